	.target	sm_90a

	.elftype	@"ET_EXEC"


//--------------------- .note.nv.tkinfo           --------------------------
	.section	.note.nv.tkinfo,"",@"SHT_NOTE"
	.sectionflags	@"SHF_NOTE_NV_TKINFO"
	.tkinfo
        /*0018*/ 	.word	0x00000002
        /*0030*/ 	.string	""
        /*0030*/ 	.string	"ptxas"
        /*0030*/ 	.string	"Cuda compilation tools, release 13.0, V13.0.88"
        /*0030*/ 	.string	"Build cuda_13.0.r13.0/compiler.36424714_0"
        /*0030*/ 	.string	"-arch sm_90a -m 64 "



//--------------------- .note.nv.cuinfo           --------------------------
	.section	.note.nv.cuinfo,"",@"SHT_NOTE"
	.sectionflags	@"SHF_NOTE_NV_CUINFO"
        /*0018*/ 	.short	0x0002
        /*001a*/ 	.short	0x005a
        /*001c*/ 	.short	0x0082
	.zero		2


//--------------------- .nv.info                  --------------------------
	.section	.nv.info,"",@"SHT_CUDA_INFO"
	.align	4


	//----- nvinfo : EIATTR_REGCOUNT
	.align		4
        /*0000*/ 	.byte	0x04, 0x2f
        /*0002*/ 	.short	(.L_57 - .L_56)
	.align		4
.L_56:
        /*0004*/ 	.word	index@(_ZN7cutlass13device_kernelIN5flash11enable_sm90INS1_16FlashAttnFwdSm90INS1_25CollectiveMainloopFwdSm90ILi2EN4cute5tupleIJNS5_1CILi1EEES8_S8_EEENS6_IJNS7_ILi192EEENS7_ILi128EEENS7_ILi64EEEEEELi64ENS_6half_tEfNS_4arch4Sm90ELb1ELb0ELb0ELb1ELb0ELb1ELb0ELb1ELb1ELb1ELb0ELb0EEENS1_21CollectiveEpilogueFwdINS6_IJSA_SC_SB_EEES9_SE_SG_Li384ELb1ELb1ELb0ELb0EEENS1_36VarlenDynamicPersistentTileSchedulerILi192ELi128ELi384ELi128ELb0ELb1ELb1ELb1ELb1ELb1EEEEEEEEEvNT_6ParamsE)
        /*0008*/ 	.word	0x00000080


	//----- nvinfo : EIATTR_FRAME_SIZE
	.align		4
.L_57:
        /*000c*/ 	.byte	0x04, 0x11
        /*000e*/ 	.short	(.L_59 - .L_58)
	.align		4
.L_58:
        /*0010*/ 	.word	index@(_ZN7cutlass13device_kernelIN5flash11enable_sm90INS1_16FlashAttnFwdSm90INS1_25CollectiveMainloopFwdSm90ILi2EN4cute5tupleIJNS5_1CILi1EEES8_S8_EEENS6_IJNS7_ILi192EEENS7_ILi128EEENS7_ILi64EEEEEELi64ENS_6half_tEfNS_4arch4Sm90ELb1ELb0ELb0ELb1ELb0ELb1ELb0ELb1ELb1ELb1ELb0ELb0EEENS1_21CollectiveEpilogueFwdINS6_IJSA_SC_SB_EEES9_SE_SG_Li384ELb1ELb1ELb0ELb0EEENS1_36VarlenDynamicPersistentTileSchedulerILi192ELi128ELi384ELi128ELb0ELb1ELb1ELb1ELb1ELb1EEEEEEEEEvNT_6ParamsE)
        /*0014*/ 	.word	0x00000068


	//----- nvinfo : EIATTR_REGCOUNT
	.align		4
.L_59:
        /*0018*/ 	.byte	0x04, 0x2f
        /*001a*/ 	.short	(.L_61 - .L_60)
	.align		4
.L_60:
        /*001c*/ 	.word	index@(_ZN7cutlass13device_kernelIN5flash11enable_sm90INS1_16FlashAttnFwdSm90INS1_25CollectiveMainloopFwdSm90ILi2EN4cute5tupleIJNS5_1CILi1EEES8_S8_EEENS6_IJNS7_ILi192EEENS7_ILi128EEENS7_ILi64EEEEEELi64ENS_6half_tEfNS_4arch4Sm90ELb1ELb0ELb0ELb1ELb0ELb0ELb0ELb1ELb1ELb1ELb0ELb0EEENS1_21CollectiveEpilogueFwdINS6_IJSA_SC_SB_EEES9_SE_SG_Li384ELb1ELb1ELb0ELb0EEENS1_36VarlenDynamicPersistentTileSchedulerILi192ELi128ELi384ELi128ELb0ELb1ELb1ELb1ELb1ELb1EEEEEEEEEvNT_6ParamsE)
        /*0020*/ 	.word	0x00000080


	//----- nvinfo : EIATTR_FRAME_SIZE
	.align		4
.L_61:
        /*0024*/ 	.byte	0x04, 0x11
        /*0026*/ 	.short	(.L_63 - .L_62)
	.align		4
.L_62:
        /*0028*/ 	.word	index@(_ZN7cutlass13device_kernelIN5flash11enable_sm90INS1_16FlashAttnFwdSm90INS1_25CollectiveMainloopFwdSm90ILi2EN4cute5tupleIJNS5_1CILi1EEES8_S8_EEENS6_IJNS7_ILi192EEENS7_ILi128EEENS7_ILi64EEEEEELi64ENS_6half_tEfNS_4arch4Sm90ELb1ELb0ELb0ELb1ELb0ELb0ELb0ELb1ELb1ELb1ELb0ELb0EEENS1_21CollectiveEpilogueFwdINS6_IJSA_SC_SB_EEES9_SE_SG_Li384ELb1ELb1ELb0ELb0EEENS1_36VarlenDynamicPersistentTileSchedulerILi192ELi128ELi384ELi128ELb0ELb1ELb1ELb1ELb1ELb1EEEEEEEEEvNT_6ParamsE)
        /*002c*/ 	.word	0x00000038


	//----- nvinfo : EIATTR_REGCOUNT
	.align		4
.L_63:
        /*0030*/ 	.byte	0x04, 0x2f
        /*0032*/ 	.short	(.L_65 - .L_64)
	.align		4
.L_64:
        /*0034*/ 	.word	index@(_ZN7cutlass13device_kernelIN5flash11enable_sm90INS1_16FlashAttnFwdSm90INS1_25CollectiveMainloopFwdSm90ILi2EN4cute5tupleIJNS5_1CILi1EEES8_S8_EEENS6_IJNS7_ILi192EEENS7_ILi128EEENS7_ILi64EEEEEELi64ENS_6half_tEfNS_4arch4Sm90ELb1ELb0ELb0ELb0ELb0ELb0ELb0ELb1ELb1ELb1ELb0ELb0EEENS1_21CollectiveEpilogueFwdINS6_IJSA_SC_SB_EEES9_SE_SG_Li384ELb0ELb1ELb0ELb0EEENS1_30DynamicPersistentTileSchedulerILi384ELi128ELb0ELb1ELb1EEEEEEEEEvNT_6ParamsE)
        /*0038*/ 	.word	0x00000080


	//----- nvinfo : EIATTR_FRAME_SIZE
	.align		4
.L_65:
        /*003c*/ 	.byte	0x04, 0x11
        /*003e*/ 	.short	(.L_67 - .L_66)
	.align		4
.L_66:
        /*0040*/ 	.word	index@(_ZN7cutlass13device_kernelIN5flash11enable_sm90INS1_16FlashAttnFwdSm90INS1_25CollectiveMainloopFwdSm90ILi2EN4cute5tupleIJNS5_1CILi1EEES8_S8_EEENS6_IJNS7_ILi192EEENS7_ILi128EEENS7_ILi64EEEEEELi64ENS_6half_tEfNS_4arch4Sm90ELb1ELb0ELb0ELb0ELb0ELb0ELb0ELb1ELb1ELb1ELb0ELb0EEENS1_21CollectiveEpilogueFwdINS6_IJSA_SC_SB_EEES9_SE_SG_Li384ELb0ELb1ELb0ELb0EEENS1_30DynamicPersistentTileSchedulerILi384ELi128ELb0ELb1ELb1EEEEEEEEEvNT_6ParamsE)
        /*0044*/ 	.word	0x00000008


	//----- nvinfo : EIATTR_REGCOUNT
	.align		4
.L_67:
        /*0048*/ 	.byte	0x04, 0x2f
        /*004a*/ 	.short	(.L_69 - .L_68)
	.align		4
.L_68:
        /*004c*/ 	.word	index@(_ZN7cutlass13device_kernelIN5flash11enable_sm90INS1_16FlashAttnFwdSm90INS1_25CollectiveMainloopFwdSm90ILi2EN4cute5tupleIJNS5_1CILi1EEES8_S8_EEENS6_IJNS7_ILi192EEENS7_ILi128EEENS7_ILi64EEEEEELi64ENS_6half_tEfNS_4arch4Sm90ELb0ELb1ELb0ELb1ELb0ELb1ELb0ELb1ELb1ELb1ELb0ELb0EEENS1_21CollectiveEpilogueFwdINS6_IJSA_SC_SB_EEES9_SE_SG_Li384ELb1ELb1ELb0ELb0EEENS1_36VarlenDynamicPersistentTileSchedulerILi192ELi128ELi384ELi128ELb0ELb1ELb1ELb1ELb0ELb1EEEEEEEEEvNT_6ParamsE)
        /*0050*/ 	.word	0x00000080


	//----- nvinfo : EIATTR_FRAME_SIZE
	.align		4
.L_69:
        /*0054*/ 	.byte	0x04, 0x11
        /*0056*/ 	.short	(.L_71 - .L_70)
	.align		4
.L_70:
        /*0058*/ 	.word	index@(_ZN7cutlass13device_kernelIN5flash11enable_sm90INS1_16FlashAttnFwdSm90INS1_25CollectiveMainloopFwdSm90ILi2EN4cute5tupleIJNS5_1CILi1EEES8_S8_EEENS6_IJNS7_ILi192EEENS7_ILi128EEENS7_ILi64EEEEEELi64ENS_6half_tEfNS_4arch4Sm90ELb0ELb1ELb0ELb1ELb0ELb1ELb0ELb1ELb1ELb1ELb0ELb0EEENS1_21CollectiveEpilogueFwdINS6_IJSA_SC_SB_EEES9_SE_SG_Li384ELb1ELb1ELb0ELb0EEENS1_36VarlenDynamicPersistentTileSchedulerILi192ELi128ELi384ELi128ELb0ELb1ELb1ELb1ELb0ELb1EEEEEEEEEvNT_6ParamsE)
        /*005c*/ 	.word	0x00000058


	//----- nvinfo : EIATTR_REGCOUNT
	.align		4
.L_71:
        /*0060*/ 	.byte	0x04, 0x2f
        /*0062*/ 	.short	(.L_73 - .L_72)
	.align		4
.L_72:
        /*0064*/ 	.word	index@(_ZN7cutlass13device_kernelIN5flash11enable_sm90INS1_16FlashAttnFwdSm90INS1_25CollectiveMainloopFwdSm90ILi2EN4cute5tupleIJNS5_1CILi1EEES8_S8_EEENS6_IJNS7_ILi192EEENS7_ILi128EEENS7_ILi64EEEEEELi64ENS_6half_tEfNS_4arch4Sm90ELb0ELb1ELb0ELb1ELb0ELb0ELb0ELb1ELb1ELb1ELb0ELb0EEENS1_21CollectiveEpilogueFwdINS6_IJSA_SC_SB_EEES9_SE_SG_Li384ELb1ELb1ELb0ELb0EEENS1_36VarlenDynamicPersistentTileSchedulerILi192ELi128ELi384ELi128ELb0ELb1ELb1ELb1ELb0ELb1EEEEEEEEEvNT_6ParamsE)
        /*0068*/ 	.word	0x00000080


	//----- nvinfo : EIATTR_FRAME_SIZE
	.align		4
.L_73:
        /*006c*/ 	.byte	0x04, 0x11
        /*006e*/ 	.short	(.L_75 - .L_74)
	.align		4
.L_74:
        /*0070*/ 	.word	index@(_ZN7cutlass13device_kernelIN5flash11enable_sm90INS1_16FlashAttnFwdSm90INS1_25CollectiveMainloopFwdSm90ILi2EN4cute5tupleIJNS5_1CILi1EEES8_S8_EEENS6_IJNS7_ILi192EEENS7_ILi128EEENS7_ILi64EEEEEELi64ENS_6half_tEfNS_4arch4Sm90ELb0ELb1ELb0ELb1ELb0ELb0ELb0ELb1ELb1ELb1ELb0ELb0EEENS1_21CollectiveEpilogueFwdINS6_IJSA_SC_SB_EEES9_SE_SG_Li384ELb1ELb1ELb0ELb0EEENS1_36VarlenDynamicPersistentTileSchedulerILi192ELi128ELi384ELi128ELb0ELb1ELb1ELb1ELb0ELb1EEEEEEEEEvNT_6ParamsE)
        /*0074*/ 	.word	0x00000038


	//----- nvinfo : EIATTR_REGCOUNT
	.align		4
.L_75:
        /*0078*/ 	.byte	0x04, 0x2f
        /*007a*/ 	.short	(.L_77 - .L_76)
	.align		4
.L_76:
        /*007c*/ 	.word	index@(_ZN7cutlass13device_kernelIN5flash11enable_sm90INS1_16FlashAttnFwdSm90INS1_25CollectiveMainloopFwdSm90ILi2EN4cute5tupleIJNS5_1CILi1EEES8_S8_EEENS6_IJNS7_ILi192EEENS7_ILi128EEENS7_ILi64EEEEEELi64ENS_6half_tEfNS_4arch4Sm90ELb0ELb1ELb0ELb0ELb0ELb0ELb0ELb1ELb1ELb1ELb0ELb0EEENS1_21CollectiveEpilogueFwdINS6_IJSA_SC_SB_EEES9_SE_SG_Li384ELb0ELb1ELb0ELb0EEENS1_30DynamicPersistentTileSchedulerILi384ELi128ELb0ELb1ELb1EEEEEEEEEvNT_6ParamsE)
        /*0080*/ 	.word	0x00000080


	//----- nvinfo : EIATTR_FRAME_SIZE
	.align		4
.L_77:
        /*0084*/ 	.byte	0x04, 0x11
        /*0086*/ 	.short	(.L_79 - .L_78)
	.align		4
.L_78:
        /*0088*/ 	.word	index@(_ZN7cutlass13device_kernelIN5flash11enable_sm90INS1_16FlashAttnFwdSm90INS1_25CollectiveMainloopFwdSm90ILi2EN4cute5tupleIJNS5_1CILi1EEES8_S8_EEENS6_IJNS7_ILi192EEENS7_ILi128EEENS7_ILi64EEEEEELi64ENS_6half_tEfNS_4arch4Sm90ELb0ELb1ELb0ELb0ELb0ELb0ELb0ELb1ELb1ELb1ELb0ELb0EEENS1_21CollectiveEpilogueFwdINS6_IJSA_SC_SB_EEES9_SE_SG_Li384ELb0ELb1ELb0ELb0EEENS1_30DynamicPersistentTileSchedulerILi384ELi128ELb0ELb1ELb1EEEEEEEEEvNT_6ParamsE)
        /*008c*/ 	.word	0x00000000


	//----- nvinfo : EIATTR_REGCOUNT
	.align		4
.L_79:
        /*0090*/ 	.byte	0x04, 0x2f
        /*0092*/ 	.short	(.L_81 - .L_80)
	.align		4
.L_80:
        /*0094*/ 	.word	index@(_ZN7cutlass13device_kernelIN5flash11enable_sm90INS1_16FlashAttnFwdSm90INS1_25CollectiveMainloopFwdSm90ILi2EN4cute5tupleIJNS5_1CILi1EEES8_S8_EEENS6_IJNS7_ILi192EEESA_NS7_ILi64EEEEEELi64ENS_6half_tEfNS_4arch4Sm90ELb0ELb0ELb0ELb1ELb0ELb1ELb0ELb0ELb1ELb1ELb0ELb0EEENS1_21CollectiveEpilogueFwdINS6_IJSA_SB_SA_EEES9_SD_SF_Li384ELb1ELb1ELb0ELb0EEENS1_36VarlenDynamicPersistentTileSchedulerILi192ELi192ELi384ELi128ELb0ELb1ELb1ELb0ELb1ELb1EEEEEEEEEvNT_6ParamsE)
        /*0098*/ 	.word	0x00000080


	//----- nvinfo : EIATTR_FRAME_SIZE
	.align		4
.L_81:
        /*009c*/ 	.byte	0x04, 0x11
        /*009e*/ 	.short	(.L_83 - .L_82)
	.align		4
.L_82:
        /*00a0*/ 	.word	index@(_ZN7cutlass13device_kernelIN5flash11enable_sm90INS1_16FlashAttnFwdSm90INS1_25CollectiveMainloopFwdSm90ILi2EN4cute5tupleIJNS5_1CILi1EEES8_S8_EEENS6_IJNS7_ILi192EEESA_NS7_ILi64EEEEEELi64ENS_6half_tEfNS_4arch4Sm90ELb0ELb0ELb0ELb1ELb0ELb1ELb0ELb0ELb1ELb1ELb0ELb0EEENS1_21CollectiveEpilogueFwdINS6_IJSA_SB_SA_EEES9_SD_SF_Li384ELb1ELb1ELb0ELb0EEENS1_36VarlenDynamicPersistentTileSchedulerILi192ELi192ELi384ELi128ELb0ELb1ELb1ELb0ELb1ELb1EEEEEEEEEvNT_6ParamsE)
        /*00a4*/ 	.word	0x00000080


	//----- nvinfo : EIATTR_REGCOUNT
	.align		4
.L_83:
        /*00a8*/ 	.byte	0x04, 0x2f
        /*00aa*/ 	.short	(.L_85 - .L_84)
	.align		4
.L_84:
        /*00ac*/ 	.word	index@(_ZN7cutlass13device_kernelIN5flash11enable_sm90INS1_16FlashAttnFwdSm90INS1_25CollectiveMainloopFwdSm90ILi2EN4cute5tupleIJNS5_1CILi1EEES8_S8_EEENS6_IJNS7_ILi192EEESA_NS7_ILi64EEEEEELi64ENS_6half_tEfNS_4arch4Sm90ELb0ELb0ELb0ELb1ELb0ELb0ELb0ELb0ELb1ELb1ELb0ELb0EEENS1_21CollectiveEpilogueFwdINS6_IJSA_SB_SA_EEES9_SD_SF_Li384ELb1ELb1ELb0ELb0EEENS1_36VarlenDynamicPersistentTileSchedulerILi192ELi192ELi384ELi128ELb0ELb1ELb1ELb0ELb1ELb1EEEEEEEEEvNT_6ParamsE)
        /*00b0*/ 	.word	0x00000080


	//----- nvinfo : EIATTR_FRAME_SIZE
	.align		4
.L_85:
        /*00b4*/ 	.byte	0x04, 0x11
        /*00b6*/ 	.short	(.L_87 - .L_86)
	.align		4
.L_86:
        /*00b8*/ 	.word	index@(_ZN7cutlass13device_kernelIN5flash11enable_sm90INS1_16FlashAttnFwdSm90INS1_25CollectiveMainloopFwdSm90ILi2EN4cute5tupleIJNS5_1CILi1EEES8_S8_EEENS6_IJNS7_ILi192EEESA_NS7_ILi64EEEEEELi64ENS_6half_tEfNS_4arch4Sm90ELb0ELb0ELb0ELb1ELb0ELb0ELb0ELb0ELb1ELb1ELb0ELb0EEENS1_21CollectiveEpilogueFwdINS6_IJSA_SB_SA_EEES9_SD_SF_Li384ELb1ELb1ELb0ELb0EEENS1_36VarlenDynamicPersistentTileSchedulerILi192ELi192ELi384ELi128ELb0ELb1ELb1ELb0ELb1ELb1EEEEEEEEEvNT_6ParamsE)
        /*00bc*/ 	.word	0x00000038


	//----- nvinfo : EIATTR_REGCOUNT
	.align		4
.L_87:
        /*00c0*/ 	.byte	0x04, 0x2f
        /*00c2*/ 	.short	(.L_89 - .L_88)
	.align		4
.L_88:
        /*00c4*/ 	.word	index@(_ZN7cutlass13device_kernelIN5flash11enable_sm90INS1_16FlashAttnFwdSm90INS1_25CollectiveMainloopFwdSm90ILi2EN4cute5tupleIJNS5_1CILi1EEES8_S8_EEENS6_IJNS7_ILi192EEESA_NS7_ILi64EEEEEELi64ENS_6half_tEfNS_4arch4Sm90ELb0ELb0ELb0ELb0ELb0ELb0ELb0ELb0ELb1ELb1ELb0ELb0EEENS1_21CollectiveEpilogueFwdINS6_IJSA_SB_SA_EEES9_SD_SF_Li384ELb0ELb1ELb0ELb0EEENS1_29StaticPersistentTileSchedulerILb0EEEEEEEEEvNT_6ParamsE)
        /*00c8*/ 	.word	0x00000080


	//----- nvinfo : EIATTR_FRAME_SIZE
	.align		4
.L_89:
        /*00cc*/ 	.byte	0x04, 0x11
        /*00ce*/ 	.short	(.L_91 - .L_90)
	.align		4
.L_90:
        /*00d0*/ 	.word	index@(_ZN7cutlass13device_kernelIN5flash11enable_sm90INS1_16FlashAttnFwdSm90INS1_25CollectiveMainloopFwdSm90ILi2EN4cute5tupleIJNS5_1CILi1EEES8_S8_EEENS6_IJNS7_ILi192EEESA_NS7_ILi64EEEEEELi64ENS_6half_tEfNS_4arch4Sm90ELb0ELb0ELb0ELb0ELb0ELb0ELb0ELb0ELb1ELb1ELb0ELb0EEENS1_21CollectiveEpilogueFwdINS6_IJSA_SB_SA_EEES9_SD_SF_Li384ELb0ELb1ELb0ELb0EEENS1_29StaticPersistentTileSchedulerILb0EEEEEEEEEvNT_6ParamsE)
        /*00d4*/ 	.word	0x00000028


	//----- nvinfo : EIATTR_REGCOUNT
	.align		4
.L_91:
        /*00d8*/ 	.byte	0x04, 0x2f
        /*00da*/ 	.short	(.L_93 - .L_92)
	.align		4
.L_92:
        /*00dc*/ 	.word	index@(_ZN7cutlass13device_kernelIN5flash11enable_sm90INS1_16FlashAttnFwdSm90INS1_25CollectiveMainloopFwdSm90ILi2EN4cute5tupleIJNS5_1CILi1EEES8_S8_EEENS6_IJNS7_ILi192EEENS7_ILi144EEENS7_ILi96EEEEEELi96ENS_6half_tEfNS_4arch4Sm90ELb1ELb0ELb0ELb1ELb0ELb1ELb0ELb0ELb1ELb1ELb0ELb0EEENS1_21CollectiveEpilogueFwdINS6_IJSA_SC_SB_EEES9_SE_SG_Li384ELb1ELb1ELb0ELb0EEENS1_36VarlenDynamicPersistentTileSchedulerILi192ELi144ELi384ELi128ELb0ELb1ELb1ELb1ELb1ELb1EEEEEEEEEvNT_6ParamsE)
        /*00e0*/ 	.word	0x00000080


	//----- nvinfo : EIATTR_FRAME_SIZE
	.align		4
.L_93:
        /*00e4*/ 	.byte	0x04, 0x11
        /*00e6*/ 	.short	(.L_95 - .L_94)
	.align		4
.L_94:
        /*00e8*/ 	.word	index@(_ZN7cutlass13device_kernelIN5flash11enable_sm90INS1_16FlashAttnFwdSm90INS1_25CollectiveMainloopFwdSm90ILi2EN4cute5tupleIJNS5_1CILi1EEES8_S8_EEENS6_IJNS7_ILi192EEENS7_ILi144EEENS7_ILi96EEEEEELi96ENS_6half_tEfNS_4arch4Sm90ELb1ELb0ELb0ELb1ELb0ELb1ELb0ELb0ELb1ELb1ELb0ELb0EEENS1_21CollectiveEpilogueFwdINS6_IJSA_SC_SB_EEES9_SE_SG_Li384ELb1ELb1ELb0ELb0EEENS1_36VarlenDynamicPersistentTileSchedulerILi192ELi144ELi384ELi128ELb0ELb1ELb1ELb1ELb1ELb1EEEEEEEEEvNT_6ParamsE)
        /*00ec*/ 	.word	0x00000098


	//----- nvinfo : EIATTR_REGCOUNT
	.align		4
.L_95:
        /*00f0*/ 	.byte	0x04, 0x2f
        /*00f2*/ 	.short	(.L_97 - .L_96)
	.align		4
.L_96:
        /*00f4*/ 	.word	index@(_ZN7cutlass13device_kernelIN5flash11enable_sm90INS1_16FlashAttnFwdSm90INS1_25CollectiveMainloopFwdSm90ILi2EN4cute5tupleIJNS5_1CILi1EEES8_S8_EEENS6_IJNS7_ILi192EEENS7_ILi144EEENS7_ILi96EEEEEELi96ENS_6half_tEfNS_4arch4Sm90ELb1ELb0ELb0ELb1ELb0ELb0ELb0ELb0ELb1ELb1ELb0ELb0EEENS1_21CollectiveEpilogueFwdINS6_IJSA_SC_SB_EEES9_SE_SG_Li384ELb1ELb1ELb0ELb0EEENS1_36VarlenDynamicPersistentTileSchedulerILi192ELi144ELi384ELi128ELb0ELb1ELb1ELb1ELb1ELb1EEEEEEEEEvNT_6ParamsE)
        /*00f8*/ 	.word	0x00000080


	//----- nvinfo : EIATTR_FRAME_SIZE
	.align		4
.L_97:
        /*00fc*/ 	.byte	0x04, 0x11
        /*00fe*/ 	.short	(.L_99 - .L_98)
	.align		4
.L_98:
        /*0100*/ 	.word	index@(_ZN7cutlass13device_kernelIN5flash11enable_sm90INS1_16FlashAttnFwdSm90INS1_25CollectiveMainloopFwdSm90ILi2EN4cute5tupleIJNS5_1CILi1EEES8_S8_EEENS6_IJNS7_ILi192EEENS7_ILi144EEENS7_ILi96EEEEEELi96ENS_6half_tEfNS_4arch4Sm90ELb1ELb0ELb0ELb1ELb0ELb0ELb0ELb0ELb1ELb1ELb0ELb0EEENS1_21CollectiveEpilogueFwdINS6_IJSA_SC_SB_EEES9_SE_SG_Li384ELb1ELb1ELb0ELb0EEENS1_36VarlenDynamicPersistentTileSchedulerILi192ELi144ELi384ELi128ELb0ELb1ELb1ELb1ELb1ELb1EEEEEEEEEvNT_6ParamsE)
        /*0104*/ 	.word	0x00000038


	//----- nvinfo : EIATTR_REGCOUNT
	.align		4
.L_99:
        /*0108*/ 	.byte	0x04, 0x2f
        /*010a*/ 	.short	(.L_101 - .L_100)
	.align		4
.L_100:
        /*010c*/ 	.word	index@(_ZN7cutlass13device_kernelIN5flash11enable_sm90INS1_16FlashAttnFwdSm90INS1_25CollectiveMainloopFwdSm90ILi2EN4cute5tupleIJNS5_1CILi1EEES8_S8_EEENS6_IJNS7_ILi192EEENS7_ILi144EEENS7_ILi96EEEEEELi96ENS_6half_tEfNS_4arch4Sm90ELb1ELb0ELb0ELb0ELb0ELb0ELb0ELb0ELb1ELb1ELb0ELb0EEENS1_21CollectiveEpilogueFwdINS6_IJSA_SC_SB_EEES9_SE_SG_Li384ELb0ELb1ELb0ELb0EEENS1_30DynamicPersistentTileSchedulerILi384ELi128ELb0ELb1ELb1EEEEEEEEEvNT_6ParamsE)
        /*0110*/ 	.word	0x00000080


	//----- nvinfo : EIATTR_FRAME_SIZE
	.align		4
.L_101:
        /*0114*/ 	.byte	0x04, 0x11
        /*0116*/ 	.short	(.L_103 - .L_102)
	.align		4
.L_102:
        /*0118*/ 	.word	index@(_ZN7cutlass13device_kernelIN5flash11enable_sm90INS1_16FlashAttnFwdSm90INS1_25CollectiveMainloopFwdSm90ILi2EN4cute5tupleIJNS5_1CILi1EEES8_S8_EEENS6_IJNS7_ILi192EEENS7_ILi144EEENS7_ILi96EEEEEELi96ENS_6half_tEfNS_4arch4Sm90ELb1ELb0ELb0ELb0ELb0ELb0ELb0ELb0ELb1ELb1ELb0ELb0EEENS1_21CollectiveEpilogueFwdINS6_IJSA_SC_SB_EEES9_SE_SG_Li384ELb0ELb1ELb0ELb0EEENS1_30DynamicPersistentTileSchedulerILi384ELi128ELb0ELb1ELb1EEEEEEEEEvNT_6ParamsE)
        /*011c*/ 	.word	0x00000010


	//----- nvinfo : EIATTR_REGCOUNT
	.align		4
.L_103:
        /*0120*/ 	.byte	0x04, 0x2f
        /*0122*/ 	.short	(.L_105 - .L_104)
	.align		4
.L_104:
        /*0124*/ 	.word	index@(_ZN7cutlass13device_kernelIN5flash11enable_sm90INS1_16FlashAttnFwdSm90INS1_25CollectiveMainloopFwdSm90ILi2EN4cute5tupleIJNS5_1CILi1EEES8_S8_EEENS6_IJNS7_ILi192EEENS7_ILi128EEENS7_ILi96EEEEEELi96ENS_6half_tEfNS_4arch4Sm90ELb0ELb1ELb0ELb1ELb0ELb1ELb0ELb0ELb1ELb1ELb0ELb0EEENS1_21CollectiveEpilogueFwdINS6_IJSA_SC_SB_EEES9_SE_SG_Li384ELb1ELb1ELb0ELb0EEENS1_36VarlenDynamicPersistentTileSchedulerILi192ELi128ELi384ELi128ELb0ELb1ELb1ELb1ELb0ELb1EEEEEEEEEvNT_6ParamsE)
        /*0128*/ 	.word	0x00000080


	//----- nvinfo : EIATTR_FRAME_SIZE
	.align		4
.L_105:
        /*012c*/ 	.byte	0x04, 0x11
        /*012e*/ 	.short	(.L_107 - .L_106)
	.align		4
.L_106:
        /*0130*/ 	.word	index@(_ZN7cutlass13device_kernelIN5flash11enable_sm90INS1_16FlashAttnFwdSm90INS1_25CollectiveMainloopFwdSm90ILi2EN4cute5tupleIJNS5_1CILi1EEES8_S8_EEENS6_IJNS7_ILi192EEENS7_ILi128EEENS7_ILi96EEEEEELi96ENS_6half_tEfNS_4arch4Sm90ELb0ELb1ELb0ELb1ELb0ELb1ELb0ELb0ELb1ELb1ELb0ELb0EEENS1_21CollectiveEpilogueFwdINS6_IJSA_SC_SB_EEES9_SE_SG_Li384ELb1ELb1ELb0ELb0EEENS1_36VarlenDynamicPersistentTileSchedulerILi192ELi128ELi384ELi128ELb0ELb1ELb1ELb1ELb0ELb1EEEEEEEEEvNT_6ParamsE)
        /*0134*/ 	.word	0x00000070


	//----- nvinfo : EIATTR_REGCOUNT
	.align		4
.L_107:
        /*0138*/ 	.byte	0x04, 0x2f
        /*013a*/ 	.short	(.L_109 - .L_108)
	.align		4
.L_108:
        /*013c*/ 	.word	index@(_ZN7cutlass13device_kernelIN5flash11enable_sm90INS1_16FlashAttnFwdSm90INS1_25CollectiveMainloopFwdSm90ILi2EN4cute5tupleIJNS5_1CILi1EEES8_S8_EEENS6_IJNS7_ILi192EEENS7_ILi128EEENS7_ILi96EEEEEELi96ENS_6half_tEfNS_4arch4Sm90ELb0ELb1ELb0ELb1ELb0ELb0ELb0ELb0ELb1ELb1ELb0ELb0EEENS1_21CollectiveEpilogueFwdINS6_IJSA_SC_SB_EEES9_SE_SG_Li384ELb1ELb1ELb0ELb0EEENS1_36VarlenDynamicPersistentTileSchedulerILi192ELi128ELi384ELi128ELb0ELb1ELb1ELb1ELb0ELb1EEEEEEEEEvNT_6ParamsE)
        /*0140*/ 	.word	0x00000080


	//----- nvinfo : EIATTR_FRAME_SIZE
	.align		4
.L_109:
        /*0144*/ 	.byte	0x04, 0x11
        /*0146*/ 	.short	(.L_111 - .L_110)
	.align		4
.L_110:
        /*0148*/ 	.word	index@(_ZN7cutlass13device_kernelIN5flash11enable_sm90INS1_16FlashAttnFwdSm90INS1_25CollectiveMainloopFwdSm90ILi2EN4cute5tupleIJNS5_1CILi1EEES8_S8_EEENS6_IJNS7_ILi192EEENS7_ILi128EEENS7_ILi96EEEEEELi96ENS_6half_tEfNS_4arch4Sm90ELb0ELb1ELb0ELb1ELb0ELb0ELb0ELb0ELb1ELb1ELb0ELb0EEENS1_21CollectiveEpilogueFwdINS6_IJSA_SC_SB_EEES9_SE_SG_Li384ELb1ELb1ELb0ELb0EEENS1_36VarlenDynamicPersistentTileSchedulerILi192ELi128ELi384ELi128ELb0ELb1ELb1ELb1ELb0ELb1EEEEEEEEEvNT_6ParamsE)
        /*014c*/ 	.word	0x00000038


	//----- nvinfo : EIATTR_REGCOUNT
	.align		4
.L_111:
        /*0150*/ 	.byte	0x04, 0x2f
        /*0152*/ 	.short	(.L_113 - .L_112)
	.align		4
.L_112:
        /*0154*/ 	.word	index@(_ZN7cutlass13device_kernelIN5flash11enable_sm90INS1_16FlashAttnFwdSm90INS1_25CollectiveMainloopFwdSm90ILi2EN4cute5tupleIJNS5_1CILi1EEES8_S8_EEENS6_IJNS7_ILi192EEENS7_ILi128EEENS7_ILi96EEEEEELi96ENS_6half_tEfNS_4arch4Sm90ELb0ELb1ELb0ELb0ELb0ELb0ELb0ELb0ELb1ELb1ELb0ELb0EEENS1_21CollectiveEpilogueFwdINS6_IJSA_SC_SB_EEES9_SE_SG_Li384ELb0ELb1ELb0ELb0EEENS1_30DynamicPersistentTileSchedulerILi384ELi128ELb0ELb1ELb1EEEEEEEEEvNT_6ParamsE)
        /*0158*/ 	.word	0x00000080


	//----- nvinfo : EIATTR_FRAME_SIZE
	.align		4
.L_113:
        /*015c*/ 	.byte	0x04, 0x11
        /*015e*/ 	.short	(.L_115 - .L_114)
	.align		4
.L_114:
        /*0160*/ 	.word	index@(_ZN7cutlass13device_kernelIN5flash11enable_sm90INS1_16FlashAttnFwdSm90INS1_25CollectiveMainloopFwdSm90ILi2EN4cute5tupleIJNS5_1CILi1EEES8_S8_EEENS6_IJNS7_ILi192EEENS7_ILi128EEENS7_ILi96EEEEEELi96ENS_6half_tEfNS_4arch4Sm90ELb0ELb1ELb0ELb0ELb0ELb0ELb0ELb0ELb1ELb1ELb0ELb0EEENS1_21CollectiveEpilogueFwdINS6_IJSA_SC_SB_EEES9_SE_SG_Li384ELb0ELb1ELb0ELb0EEENS1_30DynamicPersistentTileSchedulerILi384ELi128ELb0ELb1ELb1EEEEEEEEEvNT_6ParamsE)
        /*0164*/ 	.word	0x00000000


	//----- nvinfo : EIATTR_REGCOUNT
	.align		4
.L_115:
        /*0168*/ 	.byte	0x04, 0x2f
        /*016a*/ 	.short	(.L_117 - .L_116)
	.align		4
.L_116:
        /*016c*/ 	.word	index@(_ZN7cutlass13device_kernelIN5flash11enable_sm90INS1_16FlashAttnFwdSm90INS1_25CollectiveMainloopFwdSm90ILi2EN4cute5tupleIJNS5_1CILi1EEES8_S8_EEENS6_IJNS7_ILi192EEENS7_ILi144EEENS7_ILi96EEEEEELi96ENS_6half_tEfNS_4arch4Sm90ELb0ELb0ELb0ELb1ELb0ELb1ELb0ELb0ELb1ELb1ELb0ELb0EEENS1_21CollectiveEpilogueFwdINS6_IJSA_SC_SB_EEES9_SE_SG_Li384ELb1ELb1ELb0ELb0EEENS1_36VarlenDynamicPersistentTileSchedulerILi192ELi144ELi384ELi128ELb0ELb1ELb1ELb0ELb1ELb1EEEEEEEEEvNT_6ParamsE)
        /*0170*/ 	.word	0x00000080


	//----- nvinfo : EIATTR_FRAME_SIZE
	.align		4
.L_117:
        /*0174*/ 	.byte	0x04, 0x11
        /*0176*/ 	.short	(.L_119 - .L_118)
	.align		4
.L_118:
        /*0178*/ 	.word	index@(_ZN7cutlass13device_kernelIN5flash11enable_sm90INS1_16FlashAttnFwdSm90INS1_25CollectiveMainloopFwdSm90ILi2EN4cute5tupleIJNS5_1CILi1EEES8_S8_EEENS6_IJNS7_ILi192EEENS7_ILi144EEENS7_ILi96EEEEEELi96ENS_6half_tEfNS_4arch4Sm90ELb0ELb0ELb0ELb1ELb0ELb1ELb0ELb0ELb1ELb1ELb0ELb0EEENS1_21CollectiveEpilogueFwdINS6_IJSA_SC_SB_EEES9_SE_SG_Li384ELb1ELb1ELb0ELb0EEENS1_36VarlenDynamicPersistentTileSchedulerILi192ELi144ELi384ELi128ELb0ELb1ELb1ELb0ELb1ELb1EEEEEEEEEvNT_6ParamsE)
        /*017c*/ 	.word	0x00000100


	//----- nvinfo : EIATTR_REGCOUNT
	.align		4
.L_119:
        /*0180*/ 	.byte	0x04, 0x2f
        /*0182*/ 	.short	(.L_121 - .L_120)
	.align		4
.L_120:
        /*0184*/ 	.word	index@(_ZN7cutlass13device_kernelIN5flash11enable_sm90INS1_16FlashAttnFwdSm90INS1_25CollectiveMainloopFwdSm90ILi2EN4cute5tupleIJNS5_1CILi1EEES8_S8_EEENS6_IJNS7_ILi192EEENS7_ILi144EEENS7_ILi96EEEEEELi96ENS_6half_tEfNS_4arch4Sm90ELb0ELb0ELb0ELb1ELb0ELb0ELb0ELb0ELb1ELb1ELb0ELb0EEENS1_21CollectiveEpilogueFwdINS6_IJSA_SC_SB_EEES9_SE_SG_Li384ELb1ELb1ELb0ELb0EEENS1_36VarlenDynamicPersistentTileSchedulerILi192ELi144ELi384ELi128ELb0ELb1ELb1ELb0ELb1ELb1EEEEEEEEEvNT_6ParamsE)
        /*0188*/ 	.word	0x00000080


	//----- nvinfo : EIATTR_FRAME_SIZE
	.align		4
.L_121:
        /*018c*/ 	.byte	0x04, 0x11
        /*018e*/ 	.short	(.L_123 - .L_122)
	.align		4
.L_122:
        /*0190*/ 	.word	index@(_ZN7cutlass13device_kernelIN5flash11enable_sm90INS1_16FlashAttnFwdSm90INS1_25CollectiveMainloopFwdSm90ILi2EN4cute5tupleIJNS5_1CILi1EEES8_S8_EEENS6_IJNS7_ILi192EEENS7_ILi144EEENS7_ILi96EEEEEELi96ENS_6half_tEfNS_4arch4Sm90ELb0ELb0ELb0ELb1ELb0ELb0ELb0ELb0ELb1ELb1ELb0ELb0EEENS1_21CollectiveEpilogueFwdINS6_IJSA_SC_SB_EEES9_SE_SG_Li384ELb1ELb1ELb0ELb0EEENS1_36VarlenDynamicPersistentTileSchedulerILi192ELi144ELi384ELi128ELb0ELb1ELb1ELb0ELb1ELb1EEEEEEEEEvNT_6ParamsE)
        /*0194*/ 	.word	0x00000040


	//----- nvinfo : EIATTR_REGCOUNT
	.align		4
.L_123:
        /*0198*/ 	.byte	0x04, 0x2f
        /*019a*/ 	.short	(.L_125 - .L_124)
	.align		4
.L_124:
        /*019c*/ 	.word	index@(_ZN7cutlass13device_kernelIN5flash11enable_sm90INS1_16FlashAttnFwdSm90INS1_25CollectiveMainloopFwdSm90ILi2EN4cute5tupleIJNS5_1CILi1EEES8_S8_EEENS6_IJNS7_ILi192EEENS7_ILi144EEENS7_ILi96EEEEEELi96ENS_6half_tEfNS_4arch4Sm90ELb0ELb0ELb0ELb0ELb0ELb0ELb0ELb0ELb1ELb1ELb0ELb0EEENS1_21CollectiveEpilogueFwdINS6_IJSA_SC_SB_EEES9_SE_SG_Li384ELb0ELb1ELb0ELb0EEENS1_29StaticPersistentTileSchedulerILb0EEEEEEEEEvNT_6ParamsE)
        /*01a0*/ 	.word	0x00000080


	//----- nvinfo : EIATTR_FRAME_SIZE
	.align		4
.L_125:
        /*01a4*/ 	.byte	0x04, 0x11
        /*01a6*/ 	.short	(.L_127 - .L_126)
	.align		4
.L_126:
        /*01a8*/ 	.word	index@(_ZN7cutlass13device_kernelIN5flash11enable_sm90INS1_16FlashAttnFwdSm90INS1_25CollectiveMainloopFwdSm90ILi2EN4cute5tupleIJNS5_1CILi1EEES8_S8_EEENS6_IJNS7_ILi192EEENS7_ILi144EEENS7_ILi96EEEEEELi96ENS_6half_tEfNS_4arch4Sm90ELb0ELb0ELb0ELb0ELb0ELb0ELb0ELb0ELb1ELb1ELb0ELb0EEENS1_21CollectiveEpilogueFwdINS6_IJSA_SC_SB_EEES9_SE_SG_Li384ELb0ELb1ELb0ELb0EEENS1_29StaticPersistentTileSchedulerILb0EEEEEEEEEvNT_6ParamsE)
        /*01ac*/ 	.word	0x00000028


	//----- nvinfo : EIATTR_REGCOUNT
	.align		4
.L_127:
        /*01b0*/ 	.byte	0x04, 0x2f
        /*01b2*/ 	.short	(.L_129 - .L_128)
	.align		4
.L_128:
        /*01b4*/ 	.word	index@(_ZN7cutlass13device_kernelIN5flash11enable_sm90INS1_16FlashAttnFwdSm90INS1_25CollectiveMainloopFwdSm90ILi2EN4cute5tupleIJNS5_1CILi1EEES8_S8_EEENS6_IJNS7_ILi128EEESA_SA_EEELi128ENS_6half_tEfNS_4arch4Sm90ELb1ELb0ELb0ELb1ELb0ELb1ELb0ELb1ELb1ELb1ELb0ELb0EEENS1_21CollectiveEpilogueFwdISB_S9_SC_SE_Li256ELb1ELb1ELb0ELb0EEENS1_36VarlenDynamicPersistentTileSchedulerILi128ELi128ELi256ELi128ELb0ELb1ELb1ELb1ELb1ELb1EEEEEEEEEvNT_6ParamsE)
        /*01b8*/ 	.word	0x000000a8


	//----- nvinfo : EIATTR_FRAME_SIZE
	.align		4
.L_129:
        /*01bc*/ 	.byte	0x04, 0x11
        /*01be*/ 	.short	(.L_131 - .L_130)
	.align		4
.L_130:
        /*01c0*/ 	.word	index@(_ZN7cutlass13device_kernelIN5flash11enable_sm90INS1_16FlashAttnFwdSm90INS1_25CollectiveMainloopFwdSm90ILi2EN4cute5tupleIJNS5_1CILi1EEES8_S8_EEENS6_IJNS7_ILi128EEESA_SA_EEELi128ENS_6half_tEfNS_4arch4Sm90ELb1ELb0ELb0ELb1ELb0ELb1ELb0ELb1ELb1ELb1ELb0ELb0EEENS1_21CollectiveEpilogueFwdISB_S9_SC_SE_Li256ELb1ELb1ELb0ELb0EEENS1_36VarlenDynamicPersistentTileSchedulerILi128ELi128ELi256ELi128ELb0ELb1ELb1ELb1ELb1ELb1EEEEEEEEEvNT_6ParamsE)
        /*01c4*/ 	.word	0x00000060


	//----- nvinfo : EIATTR_REGCOUNT
	.align		4
.L_131:
        /*01c8*/ 	.byte	0x04, 0x2f
        /*01ca*/ 	.short	(.L_133 - .L_132)
	.align		4
.L_132:
        /*01cc*/ 	.word	index@(_ZN7cutlass13device_kernelIN5flash11enable_sm90INS1_16FlashAttnFwdSm90INS1_25CollectiveMainloopFwdSm90ILi2EN4cute5tupleIJNS5_1CILi1EEES8_S8_EEENS6_IJNS7_ILi128EEESA_SA_EEELi128ENS_6half_tEfNS_4arch4Sm90ELb1ELb0ELb0ELb1ELb0ELb0ELb0ELb1ELb1ELb1ELb0ELb0EEENS1_21CollectiveEpilogueFwdISB_S9_SC_SE_Li256ELb1ELb1ELb0ELb0EEENS1_36VarlenDynamicPersistentTileSchedulerILi128ELi128ELi256ELi128ELb0ELb1ELb1ELb1ELb1ELb1EEEEEEEEEvNT_6ParamsE)
        /*01d0*/ 	.word	0x000000a8


	//----- nvinfo : EIATTR_FRAME_SIZE
	.align		4
.L_133:
        /*01d4*/ 	.byte	0x04, 0x11
        /*01d6*/ 	.short	(.L_135 - .L_134)
	.align		4
.L_134:
        /*01d8*/ 	.word	index@(_ZN7cutlass13device_kernelIN5flash11enable_sm90INS1_16FlashAttnFwdSm90INS1_25CollectiveMainloopFwdSm90ILi2EN4cute5tupleIJNS5_1CILi1EEES8_S8_EEENS6_IJNS7_ILi128EEESA_SA_EEELi128ENS_6half_tEfNS_4arch4Sm90ELb1ELb0ELb0ELb1ELb0ELb0ELb0ELb1ELb1ELb1ELb0ELb0EEENS1_21CollectiveEpilogueFwdISB_S9_SC_SE_Li256ELb1ELb1ELb0ELb0EEENS1_36VarlenDynamicPersistentTileSchedulerILi128ELi128ELi256ELi128ELb0ELb1ELb1ELb1ELb1ELb1EEEEEEEEEvNT_6ParamsE)
        /*01dc*/ 	.word	0x00000058


	//----- nvinfo : EIATTR_REGCOUNT
	.align		4
.L_135:
        /*01e0*/ 	.byte	0x04, 0x2f
        /*01e2*/ 	.short	(.L_137 - .L_136)
	.align		4
.L_136:
        /*01e4*/ 	.word	index@(_ZN7cutlass13device_kernelIN5flash11enable_sm90INS1_16FlashAttnFwdSm90INS1_25CollectiveMainloopFwdSm90ILi2EN4cute5tupleIJNS5_1CILi1EEES8_S8_EEENS6_IJNS7_ILi128EEESA_SA_EEELi128ENS_6half_tEfNS_4arch4Sm90ELb1ELb0ELb0ELb0ELb0ELb0ELb0ELb1ELb1ELb1ELb0ELb0EEENS1_21CollectiveEpilogueFwdISB_S9_SC_SE_Li256ELb0ELb1ELb0ELb0EEENS1_30DynamicPersistentTileSchedulerILi256ELi128ELb0ELb1ELb1EEEEEEEEEvNT_6ParamsE)
        /*01e8*/ 	.word	0x000000a8


	//----- nvinfo : EIATTR_FRAME_SIZE
	.align		4
.L_137:
        /*01ec*/ 	.byte	0x04, 0x11
        /*01ee*/ 	.short	(.L_139 - .L_138)
	.align		4
.L_138:
        /*01f0*/ 	.word	index@(_ZN7cutlass13device_kernelIN5flash11enable_sm90INS1_16FlashAttnFwdSm90INS1_25CollectiveMainloopFwdSm90ILi2EN4cute5tupleIJNS5_1CILi1EEES8_S8_EEENS6_IJNS7_ILi128EEESA_SA_EEELi128ENS_6half_tEfNS_4arch4Sm90ELb1ELb0ELb0ELb0ELb0ELb0ELb0ELb1ELb1ELb1ELb0ELb0EEENS1_21CollectiveEpilogueFwdISB_S9_SC_SE_Li256ELb0ELb1ELb0ELb0EEENS1_30DynamicPersistentTileSchedulerILi256ELi128ELb0ELb1ELb1EEEEEEEEEvNT_6ParamsE)
        /*01f4*/ 	.word	0x00000028


	//----- nvinfo : EIATTR_REGCOUNT
	.align		4
.L_139:
        /*01f8*/ 	.byte	0x04, 0x2f
        /*01fa*/ 	.short	(.L_141 - .L_140)
	.align		4
.L_140:
        /*01fc*/ 	.word	index@(_ZN7cutlass13device_kernelIN5flash11enable_sm90INS1_16FlashAttnFwdSm90INS1_25CollectiveMainloopFwdSm90ILi2EN4cute5tupleIJNS5_1CILi1EEES8_S8_EEENS6_IJNS7_ILi128EEESA_SA_EEELi128ENS_6half_tEfNS_4arch4Sm90ELb0ELb1ELb0ELb1ELb0ELb1ELb0ELb1ELb1ELb1ELb0ELb0EEENS1_21CollectiveEpilogueFwdISB_S9_SC_SE_Li256ELb1ELb1ELb0ELb0EEENS1_36VarlenDynamicPersistentTileSchedulerILi128ELi128ELi256ELi128ELb0ELb1ELb1ELb1ELb0ELb1EEEEEEEEEvNT_6ParamsE)
        /*0200*/ 	.word	0x000000a8


	//----- nvinfo : EIATTR_FRAME_SIZE
	.align		4
.L_141:
        /*0204*/ 	.byte	0x04, 0x11
        /*0206*/ 	.short	(.L_143 - .L_142)
	.align		4
.L_142:
        /*0208*/ 	.word	index@(_ZN7cutlass13device_kernelIN5flash11enable_sm90INS1_16FlashAttnFwdSm90INS1_25CollectiveMainloopFwdSm90ILi2EN4cute5tupleIJNS5_1CILi1EEES8_S8_EEENS6_IJNS7_ILi128EEESA_SA_EEELi128ENS_6half_tEfNS_4arch4Sm90ELb0ELb1ELb0ELb1ELb0ELb1ELb0ELb1ELb1ELb1ELb0ELb0EEENS1_21CollectiveEpilogueFwdISB_S9_SC_SE_Li256ELb1ELb1ELb0ELb0EEENS1_36VarlenDynamicPersistentTileSchedulerILi128ELi128ELi256ELi128ELb0ELb1ELb1ELb1ELb0ELb1EEEEEEEEEvNT_6ParamsE)
        /*020c*/ 	.word	0x00000058


	//----- nvinfo : EIATTR_REGCOUNT
	.align		4
.L_143:
        /*0210*/ 	.byte	0x04, 0x2f
        /*0212*/ 	.short	(.L_145 - .L_144)
	.align		4
.L_144:
        /*0214*/ 	.word	index@(_ZN7cutlass13device_kernelIN5flash11enable_sm90INS1_16FlashAttnFwdSm90INS1_25CollectiveMainloopFwdSm90ILi2EN4cute5tupleIJNS5_1CILi1EEES8_S8_EEENS6_IJNS7_ILi128EEESA_SA_EEELi128ENS_6half_tEfNS_4arch4Sm90ELb0ELb1ELb0ELb1ELb0ELb0ELb0ELb1ELb1ELb1ELb0ELb0EEENS1_21CollectiveEpilogueFwdISB_S9_SC_SE_Li256ELb1ELb1ELb0ELb0EEENS1_36VarlenDynamicPersistentTileSchedulerILi128ELi128ELi256ELi128ELb0ELb1ELb1ELb1ELb0ELb1EEEEEEEEEvNT_6ParamsE)
        /*0218*/ 	.word	0x000000a8


	//----- nvinfo : EIATTR_FRAME_SIZE
	.align		4
.L_145:
        /*021c*/ 	.byte	0x04, 0x11
        /*021e*/ 	.short	(.L_147 - .L_146)
	.align		4
.L_146:
        /*0220*/ 	.word	index@(_ZN7cutlass13device_kernelIN5flash11enable_sm90INS1_16FlashAttnFwdSm90INS1_25CollectiveMainloopFwdSm90ILi2EN4cute5tupleIJNS5_1CILi1EEES8_S8_EEENS6_IJNS7_ILi128EEESA_SA_EEELi128ENS_6half_tEfNS_4arch4Sm90ELb0ELb1ELb0ELb1ELb0ELb0ELb0ELb1ELb1ELb1ELb0ELb0EEENS1_21CollectiveEpilogueFwdISB_S9_SC_SE_Li256ELb1ELb1ELb0ELb0EEENS1_36VarlenDynamicPersistentTileSchedulerILi128ELi128ELi256ELi128ELb0ELb1ELb1ELb1ELb0ELb1EEEEEEEEEvNT_6ParamsE)
        /*0224*/ 	.word	0x00000048


	//----- nvinfo : EIATTR_REGCOUNT
	.align		4
.L_147:
        /*0228*/ 	.byte	0x04, 0x2f
        /*022a*/ 	.short	(.L_149 - .L_148)
	.align		4
.L_148:
        /*022c*/ 	.word	index@(_ZN7cutlass13device_kernelIN5flash11enable_sm90INS1_16FlashAttnFwdSm90INS1_25CollectiveMainloopFwdSm90ILi2EN4cute5tupleIJNS5_1CILi1EEES8_S8_EEENS6_IJNS7_ILi128EEESA_SA_EEELi128ENS_6half_tEfNS_4arch4Sm90ELb0ELb1ELb0ELb0ELb0ELb0ELb0ELb1ELb1ELb1ELb0ELb0EEENS1_21CollectiveEpilogueFwdISB_S9_SC_SE_Li256ELb0ELb1ELb0ELb0EEENS1_30DynamicPersistentTileSchedulerILi256ELi128ELb0ELb1ELb1EEEEEEEEEvNT_6ParamsE)
        /*0230*/ 	.word	0x000000a8


	//----- nvinfo : EIATTR_FRAME_SIZE
	.align		4
.L_149:
        /*0234*/ 	.byte	0x04, 0x11
        /*0236*/ 	.short	(.L_151 - .L_150)
	.align		4
.L_150:
        /*0238*/ 	.word	index@(_ZN7cutlass13device_kernelIN5flash11enable_sm90INS1_16FlashAttnFwdSm90INS1_25CollectiveMainloopFwdSm90ILi2EN4cute5tupleIJNS5_1CILi1EEES8_S8_EEENS6_IJNS7_ILi128EEESA_SA_EEELi128ENS_6half_tEfNS_4arch4Sm90ELb0ELb1ELb0ELb0ELb0ELb0ELb0ELb1ELb1ELb1ELb0ELb0EEENS1_21CollectiveEpilogueFwdISB_S9_SC_SE_Li256ELb0ELb1ELb0ELb0EEENS1_30DynamicPersistentTileSchedulerILi256ELi128ELb0ELb1ELb1EEEEEEEEEvNT_6ParamsE)
        /*023c*/ 	.word	0x00000020


	//----- nvinfo : EIATTR_REGCOUNT
	.align		4
.L_151:
        /*0240*/ 	.byte	0x04, 0x2f
        /*0242*/ 	.short	(.L_153 - .L_152)
	.align		4
.L_152:
        /*0244*/ 	.word	index@(_ZN7cutlass13device_kernelIN5flash11enable_sm90INS1_16FlashAttnFwdSm90INS1_25CollectiveMainloopFwdSm90ILi2EN4cute5tupleIJNS5_1CILi1EEES8_S8_EEENS6_IJNS7_ILi128EEENS7_ILi176EEESA_EEELi128ENS_6half_tEfNS_4arch4Sm90ELb0ELb0ELb0ELb1ELb0ELb1ELb0ELb1ELb1ELb1ELb0ELb0EEENS1_21CollectiveEpilogueFwdINS6_IJSA_SA_SB_EEES9_SD_SF_Li256ELb1ELb1ELb0ELb0EEENS1_36VarlenDynamicPersistentTileSchedulerILi128ELi176ELi256ELi128ELb0ELb1ELb1ELb0ELb1ELb1EEEEEEEEEvNT_6ParamsE)
        /*0248*/ 	.word	0x000000a8


	//----- nvinfo : EIATTR_FRAME_SIZE
	.align		4
.L_153:
        /*024c*/ 	.byte	0x04, 0x11
        /*024e*/ 	.short	(.L_155 - .L_154)
	.align		4
.L_154:
        /*0250*/ 	.word	index@(_ZN7cutlass13device_kernelIN5flash11enable_sm90INS1_16FlashAttnFwdSm90INS1_25CollectiveMainloopFwdSm90ILi2EN4cute5tupleIJNS5_1CILi1EEES8_S8_EEENS6_IJNS7_ILi128EEENS7_ILi176EEESA_EEELi128ENS_6half_tEfNS_4arch4Sm90ELb0ELb0ELb0ELb1ELb0ELb1ELb0ELb1ELb1ELb1ELb0ELb0EEENS1_21CollectiveEpilogueFwdINS6_IJSA_SA_SB_EEES9_SD_SF_Li256ELb1ELb1ELb0ELb0EEENS1_36VarlenDynamicPersistentTileSchedulerILi128ELi176ELi256ELi128ELb0ELb1ELb1ELb0ELb1ELb1EEEEEEEEEvNT_6ParamsE)
        /*0254*/ 	.word	0x00000090


	//----- nvinfo : EIATTR_REGCOUNT
	.align		4
.L_155:
        /*0258*/ 	.byte	0x04, 0x2f
        /*025a*/ 	.short	(.L_157 - .L_156)
	.align		4
.L_156:
        /*025c*/ 	.word	index@(_ZN7cutlass13device_kernelIN5flash11enable_sm90INS1_16FlashAttnFwdSm90INS1_25CollectiveMainloopFwdSm90ILi2EN4cute5tupleIJNS5_1CILi1EEES8_S8_EEENS6_IJNS7_ILi128EEENS7_ILi176EEESA_EEELi128ENS_6half_tEfNS_4arch4Sm90ELb0ELb0ELb0ELb1ELb0ELb0ELb0ELb1ELb1ELb1ELb0ELb0EEENS1_21CollectiveEpilogueFwdINS6_IJSA_SA_SB_EEES9_SD_SF_Li256ELb1ELb1ELb0ELb0EEENS1_36VarlenDynamicPersistentTileSchedulerILi128ELi176ELi256ELi128ELb0ELb1ELb1ELb0ELb1ELb1EEEEEEEEEvNT_6ParamsE)
        /*0260*/ 	.word	0x000000a8


	//----- nvinfo : EIATTR_FRAME_SIZE
	.align		4
.L_157:
        /*0264*/ 	.byte	0x04, 0x11
        /*0266*/ 	.short	(.L_159 - .L_158)
	.align		4
.L_158:
        /*0268*/ 	.word	index@(_ZN7cutlass13device_kernelIN5flash11enable_sm90INS1_16FlashAttnFwdSm90INS1_25CollectiveMainloopFwdSm90ILi2EN4cute5tupleIJNS5_1CILi1EEES8_S8_EEENS6_IJNS7_ILi128EEENS7_ILi176EEESA_EEELi128ENS_6half_tEfNS_4arch4Sm90ELb0ELb0ELb0ELb1ELb0ELb0ELb0ELb1ELb1ELb1ELb0ELb0EEENS1_21CollectiveEpilogueFwdINS6_IJSA_SA_SB_EEES9_SD_SF_Li256ELb1ELb1ELb0ELb0EEENS1_36VarlenDynamicPersistentTileSchedulerILi128ELi176ELi256ELi128ELb0ELb1ELb1ELb0ELb1ELb1EEEEEEEEEvNT_6ParamsE)
        /*026c*/ 	.word	0x00000060


	//----- nvinfo : EIATTR_REGCOUNT
	.align		4
.L_159:
        /*0270*/ 	.byte	0x04, 0x2f
        /*0272*/ 	.short	(.L_161 - .L_160)
	.align		4
.L_160:
        /*0274*/ 	.word	index@(_ZN7cutlass13device_kernelIN5flash11enable_sm90INS1_16FlashAttnFwdSm90INS1_25CollectiveMainloopFwdSm90ILi2EN4cute5tupleIJNS5_1CILi2EEENS7_ILi1EEES9_EEENS6_IJNS7_ILi128EEENS7_ILi176EEESB_EEELi128ENS_6half_tEfNS_4arch4Sm90ELb0ELb0ELb0ELb0ELb0ELb0ELb0ELb1ELb1ELb1ELb0ELb0EEENS1_21CollectiveEpilogueFwdINS6_IJSB_SB_SC_EEESA_SE_SG_Li256ELb0ELb1ELb0ELb0EEENS1_29StaticPersistentTileSchedulerILb0EEEEEEEEEvNT_6ParamsE)
        /*0278*/ 	.word	0x000000a8


	//----- nvinfo : EIATTR_FRAME_SIZE
	.align		4
.L_161:
        /*027c*/ 	.byte	0x04, 0x11
        /*027e*/ 	.short	(.L_163 - .L_162)
	.align		4
.L_162:
        /*0280*/ 	.word	index@(_ZN7cutlass13device_kernelIN5flash11enable_sm90INS1_16FlashAttnFwdSm90INS1_25CollectiveMainloopFwdSm90ILi2EN4cute5tupleIJNS5_1CILi2EEENS7_ILi1EEES9_EEENS6_IJNS7_ILi128EEENS7_ILi176EEESB_EEELi128ENS_6half_tEfNS_4arch4Sm90ELb0ELb0ELb0ELb0ELb0ELb0ELb0ELb1ELb1ELb1ELb0ELb0EEENS1_21CollectiveEpilogueFwdINS6_IJSB_SB_SC_EEESA_SE_SG_Li256ELb0ELb1ELb0ELb0EEENS1_29StaticPersistentTileSchedulerILb0EEEEEEEEEvNT_6ParamsE)
        /*0284*/ 	.word	0x00000038


	//----- nvinfo : EIATTR_REGCOUNT
	.align		4
.L_163:
        /*0288*/ 	.byte	0x04, 0x2f
        /*028a*/ 	.short	(.L_165 - .L_164)
	.align		4
.L_164:
        /*028c*/ 	.word	index@(_ZN7cutlass13device_kernelIN5flash11enable_sm90INS1_16FlashAttnFwdSm90INS1_25CollectiveMainloopFwdSm90ILi2EN4cute5tupleIJNS5_1CILi1EEES8_S8_EEENS6_IJNS7_ILi128EEENS7_ILi176EEESA_EEELi128ENS_6half_tEfNS_4arch4Sm90ELb0ELb0ELb0ELb0ELb0ELb0ELb0ELb1ELb1ELb1ELb0ELb0EEENS1_21CollectiveEpilogueFwdINS6_IJSA_SA_SB_EEES9_SD_SF_Li256ELb0ELb1ELb0ELb0EEENS1_29StaticPersistentTileSchedulerILb0EEEEEEEEEvNT_6ParamsE)
        /*0290*/ 	.word	0x000000a8


	//----- nvinfo : EIATTR_FRAME_SIZE
	.align		4
.L_165:
        /*0294*/ 	.byte	0x04, 0x11
        /*0296*/ 	.short	(.L_167 - .L_166)
	.align		4
.L_166:
        /*0298*/ 	.word	index@(_ZN7cutlass13device_kernelIN5flash11enable_sm90INS1_16FlashAttnFwdSm90INS1_25CollectiveMainloopFwdSm90ILi2EN4cute5tupleIJNS5_1CILi1EEES8_S8_EEENS6_IJNS7_ILi128EEENS7_ILi176EEESA_EEELi128ENS_6half_tEfNS_4arch4Sm90ELb0ELb0ELb0ELb0ELb0ELb0ELb0ELb1ELb1ELb1ELb0ELb0EEENS1_21CollectiveEpilogueFwdINS6_IJSA_SA_SB_EEES9_SD_SF_Li256ELb0ELb1ELb0ELb0EEENS1_29StaticPersistentTileSchedulerILb0EEEEEEEEEvNT_6ParamsE)
        /*029c*/ 	.word	0x00000038


	//----- nvinfo : EIATTR_REGCOUNT
	.align		4
.L_167:
        /*02a0*/ 	.byte	0x04, 0x2f
        /*02a2*/ 	.short	(.L_169 - .L_168)
	.align		4
.L_168:
        /*02a4*/ 	.word	index@(_ZN7cutlass13device_kernelIN5flash11enable_sm90INS1_16FlashAttnFwdSm90INS1_25CollectiveMainloopFwdSm90ILi2EN4cute5tupleIJNS5_1CILi1EEES8_S8_EEENS6_IJNS7_ILi128EEENS7_ILi112EEENS7_ILi192EEEEEELi192ENS_6half_tEfNS_4arch4Sm90ELb1ELb0ELb0ELb1ELb0ELb1ELb0ELb1ELb1ELb1ELb0ELb0EEENS1_21CollectiveEpilogueFwdINS6_IJSA_SC_SB_EEES9_SE_SG_Li256ELb1ELb1ELb0ELb0EEENS1_36VarlenDynamicPersistentTileSchedulerILi128ELi112ELi256ELi128ELb0ELb1ELb1ELb1ELb1ELb1EEEEEEEEEvNT_6ParamsE)
        /*02a8*/ 	.word	0x000000a8


	//----- nvinfo : EIATTR_FRAME_SIZE
	.align		4
.L_169:
        /*02ac*/ 	.byte	0x04, 0x11
        /*02ae*/ 	.short	(.L_171 - .L_170)
	.align		4
.L_170:
        /*02b0*/ 	.word	index@(_ZN7cutlass13device_kernelIN5flash11enable_sm90INS1_16FlashAttnFwdSm90INS1_25CollectiveMainloopFwdSm90ILi2EN4cute5tupleIJNS5_1CILi1EEES8_S8_EEENS6_IJNS7_ILi128EEENS7_ILi112EEENS7_ILi192EEEEEELi192ENS_6half_tEfNS_4arch4Sm90ELb1ELb0ELb0ELb1ELb0ELb1ELb0ELb1ELb1ELb1ELb0ELb0EEENS1_21CollectiveEpilogueFwdINS6_IJSA_SC_SB_EEES9_SE_SG_Li256ELb1ELb1ELb0ELb0EEENS1_36VarlenDynamicPersistentTileSchedulerILi128ELi112ELi256ELi128ELb0ELb1ELb1ELb1ELb1ELb1EEEEEEEEEvNT_6ParamsE)
        /*02b4*/ 	.word	0x00000098


	//----- nvinfo : EIATTR_REGCOUNT
	.align		4
.L_171:
        /*02b8*/ 	.byte	0x04, 0x2f
        /*02ba*/ 	.short	(.L_173 - .L_172)
	.align		4
.L_172:
        /*02bc*/ 	.word	index@(_ZN7cutlass13device_kernelIN5flash11enable_sm90INS1_16FlashAttnFwdSm90INS1_25CollectiveMainloopFwdSm90ILi2EN4cute5tupleIJNS5_1CILi1EEES8_S8_EEENS6_IJNS7_ILi128EEENS7_ILi112EEENS7_ILi192EEEEEELi192ENS_6half_tEfNS_4arch4Sm90ELb1ELb0ELb0ELb1ELb0ELb0ELb0ELb1ELb1ELb1ELb0ELb0EEENS1_21CollectiveEpilogueFwdINS6_IJSA_SC_SB_EEES9_SE_SG_Li256ELb1ELb1ELb0ELb0EEENS1_36VarlenDynamicPersistentTileSchedulerILi128ELi112ELi256ELi128ELb0ELb1ELb1ELb1ELb1ELb1EEEEEEEEEvNT_6ParamsE)
        /*02c0*/ 	.word	0x000000a8


	//----- nvinfo : EIATTR_FRAME_SIZE
	.align		4
.L_173:
        /*02c4*/ 	.byte	0x04, 0x11
        /*02c6*/ 	.short	(.L_175 - .L_174)
	.align		4
.L_174:
        /*02c8*/ 	.word	index@(_ZN7cutlass13device_kernelIN5flash11enable_sm90INS1_16FlashAttnFwdSm90INS1_25CollectiveMainloopFwdSm90ILi2EN4cute5tupleIJNS5_1CILi1EEES8_S8_EEENS6_IJNS7_ILi128EEENS7_ILi112EEENS7_ILi192EEEEEELi192ENS_6half_tEfNS_4arch4Sm90ELb1ELb0ELb0ELb1ELb0ELb0ELb0ELb1ELb1ELb1ELb0ELb0EEENS1_21CollectiveEpilogueFwdINS6_IJSA_SC_SB_EEES9_SE_SG_Li256ELb1ELb1ELb0ELb0EEENS1_36VarlenDynamicPersistentTileSchedulerILi128ELi112ELi256ELi128ELb0ELb1ELb1ELb1ELb1ELb1EEEEEEEEEvNT_6ParamsE)
        /*02cc*/ 	.word	0x00000058


	//----- nvinfo : EIATTR_REGCOUNT
	.align		4
.L_175:
        /*02d0*/ 	.byte	0x04, 0x2f
        /*02d2*/ 	.short	(.L_177 - .L_176)
	.align		4
.L_176:
        /*02d4*/ 	.word	index@(_ZN7cutlass13device_kernelIN5flash11enable_sm90INS1_16FlashAttnFwdSm90INS1_25CollectiveMainloopFwdSm90ILi2EN4cute5tupleIJNS5_1CILi1EEES8_S8_EEENS6_IJNS7_ILi128EEENS7_ILi112EEENS7_ILi192EEEEEELi192ENS_6half_tEfNS_4arch4Sm90ELb1ELb0ELb0ELb0ELb0ELb0ELb0ELb1ELb1ELb1ELb0ELb0EEENS1_21CollectiveEpilogueFwdINS6_IJSA_SC_SB_EEES9_SE_SG_Li256ELb0ELb1ELb0ELb0EEENS1_30DynamicPersistentTileSchedulerILi256ELi128ELb0ELb1ELb1EEEEEEEEEvNT_6ParamsE)
        /*02d8*/ 	.word	0x000000a8


	//----- nvinfo : EIATTR_FRAME_SIZE
	.align		4
.L_177:
        /*02dc*/ 	.byte	0x04, 0x11
        /*02de*/ 	.short	(.L_179 - .L_178)
	.align		4
.L_178:
        /*02e0*/ 	.word	index@(_ZN7cutlass13device_kernelIN5flash11enable_sm90INS1_16FlashAttnFwdSm90INS1_25CollectiveMainloopFwdSm90ILi2EN4cute5tupleIJNS5_1CILi1EEES8_S8_EEENS6_IJNS7_ILi128EEENS7_ILi112EEENS7_ILi192EEEEEELi192ENS_6half_tEfNS_4arch4Sm90ELb1ELb0ELb0ELb0ELb0ELb0ELb0ELb1ELb1ELb1ELb0ELb0EEENS1_21CollectiveEpilogueFwdINS6_IJSA_SC_SB_EEES9_SE_SG_Li256ELb0ELb1ELb0ELb0EEENS1_30DynamicPersistentTileSchedulerILi256ELi128ELb0ELb1ELb1EEEEEEEEEvNT_6ParamsE)
        /*02e4*/ 	.word	0x00000038


	//----- nvinfo : EIATTR_REGCOUNT
	.align		4
.L_179:
        /*02e8*/ 	.byte	0x04, 0x2f
        /*02ea*/ 	.short	(.L_181 - .L_180)
	.align		4
.L_180:
        /*02ec*/ 	.word	index@(_ZN7cutlass13device_kernelIN5flash11enable_sm90INS1_16FlashAttnFwdSm90INS1_25CollectiveMainloopFwdSm90ILi2EN4cute5tupleIJNS5_1CILi1EEES8_S8_EEENS6_IJNS7_ILi128EEENS7_ILi96EEENS7_ILi192EEEEEELi192ENS_6half_tEfNS_4arch4Sm90ELb0ELb1ELb0ELb1ELb0ELb1ELb0ELb1ELb1ELb1ELb0ELb0EEENS1_21CollectiveEpilogueFwdINS6_IJSA_SC_SB_EEES9_SE_SG_Li256ELb1ELb1ELb0ELb0EEENS1_36VarlenDynamicPersistentTileSchedulerILi128ELi96ELi256ELi128ELb0ELb1ELb1ELb1ELb0ELb1EEEEEEEEEvNT_6ParamsE)
        /*02f0*/ 	.word	0x000000a8


	//----- nvinfo : EIATTR_FRAME_SIZE
	.align		4
.L_181:
        /*02f4*/ 	.byte	0x04, 0x11
        /*02f6*/ 	.short	(.L_183 - .L_182)
	.align		4
.L_182:
        /*02f8*/ 	.word	index@(_ZN7cutlass13device_kernelIN5flash11enable_sm90INS1_16FlashAttnFwdSm90INS1_25CollectiveMainloopFwdSm90ILi2EN4cute5tupleIJNS5_1CILi1EEES8_S8_EEENS6_IJNS7_ILi128EEENS7_ILi96EEENS7_ILi192EEEEEELi192ENS_6half_tEfNS_4arch4Sm90ELb0ELb1ELb0ELb1ELb0ELb1ELb0ELb1ELb1ELb1ELb0ELb0EEENS1_21CollectiveEpilogueFwdINS6_IJSA_SC_SB_EEES9_SE_SG_Li256ELb1ELb1ELb0ELb0EEENS1_36VarlenDynamicPersistentTileSchedulerILi128ELi96ELi256ELi128ELb0ELb1ELb1ELb1ELb0ELb1EEEEEEEEEvNT_6ParamsE)
        /*02fc*/ 	.word	0x00000088


	//----- nvinfo : EIATTR_REGCOUNT
	.align		4
.L_183:
        /*0300*/ 	.byte	0x04, 0x2f
        /*0302*/ 	.short	(.L_185 - .L_184)
	.align		4
.L_184:
        /*0304*/ 	.word	index@(_ZN7cutlass13device_kernelIN5flash11enable_sm90INS1_16FlashAttnFwdSm90INS1_25CollectiveMainloopFwdSm90ILi2EN4cute5tupleIJNS5_1CILi1EEES8_S8_EEENS6_IJNS7_ILi128EEENS7_ILi96EEENS7_ILi192EEEEEELi192ENS_6half_tEfNS_4arch4Sm90ELb0ELb1ELb0ELb1ELb0ELb0ELb0ELb1ELb1ELb1ELb0ELb0EEENS1_21CollectiveEpilogueFwdINS6_IJSA_SC_SB_EEES9_SE_SG_Li256ELb1ELb1ELb0ELb0EEENS1_36VarlenDynamicPersistentTileSchedulerILi128ELi96ELi256ELi128ELb0ELb1ELb1ELb1ELb0ELb1EEEEEEEEEvNT_6ParamsE)
        /*0308*/ 	.word	0x000000a8


	//----- nvinfo : EIATTR_FRAME_SIZE
	.align		4
.L_185:
        /*030c*/ 	.byte	0x04, 0x11
        /*030e*/ 	.short	(.L_187 - .L_186)
	.align		4
.L_186:
        /*0310*/ 	.word	index@(_ZN7cutlass13device_kernelIN5flash11enable_sm90INS1_16FlashAttnFwdSm90INS1_25CollectiveMainloopFwdSm90ILi2EN4cute5tupleIJNS5_1CILi1EEES8_S8_EEENS6_IJNS7_ILi128EEENS7_ILi96EEENS7_ILi192EEEEEELi192ENS_6half_tEfNS_4arch4Sm90ELb0ELb1ELb0ELb1ELb0ELb0ELb0ELb1ELb1ELb1ELb0ELb0EEENS1_21CollectiveEpilogueFwdINS6_IJSA_SC_SB_EEES9_SE_SG_Li256ELb1ELb1ELb0ELb0EEENS1_36VarlenDynamicPersistentTileSchedulerILi128ELi96ELi256ELi128ELb0ELb1ELb1ELb1ELb0ELb1EEEEEEEEEvNT_6ParamsE)
        /*0314*/ 	.word	0x00000050


	//----- nvinfo : EIATTR_REGCOUNT
	.align		4
.L_187:
        /*0318*/ 	.byte	0x04, 0x2f
        /*031a*/ 	.short	(.L_189 - .L_188)
	.align		4
.L_188:
        /*031c*/ 	.word	index@(_ZN7cutlass13device_kernelIN5flash11enable_sm90INS1_16FlashAttnFwdSm90INS1_25CollectiveMainloopFwdSm90ILi2EN4cute5tupleIJNS5_1CILi1EEES8_S8_EEENS6_IJNS7_ILi128EEENS7_ILi96EEENS7_ILi192EEEEEELi192ENS_6half_tEfNS_4arch4Sm90ELb0ELb1ELb0ELb0ELb0ELb0ELb0ELb1ELb1ELb1ELb0ELb0EEENS1_21CollectiveEpilogueFwdINS6_IJSA_SC_SB_EEES9_SE_SG_Li256ELb0ELb1ELb0ELb0EEENS1_30DynamicPersistentTileSchedulerILi256ELi128ELb0ELb1ELb1EEEEEEEEEvNT_6ParamsE)
        /*0320*/ 	.word	0x000000a8


	//----- nvinfo : EIATTR_FRAME_SIZE
	.align		4
.L_189:
        /*0324*/ 	.byte	0x04, 0x11
        /*0326*/ 	.short	(.L_191 - .L_190)
	.align		4
.L_190:
        /*0328*/ 	.word	index@(_ZN7cutlass13device_kernelIN5flash11enable_sm90INS1_16FlashAttnFwdSm90INS1_25CollectiveMainloopFwdSm90ILi2EN4cute5tupleIJNS5_1CILi1EEES8_S8_EEENS6_IJNS7_ILi128EEENS7_ILi96EEENS7_ILi192EEEEEELi192ENS_6half_tEfNS_4arch4Sm90ELb0ELb1ELb0ELb0ELb0ELb0ELb0ELb1ELb1ELb1ELb0ELb0EEENS1_21CollectiveEpilogueFwdINS6_IJSA_SC_SB_EEES9_SE_SG_Li256ELb0ELb1ELb0ELb0EEENS1_30DynamicPersistentTileSchedulerILi256ELi128ELb0ELb1ELb1EEEEEEEEEvNT_6ParamsE)
        /*032c*/ 	.word	0x00000020


	//----- nvinfo : EIATTR_REGCOUNT
	.align		4
.L_191:
        /*0330*/ 	.byte	0x04, 0x2f
        /*0332*/ 	.short	(.L_193 - .L_192)
	.align		4
.L_192:
        /*0334*/ 	.word	index@(_ZN7cutlass13device_kernelIN5flash11enable_sm90INS1_16FlashAttnFwdSm90INS1_25CollectiveMainloopFwdSm90ILi2EN4cute5tupleIJNS5_1CILi1EEES8_S8_EEENS6_IJNS7_ILi128EEENS7_ILi112EEENS7_ILi192EEEEEELi192ENS_6half_tEfNS_4arch4Sm90ELb0ELb0ELb0ELb1ELb0ELb1ELb0ELb1ELb1ELb1ELb0ELb0EEENS1_21CollectiveEpilogueFwdINS6_IJSA_SC_SB_EEES9_SE_SG_Li256ELb1ELb1ELb0ELb0EEENS1_36VarlenDynamicPersistentTileSchedulerILi128ELi112ELi256ELi128ELb0ELb1ELb1ELb0ELb1ELb1EEEEEEEEEvNT_6ParamsE)
        /*0338*/ 	.word	0x000000a8


	//----- nvinfo : EIATTR_FRAME_SIZE
	.align		4
.L_193:
        /*033c*/ 	.byte	0x04, 0x11
        /*033e*/ 	.short	(.L_195 - .L_194)
	.align		4
.L_194:
        /*0340*/ 	.word	index@(_ZN7cutlass13device_kernelIN5flash11enable_sm90INS1_16FlashAttnFwdSm90INS1_25CollectiveMainloopFwdSm90ILi2EN4cute5tupleIJNS5_1CILi1EEES8_S8_EEENS6_IJNS7_ILi128EEENS7_ILi112EEENS7_ILi192EEEEEELi192ENS_6half_tEfNS_4arch4Sm90ELb0ELb0ELb0ELb1ELb0ELb1ELb0ELb1ELb1ELb1ELb0ELb0EEENS1_21CollectiveEpilogueFwdINS6_IJSA_SC_SB_EEES9_SE_SG_Li256ELb1ELb1ELb0ELb0EEENS1_36VarlenDynamicPersistentTileSchedulerILi128ELi112ELi256ELi128ELb0ELb1ELb1ELb0ELb1ELb1EEEEEEEEEvNT_6ParamsE)
        /*0344*/ 	.word	0x000000a0


	//----- nvinfo : EIATTR_REGCOUNT
	.align		4
.L_195:
        /*0348*/ 	.byte	0x04, 0x2f
        /*034a*/ 	.short	(.L_197 - .L_196)
	.align		4
.L_196:
        /*034c*/ 	.word	index@(_ZN7cutlass13device_kernelIN5flash11enable_sm90INS1_16FlashAttnFwdSm90INS1_25CollectiveMainloopFwdSm90ILi2EN4cute5tupleIJNS5_1CILi1EEES8_S8_EEENS6_IJNS7_ILi128EEENS7_ILi112EEENS7_ILi192EEEEEELi192ENS_6half_tEfNS_4arch4Sm90ELb0ELb0ELb0ELb1ELb0ELb0ELb0ELb1ELb1ELb1ELb0ELb0EEENS1_21CollectiveEpilogueFwdINS6_IJSA_SC_SB_EEES9_SE_SG_Li256ELb1ELb1ELb0ELb0EEENS1_36VarlenDynamicPersistentTileSchedulerILi128ELi112ELi256ELi128ELb0ELb1ELb1ELb0ELb1ELb1EEEEEEEEEvNT_6ParamsE)
        /*0350*/ 	.word	0x000000a8


	//----- nvinfo : EIATTR_FRAME_SIZE
	.align		4
.L_197:
        /*0354*/ 	.byte	0x04, 0x11
        /*0356*/ 	.short	(.L_199 - .L_198)
	.align		4
.L_198:
        /*0358*/ 	.word	index@(_ZN7cutlass13device_kernelIN5flash11enable_sm90INS1_16FlashAttnFwdSm90INS1_25CollectiveMainloopFwdSm90ILi2EN4cute5tupleIJNS5_1CILi1EEES8_S8_EEENS6_IJNS7_ILi128EEENS7_ILi112EEENS7_ILi192EEEEEELi192ENS_6half_tEfNS_4arch4Sm90ELb0ELb0ELb0ELb1ELb0ELb0ELb0ELb1ELb1ELb1ELb0ELb0EEENS1_21CollectiveEpilogueFwdINS6_IJSA_SC_SB_EEES9_SE_SG_Li256ELb1ELb1ELb0ELb0EEENS1_36VarlenDynamicPersistentTileSchedulerILi128ELi112ELi256ELi128ELb0ELb1ELb1ELb0ELb1ELb1EEEEEEEEEvNT_6ParamsE)
        /*035c*/ 	.word	0x00000060


	//----- nvinfo : EIATTR_REGCOUNT
	.align		4
.L_199:
        /*0360*/ 	.byte	0x04, 0x2f
        /*0362*/ 	.short	(.L_201 - .L_200)
	.align		4
.L_200:
        /*0364*/ 	.word	index@(_ZN7cutlass13device_kernelIN5flash11enable_sm90INS1_16FlashAttnFwdSm90INS1_25CollectiveMainloopFwdSm90ILi2EN4cute5tupleIJNS5_1CILi2EEENS7_ILi1EEES9_EEENS6_IJNS7_ILi128EEENS7_ILi112EEENS7_ILi192EEEEEELi192ENS_6half_tEfNS_4arch4Sm90ELb0ELb0ELb0ELb0ELb0ELb0ELb0ELb1ELb1ELb1ELb0ELb0EEENS1_21CollectiveEpilogueFwdINS6_IJSB_SD_SC_EEESA_SF_SH_Li256ELb0ELb1ELb0ELb0EEENS1_29StaticPersistentTileSchedulerILb0EEEEEEEEEvNT_6ParamsE)
        /*0368*/ 	.word	0x000000a8


	//----- nvinfo : EIATTR_FRAME_SIZE
	.align		4
.L_201:
        /*036c*/ 	.byte	0x04, 0x11
        /*036e*/ 	.short	(.L_203 - .L_202)
	.align		4
.L_202:
        /*0370*/ 	.word	index@(_ZN7cutlass13device_kernelIN5flash11enable_sm90INS1_16FlashAttnFwdSm90INS1_25CollectiveMainloopFwdSm90ILi2EN4cute5tupleIJNS5_1CILi2EEENS7_ILi1EEES9_EEENS6_IJNS7_ILi128EEENS7_ILi112EEENS7_ILi192EEEEEELi192ENS_6half_tEfNS_4arch4Sm90ELb0ELb0ELb0ELb0ELb0ELb0ELb0ELb1ELb1ELb1ELb0ELb0EEENS1_21CollectiveEpilogueFwdINS6_IJSB_SD_SC_EEESA_SF_SH_Li256ELb0ELb1ELb0ELb0EEENS1_29StaticPersistentTileSchedulerILb0EEEEEEEEEvNT_6ParamsE)
        /*0374*/ 	.word	0x00000038


	//----- nvinfo : EIATTR_REGCOUNT
	.align		4
.L_203:
        /*0378*/ 	.byte	0x04, 0x2f
        /*037a*/ 	.short	(.L_205 - .L_204)
	.align		4
.L_204:
        /*037c*/ 	.word	index@(_ZN7cutlass13device_kernelIN5flash11enable_sm90INS1_16FlashAttnFwdSm90INS1_25CollectiveMainloopFwdSm90ILi2EN4cute5tupleIJNS5_1CILi1EEES8_S8_EEENS6_IJNS7_ILi128EEENS7_ILi112EEENS7_ILi192EEEEEELi192ENS_6half_tEfNS_4arch4Sm90ELb0ELb0ELb0ELb0ELb0ELb0ELb0ELb1ELb1ELb1ELb0ELb0EEENS1_21CollectiveEpilogueFwdINS6_IJSA_SC_SB_EEES9_SE_SG_Li256ELb0ELb1ELb0ELb0EEENS1_29StaticPersistentTileSchedulerILb0EEEEEEEEEvNT_6ParamsE)
        /*0380*/ 	.word	0x000000a8


	//----- nvinfo : EIATTR_FRAME_SIZE
	.align		4
.L_205:
        /*0384*/ 	.byte	0x04, 0x11
        /*0386*/ 	.short	(.L_207 - .L_206)
	.align		4
.L_206:
        /*0388*/ 	.word	index@(_ZN7cutlass13device_kernelIN5flash11enable_sm90INS1_16FlashAttnFwdSm90INS1_25CollectiveMainloopFwdSm90ILi2EN4cute5tupleIJNS5_1CILi1EEES8_S8_EEENS6_IJNS7_ILi128EEENS7_ILi112EEENS7_ILi192EEEEEELi192ENS_6half_tEfNS_4arch4Sm90ELb0ELb0ELb0ELb0ELb0ELb0ELb0ELb1ELb1ELb1ELb0ELb0EEENS1_21CollectiveEpilogueFwdINS6_IJSA_SC_SB_EEES9_SE_SG_Li256ELb0ELb1ELb0ELb0EEENS1_29StaticPersistentTileSchedulerILb0EEEEEEEEEvNT_6ParamsE)
        /*038c*/ 	.word	0x00000038


	//----- nvinfo : EIATTR_REGCOUNT
	.align		4
.L_207:
        /*0390*/ 	.byte	0x04, 0x2f
        /*0392*/ 	.short	(.L_209 - .L_208)
	.align		4
.L_208:
        /*0394*/ 	.word	index@(_ZN7cutlass13device_kernelIN5flash11enable_sm90INS1_16FlashAttnFwdSm90INS1_25CollectiveMainloopFwdSm90ILi2EN4cute5tupleIJNS5_1CILi1EEES8_S8_EEENS6_IJNS7_ILi128EEENS7_ILi80EEENS7_ILi256EEEEEELi256ENS_6half_tEfNS_4arch4Sm90ELb1ELb0ELb0ELb1ELb0ELb1ELb0ELb1ELb1ELb1ELb0ELb0EEENS1_21CollectiveEpilogueFwdINS6_IJSA_SC_SB_EEES9_SE_SG_Li256ELb1ELb1ELb0ELb0EEENS1_36VarlenDynamicPersistentTileSchedulerILi128ELi80ELi256ELi128ELb0ELb1ELb1ELb1ELb1ELb1EEEEEEEEEvNT_6ParamsE)
        /*0398*/ 	.word	0x000000a8


	//----- nvinfo : EIATTR_FRAME_SIZE
	.align		4
.L_209:
        /*039c*/ 	.byte	0x04, 0x11
        /*039e*/ 	.short	(.L_211 - .L_210)
	.align		4
.L_210:
        /*03a0*/ 	.word	index@(_ZN7cutlass13device_kernelIN5flash11enable_sm90INS1_16FlashAttnFwdSm90INS1_25CollectiveMainloopFwdSm90ILi2EN4cute5tupleIJNS5_1CILi1EEES8_S8_EEENS6_IJNS7_ILi128EEENS7_ILi80EEENS7_ILi256EEEEEELi256ENS_6half_tEfNS_4arch4Sm90ELb1ELb0ELb0ELb1ELb0ELb1ELb0ELb1ELb1ELb1ELb0ELb0EEENS1_21CollectiveEpilogueFwdINS6_IJSA_SC_SB_EEES9_SE_SG_Li256ELb1ELb1ELb0ELb0EEENS1_36VarlenDynamicPersistentTileSchedulerILi128ELi80ELi256ELi128ELb0ELb1ELb1ELb1ELb1ELb1EEEEEEEEEvNT_6ParamsE)
        /*03a4*/ 	.word	0x000000a0


	//----- nvinfo : EIATTR_REGCOUNT
	.align		4
.L_211:
        /*03a8*/ 	.byte	0x04, 0x2f
        /*03aa*/ 	.short	(.L_213 - .L_212)
	.align		4
.L_212:
        /*03ac*/ 	.word	index@(_ZN7cutlass13device_kernelIN5flash11enable_sm90INS1_16FlashAttnFwdSm90INS1_25CollectiveMainloopFwdSm90ILi2EN4cute5tupleIJNS5_1CILi1EEES8_S8_EEENS6_IJNS7_ILi128EEENS7_ILi80EEENS7_ILi256EEEEEELi256ENS_6half_tEfNS_4arch4Sm90ELb1ELb0ELb0ELb1ELb0ELb0ELb0ELb1ELb1ELb1ELb0ELb0EEENS1_21CollectiveEpilogueFwdINS6_IJSA_SC_SB_EEES9_SE_SG_Li256ELb1ELb1ELb0ELb0EEENS1_36VarlenDynamicPersistentTileSchedulerILi128ELi80ELi256ELi128ELb0ELb1ELb1ELb1ELb1ELb1EEEEEEEEEvNT_6ParamsE)
        /*03b0*/ 	.word	0x000000a8


	//----- nvinfo : EIATTR_FRAME_SIZE
	.align		4
.L_213:
        /*03b4*/ 	.byte	0x04, 0x11
        /*03b6*/ 	.short	(.L_215 - .L_214)
	.align		4
.L_214:
        /*03b8*/ 	.word	index@(_ZN7cutlass13device_kernelIN5flash11enable_sm90INS1_16FlashAttnFwdSm90INS1_25CollectiveMainloopFwdSm90ILi2EN4cute5tupleIJNS5_1CILi1EEES8_S8_EEENS6_IJNS7_ILi128EEENS7_ILi80EEENS7_ILi256EEEEEELi256ENS_6half_tEfNS_4arch4Sm90ELb1ELb0ELb0ELb1ELb0ELb0ELb0ELb1ELb1ELb1ELb0ELb0EEENS1_21CollectiveEpilogueFwdINS6_IJSA_SC_SB_EEES9_SE_SG_Li256ELb1ELb1ELb0ELb0EEENS1_36VarlenDynamicPersistentTileSchedulerILi128ELi80ELi256ELi128ELb0ELb1ELb1ELb1ELb1ELb1EEEEEEEEEvNT_6ParamsE)
        /*03bc*/ 	.word	0x00000058


	//----- nvinfo : EIATTR_REGCOUNT
	.align		4
.L_215:
        /*03c0*/ 	.byte	0x04, 0x2f
        /*03c2*/ 	.short	(.L_217 - .L_216)
	.align		4
.L_216:
        /*03c4*/ 	.word	index@(_ZN7cutlass13device_kernelIN5flash11enable_sm90INS1_16FlashAttnFwdSm90INS1_25CollectiveMainloopFwdSm90ILi2EN4cute5tupleIJNS5_1CILi1EEES8_S8_EEENS6_IJNS7_ILi128EEENS7_ILi80EEENS7_ILi256EEEEEELi256ENS_6half_tEfNS_4arch4Sm90ELb1ELb0ELb0ELb0ELb0ELb0ELb0ELb1ELb1ELb1ELb0ELb0EEENS1_21CollectiveEpilogueFwdINS6_IJSA_SC_SB_EEES9_SE_SG_Li256ELb0ELb1ELb0ELb0EEENS1_30DynamicPersistentTileSchedulerILi256ELi128ELb0ELb1ELb1EEEEEEEEEvNT_6ParamsE)
        /*03c8*/ 	.word	0x000000a8


	//----- nvinfo : EIATTR_FRAME_SIZE
	.align		4
.L_217:
        /*03cc*/ 	.byte	0x04, 0x11
        /*03ce*/ 	.short	(.L_219 - .L_218)
	.align		4
.L_218:
        /*03d0*/ 	.word	index@(_ZN7cutlass13device_kernelIN5flash11enable_sm90INS1_16FlashAttnFwdSm90INS1_25CollectiveMainloopFwdSm90ILi2EN4cute5tupleIJNS5_1CILi1EEES8_S8_EEENS6_IJNS7_ILi128EEENS7_ILi80EEENS7_ILi256EEEEEELi256ENS_6half_tEfNS_4arch4Sm90ELb1ELb0ELb0ELb0ELb0ELb0ELb0ELb1ELb1ELb1ELb0ELb0EEENS1_21CollectiveEpilogueFwdINS6_IJSA_SC_SB_EEES9_SE_SG_Li256ELb0ELb1ELb0ELb0EEENS1_30DynamicPersistentTileSchedulerILi256ELi128ELb0ELb1ELb1EEEEEEEEEvNT_6ParamsE)
        /*03d4*/ 	.word	0x00000028


	//----- nvinfo : EIATTR_REGCOUNT
	.align		4
.L_219:
        /*03d8*/ 	.byte	0x04, 0x2f
        /*03da*/ 	.short	(.L_221 - .L_220)
	.align		4
.L_220:
        /*03dc*/ 	.word	index@(_ZN7cutlass13device_kernelIN5flash11enable_sm90INS1_16FlashAttnFwdSm90INS1_25CollectiveMainloopFwdSm90ILi2EN4cute5tupleIJNS5_1CILi1EEES8_S8_EEENS6_IJNS7_ILi128EEENS7_ILi64EEENS7_ILi256EEEEEELi256ENS_6half_tEfNS_4arch4Sm90ELb0ELb1ELb0ELb1ELb0ELb1ELb0ELb1ELb1ELb1ELb0ELb0EEENS1_21CollectiveEpilogueFwdINS6_IJSA_SC_SB_EEES9_SE_SG_Li256ELb1ELb1ELb0ELb0EEENS1_36VarlenDynamicPersistentTileSchedulerILi128ELi64ELi256ELi128ELb0ELb1ELb1ELb1ELb0ELb1EEEEEEEEEvNT_6ParamsE)
        /*03e0*/ 	.word	0x000000a8


	//----- nvinfo : EIATTR_FRAME_SIZE
	.align		4
.L_221:
        /*03e4*/ 	.byte	0x04, 0x11
        /*03e6*/ 	.short	(.L_223 - .L_222)
	.align		4
.L_222:
        /*03e8*/ 	.word	index@(_ZN7cutlass13device_kernelIN5flash11enable_sm90INS1_16FlashAttnFwdSm90INS1_25CollectiveMainloopFwdSm90ILi2EN4cute5tupleIJNS5_1CILi1EEES8_S8_EEENS6_IJNS7_ILi128EEENS7_ILi64EEENS7_ILi256EEEEEELi256ENS_6half_tEfNS_4arch4Sm90ELb0ELb1ELb0ELb1ELb0ELb1ELb0ELb1ELb1ELb1ELb0ELb0EEENS1_21CollectiveEpilogueFwdINS6_IJSA_SC_SB_EEES9_SE_SG_Li256ELb1ELb1ELb0ELb0EEENS1_36VarlenDynamicPersistentTileSchedulerILi128ELi64ELi256ELi128ELb0ELb1ELb1ELb1ELb0ELb1EEEEEEEEEvNT_6ParamsE)
        /*03ec*/ 	.word	0x000000c8


	//----- nvinfo : EIATTR_REGCOUNT
	.align		4
.L_223:
        /*03f0*/ 	.byte	0x04, 0x2f
        /*03f2*/ 	.short	(.L_225 - .L_224)
	.align		4
.L_224:
        /*03f4*/ 	.word	index@(_ZN7cutlass13device_kernelIN5flash11enable_sm90INS1_16FlashAttnFwdSm90INS1_25CollectiveMainloopFwdSm90ILi2EN4cute5tupleIJNS5_1CILi1EEES8_S8_EEENS6_IJNS7_ILi128EEENS7_ILi64EEENS7_ILi256EEEEEELi256ENS_6half_tEfNS_4arch4Sm90ELb0ELb1ELb0ELb1ELb0ELb0ELb0ELb1ELb1ELb1ELb0ELb0EEENS1_21CollectiveEpilogueFwdINS6_IJSA_SC_SB_EEES9_SE_SG_Li256ELb1ELb1ELb0ELb0EEENS1_36VarlenDynamicPersistentTileSchedulerILi128ELi64ELi256ELi128ELb0ELb1ELb1ELb1ELb0ELb1EEEEEEEEEvNT_6ParamsE)
        /*03f8*/ 	.word	0x000000a8


	//----- nvinfo : EIATTR_FRAME_SIZE
	.align		4
.L_225:
        /*03fc*/ 	.byte	0x04, 0x11
        /*03fe*/ 	.short	(.L_227 - .L_226)
	.align		4
.L_226:
        /*0400*/ 	.word	index@(_ZN7cutlass13device_kernelIN5flash11enable_sm90INS1_16FlashAttnFwdSm90INS1_25CollectiveMainloopFwdSm90ILi2EN4cute5tupleIJNS5_1CILi1EEES8_S8_EEENS6_IJNS7_ILi128EEENS7_ILi64EEENS7_ILi256EEEEEELi256ENS_6half_tEfNS_4arch4Sm90ELb0ELb1ELb0ELb1ELb0ELb0ELb0ELb1ELb1ELb1ELb0ELb0EEENS1_21CollectiveEpilogueFwdINS6_IJSA_SC_SB_EEES9_SE_SG_Li256ELb1ELb1ELb0ELb0EEENS1_36VarlenDynamicPersistentTileSchedulerILi128ELi64ELi256ELi128ELb0ELb1ELb1ELb1ELb0ELb1EEEEEEEEEvNT_6ParamsE)
        /*0404*/ 	.word	0x00000050


	//----- nvinfo : EIATTR_REGCOUNT
	.align		4
.L_227:
        /*0408*/ 	.byte	0x04, 0x2f
        /*040a*/ 	.short	(.L_229 - .L_228)
	.align		4
.L_228:
        /*040c*/ 	.word	index@(_ZN7cutlass13device_kernelIN5flash11enable_sm90INS1_16FlashAttnFwdSm90INS1_25CollectiveMainloopFwdSm90ILi2EN4cute5tupleIJNS5_1CILi1EEES8_S8_EEENS6_IJNS7_ILi128EEENS7_ILi64EEENS7_ILi256EEEEEELi256ENS_6half_tEfNS_4arch4Sm90ELb0ELb1ELb0ELb0ELb0ELb0ELb0ELb1ELb1ELb1ELb0ELb0EEENS1_21CollectiveEpilogueFwdINS6_IJSA_SC_SB_EEES9_SE_SG_Li256ELb0ELb1ELb0ELb0EEENS1_30DynamicPersistentTileSchedulerILi256ELi128ELb0ELb1ELb1EEEEEEEEEvNT_6ParamsE)
        /*0410*/ 	.word	0x000000a8


	//----- nvinfo : EIATTR_FRAME_SIZE
	.align		4
.L_229:
        /*0414*/ 	.byte	0x04, 0x11
        /*0416*/ 	.short	(.L_231 - .L_230)
	.align		4
.L_230:
        /*0418*/ 	.word	index@(_ZN7cutlass13device_kernelIN5flash11enable_sm90INS1_16FlashAttnFwdSm90INS1_25CollectiveMainloopFwdSm90ILi2EN4cute5tupleIJNS5_1CILi1EEES8_S8_EEENS6_IJNS7_ILi128EEENS7_ILi64EEENS7_ILi256EEEEEELi256ENS_6half_tEfNS_4arch4Sm90ELb0ELb1ELb0ELb0ELb0ELb0ELb0ELb1ELb1ELb1ELb0ELb0EEENS1_21CollectiveEpilogueFwdINS6_IJSA_SC_SB_EEES9_SE_SG_Li256ELb0ELb1ELb0ELb0EEENS1_30DynamicPersistentTileSchedulerILi256ELi128ELb0ELb1ELb1EEEEEEEEEvNT_6ParamsE)
        /*041c*/ 	.word	0x00000020


	//----- nvinfo : EIATTR_REGCOUNT
	.align		4
.L_231:
        /*0420*/ 	.byte	0x04, 0x2f
        /*0422*/ 	.short	(.L_233 - .L_232)
	.align		4
.L_232:
        /*0424*/ 	.word	index@(_ZN7cutlass13device_kernelIN5flash11enable_sm90INS1_16FlashAttnFwdSm90INS1_25CollectiveMainloopFwdSm90ILi2EN4cute5tupleIJNS5_1CILi1EEES8_S8_EEENS6_IJNS7_ILi128EEENS7_ILi80EEENS7_ILi256EEEEEELi256ENS_6half_tEfNS_4arch4Sm90ELb0ELb0ELb0ELb1ELb0ELb1ELb0ELb1ELb1ELb1ELb0ELb0EEENS1_21CollectiveEpilogueFwdINS6_IJSA_SC_SB_EEES9_SE_SG_Li256ELb1ELb1ELb0ELb0EEENS1_36VarlenDynamicPersistentTileSchedulerILi128ELi80ELi256ELi128ELb0ELb1ELb1ELb0ELb1ELb1EEEEEEEEEvNT_6ParamsE)
        /*0428*/ 	.word	0x000000a8


	//----- nvinfo : EIATTR_FRAME_SIZE
	.align		4
.L_233:
        /*042c*/ 	.byte	0x04, 0x11
        /*042e*/ 	.short	(.L_235 - .L_234)
	.align		4
.L_234:
        /*0430*/ 	.word	index@(_ZN7cutlass13device_kernelIN5flash11enable_sm90INS1_16FlashAttnFwdSm90INS1_25CollectiveMainloopFwdSm90ILi2EN4cute5tupleIJNS5_1CILi1EEES8_S8_EEENS6_IJNS7_ILi128EEENS7_ILi80EEENS7_ILi256EEEEEELi256ENS_6half_tEfNS_4arch4Sm90ELb0ELb0ELb0ELb1ELb0ELb1ELb0ELb1ELb1ELb1ELb0ELb0EEENS1_21CollectiveEpilogueFwdINS6_IJSA_SC_SB_EEES9_SE_SG_Li256ELb1ELb1ELb0ELb0EEENS1_36VarlenDynamicPersistentTileSchedulerILi128ELi80ELi256ELi128ELb0ELb1ELb1ELb0ELb1ELb1EEEEEEEEEvNT_6ParamsE)
        /*0434*/ 	.word	0x00000098


	//----- nvinfo : EIATTR_REGCOUNT
	.align		4
.L_235:
        /*0438*/ 	.byte	0x04, 0x2f
        /*043a*/ 	.short	(.L_237 - .L_236)
	.align		4
.L_236:
        /*043c*/ 	.word	index@(_ZN7cutlass13device_kernelIN5flash11enable_sm90INS1_16FlashAttnFwdSm90INS1_25CollectiveMainloopFwdSm90ILi2EN4cute5tupleIJNS5_1CILi1EEES8_S8_EEENS6_IJNS7_ILi128EEENS7_ILi80EEENS7_ILi256EEEEEELi256ENS_6half_tEfNS_4arch4Sm90ELb0ELb0ELb0ELb1ELb0ELb0ELb0ELb1ELb1ELb1ELb0ELb0EEENS1_21CollectiveEpilogueFwdINS6_IJSA_SC_SB_EEES9_SE_SG_Li256ELb1ELb1ELb0ELb0EEENS1_36VarlenDynamicPersistentTileSchedulerILi128ELi80ELi256ELi128ELb0ELb1ELb1ELb0ELb1ELb1EEEEEEEEEvNT_6ParamsE)
        /*0440*/ 	.word	0x000000a8


	//----- nvinfo : EIATTR_FRAME_SIZE
	.align		4
.L_237:
        /*0444*/ 	.byte	0x04, 0x11
        /*0446*/ 	.short	(.L_239 - .L_238)
	.align		4
.L_238:
        /*0448*/ 	.word	index@(_ZN7cutlass13device_kernelIN5flash11enable_sm90INS1_16FlashAttnFwdSm90INS1_25CollectiveMainloopFwdSm90ILi2EN4cute5tupleIJNS5_1CILi1EEES8_S8_EEENS6_IJNS7_ILi128EEENS7_ILi80EEENS7_ILi256EEEEEELi256ENS_6half_tEfNS_4arch4Sm90ELb0ELb0ELb0ELb1ELb0ELb0ELb0ELb1ELb1ELb1ELb0ELb0EEENS1_21CollectiveEpilogueFwdINS6_IJSA_SC_SB_EEES9_SE_SG_Li256ELb1ELb1ELb0ELb0EEENS1_36VarlenDynamicPersistentTileSchedulerILi128ELi80ELi256ELi128ELb0ELb1ELb1ELb0ELb1ELb1EEEEEEEEEvNT_6ParamsE)
        /*044c*/ 	.word	0x00000060


	//----- nvinfo : EIATTR_REGCOUNT
	.align		4
.L_239:
        /*0450*/ 	.byte	0x04, 0x2f
        /*0452*/ 	.short	(.L_241 - .L_240)
	.align		4
.L_240:
        /*0454*/ 	.word	index@(_ZN7cutlass13device_kernelIN5flash11enable_sm90INS1_16FlashAttnFwdSm90INS1_25CollectiveMainloopFwdSm90ILi2EN4cute5tupleIJNS5_1CILi2EEENS7_ILi1EEES9_EEENS6_IJNS7_ILi128EEENS7_ILi80EEENS7_ILi256EEEEEELi256ENS_6half_tEfNS_4arch4Sm90ELb0ELb0ELb0ELb0ELb0ELb0ELb0ELb1ELb1ELb1ELb0ELb0EEENS1_21CollectiveEpilogueFwdINS6_IJSB_SD_SC_EEESA_SF_SH_Li256ELb0ELb1ELb0ELb0EEENS1_29StaticPersistentTileSchedulerILb0EEEEEEEEEvNT_6ParamsE)
        /*0458*/ 	.word	0x000000a8


	//----- nvinfo : EIATTR_FRAME_SIZE
	.align		4
.L_241:
        /*045c*/ 	.byte	0x04, 0x11
        /*045e*/ 	.short	(.L_243 - .L_242)
	.align		4
.L_242:
        /*0460*/ 	.word	index@(_ZN7cutlass13device_kernelIN5flash11enable_sm90INS1_16FlashAttnFwdSm90INS1_25CollectiveMainloopFwdSm90ILi2EN4cute5tupleIJNS5_1CILi2EEENS7_ILi1EEES9_EEENS6_IJNS7_ILi128EEENS7_ILi80EEENS7_ILi256EEEEEELi256ENS_6half_tEfNS_4arch4Sm90ELb0ELb0ELb0ELb0ELb0ELb0ELb0ELb1ELb1ELb1ELb0ELb0EEENS1_21CollectiveEpilogueFwdINS6_IJSB_SD_SC_EEESA_SF_SH_Li256ELb0ELb1ELb0ELb0EEENS1_29StaticPersistentTileSchedulerILb0EEEEEEEEEvNT_6ParamsE)
        /*0464*/ 	.word	0x00000038


	//----- nvinfo : EIATTR_REGCOUNT
	.align		4
.L_243:
        /*0468*/ 	.byte	0x04, 0x2f
        /*046a*/ 	.short	(.L_245 - .L_244)
	.align		4
.L_244:
        /*046c*/ 	.word	index@(_ZN7cutlass13device_kernelIN5flash11enable_sm90INS1_16FlashAttnFwdSm90INS1_25CollectiveMainloopFwdSm90ILi2EN4cute5tupleIJNS5_1CILi1EEES8_S8_EEENS6_IJNS7_ILi128EEENS7_ILi80EEENS7_ILi256EEEEEELi256ENS_6half_tEfNS_4arch4Sm90ELb0ELb0ELb0ELb0ELb0ELb0ELb0ELb1ELb1ELb1ELb0ELb0EEENS1_21CollectiveEpilogueFwdINS6_IJSA_SC_SB_EEES9_SE_SG_Li256ELb0ELb1ELb0ELb0EEENS1_29StaticPersistentTileSchedulerILb0EEEEEEEEEvNT_6ParamsE)
        /*0470*/ 	.word	0x000000a8


	//----- nvinfo : EIATTR_FRAME_SIZE
	.align		4
.L_245:
        /*0474*/ 	.byte	0x04, 0x11
        /*0476*/ 	.short	(.L_247 - .L_246)
	.align		4
.L_246:
        /*0478*/ 	.word	index@(_ZN7cutlass13device_kernelIN5flash11enable_sm90INS1_16FlashAttnFwdSm90INS1_25CollectiveMainloopFwdSm90ILi2EN4cute5tupleIJNS5_1CILi1EEES8_S8_EEENS6_IJNS7_ILi128EEENS7_ILi80EEENS7_ILi256EEEEEELi256ENS_6half_tEfNS_4arch4Sm90ELb0ELb0ELb0ELb0ELb0ELb0ELb0ELb1ELb1ELb1ELb0ELb0EEENS1_21CollectiveEpilogueFwdINS6_IJSA_SC_SB_EEES9_SE_SG_Li256ELb0ELb1ELb0ELb0EEENS1_29StaticPersistentTileSchedulerILb0EEEEEEEEEvNT_6ParamsE)
        /*047c*/ 	.word	0x00000038


	//----- nvinfo : EIATTR_MIN_STACK_SIZE
	.align		4
.L_247:
        /*0480*/ 	.byte	0x04, 0x12
        /*0482*/ 	.short	(.L_249 - .L_248)
	.align		4
.L_248:
        /*0484*/ 	.word	index@(_ZN7cutlass13device_kernelIN5flash11enable_sm90INS1_16FlashAttnFwdSm90INS1_25CollectiveMainloopFwdSm90ILi2EN4cute5tupleIJNS5_1CILi1EEES8_S8_EEENS6_IJNS7_ILi128EEENS7_ILi80EEENS7_ILi256EEEEEELi256ENS_6half_tEfNS_4arch4Sm90ELb0ELb0ELb0ELb0ELb0ELb0ELb0ELb1ELb1ELb1ELb0ELb0EEENS1_21CollectiveEpilogueFwdINS6_IJSA_SC_SB_EEES9_SE_SG_Li256ELb0ELb1ELb0ELb0EEENS1_29StaticPersistentTileSchedulerILb0EEEEEEEEEvNT_6ParamsE)
        /*0488*/ 	.word	0x00000038


	//----- nvinfo : EIATTR_MIN_STACK_SIZE
	.align		4
.L_249:
        /*048c*/ 	.byte	0x04, 0x12
        /*048e*/ 	.short	(.L_251 - .L_250)
	.align		4
.L_250:
        /*0490*/ 	.word	index@(_ZN7cutlass13device_kernelIN5flash11enable_sm90INS1_16FlashAttnFwdSm90INS1_25CollectiveMainloopFwdSm90ILi2EN4cute5tupleIJNS5_1CILi2EEENS7_ILi1EEES9_EEENS6_IJNS7_ILi128EEENS7_ILi80EEENS7_ILi256EEEEEELi256ENS_6half_tEfNS_4arch4Sm90ELb0ELb0ELb0ELb0ELb0ELb0ELb0ELb1ELb1ELb1ELb0ELb0EEENS1_21CollectiveEpilogueFwdINS6_IJSB_SD_SC_EEESA_SF_SH_Li256ELb0ELb1ELb0ELb0EEENS1_29StaticPersistentTileSchedulerILb0EEEEEEEEEvNT_6ParamsE)
        /*0494*/ 	.word	0x00000038


	//----- nvinfo : EIATTR_MIN_STACK_SIZE
	.align		4
.L_251:
        /*0498*/ 	.byte	0x04, 0x12
        /*049a*/ 	.short	(.L_253 - .L_252)
	.align		4
.L_252:
        /*049c*/ 	.word	index@(_ZN7cutlass13device_kernelIN5flash11enable_sm90INS1_16FlashAttnFwdSm90INS1_25CollectiveMainloopFwdSm90ILi2EN4cute5tupleIJNS5_1CILi1EEES8_S8_EEENS6_IJNS7_ILi128EEENS7_ILi80EEENS7_ILi256EEEEEELi256ENS_6half_tEfNS_4arch4Sm90ELb0ELb0ELb0ELb1ELb0ELb0ELb0ELb1ELb1ELb1ELb0ELb0EEENS1_21CollectiveEpilogueFwdINS6_IJSA_SC_SB_EEES9_SE_SG_Li256ELb1ELb1ELb0ELb0EEENS1_36VarlenDynamicPersistentTileSchedulerILi128ELi80ELi256ELi128ELb0ELb1ELb1ELb0ELb1ELb1EEEEEEEEEvNT_6ParamsE)
        /*04a0*/ 	.word	0x00000060


	//----- nvinfo : EIATTR_MIN_STACK_SIZE
	.align		4
.L_253:
        /*04a4*/ 	.byte	0x04, 0x12
        /*04a6*/ 	.short	(.L_255 - .L_254)
	.align		4
.L_254:
        /*04a8*/ 	.word	index@(_ZN7cutlass13device_kernelIN5flash11enable_sm90INS1_16FlashAttnFwdSm90INS1_25CollectiveMainloopFwdSm90ILi2EN4cute5tupleIJNS5_1CILi1EEES8_S8_EEENS6_IJNS7_ILi128EEENS7_ILi80EEENS7_ILi256EEEEEELi256ENS_6half_tEfNS_4arch4Sm90ELb0ELb0ELb0ELb1ELb0ELb1ELb0ELb1ELb1ELb1ELb0ELb0EEENS1_21CollectiveEpilogueFwdINS6_IJSA_SC_SB_EEES9_SE_SG_Li256ELb1ELb1ELb0ELb0EEENS1_36VarlenDynamicPersistentTileSchedulerILi128ELi80ELi256ELi128ELb0ELb1ELb1ELb0ELb1ELb1EEEEEEEEEvNT_6ParamsE)
        /*04ac*/ 	.word	0x00000098


	//----- nvinfo : EIATTR_MIN_STACK_SIZE
	.align		4
.L_255:
        /*04b0*/ 	.byte	0x04, 0x12
        /*04b2*/ 	.short	(.L_257 - .L_256)
	.align		4
.L_256:
        /*04b4*/ 	.word	index@(_ZN7cutlass13device_kernelIN5flash11enable_sm90INS1_16FlashAttnFwdSm90INS1_25CollectiveMainloopFwdSm90ILi2EN4cute5tupleIJNS5_1CILi1EEES8_S8_EEENS6_IJNS7_ILi128EEENS7_ILi64EEENS7_ILi256EEEEEELi256ENS_6half_tEfNS_4arch4Sm90ELb0ELb1ELb0ELb0ELb0ELb0ELb0ELb1ELb1ELb1ELb0ELb0EEENS1_21CollectiveEpilogueFwdINS6_IJSA_SC_SB_EEES9_SE_SG_Li256ELb0ELb1ELb0ELb0EEENS1_30DynamicPersistentTileSchedulerILi256ELi128ELb0ELb1ELb1EEEEEEEEEvNT_6ParamsE)
        /*04b8*/ 	.word	0x00000020


	//----- nvinfo : EIATTR_MIN_STACK_SIZE
	.align		4
.L_257:
        /*04bc*/ 	.byte	0x04, 0x12
        /*04be*/ 	.short	(.L_259 - .L_258)
	.align		4
.L_258:
        /*04c0*/ 	.word	index@(_ZN7cutlass13device_kernelIN5flash11enable_sm90INS1_16FlashAttnFwdSm90INS1_25CollectiveMainloopFwdSm90ILi2EN4cute5tupleIJNS5_1CILi1EEES8_S8_EEENS6_IJNS7_ILi128EEENS7_ILi64EEENS7_ILi256EEEEEELi256ENS_6half_tEfNS_4arch4Sm90ELb0ELb1ELb0ELb1ELb0ELb0ELb0ELb1ELb1ELb1ELb0ELb0EEENS1_21CollectiveEpilogueFwdINS6_IJSA_SC_SB_EEES9_SE_SG_Li256ELb1ELb1ELb0ELb0EEENS1_36VarlenDynamicPersistentTileSchedulerILi128ELi64ELi256ELi128ELb0ELb1ELb1ELb1ELb0ELb1EEEEEEEEEvNT_6ParamsE)
        /*04c4*/ 	.word	0x00000050


	//----- nvinfo : EIATTR_MIN_STACK_SIZE
	.align		4
.L_259:
        /*04c8*/ 	.byte	0x04, 0x12
        /*04ca*/ 	.short	(.L_261 - .L_260)
	.align		4
.L_260:
        /*04cc*/ 	.word	index@(_ZN7cutlass13device_kernelIN5flash11enable_sm90INS1_16FlashAttnFwdSm90INS1_25CollectiveMainloopFwdSm90ILi2EN4cute5tupleIJNS5_1CILi1EEES8_S8_EEENS6_IJNS7_ILi128EEENS7_ILi64EEENS7_ILi256EEEEEELi256ENS_6half_tEfNS_4arch4Sm90ELb0ELb1ELb0ELb1ELb0ELb1ELb0ELb1ELb1ELb1ELb0ELb0EEENS1_21CollectiveEpilogueFwdINS6_IJSA_SC_SB_EEES9_SE_SG_Li256ELb1ELb1ELb0ELb0EEENS1_36VarlenDynamicPersistentTileSchedulerILi128ELi64ELi256ELi128ELb0ELb1ELb1ELb1ELb0ELb1EEEEEEEEEvNT_6ParamsE)
        /*04d0*/ 	.word	0x000000c8


	//----- nvinfo : EIATTR_MIN_STACK_SIZE
	.align		4
.L_261:
        /*04d4*/ 	.byte	0x04, 0x12
        /*04d6*/ 	.short	(.L_263 - .L_262)
	.align		4
.L_262:
        /*04d8*/ 	.word	index@(_ZN7cutlass13device_kernelIN5flash11enable_sm90INS1_16FlashAttnFwdSm90INS1_25CollectiveMainloopFwdSm90ILi2EN4cute5tupleIJNS5_1CILi1EEES8_S8_EEENS6_IJNS7_ILi128EEENS7_ILi80EEENS7_ILi256EEEEEELi256ENS_6half_tEfNS_4arch4Sm90ELb1ELb0ELb0ELb0ELb0ELb0ELb0ELb1ELb1ELb1ELb0ELb0EEENS1_21CollectiveEpilogueFwdINS6_IJSA_SC_SB_EEES9_SE_SG_Li256ELb0ELb1ELb0ELb0EEENS1_30DynamicPersistentTileSchedulerILi256ELi128ELb0ELb1ELb1EEEEEEEEEvNT_6ParamsE)
        /*04dc*/ 	.word	0x00000028


	//----- nvinfo : EIATTR_MIN_STACK_SIZE
	.align		4
.L_263:
        /*04e0*/ 	.byte	0x04, 0x12
        /*04e2*/ 	.short	(.L_265 - .L_264)
	.align		4
.L_264:
        /*04e4*/ 	.word	index@(_ZN7cutlass13device_kernelIN5flash11enable_sm90INS1_16FlashAttnFwdSm90INS1_25CollectiveMainloopFwdSm90ILi2EN4cute5tupleIJNS5_1CILi1EEES8_S8_EEENS6_IJNS7_ILi128EEENS7_ILi80EEENS7_ILi256EEEEEELi256ENS_6half_tEfNS_4arch4Sm90ELb1ELb0ELb0ELb1ELb0ELb0ELb0ELb1ELb1ELb1ELb0ELb0EEENS1_21CollectiveEpilogueFwdINS6_IJSA_SC_SB_EEES9_SE_SG_Li256ELb1ELb1ELb0ELb0EEENS1_36VarlenDynamicPersistentTileSchedulerILi128ELi80ELi256ELi128ELb0ELb1ELb1ELb1ELb1ELb1EEEEEEEEEvNT_6ParamsE)
        /*04e8*/ 	.word	0x00000058


	//----- nvinfo : EIATTR_MIN_STACK_SIZE
	.align		4
.L_265:
        /*04ec*/ 	.byte	0x04, 0x12
        /*04ee*/ 	.short	(.L_267 - .L_266)
	.align		4
.L_266:
        /*04f0*/ 	.word	index@(_ZN7cutlass13device_kernelIN5flash11enable_sm90INS1_16FlashAttnFwdSm90INS1_25CollectiveMainloopFwdSm90ILi2EN4cute5tupleIJNS5_1CILi1EEES8_S8_EEENS6_IJNS7_ILi128EEENS7_ILi80EEENS7_ILi256EEEEEELi256ENS_6half_tEfNS_4arch4Sm90ELb1ELb0ELb0ELb1ELb0ELb1ELb0ELb1ELb1ELb1ELb0ELb0EEENS1_21CollectiveEpilogueFwdINS6_IJSA_SC_SB_EEES9_SE_SG_Li256ELb1ELb1ELb0ELb0EEENS1_36VarlenDynamicPersistentTileSchedulerILi128ELi80ELi256ELi128ELb0ELb1ELb1ELb1ELb1ELb1EEEEEEEEEvNT_6ParamsE)
        /*04f4*/ 	.word	0x000000a0


	//----- nvinfo : EIATTR_MIN_STACK_SIZE
	.align		4
.L_267:
        /*04f8*/ 	.byte	0x04, 0x12
        /*04fa*/ 	.short	(.L_269 - .L_268)
	.align		4
.L_268:
        /*04fc*/ 	.word	index@(_ZN7cutlass13device_kernelIN5flash11enable_sm90INS1_16FlashAttnFwdSm90INS1_25CollectiveMainloopFwdSm90ILi2EN4cute5tupleIJNS5_1CILi1EEES8_S8_EEENS6_IJNS7_ILi128EEENS7_ILi112EEENS7_ILi192EEEEEELi192ENS_6half_tEfNS_4arch4Sm90ELb0ELb0ELb0ELb0ELb0ELb0ELb0ELb1ELb1ELb1ELb0ELb0EEENS1_21CollectiveEpilogueFwdINS6_IJSA_SC_SB_EEES9_SE_SG_Li256ELb0ELb1ELb0ELb0EEENS1_29StaticPersistentTileSchedulerILb0EEEEEEEEEvNT_6ParamsE)
        /*0500*/ 	.word	0x00000038


	//----- nvinfo : EIATTR_MIN_STACK_SIZE
	.align		4
.L_269:
        /*0504*/ 	.byte	0x04, 0x12
        /*0506*/ 	.short	(.L_271 - .L_270)
	.align		4
.L_270:
        /*0508*/ 	.word	index@(_ZN7cutlass13device_kernelIN5flash11enable_sm90INS1_16FlashAttnFwdSm90INS1_25CollectiveMainloopFwdSm90ILi2EN4cute5tupleIJNS5_1CILi2EEENS7_ILi1EEES9_EEENS6_IJNS7_ILi128EEENS7_ILi112EEENS7_ILi192EEEEEELi192ENS_6half_tEfNS_4arch4Sm90ELb0ELb0ELb0ELb0ELb0ELb0ELb0ELb1ELb1ELb1ELb0ELb0EEENS1_21CollectiveEpilogueFwdINS6_IJSB_SD_SC_EEESA_SF_SH_Li256ELb0ELb1ELb0ELb0EEENS1_29StaticPersistentTileSchedulerILb0EEEEEEEEEvNT_6ParamsE)
        /*050c*/ 	.word	0x00000038


	//----- nvinfo : EIATTR_MIN_STACK_SIZE
	.align		4
.L_271:
        /*0510*/ 	.byte	0x04, 0x12
        /*0512*/ 	.short	(.L_273 - .L_272)
	.align		4
.L_272:
        /*0514*/ 	.word	index@(_ZN7cutlass13device_kernelIN5flash11enable_sm90INS1_16FlashAttnFwdSm90INS1_25CollectiveMainloopFwdSm90ILi2EN4cute5tupleIJNS5_1CILi1EEES8_S8_EEENS6_IJNS7_ILi128EEENS7_ILi112EEENS7_ILi192EEEEEELi192ENS_6half_tEfNS_4arch4Sm90ELb0ELb0ELb0ELb1ELb0ELb0ELb0ELb1ELb1ELb1ELb0ELb0EEENS1_21CollectiveEpilogueFwdINS6_IJSA_SC_SB_EEES9_SE_SG_Li256ELb1ELb1ELb0ELb0EEENS1_36VarlenDynamicPersistentTileSchedulerILi128ELi112ELi256ELi128ELb0ELb1ELb1ELb0ELb1ELb1EEEEEEEEEvNT_6ParamsE)
        /*0518*/ 	.word	0x00000060


	//----- nvinfo : EIATTR_MIN_STACK_SIZE
	.align		4
.L_273:
        /*051c*/ 	.byte	0x04, 0x12
        /*051e*/ 	.short	(.L_275 - .L_274)
	.align		4
.L_274:
        /*0520*/ 	.word	index@(_ZN7cutlass13device_kernelIN5flash11enable_sm90INS1_16FlashAttnFwdSm90INS1_25CollectiveMainloopFwdSm90ILi2EN4cute5tupleIJNS5_1CILi1EEES8_S8_EEENS6_IJNS7_ILi128EEENS7_ILi112EEENS7_ILi192EEEEEELi192ENS_6half_tEfNS_4arch4Sm90ELb0ELb0ELb0ELb1ELb0ELb1ELb0ELb1ELb1ELb1ELb0ELb0EEENS1_21CollectiveEpilogueFwdINS6_IJSA_SC_SB_EEES9_SE_SG_Li256ELb1ELb1ELb0ELb0EEENS1_36VarlenDynamicPersistentTileSchedulerILi128ELi112ELi256ELi128ELb0ELb1ELb1ELb0ELb1ELb1EEEEEEEEEvNT_6ParamsE)
        /*0524*/ 	.word	0x000000a0


	//----- nvinfo : EIATTR_MIN_STACK_SIZE
	.align		4
.L_275:
        /*0528*/ 	.byte	0x04, 0x12
        /*052a*/ 	.short	(.L_277 - .L_276)
	.align		4
.L_276:
        /*052c*/ 	.word	index@(_ZN7cutlass13device_kernelIN5flash11enable_sm90INS1_16FlashAttnFwdSm90INS1_25CollectiveMainloopFwdSm90ILi2EN4cute5tupleIJNS5_1CILi1EEES8_S8_EEENS6_IJNS7_ILi128EEENS7_ILi96EEENS7_ILi192EEEEEELi192ENS_6half_tEfNS_4arch4Sm90ELb0ELb1ELb0ELb0ELb0ELb0ELb0ELb1ELb1ELb1ELb0ELb0EEENS1_21CollectiveEpilogueFwdINS6_IJSA_SC_SB_EEES9_SE_SG_Li256ELb0ELb1ELb0ELb0EEENS1_30DynamicPersistentTileSchedulerILi256ELi128ELb0ELb1ELb1EEEEEEEEEvNT_6ParamsE)
        /*0530*/ 	.word	0x00000020


	//----- nvinfo : EIATTR_MIN_STACK_SIZE
	.align		4
.L_277:
        /*0534*/ 	.byte	0x04, 0x12
        /*0536*/ 	.short	(.L_279 - .L_278)
	.align		4
.L_278:
        /*0538*/ 	.word	index@(_ZN7cutlass13device_kernelIN5flash11enable_sm90INS1_16FlashAttnFwdSm90INS1_25CollectiveMainloopFwdSm90ILi2EN4cute5tupleIJNS5_1CILi1EEES8_S8_EEENS6_IJNS7_ILi128EEENS7_ILi96EEENS7_ILi192EEEEEELi192ENS_6half_tEfNS_4arch4Sm90ELb0ELb1ELb0ELb1ELb0ELb0ELb0ELb1ELb1ELb1ELb0ELb0EEENS1_21CollectiveEpilogueFwdINS6_IJSA_SC_SB_EEES9_SE_SG_Li256ELb1ELb1ELb0ELb0EEENS1_36VarlenDynamicPersistentTileSchedulerILi128ELi96ELi256ELi128ELb0ELb1ELb1ELb1ELb0ELb1EEEEEEEEEvNT_6ParamsE)
        /*053c*/ 	.word	0x00000050


	//----- nvinfo : EIATTR_MIN_STACK_SIZE
	.align		4
.L_279:
        /*0540*/ 	.byte	0x04, 0x12
        /*0542*/ 	.short	(.L_281 - .L_280)
	.align		4
.L_280:
        /*0544*/ 	.word	index@(_ZN7cutlass13device_kernelIN5flash11enable_sm90INS1_16FlashAttnFwdSm90INS1_25CollectiveMainloopFwdSm90ILi2EN4cute5tupleIJNS5_1CILi1EEES8_S8_EEENS6_IJNS7_ILi128EEENS7_ILi96EEENS7_ILi192EEEEEELi192ENS_6half_tEfNS_4arch4Sm90ELb0ELb1ELb0ELb1ELb0ELb1ELb0ELb1ELb1ELb1ELb0ELb0EEENS1_21CollectiveEpilogueFwdINS6_IJSA_SC_SB_EEES9_SE_SG_Li256ELb1ELb1ELb0ELb0EEENS1_36VarlenDynamicPersistentTileSchedulerILi128ELi96ELi256ELi128ELb0ELb1ELb1ELb1ELb0ELb1EEEEEEEEEvNT_6ParamsE)
        /*0548*/ 	.word	0x00000088


	//----- nvinfo : EIATTR_MIN_STACK_SIZE
	.align		4
.L_281:
        /*054c*/ 	.byte	0x04, 0x12
        /*054e*/ 	.short	(.L_283 - .L_282)
	.align		4
.L_282:
        /*0550*/ 	.word	index@(_ZN7cutlass13device_kernelIN5flash11enable_sm90INS1_16FlashAttnFwdSm90INS1_25CollectiveMainloopFwdSm90ILi2EN4cute5tupleIJNS5_1CILi1EEES8_S8_EEENS6_IJNS7_ILi128EEENS7_ILi112EEENS7_ILi192EEEEEELi192ENS_6half_tEfNS_4arch4Sm90ELb1ELb0ELb0ELb0ELb0ELb0ELb0ELb1ELb1ELb1ELb0ELb0EEENS1_21CollectiveEpilogueFwdINS6_IJSA_SC_SB_EEES9_SE_SG_Li256ELb0ELb1ELb0ELb0EEENS1_30DynamicPersistentTileSchedulerILi256ELi128ELb0ELb1ELb1EEEEEEEEEvNT_6ParamsE)
        /*0554*/ 	.word	0x00000038


	//----- nvinfo : EIATTR_MIN_STACK_SIZE
	.align		4
.L_283:
        /*0558*/ 	.byte	0x04, 0x12
        /*055a*/ 	.short	(.L_285 - .L_284)
	.align		4
.L_284:
        /*055c*/ 	.word	index@(_ZN7cutlass13device_kernelIN5flash11enable_sm90INS1_16FlashAttnFwdSm90INS1_25CollectiveMainloopFwdSm90ILi2EN4cute5tupleIJNS5_1CILi1EEES8_S8_EEENS6_IJNS7_ILi128EEENS7_ILi112EEENS7_ILi192EEEEEELi192ENS_6half_tEfNS_4arch4Sm90ELb1ELb0ELb0ELb1ELb0ELb0ELb0ELb1ELb1ELb1ELb0ELb0EEENS1_21CollectiveEpilogueFwdINS6_IJSA_SC_SB_EEES9_SE_SG_Li256ELb1ELb1ELb0ELb0EEENS1_36VarlenDynamicPersistentTileSchedulerILi128ELi112ELi256ELi128ELb0ELb1ELb1ELb1ELb1ELb1EEEEEEEEEvNT_6ParamsE)
        /*0560*/ 	.word	0x00000058


	//----- nvinfo : EIATTR_MIN_STACK_SIZE
	.align		4
.L_285:
        /*0564*/ 	.byte	0x04, 0x12
        /*0566*/ 	.short	(.L_287 - .L_286)
	.align		4
.L_286:
        /*0568*/ 	.word	index@(_ZN7cutlass13device_kernelIN5flash11enable_sm90INS1_16FlashAttnFwdSm90INS1_25CollectiveMainloopFwdSm90ILi2EN4cute5tupleIJNS5_1CILi1EEES8_S8_EEENS6_IJNS7_ILi128EEENS7_ILi112EEENS7_ILi192EEEEEELi192ENS_6half_tEfNS_4arch4Sm90ELb1ELb0ELb0ELb1ELb0ELb1ELb0ELb1ELb1ELb1ELb0ELb0EEENS1_21CollectiveEpilogueFwdINS6_IJSA_SC_SB_EEES9_SE_SG_Li256ELb1ELb1ELb0ELb0EEENS1_36VarlenDynamicPersistentTileSchedulerILi128ELi112ELi256ELi128ELb0ELb1ELb1ELb1ELb1ELb1EEEEEEEEEvNT_6ParamsE)
        /*056c*/ 	.word	0x00000098


	//----- nvinfo : EIATTR_MIN_STACK_SIZE
	.align		4
.L_287:
        /*0570*/ 	.byte	0x04, 0x12
        /*0572*/ 	.short	(.L_289 - .L_288)
	.align		4
.L_288:
        /*0574*/ 	.word	index@(_ZN7cutlass13device_kernelIN5flash11enable_sm90INS1_16FlashAttnFwdSm90INS1_25CollectiveMainloopFwdSm90ILi2EN4cute5tupleIJNS5_1CILi1EEES8_S8_EEENS6_IJNS7_ILi128EEENS7_ILi176EEESA_EEELi128ENS_6half_tEfNS_4arch4Sm90ELb0ELb0ELb0ELb0ELb0ELb0ELb0ELb1ELb1ELb1ELb0ELb0EEENS1_21CollectiveEpilogueFwdINS6_IJSA_SA_SB_EEES9_SD_SF_Li256ELb0ELb1ELb0ELb0EEENS1_29StaticPersistentTileSchedulerILb0EEEEEEEEEvNT_6ParamsE)
        /*0578*/ 	.word	0x00000038


	//----- nvinfo : EIATTR_MIN_STACK_SIZE
	.align		4
.L_289:
        /*057c*/ 	.byte	0x04, 0x12
        /*057e*/ 	.short	(.L_291 - .L_290)
	.align		4
.L_290:
        /*0580*/ 	.word	index@(_ZN7cutlass13device_kernelIN5flash11enable_sm90INS1_16FlashAttnFwdSm90INS1_25CollectiveMainloopFwdSm90ILi2EN4cute5tupleIJNS5_1CILi2EEENS7_ILi1EEES9_EEENS6_IJNS7_ILi128EEENS7_ILi176EEESB_EEELi128ENS_6half_tEfNS_4arch4Sm90ELb0ELb0ELb0ELb0ELb0ELb0ELb0ELb1ELb1ELb1ELb0ELb0EEENS1_21CollectiveEpilogueFwdINS6_IJSB_SB_SC_EEESA_SE_SG_Li256ELb0ELb1ELb0ELb0EEENS1_29StaticPersistentTileSchedulerILb0EEEEEEEEEvNT_6ParamsE)
        /*0584*/ 	.word	0x00000038


	//----- nvinfo : EIATTR_MIN_STACK_SIZE
	.align		4
.L_291:
        /*0588*/ 	.byte	0x04, 0x12
        /*058a*/ 	.short	(.L_293 - .L_292)
	.align		4
.L_292:
        /*058c*/ 	.word	index@(_ZN7cutlass13device_kernelIN5flash11enable_sm90INS1_16FlashAttnFwdSm90INS1_25CollectiveMainloopFwdSm90ILi2EN4cute5tupleIJNS5_1CILi1EEES8_S8_EEENS6_IJNS7_ILi128EEENS7_ILi176EEESA_EEELi128ENS_6half_tEfNS_4arch4Sm90ELb0ELb0ELb0ELb1ELb0ELb0ELb0ELb1ELb1ELb1ELb0ELb0EEENS1_21CollectiveEpilogueFwdINS6_IJSA_SA_SB_EEES9_SD_SF_Li256ELb1ELb1ELb0ELb0EEENS1_36VarlenDynamicPersistentTileSchedulerILi128ELi176ELi256ELi128ELb0ELb1ELb1ELb0ELb1ELb1EEEEEEEEEvNT_6ParamsE)
        /*0590*/ 	.word	0x00000060


	//----- nvinfo : EIATTR_MIN_STACK_SIZE
	.align		4
.L_293:
        /*0594*/ 	.byte	0x04, 0x12
        /*0596*/ 	.short	(.L_295 - .L_294)
	.align		4
.L_294:
        /*0598*/ 	.word	index@(_ZN7cutlass13device_kernelIN5flash11enable_sm90INS1_16FlashAttnFwdSm90INS1_25CollectiveMainloopFwdSm90ILi2EN4cute5tupleIJNS5_1CILi1EEES8_S8_EEENS6_IJNS7_ILi128EEENS7_ILi176EEESA_EEELi128ENS_6half_tEfNS_4arch4Sm90ELb0ELb0ELb0ELb1ELb0ELb1ELb0ELb1ELb1ELb1ELb0ELb0EEENS1_21CollectiveEpilogueFwdINS6_IJSA_SA_SB_EEES9_SD_SF_Li256ELb1ELb1ELb0ELb0EEENS1_36VarlenDynamicPersistentTileSchedulerILi128ELi176ELi256ELi128ELb0ELb1ELb1ELb0ELb1ELb1EEEEEEEEEvNT_6ParamsE)
        /*059c*/ 	.word	0x00000090


	//----- nvinfo : EIATTR_MIN_STACK_SIZE
	.align		4
.L_295:
        /*05a0*/ 	.byte	0x04, 0x12
        /*05a2*/ 	.short	(.L_297 - .L_296)
	.align		4
.L_296:
        /*05a4*/ 	.word	index@(_ZN7cutlass13device_kernelIN5flash11enable_sm90INS1_16FlashAttnFwdSm90INS1_25CollectiveMainloopFwdSm90ILi2EN4cute5tupleIJNS5_1CILi1EEES8_S8_EEENS6_IJNS7_ILi128EEESA_SA_EEELi128ENS_6half_tEfNS_4arch4Sm90ELb0ELb1ELb0ELb0ELb0ELb0ELb0ELb1ELb1ELb1ELb0ELb0EEENS1_21CollectiveEpilogueFwdISB_S9_SC_SE_Li256ELb0ELb1ELb0ELb0EEENS1_30DynamicPersistentTileSchedulerILi256ELi128ELb0ELb1ELb1EEEEEEEEEvNT_6ParamsE)
        /*05a8*/ 	.word	0x00000020


	//----- nvinfo : EIATTR_MIN_STACK_SIZE
	.align		4
.L_297:
        /*05ac*/ 	.byte	0x04, 0x12
        /*05ae*/ 	.short	(.L_299 - .L_298)
	.align		4
.L_298:
        /*05b0*/ 	.word	index@(_ZN7cutlass13device_kernelIN5flash11enable_sm90INS1_16FlashAttnFwdSm90INS1_25CollectiveMainloopFwdSm90ILi2EN4cute5tupleIJNS5_1CILi1EEES8_S8_EEENS6_IJNS7_ILi128EEESA_SA_EEELi128ENS_6half_tEfNS_4arch4Sm90ELb0ELb1ELb0ELb1ELb0ELb0ELb0ELb1ELb1ELb1ELb0ELb0EEENS1_21CollectiveEpilogueFwdISB_S9_SC_SE_Li256ELb1ELb1ELb0ELb0EEENS1_36VarlenDynamicPersistentTileSchedulerILi128ELi128ELi256ELi128ELb0ELb1ELb1ELb1ELb0ELb1EEEEEEEEEvNT_6ParamsE)
        /*05b4*/ 	.word	0x00000048


	//----- nvinfo : EIATTR_MIN_STACK_SIZE
	.align		4
.L_299:
        /*05b8*/ 	.byte	0x04, 0x12
        /*05ba*/ 	.short	(.L_301 - .L_300)
	.align		4
.L_300:
        /*05bc*/ 	.word	index@(_ZN7cutlass13device_kernelIN5flash11enable_sm90INS1_16FlashAttnFwdSm90INS1_25CollectiveMainloopFwdSm90ILi2EN4cute5tupleIJNS5_1CILi1EEES8_S8_EEENS6_IJNS7_ILi128EEESA_SA_EEELi128ENS_6half_tEfNS_4arch4Sm90ELb0ELb1ELb0ELb1ELb0ELb1ELb0ELb1ELb1ELb1ELb0ELb0EEENS1_21CollectiveEpilogueFwdISB_S9_SC_SE_Li256ELb1ELb1ELb0ELb0EEENS1_36VarlenDynamicPersistentTileSchedulerILi128ELi128ELi256ELi128ELb0ELb1ELb1ELb1ELb0ELb1EEEEEEEEEvNT_6ParamsE)
        /*05c0*/ 	.word	0x00000058


	//----- nvinfo : EIATTR_MIN_STACK_SIZE
	.align		4
.L_301:
        /*05c4*/ 	.byte	0x04, 0x12
        /*05c6*/ 	.short	(.L_303 - .L_302)
	.align		4
.L_302:
        /*05c8*/ 	.word	index@(_ZN7cutlass13device_kernelIN5flash11enable_sm90INS1_16FlashAttnFwdSm90INS1_25CollectiveMainloopFwdSm90ILi2EN4cute5tupleIJNS5_1CILi1EEES8_S8_EEENS6_IJNS7_ILi128EEESA_SA_EEELi128ENS_6half_tEfNS_4arch4Sm90ELb1ELb0ELb0ELb0ELb0ELb0ELb0ELb1ELb1ELb1ELb0ELb0EEENS1_21CollectiveEpilogueFwdISB_S9_SC_SE_Li256ELb0ELb1ELb0ELb0EEENS1_30DynamicPersistentTileSchedulerILi256ELi128ELb0ELb1ELb1EEEEEEEEEvNT_6ParamsE)
        /*05cc*/ 	.word	0x00000028


	//----- nvinfo : EIATTR_MIN_STACK_SIZE
	.align		4
.L_303:
        /*05d0*/ 	.byte	0x04, 0x12
        /*05d2*/ 	.short	(.L_305 - .L_304)
	.align		4
.L_304:
        /*05d4*/ 	.word	index@(_ZN7cutlass13device_kernelIN5flash11enable_sm90INS1_16FlashAttnFwdSm90INS1_25CollectiveMainloopFwdSm90ILi2EN4cute5tupleIJNS5_1CILi1EEES8_S8_EEENS6_IJNS7_ILi128EEESA_SA_EEELi128ENS_6half_tEfNS_4arch4Sm90ELb1ELb0ELb0ELb1ELb0ELb0ELb0ELb1ELb1ELb1ELb0ELb0EEENS1_21CollectiveEpilogueFwdISB_S9_SC_SE_Li256ELb1ELb1ELb0ELb0EEENS1_36VarlenDynamicPersistentTileSchedulerILi128ELi128ELi256ELi128ELb0ELb1ELb1ELb1ELb1ELb1EEEEEEEEEvNT_6ParamsE)
        /*05d8*/ 	.word	0x00000058


	//----- nvinfo : EIATTR_MIN_STACK_SIZE
	.align		4
.L_305:
        /*05dc*/ 	.byte	0x04, 0x12
        /*05de*/ 	.short	(.L_307 - .L_306)
	.align		4
.L_306:
        /*05e0*/ 	.word	index@(_ZN7cutlass13device_kernelIN5flash11enable_sm90INS1_16FlashAttnFwdSm90INS1_25CollectiveMainloopFwdSm90ILi2EN4cute5tupleIJNS5_1CILi1EEES8_S8_EEENS6_IJNS7_ILi128EEESA_SA_EEELi128ENS_6half_tEfNS_4arch4Sm90ELb1ELb0ELb0ELb1ELb0ELb1ELb0ELb1ELb1ELb1ELb0ELb0EEENS1_21CollectiveEpilogueFwdISB_S9_SC_SE_Li256ELb1ELb1ELb0ELb0EEENS1_36VarlenDynamicPersistentTileSchedulerILi128ELi128ELi256ELi128ELb0ELb1ELb1ELb1ELb1ELb1EEEEEEEEEvNT_6ParamsE)
        /*05e4*/ 	.word	0x00000060


	//----- nvinfo : EIATTR_MIN_STACK_SIZE
	.align		4
.L_307:
        /*05e8*/ 	.byte	0x04, 0x12
        /*05ea*/ 	.short	(.L_309 - .L_308)
	.align		4
.L_308:
        /*05ec*/ 	.word	index@(_ZN7cutlass13device_kernelIN5flash11enable_sm90INS1_16FlashAttnFwdSm90INS1_25CollectiveMainloopFwdSm90ILi2EN4cute5tupleIJNS5_1CILi1EEES8_S8_EEENS6_IJNS7_ILi192EEENS7_ILi144EEENS7_ILi96EEEEEELi96ENS_6half_tEfNS_4arch4Sm90ELb0ELb0ELb0ELb0ELb0ELb0ELb0ELb0ELb1ELb1ELb0ELb0EEENS1_21CollectiveEpilogueFwdINS6_IJSA_SC_SB_EEES9_SE_SG_Li384ELb0ELb1ELb0ELb0EEENS1_29StaticPersistentTileSchedulerILb0EEEEEEEEEvNT_6ParamsE)
        /*05f0*/ 	.word	0x00000028


	//----- nvinfo : EIATTR_MIN_STACK_SIZE
	.align		4
.L_309:
        /*05f4*/ 	.byte	0x04, 0x12
        /*05f6*/ 	.short	(.L_311 - .L_310)
	.align		4
.L_310:
        /*05f8*/ 	.word	index@(_ZN7cutlass13device_kernelIN5flash11enable_sm90INS1_16FlashAttnFwdSm90INS1_25CollectiveMainloopFwdSm90ILi2EN4cute5tupleIJNS5_1CILi1EEES8_S8_EEENS6_IJNS7_ILi192EEENS7_ILi144EEENS7_ILi96EEEEEELi96ENS_6half_tEfNS_4arch4Sm90ELb0ELb0ELb0ELb1ELb0ELb0ELb0ELb0ELb1ELb1ELb0ELb0EEENS1_21CollectiveEpilogueFwdINS6_IJSA_SC_SB_EEES9_SE_SG_Li384ELb1ELb1ELb0ELb0EEENS1_36VarlenDynamicPersistentTileSchedulerILi192ELi144ELi384ELi128ELb0ELb1ELb1ELb0ELb1ELb1EEEEEEEEEvNT_6ParamsE)
        /*05fc*/ 	.word	0x00000040


	//----- nvinfo : EIATTR_MIN_STACK_SIZE
	.align		4
.L_311:
        /*0600*/ 	.byte	0x04, 0x12
        /*0602*/ 	.short	(.L_313 - .L_312)
	.align		4
.L_312:
        /*0604*/ 	.word	index@(_ZN7cutlass13device_kernelIN5flash11enable_sm90INS1_16FlashAttnFwdSm90INS1_25CollectiveMainloopFwdSm90ILi2EN4cute5tupleIJNS5_1CILi1EEES8_S8_EEENS6_IJNS7_ILi192EEENS7_ILi144EEENS7_ILi96EEEEEELi96ENS_6half_tEfNS_4arch4Sm90ELb0ELb0ELb0ELb1ELb0ELb1ELb0ELb0ELb1ELb1ELb0ELb0EEENS1_21CollectiveEpilogueFwdINS6_IJSA_SC_SB_EEES9_SE_SG_Li384ELb1ELb1ELb0ELb0EEENS1_36VarlenDynamicPersistentTileSchedulerILi192ELi144ELi384ELi128ELb0ELb1ELb1ELb0ELb1ELb1EEEEEEEEEvNT_6ParamsE)
        /*0608*/ 	.word	0x00000100


	//----- nvinfo : EIATTR_MIN_STACK_SIZE
	.align		4
.L_313:
        /*060c*/ 	.byte	0x04, 0x12
        /*060e*/ 	.short	(.L_315 - .L_314)
	.align		4
.L_314:
        /*0610*/ 	.word	index@(_ZN7cutlass13device_kernelIN5flash11enable_sm90INS1_16FlashAttnFwdSm90INS1_25CollectiveMainloopFwdSm90ILi2EN4cute5tupleIJNS5_1CILi1EEES8_S8_EEENS6_IJNS7_ILi192EEENS7_ILi128EEENS7_ILi96EEEEEELi96ENS_6half_tEfNS_4arch4Sm90ELb0ELb1ELb0ELb0ELb0ELb0ELb0ELb0ELb1ELb1ELb0ELb0EEENS1_21CollectiveEpilogueFwdINS6_IJSA_SC_SB_EEES9_SE_SG_Li384ELb0ELb1ELb0ELb0EEENS1_30DynamicPersistentTileSchedulerILi384ELi128ELb0ELb1ELb1EEEEEEEEEvNT_6ParamsE)
        /*0614*/ 	.word	0x00000000


	//----- nvinfo : EIATTR_MIN_STACK_SIZE
	.align		4
.L_315:
        /*0618*/ 	.byte	0x04, 0x12
        /*061a*/ 	.short	(.L_317 - .L_316)
	.align		4
.L_316:
        /*061c*/ 	.word	index@(_ZN7cutlass13device_kernelIN5flash11enable_sm90INS1_16FlashAttnFwdSm90INS1_25CollectiveMainloopFwdSm90ILi2EN4cute5tupleIJNS5_1CILi1EEES8_S8_EEENS6_IJNS7_ILi192EEENS7_ILi128EEENS7_ILi96EEEEEELi96ENS_6half_tEfNS_4arch4Sm90ELb0ELb1ELb0ELb1ELb0ELb0ELb0ELb0ELb1ELb1ELb0ELb0EEENS1_21CollectiveEpilogueFwdINS6_IJSA_SC_SB_EEES9_SE_SG_Li384ELb1ELb1ELb0ELb0EEENS1_36VarlenDynamicPersistentTileSchedulerILi192ELi128ELi384ELi128ELb0ELb1ELb1ELb1ELb0ELb1EEEEEEEEEvNT_6ParamsE)
        /*0620*/ 	.word	0x00000038


	//----- nvinfo : EIATTR_MIN_STACK_SIZE
	.align		4
.L_317:
        /*0624*/ 	.byte	0x04, 0x12
        /*0626*/ 	.short	(.L_319 - .L_318)
	.align		4
.L_318:
        /*0628*/ 	.word	index@(_ZN7cutlass13device_kernelIN5flash11enable_sm90INS1_16FlashAttnFwdSm90INS1_25CollectiveMainloopFwdSm90ILi2EN4cute5tupleIJNS5_1CILi1EEES8_S8_EEENS6_IJNS7_ILi192EEENS7_ILi128EEENS7_ILi96EEEEEELi96ENS_6half_tEfNS_4arch4Sm90ELb0ELb1ELb0ELb1ELb0ELb1ELb0ELb0ELb1ELb1ELb0ELb0EEENS1_21CollectiveEpilogueFwdINS6_IJSA_SC_SB_EEES9_SE_SG_Li384ELb1ELb1ELb0ELb0EEENS1_36VarlenDynamicPersistentTileSchedulerILi192ELi128ELi384ELi128ELb0ELb1ELb1ELb1ELb0ELb1EEEEEEEEEvNT_6ParamsE)
        /*062c*/ 	.word	0x00000070


	//----- nvinfo : EIATTR_MIN_STACK_SIZE
	.align		4
.L_319:
        /*0630*/ 	.byte	0x04, 0x12
        /*0632*/ 	.short	(.L_321 - .L_320)
	.align		4
.L_320:
        /*0634*/ 	.word	index@(_ZN7cutlass13device_kernelIN5flash11enable_sm90INS1_16FlashAttnFwdSm90INS1_25CollectiveMainloopFwdSm90ILi2EN4cute5tupleIJNS5_1CILi1EEES8_S8_EEENS6_IJNS7_ILi192EEENS7_ILi144EEENS7_ILi96EEEEEELi96ENS_6half_tEfNS_4arch4Sm90ELb1ELb0ELb0ELb0ELb0ELb0ELb0ELb0ELb1ELb1ELb0ELb0EEENS1_21CollectiveEpilogueFwdINS6_IJSA_SC_SB_EEES9_SE_SG_Li384ELb0ELb1ELb0ELb0EEENS1_30DynamicPersistentTileSchedulerILi384ELi128ELb0ELb1ELb1EEEEEEEEEvNT_6ParamsE)
        /*0638*/ 	.word	0x00000010


	//----- nvinfo : EIATTR_MIN_STACK_SIZE
	.align		4
.L_321:
        /*063c*/ 	.byte	0x04, 0x12
        /*063e*/ 	.short	(.L_323 - .L_322)
	.align		4
.L_322:
        /*0640*/ 	.word	index@(_ZN7cutlass13device_kernelIN5flash11enable_sm90INS1_16FlashAttnFwdSm90INS1_25CollectiveMainloopFwdSm90ILi2EN4cute5tupleIJNS5_1CILi1EEES8_S8_EEENS6_IJNS7_ILi192EEENS7_ILi144EEENS7_ILi96EEEEEELi96ENS_6half_tEfNS_4arch4Sm90ELb1ELb0ELb0ELb1ELb0ELb0ELb0ELb0ELb1ELb1ELb0ELb0EEENS1_21CollectiveEpilogueFwdINS6_IJSA_SC_SB_EEES9_SE_SG_Li384ELb1ELb1ELb0ELb0EEENS1_36VarlenDynamicPersistentTileSchedulerILi192ELi144ELi384ELi128ELb0ELb1ELb1ELb1ELb1ELb1EEEEEEEEEvNT_6ParamsE)
        /*0644*/ 	.word	0x00000038


	//----- nvinfo : EIATTR_MIN_STACK_SIZE
	.align		4
.L_323:
        /*0648*/ 	.byte	0x04, 0x12
        /*064a*/ 	.short	(.L_325 - .L_324)
	.align		4
.L_324:
        /*064c*/ 	.word	index@(_ZN7cutlass13device_kernelIN5flash11enable_sm90INS1_16FlashAttnFwdSm90INS1_25CollectiveMainloopFwdSm90ILi2EN4cute5tupleIJNS5_1CILi1EEES8_S8_EEENS6_IJNS7_ILi192EEENS7_ILi144EEENS7_ILi96EEEEEELi96ENS_6half_tEfNS_4arch4Sm90ELb1ELb0ELb0ELb1ELb0ELb1ELb0ELb0ELb1ELb1ELb0ELb0EEENS1_21CollectiveEpilogueFwdINS6_IJSA_SC_SB_EEES9_SE_SG_Li384ELb1ELb1ELb0ELb0EEENS1_36VarlenDynamicPersistentTileSchedulerILi192ELi144ELi384ELi128ELb0ELb1ELb1ELb1ELb1ELb1EEEEEEEEEvNT_6ParamsE)
        /*0650*/ 	.word	0x00000098


	//----- nvinfo : EIATTR_MIN_STACK_SIZE
	.align		4
.L_325:
        /*0654*/ 	.byte	0x04, 0x12
        /*0656*/ 	.short	(.L_327 - .L_326)
	.align		4
.L_326:
        /*0658*/ 	.word	index@(_ZN7cutlass13device_kernelIN5flash11enable_sm90INS1_16FlashAttnFwdSm90INS1_25CollectiveMainloopFwdSm90ILi2EN4cute5tupleIJNS5_1CILi1EEES8_S8_EEENS6_IJNS7_ILi192EEESA_NS7_ILi64EEEEEELi64ENS_6half_tEfNS_4arch4Sm90ELb0ELb0ELb0ELb0ELb0ELb0ELb0ELb0ELb1ELb1ELb0ELb0EEENS1_21CollectiveEpilogueFwdINS6_IJSA_SB_SA_EEES9_SD_SF_Li384ELb0ELb1ELb0ELb0EEENS1_29StaticPersistentTileSchedulerILb0EEEEEEEEEvNT_6ParamsE)
        /*065c*/ 	.word	0x00000028


	//----- nvinfo : EIATTR_MIN_STACK_SIZE
	.align		4
.L_327:
        /*0660*/ 	.byte	0x04, 0x12
        /*0662*/ 	.short	(.L_329 - .L_328)
	.align		4
.L_328:
        /*0664*/ 	.word	index@(_ZN7cutlass13device_kernelIN5flash11enable_sm90INS1_16FlashAttnFwdSm90INS1_25CollectiveMainloopFwdSm90ILi2EN4cute5tupleIJNS5_1CILi1EEES8_S8_EEENS6_IJNS7_ILi192EEESA_NS7_ILi64EEEEEELi64ENS_6half_tEfNS_4arch4Sm90ELb0ELb0ELb0ELb1ELb0ELb0ELb0ELb0ELb1ELb1ELb0ELb0EEENS1_21CollectiveEpilogueFwdINS6_IJSA_SB_SA_EEES9_SD_SF_Li384ELb1ELb1ELb0ELb0EEENS1_36VarlenDynamicPersistentTileSchedulerILi192ELi192ELi384ELi128ELb0ELb1ELb1ELb0ELb1ELb1EEEEEEEEEvNT_6ParamsE)
        /*0668*/ 	.word	0x00000038


	//----- nvinfo : EIATTR_MIN_STACK_SIZE
	.align		4
.L_329:
        /*066c*/ 	.byte	0x04, 0x12
        /*066e*/ 	.short	(.L_331 - .L_330)
	.align		4
.L_330:
        /*0670*/ 	.word	index@(_ZN7cutlass13device_kernelIN5flash11enable_sm90INS1_16FlashAttnFwdSm90INS1_25CollectiveMainloopFwdSm90ILi2EN4cute5tupleIJNS5_1CILi1EEES8_S8_EEENS6_IJNS7_ILi192EEESA_NS7_ILi64EEEEEELi64ENS_6half_tEfNS_4arch4Sm90ELb0ELb0ELb0ELb1ELb0ELb1ELb0ELb0ELb1ELb1ELb0ELb0EEENS1_21CollectiveEpilogueFwdINS6_IJSA_SB_SA_EEES9_SD_SF_Li384ELb1ELb1ELb0ELb0EEENS1_36VarlenDynamicPersistentTileSchedulerILi192ELi192ELi384ELi128ELb0ELb1ELb1ELb0ELb1ELb1EEEEEEEEEvNT_6ParamsE)
        /*0674*/ 	.word	0x00000080


	//----- nvinfo : EIATTR_MIN_STACK_SIZE
	.align		4
.L_331:
        /*0678*/ 	.byte	0x04, 0x12
        /*067a*/ 	.short	(.L_333 - .L_332)
	.align		4
.L_332:
        /*067c*/ 	.word	index@(_ZN7cutlass13device_kernelIN5flash11enable_sm90INS1_16FlashAttnFwdSm90INS1_25CollectiveMainloopFwdSm90ILi2EN4cute5tupleIJNS5_1CILi1EEES8_S8_EEENS6_IJNS7_ILi192EEENS7_ILi128EEENS7_ILi64EEEEEELi64ENS_6half_tEfNS_4arch4Sm90ELb0ELb1ELb0ELb0ELb0ELb0ELb0ELb1ELb1ELb1ELb0ELb0EEENS1_21CollectiveEpilogueFwdINS6_IJSA_SC_SB_EEES9_SE_SG_Li384ELb0ELb1ELb0ELb0EEENS1_30DynamicPersistentTileSchedulerILi384ELi128ELb0ELb1ELb1EEEEEEEEEvNT_6ParamsE)
        /*0680*/ 	.word	0x00000000


	//----- nvinfo : EIATTR_MIN_STACK_SIZE
	.align		4
.L_333:
        /*0684*/ 	.byte	0x04, 0x12
        /*0686*/ 	.short	(.L_335 - .L_334)
	.align		4
.L_334:
        /*0688*/ 	.word	index@(_ZN7cutlass13device_kernelIN5flash11enable_sm90INS1_16FlashAttnFwdSm90INS1_25CollectiveMainloopFwdSm90ILi2EN4cute5tupleIJNS5_1CILi1EEES8_S8_EEENS6_IJNS7_ILi192EEENS7_ILi128EEENS7_ILi64EEEEEELi64ENS_6half_tEfNS_4arch4Sm90ELb0ELb1ELb0ELb1ELb0ELb0ELb0ELb1ELb1ELb1ELb0ELb0EEENS1_21CollectiveEpilogueFwdINS6_IJSA_SC_SB_EEES9_SE_SG_Li384ELb1ELb1ELb0ELb0EEENS1_36VarlenDynamicPersistentTileSchedulerILi192ELi128ELi384ELi128ELb0ELb1ELb1ELb1ELb0ELb1EEEEEEEEEvNT_6ParamsE)
        /*068c*/ 	.word	0x00000038


	//----- nvinfo : EIATTR_MIN_STACK_SIZE
	.align		4
.L_335:
        /*0690*/ 	.byte	0x04, 0x12
        /*0692*/ 	.short	(.L_337 - .L_336)
	.align		4
.L_336:
        /*0694*/ 	.word	index@(_ZN7cutlass13device_kernelIN5flash11enable_sm90INS1_16FlashAttnFwdSm90INS1_25CollectiveMainloopFwdSm90ILi2EN4cute5tupleIJNS5_1CILi1EEES8_S8_EEENS6_IJNS7_ILi192EEENS7_ILi128EEENS7_ILi64EEEEEELi64ENS_6half_tEfNS_4arch4Sm90ELb0ELb1ELb0ELb1ELb0ELb1ELb0ELb1ELb1ELb1ELb0ELb0EEENS1_21CollectiveEpilogueFwdINS6_IJSA_SC_SB_EEES9_SE_SG_Li384ELb1ELb1ELb0ELb0EEENS1_36VarlenDynamicPersistentTileSchedulerILi192ELi128ELi384ELi128ELb0ELb1ELb1ELb1ELb0ELb1EEEEEEEEEvNT_6ParamsE)
        /*0698*/ 	.word	0x00000058


	//----- nvinfo : EIATTR_MIN_STACK_SIZE
	.align		4
.L_337:
        /*069c*/ 	.byte	0x04, 0x12
        /*069e*/ 	.short	(.L_339 - .L_338)
	.align		4
.L_338:
        /*06a0*/ 	.word	index@(_ZN7cutlass13device_kernelIN5flash11enable_sm90INS1_16FlashAttnFwdSm90INS1_25CollectiveMainloopFwdSm90ILi2EN4cute5tupleIJNS5_1CILi1EEES8_S8_EEENS6_IJNS7_ILi192EEENS7_ILi128EEENS7_ILi64EEEEEELi64ENS_6half_tEfNS_4arch4Sm90ELb1ELb0ELb0ELb0ELb0ELb0ELb0ELb1ELb1ELb1ELb0ELb0EEENS1_21CollectiveEpilogueFwdINS6_IJSA_SC_SB_EEES9_SE_SG_Li384ELb0ELb1ELb0ELb0EEENS1_30DynamicPersistentTileSchedulerILi384ELi128ELb0ELb1ELb1EEEEEEEEEvNT_6ParamsE)
        /*06a4*/ 	.word	0x00000008


	//----- nvinfo : EIATTR_MIN_STACK_SIZE
	.align		4
.L_339:
        /*06a8*/ 	.byte	0x04, 0x12
        /*06aa*/ 	.short	(.L_341 - .L_340)
	.align		4
.L_340:
        /*06ac*/ 	.word	index@(_ZN7cutlass13device_kernelIN5flash11enable_sm90INS1_16FlashAttnFwdSm90INS1_25CollectiveMainloopFwdSm90ILi2EN4cute5tupleIJNS5_1CILi1EEES8_S8_EEENS6_IJNS7_ILi192EEENS7_ILi128EEENS7_ILi64EEEEEELi64ENS_6half_tEfNS_4arch4Sm90ELb1ELb0ELb0ELb1ELb0ELb0ELb0ELb1ELb1ELb1ELb0ELb0EEENS1_21CollectiveEpilogueFwdINS6_IJSA_SC_SB_EEES9_SE_SG_Li384ELb1ELb1ELb0ELb0EEENS1_36VarlenDynamicPersistentTileSchedulerILi192ELi128ELi384ELi128ELb0ELb1ELb1ELb1ELb1ELb1EEEEEEEEEvNT_6ParamsE)
        /*06b0*/ 	.word	0x00000038


	//----- nvinfo : EIATTR_MIN_STACK_SIZE
	.align		4
.L_341:
        /*06b4*/ 	.byte	0x04, 0x12
        /*06b6*/ 	.short	(.L_343 - .L_342)
	.align		4
.L_342:
        /*06b8*/ 	.word	index@(_ZN7cutlass13device_kernelIN5flash11enable_sm90INS1_16FlashAttnFwdSm90INS1_25CollectiveMainloopFwdSm90ILi2EN4cute5tupleIJNS5_1CILi1EEES8_S8_EEENS6_IJNS7_ILi192EEENS7_ILi128EEENS7_ILi64EEEEEELi64ENS_6half_tEfNS_4arch4Sm90ELb1ELb0ELb0ELb1ELb0ELb1ELb0ELb1ELb1ELb1ELb0ELb0EEENS1_21CollectiveEpilogueFwdINS6_IJSA_SC_SB_EEES9_SE_SG_Li384ELb1ELb1ELb0ELb0EEENS1_36VarlenDynamicPersistentTileSchedulerILi192ELi128ELi384ELi128ELb0ELb1ELb1ELb1ELb1ELb1EEEEEEEEEvNT_6ParamsE)
        /*06bc*/ 	.word	0x00000068
.L_343:


//--------------------- .nv.compat                --------------------------
	.section	.nv.compat,"",@"SHT_CUDA_COMPAT_INFO"
	.align	4
        /*0000*/ 	.byte	0x02, 0x09, 0x01, 0x00, 0x02, 0x02, 0x04, 0x00, 0x02, 0x05, 0x05, 0x00, 0x03, 0x07, 0x01, 0x01
        /*0010*/ 	.byte	0x02, 0x03, 0x01, 0x00, 0x02, 0x06, 0x01, 0x00, 0x04, 0x0b, 0x08, 0x00, 0x00, 0x00, 0x00, 0x00
        /*0020*/ 	.byte	0x00, 0x00, 0x00, 0x00


//--------------------- .nv.info._ZN7cutlass13device_kernelIN5flash11enable_sm90INS1_16FlashAttnFwdSm90INS1_25CollectiveMainloopFwdSm90ILi2EN4cute5tupleIJNS5_1CILi1EEES8_S8_EEENS6_IJNS7_ILi128EEENS7_ILi80EEENS7_ILi256EEEEEELi256ENS_6half_tEfNS_4arch4Sm90ELb0ELb0ELb0ELb0ELb0ELb0ELb0ELb1ELb1ELb1ELb0ELb0EEENS1_21CollectiveEpilogueFwdINS6_IJSA_SC_SB_EEES9_SE_SG_Li256ELb0ELb1ELb0ELb0EEENS1_29StaticPersistentTileSchedulerILb0EEEEEEEEEvNT_6ParamsE --------------------------
	.section	.nv.info._ZN7cutlass13device_kernelIN5flash11enable_sm90INS1_16FlashAttnFwdSm90INS1_25CollectiveMainloopFwdSm90ILi2EN4cute5tupleIJNS5_1CILi1EEES8_S8_EEENS6_IJNS7_ILi128EEENS7_ILi80EEENS7_ILi256EEEEEELi256ENS_6half_tEfNS_4arch4Sm90ELb0ELb0ELb0ELb0ELb0ELb0ELb0ELb1ELb1ELb1ELb0ELb0EEENS1_21CollectiveEpilogueFwdINS6_IJSA_SC_SB_EEES9_SE_SG_Li256ELb0ELb1ELb0ELb0EEENS1_29StaticPersistentTileSchedulerILb0EEEEEEEEEvNT_6ParamsE,"",@"SHT_CUDA_INFO"
	.sectionflags	@""
	.align	4


	//----- nvinfo : EIATTR_CUDA_API_VERSION
	.align		4
        /*0000*/ 	.byte	0x04, 0x37
        /*0002*/ 	.short	(.L_345 - .L_344)
.L_344:
        /*0004*/ 	.word	0x00000082


	//----- nvinfo : EIATTR_KPARAM_INFO
	.align		4
.L_345:
        /*0008*/ 	.byte	0x04, 0x17
        /*000a*/ 	.short	(.L_347 - .L_346)
.L_346:
        /*000c*/ 	.word	0x00000000
        /*0010*/ 	.short	0x0000
        /*0012*/ 	.short	0x0070
        /*0014*/ 	.byte	0x00, 0xf0, 0x01, 0x28


	//----- nvinfo : EIATTR_SPARSE_MMA_MASK
	.align		4
.L_347:
        /*0018*/ 	.byte	0x03, 0x50
        /*001a*/ 	.short	0x0000


	//----- nvinfo : EIATTR_MAXREG_COUNT
	.align		4
        /*001c*/ 	.byte	0x03, 0x1b
        /*001e*/ 	.short	0x00a8


	//----- nvinfo : EIATTR_NUM_BARRIERS
	.align		4
        /*0020*/ 	.byte	0x02, 0x4c
        /*0022*/ 	.byte	0x09
	.zero		1


	//----- nvinfo : EIATTR_EXTERNS
	.align		4
        /*0024*/ 	.byte	0x04, 0x0f
        /*0026*/ 	.short	(.L_349 - .L_348)


	//   ....[0]....
	.align		4
.L_348:
        /*0028*/ 	.word	index@(__assertfail)


	//----- nvinfo : EIATTR_ANNOTATIONS
	.align		4
.L_349:
        /*002c*/ 	.byte	0x04, 0x55
        /*002e*/ 	.short	(.L_351 - .L_350)


	//   ....[0]....
.L_350:
        /*0030*/ 	.word	0x00000001
        /*0034*/ 	.byte	0x50, 0x09, 0x00, 0x00, 0x01, 0x00, 0x00, 0x00, 0x10, 0x0a, 0x00, 0x00, 0x01, 0x00, 0x00, 0x00
        /* <DEDUP_REMOVED lines=30> */
        /*0224*/ 	.byte	0x20, 0x0b, 0x01, 0x00


	//----- nvinfo : EIATTR_MERCURY_ISA_VERSION
	.align		4
.L_351:
        /*0228*/ 	.byte	0x03, 0x5f
        /*022a*/ 	.short	0x0101


	//----- nvinfo : EIATTR_INT_WARP_WIDE_INSTR_OFFSETS
	.align		4
        /*022c*/ 	.byte	0x04, 0x31
        /*022e*/ 	.short	(.L_353 - .L_352)


	//   ....[0]....
.L_352:
        /*0230*/ 	.word	0x00000130


	//   ....[1]....
        /*0234*/ 	.word	0x00000170


	//   ....[2]....
        /*0238*/ 	.word	0x000001e0


	//----- nvinfo : EIATTR_COOP_GROUP_MASK_REGIDS
	.align		4
.L_353:
        /*023c*/ 	.byte	0x04, 0x29
        /*023e*/ 	.short	(.L_355 - .L_354)


	//   ....[0]....
.L_354:
        /*0240*/ 	.word	0xffffffff


	//   ....[1]....
        /*0244*/ 	.word	0xffffffff


	//   ....[2]....
        /*0248*/ 	.word	0xffffffff


	//   ....[3]....
        /*024c*/ 	.word	0xffffffff


	//   ....[4]....
        /*0250*/ 	.word	0xffffffff


	//   ....[5]....
        /*0254*/ 	.word	0xffffffff


	//   ....[6]....
        /*0258*/ 	.word	0xffffffff


	//   ....[7]....
        /*025c*/ 	.word	0xffffffff


	//   ....[8]....
        /*0260*/ 	.word	0xffffffff


	//   ....[9]....
        /*0264*/ 	.word	0xffffffff


	//   ....[10]....
        /*0268*/ 	.word	0xffffffff


	//   ....[11]....
        /*026c*/ 	.word	0xffffffff


	//   ....[12]....
        /*0270*/ 	.word	0xffffffff


	//   ....[13]....
        /*0274*/ 	.word	0xffffffff


	//   ....[14]....
        /*0278*/ 	.word	0xffffffff


	//   ....[15]....
        /*027c*/ 	.word	0xffffffff


	//   ....[16]....
        /*0280*/ 	.word	0xffffffff


	//   ....[17]....
        /*0284*/ 	.word	0xffffffff


	//   ....[18]....
        /*0288*/ 	.word	0xffffffff


	//   ....[19]....
        /*028c*/ 	.word	0xffffffff


	//   ....[20]....
        /*0290*/ 	.word	0xffffffff


	//   ....[21]....
        /*0294*/ 	.word	0xffffffff


	//   ....[22]....
        /*0298*/ 	.word	0xffffffff


	//   ....[23]....
        /*029c*/ 	.word	0xffffffff


	//   ....[24]....
        /*02a0*/ 	.word	0xffffffff


	//   ....[25]....
        /*02a4*/ 	.word	0xffffffff


	//   ....[26]....
        /*02a8*/ 	.word	0xffffffff


	//   ....[27]....
        /*02ac*/ 	.word	0xffffffff


	//   ....[28]....
        /*02b0*/ 	.word	0xffffffff


	//   ....[29]....
        /*02b4*/ 	.word	0xffffffff


	//   ....[30]....
        /*02b8*/ 	.word	0xffffffff


	//   ....[31]....
        /*02bc*/ 	.word	0xffffffff


	//   ....[32]....
        /*02c0*/ 	.word	0xffffffff


	//   ....[33]....
        /*02c4*/ 	.word	0xffffffff


	//   ....[34]....
        /*02c8*/ 	.word	0xffffffff


	//   ....[35]....
        /*02cc*/ 	.word	0xffffffff


	//   ....[36]....
        /*02d0*/ 	.word	0xffffffff


	//   ....[37]....
        /*02d4*/ 	.word	0xffffffff


	//   ....[38]....
        /*02d8*/ 	.word	0xffffffff


	//   ....[39]....
        /*02dc*/ 	.word	0xffffffff


	//   ....[40]....
        /*02e0*/ 	.word	0xffffffff


	//   ....[41]....
        /*02e4*/ 	.word	0xffffffff


	//   ....[42]....
        /*02e8*/ 	.word	0xffffffff


	//   ....[43]....
        /*02ec*/ 	.word	0xffffffff


	//   ....[44]....
        /*02f0*/ 	.word	0xffffffff


	//   ....[45]....
        /*02f4*/ 	.word	0xffffffff


	//   ....[46]....
        /*02f8*/ 	.word	0xffffffff


	//   ....[47]....
        /*02fc*/ 	.word	0xffffffff


	//   ....[48]....
        /*0300*/ 	.word	0xffffffff


	//   ....[49]....
        /*0304*/ 	.word	0xffffffff


	//   ....[50]....
        /*0308*/ 	.word	0x0500000f


	//   ....[51]....
        /*030c*/ 	.word	0x0500000f


	//   ....[52]....
        /*0310*/ 	.word	0x0500000f


	//   ....[53]....
        /*0314*/ 	.word	0x0500000f


	//   ....[54]....
        /*0318*/ 	.word	0x0500000f


	//   ....[55]....
        /*031c*/ 	.word	0x0500000f


	//   ....[56]....
        /*0320*/ 	.word	0x0500000f


	//   ....[57]....
        /*0324*/ 	.word	0x0500000f


	//   ....[58]....
        /*0328*/ 	.word	0x0500000f


	//   ....[59]....
        /*032c*/ 	.word	0x0500000f


	//   ....[60]....
        /*0330*/ 	.word	0x0500000f


	//   ....[61]....
        /*0334*/ 	.word	0x0500000f


	//   ....[62]....
        /*0338*/ 	.word	0x0500000f


	//   ....[63]....
        /*033c*/ 	.word	0x0500000f


	//   ....[64]....
        /*0340*/ 	.word	0x0500000f


	//   ....[65]....
        /*0344*/ 	.word	0x0500000f


	//   ....[66]....
        /*0348*/ 	.word	0x0500000f


	//   ....[67]....
        /*034c*/ 	.word	0x0500000f


	//----- nvinfo : EIATTR_COOP_GROUP_INSTR_OFFSETS
	.align		4
.L_355:
        /*0350*/ 	.byte	0x04, 0x28
        /*0352*/ 	.short	(.L_357 - .L_356)


	//   ....[0]....
.L_356:
        /*0354*/ 	.word	0x00000060


	//   ....[1]....
        /*0358*/ 	.word	0x00000140


	//   ....[2]....
        /*035c*/ 	.word	0x00000190


	//   ....[3]....
        /*0360*/ 	.word	0x000003c0


	//   ....[4]....
        /*0364*/ 	.word	0x00000520


	//   ....[5]....
        /*0368*/ 	.word	0x00000640


	//   ....[6]....
        /*036c*/ 	.word	0x000007a0


	//   ....[7]....
        /*0370*/ 	.word	0x00000e00


	//   ....[8]....
        /*0374*/ 	.word	0x00003e50


	//   ....[9]....
        /*0378*/ 	.word	0x00003e80


	//   ....[10]....
        /*037c*/ 	.word	0x000042c0


	//   ....[11]....
        /*0380*/ 	.word	0x00004330


	//   ....[12]....
        /*0384*/ 	.word	0x00007d30


	//   ....[13]....
        /*0388*/ 	.word	0x00007e40


	//   ....[14]....
        /*038c*/ 	.word	0x000082b0


	//   ....[15]....
        /*0390*/ 	.word	0x000082d0


	//   ....[16]....
        /*0394*/ 	.word	0x000093b0


	//   ....[17]....
        /*0398*/ 	.word	0x000093f0


	//   ....[18]....
        /*039c*/ 	.word	0x000094e0


	//   ....[19]....
        /*03a0*/ 	.word	0x000094f0


	//   ....[20]....
        /*03a4*/ 	.word	0x0000b260


	//   ....[21]....
        /*03a8*/ 	.word	0x0000b2c0


	//   ....[22]....
        /*03ac*/ 	.word	0x0000b3d0


	//   ....[23]....
        /*03b0*/ 	.word	0x0000b3e0


	//   ....[24]....
        /*03b4*/ 	.word	0x0000b830


	//   ....[25]....
        /*03b8*/ 	.word	0x0000b870


	//   ....[26]....
        /*03bc*/ 	.word	0x0000b9b0


	//   ....[27]....
        /*03c0*/ 	.word	0x0000b9d0


	//   ....[28]....
        /*03c4*/ 	.word	0x0000bb10


	//   ....[29]....
        /*03c8*/ 	.word	0x0000bb30


	//   ....[30]....
        /*03cc*/ 	.word	0x0000bc90


	//   ....[31]....
        /*03d0*/ 	.word	0x0000bcc0


	//   ....[32]....
        /*03d4*/ 	.word	0x0000c790


	//   ....[33]....
        /*03d8*/ 	.word	0x0000d2a0


	//   ....[34]....
        /*03dc*/ 	.word	0x0000d2d0


	//   ....[35]....
        /*03e0*/ 	.word	0x0000d390


	//   ....[36]....
        /*03e4*/ 	.word	0x0000d3a0


	//   ....[37]....
        /*03e8*/ 	.word	0x0000d440


	//   ....[38]....
        /*03ec*/ 	.word	0x0000d450


	//   ....[39]....
        /*03f0*/ 	.word	0x0000d4f0


	//   ....[40]....
        /*03f4*/ 	.word	0x0000d500


	//   ....[41]....
        /*03f8*/ 	.word	0x0000d5a0


	//   ....[42]....
        /*03fc*/ 	.word	0x0000d5b0


	//   ....[43]....
        /*0400*/ 	.word	0x0000d650


	//   ....[44]....
        /*0404*/ 	.word	0x0000d660


	//   ....[45]....
        /*0408*/ 	.word	0x0000d700


	//   ....[46]....
        /*040c*/ 	.word	0x0000d710


	//   ....[47]....
        /*0410*/ 	.word	0x0000d750


	//   ....[48]....
        /*0414*/ 	.word	0x0000d7a0


	//   ....[49]....
        /*0418*/ 	.word	0x00010a30


	//   ....[50]....
        /*041c*/ 	.word	0x00010f50


	//   ....[51]....
        /*0420*/ 	.word	0x000110c0


	//   ....[52]....
        /*0424*/ 	.word	0x00011120


	//   ....[53]....
        /*0428*/ 	.word	0x00011290


	//   ....[54]....
        /*042c*/ 	.word	0x000112e0


	//   ....[55]....
        /*0430*/ 	.word	0x00011410


	//   ....[56]....
        /*0434*/ 	.word	0x00011460


	//   ....[57]....
        /*0438*/ 	.word	0x00011590


	//   ....[58]....
        /*043c*/ 	.word	0x000115e0


	//   ....[59]....
        /*0440*/ 	.word	0x00011710


	//   ....[60]....
        /*0444*/ 	.word	0x00011760


	//   ....[61]....
        /*0448*/ 	.word	0x00011890


	//   ....[62]....
        /*044c*/ 	.word	0x000118e0


	//   ....[63]....
        /*0450*/ 	.word	0x00011a10


	//   ....[64]....
        /*0454*/ 	.word	0x00011a60


	//   ....[65]....
        /*0458*/ 	.word	0x00011b70


	//   ....[66]....
        /*045c*/ 	.word	0x00011bc0


	//   ....[67]....
        /*0460*/ 	.word	0x00011f60


	//----- nvinfo : EIATTR_REG_RECONFIG
	.align		4
.L_357:
        /*0464*/ 	.byte	0x01, 0x54
	.zero		2


	//----- nvinfo : EIATTR_SYSCALL_OFFSETS
	.align		4
        /*0468*/ 	.byte	0x04, 0x46
        /*046a*/ 	.short	(.L_359 - .L_358)


	//   ....[0]....
.L_358:
        /*046c*/ 	.word	0x000011c0


	//   ....[1]....
        /*0470*/ 	.word	0x0000c3e0


	//   ....[2]....
        /*0474*/ 	.word	0x0000c520


	//   ....[3]....
        /*0478*/ 	.word	0x0000c610


	//   ....[4]....
        /*047c*/ 	.word	0x0000ce20


	//----- nvinfo : EIATTR_MBARRIER_INSTR_OFFSETS
	.align		4
.L_359:
        /*0480*/ 	.byte	0x04, 0x39
        /*0482*/ 	.short	(.L_361 - .L_360)


	//   ....[0]....
.L_360:
        /*0484*/ 	.word	0x00000270
        /*0488*/ 	.word	0x000000ff
        /*048c*/ 	.word	0x00038800
        /*0490*/ 	.short	0x0100
        /*0492*/ 	.byte	0x08
	.zero		1


	//   ....[1]....
        /*0494*/ 	.word	0x00000280
        /*0498*/ 	.word	0x000000ff
        /*049c*/ 	.word	0x00038820
        /*04a0*/ 	.short	0x0100
        /*04a2*/ 	.byte	0x08
	.zero		1


	//   ....[2]....
        /*04a4*/ 	.word	0x00000370
        /*04a8*/ 	.word	0x000000ff
        /*04ac*/ 	.word	0x00038830
        /*04b0*/ 	.short	0x0100
        /*04b2*/ 	.byte	0x08
	.zero		1


	//   ....[3]....
        /*04b4*/ 	.word	0x00000380
        /*04b8*/ 	.word	0x000000ff
        /*04bc*/ 	.word	0x00038840
        /*04c0*/ 	.short	0x0100
        /*04c2*/ 	.byte	0x08
	.zero		1


	//   ....[4]....
        /*04c4*/ 	.word	0x00000390
        /*04c8*/ 	.word	0x000000ff
        /*04cc*/ 	.word	0x00038838
        /*04d0*/ 	.short	0x0100
        /*04d2*/ 	.byte	0x08
	.zero		1


	//   ....[5]....
        /*04d4*/ 	.word	0x000003a0
        /*04d8*/ 	.word	0x000000ff
        /*04dc*/ 	.word	0x00038848
        /*04e0*/ 	.short	0x0100
        /*04e2*/ 	.byte	0x08
	.zero		1


	//   ....[6]....
        /*04e4*/ 	.word	0x000004d0
        /*04e8*/ 	.word	0x000000ff
        /*04ec*/ 	.word	0x00038850
        /*04f0*/ 	.short	0x0100
        /*04f2*/ 	.byte	0x08
	.zero		1


	//   ....[7]....
        /*04f4*/ 	.word	0x000004e0
        /*04f8*/ 	.word	0x000000ff
        /*04fc*/ 	.word	0x00038860
        /*0500*/ 	.short	0x0100
        /*0502*/ 	.byte	0x08
	.zero		1


	//   ....[8]....
        /*0504*/ 	.word	0x000004f0
        /*0508*/ 	.word	0x000000ff
        /*050c*/ 	.word	0x00038858
        /*0510*/ 	.short	0x0100
        /*0512*/ 	.byte	0x08
	.zero		1


	//   ....[9]....
        /*0514*/ 	.word	0x00000500
        /*0518*/ 	.word	0x000000ff
        /*051c*/ 	.word	0x00038868
        /*0520*/ 	.short	0x0100
        /*0522*/ 	.byte	0x08
	.zero		1


	//   ....[10]....
        /*0524*/ 	.word	0x000005f0
        /*0528*/ 	.word	0x000000ff
        /*052c*/ 	.word	0x00038870
        /*0530*/ 	.short	0x0100
        /*0532*/ 	.byte	0x06
	.zero		1


	//   ....[11]....
        /*0534*/ 	.word	0x00000600
        /*0538*/ 	.word	0x000000ff
        /*053c*/ 	.word	0x00038880
        /*0540*/ 	.short	0x0100
        /*0542*/ 	.byte	0x06
	.zero		1


	//   ....[12]....
        /*0544*/ 	.word	0x00000610
        /*0548*/ 	.word	0x000000ff
        /*054c*/ 	.word	0x00038878
        /*0550*/ 	.short	0x0100
        /*0552*/ 	.byte	0x06
	.zero		1


	//   ....[13]....
        /*0554*/ 	.word	0x00000620
        /*0558*/ 	.word	0x000000ff
        /*055c*/ 	.word	0x00038888
        /*0560*/ 	.short	0x0100
        /*0562*/ 	.byte	0x06
	.zero		1


	//   ....[14]....
        /*0564*/ 	.word	0x00000750
        /*0568*/ 	.word	0x000000ff
        /*056c*/ 	.word	0x00038890
        /*0570*/ 	.short	0x0100
        /*0572*/ 	.byte	0x08
	.zero		1


	//   ....[15]....
        /*0574*/ 	.word	0x00000760
        /*0578*/ 	.word	0x000000ff
        /*057c*/ 	.word	0x000388a0
        /*0580*/ 	.short	0x0100
        /*0582*/ 	.byte	0x08
	.zero		1


	//   ....[16]....
        /*0584*/ 	.word	0x00000770
        /*0588*/ 	.word	0x000000ff
        /*058c*/ 	.word	0x00038898
        /*0590*/ 	.short	0x0100
        /*0592*/ 	.byte	0x08
	.zero		1


	//   ....[17]....
        /*0594*/ 	.word	0x00000780
        /*0598*/ 	.word	0x000000ff
        /*059c*/ 	.word	0x000388a8
        /*05a0*/ 	.short	0x0100
        /*05a2*/ 	.byte	0x08
	.zero		1


	//   ....[18]....
        /*05a4*/ 	.word	0x000008b0
        /*05a8*/ 	.word	0x000000ff
        /*05ac*/ 	.word	0x000388b0
        /*05b0*/ 	.short	0x0100
        /*05b2*/ 	.byte	0x08
	.zero		1


	//   ....[19]....
        /*05b4*/ 	.word	0x000008c0
        /*05b8*/ 	.word	0x000000ff
        /*05bc*/ 	.word	0x000388c0
        /*05c0*/ 	.short	0x0100
        /*05c2*/ 	.byte	0x08
	.zero		1


	//   ....[20]....
        /*05c4*/ 	.word	0x000008d0
        /*05c8*/ 	.word	0x000000ff
        /*05cc*/ 	.word	0x000388b8
        /*05d0*/ 	.short	0x0100
        /*05d2*/ 	.byte	0x08
	.zero		1


	//   ....[21]....
        /*05d4*/ 	.word	0x000008e0
        /*05d8*/ 	.word	0x000000ff
        /*05dc*/ 	.word	0x000388c8
        /*05e0*/ 	.short	0x0100
        /*05e2*/ 	.byte	0x08
	.zero		1


	//   ....[22]....
        /*05e4*/ 	.word	0x00001240
        /*05e8*/ 	.word	0x000000ff
        /*05ec*/ 	.word	0x00038800
        /*05f0*/ 	.short	0x010a
        /*05f2*/ 	.byte	0x24
	.zero		1


	//   ....[23]....
        /*05f4*/ 	.word	0x000012d0
        /*05f8*/ 	.word	0x00000000
        /*05fc*/ 	.word	0x00038830
        /*0600*/ 	.short	0x010a
        /*0602*/ 	.byte	0x3f
	.zero		1


	//   ....[24]....
        /*0604*/ 	.word	0x00001350
        /*0608*/ 	.word	0x00000000
        /*060c*/ 	.word	0x00038830
        /*0610*/ 	.short	0x010a
        /*0612*/ 	.byte	0x3f
	.zero		1


	//   ....[25]....
        /*0614*/ 	.word	0x00003da0
        /*0618*/ 	.word	0x00000000
        /*061c*/ 	.word	0x00000000
        /*0620*/ 	.short	0x0101
        /*0622*/ 	.byte	0x3f
	.zero		1


	//   ....[26]....
        /*0624*/ 	.word	0x00005190
        /*0628*/ 	.word	0x000000ff
        /*062c*/ 	.word	0x00038830
        /*0630*/ 	.short	0x010a
        /*0632*/ 	.byte	0x06
	.zero		1


	//   ....[27]....
        /*0634*/ 	.word	0x000051e0
        /*0638*/ 	.word	0x000000ff
        /*063c*/ 	.word	0x00038830
        /*0640*/ 	.short	0x010a
        /*0642*/ 	.byte	0x04
	.zero		1


	//   ....[28]....
        /*0644*/ 	.word	0x00007a90
        /*0648*/ 	.word	0x000000ff
        /*064c*/ 	.word	0x00038850
        /*0650*/ 	.short	0x010a
        /*0652*/ 	.byte	0x04
	.zero		1


	//   ....[29]....
        /*0654*/ 	.word	0x00007ad0
        /*0658*/ 	.word	0x000000ff
        /*065c*/ 	.word	0x00038850
        /*0660*/ 	.short	0x010a
        /*0662*/ 	.byte	0x04
	.zero		1


	//   ....[30]....
        /*0664*/ 	.word	0x00008620
        /*0668*/ 	.word	0x0000009d
        /*066c*/ 	.word	0x00000000
        /*0670*/ 	.short	0x0101
        /*0672*/ 	.byte	0x3f
	.zero		1


	//   ....[31]....
        /*0674*/ 	.word	0x00008680
        /*0678*/ 	.word	0x000000ab
        /*067c*/ 	.word	0x00000000
        /*0680*/ 	.short	0x0101
        /*0682*/ 	.byte	0x3f
	.zero		1


	//   ....[32]....
        /*0684*/ 	.word	0x00009320
        /*0688*/ 	.word	0x000000ff
        /*068c*/ 	.word	0x00038850
        /*0690*/ 	.short	0x010a
        /*0692*/ 	.byte	0x0c
	.zero		1


	//   ....[33]....
        /*0694*/ 	.word	0x00009360
        /*0698*/ 	.word	0x000000ff
        /*069c*/ 	.word	0x00038850
        /*06a0*/ 	.short	0x010a
        /*06a2*/ 	.byte	0x0c
	.zero		1


	//   ....[34]....
        /*06a4*/ 	.word	0x0000a4b0
        /*06a8*/ 	.word	0x0000009b
        /*06ac*/ 	.word	0x00000000
        /*06b0*/ 	.short	0x0101
        /*06b2*/ 	.byte	0x3f
	.zero		1


	//   ....[35]....
        /*06b4*/ 	.word	0x0000b750
        /*06b8*/ 	.word	0x000000ff
        /*06bc*/ 	.word	0x00000000
        /*06c0*/ 	.short	0x0101
        /*06c2*/ 	.byte	0x04
	.zero		1


	//   ....[36]....
        /*06c4*/ 	.word	0x0000c9d0
        /*06c8*/ 	.word	0x00000000
        /*06cc*/ 	.word	0x00038840
        /*06d0*/ 	.short	0x010a
        /*06d2*/ 	.byte	0x3f
	.zero		1


	//   ....[37]....
        /*06d4*/ 	.word	0x0000d8b0
        /*06d8*/ 	.word	0x000000ff
        /*06dc*/ 	.word	0x00038800
        /*06e0*/ 	.short	0x0107
        /*06e2*/ 	.byte	0x24
	.zero		1


	//   ....[38]....
        /*06e4*/ 	.word	0x0000d920
        /*06e8*/ 	.word	0x000000ff
        /*06ec*/ 	.word	0x00038800
        /*06f0*/ 	.short	0x0101
        /*06f2*/ 	.byte	0x24
	.zero		1


	//   ....[39]....
        /*06f4*/ 	.word	0x0000d950
        /*06f8*/ 	.word	0x000000ff
        /*06fc*/ 	.word	0x00038820
        /*0700*/ 	.short	0x010a
        /*0702*/ 	.byte	0x24
	.zero		1


	//   ....[40]....
        /*0704*/ 	.word	0x0000dc90
        /*0708*/ 	.word	0x00000003
        /*070c*/ 	.word	0x00038840
        /*0710*/ 	.short	0x010a
        /*0712*/ 	.byte	0x3f
	.zero		1


	//   ....[41]....
        /*0714*/ 	.word	0x0000e220
        /*0718*/ 	.word	0x00000003
        /*071c*/ 	.word	0x00000060
        /*0720*/ 	.short	0x010a
        /*0722*/ 	.byte	0x3f
	.zero		1


	//   ....[42]....
        /*0724*/ 	.word	0x0000ea70
        /*0728*/ 	.word	0x00000003
        /*072c*/ 	.word	0x00038840
        /*0730*/ 	.short	0x010a
        /*0732*/ 	.byte	0x3f
	.zero		1


	//   ....[43]....
        /*0734*/ 	.word	0x0000f000
        /*0738*/ 	.word	0x00000005
        /*073c*/ 	.word	0x00000060
        /*0740*/ 	.short	0x010a
        /*0742*/ 	.byte	0x3f
	.zero		1


	//   ....[44]....
        /*0744*/ 	.word	0x0000f790
        /*0748*/ 	.word	0x00000002
        /*074c*/ 	.word	0x00038840
        /*0750*/ 	.short	0x010a
        /*0752*/ 	.byte	0x3f
	.zero		1


	//   ....[45]....
        /*0754*/ 	.word	0x0000fd20
        /*0758*/ 	.word	0x00000005
        /*075c*/ 	.word	0x00000060
        /*0760*/ 	.short	0x010a
        /*0762*/ 	.byte	0x3f
	.zero		1


	//   ....[46]....
        /*0764*/ 	.word	0x00010350
        /*0768*/ 	.word	0x00000002
        /*076c*/ 	.word	0x00038860
        /*0770*/ 	.short	0x010a
        /*0772*/ 	.byte	0x3f
	.zero		1


	//   ....[47]....
        /*0774*/ 	.word	0x000109b0
        /*0778*/ 	.word	0x00000000
        /*077c*/ 	.word	0x00038820
        /*0780*/ 	.short	0x010a
        /*0782*/ 	.byte	0x3f
	.zero		1


	//   ....[48]....
        /*0784*/ 	.word	0x00010ba0
        /*0788*/ 	.word	0x00000006
        /*078c*/ 	.word	0x00000000
        /*0790*/ 	.short	0x010a
        /*0792*/ 	.byte	0x3f
	.zero		1


	//   ....[49]....
        /*0794*/ 	.word	0x00010bf0
        /*0798*/ 	.word	0x00000003
        /*079c*/ 	.word	0x00000000
        /*07a0*/ 	.short	0x010a
        /*07a2*/ 	.byte	0x3f
	.zero		1


	//   ....[50]....
        /*07a4*/ 	.word	0x00010c50
        /*07a8*/ 	.word	0x00000012
        /*07ac*/ 	.word	0x00000000
        /*07b0*/ 	.short	0x010a
        /*07b2*/ 	.byte	0x3f
	.zero		1


	//   ....[51]....
        /*07b4*/ 	.word	0x00010c80
        /*07b8*/ 	.word	0x00000003
        /*07bc*/ 	.word	0x00000000
        /*07c0*/ 	.short	0x010a
        /*07c2*/ 	.byte	0x3f
	.zero		1


	//   ....[52]....
        /*07c4*/ 	.word	0x00010cf0
        /*07c8*/ 	.word	0x00000003
        /*07cc*/ 	.word	0x00038800
        /*07d0*/ 	.short	0x010a
        /*07d2*/ 	.byte	0x3f
	.zero		1


	//   ....[53]....
        /*07d4*/ 	.word	0x00010d40
        /*07d8*/ 	.word	0x00000000
        /*07dc*/ 	.word	0x00038830
        /*07e0*/ 	.short	0x010a
        /*07e2*/ 	.byte	0x3f
	.zero		1


	//   ....[54]....
        /*07e4*/ 	.word	0x00010db0
        /*07e8*/ 	.word	0x00000004
        /*07ec*/ 	.word	0x00038830
        /*07f0*/ 	.short	0x010a
        /*07f2*/ 	.byte	0x3f
	.zero		1


	//   ....[55]....
        /*07f4*/ 	.word	0x00010e10
        /*07f8*/ 	.word	0x00000003
        /*07fc*/ 	.word	0x00038850
        /*0800*/ 	.short	0x010a
        /*0802*/ 	.byte	0x3f
	.zero		1


	//   ....[56]....
        /*0804*/ 	.word	0x00010e70
        /*0808*/ 	.word	0x00000007
        /*080c*/ 	.word	0x00038850
        /*0810*/ 	.short	0x010a
        /*0812*/ 	.byte	0x3f
	.zero		1


	//   ....[57]....
        /*0814*/ 	.word	0x00011010
        /*0818*/ 	.word	0x00000000
        /*081c*/ 	.word	0x00038840
        /*0820*/ 	.short	0x010a
        /*0822*/ 	.byte	0x3f
	.zero		1


	//   ....[58]....
        /*0824*/ 	.word	0x00011c00
        /*0828*/ 	.word	0x0000000c
        /*082c*/ 	.word	0x00038820
        /*0830*/ 	.short	0x010a
        /*0832*/ 	.byte	0x3f
	.zero		1


	//   ....[59]....
        /*0834*/ 	.word	0x00011c50
        /*0838*/ 	.word	0x00000003
        /*083c*/ 	.word	0x00038840
        /*0840*/ 	.short	0x010a
        /*0842*/ 	.byte	0x3f
	.zero		1


	//   ....[60]....
        /*0844*/ 	.word	0x00011ca0
        /*0848*/ 	.word	0x00000003
        /*084c*/ 	.word	0x00000060
        /*0850*/ 	.short	0x010a
        /*0852*/ 	.byte	0x3f
	.zero		1


	//   ....[61]....
        /*0854*/ 	.word	0x00011cf0
        /*0858*/ 	.word	0x00000003
        /*085c*/ 	.word	0x00038840
        /*0860*/ 	.short	0x010a
        /*0862*/ 	.byte	0x3f
	.zero		1


	//   ....[62]....
        /*0864*/ 	.word	0x00011d40
        /*0868*/ 	.word	0x00000005
        /*086c*/ 	.word	0x00000060
        /*0870*/ 	.short	0x010a
        /*0872*/ 	.byte	0x3f
	.zero		1


	//   ....[63]....
        /*0874*/ 	.word	0x00011d90
        /*0878*/ 	.word	0x00000002
        /*087c*/ 	.word	0x00038840
        /*0880*/ 	.short	0x010a
        /*0882*/ 	.byte	0x3f
	.zero		1


	//   ....[64]....
        /*0884*/ 	.word	0x00011de0
        /*0888*/ 	.word	0x00000005
        /*088c*/ 	.word	0x00000060
        /*0890*/ 	.short	0x010a
        /*0892*/ 	.byte	0x3f
	.zero		1


	//   ....[65]....
        /*0894*/ 	.word	0x00011e30
        /*0898*/ 	.word	0x00000002
        /*089c*/ 	.word	0x00038860
        /*08a0*/ 	.short	0x010a
        /*08a2*/ 	.byte	0x3f
	.zero		1


	//   ....[66]....
        /*08a4*/ 	.word	0x00011e80
        /*08a8*/ 	.word	0x00000000
        /*08ac*/ 	.word	0x00038820
        /*08b0*/ 	.short	0x010a
        /*08b2*/ 	.byte	0x3f
	.zero		1


	//   ....[67]....
        /*08b4*/ 	.word	0x00012020
        /*08b8*/ 	.word	0x00000006
        /*08bc*/ 	.word	0x00000000
        /*08c0*/ 	.short	0x010a
        /*08c2*/ 	.byte	0x3f
	.zero		1


	//   ....[68]....
        /*08c4*/ 	.word	0x00012070
        /*08c8*/ 	.word	0x00000003
        /*08cc*/ 	.word	0x00000000
        /*08d0*/ 	.short	0x010a
        /*08d2*/ 	.byte	0x3f
	.zero		1


	//   ....[69]....
        /*08d4*/ 	.word	0x000120c0
        /*08d8*/ 	.word	0x00000012
        /*08dc*/ 	.word	0x00000000
        /*08e0*/ 	.short	0x010a
        /*08e2*/ 	.byte	0x3f
	.zero		1


	//----- nvinfo : EIATTR_NUM_MBARRIERS
	.align		4
.L_361:
        /*08e4*/ 	.byte	0x03, 0x38
        /*08e6*/ 	.short	0x0016


	//----- nvinfo : EIATTR_EXIT_INSTR_OFFSETS
	.align		4
        /*08e8*/ 	.byte	0x04, 0x1c
        /*08ea*/ 	.short	(.L_363 - .L_362)


	//   ....[0]....
.L_362:
        /*08ec*/ 	.word	0x00000a00


	//   ....[1]....
        /*08f0*/ 	.word	0x0000be60


	//   ....[2]....
        /*08f4*/ 	.word	0x00010cd0


	//----- nvinfo : EIATTR_MAX_THREADS
	.align		4
.L_363:
        /*08f8*/ 	.byte	0x04, 0x05
        /*08fa*/ 	.short	(.L_365 - .L_364)
.L_364:
        /*08fc*/ 	.word	0x00000180
        /*0900*/ 	.word	0x00000001
        /*0904*/ 	.word	0x00000001


	//----- nvinfo : EIATTR_CRS_STACK_SIZE
	.align		4
.L_365:
        /*0908*/ 	.byte	0x04, 0x1e
        /*090a*/ 	.short	(.L_367 - .L_366)
.L_366:
        /*090c*/ 	.word	0x00000000


	//----- nvinfo : EIATTR_CBANK_PARAM_SIZE
	.align		4
.L_367:
        /*0910*/ 	.byte	0x03, 0x19
        /*0912*/ 	.short	0x0a70


	//----- nvinfo : EIATTR_PARAM_CBANK
	.align		4
        /*0914*/ 	.byte	0x04, 0x0a
        /*0916*/ 	.short	(.L_369 - .L_368)
	.align		4
.L_368:
        /*0918*/ 	.word	index@(.nv.constant0._ZN7cutlass13device_kernelIN5flash11enable_sm90INS1_16FlashAttnFwdSm90INS1_25CollectiveMainloopFwdSm90ILi2EN4cute5tupleIJNS5_1CILi1EEES8_S8_EEENS6_IJNS7_ILi128EEENS7_ILi80EEENS7_ILi256EEEEEELi256ENS_6half_tEfNS_4arch4Sm90ELb0ELb0ELb0ELb0ELb0ELb0ELb0ELb1ELb1ELb1ELb0ELb0EEENS1_21CollectiveEpilogueFwdINS6_IJSA_SC_SB_EEES9_SE_SG_Li256ELb0ELb1ELb0ELb0EEENS1_29StaticPersistentTileSchedulerILb0EEEEEEEEEvNT_6ParamsE)
        /*091c*/ 	.short	0x0210
        /*091e*/ 	.short	0x0a70


	//----- nvinfo : EIATTR_SW_WAR
	.align		4
.L_369:
        /*0920*/ 	.byte	0x04, 0x36
        /*0922*/ 	.short	(.L_371 - .L_370)
.L_370:
        /*0924*/ 	.word	0x00000008
.L_371:


//--------------------- .nv.info._ZN7cutlass13device_kernelIN5flash11enable_sm90INS1_16FlashAttnFwdSm90INS1_25CollectiveMainloopFwdSm90ILi2EN4cute5tupleIJNS5_1CILi2EEENS7_ILi1EEES9_EEENS6_IJNS7_ILi128EEENS7_ILi80EEENS7_ILi256EEEEEELi256ENS_6half_tEfNS_4arch4Sm90ELb0ELb0ELb0ELb0ELb0ELb0ELb0ELb1ELb1ELb1ELb0ELb0EEENS1_21CollectiveEpilogueFwdINS6_IJSB_SD_SC_EEESA_SF_SH_Li256ELb0ELb1ELb0ELb0EEENS1_29StaticPersistentTileSchedulerILb0EEEEEEEEEvNT_6ParamsE --------------------------
	.section	.nv.info._ZN7cutlass13device_kernelIN5flash11enable_sm90INS1_16FlashAttnFwdSm90INS1_25CollectiveMainloopFwdSm90ILi2EN4cute5tupleIJNS5_1CILi2EEENS7_ILi1EEES9_EEENS6_IJNS7_ILi128EEENS7_ILi80EEENS7_ILi256EEEEEELi256ENS_6half_tEfNS_4arch4Sm90ELb0ELb0ELb0ELb0ELb0ELb0ELb0ELb1ELb1ELb1ELb0ELb0EEENS1_21CollectiveEpilogueFwdINS6_IJSB_SD_SC_EEESA_SF_SH_Li256ELb0ELb1ELb0ELb0EEENS1_29StaticPersistentTileSchedulerILb0EEEEEEEEEvNT_6ParamsE,"",@"SHT_CUDA_INFO"
	.sectionflags	@""
	.align	4


	//----- nvinfo : EIATTR_CUDA_API_VERSION
	.align		4
        /*0000*/ 	.byte	0x04, 0x37
        /*0002*/ 	.short	(.L_373 - .L_372)
.L_372:
        /*0004*/ 	.word	0x00000082


	//----- nvinfo : EIATTR_KPARAM_INFO
	.align		4
.L_373:
        /*0008*/ 	.byte	0x04, 0x17
        /*000a*/ 	.short	(.L_375 - .L_374)
.L_374:
        /*000c*/ 	.word	0x00000000
        /*0010*/ 	.short	0x0000
        /*0012*/ 	.short	0x0070
        /*0014*/ 	.byte	0x00, 0xf0, 0x01, 0x28


	//----- nvinfo : EIATTR_SPARSE_MMA_MASK
	.align		4
.L_375:
        /*0018*/ 	.byte	0x03, 0x50
        /*001a*/ 	.short	0x0000


	//----- nvinfo : EIATTR_MAXREG_COUNT
	.align		4
        /*001c*/ 	.byte	0x03, 0x1b
        /*001e*/ 	.short	0x00a8


	//----- nvinfo : EIATTR_NUM_BARRIERS
	.align		4
        /*0020*/ 	.byte	0x02, 0x4c
        /*0022*/ 	.byte	0x09
	.zero		1


	//----- nvinfo : EIATTR_EXTERNS
	.align		4
        /*0024*/ 	.byte	0x04, 0x0f
        /*0026*/ 	.short	(.L_377 - .L_376)


	//   ....[0]....
	.align		4
.L_376:
        /*0028*/ 	.word	index@(__assertfail)


	//----- nvinfo : EIATTR_ANNOTATIONS
	.align		4
.L_377:
        /*002c*/ 	.byte	0x04, 0x55
        /*002e*/ 	.short	(.L_379 - .L_378)


	//   ....[0]....
.L_378:
        /* <DEDUP_REMOVED lines=32> */


	//----- nvinfo : EIATTR_MERCURY_ISA_VERSION
	.align		4
.L_379:
        /*0218*/ 	.byte	0x03, 0x5f
        /*021a*/ 	.short	0x0101


	//----- nvinfo : EIATTR_INT_WARP_WIDE_INSTR_OFFSETS
	.align		4
        /*021c*/ 	.byte	0x04, 0x31
        /*021e*/ 	.short	(.L_381 - .L_380)


	//   ....[0]....
.L_380:
        /*0220*/ 	.word	0x00000130


	//   ....[1]....
        /*0224*/ 	.word	0x00000170


	//   ....[2]....
        /*0228*/ 	.word	0x000001e0


	//----- nvinfo : EIATTR_COOP_GROUP_MASK_REGIDS
	.align		4
.L_381:
        /*022c*/ 	.byte	0x04, 0x29
        /*022e*/ 	.short	(.L_383 - .L_382)


	//   ....[0]....
.L_382:
        /*0230*/ 	.word	0xffffffff


	//   ....[1]....
        /*0234*/ 	.word	0xffffffff


	//   ....[2]....
        /*0238*/ 	.word	0xffffffff


	//   ....[3]....
        /*023c*/ 	.word	0xffffffff


	//   ....[4]....
        /*0240*/ 	.word	0xffffffff


	//   ....[5]....
        /*0244*/ 	.word	0xffffffff


	//   ....[6]....
        /*0248*/ 	.word	0xffffffff


	//   ....[7]....
        /*024c*/ 	.word	0xffffffff


	//   ....[8]....
        /*0250*/ 	.word	0xffffffff


	//   ....[9]....
        /*0254*/ 	.word	0xffffffff


	//   ....[10]....
        /*0258*/ 	.word	0xffffffff


	//   ....[11]....
        /*025c*/ 	.word	0xffffffff


	//   ....[12]....
        /*0260*/ 	.word	0xffffffff


	//   ....[13]....
        /*0264*/ 	.word	0xffffffff


	//   ....[14]....
        /*0268*/ 	.word	0xffffffff


	//   ....[15]....
        /*026c*/ 	.word	0xffffffff


	//   ....[16]....
        /*0270*/ 	.word	0xffffffff


	//   ....[17]....
        /*0274*/ 	.word	0xffffffff


	//   ....[18]....
        /*0278*/ 	.word	0xffffffff


	//   ....[19]....
        /*027c*/ 	.word	0xffffffff


	//   ....[20]....
        /*0280*/ 	.word	0xffffffff


	//   ....[21]....
        /*0284*/ 	.word	0xffffffff


	//   ....[22]....
        /*0288*/ 	.word	0xffffffff


	//   ....[23]....
        /*028c*/ 	.word	0xffffffff


	//   ....[24]....
        /*0290*/ 	.word	0xffffffff


	//   ....[25]....
        /*0294*/ 	.word	0xffffffff


	//   ....[26]....
        /*0298*/ 	.word	0xffffffff


	//   ....[27]....
        /*029c*/ 	.word	0xffffffff


	//   ....[28]....
        /*02a0*/ 	.word	0xffffffff


	//   ....[29]....
        /*02a4*/ 	.word	0xffffffff


	//   ....[30]....
        /*02a8*/ 	.word	0xffffffff


	//   ....[31]....
        /*02ac*/ 	.word	0xffffffff


	//   ....[32]....
        /*02b0*/ 	.word	0xffffffff


	//   ....[33]....
        /*02b4*/ 	.word	0xffffffff


	//   ....[34]....
        /*02b8*/ 	.word	0xffffffff


	//   ....[35]....
        /*02bc*/ 	.word	0xffffffff


	//   ....[36]....
        /*02c0*/ 	.word	0xffffffff


	//   ....[37]....
        /*02c4*/ 	.word	0xffffffff


	//   ....[38]....
        /*02c8*/ 	.word	0xffffffff


	//   ....[39]....
        /*02cc*/ 	.word	0xffffffff


	//   ....[40]....
        /*02d0*/ 	.word	0xffffffff


	//   ....[41]....
        /*02d4*/ 	.word	0xffffffff


	//   ....[42]....
        /*02d8*/ 	.word	0xffffffff


	//   ....[43]....
        /*02dc*/ 	.word	0xffffffff


	//   ....[44]....
        /*02e0*/ 	.word	0xffffffff


	//   ....[45]....
        /*02e4*/ 	.word	0xffffffff


	//   ....[46]....
        /*02e8*/ 	.word	0xffffffff


	//   ....[47]....
        /*02ec*/ 	.word	0xffffffff


	//   ....[48]....
        /*02f0*/ 	.word	0xffffffff


	//   ....[49]....
        /*02f4*/ 	.word	0xffffffff


	//   ....[50]....
        /*02f8*/ 	.word	0xffffffff


	//   ....[51]....
        /*02fc*/ 	.word	0x0500000f


	//   ....[52]....
        /*0300*/ 	.word	0x0500000f


	//   ....[53]....
        /*0304*/ 	.word	0x0500000f


	//   ....[54]....
        /*0308*/ 	.word	0x0500000f


	//   ....[55]....
        /*030c*/ 	.word	0x0500000f


	//   ....[56]....
        /*0310*/ 	.word	0x0500000f


	//   ....[57]....
        /*0314*/ 	.word	0x0500000f


	//   ....[58]....
        /*0318*/ 	.word	0x0500000f


	//   ....[59]....
        /*031c*/ 	.word	0x0500000f


	//   ....[60]....
        /*0320*/ 	.word	0x0500000f


	//   ....[61]....
        /*0324*/ 	.word	0x0500000f


	//   ....[62]....
        /*0328*/ 	.word	0x0500000f


	//   ....[63]....
        /*032c*/ 	.word	0x0500000f


	//   ....[64]....
        /*0330*/ 	.word	0x0500000f


	//   ....[65]....
        /*0334*/ 	.word	0x0500000f


	//   ....[66]....
        /*0338*/ 	.word	0x0500000f


	//   ....[67]....
        /*033c*/ 	.word	0x0500000f


	//   ....[68]....
        /*0340*/ 	.word	0x0500000f


	//----- nvinfo : EIATTR_COOP_GROUP_INSTR_OFFSETS
	.align		4
.L_383:
        /*0344*/ 	.byte	0x04, 0x28
        /*0346*/ 	.short	(.L_385 - .L_384)


	//   ....[0]....
.L_384:
        /*0348*/ 	.word	0x00000060


	//   ....[1]....
        /*034c*/ 	.word	0x00000140


	//   ....[2]....
        /*0350*/ 	.word	0x00000190


	//   ....[3]....
        /*0354*/ 	.word	0x000003d0


	//   ....[4]....
        /*0358*/ 	.word	0x00000600


	//   ....[5]....
        /*035c*/ 	.word	0x00000830


	//   ....[6]....
        /*0360*/ 	.word	0x00000ac0


	//   ....[7]....
        /*0364*/ 	.word	0x00000dd0


	//   ....[8]....
        /*0368*/ 	.word	0x00001310


	//   ....[9]....
        /*036c*/ 	.word	0x00004390


	//   ....[10]....
        /*0370*/ 	.word	0x000043e0


	//   ....[11]....
        /*0374*/ 	.word	0x000047f0


	//   ....[12]....
        /*0378*/ 	.word	0x00004860


	//   ....[13]....
        /*037c*/ 	.word	0x00008040


	//   ....[14]....
        /*0380*/ 	.word	0x00008060


	//   ....[15]....
        /*0384*/ 	.word	0x00008090


	//   ....[16]....
        /*0388*/ 	.word	0x000080a0


	//   ....[17]....
        /*038c*/ 	.word	0x00009490


	//   ....[18]....
        /*0390*/ 	.word	0x000094c0


	//   ....[19]....
        /*0394*/ 	.word	0x00009580


	//   ....[20]....
        /*0398*/ 	.word	0x00009590


	//   ....[21]....
        /*039c*/ 	.word	0x0000b130


	//   ....[22]....
        /*03a0*/ 	.word	0x0000b160


	//   ....[23]....
        /*03a4*/ 	.word	0x0000b280


	//   ....[24]....
        /*03a8*/ 	.word	0x0000b2b0


	//   ....[25]....
        /*03ac*/ 	.word	0x0000b980


	//   ....[26]....
        /*03b0*/ 	.word	0x0000b9b0


	//   ....[27]....
        /*03b4*/ 	.word	0x0000bb10


	//   ....[28]....
        /*03b8*/ 	.word	0x0000bb30


	//   ....[29]....
        /*03bc*/ 	.word	0x0000bc70


	//   ....[30]....
        /*03c0*/ 	.word	0x0000bc90


	//   ....[31]....
        /*03c4*/ 	.word	0x0000bdf0


	//   ....[32]....
        /*03c8*/ 	.word	0x0000be20


	//   ....[33]....
        /*03cc*/ 	.word	0x0000c9d0


	//   ....[34]....
        /*03d0*/ 	.word	0x0000d560


	//   ....[35]....
        /*03d4*/ 	.word	0x0000d5a0


	//   ....[36]....
        /*03d8*/ 	.word	0x0000d6a0


	//   ....[37]....
        /*03dc*/ 	.word	0x0000d6b0


	//   ....[38]....
        /*03e0*/ 	.word	0x0000d760


	//   ....[39]....
        /*03e4*/ 	.word	0x0000d770


	//   ....[40]....
        /*03e8*/ 	.word	0x0000d830


	//   ....[41]....
        /*03ec*/ 	.word	0x0000d840


	//   ....[42]....
        /*03f0*/ 	.word	0x0000d900


	//   ....[43]....
        /*03f4*/ 	.word	0x0000d910


	//   ....[44]....
        /*03f8*/ 	.word	0x0000d9d0


	//   ....[45]....
        /*03fc*/ 	.word	0x0000d9e0


	//   ....[46]....
        /*0400*/ 	.word	0x0000daa0


	//   ....[47]....
        /*0404*/ 	.word	0x0000dab0


	//   ....[48]....
        /*0408*/ 	.word	0x0000db20


	//   ....[49]....
        /*040c*/ 	.word	0x0000db70


	//   ....[50]....
        /*0410*/ 	.word	0x000112d0


	//   ....[51]....
        /*0414*/ 	.word	0x000117f0


	//   ....[52]....
        /*0418*/ 	.word	0x00011970


	//   ....[53]....
        /*041c*/ 	.word	0x000119d0


	//   ....[54]....
        /*0420*/ 	.word	0x00011b80


	//   ....[55]....
        /*0424*/ 	.word	0x00011bd0


	//   ....[56]....
        /*0428*/ 	.word	0x00011d20


	//   ....[57]....
        /*042c*/ 	.word	0x00011d70


	//   ....[58]....
        /*0430*/ 	.word	0x00011ec0


	//   ....[59]....
        /*0434*/ 	.word	0x00011f10


	//   ....[60]....
        /*0438*/ 	.word	0x00012060


	//   ....[61]....
        /*043c*/ 	.word	0x000120b0


	//   ....[62]....
        /*0440*/ 	.word	0x00012200


	//   ....[63]....
        /*0444*/ 	.word	0x00012250


	//   ....[64]....
        /*0448*/ 	.word	0x00012390


	//   ....[65]....
        /*044c*/ 	.word	0x000123e0


	//   ....[66]....
        /*0450*/ 	.word	0x00012510


	//   ....[67]....
        /*0454*/ 	.word	0x00012560


	//   ....[68]....
        /*0458*/ 	.word	0x00012910


	//----- nvinfo : EIATTR_REG_RECONFIG
	.align		4
.L_385:
        /*045c*/ 	.byte	0x01, 0x54
	.zero		2


	//----- nvinfo : EIATTR_SYSCALL_OFFSETS
	.align		4
        /*0460*/ 	.byte	0x04, 0x46
        /*0462*/ 	.short	(.L_387 - .L_386)


	//   ....[0]....
.L_386:
        /*0464*/ 	.word	0x000016d0


	//   ....[1]....
        /*0468*/ 	.word	0x0000c5f0


	//   ....[2]....
        /*046c*/ 	.word	0x0000c730


	//   ....[3]....
        /*0470*/ 	.word	0x0000c820


	//   ....[4]....
        /*0474*/ 	.word	0x0000d100


	//----- nvinfo : EIATTR_MBARRIER_INSTR_OFFSETS
	.align		4
.L_387:
        /*0478*/ 	.byte	0x04, 0x39
        /*047a*/ 	.short	(.L_389 - .L_388)


	//   ....[0]....
.L_388:
        /*047c*/ 	.word	0x00000270
        /*0480*/ 	.word	0x000000ff
        /*0484*/ 	.word	0x00038800
        /*0488*/ 	.short	0x0100
        /*048a*/ 	.byte	0x08
	.zero		1


	//   ....[1]....
        /*048c*/ 	.word	0x00000280
        /*0490*/ 	.word	0x000000ff
        /*0494*/ 	.word	0x00038820
        /*0498*/ 	.short	0x0100
        /*049a*/ 	.byte	0x08
	.zero		1


	//   ....[2]....
        /*049c*/ 	.word	0x00000370
        /*04a0*/ 	.word	0x000000ff
        /*04a4*/ 	.word	0x00038830
        /*04a8*/ 	.short	0x0100
        /*04aa*/ 	.byte	0x08
	.zero		1


	//   ....[3]....
        /*04ac*/ 	.word	0x00000380
        /*04b0*/ 	.word	0x000000ff
        /*04b4*/ 	.word	0x00038840
        /*04b8*/ 	.short	0x0100
        /*04ba*/ 	.byte	0x08
	.zero		1


	//   ....[4]....
        /*04bc*/ 	.word	0x00000390
        /*04c0*/ 	.word	0x000000ff
        /*04c4*/ 	.word	0x00038838
        /*04c8*/ 	.short	0x0100
        /*04ca*/ 	.byte	0x08
	.zero		1


	//   ....[5]....
        /*04cc*/ 	.word	0x000003a0
        /*04d0*/ 	.word	0x000000ff
        /*04d4*/ 	.word	0x00038848
        /*04d8*/ 	.short	0x0100
        /*04da*/ 	.byte	0x08
	.zero		1


	//   ....[6]....
        /*04dc*/ 	.word	0x000005b0
        /*04e0*/ 	.word	0x000000ff
        /*04e4*/ 	.word	0x00038850
        /*04e8*/ 	.short	0x0100
        /*04ea*/ 	.byte	0x08
	.zero		1


	//   ....[7]....
        /*04ec*/ 	.word	0x000005c0
        /*04f0*/ 	.word	0x000000ff
        /*04f4*/ 	.word	0x00038860
        /*04f8*/ 	.short	0x0100
        /*04fa*/ 	.byte	0x08
	.zero		1


	//   ....[8]....
        /*04fc*/ 	.word	0x000005d0
        /*0500*/ 	.word	0x000000ff
        /*0504*/ 	.word	0x00038858
        /*0508*/ 	.short	0x0100
        /*050a*/ 	.byte	0x08
	.zero		1


	//   ....[9]....
        /*050c*/ 	.word	0x000005e0
        /*0510*/ 	.word	0x000000ff
        /*0514*/ 	.word	0x00038868
        /*0518*/ 	.short	0x0100
        /*051a*/ 	.byte	0x08
	.zero		1


	//   ....[10]....
        /*051c*/ 	.word	0x000007e0
        /*0520*/ 	.word	0x000000ff
        /*0524*/ 	.word	0x00038870
        /*0528*/ 	.short	0x0100
        /*052a*/ 	.byte	0x08
	.zero		1


	//   ....[11]....
        /*052c*/ 	.word	0x000007f0
        /*0530*/ 	.word	0x000000ff
        /*0534*/ 	.word	0x00038880
        /*0538*/ 	.short	0x0100
        /*053a*/ 	.byte	0x08
	.zero		1


	//   ....[12]....
        /*053c*/ 	.word	0x00000800
        /*0540*/ 	.word	0x000000ff
        /*0544*/ 	.word	0x00038878
        /*0548*/ 	.short	0x0100
        /*054a*/ 	.byte	0x08
	.zero		1


	//   ....[13]....
        /*054c*/ 	.word	0x00000810
        /*0550*/ 	.word	0x000000ff
        /*0554*/ 	.word	0x00038888
        /*0558*/ 	.short	0x0100
        /*055a*/ 	.byte	0x08
	.zero		1


	//   ....[14]....
        /*055c*/ 	.word	0x00000a70
        /*0560*/ 	.word	0x000000ff
        /*0564*/ 	.word	0x00038890
        /*0568*/ 	.short	0x0100
        /*056a*/ 	.byte	0x08
	.zero		1


	//   ....[15]....
        /*056c*/ 	.word	0x00000a80
        /*0570*/ 	.word	0x000000ff
        /*0574*/ 	.word	0x000388a0
        /*0578*/ 	.short	0x0100
        /*057a*/ 	.byte	0x08
	.zero		1


	//   ....[16]....
        /*057c*/ 	.word	0x00000a90
        /*0580*/ 	.word	0x000000ff
        /*0584*/ 	.word	0x00038898
        /*0588*/ 	.short	0x0100
        /*058a*/ 	.byte	0x08
	.zero		1


	//   ....[17]....
        /*058c*/ 	.word	0x00000aa0
        /*0590*/ 	.word	0x000000ff
        /*0594*/ 	.word	0x000388a8
        /*0598*/ 	.short	0x0100
        /*059a*/ 	.byte	0x08
	.zero		1


	//   ....[18]....
        /*059c*/ 	.word	0x00000d30
        /*05a0*/ 	.word	0x000000ff
        /*05a4*/ 	.word	0x000388b0
        /*05a8*/ 	.short	0x0100
        /*05aa*/ 	.byte	0x08
	.zero		1


	//   ....[19]....
        /*05ac*/ 	.word	0x00000d40
        /*05b0*/ 	.word	0x000000ff
        /*05b4*/ 	.word	0x000388c0
        /*05b8*/ 	.short	0x0100
        /*05ba*/ 	.byte	0x08
	.zero		1


	//   ....[20]....
        /*05bc*/ 	.word	0x00000d50
        /*05c0*/ 	.word	0x000000ff
        /*05c4*/ 	.word	0x000388b8
        /*05c8*/ 	.short	0x0100
        /*05ca*/ 	.byte	0x08
	.zero		1


	//   ....[21]....
        /*05cc*/ 	.word	0x00000d60
        /*05d0*/ 	.word	0x000000ff
        /*05d4*/ 	.word	0x000388c8
        /*05d8*/ 	.short	0x0100
        /*05da*/ 	.byte	0x08
	.zero		1


	//   ....[22]....
        /*05dc*/ 	.word	0x00001750
        /*05e0*/ 	.word	0x000000ff
        /*05e4*/ 	.word	0x00038800
        /*05e8*/ 	.short	0x010a
        /*05ea*/ 	.byte	0x24
	.zero		1


	//   ....[23]....
        /*05ec*/ 	.word	0x000017e0
        /*05f0*/ 	.word	0x00000000
        /*05f4*/ 	.word	0x00038830
        /*05f8*/ 	.short	0x010a
        /*05fa*/ 	.byte	0x3f
	.zero		1


	//   ....[24]....
        /*05fc*/ 	.word	0x00001820
        /*0600*/ 	.word	0x00000000
        /*0604*/ 	.word	0x00038830
        /*0608*/ 	.short	0x010a
        /*060a*/ 	.byte	0x3f
	.zero		1


	//   ....[25]....
        /*060c*/ 	.word	0x00004ab0
        /*0610*/ 	.word	0x00000000
        /*0614*/ 	.word	0x00000000
        /*0618*/ 	.short	0x0101
        /*061a*/ 	.byte	0x3f
	.zero		1


	//   ....[26]....
        /*061c*/ 	.word	0x00005200
        /*0620*/ 	.word	0x000000ff
        /*0624*/ 	.word	0x00038830
        /*0628*/ 	.short	0x010a
        /*062a*/ 	.byte	0x06
	.zero		1


	//   ....[27]....
        /*062c*/ 	.word	0x00005250
        /*0630*/ 	.word	0x000000ff
        /*0634*/ 	.word	0x00038830
        /*0638*/ 	.short	0x010a
        /*063a*/ 	.byte	0x04
	.zero		1


	//   ....[28]....
        /*063c*/ 	.word	0x00007af0
        /*0640*/ 	.word	0x000000ff
        /*0644*/ 	.word	0x00038850
        /*0648*/ 	.short	0x010a
        /*064a*/ 	.byte	0x04
	.zero		1


	//   ....[29]....
        /*064c*/ 	.word	0x00007b30
        /*0650*/ 	.word	0x000000ff
        /*0654*/ 	.word	0x00038850
        /*0658*/ 	.short	0x010a
        /*065a*/ 	.byte	0x04
	.zero		1


	//   ....[30]....
        /*065c*/ 	.word	0x00008780
        /*0660*/ 	.word	0x0000000e
        /*0664*/ 	.word	0x00000000
        /*0668*/ 	.short	0x0101
        /*066a*/ 	.byte	0x3f
	.zero		1


	//   ....[31]....
        /*066c*/ 	.word	0x00008a50
        /*0670*/ 	.word	0x0000009b
        /*0674*/ 	.word	0x00000000
        /*0678*/ 	.short	0x0101
        /*067a*/ 	.byte	0x3f
	.zero		1


	//   ....[32]....
        /*067c*/ 	.word	0x00009400
        /*0680*/ 	.word	0x000000ff
        /*0684*/ 	.word	0x00038850
        /*0688*/ 	.short	0x010a
        /*068a*/ 	.byte	0x09
	.zero		1


	//   ....[33]....
        /*068c*/ 	.word	0x00009440
        /*0690*/ 	.word	0x000000ff
        /*0694*/ 	.word	0x00038850
        /*0698*/ 	.short	0x010a
        /*069a*/ 	.byte	0x09
	.zero		1


	//   ....[34]....
        /*069c*/ 	.word	0x00009e00
        /*06a0*/ 	.word	0x00000007
        /*06a4*/ 	.word	0x00000000
        /*06a8*/ 	.short	0x0101
        /*06aa*/ 	.byte	0x3f
	.zero		1


	//   ....[35]....
        /*06ac*/ 	.word	0x0000b950
        /*06b0*/ 	.word	0x000000ff
        /*06b4*/ 	.word	0x00000000
        /*06b8*/ 	.short	0x0101
        /*06ba*/ 	.byte	0x05
	.zero		1


	//   ....[36]....
        /*06bc*/ 	.word	0x0000b9c0
        /*06c0*/ 	.word	0x000000ff
        /*06c4*/ 	.word	0x00000000
        /*06c8*/ 	.short	0x0101
        /*06ca*/ 	.byte	0x04
	.zero		1


	//   ....[37]....
        /*06cc*/ 	.word	0x0000cbf0
        /*06d0*/ 	.word	0x00000002
        /*06d4*/ 	.word	0x00038840
        /*06d8*/ 	.short	0x010a
        /*06da*/ 	.byte	0x3f
	.zero		1


	//   ....[38]....
        /*06dc*/ 	.word	0x0000dc90
        /*06e0*/ 	.word	0x000000ff
        /*06e4*/ 	.word	0x00038800
        /*06e8*/ 	.short	0x0107
        /*06ea*/ 	.byte	0x24
	.zero		1


	//   ....[39]....
        /*06ec*/ 	.word	0x0000dd00
        /*06f0*/ 	.word	0x000000ff
        /*06f4*/ 	.word	0x00038800
        /*06f8*/ 	.short	0x0101
        /*06fa*/ 	.byte	0x24
	.zero		1


	//   ....[40]....
        /*06fc*/ 	.word	0x0000dd20
        /*0700*/ 	.word	0x000000ff
        /*0704*/ 	.word	0x00038820
        /*0708*/ 	.short	0x010a
        /*070a*/ 	.byte	0x24
	.zero		1


	//   ....[41]....
        /*070c*/ 	.word	0x0000e040
        /*0710*/ 	.word	0x00000003
        /*0714*/ 	.word	0x00038840
        /*0718*/ 	.short	0x010a
        /*071a*/ 	.byte	0x3f
	.zero		1


	//   ....[42]....
        /*071c*/ 	.word	0x0000e6a0
        /*0720*/ 	.word	0x00000002
        /*0724*/ 	.word	0x00038860
        /*0728*/ 	.short	0x010a
        /*072a*/ 	.byte	0x3f
	.zero		1


	//   ....[43]....
        /*072c*/ 	.word	0x0000ef70
        /*0730*/ 	.word	0x00000003
        /*0734*/ 	.word	0x00038840
        /*0738*/ 	.short	0x010a
        /*073a*/ 	.byte	0x3f
	.zero		1


	//   ....[44]....
        /*073c*/ 	.word	0x0000f5d0
        /*0740*/ 	.word	0x00000002
        /*0744*/ 	.word	0x00038860
        /*0748*/ 	.short	0x010a
        /*074a*/ 	.byte	0x3f
	.zero		1


	//   ....[45]....
        /*074c*/ 	.word	0x0000fe00
        /*0750*/ 	.word	0x00000003
        /*0754*/ 	.word	0x00038840
        /*0758*/ 	.short	0x010a
        /*075a*/ 	.byte	0x3f
	.zero		1


	//   ....[46]....
        /*075c*/ 	.word	0x00010450
        /*0760*/ 	.word	0x00000002
        /*0764*/ 	.word	0x00038860
        /*0768*/ 	.short	0x010a
        /*076a*/ 	.byte	0x3f
	.zero		1


	//   ....[47]....
        /*076c*/ 	.word	0x00010af0
        /*0770*/ 	.word	0x00000000
        /*0774*/ 	.word	0x00038860
        /*0778*/ 	.short	0x010a
        /*077a*/ 	.byte	0x3f
	.zero		1


	//   ....[48]....
        /*077c*/ 	.word	0x00011250
        /*0780*/ 	.word	0x00000000
        /*0784*/ 	.word	0x00038820
        /*0788*/ 	.short	0x010a
        /*078a*/ 	.byte	0x3f
	.zero		1


	//   ....[49]....
        /*078c*/ 	.word	0x00011460
        /*0790*/ 	.word	0x00000006
        /*0794*/ 	.word	0x00000000
        /*0798*/ 	.short	0x010a
        /*079a*/ 	.byte	0x3f
	.zero		1


	//   ....[50]....
        /*079c*/ 	.word	0x00011490
        /*07a0*/ 	.word	0x00000007
        /*07a4*/ 	.word	0x00000000
        /*07a8*/ 	.short	0x010a
        /*07aa*/ 	.byte	0x3f
	.zero		1


	//   ....[51]....
        /*07ac*/ 	.word	0x000114f0
        /*07b0*/ 	.word	0x00000004
        /*07b4*/ 	.word	0x00000000
        /*07b8*/ 	.short	0x010a
        /*07ba*/ 	.byte	0x3f
	.zero		1


	//   ....[52]....
        /*07bc*/ 	.word	0x00011520
        /*07c0*/ 	.word	0x00000003
        /*07c4*/ 	.word	0x00000000
        /*07c8*/ 	.short	0x010a
        /*07ca*/ 	.byte	0x3f
	.zero		1


	//   ....[53]....
        /*07cc*/ 	.word	0x00011590
        /*07d0*/ 	.word	0x00000003
        /*07d4*/ 	.word	0x00038800
        /*07d8*/ 	.short	0x010a
        /*07da*/ 	.byte	0x3f
	.zero		1


	//   ....[54]....
        /*07dc*/ 	.word	0x000115e0
        /*07e0*/ 	.word	0x00000000
        /*07e4*/ 	.word	0x00038830
        /*07e8*/ 	.short	0x010a
        /*07ea*/ 	.byte	0x3f
	.zero		1


	//   ....[55]....
        /*07ec*/ 	.word	0x00011650
        /*07f0*/ 	.word	0x00000098
        /*07f4*/ 	.word	0x00038830
        /*07f8*/ 	.short	0x010a
        /*07fa*/ 	.byte	0x3f
	.zero		1


	//   ....[56]....
        /*07fc*/ 	.word	0x000116b0
        /*0800*/ 	.word	0x00000003
        /*0804*/ 	.word	0x00038850
        /*0808*/ 	.short	0x010a
        /*080a*/ 	.byte	0x3f
	.zero		1


	//   ....[57]....
        /*080c*/ 	.word	0x00011710
        /*0810*/ 	.word	0x00000007
        /*0814*/ 	.word	0x00038850
        /*0818*/ 	.short	0x010a
        /*081a*/ 	.byte	0x3f
	.zero		1


	//   ....[58]....
        /*081c*/ 	.word	0x000118b0
        /*0820*/ 	.word	0x00000002
        /*0824*/ 	.word	0x00038840
        /*0828*/ 	.short	0x010a
        /*082a*/ 	.byte	0x3f
	.zero		1


	//   ....[59]....
        /*082c*/ 	.word	0x000125b0
        /*0830*/ 	.word	0x00000002
        /*0834*/ 	.word	0x00038820
        /*0838*/ 	.short	0x010a
        /*083a*/ 	.byte	0x3f
	.zero		1


	//   ....[60]....
        /*083c*/ 	.word	0x00012600
        /*0840*/ 	.word	0x00000003
        /*0844*/ 	.word	0x00038840
        /*0848*/ 	.short	0x010a
        /*084a*/ 	.byte	0x3f
	.zero		1


	//   ....[61]....
        /*084c*/ 	.word	0x00012650
        /*0850*/ 	.word	0x00000002
        /*0854*/ 	.word	0x00038860
        /*0858*/ 	.short	0x010a
        /*085a*/ 	.byte	0x3f
	.zero		1


	//   ....[62]....
        /*085c*/ 	.word	0x000126a0
        /*0860*/ 	.word	0x00000003
        /*0864*/ 	.word	0x00038840
        /*0868*/ 	.short	0x010a
        /*086a*/ 	.byte	0x3f
	.zero		1


	//   ....[63]....
        /*086c*/ 	.word	0x000126f0
        /*0870*/ 	.word	0x00000002
        /*0874*/ 	.word	0x00038860
        /*0878*/ 	.short	0x010a
        /*087a*/ 	.byte	0x3f
	.zero		1


	//   ....[64]....
        /*087c*/ 	.word	0x00012740
        /*0880*/ 	.word	0x00000003
        /*0884*/ 	.word	0x00038840
        /*0888*/ 	.short	0x010a
        /*088a*/ 	.byte	0x3f
	.zero		1


	//   ....[65]....
        /*088c*/ 	.word	0x00012790
        /*0890*/ 	.word	0x00000002
        /*0894*/ 	.word	0x00038860
        /*0898*/ 	.short	0x010a
        /*089a*/ 	.byte	0x3f
	.zero		1


	//   ....[66]....
        /*089c*/ 	.word	0x000127e0
        /*08a0*/ 	.word	0x00000000
        /*08a4*/ 	.word	0x00038860
        /*08a8*/ 	.short	0x010a
        /*08aa*/ 	.byte	0x3f
	.zero		1


	//   ....[67]....
        /*08ac*/ 	.word	0x00012830
        /*08b0*/ 	.word	0x00000000
        /*08b4*/ 	.word	0x00038820
        /*08b8*/ 	.short	0x010a
        /*08ba*/ 	.byte	0x3f
	.zero		1


	//   ....[68]....
        /*08bc*/ 	.word	0x000129d0
        /*08c0*/ 	.word	0x00000006
        /*08c4*/ 	.word	0x00000000
        /*08c8*/ 	.short	0x010a
        /*08ca*/ 	.byte	0x3f
	.zero		1


	//   ....[69]....
        /*08cc*/ 	.word	0x00012a20
        /*08d0*/ 	.word	0x00000007
        /*08d4*/ 	.word	0x00000000
        /*08d8*/ 	.short	0x010a
        /*08da*/ 	.byte	0x3f
	.zero		1


	//   ....[70]....
        /*08dc*/ 	.word	0x00012a70
        /*08e0*/ 	.word	0x00000004
        /*08e4*/ 	.word	0x00000000
        /*08e8*/ 	.short	0x010a
        /*08ea*/ 	.byte	0x3f
	.zero		1


	//----- nvinfo : EIATTR_NUM_MBARRIERS
	.align		4
.L_389:
        /*08ec*/ 	.byte	0x03, 0x38
        /*08ee*/ 	.short	0x0016


	//----- nvinfo : EIATTR_EXIT_INSTR_OFFSETS
	.align		4
        /*08f0*/ 	.byte	0x04, 0x1c
        /*08f2*/ 	.short	(.L_391 - .L_390)


	//   ....[0]....
.L_390:
        /*08f4*/ 	.word	0x00000f10


	//   ....[1]....
        /*08f8*/ 	.word	0x0000bfc0


	//   ....[2]....
        /*08fc*/ 	.word	0x00011570


	//----- nvinfo : EIATTR_MAX_THREADS
	.align		4
.L_391:
        /*0900*/ 	.byte	0x04, 0x05
        /*0902*/ 	.short	(.L_393 - .L_392)
.L_392:
        /*0904*/ 	.word	0x00000180
        /*0908*/ 	.word	0x00000001
        /*090c*/ 	.word	0x00000001


	//----- nvinfo : EIATTR_CRS_STACK_SIZE
	.align		4
.L_393:
        /*0910*/ 	.byte	0x04, 0x1e
        /*0912*/ 	.short	(.L_395 - .L_394)
.L_394:
        /*0914*/ 	.word	0x00000000


	//----- nvinfo : EIATTR_CBANK_PARAM_SIZE
	.align		4
.L_395:
        /*0918*/ 	.byte	0x03, 0x19
        /*091a*/ 	.short	0x0a70


	//----- nvinfo : EIATTR_PARAM_CBANK
	.align		4
        /*091c*/ 	.byte	0x04, 0x0a
        /*091e*/ 	.short	(.L_397 - .L_396)
	.align		4
.L_396:
        /*0920*/ 	.word	index@(.nv.constant0._ZN7cutlass13device_kernelIN5flash11enable_sm90INS1_16FlashAttnFwdSm90INS1_25CollectiveMainloopFwdSm90ILi2EN4cute5tupleIJNS5_1CILi2EEENS7_ILi1EEES9_EEENS6_IJNS7_ILi128EEENS7_ILi80EEENS7_ILi256EEEEEELi256ENS_6half_tEfNS_4arch4Sm90ELb0ELb0ELb0ELb0ELb0ELb0ELb0ELb1ELb1ELb1ELb0ELb0EEENS1_21CollectiveEpilogueFwdINS6_IJSB_SD_SC_EEESA_SF_SH_Li256ELb0ELb1ELb0ELb0EEENS1_29StaticPersistentTileSchedulerILb0EEEEEEEEEvNT_6ParamsE)
        /*0924*/ 	.short	0x0210
        /*0926*/ 	.short	0x0a70


	//----- nvinfo : EIATTR_SW_WAR
	.align		4
.L_397:
        /*0928*/ 	.byte	0x04, 0x36
        /*092a*/ 	.short	(.L_399 - .L_398)
.L_398:
        /*092c*/ 	.word	0x00000008
.L_399:


//--------------------- .nv.info._ZN7cutlass13device_kernelIN5flash11enable_sm90INS1_16FlashAttnFwdSm90INS1_25CollectiveMainloopFwdSm90ILi2EN4cute5tupleIJNS5_1CILi1EEES8_S8_EEENS6_IJNS7_ILi128EEENS7_ILi80EEENS7_ILi256EEEEEELi256ENS_6half_tEfNS_4arch4Sm90ELb0ELb0ELb0ELb1ELb0ELb0ELb0ELb1ELb1ELb1ELb0ELb0EEENS1_21CollectiveEpilogueFwdINS6_IJSA_SC_SB_EEES9_SE_SG_Li256ELb1ELb1ELb0ELb0EEENS1_36VarlenDynamicPersistentTileSchedulerILi128ELi80ELi256ELi128ELb0ELb1ELb1ELb0ELb1ELb1EEEEEEEEEvNT_6ParamsE --------------------------
	.section	.nv.info._ZN7cutlass13device_kernelIN5flash11enable_sm90INS1_16FlashAttnFwdSm90INS1_25CollectiveMainloopFwdSm90ILi2EN4cute5tupleIJNS5_1CILi1EEES8_S8_EEENS6_IJNS7_ILi128EEENS7_ILi80EEENS7_ILi256EEEEEELi256ENS_6half_tEfNS_4arch4Sm90ELb0ELb0ELb0ELb1ELb0ELb0ELb0ELb1ELb1ELb1ELb0ELb0EEENS1_21CollectiveEpilogueFwdINS6_IJSA_SC_SB_EEES9_SE_SG_Li256ELb1ELb1ELb0ELb0EEENS1_36VarlenDynamicPersistentTileSchedulerILi128ELi80ELi256ELi128ELb0ELb1ELb1ELb0ELb1ELb1EEEEEEEEEvNT_6ParamsE,"",@"SHT_CUDA_INFO"
	.sectionflags	@""
	.align	4


	//----- nvinfo : EIATTR_CUDA_API_VERSION
	.align		4
        /*0000*/ 	.byte	0x04, 0x37
        /*0002*/ 	.short	(.L_401 - .L_400)
.L_400:
        /*0004*/ 	.word	0x00000082


	//----- nvinfo : EIATTR_KPARAM_INFO
	.align		4
.L_401:
        /*0008*/ 	.byte	0x04, 0x17
        /*000a*/ 	.short	(.L_403 - .L_402)
.L_402:
        /*000c*/ 	.word	0x00000000
        /*0010*/ 	.short	0x0000
        /*0012*/ 	.short	0x0070
        /*0014*/ 	.byte	0x00, 0xf0, 0x01, 0x2a


	//----- nvinfo : EIATTR_SPARSE_MMA_MASK
	.align		4
.L_403:
        /*0018*/ 	.byte	0x03, 0x50
        /*001a*/ 	.short	0x0000


	//----- nvinfo : EIATTR_MAXREG_COUNT
	.align		4
        /*001c*/ 	.byte	0x03, 0x1b
        /*001e*/ 	.short	0x00a8


	//----- nvinfo : EIATTR_NUM_BARRIERS
	.align		4
        /*0020*/ 	.byte	0x02, 0x4c
        /*0022*/ 	.byte	0x09
	.zero		1


	//----- nvinfo : EIATTR_EXTERNS
	.align		4
        /*0024*/ 	.byte	0x04, 0x0f
        /*0026*/ 	.short	(.L_405 - .L_404)


	//   ....[0]....
	.align		4
.L_404:
        /*0028*/ 	.word	index@(__assertfail)


	//----- nvinfo : EIATTR_ANNOTATIONS
	.align		4
.L_405:
        /*002c*/ 	.byte	0x04, 0x55
        /*002e*/ 	.short	(.L_407 - .L_406)


	//   ....[0]....
.L_406:
        /* <DEDUP_REMOVED lines=80> */
        /*0524*/ 	.byte	0x10, 0x48, 0x01, 0x00, 0x01, 0x00, 0x00, 0x00, 0x30, 0x54, 0x01, 0x00


	//----- nvinfo : EIATTR_MERCURY_ISA_VERSION
	.align		4
.L_407:
        /*0530*/ 	.byte	0x03, 0x5f
        /*0532*/ 	.short	0x0101


	//----- nvinfo : EIATTR_UNUSED_LOAD_BYTE_OFFSET
	.align		4
        /*0534*/ 	.byte	0x04, 0x44
        /*0536*/ 	.short	(.L_409 - .L_408)


	//   ....[0]....
.L_408:
        /*0538*/ 	.word	0x00000a10
        /*053c*/ 	.word	0x0000fff0


	//   ....[1]....
        /*0540*/ 	.word	0x0000a6f0
        /*0544*/ 	.word	0x0000fff0


	//----- nvinfo : EIATTR_INT_WARP_WIDE_INSTR_OFFSETS
	.align		4
.L_409:
        /*0548*/ 	.byte	0x04, 0x31
        /*054a*/ 	.short	(.L_411 - .L_410)


	//   ....[0]....
.L_410:
        /*054c*/ 	.word	0x00000130


	//   ....[1]....
        /*0550*/ 	.word	0x00000170


	//   ....[2]....
        /*0554*/ 	.word	0x000001e0


	//   ....[3]....
        /*0558*/ 	.word	0x000081e0


	//   ....[4]....
        /*055c*/ 	.word	0x0000e7b0


	//   ....[5]....
        /*0560*/ 	.word	0x0000e850


	//   ....[6]....
        /*0564*/ 	.word	0x00012ef0


	//   ....[7]....
        /*0568*/ 	.word	0x00012f60


	//----- nvinfo : EIATTR_COOP_GROUP_MASK_REGIDS
	.align		4
.L_411:
        /*056c*/ 	.byte	0x04, 0x29
        /*056e*/ 	.short	(.L_413 - .L_412)


	//   ....[0]....
.L_412:
        /*0570*/ 	.word	0xffffffff


	//   ....[1]....
        /*0574*/ 	.word	0xffffffff


	//   ....[2]....
        /*0578*/ 	.word	0xffffffff


	//   ....[3]....
        /*057c*/ 	.word	0xffffffff


	//   ....[4]....
        /*0580*/ 	.word	0xffffffff


	//   ....[5]....
        /*0584*/ 	.word	0xffffffff


	//   ....[6]....
        /*0588*/ 	.word	0xffffffff


	//   ....[7]....
        /*058c*/ 	.word	0xffffffff


	//   ....[8]....
        /*0590*/ 	.word	0xffffffff


	//   ....[9]....
        /*0594*/ 	.word	0xffffffff


	//   ....[10]....
        /*0598*/ 	.word	0xffffffff


	//   ....[11]....
        /*059c*/ 	.word	0xffffffff


	//   ....[12]....
        /*05a0*/ 	.word	0xffffffff


	//   ....[13]....
        /*05a4*/ 	.word	0xffffffff


	//   ....[14]....
        /*05a8*/ 	.word	0xffffffff


	//   ....[15]....
        /*05ac*/ 	.word	0xffffffff


	//   ....[16]....
        /*05b0*/ 	.word	0xffffffff


	//   ....[17]....
        /*05b4*/ 	.word	0xffffffff


	//   ....[18]....
        /*05b8*/ 	.word	0xffffffff


	//   ....[19]....
        /*05bc*/ 	.word	0xffffffff


	//   ....[20]....
        /*05c0*/ 	.word	0xffffffff


	//   ....[21]....
        /*05c4*/ 	.word	0xffffffff


	//   ....[22]....
        /*05c8*/ 	.word	0xffffffff


	//   ....[23]....
        /*05cc*/ 	.word	0xffffffff


	//   ....[24]....
        /*05d0*/ 	.word	0xffffffff


	//   ....[25]....
        /*05d4*/ 	.word	0xffffffff


	//   ....[26]....
        /*05d8*/ 	.word	0xffffffff


	//   ....[27]....
        /*05dc*/ 	.word	0xffffffff


	//   ....[28]....
        /*05e0*/ 	.word	0xffffffff


	//   ....[29]....
        /*05e4*/ 	.word	0xffffffff


	//   ....[30]....
        /*05e8*/ 	.word	0xffffffff


	//   ....[31]....
        /*05ec*/ 	.word	0xffffffff


	//   ....[32]....
        /*05f0*/ 	.word	0xffffffff


	//   ....[33]....
        /*05f4*/ 	.word	0xffffffff


	//   ....[34]....
        /*05f8*/ 	.word	0xffffffff


	//   ....[35]....
        /*05fc*/ 	.word	0xffffffff


	//   ....[36]....
        /*0600*/ 	.word	0xffffffff


	//   ....[37]....
        /*0604*/ 	.word	0xffffffff


	//   ....[38]....
        /*0608*/ 	.word	0xffffffff


	//   ....[39]....
        /*060c*/ 	.word	0xffffffff


	//   ....[40]....
        /*0610*/ 	.word	0xffffffff


	//   ....[41]....
        /*0614*/ 	.word	0xffffffff


	//   ....[42]....
        /*0618*/ 	.word	0xffffffff


	//   ....[43]....
        /*061c*/ 	.word	0xffffffff


	//   ....[44]....
        /*0620*/ 	.word	0xffffffff


	//   ....[45]....
        /*0624*/ 	.word	0xffffffff


	//   ....[46]....
        /*0628*/ 	.word	0xffffffff


	//   ....[47]....
        /*062c*/ 	.word	0xffffffff


	//   ....[48]....
        /*0630*/ 	.word	0xffffffff


	//   ....[49]....
        /*0634*/ 	.word	0xffffffff


	//   ....[50]....
        /*0638*/ 	.word	0xffffffff


	//   ....[51]....
        /*063c*/ 	.word	0xffffffff


	//   ....[52]....
        /*0640*/ 	.word	0xffffffff


	//   ....[53]....
        /*0644*/ 	.word	0xffffffff


	//   ....[54]....
        /*0648*/ 	.word	0xffffffff


	//   ....[55]....
        /*064c*/ 	.word	0xffffffff


	//   ....[56]....
        /*0650*/ 	.word	0xffffffff


	//   ....[57]....
        /*0654*/ 	.word	0xffffffff


	//   ....[58]....
        /*0658*/ 	.word	0xffffffff


	//   ....[59]....
        /*065c*/ 	.word	0xffffffff


	//   ....[60]....
        /*0660*/ 	.word	0xffffffff


	//   ....[61]....
        /*0664*/ 	.word	0xffffffff


	//   ....[62]....
        /*0668*/ 	.word	0xffffffff


	//   ....[63]....
        /*066c*/ 	.word	0xffffffff


	//   ....[64]....
        /*0670*/ 	.word	0xffffffff


	//   ....[65]....
        /*0674*/ 	.word	0xffffffff


	//   ....[66]....
        /*0678*/ 	.word	0xffffffff


	//   ....[67]....
        /*067c*/ 	.word	0xffffffff


	//   ....[68]....
        /*0680*/ 	.word	0xffffffff


	//   ....[69]....
        /*0684*/ 	.word	0xffffffff


	//   ....[70]....
        /*0688*/ 	.word	0xffffffff


	//   ....[71]....
        /*068c*/ 	.word	0xffffffff


	//   ....[72]....
        /*0690*/ 	.word	0xffffffff


	//   ....[73]....
        /*0694*/ 	.word	0xffffffff


	//   ....[74]....
        /*0698*/ 	.word	0xffffffff


	//   ....[75]....
        /*069c*/ 	.word	0xffffffff


	//   ....[76]....
        /*06a0*/ 	.word	0xffffffff


	//   ....[77]....
        /*06a4*/ 	.word	0xffffffff


	//   ....[78]....
        /*06a8*/ 	.word	0xffffffff


	//   ....[79]....
        /*06ac*/ 	.word	0xffffffff


	//   ....[80]....
        /*06b0*/ 	.word	0xffffffff


	//   ....[81]....
        /*06b4*/ 	.word	0xffffffff


	//   ....[82]....
        /*06b8*/ 	.word	0xffffffff


	//   ....[83]....
        /*06bc*/ 	.word	0xffffffff


	//   ....[84]....
        /*06c0*/ 	.word	0xffffffff


	//   ....[85]....
        /*06c4*/ 	.word	0xffffffff


	//   ....[86]....
        /*06c8*/ 	.word	0xffffffff


	//   ....[87]....
        /*06cc*/ 	.word	0xffffffff


	//   ....[88]....
        /*06d0*/ 	.word	0xffffffff


	//   ....[89]....
        /*06d4*/ 	.word	0xffffffff


	//   ....[90]....
        /*06d8*/ 	.word	0xffffffff


	//   ....[91]....
        /*06dc*/ 	.word	0x0500000f


	//   ....[92]....
        /*06e0*/ 	.word	0x0500000f


	//   ....[93]....
        /*06e4*/ 	.word	0x0500000f


	//   ....[94]....
        /*06e8*/ 	.word	0x0500000f


	//   ....[95]....
        /*06ec*/ 	.word	0x0500000f


	//   ....[96]....
        /*06f0*/ 	.word	0x0500000f


	//   ....[97]....
        /*06f4*/ 	.word	0x0500000f


	//   ....[98]....
        /*06f8*/ 	.word	0x0500000f


	//   ....[99]....
        /*06fc*/ 	.word	0x0500000f


	//   ....[100]....
        /*0700*/ 	.word	0x0500000f


	//   ....[101]....
        /*0704*/ 	.word	0x0500000f


	//   ....[102]....
        /*0708*/ 	.word	0x0500000f


	//   ....[103]....
        /*070c*/ 	.word	0x0500000f


	//   ....[104]....
        /*0710*/ 	.word	0x0500000f


	//   ....[105]....
        /*0714*/ 	.word	0x0500000f


	//   ....[106]....
        /*0718*/ 	.word	0x0500000f


	//   ....[107]....
        /*071c*/ 	.word	0x0500000f


	//   ....[108]....
        /*0720*/ 	.word	0x0500000f


	//   ....[109]....
        /*0724*/ 	.word	0x0500000f


	//   ....[110]....
        /*0728*/ 	.word	0x0500000f


	//   ....[111]....
        /*072c*/ 	.word	0x0500000f


	//   ....[112]....
        /*0730*/ 	.word	0x0500000f


	//   ....[113]....
        /*0734*/ 	.word	0x0500000f


	//   ....[114]....
        /*0738*/ 	.word	0x0500000f


	//   ....[115]....
        /*073c*/ 	.word	0x0500000f


	//   ....[116]....
        /*0740*/ 	.word	0x0500000f


	//   ....[117]....
        /*0744*/ 	.word	0x0500000f


	//   ....[118]....
        /*0748*/ 	.word	0x0500000f


	//   ....[119]....
        /*074c*/ 	.word	0x0500000f


	//   ....[120]....
        /*0750*/ 	.word	0x0500000f


	//   ....[121]....
        /*0754*/ 	.word	0x0500000f


	//   ....[122]....
        /*0758*/ 	.word	0x0500000f


	//   ....[123]....
        /*075c*/ 	.word	0x0500000f


	//   ....[124]....
        /*0760*/ 	.word	0x0500000f


	//   ....[125]....
        /*0764*/ 	.word	0x0500000f


	//----- nvinfo : EIATTR_COOP_GROUP_INSTR_OFFSETS
	.align		4
.L_413:
        /*0768*/ 	.byte	0x04, 0x28
        /*076a*/ 	.short	(.L_415 - .L_414)


	//   ....[0]....
.L_414:
        /*076c*/ 	.word	0x00000060


	//   ....[1]....
        /*0770*/ 	.word	0x00000140


	//   ....[2]....
        /*0774*/ 	.word	0x00000190


	//   ....[3]....
        /*0778*/ 	.word	0x000003c0


	//   ....[4]....
        /*077c*/ 	.word	0x00000520


	//   ....[5]....
        /*0780*/ 	.word	0x00000640


	//   ....[6]....
        /*0784*/ 	.word	0x000007a0


	//   ....[7]....
        /*0788*/ 	.word	0x000016c0


	//   ....[8]....
        /*078c*/ 	.word	0x00004560


	//   ....[9]....
        /*0790*/ 	.word	0x000045a0


	//   ....[10]....
        /*0794*/ 	.word	0x00004940


	//   ....[11]....
        /*0798*/ 	.word	0x000049c0


	//   ....[12]....
        /*079c*/ 	.word	0x00008440


	//   ....[13]....
        /*07a0*/ 	.word	0x00008560


	//   ....[14]....
        /*07a4*/ 	.word	0x000089f0


	//   ....[15]....
        /*07a8*/ 	.word	0x00008a10


	//   ....[16]....
        /*07ac*/ 	.word	0x00009a00


	//   ....[17]....
        /*07b0*/ 	.word	0x00009ac0


	//   ....[18]....
        /*07b4*/ 	.word	0x00009b90


	//   ....[19]....
        /*07b8*/ 	.word	0x00009d70


	//   ....[20]....
        /*07bc*/ 	.word	0x0000b8d0


	//   ....[21]....
        /*07c0*/ 	.word	0x0000b900


	//   ....[22]....
        /*07c4*/ 	.word	0x0000b9b0


	//   ....[23]....
        /*07c8*/ 	.word	0x0000b9f0


	//   ....[24]....
        /*07cc*/ 	.word	0x0000c170


	//   ....[25]....
        /*07d0*/ 	.word	0x0000c1b0


	//   ....[26]....
        /*07d4*/ 	.word	0x0000c320


	//   ....[27]....
        /*07d8*/ 	.word	0x0000c340


	//   ....[28]....
        /*07dc*/ 	.word	0x0000c490


	//   ....[29]....
        /*07e0*/ 	.word	0x0000c4b0


	//   ....[30]....
        /*07e4*/ 	.word	0x0000c610


	//   ....[31]....
        /*07e8*/ 	.word	0x0000c630


	//   ....[32]....
        /*07ec*/ 	.word	0x0000d080


	//   ....[33]....
        /*07f0*/ 	.word	0x0000d0b0


	//   ....[34]....
        /*07f4*/ 	.word	0x0000d210


	//   ....[35]....
        /*07f8*/ 	.word	0x0000d230


	//   ....[36]....
        /*07fc*/ 	.word	0x0000d380


	//   ....[37]....
        /*0800*/ 	.word	0x0000d3a0


	//   ....[38]....
        /*0804*/ 	.word	0x0000d500


	//   ....[39]....
        /*0808*/ 	.word	0x0000d520


	//   ....[40]....
        /*080c*/ 	.word	0x0000d6e0


	//   ....[41]....
        /*0810*/ 	.word	0x0000d8d0


	//   ....[42]....
        /*0814*/ 	.word	0x0000d900


	//   ....[43]....
        /*0818*/ 	.word	0x0000d930


	//   ....[44]....
        /*081c*/ 	.word	0x0000d960


	//   ....[45]....
        /*0820*/ 	.word	0x0000d990


	//   ....[46]....
        /*0824*/ 	.word	0x0000d9c0


	//   ....[47]....
        /*0828*/ 	.word	0x0000db40


	//   ....[48]....
        /*082c*/ 	.word	0x0000db70


	//   ....[49]....
        /*0830*/ 	.word	0x0000dba0


	//   ....[50]....
        /*0834*/ 	.word	0x0000dbd0


	//   ....[51]....
        /*0838*/ 	.word	0x0000dc00


	//   ....[52]....
        /*083c*/ 	.word	0x0000dc30


	//   ....[53]....
        /*0840*/ 	.word	0x0000dcd0


	//   ....[54]....
        /*0844*/ 	.word	0x0000dd00


	//   ....[55]....
        /*0848*/ 	.word	0x0000dd90


	//   ....[56]....
        /*084c*/ 	.word	0x0000ede0


	//   ....[57]....
        /*0850*/ 	.word	0x0000fae0


	//   ....[58]....
        /*0854*/ 	.word	0x0000fb10


	//   ....[59]....
        /*0858*/ 	.word	0x0000fb30


	//   ....[60]....
        /*085c*/ 	.word	0x0000fbe0


	//   ....[61]....
        /*0860*/ 	.word	0x0000fbf0


	//   ....[62]....
        /*0864*/ 	.word	0x0000fca0


	//   ....[63]....
        /*0868*/ 	.word	0x0000fcb0


	//   ....[64]....
        /*086c*/ 	.word	0x0000fd60


	//   ....[65]....
        /*0870*/ 	.word	0x0000fd70


	//   ....[66]....
        /*0874*/ 	.word	0x0000fe20


	//   ....[67]....
        /*0878*/ 	.word	0x0000fe30


	//   ....[68]....
        /*087c*/ 	.word	0x0000fee0


	//   ....[69]....
        /*0880*/ 	.word	0x0000fef0


	//   ....[70]....
        /*0884*/ 	.word	0x0000ffa0


	//   ....[71]....
        /*0888*/ 	.word	0x0000ffb0


	//   ....[72]....
        /*088c*/ 	.word	0x00010000


	//   ....[73]....
        /*0890*/ 	.word	0x00013830


	//   ....[74]....
        /*0894*/ 	.word	0x00013860


	//   ....[75]....
        /*0898*/ 	.word	0x000138a0


	//   ....[76]....
        /*089c*/ 	.word	0x000138d0


	//   ....[77]....
        /*08a0*/ 	.word	0x00013900


	//   ....[78]....
        /*08a4*/ 	.word	0x00013930


	//   ....[79]....
        /*08a8*/ 	.word	0x00013960


	//   ....[80]....
        /*08ac*/ 	.word	0x00013990


	//   ....[81]....
        /*08b0*/ 	.word	0x00013b20


	//   ....[82]....
        /*08b4*/ 	.word	0x00013b50


	//   ....[83]....
        /*08b8*/ 	.word	0x00013b80


	//   ....[84]....
        /*08bc*/ 	.word	0x00013bb0


	//   ....[85]....
        /*08c0*/ 	.word	0x00013be0


	//   ....[86]....
        /*08c4*/ 	.word	0x00013c10


	//   ....[87]....
        /*08c8*/ 	.word	0x00013cd0


	//   ....[88]....
        /*08cc*/ 	.word	0x00013cf0


	//   ....[89]....
        /*08d0*/ 	.word	0x00013d60


	//   ....[90]....
        /*08d4*/ 	.word	0x000141f0


	//   ....[91]....
        /*08d8*/ 	.word	0x00014700


	//   ....[92]....
        /*08dc*/ 	.word	0x000148d0


	//   ....[93]....
        /*08e0*/ 	.word	0x00014920


	//   ....[94]....
        /*08e4*/ 	.word	0x00014a60


	//   ....[95]....
        /*08e8*/ 	.word	0x00014ab0


	//   ....[96]....
        /*08ec*/ 	.word	0x00014bf0


	//   ....[97]....
        /*08f0*/ 	.word	0x00014c40


	//   ....[98]....
        /*08f4*/ 	.word	0x00014d80


	//   ....[99]....
        /*08f8*/ 	.word	0x00014dd0


	//   ....[100]....
        /*08fc*/ 	.word	0x00014f10


	//   ....[101]....
        /*0900*/ 	.word	0x00014f60


	//   ....[102]....
        /*0904*/ 	.word	0x000150a0


	//   ....[103]....
        /*0908*/ 	.word	0x000150f0


	//   ....[104]....
        /*090c*/ 	.word	0x00015210


	//   ....[105]....
        /*0910*/ 	.word	0x00015280


	//   ....[106]....
        /*0914*/ 	.word	0x000153a0


	//   ....[107]....
        /*0918*/ 	.word	0x000153f0


	//   ....[108]....
        /*091c*/ 	.word	0x00015720


	//   ....[109]....
        /*0920*/ 	.word	0x000157c0


	//   ....[110]....
        /*0924*/ 	.word	0x000158f0


	//   ....[111]....
        /*0928*/ 	.word	0x00015970


	//   ....[112]....
        /*092c*/ 	.word	0x000159f0


	//   ....[113]....
        /*0930*/ 	.word	0x00015a70


	//   ....[114]....
        /*0934*/ 	.word	0x00015af0


	//   ....[115]....
        /*0938*/ 	.word	0x00015b80


	//   ....[116]....
        /*093c*/ 	.word	0x00015c20


	//   ....[117]....
        /*0940*/ 	.word	0x00015cd0


	//   ....[118]....
        /*0944*/ 	.word	0x00015d50


	//   ....[119]....
        /*0948*/ 	.word	0x00015dd0


	//   ....[120]....
        /*094c*/ 	.word	0x00015e50


	//   ....[121]....
        /*0950*/ 	.word	0x00015ee0


	//   ....[122]....
        /*0954*/ 	.word	0x00015f60


	//   ....[123]....
        /*0958*/ 	.word	0x00016000


	//   ....[124]....
        /*095c*/ 	.word	0x00016090


	//   ....[125]....
        /*0960*/ 	.word	0x000161c0


	//----- nvinfo : EIATTR_REG_RECONFIG
	.align		4
.L_415:
        /*0964*/ 	.byte	0x01, 0x54
	.zero		2


	//----- nvinfo : EIATTR_SYSCALL_OFFSETS
	.align		4
        /*0968*/ 	.byte	0x04, 0x46
        /*096a*/ 	.short	(.L_417 - .L_416)


	//   ....[0]....
.L_416:
        /*096c*/ 	.word	0x000018a0


	//   ....[1]....
        /*0970*/ 	.word	0x0000e9c0


	//   ....[2]....
        /*0974*/ 	.word	0x0000eb20


	//   ....[3]....
        /*0978*/ 	.word	0x0000ec20


	//   ....[4]....
        /*097c*/ 	.word	0x0000f660


	//----- nvinfo : EIATTR_MBARRIER_INSTR_OFFSETS
	.align		4
.L_417:
        /*0980*/ 	.byte	0x04, 0x39
        /*0982*/ 	.short	(.L_419 - .L_418)


	//   ....[0]....
.L_418:
        /*0984*/ 	.word	0x00000270
        /*0988*/ 	.word	0x000000ff
        /*098c*/ 	.word	0x00038800
        /*0990*/ 	.short	0x0100
        /*0992*/ 	.byte	0x08
	.zero		1


	//   ....[1]....
        /*0994*/ 	.word	0x00000280
        /*0998*/ 	.word	0x000000ff
        /*099c*/ 	.word	0x00038820
        /*09a0*/ 	.short	0x0100
        /*09a2*/ 	.byte	0x08
	.zero		1


	//   ....[2]....
        /*09a4*/ 	.word	0x00000370
        /*09a8*/ 	.word	0x000000ff
        /*09ac*/ 	.word	0x00038830
        /*09b0*/ 	.short	0x0100
        /*09b2*/ 	.byte	0x08
	.zero		1


	//   ....[3]....
        /*09b4*/ 	.word	0x00000380
        /*09b8*/ 	.word	0x000000ff
        /*09bc*/ 	.word	0x00038840
        /*09c0*/ 	.short	0x0100
        /*09c2*/ 	.byte	0x08
	.zero		1


	//   ....[4]....
        /*09c4*/ 	.word	0x00000390
        /*09c8*/ 	.word	0x000000ff
        /*09cc*/ 	.word	0x00038838
        /*09d0*/ 	.short	0x0100
        /*09d2*/ 	.byte	0x08
	.zero		1


	//   ....[5]....
        /*09d4*/ 	.word	0x000003a0
        /*09d8*/ 	.word	0x000000ff
        /*09dc*/ 	.word	0x00038848
        /*09e0*/ 	.short	0x0100
        /*09e2*/ 	.byte	0x08
	.zero		1


	//   ....[6]....
        /*09e4*/ 	.word	0x000004d0
        /*09e8*/ 	.word	0x000000ff
        /*09ec*/ 	.word	0x00038850
        /*09f0*/ 	.short	0x0100
        /*09f2*/ 	.byte	0x08
	.zero		1


	//   ....[7]....
        /*09f4*/ 	.word	0x000004e0
        /*09f8*/ 	.word	0x000000ff
        /*09fc*/ 	.word	0x00038860
        /*0a00*/ 	.short	0x0100
        /*0a02*/ 	.byte	0x08
	.zero		1


	//   ....[8]....
        /*0a04*/ 	.word	0x000004f0
        /*0a08*/ 	.word	0x000000ff
        /*0a0c*/ 	.word	0x00038858
        /*0a10*/ 	.short	0x0100
        /*0a12*/ 	.byte	0x08
	.zero		1


	//   ....[9]....
        /*0a14*/ 	.word	0x00000500
        /*0a18*/ 	.word	0x000000ff
        /*0a1c*/ 	.word	0x00038868
        /*0a20*/ 	.short	0x0100
        /*0a22*/ 	.byte	0x08
	.zero		1


	//   ....[10]....
        /*0a24*/ 	.word	0x000005f0
        /*0a28*/ 	.word	0x000000ff
        /*0a2c*/ 	.word	0x00038870
        /*0a30*/ 	.short	0x0100
        /*0a32*/ 	.byte	0x06
	.zero		1


	//   ....[11]....
        /*0a34*/ 	.word	0x00000600
        /*0a38*/ 	.word	0x000000ff
        /*0a3c*/ 	.word	0x00038880
        /*0a40*/ 	.short	0x0100
        /*0a42*/ 	.byte	0x06
	.zero		1


	//   ....[12]....
        /*0a44*/ 	.word	0x00000610
        /*0a48*/ 	.word	0x000000ff
        /*0a4c*/ 	.word	0x00038878
        /*0a50*/ 	.short	0x0100
        /*0a52*/ 	.byte	0x06
	.zero		1


	//   ....[13]....
        /*0a54*/ 	.word	0x00000620
        /*0a58*/ 	.word	0x000000ff
        /*0a5c*/ 	.word	0x00038888
        /*0a60*/ 	.short	0x0100
        /*0a62*/ 	.byte	0x06
	.zero		1


	//   ....[14]....
        /*0a64*/ 	.word	0x00000750
        /*0a68*/ 	.word	0x000000ff
        /*0a6c*/ 	.word	0x00038890
        /*0a70*/ 	.short	0x0100
        /*0a72*/ 	.byte	0x08
	.zero		1


	//   ....[15]....
        /*0a74*/ 	.word	0x00000760
        /*0a78*/ 	.word	0x000000ff
        /*0a7c*/ 	.word	0x000388a0
        /*0a80*/ 	.short	0x0100
        /*0a82*/ 	.byte	0x08
	.zero		1


	//   ....[16]....
        /*0a84*/ 	.word	0x00000770
        /*0a88*/ 	.word	0x000000ff
        /*0a8c*/ 	.word	0x00038898
        /*0a90*/ 	.short	0x0100
        /*0a92*/ 	.byte	0x08
	.zero		1


	//   ....[17]....
        /*0a94*/ 	.word	0x00000780
        /*0a98*/ 	.word	0x000000ff
        /*0a9c*/ 	.word	0x000388a8
        /*0aa0*/ 	.short	0x0100
        /*0aa2*/ 	.byte	0x08
	.zero		1


	//   ....[18]....
        /*0aa4*/ 	.word	0x000008b0
        /*0aa8*/ 	.word	0x000000ff
        /*0aac*/ 	.word	0x000388b0
        /*0ab0*/ 	.short	0x0100
        /*0ab2*/ 	.byte	0x08
	.zero		1


	//   ....[19]....
        /*0ab4*/ 	.word	0x000008c0
        /*0ab8*/ 	.word	0x000000ff
        /*0abc*/ 	.word	0x000388c0
        /*0ac0*/ 	.short	0x0100
        /*0ac2*/ 	.byte	0x08
	.zero		1


	//   ....[20]....
        /*0ac4*/ 	.word	0x000008d0
        /*0ac8*/ 	.word	0x000000ff
        /*0acc*/ 	.word	0x000388b8
        /*0ad0*/ 	.short	0x0100
        /*0ad2*/ 	.byte	0x08
	.zero		1


	//   ....[21]....
        /*0ad4*/ 	.word	0x000008e0
        /*0ad8*/ 	.word	0x000000ff
        /*0adc*/ 	.word	0x000388c8
        /*0ae0*/ 	.short	0x0100
        /*0ae2*/ 	.byte	0x08
	.zero		1


	//   ....[22]....
        /*0ae4*/ 	.word	0x00001970
        /*0ae8*/ 	.word	0x00000005
        /*0aec*/ 	.word	0x00038800
        /*0af0*/ 	.short	0x010a
        /*0af2*/ 	.byte	0x3f
	.zero		1


	//   ....[23]....
        /*0af4*/ 	.word	0x000019e0
        /*0af8*/ 	.word	0x00000000
        /*0afc*/ 	.word	0x00038830
        /*0b00*/ 	.short	0x010a
        /*0b02*/ 	.byte	0x3f
	.zero		1


	//   ....[24]....
        /*0b04*/ 	.word	0x00001a50
        /*0b08*/ 	.word	0x00000000
        /*0b0c*/ 	.word	0x00038830
        /*0b10*/ 	.short	0x010a
        /*0b12*/ 	.byte	0x3f
	.zero		1


	//   ....[25]....
        /*0b14*/ 	.word	0x000044b0
        /*0b18*/ 	.word	0x00000000
        /*0b1c*/ 	.word	0x00000000
        /*0b20*/ 	.short	0x0101
        /*0b22*/ 	.byte	0x3f
	.zero		1


	//   ....[26]....
        /*0b24*/ 	.word	0x00005850
        /*0b28*/ 	.word	0x000000ff
        /*0b2c*/ 	.word	0x00038830
        /*0b30*/ 	.short	0x010a
        /*0b32*/ 	.byte	0x3d
	.zero		1


	//   ....[27]....
        /*0b34*/ 	.word	0x00005890
        /*0b38*/ 	.word	0x000000ff
        /*0b3c*/ 	.word	0x00038830
        /*0b40*/ 	.short	0x010a
        /*0b42*/ 	.byte	0x3d
	.zero		1


	//   ....[28]....
        /*0b44*/ 	.word	0x00008130
        /*0b48*/ 	.word	0x000000ff
        /*0b4c*/ 	.word	0x00038850
        /*0b50*/ 	.short	0x010a
        /*0b52*/ 	.byte	0x04
	.zero		1


	//   ....[29]....
        /*0b54*/ 	.word	0x00008170
        /*0b58*/ 	.word	0x000000ff
        /*0b5c*/ 	.word	0x00038850
        /*0b60*/ 	.short	0x010a
        /*0b62*/ 	.byte	0x04
	.zero		1


	//   ....[30]....
        /*0b64*/ 	.word	0x00008f30
        /*0b68*/ 	.word	0x000000ff
        /*0b6c*/ 	.word	0x00000000
        /*0b70*/ 	.short	0x0101
        /*0b72*/ 	.byte	0x3d
	.zero		1


	//   ....[31]....
        /*0b74*/ 	.word	0x00008fa0
        /*0b78*/ 	.word	0x000000ff
        /*0b7c*/ 	.word	0x00000000
        /*0b80*/ 	.short	0x0101
        /*0b82*/ 	.byte	0x04
	.zero		1


	//   ....[32]....
        /*0b84*/ 	.word	0x00009960
        /*0b88*/ 	.word	0x0000000b
        /*0b8c*/ 	.word	0x00038850
        /*0b90*/ 	.short	0x010a
        /*0b92*/ 	.byte	0x3f
	.zero		1


	//   ....[33]....
        /*0b94*/ 	.word	0x000099a0
        /*0b98*/ 	.word	0x0000000b
        /*0b9c*/ 	.word	0x00038850
        /*0ba0*/ 	.short	0x010a
        /*0ba2*/ 	.byte	0x3f
	.zero		1


	//   ....[34]....
        /*0ba4*/ 	.word	0x00009e90
        /*0ba8*/ 	.word	0x0000000b
        /*0bac*/ 	.word	0x00000000
        /*0bb0*/ 	.short	0x0101
        /*0bb2*/ 	.byte	0x3f
	.zero		1


	//   ....[35]....
        /*0bb4*/ 	.word	0x0000c1c0
        /*0bb8*/ 	.word	0x000000aa
        /*0bbc*/ 	.word	0x00000000
        /*0bc0*/ 	.short	0x0101
        /*0bc2*/ 	.byte	0x3f
	.zero		1


	//   ....[36]....
        /*0bc4*/ 	.word	0x0000f070
        /*0bc8*/ 	.word	0x00000000
        /*0bcc*/ 	.word	0x00038840
        /*0bd0*/ 	.short	0x010a
        /*0bd2*/ 	.byte	0x3f
	.zero		1


	//   ....[37]....
        /*0bd4*/ 	.word	0x00010160
        /*0bd8*/ 	.word	0x00000009
        /*0bdc*/ 	.word	0x00038800
        /*0be0*/ 	.short	0x0107
        /*0be2*/ 	.byte	0x3f
	.zero		1


	//   ....[38]....
        /*0be4*/ 	.word	0x00010270
        /*0be8*/ 	.word	0x00000002
        /*0bec*/ 	.word	0x00038800
        /*0bf0*/ 	.short	0x0101
        /*0bf2*/ 	.byte	0x3f
	.zero		1


	//   ....[39]....
        /*0bf4*/ 	.word	0x00010290
        /*0bf8*/ 	.word	0x00000002
        /*0bfc*/ 	.word	0x00038820
        /*0c00*/ 	.short	0x010a
        /*0c02*/ 	.byte	0x3f
	.zero		1


	//   ....[40]....
        /*0c04*/ 	.word	0x00010620
        /*0c08*/ 	.word	0x00000003
        /*0c0c*/ 	.word	0x00038840
        /*0c10*/ 	.short	0x010a
        /*0c12*/ 	.byte	0x3f
	.zero		1


	//   ....[41]....
        /*0c14*/ 	.word	0x00010be0
        /*0c18*/ 	.word	0x00000003
        /*0c1c*/ 	.word	0x00000060
        /*0c20*/ 	.short	0x010a
        /*0c22*/ 	.byte	0x3f
	.zero		1


	//   ....[42]....
        /*0c24*/ 	.word	0x00011500
        /*0c28*/ 	.word	0x00000003
        /*0c2c*/ 	.word	0x00038840
        /*0c30*/ 	.short	0x010a
        /*0c32*/ 	.byte	0x3f
	.zero		1


	//   ....[43]....
        /*0c34*/ 	.word	0x00011ac0
        /*0c38*/ 	.word	0x00000002
        /*0c3c*/ 	.word	0x00000060
        /*0c40*/ 	.short	0x010a
        /*0c42*/ 	.byte	0x3f
	.zero		1


	//   ....[44]....
        /*0c44*/ 	.word	0x000122f0
        /*0c48*/ 	.word	0x00000002
        /*0c4c*/ 	.word	0x00038840
        /*0c50*/ 	.short	0x010a
        /*0c52*/ 	.byte	0x3f
	.zero		1


	//   ....[45]....
        /*0c54*/ 	.word	0x000128b0
        /*0c58*/ 	.word	0x00000002
        /*0c5c*/ 	.word	0x00000060
        /*0c60*/ 	.short	0x010a
        /*0c62*/ 	.byte	0x3f
	.zero		1


	//   ....[46]....
        /*0c64*/ 	.word	0x00013070
        /*0c68*/ 	.word	0x00000002
        /*0c6c*/ 	.word	0x00038860
        /*0c70*/ 	.short	0x010a
        /*0c72*/ 	.byte	0x3f
	.zero		1


	//   ....[47]....
        /*0c74*/ 	.word	0x00014170
        /*0c78*/ 	.word	0x00000000
        /*0c7c*/ 	.word	0x00038820
        /*0c80*/ 	.short	0x010a
        /*0c82*/ 	.byte	0x3f
	.zero		1


	//   ....[48]....
        /*0c84*/ 	.word	0x00014350
        /*0c88*/ 	.word	0x00000006
        /*0c8c*/ 	.word	0x00000000
        /*0c90*/ 	.short	0x010a
        /*0c92*/ 	.byte	0x3f
	.zero		1


	//   ....[49]....
        /*0c94*/ 	.word	0x000143c0
        /*0c98*/ 	.word	0x00000007
        /*0c9c*/ 	.word	0x00000000
        /*0ca0*/ 	.short	0x010a
        /*0ca2*/ 	.byte	0x3f
	.zero		1


	//   ....[50]....
        /*0ca4*/ 	.word	0x00014430
        /*0ca8*/ 	.word	0x00000004
        /*0cac*/ 	.word	0x00000000
        /*0cb0*/ 	.short	0x010a
        /*0cb2*/ 	.byte	0x3f
	.zero		1


	//   ....[51]....
        /*0cb4*/ 	.word	0x00014460
        /*0cb8*/ 	.word	0x00000003
        /*0cbc*/ 	.word	0x00000000
        /*0cc0*/ 	.short	0x010a
        /*0cc2*/ 	.byte	0x3f
	.zero		1


	//   ....[52]....
        /*0cc4*/ 	.word	0x000144c0
        /*0cc8*/ 	.word	0x00000005
        /*0ccc*/ 	.word	0x00038800
        /*0cd0*/ 	.short	0x010a
        /*0cd2*/ 	.byte	0x3f
	.zero		1


	//   ....[53]....
        /*0cd4*/ 	.word	0x00014510
        /*0cd8*/ 	.word	0x00000000
        /*0cdc*/ 	.word	0x00038830
        /*0ce0*/ 	.short	0x010a
        /*0ce2*/ 	.byte	0x3f
	.zero		1


	//   ....[54]....
        /*0ce4*/ 	.word	0x00014570
        /*0ce8*/ 	.word	0x00000004
        /*0cec*/ 	.word	0x00038830
        /*0cf0*/ 	.short	0x010a
        /*0cf2*/ 	.byte	0x3f
	.zero		1


	//   ....[55]....
        /*0cf4*/ 	.word	0x000145d0
        /*0cf8*/ 	.word	0x00000003
        /*0cfc*/ 	.word	0x00038850
        /*0d00*/ 	.short	0x010a
        /*0d02*/ 	.byte	0x3f
	.zero		1


	//   ....[56]....
        /*0d04*/ 	.word	0x00014620
        /*0d08*/ 	.word	0x0000000b
        /*0d0c*/ 	.word	0x00038850
        /*0d10*/ 	.short	0x010a
        /*0d12*/ 	.byte	0x3f
	.zero		1


	//   ....[57]....
        /*0d14*/ 	.word	0x000147c0
        /*0d18*/ 	.word	0x00000000
        /*0d1c*/ 	.word	0x00038840
        /*0d20*/ 	.short	0x010a
        /*0d22*/ 	.byte	0x3f
	.zero		1


	//   ....[58]....
        /*0d24*/ 	.word	0x00015440
        /*0d28*/ 	.word	0x00000002
        /*0d2c*/ 	.word	0x00038820
        /*0d30*/ 	.short	0x010a
        /*0d32*/ 	.byte	0x3f
	.zero		1


	//   ....[59]....
        /*0d34*/ 	.word	0x00015490
        /*0d38*/ 	.word	0x00000003
        /*0d3c*/ 	.word	0x00038840
        /*0d40*/ 	.short	0x010a
        /*0d42*/ 	.byte	0x3f
	.zero		1


	//   ....[60]....
        /*0d44*/ 	.word	0x000154e0
        /*0d48*/ 	.word	0x00000003
        /*0d4c*/ 	.word	0x00000060
        /*0d50*/ 	.short	0x010a
        /*0d52*/ 	.byte	0x3f
	.zero		1


	//   ....[61]....
        /*0d54*/ 	.word	0x00015530
        /*0d58*/ 	.word	0x00000003
        /*0d5c*/ 	.word	0x00038840
        /*0d60*/ 	.short	0x010a
        /*0d62*/ 	.byte	0x3f
	.zero		1


	//   ....[62]....
        /*0d64*/ 	.word	0x00015580
        /*0d68*/ 	.word	0x00000002
        /*0d6c*/ 	.word	0x00000060
        /*0d70*/ 	.short	0x010a
        /*0d72*/ 	.byte	0x3f
	.zero		1


	//   ....[63]....
        /*0d74*/ 	.word	0x000155d0
        /*0d78*/ 	.word	0x00000002
        /*0d7c*/ 	.word	0x00038840
        /*0d80*/ 	.short	0x010a
        /*0d82*/ 	.byte	0x3f
	.zero		1


	//   ....[64]....
        /*0d84*/ 	.word	0x00015620
        /*0d88*/ 	.word	0x00000002
        /*0d8c*/ 	.word	0x00000060
        /*0d90*/ 	.short	0x010a
        /*0d92*/ 	.byte	0x3f
	.zero		1


	//   ....[65]....
        /*0d94*/ 	.word	0x00015670
        /*0d98*/ 	.word	0x00000002
        /*0d9c*/ 	.word	0x00038860
        /*0da0*/ 	.short	0x010a
        /*0da2*/ 	.byte	0x3f
	.zero		1


	//   ....[66]....
        /*0da4*/ 	.word	0x000160e0
        /*0da8*/ 	.word	0x00000000
        /*0dac*/ 	.word	0x00038820
        /*0db0*/ 	.short	0x010a
        /*0db2*/ 	.byte	0x3f
	.zero		1


	//   ....[67]....
        /*0db4*/ 	.word	0x00016280
        /*0db8*/ 	.word	0x00000006
        /*0dbc*/ 	.word	0x00000000
        /*0dc0*/ 	.short	0x010a
        /*0dc2*/ 	.byte	0x3f
	.zero		1


	//   ....[68]....
        /*0dc4*/ 	.word	0x000162d0
        /*0dc8*/ 	.word	0x00000007
        /*0dcc*/ 	.word	0x00000000
        /*0dd0*/ 	.short	0x010a
        /*0dd2*/ 	.byte	0x3f
	.zero		1


	//   ....[69]....
        /*0dd4*/ 	.word	0x00016320
        /*0dd8*/ 	.word	0x00000004
        /*0ddc*/ 	.word	0x00000000
        /*0de0*/ 	.short	0x010a
        /*0de2*/ 	.byte	0x3f
	.zero		1


	//----- nvinfo : EIATTR_NUM_MBARRIERS
	.align		4
.L_419:
        /*0de4*/ 	.byte	0x03, 0x38
        /*0de6*/ 	.short	0x0016


	//----- nvinfo : EIATTR_EXIT_INSTR_OFFSETS
	.align		4
        /*0de8*/ 	.byte	0x04, 0x1c
        /*0dea*/ 	.short	(.L_421 - .L_420)


	//   ....[0]....
.L_420:
        /*0dec*/ 	.word	0x00000a50


	//   ....[1]....
        /*0df0*/ 	.word	0x0000d6a0


	//   ....[2]....
        /*0df4*/ 	.word	0x000144b0


	//----- nvinfo : EIATTR_MAX_THREADS
	.align		4
.L_421:
        /*0df8*/ 	.byte	0x04, 0x05
        /*0dfa*/ 	.short	(.L_423 - .L_422)
.L_422:
        /*0dfc*/ 	.word	0x00000180
        /*0e00*/ 	.word	0x00000001
        /*0e04*/ 	.word	0x00000001


	//----- nvinfo : EIATTR_CRS_STACK_SIZE
	.align		4
.L_423:
        /*0e08*/ 	.byte	0x04, 0x1e
        /*0e0a*/ 	.short	(.L_425 - .L_424)
.L_424:
        /*0e0c*/ 	.word	0x00000000


	//----- nvinfo : EIATTR_CBANK_PARAM_SIZE
	.align		4
.L_425:
        /*0e10*/ 	.byte	0x03, 0x19
        /*0e12*/ 	.short	0x0af0


	//----- nvinfo : EIATTR_PARAM_CBANK
	.align		4
        /*0e14*/ 	.byte	0x04, 0x0a
        /*0e16*/ 	.short	(.L_427 - .L_426)
	.align		4
.L_426:
        /*0e18*/ 	.word	index@(.nv.constant0._ZN7cutlass13device_kernelIN5flash11enable_sm90INS1_16FlashAttnFwdSm90INS1_25CollectiveMainloopFwdSm90ILi2EN4cute5tupleIJNS5_1CILi1EEES8_S8_EEENS6_IJNS7_ILi128EEENS7_ILi80EEENS7_ILi256EEEEEELi256ENS_6half_tEfNS_4arch4Sm90ELb0ELb0ELb0ELb1ELb0ELb0ELb0ELb1ELb1ELb1ELb0ELb0EEENS1_21CollectiveEpilogueFwdINS6_IJSA_SC_SB_EEES9_SE_SG_Li256ELb1ELb1ELb0ELb0EEENS1_36VarlenDynamicPersistentTileSchedulerILi128ELi80ELi256ELi128ELb0ELb1ELb1ELb0ELb1ELb1EEEEEEEEEvNT_6ParamsE)
        /*0e1c*/ 	.short	0x0210
        /*0e1e*/ 	.short	0x0af0


	//----- nvinfo : EIATTR_SW_WAR
	.align		4
.L_427:
        /*0e20*/ 	.byte	0x04, 0x36
        /*0e22*/ 	.short	(.L_429 - .L_428)
.L_428:
        /*0e24*/ 	.word	0x00000008
.L_429:


//--------------------- .nv.info._ZN7cutlass13device_kernelIN5flash11enable_sm90INS1_16FlashAttnFwdSm90INS1_25CollectiveMainloopFwdSm90ILi2EN4cute5tupleIJNS5_1CILi1EEES8_S8_EEENS6_IJNS7_ILi128EEENS7_ILi80EEENS7_ILi256EEEEEELi256ENS_6half_tEfNS_4arch4Sm90ELb0ELb0ELb0ELb1ELb0ELb1ELb0ELb1ELb1ELb1ELb0ELb0EEENS1_21CollectiveEpilogueFwdINS6_IJSA_SC_SB_EEES9_SE_SG_Li256ELb1ELb1ELb0ELb0EEENS1_36VarlenDynamicPersistentTileSchedulerILi128ELi80ELi256ELi128ELb0ELb1ELb1ELb0ELb1ELb1EEEEEEEEEvNT_6ParamsE --------------------------
	.section	.nv.info._ZN7cutlass13device_kernelIN5flash11enable_sm90INS1_16FlashAttnFwdSm90INS1_25CollectiveMainloopFwdSm90ILi2EN4cute5tupleIJNS5_1CILi1EEES8_S8_EEENS6_IJNS7_ILi128EEENS7_ILi80EEENS7_ILi256EEEEEELi256ENS_6half_tEfNS_4arch4Sm90ELb0ELb0ELb0ELb1ELb0ELb1ELb0ELb1ELb1ELb1ELb0ELb0EEENS1_21CollectiveEpilogueFwdINS6_IJSA_SC_SB_EEES9_SE_SG_Li256ELb1ELb1ELb0ELb0EEENS1_36VarlenDynamicPersistentTileSchedulerILi128ELi80ELi256ELi128ELb0ELb1ELb1ELb0ELb1ELb1EEEEEEEEEvNT_6ParamsE,"",@"SHT_CUDA_INFO"
	.sectionflags	@""
	.align	4


	//----- nvinfo : EIATTR_CUDA_API_VERSION
	.align		4
        /*0000*/ 	.byte	0x04, 0x37
        /*0002*/ 	.short	(.L_431 - .L_430)
.L_430:
        /*0004*/ 	.word	0x00000082


	//----- nvinfo : EIATTR_KPARAM_INFO
	.align		4
.L_431:
        /*0008*/ 	.byte	0x04, 0x17
        /*000a*/ 	.short	(.L_433 - .L_432)
.L_432:
        /*000c*/ 	.word	0x00000000
        /*0010*/ 	.short	0x0000
        /*0012*/ 	.short	0x0070
        /*0014*/ 	.byte	0x00, 0xf0, 0x01, 0x2a


	//----- nvinfo : EIATTR_SPARSE_MMA_MASK
	.align		4
.L_433:
        /*0018*/ 	.byte	0x03, 0x50
        /*001a*/ 	.short	0x0000


	//----- nvinfo : EIATTR_MAXREG_COUNT
	.align		4
        /*001c*/ 	.byte	0x03, 0x1b
        /*001e*/ 	.short	0x00a8


	//----- nvinfo : EIATTR_NUM_BARRIERS
	.align		4
        /*0020*/ 	.byte	0x02, 0x4c
        /*0022*/ 	.byte	0x10
	.zero		1


	//----- nvinfo : EIATTR_EXTERNS
	.align		4
        /*0024*/ 	.byte	0x04, 0x0f
        /*0026*/ 	.short	(.L_435 - .L_434)


	//   ....[0]....
	.align		4
.L_434:
        /*0028*/ 	.word	index@(__assertfail)


	//----- nvinfo : EIATTR_ANNOTATIONS
	.align		4
.L_435:
        /*002c*/ 	.byte	0x04, 0x55
        /*002e*/ 	.short	(.L_437 - .L_436)


	//   ....[0]....
.L_436:
        /* <DEDUP_REMOVED lines=133> */


	//----- nvinfo : EIATTR_MERCURY_ISA_VERSION
	.align		4
.L_437:
        /*0870*/ 	.byte	0x03, 0x5f
        /*0872*/ 	.short	0x0101


	//----- nvinfo : EIATTR_UNUSED_LOAD_BYTE_OFFSET
	.align		4
        /*0874*/ 	.byte	0x04, 0x44
        /*0876*/ 	.short	(.L_439 - .L_438)


	//   ....[0]....
.L_438:
        /*0878*/ 	.word	0x00000a80
        /*087c*/ 	.word	0x0000fff0


	//   ....[1]....
        /*0880*/ 	.word	0x0001ca90
        /*0884*/ 	.word	0x0000fff0


	//----- nvinfo : EIATTR_INT_WARP_WIDE_INSTR_OFFSETS
	.align		4
.L_439:
        /*0888*/ 	.byte	0x04, 0x31
        /*088a*/ 	.short	(.L_441 - .L_440)


	//   ....[0]....
.L_440:
        /*088c*/ 	.word	0x00000190


	//   ....[1]....
        /*0890*/ 	.word	0x000001d0


	//   ....[2]....
        /*0894*/ 	.word	0x00000240


	//   ....[3]....
        /*0898*/ 	.word	0x00022550


	//   ....[4]....
        /*089c*/ 	.word	0x000225f0


	//   ....[5]....
        /*08a0*/ 	.word	0x00026d30


	//   ....[6]....
        /*08a4*/ 	.word	0x00026da0


	//----- nvinfo : EIATTR_COOP_GROUP_MASK_REGIDS
	.align		4
.L_441:
        /*08a8*/ 	.byte	0x04, 0x29
        /*08aa*/ 	.short	(.L_443 - .L_442)


	//   ....[0]....
.L_442:
        /*08ac*/ 	.word	0xffffffff


	//   ....[1]....
        /*08b0*/ 	.word	0xffffffff


	//   ....[2]....
        /*08b4*/ 	.word	0xffffffff


	//   ....[3]....
        /*08b8*/ 	.word	0xffffffff


	//   ....[4]....
        /*08bc*/ 	.word	0xffffffff


	//   ....[5]....
        /*08c0*/ 	.word	0xffffffff


	//   ....[6]....
        /*08c4*/ 	.word	0xffffffff


	//   ....[7]....
        /*08c8*/ 	.word	0xffffffff


	//   ....[8]....
        /*08cc*/ 	.word	0xffffffff


	//   ....[9]....
        /*08d0*/ 	.word	0xffffffff


	//   ....[10]....
        /*08d4*/ 	.word	0xffffffff


	//   ....[11]....
        /*08d8*/ 	.word	0xffffffff


	//   ....[12]....
        /*08dc*/ 	.word	0xffffffff


	//   ....[13]....
        /*08e0*/ 	.word	0xffffffff


	//   ....[14]....
        /*08e4*/ 	.word	0xffffffff


	//   ....[15]....
        /*08e8*/ 	.word	0xffffffff


	//   ....[16]....
        /*08ec*/ 	.word	0xffffffff


	//   ....[17]....
        /*08f0*/ 	.word	0xffffffff


	//   ....[18]....
        /*08f4*/ 	.word	0xffffffff


	//   ....[19]....
        /*08f8*/ 	.word	0xffffffff


	//   ....[20]....
        /*08fc*/ 	.word	0xffffffff


	//   ....[21]....
        /*0900*/ 	.word	0xffffffff


	//   ....[22]....
        /*0904*/ 	.word	0xffffffff


	//   ....[23]....
        /*0908*/ 	.word	0xffffffff


	//   ....[24]....
        /*090c*/ 	.word	0xffffffff


	//   ....[25]....
        /*0910*/ 	.word	0xffffffff


	//   ....[26]....
        /*0914*/ 	.word	0xffffffff


	//   ....[27]....
        /*0918*/ 	.word	0xffffffff


	//   ....[28]....
        /*091c*/ 	.word	0xffffffff


	//   ....[29]....
        /*0920*/ 	.word	0xffffffff


	//   ....[30]....
        /*0924*/ 	.word	0xffffffff


	//   ....[31]....
        /*0928*/ 	.word	0xffffffff


	//   ....[32]....
        /*092c*/ 	.word	0xffffffff


	//   ....[33]....
        /*0930*/ 	.word	0xffffffff


	//   ....[34]....
        /*0934*/ 	.word	0xffffffff


	//   ....[35]....
        /*0938*/ 	.word	0xffffffff


	//   ....[36]....
        /*093c*/ 	.word	0xffffffff


	//   ....[37]....
        /*0940*/ 	.word	0xffffffff


	//   ....[38]....
        /*0944*/ 	.word	0xffffffff


	//   ....[39]....
        /*0948*/ 	.word	0xffffffff


	//   ....[40]....
        /*094c*/ 	.word	0xffffffff


	//   ....[41]....
        /*0950*/ 	.word	0xffffffff


	//   ....[42]....
        /*0954*/ 	.word	0xffffffff


	//   ....[43]....
        /*0958*/ 	.word	0xffffffff


	//   ....[44]....
        /*095c*/ 	.word	0xffffffff


	//   ....[45]....
        /*0960*/ 	.word	0xffffffff


	//   ....[46]....
        /*0964*/ 	.word	0xffffffff


	//   ....[47]....
        /*0968*/ 	.word	0xffffffff


	//   ....[48]....
        /*096c*/ 	.word	0xffffffff


	//   ....[49]....
        /*0970*/ 	.word	0xffffffff


	//   ....[50]....
        /*0974*/ 	.word	0xffffffff


	//   ....[51]....
        /*0978*/ 	.word	0xffffffff


	//   ....[52]....
        /*097c*/ 	.word	0xffffffff


	//   ....[53]....
        /*0980*/ 	.word	0xffffffff


	//   ....[54]....
        /*0984*/ 	.word	0xffffffff


	//   ....[55]....
        /*0988*/ 	.word	0xffffffff


	//   ....[56]....
        /*098c*/ 	.word	0xffffffff


	//   ....[57]....
        /*0990*/ 	.word	0xffffffff


	//   ....[58]....
        /*0994*/ 	.word	0xffffffff


	//   ....[59]....
        /*0998*/ 	.word	0xffffffff


	//   ....[60]....
        /*099c*/ 	.word	0xffffffff


	//   ....[61]....
        /*09a0*/ 	.word	0xffffffff


	//   ....[62]....
        /*09a4*/ 	.word	0xffffffff


	//   ....[63]....
        /*09a8*/ 	.word	0xffffffff


	//   ....[64]....
        /*09ac*/ 	.word	0xffffffff


	//   ....[65]....
        /*09b0*/ 	.word	0xffffffff


	//   ....[66]....
        /*09b4*/ 	.word	0xffffffff


	//   ....[67]....
        /*09b8*/ 	.word	0xffffffff


	//   ....[68]....
        /*09bc*/ 	.word	0xffffffff


	//   ....[69]....
        /*09c0*/ 	.word	0xffffffff


	//   ....[70]....
        /*09c4*/ 	.word	0xffffffff


	//   ....[71]....
        /*09c8*/ 	.word	0xffffffff


	//   ....[72]....
        /*09cc*/ 	.word	0xffffffff


	//   ....[73]....
        /*09d0*/ 	.word	0xffffffff


	//   ....[74]....
        /*09d4*/ 	.word	0xffffffff


	//   ....[75]....
        /*09d8*/ 	.word	0xffffffff


	//   ....[76]....
        /*09dc*/ 	.word	0xffffffff


	//   ....[77]....
        /*09e0*/ 	.word	0xffffffff


	//   ....[78]....
        /*09e4*/ 	.word	0xffffffff


	//   ....[79]....
        /*09e8*/ 	.word	0xffffffff


	//   ....[80]....
        /*09ec*/ 	.word	0xffffffff


	//   ....[81]....
        /*09f0*/ 	.word	0xffffffff


	//   ....[82]....
        /*09f4*/ 	.word	0xffffffff


	//   ....[83]....
        /*09f8*/ 	.word	0xffffffff


	//   ....[84]....
        /*09fc*/ 	.word	0xffffffff


	//   ....[85]....
        /*0a00*/ 	.word	0xffffffff


	//   ....[86]....
        /*0a04*/ 	.word	0xffffffff


	//   ....[87]....
        /*0a08*/ 	.word	0xffffffff


	//   ....[88]....
        /*0a0c*/ 	.word	0xffffffff


	//   ....[89]....
        /*0a10*/ 	.word	0xffffffff


	//   ....[90]....
        /*0a14*/ 	.word	0xffffffff


	//   ....[91]....
        /*0a18*/ 	.word	0xffffffff


	//   ....[92]....
        /*0a1c*/ 	.word	0xffffffff


	//   ....[93]....
        /*0a20*/ 	.word	0xffffffff


	//   ....[94]....
        /*0a24*/ 	.word	0xffffffff


	//   ....[95]....
        /*0a28*/ 	.word	0xffffffff


	//   ....[96]....
        /*0a2c*/ 	.word	0xffffffff


	//   ....[97]....
        /*0a30*/ 	.word	0xffffffff


	//   ....[98]....
        /*0a34*/ 	.word	0xffffffff


	//   ....[99]....
        /*0a38*/ 	.word	0xffffffff


	//   ....[100]....
        /*0a3c*/ 	.word	0x0500000f


	//   ....[101]....
        /*0a40*/ 	.word	0x0500000f


	//   ....[102]....
        /*0a44*/ 	.word	0x0500000f


	//   ....[103]....
        /*0a48*/ 	.word	0x0500000f


	//   ....[104]....
        /*0a4c*/ 	.word	0x0500000f


	//   ....[105]....
        /*0a50*/ 	.word	0x0500000f


	//   ....[106]....
        /*0a54*/ 	.word	0x0500000f


	//   ....[107]....
        /*0a58*/ 	.word	0x0500000f


	//   ....[108]....
        /*0a5c*/ 	.word	0x0500000f


	//   ....[109]....
        /*0a60*/ 	.word	0x0500000f


	//   ....[110]....
        /*0a64*/ 	.word	0x0500000f


	//   ....[111]....
        /*0a68*/ 	.word	0x0500000f


	//   ....[112]....
        /*0a6c*/ 	.word	0x0500000f


	//   ....[113]....
        /*0a70*/ 	.word	0x0500000f


	//   ....[114]....
        /*0a74*/ 	.word	0x0500000f


	//   ....[115]....
        /*0a78*/ 	.word	0x0500000f


	//   ....[116]....
        /*0a7c*/ 	.word	0x0500000f


	//   ....[117]....
        /*0a80*/ 	.word	0x0500000f


	//   ....[118]....
        /*0a84*/ 	.word	0x0500000f


	//   ....[119]....
        /*0a88*/ 	.word	0x0500000f


	//   ....[120]....
        /*0a8c*/ 	.word	0x0500000f


	//   ....[121]....
        /*0a90*/ 	.word	0x0500000f


	//   ....[122]....
        /*0a94*/ 	.word	0x0500000f


	//   ....[123]....
        /*0a98*/ 	.word	0x0500000f


	//   ....[124]....
        /*0a9c*/ 	.word	0x0500000f


	//   ....[125]....
        /*0aa0*/ 	.word	0x0500000f


	//   ....[126]....
        /*0aa4*/ 	.word	0x0500000f


	//   ....[127]....
        /*0aa8*/ 	.word	0x0500000f


	//   ....[128]....
        /*0aac*/ 	.word	0x0500000f


	//   ....[129]....
        /*0ab0*/ 	.word	0x0500000f


	//   ....[130]....
        /*0ab4*/ 	.word	0x0500000f


	//   ....[131]....
        /*0ab8*/ 	.word	0x0500000f


	//   ....[132]....
        /*0abc*/ 	.word	0x0500000f


	//   ....[133]....
        /*0ac0*/ 	.word	0x0500000f


	//   ....[134]....
        /*0ac4*/ 	.word	0x0500000f


	//   ....[135]....
        /*0ac8*/ 	.word	0x0500000f


	//   ....[136]....
        /*0acc*/ 	.word	0x0500000f


	//   ....[137]....
        /*0ad0*/ 	.word	0x0500000f


	//   ....[138]....
        /*0ad4*/ 	.word	0x0500000f


	//   ....[139]....
        /*0ad8*/ 	.word	0x0500000f


	//   ....[140]....
        /*0adc*/ 	.word	0x0500000f


	//   ....[141]....
        /*0ae0*/ 	.word	0x0500000f


	//   ....[142]....
        /*0ae4*/ 	.word	0x0500000f


	//   ....[143]....
        /*0ae8*/ 	.word	0x0500000f


	//----- nvinfo : EIATTR_COOP_GROUP_INSTR_OFFSETS
	.align		4
.L_443:
        /*0aec*/ 	.byte	0x04, 0x28
        /*0aee*/ 	.short	(.L_445 - .L_444)


	//   ....[0]....
.L_444:
        /*0af0*/ 	.word	0x00000060


	//   ....[1]....
        /*0af4*/ 	.word	0x000001a0


	//   ....[2]....
        /*0af8*/ 	.word	0x000001f0


	//   ....[3]....
        /*0afc*/ 	.word	0x00000420


	//   ....[4]....
        /*0b00*/ 	.word	0x00000580


	//   ....[5]....
        /*0b04*/ 	.word	0x000006a0


	//   ....[6]....
        /*0b08*/ 	.word	0x00000800


	//   ....[7]....
        /*0b0c*/ 	.word	0x0000af40


	//   ....[8]....
        /*0b10*/ 	.word	0x0000b500


	//   ....[9]....
        /*0b14*/ 	.word	0x0000b510


	//   ....[10]....
        /*0b18*/ 	.word	0x0000b520


	//   ....[11]....
        /*0b1c*/ 	.word	0x0000b530


	//   ....[12]....
        /*0b20*/ 	.word	0x0000e7c0


	//   ....[13]....
        /*0b24*/ 	.word	0x0000e7d0


	//   ....[14]....
        /*0b28*/ 	.word	0x0000e7e0


	//   ....[15]....
        /*0b2c*/ 	.word	0x0000e7f0


	//   ....[16]....
        /*0b30*/ 	.word	0x00015440


	//   ....[17]....
        /*0b34*/ 	.word	0x00015460


	//   ....[18]....
        /*0b38*/ 	.word	0x00015670


	//   ....[19]....
        /*0b3c*/ 	.word	0x00015690


	//   ....[20]....
        /*0b40*/ 	.word	0x0001a860


	//   ....[21]....
        /*0b44*/ 	.word	0x0001a880


	//   ....[22]....
        /*0b48*/ 	.word	0x0001a9e0


	//   ....[23]....
        /*0b4c*/ 	.word	0x0001aa00


	//   ....[24]....
        /*0b50*/ 	.word	0x0001bfe0


	//   ....[25]....
        /*0b54*/ 	.word	0x0001c060


	//   ....[26]....
        /*0b58*/ 	.word	0x0001c070


	//   ....[27]....
        /*0b5c*/ 	.word	0x0001c0a0


	//   ....[28]....
        /*0b60*/ 	.word	0x0001dcb0


	//   ....[29]....
        /*0b64*/ 	.word	0x0001dcf0


	//   ....[30]....
        /*0b68*/ 	.word	0x0001dda0


	//   ....[31]....
        /*0b6c*/ 	.word	0x0001ddd0


	//   ....[32]....
        /*0b70*/ 	.word	0x0001e4c0


	//   ....[33]....
        /*0b74*/ 	.word	0x0001e4e0


	//   ....[34]....
        /*0b78*/ 	.word	0x0001e630


	//   ....[35]....
        /*0b7c*/ 	.word	0x0001e650


	//   ....[36]....
        /*0b80*/ 	.word	0x0001e7a0


	//   ....[37]....
        /*0b84*/ 	.word	0x0001e7c0


	//   ....[38]....
        /*0b88*/ 	.word	0x0001e920


	//   ....[39]....
        /*0b8c*/ 	.word	0x0001e940


	//   ....[40]....
        /*0b90*/ 	.word	0x0001f270


	//   ....[41]....
        /*0b94*/ 	.word	0x0001f290


	//   ....[42]....
        /*0b98*/ 	.word	0x0001f3f0


	//   ....[43]....
        /*0b9c*/ 	.word	0x0001f410


	//   ....[44]....
        /*0ba0*/ 	.word	0x0001f560


	//   ....[45]....
        /*0ba4*/ 	.word	0x0001f580


	//   ....[46]....
        /*0ba8*/ 	.word	0x0001f6e0


	//   ....[47]....
        /*0bac*/ 	.word	0x0001f700


	//   ....[48]....
        /*0bb0*/ 	.word	0x0001f8e0


	//   ....[49]....
        /*0bb4*/ 	.word	0x0001fac0


	//   ....[50]....
        /*0bb8*/ 	.word	0x0001faf0


	//   ....[51]....
        /*0bbc*/ 	.word	0x0001fb20


	//   ....[52]....
        /*0bc0*/ 	.word	0x0001fb50


	//   ....[53]....
        /*0bc4*/ 	.word	0x0001fb80


	//   ....[54]....
        /*0bc8*/ 	.word	0x0001fbb0


	//   ....[55]....
        /*0bcc*/ 	.word	0x0001fd30


	//   ....[56]....
        /*0bd0*/ 	.word	0x0001fd60


	//   ....[57]....
        /*0bd4*/ 	.word	0x0001fd90


	//   ....[58]....
        /*0bd8*/ 	.word	0x0001fdc0


	//   ....[59]....
        /*0bdc*/ 	.word	0x0001fdf0


	//   ....[60]....
        /*0be0*/ 	.word	0x0001fe20


	//   ....[61]....
        /*0be4*/ 	.word	0x0001feb0


	//   ....[62]....
        /*0be8*/ 	.word	0x0001fee0


	//   ....[63]....
        /*0bec*/ 	.word	0x0001ff70


	//   ....[64]....
        /*0bf0*/ 	.word	0x00020c20


	//   ....[65]....
        /*0bf4*/ 	.word	0x00022b80


	//   ....[66]....
        /*0bf8*/ 	.word	0x000238b0


	//   ....[67]....
        /*0bfc*/ 	.word	0x000238d0


	//   ....[68]....
        /*0c00*/ 	.word	0x000238f0


	//   ....[69]....
        /*0c04*/ 	.word	0x00023990


	//   ....[70]....
        /*0c08*/ 	.word	0x00023a00


	//   ....[71]....
        /*0c0c*/ 	.word	0x00023a50


	//   ....[72]....
        /*0c10*/ 	.word	0x00023ac0


	//   ....[73]....
        /*0c14*/ 	.word	0x00023b10


	//   ....[74]....
        /*0c18*/ 	.word	0x00023b80


	//   ....[75]....
        /*0c1c*/ 	.word	0x00023bd0


	//   ....[76]....
        /*0c20*/ 	.word	0x00023c40


	//   ....[77]....
        /*0c24*/ 	.word	0x00023c90


	//   ....[78]....
        /*0c28*/ 	.word	0x00023d00


	//   ....[79]....
        /*0c2c*/ 	.word	0x00023d50


	//   ....[80]....
        /*0c30*/ 	.word	0x00023dc0


	//   ....[81]....
        /*0c34*/ 	.word	0x00023e10


	//   ....[82]....
        /*0c38*/ 	.word	0x000276c0


	//   ....[83]....
        /*0c3c*/ 	.word	0x000276e0


	//   ....[84]....
        /*0c40*/ 	.word	0x00027720


	//   ....[85]....
        /*0c44*/ 	.word	0x00027750


	//   ....[86]....
        /*0c48*/ 	.word	0x00027780


	//   ....[87]....
        /*0c4c*/ 	.word	0x000277b0


	//   ....[88]....
        /*0c50*/ 	.word	0x000277e0


	//   ....[89]....
        /*0c54*/ 	.word	0x00027810


	//   ....[90]....
        /*0c58*/ 	.word	0x000279b0


	//   ....[91]....
        /*0c5c*/ 	.word	0x000279e0


	//   ....[92]....
        /*0c60*/ 	.word	0x00027a10


	//   ....[93]....
        /*0c64*/ 	.word	0x00027a40


	//   ....[94]....
        /*0c68*/ 	.word	0x00027a70


	//   ....[95]....
        /*0c6c*/ 	.word	0x00027aa0


	//   ....[96]....
        /*0c70*/ 	.word	0x00027b60


	//   ....[97]....
        /*0c74*/ 	.word	0x00027b80


	//   ....[98]....
        /*0c78*/ 	.word	0x00027bf0


	//   ....[99]....
        /*0c7c*/ 	.word	0x00028070


	//   ....[100]....
        /*0c80*/ 	.word	0x000284b0


	//   ....[101]....
        /*0c84*/ 	.word	0x00028540


	//   ....[102]....
        /*0c88*/ 	.word	0x00028590


	//   ....[103]....
        /*0c8c*/ 	.word	0x000285e0


	//   ....[104]....
        /*0c90*/ 	.word	0x000286c0


	//   ....[105]....
        /*0c94*/ 	.word	0x00028750


	//   ....[106]....
        /*0c98*/ 	.word	0x000287a0


	//   ....[107]....
        /*0c9c*/ 	.word	0x000287f0


	//   ....[108]....
        /*0ca0*/ 	.word	0x00028a50


	//   ....[109]....
        /*0ca4*/ 	.word	0x00028d50


	//   ....[110]....
        /*0ca8*/ 	.word	0x00028ec0


	//   ....[111]....
        /*0cac*/ 	.word	0x00028f10


	//   ....[112]....
        /*0cb0*/ 	.word	0x000290a0


	//   ....[113]....
        /*0cb4*/ 	.word	0x000290f0


	//   ....[114]....
        /*0cb8*/ 	.word	0x00029230


	//   ....[115]....
        /*0cbc*/ 	.word	0x00029280


	//   ....[116]....
        /*0cc0*/ 	.word	0x000293c0


	//   ....[117]....
        /*0cc4*/ 	.word	0x00029410


	//   ....[118]....
        /*0cc8*/ 	.word	0x00029550


	//   ....[119]....
        /*0ccc*/ 	.word	0x000295a0


	//   ....[120]....
        /*0cd0*/ 	.word	0x000296e0


	//   ....[121]....
        /*0cd4*/ 	.word	0x00029730


	//   ....[122]....
        /*0cd8*/ 	.word	0x00029870


	//   ....[123]....
        /*0cdc*/ 	.word	0x000298c0


	//   ....[124]....
        /*0ce0*/ 	.word	0x000299e0


	//   ....[125]....
        /*0ce4*/ 	.word	0x00029a30


	//   ....[126]....
        /*0ce8*/ 	.word	0x00029d60


	//   ....[127]....
        /*0cec*/ 	.word	0x00029e10


	//   ....[128]....
        /*0cf0*/ 	.word	0x00029f20


	//   ....[129]....
        /*0cf4*/ 	.word	0x00029fb0


	//   ....[130]....
        /*0cf8*/ 	.word	0x0002a030


	//   ....[131]....
        /*0cfc*/ 	.word	0x0002a0b0


	//   ....[132]....
        /*0d00*/ 	.word	0x0002a130


	//   ....[133]....
        /*0d04*/ 	.word	0x0002a1c0


	//   ....[134]....
        /*0d08*/ 	.word	0x0002a260


	//   ....[135]....
        /*0d0c*/ 	.word	0x0002a330


	//   ....[136]....
        /*0d10*/ 	.word	0x0002a3b0


	//   ....[137]....
        /*0d14*/ 	.word	0x0002a430


	//   ....[138]....
        /*0d18*/ 	.word	0x0002a4b0


	//   ....[139]....
        /*0d1c*/ 	.word	0x0002a540


	//   ....[140]....
        /*0d20*/ 	.word	0x0002a5c0


	//   ....[141]....
        /*0d24*/ 	.word	0x0002a660


	//   ....[142]....
        /*0d28*/ 	.word	0x0002a6f0


	//   ....[143]....
        /*0d2c*/ 	.word	0x0002a820


	//----- nvinfo : EIATTR_REG_RECONFIG
	.align		4
.L_445:
        /*0d30*/ 	.byte	0x01, 0x54
	.zero		2


	//----- nvinfo : EIATTR_SYSCALL_OFFSETS
	.align		4
        /*0d34*/ 	.byte	0x04, 0x46
        /*0d36*/ 	.short	(.L_447 - .L_446)


	//   ....[0]....
.L_446:
        /*0d38*/ 	.word	0x00001b80


	//   ....[1]....
        /*0d3c*/ 	.word	0x00001cd0


	//   ....[2]....
        /*0d40*/ 	.word	0x0000b0e0


	//   ....[3]....
        /*0d44*/ 	.word	0x0000b460


	//   ....[4]....
        /*0d48*/ 	.word	0x00022760


	//   ....[5]....
        /*0d4c*/ 	.word	0x000228c0


	//   ....[6]....
        /*0d50*/ 	.word	0x000229c0


	//   ....[7]....
        /*0d54*/ 	.word	0x00023420


	//----- nvinfo : EIATTR_MBARRIER_INSTR_OFFSETS
	.align		4
.L_447:
        /*0d58*/ 	.byte	0x04, 0x39
        /*0d5a*/ 	.short	(.L_449 - .L_448)


	//   ....[0]....
.L_448:
        /*0d5c*/ 	.word	0x000002d0
        /*0d60*/ 	.word	0x000000ff
        /*0d64*/ 	.word	0x00038800
        /*0d68*/ 	.short	0x0100
        /*0d6a*/ 	.byte	0x08
	.zero		1


	//   ....[1]....
        /*0d6c*/ 	.word	0x000002e0
        /*0d70*/ 	.word	0x000000ff
        /*0d74*/ 	.word	0x00038820
        /*0d78*/ 	.short	0x0100
        /*0d7a*/ 	.byte	0x08
	.zero		1


	//   ....[2]....
        /*0d7c*/ 	.word	0x000003d0
        /*0d80*/ 	.word	0x000000ff
        /*0d84*/ 	.word	0x00038830
        /*0d88*/ 	.short	0x0100
        /*0d8a*/ 	.byte	0x08
	.zero		1


	//   ....[3]....
        /*0d8c*/ 	.word	0x000003e0
        /*0d90*/ 	.word	0x000000ff
        /*0d94*/ 	.word	0x00038840
        /*0d98*/ 	.short	0x0100
        /*0d9a*/ 	.byte	0x08
	.zero		1


	//   ....[4]....
        /*0d9c*/ 	.word	0x000003f0
        /*0da0*/ 	.word	0x000000ff
        /*0da4*/ 	.word	0x00038838
        /*0da8*/ 	.short	0x0100
        /*0daa*/ 	.byte	0x08
	.zero		1


	//   ....[5]....
        /*0dac*/ 	.word	0x00000400
        /*0db0*/ 	.word	0x000000ff
        /*0db4*/ 	.word	0x00038848
        /*0db8*/ 	.short	0x0100
        /*0dba*/ 	.byte	0x08
	.zero		1


	//   ....[6]....
        /*0dbc*/ 	.word	0x00000530
        /*0dc0*/ 	.word	0x000000ff
        /*0dc4*/ 	.word	0x00038850
        /*0dc8*/ 	.short	0x0100
        /*0dca*/ 	.byte	0x08
	.zero		1


	//   ....[7]....
        /*0dcc*/ 	.word	0x00000540
        /*0dd0*/ 	.word	0x000000ff
        /*0dd4*/ 	.word	0x00038860
        /*0dd8*/ 	.short	0x0100
        /*0dda*/ 	.byte	0x08
	.zero		1


	//   ....[8]....
        /*0ddc*/ 	.word	0x00000550
        /*0de0*/ 	.word	0x000000ff
        /*0de4*/ 	.word	0x00038858
        /*0de8*/ 	.short	0x0100
        /*0dea*/ 	.byte	0x08
	.zero		1


	//   ....[9]....
        /*0dec*/ 	.word	0x00000560
        /*0df0*/ 	.word	0x000000ff
        /*0df4*/ 	.word	0x00038868
        /*0df8*/ 	.short	0x0100
        /*0dfa*/ 	.byte	0x08
	.zero		1


	//   ....[10]....
        /*0dfc*/ 	.word	0x00000650
        /*0e00*/ 	.word	0x000000ff
        /*0e04*/ 	.word	0x00038870
        /*0e08*/ 	.short	0x0100
        /*0e0a*/ 	.byte	0x06
	.zero		1


	//   ....[11]....
        /*0e0c*/ 	.word	0x00000660
        /*0e10*/ 	.word	0x000000ff
        /*0e14*/ 	.word	0x00038880
        /*0e18*/ 	.short	0x0100
        /*0e1a*/ 	.byte	0x06
	.zero		1


	//   ....[12]....
        /*0e1c*/ 	.word	0x00000670
        /*0e20*/ 	.word	0x000000ff
        /*0e24*/ 	.word	0x00038878
        /*0e28*/ 	.short	0x0100
        /*0e2a*/ 	.byte	0x06
	.zero		1


	//   ....[13]....
        /*0e2c*/ 	.word	0x00000680
        /*0e30*/ 	.word	0x000000ff
        /*0e34*/ 	.word	0x00038888
        /*0e38*/ 	.short	0x0100
        /*0e3a*/ 	.byte	0x06
	.zero		1


	//   ....[14]....
        /*0e3c*/ 	.word	0x000007b0
        /*0e40*/ 	.word	0x000000ff
        /*0e44*/ 	.word	0x00038890
        /*0e48*/ 	.short	0x0100
        /*0e4a*/ 	.byte	0x08
	.zero		1


	//   ....[15]....
        /*0e4c*/ 	.word	0x000007c0
        /*0e50*/ 	.word	0x000000ff
        /*0e54*/ 	.word	0x000388a0
        /*0e58*/ 	.short	0x0100
        /*0e5a*/ 	.byte	0x08
	.zero		1


	//   ....[16]....
        /*0e5c*/ 	.word	0x000007d0
        /*0e60*/ 	.word	0x000000ff
        /*0e64*/ 	.word	0x00038898
        /*0e68*/ 	.short	0x0100
        /*0e6a*/ 	.byte	0x08
	.zero		1


	//   ....[17]....
        /*0e6c*/ 	.word	0x000007e0
        /*0e70*/ 	.word	0x000000ff
        /*0e74*/ 	.word	0x000388a8
        /*0e78*/ 	.short	0x0100
        /*0e7a*/ 	.byte	0x08
	.zero		1


	//   ....[18]....
        /*0e7c*/ 	.word	0x00000910
        /*0e80*/ 	.word	0x000000ff
        /*0e84*/ 	.word	0x000388b0
        /*0e88*/ 	.short	0x0100
        /*0e8a*/ 	.byte	0x08
	.zero		1


	//   ....[19]....
        /*0e8c*/ 	.word	0x00000920
        /*0e90*/ 	.word	0x000000ff
        /*0e94*/ 	.word	0x000388c0
        /*0e98*/ 	.short	0x0100
        /*0e9a*/ 	.byte	0x08
	.zero		1


	//   ....[20]....
        /*0e9c*/ 	.word	0x00000930
        /*0ea0*/ 	.word	0x000000ff
        /*0ea4*/ 	.word	0x000388b8
        /*0ea8*/ 	.short	0x0100
        /*0eaa*/ 	.byte	0x08
	.zero		1


	//   ....[21]....
        /*0eac*/ 	.word	0x00000940
        /*0eb0*/ 	.word	0x000000ff
        /*0eb4*/ 	.word	0x000388c8
        /*0eb8*/ 	.short	0x0100
        /*0eba*/ 	.byte	0x08
	.zero		1


	//   ....[22]....
        /*0ebc*/ 	.word	0x00003880
        /*0ec0*/ 	.word	0x00000000
        /*0ec4*/ 	.word	0x00038890
        /*0ec8*/ 	.short	0x010a
        /*0eca*/ 	.byte	0x3f
	.zero		1


	//   ....[23]....
        /*0ecc*/ 	.word	0x00006ce0
        /*0ed0*/ 	.word	0x00000000
        /*0ed4*/ 	.word	0x00038890
        /*0ed8*/ 	.short	0x010a
        /*0eda*/ 	.byte	0x3f
	.zero		1


	//   ....[24]....
        /*0edc*/ 	.word	0x00009ec0
        /*0ee0*/ 	.word	0x00000000
        /*0ee4*/ 	.word	0x00038890
        /*0ee8*/ 	.short	0x010a
        /*0eea*/ 	.byte	0x3f
	.zero		1


	//   ....[25]....
        /*0eec*/ 	.word	0x0000a320
        /*0ef0*/ 	.word	0x00000024
        /*0ef4*/ 	.word	0x00000000
        /*0ef8*/ 	.short	0x0101
        /*0efa*/ 	.byte	0x3f
	.zero		1


	//   ....[26]....
        /*0efc*/ 	.word	0x0000a360
        /*0f00*/ 	.word	0x00000000
        /*0f04*/ 	.word	0x000388b0
        /*0f08*/ 	.short	0x010a
        /*0f0a*/ 	.byte	0x3f
	.zero		1


	//   ....[27]....
        /*0f0c*/ 	.word	0x0000a9b0
        /*0f10*/ 	.word	0x00000000
        /*0f14*/ 	.word	0x00000000
        /*0f18*/ 	.short	0x0101
        /*0f1a*/ 	.byte	0x3f
	.zero		1


	//   ....[28]....
        /*0f1c*/ 	.word	0x0000b160
        /*0f20*/ 	.word	0x00000012
        /*0f24*/ 	.word	0x00038800
        /*0f28*/ 	.short	0x010a
        /*0f2a*/ 	.byte	0x3f
	.zero		1


	//   ....[29]....
        /*0f2c*/ 	.word	0x0000b1b0
        /*0f30*/ 	.word	0x00000012
        /*0f34*/ 	.word	0x00038800
        /*0f38*/ 	.short	0x010a
        /*0f3a*/ 	.byte	0x3f
	.zero		1


	//   ....[30]....
        /*0f3c*/ 	.word	0x0000ba50
        /*0f40*/ 	.word	0x00000012
        /*0f44*/ 	.word	0x00038800
        /*0f48*/ 	.short	0x010a
        /*0f4a*/ 	.byte	0x3f
	.zero		1


	//   ....[31]....
        /*0f4c*/ 	.word	0x0000ebb0
        /*0f50*/ 	.word	0x00000012
        /*0f54*/ 	.word	0x00038800
        /*0f58*/ 	.short	0x010a
        /*0f5a*/ 	.byte	0x3f
	.zero		1


	//   ....[32]....
        /*0f5c*/ 	.word	0x00011e50
        /*0f60*/ 	.word	0x00000000
        /*0f64*/ 	.word	0x00038830
        /*0f68*/ 	.short	0x010a
        /*0f6a*/ 	.byte	0x3f
	.zero		1


	//   ....[33]....
        /*0f6c*/ 	.word	0x00011ed0
        /*0f70*/ 	.word	0x00000000
        /*0f74*/ 	.word	0x00038830
        /*0f78*/ 	.short	0x010a
        /*0f7a*/ 	.byte	0x3f
	.zero		1


	//   ....[34]....
        /*0f7c*/ 	.word	0x00015cc0
        /*0f80*/ 	.word	0x00000000
        /*0f84*/ 	.word	0x00000000
        /*0f88*/ 	.short	0x0101
        /*0f8a*/ 	.byte	0x3f
	.zero		1


	//   ....[35]....
        /*0f8c*/ 	.word	0x00016cc0
        /*0f90*/ 	.word	0x0000000b
        /*0f94*/ 	.word	0x00038830
        /*0f98*/ 	.short	0x010a
        /*0f9a*/ 	.byte	0x3f
	.zero		1


	//   ....[36]....
        /*0f9c*/ 	.word	0x00016d40
        /*0fa0*/ 	.word	0x0000000b
        /*0fa4*/ 	.word	0x00038830
        /*0fa8*/ 	.short	0x010a
        /*0faa*/ 	.byte	0x3f
	.zero		1


	//   ....[37]....
        /*0fac*/ 	.word	0x0001a460
        /*0fb0*/ 	.word	0x00000009
        /*0fb4*/ 	.word	0x00038850
        /*0fb8*/ 	.short	0x010a
        /*0fba*/ 	.byte	0x3f
	.zero		1


	//   ....[38]....
        /*0fbc*/ 	.word	0x0001a4b0
        /*0fc0*/ 	.word	0x00000009
        /*0fc4*/ 	.word	0x00038850
        /*0fc8*/ 	.short	0x010a
        /*0fca*/ 	.byte	0x3f
	.zero		1


	//   ....[39]....
        /*0fcc*/ 	.word	0x0001af20
        /*0fd0*/ 	.word	0x000000a8
        /*0fd4*/ 	.word	0x00000000
        /*0fd8*/ 	.short	0x0101
        /*0fda*/ 	.byte	0x3f
	.zero		1


	//   ....[40]....
        /*0fdc*/ 	.word	0x0001af40
        /*0fe0*/ 	.word	0x00000009
        /*0fe4*/ 	.word	0x00000000
        /*0fe8*/ 	.short	0x0101
        /*0fea*/ 	.byte	0x3f
	.zero		1


	//   ....[41]....
        /*0fec*/ 	.word	0x0001bce0
        /*0ff0*/ 	.word	0x00000000
        /*0ff4*/ 	.word	0x00038850
        /*0ff8*/ 	.short	0x010a
        /*0ffa*/ 	.byte	0x3f
	.zero		1


	//   ....[42]....
        /*0ffc*/ 	.word	0x0001bd80
        /*1000*/ 	.word	0x00000000
        /*1004*/ 	.word	0x00038850
        /*1008*/ 	.short	0x010a
        /*100a*/ 	.byte	0x3f
	.zero		1


	//   ....[43]....
        /*100c*/ 	.word	0x0001c220
        /*1010*/ 	.word	0x0000000c
        /*1014*/ 	.word	0x00000000
        /*1018*/ 	.short	0x0101
        /*101a*/ 	.byte	0x3f
	.zero		1


	//   ....[44]....
        /*101c*/ 	.word	0x0001e4b0
        /*1020*/ 	.word	0x00000000
        /*1024*/ 	.word	0x00000000
        /*1028*/ 	.short	0x0101
        /*102a*/ 	.byte	0x3f
	.zero		1


	//   ....[45]....
        /*102c*/ 	.word	0x00020d10
        /*1030*/ 	.word	0x00000004
        /*1034*/ 	.word	0x00038820
        /*1038*/ 	.short	0x010a
        /*103a*/ 	.byte	0x3f
	.zero		1


	//   ....[46]....
        /*103c*/ 	.word	0x00020df0
        /*1040*/ 	.word	0x00000006
        /*1044*/ 	.word	0x000388a0
        /*1048*/ 	.short	0x010a
        /*104a*/ 	.byte	0x3f
	.zero		1


	//   ....[47]....
        /*104c*/ 	.word	0x00021330
        /*1050*/ 	.word	0x00000006
        /*1054*/ 	.word	0x000388c0
        /*1058*/ 	.short	0x010a
        /*105a*/ 	.byte	0x3f
	.zero		1


	//   ....[48]....
        /*105c*/ 	.word	0x000219b0
        /*1060*/ 	.word	0x00000006
        /*1064*/ 	.word	0x000388a0
        /*1068*/ 	.short	0x010a
        /*106a*/ 	.byte	0x3f
	.zero		1


	//   ....[49]....
        /*106c*/ 	.word	0x00021ee0
        /*1070*/ 	.word	0x00000006
        /*1074*/ 	.word	0x000388c0
        /*1078*/ 	.short	0x010a
        /*107a*/ 	.byte	0x3f
	.zero		1


	//   ....[50]....
        /*107c*/ 	.word	0x00022e30
        /*1080*/ 	.word	0x00000000
        /*1084*/ 	.word	0x00038840
        /*1088*/ 	.short	0x010a
        /*108a*/ 	.byte	0x3f
	.zero		1


	//   ....[51]....
        /*108c*/ 	.word	0x00023f40
        /*1090*/ 	.word	0x00000008
        /*1094*/ 	.word	0x00038800
        /*1098*/ 	.short	0x0107
        /*109a*/ 	.byte	0x3f
	.zero		1


	//   ....[52]....
        /*109c*/ 	.word	0x00024040
        /*10a0*/ 	.word	0x00000002
        /*10a4*/ 	.word	0x00038800
        /*10a8*/ 	.short	0x0101
        /*10aa*/ 	.byte	0x3f
	.zero		1


	//   ....[53]....
        /*10ac*/ 	.word	0x00024060
        /*10b0*/ 	.word	0x00000002
        /*10b4*/ 	.word	0x00038820
        /*10b8*/ 	.short	0x010a
        /*10ba*/ 	.byte	0x3f
	.zero		1


	//   ....[54]....
        /*10bc*/ 	.word	0x000243f0
        /*10c0*/ 	.word	0x00000003
        /*10c4*/ 	.word	0x00038840
        /*10c8*/ 	.short	0x010a
        /*10ca*/ 	.byte	0x3f
	.zero		1


	//   ....[55]....
        /*10cc*/ 	.word	0x000249b0
        /*10d0*/ 	.word	0x00000002
        /*10d4*/ 	.word	0x00038860
        /*10d8*/ 	.short	0x010a
        /*10da*/ 	.byte	0x3f
	.zero		1


	//   ....[56]....
        /*10dc*/ 	.word	0x000252d0
        /*10e0*/ 	.word	0x00000003
        /*10e4*/ 	.word	0x00038840
        /*10e8*/ 	.short	0x010a
        /*10ea*/ 	.byte	0x3f
	.zero		1


	//   ....[57]....
        /*10ec*/ 	.word	0x00025890
        /*10f0*/ 	.word	0x00000002
        /*10f4*/ 	.word	0x00038860
        /*10f8*/ 	.short	0x010a
        /*10fa*/ 	.byte	0x3f
	.zero		1


	//   ....[58]....
        /*10fc*/ 	.word	0x00026100
        /*1100*/ 	.word	0x00000003
        /*1104*/ 	.word	0x00038840
        /*1108*/ 	.short	0x010a
        /*110a*/ 	.byte	0x3f
	.zero		1


	//   ....[59]....
        /*110c*/ 	.word	0x000266b0
        /*1110*/ 	.word	0x00000002
        /*1114*/ 	.word	0x00038860
        /*1118*/ 	.short	0x010a
        /*111a*/ 	.byte	0x3f
	.zero		1


	//   ....[60]....
        /*111c*/ 	.word	0x00026ea0
        /*1120*/ 	.word	0x00000002
        /*1124*/ 	.word	0x00038860
        /*1128*/ 	.short	0x010a
        /*112a*/ 	.byte	0x3f
	.zero		1


	//   ....[61]....
        /*112c*/ 	.word	0x00027ff0
        /*1130*/ 	.word	0x00000000
        /*1134*/ 	.word	0x00038820
        /*1138*/ 	.short	0x010a
        /*113a*/ 	.byte	0x3f
	.zero		1


	//   ....[62]....
        /*113c*/ 	.word	0x000281a0
        /*1140*/ 	.word	0x00000006
        /*1144*/ 	.word	0x00000000
        /*1148*/ 	.short	0x010a
        /*114a*/ 	.byte	0x3f
	.zero		1


	//   ....[63]....
        /*114c*/ 	.word	0x00028210
        /*1150*/ 	.word	0x00000007
        /*1154*/ 	.word	0x00000000
        /*1158*/ 	.short	0x010a
        /*115a*/ 	.byte	0x3f
	.zero		1


	//   ....[64]....
        /*115c*/ 	.word	0x00028280
        /*1160*/ 	.word	0x00000004
        /*1164*/ 	.word	0x00000000
        /*1168*/ 	.short	0x010a
        /*116a*/ 	.byte	0x3f
	.zero		1


	//   ....[65]....
        /*116c*/ 	.word	0x000282b0
        /*1170*/ 	.word	0x00000003
        /*1174*/ 	.word	0x00000000
        /*1178*/ 	.short	0x010a
        /*117a*/ 	.byte	0x3f
	.zero		1


	//   ....[66]....
        /*117c*/ 	.word	0x00028310
        /*1180*/ 	.word	0x00000000
        /*1184*/ 	.word	0x00038890
        /*1188*/ 	.short	0x010a
        /*118a*/ 	.byte	0x3f
	.zero		1


	//   ....[67]....
        /*118c*/ 	.word	0x00028360
        /*1190*/ 	.word	0x00000000
        /*1194*/ 	.word	0x00038890
        /*1198*/ 	.short	0x010a
        /*119a*/ 	.byte	0x3f
	.zero		1


	//   ....[68]....
        /*119c*/ 	.word	0x000283b0
        /*11a0*/ 	.word	0x00000000
        /*11a4*/ 	.word	0x00038890
        /*11a8*/ 	.short	0x010a
        /*11aa*/ 	.byte	0x3f
	.zero		1


	//   ....[69]....
        /*11ac*/ 	.word	0x00028400
        /*11b0*/ 	.word	0x00000000
        /*11b4*/ 	.word	0x000388b0
        /*11b8*/ 	.short	0x010a
        /*11ba*/ 	.byte	0x3f
	.zero		1


	//   ....[70]....
        /*11bc*/ 	.word	0x00028610
        /*11c0*/ 	.word	0x00000012
        /*11c4*/ 	.word	0x00038800
        /*11c8*/ 	.short	0x010a
        /*11ca*/ 	.byte	0x3f
	.zero		1


	//   ....[71]....
        /*11cc*/ 	.word	0x00028830
        /*11d0*/ 	.word	0x00000012
        /*11d4*/ 	.word	0x00038800
        /*11d8*/ 	.short	0x010a
        /*11da*/ 	.byte	0x3f
	.zero		1


	//   ....[72]....
        /*11dc*/ 	.word	0x00028880
        /*11e0*/ 	.word	0x00000000
        /*11e4*/ 	.word	0x00038830
        /*11e8*/ 	.short	0x010a
        /*11ea*/ 	.byte	0x3f
	.zero		1


	//   ....[73]....
        /*11ec*/ 	.word	0x000288d0
        /*11f0*/ 	.word	0x0000000b
        /*11f4*/ 	.word	0x00038830
        /*11f8*/ 	.short	0x010a
        /*11fa*/ 	.byte	0x3f
	.zero		1


	//   ....[74]....
        /*11fc*/ 	.word	0x00028920
        /*1200*/ 	.word	0x00000009
        /*1204*/ 	.word	0x00038850
        /*1208*/ 	.short	0x010a
        /*120a*/ 	.byte	0x3f
	.zero		1


	//   ....[75]....
        /*120c*/ 	.word	0x00028970
        /*1210*/ 	.word	0x00000000
        /*1214*/ 	.word	0x00038850
        /*1218*/ 	.short	0x010a
        /*121a*/ 	.byte	0x3f
	.zero		1


	//   ....[76]....
        /*121c*/ 	.word	0x00028b30
        /*1220*/ 	.word	0x00000003
        /*1224*/ 	.word	0x00038820
        /*1228*/ 	.short	0x010a
        /*122a*/ 	.byte	0x3f
	.zero		1


	//   ....[77]....
        /*122c*/ 	.word	0x00028b80
        /*1230*/ 	.word	0x00000006
        /*1234*/ 	.word	0x000388a0
        /*1238*/ 	.short	0x010a
        /*123a*/ 	.byte	0x3f
	.zero		1


	//   ....[78]....
        /*123c*/ 	.word	0x00028bd0
        /*1240*/ 	.word	0x00000006
        /*1244*/ 	.word	0x000388c0
        /*1248*/ 	.short	0x010a
        /*124a*/ 	.byte	0x3f
	.zero		1


	//   ....[79]....
        /*124c*/ 	.word	0x00028c20
        /*1250*/ 	.word	0x00000006
        /*1254*/ 	.word	0x000388a0
        /*1258*/ 	.short	0x010a
        /*125a*/ 	.byte	0x3f
	.zero		1


	//   ....[80]....
        /*125c*/ 	.word	0x00028c70
        /*1260*/ 	.word	0x00000006
        /*1264*/ 	.word	0x000388c0
        /*1268*/ 	.short	0x010a
        /*126a*/ 	.byte	0x3f
	.zero		1


	//   ....[81]....
        /*126c*/ 	.word	0x00028e10
        /*1270*/ 	.word	0x00000000
        /*1274*/ 	.word	0x00038840
        /*1278*/ 	.short	0x010a
        /*127a*/ 	.byte	0x3f
	.zero		1


	//   ....[82]....
        /*127c*/ 	.word	0x00029a80
        /*1280*/ 	.word	0x00000002
        /*1284*/ 	.word	0x00038820
        /*1288*/ 	.short	0x010a
        /*128a*/ 	.byte	0x3f
	.zero		1


	//   ....[83]....
        /*128c*/ 	.word	0x00029ad0
        /*1290*/ 	.word	0x00000003
        /*1294*/ 	.word	0x00038840
        /*1298*/ 	.short	0x010a
        /*129a*/ 	.byte	0x3f
	.zero		1


	//   ....[84]....
        /*129c*/ 	.word	0x00029b20
        /*12a0*/ 	.word	0x00000002
        /*12a4*/ 	.word	0x00038860
        /*12a8*/ 	.short	0x010a
        /*12aa*/ 	.byte	0x3f
	.zero		1


	//   ....[85]....
        /*12ac*/ 	.word	0x00029b70
        /*12b0*/ 	.word	0x00000003
        /*12b4*/ 	.word	0x00038840
        /*12b8*/ 	.short	0x010a
        /*12ba*/ 	.byte	0x3f
	.zero		1


	//   ....[86]....
        /*12bc*/ 	.word	0x00029bc0
        /*12c0*/ 	.word	0x00000002
        /*12c4*/ 	.word	0x00038860
        /*12c8*/ 	.short	0x010a
        /*12ca*/ 	.byte	0x3f
	.zero		1


	//   ....[87]....
        /*12cc*/ 	.word	0x00029c10
        /*12d0*/ 	.word	0x00000003
        /*12d4*/ 	.word	0x00038840
        /*12d8*/ 	.short	0x010a
        /*12da*/ 	.byte	0x3f
	.zero		1


	//   ....[88]....
        /*12dc*/ 	.word	0x00029c60
        /*12e0*/ 	.word	0x00000002
        /*12e4*/ 	.word	0x00038860
        /*12e8*/ 	.short	0x010a
        /*12ea*/ 	.byte	0x3f
	.zero		1


	//   ....[89]....
        /*12ec*/ 	.word	0x00029cb0
        /*12f0*/ 	.word	0x00000002
        /*12f4*/ 	.word	0x00038860
        /*12f8*/ 	.short	0x010a
        /*12fa*/ 	.byte	0x3f
	.zero		1


	//   ....[90]....
        /*12fc*/ 	.word	0x0002a740
        /*1300*/ 	.word	0x00000000
        /*1304*/ 	.word	0x00038820
        /*1308*/ 	.short	0x010a
        /*130a*/ 	.byte	0x3f
	.zero		1


	//   ....[91]....
        /*130c*/ 	.word	0x0002a8e0
        /*1310*/ 	.word	0x00000006
        /*1314*/ 	.word	0x00000000
        /*1318*/ 	.short	0x010a
        /*131a*/ 	.byte	0x3f
	.zero		1


	//   ....[92]....
        /*131c*/ 	.word	0x0002a930
        /*1320*/ 	.word	0x00000007
        /*1324*/ 	.word	0x00000000
        /*1328*/ 	.short	0x010a
        /*132a*/ 	.byte	0x3f
	.zero		1


	//   ....[93]....
        /*132c*/ 	.word	0x0002a980
        /*1330*/ 	.word	0x00000004
        /*1334*/ 	.word	0x00000000
        /*1338*/ 	.short	0x010a
        /*133a*/ 	.byte	0x3f
	.zero		1


	//----- nvinfo : EIATTR_NUM_MBARRIERS
	.align		4
.L_449:
        /*133c*/ 	.byte	0x03, 0x38
        /*133e*/ 	.short	0x0016


	//----- nvinfo : EIATTR_EXIT_INSTR_OFFSETS
	.align		4
        /*1340*/ 	.byte	0x04, 0x1c
        /*1342*/ 	.short	(.L_451 - .L_450)


	//   ....[0]....
.L_450:
        /*1344*/ 	.word	0x00028300


	//----- nvinfo : EIATTR_MAX_THREADS
	.align		4
.L_451:
        /*1348*/ 	.byte	0x04, 0x05
        /*134a*/ 	.short	(.L_453 - .L_452)
.L_452:
        /*134c*/ 	.word	0x00000180
        /*1350*/ 	.word	0x00000001
        /*1354*/ 	.word	0x00000001


	//----- nvinfo : EIATTR_CRS_STACK_SIZE
	.align		4
.L_453:
        /*1358*/ 	.byte	0x04, 0x1e
        /*135a*/ 	.short	(.L_455 - .L_454)
.L_454:
        /*135c*/ 	.word	0x00000000


	//----- nvinfo : EIATTR_CBANK_PARAM_SIZE
	.align		4
.L_455:
        /*1360*/ 	.byte	0x03, 0x19
        /*1362*/ 	.short	0x0af0


	//----- nvinfo : EIATTR_PARAM_CBANK
	.align		4
        /*1364*/ 	.byte	0x04, 0x0a
        /*1366*/ 	.short	(.L_457 - .L_456)
	.align		4
.L_456:
        /*1368*/ 	.word	index@(.nv.constant0._ZN7cutlass13device_kernelIN5flash11enable_sm90INS1_16FlashAttnFwdSm90INS1_25CollectiveMainloopFwdSm90ILi2EN4cute5tupleIJNS5_1CILi1EEES8_S8_EEENS6_IJNS7_ILi128EEENS7_ILi80EEENS7_ILi256EEEEEELi256ENS_6half_tEfNS_4arch4Sm90ELb0ELb0ELb0ELb1ELb0ELb1ELb0ELb1ELb1ELb1ELb0ELb0EEENS1_21CollectiveEpilogueFwdINS6_IJSA_SC_SB_EEES9_SE_SG_Li256ELb1ELb1ELb0ELb0EEENS1_36VarlenDynamicPersistentTileSchedulerILi128ELi80ELi256ELi128ELb0ELb1ELb1ELb0ELb1ELb1EEEEEEEEEvNT_6ParamsE)
        /*136c*/ 	.short	0x0210
        /*136e*/ 	.short	0x0af0


	//----- nvinfo : EIATTR_SW_WAR
	.align		4
.L_457:
        /*1370*/ 	.byte	0x04, 0x36
        /*1372*/ 	.short	(.L_459 - .L_458)
.L_458:
        /*1374*/ 	.word	0x00000008
.L_459:


//--------------------- .nv.info._ZN7cutlass13device_kernelIN5flash11enable_sm90INS1_16FlashAttnFwdSm90INS1_25CollectiveMainloopFwdSm90ILi2EN4cute5tupleIJNS5_1CILi1EEES8_S8_EEENS6_IJNS7_ILi128EEENS7_ILi64EEENS7_ILi256EEEEEELi256ENS_6half_tEfNS_4arch4Sm90ELb0ELb1ELb0ELb0ELb0ELb0ELb0ELb1ELb1ELb1ELb0ELb0EEENS1_21CollectiveEpilogueFwdINS6_IJSA_SC_SB_EEES9_SE_SG_Li256ELb0ELb1ELb0ELb0EEENS1_30DynamicPersistentTileSchedulerILi256ELi128ELb0ELb1ELb1EEEEEEEEEvNT_6ParamsE --------------------------
	.section	.nv.info._ZN7cutlass13device_kernelIN5flash11enable_sm90INS1_16FlashAttnFwdSm90INS1_25CollectiveMainloopFwdSm90ILi2EN4cute5tupleIJNS5_1CILi1EEES8_S8_EEENS6_IJNS7_ILi128EEENS7_ILi64EEENS7_ILi256EEEEEELi256ENS_6half_tEfNS_4arch4Sm90ELb0ELb1ELb0ELb0ELb0ELb0ELb0ELb1ELb1ELb1ELb0ELb0EEENS1_21CollectiveEpilogueFwdINS6_IJSA_SC_SB_EEES9_SE_SG_Li256ELb0ELb1ELb0ELb0EEENS1_30DynamicPersistentTileSchedulerILi256ELi128ELb0ELb1ELb1EEEEEEEEEvNT_6ParamsE,"",@"SHT_CUDA_INFO"
	.sectionflags	@""
	.align	4


	//----- nvinfo : EIATTR_CUDA_API_VERSION
	.align		4
        /*0000*/ 	.byte	0x04, 0x37
        /*0002*/ 	.short	(.L_461 - .L_460)
.L_460:
        /*0004*/ 	.word	0x00000082


	//----- nvinfo : EIATTR_KPARAM_INFO
	.align		4
.L_461:
        /*0008*/ 	.byte	0x04, 0x17
        /*000a*/ 	.short	(.L_463 - .L_462)
.L_462:
        /*000c*/ 	.word	0x00000000
        /*0010*/ 	.short	0x0000
        /*0012*/ 	.short	0x0070
        /*0014*/ 	.byte	0x00, 0xf0, 0x01, 0x2a


	//----- nvinfo : EIATTR_SPARSE_MMA_MASK
	.align		4
.L_463:
        /*0018*/ 	.byte	0x03, 0x50
        /*001a*/ 	.short	0x0000


	//----- nvinfo : EIATTR_MAXREG_COUNT
	.align		4
        /*001c*/ 	.byte	0x03, 0x1b
        /*001e*/ 	.short	0x00a8


	//----- nvinfo : EIATTR_NUM_BARRIERS
	.align		4
        /*0020*/ 	.byte	0x02, 0x4c
        /*0022*/ 	.byte	0x09
	.zero		1


	//----- nvinfo : EIATTR_EXTERNS
	.align		4
        /*0024*/ 	.byte	0x04, 0x0f
        /*0026*/ 	.short	(.L_465 - .L_464)


	//   ....[0]....
	.align		4
.L_464:
        /*0028*/ 	.word	index@(__assertfail)


	//----- nvinfo : EIATTR_ANNOTATIONS
	.align		4
.L_465:
        /*002c*/ 	.byte	0x04, 0x55
        /*002e*/ 	.short	(.L_467 - .L_466)


	//   ....[0]....
.L_466:
        /* <DEDUP_REMOVED lines=26> */


	//----- nvinfo : EIATTR_MERCURY_ISA_VERSION
	.align		4
.L_467:
        /*01b8*/ 	.byte	0x03, 0x5f
        /*01ba*/ 	.short	0x0101


	//----- nvinfo : EIATTR_INT_WARP_WIDE_INSTR_OFFSETS
	.align		4
        /*01bc*/ 	.byte	0x04, 0x31
        /*01be*/ 	.short	(.L_469 - .L_468)


	//   ....[0]....
.L_468:
        /*01c0*/ 	.word	0x00000130


	//   ....[1]....
        /*01c4*/ 	.word	0x00000170


	//   ....[2]....
        /*01c8*/ 	.word	0x000001e0


	//   ....[3]....
        /*01cc*/ 	.word	0x0000fe00


	//   ....[4]....
        /*01d0*/ 	.word	0x0000fea0


	//   ....[5]....
        /*01d4*/ 	.word	0x00014100


	//   ....[6]....
        /*01d8*/ 	.word	0x000141a0


	//----- nvinfo : EIATTR_COOP_GROUP_MASK_REGIDS
	.align		4
.L_469:
        /*01dc*/ 	.byte	0x04, 0x29
        /*01de*/ 	.short	(.L_471 - .L_470)


	//   ....[0]....
.L_470:
        /*01e0*/ 	.word	0xffffffff


	//   ....[1]....
        /*01e4*/ 	.word	0xffffffff


	//   ....[2]....
        /*01e8*/ 	.word	0xffffffff


	//   ....[3]....
        /*01ec*/ 	.word	0xffffffff


	//   ....[4]....
        /*01f0*/ 	.word	0xffffffff


	//   ....[5]....
        /*01f4*/ 	.word	0xffffffff


	//   ....[6]....
        /*01f8*/ 	.word	0xffffffff


	//   ....[7]....
        /*01fc*/ 	.word	0xffffffff


	//   ....[8]....
        /*0200*/ 	.word	0xffffffff


	//   ....[9]....
        /*0204*/ 	.word	0xffffffff


	//   ....[10]....
        /*0208*/ 	.word	0xffffffff


	//   ....[11]....
        /*020c*/ 	.word	0xffffffff


	//   ....[12]....
        /*0210*/ 	.word	0xffffffff


	//   ....[13]....
        /*0214*/ 	.word	0xffffffff


	//   ....[14]....
        /*0218*/ 	.word	0xffffffff


	//   ....[15]....
        /*021c*/ 	.word	0xffffffff


	//   ....[16]....
        /*0220*/ 	.word	0xffffffff


	//   ....[17]....
        /*0224*/ 	.word	0xffffffff


	//   ....[18]....
        /*0228*/ 	.word	0xffffffff


	//   ....[19]....
        /*022c*/ 	.word	0xffffffff


	//   ....[20]....
        /*0230*/ 	.word	0xffffffff


	//   ....[21]....
        /*0234*/ 	.word	0xffffffff


	//   ....[22]....
        /*0238*/ 	.word	0xffffffff


	//   ....[23]....
        /*023c*/ 	.word	0xffffffff


	//   ....[24]....
        /*0240*/ 	.word	0xffffffff


	//   ....[25]....
        /*0244*/ 	.word	0xffffffff


	//   ....[26]....
        /*0248*/ 	.word	0xffffffff


	//   ....[27]....
        /*024c*/ 	.word	0xffffffff


	//   ....[28]....
        /*0250*/ 	.word	0xffffffff


	//   ....[29]....
        /*0254*/ 	.word	0xffffffff


	//   ....[30]....
        /*0258*/ 	.word	0xffffffff


	//   ....[31]....
        /*025c*/ 	.word	0xffffffff


	//   ....[32]....
        /*0260*/ 	.word	0xffffffff


	//   ....[33]....
        /*0264*/ 	.word	0xffffffff


	//   ....[34]....
        /*0268*/ 	.word	0xffffffff


	//   ....[35]....
        /*026c*/ 	.word	0xffffffff


	//   ....[36]....
        /*0270*/ 	.word	0xffffffff


	//   ....[37]....
        /*0274*/ 	.word	0xffffffff


	//   ....[38]....
        /*0278*/ 	.word	0xffffffff


	//   ....[39]....
        /*027c*/ 	.word	0xffffffff


	//   ....[40]....
        /*0280*/ 	.word	0xffffffff


	//   ....[41]....
        /*0284*/ 	.word	0xffffffff


	//   ....[42]....
        /*0288*/ 	.word	0xffffffff


	//   ....[43]....
        /*028c*/ 	.word	0xffffffff


	//   ....[44]....
        /*0290*/ 	.word	0xffffffff


	//   ....[45]....
        /*0294*/ 	.word	0xffffffff


	//   ....[46]....
        /*0298*/ 	.word	0xffffffff


	//   ....[47]....
        /*029c*/ 	.word	0xffffffff


	//   ....[48]....
        /*02a0*/ 	.word	0xffffffff


	//   ....[49]....
        /*02a4*/ 	.word	0xffffffff


	//   ....[50]....
        /*02a8*/ 	.word	0xffffffff


	//   ....[51]....
        /*02ac*/ 	.word	0xffffffff


	//   ....[52]....
        /*02b0*/ 	.word	0xffffffff


	//   ....[53]....
        /*02b4*/ 	.word	0xffffffff


	//   ....[54]....
        /*02b8*/ 	.word	0xffffffff


	//   ....[55]....
        /*02bc*/ 	.word	0xffffffff


	//   ....[56]....
        /*02c0*/ 	.word	0xffffffff


	//   ....[57]....
        /*02c4*/ 	.word	0xffffffff


	//   ....[58]....
        /*02c8*/ 	.word	0xffffffff


	//   ....[59]....
        /*02cc*/ 	.word	0xffffffff


	//   ....[60]....
        /*02d0*/ 	.word	0xffffffff


	//   ....[61]....
        /*02d4*/ 	.word	0xffffffff


	//   ....[62]....
        /*02d8*/ 	.word	0xffffffff


	//   ....[63]....
        /*02dc*/ 	.word	0xffffffff


	//   ....[64]....
        /*02e0*/ 	.word	0xffffffff


	//   ....[65]....
        /*02e4*/ 	.word	0xffffffff


	//   ....[66]....
        /*02e8*/ 	.word	0xffffffff


	//   ....[67]....
        /*02ec*/ 	.word	0xffffffff


	//   ....[68]....
        /*02f0*/ 	.word	0xffffffff


	//   ....[69]....
        /*02f4*/ 	.word	0xffffffff


	//   ....[70]....
        /*02f8*/ 	.word	0xffffffff


	//   ....[71]....
        /*02fc*/ 	.word	0xffffffff


	//   ....[72]....
        /*0300*/ 	.word	0xffffffff


	//   ....[73]....
        /*0304*/ 	.word	0xffffffff


	//   ....[74]....
        /*0308*/ 	.word	0x0500000f


	//   ....[75]....
        /*030c*/ 	.word	0x0500000f


	//   ....[76]....
        /*0310*/ 	.word	0x0500000f


	//   ....[77]....
        /*0314*/ 	.word	0x0500000f


	//   ....[78]....
        /*0318*/ 	.word	0x0500000f


	//   ....[79]....
        /*031c*/ 	.word	0x0500000f


	//   ....[80]....
        /*0320*/ 	.word	0x0500000f


	//   ....[81]....
        /*0324*/ 	.word	0x0500000f


	//   ....[82]....
        /*0328*/ 	.word	0x0500000f


	//   ....[83]....
        /*032c*/ 	.word	0x0500000f


	//   ....[84]....
        /*0330*/ 	.word	0x0500000f


	//   ....[85]....
        /*0334*/ 	.word	0x0500000f


	//   ....[86]....
        /*0338*/ 	.word	0x0500000f


	//   ....[87]....
        /*033c*/ 	.word	0x0500000f


	//   ....[88]....
        /*0340*/ 	.word	0x0500000f


	//   ....[89]....
        /*0344*/ 	.word	0x0500000f


	//   ....[90]....
        /*0348*/ 	.word	0x0500000f


	//   ....[91]....
        /*034c*/ 	.word	0x0500000f


	//   ....[92]....
        /*0350*/ 	.word	0x0500000f


	//----- nvinfo : EIATTR_COOP_GROUP_INSTR_OFFSETS
	.align		4
.L_471:
        /*0354*/ 	.byte	0x04, 0x28
        /*0356*/ 	.short	(.L_473 - .L_472)


	//   ....[0]....
.L_472:
        /*0358*/ 	.word	0x00000060


	//   ....[1]....
        /*035c*/ 	.word	0x00000140


	//   ....[2]....
        /*0360*/ 	.word	0x00000190


	//   ....[3]....
        /*0364*/ 	.word	0x000003c0


	//   ....[4]....
        /*0368*/ 	.word	0x00000520


	//   ....[5]....
        /*036c*/ 	.word	0x00000640


	//   ....[6]....
        /*0370*/ 	.word	0x000007a0


	//   ....[7]....
        /*0374*/ 	.word	0x00001a40


	//   ....[8]....
        /*0378*/ 	.word	0x00002590


	//   ....[9]....
        /*037c*/ 	.word	0x00002a70


	//   ....[10]....
        /*0380*/ 	.word	0x000033b0


	//   ....[11]....
        /*0384*/ 	.word	0x00003540


	//   ....[12]....
        /*0388*/ 	.word	0x00003800


	//   ....[13]....
        /*038c*/ 	.word	0x000038a0


	//   ....[14]....
        /*0390*/ 	.word	0x000056e0


	//   ....[15]....
        /*0394*/ 	.word	0x00005910


	//   ....[16]....
        /*0398*/ 	.word	0x00006010


	//   ....[17]....
        /*039c*/ 	.word	0x00006110


	//   ....[18]....
        /*03a0*/ 	.word	0x000064c0


	//   ....[19]....
        /*03a4*/ 	.word	0x00006510


	//   ....[20]....
        /*03a8*/ 	.word	0x00008070


	//   ....[21]....
        /*03ac*/ 	.word	0x000081a0


	//   ....[22]....
        /*03b0*/ 	.word	0x000083d0


	//   ....[23]....
        /*03b4*/ 	.word	0x00008430


	//   ....[24]....
        /*03b8*/ 	.word	0x00009de0


	//   ....[25]....
        /*03bc*/ 	.word	0x0000a020


	//   ....[26]....
        /*03c0*/ 	.word	0x0000a710


	//   ....[27]....
        /*03c4*/ 	.word	0x0000a810


	//   ....[28]....
        /*03c8*/ 	.word	0x0000abc0


	//   ....[29]....
        /*03cc*/ 	.word	0x0000ac20


	//   ....[30]....
        /*03d0*/ 	.word	0x0000bc00


	//   ....[31]....
        /*03d4*/ 	.word	0x0000bc40


	//   ....[32]....
        /*03d8*/ 	.word	0x0000bd80


	//   ....[33]....
        /*03dc*/ 	.word	0x0000bda0


	//   ....[34]....
        /*03e0*/ 	.word	0x0000d780


	//   ....[35]....
        /*03e4*/ 	.word	0x0000d810


	//   ....[36]....
        /*03e8*/ 	.word	0x0000d840


	//   ....[37]....
        /*03ec*/ 	.word	0x0000d870


	//   ....[38]....
        /*03f0*/ 	.word	0x0000e050


	//   ....[39]....
        /*03f4*/ 	.word	0x0000e090


	//   ....[40]....
        /*03f8*/ 	.word	0x0000e1e0


	//   ....[41]....
        /*03fc*/ 	.word	0x0000e200


	//   ....[42]....
        /*0400*/ 	.word	0x0000e350


	//   ....[43]....
        /*0404*/ 	.word	0x0000e370


	//   ....[44]....
        /*0408*/ 	.word	0x0000e4d0


	//   ....[45]....
        /*040c*/ 	.word	0x0000e4f0


	//   ....[46]....
        /*0410*/ 	.word	0x0000eca0


	//   ....[47]....
        /*0414*/ 	.word	0x0000ecc0


	//   ....[48]....
        /*0418*/ 	.word	0x0000ee10


	//   ....[49]....
        /*041c*/ 	.word	0x0000ee30


	//   ....[50]....
        /*0420*/ 	.word	0x0000ef80


	//   ....[51]....
        /*0424*/ 	.word	0x0000efa0


	//   ....[52]....
        /*0428*/ 	.word	0x0000f100


	//   ....[53]....
        /*042c*/ 	.word	0x0000f120


	//   ....[54]....
        /*0430*/ 	.word	0x0000f330


	//   ....[55]....
        /*0434*/ 	.word	0x00010420


	//   ....[56]....
        /*0438*/ 	.word	0x00010f30


	//   ....[57]....
        /*043c*/ 	.word	0x00010f70


	//   ....[58]....
        /*0440*/ 	.word	0x00010f90


	//   ....[59]....
        /*0444*/ 	.word	0x00011050


	//   ....[60]....
        /*0448*/ 	.word	0x00011070


	//   ....[61]....
        /*044c*/ 	.word	0x00011120


	//   ....[62]....
        /*0450*/ 	.word	0x00011140


	//   ....[63]....
        /*0454*/ 	.word	0x000111f0


	//   ....[64]....
        /*0458*/ 	.word	0x00011210


	//   ....[65]....
        /*045c*/ 	.word	0x000112c0


	//   ....[66]....
        /*0460*/ 	.word	0x000112e0


	//   ....[67]....
        /*0464*/ 	.word	0x00011390


	//   ....[68]....
        /*0468*/ 	.word	0x000113b0


	//   ....[69]....
        /*046c*/ 	.word	0x00011460


	//   ....[70]....
        /*0470*/ 	.word	0x00011480


	//   ....[71]....
        /*0474*/ 	.word	0x00011520


	//   ....[72]....
        /*0478*/ 	.word	0x000148d0


	//   ....[73]....
        /*047c*/ 	.word	0x00014ac0


	//   ....[74]....
        /*0480*/ 	.word	0x00015110


	//   ....[75]....
        /*0484*/ 	.word	0x00015270


	//   ....[76]....
        /*0488*/ 	.word	0x000152c0


	//   ....[77]....
        /*048c*/ 	.word	0x00015440


	//   ....[78]....
        /*0490*/ 	.word	0x00015490


	//   ....[79]....
        /*0494*/ 	.word	0x000155c0


	//   ....[80]....
        /*0498*/ 	.word	0x00015630


	//   ....[81]....
        /*049c*/ 	.word	0x00015760


	//   ....[82]....
        /*04a0*/ 	.word	0x000157d0


	//   ....[83]....
        /*04a4*/ 	.word	0x00015900


	//   ....[84]....
        /*04a8*/ 	.word	0x00015970


	//   ....[85]....
        /*04ac*/ 	.word	0x00015aa0


	//   ....[86]....
        /*04b0*/ 	.word	0x00015b10


	//   ....[87]....
        /*04b4*/ 	.word	0x00015c40


	//   ....[88]....
        /*04b8*/ 	.word	0x00015cb0


	//   ....[89]....
        /*04bc*/ 	.word	0x00015de0


	//   ....[90]....
        /*04c0*/ 	.word	0x00015e30


	//   ....[91]....
        /*04c4*/ 	.word	0x00016150


	//   ....[92]....
        /*04c8*/ 	.word	0x00016270


	//----- nvinfo : EIATTR_REG_RECONFIG
	.align		4
.L_473:
        /*04cc*/ 	.byte	0x01, 0x54
	.zero		2


	//----- nvinfo : EIATTR_SYSCALL_OFFSETS
	.align		4
        /*04d0*/ 	.byte	0x04, 0x46
        /*04d2*/ 	.short	(.L_475 - .L_474)


	//   ....[0]....
.L_474:
        /*04d4*/ 	.word	0x00001c20


	//   ....[1]....
        /*04d8*/ 	.word	0x00010010


	//   ....[2]....
        /*04dc*/ 	.word	0x00010160


	//   ....[3]....
        /*04e0*/ 	.word	0x00010250


	//   ....[4]....
        /*04e4*/ 	.word	0x00010b00


	//----- nvinfo : EIATTR_MBARRIER_INSTR_OFFSETS
	.align		4
.L_475:
        /*04e8*/ 	.byte	0x04, 0x39
        /*04ea*/ 	.short	(.L_477 - .L_476)


	//   ....[0]....
.L_476:
        /*04ec*/ 	.word	0x00000270
        /*04f0*/ 	.word	0x000000ff
        /*04f4*/ 	.word	0x00030800
        /*04f8*/ 	.short	0x0100
        /*04fa*/ 	.byte	0x08
	.zero		1


	//   ....[1]....
        /*04fc*/ 	.word	0x00000280
        /*0500*/ 	.word	0x000000ff
        /*0504*/ 	.word	0x00030820
        /*0508*/ 	.short	0x0100
        /*050a*/ 	.byte	0x08
	.zero		1


	//   ....[2]....
        /*050c*/ 	.word	0x00000370
        /*0510*/ 	.word	0x000000ff
        /*0514*/ 	.word	0x00030830
        /*0518*/ 	.short	0x0100
        /*051a*/ 	.byte	0x08
	.zero		1


	//   ....[3]....
        /*051c*/ 	.word	0x00000380
        /*0520*/ 	.word	0x000000ff
        /*0524*/ 	.word	0x00030840
        /*0528*/ 	.short	0x0100
        /*052a*/ 	.byte	0x08
	.zero		1


	//   ....[4]....
        /*052c*/ 	.word	0x00000390
        /*0530*/ 	.word	0x000000ff
        /*0534*/ 	.word	0x00030838
        /*0538*/ 	.short	0x0100
        /*053a*/ 	.byte	0x08
	.zero		1


	//   ....[5]....
        /*053c*/ 	.word	0x000003a0
        /*0540*/ 	.word	0x000000ff
        /*0544*/ 	.word	0x00030848
        /*0548*/ 	.short	0x0100
        /*054a*/ 	.byte	0x08
	.zero		1


	//   ....[6]....
        /*054c*/ 	.word	0x000004d0
        /*0550*/ 	.word	0x000000ff
        /*0554*/ 	.word	0x00030850
        /*0558*/ 	.short	0x0100
        /*055a*/ 	.byte	0x08
	.zero		1


	//   ....[7]....
        /*055c*/ 	.word	0x000004e0
        /*0560*/ 	.word	0x000000ff
        /*0564*/ 	.word	0x00030860
        /*0568*/ 	.short	0x0100
        /*056a*/ 	.byte	0x08
	.zero		1


	//   ....[8]....
        /*056c*/ 	.word	0x000004f0
        /*0570*/ 	.word	0x000000ff
        /*0574*/ 	.word	0x00030858
        /*0578*/ 	.short	0x0100
        /*057a*/ 	.byte	0x08
	.zero		1


	//   ....[9]....
        /*057c*/ 	.word	0x00000500
        /*0580*/ 	.word	0x000000ff
        /*0584*/ 	.word	0x00030868
        /*0588*/ 	.short	0x0100
        /*058a*/ 	.byte	0x08
	.zero		1


	//   ....[10]....
        /*058c*/ 	.word	0x000005f0
        /*0590*/ 	.word	0x000000ff
        /*0594*/ 	.word	0x00030870
        /*0598*/ 	.short	0x0100
        /*059a*/ 	.byte	0x06
	.zero		1


	//   ....[11]....
        /*059c*/ 	.word	0x00000600
        /*05a0*/ 	.word	0x000000ff
        /*05a4*/ 	.word	0x00030880
        /*05a8*/ 	.short	0x0100
        /*05aa*/ 	.byte	0x06
	.zero		1


	//   ....[12]....
        /*05ac*/ 	.word	0x00000610
        /*05b0*/ 	.word	0x000000ff
        /*05b4*/ 	.word	0x00030878
        /*05b8*/ 	.short	0x0100
        /*05ba*/ 	.byte	0x06
	.zero		1


	//   ....[13]....
        /*05bc*/ 	.word	0x00000620
        /*05c0*/ 	.word	0x000000ff
        /*05c4*/ 	.word	0x00030888
        /*05c8*/ 	.short	0x0100
        /*05ca*/ 	.byte	0x06
	.zero		1


	//   ....[14]....
        /*05cc*/ 	.word	0x00000750
        /*05d0*/ 	.word	0x000000ff
        /*05d4*/ 	.word	0x00030890
        /*05d8*/ 	.short	0x0100
        /*05da*/ 	.byte	0x08
	.zero		1


	//   ....[15]....
        /*05dc*/ 	.word	0x00000760
        /*05e0*/ 	.word	0x000000ff
        /*05e4*/ 	.word	0x000308a0
        /*05e8*/ 	.short	0x0100
        /*05ea*/ 	.byte	0x08
	.zero		1


	//   ....[16]....
        /*05ec*/ 	.word	0x00000770
        /*05f0*/ 	.word	0x000000ff
        /*05f4*/ 	.word	0x00030898
        /*05f8*/ 	.short	0x0100
        /*05fa*/ 	.byte	0x08
	.zero		1


	//   ....[17]....
        /*05fc*/ 	.word	0x00000780
        /*0600*/ 	.word	0x000000ff
        /*0604*/ 	.word	0x000308a8
        /*0608*/ 	.short	0x0100
        /*060a*/ 	.byte	0x08
	.zero		1


	//   ....[18]....
        /*060c*/ 	.word	0x000008b0
        /*0610*/ 	.word	0x000000ff
        /*0614*/ 	.word	0x000308b0
        /*0618*/ 	.short	0x0100
        /*061a*/ 	.byte	0x08
	.zero		1


	//   ....[19]....
        /*061c*/ 	.word	0x000008c0
        /*0620*/ 	.word	0x000000ff
        /*0624*/ 	.word	0x000308c0
        /*0628*/ 	.short	0x0100
        /*062a*/ 	.byte	0x08
	.zero		1


	//   ....[20]....
        /*062c*/ 	.word	0x000008d0
        /*0630*/ 	.word	0x000000ff
        /*0634*/ 	.word	0x000308b8
        /*0638*/ 	.short	0x0100
        /*063a*/ 	.byte	0x08
	.zero		1


	//   ....[21]....
        /*063c*/ 	.word	0x000008e0
        /*0640*/ 	.word	0x000000ff
        /*0644*/ 	.word	0x000308c8
        /*0648*/ 	.short	0x0100
        /*064a*/ 	.byte	0x08
	.zero		1


	//   ....[22]....
        /*064c*/ 	.word	0x00001cc0
        /*0650*/ 	.word	0x000000ff
        /*0654*/ 	.word	0x00030800
        /*0658*/ 	.short	0x010a
        /*065a*/ 	.byte	0x25
	.zero		1


	//   ....[23]....
        /*065c*/ 	.word	0x00001d40
        /*0660*/ 	.word	0x00000003
        /*0664*/ 	.word	0x00030830
        /*0668*/ 	.short	0x010a
        /*066a*/ 	.byte	0x3f
	.zero		1


	//   ....[24]....
        /*066c*/ 	.word	0x00001da0
        /*0670*/ 	.word	0x00000003
        /*0674*/ 	.word	0x00030830
        /*0678*/ 	.short	0x010a
        /*067a*/ 	.byte	0x3f
	.zero		1


	//   ....[25]....
        /*067c*/ 	.word	0x00002830
        /*0680*/ 	.word	0x00000000
        /*0684*/ 	.word	0x00000000
        /*0688*/ 	.short	0x0101
        /*068a*/ 	.byte	0x3f
	.zero		1


	//   ....[26]....
        /*068c*/ 	.word	0x00004520
        /*0690*/ 	.word	0x000000ff
        /*0694*/ 	.word	0x00030830
        /*0698*/ 	.short	0x010a
        /*069a*/ 	.byte	0x06
	.zero		1


	//   ....[27]....
        /*069c*/ 	.word	0x00004560
        /*06a0*/ 	.word	0x000000ff
        /*06a4*/ 	.word	0x00030830
        /*06a8*/ 	.short	0x010a
        /*06aa*/ 	.byte	0x06
	.zero		1


	//   ....[28]....
        /*06ac*/ 	.word	0x000053a0
        /*06b0*/ 	.word	0x000000ff
        /*06b4*/ 	.word	0x00030850
        /*06b8*/ 	.short	0x010a
        /*06ba*/ 	.byte	0x0a
	.zero		1


	//   ....[29]....
        /*06bc*/ 	.word	0x000053e0
        /*06c0*/ 	.word	0x000000ff
        /*06c4*/ 	.word	0x00030850
        /*06c8*/ 	.short	0x010a
        /*06ca*/ 	.byte	0x0a
	.zero		1


	//   ....[30]....
        /*06cc*/ 	.word	0x00005710
        /*06d0*/ 	.word	0x00000000
        /*06d4*/ 	.word	0x00000000
        /*06d8*/ 	.short	0x0101
        /*06da*/ 	.byte	0x3f
	.zero		1


	//   ....[31]....
        /*06dc*/ 	.word	0x000067e0
        /*06e0*/ 	.word	0x0000009b
        /*06e4*/ 	.word	0x00000000
        /*06e8*/ 	.short	0x0101
        /*06ea*/ 	.byte	0x3f
	.zero		1


	//   ....[32]....
        /*06ec*/ 	.word	0x00006f90
        /*06f0*/ 	.word	0x000000ff
        /*06f4*/ 	.word	0x00030830
        /*06f8*/ 	.short	0x010a
        /*06fa*/ 	.byte	0x05
	.zero		1


	//   ....[33]....
        /*06fc*/ 	.word	0x00006fd0
        /*0700*/ 	.word	0x000000ff
        /*0704*/ 	.word	0x00030830
        /*0708*/ 	.short	0x010a
        /*070a*/ 	.byte	0x05
	.zero		1


	//   ....[34]....
        /*070c*/ 	.word	0x00007e10
        /*0710*/ 	.word	0x000000ff
        /*0714*/ 	.word	0x00030850
        /*0718*/ 	.short	0x010a
        /*071a*/ 	.byte	0x0e
	.zero		1


	//   ....[35]....
        /*071c*/ 	.word	0x00007e50
        /*0720*/ 	.word	0x000000ff
        /*0724*/ 	.word	0x00030850
        /*0728*/ 	.short	0x010a
        /*072a*/ 	.byte	0x0e
	.zero		1


	//   ....[36]....
        /*072c*/ 	.word	0x00008740
        /*0730*/ 	.word	0x0000009f
        /*0734*/ 	.word	0x00000000
        /*0738*/ 	.short	0x0101
        /*073a*/ 	.byte	0x3f
	.zero		1


	//   ....[37]....
        /*073c*/ 	.word	0x000087f0
        /*0740*/ 	.word	0x000000a3
        /*0744*/ 	.word	0x00000000
        /*0748*/ 	.short	0x0101
        /*074a*/ 	.byte	0x3f
	.zero		1


	//   ....[38]....
        /*074c*/ 	.word	0x00008c70
        /*0750*/ 	.word	0x000000ff
        /*0754*/ 	.word	0x00030830
        /*0758*/ 	.short	0x010a
        /*075a*/ 	.byte	0x05
	.zero		1


	//   ....[39]....
        /*075c*/ 	.word	0x00008cb0
        /*0760*/ 	.word	0x000000ff
        /*0764*/ 	.word	0x00030830
        /*0768*/ 	.short	0x010a
        /*076a*/ 	.byte	0x05
	.zero		1


	//   ....[40]....
        /*076c*/ 	.word	0x00009af0
        /*0770*/ 	.word	0x000000ff
        /*0774*/ 	.word	0x00030850
        /*0778*/ 	.short	0x010a
        /*077a*/ 	.byte	0x0e
	.zero		1


	//   ....[41]....
        /*077c*/ 	.word	0x00009b30
        /*0780*/ 	.word	0x000000ff
        /*0784*/ 	.word	0x00030850
        /*0788*/ 	.short	0x010a
        /*078a*/ 	.byte	0x0e
	.zero		1


	//   ....[42]....
        /*078c*/ 	.word	0x00009e30
        /*0790*/ 	.word	0x00000000
        /*0794*/ 	.word	0x00000000
        /*0798*/ 	.short	0x0101
        /*079a*/ 	.byte	0x3f
	.zero		1


	//   ....[43]....
        /*079c*/ 	.word	0x0000af40
        /*07a0*/ 	.word	0x0000009b
        /*07a4*/ 	.word	0x00000000
        /*07a8*/ 	.short	0x0101
        /*07aa*/ 	.byte	0x3f
	.zero		1


	//   ....[44]....
        /*07ac*/ 	.word	0x0000bb70
        /*07b0*/ 	.word	0x000000ff
        /*07b4*/ 	.word	0x00030850
        /*07b8*/ 	.short	0x010a
        /*07ba*/ 	.byte	0x07
	.zero		1


	//   ....[45]....
        /*07bc*/ 	.word	0x0000bbb0
        /*07c0*/ 	.word	0x000000ff
        /*07c4*/ 	.word	0x00030850
        /*07c8*/ 	.short	0x010a
        /*07ca*/ 	.byte	0x07
	.zero		1


	//   ....[46]....
        /*07cc*/ 	.word	0x0000c010
        /*07d0*/ 	.word	0x00000009
        /*07d4*/ 	.word	0x00000000
        /*07d8*/ 	.short	0x0101
        /*07da*/ 	.byte	0x3f
	.zero		1


	//   ....[47]....
        /*07dc*/ 	.word	0x0000e080
        /*07e0*/ 	.word	0x000000c6
        /*07e4*/ 	.word	0x00000000
        /*07e8*/ 	.short	0x0101
        /*07ea*/ 	.byte	0x3f
	.zero		1


	//   ....[48]....
        /*07ec*/ 	.word	0x00010660
        /*07f0*/ 	.word	0x00000000
        /*07f4*/ 	.word	0x00030840
        /*07f8*/ 	.short	0x010a
        /*07fa*/ 	.byte	0x3f
	.zero		1


	//   ....[49]....
        /*07fc*/ 	.word	0x00011620
        /*0800*/ 	.word	0x00000011
        /*0804*/ 	.word	0x00030800
        /*0808*/ 	.short	0x0107
        /*080a*/ 	.byte	0x3f
	.zero		1


	//   ....[50]....
        /*080c*/ 	.word	0x00011730
        /*0810*/ 	.word	0x00000011
        /*0814*/ 	.word	0x00030800
        /*0818*/ 	.short	0x0101
        /*081a*/ 	.byte	0x3f
	.zero		1


	//   ....[51]....
        /*081c*/ 	.word	0x00011750
        /*0820*/ 	.word	0x00000011
        /*0824*/ 	.word	0x00030820
        /*0828*/ 	.short	0x010a
        /*082a*/ 	.byte	0x3f
	.zero		1


	//   ....[52]....
        /*082c*/ 	.word	0x00011a90
        /*0830*/ 	.word	0x00000003
        /*0834*/ 	.word	0x00030840
        /*0838*/ 	.short	0x010a
        /*083a*/ 	.byte	0x3f
	.zero		1


	//   ....[53]....
        /*083c*/ 	.word	0x00012020
        /*0840*/ 	.word	0x00000003
        /*0844*/ 	.word	0x00000060
        /*0848*/ 	.short	0x010a
        /*084a*/ 	.byte	0x3f
	.zero		1


	//   ....[54]....
        /*084c*/ 	.word	0x00012870
        /*0850*/ 	.word	0x00000003
        /*0854*/ 	.word	0x00030840
        /*0858*/ 	.short	0x010a
        /*085a*/ 	.byte	0x3f
	.zero		1


	//   ....[55]....
        /*085c*/ 	.word	0x00012e00
        /*0860*/ 	.word	0x00000009
        /*0864*/ 	.word	0x00000060
        /*0868*/ 	.short	0x010a
        /*086a*/ 	.byte	0x3f
	.zero		1


	//   ....[56]....
        /*086c*/ 	.word	0x00013590
        /*0870*/ 	.word	0x00000002
        /*0874*/ 	.word	0x00030840
        /*0878*/ 	.short	0x010a
        /*087a*/ 	.byte	0x3f
	.zero		1


	//   ....[57]....
        /*087c*/ 	.word	0x00013b20
        /*0880*/ 	.word	0x00000002
        /*0884*/ 	.word	0x00000060
        /*0888*/ 	.short	0x010a
        /*088a*/ 	.byte	0x3f
	.zero		1


	//   ....[58]....
        /*088c*/ 	.word	0x00014260
        /*0890*/ 	.word	0x00000000
        /*0894*/ 	.word	0x00030860
        /*0898*/ 	.short	0x010a
        /*089a*/ 	.byte	0x3f
	.zero		1


	//   ....[59]....
        /*089c*/ 	.word	0x00014a40
        /*08a0*/ 	.word	0x00000000
        /*08a4*/ 	.word	0x00030820
        /*08a8*/ 	.short	0x010a
        /*08aa*/ 	.byte	0x3f
	.zero		1


	//   ....[60]....
        /*08ac*/ 	.word	0x00014c30
        /*08b0*/ 	.word	0x00000006
        /*08b4*/ 	.word	0x00000000
        /*08b8*/ 	.short	0x010a
        /*08ba*/ 	.byte	0x3f
	.zero		1


	//   ....[61]....
        /*08bc*/ 	.word	0x00014c80
        /*08c0*/ 	.word	0x00000003
        /*08c4*/ 	.word	0x00000000
        /*08c8*/ 	.short	0x010a
        /*08ca*/ 	.byte	0x3f
	.zero		1


	//   ....[62]....
        /*08cc*/ 	.word	0x00014ce0
        /*08d0*/ 	.word	0x00000012
        /*08d4*/ 	.word	0x00000000
        /*08d8*/ 	.short	0x010a
        /*08da*/ 	.byte	0x3f
	.zero		1


	//   ....[63]....
        /*08dc*/ 	.word	0x00014d10
        /*08e0*/ 	.word	0x00000003
        /*08e4*/ 	.word	0x00000000
        /*08e8*/ 	.short	0x010a
        /*08ea*/ 	.byte	0x3f
	.zero		1


	//   ....[64]....
        /*08ec*/ 	.word	0x00014d80
        /*08f0*/ 	.word	0x00000003
        /*08f4*/ 	.word	0x00030800
        /*08f8*/ 	.short	0x010a
        /*08fa*/ 	.byte	0x3f
	.zero		1


	//   ....[65]....
        /*08fc*/ 	.word	0x00014dd0
        /*0900*/ 	.word	0x00000003
        /*0904*/ 	.word	0x00030830
        /*0908*/ 	.short	0x010a
        /*090a*/ 	.byte	0x3f
	.zero		1


	//   ....[66]....
        /*090c*/ 	.word	0x00014e30
        /*0910*/ 	.word	0x00000015
        /*0914*/ 	.word	0x00030830
        /*0918*/ 	.short	0x010a
        /*091a*/ 	.byte	0x3f
	.zero		1


	//   ....[67]....
        /*091c*/ 	.word	0x00014e90
        /*0920*/ 	.word	0x00000015
        /*0924*/ 	.word	0x00030850
        /*0928*/ 	.short	0x010a
        /*092a*/ 	.byte	0x3f
	.zero		1


	//   ....[68]....
        /*092c*/ 	.word	0x00014ef0
        /*0930*/ 	.word	0x00000004
        /*0934*/ 	.word	0x00030830
        /*0938*/ 	.short	0x010a
        /*093a*/ 	.byte	0x3f
	.zero		1


	//   ....[69]....
        /*093c*/ 	.word	0x00014f50
        /*0940*/ 	.word	0x00000003
        /*0944*/ 	.word	0x00030850
        /*0948*/ 	.short	0x010a
        /*094a*/ 	.byte	0x3f
	.zero		1


	//   ....[70]....
        /*094c*/ 	.word	0x00014fb0
        /*0950*/ 	.word	0x00000004
        /*0954*/ 	.word	0x00030830
        /*0958*/ 	.short	0x010a
        /*095a*/ 	.byte	0x3f
	.zero		1


	//   ....[71]....
        /*095c*/ 	.word	0x00015010
        /*0960*/ 	.word	0x00000003
        /*0964*/ 	.word	0x00030850
        /*0968*/ 	.short	0x010a
        /*096a*/ 	.byte	0x3f
	.zero		1


	//   ....[72]....
        /*096c*/ 	.word	0x00015070
        /*0970*/ 	.word	0x00000007
        /*0974*/ 	.word	0x00030850
        /*0978*/ 	.short	0x010a
        /*097a*/ 	.byte	0x3f
	.zero		1


	//   ....[73]....
        /*097c*/ 	.word	0x000151c0
        /*0980*/ 	.word	0x00000000
        /*0984*/ 	.word	0x00030840
        /*0988*/ 	.short	0x010a
        /*098a*/ 	.byte	0x3f
	.zero		1


	//   ....[74]....
        /*098c*/ 	.word	0x00015e70
        /*0990*/ 	.word	0x00000011
        /*0994*/ 	.word	0x00030820
        /*0998*/ 	.short	0x010a
        /*099a*/ 	.byte	0x3f
	.zero		1


	//   ....[75]....
        /*099c*/ 	.word	0x00015ec0
        /*09a0*/ 	.word	0x00000003
        /*09a4*/ 	.word	0x00030840
        /*09a8*/ 	.short	0x010a
        /*09aa*/ 	.byte	0x3f
	.zero		1


	//   ....[76]....
        /*09ac*/ 	.word	0x00015f10
        /*09b0*/ 	.word	0x00000003
        /*09b4*/ 	.word	0x00000060
        /*09b8*/ 	.short	0x010a
        /*09ba*/ 	.byte	0x3f
	.zero		1


	//   ....[77]....
        /*09bc*/ 	.word	0x00015f60
        /*09c0*/ 	.word	0x00000003
        /*09c4*/ 	.word	0x00030840
        /*09c8*/ 	.short	0x010a
        /*09ca*/ 	.byte	0x3f
	.zero		1


	//   ....[78]....
        /*09cc*/ 	.word	0x00015fb0
        /*09d0*/ 	.word	0x00000009
        /*09d4*/ 	.word	0x00000060
        /*09d8*/ 	.short	0x010a
        /*09da*/ 	.byte	0x3f
	.zero		1


	//   ....[79]....
        /*09dc*/ 	.word	0x00016000
        /*09e0*/ 	.word	0x00000002
        /*09e4*/ 	.word	0x00030840
        /*09e8*/ 	.short	0x010a
        /*09ea*/ 	.byte	0x3f
	.zero		1


	//   ....[80]....
        /*09ec*/ 	.word	0x00016050
        /*09f0*/ 	.word	0x00000002
        /*09f4*/ 	.word	0x00000060
        /*09f8*/ 	.short	0x010a
        /*09fa*/ 	.byte	0x3f
	.zero		1


	//   ....[81]....
        /*09fc*/ 	.word	0x000160a0
        /*0a00*/ 	.word	0x00000000
        /*0a04*/ 	.word	0x00030860
        /*0a08*/ 	.short	0x010a
        /*0a0a*/ 	.byte	0x3f
	.zero		1


	//   ....[82]....
        /*0a0c*/ 	.word	0x00016190
        /*0a10*/ 	.word	0x00000000
        /*0a14*/ 	.word	0x00030820
        /*0a18*/ 	.short	0x010a
        /*0a1a*/ 	.byte	0x3f
	.zero		1


	//   ....[83]....
        /*0a1c*/ 	.word	0x00016330
        /*0a20*/ 	.word	0x00000006
        /*0a24*/ 	.word	0x00000000
        /*0a28*/ 	.short	0x010a
        /*0a2a*/ 	.byte	0x3f
	.zero		1


	//   ....[84]....
        /*0a2c*/ 	.word	0x00016380
        /*0a30*/ 	.word	0x00000003
        /*0a34*/ 	.word	0x00000000
        /*0a38*/ 	.short	0x010a
        /*0a3a*/ 	.byte	0x3f
	.zero		1


	//   ....[85]....
        /*0a3c*/ 	.word	0x000163d0
        /*0a40*/ 	.word	0x00000012
        /*0a44*/ 	.word	0x00000000
        /*0a48*/ 	.short	0x010a
        /*0a4a*/ 	.byte	0x3f
	.zero		1


	//----- nvinfo : EIATTR_NUM_MBARRIERS
	.align		4
.L_477:
        /*0a4c*/ 	.byte	0x03, 0x38
        /*0a4e*/ 	.short	0x0016


	//----- nvinfo : EIATTR_EXIT_INSTR_OFFSETS
	.align		4
        /*0a50*/ 	.byte	0x04, 0x1c
        /*0a52*/ 	.short	(.L_479 - .L_478)


	//   ....[0]....
.L_478:
        /*0a54*/ 	.word	0x00000a10


	//   ....[1]....
        /*0a58*/ 	.word	0x0000f2b0


	//   ....[2]....
        /*0a5c*/ 	.word	0x00014d60


	//----- nvinfo : EIATTR_MAX_THREADS
	.align		4
.L_479:
        /*0a60*/ 	.byte	0x04, 0x05
        /*0a62*/ 	.short	(.L_481 - .L_480)
.L_480:
        /*0a64*/ 	.word	0x00000180
        /*0a68*/ 	.word	0x00000001
        /*0a6c*/ 	.word	0x00000001


	//----- nvinfo : EIATTR_CRS_STACK_SIZE
	.align		4
.L_481:
        /*0a70*/ 	.byte	0x04, 0x1e
        /*0a72*/ 	.short	(.L_483 - .L_482)
.L_482:
        /*0a74*/ 	.word	0x00000000


	//----- nvinfo : EIATTR_CBANK_PARAM_SIZE
	.align		4
.L_483:
        /*0a78*/ 	.byte	0x03, 0x19
        /*0a7a*/ 	.short	0x0af0


	//----- nvinfo : EIATTR_PARAM_CBANK
	.align		4
        /*0a7c*/ 	.byte	0x04, 0x0a
        /*0a7e*/ 	.short	(.L_485 - .L_484)
	.align		4
.L_484:
        /*0a80*/ 	.word	index@(.nv.constant0._ZN7cutlass13device_kernelIN5flash11enable_sm90INS1_16FlashAttnFwdSm90INS1_25CollectiveMainloopFwdSm90ILi2EN4cute5tupleIJNS5_1CILi1EEES8_S8_EEENS6_IJNS7_ILi128EEENS7_ILi64EEENS7_ILi256EEEEEELi256ENS_6half_tEfNS_4arch4Sm90ELb0ELb1ELb0ELb0ELb0ELb0ELb0ELb1ELb1ELb1ELb0ELb0EEENS1_21CollectiveEpilogueFwdINS6_IJSA_SC_SB_EEES9_SE_SG_Li256ELb0ELb1ELb0ELb0EEENS1_30DynamicPersistentTileSchedulerILi256ELi128ELb0ELb1ELb1EEEEEEEEEvNT_6ParamsE)
        /*0a84*/ 	.short	0x0210
        /*0a86*/ 	.short	0x0af0


	//----- nvinfo : EIATTR_SW_WAR
	.align		4
.L_485:
        /*0a88*/ 	.byte	0x04, 0x36
        /*0a8a*/ 	.short	(.L_487 - .L_486)
.L_486:
        /*0a8c*/ 	.word	0x00000008
.L_487:


//--------------------- .nv.info._ZN7cutlass13device_kernelIN5flash11enable_sm90INS1_16FlashAttnFwdSm90INS1_25CollectiveMainloopFwdSm90ILi2EN4cute5tupleIJNS5_1CILi1EEES8_S8_EEENS6_IJNS7_ILi128EEENS7_ILi64EEENS7_ILi256EEEEEELi256ENS_6half_tEfNS_4arch4Sm90ELb0ELb1ELb0ELb1ELb0ELb0ELb0ELb1ELb1ELb1ELb0ELb0EEENS1_21CollectiveEpilogueFwdINS6_IJSA_SC_SB_EEES9_SE_SG_Li256ELb1ELb1ELb0ELb0EEENS1_36VarlenDynamicPersistentTileSchedulerILi128ELi64ELi256ELi128ELb0ELb1ELb1ELb1ELb0ELb1EEEEEEEEEvNT_6ParamsE --------------------------
	.section	.nv.info._ZN7cutlass13device_kernelIN5flash11enable_sm90INS1_16FlashAttnFwdSm90INS1_25CollectiveMainloopFwdSm90ILi2EN4cute5tupleIJNS5_1CILi1EEES8_S8_EEENS6_IJNS7_ILi128EEENS7_ILi64EEENS7_ILi256EEEEEELi256ENS_6half_tEfNS_4arch4Sm90ELb0ELb1ELb0ELb1ELb0ELb0ELb0ELb1ELb1ELb1ELb0ELb0EEENS1_21CollectiveEpilogueFwdINS6_IJSA_SC_SB_EEES9_SE_SG_Li256ELb1ELb1ELb0ELb0EEENS1_36VarlenDynamicPersistentTileSchedulerILi128ELi64ELi256ELi128ELb0ELb1ELb1ELb1ELb0ELb1EEEEEEEEEvNT_6ParamsE,"",@"SHT_CUDA_INFO"
	.sectionflags	@""
	.align	4


	//----- nvinfo : EIATTR_CUDA_API_VERSION
	.align		4
        /*0000*/ 	.byte	0x04, 0x37
        /*0002*/ 	.short	(.L_489 - .L_488)
.L_488:
        /*0004*/ 	.word	0x00000082


	//----- nvinfo : EIATTR_KPARAM_INFO
	.align		4
.L_489:
        /*0008*/ 	.byte	0x04, 0x17
        /*000a*/ 	.short	(.L_491 - .L_490)
.L_490:
        /*000c*/ 	.word	0x00000000
        /*0010*/ 	.short	0x0000
        /*0012*/ 	.short	0x0070
        /*0014*/ 	.byte	0x00, 0xf0, 0x01, 0x2a


	//----- nvinfo : EIATTR_SPARSE_MMA_MASK
	.align		4
.L_491:
        /*0018*/ 	.byte	0x03, 0x50
        /*001a*/ 	.short	0x0000


	//----- nvinfo : EIATTR_MAXREG_COUNT
	.align		4
        /*001c*/ 	.byte	0x03, 0x1b
        /*001e*/ 	.short	0x00a8


	//----- nvinfo : EIATTR_NUM_BARRIERS
	.align		4
        /*0020*/ 	.byte	0x02, 0x4c
        /*0022*/ 	.byte	0x09
	.zero		1


	//----- nvinfo : EIATTR_EXTERNS
	.align		4
        /*0024*/ 	.byte	0x04, 0x0f
        /*0026*/ 	.short	(.L_493 - .L_492)


	//   ....[0]....
	.align		4
.L_492:
        /*0028*/ 	.word	index@(__assertfail)


	//----- nvinfo : EIATTR_ANNOTATIONS
	.align		4
.L_493:
        /*002c*/ 	.byte	0x04, 0x55
        /*002e*/ 	.short	(.L_495 - .L_494)


	//   ....[0]....
.L_494:
        /* <DEDUP_REMOVED lines=64> */


	//----- nvinfo : EIATTR_MERCURY_ISA_VERSION
	.align		4
.L_495:
        /*0418*/ 	.byte	0x03, 0x5f
        /*041a*/ 	.short	0x0101


	//----- nvinfo : EIATTR_UNUSED_LOAD_BYTE_OFFSET
	.align		4
        /*041c*/ 	.byte	0x04, 0x44
        /*041e*/ 	.short	(.L_497 - .L_496)


	//   ....[0]....
.L_496:
        /*0420*/ 	.word	0x00000a10
        /*0424*/ 	.word	0x0000fff0


	//   ....[1]....
        /*0428*/ 	.word	0x0000ca50
        /*042c*/ 	.word	0x0000fff0


	//----- nvinfo : EIATTR_INT_WARP_WIDE_INSTR_OFFSETS
	.align		4
.L_497:
        /*0430*/ 	.byte	0x04, 0x31
        /*0432*/ 	.short	(.L_499 - .L_498)


	//   ....[0]....
.L_498:
        /*0434*/ 	.word	0x00000130


	//   ....[1]....
        /*0438*/ 	.word	0x00000170


	//   ....[2]....
        /*043c*/ 	.word	0x000001e0


	//   ....[3]....
        /*0440*/ 	.word	0x00011010


	//   ....[4]....
        /*0444*/ 	.word	0x000110b0


	//   ....[5]....
        /*0448*/ 	.word	0x000156b0


	//   ....[6]....
        /*044c*/ 	.word	0x00015720


	//----- nvinfo : EIATTR_COOP_GROUP_MASK_REGIDS
	.align		4
.L_499:
        /*0450*/ 	.byte	0x04, 0x29
        /*0452*/ 	.short	(.L_501 - .L_500)


	//   ....[0]....
.L_500:
        /*0454*/ 	.word	0xffffffff


	//   ....[1]....
        /*0458*/ 	.word	0xffffffff


	//   ....[2]....
        /*045c*/ 	.word	0xffffffff


	//   ....[3]....
        /*0460*/ 	.word	0xffffffff


	//   ....[4]....
        /*0464*/ 	.word	0xffffffff


	//   ....[5]....
        /*0468*/ 	.word	0xffffffff


	//   ....[6]....
        /*046c*/ 	.word	0xffffffff


	//   ....[7]....
        /*0470*/ 	.word	0xffffffff


	//   ....[8]....
        /*0474*/ 	.word	0xffffffff


	//   ....[9]....
        /*0478*/ 	.word	0xffffffff


	//   ....[10]....
        /*047c*/ 	.word	0xffffffff


	//   ....[11]....
        /*0480*/ 	.word	0xffffffff


	//   ....[12]....
        /*0484*/ 	.word	0xffffffff


	//   ....[13]....
        /*0488*/ 	.word	0xffffffff


	//   ....[14]....
        /*048c*/ 	.word	0xffffffff


	//   ....[15]....
        /*0490*/ 	.word	0xffffffff


	//   ....[16]....
        /*0494*/ 	.word	0xffffffff


	//   ....[17]....
        /*0498*/ 	.word	0xffffffff


	//   ....[18]....
        /*049c*/ 	.word	0xffffffff


	//   ....[19]....
        /*04a0*/ 	.word	0xffffffff


	//   ....[20]....
        /*04a4*/ 	.word	0xffffffff


	//   ....[21]....
        /*04a8*/ 	.word	0xffffffff


	//   ....[22]....
        /*04ac*/ 	.word	0xffffffff


	//   ....[23]....
        /*04b0*/ 	.word	0xffffffff


	//   ....[24]....
        /*04b4*/ 	.word	0xffffffff


	//   ....[25]....
        /*04b8*/ 	.word	0xffffffff


	//   ....[26]....
        /*04bc*/ 	.word	0xffffffff


	//   ....[27]....
        /*04c0*/ 	.word	0xffffffff


	//   ....[28]....
        /*04c4*/ 	.word	0xffffffff


	//   ....[29]....
        /*04c8*/ 	.word	0xffffffff


	//   ....[30]....
        /*04cc*/ 	.word	0xffffffff


	//   ....[31]....
        /*04d0*/ 	.word	0xffffffff


	//   ....[32]....
        /*04d4*/ 	.word	0xffffffff


	//   ....[33]....
        /*04d8*/ 	.word	0xffffffff


	//   ....[34]....
        /*04dc*/ 	.word	0xffffffff


	//   ....[35]....
        /*04e0*/ 	.word	0xffffffff


	//   ....[36]....
        /*04e4*/ 	.word	0xffffffff


	//   ....[37]....
        /*04e8*/ 	.word	0xffffffff


	//   ....[38]....
        /*04ec*/ 	.word	0xffffffff


	//   ....[39]....
        /*04f0*/ 	.word	0xffffffff


	//   ....[40]....
        /*04f4*/ 	.word	0xffffffff


	//   ....[41]....
        /*04f8*/ 	.word	0xffffffff


	//   ....[42]....
        /*04fc*/ 	.word	0xffffffff


	//   ....[43]....
        /*0500*/ 	.word	0xffffffff


	//   ....[44]....
        /*0504*/ 	.word	0xffffffff


	//   ....[45]....
        /*0508*/ 	.word	0xffffffff


	//   ....[46]....
        /*050c*/ 	.word	0xffffffff


	//   ....[47]....
        /*0510*/ 	.word	0xffffffff


	//   ....[48]....
        /*0514*/ 	.word	0xffffffff


	//   ....[49]....
        /*0518*/ 	.word	0xffffffff


	//   ....[50]....
        /*051c*/ 	.word	0xffffffff


	//   ....[51]....
        /*0520*/ 	.word	0xffffffff


	//   ....[52]....
        /*0524*/ 	.word	0xffffffff


	//   ....[53]....
        /*0528*/ 	.word	0xffffffff


	//   ....[54]....
        /*052c*/ 	.word	0xffffffff


	//   ....[55]....
        /*0530*/ 	.word	0xffffffff


	//   ....[56]....
        /*0534*/ 	.word	0xffffffff


	//   ....[57]....
        /*0538*/ 	.word	0xffffffff


	//   ....[58]....
        /*053c*/ 	.word	0xffffffff


	//   ....[59]....
        /*0540*/ 	.word	0xffffffff


	//   ....[60]....
        /*0544*/ 	.word	0xffffffff


	//   ....[61]....
        /*0548*/ 	.word	0xffffffff


	//   ....[62]....
        /*054c*/ 	.word	0xffffffff


	//   ....[63]....
        /*0550*/ 	.word	0xffffffff


	//   ....[64]....
        /*0554*/ 	.word	0xffffffff


	//   ....[65]....
        /*0558*/ 	.word	0xffffffff


	//   ....[66]....
        /*055c*/ 	.word	0xffffffff


	//   ....[67]....
        /*0560*/ 	.word	0xffffffff


	//   ....[68]....
        /*0564*/ 	.word	0xffffffff


	//   ....[69]....
        /*0568*/ 	.word	0xffffffff


	//   ....[70]....
        /*056c*/ 	.word	0xffffffff


	//   ....[71]....
        /*0570*/ 	.word	0xffffffff


	//   ....[72]....
        /*0574*/ 	.word	0xffffffff


	//   ....[73]....
        /*0578*/ 	.word	0xffffffff


	//   ....[74]....
        /*057c*/ 	.word	0xffffffff


	//   ....[75]....
        /*0580*/ 	.word	0xffffffff


	//   ....[76]....
        /*0584*/ 	.word	0xffffffff


	//   ....[77]....
        /*0588*/ 	.word	0xffffffff


	//   ....[78]....
        /*058c*/ 	.word	0xffffffff


	//   ....[79]....
        /*0590*/ 	.word	0xffffffff


	//   ....[80]....
        /*0594*/ 	.word	0xffffffff


	//   ....[81]....
        /*0598*/ 	.word	0xffffffff


	//   ....[82]....
        /*059c*/ 	.word	0xffffffff


	//   ....[83]....
        /*05a0*/ 	.word	0xffffffff


	//   ....[84]....
        /*05a4*/ 	.word	0xffffffff


	//   ....[85]....
        /*05a8*/ 	.word	0xffffffff


	//   ....[86]....
        /*05ac*/ 	.word	0xffffffff


	//   ....[87]....
        /*05b0*/ 	.word	0xffffffff


	//   ....[88]....
        /*05b4*/ 	.word	0xffffffff


	//   ....[89]....
        /*05b8*/ 	.word	0xffffffff


	//   ....[90]....
        /*05bc*/ 	.word	0xffffffff


	//   ....[91]....
        /*05c0*/ 	.word	0xffffffff


	//   ....[92]....
        /*05c4*/ 	.word	0xffffffff


	//   ....[93]....
        /*05c8*/ 	.word	0xffffffff


	//   ....[94]....
        /*05cc*/ 	.word	0xffffffff


	//   ....[95]....
        /*05d0*/ 	.word	0xffffffff


	//   ....[96]....
        /*05d4*/ 	.word	0xffffffff


	//   ....[97]....
        /*05d8*/ 	.word	0xffffffff


	//   ....[98]....
        /*05dc*/ 	.word	0xffffffff


	//   ....[99]....
        /*05e0*/ 	.word	0xffffffff


	//   ....[100]....
        /*05e4*/ 	.word	0xffffffff


	//   ....[101]....
        /*05e8*/ 	.word	0xffffffff


	//   ....[102]....
        /*05ec*/ 	.word	0xffffffff


	//   ....[103]....
        /*05f0*/ 	.word	0xffffffff


	//   ....[104]....
        /*05f4*/ 	.word	0xffffffff


	//   ....[105]....
        /*05f8*/ 	.word	0x0500000f


	//   ....[106]....
        /*05fc*/ 	.word	0x0500000f


	//   ....[107]....
        /*0600*/ 	.word	0x0500000f


	//   ....[108]....
        /*0604*/ 	.word	0x0500000f


	//   ....[109]....
        /*0608*/ 	.word	0x0500000f


	//   ....[110]....
        /*060c*/ 	.word	0x0500000f


	//   ....[111]....
        /*0610*/ 	.word	0x0500000f


	//   ....[112]....
        /*0614*/ 	.word	0x0500000f


	//   ....[113]....
        /*0618*/ 	.word	0x0500000f


	//   ....[114]....
        /*061c*/ 	.word	0x0500000f


	//   ....[115]....
        /*0620*/ 	.word	0x0500000f


	//   ....[116]....
        /*0624*/ 	.word	0x0500000f


	//   ....[117]....
        /*0628*/ 	.word	0x0500000f


	//   ....[118]....
        /*062c*/ 	.word	0x0500000f


	//   ....[119]....
        /*0630*/ 	.word	0x0500000f


	//   ....[120]....
        /*0634*/ 	.word	0x0500000f


	//   ....[121]....
        /*0638*/ 	.word	0x0500000f


	//   ....[122]....
        /*063c*/ 	.word	0x0500000f


	//   ....[123]....
        /*0640*/ 	.word	0x0500000f


	//   ....[124]....
        /*0644*/ 	.word	0x0500000f


	//   ....[125]....
        /*0648*/ 	.word	0x0500000f


	//   ....[126]....
        /*064c*/ 	.word	0x0500000f


	//   ....[127]....
        /*0650*/ 	.word	0x0500000f


	//   ....[128]....
        /*0654*/ 	.word	0x0500000f


	//   ....[129]....
        /*0658*/ 	.word	0x0500000f


	//   ....[130]....
        /*065c*/ 	.word	0x0500000f


	//   ....[131]....
        /*0660*/ 	.word	0x0500000f


	//   ....[132]....
        /*0664*/ 	.word	0x0500000f


	//   ....[133]....
        /*0668*/ 	.word	0x0500000f


	//   ....[134]....
        /*066c*/ 	.word	0x0500000f


	//   ....[135]....
        /*0670*/ 	.word	0x0500000f


	//   ....[136]....
        /*0674*/ 	.word	0x0500000f


	//   ....[137]....
        /*0678*/ 	.word	0x0500000f


	//   ....[138]....
        /*067c*/ 	.word	0x0500000f


	//   ....[139]....
        /*0680*/ 	.word	0x0500000f


	//----- nvinfo : EIATTR_COOP_GROUP_INSTR_OFFSETS
	.align		4
.L_501:
        /*0684*/ 	.byte	0x04, 0x28
        /*0686*/ 	.short	(.L_503 - .L_502)


	//   ....[0]....
.L_502:
        /*0688*/ 	.word	0x00000060


	//   ....[1]....
        /*068c*/ 	.word	0x00000140


	//   ....[2]....
        /*0690*/ 	.word	0x00000190


	//   ....[3]....
        /*0694*/ 	.word	0x000003c0


	//   ....[4]....
        /*0698*/ 	.word	0x00000520


	//   ....[5]....
        /*069c*/ 	.word	0x00000640


	//   ....[6]....
        /*06a0*/ 	.word	0x000007a0


	//   ....[7]....
        /*06a4*/ 	.word	0x00001c10


	//   ....[8]....
        /*06a8*/ 	.word	0x00002720


	//   ....[9]....
        /*06ac*/ 	.word	0x00002bc0


	//   ....[10]....
        /*06b0*/ 	.word	0x000036d0


	//   ....[11]....
        /*06b4*/ 	.word	0x00003780


	//   ....[12]....
        /*06b8*/ 	.word	0x000039c0


	//   ....[13]....
        /*06bc*/ 	.word	0x00003a60


	//   ....[14]....
        /*06c0*/ 	.word	0x00005860


	//   ....[15]....
        /*06c4*/ 	.word	0x00005ab0


	//   ....[16]....
        /*06c8*/ 	.word	0x000061b0


	//   ....[17]....
        /*06cc*/ 	.word	0x000062b0


	//   ....[18]....
        /*06d0*/ 	.word	0x00006640


	//   ....[19]....
        /*06d4*/ 	.word	0x000066b0


	//   ....[20]....
        /*06d8*/ 	.word	0x00008250


	//   ....[21]....
        /*06dc*/ 	.word	0x00008380


	//   ....[22]....
        /*06e0*/ 	.word	0x000085b0


	//   ....[23]....
        /*06e4*/ 	.word	0x00008610


	//   ....[24]....
        /*06e8*/ 	.word	0x0000a000


	//   ....[25]....
        /*06ec*/ 	.word	0x0000a2b0


	//   ....[26]....
        /*06f0*/ 	.word	0x0000a8f0


	//   ....[27]....
        /*06f4*/ 	.word	0x0000a9f0


	//   ....[28]....
        /*06f8*/ 	.word	0x0000adb0


	//   ....[29]....
        /*06fc*/ 	.word	0x0000ae10


	//   ....[30]....
        /*0700*/ 	.word	0x0000bde0


	//   ....[31]....
        /*0704*/ 	.word	0x0000be20


	//   ....[32]....
        /*0708*/ 	.word	0x0000bf60


	//   ....[33]....
        /*070c*/ 	.word	0x0000bf80


	//   ....[34]....
        /*0710*/ 	.word	0x0000db80


	//   ....[35]....
        /*0714*/ 	.word	0x0000dbc0


	//   ....[36]....
        /*0718*/ 	.word	0x0000dc00


	//   ....[37]....
        /*071c*/ 	.word	0x0000dc40


	//   ....[38]....
        /*0720*/ 	.word	0x0000e490


	//   ....[39]....
        /*0724*/ 	.word	0x0000e4c0


	//   ....[40]....
        /*0728*/ 	.word	0x0000e620


	//   ....[41]....
        /*072c*/ 	.word	0x0000e640


	//   ....[42]....
        /*0730*/ 	.word	0x0000e790


	//   ....[43]....
        /*0734*/ 	.word	0x0000e7b0


	//   ....[44]....
        /*0738*/ 	.word	0x0000e910


	//   ....[45]....
        /*073c*/ 	.word	0x0000e930


	//   ....[46]....
        /*0740*/ 	.word	0x0000f320


	//   ....[47]....
        /*0744*/ 	.word	0x0000f340


	//   ....[48]....
        /*0748*/ 	.word	0x0000f490


	//   ....[49]....
        /*074c*/ 	.word	0x0000f4b0


	//   ....[50]....
        /*0750*/ 	.word	0x0000f600


	//   ....[51]....
        /*0754*/ 	.word	0x0000f620


	//   ....[52]....
        /*0758*/ 	.word	0x0000f780


	//   ....[53]....
        /*075c*/ 	.word	0x0000f7a0


	//   ....[54]....
        /*0760*/ 	.word	0x0000f990


	//   ....[55]....
        /*0764*/ 	.word	0x0000fb80


	//   ....[56]....
        /*0768*/ 	.word	0x0000fbb0


	//   ....[57]....
        /*076c*/ 	.word	0x0000fbe0


	//   ....[58]....
        /*0770*/ 	.word	0x0000fc10


	//   ....[59]....
        /*0774*/ 	.word	0x0000fc40


	//   ....[60]....
        /*0778*/ 	.word	0x0000fc70


	//   ....[61]....
        /*077c*/ 	.word	0x0000fdf0


	//   ....[62]....
        /*0780*/ 	.word	0x0000fe20


	//   ....[63]....
        /*0784*/ 	.word	0x0000fe50


	//   ....[64]....
        /*0788*/ 	.word	0x0000fe80


	//   ....[65]....
        /*078c*/ 	.word	0x0000feb0


	//   ....[66]....
        /*0790*/ 	.word	0x0000fee0


	//   ....[67]....
        /*0794*/ 	.word	0x0000ff90


	//   ....[68]....
        /*0798*/ 	.word	0x0000fff0


	//   ....[69]....
        /*079c*/ 	.word	0x00010080


	//   ....[70]....
        /*07a0*/ 	.word	0x000115f0


	//   ....[71]....
        /*07a4*/ 	.word	0x000122c0


	//   ....[72]....
        /*07a8*/ 	.word	0x000122e0


	//   ....[73]....
        /*07ac*/ 	.word	0x000123d0


	//   ....[74]....
        /*07b0*/ 	.word	0x000123e0


	//   ....[75]....
        /*07b4*/ 	.word	0x000124a0


	//   ....[76]....
        /*07b8*/ 	.word	0x000124b0


	//   ....[77]....
        /*07bc*/ 	.word	0x00012570


	//   ....[78]....
        /*07c0*/ 	.word	0x00012580


	//   ....[79]....
        /*07c4*/ 	.word	0x00012640


	//   ....[80]....
        /*07c8*/ 	.word	0x00012650


	//   ....[81]....
        /*07cc*/ 	.word	0x00012710


	//   ....[82]....
        /*07d0*/ 	.word	0x00012720


	//   ....[83]....
        /*07d4*/ 	.word	0x000127d0


	//   ....[84]....
        /*07d8*/ 	.word	0x000127e0


	//   ....[85]....
        /*07dc*/ 	.word	0x00012810


	//   ....[86]....
        /*07e0*/ 	.word	0x00012830


	//   ....[87]....
        /*07e4*/ 	.word	0x00015fb0


	//   ....[88]....
        /*07e8*/ 	.word	0x00016010


	//   ....[89]....
        /*07ec*/ 	.word	0x00016040


	//   ....[90]....
        /*07f0*/ 	.word	0x00016050


	//   ....[91]....
        /*07f4*/ 	.word	0x00016080


	//   ....[92]....
        /*07f8*/ 	.word	0x000160b0


	//   ....[93]....
        /*07fc*/ 	.word	0x000160e0


	//   ....[94]....
        /*0800*/ 	.word	0x00016110


	//   ....[95]....
        /*0804*/ 	.word	0x000162a0


	//   ....[96]....
        /*0808*/ 	.word	0x000162d0


	//   ....[97]....
        /*080c*/ 	.word	0x00016300


	//   ....[98]....
        /*0810*/ 	.word	0x00016330


	//   ....[99]....
        /*0814*/ 	.word	0x00016360


	//   ....[100]....
        /*0818*/ 	.word	0x00016390


	//   ....[101]....
        /*081c*/ 	.word	0x00016450


	//   ....[102]....
        /*0820*/ 	.word	0x00016470


	//   ....[103]....
        /*0824*/ 	.word	0x000164e0


	//   ....[104]....
        /*0828*/ 	.word	0x00016bc0


	//   ....[105]....
        /*082c*/ 	.word	0x00017270


	//   ....[106]....
        /*0830*/ 	.word	0x00017450


	//   ....[107]....
        /*0834*/ 	.word	0x000174a0


	//   ....[108]....
        /*0838*/ 	.word	0x000175f0


	//   ....[109]....
        /*083c*/ 	.word	0x00017640


	//   ....[110]....
        /*0840*/ 	.word	0x00017790


	//   ....[111]....
        /*0844*/ 	.word	0x000177e0


	//   ....[112]....
        /*0848*/ 	.word	0x00017930


	//   ....[113]....
        /*084c*/ 	.word	0x00017980


	//   ....[114]....
        /*0850*/ 	.word	0x00017ad0


	//   ....[115]....
        /*0854*/ 	.word	0x00017b20


	//   ....[116]....
        /*0858*/ 	.word	0x00017c60


	//   ....[117]....
        /*085c*/ 	.word	0x00017cb0


	//   ....[118]....
        /*0860*/ 	.word	0x00017df0


	//   ....[119]....
        /*0864*/ 	.word	0x00017e40


	//   ....[120]....
        /*0868*/ 	.word	0x00017f70


	//   ....[121]....
        /*086c*/ 	.word	0x00017fc0


	//   ....[122]....
        /*0870*/ 	.word	0x000182f0


	//   ....[123]....
        /*0874*/ 	.word	0x00018390


	//   ....[124]....
        /*0878*/ 	.word	0x000184c0


	//   ....[125]....
        /*087c*/ 	.word	0x00018540


	//   ....[126]....
        /*0880*/ 	.word	0x000185c0


	//   ....[127]....
        /*0884*/ 	.word	0x00018640


	//   ....[128]....
        /*0888*/ 	.word	0x000186c0


	//   ....[129]....
        /*088c*/ 	.word	0x00018750


	//   ....[130]....
        /*0890*/ 	.word	0x000187f0


	//   ....[131]....
        /*0894*/ 	.word	0x00018890


	//   ....[132]....
        /*0898*/ 	.word	0x00018910


	//   ....[133]....
        /*089c*/ 	.word	0x00018990


	//   ....[134]....
        /*08a0*/ 	.word	0x00018a10


	//   ....[135]....
        /*08a4*/ 	.word	0x00018aa0


	//   ....[136]....
        /*08a8*/ 	.word	0x00018b20


	//   ....[137]....
        /*08ac*/ 	.word	0x00018bc0


	//   ....[138]....
        /*08b0*/ 	.word	0x00018c50


	//   ....[139]....
        /*08b4*/ 	.word	0x00018d80


	//----- nvinfo : EIATTR_REG_RECONFIG
	.align		4
.L_503:
        /*08b8*/ 	.byte	0x01, 0x54
	.zero		2


	//----- nvinfo : EIATTR_SYSCALL_OFFSETS
	.align		4
        /*08bc*/ 	.byte	0x04, 0x46
        /*08be*/ 	.short	(.L_505 - .L_504)


	//   ....[0]....
.L_504:
        /*08c0*/ 	.word	0x00001df0


	//   ....[1]....
        /*08c4*/ 	.word	0x00011220


	//   ....[2]....
        /*08c8*/ 	.word	0x00011370


	//   ....[3]....
        /*08cc*/ 	.word	0x00011460


	//   ....[4]....
        /*08d0*/ 	.word	0x00011de0


	//----- nvinfo : EIATTR_MBARRIER_INSTR_OFFSETS
	.align		4
.L_505:
        /*08d4*/ 	.byte	0x04, 0x39
        /*08d6*/ 	.short	(.L_507 - .L_506)


	//   ....[0]....
.L_506:
        /*08d8*/ 	.word	0x00000270
        /*08dc*/ 	.word	0x000000ff
        /*08e0*/ 	.word	0x00030800
        /*08e4*/ 	.short	0x0100
        /*08e6*/ 	.byte	0x08
	.zero		1


	//   ....[1]....
        /*08e8*/ 	.word	0x00000280
        /*08ec*/ 	.word	0x000000ff
        /*08f0*/ 	.word	0x00030820
        /*08f4*/ 	.short	0x0100
        /*08f6*/ 	.byte	0x08
	.zero		1


	//   ....[2]....
        /*08f8*/ 	.word	0x00000370
        /*08fc*/ 	.word	0x000000ff
        /*0900*/ 	.word	0x00030830
        /*0904*/ 	.short	0x0100
        /*0906*/ 	.byte	0x08
	.zero		1


	//   ....[3]....
        /*0908*/ 	.word	0x00000380
        /*090c*/ 	.word	0x000000ff
        /*0910*/ 	.word	0x00030840
        /*0914*/ 	.short	0x0100
        /*0916*/ 	.byte	0x08
	.zero		1


	//   ....[4]....
        /*0918*/ 	.word	0x00000390
        /*091c*/ 	.word	0x000000ff
        /*0920*/ 	.word	0x00030838
        /*0924*/ 	.short	0x0100
        /*0926*/ 	.byte	0x08
	.zero		1


	//   ....[5]....
        /*0928*/ 	.word	0x000003a0
        /*092c*/ 	.word	0x000000ff
        /*0930*/ 	.word	0x00030848
        /*0934*/ 	.short	0x0100
        /*0936*/ 	.byte	0x08
	.zero		1


	//   ....[6]....
        /*0938*/ 	.word	0x000004d0
        /*093c*/ 	.word	0x000000ff
        /*0940*/ 	.word	0x00030850
        /*0944*/ 	.short	0x0100
        /*0946*/ 	.byte	0x08
	.zero		1


	//   ....[7]....
        /*0948*/ 	.word	0x000004e0
        /*094c*/ 	.word	0x000000ff
        /*0950*/ 	.word	0x00030860
        /*0954*/ 	.short	0x0100
        /*0956*/ 	.byte	0x08
	.zero		1


	//   ....[8]....
        /*0958*/ 	.word	0x000004f0
        /*095c*/ 	.word	0x000000ff
        /*0960*/ 	.word	0x00030858
        /*0964*/ 	.short	0x0100
        /*0966*/ 	.byte	0x08
	.zero		1


	//   ....[9]....
        /*0968*/ 	.word	0x00000500
        /*096c*/ 	.word	0x000000ff
        /*0970*/ 	.word	0x00030868
        /*0974*/ 	.short	0x0100
        /*0976*/ 	.byte	0x08
	.zero		1


	//   ....[10]....
        /*0978*/ 	.word	0x000005f0
        /*097c*/ 	.word	0x000000ff
        /*0980*/ 	.word	0x00030870
        /*0984*/ 	.short	0x0100
        /*0986*/ 	.byte	0x06
	.zero		1


	//   ....[11]....
        /*0988*/ 	.word	0x00000600
        /*098c*/ 	.word	0x000000ff
        /*0990*/ 	.word	0x00030880
        /*0994*/ 	.short	0x0100
        /*0996*/ 	.byte	0x06
	.zero		1


	//   ....[12]....
        /*0998*/ 	.word	0x00000610
        /*099c*/ 	.word	0x000000ff
        /*09a0*/ 	.word	0x00030878
        /*09a4*/ 	.short	0x0100
        /*09a6*/ 	.byte	0x06
	.zero		1


	//   ....[13]....
        /*09a8*/ 	.word	0x00000620
        /*09ac*/ 	.word	0x000000ff
        /*09b0*/ 	.word	0x00030888
        /*09b4*/ 	.short	0x0100
        /*09b6*/ 	.byte	0x06
	.zero		1


	//   ....[14]....
        /*09b8*/ 	.word	0x00000750
        /*09bc*/ 	.word	0x000000ff
        /*09c0*/ 	.word	0x00030890
        /*09c4*/ 	.short	0x0100
        /*09c6*/ 	.byte	0x08
	.zero		1


	//   ....[15]....
        /*09c8*/ 	.word	0x00000760
        /*09cc*/ 	.word	0x000000ff
        /*09d0*/ 	.word	0x000308a0
        /*09d4*/ 	.short	0x0100
        /*09d6*/ 	.byte	0x08
	.zero		1


	//   ....[16]....
        /*09d8*/ 	.word	0x00000770
        /*09dc*/ 	.word	0x000000ff
        /*09e0*/ 	.word	0x00030898
        /*09e4*/ 	.short	0x0100
        /*09e6*/ 	.byte	0x08
	.zero		1


	//   ....[17]....
        /*09e8*/ 	.word	0x00000780
        /*09ec*/ 	.word	0x000000ff
        /*09f0*/ 	.word	0x000308a8
        /*09f4*/ 	.short	0x0100
        /*09f6*/ 	.byte	0x08
	.zero		1


	//   ....[18]....
        /*09f8*/ 	.word	0x000008b0
        /*09fc*/ 	.word	0x000000ff
        /*0a00*/ 	.word	0x000308b0
        /*0a04*/ 	.short	0x0100
        /*0a06*/ 	.byte	0x08
	.zero		1


	//   ....[19]....
        /*0a08*/ 	.word	0x000008c0
        /*0a0c*/ 	.word	0x000000ff
        /*0a10*/ 	.word	0x000308c0
        /*0a14*/ 	.short	0x0100
        /*0a16*/ 	.byte	0x08
	.zero		1


	//   ....[20]....
        /*0a18*/ 	.word	0x000008d0
        /*0a1c*/ 	.word	0x000000ff
        /*0a20*/ 	.word	0x000308b8
        /*0a24*/ 	.short	0x0100
        /*0a26*/ 	.byte	0x08
	.zero		1


	//   ....[21]....
        /*0a28*/ 	.word	0x000008e0
        /*0a2c*/ 	.word	0x000000ff
        /*0a30*/ 	.word	0x000308c8
        /*0a34*/ 	.short	0x0100
        /*0a36*/ 	.byte	0x08
	.zero		1


	//   ....[22]....
        /*0a38*/ 	.word	0x00001e90
        /*0a3c*/ 	.word	0x000000ff
        /*0a40*/ 	.word	0x00030800
        /*0a44*/ 	.short	0x010a
        /*0a46*/ 	.byte	0x25
	.zero		1


	//   ....[23]....
        /*0a48*/ 	.word	0x00001f10
        /*0a4c*/ 	.word	0x00000005
        /*0a50*/ 	.word	0x00030830
        /*0a54*/ 	.short	0x010a
        /*0a56*/ 	.byte	0x3f
	.zero		1


	//   ....[24]....
        /*0a58*/ 	.word	0x00001f70
        /*0a5c*/ 	.word	0x00000005
        /*0a60*/ 	.word	0x00030830
        /*0a64*/ 	.short	0x010a
        /*0a66*/ 	.byte	0x3f
	.zero		1


	//   ....[25]....
        /*0a68*/ 	.word	0x000029f0
        /*0a6c*/ 	.word	0x00000000
        /*0a70*/ 	.word	0x00000000
        /*0a74*/ 	.short	0x0101
        /*0a76*/ 	.byte	0x3f
	.zero		1


	//   ....[26]....
        /*0a78*/ 	.word	0x000046e0
        /*0a7c*/ 	.word	0x000000ff
        /*0a80*/ 	.word	0x00030830
        /*0a84*/ 	.short	0x010a
        /*0a86*/ 	.byte	0x06
	.zero		1


	//   ....[27]....
        /*0a88*/ 	.word	0x00004720
        /*0a8c*/ 	.word	0x000000ff
        /*0a90*/ 	.word	0x00030830
        /*0a94*/ 	.short	0x010a
        /*0a96*/ 	.byte	0x06
	.zero		1


	//   ....[28]....
        /*0a98*/ 	.word	0x00005570
        /*0a9c*/ 	.word	0x000000ff
        /*0aa0*/ 	.word	0x00030850
        /*0aa4*/ 	.short	0x010a
        /*0aa6*/ 	.byte	0x0a
	.zero		1


	//   ....[29]....
        /*0aa8*/ 	.word	0x000055b0
        /*0aac*/ 	.word	0x000000ff
        /*0ab0*/ 	.word	0x00030850
        /*0ab4*/ 	.short	0x010a
        /*0ab6*/ 	.byte	0x0a
	.zero		1


	//   ....[30]....
        /*0ab8*/ 	.word	0x000058b0
        /*0abc*/ 	.word	0x00000000
        /*0ac0*/ 	.word	0x00000000
        /*0ac4*/ 	.short	0x0101
        /*0ac6*/ 	.byte	0x3f
	.zero		1


	//   ....[31]....
        /*0ac8*/ 	.word	0x00006970
        /*0acc*/ 	.word	0x0000009b
        /*0ad0*/ 	.word	0x00000000
        /*0ad4*/ 	.short	0x0101
        /*0ad6*/ 	.byte	0x3f
	.zero		1


	//   ....[32]....
        /*0ad8*/ 	.word	0x00007160
        /*0adc*/ 	.word	0x000000ff
        /*0ae0*/ 	.word	0x00030830
        /*0ae4*/ 	.short	0x010a
        /*0ae6*/ 	.byte	0x05
	.zero		1


	//   ....[33]....
        /*0ae8*/ 	.word	0x000071a0
        /*0aec*/ 	.word	0x000000ff
        /*0af0*/ 	.word	0x00030830
        /*0af4*/ 	.short	0x010a
        /*0af6*/ 	.byte	0x05
	.zero		1


	//   ....[34]....
        /*0af8*/ 	.word	0x00007ff0
        /*0afc*/ 	.word	0x000000ff
        /*0b00*/ 	.word	0x00030850
        /*0b04*/ 	.short	0x010a
        /*0b06*/ 	.byte	0x0e
	.zero		1


	//   ....[35]....
        /*0b08*/ 	.word	0x00008030
        /*0b0c*/ 	.word	0x000000ff
        /*0b10*/ 	.word	0x00030850
        /*0b14*/ 	.short	0x010a
        /*0b16*/ 	.byte	0x0e
	.zero		1


	//   ....[36]....
        /*0b18*/ 	.word	0x00008920
        /*0b1c*/ 	.word	0x0000009f
        /*0b20*/ 	.word	0x00000000
        /*0b24*/ 	.short	0x0101
        /*0b26*/ 	.byte	0x3f
	.zero		1


	//   ....[37]....
        /*0b28*/ 	.word	0x000089d0
        /*0b2c*/ 	.word	0x000000a3
        /*0b30*/ 	.word	0x00000000
        /*0b34*/ 	.short	0x0101
        /*0b36*/ 	.byte	0x3f
	.zero		1


	//   ....[38]....
        /*0b38*/ 	.word	0x00008e50
        /*0b3c*/ 	.word	0x000000ff
        /*0b40*/ 	.word	0x00030830
        /*0b44*/ 	.short	0x010a
        /*0b46*/ 	.byte	0x05
	.zero		1


	//   ....[39]....
        /*0b48*/ 	.word	0x00008e90
        /*0b4c*/ 	.word	0x000000ff
        /*0b50*/ 	.word	0x00030830
        /*0b54*/ 	.short	0x010a
        /*0b56*/ 	.byte	0x05
	.zero		1


	//   ....[40]....
        /*0b58*/ 	.word	0x00009ce0
        /*0b5c*/ 	.word	0x000000ff
        /*0b60*/ 	.word	0x00030850
        /*0b64*/ 	.short	0x010a
        /*0b66*/ 	.byte	0x0e
	.zero		1


	//   ....[41]....
        /*0b68*/ 	.word	0x00009d20
        /*0b6c*/ 	.word	0x000000ff
        /*0b70*/ 	.word	0x00030850
        /*0b74*/ 	.short	0x010a
        /*0b76*/ 	.byte	0x0e
	.zero		1


	//   ....[42]....
        /*0b78*/ 	.word	0x00009fa0
        /*0b7c*/ 	.word	0x00000000
        /*0b80*/ 	.word	0x00000000
        /*0b84*/ 	.short	0x0101
        /*0b86*/ 	.byte	0x3f
	.zero		1


	//   ....[43]....
        /*0b88*/ 	.word	0x0000b140
        /*0b8c*/ 	.word	0x0000009f
        /*0b90*/ 	.word	0x00000000
        /*0b94*/ 	.short	0x0101
        /*0b96*/ 	.byte	0x3f
	.zero		1


	//   ....[44]....
        /*0b98*/ 	.word	0x0000bd50
        /*0b9c*/ 	.word	0x000000ff
        /*0ba0*/ 	.word	0x00030850
        /*0ba4*/ 	.short	0x010a
        /*0ba6*/ 	.byte	0x07
	.zero		1


	//   ....[45]....
        /*0ba8*/ 	.word	0x0000bd90
        /*0bac*/ 	.word	0x000000ff
        /*0bb0*/ 	.word	0x00030850
        /*0bb4*/ 	.short	0x010a
        /*0bb6*/ 	.byte	0x07
	.zero		1


	//   ....[46]....
        /*0bb8*/ 	.word	0x0000c1f0
        /*0bbc*/ 	.word	0x00000009
        /*0bc0*/ 	.word	0x00000000
        /*0bc4*/ 	.short	0x0101
        /*0bc6*/ 	.byte	0x3f
	.zero		1


	//   ....[47]....
        /*0bc8*/ 	.word	0x0000e4d0
        /*0bcc*/ 	.word	0x00000017
        /*0bd0*/ 	.word	0x00000000
        /*0bd4*/ 	.short	0x0101
        /*0bd6*/ 	.byte	0x3f
	.zero		1


	//   ....[48]....
        /*0bd8*/ 	.word	0x00011890
        /*0bdc*/ 	.word	0x00000000
        /*0be0*/ 	.word	0x00030840
        /*0be4*/ 	.short	0x010a
        /*0be6*/ 	.byte	0x3f
	.zero		1


	//   ....[49]....
        /*0be8*/ 	.word	0x000129b0
        /*0bec*/ 	.word	0x00000008
        /*0bf0*/ 	.word	0x00030800
        /*0bf4*/ 	.short	0x0107
        /*0bf6*/ 	.byte	0x3f
	.zero		1


	//   ....[50]....
        /*0bf8*/ 	.word	0x00012ac0
        /*0bfc*/ 	.word	0x00000002
        /*0c00*/ 	.word	0x00030800
        /*0c04*/ 	.short	0x0101
        /*0c06*/ 	.byte	0x3f
	.zero		1


	//   ....[51]....
        /*0c08*/ 	.word	0x00012ae0
        /*0c0c*/ 	.word	0x00000002
        /*0c10*/ 	.word	0x00030820
        /*0c14*/ 	.short	0x010a
        /*0c16*/ 	.byte	0x3f
	.zero		1


	//   ....[52]....
        /*0c18*/ 	.word	0x00012e70
        /*0c1c*/ 	.word	0x00000003
        /*0c20*/ 	.word	0x00030840
        /*0c24*/ 	.short	0x010a
        /*0c26*/ 	.byte	0x3f
	.zero		1


	//   ....[53]....
        /*0c28*/ 	.word	0x00013430
        /*0c2c*/ 	.word	0x00000003
        /*0c30*/ 	.word	0x00000060
        /*0c34*/ 	.short	0x010a
        /*0c36*/ 	.byte	0x3f
	.zero		1


	//   ....[54]....
        /*0c38*/ 	.word	0x00013d20
        /*0c3c*/ 	.word	0x00000003
        /*0c40*/ 	.word	0x00030840
        /*0c44*/ 	.short	0x010a
        /*0c46*/ 	.byte	0x3f
	.zero		1


	//   ....[55]....
        /*0c48*/ 	.word	0x000142e0
        /*0c4c*/ 	.word	0x00000002
        /*0c50*/ 	.word	0x00000060
        /*0c54*/ 	.short	0x010a
        /*0c56*/ 	.byte	0x3f
	.zero		1


	//   ....[56]....
        /*0c58*/ 	.word	0x00014ae0
        /*0c5c*/ 	.word	0x00000002
        /*0c60*/ 	.word	0x00030840
        /*0c64*/ 	.short	0x010a
        /*0c66*/ 	.byte	0x3f
	.zero		1


	//   ....[57]....
        /*0c68*/ 	.word	0x000150a0
        /*0c6c*/ 	.word	0x00000002
        /*0c70*/ 	.word	0x00000060
        /*0c74*/ 	.short	0x010a
        /*0c76*/ 	.byte	0x3f
	.zero		1


	//   ....[58]....
        /*0c78*/ 	.word	0x00015830
        /*0c7c*/ 	.word	0x00000000
        /*0c80*/ 	.word	0x00030860
        /*0c84*/ 	.short	0x010a
        /*0c86*/ 	.byte	0x3f
	.zero		1


	//   ....[59]....
        /*0c88*/ 	.word	0x00016b40
        /*0c8c*/ 	.word	0x00000000
        /*0c90*/ 	.word	0x00030820
        /*0c94*/ 	.short	0x010a
        /*0c96*/ 	.byte	0x3f
	.zero		1


	//   ....[60]....
        /*0c98*/ 	.word	0x00016d20
        /*0c9c*/ 	.word	0x00000006
        /*0ca0*/ 	.word	0x00000000
        /*0ca4*/ 	.short	0x010a
        /*0ca6*/ 	.byte	0x3f
	.zero		1


	//   ....[61]....
        /*0ca8*/ 	.word	0x00016d90
        /*0cac*/ 	.word	0x00000007
        /*0cb0*/ 	.word	0x00000000
        /*0cb4*/ 	.short	0x010a
        /*0cb6*/ 	.byte	0x3f
	.zero		1


	//   ....[62]....
        /*0cb8*/ 	.word	0x00016e00
        /*0cbc*/ 	.word	0x00000004
        /*0cc0*/ 	.word	0x00000000
        /*0cc4*/ 	.short	0x010a
        /*0cc6*/ 	.byte	0x3f
	.zero		1


	//   ....[63]....
        /*0cc8*/ 	.word	0x00016e30
        /*0ccc*/ 	.word	0x00000003
        /*0cd0*/ 	.word	0x00000000
        /*0cd4*/ 	.short	0x010a
        /*0cd6*/ 	.byte	0x3f
	.zero		1


	//   ....[64]....
        /*0cd8*/ 	.word	0x00016ea0
        /*0cdc*/ 	.word	0x00000003
        /*0ce0*/ 	.word	0x00030800
        /*0ce4*/ 	.short	0x010a
        /*0ce6*/ 	.byte	0x3f
	.zero		1


	//   ....[65]....
        /*0ce8*/ 	.word	0x00016ef0
        /*0cec*/ 	.word	0x00000005
        /*0cf0*/ 	.word	0x00030830
        /*0cf4*/ 	.short	0x010a
        /*0cf6*/ 	.byte	0x3f
	.zero		1


	//   ....[66]....
        /*0cf8*/ 	.word	0x00016f50
        /*0cfc*/ 	.word	0x00000098
        /*0d00*/ 	.word	0x00030830
        /*0d04*/ 	.short	0x010a
        /*0d06*/ 	.byte	0x3f
	.zero		1


	//   ....[67]....
        /*0d08*/ 	.word	0x00016fb0
        /*0d0c*/ 	.word	0x00000015
        /*0d10*/ 	.word	0x00030850
        /*0d14*/ 	.short	0x010a
        /*0d16*/ 	.byte	0x3f
	.zero		1


	//   ....[68]....
        /*0d18*/ 	.word	0x00017010
        /*0d1c*/ 	.word	0x00000004
        /*0d20*/ 	.word	0x00030830
        /*0d24*/ 	.short	0x010a
        /*0d26*/ 	.byte	0x3f
	.zero		1


	//   ....[69]....
        /*0d28*/ 	.word	0x00017070
        /*0d2c*/ 	.word	0x00000003
        /*0d30*/ 	.word	0x00030850
        /*0d34*/ 	.short	0x010a
        /*0d36*/ 	.byte	0x3f
	.zero		1


	//   ....[70]....
        /*0d38*/ 	.word	0x000170d0
        /*0d3c*/ 	.word	0x00000004
        /*0d40*/ 	.word	0x00030830
        /*0d44*/ 	.short	0x010a
        /*0d46*/ 	.byte	0x3f
	.zero		1


	//   ....[71]....
        /*0d48*/ 	.word	0x00017130
        /*0d4c*/ 	.word	0x00000003
        /*0d50*/ 	.word	0x00030850
        /*0d54*/ 	.short	0x010a
        /*0d56*/ 	.byte	0x3f
	.zero		1


	//   ....[72]....
        /*0d58*/ 	.word	0x00017190
        /*0d5c*/ 	.word	0x00000007
        /*0d60*/ 	.word	0x00030850
        /*0d64*/ 	.short	0x010a
        /*0d66*/ 	.byte	0x3f
	.zero		1


	//   ....[73]....
        /*0d68*/ 	.word	0x00017330
        /*0d6c*/ 	.word	0x00000000
        /*0d70*/ 	.word	0x00030840
        /*0d74*/ 	.short	0x010a
        /*0d76*/ 	.byte	0x3f
	.zero		1


	//   ....[74]....
        /*0d78*/ 	.word	0x00018010
        /*0d7c*/ 	.word	0x00000002
        /*0d80*/ 	.word	0x00030820
        /*0d84*/ 	.short	0x010a
        /*0d86*/ 	.byte	0x3f
	.zero		1


	//   ....[75]....
        /*0d88*/ 	.word	0x00018060
        /*0d8c*/ 	.word	0x00000003
        /*0d90*/ 	.word	0x00030840
        /*0d94*/ 	.short	0x010a
        /*0d96*/ 	.byte	0x3f
	.zero		1


	//   ....[76]....
        /*0d98*/ 	.word	0x000180b0
        /*0d9c*/ 	.word	0x00000003
        /*0da0*/ 	.word	0x00000060
        /*0da4*/ 	.short	0x010a
        /*0da6*/ 	.byte	0x3f
	.zero		1


	//   ....[77]....
        /*0da8*/ 	.word	0x00018100
        /*0dac*/ 	.word	0x00000003
        /*0db0*/ 	.word	0x00030840
        /*0db4*/ 	.short	0x010a
        /*0db6*/ 	.byte	0x3f
	.zero		1


	//   ....[78]....
        /*0db8*/ 	.word	0x00018150
        /*0dbc*/ 	.word	0x00000002
        /*0dc0*/ 	.word	0x00000060
        /*0dc4*/ 	.short	0x010a
        /*0dc6*/ 	.byte	0x3f
	.zero		1


	//   ....[79]....
        /*0dc8*/ 	.word	0x000181a0
        /*0dcc*/ 	.word	0x00000002
        /*0dd0*/ 	.word	0x00030840
        /*0dd4*/ 	.short	0x010a
        /*0dd6*/ 	.byte	0x3f
	.zero		1


	//   ....[80]....
        /*0dd8*/ 	.word	0x000181f0
        /*0ddc*/ 	.word	0x00000002
        /*0de0*/ 	.word	0x00000060
        /*0de4*/ 	.short	0x010a
        /*0de6*/ 	.byte	0x3f
	.zero		1


	//   ....[81]....
        /*0de8*/ 	.word	0x00018240
        /*0dec*/ 	.word	0x00000000
        /*0df0*/ 	.word	0x00030860
        /*0df4*/ 	.short	0x010a
        /*0df6*/ 	.byte	0x3f
	.zero		1


	//   ....[82]....
        /*0df8*/ 	.word	0x00018ca0
        /*0dfc*/ 	.word	0x00000000
        /*0e00*/ 	.word	0x00030820
        /*0e04*/ 	.short	0x010a
        /*0e06*/ 	.byte	0x3f
	.zero		1


	//   ....[83]....
        /*0e08*/ 	.word	0x00018e40
        /*0e0c*/ 	.word	0x00000006
        /*0e10*/ 	.word	0x00000000
        /*0e14*/ 	.short	0x010a
        /*0e16*/ 	.byte	0x3f
	.zero		1


	//   ....[84]....
        /*0e18*/ 	.word	0x00018e90
        /*0e1c*/ 	.word	0x00000007
        /*0e20*/ 	.word	0x00000000
        /*0e24*/ 	.short	0x010a
        /*0e26*/ 	.byte	0x3f
	.zero		1


	//   ....[85]....
        /*0e28*/ 	.word	0x00018ee0
        /*0e2c*/ 	.word	0x00000004
        /*0e30*/ 	.word	0x00000000
        /*0e34*/ 	.short	0x010a
        /*0e36*/ 	.byte	0x3f
	.zero		1


	//----- nvinfo : EIATTR_NUM_MBARRIERS
	.align		4
.L_507:
        /*0e38*/ 	.byte	0x03, 0x38
        /*0e3a*/ 	.short	0x0016


	//----- nvinfo : EIATTR_EXIT_INSTR_OFFSETS
	.align		4
        /*0e3c*/ 	.byte	0x04, 0x1c
        /*0e3e*/ 	.short	(.L_509 - .L_508)


	//   ....[0]....
.L_508:
        /*0e40*/ 	.word	0x00000a50


	//   ....[1]....
        /*0e44*/ 	.word	0x0000f930


	//   ....[2]....
        /*0e48*/ 	.word	0x00016e80


	//----- nvinfo : EIATTR_MAX_THREADS
	.align		4
.L_509:
        /*0e4c*/ 	.byte	0x04, 0x05
        /*0e4e*/ 	.short	(.L_511 - .L_510)
.L_510:
        /*0e50*/ 	.word	0x00000180
        /*0e54*/ 	.word	0x00000001
        /*0e58*/ 	.word	0x00000001


	//----- nvinfo : EIATTR_CRS_STACK_SIZE
	.align		4
.L_511:
        /*0e5c*/ 	.byte	0x04, 0x1e
        /*0e5e*/ 	.short	(.L_513 - .L_512)
.L_512:
        /*0e60*/ 	.word	0x00000000


	//----- nvinfo : EIATTR_CBANK_PARAM_SIZE
	.align		4
.L_513:
        /*0e64*/ 	.byte	0x03, 0x19
        /*0e66*/ 	.short	0x0af0


	//----- nvinfo : EIATTR_PARAM_CBANK
	.align		4
        /*0e68*/ 	.byte	0x04, 0x0a
        /*0e6a*/ 	.short	(.L_515 - .L_514)
	.align		4
.L_514:
        /*0e6c*/ 	.word	index@(.nv.constant0._ZN7cutlass13device_kernelIN5flash11enable_sm90INS1_16FlashAttnFwdSm90INS1_25CollectiveMainloopFwdSm90ILi2EN4cute5tupleIJNS5_1CILi1EEES8_S8_EEENS6_IJNS7_ILi128EEENS7_ILi64EEENS7_ILi256EEEEEELi256ENS_6half_tEfNS_4arch4Sm90ELb0ELb1ELb0ELb1ELb0ELb0ELb0ELb1ELb1ELb1ELb0ELb0EEENS1_21CollectiveEpilogueFwdINS6_IJSA_SC_SB_EEES9_SE_SG_Li256ELb1ELb1ELb0ELb0EEENS1_36VarlenDynamicPersistentTileSchedulerILi128ELi64ELi256ELi128ELb0ELb1ELb1ELb1ELb0ELb1EEEEEEEEEvNT_6ParamsE)
        /*0e70*/ 	.short	0x0210
        /*0e72*/ 	.short	0x0af0


	//----- nvinfo : EIATTR_SW_WAR
	.align		4
.L_515:
        /*0e74*/ 	.byte	0x04, 0x36
        /*0e76*/ 	.short	(.L_517 - .L_516)
.L_516:
        /*0e78*/ 	.word	0x00000008
.L_517:


//--------------------- .nv.info._ZN7cutlass13device_kernelIN5flash11enable_sm90INS1_16FlashAttnFwdSm90INS1_25CollectiveMainloopFwdSm90ILi2EN4cute5tupleIJNS5_1CILi1EEES8_S8_EEENS6_IJNS7_ILi128EEENS7_ILi64EEENS7_ILi256EEEEEELi256ENS_6half_tEfNS_4arch4Sm90ELb0ELb1ELb0ELb1ELb0ELb1ELb0ELb1ELb1ELb1ELb0ELb0EEENS1_21CollectiveEpilogueFwdINS6_IJSA_SC_SB_EEES9_SE_SG_Li256ELb1ELb1ELb0ELb0EEENS1_36VarlenDynamicPersistentTileSchedulerILi128ELi64ELi256ELi128ELb0ELb1ELb1ELb1ELb0ELb1EEEEEEEEEvNT_6ParamsE --------------------------
	.section	.nv.info._ZN7cutlass13device_kernelIN5flash11enable_sm90INS1_16FlashAttnFwdSm90INS1_25CollectiveMainloopFwdSm90ILi2EN4cute5tupleIJNS5_1CILi1EEES8_S8_EEENS6_IJNS7_ILi128EEENS7_ILi64EEENS7_ILi256EEEEEELi256ENS_6half_tEfNS_4arch4Sm90ELb0ELb1ELb0ELb1ELb0ELb1ELb0ELb1ELb1ELb1ELb0ELb0EEENS1_21CollectiveEpilogueFwdINS6_IJSA_SC_SB_EEES9_SE_SG_Li256ELb1ELb1ELb0ELb0EEENS1_36VarlenDynamicPersistentTileSchedulerILi128ELi64ELi256ELi128ELb0ELb1ELb1ELb1ELb0ELb1EEEEEEEEEvNT_6ParamsE,"",@"SHT_CUDA_INFO"
	.sectionflags	@""
	.align	4


	//----- nvinfo : EIATTR_CUDA_API_VERSION
	.align		4
        /*0000*/ 	.byte	0x04, 0x37
        /*0002*/ 	.short	(.L_519 - .L_518)
.L_518:
        /*0004*/ 	.word	0x00000082


	//----- nvinfo : EIATTR_KPARAM_INFO
	.align		4
.L_519:
        /*0008*/ 	.byte	0x04, 0x17
        /*000a*/ 	.short	(.L_521 - .L_520)
.L_520:
        /*000c*/ 	.word	0x00000000
        /*0010*/ 	.short	0x0000
        /*0012*/ 	.short	0x0070
        /*0014*/ 	.byte	0x00, 0xf0, 0x01, 0x2a


	//----- nvinfo : EIATTR_SPARSE_MMA_MASK
	.align		4
.L_521:
        /*0018*/ 	.byte	0x03, 0x50
        /*001a*/ 	.short	0x0000


	//----- nvinfo : EIATTR_MAXREG_COUNT
	.align		4
        /*001c*/ 	.byte	0x03, 0x1b
        /*001e*/ 	.short	0x00a8


	//----- nvinfo : EIATTR_NUM_BARRIERS
	.align		4
        /*0020*/ 	.byte	0x02, 0x4c
        /*0022*/ 	.byte	0x10
	.zero		1


	//----- nvinfo : EIATTR_EXTERNS
	.align		4
        /*0024*/ 	.byte	0x04, 0x0f
        /*0026*/ 	.short	(.L_523 - .L_522)


	//   ....[0]....
	.align		4
.L_522:
        /*0028*/ 	.word	index@(__assertfail)


	//----- nvinfo : EIATTR_ANNOTATIONS
	.align		4
.L_523:
        /*002c*/ 	.byte	0x04, 0x55
        /*002e*/ 	.short	(.L_525 - .L_524)


	//   ....[0]....
.L_524:
        /* <DEDUP_REMOVED lines=171> */


	//----- nvinfo : EIATTR_MERCURY_ISA_VERSION
	.align		4
.L_525:
        /*0ad0*/ 	.byte	0x03, 0x5f
        /*0ad2*/ 	.short	0x0101


	//----- nvinfo : EIATTR_UNUSED_LOAD_BYTE_OFFSET
	.align		4
        /*0ad4*/ 	.byte	0x04, 0x44
        /*0ad6*/ 	.short	(.L_527 - .L_526)


	//   ....[0]....
.L_526:
        /*0ad8*/ 	.word	0x00000a80
        /*0adc*/ 	.word	0x0000fff0


	//   ....[1]....
        /*0ae0*/ 	.word	0x0001e0a0
        /*0ae4*/ 	.word	0x0000fff0


	//----- nvinfo : EIATTR_INT_WARP_WIDE_INSTR_OFFSETS
	.align		4
.L_527:
        /*0ae8*/ 	.byte	0x04, 0x31
        /*0aea*/ 	.short	(.L_529 - .L_528)


	//   ....[0]....
.L_528:
        /*0aec*/ 	.word	0x00000180


	//   ....[1]....
        /*0af0*/ 	.word	0x000001c0


	//   ....[2]....
        /*0af4*/ 	.word	0x00000280


	//   ....[3]....
        /*0af8*/ 	.word	0x00024490


	//   ....[4]....
        /*0afc*/ 	.word	0x000244f0


	//   ....[5]....
        /*0b00*/ 	.word	0x00028a90


	//   ....[6]....
        /*0b04*/ 	.word	0x00028af0


	//----- nvinfo : EIATTR_COOP_GROUP_MASK_REGIDS
	.align		4
.L_529:
        /*0b08*/ 	.byte	0x04, 0x29
        /*0b0a*/ 	.short	(.L_531 - .L_530)


	//   ....[0]....
.L_530:
        /*0b0c*/ 	.word	0xffffffff


	//   ....[1]....
        /*0b10*/ 	.word	0xffffffff


	//   ....[2]....
        /*0b14*/ 	.word	0xffffffff


	//   ....[3]....
        /*0b18*/ 	.word	0xffffffff


	//   ....[4]....
        /*0b1c*/ 	.word	0xffffffff


	//   ....[5]....
        /*0b20*/ 	.word	0xffffffff


	//   ....[6]....
        /*0b24*/ 	.word	0xffffffff


	//   ....[7]....
        /*0b28*/ 	.word	0xffffffff


	//   ....[8]....
        /*0b2c*/ 	.word	0xffffffff


	//   ....[9]....
        /*0b30*/ 	.word	0xffffffff


	//   ....[10]....
        /*0b34*/ 	.word	0xffffffff


	//   ....[11]....
        /*0b38*/ 	.word	0xffffffff


	//   ....[12]....
        /*0b3c*/ 	.word	0xffffffff


	//   ....[13]....
        /*0b40*/ 	.word	0xffffffff


	//   ....[14]....
        /*0b44*/ 	.word	0xffffffff


	//   ....[15]....
        /*0b48*/ 	.word	0xffffffff


	//   ....[16]....
        /*0b4c*/ 	.word	0xffffffff


	//   ....[17]....
        /*0b50*/ 	.word	0xffffffff


	//   ....[18]....
        /*0b54*/ 	.word	0xffffffff


	//   ....[19]....
        /*0b58*/ 	.word	0xffffffff


	//   ....[20]....
        /*0b5c*/ 	.word	0xffffffff


	//   ....[21]....
        /*0b60*/ 	.word	0xffffffff


	//   ....[22]....
        /*0b64*/ 	.word	0xffffffff


	//   ....[23]....
        /*0b68*/ 	.word	0xffffffff


	//   ....[24]....
        /*0b6c*/ 	.word	0xffffffff


	//   ....[25]....
        /*0b70*/ 	.word	0xffffffff


	//   ....[26]....
        /*0b74*/ 	.word	0xffffffff


	//   ....[27]....
        /*0b78*/ 	.word	0xffffffff


	//   ....[28]....
        /*0b7c*/ 	.word	0xffffffff


	//   ....[29]....
        /*0b80*/ 	.word	0xffffffff


	//   ....[30]....
        /*0b84*/ 	.word	0xffffffff


	//   ....[31]....
        /*0b88*/ 	.word	0xffffffff


	//   ....[32]....
        /*0b8c*/ 	.word	0xffffffff


	//   ....[33]....
        /*0b90*/ 	.word	0xffffffff


	//   ....[34]....
        /*0b94*/ 	.word	0xffffffff


	//   ....[35]....
        /*0b98*/ 	.word	0xffffffff


	//   ....[36]....
        /*0b9c*/ 	.word	0xffffffff


	//   ....[37]....
        /*0ba0*/ 	.word	0xffffffff


	//   ....[38]....
        /*0ba4*/ 	.word	0xffffffff


	//   ....[39]....
        /*0ba8*/ 	.word	0xffffffff


	//   ....[40]....
        /*0bac*/ 	.word	0xffffffff


	//   ....[41]....
        /*0bb0*/ 	.word	0xffffffff


	//   ....[42]....
        /*0bb4*/ 	.word	0xffffffff


	//   ....[43]....
        /*0bb8*/ 	.word	0xffffffff


	//   ....[44]....
        /*0bbc*/ 	.word	0xffffffff


	//   ....[45]....
        /*0bc0*/ 	.word	0xffffffff


	//   ....[46]....
        /*0bc4*/ 	.word	0xffffffff


	//   ....[47]....
        /*0bc8*/ 	.word	0xffffffff


	//   ....[48]....
        /*0bcc*/ 	.word	0xffffffff


	//   ....[49]....
        /*0bd0*/ 	.word	0xffffffff


	//   ....[50]....
        /*0bd4*/ 	.word	0xffffffff


	//   ....[51]....
        /*0bd8*/ 	.word	0xffffffff


	//   ....[52]....
        /*0bdc*/ 	.word	0xffffffff


	//   ....[53]....
        /*0be0*/ 	.word	0xffffffff


	//   ....[54]....
        /*0be4*/ 	.word	0xffffffff


	//   ....[55]....
        /*0be8*/ 	.word	0xffffffff


	//   ....[56]....
        /*0bec*/ 	.word	0xffffffff


	//   ....[57]....
        /*0bf0*/ 	.word	0xffffffff


	//   ....[58]....
        /*0bf4*/ 	.word	0xffffffff


	//   ....[59]....
        /*0bf8*/ 	.word	0xffffffff


	//   ....[60]....
        /*0bfc*/ 	.word	0xffffffff


	//   ....[61]....
        /*0c00*/ 	.word	0xffffffff


	//   ....[62]....
        /*0c04*/ 	.word	0xffffffff


	//   ....[63]....
        /*0c08*/ 	.word	0xffffffff


	//   ....[64]....
        /*0c0c*/ 	.word	0xffffffff


	//   ....[65]....
        /*0c10*/ 	.word	0xffffffff


	//   ....[66]....
        /*0c14*/ 	.word	0xffffffff


	//   ....[67]....
        /*0c18*/ 	.word	0xffffffff


	//   ....[68]....
        /*0c1c*/ 	.word	0xffffffff


	//   ....[69]....
        /*0c20*/ 	.word	0xffffffff


	//   ....[70]....
        /*0c24*/ 	.word	0xffffffff


	//   ....[71]....
        /*0c28*/ 	.word	0xffffffff


	//   ....[72]....
        /*0c2c*/ 	.word	0xffffffff


	//   ....[73]....
        /*0c30*/ 	.word	0xffffffff


	//   ....[74]....
        /*0c34*/ 	.word	0xffffffff


	//   ....[75]....
        /*0c38*/ 	.word	0xffffffff


	//   ....[76]....
        /*0c3c*/ 	.word	0xffffffff


	//   ....[77]....
        /*0c40*/ 	.word	0xffffffff


	//   ....[78]....
        /*0c44*/ 	.word	0xffffffff


	//   ....[79]....
        /*0c48*/ 	.word	0xffffffff


	//   ....[80]....
        /*0c4c*/ 	.word	0xffffffff


	//   ....[81]....
        /*0c50*/ 	.word	0xffffffff


	//   ....[82]....
        /*0c54*/ 	.word	0xffffffff


	//   ....[83]....
        /*0c58*/ 	.word	0xffffffff


	//   ....[84]....
        /*0c5c*/ 	.word	0xffffffff


	//   ....[85]....
        /*0c60*/ 	.word	0xffffffff


	//   ....[86]....
        /*0c64*/ 	.word	0xffffffff


	//   ....[87]....
        /*0c68*/ 	.word	0xffffffff


	//   ....[88]....
        /*0c6c*/ 	.word	0xffffffff


	//   ....[89]....
        /*0c70*/ 	.word	0xffffffff


	//   ....[90]....
        /*0c74*/ 	.word	0xffffffff


	//   ....[91]....
        /*0c78*/ 	.word	0xffffffff


	//   ....[92]....
        /*0c7c*/ 	.word	0xffffffff


	//   ....[93]....
        /*0c80*/ 	.word	0xffffffff


	//   ....[94]....
        /*0c84*/ 	.word	0xffffffff


	//   ....[95]....
        /*0c88*/ 	.word	0xffffffff


	//   ....[96]....
        /*0c8c*/ 	.word	0xffffffff


	//   ....[97]....
        /*0c90*/ 	.word	0xffffffff


	//   ....[98]....
        /*0c94*/ 	.word	0xffffffff


	//   ....[99]....
        /*0c98*/ 	.word	0xffffffff


	//   ....[100]....
        /*0c9c*/ 	.word	0xffffffff


	//   ....[101]....
        /*0ca0*/ 	.word	0xffffffff


	//   ....[102]....
        /*0ca4*/ 	.word	0xffffffff


	//   ....[103]....
        /*0ca8*/ 	.word	0xffffffff


	//   ....[104]....
        /*0cac*/ 	.word	0xffffffff


	//   ....[105]....
        /*0cb0*/ 	.word	0xffffffff


	//   ....[106]....
        /*0cb4*/ 	.word	0xffffffff


	//   ....[107]....
        /*0cb8*/ 	.word	0xffffffff


	//   ....[108]....
        /*0cbc*/ 	.word	0xffffffff


	//   ....[109]....
        /*0cc0*/ 	.word	0xffffffff


	//   ....[110]....
        /*0cc4*/ 	.word	0xffffffff


	//   ....[111]....
        /*0cc8*/ 	.word	0xffffffff


	//   ....[112]....
        /*0ccc*/ 	.word	0xffffffff


	//   ....[113]....
        /*0cd0*/ 	.word	0xffffffff


	//   ....[114]....
        /*0cd4*/ 	.word	0xffffffff


	//   ....[115]....
        /*0cd8*/ 	.word	0xffffffff


	//   ....[116]....
        /*0cdc*/ 	.word	0xffffffff


	//   ....[117]....
        /*0ce0*/ 	.word	0xffffffff


	//   ....[118]....
        /*0ce4*/ 	.word	0xffffffff


	//   ....[119]....
        /*0ce8*/ 	.word	0xffffffff


	//   ....[120]....
        /*0cec*/ 	.word	0xffffffff


	//   ....[121]....
        /*0cf0*/ 	.word	0xffffffff


	//   ....[122]....
        /*0cf4*/ 	.word	0xffffffff


	//   ....[123]....
        /*0cf8*/ 	.word	0xffffffff


	//   ....[124]....
        /*0cfc*/ 	.word	0xffffffff


	//   ....[125]....
        /*0d00*/ 	.word	0xffffffff


	//   ....[126]....
        /*0d04*/ 	.word	0xffffffff


	//   ....[127]....
        /*0d08*/ 	.word	0xffffffff


	//   ....[128]....
        /*0d0c*/ 	.word	0xffffffff


	//   ....[129]....
        /*0d10*/ 	.word	0xffffffff


	//   ....[130]....
        /*0d14*/ 	.word	0xffffffff


	//   ....[131]....
        /*0d18*/ 	.word	0xffffffff


	//   ....[132]....
        /*0d1c*/ 	.word	0xffffffff


	//   ....[133]....
        /*0d20*/ 	.word	0xffffffff


	//   ....[134]....
        /*0d24*/ 	.word	0xffffffff


	//   ....[135]....
        /*0d28*/ 	.word	0xffffffff


	//   ....[136]....
        /*0d2c*/ 	.word	0xffffffff


	//   ....[137]....
        /*0d30*/ 	.word	0xffffffff


	//   ....[138]....
        /*0d34*/ 	.word	0x0500000f


	//   ....[139]....
        /*0d38*/ 	.word	0x0500000f


	//   ....[140]....
        /*0d3c*/ 	.word	0x0500000f


	//   ....[141]....
        /*0d40*/ 	.word	0x0500000f


	//   ....[142]....
        /*0d44*/ 	.word	0x0500000f


	//   ....[143]....
        /*0d48*/ 	.word	0x0500000f


	//   ....[144]....
        /*0d4c*/ 	.word	0x0500000f


	//   ....[145]....
        /*0d50*/ 	.word	0x0500000f


	//   ....[146]....
        /*0d54*/ 	.word	0x0500000f


	//   ....[147]....
        /*0d58*/ 	.word	0x0500000f


	//   ....[148]....
        /*0d5c*/ 	.word	0x0500000f


	//   ....[149]....
        /*0d60*/ 	.word	0x0500000f


	//   ....[150]....
        /*0d64*/ 	.word	0x0500000f


	//   ....[151]....
        /*0d68*/ 	.word	0x0500000f


	//   ....[152]....
        /*0d6c*/ 	.word	0x0500000f


	//   ....[153]....
        /*0d70*/ 	.word	0x0500000f


	//   ....[154]....
        /*0d74*/ 	.word	0x0500000f


	//   ....[155]....
        /*0d78*/ 	.word	0x0500000f


	//   ....[156]....
        /*0d7c*/ 	.word	0x0500000f


	//   ....[157]....
        /*0d80*/ 	.word	0x0500000f


	//   ....[158]....
        /*0d84*/ 	.word	0x0500000f


	//   ....[159]....
        /*0d88*/ 	.word	0x0500000f


	//   ....[160]....
        /*0d8c*/ 	.word	0x0500000f


	//   ....[161]....
        /*0d90*/ 	.word	0x0500000f


	//   ....[162]....
        /*0d94*/ 	.word	0x0500000f


	//   ....[163]....
        /*0d98*/ 	.word	0x0500000f


	//   ....[164]....
        /*0d9c*/ 	.word	0x0500000f


	//   ....[165]....
        /*0da0*/ 	.word	0x0500000f


	//   ....[166]....
        /*0da4*/ 	.word	0x0500000f


	//   ....[167]....
        /*0da8*/ 	.word	0x0500000f


	//   ....[168]....
        /*0dac*/ 	.word	0x0500000f


	//   ....[169]....
        /*0db0*/ 	.word	0x0500000f


	//   ....[170]....
        /*0db4*/ 	.word	0x0500000f


	//   ....[171]....
        /*0db8*/ 	.word	0x0500000f


	//   ....[172]....
        /*0dbc*/ 	.word	0x0500000f


	//   ....[173]....
        /*0dc0*/ 	.word	0x0500000f


	//   ....[174]....
        /*0dc4*/ 	.word	0x0500000f


	//   ....[175]....
        /*0dc8*/ 	.word	0x0500000f


	//   ....[176]....
        /*0dcc*/ 	.word	0x0500000f


	//   ....[177]....
        /*0dd0*/ 	.word	0x0500000f


	//   ....[178]....
        /*0dd4*/ 	.word	0x0500000f


	//   ....[179]....
        /*0dd8*/ 	.word	0x0500000f


	//   ....[180]....
        /*0ddc*/ 	.word	0x0500000f


	//   ....[181]....
        /*0de0*/ 	.word	0x0500000f


	//   ....[182]....
        /*0de4*/ 	.word	0x0500000f


	//   ....[183]....
        /*0de8*/ 	.word	0x0500000f


	//   ....[184]....
        /*0dec*/ 	.word	0x0500000f


	//   ....[185]....
        /*0df0*/ 	.word	0x0500000f


	//   ....[186]....
        /*0df4*/ 	.word	0x0500000f


	//   ....[187]....
        /*0df8*/ 	.word	0x0500000f


	//   ....[188]....
        /*0dfc*/ 	.word	0x0500000f


	//   ....[189]....
        /*0e00*/ 	.word	0x0500000f


	//   ....[190]....
        /*0e04*/ 	.word	0x0500000f


	//   ....[191]....
        /*0e08*/ 	.word	0x0500000f


	//   ....[192]....
        /*0e0c*/ 	.word	0x0500000f


	//   ....[193]....
        /*0e10*/ 	.word	0x0500000f


	//   ....[194]....
        /*0e14*/ 	.word	0x0500000f


	//   ....[195]....
        /*0e18*/ 	.word	0x0500000f


	//   ....[196]....
        /*0e1c*/ 	.word	0x0500000f


	//   ....[197]....
        /*0e20*/ 	.word	0x0500000f


	//   ....[198]....
        /*0e24*/ 	.word	0x0500000f


	//   ....[199]....
        /*0e28*/ 	.word	0x0500000f


	//   ....[200]....
        /*0e2c*/ 	.word	0x0500000f


	//   ....[201]....
        /*0e30*/ 	.word	0x0500000f


	//   ....[202]....
        /*0e34*/ 	.word	0x0500000f


	//   ....[203]....
        /*0e38*/ 	.word	0x0500000f


	//   ....[204]....
        /*0e3c*/ 	.word	0x0500000f


	//   ....[205]....
        /*0e40*/ 	.word	0x0500000f


	//----- nvinfo : EIATTR_COOP_GROUP_INSTR_OFFSETS
	.align		4
.L_531:
        /*0e44*/ 	.byte	0x04, 0x28
        /*0e46*/ 	.short	(.L_533 - .L_532)


	//   ....[0]....
.L_532:
        /*0e48*/ 	.word	0x00000060


	//   ....[1]....
        /*0e4c*/ 	.word	0x00000190


	//   ....[2]....
        /*0e50*/ 	.word	0x00000290


	//   ....[3]....
        /*0e54*/ 	.word	0x00000400


	//   ....[4]....
        /*0e58*/ 	.word	0x00000560


	//   ....[5]....
        /*0e5c*/ 	.word	0x00000680


	//   ....[6]....
        /*0e60*/ 	.word	0x000007e0


	//   ....[7]....
        /*0e64*/ 	.word	0x00008cd0


	//   ....[8]....
        /*0e68*/ 	.word	0x00009410


	//   ....[9]....
        /*0e6c*/ 	.word	0x00009420


	//   ....[10]....
        /*0e70*/ 	.word	0x00009430


	//   ....[11]....
        /*0e74*/ 	.word	0x00009440


	//   ....[12]....
        /*0e78*/ 	.word	0x000099b0


	//   ....[13]....
        /*0e7c*/ 	.word	0x000099c0


	//   ....[14]....
        /*0e80*/ 	.word	0x000099d0


	//   ....[15]....
        /*0e84*/ 	.word	0x000099e0


	//   ....[16]....
        /*0e88*/ 	.word	0x00009f10


	//   ....[17]....
        /*0e8c*/ 	.word	0x00009f20


	//   ....[18]....
        /*0e90*/ 	.word	0x00009f30


	//   ....[19]....
        /*0e94*/ 	.word	0x00009f40


	//   ....[20]....
        /*0e98*/ 	.word	0x0000a490


	//   ....[21]....
        /*0e9c*/ 	.word	0x0000a4a0


	//   ....[22]....
        /*0ea0*/ 	.word	0x0000a4b0


	//   ....[23]....
        /*0ea4*/ 	.word	0x0000a4c0


	//   ....[24]....
        /*0ea8*/ 	.word	0x0000db70


	//   ....[25]....
        /*0eac*/ 	.word	0x0000db80


	//   ....[26]....
        /*0eb0*/ 	.word	0x0000db90


	//   ....[27]....
        /*0eb4*/ 	.word	0x0000dba0


	//   ....[28]....
        /*0eb8*/ 	.word	0x0000e060


	//   ....[29]....
        /*0ebc*/ 	.word	0x0000e070


	//   ....[30]....
        /*0ec0*/ 	.word	0x0000e080


	//   ....[31]....
        /*0ec4*/ 	.word	0x0000e090


	//   ....[32]....
        /*0ec8*/ 	.word	0x0000e4c0


	//   ....[33]....
        /*0ecc*/ 	.word	0x0000e4d0


	//   ....[34]....
        /*0ed0*/ 	.word	0x0000e4e0


	//   ....[35]....
        /*0ed4*/ 	.word	0x0000e4f0


	//   ....[36]....
        /*0ed8*/ 	.word	0x0000e940


	//   ....[37]....
        /*0edc*/ 	.word	0x0000e950


	//   ....[38]....
        /*0ee0*/ 	.word	0x0000e960


	//   ....[39]....
        /*0ee4*/ 	.word	0x0000e970


	//   ....[40]....
        /*0ee8*/ 	.word	0x000130c0


	//   ....[41]....
        /*0eec*/ 	.word	0x00013800


	//   ....[42]....
        /*0ef0*/ 	.word	0x00013c20


	//   ....[43]....
        /*0ef4*/ 	.word	0x00013d00


	//   ....[44]....
        /*0ef8*/ 	.word	0x00014170


	//   ....[45]....
        /*0efc*/ 	.word	0x00014200


	//   ....[46]....
        /*0f00*/ 	.word	0x000164e0


	//   ....[47]....
        /*0f04*/ 	.word	0x000166f0


	//   ....[48]....
        /*0f08*/ 	.word	0x00016d10


	//   ....[49]....
        /*0f0c*/ 	.word	0x00016d30


	//   ....[50]....
        /*0f10*/ 	.word	0x00017420


	//   ....[51]....
        /*0f14*/ 	.word	0x000174a0


	//   ....[52]....
        /*0f18*/ 	.word	0x000193b0


	//   ....[53]....
        /*0f1c*/ 	.word	0x00019480


	//   ....[54]....
        /*0f20*/ 	.word	0x00019630


	//   ....[55]....
        /*0f24*/ 	.word	0x00019770


	//   ....[56]....
        /*0f28*/ 	.word	0x0001b5d0


	//   ....[57]....
        /*0f2c*/ 	.word	0x0001b820


	//   ....[58]....
        /*0f30*/ 	.word	0x0001be50


	//   ....[59]....
        /*0f34*/ 	.word	0x0001be70


	//   ....[60]....
        /*0f38*/ 	.word	0x0001c5b0


	//   ....[61]....
        /*0f3c*/ 	.word	0x0001c650


	//   ....[62]....
        /*0f40*/ 	.word	0x0001d660


	//   ....[63]....
        /*0f44*/ 	.word	0x0001d670


	//   ....[64]....
        /*0f48*/ 	.word	0x0001d6a0


	//   ....[65]....
        /*0f4c*/ 	.word	0x0001d6b0


	//   ....[66]....
        /*0f50*/ 	.word	0x0001f100


	//   ....[67]....
        /*0f54*/ 	.word	0x0001f140


	//   ....[68]....
        /*0f58*/ 	.word	0x0001f2b0


	//   ....[69]....
        /*0f5c*/ 	.word	0x0001f2e0


	//   ....[70]....
        /*0f60*/ 	.word	0x0001fa90


	//   ....[71]....
        /*0f64*/ 	.word	0x0001fac0


	//   ....[72]....
        /*0f68*/ 	.word	0x0001fc10


	//   ....[73]....
        /*0f6c*/ 	.word	0x0001fc30


	//   ....[74]....
        /*0f70*/ 	.word	0x0001fd70


	//   ....[75]....
        /*0f74*/ 	.word	0x0001fd90


	//   ....[76]....
        /*0f78*/ 	.word	0x0001fee0


	//   ....[77]....
        /*0f7c*/ 	.word	0x0001ff00


	//   ....[78]....
        /*0f80*/ 	.word	0x00020820


	//   ....[79]....
        /*0f84*/ 	.word	0x00020840


	//   ....[80]....
        /*0f88*/ 	.word	0x000209a0


	//   ....[81]....
        /*0f8c*/ 	.word	0x000209c0


	//   ....[82]....
        /*0f90*/ 	.word	0x00020b00


	//   ....[83]....
        /*0f94*/ 	.word	0x00020b20


	//   ....[84]....
        /*0f98*/ 	.word	0x00020c70


	//   ....[85]....
        /*0f9c*/ 	.word	0x00020c90


	//   ....[86]....
        /*0fa0*/ 	.word	0x00020e60


	//   ....[87]....
        /*0fa4*/ 	.word	0x00021030


	//   ....[88]....
        /*0fa8*/ 	.word	0x00021060


	//   ....[89]....
        /*0fac*/ 	.word	0x00021090


	//   ....[90]....
        /*0fb0*/ 	.word	0x000210c0


	//   ....[91]....
        /*0fb4*/ 	.word	0x000210f0


	//   ....[92]....
        /*0fb8*/ 	.word	0x00021120


	//   ....[93]....
        /*0fbc*/ 	.word	0x00021290


	//   ....[94]....
        /*0fc0*/ 	.word	0x000212c0


	//   ....[95]....
        /*0fc4*/ 	.word	0x000212f0


	//   ....[96]....
        /*0fc8*/ 	.word	0x00021320


	//   ....[97]....
        /*0fcc*/ 	.word	0x00021350


	//   ....[98]....
        /*0fd0*/ 	.word	0x00021380


	//   ....[99]....
        /*0fd4*/ 	.word	0x00021420


	//   ....[100]....
        /*0fd8*/ 	.word	0x00021480


	//   ....[101]....
        /*0fdc*/ 	.word	0x00021510


	//   ....[102]....
        /*0fe0*/ 	.word	0x000226f0


	//   ....[103]....
        /*0fe4*/ 	.word	0x00024a50


	//   ....[104]....
        /*0fe8*/ 	.word	0x000256d0


	//   ....[105]....
        /*0fec*/ 	.word	0x000256f0


	//   ....[106]....
        /*0ff0*/ 	.word	0x00025710


	//   ....[107]....
        /*0ff4*/ 	.word	0x000257c0


	//   ....[108]....
        /*0ff8*/ 	.word	0x00025830


	//   ....[109]....
        /*0ffc*/ 	.word	0x00025880


	//   ....[110]....
        /*1000*/ 	.word	0x000258f0


	//   ....[111]....
        /*1004*/ 	.word	0x00025940


	//   ....[112]....
        /*1008*/ 	.word	0x000259b0


	//   ....[113]....
        /*100c*/ 	.word	0x00025a00


	//   ....[114]....
        /*1010*/ 	.word	0x00025a70


	//   ....[115]....
        /*1014*/ 	.word	0x00025ac0


	//   ....[116]....
        /*1018*/ 	.word	0x00025b30


	//   ....[117]....
        /*101c*/ 	.word	0x00025b80


	//   ....[118]....
        /*1020*/ 	.word	0x00025bf0


	//   ....[119]....
        /*1024*/ 	.word	0x00025c40


	//   ....[120]....
        /*1028*/ 	.word	0x000293c0


	//   ....[121]....
        /*102c*/ 	.word	0x000293e0


	//   ....[122]....
        /*1030*/ 	.word	0x00029420


	//   ....[123]....
        /*1034*/ 	.word	0x00029450


	//   ....[124]....
        /*1038*/ 	.word	0x00029480


	//   ....[125]....
        /*103c*/ 	.word	0x000294b0


	//   ....[126]....
        /*1040*/ 	.word	0x000294e0


	//   ....[127]....
        /*1044*/ 	.word	0x00029510


	//   ....[128]....
        /*1048*/ 	.word	0x00029690


	//   ....[129]....
        /*104c*/ 	.word	0x000296d0


	//   ....[130]....
        /*1050*/ 	.word	0x00029700


	//   ....[131]....
        /*1054*/ 	.word	0x00029730


	//   ....[132]....
        /*1058*/ 	.word	0x00029760


	//   ....[133]....
        /*105c*/ 	.word	0x00029790


	//   ....[134]....
        /*1060*/ 	.word	0x00029850


	//   ....[135]....
        /*1064*/ 	.word	0x00029870


	//   ....[136]....
        /*1068*/ 	.word	0x000298e0


	//   ....[137]....
        /*106c*/ 	.word	0x00029fb0


	//   ....[138]....
        /*1070*/ 	.word	0x0002a3f0


	//   ....[139]....
        /*1074*/ 	.word	0x0002a480


	//   ....[140]....
        /*1078*/ 	.word	0x0002a4d0


	//   ....[141]....
        /*107c*/ 	.word	0x0002a520


	//   ....[142]....
        /*1080*/ 	.word	0x0002a5b0


	//   ....[143]....
        /*1084*/ 	.word	0x0002a640


	//   ....[144]....
        /*1088*/ 	.word	0x0002a690


	//   ....[145]....
        /*108c*/ 	.word	0x0002a6e0


	//   ....[146]....
        /*1090*/ 	.word	0x0002a770


	//   ....[147]....
        /*1094*/ 	.word	0x0002a800


	//   ....[148]....
        /*1098*/ 	.word	0x0002a850


	//   ....[149]....
        /*109c*/ 	.word	0x0002a8a0


	//   ....[150]....
        /*10a0*/ 	.word	0x0002a930


	//   ....[151]....
        /*10a4*/ 	.word	0x0002a9c0


	//   ....[152]....
        /*10a8*/ 	.word	0x0002aa10


	//   ....[153]....
        /*10ac*/ 	.word	0x0002aa60


	//   ....[154]....
        /*10b0*/ 	.word	0x0002ab50


	//   ....[155]....
        /*10b4*/ 	.word	0x0002abe0


	//   ....[156]....
        /*10b8*/ 	.word	0x0002ac30


	//   ....[157]....
        /*10bc*/ 	.word	0x0002ac80


	//   ....[158]....
        /*10c0*/ 	.word	0x0002ad10


	//   ....[159]....
        /*10c4*/ 	.word	0x0002ada0


	//   ....[160]....
        /*10c8*/ 	.word	0x0002adf0


	//   ....[161]....
        /*10cc*/ 	.word	0x0002ae40


	//   ....[162]....
        /*10d0*/ 	.word	0x0002aed0


	//   ....[163]....
        /*10d4*/ 	.word	0x0002af60


	//   ....[164]....
        /*10d8*/ 	.word	0x0002afb0


	//   ....[165]....
        /*10dc*/ 	.word	0x0002b000


	//   ....[166]....
        /*10e0*/ 	.word	0x0002b090


	//   ....[167]....
        /*10e4*/ 	.word	0x0002b120


	//   ....[168]....
        /*10e8*/ 	.word	0x0002b170


	//   ....[169]....
        /*10ec*/ 	.word	0x0002b1c0


	//   ....[170]....
        /*10f0*/ 	.word	0x0002b560


	//   ....[171]....
        /*10f4*/ 	.word	0x0002b860


	//   ....[172]....
        /*10f8*/ 	.word	0x0002b9e0


	//   ....[173]....
        /*10fc*/ 	.word	0x0002ba30


	//   ....[174]....
        /*1100*/ 	.word	0x0002bae0


	//   ....[175]....
        /*1104*/ 	.word	0x0002bc00


	//   ....[176]....
        /*1108*/ 	.word	0x0002bc60


	//   ....[177]....
        /*110c*/ 	.word	0x0002bd80


	//   ....[178]....
        /*1110*/ 	.word	0x0002bde0


	//   ....[179]....
        /*1114*/ 	.word	0x0002bf00


	//   ....[180]....
        /*1118*/ 	.word	0x0002bf60


	//   ....[181]....
        /*111c*/ 	.word	0x0002c080


	//   ....[182]....
        /*1120*/ 	.word	0x0002c0e0


	//   ....[183]....
        /*1124*/ 	.word	0x0002c200


	//   ....[184]....
        /*1128*/ 	.word	0x0002c260


	//   ....[185]....
        /*112c*/ 	.word	0x0002c380


	//   ....[186]....
        /*1130*/ 	.word	0x0002c3e0


	//   ....[187]....
        /*1134*/ 	.word	0x0002c4c0


	//   ....[188]....
        /*1138*/ 	.word	0x0002c840


	//   ....[189]....
        /*113c*/ 	.word	0x0002c8f0


	//   ....[190]....
        /*1140*/ 	.word	0x0002c9f0


	//   ....[191]....
        /*1144*/ 	.word	0x0002ca80


	//   ....[192]....
        /*1148*/ 	.word	0x0002cb00


	//   ....[193]....
        /*114c*/ 	.word	0x0002cb80


	//   ....[194]....
        /*1150*/ 	.word	0x0002cc00


	//   ....[195]....
        /*1154*/ 	.word	0x0002cc90


	//   ....[196]....
        /*1158*/ 	.word	0x0002cd30


	//   ....[197]....
        /*115c*/ 	.word	0x0002ce00


	//   ....[198]....
        /*1160*/ 	.word	0x0002ce80


	//   ....[199]....
        /*1164*/ 	.word	0x0002cf00


	//   ....[200]....
        /*1168*/ 	.word	0x0002cf80


	//   ....[201]....
        /*116c*/ 	.word	0x0002d010


	//   ....[202]....
        /*1170*/ 	.word	0x0002d090


	//   ....[203]....
        /*1174*/ 	.word	0x0002d130


	//   ....[204]....
        /*1178*/ 	.word	0x0002d1c0


	//   ....[205]....
        /*117c*/ 	.word	0x0002d2f0


	//----- nvinfo : EIATTR_REG_RECONFIG
	.align		4
.L_533:
        /*1180*/ 	.byte	0x01, 0x54
	.zero		2


	//----- nvinfo : EIATTR_SYSCALL_OFFSETS
	.align		4
        /*1184*/ 	.byte	0x04, 0x46
        /*1186*/ 	.short	(.L_535 - .L_534)


	//   ....[0]....
.L_534:
        /*1188*/ 	.word	0x00002020


	//   ....[1]....
        /*118c*/ 	.word	0x00002170


	//   ....[2]....
        /*1190*/ 	.word	0x00008e70


	//   ....[3]....
        /*1194*/ 	.word	0x00009190


	//   ....[4]....
        /*1198*/ 	.word	0x00024690


	//   ....[5]....
        /*119c*/ 	.word	0x000247e0


	//   ....[6]....
        /*11a0*/ 	.word	0x000248d0


	//   ....[7]....
        /*11a4*/ 	.word	0x00025210


	//----- nvinfo : EIATTR_MBARRIER_INSTR_OFFSETS
	.align		4
.L_535:
        /*11a8*/ 	.byte	0x04, 0x39
        /*11aa*/ 	.short	(.L_537 - .L_536)


	//   ....[0]....
.L_536:
        /*11ac*/ 	.word	0x000002b0
        /*11b0*/ 	.word	0x000000ff
        /*11b4*/ 	.word	0x00030800
        /*11b8*/ 	.short	0x0100
        /*11ba*/ 	.byte	0x08
	.zero		1


	//   ....[1]....
        /*11bc*/ 	.word	0x000002c0
        /*11c0*/ 	.word	0x000000ff
        /*11c4*/ 	.word	0x00030820
        /*11c8*/ 	.short	0x0100
        /*11ca*/ 	.byte	0x08
	.zero		1


	//   ....[2]....
        /*11cc*/ 	.word	0x000003b0
        /*11d0*/ 	.word	0x000000ff
        /*11d4*/ 	.word	0x00030830
        /*11d8*/ 	.short	0x0100
        /*11da*/ 	.byte	0x08
	.zero		1


	//   ....[3]....
        /*11dc*/ 	.word	0x000003c0
        /*11e0*/ 	.word	0x000000ff
        /*11e4*/ 	.word	0x00030840
        /*11e8*/ 	.short	0x0100
        /*11ea*/ 	.byte	0x08
	.zero		1


	//   ....[4]....
        /*11ec*/ 	.word	0x000003d0
        /*11f0*/ 	.word	0x000000ff
        /*11f4*/ 	.word	0x00030838
        /*11f8*/ 	.short	0x0100
        /*11fa*/ 	.byte	0x08
	.zero		1


	//   ....[5]....
        /*11fc*/ 	.word	0x000003e0
        /*1200*/ 	.word	0x000000ff
        /*1204*/ 	.word	0x00030848
        /*1208*/ 	.short	0x0100
        /*120a*/ 	.byte	0x08
	.zero		1


	//   ....[6]....
        /*120c*/ 	.word	0x00000510
        /*1210*/ 	.word	0x000000ff
        /*1214*/ 	.word	0x00030850
        /*1218*/ 	.short	0x0100
        /*121a*/ 	.byte	0x08
	.zero		1


	//   ....[7]....
        /*121c*/ 	.word	0x00000520
        /*1220*/ 	.word	0x000000ff
        /*1224*/ 	.word	0x00030860
        /*1228*/ 	.short	0x0100
        /*122a*/ 	.byte	0x08
	.zero		1


	//   ....[8]....
        /*122c*/ 	.word	0x00000530
        /*1230*/ 	.word	0x000000ff
        /*1234*/ 	.word	0x00030858
        /*1238*/ 	.short	0x0100
        /*123a*/ 	.byte	0x08
	.zero		1


	//   ....[9]....
        /*123c*/ 	.word	0x00000540
        /*1240*/ 	.word	0x000000ff
        /*1244*/ 	.word	0x00030868
        /*1248*/ 	.short	0x0100
        /*124a*/ 	.byte	0x08
	.zero		1


	//   ....[10]....
        /*124c*/ 	.word	0x00000630
        /*1250*/ 	.word	0x000000ff
        /*1254*/ 	.word	0x00030870
        /*1258*/ 	.short	0x0100
        /*125a*/ 	.byte	0x06
	.zero		1


	//   ....[11]....
        /*125c*/ 	.word	0x00000640
        /*1260*/ 	.word	0x000000ff
        /*1264*/ 	.word	0x00030880
        /*1268*/ 	.short	0x0100
        /*126a*/ 	.byte	0x06
	.zero		1


	//   ....[12]....
        /*126c*/ 	.word	0x00000650
        /*1270*/ 	.word	0x000000ff
        /*1274*/ 	.word	0x00030878
        /*1278*/ 	.short	0x0100
        /*127a*/ 	.byte	0x06
	.zero		1


	//   ....[13]....
        /*127c*/ 	.word	0x00000660
        /*1280*/ 	.word	0x000000ff
        /*1284*/ 	.word	0x00030888
        /*1288*/ 	.short	0x0100
        /*128a*/ 	.byte	0x06
	.zero		1


	//   ....[14]....
        /*128c*/ 	.word	0x00000790
        /*1290*/ 	.word	0x000000ff
        /*1294*/ 	.word	0x00030890
        /*1298*/ 	.short	0x0100
        /*129a*/ 	.byte	0x08
	.zero		1


	//   ....[15]....
        /*129c*/ 	.word	0x000007a0
        /*12a0*/ 	.word	0x000000ff
        /*12a4*/ 	.word	0x000308a0
        /*12a8*/ 	.short	0x0100
        /*12aa*/ 	.byte	0x08
	.zero		1


	//   ....[16]....
        /*12ac*/ 	.word	0x000007b0
        /*12b0*/ 	.word	0x000000ff
        /*12b4*/ 	.word	0x00030898
        /*12b8*/ 	.short	0x0100
        /*12ba*/ 	.byte	0x08
	.zero		1


	//   ....[17]....
        /*12bc*/ 	.word	0x000007c0
        /*12c0*/ 	.word	0x000000ff
        /*12c4*/ 	.word	0x000308a8
        /*12c8*/ 	.short	0x0100
        /*12ca*/ 	.byte	0x08
	.zero		1


	//   ....[18]....
        /*12cc*/ 	.word	0x000008f0
        /*12d0*/ 	.word	0x000000ff
        /*12d4*/ 	.word	0x000308b0
        /*12d8*/ 	.short	0x0100
        /*12da*/ 	.byte	0x08
	.zero		1


	//   ....[19]....
        /*12dc*/ 	.word	0x00000900
        /*12e0*/ 	.word	0x000000ff
        /*12e4*/ 	.word	0x000308c0
        /*12e8*/ 	.short	0x0100
        /*12ea*/ 	.byte	0x08
	.zero		1


	//   ....[20]....
        /*12ec*/ 	.word	0x00000910
        /*12f0*/ 	.word	0x000000ff
        /*12f4*/ 	.word	0x000308b8
        /*12f8*/ 	.short	0x0100
        /*12fa*/ 	.byte	0x08
	.zero		1


	//   ....[21]....
        /*12fc*/ 	.word	0x00000920
        /*1300*/ 	.word	0x000000ff
        /*1304*/ 	.word	0x000308c8
        /*1308*/ 	.short	0x0100
        /*130a*/ 	.byte	0x08
	.zero		1


	//   ....[22]....
        /*130c*/ 	.word	0x00003700
        /*1310*/ 	.word	0x00000063
        /*1314*/ 	.word	0x00030890
        /*1318*/ 	.short	0x010a
        /*131a*/ 	.byte	0x3f
	.zero		1


	//   ....[23]....
        /*131c*/ 	.word	0x00005940
        /*1320*/ 	.word	0x00000063
        /*1324*/ 	.word	0x00030890
        /*1328*/ 	.short	0x010a
        /*132a*/ 	.byte	0x3f
	.zero		1


	//   ....[24]....
        /*132c*/ 	.word	0x00007b40
        /*1330*/ 	.word	0x00000063
        /*1334*/ 	.word	0x00030890
        /*1338*/ 	.short	0x010a
        /*133a*/ 	.byte	0x3f
	.zero		1


	//   ....[25]....
        /*133c*/ 	.word	0x00007e40
        /*1340*/ 	.word	0x00000024
        /*1344*/ 	.word	0x00000000
        /*1348*/ 	.short	0x0101
        /*134a*/ 	.byte	0x3f
	.zero		1


	//   ....[26]....
        /*134c*/ 	.word	0x00007e80
        /*1350*/ 	.word	0x00000063
        /*1354*/ 	.word	0x000308b0
        /*1358*/ 	.short	0x010a
        /*135a*/ 	.byte	0x3f
	.zero		1


	//   ....[27]....
        /*135c*/ 	.word	0x00008370
        /*1360*/ 	.word	0x00000063
        /*1364*/ 	.word	0x00000000
        /*1368*/ 	.short	0x0101
        /*136a*/ 	.byte	0x3f
	.zero		1


	//   ....[28]....
        /*136c*/ 	.word	0x00008f10
        /*1370*/ 	.word	0x00000010
        /*1374*/ 	.word	0x00030800
        /*1378*/ 	.short	0x010a
        /*137a*/ 	.byte	0x3f
	.zero		1


	//   ....[29]....
        /*137c*/ 	.word	0x00008f60
        /*1380*/ 	.word	0x00000010
        /*1384*/ 	.word	0x00030800
        /*1388*/ 	.short	0x010a
        /*138a*/ 	.byte	0x3f
	.zero		1


	//   ....[30]....
        /*138c*/ 	.word	0x0000a8b0
        /*1390*/ 	.word	0x00000010
        /*1394*/ 	.word	0x00030800
        /*1398*/ 	.short	0x010a
        /*139a*/ 	.byte	0x3f
	.zero		1


	//   ....[31]....
        /*139c*/ 	.word	0x0000ec70
        /*13a0*/ 	.word	0x00000010
        /*13a4*/ 	.word	0x00030800
        /*13a8*/ 	.short	0x010a
        /*13aa*/ 	.byte	0x3f
	.zero		1


	//   ....[32]....
        /*13ac*/ 	.word	0x00012400
        /*13b0*/ 	.word	0x00000005
        /*13b4*/ 	.word	0x00030830
        /*13b8*/ 	.short	0x010a
        /*13ba*/ 	.byte	0x3f
	.zero		1


	//   ....[33]....
        /*13bc*/ 	.word	0x00012470
        /*13c0*/ 	.word	0x00000005
        /*13c4*/ 	.word	0x00030830
        /*13c8*/ 	.short	0x010a
        /*13ca*/ 	.byte	0x3f
	.zero		1


	//   ....[34]....
        /*13cc*/ 	.word	0x000131a0
        /*13d0*/ 	.word	0x00000000
        /*13d4*/ 	.word	0x00000000
        /*13d8*/ 	.short	0x0101
        /*13da*/ 	.byte	0x3f
	.zero		1


	//   ....[35]....
        /*13dc*/ 	.word	0x00014e50
        /*13e0*/ 	.word	0x000000e8
        /*13e4*/ 	.word	0x00030830
        /*13e8*/ 	.short	0x010a
        /*13ea*/ 	.byte	0x3f
	.zero		1


	//   ....[36]....
        /*13ec*/ 	.word	0x00014ee0
        /*13f0*/ 	.word	0x000000e8
        /*13f4*/ 	.word	0x00030830
        /*13f8*/ 	.short	0x010a
        /*13fa*/ 	.byte	0x3f
	.zero		1


	//   ....[37]....
        /*13fc*/ 	.word	0x00016140
        /*1400*/ 	.word	0x00000000
        /*1404*/ 	.word	0x00030850
        /*1408*/ 	.short	0x010a
        /*140a*/ 	.byte	0x3f
	.zero		1


	//   ....[38]....
        /*140c*/ 	.word	0x00016190
        /*1410*/ 	.word	0x00000000
        /*1414*/ 	.word	0x00030850
        /*1418*/ 	.short	0x010a
        /*141a*/ 	.byte	0x3f
	.zero		1


	//   ....[39]....
        /*141c*/ 	.word	0x00016470
        /*1420*/ 	.word	0x000000e8
        /*1424*/ 	.word	0x00000000
        /*1428*/ 	.short	0x0101
        /*142a*/ 	.byte	0x3f
	.zero		1


	//   ....[40]....
        /*142c*/ 	.word	0x00016c00
        /*1430*/ 	.word	0x00000000
        /*1434*/ 	.word	0x00000000
        /*1438*/ 	.short	0x0101
        /*143a*/ 	.byte	0x3f
	.zero		1


	//   ....[41]....
        /*143c*/ 	.word	0x00017dd0
        /*1440*/ 	.word	0x00000005
        /*1444*/ 	.word	0x00030830
        /*1448*/ 	.short	0x010a
        /*144a*/ 	.byte	0x3f
	.zero		1


	//   ....[42]....
        /*144c*/ 	.word	0x00017e60
        /*1450*/ 	.word	0x00000005
        /*1454*/ 	.word	0x00030830
        /*1458*/ 	.short	0x010a
        /*145a*/ 	.byte	0x3f
	.zero		1


	//   ....[43]....
        /*145c*/ 	.word	0x000190b0
        /*1460*/ 	.word	0x00000017
        /*1464*/ 	.word	0x00030850
        /*1468*/ 	.short	0x010a
        /*146a*/ 	.byte	0x3f
	.zero		1


	//   ....[44]....
        /*146c*/ 	.word	0x00019100
        /*1470*/ 	.word	0x00000017
        /*1474*/ 	.word	0x00030850
        /*1478*/ 	.short	0x010a
        /*147a*/ 	.byte	0x3f
	.zero		1


	//   ....[45]....
        /*147c*/ 	.word	0x00019950
        /*1480*/ 	.word	0x0000009f
        /*1484*/ 	.word	0x00000000
        /*1488*/ 	.short	0x0101
        /*148a*/ 	.byte	0x3f
	.zero		1


	//   ....[46]....
        /*148c*/ 	.word	0x00019a10
        /*1490*/ 	.word	0x0000009f
        /*1494*/ 	.word	0x00000000
        /*1498*/ 	.short	0x0101
        /*149a*/ 	.byte	0x3f
	.zero		1


	//   ....[47]....
        /*149c*/ 	.word	0x00019fa0
        /*14a0*/ 	.word	0x00000005
        /*14a4*/ 	.word	0x00030830
        /*14a8*/ 	.short	0x010a
        /*14aa*/ 	.byte	0x3f
	.zero		1


	//   ....[48]....
        /*14ac*/ 	.word	0x0001a030
        /*14b0*/ 	.word	0x00000005
        /*14b4*/ 	.word	0x00030830
        /*14b8*/ 	.short	0x010a
        /*14ba*/ 	.byte	0x3f
	.zero		1


	//   ....[49]....
        /*14bc*/ 	.word	0x0001b280
        /*14c0*/ 	.word	0x00000000
        /*14c4*/ 	.word	0x00030850
        /*14c8*/ 	.short	0x010a
        /*14ca*/ 	.byte	0x3f
	.zero		1


	//   ....[50]....
        /*14cc*/ 	.word	0x0001b2d0
        /*14d0*/ 	.word	0x00000000
        /*14d4*/ 	.word	0x00030850
        /*14d8*/ 	.short	0x010a
        /*14da*/ 	.byte	0x3f
	.zero		1


	//   ....[51]....
        /*14dc*/ 	.word	0x0001b600
        /*14e0*/ 	.word	0x00000002
        /*14e4*/ 	.word	0x00000000
        /*14e8*/ 	.short	0x0101
        /*14ea*/ 	.byte	0x3f
	.zero		1


	//   ....[52]....
        /*14ec*/ 	.word	0x0001bd40
        /*14f0*/ 	.word	0x00000000
        /*14f4*/ 	.word	0x00000000
        /*14f8*/ 	.short	0x0101
        /*14fa*/ 	.byte	0x3f
	.zero		1


	//   ....[53]....
        /*14fc*/ 	.word	0x0001d370
        /*1500*/ 	.word	0x00000000
        /*1504*/ 	.word	0x00030850
        /*1508*/ 	.short	0x010a
        /*150a*/ 	.byte	0x3f
	.zero		1


	//   ....[54]....
        /*150c*/ 	.word	0x0001d410
        /*1510*/ 	.word	0x00000000
        /*1514*/ 	.word	0x00030850
        /*1518*/ 	.short	0x010a
        /*151a*/ 	.byte	0x3f
	.zero		1


	//   ....[55]....
        /*151c*/ 	.word	0x0001d830
        /*1520*/ 	.word	0x0000000b
        /*1524*/ 	.word	0x00000000
        /*1528*/ 	.short	0x0101
        /*152a*/ 	.byte	0x3f
	.zero		1


	//   ....[56]....
        /*152c*/ 	.word	0x0001fab0
        /*1530*/ 	.word	0x00000000
        /*1534*/ 	.word	0x00000000
        /*1538*/ 	.short	0x0101
        /*153a*/ 	.byte	0x3f
	.zero		1


	//   ....[57]....
        /*153c*/ 	.word	0x000227e0
        /*1540*/ 	.word	0x00000006
        /*1544*/ 	.word	0x00030820
        /*1548*/ 	.short	0x010a
        /*154a*/ 	.byte	0x3f
	.zero		1


	//   ....[58]....
        /*154c*/ 	.word	0x000228c0
        /*1550*/ 	.word	0x00000006
        /*1554*/ 	.word	0x000308a0
        /*1558*/ 	.short	0x010a
        /*155a*/ 	.byte	0x3f
	.zero		1


	//   ....[59]....
        /*155c*/ 	.word	0x00022e10
        /*1560*/ 	.word	0x00000006
        /*1564*/ 	.word	0x000308c0
        /*1568*/ 	.short	0x010a
        /*156a*/ 	.byte	0x3f
	.zero		1


	//   ....[60]....
        /*156c*/ 	.word	0x000234b0
        /*1570*/ 	.word	0x00000007
        /*1574*/ 	.word	0x000308a0
        /*1578*/ 	.short	0x010a
        /*157a*/ 	.byte	0x3f
	.zero		1


	//   ....[61]....
        /*157c*/ 	.word	0x000239e0
        /*1580*/ 	.word	0x00000007
        /*1584*/ 	.word	0x000308c0
        /*1588*/ 	.short	0x010a
        /*158a*/ 	.byte	0x3f
	.zero		1


	//   ....[62]....
        /*158c*/ 	.word	0x00024ce0
        /*1590*/ 	.word	0x00000000
        /*1594*/ 	.word	0x00030840
        /*1598*/ 	.short	0x010a
        /*159a*/ 	.byte	0x3f
	.zero		1


	//   ....[63]....
        /*159c*/ 	.word	0x00025d60
        /*15a0*/ 	.word	0x00000008
        /*15a4*/ 	.word	0x00030800
        /*15a8*/ 	.short	0x0107
        /*15aa*/ 	.byte	0x3f
	.zero		1


	//   ....[64]....
        /*15ac*/ 	.word	0x00025e60
        /*15b0*/ 	.word	0x00000002
        /*15b4*/ 	.word	0x00030800
        /*15b8*/ 	.short	0x0101
        /*15ba*/ 	.byte	0x3f
	.zero		1


	//   ....[65]....
        /*15bc*/ 	.word	0x00025e80
        /*15c0*/ 	.word	0x00000002
        /*15c4*/ 	.word	0x00030820
        /*15c8*/ 	.short	0x010a
        /*15ca*/ 	.byte	0x3f
	.zero		1


	//   ....[66]....
        /*15cc*/ 	.word	0x00026200
        /*15d0*/ 	.word	0x00000003
        /*15d4*/ 	.word	0x00030840
        /*15d8*/ 	.short	0x010a
        /*15da*/ 	.byte	0x3f
	.zero		1


	//   ....[67]....
        /*15dc*/ 	.word	0x000267c0
        /*15e0*/ 	.word	0x00000002
        /*15e4*/ 	.word	0x00030860
        /*15e8*/ 	.short	0x010a
        /*15ea*/ 	.byte	0x3f
	.zero		1


	//   ....[68]....
        /*15ec*/ 	.word	0x000270a0
        /*15f0*/ 	.word	0x00000003
        /*15f4*/ 	.word	0x00030840
        /*15f8*/ 	.short	0x010a
        /*15fa*/ 	.byte	0x3f
	.zero		1


	//   ....[69]....
        /*15fc*/ 	.word	0x00027660
        /*1600*/ 	.word	0x00000002
        /*1604*/ 	.word	0x00030860
        /*1608*/ 	.short	0x010a
        /*160a*/ 	.byte	0x3f
	.zero		1


	//   ....[70]....
        /*160c*/ 	.word	0x00027e90
        /*1610*/ 	.word	0x00000003
        /*1614*/ 	.word	0x00030840
        /*1618*/ 	.short	0x010a
        /*161a*/ 	.byte	0x3f
	.zero		1


	//   ....[71]....
        /*161c*/ 	.word	0x00028440
        /*1620*/ 	.word	0x00000002
        /*1624*/ 	.word	0x00030860
        /*1628*/ 	.short	0x010a
        /*162a*/ 	.byte	0x3f
	.zero		1


	//   ....[72]....
        /*162c*/ 	.word	0x00028bf0
        /*1630*/ 	.word	0x00000000
        /*1634*/ 	.word	0x00030860
        /*1638*/ 	.short	0x010a
        /*163a*/ 	.byte	0x3f
	.zero		1


	//   ....[73]....
        /*163c*/ 	.word	0x00029f30
        /*1640*/ 	.word	0x00000000
        /*1644*/ 	.word	0x00030820
        /*1648*/ 	.short	0x010a
        /*164a*/ 	.byte	0x3f
	.zero		1


	//   ....[74]....
        /*164c*/ 	.word	0x0002a0e0
        /*1650*/ 	.word	0x00000006
        /*1654*/ 	.word	0x00000000
        /*1658*/ 	.short	0x010a
        /*165a*/ 	.byte	0x3f
	.zero		1


	//   ....[75]....
        /*165c*/ 	.word	0x0002a150
        /*1660*/ 	.word	0x00000007
        /*1664*/ 	.word	0x00000000
        /*1668*/ 	.short	0x010a
        /*166a*/ 	.byte	0x3f
	.zero		1


	//   ....[76]....
        /*166c*/ 	.word	0x0002a1c0
        /*1670*/ 	.word	0x00000004
        /*1674*/ 	.word	0x00000000
        /*1678*/ 	.short	0x010a
        /*167a*/ 	.byte	0x3f
	.zero		1


	//   ....[77]....
        /*167c*/ 	.word	0x0002a1f0
        /*1680*/ 	.word	0x00000003
        /*1684*/ 	.word	0x00000000
        /*1688*/ 	.short	0x010a
        /*168a*/ 	.byte	0x3f
	.zero		1


	//   ....[78]....
        /*168c*/ 	.word	0x0002a250
        /*1690*/ 	.word	0x00000063
        /*1694*/ 	.word	0x00030890
        /*1698*/ 	.short	0x010a
        /*169a*/ 	.byte	0x3f
	.zero		1


	//   ....[79]....
        /*169c*/ 	.word	0x0002a2a0
        /*16a0*/ 	.word	0x00000063
        /*16a4*/ 	.word	0x00030890
        /*16a8*/ 	.short	0x010a
        /*16aa*/ 	.byte	0x3f
	.zero		1


	//   ....[80]....
        /*16ac*/ 	.word	0x0002a2f0
        /*16b0*/ 	.word	0x00000063
        /*16b4*/ 	.word	0x00030890
        /*16b8*/ 	.short	0x010a
        /*16ba*/ 	.byte	0x3f
	.zero		1


	//   ....[81]....
        /*16bc*/ 	.word	0x0002a340
        /*16c0*/ 	.word	0x00000063
        /*16c4*/ 	.word	0x000308b0
        /*16c8*/ 	.short	0x010a
        /*16ca*/ 	.byte	0x3f
	.zero		1


	//   ....[82]....
        /*16cc*/ 	.word	0x0002aaa0
        /*16d0*/ 	.word	0x00000010
        /*16d4*/ 	.word	0x00030800
        /*16d8*/ 	.short	0x010a
        /*16da*/ 	.byte	0x3f
	.zero		1


	//   ....[83]....
        /*16dc*/ 	.word	0x0002b200
        /*16e0*/ 	.word	0x00000010
        /*16e4*/ 	.word	0x00030800
        /*16e8*/ 	.short	0x010a
        /*16ea*/ 	.byte	0x3f
	.zero		1


	//   ....[84]....
        /*16ec*/ 	.word	0x0002b250
        /*16f0*/ 	.word	0x00000005
        /*16f4*/ 	.word	0x00030830
        /*16f8*/ 	.short	0x010a
        /*16fa*/ 	.byte	0x3f
	.zero		1


	//   ....[85]....
        /*16fc*/ 	.word	0x0002b2a0
        /*1700*/ 	.word	0x000000e8
        /*1704*/ 	.word	0x00030830
        /*1708*/ 	.short	0x010a
        /*170a*/ 	.byte	0x3f
	.zero		1


	//   ....[86]....
        /*170c*/ 	.word	0x0002b2f0
        /*1710*/ 	.word	0x00000000
        /*1714*/ 	.word	0x00030850
        /*1718*/ 	.short	0x010a
        /*171a*/ 	.byte	0x3f
	.zero		1


	//   ....[87]....
        /*171c*/ 	.word	0x0002b340
        /*1720*/ 	.word	0x00000005
        /*1724*/ 	.word	0x00030830
        /*1728*/ 	.short	0x010a
        /*172a*/ 	.byte	0x3f
	.zero		1


	//   ....[88]....
        /*172c*/ 	.word	0x0002b390
        /*1730*/ 	.word	0x00000017
        /*1734*/ 	.word	0x00030850
        /*1738*/ 	.short	0x010a
        /*173a*/ 	.byte	0x3f
	.zero		1


	//   ....[89]....
        /*173c*/ 	.word	0x0002b3e0
        /*1740*/ 	.word	0x00000005
        /*1744*/ 	.word	0x00030830
        /*1748*/ 	.short	0x010a
        /*174a*/ 	.byte	0x3f
	.zero		1


	//   ....[90]....
        /*174c*/ 	.word	0x0002b430
        /*1750*/ 	.word	0x00000000
        /*1754*/ 	.word	0x00030850
        /*1758*/ 	.short	0x010a
        /*175a*/ 	.byte	0x3f
	.zero		1


	//   ....[91]....
        /*175c*/ 	.word	0x0002b480
        /*1760*/ 	.word	0x00000000
        /*1764*/ 	.word	0x00030850
        /*1768*/ 	.short	0x010a
        /*176a*/ 	.byte	0x3f
	.zero		1


	//   ....[92]....
        /*176c*/ 	.word	0x0002b640
        /*1770*/ 	.word	0x00000005
        /*1774*/ 	.word	0x00030820
        /*1778*/ 	.short	0x010a
        /*177a*/ 	.byte	0x3f
	.zero		1


	//   ....[93]....
        /*177c*/ 	.word	0x0002b690
        /*1780*/ 	.word	0x00000006
        /*1784*/ 	.word	0x000308a0
        /*1788*/ 	.short	0x010a
        /*178a*/ 	.byte	0x3f
	.zero		1


	//   ....[94]....
        /*178c*/ 	.word	0x0002b6e0
        /*1790*/ 	.word	0x00000006
        /*1794*/ 	.word	0x000308c0
        /*1798*/ 	.short	0x010a
        /*179a*/ 	.byte	0x3f
	.zero		1


	//   ....[95]....
        /*179c*/ 	.word	0x0002b730
        /*17a0*/ 	.word	0x00000007
        /*17a4*/ 	.word	0x000308a0
        /*17a8*/ 	.short	0x010a
        /*17aa*/ 	.byte	0x3f
	.zero		1


	//   ....[96]....
        /*17ac*/ 	.word	0x0002b780
        /*17b0*/ 	.word	0x00000007
        /*17b4*/ 	.word	0x000308c0
        /*17b8*/ 	.short	0x010a
        /*17ba*/ 	.byte	0x3f
	.zero		1


	//   ....[97]....
        /*17bc*/ 	.word	0x0002b920
        /*17c0*/ 	.word	0x00000000
        /*17c4*/ 	.word	0x00030840
        /*17c8*/ 	.short	0x010a
        /*17ca*/ 	.byte	0x3f
	.zero		1


	//   ....[98]....
        /*17cc*/ 	.word	0x0002c560
        /*17d0*/ 	.word	0x00000002
        /*17d4*/ 	.word	0x00030820
        /*17d8*/ 	.short	0x010a
        /*17da*/ 	.byte	0x3f
	.zero		1


	//   ....[99]....
        /*17dc*/ 	.word	0x0002c5b0
        /*17e0*/ 	.word	0x00000003
        /*17e4*/ 	.word	0x00030840
        /*17e8*/ 	.short	0x010a
        /*17ea*/ 	.byte	0x3f
	.zero		1


	//   ....[100]....
        /*17ec*/ 	.word	0x0002c600
        /*17f0*/ 	.word	0x00000002
        /*17f4*/ 	.word	0x00030860
        /*17f8*/ 	.short	0x010a
        /*17fa*/ 	.byte	0x3f
	.zero		1


	//   ....[101]....
        /*17fc*/ 	.word	0x0002c650
        /*1800*/ 	.word	0x00000003
        /*1804*/ 	.word	0x00030840
        /*1808*/ 	.short	0x010a
        /*180a*/ 	.byte	0x3f
	.zero		1


	//   ....[102]....
        /*180c*/ 	.word	0x0002c6a0
        /*1810*/ 	.word	0x00000002
        /*1814*/ 	.word	0x00030860
        /*1818*/ 	.short	0x010a
        /*181a*/ 	.byte	0x3f
	.zero		1


	//   ....[103]....
        /*181c*/ 	.word	0x0002c6f0
        /*1820*/ 	.word	0x00000003
        /*1824*/ 	.word	0x00030840
        /*1828*/ 	.short	0x010a
        /*182a*/ 	.byte	0x3f
	.zero		1


	//   ....[104]....
        /*182c*/ 	.word	0x0002c740
        /*1830*/ 	.word	0x00000002
        /*1834*/ 	.word	0x00030860
        /*1838*/ 	.short	0x010a
        /*183a*/ 	.byte	0x3f
	.zero		1


	//   ....[105]....
        /*183c*/ 	.word	0x0002c790
        /*1840*/ 	.word	0x00000000
        /*1844*/ 	.word	0x00030860
        /*1848*/ 	.short	0x010a
        /*184a*/ 	.byte	0x3f
	.zero		1


	//   ....[106]....
        /*184c*/ 	.word	0x0002d210
        /*1850*/ 	.word	0x00000000
        /*1854*/ 	.word	0x00030820
        /*1858*/ 	.short	0x010a
        /*185a*/ 	.byte	0x3f
	.zero		1


	//   ....[107]....
        /*185c*/ 	.word	0x0002d3b0
        /*1860*/ 	.word	0x00000006
        /*1864*/ 	.word	0x00000000
        /*1868*/ 	.short	0x010a
        /*186a*/ 	.byte	0x3f
	.zero		1


	//   ....[108]....
        /*186c*/ 	.word	0x0002d400
        /*1870*/ 	.word	0x00000007
        /*1874*/ 	.word	0x00000000
        /*1878*/ 	.short	0x010a
        /*187a*/ 	.byte	0x3f
	.zero		1


	//   ....[109]....
        /*187c*/ 	.word	0x0002d450
        /*1880*/ 	.word	0x00000004
        /*1884*/ 	.word	0x00000000
        /*1888*/ 	.short	0x010a
        /*188a*/ 	.byte	0x3f
	.zero		1


	//----- nvinfo : EIATTR_NUM_MBARRIERS
	.align		4
.L_537:
        /*188c*/ 	.byte	0x03, 0x38
        /*188e*/ 	.short	0x0016


	//----- nvinfo : EIATTR_EXIT_INSTR_OFFSETS
	.align		4
        /*1890*/ 	.byte	0x04, 0x1c
        /*1892*/ 	.short	(.L_539 - .L_538)


	//   ....[0]....
.L_538:
        /*1894*/ 	.word	0x0002a240


	//----- nvinfo : EIATTR_MAX_THREADS
	.align		4
.L_539:
        /*1898*/ 	.byte	0x04, 0x05
        /*189a*/ 	.short	(.L_541 - .L_540)
.L_540:
        /*189c*/ 	.word	0x00000180
        /*18a0*/ 	.word	0x00000001
        /*18a4*/ 	.word	0x00000001


	//----- nvinfo : EIATTR_CRS_STACK_SIZE
	.align		4
.L_541:
        /*18a8*/ 	.byte	0x04, 0x1e
        /*18aa*/ 	.short	(.L_543 - .L_542)
.L_542:
        /*18ac*/ 	.word	0x00000000


	//----- nvinfo : EIATTR_CBANK_PARAM_SIZE
	.align		4
.L_543:
        /*18b0*/ 	.byte	0x03, 0x19
        /*18b2*/ 	.short	0x0af0


	//----- nvinfo : EIATTR_PARAM_CBANK
	.align		4
        /*18b4*/ 	.byte	0x04, 0x0a
        /*18b6*/ 	.short	(.L_545 - .L_544)
	.align		4
.L_544:
        /*18b8*/ 	.word	index@(.nv.constant0._ZN7cutlass13device_kernelIN5flash11enable_sm90INS1_16FlashAttnFwdSm90INS1_25CollectiveMainloopFwdSm90ILi2EN4cute5tupleIJNS5_1CILi1EEES8_S8_EEENS6_IJNS7_ILi128EEENS7_ILi64EEENS7_ILi256EEEEEELi256ENS_6half_tEfNS_4arch4Sm90ELb0ELb1ELb0ELb1ELb0ELb1ELb0ELb1ELb1ELb1ELb0ELb0EEENS1_21CollectiveEpilogueFwdINS6_IJSA_SC_SB_EEES9_SE_SG_Li256ELb1ELb1ELb0ELb0EEENS1_36VarlenDynamicPersistentTileSchedulerILi128ELi64ELi256ELi128ELb0ELb1ELb1ELb1ELb0ELb1EEEEEEEEEvNT_6ParamsE)
        /*18bc*/ 	.short	0x0210
        /*18be*/ 	.short	0x0af0


	//----- nvinfo : EIATTR_SW_WAR
	.align		4
.L_545:
        /*18c0*/ 	.byte	0x04, 0x36
        /*18c2*/ 	.short	(.L_547 - .L_546)
.L_546:
        /*18c4*/ 	.word	0x00000008
.L_547:


//--------------------- .nv.info._ZN7cutlass13device_kernelIN5flash11enable_sm90INS1_16FlashAttnFwdSm90INS1_25CollectiveMainloopFwdSm90ILi2EN4cute5tupleIJNS5_1CILi1EEES8_S8_EEENS6_IJNS7_ILi128EEENS7_ILi80EEENS7_ILi256EEEEEELi256ENS_6half_tEfNS_4arch4Sm90ELb1ELb0ELb0ELb0ELb0ELb0ELb0ELb1ELb1ELb1ELb0ELb0EEENS1_21CollectiveEpilogueFwdINS6_IJSA_SC_SB_EEES9_SE_SG_Li256ELb0ELb1ELb0ELb0EEENS1_30DynamicPersistentTileSchedulerILi256ELi128ELb0ELb1ELb1EEEEEEEEEvNT_6ParamsE --------------------------
	.section	.nv.info._ZN7cutlass13device_kernelIN5flash11enable_sm90INS1_16FlashAttnFwdSm90INS1_25CollectiveMainloopFwdSm90ILi2EN4cute5tupleIJNS5_1CILi1EEES8_S8_EEENS6_IJNS7_ILi128EEENS7_ILi80EEENS7_ILi256EEEEEELi256ENS_6half_tEfNS_4arch4Sm90ELb1ELb0ELb0ELb0ELb0ELb0ELb0ELb1ELb1ELb1ELb0ELb0EEENS1_21CollectiveEpilogueFwdINS6_IJSA_SC_SB_EEES9_SE_SG_Li256ELb0ELb1ELb0ELb0EEENS1_30DynamicPersistentTileSchedulerILi256ELi128ELb0ELb1ELb1EEEEEEEEEvNT_6ParamsE,"",@"SHT_CUDA_INFO"
	.sectionflags	@""
	.align	4


	//----- nvinfo : EIATTR_CUDA_API_VERSION
	.align		4
        /*0000*/ 	.byte	0x04, 0x37
        /*0002*/ 	.short	(.L_549 - .L_548)
.L_548:
        /*0004*/ 	.word	0x00000082


	//----- nvinfo : EIATTR_KPARAM_INFO
	.align		4
.L_549:
        /*0008*/ 	.byte	0x04, 0x17
        /*000a*/ 	.short	(.L_551 - .L_550)
.L_550:
        /*000c*/ 	.word	0x00000000
        /*0010*/ 	.short	0x0000
        /*0012*/ 	.short	0x0070
        /*0014*/ 	.byte	0x00, 0xf0, 0x01, 0x2a


	//----- nvinfo : EIATTR_SPARSE_MMA_MASK
	.align		4
.L_551:
        /*0018*/ 	.byte	0x03, 0x50
        /*001a*/ 	.short	0x0000


	//----- nvinfo : EIATTR_MAXREG_COUNT
	.align		4
        /*001c*/ 	.byte	0x03, 0x1b
        /*001e*/ 	.short	0x00a8


	//----- nvinfo : EIATTR_NUM_BARRIERS
	.align		4
        /*0020*/ 	.byte	0x02, 0x4c
        /*0022*/ 	.byte	0x09
	.zero		1


	//----- nvinfo : EIATTR_EXTERNS
	.align		4
        /*0024*/ 	.byte	0x04, 0x0f
        /*0026*/ 	.short	(.L_553 - .L_552)


	//   ....[0]....
	.align		4
.L_552:
        /*0028*/ 	.word	index@(__assertfail)


	//----- nvinfo : EIATTR_ANNOTATIONS
	.align		4
.L_553:
        /*002c*/ 	.byte	0x04, 0x55
        /*002e*/ 	.short	(.L_555 - .L_554)


	//   ....[0]....
.L_554:
        /* <DEDUP_REMOVED lines=27> */


	//----- nvinfo : EIATTR_MERCURY_ISA_VERSION
	.align		4
.L_555:
        /*01c8*/ 	.byte	0x03, 0x5f
        /*01ca*/ 	.short	0x0101


	//----- nvinfo : EIATTR_INT_WARP_WIDE_INSTR_OFFSETS
	.align		4
        /*01cc*/ 	.byte	0x04, 0x31
        /*01ce*/ 	.short	(.L_557 - .L_556)


	//   ....[0]....
.L_556:
        /*01d0*/ 	.word	0x00000130


	//   ....[1]....
        /*01d4*/ 	.word	0x00000170


	//   ....[2]....
        /*01d8*/ 	.word	0x000001e0


	//   ....[3]....
        /*01dc*/ 	.word	0x00011690


	//   ....[4]....
        /*01e0*/ 	.word	0x00011730


	//   ....[5]....
        /*01e4*/ 	.word	0x00015860


	//   ....[6]....
        /*01e8*/ 	.word	0x00015900


	//----- nvinfo : EIATTR_COOP_GROUP_MASK_REGIDS
	.align		4
.L_557:
        /*01ec*/ 	.byte	0x04, 0x29
        /*01ee*/ 	.short	(.L_559 - .L_558)


	//   ....[0]....
.L_558:
        /*01f0*/ 	.word	0xffffffff


	//   ....[1]....
        /*01f4*/ 	.word	0xffffffff


	//   ....[2]....
        /*01f8*/ 	.word	0xffffffff


	//   ....[3]....
        /*01fc*/ 	.word	0xffffffff


	//   ....[4]....
        /*0200*/ 	.word	0xffffffff


	//   ....[5]....
        /*0204*/ 	.word	0xffffffff


	//   ....[6]....
        /*0208*/ 	.word	0xffffffff


	//   ....[7]....
        /*020c*/ 	.word	0xffffffff


	//   ....[8]....
        /*0210*/ 	.word	0xffffffff


	//   ....[9]....
        /*0214*/ 	.word	0xffffffff


	//   ....[10]....
        /*0218*/ 	.word	0xffffffff


	//   ....[11]....
        /*021c*/ 	.word	0xffffffff


	//   ....[12]....
        /*0220*/ 	.word	0xffffffff


	//   ....[13]....
        /*0224*/ 	.word	0xffffffff


	//   ....[14]....
        /*0228*/ 	.word	0xffffffff


	//   ....[15]....
        /*022c*/ 	.word	0xffffffff


	//   ....[16]....
        /*0230*/ 	.word	0xffffffff


	//   ....[17]....
        /*0234*/ 	.word	0xffffffff


	//   ....[18]....
        /*0238*/ 	.word	0xffffffff


	//   ....[19]....
        /*023c*/ 	.word	0xffffffff


	//   ....[20]....
        /*0240*/ 	.word	0xffffffff


	//   ....[21]....
        /*0244*/ 	.word	0xffffffff


	//   ....[22]....
        /*0248*/ 	.word	0xffffffff


	//   ....[23]....
        /*024c*/ 	.word	0xffffffff


	//   ....[24]....
        /*0250*/ 	.word	0xffffffff


	//   ....[25]....
        /*0254*/ 	.word	0xffffffff


	//   ....[26]....
        /*0258*/ 	.word	0xffffffff


	//   ....[27]....
        /*025c*/ 	.word	0xffffffff


	//   ....[28]....
        /*0260*/ 	.word	0xffffffff


	//   ....[29]....
        /*0264*/ 	.word	0xffffffff


	//   ....[30]....
        /*0268*/ 	.word	0xffffffff


	//   ....[31]....
        /*026c*/ 	.word	0xffffffff


	//   ....[32]....
        /*0270*/ 	.word	0xffffffff


	//   ....[33]....
        /*0274*/ 	.word	0xffffffff


	//   ....[34]....
        /*0278*/ 	.word	0xffffffff


	//   ....[35]....
        /*027c*/ 	.word	0xffffffff


	//   ....[36]....
        /*0280*/ 	.word	0xffffffff


	//   ....[37]....
        /*0284*/ 	.word	0xffffffff


	//   ....[38]....
        /*0288*/ 	.word	0xffffffff


	//   ....[39]....
        /*028c*/ 	.word	0xffffffff


	//   ....[40]....
        /*0290*/ 	.word	0xffffffff


	//   ....[41]....
        /*0294*/ 	.word	0xffffffff


	//   ....[42]....
        /*0298*/ 	.word	0xffffffff


	//   ....[43]....
        /*029c*/ 	.word	0xffffffff


	//   ....[44]....
        /*02a0*/ 	.word	0xffffffff


	//   ....[45]....
        /*02a4*/ 	.word	0xffffffff


	//   ....[46]....
        /*02a8*/ 	.word	0xffffffff


	//   ....[47]....
        /*02ac*/ 	.word	0xffffffff


	//   ....[48]....
        /*02b0*/ 	.word	0xffffffff


	//   ....[49]....
        /*02b4*/ 	.word	0xffffffff


	//   ....[50]....
        /*02b8*/ 	.word	0xffffffff


	//   ....[51]....
        /*02bc*/ 	.word	0xffffffff


	//   ....[52]....
        /*02c0*/ 	.word	0xffffffff


	//   ....[53]....
        /*02c4*/ 	.word	0xffffffff


	//   ....[54]....
        /*02c8*/ 	.word	0xffffffff


	//   ....[55]....
        /*02cc*/ 	.word	0xffffffff


	//   ....[56]....
        /*02d0*/ 	.word	0xffffffff


	//   ....[57]....
        /*02d4*/ 	.word	0xffffffff


	//   ....[58]....
        /*02d8*/ 	.word	0xffffffff


	//   ....[59]....
        /*02dc*/ 	.word	0xffffffff


	//   ....[60]....
        /*02e0*/ 	.word	0xffffffff


	//   ....[61]....
        /*02e4*/ 	.word	0xffffffff


	//   ....[62]....
        /*02e8*/ 	.word	0xffffffff


	//   ....[63]....
        /*02ec*/ 	.word	0xffffffff


	//   ....[64]....
        /*02f0*/ 	.word	0xffffffff


	//   ....[65]....
        /*02f4*/ 	.word	0xffffffff


	//   ....[66]....
        /*02f8*/ 	.word	0xffffffff


	//   ....[67]....
        /*02fc*/ 	.word	0xffffffff


	//   ....[68]....
        /*0300*/ 	.word	0x0500000f


	//   ....[69]....
        /*0304*/ 	.word	0x0500000f


	//   ....[70]....
        /*0308*/ 	.word	0x0500000f


	//   ....[71]....
        /*030c*/ 	.word	0x0500000f


	//   ....[72]....
        /*0310*/ 	.word	0x0500000f


	//   ....[73]....
        /*0314*/ 	.word	0x0500000f


	//   ....[74]....
        /*0318*/ 	.word	0x0500000f


	//   ....[75]....
        /*031c*/ 	.word	0x0500000f


	//   ....[76]....
        /*0320*/ 	.word	0x0500000f


	//   ....[77]....
        /*0324*/ 	.word	0x0500000f


	//   ....[78]....
        /*0328*/ 	.word	0x0500000f


	//   ....[79]....
        /*032c*/ 	.word	0x0500000f


	//   ....[80]....
        /*0330*/ 	.word	0x0500000f


	//   ....[81]....
        /*0334*/ 	.word	0x0500000f


	//   ....[82]....
        /*0338*/ 	.word	0x0500000f


	//   ....[83]....
        /*033c*/ 	.word	0x0500000f


	//   ....[84]....
        /*0340*/ 	.word	0x0500000f


	//   ....[85]....
        /*0344*/ 	.word	0x0500000f


	//   ....[86]....
        /*0348*/ 	.word	0x0500000f


	//----- nvinfo : EIATTR_COOP_GROUP_INSTR_OFFSETS
	.align		4
.L_559:
        /*034c*/ 	.byte	0x04, 0x28
        /*034e*/ 	.short	(.L_561 - .L_560)


	//   ....[0]....
.L_560:
        /*0350*/ 	.word	0x00000060


	//   ....[1]....
        /*0354*/ 	.word	0x00000140


	//   ....[2]....
        /*0358*/ 	.word	0x00000190


	//   ....[3]....
        /*035c*/ 	.word	0x000003c0


	//   ....[4]....
        /*0360*/ 	.word	0x00000520


	//   ....[5]....
        /*0364*/ 	.word	0x00000640


	//   ....[6]....
        /*0368*/ 	.word	0x000007a0


	//   ....[7]....
        /*036c*/ 	.word	0x00001710


	//   ....[8]....
        /*0370*/ 	.word	0x00003cb0


	//   ....[9]....
        /*0374*/ 	.word	0x00003d00


	//   ....[10]....
        /*0378*/ 	.word	0x000044b0


	//   ....[11]....
        /*037c*/ 	.word	0x000045b0


	//   ....[12]....
        /*0380*/ 	.word	0x00004850


	//   ....[13]....
        /*0384*/ 	.word	0x000049c0


	//   ....[14]....
        /*0388*/ 	.word	0x00008050


	//   ....[15]....
        /*038c*/ 	.word	0x00008080


	//   ....[16]....
        /*0390*/ 	.word	0x000084d0


	//   ....[17]....
        /*0394*/ 	.word	0x000085c0


	//   ....[18]....
        /*0398*/ 	.word	0x00008a90


	//   ....[19]....
        /*039c*/ 	.word	0x00008b20


	//   ....[20]....
        /*03a0*/ 	.word	0x0000c0e0


	//   ....[21]....
        /*03a4*/ 	.word	0x0000c200


	//   ....[22]....
        /*03a8*/ 	.word	0x0000c670


	//   ....[23]....
        /*03ac*/ 	.word	0x0000c6e0


	//   ....[24]....
        /*03b0*/ 	.word	0x0000d750


	//   ....[25]....
        /*03b4*/ 	.word	0x0000d790


	//   ....[26]....
        /*03b8*/ 	.word	0x0000d860


	//   ....[27]....
        /*03bc*/ 	.word	0x0000d8a0


	//   ....[28]....
        /*03c0*/ 	.word	0x0000f5f0


	//   ....[29]....
        /*03c4*/ 	.word	0x0000f620


	//   ....[30]....
        /*03c8*/ 	.word	0x0000f6c0


	//   ....[31]....
        /*03cc*/ 	.word	0x0000f6f0


	//   ....[32]....
        /*03d0*/ 	.word	0x0000fc40


	//   ....[33]....
        /*03d4*/ 	.word	0x0000fc70


	//   ....[34]....
        /*03d8*/ 	.word	0x0000fdd0


	//   ....[35]....
        /*03dc*/ 	.word	0x0000fdf0


	//   ....[36]....
        /*03e0*/ 	.word	0x0000ff40


	//   ....[37]....
        /*03e4*/ 	.word	0x0000ff60


	//   ....[38]....
        /*03e8*/ 	.word	0x000100c0


	//   ....[39]....
        /*03ec*/ 	.word	0x000100e0


	//   ....[40]....
        /*03f0*/ 	.word	0x000108b0


	//   ....[41]....
        /*03f4*/ 	.word	0x000108d0


	//   ....[42]....
        /*03f8*/ 	.word	0x00010a20


	//   ....[43]....
        /*03fc*/ 	.word	0x00010a40


	//   ....[44]....
        /*0400*/ 	.word	0x00010b90


	//   ....[45]....
        /*0404*/ 	.word	0x00010bb0


	//   ....[46]....
        /*0408*/ 	.word	0x00010d10


	//   ....[47]....
        /*040c*/ 	.word	0x00010d30


	//   ....[48]....
        /*0410*/ 	.word	0x00010f20


	//   ....[49]....
        /*0414*/ 	.word	0x00011cb0


	//   ....[50]....
        /*0418*/ 	.word	0x000127a0


	//   ....[51]....
        /*041c*/ 	.word	0x000127e0


	//   ....[52]....
        /*0420*/ 	.word	0x000128c0


	//   ....[53]....
        /*0424*/ 	.word	0x000128d0


	//   ....[54]....
        /*0428*/ 	.word	0x00012970


	//   ....[55]....
        /*042c*/ 	.word	0x00012980


	//   ....[56]....
        /*0430*/ 	.word	0x00012a20


	//   ....[57]....
        /*0434*/ 	.word	0x00012a30


	//   ....[58]....
        /*0438*/ 	.word	0x00012ad0


	//   ....[59]....
        /*043c*/ 	.word	0x00012ae0


	//   ....[60]....
        /*0440*/ 	.word	0x00012b80


	//   ....[61]....
        /*0444*/ 	.word	0x00012b90


	//   ....[62]....
        /*0448*/ 	.word	0x00012c30


	//   ....[63]....
        /*044c*/ 	.word	0x00012c40


	//   ....[64]....
        /*0450*/ 	.word	0x00012c80


	//   ....[65]....
        /*0454*/ 	.word	0x00012cd0


	//   ....[66]....
        /*0458*/ 	.word	0x00016040


	//   ....[67]....
        /*045c*/ 	.word	0x00016230


	//   ....[68]....
        /*0460*/ 	.word	0x000167e0


	//   ....[69]....
        /*0464*/ 	.word	0x00016940


	//   ....[70]....
        /*0468*/ 	.word	0x000169a0


	//   ....[71]....
        /*046c*/ 	.word	0x00016b00


	//   ....[72]....
        /*0470*/ 	.word	0x00016b50


	//   ....[73]....
        /*0474*/ 	.word	0x00016c80


	//   ....[74]....
        /*0478*/ 	.word	0x00016cd0


	//   ....[75]....
        /*047c*/ 	.word	0x00016e00


	//   ....[76]....
        /*0480*/ 	.word	0x00016e50


	//   ....[77]....
        /*0484*/ 	.word	0x00016f80


	//   ....[78]....
        /*0488*/ 	.word	0x00016fd0


	//   ....[79]....
        /*048c*/ 	.word	0x00017100


	//   ....[80]....
        /*0490*/ 	.word	0x00017150


	//   ....[81]....
        /*0494*/ 	.word	0x00017280


	//   ....[82]....
        /*0498*/ 	.word	0x000172d0


	//   ....[83]....
        /*049c*/ 	.word	0x000173e0


	//   ....[84]....
        /*04a0*/ 	.word	0x00017430


	//   ....[85]....
        /*04a4*/ 	.word	0x00017750


	//   ....[86]....
        /*04a8*/ 	.word	0x00017870


	//----- nvinfo : EIATTR_REG_RECONFIG
	.align		4
.L_561:
        /*04ac*/ 	.byte	0x01, 0x54
	.zero		2


	//----- nvinfo : EIATTR_SYSCALL_OFFSETS
	.align		4
        /*04b0*/ 	.byte	0x04, 0x46
        /*04b2*/ 	.short	(.L_563 - .L_562)


	//   ....[0]....
.L_562:
        /*04b4*/ 	.word	0x00001900


	//   ....[1]....
        /*04b8*/ 	.word	0x000118a0


	//   ....[2]....
        /*04bc*/ 	.word	0x000119f0


	//   ....[3]....
        /*04c0*/ 	.word	0x00011ae0


	//   ....[4]....
        /*04c4*/ 	.word	0x00012350


	//----- nvinfo : EIATTR_MBARRIER_INSTR_OFFSETS
	.align		4
.L_563:
        /*04c8*/ 	.byte	0x04, 0x39
        /*04ca*/ 	.short	(.L_565 - .L_564)


	//   ....[0]....
.L_564:
        /*04cc*/ 	.word	0x00000270
        /*04d0*/ 	.word	0x000000ff
        /*04d4*/ 	.word	0x00038800
        /*04d8*/ 	.short	0x0100
        /*04da*/ 	.byte	0x08
	.zero		1


	//   ....[1]....
        /*04dc*/ 	.word	0x00000280
        /*04e0*/ 	.word	0x000000ff
        /*04e4*/ 	.word	0x00038820
        /*04e8*/ 	.short	0x0100
        /*04ea*/ 	.byte	0x08
	.zero		1


	//   ....[2]....
        /*04ec*/ 	.word	0x00000370
        /*04f0*/ 	.word	0x000000ff
        /*04f4*/ 	.word	0x00038830
        /*04f8*/ 	.short	0x0100
        /*04fa*/ 	.byte	0x08
	.zero		1


	//   ....[3]....
        /*04fc*/ 	.word	0x00000380
        /*0500*/ 	.word	0x000000ff
        /*0504*/ 	.word	0x00038840
        /*0508*/ 	.short	0x0100
        /*050a*/ 	.byte	0x08
	.zero		1


	//   ....[4]....
        /*050c*/ 	.word	0x00000390
        /*0510*/ 	.word	0x000000ff
        /*0514*/ 	.word	0x00038838
        /*0518*/ 	.short	0x0100
        /*051a*/ 	.byte	0x08
	.zero		1


	//   ....[5]....
        /*051c*/ 	.word	0x000003a0
        /*0520*/ 	.word	0x000000ff
        /*0524*/ 	.word	0x00038848
        /*0528*/ 	.short	0x0100
        /*052a*/ 	.byte	0x08
	.zero		1


	//   ....[6]....
        /*052c*/ 	.word	0x000004d0
        /*0530*/ 	.word	0x000000ff
        /*0534*/ 	.word	0x00038850
        /*0538*/ 	.short	0x0100
        /*053a*/ 	.byte	0x08
	.zero		1


	//   ....[7]....
        /*053c*/ 	.word	0x000004e0
        /*0540*/ 	.word	0x000000ff
        /*0544*/ 	.word	0x00038860
        /*0548*/ 	.short	0x0100
        /*054a*/ 	.byte	0x08
	.zero		1


	//   ....[8]....
        /*054c*/ 	.word	0x000004f0
        /*0550*/ 	.word	0x000000ff
        /*0554*/ 	.word	0x00038858
        /*0558*/ 	.short	0x0100
        /*055a*/ 	.byte	0x08
	.zero		1


	//   ....[9]....
        /*055c*/ 	.word	0x00000500
        /*0560*/ 	.word	0x000000ff
        /*0564*/ 	.word	0x00038868
        /*0568*/ 	.short	0x0100
        /*056a*/ 	.byte	0x08
	.zero		1


	//   ....[10]....
        /*056c*/ 	.word	0x000005f0
        /*0570*/ 	.word	0x000000ff
        /*0574*/ 	.word	0x00038870
        /*0578*/ 	.short	0x0100
        /*057a*/ 	.byte	0x06
	.zero		1


	//   ....[11]....
        /*057c*/ 	.word	0x00000600
        /*0580*/ 	.word	0x000000ff
        /*0584*/ 	.word	0x00038880
        /*0588*/ 	.short	0x0100
        /*058a*/ 	.byte	0x06
	.zero		1


	//   ....[12]....
        /*058c*/ 	.word	0x00000610
        /*0590*/ 	.word	0x000000ff
        /*0594*/ 	.word	0x00038878
        /*0598*/ 	.short	0x0100
        /*059a*/ 	.byte	0x06
	.zero		1


	//   ....[13]....
        /*059c*/ 	.word	0x00000620
        /*05a0*/ 	.word	0x000000ff
        /*05a4*/ 	.word	0x00038888
        /*05a8*/ 	.short	0x0100
        /*05aa*/ 	.byte	0x06
	.zero		1


	//   ....[14]....
        /*05ac*/ 	.word	0x00000750
        /*05b0*/ 	.word	0x000000ff
        /*05b4*/ 	.word	0x00038890
        /*05b8*/ 	.short	0x0100
        /*05ba*/ 	.byte	0x08
	.zero		1


	//   ....[15]....
        /*05bc*/ 	.word	0x00000760
        /*05c0*/ 	.word	0x000000ff
        /*05c4*/ 	.word	0x000388a0
        /*05c8*/ 	.short	0x0100
        /*05ca*/ 	.byte	0x08
	.zero		1


	//   ....[16]....
        /*05cc*/ 	.word	0x00000770
        /*05d0*/ 	.word	0x000000ff
        /*05d4*/ 	.word	0x00038898
        /*05d8*/ 	.short	0x0100
        /*05da*/ 	.byte	0x08
	.zero		1


	//   ....[17]....
        /*05dc*/ 	.word	0x00000780
        /*05e0*/ 	.word	0x000000ff
        /*05e4*/ 	.word	0x000388a8
        /*05e8*/ 	.short	0x0100
        /*05ea*/ 	.byte	0x08
	.zero		1


	//   ....[18]....
        /*05ec*/ 	.word	0x000008b0
        /*05f0*/ 	.word	0x000000ff
        /*05f4*/ 	.word	0x000388b0
        /*05f8*/ 	.short	0x0100
        /*05fa*/ 	.byte	0x08
	.zero		1


	//   ....[19]....
        /*05fc*/ 	.word	0x000008c0
        /*0600*/ 	.word	0x000000ff
        /*0604*/ 	.word	0x000388c0
        /*0608*/ 	.short	0x0100
        /*060a*/ 	.byte	0x08
	.zero		1


	//   ....[20]....
        /*060c*/ 	.word	0x000008d0
        /*0610*/ 	.word	0x000000ff
        /*0614*/ 	.word	0x000388b8
        /*0618*/ 	.short	0x0100
        /*061a*/ 	.byte	0x08
	.zero		1


	//   ....[21]....
        /*061c*/ 	.word	0x000008e0
        /*0620*/ 	.word	0x000000ff
        /*0624*/ 	.word	0x000388c8
        /*0628*/ 	.short	0x0100
        /*062a*/ 	.byte	0x08
	.zero		1


	//   ....[22]....
        /*062c*/ 	.word	0x000019b0
        /*0630*/ 	.word	0x000000ff
        /*0634*/ 	.word	0x00038800
        /*0638*/ 	.short	0x010a
        /*063a*/ 	.byte	0x06
	.zero		1


	//   ....[23]....
        /*063c*/ 	.word	0x00001a50
        /*0640*/ 	.word	0x00000000
        /*0644*/ 	.word	0x00038830
        /*0648*/ 	.short	0x010a
        /*064a*/ 	.byte	0x3f
	.zero		1


	//   ....[24]....
        /*064c*/ 	.word	0x00001ab0
        /*0650*/ 	.word	0x00000000
        /*0654*/ 	.word	0x00038830
        /*0658*/ 	.short	0x010a
        /*065a*/ 	.byte	0x3f
	.zero		1


	//   ....[25]....
        /*065c*/ 	.word	0x000043e0
        /*0660*/ 	.word	0x00000000
        /*0664*/ 	.word	0x00000000
        /*0668*/ 	.short	0x0101
        /*066a*/ 	.byte	0x3f
	.zero		1


	//   ....[26]....
        /*066c*/ 	.word	0x00005470
        /*0670*/ 	.word	0x000000ff
        /*0674*/ 	.word	0x00038830
        /*0678*/ 	.short	0x010a
        /*067a*/ 	.byte	0x04
	.zero		1


	//   ....[27]....
        /*067c*/ 	.word	0x000054c0
        /*0680*/ 	.word	0x000000ff
        /*0684*/ 	.word	0x00038830
        /*0688*/ 	.short	0x010a
        /*068a*/ 	.byte	0x04
	.zero		1


	//   ....[28]....
        /*068c*/ 	.word	0x00007d60
        /*0690*/ 	.word	0x000000ff
        /*0694*/ 	.word	0x00038850
        /*0698*/ 	.short	0x010a
        /*069a*/ 	.byte	0x04
	.zero		1


	//   ....[29]....
        /*069c*/ 	.word	0x00007da0
        /*06a0*/ 	.word	0x000000ff
        /*06a4*/ 	.word	0x00038850
        /*06a8*/ 	.short	0x010a
        /*06aa*/ 	.byte	0x04
	.zero		1


	//   ....[30]....
        /*06ac*/ 	.word	0x00008fc0
        /*06b0*/ 	.word	0x00000014
        /*06b4*/ 	.word	0x00000000
        /*06b8*/ 	.short	0x0101
        /*06ba*/ 	.byte	0x3f
	.zero		1


	//   ....[31]....
        /*06bc*/ 	.word	0x00009020
        /*06c0*/ 	.word	0x000000a0
        /*06c4*/ 	.word	0x00000000
        /*06c8*/ 	.short	0x0101
        /*06ca*/ 	.byte	0x3f
	.zero		1


	//   ....[32]....
        /*06cc*/ 	.word	0x00009560
        /*06d0*/ 	.word	0x000000ff
        /*06d4*/ 	.word	0x00038830
        /*06d8*/ 	.short	0x010a
        /*06da*/ 	.byte	0x04
	.zero		1


	//   ....[33]....
        /*06dc*/ 	.word	0x000095a0
        /*06e0*/ 	.word	0x000000ff
        /*06e4*/ 	.word	0x00038830
        /*06e8*/ 	.short	0x010a
        /*06ea*/ 	.byte	0x04
	.zero		1


	//   ....[34]....
        /*06ec*/ 	.word	0x0000be40
        /*06f0*/ 	.word	0x000000ff
        /*06f4*/ 	.word	0x00038850
        /*06f8*/ 	.short	0x010a
        /*06fa*/ 	.byte	0x04
	.zero		1


	//   ....[35]....
        /*06fc*/ 	.word	0x0000be80
        /*0700*/ 	.word	0x000000ff
        /*0704*/ 	.word	0x00038850
        /*0708*/ 	.short	0x010a
        /*070a*/ 	.byte	0x04
	.zero		1


	//   ....[36]....
        /*070c*/ 	.word	0x0000ca20
        /*0710*/ 	.word	0x0000009d
        /*0714*/ 	.word	0x00000000
        /*0718*/ 	.short	0x0101
        /*071a*/ 	.byte	0x3f
	.zero		1


	//   ....[37]....
        /*071c*/ 	.word	0x0000caf0
        /*0720*/ 	.word	0x000000a5
        /*0724*/ 	.word	0x00000000
        /*0728*/ 	.short	0x0101
        /*072a*/ 	.byte	0x3f
	.zero		1


	//   ....[38]....
        /*072c*/ 	.word	0x0000d6c0
        /*0730*/ 	.word	0x000000ff
        /*0734*/ 	.word	0x00038850
        /*0738*/ 	.short	0x010a
        /*073a*/ 	.byte	0x07
	.zero		1


	//   ....[39]....
        /*073c*/ 	.word	0x0000d700
        /*0740*/ 	.word	0x000000ff
        /*0744*/ 	.word	0x00038850
        /*0748*/ 	.short	0x010a
        /*074a*/ 	.byte	0x07
	.zero		1


	//   ....[40]....
        /*074c*/ 	.word	0x0000dbf0
        /*0750*/ 	.word	0x0000000a
        /*0754*/ 	.word	0x00000000
        /*0758*/ 	.short	0x0101
        /*075a*/ 	.byte	0x3f
	.zero		1


	//   ....[41]....
        /*075c*/ 	.word	0x0000fc80
        /*0760*/ 	.word	0x000000c7
        /*0764*/ 	.word	0x00000000
        /*0768*/ 	.short	0x0101
        /*076a*/ 	.byte	0x3f
	.zero		1


	//   ....[42]....
        /*076c*/ 	.word	0x00011ec0
        /*0770*/ 	.word	0x00000000
        /*0774*/ 	.word	0x00038840
        /*0778*/ 	.short	0x010a
        /*077a*/ 	.byte	0x3f
	.zero		1


	//   ....[43]....
        /*077c*/ 	.word	0x00012dd0
        /*0780*/ 	.word	0x00000011
        /*0784*/ 	.word	0x00038800
        /*0788*/ 	.short	0x0107
        /*078a*/ 	.byte	0x3f
	.zero		1


	//   ....[44]....
        /*078c*/ 	.word	0x00012ee0
        /*0790*/ 	.word	0x00000011
        /*0794*/ 	.word	0x00038800
        /*0798*/ 	.short	0x0101
        /*079a*/ 	.byte	0x3f
	.zero		1


	//   ....[45]....
        /*079c*/ 	.word	0x00012f00
        /*07a0*/ 	.word	0x00000011
        /*07a4*/ 	.word	0x00038820
        /*07a8*/ 	.short	0x010a
        /*07aa*/ 	.byte	0x3f
	.zero		1


	//   ....[46]....
        /*07ac*/ 	.word	0x00013240
        /*07b0*/ 	.word	0x00000002
        /*07b4*/ 	.word	0x00038840
        /*07b8*/ 	.short	0x010a
        /*07ba*/ 	.byte	0x3f
	.zero		1


	//   ....[47]....
        /*07bc*/ 	.word	0x000137a0
        /*07c0*/ 	.word	0x00000003
        /*07c4*/ 	.word	0x00000060
        /*07c8*/ 	.short	0x010a
        /*07ca*/ 	.byte	0x3f
	.zero		1


	//   ....[48]....
        /*07cc*/ 	.word	0x00013fe0
        /*07d0*/ 	.word	0x00000003
        /*07d4*/ 	.word	0x00038840
        /*07d8*/ 	.short	0x010a
        /*07da*/ 	.byte	0x3f
	.zero		1


	//   ....[49]....
        /*07dc*/ 	.word	0x00014570
        /*07e0*/ 	.word	0x00000002
        /*07e4*/ 	.word	0x00000060
        /*07e8*/ 	.short	0x010a
        /*07ea*/ 	.byte	0x3f
	.zero		1


	//   ....[50]....
        /*07ec*/ 	.word	0x00014d00
        /*07f0*/ 	.word	0x00000002
        /*07f4*/ 	.word	0x00038840
        /*07f8*/ 	.short	0x010a
        /*07fa*/ 	.byte	0x3f
	.zero		1


	//   ....[51]....
        /*07fc*/ 	.word	0x00015290
        /*0800*/ 	.word	0x00000002
        /*0804*/ 	.word	0x00000060
        /*0808*/ 	.short	0x010a
        /*080a*/ 	.byte	0x3f
	.zero		1


	//   ....[52]....
        /*080c*/ 	.word	0x000159d0
        /*0810*/ 	.word	0x00000002
        /*0814*/ 	.word	0x00038860
        /*0818*/ 	.short	0x010a
        /*081a*/ 	.byte	0x3f
	.zero		1


	//   ....[53]....
        /*081c*/ 	.word	0x000161b0
        /*0820*/ 	.word	0x00000000
        /*0824*/ 	.word	0x00038820
        /*0828*/ 	.short	0x010a
        /*082a*/ 	.byte	0x3f
	.zero		1


	//   ....[54]....
        /*082c*/ 	.word	0x000163a0
        /*0830*/ 	.word	0x00000006
        /*0834*/ 	.word	0x00000000
        /*0838*/ 	.short	0x010a
        /*083a*/ 	.byte	0x3f
	.zero		1


	//   ....[55]....
        /*083c*/ 	.word	0x000163f0
        /*0840*/ 	.word	0x00000003
        /*0844*/ 	.word	0x00000000
        /*0848*/ 	.short	0x010a
        /*084a*/ 	.byte	0x3f
	.zero		1


	//   ....[56]....
        /*084c*/ 	.word	0x00016450
        /*0850*/ 	.word	0x00000012
        /*0854*/ 	.word	0x00000000
        /*0858*/ 	.short	0x010a
        /*085a*/ 	.byte	0x3f
	.zero		1


	//   ....[57]....
        /*085c*/ 	.word	0x00016480
        /*0860*/ 	.word	0x00000003
        /*0864*/ 	.word	0x00000000
        /*0868*/ 	.short	0x010a
        /*086a*/ 	.byte	0x3f
	.zero		1


	//   ....[58]....
        /*086c*/ 	.word	0x00016500
        /*0870*/ 	.word	0x00000003
        /*0874*/ 	.word	0x00038800
        /*0878*/ 	.short	0x010a
        /*087a*/ 	.byte	0x3f
	.zero		1


	//   ....[59]....
        /*087c*/ 	.word	0x00016550
        /*0880*/ 	.word	0x00000000
        /*0884*/ 	.word	0x00038830
        /*0888*/ 	.short	0x010a
        /*088a*/ 	.byte	0x3f
	.zero		1


	//   ....[60]....
        /*088c*/ 	.word	0x000165c0
        /*0890*/ 	.word	0x00000004
        /*0894*/ 	.word	0x00038830
        /*0898*/ 	.short	0x010a
        /*089a*/ 	.byte	0x3f
	.zero		1


	//   ....[61]....
        /*089c*/ 	.word	0x00016620
        /*08a0*/ 	.word	0x00000003
        /*08a4*/ 	.word	0x00038850
        /*08a8*/ 	.short	0x010a
        /*08aa*/ 	.byte	0x3f
	.zero		1


	//   ....[62]....
        /*08ac*/ 	.word	0x00016680
        /*08b0*/ 	.word	0x00000004
        /*08b4*/ 	.word	0x00038830
        /*08b8*/ 	.short	0x010a
        /*08ba*/ 	.byte	0x3f
	.zero		1


	//   ....[63]....
        /*08bc*/ 	.word	0x000166e0
        /*08c0*/ 	.word	0x00000003
        /*08c4*/ 	.word	0x00038850
        /*08c8*/ 	.short	0x010a
        /*08ca*/ 	.byte	0x3f
	.zero		1


	//   ....[64]....
        /*08cc*/ 	.word	0x00016740
        /*08d0*/ 	.word	0x00000007
        /*08d4*/ 	.word	0x00038850
        /*08d8*/ 	.short	0x010a
        /*08da*/ 	.byte	0x3f
	.zero		1


	//   ....[65]....
        /*08dc*/ 	.word	0x00016890
        /*08e0*/ 	.word	0x00000000
        /*08e4*/ 	.word	0x00038840
        /*08e8*/ 	.short	0x010a
        /*08ea*/ 	.byte	0x3f
	.zero		1


	//   ....[66]....
        /*08ec*/ 	.word	0x00017470
        /*08f0*/ 	.word	0x00000011
        /*08f4*/ 	.word	0x00038820
        /*08f8*/ 	.short	0x010a
        /*08fa*/ 	.byte	0x3f
	.zero		1


	//   ....[67]....
        /*08fc*/ 	.word	0x000174c0
        /*0900*/ 	.word	0x00000002
        /*0904*/ 	.word	0x00038840
        /*0908*/ 	.short	0x010a
        /*090a*/ 	.byte	0x3f
	.zero		1


	//   ....[68]....
        /*090c*/ 	.word	0x00017510
        /*0910*/ 	.word	0x00000003
        /*0914*/ 	.word	0x00000060
        /*0918*/ 	.short	0x010a
        /*091a*/ 	.byte	0x3f
	.zero		1


	//   ....[69]....
        /*091c*/ 	.word	0x00017560
        /*0920*/ 	.word	0x00000003
        /*0924*/ 	.word	0x00038840
        /*0928*/ 	.short	0x010a
        /*092a*/ 	.byte	0x3f
	.zero		1


	//   ....[70]....
        /*092c*/ 	.word	0x000175b0
        /*0930*/ 	.word	0x00000002
        /*0934*/ 	.word	0x00000060
        /*0938*/ 	.short	0x010a
        /*093a*/ 	.byte	0x3f
	.zero		1


	//   ....[71]....
        /*093c*/ 	.word	0x00017600
        /*0940*/ 	.word	0x00000002
        /*0944*/ 	.word	0x00038840
        /*0948*/ 	.short	0x010a
        /*094a*/ 	.byte	0x3f
	.zero		1


	//   ....[72]....
        /*094c*/ 	.word	0x00017650
        /*0950*/ 	.word	0x00000002
        /*0954*/ 	.word	0x00000060
        /*0958*/ 	.short	0x010a
        /*095a*/ 	.byte	0x3f
	.zero		1


	//   ....[73]....
        /*095c*/ 	.word	0x000176a0
        /*0960*/ 	.word	0x00000002
        /*0964*/ 	.word	0x00038860
        /*0968*/ 	.short	0x010a
        /*096a*/ 	.byte	0x3f
	.zero		1


	//   ....[74]....
        /*096c*/ 	.word	0x00017790
        /*0970*/ 	.word	0x00000000
        /*0974*/ 	.word	0x00038820
        /*0978*/ 	.short	0x010a
        /*097a*/ 	.byte	0x3f
	.zero		1


	//   ....[75]....
        /*097c*/ 	.word	0x00017930
        /*0980*/ 	.word	0x00000006
        /*0984*/ 	.word	0x00000000
        /*0988*/ 	.short	0x010a
        /*098a*/ 	.byte	0x3f
	.zero		1


	//   ....[76]....
        /*098c*/ 	.word	0x00017980
        /*0990*/ 	.word	0x00000003
        /*0994*/ 	.word	0x00000000
        /*0998*/ 	.short	0x010a
        /*099a*/ 	.byte	0x3f
	.zero		1


	//   ....[77]....
        /*099c*/ 	.word	0x000179d0
        /*09a0*/ 	.word	0x00000012
        /*09a4*/ 	.word	0x00000000
        /*09a8*/ 	.short	0x010a
        /*09aa*/ 	.byte	0x3f
	.zero		1


	//----- nvinfo : EIATTR_NUM_MBARRIERS
	.align		4
.L_565:
        /*09ac*/ 	.byte	0x03, 0x38
        /*09ae*/ 	.short	0x0016


	//----- nvinfo : EIATTR_EXIT_INSTR_OFFSETS
	.align		4
        /*09b0*/ 	.byte	0x04, 0x1c
        /*09b2*/ 	.short	(.L_567 - .L_566)


	//   ....[0]....
.L_566:
        /*09b4*/ 	.word	0x00000a10


	//   ....[1]....
        /*09b8*/ 	.word	0x00010ec0


	//   ....[2]....
        /*09bc*/ 	.word	0x000164d0


	//----- nvinfo : EIATTR_MAX_THREADS
	.align		4
.L_567:
        /*09c0*/ 	.byte	0x04, 0x05
        /*09c2*/ 	.short	(.L_569 - .L_568)
.L_568:
        /*09c4*/ 	.word	0x00000180
        /*09c8*/ 	.word	0x00000001
        /*09cc*/ 	.word	0x00000001


	//----- nvinfo : EIATTR_CRS_STACK_SIZE
	.align		4
.L_569:
        /*09d0*/ 	.byte	0x04, 0x1e
        /*09d2*/ 	.short	(.L_571 - .L_570)
.L_570:
        /*09d4*/ 	.word	0x00000000


	//----- nvinfo : EIATTR_CBANK_PARAM_SIZE
	.align		4
.L_571:
        /*09d8*/ 	.byte	0x03, 0x19
        /*09da*/ 	.short	0x0af0


	//----- nvinfo : EIATTR_PARAM_CBANK
	.align		4
        /*09dc*/ 	.byte	0x04, 0x0a
        /*09de*/ 	.short	(.L_573 - .L_572)
	.align		4
.L_572:
        /*09e0*/ 	.word	index@(.nv.constant0._ZN7cutlass13device_kernelIN5flash11enable_sm90INS1_16FlashAttnFwdSm90INS1_25CollectiveMainloopFwdSm90ILi2EN4cute5tupleIJNS5_1CILi1EEES8_S8_EEENS6_IJNS7_ILi128EEENS7_ILi80EEENS7_ILi256EEEEEELi256ENS_6half_tEfNS_4arch4Sm90ELb1ELb0ELb0ELb0ELb0ELb0ELb0ELb1ELb1ELb1ELb0ELb0EEENS1_21CollectiveEpilogueFwdINS6_IJSA_SC_SB_EEES9_SE_SG_Li256ELb0ELb1ELb0ELb0EEENS1_30DynamicPersistentTileSchedulerILi256ELi128ELb0ELb1ELb1EEEEEEEEEvNT_6ParamsE)
        /*09e4*/ 	.short	0x0210
        /*09e6*/ 	.short	0x0af0


	//----- nvinfo : EIATTR_SW_WAR
	.align		4
.L_573:
        /*09e8*/ 	.byte	0x04, 0x36
        /*09ea*/ 	.short	(.L_575 - .L_574)
.L_574:
        /*09ec*/ 	.word	0x00000008
.L_575:


//--------------------- .nv.info._ZN7cutlass13device_kernelIN5flash11enable_sm90INS1_16FlashAttnFwdSm90INS1_25CollectiveMainloopFwdSm90ILi2EN4cute5tupleIJNS5_1CILi1EEES8_S8_EEENS6_IJNS7_ILi128EEENS7_ILi80EEENS7_ILi256EEEEEELi256ENS_6half_tEfNS_4arch4Sm90ELb1ELb0ELb0ELb1ELb0ELb0ELb0ELb1ELb1ELb1ELb0ELb0EEENS1_21CollectiveEpilogueFwdINS6_IJSA_SC_SB_EEES9_SE_SG_Li256ELb1ELb1ELb0ELb0EEENS1_36VarlenDynamicPersistentTileSchedulerILi128ELi80ELi256ELi128ELb0ELb1ELb1ELb1ELb1ELb1EEEEEEEEEvNT_6ParamsE --------------------------
	.section	.nv.info._ZN7cutlass13device_kernelIN5flash11enable_sm90INS1_16FlashAttnFwdSm90INS1_25CollectiveMainloopFwdSm90ILi2EN4cute5tupleIJNS5_1CILi1EEES8_S8_EEENS6_IJNS7_ILi128EEENS7_ILi80EEENS7_ILi256EEEEEELi256ENS_6half_tEfNS_4arch4Sm90ELb1ELb0ELb0ELb1ELb0ELb0ELb0ELb1ELb1ELb1ELb0ELb0EEENS1_21CollectiveEpilogueFwdINS6_IJSA_SC_SB_EEES9_SE_SG_Li256ELb1ELb1ELb0ELb0EEENS1_36VarlenDynamicPersistentTileSchedulerILi128ELi80ELi256ELi128ELb0ELb1ELb1ELb1ELb1ELb1EEEEEEEEEvNT_6ParamsE,"",@"SHT_CUDA_INFO"
	.sectionflags	@""
	.align	4


	//----- nvinfo : EIATTR_CUDA_API_VERSION
	.align		4
        /*0000*/ 	.byte	0x04, 0x37
        /*0002*/ 	.short	(.L_577 - .L_576)
.L_576:
        /*0004*/ 	.word	0x00000082


	//----- nvinfo : EIATTR_KPARAM_INFO
	.align		4
.L_577:
        /*0008*/ 	.byte	0x04, 0x17
        /*000a*/ 	.short	(.L_579 - .L_578)
.L_578:
        /*000c*/ 	.word	0x00000000
        /*0010*/ 	.short	0x0000
        /*0012*/ 	.short	0x0070
        /*0014*/ 	.byte	0x00, 0xf0, 0x01, 0x2a


	//----- nvinfo : EIATTR_SPARSE_MMA_MASK
	.align		4
.L_579:
        /*0018*/ 	.byte	0x03, 0x50
        /*001a*/ 	.short	0x0000


	//----- nvinfo : EIATTR_MAXREG_COUNT
	.align		4
        /*001c*/ 	.byte	0x03, 0x1b
        /*001e*/ 	.short	0x00a8


	//----- nvinfo : EIATTR_NUM_BARRIERS
	.align		4
        /*0020*/ 	.byte	0x02, 0x4c
        /*0022*/ 	.byte	0x09
	.zero		1


	//----- nvinfo : EIATTR_EXTERNS
	.align		4
        /*0024*/ 	.byte	0x04, 0x0f
        /*0026*/ 	.short	(.L_581 - .L_580)


	//   ....[0]....
	.align		4
.L_580:
        /*0028*/ 	.word	index@(__assertfail)


	//----- nvinfo : EIATTR_ANNOTATIONS
	.align		4
.L_581:
        /*002c*/ 	.byte	0x04, 0x55
        /*002e*/ 	.short	(.L_583 - .L_582)


	//   ....[0]....
.L_582:
        /* <DEDUP_REMOVED lines=79> */


	//----- nvinfo : EIATTR_MERCURY_ISA_VERSION
	.align		4
.L_583:
        /*0510*/ 	.byte	0x03, 0x5f
        /*0512*/ 	.short	0x0101


	//----- nvinfo : EIATTR_UNUSED_LOAD_BYTE_OFFSET
	.align		4
        /*0514*/ 	.byte	0x04, 0x44
        /*0516*/ 	.short	(.L_585 - .L_584)


	//   ....[0]....
.L_584:
        /*0518*/ 	.word	0x00000a10
        /*051c*/ 	.word	0x0000fff0


	//   ....[1]....
        /*0520*/ 	.word	0x0000e2c0
        /*0524*/ 	.word	0x0000fff0


	//----- nvinfo : EIATTR_INT_WARP_WIDE_INSTR_OFFSETS
	.align		4
.L_585:
        /*0528*/ 	.byte	0x04, 0x31
        /*052a*/ 	.short	(.L_587 - .L_586)


	//   ....[0]....
.L_586:
        /*052c*/ 	.word	0x00000130


	//   ....[1]....
        /*0530*/ 	.word	0x00000170


	//   ....[2]....
        /*0534*/ 	.word	0x000001e0


	//   ....[3]....
        /*0538*/ 	.word	0x00012610


	//   ....[4]....
        /*053c*/ 	.word	0x000126b0


	//   ....[5]....
        /*0540*/ 	.word	0x00016d60


	//   ....[6]....
        /*0544*/ 	.word	0x00016dd0


	//----- nvinfo : EIATTR_COOP_GROUP_MASK_REGIDS
	.align		4
.L_587:
        /*0548*/ 	.byte	0x04, 0x29
        /*054a*/ 	.short	(.L_589 - .L_588)


	//   ....[0]....
.L_588:
        /*054c*/ 	.word	0xffffffff


	//   ....[1]....
        /*0550*/ 	.word	0xffffffff


	//   ....[2]....
        /*0554*/ 	.word	0xffffffff


	//   ....[3]....
        /*0558*/ 	.word	0xffffffff


	//   ....[4]....
        /*055c*/ 	.word	0xffffffff


	//   ....[5]....
        /*0560*/ 	.word	0xffffffff


	//   ....[6]....
        /*0564*/ 	.word	0xffffffff


	//   ....[7]....
        /*0568*/ 	.word	0xffffffff


	//   ....[8]....
        /*056c*/ 	.word	0xffffffff


	//   ....[9]....
        /*0570*/ 	.word	0xffffffff


	//   ....[10]....
        /*0574*/ 	.word	0xffffffff


	//   ....[11]....
        /*0578*/ 	.word	0xffffffff


	//   ....[12]....
        /*057c*/ 	.word	0xffffffff


	//   ....[13]....
        /*0580*/ 	.word	0xffffffff


	//   ....[14]....
        /*0584*/ 	.word	0xffffffff


	//   ....[15]....
        /*0588*/ 	.word	0xffffffff


	//   ....[16]....
        /*058c*/ 	.word	0xffffffff


	//   ....[17]....
        /*0590*/ 	.word	0xffffffff


	//   ....[18]....
        /*0594*/ 	.word	0xffffffff


	//   ....[19]....
        /*0598*/ 	.word	0xffffffff


	//   ....[20]....
        /*059c*/ 	.word	0xffffffff


	//   ....[21]....
        /*05a0*/ 	.word	0xffffffff


	//   ....[22]....
        /*05a4*/ 	.word	0xffffffff


	//   ....[23]....
        /*05a8*/ 	.word	0xffffffff


	//   ....[24]....
        /*05ac*/ 	.word	0xffffffff


	//   ....[25]....
        /*05b0*/ 	.word	0xffffffff


	//   ....[26]....
        /*05b4*/ 	.word	0xffffffff


	//   ....[27]....
        /*05b8*/ 	.word	0xffffffff


	//   ....[28]....
        /*05bc*/ 	.word	0xffffffff


	//   ....[29]....
        /*05c0*/ 	.word	0xffffffff


	//   ....[30]....
        /*05c4*/ 	.word	0xffffffff


	//   ....[31]....
        /*05c8*/ 	.word	0xffffffff


	//   ....[32]....
        /*05cc*/ 	.word	0xffffffff


	//   ....[33]....
        /*05d0*/ 	.word	0xffffffff


	//   ....[34]....
        /*05d4*/ 	.word	0xffffffff


	//   ....[35]....
        /*05d8*/ 	.word	0xffffffff


	//   ....[36]....
        /*05dc*/ 	.word	0xffffffff


	//   ....[37]....
        /*05e0*/ 	.word	0xffffffff


	//   ....[38]....
        /*05e4*/ 	.word	0xffffffff


	//   ....[39]....
        /*05e8*/ 	.word	0xffffffff


	//   ....[40]....
        /*05ec*/ 	.word	0xffffffff


	//   ....[41]....
        /*05f0*/ 	.word	0xffffffff


	//   ....[42]....
        /*05f4*/ 	.word	0xffffffff


	//   ....[43]....
        /*05f8*/ 	.word	0xffffffff


	//   ....[44]....
        /*05fc*/ 	.word	0xffffffff


	//   ....[45]....
        /*0600*/ 	.word	0xffffffff


	//   ....[46]....
        /*0604*/ 	.word	0xffffffff


	//   ....[47]....
        /*0608*/ 	.word	0xffffffff


	//   ....[48]....
        /*060c*/ 	.word	0xffffffff


	//   ....[49]....
        /*0610*/ 	.word	0xffffffff


	//   ....[50]....
        /*0614*/ 	.word	0xffffffff


	//   ....[51]....
        /*0618*/ 	.word	0xffffffff


	//   ....[52]....
        /*061c*/ 	.word	0xffffffff


	//   ....[53]....
        /*0620*/ 	.word	0xffffffff


	//   ....[54]....
        /*0624*/ 	.word	0xffffffff


	//   ....[55]....
        /*0628*/ 	.word	0xffffffff


	//   ....[56]....
        /*062c*/ 	.word	0xffffffff


	//   ....[57]....
        /*0630*/ 	.word	0xffffffff


	//   ....[58]....
        /*0634*/ 	.word	0xffffffff


	//   ....[59]....
        /*0638*/ 	.word	0xffffffff


	//   ....[60]....
        /*063c*/ 	.word	0xffffffff


	//   ....[61]....
        /*0640*/ 	.word	0xffffffff


	//   ....[62]....
        /*0644*/ 	.word	0xffffffff


	//   ....[63]....
        /*0648*/ 	.word	0xffffffff


	//   ....[64]....
        /*064c*/ 	.word	0xffffffff


	//   ....[65]....
        /*0650*/ 	.word	0xffffffff


	//   ....[66]....
        /*0654*/ 	.word	0xffffffff


	//   ....[67]....
        /*0658*/ 	.word	0xffffffff


	//   ....[68]....
        /*065c*/ 	.word	0xffffffff


	//   ....[69]....
        /*0660*/ 	.word	0xffffffff


	//   ....[70]....
        /*0664*/ 	.word	0xffffffff


	//   ....[71]....
        /*0668*/ 	.word	0xffffffff


	//   ....[72]....
        /*066c*/ 	.word	0xffffffff


	//   ....[73]....
        /*0670*/ 	.word	0xffffffff


	//   ....[74]....
        /*0674*/ 	.word	0xffffffff


	//   ....[75]....
        /*0678*/ 	.word	0xffffffff


	//   ....[76]....
        /*067c*/ 	.word	0xffffffff


	//   ....[77]....
        /*0680*/ 	.word	0xffffffff


	//   ....[78]....
        /*0684*/ 	.word	0xffffffff


	//   ....[79]....
        /*0688*/ 	.word	0xffffffff


	//   ....[80]....
        /*068c*/ 	.word	0xffffffff


	//   ....[81]....
        /*0690*/ 	.word	0xffffffff


	//   ....[82]....
        /*0694*/ 	.word	0xffffffff


	//   ....[83]....
        /*0698*/ 	.word	0xffffffff


	//   ....[84]....
        /*069c*/ 	.word	0xffffffff


	//   ....[85]....
        /*06a0*/ 	.word	0xffffffff


	//   ....[86]....
        /*06a4*/ 	.word	0xffffffff


	//   ....[87]....
        /*06a8*/ 	.word	0xffffffff


	//   ....[88]....
        /*06ac*/ 	.word	0xffffffff


	//   ....[89]....
        /*06b0*/ 	.word	0xffffffff


	//   ....[90]....
        /*06b4*/ 	.word	0xffffffff


	//   ....[91]....
        /*06b8*/ 	.word	0xffffffff


	//   ....[92]....
        /*06bc*/ 	.word	0xffffffff


	//   ....[93]....
        /*06c0*/ 	.word	0xffffffff


	//   ....[94]....
        /*06c4*/ 	.word	0xffffffff


	//   ....[95]....
        /*06c8*/ 	.word	0xffffffff


	//   ....[96]....
        /*06cc*/ 	.word	0xffffffff


	//   ....[97]....
        /*06d0*/ 	.word	0xffffffff


	//   ....[98]....
        /*06d4*/ 	.word	0xffffffff


	//   ....[99]....
        /*06d8*/ 	.word	0x0500000f


	//   ....[100]....
        /*06dc*/ 	.word	0x0500000f


	//   ....[101]....
        /*06e0*/ 	.word	0x0500000f


	//   ....[102]....
        /*06e4*/ 	.word	0x0500000f


	//   ....[103]....
        /*06e8*/ 	.word	0x0500000f


	//   ....[104]....
        /*06ec*/ 	.word	0x0500000f


	//   ....[105]....
        /*06f0*/ 	.word	0x0500000f


	//   ....[106]....
        /*06f4*/ 	.word	0x0500000f


	//   ....[107]....
        /*06f8*/ 	.word	0x0500000f


	//   ....[108]....
        /*06fc*/ 	.word	0x0500000f


	//   ....[109]....
        /*0700*/ 	.word	0x0500000f


	//   ....[110]....
        /*0704*/ 	.word	0x0500000f


	//   ....[111]....
        /*0708*/ 	.word	0x0500000f


	//   ....[112]....
        /*070c*/ 	.word	0x0500000f


	//   ....[113]....
        /*0710*/ 	.word	0x0500000f


	//   ....[114]....
        /*0714*/ 	.word	0x0500000f


	//   ....[115]....
        /*0718*/ 	.word	0x0500000f


	//   ....[116]....
        /*071c*/ 	.word	0x0500000f


	//   ....[117]....
        /*0720*/ 	.word	0x0500000f


	//   ....[118]....
        /*0724*/ 	.word	0x0500000f


	//   ....[119]....
        /*0728*/ 	.word	0x0500000f


	//   ....[120]....
        /*072c*/ 	.word	0x0500000f


	//   ....[121]....
        /*0730*/ 	.word	0x0500000f


	//   ....[122]....
        /*0734*/ 	.word	0x0500000f


	//   ....[123]....
        /*0738*/ 	.word	0x0500000f


	//   ....[124]....
        /*073c*/ 	.word	0x0500000f


	//   ....[125]....
        /*0740*/ 	.word	0x0500000f


	//   ....[126]....
        /*0744*/ 	.word	0x0500000f


	//   ....[127]....
        /*0748*/ 	.word	0x0500000f


	//   ....[128]....
        /*074c*/ 	.word	0x0500000f


	//   ....[129]....
        /*0750*/ 	.word	0x0500000f


	//   ....[130]....
        /*0754*/ 	.word	0x0500000f


	//   ....[131]....
        /*0758*/ 	.word	0x0500000f


	//   ....[132]....
        /*075c*/ 	.word	0x0500000f


	//   ....[133]....
        /*0760*/ 	.word	0x0500000f


	//----- nvinfo : EIATTR_COOP_GROUP_INSTR_OFFSETS
	.align		4
.L_589:
        /*0764*/ 	.byte	0x04, 0x28
        /*0766*/ 	.short	(.L_591 - .L_590)


	//   ....[0]....
.L_590:
        /*0768*/ 	.word	0x00000060


	//   ....[1]....
        /*076c*/ 	.word	0x00000140


	//   ....[2]....
        /*0770*/ 	.word	0x00000190


	//   ....[3]....
        /*0774*/ 	.word	0x000003c0


	//   ....[4]....
        /*0778*/ 	.word	0x00000520


	//   ....[5]....
        /*077c*/ 	.word	0x00000640


	//   ....[6]....
        /*0780*/ 	.word	0x000007a0


	//   ....[7]....
        /*0784*/ 	.word	0x000019a0


	//   ....[8]....
        /*0788*/ 	.word	0x00003d90


	//   ....[9]....
        /*078c*/ 	.word	0x00003db0


	//   ....[10]....
        /*0790*/ 	.word	0x00004700


	//   ....[11]....
        /*0794*/ 	.word	0x00004800


	//   ....[12]....
        /*0798*/ 	.word	0x00004aa0


	//   ....[13]....
        /*079c*/ 	.word	0x00004c10


	//   ....[14]....
        /*07a0*/ 	.word	0x00007e90


	//   ....[15]....
        /*07a4*/ 	.word	0x000082f0


	//   ....[16]....
        /*07a8*/ 	.word	0x00008320


	//   ....[17]....
        /*07ac*/ 	.word	0x000083d0


	//   ....[18]....
        /*07b0*/ 	.word	0x00008960


	//   ....[19]....
        /*07b4*/ 	.word	0x000089c0


	//   ....[20]....
        /*07b8*/ 	.word	0x0000bf70


	//   ....[21]....
        /*07bc*/ 	.word	0x0000bfa0


	//   ....[22]....
        /*07c0*/ 	.word	0x0000c4f0


	//   ....[23]....
        /*07c4*/ 	.word	0x0000c540


	//   ....[24]....
        /*07c8*/ 	.word	0x0000d5c0


	//   ....[25]....
        /*07cc*/ 	.word	0x0000d600


	//   ....[26]....
        /*07d0*/ 	.word	0x0000d6d0


	//   ....[27]....
        /*07d4*/ 	.word	0x0000d710


	//   ....[28]....
        /*07d8*/ 	.word	0x0000f430


	//   ....[29]....
        /*07dc*/ 	.word	0x0000f460


	//   ....[30]....
        /*07e0*/ 	.word	0x0000f4a0


	//   ....[31]....
        /*07e4*/ 	.word	0x0000f4d0


	//   ....[32]....
        /*07e8*/ 	.word	0x0000fd20


	//   ....[33]....
        /*07ec*/ 	.word	0x0000fd50


	//   ....[34]....
        /*07f0*/ 	.word	0x0000fea0


	//   ....[35]....
        /*07f4*/ 	.word	0x0000fec0


	//   ....[36]....
        /*07f8*/ 	.word	0x00010010


	//   ....[37]....
        /*07fc*/ 	.word	0x00010030


	//   ....[38]....
        /*0800*/ 	.word	0x00010190


	//   ....[39]....
        /*0804*/ 	.word	0x000101b0


	//   ....[40]....
        /*0808*/ 	.word	0x00010bd0


	//   ....[41]....
        /*080c*/ 	.word	0x00010c00


	//   ....[42]....
        /*0810*/ 	.word	0x00010d60


	//   ....[43]....
        /*0814*/ 	.word	0x00010d80


	//   ....[44]....
        /*0818*/ 	.word	0x00010ed0


	//   ....[45]....
        /*081c*/ 	.word	0x00010ef0


	//   ....[46]....
        /*0820*/ 	.word	0x00011050


	//   ....[47]....
        /*0824*/ 	.word	0x00011070


	//   ....[48]....
        /*0828*/ 	.word	0x00011240


	//   ....[49]....
        /*082c*/ 	.word	0x00011420


	//   ....[50]....
        /*0830*/ 	.word	0x00011450


	//   ....[51]....
        /*0834*/ 	.word	0x00011480


	//   ....[52]....
        /*0838*/ 	.word	0x000114b0


	//   ....[53]....
        /*083c*/ 	.word	0x000114e0


	//   ....[54]....
        /*0840*/ 	.word	0x00011510


	//   ....[55]....
        /*0844*/ 	.word	0x00011690


	//   ....[56]....
        /*0848*/ 	.word	0x000116c0


	//   ....[57]....
        /*084c*/ 	.word	0x000116f0


	//   ....[58]....
        /*0850*/ 	.word	0x00011720


	//   ....[59]....
        /*0854*/ 	.word	0x00011750


	//   ....[60]....
        /*0858*/ 	.word	0x00011780


	//   ....[61]....
        /*085c*/ 	.word	0x00011830


	//   ....[62]....
        /*0860*/ 	.word	0x00011890


	//   ....[63]....
        /*0864*/ 	.word	0x00011920


	//   ....[64]....
        /*0868*/ 	.word	0x00012c30


	//   ....[65]....
        /*086c*/ 	.word	0x00013930


	//   ....[66]....
        /*0870*/ 	.word	0x00013940


	//   ....[67]....
        /*0874*/ 	.word	0x00013960


	//   ....[68]....
        /*0878*/ 	.word	0x00013a20


	//   ....[69]....
        /*087c*/ 	.word	0x00013a40


	//   ....[70]....
        /*0880*/ 	.word	0x00013af0


	//   ....[71]....
        /*0884*/ 	.word	0x00013b10


	//   ....[72]....
        /*0888*/ 	.word	0x00013bc0


	//   ....[73]....
        /*088c*/ 	.word	0x00013be0


	//   ....[74]....
        /*0890*/ 	.word	0x00013c90


	//   ....[75]....
        /*0894*/ 	.word	0x00013cb0


	//   ....[76]....
        /*0898*/ 	.word	0x00013d60


	//   ....[77]....
        /*089c*/ 	.word	0x00013d80


	//   ....[78]....
        /*08a0*/ 	.word	0x00013e20


	//   ....[79]....
        /*08a4*/ 	.word	0x00013e40


	//   ....[80]....
        /*08a8*/ 	.word	0x00013e80


	//   ....[81]....
        /*08ac*/ 	.word	0x000176a0


	//   ....[82]....
        /*08b0*/ 	.word	0x00017700


	//   ....[83]....
        /*08b4*/ 	.word	0x00017730


	//   ....[84]....
        /*08b8*/ 	.word	0x00017740


	//   ....[85]....
        /*08bc*/ 	.word	0x00017770


	//   ....[86]....
        /*08c0*/ 	.word	0x000177a0


	//   ....[87]....
        /*08c4*/ 	.word	0x000177d0


	//   ....[88]....
        /*08c8*/ 	.word	0x00017800


	//   ....[89]....
        /*08cc*/ 	.word	0x00017990


	//   ....[90]....
        /*08d0*/ 	.word	0x000179c0


	//   ....[91]....
        /*08d4*/ 	.word	0x000179f0


	//   ....[92]....
        /*08d8*/ 	.word	0x00017a20


	//   ....[93]....
        /*08dc*/ 	.word	0x00017a50


	//   ....[94]....
        /*08e0*/ 	.word	0x00017a80


	//   ....[95]....
        /*08e4*/ 	.word	0x00017b40


	//   ....[96]....
        /*08e8*/ 	.word	0x00017b60


	//   ....[97]....
        /*08ec*/ 	.word	0x00017bd0


	//   ....[98]....
        /*08f0*/ 	.word	0x000182b0


	//   ....[99]....
        /*08f4*/ 	.word	0x000188c0


	//   ....[100]....
        /*08f8*/ 	.word	0x00018a70


	//   ....[101]....
        /*08fc*/ 	.word	0x00018ac0


	//   ....[102]....
        /*0900*/ 	.word	0x00018bf0


	//   ....[103]....
        /*0904*/ 	.word	0x00018c60


	//   ....[104]....
        /*0908*/ 	.word	0x00018d90


	//   ....[105]....
        /*090c*/ 	.word	0x00018e00


	//   ....[106]....
        /*0910*/ 	.word	0x00018f30


	//   ....[107]....
        /*0914*/ 	.word	0x00018fa0


	//   ....[108]....
        /*0918*/ 	.word	0x000190d0


	//   ....[109]....
        /*091c*/ 	.word	0x00019140


	//   ....[110]....
        /*0920*/ 	.word	0x00019270


	//   ....[111]....
        /*0924*/ 	.word	0x000192e0


	//   ....[112]....
        /*0928*/ 	.word	0x00019420


	//   ....[113]....
        /*092c*/ 	.word	0x00019470


	//   ....[114]....
        /*0930*/ 	.word	0x000195a0


	//   ....[115]....
        /*0934*/ 	.word	0x000195f0


	//   ....[116]....
        /*0938*/ 	.word	0x00019920


	//   ....[117]....
        /*093c*/ 	.word	0x000199c0


	//   ....[118]....
        /*0940*/ 	.word	0x00019af0


	//   ....[119]....
        /*0944*/ 	.word	0x00019b70


	//   ....[120]....
        /*0948*/ 	.word	0x00019bf0


	//   ....[121]....
        /*094c*/ 	.word	0x00019c70


	//   ....[122]....
        /*0950*/ 	.word	0x00019cf0


	//   ....[123]....
        /*0954*/ 	.word	0x00019d80


	//   ....[124]....
        /*0958*/ 	.word	0x00019e20


	//   ....[125]....
        /*095c*/ 	.word	0x00019ec0


	//   ....[126]....
        /*0960*/ 	.word	0x00019f40


	//   ....[127]....
        /*0964*/ 	.word	0x00019fc0


	//   ....[128]....
        /*0968*/ 	.word	0x0001a040


	//   ....[129]....
        /*096c*/ 	.word	0x0001a0d0


	//   ....[130]....
        /*0970*/ 	.word	0x0001a150


	//   ....[131]....
        /*0974*/ 	.word	0x0001a1f0


	//   ....[132]....
        /*0978*/ 	.word	0x0001a280


	//   ....[133]....
        /*097c*/ 	.word	0x0001a3b0


	//----- nvinfo : EIATTR_REG_RECONFIG
	.align		4
.L_591:
        /*0980*/ 	.byte	0x01, 0x54
	.zero		2


	//----- nvinfo : EIATTR_SYSCALL_OFFSETS
	.align		4
        /*0984*/ 	.byte	0x04, 0x46
        /*0986*/ 	.short	(.L_593 - .L_592)


	//   ....[0]....
.L_592:
        /*0988*/ 	.word	0x00001b90


	//   ....[1]....
        /*098c*/ 	.word	0x00012820


	//   ....[2]....
        /*0990*/ 	.word	0x00012980


	//   ....[3]....
        /*0994*/ 	.word	0x00012a80


	//   ....[4]....
        /*0998*/ 	.word	0x000134c0


	//----- nvinfo : EIATTR_MBARRIER_INSTR_OFFSETS
	.align		4
.L_593:
        /*099c*/ 	.byte	0x04, 0x39
        /*099e*/ 	.short	(.L_595 - .L_594)


	//   ....[0]....
.L_594:
        /*09a0*/ 	.word	0x00000270
        /*09a4*/ 	.word	0x000000ff
        /*09a8*/ 	.word	0x00038800
        /*09ac*/ 	.short	0x0100
        /*09ae*/ 	.byte	0x08
	.zero		1


	//   ....[1]....
        /*09b0*/ 	.word	0x00000280
        /*09b4*/ 	.word	0x000000ff
        /*09b8*/ 	.word	0x00038820
        /*09bc*/ 	.short	0x0100
        /*09be*/ 	.byte	0x08
	.zero		1


	//   ....[2]....
        /*09c0*/ 	.word	0x00000370
        /*09c4*/ 	.word	0x000000ff
        /*09c8*/ 	.word	0x00038830
        /*09cc*/ 	.short	0x0100
        /*09ce*/ 	.byte	0x08
	.zero		1


	//   ....[3]....
        /*09d0*/ 	.word	0x00000380
        /*09d4*/ 	.word	0x000000ff
        /*09d8*/ 	.word	0x00038840
        /*09dc*/ 	.short	0x0100
        /*09de*/ 	.byte	0x08
	.zero		1


	//   ....[4]....
        /*09e0*/ 	.word	0x00000390
        /*09e4*/ 	.word	0x000000ff
        /*09e8*/ 	.word	0x00038838
        /*09ec*/ 	.short	0x0100
        /*09ee*/ 	.byte	0x08
	.zero		1


	//   ....[5]....
        /*09f0*/ 	.word	0x000003a0
        /*09f4*/ 	.word	0x000000ff
        /*09f8*/ 	.word	0x00038848
        /*09fc*/ 	.short	0x0100
        /*09fe*/ 	.byte	0x08
	.zero		1


	//   ....[6]....
        /*0a00*/ 	.word	0x000004d0
        /*0a04*/ 	.word	0x000000ff
        /*0a08*/ 	.word	0x00038850
        /*0a0c*/ 	.short	0x0100
        /*0a0e*/ 	.byte	0x08
	.zero		1


	//   ....[7]....
        /*0a10*/ 	.word	0x000004e0
        /*0a14*/ 	.word	0x000000ff
        /*0a18*/ 	.word	0x00038860
        /*0a1c*/ 	.short	0x0100
        /*0a1e*/ 	.byte	0x08
	.zero		1


	//   ....[8]....
        /*0a20*/ 	.word	0x000004f0
        /*0a24*/ 	.word	0x000000ff
        /*0a28*/ 	.word	0x00038858
        /*0a2c*/ 	.short	0x0100
        /*0a2e*/ 	.byte	0x08
	.zero		1


	//   ....[9]....
        /*0a30*/ 	.word	0x00000500
        /*0a34*/ 	.word	0x000000ff
        /*0a38*/ 	.word	0x00038868
        /*0a3c*/ 	.short	0x0100
        /*0a3e*/ 	.byte	0x08
	.zero		1


	//   ....[10]....
        /*0a40*/ 	.word	0x000005f0
        /*0a44*/ 	.word	0x000000ff
        /*0a48*/ 	.word	0x00038870
        /*0a4c*/ 	.short	0x0100
        /*0a4e*/ 	.byte	0x06
	.zero		1


	//   ....[11]....
        /*0a50*/ 	.word	0x00000600
        /*0a54*/ 	.word	0x000000ff
        /*0a58*/ 	.word	0x00038880
        /*0a5c*/ 	.short	0x0100
        /*0a5e*/ 	.byte	0x06
	.zero		1


	//   ....[12]....
        /*0a60*/ 	.word	0x00000610
        /*0a64*/ 	.word	0x000000ff
        /*0a68*/ 	.word	0x00038878
        /*0a6c*/ 	.short	0x0100
        /*0a6e*/ 	.byte	0x06
	.zero		1


	//   ....[13]....
        /*0a70*/ 	.word	0x00000620
        /*0a74*/ 	.word	0x000000ff
        /*0a78*/ 	.word	0x00038888
        /*0a7c*/ 	.short	0x0100
        /*0a7e*/ 	.byte	0x06
	.zero		1


	//   ....[14]....
        /*0a80*/ 	.word	0x00000750
        /*0a84*/ 	.word	0x000000ff
        /*0a88*/ 	.word	0x00038890
        /*0a8c*/ 	.short	0x0100
        /*0a8e*/ 	.byte	0x08
	.zero		1


	//   ....[15]....
        /*0a90*/ 	.word	0x00000760
        /*0a94*/ 	.word	0x000000ff
        /*0a98*/ 	.word	0x000388a0
        /*0a9c*/ 	.short	0x0100
        /*0a9e*/ 	.byte	0x08
	.zero		1


	//   ....[16]....
        /*0aa0*/ 	.word	0x00000770
        /*0aa4*/ 	.word	0x000000ff
        /*0aa8*/ 	.word	0x00038898
        /*0aac*/ 	.short	0x0100
        /*0aae*/ 	.byte	0x08
	.zero		1


	//   ....[17]....
        /*0ab0*/ 	.word	0x00000780
        /*0ab4*/ 	.word	0x000000ff
        /*0ab8*/ 	.word	0x000388a8
        /*0abc*/ 	.short	0x0100
        /*0abe*/ 	.byte	0x08
	.zero		1


	//   ....[18]....
        /*0ac0*/ 	.word	0x000008b0
        /*0ac4*/ 	.word	0x000000ff
        /*0ac8*/ 	.word	0x000388b0
        /*0acc*/ 	.short	0x0100
        /*0ace*/ 	.byte	0x08
	.zero		1


	//   ....[19]....
        /*0ad0*/ 	.word	0x000008c0
        /*0ad4*/ 	.word	0x000000ff
        /*0ad8*/ 	.word	0x000388c0
        /*0adc*/ 	.short	0x0100
        /*0ade*/ 	.byte	0x08
	.zero		1


	//   ....[20]....
        /*0ae0*/ 	.word	0x000008d0
        /*0ae4*/ 	.word	0x000000ff
        /*0ae8*/ 	.word	0x000388b8
        /*0aec*/ 	.short	0x0100
        /*0aee*/ 	.byte	0x08
	.zero		1


	//   ....[21]....
        /*0af0*/ 	.word	0x000008e0
        /*0af4*/ 	.word	0x000000ff
        /*0af8*/ 	.word	0x000388c8
        /*0afc*/ 	.short	0x0100
        /*0afe*/ 	.byte	0x08
	.zero		1


	//   ....[22]....
        /*0b00*/ 	.word	0x00001c40
        /*0b04*/ 	.word	0x000000ff
        /*0b08*/ 	.word	0x00038800
        /*0b0c*/ 	.short	0x010a
        /*0b0e*/ 	.byte	0x06
	.zero		1


	//   ....[23]....
        /*0b10*/ 	.word	0x00001ce0
        /*0b14*/ 	.word	0x00000000
        /*0b18*/ 	.word	0x00038830
        /*0b1c*/ 	.short	0x010a
        /*0b1e*/ 	.byte	0x3f
	.zero		1


	//   ....[24]....
        /*0b20*/ 	.word	0x00001d40
        /*0b24*/ 	.word	0x00000000
        /*0b28*/ 	.word	0x00038830
        /*0b2c*/ 	.short	0x010a
        /*0b2e*/ 	.byte	0x3f
	.zero		1


	//   ....[25]....
        /*0b30*/ 	.word	0x00004630
        /*0b34*/ 	.word	0x00000000
        /*0b38*/ 	.word	0x00000000
        /*0b3c*/ 	.short	0x0101
        /*0b3e*/ 	.byte	0x3f
	.zero		1


	//   ....[26]....
        /*0b40*/ 	.word	0x000056c0
        /*0b44*/ 	.word	0x000000ff
        /*0b48*/ 	.word	0x00038830
        /*0b4c*/ 	.short	0x010a
        /*0b4e*/ 	.byte	0x04
	.zero		1


	//   ....[27]....
        /*0b50*/ 	.word	0x00005710
        /*0b54*/ 	.word	0x000000ff
        /*0b58*/ 	.word	0x00038830
        /*0b5c*/ 	.short	0x010a
        /*0b5e*/ 	.byte	0x04
	.zero		1


	//   ....[28]....
        /*0b60*/ 	.word	0x00007bd0
        /*0b64*/ 	.word	0x000000ff
        /*0b68*/ 	.word	0x00038850
        /*0b6c*/ 	.short	0x010a
        /*0b6e*/ 	.byte	0x04
	.zero		1


	//   ....[29]....
        /*0b70*/ 	.word	0x00007c10
        /*0b74*/ 	.word	0x000000ff
        /*0b78*/ 	.word	0x00038850
        /*0b7c*/ 	.short	0x010a
        /*0b7e*/ 	.byte	0x04
	.zero		1


	//   ....[30]....
        /*0b80*/ 	.word	0x00008de0
        /*0b84*/ 	.word	0x00000014
        /*0b88*/ 	.word	0x00000000
        /*0b8c*/ 	.short	0x0101
        /*0b8e*/ 	.byte	0x3f
	.zero		1


	//   ....[31]....
        /*0b90*/ 	.word	0x00008e50
        /*0b94*/ 	.word	0x000000a0
        /*0b98*/ 	.word	0x00000000
        /*0b9c*/ 	.short	0x0101
        /*0b9e*/ 	.byte	0x3f
	.zero		1


	//   ....[32]....
        /*0ba0*/ 	.word	0x000093e0
        /*0ba4*/ 	.word	0x000000ff
        /*0ba8*/ 	.word	0x00038830
        /*0bac*/ 	.short	0x010a
        /*0bae*/ 	.byte	0x04
	.zero		1


	//   ....[33]....
        /*0bb0*/ 	.word	0x00009420
        /*0bb4*/ 	.word	0x000000ff
        /*0bb8*/ 	.word	0x00038830
        /*0bbc*/ 	.short	0x010a
        /*0bbe*/ 	.byte	0x04
	.zero		1


	//   ....[34]....
        /*0bc0*/ 	.word	0x0000bcd0
        /*0bc4*/ 	.word	0x000000ff
        /*0bc8*/ 	.word	0x00038850
        /*0bcc*/ 	.short	0x010a
        /*0bce*/ 	.byte	0x04
	.zero		1


	//   ....[35]....
        /*0bd0*/ 	.word	0x0000bd10
        /*0bd4*/ 	.word	0x000000ff
        /*0bd8*/ 	.word	0x00038850
        /*0bdc*/ 	.short	0x010a
        /*0bde*/ 	.byte	0x04
	.zero		1


	//   ....[36]....
        /*0be0*/ 	.word	0x0000c890
        /*0be4*/ 	.word	0x0000009d
        /*0be8*/ 	.word	0x00000000
        /*0bec*/ 	.short	0x0101
        /*0bee*/ 	.byte	0x3f
	.zero		1


	//   ....[37]....
        /*0bf0*/ 	.word	0x0000c960
        /*0bf4*/ 	.word	0x000000a5
        /*0bf8*/ 	.word	0x00000000
        /*0bfc*/ 	.short	0x0101
        /*0bfe*/ 	.byte	0x3f
	.zero		1


	//   ....[38]....
        /*0c00*/ 	.word	0x0000d530
        /*0c04*/ 	.word	0x000000ff
        /*0c08*/ 	.word	0x00038850
        /*0c0c*/ 	.short	0x010a
        /*0c0e*/ 	.byte	0x07
	.zero		1


	//   ....[39]....
        /*0c10*/ 	.word	0x0000d570
        /*0c14*/ 	.word	0x000000ff
        /*0c18*/ 	.word	0x00038850
        /*0c1c*/ 	.short	0x010a
        /*0c1e*/ 	.byte	0x07
	.zero		1


	//   ....[40]....
        /*0c20*/ 	.word	0x0000da60
        /*0c24*/ 	.word	0x0000000a
        /*0c28*/ 	.word	0x00000000
        /*0c2c*/ 	.short	0x0101
        /*0c2e*/ 	.byte	0x3f
	.zero		1


	//   ....[41]....
        /*0c30*/ 	.word	0x0000fd10
        /*0c34*/ 	.word	0x00000013
        /*0c38*/ 	.word	0x00000000
        /*0c3c*/ 	.short	0x0101
        /*0c3e*/ 	.byte	0x3f
	.zero		1


	//   ....[42]....
        /*0c40*/ 	.word	0x00012ed0
        /*0c44*/ 	.word	0x00000000
        /*0c48*/ 	.word	0x00038840
        /*0c4c*/ 	.short	0x010a
        /*0c4e*/ 	.byte	0x3f
	.zero		1


	//   ....[43]....
        /*0c50*/ 	.word	0x00014010
        /*0c54*/ 	.word	0x00000008
        /*0c58*/ 	.word	0x00038800
        /*0c5c*/ 	.short	0x0107
        /*0c5e*/ 	.byte	0x3f
	.zero		1


	//   ....[44]....
        /*0c60*/ 	.word	0x00014120
        /*0c64*/ 	.word	0x00000002
        /*0c68*/ 	.word	0x00038800
        /*0c6c*/ 	.short	0x0101
        /*0c6e*/ 	.byte	0x3f
	.zero		1


	//   ....[45]....
        /*0c70*/ 	.word	0x00014140
        /*0c74*/ 	.word	0x00000002
        /*0c78*/ 	.word	0x00038820
        /*0c7c*/ 	.short	0x010a
        /*0c7e*/ 	.byte	0x3f
	.zero		1


	//   ....[46]....
        /*0c80*/ 	.word	0x000144b0
        /*0c84*/ 	.word	0x00000002
        /*0c88*/ 	.word	0x00038840
        /*0c8c*/ 	.short	0x010a
        /*0c8e*/ 	.byte	0x3f
	.zero		1


	//   ....[47]....
        /*0c90*/ 	.word	0x00014a70
        /*0c94*/ 	.word	0x00000002
        /*0c98*/ 	.word	0x00000060
        /*0c9c*/ 	.short	0x010a
        /*0c9e*/ 	.byte	0x3f
	.zero		1


	//   ....[48]....
        /*0ca0*/ 	.word	0x00015370
        /*0ca4*/ 	.word	0x00000003
        /*0ca8*/ 	.word	0x00038840
        /*0cac*/ 	.short	0x010a
        /*0cae*/ 	.byte	0x3f
	.zero		1


	//   ....[49]....
        /*0cb0*/ 	.word	0x00015930
        /*0cb4*/ 	.word	0x00000002
        /*0cb8*/ 	.word	0x00000060
        /*0cbc*/ 	.short	0x010a
        /*0cbe*/ 	.byte	0x3f
	.zero		1


	//   ....[50]....
        /*0cc0*/ 	.word	0x00016160
        /*0cc4*/ 	.word	0x00000002
        /*0cc8*/ 	.word	0x00038840
        /*0ccc*/ 	.short	0x010a
        /*0cce*/ 	.byte	0x3f
	.zero		1


	//   ....[51]....
        /*0cd0*/ 	.word	0x00016720
        /*0cd4*/ 	.word	0x00000002
        /*0cd8*/ 	.word	0x00000060
        /*0cdc*/ 	.short	0x010a
        /*0cde*/ 	.byte	0x3f
	.zero		1


	//   ....[52]....
        /*0ce0*/ 	.word	0x00016ee0
        /*0ce4*/ 	.word	0x00000000
        /*0ce8*/ 	.word	0x00038860
        /*0cec*/ 	.short	0x010a
        /*0cee*/ 	.byte	0x3f
	.zero		1


	//   ....[53]....
        /*0cf0*/ 	.word	0x00018230
        /*0cf4*/ 	.word	0x00000000
        /*0cf8*/ 	.word	0x00038820
        /*0cfc*/ 	.short	0x010a
        /*0cfe*/ 	.byte	0x3f
	.zero		1


	//   ....[54]....
        /*0d00*/ 	.word	0x00018410
        /*0d04*/ 	.word	0x00000006
        /*0d08*/ 	.word	0x00000000
        /*0d0c*/ 	.short	0x010a
        /*0d0e*/ 	.byte	0x3f
	.zero		1


	//   ....[55]....
        /*0d10*/ 	.word	0x00018480
        /*0d14*/ 	.word	0x00000007
        /*0d18*/ 	.word	0x00000000
        /*0d1c*/ 	.short	0x010a
        /*0d1e*/ 	.byte	0x3f
	.zero		1


	//   ....[56]....
        /*0d20*/ 	.word	0x000184f0
        /*0d24*/ 	.word	0x00000004
        /*0d28*/ 	.word	0x00000000
        /*0d2c*/ 	.short	0x010a
        /*0d2e*/ 	.byte	0x3f
	.zero		1


	//   ....[57]....
        /*0d30*/ 	.word	0x00018520
        /*0d34*/ 	.word	0x00000003
        /*0d38*/ 	.word	0x00000000
        /*0d3c*/ 	.short	0x010a
        /*0d3e*/ 	.byte	0x3f
	.zero		1


	//   ....[58]....
        /*0d40*/ 	.word	0x000185a0
        /*0d44*/ 	.word	0x00000003
        /*0d48*/ 	.word	0x00038800
        /*0d4c*/ 	.short	0x010a
        /*0d4e*/ 	.byte	0x3f
	.zero		1


	//   ....[59]....
        /*0d50*/ 	.word	0x000185f0
        /*0d54*/ 	.word	0x00000000
        /*0d58*/ 	.word	0x00038830
        /*0d5c*/ 	.short	0x010a
        /*0d5e*/ 	.byte	0x3f
	.zero		1


	//   ....[60]....
        /*0d60*/ 	.word	0x00018660
        /*0d64*/ 	.word	0x00000099
        /*0d68*/ 	.word	0x00038830
        /*0d6c*/ 	.short	0x010a
        /*0d6e*/ 	.byte	0x3f
	.zero		1


	//   ....[61]....
        /*0d70*/ 	.word	0x000186c0
        /*0d74*/ 	.word	0x000000e9
        /*0d78*/ 	.word	0x00038850
        /*0d7c*/ 	.short	0x010a
        /*0d7e*/ 	.byte	0x3f
	.zero		1


	//   ....[62]....
        /*0d80*/ 	.word	0x00018720
        /*0d84*/ 	.word	0x00000004
        /*0d88*/ 	.word	0x00038830
        /*0d8c*/ 	.short	0x010a
        /*0d8e*/ 	.byte	0x3f
	.zero		1


	//   ....[63]....
        /*0d90*/ 	.word	0x00018780
        /*0d94*/ 	.word	0x00000003
        /*0d98*/ 	.word	0x00038850
        /*0d9c*/ 	.short	0x010a
        /*0d9e*/ 	.byte	0x3f
	.zero		1


	//   ....[64]....
        /*0da0*/ 	.word	0x000187e0
        /*0da4*/ 	.word	0x00000007
        /*0da8*/ 	.word	0x00038850
        /*0dac*/ 	.short	0x010a
        /*0dae*/ 	.byte	0x3f
	.zero		1


	//   ....[65]....
        /*0db0*/ 	.word	0x00018980
        /*0db4*/ 	.word	0x00000000
        /*0db8*/ 	.word	0x00038840
        /*0dbc*/ 	.short	0x010a
        /*0dbe*/ 	.byte	0x3f
	.zero		1


	//   ....[66]....
        /*0dc0*/ 	.word	0x00019640
        /*0dc4*/ 	.word	0x00000002
        /*0dc8*/ 	.word	0x00038820
        /*0dcc*/ 	.short	0x010a
        /*0dce*/ 	.byte	0x3f
	.zero		1


	//   ....[67]....
        /*0dd0*/ 	.word	0x00019690
        /*0dd4*/ 	.word	0x00000002
        /*0dd8*/ 	.word	0x00038840
        /*0ddc*/ 	.short	0x010a
        /*0dde*/ 	.byte	0x3f
	.zero		1


	//   ....[68]....
        /*0de0*/ 	.word	0x000196e0
        /*0de4*/ 	.word	0x00000002
        /*0de8*/ 	.word	0x00000060
        /*0dec*/ 	.short	0x010a
        /*0dee*/ 	.byte	0x3f
	.zero		1


	//   ....[69]....
        /*0df0*/ 	.word	0x00019730
        /*0df4*/ 	.word	0x00000003
        /*0df8*/ 	.word	0x00038840
        /*0dfc*/ 	.short	0x010a
        /*0dfe*/ 	.byte	0x3f
	.zero		1


	//   ....[70]....
        /*0e00*/ 	.word	0x00019780
        /*0e04*/ 	.word	0x00000002
        /*0e08*/ 	.word	0x00000060
        /*0e0c*/ 	.short	0x010a
        /*0e0e*/ 	.byte	0x3f
	.zero		1


	//   ....[71]....
        /*0e10*/ 	.word	0x000197d0
        /*0e14*/ 	.word	0x00000002
        /*0e18*/ 	.word	0x00038840
        /*0e1c*/ 	.short	0x010a
        /*0e1e*/ 	.byte	0x3f
	.zero		1


	//   ....[72]....
        /*0e20*/ 	.word	0x00019820
        /*0e24*/ 	.word	0x00000002
        /*0e28*/ 	.word	0x00000060
        /*0e2c*/ 	.short	0x010a
        /*0e2e*/ 	.byte	0x3f
	.zero		1


	//   ....[73]....
        /*0e30*/ 	.word	0x00019870
        /*0e34*/ 	.word	0x00000000
        /*0e38*/ 	.word	0x00038860
        /*0e3c*/ 	.short	0x010a
        /*0e3e*/ 	.byte	0x3f
	.zero		1


	//   ....[74]....
        /*0e40*/ 	.word	0x0001a2d0
        /*0e44*/ 	.word	0x00000000
        /*0e48*/ 	.word	0x00038820
        /*0e4c*/ 	.short	0x010a
        /*0e4e*/ 	.byte	0x3f
	.zero		1


	//   ....[75]....
        /*0e50*/ 	.word	0x0001a470
        /*0e54*/ 	.word	0x00000006
        /*0e58*/ 	.word	0x00000000
        /*0e5c*/ 	.short	0x010a
        /*0e5e*/ 	.byte	0x3f
	.zero		1


	//   ....[76]....
        /*0e60*/ 	.word	0x0001a4c0
        /*0e64*/ 	.word	0x00000007
        /*0e68*/ 	.word	0x00000000
        /*0e6c*/ 	.short	0x010a
        /*0e6e*/ 	.byte	0x3f
	.zero		1


	//   ....[77]....
        /*0e70*/ 	.word	0x0001a510
        /*0e74*/ 	.word	0x00000004
        /*0e78*/ 	.word	0x00000000
        /*0e7c*/ 	.short	0x010a
        /*0e7e*/ 	.byte	0x3f
	.zero		1


	//----- nvinfo : EIATTR_NUM_MBARRIERS
	.align		4
.L_595:
        /*0e80*/ 	.byte	0x03, 0x38
        /*0e82*/ 	.short	0x0016


	//----- nvinfo : EIATTR_EXIT_INSTR_OFFSETS
	.align		4
        /*0e84*/ 	.byte	0x04, 0x1c
        /*0e86*/ 	.short	(.L_597 - .L_596)


	//   ....[0]....
.L_596:
        /*0e88*/ 	.word	0x00000a50


	//   ....[1]....
        /*0e8c*/ 	.word	0x000111f0


	//   ....[2]....
        /*0e90*/ 	.word	0x00018570


	//----- nvinfo : EIATTR_MAX_THREADS
	.align		4
.L_597:
        /*0e94*/ 	.byte	0x04, 0x05
        /*0e96*/ 	.short	(.L_599 - .L_598)
.L_598:
        /*0e98*/ 	.word	0x00000180
        /*0e9c*/ 	.word	0x00000001
        /*0ea0*/ 	.word	0x00000001


	//----- nvinfo : EIATTR_CRS_STACK_SIZE
	.align		4
.L_599:
        /*0ea4*/ 	.byte	0x04, 0x1e
        /*0ea6*/ 	.short	(.L_601 - .L_600)
.L_600:
        /*0ea8*/ 	.word	0x00000000


	//----- nvinfo : EIATTR_CBANK_PARAM_SIZE
	.align		4
.L_601:
        /*0eac*/ 	.byte	0x03, 0x19
        /*0eae*/ 	.short	0x0af0


	//----- nvinfo : EIATTR_PARAM_CBANK
	.align		4
        /*0eb0*/ 	.byte	0x04, 0x0a
        /*0eb2*/ 	.short	(.L_603 - .L_602)
	.align		4
.L_602:
        /*0eb4*/ 	.word	index@(.nv.constant0._ZN7cutlass13device_kernelIN5flash11enable_sm90INS1_16FlashAttnFwdSm90INS1_25CollectiveMainloopFwdSm90ILi2EN4cute5tupleIJNS5_1CILi1EEES8_S8_EEENS6_IJNS7_ILi128EEENS7_ILi80EEENS7_ILi256EEEEEELi256ENS_6half_tEfNS_4arch4Sm90ELb1ELb0ELb0ELb1ELb0ELb0ELb0ELb1ELb1ELb1ELb0ELb0EEENS1_21CollectiveEpilogueFwdINS6_IJSA_SC_SB_EEES9_SE_SG_Li256ELb1ELb1ELb0ELb0EEENS1_36VarlenDynamicPersistentTileSchedulerILi128ELi80ELi256ELi128ELb0ELb1ELb1ELb1ELb1ELb1EEEEEEEEEvNT_6ParamsE)
        /*0eb8*/ 	.short	0x0210
        /*0eba*/ 	.short	0x0af0


	//----- nvinfo : EIATTR_SW_WAR
	.align		4
.L_603:
        /*0ebc*/ 	.byte	0x04, 0x36
        /*0ebe*/ 	.short	(.L_605 - .L_604)
.L_604:
        /*0ec0*/ 	.word	0x00000008
.L_605:


//--------------------- .nv.info._ZN7cutlass13device_kernelIN5flash11enable_sm90INS1_16FlashAttnFwdSm90INS1_25CollectiveMainloopFwdSm90ILi2EN4cute5tupleIJNS5_1CILi1EEES8_S8_EEENS6_IJNS7_ILi128EEENS7_ILi80EEENS7_ILi256EEEEEELi256ENS_6half_tEfNS_4arch4Sm90ELb1ELb0ELb0ELb1ELb0ELb1ELb0ELb1ELb1ELb1ELb0ELb0EEENS1_21CollectiveEpilogueFwdINS6_IJSA_SC_SB_EEES9_SE_SG_Li256ELb1ELb1ELb0ELb0EEENS1_36VarlenDynamicPersistentTileSchedulerILi128ELi80ELi256ELi128ELb0ELb1ELb1ELb1ELb1ELb1EEEEEEEEEvNT_6ParamsE --------------------------
	.section	.nv.info._ZN7cutlass13device_kernelIN5flash11enable_sm90INS1_16FlashAttnFwdSm90INS1_25CollectiveMainloopFwdSm90ILi2EN4cute5tupleIJNS5_1CILi1EEES8_S8_EEENS6_IJNS7_ILi128EEENS7_ILi80EEENS7_ILi256EEEEEELi256ENS_6half_tEfNS_4arch4Sm90ELb1ELb0ELb0ELb1ELb0ELb1ELb0ELb1ELb1ELb1ELb0ELb0EEENS1_21CollectiveEpilogueFwdINS6_IJSA_SC_SB_EEES9_SE_SG_Li256ELb1ELb1ELb0ELb0EEENS1_36VarlenDynamicPersistentTileSchedulerILi128ELi80ELi256ELi128ELb0ELb1ELb1ELb1ELb1ELb1EEEEEEEEEvNT_6ParamsE,"",@"SHT_CUDA_INFO"
	.sectionflags	@""
	.align	4


	//----- nvinfo : EIATTR_CUDA_API_VERSION
	.align		4
        /*0000*/ 	.byte	0x04, 0x37
        /*0002*/ 	.short	(.L_607 - .L_606)
.L_606:
        /*0004*/ 	.word	0x00000082


	//----- nvinfo : EIATTR_KPARAM_INFO
	.align		4
.L_607:
        /*0008*/ 	.byte	0x04, 0x17
        /*000a*/ 	.short	(.L_609 - .L_608)
.L_608:
        /*000c*/ 	.word	0x00000000
        /*0010*/ 	.short	0x0000
        /*0012*/ 	.short	0x0070
        /*0014*/ 	.byte	0x00, 0xf0, 0x01, 0x2a


	//----- nvinfo : EIATTR_SPARSE_MMA_MASK
	.align		4
.L_609:
        /*0018*/ 	.byte	0x03, 0x50
        /*001a*/ 	.short	0x0000


	//----- nvinfo : EIATTR_MAXREG_COUNT
	.align		4
        /*001c*/ 	.byte	0x03, 0x1b
        /*001e*/ 	.short	0x00a8


	//----- nvinfo : EIATTR_NUM_BARRIERS
	.align		4
        /*0020*/ 	.byte	0x02, 0x4c
        /*0022*/ 	.byte	0x10
	.zero		1


	//----- nvinfo : EIATTR_EXTERNS
	.align		4
        /*0024*/ 	.byte	0x04, 0x0f
        /*0026*/ 	.short	(.L_611 - .L_610)


	//   ....[0]....
	.align		4
.L_610:
        /*0028*/ 	.word	index@(__assertfail)


	//----- nvinfo : EIATTR_ANNOTATIONS
	.align		4
.L_611:
        /*002c*/ 	.byte	0x04, 0x55
        /*002e*/ 	.short	(.L_613 - .L_612)


	//   ....[0]....
.L_612:
        /* <DEDUP_REMOVED lines=149> */


	//----- nvinfo : EIATTR_MERCURY_ISA_VERSION
	.align		4
.L_613:
        /*0968*/ 	.byte	0x03, 0x5f
        /*096a*/ 	.short	0x0101


	//----- nvinfo : EIATTR_UNUSED_LOAD_BYTE_OFFSET
	.align		4
        /*096c*/ 	.byte	0x04, 0x44
        /*096e*/ 	.short	(.L_615 - .L_614)


	//   ....[0]....
.L_614:
        /*0970*/ 	.word	0x00000aa0
        /*0974*/ 	.word	0x0000fff0


	//   ....[1]....
        /*0978*/ 	.word	0x00023db0
        /*097c*/ 	.word	0x0000fff0


	//----- nvinfo : EIATTR_INT_WARP_WIDE_INSTR_OFFSETS
	.align		4
.L_615:
        /*0980*/ 	.byte	0x04, 0x31
        /*0982*/ 	.short	(.L_617 - .L_616)


	//   ....[0]....
.L_616:
        /*0984*/ 	.word	0x00000190


	//   ....[1]....
        /*0988*/ 	.word	0x000001d0


	//   ....[2]....
        /*098c*/ 	.word	0x00000240


	//   ....[3]....
        /*0990*/ 	.word	0x00029ca0


	//   ....[4]....
        /*0994*/ 	.word	0x00029d40


	//   ....[5]....
        /*0998*/ 	.word	0x0002e490


	//   ....[6]....
        /*099c*/ 	.word	0x0002e500


	//----- nvinfo : EIATTR_COOP_GROUP_MASK_REGIDS
	.align		4
.L_617:
        /*09a0*/ 	.byte	0x04, 0x29
        /*09a2*/ 	.short	(.L_619 - .L_618)


	//   ....[0]....
.L_618:
        /*09a4*/ 	.word	0xffffffff


	//   ....[1]....
        /*09a8*/ 	.word	0xffffffff


	//   ....[2]....
        /*09ac*/ 	.word	0xffffffff


	//   ....[3]....
        /*09b0*/ 	.word	0xffffffff


	//   ....[4]....
        /*09b4*/ 	.word	0xffffffff


	//   ....[5]....
        /*09b8*/ 	.word	0xffffffff


	//   ....[6]....
        /*09bc*/ 	.word	0xffffffff


	//   ....[7]....
        /*09c0*/ 	.word	0xffffffff


	//   ....[8]....
        /*09c4*/ 	.word	0xffffffff


	//   ....[9]....
        /*09c8*/ 	.word	0xffffffff


	//   ....[10]....
        /*09cc*/ 	.word	0xffffffff


	//   ....[11]....
        /*09d0*/ 	.word	0xffffffff


	//   ....[12]....
        /*09d4*/ 	.word	0xffffffff


	//   ....[13]....
        /*09d8*/ 	.word	0xffffffff


	//   ....[14]....
        /*09dc*/ 	.word	0xffffffff


	//   ....[15]....
        /*09e0*/ 	.word	0xffffffff


	//   ....[16]....
        /*09e4*/ 	.word	0xffffffff


	//   ....[17]....
        /*09e8*/ 	.word	0xffffffff


	//   ....[18]....
        /*09ec*/ 	.word	0xffffffff


	//   ....[19]....
        /*09f0*/ 	.word	0xffffffff


	//   ....[20]....
        /*09f4*/ 	.word	0xffffffff


	//   ....[21]....
        /*09f8*/ 	.word	0xffffffff


	//   ....[22]....
        /*09fc*/ 	.word	0xffffffff


	//   ....[23]....
        /*0a00*/ 	.word	0xffffffff


	//   ....[24]....
        /*0a04*/ 	.word	0xffffffff


	//   ....[25]....
        /*0a08*/ 	.word	0xffffffff


	//   ....[26]....
        /*0a0c*/ 	.word	0xffffffff


	//   ....[27]....
        /*0a10*/ 	.word	0xffffffff


	//   ....[28]....
        /*0a14*/ 	.word	0xffffffff


	//   ....[29]....
        /*0a18*/ 	.word	0xffffffff


	//   ....[30]....
        /*0a1c*/ 	.word	0xffffffff


	//   ....[31]....
        /*0a20*/ 	.word	0xffffffff


	//   ....[32]....
        /*0a24*/ 	.word	0xffffffff


	//   ....[33]....
        /*0a28*/ 	.word	0xffffffff


	//   ....[34]....
        /*0a2c*/ 	.word	0xffffffff


	//   ....[35]....
        /*0a30*/ 	.word	0xffffffff


	//   ....[36]....
        /*0a34*/ 	.word	0xffffffff


	//   ....[37]....
        /*0a38*/ 	.word	0xffffffff


	//   ....[38]....
        /*0a3c*/ 	.word	0xffffffff


	//   ....[39]....
        /*0a40*/ 	.word	0xffffffff


	//   ....[40]....
        /*0a44*/ 	.word	0xffffffff


	//   ....[41]....
        /*0a48*/ 	.word	0xffffffff


	//   ....[42]....
        /*0a4c*/ 	.word	0xffffffff


	//   ....[43]....
        /*0a50*/ 	.word	0xffffffff


	//   ....[44]....
        /*0a54*/ 	.word	0xffffffff


	//   ....[45]....
        /*0a58*/ 	.word	0xffffffff


	//   ....[46]....
        /*0a5c*/ 	.word	0xffffffff


	//   ....[47]....
        /*0a60*/ 	.word	0xffffffff


	//   ....[48]....
        /*0a64*/ 	.word	0xffffffff


	//   ....[49]....
        /*0a68*/ 	.word	0xffffffff


	//   ....[50]....
        /*0a6c*/ 	.word	0xffffffff


	//   ....[51]....
        /*0a70*/ 	.word	0xffffffff


	//   ....[52]....
        /*0a74*/ 	.word	0xffffffff


	//   ....[53]....
        /*0a78*/ 	.word	0xffffffff


	//   ....[54]....
        /*0a7c*/ 	.word	0xffffffff


	//   ....[55]....
        /*0a80*/ 	.word	0xffffffff


	//   ....[56]....
        /*0a84*/ 	.word	0xffffffff


	//   ....[57]....
        /*0a88*/ 	.word	0xffffffff


	//   ....[58]....
        /*0a8c*/ 	.word	0xffffffff


	//   ....[59]....
        /*0a90*/ 	.word	0xffffffff


	//   ....[60]....
        /*0a94*/ 	.word	0xffffffff


	//   ....[61]....
        /*0a98*/ 	.word	0xffffffff


	//   ....[62]....
        /*0a9c*/ 	.word	0xffffffff


	//   ....[63]....
        /*0aa0*/ 	.word	0xffffffff


	//   ....[64]....
        /*0aa4*/ 	.word	0xffffffff


	//   ....[65]....
        /*0aa8*/ 	.word	0xffffffff


	//   ....[66]....
        /*0aac*/ 	.word	0xffffffff


	//   ....[67]....
        /*0ab0*/ 	.word	0xffffffff


	//   ....[68]....
        /*0ab4*/ 	.word	0xffffffff


	//   ....[69]....
        /*0ab8*/ 	.word	0xffffffff


	//   ....[70]....
        /*0abc*/ 	.word	0xffffffff


	//   ....[71]....
        /*0ac0*/ 	.word	0xffffffff


	//   ....[72]....
        /*0ac4*/ 	.word	0xffffffff


	//   ....[73]....
        /*0ac8*/ 	.word	0xffffffff


	//   ....[74]....
        /*0acc*/ 	.word	0xffffffff


	//   ....[75]....
        /*0ad0*/ 	.word	0xffffffff


	//   ....[76]....
        /*0ad4*/ 	.word	0xffffffff


	//   ....[77]....
        /*0ad8*/ 	.word	0xffffffff


	//   ....[78]....
        /*0adc*/ 	.word	0xffffffff


	//   ....[79]....
        /*0ae0*/ 	.word	0xffffffff


	//   ....[80]....
        /*0ae4*/ 	.word	0xffffffff


	//   ....[81]....
        /*0ae8*/ 	.word	0xffffffff


	//   ....[82]....
        /*0aec*/ 	.word	0xffffffff


	//   ....[83]....
        /*0af0*/ 	.word	0xffffffff


	//   ....[84]....
        /*0af4*/ 	.word	0xffffffff


	//   ....[85]....
        /*0af8*/ 	.word	0xffffffff


	//   ....[86]....
        /*0afc*/ 	.word	0xffffffff


	//   ....[87]....
        /*0b00*/ 	.word	0xffffffff


	//   ....[88]....
        /*0b04*/ 	.word	0xffffffff


	//   ....[89]....
        /*0b08*/ 	.word	0xffffffff


	//   ....[90]....
        /*0b0c*/ 	.word	0xffffffff


	//   ....[91]....
        /*0b10*/ 	.word	0xffffffff


	//   ....[92]....
        /*0b14*/ 	.word	0xffffffff


	//   ....[93]....
        /*0b18*/ 	.word	0xffffffff


	//   ....[94]....
        /*0b1c*/ 	.word	0xffffffff


	//   ....[95]....
        /*0b20*/ 	.word	0xffffffff


	//   ....[96]....
        /*0b24*/ 	.word	0xffffffff


	//   ....[97]....
        /*0b28*/ 	.word	0xffffffff


	//   ....[98]....
        /*0b2c*/ 	.word	0xffffffff


	//   ....[99]....
        /*0b30*/ 	.word	0xffffffff


	//   ....[100]....
        /*0b34*/ 	.word	0xffffffff


	//   ....[101]....
        /*0b38*/ 	.word	0xffffffff


	//   ....[102]....
        /*0b3c*/ 	.word	0xffffffff


	//   ....[103]....
        /*0b40*/ 	.word	0xffffffff


	//   ....[104]....
        /*0b44*/ 	.word	0xffffffff


	//   ....[105]....
        /*0b48*/ 	.word	0xffffffff


	//   ....[106]....
        /*0b4c*/ 	.word	0xffffffff


	//   ....[107]....
        /*0b50*/ 	.word	0xffffffff


	//   ....[108]....
        /*0b54*/ 	.word	0xffffffff


	//   ....[109]....
        /*0b58*/ 	.word	0xffffffff


	//   ....[110]....
        /*0b5c*/ 	.word	0xffffffff


	//   ....[111]....
        /*0b60*/ 	.word	0xffffffff


	//   ....[112]....
        /*0b64*/ 	.word	0xffffffff


	//   ....[113]....
        /*0b68*/ 	.word	0xffffffff


	//   ....[114]....
        /*0b6c*/ 	.word	0xffffffff


	//   ....[115]....
        /*0b70*/ 	.word	0xffffffff


	//   ....[116]....
        /*0b74*/ 	.word	0xffffffff


	//   ....[117]....
        /*0b78*/ 	.word	0xffffffff


	//   ....[118]....
        /*0b7c*/ 	.word	0xffffffff


	//   ....[119]....
        /*0b80*/ 	.word	0xffffffff


	//   ....[120]....
        /*0b84*/ 	.word	0xffffffff


	//   ....[121]....
        /*0b88*/ 	.word	0xffffffff


	//   ....[122]....
        /*0b8c*/ 	.word	0xffffffff


	//   ....[123]....
        /*0b90*/ 	.word	0xffffffff


	//   ....[124]....
        /*0b94*/ 	.word	0xffffffff


	//   ....[125]....
        /*0b98*/ 	.word	0xffffffff


	//   ....[126]....
        /*0b9c*/ 	.word	0xffffffff


	//   ....[127]....
        /*0ba0*/ 	.word	0xffffffff


	//   ....[128]....
        /*0ba4*/ 	.word	0xffffffff


	//   ....[129]....
        /*0ba8*/ 	.word	0xffffffff


	//   ....[130]....
        /*0bac*/ 	.word	0xffffffff


	//   ....[131]....
        /*0bb0*/ 	.word	0xffffffff


	//   ....[132]....
        /*0bb4*/ 	.word	0x0500000f


	//   ....[133]....
        /*0bb8*/ 	.word	0x0500000f


	//   ....[134]....
        /*0bbc*/ 	.word	0x0500000f


	//   ....[135]....
        /*0bc0*/ 	.word	0x0500000f


	//   ....[136]....
        /*0bc4*/ 	.word	0x0500000f


	//   ....[137]....
        /*0bc8*/ 	.word	0x0500000f


	//   ....[138]....
        /*0bcc*/ 	.word	0x0500000f


	//   ....[139]....
        /*0bd0*/ 	.word	0x0500000f


	//   ....[140]....
        /*0bd4*/ 	.word	0x0500000f


	//   ....[141]....
        /*0bd8*/ 	.word	0x0500000f


	//   ....[142]....
        /*0bdc*/ 	.word	0x0500000f


	//   ....[143]....
        /*0be0*/ 	.word	0x0500000f


	//   ....[144]....
        /*0be4*/ 	.word	0x0500000f


	//   ....[145]....
        /*0be8*/ 	.word	0x0500000f


	//   ....[146]....
        /*0bec*/ 	.word	0x0500000f


	//   ....[147]....
        /*0bf0*/ 	.word	0x0500000f


	//   ....[148]....
        /*0bf4*/ 	.word	0x0500000f


	//   ....[149]....
        /*0bf8*/ 	.word	0x0500000f


	//   ....[150]....
        /*0bfc*/ 	.word	0x0500000f


	//   ....[151]....
        /*0c00*/ 	.word	0x0500000f


	//   ....[152]....
        /*0c04*/ 	.word	0x0500000f


	//   ....[153]....
        /*0c08*/ 	.word	0x0500000f


	//   ....[154]....
        /*0c0c*/ 	.word	0x0500000f


	//   ....[155]....
        /*0c10*/ 	.word	0x0500000f


	//   ....[156]....
        /*0c14*/ 	.word	0x0500000f


	//   ....[157]....
        /*0c18*/ 	.word	0x0500000f


	//   ....[158]....
        /*0c1c*/ 	.word	0x0500000f


	//   ....[159]....
        /*0c20*/ 	.word	0x0500000f


	//   ....[160]....
        /*0c24*/ 	.word	0x0500000f


	//   ....[161]....
        /*0c28*/ 	.word	0x0500000f


	//   ....[162]....
        /*0c2c*/ 	.word	0x0500000f


	//   ....[163]....
        /*0c30*/ 	.word	0x0500000f


	//   ....[164]....
        /*0c34*/ 	.word	0x0500000f


	//   ....[165]....
        /*0c38*/ 	.word	0x0500000f


	//   ....[166]....
        /*0c3c*/ 	.word	0x0500000f


	//   ....[167]....
        /*0c40*/ 	.word	0x0500000f


	//   ....[168]....
        /*0c44*/ 	.word	0x0500000f


	//   ....[169]....
        /*0c48*/ 	.word	0x0500000f


	//   ....[170]....
        /*0c4c*/ 	.word	0x0500000f


	//   ....[171]....
        /*0c50*/ 	.word	0x0500000f


	//   ....[172]....
        /*0c54*/ 	.word	0x0500000f


	//   ....[173]....
        /*0c58*/ 	.word	0x0500000f


	//   ....[174]....
        /*0c5c*/ 	.word	0x0500000f


	//   ....[175]....
        /*0c60*/ 	.word	0x0500000f


	//   ....[176]....
        /*0c64*/ 	.word	0x0500000f


	//   ....[177]....
        /*0c68*/ 	.word	0x0500000f


	//   ....[178]....
        /*0c6c*/ 	.word	0x0500000f


	//   ....[179]....
        /*0c70*/ 	.word	0x0500000f


	//   ....[180]....
        /*0c74*/ 	.word	0x0500000f


	//   ....[181]....
        /*0c78*/ 	.word	0x0500000f


	//   ....[182]....
        /*0c7c*/ 	.word	0x0500000f


	//   ....[183]....
        /*0c80*/ 	.word	0x0500000f


	//   ....[184]....
        /*0c84*/ 	.word	0x0500000f


	//   ....[185]....
        /*0c88*/ 	.word	0x0500000f


	//   ....[186]....
        /*0c8c*/ 	.word	0x0500000f


	//   ....[187]....
        /*0c90*/ 	.word	0x0500000f


	//   ....[188]....
        /*0c94*/ 	.word	0x0500000f


	//   ....[189]....
        /*0c98*/ 	.word	0x0500000f


	//   ....[190]....
        /*0c9c*/ 	.word	0x0500000f


	//   ....[191]....
        /*0ca0*/ 	.word	0x0500000f


	//   ....[192]....
        /*0ca4*/ 	.word	0x0500000f


	//   ....[193]....
        /*0ca8*/ 	.word	0x0500000f


	//   ....[194]....
        /*0cac*/ 	.word	0x0500000f


	//   ....[195]....
        /*0cb0*/ 	.word	0x0500000f


	//   ....[196]....
        /*0cb4*/ 	.word	0x0500000f


	//   ....[197]....
        /*0cb8*/ 	.word	0x0500000f


	//   ....[198]....
        /*0cbc*/ 	.word	0x0500000f


	//   ....[199]....
        /*0cc0*/ 	.word	0x0500000f


	//----- nvinfo : EIATTR_COOP_GROUP_INSTR_OFFSETS
	.align		4
.L_619:
        /*0cc4*/ 	.byte	0x04, 0x28
        /*0cc6*/ 	.short	(.L_621 - .L_620)


	//   ....[0]....
.L_620:
        /*0cc8*/ 	.word	0x00000060


	//   ....[1]....
        /*0ccc*/ 	.word	0x000001a0


	//   ....[2]....
        /*0cd0*/ 	.word	0x000001f0


	//   ....[3]....
        /*0cd4*/ 	.word	0x00000420


	//   ....[4]....
        /*0cd8*/ 	.word	0x00000580


	//   ....[5]....
        /*0cdc*/ 	.word	0x000006a0


	//   ....[6]....
        /*0ce0*/ 	.word	0x00000800


	//   ....[7]....
        /*0ce4*/ 	.word	0x0000b170


	//   ....[8]....
        /*0ce8*/ 	.word	0x0000b8e0


	//   ....[9]....
        /*0cec*/ 	.word	0x0000b8f0


	//   ....[10]....
        /*0cf0*/ 	.word	0x0000b900


	//   ....[11]....
        /*0cf4*/ 	.word	0x0000b910


	//   ....[12]....
        /*0cf8*/ 	.word	0x0000be80


	//   ....[13]....
        /*0cfc*/ 	.word	0x0000be90


	//   ....[14]....
        /*0d00*/ 	.word	0x0000bea0


	//   ....[15]....
        /*0d04*/ 	.word	0x0000beb0


	//   ....[16]....
        /*0d08*/ 	.word	0x0000c400


	//   ....[17]....
        /*0d0c*/ 	.word	0x0000c410


	//   ....[18]....
        /*0d10*/ 	.word	0x0000c420


	//   ....[19]....
        /*0d14*/ 	.word	0x0000c430


	//   ....[20]....
        /*0d18*/ 	.word	0x0000c9a0


	//   ....[21]....
        /*0d1c*/ 	.word	0x0000c9b0


	//   ....[22]....
        /*0d20*/ 	.word	0x0000c9c0


	//   ....[23]....
        /*0d24*/ 	.word	0x0000c9d0


	//   ....[24]....
        /*0d28*/ 	.word	0x00010050


	//   ....[25]....
        /*0d2c*/ 	.word	0x00010060


	//   ....[26]....
        /*0d30*/ 	.word	0x00010070


	//   ....[27]....
        /*0d34*/ 	.word	0x00010080


	//   ....[28]....
        /*0d38*/ 	.word	0x00010510


	//   ....[29]....
        /*0d3c*/ 	.word	0x00010520


	//   ....[30]....
        /*0d40*/ 	.word	0x00010530


	//   ....[31]....
        /*0d44*/ 	.word	0x00010540


	//   ....[32]....
        /*0d48*/ 	.word	0x00010980


	//   ....[33]....
        /*0d4c*/ 	.word	0x00010990


	//   ....[34]....
        /*0d50*/ 	.word	0x000109a0


	//   ....[35]....
        /*0d54*/ 	.word	0x000109b0


	//   ....[36]....
        /*0d58*/ 	.word	0x00010e10


	//   ....[37]....
        /*0d5c*/ 	.word	0x00010e20


	//   ....[38]....
        /*0d60*/ 	.word	0x00010e30


	//   ....[39]....
        /*0d64*/ 	.word	0x00010e40


	//   ....[40]....
        /*0d68*/ 	.word	0x000178b0


	//   ....[41]....
        /*0d6c*/ 	.word	0x000178d0


	//   ....[42]....
        /*0d70*/ 	.word	0x00018040


	//   ....[43]....
        /*0d74*/ 	.word	0x00018160


	//   ....[44]....
        /*0d78*/ 	.word	0x00018410


	//   ....[45]....
        /*0d7c*/ 	.word	0x000185c0


	//   ....[46]....
        /*0d80*/ 	.word	0x0001cb80


	//   ....[47]....
        /*0d84*/ 	.word	0x0001cba0


	//   ....[48]....
        /*0d88*/ 	.word	0x0001cfe0


	//   ....[49]....
        /*0d8c*/ 	.word	0x0001d290


	//   ....[50]....
        /*0d90*/ 	.word	0x0001d580


	//   ....[51]....
        /*0d94*/ 	.word	0x0001d5d0


	//   ....[52]....
        /*0d98*/ 	.word	0x00021b80


	//   ....[53]....
        /*0d9c*/ 	.word	0x00021ba0


	//   ....[54]....
        /*0da0*/ 	.word	0x00021d00


	//   ....[55]....
        /*0da4*/ 	.word	0x00021dd0


	//   ....[56]....
        /*0da8*/ 	.word	0x00023320


	//   ....[57]....
        /*0dac*/ 	.word	0x000233a0


	//   ....[58]....
        /*0db0*/ 	.word	0x000233c0


	//   ....[59]....
        /*0db4*/ 	.word	0x000233d0


	//   ....[60]....
        /*0db8*/ 	.word	0x00024fc0


	//   ....[61]....
        /*0dbc*/ 	.word	0x00025000


	//   ....[62]....
        /*0dc0*/ 	.word	0x000250c0


	//   ....[63]....
        /*0dc4*/ 	.word	0x00025120


	//   ....[64]....
        /*0dc8*/ 	.word	0x00025790


	//   ....[65]....
        /*0dcc*/ 	.word	0x000257c0


	//   ....[66]....
        /*0dd0*/ 	.word	0x00025940


	//   ....[67]....
        /*0dd4*/ 	.word	0x00025960


	//   ....[68]....
        /*0dd8*/ 	.word	0x00025ab0


	//   ....[69]....
        /*0ddc*/ 	.word	0x00025ad0


	//   ....[70]....
        /*0de0*/ 	.word	0x00025c30


	//   ....[71]....
        /*0de4*/ 	.word	0x00025c50


	//   ....[72]....
        /*0de8*/ 	.word	0x00026560


	//   ....[73]....
        /*0dec*/ 	.word	0x00026590


	//   ....[74]....
        /*0df0*/ 	.word	0x00026710


	//   ....[75]....
        /*0df4*/ 	.word	0x00026730


	//   ....[76]....
        /*0df8*/ 	.word	0x00026880


	//   ....[77]....
        /*0dfc*/ 	.word	0x000268a0


	//   ....[78]....
        /*0e00*/ 	.word	0x00026a00


	//   ....[79]....
        /*0e04*/ 	.word	0x00026a20


	//   ....[80]....
        /*0e08*/ 	.word	0x00026c00


	//   ....[81]....
        /*0e0c*/ 	.word	0x00026de0


	//   ....[82]....
        /*0e10*/ 	.word	0x00026e10


	//   ....[83]....
        /*0e14*/ 	.word	0x00026e40


	//   ....[84]....
        /*0e18*/ 	.word	0x00026e70


	//   ....[85]....
        /*0e1c*/ 	.word	0x00026ea0


	//   ....[86]....
        /*0e20*/ 	.word	0x00026ed0


	//   ....[87]....
        /*0e24*/ 	.word	0x00027050


	//   ....[88]....
        /*0e28*/ 	.word	0x00027080


	//   ....[89]....
        /*0e2c*/ 	.word	0x000270b0


	//   ....[90]....
        /*0e30*/ 	.word	0x000270e0


	//   ....[91]....
        /*0e34*/ 	.word	0x00027110


	//   ....[92]....
        /*0e38*/ 	.word	0x00027140


	//   ....[93]....
        /*0e3c*/ 	.word	0x000271f0


	//   ....[94]....
        /*0e40*/ 	.word	0x00027250


	//   ....[95]....
        /*0e44*/ 	.word	0x000272e0


	//   ....[96]....
        /*0e48*/ 	.word	0x00028290


	//   ....[97]....
        /*0e4c*/ 	.word	0x0002a2c0


	//   ....[98]....
        /*0e50*/ 	.word	0x0002aff0


	//   ....[99]....
        /*0e54*/ 	.word	0x0002b000


	//   ....[100]....
        /*0e58*/ 	.word	0x0002b020


	//   ....[101]....
        /*0e5c*/ 	.word	0x0002b0d0


	//   ....[102]....
        /*0e60*/ 	.word	0x0002b120


	//   ....[103]....
        /*0e64*/ 	.word	0x0002b1a0


	//   ....[104]....
        /*0e68*/ 	.word	0x0002b1f0


	//   ....[105]....
        /*0e6c*/ 	.word	0x0002b270


	//   ....[106]....
        /*0e70*/ 	.word	0x0002b2c0


	//   ....[107]....
        /*0e74*/ 	.word	0x0002b340


	//   ....[108]....
        /*0e78*/ 	.word	0x0002b390


	//   ....[109]....
        /*0e7c*/ 	.word	0x0002b410


	//   ....[110]....
        /*0e80*/ 	.word	0x0002b460


	//   ....[111]....
        /*0e84*/ 	.word	0x0002b4e0


	//   ....[112]....
        /*0e88*/ 	.word	0x0002b500


	//   ....[113]....
        /*0e8c*/ 	.word	0x0002b540


	//   ....[114]....
        /*0e90*/ 	.word	0x0002ee20


	//   ....[115]....
        /*0e94*/ 	.word	0x0002ee40


	//   ....[116]....
        /*0e98*/ 	.word	0x0002ee80


	//   ....[117]....
        /*0e9c*/ 	.word	0x0002eeb0


	//   ....[118]....
        /*0ea0*/ 	.word	0x0002eee0


	//   ....[119]....
        /*0ea4*/ 	.word	0x0002ef10


	//   ....[120]....
        /*0ea8*/ 	.word	0x0002ef40


	//   ....[121]....
        /*0eac*/ 	.word	0x0002ef70


	//   ....[122]....
        /*0eb0*/ 	.word	0x0002f100


	//   ....[123]....
        /*0eb4*/ 	.word	0x0002f140


	//   ....[124]....
        /*0eb8*/ 	.word	0x0002f170


	//   ....[125]....
        /*0ebc*/ 	.word	0x0002f1a0


	//   ....[126]....
        /*0ec0*/ 	.word	0x0002f1d0


	//   ....[127]....
        /*0ec4*/ 	.word	0x0002f200


	//   ....[128]....
        /*0ec8*/ 	.word	0x0002f2c0


	//   ....[129]....
        /*0ecc*/ 	.word	0x0002f2e0


	//   ....[130]....
        /*0ed0*/ 	.word	0x0002f350


	//   ....[131]....
        /*0ed4*/ 	.word	0x0002fa30


	//   ....[132]....
        /*0ed8*/ 	.word	0x0002fe90


	//   ....[133]....
        /*0edc*/ 	.word	0x0002ff20


	//   ....[134]....
        /*0ee0*/ 	.word	0x0002ff70


	//   ....[135]....
        /*0ee4*/ 	.word	0x0002ffc0


	//   ....[136]....
        /*0ee8*/ 	.word	0x00030050


	//   ....[137]....
        /*0eec*/ 	.word	0x000300e0


	//   ....[138]....
        /*0ef0*/ 	.word	0x00030130


	//   ....[139]....
        /*0ef4*/ 	.word	0x00030180


	//   ....[140]....
        /*0ef8*/ 	.word	0x00030210


	//   ....[141]....
        /*0efc*/ 	.word	0x000302a0


	//   ....[142]....
        /*0f00*/ 	.word	0x000302f0


	//   ....[143]....
        /*0f04*/ 	.word	0x00030340


	//   ....[144]....
        /*0f08*/ 	.word	0x000303d0


	//   ....[145]....
        /*0f0c*/ 	.word	0x00030460


	//   ....[146]....
        /*0f10*/ 	.word	0x000304b0


	//   ....[147]....
        /*0f14*/ 	.word	0x00030500


	//   ....[148]....
        /*0f18*/ 	.word	0x000305f0


	//   ....[149]....
        /*0f1c*/ 	.word	0x00030680


	//   ....[150]....
        /*0f20*/ 	.word	0x000306d0


	//   ....[151]....
        /*0f24*/ 	.word	0x00030720


	//   ....[152]....
        /*0f28*/ 	.word	0x000307b0


	//   ....[153]....
        /*0f2c*/ 	.word	0x00030840


	//   ....[154]....
        /*0f30*/ 	.word	0x00030890


	//   ....[155]....
        /*0f34*/ 	.word	0x000308e0


	//   ....[156]....
        /*0f38*/ 	.word	0x00030970


	//   ....[157]....
        /*0f3c*/ 	.word	0x00030a00


	//   ....[158]....
        /*0f40*/ 	.word	0x00030a50


	//   ....[159]....
        /*0f44*/ 	.word	0x00030aa0


	//   ....[160]....
        /*0f48*/ 	.word	0x00030b30


	//   ....[161]....
        /*0f4c*/ 	.word	0x00030bc0


	//   ....[162]....
        /*0f50*/ 	.word	0x00030c10


	//   ....[163]....
        /*0f54*/ 	.word	0x00030c60


	//   ....[164]....
        /*0f58*/ 	.word	0x00030f60


	//   ....[165]....
        /*0f5c*/ 	.word	0x00031260


	//   ....[166]....
        /*0f60*/ 	.word	0x000313d0


	//   ....[167]....
        /*0f64*/ 	.word	0x00031420


	//   ....[168]....
        /*0f68*/ 	.word	0x000315b0


	//   ....[169]....
        /*0f6c*/ 	.word	0x00031600


	//   ....[170]....
        /*0f70*/ 	.word	0x00031730


	//   ....[171]....
        /*0f74*/ 	.word	0x000317a0


	//   ....[172]....
        /*0f78*/ 	.word	0x000318d0


	//   ....[173]....
        /*0f7c*/ 	.word	0x00031940


	//   ....[174]....
        /*0f80*/ 	.word	0x00031a70


	//   ....[175]....
        /*0f84*/ 	.word	0x00031ae0


	//   ....[176]....
        /*0f88*/ 	.word	0x00031c10


	//   ....[177]....
        /*0f8c*/ 	.word	0x00031c80


	//   ....[178]....
        /*0f90*/ 	.word	0x00031db0


	//   ....[179]....
        /*0f94*/ 	.word	0x00031e20


	//   ....[180]....
        /*0f98*/ 	.word	0x00031f50


	//   ....[181]....
        /*0f9c*/ 	.word	0x00031fa0


	//   ....[182]....
        /*0fa0*/ 	.word	0x000322d0


	//   ....[183]....
        /*0fa4*/ 	.word	0x00032380


	//   ....[184]....
        /*0fa8*/ 	.word	0x00032490


	//   ....[185]....
        /*0fac*/ 	.word	0x00032520


	//   ....[186]....
        /*0fb0*/ 	.word	0x000325a0


	//   ....[187]....
        /*0fb4*/ 	.word	0x00032620


	//   ....[188]....
        /*0fb8*/ 	.word	0x000326a0


	//   ....[189]....
        /*0fbc*/ 	.word	0x00032730


	//   ....[190]....
        /*0fc0*/ 	.word	0x000327d0


	//   ....[191]....
        /*0fc4*/ 	.word	0x000328a0


	//   ....[192]....
        /*0fc8*/ 	.word	0x00032920


	//   ....[193]....
        /*0fcc*/ 	.word	0x000329a0


	//   ....[194]....
        /*0fd0*/ 	.word	0x00032a20


	//   ....[195]....
        /*0fd4*/ 	.word	0x00032ab0


	//   ....[196]....
        /*0fd8*/ 	.word	0x00032b30


	//   ....[197]....
        /*0fdc*/ 	.word	0x00032bd0


	//   ....[198]....
        /*0fe0*/ 	.word	0x00032c60


	//   ....[199]....
        /*0fe4*/ 	.word	0x00032d90


	//----- nvinfo : EIATTR_REG_RECONFIG
	.align		4
.L_621:
        /*0fe8*/ 	.byte	0x01, 0x54
	.zero		2


	//----- nvinfo : EIATTR_SYSCALL_OFFSETS
	.align		4
        /*0fec*/ 	.byte	0x04, 0x46
        /*0fee*/ 	.short	(.L_623 - .L_622)


	//   ....[0]....
.L_622:
        /*0ff0*/ 	.word	0x00001bf0


	//   ....[1]....
        /*0ff4*/ 	.word	0x00001d40


	//   ....[2]....
        /*0ff8*/ 	.word	0x0000b310


	//   ....[3]....
        /*0ffc*/ 	.word	0x0000b640


	//   ....[4]....
        /*1000*/ 	.word	0x00029eb0


	//   ....[5]....
        /*1004*/ 	.word	0x0002a010


	//   ....[6]....
        /*1008*/ 	.word	0x0002a110


	//   ....[7]....
        /*100c*/ 	.word	0x0002ab70


	//----- nvinfo : EIATTR_MBARRIER_INSTR_OFFSETS
	.align		4
.L_623:
        /*1010*/ 	.byte	0x04, 0x39
        /*1012*/ 	.short	(.L_625 - .L_624)


	//   ....[0]....
.L_624:
        /*1014*/ 	.word	0x000002d0
        /*1018*/ 	.word	0x000000ff
        /*101c*/ 	.word	0x00038800
        /*1020*/ 	.short	0x0100
        /*1022*/ 	.byte	0x08
	.zero		1


	//   ....[1]....
        /*1024*/ 	.word	0x000002e0
        /*1028*/ 	.word	0x000000ff
        /*102c*/ 	.word	0x00038820
        /*1030*/ 	.short	0x0100
        /*1032*/ 	.byte	0x08
	.zero		1


	//   ....[2]....
        /*1034*/ 	.word	0x000003d0
        /*1038*/ 	.word	0x000000ff
        /*103c*/ 	.word	0x00038830
        /*1040*/ 	.short	0x0100
        /*1042*/ 	.byte	0x08
	.zero		1


	//   ....[3]....
        /*1044*/ 	.word	0x000003e0
        /*1048*/ 	.word	0x000000ff
        /*104c*/ 	.word	0x00038840
        /*1050*/ 	.short	0x0100
        /*1052*/ 	.byte	0x08
	.zero		1


	//   ....[4]....
        /*1054*/ 	.word	0x000003f0
        /*1058*/ 	.word	0x000000ff
        /*105c*/ 	.word	0x00038838
        /*1060*/ 	.short	0x0100
        /*1062*/ 	.byte	0x08
	.zero		1


	//   ....[5]....
        /*1064*/ 	.word	0x00000400
        /*1068*/ 	.word	0x000000ff
        /*106c*/ 	.word	0x00038848
        /*1070*/ 	.short	0x0100
        /*1072*/ 	.byte	0x08
	.zero		1


	//   ....[6]....
        /*1074*/ 	.word	0x00000530
        /*1078*/ 	.word	0x000000ff
        /*107c*/ 	.word	0x00038850
        /*1080*/ 	.short	0x0100
        /*1082*/ 	.byte	0x08
	.zero		1


	//   ....[7]....
        /*1084*/ 	.word	0x00000540
        /*1088*/ 	.word	0x000000ff
        /*108c*/ 	.word	0x00038860
        /*1090*/ 	.short	0x0100
        /*1092*/ 	.byte	0x08
	.zero		1


	//   ....[8]....
        /*1094*/ 	.word	0x00000550
        /*1098*/ 	.word	0x000000ff
        /*109c*/ 	.word	0x00038858
        /*10a0*/ 	.short	0x0100
        /*10a2*/ 	.byte	0x08
	.zero		1


	//   ....[9]....
        /*10a4*/ 	.word	0x00000560
        /*10a8*/ 	.word	0x000000ff
        /*10ac*/ 	.word	0x00038868
        /*10b0*/ 	.short	0x0100
        /*10b2*/ 	.byte	0x08
	.zero		1


	//   ....[10]....
        /*10b4*/ 	.word	0x00000650
        /*10b8*/ 	.word	0x000000ff
        /*10bc*/ 	.word	0x00038870
        /*10c0*/ 	.short	0x0100
        /*10c2*/ 	.byte	0x06
	.zero		1


	//   ....[11]....
        /*10c4*/ 	.word	0x00000660
        /*10c8*/ 	.word	0x000000ff
        /*10cc*/ 	.word	0x00038880
        /*10d0*/ 	.short	0x0100
        /*10d2*/ 	.byte	0x06
	.zero		1


	//   ....[12]....
        /*10d4*/ 	.word	0x00000670
        /*10d8*/ 	.word	0x000000ff
        /*10dc*/ 	.word	0x00038878
        /*10e0*/ 	.short	0x0100
        /*10e2*/ 	.byte	0x06
	.zero		1


	//   ....[13]....
        /*10e4*/ 	.word	0x00000680
        /*10e8*/ 	.word	0x000000ff
        /*10ec*/ 	.word	0x00038888
        /*10f0*/ 	.short	0x0100
        /*10f2*/ 	.byte	0x06
	.zero		1


	//   ....[14]....
        /*10f4*/ 	.word	0x000007b0
        /*10f8*/ 	.word	0x000000ff
        /*10fc*/ 	.word	0x00038890
        /*1100*/ 	.short	0x0100
        /*1102*/ 	.byte	0x08
	.zero		1


	//   ....[15]....
        /*1104*/ 	.word	0x000007c0
        /*1108*/ 	.word	0x000000ff
        /*110c*/ 	.word	0x000388a0
        /*1110*/ 	.short	0x0100
        /*1112*/ 	.byte	0x08
	.zero		1


	//   ....[16]....
        /*1114*/ 	.word	0x000007d0
        /*1118*/ 	.word	0x000000ff
        /*111c*/ 	.word	0x00038898
        /*1120*/ 	.short	0x0100
        /*1122*/ 	.byte	0x08
	.zero		1


	//   ....[17]....
        /*1124*/ 	.word	0x000007e0
        /*1128*/ 	.word	0x000000ff
        /*112c*/ 	.word	0x000388a8
        /*1130*/ 	.short	0x0100
        /*1132*/ 	.byte	0x08
	.zero		1


	//   ....[18]....
        /*1134*/ 	.word	0x00000910
        /*1138*/ 	.word	0x000000ff
        /*113c*/ 	.word	0x000388b0
        /*1140*/ 	.short	0x0100
        /*1142*/ 	.byte	0x08
	.zero		1


	//   ....[19]....
        /*1144*/ 	.word	0x00000920
        /*1148*/ 	.word	0x000000ff
        /*114c*/ 	.word	0x000388c0
        /*1150*/ 	.short	0x0100
        /*1152*/ 	.byte	0x08
	.zero		1


	//   ....[20]....
        /*1154*/ 	.word	0x00000930
        /*1158*/ 	.word	0x000000ff
        /*115c*/ 	.word	0x000388b8
        /*1160*/ 	.short	0x0100
        /*1162*/ 	.byte	0x08
	.zero		1


	//   ....[21]....
        /*1164*/ 	.word	0x00000940
        /*1168*/ 	.word	0x000000ff
        /*116c*/ 	.word	0x000388c8
        /*1170*/ 	.short	0x0100
        /*1172*/ 	.byte	0x08
	.zero		1


	//   ....[22]....
        /*1174*/ 	.word	0x000038f0
        /*1178*/ 	.word	0x00000000
        /*117c*/ 	.word	0x00038890
        /*1180*/ 	.short	0x010a
        /*1182*/ 	.byte	0x3f
	.zero		1


	//   ....[23]....
        /*1184*/ 	.word	0x00006d20
        /*1188*/ 	.word	0x00000000
        /*118c*/ 	.word	0x00038890
        /*1190*/ 	.short	0x010a
        /*1192*/ 	.byte	0x3f
	.zero		1


	//   ....[24]....
        /*1194*/ 	.word	0x00009f30
        /*1198*/ 	.word	0x00000000
        /*119c*/ 	.word	0x00038890
        /*11a0*/ 	.short	0x010a
        /*11a2*/ 	.byte	0x3f
	.zero		1


	//   ....[25]....
        /*11a4*/ 	.word	0x0000a390
        /*11a8*/ 	.word	0x00000024
        /*11ac*/ 	.word	0x00000000
        /*11b0*/ 	.short	0x0101
        /*11b2*/ 	.byte	0x3f
	.zero		1


	//   ....[26]....
        /*11b4*/ 	.word	0x0000a3d0
        /*11b8*/ 	.word	0x00000000
        /*11bc*/ 	.word	0x000388b0
        /*11c0*/ 	.short	0x010a
        /*11c2*/ 	.byte	0x3f
	.zero		1


	//   ....[27]....
        /*11c4*/ 	.word	0x0000ab40
        /*11c8*/ 	.word	0x00000000
        /*11cc*/ 	.word	0x00000000
        /*11d0*/ 	.short	0x0101
        /*11d2*/ 	.byte	0x3f
	.zero		1


	//   ....[28]....
        /*11d4*/ 	.word	0x0000b3a0
        /*11d8*/ 	.word	0x00000010
        /*11dc*/ 	.word	0x00038800
        /*11e0*/ 	.short	0x010a
        /*11e2*/ 	.byte	0x3f
	.zero		1


	//   ....[29]....
        /*11e4*/ 	.word	0x0000b3f0
        /*11e8*/ 	.word	0x00000010
        /*11ec*/ 	.word	0x00038800
        /*11f0*/ 	.short	0x010a
        /*11f2*/ 	.byte	0x3f
	.zero		1


	//   ....[30]....
        /*11f4*/ 	.word	0x0000cdd0
        /*11f8*/ 	.word	0x00000010
        /*11fc*/ 	.word	0x00038800
        /*1200*/ 	.short	0x010a
        /*1202*/ 	.byte	0x3f
	.zero		1


	//   ....[31]....
        /*1204*/ 	.word	0x00011120
        /*1208*/ 	.word	0x00000010
        /*120c*/ 	.word	0x00038800
        /*1210*/ 	.short	0x010a
        /*1212*/ 	.byte	0x3f
	.zero		1


	//   ....[32]....
        /*1214*/ 	.word	0x000147f0
        /*1218*/ 	.word	0x00000000
        /*121c*/ 	.word	0x00038830
        /*1220*/ 	.short	0x010a
        /*1222*/ 	.byte	0x3f
	.zero		1


	//   ....[33]....
        /*1224*/ 	.word	0x00014860
        /*1228*/ 	.word	0x00000000
        /*122c*/ 	.word	0x00038830
        /*1230*/ 	.short	0x010a
        /*1232*/ 	.byte	0x3f
	.zero		1


	//   ....[34]....
        /*1234*/ 	.word	0x00017f60
        /*1238*/ 	.word	0x00000000
        /*123c*/ 	.word	0x00000000
        /*1240*/ 	.short	0x0101
        /*1242*/ 	.byte	0x3f
	.zero		1


	//   ....[35]....
        /*1244*/ 	.word	0x00019100
        /*1248*/ 	.word	0x0000000b
        /*124c*/ 	.word	0x00038830
        /*1250*/ 	.short	0x010a
        /*1252*/ 	.byte	0x3f
	.zero		1


	//   ....[36]....
        /*1254*/ 	.word	0x00019180
        /*1258*/ 	.word	0x0000000b
        /*125c*/ 	.word	0x00038830
        /*1260*/ 	.short	0x010a
        /*1262*/ 	.byte	0x3f
	.zero		1


	//   ....[37]....
        /*1264*/ 	.word	0x0001c870
        /*1268*/ 	.word	0x00000009
        /*126c*/ 	.word	0x00038850
        /*1270*/ 	.short	0x010a
        /*1272*/ 	.byte	0x3f
	.zero		1


	//   ....[38]....
        /*1274*/ 	.word	0x0001c8c0
        /*1278*/ 	.word	0x00000009
        /*127c*/ 	.word	0x00038850
        /*1280*/ 	.short	0x010a
        /*1282*/ 	.byte	0x3f
	.zero		1


	//   ....[39]....
        /*1284*/ 	.word	0x0001d930
        /*1288*/ 	.word	0x0000000b
        /*128c*/ 	.word	0x00000000
        /*1290*/ 	.short	0x0101
        /*1292*/ 	.byte	0x3f
	.zero		1


	//   ....[40]....
        /*1294*/ 	.word	0x0001da90
        /*1298*/ 	.word	0x00000009
        /*129c*/ 	.word	0x00000000
        /*12a0*/ 	.short	0x0101
        /*12a2*/ 	.byte	0x3f
	.zero		1


	//   ....[41]....
        /*12a4*/ 	.word	0x0001e000
        /*12a8*/ 	.word	0x00000004
        /*12ac*/ 	.word	0x00038830
        /*12b0*/ 	.short	0x010a
        /*12b2*/ 	.byte	0x3f
	.zero		1


	//   ....[42]....
        /*12b4*/ 	.word	0x0001e080
        /*12b8*/ 	.word	0x00000004
        /*12bc*/ 	.word	0x00038830
        /*12c0*/ 	.short	0x010a
        /*12c2*/ 	.byte	0x3f
	.zero		1


	//   ....[43]....
        /*12c4*/ 	.word	0x00021770
        /*12c8*/ 	.word	0x00000009
        /*12cc*/ 	.word	0x00038850
        /*12d0*/ 	.short	0x010a
        /*12d2*/ 	.byte	0x3f
	.zero		1


	//   ....[44]....
        /*12d4*/ 	.word	0x000217c0
        /*12d8*/ 	.word	0x00000009
        /*12dc*/ 	.word	0x00038850
        /*12e0*/ 	.short	0x010a
        /*12e2*/ 	.byte	0x3f
	.zero		1


	//   ....[45]....
        /*12e4*/ 	.word	0x00022230
        /*12e8*/ 	.word	0x000000a8
        /*12ec*/ 	.word	0x00000000
        /*12f0*/ 	.short	0x0101
        /*12f2*/ 	.byte	0x3f
	.zero		1


	//   ....[46]....
        /*12f4*/ 	.word	0x00022350
        /*12f8*/ 	.word	0x00000009
        /*12fc*/ 	.word	0x00000000
        /*1300*/ 	.short	0x0101
        /*1302*/ 	.byte	0x3f
	.zero		1


	//   ....[47]....
        /*1304*/ 	.word	0x00023000
        /*1308*/ 	.word	0x00000000
        /*130c*/ 	.word	0x00038850
        /*1310*/ 	.short	0x010a
        /*1312*/ 	.byte	0x3f
	.zero		1


	//   ....[48]....
        /*1314*/ 	.word	0x000230a0
        /*1318*/ 	.word	0x00000000
        /*131c*/ 	.word	0x00038850
        /*1320*/ 	.short	0x010a
        /*1322*/ 	.byte	0x3f
	.zero		1


	//   ....[49]....
        /*1324*/ 	.word	0x00023590
        /*1328*/ 	.word	0x0000000b
        /*132c*/ 	.word	0x00000000
        /*1330*/ 	.short	0x0101
        /*1332*/ 	.byte	0x3f
	.zero		1


	//   ....[50]....
        /*1334*/ 	.word	0x000257d0
        /*1338*/ 	.word	0x00000000
        /*133c*/ 	.word	0x00000000
        /*1340*/ 	.short	0x0101
        /*1342*/ 	.byte	0x3f
	.zero		1


	//   ....[51]....
        /*1344*/ 	.word	0x00028380
        /*1348*/ 	.word	0x00000004
        /*134c*/ 	.word	0x00038820
        /*1350*/ 	.short	0x010a
        /*1352*/ 	.byte	0x3f
	.zero		1


	//   ....[52]....
        /*1354*/ 	.word	0x00028460
        /*1358*/ 	.word	0x00000006
        /*135c*/ 	.word	0x000388a0
        /*1360*/ 	.short	0x010a
        /*1362*/ 	.byte	0x3f
	.zero		1


	//   ....[53]....
        /*1364*/ 	.word	0x000289a0
        /*1368*/ 	.word	0x00000006
        /*136c*/ 	.word	0x000388c0
        /*1370*/ 	.short	0x010a
        /*1372*/ 	.byte	0x3f
	.zero		1


	//   ....[54]....
        /*1374*/ 	.word	0x00029030
        /*1378*/ 	.word	0x00000006
        /*137c*/ 	.word	0x000388a0
        /*1380*/ 	.short	0x010a
        /*1382*/ 	.byte	0x3f
	.zero		1


	//   ....[55]....
        /*1384*/ 	.word	0x00029560
        /*1388*/ 	.word	0x00000006
        /*138c*/ 	.word	0x000388c0
        /*1390*/ 	.short	0x010a
        /*1392*/ 	.byte	0x3f
	.zero		1


	//   ....[56]....
        /*1394*/ 	.word	0x0002a580
        /*1398*/ 	.word	0x00000000
        /*139c*/ 	.word	0x00038840
        /*13a0*/ 	.short	0x010a
        /*13a2*/ 	.byte	0x3f
	.zero		1


	//   ....[57]....
        /*13a4*/ 	.word	0x0002b6e0
        /*13a8*/ 	.word	0x00000008
        /*13ac*/ 	.word	0x00038800
        /*13b0*/ 	.short	0x0107
        /*13b2*/ 	.byte	0x3f
	.zero		1


	//   ....[58]....
        /*13b4*/ 	.word	0x0002b7e0
        /*13b8*/ 	.word	0x00000002
        /*13bc*/ 	.word	0x00038800
        /*13c0*/ 	.short	0x0101
        /*13c2*/ 	.byte	0x3f
	.zero		1


	//   ....[59]....
        /*13c4*/ 	.word	0x0002b800
        /*13c8*/ 	.word	0x00000002
        /*13cc*/ 	.word	0x00038820
        /*13d0*/ 	.short	0x010a
        /*13d2*/ 	.byte	0x3f
	.zero		1


	//   ....[60]....
        /*13d4*/ 	.word	0x0002bb70
        /*13d8*/ 	.word	0x00000003
        /*13dc*/ 	.word	0x00038840
        /*13e0*/ 	.short	0x010a
        /*13e2*/ 	.byte	0x3f
	.zero		1


	//   ....[61]....
        /*13e4*/ 	.word	0x0002c130
        /*13e8*/ 	.word	0x00000000
        /*13ec*/ 	.word	0x00038860
        /*13f0*/ 	.short	0x010a
        /*13f2*/ 	.byte	0x3f
	.zero		1


	//   ....[62]....
        /*13f4*/ 	.word	0x0002ca30
        /*13f8*/ 	.word	0x00000003
        /*13fc*/ 	.word	0x00038840
        /*1400*/ 	.short	0x010a
        /*1402*/ 	.byte	0x3f
	.zero		1


	//   ....[63]....
        /*1404*/ 	.word	0x0002cff0
        /*1408*/ 	.word	0x00000002
        /*140c*/ 	.word	0x00038860
        /*1410*/ 	.short	0x010a
        /*1412*/ 	.byte	0x3f
	.zero		1


	//   ....[64]....
        /*1414*/ 	.word	0x0002d860
        /*1418*/ 	.word	0x00000003
        /*141c*/ 	.word	0x00038840
        /*1420*/ 	.short	0x010a
        /*1422*/ 	.byte	0x3f
	.zero		1


	//   ....[65]....
        /*1424*/ 	.word	0x0002de10
        /*1428*/ 	.word	0x00000002
        /*142c*/ 	.word	0x00038860
        /*1430*/ 	.short	0x010a
        /*1432*/ 	.byte	0x3f
	.zero		1


	//   ....[66]....
        /*1434*/ 	.word	0x0002e600
        /*1438*/ 	.word	0x00000000
        /*143c*/ 	.word	0x00038860
        /*1440*/ 	.short	0x010a
        /*1442*/ 	.byte	0x3f
	.zero		1


	//   ....[67]....
        /*1444*/ 	.word	0x0002f9b0
        /*1448*/ 	.word	0x00000000
        /*144c*/ 	.word	0x00038820
        /*1450*/ 	.short	0x010a
        /*1452*/ 	.byte	0x3f
	.zero		1


	//   ....[68]....
        /*1454*/ 	.word	0x0002fb80
        /*1458*/ 	.word	0x00000006
        /*145c*/ 	.word	0x00000000
        /*1460*/ 	.short	0x010a
        /*1462*/ 	.byte	0x3f
	.zero		1


	//   ....[69]....
        /*1464*/ 	.word	0x0002fbf0
        /*1468*/ 	.word	0x00000007
        /*146c*/ 	.word	0x00000000
        /*1470*/ 	.short	0x010a
        /*1472*/ 	.byte	0x3f
	.zero		1


	//   ....[70]....
        /*1474*/ 	.word	0x0002fc60
        /*1478*/ 	.word	0x00000004
        /*147c*/ 	.word	0x00000000
        /*1480*/ 	.short	0x010a
        /*1482*/ 	.byte	0x3f
	.zero		1


	//   ....[71]....
        /*1484*/ 	.word	0x0002fc90
        /*1488*/ 	.word	0x00000003
        /*148c*/ 	.word	0x00000000
        /*1490*/ 	.short	0x010a
        /*1492*/ 	.byte	0x3f
	.zero		1


	//   ....[72]....
        /*1494*/ 	.word	0x0002fcf0
        /*1498*/ 	.word	0x00000000
        /*149c*/ 	.word	0x00038890
        /*14a0*/ 	.short	0x010a
        /*14a2*/ 	.byte	0x3f
	.zero		1


	//   ....[73]....
        /*14a4*/ 	.word	0x0002fd40
        /*14a8*/ 	.word	0x00000000
        /*14ac*/ 	.word	0x00038890
        /*14b0*/ 	.short	0x010a
        /*14b2*/ 	.byte	0x3f
	.zero		1


	//   ....[74]....
        /*14b4*/ 	.word	0x0002fd90
        /*14b8*/ 	.word	0x00000000
        /*14bc*/ 	.word	0x00038890
        /*14c0*/ 	.short	0x010a
        /*14c2*/ 	.byte	0x3f
	.zero		1


	//   ....[75]....
        /*14c4*/ 	.word	0x0002fde0
        /*14c8*/ 	.word	0x00000000
        /*14cc*/ 	.word	0x000388b0
        /*14d0*/ 	.short	0x010a
        /*14d2*/ 	.byte	0x3f
	.zero		1


	//   ....[76]....
        /*14d4*/ 	.word	0x00030540
        /*14d8*/ 	.word	0x00000010
        /*14dc*/ 	.word	0x00038800
        /*14e0*/ 	.short	0x010a
        /*14e2*/ 	.byte	0x3f
	.zero		1


	//   ....[77]....
        /*14e4*/ 	.word	0x00030ca0
        /*14e8*/ 	.word	0x00000010
        /*14ec*/ 	.word	0x00038800
        /*14f0*/ 	.short	0x010a
        /*14f2*/ 	.byte	0x3f
	.zero		1


	//   ....[78]....
        /*14f4*/ 	.word	0x00030cf0
        /*14f8*/ 	.word	0x00000000
        /*14fc*/ 	.word	0x00038830
        /*1500*/ 	.short	0x010a
        /*1502*/ 	.byte	0x3f
	.zero		1


	//   ....[79]....
        /*1504*/ 	.word	0x00030d40
        /*1508*/ 	.word	0x0000000b
        /*150c*/ 	.word	0x00038830
        /*1510*/ 	.short	0x010a
        /*1512*/ 	.byte	0x3f
	.zero		1


	//   ....[80]....
        /*1514*/ 	.word	0x00030d90
        /*1518*/ 	.word	0x00000009
        /*151c*/ 	.word	0x00038850
        /*1520*/ 	.short	0x010a
        /*1522*/ 	.byte	0x3f
	.zero		1


	//   ....[81]....
        /*1524*/ 	.word	0x00030de0
        /*1528*/ 	.word	0x00000004
        /*152c*/ 	.word	0x00038830
        /*1530*/ 	.short	0x010a
        /*1532*/ 	.byte	0x3f
	.zero		1


	//   ....[82]....
        /*1534*/ 	.word	0x00030e30
        /*1538*/ 	.word	0x00000009
        /*153c*/ 	.word	0x00038850
        /*1540*/ 	.short	0x010a
        /*1542*/ 	.byte	0x3f
	.zero		1


	//   ....[83]....
        /*1544*/ 	.word	0x00030e80
        /*1548*/ 	.word	0x00000000
        /*154c*/ 	.word	0x00038850
        /*1550*/ 	.short	0x010a
        /*1552*/ 	.byte	0x3f
	.zero		1


	//   ....[84]....
        /*1554*/ 	.word	0x00031040
        /*1558*/ 	.word	0x00000003
        /*155c*/ 	.word	0x00038820
        /*1560*/ 	.short	0x010a
        /*1562*/ 	.byte	0x3f
	.zero		1


	//   ....[85]....
        /*1564*/ 	.word	0x00031090
        /*1568*/ 	.word	0x00000006
        /*156c*/ 	.word	0x000388a0
        /*1570*/ 	.short	0x010a
        /*1572*/ 	.byte	0x3f
	.zero		1


	//   ....[86]....
        /*1574*/ 	.word	0x000310e0
        /*1578*/ 	.word	0x00000006
        /*157c*/ 	.word	0x000388c0
        /*1580*/ 	.short	0x010a
        /*1582*/ 	.byte	0x3f
	.zero		1


	//   ....[87]....
        /*1584*/ 	.word	0x00031130
        /*1588*/ 	.word	0x00000006
        /*158c*/ 	.word	0x000388a0
        /*1590*/ 	.short	0x010a
        /*1592*/ 	.byte	0x3f
	.zero		1


	//   ....[88]....
        /*1594*/ 	.word	0x00031180
        /*1598*/ 	.word	0x00000006
        /*159c*/ 	.word	0x000388c0
        /*15a0*/ 	.short	0x010a
        /*15a2*/ 	.byte	0x3f
	.zero		1


	//   ....[89]....
        /*15a4*/ 	.word	0x00031320
        /*15a8*/ 	.word	0x00000000
        /*15ac*/ 	.word	0x00038840
        /*15b0*/ 	.short	0x010a
        /*15b2*/ 	.byte	0x3f
	.zero		1


	//   ....[90]....
        /*15b4*/ 	.word	0x00031ff0
        /*15b8*/ 	.word	0x00000002
        /*15bc*/ 	.word	0x00038820
        /*15c0*/ 	.short	0x010a
        /*15c2*/ 	.byte	0x3f
	.zero		1


	//   ....[91]....
        /*15c4*/ 	.word	0x00032040
        /*15c8*/ 	.word	0x00000003
        /*15cc*/ 	.word	0x00038840
        /*15d0*/ 	.short	0x010a
        /*15d2*/ 	.byte	0x3f
	.zero		1


	//   ....[92]....
        /*15d4*/ 	.word	0x00032090
        /*15d8*/ 	.word	0x00000000
        /*15dc*/ 	.word	0x00038860
        /*15e0*/ 	.short	0x010a
        /*15e2*/ 	.byte	0x3f
	.zero		1


	//   ....[93]....
        /*15e4*/ 	.word	0x000320e0
        /*15e8*/ 	.word	0x00000003
        /*15ec*/ 	.word	0x00038840
        /*15f0*/ 	.short	0x010a
        /*15f2*/ 	.byte	0x3f
	.zero		1


	//   ....[94]....
        /*15f4*/ 	.word	0x00032130
        /*15f8*/ 	.word	0x00000002
        /*15fc*/ 	.word	0x00038860
        /*1600*/ 	.short	0x010a
        /*1602*/ 	.byte	0x3f
	.zero		1


	//   ....[95]....
        /*1604*/ 	.word	0x00032180
        /*1608*/ 	.word	0x00000003
        /*160c*/ 	.word	0x00038840
        /*1610*/ 	.short	0x010a
        /*1612*/ 	.byte	0x3f
	.zero		1


	//   ....[96]....
        /*1614*/ 	.word	0x000321d0
        /*1618*/ 	.word	0x00000002
        /*161c*/ 	.word	0x00038860
        /*1620*/ 	.short	0x010a
        /*1622*/ 	.byte	0x3f
	.zero		1


	//   ....[97]....
        /*1624*/ 	.word	0x00032220
        /*1628*/ 	.word	0x00000000
        /*162c*/ 	.word	0x00038860
        /*1630*/ 	.short	0x010a
        /*1632*/ 	.byte	0x3f
	.zero		1


	//   ....[98]....
        /*1634*/ 	.word	0x00032cb0
        /*1638*/ 	.word	0x00000000
        /*163c*/ 	.word	0x00038820
        /*1640*/ 	.short	0x010a
        /*1642*/ 	.byte	0x3f
	.zero		1


	//   ....[99]....
        /*1644*/ 	.word	0x00032e50
        /*1648*/ 	.word	0x00000006
        /*164c*/ 	.word	0x00000000
        /*1650*/ 	.short	0x010a
        /*1652*/ 	.byte	0x3f
	.zero		1


	//   ....[100]....
        /*1654*/ 	.word	0x00032ea0
        /*1658*/ 	.word	0x00000007
        /*165c*/ 	.word	0x00000000
        /*1660*/ 	.short	0x010a
        /*1662*/ 	.byte	0x3f
	.zero		1


	//   ....[101]....
        /*1664*/ 	.word	0x00032ef0
        /*1668*/ 	.word	0x00000004
        /*166c*/ 	.word	0x00000000
        /*1670*/ 	.short	0x010a
        /*1672*/ 	.byte	0x3f
	.zero		1


	//----- nvinfo : EIATTR_NUM_MBARRIERS
	.align		4
.L_625:
        /*1674*/ 	.byte	0x03, 0x38
        /*1676*/ 	.short	0x0016


	//----- nvinfo : EIATTR_EXIT_INSTR_OFFSETS
	.align		4
        /*1678*/ 	.byte	0x04, 0x1c
        /*167a*/ 	.short	(.L_627 - .L_626)


	//   ....[0]....
.L_626:
        /*167c*/ 	.word	0x0002fce0


	//----- nvinfo : EIATTR_MAX_THREADS
	.align		4
.L_627:
        /*1680*/ 	.byte	0x04, 0x05
        /*1682*/ 	.short	(.L_629 - .L_628)
.L_628:
        /*1684*/ 	.word	0x00000180
        /*1688*/ 	.word	0x00000001
        /*168c*/ 	.word	0x00000001


	//----- nvinfo : EIATTR_CRS_STACK_SIZE
	.align		4
.L_629:
        /*1690*/ 	.byte	0x04, 0x1e
        /*1692*/ 	.short	(.L_631 - .L_630)
.L_630:
        /*1694*/ 	.word	0x00000000


	//----- nvinfo : EIATTR_CBANK_PARAM_SIZE
	.align		4
.L_631:
        /*1698*/ 	.byte	0x03, 0x19
        /*169a*/ 	.short	0x0af0


	//----- nvinfo : EIATTR_PARAM_CBANK
	.align		4
        /*169c*/ 	.byte	0x04, 0x0a
        /*169e*/ 	.short	(.L_633 - .L_632)
	.align		4
.L_632:
        /*16a0*/ 	.word	index@(.nv.constant0._ZN7cutlass13device_kernelIN5flash11enable_sm90INS1_16FlashAttnFwdSm90INS1_25CollectiveMainloopFwdSm90ILi2EN4cute5tupleIJNS5_1CILi1EEES8_S8_EEENS6_IJNS7_ILi128EEENS7_ILi80EEENS7_ILi256EEEEEELi256ENS_6half_tEfNS_4arch4Sm90ELb1ELb0ELb0ELb1ELb0ELb1ELb0ELb1ELb1ELb1ELb0ELb0EEENS1_21CollectiveEpilogueFwdINS6_IJSA_SC_SB_EEES9_SE_SG_Li256ELb1ELb1ELb0ELb0EEENS1_36VarlenDynamicPersistentTileSchedulerILi128ELi80ELi256ELi128ELb0ELb1ELb1ELb1ELb1ELb1EEEEEEEEEvNT_6ParamsE)
        /*16a4*/ 	.short	0x0210
        /*16a6*/ 	.short	0x0af0


	//----- nvinfo : EIATTR_SW_WAR
	.align		4
.L_633:
        /*16a8*/ 	.byte	0x04, 0x36
        /*16aa*/ 	.short	(.L_635 - .L_634)
.L_634:
        /*16ac*/ 	.word	0x00000008
.L_635:


//--------------------- .nv.info._ZN7cutlass13device_kernelIN5flash11enable_sm90INS1_16FlashAttnFwdSm90INS1_25CollectiveMainloopFwdSm90ILi2EN4cute5tupleIJNS5_1CILi1EEES8_S8_EEENS6_IJNS7_ILi128EEENS7_ILi112EEENS7_ILi192EEEEEELi192ENS_6half_tEfNS_4arch4Sm90ELb0ELb0ELb0ELb0ELb0ELb0ELb0ELb1ELb1ELb1ELb0ELb0EEENS1_21CollectiveEpilogueFwdINS6_IJSA_SC_SB_EEES9_SE_SG_Li256ELb0ELb1ELb0ELb0EEENS1_29StaticPersistentTileSchedulerILb0EEEEEEEEEvNT_6ParamsE --------------------------
	.section	.nv.info._ZN7cutlass13device_kernelIN5flash11enable_sm90INS1_16FlashAttnFwdSm90INS1_25CollectiveMainloopFwdSm90ILi2EN4cute5tupleIJNS5_1CILi1EEES8_S8_EEENS6_IJNS7_ILi128EEENS7_ILi112EEENS7_ILi192EEEEEELi192ENS_6half_tEfNS_4arch4Sm90ELb0ELb0ELb0ELb0ELb0ELb0ELb0ELb1ELb1ELb1ELb0ELb0EEENS1_21CollectiveEpilogueFwdINS6_IJSA_SC_SB_EEES9_SE_SG_Li256ELb0ELb1ELb0ELb0EEENS1_29StaticPersistentTileSchedulerILb0EEEEEEEEEvNT_6ParamsE,"",@"SHT_CUDA_INFO"
	.sectionflags	@""
	.align	4


	//----- nvinfo : EIATTR_CUDA_API_VERSION
	.align		4
        /*0000*/ 	.byte	0x04, 0x37
        /*0002*/ 	.short	(.L_637 - .L_636)
.L_636:
        /*0004*/ 	.word	0x00000082


	//----- nvinfo : EIATTR_KPARAM_INFO
	.align		4
.L_637:
        /*0008*/ 	.byte	0x04, 0x17
        /*000a*/ 	.short	(.L_639 - .L_638)
.L_638:
        /*000c*/ 	.word	0x00000000
        /*0010*/ 	.short	0x0000
        /*0012*/ 	.short	0x0070
        /*0014*/ 	.byte	0x00, 0xf0, 0x01, 0x28


	//----- nvinfo : EIATTR_SPARSE_MMA_MASK
	.align		4
.L_639:
        /*0018*/ 	.byte	0x03, 0x50
        /*001a*/ 	.short	0x0000


	//----- nvinfo : EIATTR_MAXREG_COUNT
	.align		4
        /*001c*/ 	.byte	0x03, 0x1b
        /*001e*/ 	.short	0x00a8


	//----- nvinfo : EIATTR_NUM_BARRIERS
	.align		4
        /*0020*/ 	.byte	0x02, 0x4c
        /*0022*/ 	.byte	0x09
	.zero		1


	//----- nvinfo : EIATTR_EXTERNS
	.align		4
        /*0024*/ 	.byte	0x04, 0x0f
        /*0026*/ 	.short	(.L_641 - .L_640)


	//   ....[0]....
	.align		4
.L_640:
        /*0028*/ 	.word	index@(__assertfail)


	//----- nvinfo : EIATTR_ANNOTATIONS
	.align		4
.L_641:
        /*002c*/ 	.byte	0x04, 0x55
        /*002e*/ 	.short	(.L_643 - .L_642)


	//   ....[0]....
.L_642:
        /* <DEDUP_REMOVED lines=30> */


	//----- nvinfo : EIATTR_MERCURY_ISA_VERSION
	.align		4
.L_643:
        /*0200*/ 	.byte	0x03, 0x5f
        /*0202*/ 	.short	0x0101


	//----- nvinfo : EIATTR_INT_WARP_WIDE_INSTR_OFFSETS
	.align		4
        /*0204*/ 	.byte	0x04, 0x31
        /*0206*/ 	.short	(.L_645 - .L_644)


	//   ....[0]....
.L_644:
        /*0208*/ 	.word	0x00000120


	//   ....[1]....
        /*020c*/ 	.word	0x00000160


	//   ....[2]....
        /*0210*/ 	.word	0x00000220


	//----- nvinfo : EIATTR_COOP_GROUP_MASK_REGIDS
	.align		4
.L_645:
        /*0214*/ 	.byte	0x04, 0x29
        /*0216*/ 	.short	(.L_647 - .L_646)


	//   ....[0]....
.L_646:
        /*0218*/ 	.word	0xffffffff


	//   ....[1]....
        /*021c*/ 	.word	0xffffffff


	//   ....[2]....
        /*0220*/ 	.word	0xffffffff


	//   ....[3]....
        /*0224*/ 	.word	0xffffffff


	//   ....[4]....
        /*0228*/ 	.word	0xffffffff


	//   ....[5]....
        /*022c*/ 	.word	0xffffffff


	//   ....[6]....
        /*0230*/ 	.word	0xffffffff


	//   ....[7]....
        /*0234*/ 	.word	0xffffffff


	//   ....[8]....
        /*0238*/ 	.word	0xffffffff


	//   ....[9]....
        /*023c*/ 	.word	0xffffffff


	//   ....[10]....
        /*0240*/ 	.word	0xffffffff


	//   ....[11]....
        /*0244*/ 	.word	0xffffffff


	//   ....[12]....
        /*0248*/ 	.word	0xffffffff


	//   ....[13]....
        /*024c*/ 	.word	0xffffffff


	//   ....[14]....
        /*0250*/ 	.word	0xffffffff


	//   ....[15]....
        /*0254*/ 	.word	0xffffffff


	//   ....[16]....
        /*0258*/ 	.word	0xffffffff


	//   ....[17]....
        /*025c*/ 	.word	0xffffffff


	//   ....[18]....
        /*0260*/ 	.word	0xffffffff


	//   ....[19]....
        /*0264*/ 	.word	0xffffffff


	//   ....[20]....
        /*0268*/ 	.word	0xffffffff


	//   ....[21]....
        /*026c*/ 	.word	0xffffffff


	//   ....[22]....
        /*0270*/ 	.word	0xffffffff


	//   ....[23]....
        /*0274*/ 	.word	0xffffffff


	//   ....[24]....
        /*0278*/ 	.word	0xffffffff


	//   ....[25]....
        /*027c*/ 	.word	0xffffffff


	//   ....[26]....
        /*0280*/ 	.word	0xffffffff


	//   ....[27]....
        /*0284*/ 	.word	0xffffffff


	//   ....[28]....
        /*0288*/ 	.word	0xffffffff


	//   ....[29]....
        /*028c*/ 	.word	0xffffffff


	//   ....[30]....
        /*0290*/ 	.word	0xffffffff


	//   ....[31]....
        /*0294*/ 	.word	0xffffffff


	//   ....[32]....
        /*0298*/ 	.word	0xffffffff


	//   ....[33]....
        /*029c*/ 	.word	0xffffffff


	//   ....[34]....
        /*02a0*/ 	.word	0xffffffff


	//   ....[35]....
        /*02a4*/ 	.word	0xffffffff


	//   ....[36]....
        /*02a8*/ 	.word	0xffffffff


	//   ....[37]....
        /*02ac*/ 	.word	0xffffffff


	//   ....[38]....
        /*02b0*/ 	.word	0xffffffff


	//   ....[39]....
        /*02b4*/ 	.word	0xffffffff


	//   ....[40]....
        /*02b8*/ 	.word	0xffffffff


	//   ....[41]....
        /*02bc*/ 	.word	0xffffffff


	//   ....[42]....
        /*02c0*/ 	.word	0xffffffff


	//   ....[43]....
        /*02c4*/ 	.word	0xffffffff


	//   ....[44]....
        /*02c8*/ 	.word	0xffffffff


	//   ....[45]....
        /*02cc*/ 	.word	0xffffffff


	//   ....[46]....
        /*02d0*/ 	.word	0xffffffff


	//   ....[47]....
        /*02d4*/ 	.word	0xffffffff


	//   ....[48]....
        /*02d8*/ 	.word	0xffffffff


	//   ....[49]....
        /*02dc*/ 	.word	0xffffffff


	//   ....[50]....
        /*02e0*/ 	.word	0x0500000f


	//   ....[51]....
        /*02e4*/ 	.word	0x0500000f


	//   ....[52]....
        /*02e8*/ 	.word	0x0500000f


	//   ....[53]....
        /*02ec*/ 	.word	0x0500000f


	//   ....[54]....
        /*02f0*/ 	.word	0x0500000f


	//   ....[55]....
        /*02f4*/ 	.word	0x0500000f


	//   ....[56]....
        /*02f8*/ 	.word	0x0500000f


	//   ....[57]....
        /*02fc*/ 	.word	0x0500000f


	//   ....[58]....
        /*0300*/ 	.word	0x0500000f


	//   ....[59]....
        /*0304*/ 	.word	0x0500000f


	//   ....[60]....
        /*0308*/ 	.word	0x0500000f


	//   ....[61]....
        /*030c*/ 	.word	0x0500000f


	//   ....[62]....
        /*0310*/ 	.word	0x0500000f


	//   ....[63]....
        /*0314*/ 	.word	0x0500000f


	//   ....[64]....
        /*0318*/ 	.word	0x0500000f


	//   ....[65]....
        /*031c*/ 	.word	0x0500000f


	//   ....[66]....
        /*0320*/ 	.word	0x0500000f


	//   ....[67]....
        /*0324*/ 	.word	0x0500000f


	//----- nvinfo : EIATTR_COOP_GROUP_INSTR_OFFSETS
	.align		4
.L_647:
        /*0328*/ 	.byte	0x04, 0x28
        /*032a*/ 	.short	(.L_649 - .L_648)


	//   ....[0]....
.L_648:
        /*032c*/ 	.word	0x00000060


	//   ....[1]....
        /*0330*/ 	.word	0x00000130


	//   ....[2]....
        /*0334*/ 	.word	0x00000230


	//   ....[3]....
        /*0338*/ 	.word	0x000003a0


	//   ....[4]....
        /*033c*/ 	.word	0x00000500


	//   ....[5]....
        /*0340*/ 	.word	0x00000620


	//   ....[6]....
        /*0344*/ 	.word	0x00000780


	//   ....[7]....
        /*0348*/ 	.word	0x00000d80


	//   ....[8]....
        /*034c*/ 	.word	0x00003e50


	//   ....[9]....
        /*0350*/ 	.word	0x00003ec0


	//   ....[10]....
        /*0354*/ 	.word	0x00004390


	//   ....[11]....
        /*0358*/ 	.word	0x000043f0


	//   ....[12]....
        /*035c*/ 	.word	0x00007ec0


	//   ....[13]....
        /*0360*/ 	.word	0x00007ef0


	//   ....[14]....
        /*0364*/ 	.word	0x00008140


	//   ....[15]....
        /*0368*/ 	.word	0x00008160


	//   ....[16]....
        /*036c*/ 	.word	0x00009770


	//   ....[17]....
        /*0370*/ 	.word	0x000097b0


	//   ....[18]....
        /*0374*/ 	.word	0x000098e0


	//   ....[19]....
        /*0378*/ 	.word	0x000098f0


	//   ....[20]....
        /*037c*/ 	.word	0x0000afe0


	//   ....[21]....
        /*0380*/ 	.word	0x0000b050


	//   ....[22]....
        /*0384*/ 	.word	0x0000b080


	//   ....[23]....
        /*0388*/ 	.word	0x0000b0e0


	//   ....[24]....
        /*038c*/ 	.word	0x0000b5d0


	//   ....[25]....
        /*0390*/ 	.word	0x0000b610


	//   ....[26]....
        /*0394*/ 	.word	0x0000b710


	//   ....[27]....
        /*0398*/ 	.word	0x0000b730


	//   ....[28]....
        /*039c*/ 	.word	0x0000b830


	//   ....[29]....
        /*03a0*/ 	.word	0x0000b850


	//   ....[30]....
        /*03a4*/ 	.word	0x0000b960


	//   ....[31]....
        /*03a8*/ 	.word	0x0000b9a0


	//   ....[32]....
        /*03ac*/ 	.word	0x0000c450


	//   ....[33]....
        /*03b0*/ 	.word	0x0000cf10


	//   ....[34]....
        /*03b4*/ 	.word	0x0000cf20


	//   ....[35]....
        /*03b8*/ 	.word	0x0000cf80


	//   ....[36]....
        /*03bc*/ 	.word	0x0000cfc0


	//   ....[37]....
        /*03c0*/ 	.word	0x0000d090


	//   ....[38]....
        /*03c4*/ 	.word	0x0000d0f0


	//   ....[39]....
        /*03c8*/ 	.word	0x0000d190


	//   ....[40]....
        /*03cc*/ 	.word	0x0000d1a0


	//   ....[41]....
        /*03d0*/ 	.word	0x0000d230


	//   ....[42]....
        /*03d4*/ 	.word	0x0000d240


	//   ....[43]....
        /*03d8*/ 	.word	0x0000d2d0


	//   ....[44]....
        /*03dc*/ 	.word	0x0000d2e0


	//   ....[45]....
        /*03e0*/ 	.word	0x0000d370


	//   ....[46]....
        /*03e4*/ 	.word	0x0000d380


	//   ....[47]....
        /*03e8*/ 	.word	0x0000d390


	//   ....[48]....
        /*03ec*/ 	.word	0x0000d3a0


	//   ....[49]....
        /*03f0*/ 	.word	0x0000ffb0


	//   ....[50]....
        /*03f4*/ 	.word	0x000104a0


	//   ....[51]....
        /*03f8*/ 	.word	0x00010610


	//   ....[52]....
        /*03fc*/ 	.word	0x00010670


	//   ....[53]....
        /*0400*/ 	.word	0x00010800


	//   ....[54]....
        /*0404*/ 	.word	0x00010850


	//   ....[55]....
        /*0408*/ 	.word	0x00010980


	//   ....[56]....
        /*040c*/ 	.word	0x000109d0


	//   ....[57]....
        /*0410*/ 	.word	0x00010b20


	//   ....[58]....
        /*0414*/ 	.word	0x00010b90


	//   ....[59]....
        /*0418*/ 	.word	0x00010cb0


	//   ....[60]....
        /*041c*/ 	.word	0x00010d00


	//   ....[61]....
        /*0420*/ 	.word	0x00010e20


	//   ....[62]....
        /*0424*/ 	.word	0x00010e70


	//   ....[63]....
        /*0428*/ 	.word	0x00010f80


	//   ....[64]....
        /*042c*/ 	.word	0x00010fd0


	//   ....[65]....
        /*0430*/ 	.word	0x000110d0


	//   ....[66]....
        /*0434*/ 	.word	0x00011120


	//   ....[67]....
        /*0438*/ 	.word	0x000114c0


	//----- nvinfo : EIATTR_REG_RECONFIG
	.align		4
.L_649:
        /*043c*/ 	.byte	0x01, 0x54
	.zero		2


	//----- nvinfo : EIATTR_SYSCALL_OFFSETS
	.align		4
        /*0440*/ 	.byte	0x04, 0x46
        /*0442*/ 	.short	(.L_651 - .L_650)


	//   ....[0]....
.L_650:
        /*0444*/ 	.word	0x00001140


	//   ....[1]....
        /*0448*/ 	.word	0x0000c060


	//   ....[2]....
        /*044c*/ 	.word	0x0000c1a0


	//   ....[3]....
        /*0450*/ 	.word	0x0000c290


	//   ....[4]....
        /*0454*/ 	.word	0x0000caa0


	//----- nvinfo : EIATTR_MBARRIER_INSTR_OFFSETS
	.align		4
.L_651:
        /*0458*/ 	.byte	0x04, 0x39
        /*045a*/ 	.short	(.L_653 - .L_652)


	//   ....[0]....
.L_652:
        /*045c*/ 	.word	0x00000250
        /*0460*/ 	.word	0x000000ff
        /*0464*/ 	.word	0x00036800
        /*0468*/ 	.short	0x0100
        /*046a*/ 	.byte	0x08
	.zero		1


	//   ....[1]....
        /*046c*/ 	.word	0x00000260
        /*0470*/ 	.word	0x000000ff
        /*0474*/ 	.word	0x00036820
        /*0478*/ 	.short	0x0100
        /*047a*/ 	.byte	0x08
	.zero		1


	//   ....[2]....
        /*047c*/ 	.word	0x00000350
        /*0480*/ 	.word	0x000000ff
        /*0484*/ 	.word	0x00036830
        /*0488*/ 	.short	0x0100
        /*048a*/ 	.byte	0x08
	.zero		1


	//   ....[3]....
        /*048c*/ 	.word	0x00000360
        /*0490*/ 	.word	0x000000ff
        /*0494*/ 	.word	0x00036840
        /*0498*/ 	.short	0x0100
        /*049a*/ 	.byte	0x08
	.zero		1


	//   ....[4]....
        /*049c*/ 	.word	0x00000370
        /*04a0*/ 	.word	0x000000ff
        /*04a4*/ 	.word	0x00036838
        /*04a8*/ 	.short	0x0100
        /*04aa*/ 	.byte	0x08
	.zero		1


	//   ....[5]....
        /*04ac*/ 	.word	0x00000380
        /*04b0*/ 	.word	0x000000ff
        /*04b4*/ 	.word	0x00036848
        /*04b8*/ 	.short	0x0100
        /*04ba*/ 	.byte	0x08
	.zero		1


	//   ....[6]....
        /*04bc*/ 	.word	0x000004b0
        /*04c0*/ 	.word	0x000000ff
        /*04c4*/ 	.word	0x00036850
        /*04c8*/ 	.short	0x0100
        /*04ca*/ 	.byte	0x08
	.zero		1


	//   ....[7]....
        /*04cc*/ 	.word	0x000004c0
        /*04d0*/ 	.word	0x000000ff
        /*04d4*/ 	.word	0x00036860
        /*04d8*/ 	.short	0x0100
        /*04da*/ 	.byte	0x08
	.zero		1


	//   ....[8]....
        /*04dc*/ 	.word	0x000004d0
        /*04e0*/ 	.word	0x000000ff
        /*04e4*/ 	.word	0x00036858
        /*04e8*/ 	.short	0x0100
        /*04ea*/ 	.byte	0x08
	.zero		1


	//   ....[9]....
        /*04ec*/ 	.word	0x000004e0
        /*04f0*/ 	.word	0x000000ff
        /*04f4*/ 	.word	0x00036868
        /*04f8*/ 	.short	0x0100
        /*04fa*/ 	.byte	0x08
	.zero		1


	//   ....[10]....
        /*04fc*/ 	.word	0x000005d0
        /*0500*/ 	.word	0x000000ff
        /*0504*/ 	.word	0x00036870
        /*0508*/ 	.short	0x0100
        /*050a*/ 	.byte	0x06
	.zero		1


	//   ....[11]....
        /*050c*/ 	.word	0x000005e0
        /*0510*/ 	.word	0x000000ff
        /*0514*/ 	.word	0x00036880
        /*0518*/ 	.short	0x0100
        /*051a*/ 	.byte	0x06
	.zero		1


	//   ....[12]....
        /*051c*/ 	.word	0x000005f0
        /*0520*/ 	.word	0x000000ff
        /*0524*/ 	.word	0x00036878
        /*0528*/ 	.short	0x0100
        /*052a*/ 	.byte	0x06
	.zero		1


	//   ....[13]....
        /*052c*/ 	.word	0x00000600
        /*0530*/ 	.word	0x000000ff
        /*0534*/ 	.word	0x00036888
        /*0538*/ 	.short	0x0100
        /*053a*/ 	.byte	0x06
	.zero		1


	//   ....[14]....
        /*053c*/ 	.word	0x00000730
        /*0540*/ 	.word	0x000000ff
        /*0544*/ 	.word	0x00036890
        /*0548*/ 	.short	0x0100
        /*054a*/ 	.byte	0x08
	.zero		1


	//   ....[15]....
        /*054c*/ 	.word	0x00000740
        /*0550*/ 	.word	0x000000ff
        /*0554*/ 	.word	0x000368a0
        /*0558*/ 	.short	0x0100
        /*055a*/ 	.byte	0x08
	.zero		1


	//   ....[16]....
        /*055c*/ 	.word	0x00000750
        /*0560*/ 	.word	0x000000ff
        /*0564*/ 	.word	0x00036898
        /*0568*/ 	.short	0x0100
        /*056a*/ 	.byte	0x08
	.zero		1


	//   ....[17]....
        /*056c*/ 	.word	0x00000760
        /*0570*/ 	.word	0x000000ff
        /*0574*/ 	.word	0x000368a8
        /*0578*/ 	.short	0x0100
        /*057a*/ 	.byte	0x08
	.zero		1


	//   ....[18]....
        /*057c*/ 	.word	0x00000890
        /*0580*/ 	.word	0x000000ff
        /*0584*/ 	.word	0x000368b0
        /*0588*/ 	.short	0x0100
        /*058a*/ 	.byte	0x08
	.zero		1


	//   ....[19]....
        /*058c*/ 	.word	0x000008a0
        /*0590*/ 	.word	0x000000ff
        /*0594*/ 	.word	0x000368c0
        /*0598*/ 	.short	0x0100
        /*059a*/ 	.byte	0x08
	.zero		1


	//   ....[20]....
        /*059c*/ 	.word	0x000008b0
        /*05a0*/ 	.word	0x000000ff
        /*05a4*/ 	.word	0x000368b8
        /*05a8*/ 	.short	0x0100
        /*05aa*/ 	.byte	0x08
	.zero		1


	//   ....[21]....
        /*05ac*/ 	.word	0x000008c0
        /*05b0*/ 	.word	0x000000ff
        /*05b4*/ 	.word	0x000368c8
        /*05b8*/ 	.short	0x0100
        /*05ba*/ 	.byte	0x08
	.zero		1


	//   ....[22]....
        /*05bc*/ 	.word	0x00001180
        /*05c0*/ 	.word	0x000000ff
        /*05c4*/ 	.word	0x00036800
        /*05c8*/ 	.short	0x010a
        /*05ca*/ 	.byte	0x25
	.zero		1


	//   ....[23]....
        /*05cc*/ 	.word	0x00001200
        /*05d0*/ 	.word	0x00000002
        /*05d4*/ 	.word	0x00036830
        /*05d8*/ 	.short	0x010a
        /*05da*/ 	.byte	0x3f
	.zero		1


	//   ....[24]....
        /*05dc*/ 	.word	0x00001280
        /*05e0*/ 	.word	0x00000002
        /*05e4*/ 	.word	0x00036830
        /*05e8*/ 	.short	0x010a
        /*05ea*/ 	.byte	0x3f
	.zero		1


	//   ....[25]....
        /*05ec*/ 	.word	0x00003e90
        /*05f0*/ 	.word	0x00000002
        /*05f4*/ 	.word	0x00000000
        /*05f8*/ 	.short	0x0101
        /*05fa*/ 	.byte	0x3f
	.zero		1


	//   ....[26]....
        /*05fc*/ 	.word	0x00005570
        /*0600*/ 	.word	0x000000ff
        /*0604*/ 	.word	0x00036830
        /*0608*/ 	.short	0x010a
        /*060a*/ 	.byte	0x26
	.zero		1


	//   ....[27]....
        /*060c*/ 	.word	0x000055b0
        /*0610*/ 	.word	0x000000ff
        /*0614*/ 	.word	0x00036830
        /*0618*/ 	.short	0x010a
        /*061a*/ 	.byte	0x26
	.zero		1


	//   ....[28]....
        /*061c*/ 	.word	0x00007ba0
        /*0620*/ 	.word	0x000000ff
        /*0624*/ 	.word	0x00036850
        /*0628*/ 	.short	0x010a
        /*062a*/ 	.byte	0x07
	.zero		1


	//   ....[29]....
        /*062c*/ 	.word	0x00007be0
        /*0630*/ 	.word	0x000000ff
        /*0634*/ 	.word	0x00036850
        /*0638*/ 	.short	0x010a
        /*063a*/ 	.byte	0x07
	.zero		1


	//   ....[30]....
        /*063c*/ 	.word	0x00008ad0
        /*0640*/ 	.word	0x00000085
        /*0644*/ 	.word	0x00000000
        /*0648*/ 	.short	0x0101
        /*064a*/ 	.byte	0x3f
	.zero		1


	//   ....[31]....
        /*064c*/ 	.word	0x00008b20
        /*0650*/ 	.word	0x00000092
        /*0654*/ 	.word	0x00000000
        /*0658*/ 	.short	0x0101
        /*065a*/ 	.byte	0x3f
	.zero		1


	//   ....[32]....
        /*065c*/ 	.word	0x000096e0
        /*0660*/ 	.word	0x000000ff
        /*0664*/ 	.word	0x00036850
        /*0668*/ 	.short	0x010a
        /*066a*/ 	.byte	0x0c
	.zero		1


	//   ....[33]....
        /*066c*/ 	.word	0x00009720
        /*0670*/ 	.word	0x000000ff
        /*0674*/ 	.word	0x00036850
        /*0678*/ 	.short	0x010a
        /*067a*/ 	.byte	0x0c
	.zero		1


	//   ....[34]....
        /*067c*/ 	.word	0x0000a5f0
        /*0680*/ 	.word	0x00000096
        /*0684*/ 	.word	0x00000000
        /*0688*/ 	.short	0x0101
        /*068a*/ 	.byte	0x3f
	.zero		1


	//   ....[35]....
        /*068c*/ 	.word	0x0000b4c0
        /*0690*/ 	.word	0x000000ff
        /*0694*/ 	.word	0x00000000
        /*0698*/ 	.short	0x0101
        /*069a*/ 	.byte	0x04
	.zero		1


	//   ....[36]....
        /*069c*/ 	.word	0x0000c690
        /*06a0*/ 	.word	0x00000000
        /*06a4*/ 	.word	0x00036840
        /*06a8*/ 	.short	0x010a
        /*06aa*/ 	.byte	0x3f
	.zero		1


	//   ....[37]....
        /*06ac*/ 	.word	0x0000d530
        /*06b0*/ 	.word	0x000000ff
        /*06b4*/ 	.word	0x00036800
        /*06b8*/ 	.short	0x0107
        /*06ba*/ 	.byte	0x24
	.zero		1


	//   ....[38]....
        /*06bc*/ 	.word	0x0000d5a0
        /*06c0*/ 	.word	0x000000ff
        /*06c4*/ 	.word	0x00036800
        /*06c8*/ 	.short	0x0101
        /*06ca*/ 	.byte	0x24
	.zero		1


	//   ....[39]....
        /*06cc*/ 	.word	0x0000d5d0
        /*06d0*/ 	.word	0x000000ff
        /*06d4*/ 	.word	0x00036820
        /*06d8*/ 	.short	0x010a
        /*06da*/ 	.byte	0x24
	.zero		1


	//   ....[40]....
        /*06dc*/ 	.word	0x0000d900
        /*06e0*/ 	.word	0x00000003
        /*06e4*/ 	.word	0x00036840
        /*06e8*/ 	.short	0x010a
        /*06ea*/ 	.byte	0x3f
	.zero		1


	//   ....[41]....
        /*06ec*/ 	.word	0x0000dd90
        /*06f0*/ 	.word	0x00000003
        /*06f4*/ 	.word	0x00000060
        /*06f8*/ 	.short	0x010a
        /*06fa*/ 	.byte	0x3f
	.zero		1


	//   ....[42]....
        /*06fc*/ 	.word	0x0000e4e0
        /*0700*/ 	.word	0x00000003
        /*0704*/ 	.word	0x00036840
        /*0708*/ 	.short	0x010a
        /*070a*/ 	.byte	0x3f
	.zero		1


	//   ....[43]....
        /*070c*/ 	.word	0x0000e970
        /*0710*/ 	.word	0x00000002
        /*0714*/ 	.word	0x00000060
        /*0718*/ 	.short	0x010a
        /*071a*/ 	.byte	0x3f
	.zero		1


	//   ....[44]....
        /*071c*/ 	.word	0x0000f000
        /*0720*/ 	.word	0x00000002
        /*0724*/ 	.word	0x00036840
        /*0728*/ 	.short	0x010a
        /*072a*/ 	.byte	0x3f
	.zero		1


	//   ....[45]....
        /*072c*/ 	.word	0x0000f490
        /*0730*/ 	.word	0x00000002
        /*0734*/ 	.word	0x00000060
        /*0738*/ 	.short	0x010a
        /*073a*/ 	.byte	0x3f
	.zero		1


	//   ....[46]....
        /*073c*/ 	.word	0x0000f9c0
        /*0740*/ 	.word	0x00000002
        /*0744*/ 	.word	0x00036860
        /*0748*/ 	.short	0x010a
        /*074a*/ 	.byte	0x3f
	.zero		1


	//   ....[47]....
        /*074c*/ 	.word	0x0000ff30
        /*0750*/ 	.word	0x00000000
        /*0754*/ 	.word	0x00036820
        /*0758*/ 	.short	0x010a
        /*075a*/ 	.byte	0x3f
	.zero		1


	//   ....[48]....
        /*075c*/ 	.word	0x00010100
        /*0760*/ 	.word	0x00000006
        /*0764*/ 	.word	0x00000000
        /*0768*/ 	.short	0x010a
        /*076a*/ 	.byte	0x3f
	.zero		1


	//   ....[49]....
        /*076c*/ 	.word	0x00010150
        /*0770*/ 	.word	0x00000003
        /*0774*/ 	.word	0x00000000
        /*0778*/ 	.short	0x010a
        /*077a*/ 	.byte	0x3f
	.zero		1


	//   ....[50]....
        /*077c*/ 	.word	0x000101b0
        /*0780*/ 	.word	0x00000012
        /*0784*/ 	.word	0x00000000
        /*0788*/ 	.short	0x010a
        /*078a*/ 	.byte	0x3f
	.zero		1


	//   ....[51]....
        /*078c*/ 	.word	0x000101e0
        /*0790*/ 	.word	0x00000003
        /*0794*/ 	.word	0x00000000
        /*0798*/ 	.short	0x010a
        /*079a*/ 	.byte	0x3f
	.zero		1


	//   ....[52]....
        /*079c*/ 	.word	0x00010250
        /*07a0*/ 	.word	0x00000003
        /*07a4*/ 	.word	0x00036800
        /*07a8*/ 	.short	0x010a
        /*07aa*/ 	.byte	0x3f
	.zero		1


	//   ....[53]....
        /*07ac*/ 	.word	0x000102a0
        /*07b0*/ 	.word	0x00000002
        /*07b4*/ 	.word	0x00036830
        /*07b8*/ 	.short	0x010a
        /*07ba*/ 	.byte	0x3f
	.zero		1


	//   ....[54]....
        /*07bc*/ 	.word	0x00010300
        /*07c0*/ 	.word	0x00000003
        /*07c4*/ 	.word	0x00036830
        /*07c8*/ 	.short	0x010a
        /*07ca*/ 	.byte	0x3f
	.zero		1


	//   ....[55]....
        /*07cc*/ 	.word	0x00010360
        /*07d0*/ 	.word	0x00000003
        /*07d4*/ 	.word	0x00036850
        /*07d8*/ 	.short	0x010a
        /*07da*/ 	.byte	0x3f
	.zero		1


	//   ....[56]....
        /*07dc*/ 	.word	0x000103c0
        /*07e0*/ 	.word	0x00000007
        /*07e4*/ 	.word	0x00036850
        /*07e8*/ 	.short	0x010a
        /*07ea*/ 	.byte	0x3f
	.zero		1


	//   ....[57]....
        /*07ec*/ 	.word	0x00010560
        /*07f0*/ 	.word	0x00000000
        /*07f4*/ 	.word	0x00036840
        /*07f8*/ 	.short	0x010a
        /*07fa*/ 	.byte	0x3f
	.zero		1


	//   ....[58]....
        /*07fc*/ 	.word	0x00011160
        /*0800*/ 	.word	0x00000009
        /*0804*/ 	.word	0x00036820
        /*0808*/ 	.short	0x010a
        /*080a*/ 	.byte	0x3f
	.zero		1


	//   ....[59]....
        /*080c*/ 	.word	0x000111b0
        /*0810*/ 	.word	0x00000003
        /*0814*/ 	.word	0x00036840
        /*0818*/ 	.short	0x010a
        /*081a*/ 	.byte	0x3f
	.zero		1


	//   ....[60]....
        /*081c*/ 	.word	0x00011200
        /*0820*/ 	.word	0x00000003
        /*0824*/ 	.word	0x00000060
        /*0828*/ 	.short	0x010a
        /*082a*/ 	.byte	0x3f
	.zero		1


	//   ....[61]....
        /*082c*/ 	.word	0x00011250
        /*0830*/ 	.word	0x00000003
        /*0834*/ 	.word	0x00036840
        /*0838*/ 	.short	0x010a
        /*083a*/ 	.byte	0x3f
	.zero		1


	//   ....[62]....
        /*083c*/ 	.word	0x000112a0
        /*0840*/ 	.word	0x00000002
        /*0844*/ 	.word	0x00000060
        /*0848*/ 	.short	0x010a
        /*084a*/ 	.byte	0x3f
	.zero		1


	//   ....[63]....
        /*084c*/ 	.word	0x000112f0
        /*0850*/ 	.word	0x00000002
        /*0854*/ 	.word	0x00036840
        /*0858*/ 	.short	0x010a
        /*085a*/ 	.byte	0x3f
	.zero		1


	//   ....[64]....
        /*085c*/ 	.word	0x00011340
        /*0860*/ 	.word	0x00000002
        /*0864*/ 	.word	0x00000060
        /*0868*/ 	.short	0x010a
        /*086a*/ 	.byte	0x3f
	.zero		1


	//   ....[65]....
        /*086c*/ 	.word	0x00011390
        /*0870*/ 	.word	0x00000002
        /*0874*/ 	.word	0x00036860
        /*0878*/ 	.short	0x010a
        /*087a*/ 	.byte	0x3f
	.zero		1


	//   ....[66]....
        /*087c*/ 	.word	0x000113e0
        /*0880*/ 	.word	0x00000000
        /*0884*/ 	.word	0x00036820
        /*0888*/ 	.short	0x010a
        /*088a*/ 	.byte	0x3f
	.zero		1


	//   ....[67]....
        /*088c*/ 	.word	0x00011580
        /*0890*/ 	.word	0x00000006
        /*0894*/ 	.word	0x00000000
        /*0898*/ 	.short	0x010a
        /*089a*/ 	.byte	0x3f
	.zero		1


	//   ....[68]....
        /*089c*/ 	.word	0x000115d0
        /*08a0*/ 	.word	0x00000003
        /*08a4*/ 	.word	0x00000000
        /*08a8*/ 	.short	0x010a
        /*08aa*/ 	.byte	0x3f
	.zero		1


	//   ....[69]....
        /*08ac*/ 	.word	0x00011620
        /*08b0*/ 	.word	0x00000012
        /*08b4*/ 	.word	0x00000000
        /*08b8*/ 	.short	0x010a
        /*08ba*/ 	.byte	0x3f
	.zero		1


	//----- nvinfo : EIATTR_NUM_MBARRIERS
	.align		4
.L_653:
        /*08bc*/ 	.byte	0x03, 0x38
        /*08be*/ 	.short	0x0016


	//----- nvinfo : EIATTR_EXIT_INSTR_OFFSETS
	.align		4
        /*08c0*/ 	.byte	0x04, 0x1c
        /*08c2*/ 	.short	(.L_655 - .L_654)


	//   ....[0]....
.L_654:
        /*08c4*/ 	.word	0x000009d0


	//   ....[1]....
        /*08c8*/ 	.word	0x0000bae0


	//   ....[2]....
        /*08cc*/ 	.word	0x00010230


	//----- nvinfo : EIATTR_MAX_THREADS
	.align		4
.L_655:
        /*08d0*/ 	.byte	0x04, 0x05
        /*08d2*/ 	.short	(.L_657 - .L_656)
.L_656:
        /*08d4*/ 	.word	0x00000180
        /*08d8*/ 	.word	0x00000001
        /*08dc*/ 	.word	0x00000001


	//----- nvinfo : EIATTR_CRS_STACK_SIZE
	.align		4
.L_657:
        /*08e0*/ 	.byte	0x04, 0x1e
        /*08e2*/ 	.short	(.L_659 - .L_658)
.L_658:
        /*08e4*/ 	.word	0x00000000


	//----- nvinfo : EIATTR_CBANK_PARAM_SIZE
	.align		4
.L_659:
        /*08e8*/ 	.byte	0x03, 0x19
        /*08ea*/ 	.short	0x0a70


	//----- nvinfo : EIATTR_PARAM_CBANK
	.align		4
        /*08ec*/ 	.byte	0x04, 0x0a
        /*08ee*/ 	.short	(.L_661 - .L_660)
	.align		4
.L_660:
        /*08f0*/ 	.word	index@(.nv.constant0._ZN7cutlass13device_kernelIN5flash11enable_sm90INS1_16FlashAttnFwdSm90INS1_25CollectiveMainloopFwdSm90ILi2EN4cute5tupleIJNS5_1CILi1EEES8_S8_EEENS6_IJNS7_ILi128EEENS7_ILi112EEENS7_ILi192EEEEEELi192ENS_6half_tEfNS_4arch4Sm90ELb0ELb0ELb0ELb0ELb0ELb0ELb0ELb1ELb1ELb1ELb0ELb0EEENS1_21CollectiveEpilogueFwdINS6_IJSA_SC_SB_EEES9_SE_SG_Li256ELb0ELb1ELb0ELb0EEENS1_29StaticPersistentTileSchedulerILb0EEEEEEEEEvNT_6ParamsE)
        /*08f4*/ 	.short	0x0210
        /*08f6*/ 	.short	0x0a70


	//----- nvinfo : EIATTR_SW_WAR
	.align		4
.L_661:
        /*08f8*/ 	.byte	0x04, 0x36
        /*08fa*/ 	.short	(.L_663 - .L_662)
.L_662:
        /*08fc*/ 	.word	0x00000008
.L_663:


//--------------------- .nv.info._ZN7cutlass13device_kernelIN5flash11enable_sm90INS1_16FlashAttnFwdSm90INS1_25CollectiveMainloopFwdSm90ILi2EN4cute5tupleIJNS5_1CILi2EEENS7_ILi1EEES9_EEENS6_IJNS7_ILi128EEENS7_ILi112EEENS7_ILi192EEEEEELi192ENS_6half_tEfNS_4arch4Sm90ELb0ELb0ELb0ELb0ELb0ELb0ELb0ELb1ELb1ELb1ELb0ELb0EEENS1_21CollectiveEpilogueFwdINS6_IJSB_SD_SC_EEESA_SF_SH_Li256ELb0ELb1ELb0ELb0EEENS1_29StaticPersistentTileSchedulerILb0EEEEEEEEEvNT_6ParamsE --------------------------
	.section	.nv.info._ZN7cutlass13device_kernelIN5flash11enable_sm90INS1_16FlashAttnFwdSm90INS1_25CollectiveMainloopFwdSm90ILi2EN4cute5tupleIJNS5_1CILi2EEENS7_ILi1EEES9_EEENS6_IJNS7_ILi128EEENS7_ILi112EEENS7_ILi192EEEEEELi192ENS_6half_tEfNS_4arch4Sm90ELb0ELb0ELb0ELb0ELb0ELb0ELb0ELb1ELb1ELb1ELb0ELb0EEENS1_21CollectiveEpilogueFwdINS6_IJSB_SD_SC_EEESA_SF_SH_Li256ELb0ELb1ELb0ELb0EEENS1_29StaticPersistentTileSchedulerILb0EEEEEEEEEvNT_6ParamsE,"",@"SHT_CUDA_INFO"
	.sectionflags	@""
	.align	4


	//----- nvinfo : EIATTR_CUDA_API_VERSION
	.align		4
        /*0000*/ 	.byte	0x04, 0x37
        /*0002*/ 	.short	(.L_665 - .L_664)
.L_664:
        /*0004*/ 	.word	0x00000082


	//----- nvinfo : EIATTR_KPARAM_INFO
	.align		4
.L_665:
        /*0008*/ 	.byte	0x04, 0x17
        /*000a*/ 	.short	(.L_667 - .L_666)
.L_666:
        /*000c*/ 	.word	0x00000000
        /*0010*/ 	.short	0x0000
        /*0012*/ 	.short	0x0070
        /*0014*/ 	.byte	0x00, 0xf0, 0x01, 0x28


	//----- nvinfo : EIATTR_SPARSE_MMA_MASK
	.align		4
.L_667:
        /*0018*/ 	.byte	0x03, 0x50
        /*001a*/ 	.short	0x0000


	//----- nvinfo : EIATTR_MAXREG_COUNT
	.align		4
        /*001c*/ 	.byte	0x03, 0x1b
        /*001e*/ 	.short	0x00a8


	//----- nvinfo : EIATTR_NUM_BARRIERS
	.align		4
        /*0020*/ 	.byte	0x02, 0x4c
        /*0022*/ 	.byte	0x09
	.zero		1


	//----- nvinfo : EIATTR_EXTERNS
	.align		4
        /*0024*/ 	.byte	0x04, 0x0f
        /*0026*/ 	.short	(.L_669 - .L_668)


	//   ....[0]....
	.align		4
.L_668:
        /*0028*/ 	.word	index@(__assertfail)


	//----- nvinfo : EIATTR_ANNOTATIONS
	.align		4
.L_669:
        /*002c*/ 	.byte	0x04, 0x55
        /*002e*/ 	.short	(.L_671 - .L_670)


	//   ....[0]....
.L_670:
        /* <DEDUP_REMOVED lines=34> */


	//----- nvinfo : EIATTR_MERCURY_ISA_VERSION
	.align		4
.L_671:
        /*0238*/ 	.byte	0x03, 0x5f
        /*023a*/ 	.short	0x0101


	//----- nvinfo : EIATTR_INT_WARP_WIDE_INSTR_OFFSETS
	.align		4
        /*023c*/ 	.byte	0x04, 0x31
        /*023e*/ 	.short	(.L_673 - .L_672)


	//   ....[0]....
.L_672:
        /*0240*/ 	.word	0x00000120


	//   ....[1]....
        /*0244*/ 	.word	0x000001c0


	//   ....[2]....
        /*0248*/ 	.word	0x00000230


	//----- nvinfo : EIATTR_COOP_GROUP_MASK_REGIDS
	.align		4
.L_673:
        /*024c*/ 	.byte	0x04, 0x29
        /*024e*/ 	.short	(.L_675 - .L_674)


	//   ....[0]....
.L_674:
        /*0250*/ 	.word	0xffffffff


	//   ....[1]....
        /*0254*/ 	.word	0xffffffff


	//   ....[2]....
        /*0258*/ 	.word	0xffffffff


	//   ....[3]....
        /*025c*/ 	.word	0xffffffff


	//   ....[4]....
        /*0260*/ 	.word	0xffffffff


	//   ....[5]....
        /*0264*/ 	.word	0xffffffff


	//   ....[6]....
        /*0268*/ 	.word	0xffffffff


	//   ....[7]....
        /*026c*/ 	.word	0xffffffff


	//   ....[8]....
        /*0270*/ 	.word	0xffffffff


	//   ....[9]....
        /*0274*/ 	.word	0xffffffff


	//   ....[10]....
        /*0278*/ 	.word	0xffffffff


	//   ....[11]....
        /*027c*/ 	.word	0xffffffff


	//   ....[12]....
        /*0280*/ 	.word	0xffffffff


	//   ....[13]....
        /*0284*/ 	.word	0xffffffff


	//   ....[14]....
        /*0288*/ 	.word	0xffffffff


	//   ....[15]....
        /*028c*/ 	.word	0xffffffff


	//   ....[16]....
        /*0290*/ 	.word	0xffffffff


	//   ....[17]....
        /*0294*/ 	.word	0xffffffff


	//   ....[18]....
        /*0298*/ 	.word	0xffffffff


	//   ....[19]....
        /*029c*/ 	.word	0xffffffff


	//   ....[20]....
        /*02a0*/ 	.word	0xffffffff


	//   ....[21]....
        /*02a4*/ 	.word	0xffffffff


	//   ....[22]....
        /*02a8*/ 	.word	0xffffffff


	//   ....[23]....
        /*02ac*/ 	.word	0xffffffff


	//   ....[24]....
        /*02b0*/ 	.word	0xffffffff


	//   ....[25]....
        /*02b4*/ 	.word	0xffffffff


	//   ....[26]....
        /*02b8*/ 	.word	0xffffffff


	//   ....[27]....
        /*02bc*/ 	.word	0xffffffff


	//   ....[28]....
        /*02c0*/ 	.word	0xffffffff


	//   ....[29]....
        /*02c4*/ 	.word	0xffffffff


	//   ....[30]....
        /*02c8*/ 	.word	0xffffffff


	//   ....[31]....
        /*02cc*/ 	.word	0xffffffff


	//   ....[32]....
        /*02d0*/ 	.word	0xffffffff


	//   ....[33]....
        /*02d4*/ 	.word	0xffffffff


	//   ....[34]....
        /*02d8*/ 	.word	0xffffffff


	//   ....[35]....
        /*02dc*/ 	.word	0xffffffff


	//   ....[36]....
        /*02e0*/ 	.word	0xffffffff


	//   ....[37]....
        /*02e4*/ 	.word	0xffffffff


	//   ....[38]....
        /*02e8*/ 	.word	0xffffffff


	//   ....[39]....
        /*02ec*/ 	.word	0xffffffff


	//   ....[40]....
        /*02f0*/ 	.word	0xffffffff


	//   ....[41]....
        /*02f4*/ 	.word	0xffffffff


	//   ....[42]....
        /*02f8*/ 	.word	0xffffffff


	//   ....[43]....
        /*02fc*/ 	.word	0xffffffff


	//   ....[44]....
        /*0300*/ 	.word	0xffffffff


	//   ....[45]....
        /*0304*/ 	.word	0xffffffff


	//   ....[46]....
        /*0308*/ 	.word	0xffffffff


	//   ....[47]....
        /*030c*/ 	.word	0xffffffff


	//   ....[48]....
        /*0310*/ 	.word	0xffffffff


	//   ....[49]....
        /*0314*/ 	.word	0xffffffff


	//   ....[50]....
        /*0318*/ 	.word	0xffffffff


	//   ....[51]....
        /*031c*/ 	.word	0x0500000f


	//   ....[52]....
        /*0320*/ 	.word	0x0500000f


	//   ....[53]....
        /*0324*/ 	.word	0x0500000f


	//   ....[54]....
        /*0328*/ 	.word	0x0500000f


	//   ....[55]....
        /*032c*/ 	.word	0x0500000f


	//   ....[56]....
        /*0330*/ 	.word	0x0500000f


	//   ....[57]....
        /*0334*/ 	.word	0x0500000f


	//   ....[58]....
        /*0338*/ 	.word	0x0500000f


	//   ....[59]....
        /*033c*/ 	.word	0x0500000f


	//   ....[60]....
        /*0340*/ 	.word	0x0500000f


	//   ....[61]....
        /*0344*/ 	.word	0x0500000f


	//   ....[62]....
        /*0348*/ 	.word	0x0500000f


	//   ....[63]....
        /*034c*/ 	.word	0x0500000f


	//   ....[64]....
        /*0350*/ 	.word	0x0500000f


	//   ....[65]....
        /*0354*/ 	.word	0x0500000f


	//   ....[66]....
        /*0358*/ 	.word	0x0500000f


	//   ....[67]....
        /*035c*/ 	.word	0x0500000f


	//   ....[68]....
        /*0360*/ 	.word	0x0500000f


	//----- nvinfo : EIATTR_COOP_GROUP_INSTR_OFFSETS
	.align		4
.L_675:
        /*0364*/ 	.byte	0x04, 0x28
        /*0366*/ 	.short	(.L_677 - .L_676)


	//   ....[0]....
.L_676:
        /*0368*/ 	.word	0x00000060


	//   ....[1]....
        /*036c*/ 	.word	0x00000130


	//   ....[2]....
        /*0370*/ 	.word	0x000001d0


	//   ....[3]....
        /*0374*/ 	.word	0x000003b0


	//   ....[4]....
        /*0378*/ 	.word	0x000005e0


	//   ....[5]....
        /*037c*/ 	.word	0x00000810


	//   ....[6]....
        /*0380*/ 	.word	0x00000aa0


	//   ....[7]....
        /*0384*/ 	.word	0x00000dc0


	//   ....[8]....
        /*0388*/ 	.word	0x00001290


	//   ....[9]....
        /*038c*/ 	.word	0x00004160


	//   ....[10]....
        /*0390*/ 	.word	0x00004260


	//   ....[11]....
        /*0394*/ 	.word	0x00004790


	//   ....[12]....
        /*0398*/ 	.word	0x000047e0


	//   ....[13]....
        /*039c*/ 	.word	0x000082e0


	//   ....[14]....
        /*03a0*/ 	.word	0x000082f0


	//   ....[15]....
        /*03a4*/ 	.word	0x00008320


	//   ....[16]....
        /*03a8*/ 	.word	0x00008330


	//   ....[17]....
        /*03ac*/ 	.word	0x00009880


	//   ....[18]....
        /*03b0*/ 	.word	0x000098b0


	//   ....[19]....
        /*03b4*/ 	.word	0x00009970


	//   ....[20]....
        /*03b8*/ 	.word	0x00009980


	//   ....[21]....
        /*03bc*/ 	.word	0x0000aea0


	//   ....[22]....
        /*03c0*/ 	.word	0x0000aed0


	//   ....[23]....
        /*03c4*/ 	.word	0x0000af80


	//   ....[24]....
        /*03c8*/ 	.word	0x0000afe0


	//   ....[25]....
        /*03cc*/ 	.word	0x0000b750


	//   ....[26]....
        /*03d0*/ 	.word	0x0000b780


	//   ....[27]....
        /*03d4*/ 	.word	0x0000b8a0


	//   ....[28]....
        /*03d8*/ 	.word	0x0000b8c0


	//   ....[29]....
        /*03dc*/ 	.word	0x0000b9c0


	//   ....[30]....
        /*03e0*/ 	.word	0x0000b9e0


	//   ....[31]....
        /*03e4*/ 	.word	0x0000baf0


	//   ....[32]....
        /*03e8*/ 	.word	0x0000bb30


	//   ....[33]....
        /*03ec*/ 	.word	0x0000c680


	//   ....[34]....
        /*03f0*/ 	.word	0x0000d1d0


	//   ....[35]....
        /*03f4*/ 	.word	0x0000d200


	//   ....[36]....
        /*03f8*/ 	.word	0x0000d2e0


	//   ....[37]....
        /*03fc*/ 	.word	0x0000d2f0


	//   ....[38]....
        /*0400*/ 	.word	0x0000d390


	//   ....[39]....
        /*0404*/ 	.word	0x0000d3a0


	//   ....[40]....
        /*0408*/ 	.word	0x0000d440


	//   ....[41]....
        /*040c*/ 	.word	0x0000d450


	//   ....[42]....
        /*0410*/ 	.word	0x0000d4f0


	//   ....[43]....
        /*0414*/ 	.word	0x0000d500


	//   ....[44]....
        /*0418*/ 	.word	0x0000d5a0


	//   ....[45]....
        /*041c*/ 	.word	0x0000d5b0


	//   ....[46]....
        /*0420*/ 	.word	0x0000d650


	//   ....[47]....
        /*0424*/ 	.word	0x0000d660


	//   ....[48]....
        /*0428*/ 	.word	0x0000d670


	//   ....[49]....
        /*042c*/ 	.word	0x0000d6c0


	//   ....[50]....
        /*0430*/ 	.word	0x00010700


	//   ....[51]....
        /*0434*/ 	.word	0x00010bf0


	//   ....[52]....
        /*0438*/ 	.word	0x00010d60


	//   ....[53]....
        /*043c*/ 	.word	0x00010dc0


	//   ....[54]....
        /*0440*/ 	.word	0x00010f50


	//   ....[55]....
        /*0444*/ 	.word	0x00010fa0


	//   ....[56]....
        /*0448*/ 	.word	0x000110d0


	//   ....[57]....
        /*044c*/ 	.word	0x00011120


	//   ....[58]....
        /*0450*/ 	.word	0x00011250


	//   ....[59]....
        /*0454*/ 	.word	0x000112a0


	//   ....[60]....
        /*0458*/ 	.word	0x000113d0


	//   ....[61]....
        /*045c*/ 	.word	0x00011420


	//   ....[62]....
        /*0460*/ 	.word	0x00011550


	//   ....[63]....
        /*0464*/ 	.word	0x000115a0


	//   ....[64]....
        /*0468*/ 	.word	0x000116d0


	//   ....[65]....
        /*046c*/ 	.word	0x00011720


	//   ....[66]....
        /*0470*/ 	.word	0x00011830


	//   ....[67]....
        /*0474*/ 	.word	0x00011880


	//   ....[68]....
        /*0478*/ 	.word	0x00011c30


	//----- nvinfo : EIATTR_REG_RECONFIG
	.align		4
.L_677:
        /*047c*/ 	.byte	0x01, 0x54
	.zero		2


	//----- nvinfo : EIATTR_SYSCALL_OFFSETS
	.align		4
        /*0480*/ 	.byte	0x04, 0x46
        /*0482*/ 	.short	(.L_679 - .L_678)


	//   ....[0]....
.L_678:
        /*0484*/ 	.word	0x00001650


	//   ....[1]....
        /*0488*/ 	.word	0x0000c2a0


	//   ....[2]....
        /*048c*/ 	.word	0x0000c3e0


	//   ....[3]....
        /*0490*/ 	.word	0x0000c4d0


	//   ....[4]....
        /*0494*/ 	.word	0x0000cd70


	//----- nvinfo : EIATTR_MBARRIER_INSTR_OFFSETS
	.align		4
.L_679:
        /*0498*/ 	.byte	0x04, 0x39
        /*049a*/ 	.short	(.L_681 - .L_680)


	//   ....[0]....
.L_680:
        /*049c*/ 	.word	0x00000250
        /*04a0*/ 	.word	0x000000ff
        /*04a4*/ 	.word	0x00036800
        /*04a8*/ 	.short	0x0100
        /*04aa*/ 	.byte	0x08
	.zero		1


	//   ....[1]....
        /*04ac*/ 	.word	0x00000260
        /*04b0*/ 	.word	0x000000ff
        /*04b4*/ 	.word	0x00036820
        /*04b8*/ 	.short	0x0100
        /*04ba*/ 	.byte	0x08
	.zero		1


	//   ....[2]....
        /*04bc*/ 	.word	0x00000350
        /*04c0*/ 	.word	0x000000ff
        /*04c4*/ 	.word	0x00036830
        /*04c8*/ 	.short	0x0100
        /*04ca*/ 	.byte	0x08
	.zero		1


	//   ....[3]....
        /*04cc*/ 	.word	0x00000360
        /*04d0*/ 	.word	0x000000ff
        /*04d4*/ 	.word	0x00036840
        /*04d8*/ 	.short	0x0100
        /*04da*/ 	.byte	0x08
	.zero		1


	//   ....[4]....
        /*04dc*/ 	.word	0x00000370
        /*04e0*/ 	.word	0x000000ff
        /*04e4*/ 	.word	0x00036838
        /*04e8*/ 	.short	0x0100
        /*04ea*/ 	.byte	0x08
	.zero		1


	//   ....[5]....
        /*04ec*/ 	.word	0x00000380
        /*04f0*/ 	.word	0x000000ff
        /*04f4*/ 	.word	0x00036848
        /*04f8*/ 	.short	0x0100
        /*04fa*/ 	.byte	0x08
	.zero		1


	//   ....[6]....
        /*04fc*/ 	.word	0x00000590
        /*0500*/ 	.word	0x000000ff
        /*0504*/ 	.word	0x00036850
        /*0508*/ 	.short	0x0100
        /*050a*/ 	.byte	0x08
	.zero		1


	//   ....[7]....
        /*050c*/ 	.word	0x000005a0
        /*0510*/ 	.word	0x000000ff
        /*0514*/ 	.word	0x00036860
        /*0518*/ 	.short	0x0100
        /*051a*/ 	.byte	0x08
	.zero		1


	//   ....[8]....
        /*051c*/ 	.word	0x000005b0
        /*0520*/ 	.word	0x000000ff
        /*0524*/ 	.word	0x00036858
        /*0528*/ 	.short	0x0100
        /*052a*/ 	.byte	0x08
	.zero		1


	//   ....[9]....
        /*052c*/ 	.word	0x000005c0
        /*0530*/ 	.word	0x000000ff
        /*0534*/ 	.word	0x00036868
        /*0538*/ 	.short	0x0100
        /*053a*/ 	.byte	0x08
	.zero		1


	//   ....[10]....
        /*053c*/ 	.word	0x000007c0
        /*0540*/ 	.word	0x000000ff
        /*0544*/ 	.word	0x00036870
        /*0548*/ 	.short	0x0100
        /*054a*/ 	.byte	0x08
	.zero		1


	//   ....[11]....
        /*054c*/ 	.word	0x000007d0
        /*0550*/ 	.word	0x000000ff
        /*0554*/ 	.word	0x00036880
        /*0558*/ 	.short	0x0100
        /*055a*/ 	.byte	0x08
	.zero		1


	//   ....[12]....
        /*055c*/ 	.word	0x000007e0
        /*0560*/ 	.word	0x000000ff
        /*0564*/ 	.word	0x00036878
        /*0568*/ 	.short	0x0100
        /*056a*/ 	.byte	0x08
	.zero		1


	//   ....[13]....
        /*056c*/ 	.word	0x000007f0
        /*0570*/ 	.word	0x000000ff
        /*0574*/ 	.word	0x00036888
        /*0578*/ 	.short	0x0100
        /*057a*/ 	.byte	0x08
	.zero		1


	//   ....[14]....
        /*057c*/ 	.word	0x00000a50
        /*0580*/ 	.word	0x000000ff
        /*0584*/ 	.word	0x00036890
        /*0588*/ 	.short	0x0100
        /*058a*/ 	.byte	0x08
	.zero		1


	//   ....[15]....
        /*058c*/ 	.word	0x00000a60
        /*0590*/ 	.word	0x000000ff
        /*0594*/ 	.word	0x000368a0
        /*0598*/ 	.short	0x0100
        /*059a*/ 	.byte	0x08
	.zero		1


	//   ....[16]....
        /*059c*/ 	.word	0x00000a70
        /*05a0*/ 	.word	0x000000ff
        /*05a4*/ 	.word	0x00036898
        /*05a8*/ 	.short	0x0100
        /*05aa*/ 	.byte	0x08
	.zero		1


	//   ....[17]....
        /*05ac*/ 	.word	0x00000a80
        /*05b0*/ 	.word	0x000000ff
        /*05b4*/ 	.word	0x000368a8
        /*05b8*/ 	.short	0x0100
        /*05ba*/ 	.byte	0x08
	.zero		1


	//   ....[18]....
        /*05bc*/ 	.word	0x00000d20
        /*05c0*/ 	.word	0x000000ff
        /*05c4*/ 	.word	0x000368b0
        /*05c8*/ 	.short	0x0100
        /*05ca*/ 	.byte	0x08
	.zero		1


	//   ....[19]....
        /*05cc*/ 	.word	0x00000d30
        /*05d0*/ 	.word	0x000000ff
        /*05d4*/ 	.word	0x000368c0
        /*05d8*/ 	.short	0x0100
        /*05da*/ 	.byte	0x08
	.zero		1


	//   ....[20]....
        /*05dc*/ 	.word	0x00000d40
        /*05e0*/ 	.word	0x000000ff
        /*05e4*/ 	.word	0x000368b8
        /*05e8*/ 	.short	0x0100
        /*05ea*/ 	.byte	0x08
	.zero		1


	//   ....[21]....
        /*05ec*/ 	.word	0x00000d50
        /*05f0*/ 	.word	0x000000ff
        /*05f4*/ 	.word	0x000368c8
        /*05f8*/ 	.short	0x0100
        /*05fa*/ 	.byte	0x08
	.zero		1


	//   ....[22]....
        /*05fc*/ 	.word	0x00001690
        /*0600*/ 	.word	0x000000ff
        /*0604*/ 	.word	0x00036800
        /*0608*/ 	.short	0x010a
        /*060a*/ 	.byte	0x25
	.zero		1


	//   ....[23]....
        /*060c*/ 	.word	0x00001710
        /*0610*/ 	.word	0x00000002
        /*0614*/ 	.word	0x00036830
        /*0618*/ 	.short	0x010a
        /*061a*/ 	.byte	0x3f
	.zero		1


	//   ....[24]....
        /*061c*/ 	.word	0x00001750
        /*0620*/ 	.word	0x00000002
        /*0624*/ 	.word	0x00036830
        /*0628*/ 	.short	0x010a
        /*062a*/ 	.byte	0x3f
	.zero		1


	//   ....[25]....
        /*062c*/ 	.word	0x00004d60
        /*0630*/ 	.word	0x00000005
        /*0634*/ 	.word	0x00000000
        /*0638*/ 	.short	0x0101
        /*063a*/ 	.byte	0x3f
	.zero		1


	//   ....[26]....
        /*063c*/ 	.word	0x00005600
        /*0640*/ 	.word	0x000000ff
        /*0644*/ 	.word	0x00036830
        /*0648*/ 	.short	0x010a
        /*064a*/ 	.byte	0x26
	.zero		1


	//   ....[27]....
        /*064c*/ 	.word	0x00005640
        /*0650*/ 	.word	0x000000ff
        /*0654*/ 	.word	0x00036830
        /*0658*/ 	.short	0x010a
        /*065a*/ 	.byte	0x26
	.zero		1


	//   ....[28]....
        /*065c*/ 	.word	0x00007c30
        /*0660*/ 	.word	0x000000ff
        /*0664*/ 	.word	0x00036850
        /*0668*/ 	.short	0x010a
        /*066a*/ 	.byte	0x07
	.zero		1


	//   ....[29]....
        /*066c*/ 	.word	0x00007c70
        /*0670*/ 	.word	0x000000ff
        /*0674*/ 	.word	0x00036850
        /*0678*/ 	.short	0x010a
        /*067a*/ 	.byte	0x07
	.zero		1


	//   ....[30]....
        /*067c*/ 	.word	0x00008cd0
        /*0680*/ 	.word	0x00000005
        /*0684*/ 	.word	0x00000000
        /*0688*/ 	.short	0x0101
        /*068a*/ 	.byte	0x3f
	.zero		1


	//   ....[31]....
        /*068c*/ 	.word	0x00008fc0
        /*0690*/ 	.word	0x0000007e
        /*0694*/ 	.word	0x00000000
        /*0698*/ 	.short	0x0101
        /*069a*/ 	.byte	0x3f
	.zero		1


	//   ....[32]....
        /*069c*/ 	.word	0x000097d0
        /*06a0*/ 	.word	0x000000ff
        /*06a4*/ 	.word	0x00036850
        /*06a8*/ 	.short	0x010a
        /*06aa*/ 	.byte	0x09
	.zero		1


	//   ....[33]....
        /*06ac*/ 	.word	0x00009810
        /*06b0*/ 	.word	0x000000ff
        /*06b4*/ 	.word	0x00036850
        /*06b8*/ 	.short	0x010a
        /*06ba*/ 	.byte	0x09
	.zero		1


	//   ....[34]....
        /*06bc*/ 	.word	0x00009e00
        /*06c0*/ 	.word	0x0000001a
        /*06c4*/ 	.word	0x00000000
        /*06c8*/ 	.short	0x0101
        /*06ca*/ 	.byte	0x3f
	.zero		1


	//   ....[35]....
        /*06cc*/ 	.word	0x0000b720
        /*06d0*/ 	.word	0x000000ff
        /*06d4*/ 	.word	0x00000000
        /*06d8*/ 	.short	0x0101
        /*06da*/ 	.byte	0x05
	.zero		1


	//   ....[36]....
        /*06dc*/ 	.word	0x0000b790
        /*06e0*/ 	.word	0x000000ff
        /*06e4*/ 	.word	0x00000000
        /*06e8*/ 	.short	0x0101
        /*06ea*/ 	.byte	0x04
	.zero		1


	//   ....[37]....
        /*06ec*/ 	.word	0x0000c8a0
        /*06f0*/ 	.word	0x00000002
        /*06f4*/ 	.word	0x00036840
        /*06f8*/ 	.short	0x010a
        /*06fa*/ 	.byte	0x3f
	.zero		1


	//   ....[38]....
        /*06fc*/ 	.word	0x0000d7f0
        /*0700*/ 	.word	0x000000ff
        /*0704*/ 	.word	0x00036800
        /*0708*/ 	.short	0x0107
        /*070a*/ 	.byte	0x24
	.zero		1


	//   ....[39]....
        /*070c*/ 	.word	0x0000d860
        /*0710*/ 	.word	0x000000ff
        /*0714*/ 	.word	0x00036800
        /*0718*/ 	.short	0x0101
        /*071a*/ 	.byte	0x24
	.zero		1


	//   ....[40]....
        /*071c*/ 	.word	0x0000d880
        /*0720*/ 	.word	0x000000ff
        /*0724*/ 	.word	0x00036820
        /*0728*/ 	.short	0x010a
        /*072a*/ 	.byte	0x24
	.zero		1


	//   ....[41]....
        /*072c*/ 	.word	0x0000dba0
        /*0730*/ 	.word	0x00000003
        /*0734*/ 	.word	0x00036840
        /*0738*/ 	.short	0x010a
        /*073a*/ 	.byte	0x3f
	.zero		1


	//   ....[42]....
        /*073c*/ 	.word	0x0000e0f0
        /*0740*/ 	.word	0x00000002
        /*0744*/ 	.word	0x00036860
        /*0748*/ 	.short	0x010a
        /*074a*/ 	.byte	0x3f
	.zero		1


	//   ....[43]....
        /*074c*/ 	.word	0x0000e8c0
        /*0750*/ 	.word	0x00000003
        /*0754*/ 	.word	0x00036840
        /*0758*/ 	.short	0x010a
        /*075a*/ 	.byte	0x3f
	.zero		1


	//   ....[44]....
        /*075c*/ 	.word	0x0000ee10
        /*0760*/ 	.word	0x00000002
        /*0764*/ 	.word	0x00036860
        /*0768*/ 	.short	0x010a
        /*076a*/ 	.byte	0x3f
	.zero		1


	//   ....[45]....
        /*076c*/ 	.word	0x0000f540
        /*0770*/ 	.word	0x00000003
        /*0774*/ 	.word	0x00036840
        /*0778*/ 	.short	0x010a
        /*077a*/ 	.byte	0x3f
	.zero		1


	//   ....[46]....
        /*077c*/ 	.word	0x0000fa80
        /*0780*/ 	.word	0x00000002
        /*0784*/ 	.word	0x00036860
        /*0788*/ 	.short	0x010a
        /*078a*/ 	.byte	0x3f
	.zero		1


	//   ....[47]....
        /*078c*/ 	.word	0x00010020
        /*0790*/ 	.word	0x00000000
        /*0794*/ 	.word	0x00036860
        /*0798*/ 	.short	0x010a
        /*079a*/ 	.byte	0x3f
	.zero		1


	//   ....[48]....
        /*079c*/ 	.word	0x00010680
        /*07a0*/ 	.word	0x00000000
        /*07a4*/ 	.word	0x00036820
        /*07a8*/ 	.short	0x010a
        /*07aa*/ 	.byte	0x3f
	.zero		1


	//   ....[49]....
        /*07ac*/ 	.word	0x00010870
        /*07b0*/ 	.word	0x00000006
        /*07b4*/ 	.word	0x00000000
        /*07b8*/ 	.short	0x010a
        /*07ba*/ 	.byte	0x3f
	.zero		1


	//   ....[50]....
        /*07bc*/ 	.word	0x000108a0
        /*07c0*/ 	.word	0x00000007
        /*07c4*/ 	.word	0x00000000
        /*07c8*/ 	.short	0x010a
        /*07ca*/ 	.byte	0x3f
	.zero		1


	//   ....[51]....
        /*07cc*/ 	.word	0x00010900
        /*07d0*/ 	.word	0x00000004
        /*07d4*/ 	.word	0x00000000
        /*07d8*/ 	.short	0x010a
        /*07da*/ 	.byte	0x3f
	.zero		1


	//   ....[52]....
        /*07dc*/ 	.word	0x00010930
        /*07e0*/ 	.word	0x00000003
        /*07e4*/ 	.word	0x00000000
        /*07e8*/ 	.short	0x010a
        /*07ea*/ 	.byte	0x3f
	.zero		1


	//   ....[53]....
        /*07ec*/ 	.word	0x000109a0
        /*07f0*/ 	.word	0x00000003
        /*07f4*/ 	.word	0x00036800
        /*07f8*/ 	.short	0x010a
        /*07fa*/ 	.byte	0x3f
	.zero		1


	//   ....[54]....
        /*07fc*/ 	.word	0x000109f0
        /*0800*/ 	.word	0x00000002
        /*0804*/ 	.word	0x00036830
        /*0808*/ 	.short	0x010a
        /*080a*/ 	.byte	0x3f
	.zero		1


	//   ....[55]....
        /*080c*/ 	.word	0x00010a50
        /*0810*/ 	.word	0x00000003
        /*0814*/ 	.word	0x00036830
        /*0818*/ 	.short	0x010a
        /*081a*/ 	.byte	0x3f
	.zero		1


	//   ....[56]....
        /*081c*/ 	.word	0x00010ab0
        /*0820*/ 	.word	0x00000003
        /*0824*/ 	.word	0x00036850
        /*0828*/ 	.short	0x010a
        /*082a*/ 	.byte	0x3f
	.zero		1


	//   ....[57]....
        /*082c*/ 	.word	0x00010b10
        /*0830*/ 	.word	0x00000007
        /*0834*/ 	.word	0x00036850
        /*0838*/ 	.short	0x010a
        /*083a*/ 	.byte	0x3f
	.zero		1


	//   ....[58]....
        /*083c*/ 	.word	0x00010cb0
        /*0840*/ 	.word	0x00000002
        /*0844*/ 	.word	0x00036840
        /*0848*/ 	.short	0x010a
        /*084a*/ 	.byte	0x3f
	.zero		1


	//   ....[59]....
        /*084c*/ 	.word	0x000118d0
        /*0850*/ 	.word	0x00000002
        /*0854*/ 	.word	0x00036820
        /*0858*/ 	.short	0x010a
        /*085a*/ 	.byte	0x3f
	.zero		1


	//   ....[60]....
        /*085c*/ 	.word	0x00011920
        /*0860*/ 	.word	0x00000003
        /*0864*/ 	.word	0x00036840
        /*0868*/ 	.short	0x010a
        /*086a*/ 	.byte	0x3f
	.zero		1


	//   ....[61]....
        /*086c*/ 	.word	0x00011970
        /*0870*/ 	.word	0x00000002
        /*0874*/ 	.word	0x00036860
        /*0878*/ 	.short	0x010a
        /*087a*/ 	.byte	0x3f
	.zero		1


	//   ....[62]....
        /*087c*/ 	.word	0x000119c0
        /*0880*/ 	.word	0x00000003
        /*0884*/ 	.word	0x00036840
        /*0888*/ 	.short	0x010a
        /*088a*/ 	.byte	0x3f
	.zero		1


	//   ....[63]....
        /*088c*/ 	.word	0x00011a10
        /*0890*/ 	.word	0x00000002
        /*0894*/ 	.word	0x00036860
        /*0898*/ 	.short	0x010a
        /*089a*/ 	.byte	0x3f
	.zero		1


	//   ....[64]....
        /*089c*/ 	.word	0x00011a60
        /*08a0*/ 	.word	0x00000003
        /*08a4*/ 	.word	0x00036840
        /*08a8*/ 	.short	0x010a
        /*08aa*/ 	.byte	0x3f
	.zero		1


	//   ....[65]....
        /*08ac*/ 	.word	0x00011ab0
        /*08b0*/ 	.word	0x00000002
        /*08b4*/ 	.word	0x00036860
        /*08b8*/ 	.short	0x010a
        /*08ba*/ 	.byte	0x3f
	.zero		1


	//   ....[66]....
        /*08bc*/ 	.word	0x00011b00
        /*08c0*/ 	.word	0x00000000
        /*08c4*/ 	.word	0x00036860
        /*08c8*/ 	.short	0x010a
        /*08ca*/ 	.byte	0x3f
	.zero		1


	//   ....[67]....
        /*08cc*/ 	.word	0x00011b50
        /*08d0*/ 	.word	0x00000000
        /*08d4*/ 	.word	0x00036820
        /*08d8*/ 	.short	0x010a
        /*08da*/ 	.byte	0x3f
	.zero		1


	//   ....[68]....
        /*08dc*/ 	.word	0x00011cf0
        /*08e0*/ 	.word	0x00000006
        /*08e4*/ 	.word	0x00000000
        /*08e8*/ 	.short	0x010a
        /*08ea*/ 	.byte	0x3f
	.zero		1


	//   ....[69]....
        /*08ec*/ 	.word	0x00011d40
        /*08f0*/ 	.word	0x00000007
        /*08f4*/ 	.word	0x00000000
        /*08f8*/ 	.short	0x010a
        /*08fa*/ 	.byte	0x3f
	.zero		1


	//   ....[70]....
        /*08fc*/ 	.word	0x00011d90
        /*0900*/ 	.word	0x00000004
        /*0904*/ 	.word	0x00000000
        /*0908*/ 	.short	0x010a
        /*090a*/ 	.byte	0x3f
	.zero		1


	//----- nvinfo : EIATTR_NUM_MBARRIERS
	.align		4
.L_681:
        /*090c*/ 	.byte	0x03, 0x38
        /*090e*/ 	.short	0x0016


	//----- nvinfo : EIATTR_EXIT_INSTR_OFFSETS
	.align		4
        /*0910*/ 	.byte	0x04, 0x1c
        /*0912*/ 	.short	(.L_683 - .L_682)


	//   ....[0]....
.L_682:
        /*0914*/ 	.word	0x00000ee0


	//   ....[1]....
        /*0918*/ 	.word	0x0000bc70


	//   ....[2]....
        /*091c*/ 	.word	0x00010980


	//----- nvinfo : EIATTR_MAX_THREADS
	.align		4
.L_683:
        /*0920*/ 	.byte	0x04, 0x05
        /*0922*/ 	.short	(.L_685 - .L_684)
.L_684:
        /*0924*/ 	.word	0x00000180
        /*0928*/ 	.word	0x00000001
        /*092c*/ 	.word	0x00000001


	//----- nvinfo : EIATTR_CRS_STACK_SIZE
	.align		4
.L_685:
        /*0930*/ 	.byte	0x04, 0x1e
        /*0932*/ 	.short	(.L_687 - .L_686)
.L_686:
        /*0934*/ 	.word	0x00000000


	//----- nvinfo : EIATTR_CBANK_PARAM_SIZE
	.align		4
.L_687:
        /*0938*/ 	.byte	0x03, 0x19
        /*093a*/ 	.short	0x0a70


	//----- nvinfo : EIATTR_PARAM_CBANK
	.align		4
        /*093c*/ 	.byte	0x04, 0x0a
        /*093e*/ 	.short	(.L_689 - .L_688)
	.align		4
.L_688:
        /*0940*/ 	.word	index@(.nv.constant0._ZN7cutlass13device_kernelIN5flash11enable_sm90INS1_16FlashAttnFwdSm90INS1_25CollectiveMainloopFwdSm90ILi2EN4cute5tupleIJNS5_1CILi2EEENS7_ILi1EEES9_EEENS6_IJNS7_ILi128EEENS7_ILi112EEENS7_ILi192EEEEEELi192ENS_6half_tEfNS_4arch4Sm90ELb0ELb0ELb0ELb0ELb0ELb0ELb0ELb1ELb1ELb1ELb0ELb0EEENS1_21CollectiveEpilogueFwdINS6_IJSB_SD_SC_EEESA_SF_SH_Li256ELb0ELb1ELb0ELb0EEENS1_29StaticPersistentTileSchedulerILb0EEEEEEEEEvNT_6ParamsE)
        /*0944*/ 	.short	0x0210
        /*0946*/ 	.short	0x0a70


	//----- nvinfo : EIATTR_SW_WAR
	.align		4
.L_689:
        /*0948*/ 	.byte	0x04, 0x36
        /*094a*/ 	.short	(.L_691 - .L_690)
.L_690:
        /*094c*/ 	.word	0x00000008
.L_691:


//--------------------- .nv.info._ZN7cutlass13device_kernelIN5flash11enable_sm90INS1_16FlashAttnFwdSm90INS1_25CollectiveMainloopFwdSm90ILi2EN4cute5tupleIJNS5_1CILi1EEES8_S8_EEENS6_IJNS7_ILi128EEENS7_ILi112EEENS7_ILi192EEEEEELi192ENS_6half_tEfNS_4arch4Sm90ELb0ELb0ELb0ELb1ELb0ELb0ELb0ELb1ELb1ELb1ELb0ELb0EEENS1_21CollectiveEpilogueFwdINS6_IJSA_SC_SB_EEES9_SE_SG_Li256ELb1ELb1ELb0ELb0EEENS1_36VarlenDynamicPersistentTileSchedulerILi128ELi112ELi256ELi128ELb0ELb1ELb1ELb0ELb1ELb1EEEEEEEEEvNT_6ParamsE --------------------------
	.section	.nv.info._ZN7cutlass13device_kernelIN5flash11enable_sm90INS1_16FlashAttnFwdSm90INS1_25CollectiveMainloopFwdSm90ILi2EN4cute5tupleIJNS5_1CILi1EEES8_S8_EEENS6_IJNS7_ILi128EEENS7_ILi112EEENS7_ILi192EEEEEELi192ENS_6half_tEfNS_4arch4Sm90ELb0ELb0ELb0ELb1ELb0ELb0ELb0ELb1ELb1ELb1ELb0ELb0EEENS1_21CollectiveEpilogueFwdINS6_IJSA_SC_SB_EEES9_SE_SG_Li256ELb1ELb1ELb0ELb0EEENS1_36VarlenDynamicPersistentTileSchedulerILi128ELi112ELi256ELi128ELb0ELb1ELb1ELb0ELb1ELb1EEEEEEEEEvNT_6ParamsE,"",@"SHT_CUDA_INFO"
	.sectionflags	@""
	.align	4


	//----- nvinfo : EIATTR_CUDA_API_VERSION
	.align		4
        /*0000*/ 	.byte	0x04, 0x37
        /*0002*/ 	.short	(.L_693 - .L_692)
.L_692:
        /*0004*/ 	.word	0x00000082


	//----- nvinfo : EIATTR_KPARAM_INFO
	.align		4
.L_693:
        /*0008*/ 	.byte	0x04, 0x17
        /*000a*/ 	.short	(.L_695 - .L_694)
.L_694:
        /*000c*/ 	.word	0x00000000
        /*0010*/ 	.short	0x0000
        /*0012*/ 	.short	0x0070
        /*0014*/ 	.byte	0x00, 0xf0, 0x01, 0x2a


	//----- nvinfo : EIATTR_SPARSE_MMA_MASK
	.align		4
.L_695:
        /*0018*/ 	.byte	0x03, 0x50
        /*001a*/ 	.short	0x0000


	//----- nvinfo : EIATTR_MAXREG_COUNT
	.align		4
        /*001c*/ 	.byte	0x03, 0x1b
        /*001e*/ 	.short	0x00a8


	//----- nvinfo : EIATTR_NUM_BARRIERS
	.align		4
        /*0020*/ 	.byte	0x02, 0x4c
        /*0022*/ 	.byte	0x09
	.zero		1


	//----- nvinfo : EIATTR_EXTERNS
	.align		4
        /*0024*/ 	.byte	0x04, 0x0f
        /*0026*/ 	.short	(.L_697 - .L_696)


	//   ....[0]....
	.align		4
.L_696:
        /*0028*/ 	.word	index@(__assertfail)


	//----- nvinfo : EIATTR_ANNOTATIONS
	.align		4
.L_697:
        /*002c*/ 	.byte	0x04, 0x55
        /*002e*/ 	.short	(.L_699 - .L_698)


	//   ....[0]....
.L_698:
        /* <DEDUP_REMOVED lines=80> */


	//----- nvinfo : EIATTR_MERCURY_ISA_VERSION
	.align		4
.L_699:
        /*0520*/ 	.byte	0x03, 0x5f
        /*0522*/ 	.short	0x0101


	//----- nvinfo : EIATTR_UNUSED_LOAD_BYTE_OFFSET
	.align		4
        /*0524*/ 	.byte	0x04, 0x44
        /*0526*/ 	.short	(.L_701 - .L_700)


	//   ....[0]....
.L_700:
        /*0528*/ 	.word	0x000009f0
        /*052c*/ 	.word	0x0000fff0


	//   ....[1]....
        /*0530*/ 	.word	0x0000a750
        /*0534*/ 	.word	0x0000fff0


	//----- nvinfo : EIATTR_INT_WARP_WIDE_INSTR_OFFSETS
	.align		4
.L_701:
        /*0538*/ 	.byte	0x04, 0x31
        /*053a*/ 	.short	(.L_703 - .L_702)


	//   ....[0]....
.L_702:
        /*053c*/ 	.word	0x00000120


	//   ....[1]....
        /*0540*/ 	.word	0x00000160


	//   ....[2]....
        /*0544*/ 	.word	0x00000220


	//   ....[3]....
        /*0548*/ 	.word	0x0000dda0


	//   ....[4]....
        /*054c*/ 	.word	0x0000de30


	//   ....[5]....
        /*0550*/ 	.word	0x00011de0


	//   ....[6]....
        /*0554*/ 	.word	0x00011e40


	//----- nvinfo : EIATTR_COOP_GROUP_MASK_REGIDS
	.align		4
.L_703:
        /*0558*/ 	.byte	0x04, 0x29
        /*055a*/ 	.short	(.L_705 - .L_704)


	//   ....[0]....
.L_704:
        /*055c*/ 	.word	0xffffffff


	//   ....[1]....
        /*0560*/ 	.word	0xffffffff


	//   ....[2]....
        /*0564*/ 	.word	0xffffffff


	//   ....[3]....
        /*0568*/ 	.word	0xffffffff


	//   ....[4]....
        /*056c*/ 	.word	0xffffffff


	//   ....[5]....
        /*0570*/ 	.word	0xffffffff


	//   ....[6]....
        /*0574*/ 	.word	0xffffffff


	//   ....[7]....
        /*0578*/ 	.word	0xffffffff


	//   ....[8]....
        /*057c*/ 	.word	0xffffffff


	//   ....[9]....
        /*0580*/ 	.word	0xffffffff


	//   ....[10]....
        /*0584*/ 	.word	0xffffffff


	//   ....[11]....
        /*0588*/ 	.word	0xffffffff


	//   ....[12]....
        /*058c*/ 	.word	0xffffffff


	//   ....[13]....
        /*0590*/ 	.word	0xffffffff


	//   ....[14]....
        /*0594*/ 	.word	0xffffffff


	//   ....[15]....
        /*0598*/ 	.word	0xffffffff


	//   ....[16]....
        /*059c*/ 	.word	0xffffffff


	//   ....[17]....
        /*05a0*/ 	.word	0xffffffff


	//   ....[18]....
        /*05a4*/ 	.word	0xffffffff


	//   ....[19]....
        /*05a8*/ 	.word	0xffffffff


	//   ....[20]....
        /*05ac*/ 	.word	0xffffffff


	//   ....[21]....
        /*05b0*/ 	.word	0xffffffff


	//   ....[22]....
        /*05b4*/ 	.word	0xffffffff


	//   ....[23]....
        /*05b8*/ 	.word	0xffffffff


	//   ....[24]....
        /*05bc*/ 	.word	0xffffffff


	//   ....[25]....
        /*05c0*/ 	.word	0xffffffff


	//   ....[26]....
        /*05c4*/ 	.word	0xffffffff


	//   ....[27]....
        /*05c8*/ 	.word	0xffffffff


	//   ....[28]....
        /*05cc*/ 	.word	0xffffffff


	//   ....[29]....
        /*05d0*/ 	.word	0xffffffff


	//   ....[30]....
        /*05d4*/ 	.word	0xffffffff


	//   ....[31]....
        /*05d8*/ 	.word	0xffffffff


	//   ....[32]....
        /*05dc*/ 	.word	0xffffffff


	//   ....[33]....
        /*05e0*/ 	.word	0xffffffff


	//   ....[34]....
        /*05e4*/ 	.word	0xffffffff


	//   ....[35]....
        /*05e8*/ 	.word	0xffffffff


	//   ....[36]....
        /*05ec*/ 	.word	0xffffffff


	//   ....[37]....
        /*05f0*/ 	.word	0xffffffff


	//   ....[38]....
        /*05f4*/ 	.word	0xffffffff


	//   ....[39]....
        /*05f8*/ 	.word	0xffffffff


	//   ....[40]....
        /*05fc*/ 	.word	0xffffffff


	//   ....[41]....
        /*0600*/ 	.word	0xffffffff


	//   ....[42]....
        /*0604*/ 	.word	0xffffffff


	//   ....[43]....
        /*0608*/ 	.word	0xffffffff


	//   ....[44]....
        /*060c*/ 	.word	0xffffffff


	//   ....[45]....
        /*0610*/ 	.word	0xffffffff


	//   ....[46]....
        /*0614*/ 	.word	0xffffffff


	//   ....[47]....
        /*0618*/ 	.word	0xffffffff


	//   ....[48]....
        /*061c*/ 	.word	0xffffffff


	//   ....[49]....
        /*0620*/ 	.word	0xffffffff


	//   ....[50]....
        /*0624*/ 	.word	0xffffffff


	//   ....[51]....
        /*0628*/ 	.word	0xffffffff


	//   ....[52]....
        /*062c*/ 	.word	0xffffffff


	//   ....[53]....
        /*0630*/ 	.word	0xffffffff


	//   ....[54]....
        /*0634*/ 	.word	0xffffffff


	//   ....[55]....
        /*0638*/ 	.word	0xffffffff


	//   ....[56]....
        /*063c*/ 	.word	0xffffffff


	//   ....[57]....
        /*0640*/ 	.word	0xffffffff


	//   ....[58]....
        /*0644*/ 	.word	0xffffffff


	//   ....[59]....
        /*0648*/ 	.word	0xffffffff


	//   ....[60]....
        /*064c*/ 	.word	0xffffffff


	//   ....[61]....
        /*0650*/ 	.word	0xffffffff


	//   ....[62]....
        /*0654*/ 	.word	0xffffffff


	//   ....[63]....
        /*0658*/ 	.word	0xffffffff


	//   ....[64]....
        /*065c*/ 	.word	0xffffffff


	//   ....[65]....
        /*0660*/ 	.word	0xffffffff


	//   ....[66]....
        /*0664*/ 	.word	0xffffffff


	//   ....[67]....
        /*0668*/ 	.word	0xffffffff


	//   ....[68]....
        /*066c*/ 	.word	0xffffffff


	//   ....[69]....
        /*0670*/ 	.word	0xffffffff


	//   ....[70]....
        /*0674*/ 	.word	0xffffffff


	//   ....[71]....
        /*0678*/ 	.word	0xffffffff


	//   ....[72]....
        /*067c*/ 	.word	0xffffffff


	//   ....[73]....
        /*0680*/ 	.word	0xffffffff


	//   ....[74]....
        /*0684*/ 	.word	0xffffffff


	//   ....[75]....
        /*0688*/ 	.word	0xffffffff


	//   ....[76]....
        /*068c*/ 	.word	0xffffffff


	//   ....[77]....
        /*0690*/ 	.word	0xffffffff


	//   ....[78]....
        /*0694*/ 	.word	0xffffffff


	//   ....[79]....
        /*0698*/ 	.word	0xffffffff


	//   ....[80]....
        /*069c*/ 	.word	0xffffffff


	//   ....[81]....
        /*06a0*/ 	.word	0xffffffff


	//   ....[82]....
        /*06a4*/ 	.word	0xffffffff


	//   ....[83]....
        /*06a8*/ 	.word	0xffffffff


	//   ....[84]....
        /*06ac*/ 	.word	0xffffffff


	//   ....[85]....
        /*06b0*/ 	.word	0xffffffff


	//   ....[86]....
        /*06b4*/ 	.word	0xffffffff


	//   ....[87]....
        /*06b8*/ 	.word	0xffffffff


	//   ....[88]....
        /*06bc*/ 	.word	0xffffffff


	//   ....[89]....
        /*06c0*/ 	.word	0xffffffff


	//   ....[90]....
        /*06c4*/ 	.word	0xffffffff


	//   ....[91]....
        /*06c8*/ 	.word	0x0500000f


	//   ....[92]....
        /*06cc*/ 	.word	0x0500000f


	//   ....[93]....
        /*06d0*/ 	.word	0x0500000f


	//   ....[94]....
        /*06d4*/ 	.word	0x0500000f


	//   ....[95]....
        /*06d8*/ 	.word	0x0500000f


	//   ....[96]....
        /*06dc*/ 	.word	0x0500000f


	//   ....[97]....
        /*06e0*/ 	.word	0x0500000f


	//   ....[98]....
        /*06e4*/ 	.word	0x0500000f


	//   ....[99]....
        /*06e8*/ 	.word	0x0500000f


	//   ....[100]....
        /*06ec*/ 	.word	0x0500000f


	//   ....[101]....
        /*06f0*/ 	.word	0x0500000f


	//   ....[102]....
        /*06f4*/ 	.word	0x0500000f


	//   ....[103]....
        /*06f8*/ 	.word	0x0500000f


	//   ....[104]....
        /*06fc*/ 	.word	0x0500000f


	//   ....[105]....
        /*0700*/ 	.word	0x0500000f


	//   ....[106]....
        /*0704*/ 	.word	0x0500000f


	//   ....[107]....
        /*0708*/ 	.word	0x0500000f


	//   ....[108]....
        /*070c*/ 	.word	0x0500000f


	//   ....[109]....
        /*0710*/ 	.word	0x0500000f


	//   ....[110]....
        /*0714*/ 	.word	0x0500000f


	//   ....[111]....
        /*0718*/ 	.word	0x0500000f


	//   ....[112]....
        /*071c*/ 	.word	0x0500000f


	//   ....[113]....
        /*0720*/ 	.word	0x0500000f


	//   ....[114]....
        /*0724*/ 	.word	0x0500000f


	//   ....[115]....
        /*0728*/ 	.word	0x0500000f


	//   ....[116]....
        /*072c*/ 	.word	0x0500000f


	//   ....[117]....
        /*0730*/ 	.word	0x0500000f


	//   ....[118]....
        /*0734*/ 	.word	0x0500000f


	//   ....[119]....
        /*0738*/ 	.word	0x0500000f


	//   ....[120]....
        /*073c*/ 	.word	0x0500000f


	//   ....[121]....
        /*0740*/ 	.word	0x0500000f


	//   ....[122]....
        /*0744*/ 	.word	0x0500000f


	//   ....[123]....
        /*0748*/ 	.word	0x0500000f


	//   ....[124]....
        /*074c*/ 	.word	0x0500000f


	//   ....[125]....
        /*0750*/ 	.word	0x0500000f


	//----- nvinfo : EIATTR_COOP_GROUP_INSTR_OFFSETS
	.align		4
.L_705:
        /*0754*/ 	.byte	0x04, 0x28
        /*0756*/ 	.short	(.L_707 - .L_706)


	//   ....[0]....
.L_706:
        /*0758*/ 	.word	0x00000060


	//   ....[1]....
        /*075c*/ 	.word	0x00000130


	//   ....[2]....
        /*0760*/ 	.word	0x00000230


	//   ....[3]....
        /*0764*/ 	.word	0x000003a0


	//   ....[4]....
        /*0768*/ 	.word	0x00000500


	//   ....[5]....
        /*076c*/ 	.word	0x00000620


	//   ....[6]....
        /*0770*/ 	.word	0x00000780


	//   ....[7]....
        /*0774*/ 	.word	0x00001400


	//   ....[8]....
        /*0778*/ 	.word	0x00004360


	//   ....[9]....
        /*077c*/ 	.word	0x000043d0


	//   ....[10]....
        /*0780*/ 	.word	0x000048b0


	//   ....[11]....
        /*0784*/ 	.word	0x00004900


	//   ....[12]....
        /*0788*/ 	.word	0x00008350


	//   ....[13]....
        /*078c*/ 	.word	0x00008380


	//   ....[14]....
        /*0790*/ 	.word	0x000085d0


	//   ....[15]....
        /*0794*/ 	.word	0x000085f0


	//   ....[16]....
        /*0798*/ 	.word	0x00009bc0


	//   ....[17]....
        /*079c*/ 	.word	0x00009c80


	//   ....[18]....
        /*07a0*/ 	.word	0x00009f50


	//   ....[19]....
        /*07a4*/ 	.word	0x00009f60


	//   ....[20]....
        /*07a8*/ 	.word	0x0000b480


	//   ....[21]....
        /*07ac*/ 	.word	0x0000b4d0


	//   ....[22]....
        /*07b0*/ 	.word	0x0000b510


	//   ....[23]....
        /*07b4*/ 	.word	0x0000b540


	//   ....[24]....
        /*07b8*/ 	.word	0x0000bc00


	//   ....[25]....
        /*07bc*/ 	.word	0x0000bc40


	//   ....[26]....
        /*07c0*/ 	.word	0x0000bd40


	//   ....[27]....
        /*07c4*/ 	.word	0x0000bd60


	//   ....[28]....
        /*07c8*/ 	.word	0x0000be60


	//   ....[29]....
        /*07cc*/ 	.word	0x0000be80


	//   ....[30]....
        /*07d0*/ 	.word	0x0000bf90


	//   ....[31]....
        /*07d4*/ 	.word	0x0000bfb0


	//   ....[32]....
        /*07d8*/ 	.word	0x0000c820


	//   ....[33]....
        /*07dc*/ 	.word	0x0000c840


	//   ....[34]....
        /*07e0*/ 	.word	0x0000c940


	//   ....[35]....
        /*07e4*/ 	.word	0x0000c960


	//   ....[36]....
        /*07e8*/ 	.word	0x0000ca60


	//   ....[37]....
        /*07ec*/ 	.word	0x0000ca80


	//   ....[38]....
        /*07f0*/ 	.word	0x0000cb90


	//   ....[39]....
        /*07f4*/ 	.word	0x0000cbb0


	//   ....[40]....
        /*07f8*/ 	.word	0x0000cd30


	//   ....[41]....
        /*07fc*/ 	.word	0x0000cf20


	//   ....[42]....
        /*0800*/ 	.word	0x0000cf50


	//   ....[43]....
        /*0804*/ 	.word	0x0000cf80


	//   ....[44]....
        /*0808*/ 	.word	0x0000cfb0


	//   ....[45]....
        /*080c*/ 	.word	0x0000cfe0


	//   ....[46]....
        /*0810*/ 	.word	0x0000d010


	//   ....[47]....
        /*0814*/ 	.word	0x0000d180


	//   ....[48]....
        /*0818*/ 	.word	0x0000d1b0


	//   ....[49]....
        /*081c*/ 	.word	0x0000d1e0


	//   ....[50]....
        /*0820*/ 	.word	0x0000d210


	//   ....[51]....
        /*0824*/ 	.word	0x0000d240


	//   ....[52]....
        /*0828*/ 	.word	0x0000d270


	//   ....[53]....
        /*082c*/ 	.word	0x0000d310


	//   ....[54]....
        /*0830*/ 	.word	0x0000d340


	//   ....[55]....
        /*0834*/ 	.word	0x0000d3d0


	//   ....[56]....
        /*0838*/ 	.word	0x0000e3b0


	//   ....[57]....
        /*083c*/ 	.word	0x0000f040


	//   ....[58]....
        /*0840*/ 	.word	0x0000f070


	//   ....[59]....
        /*0844*/ 	.word	0x0000f0a0


	//   ....[60]....
        /*0848*/ 	.word	0x0000f0e0


	//   ....[61]....
        /*084c*/ 	.word	0x0000f1b0


	//   ....[62]....
        /*0850*/ 	.word	0x0000f210


	//   ....[63]....
        /*0854*/ 	.word	0x0000f2b0


	//   ....[64]....
        /*0858*/ 	.word	0x0000f2c0


	//   ....[65]....
        /*085c*/ 	.word	0x0000f360


	//   ....[66]....
        /*0860*/ 	.word	0x0000f370


	//   ....[67]....
        /*0864*/ 	.word	0x0000f410


	//   ....[68]....
        /*0868*/ 	.word	0x0000f420


	//   ....[69]....
        /*086c*/ 	.word	0x0000f4a0


	//   ....[70]....
        /*0870*/ 	.word	0x0000f4d0


	//   ....[71]....
        /*0874*/ 	.word	0x0000f4e0


	//   ....[72]....
        /*0878*/ 	.word	0x0000f500


	//   ....[73]....
        /*087c*/ 	.word	0x00012600


	//   ....[74]....
        /*0880*/ 	.word	0x00012660


	//   ....[75]....
        /*0884*/ 	.word	0x00012690


	//   ....[76]....
        /*0888*/ 	.word	0x000126c0


	//   ....[77]....
        /*088c*/ 	.word	0x000126f0


	//   ....[78]....
        /*0890*/ 	.word	0x00012720


	//   ....[79]....
        /*0894*/ 	.word	0x00012750


	//   ....[80]....
        /*0898*/ 	.word	0x00012760


	//   ....[81]....
        /*089c*/ 	.word	0x000128e0


	//   ....[82]....
        /*08a0*/ 	.word	0x00012910


	//   ....[83]....
        /*08a4*/ 	.word	0x00012940


	//   ....[84]....
        /*08a8*/ 	.word	0x00012970


	//   ....[85]....
        /*08ac*/ 	.word	0x000129a0


	//   ....[86]....
        /*08b0*/ 	.word	0x000129d0


	//   ....[87]....
        /*08b4*/ 	.word	0x00012a90


	//   ....[88]....
        /*08b8*/ 	.word	0x00012ab0


	//   ....[89]....
        /*08bc*/ 	.word	0x00012b20


	//   ....[90]....
        /*08c0*/ 	.word	0x00012fb0


	//   ....[91]....
        /*08c4*/ 	.word	0x00013480


	//   ....[92]....
        /*08c8*/ 	.word	0x00013600


	//   ....[93]....
        /*08cc*/ 	.word	0x00013650


	//   ....[94]....
        /*08d0*/ 	.word	0x000136d0


	//   ....[95]....
        /*08d4*/ 	.word	0x00013720


	//   ....[96]....
        /*08d8*/ 	.word	0x000138b0


	//   ....[97]....
        /*08dc*/ 	.word	0x00013940


	//   ....[98]....
        /*08e0*/ 	.word	0x00013a20


	//   ....[99]....
        /*08e4*/ 	.word	0x00013b40


	//   ....[100]....
        /*08e8*/ 	.word	0x00013ba0


	//   ....[101]....
        /*08ec*/ 	.word	0x00013cb0


	//   ....[102]....
        /*08f0*/ 	.word	0x00013d10


	//   ....[103]....
        /*08f4*/ 	.word	0x00013e20


	//   ....[104]....
        /*08f8*/ 	.word	0x00013e80


	//   ....[105]....
        /*08fc*/ 	.word	0x00013f80


	//   ....[106]....
        /*0900*/ 	.word	0x00013fe0


	//   ....[107]....
        /*0904*/ 	.word	0x000140c0


	//   ....[108]....
        /*0908*/ 	.word	0x00014430


	//   ....[109]....
        /*090c*/ 	.word	0x000144d0


	//   ....[110]....
        /*0910*/ 	.word	0x000145f0


	//   ....[111]....
        /*0914*/ 	.word	0x00014670


	//   ....[112]....
        /*0918*/ 	.word	0x000146f0


	//   ....[113]....
        /*091c*/ 	.word	0x00014770


	//   ....[114]....
        /*0920*/ 	.word	0x000147f0


	//   ....[115]....
        /*0924*/ 	.word	0x00014880


	//   ....[116]....
        /*0928*/ 	.word	0x00014920


	//   ....[117]....
        /*092c*/ 	.word	0x000149c0


	//   ....[118]....
        /*0930*/ 	.word	0x00014a40


	//   ....[119]....
        /*0934*/ 	.word	0x00014ac0


	//   ....[120]....
        /*0938*/ 	.word	0x00014b40


	//   ....[121]....
        /*093c*/ 	.word	0x00014bd0


	//   ....[122]....
        /*0940*/ 	.word	0x00014c50


	//   ....[123]....
        /*0944*/ 	.word	0x00014cf0


	//   ....[124]....
        /*0948*/ 	.word	0x00014d80


	//   ....[125]....
        /*094c*/ 	.word	0x00014eb0


	//----- nvinfo : EIATTR_REG_RECONFIG
	.align		4
.L_707:
        /*0950*/ 	.byte	0x01, 0x54
	.zero		2


	//----- nvinfo : EIATTR_SYSCALL_OFFSETS
	.align		4
        /*0954*/ 	.byte	0x04, 0x46
        /*0956*/ 	.short	(.L_709 - .L_708)


	//   ....[0]....
.L_708:
        /*0958*/ 	.word	0x000015e0


	//   ....[1]....
        /*095c*/ 	.word	0x0000dfa0


	//   ....[2]....
        /*0960*/ 	.word	0x0000e100


	//   ....[3]....
        /*0964*/ 	.word	0x0000e200


	//   ....[4]....
        /*0968*/ 	.word	0x0000ec20


	//----- nvinfo : EIATTR_MBARRIER_INSTR_OFFSETS
	.align		4
.L_709:
        /*096c*/ 	.byte	0x04, 0x39
        /*096e*/ 	.short	(.L_711 - .L_710)


	//   ....[0]....
.L_710:
        /*0970*/ 	.word	0x00000250
        /*0974*/ 	.word	0x000000ff
        /*0978*/ 	.word	0x00036800
        /*097c*/ 	.short	0x0100
        /*097e*/ 	.byte	0x08
	.zero		1


	//   ....[1]....
        /*0980*/ 	.word	0x00000260
        /*0984*/ 	.word	0x000000ff
        /*0988*/ 	.word	0x00036820
        /*098c*/ 	.short	0x0100
        /*098e*/ 	.byte	0x08
	.zero		1


	//   ....[2]....
        /*0990*/ 	.word	0x00000350
        /*0994*/ 	.word	0x000000ff
        /*0998*/ 	.word	0x00036830
        /*099c*/ 	.short	0x0100
        /*099e*/ 	.byte	0x08
	.zero		1


	//   ....[3]....
        /*09a0*/ 	.word	0x00000360
        /*09a4*/ 	.word	0x000000ff
        /*09a8*/ 	.word	0x00036840
        /*09ac*/ 	.short	0x0100
        /*09ae*/ 	.byte	0x08
	.zero		1


	//   ....[4]....
        /*09b0*/ 	.word	0x00000370
        /*09b4*/ 	.word	0x000000ff
        /*09b8*/ 	.word	0x00036838
        /*09bc*/ 	.short	0x0100
        /*09be*/ 	.byte	0x08
	.zero		1


	//   ....[5]....
        /*09c0*/ 	.word	0x00000380
        /*09c4*/ 	.word	0x000000ff
        /*09c8*/ 	.word	0x00036848
        /*09cc*/ 	.short	0x0100
        /*09ce*/ 	.byte	0x08
	.zero		1


	//   ....[6]....
        /*09d0*/ 	.word	0x000004b0
        /*09d4*/ 	.word	0x000000ff
        /*09d8*/ 	.word	0x00036850
        /*09dc*/ 	.short	0x0100
        /*09de*/ 	.byte	0x08
	.zero		1


	//   ....[7]....
        /*09e0*/ 	.word	0x000004c0
        /*09e4*/ 	.word	0x000000ff
        /*09e8*/ 	.word	0x00036860
        /*09ec*/ 	.short	0x0100
        /*09ee*/ 	.byte	0x08
	.zero		1


	//   ....[8]....
        /*09f0*/ 	.word	0x000004d0
        /*09f4*/ 	.word	0x000000ff
        /*09f8*/ 	.word	0x00036858
        /*09fc*/ 	.short	0x0100
        /*09fe*/ 	.byte	0x08
	.zero		1


	//   ....[9]....
        /*0a00*/ 	.word	0x000004e0
        /*0a04*/ 	.word	0x000000ff
        /*0a08*/ 	.word	0x00036868
        /*0a0c*/ 	.short	0x0100
        /*0a0e*/ 	.byte	0x08
	.zero		1


	//   ....[10]....
        /*0a10*/ 	.word	0x000005d0
        /*0a14*/ 	.word	0x000000ff
        /*0a18*/ 	.word	0x00036870
        /*0a1c*/ 	.short	0x0100
        /*0a1e*/ 	.byte	0x06
	.zero		1


	//   ....[11]....
        /*0a20*/ 	.word	0x000005e0
        /*0a24*/ 	.word	0x000000ff
        /*0a28*/ 	.word	0x00036880
        /*0a2c*/ 	.short	0x0100
        /*0a2e*/ 	.byte	0x06
	.zero		1


	//   ....[12]....
        /*0a30*/ 	.word	0x000005f0
        /*0a34*/ 	.word	0x000000ff
        /*0a38*/ 	.word	0x00036878
        /*0a3c*/ 	.short	0x0100
        /*0a3e*/ 	.byte	0x06
	.zero		1


	//   ....[13]....
        /*0a40*/ 	.word	0x00000600
        /*0a44*/ 	.word	0x000000ff
        /*0a48*/ 	.word	0x00036888
        /*0a4c*/ 	.short	0x0100
        /*0a4e*/ 	.byte	0x06
	.zero		1


	//   ....[14]....
        /*0a50*/ 	.word	0x00000730
        /*0a54*/ 	.word	0x000000ff
        /*0a58*/ 	.word	0x00036890
        /*0a5c*/ 	.short	0x0100
        /*0a5e*/ 	.byte	0x08
	.zero		1


	//   ....[15]....
        /*0a60*/ 	.word	0x00000740
        /*0a64*/ 	.word	0x000000ff
        /*0a68*/ 	.word	0x000368a0
        /*0a6c*/ 	.short	0x0100
        /*0a6e*/ 	.byte	0x08
	.zero		1


	//   ....[16]....
        /*0a70*/ 	.word	0x00000750
        /*0a74*/ 	.word	0x000000ff
        /*0a78*/ 	.word	0x00036898
        /*0a7c*/ 	.short	0x0100
        /*0a7e*/ 	.byte	0x08
	.zero		1


	//   ....[17]....
        /*0a80*/ 	.word	0x00000760
        /*0a84*/ 	.word	0x000000ff
        /*0a88*/ 	.word	0x000368a8
        /*0a8c*/ 	.short	0x0100
        /*0a8e*/ 	.byte	0x08
	.zero		1


	//   ....[18]....
        /*0a90*/ 	.word	0x00000890
        /*0a94*/ 	.word	0x000000ff
        /*0a98*/ 	.word	0x000368b0
        /*0a9c*/ 	.short	0x0100
        /*0a9e*/ 	.byte	0x08
	.zero		1


	//   ....[19]....
        /*0aa0*/ 	.word	0x000008a0
        /*0aa4*/ 	.word	0x000000ff
        /*0aa8*/ 	.word	0x000368c0
        /*0aac*/ 	.short	0x0100
        /*0aae*/ 	.byte	0x08
	.zero		1


	//   ....[20]....
        /*0ab0*/ 	.word	0x000008b0
        /*0ab4*/ 	.word	0x000000ff
        /*0ab8*/ 	.word	0x000368b8
        /*0abc*/ 	.short	0x0100
        /*0abe*/ 	.byte	0x08
	.zero		1


	//   ....[21]....
        /*0ac0*/ 	.word	0x000008c0
        /*0ac4*/ 	.word	0x000000ff
        /*0ac8*/ 	.word	0x000368c8
        /*0acc*/ 	.short	0x0100
        /*0ace*/ 	.byte	0x08
	.zero		1


	//   ....[22]....
        /*0ad0*/ 	.word	0x00001690
        /*0ad4*/ 	.word	0x00000005
        /*0ad8*/ 	.word	0x00036800
        /*0adc*/ 	.short	0x010a
        /*0ade*/ 	.byte	0x3f
	.zero		1


	//   ....[23]....
        /*0ae0*/ 	.word	0x00001700
        /*0ae4*/ 	.word	0x00000002
        /*0ae8*/ 	.word	0x00036830
        /*0aec*/ 	.short	0x010a
        /*0aee*/ 	.byte	0x3f
	.zero		1


	//   ....[24]....
        /*0af0*/ 	.word	0x00001770
        /*0af4*/ 	.word	0x00000002
        /*0af8*/ 	.word	0x00036830
        /*0afc*/ 	.short	0x010a
        /*0afe*/ 	.byte	0x3f
	.zero		1


	//   ....[25]....
        /*0b00*/ 	.word	0x000043a0
        /*0b04*/ 	.word	0x00000002
        /*0b08*/ 	.word	0x00000000
        /*0b0c*/ 	.short	0x0101
        /*0b0e*/ 	.byte	0x3f
	.zero		1


	//   ....[26]....
        /*0b10*/ 	.word	0x00005aa0
        /*0b14*/ 	.word	0x0000000c
        /*0b18*/ 	.word	0x00036830
        /*0b1c*/ 	.short	0x010a
        /*0b1e*/ 	.byte	0x3f
	.zero		1


	//   ....[27]....
        /*0b20*/ 	.word	0x00005af0
        /*0b24*/ 	.word	0x0000000c
        /*0b28*/ 	.word	0x00036830
        /*0b2c*/ 	.short	0x010a
        /*0b2e*/ 	.byte	0x3f
	.zero		1


	//   ....[28]....
        /*0b30*/ 	.word	0x00008030
        /*0b34*/ 	.word	0x0000000d
        /*0b38*/ 	.word	0x00036850
        /*0b3c*/ 	.short	0x010a
        /*0b3e*/ 	.byte	0x3f
	.zero		1


	//   ....[29]....
        /*0b40*/ 	.word	0x00008070
        /*0b44*/ 	.word	0x0000000d
        /*0b48*/ 	.word	0x00036850
        /*0b4c*/ 	.short	0x010a
        /*0b4e*/ 	.byte	0x3f
	.zero		1


	//   ....[30]....
        /*0b50*/ 	.word	0x00008ec0
        /*0b54*/ 	.word	0x00000090
        /*0b58*/ 	.word	0x00000000
        /*0b5c*/ 	.short	0x0101
        /*0b5e*/ 	.byte	0x3f
	.zero		1


	//   ....[31]....
        /*0b60*/ 	.word	0x00009010
        /*0b64*/ 	.word	0x00000090
        /*0b68*/ 	.word	0x00000000
        /*0b6c*/ 	.short	0x0101
        /*0b6e*/ 	.byte	0x3f
	.zero		1


	//   ....[32]....
        /*0b70*/ 	.word	0x00009b20
        /*0b74*/ 	.word	0x0000000b
        /*0b78*/ 	.word	0x00036850
        /*0b7c*/ 	.short	0x010a
        /*0b7e*/ 	.byte	0x3f
	.zero		1


	//   ....[33]....
        /*0b80*/ 	.word	0x00009b60
        /*0b84*/ 	.word	0x0000000b
        /*0b88*/ 	.word	0x00036850
        /*0b8c*/ 	.short	0x010a
        /*0b8e*/ 	.byte	0x3f
	.zero		1


	//   ....[34]....
        /*0b90*/ 	.word	0x0000a0f0
        /*0b94*/ 	.word	0x0000000a
        /*0b98*/ 	.word	0x00000000
        /*0b9c*/ 	.short	0x0101
        /*0b9e*/ 	.byte	0x3f
	.zero		1


	//   ....[35]....
        /*0ba0*/ 	.word	0x0000bc30
        /*0ba4*/ 	.word	0x0000002e
        /*0ba8*/ 	.word	0x00000000
        /*0bac*/ 	.short	0x0101
        /*0bae*/ 	.byte	0x3f
	.zero		1


	//   ....[36]....
        /*0bb0*/ 	.word	0x0000e650
        /*0bb4*/ 	.word	0x00000000
        /*0bb8*/ 	.word	0x00036840
        /*0bbc*/ 	.short	0x010a
        /*0bbe*/ 	.byte	0x3f
	.zero		1


	//   ....[37]....
        /*0bc0*/ 	.word	0x0000f690
        /*0bc4*/ 	.word	0x0000000a
        /*0bc8*/ 	.word	0x00036800
        /*0bcc*/ 	.short	0x0107
        /*0bce*/ 	.byte	0x3f
	.zero		1


	//   ....[38]....
        /*0bd0*/ 	.word	0x0000f7a0
        /*0bd4*/ 	.word	0x00000002
        /*0bd8*/ 	.word	0x00036800
        /*0bdc*/ 	.short	0x0101
        /*0bde*/ 	.byte	0x3f
	.zero		1


	//   ....[39]....
        /*0be0*/ 	.word	0x0000f7c0
        /*0be4*/ 	.word	0x00000002
        /*0be8*/ 	.word	0x00036820
        /*0bec*/ 	.short	0x010a
        /*0bee*/ 	.byte	0x3f
	.zero		1


	//   ....[40]....
        /*0bf0*/ 	.word	0x0000fb40
        /*0bf4*/ 	.word	0x00000003
        /*0bf8*/ 	.word	0x00036840
        /*0bfc*/ 	.short	0x010a
        /*0bfe*/ 	.byte	0x3f
	.zero		1


	//   ....[41]....
        /*0c00*/ 	.word	0x00010000
        /*0c04*/ 	.word	0x00000003
        /*0c08*/ 	.word	0x00000060
        /*0c0c*/ 	.short	0x010a
        /*0c0e*/ 	.byte	0x3f
	.zero		1


	//   ....[42]....
        /*0c10*/ 	.word	0x00010800
        /*0c14*/ 	.word	0x00000003
        /*0c18*/ 	.word	0x00036840
        /*0c1c*/ 	.short	0x010a
        /*0c1e*/ 	.byte	0x3f
	.zero		1


	//   ....[43]....
        /*0c20*/ 	.word	0x00010cc0
        /*0c24*/ 	.word	0x00000002
        /*0c28*/ 	.word	0x00000060
        /*0c2c*/ 	.short	0x010a
        /*0c2e*/ 	.byte	0x3f
	.zero		1


	//   ....[44]....
        /*0c30*/ 	.word	0x000113e0
        /*0c34*/ 	.word	0x00000002
        /*0c38*/ 	.word	0x00036840
        /*0c3c*/ 	.short	0x010a
        /*0c3e*/ 	.byte	0x3f
	.zero		1


	//   ....[45]....
        /*0c40*/ 	.word	0x000118a0
        /*0c44*/ 	.word	0x00000002
        /*0c48*/ 	.word	0x00000060
        /*0c4c*/ 	.short	0x010a
        /*0c4e*/ 	.byte	0x3f
	.zero		1


	//   ....[46]....
        /*0c50*/ 	.word	0x00011f50
        /*0c54*/ 	.word	0x00000002
        /*0c58*/ 	.word	0x00036860
        /*0c5c*/ 	.short	0x010a
        /*0c5e*/ 	.byte	0x3f
	.zero		1


	//   ....[47]....
        /*0c60*/ 	.word	0x00012f30
        /*0c64*/ 	.word	0x00000000
        /*0c68*/ 	.word	0x00036820
        /*0c6c*/ 	.short	0x010a
        /*0c6e*/ 	.byte	0x3f
	.zero		1


	//   ....[48]....
        /*0c70*/ 	.word	0x000130f0
        /*0c74*/ 	.word	0x00000006
        /*0c78*/ 	.word	0x00000000
        /*0c7c*/ 	.short	0x010a
        /*0c7e*/ 	.byte	0x3f
	.zero		1


	//   ....[49]....
        /*0c80*/ 	.word	0x00013160
        /*0c84*/ 	.word	0x00000007
        /*0c88*/ 	.word	0x00000000
        /*0c8c*/ 	.short	0x010a
        /*0c8e*/ 	.byte	0x3f
	.zero		1


	//   ....[50]....
        /*0c90*/ 	.word	0x000131d0
        /*0c94*/ 	.word	0x00000004
        /*0c98*/ 	.word	0x00000000
        /*0c9c*/ 	.short	0x010a
        /*0c9e*/ 	.byte	0x3f
	.zero		1


	//   ....[51]....
        /*0ca0*/ 	.word	0x00013200
        /*0ca4*/ 	.word	0x00000003
        /*0ca8*/ 	.word	0x00000000
        /*0cac*/ 	.short	0x010a
        /*0cae*/ 	.byte	0x3f
	.zero		1


	//   ....[52]....
        /*0cb0*/ 	.word	0x00013260
        /*0cb4*/ 	.word	0x00000005
        /*0cb8*/ 	.word	0x00036800
        /*0cbc*/ 	.short	0x010a
        /*0cbe*/ 	.byte	0x3f
	.zero		1


	//   ....[53]....
        /*0cc0*/ 	.word	0x000132b0
        /*0cc4*/ 	.word	0x00000002
        /*0cc8*/ 	.word	0x00036830
        /*0ccc*/ 	.short	0x010a
        /*0cce*/ 	.byte	0x3f
	.zero		1


	//   ....[54]....
        /*0cd0*/ 	.word	0x00013300
        /*0cd4*/ 	.word	0x0000000c
        /*0cd8*/ 	.word	0x00036830
        /*0cdc*/ 	.short	0x010a
        /*0cde*/ 	.byte	0x3f
	.zero		1


	//   ....[55]....
        /*0ce0*/ 	.word	0x00013350
        /*0ce4*/ 	.word	0x0000000d
        /*0ce8*/ 	.word	0x00036850
        /*0cec*/ 	.short	0x010a
        /*0cee*/ 	.byte	0x3f
	.zero		1


	//   ....[56]....
        /*0cf0*/ 	.word	0x000133a0
        /*0cf4*/ 	.word	0x0000000b
        /*0cf8*/ 	.word	0x00036850
        /*0cfc*/ 	.short	0x010a
        /*0cfe*/ 	.byte	0x3f
	.zero		1


	//   ....[57]....
        /*0d00*/ 	.word	0x00013540
        /*0d04*/ 	.word	0x00000000
        /*0d08*/ 	.word	0x00036840
        /*0d0c*/ 	.short	0x010a
        /*0d0e*/ 	.byte	0x3f
	.zero		1


	//   ....[58]....
        /*0d10*/ 	.word	0x00014150
        /*0d14*/ 	.word	0x00000002
        /*0d18*/ 	.word	0x00036820
        /*0d1c*/ 	.short	0x010a
        /*0d1e*/ 	.byte	0x3f
	.zero		1


	//   ....[59]....
        /*0d20*/ 	.word	0x000141a0
        /*0d24*/ 	.word	0x00000003
        /*0d28*/ 	.word	0x00036840
        /*0d2c*/ 	.short	0x010a
        /*0d2e*/ 	.byte	0x3f
	.zero		1


	//   ....[60]....
        /*0d30*/ 	.word	0x000141f0
        /*0d34*/ 	.word	0x00000003
        /*0d38*/ 	.word	0x00000060
        /*0d3c*/ 	.short	0x010a
        /*0d3e*/ 	.byte	0x3f
	.zero		1


	//   ....[61]....
        /*0d40*/ 	.word	0x00014240
        /*0d44*/ 	.word	0x00000003
        /*0d48*/ 	.word	0x00036840
        /*0d4c*/ 	.short	0x010a
        /*0d4e*/ 	.byte	0x3f
	.zero		1


	//   ....[62]....
        /*0d50*/ 	.word	0x00014290
        /*0d54*/ 	.word	0x00000002
        /*0d58*/ 	.word	0x00000060
        /*0d5c*/ 	.short	0x010a
        /*0d5e*/ 	.byte	0x3f
	.zero		1


	//   ....[63]....
        /*0d60*/ 	.word	0x000142e0
        /*0d64*/ 	.word	0x00000002
        /*0d68*/ 	.word	0x00036840
        /*0d6c*/ 	.short	0x010a
        /*0d6e*/ 	.byte	0x3f
	.zero		1


	//   ....[64]....
        /*0d70*/ 	.word	0x00014330
        /*0d74*/ 	.word	0x00000002
        /*0d78*/ 	.word	0x00000060
        /*0d7c*/ 	.short	0x010a
        /*0d7e*/ 	.byte	0x3f
	.zero		1


	//   ....[65]....
        /*0d80*/ 	.word	0x00014380
        /*0d84*/ 	.word	0x00000002
        /*0d88*/ 	.word	0x00036860
        /*0d8c*/ 	.short	0x010a
        /*0d8e*/ 	.byte	0x3f
	.zero		1


	//   ....[66]....
        /*0d90*/ 	.word	0x00014dd0
        /*0d94*/ 	.word	0x00000000
        /*0d98*/ 	.word	0x00036820
        /*0d9c*/ 	.short	0x010a
        /*0d9e*/ 	.byte	0x3f
	.zero		1


	//   ....[67]....
        /*0da0*/ 	.word	0x00014f70
        /*0da4*/ 	.word	0x00000006
        /*0da8*/ 	.word	0x00000000
        /*0dac*/ 	.short	0x010a
        /*0dae*/ 	.byte	0x3f
	.zero		1


	//   ....[68]....
        /*0db0*/ 	.word	0x00014fc0
        /*0db4*/ 	.word	0x00000007
        /*0db8*/ 	.word	0x00000000
        /*0dbc*/ 	.short	0x010a
        /*0dbe*/ 	.byte	0x3f
	.zero		1


	//   ....[69]....
        /*0dc0*/ 	.word	0x00015010
        /*0dc4*/ 	.word	0x00000004
        /*0dc8*/ 	.word	0x00000000
        /*0dcc*/ 	.short	0x010a
        /*0dce*/ 	.byte	0x3f
	.zero		1


	//----- nvinfo : EIATTR_NUM_MBARRIERS
	.align		4
.L_711:
        /*0dd0*/ 	.byte	0x03, 0x38
        /*0dd2*/ 	.short	0x0016


	//----- nvinfo : EIATTR_EXIT_INSTR_OFFSETS
	.align		4
        /*0dd4*/ 	.byte	0x04, 0x1c
        /*0dd6*/ 	.short	(.L_713 - .L_712)


	//   ....[0]....
.L_712:
        /*0dd8*/ 	.word	0x00000a30


	//   ....[1]....
        /*0ddc*/ 	.word	0x0000cce0


	//   ....[2]....
        /*0de0*/ 	.word	0x00013250


	//----- nvinfo : EIATTR_MAX_THREADS
	.align		4
.L_713:
        /*0de4*/ 	.byte	0x04, 0x05
        /*0de6*/ 	.short	(.L_715 - .L_714)
.L_714:
        /*0de8*/ 	.word	0x00000180
        /*0dec*/ 	.word	0x00000001
        /*0df0*/ 	.word	0x00000001


	//----- nvinfo : EIATTR_CRS_STACK_SIZE
	.align		4
.L_715:
        /*0df4*/ 	.byte	0x04, 0x1e
        /*0df6*/ 	.short	(.L_717 - .L_716)
.L_716:
        /*0df8*/ 	.word	0x00000000


	//----- nvinfo : EIATTR_CBANK_PARAM_SIZE
	.align		4
.L_717:
        /*0dfc*/ 	.byte	0x03, 0x19
        /*0dfe*/ 	.short	0x0af0


	//----- nvinfo : EIATTR_PARAM_CBANK
	.align		4
        /*0e00*/ 	.byte	0x04, 0x0a
        /*0e02*/ 	.short	(.L_719 - .L_718)
	.align		4
.L_718:
        /*0e04*/ 	.word	index@(.nv.constant0._ZN7cutlass13device_kernelIN5flash11enable_sm90INS1_16FlashAttnFwdSm90INS1_25CollectiveMainloopFwdSm90ILi2EN4cute5tupleIJNS5_1CILi1EEES8_S8_EEENS6_IJNS7_ILi128EEENS7_ILi112EEENS7_ILi192EEEEEELi192ENS_6half_tEfNS_4arch4Sm90ELb0ELb0ELb0ELb1ELb0ELb0ELb0ELb1ELb1ELb1ELb0ELb0EEENS1_21CollectiveEpilogueFwdINS6_IJSA_SC_SB_EEES9_SE_SG_Li256ELb1ELb1ELb0ELb0EEENS1_36VarlenDynamicPersistentTileSchedulerILi128ELi112ELi256ELi128ELb0ELb1ELb1ELb0ELb1ELb1EEEEEEEEEvNT_6ParamsE)
        /*0e08*/ 	.short	0x0210
        /*0e0a*/ 	.short	0x0af0


	//----- nvinfo : EIATTR_SW_WAR
	.align		4
.L_719:
        /*0e0c*/ 	.byte	0x04, 0x36
        /*0e0e*/ 	.short	(.L_721 - .L_720)
.L_720:
        /*0e10*/ 	.word	0x00000008
.L_721:


//--------------------- .nv.info._ZN7cutlass13device_kernelIN5flash11enable_sm90INS1_16FlashAttnFwdSm90INS1_25CollectiveMainloopFwdSm90ILi2EN4cute5tupleIJNS5_1CILi1EEES8_S8_EEENS6_IJNS7_ILi128EEENS7_ILi112EEENS7_ILi192EEEEEELi192ENS_6half_tEfNS_4arch4Sm90ELb0ELb0ELb0ELb1ELb0ELb1ELb0ELb1ELb1ELb1ELb0ELb0EEENS1_21CollectiveEpilogueFwdINS6_IJSA_SC_SB_EEES9_SE_SG_Li256ELb1ELb1ELb0ELb0EEENS1_36VarlenDynamicPersistentTileSchedulerILi128ELi112ELi256ELi128ELb0ELb1ELb1ELb0ELb1ELb1EEEEEEEEEvNT_6ParamsE --------------------------
	.section	.nv.info._ZN7cutlass13device_kernelIN5flash11enable_sm90INS1_16FlashAttnFwdSm90INS1_25CollectiveMainloopFwdSm90ILi2EN4cute5tupleIJNS5_1CILi1EEES8_S8_EEENS6_IJNS7_ILi128EEENS7_ILi112EEENS7_ILi192EEEEEELi192ENS_6half_tEfNS_4arch4Sm90ELb0ELb0ELb0ELb1ELb0ELb1ELb0ELb1ELb1ELb1ELb0ELb0EEENS1_21CollectiveEpilogueFwdINS6_IJSA_SC_SB_EEES9_SE_SG_Li256ELb1ELb1ELb0ELb0EEENS1_36VarlenDynamicPersistentTileSchedulerILi128ELi112ELi256ELi128ELb0ELb1ELb1ELb0ELb1ELb1EEEEEEEEEvNT_6ParamsE,"",@"SHT_CUDA_INFO"
	.sectionflags	@""
	.align	4


	//----- nvinfo : EIATTR_CUDA_API_VERSION
	.align		4
        /*0000*/ 	.byte	0x04, 0x37
        /*0002*/ 	.short	(.L_723 - .L_722)
.L_722:
        /*0004*/ 	.word	0x00000082


	//----- nvinfo : EIATTR_KPARAM_INFO
	.align		4
.L_723:
        /*0008*/ 	.byte	0x04, 0x17
        /*000a*/ 	.short	(.L_725 - .L_724)
.L_724:
        /*000c*/ 	.word	0x00000000
        /*0010*/ 	.short	0x0000
        /*0012*/ 	.short	0x0070
        /*0014*/ 	.byte	0x00, 0xf0, 0x01, 0x2a


	//----- nvinfo : EIATTR_SPARSE_MMA_MASK
	.align		4
.L_725:
        /*0018*/ 	.byte	0x03, 0x50
        /*001a*/ 	.short	0x0000


	//----- nvinfo : EIATTR_MAXREG_COUNT
	.align		4
        /*001c*/ 	.byte	0x03, 0x1b
        /*001e*/ 	.short	0x00a8


	//----- nvinfo : EIATTR_NUM_BARRIERS
	.align		4
        /*0020*/ 	.byte	0x02, 0x4c
        /*0022*/ 	.byte	0x10
	.zero		1


	//----- nvinfo : EIATTR_EXTERNS
	.align		4
        /*0024*/ 	.byte	0x04, 0x0f
        /*0026*/ 	.short	(.L_727 - .L_726)


	//   ....[0]....
	.align		4
.L_726:
        /*0028*/ 	.word	index@(__assertfail)


	//----- nvinfo : EIATTR_ANNOTATIONS
	.align		4
.L_727:
        /*002c*/ 	.byte	0x04, 0x55
        /*002e*/ 	.short	(.L_729 - .L_728)


	//   ....[0]....
.L_728:
        /* <DEDUP_REMOVED lines=141> */


	//----- nvinfo : EIATTR_MERCURY_ISA_VERSION
	.align		4
.L_729:
        /*08e8*/ 	.byte	0x03, 0x5f
        /*08ea*/ 	.short	0x0101


	//----- nvinfo : EIATTR_UNUSED_LOAD_BYTE_OFFSET
	.align		4
        /*08ec*/ 	.byte	0x04, 0x44
        /*08ee*/ 	.short	(.L_731 - .L_730)


	//   ....[0]....
.L_730:
        /*08f0*/ 	.word	0x00000ab0
        /*08f4*/ 	.word	0x0000fff0


	//   ....[1]....
        /*08f8*/ 	.word	0x0001bd00
        /*08fc*/ 	.word	0x0000fff0


	//----- nvinfo : EIATTR_INT_WARP_WIDE_INSTR_OFFSETS
	.align		4
.L_731:
        /*0900*/ 	.byte	0x04, 0x31
        /*0902*/ 	.short	(.L_733 - .L_732)


	//   ....[0]....
.L_732:
        /*0904*/ 	.word	0x00000190


	//   ....[1]....
        /*0908*/ 	.word	0x000001d0


	//   ....[2]....
        /*090c*/ 	.word	0x00000240


	//   ....[3]....
        /*0910*/ 	.word	0x00020bc0


	//   ....[4]....
        /*0914*/ 	.word	0x00020c50


	//   ....[5]....
        /*0918*/ 	.word	0x00024c50


	//   ....[6]....
        /*091c*/ 	.word	0x00024cb0


	//----- nvinfo : EIATTR_COOP_GROUP_MASK_REGIDS
	.align		4
.L_733:
        /*0920*/ 	.byte	0x04, 0x29
        /*0922*/ 	.short	(.L_735 - .L_734)


	//   ....[0]....
.L_734:
        /*0924*/ 	.word	0xffffffff


	//   ....[1]....
        /*0928*/ 	.word	0xffffffff


	//   ....[2]....
        /*092c*/ 	.word	0xffffffff


	//   ....[3]....
        /*0930*/ 	.word	0xffffffff


	//   ....[4]....
        /*0934*/ 	.word	0xffffffff


	//   ....[5]....
        /*0938*/ 	.word	0xffffffff


	//   ....[6]....
        /*093c*/ 	.word	0xffffffff


	//   ....[7]....
        /*0940*/ 	.word	0xffffffff


	//   ....[8]....
        /*0944*/ 	.word	0xffffffff


	//   ....[9]....
        /*0948*/ 	.word	0xffffffff


	//   ....[10]....
        /*094c*/ 	.word	0xffffffff


	//   ....[11]....
        /*0950*/ 	.word	0xffffffff


	//   ....[12]....
        /*0954*/ 	.word	0xffffffff


	//   ....[13]....
        /*0958*/ 	.word	0xffffffff


	//   ....[14]....
        /*095c*/ 	.word	0xffffffff


	//   ....[15]....
        /*0960*/ 	.word	0xffffffff


	//   ....[16]....
        /*0964*/ 	.word	0xffffffff


	//   ....[17]....
        /*0968*/ 	.word	0xffffffff


	//   ....[18]....
        /*096c*/ 	.word	0xffffffff


	//   ....[19]....
        /*0970*/ 	.word	0xffffffff


	//   ....[20]....
        /*0974*/ 	.word	0xffffffff


	//   ....[21]....
        /*0978*/ 	.word	0xffffffff


	//   ....[22]....
        /*097c*/ 	.word	0xffffffff


	//   ....[23]....
        /*0980*/ 	.word	0xffffffff


	//   ....[24]....
        /*0984*/ 	.word	0xffffffff


	//   ....[25]....
        /*0988*/ 	.word	0xffffffff


	//   ....[26]....
        /*098c*/ 	.word	0xffffffff


	//   ....[27]....
        /*0990*/ 	.word	0xffffffff


	//   ....[28]....
        /*0994*/ 	.word	0xffffffff


	//   ....[29]....
        /*0998*/ 	.word	0xffffffff


	//   ....[30]....
        /*099c*/ 	.word	0xffffffff


	//   ....[31]....
        /*09a0*/ 	.word	0xffffffff


	//   ....[32]....
        /*09a4*/ 	.word	0xffffffff


	//   ....[33]....
        /*09a8*/ 	.word	0xffffffff


	//   ....[34]....
        /*09ac*/ 	.word	0xffffffff


	//   ....[35]....
        /*09b0*/ 	.word	0xffffffff


	//   ....[36]....
        /*09b4*/ 	.word	0xffffffff


	//   ....[37]....
        /*09b8*/ 	.word	0xffffffff


	//   ....[38]....
        /*09bc*/ 	.word	0xffffffff


	//   ....[39]....
        /*09c0*/ 	.word	0xffffffff


	//   ....[40]....
        /*09c4*/ 	.word	0xffffffff


	//   ....[41]....
        /*09c8*/ 	.word	0xffffffff


	//   ....[42]....
        /*09cc*/ 	.word	0xffffffff


	//   ....[43]....
        /*09d0*/ 	.word	0xffffffff


	//   ....[44]....
        /*09d4*/ 	.word	0xffffffff


	//   ....[45]....
        /*09d8*/ 	.word	0xffffffff


	//   ....[46]....
        /*09dc*/ 	.word	0xffffffff


	//   ....[47]....
        /*09e0*/ 	.word	0xffffffff


	//   ....[48]....
        /*09e4*/ 	.word	0xffffffff


	//   ....[49]....
        /*09e8*/ 	.word	0xffffffff


	//   ....[50]....
        /*09ec*/ 	.word	0xffffffff


	//   ....[51]....
        /*09f0*/ 	.word	0xffffffff


	//   ....[52]....
        /*09f4*/ 	.word	0xffffffff


	//   ....[53]....
        /*09f8*/ 	.word	0xffffffff


	//   ....[54]....
        /*09fc*/ 	.word	0xffffffff


	//   ....[55]....
        /*0a00*/ 	.word	0xffffffff


	//   ....[56]....
        /*0a04*/ 	.word	0xffffffff


	//   ....[57]....
        /*0a08*/ 	.word	0xffffffff


	//   ....[58]....
        /*0a0c*/ 	.word	0xffffffff


	//   ....[59]....
        /*0a10*/ 	.word	0xffffffff


	//   ....[60]....
        /*0a14*/ 	.word	0xffffffff


	//   ....[61]....
        /*0a18*/ 	.word	0xffffffff


	//   ....[62]....
        /*0a1c*/ 	.word	0xffffffff


	//   ....[63]....
        /*0a20*/ 	.word	0xffffffff


	//   ....[64]....
        /*0a24*/ 	.word	0xffffffff


	//   ....[65]....
        /*0a28*/ 	.word	0xffffffff


	//   ....[66]....
        /*0a2c*/ 	.word	0xffffffff


	//   ....[67]....
        /*0a30*/ 	.word	0xffffffff


	//   ....[68]....
        /*0a34*/ 	.word	0xffffffff


	//   ....[69]....
        /*0a38*/ 	.word	0xffffffff


	//   ....[70]....
        /*0a3c*/ 	.word	0xffffffff


	//   ....[71]....
        /*0a40*/ 	.word	0xffffffff


	//   ....[72]....
        /*0a44*/ 	.word	0xffffffff


	//   ....[73]....
        /*0a48*/ 	.word	0xffffffff


	//   ....[74]....
        /*0a4c*/ 	.word	0xffffffff


	//   ....[75]....
        /*0a50*/ 	.word	0xffffffff


	//   ....[76]....
        /*0a54*/ 	.word	0xffffffff


	//   ....[77]....
        /*0a58*/ 	.word	0xffffffff


	//   ....[78]....
        /*0a5c*/ 	.word	0xffffffff


	//   ....[79]....
        /*0a60*/ 	.word	0xffffffff


	//   ....[80]....
        /*0a64*/ 	.word	0xffffffff


	//   ....[81]....
        /*0a68*/ 	.word	0xffffffff


	//   ....[82]....
        /*0a6c*/ 	.word	0xffffffff


	//   ....[83]....
        /*0a70*/ 	.word	0xffffffff


	//   ....[84]....
        /*0a74*/ 	.word	0xffffffff


	//   ....[85]....
        /*0a78*/ 	.word	0xffffffff


	//   ....[86]....
        /*0a7c*/ 	.word	0xffffffff


	//   ....[87]....
        /*0a80*/ 	.word	0xffffffff


	//   ....[88]....
        /*0a84*/ 	.word	0xffffffff


	//   ....[89]....
        /*0a88*/ 	.word	0xffffffff


	//   ....[90]....
        /*0a8c*/ 	.word	0xffffffff


	//   ....[91]....
        /*0a90*/ 	.word	0xffffffff


	//   ....[92]....
        /*0a94*/ 	.word	0xffffffff


	//   ....[93]....
        /*0a98*/ 	.word	0xffffffff


	//   ....[94]....
        /*0a9c*/ 	.word	0xffffffff


	//   ....[95]....
        /*0aa0*/ 	.word	0xffffffff


	//   ....[96]....
        /*0aa4*/ 	.word	0xffffffff


	//   ....[97]....
        /*0aa8*/ 	.word	0xffffffff


	//   ....[98]....
        /*0aac*/ 	.word	0xffffffff


	//   ....[99]....
        /*0ab0*/ 	.word	0xffffffff


	//   ....[100]....
        /*0ab4*/ 	.word	0x0500000f


	//   ....[101]....
        /*0ab8*/ 	.word	0x0500000f


	//   ....[102]....
        /*0abc*/ 	.word	0x0500000f


	//   ....[103]....
        /*0ac0*/ 	.word	0x0500000f


	//   ....[104]....
        /*0ac4*/ 	.word	0x0500000f


	//   ....[105]....
        /*0ac8*/ 	.word	0x0500000f


	//   ....[106]....
        /*0acc*/ 	.word	0x0500000f


	//   ....[107]....
        /*0ad0*/ 	.word	0x0500000f


	//   ....[108]....
        /*0ad4*/ 	.word	0x0500000f


	//   ....[109]....
        /*0ad8*/ 	.word	0x0500000f


	//   ....[110]....
        /*0adc*/ 	.word	0x0500000f


	//   ....[111]....
        /*0ae0*/ 	.word	0x0500000f


	//   ....[112]....
        /*0ae4*/ 	.word	0x0500000f


	//   ....[113]....
        /*0ae8*/ 	.word	0x0500000f


	//   ....[114]....
        /*0aec*/ 	.word	0x0500000f


	//   ....[115]....
        /*0af0*/ 	.word	0x0500000f


	//   ....[116]....
        /*0af4*/ 	.word	0x0500000f


	//   ....[117]....
        /*0af8*/ 	.word	0x0500000f


	//   ....[118]....
        /*0afc*/ 	.word	0x0500000f


	//   ....[119]....
        /*0b00*/ 	.word	0x0500000f


	//   ....[120]....
        /*0b04*/ 	.word	0x0500000f


	//   ....[121]....
        /*0b08*/ 	.word	0x0500000f


	//   ....[122]....
        /*0b0c*/ 	.word	0x0500000f


	//   ....[123]....
        /*0b10*/ 	.word	0x0500000f


	//   ....[124]....
        /*0b14*/ 	.word	0x0500000f


	//   ....[125]....
        /*0b18*/ 	.word	0x0500000f


	//   ....[126]....
        /*0b1c*/ 	.word	0x0500000f


	//   ....[127]....
        /*0b20*/ 	.word	0x0500000f


	//   ....[128]....
        /*0b24*/ 	.word	0x0500000f


	//   ....[129]....
        /*0b28*/ 	.word	0x0500000f


	//   ....[130]....
        /*0b2c*/ 	.word	0x0500000f


	//   ....[131]....
        /*0b30*/ 	.word	0x0500000f


	//   ....[132]....
        /*0b34*/ 	.word	0x0500000f


	//   ....[133]....
        /*0b38*/ 	.word	0x0500000f


	//   ....[134]....
        /*0b3c*/ 	.word	0x0500000f


	//   ....[135]....
        /*0b40*/ 	.word	0x0500000f


	//   ....[136]....
        /*0b44*/ 	.word	0x0500000f


	//   ....[137]....
        /*0b48*/ 	.word	0x0500000f


	//   ....[138]....
        /*0b4c*/ 	.word	0x0500000f


	//   ....[139]....
        /*0b50*/ 	.word	0x0500000f


	//   ....[140]....
        /*0b54*/ 	.word	0x0500000f


	//   ....[141]....
        /*0b58*/ 	.word	0x0500000f


	//   ....[142]....
        /*0b5c*/ 	.word	0x0500000f


	//   ....[143]....
        /*0b60*/ 	.word	0x0500000f


	//----- nvinfo : EIATTR_COOP_GROUP_INSTR_OFFSETS
	.align		4
.L_735:
        /*0b64*/ 	.byte	0x04, 0x28
        /*0b66*/ 	.short	(.L_737 - .L_736)


	//   ....[0]....
.L_736:
        /*0b68*/ 	.word	0x00000070


	//   ....[1]....
        /*0b6c*/ 	.word	0x000001a0


	//   ....[2]....
        /*0b70*/ 	.word	0x000001f0


	//   ....[3]....
        /*0b74*/ 	.word	0x00000420


	//   ....[4]....
        /*0b78*/ 	.word	0x00000580


	//   ....[5]....
        /*0b7c*/ 	.word	0x000006a0


	//   ....[6]....
        /*0b80*/ 	.word	0x00000800


	//   ....[7]....
        /*0b84*/ 	.word	0x0000ac90


	//   ....[8]....
        /*0b88*/ 	.word	0x0000b230


	//   ....[9]....
        /*0b8c*/ 	.word	0x0000b240


	//   ....[10]....
        /*0b90*/ 	.word	0x0000b250


	//   ....[11]....
        /*0b94*/ 	.word	0x0000b260


	//   ....[12]....
        /*0b98*/ 	.word	0x0000dd30


	//   ....[13]....
        /*0b9c*/ 	.word	0x0000dd40


	//   ....[14]....
        /*0ba0*/ 	.word	0x0000dd50


	//   ....[15]....
        /*0ba4*/ 	.word	0x0000dd60


	//   ....[16]....
        /*0ba8*/ 	.word	0x00014380


	//   ....[17]....
        /*0bac*/ 	.word	0x00014440


	//   ....[18]....
        /*0bb0*/ 	.word	0x00014740


	//   ....[19]....
        /*0bb4*/ 	.word	0x00014760


	//   ....[20]....
        /*0bb8*/ 	.word	0x00019860


	//   ....[21]....
        /*0bbc*/ 	.word	0x00019880


	//   ....[22]....
        /*0bc0*/ 	.word	0x0001a040


	//   ....[23]....
        /*0bc4*/ 	.word	0x0001a060


	//   ....[24]....
        /*0bc8*/ 	.word	0x0001b4b0


	//   ....[25]....
        /*0bcc*/ 	.word	0x0001b4c0


	//   ....[26]....
        /*0bd0*/ 	.word	0x0001b4f0


	//   ....[27]....
        /*0bd4*/ 	.word	0x0001b500


	//   ....[28]....
        /*0bd8*/ 	.word	0x0001cb10


	//   ....[29]....
        /*0bdc*/ 	.word	0x0001cb80


	//   ....[30]....
        /*0be0*/ 	.word	0x0001cbb0


	//   ....[31]....
        /*0be4*/ 	.word	0x0001cbf0


	//   ....[32]....
        /*0be8*/ 	.word	0x0001d200


	//   ....[33]....
        /*0bec*/ 	.word	0x0001d240


	//   ....[34]....
        /*0bf0*/ 	.word	0x0001d340


	//   ....[35]....
        /*0bf4*/ 	.word	0x0001d360


	//   ....[36]....
        /*0bf8*/ 	.word	0x0001d460


	//   ....[37]....
        /*0bfc*/ 	.word	0x0001d480


	//   ....[38]....
        /*0c00*/ 	.word	0x0001d590


	//   ....[39]....
        /*0c04*/ 	.word	0x0001d5b0


	//   ....[40]....
        /*0c08*/ 	.word	0x0001de50


	//   ....[41]....
        /*0c0c*/ 	.word	0x0001de70


	//   ....[42]....
        /*0c10*/ 	.word	0x0001df70


	//   ....[43]....
        /*0c14*/ 	.word	0x0001df90


	//   ....[44]....
        /*0c18*/ 	.word	0x0001e090


	//   ....[45]....
        /*0c1c*/ 	.word	0x0001e0b0


	//   ....[46]....
        /*0c20*/ 	.word	0x0001e1c0


	//   ....[47]....
        /*0c24*/ 	.word	0x0001e1e0


	//   ....[48]....
        /*0c28*/ 	.word	0x0001e370


	//   ....[49]....
        /*0c2c*/ 	.word	0x0001e540


	//   ....[50]....
        /*0c30*/ 	.word	0x0001e570


	//   ....[51]....
        /*0c34*/ 	.word	0x0001e5a0


	//   ....[52]....
        /*0c38*/ 	.word	0x0001e5d0


	//   ....[53]....
        /*0c3c*/ 	.word	0x0001e600


	//   ....[54]....
        /*0c40*/ 	.word	0x0001e630


	//   ....[55]....
        /*0c44*/ 	.word	0x0001e7a0


	//   ....[56]....
        /*0c48*/ 	.word	0x0001e7d0


	//   ....[57]....
        /*0c4c*/ 	.word	0x0001e800


	//   ....[58]....
        /*0c50*/ 	.word	0x0001e830


	//   ....[59]....
        /*0c54*/ 	.word	0x0001e860


	//   ....[60]....
        /*0c58*/ 	.word	0x0001e890


	//   ....[61]....
        /*0c5c*/ 	.word	0x0001e920


	//   ....[62]....
        /*0c60*/ 	.word	0x0001e950


	//   ....[63]....
        /*0c64*/ 	.word	0x0001e9e0


	//   ....[64]....
        /*0c68*/ 	.word	0x0001f670


	//   ....[65]....
        /*0c6c*/ 	.word	0x000211d0


	//   ....[66]....
        /*0c70*/ 	.word	0x00021ea0


	//   ....[67]....
        /*0c74*/ 	.word	0x00021ec0


	//   ....[68]....
        /*0c78*/ 	.word	0x00021f70


	//   ....[69]....
        /*0c7c*/ 	.word	0x00021f80


	//   ....[70]....
        /*0c80*/ 	.word	0x00022020


	//   ....[71]....
        /*0c84*/ 	.word	0x00022030


	//   ....[72]....
        /*0c88*/ 	.word	0x000220d0


	//   ....[73]....
        /*0c8c*/ 	.word	0x000220e0


	//   ....[74]....
        /*0c90*/ 	.word	0x00022180


	//   ....[75]....
        /*0c94*/ 	.word	0x00022190


	//   ....[76]....
        /*0c98*/ 	.word	0x00022230


	//   ....[77]....
        /*0c9c*/ 	.word	0x00022240


	//   ....[78]....
        /*0ca0*/ 	.word	0x000222e0


	//   ....[79]....
        /*0ca4*/ 	.word	0x000222f0


	//   ....[80]....
        /*0ca8*/ 	.word	0x00022340


	//   ....[81]....
        /*0cac*/ 	.word	0x00022380


	//   ....[82]....
        /*0cb0*/ 	.word	0x000254c0


	//   ....[83]....
        /*0cb4*/ 	.word	0x000254e0


	//   ....[84]....
        /*0cb8*/ 	.word	0x00025520


	//   ....[85]....
        /*0cbc*/ 	.word	0x00025550


	//   ....[86]....
        /*0cc0*/ 	.word	0x00025580


	//   ....[87]....
        /*0cc4*/ 	.word	0x000255b0


	//   ....[88]....
        /*0cc8*/ 	.word	0x000255e0


	//   ....[89]....
        /*0ccc*/ 	.word	0x00025610


	//   ....[90]....
        /*0cd0*/ 	.word	0x000257a0


	//   ....[91]....
        /*0cd4*/ 	.word	0x000257d0


	//   ....[92]....
        /*0cd8*/ 	.word	0x00025800


	//   ....[93]....
        /*0cdc*/ 	.word	0x00025830


	//   ....[94]....
        /*0ce0*/ 	.word	0x00025860


	//   ....[95]....
        /*0ce4*/ 	.word	0x00025890


	//   ....[96]....
        /*0ce8*/ 	.word	0x00025950


	//   ....[97]....
        /*0cec*/ 	.word	0x00025970


	//   ....[98]....
        /*0cf0*/ 	.word	0x000259e0


	//   ....[99]....
        /*0cf4*/ 	.word	0x00025e60


	//   ....[100]....
        /*0cf8*/ 	.word	0x000262c0


	//   ....[101]....
        /*0cfc*/ 	.word	0x00026350


	//   ....[102]....
        /*0d00*/ 	.word	0x000263a0


	//   ....[103]....
        /*0d04*/ 	.word	0x000263f0


	//   ....[104]....
        /*0d08*/ 	.word	0x000264d0


	//   ....[105]....
        /*0d0c*/ 	.word	0x00026570


	//   ....[106]....
        /*0d10*/ 	.word	0x000265c0


	//   ....[107]....
        /*0d14*/ 	.word	0x00026620


	//   ....[108]....
        /*0d18*/ 	.word	0x00026870


	//   ....[109]....
        /*0d1c*/ 	.word	0x00026b70


	//   ....[110]....
        /*0d20*/ 	.word	0x00026ce0


	//   ....[111]....
        /*0d24*/ 	.word	0x00026d30


	//   ....[112]....
        /*0d28*/ 	.word	0x00026de0


	//   ....[113]....
        /*0d2c*/ 	.word	0x00026ef0


	//   ....[114]....
        /*0d30*/ 	.word	0x00026f50


	//   ....[115]....
        /*0d34*/ 	.word	0x00027060


	//   ....[116]....
        /*0d38*/ 	.word	0x000270c0


	//   ....[117]....
        /*0d3c*/ 	.word	0x000271d0


	//   ....[118]....
        /*0d40*/ 	.word	0x00027230


	//   ....[119]....
        /*0d44*/ 	.word	0x00027340


	//   ....[120]....
        /*0d48*/ 	.word	0x000273a0


	//   ....[121]....
        /*0d4c*/ 	.word	0x000274b0


	//   ....[122]....
        /*0d50*/ 	.word	0x00027510


	//   ....[123]....
        /*0d54*/ 	.word	0x00027620


	//   ....[124]....
        /*0d58*/ 	.word	0x00027680


	//   ....[125]....
        /*0d5c*/ 	.word	0x00027760


	//   ....[126]....
        /*0d60*/ 	.word	0x00027ad0


	//   ....[127]....
        /*0d64*/ 	.word	0x00027b80


	//   ....[128]....
        /*0d68*/ 	.word	0x00027c80


	//   ....[129]....
        /*0d6c*/ 	.word	0x00027d10


	//   ....[130]....
        /*0d70*/ 	.word	0x00027d90


	//   ....[131]....
        /*0d74*/ 	.word	0x00027e10


	//   ....[132]....
        /*0d78*/ 	.word	0x00027e90


	//   ....[133]....
        /*0d7c*/ 	.word	0x00027f20


	//   ....[134]....
        /*0d80*/ 	.word	0x00027fc0


	//   ....[135]....
        /*0d84*/ 	.word	0x00028090


	//   ....[136]....
        /*0d88*/ 	.word	0x00028110


	//   ....[137]....
        /*0d8c*/ 	.word	0x00028190


	//   ....[138]....
        /*0d90*/ 	.word	0x00028210


	//   ....[139]....
        /*0d94*/ 	.word	0x000282a0


	//   ....[140]....
        /*0d98*/ 	.word	0x00028320


	//   ....[141]....
        /*0d9c*/ 	.word	0x000283c0


	//   ....[142]....
        /*0da0*/ 	.word	0x00028450


	//   ....[143]....
        /*0da4*/ 	.word	0x00028580


	//----- nvinfo : EIATTR_REG_RECONFIG
	.align		4
.L_737:
        /*0da8*/ 	.byte	0x01, 0x54
	.zero		2


	//----- nvinfo : EIATTR_SYSCALL_OFFSETS
	.align		4
        /*0dac*/ 	.byte	0x04, 0x46
        /*0dae*/ 	.short	(.L_739 - .L_738)


	//   ....[0]....
.L_738:
        /*0db0*/ 	.word	0x00001c50


	//   ....[1]....
        /*0db4*/ 	.word	0x00001da0


	//   ....[2]....
        /*0db8*/ 	.word	0x0000ae30


	//   ....[3]....
        /*0dbc*/ 	.word	0x0000b1b0


	//   ....[4]....
        /*0dc0*/ 	.word	0x00020dc0


	//   ....[5]....
        /*0dc4*/ 	.word	0x00020f20


	//   ....[6]....
        /*0dc8*/ 	.word	0x00021020


	//   ....[7]....
        /*0dcc*/ 	.word	0x00021a20


	//----- nvinfo : EIATTR_MBARRIER_INSTR_OFFSETS
	.align		4
.L_739:
        /*0dd0*/ 	.byte	0x04, 0x39
        /*0dd2*/ 	.short	(.L_741 - .L_740)


	//   ....[0]....
.L_740:
        /*0dd4*/ 	.word	0x000002d0
        /*0dd8*/ 	.word	0x000000ff
        /*0ddc*/ 	.word	0x00036800
        /*0de0*/ 	.short	0x0100
        /*0de2*/ 	.byte	0x08
	.zero		1


	//   ....[1]....
        /*0de4*/ 	.word	0x000002e0
        /*0de8*/ 	.word	0x000000ff
        /*0dec*/ 	.word	0x00036820
        /*0df0*/ 	.short	0x0100
        /*0df2*/ 	.byte	0x08
	.zero		1


	//   ....[2]....
        /*0df4*/ 	.word	0x000003d0
        /*0df8*/ 	.word	0x000000ff
        /*0dfc*/ 	.word	0x00036830
        /*0e00*/ 	.short	0x0100
        /*0e02*/ 	.byte	0x08
	.zero		1


	//   ....[3]....
        /*0e04*/ 	.word	0x000003e0
        /*0e08*/ 	.word	0x000000ff
        /*0e0c*/ 	.word	0x00036840
        /*0e10*/ 	.short	0x0100
        /*0e12*/ 	.byte	0x08
	.zero		1


	//   ....[4]....
        /*0e14*/ 	.word	0x000003f0
        /*0e18*/ 	.word	0x000000ff
        /*0e1c*/ 	.word	0x00036838
        /*0e20*/ 	.short	0x0100
        /*0e22*/ 	.byte	0x08
	.zero		1


	//   ....[5]....
        /*0e24*/ 	.word	0x00000400
        /*0e28*/ 	.word	0x000000ff
        /*0e2c*/ 	.word	0x00036848
        /*0e30*/ 	.short	0x0100
        /*0e32*/ 	.byte	0x08
	.zero		1


	//   ....[6]....
        /*0e34*/ 	.word	0x00000530
        /*0e38*/ 	.word	0x000000ff
        /*0e3c*/ 	.word	0x00036850
        /*0e40*/ 	.short	0x0100
        /*0e42*/ 	.byte	0x08
	.zero		1


	//   ....[7]....
        /*0e44*/ 	.word	0x00000540
        /*0e48*/ 	.word	0x000000ff
        /*0e4c*/ 	.word	0x00036860
        /*0e50*/ 	.short	0x0100
        /*0e52*/ 	.byte	0x08
	.zero		1


	//   ....[8]....
        /*0e54*/ 	.word	0x00000550
        /*0e58*/ 	.word	0x000000ff
        /*0e5c*/ 	.word	0x00036858
        /*0e60*/ 	.short	0x0100
        /*0e62*/ 	.byte	0x08
	.zero		1


	//   ....[9]....
        /*0e64*/ 	.word	0x00000560
        /*0e68*/ 	.word	0x000000ff
        /*0e6c*/ 	.word	0x00036868
        /*0e70*/ 	.short	0x0100
        /*0e72*/ 	.byte	0x08
	.zero		1


	//   ....[10]....
        /*0e74*/ 	.word	0x00000650
        /*0e78*/ 	.word	0x000000ff
        /*0e7c*/ 	.word	0x00036870
        /*0e80*/ 	.short	0x0100
        /*0e82*/ 	.byte	0x06
	.zero		1


	//   ....[11]....
        /*0e84*/ 	.word	0x00000660
        /*0e88*/ 	.word	0x000000ff
        /*0e8c*/ 	.word	0x00036880
        /*0e90*/ 	.short	0x0100
        /*0e92*/ 	.byte	0x06
	.zero		1


	//   ....[12]....
        /*0e94*/ 	.word	0x00000670
        /*0e98*/ 	.word	0x000000ff
        /*0e9c*/ 	.word	0x00036878
        /*0ea0*/ 	.short	0x0100
        /*0ea2*/ 	.byte	0x06
	.zero		1


	//   ....[13]....
        /*0ea4*/ 	.word	0x00000680
        /*0ea8*/ 	.word	0x000000ff
        /*0eac*/ 	.word	0x00036888
        /*0eb0*/ 	.short	0x0100
        /*0eb2*/ 	.byte	0x06
	.zero		1


	//   ....[14]....
        /*0eb4*/ 	.word	0x000007b0
        /*0eb8*/ 	.word	0x000000ff
        /*0ebc*/ 	.word	0x00036890
        /*0ec0*/ 	.short	0x0100
        /*0ec2*/ 	.byte	0x08
	.zero		1


	//   ....[15]....
        /*0ec4*/ 	.word	0x000007c0
        /*0ec8*/ 	.word	0x000000ff
        /*0ecc*/ 	.word	0x000368a0
        /*0ed0*/ 	.short	0x0100
        /*0ed2*/ 	.byte	0x08
	.zero		1


	//   ....[16]....
        /*0ed4*/ 	.word	0x000007d0
        /*0ed8*/ 	.word	0x000000ff
        /*0edc*/ 	.word	0x00036898
        /*0ee0*/ 	.short	0x0100
        /*0ee2*/ 	.byte	0x08
	.zero		1


	//   ....[17]....
        /*0ee4*/ 	.word	0x000007e0
        /*0ee8*/ 	.word	0x000000ff
        /*0eec*/ 	.word	0x000368a8
        /*0ef0*/ 	.short	0x0100
        /*0ef2*/ 	.byte	0x08
	.zero		1


	//   ....[18]....
        /*0ef4*/ 	.word	0x00000910
        /*0ef8*/ 	.word	0x000000ff
        /*0efc*/ 	.word	0x000368b0
        /*0f00*/ 	.short	0x0100
        /*0f02*/ 	.byte	0x08
	.zero		1


	//   ....[19]....
        /*0f04*/ 	.word	0x00000920
        /*0f08*/ 	.word	0x000000ff
        /*0f0c*/ 	.word	0x000368c0
        /*0f10*/ 	.short	0x0100
        /*0f12*/ 	.byte	0x08
	.zero		1


	//   ....[20]....
        /*0f14*/ 	.word	0x00000930
        /*0f18*/ 	.word	0x000000ff
        /*0f1c*/ 	.word	0x000368b8
        /*0f20*/ 	.short	0x0100
        /*0f22*/ 	.byte	0x08
	.zero		1


	//   ....[21]....
        /*0f24*/ 	.word	0x00000940
        /*0f28*/ 	.word	0x000000ff
        /*0f2c*/ 	.word	0x000368c8
        /*0f30*/ 	.short	0x0100
        /*0f32*/ 	.byte	0x08
	.zero		1


	//   ....[22]....
        /*0f34*/ 	.word	0x00003910
        /*0f38*/ 	.word	0x0000002b
        /*0f3c*/ 	.word	0x00036890
        /*0f40*/ 	.short	0x010a
        /*0f42*/ 	.byte	0x3f
	.zero		1


	//   ....[23]....
        /*0f44*/ 	.word	0x00006c90
        /*0f48*/ 	.word	0x0000002b
        /*0f4c*/ 	.word	0x00036890
        /*0f50*/ 	.short	0x010a
        /*0f52*/ 	.byte	0x3f
	.zero		1


	//   ....[24]....
        /*0f54*/ 	.word	0x00009d80
        /*0f58*/ 	.word	0x0000002b
        /*0f5c*/ 	.word	0x00036890
        /*0f60*/ 	.short	0x010a
        /*0f62*/ 	.byte	0x3f
	.zero		1


	//   ....[25]....
        /*0f64*/ 	.word	0x0000a150
        /*0f68*/ 	.word	0x0000002c
        /*0f6c*/ 	.word	0x00000000
        /*0f70*/ 	.short	0x0101
        /*0f72*/ 	.byte	0x3f
	.zero		1


	//   ....[26]....
        /*0f74*/ 	.word	0x0000a190
        /*0f78*/ 	.word	0x0000002b
        /*0f7c*/ 	.word	0x000368b0
        /*0f80*/ 	.short	0x010a
        /*0f82*/ 	.byte	0x3f
	.zero		1


	//   ....[27]....
        /*0f84*/ 	.word	0x0000a800
        /*0f88*/ 	.word	0x0000002b
        /*0f8c*/ 	.word	0x00000000
        /*0f90*/ 	.short	0x0101
        /*0f92*/ 	.byte	0x3f
	.zero		1


	//   ....[28]....
        /*0f94*/ 	.word	0x0000aeb0
        /*0f98*/ 	.word	0x00000010
        /*0f9c*/ 	.word	0x00036800
        /*0fa0*/ 	.short	0x010a
        /*0fa2*/ 	.byte	0x3f
	.zero		1


	//   ....[29]....
        /*0fa4*/ 	.word	0x0000af00
        /*0fa8*/ 	.word	0x00000010
        /*0fac*/ 	.word	0x00036800
        /*0fb0*/ 	.short	0x010a
        /*0fb2*/ 	.byte	0x3f
	.zero		1


	//   ....[30]....
        /*0fb4*/ 	.word	0x0000b9e0
        /*0fb8*/ 	.word	0x00000010
        /*0fbc*/ 	.word	0x00036800
        /*0fc0*/ 	.short	0x010a
        /*0fc2*/ 	.byte	0x3f
	.zero		1


	//   ....[31]....
        /*0fc4*/ 	.word	0x0000e270
        /*0fc8*/ 	.word	0x00000010
        /*0fcc*/ 	.word	0x00036800
        /*0fd0*/ 	.short	0x010a
        /*0fd2*/ 	.byte	0x3f
	.zero		1


	//   ....[32]....
        /*0fd4*/ 	.word	0x000109e0
        /*0fd8*/ 	.word	0x00000006
        /*0fdc*/ 	.word	0x00036830
        /*0fe0*/ 	.short	0x010a
        /*0fe2*/ 	.byte	0x3f
	.zero		1


	//   ....[33]....
        /*0fe4*/ 	.word	0x00010a60
        /*0fe8*/ 	.word	0x00000006
        /*0fec*/ 	.word	0x00036830
        /*0ff0*/ 	.short	0x010a
        /*0ff2*/ 	.byte	0x3f
	.zero		1


	//   ....[34]....
        /*0ff4*/ 	.word	0x00014d30
        /*0ff8*/ 	.word	0x00000006
        /*0ffc*/ 	.word	0x00000000
        /*1000*/ 	.short	0x0101
        /*1002*/ 	.byte	0x3f
	.zero		1


	//   ....[35]....
        /*1004*/ 	.word	0x00015dd0
        /*1008*/ 	.word	0x0000000b
        /*100c*/ 	.word	0x00036830
        /*1010*/ 	.short	0x010a
        /*1012*/ 	.byte	0x3f
	.zero		1


	//   ....[36]....
        /*1014*/ 	.word	0x00015e50
        /*1018*/ 	.word	0x0000000b
        /*101c*/ 	.word	0x00036830
        /*1020*/ 	.short	0x010a
        /*1022*/ 	.byte	0x3f
	.zero		1


	//   ....[37]....
        /*1024*/ 	.word	0x000194c0
        /*1028*/ 	.word	0x00000009
        /*102c*/ 	.word	0x00036850
        /*1030*/ 	.short	0x010a
        /*1032*/ 	.byte	0x3f
	.zero		1


	//   ....[38]....
        /*1034*/ 	.word	0x00019510
        /*1038*/ 	.word	0x00000009
        /*103c*/ 	.word	0x00036850
        /*1040*/ 	.short	0x010a
        /*1042*/ 	.byte	0x3f
	.zero		1


	//   ....[39]....
        /*1044*/ 	.word	0x0001a800
        /*1048*/ 	.word	0x0000000d
        /*104c*/ 	.word	0x00000000
        /*1050*/ 	.short	0x0101
        /*1052*/ 	.byte	0x3f
	.zero		1


	//   ....[40]....
        /*1054*/ 	.word	0x0001a840
        /*1058*/ 	.word	0x00000009
        /*105c*/ 	.word	0x00000000
        /*1060*/ 	.short	0x0101
        /*1062*/ 	.byte	0x3f
	.zero		1


	//   ....[41]....
        /*1064*/ 	.word	0x0001b0a0
        /*1068*/ 	.word	0x00000006
        /*106c*/ 	.word	0x00036850
        /*1070*/ 	.short	0x010a
        /*1072*/ 	.byte	0x3f
	.zero		1


	//   ....[42]....
        /*1074*/ 	.word	0x0001b140
        /*1078*/ 	.word	0x00000006
        /*107c*/ 	.word	0x00036850
        /*1080*/ 	.short	0x010a
        /*1082*/ 	.byte	0x3f
	.zero		1


	//   ....[43]....
        /*1084*/ 	.word	0x0001b690
        /*1088*/ 	.word	0x0000000c
        /*108c*/ 	.word	0x00000000
        /*1090*/ 	.short	0x0101
        /*1092*/ 	.byte	0x3f
	.zero		1


	//   ....[44]....
        /*1094*/ 	.word	0x0001d220
        /*1098*/ 	.word	0x00000000
        /*109c*/ 	.word	0x00000000
        /*10a0*/ 	.short	0x0101
        /*10a2*/ 	.byte	0x3f
	.zero		1


	//   ....[45]....
        /*10a4*/ 	.word	0x0001f760
        /*10a8*/ 	.word	0x00000004
        /*10ac*/ 	.word	0x00036820
        /*10b0*/ 	.short	0x010a
        /*10b2*/ 	.byte	0x3f
	.zero		1


	//   ....[46]....
        /*10b4*/ 	.word	0x0001f840
        /*10b8*/ 	.word	0x00000005
        /*10bc*/ 	.word	0x000368a0
        /*10c0*/ 	.short	0x010a
        /*10c2*/ 	.byte	0x3f
	.zero		1


	//   ....[47]....
        /*10c4*/ 	.word	0x0001fc80
        /*10c8*/ 	.word	0x00000005
        /*10cc*/ 	.word	0x000368c0
        /*10d0*/ 	.short	0x010a
        /*10d2*/ 	.byte	0x3f
	.zero		1


	//   ....[48]....
        /*10d4*/ 	.word	0x00020210
        /*10d8*/ 	.word	0x00000006
        /*10dc*/ 	.word	0x000368a0
        /*10e0*/ 	.short	0x010a
        /*10e2*/ 	.byte	0x3f
	.zero		1


	//   ....[49]....
        /*10e4*/ 	.word	0x00020640
        /*10e8*/ 	.word	0x00000006
        /*10ec*/ 	.word	0x000368c0
        /*10f0*/ 	.short	0x010a
        /*10f2*/ 	.byte	0x3f
	.zero		1


	//   ....[50]....
        /*10f4*/ 	.word	0x00021470
        /*10f8*/ 	.word	0x00000000
        /*10fc*/ 	.word	0x00036840
        /*1100*/ 	.short	0x010a
        /*1102*/ 	.byte	0x3f
	.zero		1


	//   ....[51]....
        /*1104*/ 	.word	0x00022490
        /*1108*/ 	.word	0x00000008
        /*110c*/ 	.word	0x00036800
        /*1110*/ 	.short	0x0107
        /*1112*/ 	.byte	0x3f
	.zero		1


	//   ....[52]....
        /*1114*/ 	.word	0x00022590
        /*1118*/ 	.word	0x00000002
        /*111c*/ 	.word	0x00036800
        /*1120*/ 	.short	0x0101
        /*1122*/ 	.byte	0x3f
	.zero		1


	//   ....[53]....
        /*1124*/ 	.word	0x000225b0
        /*1128*/ 	.word	0x00000002
        /*112c*/ 	.word	0x00036820
        /*1130*/ 	.short	0x010a
        /*1132*/ 	.byte	0x3f
	.zero		1


	//   ....[54]....
        /*1134*/ 	.word	0x00022930
        /*1138*/ 	.word	0x00000003
        /*113c*/ 	.word	0x00036840
        /*1140*/ 	.short	0x010a
        /*1142*/ 	.byte	0x3f
	.zero		1


	//   ....[55]....
        /*1144*/ 	.word	0x00022df0
        /*1148*/ 	.word	0x00000002
        /*114c*/ 	.word	0x00036860
        /*1150*/ 	.short	0x010a
        /*1152*/ 	.byte	0x3f
	.zero		1


	//   ....[56]....
        /*1154*/ 	.word	0x00023600
        /*1158*/ 	.word	0x00000003
        /*115c*/ 	.word	0x00036840
        /*1160*/ 	.short	0x010a
        /*1162*/ 	.byte	0x3f
	.zero		1


	//   ....[57]....
        /*1164*/ 	.word	0x00023ac0
        /*1168*/ 	.word	0x00000002
        /*116c*/ 	.word	0x00036860
        /*1170*/ 	.short	0x010a
        /*1172*/ 	.byte	0x3f
	.zero		1


	//   ....[58]....
        /*1174*/ 	.word	0x00024220
        /*1178*/ 	.word	0x00000003
        /*117c*/ 	.word	0x00036840
        /*1180*/ 	.short	0x010a
        /*1182*/ 	.byte	0x3f
	.zero		1


	//   ....[59]....
        /*1184*/ 	.word	0x000246d0
        /*1188*/ 	.word	0x00000002
        /*118c*/ 	.word	0x00036860
        /*1190*/ 	.short	0x010a
        /*1192*/ 	.byte	0x3f
	.zero		1


	//   ....[60]....
        /*1194*/ 	.word	0x00024db0
        /*1198*/ 	.word	0x00000002
        /*119c*/ 	.word	0x00036860
        /*11a0*/ 	.short	0x010a
        /*11a2*/ 	.byte	0x3f
	.zero		1


	//   ....[61]....
        /*11a4*/ 	.word	0x00025de0
        /*11a8*/ 	.word	0x00000000
        /*11ac*/ 	.word	0x00036820
        /*11b0*/ 	.short	0x010a
        /*11b2*/ 	.byte	0x3f
	.zero		1


	//   ....[62]....
        /*11b4*/ 	.word	0x00025fb0
        /*11b8*/ 	.word	0x00000006
        /*11bc*/ 	.word	0x00000000
        /*11c0*/ 	.short	0x010a
        /*11c2*/ 	.byte	0x3f
	.zero		1


	//   ....[63]....
        /*11c4*/ 	.word	0x00026020
        /*11c8*/ 	.word	0x00000007
        /*11cc*/ 	.word	0x00000000
        /*11d0*/ 	.short	0x010a
        /*11d2*/ 	.byte	0x3f
	.zero		1


	//   ....[64]....
        /*11d4*/ 	.word	0x00026090
        /*11d8*/ 	.word	0x00000004
        /*11dc*/ 	.word	0x00000000
        /*11e0*/ 	.short	0x010a
        /*11e2*/ 	.byte	0x3f
	.zero		1


	//   ....[65]....
        /*11e4*/ 	.word	0x000260c0
        /*11e8*/ 	.word	0x00000003
        /*11ec*/ 	.word	0x00000000
        /*11f0*/ 	.short	0x010a
        /*11f2*/ 	.byte	0x3f
	.zero		1


	//   ....[66]....
        /*11f4*/ 	.word	0x00026120
        /*11f8*/ 	.word	0x0000002b
        /*11fc*/ 	.word	0x00036890
        /*1200*/ 	.short	0x010a
        /*1202*/ 	.byte	0x3f
	.zero		1


	//   ....[67]....
        /*1204*/ 	.word	0x00026170
        /*1208*/ 	.word	0x0000002b
        /*120c*/ 	.word	0x00036890
        /*1210*/ 	.short	0x010a
        /*1212*/ 	.byte	0x3f
	.zero		1


	//   ....[68]....
        /*1214*/ 	.word	0x000261c0
        /*1218*/ 	.word	0x0000002b
        /*121c*/ 	.word	0x00036890
        /*1220*/ 	.short	0x010a
        /*1222*/ 	.byte	0x3f
	.zero		1


	//   ....[69]....
        /*1224*/ 	.word	0x00026210
        /*1228*/ 	.word	0x0000002b
        /*122c*/ 	.word	0x000368b0
        /*1230*/ 	.short	0x010a
        /*1232*/ 	.byte	0x3f
	.zero		1


	//   ....[70]....
        /*1234*/ 	.word	0x00026420
        /*1238*/ 	.word	0x00000010
        /*123c*/ 	.word	0x00036800
        /*1240*/ 	.short	0x010a
        /*1242*/ 	.byte	0x3f
	.zero		1


	//   ....[71]....
        /*1244*/ 	.word	0x00026650
        /*1248*/ 	.word	0x00000010
        /*124c*/ 	.word	0x00036800
        /*1250*/ 	.short	0x010a
        /*1252*/ 	.byte	0x3f
	.zero		1


	//   ....[72]....
        /*1254*/ 	.word	0x000266a0
        /*1258*/ 	.word	0x00000006
        /*125c*/ 	.word	0x00036830
        /*1260*/ 	.short	0x010a
        /*1262*/ 	.byte	0x3f
	.zero		1


	//   ....[73]....
        /*1264*/ 	.word	0x000266f0
        /*1268*/ 	.word	0x0000000b
        /*126c*/ 	.word	0x00036830
        /*1270*/ 	.short	0x010a
        /*1272*/ 	.byte	0x3f
	.zero		1


	//   ....[74]....
        /*1274*/ 	.word	0x00026740
        /*1278*/ 	.word	0x00000009
        /*127c*/ 	.word	0x00036850
        /*1280*/ 	.short	0x010a
        /*1282*/ 	.byte	0x3f
	.zero		1


	//   ....[75]....
        /*1284*/ 	.word	0x00026790
        /*1288*/ 	.word	0x00000006
        /*128c*/ 	.word	0x00036850
        /*1290*/ 	.short	0x010a
        /*1292*/ 	.byte	0x3f
	.zero		1


	//   ....[76]....
        /*1294*/ 	.word	0x00026950
        /*1298*/ 	.word	0x00000003
        /*129c*/ 	.word	0x00036820
        /*12a0*/ 	.short	0x010a
        /*12a2*/ 	.byte	0x3f
	.zero		1


	//   ....[77]....
        /*12a4*/ 	.word	0x000269a0
        /*12a8*/ 	.word	0x00000005
        /*12ac*/ 	.word	0x000368a0
        /*12b0*/ 	.short	0x010a
        /*12b2*/ 	.byte	0x3f
	.zero		1


	//   ....[78]....
        /*12b4*/ 	.word	0x000269f0
        /*12b8*/ 	.word	0x00000005
        /*12bc*/ 	.word	0x000368c0
        /*12c0*/ 	.short	0x010a
        /*12c2*/ 	.byte	0x3f
	.zero		1


	//   ....[79]....
        /*12c4*/ 	.word	0x00026a40
        /*12c8*/ 	.word	0x00000006
        /*12cc*/ 	.word	0x000368a0
        /*12d0*/ 	.short	0x010a
        /*12d2*/ 	.byte	0x3f
	.zero		1


	//   ....[80]....
        /*12d4*/ 	.word	0x00026a90
        /*12d8*/ 	.word	0x00000006
        /*12dc*/ 	.word	0x000368c0
        /*12e0*/ 	.short	0x010a
        /*12e2*/ 	.byte	0x3f
	.zero		1


	//   ....[81]....
        /*12e4*/ 	.word	0x00026c30
        /*12e8*/ 	.word	0x00000000
        /*12ec*/ 	.word	0x00036840
        /*12f0*/ 	.short	0x010a
        /*12f2*/ 	.byte	0x3f
	.zero		1


	//   ....[82]....
        /*12f4*/ 	.word	0x000277f0
        /*12f8*/ 	.word	0x00000002
        /*12fc*/ 	.word	0x00036820
        /*1300*/ 	.short	0x010a
        /*1302*/ 	.byte	0x3f
	.zero		1


	//   ....[83]....
        /*1304*/ 	.word	0x00027840
        /*1308*/ 	.word	0x00000003
        /*130c*/ 	.word	0x00036840
        /*1310*/ 	.short	0x010a
        /*1312*/ 	.byte	0x3f
	.zero		1


	//   ....[84]....
        /*1314*/ 	.word	0x00027890
        /*1318*/ 	.word	0x00000002
        /*131c*/ 	.word	0x00036860
        /*1320*/ 	.short	0x010a
        /*1322*/ 	.byte	0x3f
	.zero		1


	//   ....[85]....
        /*1324*/ 	.word	0x000278e0
        /*1328*/ 	.word	0x00000003
        /*132c*/ 	.word	0x00036840
        /*1330*/ 	.short	0x010a
        /*1332*/ 	.byte	0x3f
	.zero		1


	//   ....[86]....
        /*1334*/ 	.word	0x00027930
        /*1338*/ 	.word	0x00000002
        /*133c*/ 	.word	0x00036860
        /*1340*/ 	.short	0x010a
        /*1342*/ 	.byte	0x3f
	.zero		1


	//   ....[87]....
        /*1344*/ 	.word	0x00027980
        /*1348*/ 	.word	0x00000003
        /*134c*/ 	.word	0x00036840
        /*1350*/ 	.short	0x010a
        /*1352*/ 	.byte	0x3f
	.zero		1


	//   ....[88]....
        /*1354*/ 	.word	0x000279d0
        /*1358*/ 	.word	0x00000002
        /*135c*/ 	.word	0x00036860
        /*1360*/ 	.short	0x010a
        /*1362*/ 	.byte	0x3f
	.zero		1


	//   ....[89]....
        /*1364*/ 	.word	0x00027a20
        /*1368*/ 	.word	0x00000002
        /*136c*/ 	.word	0x00036860
        /*1370*/ 	.short	0x010a
        /*1372*/ 	.byte	0x3f
	.zero		1


	//   ....[90]....
        /*1374*/ 	.word	0x000284a0
        /*1378*/ 	.word	0x00000000
        /*137c*/ 	.word	0x00036820
        /*1380*/ 	.short	0x010a
        /*1382*/ 	.byte	0x3f
	.zero		1


	//   ....[91]....
        /*1384*/ 	.word	0x00028640
        /*1388*/ 	.word	0x00000006
        /*138c*/ 	.word	0x00000000
        /*1390*/ 	.short	0x010a
        /*1392*/ 	.byte	0x3f
	.zero		1


	//   ....[92]....
        /*1394*/ 	.word	0x00028690
        /*1398*/ 	.word	0x00000007
        /*139c*/ 	.word	0x00000000
        /*13a0*/ 	.short	0x010a
        /*13a2*/ 	.byte	0x3f
	.zero		1


	//   ....[93]....
        /*13a4*/ 	.word	0x000286e0
        /*13a8*/ 	.word	0x00000004
        /*13ac*/ 	.word	0x00000000
        /*13b0*/ 	.short	0x010a
        /*13b2*/ 	.byte	0x3f
	.zero		1


	//----- nvinfo : EIATTR_NUM_MBARRIERS
	.align		4
.L_741:
        /*13b4*/ 	.byte	0x03, 0x38
        /*13b6*/ 	.short	0x0016


	//----- nvinfo : EIATTR_EXIT_INSTR_OFFSETS
	.align		4
        /*13b8*/ 	.byte	0x04, 0x1c
        /*13ba*/ 	.short	(.L_743 - .L_742)


	//   ....[0]....
.L_742:
        /*13bc*/ 	.word	0x00026110


	//----- nvinfo : EIATTR_MAX_THREADS
	.align		4
.L_743:
        /*13c0*/ 	.byte	0x04, 0x05
        /*13c2*/ 	.short	(.L_745 - .L_744)
.L_744:
        /*13c4*/ 	.word	0x00000180
        /*13c8*/ 	.word	0x00000001
        /*13cc*/ 	.word	0x00000001


	//----- nvinfo : EIATTR_CRS_STACK_SIZE
	.align		4
.L_745:
        /*13d0*/ 	.byte	0x04, 0x1e
        /*13d2*/ 	.short	(.L_747 - .L_746)
.L_746:
        /*13d4*/ 	.word	0x00000000


	//----- nvinfo : EIATTR_CBANK_PARAM_SIZE
	.align		4
.L_747:
        /*13d8*/ 	.byte	0x03, 0x19
        /*13da*/ 	.short	0x0af0


	//----- nvinfo : EIATTR_PARAM_CBANK
	.align		4
        /*13dc*/ 	.byte	0x04, 0x0a
        /*13de*/ 	.short	(.L_749 - .L_748)
	.align		4
.L_748:
        /*13e0*/ 	.word	index@(.nv.constant0._ZN7cutlass13device_kernelIN5flash11enable_sm90INS1_16FlashAttnFwdSm90INS1_25CollectiveMainloopFwdSm90ILi2EN4cute5tupleIJNS5_1CILi1EEES8_S8_EEENS6_IJNS7_ILi128EEENS7_ILi112EEENS7_ILi192EEEEEELi192ENS_6half_tEfNS_4arch4Sm90ELb0ELb0ELb0ELb1ELb0ELb1ELb0ELb1ELb1ELb1ELb0ELb0EEENS1_21CollectiveEpilogueFwdINS6_IJSA_SC_SB_EEES9_SE_SG_Li256ELb1ELb1ELb0ELb0EEENS1_36VarlenDynamicPersistentTileSchedulerILi128ELi112ELi256ELi128ELb0ELb1ELb1ELb0ELb1ELb1EEEEEEEEEvNT_6ParamsE)
        /*13e4*/ 	.short	0x0210
        /*13e6*/ 	.short	0x0af0


	//----- nvinfo : EIATTR_SW_WAR
	.align		4
.L_749:
        /*13e8*/ 	.byte	0x04, 0x36
        /*13ea*/ 	.short	(.L_751 - .L_750)
.L_750:
        /*13ec*/ 	.word	0x00000008
.L_751:


//--------------------- .nv.info._ZN7cutlass13device_kernelIN5flash11enable_sm90INS1_16FlashAttnFwdSm90INS1_25CollectiveMainloopFwdSm90ILi2EN4cute5tupleIJNS5_1CILi1EEES8_S8_EEENS6_IJNS7_ILi128EEENS7_ILi96EEENS7_ILi192EEEEEELi192ENS_6half_tEfNS_4arch4Sm90ELb0ELb1ELb0ELb0ELb0ELb0ELb0ELb1ELb1ELb1ELb0ELb0EEENS1_21CollectiveEpilogueFwdINS6_IJSA_SC_SB_EEES9_SE_SG_Li256ELb0ELb1ELb0ELb0EEENS1_30DynamicPersistentTileSchedulerILi256ELi128ELb0ELb1ELb1EEEEEEEEEvNT_6ParamsE --------------------------
	.section	.nv.info._ZN7cutlass13device_kernelIN5flash11enable_sm90INS1_16FlashAttnFwdSm90INS1_25CollectiveMainloopFwdSm90ILi2EN4cute5tupleIJNS5_1CILi1EEES8_S8_EEENS6_IJNS7_ILi128EEENS7_ILi96EEENS7_ILi192EEEEEELi192ENS_6half_tEfNS_4arch4Sm90ELb0ELb1ELb0ELb0ELb0ELb0ELb0ELb1ELb1ELb1ELb0ELb0EEENS1_21CollectiveEpilogueFwdINS6_IJSA_SC_SB_EEES9_SE_SG_Li256ELb0ELb1ELb0ELb0EEENS1_30DynamicPersistentTileSchedulerILi256ELi128ELb0ELb1ELb1EEEEEEEEEvNT_6ParamsE,"",@"SHT_CUDA_INFO"
	.sectionflags	@""
	.align	4


	//----- nvinfo : EIATTR_CUDA_API_VERSION
	.align		4
        /*0000*/ 	.byte	0x04, 0x37
        /*0002*/ 	.short	(.L_753 - .L_752)
.L_752:
        /*0004*/ 	.word	0x00000082


	//----- nvinfo : EIATTR_KPARAM_INFO
	.align		4
.L_753:
        /*0008*/ 	.byte	0x04, 0x17
        /*000a*/ 	.short	(.L_755 - .L_754)
.L_754:
        /*000c*/ 	.word	0x00000000
        /*0010*/ 	.short	0x0000
        /*0012*/ 	.short	0x0070
        /*0014*/ 	.byte	0x00, 0xf0, 0x01, 0x2a


	//----- nvinfo : EIATTR_SPARSE_MMA_MASK
	.align		4
.L_755:
        /*0018*/ 	.byte	0x03, 0x50
        /*001a*/ 	.short	0x0000


	//----- nvinfo : EIATTR_MAXREG_COUNT
	.align		4
        /*001c*/ 	.byte	0x03, 0x1b
        /*001e*/ 	.short	0x00a8


	//----- nvinfo : EIATTR_NUM_BARRIERS
	.align		4
        /*0020*/ 	.byte	0x02, 0x4c
        /*0022*/ 	.byte	0x09
	.zero		1


	//----- nvinfo : EIATTR_EXTERNS
	.align		4
        /*0024*/ 	.byte	0x04, 0x0f
        /*0026*/ 	.short	(.L_757 - .L_756)


	//   ....[0]....
	.align		4
.L_756:
        /*0028*/ 	.word	index@(__assertfail)


	//----- nvinfo : EIATTR_ANNOTATIONS
	.align		4
.L_757:
        /*002c*/ 	.byte	0x04, 0x55
        /*002e*/ 	.short	(.L_759 - .L_758)


	//   ....[0]....
.L_758:
        /* <DEDUP_REMOVED lines=28> */


	//----- nvinfo : EIATTR_MERCURY_ISA_VERSION
	.align		4
.L_759:
        /*01d8*/ 	.byte	0x03, 0x5f
        /*01da*/ 	.short	0x0101


	//----- nvinfo : EIATTR_INT_WARP_WIDE_INSTR_OFFSETS
	.align		4
        /*01dc*/ 	.byte	0x04, 0x31
        /*01de*/ 	.short	(.L_761 - .L_760)


	//   ....[0]....
.L_760:
        /*01e0*/ 	.word	0x00000130


	//   ....[1]....
        /*01e4*/ 	.word	0x00000170


	//   ....[2]....
        /*01e8*/ 	.word	0x000001e0


	//   ....[3]....
        /*01ec*/ 	.word	0x000109b0


	//   ....[4]....
        /*01f0*/ 	.word	0x00010a50


	//   ....[5]....
        /*01f4*/ 	.word	0x000145f0


	//   ....[6]....
        /*01f8*/ 	.word	0x00014690


	//----- nvinfo : EIATTR_COOP_GROUP_MASK_REGIDS
	.align		4
.L_761:
        /*01fc*/ 	.byte	0x04, 0x29
        /*01fe*/ 	.short	(.L_763 - .L_762)


	//   ....[0]....
.L_762:
        /*0200*/ 	.word	0xffffffff


	//   ....[1]....
        /*0204*/ 	.word	0xffffffff


	//   ....[2]....
        /*0208*/ 	.word	0xffffffff


	//   ....[3]....
        /*020c*/ 	.word	0xffffffff


	//   ....[4]....
        /*0210*/ 	.word	0xffffffff


	//   ....[5]....
        /*0214*/ 	.word	0xffffffff


	//   ....[6]....
        /*0218*/ 	.word	0xffffffff


	//   ....[7]....
        /*021c*/ 	.word	0xffffffff


	//   ....[8]....
        /*0220*/ 	.word	0xffffffff


	//   ....[9]....
        /*0224*/ 	.word	0xffffffff


	//   ....[10]....
        /*0228*/ 	.word	0xffffffff


	//   ....[11]....
        /*022c*/ 	.word	0xffffffff


	//   ....[12]....
        /*0230*/ 	.word	0xffffffff


	//   ....[13]....
        /*0234*/ 	.word	0xffffffff


	//   ....[14]....
        /*0238*/ 	.word	0xffffffff


	//   ....[15]....
        /*023c*/ 	.word	0xffffffff


	//   ....[16]....
        /*0240*/ 	.word	0xffffffff


	//   ....[17]....
        /*0244*/ 	.word	0xffffffff


	//   ....[18]....
        /*0248*/ 	.word	0xffffffff


	//   ....[19]....
        /*024c*/ 	.word	0xffffffff


	//   ....[20]....
        /*0250*/ 	.word	0xffffffff


	//   ....[21]....
        /*0254*/ 	.word	0xffffffff


	//   ....[22]....
        /*0258*/ 	.word	0xffffffff


	//   ....[23]....
        /*025c*/ 	.word	0xffffffff


	//   ....[24]....
        /*0260*/ 	.word	0xffffffff


	//   ....[25]....
        /*0264*/ 	.word	0xffffffff


	//   ....[26]....
        /*0268*/ 	.word	0xffffffff


	//   ....[27]....
        /*026c*/ 	.word	0xffffffff


	//   ....[28]....
        /*0270*/ 	.word	0xffffffff


	//   ....[29]....
        /*0274*/ 	.word	0xffffffff


	//   ....[30]....
        /*0278*/ 	.word	0xffffffff


	//   ....[31]....
        /*027c*/ 	.word	0xffffffff


	//   ....[32]....
        /*0280*/ 	.word	0xffffffff


	//   ....[33]....
        /*0284*/ 	.word	0xffffffff


	//   ....[34]....
        /*0288*/ 	.word	0xffffffff


	//   ....[35]....
        /*028c*/ 	.word	0xffffffff


	//   ....[36]....
        /*0290*/ 	.word	0xffffffff


	//   ....[37]....
        /*0294*/ 	.word	0xffffffff


	//   ....[38]....
        /*0298*/ 	.word	0xffffffff


	//   ....[39]....
        /*029c*/ 	.word	0xffffffff


	//   ....[40]....
        /*02a0*/ 	.word	0xffffffff


	//   ....[41]....
        /*02a4*/ 	.word	0xffffffff


	//   ....[42]....
        /*02a8*/ 	.word	0xffffffff


	//   ....[43]....
        /*02ac*/ 	.word	0xffffffff


	//   ....[44]....
        /*02b0*/ 	.word	0xffffffff


	//   ....[45]....
        /*02b4*/ 	.word	0xffffffff


	//   ....[46]....
        /*02b8*/ 	.word	0xffffffff


	//   ....[47]....
        /*02bc*/ 	.word	0xffffffff


	//   ....[48]....
        /*02c0*/ 	.word	0xffffffff


	//   ....[49]....
        /*02c4*/ 	.word	0xffffffff


	//   ....[50]....
        /*02c8*/ 	.word	0xffffffff


	//   ....[51]....
        /*02cc*/ 	.word	0xffffffff


	//   ....[52]....
        /*02d0*/ 	.word	0xffffffff


	//   ....[53]....
        /*02d4*/ 	.word	0xffffffff


	//   ....[54]....
        /*02d8*/ 	.word	0xffffffff


	//   ....[55]....
        /*02dc*/ 	.word	0xffffffff


	//   ....[56]....
        /*02e0*/ 	.word	0xffffffff


	//   ....[57]....
        /*02e4*/ 	.word	0xffffffff


	//   ....[58]....
        /*02e8*/ 	.word	0xffffffff


	//   ....[59]....
        /*02ec*/ 	.word	0xffffffff


	//   ....[60]....
        /*02f0*/ 	.word	0xffffffff


	//   ....[61]....
        /*02f4*/ 	.word	0xffffffff


	//   ....[62]....
        /*02f8*/ 	.word	0xffffffff


	//   ....[63]....
        /*02fc*/ 	.word	0xffffffff


	//   ....[64]....
        /*0300*/ 	.word	0xffffffff


	//   ....[65]....
        /*0304*/ 	.word	0xffffffff


	//   ....[66]....
        /*0308*/ 	.word	0xffffffff


	//   ....[67]....
        /*030c*/ 	.word	0xffffffff


	//   ....[68]....
        /*0310*/ 	.word	0xffffffff


	//   ....[69]....
        /*0314*/ 	.word	0xffffffff


	//   ....[70]....
        /*0318*/ 	.word	0xffffffff


	//   ....[71]....
        /*031c*/ 	.word	0xffffffff


	//   ....[72]....
        /*0320*/ 	.word	0xffffffff


	//   ....[73]....
        /*0324*/ 	.word	0xffffffff


	//   ....[74]....
        /*0328*/ 	.word	0x0500000f


	//   ....[75]....
        /*032c*/ 	.word	0x0500000f


	//   ....[76]....
        /*0330*/ 	.word	0x0500000f


	//   ....[77]....
        /*0334*/ 	.word	0x0500000f


	//   ....[78]....
        /*0338*/ 	.word	0x0500000f


	//   ....[79]....
        /*033c*/ 	.word	0x0500000f


	//   ....[80]....
        /*0340*/ 	.word	0x0500000f


	//   ....[81]....
        /*0344*/ 	.word	0x0500000f


	//   ....[82]....
        /*0348*/ 	.word	0x0500000f


	//   ....[83]....
        /*034c*/ 	.word	0x0500000f


	//   ....[84]....
        /*0350*/ 	.word	0x0500000f


	//   ....[85]....
        /*0354*/ 	.word	0x0500000f


	//   ....[86]....
        /*0358*/ 	.word	0x0500000f


	//   ....[87]....
        /*035c*/ 	.word	0x0500000f


	//   ....[88]....
        /*0360*/ 	.word	0x0500000f


	//   ....[89]....
        /*0364*/ 	.word	0x0500000f


	//   ....[90]....
        /*0368*/ 	.word	0x0500000f


	//   ....[91]....
        /*036c*/ 	.word	0x0500000f


	//   ....[92]....
        /*0370*/ 	.word	0x0500000f


	//----- nvinfo : EIATTR_COOP_GROUP_INSTR_OFFSETS
	.align		4
.L_763:
        /*0374*/ 	.byte	0x04, 0x28
        /*0376*/ 	.short	(.L_765 - .L_764)


	//   ....[0]....
.L_764:
        /*0378*/ 	.word	0x00000060


	//   ....[1]....
        /*037c*/ 	.word	0x00000140


	//   ....[2]....
        /*0380*/ 	.word	0x00000190


	//   ....[3]....
        /*0384*/ 	.word	0x000003c0


	//   ....[4]....
        /*0388*/ 	.word	0x00000520


	//   ....[5]....
        /*038c*/ 	.word	0x00000640


	//   ....[6]....
        /*0390*/ 	.word	0x000007a0


	//   ....[7]....
        /*0394*/ 	.word	0x00001940


	//   ....[8]....
        /*0398*/ 	.word	0x000021e0


	//   ....[9]....
        /*039c*/ 	.word	0x00002d80


	//   ....[10]....
        /*03a0*/ 	.word	0x000033c0


	//   ....[11]....
        /*03a4*/ 	.word	0x000034e0


	//   ....[12]....
        /*03a8*/ 	.word	0x00003a70


	//   ....[13]....
        /*03ac*/ 	.word	0x00003b60


	//   ....[14]....
        /*03b0*/ 	.word	0x000057d0


	//   ....[15]....
        /*03b4*/ 	.word	0x000059f0


	//   ....[16]....
        /*03b8*/ 	.word	0x00006770


	//   ....[17]....
        /*03bc*/ 	.word	0x00006890


	//   ....[18]....
        /*03c0*/ 	.word	0x00006e40


	//   ....[19]....
        /*03c4*/ 	.word	0x00006e90


	//   ....[20]....
        /*03c8*/ 	.word	0x00008a10


	//   ....[21]....
        /*03cc*/ 	.word	0x00008a30


	//   ....[22]....
        /*03d0*/ 	.word	0x00008d70


	//   ....[23]....
        /*03d4*/ 	.word	0x00008dd0


	//   ....[24]....
        /*03d8*/ 	.word	0x0000a840


	//   ....[25]....
        /*03dc*/ 	.word	0x0000aa80


	//   ....[26]....
        /*03e0*/ 	.word	0x0000b7f0


	//   ....[27]....
        /*03e4*/ 	.word	0x0000ba40


	//   ....[28]....
        /*03e8*/ 	.word	0x0000bf20


	//   ....[29]....
        /*03ec*/ 	.word	0x0000bf90


	//   ....[30]....
        /*03f0*/ 	.word	0x0000cf90


	//   ....[31]....
        /*03f4*/ 	.word	0x0000cfd0


	//   ....[32]....
        /*03f8*/ 	.word	0x0000d0e0


	//   ....[33]....
        /*03fc*/ 	.word	0x0000d0f0


	//   ....[34]....
        /*0400*/ 	.word	0x0000e540


	//   ....[35]....
        /*0404*/ 	.word	0x0000e5b0


	//   ....[36]....
        /*0408*/ 	.word	0x0000e610


	//   ....[37]....
        /*040c*/ 	.word	0x0000e640


	//   ....[38]....
        /*0410*/ 	.word	0x0000edf0


	//   ....[39]....
        /*0414*/ 	.word	0x0000ee20


	//   ....[40]....
        /*0418*/ 	.word	0x0000ef30


	//   ....[41]....
        /*041c*/ 	.word	0x0000ef50


	//   ....[42]....
        /*0420*/ 	.word	0x0000f060


	//   ....[43]....
        /*0424*/ 	.word	0x0000f080


	//   ....[44]....
        /*0428*/ 	.word	0x0000f1a0


	//   ....[45]....
        /*042c*/ 	.word	0x0000f1c0


	//   ....[46]....
        /*0430*/ 	.word	0x0000f930


	//   ....[47]....
        /*0434*/ 	.word	0x0000f950


	//   ....[48]....
        /*0438*/ 	.word	0x0000fa60


	//   ....[49]....
        /*043c*/ 	.word	0x0000fa80


	//   ....[50]....
        /*0440*/ 	.word	0x0000fb90


	//   ....[51]....
        /*0444*/ 	.word	0x0000fbb0


	//   ....[52]....
        /*0448*/ 	.word	0x0000fcd0


	//   ....[53]....
        /*044c*/ 	.word	0x0000fcf0


	//   ....[54]....
        /*0450*/ 	.word	0x0000feb0


	//   ....[55]....
        /*0454*/ 	.word	0x00010ff0


	//   ....[56]....
        /*0458*/ 	.word	0x00011a80


	//   ....[57]....
        /*045c*/ 	.word	0x00011ab0


	//   ....[58]....
        /*0460*/ 	.word	0x00011b80


	//   ....[59]....
        /*0464*/ 	.word	0x00011ba0


	//   ....[60]....
        /*0468*/ 	.word	0x00011c40


	//   ....[61]....
        /*046c*/ 	.word	0x00011c60


	//   ....[62]....
        /*0470*/ 	.word	0x00011d00


	//   ....[63]....
        /*0474*/ 	.word	0x00011d20


	//   ....[64]....
        /*0478*/ 	.word	0x00011dc0


	//   ....[65]....
        /*047c*/ 	.word	0x00011de0


	//   ....[66]....
        /*0480*/ 	.word	0x00011e80


	//   ....[67]....
        /*0484*/ 	.word	0x00011ea0


	//   ....[68]....
        /*0488*/ 	.word	0x00011f40


	//   ....[69]....
        /*048c*/ 	.word	0x00011f60


	//   ....[70]....
        /*0490*/ 	.word	0x00011f70


	//   ....[71]....
        /*0494*/ 	.word	0x00011f80


	//   ....[72]....
        /*0498*/ 	.word	0x00014ce0


	//   ....[73]....
        /*049c*/ 	.word	0x00014ed0


	//   ....[74]....
        /*04a0*/ 	.word	0x00015520


	//   ....[75]....
        /*04a4*/ 	.word	0x000156a0


	//   ....[76]....
        /*04a8*/ 	.word	0x00015700


	//   ....[77]....
        /*04ac*/ 	.word	0x00015860


	//   ....[78]....
        /*04b0*/ 	.word	0x000158b0


	//   ....[79]....
        /*04b4*/ 	.word	0x000159d0


	//   ....[80]....
        /*04b8*/ 	.word	0x00015a40


	//   ....[81]....
        /*04bc*/ 	.word	0x00015b60


	//   ....[82]....
        /*04c0*/ 	.word	0x00015bd0


	//   ....[83]....
        /*04c4*/ 	.word	0x00015cf0


	//   ....[84]....
        /*04c8*/ 	.word	0x00015d60


	//   ....[85]....
        /*04cc*/ 	.word	0x00015e80


	//   ....[86]....
        /*04d0*/ 	.word	0x00015ef0


	//   ....[87]....
        /*04d4*/ 	.word	0x00016010


	//   ....[88]....
        /*04d8*/ 	.word	0x00016080


	//   ....[89]....
        /*04dc*/ 	.word	0x000161a0


	//   ....[90]....
        /*04e0*/ 	.word	0x000161f0


	//   ....[91]....
        /*04e4*/ 	.word	0x00016510


	//   ....[92]....
        /*04e8*/ 	.word	0x00016630


	//----- nvinfo : EIATTR_REG_RECONFIG
	.align		4
.L_765:
        /*04ec*/ 	.byte	0x01, 0x54
	.zero		2


	//----- nvinfo : EIATTR_SYSCALL_OFFSETS
	.align		4
        /*04f0*/ 	.byte	0x04, 0x46
        /*04f2*/ 	.short	(.L_767 - .L_766)


	//   ....[0]....
.L_766:
        /*04f4*/ 	.word	0x00001b20


	//   ....[1]....
        /*04f8*/ 	.word	0x00010bc0


	//   ....[2]....
        /*04fc*/ 	.word	0x00010d10


	//   ....[3]....
        /*0500*/ 	.word	0x00010e00


	//   ....[4]....
        /*0504*/ 	.word	0x00011650


	//----- nvinfo : EIATTR_MBARRIER_INSTR_OFFSETS
	.align		4
.L_767:
        /*0508*/ 	.byte	0x04, 0x39
        /*050a*/ 	.short	(.L_769 - .L_768)


	//   ....[0]....
.L_768:
        /*050c*/ 	.word	0x00000270
        /*0510*/ 	.word	0x000000ff
        /*0514*/ 	.word	0x00030800
        /*0518*/ 	.short	0x0100
        /*051a*/ 	.byte	0x08
	.zero		1


	//   ....[1]....
        /*051c*/ 	.word	0x00000280
        /*0520*/ 	.word	0x000000ff
        /*0524*/ 	.word	0x00030820
        /*0528*/ 	.short	0x0100
        /*052a*/ 	.byte	0x08
	.zero		1


	//   ....[2]....
        /*052c*/ 	.word	0x00000370
        /*0530*/ 	.word	0x000000ff
        /*0534*/ 	.word	0x00030830
        /*0538*/ 	.short	0x0100
        /*053a*/ 	.byte	0x08
	.zero		1


	//   ....[3]....
        /*053c*/ 	.word	0x00000380
        /*0540*/ 	.word	0x000000ff
        /*0544*/ 	.word	0x00030840
        /*0548*/ 	.short	0x0100
        /*054a*/ 	.byte	0x08
	.zero		1


	//   ....[4]....
        /*054c*/ 	.word	0x00000390
        /*0550*/ 	.word	0x000000ff
        /*0554*/ 	.word	0x00030838
        /*0558*/ 	.short	0x0100
        /*055a*/ 	.byte	0x08
	.zero		1


	//   ....[5]....
        /*055c*/ 	.word	0x000003a0
        /*0560*/ 	.word	0x000000ff
        /*0564*/ 	.word	0x00030848
        /*0568*/ 	.short	0x0100
        /*056a*/ 	.byte	0x08
	.zero		1


	//   ....[6]....
        /*056c*/ 	.word	0x000004d0
        /*0570*/ 	.word	0x000000ff
        /*0574*/ 	.word	0x00030850
        /*0578*/ 	.short	0x0100
        /*057a*/ 	.byte	0x08
	.zero		1


	//   ....[7]....
        /*057c*/ 	.word	0x000004e0
        /*0580*/ 	.word	0x000000ff
        /*0584*/ 	.word	0x00030860
        /*0588*/ 	.short	0x0100
        /*058a*/ 	.byte	0x08
	.zero		1


	//   ....[8]....
        /*058c*/ 	.word	0x000004f0
        /*0590*/ 	.word	0x000000ff
        /*0594*/ 	.word	0x00030858
        /*0598*/ 	.short	0x0100
        /*059a*/ 	.byte	0x08
	.zero		1


	//   ....[9]....
        /*059c*/ 	.word	0x00000500
        /*05a0*/ 	.word	0x000000ff
        /*05a4*/ 	.word	0x00030868
        /*05a8*/ 	.short	0x0100
        /*05aa*/ 	.byte	0x08
	.zero		1


	//   ....[10]....
        /*05ac*/ 	.word	0x000005f0
        /*05b0*/ 	.word	0x000000ff
        /*05b4*/ 	.word	0x00030870
        /*05b8*/ 	.short	0x0100
        /*05ba*/ 	.byte	0x06
	.zero		1


	//   ....[11]....
        /*05bc*/ 	.word	0x00000600
        /*05c0*/ 	.word	0x000000ff
        /*05c4*/ 	.word	0x00030880
        /*05c8*/ 	.short	0x0100
        /*05ca*/ 	.byte	0x06
	.zero		1


	//   ....[12]....
        /*05cc*/ 	.word	0x00000610
        /*05d0*/ 	.word	0x000000ff
        /*05d4*/ 	.word	0x00030878
        /*05d8*/ 	.short	0x0100
        /*05da*/ 	.byte	0x06
	.zero		1


	//   ....[13]....
        /*05dc*/ 	.word	0x00000620
        /*05e0*/ 	.word	0x000000ff
        /*05e4*/ 	.word	0x00030888
        /*05e8*/ 	.short	0x0100
        /*05ea*/ 	.byte	0x06
	.zero		1


	//   ....[14]....
        /*05ec*/ 	.word	0x00000750
        /*05f0*/ 	.word	0x000000ff
        /*05f4*/ 	.word	0x00030890
        /*05f8*/ 	.short	0x0100
        /*05fa*/ 	.byte	0x08
	.zero		1


	//   ....[15]....
        /*05fc*/ 	.word	0x00000760
        /*0600*/ 	.word	0x000000ff
        /*0604*/ 	.word	0x000308a0
        /*0608*/ 	.short	0x0100
        /*060a*/ 	.byte	0x08
	.zero		1


	//   ....[16]....
        /*060c*/ 	.word	0x00000770
        /*0610*/ 	.word	0x000000ff
        /*0614*/ 	.word	0x00030898
        /*0618*/ 	.short	0x0100
        /*061a*/ 	.byte	0x08
	.zero		1


	//   ....[17]....
        /*061c*/ 	.word	0x00000780
        /*0620*/ 	.word	0x000000ff
        /*0624*/ 	.word	0x000308a8
        /*0628*/ 	.short	0x0100
        /*062a*/ 	.byte	0x08
	.zero		1


	//   ....[18]....
        /*062c*/ 	.word	0x000008b0
        /*0630*/ 	.word	0x000000ff
        /*0634*/ 	.word	0x000308b0
        /*0638*/ 	.short	0x0100
        /*063a*/ 	.byte	0x08
	.zero		1


	//   ....[19]....
        /*063c*/ 	.word	0x000008c0
        /*0640*/ 	.word	0x000000ff
        /*0644*/ 	.word	0x000308c0
        /*0648*/ 	.short	0x0100
        /*064a*/ 	.byte	0x08
	.zero		1


	//   ....[20]....
        /*064c*/ 	.word	0x000008d0
        /*0650*/ 	.word	0x000000ff
        /*0654*/ 	.word	0x000308b8
        /*0658*/ 	.short	0x0100
        /*065a*/ 	.byte	0x08
	.zero		1


	//   ....[21]....
        /*065c*/ 	.word	0x000008e0
        /*0660*/ 	.word	0x000000ff
        /*0664*/ 	.word	0x000308c8
        /*0668*/ 	.short	0x0100
        /*066a*/ 	.byte	0x08
	.zero		1


	//   ....[22]....
        /*066c*/ 	.word	0x00001bc0
        /*0670*/ 	.word	0x000000ff
        /*0674*/ 	.word	0x00030800
        /*0678*/ 	.short	0x010a
        /*067a*/ 	.byte	0x25
	.zero		1


	//   ....[23]....
        /*067c*/ 	.word	0x00001c40
        /*0680*/ 	.word	0x00000003
        /*0684*/ 	.word	0x00030830
        /*0688*/ 	.short	0x010a
        /*068a*/ 	.byte	0x3f
	.zero		1


	//   ....[24]....
        /*068c*/ 	.word	0x00001ce0
        /*0690*/ 	.word	0x00000003
        /*0694*/ 	.word	0x00030830
        /*0698*/ 	.short	0x010a
        /*069a*/ 	.byte	0x3f
	.zero		1


	//   ....[25]....
        /*069c*/ 	.word	0x000024b0
        /*06a0*/ 	.word	0x00000000
        /*06a4*/ 	.word	0x00000000
        /*06a8*/ 	.short	0x0101
        /*06aa*/ 	.byte	0x3f
	.zero		1


	//   ....[26]....
        /*06ac*/ 	.word	0x00004960
        /*06b0*/ 	.word	0x000000ff
        /*06b4*/ 	.word	0x00030830
        /*06b8*/ 	.short	0x010a
        /*06ba*/ 	.byte	0x06
	.zero		1


	//   ....[27]....
        /*06bc*/ 	.word	0x000049a0
        /*06c0*/ 	.word	0x000000ff
        /*06c4*/ 	.word	0x00030830
        /*06c8*/ 	.short	0x010a
        /*06ca*/ 	.byte	0x06
	.zero		1


	//   ....[28]....
        /*06cc*/ 	.word	0x00005420
        /*06d0*/ 	.word	0x000000ff
        /*06d4*/ 	.word	0x00030850
        /*06d8*/ 	.short	0x010a
        /*06da*/ 	.byte	0x05
	.zero		1


	//   ....[29]....
        /*06dc*/ 	.word	0x00005460
        /*06e0*/ 	.word	0x000000ff
        /*06e4*/ 	.word	0x00030850
        /*06e8*/ 	.short	0x010a
        /*06ea*/ 	.byte	0x05
	.zero		1


	//   ....[30]....
        /*06ec*/ 	.word	0x00005800
        /*06f0*/ 	.word	0x00000000
        /*06f4*/ 	.word	0x00000000
        /*06f8*/ 	.short	0x0101
        /*06fa*/ 	.byte	0x3f
	.zero		1


	//   ....[31]....
        /*06fc*/ 	.word	0x00007390
        /*0700*/ 	.word	0x00000086
        /*0704*/ 	.word	0x00000000
        /*0708*/ 	.short	0x0101
        /*070a*/ 	.byte	0x3f
	.zero		1


	//   ....[32]....
        /*070c*/ 	.word	0x00007bd0
        /*0710*/ 	.word	0x000000ff
        /*0714*/ 	.word	0x00030830
        /*0718*/ 	.short	0x010a
        /*071a*/ 	.byte	0x05
	.zero		1


	//   ....[33]....
        /*071c*/ 	.word	0x00007c10
        /*0720*/ 	.word	0x000000ff
        /*0724*/ 	.word	0x00030830
        /*0728*/ 	.short	0x010a
        /*072a*/ 	.byte	0x05
	.zero		1


	//   ....[34]....
        /*072c*/ 	.word	0x00008690
        /*0730*/ 	.word	0x000000ff
        /*0734*/ 	.word	0x00030850
        /*0738*/ 	.short	0x010a
        /*073a*/ 	.byte	0x05
	.zero		1


	//   ....[35]....
        /*073c*/ 	.word	0x000086d0
        /*0740*/ 	.word	0x000000ff
        /*0744*/ 	.word	0x00030850
        /*0748*/ 	.short	0x010a
        /*074a*/ 	.byte	0x05
	.zero		1


	//   ....[36]....
        /*074c*/ 	.word	0x000095d0
        /*0750*/ 	.word	0x0000007b
        /*0754*/ 	.word	0x00000000
        /*0758*/ 	.short	0x0101
        /*075a*/ 	.byte	0x3f
	.zero		1


	//   ....[37]....
        /*075c*/ 	.word	0x00009640
        /*0760*/ 	.word	0x0000007b
        /*0764*/ 	.word	0x00000000
        /*0768*/ 	.short	0x0101
        /*076a*/ 	.byte	0x3f
	.zero		1


	//   ....[38]....
        /*076c*/ 	.word	0x00009a00
        /*0770*/ 	.word	0x000000ff
        /*0774*/ 	.word	0x00030830
        /*0778*/ 	.short	0x010a
        /*077a*/ 	.byte	0x05
	.zero		1


	//   ....[39]....
        /*077c*/ 	.word	0x00009a40
        /*0780*/ 	.word	0x000000ff
        /*0784*/ 	.word	0x00030830
        /*0788*/ 	.short	0x010a
        /*078a*/ 	.byte	0x05
	.zero		1


	//   ....[40]....
        /*078c*/ 	.word	0x0000a4c0
        /*0790*/ 	.word	0x000000ff
        /*0794*/ 	.word	0x00030850
        /*0798*/ 	.short	0x010a
        /*079a*/ 	.byte	0x05
	.zero		1


	//   ....[41]....
        /*079c*/ 	.word	0x0000a500
        /*07a0*/ 	.word	0x000000ff
        /*07a4*/ 	.word	0x00030850
        /*07a8*/ 	.short	0x010a
        /*07aa*/ 	.byte	0x05
	.zero		1


	//   ....[42]....
        /*07ac*/ 	.word	0x0000a8e0
        /*07b0*/ 	.word	0x00000000
        /*07b4*/ 	.word	0x00000000
        /*07b8*/ 	.short	0x0101
        /*07ba*/ 	.byte	0x3f
	.zero		1


	//   ....[43]....
        /*07bc*/ 	.word	0x0000c2b0
        /*07c0*/ 	.word	0x0000007f
        /*07c4*/ 	.word	0x00000000
        /*07c8*/ 	.short	0x0101
        /*07ca*/ 	.byte	0x3f
	.zero		1


	//   ....[44]....
        /*07cc*/ 	.word	0x0000cf00
        /*07d0*/ 	.word	0x000000ff
        /*07d4*/ 	.word	0x00030850
        /*07d8*/ 	.short	0x010a
        /*07da*/ 	.byte	0x05
	.zero		1


	//   ....[45]....
        /*07dc*/ 	.word	0x0000cf40
        /*07e0*/ 	.word	0x000000ff
        /*07e4*/ 	.word	0x00030850
        /*07e8*/ 	.short	0x010a
        /*07ea*/ 	.byte	0x05
	.zero		1


	//   ....[46]....
        /*07ec*/ 	.word	0x0000d400
        /*07f0*/ 	.word	0x00000014
        /*07f4*/ 	.word	0x00000000
        /*07f8*/ 	.short	0x0101
        /*07fa*/ 	.byte	0x3f
	.zero		1


	//   ....[47]....
        /*07fc*/ 	.word	0x0000ede0
        /*0800*/ 	.word	0x00000010
        /*0804*/ 	.word	0x00000000
        /*0808*/ 	.short	0x0101
        /*080a*/ 	.byte	0x3f
	.zero		1


	//   ....[48]....
        /*080c*/ 	.word	0x00011210
        /*0810*/ 	.word	0x00000000
        /*0814*/ 	.word	0x00030840
        /*0818*/ 	.short	0x010a
        /*081a*/ 	.byte	0x3f
	.zero		1


	//   ....[49]....
        /*081c*/ 	.word	0x000120f0
        /*0820*/ 	.word	0x00000011
        /*0824*/ 	.word	0x00030800
        /*0828*/ 	.short	0x0107
        /*082a*/ 	.byte	0x3f
	.zero		1


	//   ....[50]....
        /*082c*/ 	.word	0x00012200
        /*0830*/ 	.word	0x00000011
        /*0834*/ 	.word	0x00030800
        /*0838*/ 	.short	0x0101
        /*083a*/ 	.byte	0x3f
	.zero		1


	//   ....[51]....
        /*083c*/ 	.word	0x00012220
        /*0840*/ 	.word	0x00000011
        /*0844*/ 	.word	0x00030820
        /*0848*/ 	.short	0x010a
        /*084a*/ 	.byte	0x3f
	.zero		1


	//   ....[52]....
        /*084c*/ 	.word	0x00012560
        /*0850*/ 	.word	0x00000003
        /*0854*/ 	.word	0x00030840
        /*0858*/ 	.short	0x010a
        /*085a*/ 	.byte	0x3f
	.zero		1


	//   ....[53]....
        /*085c*/ 	.word	0x000129f0
        /*0860*/ 	.word	0x00000003
        /*0864*/ 	.word	0x00000060
        /*0868*/ 	.short	0x010a
        /*086a*/ 	.byte	0x3f
	.zero		1


	//   ....[54]....
        /*086c*/ 	.word	0x00013150
        /*0870*/ 	.word	0x00000003
        /*0874*/ 	.word	0x00030840
        /*0878*/ 	.short	0x010a
        /*087a*/ 	.byte	0x3f
	.zero		1


	//   ....[55]....
        /*087c*/ 	.word	0x000135e0
        /*0880*/ 	.word	0x00000009
        /*0884*/ 	.word	0x00000060
        /*0888*/ 	.short	0x010a
        /*088a*/ 	.byte	0x3f
	.zero		1


	//   ....[56]....
        /*088c*/ 	.word	0x00013c80
        /*0890*/ 	.word	0x00000002
        /*0894*/ 	.word	0x00030840
        /*0898*/ 	.short	0x010a
        /*089a*/ 	.byte	0x3f
	.zero		1


	//   ....[57]....
        /*089c*/ 	.word	0x00014110
        /*08a0*/ 	.word	0x00000002
        /*08a4*/ 	.word	0x00000060
        /*08a8*/ 	.short	0x010a
        /*08aa*/ 	.byte	0x3f
	.zero		1


	//   ....[58]....
        /*08ac*/ 	.word	0x00014760
        /*08b0*/ 	.word	0x00000002
        /*08b4*/ 	.word	0x00030860
        /*08b8*/ 	.short	0x010a
        /*08ba*/ 	.byte	0x3f
	.zero		1


	//   ....[59]....
        /*08bc*/ 	.word	0x00014e50
        /*08c0*/ 	.word	0x00000000
        /*08c4*/ 	.word	0x00030820
        /*08c8*/ 	.short	0x010a
        /*08ca*/ 	.byte	0x3f
	.zero		1


	//   ....[60]....
        /*08cc*/ 	.word	0x00015040
        /*08d0*/ 	.word	0x00000006
        /*08d4*/ 	.word	0x00000000
        /*08d8*/ 	.short	0x010a
        /*08da*/ 	.byte	0x3f
	.zero		1


	//   ....[61]....
        /*08dc*/ 	.word	0x00015090
        /*08e0*/ 	.word	0x00000003
        /*08e4*/ 	.word	0x00000000
        /*08e8*/ 	.short	0x010a
        /*08ea*/ 	.byte	0x3f
	.zero		1


	//   ....[62]....
        /*08ec*/ 	.word	0x000150f0
        /*08f0*/ 	.word	0x00000012
        /*08f4*/ 	.word	0x00000000
        /*08f8*/ 	.short	0x010a
        /*08fa*/ 	.byte	0x3f
	.zero		1


	//   ....[63]....
        /*08fc*/ 	.word	0x00015120
        /*0900*/ 	.word	0x00000003
        /*0904*/ 	.word	0x00000000
        /*0908*/ 	.short	0x010a
        /*090a*/ 	.byte	0x3f
	.zero		1


	//   ....[64]....
        /*090c*/ 	.word	0x00015190
        /*0910*/ 	.word	0x00000003
        /*0914*/ 	.word	0x00030800
        /*0918*/ 	.short	0x010a
        /*091a*/ 	.byte	0x3f
	.zero		1


	//   ....[65]....
        /*091c*/ 	.word	0x000151e0
        /*0920*/ 	.word	0x00000003
        /*0924*/ 	.word	0x00030830
        /*0928*/ 	.short	0x010a
        /*092a*/ 	.byte	0x3f
	.zero		1


	//   ....[66]....
        /*092c*/ 	.word	0x00015240
        /*0930*/ 	.word	0x0000000b
        /*0934*/ 	.word	0x00030830
        /*0938*/ 	.short	0x010a
        /*093a*/ 	.byte	0x3f
	.zero		1


	//   ....[67]....
        /*093c*/ 	.word	0x000152a0
        /*0940*/ 	.word	0x00000003
        /*0944*/ 	.word	0x00030850
        /*0948*/ 	.short	0x010a
        /*094a*/ 	.byte	0x3f
	.zero		1


	//   ....[68]....
        /*094c*/ 	.word	0x00015300
        /*0950*/ 	.word	0x00000005
        /*0954*/ 	.word	0x00030830
        /*0958*/ 	.short	0x010a
        /*095a*/ 	.byte	0x3f
	.zero		1


	//   ....[69]....
        /*095c*/ 	.word	0x00015360
        /*0960*/ 	.word	0x00000003
        /*0964*/ 	.word	0x00030850
        /*0968*/ 	.short	0x010a
        /*096a*/ 	.byte	0x3f
	.zero		1


	//   ....[70]....
        /*096c*/ 	.word	0x000153c0
        /*0970*/ 	.word	0x00000005
        /*0974*/ 	.word	0x00030830
        /*0978*/ 	.short	0x010a
        /*097a*/ 	.byte	0x3f
	.zero		1


	//   ....[71]....
        /*097c*/ 	.word	0x00015420
        /*0980*/ 	.word	0x00000003
        /*0984*/ 	.word	0x00030850
        /*0988*/ 	.short	0x010a
        /*098a*/ 	.byte	0x3f
	.zero		1


	//   ....[72]....
        /*098c*/ 	.word	0x00015480
        /*0990*/ 	.word	0x00000003
        /*0994*/ 	.word	0x00030850
        /*0998*/ 	.short	0x010a
        /*099a*/ 	.byte	0x3f
	.zero		1


	//   ....[73]....
        /*099c*/ 	.word	0x000155d0
        /*09a0*/ 	.word	0x00000000
        /*09a4*/ 	.word	0x00030840
        /*09a8*/ 	.short	0x010a
        /*09aa*/ 	.byte	0x3f
	.zero		1


	//   ....[74]....
        /*09ac*/ 	.word	0x00016230
        /*09b0*/ 	.word	0x00000011
        /*09b4*/ 	.word	0x00030820
        /*09b8*/ 	.short	0x010a
        /*09ba*/ 	.byte	0x3f
	.zero		1


	//   ....[75]....
        /*09bc*/ 	.word	0x00016280
        /*09c0*/ 	.word	0x00000003
        /*09c4*/ 	.word	0x00030840
        /*09c8*/ 	.short	0x010a
        /*09ca*/ 	.byte	0x3f
	.zero		1


	//   ....[76]....
        /*09cc*/ 	.word	0x000162d0
        /*09d0*/ 	.word	0x00000003
        /*09d4*/ 	.word	0x00000060
        /*09d8*/ 	.short	0x010a
        /*09da*/ 	.byte	0x3f
	.zero		1


	//   ....[77]....
        /*09dc*/ 	.word	0x00016320
        /*09e0*/ 	.word	0x00000003
        /*09e4*/ 	.word	0x00030840
        /*09e8*/ 	.short	0x010a
        /*09ea*/ 	.byte	0x3f
	.zero		1


	//   ....[78]....
        /*09ec*/ 	.word	0x00016370
        /*09f0*/ 	.word	0x00000009
        /*09f4*/ 	.word	0x00000060
        /*09f8*/ 	.short	0x010a
        /*09fa*/ 	.byte	0x3f
	.zero		1


	//   ....[79]....
        /*09fc*/ 	.word	0x000163c0
        /*0a00*/ 	.word	0x00000002
        /*0a04*/ 	.word	0x00030840
        /*0a08*/ 	.short	0x010a
        /*0a0a*/ 	.byte	0x3f
	.zero		1


	//   ....[80]....
        /*0a0c*/ 	.word	0x00016410
        /*0a10*/ 	.word	0x00000002
        /*0a14*/ 	.word	0x00000060
        /*0a18*/ 	.short	0x010a
        /*0a1a*/ 	.byte	0x3f
	.zero		1


	//   ....[81]....
        /*0a1c*/ 	.word	0x00016460
        /*0a20*/ 	.word	0x00000002
        /*0a24*/ 	.word	0x00030860
        /*0a28*/ 	.short	0x010a
        /*0a2a*/ 	.byte	0x3f
	.zero		1


	//   ....[82]....
        /*0a2c*/ 	.word	0x00016550
        /*0a30*/ 	.word	0x00000000
        /*0a34*/ 	.word	0x00030820
        /*0a38*/ 	.short	0x010a
        /*0a3a*/ 	.byte	0x3f
	.zero		1


	//   ....[83]....
        /*0a3c*/ 	.word	0x000166f0
        /*0a40*/ 	.word	0x00000006
        /*0a44*/ 	.word	0x00000000
        /*0a48*/ 	.short	0x010a
        /*0a4a*/ 	.byte	0x3f
	.zero		1


	//   ....[84]....
        /*0a4c*/ 	.word	0x00016740
        /*0a50*/ 	.word	0x00000003
        /*0a54*/ 	.word	0x00000000
        /*0a58*/ 	.short	0x010a
        /*0a5a*/ 	.byte	0x3f
	.zero		1


	//   ....[85]....
        /*0a5c*/ 	.word	0x00016790
        /*0a60*/ 	.word	0x00000012
        /*0a64*/ 	.word	0x00000000
        /*0a68*/ 	.short	0x010a
        /*0a6a*/ 	.byte	0x3f
	.zero		1


	//----- nvinfo : EIATTR_NUM_MBARRIERS
	.align		4
.L_769:
        /*0a6c*/ 	.byte	0x03, 0x38
        /*0a6e*/ 	.short	0x0016


	//----- nvinfo : EIATTR_EXIT_INSTR_OFFSETS
	.align		4
        /*0a70*/ 	.byte	0x04, 0x1c
        /*0a72*/ 	.short	(.L_771 - .L_770)


	//   ....[0]....
.L_770:
        /*0a74*/ 	.word	0x00000a10


	//   ....[1]....
        /*0a78*/ 	.word	0x0000fe40


	//   ....[2]....
        /*0a7c*/ 	.word	0x00015170


	//----- nvinfo : EIATTR_MAX_THREADS
	.align		4
.L_771:
        /*0a80*/ 	.byte	0x04, 0x05
        /*0a82*/ 	.short	(.L_773 - .L_772)
.L_772:
        /*0a84*/ 	.word	0x00000180
        /*0a88*/ 	.word	0x00000001
        /*0a8c*/ 	.word	0x00000001


	//----- nvinfo : EIATTR_CRS_STACK_SIZE
	.align		4
.L_773:
        /*0a90*/ 	.byte	0x04, 0x1e
        /*0a92*/ 	.short	(.L_775 - .L_774)
.L_774:
        /*0a94*/ 	.word	0x00000000


	//----- nvinfo : EIATTR_CBANK_PARAM_SIZE
	.align		4
.L_775:
        /*0a98*/ 	.byte	0x03, 0x19
        /*0a9a*/ 	.short	0x0af0


	//----- nvinfo : EIATTR_PARAM_CBANK
	.align		4
        /*0a9c*/ 	.byte	0x04, 0x0a
        /*0a9e*/ 	.short	(.L_777 - .L_776)
	.align		4
.L_776:
        /*0aa0*/ 	.word	index@(.nv.constant0._ZN7cutlass13device_kernelIN5flash11enable_sm90INS1_16FlashAttnFwdSm90INS1_25CollectiveMainloopFwdSm90ILi2EN4cute5tupleIJNS5_1CILi1EEES8_S8_EEENS6_IJNS7_ILi128EEENS7_ILi96EEENS7_ILi192EEEEEELi192ENS_6half_tEfNS_4arch4Sm90ELb0ELb1ELb0ELb0ELb0ELb0ELb0ELb1ELb1ELb1ELb0ELb0EEENS1_21CollectiveEpilogueFwdINS6_IJSA_SC_SB_EEES9_SE_SG_Li256ELb0ELb1ELb0ELb0EEENS1_30DynamicPersistentTileSchedulerILi256ELi128ELb0ELb1ELb1EEEEEEEEEvNT_6ParamsE)
        /*0aa4*/ 	.short	0x0210
        /*0aa6*/ 	.short	0x0af0


	//----- nvinfo : EIATTR_SW_WAR
	.align		4
.L_777:
        /*0aa8*/ 	.byte	0x04, 0x36
        /*0aaa*/ 	.short	(.L_779 - .L_778)
.L_778:
        /*0aac*/ 	.word	0x00000008
.L_779:


//--------------------- .nv.info._ZN7cutlass13device_kernelIN5flash11enable_sm90INS1_16FlashAttnFwdSm90INS1_25CollectiveMainloopFwdSm90ILi2EN4cute5tupleIJNS5_1CILi1EEES8_S8_EEENS6_IJNS7_ILi128EEENS7_ILi96EEENS7_ILi192EEEEEELi192ENS_6half_tEfNS_4arch4Sm90ELb0ELb1ELb0ELb1ELb0ELb0ELb0ELb1ELb1ELb1ELb0ELb0EEENS1_21CollectiveEpilogueFwdINS6_IJSA_SC_SB_EEES9_SE_SG_Li256ELb1ELb1ELb0ELb0EEENS1_36VarlenDynamicPersistentTileSchedulerILi128ELi96ELi256ELi128ELb0ELb1ELb1ELb1ELb0ELb1EEEEEEEEEvNT_6ParamsE --------------------------
	.section	.nv.info._ZN7cutlass13device_kernelIN5flash11enable_sm90INS1_16FlashAttnFwdSm90INS1_25CollectiveMainloopFwdSm90ILi2EN4cute5tupleIJNS5_1CILi1EEES8_S8_EEENS6_IJNS7_ILi128EEENS7_ILi96EEENS7_ILi192EEEEEELi192ENS_6half_tEfNS_4arch4Sm90ELb0ELb1ELb0ELb1ELb0ELb0ELb0ELb1ELb1ELb1ELb0ELb0EEENS1_21CollectiveEpilogueFwdINS6_IJSA_SC_SB_EEES9_SE_SG_Li256ELb1ELb1ELb0ELb0EEENS1_36VarlenDynamicPersistentTileSchedulerILi128ELi96ELi256ELi128ELb0ELb1ELb1ELb1ELb0ELb1EEEEEEEEEvNT_6ParamsE,"",@"SHT_CUDA_INFO"
	.sectionflags	@""
	.align	4


	//----- nvinfo : EIATTR_CUDA_API_VERSION
	.align		4
        /*0000*/ 	.byte	0x04, 0x37
        /*0002*/ 	.short	(.L_781 - .L_780)
.L_780:
        /*0004*/ 	.word	0x00000082


	//----- nvinfo : EIATTR_KPARAM_INFO
	.align		4
.L_781:
        /*0008*/ 	.byte	0x04, 0x17
        /*000a*/ 	.short	(.L_783 - .L_782)
.L_782:
        /*000c*/ 	.word	0x00000000
        /*0010*/ 	.short	0x0000
        /*0012*/ 	.short	0x0070
        /*0014*/ 	.byte	0x00, 0xf0, 0x01, 0x2a


	//----- nvinfo : EIATTR_SPARSE_MMA_MASK
	.align		4
.L_783:
        /*0018*/ 	.byte	0x03, 0x50
        /*001a*/ 	.short	0x0000


	//----- nvinfo : EIATTR_MAXREG_COUNT
	.align		4
        /*001c*/ 	.byte	0x03, 0x1b
        /*001e*/ 	.short	0x00a8


	//----- nvinfo : EIATTR_NUM_BARRIERS
	.align		4
        /*0020*/ 	.byte	0x02, 0x4c
        /*0022*/ 	.byte	0x09
	.zero		1


	//----- nvinfo : EIATTR_EXTERNS
	.align		4
        /*0024*/ 	.byte	0x04, 0x0f
        /*0026*/ 	.short	(.L_785 - .L_784)


	//   ....[0]....
	.align		4
.L_784:
        /*0028*/ 	.word	index@(__assertfail)


	//----- nvinfo : EIATTR_ANNOTATIONS
	.align		4
.L_785:
        /*002c*/ 	.byte	0x04, 0x55
        /*002e*/ 	.short	(.L_787 - .L_786)


	//   ....[0]....
.L_786:
        /* <DEDUP_REMOVED lines=65> */


	//----- nvinfo : EIATTR_MERCURY_ISA_VERSION
	.align		4
.L_787:
        /*0428*/ 	.byte	0x03, 0x5f
        /*042a*/ 	.short	0x0101


	//----- nvinfo : EIATTR_UNUSED_LOAD_BYTE_OFFSET
	.align		4
        /*042c*/ 	.byte	0x04, 0x44
        /*042e*/ 	.short	(.L_789 - .L_788)


	//   ....[0]....
.L_788:
        /*0430*/ 	.word	0x00000a10
        /*0434*/ 	.word	0x0000fff0


	//   ....[1]....
        /*0438*/ 	.word	0x0000db80
        /*043c*/ 	.word	0x0000fff0


	//----- nvinfo : EIATTR_INT_WARP_WIDE_INSTR_OFFSETS
	.align		4
.L_789:
        /*0440*/ 	.byte	0x04, 0x31
        /*0442*/ 	.short	(.L_791 - .L_790)


	//   ....[0]....
.L_790:
        /*0444*/ 	.word	0x00000130


	//   ....[1]....
        /*0448*/ 	.word	0x00000170


	//   ....[2]....
        /*044c*/ 	.word	0x000001e0


	//   ....[3]....
        /*0450*/ 	.word	0x00011af0


	//   ....[4]....
        /*0454*/ 	.word	0x00011b90


	//   ....[5]....
        /*0458*/ 	.word	0x00015ad0


	//   ....[6]....
        /*045c*/ 	.word	0x00015b40


	//----- nvinfo : EIATTR_COOP_GROUP_MASK_REGIDS
	.align		4
.L_791:
        /*0460*/ 	.byte	0x04, 0x29
        /*0462*/ 	.short	(.L_793 - .L_792)


	//   ....[0]....
.L_792:
        /*0464*/ 	.word	0xffffffff


	//   ....[1]....
        /*0468*/ 	.word	0xffffffff


	//   ....[2]....
        /*046c*/ 	.word	0xffffffff


	//   ....[3]....
        /*0470*/ 	.word	0xffffffff


	//   ....[4]....
        /*0474*/ 	.word	0xffffffff


	//   ....[5]....
        /*0478*/ 	.word	0xffffffff


	//   ....[6]....
        /*047c*/ 	.word	0xffffffff


	//   ....[7]....
        /*0480*/ 	.word	0xffffffff


	//   ....[8]....
        /*0484*/ 	.word	0xffffffff


	//   ....[9]....
        /*0488*/ 	.word	0xffffffff


	//   ....[10]....
        /*048c*/ 	.word	0xffffffff


	//   ....[11]....
        /*0490*/ 	.word	0xffffffff


	//   ....[12]....
        /*0494*/ 	.word	0xffffffff


	//   ....[13]....
        /*0498*/ 	.word	0xffffffff


	//   ....[14]....
        /*049c*/ 	.word	0xffffffff


	//   ....[15]....
        /*04a0*/ 	.word	0xffffffff


	//   ....[16]....
        /*04a4*/ 	.word	0xffffffff


	//   ....[17]....
        /*04a8*/ 	.word	0xffffffff


	//   ....[18]....
        /*04ac*/ 	.word	0xffffffff


	//   ....[19]....
        /*04b0*/ 	.word	0xffffffff


	//   ....[20]....
        /*04b4*/ 	.word	0xffffffff


	//   ....[21]....
        /*04b8*/ 	.word	0xffffffff


	//   ....[22]....
        /*04bc*/ 	.word	0xffffffff


	//   ....[23]....
        /*04c0*/ 	.word	0xffffffff


	//   ....[24]....
        /*04c4*/ 	.word	0xffffffff


	//   ....[25]....
        /*04c8*/ 	.word	0xffffffff


	//   ....[26]....
        /*04cc*/ 	.word	0xffffffff


	//   ....[27]....
        /*04d0*/ 	.word	0xffffffff


	//   ....[28]....
        /*04d4*/ 	.word	0xffffffff


	//   ....[29]....
        /*04d8*/ 	.word	0xffffffff


	//   ....[30]....
        /*04dc*/ 	.word	0xffffffff


	//   ....[31]....
        /*04e0*/ 	.word	0xffffffff


	//   ....[32]....
        /*04e4*/ 	.word	0xffffffff


	//   ....[33]....
        /*04e8*/ 	.word	0xffffffff


	//   ....[34]....
        /*04ec*/ 	.word	0xffffffff


	//   ....[35]....
        /*04f0*/ 	.word	0xffffffff


	//   ....[36]....
        /*04f4*/ 	.word	0xffffffff


	//   ....[37]....
        /*04f8*/ 	.word	0xffffffff


	//   ....[38]....
        /*04fc*/ 	.word	0xffffffff


	//   ....[39]....
        /*0500*/ 	.word	0xffffffff


	//   ....[40]....
        /*0504*/ 	.word	0xffffffff


	//   ....[41]....
        /*0508*/ 	.word	0xffffffff


	//   ....[42]....
        /*050c*/ 	.word	0xffffffff


	//   ....[43]....
        /*0510*/ 	.word	0xffffffff


	//   ....[44]....
        /*0514*/ 	.word	0xffffffff


	//   ....[45]....
        /*0518*/ 	.word	0xffffffff


	//   ....[46]....
        /*051c*/ 	.word	0xffffffff


	//   ....[47]....
        /*0520*/ 	.word	0xffffffff


	//   ....[48]....
        /*0524*/ 	.word	0xffffffff


	//   ....[49]....
        /*0528*/ 	.word	0xffffffff


	//   ....[50]....
        /*052c*/ 	.word	0xffffffff


	//   ....[51]....
        /*0530*/ 	.word	0xffffffff


	//   ....[52]....
        /*0534*/ 	.word	0xffffffff


	//   ....[53]....
        /*0538*/ 	.word	0xffffffff


	//   ....[54]....
        /*053c*/ 	.word	0xffffffff


	//   ....[55]....
        /*0540*/ 	.word	0xffffffff


	//   ....[56]....
        /*0544*/ 	.word	0xffffffff


	//   ....[57]....
        /*0548*/ 	.word	0xffffffff


	//   ....[58]....
        /*054c*/ 	.word	0xffffffff


	//   ....[59]....
        /*0550*/ 	.word	0xffffffff


	//   ....[60]....
        /*0554*/ 	.word	0xffffffff


	//   ....[61]....
        /*0558*/ 	.word	0xffffffff


	//   ....[62]....
        /*055c*/ 	.word	0xffffffff


	//   ....[63]....
        /*0560*/ 	.word	0xffffffff


	//   ....[64]....
        /*0564*/ 	.word	0xffffffff


	//   ....[65]....
        /*0568*/ 	.word	0xffffffff


	//   ....[66]....
        /*056c*/ 	.word	0xffffffff


	//   ....[67]....
        /*0570*/ 	.word	0xffffffff


	//   ....[68]....
        /*0574*/ 	.word	0xffffffff


	//   ....[69]....
        /*0578*/ 	.word	0xffffffff


	//   ....[70]....
        /*057c*/ 	.word	0xffffffff


	//   ....[71]....
        /*0580*/ 	.word	0xffffffff


	//   ....[72]....
        /*0584*/ 	.word	0xffffffff


	//   ....[73]....
        /*0588*/ 	.word	0xffffffff


	//   ....[74]....
        /*058c*/ 	.word	0xffffffff


	//   ....[75]....
        /*0590*/ 	.word	0xffffffff


	//   ....[76]....
        /*0594*/ 	.word	0xffffffff


	//   ....[77]....
        /*0598*/ 	.word	0xffffffff


	//   ....[78]....
        /*059c*/ 	.word	0xffffffff


	//   ....[79]....
        /*05a0*/ 	.word	0xffffffff


	//   ....[80]....
        /*05a4*/ 	.word	0xffffffff


	//   ....[81]....
        /*05a8*/ 	.word	0xffffffff


	//   ....[82]....
        /*05ac*/ 	.word	0xffffffff


	//   ....[83]....
        /*05b0*/ 	.word	0xffffffff


	//   ....[84]....
        /*05b4*/ 	.word	0xffffffff


	//   ....[85]....
        /*05b8*/ 	.word	0xffffffff


	//   ....[86]....
        /*05bc*/ 	.word	0xffffffff


	//   ....[87]....
        /*05c0*/ 	.word	0xffffffff


	//   ....[88]....
        /*05c4*/ 	.word	0xffffffff


	//   ....[89]....
        /*05c8*/ 	.word	0xffffffff


	//   ....[90]....
        /*05cc*/ 	.word	0xffffffff


	//   ....[91]....
        /*05d0*/ 	.word	0xffffffff


	//   ....[92]....
        /*05d4*/ 	.word	0xffffffff


	//   ....[93]....
        /*05d8*/ 	.word	0xffffffff


	//   ....[94]....
        /*05dc*/ 	.word	0xffffffff


	//   ....[95]....
        /*05e0*/ 	.word	0xffffffff


	//   ....[96]....
        /*05e4*/ 	.word	0xffffffff


	//   ....[97]....
        /*05e8*/ 	.word	0xffffffff


	//   ....[98]....
        /*05ec*/ 	.word	0xffffffff


	//   ....[99]....
        /*05f0*/ 	.word	0xffffffff


	//   ....[100]....
        /*05f4*/ 	.word	0xffffffff


	//   ....[101]....
        /*05f8*/ 	.word	0xffffffff


	//   ....[102]....
        /*05fc*/ 	.word	0xffffffff


	//   ....[103]....
        /*0600*/ 	.word	0xffffffff


	//   ....[104]....
        /*0604*/ 	.word	0xffffffff


	//   ....[105]....
        /*0608*/ 	.word	0x0500000f


	//   ....[106]....
        /*060c*/ 	.word	0x0500000f


	//   ....[107]....
        /*0610*/ 	.word	0x0500000f


	//   ....[108]....
        /*0614*/ 	.word	0x0500000f


	//   ....[109]....
        /*0618*/ 	.word	0x0500000f


	//   ....[110]....
        /*061c*/ 	.word	0x0500000f


	//   ....[111]....
        /*0620*/ 	.word	0x0500000f


	//   ....[112]....
        /*0624*/ 	.word	0x0500000f


	//   ....[113]....
        /*0628*/ 	.word	0x0500000f


	//   ....[114]....
        /*062c*/ 	.word	0x0500000f


	//   ....[115]....
        /*0630*/ 	.word	0x0500000f


	//   ....[116]....
        /*0634*/ 	.word	0x0500000f


	//   ....[117]....
        /*0638*/ 	.word	0x0500000f


	//   ....[118]....
        /*063c*/ 	.word	0x0500000f


	//   ....[119]....
        /*0640*/ 	.word	0x0500000f


	//   ....[120]....
        /*0644*/ 	.word	0x0500000f


	//   ....[121]....
        /*0648*/ 	.word	0x0500000f


	//   ....[122]....
        /*064c*/ 	.word	0x0500000f


	//   ....[123]....
        /*0650*/ 	.word	0x0500000f


	//   ....[124]....
        /*0654*/ 	.word	0x0500000f


	//   ....[125]....
        /*0658*/ 	.word	0x0500000f


	//   ....[126]....
        /*065c*/ 	.word	0x0500000f


	//   ....[127]....
        /*0660*/ 	.word	0x0500000f


	//   ....[128]....
        /*0664*/ 	.word	0x0500000f


	//   ....[129]....
        /*0668*/ 	.word	0x0500000f


	//   ....[130]....
        /*066c*/ 	.word	0x0500000f


	//   ....[131]....
        /*0670*/ 	.word	0x0500000f


	//   ....[132]....
        /*0674*/ 	.word	0x0500000f


	//   ....[133]....
        /*0678*/ 	.word	0x0500000f


	//   ....[134]....
        /*067c*/ 	.word	0x0500000f


	//   ....[135]....
        /*0680*/ 	.word	0x0500000f


	//   ....[136]....
        /*0684*/ 	.word	0x0500000f


	//   ....[137]....
        /*0688*/ 	.word	0x0500000f


	//   ....[138]....
        /*068c*/ 	.word	0x0500000f


	//   ....[139]....
        /*0690*/ 	.word	0x0500000f


	//----- nvinfo : EIATTR_COOP_GROUP_INSTR_OFFSETS
	.align		4
.L_793:
        /*0694*/ 	.byte	0x04, 0x28
        /*0696*/ 	.short	(.L_795 - .L_794)


	//   ....[0]....
.L_794:
        /*0698*/ 	.word	0x00000060


	//   ....[1]....
        /*069c*/ 	.word	0x00000140


	//   ....[2]....
        /*06a0*/ 	.word	0x00000190


	//   ....[3]....
        /*06a4*/ 	.word	0x000003c0


	//   ....[4]....
        /*06a8*/ 	.word	0x00000520


	//   ....[5]....
        /*06ac*/ 	.word	0x00000640


	//   ....[6]....
        /*06b0*/ 	.word	0x000007a0


	//   ....[7]....
        /*06b4*/ 	.word	0x00001aa0


	//   ....[8]....
        /*06b8*/ 	.word	0x00002330


	//   ....[9]....
        /*06bc*/ 	.word	0x00002ec0


	//   ....[10]....
        /*06c0*/ 	.word	0x00003510


	//   ....[11]....
        /*06c4*/ 	.word	0x00003630


	//   ....[12]....
        /*06c8*/ 	.word	0x00003bc0


	//   ....[13]....
        /*06cc*/ 	.word	0x00003cb0


	//   ....[14]....
        /*06d0*/ 	.word	0x00005950


	//   ....[15]....
        /*06d4*/ 	.word	0x00005b30


	//   ....[16]....
        /*06d8*/ 	.word	0x000068b0


	//   ....[17]....
        /*06dc*/ 	.word	0x000069d0


	//   ....[18]....
        /*06e0*/ 	.word	0x00006f80


	//   ....[19]....
        /*06e4*/ 	.word	0x00006fd0


	//   ....[20]....
        /*06e8*/ 	.word	0x00008b50


	//   ....[21]....
        /*06ec*/ 	.word	0x00008b70


	//   ....[22]....
        /*06f0*/ 	.word	0x00008eb0


	//   ....[23]....
        /*06f4*/ 	.word	0x00008f10


	//   ....[24]....
        /*06f8*/ 	.word	0x0000a9a0


	//   ....[25]....
        /*06fc*/ 	.word	0x0000abb0


	//   ....[26]....
        /*0700*/ 	.word	0x0000b920


	//   ....[27]....
        /*0704*/ 	.word	0x0000ba40


	//   ....[28]....
        /*0708*/ 	.word	0x0000c090


	//   ....[29]....
        /*070c*/ 	.word	0x0000c0f0


	//   ....[30]....
        /*0710*/ 	.word	0x0000d0c0


	//   ....[31]....
        /*0714*/ 	.word	0x0000d100


	//   ....[32]....
        /*0718*/ 	.word	0x0000d200


	//   ....[33]....
        /*071c*/ 	.word	0x0000d220


	//   ....[34]....
        /*0720*/ 	.word	0x0000e9e0


	//   ....[35]....
        /*0724*/ 	.word	0x0000ea20


	//   ....[36]....
        /*0728*/ 	.word	0x0000ea50


	//   ....[37]....
        /*072c*/ 	.word	0x0000ea80


	//   ....[38]....
        /*0730*/ 	.word	0x0000f180


	//   ....[39]....
        /*0734*/ 	.word	0x0000f1c0


	//   ....[40]....
        /*0738*/ 	.word	0x0000f2d0


	//   ....[41]....
        /*073c*/ 	.word	0x0000f2f0


	//   ....[42]....
        /*0740*/ 	.word	0x0000f400


	//   ....[43]....
        /*0744*/ 	.word	0x0000f420


	//   ....[44]....
        /*0748*/ 	.word	0x0000f540


	//   ....[45]....
        /*074c*/ 	.word	0x0000f560


	//   ....[46]....
        /*0750*/ 	.word	0x0000ff10


	//   ....[47]....
        /*0754*/ 	.word	0x0000ff30


	//   ....[48]....
        /*0758*/ 	.word	0x00010040


	//   ....[49]....
        /*075c*/ 	.word	0x00010060


	//   ....[50]....
        /*0760*/ 	.word	0x00010170


	//   ....[51]....
        /*0764*/ 	.word	0x00010190


	//   ....[52]....
        /*0768*/ 	.word	0x000102b0


	//   ....[53]....
        /*076c*/ 	.word	0x000102d0


	//   ....[54]....
        /*0770*/ 	.word	0x00010480


	//   ....[55]....
        /*0774*/ 	.word	0x00010670


	//   ....[56]....
        /*0778*/ 	.word	0x000106a0


	//   ....[57]....
        /*077c*/ 	.word	0x000106d0


	//   ....[58]....
        /*0780*/ 	.word	0x00010700


	//   ....[59]....
        /*0784*/ 	.word	0x00010730


	//   ....[60]....
        /*0788*/ 	.word	0x00010760


	//   ....[61]....
        /*078c*/ 	.word	0x000108e0


	//   ....[62]....
        /*0790*/ 	.word	0x00010910


	//   ....[63]....
        /*0794*/ 	.word	0x00010940


	//   ....[64]....
        /*0798*/ 	.word	0x00010970


	//   ....[65]....
        /*079c*/ 	.word	0x000109a0


	//   ....[66]....
        /*07a0*/ 	.word	0x000109d0


	//   ....[67]....
        /*07a4*/ 	.word	0x00010a80


	//   ....[68]....
        /*07a8*/ 	.word	0x00010ae0


	//   ....[69]....
        /*07ac*/ 	.word	0x00010b70


	//   ....[70]....
        /*07b0*/ 	.word	0x000120d0


	//   ....[71]....
        /*07b4*/ 	.word	0x00012d20


	//   ....[72]....
        /*07b8*/ 	.word	0x00012d70


	//   ....[73]....
        /*07bc*/ 	.word	0x00012d90


	//   ....[74]....
        /*07c0*/ 	.word	0x00012dd0


	//   ....[75]....
        /*07c4*/ 	.word	0x00012f00


	//   ....[76]....
        /*07c8*/ 	.word	0x00012f10


	//   ....[77]....
        /*07cc*/ 	.word	0x00012fb0


	//   ....[78]....
        /*07d0*/ 	.word	0x00012fc0


	//   ....[79]....
        /*07d4*/ 	.word	0x00013060


	//   ....[80]....
        /*07d8*/ 	.word	0x00013070


	//   ....[81]....
        /*07dc*/ 	.word	0x00013110


	//   ....[82]....
        /*07e0*/ 	.word	0x00013120


	//   ....[83]....
        /*07e4*/ 	.word	0x000131a0


	//   ....[84]....
        /*07e8*/ 	.word	0x000131d0


	//   ....[85]....
        /*07ec*/ 	.word	0x000131f0


	//   ....[86]....
        /*07f0*/ 	.word	0x00013200


	//   ....[87]....
        /*07f4*/ 	.word	0x000162e0


	//   ....[88]....
        /*07f8*/ 	.word	0x00016340


	//   ....[89]....
        /*07fc*/ 	.word	0x00016370


	//   ....[90]....
        /*0800*/ 	.word	0x00016380


	//   ....[91]....
        /*0804*/ 	.word	0x000163b0


	//   ....[92]....
        /*0808*/ 	.word	0x000163e0


	//   ....[93]....
        /*080c*/ 	.word	0x00016410


	//   ....[94]....
        /*0810*/ 	.word	0x00016440


	//   ....[95]....
        /*0814*/ 	.word	0x000165d0


	//   ....[96]....
        /*0818*/ 	.word	0x00016600


	//   ....[97]....
        /*081c*/ 	.word	0x00016630


	//   ....[98]....
        /*0820*/ 	.word	0x00016660


	//   ....[99]....
        /*0824*/ 	.word	0x00016690


	//   ....[100]....
        /*0828*/ 	.word	0x000166c0


	//   ....[101]....
        /*082c*/ 	.word	0x00016780


	//   ....[102]....
        /*0830*/ 	.word	0x000167a0


	//   ....[103]....
        /*0834*/ 	.word	0x00016810


	//   ....[104]....
        /*0838*/ 	.word	0x00016ef0


	//   ....[105]....
        /*083c*/ 	.word	0x000175a0


	//   ....[106]....
        /*0840*/ 	.word	0x00017770


	//   ....[107]....
        /*0844*/ 	.word	0x000177c0


	//   ....[108]....
        /*0848*/ 	.word	0x000178f0


	//   ....[109]....
        /*084c*/ 	.word	0x00017940


	//   ....[110]....
        /*0850*/ 	.word	0x00017a80


	//   ....[111]....
        /*0854*/ 	.word	0x00017af0


	//   ....[112]....
        /*0858*/ 	.word	0x00017c20


	//   ....[113]....
        /*085c*/ 	.word	0x00017c70


	//   ....[114]....
        /*0860*/ 	.word	0x00017da0


	//   ....[115]....
        /*0864*/ 	.word	0x00017df0


	//   ....[116]....
        /*0868*/ 	.word	0x00017f20


	//   ....[117]....
        /*086c*/ 	.word	0x00017f70


	//   ....[118]....
        /*0870*/ 	.word	0x00018080


	//   ....[119]....
        /*0874*/ 	.word	0x000180f0


	//   ....[120]....
        /*0878*/ 	.word	0x00018200


	//   ....[121]....
        /*087c*/ 	.word	0x00018250


	//   ....[122]....
        /*0880*/ 	.word	0x00018580


	//   ....[123]....
        /*0884*/ 	.word	0x00018620


	//   ....[124]....
        /*0888*/ 	.word	0x00018750


	//   ....[125]....
        /*088c*/ 	.word	0x000187c0


	//   ....[126]....
        /*0890*/ 	.word	0x00018840


	//   ....[127]....
        /*0894*/ 	.word	0x000188c0


	//   ....[128]....
        /*0898*/ 	.word	0x00018940


	//   ....[129]....
        /*089c*/ 	.word	0x000189d0


	//   ....[130]....
        /*08a0*/ 	.word	0x00018a70


	//   ....[131]....
        /*08a4*/ 	.word	0x00018b10


	//   ....[132]....
        /*08a8*/ 	.word	0x00018b80


	//   ....[133]....
        /*08ac*/ 	.word	0x00018bf0


	//   ....[134]....
        /*08b0*/ 	.word	0x00018c60


	//   ....[135]....
        /*08b4*/ 	.word	0x00018ce0


	//   ....[136]....
        /*08b8*/ 	.word	0x00018d60


	//   ....[137]....
        /*08bc*/ 	.word	0x00018e00


	//   ....[138]....
        /*08c0*/ 	.word	0x00018e90


	//   ....[139]....
        /*08c4*/ 	.word	0x00018fc0


	//----- nvinfo : EIATTR_REG_RECONFIG
	.align		4
.L_795:
        /*08c8*/ 	.byte	0x01, 0x54
	.zero		2


	//----- nvinfo : EIATTR_SYSCALL_OFFSETS
	.align		4
        /*08cc*/ 	.byte	0x04, 0x46
        /*08ce*/ 	.short	(.L_797 - .L_796)


	//   ....[0]....
.L_796:
        /*08d0*/ 	.word	0x00001c80


	//   ....[1]....
        /*08d4*/ 	.word	0x00011d00


	//   ....[2]....
        /*08d8*/ 	.word	0x00011e50


	//   ....[3]....
        /*08dc*/ 	.word	0x00011f40


	//   ....[4]....
        /*08e0*/ 	.word	0x00012880


	//----- nvinfo : EIATTR_MBARRIER_INSTR_OFFSETS
	.align		4
.L_797:
        /*08e4*/ 	.byte	0x04, 0x39
        /*08e6*/ 	.short	(.L_799 - .L_798)


	//   ....[0]....
.L_798:
        /*08e8*/ 	.word	0x00000270
        /*08ec*/ 	.word	0x000000ff
        /*08f0*/ 	.word	0x00030800
        /*08f4*/ 	.short	0x0100
        /*08f6*/ 	.byte	0x08
	.zero		1


	//   ....[1]....
        /*08f8*/ 	.word	0x00000280
        /*08fc*/ 	.word	0x000000ff
        /*0900*/ 	.word	0x00030820
        /*0904*/ 	.short	0x0100
        /*0906*/ 	.byte	0x08
	.zero		1


	//   ....[2]....
        /*0908*/ 	.word	0x00000370
        /*090c*/ 	.word	0x000000ff
        /*0910*/ 	.word	0x00030830
        /*0914*/ 	.short	0x0100
        /*0916*/ 	.byte	0x08
	.zero		1


	//   ....[3]....
        /*0918*/ 	.word	0x00000380
        /*091c*/ 	.word	0x000000ff
        /*0920*/ 	.word	0x00030840
        /*0924*/ 	.short	0x0100
        /*0926*/ 	.byte	0x08
	.zero		1


	//   ....[4]....
        /*0928*/ 	.word	0x00000390
        /*092c*/ 	.word	0x000000ff
        /*0930*/ 	.word	0x00030838
        /*0934*/ 	.short	0x0100
        /*0936*/ 	.byte	0x08
	.zero		1


	//   ....[5]....
        /*0938*/ 	.word	0x000003a0
        /*093c*/ 	.word	0x000000ff
        /*0940*/ 	.word	0x00030848
        /*0944*/ 	.short	0x0100
        /*0946*/ 	.byte	0x08
	.zero		1


	//   ....[6]....
        /*0948*/ 	.word	0x000004d0
        /*094c*/ 	.word	0x000000ff
        /*0950*/ 	.word	0x00030850
        /*0954*/ 	.short	0x0100
        /*0956*/ 	.byte	0x08
	.zero		1


	//   ....[7]....
        /*0958*/ 	.word	0x000004e0
        /*095c*/ 	.word	0x000000ff
        /*0960*/ 	.word	0x00030860
        /*0964*/ 	.short	0x0100
        /*0966*/ 	.byte	0x08
	.zero		1


	//   ....[8]....
        /*0968*/ 	.word	0x000004f0
        /*096c*/ 	.word	0x000000ff
        /*0970*/ 	.word	0x00030858
        /*0974*/ 	.short	0x0100
        /*0976*/ 	.byte	0x08
	.zero		1


	//   ....[9]....
        /*0978*/ 	.word	0x00000500
        /*097c*/ 	.word	0x000000ff
        /*0980*/ 	.word	0x00030868
        /*0984*/ 	.short	0x0100
        /*0986*/ 	.byte	0x08
	.zero		1


	//   ....[10]....
        /*0988*/ 	.word	0x000005f0
        /*098c*/ 	.word	0x000000ff
        /*0990*/ 	.word	0x00030870
        /*0994*/ 	.short	0x0100
        /*0996*/ 	.byte	0x06
	.zero		1


	//   ....[11]....
        /*0998*/ 	.word	0x00000600
        /*099c*/ 	.word	0x000000ff
        /*09a0*/ 	.word	0x00030880
        /*09a4*/ 	.short	0x0100
        /*09a6*/ 	.byte	0x06
	.zero		1


	//   ....[12]....
        /*09a8*/ 	.word	0x00000610
        /*09ac*/ 	.word	0x000000ff
        /*09b0*/ 	.word	0x00030878
        /*09b4*/ 	.short	0x0100
        /*09b6*/ 	.byte	0x06
	.zero		1


	//   ....[13]....
        /*09b8*/ 	.word	0x00000620
        /*09bc*/ 	.word	0x000000ff
        /*09c0*/ 	.word	0x00030888
        /*09c4*/ 	.short	0x0100
        /*09c6*/ 	.byte	0x06
	.zero		1


	//   ....[14]....
        /*09c8*/ 	.word	0x00000750
        /*09cc*/ 	.word	0x000000ff
        /*09d0*/ 	.word	0x00030890
        /*09d4*/ 	.short	0x0100
        /*09d6*/ 	.byte	0x08
	.zero		1


	//   ....[15]....
        /*09d8*/ 	.word	0x00000760
        /*09dc*/ 	.word	0x000000ff
        /*09e0*/ 	.word	0x000308a0
        /*09e4*/ 	.short	0x0100
        /*09e6*/ 	.byte	0x08
	.zero		1


	//   ....[16]....
        /*09e8*/ 	.word	0x00000770
        /*09ec*/ 	.word	0x000000ff
        /*09f0*/ 	.word	0x00030898
        /*09f4*/ 	.short	0x0100
        /*09f6*/ 	.byte	0x08
	.zero		1


	//   ....[17]....
        /*09f8*/ 	.word	0x00000780
        /*09fc*/ 	.word	0x000000ff
        /*0a00*/ 	.word	0x000308a8
        /*0a04*/ 	.short	0x0100
        /*0a06*/ 	.byte	0x08
	.zero		1


	//   ....[18]....
        /*0a08*/ 	.word	0x000008b0
        /*0a0c*/ 	.word	0x000000ff
        /*0a10*/ 	.word	0x000308b0
        /*0a14*/ 	.short	0x0100
        /*0a16*/ 	.byte	0x08
	.zero		1


	//   ....[19]....
        /*0a18*/ 	.word	0x000008c0
        /*0a1c*/ 	.word	0x000000ff
        /*0a20*/ 	.word	0x000308c0
        /*0a24*/ 	.short	0x0100
        /*0a26*/ 	.byte	0x08
	.zero		1


	//   ....[20]....
        /*0a28*/ 	.word	0x000008d0
        /*0a2c*/ 	.word	0x000000ff
        /*0a30*/ 	.word	0x000308b8
        /*0a34*/ 	.short	0x0100
        /*0a36*/ 	.byte	0x08
	.zero		1


	//   ....[21]....
        /*0a38*/ 	.word	0x000008e0
        /*0a3c*/ 	.word	0x000000ff
        /*0a40*/ 	.word	0x000308c8
        /*0a44*/ 	.short	0x0100
        /*0a46*/ 	.byte	0x08
	.zero		1


	//   ....[22]....
        /*0a48*/ 	.word	0x00001d20
        /*0a4c*/ 	.word	0x000000ff
        /*0a50*/ 	.word	0x00030800
        /*0a54*/ 	.short	0x010a
        /*0a56*/ 	.byte	0x25
	.zero		1


	//   ....[23]....
        /*0a58*/ 	.word	0x00001da0
        /*0a5c*/ 	.word	0x00000003
        /*0a60*/ 	.word	0x00030830
        /*0a64*/ 	.short	0x010a
        /*0a66*/ 	.byte	0x3f
	.zero		1


	//   ....[24]....
        /*0a68*/ 	.word	0x00001e40
        /*0a6c*/ 	.word	0x00000003
        /*0a70*/ 	.word	0x00030830
        /*0a74*/ 	.short	0x010a
        /*0a76*/ 	.byte	0x3f
	.zero		1


	//   ....[25]....
        /*0a78*/ 	.word	0x000025c0
        /*0a7c*/ 	.word	0x00000000
        /*0a80*/ 	.word	0x00000000
        /*0a84*/ 	.short	0x0101
        /*0a86*/ 	.byte	0x3f
	.zero		1


	//   ....[26]....
        /*0a88*/ 	.word	0x00004ab0
        /*0a8c*/ 	.word	0x000000ff
        /*0a90*/ 	.word	0x00030830
        /*0a94*/ 	.short	0x010a
        /*0a96*/ 	.byte	0x06
	.zero		1


	//   ....[27]....
        /*0a98*/ 	.word	0x00004af0
        /*0a9c*/ 	.word	0x000000ff
        /*0aa0*/ 	.word	0x00030830
        /*0aa4*/ 	.short	0x010a
        /*0aa6*/ 	.byte	0x06
	.zero		1


	//   ....[28]....
        /*0aa8*/ 	.word	0x00005570
        /*0aac*/ 	.word	0x000000ff
        /*0ab0*/ 	.word	0x00030850
        /*0ab4*/ 	.short	0x010a
        /*0ab6*/ 	.byte	0x05
	.zero		1


	//   ....[29]....
        /*0ab8*/ 	.word	0x000055b0
        /*0abc*/ 	.word	0x000000ff
        /*0ac0*/ 	.word	0x00030850
        /*0ac4*/ 	.short	0x010a
        /*0ac6*/ 	.byte	0x05
	.zero		1


	//   ....[30]....
        /*0ac8*/ 	.word	0x00005990
        /*0acc*/ 	.word	0x00000000
        /*0ad0*/ 	.word	0x00000000
        /*0ad4*/ 	.short	0x0101
        /*0ad6*/ 	.byte	0x3f
	.zero		1


	//   ....[31]....
        /*0ad8*/ 	.word	0x000074d0
        /*0adc*/ 	.word	0x00000086
        /*0ae0*/ 	.word	0x00000000
        /*0ae4*/ 	.short	0x0101
        /*0ae6*/ 	.byte	0x3f
	.zero		1


	//   ....[32]....
        /*0ae8*/ 	.word	0x00007d10
        /*0aec*/ 	.word	0x000000ff
        /*0af0*/ 	.word	0x00030830
        /*0af4*/ 	.short	0x010a
        /*0af6*/ 	.byte	0x05
	.zero		1


	//   ....[33]....
        /*0af8*/ 	.word	0x00007d50
        /*0afc*/ 	.word	0x000000ff
        /*0b00*/ 	.word	0x00030830
        /*0b04*/ 	.short	0x010a
        /*0b06*/ 	.byte	0x05
	.zero		1


	//   ....[34]....
        /*0b08*/ 	.word	0x000087d0
        /*0b0c*/ 	.word	0x000000ff
        /*0b10*/ 	.word	0x00030850
        /*0b14*/ 	.short	0x010a
        /*0b16*/ 	.byte	0x05
	.zero		1


	//   ....[35]....
        /*0b18*/ 	.word	0x00008810
        /*0b1c*/ 	.word	0x000000ff
        /*0b20*/ 	.word	0x00030850
        /*0b24*/ 	.short	0x010a
        /*0b26*/ 	.byte	0x05
	.zero		1


	//   ....[36]....
        /*0b28*/ 	.word	0x00009750
        /*0b2c*/ 	.word	0x0000007b
        /*0b30*/ 	.word	0x00000000
        /*0b34*/ 	.short	0x0101
        /*0b36*/ 	.byte	0x3f
	.zero		1


	//   ....[37]....
        /*0b38*/ 	.word	0x000097c0
        /*0b3c*/ 	.word	0x0000007b
        /*0b40*/ 	.word	0x00000000
        /*0b44*/ 	.short	0x0101
        /*0b46*/ 	.byte	0x3f
	.zero		1


	//   ....[38]....
        /*0b48*/ 	.word	0x00009b40
        /*0b4c*/ 	.word	0x000000ff
        /*0b50*/ 	.word	0x00030830
        /*0b54*/ 	.short	0x010a
        /*0b56*/ 	.byte	0x05
	.zero		1


	//   ....[39]....
        /*0b58*/ 	.word	0x00009b80
        /*0b5c*/ 	.word	0x000000ff
        /*0b60*/ 	.word	0x00030830
        /*0b64*/ 	.short	0x010a
        /*0b66*/ 	.byte	0x05
	.zero		1


	//   ....[40]....
        /*0b68*/ 	.word	0x0000a600
        /*0b6c*/ 	.word	0x000000ff
        /*0b70*/ 	.word	0x00030850
        /*0b74*/ 	.short	0x010a
        /*0b76*/ 	.byte	0x05
	.zero		1


	//   ....[41]....
        /*0b78*/ 	.word	0x0000a640
        /*0b7c*/ 	.word	0x000000ff
        /*0b80*/ 	.word	0x00030850
        /*0b84*/ 	.short	0x010a
        /*0b86*/ 	.byte	0x05
	.zero		1


	//   ....[42]....
        /*0b88*/ 	.word	0x0000aa10
        /*0b8c*/ 	.word	0x00000000
        /*0b90*/ 	.word	0x00000000
        /*0b94*/ 	.short	0x0101
        /*0b96*/ 	.byte	0x3f
	.zero		1


	//   ....[43]....
        /*0b98*/ 	.word	0x0000c480
        /*0b9c*/ 	.word	0x00000083
        /*0ba0*/ 	.word	0x00000000
        /*0ba4*/ 	.short	0x0101
        /*0ba6*/ 	.byte	0x3f
	.zero		1


	//   ....[44]....
        /*0ba8*/ 	.word	0x0000d030
        /*0bac*/ 	.word	0x000000ff
        /*0bb0*/ 	.word	0x00030850
        /*0bb4*/ 	.short	0x010a
        /*0bb6*/ 	.byte	0x05
	.zero		1


	//   ....[45]....
        /*0bb8*/ 	.word	0x0000d070
        /*0bbc*/ 	.word	0x000000ff
        /*0bc0*/ 	.word	0x00030850
        /*0bc4*/ 	.short	0x010a
        /*0bc6*/ 	.byte	0x05
	.zero		1


	//   ....[46]....
        /*0bc8*/ 	.word	0x0000d520
        /*0bcc*/ 	.word	0x00000004
        /*0bd0*/ 	.word	0x00000000
        /*0bd4*/ 	.short	0x0101
        /*0bd6*/ 	.byte	0x3f
	.zero		1


	//   ....[47]....
        /*0bd8*/ 	.word	0x0000f1b0
        /*0bdc*/ 	.word	0x00000026
        /*0be0*/ 	.word	0x00000000
        /*0be4*/ 	.short	0x0101
        /*0be6*/ 	.byte	0x3f
	.zero		1


	//   ....[48]....
        /*0be8*/ 	.word	0x00012370
        /*0bec*/ 	.word	0x00000000
        /*0bf0*/ 	.word	0x00030840
        /*0bf4*/ 	.short	0x010a
        /*0bf6*/ 	.byte	0x3f
	.zero		1


	//   ....[49]....
        /*0bf8*/ 	.word	0x000133a0
        /*0bfc*/ 	.word	0x0000000a
        /*0c00*/ 	.word	0x00030800
        /*0c04*/ 	.short	0x0107
        /*0c06*/ 	.byte	0x3f
	.zero		1


	//   ....[50]....
        /*0c08*/ 	.word	0x000134b0
        /*0c0c*/ 	.word	0x00000002
        /*0c10*/ 	.word	0x00030800
        /*0c14*/ 	.short	0x0101
        /*0c16*/ 	.byte	0x3f
	.zero		1


	//   ....[51]....
        /*0c18*/ 	.word	0x000134d0
        /*0c1c*/ 	.word	0x00000002
        /*0c20*/ 	.word	0x00030820
        /*0c24*/ 	.short	0x010a
        /*0c26*/ 	.byte	0x3f
	.zero		1


	//   ....[52]....
        /*0c28*/ 	.word	0x00013860
        /*0c2c*/ 	.word	0x00000003
        /*0c30*/ 	.word	0x00030840
        /*0c34*/ 	.short	0x010a
        /*0c36*/ 	.byte	0x3f
	.zero		1


	//   ....[53]....
        /*0c38*/ 	.word	0x00013d20
        /*0c3c*/ 	.word	0x00000003
        /*0c40*/ 	.word	0x00000060
        /*0c44*/ 	.short	0x010a
        /*0c46*/ 	.byte	0x3f
	.zero		1


	//   ....[54]....
        /*0c48*/ 	.word	0x00014520
        /*0c4c*/ 	.word	0x00000003
        /*0c50*/ 	.word	0x00030840
        /*0c54*/ 	.short	0x010a
        /*0c56*/ 	.byte	0x3f
	.zero		1


	//   ....[55]....
        /*0c58*/ 	.word	0x000149e0
        /*0c5c*/ 	.word	0x00000002
        /*0c60*/ 	.word	0x00000060
        /*0c64*/ 	.short	0x010a
        /*0c66*/ 	.byte	0x3f
	.zero		1


	//   ....[56]....
        /*0c68*/ 	.word	0x000150f0
        /*0c6c*/ 	.word	0x00000002
        /*0c70*/ 	.word	0x00030840
        /*0c74*/ 	.short	0x010a
        /*0c76*/ 	.byte	0x3f
	.zero		1


	//   ....[57]....
        /*0c78*/ 	.word	0x000155b0
        /*0c7c*/ 	.word	0x00000002
        /*0c80*/ 	.word	0x00000060
        /*0c84*/ 	.short	0x010a
        /*0c86*/ 	.byte	0x3f
	.zero		1


	//   ....[58]....
        /*0c88*/ 	.word	0x00015c50
        /*0c8c*/ 	.word	0x00000000
        /*0c90*/ 	.word	0x00030860
        /*0c94*/ 	.short	0x010a
        /*0c96*/ 	.byte	0x3f
	.zero		1


	//   ....[59]....
        /*0c98*/ 	.word	0x00016e70
        /*0c9c*/ 	.word	0x00000000
        /*0ca0*/ 	.word	0x00030820
        /*0ca4*/ 	.short	0x010a
        /*0ca6*/ 	.byte	0x3f
	.zero		1


	//   ....[60]....
        /*0ca8*/ 	.word	0x00017050
        /*0cac*/ 	.word	0x00000006
        /*0cb0*/ 	.word	0x00000000
        /*0cb4*/ 	.short	0x010a
        /*0cb6*/ 	.byte	0x3f
	.zero		1


	//   ....[61]....
        /*0cb8*/ 	.word	0x000170c0
        /*0cbc*/ 	.word	0x00000007
        /*0cc0*/ 	.word	0x00000000
        /*0cc4*/ 	.short	0x010a
        /*0cc6*/ 	.byte	0x3f
	.zero		1


	//   ....[62]....
        /*0cc8*/ 	.word	0x00017130
        /*0ccc*/ 	.word	0x00000004
        /*0cd0*/ 	.word	0x00000000
        /*0cd4*/ 	.short	0x010a
        /*0cd6*/ 	.byte	0x3f
	.zero		1


	//   ....[63]....
        /*0cd8*/ 	.word	0x00017160
        /*0cdc*/ 	.word	0x00000003
        /*0ce0*/ 	.word	0x00000000
        /*0ce4*/ 	.short	0x010a
        /*0ce6*/ 	.byte	0x3f
	.zero		1


	//   ....[64]....
        /*0ce8*/ 	.word	0x000171d0
        /*0cec*/ 	.word	0x00000003
        /*0cf0*/ 	.word	0x00030800
        /*0cf4*/ 	.short	0x010a
        /*0cf6*/ 	.byte	0x3f
	.zero		1


	//   ....[65]....
        /*0cf8*/ 	.word	0x00017220
        /*0cfc*/ 	.word	0x00000003
        /*0d00*/ 	.word	0x00030830
        /*0d04*/ 	.short	0x010a
        /*0d06*/ 	.byte	0x3f
	.zero		1


	//   ....[66]....
        /*0d08*/ 	.word	0x00017280
        /*0d0c*/ 	.word	0x0000000b
        /*0d10*/ 	.word	0x00030830
        /*0d14*/ 	.short	0x010a
        /*0d16*/ 	.byte	0x3f
	.zero		1


	//   ....[67]....
        /*0d18*/ 	.word	0x000172e0
        /*0d1c*/ 	.word	0x00000003
        /*0d20*/ 	.word	0x00030850
        /*0d24*/ 	.short	0x010a
        /*0d26*/ 	.byte	0x3f
	.zero		1


	//   ....[68]....
        /*0d28*/ 	.word	0x00017340
        /*0d2c*/ 	.word	0x00000005
        /*0d30*/ 	.word	0x00030830
        /*0d34*/ 	.short	0x010a
        /*0d36*/ 	.byte	0x3f
	.zero		1


	//   ....[69]....
        /*0d38*/ 	.word	0x000173a0
        /*0d3c*/ 	.word	0x00000003
        /*0d40*/ 	.word	0x00030850
        /*0d44*/ 	.short	0x010a
        /*0d46*/ 	.byte	0x3f
	.zero		1


	//   ....[70]....
        /*0d48*/ 	.word	0x00017400
        /*0d4c*/ 	.word	0x00000005
        /*0d50*/ 	.word	0x00030830
        /*0d54*/ 	.short	0x010a
        /*0d56*/ 	.byte	0x3f
	.zero		1


	//   ....[71]....
        /*0d58*/ 	.word	0x00017460
        /*0d5c*/ 	.word	0x00000003
        /*0d60*/ 	.word	0x00030850
        /*0d64*/ 	.short	0x010a
        /*0d66*/ 	.byte	0x3f
	.zero		1


	//   ....[72]....
        /*0d68*/ 	.word	0x000174c0
        /*0d6c*/ 	.word	0x00000003
        /*0d70*/ 	.word	0x00030850
        /*0d74*/ 	.short	0x010a
        /*0d76*/ 	.byte	0x3f
	.zero		1


	//   ....[73]....
        /*0d78*/ 	.word	0x00017660
        /*0d7c*/ 	.word	0x00000000
        /*0d80*/ 	.word	0x00030840
        /*0d84*/ 	.short	0x010a
        /*0d86*/ 	.byte	0x3f
	.zero		1


	//   ....[74]....
        /*0d88*/ 	.word	0x000182a0
        /*0d8c*/ 	.word	0x00000002
        /*0d90*/ 	.word	0x00030820
        /*0d94*/ 	.short	0x010a
        /*0d96*/ 	.byte	0x3f
	.zero		1


	//   ....[75]....
        /*0d98*/ 	.word	0x000182f0
        /*0d9c*/ 	.word	0x00000003
        /*0da0*/ 	.word	0x00030840
        /*0da4*/ 	.short	0x010a
        /*0da6*/ 	.byte	0x3f
	.zero		1


	//   ....[76]....
        /*0da8*/ 	.word	0x00018340
        /*0dac*/ 	.word	0x00000003
        /*0db0*/ 	.word	0x00000060
        /*0db4*/ 	.short	0x010a
        /*0db6*/ 	.byte	0x3f
	.zero		1


	//   ....[77]....
        /*0db8*/ 	.word	0x00018390
        /*0dbc*/ 	.word	0x00000003
        /*0dc0*/ 	.word	0x00030840
        /*0dc4*/ 	.short	0x010a
        /*0dc6*/ 	.byte	0x3f
	.zero		1


	//   ....[78]....
        /*0dc8*/ 	.word	0x000183e0
        /*0dcc*/ 	.word	0x00000002
        /*0dd0*/ 	.word	0x00000060
        /*0dd4*/ 	.short	0x010a
        /*0dd6*/ 	.byte	0x3f
	.zero		1


	//   ....[79]....
        /*0dd8*/ 	.word	0x00018430
        /*0ddc*/ 	.word	0x00000002
        /*0de0*/ 	.word	0x00030840
        /*0de4*/ 	.short	0x010a
        /*0de6*/ 	.byte	0x3f
	.zero		1


	//   ....[80]....
        /*0de8*/ 	.word	0x00018480
        /*0dec*/ 	.word	0x00000002
        /*0df0*/ 	.word	0x00000060
        /*0df4*/ 	.short	0x010a
        /*0df6*/ 	.byte	0x3f
	.zero		1


	//   ....[81]....
        /*0df8*/ 	.word	0x000184d0
        /*0dfc*/ 	.word	0x00000000
        /*0e00*/ 	.word	0x00030860
        /*0e04*/ 	.short	0x010a
        /*0e06*/ 	.byte	0x3f
	.zero		1


	//   ....[82]....
        /*0e08*/ 	.word	0x00018ee0
        /*0e0c*/ 	.word	0x00000000
        /*0e10*/ 	.word	0x00030820
        /*0e14*/ 	.short	0x010a
        /*0e16*/ 	.byte	0x3f
	.zero		1


	//   ....[83]....
        /*0e18*/ 	.word	0x00019080
        /*0e1c*/ 	.word	0x00000006
        /*0e20*/ 	.word	0x00000000
        /*0e24*/ 	.short	0x010a
        /*0e26*/ 	.byte	0x3f
	.zero		1


	//   ....[84]....
        /*0e28*/ 	.word	0x000190d0
        /*0e2c*/ 	.word	0x00000007
        /*0e30*/ 	.word	0x00000000
        /*0e34*/ 	.short	0x010a
        /*0e36*/ 	.byte	0x3f
	.zero		1


	//   ....[85]....
        /*0e38*/ 	.word	0x00019120
        /*0e3c*/ 	.word	0x00000004
        /*0e40*/ 	.word	0x00000000
        /*0e44*/ 	.short	0x010a
        /*0e46*/ 	.byte	0x3f
	.zero		1


	//----- nvinfo : EIATTR_NUM_MBARRIERS
	.align		4
.L_799:
        /*0e48*/ 	.byte	0x03, 0x38
        /*0e4a*/ 	.short	0x0016


	//----- nvinfo : EIATTR_EXIT_INSTR_OFFSETS
	.align		4
        /*0e4c*/ 	.byte	0x04, 0x1c
        /*0e4e*/ 	.short	(.L_801 - .L_800)


	//   ....[0]....
.L_800:
        /*0e50*/ 	.word	0x00000a50


	//   ....[1]....
        /*0e54*/ 	.word	0x00010420


	//   ....[2]....
        /*0e58*/ 	.word	0x000171b0


	//----- nvinfo : EIATTR_MAX_THREADS
	.align		4
.L_801:
        /*0e5c*/ 	.byte	0x04, 0x05
        /*0e5e*/ 	.short	(.L_803 - .L_802)
.L_802:
        /*0e60*/ 	.word	0x00000180
        /*0e64*/ 	.word	0x00000001
        /*0e68*/ 	.word	0x00000001


	//----- nvinfo : EIATTR_CRS_STACK_SIZE
	.align		4
.L_803:
        /*0e6c*/ 	.byte	0x04, 0x1e
        /*0e6e*/ 	.short	(.L_805 - .L_804)
.L_804:
        /*0e70*/ 	.word	0x00000000


	//----- nvinfo : EIATTR_CBANK_PARAM_SIZE
	.align		4
.L_805:
        /*0e74*/ 	.byte	0x03, 0x19
        /*0e76*/ 	.short	0x0af0


	//----- nvinfo : EIATTR_PARAM_CBANK
	.align		4
        /*0e78*/ 	.byte	0x04, 0x0a
        /*0e7a*/ 	.short	(.L_807 - .L_806)
	.align		4
.L_806:
        /*0e7c*/ 	.word	index@(.nv.constant0._ZN7cutlass13device_kernelIN5flash11enable_sm90INS1_16FlashAttnFwdSm90INS1_25CollectiveMainloopFwdSm90ILi2EN4cute5tupleIJNS5_1CILi1EEES8_S8_EEENS6_IJNS7_ILi128EEENS7_ILi96EEENS7_ILi192EEEEEELi192ENS_6half_tEfNS_4arch4Sm90ELb0ELb1ELb0ELb1ELb0ELb0ELb0ELb1ELb1ELb1ELb0ELb0EEENS1_21CollectiveEpilogueFwdINS6_IJSA_SC_SB_EEES9_SE_SG_Li256ELb1ELb1ELb0ELb0EEENS1_36VarlenDynamicPersistentTileSchedulerILi128ELi96ELi256ELi128ELb0ELb1ELb1ELb1ELb0ELb1EEEEEEEEEvNT_6ParamsE)
        /*0e80*/ 	.short	0x0210
        /*0e82*/ 	.short	0x0af0


	//----- nvinfo : EIATTR_SW_WAR
	.align		4
.L_807:
        /*0e84*/ 	.byte	0x04, 0x36
        /*0e86*/ 	.short	(.L_809 - .L_808)
.L_808:
        /*0e88*/ 	.word	0x00000008
.L_809:


//--------------------- .nv.info._ZN7cutlass13device_kernelIN5flash11enable_sm90INS1_16FlashAttnFwdSm90INS1_25CollectiveMainloopFwdSm90ILi2EN4cute5tupleIJNS5_1CILi1EEES8_S8_EEENS6_IJNS7_ILi128EEENS7_ILi96EEENS7_ILi192EEEEEELi192ENS_6half_tEfNS_4arch4Sm90ELb0ELb1ELb0ELb1ELb0ELb1ELb0ELb1ELb1ELb1ELb0ELb0EEENS1_21CollectiveEpilogueFwdINS6_IJSA_SC_SB_EEES9_SE_SG_Li256ELb1ELb1ELb0ELb0EEENS1_36VarlenDynamicPersistentTileSchedulerILi128ELi96ELi256ELi128ELb0ELb1ELb1ELb1ELb0ELb1EEEEEEEEEvNT_6ParamsE --------------------------
	.section	.nv.info._ZN7cutlass13device_kernelIN5flash11enable_sm90INS1_16FlashAttnFwdSm90INS1_25CollectiveMainloopFwdSm90ILi2EN4cute5tupleIJNS5_1CILi1EEES8_S8_EEENS6_IJNS7_ILi128EEENS7_ILi96EEENS7_ILi192EEEEEELi192ENS_6half_tEfNS_4arch4Sm90ELb0ELb1ELb0ELb1ELb0ELb1ELb0ELb1ELb1ELb1ELb0ELb0EEENS1_21CollectiveEpilogueFwdINS6_IJSA_SC_SB_EEES9_SE_SG_Li256ELb1ELb1ELb0ELb0EEENS1_36VarlenDynamicPersistentTileSchedulerILi128ELi96ELi256ELi128ELb0ELb1ELb1ELb1ELb0ELb1EEEEEEEEEvNT_6ParamsE,"",@"SHT_CUDA_INFO"
	.sectionflags	@""
	.align	4


	//----- nvinfo : EIATTR_CUDA_API_VERSION
	.align		4
        /*0000*/ 	.byte	0x04, 0x37
        /*0002*/ 	.short	(.L_811 - .L_810)
.L_810:
        /*0004*/ 	.word	0x00000082


	//----- nvinfo : EIATTR_KPARAM_INFO
	.align		4
.L_811:
        /*0008*/ 	.byte	0x04, 0x17
        /*000a*/ 	.short	(.L_813 - .L_812)
.L_812:
        /*000c*/ 	.word	0x00000000
        /*0010*/ 	.short	0x0000
        /*0012*/ 	.short	0x0070
        /*0014*/ 	.byte	0x00, 0xf0, 0x01, 0x2a


	//----- nvinfo : EIATTR_SPARSE_MMA_MASK
	.align		4
.L_813:
        /*0018*/ 	.byte	0x03, 0x50
        /*001a*/ 	.short	0x0000


	//----- nvinfo : EIATTR_MAXREG_COUNT
	.align		4
        /*001c*/ 	.byte	0x03, 0x1b
        /*001e*/ 	.short	0x00a8


	//----- nvinfo : EIATTR_NUM_BARRIERS
	.align		4
        /*0020*/ 	.byte	0x02, 0x4c
        /*0022*/ 	.byte	0x10
	.zero		1


	//----- nvinfo : EIATTR_EXTERNS
	.align		4
        /*0024*/ 	.byte	0x04, 0x0f
        /*0026*/ 	.short	(.L_815 - .L_814)


	//   ....[0]....
	.align		4
.L_814:
        /*0028*/ 	.word	index@(__assertfail)


	//----- nvinfo : EIATTR_ANNOTATIONS
	.align		4
.L_815:
        /*002c*/ 	.byte	0x04, 0x55
        /*002e*/ 	.short	(.L_817 - .L_816)


	//   ....[0]....
.L_816:
        /* <DEDUP_REMOVED lines=129> */


	//----- nvinfo : EIATTR_MERCURY_ISA_VERSION
	.align		4
.L_817:
        /*0830*/ 	.byte	0x03, 0x5f
        /*0832*/ 	.short	0x0101


	//----- nvinfo : EIATTR_UNUSED_LOAD_BYTE_OFFSET
	.align		4
        /*0834*/ 	.byte	0x04, 0x44
        /*0836*/ 	.short	(.L_819 - .L_818)


	//   ....[0]....
.L_818:
        /*0838*/ 	.word	0x00000ab0
        /*083c*/ 	.word	0x0000fff0


	//   ....[1]....
        /*0840*/ 	.word	0x0001ed90
        /*0844*/ 	.word	0x0000fff0


	//----- nvinfo : EIATTR_INT_WARP_WIDE_INSTR_OFFSETS
	.align		4
.L_819:
        /*0848*/ 	.byte	0x04, 0x31
        /*084a*/ 	.short	(.L_821 - .L_820)


	//   ....[0]....
.L_820:
        /*084c*/ 	.word	0x00000190


	//   ....[1]....
        /*0850*/ 	.word	0x000001d0


	//   ....[2]....
        /*0854*/ 	.word	0x00000240


	//   ....[3]....
        /*0858*/ 	.word	0x00024600


	//   ....[4]....
        /*085c*/ 	.word	0x00024690


	//   ....[5]....
        /*0860*/ 	.word	0x00028560


	//   ....[6]....
        /*0864*/ 	.word	0x000285c0


	//----- nvinfo : EIATTR_COOP_GROUP_MASK_REGIDS
	.align		4
.L_821:
        /*0868*/ 	.byte	0x04, 0x29
        /*086a*/ 	.short	(.L_823 - .L_822)


	//   ....[0]....
.L_822:
        /*086c*/ 	.word	0xffffffff


	//   ....[1]....
        /*0870*/ 	.word	0xffffffff


	//   ....[2]....
        /*0874*/ 	.word	0xffffffff


	//   ....[3]....
        /*0878*/ 	.word	0xffffffff


	//   ....[4]....
        /*087c*/ 	.word	0xffffffff


	//   ....[5]....
        /*0880*/ 	.word	0xffffffff


	//   ....[6]....
        /*0884*/ 	.word	0xffffffff


	//   ....[7]....
        /*0888*/ 	.word	0xffffffff


	//   ....[8]....
        /*088c*/ 	.word	0xffffffff


	//   ....[9]....
        /*0890*/ 	.word	0xffffffff


	//   ....[10]....
        /*0894*/ 	.word	0xffffffff


	//   ....[11]....
        /*0898*/ 	.word	0xffffffff


	//   ....[12]....
        /*089c*/ 	.word	0xffffffff


	//   ....[13]....
        /*08a0*/ 	.word	0xffffffff


	//   ....[14]....
        /*08a4*/ 	.word	0xffffffff


	//   ....[15]....
        /*08a8*/ 	.word	0xffffffff


	//   ....[16]....
        /*08ac*/ 	.word	0xffffffff


	//   ....[17]....
        /*08b0*/ 	.word	0xffffffff


	//   ....[18]....
        /*08b4*/ 	.word	0xffffffff


	//   ....[19]....
        /*08b8*/ 	.word	0xffffffff


	//   ....[20]....
        /*08bc*/ 	.word	0xffffffff


	//   ....[21]....
        /*08c0*/ 	.word	0xffffffff


	//   ....[22]....
        /*08c4*/ 	.word	0xffffffff


	//   ....[23]....
        /*08c8*/ 	.word	0xffffffff


	//   ....[24]....
        /*08cc*/ 	.word	0xffffffff


	//   ....[25]....
        /*08d0*/ 	.word	0xffffffff


	//   ....[26]....
        /*08d4*/ 	.word	0xffffffff


	//   ....[27]....
        /*08d8*/ 	.word	0xffffffff


	//   ....[28]....
        /*08dc*/ 	.word	0xffffffff


	//   ....[29]....
        /*08e0*/ 	.word	0xffffffff


	//   ....[30]....
        /*08e4*/ 	.word	0xffffffff


	//   ....[31]....
        /*08e8*/ 	.word	0xffffffff


	//   ....[32]....
        /*08ec*/ 	.word	0xffffffff


	//   ....[33]....
        /*08f0*/ 	.word	0xffffffff


	//   ....[34]....
        /*08f4*/ 	.word	0xffffffff


	//   ....[35]....
        /*08f8*/ 	.word	0xffffffff


	//   ....[36]....
        /*08fc*/ 	.word	0xffffffff


	//   ....[37]....
        /*0900*/ 	.word	0xffffffff


	//   ....[38]....
        /*0904*/ 	.word	0xffffffff


	//   ....[39]....
        /*0908*/ 	.word	0xffffffff


	//   ....[40]....
        /*090c*/ 	.word	0xffffffff


	//   ....[41]....
        /*0910*/ 	.word	0xffffffff


	//   ....[42]....
        /*0914*/ 	.word	0xffffffff


	//   ....[43]....
        /*0918*/ 	.word	0xffffffff


	//   ....[44]....
        /*091c*/ 	.word	0xffffffff


	//   ....[45]....
        /*0920*/ 	.word	0xffffffff


	//   ....[46]....
        /*0924*/ 	.word	0xffffffff


	//   ....[47]....
        /*0928*/ 	.word	0xffffffff


	//   ....[48]....
        /*092c*/ 	.word	0xffffffff


	//   ....[49]....
        /*0930*/ 	.word	0xffffffff


	//   ....[50]....
        /*0934*/ 	.word	0xffffffff


	//   ....[51]....
        /*0938*/ 	.word	0xffffffff


	//   ....[52]....
        /*093c*/ 	.word	0xffffffff


	//   ....[53]....
        /*0940*/ 	.word	0xffffffff


	//   ....[54]....
        /*0944*/ 	.word	0xffffffff


	//   ....[55]....
        /*0948*/ 	.word	0xffffffff


	//   ....[56]....
        /*094c*/ 	.word	0xffffffff


	//   ....[57]....
        /*0950*/ 	.word	0xffffffff


	//   ....[58]....
        /*0954*/ 	.word	0xffffffff


	//   ....[59]....
        /*0958*/ 	.word	0xffffffff


	//   ....[60]....
        /*095c*/ 	.word	0xffffffff


	//   ....[61]....
        /*0960*/ 	.word	0xffffffff


	//   ....[62]....
        /*0964*/ 	.word	0xffffffff


	//   ....[63]....
        /*0968*/ 	.word	0xffffffff


	//   ....[64]....
        /*096c*/ 	.word	0xffffffff


	//   ....[65]....
        /*0970*/ 	.word	0xffffffff


	//   ....[66]....
        /*0974*/ 	.word	0xffffffff


	//   ....[67]....
        /*0978*/ 	.word	0xffffffff


	//   ....[68]....
        /*097c*/ 	.word	0xffffffff


	//   ....[69]....
        /*0980*/ 	.word	0xffffffff


	//   ....[70]....
        /*0984*/ 	.word	0xffffffff


	//   ....[71]....
        /*0988*/ 	.word	0xffffffff


	//   ....[72]....
        /*098c*/ 	.word	0xffffffff


	//   ....[73]....
        /*0990*/ 	.word	0xffffffff


	//   ....[74]....
        /*0994*/ 	.word	0xffffffff


	//   ....[75]....
        /*0998*/ 	.word	0xffffffff


	//   ....[76]....
        /*099c*/ 	.word	0xffffffff


	//   ....[77]....
        /*09a0*/ 	.word	0xffffffff


	//   ....[78]....
        /*09a4*/ 	.word	0xffffffff


	//   ....[79]....
        /*09a8*/ 	.word	0xffffffff


	//   ....[80]....
        /*09ac*/ 	.word	0xffffffff


	//   ....[81]....
        /*09b0*/ 	.word	0xffffffff


	//   ....[82]....
        /*09b4*/ 	.word	0xffffffff


	//   ....[83]....
        /*09b8*/ 	.word	0xffffffff


	//   ....[84]....
        /*09bc*/ 	.word	0xffffffff


	//   ....[85]....
        /*09c0*/ 	.word	0xffffffff


	//   ....[86]....
        /*09c4*/ 	.word	0xffffffff


	//   ....[87]....
        /*09c8*/ 	.word	0xffffffff


	//   ....[88]....
        /*09cc*/ 	.word	0xffffffff


	//   ....[89]....
        /*09d0*/ 	.word	0xffffffff


	//   ....[90]....
        /*09d4*/ 	.word	0xffffffff


	//   ....[91]....
        /*09d8*/ 	.word	0xffffffff


	//   ....[92]....
        /*09dc*/ 	.word	0xffffffff


	//   ....[93]....
        /*09e0*/ 	.word	0xffffffff


	//   ....[94]....
        /*09e4*/ 	.word	0xffffffff


	//   ....[95]....
        /*09e8*/ 	.word	0xffffffff


	//   ....[96]....
        /*09ec*/ 	.word	0xffffffff


	//   ....[97]....
        /*09f0*/ 	.word	0xffffffff


	//   ....[98]....
        /*09f4*/ 	.word	0xffffffff


	//   ....[99]....
        /*09f8*/ 	.word	0xffffffff


	//   ....[100]....
        /*09fc*/ 	.word	0xffffffff


	//   ....[101]....
        /*0a00*/ 	.word	0xffffffff


	//   ....[102]....
        /*0a04*/ 	.word	0xffffffff


	//   ....[103]....
        /*0a08*/ 	.word	0xffffffff


	//   ....[104]....
        /*0a0c*/ 	.word	0xffffffff


	//   ....[105]....
        /*0a10*/ 	.word	0xffffffff


	//   ....[106]....
        /*0a14*/ 	.word	0xffffffff


	//   ....[107]....
        /*0a18*/ 	.word	0xffffffff


	//   ....[108]....
        /*0a1c*/ 	.word	0xffffffff


	//   ....[109]....
        /*0a20*/ 	.word	0xffffffff


	//   ....[110]....
        /*0a24*/ 	.word	0xffffffff


	//   ....[111]....
        /*0a28*/ 	.word	0xffffffff


	//   ....[112]....
        /*0a2c*/ 	.word	0xffffffff


	//   ....[113]....
        /*0a30*/ 	.word	0xffffffff


	//   ....[114]....
        /*0a34*/ 	.word	0xffffffff


	//   ....[115]....
        /*0a38*/ 	.word	0xffffffff


	//   ....[116]....
        /*0a3c*/ 	.word	0xffffffff


	//   ....[117]....
        /*0a40*/ 	.word	0xffffffff


	//   ....[118]....
        /*0a44*/ 	.word	0xffffffff


	//   ....[119]....
        /*0a48*/ 	.word	0xffffffff


	//   ....[120]....
        /*0a4c*/ 	.word	0xffffffff


	//   ....[121]....
        /*0a50*/ 	.word	0xffffffff


	//   ....[122]....
        /*0a54*/ 	.word	0x0500000f


	//   ....[123]....
        /*0a58*/ 	.word	0x0500000f


	//   ....[124]....
        /*0a5c*/ 	.word	0x0500000f


	//   ....[125]....
        /*0a60*/ 	.word	0x0500000f


	//   ....[126]....
        /*0a64*/ 	.word	0x0500000f


	//   ....[127]....
        /*0a68*/ 	.word	0x0500000f


	//   ....[128]....
        /*0a6c*/ 	.word	0x0500000f


	//   ....[129]....
        /*0a70*/ 	.word	0x0500000f


	//   ....[130]....
        /*0a74*/ 	.word	0x0500000f


	//   ....[131]....
        /*0a78*/ 	.word	0x0500000f


	//   ....[132]....
        /*0a7c*/ 	.word	0x0500000f


	//   ....[133]....
        /*0a80*/ 	.word	0x0500000f


	//   ....[134]....
        /*0a84*/ 	.word	0x0500000f


	//   ....[135]....
        /*0a88*/ 	.word	0x0500000f


	//   ....[136]....
        /*0a8c*/ 	.word	0x0500000f


	//   ....[137]....
        /*0a90*/ 	.word	0x0500000f


	//   ....[138]....
        /*0a94*/ 	.word	0x0500000f


	//   ....[139]....
        /*0a98*/ 	.word	0x0500000f


	//   ....[140]....
        /*0a9c*/ 	.word	0x0500000f


	//   ....[141]....
        /*0aa0*/ 	.word	0x0500000f


	//   ....[142]....
        /*0aa4*/ 	.word	0x0500000f


	//   ....[143]....
        /*0aa8*/ 	.word	0x0500000f


	//   ....[144]....
        /*0aac*/ 	.word	0x0500000f


	//   ....[145]....
        /*0ab0*/ 	.word	0x0500000f


	//   ....[146]....
        /*0ab4*/ 	.word	0x0500000f


	//   ....[147]....
        /*0ab8*/ 	.word	0x0500000f


	//   ....[148]....
        /*0abc*/ 	.word	0x0500000f


	//   ....[149]....
        /*0ac0*/ 	.word	0x0500000f


	//   ....[150]....
        /*0ac4*/ 	.word	0x0500000f


	//   ....[151]....
        /*0ac8*/ 	.word	0x0500000f


	//   ....[152]....
        /*0acc*/ 	.word	0x0500000f


	//   ....[153]....
        /*0ad0*/ 	.word	0x0500000f


	//   ....[154]....
        /*0ad4*/ 	.word	0x0500000f


	//   ....[155]....
        /*0ad8*/ 	.word	0x0500000f


	//   ....[156]....
        /*0adc*/ 	.word	0x0500000f


	//   ....[157]....
        /*0ae0*/ 	.word	0x0500000f


	//   ....[158]....
        /*0ae4*/ 	.word	0x0500000f


	//   ....[159]....
        /*0ae8*/ 	.word	0x0500000f


	//   ....[160]....
        /*0aec*/ 	.word	0x0500000f


	//   ....[161]....
        /*0af0*/ 	.word	0x0500000f


	//   ....[162]....
        /*0af4*/ 	.word	0x0500000f


	//   ....[163]....
        /*0af8*/ 	.word	0x0500000f


	//   ....[164]....
        /*0afc*/ 	.word	0x0500000f


	//   ....[165]....
        /*0b00*/ 	.word	0x0500000f


	//   ....[166]....
        /*0b04*/ 	.word	0x0500000f


	//   ....[167]....
        /*0b08*/ 	.word	0x0500000f


	//   ....[168]....
        /*0b0c*/ 	.word	0x0500000f


	//   ....[169]....
        /*0b10*/ 	.word	0x0500000f


	//   ....[170]....
        /*0b14*/ 	.word	0x0500000f


	//   ....[171]....
        /*0b18*/ 	.word	0x0500000f


	//   ....[172]....
        /*0b1c*/ 	.word	0x0500000f


	//   ....[173]....
        /*0b20*/ 	.word	0x0500000f


	//----- nvinfo : EIATTR_COOP_GROUP_INSTR_OFFSETS
	.align		4
.L_823:
        /*0b24*/ 	.byte	0x04, 0x28
        /*0b26*/ 	.short	(.L_825 - .L_824)


	//   ....[0]....
.L_824:
        /*0b28*/ 	.word	0x00000060


	//   ....[1]....
        /*0b2c*/ 	.word	0x000001a0


	//   ....[2]....
        /*0b30*/ 	.word	0x000001f0


	//   ....[3]....
        /*0b34*/ 	.word	0x00000420


	//   ....[4]....
        /*0b38*/ 	.word	0x00000580


	//   ....[5]....
        /*0b3c*/ 	.word	0x000006a0


	//   ....[6]....
        /*0b40*/ 	.word	0x00000800


	//   ....[7]....
        /*0b44*/ 	.word	0x0000aee0


	//   ....[8]....
        /*0b48*/ 	.word	0x0000b5e0


	//   ....[9]....
        /*0b4c*/ 	.word	0x0000b5f0


	//   ....[10]....
        /*0b50*/ 	.word	0x0000b600


	//   ....[11]....
        /*0b54*/ 	.word	0x0000b610


	//   ....[12]....
        /*0b58*/ 	.word	0x0000bde0


	//   ....[13]....
        /*0b5c*/ 	.word	0x0000bdf0


	//   ....[14]....
        /*0b60*/ 	.word	0x0000be00


	//   ....[15]....
        /*0b64*/ 	.word	0x0000be10


	//   ....[16]....
        /*0b68*/ 	.word	0x0000eb70


	//   ....[17]....
        /*0b6c*/ 	.word	0x0000eb80


	//   ....[18]....
        /*0b70*/ 	.word	0x0000eb90


	//   ....[19]....
        /*0b74*/ 	.word	0x0000eba0


	//   ....[20]....
        /*0b78*/ 	.word	0x0000f190


	//   ....[21]....
        /*0b7c*/ 	.word	0x0000f1a0


	//   ....[22]....
        /*0b80*/ 	.word	0x0000f1b0


	//   ....[23]....
        /*0b84*/ 	.word	0x0000f1c0


	//   ....[24]....
        /*0b88*/ 	.word	0x000128e0


	//   ....[25]....
        /*0b8c*/ 	.word	0x00012bc0


	//   ....[26]....
        /*0b90*/ 	.word	0x000138a0


	//   ....[27]....
        /*0b94*/ 	.word	0x000139b0


	//   ....[28]....
        /*0b98*/ 	.word	0x00013ed0


	//   ....[29]....
        /*0b9c*/ 	.word	0x00013fa0


	//   ....[30]....
        /*0ba0*/ 	.word	0x00016020


	//   ....[31]....
        /*0ba4*/ 	.word	0x00016270


	//   ....[32]....
        /*0ba8*/ 	.word	0x00017120


	//   ....[33]....
        /*0bac*/ 	.word	0x00017240


	//   ....[34]....
        /*0bb0*/ 	.word	0x00017800


	//   ....[35]....
        /*0bb4*/ 	.word	0x00017860


	//   ....[36]....
        /*0bb8*/ 	.word	0x00019730


	//   ....[37]....
        /*0bbc*/ 	.word	0x00019750


	//   ....[38]....
        /*0bc0*/ 	.word	0x00019c80


	//   ....[39]....
        /*0bc4*/ 	.word	0x00019ca0


	//   ....[40]....
        /*0bc8*/ 	.word	0x0001b970


	//   ....[41]....
        /*0bcc*/ 	.word	0x0001bbd0


	//   ....[42]....
        /*0bd0*/ 	.word	0x0001ca90


	//   ....[43]....
        /*0bd4*/ 	.word	0x0001cbb0


	//   ....[44]....
        /*0bd8*/ 	.word	0x0001d160


	//   ....[45]....
        /*0bdc*/ 	.word	0x0001d1b0


	//   ....[46]....
        /*0be0*/ 	.word	0x0001e2a0


	//   ....[47]....
        /*0be4*/ 	.word	0x0001e4f0


	//   ....[48]....
        /*0be8*/ 	.word	0x0001e560


	//   ....[49]....
        /*0bec*/ 	.word	0x0001e580


	//   ....[50]....
        /*0bf0*/ 	.word	0x0001fae0


	//   ....[51]....
        /*0bf4*/ 	.word	0x0001fb20


	//   ....[52]....
        /*0bf8*/ 	.word	0x0001fb50


	//   ....[53]....
        /*0bfc*/ 	.word	0x0001fb80


	//   ....[54]....
        /*0c00*/ 	.word	0x000202a0


	//   ....[55]....
        /*0c04*/ 	.word	0x000202c0


	//   ....[56]....
        /*0c08*/ 	.word	0x000203d0


	//   ....[57]....
        /*0c0c*/ 	.word	0x000203f0


	//   ....[58]....
        /*0c10*/ 	.word	0x000204f0


	//   ....[59]....
        /*0c14*/ 	.word	0x00020510


	//   ....[60]....
        /*0c18*/ 	.word	0x00020620


	//   ....[61]....
        /*0c1c*/ 	.word	0x00020640


	//   ....[62]....
        /*0c20*/ 	.word	0x00020eb0


	//   ....[63]....
        /*0c24*/ 	.word	0x00020ee0


	//   ....[64]....
        /*0c28*/ 	.word	0x00020ff0


	//   ....[65]....
        /*0c2c*/ 	.word	0x00021010


	//   ....[66]....
        /*0c30*/ 	.word	0x00021110


	//   ....[67]....
        /*0c34*/ 	.word	0x00021130


	//   ....[68]....
        /*0c38*/ 	.word	0x00021240


	//   ....[69]....
        /*0c3c*/ 	.word	0x00021260


	//   ....[70]....
        /*0c40*/ 	.word	0x000213f0


	//   ....[71]....
        /*0c44*/ 	.word	0x000215c0


	//   ....[72]....
        /*0c48*/ 	.word	0x000215f0


	//   ....[73]....
        /*0c4c*/ 	.word	0x00021620


	//   ....[74]....
        /*0c50*/ 	.word	0x00021650


	//   ....[75]....
        /*0c54*/ 	.word	0x00021680


	//   ....[76]....
        /*0c58*/ 	.word	0x000216b0


	//   ....[77]....
        /*0c5c*/ 	.word	0x00021820


	//   ....[78]....
        /*0c60*/ 	.word	0x00021850


	//   ....[79]....
        /*0c64*/ 	.word	0x00021880


	//   ....[80]....
        /*0c68*/ 	.word	0x000218b0


	//   ....[81]....
        /*0c6c*/ 	.word	0x000218e0


	//   ....[82]....
        /*0c70*/ 	.word	0x00021910


	//   ....[83]....
        /*0c74*/ 	.word	0x000219b0


	//   ....[84]....
        /*0c78*/ 	.word	0x00021a10


	//   ....[85]....
        /*0c7c*/ 	.word	0x00021aa0


	//   ....[86]....
        /*0c80*/ 	.word	0x00022c80


	//   ....[87]....
        /*0c84*/ 	.word	0x00024bc0


	//   ....[88]....
        /*0c88*/ 	.word	0x000257f0


	//   ....[89]....
        /*0c8c*/ 	.word	0x00025810


	//   ....[90]....
        /*0c90*/ 	.word	0x000258e0


	//   ....[91]....
        /*0c94*/ 	.word	0x000258f0


	//   ....[92]....
        /*0c98*/ 	.word	0x00025990


	//   ....[93]....
        /*0c9c*/ 	.word	0x000259a0


	//   ....[94]....
        /*0ca0*/ 	.word	0x00025a40


	//   ....[95]....
        /*0ca4*/ 	.word	0x00025a50


	//   ....[96]....
        /*0ca8*/ 	.word	0x00025af0


	//   ....[97]....
        /*0cac*/ 	.word	0x00025b00


	//   ....[98]....
        /*0cb0*/ 	.word	0x00025ba0


	//   ....[99]....
        /*0cb4*/ 	.word	0x00025bb0


	//   ....[100]....
        /*0cb8*/ 	.word	0x00025c50


	//   ....[101]....
        /*0cbc*/ 	.word	0x00025c60


	//   ....[102]....
        /*0cc0*/ 	.word	0x00025cb0


	//   ....[103]....
        /*0cc4*/ 	.word	0x00025cf0


	//   ....[104]....
        /*0cc8*/ 	.word	0x00028da0


	//   ....[105]....
        /*0ccc*/ 	.word	0x00028df0


	//   ....[106]....
        /*0cd0*/ 	.word	0x00028e20


	//   ....[107]....
        /*0cd4*/ 	.word	0x00028e30


	//   ....[108]....
        /*0cd8*/ 	.word	0x00028e60


	//   ....[109]....
        /*0cdc*/ 	.word	0x00028e90


	//   ....[110]....
        /*0ce0*/ 	.word	0x00028ec0


	//   ....[111]....
        /*0ce4*/ 	.word	0x00028ef0


	//   ....[112]....
        /*0ce8*/ 	.word	0x00029070


	//   ....[113]....
        /*0cec*/ 	.word	0x000290b0


	//   ....[114]....
        /*0cf0*/ 	.word	0x000290e0


	//   ....[115]....
        /*0cf4*/ 	.word	0x00029110


	//   ....[116]....
        /*0cf8*/ 	.word	0x00029140


	//   ....[117]....
        /*0cfc*/ 	.word	0x00029170


	//   ....[118]....
        /*0d00*/ 	.word	0x00029230


	//   ....[119]....
        /*0d04*/ 	.word	0x00029250


	//   ....[120]....
        /*0d08*/ 	.word	0x000292c0


	//   ....[121]....
        /*0d0c*/ 	.word	0x00029990


	//   ....[122]....
        /*0d10*/ 	.word	0x00029df0


	//   ....[123]....
        /*0d14*/ 	.word	0x00029e80


	//   ....[124]....
        /*0d18*/ 	.word	0x00029ed0


	//   ....[125]....
        /*0d1c*/ 	.word	0x00029f20


	//   ....[126]....
        /*0d20*/ 	.word	0x00029fb0


	//   ....[127]....
        /*0d24*/ 	.word	0x0002a040


	//   ....[128]....
        /*0d28*/ 	.word	0x0002a090


	//   ....[129]....
        /*0d2c*/ 	.word	0x0002a0e0


	//   ....[130]....
        /*0d30*/ 	.word	0x0002a1d0


	//   ....[131]....
        /*0d34*/ 	.word	0x0002a260


	//   ....[132]....
        /*0d38*/ 	.word	0x0002a2c0


	//   ....[133]....
        /*0d3c*/ 	.word	0x0002a320


	//   ....[134]....
        /*0d40*/ 	.word	0x0002a3b0


	//   ....[135]....
        /*0d44*/ 	.word	0x0002a440


	//   ....[136]....
        /*0d48*/ 	.word	0x0002a4a0


	//   ....[137]....
        /*0d4c*/ 	.word	0x0002a500


	//   ....[138]....
        /*0d50*/ 	.word	0x0002a890


	//   ....[139]....
        /*0d54*/ 	.word	0x0002ab90


	//   ....[140]....
        /*0d58*/ 	.word	0x0002ad10


	//   ....[141]....
        /*0d5c*/ 	.word	0x0002ad60


	//   ....[142]....
        /*0d60*/ 	.word	0x0002ae10


	//   ....[143]....
        /*0d64*/ 	.word	0x0002af20


	//   ....[144]....
        /*0d68*/ 	.word	0x0002af80


	//   ....[145]....
        /*0d6c*/ 	.word	0x0002b090


	//   ....[146]....
        /*0d70*/ 	.word	0x0002b0f0


	//   ....[147]....
        /*0d74*/ 	.word	0x0002b200


	//   ....[148]....
        /*0d78*/ 	.word	0x0002b260


	//   ....[149]....
        /*0d7c*/ 	.word	0x0002b370


	//   ....[150]....
        /*0d80*/ 	.word	0x0002b3d0


	//   ....[151]....
        /*0d84*/ 	.word	0x0002b4e0


	//   ....[152]....
        /*0d88*/ 	.word	0x0002b540


	//   ....[153]....
        /*0d8c*/ 	.word	0x0002b650


	//   ....[154]....
        /*0d90*/ 	.word	0x0002b6b0


	//   ....[155]....
        /*0d94*/ 	.word	0x0002b790


	//   ....[156]....
        /*0d98*/ 	.word	0x0002bb00


	//   ....[157]....
        /*0d9c*/ 	.word	0x0002bbb0


	//   ....[158]....
        /*0da0*/ 	.word	0x0002bcb0


	//   ....[159]....
        /*0da4*/ 	.word	0x0002bd40


	//   ....[160]....
        /*0da8*/ 	.word	0x0002bdc0


	//   ....[161]....
        /*0dac*/ 	.word	0x0002be40


	//   ....[162]....
        /*0db0*/ 	.word	0x0002bec0


	//   ....[163]....
        /*0db4*/ 	.word	0x0002bf50


	//   ....[164]....
        /*0db8*/ 	.word	0x0002bff0


	//   ....[165]....
        /*0dbc*/ 	.word	0x0002c0c0


	//   ....[166]....
        /*0dc0*/ 	.word	0x0002c140


	//   ....[167]....
        /*0dc4*/ 	.word	0x0002c1c0


	//   ....[168]....
        /*0dc8*/ 	.word	0x0002c240


	//   ....[169]....
        /*0dcc*/ 	.word	0x0002c2d0


	//   ....[170]....
        /*0dd0*/ 	.word	0x0002c350


	//   ....[171]....
        /*0dd4*/ 	.word	0x0002c3f0


	//   ....[172]....
        /*0dd8*/ 	.word	0x0002c480


	//   ....[173]....
        /*0ddc*/ 	.word	0x0002c5b0


	//----- nvinfo : EIATTR_REG_RECONFIG
	.align		4
.L_825:
        /*0de0*/ 	.byte	0x01, 0x54
	.zero		2


	//----- nvinfo : EIATTR_SYSCALL_OFFSETS
	.align		4
        /*0de4*/ 	.byte	0x04, 0x46
        /*0de6*/ 	.short	(.L_827 - .L_826)


	//   ....[0]....
.L_826:
        /*0de8*/ 	.word	0x00001e50


	//   ....[1]....
        /*0dec*/ 	.word	0x00001fa0


	//   ....[2]....
        /*0df0*/ 	.word	0x0000b080


	//   ....[3]....
        /*0df4*/ 	.word	0x0000b3a0


	//   ....[4]....
        /*0df8*/ 	.word	0x00024800


	//   ....[5]....
        /*0dfc*/ 	.word	0x00024950


	//   ....[6]....
        /*0e00*/ 	.word	0x00024a40


	//   ....[7]....
        /*0e04*/ 	.word	0x00025340


	//----- nvinfo : EIATTR_MBARRIER_INSTR_OFFSETS
	.align		4
.L_827:
        /*0e08*/ 	.byte	0x04, 0x39
        /*0e0a*/ 	.short	(.L_829 - .L_828)


	//   ....[0]....
.L_828:
        /*0e0c*/ 	.word	0x000002d0
        /*0e10*/ 	.word	0x000000ff
        /*0e14*/ 	.word	0x00030800
        /*0e18*/ 	.short	0x0100
        /*0e1a*/ 	.byte	0x08
	.zero		1


	//   ....[1]....
        /*0e1c*/ 	.word	0x000002e0
        /*0e20*/ 	.word	0x000000ff
        /*0e24*/ 	.word	0x00030820
        /*0e28*/ 	.short	0x0100
        /*0e2a*/ 	.byte	0x08
	.zero		1


	//   ....[2]....
        /*0e2c*/ 	.word	0x000003d0
        /*0e30*/ 	.word	0x000000ff
        /*0e34*/ 	.word	0x00030830
        /*0e38*/ 	.short	0x0100
        /*0e3a*/ 	.byte	0x08
	.zero		1


	//   ....[3]....
        /*0e3c*/ 	.word	0x000003e0
        /*0e40*/ 	.word	0x000000ff
        /*0e44*/ 	.word	0x00030840
        /*0e48*/ 	.short	0x0100
        /*0e4a*/ 	.byte	0x08
	.zero		1


	//   ....[4]....
        /*0e4c*/ 	.word	0x000003f0
        /*0e50*/ 	.word	0x000000ff
        /*0e54*/ 	.word	0x00030838
        /*0e58*/ 	.short	0x0100
        /*0e5a*/ 	.byte	0x08
	.zero		1


	//   ....[5]....
        /*0e5c*/ 	.word	0x00000400
        /*0e60*/ 	.word	0x000000ff
        /*0e64*/ 	.word	0x00030848
        /*0e68*/ 	.short	0x0100
        /*0e6a*/ 	.byte	0x08
	.zero		1


	//   ....[6]....
        /*0e6c*/ 	.word	0x00000530
        /*0e70*/ 	.word	0x000000ff
        /*0e74*/ 	.word	0x00030850
        /*0e78*/ 	.short	0x0100
        /*0e7a*/ 	.byte	0x08
	.zero		1


	//   ....[7]....
        /*0e7c*/ 	.word	0x00000540
        /*0e80*/ 	.word	0x000000ff
        /*0e84*/ 	.word	0x00030860
        /*0e88*/ 	.short	0x0100
        /*0e8a*/ 	.byte	0x08
	.zero		1


	//   ....[8]....
        /*0e8c*/ 	.word	0x00000550
        /*0e90*/ 	.word	0x000000ff
        /*0e94*/ 	.word	0x00030858
        /*0e98*/ 	.short	0x0100
        /*0e9a*/ 	.byte	0x08
	.zero		1


	//   ....[9]....
        /*0e9c*/ 	.word	0x00000560
        /*0ea0*/ 	.word	0x000000ff
        /*0ea4*/ 	.word	0x00030868
        /*0ea8*/ 	.short	0x0100
        /*0eaa*/ 	.byte	0x08
	.zero		1


	//   ....[10]....
        /*0eac*/ 	.word	0x00000650
        /*0eb0*/ 	.word	0x000000ff
        /*0eb4*/ 	.word	0x00030870
        /*0eb8*/ 	.short	0x0100
        /*0eba*/ 	.byte	0x06
	.zero		1


	//   ....[11]....
        /*0ebc*/ 	.word	0x00000660
        /*0ec0*/ 	.word	0x000000ff
        /*0ec4*/ 	.word	0x00030880
        /*0ec8*/ 	.short	0x0100
        /*0eca*/ 	.byte	0x06
	.zero		1


	//   ....[12]....
        /*0ecc*/ 	.word	0x00000670
        /*0ed0*/ 	.word	0x000000ff
        /*0ed4*/ 	.word	0x00030878
        /*0ed8*/ 	.short	0x0100
        /*0eda*/ 	.byte	0x06
	.zero		1


	//   ....[13]....
        /*0edc*/ 	.word	0x00000680
        /*0ee0*/ 	.word	0x000000ff
        /*0ee4*/ 	.word	0x00030888
        /*0ee8*/ 	.short	0x0100
        /*0eea*/ 	.byte	0x06
	.zero		1


	//   ....[14]....
        /*0eec*/ 	.word	0x000007b0
        /*0ef0*/ 	.word	0x000000ff
        /*0ef4*/ 	.word	0x00030890
        /*0ef8*/ 	.short	0x0100
        /*0efa*/ 	.byte	0x08
	.zero		1


	//   ....[15]....
        /*0efc*/ 	.word	0x000007c0
        /*0f00*/ 	.word	0x000000ff
        /*0f04*/ 	.word	0x000308a0
        /*0f08*/ 	.short	0x0100
        /*0f0a*/ 	.byte	0x08
	.zero		1


	//   ....[16]....
        /*0f0c*/ 	.word	0x000007d0
        /*0f10*/ 	.word	0x000000ff
        /*0f14*/ 	.word	0x00030898
        /*0f18*/ 	.short	0x0100
        /*0f1a*/ 	.byte	0x08
	.zero		1


	//   ....[17]....
        /*0f1c*/ 	.word	0x000007e0
        /*0f20*/ 	.word	0x000000ff
        /*0f24*/ 	.word	0x000308a8
        /*0f28*/ 	.short	0x0100
        /*0f2a*/ 	.byte	0x08
	.zero		1


	//   ....[18]....
        /*0f2c*/ 	.word	0x00000910
        /*0f30*/ 	.word	0x000000ff
        /*0f34*/ 	.word	0x000308b0
        /*0f38*/ 	.short	0x0100
        /*0f3a*/ 	.byte	0x08
	.zero		1


	//   ....[19]....
        /*0f3c*/ 	.word	0x00000920
        /*0f40*/ 	.word	0x000000ff
        /*0f44*/ 	.word	0x000308c0
        /*0f48*/ 	.short	0x0100
        /*0f4a*/ 	.byte	0x08
	.zero		1


	//   ....[20]....
        /*0f4c*/ 	.word	0x00000930
        /*0f50*/ 	.word	0x000000ff
        /*0f54*/ 	.word	0x000308b8
        /*0f58*/ 	.short	0x0100
        /*0f5a*/ 	.byte	0x08
	.zero		1


	//   ....[21]....
        /*0f5c*/ 	.word	0x00000940
        /*0f60*/ 	.word	0x000000ff
        /*0f64*/ 	.word	0x000308c8
        /*0f68*/ 	.short	0x0100
        /*0f6a*/ 	.byte	0x08
	.zero		1


	//   ....[22]....
        /*0f6c*/ 	.word	0x00003ab0
        /*0f70*/ 	.word	0x0000005a
        /*0f74*/ 	.word	0x00030890
        /*0f78*/ 	.short	0x010a
        /*0f7a*/ 	.byte	0x3f
	.zero		1


	//   ....[23]....
        /*0f7c*/ 	.word	0x00006c70
        /*0f80*/ 	.word	0x0000005a
        /*0f84*/ 	.word	0x00030890
        /*0f88*/ 	.short	0x010a
        /*0f8a*/ 	.byte	0x3f
	.zero		1


	//   ....[24]....
        /*0f8c*/ 	.word	0x00009d30
        /*0f90*/ 	.word	0x0000005a
        /*0f94*/ 	.word	0x00030890
        /*0f98*/ 	.short	0x010a
        /*0f9a*/ 	.byte	0x3f
	.zero		1


	//   ....[25]....
        /*0f9c*/ 	.word	0x0000a100
        /*0fa0*/ 	.word	0x00000020
        /*0fa4*/ 	.word	0x00000000
        /*0fa8*/ 	.short	0x0101
        /*0faa*/ 	.byte	0x3f
	.zero		1


	//   ....[26]....
        /*0fac*/ 	.word	0x0000a140
        /*0fb0*/ 	.word	0x0000005a
        /*0fb4*/ 	.word	0x000308b0
        /*0fb8*/ 	.short	0x010a
        /*0fba*/ 	.byte	0x3f
	.zero		1


	//   ....[27]....
        /*0fbc*/ 	.word	0x0000a670
        /*0fc0*/ 	.word	0x0000005a
        /*0fc4*/ 	.word	0x00000000
        /*0fc8*/ 	.short	0x0101
        /*0fca*/ 	.byte	0x3f
	.zero		1


	//   ....[28]....
        /*0fcc*/ 	.word	0x0000b100
        /*0fd0*/ 	.word	0x00000010
        /*0fd4*/ 	.word	0x00030800
        /*0fd8*/ 	.short	0x010a
        /*0fda*/ 	.byte	0x3f
	.zero		1


	//   ....[29]....
        /*0fdc*/ 	.word	0x0000b150
        /*0fe0*/ 	.word	0x00000010
        /*0fe4*/ 	.word	0x00030800
        /*0fe8*/ 	.short	0x010a
        /*0fea*/ 	.byte	0x3f
	.zero		1


	//   ....[30]....
        /*0fec*/ 	.word	0x0000c4d0
        /*0ff0*/ 	.word	0x00000010
        /*0ff4*/ 	.word	0x00030800
        /*0ff8*/ 	.short	0x010a
        /*0ffa*/ 	.byte	0x3f
	.zero		1


	//   ....[31]....
        /*0ffc*/ 	.word	0x0000f630
        /*1000*/ 	.word	0x00000010
        /*1004*/ 	.word	0x00030800
        /*1008*/ 	.short	0x010a
        /*100a*/ 	.byte	0x3f
	.zero		1


	//   ....[32]....
        /*100c*/ 	.word	0x00011e60
        /*1010*/ 	.word	0x00000005
        /*1014*/ 	.word	0x00030830
        /*1018*/ 	.short	0x010a
        /*101a*/ 	.byte	0x3f
	.zero		1


	//   ....[33]....
        /*101c*/ 	.word	0x00011ed0
        /*1020*/ 	.word	0x00000005
        /*1024*/ 	.word	0x00030830
        /*1028*/ 	.short	0x010a
        /*102a*/ 	.byte	0x3f
	.zero		1


	//   ....[34]....
        /*102c*/ 	.word	0x00012990
        /*1030*/ 	.word	0x00000000
        /*1034*/ 	.word	0x00000000
        /*1038*/ 	.short	0x0101
        /*103a*/ 	.byte	0x3f
	.zero		1


	//   ....[35]....
        /*103c*/ 	.word	0x00014e50
        /*1040*/ 	.word	0x00000000
        /*1044*/ 	.word	0x00030830
        /*1048*/ 	.short	0x010a
        /*104a*/ 	.byte	0x3f
	.zero		1


	//   ....[36]....
        /*104c*/ 	.word	0x00014ed0
        /*1050*/ 	.word	0x00000000
        /*1054*/ 	.word	0x00030830
        /*1058*/ 	.short	0x010a
        /*105a*/ 	.byte	0x3f
	.zero		1


	//   ....[37]....
        /*105c*/ 	.word	0x00015bf0
        /*1060*/ 	.word	0x00000015
        /*1064*/ 	.word	0x00030850
        /*1068*/ 	.short	0x010a
        /*106a*/ 	.byte	0x3f
	.zero		1


	//   ....[38]....
        /*106c*/ 	.word	0x00015c40
        /*1070*/ 	.word	0x00000015
        /*1074*/ 	.word	0x00030850
        /*1078*/ 	.short	0x010a
        /*107a*/ 	.byte	0x3f
	.zero		1


	//   ....[39]....
        /*107c*/ 	.word	0x00016040
        /*1080*/ 	.word	0x00000000
        /*1084*/ 	.word	0x00000000
        /*1088*/ 	.short	0x0101
        /*108a*/ 	.byte	0x3f
	.zero		1


	//   ....[40]....
        /*108c*/ 	.word	0x000172b0
        /*1090*/ 	.word	0x00000015
        /*1094*/ 	.word	0x00000000
        /*1098*/ 	.short	0x0101
        /*109a*/ 	.byte	0x3f
	.zero		1


	//   ....[41]....
        /*109c*/ 	.word	0x00018600
        /*10a0*/ 	.word	0x00000000
        /*10a4*/ 	.word	0x00030830
        /*10a8*/ 	.short	0x010a
        /*10aa*/ 	.byte	0x3f
	.zero		1


	//   ....[42]....
        /*10ac*/ 	.word	0x00018680
        /*10b0*/ 	.word	0x00000000
        /*10b4*/ 	.word	0x00030830
        /*10b8*/ 	.short	0x010a
        /*10ba*/ 	.byte	0x3f
	.zero		1


	//   ....[43]....
        /*10bc*/ 	.word	0x000193c0
        /*10c0*/ 	.word	0x0000000f
        /*10c4*/ 	.word	0x00030850
        /*10c8*/ 	.short	0x010a
        /*10ca*/ 	.byte	0x3f
	.zero		1


	//   ....[44]....
        /*10cc*/ 	.word	0x00019410
        /*10d0*/ 	.word	0x0000000f
        /*10d4*/ 	.word	0x00030850
        /*10d8*/ 	.short	0x010a
        /*10da*/ 	.byte	0x3f
	.zero		1


	//   ....[45]....
        /*10dc*/ 	.word	0x0001a1e0
        /*10e0*/ 	.word	0x00000082
        /*10e4*/ 	.word	0x00000000
        /*10e8*/ 	.short	0x0101
        /*10ea*/ 	.byte	0x3f
	.zero		1


	//   ....[46]....
        /*10ec*/ 	.word	0x0001a230
        /*10f0*/ 	.word	0x0000000f
        /*10f4*/ 	.word	0x00000000
        /*10f8*/ 	.short	0x0101
        /*10fa*/ 	.byte	0x3f
	.zero		1


	//   ....[47]....
        /*10fc*/ 	.word	0x0001a7d0
        /*1100*/ 	.word	0x00000003
        /*1104*/ 	.word	0x00030830
        /*1108*/ 	.short	0x010a
        /*110a*/ 	.byte	0x3f
	.zero		1


	//   ....[48]....
        /*110c*/ 	.word	0x0001a850
        /*1110*/ 	.word	0x00000003
        /*1114*/ 	.word	0x00030830
        /*1118*/ 	.short	0x010a
        /*111a*/ 	.byte	0x3f
	.zero		1


	//   ....[49]....
        /*111c*/ 	.word	0x0001b550
        /*1120*/ 	.word	0x0000000e
        /*1124*/ 	.word	0x00030850
        /*1128*/ 	.short	0x010a
        /*112a*/ 	.byte	0x3f
	.zero		1


	//   ....[50]....
        /*112c*/ 	.word	0x0001b5a0
        /*1130*/ 	.word	0x0000000e
        /*1134*/ 	.word	0x00030850
        /*1138*/ 	.short	0x010a
        /*113a*/ 	.byte	0x3f
	.zero		1


	//   ....[51]....
        /*113c*/ 	.word	0x0001ba20
        /*1140*/ 	.word	0x00000000
        /*1144*/ 	.word	0x00000000
        /*1148*/ 	.short	0x0101
        /*114a*/ 	.byte	0x3f
	.zero		1


	//   ....[52]....
        /*114c*/ 	.word	0x0001cc00
        /*1150*/ 	.word	0x0000000e
        /*1154*/ 	.word	0x00000000
        /*1158*/ 	.short	0x0101
        /*115a*/ 	.byte	0x3f
	.zero		1


	//   ....[53]....
        /*115c*/ 	.word	0x0001e1a0
        /*1160*/ 	.word	0x0000000c
        /*1164*/ 	.word	0x00030850
        /*1168*/ 	.short	0x010a
        /*116a*/ 	.byte	0x3f
	.zero		1


	//   ....[54]....
        /*116c*/ 	.word	0x0001e240
        /*1170*/ 	.word	0x0000000c
        /*1174*/ 	.word	0x00030850
        /*1178*/ 	.short	0x010a
        /*117a*/ 	.byte	0x3f
	.zero		1


	//   ....[55]....
        /*117c*/ 	.word	0x0001e720
        /*1180*/ 	.word	0x00000008
        /*1184*/ 	.word	0x00000000
        /*1188*/ 	.short	0x0101
        /*118a*/ 	.byte	0x3f
	.zero		1


	//   ....[56]....
        /*118c*/ 	.word	0x000202b0
        /*1190*/ 	.word	0x00000000
        /*1194*/ 	.word	0x00000000
        /*1198*/ 	.short	0x0101
        /*119a*/ 	.byte	0x3f
	.zero		1


	//   ....[57]....
        /*119c*/ 	.word	0x00022d70
        /*11a0*/ 	.word	0x00000006
        /*11a4*/ 	.word	0x00030820
        /*11a8*/ 	.short	0x010a
        /*11aa*/ 	.byte	0x3f
	.zero		1


	//   ....[58]....
        /*11ac*/ 	.word	0x00022e50
        /*11b0*/ 	.word	0x00000007
        /*11b4*/ 	.word	0x000308a0
        /*11b8*/ 	.short	0x010a
        /*11ba*/ 	.byte	0x3f
	.zero		1


	//   ....[59]....
        /*11bc*/ 	.word	0x00023290
        /*11c0*/ 	.word	0x00000007
        /*11c4*/ 	.word	0x000308c0
        /*11c8*/ 	.short	0x010a
        /*11ca*/ 	.byte	0x3f
	.zero		1


	//   ....[60]....
        /*11cc*/ 	.word	0x00023820
        /*11d0*/ 	.word	0x00000008
        /*11d4*/ 	.word	0x000308a0
        /*11d8*/ 	.short	0x010a
        /*11da*/ 	.byte	0x3f
	.zero		1


	//   ....[61]....
        /*11dc*/ 	.word	0x00023c50
        /*11e0*/ 	.word	0x00000008
        /*11e4*/ 	.word	0x000308c0
        /*11e8*/ 	.short	0x010a
        /*11ea*/ 	.byte	0x3f
	.zero		1


	//   ....[62]....
        /*11ec*/ 	.word	0x00024e50
        /*11f0*/ 	.word	0x00000000
        /*11f4*/ 	.word	0x00030840
        /*11f8*/ 	.short	0x010a
        /*11fa*/ 	.byte	0x3f
	.zero		1


	//   ....[63]....
        /*11fc*/ 	.word	0x00025e00
        /*1200*/ 	.word	0x00000008
        /*1204*/ 	.word	0x00030800
        /*1208*/ 	.short	0x0107
        /*120a*/ 	.byte	0x3f
	.zero		1


	//   ....[64]....
        /*120c*/ 	.word	0x00025f00
        /*1210*/ 	.word	0x00000002
        /*1214*/ 	.word	0x00030800
        /*1218*/ 	.short	0x0101
        /*121a*/ 	.byte	0x3f
	.zero		1


	//   ....[65]....
        /*121c*/ 	.word	0x00025f20
        /*1220*/ 	.word	0x00000002
        /*1224*/ 	.word	0x00030820
        /*1228*/ 	.short	0x010a
        /*122a*/ 	.byte	0x3f
	.zero		1


	//   ....[66]....
        /*122c*/ 	.word	0x000262a0
        /*1230*/ 	.word	0x00000003
        /*1234*/ 	.word	0x00030840
        /*1238*/ 	.short	0x010a
        /*123a*/ 	.byte	0x3f
	.zero		1


	//   ....[67]....
        /*123c*/ 	.word	0x00026760
        /*1240*/ 	.word	0x00000002
        /*1244*/ 	.word	0x00030860
        /*1248*/ 	.short	0x010a
        /*124a*/ 	.byte	0x3f
	.zero		1


	//   ....[68]....
        /*124c*/ 	.word	0x00026f50
        /*1250*/ 	.word	0x00000003
        /*1254*/ 	.word	0x00030840
        /*1258*/ 	.short	0x010a
        /*125a*/ 	.byte	0x3f
	.zero		1


	//   ....[69]....
        /*125c*/ 	.word	0x00027410
        /*1260*/ 	.word	0x00000002
        /*1264*/ 	.word	0x00030860
        /*1268*/ 	.short	0x010a
        /*126a*/ 	.byte	0x3f
	.zero		1


	//   ....[70]....
        /*126c*/ 	.word	0x00027b50
        /*1270*/ 	.word	0x00000003
        /*1274*/ 	.word	0x00030840
        /*1278*/ 	.short	0x010a
        /*127a*/ 	.byte	0x3f
	.zero		1


	//   ....[71]....
        /*127c*/ 	.word	0x00028000
        /*1280*/ 	.word	0x00000002
        /*1284*/ 	.word	0x00030860
        /*1288*/ 	.short	0x010a
        /*128a*/ 	.byte	0x3f
	.zero		1


	//   ....[72]....
        /*128c*/ 	.word	0x000286c0
        /*1290*/ 	.word	0x00000000
        /*1294*/ 	.word	0x00030860
        /*1298*/ 	.short	0x010a
        /*129a*/ 	.byte	0x3f
	.zero		1


	//   ....[73]....
        /*129c*/ 	.word	0x00029910
        /*12a0*/ 	.word	0x00000000
        /*12a4*/ 	.word	0x00030820
        /*12a8*/ 	.short	0x010a
        /*12aa*/ 	.byte	0x3f
	.zero		1


	//   ....[74]....
        /*12ac*/ 	.word	0x00029ae0
        /*12b0*/ 	.word	0x00000006
        /*12b4*/ 	.word	0x00000000
        /*12b8*/ 	.short	0x010a
        /*12ba*/ 	.byte	0x3f
	.zero		1


	//   ....[75]....
        /*12bc*/ 	.word	0x00029b50
        /*12c0*/ 	.word	0x00000007
        /*12c4*/ 	.word	0x00000000
        /*12c8*/ 	.short	0x010a
        /*12ca*/ 	.byte	0x3f
	.zero		1


	//   ....[76]....
        /*12cc*/ 	.word	0x00029bc0
        /*12d0*/ 	.word	0x00000004
        /*12d4*/ 	.word	0x00000000
        /*12d8*/ 	.short	0x010a
        /*12da*/ 	.byte	0x3f
	.zero		1


	//   ....[77]....
        /*12dc*/ 	.word	0x00029bf0
        /*12e0*/ 	.word	0x00000003
        /*12e4*/ 	.word	0x00000000
        /*12e8*/ 	.short	0x010a
        /*12ea*/ 	.byte	0x3f
	.zero		1


	//   ....[78]....
        /*12ec*/ 	.word	0x00029c50
        /*12f0*/ 	.word	0x0000005a
        /*12f4*/ 	.word	0x00030890
        /*12f8*/ 	.short	0x010a
        /*12fa*/ 	.byte	0x3f
	.zero		1


	//   ....[79]....
        /*12fc*/ 	.word	0x00029ca0
        /*1300*/ 	.word	0x0000005a
        /*1304*/ 	.word	0x00030890
        /*1308*/ 	.short	0x010a
        /*130a*/ 	.byte	0x3f
	.zero		1


	//   ....[80]....
        /*130c*/ 	.word	0x00029cf0
        /*1310*/ 	.word	0x0000005a
        /*1314*/ 	.word	0x00030890
        /*1318*/ 	.short	0x010a
        /*131a*/ 	.byte	0x3f
	.zero		1


	//   ....[81]....
        /*131c*/ 	.word	0x00029d40
        /*1320*/ 	.word	0x0000005a
        /*1324*/ 	.word	0x000308b0
        /*1328*/ 	.short	0x010a
        /*132a*/ 	.byte	0x3f
	.zero		1


	//   ....[82]....
        /*132c*/ 	.word	0x0002a120
        /*1330*/ 	.word	0x00000010
        /*1334*/ 	.word	0x00030800
        /*1338*/ 	.short	0x010a
        /*133a*/ 	.byte	0x3f
	.zero		1


	//   ....[83]....
        /*133c*/ 	.word	0x0002a530
        /*1340*/ 	.word	0x00000010
        /*1344*/ 	.word	0x00030800
        /*1348*/ 	.short	0x010a
        /*134a*/ 	.byte	0x3f
	.zero		1


	//   ....[84]....
        /*134c*/ 	.word	0x0002a580
        /*1350*/ 	.word	0x00000005
        /*1354*/ 	.word	0x00030830
        /*1358*/ 	.short	0x010a
        /*135a*/ 	.byte	0x3f
	.zero		1


	//   ....[85]....
        /*135c*/ 	.word	0x0002a5d0
        /*1360*/ 	.word	0x00000000
        /*1364*/ 	.word	0x00030830
        /*1368*/ 	.short	0x010a
        /*136a*/ 	.byte	0x3f
	.zero		1


	//   ....[86]....
        /*136c*/ 	.word	0x0002a620
        /*1370*/ 	.word	0x00000015
        /*1374*/ 	.word	0x00030850
        /*1378*/ 	.short	0x010a
        /*137a*/ 	.byte	0x3f
	.zero		1


	//   ....[87]....
        /*137c*/ 	.word	0x0002a670
        /*1380*/ 	.word	0x00000000
        /*1384*/ 	.word	0x00030830
        /*1388*/ 	.short	0x010a
        /*138a*/ 	.byte	0x3f
	.zero		1


	//   ....[88]....
        /*138c*/ 	.word	0x0002a6c0
        /*1390*/ 	.word	0x0000000f
        /*1394*/ 	.word	0x00030850
        /*1398*/ 	.short	0x010a
        /*139a*/ 	.byte	0x3f
	.zero		1


	//   ....[89]....
        /*139c*/ 	.word	0x0002a710
        /*13a0*/ 	.word	0x00000003
        /*13a4*/ 	.word	0x00030830
        /*13a8*/ 	.short	0x010a
        /*13aa*/ 	.byte	0x3f
	.zero		1


	//   ....[90]....
        /*13ac*/ 	.word	0x0002a760
        /*13b0*/ 	.word	0x0000000e
        /*13b4*/ 	.word	0x00030850
        /*13b8*/ 	.short	0x010a
        /*13ba*/ 	.byte	0x3f
	.zero		1


	//   ....[91]....
        /*13bc*/ 	.word	0x0002a7b0
        /*13c0*/ 	.word	0x0000000c
        /*13c4*/ 	.word	0x00030850
        /*13c8*/ 	.short	0x010a
        /*13ca*/ 	.byte	0x3f
	.zero		1


	//   ....[92]....
        /*13cc*/ 	.word	0x0002a970
        /*13d0*/ 	.word	0x00000005
        /*13d4*/ 	.word	0x00030820
        /*13d8*/ 	.short	0x010a
        /*13da*/ 	.byte	0x3f
	.zero		1


	//   ....[93]....
        /*13dc*/ 	.word	0x0002a9c0
        /*13e0*/ 	.word	0x00000007
        /*13e4*/ 	.word	0x000308a0
        /*13e8*/ 	.short	0x010a
        /*13ea*/ 	.byte	0x3f
	.zero		1


	//   ....[94]....
        /*13ec*/ 	.word	0x0002aa10
        /*13f0*/ 	.word	0x00000007
        /*13f4*/ 	.word	0x000308c0
        /*13f8*/ 	.short	0x010a
        /*13fa*/ 	.byte	0x3f
	.zero		1


	//   ....[95]....
        /*13fc*/ 	.word	0x0002aa60
        /*1400*/ 	.word	0x00000008
        /*1404*/ 	.word	0x000308a0
        /*1408*/ 	.short	0x010a
        /*140a*/ 	.byte	0x3f
	.zero		1


	//   ....[96]....
        /*140c*/ 	.word	0x0002aab0
        /*1410*/ 	.word	0x00000008
        /*1414*/ 	.word	0x000308c0
        /*1418*/ 	.short	0x010a
        /*141a*/ 	.byte	0x3f
	.zero		1


	//   ....[97]....
        /*141c*/ 	.word	0x0002ac50
        /*1420*/ 	.word	0x00000000
        /*1424*/ 	.word	0x00030840
        /*1428*/ 	.short	0x010a
        /*142a*/ 	.byte	0x3f
	.zero		1


	//   ....[98]....
        /*142c*/ 	.word	0x0002b820
        /*1430*/ 	.word	0x00000002
        /*1434*/ 	.word	0x00030820
        /*1438*/ 	.short	0x010a
        /*143a*/ 	.byte	0x3f
	.zero		1


	//   ....[99]....
        /*143c*/ 	.word	0x0002b870
        /*1440*/ 	.word	0x00000003
        /*1444*/ 	.word	0x00030840
        /*1448*/ 	.short	0x010a
        /*144a*/ 	.byte	0x3f
	.zero		1


	//   ....[100]....
        /*144c*/ 	.word	0x0002b8c0
        /*1450*/ 	.word	0x00000002
        /*1454*/ 	.word	0x00030860
        /*1458*/ 	.short	0x010a
        /*145a*/ 	.byte	0x3f
	.zero		1


	//   ....[101]....
        /*145c*/ 	.word	0x0002b910
        /*1460*/ 	.word	0x00000003
        /*1464*/ 	.word	0x00030840
        /*1468*/ 	.short	0x010a
        /*146a*/ 	.byte	0x3f
	.zero		1


	//   ....[102]....
        /*146c*/ 	.word	0x0002b960
        /*1470*/ 	.word	0x00000002
        /*1474*/ 	.word	0x00030860
        /*1478*/ 	.short	0x010a
        /*147a*/ 	.byte	0x3f
	.zero		1


	//   ....[103]....
        /*147c*/ 	.word	0x0002b9b0
        /*1480*/ 	.word	0x00000003
        /*1484*/ 	.word	0x00030840
        /*1488*/ 	.short	0x010a
        /*148a*/ 	.byte	0x3f
	.zero		1


	//   ....[104]....
        /*148c*/ 	.word	0x0002ba00
        /*1490*/ 	.word	0x00000002
        /*1494*/ 	.word	0x00030860
        /*1498*/ 	.short	0x010a
        /*149a*/ 	.byte	0x3f
	.zero		1


	//   ....[105]....
        /*149c*/ 	.word	0x0002ba50
        /*14a0*/ 	.word	0x00000000
        /*14a4*/ 	.word	0x00030860
        /*14a8*/ 	.short	0x010a
        /*14aa*/ 	.byte	0x3f
	.zero		1


	//   ....[106]....
        /*14ac*/ 	.word	0x0002c4d0
        /*14b0*/ 	.word	0x00000000
        /*14b4*/ 	.word	0x00030820
        /*14b8*/ 	.short	0x010a
        /*14ba*/ 	.byte	0x3f
	.zero		1


	//   ....[107]....
        /*14bc*/ 	.word	0x0002c670
        /*14c0*/ 	.word	0x00000006
        /*14c4*/ 	.word	0x00000000
        /*14c8*/ 	.short	0x010a
        /*14ca*/ 	.byte	0x3f
	.zero		1


	//   ....[108]....
        /*14cc*/ 	.word	0x0002c6c0
        /*14d0*/ 	.word	0x00000007
        /*14d4*/ 	.word	0x00000000
        /*14d8*/ 	.short	0x010a
        /*14da*/ 	.byte	0x3f
	.zero		1


	//   ....[109]....
        /*14dc*/ 	.word	0x0002c710
        /*14e0*/ 	.word	0x00000004
        /*14e4*/ 	.word	0x00000000
        /*14e8*/ 	.short	0x010a
        /*14ea*/ 	.byte	0x3f
	.zero		1


	//----- nvinfo : EIATTR_NUM_MBARRIERS
	.align		4
.L_829:
        /*14ec*/ 	.byte	0x03, 0x38
        /*14ee*/ 	.short	0x0016


	//----- nvinfo : EIATTR_EXIT_INSTR_OFFSETS
	.align		4
        /*14f0*/ 	.byte	0x04, 0x1c
        /*14f2*/ 	.short	(.L_831 - .L_830)


	//   ....[0]....
.L_830:
        /*14f4*/ 	.word	0x00029c40


	//----- nvinfo : EIATTR_MAX_THREADS
	.align		4
.L_831:
        /*14f8*/ 	.byte	0x04, 0x05
        /*14fa*/ 	.short	(.L_833 - .L_832)
.L_832:
        /*14fc*/ 	.word	0x00000180
        /*1500*/ 	.word	0x00000001
        /*1504*/ 	.word	0x00000001


	//----- nvinfo : EIATTR_CRS_STACK_SIZE
	.align		4
.L_833:
        /*1508*/ 	.byte	0x04, 0x1e
        /*150a*/ 	.short	(.L_835 - .L_834)
.L_834:
        /*150c*/ 	.word	0x00000000


	//----- nvinfo : EIATTR_CBANK_PARAM_SIZE
	.align		4
.L_835:
        /*1510*/ 	.byte	0x03, 0x19
        /*1512*/ 	.short	0x0af0


	//----- nvinfo : EIATTR_PARAM_CBANK
	.align		4
        /*1514*/ 	.byte	0x04, 0x0a
        /*1516*/ 	.short	(.L_837 - .L_836)
	.align		4
.L_836:
        /*1518*/ 	.word	index@(.nv.constant0._ZN7cutlass13device_kernelIN5flash11enable_sm90INS1_16FlashAttnFwdSm90INS1_25CollectiveMainloopFwdSm90ILi2EN4cute5tupleIJNS5_1CILi1EEES8_S8_EEENS6_IJNS7_ILi128EEENS7_ILi96EEENS7_ILi192EEEEEELi192ENS_6half_tEfNS_4arch4Sm90ELb0ELb1ELb0ELb1ELb0ELb1ELb0ELb1ELb1ELb1ELb0ELb0EEENS1_21CollectiveEpilogueFwdINS6_IJSA_SC_SB_EEES9_SE_SG_Li256ELb1ELb1ELb0ELb0EEENS1_36VarlenDynamicPersistentTileSchedulerILi128ELi96ELi256ELi128ELb0ELb1ELb1ELb1ELb0ELb1EEEEEEEEEvNT_6ParamsE)
        /*151c*/ 	.short	0x0210
        /*151e*/ 	.short	0x0af0


	//----- nvinfo : EIATTR_SW_WAR
	.align		4
.L_837:
        /*1520*/ 	.byte	0x04, 0x36
        /*1522*/ 	.short	(.L_839 - .L_838)
.L_838:
        /*1524*/ 	.word	0x00000008
.L_839:


//--------------------- .nv.info._ZN7cutlass13device_kernelIN5flash11enable_sm90INS1_16FlashAttnFwdSm90INS1_25CollectiveMainloopFwdSm90ILi2EN4cute5tupleIJNS5_1CILi1EEES8_S8_EEENS6_IJNS7_ILi128EEENS7_ILi112EEENS7_ILi192EEEEEELi192ENS_6half_tEfNS_4arch4Sm90ELb1ELb0ELb0ELb0ELb0ELb0ELb0ELb1ELb1ELb1ELb0ELb0EEENS1_21CollectiveEpilogueFwdINS6_IJSA_SC_SB_EEES9_SE_SG_Li256ELb0ELb1ELb0ELb0EEENS1_30DynamicPersistentTileSchedulerILi256ELi128ELb0ELb1ELb1EEEEEEEEEvNT_6ParamsE --------------------------
	.section	.nv.info._ZN7cutlass13device_kernelIN5flash11enable_sm90INS1_16FlashAttnFwdSm90INS1_25CollectiveMainloopFwdSm90ILi2EN4cute5tupleIJNS5_1CILi1EEES8_S8_EEENS6_IJNS7_ILi128EEENS7_ILi112EEENS7_ILi192EEEEEELi192ENS_6half_tEfNS_4arch4Sm90ELb1ELb0ELb0ELb0ELb0ELb0ELb0ELb1ELb1ELb1ELb0ELb0EEENS1_21CollectiveEpilogueFwdINS6_IJSA_SC_SB_EEES9_SE_SG_Li256ELb0ELb1ELb0ELb0EEENS1_30DynamicPersistentTileSchedulerILi256ELi128ELb0ELb1ELb1EEEEEEEEEvNT_6ParamsE,"",@"SHT_CUDA_INFO"
	.sectionflags	@""
	.align	4


	//----- nvinfo : EIATTR_CUDA_API_VERSION
	.align		4
        /*0000*/ 	.byte	0x04, 0x37
        /*0002*/ 	.short	(.L_841 - .L_840)
.L_840:
        /*0004*/ 	.word	0x00000082


	//----- nvinfo : EIATTR_KPARAM_INFO
	.align		4
.L_841:
        /*0008*/ 	.byte	0x04, 0x17
        /*000a*/ 	.short	(.L_843 - .L_842)
.L_842:
        /*000c*/ 	.word	0x00000000
        /*0010*/ 	.short	0x0000
        /*0012*/ 	.short	0x0070
        /*0014*/ 	.byte	0x00, 0xf0, 0x01, 0x2a


	//----- nvinfo : EIATTR_SPARSE_MMA_MASK
	.align		4
.L_843:
        /*0018*/ 	.byte	0x03, 0x50
        /*001a*/ 	.short	0x0000


	//----- nvinfo : EIATTR_MAXREG_COUNT
	.align		4
        /*001c*/ 	.byte	0x03, 0x1b
        /*001e*/ 	.short	0x00a8


	//----- nvinfo : EIATTR_NUM_BARRIERS
	.align		4
        /*0020*/ 	.byte	0x02, 0x4c
        /*0022*/ 	.byte	0x09
	.zero		1


	//----- nvinfo : EIATTR_EXTERNS
	.align		4
        /*0024*/ 	.byte	0x04, 0x0f
        /*0026*/ 	.short	(.L_845 - .L_844)


	//   ....[0]....
	.align		4
.L_844:
        /*0028*/ 	.word	index@(__assertfail)


	//----- nvinfo : EIATTR_ANNOTATIONS
	.align		4
.L_845:
        /*002c*/ 	.byte	0x04, 0x55
        /*002e*/ 	.short	(.L_847 - .L_846)


	//   ....[0]....
.L_846:
        /* <DEDUP_REMOVED lines=31> */


	//----- nvinfo : EIATTR_MERCURY_ISA_VERSION
	.align		4
.L_847:
        /*0210*/ 	.byte	0x03, 0x5f
        /*0212*/ 	.short	0x0101


	//----- nvinfo : EIATTR_INT_WARP_WIDE_INSTR_OFFSETS
	.align		4
        /*0214*/ 	.byte	0x04, 0x31
        /*0216*/ 	.short	(.L_849 - .L_848)


	//   ....[0]....
.L_848:
        /*0218*/ 	.word	0x00000120


	//   ....[1]....
        /*021c*/ 	.word	0x00000160


	//   ....[2]....
        /*0220*/ 	.word	0x00000220


	//   ....[3]....
        /*0224*/ 	.word	0x00011040


	//   ....[4]....
        /*0228*/ 	.word	0x000110e0


	//   ....[5]....
        /*022c*/ 	.word	0x00014ac0


	//   ....[6]....
        /*0230*/ 	.word	0x00014b60


	//----- nvinfo : EIATTR_COOP_GROUP_MASK_REGIDS
	.align		4
.L_849:
        /*0234*/ 	.byte	0x04, 0x29
        /*0236*/ 	.short	(.L_851 - .L_850)


	//   ....[0]....
.L_850:
        /*0238*/ 	.word	0xffffffff


	//   ....[1]....
        /*023c*/ 	.word	0xffffffff


	//   ....[2]....
        /*0240*/ 	.word	0xffffffff


	//   ....[3]....
        /*0244*/ 	.word	0xffffffff


	//   ....[4]....
        /*0248*/ 	.word	0xffffffff


	//   ....[5]....
        /*024c*/ 	.word	0xffffffff


	//   ....[6]....
        /*0250*/ 	.word	0xffffffff


	//   ....[7]....
        /*0254*/ 	.word	0xffffffff


	//   ....[8]....
        /*0258*/ 	.word	0xffffffff


	//   ....[9]....
        /*025c*/ 	.word	0xffffffff


	//   ....[10]....
        /*0260*/ 	.word	0xffffffff


	//   ....[11]....
        /*0264*/ 	.word	0xffffffff


	//   ....[12]....
        /*0268*/ 	.word	0xffffffff


	//   ....[13]....
        /*026c*/ 	.word	0xffffffff


	//   ....[14]....
        /*0270*/ 	.word	0xffffffff


	//   ....[15]....
        /*0274*/ 	.word	0xffffffff


	//   ....[16]....
        /*0278*/ 	.word	0xffffffff


	//   ....[17]....
        /*027c*/ 	.word	0xffffffff


	//   ....[18]....
        /*0280*/ 	.word	0xffffffff


	//   ....[19]....
        /*0284*/ 	.word	0xffffffff


	//   ....[20]....
        /*0288*/ 	.word	0xffffffff


	//   ....[21]....
        /*028c*/ 	.word	0xffffffff


	//   ....[22]....
        /*0290*/ 	.word	0xffffffff


	//   ....[23]....
        /*0294*/ 	.word	0xffffffff


	//   ....[24]....
        /*0298*/ 	.word	0xffffffff


	//   ....[25]....
        /*029c*/ 	.word	0xffffffff


	//   ....[26]....
        /*02a0*/ 	.word	0xffffffff


	//   ....[27]....
        /*02a4*/ 	.word	0xffffffff


	//   ....[28]....
        /*02a8*/ 	.word	0xffffffff


	//   ....[29]....
        /*02ac*/ 	.word	0xffffffff


	//   ....[30]....
        /*02b0*/ 	.word	0xffffffff


	//   ....[31]....
        /*02b4*/ 	.word	0xffffffff


	//   ....[32]....
        /*02b8*/ 	.word	0xffffffff


	//   ....[33]....
        /*02bc*/ 	.word	0xffffffff


	//   ....[34]....
        /*02c0*/ 	.word	0xffffffff


	//   ....[35]....
        /*02c4*/ 	.word	0xffffffff


	//   ....[36]....
        /*02c8*/ 	.word	0xffffffff


	//   ....[37]....
        /*02cc*/ 	.word	0xffffffff


	//   ....[38]....
        /*02d0*/ 	.word	0xffffffff


	//   ....[39]....
        /*02d4*/ 	.word	0xffffffff


	//   ....[40]....
        /*02d8*/ 	.word	0xffffffff


	//   ....[41]....
        /*02dc*/ 	.word	0xffffffff


	//   ....[42]....
        /*02e0*/ 	.word	0xffffffff


	//   ....[43]....
        /*02e4*/ 	.word	0xffffffff


	//   ....[44]....
        /*02e8*/ 	.word	0xffffffff


	//   ....[45]....
        /*02ec*/ 	.word	0xffffffff


	//   ....[46]....
        /*02f0*/ 	.word	0xffffffff


	//   ....[47]....
        /*02f4*/ 	.word	0xffffffff


	//   ....[48]....
        /*02f8*/ 	.word	0xffffffff


	//   ....[49]....
        /*02fc*/ 	.word	0xffffffff


	//   ....[50]....
        /*0300*/ 	.word	0xffffffff


	//   ....[51]....
        /*0304*/ 	.word	0xffffffff


	//   ....[52]....
        /*0308*/ 	.word	0xffffffff


	//   ....[53]....
        /*030c*/ 	.word	0xffffffff


	//   ....[54]....
        /*0310*/ 	.word	0xffffffff


	//   ....[55]....
        /*0314*/ 	.word	0xffffffff


	//   ....[56]....
        /*0318*/ 	.word	0xffffffff


	//   ....[57]....
        /*031c*/ 	.word	0xffffffff


	//   ....[58]....
        /*0320*/ 	.word	0xffffffff


	//   ....[59]....
        /*0324*/ 	.word	0xffffffff


	//   ....[60]....
        /*0328*/ 	.word	0xffffffff


	//   ....[61]....
        /*032c*/ 	.word	0xffffffff


	//   ....[62]....
        /*0330*/ 	.word	0xffffffff


	//   ....[63]....
        /*0334*/ 	.word	0xffffffff


	//   ....[64]....
        /*0338*/ 	.word	0xffffffff


	//   ....[65]....
        /*033c*/ 	.word	0xffffffff


	//   ....[66]....
        /*0340*/ 	.word	0xffffffff


	//   ....[67]....
        /*0344*/ 	.word	0xffffffff


	//   ....[68]....
        /*0348*/ 	.word	0x0500000f


	//   ....[69]....
        /*034c*/ 	.word	0x0500000f


	//   ....[70]....
        /*0350*/ 	.word	0x0500000f


	//   ....[71]....
        /*0354*/ 	.word	0x0500000f


	//   ....[72]....
        /*0358*/ 	.word	0x0500000f


	//   ....[73]....
        /*035c*/ 	.word	0x0500000f


	//   ....[74]....
        /*0360*/ 	.word	0x0500000f


	//   ....[75]....
        /*0364*/ 	.word	0x0500000f


	//   ....[76]....
        /*0368*/ 	.word	0x0500000f


	//   ....[77]....
        /*036c*/ 	.word	0x0500000f


	//   ....[78]....
        /*0370*/ 	.word	0x0500000f


	//   ....[79]....
        /*0374*/ 	.word	0x0500000f


	//   ....[80]....
        /*0378*/ 	.word	0x0500000f


	//   ....[81]....
        /*037c*/ 	.word	0x0500000f


	//   ....[82]....
        /*0380*/ 	.word	0x0500000f


	//   ....[83]....
        /*0384*/ 	.word	0x0500000f


	//   ....[84]....
        /*0388*/ 	.word	0x0500000f


	//   ....[85]....
        /*038c*/ 	.word	0x0500000f


	//   ....[86]....
        /*0390*/ 	.word	0x0500000f


	//----- nvinfo : EIATTR_COOP_GROUP_INSTR_OFFSETS
	.align		4
.L_851:
        /*0394*/ 	.byte	0x04, 0x28
        /*0396*/ 	.short	(.L_853 - .L_852)


	//   ....[0]....
.L_852:
        /*0398*/ 	.word	0x00000060


	//   ....[1]....
        /*039c*/ 	.word	0x00000130


	//   ....[2]....
        /*03a0*/ 	.word	0x00000230


	//   ....[3]....
        /*03a4*/ 	.word	0x000003a0


	//   ....[4]....
        /*03a8*/ 	.word	0x00000500


	//   ....[5]....
        /*03ac*/ 	.word	0x00000620


	//   ....[6]....
        /*03b0*/ 	.word	0x00000780


	//   ....[7]....
        /*03b4*/ 	.word	0x00001570


	//   ....[8]....
        /*03b8*/ 	.word	0x00001d10


	//   ....[9]....
        /*03bc*/ 	.word	0x00001e00


	//   ....[10]....
        /*03c0*/ 	.word	0x00003e30


	//   ....[11]....
        /*03c4*/ 	.word	0x00003f00


	//   ....[12]....
        /*03c8*/ 	.word	0x00004770


	//   ....[13]....
        /*03cc*/ 	.word	0x00004810


	//   ....[14]....
        /*03d0*/ 	.word	0x00007ca0


	//   ....[15]....
        /*03d4*/ 	.word	0x00008370


	//   ....[16]....
        /*03d8*/ 	.word	0x000083d0


	//   ....[17]....
        /*03dc*/ 	.word	0x00008440


	//   ....[18]....
        /*03e0*/ 	.word	0x00008d00


	//   ....[19]....
        /*03e4*/ 	.word	0x00008d30


	//   ....[20]....
        /*03e8*/ 	.word	0x0000c1d0


	//   ....[21]....
        /*03ec*/ 	.word	0x0000c200


	//   ....[22]....
        /*03f0*/ 	.word	0x0000c650


	//   ....[23]....
        /*03f4*/ 	.word	0x0000c6c0


	//   ....[24]....
        /*03f8*/ 	.word	0x0000dab0


	//   ....[25]....
        /*03fc*/ 	.word	0x0000daf0


	//   ....[26]....
        /*0400*/ 	.word	0x0000dbd0


	//   ....[27]....
        /*0404*/ 	.word	0x0000dbf0


	//   ....[28]....
        /*0408*/ 	.word	0x0000f0d0


	//   ....[29]....
        /*040c*/ 	.word	0x0000f140


	//   ....[30]....
        /*0410*/ 	.word	0x0000f1b0


	//   ....[31]....
        /*0414*/ 	.word	0x0000f1e0


	//   ....[32]....
        /*0418*/ 	.word	0x0000f8a0


	//   ....[33]....
        /*041c*/ 	.word	0x0000f8c0


	//   ....[34]....
        /*0420*/ 	.word	0x0000f9e0


	//   ....[35]....
        /*0424*/ 	.word	0x0000fa00


	//   ....[36]....
        /*0428*/ 	.word	0x0000fb10


	//   ....[37]....
        /*042c*/ 	.word	0x0000fb30


	//   ....[38]....
        /*0430*/ 	.word	0x0000fc50


	//   ....[39]....
        /*0434*/ 	.word	0x0000fc70


	//   ....[40]....
        /*0438*/ 	.word	0x00010310


	//   ....[41]....
        /*043c*/ 	.word	0x00010340


	//   ....[42]....
        /*0440*/ 	.word	0x00010460


	//   ....[43]....
        /*0444*/ 	.word	0x00010480


	//   ....[44]....
        /*0448*/ 	.word	0x00010590


	//   ....[45]....
        /*044c*/ 	.word	0x000105b0


	//   ....[46]....
        /*0450*/ 	.word	0x000106d0


	//   ....[47]....
        /*0454*/ 	.word	0x000106f0


	//   ....[48]....
        /*0458*/ 	.word	0x00010890


	//   ....[49]....
        /*045c*/ 	.word	0x00011630


	//   ....[50]....
        /*0460*/ 	.word	0x00012060


	//   ....[51]....
        /*0464*/ 	.word	0x000120a0


	//   ....[52]....
        /*0468*/ 	.word	0x00012170


	//   ....[53]....
        /*046c*/ 	.word	0x00012180


	//   ....[54]....
        /*0470*/ 	.word	0x00012210


	//   ....[55]....
        /*0474*/ 	.word	0x00012220


	//   ....[56]....
        /*0478*/ 	.word	0x000122b0


	//   ....[57]....
        /*047c*/ 	.word	0x000122c0


	//   ....[58]....
        /*0480*/ 	.word	0x00012350


	//   ....[59]....
        /*0484*/ 	.word	0x00012360


	//   ....[60]....
        /*0488*/ 	.word	0x000123f0


	//   ....[61]....
        /*048c*/ 	.word	0x00012400


	//   ....[62]....
        /*0490*/ 	.word	0x00012490


	//   ....[63]....
        /*0494*/ 	.word	0x000124a0


	//   ....[64]....
        /*0498*/ 	.word	0x000124b0


	//   ....[65]....
        /*049c*/ 	.word	0x000124c0


	//   ....[66]....
        /*04a0*/ 	.word	0x000151b0


	//   ....[67]....
        /*04a4*/ 	.word	0x000153a0


	//   ....[68]....
        /*04a8*/ 	.word	0x00015910


	//   ....[69]....
        /*04ac*/ 	.word	0x00015a90


	//   ....[70]....
        /*04b0*/ 	.word	0x00015af0


	//   ....[71]....
        /*04b4*/ 	.word	0x00015c30


	//   ....[72]....
        /*04b8*/ 	.word	0x00015c80


	//   ....[73]....
        /*04bc*/ 	.word	0x00015da0


	//   ....[74]....
        /*04c0*/ 	.word	0x00015df0


	//   ....[75]....
        /*04c4*/ 	.word	0x00015f10


	//   ....[76]....
        /*04c8*/ 	.word	0x00015f60


	//   ....[77]....
        /*04cc*/ 	.word	0x00016080


	//   ....[78]....
        /*04d0*/ 	.word	0x000160d0


	//   ....[79]....
        /*04d4*/ 	.word	0x000161f0


	//   ....[80]....
        /*04d8*/ 	.word	0x00016240


	//   ....[81]....
        /*04dc*/ 	.word	0x00016360


	//   ....[82]....
        /*04e0*/ 	.word	0x000163b0


	//   ....[83]....
        /*04e4*/ 	.word	0x000164b0


	//   ....[84]....
        /*04e8*/ 	.word	0x00016500


	//   ....[85]....
        /*04ec*/ 	.word	0x00016820


	//   ....[86]....
        /*04f0*/ 	.word	0x00016940


	//----- nvinfo : EIATTR_REG_RECONFIG
	.align		4
.L_853:
        /*04f4*/ 	.byte	0x01, 0x54
	.zero		2


	//----- nvinfo : EIATTR_SYSCALL_OFFSETS
	.align		4
        /*04f8*/ 	.byte	0x04, 0x46
        /*04fa*/ 	.short	(.L_855 - .L_854)


	//   ....[0]....
.L_854:
        /*04fc*/ 	.word	0x00001750


	//   ....[1]....
        /*0500*/ 	.word	0x00011250


	//   ....[2]....
        /*0504*/ 	.word	0x000113a0


	//   ....[3]....
        /*0508*/ 	.word	0x00011490


	//   ....[4]....
        /*050c*/ 	.word	0x00011c60


	//----- nvinfo : EIATTR_MBARRIER_INSTR_OFFSETS
	.align		4
.L_855:
        /*0510*/ 	.byte	0x04, 0x39
        /*0512*/ 	.short	(.L_857 - .L_856)


	//   ....[0]....
.L_856:
        /*0514*/ 	.word	0x00000250
        /*0518*/ 	.word	0x000000ff
        /*051c*/ 	.word	0x00036800
        /*0520*/ 	.short	0x0100
        /*0522*/ 	.byte	0x08
	.zero		1


	//   ....[1]....
        /*0524*/ 	.word	0x00000260
        /*0528*/ 	.word	0x000000ff
        /*052c*/ 	.word	0x00036820
        /*0530*/ 	.short	0x0100
        /*0532*/ 	.byte	0x08
	.zero		1


	//   ....[2]....
        /*0534*/ 	.word	0x00000350
        /*0538*/ 	.word	0x000000ff
        /*053c*/ 	.word	0x00036830
        /*0540*/ 	.short	0x0100
        /*0542*/ 	.byte	0x08
	.zero		1


	//   ....[3]....
        /*0544*/ 	.word	0x00000360
        /*0548*/ 	.word	0x000000ff
        /*054c*/ 	.word	0x00036840
        /*0550*/ 	.short	0x0100
        /*0552*/ 	.byte	0x08
	.zero		1


	//   ....[4]....
        /*0554*/ 	.word	0x00000370
        /*0558*/ 	.word	0x000000ff
        /*055c*/ 	.word	0x00036838
        /*0560*/ 	.short	0x0100
        /*0562*/ 	.byte	0x08
	.zero		1


	//   ....[5]....
        /*0564*/ 	.word	0x00000380
        /*0568*/ 	.word	0x000000ff
        /*056c*/ 	.word	0x00036848
        /*0570*/ 	.short	0x0100
        /*0572*/ 	.byte	0x08
	.zero		1


	//   ....[6]....
        /*0574*/ 	.word	0x000004b0
        /*0578*/ 	.word	0x000000ff
        /*057c*/ 	.word	0x00036850
        /*0580*/ 	.short	0x0100
        /*0582*/ 	.byte	0x08
	.zero		1


	//   ....[7]....
        /*0584*/ 	.word	0x000004c0
        /*0588*/ 	.word	0x000000ff
        /*058c*/ 	.word	0x00036860
        /*0590*/ 	.short	0x0100
        /*0592*/ 	.byte	0x08
	.zero		1


	//   ....[8]....
        /*0594*/ 	.word	0x000004d0
        /*0598*/ 	.word	0x000000ff
        /*059c*/ 	.word	0x00036858
        /*05a0*/ 	.short	0x0100
        /*05a2*/ 	.byte	0x08
	.zero		1


	//   ....[9]....
        /*05a4*/ 	.word	0x000004e0
        /*05a8*/ 	.word	0x000000ff
        /*05ac*/ 	.word	0x00036868
        /*05b0*/ 	.short	0x0100
        /*05b2*/ 	.byte	0x08
	.zero		1


	//   ....[10]....
        /*05b4*/ 	.word	0x000005d0
        /*05b8*/ 	.word	0x000000ff
        /*05bc*/ 	.word	0x00036870
        /*05c0*/ 	.short	0x0100
        /*05c2*/ 	.byte	0x06
	.zero		1


	//   ....[11]....
        /*05c4*/ 	.word	0x000005e0
        /*05c8*/ 	.word	0x000000ff
        /*05cc*/ 	.word	0x00036880
        /*05d0*/ 	.short	0x0100
        /*05d2*/ 	.byte	0x06
	.zero		1


	//   ....[12]....
        /*05d4*/ 	.word	0x000005f0
        /*05d8*/ 	.word	0x000000ff
        /*05dc*/ 	.word	0x00036878
        /*05e0*/ 	.short	0x0100
        /*05e2*/ 	.byte	0x06
	.zero		1


	//   ....[13]....
        /*05e4*/ 	.word	0x00000600
        /*05e8*/ 	.word	0x000000ff
        /*05ec*/ 	.word	0x00036888
        /*05f0*/ 	.short	0x0100
        /*05f2*/ 	.byte	0x06
	.zero		1


	//   ....[14]....
        /*05f4*/ 	.word	0x00000730
        /*05f8*/ 	.word	0x000000ff
        /*05fc*/ 	.word	0x00036890
        /*0600*/ 	.short	0x0100
        /*0602*/ 	.byte	0x08
	.zero		1


	//   ....[15]....
        /*0604*/ 	.word	0x00000740
        /*0608*/ 	.word	0x000000ff
        /*060c*/ 	.word	0x000368a0
        /*0610*/ 	.short	0x0100
        /*0612*/ 	.byte	0x08
	.zero		1


	//   ....[16]....
        /*0614*/ 	.word	0x00000750
        /*0618*/ 	.word	0x000000ff
        /*061c*/ 	.word	0x00036898
        /*0620*/ 	.short	0x0100
        /*0622*/ 	.byte	0x08
	.zero		1


	//   ....[17]....
        /*0624*/ 	.word	0x00000760
        /*0628*/ 	.word	0x000000ff
        /*062c*/ 	.word	0x000368a8
        /*0630*/ 	.short	0x0100
        /*0632*/ 	.byte	0x08
	.zero		1


	//   ....[18]....
        /*0634*/ 	.word	0x00000890
        /*0638*/ 	.word	0x000000ff
        /*063c*/ 	.word	0x000368b0
        /*0640*/ 	.short	0x0100
        /*0642*/ 	.byte	0x08
	.zero		1


	//   ....[19]....
        /*0644*/ 	.word	0x000008a0
        /*0648*/ 	.word	0x000000ff
        /*064c*/ 	.word	0x000368c0
        /*0650*/ 	.short	0x0100
        /*0652*/ 	.byte	0x08
	.zero		1


	//   ....[20]....
        /*0654*/ 	.word	0x000008b0
        /*0658*/ 	.word	0x000000ff
        /*065c*/ 	.word	0x000368b8
        /*0660*/ 	.short	0x0100
        /*0662*/ 	.byte	0x08
	.zero		1


	//   ....[21]....
        /*0664*/ 	.word	0x000008c0
        /*0668*/ 	.word	0x000000ff
        /*066c*/ 	.word	0x000368c8
        /*0670*/ 	.short	0x0100
        /*0672*/ 	.byte	0x08
	.zero		1


	//   ....[22]....
        /*0674*/ 	.word	0x000017b0
        /*0678*/ 	.word	0x000000ff
        /*067c*/ 	.word	0x00036800
        /*0680*/ 	.short	0x010a
        /*0682*/ 	.byte	0x25
	.zero		1


	//   ....[23]....
        /*0684*/ 	.word	0x00001830
        /*0688*/ 	.word	0x00000002
        /*068c*/ 	.word	0x00036830
        /*0690*/ 	.short	0x010a
        /*0692*/ 	.byte	0x3f
	.zero		1


	//   ....[24]....
        /*0694*/ 	.word	0x00001890
        /*0698*/ 	.word	0x00000002
        /*069c*/ 	.word	0x00036830
        /*06a0*/ 	.short	0x010a
        /*06a2*/ 	.byte	0x3f
	.zero		1


	//   ....[25]....
        /*06a4*/ 	.word	0x00003d60
        /*06a8*/ 	.word	0x00000002
        /*06ac*/ 	.word	0x00000000
        /*06b0*/ 	.short	0x0101
        /*06b2*/ 	.byte	0x3f
	.zero		1


	//   ....[26]....
        /*06b4*/ 	.word	0x00005560
        /*06b8*/ 	.word	0x000000ff
        /*06bc*/ 	.word	0x00036830
        /*06c0*/ 	.short	0x010a
        /*06c2*/ 	.byte	0x06
	.zero		1


	//   ....[27]....
        /*06c4*/ 	.word	0x000055a0
        /*06c8*/ 	.word	0x000000ff
        /*06cc*/ 	.word	0x00036830
        /*06d0*/ 	.short	0x010a
        /*06d2*/ 	.byte	0x06
	.zero		1


	//   ....[28]....
        /*06d4*/ 	.word	0x00007ae0
        /*06d8*/ 	.word	0x000000ff
        /*06dc*/ 	.word	0x00036850
        /*06e0*/ 	.short	0x010a
        /*06e2*/ 	.byte	0x0b
	.zero		1


	//   ....[29]....
        /*06e4*/ 	.word	0x00007b20
        /*06e8*/ 	.word	0x000000ff
        /*06ec*/ 	.word	0x00036850
        /*06f0*/ 	.short	0x010a
        /*06f2*/ 	.byte	0x0b
	.zero		1


	//   ....[30]....
        /*06f4*/ 	.word	0x00009320
        /*06f8*/ 	.word	0x00000008
        /*06fc*/ 	.word	0x00000000
        /*0700*/ 	.short	0x0101
        /*0702*/ 	.byte	0x3f
	.zero		1


	//   ....[31]....
        /*0704*/ 	.word	0x00009390
        /*0708*/ 	.word	0x00000008
        /*070c*/ 	.word	0x00000000
        /*0710*/ 	.short	0x0101
        /*0712*/ 	.byte	0x3f
	.zero		1


	//   ....[32]....
        /*0714*/ 	.word	0x00009930
        /*0718*/ 	.word	0x000000ff
        /*071c*/ 	.word	0x00036830
        /*0720*/ 	.short	0x010a
        /*0722*/ 	.byte	0x04
	.zero		1


	//   ....[33]....
        /*0724*/ 	.word	0x00009970
        /*0728*/ 	.word	0x000000ff
        /*072c*/ 	.word	0x00036830
        /*0730*/ 	.short	0x010a
        /*0732*/ 	.byte	0x04
	.zero		1


	//   ....[34]....
        /*0734*/ 	.word	0x0000beb0
        /*0738*/ 	.word	0x000000ff
        /*073c*/ 	.word	0x00036850
        /*0740*/ 	.short	0x010a
        /*0742*/ 	.byte	0x0a
	.zero		1


	//   ....[35]....
        /*0744*/ 	.word	0x0000bef0
        /*0748*/ 	.word	0x000000ff
        /*074c*/ 	.word	0x00036850
        /*0750*/ 	.short	0x010a
        /*0752*/ 	.byte	0x0a
	.zero		1


	//   ....[36]....
        /*0754*/ 	.word	0x0000ce30
        /*0758*/ 	.word	0x0000008c
        /*075c*/ 	.word	0x00000000
        /*0760*/ 	.short	0x0101
        /*0762*/ 	.byte	0x3f
	.zero		1


	//   ....[37]....
        /*0764*/ 	.word	0x0000ce90
        /*0768*/ 	.word	0x0000008c
        /*076c*/ 	.word	0x00000000
        /*0770*/ 	.short	0x0101
        /*0772*/ 	.byte	0x3f
	.zero		1


	//   ....[38]....
        /*0774*/ 	.word	0x0000da20
        /*0778*/ 	.word	0x000000ff
        /*077c*/ 	.word	0x00036850
        /*0780*/ 	.short	0x010a
        /*0782*/ 	.byte	0x05
	.zero		1


	//   ....[39]....
        /*0784*/ 	.word	0x0000da60
        /*0788*/ 	.word	0x000000ff
        /*078c*/ 	.word	0x00036850
        /*0790*/ 	.short	0x010a
        /*0792*/ 	.byte	0x05
	.zero		1


	//   ....[40]....
        /*0794*/ 	.word	0x0000df60
        /*0798*/ 	.word	0x0000007a
        /*079c*/ 	.word	0x00000000
        /*07a0*/ 	.short	0x0101
        /*07a2*/ 	.byte	0x3f
	.zero		1


	//   ....[41]....
        /*07a4*/ 	.word	0x0000f890
        /*07a8*/ 	.word	0x0000005a
        /*07ac*/ 	.word	0x00000000
        /*07b0*/ 	.short	0x0101
        /*07b2*/ 	.byte	0x3f
	.zero		1


	//   ....[42]....
        /*07b4*/ 	.word	0x00011840
        /*07b8*/ 	.word	0x00000002
        /*07bc*/ 	.word	0x00036840
        /*07c0*/ 	.short	0x010a
        /*07c2*/ 	.byte	0x3f
	.zero		1


	//   ....[43]....
        /*07c4*/ 	.word	0x00012610
        /*07c8*/ 	.word	0x00000011
        /*07cc*/ 	.word	0x00036800
        /*07d0*/ 	.short	0x0107
        /*07d2*/ 	.byte	0x3f
	.zero		1


	//   ....[44]....
        /*07d4*/ 	.word	0x00012720
        /*07d8*/ 	.word	0x00000011
        /*07dc*/ 	.word	0x00036800
        /*07e0*/ 	.short	0x0101
        /*07e2*/ 	.byte	0x3f
	.zero		1


	//   ....[45]....
        /*07e4*/ 	.word	0x00012740
        /*07e8*/ 	.word	0x00000011
        /*07ec*/ 	.word	0x00036820
        /*07f0*/ 	.short	0x010a
        /*07f2*/ 	.byte	0x3f
	.zero		1


	//   ....[46]....
        /*07f4*/ 	.word	0x00012a60
        /*07f8*/ 	.word	0x00000002
        /*07fc*/ 	.word	0x00036840
        /*0800*/ 	.short	0x010a
        /*0802*/ 	.byte	0x3f
	.zero		1


	//   ....[47]....
        /*0804*/ 	.word	0x00012ed0
        /*0808*/ 	.word	0x00000003
        /*080c*/ 	.word	0x00000060
        /*0810*/ 	.short	0x010a
        /*0812*/ 	.byte	0x3f
	.zero		1


	//   ....[48]....
        /*0814*/ 	.word	0x00013620
        /*0818*/ 	.word	0x00000003
        /*081c*/ 	.word	0x00036840
        /*0820*/ 	.short	0x010a
        /*0822*/ 	.byte	0x3f
	.zero		1


	//   ....[49]....
        /*0824*/ 	.word	0x00013ab0
        /*0828*/ 	.word	0x00000002
        /*082c*/ 	.word	0x00000060
        /*0830*/ 	.short	0x010a
        /*0832*/ 	.byte	0x3f
	.zero		1


	//   ....[50]....
        /*0834*/ 	.word	0x00014150
        /*0838*/ 	.word	0x00000002
        /*083c*/ 	.word	0x00036840
        /*0840*/ 	.short	0x010a
        /*0842*/ 	.byte	0x3f
	.zero		1


	//   ....[51]....
        /*0844*/ 	.word	0x000145e0
        /*0848*/ 	.word	0x00000002
        /*084c*/ 	.word	0x00000060
        /*0850*/ 	.short	0x010a
        /*0852*/ 	.byte	0x3f
	.zero		1


	//   ....[52]....
        /*0854*/ 	.word	0x00014c30
        /*0858*/ 	.word	0x00000002
        /*085c*/ 	.word	0x00036860
        /*0860*/ 	.short	0x010a
        /*0862*/ 	.byte	0x3f
	.zero		1


	//   ....[53]....
        /*0864*/ 	.word	0x00015320
        /*0868*/ 	.word	0x00000000
        /*086c*/ 	.word	0x00036820
        /*0870*/ 	.short	0x010a
        /*0872*/ 	.byte	0x3f
	.zero		1


	//   ....[54]....
        /*0874*/ 	.word	0x000154f0
        /*0878*/ 	.word	0x00000006
        /*087c*/ 	.word	0x00000000
        /*0880*/ 	.short	0x010a
        /*0882*/ 	.byte	0x3f
	.zero		1


	//   ....[55]....
        /*0884*/ 	.word	0x00015540
        /*0888*/ 	.word	0x00000003
        /*088c*/ 	.word	0x00000000
        /*0890*/ 	.short	0x010a
        /*0892*/ 	.byte	0x3f
	.zero		1


	//   ....[56]....
        /*0894*/ 	.word	0x000155a0
        /*0898*/ 	.word	0x00000012
        /*089c*/ 	.word	0x00000000
        /*08a0*/ 	.short	0x010a
        /*08a2*/ 	.byte	0x3f
	.zero		1


	//   ....[57]....
        /*08a4*/ 	.word	0x000155d0
        /*08a8*/ 	.word	0x00000003
        /*08ac*/ 	.word	0x00000000
        /*08b0*/ 	.short	0x010a
        /*08b2*/ 	.byte	0x3f
	.zero		1


	//   ....[58]....
        /*08b4*/ 	.word	0x00015640
        /*08b8*/ 	.word	0x00000003
        /*08bc*/ 	.word	0x00036800
        /*08c0*/ 	.short	0x010a
        /*08c2*/ 	.byte	0x3f
	.zero		1


	//   ....[59]....
        /*08c4*/ 	.word	0x00015690
        /*08c8*/ 	.word	0x00000002
        /*08cc*/ 	.word	0x00036830
        /*08d0*/ 	.short	0x010a
        /*08d2*/ 	.byte	0x3f
	.zero		1


	//   ....[60]....
        /*08d4*/ 	.word	0x000156f0
        /*08d8*/ 	.word	0x00000005
        /*08dc*/ 	.word	0x00036830
        /*08e0*/ 	.short	0x010a
        /*08e2*/ 	.byte	0x3f
	.zero		1


	//   ....[61]....
        /*08e4*/ 	.word	0x00015750
        /*08e8*/ 	.word	0x00000003
        /*08ec*/ 	.word	0x00036850
        /*08f0*/ 	.short	0x010a
        /*08f2*/ 	.byte	0x3f
	.zero		1


	//   ....[62]....
        /*08f4*/ 	.word	0x000157b0
        /*08f8*/ 	.word	0x00000005
        /*08fc*/ 	.word	0x00036830
        /*0900*/ 	.short	0x010a
        /*0902*/ 	.byte	0x3f
	.zero		1


	//   ....[63]....
        /*0904*/ 	.word	0x00015810
        /*0908*/ 	.word	0x00000003
        /*090c*/ 	.word	0x00036850
        /*0910*/ 	.short	0x010a
        /*0912*/ 	.byte	0x3f
	.zero		1


	//   ....[64]....
        /*0914*/ 	.word	0x00015870
        /*0918*/ 	.word	0x00000003
        /*091c*/ 	.word	0x00036850
        /*0920*/ 	.short	0x010a
        /*0922*/ 	.byte	0x3f
	.zero		1


	//   ....[65]....
        /*0924*/ 	.word	0x000159c0
        /*0928*/ 	.word	0x00000002
        /*092c*/ 	.word	0x00036840
        /*0930*/ 	.short	0x010a
        /*0932*/ 	.byte	0x3f
	.zero		1


	//   ....[66]....
        /*0934*/ 	.word	0x00016540
        /*0938*/ 	.word	0x00000011
        /*093c*/ 	.word	0x00036820
        /*0940*/ 	.short	0x010a
        /*0942*/ 	.byte	0x3f
	.zero		1


	//   ....[67]....
        /*0944*/ 	.word	0x00016590
        /*0948*/ 	.word	0x00000002
        /*094c*/ 	.word	0x00036840
        /*0950*/ 	.short	0x010a
        /*0952*/ 	.byte	0x3f
	.zero		1


	//   ....[68]....
        /*0954*/ 	.word	0x000165e0
        /*0958*/ 	.word	0x00000003
        /*095c*/ 	.word	0x00000060
        /*0960*/ 	.short	0x010a
        /*0962*/ 	.byte	0x3f
	.zero		1


	//   ....[69]....
        /*0964*/ 	.word	0x00016630
        /*0968*/ 	.word	0x00000003
        /*096c*/ 	.word	0x00036840
        /*0970*/ 	.short	0x010a
        /*0972*/ 	.byte	0x3f
	.zero		1


	//   ....[70]....
        /*0974*/ 	.word	0x00016680
        /*0978*/ 	.word	0x00000002
        /*097c*/ 	.word	0x00000060
        /*0980*/ 	.short	0x010a
        /*0982*/ 	.byte	0x3f
	.zero		1


	//   ....[71]....
        /*0984*/ 	.word	0x000166d0
        /*0988*/ 	.word	0x00000002
        /*098c*/ 	.word	0x00036840
        /*0990*/ 	.short	0x010a
        /*0992*/ 	.byte	0x3f
	.zero		1


	//   ....[72]....
        /*0994*/ 	.word	0x00016720
        /*0998*/ 	.word	0x00000002
        /*099c*/ 	.word	0x00000060
        /*09a0*/ 	.short	0x010a
        /*09a2*/ 	.byte	0x3f
	.zero		1


	//   ....[73]....
        /*09a4*/ 	.word	0x00016770
        /*09a8*/ 	.word	0x00000002
        /*09ac*/ 	.word	0x00036860
        /*09b0*/ 	.short	0x010a
        /*09b2*/ 	.byte	0x3f
	.zero		1


	//   ....[74]....
        /*09b4*/ 	.word	0x00016860
        /*09b8*/ 	.word	0x00000000
        /*09bc*/ 	.word	0x00036820
        /*09c0*/ 	.short	0x010a
        /*09c2*/ 	.byte	0x3f
	.zero		1


	//   ....[75]....
        /*09c4*/ 	.word	0x00016a00
        /*09c8*/ 	.word	0x00000006
        /*09cc*/ 	.word	0x00000000
        /*09d0*/ 	.short	0x010a
        /*09d2*/ 	.byte	0x3f
	.zero		1


	//   ....[76]....
        /*09d4*/ 	.word	0x00016a50
        /*09d8*/ 	.word	0x00000003
        /*09dc*/ 	.word	0x00000000
        /*09e0*/ 	.short	0x010a
        /*09e2*/ 	.byte	0x3f
	.zero		1


	//   ....[77]....
        /*09e4*/ 	.word	0x00016aa0
        /*09e8*/ 	.word	0x00000012
        /*09ec*/ 	.word	0x00000000
        /*09f0*/ 	.short	0x010a
        /*09f2*/ 	.byte	0x3f
	.zero		1


	//----- nvinfo : EIATTR_NUM_MBARRIERS
	.align		4
.L_857:
        /*09f4*/ 	.byte	0x03, 0x38
        /*09f6*/ 	.short	0x0016


	//----- nvinfo : EIATTR_EXIT_INSTR_OFFSETS
	.align		4
        /*09f8*/ 	.byte	0x04, 0x1c
        /*09fa*/ 	.short	(.L_859 - .L_858)


	//   ....[0]....
.L_858:
        /*09fc*/ 	.word	0x000009e0


	//   ....[1]....
        /*0a00*/ 	.word	0x00010830


	//   ....[2]....
        /*0a04*/ 	.word	0x00015620


	//----- nvinfo : EIATTR_MAX_THREADS
	.align		4
.L_859:
        /*0a08*/ 	.byte	0x04, 0x05
        /*0a0a*/ 	.short	(.L_861 - .L_860)
.L_860:
        /*0a0c*/ 	.word	0x00000180
        /*0a10*/ 	.word	0x00000001
        /*0a14*/ 	.word	0x00000001


	//----- nvinfo : EIATTR_CRS_STACK_SIZE
	.align		4
.L_861:
        /*0a18*/ 	.byte	0x04, 0x1e
        /*0a1a*/ 	.short	(.L_863 - .L_862)
.L_862:
        /*0a1c*/ 	.word	0x00000000


	//----- nvinfo : EIATTR_CBANK_PARAM_SIZE
	.align		4
.L_863:
        /*0a20*/ 	.byte	0x03, 0x19
        /*0a22*/ 	.short	0x0af0


	//----- nvinfo : EIATTR_PARAM_CBANK
	.align		4
        /*0a24*/ 	.byte	0x04, 0x0a
        /*0a26*/ 	.short	(.L_865 - .L_864)
	.align		4
.L_864:
        /*0a28*/ 	.word	index@(.nv.constant0._ZN7cutlass13device_kernelIN5flash11enable_sm90INS1_16FlashAttnFwdSm90INS1_25CollectiveMainloopFwdSm90ILi2EN4cute5tupleIJNS5_1CILi1EEES8_S8_EEENS6_IJNS7_ILi128EEENS7_ILi112EEENS7_ILi192EEEEEELi192ENS_6half_tEfNS_4arch4Sm90ELb1ELb0ELb0ELb0ELb0ELb0ELb0ELb1ELb1ELb1ELb0ELb0EEENS1_21CollectiveEpilogueFwdINS6_IJSA_SC_SB_EEES9_SE_SG_Li256ELb0ELb1ELb0ELb0EEENS1_30DynamicPersistentTileSchedulerILi256ELi128ELb0ELb1ELb1EEEEEEEEEvNT_6ParamsE)
        /*0a2c*/ 	.short	0x0210
        /*0a2e*/ 	.short	0x0af0


	//----- nvinfo : EIATTR_SW_WAR
	.align		4
.L_865:
        /*0a30*/ 	.byte	0x04, 0x36
        /*0a32*/ 	.short	(.L_867 - .L_866)
.L_866:
        /*0a34*/ 	.word	0x00000008
.L_867:


//--------------------- .nv.info._ZN7cutlass13device_kernelIN5flash11enable_sm90INS1_16FlashAttnFwdSm90INS1_25CollectiveMainloopFwdSm90ILi2EN4cute5tupleIJNS5_1CILi1EEES8_S8_EEENS6_IJNS7_ILi128EEENS7_ILi112EEENS7_ILi192EEEEEELi192ENS_6half_tEfNS_4arch4Sm90ELb1ELb0ELb0ELb1ELb0ELb0ELb0ELb1ELb1ELb1ELb0ELb0EEENS1_21CollectiveEpilogueFwdINS6_IJSA_SC_SB_EEES9_SE_SG_Li256ELb1ELb1ELb0ELb0EEENS1_36VarlenDynamicPersistentTileSchedulerILi128ELi112ELi256ELi128ELb0ELb1ELb1ELb1ELb1ELb1EEEEEEEEEvNT_6ParamsE --------------------------
	.section	.nv.info._ZN7cutlass13device_kernelIN5flash11enable_sm90INS1_16FlashAttnFwdSm90INS1_25CollectiveMainloopFwdSm90ILi2EN4cute5tupleIJNS5_1CILi1EEES8_S8_EEENS6_IJNS7_ILi128EEENS7_ILi112EEENS7_ILi192EEEEEELi192ENS_6half_tEfNS_4arch4Sm90ELb1ELb0ELb0ELb1ELb0ELb0ELb0ELb1ELb1ELb1ELb0ELb0EEENS1_21CollectiveEpilogueFwdINS6_IJSA_SC_SB_EEES9_SE_SG_Li256ELb1ELb1ELb0ELb0EEENS1_36VarlenDynamicPersistentTileSchedulerILi128ELi112ELi256ELi128ELb0ELb1ELb1ELb1ELb1ELb1EEEEEEEEEvNT_6ParamsE,"",@"SHT_CUDA_INFO"
	.sectionflags	@""
	.align	4


	//----- nvinfo : EIATTR_CUDA_API_VERSION
	.align		4
        /*0000*/ 	.byte	0x04, 0x37
        /*0002*/ 	.short	(.L_869 - .L_868)
.L_868:
        /*0004*/ 	.word	0x00000082


	//----- nvinfo : EIATTR_KPARAM_INFO
	.align		4
.L_869:
        /*0008*/ 	.byte	0x04, 0x17
        /*000a*/ 	.short	(.L_871 - .L_870)
.L_870:
        /*000c*/ 	.word	0x00000000
        /*0010*/ 	.short	0x0000
        /*0012*/ 	.short	0x0070
        /*0014*/ 	.byte	0x00, 0xf0, 0x01, 0x2a


	//----- nvinfo : EIATTR_SPARSE_MMA_MASK
	.align		4
.L_871:
        /*0018*/ 	.byte	0x03, 0x50
        /*001a*/ 	.short	0x0000


	//----- nvinfo : EIATTR_MAXREG_COUNT
	.align		4
        /*001c*/ 	.byte	0x03, 0x1b
        /*001e*/ 	.short	0x00a8


	//----- nvinfo : EIATTR_NUM_BARRIERS
	.align		4
        /*0020*/ 	.byte	0x02, 0x4c
        /*0022*/ 	.byte	0x09
	.zero		1


	//----- nvinfo : EIATTR_EXTERNS
	.align		4
        /*0024*/ 	.byte	0x04, 0x0f
        /*0026*/ 	.short	(.L_873 - .L_872)


	//   ....[0]....
	.align		4
.L_872:
        /*0028*/ 	.word	index@(__assertfail)


	//----- nvinfo : EIATTR_ANNOTATIONS
	.align		4
.L_873:
        /*002c*/ 	.byte	0x04, 0x55
        /*002e*/ 	.short	(.L_875 - .L_874)


	//   ....[0]....
.L_874:
        /* <DEDUP_REMOVED lines=77> */


	//----- nvinfo : EIATTR_MERCURY_ISA_VERSION
	.align		4
.L_875:
        /*04e8*/ 	.byte	0x03, 0x5f
        /*04ea*/ 	.short	0x0101


	//----- nvinfo : EIATTR_UNUSED_LOAD_BYTE_OFFSET
	.align		4
        /*04ec*/ 	.byte	0x04, 0x44
        /*04ee*/ 	.short	(.L_877 - .L_876)


	//   ....[0]....
.L_876:
        /*04f0*/ 	.word	0x00000a10
        /*04f4*/ 	.word	0x0000fff0


	//   ....[1]....
        /*04f8*/ 	.word	0x0000ec10
        /*04fc*/ 	.word	0x0000fff0


	//----- nvinfo : EIATTR_INT_WARP_WIDE_INSTR_OFFSETS
	.align		4
.L_877:
        /*0500*/ 	.byte	0x04, 0x31
        /*0502*/ 	.short	(.L_879 - .L_878)


	//   ....[0]....
.L_878:
        /*0504*/ 	.word	0x00000130


	//   ....[1]....
        /*0508*/ 	.word	0x00000170


	//   ....[2]....
        /*050c*/ 	.word	0x000001e0


	//   ....[3]....
        /*0510*/ 	.word	0x00012930


	//   ....[4]....
        /*0514*/ 	.word	0x000129d0


	//   ....[5]....
        /*0518*/ 	.word	0x00016980


	//   ....[6]....
        /*051c*/ 	.word	0x000169f0


	//----- nvinfo : EIATTR_COOP_GROUP_MASK_REGIDS
	.align		4
.L_879:
        /*0520*/ 	.byte	0x04, 0x29
        /*0522*/ 	.short	(.L_881 - .L_880)


	//   ....[0]....
.L_880:
        /*0524*/ 	.word	0xffffffff


	//   ....[1]....
        /*0528*/ 	.word	0xffffffff


	//   ....[2]....
        /*052c*/ 	.word	0xffffffff


	//   ....[3]....
        /*0530*/ 	.word	0xffffffff


	//   ....[4]....
        /*0534*/ 	.word	0xffffffff


	//   ....[5]....
        /*0538*/ 	.word	0xffffffff


	//   ....[6]....
        /*053c*/ 	.word	0xffffffff


	//   ....[7]....
        /*0540*/ 	.word	0xffffffff


	//   ....[8]....
        /*0544*/ 	.word	0xffffffff


	//   ....[9]....
        /*0548*/ 	.word	0xffffffff


	//   ....[10]....
        /*054c*/ 	.word	0xffffffff


	//   ....[11]....
        /*0550*/ 	.word	0xffffffff


	//   ....[12]....
        /*0554*/ 	.word	0xffffffff


	//   ....[13]....
        /*0558*/ 	.word	0xffffffff


	//   ....[14]....
        /*055c*/ 	.word	0xffffffff


	//   ....[15]....
        /*0560*/ 	.word	0xffffffff


	//   ....[16]....
        /*0564*/ 	.word	0xffffffff


	//   ....[17]....
        /*0568*/ 	.word	0xffffffff


	//   ....[18]....
        /*056c*/ 	.word	0xffffffff


	//   ....[19]....
        /*0570*/ 	.word	0xffffffff


	//   ....[20]....
        /*0574*/ 	.word	0xffffffff


	//   ....[21]....
        /*0578*/ 	.word	0xffffffff


	//   ....[22]....
        /*057c*/ 	.word	0xffffffff


	//   ....[23]....
        /*0580*/ 	.word	0xffffffff


	//   ....[24]....
        /*0584*/ 	.word	0xffffffff


	//   ....[25]....
        /*0588*/ 	.word	0xffffffff


	//   ....[26]....
        /*058c*/ 	.word	0xffffffff


	//   ....[27]....
        /*0590*/ 	.word	0xffffffff


	//   ....[28]....
        /*0594*/ 	.word	0xffffffff


	//   ....[29]....
        /*0598*/ 	.word	0xffffffff


	//   ....[30]....
        /*059c*/ 	.word	0xffffffff


	//   ....[31]....
        /*05a0*/ 	.word	0xffffffff


	//   ....[32]....
        /*05a4*/ 	.word	0xffffffff


	//   ....[33]....
        /*05a8*/ 	.word	0xffffffff


	//   ....[34]....
        /*05ac*/ 	.word	0xffffffff


	//   ....[35]....
        /*05b0*/ 	.word	0xffffffff


	//   ....[36]....
        /*05b4*/ 	.word	0xffffffff


	//   ....[37]....
        /*05b8*/ 	.word	0xffffffff


	//   ....[38]....
        /*05bc*/ 	.word	0xffffffff


	//   ....[39]....
        /*05c0*/ 	.word	0xffffffff


	//   ....[40]....
        /*05c4*/ 	.word	0xffffffff


	//   ....[41]....
        /*05c8*/ 	.word	0xffffffff


	//   ....[42]....
        /*05cc*/ 	.word	0xffffffff


	//   ....[43]....
        /*05d0*/ 	.word	0xffffffff


	//   ....[44]....
        /*05d4*/ 	.word	0xffffffff


	//   ....[45]....
        /*05d8*/ 	.word	0xffffffff


	//   ....[46]....
        /*05dc*/ 	.word	0xffffffff


	//   ....[47]....
        /*05e0*/ 	.word	0xffffffff


	//   ....[48]....
        /*05e4*/ 	.word	0xffffffff


	//   ....[49]....
        /*05e8*/ 	.word	0xffffffff


	//   ....[50]....
        /*05ec*/ 	.word	0xffffffff


	//   ....[51]....
        /*05f0*/ 	.word	0xffffffff


	//   ....[52]....
        /*05f4*/ 	.word	0xffffffff


	//   ....[53]....
        /*05f8*/ 	.word	0xffffffff


	//   ....[54]....
        /*05fc*/ 	.word	0xffffffff


	//   ....[55]....
        /*0600*/ 	.word	0xffffffff


	//   ....[56]....
        /*0604*/ 	.word	0xffffffff


	//   ....[57]....
        /*0608*/ 	.word	0xffffffff


	//   ....[58]....
        /*060c*/ 	.word	0xffffffff


	//   ....[59]....
        /*0610*/ 	.word	0xffffffff


	//   ....[60]....
        /*0614*/ 	.word	0xffffffff


	//   ....[61]....
        /*0618*/ 	.word	0xffffffff


	//   ....[62]....
        /*061c*/ 	.word	0xffffffff


	//   ....[63]....
        /*0620*/ 	.word	0xffffffff


	//   ....[64]....
        /*0624*/ 	.word	0xffffffff


	//   ....[65]....
        /*0628*/ 	.word	0xffffffff


	//   ....[66]....
        /*062c*/ 	.word	0xffffffff


	//   ....[67]....
        /*0630*/ 	.word	0xffffffff


	//   ....[68]....
        /*0634*/ 	.word	0xffffffff


	//   ....[69]....
        /*0638*/ 	.word	0xffffffff


	//   ....[70]....
        /*063c*/ 	.word	0xffffffff


	//   ....[71]....
        /*0640*/ 	.word	0xffffffff


	//   ....[72]....
        /*0644*/ 	.word	0xffffffff


	//   ....[73]....
        /*0648*/ 	.word	0xffffffff


	//   ....[74]....
        /*064c*/ 	.word	0xffffffff


	//   ....[75]....
        /*0650*/ 	.word	0xffffffff


	//   ....[76]....
        /*0654*/ 	.word	0xffffffff


	//   ....[77]....
        /*0658*/ 	.word	0xffffffff


	//   ....[78]....
        /*065c*/ 	.word	0xffffffff


	//   ....[79]....
        /*0660*/ 	.word	0xffffffff


	//   ....[80]....
        /*0664*/ 	.word	0xffffffff


	//   ....[81]....
        /*0668*/ 	.word	0xffffffff


	//   ....[82]....
        /*066c*/ 	.word	0xffffffff


	//   ....[83]....
        /*0670*/ 	.word	0xffffffff


	//   ....[84]....
        /*0674*/ 	.word	0xffffffff


	//   ....[85]....
        /*0678*/ 	.word	0xffffffff


	//   ....[86]....
        /*067c*/ 	.word	0xffffffff


	//   ....[87]....
        /*0680*/ 	.word	0xffffffff


	//   ....[88]....
        /*0684*/ 	.word	0xffffffff


	//   ....[89]....
        /*0688*/ 	.word	0xffffffff


	//   ....[90]....
        /*068c*/ 	.word	0xffffffff


	//   ....[91]....
        /*0690*/ 	.word	0xffffffff


	//   ....[92]....
        /*0694*/ 	.word	0xffffffff


	//   ....[93]....
        /*0698*/ 	.word	0xffffffff


	//   ....[94]....
        /*069c*/ 	.word	0xffffffff


	//   ....[95]....
        /*06a0*/ 	.word	0xffffffff


	//   ....[96]....
        /*06a4*/ 	.word	0xffffffff


	//   ....[97]....
        /*06a8*/ 	.word	0xffffffff


	//   ....[98]....
        /*06ac*/ 	.word	0xffffffff


	//   ....[99]....
        /*06b0*/ 	.word	0x0500000f


	//   ....[100]....
        /*06b4*/ 	.word	0x0500000f


	//   ....[101]....
        /*06b8*/ 	.word	0x0500000f


	//   ....[102]....
        /*06bc*/ 	.word	0x0500000f


	//   ....[103]....
        /*06c0*/ 	.word	0x0500000f


	//   ....[104]....
        /*06c4*/ 	.word	0x0500000f


	//   ....[105]....
        /*06c8*/ 	.word	0x0500000f


	//   ....[106]....
        /*06cc*/ 	.word	0x0500000f


	//   ....[107]....
        /*06d0*/ 	.word	0x0500000f


	//   ....[108]....
        /*06d4*/ 	.word	0x0500000f


	//   ....[109]....
        /*06d8*/ 	.word	0x0500000f


	//   ....[110]....
        /*06dc*/ 	.word	0x0500000f


	//   ....[111]....
        /*06e0*/ 	.word	0x0500000f


	//   ....[112]....
        /*06e4*/ 	.word	0x0500000f


	//   ....[113]....
        /*06e8*/ 	.word	0x0500000f


	//   ....[114]....
        /*06ec*/ 	.word	0x0500000f


	//   ....[115]....
        /*06f0*/ 	.word	0x0500000f


	//   ....[116]....
        /*06f4*/ 	.word	0x0500000f


	//   ....[117]....
        /*06f8*/ 	.word	0x0500000f


	//   ....[118]....
        /*06fc*/ 	.word	0x0500000f


	//   ....[119]....
        /*0700*/ 	.word	0x0500000f


	//   ....[120]....
        /*0704*/ 	.word	0x0500000f


	//   ....[121]....
        /*0708*/ 	.word	0x0500000f


	//   ....[122]....
        /*070c*/ 	.word	0x0500000f


	//   ....[123]....
        /*0710*/ 	.word	0x0500000f


	//   ....[124]....
        /*0714*/ 	.word	0x0500000f


	//   ....[125]....
        /*0718*/ 	.word	0x0500000f


	//   ....[126]....
        /*071c*/ 	.word	0x0500000f


	//   ....[127]....
        /*0720*/ 	.word	0x0500000f


	//   ....[128]....
        /*0724*/ 	.word	0x0500000f


	//   ....[129]....
        /*0728*/ 	.word	0x0500000f


	//   ....[130]....
        /*072c*/ 	.word	0x0500000f


	//   ....[131]....
        /*0730*/ 	.word	0x0500000f


	//   ....[132]....
        /*0734*/ 	.word	0x0500000f


	//   ....[133]....
        /*0738*/ 	.word	0x0500000f


	//----- nvinfo : EIATTR_COOP_GROUP_INSTR_OFFSETS
	.align		4
.L_881:
        /*073c*/ 	.byte	0x04, 0x28
        /*073e*/ 	.short	(.L_883 - .L_882)


	//   ....[0]....
.L_882:
        /*0740*/ 	.word	0x00000060


	//   ....[1]....
        /*0744*/ 	.word	0x00000140


	//   ....[2]....
        /*0748*/ 	.word	0x00000190


	//   ....[3]....
        /*074c*/ 	.word	0x000003c0


	//   ....[4]....
        /*0750*/ 	.word	0x00000520


	//   ....[5]....
        /*0754*/ 	.word	0x00000640


	//   ....[6]....
        /*0758*/ 	.word	0x000007a0


	//   ....[7]....
        /*075c*/ 	.word	0x00001890


	//   ....[8]....
        /*0760*/ 	.word	0x00003b30


	//   ....[9]....
        /*0764*/ 	.word	0x00004350


	//   ....[10]....
        /*0768*/ 	.word	0x00004370


	//   ....[11]....
        /*076c*/ 	.word	0x00004380


	//   ....[12]....
        /*0770*/ 	.word	0x00004db0


	//   ....[13]....
        /*0774*/ 	.word	0x00004e70


	//   ....[14]....
        /*0778*/ 	.word	0x00008340


	//   ....[15]....
        /*077c*/ 	.word	0x00008370


	//   ....[16]....
        /*0780*/ 	.word	0x00008bb0


	//   ....[17]....
        /*0784*/ 	.word	0x00008bd0


	//   ....[18]....
        /*0788*/ 	.word	0x000092e0


	//   ....[19]....
        /*078c*/ 	.word	0x00009380


	//   ....[20]....
        /*0790*/ 	.word	0x0000c860


	//   ....[21]....
        /*0794*/ 	.word	0x0000c890


	//   ....[22]....
        /*0798*/ 	.word	0x0000cd10


	//   ....[23]....
        /*079c*/ 	.word	0x0000cd80


	//   ....[24]....
        /*07a0*/ 	.word	0x0000e110


	//   ....[25]....
        /*07a4*/ 	.word	0x0000e150


	//   ....[26]....
        /*07a8*/ 	.word	0x0000e240


	//   ....[27]....
        /*07ac*/ 	.word	0x0000e260


	//   ....[28]....
        /*07b0*/ 	.word	0x0000fa50


	//   ....[29]....
        /*07b4*/ 	.word	0x0000fa80


	//   ....[30]....
        /*07b8*/ 	.word	0x0000fab0


	//   ....[31]....
        /*07bc*/ 	.word	0x0000fae0


	//   ....[32]....
        /*07c0*/ 	.word	0x00010220


	//   ....[33]....
        /*07c4*/ 	.word	0x00010260


	//   ....[34]....
        /*07c8*/ 	.word	0x00010370


	//   ....[35]....
        /*07cc*/ 	.word	0x00010390


	//   ....[36]....
        /*07d0*/ 	.word	0x000104a0


	//   ....[37]....
        /*07d4*/ 	.word	0x000104c0


	//   ....[38]....
        /*07d8*/ 	.word	0x000105e0


	//   ....[39]....
        /*07dc*/ 	.word	0x00010600


	//   ....[40]....
        /*07e0*/ 	.word	0x00011000


	//   ....[41]....
        /*07e4*/ 	.word	0x00011020


	//   ....[42]....
        /*07e8*/ 	.word	0x00011130


	//   ....[43]....
        /*07ec*/ 	.word	0x00011150


	//   ....[44]....
        /*07f0*/ 	.word	0x00011260


	//   ....[45]....
        /*07f4*/ 	.word	0x00011280


	//   ....[46]....
        /*07f8*/ 	.word	0x000113a0


	//   ....[47]....
        /*07fc*/ 	.word	0x000113c0


	//   ....[48]....
        /*0800*/ 	.word	0x00011550


	//   ....[49]....
        /*0804*/ 	.word	0x00011730


	//   ....[50]....
        /*0808*/ 	.word	0x00011760


	//   ....[51]....
        /*080c*/ 	.word	0x00011790


	//   ....[52]....
        /*0810*/ 	.word	0x000117c0


	//   ....[53]....
        /*0814*/ 	.word	0x000117f0


	//   ....[54]....
        /*0818*/ 	.word	0x00011820


	//   ....[55]....
        /*081c*/ 	.word	0x000119a0


	//   ....[56]....
        /*0820*/ 	.word	0x000119d0


	//   ....[57]....
        /*0824*/ 	.word	0x00011a00


	//   ....[58]....
        /*0828*/ 	.word	0x00011a30


	//   ....[59]....
        /*082c*/ 	.word	0x00011a60


	//   ....[60]....
        /*0830*/ 	.word	0x00011a90


	//   ....[61]....
        /*0834*/ 	.word	0x00011b40


	//   ....[62]....
        /*0838*/ 	.word	0x00011ba0


	//   ....[63]....
        /*083c*/ 	.word	0x00011c30


	//   ....[64]....
        /*0840*/ 	.word	0x00012f50


	//   ....[65]....
        /*0844*/ 	.word	0x00013c00


	//   ....[66]....
        /*0848*/ 	.word	0x00013c10


	//   ....[67]....
        /*084c*/ 	.word	0x00013c20


	//   ....[68]....
        /*0850*/ 	.word	0x00013c70


	//   ....[69]....
        /*0854*/ 	.word	0x00013d40


	//   ....[70]....
        /*0858*/ 	.word	0x00013d80


	//   ....[71]....
        /*085c*/ 	.word	0x00013e30


	//   ....[72]....
        /*0860*/ 	.word	0x00013e50


	//   ....[73]....
        /*0864*/ 	.word	0x00013ef0


	//   ....[74]....
        /*0868*/ 	.word	0x00013f10


	//   ....[75]....
        /*086c*/ 	.word	0x00013fb0


	//   ....[76]....
        /*0870*/ 	.word	0x00013fd0


	//   ....[77]....
        /*0874*/ 	.word	0x00014070


	//   ....[78]....
        /*0878*/ 	.word	0x00014090


	//   ....[79]....
        /*087c*/ 	.word	0x000140a0


	//   ....[80]....
        /*0880*/ 	.word	0x000140b0


	//   ....[81]....
        /*0884*/ 	.word	0x000171c0


	//   ....[82]....
        /*0888*/ 	.word	0x00017220


	//   ....[83]....
        /*088c*/ 	.word	0x00017250


	//   ....[84]....
        /*0890*/ 	.word	0x00017260


	//   ....[85]....
        /*0894*/ 	.word	0x00017290


	//   ....[86]....
        /*0898*/ 	.word	0x000172c0


	//   ....[87]....
        /*089c*/ 	.word	0x000172f0


	//   ....[88]....
        /*08a0*/ 	.word	0x00017320


	//   ....[89]....
        /*08a4*/ 	.word	0x000174b0


	//   ....[90]....
        /*08a8*/ 	.word	0x000174e0


	//   ....[91]....
        /*08ac*/ 	.word	0x00017510


	//   ....[92]....
        /*08b0*/ 	.word	0x00017540


	//   ....[93]....
        /*08b4*/ 	.word	0x00017570


	//   ....[94]....
        /*08b8*/ 	.word	0x000175a0


	//   ....[95]....
        /*08bc*/ 	.word	0x00017660


	//   ....[96]....
        /*08c0*/ 	.word	0x00017680


	//   ....[97]....
        /*08c4*/ 	.word	0x000176f0


	//   ....[98]....
        /*08c8*/ 	.word	0x00017dd0


	//   ....[99]....
        /*08cc*/ 	.word	0x000183c0


	//   ....[100]....
        /*08d0*/ 	.word	0x00018580


	//   ....[101]....
        /*08d4*/ 	.word	0x000185d0


	//   ....[102]....
        /*08d8*/ 	.word	0x000186f0


	//   ....[103]....
        /*08dc*/ 	.word	0x00018760


	//   ....[104]....
        /*08e0*/ 	.word	0x00018870


	//   ....[105]....
        /*08e4*/ 	.word	0x000188e0


	//   ....[106]....
        /*08e8*/ 	.word	0x00018a00


	//   ....[107]....
        /*08ec*/ 	.word	0x00018a70


	//   ....[108]....
        /*08f0*/ 	.word	0x00018b90


	//   ....[109]....
        /*08f4*/ 	.word	0x00018c00


	//   ....[110]....
        /*08f8*/ 	.word	0x00018d20


	//   ....[111]....
        /*08fc*/ 	.word	0x00018d90


	//   ....[112]....
        /*0900*/ 	.word	0x00018ec0


	//   ....[113]....
        /*0904*/ 	.word	0x00018f10


	//   ....[114]....
        /*0908*/ 	.word	0x00019030


	//   ....[115]....
        /*090c*/ 	.word	0x00019080


	//   ....[116]....
        /*0910*/ 	.word	0x000193b0


	//   ....[117]....
        /*0914*/ 	.word	0x00019450


	//   ....[118]....
        /*0918*/ 	.word	0x00019580


	//   ....[119]....
        /*091c*/ 	.word	0x000195f0


	//   ....[120]....
        /*0920*/ 	.word	0x00019670


	//   ....[121]....
        /*0924*/ 	.word	0x000196f0


	//   ....[122]....
        /*0928*/ 	.word	0x00019770


	//   ....[123]....
        /*092c*/ 	.word	0x00019800


	//   ....[124]....
        /*0930*/ 	.word	0x000198a0


	//   ....[125]....
        /*0934*/ 	.word	0x00019940


	//   ....[126]....
        /*0938*/ 	.word	0x000199b0


	//   ....[127]....
        /*093c*/ 	.word	0x00019a20


	//   ....[128]....
        /*0940*/ 	.word	0x00019a90


	//   ....[129]....
        /*0944*/ 	.word	0x00019b10


	//   ....[130]....
        /*0948*/ 	.word	0x00019b90


	//   ....[131]....
        /*094c*/ 	.word	0x00019c30


	//   ....[132]....
        /*0950*/ 	.word	0x00019cc0


	//   ....[133]....
        /*0954*/ 	.word	0x00019df0


	//----- nvinfo : EIATTR_REG_RECONFIG
	.align		4
.L_883:
        /*0958*/ 	.byte	0x01, 0x54
	.zero		2


	//----- nvinfo : EIATTR_SYSCALL_OFFSETS
	.align		4
        /*095c*/ 	.byte	0x04, 0x46
        /*095e*/ 	.short	(.L_885 - .L_884)


	//   ....[0]....
.L_884:
        /*0960*/ 	.word	0x00001a70


	//   ....[1]....
        /*0964*/ 	.word	0x00012b40


	//   ....[2]....
        /*0968*/ 	.word	0x00012ca0


	//   ....[3]....
        /*096c*/ 	.word	0x00012da0


	//   ....[4]....
        /*0970*/ 	.word	0x000137a0


	//----- nvinfo : EIATTR_MBARRIER_INSTR_OFFSETS
	.align		4
.L_885:
        /*0974*/ 	.byte	0x04, 0x39
        /*0976*/ 	.short	(.L_887 - .L_886)


	//   ....[0]....
.L_886:
        /*0978*/ 	.word	0x00000270
        /*097c*/ 	.word	0x000000ff
        /*0980*/ 	.word	0x00036800
        /*0984*/ 	.short	0x0100
        /*0986*/ 	.byte	0x08
	.zero		1


	//   ....[1]....
        /*0988*/ 	.word	0x00000280
        /*098c*/ 	.word	0x000000ff
        /*0990*/ 	.word	0x00036820
        /*0994*/ 	.short	0x0100
        /*0996*/ 	.byte	0x08
	.zero		1


	//   ....[2]....
        /*0998*/ 	.word	0x00000370
        /*099c*/ 	.word	0x000000ff
        /*09a0*/ 	.word	0x00036830
        /*09a4*/ 	.short	0x0100
        /*09a6*/ 	.byte	0x08
	.zero		1


	//   ....[3]....
        /*09a8*/ 	.word	0x00000380
        /*09ac*/ 	.word	0x000000ff
        /*09b0*/ 	.word	0x00036840
        /*09b4*/ 	.short	0x0100
        /*09b6*/ 	.byte	0x08
	.zero		1


	//   ....[4]....
        /*09b8*/ 	.word	0x00000390
        /*09bc*/ 	.word	0x000000ff
        /*09c0*/ 	.word	0x00036838
        /*09c4*/ 	.short	0x0100
        /*09c6*/ 	.byte	0x08
	.zero		1


	//   ....[5]....
        /*09c8*/ 	.word	0x000003a0
        /*09cc*/ 	.word	0x000000ff
        /*09d0*/ 	.word	0x00036848
        /*09d4*/ 	.short	0x0100
        /*09d6*/ 	.byte	0x08
	.zero		1


	//   ....[6]....
        /*09d8*/ 	.word	0x000004d0
        /*09dc*/ 	.word	0x000000ff
        /*09e0*/ 	.word	0x00036850
        /*09e4*/ 	.short	0x0100
        /*09e6*/ 	.byte	0x08
	.zero		1


	//   ....[7]....
        /*09e8*/ 	.word	0x000004e0
        /*09ec*/ 	.word	0x000000ff
        /*09f0*/ 	.word	0x00036860
        /*09f4*/ 	.short	0x0100
        /*09f6*/ 	.byte	0x08
	.zero		1


	//   ....[8]....
        /*09f8*/ 	.word	0x000004f0
        /*09fc*/ 	.word	0x000000ff
        /*0a00*/ 	.word	0x00036858
        /*0a04*/ 	.short	0x0100
        /*0a06*/ 	.byte	0x08
	.zero		1


	//   ....[9]....
        /*0a08*/ 	.word	0x00000500
        /*0a0c*/ 	.word	0x000000ff
        /*0a10*/ 	.word	0x00036868
        /*0a14*/ 	.short	0x0100
        /*0a16*/ 	.byte	0x08
	.zero		1


	//   ....[10]....
        /*0a18*/ 	.word	0x000005f0
        /*0a1c*/ 	.word	0x000000ff
        /*0a20*/ 	.word	0x00036870
        /*0a24*/ 	.short	0x0100
        /*0a26*/ 	.byte	0x06
	.zero		1


	//   ....[11]....
        /*0a28*/ 	.word	0x00000600
        /*0a2c*/ 	.word	0x000000ff
        /*0a30*/ 	.word	0x00036880
        /*0a34*/ 	.short	0x0100
        /*0a36*/ 	.byte	0x06
	.zero		1


	//   ....[12]....
        /*0a38*/ 	.word	0x00000610
        /*0a3c*/ 	.word	0x000000ff
        /*0a40*/ 	.word	0x00036878
        /*0a44*/ 	.short	0x0100
        /*0a46*/ 	.byte	0x06
	.zero		1


	//   ....[13]....
        /*0a48*/ 	.word	0x00000620
        /*0a4c*/ 	.word	0x000000ff
        /*0a50*/ 	.word	0x00036888
        /*0a54*/ 	.short	0x0100
        /*0a56*/ 	.byte	0x06
	.zero		1


	//   ....[14]....
        /*0a58*/ 	.word	0x00000750
        /*0a5c*/ 	.word	0x000000ff
        /*0a60*/ 	.word	0x00036890
        /*0a64*/ 	.short	0x0100
        /*0a66*/ 	.byte	0x08
	.zero		1


	//   ....[15]....
        /*0a68*/ 	.word	0x00000760
        /*0a6c*/ 	.word	0x000000ff
        /*0a70*/ 	.word	0x000368a0
        /*0a74*/ 	.short	0x0100
        /*0a76*/ 	.byte	0x08
	.zero		1


	//   ....[16]....
        /*0a78*/ 	.word	0x00000770
        /*0a7c*/ 	.word	0x000000ff
        /*0a80*/ 	.word	0x00036898
        /*0a84*/ 	.short	0x0100
        /*0a86*/ 	.byte	0x08
	.zero		1


	//   ....[17]....
        /*0a88*/ 	.word	0x00000780
        /*0a8c*/ 	.word	0x000000ff
        /*0a90*/ 	.word	0x000368a8
        /*0a94*/ 	.short	0x0100
        /*0a96*/ 	.byte	0x08
	.zero		1


	//   ....[18]....
        /*0a98*/ 	.word	0x000008b0
        /*0a9c*/ 	.word	0x000000ff
        /*0aa0*/ 	.word	0x000368b0
        /*0aa4*/ 	.short	0x0100
        /*0aa6*/ 	.byte	0x08
	.zero		1


	//   ....[19]....
        /*0aa8*/ 	.word	0x000008c0
        /*0aac*/ 	.word	0x000000ff
        /*0ab0*/ 	.word	0x000368c0
        /*0ab4*/ 	.short	0x0100
        /*0ab6*/ 	.byte	0x08
	.zero		1


	//   ....[20]....
        /*0ab8*/ 	.word	0x000008d0
        /*0abc*/ 	.word	0x000000ff
        /*0ac0*/ 	.word	0x000368b8
        /*0ac4*/ 	.short	0x0100
        /*0ac6*/ 	.byte	0x08
	.zero		1


	//   ....[21]....
        /*0ac8*/ 	.word	0x000008e0
        /*0acc*/ 	.word	0x000000ff
        /*0ad0*/ 	.word	0x000368c8
        /*0ad4*/ 	.short	0x0100
        /*0ad6*/ 	.byte	0x08
	.zero		1


	//   ....[22]....
        /*0ad8*/ 	.word	0x00001b10
        /*0adc*/ 	.word	0x000000ff
        /*0ae0*/ 	.word	0x00036800
        /*0ae4*/ 	.short	0x010a
        /*0ae6*/ 	.byte	0x3c
	.zero		1


	//   ....[23]....
        /*0ae8*/ 	.word	0x00001b90
        /*0aec*/ 	.word	0x00000002
        /*0af0*/ 	.word	0x00036830
        /*0af4*/ 	.short	0x010a
        /*0af6*/ 	.byte	0x3f
	.zero		1


	//   ....[24]....
        /*0af8*/ 	.word	0x00001bf0
        /*0afc*/ 	.word	0x00000002
        /*0b00*/ 	.word	0x00036830
        /*0b04*/ 	.short	0x010a
        /*0b06*/ 	.byte	0x3f
	.zero		1


	//   ....[25]....
        /*0b08*/ 	.word	0x000042b0
        /*0b0c*/ 	.word	0x00000002
        /*0b10*/ 	.word	0x00000000
        /*0b14*/ 	.short	0x0101
        /*0b16*/ 	.byte	0x3f
	.zero		1


	//   ....[26]....
        /*0b18*/ 	.word	0x00005ab0
        /*0b1c*/ 	.word	0x000000ff
        /*0b20*/ 	.word	0x00036830
        /*0b24*/ 	.short	0x010a
        /*0b26*/ 	.byte	0x27
	.zero		1


	//   ....[27]....
        /*0b28*/ 	.word	0x00005af0
        /*0b2c*/ 	.word	0x000000ff
        /*0b30*/ 	.word	0x00036830
        /*0b34*/ 	.short	0x010a
        /*0b36*/ 	.byte	0x27
	.zero		1


	//   ....[28]....
        /*0b38*/ 	.word	0x000080f0
        /*0b3c*/ 	.word	0x000000ff
        /*0b40*/ 	.word	0x00036850
        /*0b44*/ 	.short	0x010a
        /*0b46*/ 	.byte	0x0a
	.zero		1


	//   ....[29]....
        /*0b48*/ 	.word	0x00008130
        /*0b4c*/ 	.word	0x000000ff
        /*0b50*/ 	.word	0x00036850
        /*0b54*/ 	.short	0x010a
        /*0b56*/ 	.byte	0x0a
	.zero		1


	//   ....[30]....
        /*0b58*/ 	.word	0x00009980
        /*0b5c*/ 	.word	0x0000000a
        /*0b60*/ 	.word	0x00000000
        /*0b64*/ 	.short	0x0101
        /*0b66*/ 	.byte	0x3f
	.zero		1


	//   ....[31]....
        /*0b68*/ 	.word	0x000099d0
        /*0b6c*/ 	.word	0x00000094
        /*0b70*/ 	.word	0x00000000
        /*0b74*/ 	.short	0x0101
        /*0b76*/ 	.byte	0x3f
	.zero		1


	//   ....[32]....
        /*0b78*/ 	.word	0x00009f30
        /*0b7c*/ 	.word	0x000000ff
        /*0b80*/ 	.word	0x00036830
        /*0b84*/ 	.short	0x010a
        /*0b86*/ 	.byte	0x06
	.zero		1


	//   ....[33]....
        /*0b88*/ 	.word	0x00009f70
        /*0b8c*/ 	.word	0x000000ff
        /*0b90*/ 	.word	0x00036830
        /*0b94*/ 	.short	0x010a
        /*0b96*/ 	.byte	0x06
	.zero		1


	//   ....[34]....
        /*0b98*/ 	.word	0x0000c560
        /*0b9c*/ 	.word	0x000000ff
        /*0ba0*/ 	.word	0x00036850
        /*0ba4*/ 	.short	0x010a
        /*0ba6*/ 	.byte	0x0b
	.zero		1


	//   ....[35]....
        /*0ba8*/ 	.word	0x0000c5a0
        /*0bac*/ 	.word	0x000000ff
        /*0bb0*/ 	.word	0x00036850
        /*0bb4*/ 	.short	0x010a
        /*0bb6*/ 	.byte	0x0b
	.zero		1


	//   ....[36]....
        /*0bb8*/ 	.word	0x0000d470
        /*0bbc*/ 	.word	0x00000085
        /*0bc0*/ 	.word	0x00000000
        /*0bc4*/ 	.short	0x0101
        /*0bc6*/ 	.byte	0x3f
	.zero		1


	//   ....[37]....
        /*0bc8*/ 	.word	0x0000d520
        /*0bcc*/ 	.word	0x00000085
        /*0bd0*/ 	.word	0x00000000
        /*0bd4*/ 	.short	0x0101
        /*0bd6*/ 	.byte	0x3f
	.zero		1


	//   ....[38]....
        /*0bd8*/ 	.word	0x0000e080
        /*0bdc*/ 	.word	0x000000ff
        /*0be0*/ 	.word	0x00036850
        /*0be4*/ 	.short	0x010a
        /*0be6*/ 	.byte	0x05
	.zero		1


	//   ....[39]....
        /*0be8*/ 	.word	0x0000e0c0
        /*0bec*/ 	.word	0x000000ff
        /*0bf0*/ 	.word	0x00036850
        /*0bf4*/ 	.short	0x010a
        /*0bf6*/ 	.byte	0x05
	.zero		1


	//   ....[40]....
        /*0bf8*/ 	.word	0x0000e5b0
        /*0bfc*/ 	.word	0x00000004
        /*0c00*/ 	.word	0x00000000
        /*0c04*/ 	.short	0x0101
        /*0c06*/ 	.byte	0x3f
	.zero		1


	//   ....[41]....
        /*0c08*/ 	.word	0x00010250
        /*0c0c*/ 	.word	0x00000011
        /*0c10*/ 	.word	0x00000000
        /*0c14*/ 	.short	0x0101
        /*0c16*/ 	.byte	0x3f
	.zero		1


	//   ....[42]....
        /*0c18*/ 	.word	0x000131f0
        /*0c1c*/ 	.word	0x00000000
        /*0c20*/ 	.word	0x00036840
        /*0c24*/ 	.short	0x010a
        /*0c26*/ 	.byte	0x3f
	.zero		1


	//   ....[43]....
        /*0c28*/ 	.word	0x00014240
        /*0c2c*/ 	.word	0x00000009
        /*0c30*/ 	.word	0x00036800
        /*0c34*/ 	.short	0x0107
        /*0c36*/ 	.byte	0x3f
	.zero		1


	//   ....[44]....
        /*0c38*/ 	.word	0x00014350
        /*0c3c*/ 	.word	0x00000002
        /*0c40*/ 	.word	0x00036800
        /*0c44*/ 	.short	0x0101
        /*0c46*/ 	.byte	0x3f
	.zero		1


	//   ....[45]....
        /*0c48*/ 	.word	0x00014370
        /*0c4c*/ 	.word	0x00000002
        /*0c50*/ 	.word	0x00036820
        /*0c54*/ 	.short	0x010a
        /*0c56*/ 	.byte	0x3f
	.zero		1


	//   ....[46]....
        /*0c58*/ 	.word	0x000146e0
        /*0c5c*/ 	.word	0x00000002
        /*0c60*/ 	.word	0x00036840
        /*0c64*/ 	.short	0x010a
        /*0c66*/ 	.byte	0x3f
	.zero		1


	//   ....[47]....
        /*0c68*/ 	.word	0x00014ba0
        /*0c6c*/ 	.word	0x00000002
        /*0c70*/ 	.word	0x00000060
        /*0c74*/ 	.short	0x010a
        /*0c76*/ 	.byte	0x3f
	.zero		1


	//   ....[48]....
        /*0c78*/ 	.word	0x00015390
        /*0c7c*/ 	.word	0x00000003
        /*0c80*/ 	.word	0x00036840
        /*0c84*/ 	.short	0x010a
        /*0c86*/ 	.byte	0x3f
	.zero		1


	//   ....[49]....
        /*0c88*/ 	.word	0x00015850
        /*0c8c*/ 	.word	0x00000002
        /*0c90*/ 	.word	0x00000060
        /*0c94*/ 	.short	0x010a
        /*0c96*/ 	.byte	0x3f
	.zero		1


	//   ....[50]....
        /*0c98*/ 	.word	0x00015f80
        /*0c9c*/ 	.word	0x00000002
        /*0ca0*/ 	.word	0x00036840
        /*0ca4*/ 	.short	0x010a
        /*0ca6*/ 	.byte	0x3f
	.zero		1


	//   ....[51]....
        /*0ca8*/ 	.word	0x00016440
        /*0cac*/ 	.word	0x00000002
        /*0cb0*/ 	.word	0x00000060
        /*0cb4*/ 	.short	0x010a
        /*0cb6*/ 	.byte	0x3f
	.zero		1


	//   ....[52]....
        /*0cb8*/ 	.word	0x00016b00
        /*0cbc*/ 	.word	0x00000000
        /*0cc0*/ 	.word	0x00036860
        /*0cc4*/ 	.short	0x010a
        /*0cc6*/ 	.byte	0x3f
	.zero		1


	//   ....[53]....
        /*0cc8*/ 	.word	0x00017d50
        /*0ccc*/ 	.word	0x00000000
        /*0cd0*/ 	.word	0x00036820
        /*0cd4*/ 	.short	0x010a
        /*0cd6*/ 	.byte	0x3f
	.zero		1


	//   ....[54]....
        /*0cd8*/ 	.word	0x00017f30
        /*0cdc*/ 	.word	0x00000006
        /*0ce0*/ 	.word	0x00000000
        /*0ce4*/ 	.short	0x010a
        /*0ce6*/ 	.byte	0x3f
	.zero		1


	//   ....[55]....
        /*0ce8*/ 	.word	0x00017fa0
        /*0cec*/ 	.word	0x00000007
        /*0cf0*/ 	.word	0x00000000
        /*0cf4*/ 	.short	0x010a
        /*0cf6*/ 	.byte	0x3f
	.zero		1


	//   ....[56]....
        /*0cf8*/ 	.word	0x00018010
        /*0cfc*/ 	.word	0x00000004
        /*0d00*/ 	.word	0x00000000
        /*0d04*/ 	.short	0x010a
        /*0d06*/ 	.byte	0x3f
	.zero		1


	//   ....[57]....
        /*0d08*/ 	.word	0x00018040
        /*0d0c*/ 	.word	0x00000003
        /*0d10*/ 	.word	0x00000000
        /*0d14*/ 	.short	0x010a
        /*0d16*/ 	.byte	0x3f
	.zero		1


	//   ....[58]....
        /*0d18*/ 	.word	0x000180b0
        /*0d1c*/ 	.word	0x00000003
        /*0d20*/ 	.word	0x00036800
        /*0d24*/ 	.short	0x010a
        /*0d26*/ 	.byte	0x3f
	.zero		1


	//   ....[59]....
        /*0d28*/ 	.word	0x00018100
        /*0d2c*/ 	.word	0x00000002
        /*0d30*/ 	.word	0x00036830
        /*0d34*/ 	.short	0x010a
        /*0d36*/ 	.byte	0x3f
	.zero		1


	//   ....[60]....
        /*0d38*/ 	.word	0x00018160
        /*0d3c*/ 	.word	0x00000005
        /*0d40*/ 	.word	0x00036830
        /*0d44*/ 	.short	0x010a
        /*0d46*/ 	.byte	0x3f
	.zero		1


	//   ....[61]....
        /*0d48*/ 	.word	0x000181c0
        /*0d4c*/ 	.word	0x00000003
        /*0d50*/ 	.word	0x00036850
        /*0d54*/ 	.short	0x010a
        /*0d56*/ 	.byte	0x3f
	.zero		1


	//   ....[62]....
        /*0d58*/ 	.word	0x00018220
        /*0d5c*/ 	.word	0x00000005
        /*0d60*/ 	.word	0x00036830
        /*0d64*/ 	.short	0x010a
        /*0d66*/ 	.byte	0x3f
	.zero		1


	//   ....[63]....
        /*0d68*/ 	.word	0x00018280
        /*0d6c*/ 	.word	0x00000003
        /*0d70*/ 	.word	0x00036850
        /*0d74*/ 	.short	0x010a
        /*0d76*/ 	.byte	0x3f
	.zero		1


	//   ....[64]....
        /*0d78*/ 	.word	0x000182e0
        /*0d7c*/ 	.word	0x00000003
        /*0d80*/ 	.word	0x00036850
        /*0d84*/ 	.short	0x010a
        /*0d86*/ 	.byte	0x3f
	.zero		1


	//   ....[65]....
        /*0d88*/ 	.word	0x00018480
        /*0d8c*/ 	.word	0x00000000
        /*0d90*/ 	.word	0x00036840
        /*0d94*/ 	.short	0x010a
        /*0d96*/ 	.byte	0x3f
	.zero		1


	//   ....[66]....
        /*0d98*/ 	.word	0x000190d0
        /*0d9c*/ 	.word	0x00000002
        /*0da0*/ 	.word	0x00036820
        /*0da4*/ 	.short	0x010a
        /*0da6*/ 	.byte	0x3f
	.zero		1


	//   ....[67]....
        /*0da8*/ 	.word	0x00019120
        /*0dac*/ 	.word	0x00000002
        /*0db0*/ 	.word	0x00036840
        /*0db4*/ 	.short	0x010a
        /*0db6*/ 	.byte	0x3f
	.zero		1


	//   ....[68]....
        /*0db8*/ 	.word	0x00019170
        /*0dbc*/ 	.word	0x00000002
        /*0dc0*/ 	.word	0x00000060
        /*0dc4*/ 	.short	0x010a
        /*0dc6*/ 	.byte	0x3f
	.zero		1


	//   ....[69]....
        /*0dc8*/ 	.word	0x000191c0
        /*0dcc*/ 	.word	0x00000003
        /*0dd0*/ 	.word	0x00036840
        /*0dd4*/ 	.short	0x010a
        /*0dd6*/ 	.byte	0x3f
	.zero		1


	//   ....[70]....
        /*0dd8*/ 	.word	0x00019210
        /*0ddc*/ 	.word	0x00000002
        /*0de0*/ 	.word	0x00000060
        /*0de4*/ 	.short	0x010a
        /*0de6*/ 	.byte	0x3f
	.zero		1


	//   ....[71]....
        /*0de8*/ 	.word	0x00019260
        /*0dec*/ 	.word	0x00000002
        /*0df0*/ 	.word	0x00036840
        /*0df4*/ 	.short	0x010a
        /*0df6*/ 	.byte	0x3f
	.zero		1


	//   ....[72]....
        /*0df8*/ 	.word	0x000192b0
        /*0dfc*/ 	.word	0x00000002
        /*0e00*/ 	.word	0x00000060
        /*0e04*/ 	.short	0x010a
        /*0e06*/ 	.byte	0x3f
	.zero		1


	//   ....[73]....
        /*0e08*/ 	.word	0x00019300
        /*0e0c*/ 	.word	0x00000000
        /*0e10*/ 	.word	0x00036860
        /*0e14*/ 	.short	0x010a
        /*0e16*/ 	.byte	0x3f
	.zero		1


	//   ....[74]....
        /*0e18*/ 	.word	0x00019d10
        /*0e1c*/ 	.word	0x00000000
        /*0e20*/ 	.word	0x00036820
        /*0e24*/ 	.short	0x010a
        /*0e26*/ 	.byte	0x3f
	.zero		1


	//   ....[75]....
        /*0e28*/ 	.word	0x00019eb0
        /*0e2c*/ 	.word	0x00000006
        /*0e30*/ 	.word	0x00000000
        /*0e34*/ 	.short	0x010a
        /*0e36*/ 	.byte	0x3f
	.zero		1


	//   ....[76]....
        /*0e38*/ 	.word	0x00019f00
        /*0e3c*/ 	.word	0x00000007
        /*0e40*/ 	.word	0x00000000
        /*0e44*/ 	.short	0x010a
        /*0e46*/ 	.byte	0x3f
	.zero		1


	//   ....[77]....
        /*0e48*/ 	.word	0x00019f50
        /*0e4c*/ 	.word	0x00000004
        /*0e50*/ 	.word	0x00000000
        /*0e54*/ 	.short	0x010a
        /*0e56*/ 	.byte	0x3f
	.zero		1


	//----- nvinfo : EIATTR_NUM_MBARRIERS
	.align		4
.L_887:
        /*0e58*/ 	.byte	0x03, 0x38
        /*0e5a*/ 	.short	0x0016


	//----- nvinfo : EIATTR_EXIT_INSTR_OFFSETS
	.align		4
        /*0e5c*/ 	.byte	0x04, 0x1c
        /*0e5e*/ 	.short	(.L_889 - .L_888)


	//   ....[0]....
.L_888:
        /*0e60*/ 	.word	0x00000a50


	//   ....[1]....
        /*0e64*/ 	.word	0x00011500


	//   ....[2]....
        /*0e68*/ 	.word	0x00018090


	//----- nvinfo : EIATTR_MAX_THREADS
	.align		4
.L_889:
        /*0e6c*/ 	.byte	0x04, 0x05
        /*0e6e*/ 	.short	(.L_891 - .L_890)
.L_890:
        /*0e70*/ 	.word	0x00000180
        /*0e74*/ 	.word	0x00000001
        /*0e78*/ 	.word	0x00000001


	//----- nvinfo : EIATTR_CRS_STACK_SIZE
	.align		4
.L_891:
        /*0e7c*/ 	.byte	0x04, 0x1e
        /*0e7e*/ 	.short	(.L_893 - .L_892)
.L_892:
        /*0e80*/ 	.word	0x00000000


	//----- nvinfo : EIATTR_CBANK_PARAM_SIZE
	.align		4
.L_893:
        /*0e84*/ 	.byte	0x03, 0x19
        /*0e86*/ 	.short	0x0af0


	//----- nvinfo : EIATTR_PARAM_CBANK
	.align		4
        /*0e88*/ 	.byte	0x04, 0x0a
        /*0e8a*/ 	.short	(.L_895 - .L_894)
	.align		4
.L_894:
        /*0e8c*/ 	.word	index@(.nv.constant0._ZN7cutlass13device_kernelIN5flash11enable_sm90INS1_16FlashAttnFwdSm90INS1_25CollectiveMainloopFwdSm90ILi2EN4cute5tupleIJNS5_1CILi1EEES8_S8_EEENS6_IJNS7_ILi128EEENS7_ILi112EEENS7_ILi192EEEEEELi192ENS_6half_tEfNS_4arch4Sm90ELb1ELb0ELb0ELb1ELb0ELb0ELb0ELb1ELb1ELb1ELb0ELb0EEENS1_21CollectiveEpilogueFwdINS6_IJSA_SC_SB_EEES9_SE_SG_Li256ELb1ELb1ELb0ELb0EEENS1_36VarlenDynamicPersistentTileSchedulerILi128ELi112ELi256ELi128ELb0ELb1ELb1ELb1ELb1ELb1EEEEEEEEEvNT_6ParamsE)
        /*0e90*/ 	.short	0x0210
        /*0e92*/ 	.short	0x0af0


	//----- nvinfo : EIATTR_SW_WAR
	.align		4
.L_895:
        /*0e94*/ 	.byte	0x04, 0x36
        /*0e96*/ 	.short	(.L_897 - .L_896)
.L_896:
        /*0e98*/ 	.word	0x00000008
.L_897:


//--------------------- .nv.info._ZN7cutlass13device_kernelIN5flash11enable_sm90INS1_16FlashAttnFwdSm90INS1_25CollectiveMainloopFwdSm90ILi2EN4cute5tupleIJNS5_1CILi1EEES8_S8_EEENS6_IJNS7_ILi128EEENS7_ILi112EEENS7_ILi192EEEEEELi192ENS_6half_tEfNS_4arch4Sm90ELb1ELb0ELb0ELb1ELb0ELb1ELb0ELb1ELb1ELb1ELb0ELb0EEENS1_21CollectiveEpilogueFwdINS6_IJSA_SC_SB_EEES9_SE_SG_Li256ELb1ELb1ELb0ELb0EEENS1_36VarlenDynamicPersistentTileSchedulerILi128ELi112ELi256ELi128ELb0ELb1ELb1ELb1ELb1ELb1EEEEEEEEEvNT_6ParamsE --------------------------
	.section	.nv.info._ZN7cutlass13device_kernelIN5flash11enable_sm90INS1_16FlashAttnFwdSm90INS1_25CollectiveMainloopFwdSm90ILi2EN4cute5tupleIJNS5_1CILi1EEES8_S8_EEENS6_IJNS7_ILi128EEENS7_ILi112EEENS7_ILi192EEEEEELi192ENS_6half_tEfNS_4arch4Sm90ELb1ELb0ELb0ELb1ELb0ELb1ELb0ELb1ELb1ELb1ELb0ELb0EEENS1_21CollectiveEpilogueFwdINS6_IJSA_SC_SB_EEES9_SE_SG_Li256ELb1ELb1ELb0ELb0EEENS1_36VarlenDynamicPersistentTileSchedulerILi128ELi112ELi256ELi128ELb0ELb1ELb1ELb1ELb1ELb1EEEEEEEEEvNT_6ParamsE,"",@"SHT_CUDA_INFO"
	.sectionflags	@""
	.align	4


	//----- nvinfo : EIATTR_CUDA_API_VERSION
	.align		4
        /*0000*/ 	.byte	0x04, 0x37
        /*0002*/ 	.short	(.L_899 - .L_898)
.L_898:
        /*0004*/ 	.word	0x00000082


	//----- nvinfo : EIATTR_KPARAM_INFO
	.align		4
.L_899:
        /*0008*/ 	.byte	0x04, 0x17
        /*000a*/ 	.short	(.L_901 - .L_900)
.L_900:
        /*000c*/ 	.word	0x00000000
        /*0010*/ 	.short	0x0000
        /*0012*/ 	.short	0x0070
        /*0014*/ 	.byte	0x00, 0xf0, 0x01, 0x2a


	//----- nvinfo : EIATTR_SPARSE_MMA_MASK
	.align		4
.L_901:
        /*0018*/ 	.byte	0x03, 0x50
        /*001a*/ 	.short	0x0000


	//----- nvinfo : EIATTR_MAXREG_COUNT
	.align		4
        /*001c*/ 	.byte	0x03, 0x1b
        /*001e*/ 	.short	0x00a8


	//----- nvinfo : EIATTR_NUM_BARRIERS
	.align		4
        /*0020*/ 	.byte	0x02, 0x4c
        /*0022*/ 	.byte	0x10
	.zero		1


	//----- nvinfo : EIATTR_EXTERNS
	.align		4
        /*0024*/ 	.byte	0x04, 0x0f
        /*0026*/ 	.short	(.L_903 - .L_902)


	//   ....[0]....
	.align		4
.L_902:
        /*0028*/ 	.word	index@(__assertfail)


	//----- nvinfo : EIATTR_ANNOTATIONS
	.align		4
.L_903:
        /*002c*/ 	.byte	0x04, 0x55
        /*002e*/ 	.short	(.L_905 - .L_904)


	//   ....[0]....
.L_904:
        /* <DEDUP_REMOVED lines=146> */


	//----- nvinfo : EIATTR_MERCURY_ISA_VERSION
	.align		4
.L_905:
        /*0938*/ 	.byte	0x03, 0x5f
        /*093a*/ 	.short	0x0101


	//----- nvinfo : EIATTR_UNUSED_LOAD_BYTE_OFFSET
	.align		4
        /*093c*/ 	.byte	0x04, 0x44
        /*093e*/ 	.short	(.L_907 - .L_906)


	//   ....[0]....
.L_906:
        /*0940*/ 	.word	0x00000ab0
        /*0944*/ 	.word	0x0000fff0


	//   ....[1]....
        /*0948*/ 	.word	0x00022440
        /*094c*/ 	.word	0x0000fff0


	//----- nvinfo : EIATTR_INT_WARP_WIDE_INSTR_OFFSETS
	.align		4
.L_907:
        /*0950*/ 	.byte	0x04, 0x31
        /*0952*/ 	.short	(.L_909 - .L_908)


	//   ....[0]....
.L_908:
        /*0954*/ 	.word	0x00000190


	//   ....[1]....
        /*0958*/ 	.word	0x000001d0


	//   ....[2]....
        /*095c*/ 	.word	0x00000240


	//   ....[3]....
        /*0960*/ 	.word	0x000277c0


	//   ....[4]....
        /*0964*/ 	.word	0x00027850


	//   ....[5]....
        /*0968*/ 	.word	0x0002b850


	//   ....[6]....
        /*096c*/ 	.word	0x0002b8b0


	//----- nvinfo : EIATTR_COOP_GROUP_MASK_REGIDS
	.align		4
.L_909:
        /*0970*/ 	.byte	0x04, 0x29
        /*0972*/ 	.short	(.L_911 - .L_910)


	//   ....[0]....
.L_910:
        /*0974*/ 	.word	0xffffffff


	//   ....[1]....
        /*0978*/ 	.word	0xffffffff


	//   ....[2]....
        /*097c*/ 	.word	0xffffffff


	//   ....[3]....
        /*0980*/ 	.word	0xffffffff


	//   ....[4]....
        /*0984*/ 	.word	0xffffffff


	//   ....[5]....
        /*0988*/ 	.word	0xffffffff


	//   ....[6]....
        /*098c*/ 	.word	0xffffffff


	//   ....[7]....
        /*0990*/ 	.word	0xffffffff


	//   ....[8]....
        /*0994*/ 	.word	0xffffffff


	//   ....[9]....
        /*0998*/ 	.word	0xffffffff


	//   ....[10]....
        /*099c*/ 	.word	0xffffffff


	//   ....[11]....
        /*09a0*/ 	.word	0xffffffff


	//   ....[12]....
        /*09a4*/ 	.word	0xffffffff


	//   ....[13]....
        /*09a8*/ 	.word	0xffffffff


	//   ....[14]....
        /*09ac*/ 	.word	0xffffffff


	//   ....[15]....
        /*09b0*/ 	.word	0xffffffff


	//   ....[16]....
        /*09b4*/ 	.word	0xffffffff


	//   ....[17]....
        /*09b8*/ 	.word	0xffffffff


	//   ....[18]....
        /*09bc*/ 	.word	0xffffffff


	//   ....[19]....
        /*09c0*/ 	.word	0xffffffff


	//   ....[20]....
        /*09c4*/ 	.word	0xffffffff


	//   ....[21]....
        /*09c8*/ 	.word	0xffffffff


	//   ....[22]....
        /*09cc*/ 	.word	0xffffffff


	//   ....[23]....
        /*09d0*/ 	.word	0xffffffff


	//   ....[24]....
        /*09d4*/ 	.word	0xffffffff


	//   ....[25]....
        /*09d8*/ 	.word	0xffffffff


	//   ....[26]....
        /*09dc*/ 	.word	0xffffffff


	//   ....[27]....
        /*09e0*/ 	.word	0xffffffff


	//   ....[28]....
        /*09e4*/ 	.word	0xffffffff


	//   ....[29]....
        /*09e8*/ 	.word	0xffffffff


	//   ....[30]....
        /*09ec*/ 	.word	0xffffffff


	//   ....[31]....
        /*09f0*/ 	.word	0xffffffff


	//   ....[32]....
        /*09f4*/ 	.word	0xffffffff


	//   ....[33]....
        /*09f8*/ 	.word	0xffffffff


	//   ....[34]....
        /*09fc*/ 	.word	0xffffffff


	//   ....[35]....
        /*0a00*/ 	.word	0xffffffff


	//   ....[36]....
        /*0a04*/ 	.word	0xffffffff


	//   ....[37]....
        /*0a08*/ 	.word	0xffffffff


	//   ....[38]....
        /*0a0c*/ 	.word	0xffffffff


	//   ....[39]....
        /*0a10*/ 	.word	0xffffffff


	//   ....[40]....
        /*0a14*/ 	.word	0xffffffff


	//   ....[41]....
        /*0a18*/ 	.word	0xffffffff


	//   ....[42]....
        /*0a1c*/ 	.word	0xffffffff


	//   ....[43]....
        /*0a20*/ 	.word	0xffffffff


	//   ....[44]....
        /*0a24*/ 	.word	0xffffffff


	//   ....[45]....
        /*0a28*/ 	.word	0xffffffff


	//   ....[46]....
        /*0a2c*/ 	.word	0xffffffff


	//   ....[47]....
        /*0a30*/ 	.word	0xffffffff


	//   ....[48]....
        /*0a34*/ 	.word	0xffffffff


	//   ....[49]....
        /*0a38*/ 	.word	0xffffffff


	//   ....[50]....
        /*0a3c*/ 	.word	0xffffffff


	//   ....[51]....
        /*0a40*/ 	.word	0xffffffff


	//   ....[52]....
        /*0a44*/ 	.word	0xffffffff


	//   ....[53]....
        /*0a48*/ 	.word	0xffffffff


	//   ....[54]....
        /*0a4c*/ 	.word	0xffffffff


	//   ....[55]....
        /*0a50*/ 	.word	0xffffffff


	//   ....[56]....
        /*0a54*/ 	.word	0xffffffff


	//   ....[57]....
        /*0a58*/ 	.word	0xffffffff


	//   ....[58]....
        /*0a5c*/ 	.word	0xffffffff


	//   ....[59]....
        /*0a60*/ 	.word	0xffffffff


	//   ....[60]....
        /*0a64*/ 	.word	0xffffffff


	//   ....[61]....
        /*0a68*/ 	.word	0xffffffff


	//   ....[62]....
        /*0a6c*/ 	.word	0xffffffff


	//   ....[63]....
        /*0a70*/ 	.word	0xffffffff


	//   ....[64]....
        /*0a74*/ 	.word	0xffffffff


	//   ....[65]....
        /*0a78*/ 	.word	0xffffffff


	//   ....[66]....
        /*0a7c*/ 	.word	0xffffffff


	//   ....[67]....
        /*0a80*/ 	.word	0xffffffff


	//   ....[68]....
        /*0a84*/ 	.word	0xffffffff


	//   ....[69]....
        /*0a88*/ 	.word	0xffffffff


	//   ....[70]....
        /*0a8c*/ 	.word	0xffffffff


	//   ....[71]....
        /*0a90*/ 	.word	0xffffffff


	//   ....[72]....
        /*0a94*/ 	.word	0xffffffff


	//   ....[73]....
        /*0a98*/ 	.word	0xffffffff


	//   ....[74]....
        /*0a9c*/ 	.word	0xffffffff


	//   ....[75]....
        /*0aa0*/ 	.word	0xffffffff


	//   ....[76]....
        /*0aa4*/ 	.word	0xffffffff


	//   ....[77]....
        /*0aa8*/ 	.word	0xffffffff


	//   ....[78]....
        /*0aac*/ 	.word	0xffffffff


	//   ....[79]....
        /*0ab0*/ 	.word	0xffffffff


	//   ....[80]....
        /*0ab4*/ 	.word	0xffffffff


	//   ....[81]....
        /*0ab8*/ 	.word	0xffffffff


	//   ....[82]....
        /*0abc*/ 	.word	0xffffffff


	//   ....[83]....
        /*0ac0*/ 	.word	0xffffffff


	//   ....[84]....
        /*0ac4*/ 	.word	0xffffffff


	//   ....[85]....
        /*0ac8*/ 	.word	0xffffffff


	//   ....[86]....
        /*0acc*/ 	.word	0xffffffff


	//   ....[87]....
        /*0ad0*/ 	.word	0xffffffff


	//   ....[88]....
        /*0ad4*/ 	.word	0xffffffff


	//   ....[89]....
        /*0ad8*/ 	.word	0xffffffff


	//   ....[90]....
        /*0adc*/ 	.word	0xffffffff


	//   ....[91]....
        /*0ae0*/ 	.word	0xffffffff


	//   ....[92]....
        /*0ae4*/ 	.word	0xffffffff


	//   ....[93]....
        /*0ae8*/ 	.word	0xffffffff


	//   ....[94]....
        /*0aec*/ 	.word	0xffffffff


	//   ....[95]....
        /*0af0*/ 	.word	0xffffffff


	//   ....[96]....
        /*0af4*/ 	.word	0xffffffff


	//   ....[97]....
        /*0af8*/ 	.word	0xffffffff


	//   ....[98]....
        /*0afc*/ 	.word	0xffffffff


	//   ....[99]....
        /*0b00*/ 	.word	0xffffffff


	//   ....[100]....
        /*0b04*/ 	.word	0xffffffff


	//   ....[101]....
        /*0b08*/ 	.word	0xffffffff


	//   ....[102]....
        /*0b0c*/ 	.word	0xffffffff


	//   ....[103]....
        /*0b10*/ 	.word	0xffffffff


	//   ....[104]....
        /*0b14*/ 	.word	0xffffffff


	//   ....[105]....
        /*0b18*/ 	.word	0xffffffff


	//   ....[106]....
        /*0b1c*/ 	.word	0xffffffff


	//   ....[107]....
        /*0b20*/ 	.word	0xffffffff


	//   ....[108]....
        /*0b24*/ 	.word	0xffffffff


	//   ....[109]....
        /*0b28*/ 	.word	0xffffffff


	//   ....[110]....
        /*0b2c*/ 	.word	0xffffffff


	//   ....[111]....
        /*0b30*/ 	.word	0xffffffff


	//   ....[112]....
        /*0b34*/ 	.word	0xffffffff


	//   ....[113]....
        /*0b38*/ 	.word	0xffffffff


	//   ....[114]....
        /*0b3c*/ 	.word	0xffffffff


	//   ....[115]....
        /*0b40*/ 	.word	0xffffffff


	//   ....[116]....
        /*0b44*/ 	.word	0x0500000f


	//   ....[117]....
        /*0b48*/ 	.word	0x0500000f


	//   ....[118]....
        /*0b4c*/ 	.word	0x0500000f


	//   ....[119]....
        /*0b50*/ 	.word	0x0500000f


	//   ....[120]....
        /*0b54*/ 	.word	0x0500000f


	//   ....[121]....
        /*0b58*/ 	.word	0x0500000f


	//   ....[122]....
        /*0b5c*/ 	.word	0x0500000f


	//   ....[123]....
        /*0b60*/ 	.word	0x0500000f


	//   ....[124]....
        /*0b64*/ 	.word	0x0500000f


	//   ....[125]....
        /*0b68*/ 	.word	0x0500000f


	//   ....[126]....
        /*0b6c*/ 	.word	0x0500000f


	//   ....[127]....
        /*0b70*/ 	.word	0x0500000f


	//   ....[128]....
        /*0b74*/ 	.word	0x0500000f


	//   ....[129]....
        /*0b78*/ 	.word	0x0500000f


	//   ....[130]....
        /*0b7c*/ 	.word	0x0500000f


	//   ....[131]....
        /*0b80*/ 	.word	0x0500000f


	//   ....[132]....
        /*0b84*/ 	.word	0x0500000f


	//   ....[133]....
        /*0b88*/ 	.word	0x0500000f


	//   ....[134]....
        /*0b8c*/ 	.word	0x0500000f


	//   ....[135]....
        /*0b90*/ 	.word	0x0500000f


	//   ....[136]....
        /*0b94*/ 	.word	0x0500000f


	//   ....[137]....
        /*0b98*/ 	.word	0x0500000f


	//   ....[138]....
        /*0b9c*/ 	.word	0x0500000f


	//   ....[139]....
        /*0ba0*/ 	.word	0x0500000f


	//   ....[140]....
        /*0ba4*/ 	.word	0x0500000f


	//   ....[141]....
        /*0ba8*/ 	.word	0x0500000f


	//   ....[142]....
        /*0bac*/ 	.word	0x0500000f


	//   ....[143]....
        /*0bb0*/ 	.word	0x0500000f


	//   ....[144]....
        /*0bb4*/ 	.word	0x0500000f


	//   ....[145]....
        /*0bb8*/ 	.word	0x0500000f


	//   ....[146]....
        /*0bbc*/ 	.word	0x0500000f


	//   ....[147]....
        /*0bc0*/ 	.word	0x0500000f


	//   ....[148]....
        /*0bc4*/ 	.word	0x0500000f


	//   ....[149]....
        /*0bc8*/ 	.word	0x0500000f


	//   ....[150]....
        /*0bcc*/ 	.word	0x0500000f


	//   ....[151]....
        /*0bd0*/ 	.word	0x0500000f


	//   ....[152]....
        /*0bd4*/ 	.word	0x0500000f


	//   ....[153]....
        /*0bd8*/ 	.word	0x0500000f


	//   ....[154]....
        /*0bdc*/ 	.word	0x0500000f


	//   ....[155]....
        /*0be0*/ 	.word	0x0500000f


	//   ....[156]....
        /*0be4*/ 	.word	0x0500000f


	//   ....[157]....
        /*0be8*/ 	.word	0x0500000f


	//   ....[158]....
        /*0bec*/ 	.word	0x0500000f


	//   ....[159]....
        /*0bf0*/ 	.word	0x0500000f


	//   ....[160]....
        /*0bf4*/ 	.word	0x0500000f


	//   ....[161]....
        /*0bf8*/ 	.word	0x0500000f


	//   ....[162]....
        /*0bfc*/ 	.word	0x0500000f


	//   ....[163]....
        /*0c00*/ 	.word	0x0500000f


	//   ....[164]....
        /*0c04*/ 	.word	0x0500000f


	//   ....[165]....
        /*0c08*/ 	.word	0x0500000f


	//   ....[166]....
        /*0c0c*/ 	.word	0x0500000f


	//   ....[167]....
        /*0c10*/ 	.word	0x0500000f


	//----- nvinfo : EIATTR_COOP_GROUP_INSTR_OFFSETS
	.align		4
.L_911:
        /*0c14*/ 	.byte	0x04, 0x28
        /*0c16*/ 	.short	(.L_913 - .L_912)


	//   ....[0]....
.L_912:
        /*0c18*/ 	.word	0x00000060


	//   ....[1]....
        /*0c1c*/ 	.word	0x000001a0


	//   ....[2]....
        /*0c20*/ 	.word	0x000001f0


	//   ....[3]....
        /*0c24*/ 	.word	0x00000420


	//   ....[4]....
        /*0c28*/ 	.word	0x00000580


	//   ....[5]....
        /*0c2c*/ 	.word	0x000006a0


	//   ....[6]....
        /*0c30*/ 	.word	0x00000800


	//   ....[7]....
        /*0c34*/ 	.word	0x0000aca0


	//   ....[8]....
        /*0c38*/ 	.word	0x0000b400


	//   ....[9]....
        /*0c3c*/ 	.word	0x0000b410


	//   ....[10]....
        /*0c40*/ 	.word	0x0000b420


	//   ....[11]....
        /*0c44*/ 	.word	0x0000b430


	//   ....[12]....
        /*0c48*/ 	.word	0x0000bc70


	//   ....[13]....
        /*0c4c*/ 	.word	0x0000bc80


	//   ....[14]....
        /*0c50*/ 	.word	0x0000bc90


	//   ....[15]....
        /*0c54*/ 	.word	0x0000bca0


	//   ....[16]....
        /*0c58*/ 	.word	0x0000eac0


	//   ....[17]....
        /*0c5c*/ 	.word	0x0000ead0


	//   ....[18]....
        /*0c60*/ 	.word	0x0000eae0


	//   ....[19]....
        /*0c64*/ 	.word	0x0000eaf0


	//   ....[20]....
        /*0c68*/ 	.word	0x0000f100


	//   ....[21]....
        /*0c6c*/ 	.word	0x0000f110


	//   ....[22]....
        /*0c70*/ 	.word	0x0000f120


	//   ....[23]....
        /*0c74*/ 	.word	0x0000f130


	//   ....[24]....
        /*0c78*/ 	.word	0x000150d0


	//   ....[25]....
        /*0c7c*/ 	.word	0x00015810


	//   ....[26]....
        /*0c80*/ 	.word	0x00015870


	//   ....[27]....
        /*0c84*/ 	.word	0x00015910


	//   ....[28]....
        /*0c88*/ 	.word	0x00016130


	//   ....[29]....
        /*0c8c*/ 	.word	0x000161a0


	//   ....[30]....
        /*0c90*/ 	.word	0x0001a9a0


	//   ....[31]....
        /*0c94*/ 	.word	0x0001af20


	//   ....[32]....
        /*0c98*/ 	.word	0x0001af50


	//   ....[33]....
        /*0c9c*/ 	.word	0x0001b340


	//   ....[34]....
        /*0ca0*/ 	.word	0x0001b740


	//   ....[35]....
        /*0ca4*/ 	.word	0x0001b7a0


	//   ....[36]....
        /*0ca8*/ 	.word	0x0001ffa0


	//   ....[37]....
        /*0cac*/ 	.word	0x0001ffc0


	//   ....[38]....
        /*0cb0*/ 	.word	0x000205e0


	//   ....[39]....
        /*0cb4*/ 	.word	0x000206b0


	//   ....[40]....
        /*0cb8*/ 	.word	0x00021be0


	//   ....[41]....
        /*0cbc*/ 	.word	0x00021bf0


	//   ....[42]....
        /*0cc0*/ 	.word	0x00021c40


	//   ....[43]....
        /*0cc4*/ 	.word	0x00021c50


	//   ....[44]....
        /*0cc8*/ 	.word	0x000232c0


	//   ....[45]....
        /*0ccc*/ 	.word	0x00023320


	//   ....[46]....
        /*0cd0*/ 	.word	0x00023360


	//   ....[47]....
        /*0cd4*/ 	.word	0x00023380


	//   ....[48]....
        /*0cd8*/ 	.word	0x000239e0


	//   ....[49]....
        /*0cdc*/ 	.word	0x00023a20


	//   ....[50]....
        /*0ce0*/ 	.word	0x00023b20


	//   ....[51]....
        /*0ce4*/ 	.word	0x00023b40


	//   ....[52]....
        /*0ce8*/ 	.word	0x00023c40


	//   ....[53]....
        /*0cec*/ 	.word	0x00023c60


	//   ....[54]....
        /*0cf0*/ 	.word	0x00023d70


	//   ....[55]....
        /*0cf4*/ 	.word	0x00023d90


	//   ....[56]....
        /*0cf8*/ 	.word	0x00024660


	//   ....[57]....
        /*0cfc*/ 	.word	0x00024680


	//   ....[58]....
        /*0d00*/ 	.word	0x00024780


	//   ....[59]....
        /*0d04*/ 	.word	0x000247a0


	//   ....[60]....
        /*0d08*/ 	.word	0x000248a0


	//   ....[61]....
        /*0d0c*/ 	.word	0x000248c0


	//   ....[62]....
        /*0d10*/ 	.word	0x000249d0


	//   ....[63]....
        /*0d14*/ 	.word	0x000249f0


	//   ....[64]....
        /*0d18*/ 	.word	0x00024b80


	//   ....[65]....
        /*0d1c*/ 	.word	0x00024d50


	//   ....[66]....
        /*0d20*/ 	.word	0x00024d80


	//   ....[67]....
        /*0d24*/ 	.word	0x00024db0


	//   ....[68]....
        /*0d28*/ 	.word	0x00024de0


	//   ....[69]....
        /*0d2c*/ 	.word	0x00024e10


	//   ....[70]....
        /*0d30*/ 	.word	0x00024e40


	//   ....[71]....
        /*0d34*/ 	.word	0x00024fb0


	//   ....[72]....
        /*0d38*/ 	.word	0x00024fe0


	//   ....[73]....
        /*0d3c*/ 	.word	0x00025010


	//   ....[74]....
        /*0d40*/ 	.word	0x00025040


	//   ....[75]....
        /*0d44*/ 	.word	0x00025070


	//   ....[76]....
        /*0d48*/ 	.word	0x000250a0


	//   ....[77]....
        /*0d4c*/ 	.word	0x00025140


	//   ....[78]....
        /*0d50*/ 	.word	0x000251a0


	//   ....[79]....
        /*0d54*/ 	.word	0x00025230


	//   ....[80]....
        /*0d58*/ 	.word	0x000261a0


	//   ....[81]....
        /*0d5c*/ 	.word	0x00027dc0


	//   ....[82]....
        /*0d60*/ 	.word	0x00028a70


	//   ....[83]....
        /*0d64*/ 	.word	0x00028a80


	//   ....[84]....
        /*0d68*/ 	.word	0x00028aa0


	//   ....[85]....
        /*0d6c*/ 	.word	0x00028b60


	//   ....[86]....
        /*0d70*/ 	.word	0x00028b90


	//   ....[87]....
        /*0d74*/ 	.word	0x00028c20


	//   ....[88]....
        /*0d78*/ 	.word	0x00028c50


	//   ....[89]....
        /*0d7c*/ 	.word	0x00028ce0


	//   ....[90]....
        /*0d80*/ 	.word	0x00028d10


	//   ....[91]....
        /*0d84*/ 	.word	0x00028da0


	//   ....[92]....
        /*0d88*/ 	.word	0x00028dd0


	//   ....[93]....
        /*0d8c*/ 	.word	0x00028e60


	//   ....[94]....
        /*0d90*/ 	.word	0x00028e90


	//   ....[95]....
        /*0d94*/ 	.word	0x00028f20


	//   ....[96]....
        /*0d98*/ 	.word	0x00028f30


	//   ....[97]....
        /*0d9c*/ 	.word	0x00028fc0


	//   ....[98]....
        /*0da0*/ 	.word	0x0002c0c0


	//   ....[99]....
        /*0da4*/ 	.word	0x0002c110


	//   ....[100]....
        /*0da8*/ 	.word	0x0002c140


	//   ....[101]....
        /*0dac*/ 	.word	0x0002c150


	//   ....[102]....
        /*0db0*/ 	.word	0x0002c180


	//   ....[103]....
        /*0db4*/ 	.word	0x0002c1b0


	//   ....[104]....
        /*0db8*/ 	.word	0x0002c1e0


	//   ....[105]....
        /*0dbc*/ 	.word	0x0002c210


	//   ....[106]....
        /*0dc0*/ 	.word	0x0002c390


	//   ....[107]....
        /*0dc4*/ 	.word	0x0002c3d0


	//   ....[108]....
        /*0dc8*/ 	.word	0x0002c400


	//   ....[109]....
        /*0dcc*/ 	.word	0x0002c430


	//   ....[110]....
        /*0dd0*/ 	.word	0x0002c460


	//   ....[111]....
        /*0dd4*/ 	.word	0x0002c490


	//   ....[112]....
        /*0dd8*/ 	.word	0x0002c550


	//   ....[113]....
        /*0ddc*/ 	.word	0x0002c570


	//   ....[114]....
        /*0de0*/ 	.word	0x0002c5e0


	//   ....[115]....
        /*0de4*/ 	.word	0x0002ccb0


	//   ....[116]....
        /*0de8*/ 	.word	0x0002d110


	//   ....[117]....
        /*0dec*/ 	.word	0x0002d1a0


	//   ....[118]....
        /*0df0*/ 	.word	0x0002d1f0


	//   ....[119]....
        /*0df4*/ 	.word	0x0002d240


	//   ....[120]....
        /*0df8*/ 	.word	0x0002d2d0


	//   ....[121]....
        /*0dfc*/ 	.word	0x0002d360


	//   ....[122]....
        /*0e00*/ 	.word	0x0002d3b0


	//   ....[123]....
        /*0e04*/ 	.word	0x0002d400


	//   ....[124]....
        /*0e08*/ 	.word	0x0002d4f0


	//   ....[125]....
        /*0e0c*/ 	.word	0x0002d580


	//   ....[126]....
        /*0e10*/ 	.word	0x0002d5e0


	//   ....[127]....
        /*0e14*/ 	.word	0x0002d640


	//   ....[128]....
        /*0e18*/ 	.word	0x0002d6d0


	//   ....[129]....
        /*0e1c*/ 	.word	0x0002d760


	//   ....[130]....
        /*0e20*/ 	.word	0x0002d7c0


	//   ....[131]....
        /*0e24*/ 	.word	0x0002d820


	//   ....[132]....
        /*0e28*/ 	.word	0x0002db10


	//   ....[133]....
        /*0e2c*/ 	.word	0x0002de10


	//   ....[134]....
        /*0e30*/ 	.word	0x0002df80


	//   ....[135]....
        /*0e34*/ 	.word	0x0002dfd0


	//   ....[136]....
        /*0e38*/ 	.word	0x0002e080


	//   ....[137]....
        /*0e3c*/ 	.word	0x0002e110


	//   ....[138]....
        /*0e40*/ 	.word	0x0002e1f0


	//   ....[139]....
        /*0e44*/ 	.word	0x0002e290


	//   ....[140]....
        /*0e48*/ 	.word	0x0002e370


	//   ....[141]....
        /*0e4c*/ 	.word	0x0002e400


	//   ....[142]....
        /*0e50*/ 	.word	0x0002e4f0


	//   ....[143]....
        /*0e54*/ 	.word	0x0002e570


	//   ....[144]....
        /*0e58*/ 	.word	0x0002e670


	//   ....[145]....
        /*0e5c*/ 	.word	0x0002e700


	//   ....[146]....
        /*0e60*/ 	.word	0x0002e7f0


	//   ....[147]....
        /*0e64*/ 	.word	0x0002e880


	//   ....[148]....
        /*0e68*/ 	.word	0x0002e970


	//   ....[149]....
        /*0e6c*/ 	.word	0x0002ea70


	//   ....[150]....
        /*0e70*/ 	.word	0x0002eda0


	//   ....[151]....
        /*0e74*/ 	.word	0x0002ee50


	//   ....[152]....
        /*0e78*/ 	.word	0x0002ef50


	//   ....[153]....
        /*0e7c*/ 	.word	0x0002efe0


	//   ....[154]....
        /*0e80*/ 	.word	0x0002f060


	//   ....[155]....
        /*0e84*/ 	.word	0x0002f0e0


	//   ....[156]....
        /*0e88*/ 	.word	0x0002f160


	//   ....[157]....
        /*0e8c*/ 	.word	0x0002f1f0


	//   ....[158]....
        /*0e90*/ 	.word	0x0002f290


	//   ....[159]....
        /*0e94*/ 	.word	0x0002f360


	//   ....[160]....
        /*0e98*/ 	.word	0x0002f3e0


	//   ....[161]....
        /*0e9c*/ 	.word	0x0002f460


	//   ....[162]....
        /*0ea0*/ 	.word	0x0002f4e0


	//   ....[163]....
        /*0ea4*/ 	.word	0x0002f570


	//   ....[164]....
        /*0ea8*/ 	.word	0x0002f5f0


	//   ....[165]....
        /*0eac*/ 	.word	0x0002f690


	//   ....[166]....
        /*0eb0*/ 	.word	0x0002f720


	//   ....[167]....
        /*0eb4*/ 	.word	0x0002f850


	//----- nvinfo : EIATTR_REG_RECONFIG
	.align		4
.L_913:
        /*0eb8*/ 	.byte	0x01, 0x54
	.zero		2


	//----- nvinfo : EIATTR_SYSCALL_OFFSETS
	.align		4
        /*0ebc*/ 	.byte	0x04, 0x46
        /*0ebe*/ 	.short	(.L_915 - .L_914)


	//   ....[0]....
.L_914:
        /*0ec0*/ 	.word	0x00001c20


	//   ....[1]....
        /*0ec4*/ 	.word	0x00001d70


	//   ....[2]....
        /*0ec8*/ 	.word	0x0000ae40


	//   ....[3]....
        /*0ecc*/ 	.word	0x0000b160


	//   ....[4]....
        /*0ed0*/ 	.word	0x000279c0


	//   ....[5]....
        /*0ed4*/ 	.word	0x00027b20


	//   ....[6]....
        /*0ed8*/ 	.word	0x00027c20


	//   ....[7]....
        /*0edc*/ 	.word	0x00028620


	//----- nvinfo : EIATTR_MBARRIER_INSTR_OFFSETS
	.align		4
.L_915:
        /*0ee0*/ 	.byte	0x04, 0x39
        /*0ee2*/ 	.short	(.L_917 - .L_916)


	//   ....[0]....
.L_916:
        /*0ee4*/ 	.word	0x000002d0
        /*0ee8*/ 	.word	0x000000ff
        /*0eec*/ 	.word	0x00036800
        /*0ef0*/ 	.short	0x0100
        /*0ef2*/ 	.byte	0x08
	.zero		1


	//   ....[1]....
        /*0ef4*/ 	.word	0x000002e0
        /*0ef8*/ 	.word	0x000000ff
        /*0efc*/ 	.word	0x00036820
        /*0f00*/ 	.short	0x0100
        /*0f02*/ 	.byte	0x08
	.zero		1


	//   ....[2]....
        /*0f04*/ 	.word	0x000003d0
        /*0f08*/ 	.word	0x000000ff
        /*0f0c*/ 	.word	0x00036830
        /*0f10*/ 	.short	0x0100
        /*0f12*/ 	.byte	0x08
	.zero		1


	//   ....[3]....
        /*0f14*/ 	.word	0x000003e0
        /*0f18*/ 	.word	0x000000ff
        /*0f1c*/ 	.word	0x00036840
        /*0f20*/ 	.short	0x0100
        /*0f22*/ 	.byte	0x08
	.zero		1


	//   ....[4]....
        /*0f24*/ 	.word	0x000003f0
        /*0f28*/ 	.word	0x000000ff
        /*0f2c*/ 	.word	0x00036838
        /*0f30*/ 	.short	0x0100
        /*0f32*/ 	.byte	0x08
	.zero		1


	//   ....[5]....
        /*0f34*/ 	.word	0x00000400
        /*0f38*/ 	.word	0x000000ff
        /*0f3c*/ 	.word	0x00036848
        /*0f40*/ 	.short	0x0100
        /*0f42*/ 	.byte	0x08
	.zero		1


	//   ....[6]....
        /*0f44*/ 	.word	0x00000530
        /*0f48*/ 	.word	0x000000ff
        /*0f4c*/ 	.word	0x00036850
        /*0f50*/ 	.short	0x0100
        /*0f52*/ 	.byte	0x08
	.zero		1


	//   ....[7]....
        /*0f54*/ 	.word	0x00000540
        /*0f58*/ 	.word	0x000000ff
        /*0f5c*/ 	.word	0x00036860
        /*0f60*/ 	.short	0x0100
        /*0f62*/ 	.byte	0x08
	.zero		1


	//   ....[8]....
        /*0f64*/ 	.word	0x00000550
        /*0f68*/ 	.word	0x000000ff
        /*0f6c*/ 	.word	0x00036858
        /*0f70*/ 	.short	0x0100
        /*0f72*/ 	.byte	0x08
	.zero		1


	//   ....[9]....
        /*0f74*/ 	.word	0x00000560
        /*0f78*/ 	.word	0x000000ff
        /*0f7c*/ 	.word	0x00036868
        /*0f80*/ 	.short	0x0100
        /*0f82*/ 	.byte	0x08
	.zero		1


	//   ....[10]....
        /*0f84*/ 	.word	0x00000650
        /*0f88*/ 	.word	0x000000ff
        /*0f8c*/ 	.word	0x00036870
        /*0f90*/ 	.short	0x0100
        /*0f92*/ 	.byte	0x06
	.zero		1


	//   ....[11]....
        /*0f94*/ 	.word	0x00000660
        /*0f98*/ 	.word	0x000000ff
        /*0f9c*/ 	.word	0x00036880
        /*0fa0*/ 	.short	0x0100
        /*0fa2*/ 	.byte	0x06
	.zero		1


	//   ....[12]....
        /*0fa4*/ 	.word	0x00000670
        /*0fa8*/ 	.word	0x000000ff
        /*0fac*/ 	.word	0x00036878
        /*0fb0*/ 	.short	0x0100
        /*0fb2*/ 	.byte	0x06
	.zero		1


	//   ....[13]....
        /*0fb4*/ 	.word	0x00000680
        /*0fb8*/ 	.word	0x000000ff
        /*0fbc*/ 	.word	0x00036888
        /*0fc0*/ 	.short	0x0100
        /*0fc2*/ 	.byte	0x06
	.zero		1


	//   ....[14]....
        /*0fc4*/ 	.word	0x000007b0
        /*0fc8*/ 	.word	0x000000ff
        /*0fcc*/ 	.word	0x00036890
        /*0fd0*/ 	.short	0x0100
        /*0fd2*/ 	.byte	0x08
	.zero		1


	//   ....[15]....
        /*0fd4*/ 	.word	0x000007c0
        /*0fd8*/ 	.word	0x000000ff
        /*0fdc*/ 	.word	0x000368a0
        /*0fe0*/ 	.short	0x0100
        /*0fe2*/ 	.byte	0x08
	.zero		1


	//   ....[16]....
        /*0fe4*/ 	.word	0x000007d0
        /*0fe8*/ 	.word	0x000000ff
        /*0fec*/ 	.word	0x00036898
        /*0ff0*/ 	.short	0x0100
        /*0ff2*/ 	.byte	0x08
	.zero		1


	//   ....[17]....
        /*0ff4*/ 	.word	0x000007e0
        /*0ff8*/ 	.word	0x000000ff
        /*0ffc*/ 	.word	0x000368a8
        /*1000*/ 	.short	0x0100
        /*1002*/ 	.byte	0x08
	.zero		1


	//   ....[18]....
        /*1004*/ 	.word	0x00000910
        /*1008*/ 	.word	0x000000ff
        /*100c*/ 	.word	0x000368b0
        /*1010*/ 	.short	0x0100
        /*1012*/ 	.byte	0x08
	.zero		1


	//   ....[19]....
        /*1014*/ 	.word	0x00000920
        /*1018*/ 	.word	0x000000ff
        /*101c*/ 	.word	0x000368c0
        /*1020*/ 	.short	0x0100
        /*1022*/ 	.byte	0x08
	.zero		1


	//   ....[20]....
        /*1024*/ 	.word	0x00000930
        /*1028*/ 	.word	0x000000ff
        /*102c*/ 	.word	0x000368b8
        /*1030*/ 	.short	0x0100
        /*1032*/ 	.byte	0x08
	.zero		1


	//   ....[21]....
        /*1034*/ 	.word	0x00000940
        /*1038*/ 	.word	0x000000ff
        /*103c*/ 	.word	0x000368c8
        /*1040*/ 	.short	0x0100
        /*1042*/ 	.byte	0x08
	.zero		1


	//   ....[22]....
        /*1044*/ 	.word	0x000038b0
        /*1048*/ 	.word	0x00000060
        /*104c*/ 	.word	0x00036890
        /*1050*/ 	.short	0x010a
        /*1052*/ 	.byte	0x3f
	.zero		1


	//   ....[23]....
        /*1054*/ 	.word	0x00006bf0
        /*1058*/ 	.word	0x00000060
        /*105c*/ 	.word	0x00036890
        /*1060*/ 	.short	0x010a
        /*1062*/ 	.byte	0x3f
	.zero		1


	//   ....[24]....
        /*1064*/ 	.word	0x00009cb0
        /*1068*/ 	.word	0x00000060
        /*106c*/ 	.word	0x00036890
        /*1070*/ 	.short	0x010a
        /*1072*/ 	.byte	0x3f
	.zero		1


	//   ....[25]....
        /*1074*/ 	.word	0x0000a080
        /*1078*/ 	.word	0x00000028
        /*107c*/ 	.word	0x00000000
        /*1080*/ 	.short	0x0101
        /*1082*/ 	.byte	0x3f
	.zero		1


	//   ....[26]....
        /*1084*/ 	.word	0x0000a0c0
        /*1088*/ 	.word	0x00000060
        /*108c*/ 	.word	0x000368b0
        /*1090*/ 	.short	0x010a
        /*1092*/ 	.byte	0x3f
	.zero		1


	//   ....[27]....
        /*1094*/ 	.word	0x0000a730
        /*1098*/ 	.word	0x00000060
        /*109c*/ 	.word	0x00000000
        /*10a0*/ 	.short	0x0101
        /*10a2*/ 	.byte	0x3f
	.zero		1


	//   ....[28]....
        /*10a4*/ 	.word	0x0000aec0
        /*10a8*/ 	.word	0x00000010
        /*10ac*/ 	.word	0x00036800
        /*10b0*/ 	.short	0x010a
        /*10b2*/ 	.byte	0x3f
	.zero		1


	//   ....[29]....
        /*10b4*/ 	.word	0x0000af10
        /*10b8*/ 	.word	0x00000010
        /*10bc*/ 	.word	0x00036800
        /*10c0*/ 	.short	0x010a
        /*10c2*/ 	.byte	0x3f
	.zero		1


	//   ....[30]....
        /*10c4*/ 	.word	0x0000c390
        /*10c8*/ 	.word	0x00000010
        /*10cc*/ 	.word	0x00036800
        /*10d0*/ 	.short	0x010a
        /*10d2*/ 	.byte	0x3f
	.zero		1


	//   ....[31]....
        /*10d4*/ 	.word	0x0000f5e0
        /*10d8*/ 	.word	0x00000010
        /*10dc*/ 	.word	0x00036800
        /*10e0*/ 	.short	0x010a
        /*10e2*/ 	.byte	0x3f
	.zero		1


	//   ....[32]....
        /*10e4*/ 	.word	0x00011f30
        /*10e8*/ 	.word	0x00000003
        /*10ec*/ 	.word	0x00036830
        /*10f0*/ 	.short	0x010a
        /*10f2*/ 	.byte	0x3f
	.zero		1


	//   ....[33]....
        /*10f4*/ 	.word	0x00011fa0
        /*10f8*/ 	.word	0x00000003
        /*10fc*/ 	.word	0x00036830
        /*1100*/ 	.short	0x010a
        /*1102*/ 	.byte	0x3f
	.zero		1


	//   ....[34]....
        /*1104*/ 	.word	0x00016400
        /*1108*/ 	.word	0x00000006
        /*110c*/ 	.word	0x00000000
        /*1110*/ 	.short	0x0101
        /*1112*/ 	.byte	0x3f
	.zero		1


	//   ....[35]....
        /*1114*/ 	.word	0x00016f20
        /*1118*/ 	.word	0x0000000d
        /*111c*/ 	.word	0x00036830
        /*1120*/ 	.short	0x010a
        /*1122*/ 	.byte	0x3f
	.zero		1


	//   ....[36]....
        /*1124*/ 	.word	0x00016fa0
        /*1128*/ 	.word	0x0000000d
        /*112c*/ 	.word	0x00036830
        /*1130*/ 	.short	0x010a
        /*1132*/ 	.byte	0x3f
	.zero		1


	//   ....[37]....
        /*1134*/ 	.word	0x0001a610
        /*1138*/ 	.word	0x0000000b
        /*113c*/ 	.word	0x00036850
        /*1140*/ 	.short	0x010a
        /*1142*/ 	.byte	0x3f
	.zero		1


	//   ....[38]....
        /*1144*/ 	.word	0x0001a660
        /*1148*/ 	.word	0x0000000b
        /*114c*/ 	.word	0x00036850
        /*1150*/ 	.short	0x010a
        /*1152*/ 	.byte	0x3f
	.zero		1


	//   ....[39]....
        /*1154*/ 	.word	0x0001be10
        /*1158*/ 	.word	0x0000000d
        /*115c*/ 	.word	0x00000000
        /*1160*/ 	.short	0x0101
        /*1162*/ 	.byte	0x3f
	.zero		1


	//   ....[40]....
        /*1164*/ 	.word	0x0001be40
        /*1168*/ 	.word	0x0000000b
        /*116c*/ 	.word	0x00000000
        /*1170*/ 	.short	0x0101
        /*1172*/ 	.byte	0x3f
	.zero		1


	//   ....[41]....
        /*1174*/ 	.word	0x0001c500
        /*1178*/ 	.word	0x00000004
        /*117c*/ 	.word	0x00036830
        /*1180*/ 	.short	0x010a
        /*1182*/ 	.byte	0x3f
	.zero		1


	//   ....[42]....
        /*1184*/ 	.word	0x0001c580
        /*1188*/ 	.word	0x00000004
        /*118c*/ 	.word	0x00036830
        /*1190*/ 	.short	0x010a
        /*1192*/ 	.byte	0x3f
	.zero		1


	//   ....[43]....
        /*1194*/ 	.word	0x0001fbf0
        /*1198*/ 	.word	0x0000000b
        /*119c*/ 	.word	0x00036850
        /*11a0*/ 	.short	0x010a
        /*11a2*/ 	.byte	0x3f
	.zero		1


	//   ....[44]....
        /*11a4*/ 	.word	0x0001fc40
        /*11a8*/ 	.word	0x0000000b
        /*11ac*/ 	.word	0x00036850
        /*11b0*/ 	.short	0x010a
        /*11b2*/ 	.byte	0x3f
	.zero		1


	//   ....[45]....
        /*11b4*/ 	.word	0x00020c00
        /*11b8*/ 	.word	0x0000007c
        /*11bc*/ 	.word	0x00000000
        /*11c0*/ 	.short	0x0101
        /*11c2*/ 	.byte	0x3f
	.zero		1


	//   ....[46]....
        /*11c4*/ 	.word	0x00020c60
        /*11c8*/ 	.word	0x0000000b
        /*11cc*/ 	.word	0x00000000
        /*11d0*/ 	.short	0x0101
        /*11d2*/ 	.byte	0x3f
	.zero		1


	//   ....[47]....
        /*11d4*/ 	.word	0x000217e0
        /*11d8*/ 	.word	0x00000008
        /*11dc*/ 	.word	0x00036850
        /*11e0*/ 	.short	0x010a
        /*11e2*/ 	.byte	0x3f
	.zero		1


	//   ....[48]....
        /*11e4*/ 	.word	0x00021880
        /*11e8*/ 	.word	0x00000008
        /*11ec*/ 	.word	0x00036850
        /*11f0*/ 	.short	0x010a
        /*11f2*/ 	.byte	0x3f
	.zero		1


	//   ....[49]....
        /*11f4*/ 	.word	0x00021dd0
        /*11f8*/ 	.word	0x0000000c
        /*11fc*/ 	.word	0x00000000
        /*1200*/ 	.short	0x0101
        /*1202*/ 	.byte	0x3f
	.zero		1


	//   ....[50]....
        /*1204*/ 	.word	0x000239f0
        /*1208*/ 	.word	0x00000000
        /*120c*/ 	.word	0x00000000
        /*1210*/ 	.short	0x0101
        /*1212*/ 	.byte	0x3f
	.zero		1


	//   ....[51]....
        /*1214*/ 	.word	0x00026290
        /*1218*/ 	.word	0x00000004
        /*121c*/ 	.word	0x00036820
        /*1220*/ 	.short	0x010a
        /*1222*/ 	.byte	0x3f
	.zero		1


	//   ....[52]....
        /*1224*/ 	.word	0x00026370
        /*1228*/ 	.word	0x00000004
        /*122c*/ 	.word	0x000368a0
        /*1230*/ 	.short	0x010a
        /*1232*/ 	.byte	0x3f
	.zero		1


	//   ....[53]....
        /*1234*/ 	.word	0x000267b0
        /*1238*/ 	.word	0x00000004
        /*123c*/ 	.word	0x000368c0
        /*1240*/ 	.short	0x010a
        /*1242*/ 	.byte	0x3f
	.zero		1


	//   ....[54]....
        /*1244*/ 	.word	0x00026d40
        /*1248*/ 	.word	0x00000006
        /*124c*/ 	.word	0x000368a0
        /*1250*/ 	.short	0x010a
        /*1252*/ 	.byte	0x3f
	.zero		1


	//   ....[55]....
        /*1254*/ 	.word	0x00027170
        /*1258*/ 	.word	0x00000006
        /*125c*/ 	.word	0x000368c0
        /*1260*/ 	.short	0x010a
        /*1262*/ 	.byte	0x3f
	.zero		1


	//   ....[56]....
        /*1264*/ 	.word	0x00028070
        /*1268*/ 	.word	0x00000000
        /*126c*/ 	.word	0x00036840
        /*1270*/ 	.short	0x010a
        /*1272*/ 	.byte	0x3f
	.zero		1


	//   ....[57]....
        /*1274*/ 	.word	0x000290d0
        /*1278*/ 	.word	0x00000008
        /*127c*/ 	.word	0x00036800
        /*1280*/ 	.short	0x0107
        /*1282*/ 	.byte	0x3f
	.zero		1


	//   ....[58]....
        /*1284*/ 	.word	0x000291d0
        /*1288*/ 	.word	0x00000002
        /*128c*/ 	.word	0x00036800
        /*1290*/ 	.short	0x0101
        /*1292*/ 	.byte	0x3f
	.zero		1


	//   ....[59]....
        /*1294*/ 	.word	0x000291f0
        /*1298*/ 	.word	0x00000002
        /*129c*/ 	.word	0x00036820
        /*12a0*/ 	.short	0x010a
        /*12a2*/ 	.byte	0x3f
	.zero		1


	//   ....[60]....
        /*12a4*/ 	.word	0x00029550
        /*12a8*/ 	.word	0x00000003
        /*12ac*/ 	.word	0x00036840
        /*12b0*/ 	.short	0x010a
        /*12b2*/ 	.byte	0x3f
	.zero		1


	//   ....[61]....
        /*12b4*/ 	.word	0x00029a10
        /*12b8*/ 	.word	0x00000000
        /*12bc*/ 	.word	0x00036860
        /*12c0*/ 	.short	0x010a
        /*12c2*/ 	.byte	0x3f
	.zero		1


	//   ....[62]....
        /*12c4*/ 	.word	0x0002a200
        /*12c8*/ 	.word	0x00000003
        /*12cc*/ 	.word	0x00036840
        /*12d0*/ 	.short	0x010a
        /*12d2*/ 	.byte	0x3f
	.zero		1


	//   ....[63]....
        /*12d4*/ 	.word	0x0002a6c0
        /*12d8*/ 	.word	0x00000002
        /*12dc*/ 	.word	0x00036860
        /*12e0*/ 	.short	0x010a
        /*12e2*/ 	.byte	0x3f
	.zero		1


	//   ....[64]....
        /*12e4*/ 	.word	0x0002ae20
        /*12e8*/ 	.word	0x00000003
        /*12ec*/ 	.word	0x00036840
        /*12f0*/ 	.short	0x010a
        /*12f2*/ 	.byte	0x3f
	.zero		1


	//   ....[65]....
        /*12f4*/ 	.word	0x0002b2d0
        /*12f8*/ 	.word	0x00000002
        /*12fc*/ 	.word	0x00036860
        /*1300*/ 	.short	0x010a
        /*1302*/ 	.byte	0x3f
	.zero		1


	//   ....[66]....
        /*1304*/ 	.word	0x0002b9b0
        /*1308*/ 	.word	0x00000000
        /*130c*/ 	.word	0x00036860
        /*1310*/ 	.short	0x010a
        /*1312*/ 	.byte	0x3f
	.zero		1


	//   ....[67]....
        /*1314*/ 	.word	0x0002cc30
        /*1318*/ 	.word	0x00000000
        /*131c*/ 	.word	0x00036820
        /*1320*/ 	.short	0x010a
        /*1322*/ 	.byte	0x3f
	.zero		1


	//   ....[68]....
        /*1324*/ 	.word	0x0002ce00
        /*1328*/ 	.word	0x00000006
        /*132c*/ 	.word	0x00000000
        /*1330*/ 	.short	0x010a
        /*1332*/ 	.byte	0x3f
	.zero		1


	//   ....[69]....
        /*1334*/ 	.word	0x0002ce70
        /*1338*/ 	.word	0x00000007
        /*133c*/ 	.word	0x00000000
        /*1340*/ 	.short	0x010a
        /*1342*/ 	.byte	0x3f
	.zero		1


	//   ....[70]....
        /*1344*/ 	.word	0x0002cee0
        /*1348*/ 	.word	0x00000004
        /*134c*/ 	.word	0x00000000
        /*1350*/ 	.short	0x010a
        /*1352*/ 	.byte	0x3f
	.zero		1


	//   ....[71]....
        /*1354*/ 	.word	0x0002cf10
        /*1358*/ 	.word	0x00000003
        /*135c*/ 	.word	0x00000000
        /*1360*/ 	.short	0x010a
        /*1362*/ 	.byte	0x3f
	.zero		1


	//   ....[72]....
        /*1364*/ 	.word	0x0002cf70
        /*1368*/ 	.word	0x00000060
        /*136c*/ 	.word	0x00036890
        /*1370*/ 	.short	0x010a
        /*1372*/ 	.byte	0x3f
	.zero		1


	//   ....[73]....
        /*1374*/ 	.word	0x0002cfc0
        /*1378*/ 	.word	0x00000060
        /*137c*/ 	.word	0x00036890
        /*1380*/ 	.short	0x010a
        /*1382*/ 	.byte	0x3f
	.zero		1


	//   ....[74]....
        /*1384*/ 	.word	0x0002d010
        /*1388*/ 	.word	0x00000060
        /*138c*/ 	.word	0x00036890
        /*1390*/ 	.short	0x010a
        /*1392*/ 	.byte	0x3f
	.zero		1


	//   ....[75]....
        /*1394*/ 	.word	0x0002d060
        /*1398*/ 	.word	0x00000060
        /*139c*/ 	.word	0x000368b0
        /*13a0*/ 	.short	0x010a
        /*13a2*/ 	.byte	0x3f
	.zero		1


	//   ....[76]....
        /*13a4*/ 	.word	0x0002d440
        /*13a8*/ 	.word	0x00000010
        /*13ac*/ 	.word	0x00036800
        /*13b0*/ 	.short	0x010a
        /*13b2*/ 	.byte	0x3f
	.zero		1


	//   ....[77]....
        /*13b4*/ 	.word	0x0002d850
        /*13b8*/ 	.word	0x00000010
        /*13bc*/ 	.word	0x00036800
        /*13c0*/ 	.short	0x010a
        /*13c2*/ 	.byte	0x3f
	.zero		1


	//   ....[78]....
        /*13c4*/ 	.word	0x0002d8a0
        /*13c8*/ 	.word	0x00000003
        /*13cc*/ 	.word	0x00036830
        /*13d0*/ 	.short	0x010a
        /*13d2*/ 	.byte	0x3f
	.zero		1


	//   ....[79]....
        /*13d4*/ 	.word	0x0002d8f0
        /*13d8*/ 	.word	0x0000000d
        /*13dc*/ 	.word	0x00036830
        /*13e0*/ 	.short	0x010a
        /*13e2*/ 	.byte	0x3f
	.zero		1


	//   ....[80]....
        /*13e4*/ 	.word	0x0002d940
        /*13e8*/ 	.word	0x0000000b
        /*13ec*/ 	.word	0x00036850
        /*13f0*/ 	.short	0x010a
        /*13f2*/ 	.byte	0x3f
	.zero		1


	//   ....[81]....
        /*13f4*/ 	.word	0x0002d990
        /*13f8*/ 	.word	0x00000004
        /*13fc*/ 	.word	0x00036830
        /*1400*/ 	.short	0x010a
        /*1402*/ 	.byte	0x3f
	.zero		1


	//   ....[82]....
        /*1404*/ 	.word	0x0002d9e0
        /*1408*/ 	.word	0x0000000b
        /*140c*/ 	.word	0x00036850
        /*1410*/ 	.short	0x010a
        /*1412*/ 	.byte	0x3f
	.zero		1


	//   ....[83]....
        /*1414*/ 	.word	0x0002da30
        /*1418*/ 	.word	0x00000008
        /*141c*/ 	.word	0x00036850
        /*1420*/ 	.short	0x010a
        /*1422*/ 	.byte	0x3f
	.zero		1


	//   ....[84]....
        /*1424*/ 	.word	0x0002dbf0
        /*1428*/ 	.word	0x00000003
        /*142c*/ 	.word	0x00036820
        /*1430*/ 	.short	0x010a
        /*1432*/ 	.byte	0x3f
	.zero		1


	//   ....[85]....
        /*1434*/ 	.word	0x0002dc40
        /*1438*/ 	.word	0x00000004
        /*143c*/ 	.word	0x000368a0
        /*1440*/ 	.short	0x010a
        /*1442*/ 	.byte	0x3f
	.zero		1


	//   ....[86]....
        /*1444*/ 	.word	0x0002dc90
        /*1448*/ 	.word	0x00000004
        /*144c*/ 	.word	0x000368c0
        /*1450*/ 	.short	0x010a
        /*1452*/ 	.byte	0x3f
	.zero		1


	//   ....[87]....
        /*1454*/ 	.word	0x0002dce0
        /*1458*/ 	.word	0x00000006
        /*145c*/ 	.word	0x000368a0
        /*1460*/ 	.short	0x010a
        /*1462*/ 	.byte	0x3f
	.zero		1


	//   ....[88]....
        /*1464*/ 	.word	0x0002dd30
        /*1468*/ 	.word	0x00000006
        /*146c*/ 	.word	0x000368c0
        /*1470*/ 	.short	0x010a
        /*1472*/ 	.byte	0x3f
	.zero		1


	//   ....[89]....
        /*1474*/ 	.word	0x0002ded0
        /*1478*/ 	.word	0x00000000
        /*147c*/ 	.word	0x00036840
        /*1480*/ 	.short	0x010a
        /*1482*/ 	.byte	0x3f
	.zero		1


	//   ....[90]....
        /*1484*/ 	.word	0x0002eac0
        /*1488*/ 	.word	0x00000002
        /*148c*/ 	.word	0x00036820
        /*1490*/ 	.short	0x010a
        /*1492*/ 	.byte	0x3f
	.zero		1


	//   ....[91]....
        /*1494*/ 	.word	0x0002eb10
        /*1498*/ 	.word	0x00000003
        /*149c*/ 	.word	0x00036840
        /*14a0*/ 	.short	0x010a
        /*14a2*/ 	.byte	0x3f
	.zero		1


	//   ....[92]....
        /*14a4*/ 	.word	0x0002eb60
        /*14a8*/ 	.word	0x00000000
        /*14ac*/ 	.word	0x00036860
        /*14b0*/ 	.short	0x010a
        /*14b2*/ 	.byte	0x3f
	.zero		1


	//   ....[93]....
        /*14b4*/ 	.word	0x0002ebb0
        /*14b8*/ 	.word	0x00000003
        /*14bc*/ 	.word	0x00036840
        /*14c0*/ 	.short	0x010a
        /*14c2*/ 	.byte	0x3f
	.zero		1


	//   ....[94]....
        /*14c4*/ 	.word	0x0002ec00
        /*14c8*/ 	.word	0x00000002
        /*14cc*/ 	.word	0x00036860
        /*14d0*/ 	.short	0x010a
        /*14d2*/ 	.byte	0x3f
	.zero		1


	//   ....[95]....
        /*14d4*/ 	.word	0x0002ec50
        /*14d8*/ 	.word	0x00000003
        /*14dc*/ 	.word	0x00036840
        /*14e0*/ 	.short	0x010a
        /*14e2*/ 	.byte	0x3f
	.zero		1


	//   ....[96]....
        /*14e4*/ 	.word	0x0002eca0
        /*14e8*/ 	.word	0x00000002
        /*14ec*/ 	.word	0x00036860
        /*14f0*/ 	.short	0x010a
        /*14f2*/ 	.byte	0x3f
	.zero		1


	//   ....[97]....
        /*14f4*/ 	.word	0x0002ecf0
        /*14f8*/ 	.word	0x00000000
        /*14fc*/ 	.word	0x00036860
        /*1500*/ 	.short	0x010a
        /*1502*/ 	.byte	0x3f
	.zero		1


	//   ....[98]....
        /*1504*/ 	.word	0x0002f770
        /*1508*/ 	.word	0x00000000
        /*150c*/ 	.word	0x00036820
        /*1510*/ 	.short	0x010a
        /*1512*/ 	.byte	0x3f
	.zero		1


	//   ....[99]....
        /*1514*/ 	.word	0x0002f910
        /*1518*/ 	.word	0x00000006
        /*151c*/ 	.word	0x00000000
        /*1520*/ 	.short	0x010a
        /*1522*/ 	.byte	0x3f
	.zero		1


	//   ....[100]....
        /*1524*/ 	.word	0x0002f960
        /*1528*/ 	.word	0x00000007
        /*152c*/ 	.word	0x00000000
        /*1530*/ 	.short	0x010a
        /*1532*/ 	.byte	0x3f
	.zero		1


	//   ....[101]....
        /*1534*/ 	.word	0x0002f9b0
        /*1538*/ 	.word	0x00000004
        /*153c*/ 	.word	0x00000000
        /*1540*/ 	.short	0x010a
        /*1542*/ 	.byte	0x3f
	.zero		1


	//----- nvinfo : EIATTR_NUM_MBARRIERS
	.align		4
.L_917:
        /*1544*/ 	.byte	0x03, 0x38
        /*1546*/ 	.short	0x0016


	//----- nvinfo : EIATTR_EXIT_INSTR_OFFSETS
	.align		4
        /*1548*/ 	.byte	0x04, 0x1c
        /*154a*/ 	.short	(.L_919 - .L_918)


	//   ....[0]....
.L_918:
        /*154c*/ 	.word	0x0002cf60


	//----- nvinfo : EIATTR_MAX_THREADS
	.align		4
.L_919:
        /*1550*/ 	.byte	0x04, 0x05
        /*1552*/ 	.short	(.L_921 - .L_920)
.L_920:
        /*1554*/ 	.word	0x00000180
        /*1558*/ 	.word	0x00000001
        /*155c*/ 	.word	0x00000001


	//----- nvinfo : EIATTR_CRS_STACK_SIZE
	.align		4
.L_921:
        /*1560*/ 	.byte	0x04, 0x1e
        /*1562*/ 	.short	(.L_923 - .L_922)
.L_922:
        /*1564*/ 	.word	0x00000000


	//----- nvinfo : EIATTR_CBANK_PARAM_SIZE
	.align		4
.L_923:
        /*1568*/ 	.byte	0x03, 0x19
        /*156a*/ 	.short	0x0af0


	//----- nvinfo : EIATTR_PARAM_CBANK
	.align		4
        /*156c*/ 	.byte	0x04, 0x0a
        /*156e*/ 	.short	(.L_925 - .L_924)
	.align		4
.L_924:
        /*1570*/ 	.word	index@(.nv.constant0._ZN7cutlass13device_kernelIN5flash11enable_sm90INS1_16FlashAttnFwdSm90INS1_25CollectiveMainloopFwdSm90ILi2EN4cute5tupleIJNS5_1CILi1EEES8_S8_EEENS6_IJNS7_ILi128EEENS7_ILi112EEENS7_ILi192EEEEEELi192ENS_6half_tEfNS_4arch4Sm90ELb1ELb0ELb0ELb1ELb0ELb1ELb0ELb1ELb1ELb1ELb0ELb0EEENS1_21CollectiveEpilogueFwdINS6_IJSA_SC_SB_EEES9_SE_SG_Li256ELb1ELb1ELb0ELb0EEENS1_36VarlenDynamicPersistentTileSchedulerILi128ELi112ELi256ELi128ELb0ELb1ELb1ELb1ELb1ELb1EEEEEEEEEvNT_6ParamsE)
        /*1574*/ 	.short	0x0210
        /*1576*/ 	.short	0x0af0


	//----- nvinfo : EIATTR_SW_WAR
	.align		4
.L_925:
        /*1578*/ 	.byte	0x04, 0x36
        /*157a*/ 	.short	(.L_927 - .L_926)
.L_926:
        /*157c*/ 	.word	0x00000008
.L_927:


//--------------------- .nv.info._ZN7cutlass13device_kernelIN5flash11enable_sm90INS1_16FlashAttnFwdSm90INS1_25CollectiveMainloopFwdSm90ILi2EN4cute5tupleIJNS5_1CILi1EEES8_S8_EEENS6_IJNS7_ILi128EEENS7_ILi176EEESA_EEELi128ENS_6half_tEfNS_4arch4Sm90ELb0ELb0ELb0ELb0ELb0ELb0ELb0ELb1ELb1ELb1ELb0ELb0EEENS1_21CollectiveEpilogueFwdINS6_IJSA_SA_SB_EEES9_SD_SF_Li256ELb0ELb1ELb0ELb0EEENS1_29StaticPersistentTileSchedulerILb0EEEEEEEEEvNT_6ParamsE --------------------------
	.section	.nv.info._ZN7cutlass13device_kernelIN5flash11enable_sm90INS1_16FlashAttnFwdSm90INS1_25CollectiveMainloopFwdSm90ILi2EN4cute5tupleIJNS5_1CILi1EEES8_S8_EEENS6_IJNS7_ILi128EEENS7_ILi176EEESA_EEELi128ENS_6half_tEfNS_4arch4Sm90ELb0ELb0ELb0ELb0ELb0ELb0ELb0ELb1ELb1ELb1ELb0ELb0EEENS1_21CollectiveEpilogueFwdINS6_IJSA_SA_SB_EEES9_SD_SF_Li256ELb0ELb1ELb0ELb0EEENS1_29StaticPersistentTileSchedulerILb0EEEEEEEEEvNT_6ParamsE,"",@"SHT_CUDA_INFO"
	.sectionflags	@""
	.align	4


	//----- nvinfo : EIATTR_CUDA_API_VERSION
	.align		4
        /*0000*/ 	.byte	0x04, 0x37
        /*0002*/ 	.short	(.L_929 - .L_928)
.L_928:
        /*0004*/ 	.word	0x00000082


	//----- nvinfo : EIATTR_KPARAM_INFO
	.align		4
.L_929:
        /*0008*/ 	.byte	0x04, 0x17
        /*000a*/ 	.short	(.L_931 - .L_930)
.L_930:
        /*000c*/ 	.word	0x00000000
        /*0010*/ 	.short	0x0000
        /*0012*/ 	.short	0x0070
        /*0014*/ 	.byte	0x00, 0xf0, 0x01, 0x28


	//----- nvinfo : EIATTR_SPARSE_MMA_MASK
	.align		4
.L_931:
        /*0018*/ 	.byte	0x03, 0x50
        /*001a*/ 	.short	0x0000


	//----- nvinfo : EIATTR_MAXREG_COUNT
	.align		4
        /*001c*/ 	.byte	0x03, 0x1b
        /*001e*/ 	.short	0x00a8


	//----- nvinfo : EIATTR_NUM_BARRIERS
	.align		4
        /*0020*/ 	.byte	0x02, 0x4c
        /*0022*/ 	.byte	0x10
	.zero		1


	//----- nvinfo : EIATTR_EXTERNS
	.align		4
        /*0024*/ 	.byte	0x04, 0x0f
        /*0026*/ 	.short	(.L_933 - .L_932)


	//   ....[0]....
	.align		4
.L_932:
        /*0028*/ 	.word	index@(__assertfail)


	//----- nvinfo : EIATTR_ANNOTATIONS
	.align		4
.L_933:
        /*002c*/ 	.byte	0x04, 0x55
        /*002e*/ 	.short	(.L_935 - .L_934)


	//   ....[0]....
.L_934:
        /* <DEDUP_REMOVED lines=30> */


	//----- nvinfo : EIATTR_MERCURY_ISA_VERSION
	.align		4
.L_935:
        /*0200*/ 	.byte	0x03, 0x5f
        /*0202*/ 	.short	0x0101


	//----- nvinfo : EIATTR_INT_WARP_WIDE_INSTR_OFFSETS
	.align		4
        /*0204*/ 	.byte	0x04, 0x31
        /*0206*/ 	.short	(.L_937 - .L_936)


	//   ....[0]....
.L_936:
        /*0208*/ 	.word	0x00000120


	//   ....[1]....
        /*020c*/ 	.word	0x000001c0


	//   ....[2]....
        /*0210*/ 	.word	0x00000230


	//----- nvinfo : EIATTR_COOP_GROUP_MASK_REGIDS
	.align		4
.L_937:
        /*0214*/ 	.byte	0x04, 0x29
        /*0216*/ 	.short	(.L_939 - .L_938)


	//   ....[0]....
.L_938:
        /*0218*/ 	.word	0xffffffff


	//   ....[1]....
        /*021c*/ 	.word	0xffffffff


	//   ....[2]....
        /*0220*/ 	.word	0xffffffff


	//   ....[3]....
        /*0224*/ 	.word	0xffffffff


	//   ....[4]....
        /*0228*/ 	.word	0xffffffff


	//   ....[5]....
        /*022c*/ 	.word	0xffffffff


	//   ....[6]....
        /*0230*/ 	.word	0xffffffff


	//   ....[7]....
        /*0234*/ 	.word	0xffffffff


	//   ....[8]....
        /*0238*/ 	.word	0xffffffff


	//   ....[9]....
        /*023c*/ 	.word	0xffffffff


	//   ....[10]....
        /*0240*/ 	.word	0xffffffff


	//   ....[11]....
        /*0244*/ 	.word	0xffffffff


	//   ....[12]....
        /*0248*/ 	.word	0xffffffff


	//   ....[13]....
        /*024c*/ 	.word	0xffffffff


	//   ....[14]....
        /*0250*/ 	.word	0xffffffff


	//   ....[15]....
        /*0254*/ 	.word	0xffffffff


	//   ....[16]....
        /*0258*/ 	.word	0xffffffff


	//   ....[17]....
        /*025c*/ 	.word	0xffffffff


	//   ....[18]....
        /*0260*/ 	.word	0xffffffff


	//   ....[19]....
        /*0264*/ 	.word	0xffffffff


	//   ....[20]....
        /*0268*/ 	.word	0xffffffff


	//   ....[21]....
        /*026c*/ 	.word	0xffffffff


	//   ....[22]....
        /*0270*/ 	.word	0xffffffff


	//   ....[23]....
        /*0274*/ 	.word	0xffffffff


	//   ....[24]....
        /*0278*/ 	.word	0xffffffff


	//   ....[25]....
        /*027c*/ 	.word	0xffffffff


	//   ....[26]....
        /*0280*/ 	.word	0xffffffff


	//   ....[27]....
        /*0284*/ 	.word	0xffffffff


	//   ....[28]....
        /*0288*/ 	.word	0xffffffff


	//   ....[29]....
        /*028c*/ 	.word	0xffffffff


	//   ....[30]....
        /*0290*/ 	.word	0xffffffff


	//   ....[31]....
        /*0294*/ 	.word	0xffffffff


	//   ....[32]....
        /*0298*/ 	.word	0xffffffff


	//   ....[33]....
        /*029c*/ 	.word	0xffffffff


	//   ....[34]....
        /*02a0*/ 	.word	0xffffffff


	//   ....[35]....
        /*02a4*/ 	.word	0xffffffff


	//   ....[36]....
        /*02a8*/ 	.word	0xffffffff


	//   ....[37]....
        /*02ac*/ 	.word	0xffffffff


	//   ....[38]....
        /*02b0*/ 	.word	0xffffffff


	//   ....[39]....
        /*02b4*/ 	.word	0xffffffff


	//   ....[40]....
        /*02b8*/ 	.word	0xffffffff


	//   ....[41]....
        /*02bc*/ 	.word	0xffffffff


	//   ....[42]....
        /*02c0*/ 	.word	0xffffffff


	//   ....[43]....
        /*02c4*/ 	.word	0xffffffff


	//   ....[44]....
        /*02c8*/ 	.word	0xffffffff


	//   ....[45]....
        /*02cc*/ 	.word	0xffffffff


	//   ....[46]....
        /*02d0*/ 	.word	0xffffffff


	//   ....[47]....
        /*02d4*/ 	.word	0xffffffff


	//   ....[48]....
        /*02d8*/ 	.word	0xffffffff


	//   ....[49]....
        /*02dc*/ 	.word	0xffffffff


	//   ....[50]....
        /*02e0*/ 	.word	0x0500000f


	//   ....[51]....
        /*02e4*/ 	.word	0x0500000f


	//   ....[52]....
        /*02e8*/ 	.word	0x0500000f


	//   ....[53]....
        /*02ec*/ 	.word	0x0500000f


	//   ....[54]....
        /*02f0*/ 	.word	0x0500000f


	//   ....[55]....
        /*02f4*/ 	.word	0x0500000f


	//   ....[56]....
        /*02f8*/ 	.word	0x0500000f


	//   ....[57]....
        /*02fc*/ 	.word	0x0500000f


	//   ....[58]....
        /*0300*/ 	.word	0x0500000f


	//   ....[59]....
        /*0304*/ 	.word	0x0500000f


	//   ....[60]....
        /*0308*/ 	.word	0x0500000f


	//   ....[61]....
        /*030c*/ 	.word	0x0500000f


	//   ....[62]....
        /*0310*/ 	.word	0x0500000f


	//   ....[63]....
        /*0314*/ 	.word	0x0500000f


	//   ....[64]....
        /*0318*/ 	.word	0x0500000f


	//   ....[65]....
        /*031c*/ 	.word	0x0500000f


	//   ....[66]....
        /*0320*/ 	.word	0x0500000f


	//   ....[67]....
        /*0324*/ 	.word	0x0500000f


	//----- nvinfo : EIATTR_COOP_GROUP_INSTR_OFFSETS
	.align		4
.L_939:
        /*0328*/ 	.byte	0x04, 0x28
        /*032a*/ 	.short	(.L_941 - .L_940)


	//   ....[0]....
.L_940:
        /*032c*/ 	.word	0x00000060


	//   ....[1]....
        /*0330*/ 	.word	0x00000130


	//   ....[2]....
        /*0334*/ 	.word	0x000001e0


	//   ....[3]....
        /*0338*/ 	.word	0x000003a0


	//   ....[4]....
        /*033c*/ 	.word	0x00000500


	//   ....[5]....
        /*0340*/ 	.word	0x00000620


	//   ....[6]....
        /*0344*/ 	.word	0x00000780


	//   ....[7]....
        /*0348*/ 	.word	0x00000da0


	//   ....[8]....
        /*034c*/ 	.word	0x000044c0


	//   ....[9]....
        /*0350*/ 	.word	0x00004550


	//   ....[10]....
        /*0354*/ 	.word	0x00004cd0


	//   ....[11]....
        /*0358*/ 	.word	0x00004d60


	//   ....[12]....
        /*035c*/ 	.word	0x00008ea0


	//   ....[13]....
        /*0360*/ 	.word	0x00008ec0


	//   ....[14]....
        /*0364*/ 	.word	0x00009950


	//   ....[15]....
        /*0368*/ 	.word	0x000099b0


	//   ....[16]....
        /*036c*/ 	.word	0x0000aeb0


	//   ....[17]....
        /*0370*/ 	.word	0x0000aef0


	//   ....[18]....
        /*0374*/ 	.word	0x0000b000


	//   ....[19]....
        /*0378*/ 	.word	0x0000b020


	//   ....[20]....
        /*037c*/ 	.word	0x0000c320


	//   ....[21]....
        /*0380*/ 	.word	0x0000c380


	//   ....[22]....
        /*0384*/ 	.word	0x0000c3c0


	//   ....[23]....
        /*0388*/ 	.word	0x0000c3f0


	//   ....[24]....
        /*038c*/ 	.word	0x0000c880


	//   ....[25]....
        /*0390*/ 	.word	0x0000c8c0


	//   ....[26]....
        /*0394*/ 	.word	0x0000c9a0


	//   ....[27]....
        /*0398*/ 	.word	0x0000c9c0


	//   ....[28]....
        /*039c*/ 	.word	0x0000ca80


	//   ....[29]....
        /*03a0*/ 	.word	0x0000caa0


	//   ....[30]....
        /*03a4*/ 	.word	0x0000cb70


	//   ....[31]....
        /*03a8*/ 	.word	0x0000cbb0


	//   ....[32]....
        /*03ac*/ 	.word	0x0000d600


	//   ....[33]....
        /*03b0*/ 	.word	0x0000e030


	//   ....[34]....
        /*03b4*/ 	.word	0x0000e040


	//   ....[35]....
        /*03b8*/ 	.word	0x0000e080


	//   ....[36]....
        /*03bc*/ 	.word	0x0000e0c0


	//   ....[37]....
        /*03c0*/ 	.word	0x0000e190


	//   ....[38]....
        /*03c4*/ 	.word	0x0000e1a0


	//   ....[39]....
        /*03c8*/ 	.word	0x0000e220


	//   ....[40]....
        /*03cc*/ 	.word	0x0000e230


	//   ....[41]....
        /*03d0*/ 	.word	0x0000e2b0


	//   ....[42]....
        /*03d4*/ 	.word	0x0000e2c0


	//   ....[43]....
        /*03d8*/ 	.word	0x0000e340


	//   ....[44]....
        /*03dc*/ 	.word	0x0000e350


	//   ....[45]....
        /*03e0*/ 	.word	0x0000e3d0


	//   ....[46]....
        /*03e4*/ 	.word	0x0000e3e0


	//   ....[47]....
        /*03e8*/ 	.word	0x0000e3f0


	//   ....[48]....
        /*03ec*/ 	.word	0x0000e430


	//   ....[49]....
        /*03f0*/ 	.word	0x00010900


	//   ....[50]....
        /*03f4*/ 	.word	0x00010df0


	//   ....[51]....
        /*03f8*/ 	.word	0x00010f60


	//   ....[52]....
        /*03fc*/ 	.word	0x00010fc0


	//   ....[53]....
        /*0400*/ 	.word	0x00011110


	//   ....[54]....
        /*0404*/ 	.word	0x00011160


	//   ....[55]....
        /*0408*/ 	.word	0x00011290


	//   ....[56]....
        /*040c*/ 	.word	0x000112e0


	//   ....[57]....
        /*0410*/ 	.word	0x000113f0


	//   ....[58]....
        /*0414*/ 	.word	0x00011440


	//   ....[59]....
        /*0418*/ 	.word	0x00011550


	//   ....[60]....
        /*041c*/ 	.word	0x000115a0


	//   ....[61]....
        /*0420*/ 	.word	0x000116b0


	//   ....[62]....
        /*0424*/ 	.word	0x00011700


	//   ....[63]....
        /*0428*/ 	.word	0x00011800


	//   ....[64]....
        /*042c*/ 	.word	0x00011850


	//   ....[65]....
        /*0430*/ 	.word	0x00011940


	//   ....[66]....
        /*0434*/ 	.word	0x00011990


	//   ....[67]....
        /*0438*/ 	.word	0x00011d30


	//----- nvinfo : EIATTR_REG_RECONFIG
	.align		4
.L_941:
        /*043c*/ 	.byte	0x01, 0x54
	.zero		2


	//----- nvinfo : EIATTR_SYSCALL_OFFSETS
	.align		4
        /*0440*/ 	.byte	0x04, 0x46
        /*0442*/ 	.short	(.L_943 - .L_942)


	//   ....[0]....
.L_942:
        /*0444*/ 	.word	0x00001160


	//   ....[1]....
        /*0448*/ 	.word	0x0000d210


	//   ....[2]....
        /*044c*/ 	.word	0x0000d350


	//   ....[3]....
        /*0450*/ 	.word	0x0000d440


	//   ....[4]....
        /*0454*/ 	.word	0x0000dbf0


	//----- nvinfo : EIATTR_MBARRIER_INSTR_OFFSETS
	.align		4
.L_943:
        /*0458*/ 	.byte	0x04, 0x39
        /*045a*/ 	.short	(.L_945 - .L_944)


	//   ....[0]....
.L_944:
        /*045c*/ 	.word	0x00000250
        /*0460*/ 	.word	0x000000ff
        /*0464*/ 	.word	0x00034800
        /*0468*/ 	.short	0x0100
        /*046a*/ 	.byte	0x08
	.zero		1


	//   ....[1]....
        /*046c*/ 	.word	0x00000260
        /*0470*/ 	.word	0x000000ff
        /*0474*/ 	.word	0x00034820
        /*0478*/ 	.short	0x0100
        /*047a*/ 	.byte	0x08
	.zero		1


	//   ....[2]....
        /*047c*/ 	.word	0x00000350
        /*0480*/ 	.word	0x000000ff
        /*0484*/ 	.word	0x00034830
        /*0488*/ 	.short	0x0100
        /*048a*/ 	.byte	0x08
	.zero		1


	//   ....[3]....
        /*048c*/ 	.word	0x00000360
        /*0490*/ 	.word	0x000000ff
        /*0494*/ 	.word	0x00034840
        /*0498*/ 	.short	0x0100
        /*049a*/ 	.byte	0x08
	.zero		1


	//   ....[4]....
        /*049c*/ 	.word	0x00000370
        /*04a0*/ 	.word	0x000000ff
        /*04a4*/ 	.word	0x00034838
        /*04a8*/ 	.short	0x0100
        /*04aa*/ 	.byte	0x08
	.zero		1


	//   ....[5]....
        /*04ac*/ 	.word	0x00000380
        /*04b0*/ 	.word	0x000000ff
        /*04b4*/ 	.word	0x00034848
        /*04b8*/ 	.short	0x0100
        /*04ba*/ 	.byte	0x08
	.zero		1


	//   ....[6]....
        /*04bc*/ 	.word	0x000004b0
        /*04c0*/ 	.word	0x000000ff
        /*04c4*/ 	.word	0x00034850
        /*04c8*/ 	.short	0x0100
        /*04ca*/ 	.byte	0x08
	.zero		1


	//   ....[7]....
        /*04cc*/ 	.word	0x000004c0
        /*04d0*/ 	.word	0x000000ff
        /*04d4*/ 	.word	0x00034860
        /*04d8*/ 	.short	0x0100
        /*04da*/ 	.byte	0x08
	.zero		1


	//   ....[8]....
        /*04dc*/ 	.word	0x000004d0
        /*04e0*/ 	.word	0x000000ff
        /*04e4*/ 	.word	0x00034858
        /*04e8*/ 	.short	0x0100
        /*04ea*/ 	.byte	0x08
	.zero		1


	//   ....[9]....
        /*04ec*/ 	.word	0x000004e0
        /*04f0*/ 	.word	0x000000ff
        /*04f4*/ 	.word	0x00034868
        /*04f8*/ 	.short	0x0100
        /*04fa*/ 	.byte	0x08
	.zero		1


	//   ....[10]....
        /*04fc*/ 	.word	0x000005d0
        /*0500*/ 	.word	0x000000ff
        /*0504*/ 	.word	0x00034870
        /*0508*/ 	.short	0x0100
        /*050a*/ 	.byte	0x06
	.zero		1


	//   ....[11]....
        /*050c*/ 	.word	0x000005e0
        /*0510*/ 	.word	0x000000ff
        /*0514*/ 	.word	0x00034880
        /*0518*/ 	.short	0x0100
        /*051a*/ 	.byte	0x06
	.zero		1


	//   ....[12]....
        /*051c*/ 	.word	0x000005f0
        /*0520*/ 	.word	0x000000ff
        /*0524*/ 	.word	0x00034878
        /*0528*/ 	.short	0x0100
        /*052a*/ 	.byte	0x06
	.zero		1


	//   ....[13]....
        /*052c*/ 	.word	0x00000600
        /*0530*/ 	.word	0x000000ff
        /*0534*/ 	.word	0x00034888
        /*0538*/ 	.short	0x0100
        /*053a*/ 	.byte	0x06
	.zero		1


	//   ....[14]....
        /*053c*/ 	.word	0x00000730
        /*0540*/ 	.word	0x000000ff
        /*0544*/ 	.word	0x00034890
        /*0548*/ 	.short	0x0100
        /*054a*/ 	.byte	0x08
	.zero		1


	//   ....[15]....
        /*054c*/ 	.word	0x00000740
        /*0550*/ 	.word	0x000000ff
        /*0554*/ 	.word	0x000348a0
        /*0558*/ 	.short	0x0100
        /*055a*/ 	.byte	0x08
	.zero		1


	//   ....[16]....
        /*055c*/ 	.word	0x00000750
        /*0560*/ 	.word	0x000000ff
        /*0564*/ 	.word	0x00034898
        /*0568*/ 	.short	0x0100
        /*056a*/ 	.byte	0x08
	.zero		1


	//   ....[17]....
        /*056c*/ 	.word	0x00000760
        /*0570*/ 	.word	0x000000ff
        /*0574*/ 	.word	0x000348a8
        /*0578*/ 	.short	0x0100
        /*057a*/ 	.byte	0x08
	.zero		1


	//   ....[18]....
        /*057c*/ 	.word	0x00000890
        /*0580*/ 	.word	0x000000ff
        /*0584*/ 	.word	0x000348b0
        /*0588*/ 	.short	0x0100
        /*058a*/ 	.byte	0x08
	.zero		1


	//   ....[19]....
        /*058c*/ 	.word	0x000008a0
        /*0590*/ 	.word	0x000000ff
        /*0594*/ 	.word	0x000348c0
        /*0598*/ 	.short	0x0100
        /*059a*/ 	.byte	0x08
	.zero		1


	//   ....[20]....
        /*059c*/ 	.word	0x000008b0
        /*05a0*/ 	.word	0x000000ff
        /*05a4*/ 	.word	0x000348b8
        /*05a8*/ 	.short	0x0100
        /*05aa*/ 	.byte	0x08
	.zero		1


	//   ....[21]....
        /*05ac*/ 	.word	0x000008c0
        /*05b0*/ 	.word	0x000000ff
        /*05b4*/ 	.word	0x000348c8
        /*05b8*/ 	.short	0x0100
        /*05ba*/ 	.byte	0x08
	.zero		1


	//   ....[22]....
        /*05bc*/ 	.word	0x000011a0
        /*05c0*/ 	.word	0x000000ff
        /*05c4*/ 	.word	0x00034800
        /*05c8*/ 	.short	0x010a
        /*05ca*/ 	.byte	0x3d
	.zero		1


	//   ....[23]....
        /*05cc*/ 	.word	0x00001230
        /*05d0*/ 	.word	0x0000000b
        /*05d4*/ 	.word	0x00034830
        /*05d8*/ 	.short	0x010a
        /*05da*/ 	.byte	0x3f
	.zero		1


	//   ....[24]....
        /*05dc*/ 	.word	0x000012b0
        /*05e0*/ 	.word	0x0000000b
        /*05e4*/ 	.word	0x00034830
        /*05e8*/ 	.short	0x010a
        /*05ea*/ 	.byte	0x3f
	.zero		1


	//   ....[25]....
        /*05ec*/ 	.word	0x00004560
        /*05f0*/ 	.word	0x0000000b
        /*05f4*/ 	.word	0x00000000
        /*05f8*/ 	.short	0x0101
        /*05fa*/ 	.byte	0x3f
	.zero		1


	//   ....[26]....
        /*05fc*/ 	.word	0x00006320
        /*0600*/ 	.word	0x000000ff
        /*0604*/ 	.word	0x00034830
        /*0608*/ 	.short	0x010a
        /*060a*/ 	.byte	0x06
	.zero		1


	//   ....[27]....
        /*060c*/ 	.word	0x00006360
        /*0610*/ 	.word	0x000000ff
        /*0614*/ 	.word	0x00034830
        /*0618*/ 	.short	0x010a
        /*061a*/ 	.byte	0x06
	.zero		1


	//   ....[28]....
        /*061c*/ 	.word	0x00008a30
        /*0620*/ 	.word	0x000000ff
        /*0624*/ 	.word	0x00034850
        /*0628*/ 	.short	0x010a
        /*062a*/ 	.byte	0x06
	.zero		1


	//   ....[29]....
        /*062c*/ 	.word	0x00008a70
        /*0630*/ 	.word	0x000000ff
        /*0634*/ 	.word	0x00034850
        /*0638*/ 	.short	0x010a
        /*063a*/ 	.byte	0x06
	.zero		1


	//   ....[30]....
        /*063c*/ 	.word	0x0000a120
        /*0640*/ 	.word	0x00000083
        /*0644*/ 	.word	0x00000000
        /*0648*/ 	.short	0x0101
        /*064a*/ 	.byte	0x3f
	.zero		1


	//   ....[31]....
        /*064c*/ 	.word	0x0000a200
        /*0650*/ 	.word	0x0000007b
        /*0654*/ 	.word	0x00000000
        /*0658*/ 	.short	0x0101
        /*065a*/ 	.byte	0x3f
	.zero		1


	//   ....[32]....
        /*065c*/ 	.word	0x0000ae00
        /*0660*/ 	.word	0x000000ff
        /*0664*/ 	.word	0x00034850
        /*0668*/ 	.short	0x010a
        /*066a*/ 	.byte	0x08
	.zero		1


	//   ....[33]....
        /*066c*/ 	.word	0x0000ae40
        /*0670*/ 	.word	0x000000ff
        /*0674*/ 	.word	0x00034850
        /*0678*/ 	.short	0x010a
        /*067a*/ 	.byte	0x08
	.zero		1


	//   ....[34]....
        /*067c*/ 	.word	0x0000bc70
        /*0680*/ 	.word	0x00000068
        /*0684*/ 	.word	0x00000000
        /*0688*/ 	.short	0x0101
        /*068a*/ 	.byte	0x3f
	.zero		1


	//   ....[35]....
        /*068c*/ 	.word	0x0000c8a0
        /*0690*/ 	.word	0x000000ff
        /*0694*/ 	.word	0x00000000
        /*0698*/ 	.short	0x0101
        /*069a*/ 	.byte	0x3d
	.zero		1


	//   ....[36]....
        /*069c*/ 	.word	0x0000d840
        /*06a0*/ 	.word	0x00000000
        /*06a4*/ 	.word	0x00034840
        /*06a8*/ 	.short	0x010a
        /*06aa*/ 	.byte	0x3f
	.zero		1


	//   ....[37]....
        /*06ac*/ 	.word	0x0000e540
        /*06b0*/ 	.word	0x000000ff
        /*06b4*/ 	.word	0x00034800
        /*06b8*/ 	.short	0x0107
        /*06ba*/ 	.byte	0x24
	.zero		1


	//   ....[38]....
        /*06bc*/ 	.word	0x0000e5b0
        /*06c0*/ 	.word	0x000000ff
        /*06c4*/ 	.word	0x00034800
        /*06c8*/ 	.short	0x0101
        /*06ca*/ 	.byte	0x24
	.zero		1


	//   ....[39]....
        /*06cc*/ 	.word	0x0000e5e0
        /*06d0*/ 	.word	0x000000ff
        /*06d4*/ 	.word	0x00034820
        /*06d8*/ 	.short	0x010a
        /*06da*/ 	.byte	0x24
	.zero		1


	//   ....[40]....
        /*06dc*/ 	.word	0x0000e910
        /*06e0*/ 	.word	0x00000003
        /*06e4*/ 	.word	0x00034840
        /*06e8*/ 	.short	0x010a
        /*06ea*/ 	.byte	0x3f
	.zero		1


	//   ....[41]....
        /*06ec*/ 	.word	0x0000eca0
        /*06f0*/ 	.word	0x00000003
        /*06f4*/ 	.word	0x00000060
        /*06f8*/ 	.short	0x010a
        /*06fa*/ 	.byte	0x3f
	.zero		1


	//   ....[42]....
        /*06fc*/ 	.word	0x0000f300
        /*0700*/ 	.word	0x00000003
        /*0704*/ 	.word	0x00034840
        /*0708*/ 	.short	0x010a
        /*070a*/ 	.byte	0x3f
	.zero		1


	//   ....[43]....
        /*070c*/ 	.word	0x0000f690
        /*0710*/ 	.word	0x00000002
        /*0714*/ 	.word	0x00000060
        /*0718*/ 	.short	0x010a
        /*071a*/ 	.byte	0x3f
	.zero		1


	//   ....[44]....
        /*071c*/ 	.word	0x0000fc30
        /*0720*/ 	.word	0x00000002
        /*0724*/ 	.word	0x00034840
        /*0728*/ 	.short	0x010a
        /*072a*/ 	.byte	0x3f
	.zero		1


	//   ....[45]....
        /*072c*/ 	.word	0x0000ffc0
        /*0730*/ 	.word	0x00000002
        /*0734*/ 	.word	0x00000060
        /*0738*/ 	.short	0x010a
        /*073a*/ 	.byte	0x3f
	.zero		1


	//   ....[46]....
        /*073c*/ 	.word	0x00010400
        /*0740*/ 	.word	0x00000000
        /*0744*/ 	.word	0x00034860
        /*0748*/ 	.short	0x010a
        /*074a*/ 	.byte	0x3f
	.zero		1


	//   ....[47]....
        /*074c*/ 	.word	0x00010880
        /*0750*/ 	.word	0x00000000
        /*0754*/ 	.word	0x00034820
        /*0758*/ 	.short	0x010a
        /*075a*/ 	.byte	0x3f
	.zero		1


	//   ....[48]....
        /*075c*/ 	.word	0x00010a50
        /*0760*/ 	.word	0x00000006
        /*0764*/ 	.word	0x00000000
        /*0768*/ 	.short	0x010a
        /*076a*/ 	.byte	0x3f
	.zero		1


	//   ....[49]....
        /*076c*/ 	.word	0x00010aa0
        /*0770*/ 	.word	0x00000003
        /*0774*/ 	.word	0x00000000
        /*0778*/ 	.short	0x010a
        /*077a*/ 	.byte	0x3f
	.zero		1


	//   ....[50]....
        /*077c*/ 	.word	0x00010b00
        /*0780*/ 	.word	0x00000012
        /*0784*/ 	.word	0x00000000
        /*0788*/ 	.short	0x010a
        /*078a*/ 	.byte	0x3f
	.zero		1


	//   ....[51]....
        /*078c*/ 	.word	0x00010b30
        /*0790*/ 	.word	0x00000003
        /*0794*/ 	.word	0x00000000
        /*0798*/ 	.short	0x010a
        /*079a*/ 	.byte	0x3f
	.zero		1


	//   ....[52]....
        /*079c*/ 	.word	0x00010ba0
        /*07a0*/ 	.word	0x00000003
        /*07a4*/ 	.word	0x00034800
        /*07a8*/ 	.short	0x010a
        /*07aa*/ 	.byte	0x3f
	.zero		1


	//   ....[53]....
        /*07ac*/ 	.word	0x00010bf0
        /*07b0*/ 	.word	0x0000000b
        /*07b4*/ 	.word	0x00034830
        /*07b8*/ 	.short	0x010a
        /*07ba*/ 	.byte	0x3f
	.zero		1


	//   ....[54]....
        /*07bc*/ 	.word	0x00010c50
        /*07c0*/ 	.word	0x0000000a
        /*07c4*/ 	.word	0x00034830
        /*07c8*/ 	.short	0x010a
        /*07ca*/ 	.byte	0x3f
	.zero		1


	//   ....[55]....
        /*07cc*/ 	.word	0x00010cb0
        /*07d0*/ 	.word	0x0000000a
        /*07d4*/ 	.word	0x00034850
        /*07d8*/ 	.short	0x010a
        /*07da*/ 	.byte	0x3f
	.zero		1


	//   ....[56]....
        /*07dc*/ 	.word	0x00010d10
        /*07e0*/ 	.word	0x00000005
        /*07e4*/ 	.word	0x00034850
        /*07e8*/ 	.short	0x010a
        /*07ea*/ 	.byte	0x3f
	.zero		1


	//   ....[57]....
        /*07ec*/ 	.word	0x00010eb0
        /*07f0*/ 	.word	0x00000000
        /*07f4*/ 	.word	0x00034840
        /*07f8*/ 	.short	0x010a
        /*07fa*/ 	.byte	0x3f
	.zero		1


	//   ....[58]....
        /*07fc*/ 	.word	0x000119d0
        /*0800*/ 	.word	0x0000000b
        /*0804*/ 	.word	0x00034820
        /*0808*/ 	.short	0x010a
        /*080a*/ 	.byte	0x3f
	.zero		1


	//   ....[59]....
        /*080c*/ 	.word	0x00011a20
        /*0810*/ 	.word	0x00000003
        /*0814*/ 	.word	0x00034840
        /*0818*/ 	.short	0x010a
        /*081a*/ 	.byte	0x3f
	.zero		1


	//   ....[60]....
        /*081c*/ 	.word	0x00011a70
        /*0820*/ 	.word	0x00000003
        /*0824*/ 	.word	0x00000060
        /*0828*/ 	.short	0x010a
        /*082a*/ 	.byte	0x3f
	.zero		1


	//   ....[61]....
        /*082c*/ 	.word	0x00011ac0
        /*0830*/ 	.word	0x00000003
        /*0834*/ 	.word	0x00034840
        /*0838*/ 	.short	0x010a
        /*083a*/ 	.byte	0x3f
	.zero		1


	//   ....[62]....
        /*083c*/ 	.word	0x00011b10
        /*0840*/ 	.word	0x00000002
        /*0844*/ 	.word	0x00000060
        /*0848*/ 	.short	0x010a
        /*084a*/ 	.byte	0x3f
	.zero		1


	//   ....[63]....
        /*084c*/ 	.word	0x00011b60
        /*0850*/ 	.word	0x00000002
        /*0854*/ 	.word	0x00034840
        /*0858*/ 	.short	0x010a
        /*085a*/ 	.byte	0x3f
	.zero		1


	//   ....[64]....
        /*085c*/ 	.word	0x00011bb0
        /*0860*/ 	.word	0x00000002
        /*0864*/ 	.word	0x00000060
        /*0868*/ 	.short	0x010a
        /*086a*/ 	.byte	0x3f
	.zero		1


	//   ....[65]....
        /*086c*/ 	.word	0x00011c00
        /*0870*/ 	.word	0x00000000
        /*0874*/ 	.word	0x00034860
        /*0878*/ 	.short	0x010a
        /*087a*/ 	.byte	0x3f
	.zero		1


	//   ....[66]....
        /*087c*/ 	.word	0x00011c50
        /*0880*/ 	.word	0x00000000
        /*0884*/ 	.word	0x00034820
        /*0888*/ 	.short	0x010a
        /*088a*/ 	.byte	0x3f
	.zero		1


	//   ....[67]....
        /*088c*/ 	.word	0x00011df0
        /*0890*/ 	.word	0x00000006
        /*0894*/ 	.word	0x00000000
        /*0898*/ 	.short	0x010a
        /*089a*/ 	.byte	0x3f
	.zero		1


	//   ....[68]....
        /*089c*/ 	.word	0x00011e40
        /*08a0*/ 	.word	0x00000003
        /*08a4*/ 	.word	0x00000000
        /*08a8*/ 	.short	0x010a
        /*08aa*/ 	.byte	0x3f
	.zero		1


	//   ....[69]....
        /*08ac*/ 	.word	0x00011e90
        /*08b0*/ 	.word	0x00000012
        /*08b4*/ 	.word	0x00000000
        /*08b8*/ 	.short	0x010a
        /*08ba*/ 	.byte	0x3f
	.zero		1


	//----- nvinfo : EIATTR_NUM_MBARRIERS
	.align		4
.L_945:
        /*08bc*/ 	.byte	0x03, 0x38
        /*08be*/ 	.short	0x0016


	//----- nvinfo : EIATTR_EXIT_INSTR_OFFSETS
	.align		4
        /*08c0*/ 	.byte	0x04, 0x1c
        /*08c2*/ 	.short	(.L_947 - .L_946)


	//   ....[0]....
.L_946:
        /*08c4*/ 	.word	0x00000a00


	//   ....[1]....
        /*08c8*/ 	.word	0x0000ccb0


	//   ....[2]....
        /*08cc*/ 	.word	0x00010b80


	//----- nvinfo : EIATTR_MAX_THREADS
	.align		4
.L_947:
        /*08d0*/ 	.byte	0x04, 0x05
        /*08d2*/ 	.short	(.L_949 - .L_948)
.L_948:
        /*08d4*/ 	.word	0x00000180
        /*08d8*/ 	.word	0x00000001
        /*08dc*/ 	.word	0x00000001


	//----- nvinfo : EIATTR_CRS_STACK_SIZE
	.align		4
.L_949:
        /*08e0*/ 	.byte	0x04, 0x1e
        /*08e2*/ 	.short	(.L_951 - .L_950)
.L_950:
        /*08e4*/ 	.word	0x00000000


	//----- nvinfo : EIATTR_CBANK_PARAM_SIZE
	.align		4
.L_951:
        /*08e8*/ 	.byte	0x03, 0x19
        /*08ea*/ 	.short	0x0a70


	//----- nvinfo : EIATTR_PARAM_CBANK
	.align		4
        /*08ec*/ 	.byte	0x04, 0x0a
        /*08ee*/ 	.short	(.L_953 - .L_952)
	.align		4
.L_952:
        /*08f0*/ 	.word	index@(.nv.constant0._ZN7cutlass13device_kernelIN5flash11enable_sm90INS1_16FlashAttnFwdSm90INS1_25CollectiveMainloopFwdSm90ILi2EN4cute5tupleIJNS5_1CILi1EEES8_S8_EEENS6_IJNS7_ILi128EEENS7_ILi176EEESA_EEELi128ENS_6half_tEfNS_4arch4Sm90ELb0ELb0ELb0ELb0ELb0ELb0ELb0ELb1ELb1ELb1ELb0ELb0EEENS1_21CollectiveEpilogueFwdINS6_IJSA_SA_SB_EEES9_SD_SF_Li256ELb0ELb1ELb0ELb0EEENS1_29StaticPersistentTileSchedulerILb0EEEEEEEEEvNT_6ParamsE)
        /*08f4*/ 	.short	0x0210
        /*08f6*/ 	.short	0x0a70


	//----- nvinfo : EIATTR_SW_WAR
	.align		4
.L_953:
        /*08f8*/ 	.byte	0x04, 0x36
        /*08fa*/ 	.short	(.L_955 - .L_954)
.L_954:
        /*08fc*/ 	.word	0x00000008
.L_955:


//--------------------- .nv.info._ZN7cutlass13device_kernelIN5flash11enable_sm90INS1_16FlashAttnFwdSm90INS1_25CollectiveMainloopFwdSm90ILi2EN4cute5tupleIJNS5_1CILi2EEENS7_ILi1EEES9_EEENS6_IJNS7_ILi128EEENS7_ILi176EEESB_EEELi128ENS_6half_tEfNS_4arch4Sm90ELb0ELb0ELb0ELb0ELb0ELb0ELb0ELb1ELb1ELb1ELb0ELb0EEENS1_21CollectiveEpilogueFwdINS6_IJSB_SB_SC_EEESA_SE_SG_Li256ELb0ELb1ELb0ELb0EEENS1_29StaticPersistentTileSchedulerILb0EEEEEEEEEvNT_6ParamsE --------------------------
	.section	.nv.info._ZN7cutlass13device_kernelIN5flash11enable_sm90INS1_16FlashAttnFwdSm90INS1_25CollectiveMainloopFwdSm90ILi2EN4cute5tupleIJNS5_1CILi2EEENS7_ILi1EEES9_EEENS6_IJNS7_ILi128EEENS7_ILi176EEESB_EEELi128ENS_6half_tEfNS_4arch4Sm90ELb0ELb0ELb0ELb0ELb0ELb0ELb0ELb1ELb1ELb1ELb0ELb0EEENS1_21CollectiveEpilogueFwdINS6_IJSB_SB_SC_EEESA_SE_SG_Li256ELb0ELb1ELb0ELb0EEENS1_29StaticPersistentTileSchedulerILb0EEEEEEEEEvNT_6ParamsE,"",@"SHT_CUDA_INFO"
	.sectionflags	@""
	.align	4


	//----- nvinfo : EIATTR_CUDA_API_VERSION
	.align		4
        /*0000*/ 	.byte	0x04, 0x37
        /*0002*/ 	.short	(.L_957 - .L_956)
.L_956:
        /*0004*/ 	.word	0x00000082


	//----- nvinfo : EIATTR_KPARAM_INFO
	.align		4
.L_957:
        /*0008*/ 	.byte	0x04, 0x17
        /*000a*/ 	.short	(.L_959 - .L_958)
.L_958:
        /*000c*/ 	.word	0x00000000
        /*0010*/ 	.short	0x0000
        /*0012*/ 	.short	0x0070
        /*0014*/ 	.byte	0x00, 0xf0, 0x01, 0x28


	//----- nvinfo : EIATTR_SPARSE_MMA_MASK
	.align		4
.L_959:
        /*0018*/ 	.byte	0x03, 0x50
        /*001a*/ 	.short	0x0000


	//----- nvinfo : EIATTR_MAXREG_COUNT
	.align		4
        /*001c*/ 	.byte	0x03, 0x1b
        /*001e*/ 	.short	0x00a8


	//----- nvinfo : EIATTR_NUM_BARRIERS
	.align		4
        /*0020*/ 	.byte	0x02, 0x4c
        /*0022*/ 	.byte	0x10
	.zero		1


	//----- nvinfo : EIATTR_EXTERNS
	.align		4
        /*0024*/ 	.byte	0x04, 0x0f
        /*0026*/ 	.short	(.L_961 - .L_960)


	//   ....[0]....
	.align		4
.L_960:
        /*0028*/ 	.word	index@(__assertfail)


	//----- nvinfo : EIATTR_ANNOTATIONS
	.align		4
.L_961:
        /*002c*/ 	.byte	0x04, 0x55
        /*002e*/ 	.short	(.L_963 - .L_962)


	//   ....[0]....
.L_962:
        /* <DEDUP_REMOVED lines=34> */


	//----- nvinfo : EIATTR_MERCURY_ISA_VERSION
	.align		4
.L_963:
        /*0238*/ 	.byte	0x03, 0x5f
        /*023a*/ 	.short	0x0101


	//----- nvinfo : EIATTR_INT_WARP_WIDE_INSTR_OFFSETS
	.align		4
        /*023c*/ 	.byte	0x04, 0x31
        /*023e*/ 	.short	(.L_965 - .L_964)


	//   ....[0]....
.L_964:
        /*0240*/ 	.word	0x00000120


	//   ....[1]....
        /*0244*/ 	.word	0x000001c0


	//   ....[2]....
        /*0248*/ 	.word	0x00000230


	//----- nvinfo : EIATTR_COOP_GROUP_MASK_REGIDS
	.align		4
.L_965:
        /*024c*/ 	.byte	0x04, 0x29
        /*024e*/ 	.short	(.L_967 - .L_966)


	//   ....[0]....
.L_966:
        /*0250*/ 	.word	0xffffffff


	//   ....[1]....
        /*0254*/ 	.word	0xffffffff


	//   ....[2]....
        /*0258*/ 	.word	0xffffffff


	//   ....[3]....
        /*025c*/ 	.word	0xffffffff


	//   ....[4]....
        /*0260*/ 	.word	0xffffffff


	//   ....[5]....
        /*0264*/ 	.word	0xffffffff


	//   ....[6]....
        /*0268*/ 	.word	0xffffffff


	//   ....[7]....
        /*026c*/ 	.word	0xffffffff


	//   ....[8]....
        /*0270*/ 	.word	0xffffffff


	//   ....[9]....
        /*0274*/ 	.word	0xffffffff


	//   ....[10]....
        /*0278*/ 	.word	0xffffffff


	//   ....[11]....
        /*027c*/ 	.word	0xffffffff


	//   ....[12]....
        /*0280*/ 	.word	0xffffffff


	//   ....[13]....
        /*0284*/ 	.word	0xffffffff


	//   ....[14]....
        /*0288*/ 	.word	0xffffffff


	//   ....[15]....
        /*028c*/ 	.word	0xffffffff


	//   ....[16]....
        /*0290*/ 	.word	0xffffffff


	//   ....[17]....
        /*0294*/ 	.word	0xffffffff


	//   ....[18]....
        /*0298*/ 	.word	0xffffffff


	//   ....[19]....
        /*029c*/ 	.word	0xffffffff


	//   ....[20]....
        /*02a0*/ 	.word	0xffffffff


	//   ....[21]....
        /*02a4*/ 	.word	0xffffffff


	//   ....[22]....
        /*02a8*/ 	.word	0xffffffff


	//   ....[23]....
        /*02ac*/ 	.word	0xffffffff


	//   ....[24]....
        /*02b0*/ 	.word	0xffffffff


	//   ....[25]....
        /*02b4*/ 	.word	0xffffffff


	//   ....[26]....
        /*02b8*/ 	.word	0xffffffff


	//   ....[27]....
        /*02bc*/ 	.word	0xffffffff


	//   ....[28]....
        /*02c0*/ 	.word	0xffffffff


	//   ....[29]....
        /*02c4*/ 	.word	0xffffffff


	//   ....[30]....
        /*02c8*/ 	.word	0xffffffff


	//   ....[31]....
        /*02cc*/ 	.word	0xffffffff


	//   ....[32]....
        /*02d0*/ 	.word	0xffffffff


	//   ....[33]....
        /*02d4*/ 	.word	0xffffffff


	//   ....[34]....
        /*02d8*/ 	.word	0xffffffff


	//   ....[35]....
        /*02dc*/ 	.word	0xffffffff


	//   ....[36]....
        /*02e0*/ 	.word	0xffffffff


	//   ....[37]....
        /*02e4*/ 	.word	0xffffffff


	//   ....[38]....
        /*02e8*/ 	.word	0xffffffff


	//   ....[39]....
        /*02ec*/ 	.word	0xffffffff


	//   ....[40]....
        /*02f0*/ 	.word	0xffffffff


	//   ....[41]....
        /*02f4*/ 	.word	0xffffffff


	//   ....[42]....
        /*02f8*/ 	.word	0xffffffff


	//   ....[43]....
        /*02fc*/ 	.word	0xffffffff


	//   ....[44]....
        /*0300*/ 	.word	0xffffffff


	//   ....[45]....
        /*0304*/ 	.word	0xffffffff


	//   ....[46]....
        /*0308*/ 	.word	0xffffffff


	//   ....[47]....
        /*030c*/ 	.word	0xffffffff


	//   ....[48]....
        /*0310*/ 	.word	0xffffffff


	//   ....[49]....
        /*0314*/ 	.word	0xffffffff


	//   ....[50]....
        /*0318*/ 	.word	0xffffffff


	//   ....[51]....
        /*031c*/ 	.word	0x0500000f


	//   ....[52]....
        /*0320*/ 	.word	0x0500000f


	//   ....[53]....
        /*0324*/ 	.word	0x0500000f


	//   ....[54]....
        /*0328*/ 	.word	0x0500000f


	//   ....[55]....
        /*032c*/ 	.word	0x0500000f


	//   ....[56]....
        /*0330*/ 	.word	0x0500000f


	//   ....[57]....
        /*0334*/ 	.word	0x0500000f


	//   ....[58]....
        /*0338*/ 	.word	0x0500000f


	//   ....[59]....
        /*033c*/ 	.word	0x0500000f


	//   ....[60]....
        /*0340*/ 	.word	0x0500000f


	//   ....[61]....
        /*0344*/ 	.word	0x0500000f


	//   ....[62]....
        /*0348*/ 	.word	0x0500000f


	//   ....[63]....
        /*034c*/ 	.word	0x0500000f


	//   ....[64]....
        /*0350*/ 	.word	0x0500000f


	//   ....[65]....
        /*0354*/ 	.word	0x0500000f


	//   ....[66]....
        /*0358*/ 	.word	0x0500000f


	//   ....[67]....
        /*035c*/ 	.word	0x0500000f


	//   ....[68]....
        /*0360*/ 	.word	0x0500000f


	//----- nvinfo : EIATTR_COOP_GROUP_INSTR_OFFSETS
	.align		4
.L_967:
        /*0364*/ 	.byte	0x04, 0x28
        /*0366*/ 	.short	(.L_969 - .L_968)


	//   ....[0]....
.L_968:
        /*0368*/ 	.word	0x00000060


	//   ....[1]....
        /*036c*/ 	.word	0x00000130


	//   ....[2]....
        /*0370*/ 	.word	0x000001d0


	//   ....[3]....
        /*0374*/ 	.word	0x000003b0


	//   ....[4]....
        /*0378*/ 	.word	0x000005e0


	//   ....[5]....
        /*037c*/ 	.word	0x00000810


	//   ....[6]....
        /*0380*/ 	.word	0x00000aa0


	//   ....[7]....
        /*0384*/ 	.word	0x00000dc0


	//   ....[8]....
        /*0388*/ 	.word	0x000012b0


	//   ....[9]....
        /*038c*/ 	.word	0x000049c0


	//   ....[10]....
        /*0390*/ 	.word	0x00004a80


	//   ....[11]....
        /*0394*/ 	.word	0x00005200


	//   ....[12]....
        /*0398*/ 	.word	0x00005260


	//   ....[13]....
        /*039c*/ 	.word	0x000096a0


	//   ....[14]....
        /*03a0*/ 	.word	0x000096b0


	//   ....[15]....
        /*03a4*/ 	.word	0x000096f0


	//   ....[16]....
        /*03a8*/ 	.word	0x00009700


	//   ....[17]....
        /*03ac*/ 	.word	0x0000b140


	//   ....[18]....
        /*03b0*/ 	.word	0x0000b170


	//   ....[19]....
        /*03b4*/ 	.word	0x0000b240


	//   ....[20]....
        /*03b8*/ 	.word	0x0000b250


	//   ....[21]....
        /*03bc*/ 	.word	0x0000c490


	//   ....[22]....
        /*03c0*/ 	.word	0x0000c4c0


	//   ....[23]....
        /*03c4*/ 	.word	0x0000c4f0


	//   ....[24]....
        /*03c8*/ 	.word	0x0000c520


	//   ....[25]....
        /*03cc*/ 	.word	0x0000cbb0


	//   ....[26]....
        /*03d0*/ 	.word	0x0000cbe0


	//   ....[27]....
        /*03d4*/ 	.word	0x0000ccc0


	//   ....[28]....
        /*03d8*/ 	.word	0x0000cce0


	//   ....[29]....
        /*03dc*/ 	.word	0x0000cda0


	//   ....[30]....
        /*03e0*/ 	.word	0x0000cdc0


	//   ....[31]....
        /*03e4*/ 	.word	0x0000ce90


	//   ....[32]....
        /*03e8*/ 	.word	0x0000ced0


	//   ....[33]....
        /*03ec*/ 	.word	0x0000d9c0


	//   ....[34]....
        /*03f0*/ 	.word	0x0000e490


	//   ....[35]....
        /*03f4*/ 	.word	0x0000e4c0


	//   ....[36]....
        /*03f8*/ 	.word	0x0000e590


	//   ....[37]....
        /*03fc*/ 	.word	0x0000e5a0


	//   ....[38]....
        /*0400*/ 	.word	0x0000e630


	//   ....[39]....
        /*0404*/ 	.word	0x0000e640


	//   ....[40]....
        /*0408*/ 	.word	0x0000e6d0


	//   ....[41]....
        /*040c*/ 	.word	0x0000e6e0


	//   ....[42]....
        /*0410*/ 	.word	0x0000e770


	//   ....[43]....
        /*0414*/ 	.word	0x0000e780


	//   ....[44]....
        /*0418*/ 	.word	0x0000e810


	//   ....[45]....
        /*041c*/ 	.word	0x0000e820


	//   ....[46]....
        /*0420*/ 	.word	0x0000e8b0


	//   ....[47]....
        /*0424*/ 	.word	0x0000e8c0


	//   ....[48]....
        /*0428*/ 	.word	0x0000e8d0


	//   ....[49]....
        /*042c*/ 	.word	0x0000e920


	//   ....[50]....
        /*0430*/ 	.word	0x00011210


	//   ....[51]....
        /*0434*/ 	.word	0x00011700


	//   ....[52]....
        /*0438*/ 	.word	0x00011870


	//   ....[53]....
        /*043c*/ 	.word	0x000118d0


	//   ....[54]....
        /*0440*/ 	.word	0x00011a50


	//   ....[55]....
        /*0444*/ 	.word	0x00011aa0


	//   ....[56]....
        /*0448*/ 	.word	0x00011bc0


	//   ....[57]....
        /*044c*/ 	.word	0x00011c10


	//   ....[58]....
        /*0450*/ 	.word	0x00011d30


	//   ....[59]....
        /*0454*/ 	.word	0x00011d80


	//   ....[60]....
        /*0458*/ 	.word	0x00011ea0


	//   ....[61]....
        /*045c*/ 	.word	0x00011ef0


	//   ....[62]....
        /*0460*/ 	.word	0x00012010


	//   ....[63]....
        /*0464*/ 	.word	0x00012060


	//   ....[64]....
        /*0468*/ 	.word	0x00012180


	//   ....[65]....
        /*046c*/ 	.word	0x000121d0


	//   ....[66]....
        /*0470*/ 	.word	0x000122d0


	//   ....[67]....
        /*0474*/ 	.word	0x00012320


	//   ....[68]....
        /*0478*/ 	.word	0x000126d0


	//----- nvinfo : EIATTR_REG_RECONFIG
	.align		4
.L_969:
        /*047c*/ 	.byte	0x01, 0x54
	.zero		2


	//----- nvinfo : EIATTR_SYSCALL_OFFSETS
	.align		4
        /*0480*/ 	.byte	0x04, 0x46
        /*0482*/ 	.short	(.L_971 - .L_970)


	//   ....[0]....
.L_970:
        /*0484*/ 	.word	0x00001670


	//   ....[1]....
        /*0488*/ 	.word	0x0000d5e0


	//   ....[2]....
        /*048c*/ 	.word	0x0000d720


	//   ....[3]....
        /*0490*/ 	.word	0x0000d810


	//   ....[4]....
        /*0494*/ 	.word	0x0000e050


	//----- nvinfo : EIATTR_MBARRIER_INSTR_OFFSETS
	.align		4
.L_971:
        /*0498*/ 	.byte	0x04, 0x39
        /*049a*/ 	.short	(.L_973 - .L_972)


	//   ....[0]....
.L_972:
        /*049c*/ 	.word	0x00000250
        /*04a0*/ 	.word	0x000000ff
        /*04a4*/ 	.word	0x00034800
        /*04a8*/ 	.short	0x0100
        /*04aa*/ 	.byte	0x08
	.zero		1


	//   ....[1]....
        /*04ac*/ 	.word	0x00000260
        /*04b0*/ 	.word	0x000000ff
        /*04b4*/ 	.word	0x00034820
        /*04b8*/ 	.short	0x0100
        /*04ba*/ 	.byte	0x08
	.zero		1


	//   ....[2]....
        /*04bc*/ 	.word	0x00000350
        /*04c0*/ 	.word	0x000000ff
        /*04c4*/ 	.word	0x00034830
        /*04c8*/ 	.short	0x0100
        /*04ca*/ 	.byte	0x08
	.zero		1


	//   ....[3]....
        /*04cc*/ 	.word	0x00000360
        /*04d0*/ 	.word	0x000000ff
        /*04d4*/ 	.word	0x00034840
        /*04d8*/ 	.short	0x0100
        /*04da*/ 	.byte	0x08
	.zero		1


	//   ....[4]....
        /*04dc*/ 	.word	0x00000370
        /*04e0*/ 	.word	0x000000ff
        /*04e4*/ 	.word	0x00034838
        /*04e8*/ 	.short	0x0100
        /*04ea*/ 	.byte	0x08
	.zero		1


	//   ....[5]....
        /*04ec*/ 	.word	0x00000380
        /*04f0*/ 	.word	0x000000ff
        /*04f4*/ 	.word	0x00034848
        /*04f8*/ 	.short	0x0100
        /*04fa*/ 	.byte	0x08
	.zero		1


	//   ....[6]....
        /*04fc*/ 	.word	0x00000590
        /*0500*/ 	.word	0x000000ff
        /*0504*/ 	.word	0x00034850
        /*0508*/ 	.short	0x0100
        /*050a*/ 	.byte	0x08
	.zero		1


	//   ....[7]....
        /*050c*/ 	.word	0x000005a0
        /*0510*/ 	.word	0x000000ff
        /*0514*/ 	.word	0x00034860
        /*0518*/ 	.short	0x0100
        /*051a*/ 	.byte	0x08
	.zero		1


	//   ....[8]....
        /*051c*/ 	.word	0x000005b0
        /*0520*/ 	.word	0x000000ff
        /*0524*/ 	.word	0x00034858
        /*0528*/ 	.short	0x0100
        /*052a*/ 	.byte	0x08
	.zero		1


	//   ....[9]....
        /*052c*/ 	.word	0x000005c0
        /*0530*/ 	.word	0x000000ff
        /*0534*/ 	.word	0x00034868
        /*0538*/ 	.short	0x0100
        /*053a*/ 	.byte	0x08
	.zero		1


	//   ....[10]....
        /*053c*/ 	.word	0x000007c0
        /*0540*/ 	.word	0x000000ff
        /*0544*/ 	.word	0x00034870
        /*0548*/ 	.short	0x0100
        /*054a*/ 	.byte	0x08
	.zero		1


	//   ....[11]....
        /*054c*/ 	.word	0x000007d0
        /*0550*/ 	.word	0x000000ff
        /*0554*/ 	.word	0x00034880
        /*0558*/ 	.short	0x0100
        /*055a*/ 	.byte	0x08
	.zero		1


	//   ....[12]....
        /*055c*/ 	.word	0x000007e0
        /*0560*/ 	.word	0x000000ff
        /*0564*/ 	.word	0x00034878
        /*0568*/ 	.short	0x0100
        /*056a*/ 	.byte	0x08
	.zero		1


	//   ....[13]....
        /*056c*/ 	.word	0x000007f0
        /*0570*/ 	.word	0x000000ff
        /*0574*/ 	.word	0x00034888
        /*0578*/ 	.short	0x0100
        /*057a*/ 	.byte	0x08
	.zero		1


	//   ....[14]....
        /*057c*/ 	.word	0x00000a50
        /*0580*/ 	.word	0x000000ff
        /*0584*/ 	.word	0x00034890
        /*0588*/ 	.short	0x0100
        /*058a*/ 	.byte	0x08
	.zero		1


	//   ....[15]....
        /*058c*/ 	.word	0x00000a60
        /*0590*/ 	.word	0x000000ff
        /*0594*/ 	.word	0x000348a0
        /*0598*/ 	.short	0x0100
        /*059a*/ 	.byte	0x08
	.zero		1


	//   ....[16]....
        /*059c*/ 	.word	0x00000a70
        /*05a0*/ 	.word	0x000000ff
        /*05a4*/ 	.word	0x00034898
        /*05a8*/ 	.short	0x0100
        /*05aa*/ 	.byte	0x08
	.zero		1


	//   ....[17]....
        /*05ac*/ 	.word	0x00000a80
        /*05b0*/ 	.word	0x000000ff
        /*05b4*/ 	.word	0x000348a8
        /*05b8*/ 	.short	0x0100
        /*05ba*/ 	.byte	0x08
	.zero		1


	//   ....[18]....
        /*05bc*/ 	.word	0x00000d20
        /*05c0*/ 	.word	0x000000ff
        /*05c4*/ 	.word	0x000348b0
        /*05c8*/ 	.short	0x0100
        /*05ca*/ 	.byte	0x08
	.zero		1


	//   ....[19]....
        /*05cc*/ 	.word	0x00000d30
        /*05d0*/ 	.word	0x000000ff
        /*05d4*/ 	.word	0x000348c0
        /*05d8*/ 	.short	0x0100
        /*05da*/ 	.byte	0x08
	.zero		1


	//   ....[20]....
        /*05dc*/ 	.word	0x00000d40
        /*05e0*/ 	.word	0x000000ff
        /*05e4*/ 	.word	0x000348b8
        /*05e8*/ 	.short	0x0100
        /*05ea*/ 	.byte	0x08
	.zero		1


	//   ....[21]....
        /*05ec*/ 	.word	0x00000d50
        /*05f0*/ 	.word	0x000000ff
        /*05f4*/ 	.word	0x000348c8
        /*05f8*/ 	.short	0x0100
        /*05fa*/ 	.byte	0x08
	.zero		1


	//   ....[22]....
        /*05fc*/ 	.word	0x000016b0
        /*0600*/ 	.word	0x000000ff
        /*0604*/ 	.word	0x00034800
        /*0608*/ 	.short	0x010a
        /*060a*/ 	.byte	0x3d
	.zero		1


	//   ....[23]....
        /*060c*/ 	.word	0x00001740
        /*0610*/ 	.word	0x0000000c
        /*0614*/ 	.word	0x00034830
        /*0618*/ 	.short	0x010a
        /*061a*/ 	.byte	0x3f
	.zero		1


	//   ....[24]....
        /*061c*/ 	.word	0x00001780
        /*0620*/ 	.word	0x0000000c
        /*0624*/ 	.word	0x00034830
        /*0628*/ 	.short	0x010a
        /*062a*/ 	.byte	0x3f
	.zero		1


	//   ....[25]....
        /*062c*/ 	.word	0x000059b0
        /*0630*/ 	.word	0x0000000d
        /*0634*/ 	.word	0x00000000
        /*0638*/ 	.short	0x0101
        /*063a*/ 	.byte	0x3f
	.zero		1


	//   ....[26]....
        /*063c*/ 	.word	0x00006570
        /*0640*/ 	.word	0x000000ff
        /*0644*/ 	.word	0x00034830
        /*0648*/ 	.short	0x010a
        /*064a*/ 	.byte	0x06
	.zero		1


	//   ....[27]....
        /*064c*/ 	.word	0x000065b0
        /*0650*/ 	.word	0x000000ff
        /*0654*/ 	.word	0x00034830
        /*0658*/ 	.short	0x010a
        /*065a*/ 	.byte	0x06
	.zero		1


	//   ....[28]....
        /*065c*/ 	.word	0x00008c80
        /*0660*/ 	.word	0x000000ff
        /*0664*/ 	.word	0x00034850
        /*0668*/ 	.short	0x010a
        /*066a*/ 	.byte	0x06
	.zero		1


	//   ....[29]....
        /*066c*/ 	.word	0x00008cc0
        /*0670*/ 	.word	0x000000ff
        /*0674*/ 	.word	0x00034850
        /*0678*/ 	.short	0x010a
        /*067a*/ 	.byte	0x06
	.zero		1


	//   ....[30]....
        /*067c*/ 	.word	0x0000a6f0
        /*0680*/ 	.word	0x0000000c
        /*0684*/ 	.word	0x00000000
        /*0688*/ 	.short	0x0101
        /*068a*/ 	.byte	0x3f
	.zero		1


	//   ....[31]....
        /*068c*/ 	.word	0x0000aa50
        /*0690*/ 	.word	0x0000005b
        /*0694*/ 	.word	0x00000000
        /*0698*/ 	.short	0x0101
        /*069a*/ 	.byte	0x3f
	.zero		1


	//   ....[32]....
        /*069c*/ 	.word	0x0000b0b0
        /*06a0*/ 	.word	0x000000ff
        /*06a4*/ 	.word	0x00034850
        /*06a8*/ 	.short	0x010a
        /*06aa*/ 	.byte	0x07
	.zero		1


	//   ....[33]....
        /*06ac*/ 	.word	0x0000b0f0
        /*06b0*/ 	.word	0x000000ff
        /*06b4*/ 	.word	0x00034850
        /*06b8*/ 	.short	0x010a
        /*06ba*/ 	.byte	0x07
	.zero		1


	//   ....[34]....
        /*06bc*/ 	.word	0x0000b9e0
        /*06c0*/ 	.word	0x00000003
        /*06c4*/ 	.word	0x00000000
        /*06c8*/ 	.short	0x0101
        /*06ca*/ 	.byte	0x3f
	.zero		1


	//   ....[35]....
        /*06cc*/ 	.word	0x0000cb80
        /*06d0*/ 	.word	0x000000ff
        /*06d4*/ 	.word	0x00000000
        /*06d8*/ 	.short	0x0101
        /*06da*/ 	.byte	0x04
	.zero		1


	//   ....[36]....
        /*06dc*/ 	.word	0x0000cbf0
        /*06e0*/ 	.word	0x000000ff
        /*06e4*/ 	.word	0x00000000
        /*06e8*/ 	.short	0x0101
        /*06ea*/ 	.byte	0x3d
	.zero		1


	//   ....[37]....
        /*06ec*/ 	.word	0x0000dbe0
        /*06f0*/ 	.word	0x00000002
        /*06f4*/ 	.word	0x00034840
        /*06f8*/ 	.short	0x010a
        /*06fa*/ 	.byte	0x3f
	.zero		1


	//   ....[38]....
        /*06fc*/ 	.word	0x0000ea30
        /*0700*/ 	.word	0x000000ff
        /*0704*/ 	.word	0x00034800
        /*0708*/ 	.short	0x0107
        /*070a*/ 	.byte	0x24
	.zero		1


	//   ....[39]....
        /*070c*/ 	.word	0x0000eaa0
        /*0710*/ 	.word	0x000000ff
        /*0714*/ 	.word	0x00034800
        /*0718*/ 	.short	0x0101
        /*071a*/ 	.byte	0x24
	.zero		1


	//   ....[40]....
        /*071c*/ 	.word	0x0000eac0
        /*0720*/ 	.word	0x000000ff
        /*0724*/ 	.word	0x00034820
        /*0728*/ 	.short	0x010a
        /*072a*/ 	.byte	0x24
	.zero		1


	//   ....[41]....
        /*072c*/ 	.word	0x0000ede0
        /*0730*/ 	.word	0x00000003
        /*0734*/ 	.word	0x00034840
        /*0738*/ 	.short	0x010a
        /*073a*/ 	.byte	0x3f
	.zero		1


	//   ....[42]....
        /*073c*/ 	.word	0x0000f220
        /*0740*/ 	.word	0x00000002
        /*0744*/ 	.word	0x00034860
        /*0748*/ 	.short	0x010a
        /*074a*/ 	.byte	0x3f
	.zero		1


	//   ....[43]....
        /*074c*/ 	.word	0x0000f8f0
        /*0750*/ 	.word	0x00000003
        /*0754*/ 	.word	0x00034840
        /*0758*/ 	.short	0x010a
        /*075a*/ 	.byte	0x3f
	.zero		1


	//   ....[44]....
        /*075c*/ 	.word	0x0000fd30
        /*0760*/ 	.word	0x00000002
        /*0764*/ 	.word	0x00034860
        /*0768*/ 	.short	0x010a
        /*076a*/ 	.byte	0x3f
	.zero		1


	//   ....[45]....
        /*076c*/ 	.word	0x00010360
        /*0770*/ 	.word	0x00000003
        /*0774*/ 	.word	0x00034840
        /*0778*/ 	.short	0x010a
        /*077a*/ 	.byte	0x3f
	.zero		1


	//   ....[46]....
        /*077c*/ 	.word	0x00010790
        /*0780*/ 	.word	0x00000002
        /*0784*/ 	.word	0x00034860
        /*0788*/ 	.short	0x010a
        /*078a*/ 	.byte	0x3f
	.zero		1


	//   ....[47]....
        /*078c*/ 	.word	0x00010c30
        /*0790*/ 	.word	0x00000000
        /*0794*/ 	.word	0x00034860
        /*0798*/ 	.short	0x010a
        /*079a*/ 	.byte	0x3f
	.zero		1


	//   ....[48]....
        /*079c*/ 	.word	0x00011190
        /*07a0*/ 	.word	0x00000000
        /*07a4*/ 	.word	0x00034820
        /*07a8*/ 	.short	0x010a
        /*07aa*/ 	.byte	0x3f
	.zero		1


	//   ....[49]....
        /*07ac*/ 	.word	0x00011380
        /*07b0*/ 	.word	0x00000006
        /*07b4*/ 	.word	0x00000000
        /*07b8*/ 	.short	0x010a
        /*07ba*/ 	.byte	0x3f
	.zero		1


	//   ....[50]....
        /*07bc*/ 	.word	0x000113b0
        /*07c0*/ 	.word	0x00000007
        /*07c4*/ 	.word	0x00000000
        /*07c8*/ 	.short	0x010a
        /*07ca*/ 	.byte	0x3f
	.zero		1


	//   ....[51]....
        /*07cc*/ 	.word	0x00011410
        /*07d0*/ 	.word	0x00000004
        /*07d4*/ 	.word	0x00000000
        /*07d8*/ 	.short	0x010a
        /*07da*/ 	.byte	0x3f
	.zero		1


	//   ....[52]....
        /*07dc*/ 	.word	0x00011440
        /*07e0*/ 	.word	0x00000003
        /*07e4*/ 	.word	0x00000000
        /*07e8*/ 	.short	0x010a
        /*07ea*/ 	.byte	0x3f
	.zero		1


	//   ....[53]....
        /*07ec*/ 	.word	0x000114b0
        /*07f0*/ 	.word	0x00000003
        /*07f4*/ 	.word	0x00034800
        /*07f8*/ 	.short	0x010a
        /*07fa*/ 	.byte	0x3f
	.zero		1


	//   ....[54]....
        /*07fc*/ 	.word	0x00011500
        /*0800*/ 	.word	0x0000000c
        /*0804*/ 	.word	0x00034830
        /*0808*/ 	.short	0x010a
        /*080a*/ 	.byte	0x3f
	.zero		1


	//   ....[55]....
        /*080c*/ 	.word	0x00011560
        /*0810*/ 	.word	0x0000000a
        /*0814*/ 	.word	0x00034830
        /*0818*/ 	.short	0x010a
        /*081a*/ 	.byte	0x3f
	.zero		1


	//   ....[56]....
        /*081c*/ 	.word	0x000115c0
        /*0820*/ 	.word	0x0000000a
        /*0824*/ 	.word	0x00034850
        /*0828*/ 	.short	0x010a
        /*082a*/ 	.byte	0x3f
	.zero		1


	//   ....[57]....
        /*082c*/ 	.word	0x00011620
        /*0830*/ 	.word	0x00000005
        /*0834*/ 	.word	0x00034850
        /*0838*/ 	.short	0x010a
        /*083a*/ 	.byte	0x3f
	.zero		1


	//   ....[58]....
        /*083c*/ 	.word	0x000117c0
        /*0840*/ 	.word	0x00000002
        /*0844*/ 	.word	0x00034840
        /*0848*/ 	.short	0x010a
        /*084a*/ 	.byte	0x3f
	.zero		1


	//   ....[59]....
        /*084c*/ 	.word	0x00012370
        /*0850*/ 	.word	0x00000003
        /*0854*/ 	.word	0x00034820
        /*0858*/ 	.short	0x010a
        /*085a*/ 	.byte	0x3f
	.zero		1


	//   ....[60]....
        /*085c*/ 	.word	0x000123c0
        /*0860*/ 	.word	0x00000003
        /*0864*/ 	.word	0x00034840
        /*0868*/ 	.short	0x010a
        /*086a*/ 	.byte	0x3f
	.zero		1


	//   ....[61]....
        /*086c*/ 	.word	0x00012410
        /*0870*/ 	.word	0x00000002
        /*0874*/ 	.word	0x00034860
        /*0878*/ 	.short	0x010a
        /*087a*/ 	.byte	0x3f
	.zero		1


	//   ....[62]....
        /*087c*/ 	.word	0x00012460
        /*0880*/ 	.word	0x00000003
        /*0884*/ 	.word	0x00034840
        /*0888*/ 	.short	0x010a
        /*088a*/ 	.byte	0x3f
	.zero		1


	//   ....[63]....
        /*088c*/ 	.word	0x000124b0
        /*0890*/ 	.word	0x00000002
        /*0894*/ 	.word	0x00034860
        /*0898*/ 	.short	0x010a
        /*089a*/ 	.byte	0x3f
	.zero		1


	//   ....[64]....
        /*089c*/ 	.word	0x00012500
        /*08a0*/ 	.word	0x00000003
        /*08a4*/ 	.word	0x00034840
        /*08a8*/ 	.short	0x010a
        /*08aa*/ 	.byte	0x3f
	.zero		1


	//   ....[65]....
        /*08ac*/ 	.word	0x00012550
        /*08b0*/ 	.word	0x00000002
        /*08b4*/ 	.word	0x00034860
        /*08b8*/ 	.short	0x010a
        /*08ba*/ 	.byte	0x3f
	.zero		1


	//   ....[66]....
        /*08bc*/ 	.word	0x000125a0
        /*08c0*/ 	.word	0x00000000
        /*08c4*/ 	.word	0x00034860
        /*08c8*/ 	.short	0x010a
        /*08ca*/ 	.byte	0x3f
	.zero		1


	//   ....[67]....
        /*08cc*/ 	.word	0x000125f0
        /*08d0*/ 	.word	0x00000000
        /*08d4*/ 	.word	0x00034820
        /*08d8*/ 	.short	0x010a
        /*08da*/ 	.byte	0x3f
	.zero		1


	//   ....[68]....
        /*08dc*/ 	.word	0x00012790
        /*08e0*/ 	.word	0x00000006
        /*08e4*/ 	.word	0x00000000
        /*08e8*/ 	.short	0x010a
        /*08ea*/ 	.byte	0x3f
	.zero		1


	//   ....[69]....
        /*08ec*/ 	.word	0x000127e0
        /*08f0*/ 	.word	0x00000007
        /*08f4*/ 	.word	0x00000000
        /*08f8*/ 	.short	0x010a
        /*08fa*/ 	.byte	0x3f
	.zero		1


	//   ....[70]....
        /*08fc*/ 	.word	0x00012830
        /*0900*/ 	.word	0x00000004
        /*0904*/ 	.word	0x00000000
        /*0908*/ 	.short	0x010a
        /*090a*/ 	.byte	0x3f
	.zero		1


	//----- nvinfo : EIATTR_NUM_MBARRIERS
	.align		4
.L_973:
        /*090c*/ 	.byte	0x03, 0x38
        /*090e*/ 	.short	0x0016


	//----- nvinfo : EIATTR_EXIT_INSTR_OFFSETS
	.align		4
        /*0910*/ 	.byte	0x04, 0x1c
        /*0912*/ 	.short	(.L_975 - .L_974)


	//   ....[0]....
.L_974:
        /*0914*/ 	.word	0x00000f10


	//   ....[1]....
        /*0918*/ 	.word	0x0000cfd0


	//   ....[2]....
        /*091c*/ 	.word	0x00011490


	//----- nvinfo : EIATTR_MAX_THREADS
	.align		4
.L_975:
        /*0920*/ 	.byte	0x04, 0x05
        /*0922*/ 	.short	(.L_977 - .L_976)
.L_976:
        /*0924*/ 	.word	0x00000180
        /*0928*/ 	.word	0x00000001
        /*092c*/ 	.word	0x00000001


	//----- nvinfo : EIATTR_CRS_STACK_SIZE
	.align		4
.L_977:
        /*0930*/ 	.byte	0x04, 0x1e
        /*0932*/ 	.short	(.L_979 - .L_978)
.L_978:
        /*0934*/ 	.word	0x00000000


	//----- nvinfo : EIATTR_CBANK_PARAM_SIZE
	.align		4
.L_979:
        /*0938*/ 	.byte	0x03, 0x19
        /*093a*/ 	.short	0x0a70


	//----- nvinfo : EIATTR_PARAM_CBANK
	.align		4
        /*093c*/ 	.byte	0x04, 0x0a
        /*093e*/ 	.short	(.L_981 - .L_980)
	.align		4
.L_980:
        /*0940*/ 	.word	index@(.nv.constant0._ZN7cutlass13device_kernelIN5flash11enable_sm90INS1_16FlashAttnFwdSm90INS1_25CollectiveMainloopFwdSm90ILi2EN4cute5tupleIJNS5_1CILi2EEENS7_ILi1EEES9_EEENS6_IJNS7_ILi128EEENS7_ILi176EEESB_EEELi128ENS_6half_tEfNS_4arch4Sm90ELb0ELb0ELb0ELb0ELb0ELb0ELb0ELb1ELb1ELb1ELb0ELb0EEENS1_21CollectiveEpilogueFwdINS6_IJSB_SB_SC_EEESA_SE_SG_Li256ELb0ELb1ELb0ELb0EEENS1_29StaticPersistentTileSchedulerILb0EEEEEEEEEvNT_6ParamsE)
        /*0944*/ 	.short	0x0210
        /*0946*/ 	.short	0x0a70


	//----- nvinfo : EIATTR_SW_WAR
	.align		4
.L_981:
        /*0948*/ 	.byte	0x04, 0x36
        /*094a*/ 	.short	(.L_983 - .L_982)
.L_982:
        /*094c*/ 	.word	0x00000008
.L_983:


//--------------------- .nv.info._ZN7cutlass13device_kernelIN5flash11enable_sm90INS1_16FlashAttnFwdSm90INS1_25CollectiveMainloopFwdSm90ILi2EN4cute5tupleIJNS5_1CILi1EEES8_S8_EEENS6_IJNS7_ILi128EEENS7_ILi176EEESA_EEELi128ENS_6half_tEfNS_4arch4Sm90ELb0ELb0ELb0ELb1ELb0ELb0ELb0ELb1ELb1ELb1ELb0ELb0EEENS1_21CollectiveEpilogueFwdINS6_IJSA_SA_SB_EEES9_SD_SF_Li256ELb1ELb1ELb0ELb0EEENS1_36VarlenDynamicPersistentTileSchedulerILi128ELi176ELi256ELi128ELb0ELb1ELb1ELb0ELb1ELb1EEEEEEEEEvNT_6ParamsE --------------------------
	.section	.nv.info._ZN7cutlass13device_kernelIN5flash11enable_sm90INS1_16FlashAttnFwdSm90INS1_25CollectiveMainloopFwdSm90ILi2EN4cute5tupleIJNS5_1CILi1EEES8_S8_EEENS6_IJNS7_ILi128EEENS7_ILi176EEESA_EEELi128ENS_6half_tEfNS_4arch4Sm90ELb0ELb0ELb0ELb1ELb0ELb0ELb0ELb1ELb1ELb1ELb0ELb0EEENS1_21CollectiveEpilogueFwdINS6_IJSA_SA_SB_EEES9_SD_SF_Li256ELb1ELb1ELb0ELb0EEENS1_36VarlenDynamicPersistentTileSchedulerILi128ELi176ELi256ELi128ELb0ELb1ELb1ELb0ELb1ELb1EEEEEEEEEvNT_6ParamsE,"",@"SHT_CUDA_INFO"
	.sectionflags	@""
	.align	4


	//----- nvinfo : EIATTR_CUDA_API_VERSION
	.align		4
        /*0000*/ 	.byte	0x04, 0x37
        /*0002*/ 	.short	(.L_985 - .L_984)
.L_984:
        /*0004*/ 	.word	0x00000082


	//----- nvinfo : EIATTR_KPARAM_INFO
	.align		4
.L_985:
        /*0008*/ 	.byte	0x04, 0x17
        /*000a*/ 	.short	(.L_987 - .L_986)
.L_986:
        /*000c*/ 	.word	0x00000000
        /*0010*/ 	.short	0x0000
        /*0012*/ 	.short	0x0070
        /*0014*/ 	.byte	0x00, 0xf0, 0x01, 0x2a


	//----- nvinfo : EIATTR_SPARSE_MMA_MASK
	.align		4
.L_987:
        /*0018*/ 	.byte	0x03, 0x50
        /*001a*/ 	.short	0x0000


	//----- nvinfo : EIATTR_MAXREG_COUNT
	.align		4
        /*001c*/ 	.byte	0x03, 0x1b
        /*001e*/ 	.short	0x00a8


	//----- nvinfo : EIATTR_NUM_BARRIERS
	.align		4
        /*0020*/ 	.byte	0x02, 0x4c
        /*0022*/ 	.byte	0x10
	.zero		1


	//----- nvinfo : EIATTR_EXTERNS
	.align		4
        /*0024*/ 	.byte	0x04, 0x0f
        /*0026*/ 	.short	(.L_989 - .L_988)


	//   ....[0]....
	.align		4
.L_988:
        /*0028*/ 	.word	index@(__assertfail)


	//----- nvinfo : EIATTR_ANNOTATIONS
	.align		4
.L_989:
        /*002c*/ 	.byte	0x04, 0x55
        /*002e*/ 	.short	(.L_991 - .L_990)


	//   ....[0]....
.L_990:
        /* <DEDUP_REMOVED lines=78> */


	//----- nvinfo : EIATTR_MERCURY_ISA_VERSION
	.align		4
.L_991:
        /*04f8*/ 	.byte	0x03, 0x5f
        /*04fa*/ 	.short	0x0101


	//----- nvinfo : EIATTR_UNUSED_LOAD_BYTE_OFFSET
	.align		4
        /*04fc*/ 	.byte	0x04, 0x44
        /*04fe*/ 	.short	(.L_993 - .L_992)


	//   ....[0]....
.L_992:
        /*0500*/ 	.word	0x00000a30
        /*0504*/ 	.word	0x0000fff0


	//   ....[1]....
        /*0508*/ 	.word	0x0000be00
        /*050c*/ 	.word	0x0000fff0


	//----- nvinfo : EIATTR_INT_WARP_WIDE_INSTR_OFFSETS
	.align		4
.L_993:
        /*0510*/ 	.byte	0x04, 0x31
        /*0512*/ 	.short	(.L_995 - .L_994)


	//   ....[0]....
.L_994:
        /*0514*/ 	.word	0x00000120


	//   ....[1]....
        /*0518*/ 	.word	0x000001c0


	//   ....[2]....
        /*051c*/ 	.word	0x00000230


	//   ....[3]....
        /*0520*/ 	.word	0x0000ede0


	//   ....[4]....
        /*0524*/ 	.word	0x0000ee70


	//   ....[5]....
        /*0528*/ 	.word	0x000126f0


	//   ....[6]....
        /*052c*/ 	.word	0x00012780


	//----- nvinfo : EIATTR_COOP_GROUP_MASK_REGIDS
	.align		4
.L_995:
        /*0530*/ 	.byte	0x04, 0x29
        /*0532*/ 	.short	(.L_997 - .L_996)


	//   ....[0]....
.L_996:
        /*0534*/ 	.word	0xffffffff


	//   ....[1]....
        /*0538*/ 	.word	0xffffffff


	//   ....[2]....
        /*053c*/ 	.word	0xffffffff


	//   ....[3]....
        /*0540*/ 	.word	0xffffffff


	//   ....[4]....
        /*0544*/ 	.word	0xffffffff


	//   ....[5]....
        /*0548*/ 	.word	0xffffffff


	//   ....[6]....
        /*054c*/ 	.word	0xffffffff


	//   ....[7]....
        /*0550*/ 	.word	0xffffffff


	//   ....[8]....
        /*0554*/ 	.word	0xffffffff


	//   ....[9]....
        /*0558*/ 	.word	0xffffffff


	//   ....[10]....
        /*055c*/ 	.word	0xffffffff


	//   ....[11]....
        /*0560*/ 	.word	0xffffffff


	//   ....[12]....
        /*0564*/ 	.word	0xffffffff


	//   ....[13]....
        /*0568*/ 	.word	0xffffffff


	//   ....[14]....
        /*056c*/ 	.word	0xffffffff


	//   ....[15]....
        /*0570*/ 	.word	0xffffffff


	//   ....[16]....
        /*0574*/ 	.word	0xffffffff


	//   ....[17]....
        /*0578*/ 	.word	0xffffffff


	//   ....[18]....
        /*057c*/ 	.word	0xffffffff


	//   ....[19]....
        /*0580*/ 	.word	0xffffffff


	//   ....[20]....
        /*0584*/ 	.word	0xffffffff


	//   ....[21]....
        /*0588*/ 	.word	0xffffffff


	//   ....[22]....
        /*058c*/ 	.word	0xffffffff


	//   ....[23]....
        /*0590*/ 	.word	0xffffffff


	//   ....[24]....
        /*0594*/ 	.word	0xffffffff


	//   ....[25]....
        /*0598*/ 	.word	0xffffffff


	//   ....[26]....
        /*059c*/ 	.word	0xffffffff


	//   ....[27]....
        /*05a0*/ 	.word	0xffffffff


	//   ....[28]....
        /*05a4*/ 	.word	0xffffffff


	//   ....[29]....
        /*05a8*/ 	.word	0xffffffff


	//   ....[30]....
        /*05ac*/ 	.word	0xffffffff


	//   ....[31]....
        /*05b0*/ 	.word	0xffffffff


	//   ....[32]....
        /*05b4*/ 	.word	0xffffffff


	//   ....[33]....
        /*05b8*/ 	.word	0xffffffff


	//   ....[34]....
        /*05bc*/ 	.word	0xffffffff


	//   ....[35]....
        /*05c0*/ 	.word	0xffffffff


	//   ....[36]....
        /*05c4*/ 	.word	0xffffffff


	//   ....[37]....
        /*05c8*/ 	.word	0xffffffff


	//   ....[38]....
        /*05cc*/ 	.word	0xffffffff


	//   ....[39]....
        /*05d0*/ 	.word	0xffffffff


	//   ....[40]....
        /*05d4*/ 	.word	0xffffffff


	//   ....[41]....
        /*05d8*/ 	.word	0xffffffff


	//   ....[42]....
        /*05dc*/ 	.word	0xffffffff


	//   ....[43]....
        /*05e0*/ 	.word	0xffffffff


	//   ....[44]....
        /*05e4*/ 	.word	0xffffffff


	//   ....[45]....
        /*05e8*/ 	.word	0xffffffff


	//   ....[46]....
        /*05ec*/ 	.word	0xffffffff


	//   ....[47]....
        /*05f0*/ 	.word	0xffffffff


	//   ....[48]....
        /*05f4*/ 	.word	0xffffffff


	//   ....[49]....
        /*05f8*/ 	.word	0xffffffff


	//   ....[50]....
        /*05fc*/ 	.word	0xffffffff


	//   ....[51]....
        /*0600*/ 	.word	0xffffffff


	//   ....[52]....
        /*0604*/ 	.word	0xffffffff


	//   ....[53]....
        /*0608*/ 	.word	0xffffffff


	//   ....[54]....
        /*060c*/ 	.word	0xffffffff


	//   ....[55]....
        /*0610*/ 	.word	0xffffffff


	//   ....[56]....
        /*0614*/ 	.word	0xffffffff


	//   ....[57]....
        /*0618*/ 	.word	0xffffffff


	//   ....[58]....
        /*061c*/ 	.word	0xffffffff


	//   ....[59]....
        /*0620*/ 	.word	0xffffffff


	//   ....[60]....
        /*0624*/ 	.word	0xffffffff


	//   ....[61]....
        /*0628*/ 	.word	0xffffffff


	//   ....[62]....
        /*062c*/ 	.word	0xffffffff


	//   ....[63]....
        /*0630*/ 	.word	0xffffffff


	//   ....[64]....
        /*0634*/ 	.word	0xffffffff


	//   ....[65]....
        /*0638*/ 	.word	0xffffffff


	//   ....[66]....
        /*063c*/ 	.word	0xffffffff


	//   ....[67]....
        /*0640*/ 	.word	0xffffffff


	//   ....[68]....
        /*0644*/ 	.word	0xffffffff


	//   ....[69]....
        /*0648*/ 	.word	0xffffffff


	//   ....[70]....
        /*064c*/ 	.word	0xffffffff


	//   ....[71]....
        /*0650*/ 	.word	0xffffffff


	//   ....[72]....
        /*0654*/ 	.word	0xffffffff


	//   ....[73]....
        /*0658*/ 	.word	0xffffffff


	//   ....[74]....
        /*065c*/ 	.word	0xffffffff


	//   ....[75]....
        /*0660*/ 	.word	0xffffffff


	//   ....[76]....
        /*0664*/ 	.word	0xffffffff


	//   ....[77]....
        /*0668*/ 	.word	0xffffffff


	//   ....[78]....
        /*066c*/ 	.word	0xffffffff


	//   ....[79]....
        /*0670*/ 	.word	0xffffffff


	//   ....[80]....
        /*0674*/ 	.word	0xffffffff


	//   ....[81]....
        /*0678*/ 	.word	0xffffffff


	//   ....[82]....
        /*067c*/ 	.word	0xffffffff


	//   ....[83]....
        /*0680*/ 	.word	0xffffffff


	//   ....[84]....
        /*0684*/ 	.word	0xffffffff


	//   ....[85]....
        /*0688*/ 	.word	0xffffffff


	//   ....[86]....
        /*068c*/ 	.word	0xffffffff


	//   ....[87]....
        /*0690*/ 	.word	0xffffffff


	//   ....[88]....
        /*0694*/ 	.word	0xffffffff


	//   ....[89]....
        /*0698*/ 	.word	0xffffffff


	//   ....[90]....
        /*069c*/ 	.word	0xffffffff


	//   ....[91]....
        /*06a0*/ 	.word	0x0500000f


	//   ....[92]....
        /*06a4*/ 	.word	0x0500000f


	//   ....[93]....
        /*06a8*/ 	.word	0x0500000f


	//   ....[94]....
        /*06ac*/ 	.word	0x0500000f


	//   ....[95]....
        /*06b0*/ 	.word	0x0500000f


	//   ....[96]....
        /*06b4*/ 	.word	0x0500000f


	//   ....[97]....
        /*06b8*/ 	.word	0x0500000f


	//   ....[98]....
        /*06bc*/ 	.word	0x0500000f


	//   ....[99]....
        /*06c0*/ 	.word	0x0500000f


	//   ....[100]....
        /*06c4*/ 	.word	0x0500000f


	//   ....[101]....
        /*06c8*/ 	.word	0x0500000f


	//   ....[102]....
        /*06cc*/ 	.word	0x0500000f


	//   ....[103]....
        /*06d0*/ 	.word	0x0500000f


	//   ....[104]....
        /*06d4*/ 	.word	0x0500000f


	//   ....[105]....
        /*06d8*/ 	.word	0x0500000f


	//   ....[106]....
        /*06dc*/ 	.word	0x0500000f


	//   ....[107]....
        /*06e0*/ 	.word	0x0500000f


	//   ....[108]....
        /*06e4*/ 	.word	0x0500000f


	//   ....[109]....
        /*06e8*/ 	.word	0x0500000f


	//   ....[110]....
        /*06ec*/ 	.word	0x0500000f


	//   ....[111]....
        /*06f0*/ 	.word	0x0500000f


	//   ....[112]....
        /*06f4*/ 	.word	0x0500000f


	//   ....[113]....
        /*06f8*/ 	.word	0x0500000f


	//   ....[114]....
        /*06fc*/ 	.word	0x0500000f


	//   ....[115]....
        /*0700*/ 	.word	0x0500000f


	//   ....[116]....
        /*0704*/ 	.word	0x0500000f


	//   ....[117]....
        /*0708*/ 	.word	0x0500000f


	//   ....[118]....
        /*070c*/ 	.word	0x0500000f


	//   ....[119]....
        /*0710*/ 	.word	0x0500000f


	//   ....[120]....
        /*0714*/ 	.word	0x0500000f


	//   ....[121]....
        /*0718*/ 	.word	0x0500000f


	//   ....[122]....
        /*071c*/ 	.word	0x0500000f


	//   ....[123]....
        /*0720*/ 	.word	0x0500000f


	//   ....[124]....
        /*0724*/ 	.word	0x0500000f


	//   ....[125]....
        /*0728*/ 	.word	0x0500000f


	//----- nvinfo : EIATTR_COOP_GROUP_INSTR_OFFSETS
	.align		4
.L_997:
        /*072c*/ 	.byte	0x04, 0x28
        /*072e*/ 	.short	(.L_999 - .L_998)


	//   ....[0]....
.L_998:
        /*0730*/ 	.word	0x00000060


	//   ....[1]....
        /*0734*/ 	.word	0x00000130


	//   ....[2]....
        /*0738*/ 	.word	0x000001e0


	//   ....[3]....
        /*073c*/ 	.word	0x000003a0


	//   ....[4]....
        /*0740*/ 	.word	0x00000500


	//   ....[5]....
        /*0744*/ 	.word	0x00000620


	//   ....[6]....
        /*0748*/ 	.word	0x00000780


	//   ....[7]....
        /*074c*/ 	.word	0x00001320


	//   ....[8]....
        /*0750*/ 	.word	0x000048e0


	//   ....[9]....
        /*0754*/ 	.word	0x00004960


	//   ....[10]....
        /*0758*/ 	.word	0x000050b0


	//   ....[11]....
        /*075c*/ 	.word	0x00005150


	//   ....[12]....
        /*0760*/ 	.word	0x000092e0


	//   ....[13]....
        /*0764*/ 	.word	0x00009310


	//   ....[14]....
        /*0768*/ 	.word	0x00009da0


	//   ....[15]....
        /*076c*/ 	.word	0x00009e00


	//   ....[16]....
        /*0770*/ 	.word	0x0000b2b0


	//   ....[17]....
        /*0774*/ 	.word	0x0000b330


	//   ....[18]....
        /*0778*/ 	.word	0x0000b7f0


	//   ....[19]....
        /*077c*/ 	.word	0x0000b800


	//   ....[20]....
        /*0780*/ 	.word	0x0000c860


	//   ....[21]....
        /*0784*/ 	.word	0x0000c8a0


	//   ....[22]....
        /*0788*/ 	.word	0x0000c8e0


	//   ....[23]....
        /*078c*/ 	.word	0x0000c910


	//   ....[24]....
        /*0790*/ 	.word	0x0000ce60


	//   ....[25]....
        /*0794*/ 	.word	0x0000cea0


	//   ....[26]....
        /*0798*/ 	.word	0x0000cf60


	//   ....[27]....
        /*079c*/ 	.word	0x0000cf80


	//   ....[28]....
        /*07a0*/ 	.word	0x0000d040


	//   ....[29]....
        /*07a4*/ 	.word	0x0000d060


	//   ....[30]....
        /*07a8*/ 	.word	0x0000d130


	//   ....[31]....
        /*07ac*/ 	.word	0x0000d150


	//   ....[32]....
        /*07b0*/ 	.word	0x0000d980


	//   ....[33]....
        /*07b4*/ 	.word	0x0000d9a0


	//   ....[34]....
        /*07b8*/ 	.word	0x0000da60


	//   ....[35]....
        /*07bc*/ 	.word	0x0000da80


	//   ....[36]....
        /*07c0*/ 	.word	0x0000db40


	//   ....[37]....
        /*07c4*/ 	.word	0x0000db60


	//   ....[38]....
        /*07c8*/ 	.word	0x0000dc30


	//   ....[39]....
        /*07cc*/ 	.word	0x0000dc50


	//   ....[40]....
        /*07d0*/ 	.word	0x0000dd90


	//   ....[41]....
        /*07d4*/ 	.word	0x0000df80


	//   ....[42]....
        /*07d8*/ 	.word	0x0000dfb0


	//   ....[43]....
        /*07dc*/ 	.word	0x0000dfe0


	//   ....[44]....
        /*07e0*/ 	.word	0x0000e010


	//   ....[45]....
        /*07e4*/ 	.word	0x0000e040


	//   ....[46]....
        /*07e8*/ 	.word	0x0000e070


	//   ....[47]....
        /*07ec*/ 	.word	0x0000e1e0


	//   ....[48]....
        /*07f0*/ 	.word	0x0000e210


	//   ....[49]....
        /*07f4*/ 	.word	0x0000e240


	//   ....[50]....
        /*07f8*/ 	.word	0x0000e270


	//   ....[51]....
        /*07fc*/ 	.word	0x0000e2a0


	//   ....[52]....
        /*0800*/ 	.word	0x0000e2d0


	//   ....[53]....
        /*0804*/ 	.word	0x0000e370


	//   ....[54]....
        /*0808*/ 	.word	0x0000e3a0


	//   ....[55]....
        /*080c*/ 	.word	0x0000e430


	//   ....[56]....
        /*0810*/ 	.word	0x0000f3f0


	//   ....[57]....
        /*0814*/ 	.word	0x00010030


	//   ....[58]....
        /*0818*/ 	.word	0x00010040


	//   ....[59]....
        /*081c*/ 	.word	0x00010060


	//   ....[60]....
        /*0820*/ 	.word	0x000100a0


	//   ....[61]....
        /*0824*/ 	.word	0x000101b0


	//   ....[62]....
        /*0828*/ 	.word	0x000101c0


	//   ....[63]....
        /*082c*/ 	.word	0x00010250


	//   ....[64]....
        /*0830*/ 	.word	0x00010260


	//   ....[65]....
        /*0834*/ 	.word	0x000102f0


	//   ....[66]....
        /*0838*/ 	.word	0x00010300


	//   ....[67]....
        /*083c*/ 	.word	0x00010390


	//   ....[68]....
        /*0840*/ 	.word	0x000103a0


	//   ....[69]....
        /*0844*/ 	.word	0x00010430


	//   ....[70]....
        /*0848*/ 	.word	0x00010440


	//   ....[71]....
        /*084c*/ 	.word	0x00010450


	//   ....[72]....
        /*0850*/ 	.word	0x00010460


	//   ....[73]....
        /*0854*/ 	.word	0x00012e10


	//   ....[74]....
        /*0858*/ 	.word	0x00012e70


	//   ....[75]....
        /*085c*/ 	.word	0x00012ea0


	//   ....[76]....
        /*0860*/ 	.word	0x00012ed0


	//   ....[77]....
        /*0864*/ 	.word	0x00012f00


	//   ....[78]....
        /*0868*/ 	.word	0x00012f30


	//   ....[79]....
        /*086c*/ 	.word	0x00012f60


	//   ....[80]....
        /*0870*/ 	.word	0x00012f70


	//   ....[81]....
        /*0874*/ 	.word	0x000130f0


	//   ....[82]....
        /*0878*/ 	.word	0x00013120


	//   ....[83]....
        /*087c*/ 	.word	0x00013150


	//   ....[84]....
        /*0880*/ 	.word	0x00013180


	//   ....[85]....
        /*0884*/ 	.word	0x000131b0


	//   ....[86]....
        /*0888*/ 	.word	0x000131e0


	//   ....[87]....
        /*088c*/ 	.word	0x000132a0


	//   ....[88]....
        /*0890*/ 	.word	0x000132c0


	//   ....[89]....
        /*0894*/ 	.word	0x00013330


	//   ....[90]....
        /*0898*/ 	.word	0x000137c0


	//   ....[91]....
        /*089c*/ 	.word	0x00013ca0


	//   ....[92]....
        /*08a0*/ 	.word	0x00013e70


	//   ....[93]....
        /*08a4*/ 	.word	0x00013ec0


	//   ....[94]....
        /*08a8*/ 	.word	0x00013f20


	//   ....[95]....
        /*08ac*/ 	.word	0x00013fc0


	//   ....[96]....
        /*08b0*/ 	.word	0x00014080


	//   ....[97]....
        /*08b4*/ 	.word	0x000141a0


	//   ....[98]....
        /*08b8*/ 	.word	0x00014200


	//   ....[99]....
        /*08bc*/ 	.word	0x00014300


	//   ....[100]....
        /*08c0*/ 	.word	0x00014360


	//   ....[101]....
        /*08c4*/ 	.word	0x00014460


	//   ....[102]....
        /*08c8*/ 	.word	0x000144c0


	//   ....[103]....
        /*08cc*/ 	.word	0x000145c0


	//   ....[104]....
        /*08d0*/ 	.word	0x00014620


	//   ....[105]....
        /*08d4*/ 	.word	0x00014710


	//   ....[106]....
        /*08d8*/ 	.word	0x00014770


	//   ....[107]....
        /*08dc*/ 	.word	0x00014850


	//   ....[108]....
        /*08e0*/ 	.word	0x00014b80


	//   ....[109]....
        /*08e4*/ 	.word	0x00014c20


	//   ....[110]....
        /*08e8*/ 	.word	0x00014d40


	//   ....[111]....
        /*08ec*/ 	.word	0x00014db0


	//   ....[112]....
        /*08f0*/ 	.word	0x00014e30


	//   ....[113]....
        /*08f4*/ 	.word	0x00014eb0


	//   ....[114]....
        /*08f8*/ 	.word	0x00014f30


	//   ....[115]....
        /*08fc*/ 	.word	0x00014fc0


	//   ....[116]....
        /*0900*/ 	.word	0x00015060


	//   ....[117]....
        /*0904*/ 	.word	0x00015100


	//   ....[118]....
        /*0908*/ 	.word	0x00015170


	//   ....[119]....
        /*090c*/ 	.word	0x000151e0


	//   ....[120]....
        /*0910*/ 	.word	0x00015250


	//   ....[121]....
        /*0914*/ 	.word	0x000152d0


	//   ....[122]....
        /*0918*/ 	.word	0x00015350


	//   ....[123]....
        /*091c*/ 	.word	0x000153f0


	//   ....[124]....
        /*0920*/ 	.word	0x00015480


	//   ....[125]....
        /*0924*/ 	.word	0x000155b0


	//----- nvinfo : EIATTR_REG_RECONFIG
	.align		4
.L_999:
        /*0928*/ 	.byte	0x01, 0x54
	.zero		2


	//----- nvinfo : EIATTR_SYSCALL_OFFSETS
	.align		4
        /*092c*/ 	.byte	0x04, 0x46
        /*092e*/ 	.short	(.L_1001 - .L_1000)


	//   ....[0]....
.L_1000:
        /*0930*/ 	.word	0x00001510


	//   ....[1]....
        /*0934*/ 	.word	0x0000efe0


	//   ....[2]....
        /*0938*/ 	.word	0x0000f140


	//   ....[3]....
        /*093c*/ 	.word	0x0000f240


	//   ....[4]....
        /*0940*/ 	.word	0x0000fc00


	//----- nvinfo : EIATTR_MBARRIER_INSTR_OFFSETS
	.align		4
.L_1001:
        /*0944*/ 	.byte	0x04, 0x39
        /*0946*/ 	.short	(.L_1003 - .L_1002)


	//   ....[0]....
.L_1002:
        /*0948*/ 	.word	0x00000250
        /*094c*/ 	.word	0x000000ff
        /*0950*/ 	.word	0x00034800
        /*0954*/ 	.short	0x0100
        /*0956*/ 	.byte	0x08
	.zero		1


	//   ....[1]....
        /*0958*/ 	.word	0x00000260
        /*095c*/ 	.word	0x000000ff
        /*0960*/ 	.word	0x00034820
        /*0964*/ 	.short	0x0100
        /*0966*/ 	.byte	0x08
	.zero		1


	//   ....[2]....
        /*0968*/ 	.word	0x00000350
        /*096c*/ 	.word	0x000000ff
        /*0970*/ 	.word	0x00034830
        /*0974*/ 	.short	0x0100
        /*0976*/ 	.byte	0x08
	.zero		1


	//   ....[3]....
        /*0978*/ 	.word	0x00000360
        /*097c*/ 	.word	0x000000ff
        /*0980*/ 	.word	0x00034840
        /*0984*/ 	.short	0x0100
        /*0986*/ 	.byte	0x08
	.zero		1


	//   ....[4]....
        /*0988*/ 	.word	0x00000370
        /*098c*/ 	.word	0x000000ff
        /*0990*/ 	.word	0x00034838
        /*0994*/ 	.short	0x0100
        /*0996*/ 	.byte	0x08
	.zero		1


	//   ....[5]....
        /*0998*/ 	.word	0x00000380
        /*099c*/ 	.word	0x000000ff
        /*09a0*/ 	.word	0x00034848
        /*09a4*/ 	.short	0x0100
        /*09a6*/ 	.byte	0x08
	.zero		1


	//   ....[6]....
        /*09a8*/ 	.word	0x000004b0
        /*09ac*/ 	.word	0x000000ff
        /*09b0*/ 	.word	0x00034850
        /*09b4*/ 	.short	0x0100
        /*09b6*/ 	.byte	0x08
	.zero		1


	//   ....[7]....
        /*09b8*/ 	.word	0x000004c0
        /*09bc*/ 	.word	0x000000ff
        /*09c0*/ 	.word	0x00034860
        /*09c4*/ 	.short	0x0100
        /*09c6*/ 	.byte	0x08
	.zero		1


	//   ....[8]....
        /*09c8*/ 	.word	0x000004d0
        /*09cc*/ 	.word	0x000000ff
        /*09d0*/ 	.word	0x00034858
        /*09d4*/ 	.short	0x0100
        /*09d6*/ 	.byte	0x08
	.zero		1


	//   ....[9]....
        /*09d8*/ 	.word	0x000004e0
        /*09dc*/ 	.word	0x000000ff
        /*09e0*/ 	.word	0x00034868
        /*09e4*/ 	.short	0x0100
        /*09e6*/ 	.byte	0x08
	.zero		1


	//   ....[10]....
        /*09e8*/ 	.word	0x000005d0
        /*09ec*/ 	.word	0x000000ff
        /*09f0*/ 	.word	0x00034870
        /*09f4*/ 	.short	0x0100
        /*09f6*/ 	.byte	0x06
	.zero		1


	//   ....[11]....
        /*09f8*/ 	.word	0x000005e0
        /*09fc*/ 	.word	0x000000ff
        /*0a00*/ 	.word	0x00034880
        /*0a04*/ 	.short	0x0100
        /*0a06*/ 	.byte	0x06
	.zero		1


	//   ....[12]....
        /*0a08*/ 	.word	0x000005f0
        /*0a0c*/ 	.word	0x000000ff
        /*0a10*/ 	.word	0x00034878
        /*0a14*/ 	.short	0x0100
        /*0a16*/ 	.byte	0x06
	.zero		1


	//   ....[13]....
        /*0a18*/ 	.word	0x00000600
        /*0a1c*/ 	.word	0x000000ff
        /*0a20*/ 	.word	0x00034888
        /*0a24*/ 	.short	0x0100
        /*0a26*/ 	.byte	0x06
	.zero		1


	//   ....[14]....
        /*0a28*/ 	.word	0x00000730
        /*0a2c*/ 	.word	0x000000ff
        /*0a30*/ 	.word	0x00034890
        /*0a34*/ 	.short	0x0100
        /*0a36*/ 	.byte	0x08
	.zero		1


	//   ....[15]....
        /*0a38*/ 	.word	0x00000740
        /*0a3c*/ 	.word	0x000000ff
        /*0a40*/ 	.word	0x000348a0
        /*0a44*/ 	.short	0x0100
        /*0a46*/ 	.byte	0x08
	.zero		1


	//   ....[16]....
        /*0a48*/ 	.word	0x00000750
        /*0a4c*/ 	.word	0x000000ff
        /*0a50*/ 	.word	0x00034898
        /*0a54*/ 	.short	0x0100
        /*0a56*/ 	.byte	0x08
	.zero		1


	//   ....[17]....
        /*0a58*/ 	.word	0x00000760
        /*0a5c*/ 	.word	0x000000ff
        /*0a60*/ 	.word	0x000348a8
        /*0a64*/ 	.short	0x0100
        /*0a66*/ 	.byte	0x08
	.zero		1


	//   ....[18]....
        /*0a68*/ 	.word	0x00000890
        /*0a6c*/ 	.word	0x000000ff
        /*0a70*/ 	.word	0x000348b0
        /*0a74*/ 	.short	0x0100
        /*0a76*/ 	.byte	0x08
	.zero		1


	//   ....[19]....
        /*0a78*/ 	.word	0x000008a0
        /*0a7c*/ 	.word	0x000000ff
        /*0a80*/ 	.word	0x000348c0
        /*0a84*/ 	.short	0x0100
        /*0a86*/ 	.byte	0x08
	.zero		1


	//   ....[20]....
        /*0a88*/ 	.word	0x000008b0
        /*0a8c*/ 	.word	0x000000ff
        /*0a90*/ 	.word	0x000348b8
        /*0a94*/ 	.short	0x0100
        /*0a96*/ 	.byte	0x08
	.zero		1


	//   ....[21]....
        /*0a98*/ 	.word	0x000008c0
        /*0a9c*/ 	.word	0x000000ff
        /*0aa0*/ 	.word	0x000348c8
        /*0aa4*/ 	.short	0x0100
        /*0aa6*/ 	.byte	0x08
	.zero		1


	//   ....[22]....
        /*0aa8*/ 	.word	0x000015c0
        /*0aac*/ 	.word	0x00000000
        /*0ab0*/ 	.word	0x00034800
        /*0ab4*/ 	.short	0x010a
        /*0ab6*/ 	.byte	0x3f
	.zero		1


	//   ....[23]....
        /*0ab8*/ 	.word	0x00001630
        /*0abc*/ 	.word	0x0000000c
        /*0ac0*/ 	.word	0x00034830
        /*0ac4*/ 	.short	0x010a
        /*0ac6*/ 	.byte	0x3f
	.zero		1


	//   ....[24]....
        /*0ac8*/ 	.word	0x000016a0
        /*0acc*/ 	.word	0x0000000c
        /*0ad0*/ 	.word	0x00034830
        /*0ad4*/ 	.short	0x010a
        /*0ad6*/ 	.byte	0x3f
	.zero		1


	//   ....[25]....
        /*0ad8*/ 	.word	0x000054f0
        /*0adc*/ 	.word	0x00000028
        /*0ae0*/ 	.word	0x00000000
        /*0ae4*/ 	.short	0x0101
        /*0ae6*/ 	.byte	0x3f
	.zero		1


	//   ....[26]....
        /*0ae8*/ 	.word	0x00006720
        /*0aec*/ 	.word	0x00000000
        /*0af0*/ 	.word	0x00034830
        /*0af4*/ 	.short	0x010a
        /*0af6*/ 	.byte	0x3f
	.zero		1


	//   ....[27]....
        /*0af8*/ 	.word	0x00006760
        /*0afc*/ 	.word	0x00000000
        /*0b00*/ 	.word	0x00034830
        /*0b04*/ 	.short	0x010a
        /*0b06*/ 	.byte	0x3f
	.zero		1


	//   ....[28]....
        /*0b08*/ 	.word	0x00008e30
        /*0b0c*/ 	.word	0x000000ff
        /*0b10*/ 	.word	0x00034850
        /*0b14*/ 	.short	0x010a
        /*0b16*/ 	.byte	0x06
	.zero		1


	//   ....[29]....
        /*0b18*/ 	.word	0x00008e70
        /*0b1c*/ 	.word	0x000000ff
        /*0b20*/ 	.word	0x00034850
        /*0b24*/ 	.short	0x010a
        /*0b26*/ 	.byte	0x06
	.zero		1


	//   ....[30]....
        /*0b28*/ 	.word	0x0000a910
        /*0b2c*/ 	.word	0x00000085
        /*0b30*/ 	.word	0x00000000
        /*0b34*/ 	.short	0x0101
        /*0b36*/ 	.byte	0x3f
	.zero		1


	//   ....[31]....
        /*0b38*/ 	.word	0x0000aaa0
        /*0b3c*/ 	.word	0x00000083
        /*0b40*/ 	.word	0x00000000
        /*0b44*/ 	.short	0x0101
        /*0b46*/ 	.byte	0x3f
	.zero		1


	//   ....[32]....
        /*0b48*/ 	.word	0x0000b210
        /*0b4c*/ 	.word	0x00000008
        /*0b50*/ 	.word	0x00034850
        /*0b54*/ 	.short	0x010a
        /*0b56*/ 	.byte	0x3f
	.zero		1


	//   ....[33]....
        /*0b58*/ 	.word	0x0000b250
        /*0b5c*/ 	.word	0x00000008
        /*0b60*/ 	.word	0x00034850
        /*0b64*/ 	.short	0x010a
        /*0b66*/ 	.byte	0x3f
	.zero		1


	//   ....[34]....
        /*0b68*/ 	.word	0x0000ba10
        /*0b6c*/ 	.word	0x00000008
        /*0b70*/ 	.word	0x00000000
        /*0b74*/ 	.short	0x0101
        /*0b76*/ 	.byte	0x3f
	.zero		1


	//   ....[35]....
        /*0b78*/ 	.word	0x0000ce90
        /*0b7c*/ 	.word	0x00000012
        /*0b80*/ 	.word	0x00000000
        /*0b84*/ 	.short	0x0101
        /*0b86*/ 	.byte	0x3f
	.zero		1


	//   ....[36]....
        /*0b88*/ 	.word	0x0000f690
        /*0b8c*/ 	.word	0x00000000
        /*0b90*/ 	.word	0x00034840
        /*0b94*/ 	.short	0x010a
        /*0b96*/ 	.byte	0x3f
	.zero		1


	//   ....[37]....
        /*0b98*/ 	.word	0x000105b0
        /*0b9c*/ 	.word	0x00000009
        /*0ba0*/ 	.word	0x00034800
        /*0ba4*/ 	.short	0x0107
        /*0ba6*/ 	.byte	0x3f
	.zero		1


	//   ....[38]....
        /*0ba8*/ 	.word	0x000106c0
        /*0bac*/ 	.word	0x00000002
        /*0bb0*/ 	.word	0x00034800
        /*0bb4*/ 	.short	0x0101
        /*0bb6*/ 	.byte	0x3f
	.zero		1


	//   ....[39]....
        /*0bb8*/ 	.word	0x000106e0
        /*0bbc*/ 	.word	0x00000002
        /*0bc0*/ 	.word	0x00034820
        /*0bc4*/ 	.short	0x010a
        /*0bc6*/ 	.byte	0x3f
	.zero		1


	//   ....[40]....
        /*0bc8*/ 	.word	0x00010a60
        /*0bcc*/ 	.word	0x00000003
        /*0bd0*/ 	.word	0x00034840
        /*0bd4*/ 	.short	0x010a
        /*0bd6*/ 	.byte	0x3f
	.zero		1


	//   ....[41]....
        /*0bd8*/ 	.word	0x00010e20
        /*0bdc*/ 	.word	0x00000003
        /*0be0*/ 	.word	0x00000060
        /*0be4*/ 	.short	0x010a
        /*0be6*/ 	.byte	0x3f
	.zero		1


	//   ....[42]....
        /*0be8*/ 	.word	0x00011510
        /*0bec*/ 	.word	0x00000003
        /*0bf0*/ 	.word	0x00034840
        /*0bf4*/ 	.short	0x010a
        /*0bf6*/ 	.byte	0x3f
	.zero		1


	//   ....[43]....
        /*0bf8*/ 	.word	0x000118d0
        /*0bfc*/ 	.word	0x00000002
        /*0c00*/ 	.word	0x00000060
        /*0c04*/ 	.short	0x010a
        /*0c06*/ 	.byte	0x3f
	.zero		1


	//   ....[44]....
        /*0c08*/ 	.word	0x00011ef0
        /*0c0c*/ 	.word	0x00000002
        /*0c10*/ 	.word	0x00034840
        /*0c14*/ 	.short	0x010a
        /*0c16*/ 	.byte	0x3f
	.zero		1


	//   ....[45]....
        /*0c18*/ 	.word	0x000122b0
        /*0c1c*/ 	.word	0x00000002
        /*0c20*/ 	.word	0x00000060
        /*0c24*/ 	.short	0x010a
        /*0c26*/ 	.byte	0x3f
	.zero		1


	//   ....[46]....
        /*0c28*/ 	.word	0x00012860
        /*0c2c*/ 	.word	0x00000002
        /*0c30*/ 	.word	0x00034860
        /*0c34*/ 	.short	0x010a
        /*0c36*/ 	.byte	0x3f
	.zero		1


	//   ....[47]....
        /*0c38*/ 	.word	0x00013740
        /*0c3c*/ 	.word	0x00000000
        /*0c40*/ 	.word	0x00034820
        /*0c44*/ 	.short	0x010a
        /*0c46*/ 	.byte	0x3f
	.zero		1


	//   ....[48]....
        /*0c48*/ 	.word	0x00013900
        /*0c4c*/ 	.word	0x00000006
        /*0c50*/ 	.word	0x00000000
        /*0c54*/ 	.short	0x010a
        /*0c56*/ 	.byte	0x3f
	.zero		1


	//   ....[49]....
        /*0c58*/ 	.word	0x00013970
        /*0c5c*/ 	.word	0x00000007
        /*0c60*/ 	.word	0x00000000
        /*0c64*/ 	.short	0x010a
        /*0c66*/ 	.byte	0x3f
	.zero		1


	//   ....[50]....
        /*0c68*/ 	.word	0x000139e0
        /*0c6c*/ 	.word	0x00000004
        /*0c70*/ 	.word	0x00000000
        /*0c74*/ 	.short	0x010a
        /*0c76*/ 	.byte	0x3f
	.zero		1


	//   ....[51]....
        /*0c78*/ 	.word	0x00013a10
        /*0c7c*/ 	.word	0x00000003
        /*0c80*/ 	.word	0x00000000
        /*0c84*/ 	.short	0x010a
        /*0c86*/ 	.byte	0x3f
	.zero		1


	//   ....[52]....
        /*0c88*/ 	.word	0x00013a70
        /*0c8c*/ 	.word	0x00000000
        /*0c90*/ 	.word	0x00034800
        /*0c94*/ 	.short	0x010a
        /*0c96*/ 	.byte	0x3f
	.zero		1


	//   ....[53]....
        /*0c98*/ 	.word	0x00013ac0
        /*0c9c*/ 	.word	0x0000000c
        /*0ca0*/ 	.word	0x00034830
        /*0ca4*/ 	.short	0x010a
        /*0ca6*/ 	.byte	0x3f
	.zero		1


	//   ....[54]....
        /*0ca8*/ 	.word	0x00013b10
        /*0cac*/ 	.word	0x00000000
        /*0cb0*/ 	.word	0x00034830
        /*0cb4*/ 	.short	0x010a
        /*0cb6*/ 	.byte	0x3f
	.zero		1


	//   ....[55]....
        /*0cb8*/ 	.word	0x00013b70
        /*0cbc*/ 	.word	0x0000000b
        /*0cc0*/ 	.word	0x00034850
        /*0cc4*/ 	.short	0x010a
        /*0cc6*/ 	.byte	0x3f
	.zero		1


	//   ....[56]....
        /*0cc8*/ 	.word	0x00013bc0
        /*0ccc*/ 	.word	0x00000008
        /*0cd0*/ 	.word	0x00034850
        /*0cd4*/ 	.short	0x010a
        /*0cd6*/ 	.byte	0x3f
	.zero		1


	//   ....[57]....
        /*0cd8*/ 	.word	0x00013d60
        /*0cdc*/ 	.word	0x00000000
        /*0ce0*/ 	.word	0x00034840
        /*0ce4*/ 	.short	0x010a
        /*0ce6*/ 	.byte	0x3f
	.zero		1


	//   ....[58]....
        /*0ce8*/ 	.word	0x000148a0
        /*0cec*/ 	.word	0x00000002
        /*0cf0*/ 	.word	0x00034820
        /*0cf4*/ 	.short	0x010a
        /*0cf6*/ 	.byte	0x3f
	.zero		1


	//   ....[59]....
        /*0cf8*/ 	.word	0x000148f0
        /*0cfc*/ 	.word	0x00000003
        /*0d00*/ 	.word	0x00034840
        /*0d04*/ 	.short	0x010a
        /*0d06*/ 	.byte	0x3f
	.zero		1


	//   ....[60]....
        /*0d08*/ 	.word	0x00014940
        /*0d0c*/ 	.word	0x00000003
        /*0d10*/ 	.word	0x00000060
        /*0d14*/ 	.short	0x010a
        /*0d16*/ 	.byte	0x3f
	.zero		1


	//   ....[61]....
        /*0d18*/ 	.word	0x00014990
        /*0d1c*/ 	.word	0x00000003
        /*0d20*/ 	.word	0x00034840
        /*0d24*/ 	.short	0x010a
        /*0d26*/ 	.byte	0x3f
	.zero		1


	//   ....[62]....
        /*0d28*/ 	.word	0x000149e0
        /*0d2c*/ 	.word	0x00000002
        /*0d30*/ 	.word	0x00000060
        /*0d34*/ 	.short	0x010a
        /*0d36*/ 	.byte	0x3f
	.zero		1


	//   ....[63]....
        /*0d38*/ 	.word	0x00014a30
        /*0d3c*/ 	.word	0x00000002
        /*0d40*/ 	.word	0x00034840
        /*0d44*/ 	.short	0x010a
        /*0d46*/ 	.byte	0x3f
	.zero		1


	//   ....[64]....
        /*0d48*/ 	.word	0x00014a80
        /*0d4c*/ 	.word	0x00000002
        /*0d50*/ 	.word	0x00000060
        /*0d54*/ 	.short	0x010a
        /*0d56*/ 	.byte	0x3f
	.zero		1


	//   ....[65]....
        /*0d58*/ 	.word	0x00014ad0
        /*0d5c*/ 	.word	0x00000002
        /*0d60*/ 	.word	0x00034860
        /*0d64*/ 	.short	0x010a
        /*0d66*/ 	.byte	0x3f
	.zero		1


	//   ....[66]....
        /*0d68*/ 	.word	0x000154d0
        /*0d6c*/ 	.word	0x00000000
        /*0d70*/ 	.word	0x00034820
        /*0d74*/ 	.short	0x010a
        /*0d76*/ 	.byte	0x3f
	.zero		1


	//   ....[67]....
        /*0d78*/ 	.word	0x00015670
        /*0d7c*/ 	.word	0x00000006
        /*0d80*/ 	.word	0x00000000
        /*0d84*/ 	.short	0x010a
        /*0d86*/ 	.byte	0x3f
	.zero		1


	//   ....[68]....
        /*0d88*/ 	.word	0x000156c0
        /*0d8c*/ 	.word	0x00000007
        /*0d90*/ 	.word	0x00000000
        /*0d94*/ 	.short	0x010a
        /*0d96*/ 	.byte	0x3f
	.zero		1


	//   ....[69]....
        /*0d98*/ 	.word	0x00015710
        /*0d9c*/ 	.word	0x00000004
        /*0da0*/ 	.word	0x00000000
        /*0da4*/ 	.short	0x010a
        /*0da6*/ 	.byte	0x3f
	.zero		1


	//----- nvinfo : EIATTR_NUM_MBARRIERS
	.align		4
.L_1003:
        /*0da8*/ 	.byte	0x03, 0x38
        /*0daa*/ 	.short	0x0016


	//----- nvinfo : EIATTR_EXIT_INSTR_OFFSETS
	.align		4
        /*0dac*/ 	.byte	0x04, 0x1c
        /*0dae*/ 	.short	(.L_1005 - .L_1004)


	//   ....[0]....
.L_1004:
        /*0db0*/ 	.word	0x00000a70


	//   ....[1]....
        /*0db4*/ 	.word	0x0000dd40


	//   ....[2]....
        /*0db8*/ 	.word	0x00013a60


	//----- nvinfo : EIATTR_MAX_THREADS
	.align		4
.L_1005:
        /*0dbc*/ 	.byte	0x04, 0x05
        /*0dbe*/ 	.short	(.L_1007 - .L_1006)
.L_1006:
        /*0dc0*/ 	.word	0x00000180
        /*0dc4*/ 	.word	0x00000001
        /*0dc8*/ 	.word	0x00000001


	//----- nvinfo : EIATTR_CRS_STACK_SIZE
	.align		4
.L_1007:
        /*0dcc*/ 	.byte	0x04, 0x1e
        /*0dce*/ 	.short	(.L_1009 - .L_1008)
.L_1008:
        /*0dd0*/ 	.word	0x00000000


	//----- nvinfo : EIATTR_CBANK_PARAM_SIZE
	.align		4
.L_1009:
        /*0dd4*/ 	.byte	0x03, 0x19
        /*0dd6*/ 	.short	0x0af0


	//----- nvinfo : EIATTR_PARAM_CBANK
	.align		4
        /*0dd8*/ 	.byte	0x04, 0x0a
        /*0dda*/ 	.short	(.L_1011 - .L_1010)
	.align		4
.L_1010:
        /*0ddc*/ 	.word	index@(.nv.constant0._ZN7cutlass13device_kernelIN5flash11enable_sm90INS1_16FlashAttnFwdSm90INS1_25CollectiveMainloopFwdSm90ILi2EN4cute5tupleIJNS5_1CILi1EEES8_S8_EEENS6_IJNS7_ILi128EEENS7_ILi176EEESA_EEELi128ENS_6half_tEfNS_4arch4Sm90ELb0ELb0ELb0ELb1ELb0ELb0ELb0ELb1ELb1ELb1ELb0ELb0EEENS1_21CollectiveEpilogueFwdINS6_IJSA_SA_SB_EEES9_SD_SF_Li256ELb1ELb1ELb0ELb0EEENS1_36VarlenDynamicPersistentTileSchedulerILi128ELi176ELi256ELi128ELb0ELb1ELb1ELb0ELb1ELb1EEEEEEEEEvNT_6ParamsE)
        /*0de0*/ 	.short	0x0210
        /*0de2*/ 	.short	0x0af0


	//----- nvinfo : EIATTR_SW_WAR
	.align		4
.L_1011:
        /*0de4*/ 	.byte	0x04, 0x36
        /*0de6*/ 	.short	(.L_1013 - .L_1012)
.L_1012:
        /*0de8*/ 	.word	0x00000008
.L_1013:


//--------------------- .nv.info._ZN7cutlass13device_kernelIN5flash11enable_sm90INS1_16FlashAttnFwdSm90INS1_25CollectiveMainloopFwdSm90ILi2EN4cute5tupleIJNS5_1CILi1EEES8_S8_EEENS6_IJNS7_ILi128EEENS7_ILi176EEESA_EEELi128ENS_6half_tEfNS_4arch4Sm90ELb0ELb0ELb0ELb1ELb0ELb1ELb0ELb1ELb1ELb1ELb0ELb0EEENS1_21CollectiveEpilogueFwdINS6_IJSA_SA_SB_EEES9_SD_SF_Li256ELb1ELb1ELb0ELb0EEENS1_36VarlenDynamicPersistentTileSchedulerILi128ELi176ELi256ELi128ELb0ELb1ELb1ELb0ELb1ELb1EEEEEEEEEvNT_6ParamsE --------------------------
	.section	.nv.info._ZN7cutlass13device_kernelIN5flash11enable_sm90INS1_16FlashAttnFwdSm90INS1_25CollectiveMainloopFwdSm90ILi2EN4cute5tupleIJNS5_1CILi1EEES8_S8_EEENS6_IJNS7_ILi128EEENS7_ILi176EEESA_EEELi128ENS_6half_tEfNS_4arch4Sm90ELb0ELb0ELb0ELb1ELb0ELb1ELb0ELb1ELb1ELb1ELb0ELb0EEENS1_21CollectiveEpilogueFwdINS6_IJSA_SA_SB_EEES9_SD_SF_Li256ELb1ELb1ELb0ELb0EEENS1_36VarlenDynamicPersistentTileSchedulerILi128ELi176ELi256ELi128ELb0ELb1ELb1ELb0ELb1ELb1EEEEEEEEEvNT_6ParamsE,"",@"SHT_CUDA_INFO"
	.sectionflags	@""
	.align	4


	//----- nvinfo : EIATTR_CUDA_API_VERSION
	.align		4
        /*0000*/ 	.byte	0x04, 0x37
        /*0002*/ 	.short	(.L_1015 - .L_1014)
.L_1014:
        /*0004*/ 	.word	0x00000082


	//----- nvinfo : EIATTR_KPARAM_INFO
	.align		4
.L_1015:
        /*0008*/ 	.byte	0x04, 0x17
        /*000a*/ 	.short	(.L_1017 - .L_1016)
.L_1016:
        /*000c*/ 	.word	0x00000000
        /*0010*/ 	.short	0x0000
        /*0012*/ 	.short	0x0070
        /*0014*/ 	.byte	0x00, 0xf0, 0x01, 0x2a


	//----- nvinfo : EIATTR_SPARSE_MMA_MASK
	.align		4
.L_1017:
        /*0018*/ 	.byte	0x03, 0x50
        /*001a*/ 	.short	0x0000


	//----- nvinfo : EIATTR_MAXREG_COUNT
	.align		4
        /*001c*/ 	.byte	0x03, 0x1b
        /*001e*/ 	.short	0x00a8


	//----- nvinfo : EIATTR_NUM_BARRIERS
	.align		4
        /*0020*/ 	.byte	0x02, 0x4c
        /*0022*/ 	.byte	0x10
	.zero		1


	//----- nvinfo : EIATTR_EXTERNS
	.align		4
        /*0024*/ 	.byte	0x04, 0x0f
        /*0026*/ 	.short	(.L_1019 - .L_1018)


	//   ....[0]....
	.align		4
.L_1018:
        /*0028*/ 	.word	index@(__assertfail)


	//----- nvinfo : EIATTR_ANNOTATIONS
	.align		4
.L_1019:
        /*002c*/ 	.byte	0x04, 0x55
        /*002e*/ 	.short	(.L_1021 - .L_1020)


	//   ....[0]....
.L_1020:
        /* <DEDUP_REMOVED lines=142> */


	//----- nvinfo : EIATTR_MERCURY_ISA_VERSION
	.align		4
.L_1021:
        /*0900*/ 	.byte	0x03, 0x5f
        /*0902*/ 	.short	0x0101


	//----- nvinfo : EIATTR_UNUSED_LOAD_BYTE_OFFSET
	.align		4
        /*0904*/ 	.byte	0x04, 0x44
        /*0906*/ 	.short	(.L_1023 - .L_1022)


	//   ....[0]....
.L_1022:
        /*0908*/ 	.word	0x00000ac0
        /*090c*/ 	.word	0x0000fff0


	//   ....[1]....
        /*0910*/ 	.word	0x0001c9b0
        /*0914*/ 	.word	0x0000fff0


	//----- nvinfo : EIATTR_INT_WARP_WIDE_INSTR_OFFSETS
	.align		4
.L_1023:
        /*0918*/ 	.byte	0x04, 0x31
        /*091a*/ 	.short	(.L_1025 - .L_1024)


	//   ....[0]....
.L_1024:
        /*091c*/ 	.word	0x00000190


	//   ....[1]....
        /*0920*/ 	.word	0x000001d0


	//   ....[2]....
        /*0924*/ 	.word	0x00000240


	//   ....[3]....
        /*0928*/ 	.word	0x00021110


	//   ....[4]....
        /*092c*/ 	.word	0x000211b0


	//   ....[5]....
        /*0930*/ 	.word	0x00024b10


	//   ....[6]....
        /*0934*/ 	.word	0x00024b80


	//----- nvinfo : EIATTR_COOP_GROUP_MASK_REGIDS
	.align		4
.L_1025:
        /*0938*/ 	.byte	0x04, 0x29
        /*093a*/ 	.short	(.L_1027 - .L_1026)


	//   ....[0]....
.L_1026:
        /*093c*/ 	.word	0xffffffff


	//   ....[1]....
        /*0940*/ 	.word	0xffffffff


	//   ....[2]....
        /*0944*/ 	.word	0xffffffff


	//   ....[3]....
        /*0948*/ 	.word	0xffffffff


	//   ....[4]....
        /*094c*/ 	.word	0xffffffff


	//   ....[5]....
        /*0950*/ 	.word	0xffffffff


	//   ....[6]....
        /*0954*/ 	.word	0xffffffff


	//   ....[7]....
        /*0958*/ 	.word	0xffffffff


	//   ....[8]....
        /*095c*/ 	.word	0xffffffff


	//   ....[9]....
        /*0960*/ 	.word	0xffffffff


	//   ....[10]....
        /*0964*/ 	.word	0xffffffff


	//   ....[11]....
        /*0968*/ 	.word	0xffffffff


	//   ....[12]....
        /*096c*/ 	.word	0xffffffff


	//   ....[13]....
        /*0970*/ 	.word	0xffffffff


	//   ....[14]....
        /*0974*/ 	.word	0xffffffff


	//   ....[15]....
        /*0978*/ 	.word	0xffffffff


	//   ....[16]....
        /*097c*/ 	.word	0xffffffff


	//   ....[17]....
        /*0980*/ 	.word	0xffffffff


	//   ....[18]....
        /*0984*/ 	.word	0xffffffff


	//   ....[19]....
        /*0988*/ 	.word	0xffffffff


	//   ....[20]....
        /*098c*/ 	.word	0xffffffff


	//   ....[21]....
        /*0990*/ 	.word	0xffffffff


	//   ....[22]....
        /*0994*/ 	.word	0xffffffff


	//   ....[23]....
        /*0998*/ 	.word	0xffffffff


	//   ....[24]....
        /*099c*/ 	.word	0xffffffff


	//   ....[25]....
        /*09a0*/ 	.word	0xffffffff


	//   ....[26]....
        /*09a4*/ 	.word	0xffffffff


	//   ....[27]....
        /*09a8*/ 	.word	0xffffffff


	//   ....[28]....
        /*09ac*/ 	.word	0xffffffff


	//   ....[29]....
        /*09b0*/ 	.word	0xffffffff


	//   ....[30]....
        /*09b4*/ 	.word	0xffffffff


	//   ....[31]....
        /*09b8*/ 	.word	0xffffffff


	//   ....[32]....
        /*09bc*/ 	.word	0xffffffff


	//   ....[33]....
        /*09c0*/ 	.word	0xffffffff


	//   ....[34]....
        /*09c4*/ 	.word	0xffffffff


	//   ....[35]....
        /*09c8*/ 	.word	0xffffffff


	//   ....[36]....
        /*09cc*/ 	.word	0xffffffff


	//   ....[37]....
        /*09d0*/ 	.word	0xffffffff


	//   ....[38]....
        /*09d4*/ 	.word	0xffffffff


	//   ....[39]....
        /*09d8*/ 	.word	0xffffffff


	//   ....[40]....
        /*09dc*/ 	.word	0xffffffff


	//   ....[41]....
        /*09e0*/ 	.word	0xffffffff


	//   ....[42]....
        /*09e4*/ 	.word	0xffffffff


	//   ....[43]....
        /*09e8*/ 	.word	0xffffffff


	//   ....[44]....
        /*09ec*/ 	.word	0xffffffff


	//   ....[45]....
        /*09f0*/ 	.word	0xffffffff


	//   ....[46]....
        /*09f4*/ 	.word	0xffffffff


	//   ....[47]....
        /*09f8*/ 	.word	0xffffffff


	//   ....[48]....
        /*09fc*/ 	.word	0xffffffff


	//   ....[49]....
        /*0a00*/ 	.word	0xffffffff


	//   ....[50]....
        /*0a04*/ 	.word	0xffffffff


	//   ....[51]....
        /*0a08*/ 	.word	0xffffffff


	//   ....[52]....
        /*0a0c*/ 	.word	0xffffffff


	//   ....[53]....
        /*0a10*/ 	.word	0xffffffff


	//   ....[54]....
        /*0a14*/ 	.word	0xffffffff


	//   ....[55]....
        /*0a18*/ 	.word	0xffffffff


	//   ....[56]....
        /*0a1c*/ 	.word	0xffffffff


	//   ....[57]....
        /*0a20*/ 	.word	0xffffffff


	//   ....[58]....
        /*0a24*/ 	.word	0xffffffff


	//   ....[59]....
        /*0a28*/ 	.word	0xffffffff


	//   ....[60]....
        /*0a2c*/ 	.word	0xffffffff


	//   ....[61]....
        /*0a30*/ 	.word	0xffffffff


	//   ....[62]....
        /*0a34*/ 	.word	0xffffffff


	//   ....[63]....
        /*0a38*/ 	.word	0xffffffff


	//   ....[64]....
        /*0a3c*/ 	.word	0xffffffff


	//   ....[65]....
        /*0a40*/ 	.word	0xffffffff


	//   ....[66]....
        /*0a44*/ 	.word	0xffffffff


	//   ....[67]....
        /*0a48*/ 	.word	0xffffffff


	//   ....[68]....
        /*0a4c*/ 	.word	0xffffffff


	//   ....[69]....
        /*0a50*/ 	.word	0xffffffff


	//   ....[70]....
        /*0a54*/ 	.word	0xffffffff


	//   ....[71]....
        /*0a58*/ 	.word	0xffffffff


	//   ....[72]....
        /*0a5c*/ 	.word	0xffffffff


	//   ....[73]....
        /*0a60*/ 	.word	0xffffffff


	//   ....[74]....
        /*0a64*/ 	.word	0xffffffff


	//   ....[75]....
        /*0a68*/ 	.word	0xffffffff


	//   ....[76]....
        /*0a6c*/ 	.word	0xffffffff


	//   ....[77]....
        /*0a70*/ 	.word	0xffffffff


	//   ....[78]....
        /*0a74*/ 	.word	0xffffffff


	//   ....[79]....
        /*0a78*/ 	.word	0xffffffff


	//   ....[80]....
        /*0a7c*/ 	.word	0xffffffff


	//   ....[81]....
        /*0a80*/ 	.word	0xffffffff


	//   ....[82]....
        /*0a84*/ 	.word	0xffffffff


	//   ....[83]....
        /*0a88*/ 	.word	0xffffffff


	//   ....[84]....
        /*0a8c*/ 	.word	0xffffffff


	//   ....[85]....
        /*0a90*/ 	.word	0xffffffff


	//   ....[86]....
        /*0a94*/ 	.word	0xffffffff


	//   ....[87]....
        /*0a98*/ 	.word	0xffffffff


	//   ....[88]....
        /*0a9c*/ 	.word	0xffffffff


	//   ....[89]....
        /*0aa0*/ 	.word	0xffffffff


	//   ....[90]....
        /*0aa4*/ 	.word	0xffffffff


	//   ....[91]....
        /*0aa8*/ 	.word	0xffffffff


	//   ....[92]....
        /*0aac*/ 	.word	0xffffffff


	//   ....[93]....
        /*0ab0*/ 	.word	0xffffffff


	//   ....[94]....
        /*0ab4*/ 	.word	0xffffffff


	//   ....[95]....
        /*0ab8*/ 	.word	0xffffffff


	//   ....[96]....
        /*0abc*/ 	.word	0xffffffff


	//   ....[97]....
        /*0ac0*/ 	.word	0xffffffff


	//   ....[98]....
        /*0ac4*/ 	.word	0xffffffff


	//   ....[99]....
        /*0ac8*/ 	.word	0xffffffff


	//   ....[100]....
        /*0acc*/ 	.word	0x0500000f


	//   ....[101]....
        /*0ad0*/ 	.word	0x0500000f


	//   ....[102]....
        /*0ad4*/ 	.word	0x0500000f


	//   ....[103]....
        /*0ad8*/ 	.word	0x0500000f


	//   ....[104]....
        /*0adc*/ 	.word	0x0500000f


	//   ....[105]....
        /*0ae0*/ 	.word	0x0500000f


	//   ....[106]....
        /*0ae4*/ 	.word	0x0500000f


	//   ....[107]....
        /*0ae8*/ 	.word	0x0500000f


	//   ....[108]....
        /*0aec*/ 	.word	0x0500000f


	//   ....[109]....
        /*0af0*/ 	.word	0x0500000f


	//   ....[110]....
        /*0af4*/ 	.word	0x0500000f


	//   ....[111]....
        /*0af8*/ 	.word	0x0500000f


	//   ....[112]....
        /*0afc*/ 	.word	0x0500000f


	//   ....[113]....
        /*0b00*/ 	.word	0x0500000f


	//   ....[114]....
        /*0b04*/ 	.word	0x0500000f


	//   ....[115]....
        /*0b08*/ 	.word	0x0500000f


	//   ....[116]....
        /*0b0c*/ 	.word	0x0500000f


	//   ....[117]....
        /*0b10*/ 	.word	0x0500000f


	//   ....[118]....
        /*0b14*/ 	.word	0x0500000f


	//   ....[119]....
        /*0b18*/ 	.word	0x0500000f


	//   ....[120]....
        /*0b1c*/ 	.word	0x0500000f


	//   ....[121]....
        /*0b20*/ 	.word	0x0500000f


	//   ....[122]....
        /*0b24*/ 	.word	0x0500000f


	//   ....[123]....
        /*0b28*/ 	.word	0x0500000f


	//   ....[124]....
        /*0b2c*/ 	.word	0x0500000f


	//   ....[125]....
        /*0b30*/ 	.word	0x0500000f


	//   ....[126]....
        /*0b34*/ 	.word	0x0500000f


	//   ....[127]....
        /*0b38*/ 	.word	0x0500000f


	//   ....[128]....
        /*0b3c*/ 	.word	0x0500000f


	//   ....[129]....
        /*0b40*/ 	.word	0x0500000f


	//   ....[130]....
        /*0b44*/ 	.word	0x0500000f


	//   ....[131]....
        /*0b48*/ 	.word	0x0500000f


	//   ....[132]....
        /*0b4c*/ 	.word	0x0500000f


	//   ....[133]....
        /*0b50*/ 	.word	0x0500000f


	//   ....[134]....
        /*0b54*/ 	.word	0x0500000f


	//   ....[135]....
        /*0b58*/ 	.word	0x0500000f


	//   ....[136]....
        /*0b5c*/ 	.word	0x0500000f


	//   ....[137]....
        /*0b60*/ 	.word	0x0500000f


	//   ....[138]....
        /*0b64*/ 	.word	0x0500000f


	//   ....[139]....
        /*0b68*/ 	.word	0x0500000f


	//   ....[140]....
        /*0b6c*/ 	.word	0x0500000f


	//   ....[141]....
        /*0b70*/ 	.word	0x0500000f


	//   ....[142]....
        /*0b74*/ 	.word	0x0500000f


	//   ....[143]....
        /*0b78*/ 	.word	0x0500000f


	//   ....[144]....
        /*0b7c*/ 	.word	0x0500000f


	//   ....[145]....
        /*0b80*/ 	.word	0x0500000f


	//   ....[146]....
        /*0b84*/ 	.word	0x0500000f


	//   ....[147]....
        /*0b88*/ 	.word	0x0500000f


	//   ....[148]....
        /*0b8c*/ 	.word	0x0500000f


	//   ....[149]....
        /*0b90*/ 	.word	0x0500000f


	//   ....[150]....
        /*0b94*/ 	.word	0x0500000f


	//   ....[151]....
        /*0b98*/ 	.word	0x0500000f


	//   ....[152]....
        /*0b9c*/ 	.word	0x0500000f


	//----- nvinfo : EIATTR_COOP_GROUP_INSTR_OFFSETS
	.align		4
.L_1027:
        /*0ba0*/ 	.byte	0x04, 0x28
        /*0ba2*/ 	.short	(.L_1029 - .L_1028)


	//   ....[0]....
.L_1028:
        /*0ba4*/ 	.word	0x00000070


	//   ....[1]....
        /*0ba8*/ 	.word	0x000001a0


	//   ....[2]....
        /*0bac*/ 	.word	0x000001f0


	//   ....[3]....
        /*0bb0*/ 	.word	0x00000420


	//   ....[4]....
        /*0bb4*/ 	.word	0x00000580


	//   ....[5]....
        /*0bb8*/ 	.word	0x000006a0


	//   ....[6]....
        /*0bbc*/ 	.word	0x00000800


	//   ....[7]....
        /*0bc0*/ 	.word	0x0000c5e0


	//   ....[8]....
        /*0bc4*/ 	.word	0x0000cbf0


	//   ....[9]....
        /*0bc8*/ 	.word	0x0000cc00


	//   ....[10]....
        /*0bcc*/ 	.word	0x0000cc10


	//   ....[11]....
        /*0bd0*/ 	.word	0x0000cc20


	//   ....[12]....
        /*0bd4*/ 	.word	0x0000e680


	//   ....[13]....
        /*0bd8*/ 	.word	0x0000e690


	//   ....[14]....
        /*0bdc*/ 	.word	0x0000e6a0


	//   ....[15]....
        /*0be0*/ 	.word	0x0000e6b0


	//   ....[16]....
        /*0be4*/ 	.word	0x00014520


	//   ....[17]....
        /*0be8*/ 	.word	0x000145b0


	//   ....[18]....
        /*0bec*/ 	.word	0x000147f0


	//   ....[19]....
        /*0bf0*/ 	.word	0x00014840


	//   ....[20]....
        /*0bf4*/ 	.word	0x00019dc0


	//   ....[21]....
        /*0bf8*/ 	.word	0x00019de0


	//   ....[22]....
        /*0bfc*/ 	.word	0x0001a790


	//   ....[23]....
        /*0c00*/ 	.word	0x0001a810


	//   ....[24]....
        /*0c04*/ 	.word	0x0001c2d0


	//   ....[25]....
        /*0c08*/ 	.word	0x0001c300


	//   ....[26]....
        /*0c0c*/ 	.word	0x0001c3d0


	//   ....[27]....
        /*0c10*/ 	.word	0x0001c3f0


	//   ....[28]....
        /*0c14*/ 	.word	0x0001d580


	//   ....[29]....
        /*0c18*/ 	.word	0x0001d5b0


	//   ....[30]....
        /*0c1c*/ 	.word	0x0001d610


	//   ....[31]....
        /*0c20*/ 	.word	0x0001d670


	//   ....[32]....
        /*0c24*/ 	.word	0x0001dbb0


	//   ....[33]....
        /*0c28*/ 	.word	0x0001dbd0


	//   ....[34]....
        /*0c2c*/ 	.word	0x0001dca0


	//   ....[35]....
        /*0c30*/ 	.word	0x0001dcc0


	//   ....[36]....
        /*0c34*/ 	.word	0x0001dd90


	//   ....[37]....
        /*0c38*/ 	.word	0x0001ddb0


	//   ....[38]....
        /*0c3c*/ 	.word	0x0001de90


	//   ....[39]....
        /*0c40*/ 	.word	0x0001deb0


	//   ....[40]....
        /*0c44*/ 	.word	0x0001e760


	//   ....[41]....
        /*0c48*/ 	.word	0x0001e770


	//   ....[42]....
        /*0c4c*/ 	.word	0x0001e890


	//   ....[43]....
        /*0c50*/ 	.word	0x0001e8a0


	//   ....[44]....
        /*0c54*/ 	.word	0x0001e9c0


	//   ....[45]....
        /*0c58*/ 	.word	0x0001e9d0


	//   ....[46]....
        /*0c5c*/ 	.word	0x0001eaf0


	//   ....[47]....
        /*0c60*/ 	.word	0x0001eb00


	//   ....[48]....
        /*0c64*/ 	.word	0x0001ec80


	//   ....[49]....
        /*0c68*/ 	.word	0x0001ee60


	//   ....[50]....
        /*0c6c*/ 	.word	0x0001ee90


	//   ....[51]....
        /*0c70*/ 	.word	0x0001eec0


	//   ....[52]....
        /*0c74*/ 	.word	0x0001eef0


	//   ....[53]....
        /*0c78*/ 	.word	0x0001ef20


	//   ....[54]....
        /*0c7c*/ 	.word	0x0001ef50


	//   ....[55]....
        /*0c80*/ 	.word	0x0001f0d0


	//   ....[56]....
        /*0c84*/ 	.word	0x0001f100


	//   ....[57]....
        /*0c88*/ 	.word	0x0001f130


	//   ....[58]....
        /*0c8c*/ 	.word	0x0001f160


	//   ....[59]....
        /*0c90*/ 	.word	0x0001f190


	//   ....[60]....
        /*0c94*/ 	.word	0x0001f1c0


	//   ....[61]....
        /*0c98*/ 	.word	0x0001f250


	//   ....[62]....
        /*0c9c*/ 	.word	0x0001f280


	//   ....[63]....
        /*0ca0*/ 	.word	0x0001f310


	//   ....[64]....
        /*0ca4*/ 	.word	0x0001ffa0


	//   ....[65]....
        /*0ca8*/ 	.word	0x00021740


	//   ....[66]....
        /*0cac*/ 	.word	0x000223b0


	//   ....[67]....
        /*0cb0*/ 	.word	0x000223d0


	//   ....[68]....
        /*0cb4*/ 	.word	0x00022470


	//   ....[69]....
        /*0cb8*/ 	.word	0x00022480


	//   ....[70]....
        /*0cbc*/ 	.word	0x00022510


	//   ....[71]....
        /*0cc0*/ 	.word	0x00022520


	//   ....[72]....
        /*0cc4*/ 	.word	0x000225b0


	//   ....[73]....
        /*0cc8*/ 	.word	0x000225c0


	//   ....[74]....
        /*0ccc*/ 	.word	0x00022650


	//   ....[75]....
        /*0cd0*/ 	.word	0x00022660


	//   ....[76]....
        /*0cd4*/ 	.word	0x000226f0


	//   ....[77]....
        /*0cd8*/ 	.word	0x00022700


	//   ....[78]....
        /*0cdc*/ 	.word	0x00022790


	//   ....[79]....
        /*0ce0*/ 	.word	0x000227a0


	//   ....[80]....
        /*0ce4*/ 	.word	0x000227f0


	//   ....[81]....
        /*0ce8*/ 	.word	0x00022820


	//   ....[82]....
        /*0cec*/ 	.word	0x000252a0


	//   ....[83]....
        /*0cf0*/ 	.word	0x000252f0


	//   ....[84]....
        /*0cf4*/ 	.word	0x00025320


	//   ....[85]....
        /*0cf8*/ 	.word	0x00025350


	//   ....[86]....
        /*0cfc*/ 	.word	0x00025380


	//   ....[87]....
        /*0d00*/ 	.word	0x000253b0


	//   ....[88]....
        /*0d04*/ 	.word	0x000253e0


	//   ....[89]....
        /*0d08*/ 	.word	0x000253f0


	//   ....[90]....
        /*0d0c*/ 	.word	0x00025580


	//   ....[91]....
        /*0d10*/ 	.word	0x000255c0


	//   ....[92]....
        /*0d14*/ 	.word	0x000255f0


	//   ....[93]....
        /*0d18*/ 	.word	0x00025620


	//   ....[94]....
        /*0d1c*/ 	.word	0x00025650


	//   ....[95]....
        /*0d20*/ 	.word	0x00025680


	//   ....[96]....
        /*0d24*/ 	.word	0x00025740


	//   ....[97]....
        /*0d28*/ 	.word	0x00025760


	//   ....[98]....
        /*0d2c*/ 	.word	0x000257d0


	//   ....[99]....
        /*0d30*/ 	.word	0x00025c50


	//   ....[100]....
        /*0d34*/ 	.word	0x000260e0


	//   ....[101]....
        /*0d38*/ 	.word	0x00026190


	//   ....[102]....
        /*0d3c*/ 	.word	0x00026220


	//   ....[103]....
        /*0d40*/ 	.word	0x00026270


	//   ....[104]....
        /*0d44*/ 	.word	0x000262c0


	//   ....[105]....
        /*0d48*/ 	.word	0x000263a0


	//   ....[106]....
        /*0d4c*/ 	.word	0x00026430


	//   ....[107]....
        /*0d50*/ 	.word	0x00026480


	//   ....[108]....
        /*0d54*/ 	.word	0x000264d0


	//   ....[109]....
        /*0d58*/ 	.word	0x000266e0


	//   ....[110]....
        /*0d5c*/ 	.word	0x00026730


	//   ....[111]....
        /*0d60*/ 	.word	0x000267c0


	//   ....[112]....
        /*0d64*/ 	.word	0x00026850


	//   ....[113]....
        /*0d68*/ 	.word	0x000268e0


	//   ....[114]....
        /*0d6c*/ 	.word	0x00026970


	//   ....[115]....
        /*0d70*/ 	.word	0x00026a00


	//   ....[116]....
        /*0d74*/ 	.word	0x00026a90


	//   ....[117]....
        /*0d78*/ 	.word	0x00026b50


	//   ....[118]....
        /*0d7c*/ 	.word	0x00026e50


	//   ....[119]....
        /*0d80*/ 	.word	0x00027000


	//   ....[120]....
        /*0d84*/ 	.word	0x00027050


	//   ....[121]....
        /*0d88*/ 	.word	0x00027170


	//   ....[122]....
        /*0d8c*/ 	.word	0x000271c0


	//   ....[123]....
        /*0d90*/ 	.word	0x000272e0


	//   ....[124]....
        /*0d94*/ 	.word	0x00027330


	//   ....[125]....
        /*0d98*/ 	.word	0x00027450


	//   ....[126]....
        /*0d9c*/ 	.word	0x000274a0


	//   ....[127]....
        /*0da0*/ 	.word	0x000275c0


	//   ....[128]....
        /*0da4*/ 	.word	0x00027610


	//   ....[129]....
        /*0da8*/ 	.word	0x00027730


	//   ....[130]....
        /*0dac*/ 	.word	0x00027780


	//   ....[131]....
        /*0db0*/ 	.word	0x000278a0


	//   ....[132]....
        /*0db4*/ 	.word	0x000278f0


	//   ....[133]....
        /*0db8*/ 	.word	0x000279f0


	//   ....[134]....
        /*0dbc*/ 	.word	0x00027a40


	//   ....[135]....
        /*0dc0*/ 	.word	0x00027d70


	//   ....[136]....
        /*0dc4*/ 	.word	0x00027e20


	//   ....[137]....
        /*0dc8*/ 	.word	0x00027f30


	//   ....[138]....
        /*0dcc*/ 	.word	0x00027fc0


	//   ....[139]....
        /*0dd0*/ 	.word	0x00028040


	//   ....[140]....
        /*0dd4*/ 	.word	0x000280c0


	//   ....[141]....
        /*0dd8*/ 	.word	0x00028140


	//   ....[142]....
        /*0ddc*/ 	.word	0x000281d0


	//   ....[143]....
        /*0de0*/ 	.word	0x00028270


	//   ....[144]....
        /*0de4*/ 	.word	0x00028330


	//   ....[145]....
        /*0de8*/ 	.word	0x000283b0


	//   ....[146]....
        /*0dec*/ 	.word	0x00028430


	//   ....[147]....
        /*0df0*/ 	.word	0x000284b0


	//   ....[148]....
        /*0df4*/ 	.word	0x00028540


	//   ....[149]....
        /*0df8*/ 	.word	0x000285c0


	//   ....[150]....
        /*0dfc*/ 	.word	0x00028660


	//   ....[151]....
        /*0e00*/ 	.word	0x000286f0


	//   ....[152]....
        /*0e04*/ 	.word	0x00028820


	//----- nvinfo : EIATTR_REG_RECONFIG
	.align		4
.L_1029:
        /*0e08*/ 	.byte	0x01, 0x54
	.zero		2


	//----- nvinfo : EIATTR_SYSCALL_OFFSETS
	.align		4
        /*0e0c*/ 	.byte	0x04, 0x46
        /*0e0e*/ 	.short	(.L_1031 - .L_1030)


	//   ....[0]....
.L_1030:
        /*0e10*/ 	.word	0x00001ba0


	//   ....[1]....
        /*0e14*/ 	.word	0x00001cf0


	//   ....[2]....
        /*0e18*/ 	.word	0x0000c7b0


	//   ....[3]....
        /*0e1c*/ 	.word	0x0000cb40


	//   ....[4]....
        /*0e20*/ 	.word	0x00021320


	//   ....[5]....
        /*0e24*/ 	.word	0x00021480


	//   ....[6]....
        /*0e28*/ 	.word	0x00021580


	//   ....[7]....
        /*0e2c*/ 	.word	0x00021f40


	//----- nvinfo : EIATTR_MBARRIER_INSTR_OFFSETS
	.align		4
.L_1031:
        /*0e30*/ 	.byte	0x04, 0x39
        /*0e32*/ 	.short	(.L_1033 - .L_1032)


	//   ....[0]....
.L_1032:
        /*0e34*/ 	.word	0x000002d0
        /*0e38*/ 	.word	0x000000ff
        /*0e3c*/ 	.word	0x00034800
        /*0e40*/ 	.short	0x0100
        /*0e42*/ 	.byte	0x08
	.zero		1


	//   ....[1]....
        /*0e44*/ 	.word	0x000002e0
        /*0e48*/ 	.word	0x000000ff
        /*0e4c*/ 	.word	0x00034820
        /*0e50*/ 	.short	0x0100
        /*0e52*/ 	.byte	0x08
	.zero		1


	//   ....[2]....
        /*0e54*/ 	.word	0x000003d0
        /*0e58*/ 	.word	0x000000ff
        /*0e5c*/ 	.word	0x00034830
        /*0e60*/ 	.short	0x0100
        /*0e62*/ 	.byte	0x08
	.zero		1


	//   ....[3]....
        /*0e64*/ 	.word	0x000003e0
        /*0e68*/ 	.word	0x000000ff
        /*0e6c*/ 	.word	0x00034840
        /*0e70*/ 	.short	0x0100
        /*0e72*/ 	.byte	0x08
	.zero		1


	//   ....[4]....
        /*0e74*/ 	.word	0x000003f0
        /*0e78*/ 	.word	0x000000ff
        /*0e7c*/ 	.word	0x00034838
        /*0e80*/ 	.short	0x0100
        /*0e82*/ 	.byte	0x08
	.zero		1


	//   ....[5]....
        /*0e84*/ 	.word	0x00000400
        /*0e88*/ 	.word	0x000000ff
        /*0e8c*/ 	.word	0x00034848
        /*0e90*/ 	.short	0x0100
        /*0e92*/ 	.byte	0x08
	.zero		1


	//   ....[6]....
        /*0e94*/ 	.word	0x00000530
        /*0e98*/ 	.word	0x000000ff
        /*0e9c*/ 	.word	0x00034850
        /*0ea0*/ 	.short	0x0100
        /*0ea2*/ 	.byte	0x08
	.zero		1


	//   ....[7]....
        /*0ea4*/ 	.word	0x00000540
        /*0ea8*/ 	.word	0x000000ff
        /*0eac*/ 	.word	0x00034860
        /*0eb0*/ 	.short	0x0100
        /*0eb2*/ 	.byte	0x08
	.zero		1


	//   ....[8]....
        /*0eb4*/ 	.word	0x00000550
        /*0eb8*/ 	.word	0x000000ff
        /*0ebc*/ 	.word	0x00034858
        /*0ec0*/ 	.short	0x0100
        /*0ec2*/ 	.byte	0x08
	.zero		1


	//   ....[9]....
        /*0ec4*/ 	.word	0x00000560
        /*0ec8*/ 	.word	0x000000ff
        /*0ecc*/ 	.word	0x00034868
        /*0ed0*/ 	.short	0x0100
        /*0ed2*/ 	.byte	0x08
	.zero		1


	//   ....[10]....
        /*0ed4*/ 	.word	0x00000650
        /*0ed8*/ 	.word	0x000000ff
        /*0edc*/ 	.word	0x00034870
        /*0ee0*/ 	.short	0x0100
        /*0ee2*/ 	.byte	0x06
	.zero		1


	//   ....[11]....
        /*0ee4*/ 	.word	0x00000660
        /*0ee8*/ 	.word	0x000000ff
        /*0eec*/ 	.word	0x00034880
        /*0ef0*/ 	.short	0x0100
        /*0ef2*/ 	.byte	0x06
	.zero		1


	//   ....[12]....
        /*0ef4*/ 	.word	0x00000670
        /*0ef8*/ 	.word	0x000000ff
        /*0efc*/ 	.word	0x00034878
        /*0f00*/ 	.short	0x0100
        /*0f02*/ 	.byte	0x06
	.zero		1


	//   ....[13]....
        /*0f04*/ 	.word	0x00000680
        /*0f08*/ 	.word	0x000000ff
        /*0f0c*/ 	.word	0x00034888
        /*0f10*/ 	.short	0x0100
        /*0f12*/ 	.byte	0x06
	.zero		1


	//   ....[14]....
        /*0f14*/ 	.word	0x000007b0
        /*0f18*/ 	.word	0x000000ff
        /*0f1c*/ 	.word	0x00034890
        /*0f20*/ 	.short	0x0100
        /*0f22*/ 	.byte	0x08
	.zero		1


	//   ....[15]....
        /*0f24*/ 	.word	0x000007c0
        /*0f28*/ 	.word	0x000000ff
        /*0f2c*/ 	.word	0x000348a0
        /*0f30*/ 	.short	0x0100
        /*0f32*/ 	.byte	0x08
	.zero		1


	//   ....[16]....
        /*0f34*/ 	.word	0x000007d0
        /*0f38*/ 	.word	0x000000ff
        /*0f3c*/ 	.word	0x00034898
        /*0f40*/ 	.short	0x0100
        /*0f42*/ 	.byte	0x08
	.zero		1


	//   ....[17]....
        /*0f44*/ 	.word	0x000007e0
        /*0f48*/ 	.word	0x000000ff
        /*0f4c*/ 	.word	0x000348a8
        /*0f50*/ 	.short	0x0100
        /*0f52*/ 	.byte	0x08
	.zero		1


	//   ....[18]....
        /*0f54*/ 	.word	0x00000910
        /*0f58*/ 	.word	0x000000ff
        /*0f5c*/ 	.word	0x000348b0
        /*0f60*/ 	.short	0x0100
        /*0f62*/ 	.byte	0x08
	.zero		1


	//   ....[19]....
        /*0f64*/ 	.word	0x00000920
        /*0f68*/ 	.word	0x000000ff
        /*0f6c*/ 	.word	0x000348c0
        /*0f70*/ 	.short	0x0100
        /*0f72*/ 	.byte	0x08
	.zero		1


	//   ....[20]....
        /*0f74*/ 	.word	0x00000930
        /*0f78*/ 	.word	0x000000ff
        /*0f7c*/ 	.word	0x000348b8
        /*0f80*/ 	.short	0x0100
        /*0f82*/ 	.byte	0x08
	.zero		1


	//   ....[21]....
        /*0f84*/ 	.word	0x00000940
        /*0f88*/ 	.word	0x000000ff
        /*0f8c*/ 	.word	0x000348c8
        /*0f90*/ 	.short	0x0100
        /*0f92*/ 	.byte	0x08
	.zero		1


	//   ....[22]....
        /*0f94*/ 	.word	0x00003ef0
        /*0f98*/ 	.word	0x00000003
        /*0f9c*/ 	.word	0x00034890
        /*0fa0*/ 	.short	0x010a
        /*0fa2*/ 	.byte	0x3f
	.zero		1


	//   ....[23]....
        /*0fa4*/ 	.word	0x00007960
        /*0fa8*/ 	.word	0x00000003
        /*0fac*/ 	.word	0x00034890
        /*0fb0*/ 	.short	0x010a
        /*0fb2*/ 	.byte	0x3f
	.zero		1


	//   ....[24]....
        /*0fb4*/ 	.word	0x0000ae90
        /*0fb8*/ 	.word	0x00000003
        /*0fbc*/ 	.word	0x00034890
        /*0fc0*/ 	.short	0x010a
        /*0fc2*/ 	.byte	0x3f
	.zero		1


	//   ....[25]....
        /*0fc4*/ 	.word	0x0000b860
        /*0fc8*/ 	.word	0x0000002c
        /*0fcc*/ 	.word	0x00000000
        /*0fd0*/ 	.short	0x0101
        /*0fd2*/ 	.byte	0x3f
	.zero		1


	//   ....[26]....
        /*0fd4*/ 	.word	0x0000b8a0
        /*0fd8*/ 	.word	0x00000003
        /*0fdc*/ 	.word	0x000348b0
        /*0fe0*/ 	.short	0x010a
        /*0fe2*/ 	.byte	0x3f
	.zero		1


	//   ....[27]....
        /*0fe4*/ 	.word	0x0000c200
        /*0fe8*/ 	.word	0x00000003
        /*0fec*/ 	.word	0x00000000
        /*0ff0*/ 	.short	0x0101
        /*0ff2*/ 	.byte	0x3f
	.zero		1


	//   ....[28]....
        /*0ff4*/ 	.word	0x0000c840
        /*0ff8*/ 	.word	0x00000002
        /*0ffc*/ 	.word	0x00034800
        /*1000*/ 	.short	0x010a
        /*1002*/ 	.byte	0x3f
	.zero		1


	//   ....[29]....
        /*1004*/ 	.word	0x0000c890
        /*1008*/ 	.word	0x00000002
        /*100c*/ 	.word	0x00034800
        /*1010*/ 	.short	0x010a
        /*1012*/ 	.byte	0x3f
	.zero		1


	//   ....[30]....
        /*1014*/ 	.word	0x0000cea0
        /*1018*/ 	.word	0x00000002
        /*101c*/ 	.word	0x00034800
        /*1020*/ 	.short	0x010a
        /*1022*/ 	.byte	0x3f
	.zero		1


	//   ....[31]....
        /*1024*/ 	.word	0x0000e910
        /*1028*/ 	.word	0x00000002
        /*102c*/ 	.word	0x00034800
        /*1030*/ 	.short	0x010a
        /*1032*/ 	.byte	0x3f
	.zero		1


	//   ....[32]....
        /*1034*/ 	.word	0x000105e0
        /*1038*/ 	.word	0x00000000
        /*103c*/ 	.word	0x00034830
        /*1040*/ 	.short	0x010a
        /*1042*/ 	.byte	0x3f
	.zero		1


	//   ....[33]....
        /*1044*/ 	.word	0x00010660
        /*1048*/ 	.word	0x00000000
        /*104c*/ 	.word	0x00034830
        /*1050*/ 	.short	0x010a
        /*1052*/ 	.byte	0x3f
	.zero		1


	//   ....[34]....
        /*1054*/ 	.word	0x00015020
        /*1058*/ 	.word	0x00000005
        /*105c*/ 	.word	0x00000000
        /*1060*/ 	.short	0x0101
        /*1062*/ 	.byte	0x3f
	.zero		1


	//   ....[35]....
        /*1064*/ 	.word	0x00016320
        /*1068*/ 	.word	0x00000008
        /*106c*/ 	.word	0x00034830
        /*1070*/ 	.short	0x010a
        /*1072*/ 	.byte	0x3f
	.zero		1


	//   ....[36]....
        /*1074*/ 	.word	0x00016370
        /*1078*/ 	.word	0x00000008
        /*107c*/ 	.word	0x00034830
        /*1080*/ 	.short	0x010a
        /*1082*/ 	.byte	0x3f
	.zero		1


	//   ....[37]....
        /*1084*/ 	.word	0x00019860
        /*1088*/ 	.word	0x00000008
        /*108c*/ 	.word	0x00034850
        /*1090*/ 	.short	0x010a
        /*1092*/ 	.byte	0x3f
	.zero		1


	//   ....[38]....
        /*1094*/ 	.word	0x000198a0
        /*1098*/ 	.word	0x00000008
        /*109c*/ 	.word	0x00034850
        /*10a0*/ 	.short	0x010a
        /*10a2*/ 	.byte	0x3f
	.zero		1


	//   ....[39]....
        /*10a4*/ 	.word	0x0001b020
        /*10a8*/ 	.word	0x00000082
        /*10ac*/ 	.word	0x00000000
        /*10b0*/ 	.short	0x0101
        /*10b2*/ 	.byte	0x3f
	.zero		1


	//   ....[40]....
        /*10b4*/ 	.word	0x0001b0a0
        /*10b8*/ 	.word	0x00000059
        /*10bc*/ 	.word	0x00000000
        /*10c0*/ 	.short	0x0101
        /*10c2*/ 	.byte	0x3f
	.zero		1


	//   ....[41]....
        /*10c4*/ 	.word	0x0001bd50
        /*10c8*/ 	.word	0x0000000c
        /*10cc*/ 	.word	0x00034850
        /*10d0*/ 	.short	0x010a
        /*10d2*/ 	.byte	0x3f
	.zero		1


	//   ....[42]....
        /*10d4*/ 	.word	0x0001bdd0
        /*10d8*/ 	.word	0x0000000c
        /*10dc*/ 	.word	0x00034850
        /*10e0*/ 	.short	0x010a
        /*10e2*/ 	.byte	0x3f
	.zero		1


	//   ....[43]....
        /*10e4*/ 	.word	0x0001c670
        /*10e8*/ 	.word	0x0000000c
        /*10ec*/ 	.word	0x00000000
        /*10f0*/ 	.short	0x0101
        /*10f2*/ 	.byte	0x3f
	.zero		1


	//   ....[44]....
        /*10f4*/ 	.word	0x0001dbc0
        /*10f8*/ 	.word	0x00000000
        /*10fc*/ 	.word	0x00000000
        /*1100*/ 	.short	0x0101
        /*1102*/ 	.byte	0x3f
	.zero		1


	//   ....[45]....
        /*1104*/ 	.word	0x00020090
        /*1108*/ 	.word	0x00000004
        /*110c*/ 	.word	0x00034820
        /*1110*/ 	.short	0x010a
        /*1112*/ 	.byte	0x3f
	.zero		1


	//   ....[46]....
        /*1114*/ 	.word	0x00020170
        /*1118*/ 	.word	0x00000005
        /*111c*/ 	.word	0x000348a0
        /*1120*/ 	.short	0x010a
        /*1122*/ 	.byte	0x3f
	.zero		1


	//   ....[47]....
        /*1124*/ 	.word	0x000204b0
        /*1128*/ 	.word	0x00000005
        /*112c*/ 	.word	0x000348c0
        /*1130*/ 	.short	0x010a
        /*1132*/ 	.byte	0x3f
	.zero		1


	//   ....[48]....
        /*1134*/ 	.word	0x00020950
        /*1138*/ 	.word	0x00000006
        /*113c*/ 	.word	0x000348a0
        /*1140*/ 	.short	0x010a
        /*1142*/ 	.byte	0x3f
	.zero		1


	//   ....[49]....
        /*1144*/ 	.word	0x00020c80
        /*1148*/ 	.word	0x00000006
        /*114c*/ 	.word	0x000348c0
        /*1150*/ 	.short	0x010a
        /*1152*/ 	.byte	0x3f
	.zero		1


	//   ....[50]....
        /*1154*/ 	.word	0x000219f0
        /*1158*/ 	.word	0x00000000
        /*115c*/ 	.word	0x00034840
        /*1160*/ 	.short	0x010a
        /*1162*/ 	.byte	0x3f
	.zero		1


	//   ....[51]....
        /*1164*/ 	.word	0x00022920
        /*1168*/ 	.word	0x00000008
        /*116c*/ 	.word	0x00034800
        /*1170*/ 	.short	0x0107
        /*1172*/ 	.byte	0x3f
	.zero		1


	//   ....[52]....
        /*1174*/ 	.word	0x00022a20
        /*1178*/ 	.word	0x00000002
        /*117c*/ 	.word	0x00034800
        /*1180*/ 	.short	0x0101
        /*1182*/ 	.byte	0x3f
	.zero		1


	//   ....[53]....
        /*1184*/ 	.word	0x00022a40
        /*1188*/ 	.word	0x00000002
        /*118c*/ 	.word	0x00034820
        /*1190*/ 	.short	0x010a
        /*1192*/ 	.byte	0x3f
	.zero		1


	//   ....[54]....
        /*1194*/ 	.word	0x00022dd0
        /*1198*/ 	.word	0x00000003
        /*119c*/ 	.word	0x00034840
        /*11a0*/ 	.short	0x010a
        /*11a2*/ 	.byte	0x3f
	.zero		1


	//   ....[55]....
        /*11a4*/ 	.word	0x00023190
        /*11a8*/ 	.word	0x00000002
        /*11ac*/ 	.word	0x00034860
        /*11b0*/ 	.short	0x010a
        /*11b2*/ 	.byte	0x3f
	.zero		1


	//   ....[56]....
        /*11b4*/ 	.word	0x000238b0
        /*11b8*/ 	.word	0x00000003
        /*11bc*/ 	.word	0x00034840
        /*11c0*/ 	.short	0x010a
        /*11c2*/ 	.byte	0x3f
	.zero		1


	//   ....[57]....
        /*11c4*/ 	.word	0x00023c70
        /*11c8*/ 	.word	0x00000002
        /*11cc*/ 	.word	0x00034860
        /*11d0*/ 	.short	0x010a
        /*11d2*/ 	.byte	0x3f
	.zero		1


	//   ....[58]....
        /*11d4*/ 	.word	0x000242e0
        /*11d8*/ 	.word	0x00000003
        /*11dc*/ 	.word	0x00034840
        /*11e0*/ 	.short	0x010a
        /*11e2*/ 	.byte	0x3f
	.zero		1


	//   ....[59]....
        /*11e4*/ 	.word	0x00024690
        /*11e8*/ 	.word	0x00000002
        /*11ec*/ 	.word	0x00034860
        /*11f0*/ 	.short	0x010a
        /*11f2*/ 	.byte	0x3f
	.zero		1


	//   ....[60]....
        /*11f4*/ 	.word	0x00024c80
        /*11f8*/ 	.word	0x00000002
        /*11fc*/ 	.word	0x00034860
        /*1200*/ 	.short	0x010a
        /*1202*/ 	.byte	0x3f
	.zero		1


	//   ....[61]....
        /*1204*/ 	.word	0x00025bd0
        /*1208*/ 	.word	0x00000000
        /*120c*/ 	.word	0x00034820
        /*1210*/ 	.short	0x010a
        /*1212*/ 	.byte	0x3f
	.zero		1


	//   ....[62]....
        /*1214*/ 	.word	0x00025d80
        /*1218*/ 	.word	0x00000006
        /*121c*/ 	.word	0x00000000
        /*1220*/ 	.short	0x010a
        /*1222*/ 	.byte	0x3f
	.zero		1


	//   ....[63]....
        /*1224*/ 	.word	0x00025df0
        /*1228*/ 	.word	0x00000007
        /*122c*/ 	.word	0x00000000
        /*1230*/ 	.short	0x010a
        /*1232*/ 	.byte	0x3f
	.zero		1


	//   ....[64]....
        /*1234*/ 	.word	0x00025e60
        /*1238*/ 	.word	0x00000004
        /*123c*/ 	.word	0x00000000
        /*1240*/ 	.short	0x010a
        /*1242*/ 	.byte	0x3f
	.zero		1


	//   ....[65]....
        /*1244*/ 	.word	0x00025e90
        /*1248*/ 	.word	0x00000003
        /*124c*/ 	.word	0x00000000
        /*1250*/ 	.short	0x010a
        /*1252*/ 	.byte	0x3f
	.zero		1


	//   ....[66]....
        /*1254*/ 	.word	0x00025ef0
        /*1258*/ 	.word	0x00000003
        /*125c*/ 	.word	0x00034890
        /*1260*/ 	.short	0x010a
        /*1262*/ 	.byte	0x3f
	.zero		1


	//   ....[67]....
        /*1264*/ 	.word	0x00025f40
        /*1268*/ 	.word	0x00000003
        /*126c*/ 	.word	0x00034890
        /*1270*/ 	.short	0x010a
        /*1272*/ 	.byte	0x3f
	.zero		1


	//   ....[68]....
        /*1274*/ 	.word	0x00025f90
        /*1278*/ 	.word	0x00000003
        /*127c*/ 	.word	0x00034890
        /*1280*/ 	.short	0x010a
        /*1282*/ 	.byte	0x3f
	.zero		1


	//   ....[69]....
        /*1284*/ 	.word	0x00025fe0
        /*1288*/ 	.word	0x00000003
        /*128c*/ 	.word	0x000348b0
        /*1290*/ 	.short	0x010a
        /*1292*/ 	.byte	0x3f
	.zero		1


	//   ....[70]....
        /*1294*/ 	.word	0x000262f0
        /*1298*/ 	.word	0x00000002
        /*129c*/ 	.word	0x00034800
        /*12a0*/ 	.short	0x010a
        /*12a2*/ 	.byte	0x3f
	.zero		1


	//   ....[71]....
        /*12a4*/ 	.word	0x00026500
        /*12a8*/ 	.word	0x00000002
        /*12ac*/ 	.word	0x00034800
        /*12b0*/ 	.short	0x010a
        /*12b2*/ 	.byte	0x3f
	.zero		1


	//   ....[72]....
        /*12b4*/ 	.word	0x00026550
        /*12b8*/ 	.word	0x00000000
        /*12bc*/ 	.word	0x00034830
        /*12c0*/ 	.short	0x010a
        /*12c2*/ 	.byte	0x3f
	.zero		1


	//   ....[73]....
        /*12c4*/ 	.word	0x000265a0
        /*12c8*/ 	.word	0x00000008
        /*12cc*/ 	.word	0x00034830
        /*12d0*/ 	.short	0x010a
        /*12d2*/ 	.byte	0x3f
	.zero		1


	//   ....[74]....
        /*12d4*/ 	.word	0x000265f0
        /*12d8*/ 	.word	0x00000008
        /*12dc*/ 	.word	0x00034850
        /*12e0*/ 	.short	0x010a
        /*12e2*/ 	.byte	0x3f
	.zero		1


	//   ....[75]....
        /*12e4*/ 	.word	0x00026640
        /*12e8*/ 	.word	0x0000000c
        /*12ec*/ 	.word	0x00034850
        /*12f0*/ 	.short	0x010a
        /*12f2*/ 	.byte	0x3f
	.zero		1


	//   ....[76]....
        /*12f4*/ 	.word	0x00026c30
        /*12f8*/ 	.word	0x00000003
        /*12fc*/ 	.word	0x00034820
        /*1300*/ 	.short	0x010a
        /*1302*/ 	.byte	0x3f
	.zero		1


	//   ....[77]....
        /*1304*/ 	.word	0x00026c80
        /*1308*/ 	.word	0x00000005
        /*130c*/ 	.word	0x000348a0
        /*1310*/ 	.short	0x010a
        /*1312*/ 	.byte	0x3f
	.zero		1


	//   ....[78]....
        /*1314*/ 	.word	0x00026cd0
        /*1318*/ 	.word	0x00000005
        /*131c*/ 	.word	0x000348c0
        /*1320*/ 	.short	0x010a
        /*1322*/ 	.byte	0x3f
	.zero		1


	//   ....[79]....
        /*1324*/ 	.word	0x00026d20
        /*1328*/ 	.word	0x00000006
        /*132c*/ 	.word	0x000348a0
        /*1330*/ 	.short	0x010a
        /*1332*/ 	.byte	0x3f
	.zero		1


	//   ....[80]....
        /*1334*/ 	.word	0x00026d70
        /*1338*/ 	.word	0x00000006
        /*133c*/ 	.word	0x000348c0
        /*1340*/ 	.short	0x010a
        /*1342*/ 	.byte	0x3f
	.zero		1


	//   ....[81]....
        /*1344*/ 	.word	0x00026f10
        /*1348*/ 	.word	0x00000000
        /*134c*/ 	.word	0x00034840
        /*1350*/ 	.short	0x010a
        /*1352*/ 	.byte	0x3f
	.zero		1


	//   ....[82]....
        /*1354*/ 	.word	0x00027a90
        /*1358*/ 	.word	0x00000002
        /*135c*/ 	.word	0x00034820
        /*1360*/ 	.short	0x010a
        /*1362*/ 	.byte	0x3f
	.zero		1


	//   ....[83]....
        /*1364*/ 	.word	0x00027ae0
        /*1368*/ 	.word	0x00000003
        /*136c*/ 	.word	0x00034840
        /*1370*/ 	.short	0x010a
        /*1372*/ 	.byte	0x3f
	.zero		1


	//   ....[84]....
        /*1374*/ 	.word	0x00027b30
        /*1378*/ 	.word	0x00000002
        /*137c*/ 	.word	0x00034860
        /*1380*/ 	.short	0x010a
        /*1382*/ 	.byte	0x3f
	.zero		1


	//   ....[85]....
        /*1384*/ 	.word	0x00027b80
        /*1388*/ 	.word	0x00000003
        /*138c*/ 	.word	0x00034840
        /*1390*/ 	.short	0x010a
        /*1392*/ 	.byte	0x3f
	.zero		1


	//   ....[86]....
        /*1394*/ 	.word	0x00027bd0
        /*1398*/ 	.word	0x00000002
        /*139c*/ 	.word	0x00034860
        /*13a0*/ 	.short	0x010a
        /*13a2*/ 	.byte	0x3f
	.zero		1


	//   ....[87]....
        /*13a4*/ 	.word	0x00027c20
        /*13a8*/ 	.word	0x00000003
        /*13ac*/ 	.word	0x00034840
        /*13b0*/ 	.short	0x010a
        /*13b2*/ 	.byte	0x3f
	.zero		1


	//   ....[88]....
        /*13b4*/ 	.word	0x00027c70
        /*13b8*/ 	.word	0x00000002
        /*13bc*/ 	.word	0x00034860
        /*13c0*/ 	.short	0x010a
        /*13c2*/ 	.byte	0x3f
	.zero		1


	//   ....[89]....
        /*13c4*/ 	.word	0x00027cc0
        /*13c8*/ 	.word	0x00000002
        /*13cc*/ 	.word	0x00034860
        /*13d0*/ 	.short	0x010a
        /*13d2*/ 	.byte	0x3f
	.zero		1


	//   ....[90]....
        /*13d4*/ 	.word	0x00028740
        /*13d8*/ 	.word	0x00000000
        /*13dc*/ 	.word	0x00034820
        /*13e0*/ 	.short	0x010a
        /*13e2*/ 	.byte	0x3f
	.zero		1


	//   ....[91]....
        /*13e4*/ 	.word	0x000288e0
        /*13e8*/ 	.word	0x00000006
        /*13ec*/ 	.word	0x00000000
        /*13f0*/ 	.short	0x010a
        /*13f2*/ 	.byte	0x3f
	.zero		1


	//   ....[92]....
        /*13f4*/ 	.word	0x00028930
        /*13f8*/ 	.word	0x00000007
        /*13fc*/ 	.word	0x00000000
        /*1400*/ 	.short	0x010a
        /*1402*/ 	.byte	0x3f
	.zero		1


	//   ....[93]....
        /*1404*/ 	.word	0x00028980
        /*1408*/ 	.word	0x00000004
        /*140c*/ 	.word	0x00000000
        /*1410*/ 	.short	0x010a
        /*1412*/ 	.byte	0x3f
	.zero		1


	//----- nvinfo : EIATTR_NUM_MBARRIERS
	.align		4
.L_1033:
        /*1414*/ 	.byte	0x03, 0x38
        /*1416*/ 	.short	0x0016


	//----- nvinfo : EIATTR_EXIT_INSTR_OFFSETS
	.align		4
        /*1418*/ 	.byte	0x04, 0x1c
        /*141a*/ 	.short	(.L_1035 - .L_1034)


	//   ....[0]....
.L_1034:
        /*141c*/ 	.word	0x00025ee0


	//----- nvinfo : EIATTR_MAX_THREADS
	.align		4
.L_1035:
        /*1420*/ 	.byte	0x04, 0x05
        /*1422*/ 	.short	(.L_1037 - .L_1036)
.L_1036:
        /*1424*/ 	.word	0x00000180
        /*1428*/ 	.word	0x00000001
        /*142c*/ 	.word	0x00000001


	//----- nvinfo : EIATTR_CRS_STACK_SIZE
	.align		4
.L_1037:
        /*1430*/ 	.byte	0x04, 0x1e
        /*1432*/ 	.short	(.L_1039 - .L_1038)
.L_1038:
        /*1434*/ 	.word	0x00000000


	//----- nvinfo : EIATTR_CBANK_PARAM_SIZE
	.align		4
.L_1039:
        /*1438*/ 	.byte	0x03, 0x19
        /*143a*/ 	.short	0x0af0


	//----- nvinfo : EIATTR_PARAM_CBANK
	.align		4
        /*143c*/ 	.byte	0x04, 0x0a
        /*143e*/ 	.short	(.L_1041 - .L_1040)
	.align		4
.L_1040:
        /*1440*/ 	.word	index@(.nv.constant0._ZN7cutlass13device_kernelIN5flash11enable_sm90INS1_16FlashAttnFwdSm90INS1_25CollectiveMainloopFwdSm90ILi2EN4cute5tupleIJNS5_1CILi1EEES8_S8_EEENS6_IJNS7_ILi128EEENS7_ILi176EEESA_EEELi128ENS_6half_tEfNS_4arch4Sm90ELb0ELb0ELb0ELb1ELb0ELb1ELb0ELb1ELb1ELb1ELb0ELb0EEENS1_21CollectiveEpilogueFwdINS6_IJSA_SA_SB_EEES9_SD_SF_Li256ELb1ELb1ELb0ELb0EEENS1_36VarlenDynamicPersistentTileSchedulerILi128ELi176ELi256ELi128ELb0ELb1ELb1ELb0ELb1ELb1EEEEEEEEEvNT_6ParamsE)
        /*1444*/ 	.short	0x0210
        /*1446*/ 	.short	0x0af0


	//----- nvinfo : EIATTR_SW_WAR
	.align		4
.L_1041:
        /*1448*/ 	.byte	0x04, 0x36
        /*144a*/ 	.short	(.L_1043 - .L_1042)
.L_1042:
        /*144c*/ 	.word	0x00000008
.L_1043:


//--------------------- .nv.info._ZN7cutlass13device_kernelIN5flash11enable_sm90INS1_16FlashAttnFwdSm90INS1_25CollectiveMainloopFwdSm90ILi2EN4cute5tupleIJNS5_1CILi1EEES8_S8_EEENS6_IJNS7_ILi128EEESA_SA_EEELi128ENS_6half_tEfNS_4arch4Sm90ELb0ELb1ELb0ELb0ELb0ELb0ELb0ELb1ELb1ELb1ELb0ELb0EEENS1_21CollectiveEpilogueFwdISB_S9_SC_SE_Li256ELb0ELb1ELb0ELb0EEENS1_30DynamicPersistentTileSchedulerILi256ELi128ELb0ELb1ELb1EEEEEEEEEvNT_6ParamsE --------------------------
	.section	.nv.info._ZN7cutlass13device_kernelIN5flash11enable_sm90INS1_16FlashAttnFwdSm90INS1_25CollectiveMainloopFwdSm90ILi2EN4cute5tupleIJNS5_1CILi1EEES8_S8_EEENS6_IJNS7_ILi128EEESA_SA_EEELi128ENS_6half_tEfNS_4arch4Sm90ELb0ELb1ELb0ELb0ELb0ELb0ELb0ELb1ELb1ELb1ELb0ELb0EEENS1_21CollectiveEpilogueFwdISB_S9_SC_SE_Li256ELb0ELb1ELb0ELb0EEENS1_30DynamicPersistentTileSchedulerILi256ELi128ELb0ELb1ELb1EEEEEEEEEvNT_6ParamsE,"",@"SHT_CUDA_INFO"
	.sectionflags	@""
	.align	4


	//----- nvinfo : EIATTR_CUDA_API_VERSION
	.align		4
        /*0000*/ 	.byte	0x04, 0x37
        /*0002*/ 	.short	(.L_1045 - .L_1044)
.L_1044:
        /*0004*/ 	.word	0x00000082


	//----- nvinfo : EIATTR_KPARAM_INFO
	.align		4
.L_1045:
        /*0008*/ 	.byte	0x04, 0x17
        /*000a*/ 	.short	(.L_1047 - .L_1046)
.L_1046:
        /*000c*/ 	.word	0x00000000
        /*0010*/ 	.short	0x0000
        /*0012*/ 	.short	0x0070
        /*0014*/ 	.byte	0x00, 0xf0, 0x01, 0x2a


	//----- nvinfo : EIATTR_SPARSE_MMA_MASK
	.align		4
.L_1047:
        /*0018*/ 	.byte	0x03, 0x50
        /*001a*/ 	.short	0x0000


	//----- nvinfo : EIATTR_MAXREG_COUNT
	.align		4
        /*001c*/ 	.byte	0x03, 0x1b
        /*001e*/ 	.short	0x00a8


	//----- nvinfo : EIATTR_NUM_BARRIERS
	.align		4
        /*0020*/ 	.byte	0x02, 0x4c
        /*0022*/ 	.byte	0x10
	.zero		1


	//----- nvinfo : EIATTR_EXTERNS
	.align		4
        /*0024*/ 	.byte	0x04, 0x0f
        /*0026*/ 	.short	(.L_1049 - .L_1048)


	//   ....[0]....
	.align		4
.L_1048:
        /*0028*/ 	.word	index@(__assertfail)


	//----- nvinfo : EIATTR_ANNOTATIONS
	.align		4
.L_1049:
        /*002c*/ 	.byte	0x04, 0x55
        /*002e*/ 	.short	(.L_1051 - .L_1050)


	//   ....[0]....
.L_1050:
        /* <DEDUP_REMOVED lines=24> */


	//----- nvinfo : EIATTR_MERCURY_ISA_VERSION
	.align		4
.L_1051:
        /*01a0*/ 	.byte	0x03, 0x5f
        /*01a2*/ 	.short	0x0101


	//----- nvinfo : EIATTR_INT_WARP_WIDE_INSTR_OFFSETS
	.align		4
        /*01a4*/ 	.byte	0x04, 0x31
        /*01a6*/ 	.short	(.L_1053 - .L_1052)


	//   ....[0]....
.L_1052:
        /*01a8*/ 	.word	0x00000130


	//   ....[1]....
        /*01ac*/ 	.word	0x00000170


	//   ....[2]....
        /*01b0*/ 	.word	0x000001e0


	//   ....[3]....
        /*01b4*/ 	.word	0x00010290


	//   ....[4]....
        /*01b8*/ 	.word	0x00010320


	//   ....[5]....
        /*01bc*/ 	.word	0x00013680


	//   ....[6]....
        /*01c0*/ 	.word	0x00013710


	//----- nvinfo : EIATTR_COOP_GROUP_MASK_REGIDS
	.align		4
.L_1053:
        /*01c4*/ 	.byte	0x04, 0x29
        /*01c6*/ 	.short	(.L_1055 - .L_1054)


	//   ....[0]....
.L_1054:
        /*01c8*/ 	.word	0xffffffff


	//   ....[1]....
        /*01cc*/ 	.word	0xffffffff


	//   ....[2]....
        /*01d0*/ 	.word	0xffffffff


	//   ....[3]....
        /*01d4*/ 	.word	0xffffffff


	//   ....[4]....
        /*01d8*/ 	.word	0xffffffff


	//   ....[5]....
        /*01dc*/ 	.word	0xffffffff


	//   ....[6]....
        /*01e0*/ 	.word	0xffffffff


	//   ....[7]....
        /*01e4*/ 	.word	0xffffffff


	//   ....[8]....
        /*01e8*/ 	.word	0xffffffff


	//   ....[9]....
        /*01ec*/ 	.word	0xffffffff


	//   ....[10]....
        /*01f0*/ 	.word	0xffffffff


	//   ....[11]....
        /*01f4*/ 	.word	0xffffffff


	//   ....[12]....
        /*01f8*/ 	.word	0xffffffff


	//   ....[13]....
        /*01fc*/ 	.word	0xffffffff


	//   ....[14]....
        /*0200*/ 	.word	0xffffffff


	//   ....[15]....
        /*0204*/ 	.word	0xffffffff


	//   ....[16]....
        /*0208*/ 	.word	0xffffffff


	//   ....[17]....
        /*020c*/ 	.word	0xffffffff


	//   ....[18]....
        /*0210*/ 	.word	0xffffffff


	//   ....[19]....
        /*0214*/ 	.word	0xffffffff


	//   ....[20]....
        /*0218*/ 	.word	0xffffffff


	//   ....[21]....
        /*021c*/ 	.word	0xffffffff


	//   ....[22]....
        /*0220*/ 	.word	0xffffffff


	//   ....[23]....
        /*0224*/ 	.word	0xffffffff


	//   ....[24]....
        /*0228*/ 	.word	0xffffffff


	//   ....[25]....
        /*022c*/ 	.word	0xffffffff


	//   ....[26]....
        /*0230*/ 	.word	0xffffffff


	//   ....[27]....
        /*0234*/ 	.word	0xffffffff


	//   ....[28]....
        /*0238*/ 	.word	0xffffffff


	//   ....[29]....
        /*023c*/ 	.word	0xffffffff


	//   ....[30]....
        /*0240*/ 	.word	0xffffffff


	//   ....[31]....
        /*0244*/ 	.word	0xffffffff


	//   ....[32]....
        /*0248*/ 	.word	0xffffffff


	//   ....[33]....
        /*024c*/ 	.word	0xffffffff


	//   ....[34]....
        /*0250*/ 	.word	0xffffffff


	//   ....[35]....
        /*0254*/ 	.word	0xffffffff


	//   ....[36]....
        /*0258*/ 	.word	0xffffffff


	//   ....[37]....
        /*025c*/ 	.word	0xffffffff


	//   ....[38]....
        /*0260*/ 	.word	0xffffffff


	//   ....[39]....
        /*0264*/ 	.word	0xffffffff


	//   ....[40]....
        /*0268*/ 	.word	0xffffffff


	//   ....[41]....
        /*026c*/ 	.word	0xffffffff


	//   ....[42]....
        /*0270*/ 	.word	0xffffffff


	//   ....[43]....
        /*0274*/ 	.word	0xffffffff


	//   ....[44]....
        /*0278*/ 	.word	0xffffffff


	//   ....[45]....
        /*027c*/ 	.word	0xffffffff


	//   ....[46]....
        /*0280*/ 	.word	0xffffffff


	//   ....[47]....
        /*0284*/ 	.word	0xffffffff


	//   ....[48]....
        /*0288*/ 	.word	0xffffffff


	//   ....[49]....
        /*028c*/ 	.word	0xffffffff


	//   ....[50]....
        /*0290*/ 	.word	0xffffffff


	//   ....[51]....
        /*0294*/ 	.word	0xffffffff


	//   ....[52]....
        /*0298*/ 	.word	0xffffffff


	//   ....[53]....
        /*029c*/ 	.word	0xffffffff


	//   ....[54]....
        /*02a0*/ 	.word	0xffffffff


	//   ....[55]....
        /*02a4*/ 	.word	0xffffffff


	//   ....[56]....
        /*02a8*/ 	.word	0xffffffff


	//   ....[57]....
        /*02ac*/ 	.word	0xffffffff


	//   ....[58]....
        /*02b0*/ 	.word	0xffffffff


	//   ....[59]....
        /*02b4*/ 	.word	0xffffffff


	//   ....[60]....
        /*02b8*/ 	.word	0xffffffff


	//   ....[61]....
        /*02bc*/ 	.word	0xffffffff


	//   ....[62]....
        /*02c0*/ 	.word	0xffffffff


	//   ....[63]....
        /*02c4*/ 	.word	0xffffffff


	//   ....[64]....
        /*02c8*/ 	.word	0xffffffff


	//   ....[65]....
        /*02cc*/ 	.word	0xffffffff


	//   ....[66]....
        /*02d0*/ 	.word	0xffffffff


	//   ....[67]....
        /*02d4*/ 	.word	0xffffffff


	//   ....[68]....
        /*02d8*/ 	.word	0xffffffff


	//   ....[69]....
        /*02dc*/ 	.word	0xffffffff


	//   ....[70]....
        /*02e0*/ 	.word	0xffffffff


	//   ....[71]....
        /*02e4*/ 	.word	0xffffffff


	//   ....[72]....
        /*02e8*/ 	.word	0xffffffff


	//   ....[73]....
        /*02ec*/ 	.word	0xffffffff


	//   ....[74]....
        /*02f0*/ 	.word	0x0500000f


	//   ....[75]....
        /*02f4*/ 	.word	0x0500000f


	//   ....[76]....
        /*02f8*/ 	.word	0x0500000f


	//   ....[77]....
        /*02fc*/ 	.word	0x0500000f


	//   ....[78]....
        /*0300*/ 	.word	0x0500000f


	//   ....[79]....
        /*0304*/ 	.word	0x0500000f


	//   ....[80]....
        /*0308*/ 	.word	0x0500000f


	//   ....[81]....
        /*030c*/ 	.word	0x0500000f


	//   ....[82]....
        /*0310*/ 	.word	0x0500000f


	//   ....[83]....
        /*0314*/ 	.word	0x0500000f


	//   ....[84]....
        /*0318*/ 	.word	0x0500000f


	//   ....[85]....
        /*031c*/ 	.word	0x0500000f


	//   ....[86]....
        /*0320*/ 	.word	0x0500000f


	//   ....[87]....
        /*0324*/ 	.word	0x0500000f


	//   ....[88]....
        /*0328*/ 	.word	0x0500000f


	//   ....[89]....
        /*032c*/ 	.word	0x0500000f


	//   ....[90]....
        /*0330*/ 	.word	0x0500000f


	//   ....[91]....
        /*0334*/ 	.word	0x0500000f


	//   ....[92]....
        /*0338*/ 	.word	0x0500000f


	//----- nvinfo : EIATTR_COOP_GROUP_INSTR_OFFSETS
	.align		4
.L_1055:
        /*033c*/ 	.byte	0x04, 0x28
        /*033e*/ 	.short	(.L_1057 - .L_1056)


	//   ....[0]....
.L_1056:
        /*0340*/ 	.word	0x00000070


	//   ....[1]....
        /*0344*/ 	.word	0x00000140


	//   ....[2]....
        /*0348*/ 	.word	0x00000190


	//   ....[3]....
        /*034c*/ 	.word	0x000003c0


	//   ....[4]....
        /*0350*/ 	.word	0x00000520


	//   ....[5]....
        /*0354*/ 	.word	0x00000640


	//   ....[6]....
        /*0358*/ 	.word	0x000007a0


	//   ....[7]....
        /*035c*/ 	.word	0x000017b0


	//   ....[8]....
        /*0360*/ 	.word	0x00001f10


	//   ....[9]....
        /*0364*/ 	.word	0x00002c30


	//   ....[10]....
        /*0368*/ 	.word	0x000033a0


	//   ....[11]....
        /*036c*/ 	.word	0x000037b0


	//   ....[12]....
        /*0370*/ 	.word	0x00003dd0


	//   ....[13]....
        /*0374*/ 	.word	0x00003e40


	//   ....[14]....
        /*0378*/ 	.word	0x000055a0


	//   ....[15]....
        /*037c*/ 	.word	0x000057a0


	//   ....[16]....
        /*0380*/ 	.word	0x00006300


	//   ....[17]....
        /*0384*/ 	.word	0x00006320


	//   ....[18]....
        /*0388*/ 	.word	0x00006d90


	//   ....[19]....
        /*038c*/ 	.word	0x00006e20


	//   ....[20]....
        /*0390*/ 	.word	0x000087c0


	//   ....[21]....
        /*0394*/ 	.word	0x00008800


	//   ....[22]....
        /*0398*/ 	.word	0x00008cc0


	//   ....[23]....
        /*039c*/ 	.word	0x00008d90


	//   ....[24]....
        /*03a0*/ 	.word	0x0000a660


	//   ....[25]....
        /*03a4*/ 	.word	0x0000aaf0


	//   ....[26]....
        /*03a8*/ 	.word	0x0000b6e0


	//   ....[27]....
        /*03ac*/ 	.word	0x0000b7e0


	//   ....[28]....
        /*03b0*/ 	.word	0x0000c040


	//   ....[29]....
        /*03b4*/ 	.word	0x0000c0d0


	//   ....[30]....
        /*03b8*/ 	.word	0x0000d1c0


	//   ....[31]....
        /*03bc*/ 	.word	0x0000d200


	//   ....[32]....
        /*03c0*/ 	.word	0x0000d2f0


	//   ....[33]....
        /*03c4*/ 	.word	0x0000d300


	//   ....[34]....
        /*03c8*/ 	.word	0x0000e440


	//   ....[35]....
        /*03cc*/ 	.word	0x0000e4a0


	//   ....[36]....
        /*03d0*/ 	.word	0x0000e4f0


	//   ....[37]....
        /*03d4*/ 	.word	0x0000e550


	//   ....[38]....
        /*03d8*/ 	.word	0x0000ea30


	//   ....[39]....
        /*03dc*/ 	.word	0x0000ea40


	//   ....[40]....
        /*03e0*/ 	.word	0x0000eb00


	//   ....[41]....
        /*03e4*/ 	.word	0x0000eb20


	//   ....[42]....
        /*03e8*/ 	.word	0x0000ebe0


	//   ....[43]....
        /*03ec*/ 	.word	0x0000ec00


	//   ....[44]....
        /*03f0*/ 	.word	0x0000ecd0


	//   ....[45]....
        /*03f4*/ 	.word	0x0000ecf0


	//   ....[46]....
        /*03f8*/ 	.word	0x0000f390


	//   ....[47]....
        /*03fc*/ 	.word	0x0000f3b0


	//   ....[48]....
        /*0400*/ 	.word	0x0000f470


	//   ....[49]....
        /*0404*/ 	.word	0x0000f490


	//   ....[50]....
        /*0408*/ 	.word	0x0000f550


	//   ....[51]....
        /*040c*/ 	.word	0x0000f570


	//   ....[52]....
        /*0410*/ 	.word	0x0000f640


	//   ....[53]....
        /*0414*/ 	.word	0x0000f660


	//   ....[54]....
        /*0418*/ 	.word	0x0000f7e0


	//   ....[55]....
        /*041c*/ 	.word	0x00010890


	//   ....[56]....
        /*0420*/ 	.word	0x00011280


	//   ....[57]....
        /*0424*/ 	.word	0x00011290


	//   ....[58]....
        /*0428*/ 	.word	0x00011300


	//   ....[59]....
        /*042c*/ 	.word	0x00011340


	//   ....[60]....
        /*0430*/ 	.word	0x000113e0


	//   ....[61]....
        /*0434*/ 	.word	0x000113f0


	//   ....[62]....
        /*0438*/ 	.word	0x00011470


	//   ....[63]....
        /*043c*/ 	.word	0x00011480


	//   ....[64]....
        /*0440*/ 	.word	0x00011500


	//   ....[65]....
        /*0444*/ 	.word	0x00011510


	//   ....[66]....
        /*0448*/ 	.word	0x00011590


	//   ....[67]....
        /*044c*/ 	.word	0x000115a0


	//   ....[68]....
        /*0450*/ 	.word	0x00011620


	//   ....[69]....
        /*0454*/ 	.word	0x00011630


	//   ....[70]....
        /*0458*/ 	.word	0x00011640


	//   ....[71]....
        /*045c*/ 	.word	0x00011650


	//   ....[72]....
        /*0460*/ 	.word	0x00013c60


	//   ....[73]....
        /*0464*/ 	.word	0x00013e50


	//   ....[74]....
        /*0468*/ 	.word	0x00014480


	//   ....[75]....
        /*046c*/ 	.word	0x00014600


	//   ....[76]....
        /*0470*/ 	.word	0x00014650


	//   ....[77]....
        /*0474*/ 	.word	0x000146e0


	//   ....[78]....
        /*0478*/ 	.word	0x000147c0


	//   ....[79]....
        /*047c*/ 	.word	0x00014820


	//   ....[80]....
        /*0480*/ 	.word	0x00014930


	//   ....[81]....
        /*0484*/ 	.word	0x00014990


	//   ....[82]....
        /*0488*/ 	.word	0x00014a80


	//   ....[83]....
        /*048c*/ 	.word	0x00014ae0


	//   ....[84]....
        /*0490*/ 	.word	0x00014bd0


	//   ....[85]....
        /*0494*/ 	.word	0x00014c30


	//   ....[86]....
        /*0498*/ 	.word	0x00014d20


	//   ....[87]....
        /*049c*/ 	.word	0x00014d80


	//   ....[88]....
        /*04a0*/ 	.word	0x00014e60


	//   ....[89]....
        /*04a4*/ 	.word	0x00014ec0


	//   ....[90]....
        /*04a8*/ 	.word	0x00014f90


	//   ....[91]....
        /*04ac*/ 	.word	0x000152b0


	//   ....[92]....
        /*04b0*/ 	.word	0x000153d0


	//----- nvinfo : EIATTR_REG_RECONFIG
	.align		4
.L_1057:
        /*04b4*/ 	.byte	0x01, 0x54
	.zero		2


	//----- nvinfo : EIATTR_SYSCALL_OFFSETS
	.align		4
        /*04b8*/ 	.byte	0x04, 0x46
        /*04ba*/ 	.short	(.L_1059 - .L_1058)


	//   ....[0]....
.L_1058:
        /*04bc*/ 	.word	0x00001990


	//   ....[1]....
        /*04c0*/ 	.word	0x00010490


	//   ....[2]....
        /*04c4*/ 	.word	0x000105e0


	//   ....[3]....
        /*04c8*/ 	.word	0x000106d0


	//   ....[4]....
        /*04cc*/ 	.word	0x00010e80


	//----- nvinfo : EIATTR_MBARRIER_INSTR_OFFSETS
	.align		4
.L_1059:
        /*04d0*/ 	.byte	0x04, 0x39
        /*04d2*/ 	.short	(.L_1061 - .L_1060)


	//   ....[0]....
.L_1060:
        /*04d4*/ 	.word	0x00000270
        /*04d8*/ 	.word	0x000000ff
        /*04dc*/ 	.word	0x00028800
        /*04e0*/ 	.short	0x0100
        /*04e2*/ 	.byte	0x08
	.zero		1


	//   ....[1]....
        /*04e4*/ 	.word	0x00000280
        /*04e8*/ 	.word	0x000000ff
        /*04ec*/ 	.word	0x00028820
        /*04f0*/ 	.short	0x0100
        /*04f2*/ 	.byte	0x08
	.zero		1


	//   ....[2]....
        /*04f4*/ 	.word	0x00000370
        /*04f8*/ 	.word	0x000000ff
        /*04fc*/ 	.word	0x00028830
        /*0500*/ 	.short	0x0100
        /*0502*/ 	.byte	0x08
	.zero		1


	//   ....[3]....
        /*0504*/ 	.word	0x00000380
        /*0508*/ 	.word	0x000000ff
        /*050c*/ 	.word	0x00028840
        /*0510*/ 	.short	0x0100
        /*0512*/ 	.byte	0x08
	.zero		1


	//   ....[4]....
        /*0514*/ 	.word	0x00000390
        /*0518*/ 	.word	0x000000ff
        /*051c*/ 	.word	0x00028838
        /*0520*/ 	.short	0x0100
        /*0522*/ 	.byte	0x08
	.zero		1


	//   ....[5]....
        /*0524*/ 	.word	0x000003a0
        /*0528*/ 	.word	0x000000ff
        /*052c*/ 	.word	0x00028848
        /*0530*/ 	.short	0x0100
        /*0532*/ 	.byte	0x08
	.zero		1


	//   ....[6]....
        /*0534*/ 	.word	0x000004d0
        /*0538*/ 	.word	0x000000ff
        /*053c*/ 	.word	0x00028850
        /*0540*/ 	.short	0x0100
        /*0542*/ 	.byte	0x08
	.zero		1


	//   ....[7]....
        /*0544*/ 	.word	0x000004e0
        /*0548*/ 	.word	0x000000ff
        /*054c*/ 	.word	0x00028860
        /*0550*/ 	.short	0x0100
        /*0552*/ 	.byte	0x08
	.zero		1


	//   ....[8]....
        /*0554*/ 	.word	0x000004f0
        /*0558*/ 	.word	0x000000ff
        /*055c*/ 	.word	0x00028858
        /*0560*/ 	.short	0x0100
        /*0562*/ 	.byte	0x08
	.zero		1


	//   ....[9]....
        /*0564*/ 	.word	0x00000500
        /*0568*/ 	.word	0x000000ff
        /*056c*/ 	.word	0x00028868
        /*0570*/ 	.short	0x0100
        /*0572*/ 	.byte	0x08
	.zero		1


	//   ....[10]....
        /*0574*/ 	.word	0x000005f0
        /*0578*/ 	.word	0x000000ff
        /*057c*/ 	.word	0x00028870
        /*0580*/ 	.short	0x0100
        /*0582*/ 	.byte	0x06
	.zero		1


	//   ....[11]....
        /*0584*/ 	.word	0x00000600
        /*0588*/ 	.word	0x000000ff
        /*058c*/ 	.word	0x00028880
        /*0590*/ 	.short	0x0100
        /*0592*/ 	.byte	0x06
	.zero		1


	//   ....[12]....
        /*0594*/ 	.word	0x00000610
        /*0598*/ 	.word	0x000000ff
        /*059c*/ 	.word	0x00028878
        /*05a0*/ 	.short	0x0100
        /*05a2*/ 	.byte	0x06
	.zero		1


	//   ....[13]....
        /*05a4*/ 	.word	0x00000620
        /*05a8*/ 	.word	0x000000ff
        /*05ac*/ 	.word	0x00028888
        /*05b0*/ 	.short	0x0100
        /*05b2*/ 	.byte	0x06
	.zero		1


	//   ....[14]....
        /*05b4*/ 	.word	0x00000750
        /*05b8*/ 	.word	0x000000ff
        /*05bc*/ 	.word	0x00028890
        /*05c0*/ 	.short	0x0100
        /*05c2*/ 	.byte	0x08
	.zero		1


	//   ....[15]....
        /*05c4*/ 	.word	0x00000760
        /*05c8*/ 	.word	0x000000ff
        /*05cc*/ 	.word	0x000288a0
        /*05d0*/ 	.short	0x0100
        /*05d2*/ 	.byte	0x08
	.zero		1


	//   ....[16]....
        /*05d4*/ 	.word	0x00000770
        /*05d8*/ 	.word	0x000000ff
        /*05dc*/ 	.word	0x00028898
        /*05e0*/ 	.short	0x0100
        /*05e2*/ 	.byte	0x08
	.zero		1


	//   ....[17]....
        /*05e4*/ 	.word	0x00000780
        /*05e8*/ 	.word	0x000000ff
        /*05ec*/ 	.word	0x000288a8
        /*05f0*/ 	.short	0x0100
        /*05f2*/ 	.byte	0x08
	.zero		1


	//   ....[18]....
        /*05f4*/ 	.word	0x000008b0
        /*05f8*/ 	.word	0x000000ff
        /*05fc*/ 	.word	0x000288b0
        /*0600*/ 	.short	0x0100
        /*0602*/ 	.byte	0x08
	.zero		1


	//   ....[19]....
        /*0604*/ 	.word	0x000008c0
        /*0608*/ 	.word	0x000000ff
        /*060c*/ 	.word	0x000288c0
        /*0610*/ 	.short	0x0100
        /*0612*/ 	.byte	0x08
	.zero		1


	//   ....[20]....
        /*0614*/ 	.word	0x000008d0
        /*0618*/ 	.word	0x000000ff
        /*061c*/ 	.word	0x000288b8
        /*0620*/ 	.short	0x0100
        /*0622*/ 	.byte	0x08
	.zero		1


	//   ....[21]....
        /*0624*/ 	.word	0x000008e0
        /*0628*/ 	.word	0x000000ff
        /*062c*/ 	.word	0x000288c8
        /*0630*/ 	.short	0x0100
        /*0632*/ 	.byte	0x08
	.zero		1


	//   ....[22]....
        /*0634*/ 	.word	0x00001a10
        /*0638*/ 	.word	0x000000ff
        /*063c*/ 	.word	0x00028800
        /*0640*/ 	.short	0x010a
        /*0642*/ 	.byte	0x29
	.zero		1


	//   ....[23]....
        /*0644*/ 	.word	0x00001a90
        /*0648*/ 	.word	0x00000009
        /*064c*/ 	.word	0x00028830
        /*0650*/ 	.short	0x010a
        /*0652*/ 	.byte	0x3f
	.zero		1


	//   ....[24]....
        /*0654*/ 	.word	0x00001af0
        /*0658*/ 	.word	0x00000009
        /*065c*/ 	.word	0x00028830
        /*0660*/ 	.short	0x010a
        /*0662*/ 	.byte	0x3f
	.zero		1


	//   ....[25]....
        /*0664*/ 	.word	0x00002070
        /*0668*/ 	.word	0x00000000
        /*066c*/ 	.word	0x00000000
        /*0670*/ 	.short	0x0101
        /*0672*/ 	.byte	0x3f
	.zero		1


	//   ....[26]....
        /*0674*/ 	.word	0x00004dc0
        /*0678*/ 	.word	0x000000ff
        /*067c*/ 	.word	0x00028830
        /*0680*/ 	.short	0x010a
        /*0682*/ 	.byte	0x06
	.zero		1


	//   ....[27]....
        /*0684*/ 	.word	0x00004e00
        /*0688*/ 	.word	0x000000ff
        /*068c*/ 	.word	0x00028830
        /*0690*/ 	.short	0x010a
        /*0692*/ 	.byte	0x06
	.zero		1


	//   ....[28]....
        /*0694*/ 	.word	0x00005120
        /*0698*/ 	.word	0x000000ff
        /*069c*/ 	.word	0x00028850
        /*06a0*/ 	.short	0x010a
        /*06a2*/ 	.byte	0x06
	.zero		1


	//   ....[29]....
        /*06a4*/ 	.word	0x00005160
        /*06a8*/ 	.word	0x000000ff
        /*06ac*/ 	.word	0x00028850
        /*06b0*/ 	.short	0x010a
        /*06b2*/ 	.byte	0x06
	.zero		1


	//   ....[30]....
        /*06b4*/ 	.word	0x000055e0
        /*06b8*/ 	.word	0x00000009
        /*06bc*/ 	.word	0x00000000
        /*06c0*/ 	.short	0x0101
        /*06c2*/ 	.byte	0x3f
	.zero		1


	//   ....[31]....
        /*06c4*/ 	.word	0x00007250
        /*06c8*/ 	.word	0x0000001f
        /*06cc*/ 	.word	0x00000000
        /*06d0*/ 	.short	0x0101
        /*06d2*/ 	.byte	0x3f
	.zero		1


	//   ....[32]....
        /*06d4*/ 	.word	0x00008120
        /*06d8*/ 	.word	0x000000ff
        /*06dc*/ 	.word	0x00028830
        /*06e0*/ 	.short	0x010a
        /*06e2*/ 	.byte	0x06
	.zero		1


	//   ....[33]....
        /*06e4*/ 	.word	0x00008160
        /*06e8*/ 	.word	0x000000ff
        /*06ec*/ 	.word	0x00028830
        /*06f0*/ 	.short	0x010a
        /*06f2*/ 	.byte	0x06
	.zero		1


	//   ....[34]....
        /*06f4*/ 	.word	0x00008480
        /*06f8*/ 	.word	0x000000ff
        /*06fc*/ 	.word	0x00028850
        /*0700*/ 	.short	0x010a
        /*0702*/ 	.byte	0x06
	.zero		1


	//   ....[35]....
        /*0704*/ 	.word	0x000084c0
        /*0708*/ 	.word	0x000000ff
        /*070c*/ 	.word	0x00028850
        /*0710*/ 	.short	0x010a
        /*0712*/ 	.byte	0x06
	.zero		1


	//   ....[36]....
        /*0714*/ 	.word	0x00009870
        /*0718*/ 	.word	0x0000001b
        /*071c*/ 	.word	0x00000000
        /*0720*/ 	.short	0x0101
        /*0722*/ 	.byte	0x3f
	.zero		1


	//   ....[37]....
        /*0724*/ 	.word	0x00009a20
        /*0728*/ 	.word	0x0000001f
        /*072c*/ 	.word	0x00000000
        /*0730*/ 	.short	0x0101
        /*0732*/ 	.byte	0x3f
	.zero		1


	//   ....[38]....
        /*0734*/ 	.word	0x0000a150
        /*0738*/ 	.word	0x000000ff
        /*073c*/ 	.word	0x00028830
        /*0740*/ 	.short	0x010a
        /*0742*/ 	.byte	0x06
	.zero		1


	//   ....[39]....
        /*0744*/ 	.word	0x0000a190
        /*0748*/ 	.word	0x000000ff
        /*074c*/ 	.word	0x00028830
        /*0750*/ 	.short	0x010a
        /*0752*/ 	.byte	0x06
	.zero		1


	//   ....[40]....
        /*0754*/ 	.word	0x0000a4b0
        /*0758*/ 	.word	0x000000ff
        /*075c*/ 	.word	0x00028850
        /*0760*/ 	.short	0x010a
        /*0762*/ 	.byte	0x06
	.zero		1


	//   ....[41]....
        /*0764*/ 	.word	0x0000a4f0
        /*0768*/ 	.word	0x000000ff
        /*076c*/ 	.word	0x00028850
        /*0770*/ 	.short	0x010a
        /*0772*/ 	.byte	0x06
	.zero		1


	//   ....[42]....
        /*0774*/ 	.word	0x0000a8f0
        /*0778*/ 	.word	0x00000009
        /*077c*/ 	.word	0x00000000
        /*0780*/ 	.short	0x0101
        /*0782*/ 	.byte	0x3f
	.zero		1


	//   ....[43]....
        /*0784*/ 	.word	0x0000c4a0
        /*0788*/ 	.word	0x00000033
        /*078c*/ 	.word	0x00000000
        /*0790*/ 	.short	0x0101
        /*0792*/ 	.byte	0x3f
	.zero		1


	//   ....[44]....
        /*0794*/ 	.word	0x0000d130
        /*0798*/ 	.word	0x000000ff
        /*079c*/ 	.word	0x00028850
        /*07a0*/ 	.short	0x010a
        /*07a2*/ 	.byte	0x05
	.zero		1


	//   ....[45]....
        /*07a4*/ 	.word	0x0000d170
        /*07a8*/ 	.word	0x000000ff
        /*07ac*/ 	.word	0x00028850
        /*07b0*/ 	.short	0x010a
        /*07b2*/ 	.byte	0x05
	.zero		1


	//   ....[46]....
        /*07b4*/ 	.word	0x0000d690
        /*07b8*/ 	.word	0x00000000
        /*07bc*/ 	.word	0x00000000
        /*07c0*/ 	.short	0x0101
        /*07c2*/ 	.byte	0x3f
	.zero		1


	//   ....[47]....
        /*07c4*/ 	.word	0x0000ea20
        /*07c8*/ 	.word	0x00000000
        /*07cc*/ 	.word	0x00000000
        /*07d0*/ 	.short	0x0101
        /*07d2*/ 	.byte	0x3f
	.zero		1


	//   ....[48]....
        /*07d4*/ 	.word	0x00010ac0
        /*07d8*/ 	.word	0x00000003
        /*07dc*/ 	.word	0x00028840
        /*07e0*/ 	.short	0x010a
        /*07e2*/ 	.byte	0x3f
	.zero		1


	//   ....[49]....
        /*07e4*/ 	.word	0x00011770
        /*07e8*/ 	.word	0x00000011
        /*07ec*/ 	.word	0x00028800
        /*07f0*/ 	.short	0x0107
        /*07f2*/ 	.byte	0x3f
	.zero		1


	//   ....[50]....
        /*07f4*/ 	.word	0x00011880
        /*07f8*/ 	.word	0x00000011
        /*07fc*/ 	.word	0x00028800
        /*0800*/ 	.short	0x0101
        /*0802*/ 	.byte	0x3f
	.zero		1


	//   ....[51]....
        /*0804*/ 	.word	0x000118a0
        /*0808*/ 	.word	0x00000011
        /*080c*/ 	.word	0x00028820
        /*0810*/ 	.short	0x010a
        /*0812*/ 	.byte	0x3f
	.zero		1


	//   ....[52]....
        /*0814*/ 	.word	0x00011bd0
        /*0818*/ 	.word	0x00000007
        /*081c*/ 	.word	0x00028840
        /*0820*/ 	.short	0x010a
        /*0822*/ 	.byte	0x3f
	.zero		1


	//   ....[53]....
        /*0824*/ 	.word	0x00011f60
        /*0828*/ 	.word	0x00000007
        /*082c*/ 	.word	0x00000060
        /*0830*/ 	.short	0x010a
        /*0832*/ 	.byte	0x3f
	.zero		1


	//   ....[54]....
        /*0834*/ 	.word	0x000125c0
        /*0838*/ 	.word	0x00000003
        /*083c*/ 	.word	0x00028840
        /*0840*/ 	.short	0x010a
        /*0842*/ 	.byte	0x3f
	.zero		1


	//   ....[55]....
        /*0844*/ 	.word	0x00012950
        /*0848*/ 	.word	0x00000002
        /*084c*/ 	.word	0x00000060
        /*0850*/ 	.short	0x010a
        /*0852*/ 	.byte	0x3f
	.zero		1


	//   ....[56]....
        /*0854*/ 	.word	0x00012ef0
        /*0858*/ 	.word	0x00000002
        /*085c*/ 	.word	0x00028840
        /*0860*/ 	.short	0x010a
        /*0862*/ 	.byte	0x3f
	.zero		1


	//   ....[57]....
        /*0864*/ 	.word	0x00013280
        /*0868*/ 	.word	0x00000002
        /*086c*/ 	.word	0x00000060
        /*0870*/ 	.short	0x010a
        /*0872*/ 	.byte	0x3f
	.zero		1


	//   ....[58]....
        /*0874*/ 	.word	0x000137d0
        /*0878*/ 	.word	0x00000003
        /*087c*/ 	.word	0x00028860
        /*0880*/ 	.short	0x010a
        /*0882*/ 	.byte	0x3f
	.zero		1


	//   ....[59]....
        /*0884*/ 	.word	0x00013dd0
        /*0888*/ 	.word	0x00000000
        /*088c*/ 	.word	0x00028820
        /*0890*/ 	.short	0x010a
        /*0892*/ 	.byte	0x3f
	.zero		1


	//   ....[60]....
        /*0894*/ 	.word	0x00013fa0
        /*0898*/ 	.word	0x00000006
        /*089c*/ 	.word	0x00000000
        /*08a0*/ 	.short	0x010a
        /*08a2*/ 	.byte	0x3f
	.zero		1


	//   ....[61]....
        /*08a4*/ 	.word	0x00013ff0
        /*08a8*/ 	.word	0x00000003
        /*08ac*/ 	.word	0x00000000
        /*08b0*/ 	.short	0x010a
        /*08b2*/ 	.byte	0x3f
	.zero		1


	//   ....[62]....
        /*08b4*/ 	.word	0x00014050
        /*08b8*/ 	.word	0x00000012
        /*08bc*/ 	.word	0x00000000
        /*08c0*/ 	.short	0x010a
        /*08c2*/ 	.byte	0x3f
	.zero		1


	//   ....[63]....
        /*08c4*/ 	.word	0x00014080
        /*08c8*/ 	.word	0x00000003
        /*08cc*/ 	.word	0x00000000
        /*08d0*/ 	.short	0x010a
        /*08d2*/ 	.byte	0x3f
	.zero		1


	//   ....[64]....
        /*08d4*/ 	.word	0x000140f0
        /*08d8*/ 	.word	0x00000003
        /*08dc*/ 	.word	0x00028800
        /*08e0*/ 	.short	0x010a
        /*08e2*/ 	.byte	0x3f
	.zero		1


	//   ....[65]....
        /*08e4*/ 	.word	0x00014140
        /*08e8*/ 	.word	0x00000009
        /*08ec*/ 	.word	0x00028830
        /*08f0*/ 	.short	0x010a
        /*08f2*/ 	.byte	0x3f
	.zero		1


	//   ....[66]....
        /*08f4*/ 	.word	0x000141a0
        /*08f8*/ 	.word	0x00000005
        /*08fc*/ 	.word	0x00028830
        /*0900*/ 	.short	0x010a
        /*0902*/ 	.byte	0x3f
	.zero		1


	//   ....[67]....
        /*0904*/ 	.word	0x00014200
        /*0908*/ 	.word	0x00000005
        /*090c*/ 	.word	0x00028850
        /*0910*/ 	.short	0x010a
        /*0912*/ 	.byte	0x3f
	.zero		1


	//   ....[68]....
        /*0914*/ 	.word	0x00014260
        /*0918*/ 	.word	0x00000007
        /*091c*/ 	.word	0x00028830
        /*0920*/ 	.short	0x010a
        /*0922*/ 	.byte	0x3f
	.zero		1


	//   ....[69]....
        /*0924*/ 	.word	0x000142c0
        /*0928*/ 	.word	0x00000007
        /*092c*/ 	.word	0x00028850
        /*0930*/ 	.short	0x010a
        /*0932*/ 	.byte	0x3f
	.zero		1


	//   ....[70]....
        /*0934*/ 	.word	0x00014320
        /*0938*/ 	.word	0x00000007
        /*093c*/ 	.word	0x00028830
        /*0940*/ 	.short	0x010a
        /*0942*/ 	.byte	0x3f
	.zero		1


	//   ....[71]....
        /*0944*/ 	.word	0x00014380
        /*0948*/ 	.word	0x00000007
        /*094c*/ 	.word	0x00028850
        /*0950*/ 	.short	0x010a
        /*0952*/ 	.byte	0x3f
	.zero		1


	//   ....[72]....
        /*0954*/ 	.word	0x000143e0
        /*0958*/ 	.word	0x00000005
        /*095c*/ 	.word	0x00028850
        /*0960*/ 	.short	0x010a
        /*0962*/ 	.byte	0x3f
	.zero		1


	//   ....[73]....
        /*0964*/ 	.word	0x00014530
        /*0968*/ 	.word	0x00000003
        /*096c*/ 	.word	0x00028840
        /*0970*/ 	.short	0x010a
        /*0972*/ 	.byte	0x3f
	.zero		1


	//   ....[74]....
        /*0974*/ 	.word	0x00014fd0
        /*0978*/ 	.word	0x00000011
        /*097c*/ 	.word	0x00028820
        /*0980*/ 	.short	0x010a
        /*0982*/ 	.byte	0x3f
	.zero		1


	//   ....[75]....
        /*0984*/ 	.word	0x00015020
        /*0988*/ 	.word	0x00000007
        /*098c*/ 	.word	0x00028840
        /*0990*/ 	.short	0x010a
        /*0992*/ 	.byte	0x3f
	.zero		1


	//   ....[76]....
        /*0994*/ 	.word	0x00015070
        /*0998*/ 	.word	0x00000007
        /*099c*/ 	.word	0x00000060
        /*09a0*/ 	.short	0x010a
        /*09a2*/ 	.byte	0x3f
	.zero		1


	//   ....[77]....
        /*09a4*/ 	.word	0x000150c0
        /*09a8*/ 	.word	0x00000003
        /*09ac*/ 	.word	0x00028840
        /*09b0*/ 	.short	0x010a
        /*09b2*/ 	.byte	0x3f
	.zero		1


	//   ....[78]....
        /*09b4*/ 	.word	0x00015110
        /*09b8*/ 	.word	0x00000002
        /*09bc*/ 	.word	0x00000060
        /*09c0*/ 	.short	0x010a
        /*09c2*/ 	.byte	0x3f
	.zero		1


	//   ....[79]....
        /*09c4*/ 	.word	0x00015160
        /*09c8*/ 	.word	0x00000002
        /*09cc*/ 	.word	0x00028840
        /*09d0*/ 	.short	0x010a
        /*09d2*/ 	.byte	0x3f
	.zero		1


	//   ....[80]....
        /*09d4*/ 	.word	0x000151b0
        /*09d8*/ 	.word	0x00000002
        /*09dc*/ 	.word	0x00000060
        /*09e0*/ 	.short	0x010a
        /*09e2*/ 	.byte	0x3f
	.zero		1


	//   ....[81]....
        /*09e4*/ 	.word	0x00015200
        /*09e8*/ 	.word	0x00000003
        /*09ec*/ 	.word	0x00028860
        /*09f0*/ 	.short	0x010a
        /*09f2*/ 	.byte	0x3f
	.zero		1


	//   ....[82]....
        /*09f4*/ 	.word	0x000152f0
        /*09f8*/ 	.word	0x00000000
        /*09fc*/ 	.word	0x00028820
        /*0a00*/ 	.short	0x010a
        /*0a02*/ 	.byte	0x3f
	.zero		1


	//   ....[83]....
        /*0a04*/ 	.word	0x00015490
        /*0a08*/ 	.word	0x00000006
        /*0a0c*/ 	.word	0x00000000
        /*0a10*/ 	.short	0x010a
        /*0a12*/ 	.byte	0x3f
	.zero		1


	//   ....[84]....
        /*0a14*/ 	.word	0x000154e0
        /*0a18*/ 	.word	0x00000003
        /*0a1c*/ 	.word	0x00000000
        /*0a20*/ 	.short	0x010a
        /*0a22*/ 	.byte	0x3f
	.zero		1


	//   ....[85]....
        /*0a24*/ 	.word	0x00015530
        /*0a28*/ 	.word	0x00000012
        /*0a2c*/ 	.word	0x00000000
        /*0a30*/ 	.short	0x010a
        /*0a32*/ 	.byte	0x3f
	.zero		1


	//----- nvinfo : EIATTR_NUM_MBARRIERS
	.align		4
.L_1061:
        /*0a34*/ 	.byte	0x03, 0x38
        /*0a36*/ 	.short	0x0016


	//----- nvinfo : EIATTR_EXIT_INSTR_OFFSETS
	.align		4
        /*0a38*/ 	.byte	0x04, 0x1c
        /*0a3a*/ 	.short	(.L_1063 - .L_1062)


	//   ....[0]....
.L_1062:
        /*0a3c*/ 	.word	0x00000a40


	//   ....[1]....
        /*0a40*/ 	.word	0x0000f760


	//   ....[2]....
        /*0a44*/ 	.word	0x000140d0


	//----- nvinfo : EIATTR_MAX_THREADS
	.align		4
.L_1063:
        /*0a48*/ 	.byte	0x04, 0x05
        /*0a4a*/ 	.short	(.L_1065 - .L_1064)
.L_1064:
        /*0a4c*/ 	.word	0x00000180
        /*0a50*/ 	.word	0x00000001
        /*0a54*/ 	.word	0x00000001


	//----- nvinfo : EIATTR_CRS_STACK_SIZE
	.align		4
.L_1065:
        /*0a58*/ 	.byte	0x04, 0x1e
        /*0a5a*/ 	.short	(.L_1067 - .L_1066)
.L_1066:
        /*0a5c*/ 	.word	0x00000000


	//----- nvinfo : EIATTR_CBANK_PARAM_SIZE
	.align		4
.L_1067:
        /*0a60*/ 	.byte	0x03, 0x19
        /*0a62*/ 	.short	0x0af0


	//----- nvinfo : EIATTR_PARAM_CBANK
	.align		4
        /*0a64*/ 	.byte	0x04, 0x0a
        /*0a66*/ 	.short	(.L_1069 - .L_1068)
	.align		4
.L_1068:
        /*0a68*/ 	.word	index@(.nv.constant0._ZN7cutlass13device_kernelIN5flash11enable_sm90INS1_16FlashAttnFwdSm90INS1_25CollectiveMainloopFwdSm90ILi2EN4cute5tupleIJNS5_1CILi1EEES8_S8_EEENS6_IJNS7_ILi128EEESA_SA_EEELi128ENS_6half_tEfNS_4arch4Sm90ELb0ELb1ELb0ELb0ELb0ELb0ELb0ELb1ELb1ELb1ELb0ELb0EEENS1_21CollectiveEpilogueFwdISB_S9_SC_SE_Li256ELb0ELb1ELb0ELb0EEENS1_30DynamicPersistentTileSchedulerILi256ELi128ELb0ELb1ELb1EEEEEEEEEvNT_6ParamsE)
        /*0a6c*/ 	.short	0x0210
        /*0a6e*/ 	.short	0x0af0


	//----- nvinfo : EIATTR_SW_WAR
	.align		4
.L_1069:
        /*0a70*/ 	.byte	0x04, 0x36
        /*0a72*/ 	.short	(.L_1071 - .L_1070)
.L_1070:
        /*0a74*/ 	.word	0x00000008
.L_1071:


//--------------------- .nv.info._ZN7cutlass13device_kernelIN5flash11enable_sm90INS1_16FlashAttnFwdSm90INS1_25CollectiveMainloopFwdSm90ILi2EN4cute5tupleIJNS5_1CILi1EEES8_S8_EEENS6_IJNS7_ILi128EEESA_SA_EEELi128ENS_6half_tEfNS_4arch4Sm90ELb0ELb1ELb0ELb1ELb0ELb0ELb0ELb1ELb1ELb1ELb0ELb0EEENS1_21CollectiveEpilogueFwdISB_S9_SC_SE_Li256ELb1ELb1ELb0ELb0EEENS1_36VarlenDynamicPersistentTileSchedulerILi128ELi128ELi256ELi128ELb0ELb1ELb1ELb1ELb0ELb1EEEEEEEEEvNT_6ParamsE --------------------------
	.section	.nv.info._ZN7cutlass13device_kernelIN5flash11enable_sm90INS1_16FlashAttnFwdSm90INS1_25CollectiveMainloopFwdSm90ILi2EN4cute5tupleIJNS5_1CILi1EEES8_S8_EEENS6_IJNS7_ILi128EEESA_SA_EEELi128ENS_6half_tEfNS_4arch4Sm90ELb0ELb1ELb0ELb1ELb0ELb0ELb0ELb1ELb1ELb1ELb0ELb0EEENS1_21CollectiveEpilogueFwdISB_S9_SC_SE_Li256ELb1ELb1ELb0ELb0EEENS1_36VarlenDynamicPersistentTileSchedulerILi128ELi128ELi256ELi128ELb0ELb1ELb1ELb1ELb0ELb1EEEEEEEEEvNT_6ParamsE,"",@"SHT_CUDA_INFO"
	.sectionflags	@""
	.align	4


	//----- nvinfo : EIATTR_CUDA_API_VERSION
	.align		4
        /*0000*/ 	.byte	0x04, 0x37
        /*0002*/ 	.short	(.L_1073 - .L_1072)
.L_1072:
        /*0004*/ 	.word	0x00000082


	//----- nvinfo : EIATTR_KPARAM_INFO
	.align		4
.L_1073:
        /*0008*/ 	.byte	0x04, 0x17
        /*000a*/ 	.short	(.L_1075 - .L_1074)
.L_1074:
        /*000c*/ 	.word	0x00000000
        /*0010*/ 	.short	0x0000
        /*0012*/ 	.short	0x0070
        /*0014*/ 	.byte	0x00, 0xf0, 0x01, 0x2a


	//----- nvinfo : EIATTR_SPARSE_MMA_MASK
	.align		4
.L_1075:
        /*0018*/ 	.byte	0x03, 0x50
        /*001a*/ 	.short	0x0000


	//----- nvinfo : EIATTR_MAXREG_COUNT
	.align		4
        /*001c*/ 	.byte	0x03, 0x1b
        /*001e*/ 	.short	0x00a8


	//----- nvinfo : EIATTR_NUM_BARRIERS
	.align		4
        /*0020*/ 	.byte	0x02, 0x4c
        /*0022*/ 	.byte	0x10
	.zero		1


	//----- nvinfo : EIATTR_EXTERNS
	.align		4
        /*0024*/ 	.byte	0x04, 0x0f
        /*0026*/ 	.short	(.L_1077 - .L_1076)


	//   ....[0]....
	.align		4
.L_1076:
        /*0028*/ 	.word	index@(__assertfail)


	//----- nvinfo : EIATTR_ANNOTATIONS
	.align		4
.L_1077:
        /*002c*/ 	.byte	0x04, 0x55
        /*002e*/ 	.short	(.L_1079 - .L_1078)


	//   ....[0]....
.L_1078:
        /* <DEDUP_REMOVED lines=62> */


	//----- nvinfo : EIATTR_MERCURY_ISA_VERSION
	.align		4
.L_1079:
        /*03f8*/ 	.byte	0x03, 0x5f
        /*03fa*/ 	.short	0x0101


	//----- nvinfo : EIATTR_UNUSED_LOAD_BYTE_OFFSET
	.align		4
        /*03fc*/ 	.byte	0x04, 0x44
        /*03fe*/ 	.short	(.L_1081 - .L_1080)


	//   ....[0]....
.L_1080:
        /*0400*/ 	.word	0x00000a40
        /*0404*/ 	.word	0x0000fff0


	//   ....[1]....
        /*0408*/ 	.word	0x0000dc60
        /*040c*/ 	.word	0x0000fff0


	//----- nvinfo : EIATTR_INT_WARP_WIDE_INSTR_OFFSETS
	.align		4
.L_1081:
        /*0410*/ 	.byte	0x04, 0x31
        /*0412*/ 	.short	(.L_1083 - .L_1082)


	//   ....[0]....
.L_1082:
        /*0414*/ 	.word	0x00000130


	//   ....[1]....
        /*0418*/ 	.word	0x00000170


	//   ....[2]....
        /*041c*/ 	.word	0x000001e0


	//   ....[3]....
        /*0420*/ 	.word	0x00011390


	//   ....[4]....
        /*0424*/ 	.word	0x00011420


	//   ....[5]....
        /*0428*/ 	.word	0x00014bc0


	//   ....[6]....
        /*042c*/ 	.word	0x00014c50


	//----- nvinfo : EIATTR_COOP_GROUP_MASK_REGIDS
	.align		4
.L_1083:
        /*0430*/ 	.byte	0x04, 0x29
        /*0432*/ 	.short	(.L_1085 - .L_1084)


	//   ....[0]....
.L_1084:
        /*0434*/ 	.word	0xffffffff


	//   ....[1]....
        /*0438*/ 	.word	0xffffffff


	//   ....[2]....
        /*043c*/ 	.word	0xffffffff


	//   ....[3]....
        /*0440*/ 	.word	0xffffffff


	//   ....[4]....
        /*0444*/ 	.word	0xffffffff


	//   ....[5]....
        /*0448*/ 	.word	0xffffffff


	//   ....[6]....
        /*044c*/ 	.word	0xffffffff


	//   ....[7]....
        /*0450*/ 	.word	0xffffffff


	//   ....[8]....
        /*0454*/ 	.word	0xffffffff


	//   ....[9]....
        /*0458*/ 	.word	0xffffffff


	//   ....[10]....
        /*045c*/ 	.word	0xffffffff


	//   ....[11]....
        /*0460*/ 	.word	0xffffffff


	//   ....[12]....
        /*0464*/ 	.word	0xffffffff


	//   ....[13]....
        /*0468*/ 	.word	0xffffffff


	//   ....[14]....
        /*046c*/ 	.word	0xffffffff


	//   ....[15]....
        /*0470*/ 	.word	0xffffffff


	//   ....[16]....
        /*0474*/ 	.word	0xffffffff


	//   ....[17]....
        /*0478*/ 	.word	0xffffffff


	//   ....[18]....
        /*047c*/ 	.word	0xffffffff


	//   ....[19]....
        /*0480*/ 	.word	0xffffffff


	//   ....[20]....
        /*0484*/ 	.word	0xffffffff


	//   ....[21]....
        /*0488*/ 	.word	0xffffffff


	//   ....[22]....
        /*048c*/ 	.word	0xffffffff


	//   ....[23]....
        /*0490*/ 	.word	0xffffffff


	//   ....[24]....
        /*0494*/ 	.word	0xffffffff


	//   ....[25]....
        /*0498*/ 	.word	0xffffffff


	//   ....[26]....
        /*049c*/ 	.word	0xffffffff


	//   ....[27]....
        /*04a0*/ 	.word	0xffffffff


	//   ....[28]....
        /*04a4*/ 	.word	0xffffffff


	//   ....[29]....
        /*04a8*/ 	.word	0xffffffff


	//   ....[30]....
        /*04ac*/ 	.word	0xffffffff


	//   ....[31]....
        /*04b0*/ 	.word	0xffffffff


	//   ....[32]....
        /*04b4*/ 	.word	0xffffffff


	//   ....[33]....
        /*04b8*/ 	.word	0xffffffff


	//   ....[34]....
        /*04bc*/ 	.word	0xffffffff


	//   ....[35]....
        /*04c0*/ 	.word	0xffffffff


	//   ....[36]....
        /*04c4*/ 	.word	0xffffffff


	//   ....[37]....
        /*04c8*/ 	.word	0xffffffff


	//   ....[38]....
        /*04cc*/ 	.word	0xffffffff


	//   ....[39]....
        /*04d0*/ 	.word	0xffffffff


	//   ....[40]....
        /*04d4*/ 	.word	0xffffffff


	//   ....[41]....
        /*04d8*/ 	.word	0xffffffff


	//   ....[42]....
        /*04dc*/ 	.word	0xffffffff


	//   ....[43]....
        /*04e0*/ 	.word	0xffffffff


	//   ....[44]....
        /*04e4*/ 	.word	0xffffffff


	//   ....[45]....
        /*04e8*/ 	.word	0xffffffff


	//   ....[46]....
        /*04ec*/ 	.word	0xffffffff


	//   ....[47]....
        /*04f0*/ 	.word	0xffffffff


	//   ....[48]....
        /*04f4*/ 	.word	0xffffffff


	//   ....[49]....
        /*04f8*/ 	.word	0xffffffff


	//   ....[50]....
        /*04fc*/ 	.word	0xffffffff


	//   ....[51]....
        /*0500*/ 	.word	0xffffffff


	//   ....[52]....
        /*0504*/ 	.word	0xffffffff


	//   ....[53]....
        /*0508*/ 	.word	0xffffffff


	//   ....[54]....
        /*050c*/ 	.word	0xffffffff


	//   ....[55]....
        /*0510*/ 	.word	0xffffffff


	//   ....[56]....
        /*0514*/ 	.word	0xffffffff


	//   ....[57]....
        /*0518*/ 	.word	0xffffffff


	//   ....[58]....
        /*051c*/ 	.word	0xffffffff


	//   ....[59]....
        /*0520*/ 	.word	0xffffffff


	//   ....[60]....
        /*0524*/ 	.word	0xffffffff


	//   ....[61]....
        /*0528*/ 	.word	0xffffffff


	//   ....[62]....
        /*052c*/ 	.word	0xffffffff


	//   ....[63]....
        /*0530*/ 	.word	0xffffffff


	//   ....[64]....
        /*0534*/ 	.word	0xffffffff


	//   ....[65]....
        /*0538*/ 	.word	0xffffffff


	//   ....[66]....
        /*053c*/ 	.word	0xffffffff


	//   ....[67]....
        /*0540*/ 	.word	0xffffffff


	//   ....[68]....
        /*0544*/ 	.word	0xffffffff


	//   ....[69]....
        /*0548*/ 	.word	0xffffffff


	//   ....[70]....
        /*054c*/ 	.word	0xffffffff


	//   ....[71]....
        /*0550*/ 	.word	0xffffffff


	//   ....[72]....
        /*0554*/ 	.word	0xffffffff


	//   ....[73]....
        /*0558*/ 	.word	0xffffffff


	//   ....[74]....
        /*055c*/ 	.word	0xffffffff


	//   ....[75]....
        /*0560*/ 	.word	0xffffffff


	//   ....[76]....
        /*0564*/ 	.word	0xffffffff


	//   ....[77]....
        /*0568*/ 	.word	0xffffffff


	//   ....[78]....
        /*056c*/ 	.word	0xffffffff


	//   ....[79]....
        /*0570*/ 	.word	0xffffffff


	//   ....[80]....
        /*0574*/ 	.word	0xffffffff


	//   ....[81]....
        /*0578*/ 	.word	0xffffffff


	//   ....[82]....
        /*057c*/ 	.word	0xffffffff


	//   ....[83]....
        /*0580*/ 	.word	0xffffffff


	//   ....[84]....
        /*0584*/ 	.word	0xffffffff


	//   ....[85]....
        /*0588*/ 	.word	0xffffffff


	//   ....[86]....
        /*058c*/ 	.word	0xffffffff


	//   ....[87]....
        /*0590*/ 	.word	0xffffffff


	//   ....[88]....
        /*0594*/ 	.word	0xffffffff


	//   ....[89]....
        /*0598*/ 	.word	0xffffffff


	//   ....[90]....
        /*059c*/ 	.word	0xffffffff


	//   ....[91]....
        /*05a0*/ 	.word	0xffffffff


	//   ....[92]....
        /*05a4*/ 	.word	0xffffffff


	//   ....[93]....
        /*05a8*/ 	.word	0xffffffff


	//   ....[94]....
        /*05ac*/ 	.word	0xffffffff


	//   ....[95]....
        /*05b0*/ 	.word	0xffffffff


	//   ....[96]....
        /*05b4*/ 	.word	0xffffffff


	//   ....[97]....
        /*05b8*/ 	.word	0xffffffff


	//   ....[98]....
        /*05bc*/ 	.word	0xffffffff


	//   ....[99]....
        /*05c0*/ 	.word	0xffffffff


	//   ....[100]....
        /*05c4*/ 	.word	0xffffffff


	//   ....[101]....
        /*05c8*/ 	.word	0xffffffff


	//   ....[102]....
        /*05cc*/ 	.word	0xffffffff


	//   ....[103]....
        /*05d0*/ 	.word	0xffffffff


	//   ....[104]....
        /*05d4*/ 	.word	0xffffffff


	//   ....[105]....
        /*05d8*/ 	.word	0x0500000f


	//   ....[106]....
        /*05dc*/ 	.word	0x0500000f


	//   ....[107]....
        /*05e0*/ 	.word	0x0500000f


	//   ....[108]....
        /*05e4*/ 	.word	0x0500000f


	//   ....[109]....
        /*05e8*/ 	.word	0x0500000f


	//   ....[110]....
        /*05ec*/ 	.word	0x0500000f


	//   ....[111]....
        /*05f0*/ 	.word	0x0500000f


	//   ....[112]....
        /*05f4*/ 	.word	0x0500000f


	//   ....[113]....
        /*05f8*/ 	.word	0x0500000f


	//   ....[114]....
        /*05fc*/ 	.word	0x0500000f


	//   ....[115]....
        /*0600*/ 	.word	0x0500000f


	//   ....[116]....
        /*0604*/ 	.word	0x0500000f


	//   ....[117]....
        /*0608*/ 	.word	0x0500000f


	//   ....[118]....
        /*060c*/ 	.word	0x0500000f


	//   ....[119]....
        /*0610*/ 	.word	0x0500000f


	//   ....[120]....
        /*0614*/ 	.word	0x0500000f


	//   ....[121]....
        /*0618*/ 	.word	0x0500000f


	//   ....[122]....
        /*061c*/ 	.word	0x0500000f


	//   ....[123]....
        /*0620*/ 	.word	0x0500000f


	//   ....[124]....
        /*0624*/ 	.word	0x0500000f


	//   ....[125]....
        /*0628*/ 	.word	0x0500000f


	//   ....[126]....
        /*062c*/ 	.word	0x0500000f


	//   ....[127]....
        /*0630*/ 	.word	0x0500000f


	//   ....[128]....
        /*0634*/ 	.word	0x0500000f


	//   ....[129]....
        /*0638*/ 	.word	0x0500000f


	//   ....[130]....
        /*063c*/ 	.word	0x0500000f


	//   ....[131]....
        /*0640*/ 	.word	0x0500000f


	//   ....[132]....
        /*0644*/ 	.word	0x0500000f


	//   ....[133]....
        /*0648*/ 	.word	0x0500000f


	//   ....[134]....
        /*064c*/ 	.word	0x0500000f


	//   ....[135]....
        /*0650*/ 	.word	0x0500000f


	//   ....[136]....
        /*0654*/ 	.word	0x0500000f


	//   ....[137]....
        /*0658*/ 	.word	0x0500000f


	//   ....[138]....
        /*065c*/ 	.word	0x0500000f


	//   ....[139]....
        /*0660*/ 	.word	0x0500000f


	//----- nvinfo : EIATTR_COOP_GROUP_INSTR_OFFSETS
	.align		4
.L_1085:
        /*0664*/ 	.byte	0x04, 0x28
        /*0666*/ 	.short	(.L_1087 - .L_1086)


	//   ....[0]....
.L_1086:
        /*0668*/ 	.word	0x00000070


	//   ....[1]....
        /*066c*/ 	.word	0x00000140


	//   ....[2]....
        /*0670*/ 	.word	0x00000190


	//   ....[3]....
        /*0674*/ 	.word	0x000003c0


	//   ....[4]....
        /*0678*/ 	.word	0x00000520


	//   ....[5]....
        /*067c*/ 	.word	0x00000640


	//   ....[6]....
        /*0680*/ 	.word	0x000007a0


	//   ....[7]....
        /*0684*/ 	.word	0x00001950


	//   ....[8]....
        /*0688*/ 	.word	0x00002090


	//   ....[9]....
        /*068c*/ 	.word	0x00002410


	//   ....[10]....
        /*0690*/ 	.word	0x00003820


	//   ....[11]....
        /*0694*/ 	.word	0x000038c0


	//   ....[12]....
        /*0698*/ 	.word	0x00003f40


	//   ....[13]....
        /*069c*/ 	.word	0x00003fa0


	//   ....[14]....
        /*06a0*/ 	.word	0x000056d0


	//   ....[15]....
        /*06a4*/ 	.word	0x00005900


	//   ....[16]....
        /*06a8*/ 	.word	0x00006460


	//   ....[17]....
        /*06ac*/ 	.word	0x00006480


	//   ....[18]....
        /*06b0*/ 	.word	0x00006ef0


	//   ....[19]....
        /*06b4*/ 	.word	0x00006f60


	//   ....[20]....
        /*06b8*/ 	.word	0x00008950


	//   ....[21]....
        /*06bc*/ 	.word	0x00008970


	//   ....[22]....
        /*06c0*/ 	.word	0x00008c30


	//   ....[23]....
        /*06c4*/ 	.word	0x00008c80


	//   ....[24]....
        /*06c8*/ 	.word	0x0000aa20


	//   ....[25]....
        /*06cc*/ 	.word	0x0000ac60


	//   ....[26]....
        /*06d0*/ 	.word	0x0000b820


	//   ....[27]....
        /*06d4*/ 	.word	0x0000b840


	//   ....[28]....
        /*06d8*/ 	.word	0x0000c240


	//   ....[29]....
        /*06dc*/ 	.word	0x0000c310


	//   ....[30]....
        /*06e0*/ 	.word	0x0000d330


	//   ....[31]....
        /*06e4*/ 	.word	0x0000d370


	//   ....[32]....
        /*06e8*/ 	.word	0x0000d450


	//   ....[33]....
        /*06ec*/ 	.word	0x0000d470


	//   ....[34]....
        /*06f0*/ 	.word	0x0000e780


	//   ....[35]....
        /*06f4*/ 	.word	0x0000e7c0


	//   ....[36]....
        /*06f8*/ 	.word	0x0000e800


	//   ....[37]....
        /*06fc*/ 	.word	0x0000e840


	//   ....[38]....
        /*0700*/ 	.word	0x0000edf0


	//   ....[39]....
        /*0704*/ 	.word	0x0000ee00


	//   ....[40]....
        /*0708*/ 	.word	0x0000eec0


	//   ....[41]....
        /*070c*/ 	.word	0x0000eee0


	//   ....[42]....
        /*0710*/ 	.word	0x0000efa0


	//   ....[43]....
        /*0714*/ 	.word	0x0000efc0


	//   ....[44]....
        /*0718*/ 	.word	0x0000f090


	//   ....[45]....
        /*071c*/ 	.word	0x0000f0b0


	//   ....[46]....
        /*0720*/ 	.word	0x0000f980


	//   ....[47]....
        /*0724*/ 	.word	0x0000f9a0


	//   ....[48]....
        /*0728*/ 	.word	0x0000fa60


	//   ....[49]....
        /*072c*/ 	.word	0x0000fa80


	//   ....[50]....
        /*0730*/ 	.word	0x0000fb40


	//   ....[51]....
        /*0734*/ 	.word	0x0000fb60


	//   ....[52]....
        /*0738*/ 	.word	0x0000fc30


	//   ....[53]....
        /*073c*/ 	.word	0x0000fc50


	//   ....[54]....
        /*0740*/ 	.word	0x0000fdb0


	//   ....[55]....
        /*0744*/ 	.word	0x0000ff90


	//   ....[56]....
        /*0748*/ 	.word	0x0000ffc0


	//   ....[57]....
        /*074c*/ 	.word	0x0000fff0


	//   ....[58]....
        /*0750*/ 	.word	0x00010020


	//   ....[59]....
        /*0754*/ 	.word	0x00010050


	//   ....[60]....
        /*0758*/ 	.word	0x00010080


	//   ....[61]....
        /*075c*/ 	.word	0x000101f0


	//   ....[62]....
        /*0760*/ 	.word	0x00010220


	//   ....[63]....
        /*0764*/ 	.word	0x00010250


	//   ....[64]....
        /*0768*/ 	.word	0x00010280


	//   ....[65]....
        /*076c*/ 	.word	0x000102b0


	//   ....[66]....
        /*0770*/ 	.word	0x000102e0


	//   ....[67]....
        /*0774*/ 	.word	0x00010380


	//   ....[68]....
        /*0778*/ 	.word	0x000103e0


	//   ....[69]....
        /*077c*/ 	.word	0x00010470


	//   ....[70]....
        /*0780*/ 	.word	0x00011950


	//   ....[71]....
        /*0784*/ 	.word	0x00012520


	//   ....[72]....
        /*0788*/ 	.word	0x00012540


	//   ....[73]....
        /*078c*/ 	.word	0x00012580


	//   ....[74]....
        /*0790*/ 	.word	0x00012590


	//   ....[75]....
        /*0794*/ 	.word	0x000126a0


	//   ....[76]....
        /*0798*/ 	.word	0x000126b0


	//   ....[77]....
        /*079c*/ 	.word	0x00012740


	//   ....[78]....
        /*07a0*/ 	.word	0x00012750


	//   ....[79]....
        /*07a4*/ 	.word	0x000127e0


	//   ....[80]....
        /*07a8*/ 	.word	0x000127f0


	//   ....[81]....
        /*07ac*/ 	.word	0x00012880


	//   ....[82]....
        /*07b0*/ 	.word	0x00012890


	//   ....[83]....
        /*07b4*/ 	.word	0x00012920


	//   ....[84]....
        /*07b8*/ 	.word	0x00012930


	//   ....[85]....
        /*07bc*/ 	.word	0x00012980


	//   ....[86]....
        /*07c0*/ 	.word	0x000129b0


	//   ....[87]....
        /*07c4*/ 	.word	0x000152c0


	//   ....[88]....
        /*07c8*/ 	.word	0x00015320


	//   ....[89]....
        /*07cc*/ 	.word	0x00015350


	//   ....[90]....
        /*07d0*/ 	.word	0x00015360


	//   ....[91]....
        /*07d4*/ 	.word	0x00015390


	//   ....[92]....
        /*07d8*/ 	.word	0x000153c0


	//   ....[93]....
        /*07dc*/ 	.word	0x000153f0


	//   ....[94]....
        /*07e0*/ 	.word	0x00015420


	//   ....[95]....
        /*07e4*/ 	.word	0x000155a0


	//   ....[96]....
        /*07e8*/ 	.word	0x000155d0


	//   ....[97]....
        /*07ec*/ 	.word	0x00015600


	//   ....[98]....
        /*07f0*/ 	.word	0x00015630


	//   ....[99]....
        /*07f4*/ 	.word	0x00015660


	//   ....[100]....
        /*07f8*/ 	.word	0x00015690


	//   ....[101]....
        /*07fc*/ 	.word	0x00015750


	//   ....[102]....
        /*0800*/ 	.word	0x00015770


	//   ....[103]....
        /*0804*/ 	.word	0x000157e0


	//   ....[104]....
        /*0808*/ 	.word	0x00015ea0


	//   ....[105]....
        /*080c*/ 	.word	0x00016530


	//   ....[106]....
        /*0810*/ 	.word	0x00016700


	//   ....[107]....
        /*0814*/ 	.word	0x00016750


	//   ....[108]....
        /*0818*/ 	.word	0x000167b0


	//   ....[109]....
        /*081c*/ 	.word	0x00016850


	//   ....[110]....
        /*0820*/ 	.word	0x00016910


	//   ....[111]....
        /*0824*/ 	.word	0x00016a20


	//   ....[112]....
        /*0828*/ 	.word	0x00016a80


	//   ....[113]....
        /*082c*/ 	.word	0x00016b80


	//   ....[114]....
        /*0830*/ 	.word	0x00016be0


	//   ....[115]....
        /*0834*/ 	.word	0x00016ce0


	//   ....[116]....
        /*0838*/ 	.word	0x00016d40


	//   ....[117]....
        /*083c*/ 	.word	0x00016e40


	//   ....[118]....
        /*0840*/ 	.word	0x00016ea0


	//   ....[119]....
        /*0844*/ 	.word	0x00016f80


	//   ....[120]....
        /*0848*/ 	.word	0x00017000


	//   ....[121]....
        /*084c*/ 	.word	0x000170e0


	//   ....[122]....
        /*0850*/ 	.word	0x00017410


	//   ....[123]....
        /*0854*/ 	.word	0x000174b0


	//   ....[124]....
        /*0858*/ 	.word	0x000175d0


	//   ....[125]....
        /*085c*/ 	.word	0x00017640


	//   ....[126]....
        /*0860*/ 	.word	0x000176b0


	//   ....[127]....
        /*0864*/ 	.word	0x00017720


	//   ....[128]....
        /*0868*/ 	.word	0x00017790


	//   ....[129]....
        /*086c*/ 	.word	0x00017810


	//   ....[130]....
        /*0870*/ 	.word	0x000178a0


	//   ....[131]....
        /*0874*/ 	.word	0x00017940


	//   ....[132]....
        /*0878*/ 	.word	0x000179b0


	//   ....[133]....
        /*087c*/ 	.word	0x00017a20


	//   ....[134]....
        /*0880*/ 	.word	0x00017a90


	//   ....[135]....
        /*0884*/ 	.word	0x00017b10


	//   ....[136]....
        /*0888*/ 	.word	0x00017b80


	//   ....[137]....
        /*088c*/ 	.word	0x00017c20


	//   ....[138]....
        /*0890*/ 	.word	0x00017cb0


	//   ....[139]....
        /*0894*/ 	.word	0x00017de0


	//----- nvinfo : EIATTR_REG_RECONFIG
	.align		4
.L_1087:
        /*0898*/ 	.byte	0x01, 0x54
	.zero		2


	//----- nvinfo : EIATTR_SYSCALL_OFFSETS
	.align		4
        /*089c*/ 	.byte	0x04, 0x46
        /*089e*/ 	.short	(.L_1089 - .L_1088)


	//   ....[0]....
.L_1088:
        /*08a0*/ 	.word	0x00001b30


	//   ....[1]....
        /*08a4*/ 	.word	0x00011590


	//   ....[2]....
        /*08a8*/ 	.word	0x000116e0


	//   ....[3]....
        /*08ac*/ 	.word	0x000117d0


	//   ....[4]....
        /*08b0*/ 	.word	0x00012090


	//----- nvinfo : EIATTR_MBARRIER_INSTR_OFFSETS
	.align		4
.L_1089:
        /*08b4*/ 	.byte	0x04, 0x39
        /*08b6*/ 	.short	(.L_1091 - .L_1090)


	//   ....[0]....
.L_1090:
        /*08b8*/ 	.word	0x00000270
        /*08bc*/ 	.word	0x000000ff
        /*08c0*/ 	.word	0x00028800
        /*08c4*/ 	.short	0x0100
        /*08c6*/ 	.byte	0x08
	.zero		1


	//   ....[1]....
        /*08c8*/ 	.word	0x00000280
        /*08cc*/ 	.word	0x000000ff
        /*08d0*/ 	.word	0x00028820
        /*08d4*/ 	.short	0x0100
        /*08d6*/ 	.byte	0x08
	.zero		1


	//   ....[2]....
        /*08d8*/ 	.word	0x00000370
        /*08dc*/ 	.word	0x000000ff
        /*08e0*/ 	.word	0x00028830
        /*08e4*/ 	.short	0x0100
        /*08e6*/ 	.byte	0x08
	.zero		1


	//   ....[3]....
        /*08e8*/ 	.word	0x00000380
        /*08ec*/ 	.word	0x000000ff
        /*08f0*/ 	.word	0x00028840
        /*08f4*/ 	.short	0x0100
        /*08f6*/ 	.byte	0x08
	.zero		1


	//   ....[4]....
        /*08f8*/ 	.word	0x00000390
        /*08fc*/ 	.word	0x000000ff
        /*0900*/ 	.word	0x00028838
        /*0904*/ 	.short	0x0100
        /*0906*/ 	.byte	0x08
	.zero		1


	//   ....[5]....
        /*0908*/ 	.word	0x000003a0
        /*090c*/ 	.word	0x000000ff
        /*0910*/ 	.word	0x00028848
        /*0914*/ 	.short	0x0100
        /*0916*/ 	.byte	0x08
	.zero		1


	//   ....[6]....
        /*0918*/ 	.word	0x000004d0
        /*091c*/ 	.word	0x000000ff
        /*0920*/ 	.word	0x00028850
        /*0924*/ 	.short	0x0100
        /*0926*/ 	.byte	0x08
	.zero		1


	//   ....[7]....
        /*0928*/ 	.word	0x000004e0
        /*092c*/ 	.word	0x000000ff
        /*0930*/ 	.word	0x00028860
        /*0934*/ 	.short	0x0100
        /*0936*/ 	.byte	0x08
	.zero		1


	//   ....[8]....
        /*0938*/ 	.word	0x000004f0
        /*093c*/ 	.word	0x000000ff
        /*0940*/ 	.word	0x00028858
        /*0944*/ 	.short	0x0100
        /*0946*/ 	.byte	0x08
	.zero		1


	//   ....[9]....
        /*0948*/ 	.word	0x00000500
        /*094c*/ 	.word	0x000000ff
        /*0950*/ 	.word	0x00028868
        /*0954*/ 	.short	0x0100
        /*0956*/ 	.byte	0x08
	.zero		1


	//   ....[10]....
        /*0958*/ 	.word	0x000005f0
        /*095c*/ 	.word	0x000000ff
        /*0960*/ 	.word	0x00028870
        /*0964*/ 	.short	0x0100
        /*0966*/ 	.byte	0x06
	.zero		1


	//   ....[11]....
        /*0968*/ 	.word	0x00000600
        /*096c*/ 	.word	0x000000ff
        /*0970*/ 	.word	0x00028880
        /*0974*/ 	.short	0x0100
        /*0976*/ 	.byte	0x06
	.zero		1


	//   ....[12]....
        /*0978*/ 	.word	0x00000610
        /*097c*/ 	.word	0x000000ff
        /*0980*/ 	.word	0x00028878
        /*0984*/ 	.short	0x0100
        /*0986*/ 	.byte	0x06
	.zero		1


	//   ....[13]....
        /*0988*/ 	.word	0x00000620
        /*098c*/ 	.word	0x000000ff
        /*0990*/ 	.word	0x00028888
        /*0994*/ 	.short	0x0100
        /*0996*/ 	.byte	0x06
	.zero		1


	//   ....[14]....
        /*0998*/ 	.word	0x00000750
        /*099c*/ 	.word	0x000000ff
        /*09a0*/ 	.word	0x00028890
        /*09a4*/ 	.short	0x0100
        /*09a6*/ 	.byte	0x08
	.zero		1


	//   ....[15]....
        /*09a8*/ 	.word	0x00000760
        /*09ac*/ 	.word	0x000000ff
        /*09b0*/ 	.word	0x000288a0
        /*09b4*/ 	.short	0x0100
        /*09b6*/ 	.byte	0x08
	.zero		1


	//   ....[16]....
        /*09b8*/ 	.word	0x00000770
        /*09bc*/ 	.word	0x000000ff
        /*09c0*/ 	.word	0x00028898
        /*09c4*/ 	.short	0x0100
        /*09c6*/ 	.byte	0x08
	.zero		1


	//   ....[17]....
        /*09c8*/ 	.word	0x00000780
        /*09cc*/ 	.word	0x000000ff
        /*09d0*/ 	.word	0x000288a8
        /*09d4*/ 	.short	0x0100
        /*09d6*/ 	.byte	0x08
	.zero		1


	//   ....[18]....
        /*09d8*/ 	.word	0x000008b0
        /*09dc*/ 	.word	0x000000ff
        /*09e0*/ 	.word	0x000288b0
        /*09e4*/ 	.short	0x0100
        /*09e6*/ 	.byte	0x08
	.zero		1


	//   ....[19]....
        /*09e8*/ 	.word	0x000008c0
        /*09ec*/ 	.word	0x000000ff
        /*09f0*/ 	.word	0x000288c0
        /*09f4*/ 	.short	0x0100
        /*09f6*/ 	.byte	0x08
	.zero		1


	//   ....[20]....
        /*09f8*/ 	.word	0x000008d0
        /*09fc*/ 	.word	0x000000ff
        /*0a00*/ 	.word	0x000288b8
        /*0a04*/ 	.short	0x0100
        /*0a06*/ 	.byte	0x08
	.zero		1


	//   ....[21]....
        /*0a08*/ 	.word	0x000008e0
        /*0a0c*/ 	.word	0x000000ff
        /*0a10*/ 	.word	0x000288c8
        /*0a14*/ 	.short	0x0100
        /*0a16*/ 	.byte	0x08
	.zero		1


	//   ....[22]....
        /*0a18*/ 	.word	0x00001bb0
        /*0a1c*/ 	.word	0x000000ff
        /*0a20*/ 	.word	0x00028800
        /*0a24*/ 	.short	0x010a
        /*0a26*/ 	.byte	0x29
	.zero		1


	//   ....[23]....
        /*0a28*/ 	.word	0x00001c30
        /*0a2c*/ 	.word	0x00000005
        /*0a30*/ 	.word	0x00028830
        /*0a34*/ 	.short	0x010a
        /*0a36*/ 	.byte	0x3f
	.zero		1


	//   ....[24]....
        /*0a38*/ 	.word	0x00001c90
        /*0a3c*/ 	.word	0x00000005
        /*0a40*/ 	.word	0x00028830
        /*0a44*/ 	.short	0x010a
        /*0a46*/ 	.byte	0x3f
	.zero		1


	//   ....[25]....
        /*0a48*/ 	.word	0x000021f0
        /*0a4c*/ 	.word	0x00000000
        /*0a50*/ 	.word	0x00000000
        /*0a54*/ 	.short	0x0101
        /*0a56*/ 	.byte	0x3f
	.zero		1


	//   ....[26]....
        /*0a58*/ 	.word	0x00004f40
        /*0a5c*/ 	.word	0x000000ff
        /*0a60*/ 	.word	0x00028830
        /*0a64*/ 	.short	0x010a
        /*0a66*/ 	.byte	0x06
	.zero		1


	//   ....[27]....
        /*0a68*/ 	.word	0x00004f80
        /*0a6c*/ 	.word	0x000000ff
        /*0a70*/ 	.word	0x00028830
        /*0a74*/ 	.short	0x010a
        /*0a76*/ 	.byte	0x06
	.zero		1


	//   ....[28]....
        /*0a78*/ 	.word	0x000052a0
        /*0a7c*/ 	.word	0x000000ff
        /*0a80*/ 	.word	0x00028850
        /*0a84*/ 	.short	0x010a
        /*0a86*/ 	.byte	0x06
	.zero		1


	//   ....[29]....
        /*0a88*/ 	.word	0x000052e0
        /*0a8c*/ 	.word	0x000000ff
        /*0a90*/ 	.word	0x00028850
        /*0a94*/ 	.short	0x010a
        /*0a96*/ 	.byte	0x06
	.zero		1


	//   ....[30]....
        /*0a98*/ 	.word	0x00005700
        /*0a9c*/ 	.word	0x00000006
        /*0aa0*/ 	.word	0x00000000
        /*0aa4*/ 	.short	0x0101
        /*0aa6*/ 	.byte	0x3f
	.zero		1


	//   ....[31]....
        /*0aa8*/ 	.word	0x00007420
        /*0aac*/ 	.word	0x0000001c
        /*0ab0*/ 	.word	0x00000000
        /*0ab4*/ 	.short	0x0101
        /*0ab6*/ 	.byte	0x3f
	.zero		1


	//   ....[32]....
        /*0ab8*/ 	.word	0x000082a0
        /*0abc*/ 	.word	0x000000ff
        /*0ac0*/ 	.word	0x00028830
        /*0ac4*/ 	.short	0x010a
        /*0ac6*/ 	.byte	0x06
	.zero		1


	//   ....[33]....
        /*0ac8*/ 	.word	0x000082e0
        /*0acc*/ 	.word	0x000000ff
        /*0ad0*/ 	.word	0x00028830
        /*0ad4*/ 	.short	0x010a
        /*0ad6*/ 	.byte	0x06
	.zero		1


	//   ....[34]....
        /*0ad8*/ 	.word	0x00008600
        /*0adc*/ 	.word	0x000000ff
        /*0ae0*/ 	.word	0x00028850
        /*0ae4*/ 	.short	0x010a
        /*0ae6*/ 	.byte	0x06
	.zero		1


	//   ....[35]....
        /*0ae8*/ 	.word	0x00008640
        /*0aec*/ 	.word	0x000000ff
        /*0af0*/ 	.word	0x00028850
        /*0af4*/ 	.short	0x010a
        /*0af6*/ 	.byte	0x06
	.zero		1


	//   ....[36]....
        /*0af8*/ 	.word	0x000099c0
        /*0afc*/ 	.word	0x0000001b
        /*0b00*/ 	.word	0x00000000
        /*0b04*/ 	.short	0x0101
        /*0b06*/ 	.byte	0x3f
	.zero		1


	//   ....[37]....
        /*0b08*/ 	.word	0x00009b70
        /*0b0c*/ 	.word	0x0000001f
        /*0b10*/ 	.word	0x00000000
        /*0b14*/ 	.short	0x0101
        /*0b16*/ 	.byte	0x3f
	.zero		1


	//   ....[38]....
        /*0b18*/ 	.word	0x0000a2c0
        /*0b1c*/ 	.word	0x000000ff
        /*0b20*/ 	.word	0x00028830
        /*0b24*/ 	.short	0x010a
        /*0b26*/ 	.byte	0x06
	.zero		1


	//   ....[39]....
        /*0b28*/ 	.word	0x0000a300
        /*0b2c*/ 	.word	0x000000ff
        /*0b30*/ 	.word	0x00028830
        /*0b34*/ 	.short	0x010a
        /*0b36*/ 	.byte	0x06
	.zero		1


	//   ....[40]....
        /*0b38*/ 	.word	0x0000a620
        /*0b3c*/ 	.word	0x000000ff
        /*0b40*/ 	.word	0x00028850
        /*0b44*/ 	.short	0x010a
        /*0b46*/ 	.byte	0x06
	.zero		1


	//   ....[41]....
        /*0b48*/ 	.word	0x0000a660
        /*0b4c*/ 	.word	0x000000ff
        /*0b50*/ 	.word	0x00028850
        /*0b54*/ 	.short	0x010a
        /*0b56*/ 	.byte	0x06
	.zero		1


	//   ....[42]....
        /*0b58*/ 	.word	0x0000aa60
        /*0b5c*/ 	.word	0x00000004
        /*0b60*/ 	.word	0x00000000
        /*0b64*/ 	.short	0x0101
        /*0b66*/ 	.byte	0x3f
	.zero		1


	//   ....[43]....
        /*0b68*/ 	.word	0x0000c760
        /*0b6c*/ 	.word	0x0000001e
        /*0b70*/ 	.word	0x00000000
        /*0b74*/ 	.short	0x0101
        /*0b76*/ 	.byte	0x3f
	.zero		1


	//   ....[44]....
        /*0b78*/ 	.word	0x0000d2a0
        /*0b7c*/ 	.word	0x000000ff
        /*0b80*/ 	.word	0x00028850
        /*0b84*/ 	.short	0x010a
        /*0b86*/ 	.byte	0x05
	.zero		1


	//   ....[45]....
        /*0b88*/ 	.word	0x0000d2e0
        /*0b8c*/ 	.word	0x000000ff
        /*0b90*/ 	.word	0x00028850
        /*0b94*/ 	.short	0x010a
        /*0b96*/ 	.byte	0x05
	.zero		1


	//   ....[46]....
        /*0b98*/ 	.word	0x0000d800
        /*0b9c*/ 	.word	0x00000004
        /*0ba0*/ 	.word	0x00000000
        /*0ba4*/ 	.short	0x0101
        /*0ba6*/ 	.byte	0x3f
	.zero		1


	//   ....[47]....
        /*0ba8*/ 	.word	0x0000ede0
        /*0bac*/ 	.word	0x00000000
        /*0bb0*/ 	.word	0x00000000
        /*0bb4*/ 	.short	0x0101
        /*0bb6*/ 	.byte	0x3f
	.zero		1


	//   ....[48]....
        /*0bb8*/ 	.word	0x00011be0
        /*0bbc*/ 	.word	0x00000000
        /*0bc0*/ 	.word	0x00028840
        /*0bc4*/ 	.short	0x010a
        /*0bc6*/ 	.byte	0x3f
	.zero		1


	//   ....[49]....
        /*0bc8*/ 	.word	0x00012aa0
        /*0bcc*/ 	.word	0x00000009
        /*0bd0*/ 	.word	0x00028800
        /*0bd4*/ 	.short	0x0107
        /*0bd6*/ 	.byte	0x3f
	.zero		1


	//   ....[50]....
        /*0bd8*/ 	.word	0x00012bb0
        /*0bdc*/ 	.word	0x00000002
        /*0be0*/ 	.word	0x00028800
        /*0be4*/ 	.short	0x0101
        /*0be6*/ 	.byte	0x3f
	.zero		1


	//   ....[51]....
        /*0be8*/ 	.word	0x00012bd0
        /*0bec*/ 	.word	0x00000002
        /*0bf0*/ 	.word	0x00028820
        /*0bf4*/ 	.short	0x010a
        /*0bf6*/ 	.byte	0x3f
	.zero		1


	//   ....[52]....
        /*0bf8*/ 	.word	0x00012f50
        /*0bfc*/ 	.word	0x00000003
        /*0c00*/ 	.word	0x00028840
        /*0c04*/ 	.short	0x010a
        /*0c06*/ 	.byte	0x3f
	.zero		1


	//   ....[53]....
        /*0c08*/ 	.word	0x00013310
        /*0c0c*/ 	.word	0x00000003
        /*0c10*/ 	.word	0x00000060
        /*0c14*/ 	.short	0x010a
        /*0c16*/ 	.byte	0x3f
	.zero		1


	//   ....[54]....
        /*0c18*/ 	.word	0x00013a00
        /*0c1c*/ 	.word	0x00000003
        /*0c20*/ 	.word	0x00028840
        /*0c24*/ 	.short	0x010a
        /*0c26*/ 	.byte	0x3f
	.zero		1


	//   ....[55]....
        /*0c28*/ 	.word	0x00013dc0
        /*0c2c*/ 	.word	0x00000002
        /*0c30*/ 	.word	0x00000060
        /*0c34*/ 	.short	0x010a
        /*0c36*/ 	.byte	0x3f
	.zero		1


	//   ....[56]....
        /*0c38*/ 	.word	0x000143d0
        /*0c3c*/ 	.word	0x00000002
        /*0c40*/ 	.word	0x00028840
        /*0c44*/ 	.short	0x010a
        /*0c46*/ 	.byte	0x3f
	.zero		1


	//   ....[57]....
        /*0c48*/ 	.word	0x00014790
        /*0c4c*/ 	.word	0x00000002
        /*0c50*/ 	.word	0x00000060
        /*0c54*/ 	.short	0x010a
        /*0c56*/ 	.byte	0x3f
	.zero		1


	//   ....[58]....
        /*0c58*/ 	.word	0x00014d30
        /*0c5c*/ 	.word	0x00000000
        /*0c60*/ 	.word	0x00028860
        /*0c64*/ 	.short	0x010a
        /*0c66*/ 	.byte	0x3f
	.zero		1


	//   ....[59]....
        /*0c68*/ 	.word	0x00015e20
        /*0c6c*/ 	.word	0x00000000
        /*0c70*/ 	.word	0x00028820
        /*0c74*/ 	.short	0x010a
        /*0c76*/ 	.byte	0x3f
	.zero		1


	//   ....[60]....
        /*0c78*/ 	.word	0x00015fe0
        /*0c7c*/ 	.word	0x00000006
        /*0c80*/ 	.word	0x00000000
        /*0c84*/ 	.short	0x010a
        /*0c86*/ 	.byte	0x3f
	.zero		1


	//   ....[61]....
        /*0c88*/ 	.word	0x00016050
        /*0c8c*/ 	.word	0x00000007
        /*0c90*/ 	.word	0x00000000
        /*0c94*/ 	.short	0x010a
        /*0c96*/ 	.byte	0x3f
	.zero		1


	//   ....[62]....
        /*0c98*/ 	.word	0x000160c0
        /*0c9c*/ 	.word	0x00000004
        /*0ca0*/ 	.word	0x00000000
        /*0ca4*/ 	.short	0x010a
        /*0ca6*/ 	.byte	0x3f
	.zero		1


	//   ....[63]....
        /*0ca8*/ 	.word	0x000160f0
        /*0cac*/ 	.word	0x00000003
        /*0cb0*/ 	.word	0x00000000
        /*0cb4*/ 	.short	0x010a
        /*0cb6*/ 	.byte	0x3f
	.zero		1


	//   ....[64]....
        /*0cb8*/ 	.word	0x00016160
        /*0cbc*/ 	.word	0x00000003
        /*0cc0*/ 	.word	0x00028800
        /*0cc4*/ 	.short	0x010a
        /*0cc6*/ 	.byte	0x3f
	.zero		1


	//   ....[65]....
        /*0cc8*/ 	.word	0x000161b0
        /*0ccc*/ 	.word	0x00000005
        /*0cd0*/ 	.word	0x00028830
        /*0cd4*/ 	.short	0x010a
        /*0cd6*/ 	.byte	0x3f
	.zero		1


	//   ....[66]....
        /*0cd8*/ 	.word	0x00016210
        /*0cdc*/ 	.word	0x00000009
        /*0ce0*/ 	.word	0x00028830
        /*0ce4*/ 	.short	0x010a
        /*0ce6*/ 	.byte	0x3f
	.zero		1


	//   ....[67]....
        /*0ce8*/ 	.word	0x00016270
        /*0cec*/ 	.word	0x00000009
        /*0cf0*/ 	.word	0x00028850
        /*0cf4*/ 	.short	0x010a
        /*0cf6*/ 	.byte	0x3f
	.zero		1


	//   ....[68]....
        /*0cf8*/ 	.word	0x000162d0
        /*0cfc*/ 	.word	0x00000007
        /*0d00*/ 	.word	0x00028830
        /*0d04*/ 	.short	0x010a
        /*0d06*/ 	.byte	0x3f
	.zero		1


	//   ....[69]....
        /*0d08*/ 	.word	0x00016330
        /*0d0c*/ 	.word	0x00000007
        /*0d10*/ 	.word	0x00028850
        /*0d14*/ 	.short	0x010a
        /*0d16*/ 	.byte	0x3f
	.zero		1


	//   ....[70]....
        /*0d18*/ 	.word	0x00016390
        /*0d1c*/ 	.word	0x00000007
        /*0d20*/ 	.word	0x00028830
        /*0d24*/ 	.short	0x010a
        /*0d26*/ 	.byte	0x3f
	.zero		1


	//   ....[71]....
        /*0d28*/ 	.word	0x000163f0
        /*0d2c*/ 	.word	0x00000007
        /*0d30*/ 	.word	0x00028850
        /*0d34*/ 	.short	0x010a
        /*0d36*/ 	.byte	0x3f
	.zero		1


	//   ....[72]....
        /*0d38*/ 	.word	0x00016450
        /*0d3c*/ 	.word	0x00000006
        /*0d40*/ 	.word	0x00028850
        /*0d44*/ 	.short	0x010a
        /*0d46*/ 	.byte	0x3f
	.zero		1


	//   ....[73]....
        /*0d48*/ 	.word	0x000165f0
        /*0d4c*/ 	.word	0x00000000
        /*0d50*/ 	.word	0x00028840
        /*0d54*/ 	.short	0x010a
        /*0d56*/ 	.byte	0x3f
	.zero		1


	//   ....[74]....
        /*0d58*/ 	.word	0x00017130
        /*0d5c*/ 	.word	0x00000002
        /*0d60*/ 	.word	0x00028820
        /*0d64*/ 	.short	0x010a
        /*0d66*/ 	.byte	0x3f
	.zero		1


	//   ....[75]....
        /*0d68*/ 	.word	0x00017180
        /*0d6c*/ 	.word	0x00000003
        /*0d70*/ 	.word	0x00028840
        /*0d74*/ 	.short	0x010a
        /*0d76*/ 	.byte	0x3f
	.zero		1


	//   ....[76]....
        /*0d78*/ 	.word	0x000171d0
        /*0d7c*/ 	.word	0x00000003
        /*0d80*/ 	.word	0x00000060
        /*0d84*/ 	.short	0x010a
        /*0d86*/ 	.byte	0x3f
	.zero		1


	//   ....[77]....
        /*0d88*/ 	.word	0x00017220
        /*0d8c*/ 	.word	0x00000003
        /*0d90*/ 	.word	0x00028840
        /*0d94*/ 	.short	0x010a
        /*0d96*/ 	.byte	0x3f
	.zero		1


	//   ....[78]....
        /*0d98*/ 	.word	0x00017270
        /*0d9c*/ 	.word	0x00000002
        /*0da0*/ 	.word	0x00000060
        /*0da4*/ 	.short	0x010a
        /*0da6*/ 	.byte	0x3f
	.zero		1


	//   ....[79]....
        /*0da8*/ 	.word	0x000172c0
        /*0dac*/ 	.word	0x00000002
        /*0db0*/ 	.word	0x00028840
        /*0db4*/ 	.short	0x010a
        /*0db6*/ 	.byte	0x3f
	.zero		1


	//   ....[80]....
        /*0db8*/ 	.word	0x00017310
        /*0dbc*/ 	.word	0x00000002
        /*0dc0*/ 	.word	0x00000060
        /*0dc4*/ 	.short	0x010a
        /*0dc6*/ 	.byte	0x3f
	.zero		1


	//   ....[81]....
        /*0dc8*/ 	.word	0x00017360
        /*0dcc*/ 	.word	0x00000000
        /*0dd0*/ 	.word	0x00028860
        /*0dd4*/ 	.short	0x010a
        /*0dd6*/ 	.byte	0x3f
	.zero		1


	//   ....[82]....
        /*0dd8*/ 	.word	0x00017d00
        /*0ddc*/ 	.word	0x00000000
        /*0de0*/ 	.word	0x00028820
        /*0de4*/ 	.short	0x010a
        /*0de6*/ 	.byte	0x3f
	.zero		1


	//   ....[83]....
        /*0de8*/ 	.word	0x00017ea0
        /*0dec*/ 	.word	0x00000006
        /*0df0*/ 	.word	0x00000000
        /*0df4*/ 	.short	0x010a
        /*0df6*/ 	.byte	0x3f
	.zero		1


	//   ....[84]....
        /*0df8*/ 	.word	0x00017ef0
        /*0dfc*/ 	.word	0x00000007
        /*0e00*/ 	.word	0x00000000
        /*0e04*/ 	.short	0x010a
        /*0e06*/ 	.byte	0x3f
	.zero		1


	//   ....[85]....
        /*0e08*/ 	.word	0x00017f40
        /*0e0c*/ 	.word	0x00000004
        /*0e10*/ 	.word	0x00000000
        /*0e14*/ 	.short	0x010a
        /*0e16*/ 	.byte	0x3f
	.zero		1


	//----- nvinfo : EIATTR_NUM_MBARRIERS
	.align		4
.L_1091:
        /*0e18*/ 	.byte	0x03, 0x38
        /*0e1a*/ 	.short	0x0016


	//----- nvinfo : EIATTR_EXIT_INSTR_OFFSETS
	.align		4
        /*0e1c*/ 	.byte	0x04, 0x1c
        /*0e1e*/ 	.short	(.L_1093 - .L_1092)


	//   ....[0]....
.L_1092:
        /*0e20*/ 	.word	0x00000a80


	//   ....[1]....
        /*0e24*/ 	.word	0x0000fd50


	//   ....[2]....
        /*0e28*/ 	.word	0x00016140


	//----- nvinfo : EIATTR_MAX_THREADS
	.align		4
.L_1093:
        /*0e2c*/ 	.byte	0x04, 0x05
        /*0e2e*/ 	.short	(.L_1095 - .L_1094)
.L_1094:
        /*0e30*/ 	.word	0x00000180
        /*0e34*/ 	.word	0x00000001
        /*0e38*/ 	.word	0x00000001


	//----- nvinfo : EIATTR_CRS_STACK_SIZE
	.align		4
.L_1095:
        /*0e3c*/ 	.byte	0x04, 0x1e
        /*0e3e*/ 	.short	(.L_1097 - .L_1096)
.L_1096:
        /*0e40*/ 	.word	0x00000000


	//----- nvinfo : EIATTR_CBANK_PARAM_SIZE
	.align		4
.L_1097:
        /*0e44*/ 	.byte	0x03, 0x19
        /*0e46*/ 	.short	0x0af0


	//----- nvinfo : EIATTR_PARAM_CBANK
	.align		4
        /*0e48*/ 	.byte	0x04, 0x0a
        /*0e4a*/ 	.short	(.L_1099 - .L_1098)
	.align		4
.L_1098:
        /*0e4c*/ 	.word	index@(.nv.constant0._ZN7cutlass13device_kernelIN5flash11enable_sm90INS1_16FlashAttnFwdSm90INS1_25CollectiveMainloopFwdSm90ILi2EN4cute5tupleIJNS5_1CILi1EEES8_S8_EEENS6_IJNS7_ILi128EEESA_SA_EEELi128ENS_6half_tEfNS_4arch4Sm90ELb0ELb1ELb0ELb1ELb0ELb0ELb0ELb1ELb1ELb1ELb0ELb0EEENS1_21CollectiveEpilogueFwdISB_S9_SC_SE_Li256ELb1ELb1ELb0ELb0EEENS1_36VarlenDynamicPersistentTileSchedulerILi128ELi128ELi256ELi128ELb0ELb1ELb1ELb1ELb0ELb1EEEEEEEEEvNT_6ParamsE)
        /*0e50*/ 	.short	0x0210
        /*0e52*/ 	.short	0x0af0


	//----- nvinfo : EIATTR_SW_WAR
	.align		4
.L_1099:
        /*0e54*/ 	.byte	0x04, 0x36
        /*0e56*/ 	.short	(.L_1101 - .L_1100)
.L_1100:
        /*0e58*/ 	.word	0x00000008
.L_1101:


//--------------------- .nv.info._ZN7cutlass13device_kernelIN5flash11enable_sm90INS1_16FlashAttnFwdSm90INS1_25CollectiveMainloopFwdSm90ILi2EN4cute5tupleIJNS5_1CILi1EEES8_S8_EEENS6_IJNS7_ILi128EEESA_SA_EEELi128ENS_6half_tEfNS_4arch4Sm90ELb0ELb1ELb0ELb1ELb0ELb1ELb0ELb1ELb1ELb1ELb0ELb0EEENS1_21CollectiveEpilogueFwdISB_S9_SC_SE_Li256ELb1ELb1ELb0ELb0EEENS1_36VarlenDynamicPersistentTileSchedulerILi128ELi128ELi256ELi128ELb0ELb1ELb1ELb1ELb0ELb1EEEEEEEEEvNT_6ParamsE --------------------------
	.section	.nv.info._ZN7cutlass13device_kernelIN5flash11enable_sm90INS1_16FlashAttnFwdSm90INS1_25CollectiveMainloopFwdSm90ILi2EN4cute5tupleIJNS5_1CILi1EEES8_S8_EEENS6_IJNS7_ILi128EEESA_SA_EEELi128ENS_6half_tEfNS_4arch4Sm90ELb0ELb1ELb0ELb1ELb0ELb1ELb0ELb1ELb1ELb1ELb0ELb0EEENS1_21CollectiveEpilogueFwdISB_S9_SC_SE_Li256ELb1ELb1ELb0ELb0EEENS1_36VarlenDynamicPersistentTileSchedulerILi128ELi128ELi256ELi128ELb0ELb1ELb1ELb1ELb0ELb1EEEEEEEEEvNT_6ParamsE,"",@"SHT_CUDA_INFO"
	.sectionflags	@""
	.align	4


	//----- nvinfo : EIATTR_CUDA_API_VERSION
	.align		4
        /*0000*/ 	.byte	0x04, 0x37
        /*0002*/ 	.short	(.L_1103 - .L_1102)
.L_1102:
        /*0004*/ 	.word	0x00000082


	//----- nvinfo : EIATTR_KPARAM_INFO
	.align		4
.L_1103:
        /*0008*/ 	.byte	0x04, 0x17
        /*000a*/ 	.short	(.L_1105 - .L_1104)
.L_1104:
        /*000c*/ 	.word	0x00000000
        /*0010*/ 	.short	0x0000
        /*0012*/ 	.short	0x0070
        /*0014*/ 	.byte	0x00, 0xf0, 0x01, 0x2a


	//----- nvinfo : EIATTR_SPARSE_MMA_MASK
	.align		4
.L_1105:
        /*0018*/ 	.byte	0x03, 0x50
        /*001a*/ 	.short	0x0000


	//----- nvinfo : EIATTR_MAXREG_COUNT
	.align		4
        /*001c*/ 	.byte	0x03, 0x1b
        /*001e*/ 	.short	0x00a8


	//----- nvinfo : EIATTR_NUM_BARRIERS
	.align		4
        /*0020*/ 	.byte	0x02, 0x4c
        /*0022*/ 	.byte	0x10
	.zero		1


	//----- nvinfo : EIATTR_EXTERNS
	.align		4
        /*0024*/ 	.byte	0x04, 0x0f
        /*0026*/ 	.short	(.L_1107 - .L_1106)


	//   ....[0]....
	.align		4
.L_1106:
        /*0028*/ 	.word	index@(__assertfail)


	//----- nvinfo : EIATTR_ANNOTATIONS
	.align		4
.L_1107:
        /*002c*/ 	.byte	0x04, 0x55
        /*002e*/ 	.short	(.L_1109 - .L_1108)


	//   ....[0]....
.L_1108:
        /* <DEDUP_REMOVED lines=89> */


	//----- nvinfo : EIATTR_MERCURY_ISA_VERSION
	.align		4
.L_1109:
        /*05b0*/ 	.byte	0x03, 0x5f
        /*05b2*/ 	.short	0x0101


	//----- nvinfo : EIATTR_UNUSED_LOAD_BYTE_OFFSET
	.align		4
        /*05b4*/ 	.byte	0x04, 0x44
        /*05b6*/ 	.short	(.L_1111 - .L_1110)


	//   ....[0]....
.L_1110:
        /*05b8*/ 	.word	0x00000ab0
        /*05bc*/ 	.word	0x0000fff0


	//   ....[1]....
        /*05c0*/ 	.word	0x0001a800
        /*05c4*/ 	.word	0x0000fff0


	//----- nvinfo : EIATTR_INT_WARP_WIDE_INSTR_OFFSETS
	.align		4
.L_1111:
        /*05c8*/ 	.byte	0x04, 0x31
        /*05ca*/ 	.short	(.L_1113 - .L_1112)


	//   ....[0]....
.L_1112:
        /*05cc*/ 	.word	0x00000180


	//   ....[1]....
        /*05d0*/ 	.word	0x00000220


	//   ....[2]....
        /*05d4*/ 	.word	0x00000290


	//   ....[3]....
        /*05d8*/ 	.word	0x0001f660


	//   ....[4]....
        /*05dc*/ 	.word	0x0001f6f0


	//   ....[5]....
        /*05e0*/ 	.word	0x00022ee0


	//   ....[6]....
        /*05e4*/ 	.word	0x00022f40


	//----- nvinfo : EIATTR_COOP_GROUP_MASK_REGIDS
	.align		4
.L_1113:
        /*05e8*/ 	.byte	0x04, 0x29
        /*05ea*/ 	.short	(.L_1115 - .L_1114)


	//   ....[0]....
.L_1114:
        /*05ec*/ 	.word	0xffffffff


	//   ....[1]....
        /*05f0*/ 	.word	0xffffffff


	//   ....[2]....
        /*05f4*/ 	.word	0xffffffff


	//   ....[3]....
        /*05f8*/ 	.word	0xffffffff


	//   ....[4]....
        /*05fc*/ 	.word	0xffffffff


	//   ....[5]....
        /*0600*/ 	.word	0xffffffff


	//   ....[6]....
        /*0604*/ 	.word	0xffffffff


	//   ....[7]....
        /*0608*/ 	.word	0xffffffff


	//   ....[8]....
        /*060c*/ 	.word	0xffffffff


	//   ....[9]....
        /*0610*/ 	.word	0xffffffff


	//   ....[10]....
        /*0614*/ 	.word	0xffffffff


	//   ....[11]....
        /*0618*/ 	.word	0xffffffff


	//   ....[12]....
        /*061c*/ 	.word	0xffffffff


	//   ....[13]....
        /*0620*/ 	.word	0xffffffff


	//   ....[14]....
        /*0624*/ 	.word	0xffffffff


	//   ....[15]....
        /*0628*/ 	.word	0xffffffff


	//   ....[16]....
        /*062c*/ 	.word	0xffffffff


	//   ....[17]....
        /*0630*/ 	.word	0xffffffff


	//   ....[18]....
        /*0634*/ 	.word	0xffffffff


	//   ....[19]....
        /*0638*/ 	.word	0xffffffff


	//   ....[20]....
        /*063c*/ 	.word	0xffffffff


	//   ....[21]....
        /*0640*/ 	.word	0xffffffff


	//   ....[22]....
        /*0644*/ 	.word	0xffffffff


	//   ....[23]....
        /*0648*/ 	.word	0xffffffff


	//   ....[24]....
        /*064c*/ 	.word	0xffffffff


	//   ....[25]....
        /*0650*/ 	.word	0xffffffff


	//   ....[26]....
        /*0654*/ 	.word	0xffffffff


	//   ....[27]....
        /*0658*/ 	.word	0xffffffff


	//   ....[28]....
        /*065c*/ 	.word	0xffffffff


	//   ....[29]....
        /*0660*/ 	.word	0xffffffff


	//   ....[30]....
        /*0664*/ 	.word	0xffffffff


	//   ....[31]....
        /*0668*/ 	.word	0xffffffff


	//   ....[32]....
        /*066c*/ 	.word	0xffffffff


	//   ....[33]....
        /*0670*/ 	.word	0xffffffff


	//   ....[34]....
        /*0674*/ 	.word	0xffffffff


	//   ....[35]....
        /*0678*/ 	.word	0xffffffff


	//   ....[36]....
        /*067c*/ 	.word	0xffffffff


	//   ....[37]....
        /*0680*/ 	.word	0xffffffff


	//   ....[38]....
        /*0684*/ 	.word	0xffffffff


	//   ....[39]....
        /*0688*/ 	.word	0xffffffff


	//   ....[40]....
        /*068c*/ 	.word	0xffffffff


	//   ....[41]....
        /*0690*/ 	.word	0xffffffff


	//   ....[42]....
        /*0694*/ 	.word	0xffffffff


	//   ....[43]....
        /*0698*/ 	.word	0xffffffff


	//   ....[44]....
        /*069c*/ 	.word	0xffffffff


	//   ....[45]....
        /*06a0*/ 	.word	0xffffffff


	//   ....[46]....
        /*06a4*/ 	.word	0xffffffff


	//   ....[47]....
        /*06a8*/ 	.word	0xffffffff


	//   ....[48]....
        /*06ac*/ 	.word	0xffffffff


	//   ....[49]....
        /*06b0*/ 	.word	0xffffffff


	//   ....[50]....
        /*06b4*/ 	.word	0xffffffff


	//   ....[51]....
        /*06b8*/ 	.word	0xffffffff


	//   ....[52]....
        /*06bc*/ 	.word	0xffffffff


	//   ....[53]....
        /*06c0*/ 	.word	0xffffffff


	//   ....[54]....
        /*06c4*/ 	.word	0xffffffff


	//   ....[55]....
        /*06c8*/ 	.word	0xffffffff


	//   ....[56]....
        /*06cc*/ 	.word	0xffffffff


	//   ....[57]....
        /*06d0*/ 	.word	0xffffffff


	//   ....[58]....
        /*06d4*/ 	.word	0xffffffff


	//   ....[59]....
        /*06d8*/ 	.word	0xffffffff


	//   ....[60]....
        /*06dc*/ 	.word	0xffffffff


	//   ....[61]....
        /*06e0*/ 	.word	0xffffffff


	//   ....[62]....
        /*06e4*/ 	.word	0xffffffff


	//   ....[63]....
        /*06e8*/ 	.word	0xffffffff


	//   ....[64]....
        /*06ec*/ 	.word	0xffffffff


	//   ....[65]....
        /*06f0*/ 	.word	0xffffffff


	//   ....[66]....
        /*06f4*/ 	.word	0xffffffff


	//   ....[67]....
        /*06f8*/ 	.word	0xffffffff


	//   ....[68]....
        /*06fc*/ 	.word	0xffffffff


	//   ....[69]....
        /*0700*/ 	.word	0xffffffff


	//   ....[70]....
        /*0704*/ 	.word	0xffffffff


	//   ....[71]....
        /*0708*/ 	.word	0xffffffff


	//   ....[72]....
        /*070c*/ 	.word	0xffffffff


	//   ....[73]....
        /*0710*/ 	.word	0xffffffff


	//   ....[74]....
        /*0714*/ 	.word	0xffffffff


	//   ....[75]....
        /*0718*/ 	.word	0xffffffff


	//   ....[76]....
        /*071c*/ 	.word	0xffffffff


	//   ....[77]....
        /*0720*/ 	.word	0xffffffff


	//   ....[78]....
        /*0724*/ 	.word	0xffffffff


	//   ....[79]....
        /*0728*/ 	.word	0xffffffff


	//   ....[80]....
        /*072c*/ 	.word	0xffffffff


	//   ....[81]....
        /*0730*/ 	.word	0xffffffff


	//   ....[82]....
        /*0734*/ 	.word	0xffffffff


	//   ....[83]....
        /*0738*/ 	.word	0xffffffff


	//   ....[84]....
        /*073c*/ 	.word	0xffffffff


	//   ....[85]....
        /*0740*/ 	.word	0xffffffff


	//   ....[86]....
        /*0744*/ 	.word	0xffffffff


	//   ....[87]....
        /*0748*/ 	.word	0xffffffff


	//   ....[88]....
        /*074c*/ 	.word	0xffffffff


	//   ....[89]....
        /*0750*/ 	.word	0xffffffff


	//   ....[90]....
        /*0754*/ 	.word	0xffffffff


	//   ....[91]....
        /*0758*/ 	.word	0xffffffff


	//   ....[92]....
        /*075c*/ 	.word	0xffffffff


	//   ....[93]....
        /*0760*/ 	.word	0xffffffff


	//   ....[94]....
        /*0764*/ 	.word	0xffffffff


	//   ....[95]....
        /*0768*/ 	.word	0xffffffff


	//   ....[96]....
        /*076c*/ 	.word	0xffffffff


	//   ....[97]....
        /*0770*/ 	.word	0xffffffff


	//   ....[98]....
        /*0774*/ 	.word	0xffffffff


	//   ....[99]....
        /*0778*/ 	.word	0xffffffff


	//   ....[100]....
        /*077c*/ 	.word	0xffffffff


	//   ....[101]....
        /*0780*/ 	.word	0xffffffff


	//   ....[102]....
        /*0784*/ 	.word	0xffffffff


	//   ....[103]....
        /*0788*/ 	.word	0xffffffff


	//   ....[104]....
        /*078c*/ 	.word	0xffffffff


	//   ....[105]....
        /*0790*/ 	.word	0xffffffff


	//   ....[106]....
        /*0794*/ 	.word	0xffffffff


	//   ....[107]....
        /*0798*/ 	.word	0xffffffff


	//   ....[108]....
        /*079c*/ 	.word	0xffffffff


	//   ....[109]....
        /*07a0*/ 	.word	0xffffffff


	//   ....[110]....
        /*07a4*/ 	.word	0xffffffff


	//   ....[111]....
        /*07a8*/ 	.word	0xffffffff


	//   ....[112]....
        /*07ac*/ 	.word	0xffffffff


	//   ....[113]....
        /*07b0*/ 	.word	0xffffffff


	//   ....[114]....
        /*07b4*/ 	.word	0xffffffff


	//   ....[115]....
        /*07b8*/ 	.word	0xffffffff


	//   ....[116]....
        /*07bc*/ 	.word	0xffffffff


	//   ....[117]....
        /*07c0*/ 	.word	0xffffffff


	//   ....[118]....
        /*07c4*/ 	.word	0xffffffff


	//   ....[119]....
        /*07c8*/ 	.word	0xffffffff


	//   ....[120]....
        /*07cc*/ 	.word	0xffffffff


	//   ....[121]....
        /*07d0*/ 	.word	0xffffffff


	//   ....[122]....
        /*07d4*/ 	.word	0xffffffff


	//   ....[123]....
        /*07d8*/ 	.word	0xffffffff


	//   ....[124]....
        /*07dc*/ 	.word	0xffffffff


	//   ....[125]....
        /*07e0*/ 	.word	0xffffffff


	//   ....[126]....
        /*07e4*/ 	.word	0xffffffff


	//   ....[127]....
        /*07e8*/ 	.word	0xffffffff


	//   ....[128]....
        /*07ec*/ 	.word	0xffffffff


	//   ....[129]....
        /*07f0*/ 	.word	0xffffffff


	//   ....[130]....
        /*07f4*/ 	.word	0xffffffff


	//   ....[131]....
        /*07f8*/ 	.word	0xffffffff


	//   ....[132]....
        /*07fc*/ 	.word	0xffffffff


	//   ....[133]....
        /*0800*/ 	.word	0xffffffff


	//   ....[134]....
        /*0804*/ 	.word	0xffffffff


	//   ....[135]....
        /*0808*/ 	.word	0xffffffff


	//   ....[136]....
        /*080c*/ 	.word	0xffffffff


	//   ....[137]....
        /*0810*/ 	.word	0xffffffff


	//   ....[138]....
        /*0814*/ 	.word	0x0500000f


	//   ....[139]....
        /*0818*/ 	.word	0x0500000f


	//   ....[140]....
        /*081c*/ 	.word	0x0500000f


	//   ....[141]....
        /*0820*/ 	.word	0x0500000f


	//   ....[142]....
        /*0824*/ 	.word	0x0500000f


	//   ....[143]....
        /*0828*/ 	.word	0x0500000f


	//   ....[144]....
        /*082c*/ 	.word	0x0500000f


	//   ....[145]....
        /*0830*/ 	.word	0x0500000f


	//   ....[146]....
        /*0834*/ 	.word	0x0500000f


	//   ....[147]....
        /*0838*/ 	.word	0x0500000f


	//   ....[148]....
        /*083c*/ 	.word	0x0500000f


	//   ....[149]....
        /*0840*/ 	.word	0x0500000f


	//   ....[150]....
        /*0844*/ 	.word	0x0500000f


	//   ....[151]....
        /*0848*/ 	.word	0x0500000f


	//   ....[152]....
        /*084c*/ 	.word	0x0500000f


	//   ....[153]....
        /*0850*/ 	.word	0x0500000f


	//   ....[154]....
        /*0854*/ 	.word	0x0500000f


	//   ....[155]....
        /*0858*/ 	.word	0x0500000f


	//   ....[156]....
        /*085c*/ 	.word	0x0500000f


	//   ....[157]....
        /*0860*/ 	.word	0x0500000f


	//   ....[158]....
        /*0864*/ 	.word	0x0500000f


	//   ....[159]....
        /*0868*/ 	.word	0x0500000f


	//   ....[160]....
        /*086c*/ 	.word	0x0500000f


	//   ....[161]....
        /*0870*/ 	.word	0x0500000f


	//   ....[162]....
        /*0874*/ 	.word	0x0500000f


	//   ....[163]....
        /*0878*/ 	.word	0x0500000f


	//   ....[164]....
        /*087c*/ 	.word	0x0500000f


	//   ....[165]....
        /*0880*/ 	.word	0x0500000f


	//   ....[166]....
        /*0884*/ 	.word	0x0500000f


	//   ....[167]....
        /*0888*/ 	.word	0x0500000f


	//   ....[168]....
        /*088c*/ 	.word	0x0500000f


	//   ....[169]....
        /*0890*/ 	.word	0x0500000f


	//   ....[170]....
        /*0894*/ 	.word	0x0500000f


	//   ....[171]....
        /*0898*/ 	.word	0x0500000f


	//   ....[172]....
        /*089c*/ 	.word	0x0500000f


	//   ....[173]....
        /*08a0*/ 	.word	0x0500000f


	//   ....[174]....
        /*08a4*/ 	.word	0x0500000f


	//   ....[175]....
        /*08a8*/ 	.word	0x0500000f


	//   ....[176]....
        /*08ac*/ 	.word	0x0500000f


	//   ....[177]....
        /*08b0*/ 	.word	0x0500000f


	//   ....[178]....
        /*08b4*/ 	.word	0x0500000f


	//   ....[179]....
        /*08b8*/ 	.word	0x0500000f


	//   ....[180]....
        /*08bc*/ 	.word	0x0500000f


	//   ....[181]....
        /*08c0*/ 	.word	0x0500000f


	//   ....[182]....
        /*08c4*/ 	.word	0x0500000f


	//   ....[183]....
        /*08c8*/ 	.word	0x0500000f


	//   ....[184]....
        /*08cc*/ 	.word	0x0500000f


	//   ....[185]....
        /*08d0*/ 	.word	0x0500000f


	//   ....[186]....
        /*08d4*/ 	.word	0x0500000f


	//   ....[187]....
        /*08d8*/ 	.word	0x0500000f


	//   ....[188]....
        /*08dc*/ 	.word	0x0500000f


	//   ....[189]....
        /*08e0*/ 	.word	0x0500000f


	//   ....[190]....
        /*08e4*/ 	.word	0x0500000f


	//   ....[191]....
        /*08e8*/ 	.word	0x0500000f


	//   ....[192]....
        /*08ec*/ 	.word	0x0500000f


	//   ....[193]....
        /*08f0*/ 	.word	0x0500000f


	//   ....[194]....
        /*08f4*/ 	.word	0x0500000f


	//   ....[195]....
        /*08f8*/ 	.word	0x0500000f


	//   ....[196]....
        /*08fc*/ 	.word	0x0500000f


	//   ....[197]....
        /*0900*/ 	.word	0x0500000f


	//   ....[198]....
        /*0904*/ 	.word	0x0500000f


	//   ....[199]....
        /*0908*/ 	.word	0x0500000f


	//   ....[200]....
        /*090c*/ 	.word	0x0500000f


	//   ....[201]....
        /*0910*/ 	.word	0x0500000f


	//   ....[202]....
        /*0914*/ 	.word	0x0500000f


	//   ....[203]....
        /*0918*/ 	.word	0x0500000f


	//   ....[204]....
        /*091c*/ 	.word	0x0500000f


	//   ....[205]....
        /*0920*/ 	.word	0x0500000f


	//   ....[206]....
        /*0924*/ 	.word	0x0500000f


	//   ....[207]....
        /*0928*/ 	.word	0x0500000f


	//   ....[208]....
        /*092c*/ 	.word	0x0500000f


	//   ....[209]....
        /*0930*/ 	.word	0x0500000f


	//   ....[210]....
        /*0934*/ 	.word	0x0500000f


	//   ....[211]....
        /*0938*/ 	.word	0x0500000f


	//   ....[212]....
        /*093c*/ 	.word	0x0500000f


	//   ....[213]....
        /*0940*/ 	.word	0x0500000f


	//   ....[214]....
        /*0944*/ 	.word	0x0500000f


	//----- nvinfo : EIATTR_COOP_GROUP_INSTR_OFFSETS
	.align		4
.L_1115:
        /*0948*/ 	.byte	0x04, 0x28
        /*094a*/ 	.short	(.L_1117 - .L_1116)


	//   ....[0]....
.L_1116:
        /*094c*/ 	.word	0x00000060


	//   ....[1]....
        /*0950*/ 	.word	0x00000190


	//   ....[2]....
        /*0954*/ 	.word	0x00000240


	//   ....[3]....
        /*0958*/ 	.word	0x00000400


	//   ....[4]....
        /*095c*/ 	.word	0x00000560


	//   ....[5]....
        /*0960*/ 	.word	0x00000680


	//   ....[6]....
        /*0964*/ 	.word	0x000007e0


	//   ....[7]....
        /*0968*/ 	.word	0x00008ef0


	//   ....[8]....
        /*096c*/ 	.word	0x000095b0


	//   ....[9]....
        /*0970*/ 	.word	0x000095c0


	//   ....[10]....
        /*0974*/ 	.word	0x000095d0


	//   ....[11]....
        /*0978*/ 	.word	0x000095e0


	//   ....[12]....
        /*097c*/ 	.word	0x00009920


	//   ....[13]....
        /*0980*/ 	.word	0x00009930


	//   ....[14]....
        /*0984*/ 	.word	0x00009940


	//   ....[15]....
        /*0988*/ 	.word	0x00009950


	//   ....[16]....
        /*098c*/ 	.word	0x00009c50


	//   ....[17]....
        /*0990*/ 	.word	0x00009c60


	//   ....[18]....
        /*0994*/ 	.word	0x00009c70


	//   ....[19]....
        /*0998*/ 	.word	0x00009c80


	//   ....[20]....
        /*099c*/ 	.word	0x00009f80


	//   ....[21]....
        /*09a0*/ 	.word	0x00009f90


	//   ....[22]....
        /*09a4*/ 	.word	0x00009fa0


	//   ....[23]....
        /*09a8*/ 	.word	0x00009fb0


	//   ....[24]....
        /*09ac*/ 	.word	0x0000bc70


	//   ....[25]....
        /*09b0*/ 	.word	0x0000bc90


	//   ....[26]....
        /*09b4*/ 	.word	0x0000bca0


	//   ....[27]....
        /*09b8*/ 	.word	0x0000bcb0


	//   ....[28]....
        /*09bc*/ 	.word	0x0000bdc0


	//   ....[29]....
        /*09c0*/ 	.word	0x0000bde0


	//   ....[30]....
        /*09c4*/ 	.word	0x0000be80


	//   ....[31]....
        /*09c8*/ 	.word	0x0000bec0


	//   ....[32]....
        /*09cc*/ 	.word	0x0000c1a0


	//   ....[33]....
        /*09d0*/ 	.word	0x0000c1c0


	//   ....[34]....
        /*09d4*/ 	.word	0x0000c1e0


	//   ....[35]....
        /*09d8*/ 	.word	0x0000c1f0


	//   ....[36]....
        /*09dc*/ 	.word	0x0000c2c0


	//   ....[37]....
        /*09e0*/ 	.word	0x0000c2e0


	//   ....[38]....
        /*09e4*/ 	.word	0x0000c2f0


	//   ....[39]....
        /*09e8*/ 	.word	0x0000c380


	//   ....[40]....
        /*09ec*/ 	.word	0x0000e560


	//   ....[41]....
        /*09f0*/ 	.word	0x0000f2a0


	//   ....[42]....
        /*09f4*/ 	.word	0x0000f940


	//   ....[43]....
        /*09f8*/ 	.word	0x0000fa00


	//   ....[44]....
        /*09fc*/ 	.word	0x00010370


	//   ....[45]....
        /*0a00*/ 	.word	0x000103e0


	//   ....[46]....
        /*0a04*/ 	.word	0x00011da0


	//   ....[47]....
        /*0a08*/ 	.word	0x00011fe0


	//   ....[48]....
        /*0a0c*/ 	.word	0x00012ca0


	//   ....[49]....
        /*0a10*/ 	.word	0x00012d60


	//   ....[50]....
        /*0a14*/ 	.word	0x000134f0


	//   ....[51]....
        /*0a18*/ 	.word	0x00013580


	//   ....[52]....
        /*0a1c*/ 	.word	0x00015280


	//   ....[53]....
        /*0a20*/ 	.word	0x000152c0


	//   ....[54]....
        /*0a24*/ 	.word	0x000159d0


	//   ....[55]....
        /*0a28*/ 	.word	0x00015a10


	//   ....[56]....
        /*0a2c*/ 	.word	0x000174b0


	//   ....[57]....
        /*0a30*/ 	.word	0x00017720


	//   ....[58]....
        /*0a34*/ 	.word	0x000183e0


	//   ....[59]....
        /*0a38*/ 	.word	0x00018490


	//   ....[60]....
        /*0a3c*/ 	.word	0x00018c40


	//   ....[61]....
        /*0a40*/ 	.word	0x00018cb0


	//   ....[62]....
        /*0a44*/ 	.word	0x00019e40


	//   ....[63]....
        /*0a48*/ 	.word	0x00019e90


	//   ....[64]....
        /*0a4c*/ 	.word	0x00019f70


	//   ....[65]....
        /*0a50*/ 	.word	0x0001a290


	//   ....[66]....
        /*0a54*/ 	.word	0x0001b240


	//   ....[67]....
        /*0a58*/ 	.word	0x0001b280


	//   ....[68]....
        /*0a5c*/ 	.word	0x0001b2b0


	//   ....[69]....
        /*0a60*/ 	.word	0x0001b2f0


	//   ....[70]....
        /*0a64*/ 	.word	0x0001b8a0


	//   ....[71]....
        /*0a68*/ 	.word	0x0001b8d0


	//   ....[72]....
        /*0a6c*/ 	.word	0x0001b990


	//   ....[73]....
        /*0a70*/ 	.word	0x0001b9b0


	//   ....[74]....
        /*0a74*/ 	.word	0x0001ba70


	//   ....[75]....
        /*0a78*/ 	.word	0x0001ba90


	//   ....[76]....
        /*0a7c*/ 	.word	0x0001bb60


	//   ....[77]....
        /*0a80*/ 	.word	0x0001bb80


	//   ....[78]....
        /*0a84*/ 	.word	0x0001c350


	//   ....[79]....
        /*0a88*/ 	.word	0x0001c360


	//   ....[80]....
        /*0a8c*/ 	.word	0x0001c470


	//   ....[81]....
        /*0a90*/ 	.word	0x0001c480


	//   ....[82]....
        /*0a94*/ 	.word	0x0001c590


	//   ....[83]....
        /*0a98*/ 	.word	0x0001c5a0


	//   ....[84]....
        /*0a9c*/ 	.word	0x0001c6b0


	//   ....[85]....
        /*0aa0*/ 	.word	0x0001c6c0


	//   ....[86]....
        /*0aa4*/ 	.word	0x0001c830


	//   ....[87]....
        /*0aa8*/ 	.word	0x0001ca00


	//   ....[88]....
        /*0aac*/ 	.word	0x0001ca30


	//   ....[89]....
        /*0ab0*/ 	.word	0x0001ca60


	//   ....[90]....
        /*0ab4*/ 	.word	0x0001ca90


	//   ....[91]....
        /*0ab8*/ 	.word	0x0001cac0


	//   ....[92]....
        /*0abc*/ 	.word	0x0001caf0


	//   ....[93]....
        /*0ac0*/ 	.word	0x0001cc60


	//   ....[94]....
        /*0ac4*/ 	.word	0x0001cc90


	//   ....[95]....
        /*0ac8*/ 	.word	0x0001ccc0


	//   ....[96]....
        /*0acc*/ 	.word	0x0001ccf0


	//   ....[97]....
        /*0ad0*/ 	.word	0x0001cd20


	//   ....[98]....
        /*0ad4*/ 	.word	0x0001cd50


	//   ....[99]....
        /*0ad8*/ 	.word	0x0001cdf0


	//   ....[100]....
        /*0adc*/ 	.word	0x0001ce50


	//   ....[101]....
        /*0ae0*/ 	.word	0x0001cee0


	//   ....[102]....
        /*0ae4*/ 	.word	0x0001e090


	//   ....[103]....
        /*0ae8*/ 	.word	0x0001fc20


	//   ....[104]....
        /*0aec*/ 	.word	0x000207d0


	//   ....[105]....
        /*0af0*/ 	.word	0x000207f0


	//   ....[106]....
        /*0af4*/ 	.word	0x000208b0


	//   ....[107]....
        /*0af8*/ 	.word	0x000208c0


	//   ....[108]....
        /*0afc*/ 	.word	0x00020950


	//   ....[109]....
        /*0b00*/ 	.word	0x00020960


	//   ....[110]....
        /*0b04*/ 	.word	0x000209f0


	//   ....[111]....
        /*0b08*/ 	.word	0x00020a00


	//   ....[112]....
        /*0b0c*/ 	.word	0x00020a90


	//   ....[113]....
        /*0b10*/ 	.word	0x00020aa0


	//   ....[114]....
        /*0b14*/ 	.word	0x00020b30


	//   ....[115]....
        /*0b18*/ 	.word	0x00020b40


	//   ....[116]....
        /*0b1c*/ 	.word	0x00020bd0


	//   ....[117]....
        /*0b20*/ 	.word	0x00020be0


	//   ....[118]....
        /*0b24*/ 	.word	0x00020c30


	//   ....[119]....
        /*0b28*/ 	.word	0x00020c60


	//   ....[120]....
        /*0b2c*/ 	.word	0x00023630


	//   ....[121]....
        /*0b30*/ 	.word	0x00023680


	//   ....[122]....
        /*0b34*/ 	.word	0x000236b0


	//   ....[123]....
        /*0b38*/ 	.word	0x000236c0


	//   ....[124]....
        /*0b3c*/ 	.word	0x000236f0


	//   ....[125]....
        /*0b40*/ 	.word	0x00023720


	//   ....[126]....
        /*0b44*/ 	.word	0x00023750


	//   ....[127]....
        /*0b48*/ 	.word	0x00023780


	//   ....[128]....
        /*0b4c*/ 	.word	0x00023900


	//   ....[129]....
        /*0b50*/ 	.word	0x00023940


	//   ....[130]....
        /*0b54*/ 	.word	0x00023970


	//   ....[131]....
        /*0b58*/ 	.word	0x000239a0


	//   ....[132]....
        /*0b5c*/ 	.word	0x000239d0


	//   ....[133]....
        /*0b60*/ 	.word	0x00023a00


	//   ....[134]....
        /*0b64*/ 	.word	0x00023ac0


	//   ....[135]....
        /*0b68*/ 	.word	0x00023ae0


	//   ....[136]....
        /*0b6c*/ 	.word	0x00023b50


	//   ....[137]....
        /*0b70*/ 	.word	0x00024220


	//   ....[138]....
        /*0b74*/ 	.word	0x00024660


	//   ....[139]....
        /*0b78*/ 	.word	0x00024710


	//   ....[140]....
        /*0b7c*/ 	.word	0x000247a0


	//   ....[141]....
        /*0b80*/ 	.word	0x000247f0


	//   ....[142]....
        /*0b84*/ 	.word	0x00024840


	//   ....[143]....
        /*0b88*/ 	.word	0x000248d0


	//   ....[144]....
        /*0b8c*/ 	.word	0x00024960


	//   ....[145]....
        /*0b90*/ 	.word	0x000249b0


	//   ....[146]....
        /*0b94*/ 	.word	0x00024a00


	//   ....[147]....
        /*0b98*/ 	.word	0x00024a90


	//   ....[148]....
        /*0b9c*/ 	.word	0x00024b20


	//   ....[149]....
        /*0ba0*/ 	.word	0x00024b70


	//   ....[150]....
        /*0ba4*/ 	.word	0x00024bc0


	//   ....[151]....
        /*0ba8*/ 	.word	0x00024c50


	//   ....[152]....
        /*0bac*/ 	.word	0x00024ce0


	//   ....[153]....
        /*0bb0*/ 	.word	0x00024d30


	//   ....[154]....
        /*0bb4*/ 	.word	0x00024d80


	//   ....[155]....
        /*0bb8*/ 	.word	0x00024e70


	//   ....[156]....
        /*0bbc*/ 	.word	0x00024f20


	//   ....[157]....
        /*0bc0*/ 	.word	0x00024fa0


	//   ....[158]....
        /*0bc4*/ 	.word	0x00025040


	//   ....[159]....
        /*0bc8*/ 	.word	0x000250d0


	//   ....[160]....
        /*0bcc*/ 	.word	0x00025190


	//   ....[161]....
        /*0bd0*/ 	.word	0x00025210


	//   ....[162]....
        /*0bd4*/ 	.word	0x00025260


	//   ....[163]....
        /*0bd8*/ 	.word	0x00025400


	//   ....[164]....
        /*0bdc*/ 	.word	0x000254a0


	//   ....[165]....
        /*0be0*/ 	.word	0x00025520


	//   ....[166]....
        /*0be4*/ 	.word	0x00025590


	//   ....[167]....
        /*0be8*/ 	.word	0x00025710


	//   ....[168]....
        /*0bec*/ 	.word	0x00025800


	//   ....[169]....
        /*0bf0*/ 	.word	0x00025860


	//   ....[170]....
        /*0bf4*/ 	.word	0x000258b0


	//   ....[171]....
        /*0bf8*/ 	.word	0x00025c30


	//   ....[172]....
        /*0bfc*/ 	.word	0x00025c80


	//   ....[173]....
        /*0c00*/ 	.word	0x00025d10


	//   ....[174]....
        /*0c04*/ 	.word	0x00025da0


	//   ....[175]....
        /*0c08*/ 	.word	0x00025e30


	//   ....[176]....
        /*0c0c*/ 	.word	0x00025ec0


	//   ....[177]....
        /*0c10*/ 	.word	0x00025f50


	//   ....[178]....
        /*0c14*/ 	.word	0x00025fe0


	//   ....[179]....
        /*0c18*/ 	.word	0x000260a0


	//   ....[180]....
        /*0c1c*/ 	.word	0x000263a0


	//   ....[181]....
        /*0c20*/ 	.word	0x00026560


	//   ....[182]....
        /*0c24*/ 	.word	0x000265b0


	//   ....[183]....
        /*0c28*/ 	.word	0x00026610


	//   ....[184]....
        /*0c2c*/ 	.word	0x00026710


	//   ....[185]....
        /*0c30*/ 	.word	0x00026770


	//   ....[186]....
        /*0c34*/ 	.word	0x00026870


	//   ....[187]....
        /*0c38*/ 	.word	0x000268d0


	//   ....[188]....
        /*0c3c*/ 	.word	0x000269d0


	//   ....[189]....
        /*0c40*/ 	.word	0x00026a30


	//   ....[190]....
        /*0c44*/ 	.word	0x00026b30


	//   ....[191]....
        /*0c48*/ 	.word	0x00026b90


	//   ....[192]....
        /*0c4c*/ 	.word	0x00026c90


	//   ....[193]....
        /*0c50*/ 	.word	0x00026cf0


	//   ....[194]....
        /*0c54*/ 	.word	0x00026df0


	//   ....[195]....
        /*0c58*/ 	.word	0x00026e50


	//   ....[196]....
        /*0c5c*/ 	.word	0x00026f30


	//   ....[197]....
        /*0c60*/ 	.word	0x00027260


	//   ....[198]....
        /*0c64*/ 	.word	0x00027310


	//   ....[199]....
        /*0c68*/ 	.word	0x00027410


	//   ....[200]....
        /*0c6c*/ 	.word	0x000274a0


	//   ....[201]....
        /*0c70*/ 	.word	0x00027520


	//   ....[202]....
        /*0c74*/ 	.word	0x000275a0


	//   ....[203]....
        /*0c78*/ 	.word	0x00027620


	//   ....[204]....
        /*0c7c*/ 	.word	0x000276b0


	//   ....[205]....
        /*0c80*/ 	.word	0x00027750


	//   ....[206]....
        /*0c84*/ 	.word	0x00027820


	//   ....[207]....
        /*0c88*/ 	.word	0x000278a0


	//   ....[208]....
        /*0c8c*/ 	.word	0x00027920


	//   ....[209]....
        /*0c90*/ 	.word	0x000279a0


	//   ....[210]....
        /*0c94*/ 	.word	0x00027a30


	//   ....[211]....
        /*0c98*/ 	.word	0x00027ab0


	//   ....[212]....
        /*0c9c*/ 	.word	0x00027b50


	//   ....[213]....
        /*0ca0*/ 	.word	0x00027be0


	//   ....[214]....
        /*0ca4*/ 	.word	0x00027d10


	//----- nvinfo : EIATTR_REG_RECONFIG
	.align		4
.L_1117:
        /*0ca8*/ 	.byte	0x01, 0x54
	.zero		2


	//----- nvinfo : EIATTR_SYSCALL_OFFSETS
	.align		4
        /*0cac*/ 	.byte	0x04, 0x46
        /*0cae*/ 	.short	(.L_1119 - .L_1118)


	//   ....[0]....
.L_1118:
        /*0cb0*/ 	.word	0x00001cb0


	//   ....[1]....
        /*0cb4*/ 	.word	0x00001e00


	//   ....[2]....
        /*0cb8*/ 	.word	0x00009080


	//   ....[3]....
        /*0cbc*/ 	.word	0x00009370


	//   ....[4]....
        /*0cc0*/ 	.word	0x0001f860


	//   ....[5]....
        /*0cc4*/ 	.word	0x0001f9b0


	//   ....[6]....
        /*0cc8*/ 	.word	0x0001faa0


	//   ....[7]....
        /*0ccc*/ 	.word	0x00020340


	//----- nvinfo : EIATTR_MBARRIER_INSTR_OFFSETS
	.align		4
.L_1119:
        /*0cd0*/ 	.byte	0x04, 0x39
        /*0cd2*/ 	.short	(.L_1121 - .L_1120)


	//   ....[0]....
.L_1120:
        /*0cd4*/ 	.word	0x000002b0
        /*0cd8*/ 	.word	0x000000ff
        /*0cdc*/ 	.word	0x00028800
        /*0ce0*/ 	.short	0x0100
        /*0ce2*/ 	.byte	0x08
	.zero		1


	//   ....[1]....
        /*0ce4*/ 	.word	0x000002c0
        /*0ce8*/ 	.word	0x000000ff
        /*0cec*/ 	.word	0x00028820
        /*0cf0*/ 	.short	0x0100
        /*0cf2*/ 	.byte	0x08
	.zero		1


	//   ....[2]....
        /*0cf4*/ 	.word	0x000003b0
        /*0cf8*/ 	.word	0x000000ff
        /*0cfc*/ 	.word	0x00028830
        /*0d00*/ 	.short	0x0100
        /*0d02*/ 	.byte	0x08
	.zero		1


	//   ....[3]....
        /*0d04*/ 	.word	0x000003c0
        /*0d08*/ 	.word	0x000000ff
        /*0d0c*/ 	.word	0x00028840
        /*0d10*/ 	.short	0x0100
        /*0d12*/ 	.byte	0x08
	.zero		1


	//   ....[4]....
        /*0d14*/ 	.word	0x000003d0
        /*0d18*/ 	.word	0x000000ff
        /*0d1c*/ 	.word	0x00028838
        /*0d20*/ 	.short	0x0100
        /*0d22*/ 	.byte	0x08
	.zero		1


	//   ....[5]....
        /*0d24*/ 	.word	0x000003e0
        /*0d28*/ 	.word	0x000000ff
        /*0d2c*/ 	.word	0x00028848
        /*0d30*/ 	.short	0x0100
        /*0d32*/ 	.byte	0x08
	.zero		1


	//   ....[6]....
        /*0d34*/ 	.word	0x00000510
        /*0d38*/ 	.word	0x000000ff
        /*0d3c*/ 	.word	0x00028850
        /*0d40*/ 	.short	0x0100
        /*0d42*/ 	.byte	0x08
	.zero		1


	//   ....[7]....
        /*0d44*/ 	.word	0x00000520
        /*0d48*/ 	.word	0x000000ff
        /*0d4c*/ 	.word	0x00028860
        /*0d50*/ 	.short	0x0100
        /*0d52*/ 	.byte	0x08
	.zero		1


	//   ....[8]....
        /*0d54*/ 	.word	0x00000530
        /*0d58*/ 	.word	0x000000ff
        /*0d5c*/ 	.word	0x00028858
        /*0d60*/ 	.short	0x0100
        /*0d62*/ 	.byte	0x08
	.zero		1


	//   ....[9]....
        /*0d64*/ 	.word	0x00000540
        /*0d68*/ 	.word	0x000000ff
        /*0d6c*/ 	.word	0x00028868
        /*0d70*/ 	.short	0x0100
        /*0d72*/ 	.byte	0x08
	.zero		1


	//   ....[10]....
        /*0d74*/ 	.word	0x00000630
        /*0d78*/ 	.word	0x000000ff
        /*0d7c*/ 	.word	0x00028870
        /*0d80*/ 	.short	0x0100
        /*0d82*/ 	.byte	0x06
	.zero		1


	//   ....[11]....
        /*0d84*/ 	.word	0x00000640
        /*0d88*/ 	.word	0x000000ff
        /*0d8c*/ 	.word	0x00028880
        /*0d90*/ 	.short	0x0100
        /*0d92*/ 	.byte	0x06
	.zero		1


	//   ....[12]....
        /*0d94*/ 	.word	0x00000650
        /*0d98*/ 	.word	0x000000ff
        /*0d9c*/ 	.word	0x00028878
        /*0da0*/ 	.short	0x0100
        /*0da2*/ 	.byte	0x06
	.zero		1


	//   ....[13]....
        /*0da4*/ 	.word	0x00000660
        /*0da8*/ 	.word	0x000000ff
        /*0dac*/ 	.word	0x00028888
        /*0db0*/ 	.short	0x0100
        /*0db2*/ 	.byte	0x06
	.zero		1


	//   ....[14]....
        /*0db4*/ 	.word	0x00000790
        /*0db8*/ 	.word	0x000000ff
        /*0dbc*/ 	.word	0x00028890
        /*0dc0*/ 	.short	0x0100
        /*0dc2*/ 	.byte	0x08
	.zero		1


	//   ....[15]....
        /*0dc4*/ 	.word	0x000007a0
        /*0dc8*/ 	.word	0x000000ff
        /*0dcc*/ 	.word	0x000288a0
        /*0dd0*/ 	.short	0x0100
        /*0dd2*/ 	.byte	0x08
	.zero		1


	//   ....[16]....
        /*0dd4*/ 	.word	0x000007b0
        /*0dd8*/ 	.word	0x000000ff
        /*0ddc*/ 	.word	0x00028898
        /*0de0*/ 	.short	0x0100
        /*0de2*/ 	.byte	0x08
	.zero		1


	//   ....[17]....
        /*0de4*/ 	.word	0x000007c0
        /*0de8*/ 	.word	0x000000ff
        /*0dec*/ 	.word	0x000288a8
        /*0df0*/ 	.short	0x0100
        /*0df2*/ 	.byte	0x08
	.zero		1


	//   ....[18]....
        /*0df4*/ 	.word	0x000008f0
        /*0df8*/ 	.word	0x000000ff
        /*0dfc*/ 	.word	0x000288b0
        /*0e00*/ 	.short	0x0100
        /*0e02*/ 	.byte	0x08
	.zero		1


	//   ....[19]....
        /*0e04*/ 	.word	0x00000900
        /*0e08*/ 	.word	0x000000ff
        /*0e0c*/ 	.word	0x000288c0
        /*0e10*/ 	.short	0x0100
        /*0e12*/ 	.byte	0x08
	.zero		1


	//   ....[20]....
        /*0e14*/ 	.word	0x00000910
        /*0e18*/ 	.word	0x000000ff
        /*0e1c*/ 	.word	0x000288b8
        /*0e20*/ 	.short	0x0100
        /*0e22*/ 	.byte	0x08
	.zero		1


	//   ....[21]....
        /*0e24*/ 	.word	0x00000920
        /*0e28*/ 	.word	0x000000ff
        /*0e2c*/ 	.word	0x000288c8
        /*0e30*/ 	.short	0x0100
        /*0e32*/ 	.byte	0x08
	.zero		1


	//   ....[22]....
        /*0e34*/ 	.word	0x000033e0
        /*0e38*/ 	.word	0x0000006a
        /*0e3c*/ 	.word	0x00028890
        /*0e40*/ 	.short	0x010a
        /*0e42*/ 	.byte	0x3f
	.zero		1


	//   ....[23]....
        /*0e44*/ 	.word	0x00005980
        /*0e48*/ 	.word	0x0000006a
        /*0e4c*/ 	.word	0x00028890
        /*0e50*/ 	.short	0x010a
        /*0e52*/ 	.byte	0x3f
	.zero		1


	//   ....[24]....
        /*0e54*/ 	.word	0x00007a70
        /*0e58*/ 	.word	0x0000006a
        /*0e5c*/ 	.word	0x00028890
        /*0e60*/ 	.short	0x010a
        /*0e62*/ 	.byte	0x3f
	.zero		1


	//   ....[25]....
        /*0e64*/ 	.word	0x000080d0
        /*0e68*/ 	.word	0x0000002c
        /*0e6c*/ 	.word	0x00000000
        /*0e70*/ 	.short	0x0101
        /*0e72*/ 	.byte	0x3f
	.zero		1


	//   ....[26]....
        /*0e74*/ 	.word	0x00008110
        /*0e78*/ 	.word	0x0000006a
        /*0e7c*/ 	.word	0x000288b0
        /*0e80*/ 	.short	0x010a
        /*0e82*/ 	.byte	0x3f
	.zero		1


	//   ....[27]....
        /*0e84*/ 	.word	0x00008760
        /*0e88*/ 	.word	0x0000006a
        /*0e8c*/ 	.word	0x00000000
        /*0e90*/ 	.short	0x0101
        /*0e92*/ 	.byte	0x3f
	.zero		1


	//   ....[28]....
        /*0e94*/ 	.word	0x00009100
        /*0e98*/ 	.word	0x00000002
        /*0e9c*/ 	.word	0x00028800
        /*0ea0*/ 	.short	0x010a
        /*0ea2*/ 	.byte	0x3f
	.zero		1


	//   ....[29]....
        /*0ea4*/ 	.word	0x00009150
        /*0ea8*/ 	.word	0x00000002
        /*0eac*/ 	.word	0x00028800
        /*0eb0*/ 	.short	0x010a
        /*0eb2*/ 	.byte	0x3f
	.zero		1


	//   ....[30]....
        /*0eb4*/ 	.word	0x0000a1f0
        /*0eb8*/ 	.word	0x00000002
        /*0ebc*/ 	.word	0x00028800
        /*0ec0*/ 	.short	0x010a
        /*0ec2*/ 	.byte	0x3f
	.zero		1


	//   ....[31]....
        /*0ec4*/ 	.word	0x0000c5e0
        /*0ec8*/ 	.word	0x00000002
        /*0ecc*/ 	.word	0x00028800
        /*0ed0*/ 	.short	0x010a
        /*0ed2*/ 	.byte	0x3f
	.zero		1


	//   ....[32]....
        /*0ed4*/ 	.word	0x0000e040
        /*0ed8*/ 	.word	0x0000000b
        /*0edc*/ 	.word	0x00028830
        /*0ee0*/ 	.short	0x010a
        /*0ee2*/ 	.byte	0x3f
	.zero		1


	//   ....[33]....
        /*0ee4*/ 	.word	0x0000e0b0
        /*0ee8*/ 	.word	0x0000000b
        /*0eec*/ 	.word	0x00028830
        /*0ef0*/ 	.short	0x010a
        /*0ef2*/ 	.byte	0x3f
	.zero		1


	//   ....[34]....
        /*0ef4*/ 	.word	0x0000e740
        /*0ef8*/ 	.word	0x00000000
        /*0efc*/ 	.word	0x00000000
        /*0f00*/ 	.short	0x0101
        /*0f02*/ 	.byte	0x3f
	.zero		1


	//   ....[35]....
        /*0f04*/ 	.word	0x00011410
        /*0f08*/ 	.word	0x0000000b
        /*0f0c*/ 	.word	0x00028830
        /*0f10*/ 	.short	0x010a
        /*0f12*/ 	.byte	0x3f
	.zero		1


	//   ....[36]....
        /*0f14*/ 	.word	0x00011460
        /*0f18*/ 	.word	0x0000000b
        /*0f1c*/ 	.word	0x00028830
        /*0f20*/ 	.short	0x010a
        /*0f22*/ 	.byte	0x3f
	.zero		1


	//   ....[37]....
        /*0f24*/ 	.word	0x000118b0
        /*0f28*/ 	.word	0x0000000b
        /*0f2c*/ 	.word	0x00028850
        /*0f30*/ 	.short	0x010a
        /*0f32*/ 	.byte	0x3f
	.zero		1


	//   ....[38]....
        /*0f34*/ 	.word	0x000118f0
        /*0f38*/ 	.word	0x0000000b
        /*0f3c*/ 	.word	0x00028850
        /*0f40*/ 	.short	0x010a
        /*0f42*/ 	.byte	0x3f
	.zero		1


	//   ....[39]....
        /*0f44*/ 	.word	0x00011de0
        /*0f48*/ 	.word	0x00000006
        /*0f4c*/ 	.word	0x00000000
        /*0f50*/ 	.short	0x0101
        /*0f52*/ 	.byte	0x3f
	.zero		1


	//   ....[40]....
        /*0f54*/ 	.word	0x00013a60
        /*0f58*/ 	.word	0x00000037
        /*0f5c*/ 	.word	0x00000000
        /*0f60*/ 	.short	0x0101
        /*0f62*/ 	.byte	0x3f
	.zero		1


	//   ....[41]....
        /*0f64*/ 	.word	0x00014930
        /*0f68*/ 	.word	0x00000000
        /*0f6c*/ 	.word	0x00028830
        /*0f70*/ 	.short	0x010a
        /*0f72*/ 	.byte	0x3f
	.zero		1


	//   ....[42]....
        /*0f74*/ 	.word	0x00014980
        /*0f78*/ 	.word	0x00000000
        /*0f7c*/ 	.word	0x00028830
        /*0f80*/ 	.short	0x010a
        /*0f82*/ 	.byte	0x3f
	.zero		1


	//   ....[43]....
        /*0f84*/ 	.word	0x00014dd0
        /*0f88*/ 	.word	0x00000009
        /*0f8c*/ 	.word	0x00028850
        /*0f90*/ 	.short	0x010a
        /*0f92*/ 	.byte	0x3f
	.zero		1


	//   ....[44]....
        /*0f94*/ 	.word	0x00014e10
        /*0f98*/ 	.word	0x00000009
        /*0f9c*/ 	.word	0x00028850
        /*0fa0*/ 	.short	0x010a
        /*0fa2*/ 	.byte	0x3f
	.zero		1


	//   ....[45]....
        /*0fa4*/ 	.word	0x000165a0
        /*0fa8*/ 	.word	0x00000015
        /*0fac*/ 	.word	0x00000000
        /*0fb0*/ 	.short	0x0101
        /*0fb2*/ 	.byte	0x3f
	.zero		1


	//   ....[46]....
        /*0fb4*/ 	.word	0x00016620
        /*0fb8*/ 	.word	0x0000000d
        /*0fbc*/ 	.word	0x00000000
        /*0fc0*/ 	.short	0x0101
        /*0fc2*/ 	.byte	0x3f
	.zero		1


	//   ....[47]....
        /*0fc4*/ 	.word	0x00016b60
        /*0fc8*/ 	.word	0x00000000
        /*0fcc*/ 	.word	0x00028830
        /*0fd0*/ 	.short	0x010a
        /*0fd2*/ 	.byte	0x3f
	.zero		1


	//   ....[48]....
        /*0fd4*/ 	.word	0x00016bb0
        /*0fd8*/ 	.word	0x00000000
        /*0fdc*/ 	.word	0x00028830
        /*0fe0*/ 	.short	0x010a
        /*0fe2*/ 	.byte	0x3f
	.zero		1


	//   ....[49]....
        /*0fe4*/ 	.word	0x00017000
        /*0fe8*/ 	.word	0x00000009
        /*0fec*/ 	.word	0x00028850
        /*0ff0*/ 	.short	0x010a
        /*0ff2*/ 	.byte	0x3f
	.zero		1


	//   ....[50]....
        /*0ff4*/ 	.word	0x00017040
        /*0ff8*/ 	.word	0x00000009
        /*0ffc*/ 	.word	0x00028850
        /*1000*/ 	.short	0x010a
        /*1002*/ 	.byte	0x3f
	.zero		1


	//   ....[51]....
        /*1004*/ 	.word	0x00017570
        /*1008*/ 	.word	0x0000000e
        /*100c*/ 	.word	0x00000000
        /*1010*/ 	.short	0x0101
        /*1012*/ 	.byte	0x3f
	.zero		1


	//   ....[52]....
        /*1014*/ 	.word	0x00019190
        /*1018*/ 	.word	0x00000035
        /*101c*/ 	.word	0x00000000
        /*1020*/ 	.short	0x0101
        /*1022*/ 	.byte	0x3f
	.zero		1


	//   ....[53]....
        /*1024*/ 	.word	0x00019d40
        /*1028*/ 	.word	0x0000000d
        /*102c*/ 	.word	0x00028850
        /*1030*/ 	.short	0x010a
        /*1032*/ 	.byte	0x3f
	.zero		1


	//   ....[54]....
        /*1034*/ 	.word	0x00019dc0
        /*1038*/ 	.word	0x0000000d
        /*103c*/ 	.word	0x00028850
        /*1040*/ 	.short	0x010a
        /*1042*/ 	.byte	0x3f
	.zero		1


	//   ....[55]....
        /*1044*/ 	.word	0x0001a380
        /*1048*/ 	.word	0x00000004
        /*104c*/ 	.word	0x00000000
        /*1050*/ 	.short	0x0101
        /*1052*/ 	.byte	0x3f
	.zero		1


	//   ....[56]....
        /*1054*/ 	.word	0x0001b8c0
        /*1058*/ 	.word	0x00000000
        /*105c*/ 	.word	0x00000000
        /*1060*/ 	.short	0x0101
        /*1062*/ 	.byte	0x3f
	.zero		1


	//   ....[57]....
        /*1064*/ 	.word	0x0001e180
        /*1068*/ 	.word	0x00000007
        /*106c*/ 	.word	0x00028820
        /*1070*/ 	.short	0x010a
        /*1072*/ 	.byte	0x3f
	.zero		1


	//   ....[58]....
        /*1074*/ 	.word	0x0001e260
        /*1078*/ 	.word	0x00000007
        /*107c*/ 	.word	0x000288a0
        /*1080*/ 	.short	0x010a
        /*1082*/ 	.byte	0x3f
	.zero		1


	//   ....[59]....
        /*1084*/ 	.word	0x0001e5b0
        /*1088*/ 	.word	0x00000007
        /*108c*/ 	.word	0x000288c0
        /*1090*/ 	.short	0x010a
        /*1092*/ 	.byte	0x3f
	.zero		1


	//   ....[60]....
        /*1094*/ 	.word	0x0001ea70
        /*1098*/ 	.word	0x00000008
        /*109c*/ 	.word	0x000288a0
        /*10a0*/ 	.short	0x010a
        /*10a2*/ 	.byte	0x3f
	.zero		1


	//   ....[61]....
        /*10a4*/ 	.word	0x0001eda0
        /*10a8*/ 	.word	0x00000008
        /*10ac*/ 	.word	0x000288c0
        /*10b0*/ 	.short	0x010a
        /*10b2*/ 	.byte	0x3f
	.zero		1


	//   ....[62]....
        /*10b4*/ 	.word	0x0001feb0
        /*10b8*/ 	.word	0x00000000
        /*10bc*/ 	.word	0x00028840
        /*10c0*/ 	.short	0x010a
        /*10c2*/ 	.byte	0x3f
	.zero		1


	//   ....[63]....
        /*10c4*/ 	.word	0x00020d50
        /*10c8*/ 	.word	0x00000008
        /*10cc*/ 	.word	0x00028800
        /*10d0*/ 	.short	0x0107
        /*10d2*/ 	.byte	0x3f
	.zero		1


	//   ....[64]....
        /*10d4*/ 	.word	0x00020e50
        /*10d8*/ 	.word	0x00000002
        /*10dc*/ 	.word	0x00028800
        /*10e0*/ 	.short	0x0101
        /*10e2*/ 	.byte	0x3f
	.zero		1


	//   ....[65]....
        /*10e4*/ 	.word	0x00020e70
        /*10e8*/ 	.word	0x00000002
        /*10ec*/ 	.word	0x00028820
        /*10f0*/ 	.short	0x010a
        /*10f2*/ 	.byte	0x3f
	.zero		1


	//   ....[66]....
        /*10f4*/ 	.word	0x000211f0
        /*10f8*/ 	.word	0x00000003
        /*10fc*/ 	.word	0x00028840
        /*1100*/ 	.short	0x010a
        /*1102*/ 	.byte	0x3f
	.zero		1


	//   ....[67]....
        /*1104*/ 	.word	0x000215b0
        /*1108*/ 	.word	0x00000002
        /*110c*/ 	.word	0x00028860
        /*1110*/ 	.short	0x010a
        /*1112*/ 	.byte	0x3f
	.zero		1


	//   ....[68]....
        /*1114*/ 	.word	0x00021cb0
        /*1118*/ 	.word	0x00000003
        /*111c*/ 	.word	0x00028840
        /*1120*/ 	.short	0x010a
        /*1122*/ 	.byte	0x3f
	.zero		1


	//   ....[69]....
        /*1124*/ 	.word	0x00022070
        /*1128*/ 	.word	0x00000002
        /*112c*/ 	.word	0x00028860
        /*1130*/ 	.short	0x010a
        /*1132*/ 	.byte	0x3f
	.zero		1


	//   ....[70]....
        /*1134*/ 	.word	0x000226c0
        /*1138*/ 	.word	0x00000002
        /*113c*/ 	.word	0x00028840
        /*1140*/ 	.short	0x010a
        /*1142*/ 	.byte	0x3f
	.zero		1


	//   ....[71]....
        /*1144*/ 	.word	0x00022a70
        /*1148*/ 	.word	0x00000002
        /*114c*/ 	.word	0x00028860
        /*1150*/ 	.short	0x010a
        /*1152*/ 	.byte	0x3f
	.zero		1


	//   ....[72]....
        /*1154*/ 	.word	0x00023040
        /*1158*/ 	.word	0x00000000
        /*115c*/ 	.word	0x00028860
        /*1160*/ 	.short	0x010a
        /*1162*/ 	.byte	0x3f
	.zero		1


	//   ....[73]....
        /*1164*/ 	.word	0x000241a0
        /*1168*/ 	.word	0x00000000
        /*116c*/ 	.word	0x00028820
        /*1170*/ 	.short	0x010a
        /*1172*/ 	.byte	0x3f
	.zero		1


	//   ....[74]....
        /*1174*/ 	.word	0x00024350
        /*1178*/ 	.word	0x00000006
        /*117c*/ 	.word	0x00000000
        /*1180*/ 	.short	0x010a
        /*1182*/ 	.byte	0x3f
	.zero		1


	//   ....[75]....
        /*1184*/ 	.word	0x000243c0
        /*1188*/ 	.word	0x00000007
        /*118c*/ 	.word	0x00000000
        /*1190*/ 	.short	0x010a
        /*1192*/ 	.byte	0x3f
	.zero		1


	//   ....[76]....
        /*1194*/ 	.word	0x00024430
        /*1198*/ 	.word	0x00000004
        /*119c*/ 	.word	0x00000000
        /*11a0*/ 	.short	0x010a
        /*11a2*/ 	.byte	0x3f
	.zero		1


	//   ....[77]....
        /*11a4*/ 	.word	0x00024460
        /*11a8*/ 	.word	0x00000003
        /*11ac*/ 	.word	0x00000000
        /*11b0*/ 	.short	0x010a
        /*11b2*/ 	.byte	0x3f
	.zero		1


	//   ....[78]....
        /*11b4*/ 	.word	0x000244c0
        /*11b8*/ 	.word	0x0000006a
        /*11bc*/ 	.word	0x00028890
        /*11c0*/ 	.short	0x010a
        /*11c2*/ 	.byte	0x3f
	.zero		1


	//   ....[79]....
        /*11c4*/ 	.word	0x00024510
        /*11c8*/ 	.word	0x0000006a
        /*11cc*/ 	.word	0x00028890
        /*11d0*/ 	.short	0x010a
        /*11d2*/ 	.byte	0x3f
	.zero		1


	//   ....[80]....
        /*11d4*/ 	.word	0x00024560
        /*11d8*/ 	.word	0x0000006a
        /*11dc*/ 	.word	0x00028890
        /*11e0*/ 	.short	0x010a
        /*11e2*/ 	.byte	0x3f
	.zero		1


	//   ....[81]....
        /*11e4*/ 	.word	0x000245b0
        /*11e8*/ 	.word	0x0000006a
        /*11ec*/ 	.word	0x000288b0
        /*11f0*/ 	.short	0x010a
        /*11f2*/ 	.byte	0x3f
	.zero		1


	//   ....[82]....
        /*11f4*/ 	.word	0x00024db0
        /*11f8*/ 	.word	0x00000002
        /*11fc*/ 	.word	0x00028800
        /*1200*/ 	.short	0x010a
        /*1202*/ 	.byte	0x3f
	.zero		1


	//   ....[83]....
        /*1204*/ 	.word	0x00025910
        /*1208*/ 	.word	0x00000002
        /*120c*/ 	.word	0x00028800
        /*1210*/ 	.short	0x010a
        /*1212*/ 	.byte	0x3f
	.zero		1


	//   ....[84]....
        /*1214*/ 	.word	0x00025960
        /*1218*/ 	.word	0x0000000b
        /*121c*/ 	.word	0x00028830
        /*1220*/ 	.short	0x010a
        /*1222*/ 	.byte	0x3f
	.zero		1


	//   ....[85]....
        /*1224*/ 	.word	0x000259b0
        /*1228*/ 	.word	0x0000000b
        /*122c*/ 	.word	0x00028830
        /*1230*/ 	.short	0x010a
        /*1232*/ 	.byte	0x3f
	.zero		1


	//   ....[86]....
        /*1234*/ 	.word	0x00025a00
        /*1238*/ 	.word	0x0000000b
        /*123c*/ 	.word	0x00028850
        /*1240*/ 	.short	0x010a
        /*1242*/ 	.byte	0x3f
	.zero		1


	//   ....[87]....
        /*1244*/ 	.word	0x00025a50
        /*1248*/ 	.word	0x00000000
        /*124c*/ 	.word	0x00028830
        /*1250*/ 	.short	0x010a
        /*1252*/ 	.byte	0x3f
	.zero		1


	//   ....[88]....
        /*1254*/ 	.word	0x00025aa0
        /*1258*/ 	.word	0x00000009
        /*125c*/ 	.word	0x00028850
        /*1260*/ 	.short	0x010a
        /*1262*/ 	.byte	0x3f
	.zero		1


	//   ....[89]....
        /*1264*/ 	.word	0x00025af0
        /*1268*/ 	.word	0x00000000
        /*126c*/ 	.word	0x00028830
        /*1270*/ 	.short	0x010a
        /*1272*/ 	.byte	0x3f
	.zero		1


	//   ....[90]....
        /*1274*/ 	.word	0x00025b40
        /*1278*/ 	.word	0x00000009
        /*127c*/ 	.word	0x00028850
        /*1280*/ 	.short	0x010a
        /*1282*/ 	.byte	0x3f
	.zero		1


	//   ....[91]....
        /*1284*/ 	.word	0x00025b90
        /*1288*/ 	.word	0x0000000d
        /*128c*/ 	.word	0x00028850
        /*1290*/ 	.short	0x010a
        /*1292*/ 	.byte	0x3f
	.zero		1


	//   ....[92]....
        /*1294*/ 	.word	0x00026180
        /*1298*/ 	.word	0x00000006
        /*129c*/ 	.word	0x00028820
        /*12a0*/ 	.short	0x010a
        /*12a2*/ 	.byte	0x3f
	.zero		1


	//   ....[93]....
        /*12a4*/ 	.word	0x000261d0
        /*12a8*/ 	.word	0x00000007
        /*12ac*/ 	.word	0x000288a0
        /*12b0*/ 	.short	0x010a
        /*12b2*/ 	.byte	0x3f
	.zero		1


	//   ....[94]....
        /*12b4*/ 	.word	0x00026220
        /*12b8*/ 	.word	0x00000007
        /*12bc*/ 	.word	0x000288c0
        /*12c0*/ 	.short	0x010a
        /*12c2*/ 	.byte	0x3f
	.zero		1


	//   ....[95]....
        /*12c4*/ 	.word	0x00026270
        /*12c8*/ 	.word	0x00000008
        /*12cc*/ 	.word	0x000288a0
        /*12d0*/ 	.short	0x010a
        /*12d2*/ 	.byte	0x3f
	.zero		1


	//   ....[96]....
        /*12d4*/ 	.word	0x000262c0
        /*12d8*/ 	.word	0x00000008
        /*12dc*/ 	.word	0x000288c0
        /*12e0*/ 	.short	0x010a
        /*12e2*/ 	.byte	0x3f
	.zero		1


	//   ....[97]....
        /*12e4*/ 	.word	0x00026460
        /*12e8*/ 	.word	0x00000000
        /*12ec*/ 	.word	0x00028840
        /*12f0*/ 	.short	0x010a
        /*12f2*/ 	.byte	0x3f
	.zero		1


	//   ....[98]....
        /*12f4*/ 	.word	0x00026f80
        /*12f8*/ 	.word	0x00000002
        /*12fc*/ 	.word	0x00028820
        /*1300*/ 	.short	0x010a
        /*1302*/ 	.byte	0x3f
	.zero		1


	//   ....[99]....
        /*1304*/ 	.word	0x00026fd0
        /*1308*/ 	.word	0x00000003
        /*130c*/ 	.word	0x00028840
        /*1310*/ 	.short	0x010a
        /*1312*/ 	.byte	0x3f
	.zero		1


	//   ....[100]....
        /*1314*/ 	.word	0x00027020
        /*1318*/ 	.word	0x00000002
        /*131c*/ 	.word	0x00028860
        /*1320*/ 	.short	0x010a
        /*1322*/ 	.byte	0x3f
	.zero		1


	//   ....[101]....
        /*1324*/ 	.word	0x00027070
        /*1328*/ 	.word	0x00000003
        /*132c*/ 	.word	0x00028840
        /*1330*/ 	.short	0x010a
        /*1332*/ 	.byte	0x3f
	.zero		1


	//   ....[102]....
        /*1334*/ 	.word	0x000270c0
        /*1338*/ 	.word	0x00000002
        /*133c*/ 	.word	0x00028860
        /*1340*/ 	.short	0x010a
        /*1342*/ 	.byte	0x3f
	.zero		1


	//   ....[103]....
        /*1344*/ 	.word	0x00027110
        /*1348*/ 	.word	0x00000002
        /*134c*/ 	.word	0x00028840
        /*1350*/ 	.short	0x010a
        /*1352*/ 	.byte	0x3f
	.zero		1


	//   ....[104]....
        /*1354*/ 	.word	0x00027160
        /*1358*/ 	.word	0x00000002
        /*135c*/ 	.word	0x00028860
        /*1360*/ 	.short	0x010a
        /*1362*/ 	.byte	0x3f
	.zero		1


	//   ....[105]....
        /*1364*/ 	.word	0x000271b0
        /*1368*/ 	.word	0x00000000
        /*136c*/ 	.word	0x00028860
        /*1370*/ 	.short	0x010a
        /*1372*/ 	.byte	0x3f
	.zero		1


	//   ....[106]....
        /*1374*/ 	.word	0x00027c30
        /*1378*/ 	.word	0x00000000
        /*137c*/ 	.word	0x00028820
        /*1380*/ 	.short	0x010a
        /*1382*/ 	.byte	0x3f
	.zero		1


	//   ....[107]....
        /*1384*/ 	.word	0x00027dd0
        /*1388*/ 	.word	0x00000006
        /*138c*/ 	.word	0x00000000
        /*1390*/ 	.short	0x010a
        /*1392*/ 	.byte	0x3f
	.zero		1


	//   ....[108]....
        /*1394*/ 	.word	0x00027e20
        /*1398*/ 	.word	0x00000007
        /*139c*/ 	.word	0x00000000
        /*13a0*/ 	.short	0x010a
        /*13a2*/ 	.byte	0x3f
	.zero		1


	//   ....[109]....
        /*13a4*/ 	.word	0x00027e70
        /*13a8*/ 	.word	0x00000004
        /*13ac*/ 	.word	0x00000000
        /*13b0*/ 	.short	0x010a
        /*13b2*/ 	.byte	0x3f
	.zero		1


	//----- nvinfo : EIATTR_NUM_MBARRIERS
	.align		4
.L_1121:
        /*13b4*/ 	.byte	0x03, 0x38
        /*13b6*/ 	.short	0x0016


	//----- nvinfo : EIATTR_EXIT_INSTR_OFFSETS
	.align		4
        /*13b8*/ 	.byte	0x04, 0x1c
        /*13ba*/ 	.short	(.L_1123 - .L_1122)


	//   ....[0]....
.L_1122:
        /*13bc*/ 	.word	0x000244b0


	//----- nvinfo : EIATTR_MAX_THREADS
	.align		4
.L_1123:
        /*13c0*/ 	.byte	0x04, 0x05
        /*13c2*/ 	.short	(.L_1125 - .L_1124)
.L_1124:
        /*13c4*/ 	.word	0x00000180
        /*13c8*/ 	.word	0x00000001
        /*13cc*/ 	.word	0x00000001


	//----- nvinfo : EIATTR_CRS_STACK_SIZE
	.align		4
.L_1125:
        /*13d0*/ 	.byte	0x04, 0x1e
        /*13d2*/ 	.short	(.L_1127 - .L_1126)
.L_1126:
        /*13d4*/ 	.word	0x00000000


	//----- nvinfo : EIATTR_CBANK_PARAM_SIZE
	.align		4
.L_1127:
        /*13d8*/ 	.byte	0x03, 0x19
        /*13da*/ 	.short	0x0af0


	//----- nvinfo : EIATTR_PARAM_CBANK
	.align		4
        /*13dc*/ 	.byte	0x04, 0x0a
        /*13de*/ 	.short	(.L_1129 - .L_1128)
	.align		4
.L_1128:
        /*13e0*/ 	.word	index@(.nv.constant0._ZN7cutlass13device_kernelIN5flash11enable_sm90INS1_16FlashAttnFwdSm90INS1_25CollectiveMainloopFwdSm90ILi2EN4cute5tupleIJNS5_1CILi1EEES8_S8_EEENS6_IJNS7_ILi128EEESA_SA_EEELi128ENS_6half_tEfNS_4arch4Sm90ELb0ELb1ELb0ELb1ELb0ELb1ELb0ELb1ELb1ELb1ELb0ELb0EEENS1_21CollectiveEpilogueFwdISB_S9_SC_SE_Li256ELb1ELb1ELb0ELb0EEENS1_36VarlenDynamicPersistentTileSchedulerILi128ELi128ELi256ELi128ELb0ELb1ELb1ELb1ELb0ELb1EEEEEEEEEvNT_6ParamsE)
        /*13e4*/ 	.short	0x0210
        /*13e6*/ 	.short	0x0af0


	//----- nvinfo : EIATTR_SW_WAR
	.align		4
.L_1129:
        /*13e8*/ 	.byte	0x04, 0x36
        /*13ea*/ 	.short	(.L_1131 - .L_1130)
.L_1130:
        /*13ec*/ 	.word	0x00000008
.L_1131:


//--------------------- .nv.info._ZN7cutlass13device_kernelIN5flash11enable_sm90INS1_16FlashAttnFwdSm90INS1_25CollectiveMainloopFwdSm90ILi2EN4cute5tupleIJNS5_1CILi1EEES8_S8_EEENS6_IJNS7_ILi128EEESA_SA_EEELi128ENS_6half_tEfNS_4arch4Sm90ELb1ELb0ELb0ELb0ELb0ELb0ELb0ELb1ELb1ELb1ELb0ELb0EEENS1_21CollectiveEpilogueFwdISB_S9_SC_SE_Li256ELb0ELb1ELb0ELb0EEENS1_30DynamicPersistentTileSchedulerILi256ELi128ELb0ELb1ELb1EEEEEEEEEvNT_6ParamsE --------------------------
	.section	.nv.info._ZN7cutlass13device_kernelIN5flash11enable_sm90INS1_16FlashAttnFwdSm90INS1_25CollectiveMainloopFwdSm90ILi2EN4cute5tupleIJNS5_1CILi1EEES8_S8_EEENS6_IJNS7_ILi128EEESA_SA_EEELi128ENS_6half_tEfNS_4arch4Sm90ELb1ELb0ELb0ELb0ELb0ELb0ELb0ELb1ELb1ELb1ELb0ELb0EEENS1_21CollectiveEpilogueFwdISB_S9_SC_SE_Li256ELb0ELb1ELb0ELb0EEENS1_30DynamicPersistentTileSchedulerILi256ELi128ELb0ELb1ELb1EEEEEEEEEvNT_6ParamsE,"",@"SHT_CUDA_INFO"
	.sectionflags	@""
	.align	4


	//----- nvinfo : EIATTR_CUDA_API_VERSION
	.align		4
        /*0000*/ 	.byte	0x04, 0x37
        /*0002*/ 	.short	(.L_1133 - .L_1132)
.L_1132:
        /*0004*/ 	.word	0x00000082


	//----- nvinfo : EIATTR_KPARAM_INFO
	.align		4
.L_1133:
        /*0008*/ 	.byte	0x04, 0x17
        /*000a*/ 	.short	(.L_1135 - .L_1134)
.L_1134:
        /*000c*/ 	.word	0x00000000
        /*0010*/ 	.short	0x0000
        /*0012*/ 	.short	0x0070
        /*0014*/ 	.byte	0x00, 0xf0, 0x01, 0x2a


	//----- nvinfo : EIATTR_SPARSE_MMA_MASK
	.align		4
.L_1135:
        /*0018*/ 	.byte	0x03, 0x50
        /*001a*/ 	.short	0x0000


	//----- nvinfo : EIATTR_MAXREG_COUNT
	.align		4
        /*001c*/ 	.byte	0x03, 0x1b
        /*001e*/ 	.short	0x00a8


	//----- nvinfo : EIATTR_NUM_BARRIERS
	.align		4
        /*0020*/ 	.byte	0x02, 0x4c
        /*0022*/ 	.byte	0x10
	.zero		1


	//----- nvinfo : EIATTR_EXTERNS
	.align		4
        /*0024*/ 	.byte	0x04, 0x0f
        /*0026*/ 	.short	(.L_1137 - .L_1136)


	//   ....[0]....
	.align		4
.L_1136:
        /*0028*/ 	.word	index@(__assertfail)


	//----- nvinfo : EIATTR_ANNOTATIONS
	.align		4
.L_1137:
        /*002c*/ 	.byte	0x04, 0x55
        /*002e*/ 	.short	(.L_1139 - .L_1138)


	//   ....[0]....
.L_1138:
        /* <DEDUP_REMOVED lines=25> */


	//----- nvinfo : EIATTR_MERCURY_ISA_VERSION
	.align		4
.L_1139:
        /*01b0*/ 	.byte	0x03, 0x5f
        /*01b2*/ 	.short	0x0101


	//----- nvinfo : EIATTR_INT_WARP_WIDE_INSTR_OFFSETS
	.align		4
        /*01b4*/ 	.byte	0x04, 0x31
        /*01b6*/ 	.short	(.L_1141 - .L_1140)


	//   ....[0]....
.L_1140:
        /*01b8*/ 	.word	0x00000130


	//   ....[1]....
        /*01bc*/ 	.word	0x00000170


	//   ....[2]....
        /*01c0*/ 	.word	0x000001e0


	//   ....[3]....
        /*01c4*/ 	.word	0x0000b2d0


	//   ....[4]....
        /*01c8*/ 	.word	0x0000b360


	//   ....[5]....
        /*01cc*/ 	.word	0x0000e680


	//   ....[6]....
        /*01d0*/ 	.word	0x0000e710


	//----- nvinfo : EIATTR_COOP_GROUP_MASK_REGIDS
	.align		4
.L_1141:
        /*01d4*/ 	.byte	0x04, 0x29
        /*01d6*/ 	.short	(.L_1143 - .L_1142)


	//   ....[0]....
.L_1142:
        /*01d8*/ 	.word	0xffffffff


	//   ....[1]....
        /*01dc*/ 	.word	0xffffffff


	//   ....[2]....
        /*01e0*/ 	.word	0xffffffff


	//   ....[3]....
        /*01e4*/ 	.word	0xffffffff


	//   ....[4]....
        /*01e8*/ 	.word	0xffffffff


	//   ....[5]....
        /*01ec*/ 	.word	0xffffffff


	//   ....[6]....
        /*01f0*/ 	.word	0xffffffff


	//   ....[7]....
        /*01f4*/ 	.word	0xffffffff


	//   ....[8]....
        /*01f8*/ 	.word	0xffffffff


	//   ....[9]....
        /*01fc*/ 	.word	0xffffffff


	//   ....[10]....
        /*0200*/ 	.word	0xffffffff


	//   ....[11]....
        /*0204*/ 	.word	0xffffffff


	//   ....[12]....
        /*0208*/ 	.word	0xffffffff


	//   ....[13]....
        /*020c*/ 	.word	0xffffffff


	//   ....[14]....
        /*0210*/ 	.word	0xffffffff


	//   ....[15]....
        /*0214*/ 	.word	0xffffffff


	//   ....[16]....
        /*0218*/ 	.word	0xffffffff


	//   ....[17]....
        /*021c*/ 	.word	0xffffffff


	//   ....[18]....
        /*0220*/ 	.word	0xffffffff


	//   ....[19]....
        /*0224*/ 	.word	0xffffffff


	//   ....[20]....
        /*0228*/ 	.word	0xffffffff


	//   ....[21]....
        /*022c*/ 	.word	0xffffffff


	//   ....[22]....
        /*0230*/ 	.word	0xffffffff


	//   ....[23]....
        /*0234*/ 	.word	0xffffffff


	//   ....[24]....
        /*0238*/ 	.word	0xffffffff


	//   ....[25]....
        /*023c*/ 	.word	0xffffffff


	//   ....[26]....
        /*0240*/ 	.word	0xffffffff


	//   ....[27]....
        /*0244*/ 	.word	0xffffffff


	//   ....[28]....
        /*0248*/ 	.word	0xffffffff


	//   ....[29]....
        /*024c*/ 	.word	0xffffffff


	//   ....[30]....
        /*0250*/ 	.word	0xffffffff


	//   ....[31]....
        /*0254*/ 	.word	0xffffffff


	//   ....[32]....
        /*0258*/ 	.word	0xffffffff


	//   ....[33]....
        /*025c*/ 	.word	0xffffffff


	//   ....[34]....
        /*0260*/ 	.word	0xffffffff


	//   ....[35]....
        /*0264*/ 	.word	0xffffffff


	//   ....[36]....
        /*0268*/ 	.word	0xffffffff


	//   ....[37]....
        /*026c*/ 	.word	0xffffffff


	//   ....[38]....
        /*0270*/ 	.word	0xffffffff


	//   ....[39]....
        /*0274*/ 	.word	0xffffffff


	//   ....[40]....
        /*0278*/ 	.word	0xffffffff


	//   ....[41]....
        /*027c*/ 	.word	0xffffffff


	//   ....[42]....
        /*0280*/ 	.word	0xffffffff


	//   ....[43]....
        /*0284*/ 	.word	0xffffffff


	//   ....[44]....
        /*0288*/ 	.word	0xffffffff


	//   ....[45]....
        /*028c*/ 	.word	0xffffffff


	//   ....[46]....
        /*0290*/ 	.word	0xffffffff


	//   ....[47]....
        /*0294*/ 	.word	0xffffffff


	//   ....[48]....
        /*0298*/ 	.word	0xffffffff


	//   ....[49]....
        /*029c*/ 	.word	0xffffffff


	//   ....[50]....
        /*02a0*/ 	.word	0xffffffff


	//   ....[51]....
        /*02a4*/ 	.word	0xffffffff


	//   ....[52]....
        /*02a8*/ 	.word	0xffffffff


	//   ....[53]....
        /*02ac*/ 	.word	0xffffffff


	//   ....[54]....
        /*02b0*/ 	.word	0xffffffff


	//   ....[55]....
        /*02b4*/ 	.word	0xffffffff


	//   ....[56]....
        /*02b8*/ 	.word	0xffffffff


	//   ....[57]....
        /*02bc*/ 	.word	0xffffffff


	//   ....[58]....
        /*02c0*/ 	.word	0xffffffff


	//   ....[59]....
        /*02c4*/ 	.word	0xffffffff


	//   ....[60]....
        /*02c8*/ 	.word	0xffffffff


	//   ....[61]....
        /*02cc*/ 	.word	0xffffffff


	//   ....[62]....
        /*02d0*/ 	.word	0xffffffff


	//   ....[63]....
        /*02d4*/ 	.word	0xffffffff


	//   ....[64]....
        /*02d8*/ 	.word	0xffffffff


	//   ....[65]....
        /*02dc*/ 	.word	0xffffffff


	//   ....[66]....
        /*02e0*/ 	.word	0xffffffff


	//   ....[67]....
        /*02e4*/ 	.word	0xffffffff


	//   ....[68]....
        /*02e8*/ 	.word	0x0500000f


	//   ....[69]....
        /*02ec*/ 	.word	0x0500000f


	//   ....[70]....
        /*02f0*/ 	.word	0x0500000f


	//   ....[71]....
        /*02f4*/ 	.word	0x0500000f


	//   ....[72]....
        /*02f8*/ 	.word	0x0500000f


	//   ....[73]....
        /*02fc*/ 	.word	0x0500000f


	//   ....[74]....
        /*0300*/ 	.word	0x0500000f


	//   ....[75]....
        /*0304*/ 	.word	0x0500000f


	//   ....[76]....
        /*0308*/ 	.word	0x0500000f


	//   ....[77]....
        /*030c*/ 	.word	0x0500000f


	//   ....[78]....
        /*0310*/ 	.word	0x0500000f


	//   ....[79]....
        /*0314*/ 	.word	0x0500000f


	//   ....[80]....
        /*0318*/ 	.word	0x0500000f


	//   ....[81]....
        /*031c*/ 	.word	0x0500000f


	//   ....[82]....
        /*0320*/ 	.word	0x0500000f


	//   ....[83]....
        /*0324*/ 	.word	0x0500000f


	//   ....[84]....
        /*0328*/ 	.word	0x0500000f


	//   ....[85]....
        /*032c*/ 	.word	0x0500000f


	//   ....[86]....
        /*0330*/ 	.word	0x0500000f


	//----- nvinfo : EIATTR_COOP_GROUP_INSTR_OFFSETS
	.align		4
.L_1143:
        /*0334*/ 	.byte	0x04, 0x28
        /*0336*/ 	.short	(.L_1145 - .L_1144)


	//   ....[0]....
.L_1144:
        /*0338*/ 	.word	0x00000070


	//   ....[1]....
        /*033c*/ 	.word	0x00000140


	//   ....[2]....
        /*0340*/ 	.word	0x00000190


	//   ....[3]....
        /*0344*/ 	.word	0x000003c0


	//   ....[4]....
        /*0348*/ 	.word	0x00000520


	//   ....[5]....
        /*034c*/ 	.word	0x00000640


	//   ....[6]....
        /*0350*/ 	.word	0x000007a0


	//   ....[7]....
        /*0354*/ 	.word	0x00001470


	//   ....[8]....
        /*0358*/ 	.word	0x00001c20


	//   ....[9]....
        /*035c*/ 	.word	0x00001c40


	//   ....[10]....
        /*0360*/ 	.word	0x000024e0


	//   ....[11]....
        /*0364*/ 	.word	0x000025b0


	//   ....[12]....
        /*0368*/ 	.word	0x00002fe0


	//   ....[13]....
        /*036c*/ 	.word	0x00003050


	//   ....[14]....
        /*0370*/ 	.word	0x00004200


	//   ....[15]....
        /*0374*/ 	.word	0x00004910


	//   ....[16]....
        /*0378*/ 	.word	0x00004940


	//   ....[17]....
        /*037c*/ 	.word	0x000049a0


	//   ....[18]....
        /*0380*/ 	.word	0x00005110


	//   ....[19]....
        /*0384*/ 	.word	0x000052e0


	//   ....[20]....
        /*0388*/ 	.word	0x00006c40


	//   ....[21]....
        /*038c*/ 	.word	0x00006c70


	//   ....[22]....
        /*0390*/ 	.word	0x00006f30


	//   ....[23]....
        /*0394*/ 	.word	0x00006f80


	//   ....[24]....
        /*0398*/ 	.word	0x00008580


	//   ....[25]....
        /*039c*/ 	.word	0x000085c0


	//   ....[26]....
        /*03a0*/ 	.word	0x000086a0


	//   ....[27]....
        /*03a4*/ 	.word	0x000086c0


	//   ....[28]....
        /*03a8*/ 	.word	0x000097c0


	//   ....[29]....
        /*03ac*/ 	.word	0x000097f0


	//   ....[30]....
        /*03b0*/ 	.word	0x00009820


	//   ....[31]....
        /*03b4*/ 	.word	0x00009850


	//   ....[32]....
        /*03b8*/ 	.word	0x00009dc0


	//   ....[33]....
        /*03bc*/ 	.word	0x00009e00


	//   ....[34]....
        /*03c0*/ 	.word	0x00009ec0


	//   ....[35]....
        /*03c4*/ 	.word	0x00009ee0


	//   ....[36]....
        /*03c8*/ 	.word	0x00009fa0


	//   ....[37]....
        /*03cc*/ 	.word	0x00009fc0


	//   ....[38]....
        /*03d0*/ 	.word	0x0000a090


	//   ....[39]....
        /*03d4*/ 	.word	0x0000a0b0


	//   ....[40]....
        /*03d8*/ 	.word	0x0000a730


	//   ....[41]....
        /*03dc*/ 	.word	0x0000a760


	//   ....[42]....
        /*03e0*/ 	.word	0x0000a830


	//   ....[43]....
        /*03e4*/ 	.word	0x0000a850


	//   ....[44]....
        /*03e8*/ 	.word	0x0000a910


	//   ....[45]....
        /*03ec*/ 	.word	0x0000a930


	//   ....[46]....
        /*03f0*/ 	.word	0x0000aa00


	//   ....[47]....
        /*03f4*/ 	.word	0x0000aa20


	//   ....[48]....
        /*03f8*/ 	.word	0x0000ab80


	//   ....[49]....
        /*03fc*/ 	.word	0x0000b8d0


	//   ....[50]....
        /*0400*/ 	.word	0x0000c2b0


	//   ....[51]....
        /*0404*/ 	.word	0x0000c2c0


	//   ....[52]....
        /*0408*/ 	.word	0x0000c330


	//   ....[53]....
        /*040c*/ 	.word	0x0000c360


	//   ....[54]....
        /*0410*/ 	.word	0x0000c410


	//   ....[55]....
        /*0414*/ 	.word	0x0000c420


	//   ....[56]....
        /*0418*/ 	.word	0x0000c4a0


	//   ....[57]....
        /*041c*/ 	.word	0x0000c4b0


	//   ....[58]....
        /*0420*/ 	.word	0x0000c530


	//   ....[59]....
        /*0424*/ 	.word	0x0000c540


	//   ....[60]....
        /*0428*/ 	.word	0x0000c5c0


	//   ....[61]....
        /*042c*/ 	.word	0x0000c5d0


	//   ....[62]....
        /*0430*/ 	.word	0x0000c650


	//   ....[63]....
        /*0434*/ 	.word	0x0000c660


	//   ....[64]....
        /*0438*/ 	.word	0x0000c670


	//   ....[65]....
        /*043c*/ 	.word	0x0000c680


	//   ....[66]....
        /*0440*/ 	.word	0x0000ec70


	//   ....[67]....
        /*0444*/ 	.word	0x0000ee60


	//   ....[68]....
        /*0448*/ 	.word	0x0000f3d0


	//   ....[69]....
        /*044c*/ 	.word	0x0000f550


	//   ....[70]....
        /*0450*/ 	.word	0x0000f5b0


	//   ....[71]....
        /*0454*/ 	.word	0x0000f640


	//   ....[72]....
        /*0458*/ 	.word	0x0000f720


	//   ....[73]....
        /*045c*/ 	.word	0x0000f780


	//   ....[74]....
        /*0460*/ 	.word	0x0000f890


	//   ....[75]....
        /*0464*/ 	.word	0x0000f8f0


	//   ....[76]....
        /*0468*/ 	.word	0x0000f9e0


	//   ....[77]....
        /*046c*/ 	.word	0x0000fa40


	//   ....[78]....
        /*0470*/ 	.word	0x0000fb30


	//   ....[79]....
        /*0474*/ 	.word	0x0000fb90


	//   ....[80]....
        /*0478*/ 	.word	0x0000fc80


	//   ....[81]....
        /*047c*/ 	.word	0x0000fce0


	//   ....[82]....
        /*0480*/ 	.word	0x0000fdc0


	//   ....[83]....
        /*0484*/ 	.word	0x0000fe20


	//   ....[84]....
        /*0488*/ 	.word	0x0000fef0


	//   ....[85]....
        /*048c*/ 	.word	0x00010210


	//   ....[86]....
        /*0490*/ 	.word	0x00010330


	//----- nvinfo : EIATTR_REG_RECONFIG
	.align		4
.L_1145:
        /*0494*/ 	.byte	0x01, 0x54
	.zero		2


	//----- nvinfo : EIATTR_SYSCALL_OFFSETS
	.align		4
        /*0498*/ 	.byte	0x04, 0x46
        /*049a*/ 	.short	(.L_1147 - .L_1146)


	//   ....[0]....
.L_1146:
        /*049c*/ 	.word	0x00001650


	//   ....[1]....
        /*04a0*/ 	.word	0x0000b4d0


	//   ....[2]....
        /*04a4*/ 	.word	0x0000b620


	//   ....[3]....
        /*04a8*/ 	.word	0x0000b710


	//   ....[4]....
        /*04ac*/ 	.word	0x0000be80


	//----- nvinfo : EIATTR_MBARRIER_INSTR_OFFSETS
	.align		4
.L_1147:
        /*04b0*/ 	.byte	0x04, 0x39
        /*04b2*/ 	.short	(.L_1149 - .L_1148)


	//   ....[0]....
.L_1148:
        /*04b4*/ 	.word	0x00000270
        /*04b8*/ 	.word	0x000000ff
        /*04bc*/ 	.word	0x00028800
        /*04c0*/ 	.short	0x0100
        /*04c2*/ 	.byte	0x08
	.zero		1


	//   ....[1]....
        /*04c4*/ 	.word	0x00000280
        /*04c8*/ 	.word	0x000000ff
        /*04cc*/ 	.word	0x00028820
        /*04d0*/ 	.short	0x0100
        /*04d2*/ 	.byte	0x08
	.zero		1


	//   ....[2]....
        /*04d4*/ 	.word	0x00000370
        /*04d8*/ 	.word	0x000000ff
        /*04dc*/ 	.word	0x00028830
        /*04e0*/ 	.short	0x0100
        /*04e2*/ 	.byte	0x08
	.zero		1


	//   ....[3]....
        /*04e4*/ 	.word	0x00000380
        /*04e8*/ 	.word	0x000000ff
        /*04ec*/ 	.word	0x00028840
        /*04f0*/ 	.short	0x0100
        /*04f2*/ 	.byte	0x08
	.zero		1


	//   ....[4]....
        /*04f4*/ 	.word	0x00000390
        /*04f8*/ 	.word	0x000000ff
        /*04fc*/ 	.word	0x00028838
        /*0500*/ 	.short	0x0100
        /*0502*/ 	.byte	0x08
	.zero		1


	//   ....[5]....
        /*0504*/ 	.word	0x000003a0
        /*0508*/ 	.word	0x000000ff
        /*050c*/ 	.word	0x00028848
        /*0510*/ 	.short	0x0100
        /*0512*/ 	.byte	0x08
	.zero		1


	//   ....[6]....
        /*0514*/ 	.word	0x000004d0
        /*0518*/ 	.word	0x000000ff
        /*051c*/ 	.word	0x00028850
        /*0520*/ 	.short	0x0100
        /*0522*/ 	.byte	0x08
	.zero		1


	//   ....[7]....
        /*0524*/ 	.word	0x000004e0
        /*0528*/ 	.word	0x000000ff
        /*052c*/ 	.word	0x00028860
        /*0530*/ 	.short	0x0100
        /*0532*/ 	.byte	0x08
	.zero		1


	//   ....[8]....
        /*0534*/ 	.word	0x000004f0
        /*0538*/ 	.word	0x000000ff
        /*053c*/ 	.word	0x00028858
        /*0540*/ 	.short	0x0100
        /*0542*/ 	.byte	0x08
	.zero		1


	//   ....[9]....
        /*0544*/ 	.word	0x00000500
        /*0548*/ 	.word	0x000000ff
        /*054c*/ 	.word	0x00028868
        /*0550*/ 	.short	0x0100
        /*0552*/ 	.byte	0x08
	.zero		1


	//   ....[10]....
        /*0554*/ 	.word	0x000005f0
        /*0558*/ 	.word	0x000000ff
        /*055c*/ 	.word	0x00028870
        /*0560*/ 	.short	0x0100
        /*0562*/ 	.byte	0x06
	.zero		1


	//   ....[11]....
        /*0564*/ 	.word	0x00000600
        /*0568*/ 	.word	0x000000ff
        /*056c*/ 	.word	0x00028880
        /*0570*/ 	.short	0x0100
        /*0572*/ 	.byte	0x06
	.zero		1


	//   ....[12]....
        /*0574*/ 	.word	0x00000610
        /*0578*/ 	.word	0x000000ff
        /*057c*/ 	.word	0x00028878
        /*0580*/ 	.short	0x0100
        /*0582*/ 	.byte	0x06
	.zero		1


	//   ....[13]....
        /*0584*/ 	.word	0x00000620
        /*0588*/ 	.word	0x000000ff
        /*058c*/ 	.word	0x00028888
        /*0590*/ 	.short	0x0100
        /*0592*/ 	.byte	0x06
	.zero		1


	//   ....[14]....
        /*0594*/ 	.word	0x00000750
        /*0598*/ 	.word	0x000000ff
        /*059c*/ 	.word	0x00028890
        /*05a0*/ 	.short	0x0100
        /*05a2*/ 	.byte	0x08
	.zero		1


	//   ....[15]....
        /*05a4*/ 	.word	0x00000760
        /*05a8*/ 	.word	0x000000ff
        /*05ac*/ 	.word	0x000288a0
        /*05b0*/ 	.short	0x0100
        /*05b2*/ 	.byte	0x08
	.zero		1


	//   ....[16]....
        /*05b4*/ 	.word	0x00000770
        /*05b8*/ 	.word	0x000000ff
        /*05bc*/ 	.word	0x00028898
        /*05c0*/ 	.short	0x0100
        /*05c2*/ 	.byte	0x08
	.zero		1


	//   ....[17]....
        /*05c4*/ 	.word	0x00000780
        /*05c8*/ 	.word	0x000000ff
        /*05cc*/ 	.word	0x000288a8
        /*05d0*/ 	.short	0x0100
        /*05d2*/ 	.byte	0x08
	.zero		1


	//   ....[18]....
        /*05d4*/ 	.word	0x000008b0
        /*05d8*/ 	.word	0x000000ff
        /*05dc*/ 	.word	0x000288b0
        /*05e0*/ 	.short	0x0100
        /*05e2*/ 	.byte	0x08
	.zero		1


	//   ....[19]....
        /*05e4*/ 	.word	0x000008c0
        /*05e8*/ 	.word	0x000000ff
        /*05ec*/ 	.word	0x000288c0
        /*05f0*/ 	.short	0x0100
        /*05f2*/ 	.byte	0x08
	.zero		1


	//   ....[20]....
        /*05f4*/ 	.word	0x000008d0
        /*05f8*/ 	.word	0x000000ff
        /*05fc*/ 	.word	0x000288b8
        /*0600*/ 	.short	0x0100
        /*0602*/ 	.byte	0x08
	.zero		1


	//   ....[21]....
        /*0604*/ 	.word	0x000008e0
        /*0608*/ 	.word	0x000000ff
        /*060c*/ 	.word	0x000288c8
        /*0610*/ 	.short	0x0100
        /*0612*/ 	.byte	0x08
	.zero		1


	//   ....[22]....
        /*0614*/ 	.word	0x000016d0
        /*0618*/ 	.word	0x000000ff
        /*061c*/ 	.word	0x00028800
        /*0620*/ 	.short	0x010a
        /*0622*/ 	.byte	0x29
	.zero		1


	//   ....[23]....
        /*0624*/ 	.word	0x00001750
        /*0628*/ 	.word	0x00000003
        /*062c*/ 	.word	0x00028830
        /*0630*/ 	.short	0x010a
        /*0632*/ 	.byte	0x3f
	.zero		1


	//   ....[24]....
        /*0634*/ 	.word	0x000017b0
        /*0638*/ 	.word	0x00000003
        /*063c*/ 	.word	0x00028830
        /*0640*/ 	.short	0x010a
        /*0642*/ 	.byte	0x3f
	.zero		1


	//   ....[25]....
        /*0644*/ 	.word	0x00001ed0
        /*0648*/ 	.word	0x00000003
        /*064c*/ 	.word	0x00000000
        /*0650*/ 	.short	0x0101
        /*0652*/ 	.byte	0x3f
	.zero		1


	//   ....[26]....
        /*0654*/ 	.word	0x00003c60
        /*0658*/ 	.word	0x000000ff
        /*065c*/ 	.word	0x00028830
        /*0660*/ 	.short	0x010a
        /*0662*/ 	.byte	0x06
	.zero		1


	//   ....[27]....
        /*0664*/ 	.word	0x00003ca0
        /*0668*/ 	.word	0x000000ff
        /*066c*/ 	.word	0x00028830
        /*0670*/ 	.short	0x010a
        /*0672*/ 	.byte	0x06
	.zero		1


	//   ....[28]....
        /*0674*/ 	.word	0x00003fc0
        /*0678*/ 	.word	0x000000ff
        /*067c*/ 	.word	0x00028850
        /*0680*/ 	.short	0x010a
        /*0682*/ 	.byte	0x06
	.zero		1


	//   ....[29]....
        /*0684*/ 	.word	0x00004000
        /*0688*/ 	.word	0x000000ff
        /*068c*/ 	.word	0x00028850
        /*0690*/ 	.short	0x010a
        /*0692*/ 	.byte	0x06
	.zero		1


	//   ....[30]....
        /*0694*/ 	.word	0x000057d0
        /*0698*/ 	.word	0x00000027
        /*069c*/ 	.word	0x00000000
        /*06a0*/ 	.short	0x0101
        /*06a2*/ 	.byte	0x3f
	.zero		1


	//   ....[31]....
        /*06a4*/ 	.word	0x00005880
        /*06a8*/ 	.word	0x00000029
        /*06ac*/ 	.word	0x00000000
        /*06b0*/ 	.short	0x0101
        /*06b2*/ 	.byte	0x3f
	.zero		1


	//   ....[32]....
        /*06b4*/ 	.word	0x000065b0
        /*06b8*/ 	.word	0x000000ff
        /*06bc*/ 	.word	0x00028830
        /*06c0*/ 	.short	0x010a
        /*06c2*/ 	.byte	0x06
	.zero		1


	//   ....[33]....
        /*06c4*/ 	.word	0x000065f0
        /*06c8*/ 	.word	0x000000ff
        /*06cc*/ 	.word	0x00028830
        /*06d0*/ 	.short	0x010a
        /*06d2*/ 	.byte	0x06
	.zero		1


	//   ....[34]....
        /*06d4*/ 	.word	0x00006910
        /*06d8*/ 	.word	0x000000ff
        /*06dc*/ 	.word	0x00028850
        /*06e0*/ 	.short	0x010a
        /*06e2*/ 	.byte	0x06
	.zero		1


	//   ....[35]....
        /*06e4*/ 	.word	0x00006950
        /*06e8*/ 	.word	0x000000ff
        /*06ec*/ 	.word	0x00028850
        /*06f0*/ 	.short	0x010a
        /*06f2*/ 	.byte	0x06
	.zero		1


	//   ....[36]....
        /*06f4*/ 	.word	0x00007a50
        /*06f8*/ 	.word	0x0000001b
        /*06fc*/ 	.word	0x00000000
        /*0700*/ 	.short	0x0101
        /*0702*/ 	.byte	0x3f
	.zero		1


	//   ....[37]....
        /*0704*/ 	.word	0x00007b00
        /*0708*/ 	.word	0x0000001f
        /*070c*/ 	.word	0x00000000
        /*0710*/ 	.short	0x0101
        /*0712*/ 	.byte	0x3f
	.zero		1


	//   ....[38]....
        /*0714*/ 	.word	0x000084f0
        /*0718*/ 	.word	0x000000ff
        /*071c*/ 	.word	0x00028850
        /*0720*/ 	.short	0x010a
        /*0722*/ 	.byte	0x05
	.zero		1


	//   ....[39]....
        /*0724*/ 	.word	0x00008530
        /*0728*/ 	.word	0x000000ff
        /*072c*/ 	.word	0x00028850
        /*0730*/ 	.short	0x010a
        /*0732*/ 	.byte	0x05
	.zero		1


	//   ....[40]....
        /*0734*/ 	.word	0x00008a50
        /*0738*/ 	.word	0x00000000
        /*073c*/ 	.word	0x00000000
        /*0740*/ 	.short	0x0101
        /*0742*/ 	.byte	0x3f
	.zero		1


	//   ....[41]....
        /*0744*/ 	.word	0x00009df0
        /*0748*/ 	.word	0x00000000
        /*074c*/ 	.word	0x00000000
        /*0750*/ 	.short	0x0101
        /*0752*/ 	.byte	0x3f
	.zero		1


	//   ....[42]....
        /*0754*/ 	.word	0x0000bad0
        /*0758*/ 	.word	0x00000000
        /*075c*/ 	.word	0x00028840
        /*0760*/ 	.short	0x010a
        /*0762*/ 	.byte	0x3f
	.zero		1


	//   ....[43]....
        /*0764*/ 	.word	0x0000c7a0
        /*0768*/ 	.word	0x00000011
        /*076c*/ 	.word	0x00028800
        /*0770*/ 	.short	0x0107
        /*0772*/ 	.byte	0x3f
	.zero		1


	//   ....[44]....
        /*0774*/ 	.word	0x0000c8b0
        /*0778*/ 	.word	0x00000011
        /*077c*/ 	.word	0x00028800
        /*0780*/ 	.short	0x0101
        /*0782*/ 	.byte	0x3f
	.zero		1


	//   ....[45]....
        /*0784*/ 	.word	0x0000c8d0
        /*0788*/ 	.word	0x00000011
        /*078c*/ 	.word	0x00028820
        /*0790*/ 	.short	0x010a
        /*0792*/ 	.byte	0x3f
	.zero		1


	//   ....[46]....
        /*0794*/ 	.word	0x0000cc00
        /*0798*/ 	.word	0x00000004
        /*079c*/ 	.word	0x00028840
        /*07a0*/ 	.short	0x010a
        /*07a2*/ 	.byte	0x3f
	.zero		1


	//   ....[47]....
        /*07a4*/ 	.word	0x0000cf80
        /*07a8*/ 	.word	0x00000004
        /*07ac*/ 	.word	0x00000060
        /*07b0*/ 	.short	0x010a
        /*07b2*/ 	.byte	0x3f
	.zero		1


	//   ....[48]....
        /*07b4*/ 	.word	0x0000d5d0
        /*07b8*/ 	.word	0x00000003
        /*07bc*/ 	.word	0x00028840
        /*07c0*/ 	.short	0x010a
        /*07c2*/ 	.byte	0x3f
	.zero		1


	//   ....[49]....
        /*07c4*/ 	.word	0x0000d960
        /*07c8*/ 	.word	0x00000002
        /*07cc*/ 	.word	0x00000060
        /*07d0*/ 	.short	0x010a
        /*07d2*/ 	.byte	0x3f
	.zero		1


	//   ....[50]....
        /*07d4*/ 	.word	0x0000df00
        /*07d8*/ 	.word	0x00000002
        /*07dc*/ 	.word	0x00028840
        /*07e0*/ 	.short	0x010a
        /*07e2*/ 	.byte	0x3f
	.zero		1


	//   ....[51]....
        /*07e4*/ 	.word	0x0000e290
        /*07e8*/ 	.word	0x00000002
        /*07ec*/ 	.word	0x00000060
        /*07f0*/ 	.short	0x010a
        /*07f2*/ 	.byte	0x3f
	.zero		1


	//   ....[52]....
        /*07f4*/ 	.word	0x0000e7e0
        /*07f8*/ 	.word	0x00000003
        /*07fc*/ 	.word	0x00028860
        /*0800*/ 	.short	0x010a
        /*0802*/ 	.byte	0x3f
	.zero		1


	//   ....[53]....
        /*0804*/ 	.word	0x0000ede0
        /*0808*/ 	.word	0x00000000
        /*080c*/ 	.word	0x00028820
        /*0810*/ 	.short	0x010a
        /*0812*/ 	.byte	0x3f
	.zero		1


	//   ....[54]....
        /*0814*/ 	.word	0x0000efb0
        /*0818*/ 	.word	0x00000006
        /*081c*/ 	.word	0x00000000
        /*0820*/ 	.short	0x010a
        /*0822*/ 	.byte	0x3f
	.zero		1


	//   ....[55]....
        /*0824*/ 	.word	0x0000f000
        /*0828*/ 	.word	0x00000003
        /*082c*/ 	.word	0x00000000
        /*0830*/ 	.short	0x010a
        /*0832*/ 	.byte	0x3f
	.zero		1


	//   ....[56]....
        /*0834*/ 	.word	0x0000f060
        /*0838*/ 	.word	0x00000012
        /*083c*/ 	.word	0x00000000
        /*0840*/ 	.short	0x010a
        /*0842*/ 	.byte	0x3f
	.zero		1


	//   ....[57]....
        /*0844*/ 	.word	0x0000f090
        /*0848*/ 	.word	0x00000003
        /*084c*/ 	.word	0x00000000
        /*0850*/ 	.short	0x010a
        /*0852*/ 	.byte	0x3f
	.zero		1


	//   ....[58]....
        /*0854*/ 	.word	0x0000f100
        /*0858*/ 	.word	0x00000003
        /*085c*/ 	.word	0x00028800
        /*0860*/ 	.short	0x010a
        /*0862*/ 	.byte	0x3f
	.zero		1


	//   ....[59]....
        /*0864*/ 	.word	0x0000f150
        /*0868*/ 	.word	0x00000003
        /*086c*/ 	.word	0x00028830
        /*0870*/ 	.short	0x010a
        /*0872*/ 	.byte	0x3f
	.zero		1


	//   ....[60]....
        /*0874*/ 	.word	0x0000f1b0
        /*0878*/ 	.word	0x00000005
        /*087c*/ 	.word	0x00028830
        /*0880*/ 	.short	0x010a
        /*0882*/ 	.byte	0x3f
	.zero		1


	//   ....[61]....
        /*0884*/ 	.word	0x0000f210
        /*0888*/ 	.word	0x00000005
        /*088c*/ 	.word	0x00028850
        /*0890*/ 	.short	0x010a
        /*0892*/ 	.byte	0x3f
	.zero		1


	//   ....[62]....
        /*0894*/ 	.word	0x0000f270
        /*0898*/ 	.word	0x00000005
        /*089c*/ 	.word	0x00028830
        /*08a0*/ 	.short	0x010a
        /*08a2*/ 	.byte	0x3f
	.zero		1


	//   ....[63]....
        /*08a4*/ 	.word	0x0000f2d0
        /*08a8*/ 	.word	0x00000005
        /*08ac*/ 	.word	0x00028850
        /*08b0*/ 	.short	0x010a
        /*08b2*/ 	.byte	0x3f
	.zero		1


	//   ....[64]....
        /*08b4*/ 	.word	0x0000f330
        /*08b8*/ 	.word	0x00000007
        /*08bc*/ 	.word	0x00028850
        /*08c0*/ 	.short	0x010a
        /*08c2*/ 	.byte	0x3f
	.zero		1


	//   ....[65]....
        /*08c4*/ 	.word	0x0000f480
        /*08c8*/ 	.word	0x00000000
        /*08cc*/ 	.word	0x00028840
        /*08d0*/ 	.short	0x010a
        /*08d2*/ 	.byte	0x3f
	.zero		1


	//   ....[66]....
        /*08d4*/ 	.word	0x0000ff30
        /*08d8*/ 	.word	0x00000011
        /*08dc*/ 	.word	0x00028820
        /*08e0*/ 	.short	0x010a
        /*08e2*/ 	.byte	0x3f
	.zero		1


	//   ....[67]....
        /*08e4*/ 	.word	0x0000ff80
        /*08e8*/ 	.word	0x00000004
        /*08ec*/ 	.word	0x00028840
        /*08f0*/ 	.short	0x010a
        /*08f2*/ 	.byte	0x3f
	.zero		1


	//   ....[68]....
        /*08f4*/ 	.word	0x0000ffd0
        /*08f8*/ 	.word	0x00000004
        /*08fc*/ 	.word	0x00000060
        /*0900*/ 	.short	0x010a
        /*0902*/ 	.byte	0x3f
	.zero		1


	//   ....[69]....
        /*0904*/ 	.word	0x00010020
        /*0908*/ 	.word	0x00000003
        /*090c*/ 	.word	0x00028840
        /*0910*/ 	.short	0x010a
        /*0912*/ 	.byte	0x3f
	.zero		1


	//   ....[70]....
        /*0914*/ 	.word	0x00010070
        /*0918*/ 	.word	0x00000002
        /*091c*/ 	.word	0x00000060
        /*0920*/ 	.short	0x010a
        /*0922*/ 	.byte	0x3f
	.zero		1


	//   ....[71]....
        /*0924*/ 	.word	0x000100c0
        /*0928*/ 	.word	0x00000002
        /*092c*/ 	.word	0x00028840
        /*0930*/ 	.short	0x010a
        /*0932*/ 	.byte	0x3f
	.zero		1


	//   ....[72]....
        /*0934*/ 	.word	0x00010110
        /*0938*/ 	.word	0x00000002
        /*093c*/ 	.word	0x00000060
        /*0940*/ 	.short	0x010a
        /*0942*/ 	.byte	0x3f
	.zero		1


	//   ....[73]....
        /*0944*/ 	.word	0x00010160
        /*0948*/ 	.word	0x00000003
        /*094c*/ 	.word	0x00028860
        /*0950*/ 	.short	0x010a
        /*0952*/ 	.byte	0x3f
	.zero		1


	//   ....[74]....
        /*0954*/ 	.word	0x00010250
        /*0958*/ 	.word	0x00000000
        /*095c*/ 	.word	0x00028820
        /*0960*/ 	.short	0x010a
        /*0962*/ 	.byte	0x3f
	.zero		1


	//   ....[75]....
        /*0964*/ 	.word	0x000103f0
        /*0968*/ 	.word	0x00000006
        /*096c*/ 	.word	0x00000000
        /*0970*/ 	.short	0x010a
        /*0972*/ 	.byte	0x3f
	.zero		1


	//   ....[76]....
        /*0974*/ 	.word	0x00010440
        /*0978*/ 	.word	0x00000003
        /*097c*/ 	.word	0x00000000
        /*0980*/ 	.short	0x010a
        /*0982*/ 	.byte	0x3f
	.zero		1


	//   ....[77]....
        /*0984*/ 	.word	0x00010490
        /*0988*/ 	.word	0x00000012
        /*098c*/ 	.word	0x00000000
        /*0990*/ 	.short	0x010a
        /*0992*/ 	.byte	0x3f
	.zero		1


	//----- nvinfo : EIATTR_NUM_MBARRIERS
	.align		4
.L_1149:
        /*0994*/ 	.byte	0x03, 0x38
        /*0996*/ 	.short	0x0016


	//----- nvinfo : EIATTR_EXIT_INSTR_OFFSETS
	.align		4
        /*0998*/ 	.byte	0x04, 0x1c
        /*099a*/ 	.short	(.L_1151 - .L_1150)


	//   ....[0]....
.L_1150:
        /*099c*/ 	.word	0x00000a40


	//   ....[1]....
        /*09a0*/ 	.word	0x0000ab20


	//   ....[2]....
        /*09a4*/ 	.word	0x0000f0e0


	//----- nvinfo : EIATTR_MAX_THREADS
	.align		4
.L_1151:
        /*09a8*/ 	.byte	0x04, 0x05
        /*09aa*/ 	.short	(.L_1153 - .L_1152)
.L_1152:
        /*09ac*/ 	.word	0x00000180
        /*09b0*/ 	.word	0x00000001
        /*09b4*/ 	.word	0x00000001


	//----- nvinfo : EIATTR_CRS_STACK_SIZE
	.align		4
.L_1153:
        /*09b8*/ 	.byte	0x04, 0x1e
        /*09ba*/ 	.short	(.L_1155 - .L_1154)
.L_1154:
        /*09bc*/ 	.word	0x00000000


	//----- nvinfo : EIATTR_CBANK_PARAM_SIZE
	.align		4
.L_1155:
        /*09c0*/ 	.byte	0x03, 0x19
        /*09c2*/ 	.short	0x0af0


	//----- nvinfo : EIATTR_PARAM_CBANK
	.align		4
        /*09c4*/ 	.byte	0x04, 0x0a
        /*09c6*/ 	.short	(.L_1157 - .L_1156)
	.align		4
.L_1156:
        /*09c8*/ 	.word	index@(.nv.constant0._ZN7cutlass13device_kernelIN5flash11enable_sm90INS1_16FlashAttnFwdSm90INS1_25CollectiveMainloopFwdSm90ILi2EN4cute5tupleIJNS5_1CILi1EEES8_S8_EEENS6_IJNS7_ILi128EEESA_SA_EEELi128ENS_6half_tEfNS_4arch4Sm90ELb1ELb0ELb0ELb0ELb0ELb0ELb0ELb1ELb1ELb1ELb0ELb0EEENS1_21CollectiveEpilogueFwdISB_S9_SC_SE_Li256ELb0ELb1ELb0ELb0EEENS1_30DynamicPersistentTileSchedulerILi256ELi128ELb0ELb1ELb1EEEEEEEEEvNT_6ParamsE)
        /*09cc*/ 	.short	0x0210
        /*09ce*/ 	.short	0x0af0


	//----- nvinfo : EIATTR_SW_WAR
	.align		4
.L_1157:
        /*09d0*/ 	.byte	0x04, 0x36
        /*09d2*/ 	.short	(.L_1159 - .L_1158)
.L_1158:
        /*09d4*/ 	.word	0x00000008
.L_1159:


//--------------------- .nv.info._ZN7cutlass13device_kernelIN5flash11enable_sm90INS1_16FlashAttnFwdSm90INS1_25CollectiveMainloopFwdSm90ILi2EN4cute5tupleIJNS5_1CILi1EEES8_S8_EEENS6_IJNS7_ILi128EEESA_SA_EEELi128ENS_6half_tEfNS_4arch4Sm90ELb1ELb0ELb0ELb1ELb0ELb0ELb0ELb1ELb1ELb1ELb0ELb0EEENS1_21CollectiveEpilogueFwdISB_S9_SC_SE_Li256ELb1ELb1ELb0ELb0EEENS1_36VarlenDynamicPersistentTileSchedulerILi128ELi128ELi256ELi128ELb0ELb1ELb1ELb1ELb1ELb1EEEEEEEEEvNT_6ParamsE --------------------------
	.section	.nv.info._ZN7cutlass13device_kernelIN5flash11enable_sm90INS1_16FlashAttnFwdSm90INS1_25CollectiveMainloopFwdSm90ILi2EN4cute5tupleIJNS5_1CILi1EEES8_S8_EEENS6_IJNS7_ILi128EEESA_SA_EEELi128ENS_6half_tEfNS_4arch4Sm90ELb1ELb0ELb0ELb1ELb0ELb0ELb0ELb1ELb1ELb1ELb0ELb0EEENS1_21CollectiveEpilogueFwdISB_S9_SC_SE_Li256ELb1ELb1ELb0ELb0EEENS1_36VarlenDynamicPersistentTileSchedulerILi128ELi128ELi256ELi128ELb0ELb1ELb1ELb1ELb1ELb1EEEEEEEEEvNT_6ParamsE,"",@"SHT_CUDA_INFO"
	.sectionflags	@""
	.align	4


	//----- nvinfo : EIATTR_CUDA_API_VERSION
	.align		4
        /*0000*/ 	.byte	0x04, 0x37
        /*0002*/ 	.short	(.L_1161 - .L_1160)
.L_1160:
        /*0004*/ 	.word	0x00000082


	//----- nvinfo : EIATTR_KPARAM_INFO
	.align		4
.L_1161:
        /*0008*/ 	.byte	0x04, 0x17
        /*000a*/ 	.short	(.L_1163 - .L_1162)
.L_1162:
        /*000c*/ 	.word	0x00000000
        /*0010*/ 	.short	0x0000
        /*0012*/ 	.short	0x0070
        /*0014*/ 	.byte	0x00, 0xf0, 0x01, 0x2a


	//----- nvinfo : EIATTR_SPARSE_MMA_MASK
	.align		4
.L_1163:
        /*0018*/ 	.byte	0x03, 0x50
        /*001a*/ 	.short	0x0000


	//----- nvinfo : EIATTR_MAXREG_COUNT
	.align		4
        /*001c*/ 	.byte	0x03, 0x1b
        /*001e*/ 	.short	0x00a8


	//----- nvinfo : EIATTR_NUM_BARRIERS
	.align		4
        /*0020*/ 	.byte	0x02, 0x4c
        /*0022*/ 	.byte	0x10
	.zero		1


	//----- nvinfo : EIATTR_EXTERNS
	.align		4
        /*0024*/ 	.byte	0x04, 0x0f
        /*0026*/ 	.short	(.L_1165 - .L_1164)


	//   ....[0]....
	.align		4
.L_1164:
        /*0028*/ 	.word	index@(__assertfail)


	//----- nvinfo : EIATTR_ANNOTATIONS
	.align		4
.L_1165:
        /*002c*/ 	.byte	0x04, 0x55
        /*002e*/ 	.short	(.L_1167 - .L_1166)


	//   ....[0]....
.L_1166:
        /* <DEDUP_REMOVED lines=74> */


	//----- nvinfo : EIATTR_MERCURY_ISA_VERSION
	.align		4
.L_1167:
        /*04b8*/ 	.byte	0x03, 0x5f
        /*04ba*/ 	.short	0x0101


	//----- nvinfo : EIATTR_UNUSED_LOAD_BYTE_OFFSET
	.align		4
        /*04bc*/ 	.byte	0x04, 0x44
        /*04be*/ 	.short	(.L_1169 - .L_1168)


	//   ....[0]....
.L_1168:
        /*04c0*/ 	.word	0x00000a30
        /*04c4*/ 	.word	0x0000fff0


	//   ....[1]....
        /*04c8*/ 	.word	0x00008e50
        /*04cc*/ 	.word	0x0000fff0


	//----- nvinfo : EIATTR_INT_WARP_WIDE_INSTR_OFFSETS
	.align		4
.L_1169:
        /*04d0*/ 	.byte	0x04, 0x31
        /*04d2*/ 	.short	(.L_1171 - .L_1170)


	//   ....[0]....
.L_1170:
        /*04d4*/ 	.word	0x00000120


	//   ....[1]....
        /*04d8*/ 	.word	0x000001c0


	//   ....[2]....
        /*04dc*/ 	.word	0x00000230


	//   ....[3]....
        /*04e0*/ 	.word	0x0000c100


	//   ....[4]....
        /*04e4*/ 	.word	0x0000c190


	//   ....[5]....
        /*04e8*/ 	.word	0x0000f9d0


	//   ....[6]....
        /*04ec*/ 	.word	0x0000fa30


	//----- nvinfo : EIATTR_COOP_GROUP_MASK_REGIDS
	.align		4
.L_1171:
        /*04f0*/ 	.byte	0x04, 0x29
        /*04f2*/ 	.short	(.L_1173 - .L_1172)


	//   ....[0]....
.L_1172:
        /*04f4*/ 	.word	0xffffffff


	//   ....[1]....
        /*04f8*/ 	.word	0xffffffff


	//   ....[2]....
        /*04fc*/ 	.word	0xffffffff


	//   ....[3]....
        /*0500*/ 	.word	0xffffffff


	//   ....[4]....
        /*0504*/ 	.word	0xffffffff


	//   ....[5]....
        /*0508*/ 	.word	0xffffffff


	//   ....[6]....
        /*050c*/ 	.word	0xffffffff


	//   ....[7]....
        /*0510*/ 	.word	0xffffffff


	//   ....[8]....
        /*0514*/ 	.word	0xffffffff


	//   ....[9]....
        /*0518*/ 	.word	0xffffffff


	//   ....[10]....
        /*051c*/ 	.word	0xffffffff


	//   ....[11]....
        /*0520*/ 	.word	0xffffffff


	//   ....[12]....
        /*0524*/ 	.word	0xffffffff


	//   ....[13]....
        /*0528*/ 	.word	0xffffffff


	//   ....[14]....
        /*052c*/ 	.word	0xffffffff


	//   ....[15]....
        /*0530*/ 	.word	0xffffffff


	//   ....[16]....
        /*0534*/ 	.word	0xffffffff


	//   ....[17]....
        /*0538*/ 	.word	0xffffffff


	//   ....[18]....
        /*053c*/ 	.word	0xffffffff


	//   ....[19]....
        /*0540*/ 	.word	0xffffffff


	//   ....[20]....
        /*0544*/ 	.word	0xffffffff


	//   ....[21]....
        /*0548*/ 	.word	0xffffffff


	//   ....[22]....
        /*054c*/ 	.word	0xffffffff


	//   ....[23]....
        /*0550*/ 	.word	0xffffffff


	//   ....[24]....
        /*0554*/ 	.word	0xffffffff


	//   ....[25]....
        /*0558*/ 	.word	0xffffffff


	//   ....[26]....
        /*055c*/ 	.word	0xffffffff


	//   ....[27]....
        /*0560*/ 	.word	0xffffffff


	//   ....[28]....
        /*0564*/ 	.word	0xffffffff


	//   ....[29]....
        /*0568*/ 	.word	0xffffffff


	//   ....[30]....
        /*056c*/ 	.word	0xffffffff


	//   ....[31]....
        /*0570*/ 	.word	0xffffffff


	//   ....[32]....
        /*0574*/ 	.word	0xffffffff


	//   ....[33]....
        /*0578*/ 	.word	0xffffffff


	//   ....[34]....
        /*057c*/ 	.word	0xffffffff


	//   ....[35]....
        /*0580*/ 	.word	0xffffffff


	//   ....[36]....
        /*0584*/ 	.word	0xffffffff


	//   ....[37]....
        /*0588*/ 	.word	0xffffffff


	//   ....[38]....
        /*058c*/ 	.word	0xffffffff


	//   ....[39]....
        /*0590*/ 	.word	0xffffffff


	//   ....[40]....
        /*0594*/ 	.word	0xffffffff


	//   ....[41]....
        /*0598*/ 	.word	0xffffffff


	//   ....[42]....
        /*059c*/ 	.word	0xffffffff


	//   ....[43]....
        /*05a0*/ 	.word	0xffffffff


	//   ....[44]....
        /*05a4*/ 	.word	0xffffffff


	//   ....[45]....
        /*05a8*/ 	.word	0xffffffff


	//   ....[46]....
        /*05ac*/ 	.word	0xffffffff


	//   ....[47]....
        /*05b0*/ 	.word	0xffffffff


	//   ....[48]....
        /*05b4*/ 	.word	0xffffffff


	//   ....[49]....
        /*05b8*/ 	.word	0xffffffff


	//   ....[50]....
        /*05bc*/ 	.word	0xffffffff


	//   ....[51]....
        /*05c0*/ 	.word	0xffffffff


	//   ....[52]....
        /*05c4*/ 	.word	0xffffffff


	//   ....[53]....
        /*05c8*/ 	.word	0xffffffff


	//   ....[54]....
        /*05cc*/ 	.word	0xffffffff


	//   ....[55]....
        /*05d0*/ 	.word	0xffffffff


	//   ....[56]....
        /*05d4*/ 	.word	0xffffffff


	//   ....[57]....
        /*05d8*/ 	.word	0xffffffff


	//   ....[58]....
        /*05dc*/ 	.word	0xffffffff


	//   ....[59]....
        /*05e0*/ 	.word	0xffffffff


	//   ....[60]....
        /*05e4*/ 	.word	0xffffffff


	//   ....[61]....
        /*05e8*/ 	.word	0xffffffff


	//   ....[62]....
        /*05ec*/ 	.word	0xffffffff


	//   ....[63]....
        /*05f0*/ 	.word	0xffffffff


	//   ....[64]....
        /*05f4*/ 	.word	0xffffffff


	//   ....[65]....
        /*05f8*/ 	.word	0xffffffff


	//   ....[66]....
        /*05fc*/ 	.word	0xffffffff


	//   ....[67]....
        /*0600*/ 	.word	0xffffffff


	//   ....[68]....
        /*0604*/ 	.word	0xffffffff


	//   ....[69]....
        /*0608*/ 	.word	0xffffffff


	//   ....[70]....
        /*060c*/ 	.word	0xffffffff


	//   ....[71]....
        /*0610*/ 	.word	0xffffffff


	//   ....[72]....
        /*0614*/ 	.word	0xffffffff


	//   ....[73]....
        /*0618*/ 	.word	0xffffffff


	//   ....[74]....
        /*061c*/ 	.word	0xffffffff


	//   ....[75]....
        /*0620*/ 	.word	0xffffffff


	//   ....[76]....
        /*0624*/ 	.word	0xffffffff


	//   ....[77]....
        /*0628*/ 	.word	0xffffffff


	//   ....[78]....
        /*062c*/ 	.word	0xffffffff


	//   ....[79]....
        /*0630*/ 	.word	0xffffffff


	//   ....[80]....
        /*0634*/ 	.word	0xffffffff


	//   ....[81]....
        /*0638*/ 	.word	0xffffffff


	//   ....[82]....
        /*063c*/ 	.word	0xffffffff


	//   ....[83]....
        /*0640*/ 	.word	0xffffffff


	//   ....[84]....
        /*0644*/ 	.word	0xffffffff


	//   ....[85]....
        /*0648*/ 	.word	0xffffffff


	//   ....[86]....
        /*064c*/ 	.word	0xffffffff


	//   ....[87]....
        /*0650*/ 	.word	0xffffffff


	//   ....[88]....
        /*0654*/ 	.word	0xffffffff


	//   ....[89]....
        /*0658*/ 	.word	0xffffffff


	//   ....[90]....
        /*065c*/ 	.word	0xffffffff


	//   ....[91]....
        /*0660*/ 	.word	0xffffffff


	//   ....[92]....
        /*0664*/ 	.word	0xffffffff


	//   ....[93]....
        /*0668*/ 	.word	0xffffffff


	//   ....[94]....
        /*066c*/ 	.word	0xffffffff


	//   ....[95]....
        /*0670*/ 	.word	0xffffffff


	//   ....[96]....
        /*0674*/ 	.word	0xffffffff


	//   ....[97]....
        /*0678*/ 	.word	0xffffffff


	//   ....[98]....
        /*067c*/ 	.word	0xffffffff


	//   ....[99]....
        /*0680*/ 	.word	0x0500000f


	//   ....[100]....
        /*0684*/ 	.word	0x0500000f


	//   ....[101]....
        /*0688*/ 	.word	0x0500000f


	//   ....[102]....
        /*068c*/ 	.word	0x0500000f


	//   ....[103]....
        /*0690*/ 	.word	0x0500000f


	//   ....[104]....
        /*0694*/ 	.word	0x0500000f


	//   ....[105]....
        /*0698*/ 	.word	0x0500000f


	//   ....[106]....
        /*069c*/ 	.word	0x0500000f


	//   ....[107]....
        /*06a0*/ 	.word	0x0500000f


	//   ....[108]....
        /*06a4*/ 	.word	0x0500000f


	//   ....[109]....
        /*06a8*/ 	.word	0x0500000f


	//   ....[110]....
        /*06ac*/ 	.word	0x0500000f


	//   ....[111]....
        /*06b0*/ 	.word	0x0500000f


	//   ....[112]....
        /*06b4*/ 	.word	0x0500000f


	//   ....[113]....
        /*06b8*/ 	.word	0x0500000f


	//   ....[114]....
        /*06bc*/ 	.word	0x0500000f


	//   ....[115]....
        /*06c0*/ 	.word	0x0500000f


	//   ....[116]....
        /*06c4*/ 	.word	0x0500000f


	//   ....[117]....
        /*06c8*/ 	.word	0x0500000f


	//   ....[118]....
        /*06cc*/ 	.word	0x0500000f


	//   ....[119]....
        /*06d0*/ 	.word	0x0500000f


	//   ....[120]....
        /*06d4*/ 	.word	0x0500000f


	//   ....[121]....
        /*06d8*/ 	.word	0x0500000f


	//   ....[122]....
        /*06dc*/ 	.word	0x0500000f


	//   ....[123]....
        /*06e0*/ 	.word	0x0500000f


	//   ....[124]....
        /*06e4*/ 	.word	0x0500000f


	//   ....[125]....
        /*06e8*/ 	.word	0x0500000f


	//   ....[126]....
        /*06ec*/ 	.word	0x0500000f


	//   ....[127]....
        /*06f0*/ 	.word	0x0500000f


	//   ....[128]....
        /*06f4*/ 	.word	0x0500000f


	//   ....[129]....
        /*06f8*/ 	.word	0x0500000f


	//   ....[130]....
        /*06fc*/ 	.word	0x0500000f


	//   ....[131]....
        /*0700*/ 	.word	0x0500000f


	//   ....[132]....
        /*0704*/ 	.word	0x0500000f


	//   ....[133]....
        /*0708*/ 	.word	0x0500000f


	//----- nvinfo : EIATTR_COOP_GROUP_INSTR_OFFSETS
	.align		4
.L_1173:
        /*070c*/ 	.byte	0x04, 0x28
        /*070e*/ 	.short	(.L_1175 - .L_1174)


	//   ....[0]....
.L_1174:
        /*0710*/ 	.word	0x00000060


	//   ....[1]....
        /*0714*/ 	.word	0x00000130


	//   ....[2]....
        /*0718*/ 	.word	0x000001e0


	//   ....[3]....
        /*071c*/ 	.word	0x000003a0


	//   ....[4]....
        /*0720*/ 	.word	0x00000500


	//   ....[5]....
        /*0724*/ 	.word	0x00000620


	//   ....[6]....
        /*0728*/ 	.word	0x00000780


	//   ....[7]....
        /*072c*/ 	.word	0x000014e0


	//   ....[8]....
        /*0730*/ 	.word	0x00001c40


	//   ....[9]....
        /*0734*/ 	.word	0x000023c0


	//   ....[10]....
        /*0738*/ 	.word	0x00002420


	//   ....[11]....
        /*073c*/ 	.word	0x000024b0


	//   ....[12]....
        /*0740*/ 	.word	0x00002f10


	//   ....[13]....
        /*0744*/ 	.word	0x00002f80


	//   ....[14]....
        /*0748*/ 	.word	0x00004100


	//   ....[15]....
        /*074c*/ 	.word	0x000048a0


	//   ....[16]....
        /*0750*/ 	.word	0x000048d0


	//   ....[17]....
        /*0754*/ 	.word	0x00004930


	//   ....[18]....
        /*0758*/ 	.word	0x00005300


	//   ....[19]....
        /*075c*/ 	.word	0x00005380


	//   ....[20]....
        /*0760*/ 	.word	0x00006c10


	//   ....[21]....
        /*0764*/ 	.word	0x00006c40


	//   ....[22]....
        /*0768*/ 	.word	0x00006f20


	//   ....[23]....
        /*076c*/ 	.word	0x00006f50


	//   ....[24]....
        /*0770*/ 	.word	0x00008520


	//   ....[25]....
        /*0774*/ 	.word	0x00008550


	//   ....[26]....
        /*0778*/ 	.word	0x00008640


	//   ....[27]....
        /*077c*/ 	.word	0x00008660


	//   ....[28]....
        /*0780*/ 	.word	0x000098a0


	//   ....[29]....
        /*0784*/ 	.word	0x000098e0


	//   ....[30]....
        /*0788*/ 	.word	0x00009920


	//   ....[31]....
        /*078c*/ 	.word	0x00009950


	//   ....[32]....
        /*0790*/ 	.word	0x00009ee0


	//   ....[33]....
        /*0794*/ 	.word	0x00009ef0


	//   ....[34]....
        /*0798*/ 	.word	0x00009fb0


	//   ....[35]....
        /*079c*/ 	.word	0x00009fd0


	//   ....[36]....
        /*07a0*/ 	.word	0x0000a090


	//   ....[37]....
        /*07a4*/ 	.word	0x0000a0b0


	//   ....[38]....
        /*07a8*/ 	.word	0x0000a180


	//   ....[39]....
        /*07ac*/ 	.word	0x0000a1a0


	//   ....[40]....
        /*07b0*/ 	.word	0x0000a9c0


	//   ....[41]....
        /*07b4*/ 	.word	0x0000a9e0


	//   ....[42]....
        /*07b8*/ 	.word	0x0000aaa0


	//   ....[43]....
        /*07bc*/ 	.word	0x0000aac0


	//   ....[44]....
        /*07c0*/ 	.word	0x0000ab80


	//   ....[45]....
        /*07c4*/ 	.word	0x0000aba0


	//   ....[46]....
        /*07c8*/ 	.word	0x0000ac70


	//   ....[47]....
        /*07cc*/ 	.word	0x0000ac90


	//   ....[48]....
        /*07d0*/ 	.word	0x0000add0


	//   ....[49]....
        /*07d4*/ 	.word	0x0000afa0


	//   ....[50]....
        /*07d8*/ 	.word	0x0000afd0


	//   ....[51]....
        /*07dc*/ 	.word	0x0000b000


	//   ....[52]....
        /*07e0*/ 	.word	0x0000b030


	//   ....[53]....
        /*07e4*/ 	.word	0x0000b060


	//   ....[54]....
        /*07e8*/ 	.word	0x0000b090


	//   ....[55]....
        /*07ec*/ 	.word	0x0000b200


	//   ....[56]....
        /*07f0*/ 	.word	0x0000b230


	//   ....[57]....
        /*07f4*/ 	.word	0x0000b260


	//   ....[58]....
        /*07f8*/ 	.word	0x0000b290


	//   ....[59]....
        /*07fc*/ 	.word	0x0000b2c0


	//   ....[60]....
        /*0800*/ 	.word	0x0000b2f0


	//   ....[61]....
        /*0804*/ 	.word	0x0000b390


	//   ....[62]....
        /*0808*/ 	.word	0x0000b3f0


	//   ....[63]....
        /*080c*/ 	.word	0x0000b480


	//   ....[64]....
        /*0810*/ 	.word	0x0000c700


	//   ....[65]....
        /*0814*/ 	.word	0x0000d2e0


	//   ....[66]....
        /*0818*/ 	.word	0x0000d2f0


	//   ....[67]....
        /*081c*/ 	.word	0x0000d300


	//   ....[68]....
        /*0820*/ 	.word	0x0000d370


	//   ....[69]....
        /*0824*/ 	.word	0x0000d470


	//   ....[70]....
        /*0828*/ 	.word	0x0000d490


	//   ....[71]....
        /*082c*/ 	.word	0x0000d520


	//   ....[72]....
        /*0830*/ 	.word	0x0000d540


	//   ....[73]....
        /*0834*/ 	.word	0x0000d5d0


	//   ....[74]....
        /*0838*/ 	.word	0x0000d5f0


	//   ....[75]....
        /*083c*/ 	.word	0x0000d680


	//   ....[76]....
        /*0840*/ 	.word	0x0000d6a0


	//   ....[77]....
        /*0844*/ 	.word	0x0000d730


	//   ....[78]....
        /*0848*/ 	.word	0x0000d750


	//   ....[79]....
        /*084c*/ 	.word	0x0000d760


	//   ....[80]....
        /*0850*/ 	.word	0x0000d770


	//   ....[81]....
        /*0854*/ 	.word	0x000100f0


	//   ....[82]....
        /*0858*/ 	.word	0x00010150


	//   ....[83]....
        /*085c*/ 	.word	0x00010180


	//   ....[84]....
        /*0860*/ 	.word	0x00010190


	//   ....[85]....
        /*0864*/ 	.word	0x000101c0


	//   ....[86]....
        /*0868*/ 	.word	0x000101f0


	//   ....[87]....
        /*086c*/ 	.word	0x00010220


	//   ....[88]....
        /*0870*/ 	.word	0x00010250


	//   ....[89]....
        /*0874*/ 	.word	0x000103d0


	//   ....[90]....
        /*0878*/ 	.word	0x00010400


	//   ....[91]....
        /*087c*/ 	.word	0x00010430


	//   ....[92]....
        /*0880*/ 	.word	0x00010460


	//   ....[93]....
        /*0884*/ 	.word	0x00010490


	//   ....[94]....
        /*0888*/ 	.word	0x000104c0


	//   ....[95]....
        /*088c*/ 	.word	0x00010580


	//   ....[96]....
        /*0890*/ 	.word	0x000105a0


	//   ....[97]....
        /*0894*/ 	.word	0x00010610


	//   ....[98]....
        /*0898*/ 	.word	0x00010cd0


	//   ....[99]....
        /*089c*/ 	.word	0x000112a0


	//   ....[100]....
        /*08a0*/ 	.word	0x00011420


	//   ....[101]....
        /*08a4*/ 	.word	0x00011480


	//   ....[102]....
        /*08a8*/ 	.word	0x00011510


	//   ....[103]....
        /*08ac*/ 	.word	0x000115b0


	//   ....[104]....
        /*08b0*/ 	.word	0x00011680


	//   ....[105]....
        /*08b4*/ 	.word	0x000117a0


	//   ....[106]....
        /*08b8*/ 	.word	0x00011800


	//   ....[107]....
        /*08bc*/ 	.word	0x00011910


	//   ....[108]....
        /*08c0*/ 	.word	0x00011970


	//   ....[109]....
        /*08c4*/ 	.word	0x00011a80


	//   ....[110]....
        /*08c8*/ 	.word	0x00011ae0


	//   ....[111]....
        /*08cc*/ 	.word	0x00011bf0


	//   ....[112]....
        /*08d0*/ 	.word	0x00011c50


	//   ....[113]....
        /*08d4*/ 	.word	0x00011d50


	//   ....[114]....
        /*08d8*/ 	.word	0x00011db0


	//   ....[115]....
        /*08dc*/ 	.word	0x00011e50


	//   ....[116]....
        /*08e0*/ 	.word	0x000121d0


	//   ....[117]....
        /*08e4*/ 	.word	0x00012270


	//   ....[118]....
        /*08e8*/ 	.word	0x00012390


	//   ....[119]....
        /*08ec*/ 	.word	0x00012400


	//   ....[120]....
        /*08f0*/ 	.word	0x00012470


	//   ....[121]....
        /*08f4*/ 	.word	0x000124e0


	//   ....[122]....
        /*08f8*/ 	.word	0x00012550


	//   ....[123]....
        /*08fc*/ 	.word	0x000125d0


	//   ....[124]....
        /*0900*/ 	.word	0x00012660


	//   ....[125]....
        /*0904*/ 	.word	0x00012700


	//   ....[126]....
        /*0908*/ 	.word	0x00012770


	//   ....[127]....
        /*090c*/ 	.word	0x000127e0


	//   ....[128]....
        /*0910*/ 	.word	0x00012850


	//   ....[129]....
        /*0914*/ 	.word	0x000128d0


	//   ....[130]....
        /*0918*/ 	.word	0x00012940


	//   ....[131]....
        /*091c*/ 	.word	0x000129e0


	//   ....[132]....
        /*0920*/ 	.word	0x00012a70


	//   ....[133]....
        /*0924*/ 	.word	0x00012ba0


	//----- nvinfo : EIATTR_REG_RECONFIG
	.align		4
.L_1175:
        /*0928*/ 	.byte	0x01, 0x54
	.zero		2


	//----- nvinfo : EIATTR_SYSCALL_OFFSETS
	.align		4
        /*092c*/ 	.byte	0x04, 0x46
        /*092e*/ 	.short	(.L_1177 - .L_1176)


	//   ....[0]....
.L_1176:
        /*0930*/ 	.word	0x000016c0


	//   ....[1]....
        /*0934*/ 	.word	0x0000c300


	//   ....[2]....
        /*0938*/ 	.word	0x0000c460


	//   ....[3]....
        /*093c*/ 	.word	0x0000c560


	//   ....[4]....
        /*0940*/ 	.word	0x0000cee0


	//----- nvinfo : EIATTR_MBARRIER_INSTR_OFFSETS
	.align		4
.L_1177:
        /*0944*/ 	.byte	0x04, 0x39
        /*0946*/ 	.short	(.L_1179 - .L_1178)


	//   ....[0]....
.L_1178:
        /*0948*/ 	.word	0x00000250
        /*094c*/ 	.word	0x000000ff
        /*0950*/ 	.word	0x00028800
        /*0954*/ 	.short	0x0100
        /*0956*/ 	.byte	0x08
	.zero		1


	//   ....[1]....
        /*0958*/ 	.word	0x00000260
        /*095c*/ 	.word	0x000000ff
        /*0960*/ 	.word	0x00028820
        /*0964*/ 	.short	0x0100
        /*0966*/ 	.byte	0x08
	.zero		1


	//   ....[2]....
        /*0968*/ 	.word	0x00000350
        /*096c*/ 	.word	0x000000ff
        /*0970*/ 	.word	0x00028830
        /*0974*/ 	.short	0x0100
        /*0976*/ 	.byte	0x08
	.zero		1


	//   ....[3]....
        /*0978*/ 	.word	0x00000360
        /*097c*/ 	.word	0x000000ff
        /*0980*/ 	.word	0x00028840
        /*0984*/ 	.short	0x0100
        /*0986*/ 	.byte	0x08
	.zero		1


	//   ....[4]....
        /*0988*/ 	.word	0x00000370
        /*098c*/ 	.word	0x000000ff
        /*0990*/ 	.word	0x00028838
        /*0994*/ 	.short	0x0100
        /*0996*/ 	.byte	0x08
	.zero		1


	//   ....[5]....
        /*0998*/ 	.word	0x00000380
        /*099c*/ 	.word	0x000000ff
        /*09a0*/ 	.word	0x00028848
        /*09a4*/ 	.short	0x0100
        /*09a6*/ 	.byte	0x08
	.zero		1


	//   ....[6]....
        /*09a8*/ 	.word	0x000004b0
        /*09ac*/ 	.word	0x000000ff
        /*09b0*/ 	.word	0x00028850
        /*09b4*/ 	.short	0x0100
        /*09b6*/ 	.byte	0x08
	.zero		1


	//   ....[7]....
        /*09b8*/ 	.word	0x000004c0
        /*09bc*/ 	.word	0x000000ff
        /*09c0*/ 	.word	0x00028860
        /*09c4*/ 	.short	0x0100
        /*09c6*/ 	.byte	0x08
	.zero		1


	//   ....[8]....
        /*09c8*/ 	.word	0x000004d0
        /*09cc*/ 	.word	0x000000ff
        /*09d0*/ 	.word	0x00028858
        /*09d4*/ 	.short	0x0100
        /*09d6*/ 	.byte	0x08
	.zero		1


	//   ....[9]....
        /*09d8*/ 	.word	0x000004e0
        /*09dc*/ 	.word	0x000000ff
        /*09e0*/ 	.word	0x00028868
        /*09e4*/ 	.short	0x0100
        /*09e6*/ 	.byte	0x08
	.zero		1


	//   ....[10]....
        /*09e8*/ 	.word	0x000005d0
        /*09ec*/ 	.word	0x000000ff
        /*09f0*/ 	.word	0x00028870
        /*09f4*/ 	.short	0x0100
        /*09f6*/ 	.byte	0x06
	.zero		1


	//   ....[11]....
        /*09f8*/ 	.word	0x000005e0
        /*09fc*/ 	.word	0x000000ff
        /*0a00*/ 	.word	0x00028880
        /*0a04*/ 	.short	0x0100
        /*0a06*/ 	.byte	0x06
	.zero		1


	//   ....[12]....
        /*0a08*/ 	.word	0x000005f0
        /*0a0c*/ 	.word	0x000000ff
        /*0a10*/ 	.word	0x00028878
        /*0a14*/ 	.short	0x0100
        /*0a16*/ 	.byte	0x06
	.zero		1


	//   ....[13]....
        /*0a18*/ 	.word	0x00000600
        /*0a1c*/ 	.word	0x000000ff
        /*0a20*/ 	.word	0x00028888
        /*0a24*/ 	.short	0x0100
        /*0a26*/ 	.byte	0x06
	.zero		1


	//   ....[14]....
        /*0a28*/ 	.word	0x00000730
        /*0a2c*/ 	.word	0x000000ff
        /*0a30*/ 	.word	0x00028890
        /*0a34*/ 	.short	0x0100
        /*0a36*/ 	.byte	0x08
	.zero		1


	//   ....[15]....
        /*0a38*/ 	.word	0x00000740
        /*0a3c*/ 	.word	0x000000ff
        /*0a40*/ 	.word	0x000288a0
        /*0a44*/ 	.short	0x0100
        /*0a46*/ 	.byte	0x08
	.zero		1


	//   ....[16]....
        /*0a48*/ 	.word	0x00000750
        /*0a4c*/ 	.word	0x000000ff
        /*0a50*/ 	.word	0x00028898
        /*0a54*/ 	.short	0x0100
        /*0a56*/ 	.byte	0x08
	.zero		1


	//   ....[17]....
        /*0a58*/ 	.word	0x00000760
        /*0a5c*/ 	.word	0x000000ff
        /*0a60*/ 	.word	0x000288a8
        /*0a64*/ 	.short	0x0100
        /*0a66*/ 	.byte	0x08
	.zero		1


	//   ....[18]....
        /*0a68*/ 	.word	0x00000890
        /*0a6c*/ 	.word	0x000000ff
        /*0a70*/ 	.word	0x000288b0
        /*0a74*/ 	.short	0x0100
        /*0a76*/ 	.byte	0x08
	.zero		1


	//   ....[19]....
        /*0a78*/ 	.word	0x000008a0
        /*0a7c*/ 	.word	0x000000ff
        /*0a80*/ 	.word	0x000288c0
        /*0a84*/ 	.short	0x0100
        /*0a86*/ 	.byte	0x08
	.zero		1


	//   ....[20]....
        /*0a88*/ 	.word	0x000008b0
        /*0a8c*/ 	.word	0x000000ff
        /*0a90*/ 	.word	0x000288b8
        /*0a94*/ 	.short	0x0100
        /*0a96*/ 	.byte	0x08
	.zero		1


	//   ....[21]....
        /*0a98*/ 	.word	0x000008c0
        /*0a9c*/ 	.word	0x000000ff
        /*0aa0*/ 	.word	0x000288c8
        /*0aa4*/ 	.short	0x0100
        /*0aa6*/ 	.byte	0x08
	.zero		1


	//   ....[22]....
        /*0aa8*/ 	.word	0x00001720
        /*0aac*/ 	.word	0x000000ff
        /*0ab0*/ 	.word	0x00028800
        /*0ab4*/ 	.short	0x010a
        /*0ab6*/ 	.byte	0x26
	.zero		1


	//   ....[23]....
        /*0ab8*/ 	.word	0x000017a0
        /*0abc*/ 	.word	0x00000003
        /*0ac0*/ 	.word	0x00028830
        /*0ac4*/ 	.short	0x010a
        /*0ac6*/ 	.byte	0x3f
	.zero		1


	//   ....[24]....
        /*0ac8*/ 	.word	0x00001800
        /*0acc*/ 	.word	0x00000003
        /*0ad0*/ 	.word	0x00028830
        /*0ad4*/ 	.short	0x010a
        /*0ad6*/ 	.byte	0x3f
	.zero		1


	//   ....[25]....
        /*0ad8*/ 	.word	0x00001e40
        /*0adc*/ 	.word	0x00000003
        /*0ae0*/ 	.word	0x00000000
        /*0ae4*/ 	.short	0x0101
        /*0ae6*/ 	.byte	0x3f
	.zero		1


	//   ....[26]....
        /*0ae8*/ 	.word	0x00003be0
        /*0aec*/ 	.word	0x000000ff
        /*0af0*/ 	.word	0x00028830
        /*0af4*/ 	.short	0x010a
        /*0af6*/ 	.byte	0x06
	.zero		1


	//   ....[27]....
        /*0af8*/ 	.word	0x00003c20
        /*0afc*/ 	.word	0x000000ff
        /*0b00*/ 	.word	0x00028830
        /*0b04*/ 	.short	0x010a
        /*0b06*/ 	.byte	0x06
	.zero		1


	//   ....[28]....
        /*0b08*/ 	.word	0x00003f60
        /*0b0c*/ 	.word	0x000000ff
        /*0b10*/ 	.word	0x00028850
        /*0b14*/ 	.short	0x010a
        /*0b16*/ 	.byte	0x06
	.zero		1


	//   ....[29]....
        /*0b18*/ 	.word	0x00003fa0
        /*0b1c*/ 	.word	0x000000ff
        /*0b20*/ 	.word	0x00028850
        /*0b24*/ 	.short	0x010a
        /*0b26*/ 	.byte	0x06
	.zero		1


	//   ....[30]....
        /*0b28*/ 	.word	0x000058c0
        /*0b2c*/ 	.word	0x00000034
        /*0b30*/ 	.word	0x00000000
        /*0b34*/ 	.short	0x0101
        /*0b36*/ 	.byte	0x3f
	.zero		1


	//   ....[31]....
        /*0b38*/ 	.word	0x00005b80
        /*0b3c*/ 	.word	0x00000034
        /*0b40*/ 	.word	0x00000000
        /*0b44*/ 	.short	0x0101
        /*0b46*/ 	.byte	0x3f
	.zero		1


	//   ....[32]....
        /*0b48*/ 	.word	0x00006530
        /*0b4c*/ 	.word	0x000000ff
        /*0b50*/ 	.word	0x00028830
        /*0b54*/ 	.short	0x010a
        /*0b56*/ 	.byte	0x06
	.zero		1


	//   ....[33]....
        /*0b58*/ 	.word	0x00006570
        /*0b5c*/ 	.word	0x000000ff
        /*0b60*/ 	.word	0x00028830
        /*0b64*/ 	.short	0x010a
        /*0b66*/ 	.byte	0x06
	.zero		1


	//   ....[34]....
        /*0b68*/ 	.word	0x000068b0
        /*0b6c*/ 	.word	0x000000ff
        /*0b70*/ 	.word	0x00028850
        /*0b74*/ 	.short	0x010a
        /*0b76*/ 	.byte	0x06
	.zero		1


	//   ....[35]....
        /*0b78*/ 	.word	0x000068f0
        /*0b7c*/ 	.word	0x000000ff
        /*0b80*/ 	.word	0x00028850
        /*0b84*/ 	.short	0x010a
        /*0b86*/ 	.byte	0x06
	.zero		1


	//   ....[36]....
        /*0b88*/ 	.word	0x00007b60
        /*0b8c*/ 	.word	0x0000001b
        /*0b90*/ 	.word	0x00000000
        /*0b94*/ 	.short	0x0101
        /*0b96*/ 	.byte	0x3f
	.zero		1


	//   ....[37]....
        /*0b98*/ 	.word	0x00007c30
        /*0b9c*/ 	.word	0x0000001f
        /*0ba0*/ 	.word	0x00000000
        /*0ba4*/ 	.short	0x0101
        /*0ba6*/ 	.byte	0x3f
	.zero		1


	//   ....[38]....
        /*0ba8*/ 	.word	0x00008490
        /*0bac*/ 	.word	0x000000ff
        /*0bb0*/ 	.word	0x00028850
        /*0bb4*/ 	.short	0x010a
        /*0bb6*/ 	.byte	0x05
	.zero		1


	//   ....[39]....
        /*0bb8*/ 	.word	0x000084d0
        /*0bbc*/ 	.word	0x000000ff
        /*0bc0*/ 	.word	0x00028850
        /*0bc4*/ 	.short	0x010a
        /*0bc6*/ 	.byte	0x05
	.zero		1


	//   ....[40]....
        /*0bc8*/ 	.word	0x000089f0
        /*0bcc*/ 	.word	0x00000000
        /*0bd0*/ 	.word	0x00000000
        /*0bd4*/ 	.short	0x0101
        /*0bd6*/ 	.byte	0x3f
	.zero		1


	//   ....[41]....
        /*0bd8*/ 	.word	0x00009ed0
        /*0bdc*/ 	.word	0x00000000
        /*0be0*/ 	.word	0x00000000
        /*0be4*/ 	.short	0x0101
        /*0be6*/ 	.byte	0x3f
	.zero		1


	//   ....[42]....
        /*0be8*/ 	.word	0x0000c990
        /*0bec*/ 	.word	0x00000000
        /*0bf0*/ 	.word	0x00028840
        /*0bf4*/ 	.short	0x010a
        /*0bf6*/ 	.byte	0x3f
	.zero		1


	//   ....[43]....
        /*0bf8*/ 	.word	0x0000d8d0
        /*0bfc*/ 	.word	0x00000008
        /*0c00*/ 	.word	0x00028800
        /*0c04*/ 	.short	0x0107
        /*0c06*/ 	.byte	0x3f
	.zero		1


	//   ....[44]....
        /*0c08*/ 	.word	0x0000d9e0
        /*0c0c*/ 	.word	0x00000002
        /*0c10*/ 	.word	0x00028800
        /*0c14*/ 	.short	0x0101
        /*0c16*/ 	.byte	0x3f
	.zero		1


	//   ....[45]....
        /*0c18*/ 	.word	0x0000da00
        /*0c1c*/ 	.word	0x00000002
        /*0c20*/ 	.word	0x00028820
        /*0c24*/ 	.short	0x010a
        /*0c26*/ 	.byte	0x3f
	.zero		1


	//   ....[46]....
        /*0c28*/ 	.word	0x0000dd60
        /*0c2c*/ 	.word	0x00000002
        /*0c30*/ 	.word	0x00028840
        /*0c34*/ 	.short	0x010a
        /*0c36*/ 	.byte	0x3f
	.zero		1


	//   ....[47]....
        /*0c38*/ 	.word	0x0000e120
        /*0c3c*/ 	.word	0x00000002
        /*0c40*/ 	.word	0x00000060
        /*0c44*/ 	.short	0x010a
        /*0c46*/ 	.byte	0x3f
	.zero		1


	//   ....[48]....
        /*0c48*/ 	.word	0x0000e7f0
        /*0c4c*/ 	.word	0x00000003
        /*0c50*/ 	.word	0x00028840
        /*0c54*/ 	.short	0x010a
        /*0c56*/ 	.byte	0x3f
	.zero		1


	//   ....[49]....
        /*0c58*/ 	.word	0x0000ebb0
        /*0c5c*/ 	.word	0x00000002
        /*0c60*/ 	.word	0x00000060
        /*0c64*/ 	.short	0x010a
        /*0c66*/ 	.byte	0x3f
	.zero		1


	//   ....[50]....
        /*0c68*/ 	.word	0x0000f1d0
        /*0c6c*/ 	.word	0x00000002
        /*0c70*/ 	.word	0x00028840
        /*0c74*/ 	.short	0x010a
        /*0c76*/ 	.byte	0x3f
	.zero		1


	//   ....[51]....
        /*0c78*/ 	.word	0x0000f590
        /*0c7c*/ 	.word	0x00000002
        /*0c80*/ 	.word	0x00000060
        /*0c84*/ 	.short	0x010a
        /*0c86*/ 	.byte	0x3f
	.zero		1


	//   ....[52]....
        /*0c88*/ 	.word	0x0000fb40
        /*0c8c*/ 	.word	0x00000000
        /*0c90*/ 	.word	0x00028860
        /*0c94*/ 	.short	0x010a
        /*0c96*/ 	.byte	0x3f
	.zero		1


	//   ....[53]....
        /*0c98*/ 	.word	0x00010c50
        /*0c9c*/ 	.word	0x00000000
        /*0ca0*/ 	.word	0x00028820
        /*0ca4*/ 	.short	0x010a
        /*0ca6*/ 	.byte	0x3f
	.zero		1


	//   ....[54]....
        /*0ca8*/ 	.word	0x00010e10
        /*0cac*/ 	.word	0x00000006
        /*0cb0*/ 	.word	0x00000000
        /*0cb4*/ 	.short	0x010a
        /*0cb6*/ 	.byte	0x3f
	.zero		1


	//   ....[55]....
        /*0cb8*/ 	.word	0x00010e80
        /*0cbc*/ 	.word	0x00000007
        /*0cc0*/ 	.word	0x00000000
        /*0cc4*/ 	.short	0x010a
        /*0cc6*/ 	.byte	0x3f
	.zero		1


	//   ....[56]....
        /*0cc8*/ 	.word	0x00010ef0
        /*0ccc*/ 	.word	0x00000004
        /*0cd0*/ 	.word	0x00000000
        /*0cd4*/ 	.short	0x010a
        /*0cd6*/ 	.byte	0x3f
	.zero		1


	//   ....[57]....
        /*0cd8*/ 	.word	0x00010f20
        /*0cdc*/ 	.word	0x00000003
        /*0ce0*/ 	.word	0x00000000
        /*0ce4*/ 	.short	0x010a
        /*0ce6*/ 	.byte	0x3f
	.zero		1


	//   ....[58]....
        /*0ce8*/ 	.word	0x00010f90
        /*0cec*/ 	.word	0x00000003
        /*0cf0*/ 	.word	0x00028800
        /*0cf4*/ 	.short	0x010a
        /*0cf6*/ 	.byte	0x3f
	.zero		1


	//   ....[59]....
        /*0cf8*/ 	.word	0x00010fe0
        /*0cfc*/ 	.word	0x00000003
        /*0d00*/ 	.word	0x00028830
        /*0d04*/ 	.short	0x010a
        /*0d06*/ 	.byte	0x3f
	.zero		1


	//   ....[60]....
        /*0d08*/ 	.word	0x00011040
        /*0d0c*/ 	.word	0x00000005
        /*0d10*/ 	.word	0x00028830
        /*0d14*/ 	.short	0x010a
        /*0d16*/ 	.byte	0x3f
	.zero		1


	//   ....[61]....
        /*0d18*/ 	.word	0x000110a0
        /*0d1c*/ 	.word	0x00000005
        /*0d20*/ 	.word	0x00028850
        /*0d24*/ 	.short	0x010a
        /*0d26*/ 	.byte	0x3f
	.zero		1


	//   ....[62]....
        /*0d28*/ 	.word	0x00011100
        /*0d2c*/ 	.word	0x00000005
        /*0d30*/ 	.word	0x00028830
        /*0d34*/ 	.short	0x010a
        /*0d36*/ 	.byte	0x3f
	.zero		1


	//   ....[63]....
        /*0d38*/ 	.word	0x00011160
        /*0d3c*/ 	.word	0x00000005
        /*0d40*/ 	.word	0x00028850
        /*0d44*/ 	.short	0x010a
        /*0d46*/ 	.byte	0x3f
	.zero		1


	//   ....[64]....
        /*0d48*/ 	.word	0x000111c0
        /*0d4c*/ 	.word	0x00000009
        /*0d50*/ 	.word	0x00028850
        /*0d54*/ 	.short	0x010a
        /*0d56*/ 	.byte	0x3f
	.zero		1


	//   ....[65]....
        /*0d58*/ 	.word	0x00011360
        /*0d5c*/ 	.word	0x00000000
        /*0d60*/ 	.word	0x00028840
        /*0d64*/ 	.short	0x010a
        /*0d66*/ 	.byte	0x3f
	.zero		1


	//   ....[66]....
        /*0d68*/ 	.word	0x00011ef0
        /*0d6c*/ 	.word	0x00000002
        /*0d70*/ 	.word	0x00028820
        /*0d74*/ 	.short	0x010a
        /*0d76*/ 	.byte	0x3f
	.zero		1


	//   ....[67]....
        /*0d78*/ 	.word	0x00011f40
        /*0d7c*/ 	.word	0x00000002
        /*0d80*/ 	.word	0x00028840
        /*0d84*/ 	.short	0x010a
        /*0d86*/ 	.byte	0x3f
	.zero		1


	//   ....[68]....
        /*0d88*/ 	.word	0x00011f90
        /*0d8c*/ 	.word	0x00000002
        /*0d90*/ 	.word	0x00000060
        /*0d94*/ 	.short	0x010a
        /*0d96*/ 	.byte	0x3f
	.zero		1


	//   ....[69]....
        /*0d98*/ 	.word	0x00011fe0
        /*0d9c*/ 	.word	0x00000003
        /*0da0*/ 	.word	0x00028840
        /*0da4*/ 	.short	0x010a
        /*0da6*/ 	.byte	0x3f
	.zero		1


	//   ....[70]....
        /*0da8*/ 	.word	0x00012030
        /*0dac*/ 	.word	0x00000002
        /*0db0*/ 	.word	0x00000060
        /*0db4*/ 	.short	0x010a
        /*0db6*/ 	.byte	0x3f
	.zero		1


	//   ....[71]....
        /*0db8*/ 	.word	0x00012080
        /*0dbc*/ 	.word	0x00000002
        /*0dc0*/ 	.word	0x00028840
        /*0dc4*/ 	.short	0x010a
        /*0dc6*/ 	.byte	0x3f
	.zero		1


	//   ....[72]....
        /*0dc8*/ 	.word	0x000120d0
        /*0dcc*/ 	.word	0x00000002
        /*0dd0*/ 	.word	0x00000060
        /*0dd4*/ 	.short	0x010a
        /*0dd6*/ 	.byte	0x3f
	.zero		1


	//   ....[73]....
        /*0dd8*/ 	.word	0x00012120
        /*0ddc*/ 	.word	0x00000000
        /*0de0*/ 	.word	0x00028860
        /*0de4*/ 	.short	0x010a
        /*0de6*/ 	.byte	0x3f
	.zero		1


	//   ....[74]....
        /*0de8*/ 	.word	0x00012ac0
        /*0dec*/ 	.word	0x00000000
        /*0df0*/ 	.word	0x00028820
        /*0df4*/ 	.short	0x010a
        /*0df6*/ 	.byte	0x3f
	.zero		1


	//   ....[75]....
        /*0df8*/ 	.word	0x00012c60
        /*0dfc*/ 	.word	0x00000006
        /*0e00*/ 	.word	0x00000000
        /*0e04*/ 	.short	0x010a
        /*0e06*/ 	.byte	0x3f
	.zero		1


	//   ....[76]....
        /*0e08*/ 	.word	0x00012cb0
        /*0e0c*/ 	.word	0x00000007
        /*0e10*/ 	.word	0x00000000
        /*0e14*/ 	.short	0x010a
        /*0e16*/ 	.byte	0x3f
	.zero		1


	//   ....[77]....
        /*0e18*/ 	.word	0x00012d00
        /*0e1c*/ 	.word	0x00000004
        /*0e20*/ 	.word	0x00000000
        /*0e24*/ 	.short	0x010a
        /*0e26*/ 	.byte	0x3f
	.zero		1


	//----- nvinfo : EIATTR_NUM_MBARRIERS
	.align		4
.L_1179:
        /*0e28*/ 	.byte	0x03, 0x38
        /*0e2a*/ 	.short	0x0016


	//----- nvinfo : EIATTR_EXIT_INSTR_OFFSETS
	.align		4
        /*0e2c*/ 	.byte	0x04, 0x1c
        /*0e2e*/ 	.short	(.L_1181 - .L_1180)


	//   ....[0]....
.L_1180:
        /*0e30*/ 	.word	0x00000a70


	//   ....[1]....
        /*0e34*/ 	.word	0x0000ad80


	//   ....[2]....
        /*0e38*/ 	.word	0x00010f70


	//----- nvinfo : EIATTR_MAX_THREADS
	.align		4
.L_1181:
        /*0e3c*/ 	.byte	0x04, 0x05
        /*0e3e*/ 	.short	(.L_1183 - .L_1182)
.L_1182:
        /*0e40*/ 	.word	0x00000180
        /*0e44*/ 	.word	0x00000001
        /*0e48*/ 	.word	0x00000001


	//----- nvinfo : EIATTR_CRS_STACK_SIZE
	.align		4
.L_1183:
        /*0e4c*/ 	.byte	0x04, 0x1e
        /*0e4e*/ 	.short	(.L_1185 - .L_1184)
.L_1184:
        /*0e50*/ 	.word	0x00000000


	//----- nvinfo : EIATTR_CBANK_PARAM_SIZE
	.align		4
.L_1185:
        /*0e54*/ 	.byte	0x03, 0x19
        /*0e56*/ 	.short	0x0af0


	//----- nvinfo : EIATTR_PARAM_CBANK
	.align		4
        /*0e58*/ 	.byte	0x04, 0x0a
        /*0e5a*/ 	.short	(.L_1187 - .L_1186)
	.align		4
.L_1186:
        /*0e5c*/ 	.word	index@(.nv.constant0._ZN7cutlass13device_kernelIN5flash11enable_sm90INS1_16FlashAttnFwdSm90INS1_25CollectiveMainloopFwdSm90ILi2EN4cute5tupleIJNS5_1CILi1EEES8_S8_EEENS6_IJNS7_ILi128EEESA_SA_EEELi128ENS_6half_tEfNS_4arch4Sm90ELb1ELb0ELb0ELb1ELb0ELb0ELb0ELb1ELb1ELb1ELb0ELb0EEENS1_21CollectiveEpilogueFwdISB_S9_SC_SE_Li256ELb1ELb1ELb0ELb0EEENS1_36VarlenDynamicPersistentTileSchedulerILi128ELi128ELi256ELi128ELb0ELb1ELb1ELb1ELb1ELb1EEEEEEEEEvNT_6ParamsE)
        /*0e60*/ 	.short	0x0210
        /*0e62*/ 	.short	0x0af0


	//----- nvinfo : EIATTR_SW_WAR
	.align		4
.L_1187:
        /*0e64*/ 	.byte	0x04, 0x36
        /*0e66*/ 	.short	(.L_1189 - .L_1188)
.L_1188:
        /*0e68*/ 	.word	0x00000008
.L_1189:


//--------------------- .nv.info._ZN7cutlass13device_kernelIN5flash11enable_sm90INS1_16FlashAttnFwdSm90INS1_25CollectiveMainloopFwdSm90ILi2EN4cute5tupleIJNS5_1CILi1EEES8_S8_EEENS6_IJNS7_ILi128EEESA_SA_EEELi128ENS_6half_tEfNS_4arch4Sm90ELb1ELb0ELb0ELb1ELb0ELb1ELb0ELb1ELb1ELb1ELb0ELb0EEENS1_21CollectiveEpilogueFwdISB_S9_SC_SE_Li256ELb1ELb1ELb0ELb0EEENS1_36VarlenDynamicPersistentTileSchedulerILi128ELi128ELi256ELi128ELb0ELb1ELb1ELb1ELb1ELb1EEEEEEEEEvNT_6ParamsE --------------------------
	.section	.nv.info._ZN7cutlass13device_kernelIN5flash11enable_sm90INS1_16FlashAttnFwdSm90INS1_25CollectiveMainloopFwdSm90ILi2EN4cute5tupleIJNS5_1CILi1EEES8_S8_EEENS6_IJNS7_ILi128EEESA_SA_EEELi128ENS_6half_tEfNS_4arch4Sm90ELb1ELb0ELb0ELb1ELb0ELb1ELb0ELb1ELb1ELb1ELb0ELb0EEENS1_21CollectiveEpilogueFwdISB_S9_SC_SE_Li256ELb1ELb1ELb0ELb0EEENS1_36VarlenDynamicPersistentTileSchedulerILi128ELi128ELi256ELi128ELb0ELb1ELb1ELb1ELb1ELb1EEEEEEEEEvNT_6ParamsE,"",@"SHT_CUDA_INFO"
	.sectionflags	@""
	.align	4


	//----- nvinfo : EIATTR_CUDA_API_VERSION
	.align		4
        /*0000*/ 	.byte	0x04, 0x37
        /*0002*/ 	.short	(.L_1191 - .L_1190)
.L_1190:
        /*0004*/ 	.word	0x00000082


	//----- nvinfo : EIATTR_KPARAM_INFO
	.align		4
.L_1191:
        /*0008*/ 	.byte	0x04, 0x17
        /*000a*/ 	.short	(.L_1193 - .L_1192)
.L_1192:
        /*000c*/ 	.word	0x00000000
        /*0010*/ 	.short	0x0000
        /*0012*/ 	.short	0x0070
        /*0014*/ 	.byte	0x00, 0xf0, 0x01, 0x2a


	//----- nvinfo : EIATTR_SPARSE_MMA_MASK
	.align		4
.L_1193:
        /*0018*/ 	.byte	0x03, 0x50
        /*001a*/ 	.short	0x0000


	//----- nvinfo : EIATTR_MAXREG_COUNT
	.align		4
        /*001c*/ 	.byte	0x03, 0x1b
        /*001e*/ 	.short	0x00a8


	//----- nvinfo : EIATTR_NUM_BARRIERS
	.align		4
        /*0020*/ 	.byte	0x02, 0x4c
        /*0022*/ 	.byte	0x10
	.zero		1


	//----- nvinfo : EIATTR_EXTERNS
	.align		4
        /*0024*/ 	.byte	0x04, 0x0f
        /*0026*/ 	.short	(.L_1195 - .L_1194)


	//   ....[0]....
	.align		4
.L_1194:
        /*0028*/ 	.word	index@(__assertfail)


	//----- nvinfo : EIATTR_ANNOTATIONS
	.align		4
.L_1195:
        /*002c*/ 	.byte	0x04, 0x55
        /*002e*/ 	.short	(.L_1197 - .L_1196)


	//   ....[0]....
.L_1196:
        /* <DEDUP_REMOVED lines=103> */


	//----- nvinfo : EIATTR_MERCURY_ISA_VERSION
	.align		4
.L_1197:
        /*0688*/ 	.byte	0x03, 0x5f
        /*068a*/ 	.short	0x0101


	//----- nvinfo : EIATTR_UNUSED_LOAD_BYTE_OFFSET
	.align		4
        /*068c*/ 	.byte	0x04, 0x44
        /*068e*/ 	.short	(.L_1199 - .L_1198)


	//   ....[0]....
.L_1198:
        /*0690*/ 	.word	0x00000ab0
        /*0694*/ 	.word	0x0000fff0


	//   ....[1]....
        /*0698*/ 	.word	0x000156d0
        /*069c*/ 	.word	0x0000fff0


	//----- nvinfo : EIATTR_INT_WARP_WIDE_INSTR_OFFSETS
	.align		4
.L_1199:
        /*06a0*/ 	.byte	0x04, 0x31
        /*06a2*/ 	.short	(.L_1201 - .L_1200)


	//   ....[0]....
.L_1200:
        /*06a4*/ 	.word	0x00000180


	//   ....[1]....
        /*06a8*/ 	.word	0x00000220


	//   ....[2]....
        /*06ac*/ 	.word	0x00000290


	//   ....[3]....
        /*06b0*/ 	.word	0x00019ef0


	//   ....[4]....
        /*06b4*/ 	.word	0x00019f80


	//   ....[5]....
        /*06b8*/ 	.word	0x0001d870


	//   ....[6]....
        /*06bc*/ 	.word	0x0001d8d0


	//----- nvinfo : EIATTR_COOP_GROUP_MASK_REGIDS
	.align		4
.L_1201:
        /*06c0*/ 	.byte	0x04, 0x29
        /*06c2*/ 	.short	(.L_1203 - .L_1202)


	//   ....[0]....
.L_1202:
        /*06c4*/ 	.word	0xffffffff


	//   ....[1]....
        /*06c8*/ 	.word	0xffffffff


	//   ....[2]....
        /*06cc*/ 	.word	0xffffffff


	//   ....[3]....
        /*06d0*/ 	.word	0xffffffff


	//   ....[4]....
        /*06d4*/ 	.word	0xffffffff


	//   ....[5]....
        /*06d8*/ 	.word	0xffffffff


	//   ....[6]....
        /*06dc*/ 	.word	0xffffffff


	//   ....[7]....
        /*06e0*/ 	.word	0xffffffff


	//   ....[8]....
        /*06e4*/ 	.word	0xffffffff


	//   ....[9]....
        /*06e8*/ 	.word	0xffffffff


	//   ....[10]....
        /*06ec*/ 	.word	0xffffffff


	//   ....[11]....
        /*06f0*/ 	.word	0xffffffff


	//   ....[12]....
        /*06f4*/ 	.word	0xffffffff


	//   ....[13]....
        /*06f8*/ 	.word	0xffffffff


	//   ....[14]....
        /*06fc*/ 	.word	0xffffffff


	//   ....[15]....
        /*0700*/ 	.word	0xffffffff


	//   ....[16]....
        /*0704*/ 	.word	0xffffffff


	//   ....[17]....
        /*0708*/ 	.word	0xffffffff


	//   ....[18]....
        /*070c*/ 	.word	0xffffffff


	//   ....[19]....
        /*0710*/ 	.word	0xffffffff


	//   ....[20]....
        /*0714*/ 	.word	0xffffffff


	//   ....[21]....
        /*0718*/ 	.word	0xffffffff


	//   ....[22]....
        /*071c*/ 	.word	0xffffffff


	//   ....[23]....
        /*0720*/ 	.word	0xffffffff


	//   ....[24]....
        /*0724*/ 	.word	0xffffffff


	//   ....[25]....
        /*0728*/ 	.word	0xffffffff


	//   ....[26]....
        /*072c*/ 	.word	0xffffffff


	//   ....[27]....
        /*0730*/ 	.word	0xffffffff


	//   ....[28]....
        /*0734*/ 	.word	0xffffffff


	//   ....[29]....
        /*0738*/ 	.word	0xffffffff


	//   ....[30]....
        /*073c*/ 	.word	0xffffffff


	//   ....[31]....
        /*0740*/ 	.word	0xffffffff


	//   ....[32]....
        /*0744*/ 	.word	0xffffffff


	//   ....[33]....
        /*0748*/ 	.word	0xffffffff


	//   ....[34]....
        /*074c*/ 	.word	0xffffffff


	//   ....[35]....
        /*0750*/ 	.word	0xffffffff


	//   ....[36]....
        /*0754*/ 	.word	0xffffffff


	//   ....[37]....
        /*0758*/ 	.word	0xffffffff


	//   ....[38]....
        /*075c*/ 	.word	0xffffffff


	//   ....[39]....
        /*0760*/ 	.word	0xffffffff


	//   ....[40]....
        /*0764*/ 	.word	0xffffffff


	//   ....[41]....
        /*0768*/ 	.word	0xffffffff


	//   ....[42]....
        /*076c*/ 	.word	0xffffffff


	//   ....[43]....
        /*0770*/ 	.word	0xffffffff


	//   ....[44]....
        /*0774*/ 	.word	0xffffffff


	//   ....[45]....
        /*0778*/ 	.word	0xffffffff


	//   ....[46]....
        /*077c*/ 	.word	0xffffffff


	//   ....[47]....
        /*0780*/ 	.word	0xffffffff


	//   ....[48]....
        /*0784*/ 	.word	0xffffffff


	//   ....[49]....
        /*0788*/ 	.word	0xffffffff


	//   ....[50]....
        /*078c*/ 	.word	0xffffffff


	//   ....[51]....
        /*0790*/ 	.word	0xffffffff


	//   ....[52]....
        /*0794*/ 	.word	0xffffffff


	//   ....[53]....
        /*0798*/ 	.word	0xffffffff


	//   ....[54]....
        /*079c*/ 	.word	0xffffffff


	//   ....[55]....
        /*07a0*/ 	.word	0xffffffff


	//   ....[56]....
        /*07a4*/ 	.word	0xffffffff


	//   ....[57]....
        /*07a8*/ 	.word	0xffffffff


	//   ....[58]....
        /*07ac*/ 	.word	0xffffffff


	//   ....[59]....
        /*07b0*/ 	.word	0xffffffff


	//   ....[60]....
        /*07b4*/ 	.word	0xffffffff


	//   ....[61]....
        /*07b8*/ 	.word	0xffffffff


	//   ....[62]....
        /*07bc*/ 	.word	0xffffffff


	//   ....[63]....
        /*07c0*/ 	.word	0xffffffff


	//   ....[64]....
        /*07c4*/ 	.word	0xffffffff


	//   ....[65]....
        /*07c8*/ 	.word	0xffffffff


	//   ....[66]....
        /*07cc*/ 	.word	0xffffffff


	//   ....[67]....
        /*07d0*/ 	.word	0xffffffff


	//   ....[68]....
        /*07d4*/ 	.word	0xffffffff


	//   ....[69]....
        /*07d8*/ 	.word	0xffffffff


	//   ....[70]....
        /*07dc*/ 	.word	0xffffffff


	//   ....[71]....
        /*07e0*/ 	.word	0xffffffff


	//   ....[72]....
        /*07e4*/ 	.word	0xffffffff


	//   ....[73]....
        /*07e8*/ 	.word	0xffffffff


	//   ....[74]....
        /*07ec*/ 	.word	0xffffffff


	//   ....[75]....
        /*07f0*/ 	.word	0xffffffff


	//   ....[76]....
        /*07f4*/ 	.word	0xffffffff


	//   ....[77]....
        /*07f8*/ 	.word	0xffffffff


	//   ....[78]....
        /*07fc*/ 	.word	0xffffffff


	//   ....[79]....
        /*0800*/ 	.word	0xffffffff


	//   ....[80]....
        /*0804*/ 	.word	0xffffffff


	//   ....[81]....
        /*0808*/ 	.word	0xffffffff


	//   ....[82]....
        /*080c*/ 	.word	0xffffffff


	//   ....[83]....
        /*0810*/ 	.word	0xffffffff


	//   ....[84]....
        /*0814*/ 	.word	0xffffffff


	//   ....[85]....
        /*0818*/ 	.word	0xffffffff


	//   ....[86]....
        /*081c*/ 	.word	0xffffffff


	//   ....[87]....
        /*0820*/ 	.word	0xffffffff


	//   ....[88]....
        /*0824*/ 	.word	0xffffffff


	//   ....[89]....
        /*0828*/ 	.word	0xffffffff


	//   ....[90]....
        /*082c*/ 	.word	0xffffffff


	//   ....[91]....
        /*0830*/ 	.word	0xffffffff


	//   ....[92]....
        /*0834*/ 	.word	0xffffffff


	//   ....[93]....
        /*0838*/ 	.word	0xffffffff


	//   ....[94]....
        /*083c*/ 	.word	0xffffffff


	//   ....[95]....
        /*0840*/ 	.word	0xffffffff


	//   ....[96]....
        /*0844*/ 	.word	0xffffffff


	//   ....[97]....
        /*0848*/ 	.word	0xffffffff


	//   ....[98]....
        /*084c*/ 	.word	0xffffffff


	//   ....[99]....
        /*0850*/ 	.word	0xffffffff


	//   ....[100]....
        /*0854*/ 	.word	0xffffffff


	//   ....[101]....
        /*0858*/ 	.word	0xffffffff


	//   ....[102]....
        /*085c*/ 	.word	0xffffffff


	//   ....[103]....
        /*0860*/ 	.word	0xffffffff


	//   ....[104]....
        /*0864*/ 	.word	0xffffffff


	//   ....[105]....
        /*0868*/ 	.word	0xffffffff


	//   ....[106]....
        /*086c*/ 	.word	0xffffffff


	//   ....[107]....
        /*0870*/ 	.word	0xffffffff


	//   ....[108]....
        /*0874*/ 	.word	0xffffffff


	//   ....[109]....
        /*0878*/ 	.word	0xffffffff


	//   ....[110]....
        /*087c*/ 	.word	0xffffffff


	//   ....[111]....
        /*0880*/ 	.word	0xffffffff


	//   ....[112]....
        /*0884*/ 	.word	0xffffffff


	//   ....[113]....
        /*0888*/ 	.word	0xffffffff


	//   ....[114]....
        /*088c*/ 	.word	0xffffffff


	//   ....[115]....
        /*0890*/ 	.word	0xffffffff


	//   ....[116]....
        /*0894*/ 	.word	0xffffffff


	//   ....[117]....
        /*0898*/ 	.word	0xffffffff


	//   ....[118]....
        /*089c*/ 	.word	0xffffffff


	//   ....[119]....
        /*08a0*/ 	.word	0xffffffff


	//   ....[120]....
        /*08a4*/ 	.word	0xffffffff


	//   ....[121]....
        /*08a8*/ 	.word	0xffffffff


	//   ....[122]....
        /*08ac*/ 	.word	0xffffffff


	//   ....[123]....
        /*08b0*/ 	.word	0xffffffff


	//   ....[124]....
        /*08b4*/ 	.word	0xffffffff


	//   ....[125]....
        /*08b8*/ 	.word	0xffffffff


	//   ....[126]....
        /*08bc*/ 	.word	0xffffffff


	//   ....[127]....
        /*08c0*/ 	.word	0xffffffff


	//   ....[128]....
        /*08c4*/ 	.word	0xffffffff


	//   ....[129]....
        /*08c8*/ 	.word	0xffffffff


	//   ....[130]....
        /*08cc*/ 	.word	0xffffffff


	//   ....[131]....
        /*08d0*/ 	.word	0xffffffff


	//   ....[132]....
        /*08d4*/ 	.word	0x0500000f


	//   ....[133]....
        /*08d8*/ 	.word	0x0500000f


	//   ....[134]....
        /*08dc*/ 	.word	0x0500000f


	//   ....[135]....
        /*08e0*/ 	.word	0x0500000f


	//   ....[136]....
        /*08e4*/ 	.word	0x0500000f


	//   ....[137]....
        /*08e8*/ 	.word	0x0500000f


	//   ....[138]....
        /*08ec*/ 	.word	0x0500000f


	//   ....[139]....
        /*08f0*/ 	.word	0x0500000f


	//   ....[140]....
        /*08f4*/ 	.word	0x0500000f


	//   ....[141]....
        /*08f8*/ 	.word	0x0500000f


	//   ....[142]....
        /*08fc*/ 	.word	0x0500000f


	//   ....[143]....
        /*0900*/ 	.word	0x0500000f


	//   ....[144]....
        /*0904*/ 	.word	0x0500000f


	//   ....[145]....
        /*0908*/ 	.word	0x0500000f


	//   ....[146]....
        /*090c*/ 	.word	0x0500000f


	//   ....[147]....
        /*0910*/ 	.word	0x0500000f


	//   ....[148]....
        /*0914*/ 	.word	0x0500000f


	//   ....[149]....
        /*0918*/ 	.word	0x0500000f


	//   ....[150]....
        /*091c*/ 	.word	0x0500000f


	//   ....[151]....
        /*0920*/ 	.word	0x0500000f


	//   ....[152]....
        /*0924*/ 	.word	0x0500000f


	//   ....[153]....
        /*0928*/ 	.word	0x0500000f


	//   ....[154]....
        /*092c*/ 	.word	0x0500000f


	//   ....[155]....
        /*0930*/ 	.word	0x0500000f


	//   ....[156]....
        /*0934*/ 	.word	0x0500000f


	//   ....[157]....
        /*0938*/ 	.word	0x0500000f


	//   ....[158]....
        /*093c*/ 	.word	0x0500000f


	//   ....[159]....
        /*0940*/ 	.word	0x0500000f


	//   ....[160]....
        /*0944*/ 	.word	0x0500000f


	//   ....[161]....
        /*0948*/ 	.word	0x0500000f


	//   ....[162]....
        /*094c*/ 	.word	0x0500000f


	//   ....[163]....
        /*0950*/ 	.word	0x0500000f


	//   ....[164]....
        /*0954*/ 	.word	0x0500000f


	//   ....[165]....
        /*0958*/ 	.word	0x0500000f


	//   ....[166]....
        /*095c*/ 	.word	0x0500000f


	//   ....[167]....
        /*0960*/ 	.word	0x0500000f


	//   ....[168]....
        /*0964*/ 	.word	0x0500000f


	//   ....[169]....
        /*0968*/ 	.word	0x0500000f


	//   ....[170]....
        /*096c*/ 	.word	0x0500000f


	//   ....[171]....
        /*0970*/ 	.word	0x0500000f


	//   ....[172]....
        /*0974*/ 	.word	0x0500000f


	//   ....[173]....
        /*0978*/ 	.word	0x0500000f


	//   ....[174]....
        /*097c*/ 	.word	0x0500000f


	//   ....[175]....
        /*0980*/ 	.word	0x0500000f


	//   ....[176]....
        /*0984*/ 	.word	0x0500000f


	//   ....[177]....
        /*0988*/ 	.word	0x0500000f


	//   ....[178]....
        /*098c*/ 	.word	0x0500000f


	//   ....[179]....
        /*0990*/ 	.word	0x0500000f


	//   ....[180]....
        /*0994*/ 	.word	0x0500000f


	//   ....[181]....
        /*0998*/ 	.word	0x0500000f


	//   ....[182]....
        /*099c*/ 	.word	0x0500000f


	//   ....[183]....
        /*09a0*/ 	.word	0x0500000f


	//   ....[184]....
        /*09a4*/ 	.word	0x0500000f


	//   ....[185]....
        /*09a8*/ 	.word	0x0500000f


	//   ....[186]....
        /*09ac*/ 	.word	0x0500000f


	//   ....[187]....
        /*09b0*/ 	.word	0x0500000f


	//   ....[188]....
        /*09b4*/ 	.word	0x0500000f


	//   ....[189]....
        /*09b8*/ 	.word	0x0500000f


	//   ....[190]....
        /*09bc*/ 	.word	0x0500000f


	//   ....[191]....
        /*09c0*/ 	.word	0x0500000f


	//   ....[192]....
        /*09c4*/ 	.word	0x0500000f


	//   ....[193]....
        /*09c8*/ 	.word	0x0500000f


	//   ....[194]....
        /*09cc*/ 	.word	0x0500000f


	//   ....[195]....
        /*09d0*/ 	.word	0x0500000f


	//   ....[196]....
        /*09d4*/ 	.word	0x0500000f


	//   ....[197]....
        /*09d8*/ 	.word	0x0500000f


	//   ....[198]....
        /*09dc*/ 	.word	0x0500000f


	//   ....[199]....
        /*09e0*/ 	.word	0x0500000f


	//   ....[200]....
        /*09e4*/ 	.word	0x0500000f


	//   ....[201]....
        /*09e8*/ 	.word	0x0500000f


	//   ....[202]....
        /*09ec*/ 	.word	0x0500000f


	//   ....[203]....
        /*09f0*/ 	.word	0x0500000f


	//   ....[204]....
        /*09f4*/ 	.word	0x0500000f


	//   ....[205]....
        /*09f8*/ 	.word	0x0500000f


	//   ....[206]....
        /*09fc*/ 	.word	0x0500000f


	//   ....[207]....
        /*0a00*/ 	.word	0x0500000f


	//   ....[208]....
        /*0a04*/ 	.word	0x0500000f


	//----- nvinfo : EIATTR_COOP_GROUP_INSTR_OFFSETS
	.align		4
.L_1203:
        /*0a08*/ 	.byte	0x04, 0x28
        /*0a0a*/ 	.short	(.L_1205 - .L_1204)


	//   ....[0]....
.L_1204:
        /*0a0c*/ 	.word	0x00000060


	//   ....[1]....
        /*0a10*/ 	.word	0x00000190


	//   ....[2]....
        /*0a14*/ 	.word	0x00000240


	//   ....[3]....
        /*0a18*/ 	.word	0x00000400


	//   ....[4]....
        /*0a1c*/ 	.word	0x00000560


	//   ....[5]....
        /*0a20*/ 	.word	0x00000680


	//   ....[6]....
        /*0a24*/ 	.word	0x000007e0


	//   ....[7]....
        /*0a28*/ 	.word	0x00008870


	//   ....[8]....
        /*0a2c*/ 	.word	0x00008f30


	//   ....[9]....
        /*0a30*/ 	.word	0x00008f40


	//   ....[10]....
        /*0a34*/ 	.word	0x00008f50


	//   ....[11]....
        /*0a38*/ 	.word	0x00008f60


	//   ....[12]....
        /*0a3c*/ 	.word	0x000092a0


	//   ....[13]....
        /*0a40*/ 	.word	0x000092b0


	//   ....[14]....
        /*0a44*/ 	.word	0x000092c0


	//   ....[15]....
        /*0a48*/ 	.word	0x000092d0


	//   ....[16]....
        /*0a4c*/ 	.word	0x000095d0


	//   ....[17]....
        /*0a50*/ 	.word	0x000095e0


	//   ....[18]....
        /*0a54*/ 	.word	0x000095f0


	//   ....[19]....
        /*0a58*/ 	.word	0x00009600


	//   ....[20]....
        /*0a5c*/ 	.word	0x00009900


	//   ....[21]....
        /*0a60*/ 	.word	0x00009910


	//   ....[22]....
        /*0a64*/ 	.word	0x00009920


	//   ....[23]....
        /*0a68*/ 	.word	0x00009930


	//   ....[24]....
        /*0a6c*/ 	.word	0x0000b5f0


	//   ....[25]....
        /*0a70*/ 	.word	0x0000b610


	//   ....[26]....
        /*0a74*/ 	.word	0x0000b620


	//   ....[27]....
        /*0a78*/ 	.word	0x0000b630


	//   ....[28]....
        /*0a7c*/ 	.word	0x0000b740


	//   ....[29]....
        /*0a80*/ 	.word	0x0000b760


	//   ....[30]....
        /*0a84*/ 	.word	0x0000b810


	//   ....[31]....
        /*0a88*/ 	.word	0x0000b850


	//   ....[32]....
        /*0a8c*/ 	.word	0x0000bb20


	//   ....[33]....
        /*0a90*/ 	.word	0x0000bb40


	//   ....[34]....
        /*0a94*/ 	.word	0x0000bb60


	//   ....[35]....
        /*0a98*/ 	.word	0x0000bb70


	//   ....[36]....
        /*0a9c*/ 	.word	0x0000bc40


	//   ....[37]....
        /*0aa0*/ 	.word	0x0000bc60


	//   ....[38]....
        /*0aa4*/ 	.word	0x0000bc70


	//   ....[39]....
        /*0aa8*/ 	.word	0x0000bd10


	//   ....[40]....
        /*0aac*/ 	.word	0x0000df80


	//   ....[41]....
        /*0ab0*/ 	.word	0x0000dfa0


	//   ....[42]....
        /*0ab4*/ 	.word	0x0000e7e0


	//   ....[43]....
        /*0ab8*/ 	.word	0x0000e830


	//   ....[44]....
        /*0abc*/ 	.word	0x0000f130


	//   ....[45]....
        /*0ac0*/ 	.word	0x0000f190


	//   ....[46]....
        /*0ac4*/ 	.word	0x000106f0


	//   ....[47]....
        /*0ac8*/ 	.word	0x00010700


	//   ....[48]....
        /*0acc*/ 	.word	0x00011030


	//   ....[49]....
        /*0ad0*/ 	.word	0x00011060


	//   ....[50]....
        /*0ad4*/ 	.word	0x000118c0


	//   ....[51]....
        /*0ad8*/ 	.word	0x00011910


	//   ....[52]....
        /*0adc*/ 	.word	0x000133f0


	//   ....[53]....
        /*0ae0*/ 	.word	0x00013430


	//   ....[54]....
        /*0ae4*/ 	.word	0x000139b0


	//   ....[55]....
        /*0ae8*/ 	.word	0x000139f0


	//   ....[56]....
        /*0aec*/ 	.word	0x00014d10


	//   ....[57]....
        /*0af0*/ 	.word	0x00014d60


	//   ....[58]....
        /*0af4*/ 	.word	0x00014e20


	//   ....[59]....
        /*0af8*/ 	.word	0x00014e40


	//   ....[60]....
        /*0afc*/ 	.word	0x00016100


	//   ....[61]....
        /*0b00*/ 	.word	0x00016140


	//   ....[62]....
        /*0b04*/ 	.word	0x00016180


	//   ....[63]....
        /*0b08*/ 	.word	0x000161b0


	//   ....[64]....
        /*0b0c*/ 	.word	0x00016760


	//   ....[65]....
        /*0b10*/ 	.word	0x00016780


	//   ....[66]....
        /*0b14*/ 	.word	0x00016840


	//   ....[67]....
        /*0b18*/ 	.word	0x00016860


	//   ....[68]....
        /*0b1c*/ 	.word	0x00016920


	//   ....[69]....
        /*0b20*/ 	.word	0x00016940


	//   ....[70]....
        /*0b24*/ 	.word	0x00016a10


	//   ....[71]....
        /*0b28*/ 	.word	0x00016a30


	//   ....[72]....
        /*0b2c*/ 	.word	0x000171f0


	//   ....[73]....
        /*0b30*/ 	.word	0x00017200


	//   ....[74]....
        /*0b34*/ 	.word	0x00017310


	//   ....[75]....
        /*0b38*/ 	.word	0x00017320


	//   ....[76]....
        /*0b3c*/ 	.word	0x00017430


	//   ....[77]....
        /*0b40*/ 	.word	0x00017440


	//   ....[78]....
        /*0b44*/ 	.word	0x00017550


	//   ....[79]....
        /*0b48*/ 	.word	0x00017560


	//   ....[80]....
        /*0b4c*/ 	.word	0x000176d0


	//   ....[81]....
        /*0b50*/ 	.word	0x000178a0


	//   ....[82]....
        /*0b54*/ 	.word	0x000178d0


	//   ....[83]....
        /*0b58*/ 	.word	0x00017900


	//   ....[84]....
        /*0b5c*/ 	.word	0x00017930


	//   ....[85]....
        /*0b60*/ 	.word	0x00017960


	//   ....[86]....
        /*0b64*/ 	.word	0x00017990


	//   ....[87]....
        /*0b68*/ 	.word	0x00017b00


	//   ....[88]....
        /*0b6c*/ 	.word	0x00017b30


	//   ....[89]....
        /*0b70*/ 	.word	0x00017b60


	//   ....[90]....
        /*0b74*/ 	.word	0x00017b90


	//   ....[91]....
        /*0b78*/ 	.word	0x00017bc0


	//   ....[92]....
        /*0b7c*/ 	.word	0x00017bf0


	//   ....[93]....
        /*0b80*/ 	.word	0x00017c90


	//   ....[94]....
        /*0b84*/ 	.word	0x00017cf0


	//   ....[95]....
        /*0b88*/ 	.word	0x00017d80


	//   ....[96]....
        /*0b8c*/ 	.word	0x00018c90


	//   ....[97]....
        /*0b90*/ 	.word	0x0001a4f0


	//   ....[98]....
        /*0b94*/ 	.word	0x0001b120


	//   ....[99]....
        /*0b98*/ 	.word	0x0001b130


	//   ....[100]....
        /*0b9c*/ 	.word	0x0001b150


	//   ....[101]....
        /*0ba0*/ 	.word	0x0001b200


	//   ....[102]....
        /*0ba4*/ 	.word	0x0001b230


	//   ....[103]....
        /*0ba8*/ 	.word	0x0001b2b0


	//   ....[104]....
        /*0bac*/ 	.word	0x0001b2e0


	//   ....[105]....
        /*0bb0*/ 	.word	0x0001b360


	//   ....[106]....
        /*0bb4*/ 	.word	0x0001b390


	//   ....[107]....
        /*0bb8*/ 	.word	0x0001b410


	//   ....[108]....
        /*0bbc*/ 	.word	0x0001b440


	//   ....[109]....
        /*0bc0*/ 	.word	0x0001b4c0


	//   ....[110]....
        /*0bc4*/ 	.word	0x0001b4f0


	//   ....[111]....
        /*0bc8*/ 	.word	0x0001b570


	//   ....[112]....
        /*0bcc*/ 	.word	0x0001b580


	//   ....[113]....
        /*0bd0*/ 	.word	0x0001b600


	//   ....[114]....
        /*0bd4*/ 	.word	0x0001dfe0


	//   ....[115]....
        /*0bd8*/ 	.word	0x0001e030


	//   ....[116]....
        /*0bdc*/ 	.word	0x0001e060


	//   ....[117]....
        /*0be0*/ 	.word	0x0001e070


	//   ....[118]....
        /*0be4*/ 	.word	0x0001e0a0


	//   ....[119]....
        /*0be8*/ 	.word	0x0001e0d0


	//   ....[120]....
        /*0bec*/ 	.word	0x0001e100


	//   ....[121]....
        /*0bf0*/ 	.word	0x0001e130


	//   ....[122]....
        /*0bf4*/ 	.word	0x0001e2b0


	//   ....[123]....
        /*0bf8*/ 	.word	0x0001e2f0


	//   ....[124]....
        /*0bfc*/ 	.word	0x0001e320


	//   ....[125]....
        /*0c00*/ 	.word	0x0001e350


	//   ....[126]....
        /*0c04*/ 	.word	0x0001e380


	//   ....[127]....
        /*0c08*/ 	.word	0x0001e3b0


	//   ....[128]....
        /*0c0c*/ 	.word	0x0001e470


	//   ....[129]....
        /*0c10*/ 	.word	0x0001e490


	//   ....[130]....
        /*0c14*/ 	.word	0x0001e500


	//   ....[131]....
        /*0c18*/ 	.word	0x0001ebd0


	//   ....[132]....
        /*0c1c*/ 	.word	0x0001f010


	//   ....[133]....
        /*0c20*/ 	.word	0x0001f0c0


	//   ....[134]....
        /*0c24*/ 	.word	0x0001f150


	//   ....[135]....
        /*0c28*/ 	.word	0x0001f1a0


	//   ....[136]....
        /*0c2c*/ 	.word	0x0001f1f0


	//   ....[137]....
        /*0c30*/ 	.word	0x0001f280


	//   ....[138]....
        /*0c34*/ 	.word	0x0001f310


	//   ....[139]....
        /*0c38*/ 	.word	0x0001f360


	//   ....[140]....
        /*0c3c*/ 	.word	0x0001f3b0


	//   ....[141]....
        /*0c40*/ 	.word	0x0001f440


	//   ....[142]....
        /*0c44*/ 	.word	0x0001f4d0


	//   ....[143]....
        /*0c48*/ 	.word	0x0001f520


	//   ....[144]....
        /*0c4c*/ 	.word	0x0001f570


	//   ....[145]....
        /*0c50*/ 	.word	0x0001f600


	//   ....[146]....
        /*0c54*/ 	.word	0x0001f690


	//   ....[147]....
        /*0c58*/ 	.word	0x0001f6e0


	//   ....[148]....
        /*0c5c*/ 	.word	0x0001f730


	//   ....[149]....
        /*0c60*/ 	.word	0x0001f820


	//   ....[150]....
        /*0c64*/ 	.word	0x0001f8d0


	//   ....[151]....
        /*0c68*/ 	.word	0x0001f950


	//   ....[152]....
        /*0c6c*/ 	.word	0x0001f9f0


	//   ....[153]....
        /*0c70*/ 	.word	0x0001fa80


	//   ....[154]....
        /*0c74*/ 	.word	0x0001fb40


	//   ....[155]....
        /*0c78*/ 	.word	0x0001fbc0


	//   ....[156]....
        /*0c7c*/ 	.word	0x0001fc10


	//   ....[157]....
        /*0c80*/ 	.word	0x0001fdb0


	//   ....[158]....
        /*0c84*/ 	.word	0x0001fe60


	//   ....[159]....
        /*0c88*/ 	.word	0x0001fed0


	//   ....[160]....
        /*0c8c*/ 	.word	0x0001ff40


	//   ....[161]....
        /*0c90*/ 	.word	0x000200d0


	//   ....[162]....
        /*0c94*/ 	.word	0x000201c0


	//   ....[163]....
        /*0c98*/ 	.word	0x00020210


	//   ....[164]....
        /*0c9c*/ 	.word	0x00020260


	//   ....[165]....
        /*0ca0*/ 	.word	0x00020540


	//   ....[166]....
        /*0ca4*/ 	.word	0x00020590


	//   ....[167]....
        /*0ca8*/ 	.word	0x00020620


	//   ....[168]....
        /*0cac*/ 	.word	0x000206b0


	//   ....[169]....
        /*0cb0*/ 	.word	0x00020740


	//   ....[170]....
        /*0cb4*/ 	.word	0x000207d0


	//   ....[171]....
        /*0cb8*/ 	.word	0x00020860


	//   ....[172]....
        /*0cbc*/ 	.word	0x000208f0


	//   ....[173]....
        /*0cc0*/ 	.word	0x000209b0


	//   ....[174]....
        /*0cc4*/ 	.word	0x00020cb0


	//   ....[175]....
        /*0cc8*/ 	.word	0x00020e60


	//   ....[176]....
        /*0ccc*/ 	.word	0x00020eb0


	//   ....[177]....
        /*0cd0*/ 	.word	0x00020f10


	//   ....[178]....
        /*0cd4*/ 	.word	0x00020ff0


	//   ....[179]....
        /*0cd8*/ 	.word	0x000210a0


	//   ....[180]....
        /*0cdc*/ 	.word	0x00021140


	//   ....[181]....
        /*0ce0*/ 	.word	0x00021210


	//   ....[182]....
        /*0ce4*/ 	.word	0x000212a0


	//   ....[183]....
        /*0ce8*/ 	.word	0x00021380


	//   ....[184]....
        /*0cec*/ 	.word	0x00021410


	//   ....[185]....
        /*0cf0*/ 	.word	0x000214f0


	//   ....[186]....
        /*0cf4*/ 	.word	0x00021580


	//   ....[187]....
        /*0cf8*/ 	.word	0x00021660


	//   ....[188]....
        /*0cfc*/ 	.word	0x000216f0


	//   ....[189]....
        /*0d00*/ 	.word	0x000217d0


	//   ....[190]....
        /*0d04*/ 	.word	0x000218c0


	//   ....[191]....
        /*0d08*/ 	.word	0x00021bf0


	//   ....[192]....
        /*0d0c*/ 	.word	0x00021ca0


	//   ....[193]....
        /*0d10*/ 	.word	0x00021da0


	//   ....[194]....
        /*0d14*/ 	.word	0x00021e30


	//   ....[195]....
        /*0d18*/ 	.word	0x00021eb0


	//   ....[196]....
        /*0d1c*/ 	.word	0x00021f30


	//   ....[197]....
        /*0d20*/ 	.word	0x00021fb0


	//   ....[198]....
        /*0d24*/ 	.word	0x00022040


	//   ....[199]....
        /*0d28*/ 	.word	0x000220e0


	//   ....[200]....
        /*0d2c*/ 	.word	0x000221b0


	//   ....[201]....
        /*0d30*/ 	.word	0x00022230


	//   ....[202]....
        /*0d34*/ 	.word	0x000222b0


	//   ....[203]....
        /*0d38*/ 	.word	0x00022330


	//   ....[204]....
        /*0d3c*/ 	.word	0x000223c0


	//   ....[205]....
        /*0d40*/ 	.word	0x00022440


	//   ....[206]....
        /*0d44*/ 	.word	0x000224e0


	//   ....[207]....
        /*0d48*/ 	.word	0x00022570


	//   ....[208]....
        /*0d4c*/ 	.word	0x000226a0


	//----- nvinfo : EIATTR_REG_RECONFIG
	.align		4
.L_1205:
        /*0d50*/ 	.byte	0x01, 0x54
	.zero		2


	//----- nvinfo : EIATTR_SYSCALL_OFFSETS
	.align		4
        /*0d54*/ 	.byte	0x04, 0x46
        /*0d56*/ 	.short	(.L_1207 - .L_1206)


	//   ....[0]....
.L_1206:
        /*0d58*/ 	.word	0x000019a0


	//   ....[1]....
        /*0d5c*/ 	.word	0x00001af0


	//   ....[2]....
        /*0d60*/ 	.word	0x00008a00


	//   ....[3]....
        /*0d64*/ 	.word	0x00008cf0


	//   ....[4]....
        /*0d68*/ 	.word	0x0001a0f0


	//   ....[5]....
        /*0d6c*/ 	.word	0x0001a250


	//   ....[6]....
        /*0d70*/ 	.word	0x0001a350


	//   ....[7]....
        /*0d74*/ 	.word	0x0001acf0


	//----- nvinfo : EIATTR_MBARRIER_INSTR_OFFSETS
	.align		4
.L_1207:
        /*0d78*/ 	.byte	0x04, 0x39
        /*0d7a*/ 	.short	(.L_1209 - .L_1208)


	//   ....[0]....
.L_1208:
        /*0d7c*/ 	.word	0x000002b0
        /*0d80*/ 	.word	0x000000ff
        /*0d84*/ 	.word	0x00028800
        /*0d88*/ 	.short	0x0100
        /*0d8a*/ 	.byte	0x08
	.zero		1


	//   ....[1]....
        /*0d8c*/ 	.word	0x000002c0
        /*0d90*/ 	.word	0x000000ff
        /*0d94*/ 	.word	0x00028820
        /*0d98*/ 	.short	0x0100
        /*0d9a*/ 	.byte	0x08
	.zero		1


	//   ....[2]....
        /*0d9c*/ 	.word	0x000003b0
        /*0da0*/ 	.word	0x000000ff
        /*0da4*/ 	.word	0x00028830
        /*0da8*/ 	.short	0x0100
        /*0daa*/ 	.byte	0x08
	.zero		1


	//   ....[3]....
        /*0dac*/ 	.word	0x000003c0
        /*0db0*/ 	.word	0x000000ff
        /*0db4*/ 	.word	0x00028840
        /*0db8*/ 	.short	0x0100
        /*0dba*/ 	.byte	0x08
	.zero		1


	//   ....[4]....
        /*0dbc*/ 	.word	0x000003d0
        /*0dc0*/ 	.word	0x000000ff
        /*0dc4*/ 	.word	0x00028838
        /*0dc8*/ 	.short	0x0100
        /*0dca*/ 	.byte	0x08
	.zero		1


	//   ....[5]....
        /*0dcc*/ 	.word	0x000003e0
        /*0dd0*/ 	.word	0x000000ff
        /*0dd4*/ 	.word	0x00028848
        /*0dd8*/ 	.short	0x0100
        /*0dda*/ 	.byte	0x08
	.zero		1


	//   ....[6]....
        /*0ddc*/ 	.word	0x00000510
        /*0de0*/ 	.word	0x000000ff
        /*0de4*/ 	.word	0x00028850
        /*0de8*/ 	.short	0x0100
        /*0dea*/ 	.byte	0x08
	.zero		1


	//   ....[7]....
        /*0dec*/ 	.word	0x00000520
        /*0df0*/ 	.word	0x000000ff
        /*0df4*/ 	.word	0x00028860
        /*0df8*/ 	.short	0x0100
        /*0dfa*/ 	.byte	0x08
	.zero		1


	//   ....[8]....
        /*0dfc*/ 	.word	0x00000530
        /*0e00*/ 	.word	0x000000ff
        /*0e04*/ 	.word	0x00028858
        /*0e08*/ 	.short	0x0100
        /*0e0a*/ 	.byte	0x08
	.zero		1


	//   ....[9]....
        /*0e0c*/ 	.word	0x00000540
        /*0e10*/ 	.word	0x000000ff
        /*0e14*/ 	.word	0x00028868
        /*0e18*/ 	.short	0x0100
        /*0e1a*/ 	.byte	0x08
	.zero		1


	//   ....[10]....
        /*0e1c*/ 	.word	0x00000630
        /*0e20*/ 	.word	0x000000ff
        /*0e24*/ 	.word	0x00028870
        /*0e28*/ 	.short	0x0100
        /*0e2a*/ 	.byte	0x06
	.zero		1


	//   ....[11]....
        /*0e2c*/ 	.word	0x00000640
        /*0e30*/ 	.word	0x000000ff
        /*0e34*/ 	.word	0x00028880
        /*0e38*/ 	.short	0x0100
        /*0e3a*/ 	.byte	0x06
	.zero		1


	//   ....[12]....
        /*0e3c*/ 	.word	0x00000650
        /*0e40*/ 	.word	0x000000ff
        /*0e44*/ 	.word	0x00028878
        /*0e48*/ 	.short	0x0100
        /*0e4a*/ 	.byte	0x06
	.zero		1


	//   ....[13]....
        /*0e4c*/ 	.word	0x00000660
        /*0e50*/ 	.word	0x000000ff
        /*0e54*/ 	.word	0x00028888
        /*0e58*/ 	.short	0x0100
        /*0e5a*/ 	.byte	0x06
	.zero		1


	//   ....[14]....
        /*0e5c*/ 	.word	0x00000790
        /*0e60*/ 	.word	0x000000ff
        /*0e64*/ 	.word	0x00028890
        /*0e68*/ 	.short	0x0100
        /*0e6a*/ 	.byte	0x08
	.zero		1


	//   ....[15]....
        /*0e6c*/ 	.word	0x000007a0
        /*0e70*/ 	.word	0x000000ff
        /*0e74*/ 	.word	0x000288a0
        /*0e78*/ 	.short	0x0100
        /*0e7a*/ 	.byte	0x08
	.zero		1


	//   ....[16]....
        /*0e7c*/ 	.word	0x000007b0
        /*0e80*/ 	.word	0x000000ff
        /*0e84*/ 	.word	0x00028898
        /*0e88*/ 	.short	0x0100
        /*0e8a*/ 	.byte	0x08
	.zero		1


	//   ....[17]....
        /*0e8c*/ 	.word	0x000007c0
        /*0e90*/ 	.word	0x000000ff
        /*0e94*/ 	.word	0x000288a8
        /*0e98*/ 	.short	0x0100
        /*0e9a*/ 	.byte	0x08
	.zero		1


	//   ....[18]....
        /*0e9c*/ 	.word	0x000008f0
        /*0ea0*/ 	.word	0x000000ff
        /*0ea4*/ 	.word	0x000288b0
        /*0ea8*/ 	.short	0x0100
        /*0eaa*/ 	.byte	0x08
	.zero		1


	//   ....[19]....
        /*0eac*/ 	.word	0x00000900
        /*0eb0*/ 	.word	0x000000ff
        /*0eb4*/ 	.word	0x000288c0
        /*0eb8*/ 	.short	0x0100
        /*0eba*/ 	.byte	0x08
	.zero		1


	//   ....[20]....
        /*0ebc*/ 	.word	0x00000910
        /*0ec0*/ 	.word	0x000000ff
        /*0ec4*/ 	.word	0x000288b8
        /*0ec8*/ 	.short	0x0100
        /*0eca*/ 	.byte	0x08
	.zero		1


	//   ....[21]....
        /*0ecc*/ 	.word	0x00000920
        /*0ed0*/ 	.word	0x000000ff
        /*0ed4*/ 	.word	0x000288c8
        /*0ed8*/ 	.short	0x0100
        /*0eda*/ 	.byte	0x08
	.zero		1


	//   ....[22]....
        /*0edc*/ 	.word	0x000030d0
        /*0ee0*/ 	.word	0x0000006e
        /*0ee4*/ 	.word	0x00028890
        /*0ee8*/ 	.short	0x010a
        /*0eea*/ 	.byte	0x3f
	.zero		1


	//   ....[23]....
        /*0eec*/ 	.word	0x00005670
        /*0ef0*/ 	.word	0x0000006e
        /*0ef4*/ 	.word	0x00028890
        /*0ef8*/ 	.short	0x010a
        /*0efa*/ 	.byte	0x3f
	.zero		1


	//   ....[24]....
        /*0efc*/ 	.word	0x00007750
        /*0f00*/ 	.word	0x0000006e
        /*0f04*/ 	.word	0x00028890
        /*0f08*/ 	.short	0x010a
        /*0f0a*/ 	.byte	0x3f
	.zero		1


	//   ....[25]....
        /*0f0c*/ 	.word	0x00007db0
        /*0f10*/ 	.word	0x00000030
        /*0f14*/ 	.word	0x00000000
        /*0f18*/ 	.short	0x0101
        /*0f1a*/ 	.byte	0x3f
	.zero		1


	//   ....[26]....
        /*0f1c*/ 	.word	0x00007df0
        /*0f20*/ 	.word	0x0000006e
        /*0f24*/ 	.word	0x000288b0
        /*0f28*/ 	.short	0x010a
        /*0f2a*/ 	.byte	0x3f
	.zero		1


	//   ....[27]....
        /*0f2c*/ 	.word	0x00008440
        /*0f30*/ 	.word	0x0000006e
        /*0f34*/ 	.word	0x00000000
        /*0f38*/ 	.short	0x0101
        /*0f3a*/ 	.byte	0x3f
	.zero		1


	//   ....[28]....
        /*0f3c*/ 	.word	0x00008a80
        /*0f40*/ 	.word	0x00000002
        /*0f44*/ 	.word	0x00028800
        /*0f48*/ 	.short	0x010a
        /*0f4a*/ 	.byte	0x3f
	.zero		1


	//   ....[29]....
        /*0f4c*/ 	.word	0x00008ad0
        /*0f50*/ 	.word	0x00000002
        /*0f54*/ 	.word	0x00028800
        /*0f58*/ 	.short	0x010a
        /*0f5a*/ 	.byte	0x3f
	.zero		1


	//   ....[30]....
        /*0f5c*/ 	.word	0x00009b70
        /*0f60*/ 	.word	0x00000002
        /*0f64*/ 	.word	0x00028800
        /*0f68*/ 	.short	0x010a
        /*0f6a*/ 	.byte	0x3f
	.zero		1


	//   ....[31]....
        /*0f6c*/ 	.word	0x0000bf60
        /*0f70*/ 	.word	0x00000002
        /*0f74*/ 	.word	0x00028800
        /*0f78*/ 	.short	0x010a
        /*0f7a*/ 	.byte	0x3f
	.zero		1


	//   ....[32]....
        /*0f7c*/ 	.word	0x0000d9c0
        /*0f80*/ 	.word	0x00000000
        /*0f84*/ 	.word	0x00028830
        /*0f88*/ 	.short	0x010a
        /*0f8a*/ 	.byte	0x3f
	.zero		1


	//   ....[33]....
        /*0f8c*/ 	.word	0x0000da30
        /*0f90*/ 	.word	0x00000000
        /*0f94*/ 	.word	0x00028830
        /*0f98*/ 	.short	0x010a
        /*0f9a*/ 	.byte	0x3f
	.zero		1


	//   ....[34]....
        /*0f9c*/ 	.word	0x0000e1e0
        /*0fa0*/ 	.word	0x00000000
        /*0fa4*/ 	.word	0x00000000
        /*0fa8*/ 	.short	0x0101
        /*0faa*/ 	.byte	0x3f
	.zero		1


	//   ....[35]....
        /*0fac*/ 	.word	0x0000ff40
        /*0fb0*/ 	.word	0x00000003
        /*0fb4*/ 	.word	0x00028830
        /*0fb8*/ 	.short	0x010a
        /*0fba*/ 	.byte	0x3f
	.zero		1


	//   ....[36]....
        /*0fbc*/ 	.word	0x0000ff90
        /*0fc0*/ 	.word	0x00000003
        /*0fc4*/ 	.word	0x00028830
        /*0fc8*/ 	.short	0x010a
        /*0fca*/ 	.byte	0x3f
	.zero		1


	//   ....[37]....
        /*0fcc*/ 	.word	0x000103e0
        /*0fd0*/ 	.word	0x00000006
        /*0fd4*/ 	.word	0x00028850
        /*0fd8*/ 	.short	0x010a
        /*0fda*/ 	.byte	0x3f
	.zero		1


	//   ....[38]....
        /*0fdc*/ 	.word	0x00010420
        /*0fe0*/ 	.word	0x00000006
        /*0fe4*/ 	.word	0x00028850
        /*0fe8*/ 	.short	0x010a
        /*0fea*/ 	.byte	0x3f
	.zero		1


	//   ....[39]....
        /*0fec*/ 	.word	0x00011f80
        /*0ff0*/ 	.word	0x00000015
        /*0ff4*/ 	.word	0x00000000
        /*0ff8*/ 	.short	0x0101
        /*0ffa*/ 	.byte	0x3f
	.zero		1


	//   ....[40]....
        /*0ffc*/ 	.word	0x00012010
        /*1000*/ 	.word	0x0000002e
        /*1004*/ 	.word	0x00000000
        /*1008*/ 	.short	0x0101
        /*100a*/ 	.byte	0x3f
	.zero		1


	//   ....[41]....
        /*100c*/ 	.word	0x00012aa0
        /*1010*/ 	.word	0x00000003
        /*1014*/ 	.word	0x00028830
        /*1018*/ 	.short	0x010a
        /*101a*/ 	.byte	0x3f
	.zero		1


	//   ....[42]....
        /*101c*/ 	.word	0x00012af0
        /*1020*/ 	.word	0x00000003
        /*1024*/ 	.word	0x00028830
        /*1028*/ 	.short	0x010a
        /*102a*/ 	.byte	0x3f
	.zero		1


	//   ....[43]....
        /*102c*/ 	.word	0x00012f40
        /*1030*/ 	.word	0x00000006
        /*1034*/ 	.word	0x00028850
        /*1038*/ 	.short	0x010a
        /*103a*/ 	.byte	0x3f
	.zero		1


	//   ....[44]....
        /*103c*/ 	.word	0x00012f80
        /*1040*/ 	.word	0x00000006
        /*1044*/ 	.word	0x00028850
        /*1048*/ 	.short	0x010a
        /*104a*/ 	.byte	0x3f
	.zero		1


	//   ....[45]....
        /*104c*/ 	.word	0x00014130
        /*1050*/ 	.word	0x0000001b
        /*1054*/ 	.word	0x00000000
        /*1058*/ 	.short	0x0101
        /*105a*/ 	.byte	0x3f
	.zero		1


	//   ....[46]....
        /*105c*/ 	.word	0x000141c0
        /*1060*/ 	.word	0x0000000c
        /*1064*/ 	.word	0x00000000
        /*1068*/ 	.short	0x0101
        /*106a*/ 	.byte	0x3f
	.zero		1


	//   ....[47]....
        /*106c*/ 	.word	0x00014c10
        /*1070*/ 	.word	0x0000000c
        /*1074*/ 	.word	0x00028850
        /*1078*/ 	.short	0x010a
        /*107a*/ 	.byte	0x3f
	.zero		1


	//   ....[48]....
        /*107c*/ 	.word	0x00014c90
        /*1080*/ 	.word	0x0000000c
        /*1084*/ 	.word	0x00028850
        /*1088*/ 	.short	0x010a
        /*108a*/ 	.byte	0x3f
	.zero		1


	//   ....[49]....
        /*108c*/ 	.word	0x00015240
        /*1090*/ 	.word	0x0000000b
        /*1094*/ 	.word	0x00000000
        /*1098*/ 	.short	0x0101
        /*109a*/ 	.byte	0x3f
	.zero		1


	//   ....[50]....
        /*109c*/ 	.word	0x00016750
        /*10a0*/ 	.word	0x00000000
        /*10a4*/ 	.word	0x00000000
        /*10a8*/ 	.short	0x0101
        /*10aa*/ 	.byte	0x3f
	.zero		1


	//   ....[51]....
        /*10ac*/ 	.word	0x00018d80
        /*10b0*/ 	.word	0x00000004
        /*10b4*/ 	.word	0x00028820
        /*10b8*/ 	.short	0x010a
        /*10ba*/ 	.byte	0x3f
	.zero		1


	//   ....[52]....
        /*10bc*/ 	.word	0x00018e60
        /*10c0*/ 	.word	0x00000004
        /*10c4*/ 	.word	0x000288a0
        /*10c8*/ 	.short	0x010a
        /*10ca*/ 	.byte	0x3f
	.zero		1


	//   ....[53]....
        /*10cc*/ 	.word	0x000191b0
        /*10d0*/ 	.word	0x00000004
        /*10d4*/ 	.word	0x000288c0
        /*10d8*/ 	.short	0x010a
        /*10da*/ 	.byte	0x3f
	.zero		1


	//   ....[54]....
        /*10dc*/ 	.word	0x00019670
        /*10e0*/ 	.word	0x00000006
        /*10e4*/ 	.word	0x000288a0
        /*10e8*/ 	.short	0x010a
        /*10ea*/ 	.byte	0x3f
	.zero		1


	//   ....[55]....
        /*10ec*/ 	.word	0x000199a0
        /*10f0*/ 	.word	0x00000006
        /*10f4*/ 	.word	0x000288c0
        /*10f8*/ 	.short	0x010a
        /*10fa*/ 	.byte	0x3f
	.zero		1


	//   ....[56]....
        /*10fc*/ 	.word	0x0001a7a0
        /*1100*/ 	.word	0x00000000
        /*1104*/ 	.word	0x00028840
        /*1108*/ 	.short	0x010a
        /*110a*/ 	.byte	0x3f
	.zero		1


	//   ....[57]....
        /*110c*/ 	.word	0x0001b6f0
        /*1110*/ 	.word	0x00000008
        /*1114*/ 	.word	0x00028800
        /*1118*/ 	.short	0x0107
        /*111a*/ 	.byte	0x3f
	.zero		1


	//   ....[58]....
        /*111c*/ 	.word	0x0001b7f0
        /*1120*/ 	.word	0x00000002
        /*1124*/ 	.word	0x00028800
        /*1128*/ 	.short	0x0101
        /*112a*/ 	.byte	0x3f
	.zero		1


	//   ....[59]....
        /*112c*/ 	.word	0x0001b810
        /*1130*/ 	.word	0x00000002
        /*1134*/ 	.word	0x00028820
        /*1138*/ 	.short	0x010a
        /*113a*/ 	.byte	0x3f
	.zero		1


	//   ....[60]....
        /*113c*/ 	.word	0x0001bb70
        /*1140*/ 	.word	0x00000003
        /*1144*/ 	.word	0x00028840
        /*1148*/ 	.short	0x010a
        /*114a*/ 	.byte	0x3f
	.zero		1


	//   ....[61]....
        /*114c*/ 	.word	0x0001bf30
        /*1150*/ 	.word	0x00000000
        /*1154*/ 	.word	0x00028860
        /*1158*/ 	.short	0x010a
        /*115a*/ 	.byte	0x3f
	.zero		1


	//   ....[62]....
        /*115c*/ 	.word	0x0001c620
        /*1160*/ 	.word	0x00000003
        /*1164*/ 	.word	0x00028840
        /*1168*/ 	.short	0x010a
        /*116a*/ 	.byte	0x3f
	.zero		1


	//   ....[63]....
        /*116c*/ 	.word	0x0001c9e0
        /*1170*/ 	.word	0x00000002
        /*1174*/ 	.word	0x00028860
        /*1178*/ 	.short	0x010a
        /*117a*/ 	.byte	0x3f
	.zero		1


	//   ....[64]....
        /*117c*/ 	.word	0x0001d040
        /*1180*/ 	.word	0x00000003
        /*1184*/ 	.word	0x00028840
        /*1188*/ 	.short	0x010a
        /*118a*/ 	.byte	0x3f
	.zero		1


	//   ....[65]....
        /*118c*/ 	.word	0x0001d3f0
        /*1190*/ 	.word	0x00000002
        /*1194*/ 	.word	0x00028860
        /*1198*/ 	.short	0x010a
        /*119a*/ 	.byte	0x3f
	.zero		1


	//   ....[66]....
        /*119c*/ 	.word	0x0001d9d0
        /*11a0*/ 	.word	0x00000000
        /*11a4*/ 	.word	0x00028860
        /*11a8*/ 	.short	0x010a
        /*11aa*/ 	.byte	0x3f
	.zero		1


	//   ....[67]....
        /*11ac*/ 	.word	0x0001eb50
        /*11b0*/ 	.word	0x00000000
        /*11b4*/ 	.word	0x00028820
        /*11b8*/ 	.short	0x010a
        /*11ba*/ 	.byte	0x3f
	.zero		1


	//   ....[68]....
        /*11bc*/ 	.word	0x0001ed00
        /*11c0*/ 	.word	0x00000006
        /*11c4*/ 	.word	0x00000000
        /*11c8*/ 	.short	0x010a
        /*11ca*/ 	.byte	0x3f
	.zero		1


	//   ....[69]....
        /*11cc*/ 	.word	0x0001ed70
        /*11d0*/ 	.word	0x00000007
        /*11d4*/ 	.word	0x00000000
        /*11d8*/ 	.short	0x010a
        /*11da*/ 	.byte	0x3f
	.zero		1


	//   ....[70]....
        /*11dc*/ 	.word	0x0001ede0
        /*11e0*/ 	.word	0x00000004
        /*11e4*/ 	.word	0x00000000
        /*11e8*/ 	.short	0x010a
        /*11ea*/ 	.byte	0x3f
	.zero		1


	//   ....[71]....
        /*11ec*/ 	.word	0x0001ee10
        /*11f0*/ 	.word	0x00000003
        /*11f4*/ 	.word	0x00000000
        /*11f8*/ 	.short	0x010a
        /*11fa*/ 	.byte	0x3f
	.zero		1


	//   ....[72]....
        /*11fc*/ 	.word	0x0001ee70
        /*1200*/ 	.word	0x0000006e
        /*1204*/ 	.word	0x00028890
        /*1208*/ 	.short	0x010a
        /*120a*/ 	.byte	0x3f
	.zero		1


	//   ....[73]....
        /*120c*/ 	.word	0x0001eec0
        /*1210*/ 	.word	0x0000006e
        /*1214*/ 	.word	0x00028890
        /*1218*/ 	.short	0x010a
        /*121a*/ 	.byte	0x3f
	.zero		1


	//   ....[74]....
        /*121c*/ 	.word	0x0001ef10
        /*1220*/ 	.word	0x0000006e
        /*1224*/ 	.word	0x00028890
        /*1228*/ 	.short	0x010a
        /*122a*/ 	.byte	0x3f
	.zero		1


	//   ....[75]....
        /*122c*/ 	.word	0x0001ef60
        /*1230*/ 	.word	0x0000006e
        /*1234*/ 	.word	0x000288b0
        /*1238*/ 	.short	0x010a
        /*123a*/ 	.byte	0x3f
	.zero		1


	//   ....[76]....
        /*123c*/ 	.word	0x0001f760
        /*1240*/ 	.word	0x00000002
        /*1244*/ 	.word	0x00028800
        /*1248*/ 	.short	0x010a
        /*124a*/ 	.byte	0x3f
	.zero		1


	//   ....[77]....
        /*124c*/ 	.word	0x000202c0
        /*1250*/ 	.word	0x00000002
        /*1254*/ 	.word	0x00028800
        /*1258*/ 	.short	0x010a
        /*125a*/ 	.byte	0x3f
	.zero		1


	//   ....[78]....
        /*125c*/ 	.word	0x00020310
        /*1260*/ 	.word	0x00000000
        /*1264*/ 	.word	0x00028830
        /*1268*/ 	.short	0x010a
        /*126a*/ 	.byte	0x3f
	.zero		1


	//   ....[79]....
        /*126c*/ 	.word	0x00020360
        /*1270*/ 	.word	0x00000003
        /*1274*/ 	.word	0x00028830
        /*1278*/ 	.short	0x010a
        /*127a*/ 	.byte	0x3f
	.zero		1


	//   ....[80]....
        /*127c*/ 	.word	0x000203b0
        /*1280*/ 	.word	0x00000006
        /*1284*/ 	.word	0x00028850
        /*1288*/ 	.short	0x010a
        /*128a*/ 	.byte	0x3f
	.zero		1


	//   ....[81]....
        /*128c*/ 	.word	0x00020400
        /*1290*/ 	.word	0x00000003
        /*1294*/ 	.word	0x00028830
        /*1298*/ 	.short	0x010a
        /*129a*/ 	.byte	0x3f
	.zero		1


	//   ....[82]....
        /*129c*/ 	.word	0x00020450
        /*12a0*/ 	.word	0x00000006
        /*12a4*/ 	.word	0x00028850
        /*12a8*/ 	.short	0x010a
        /*12aa*/ 	.byte	0x3f
	.zero		1


	//   ....[83]....
        /*12ac*/ 	.word	0x000204a0
        /*12b0*/ 	.word	0x0000000c
        /*12b4*/ 	.word	0x00028850
        /*12b8*/ 	.short	0x010a
        /*12ba*/ 	.byte	0x3f
	.zero		1


	//   ....[84]....
        /*12bc*/ 	.word	0x00020a90
        /*12c0*/ 	.word	0x00000003
        /*12c4*/ 	.word	0x00028820
        /*12c8*/ 	.short	0x010a
        /*12ca*/ 	.byte	0x3f
	.zero		1


	//   ....[85]....
        /*12cc*/ 	.word	0x00020ae0
        /*12d0*/ 	.word	0x00000004
        /*12d4*/ 	.word	0x000288a0
        /*12d8*/ 	.short	0x010a
        /*12da*/ 	.byte	0x3f
	.zero		1


	//   ....[86]....
        /*12dc*/ 	.word	0x00020b30
        /*12e0*/ 	.word	0x00000004
        /*12e4*/ 	.word	0x000288c0
        /*12e8*/ 	.short	0x010a
        /*12ea*/ 	.byte	0x3f
	.zero		1


	//   ....[87]....
        /*12ec*/ 	.word	0x00020b80
        /*12f0*/ 	.word	0x00000006
        /*12f4*/ 	.word	0x000288a0
        /*12f8*/ 	.short	0x010a
        /*12fa*/ 	.byte	0x3f
	.zero		1


	//   ....[88]....
        /*12fc*/ 	.word	0x00020bd0
        /*1300*/ 	.word	0x00000006
        /*1304*/ 	.word	0x000288c0
        /*1308*/ 	.short	0x010a
        /*130a*/ 	.byte	0x3f
	.zero		1


	//   ....[89]....
        /*130c*/ 	.word	0x00020d70
        /*1310*/ 	.word	0x00000000
        /*1314*/ 	.word	0x00028840
        /*1318*/ 	.short	0x010a
        /*131a*/ 	.byte	0x3f
	.zero		1


	//   ....[90]....
        /*131c*/ 	.word	0x00021910
        /*1320*/ 	.word	0x00000002
        /*1324*/ 	.word	0x00028820
        /*1328*/ 	.short	0x010a
        /*132a*/ 	.byte	0x3f
	.zero		1


	//   ....[91]....
        /*132c*/ 	.word	0x00021960
        /*1330*/ 	.word	0x00000003
        /*1334*/ 	.word	0x00028840
        /*1338*/ 	.short	0x010a
        /*133a*/ 	.byte	0x3f
	.zero		1


	//   ....[92]....
        /*133c*/ 	.word	0x000219b0
        /*1340*/ 	.word	0x00000000
        /*1344*/ 	.word	0x00028860
        /*1348*/ 	.short	0x010a
        /*134a*/ 	.byte	0x3f
	.zero		1


	//   ....[93]....
        /*134c*/ 	.word	0x00021a00
        /*1350*/ 	.word	0x00000003
        /*1354*/ 	.word	0x00028840
        /*1358*/ 	.short	0x010a
        /*135a*/ 	.byte	0x3f
	.zero		1


	//   ....[94]....
        /*135c*/ 	.word	0x00021a50
        /*1360*/ 	.word	0x00000002
        /*1364*/ 	.word	0x00028860
        /*1368*/ 	.short	0x010a
        /*136a*/ 	.byte	0x3f
	.zero		1


	//   ....[95]....
        /*136c*/ 	.word	0x00021aa0
        /*1370*/ 	.word	0x00000003
        /*1374*/ 	.word	0x00028840
        /*1378*/ 	.short	0x010a
        /*137a*/ 	.byte	0x3f
	.zero		1


	//   ....[96]....
        /*137c*/ 	.word	0x00021af0
        /*1380*/ 	.word	0x00000002
        /*1384*/ 	.word	0x00028860
        /*1388*/ 	.short	0x010a
        /*138a*/ 	.byte	0x3f
	.zero		1


	//   ....[97]....
        /*138c*/ 	.word	0x00021b40
        /*1390*/ 	.word	0x00000000
        /*1394*/ 	.word	0x00028860
        /*1398*/ 	.short	0x010a
        /*139a*/ 	.byte	0x3f
	.zero		1


	//   ....[98]....
        /*139c*/ 	.word	0x000225c0
        /*13a0*/ 	.word	0x00000000
        /*13a4*/ 	.word	0x00028820
        /*13a8*/ 	.short	0x010a
        /*13aa*/ 	.byte	0x3f
	.zero		1


	//   ....[99]....
        /*13ac*/ 	.word	0x00022760
        /*13b0*/ 	.word	0x00000006
        /*13b4*/ 	.word	0x00000000
        /*13b8*/ 	.short	0x010a
        /*13ba*/ 	.byte	0x3f
	.zero		1


	//   ....[100]....
        /*13bc*/ 	.word	0x000227b0
        /*13c0*/ 	.word	0x00000007
        /*13c4*/ 	.word	0x00000000
        /*13c8*/ 	.short	0x010a
        /*13ca*/ 	.byte	0x3f
	.zero		1


	//   ....[101]....
        /*13cc*/ 	.word	0x00022800
        /*13d0*/ 	.word	0x00000004
        /*13d4*/ 	.word	0x00000000
        /*13d8*/ 	.short	0x010a
        /*13da*/ 	.byte	0x3f
	.zero		1


	//----- nvinfo : EIATTR_NUM_MBARRIERS
	.align		4
.L_1209:
        /*13dc*/ 	.byte	0x03, 0x38
        /*13de*/ 	.short	0x0016


	//----- nvinfo : EIATTR_EXIT_INSTR_OFFSETS
	.align		4
        /*13e0*/ 	.byte	0x04, 0x1c
        /*13e2*/ 	.short	(.L_1211 - .L_1210)


	//   ....[0]....
.L_1210:
        /*13e4*/ 	.word	0x0001ee60


	//----- nvinfo : EIATTR_MAX_THREADS
	.align		4
.L_1211:
        /*13e8*/ 	.byte	0x04, 0x05
        /*13ea*/ 	.short	(.L_1213 - .L_1212)
.L_1212:
        /*13ec*/ 	.word	0x00000180
        /*13f0*/ 	.word	0x00000001
        /*13f4*/ 	.word	0x00000001


	//----- nvinfo : EIATTR_CRS_STACK_SIZE
	.align		4
.L_1213:
        /*13f8*/ 	.byte	0x04, 0x1e
        /*13fa*/ 	.short	(.L_1215 - .L_1214)
.L_1214:
        /*13fc*/ 	.word	0x00000000


	//----- nvinfo : EIATTR_CBANK_PARAM_SIZE
	.align		4
.L_1215:
        /*1400*/ 	.byte	0x03, 0x19
        /*1402*/ 	.short	0x0af0


	//----- nvinfo : EIATTR_PARAM_CBANK
	.align		4
        /*1404*/ 	.byte	0x04, 0x0a
        /*1406*/ 	.short	(.L_1217 - .L_1216)
	.align		4
.L_1216:
        /*1408*/ 	.word	index@(.nv.constant0._ZN7cutlass13device_kernelIN5flash11enable_sm90INS1_16FlashAttnFwdSm90INS1_25CollectiveMainloopFwdSm90ILi2EN4cute5tupleIJNS5_1CILi1EEES8_S8_EEENS6_IJNS7_ILi128EEESA_SA_EEELi128ENS_6half_tEfNS_4arch4Sm90ELb1ELb0ELb0ELb1ELb0ELb1ELb0ELb1ELb1ELb1ELb0ELb0EEENS1_21CollectiveEpilogueFwdISB_S9_SC_SE_Li256ELb1ELb1ELb0ELb0EEENS1_36VarlenDynamicPersistentTileSchedulerILi128ELi128ELi256ELi128ELb0ELb1ELb1ELb1ELb1ELb1EEEEEEEEEvNT_6ParamsE)
        /*140c*/ 	.short	0x0210
        /*140e*/ 	.short	0x0af0


	//----- nvinfo : EIATTR_SW_WAR
	.align		4
.L_1217:
        /*1410*/ 	.byte	0x04, 0x36
        /*1412*/ 	.short	(.L_1219 - .L_1218)
.L_1218:
        /*1414*/ 	.word	0x00000008
.L_1219:


//--------------------- .nv.info._ZN7cutlass13device_kernelIN5flash11enable_sm90INS1_16FlashAttnFwdSm90INS1_25CollectiveMainloopFwdSm90ILi2EN4cute5tupleIJNS5_1CILi1EEES8_S8_EEENS6_IJNS7_ILi192EEENS7_ILi144EEENS7_ILi96EEEEEELi96ENS_6half_tEfNS_4arch4Sm90ELb0ELb0ELb0ELb0ELb0ELb0ELb0ELb0ELb1ELb1ELb0ELb0EEENS1_21CollectiveEpilogueFwdINS6_IJSA_SC_SB_EEES9_SE_SG_Li384ELb0ELb1ELb0ELb0EEENS1_29StaticPersistentTileSchedulerILb0EEEEEEEEEvNT_6ParamsE --------------------------
	.section	.nv.info._ZN7cutlass13device_kernelIN5flash11enable_sm90INS1_16FlashAttnFwdSm90INS1_25CollectiveMainloopFwdSm90ILi2EN4cute5tupleIJNS5_1CILi1EEES8_S8_EEENS6_IJNS7_ILi192EEENS7_ILi144EEENS7_ILi96EEEEEELi96ENS_6half_tEfNS_4arch4Sm90ELb0ELb0ELb0ELb0ELb0ELb0ELb0ELb0ELb1ELb1ELb0ELb0EEENS1_21CollectiveEpilogueFwdINS6_IJSA_SC_SB_EEES9_SE_SG_Li384ELb0ELb1ELb0ELb0EEENS1_29StaticPersistentTileSchedulerILb0EEEEEEEEEvNT_6ParamsE,"",@"SHT_CUDA_INFO"
	.sectionflags	@""
	.align	4


	//----- nvinfo : EIATTR_CUDA_API_VERSION
	.align		4
        /*0000*/ 	.byte	0x04, 0x37
        /*0002*/ 	.short	(.L_1221 - .L_1220)
.L_1220:
        /*0004*/ 	.word	0x00000082


	//----- nvinfo : EIATTR_KPARAM_INFO
	.align		4
.L_1221:
        /*0008*/ 	.byte	0x04, 0x17
        /*000a*/ 	.short	(.L_1223 - .L_1222)
.L_1222:
        /*000c*/ 	.word	0x00000000
        /*0010*/ 	.short	0x0000
        /*0012*/ 	.short	0x0070
        /*0014*/ 	.byte	0x00, 0xf0, 0x01, 0x28


	//----- nvinfo : EIATTR_SPARSE_MMA_MASK
	.align		4
.L_1223:
        /*0018*/ 	.byte	0x03, 0x50
        /*001a*/ 	.short	0x0000


	//----- nvinfo : EIATTR_MAXREG_COUNT
	.align		4
        /*001c*/ 	.byte	0x03, 0x1b
        /*001e*/ 	.short	0x0080


	//----- nvinfo : EIATTR_NUM_BARRIERS
	.align		4
        /*0020*/ 	.byte	0x02, 0x4c
        /*0022*/ 	.byte	0x10
	.zero		1


	//----- nvinfo : EIATTR_EXTERNS
	.align		4
        /*0024*/ 	.byte	0x04, 0x0f
        /*0026*/ 	.short	(.L_1225 - .L_1224)


	//   ....[0]....
	.align		4
.L_1224:
        /*0028*/ 	.word	index@(__assertfail)


	//----- nvinfo : EIATTR_ANNOTATIONS
	.align		4
.L_1225:
        /*002c*/ 	.byte	0x04, 0x55
        /*002e*/ 	.short	(.L_1227 - .L_1226)


	//   ....[0]....
.L_1226:
        /* <DEDUP_REMOVED lines=13> */


	//----- nvinfo : EIATTR_MERCURY_ISA_VERSION
	.align		4
.L_1227:
        /*00e8*/ 	.byte	0x03, 0x5f
        /*00ea*/ 	.short	0x0101


	//----- nvinfo : EIATTR_INT_WARP_WIDE_INSTR_OFFSETS
	.align		4
        /*00ec*/ 	.byte	0x04, 0x31
        /*00ee*/ 	.short	(.L_1229 - .L_1228)


	//   ....[0]....
.L_1228:
        /*00f0*/ 	.word	0x00000120


	//   ....[1]....
        /*00f4*/ 	.word	0x000001c0


	//   ....[2]....
        /*00f8*/ 	.word	0x00000230


	//----- nvinfo : EIATTR_COOP_GROUP_MASK_REGIDS
	.align		4
.L_1229:
        /*00fc*/ 	.byte	0x04, 0x29
        /*00fe*/ 	.short	(.L_1231 - .L_1230)


	//   ....[0]....
.L_1230:
        /*0100*/ 	.word	0xffffffff


	//   ....[1]....
        /*0104*/ 	.word	0xffffffff


	//   ....[2]....
        /*0108*/ 	.word	0xffffffff


	//   ....[3]....
        /*010c*/ 	.word	0xffffffff


	//   ....[4]....
        /*0110*/ 	.word	0xffffffff


	//   ....[5]....
        /*0114*/ 	.word	0xffffffff


	//   ....[6]....
        /*0118*/ 	.word	0xffffffff


	//   ....[7]....
        /*011c*/ 	.word	0xffffffff


	//   ....[8]....
        /*0120*/ 	.word	0xffffffff


	//   ....[9]....
        /*0124*/ 	.word	0xffffffff


	//   ....[10]....
        /*0128*/ 	.word	0xffffffff


	//   ....[11]....
        /*012c*/ 	.word	0xffffffff


	//   ....[12]....
        /*0130*/ 	.word	0xffffffff


	//   ....[13]....
        /*0134*/ 	.word	0xffffffff


	//   ....[14]....
        /*0138*/ 	.word	0xffffffff


	//   ....[15]....
        /*013c*/ 	.word	0xffffffff


	//   ....[16]....
        /*0140*/ 	.word	0xffffffff


	//   ....[17]....
        /*0144*/ 	.word	0xffffffff


	//   ....[18]....
        /*0148*/ 	.word	0xffffffff


	//   ....[19]....
        /*014c*/ 	.word	0xffffffff


	//   ....[20]....
        /*0150*/ 	.word	0xffffffff


	//   ....[21]....
        /*0154*/ 	.word	0xffffffff


	//   ....[22]....
        /*0158*/ 	.word	0xffffffff


	//   ....[23]....
        /*015c*/ 	.word	0xffffffff


	//   ....[24]....
        /*0160*/ 	.word	0xffffffff


	//   ....[25]....
        /*0164*/ 	.word	0xffffffff


	//   ....[26]....
        /*0168*/ 	.word	0xffffffff


	//   ....[27]....
        /*016c*/ 	.word	0xffffffff


	//   ....[28]....
        /*0170*/ 	.word	0xffffffff


	//   ....[29]....
        /*0174*/ 	.word	0xffffffff


	//   ....[30]....
        /*0178*/ 	.word	0xffffffff


	//   ....[31]....
        /*017c*/ 	.word	0xffffffff


	//   ....[32]....
        /*0180*/ 	.word	0xffffffff


	//   ....[33]....
        /*0184*/ 	.word	0xffffffff


	//   ....[34]....
        /*0188*/ 	.word	0xffffffff


	//   ....[35]....
        /*018c*/ 	.word	0xffffffff


	//   ....[36]....
        /*0190*/ 	.word	0xffffffff


	//   ....[37]....
        /*0194*/ 	.word	0xffffffff


	//   ....[38]....
        /*0198*/ 	.word	0xffffffff


	//   ....[39]....
        /*019c*/ 	.word	0xffffffff


	//   ....[40]....
        /*01a0*/ 	.word	0xffffffff


	//   ....[41]....
        /*01a4*/ 	.word	0xffffffff


	//   ....[42]....
        /*01a8*/ 	.word	0xffffffff


	//   ....[43]....
        /*01ac*/ 	.word	0xffffffff


	//   ....[44]....
        /*01b0*/ 	.word	0x0500000f


	//   ....[45]....
        /*01b4*/ 	.word	0x0500000f


	//   ....[46]....
        /*01b8*/ 	.word	0x0500000f


	//   ....[47]....
        /*01bc*/ 	.word	0x0500000f


	//   ....[48]....
        /*01c0*/ 	.word	0x0500000f


	//   ....[49]....
        /*01c4*/ 	.word	0x0500000f


	//   ....[50]....
        /*01c8*/ 	.word	0x0500000f


	//   ....[51]....
        /*01cc*/ 	.word	0x0500000f


	//   ....[52]....
        /*01d0*/ 	.word	0x0500000f


	//   ....[53]....
        /*01d4*/ 	.word	0x0500000f


	//   ....[54]....
        /*01d8*/ 	.word	0x0500000f


	//   ....[55]....
        /*01dc*/ 	.word	0x0500000f


	//   ....[56]....
        /*01e0*/ 	.word	0x0500000f


	//   ....[57]....
        /*01e4*/ 	.word	0x0500000f


	//----- nvinfo : EIATTR_COOP_GROUP_INSTR_OFFSETS
	.align		4
.L_1231:
        /*01e8*/ 	.byte	0x04, 0x28
        /*01ea*/ 	.short	(.L_1233 - .L_1232)


	//   ....[0]....
.L_1232:
        /*01ec*/ 	.word	0x00000060


	//   ....[1]....
        /*01f0*/ 	.word	0x00000130


	//   ....[2]....
        /*01f4*/ 	.word	0x000001e0


	//   ....[3]....
        /*01f8*/ 	.word	0x000003a0


	//   ....[4]....
        /*01fc*/ 	.word	0x00000500


	//   ....[5]....
        /*0200*/ 	.word	0x00000620


	//   ....[6]....
        /*0204*/ 	.word	0x00000780


	//   ....[7]....
        /*0208*/ 	.word	0x00000ee0


	//   ....[8]....
        /*020c*/ 	.word	0x00003180


	//   ....[9]....
        /*0210*/ 	.word	0x00003220


	//   ....[10]....
        /*0214*/ 	.word	0x000037b0


	//   ....[11]....
        /*0218*/ 	.word	0x00003840


	//   ....[12]....
        /*021c*/ 	.word	0x000048a0


	//   ....[13]....
        /*0220*/ 	.word	0x00006640


	//   ....[14]....
        /*0224*/ 	.word	0x00006660


	//   ....[15]....
        /*0228*/ 	.word	0x00006cc0


	//   ....[16]....
        /*022c*/ 	.word	0x00006d40


	//   ....[17]....
        /*0230*/ 	.word	0x00008150


	//   ....[18]....
        /*0234*/ 	.word	0x00008250


	//   ....[19]....
        /*0238*/ 	.word	0x000082b0


	//   ....[20]....
        /*023c*/ 	.word	0x00008400


	//   ....[21]....
        /*0240*/ 	.word	0x00008420


	//   ....[22]....
        /*0244*/ 	.word	0x00009330


	//   ....[23]....
        /*0248*/ 	.word	0x00009360


	//   ....[24]....
        /*024c*/ 	.word	0x000093c0


	//   ....[25]....
        /*0250*/ 	.word	0x00009420


	//   ....[26]....
        /*0254*/ 	.word	0x000098c0


	//   ....[27]....
        /*0258*/ 	.word	0x00009900


	//   ....[28]....
        /*025c*/ 	.word	0x00009a30


	//   ....[29]....
        /*0260*/ 	.word	0x00009a70


	//   ....[30]....
        /*0264*/ 	.word	0x0000a470


	//   ....[31]....
        /*0268*/ 	.word	0x0000b010


	//   ....[32]....
        /*026c*/ 	.word	0x0000b040


	//   ....[33]....
        /*0270*/ 	.word	0x0000b060


	//   ....[34]....
        /*0274*/ 	.word	0x0000b110


	//   ....[35]....
        /*0278*/ 	.word	0x0000b130


	//   ....[36]....
        /*027c*/ 	.word	0x0000b1d0


	//   ....[37]....
        /*0280*/ 	.word	0x0000b1f0


	//   ....[38]....
        /*0284*/ 	.word	0x0000b200


	//   ....[39]....
        /*0288*/ 	.word	0x0000b290


	//   ....[40]....
        /*028c*/ 	.word	0x0000b2e0


	//   ....[41]....
        /*0290*/ 	.word	0x0000b2f0


	//   ....[42]....
        /*0294*/ 	.word	0x0000b320


	//   ....[43]....
        /*0298*/ 	.word	0x0000dda0


	//   ....[44]....
        /*029c*/ 	.word	0x0000e280


	//   ....[45]....
        /*02a0*/ 	.word	0x0000e3f0


	//   ....[46]....
        /*02a4*/ 	.word	0x0000e440


	//   ....[47]....
        /*02a8*/ 	.word	0x0000e4e0


	//   ....[48]....
        /*02ac*/ 	.word	0x0000e5f0


	//   ....[49]....
        /*02b0*/ 	.word	0x0000e650


	//   ....[50]....
        /*02b4*/ 	.word	0x0000e770


	//   ....[51]....
        /*02b8*/ 	.word	0x0000e7d0


	//   ....[52]....
        /*02bc*/ 	.word	0x0000e880


	//   ....[53]....
        /*02c0*/ 	.word	0x0000e950


	//   ....[54]....
        /*02c4*/ 	.word	0x0000ea20


	//   ....[55]....
        /*02c8*/ 	.word	0x0000eaa0


	//   ....[56]....
        /*02cc*/ 	.word	0x0000eb90


	//   ....[57]....
        /*02d0*/ 	.word	0x0000ef20


	//----- nvinfo : EIATTR_REG_RECONFIG
	.align		4
.L_1233:
        /*02d4*/ 	.byte	0x01, 0x54
	.zero		2


	//----- nvinfo : EIATTR_SYSCALL_OFFSETS
	.align		4
        /*02d8*/ 	.byte	0x04, 0x46
        /*02da*/ 	.short	(.L_1235 - .L_1234)


	//   ....[0]....
.L_1234:
        /*02dc*/ 	.word	0x00001260


	//   ....[1]....
        /*02e0*/ 	.word	0x0000a0f0


	//   ....[2]....
        /*02e4*/ 	.word	0x0000a230


	//   ....[3]....
        /*02e8*/ 	.word	0x0000a320


	//   ....[4]....
        /*02ec*/ 	.word	0x0000ab10


	//----- nvinfo : EIATTR_MBARRIER_INSTR_OFFSETS
	.align		4
.L_1235:
        /*02f0*/ 	.byte	0x04, 0x39
        /*02f2*/ 	.short	(.L_1237 - .L_1236)


	//   ....[0]....
.L_1236:
        /*02f4*/ 	.word	0x00000250
        /*02f8*/ 	.word	0x000000ff
        /*02fc*/ 	.word	0x00031c00
        /*0300*/ 	.short	0x0100
        /*0302*/ 	.byte	0x08
	.zero		1


	//   ....[1]....
        /*0304*/ 	.word	0x00000260
        /*0308*/ 	.word	0x000000ff
        /*030c*/ 	.word	0x00031c20
        /*0310*/ 	.short	0x0100
        /*0312*/ 	.byte	0x08
	.zero		1


	//   ....[2]....
        /*0314*/ 	.word	0x00000350
        /*0318*/ 	.word	0x000000ff
        /*031c*/ 	.word	0x00031c30
        /*0320*/ 	.short	0x0100
        /*0322*/ 	.byte	0x08
	.zero		1


	//   ....[3]....
        /*0324*/ 	.word	0x00000360
        /*0328*/ 	.word	0x000000ff
        /*032c*/ 	.word	0x00031c40
        /*0330*/ 	.short	0x0100
        /*0332*/ 	.byte	0x08
	.zero		1


	//   ....[4]....
        /*0334*/ 	.word	0x00000370
        /*0338*/ 	.word	0x000000ff
        /*033c*/ 	.word	0x00031c38
        /*0340*/ 	.short	0x0100
        /*0342*/ 	.byte	0x08
	.zero		1


	//   ....[5]....
        /*0344*/ 	.word	0x00000380
        /*0348*/ 	.word	0x000000ff
        /*034c*/ 	.word	0x00031c48
        /*0350*/ 	.short	0x0100
        /*0352*/ 	.byte	0x08
	.zero		1


	//   ....[6]....
        /*0354*/ 	.word	0x000004b0
        /*0358*/ 	.word	0x000000ff
        /*035c*/ 	.word	0x00031c50
        /*0360*/ 	.short	0x0100
        /*0362*/ 	.byte	0x08
	.zero		1


	//   ....[7]....
        /*0364*/ 	.word	0x000004c0
        /*0368*/ 	.word	0x000000ff
        /*036c*/ 	.word	0x00031c60
        /*0370*/ 	.short	0x0100
        /*0372*/ 	.byte	0x08
	.zero		1


	//   ....[8]....
        /*0374*/ 	.word	0x000004d0
        /*0378*/ 	.word	0x000000ff
        /*037c*/ 	.word	0x00031c58
        /*0380*/ 	.short	0x0100
        /*0382*/ 	.byte	0x08
	.zero		1


	//   ....[9]....
        /*0384*/ 	.word	0x000004e0
        /*0388*/ 	.word	0x000000ff
        /*038c*/ 	.word	0x00031c68
        /*0390*/ 	.short	0x0100
        /*0392*/ 	.byte	0x08
	.zero		1


	//   ....[10]....
        /*0394*/ 	.word	0x000005d0
        /*0398*/ 	.word	0x000000ff
        /*039c*/ 	.word	0x00031c70
        /*03a0*/ 	.short	0x0100
        /*03a2*/ 	.byte	0x06
	.zero		1


	//   ....[11]....
        /*03a4*/ 	.word	0x000005e0
        /*03a8*/ 	.word	0x000000ff
        /*03ac*/ 	.word	0x00031c80
        /*03b0*/ 	.short	0x0100
        /*03b2*/ 	.byte	0x06
	.zero		1


	//   ....[12]....
        /*03b4*/ 	.word	0x000005f0
        /*03b8*/ 	.word	0x000000ff
        /*03bc*/ 	.word	0x00031c78
        /*03c0*/ 	.short	0x0100
        /*03c2*/ 	.byte	0x06
	.zero		1


	//   ....[13]....
        /*03c4*/ 	.word	0x00000600
        /*03c8*/ 	.word	0x000000ff
        /*03cc*/ 	.word	0x00031c88
        /*03d0*/ 	.short	0x0100
        /*03d2*/ 	.byte	0x06
	.zero		1


	//   ....[14]....
        /*03d4*/ 	.word	0x00000730
        /*03d8*/ 	.word	0x000000ff
        /*03dc*/ 	.word	0x00031c90
        /*03e0*/ 	.short	0x0100
        /*03e2*/ 	.byte	0x08
	.zero		1


	//   ....[15]....
        /*03e4*/ 	.word	0x00000740
        /*03e8*/ 	.word	0x000000ff
        /*03ec*/ 	.word	0x00031ca0
        /*03f0*/ 	.short	0x0100
        /*03f2*/ 	.byte	0x08
	.zero		1


	//   ....[16]....
        /*03f4*/ 	.word	0x00000750
        /*03f8*/ 	.word	0x000000ff
        /*03fc*/ 	.word	0x00031c98
        /*0400*/ 	.short	0x0100
        /*0402*/ 	.byte	0x08
	.zero		1


	//   ....[17]....
        /*0404*/ 	.word	0x00000760
        /*0408*/ 	.word	0x000000ff
        /*040c*/ 	.word	0x00031ca8
        /*0410*/ 	.short	0x0100
        /*0412*/ 	.byte	0x08
	.zero		1


	//   ....[18]....
        /*0414*/ 	.word	0x00000890
        /*0418*/ 	.word	0x000000ff
        /*041c*/ 	.word	0x00031cb0
        /*0420*/ 	.short	0x0100
        /*0422*/ 	.byte	0x08
	.zero		1


	//   ....[19]....
        /*0424*/ 	.word	0x000008a0
        /*0428*/ 	.word	0x000000ff
        /*042c*/ 	.word	0x00031cc0
        /*0430*/ 	.short	0x0100
        /*0432*/ 	.byte	0x08
	.zero		1


	//   ....[20]....
        /*0434*/ 	.word	0x000008b0
        /*0438*/ 	.word	0x000000ff
        /*043c*/ 	.word	0x00031cb8
        /*0440*/ 	.short	0x0100
        /*0442*/ 	.byte	0x08
	.zero		1


	//   ....[21]....
        /*0444*/ 	.word	0x000008c0
        /*0448*/ 	.word	0x000000ff
        /*044c*/ 	.word	0x00031cc8
        /*0450*/ 	.short	0x0100
        /*0452*/ 	.byte	0x08
	.zero		1


	//   ....[22]....
        /*0454*/ 	.word	0x000012a0
        /*0458*/ 	.word	0x000000ff
        /*045c*/ 	.word	0x00031c00
        /*0460*/ 	.short	0x010a
        /*0462*/ 	.byte	0x25
	.zero		1


	//   ....[23]....
        /*0464*/ 	.word	0x00001310
        /*0468*/ 	.word	0x00000004
        /*046c*/ 	.word	0x00031c30
        /*0470*/ 	.short	0x010a
        /*0472*/ 	.byte	0x3f
	.zero		1


	//   ....[24]....
        /*0474*/ 	.word	0x00001380
        /*0478*/ 	.word	0x00000004
        /*047c*/ 	.word	0x00031c30
        /*0480*/ 	.short	0x010a
        /*0482*/ 	.byte	0x3f
	.zero		1


	//   ....[25]....
        /*0484*/ 	.word	0x00003210
        /*0488*/ 	.word	0x00000004
        /*048c*/ 	.word	0x00000000
        /*0490*/ 	.short	0x0101
        /*0492*/ 	.byte	0x3f
	.zero		1


	//   ....[26]....
        /*0494*/ 	.word	0x00004b40
        /*0498*/ 	.word	0x000000ff
        /*049c*/ 	.word	0x00031c30
        /*04a0*/ 	.short	0x010a
        /*04a2*/ 	.byte	0x04
	.zero		1


	//   ....[27]....
        /*04a4*/ 	.word	0x00004b80
        /*04a8*/ 	.word	0x000000ff
        /*04ac*/ 	.word	0x00031c30
        /*04b0*/ 	.short	0x010a
        /*04b2*/ 	.byte	0x04
	.zero		1


	//   ....[28]....
        /*04b4*/ 	.word	0x00006200
        /*04b8*/ 	.word	0x000000ff
        /*04bc*/ 	.word	0x00031c50
        /*04c0*/ 	.short	0x010a
        /*04c2*/ 	.byte	0x04
	.zero		1


	//   ....[29]....
        /*04c4*/ 	.word	0x00006240
        /*04c8*/ 	.word	0x000000ff
        /*04cc*/ 	.word	0x00031c50
        /*04d0*/ 	.short	0x010a
        /*04d2*/ 	.byte	0x04
	.zero		1


	//   ....[30]....
        /*04d4*/ 	.word	0x00007490
        /*04d8*/ 	.word	0x0000000a
        /*04dc*/ 	.word	0x00000000
        /*04e0*/ 	.short	0x0101
        /*04e2*/ 	.byte	0x3f
	.zero		1


	//   ....[31]....
        /*04e4*/ 	.word	0x000075e0
        /*04e8*/ 	.word	0x00000008
        /*04ec*/ 	.word	0x00000000
        /*04f0*/ 	.short	0x0101
        /*04f2*/ 	.byte	0x3f
	.zero		1


	//   ....[32]....
        /*04f4*/ 	.word	0x000081c0
        /*04f8*/ 	.word	0x000000ff
        /*04fc*/ 	.word	0x00031c50
        /*0500*/ 	.short	0x010a
        /*0502*/ 	.byte	0x0c
	.zero		1


	//   ....[33]....
        /*0504*/ 	.word	0x00008200
        /*0508*/ 	.word	0x000000ff
        /*050c*/ 	.word	0x00031c50
        /*0510*/ 	.short	0x010a
        /*0512*/ 	.byte	0x0c
	.zero		1


	//   ....[34]....
        /*0514*/ 	.word	0x00008f40
        /*0518*/ 	.word	0x00000014
        /*051c*/ 	.word	0x00000000
        /*0520*/ 	.short	0x0101
        /*0522*/ 	.byte	0x3f
	.zero		1


	//   ....[35]....
        /*0524*/ 	.word	0x000098e0
        /*0528*/ 	.word	0x000000ff
        /*052c*/ 	.word	0x00000000
        /*0530*/ 	.short	0x0101
        /*0532*/ 	.byte	0x04
	.zero		1


	//   ....[36]....
        /*0534*/ 	.word	0x0000a6a0
        /*0538*/ 	.word	0x00000003
        /*053c*/ 	.word	0x00031c40
        /*0540*/ 	.short	0x010a
        /*0542*/ 	.byte	0x3f
	.zero		1


	//   ....[37]....
        /*0544*/ 	.word	0x0000b480
        /*0548*/ 	.word	0x000000ff
        /*054c*/ 	.word	0x00031c00
        /*0550*/ 	.short	0x0107
        /*0552*/ 	.byte	0x24
	.zero		1


	//   ....[38]....
        /*0554*/ 	.word	0x0000b4f0
        /*0558*/ 	.word	0x000000ff
        /*055c*/ 	.word	0x00031c00
        /*0560*/ 	.short	0x0101
        /*0562*/ 	.byte	0x24
	.zero		1


	//   ....[39]....
        /*0564*/ 	.word	0x0000b520
        /*0568*/ 	.word	0x000000ff
        /*056c*/ 	.word	0x00031c20
        /*0570*/ 	.short	0x010a
        /*0572*/ 	.byte	0x24
	.zero		1


	//   ....[40]....
        /*0574*/ 	.word	0x0000b810
        /*0578*/ 	.word	0x00000003
        /*057c*/ 	.word	0x00031c40
        /*0580*/ 	.short	0x010a
        /*0582*/ 	.byte	0x3f
	.zero		1


	//   ....[41]....
        /*0584*/ 	.word	0x0000bc90
        /*0588*/ 	.word	0x00000003
        /*058c*/ 	.word	0x00000060
        /*0590*/ 	.short	0x010a
        /*0592*/ 	.byte	0x3f
	.zero		1


	//   ....[42]....
        /*0594*/ 	.word	0x0000c380
        /*0598*/ 	.word	0x00000003
        /*059c*/ 	.word	0x00031c40
        /*05a0*/ 	.short	0x010a
        /*05a2*/ 	.byte	0x3f
	.zero		1


	//   ....[43]....
        /*05a4*/ 	.word	0x0000c800
        /*05a8*/ 	.word	0x0000000d
        /*05ac*/ 	.word	0x00000060
        /*05b0*/ 	.short	0x010a
        /*05b2*/ 	.byte	0x3f
	.zero		1


	//   ....[44]....
        /*05b4*/ 	.word	0x0000ce40
        /*05b8*/ 	.word	0x00000002
        /*05bc*/ 	.word	0x00031c40
        /*05c0*/ 	.short	0x010a
        /*05c2*/ 	.byte	0x3f
	.zero		1


	//   ....[45]....
        /*05c4*/ 	.word	0x0000d2d0
        /*05c8*/ 	.word	0x00000007
        /*05cc*/ 	.word	0x00000060
        /*05d0*/ 	.short	0x010a
        /*05d2*/ 	.byte	0x3f
	.zero		1


	//   ....[46]....
        /*05d4*/ 	.word	0x0000d7e0
        /*05d8*/ 	.word	0x00000003
        /*05dc*/ 	.word	0x00031c60
        /*05e0*/ 	.short	0x010a
        /*05e2*/ 	.byte	0x3f
	.zero		1


	//   ....[47]....
        /*05e4*/ 	.word	0x0000dd20
        /*05e8*/ 	.word	0x00000007
        /*05ec*/ 	.word	0x00031c20
        /*05f0*/ 	.short	0x010a
        /*05f2*/ 	.byte	0x3f
	.zero		1


	//   ....[48]....
        /*05f4*/ 	.word	0x0000dec0
        /*05f8*/ 	.word	0x00000005
        /*05fc*/ 	.word	0x00000000
        /*0600*/ 	.short	0x010a
        /*0602*/ 	.byte	0x3f
	.zero		1


	//   ....[49]....
        /*0604*/ 	.word	0x0000df30
        /*0608*/ 	.word	0x00000003
        /*060c*/ 	.word	0x00000000
        /*0610*/ 	.short	0x010a
        /*0612*/ 	.byte	0x3f
	.zero		1


	//   ....[50]....
        /*0614*/ 	.word	0x0000df90
        /*0618*/ 	.word	0x00000005
        /*061c*/ 	.word	0x00000000
        /*0620*/ 	.short	0x010a
        /*0622*/ 	.byte	0x3f
	.zero		1


	//   ....[51]....
        /*0624*/ 	.word	0x0000dfc0
        /*0628*/ 	.word	0x00000003
        /*062c*/ 	.word	0x00000000
        /*0630*/ 	.short	0x010a
        /*0632*/ 	.byte	0x3f
	.zero		1


	//   ....[52]....
        /*0634*/ 	.word	0x0000e030
        /*0638*/ 	.word	0x00000003
        /*063c*/ 	.word	0x00031c00
        /*0640*/ 	.short	0x010a
        /*0642*/ 	.byte	0x3f
	.zero		1


	//   ....[53]....
        /*0644*/ 	.word	0x0000e080
        /*0648*/ 	.word	0x00000004
        /*064c*/ 	.word	0x00031c30
        /*0650*/ 	.short	0x010a
        /*0652*/ 	.byte	0x3f
	.zero		1


	//   ....[54]....
        /*0654*/ 	.word	0x0000e0e0
        /*0658*/ 	.word	0x00000003
        /*065c*/ 	.word	0x00031c30
        /*0660*/ 	.short	0x010a
        /*0662*/ 	.byte	0x3f
	.zero		1


	//   ....[55]....
        /*0664*/ 	.word	0x0000e140
        /*0668*/ 	.word	0x00000003
        /*066c*/ 	.word	0x00031c50
        /*0670*/ 	.short	0x010a
        /*0672*/ 	.byte	0x3f
	.zero		1


	//   ....[56]....
        /*0674*/ 	.word	0x0000e1a0
        /*0678*/ 	.word	0x00000005
        /*067c*/ 	.word	0x00031c50
        /*0680*/ 	.short	0x010a
        /*0682*/ 	.byte	0x3f
	.zero		1


	//   ....[57]....
        /*0684*/ 	.word	0x0000e340
        /*0688*/ 	.word	0x00000003
        /*068c*/ 	.word	0x00031c40
        /*0690*/ 	.short	0x010a
        /*0692*/ 	.byte	0x3f
	.zero		1


	//   ....[58]....
        /*0694*/ 	.word	0x0000ebc0
        /*0698*/ 	.word	0x00000009
        /*069c*/ 	.word	0x00031c20
        /*06a0*/ 	.short	0x010a
        /*06a2*/ 	.byte	0x3f
	.zero		1


	//   ....[59]....
        /*06a4*/ 	.word	0x0000ec10
        /*06a8*/ 	.word	0x00000003
        /*06ac*/ 	.word	0x00031c40
        /*06b0*/ 	.short	0x010a
        /*06b2*/ 	.byte	0x3f
	.zero		1


	//   ....[60]....
        /*06b4*/ 	.word	0x0000ec60
        /*06b8*/ 	.word	0x00000003
        /*06bc*/ 	.word	0x00000060
        /*06c0*/ 	.short	0x010a
        /*06c2*/ 	.byte	0x3f
	.zero		1


	//   ....[61]....
        /*06c4*/ 	.word	0x0000ecb0
        /*06c8*/ 	.word	0x00000003
        /*06cc*/ 	.word	0x00031c40
        /*06d0*/ 	.short	0x010a
        /*06d2*/ 	.byte	0x3f
	.zero		1


	//   ....[62]....
        /*06d4*/ 	.word	0x0000ed00
        /*06d8*/ 	.word	0x0000000d
        /*06dc*/ 	.word	0x00000060
        /*06e0*/ 	.short	0x010a
        /*06e2*/ 	.byte	0x3f
	.zero		1


	//   ....[63]....
        /*06e4*/ 	.word	0x0000ed50
        /*06e8*/ 	.word	0x00000002
        /*06ec*/ 	.word	0x00031c40
        /*06f0*/ 	.short	0x010a
        /*06f2*/ 	.byte	0x3f
	.zero		1


	//   ....[64]....
        /*06f4*/ 	.word	0x0000eda0
        /*06f8*/ 	.word	0x00000007
        /*06fc*/ 	.word	0x00000060
        /*0700*/ 	.short	0x010a
        /*0702*/ 	.byte	0x3f
	.zero		1


	//   ....[65]....
        /*0704*/ 	.word	0x0000edf0
        /*0708*/ 	.word	0x00000003
        /*070c*/ 	.word	0x00031c60
        /*0710*/ 	.short	0x010a
        /*0712*/ 	.byte	0x3f
	.zero		1


	//   ....[66]....
        /*0714*/ 	.word	0x0000ee40
        /*0718*/ 	.word	0x00000007
        /*071c*/ 	.word	0x00031c20
        /*0720*/ 	.short	0x010a
        /*0722*/ 	.byte	0x3f
	.zero		1


	//   ....[67]....
        /*0724*/ 	.word	0x0000efe0
        /*0728*/ 	.word	0x00000005
        /*072c*/ 	.word	0x00000000
        /*0730*/ 	.short	0x010a
        /*0732*/ 	.byte	0x3f
	.zero		1


	//   ....[68]....
        /*0734*/ 	.word	0x0000f030
        /*0738*/ 	.word	0x00000003
        /*073c*/ 	.word	0x00000000
        /*0740*/ 	.short	0x010a
        /*0742*/ 	.byte	0x3f
	.zero		1


	//   ....[69]....
        /*0744*/ 	.word	0x0000f080
        /*0748*/ 	.word	0x00000005
        /*074c*/ 	.word	0x00000000
        /*0750*/ 	.short	0x010a
        /*0752*/ 	.byte	0x3f
	.zero		1


	//----- nvinfo : EIATTR_NUM_MBARRIERS
	.align		4
.L_1237:
        /*0754*/ 	.byte	0x03, 0x38
        /*0756*/ 	.short	0x0016


	//----- nvinfo : EIATTR_EXIT_INSTR_OFFSETS
	.align		4
        /*0758*/ 	.byte	0x04, 0x1c
        /*075a*/ 	.short	(.L_1239 - .L_1238)


	//   ....[0]....
.L_1238:
        /*075c*/ 	.word	0x00000a20


	//   ....[1]....
        /*0760*/ 	.word	0x00009ba0


	//   ....[2]....
        /*0764*/ 	.word	0x0000e010


	//----- nvinfo : EIATTR_MAX_THREADS
	.align		4
.L_1239:
        /*0768*/ 	.byte	0x04, 0x05
        /*076a*/ 	.short	(.L_1241 - .L_1240)
.L_1240:
        /*076c*/ 	.word	0x00000200
        /*0770*/ 	.word	0x00000001
        /*0774*/ 	.word	0x00000001


	//----- nvinfo : EIATTR_CRS_STACK_SIZE
	.align		4
.L_1241:
        /*0778*/ 	.byte	0x04, 0x1e
        /*077a*/ 	.short	(.L_1243 - .L_1242)
.L_1242:
        /*077c*/ 	.word	0x00000000


	//----- nvinfo : EIATTR_CBANK_PARAM_SIZE
	.align		4
.L_1243:
        /*0780*/ 	.byte	0x03, 0x19
        /*0782*/ 	.short	0x0a70


	//----- nvinfo : EIATTR_PARAM_CBANK
	.align		4
        /*0784*/ 	.byte	0x04, 0x0a
        /*0786*/ 	.short	(.L_1245 - .L_1244)
	.align		4
.L_1244:
        /*0788*/ 	.word	index@(.nv.constant0._ZN7cutlass13device_kernelIN5flash11enable_sm90INS1_16FlashAttnFwdSm90INS1_25CollectiveMainloopFwdSm90ILi2EN4cute5tupleIJNS5_1CILi1EEES8_S8_EEENS6_IJNS7_ILi192EEENS7_ILi144EEENS7_ILi96EEEEEELi96ENS_6half_tEfNS_4arch4Sm90ELb0ELb0ELb0ELb0ELb0ELb0ELb0ELb0ELb1ELb1ELb0ELb0EEENS1_21CollectiveEpilogueFwdINS6_IJSA_SC_SB_EEES9_SE_SG_Li384ELb0ELb1ELb0ELb0EEENS1_29StaticPersistentTileSchedulerILb0EEEEEEEEEvNT_6ParamsE)
        /*078c*/ 	.short	0x0210
        /*078e*/ 	.short	0x0a70


	//----- nvinfo : EIATTR_SW_WAR
	.align		4
.L_1245:
        /*0790*/ 	.byte	0x04, 0x36
        /*0792*/ 	.short	(.L_1247 - .L_1246)
.L_1246:
        /*0794*/ 	.word	0x00000008
.L_1247:


//--------------------- .nv.info._ZN7cutlass13device_kernelIN5flash11enable_sm90INS1_16FlashAttnFwdSm90INS1_25CollectiveMainloopFwdSm90ILi2EN4cute5tupleIJNS5_1CILi1EEES8_S8_EEENS6_IJNS7_ILi192EEENS7_ILi144EEENS7_ILi96EEEEEELi96ENS_6half_tEfNS_4arch4Sm90ELb0ELb0ELb0ELb1ELb0ELb0ELb0ELb0ELb1ELb1ELb0ELb0EEENS1_21CollectiveEpilogueFwdINS6_IJSA_SC_SB_EEES9_SE_SG_Li384ELb1ELb1ELb0ELb0EEENS1_36VarlenDynamicPersistentTileSchedulerILi192ELi144ELi384ELi128ELb0ELb1ELb1ELb0ELb1ELb1EEEEEEEEEvNT_6ParamsE --------------------------
	.section	.nv.info._ZN7cutlass13device_kernelIN5flash11enable_sm90INS1_16FlashAttnFwdSm90INS1_25CollectiveMainloopFwdSm90ILi2EN4cute5tupleIJNS5_1CILi1EEES8_S8_EEENS6_IJNS7_ILi192EEENS7_ILi144EEENS7_ILi96EEEEEELi96ENS_6half_tEfNS_4arch4Sm90ELb0ELb0ELb0ELb1ELb0ELb0ELb0ELb0ELb1ELb1ELb0ELb0EEENS1_21CollectiveEpilogueFwdINS6_IJSA_SC_SB_EEES9_SE_SG_Li384ELb1ELb1ELb0ELb0EEENS1_36VarlenDynamicPersistentTileSchedulerILi192ELi144ELi384ELi128ELb0ELb1ELb1ELb0ELb1ELb1EEEEEEEEEvNT_6ParamsE,"",@"SHT_CUDA_INFO"
	.sectionflags	@""
	.align	4


	//----- nvinfo : EIATTR_CUDA_API_VERSION
	.align		4
        /*0000*/ 	.byte	0x04, 0x37
        /*0002*/ 	.short	(.L_1249 - .L_1248)
.L_1248:
        /*0004*/ 	.word	0x00000082


	//----- nvinfo : EIATTR_KPARAM_INFO
	.align		4
.L_1249:
        /*0008*/ 	.byte	0x04, 0x17
        /*000a*/ 	.short	(.L_1251 - .L_1250)
.L_1250:
        /*000c*/ 	.word	0x00000000
        /*0010*/ 	.short	0x0000
        /*0012*/ 	.short	0x0070
        /*0014*/ 	.byte	0x00, 0xf0, 0x01, 0x2a


	//----- nvinfo : EIATTR_SPARSE_MMA_MASK
	.align		4
.L_1251:
        /*0018*/ 	.byte	0x03, 0x50
        /*001a*/ 	.short	0x0000


	//----- nvinfo : EIATTR_MAXREG_COUNT
	.align		4
        /*001c*/ 	.byte	0x03, 0x1b
        /*001e*/ 	.short	0x0080


	//----- nvinfo : EIATTR_NUM_BARRIERS
	.align		4
        /*0020*/ 	.byte	0x02, 0x4c
        /*0022*/ 	.byte	0x10
	.zero		1


	//----- nvinfo : EIATTR_EXTERNS
	.align		4
        /*0024*/ 	.byte	0x04, 0x0f
        /*0026*/ 	.short	(.L_1253 - .L_1252)


	//   ....[0]....
	.align		4
.L_1252:
        /*0028*/ 	.word	index@(__assertfail)


	//----- nvinfo : EIATTR_ANNOTATIONS
	.align		4
.L_1253:
        /*002c*/ 	.byte	0x04, 0x55
        /*002e*/ 	.short	(.L_1255 - .L_1254)


	//   ....[0]....
.L_1254:
        /* <DEDUP_REMOVED lines=23> */


	//----- nvinfo : EIATTR_MERCURY_ISA_VERSION
	.align		4
.L_1255:
        /*0190*/ 	.byte	0x03, 0x5f
        /*0192*/ 	.short	0x0101


	//----- nvinfo : EIATTR_UNUSED_LOAD_BYTE_OFFSET
	.align		4
        /*0194*/ 	.byte	0x04, 0x44
        /*0196*/ 	.short	(.L_1257 - .L_1256)


	//   ....[0]....
.L_1256:
        /*0198*/ 	.word	0x00000a40
        /*019c*/ 	.word	0x0000fff0


	//   ....[1]....
        /*01a0*/ 	.word	0x00009010
        /*01a4*/ 	.word	0x0000fff0


	//----- nvinfo : EIATTR_INT_WARP_WIDE_INSTR_OFFSETS
	.align		4
.L_1257:
        /*01a8*/ 	.byte	0x04, 0x31
        /*01aa*/ 	.short	(.L_1259 - .L_1258)


	//   ....[0]....
.L_1258:
        /*01ac*/ 	.word	0x00000120


	//   ....[1]....
        /*01b0*/ 	.word	0x000001c0


	//   ....[2]....
        /*01b4*/ 	.word	0x00000230


	//   ....[3]....
        /*01b8*/ 	.word	0x0000baa0


	//   ....[4]....
        /*01bc*/ 	.word	0x0000bb30


	//   ....[5]....
        /*01c0*/ 	.word	0x0000f5f0


	//   ....[6]....
        /*01c4*/ 	.word	0x0000f680


	//----- nvinfo : EIATTR_COOP_GROUP_MASK_REGIDS
	.align		4
.L_1259:
        /*01c8*/ 	.byte	0x04, 0x29
        /*01ca*/ 	.short	(.L_1261 - .L_1260)


	//   ....[0]....
.L_1260:
        /*01cc*/ 	.word	0xffffffff


	//   ....[1]....
        /*01d0*/ 	.word	0xffffffff


	//   ....[2]....
        /*01d4*/ 	.word	0xffffffff


	//   ....[3]....
        /*01d8*/ 	.word	0xffffffff


	//   ....[4]....
        /*01dc*/ 	.word	0xffffffff


	//   ....[5]....
        /*01e0*/ 	.word	0xffffffff


	//   ....[6]....
        /*01e4*/ 	.word	0xffffffff


	//   ....[7]....
        /*01e8*/ 	.word	0xffffffff


	//   ....[8]....
        /*01ec*/ 	.word	0xffffffff


	//   ....[9]....
        /*01f0*/ 	.word	0xffffffff


	//   ....[10]....
        /*01f4*/ 	.word	0xffffffff


	//   ....[11]....
        /*01f8*/ 	.word	0xffffffff


	//   ....[12]....
        /*01fc*/ 	.word	0xffffffff


	//   ....[13]....
        /*0200*/ 	.word	0xffffffff


	//   ....[14]....
        /*0204*/ 	.word	0xffffffff


	//   ....[15]....
        /*0208*/ 	.word	0xffffffff


	//   ....[16]....
        /*020c*/ 	.word	0xffffffff


	//   ....[17]....
        /*0210*/ 	.word	0xffffffff


	//   ....[18]....
        /*0214*/ 	.word	0xffffffff


	//   ....[19]....
        /*0218*/ 	.word	0xffffffff


	//   ....[20]....
        /*021c*/ 	.word	0xffffffff


	//   ....[21]....
        /*0220*/ 	.word	0xffffffff


	//   ....[22]....
        /*0224*/ 	.word	0xffffffff


	//   ....[23]....
        /*0228*/ 	.word	0xffffffff


	//   ....[24]....
        /*022c*/ 	.word	0xffffffff


	//   ....[25]....
        /*0230*/ 	.word	0xffffffff


	//   ....[26]....
        /*0234*/ 	.word	0xffffffff


	//   ....[27]....
        /*0238*/ 	.word	0xffffffff


	//   ....[28]....
        /*023c*/ 	.word	0xffffffff


	//   ....[29]....
        /*0240*/ 	.word	0xffffffff


	//   ....[30]....
        /*0244*/ 	.word	0xffffffff


	//   ....[31]....
        /*0248*/ 	.word	0xffffffff


	//   ....[32]....
        /*024c*/ 	.word	0xffffffff


	//   ....[33]....
        /*0250*/ 	.word	0xffffffff


	//   ....[34]....
        /*0254*/ 	.word	0xffffffff


	//   ....[35]....
        /*0258*/ 	.word	0xffffffff


	//   ....[36]....
        /*025c*/ 	.word	0xffffffff


	//   ....[37]....
        /*0260*/ 	.word	0xffffffff


	//   ....[38]....
        /*0264*/ 	.word	0xffffffff


	//   ....[39]....
        /*0268*/ 	.word	0xffffffff


	//   ....[40]....
        /*026c*/ 	.word	0xffffffff


	//   ....[41]....
        /*0270*/ 	.word	0xffffffff


	//   ....[42]....
        /*0274*/ 	.word	0xffffffff


	//   ....[43]....
        /*0278*/ 	.word	0xffffffff


	//   ....[44]....
        /*027c*/ 	.word	0xffffffff


	//   ....[45]....
        /*0280*/ 	.word	0xffffffff


	//   ....[46]....
        /*0284*/ 	.word	0xffffffff


	//   ....[47]....
        /*0288*/ 	.word	0xffffffff


	//   ....[48]....
        /*028c*/ 	.word	0xffffffff


	//   ....[49]....
        /*0290*/ 	.word	0xffffffff


	//   ....[50]....
        /*0294*/ 	.word	0xffffffff


	//   ....[51]....
        /*0298*/ 	.word	0xffffffff


	//   ....[52]....
        /*029c*/ 	.word	0xffffffff


	//   ....[53]....
        /*02a0*/ 	.word	0xffffffff


	//   ....[54]....
        /*02a4*/ 	.word	0xffffffff


	//   ....[55]....
        /*02a8*/ 	.word	0xffffffff


	//   ....[56]....
        /*02ac*/ 	.word	0xffffffff


	//   ....[57]....
        /*02b0*/ 	.word	0xffffffff


	//   ....[58]....
        /*02b4*/ 	.word	0xffffffff


	//   ....[59]....
        /*02b8*/ 	.word	0xffffffff


	//   ....[60]....
        /*02bc*/ 	.word	0xffffffff


	//   ....[61]....
        /*02c0*/ 	.word	0xffffffff


	//   ....[62]....
        /*02c4*/ 	.word	0xffffffff


	//   ....[63]....
        /*02c8*/ 	.word	0xffffffff


	//   ....[64]....
        /*02cc*/ 	.word	0xffffffff


	//   ....[65]....
        /*02d0*/ 	.word	0xffffffff


	//   ....[66]....
        /*02d4*/ 	.word	0xffffffff


	//   ....[67]....
        /*02d8*/ 	.word	0xffffffff


	//   ....[68]....
        /*02dc*/ 	.word	0xffffffff


	//   ....[69]....
        /*02e0*/ 	.word	0xffffffff


	//   ....[70]....
        /*02e4*/ 	.word	0xffffffff


	//   ....[71]....
        /*02e8*/ 	.word	0xffffffff


	//   ....[72]....
        /*02ec*/ 	.word	0xffffffff


	//   ....[73]....
        /*02f0*/ 	.word	0xffffffff


	//   ....[74]....
        /*02f4*/ 	.word	0xffffffff


	//   ....[75]....
        /*02f8*/ 	.word	0xffffffff


	//   ....[76]....
        /*02fc*/ 	.word	0xffffffff


	//   ....[77]....
        /*0300*/ 	.word	0xffffffff


	//   ....[78]....
        /*0304*/ 	.word	0xffffffff


	//   ....[79]....
        /*0308*/ 	.word	0xffffffff


	//   ....[80]....
        /*030c*/ 	.word	0xffffffff


	//   ....[81]....
        /*0310*/ 	.word	0x0500000f


	//   ....[82]....
        /*0314*/ 	.word	0x0500000f


	//   ....[83]....
        /*0318*/ 	.word	0x0500000f


	//   ....[84]....
        /*031c*/ 	.word	0x0500000f


	//   ....[85]....
        /*0320*/ 	.word	0x0500000f


	//   ....[86]....
        /*0324*/ 	.word	0x0500000f


	//   ....[87]....
        /*0328*/ 	.word	0x0500000f


	//   ....[88]....
        /*032c*/ 	.word	0x0500000f


	//   ....[89]....
        /*0330*/ 	.word	0x0500000f


	//   ....[90]....
        /*0334*/ 	.word	0x0500000f


	//   ....[91]....
        /*0338*/ 	.word	0x0500000f


	//   ....[92]....
        /*033c*/ 	.word	0x0500000f


	//   ....[93]....
        /*0340*/ 	.word	0x0500000f


	//   ....[94]....
        /*0344*/ 	.word	0x0500000f


	//   ....[95]....
        /*0348*/ 	.word	0x0500000f


	//   ....[96]....
        /*034c*/ 	.word	0x0500000f


	//   ....[97]....
        /*0350*/ 	.word	0x0500000f


	//   ....[98]....
        /*0354*/ 	.word	0x0500000f


	//   ....[99]....
        /*0358*/ 	.word	0x0500000f


	//   ....[100]....
        /*035c*/ 	.word	0x0500000f


	//   ....[101]....
        /*0360*/ 	.word	0x0500000f


	//   ....[102]....
        /*0364*/ 	.word	0x0500000f


	//   ....[103]....
        /*0368*/ 	.word	0x0500000f


	//   ....[104]....
        /*036c*/ 	.word	0x0500000f


	//   ....[105]....
        /*0370*/ 	.word	0x0500000f


	//   ....[106]....
        /*0374*/ 	.word	0x0500000f


	//   ....[107]....
        /*0378*/ 	.word	0x0500000f


	//   ....[108]....
        /*037c*/ 	.word	0x0500000f


	//   ....[109]....
        /*0380*/ 	.word	0x0500000f


	//   ....[110]....
        /*0384*/ 	.word	0x0500000f


	//   ....[111]....
        /*0388*/ 	.word	0x0500000f


	//----- nvinfo : EIATTR_COOP_GROUP_INSTR_OFFSETS
	.align		4
.L_1261:
        /*038c*/ 	.byte	0x04, 0x28
        /*038e*/ 	.short	(.L_1263 - .L_1262)


	//   ....[0]....
.L_1262:
        /*0390*/ 	.word	0x00000060


	//   ....[1]....
        /*0394*/ 	.word	0x00000130


	//   ....[2]....
        /*0398*/ 	.word	0x000001e0


	//   ....[3]....
        /*039c*/ 	.word	0x000003a0


	//   ....[4]....
        /*03a0*/ 	.word	0x00000500


	//   ....[5]....
        /*03a4*/ 	.word	0x00000620


	//   ....[6]....
        /*03a8*/ 	.word	0x00000780


	//   ....[7]....
        /*03ac*/ 	.word	0x00001390


	//   ....[8]....
        /*03b0*/ 	.word	0x00003600


	//   ....[9]....
        /*03b4*/ 	.word	0x00003710


	//   ....[10]....
        /*03b8*/ 	.word	0x00003a70


	//   ....[11]....
        /*03bc*/ 	.word	0x00003ba0


	//   ....[12]....
        /*03c0*/ 	.word	0x00004c90


	//   ....[13]....
        /*03c4*/ 	.word	0x00006c80


	//   ....[14]....
        /*03c8*/ 	.word	0x00006d20


	//   ....[15]....
        /*03cc*/ 	.word	0x00006d40


	//   ....[16]....
        /*03d0*/ 	.word	0x00006dd0


	//   ....[17]....
        /*03d4*/ 	.word	0x00008570


	//   ....[18]....
        /*03d8*/ 	.word	0x00008670


	//   ....[19]....
        /*03dc*/ 	.word	0x000086d0


	//   ....[20]....
        /*03e0*/ 	.word	0x000087f0


	//   ....[21]....
        /*03e4*/ 	.word	0x00008800


	//   ....[22]....
        /*03e8*/ 	.word	0x00009950


	//   ....[23]....
        /*03ec*/ 	.word	0x00009990


	//   ....[24]....
        /*03f0*/ 	.word	0x000099d0


	//   ....[25]....
        /*03f4*/ 	.word	0x00009a00


	//   ....[26]....
        /*03f8*/ 	.word	0x00009e50


	//   ....[27]....
        /*03fc*/ 	.word	0x00009e80


	//   ....[28]....
        /*0400*/ 	.word	0x00009f80


	//   ....[29]....
        /*0404*/ 	.word	0x00009fa0


	//   ....[30]....
        /*0408*/ 	.word	0x0000a7f0


	//   ....[31]....
        /*040c*/ 	.word	0x0000a800


	//   ....[32]....
        /*0410*/ 	.word	0x0000a900


	//   ....[33]....
        /*0414*/ 	.word	0x0000a920


	//   ....[34]....
        /*0418*/ 	.word	0x0000aa90


	//   ....[35]....
        /*041c*/ 	.word	0x0000ac60


	//   ....[36]....
        /*0420*/ 	.word	0x0000ac90


	//   ....[37]....
        /*0424*/ 	.word	0x0000acc0


	//   ....[38]....
        /*0428*/ 	.word	0x0000acf0


	//   ....[39]....
        /*042c*/ 	.word	0x0000ad20


	//   ....[40]....
        /*0430*/ 	.word	0x0000ad50


	//   ....[41]....
        /*0434*/ 	.word	0x0000aec0


	//   ....[42]....
        /*0438*/ 	.word	0x0000aef0


	//   ....[43]....
        /*043c*/ 	.word	0x0000af20


	//   ....[44]....
        /*0440*/ 	.word	0x0000af50


	//   ....[45]....
        /*0444*/ 	.word	0x0000af80


	//   ....[46]....
        /*0448*/ 	.word	0x0000afb0


	//   ....[47]....
        /*044c*/ 	.word	0x0000b040


	//   ....[48]....
        /*0450*/ 	.word	0x0000b070


	//   ....[49]....
        /*0454*/ 	.word	0x0000b0f0


	//   ....[50]....
        /*0458*/ 	.word	0x0000c060


	//   ....[51]....
        /*045c*/ 	.word	0x0000cd40


	//   ....[52]....
        /*0460*/ 	.word	0x0000cd60


	//   ....[53]....
        /*0464*/ 	.word	0x0000ce20


	//   ....[54]....
        /*0468*/ 	.word	0x0000ce40


	//   ....[55]....
        /*046c*/ 	.word	0x0000cee0


	//   ....[56]....
        /*0470*/ 	.word	0x0000cf00


	//   ....[57]....
        /*0474*/ 	.word	0x0000cf10


	//   ....[58]....
        /*0478*/ 	.word	0x0000cfa0


	//   ....[59]....
        /*047c*/ 	.word	0x0000cff0


	//   ....[60]....
        /*0480*/ 	.word	0x0000d000


	//   ....[61]....
        /*0484*/ 	.word	0x0000d030


	//   ....[62]....
        /*0488*/ 	.word	0x0000d0e0


	//   ....[63]....
        /*048c*/ 	.word	0x0000fd00


	//   ....[64]....
        /*0490*/ 	.word	0x0000fd30


	//   ....[65]....
        /*0494*/ 	.word	0x0000fd70


	//   ....[66]....
        /*0498*/ 	.word	0x0000fda0


	//   ....[67]....
        /*049c*/ 	.word	0x0000fdd0


	//   ....[68]....
        /*04a0*/ 	.word	0x0000fe00


	//   ....[69]....
        /*04a4*/ 	.word	0x0000fe30


	//   ....[70]....
        /*04a8*/ 	.word	0x0000fe60


	//   ....[71]....
        /*04ac*/ 	.word	0x0000ffe0


	//   ....[72]....
        /*04b0*/ 	.word	0x00010010


	//   ....[73]....
        /*04b4*/ 	.word	0x00010040


	//   ....[74]....
        /*04b8*/ 	.word	0x00010070


	//   ....[75]....
        /*04bc*/ 	.word	0x000100a0


	//   ....[76]....
        /*04c0*/ 	.word	0x000100d0


	//   ....[77]....
        /*04c4*/ 	.word	0x00010190


	//   ....[78]....
        /*04c8*/ 	.word	0x000101b0


	//   ....[79]....
        /*04cc*/ 	.word	0x00010220


	//   ....[80]....
        /*04d0*/ 	.word	0x00010690


	//   ....[81]....
        /*04d4*/ 	.word	0x00010b70


	//   ....[82]....
        /*04d8*/ 	.word	0x00010d20


	//   ....[83]....
        /*04dc*/ 	.word	0x00010d70


	//   ....[84]....
        /*04e0*/ 	.word	0x00010dd0


	//   ....[85]....
        /*04e4*/ 	.word	0x00010ee0


	//   ....[86]....
        /*04e8*/ 	.word	0x00010f40


	//   ....[87]....
        /*04ec*/ 	.word	0x00011060


	//   ....[88]....
        /*04f0*/ 	.word	0x000110c0


	//   ....[89]....
        /*04f4*/ 	.word	0x00011170


	//   ....[90]....
        /*04f8*/ 	.word	0x00011240


	//   ....[91]....
        /*04fc*/ 	.word	0x00011310


	//   ....[92]....
        /*0500*/ 	.word	0x00011390


	//   ....[93]....
        /*0504*/ 	.word	0x00011480


	//   ....[94]....
        /*0508*/ 	.word	0x000117a0


	//   ....[95]....
        /*050c*/ 	.word	0x00011840


	//   ....[96]....
        /*0510*/ 	.word	0x00011960


	//   ....[97]....
        /*0514*/ 	.word	0x000119d0


	//   ....[98]....
        /*0518*/ 	.word	0x00011a40


	//   ....[99]....
        /*051c*/ 	.word	0x00011ab0


	//   ....[100]....
        /*0520*/ 	.word	0x00011b20


	//   ....[101]....
        /*0524*/ 	.word	0x00011ba0


	//   ....[102]....
        /*0528*/ 	.word	0x00011c30


	//   ....[103]....
        /*052c*/ 	.word	0x00011cc0


	//   ....[104]....
        /*0530*/ 	.word	0x00011d30


	//   ....[105]....
        /*0534*/ 	.word	0x00011da0


	//   ....[106]....
        /*0538*/ 	.word	0x00011e10


	//   ....[107]....
        /*053c*/ 	.word	0x00011e90


	//   ....[108]....
        /*0540*/ 	.word	0x00011f00


	//   ....[109]....
        /*0544*/ 	.word	0x00011fa0


	//   ....[110]....
        /*0548*/ 	.word	0x00012030


	//   ....[111]....
        /*054c*/ 	.word	0x00012150


	//----- nvinfo : EIATTR_REG_RECONFIG
	.align		4
.L_1263:
        /*0550*/ 	.byte	0x01, 0x54
	.zero		2


	//----- nvinfo : EIATTR_SYSCALL_OFFSETS
	.align		4
        /*0554*/ 	.byte	0x04, 0x46
        /*0556*/ 	.short	(.L_1265 - .L_1264)


	//   ....[0]....
.L_1264:
        /*0558*/ 	.word	0x00001540


	//   ....[1]....
        /*055c*/ 	.word	0x0000bc90


	//   ....[2]....
        /*0560*/ 	.word	0x0000bde0


	//   ....[3]....
        /*0564*/ 	.word	0x0000bee0


	//   ....[4]....
        /*0568*/ 	.word	0x0000c7c0


	//----- nvinfo : EIATTR_MBARRIER_INSTR_OFFSETS
	.align		4
.L_1265:
        /*056c*/ 	.byte	0x04, 0x39
        /*056e*/ 	.short	(.L_1267 - .L_1266)


	//   ....[0]....
.L_1266:
        /*0570*/ 	.word	0x00000250
        /*0574*/ 	.word	0x000000ff
        /*0578*/ 	.word	0x00031c00
        /*057c*/ 	.short	0x0100
        /*057e*/ 	.byte	0x08
	.zero		1


	//   ....[1]....
        /*0580*/ 	.word	0x00000260
        /*0584*/ 	.word	0x000000ff
        /*0588*/ 	.word	0x00031c20
        /*058c*/ 	.short	0x0100
        /*058e*/ 	.byte	0x08
	.zero		1


	//   ....[2]....
        /*0590*/ 	.word	0x00000350
        /*0594*/ 	.word	0x000000ff
        /*0598*/ 	.word	0x00031c30
        /*059c*/ 	.short	0x0100
        /*059e*/ 	.byte	0x08
	.zero		1


	//   ....[3]....
        /*05a0*/ 	.word	0x00000360
        /*05a4*/ 	.word	0x000000ff
        /*05a8*/ 	.word	0x00031c40
        /*05ac*/ 	.short	0x0100
        /*05ae*/ 	.byte	0x08
	.zero		1


	//   ....[4]....
        /*05b0*/ 	.word	0x00000370
        /*05b4*/ 	.word	0x000000ff
        /*05b8*/ 	.word	0x00031c38
        /*05bc*/ 	.short	0x0100
        /*05be*/ 	.byte	0x08
	.zero		1


	//   ....[5]....
        /*05c0*/ 	.word	0x00000380
        /*05c4*/ 	.word	0x000000ff
        /*05c8*/ 	.word	0x00031c48
        /*05cc*/ 	.short	0x0100
        /*05ce*/ 	.byte	0x08
	.zero		1


	//   ....[6]....
        /*05d0*/ 	.word	0x000004b0
        /*05d4*/ 	.word	0x000000ff
        /*05d8*/ 	.word	0x00031c50
        /*05dc*/ 	.short	0x0100
        /*05de*/ 	.byte	0x08
	.zero		1


	//   ....[7]....
        /*05e0*/ 	.word	0x000004c0
        /*05e4*/ 	.word	0x000000ff
        /*05e8*/ 	.word	0x00031c60
        /*05ec*/ 	.short	0x0100
        /*05ee*/ 	.byte	0x08
	.zero		1


	//   ....[8]....
        /*05f0*/ 	.word	0x000004d0
        /*05f4*/ 	.word	0x000000ff
        /*05f8*/ 	.word	0x00031c58
        /*05fc*/ 	.short	0x0100
        /*05fe*/ 	.byte	0x08
	.zero		1


	//   ....[9]....
        /*0600*/ 	.word	0x000004e0
        /*0604*/ 	.word	0x000000ff
        /*0608*/ 	.word	0x00031c68
        /*060c*/ 	.short	0x0100
        /*060e*/ 	.byte	0x08
	.zero		1


	//   ....[10]....
        /*0610*/ 	.word	0x000005d0
        /*0614*/ 	.word	0x000000ff
        /*0618*/ 	.word	0x00031c70
        /*061c*/ 	.short	0x0100
        /*061e*/ 	.byte	0x06
	.zero		1


	//   ....[11]....
        /*0620*/ 	.word	0x000005e0
        /*0624*/ 	.word	0x000000ff
        /*0628*/ 	.word	0x00031c80
        /*062c*/ 	.short	0x0100
        /*062e*/ 	.byte	0x06
	.zero		1


	//   ....[12]....
        /*0630*/ 	.word	0x000005f0
        /*0634*/ 	.word	0x000000ff
        /*0638*/ 	.word	0x00031c78
        /*063c*/ 	.short	0x0100
        /*063e*/ 	.byte	0x06
	.zero		1


	//   ....[13]....
        /*0640*/ 	.word	0x00000600
        /*0644*/ 	.word	0x000000ff
        /*0648*/ 	.word	0x00031c88
        /*064c*/ 	.short	0x0100
        /*064e*/ 	.byte	0x06
	.zero		1


	//   ....[14]....
        /*0650*/ 	.word	0x00000730
        /*0654*/ 	.word	0x000000ff
        /*0658*/ 	.word	0x00031c90
        /*065c*/ 	.short	0x0100
        /*065e*/ 	.byte	0x08
	.zero		1


	//   ....[15]....
        /*0660*/ 	.word	0x00000740
        /*0664*/ 	.word	0x000000ff
        /*0668*/ 	.word	0x00031ca0
        /*066c*/ 	.short	0x0100
        /*066e*/ 	.byte	0x08
	.zero		1


	//   ....[16]....
        /*0670*/ 	.word	0x00000750
        /*0674*/ 	.word	0x000000ff
        /*0678*/ 	.word	0x00031c98
        /*067c*/ 	.short	0x0100
        /*067e*/ 	.byte	0x08
	.zero		1


	//   ....[17]....
        /*0680*/ 	.word	0x00000760
        /*0684*/ 	.word	0x000000ff
        /*0688*/ 	.word	0x00031ca8
        /*068c*/ 	.short	0x0100
        /*068e*/ 	.byte	0x08
	.zero		1


	//   ....[18]....
        /*0690*/ 	.word	0x00000890
        /*0694*/ 	.word	0x000000ff
        /*0698*/ 	.word	0x00031cb0
        /*069c*/ 	.short	0x0100
        /*069e*/ 	.byte	0x08
	.zero		1


	//   ....[19]....
        /*06a0*/ 	.word	0x000008a0
        /*06a4*/ 	.word	0x000000ff
        /*06a8*/ 	.word	0x00031cc0
        /*06ac*/ 	.short	0x0100
        /*06ae*/ 	.byte	0x08
	.zero		1


	//   ....[20]....
        /*06b0*/ 	.word	0x000008b0
        /*06b4*/ 	.word	0x000000ff
        /*06b8*/ 	.word	0x00031cb8
        /*06bc*/ 	.short	0x0100
        /*06be*/ 	.byte	0x08
	.zero		1


	//   ....[21]....
        /*06c0*/ 	.word	0x000008c0
        /*06c4*/ 	.word	0x000000ff
        /*06c8*/ 	.word	0x00031cc8
        /*06cc*/ 	.short	0x0100
        /*06ce*/ 	.byte	0x08
	.zero		1


	//   ....[22]....
        /*06d0*/ 	.word	0x000015a0
        /*06d4*/ 	.word	0x000000ff
        /*06d8*/ 	.word	0x00031c00
        /*06dc*/ 	.short	0x010a
        /*06de*/ 	.byte	0x24
	.zero		1


	//   ....[23]....
        /*06e0*/ 	.word	0x00001610
        /*06e4*/ 	.word	0x00000004
        /*06e8*/ 	.word	0x00031c30
        /*06ec*/ 	.short	0x010a
        /*06ee*/ 	.byte	0x3f
	.zero		1


	//   ....[24]....
        /*06f0*/ 	.word	0x00001680
        /*06f4*/ 	.word	0x00000004
        /*06f8*/ 	.word	0x00031c30
        /*06fc*/ 	.short	0x010a
        /*06fe*/ 	.byte	0x3f
	.zero		1


	//   ....[25]....
        /*0700*/ 	.word	0x000036f0
        /*0704*/ 	.word	0x00000004
        /*0708*/ 	.word	0x00000000
        /*070c*/ 	.short	0x0101
        /*070e*/ 	.byte	0x3f
	.zero		1


	//   ....[26]....
        /*0710*/ 	.word	0x00004f30
        /*0714*/ 	.word	0x000000ff
        /*0718*/ 	.word	0x00031c30
        /*071c*/ 	.short	0x010a
        /*071e*/ 	.byte	0x06
	.zero		1


	//   ....[27]....
        /*0720*/ 	.word	0x00004f70
        /*0724*/ 	.word	0x000000ff
        /*0728*/ 	.word	0x00031c30
        /*072c*/ 	.short	0x010a
        /*072e*/ 	.byte	0x06
	.zero		1


	//   ....[28]....
        /*0730*/ 	.word	0x00006620
        /*0734*/ 	.word	0x000000ff
        /*0738*/ 	.word	0x00031c50
        /*073c*/ 	.short	0x010a
        /*073e*/ 	.byte	0x06
	.zero		1


	//   ....[29]....
        /*0740*/ 	.word	0x00006660
        /*0744*/ 	.word	0x000000ff
        /*0748*/ 	.word	0x00031c50
        /*074c*/ 	.short	0x010a
        /*074e*/ 	.byte	0x06
	.zero		1


	//   ....[30]....
        /*0750*/ 	.word	0x000076f0
        /*0754*/ 	.word	0x0000000c
        /*0758*/ 	.word	0x00000000
        /*075c*/ 	.short	0x0101
        /*075e*/ 	.byte	0x3f
	.zero		1


	//   ....[31]....
        /*0760*/ 	.word	0x00007770
        /*0764*/ 	.word	0x00000014
        /*0768*/ 	.word	0x00000000
        /*076c*/ 	.short	0x0101
        /*076e*/ 	.byte	0x3f
	.zero		1


	//   ....[32]....
        /*0770*/ 	.word	0x000085e0
        /*0774*/ 	.word	0x000000ff
        /*0778*/ 	.word	0x00031c50
        /*077c*/ 	.short	0x010a
        /*077e*/ 	.byte	0x09
	.zero		1


	//   ....[33]....
        /*0780*/ 	.word	0x00008620
        /*0784*/ 	.word	0x000000ff
        /*0788*/ 	.word	0x00031c50
        /*078c*/ 	.short	0x010a
        /*078e*/ 	.byte	0x09
	.zero		1


	//   ....[34]....
        /*0790*/ 	.word	0x00008cb0
        /*0794*/ 	.word	0x00000005
        /*0798*/ 	.word	0x00000000
        /*079c*/ 	.short	0x0101
        /*079e*/ 	.byte	0x3f
	.zero		1


	//   ....[35]....
        /*07a0*/ 	.word	0x00009e60
        /*07a4*/ 	.word	0x000000ff
        /*07a8*/ 	.word	0x00000000
        /*07ac*/ 	.short	0x0101
        /*07ae*/ 	.byte	0x04
	.zero		1


	//   ....[36]....
        /*07b0*/ 	.word	0x0000c270
        /*07b4*/ 	.word	0x00000000
        /*07b8*/ 	.word	0x00031c40
        /*07bc*/ 	.short	0x010a
        /*07be*/ 	.byte	0x3f
	.zero		1


	//   ....[37]....
        /*07c0*/ 	.word	0x0000d1b0
        /*07c4*/ 	.word	0x00000016
        /*07c8*/ 	.word	0x00031c00
        /*07cc*/ 	.short	0x0107
        /*07ce*/ 	.byte	0x3f
	.zero		1


	//   ....[38]....
        /*07d0*/ 	.word	0x0000d2b0
        /*07d4*/ 	.word	0x00000016
        /*07d8*/ 	.word	0x00031c00
        /*07dc*/ 	.short	0x0101
        /*07de*/ 	.byte	0x3f
	.zero		1


	//   ....[39]....
        /*07e0*/ 	.word	0x0000d2d0
        /*07e4*/ 	.word	0x00000016
        /*07e8*/ 	.word	0x00031c20
        /*07ec*/ 	.short	0x010a
        /*07ee*/ 	.byte	0x3f
	.zero		1


	//   ....[40]....
        /*07f0*/ 	.word	0x0000d5f0
        /*07f4*/ 	.word	0x00000003
        /*07f8*/ 	.word	0x00031c40
        /*07fc*/ 	.short	0x010a
        /*07fe*/ 	.byte	0x3f
	.zero		1


	//   ....[41]....
        /*0800*/ 	.word	0x0000da70
        /*0804*/ 	.word	0x00000003
        /*0808*/ 	.word	0x00000060
        /*080c*/ 	.short	0x010a
        /*080e*/ 	.byte	0x3f
	.zero		1


	//   ....[42]....
        /*0810*/ 	.word	0x0000e1a0
        /*0814*/ 	.word	0x00000003
        /*0818*/ 	.word	0x00031c40
        /*081c*/ 	.short	0x010a
        /*081e*/ 	.byte	0x3f
	.zero		1


	//   ....[43]....
        /*0820*/ 	.word	0x0000e620
        /*0824*/ 	.word	0x0000000c
        /*0828*/ 	.word	0x00000060
        /*082c*/ 	.short	0x010a
        /*082e*/ 	.byte	0x3f
	.zero		1


	//   ....[44]....
        /*0830*/ 	.word	0x0000ec80
        /*0834*/ 	.word	0x00000002
        /*0838*/ 	.word	0x00031c40
        /*083c*/ 	.short	0x010a
        /*083e*/ 	.byte	0x3f
	.zero		1


	//   ....[45]....
        /*0840*/ 	.word	0x0000f110
        /*0844*/ 	.word	0x00000008
        /*0848*/ 	.word	0x00000060
        /*084c*/ 	.short	0x010a
        /*084e*/ 	.byte	0x3f
	.zero		1


	//   ....[46]....
        /*0850*/ 	.word	0x0000f720
        /*0854*/ 	.word	0x00000003
        /*0858*/ 	.word	0x00031c60
        /*085c*/ 	.short	0x010a
        /*085e*/ 	.byte	0x3f
	.zero		1


	//   ....[47]....
        /*0860*/ 	.word	0x00010610
        /*0864*/ 	.word	0x00000009
        /*0868*/ 	.word	0x00031c20
        /*086c*/ 	.short	0x010a
        /*086e*/ 	.byte	0x3f
	.zero		1


	//   ....[48]....
        /*0870*/ 	.word	0x000107b0
        /*0874*/ 	.word	0x00000005
        /*0878*/ 	.word	0x00000000
        /*087c*/ 	.short	0x010a
        /*087e*/ 	.byte	0x3f
	.zero		1


	//   ....[49]....
        /*0880*/ 	.word	0x00010820
        /*0884*/ 	.word	0x00000003
        /*0888*/ 	.word	0x00000000
        /*088c*/ 	.short	0x010a
        /*088e*/ 	.byte	0x3f
	.zero		1


	//   ....[50]....
        /*0890*/ 	.word	0x00010880
        /*0894*/ 	.word	0x00000017
        /*0898*/ 	.word	0x00000000
        /*089c*/ 	.short	0x010a
        /*089e*/ 	.byte	0x3f
	.zero		1


	//   ....[51]....
        /*08a0*/ 	.word	0x000108b0
        /*08a4*/ 	.word	0x00000007
        /*08a8*/ 	.word	0x00000000
        /*08ac*/ 	.short	0x010a
        /*08ae*/ 	.byte	0x3f
	.zero		1


	//   ....[52]....
        /*08b0*/ 	.word	0x00010920
        /*08b4*/ 	.word	0x00000003
        /*08b8*/ 	.word	0x00031c00
        /*08bc*/ 	.short	0x010a
        /*08be*/ 	.byte	0x3f
	.zero		1


	//   ....[53]....
        /*08c0*/ 	.word	0x00010970
        /*08c4*/ 	.word	0x00000004
        /*08c8*/ 	.word	0x00031c30
        /*08cc*/ 	.short	0x010a
        /*08ce*/ 	.byte	0x3f
	.zero		1


	//   ....[54]....
        /*08d0*/ 	.word	0x000109d0
        /*08d4*/ 	.word	0x00000003
        /*08d8*/ 	.word	0x00031c30
        /*08dc*/ 	.short	0x010a
        /*08de*/ 	.byte	0x3f
	.zero		1


	//   ....[55]....
        /*08e0*/ 	.word	0x00010a30
        /*08e4*/ 	.word	0x00000003
        /*08e8*/ 	.word	0x00031c50
        /*08ec*/ 	.short	0x010a
        /*08ee*/ 	.byte	0x3f
	.zero		1


	//   ....[56]....
        /*08f0*/ 	.word	0x00010a90
        /*08f4*/ 	.word	0x00000007
        /*08f8*/ 	.word	0x00031c50
        /*08fc*/ 	.short	0x010a
        /*08fe*/ 	.byte	0x3f
	.zero		1


	//   ....[57]....
        /*0900*/ 	.word	0x00010c30
        /*0904*/ 	.word	0x00000000
        /*0908*/ 	.word	0x00031c40
        /*090c*/ 	.short	0x010a
        /*090e*/ 	.byte	0x3f
	.zero		1


	//   ....[58]....
        /*0910*/ 	.word	0x000114c0
        /*0914*/ 	.word	0x00000016
        /*0918*/ 	.word	0x00031c20
        /*091c*/ 	.short	0x010a
        /*091e*/ 	.byte	0x3f
	.zero		1


	//   ....[59]....
        /*0920*/ 	.word	0x00011510
        /*0924*/ 	.word	0x00000003
        /*0928*/ 	.word	0x00031c40
        /*092c*/ 	.short	0x010a
        /*092e*/ 	.byte	0x3f
	.zero		1


	//   ....[60]....
        /*0930*/ 	.word	0x00011560
        /*0934*/ 	.word	0x00000003
        /*0938*/ 	.word	0x00000060
        /*093c*/ 	.short	0x010a
        /*093e*/ 	.byte	0x3f
	.zero		1


	//   ....[61]....
        /*0940*/ 	.word	0x000115b0
        /*0944*/ 	.word	0x00000003
        /*0948*/ 	.word	0x00031c40
        /*094c*/ 	.short	0x010a
        /*094e*/ 	.byte	0x3f
	.zero		1


	//   ....[62]....
        /*0950*/ 	.word	0x00011600
        /*0954*/ 	.word	0x0000000c
        /*0958*/ 	.word	0x00000060
        /*095c*/ 	.short	0x010a
        /*095e*/ 	.byte	0x3f
	.zero		1


	//   ....[63]....
        /*0960*/ 	.word	0x00011650
        /*0964*/ 	.word	0x00000002
        /*0968*/ 	.word	0x00031c40
        /*096c*/ 	.short	0x010a
        /*096e*/ 	.byte	0x3f
	.zero		1


	//   ....[64]....
        /*0970*/ 	.word	0x000116a0
        /*0974*/ 	.word	0x00000008
        /*0978*/ 	.word	0x00000060
        /*097c*/ 	.short	0x010a
        /*097e*/ 	.byte	0x3f
	.zero		1


	//   ....[65]....
        /*0980*/ 	.word	0x000116f0
        /*0984*/ 	.word	0x00000003
        /*0988*/ 	.word	0x00031c60
        /*098c*/ 	.short	0x010a
        /*098e*/ 	.byte	0x3f
	.zero		1


	//   ....[66]....
        /*0990*/ 	.word	0x00012070
        /*0994*/ 	.word	0x00000009
        /*0998*/ 	.word	0x00031c20
        /*099c*/ 	.short	0x010a
        /*099e*/ 	.byte	0x3f
	.zero		1


	//   ....[67]....
        /*09a0*/ 	.word	0x00012210
        /*09a4*/ 	.word	0x00000005
        /*09a8*/ 	.word	0x00000000
        /*09ac*/ 	.short	0x010a
        /*09ae*/ 	.byte	0x3f
	.zero		1


	//   ....[68]....
        /*09b0*/ 	.word	0x00012260
        /*09b4*/ 	.word	0x00000003
        /*09b8*/ 	.word	0x00000000
        /*09bc*/ 	.short	0x010a
        /*09be*/ 	.byte	0x3f
	.zero		1


	//   ....[69]....
        /*09c0*/ 	.word	0x000122b0
        /*09c4*/ 	.word	0x00000017
        /*09c8*/ 	.word	0x00000000
        /*09cc*/ 	.short	0x010a
        /*09ce*/ 	.byte	0x3f
	.zero		1


	//----- nvinfo : EIATTR_NUM_MBARRIERS
	.align		4
.L_1267:
        /*09d0*/ 	.byte	0x03, 0x38
        /*09d2*/ 	.short	0x0016


	//----- nvinfo : EIATTR_EXIT_INSTR_OFFSETS
	.align		4
        /*09d4*/ 	.byte	0x04, 0x1c
        /*09d6*/ 	.short	(.L_1269 - .L_1268)


	//   ....[0]....
.L_1268:
        /*09d8*/ 	.word	0x00000a70


	//   ....[1]....
        /*09dc*/ 	.word	0x0000aa40


	//   ....[2]....
        /*09e0*/ 	.word	0x00010900


	//----- nvinfo : EIATTR_MAX_THREADS
	.align		4
.L_1269:
        /*09e4*/ 	.byte	0x04, 0x05
        /*09e6*/ 	.short	(.L_1271 - .L_1270)
.L_1270:
        /*09e8*/ 	.word	0x00000200
        /*09ec*/ 	.word	0x00000001
        /*09f0*/ 	.word	0x00000001


	//----- nvinfo : EIATTR_CRS_STACK_SIZE
	.align		4
.L_1271:
        /*09f4*/ 	.byte	0x04, 0x1e
        /*09f6*/ 	.short	(.L_1273 - .L_1272)
.L_1272:
        /*09f8*/ 	.word	0x00000000


	//----- nvinfo : EIATTR_CBANK_PARAM_SIZE
	.align		4
.L_1273:
        /*09fc*/ 	.byte	0x03, 0x19
        /*09fe*/ 	.short	0x0af0


	//----- nvinfo : EIATTR_PARAM_CBANK
	.align		4
        /*0a00*/ 	.byte	0x04, 0x0a
        /*0a02*/ 	.short	(.L_1275 - .L_1274)
	.align		4
.L_1274:
        /*0a04*/ 	.word	index@(.nv.constant0._ZN7cutlass13device_kernelIN5flash11enable_sm90INS1_16FlashAttnFwdSm90INS1_25CollectiveMainloopFwdSm90ILi2EN4cute5tupleIJNS5_1CILi1EEES8_S8_EEENS6_IJNS7_ILi192EEENS7_ILi144EEENS7_ILi96EEEEEELi96ENS_6half_tEfNS_4arch4Sm90ELb0ELb0ELb0ELb1ELb0ELb0ELb0ELb0ELb1ELb1ELb0ELb0EEENS1_21CollectiveEpilogueFwdINS6_IJSA_SC_SB_EEES9_SE_SG_Li384ELb1ELb1ELb0ELb0EEENS1_36VarlenDynamicPersistentTileSchedulerILi192ELi144ELi384ELi128ELb0ELb1ELb1ELb0ELb1ELb1EEEEEEEEEvNT_6ParamsE)
        /*0a08*/ 	.short	0x0210
        /*0a0a*/ 	.short	0x0af0


	//----- nvinfo : EIATTR_SW_WAR
	.align		4
.L_1275:
        /*0a0c*/ 	.byte	0x04, 0x36
        /*0a0e*/ 	.short	(.L_1277 - .L_1276)
.L_1276:
        /*0a10*/ 	.word	0x00000008
.L_1277:


//--------------------- .nv.info._ZN7cutlass13device_kernelIN5flash11enable_sm90INS1_16FlashAttnFwdSm90INS1_25CollectiveMainloopFwdSm90ILi2EN4cute5tupleIJNS5_1CILi1EEES8_S8_EEENS6_IJNS7_ILi192EEENS7_ILi144EEENS7_ILi96EEEEEELi96ENS_6half_tEfNS_4arch4Sm90ELb0ELb0ELb0ELb1ELb0ELb1ELb0ELb0ELb1ELb1ELb0ELb0EEENS1_21CollectiveEpilogueFwdINS6_IJSA_SC_SB_EEES9_SE_SG_Li384ELb1ELb1ELb0ELb0EEENS1_36VarlenDynamicPersistentTileSchedulerILi192ELi144ELi384ELi128ELb0ELb1ELb1ELb0ELb1ELb1EEEEEEEEEvNT_6ParamsE --------------------------
	.section	.nv.info._ZN7cutlass13device_kernelIN5flash11enable_sm90INS1_16FlashAttnFwdSm90INS1_25CollectiveMainloopFwdSm90ILi2EN4cute5tupleIJNS5_1CILi1EEES8_S8_EEENS6_IJNS7_ILi192EEENS7_ILi144EEENS7_ILi96EEEEEELi96ENS_6half_tEfNS_4arch4Sm90ELb0ELb0ELb0ELb1ELb0ELb1ELb0ELb0ELb1ELb1ELb0ELb0EEENS1_21CollectiveEpilogueFwdINS6_IJSA_SC_SB_EEES9_SE_SG_Li384ELb1ELb1ELb0ELb0EEENS1_36VarlenDynamicPersistentTileSchedulerILi192ELi144ELi384ELi128ELb0ELb1ELb1ELb0ELb1ELb1EEEEEEEEEvNT_6ParamsE,"",@"SHT_CUDA_INFO"
	.sectionflags	@""
	.align	4


	//----- nvinfo : EIATTR_CUDA_API_VERSION
	.align		4
        /*0000*/ 	.byte	0x04, 0x37
        /*0002*/ 	.short	(.L_1279 - .L_1278)
.L_1278:
        /*0004*/ 	.word	0x00000082


	//----- nvinfo : EIATTR_KPARAM_INFO
	.align		4
.L_1279:
        /*0008*/ 	.byte	0x04, 0x17
        /*000a*/ 	.short	(.L_1281 - .L_1280)
.L_1280:
        /*000c*/ 	.word	0x00000000
        /*0010*/ 	.short	0x0000
        /*0012*/ 	.short	0x0070
        /*0014*/ 	.byte	0x00, 0xf0, 0x01, 0x2a


	//----- nvinfo : EIATTR_SPARSE_MMA_MASK
	.align		4
.L_1281:
        /*0018*/ 	.byte	0x03, 0x50
        /*001a*/ 	.short	0x0000


	//----- nvinfo : EIATTR_MAXREG_COUNT
	.align		4
        /*001c*/ 	.byte	0x03, 0x1b
        /*001e*/ 	.short	0x0080


	//----- nvinfo : EIATTR_NUM_BARRIERS
	.align		4
        /*0020*/ 	.byte	0x02, 0x4c
        /*0022*/ 	.byte	0x10
	.zero		1


	//----- nvinfo : EIATTR_EXTERNS
	.align		4
        /*0024*/ 	.byte	0x04, 0x0f
        /*0026*/ 	.short	(.L_1283 - .L_1282)


	//   ....[0]....
	.align		4
.L_1282:
        /*0028*/ 	.word	index@(__assertfail)


	//----- nvinfo : EIATTR_ANNOTATIONS
	.align		4
.L_1283:
        /*002c*/ 	.byte	0x04, 0x55
        /*002e*/ 	.short	(.L_1285 - .L_1284)


	//   ....[0]....
.L_1284:
        /* <DEDUP_REMOVED lines=131> */


	//----- nvinfo : EIATTR_MERCURY_ISA_VERSION
	.align		4
.L_1285:
        /*0850*/ 	.byte	0x03, 0x5f
        /*0852*/ 	.short	0x0101


	//----- nvinfo : EIATTR_UNUSED_LOAD_BYTE_OFFSET
	.align		4
        /*0854*/ 	.byte	0x04, 0x44
        /*0856*/ 	.short	(.L_1287 - .L_1286)


	//   ....[0]....
.L_1286:
        /*0858*/ 	.word	0x00000ad0
        /*085c*/ 	.word	0x0000fff0


	//   ....[1]....
        /*0860*/ 	.word	0x00014650
        /*0864*/ 	.word	0x0000fff0


	//----- nvinfo : EIATTR_INT_WARP_WIDE_INSTR_OFFSETS
	.align		4
.L_1287:
        /*0868*/ 	.byte	0x04, 0x31
        /*086a*/ 	.short	(.L_1289 - .L_1288)


	//   ....[0]....
.L_1288:
        /*086c*/ 	.word	0x00000180


	//   ....[1]....
        /*0870*/ 	.word	0x00000220


	//   ....[2]....
        /*0874*/ 	.word	0x00000290


	//   ....[3]....
        /*0878*/ 	.word	0x00018990


	//   ....[4]....
        /*087c*/ 	.word	0x00018a20


	//   ....[5]....
        /*0880*/ 	.word	0x0001c590


	//   ....[6]....
        /*0884*/ 	.word	0x0001c620


	//----- nvinfo : EIATTR_COOP_GROUP_MASK_REGIDS
	.align		4
.L_1289:
        /*0888*/ 	.byte	0x04, 0x29
        /*088a*/ 	.short	(.L_1291 - .L_1290)


	//   ....[0]....
.L_1290:
        /*088c*/ 	.word	0xffffffff


	//   ....[1]....
        /*0890*/ 	.word	0xffffffff


	//   ....[2]....
        /*0894*/ 	.word	0xffffffff


	//   ....[3]....
        /*0898*/ 	.word	0xffffffff


	//   ....[4]....
        /*089c*/ 	.word	0xffffffff


	//   ....[5]....
        /*08a0*/ 	.word	0xffffffff


	//   ....[6]....
        /*08a4*/ 	.word	0xffffffff


	//   ....[7]....
        /*08a8*/ 	.word	0xffffffff


	//   ....[8]....
        /*08ac*/ 	.word	0xffffffff


	//   ....[9]....
        /*08b0*/ 	.word	0xffffffff


	//   ....[10]....
        /*08b4*/ 	.word	0xffffffff


	//   ....[11]....
        /*08b8*/ 	.word	0xffffffff


	//   ....[12]....
        /*08bc*/ 	.word	0xffffffff


	//   ....[13]....
        /*08c0*/ 	.word	0xffffffff


	//   ....[14]....
        /*08c4*/ 	.word	0xffffffff


	//   ....[15]....
        /*08c8*/ 	.word	0xffffffff


	//   ....[16]....
        /*08cc*/ 	.word	0xffffffff


	//   ....[17]....
        /*08d0*/ 	.word	0xffffffff


	//   ....[18]....
        /*08d4*/ 	.word	0xffffffff


	//   ....[19]....
        /*08d8*/ 	.word	0xffffffff


	//   ....[20]....
        /*08dc*/ 	.word	0xffffffff


	//   ....[21]....
        /*08e0*/ 	.word	0xffffffff


	//   ....[22]....
        /*08e4*/ 	.word	0xffffffff


	//   ....[23]....
        /*08e8*/ 	.word	0xffffffff


	//   ....[24]....
        /*08ec*/ 	.word	0xffffffff


	//   ....[25]....
        /*08f0*/ 	.word	0xffffffff


	//   ....[26]....
        /*08f4*/ 	.word	0xffffffff


	//   ....[27]....
        /*08f8*/ 	.word	0xffffffff


	//   ....[28]....
        /*08fc*/ 	.word	0xffffffff


	//   ....[29]....
        /*0900*/ 	.word	0xffffffff


	//   ....[30]....
        /*0904*/ 	.word	0xffffffff


	//   ....[31]....
        /*0908*/ 	.word	0xffffffff


	//   ....[32]....
        /*090c*/ 	.word	0xffffffff


	//   ....[33]....
        /*0910*/ 	.word	0xffffffff


	//   ....[34]....
        /*0914*/ 	.word	0xffffffff


	//   ....[35]....
        /*0918*/ 	.word	0xffffffff


	//   ....[36]....
        /*091c*/ 	.word	0xffffffff


	//   ....[37]....
        /*0920*/ 	.word	0xffffffff


	//   ....[38]....
        /*0924*/ 	.word	0xffffffff


	//   ....[39]....
        /*0928*/ 	.word	0xffffffff


	//   ....[40]....
        /*092c*/ 	.word	0xffffffff


	//   ....[41]....
        /*0930*/ 	.word	0xffffffff


	//   ....[42]....
        /*0934*/ 	.word	0xffffffff


	//   ....[43]....
        /*0938*/ 	.word	0xffffffff


	//   ....[44]....
        /*093c*/ 	.word	0xffffffff


	//   ....[45]....
        /*0940*/ 	.word	0xffffffff


	//   ....[46]....
        /*0944*/ 	.word	0xffffffff


	//   ....[47]....
        /*0948*/ 	.word	0xffffffff


	//   ....[48]....
        /*094c*/ 	.word	0xffffffff


	//   ....[49]....
        /*0950*/ 	.word	0xffffffff


	//   ....[50]....
        /*0954*/ 	.word	0xffffffff


	//   ....[51]....
        /*0958*/ 	.word	0xffffffff


	//   ....[52]....
        /*095c*/ 	.word	0xffffffff


	//   ....[53]....
        /*0960*/ 	.word	0xffffffff


	//   ....[54]....
        /*0964*/ 	.word	0xffffffff


	//   ....[55]....
        /*0968*/ 	.word	0xffffffff


	//   ....[56]....
        /*096c*/ 	.word	0xffffffff


	//   ....[57]....
        /*0970*/ 	.word	0xffffffff


	//   ....[58]....
        /*0974*/ 	.word	0xffffffff


	//   ....[59]....
        /*0978*/ 	.word	0xffffffff


	//   ....[60]....
        /*097c*/ 	.word	0xffffffff


	//   ....[61]....
        /*0980*/ 	.word	0xffffffff


	//   ....[62]....
        /*0984*/ 	.word	0xffffffff


	//   ....[63]....
        /*0988*/ 	.word	0xffffffff


	//   ....[64]....
        /*098c*/ 	.word	0xffffffff


	//   ....[65]....
        /*0990*/ 	.word	0xffffffff


	//   ....[66]....
        /*0994*/ 	.word	0xffffffff


	//   ....[67]....
        /*0998*/ 	.word	0xffffffff


	//   ....[68]....
        /*099c*/ 	.word	0xffffffff


	//   ....[69]....
        /*09a0*/ 	.word	0xffffffff


	//   ....[70]....
        /*09a4*/ 	.word	0xffffffff


	//   ....[71]....
        /*09a8*/ 	.word	0xffffffff


	//   ....[72]....
        /*09ac*/ 	.word	0xffffffff


	//   ....[73]....
        /*09b0*/ 	.word	0xffffffff


	//   ....[74]....
        /*09b4*/ 	.word	0xffffffff


	//   ....[75]....
        /*09b8*/ 	.word	0xffffffff


	//   ....[76]....
        /*09bc*/ 	.word	0xffffffff


	//   ....[77]....
        /*09c0*/ 	.word	0xffffffff


	//   ....[78]....
        /*09c4*/ 	.word	0xffffffff


	//   ....[79]....
        /*09c8*/ 	.word	0xffffffff


	//   ....[80]....
        /*09cc*/ 	.word	0xffffffff


	//   ....[81]....
        /*09d0*/ 	.word	0xffffffff


	//   ....[82]....
        /*09d4*/ 	.word	0xffffffff


	//   ....[83]....
        /*09d8*/ 	.word	0xffffffff


	//   ....[84]....
        /*09dc*/ 	.word	0xffffffff


	//   ....[85]....
        /*09e0*/ 	.word	0xffffffff


	//   ....[86]....
        /*09e4*/ 	.word	0xffffffff


	//   ....[87]....
        /*09e8*/ 	.word	0xffffffff


	//   ....[88]....
        /*09ec*/ 	.word	0xffffffff


	//   ....[89]....
        /*09f0*/ 	.word	0xffffffff


	//   ....[90]....
        /*09f4*/ 	.word	0x0500000f


	//   ....[91]....
        /*09f8*/ 	.word	0x0500000f


	//   ....[92]....
        /*09fc*/ 	.word	0x0500000f


	//   ....[93]....
        /*0a00*/ 	.word	0x0500000f


	//   ....[94]....
        /*0a04*/ 	.word	0x0500000f


	//   ....[95]....
        /*0a08*/ 	.word	0x0500000f


	//   ....[96]....
        /*0a0c*/ 	.word	0x0500000f


	//   ....[97]....
        /*0a10*/ 	.word	0x0500000f


	//   ....[98]....
        /*0a14*/ 	.word	0x0500000f


	//   ....[99]....
        /*0a18*/ 	.word	0x0500000f


	//   ....[100]....
        /*0a1c*/ 	.word	0x0500000f


	//   ....[101]....
        /*0a20*/ 	.word	0x0500000f


	//   ....[102]....
        /*0a24*/ 	.word	0x0500000f


	//   ....[103]....
        /*0a28*/ 	.word	0x0500000f


	//   ....[104]....
        /*0a2c*/ 	.word	0x0500000f


	//   ....[105]....
        /*0a30*/ 	.word	0x0500000f


	//   ....[106]....
        /*0a34*/ 	.word	0x0500000f


	//   ....[107]....
        /*0a38*/ 	.word	0x0500000f


	//   ....[108]....
        /*0a3c*/ 	.word	0x0500000f


	//   ....[109]....
        /*0a40*/ 	.word	0x0500000f


	//   ....[110]....
        /*0a44*/ 	.word	0x0500000f


	//   ....[111]....
        /*0a48*/ 	.word	0x0500000f


	//   ....[112]....
        /*0a4c*/ 	.word	0x0500000f


	//   ....[113]....
        /*0a50*/ 	.word	0x0500000f


	//   ....[114]....
        /*0a54*/ 	.word	0x0500000f


	//   ....[115]....
        /*0a58*/ 	.word	0x0500000f


	//   ....[116]....
        /*0a5c*/ 	.word	0x0500000f


	//   ....[117]....
        /*0a60*/ 	.word	0x0500000f


	//   ....[118]....
        /*0a64*/ 	.word	0x0500000f


	//   ....[119]....
        /*0a68*/ 	.word	0x0500000f


	//   ....[120]....
        /*0a6c*/ 	.word	0x0500000f


	//   ....[121]....
        /*0a70*/ 	.word	0x0500000f


	//   ....[122]....
        /*0a74*/ 	.word	0x0500000f


	//   ....[123]....
        /*0a78*/ 	.word	0x0500000f


	//   ....[124]....
        /*0a7c*/ 	.word	0x0500000f


	//   ....[125]....
        /*0a80*/ 	.word	0x0500000f


	//   ....[126]....
        /*0a84*/ 	.word	0x0500000f


	//   ....[127]....
        /*0a88*/ 	.word	0x0500000f


	//   ....[128]....
        /*0a8c*/ 	.word	0x0500000f


	//   ....[129]....
        /*0a90*/ 	.word	0x0500000f


	//   ....[130]....
        /*0a94*/ 	.word	0x0500000f


	//   ....[131]....
        /*0a98*/ 	.word	0x0500000f


	//   ....[132]....
        /*0a9c*/ 	.word	0x0500000f


	//   ....[133]....
        /*0aa0*/ 	.word	0x0500000f


	//   ....[134]....
        /*0aa4*/ 	.word	0x0500000f


	//----- nvinfo : EIATTR_COOP_GROUP_INSTR_OFFSETS
	.align		4
.L_1291:
        /*0aa8*/ 	.byte	0x04, 0x28
        /*0aaa*/ 	.short	(.L_1293 - .L_1292)


	//   ....[0]....
.L_1292:
        /*0aac*/ 	.word	0x00000060


	//   ....[1]....
        /*0ab0*/ 	.word	0x00000190


	//   ....[2]....
        /*0ab4*/ 	.word	0x00000240


	//   ....[3]....
        /*0ab8*/ 	.word	0x00000400


	//   ....[4]....
        /*0abc*/ 	.word	0x00000560


	//   ....[5]....
        /*0ac0*/ 	.word	0x00000680


	//   ....[6]....
        /*0ac4*/ 	.word	0x000007e0


	//   ....[7]....
        /*0ac8*/ 	.word	0x00006f90


	//   ....[8]....
        /*0acc*/ 	.word	0x00007560


	//   ....[9]....
        /*0ad0*/ 	.word	0x00007570


	//   ....[10]....
        /*0ad4*/ 	.word	0x00007580


	//   ....[11]....
        /*0ad8*/ 	.word	0x00007590


	//   ....[12]....
        /*0adc*/ 	.word	0x000090c0


	//   ....[13]....
        /*0ae0*/ 	.word	0x000090d0


	//   ....[14]....
        /*0ae4*/ 	.word	0x000090e0


	//   ....[15]....
        /*0ae8*/ 	.word	0x000090f0


	//   ....[16]....
        /*0aec*/ 	.word	0x0000d520


	//   ....[17]....
        /*0af0*/ 	.word	0x0000d540


	//   ....[18]....
        /*0af4*/ 	.word	0x0000d940


	//   ....[19]....
        /*0af8*/ 	.word	0x0000d960


	//   ....[20]....
        /*0afc*/ 	.word	0x0000ed40


	//   ....[21]....
        /*0b00*/ 	.word	0x00011980


	//   ....[22]....
        /*0b04*/ 	.word	0x000119a0


	//   ....[23]....
        /*0b08*/ 	.word	0x00011f30


	//   ....[24]....
        /*0b0c*/ 	.word	0x00011f50


	//   ....[25]....
        /*0b10*/ 	.word	0x00013830


	//   ....[26]....
        /*0b14*/ 	.word	0x00013f90


	//   ....[27]....
        /*0b18*/ 	.word	0x00013fc0


	//   ....[28]....
        /*0b1c*/ 	.word	0x00014000


	//   ....[29]....
        /*0b20*/ 	.word	0x00014010


	//   ....[30]....
        /*0b24*/ 	.word	0x00014fc0


	//   ....[31]....
        /*0b28*/ 	.word	0x00015000


	//   ....[32]....
        /*0b2c*/ 	.word	0x00015040


	//   ....[33]....
        /*0b30*/ 	.word	0x00015060


	//   ....[34]....
        /*0b34*/ 	.word	0x00015570


	//   ....[35]....
        /*0b38*/ 	.word	0x00015590


	//   ....[36]....
        /*0b3c*/ 	.word	0x00015690


	//   ....[37]....
        /*0b40*/ 	.word	0x000156b0


	//   ....[38]....
        /*0b44*/ 	.word	0x00015f00


	//   ....[39]....
        /*0b48*/ 	.word	0x00015f10


	//   ....[40]....
        /*0b4c*/ 	.word	0x00016070


	//   ....[41]....
        /*0b50*/ 	.word	0x00016080


	//   ....[42]....
        /*0b54*/ 	.word	0x00016220


	//   ....[43]....
        /*0b58*/ 	.word	0x00016410


	//   ....[44]....
        /*0b5c*/ 	.word	0x00016440


	//   ....[45]....
        /*0b60*/ 	.word	0x00016470


	//   ....[46]....
        /*0b64*/ 	.word	0x000164a0


	//   ....[47]....
        /*0b68*/ 	.word	0x000164d0


	//   ....[48]....
        /*0b6c*/ 	.word	0x00016500


	//   ....[49]....
        /*0b70*/ 	.word	0x00016670


	//   ....[50]....
        /*0b74*/ 	.word	0x000166a0


	//   ....[51]....
        /*0b78*/ 	.word	0x000166d0


	//   ....[52]....
        /*0b7c*/ 	.word	0x00016700


	//   ....[53]....
        /*0b80*/ 	.word	0x00016730


	//   ....[54]....
        /*0b84*/ 	.word	0x00016760


	//   ....[55]....
        /*0b88*/ 	.word	0x000167f0


	//   ....[56]....
        /*0b8c*/ 	.word	0x00016820


	//   ....[57]....
        /*0b90*/ 	.word	0x000168a0


	//   ....[58]....
        /*0b94*/ 	.word	0x00017510


	//   ....[59]....
        /*0b98*/ 	.word	0x00018f50


	//   ....[60]....
        /*0b9c*/ 	.word	0x00019c50


	//   ....[61]....
        /*0ba0*/ 	.word	0x00019c60


	//   ....[62]....
        /*0ba4*/ 	.word	0x00019d50


	//   ....[63]....
        /*0ba8*/ 	.word	0x00019d60


	//   ....[64]....
        /*0bac*/ 	.word	0x00019e10


	//   ....[65]....
        /*0bb0*/ 	.word	0x00019e20


	//   ....[66]....
        /*0bb4*/ 	.word	0x00019e30


	//   ....[67]....
        /*0bb8*/ 	.word	0x00019e40


	//   ....[68]....
        /*0bbc*/ 	.word	0x00019f10


	//   ....[69]....
        /*0bc0*/ 	.word	0x00019f50


	//   ....[70]....
        /*0bc4*/ 	.word	0x00019f60


	//   ....[71]....
        /*0bc8*/ 	.word	0x00019f80


	//   ....[72]....
        /*0bcc*/ 	.word	0x0001cd10


	//   ....[73]....
        /*0bd0*/ 	.word	0x0001cd30


	//   ....[74]....
        /*0bd4*/ 	.word	0x0001cd70


	//   ....[75]....
        /*0bd8*/ 	.word	0x0001cda0


	//   ....[76]....
        /*0bdc*/ 	.word	0x0001cdd0


	//   ....[77]....
        /*0be0*/ 	.word	0x0001ce00


	//   ....[78]....
        /*0be4*/ 	.word	0x0001ce30


	//   ....[79]....
        /*0be8*/ 	.word	0x0001ce60


	//   ....[80]....
        /*0bec*/ 	.word	0x0001cfe0


	//   ....[81]....
        /*0bf0*/ 	.word	0x0001d020


	//   ....[82]....
        /*0bf4*/ 	.word	0x0001d050


	//   ....[83]....
        /*0bf8*/ 	.word	0x0001d080


	//   ....[84]....
        /*0bfc*/ 	.word	0x0001d0b0


	//   ....[85]....
        /*0c00*/ 	.word	0x0001d0e0


	//   ....[86]....
        /*0c04*/ 	.word	0x0001d1a0


	//   ....[87]....
        /*0c08*/ 	.word	0x0001d1c0


	//   ....[88]....
        /*0c0c*/ 	.word	0x0001d230


	//   ....[89]....
        /*0c10*/ 	.word	0x0001d690


	//   ....[90]....
        /*0c14*/ 	.word	0x0001daf0


	//   ....[91]....
        /*0c18*/ 	.word	0x0001dba0


	//   ....[92]....
        /*0c1c*/ 	.word	0x0001dc30


	//   ....[93]....
        /*0c20*/ 	.word	0x0001dc80


	//   ....[94]....
        /*0c24*/ 	.word	0x0001dcd0


	//   ....[95]....
        /*0c28*/ 	.word	0x0001ddc0


	//   ....[96]....
        /*0c2c*/ 	.word	0x0001de50


	//   ....[97]....
        /*0c30*/ 	.word	0x0001deb0


	//   ....[98]....
        /*0c34*/ 	.word	0x0001df10


	//   ....[99]....
        /*0c38*/ 	.word	0x0001e120


	//   ....[100]....
        /*0c3c*/ 	.word	0x0001e170


	//   ....[101]....
        /*0c40*/ 	.word	0x0001e200


	//   ....[102]....
        /*0c44*/ 	.word	0x0001e290


	//   ....[103]....
        /*0c48*/ 	.word	0x0001e350


	//   ....[104]....
        /*0c4c*/ 	.word	0x0001e640


	//   ....[105]....
        /*0c50*/ 	.word	0x0001e7f0


	//   ....[106]....
        /*0c54*/ 	.word	0x0001e840


	//   ....[107]....
        /*0c58*/ 	.word	0x0001e8b0


	//   ....[108]....
        /*0c5c*/ 	.word	0x0001e9b0


	//   ....[109]....
        /*0c60*/ 	.word	0x0001ea20


	//   ....[110]....
        /*0c64*/ 	.word	0x0001eb20


	//   ....[111]....
        /*0c68*/ 	.word	0x0001eba0


	//   ....[112]....
        /*0c6c*/ 	.word	0x0001ec20


	//   ....[113]....
        /*0c70*/ 	.word	0x0001ed20


	//   ....[114]....
        /*0c74*/ 	.word	0x0001ee20


	//   ....[115]....
        /*0c78*/ 	.word	0x0001ee80


	//   ....[116]....
        /*0c7c*/ 	.word	0x0001ef60


	//   ....[117]....
        /*0c80*/ 	.word	0x0001f280


	//   ....[118]....
        /*0c84*/ 	.word	0x0001f330


	//   ....[119]....
        /*0c88*/ 	.word	0x0001f430


	//   ....[120]....
        /*0c8c*/ 	.word	0x0001f4b0


	//   ....[121]....
        /*0c90*/ 	.word	0x0001f520


	//   ....[122]....
        /*0c94*/ 	.word	0x0001f590


	//   ....[123]....
        /*0c98*/ 	.word	0x0001f600


	//   ....[124]....
        /*0c9c*/ 	.word	0x0001f680


	//   ....[125]....
        /*0ca0*/ 	.word	0x0001f710


	//   ....[126]....
        /*0ca4*/ 	.word	0x0001f7c0


	//   ....[127]....
        /*0ca8*/ 	.word	0x0001f830


	//   ....[128]....
        /*0cac*/ 	.word	0x0001f8a0


	//   ....[129]....
        /*0cb0*/ 	.word	0x0001f910


	//   ....[130]....
        /*0cb4*/ 	.word	0x0001f990


	//   ....[131]....
        /*0cb8*/ 	.word	0x0001fa00


	//   ....[132]....
        /*0cbc*/ 	.word	0x0001faa0


	//   ....[133]....
        /*0cc0*/ 	.word	0x0001fb30


	//   ....[134]....
        /*0cc4*/ 	.word	0x0001fc50


	//----- nvinfo : EIATTR_REG_RECONFIG
	.align		4
.L_1293:
        /*0cc8*/ 	.byte	0x01, 0x54
	.zero		2


	//----- nvinfo : EIATTR_SYSCALL_OFFSETS
	.align		4
        /*0ccc*/ 	.byte	0x04, 0x46
        /*0cce*/ 	.short	(.L_1295 - .L_1294)


	//   ....[0]....
.L_1294:
        /*0cd0*/ 	.word	0x00001c80


	//   ....[1]....
        /*0cd4*/ 	.word	0x00001dd0


	//   ....[2]....
        /*0cd8*/ 	.word	0x00007160


	//   ....[3]....
        /*0cdc*/ 	.word	0x000074e0


	//   ....[4]....
        /*0ce0*/ 	.word	0x00018b80


	//   ....[5]....
        /*0ce4*/ 	.word	0x00018cd0


	//   ....[6]....
        /*0ce8*/ 	.word	0x00018dd0


	//   ....[7]....
        /*0cec*/ 	.word	0x000196e0


	//----- nvinfo : EIATTR_MBARRIER_INSTR_OFFSETS
	.align		4
.L_1295:
        /*0cf0*/ 	.byte	0x04, 0x39
        /*0cf2*/ 	.short	(.L_1297 - .L_1296)


	//   ....[0]....
.L_1296:
        /*0cf4*/ 	.word	0x000002b0
        /*0cf8*/ 	.word	0x000000ff
        /*0cfc*/ 	.word	0x00031c00
        /*0d00*/ 	.short	0x0100
        /*0d02*/ 	.byte	0x08
	.zero		1


	//   ....[1]....
        /*0d04*/ 	.word	0x000002c0
        /*0d08*/ 	.word	0x000000ff
        /*0d0c*/ 	.word	0x00031c20
        /*0d10*/ 	.short	0x0100
        /*0d12*/ 	.byte	0x08
	.zero		1


	//   ....[2]....
        /*0d14*/ 	.word	0x000003b0
        /*0d18*/ 	.word	0x000000ff
        /*0d1c*/ 	.word	0x00031c30
        /*0d20*/ 	.short	0x0100
        /*0d22*/ 	.byte	0x08
	.zero		1


	//   ....[3]....
        /*0d24*/ 	.word	0x000003c0
        /*0d28*/ 	.word	0x000000ff
        /*0d2c*/ 	.word	0x00031c40
        /*0d30*/ 	.short	0x0100
        /*0d32*/ 	.byte	0x08
	.zero		1


	//   ....[4]....
        /*0d34*/ 	.word	0x000003d0
        /*0d38*/ 	.word	0x000000ff
        /*0d3c*/ 	.word	0x00031c38
        /*0d40*/ 	.short	0x0100
        /*0d42*/ 	.byte	0x08
	.zero		1


	//   ....[5]....
        /*0d44*/ 	.word	0x000003e0
        /*0d48*/ 	.word	0x000000ff
        /*0d4c*/ 	.word	0x00031c48
        /*0d50*/ 	.short	0x0100
        /*0d52*/ 	.byte	0x08
	.zero		1


	//   ....[6]....
        /*0d54*/ 	.word	0x00000510
        /*0d58*/ 	.word	0x000000ff
        /*0d5c*/ 	.word	0x00031c50
        /*0d60*/ 	.short	0x0100
        /*0d62*/ 	.byte	0x08
	.zero		1


	//   ....[7]....
        /*0d64*/ 	.word	0x00000520
        /*0d68*/ 	.word	0x000000ff
        /*0d6c*/ 	.word	0x00031c60
        /*0d70*/ 	.short	0x0100
        /*0d72*/ 	.byte	0x08
	.zero		1


	//   ....[8]....
        /*0d74*/ 	.word	0x00000530
        /*0d78*/ 	.word	0x000000ff
        /*0d7c*/ 	.word	0x00031c58
        /*0d80*/ 	.short	0x0100
        /*0d82*/ 	.byte	0x08
	.zero		1


	//   ....[9]....
        /*0d84*/ 	.word	0x00000540
        /*0d88*/ 	.word	0x000000ff
        /*0d8c*/ 	.word	0x00031c68
        /*0d90*/ 	.short	0x0100
        /*0d92*/ 	.byte	0x08
	.zero		1


	//   ....[10]....
        /*0d94*/ 	.word	0x00000630
        /*0d98*/ 	.word	0x000000ff
        /*0d9c*/ 	.word	0x00031c70
        /*0da0*/ 	.short	0x0100
        /*0da2*/ 	.byte	0x06
	.zero		1


	//   ....[11]....
        /*0da4*/ 	.word	0x00000640
        /*0da8*/ 	.word	0x000000ff
        /*0dac*/ 	.word	0x00031c80
        /*0db0*/ 	.short	0x0100
        /*0db2*/ 	.byte	0x06
	.zero		1


	//   ....[12]....
        /*0db4*/ 	.word	0x00000650
        /*0db8*/ 	.word	0x000000ff
        /*0dbc*/ 	.word	0x00031c78
        /*0dc0*/ 	.short	0x0100
        /*0dc2*/ 	.byte	0x06
	.zero		1


	//   ....[13]....
        /*0dc4*/ 	.word	0x00000660
        /*0dc8*/ 	.word	0x000000ff
        /*0dcc*/ 	.word	0x00031c88
        /*0dd0*/ 	.short	0x0100
        /*0dd2*/ 	.byte	0x06
	.zero		1


	//   ....[14]....
        /*0dd4*/ 	.word	0x00000790
        /*0dd8*/ 	.word	0x000000ff
        /*0ddc*/ 	.word	0x00031c90
        /*0de0*/ 	.short	0x0100
        /*0de2*/ 	.byte	0x08
	.zero		1


	//   ....[15]....
        /*0de4*/ 	.word	0x000007a0
        /*0de8*/ 	.word	0x000000ff
        /*0dec*/ 	.word	0x00031ca0
        /*0df0*/ 	.short	0x0100
        /*0df2*/ 	.byte	0x08
	.zero		1


	//   ....[16]....
        /*0df4*/ 	.word	0x000007b0
        /*0df8*/ 	.word	0x000000ff
        /*0dfc*/ 	.word	0x00031c98
        /*0e00*/ 	.short	0x0100
        /*0e02*/ 	.byte	0x08
	.zero		1


	//   ....[17]....
        /*0e04*/ 	.word	0x000007c0
        /*0e08*/ 	.word	0x000000ff
        /*0e0c*/ 	.word	0x00031ca8
        /*0e10*/ 	.short	0x0100
        /*0e12*/ 	.byte	0x08
	.zero		1


	//   ....[18]....
        /*0e14*/ 	.word	0x000008f0
        /*0e18*/ 	.word	0x000000ff
        /*0e1c*/ 	.word	0x00031cb0
        /*0e20*/ 	.short	0x0100
        /*0e22*/ 	.byte	0x08
	.zero		1


	//   ....[19]....
        /*0e24*/ 	.word	0x00000900
        /*0e28*/ 	.word	0x000000ff
        /*0e2c*/ 	.word	0x00031cc0
        /*0e30*/ 	.short	0x0100
        /*0e32*/ 	.byte	0x08
	.zero		1


	//   ....[20]....
        /*0e34*/ 	.word	0x00000910
        /*0e38*/ 	.word	0x000000ff
        /*0e3c*/ 	.word	0x00031cb8
        /*0e40*/ 	.short	0x0100
        /*0e42*/ 	.byte	0x08
	.zero		1


	//   ....[21]....
        /*0e44*/ 	.word	0x00000920
        /*0e48*/ 	.word	0x000000ff
        /*0e4c*/ 	.word	0x00031cc8
        /*0e50*/ 	.short	0x0100
        /*0e52*/ 	.byte	0x08
	.zero		1


	//   ....[22]....
        /*0e54*/ 	.word	0x00003220
        /*0e58*/ 	.word	0x00000014
        /*0e5c*/ 	.word	0x00031c90
        /*0e60*/ 	.short	0x010a
        /*0e62*/ 	.byte	0x3f
	.zero		1


	//   ....[23]....
        /*0e64*/ 	.word	0x00004c40
        /*0e68*/ 	.word	0x00000014
        /*0e6c*/ 	.word	0x00031c90
        /*0e70*/ 	.short	0x010a
        /*0e72*/ 	.byte	0x3f
	.zero		1


	//   ....[24]....
        /*0e74*/ 	.word	0x00006670
        /*0e78*/ 	.word	0x00000014
        /*0e7c*/ 	.word	0x00031c90
        /*0e80*/ 	.short	0x010a
        /*0e82*/ 	.byte	0x3f
	.zero		1


	//   ....[25]....
        /*0e84*/ 	.word	0x000068e0
        /*0e88*/ 	.word	0x00000020
        /*0e8c*/ 	.word	0x00000000
        /*0e90*/ 	.short	0x0101
        /*0e92*/ 	.byte	0x3f
	.zero		1


	//   ....[26]....
        /*0e94*/ 	.word	0x00006920
        /*0e98*/ 	.word	0x00000014
        /*0e9c*/ 	.word	0x00031cb0
        /*0ea0*/ 	.short	0x010a
        /*0ea2*/ 	.byte	0x3f
	.zero		1


	//   ....[27]....
        /*0ea4*/ 	.word	0x00006c40
        /*0ea8*/ 	.word	0x00000014
        /*0eac*/ 	.word	0x00000000
        /*0eb0*/ 	.short	0x0101
        /*0eb2*/ 	.byte	0x3f
	.zero		1


	//   ....[28]....
        /*0eb4*/ 	.word	0x00007200
        /*0eb8*/ 	.word	0x00000010
        /*0ebc*/ 	.word	0x00031c00
        /*0ec0*/ 	.short	0x010a
        /*0ec2*/ 	.byte	0x3f
	.zero		1


	//   ....[29]....
        /*0ec4*/ 	.word	0x00007250
        /*0ec8*/ 	.word	0x00000010
        /*0ecc*/ 	.word	0x00031c00
        /*0ed0*/ 	.short	0x010a
        /*0ed2*/ 	.byte	0x3f
	.zero		1


	//   ....[30]....
        /*0ed4*/ 	.word	0x00007c80
        /*0ed8*/ 	.word	0x00000010
        /*0edc*/ 	.word	0x00031c00
        /*0ee0*/ 	.short	0x010a
        /*0ee2*/ 	.byte	0x3f
	.zero		1


	//   ....[31]....
        /*0ee4*/ 	.word	0x000095a0
        /*0ee8*/ 	.word	0x00000010
        /*0eec*/ 	.word	0x00031c00
        /*0ef0*/ 	.short	0x010a
        /*0ef2*/ 	.byte	0x3f
	.zero		1


	//   ....[32]....
        /*0ef4*/ 	.word	0x0000ac40
        /*0ef8*/ 	.word	0x00000000
        /*0efc*/ 	.word	0x00031c30
        /*0f00*/ 	.short	0x010a
        /*0f02*/ 	.byte	0x3f
	.zero		1


	//   ....[33]....
        /*0f04*/ 	.word	0x0000ad10
        /*0f08*/ 	.word	0x00000000
        /*0f0c*/ 	.word	0x00031c30
        /*0f10*/ 	.short	0x010a
        /*0f12*/ 	.byte	0x3f
	.zero		1


	//   ....[34]....
        /*0f14*/ 	.word	0x0000dec0
        /*0f18*/ 	.word	0x00000000
        /*0f1c*/ 	.word	0x00000000
        /*0f20*/ 	.short	0x0101
        /*0f22*/ 	.byte	0x3f
	.zero		1


	//   ....[35]....
        /*0f24*/ 	.word	0x0000f040
        /*0f28*/ 	.word	0x0000000e
        /*0f2c*/ 	.word	0x00031c30
        /*0f30*/ 	.short	0x010a
        /*0f32*/ 	.byte	0x3f
	.zero		1


	//   ....[36]....
        /*0f34*/ 	.word	0x0000f090
        /*0f38*/ 	.word	0x0000000e
        /*0f3c*/ 	.word	0x00031c30
        /*0f40*/ 	.short	0x010a
        /*0f42*/ 	.byte	0x3f
	.zero		1


	//   ....[37]....
        /*0f44*/ 	.word	0x00011690
        /*0f48*/ 	.word	0x0000000f
        /*0f4c*/ 	.word	0x00031c50
        /*0f50*/ 	.short	0x010a
        /*0f52*/ 	.byte	0x3f
	.zero		1


	//   ....[38]....
        /*0f54*/ 	.word	0x000116e0
        /*0f58*/ 	.word	0x0000000f
        /*0f5c*/ 	.word	0x00031c50
        /*0f60*/ 	.short	0x010a
        /*0f62*/ 	.byte	0x3f
	.zero		1


	//   ....[39]....
        /*0f64*/ 	.word	0x00012940
        /*0f68*/ 	.word	0x0000004c
        /*0f6c*/ 	.word	0x00000000
        /*0f70*/ 	.short	0x0101
        /*0f72*/ 	.byte	0x3f
	.zero		1


	//   ....[40]....
        /*0f74*/ 	.word	0x000129b0
        /*0f78*/ 	.word	0x0000004b
        /*0f7c*/ 	.word	0x00000000
        /*0f80*/ 	.short	0x0101
        /*0f82*/ 	.byte	0x3f
	.zero		1


	//   ....[41]....
        /*0f84*/ 	.word	0x000138c0
        /*0f88*/ 	.word	0x00000000
        /*0f8c*/ 	.word	0x00031c50
        /*0f90*/ 	.short	0x010a
        /*0f92*/ 	.byte	0x3f
	.zero		1


	//   ....[42]....
        /*0f94*/ 	.word	0x00013970
        /*0f98*/ 	.word	0x00000000
        /*0f9c*/ 	.word	0x00031c50
        /*0fa0*/ 	.short	0x010a
        /*0fa2*/ 	.byte	0x3f
	.zero		1


	//   ....[43]....
        /*0fa4*/ 	.word	0x00014310
        /*0fa8*/ 	.word	0x00000008
        /*0fac*/ 	.word	0x00000000
        /*0fb0*/ 	.short	0x0101
        /*0fb2*/ 	.byte	0x3f
	.zero		1


	//   ....[44]....
        /*0fb4*/ 	.word	0x00015580
        /*0fb8*/ 	.word	0x00000000
        /*0fbc*/ 	.word	0x00000000
        /*0fc0*/ 	.short	0x0101
        /*0fc2*/ 	.byte	0x3f
	.zero		1


	//   ....[45]....
        /*0fc4*/ 	.word	0x000175f0
        /*0fc8*/ 	.word	0x00000016
        /*0fcc*/ 	.word	0x00031c20
        /*0fd0*/ 	.short	0x010a
        /*0fd2*/ 	.byte	0x3f
	.zero		1


	//   ....[46]....
        /*0fd4*/ 	.word	0x000176b0
        /*0fd8*/ 	.word	0x00000008
        /*0fdc*/ 	.word	0x00031ca0
        /*0fe0*/ 	.short	0x010a
        /*0fe2*/ 	.byte	0x3f
	.zero		1


	//   ....[47]....
        /*0fe4*/ 	.word	0x00017ad0
        /*0fe8*/ 	.word	0x00000008
        /*0fec*/ 	.word	0x00031cc0
        /*0ff0*/ 	.short	0x010a
        /*0ff2*/ 	.byte	0x3f
	.zero		1


	//   ....[48]....
        /*0ff4*/ 	.word	0x00018020
        /*0ff8*/ 	.word	0x00000008
        /*0ffc*/ 	.word	0x00031ca0
        /*1000*/ 	.short	0x010a
        /*1002*/ 	.byte	0x3f
	.zero		1


	//   ....[49]....
        /*1004*/ 	.word	0x00018430
        /*1008*/ 	.word	0x00000008
        /*100c*/ 	.word	0x00031cc0
        /*1010*/ 	.short	0x010a
        /*1012*/ 	.byte	0x3f
	.zero		1


	//   ....[50]....
        /*1014*/ 	.word	0x00019190
        /*1018*/ 	.word	0x00000000
        /*101c*/ 	.word	0x00031c40
        /*1020*/ 	.short	0x010a
        /*1022*/ 	.byte	0x3f
	.zero		1


	//   ....[51]....
        /*1024*/ 	.word	0x0001a0c0
        /*1028*/ 	.word	0x00000016
        /*102c*/ 	.word	0x00031c00
        /*1030*/ 	.short	0x0107
        /*1032*/ 	.byte	0x3f
	.zero		1


	//   ....[52]....
        /*1034*/ 	.word	0x0001a1b0
        /*1038*/ 	.word	0x00000016
        /*103c*/ 	.word	0x00031c00
        /*1040*/ 	.short	0x0101
        /*1042*/ 	.byte	0x3f
	.zero		1


	//   ....[53]....
        /*1044*/ 	.word	0x0001a1d0
        /*1048*/ 	.word	0x00000016
        /*104c*/ 	.word	0x00031c20
        /*1050*/ 	.short	0x010a
        /*1052*/ 	.byte	0x3f
	.zero		1


	//   ....[54]....
        /*1054*/ 	.word	0x0001a510
        /*1058*/ 	.word	0x00000003
        /*105c*/ 	.word	0x00031c40
        /*1060*/ 	.short	0x010a
        /*1062*/ 	.byte	0x3f
	.zero		1


	//   ....[55]....
        /*1064*/ 	.word	0x0001a980
        /*1068*/ 	.word	0x00000002
        /*106c*/ 	.word	0x00031c60
        /*1070*/ 	.short	0x010a
        /*1072*/ 	.byte	0x3f
	.zero		1


	//   ....[56]....
        /*1074*/ 	.word	0x0001b0e0
        /*1078*/ 	.word	0x00000005
        /*107c*/ 	.word	0x00031c40
        /*1080*/ 	.short	0x010a
        /*1082*/ 	.byte	0x3f
	.zero		1


	//   ....[57]....
        /*1084*/ 	.word	0x0001b550
        /*1088*/ 	.word	0x00000003
        /*108c*/ 	.word	0x00031c60
        /*1090*/ 	.short	0x010a
        /*1092*/ 	.byte	0x3f
	.zero		1


	//   ....[58]....
        /*1094*/ 	.word	0x0001bc00
        /*1098*/ 	.word	0x00000005
        /*109c*/ 	.word	0x00031c40
        /*10a0*/ 	.short	0x010a
        /*10a2*/ 	.byte	0x3f
	.zero		1


	//   ....[59]....
        /*10a4*/ 	.word	0x0001c070
        /*10a8*/ 	.word	0x00000003
        /*10ac*/ 	.word	0x00031c60
        /*10b0*/ 	.short	0x010a
        /*10b2*/ 	.byte	0x3f
	.zero		1


	//   ....[60]....
        /*10b4*/ 	.word	0x0001c6c0
        /*10b8*/ 	.word	0x00000000
        /*10bc*/ 	.word	0x00031c60
        /*10c0*/ 	.short	0x010a
        /*10c2*/ 	.byte	0x3f
	.zero		1


	//   ....[61]....
        /*10c4*/ 	.word	0x0001d610
        /*10c8*/ 	.word	0x00000009
        /*10cc*/ 	.word	0x00031c20
        /*10d0*/ 	.short	0x010a
        /*10d2*/ 	.byte	0x3f
	.zero		1


	//   ....[62]....
        /*10d4*/ 	.word	0x0001d7a0
        /*10d8*/ 	.word	0x00000005
        /*10dc*/ 	.word	0x00000000
        /*10e0*/ 	.short	0x010a
        /*10e2*/ 	.byte	0x3f
	.zero		1


	//   ....[63]....
        /*10e4*/ 	.word	0x0001d810
        /*10e8*/ 	.word	0x00000003
        /*10ec*/ 	.word	0x00000000
        /*10f0*/ 	.short	0x010a
        /*10f2*/ 	.byte	0x3f
	.zero		1


	//   ....[64]....
        /*10f4*/ 	.word	0x0001d870
        /*10f8*/ 	.word	0x00000017
        /*10fc*/ 	.word	0x00000000
        /*1100*/ 	.short	0x010a
        /*1102*/ 	.byte	0x3f
	.zero		1


	//   ....[65]....
        /*1104*/ 	.word	0x0001d8a0
        /*1108*/ 	.word	0x00000007
        /*110c*/ 	.word	0x00000000
        /*1110*/ 	.short	0x010a
        /*1112*/ 	.byte	0x3f
	.zero		1


	//   ....[66]....
        /*1114*/ 	.word	0x0001d900
        /*1118*/ 	.word	0x00000014
        /*111c*/ 	.word	0x00031c90
        /*1120*/ 	.short	0x010a
        /*1122*/ 	.byte	0x3f
	.zero		1


	//   ....[67]....
        /*1124*/ 	.word	0x0001d950
        /*1128*/ 	.word	0x00000014
        /*112c*/ 	.word	0x00031c90
        /*1130*/ 	.short	0x010a
        /*1132*/ 	.byte	0x3f
	.zero		1


	//   ....[68]....
        /*1134*/ 	.word	0x0001d9a0
        /*1138*/ 	.word	0x00000014
        /*113c*/ 	.word	0x00031c90
        /*1140*/ 	.short	0x010a
        /*1142*/ 	.byte	0x3f
	.zero		1


	//   ....[69]....
        /*1144*/ 	.word	0x0001d9f0
        /*1148*/ 	.word	0x00000014
        /*114c*/ 	.word	0x00031cb0
        /*1150*/ 	.short	0x010a
        /*1152*/ 	.byte	0x3f
	.zero		1


	//   ....[70]....
        /*1154*/ 	.word	0x0001dd10
        /*1158*/ 	.word	0x00000010
        /*115c*/ 	.word	0x00031c00
        /*1160*/ 	.short	0x010a
        /*1162*/ 	.byte	0x3f
	.zero		1


	//   ....[71]....
        /*1164*/ 	.word	0x0001df40
        /*1168*/ 	.word	0x00000010
        /*116c*/ 	.word	0x00031c00
        /*1170*/ 	.short	0x010a
        /*1172*/ 	.byte	0x3f
	.zero		1


	//   ....[72]....
        /*1174*/ 	.word	0x0001df90
        /*1178*/ 	.word	0x00000000
        /*117c*/ 	.word	0x00031c30
        /*1180*/ 	.short	0x010a
        /*1182*/ 	.byte	0x3f
	.zero		1


	//   ....[73]....
        /*1184*/ 	.word	0x0001dfe0
        /*1188*/ 	.word	0x0000000e
        /*118c*/ 	.word	0x00031c30
        /*1190*/ 	.short	0x010a
        /*1192*/ 	.byte	0x3f
	.zero		1


	//   ....[74]....
        /*1194*/ 	.word	0x0001e030
        /*1198*/ 	.word	0x0000000f
        /*119c*/ 	.word	0x00031c50
        /*11a0*/ 	.short	0x010a
        /*11a2*/ 	.byte	0x3f
	.zero		1


	//   ....[75]....
        /*11a4*/ 	.word	0x0001e080
        /*11a8*/ 	.word	0x00000000
        /*11ac*/ 	.word	0x00031c50
        /*11b0*/ 	.short	0x010a
        /*11b2*/ 	.byte	0x3f
	.zero		1


	//   ....[76]....
        /*11b4*/ 	.word	0x0001e420
        /*11b8*/ 	.word	0x00000016
        /*11bc*/ 	.word	0x00031c20
        /*11c0*/ 	.short	0x010a
        /*11c2*/ 	.byte	0x3f
	.zero		1


	//   ....[77]....
        /*11c4*/ 	.word	0x0001e470
        /*11c8*/ 	.word	0x00000008
        /*11cc*/ 	.word	0x00031ca0
        /*11d0*/ 	.short	0x010a
        /*11d2*/ 	.byte	0x3f
	.zero		1


	//   ....[78]....
        /*11d4*/ 	.word	0x0001e4c0
        /*11d8*/ 	.word	0x00000008
        /*11dc*/ 	.word	0x00031cc0
        /*11e0*/ 	.short	0x010a
        /*11e2*/ 	.byte	0x3f
	.zero		1


	//   ....[79]....
        /*11e4*/ 	.word	0x0001e510
        /*11e8*/ 	.word	0x00000008
        /*11ec*/ 	.word	0x00031ca0
        /*11f0*/ 	.short	0x010a
        /*11f2*/ 	.byte	0x3f
	.zero		1


	//   ....[80]....
        /*11f4*/ 	.word	0x0001e560
        /*11f8*/ 	.word	0x00000008
        /*11fc*/ 	.word	0x00031cc0
        /*1200*/ 	.short	0x010a
        /*1202*/ 	.byte	0x3f
	.zero		1


	//   ....[81]....
        /*1204*/ 	.word	0x0001e700
        /*1208*/ 	.word	0x00000000
        /*120c*/ 	.word	0x00031c40
        /*1210*/ 	.short	0x010a
        /*1212*/ 	.byte	0x3f
	.zero		1


	//   ....[82]....
        /*1214*/ 	.word	0x0001efa0
        /*1218*/ 	.word	0x00000016
        /*121c*/ 	.word	0x00031c20
        /*1220*/ 	.short	0x010a
        /*1222*/ 	.byte	0x3f
	.zero		1


	//   ....[83]....
        /*1224*/ 	.word	0x0001eff0
        /*1228*/ 	.word	0x00000003
        /*122c*/ 	.word	0x00031c40
        /*1230*/ 	.short	0x010a
        /*1232*/ 	.byte	0x3f
	.zero		1


	//   ....[84]....
        /*1234*/ 	.word	0x0001f040
        /*1238*/ 	.word	0x00000002
        /*123c*/ 	.word	0x00031c60
        /*1240*/ 	.short	0x010a
        /*1242*/ 	.byte	0x3f
	.zero		1


	//   ....[85]....
        /*1244*/ 	.word	0x0001f090
        /*1248*/ 	.word	0x00000005
        /*124c*/ 	.word	0x00031c40
        /*1250*/ 	.short	0x010a
        /*1252*/ 	.byte	0x3f
	.zero		1


	//   ....[86]....
        /*1254*/ 	.word	0x0001f0e0
        /*1258*/ 	.word	0x00000003
        /*125c*/ 	.word	0x00031c60
        /*1260*/ 	.short	0x010a
        /*1262*/ 	.byte	0x3f
	.zero		1


	//   ....[87]....
        /*1264*/ 	.word	0x0001f130
        /*1268*/ 	.word	0x00000005
        /*126c*/ 	.word	0x00031c40
        /*1270*/ 	.short	0x010a
        /*1272*/ 	.byte	0x3f
	.zero		1


	//   ....[88]....
        /*1274*/ 	.word	0x0001f180
        /*1278*/ 	.word	0x00000003
        /*127c*/ 	.word	0x00031c60
        /*1280*/ 	.short	0x010a
        /*1282*/ 	.byte	0x3f
	.zero		1


	//   ....[89]....
        /*1284*/ 	.word	0x0001f1d0
        /*1288*/ 	.word	0x00000000
        /*128c*/ 	.word	0x00031c60
        /*1290*/ 	.short	0x010a
        /*1292*/ 	.byte	0x3f
	.zero		1


	//   ....[90]....
        /*1294*/ 	.word	0x0001fb70
        /*1298*/ 	.word	0x00000009
        /*129c*/ 	.word	0x00031c20
        /*12a0*/ 	.short	0x010a
        /*12a2*/ 	.byte	0x3f
	.zero		1


	//   ....[91]....
        /*12a4*/ 	.word	0x0001fd10
        /*12a8*/ 	.word	0x00000005
        /*12ac*/ 	.word	0x00000000
        /*12b0*/ 	.short	0x010a
        /*12b2*/ 	.byte	0x3f
	.zero		1


	//   ....[92]....
        /*12b4*/ 	.word	0x0001fd60
        /*12b8*/ 	.word	0x00000003
        /*12bc*/ 	.word	0x00000000
        /*12c0*/ 	.short	0x010a
        /*12c2*/ 	.byte	0x3f
	.zero		1


	//   ....[93]....
        /*12c4*/ 	.word	0x0001fdb0
        /*12c8*/ 	.word	0x00000017
        /*12cc*/ 	.word	0x00000000
        /*12d0*/ 	.short	0x010a
        /*12d2*/ 	.byte	0x3f
	.zero		1


	//----- nvinfo : EIATTR_NUM_MBARRIERS
	.align		4
.L_1297:
        /*12d4*/ 	.byte	0x03, 0x38
        /*12d6*/ 	.short	0x0016


	//----- nvinfo : EIATTR_EXIT_INSTR_OFFSETS
	.align		4
        /*12d8*/ 	.byte	0x04, 0x1c
        /*12da*/ 	.short	(.L_1299 - .L_1298)


	//   ....[0]....
.L_1298:
        /*12dc*/ 	.word	0x0001d8f0


	//----- nvinfo : EIATTR_MAX_THREADS
	.align		4
.L_1299:
        /*12e0*/ 	.byte	0x04, 0x05
        /*12e2*/ 	.short	(.L_1301 - .L_1300)
.L_1300:
        /*12e4*/ 	.word	0x00000200
        /*12e8*/ 	.word	0x00000001
        /*12ec*/ 	.word	0x00000001


	//----- nvinfo : EIATTR_CRS_STACK_SIZE
	.align		4
.L_1301:
        /*12f0*/ 	.byte	0x04, 0x1e
        /*12f2*/ 	.short	(.L_1303 - .L_1302)
.L_1302:
        /*12f4*/ 	.word	0x00000000


	//----- nvinfo : EIATTR_CBANK_PARAM_SIZE
	.align		4
.L_1303:
        /*12f8*/ 	.byte	0x03, 0x19
        /*12fa*/ 	.short	0x0af0


	//----- nvinfo : EIATTR_PARAM_CBANK
	.align		4
        /*12fc*/ 	.byte	0x04, 0x0a
        /*12fe*/ 	.short	(.L_1305 - .L_1304)
	.align		4
.L_1304:
        /*1300*/ 	.word	index@(.nv.constant0._ZN7cutlass13device_kernelIN5flash11enable_sm90INS1_16FlashAttnFwdSm90INS1_25CollectiveMainloopFwdSm90ILi2EN4cute5tupleIJNS5_1CILi1EEES8_S8_EEENS6_IJNS7_ILi192EEENS7_ILi144EEENS7_ILi96EEEEEELi96ENS_6half_tEfNS_4arch4Sm90ELb0ELb0ELb0ELb1ELb0ELb1ELb0ELb0ELb1ELb1ELb0ELb0EEENS1_21CollectiveEpilogueFwdINS6_IJSA_SC_SB_EEES9_SE_SG_Li384ELb1ELb1ELb0ELb0EEENS1_36VarlenDynamicPersistentTileSchedulerILi192ELi144ELi384ELi128ELb0ELb1ELb1ELb0ELb1ELb1EEEEEEEEEvNT_6ParamsE)
        /*1304*/ 	.short	0x0210
        /*1306*/ 	.short	0x0af0


	//----- nvinfo : EIATTR_SW_WAR
	.align		4
.L_1305:
        /*1308*/ 	.byte	0x04, 0x36
        /*130a*/ 	.short	(.L_1307 - .L_1306)
.L_1306:
        /*130c*/ 	.word	0x00000008
.L_1307:


//--------------------- .nv.info._ZN7cutlass13device_kernelIN5flash11enable_sm90INS1_16FlashAttnFwdSm90INS1_25CollectiveMainloopFwdSm90ILi2EN4cute5tupleIJNS5_1CILi1EEES8_S8_EEENS6_IJNS7_ILi192EEENS7_ILi128EEENS7_ILi96EEEEEELi96ENS_6half_tEfNS_4arch4Sm90ELb0ELb1ELb0ELb0ELb0ELb0ELb0ELb0ELb1ELb1ELb0ELb0EEENS1_21CollectiveEpilogueFwdINS6_IJSA_SC_SB_EEES9_SE_SG_Li384ELb0ELb1ELb0ELb0EEENS1_30DynamicPersistentTileSchedulerILi384ELi128ELb0ELb1ELb1EEEEEEEEEvNT_6ParamsE --------------------------
	.section	.nv.info._ZN7cutlass13device_kernelIN5flash11enable_sm90INS1_16FlashAttnFwdSm90INS1_25CollectiveMainloopFwdSm90ILi2EN4cute5tupleIJNS5_1CILi1EEES8_S8_EEENS6_IJNS7_ILi192EEENS7_ILi128EEENS7_ILi96EEEEEELi96ENS_6half_tEfNS_4arch4Sm90ELb0ELb1ELb0ELb0ELb0ELb0ELb0ELb0ELb1ELb1ELb0ELb0EEENS1_21CollectiveEpilogueFwdINS6_IJSA_SC_SB_EEES9_SE_SG_Li384ELb0ELb1ELb0ELb0EEENS1_30DynamicPersistentTileSchedulerILi384ELi128ELb0ELb1ELb1EEEEEEEEEvNT_6ParamsE,"",@"SHT_CUDA_INFO"
	.sectionflags	@""
	.align	4


	//----- nvinfo : EIATTR_CUDA_API_VERSION
	.align		4
        /*0000*/ 	.byte	0x04, 0x37
        /*0002*/ 	.short	(.L_1309 - .L_1308)
.L_1308:
        /*0004*/ 	.word	0x00000082


	//----- nvinfo : EIATTR_KPARAM_INFO
	.align		4
.L_1309:
        /*0008*/ 	.byte	0x04, 0x17
        /*000a*/ 	.short	(.L_1311 - .L_1310)
.L_1310:
        /*000c*/ 	.word	0x00000000
        /*0010*/ 	.short	0x0000
        /*0012*/ 	.short	0x0070
        /*0014*/ 	.byte	0x00, 0xf0, 0x01, 0x2a


	//----- nvinfo : EIATTR_SPARSE_MMA_MASK
	.align		4
.L_1311:
        /*0018*/ 	.byte	0x03, 0x50
        /*001a*/ 	.short	0x0000


	//----- nvinfo : EIATTR_MAXREG_COUNT
	.align		4
        /*001c*/ 	.byte	0x03, 0x1b
        /*001e*/ 	.short	0x0080


	//----- nvinfo : EIATTR_NUM_BARRIERS
	.align		4
        /*0020*/ 	.byte	0x02, 0x4c
        /*0022*/ 	.byte	0x10
	.zero		1


	//----- nvinfo : EIATTR_EXTERNS
	.align		4
        /*0024*/ 	.byte	0x04, 0x0f
        /*0026*/ 	.short	(.L_1313 - .L_1312)


	//   ....[0]....
	.align		4
.L_1312:
        /*0028*/ 	.word	index@(__assertfail)


	//----- nvinfo : EIATTR_MERCURY_ISA_VERSION
	.align		4
.L_1313:
        /*002c*/ 	.byte	0x03, 0x5f
        /*002e*/ 	.short	0x0101


	//----- nvinfo : EIATTR_INT_WARP_WIDE_INSTR_OFFSETS
	.align		4
        /*0030*/ 	.byte	0x04, 0x31
        /*0032*/ 	.short	(.L_1315 - .L_1314)


	//   ....[0]....
.L_1314:
        /*0034*/ 	.word	0x00000120


	//   ....[1]....
        /*0038*/ 	.word	0x00000160


	//   ....[2]....
        /*003c*/ 	.word	0x000001d0


	//   ....[3]....
        /*0040*/ 	.word	0x00010190


	//   ....[4]....
        /*0044*/ 	.word	0x00010220


	//   ....[5]....
        /*0048*/ 	.word	0x00013a00


	//   ....[6]....
        /*004c*/ 	.word	0x00013a90


	//----- nvinfo : EIATTR_COOP_GROUP_MASK_REGIDS
	.align		4
.L_1315:
        /*0050*/ 	.byte	0x04, 0x29
        /*0052*/ 	.short	(.L_1317 - .L_1316)


	//   ....[0]....
.L_1316:
        /*0054*/ 	.word	0xffffffff


	//   ....[1]....
        /*0058*/ 	.word	0xffffffff


	//   ....[2]....
        /*005c*/ 	.word	0xffffffff


	//   ....[3]....
        /*0060*/ 	.word	0xffffffff


	//   ....[4]....
        /*0064*/ 	.word	0xffffffff


	//   ....[5]....
        /*0068*/ 	.word	0xffffffff


	//   ....[6]....
        /*006c*/ 	.word	0xffffffff


	//   ....[7]....
        /*0070*/ 	.word	0xffffffff


	//   ....[8]....
        /*0074*/ 	.word	0xffffffff


	//   ....[9]....
        /*0078*/ 	.word	0xffffffff


	//   ....[10]....
        /*007c*/ 	.word	0xffffffff


	//   ....[11]....
        /*0080*/ 	.word	0xffffffff


	//   ....[12]....
        /*0084*/ 	.word	0xffffffff


	//   ....[13]....
        /*0088*/ 	.word	0xffffffff


	//   ....[14]....
        /*008c*/ 	.word	0xffffffff


	//   ....[15]....
        /*0090*/ 	.word	0xffffffff


	//   ....[16]....
        /*0094*/ 	.word	0xffffffff


	//   ....[17]....
        /*0098*/ 	.word	0xffffffff


	//   ....[18]....
        /*009c*/ 	.word	0xffffffff


	//   ....[19]....
        /*00a0*/ 	.word	0xffffffff


	//   ....[20]....
        /*00a4*/ 	.word	0xffffffff


	//   ....[21]....
        /*00a8*/ 	.word	0xffffffff


	//   ....[22]....
        /*00ac*/ 	.word	0xffffffff


	//   ....[23]....
        /*00b0*/ 	.word	0xffffffff


	//   ....[24]....
        /*00b4*/ 	.word	0xffffffff


	//   ....[25]....
        /*00b8*/ 	.word	0xffffffff


	//   ....[26]....
        /*00bc*/ 	.word	0xffffffff


	//   ....[27]....
        /*00c0*/ 	.word	0xffffffff


	//   ....[28]....
        /*00c4*/ 	.word	0xffffffff


	//   ....[29]....
        /*00c8*/ 	.word	0xffffffff


	//   ....[30]....
        /*00cc*/ 	.word	0xffffffff


	//   ....[31]....
        /*00d0*/ 	.word	0xffffffff


	//   ....[32]....
        /*00d4*/ 	.word	0xffffffff


	//   ....[33]....
        /*00d8*/ 	.word	0xffffffff


	//   ....[34]....
        /*00dc*/ 	.word	0xffffffff


	//   ....[35]....
        /*00e0*/ 	.word	0xffffffff


	//   ....[36]....
        /*00e4*/ 	.word	0xffffffff


	//   ....[37]....
        /*00e8*/ 	.word	0xffffffff


	//   ....[38]....
        /*00ec*/ 	.word	0xffffffff


	//   ....[39]....
        /*00f0*/ 	.word	0xffffffff


	//   ....[40]....
        /*00f4*/ 	.word	0xffffffff


	//   ....[41]....
        /*00f8*/ 	.word	0xffffffff


	//   ....[42]....
        /*00fc*/ 	.word	0xffffffff


	//   ....[43]....
        /*0100*/ 	.word	0xffffffff


	//   ....[44]....
        /*0104*/ 	.word	0xffffffff


	//   ....[45]....
        /*0108*/ 	.word	0xffffffff


	//   ....[46]....
        /*010c*/ 	.word	0xffffffff


	//   ....[47]....
        /*0110*/ 	.word	0xffffffff


	//   ....[48]....
        /*0114*/ 	.word	0xffffffff


	//   ....[49]....
        /*0118*/ 	.word	0xffffffff


	//   ....[50]....
        /*011c*/ 	.word	0xffffffff


	//   ....[51]....
        /*0120*/ 	.word	0xffffffff


	//   ....[52]....
        /*0124*/ 	.word	0xffffffff


	//   ....[53]....
        /*0128*/ 	.word	0xffffffff


	//   ....[54]....
        /*012c*/ 	.word	0xffffffff


	//   ....[55]....
        /*0130*/ 	.word	0xffffffff


	//   ....[56]....
        /*0134*/ 	.word	0xffffffff


	//   ....[57]....
        /*0138*/ 	.word	0xffffffff


	//   ....[58]....
        /*013c*/ 	.word	0xffffffff


	//   ....[59]....
        /*0140*/ 	.word	0xffffffff


	//   ....[60]....
        /*0144*/ 	.word	0xffffffff


	//   ....[61]....
        /*0148*/ 	.word	0xffffffff


	//   ....[62]....
        /*014c*/ 	.word	0xffffffff


	//   ....[63]....
        /*0150*/ 	.word	0xffffffff


	//   ....[64]....
        /*0154*/ 	.word	0xffffffff


	//   ....[65]....
        /*0158*/ 	.word	0xffffffff


	//   ....[66]....
        /*015c*/ 	.word	0x0500000f


	//   ....[67]....
        /*0160*/ 	.word	0x0500000f


	//   ....[68]....
        /*0164*/ 	.word	0x0500000f


	//   ....[69]....
        /*0168*/ 	.word	0x0500000f


	//   ....[70]....
        /*016c*/ 	.word	0x0500000f


	//   ....[71]....
        /*0170*/ 	.word	0x0500000f


	//   ....[72]....
        /*0174*/ 	.word	0x0500000f


	//   ....[73]....
        /*0178*/ 	.word	0x0500000f


	//   ....[74]....
        /*017c*/ 	.word	0x0500000f


	//   ....[75]....
        /*0180*/ 	.word	0x0500000f


	//   ....[76]....
        /*0184*/ 	.word	0x0500000f


	//   ....[77]....
        /*0188*/ 	.word	0x0500000f


	//   ....[78]....
        /*018c*/ 	.word	0x0500000f


	//   ....[79]....
        /*0190*/ 	.word	0x0500000f


	//   ....[80]....
        /*0194*/ 	.word	0x0500000f


	//----- nvinfo : EIATTR_COOP_GROUP_INSTR_OFFSETS
	.align		4
.L_1317:
        /*0198*/ 	.byte	0x04, 0x28
        /*019a*/ 	.short	(.L_1319 - .L_1318)


	//   ....[0]....
.L_1318:
        /*019c*/ 	.word	0x00000060


	//   ....[1]....
        /*01a0*/ 	.word	0x00000130


	//   ....[2]....
        /*01a4*/ 	.word	0x00000180


	//   ....[3]....
        /*01a8*/ 	.word	0x000003b0


	//   ....[4]....
        /*01ac*/ 	.word	0x00000510


	//   ....[5]....
        /*01b0*/ 	.word	0x00000630


	//   ....[6]....
        /*01b4*/ 	.word	0x00000790


	//   ....[7]....
        /*01b8*/ 	.word	0x000018d0


	//   ....[8]....
        /*01bc*/ 	.word	0x00001f90


	//   ....[9]....
        /*01c0*/ 	.word	0x00002e10


	//   ....[10]....
        /*01c4*/ 	.word	0x000035a0


	//   ....[11]....
        /*01c8*/ 	.word	0x000036b0


	//   ....[12]....
        /*01cc*/ 	.word	0x00003fa0


	//   ....[13]....
        /*01d0*/ 	.word	0x00004000


	//   ....[14]....
        /*01d4*/ 	.word	0x00004bd0


	//   ....[15]....
        /*01d8*/ 	.word	0x00005880


	//   ....[16]....
        /*01dc*/ 	.word	0x00005af0


	//   ....[17]....
        /*01e0*/ 	.word	0x000066d0


	//   ....[18]....
        /*01e4*/ 	.word	0x000067d0


	//   ....[19]....
        /*01e8*/ 	.word	0x00007010


	//   ....[20]....
        /*01ec*/ 	.word	0x000070a0


	//   ....[21]....
        /*01f0*/ 	.word	0x00008060


	//   ....[22]....
        /*01f4*/ 	.word	0x00008af0


	//   ....[23]....
        /*01f8*/ 	.word	0x00008b40


	//   ....[24]....
        /*01fc*/ 	.word	0x000090c0


	//   ....[25]....
        /*0200*/ 	.word	0x00009130


	//   ....[26]....
        /*0204*/ 	.word	0x0000a380


	//   ....[27]....
        /*0208*/ 	.word	0x0000aa50


	//   ....[28]....
        /*020c*/ 	.word	0x0000af80


	//   ....[29]....
        /*0210*/ 	.word	0x0000bb50


	//   ....[30]....
        /*0214*/ 	.word	0x0000bc50


	//   ....[31]....
        /*0218*/ 	.word	0x0000c4c0


	//   ....[32]....
        /*021c*/ 	.word	0x0000c530


	//   ....[33]....
        /*0220*/ 	.word	0x0000d4e0


	//   ....[34]....
        /*0224*/ 	.word	0x0000d5f0


	//   ....[35]....
        /*0228*/ 	.word	0x0000d650


	//   ....[36]....
        /*022c*/ 	.word	0x0000d770


	//   ....[37]....
        /*0230*/ 	.word	0x0000d790


	//   ....[38]....
        /*0234*/ 	.word	0x0000e680


	//   ....[39]....
        /*0238*/ 	.word	0x0000e6b0


	//   ....[40]....
        /*023c*/ 	.word	0x0000e6e0


	//   ....[41]....
        /*0240*/ 	.word	0x0000e710


	//   ....[42]....
        /*0244*/ 	.word	0x0000ec20


	//   ....[43]....
        /*0248*/ 	.word	0x0000ec50


	//   ....[44]....
        /*024c*/ 	.word	0x0000ed50


	//   ....[45]....
        /*0250*/ 	.word	0x0000ed70


	//   ....[46]....
        /*0254*/ 	.word	0x0000f410


	//   ....[47]....
        /*0258*/ 	.word	0x0000f420


	//   ....[48]....
        /*025c*/ 	.word	0x0000f520


	//   ....[49]....
        /*0260*/ 	.word	0x0000f540


	//   ....[50]....
        /*0264*/ 	.word	0x0000f6e0


	//   ....[51]....
        /*0268*/ 	.word	0x00010760


	//   ....[52]....
        /*026c*/ 	.word	0x000112b0


	//   ....[53]....
        /*0270*/ 	.word	0x000112e0


	//   ....[54]....
        /*0274*/ 	.word	0x00011350


	//   ....[55]....
        /*0278*/ 	.word	0x000113b0


	//   ....[56]....
        /*027c*/ 	.word	0x00011400


	//   ....[57]....
        /*0280*/ 	.word	0x00011460


	//   ....[58]....
        /*0284*/ 	.word	0x00011480


	//   ....[59]....
        /*0288*/ 	.word	0x000114b0


	//   ....[60]....
        /*028c*/ 	.word	0x000114d0


	//   ....[61]....
        /*0290*/ 	.word	0x00011530


	//   ....[62]....
        /*0294*/ 	.word	0x00011570


	//   ....[63]....
        /*0298*/ 	.word	0x00011610


	//   ....[64]....
        /*029c*/ 	.word	0x00014040


	//   ....[65]....
        /*02a0*/ 	.word	0x00014210


	//   ....[66]....
        /*02a4*/ 	.word	0x00014830


	//   ....[67]....
        /*02a8*/ 	.word	0x00014990


	//   ....[68]....
        /*02ac*/ 	.word	0x000149f0


	//   ....[69]....
        /*02b0*/ 	.word	0x00014aa0


	//   ....[70]....
        /*02b4*/ 	.word	0x00014b70


	//   ....[71]....
        /*02b8*/ 	.word	0x00014bf0


	//   ....[72]....
        /*02bc*/ 	.word	0x00014cc0


	//   ....[73]....
        /*02c0*/ 	.word	0x00014d40


	//   ....[74]....
        /*02c4*/ 	.word	0x00014e30


	//   ....[75]....
        /*02c8*/ 	.word	0x00014ea0


	//   ....[76]....
        /*02cc*/ 	.word	0x00014f80


	//   ....[77]....
        /*02d0*/ 	.word	0x00014ff0


	//   ....[78]....
        /*02d4*/ 	.word	0x000150c0


	//   ....[79]....
        /*02d8*/ 	.word	0x000153d0


	//   ....[80]....
        /*02dc*/ 	.word	0x000154f0


	//----- nvinfo : EIATTR_REG_RECONFIG
	.align		4
.L_1319:
        /*02e0*/ 	.byte	0x01, 0x54
	.zero		2


	//----- nvinfo : EIATTR_SYSCALL_OFFSETS
	.align		4
        /*02e4*/ 	.byte	0x04, 0x46
        /*02e6*/ 	.short	(.L_1321 - .L_1320)


	//   ....[0]....
.L_1320:
        /*02e8*/ 	.word	0x00001ac0


	//   ....[1]....
        /*02ec*/ 	.word	0x00010380


	//   ....[2]....
        /*02f0*/ 	.word	0x000104d0


	//   ....[3]....
        /*02f4*/ 	.word	0x000105c0


	//   ....[4]....
        /*02f8*/ 	.word	0x00010dd0


	//----- nvinfo : EIATTR_MBARRIER_INSTR_OFFSETS
	.align		4
.L_1321:
        /*02fc*/ 	.byte	0x04, 0x39
        /*02fe*/ 	.short	(.L_1323 - .L_1322)


	//   ....[0]....
.L_1322:
        /*0300*/ 	.word	0x00000260
        /*0304*/ 	.word	0x000000ff
        /*0308*/ 	.word	0x0002d800
        /*030c*/ 	.short	0x0100
        /*030e*/ 	.byte	0x08
	.zero		1


	//   ....[1]....
        /*0310*/ 	.word	0x00000270
        /*0314*/ 	.word	0x000000ff
        /*0318*/ 	.word	0x0002d820
        /*031c*/ 	.short	0x0100
        /*031e*/ 	.byte	0x08
	.zero		1


	//   ....[2]....
        /*0320*/ 	.word	0x00000360
        /*0324*/ 	.word	0x000000ff
        /*0328*/ 	.word	0x0002d830
        /*032c*/ 	.short	0x0100
        /*032e*/ 	.byte	0x08
	.zero		1


	//   ....[3]....
        /*0330*/ 	.word	0x00000370
        /*0334*/ 	.word	0x000000ff
        /*0338*/ 	.word	0x0002d840
        /*033c*/ 	.short	0x0100
        /*033e*/ 	.byte	0x08
	.zero		1


	//   ....[4]....
        /*0340*/ 	.word	0x00000380
        /*0344*/ 	.word	0x000000ff
        /*0348*/ 	.word	0x0002d838
        /*034c*/ 	.short	0x0100
        /*034e*/ 	.byte	0x08
	.zero		1


	//   ....[5]....
        /*0350*/ 	.word	0x00000390
        /*0354*/ 	.word	0x000000ff
        /*0358*/ 	.word	0x0002d848
        /*035c*/ 	.short	0x0100
        /*035e*/ 	.byte	0x08
	.zero		1


	//   ....[6]....
        /*0360*/ 	.word	0x000004c0
        /*0364*/ 	.word	0x000000ff
        /*0368*/ 	.word	0x0002d850
        /*036c*/ 	.short	0x0100
        /*036e*/ 	.byte	0x08
	.zero		1


	//   ....[7]....
        /*0370*/ 	.word	0x000004d0
        /*0374*/ 	.word	0x000000ff
        /*0378*/ 	.word	0x0002d860
        /*037c*/ 	.short	0x0100
        /*037e*/ 	.byte	0x08
	.zero		1


	//   ....[8]....
        /*0380*/ 	.word	0x000004e0
        /*0384*/ 	.word	0x000000ff
        /*0388*/ 	.word	0x0002d858
        /*038c*/ 	.short	0x0100
        /*038e*/ 	.byte	0x08
	.zero		1


	//   ....[9]....
        /*0390*/ 	.word	0x000004f0
        /*0394*/ 	.word	0x000000ff
        /*0398*/ 	.word	0x0002d868
        /*039c*/ 	.short	0x0100
        /*039e*/ 	.byte	0x08
	.zero		1


	//   ....[10]....
        /*03a0*/ 	.word	0x000005e0
        /*03a4*/ 	.word	0x000000ff
        /*03a8*/ 	.word	0x0002d870
        /*03ac*/ 	.short	0x0100
        /*03ae*/ 	.byte	0x06
	.zero		1


	//   ....[11]....
        /*03b0*/ 	.word	0x000005f0
        /*03b4*/ 	.word	0x000000ff
        /*03b8*/ 	.word	0x0002d880
        /*03bc*/ 	.short	0x0100
        /*03be*/ 	.byte	0x06
	.zero		1


	//   ....[12]....
        /*03c0*/ 	.word	0x00000600
        /*03c4*/ 	.word	0x000000ff
        /*03c8*/ 	.word	0x0002d878
        /*03cc*/ 	.short	0x0100
        /*03ce*/ 	.byte	0x06
	.zero		1


	//   ....[13]....
        /*03d0*/ 	.word	0x00000610
        /*03d4*/ 	.word	0x000000ff
        /*03d8*/ 	.word	0x0002d888
        /*03dc*/ 	.short	0x0100
        /*03de*/ 	.byte	0x06
	.zero		1


	//   ....[14]....
        /*03e0*/ 	.word	0x00000740
        /*03e4*/ 	.word	0x000000ff
        /*03e8*/ 	.word	0x0002d890
        /*03ec*/ 	.short	0x0100
        /*03ee*/ 	.byte	0x08
	.zero		1


	//   ....[15]....
        /*03f0*/ 	.word	0x00000750
        /*03f4*/ 	.word	0x000000ff
        /*03f8*/ 	.word	0x0002d8a0
        /*03fc*/ 	.short	0x0100
        /*03fe*/ 	.byte	0x08
	.zero		1


	//   ....[16]....
        /*0400*/ 	.word	0x00000760
        /*0404*/ 	.word	0x000000ff
        /*0408*/ 	.word	0x0002d898
        /*040c*/ 	.short	0x0100
        /*040e*/ 	.byte	0x08
	.zero		1


	//   ....[17]....
        /*0410*/ 	.word	0x00000770
        /*0414*/ 	.word	0x000000ff
        /*0418*/ 	.word	0x0002d8a8
        /*041c*/ 	.short	0x0100
        /*041e*/ 	.byte	0x08
	.zero		1


	//   ....[18]....
        /*0420*/ 	.word	0x000008a0
        /*0424*/ 	.word	0x000000ff
        /*0428*/ 	.word	0x0002d8b0
        /*042c*/ 	.short	0x0100
        /*042e*/ 	.byte	0x08
	.zero		1


	//   ....[19]....
        /*0430*/ 	.word	0x000008b0
        /*0434*/ 	.word	0x000000ff
        /*0438*/ 	.word	0x0002d8c0
        /*043c*/ 	.short	0x0100
        /*043e*/ 	.byte	0x08
	.zero		1


	//   ....[20]....
        /*0440*/ 	.word	0x000008c0
        /*0444*/ 	.word	0x000000ff
        /*0448*/ 	.word	0x0002d8b8
        /*044c*/ 	.short	0x0100
        /*044e*/ 	.byte	0x08
	.zero		1


	//   ....[21]....
        /*0450*/ 	.word	0x000008d0
        /*0454*/ 	.word	0x000000ff
        /*0458*/ 	.word	0x0002d8c8
        /*045c*/ 	.short	0x0100
        /*045e*/ 	.byte	0x08
	.zero		1


	//   ....[22]....
        /*0460*/ 	.word	0x00001b40
        /*0464*/ 	.word	0x000000ff
        /*0468*/ 	.word	0x0002d800
        /*046c*/ 	.short	0x010a
        /*046e*/ 	.byte	0x2a
	.zero		1


	//   ....[23]....
        /*0470*/ 	.word	0x00001bc0
        /*0474*/ 	.word	0x00000005
        /*0478*/ 	.word	0x0002d830
        /*047c*/ 	.short	0x010a
        /*047e*/ 	.byte	0x3f
	.zero		1


	//   ....[24]....
        /*0480*/ 	.word	0x00001c20
        /*0484*/ 	.word	0x00000005
        /*0488*/ 	.word	0x0002d830
        /*048c*/ 	.short	0x010a
        /*048e*/ 	.byte	0x3f
	.zero		1


	//   ....[25]....
        /*0490*/ 	.word	0x000020c0
        /*0494*/ 	.word	0x00000000
        /*0498*/ 	.word	0x00000000
        /*049c*/ 	.short	0x0101
        /*049e*/ 	.byte	0x3f
	.zero		1


	//   ....[26]....
        /*04a0*/ 	.word	0x00005000
        /*04a4*/ 	.word	0x000000ff
        /*04a8*/ 	.word	0x0002d830
        /*04ac*/ 	.short	0x010a
        /*04ae*/ 	.byte	0x06
	.zero		1


	//   ....[27]....
        /*04b0*/ 	.word	0x00005040
        /*04b4*/ 	.word	0x000000ff
        /*04b8*/ 	.word	0x0002d830
        /*04bc*/ 	.short	0x010a
        /*04be*/ 	.byte	0x06
	.zero		1


	//   ....[28]....
        /*04c0*/ 	.word	0x000052e0
        /*04c4*/ 	.word	0x000000ff
        /*04c8*/ 	.word	0x0002d850
        /*04cc*/ 	.short	0x010a
        /*04ce*/ 	.byte	0x06
	.zero		1


	//   ....[29]....
        /*04d0*/ 	.word	0x00005320
        /*04d4*/ 	.word	0x000000ff
        /*04d8*/ 	.word	0x0002d850
        /*04dc*/ 	.short	0x010a
        /*04de*/ 	.byte	0x06
	.zero		1


	//   ....[30]....
        /*04e0*/ 	.word	0x000058f0
        /*04e4*/ 	.word	0x00000008
        /*04e8*/ 	.word	0x00000000
        /*04ec*/ 	.short	0x0101
        /*04ee*/ 	.byte	0x3f
	.zero		1


	//   ....[31]....
        /*04f0*/ 	.word	0x00007320
        /*04f4*/ 	.word	0x00000036
        /*04f8*/ 	.word	0x00000000
        /*04fc*/ 	.short	0x0101
        /*04fe*/ 	.byte	0x3f
	.zero		1


	//   ....[32]....
        /*0500*/ 	.word	0x00008420
        /*0504*/ 	.word	0x000000ff
        /*0508*/ 	.word	0x0002d830
        /*050c*/ 	.short	0x010a
        /*050e*/ 	.byte	0x06
	.zero		1


	//   ....[33]....
        /*0510*/ 	.word	0x00008460
        /*0514*/ 	.word	0x000000ff
        /*0518*/ 	.word	0x0002d830
        /*051c*/ 	.short	0x010a
        /*051e*/ 	.byte	0x06
	.zero		1


	//   ....[34]....
        /*0520*/ 	.word	0x00008700
        /*0524*/ 	.word	0x000000ff
        /*0528*/ 	.word	0x0002d850
        /*052c*/ 	.short	0x010a
        /*052e*/ 	.byte	0x06
	.zero		1


	//   ....[35]....
        /*0530*/ 	.word	0x00008740
        /*0534*/ 	.word	0x000000ff
        /*0538*/ 	.word	0x0002d850
        /*053c*/ 	.short	0x010a
        /*053e*/ 	.byte	0x06
	.zero		1


	//   ....[36]....
        /*0540*/ 	.word	0x00009940
        /*0544*/ 	.word	0x0000001e
        /*0548*/ 	.word	0x00000000
        /*054c*/ 	.short	0x0101
        /*054e*/ 	.byte	0x3f
	.zero		1


	//   ....[37]....
        /*0550*/ 	.word	0x000099d0
        /*0554*/ 	.word	0x00000036
        /*0558*/ 	.word	0x00000000
        /*055c*/ 	.short	0x0101
        /*055e*/ 	.byte	0x3f
	.zero		1


	//   ....[38]....
        /*0560*/ 	.word	0x0000a510
        /*0564*/ 	.word	0x000000ff
        /*0568*/ 	.word	0x0002d830
        /*056c*/ 	.short	0x010a
        /*056e*/ 	.byte	0x06
	.zero		1


	//   ....[39]....
        /*0570*/ 	.word	0x0000a550
        /*0574*/ 	.word	0x000000ff
        /*0578*/ 	.word	0x0002d830
        /*057c*/ 	.short	0x010a
        /*057e*/ 	.byte	0x06
	.zero		1


	//   ....[40]....
        /*0580*/ 	.word	0x0000a7f0
        /*0584*/ 	.word	0x000000ff
        /*0588*/ 	.word	0x0002d850
        /*058c*/ 	.short	0x010a
        /*058e*/ 	.byte	0x06
	.zero		1


	//   ....[41]....
        /*0590*/ 	.word	0x0000a830
        /*0594*/ 	.word	0x000000ff
        /*0598*/ 	.word	0x0002d850
        /*059c*/ 	.short	0x010a
        /*059e*/ 	.byte	0x06
	.zero		1


	//   ....[42]....
        /*05a0*/ 	.word	0x0000adc0
        /*05a4*/ 	.word	0x0000000a
        /*05a8*/ 	.word	0x00000000
        /*05ac*/ 	.short	0x0101
        /*05ae*/ 	.byte	0x3f
	.zero		1


	//   ....[43]....
        /*05b0*/ 	.word	0x0000c930
        /*05b4*/ 	.word	0x00000036
        /*05b8*/ 	.word	0x00000000
        /*05bc*/ 	.short	0x0101
        /*05be*/ 	.byte	0x3f
	.zero		1


	//   ....[44]....
        /*05c0*/ 	.word	0x0000d560
        /*05c4*/ 	.word	0x000000ff
        /*05c8*/ 	.word	0x0002d850
        /*05cc*/ 	.short	0x010a
        /*05ce*/ 	.byte	0x09
	.zero		1


	//   ....[45]....
        /*05d0*/ 	.word	0x0000d5a0
        /*05d4*/ 	.word	0x000000ff
        /*05d8*/ 	.word	0x0002d850
        /*05dc*/ 	.short	0x010a
        /*05de*/ 	.byte	0x09
	.zero		1


	//   ....[46]....
        /*05e0*/ 	.word	0x0000dbe0
        /*05e4*/ 	.word	0x00000000
        /*05e8*/ 	.word	0x00000000
        /*05ec*/ 	.short	0x0101
        /*05ee*/ 	.byte	0x3f
	.zero		1


	//   ....[47]....
        /*05f0*/ 	.word	0x0000ec40
        /*05f4*/ 	.word	0x000000ff
        /*05f8*/ 	.word	0x00000000
        /*05fc*/ 	.short	0x0101
        /*05fe*/ 	.byte	0x05
	.zero		1


	//   ....[48]....
        /*0600*/ 	.word	0x00010990
        /*0604*/ 	.word	0x00000003
        /*0608*/ 	.word	0x0002d840
        /*060c*/ 	.short	0x010a
        /*060e*/ 	.byte	0x3f
	.zero		1


	//   ....[49]....
        /*0610*/ 	.word	0x00011710
        /*0614*/ 	.word	0x00000011
        /*0618*/ 	.word	0x0002d800
        /*061c*/ 	.short	0x0107
        /*061e*/ 	.byte	0x3f
	.zero		1


	//   ....[50]....
        /*0620*/ 	.word	0x000117e0
        /*0624*/ 	.word	0x00000011
        /*0628*/ 	.word	0x0002d800
        /*062c*/ 	.short	0x0101
        /*062e*/ 	.byte	0x3f
	.zero		1


	//   ....[51]....
        /*0630*/ 	.word	0x00011800
        /*0634*/ 	.word	0x00000011
        /*0638*/ 	.word	0x0002d820
        /*063c*/ 	.short	0x010a
        /*063e*/ 	.byte	0x3f
	.zero		1


	//   ....[52]....
        /*0640*/ 	.word	0x00011b20
        /*0644*/ 	.word	0x00000003
        /*0648*/ 	.word	0x0002d840
        /*064c*/ 	.short	0x010a
        /*064e*/ 	.byte	0x3f
	.zero		1


	//   ....[53]....
        /*0650*/ 	.word	0x00011f50
        /*0654*/ 	.word	0x00000002
        /*0658*/ 	.word	0x00000060
        /*065c*/ 	.short	0x010a
        /*065e*/ 	.byte	0x3f
	.zero		1


	//   ....[54]....
        /*0660*/ 	.word	0x00012670
        /*0664*/ 	.word	0x00000003
        /*0668*/ 	.word	0x0002d840
        /*066c*/ 	.short	0x010a
        /*066e*/ 	.byte	0x3f
	.zero		1


	//   ....[55]....
        /*0670*/ 	.word	0x00012aa0
        /*0674*/ 	.word	0x0000000c
        /*0678*/ 	.word	0x00000060
        /*067c*/ 	.short	0x010a
        /*067e*/ 	.byte	0x3f
	.zero		1


	//   ....[56]....
        /*0680*/ 	.word	0x000130d0
        /*0684*/ 	.word	0x00000002
        /*0688*/ 	.word	0x0002d840
        /*068c*/ 	.short	0x010a
        /*068e*/ 	.byte	0x3f
	.zero		1


	//   ....[57]....
        /*0690*/ 	.word	0x00013540
        /*0694*/ 	.word	0x00000008
        /*0698*/ 	.word	0x00000060
        /*069c*/ 	.short	0x010a
        /*069e*/ 	.byte	0x3f
	.zero		1


	//   ....[58]....
        /*06a0*/ 	.word	0x00013b30
        /*06a4*/ 	.word	0x00000003
        /*06a8*/ 	.word	0x0002d860
        /*06ac*/ 	.short	0x010a
        /*06ae*/ 	.byte	0x3f
	.zero		1


	//   ....[59]....
        /*06b0*/ 	.word	0x00014190
        /*06b4*/ 	.word	0x00000009
        /*06b8*/ 	.word	0x0002d820
        /*06bc*/ 	.short	0x010a
        /*06be*/ 	.byte	0x3f
	.zero		1


	//   ....[60]....
        /*06c0*/ 	.word	0x00014330
        /*06c4*/ 	.word	0x00000007
        /*06c8*/ 	.word	0x00000000
        /*06cc*/ 	.short	0x010a
        /*06ce*/ 	.byte	0x3f
	.zero		1


	//   ....[61]....
        /*06d0*/ 	.word	0x000143a0
        /*06d4*/ 	.word	0x00000003
        /*06d8*/ 	.word	0x00000000
        /*06dc*/ 	.short	0x010a
        /*06de*/ 	.byte	0x3f
	.zero		1


	//   ....[62]....
        /*06e0*/ 	.word	0x00014400
        /*06e4*/ 	.word	0x00000005
        /*06e8*/ 	.word	0x00000000
        /*06ec*/ 	.short	0x010a
        /*06ee*/ 	.byte	0x3f
	.zero		1


	//   ....[63]....
        /*06f0*/ 	.word	0x00014430
        /*06f4*/ 	.word	0x00000003
        /*06f8*/ 	.word	0x00000000
        /*06fc*/ 	.short	0x010a
        /*06fe*/ 	.byte	0x3f
	.zero		1


	//   ....[64]....
        /*0700*/ 	.word	0x000144a0
        /*0704*/ 	.word	0x00000003
        /*0708*/ 	.word	0x0002d800
        /*070c*/ 	.short	0x010a
        /*070e*/ 	.byte	0x3f
	.zero		1


	//   ....[65]....
        /*0710*/ 	.word	0x000144f0
        /*0714*/ 	.word	0x00000005
        /*0718*/ 	.word	0x0002d830
        /*071c*/ 	.short	0x010a
        /*071e*/ 	.byte	0x3f
	.zero		1


	//   ....[66]....
        /*0720*/ 	.word	0x00014550
        /*0724*/ 	.word	0x00000007
        /*0728*/ 	.word	0x0002d830
        /*072c*/ 	.short	0x010a
        /*072e*/ 	.byte	0x3f
	.zero		1


	//   ....[67]....
        /*0730*/ 	.word	0x000145b0
        /*0734*/ 	.word	0x00000007
        /*0738*/ 	.word	0x0002d850
        /*073c*/ 	.short	0x010a
        /*073e*/ 	.byte	0x3f
	.zero		1


	//   ....[68]....
        /*0740*/ 	.word	0x00014610
        /*0744*/ 	.word	0x00000005
        /*0748*/ 	.word	0x0002d830
        /*074c*/ 	.short	0x010a
        /*074e*/ 	.byte	0x3f
	.zero		1


	//   ....[69]....
        /*0750*/ 	.word	0x00014670
        /*0754*/ 	.word	0x00000005
        /*0758*/ 	.word	0x0002d850
        /*075c*/ 	.short	0x010a
        /*075e*/ 	.byte	0x3f
	.zero		1


	//   ....[70]....
        /*0760*/ 	.word	0x000146d0
        /*0764*/ 	.word	0x00000005
        /*0768*/ 	.word	0x0002d830
        /*076c*/ 	.short	0x010a
        /*076e*/ 	.byte	0x3f
	.zero		1


	//   ....[71]....
        /*0770*/ 	.word	0x00014730
        /*0774*/ 	.word	0x00000005
        /*0778*/ 	.word	0x0002d850
        /*077c*/ 	.short	0x010a
        /*077e*/ 	.byte	0x3f
	.zero		1


	//   ....[72]....
        /*0780*/ 	.word	0x00014790
        /*0784*/ 	.word	0x00000007
        /*0788*/ 	.word	0x0002d850
        /*078c*/ 	.short	0x010a
        /*078e*/ 	.byte	0x3f
	.zero		1


	//   ....[73]....
        /*0790*/ 	.word	0x000148e0
        /*0794*/ 	.word	0x00000003
        /*0798*/ 	.word	0x0002d840
        /*079c*/ 	.short	0x010a
        /*079e*/ 	.byte	0x3f
	.zero		1


	//   ....[74]....
        /*07a0*/ 	.word	0x000150f0
        /*07a4*/ 	.word	0x00000011
        /*07a8*/ 	.word	0x0002d820
        /*07ac*/ 	.short	0x010a
        /*07ae*/ 	.byte	0x3f
	.zero		1


	//   ....[75]....
        /*07b0*/ 	.word	0x00015140
        /*07b4*/ 	.word	0x00000003
        /*07b8*/ 	.word	0x0002d840
        /*07bc*/ 	.short	0x010a
        /*07be*/ 	.byte	0x3f
	.zero		1


	//   ....[76]....
        /*07c0*/ 	.word	0x00015190
        /*07c4*/ 	.word	0x00000002
        /*07c8*/ 	.word	0x00000060
        /*07cc*/ 	.short	0x010a
        /*07ce*/ 	.byte	0x3f
	.zero		1


	//   ....[77]....
        /*07d0*/ 	.word	0x000151e0
        /*07d4*/ 	.word	0x00000003
        /*07d8*/ 	.word	0x0002d840
        /*07dc*/ 	.short	0x010a
        /*07de*/ 	.byte	0x3f
	.zero		1


	//   ....[78]....
        /*07e0*/ 	.word	0x00015230
        /*07e4*/ 	.word	0x0000000c
        /*07e8*/ 	.word	0x00000060
        /*07ec*/ 	.short	0x010a
        /*07ee*/ 	.byte	0x3f
	.zero		1


	//   ....[79]....
        /*07f0*/ 	.word	0x00015280
        /*07f4*/ 	.word	0x00000002
        /*07f8*/ 	.word	0x0002d840
        /*07fc*/ 	.short	0x010a
        /*07fe*/ 	.byte	0x3f
	.zero		1


	//   ....[80]....
        /*0800*/ 	.word	0x000152d0
        /*0804*/ 	.word	0x00000008
        /*0808*/ 	.word	0x00000060
        /*080c*/ 	.short	0x010a
        /*080e*/ 	.byte	0x3f
	.zero		1


	//   ....[81]....
        /*0810*/ 	.word	0x00015320
        /*0814*/ 	.word	0x00000003
        /*0818*/ 	.word	0x0002d860
        /*081c*/ 	.short	0x010a
        /*081e*/ 	.byte	0x3f
	.zero		1


	//   ....[82]....
        /*0820*/ 	.word	0x00015410
        /*0824*/ 	.word	0x00000009
        /*0828*/ 	.word	0x0002d820
        /*082c*/ 	.short	0x010a
        /*082e*/ 	.byte	0x3f
	.zero		1


	//   ....[83]....
        /*0830*/ 	.word	0x000155b0
        /*0834*/ 	.word	0x00000007
        /*0838*/ 	.word	0x00000000
        /*083c*/ 	.short	0x010a
        /*083e*/ 	.byte	0x3f
	.zero		1


	//   ....[84]....
        /*0840*/ 	.word	0x00015600
        /*0844*/ 	.word	0x00000003
        /*0848*/ 	.word	0x00000000
        /*084c*/ 	.short	0x010a
        /*084e*/ 	.byte	0x3f
	.zero		1


	//   ....[85]....
        /*0850*/ 	.word	0x00015650
        /*0854*/ 	.word	0x00000005
        /*0858*/ 	.word	0x00000000
        /*085c*/ 	.short	0x010a
        /*085e*/ 	.byte	0x3f
	.zero		1


	//----- nvinfo : EIATTR_NUM_MBARRIERS
	.align		4
.L_1323:
        /*0860*/ 	.byte	0x03, 0x38
        /*0862*/ 	.short	0x0016


	//----- nvinfo : EIATTR_EXIT_INSTR_OFFSETS
	.align		4
        /*0864*/ 	.byte	0x04, 0x1c
        /*0866*/ 	.short	(.L_1325 - .L_1324)


	//   ....[0]....
.L_1324:
        /*0868*/ 	.word	0x00000a30


	//   ....[1]....
        /*086c*/ 	.word	0x0000f670


	//   ....[2]....
        /*0870*/ 	.word	0x00014480


	//----- nvinfo : EIATTR_MAX_THREADS
	.align		4
.L_1325:
        /*0874*/ 	.byte	0x04, 0x05
        /*0876*/ 	.short	(.L_1327 - .L_1326)
.L_1326:
        /*0878*/ 	.word	0x00000200
        /*087c*/ 	.word	0x00000001
        /*0880*/ 	.word	0x00000001


	//----- nvinfo : EIATTR_CRS_STACK_SIZE
	.align		4
.L_1327:
        /*0884*/ 	.byte	0x04, 0x1e
        /*0886*/ 	.short	(.L_1329 - .L_1328)
.L_1328:
        /*0888*/ 	.word	0x00000000


	//----- nvinfo : EIATTR_CBANK_PARAM_SIZE
	.align		4
.L_1329:
        /*088c*/ 	.byte	0x03, 0x19
        /*088e*/ 	.short	0x0af0


	//----- nvinfo : EIATTR_PARAM_CBANK
	.align		4
        /*0890*/ 	.byte	0x04, 0x0a
        /*0892*/ 	.short	(.L_1331 - .L_1330)
	.align		4
.L_1330:
        /*0894*/ 	.word	index@(.nv.constant0._ZN7cutlass13device_kernelIN5flash11enable_sm90INS1_16FlashAttnFwdSm90INS1_25CollectiveMainloopFwdSm90ILi2EN4cute5tupleIJNS5_1CILi1EEES8_S8_EEENS6_IJNS7_ILi192EEENS7_ILi128EEENS7_ILi96EEEEEELi96ENS_6half_tEfNS_4arch4Sm90ELb0ELb1ELb0ELb0ELb0ELb0ELb0ELb0ELb1ELb1ELb0ELb0EEENS1_21CollectiveEpilogueFwdINS6_IJSA_SC_SB_EEES9_SE_SG_Li384ELb0ELb1ELb0ELb0EEENS1_30DynamicPersistentTileSchedulerILi384ELi128ELb0ELb1ELb1EEEEEEEEEvNT_6ParamsE)
        /*0898*/ 	.short	0x0210
        /*089a*/ 	.short	0x0af0


	//----- nvinfo : EIATTR_SW_WAR
	.align		4
.L_1331:
        /*089c*/ 	.byte	0x04, 0x36
        /*089e*/ 	.short	(.L_1333 - .L_1332)
.L_1332:
        /*08a0*/ 	.word	0x00000008
.L_1333:


//--------------------- .nv.info._ZN7cutlass13device_kernelIN5flash11enable_sm90INS1_16FlashAttnFwdSm90INS1_25CollectiveMainloopFwdSm90ILi2EN4cute5tupleIJNS5_1CILi1EEES8_S8_EEENS6_IJNS7_ILi192EEENS7_ILi128EEENS7_ILi96EEEEEELi96ENS_6half_tEfNS_4arch4Sm90ELb0ELb1ELb0ELb1ELb0ELb0ELb0ELb0ELb1ELb1ELb0ELb0EEENS1_21CollectiveEpilogueFwdINS6_IJSA_SC_SB_EEES9_SE_SG_Li384ELb1ELb1ELb0ELb0EEENS1_36VarlenDynamicPersistentTileSchedulerILi192ELi128ELi384ELi128ELb0ELb1ELb1ELb1ELb0ELb1EEEEEEEEEvNT_6ParamsE --------------------------
	.section	.nv.info._ZN7cutlass13device_kernelIN5flash11enable_sm90INS1_16FlashAttnFwdSm90INS1_25CollectiveMainloopFwdSm90ILi2EN4cute5tupleIJNS5_1CILi1EEES8_S8_EEENS6_IJNS7_ILi192EEENS7_ILi128EEENS7_ILi96EEEEEELi96ENS_6half_tEfNS_4arch4Sm90ELb0ELb1ELb0ELb1ELb0ELb0ELb0ELb0ELb1ELb1ELb0ELb0EEENS1_21CollectiveEpilogueFwdINS6_IJSA_SC_SB_EEES9_SE_SG_Li384ELb1ELb1ELb0ELb0EEENS1_36VarlenDynamicPersistentTileSchedulerILi192ELi128ELi384ELi128ELb0ELb1ELb1ELb1ELb0ELb1EEEEEEEEEvNT_6ParamsE,"",@"SHT_CUDA_INFO"
	.sectionflags	@""
	.align	4


	//----- nvinfo : EIATTR_CUDA_API_VERSION
	.align		4
        /*0000*/ 	.byte	0x04, 0x37
        /*0002*/ 	.short	(.L_1335 - .L_1334)
.L_1334:
        /*0004*/ 	.word	0x00000082


	//----- nvinfo : EIATTR_KPARAM_INFO
	.align		4
.L_1335:
        /*0008*/ 	.byte	0x04, 0x17
        /*000a*/ 	.short	(.L_1337 - .L_1336)
.L_1336:
        /*000c*/ 	.word	0x00000000
        /*0010*/ 	.short	0x0000
        /*0012*/ 	.short	0x0070
        /*0014*/ 	.byte	0x00, 0xf0, 0x01, 0x2a


	//----- nvinfo : EIATTR_SPARSE_MMA_MASK
	.align		4
.L_1337:
        /*0018*/ 	.byte	0x03, 0x50
        /*001a*/ 	.short	0x0000


	//----- nvinfo : EIATTR_MAXREG_COUNT
	.align		4
        /*001c*/ 	.byte	0x03, 0x1b
        /*001e*/ 	.short	0x0080


	//----- nvinfo : EIATTR_NUM_BARRIERS
	.align		4
        /*0020*/ 	.byte	0x02, 0x4c
        /*0022*/ 	.byte	0x10
	.zero		1


	//----- nvinfo : EIATTR_EXTERNS
	.align		4
        /*0024*/ 	.byte	0x04, 0x0f
        /*0026*/ 	.short	(.L_1339 - .L_1338)


	//   ....[0]....
	.align		4
.L_1338:
        /*0028*/ 	.word	index@(__assertfail)


	//----- nvinfo : EIATTR_ANNOTATIONS
	.align		4
.L_1339:
        /*002c*/ 	.byte	0x04, 0x55
        /*002e*/ 	.short	(.L_1341 - .L_1340)


	//   ....[0]....
.L_1340:
        /* <DEDUP_REMOVED lines=23> */


	//----- nvinfo : EIATTR_MERCURY_ISA_VERSION
	.align		4
.L_1341:
        /*0190*/ 	.byte	0x03, 0x5f
        /*0192*/ 	.short	0x0101


	//----- nvinfo : EIATTR_UNUSED_LOAD_BYTE_OFFSET
	.align		4
        /*0194*/ 	.byte	0x04, 0x44
        /*0196*/ 	.short	(.L_1343 - .L_1342)


	//   ....[0]....
.L_1342:
        /*0198*/ 	.word	0x00000a50
        /*019c*/ 	.word	0x0000fff0


	//   ....[1]....
        /*01a0*/ 	.word	0x0000e090
        /*01a4*/ 	.word	0x0000fff0


	//----- nvinfo : EIATTR_INT_WARP_WIDE_INSTR_OFFSETS
	.align		4
.L_1343:
        /*01a8*/ 	.byte	0x04, 0x31
        /*01aa*/ 	.short	(.L_1345 - .L_1344)


	//   ....[0]....
.L_1344:
        /*01ac*/ 	.word	0x00000130


	//   ....[1]....
        /*01b0*/ 	.word	0x00000170


	//   ....[2]....
        /*01b4*/ 	.word	0x000001e0


	//   ....[3]....
        /*01b8*/ 	.word	0x000112b0


	//   ....[4]....
        /*01bc*/ 	.word	0x00011340


	//   ....[5]....
        /*01c0*/ 	.word	0x00014e30


	//   ....[6]....
        /*01c4*/ 	.word	0x00014ec0


	//----- nvinfo : EIATTR_COOP_GROUP_MASK_REGIDS
	.align		4
.L_1345:
        /*01c8*/ 	.byte	0x04, 0x29
        /*01ca*/ 	.short	(.L_1347 - .L_1346)


	//   ....[0]....
.L_1346:
        /*01cc*/ 	.word	0xffffffff


	//   ....[1]....
        /*01d0*/ 	.word	0xffffffff


	//   ....[2]....
        /*01d4*/ 	.word	0xffffffff


	//   ....[3]....
        /*01d8*/ 	.word	0xffffffff


	//   ....[4]....
        /*01dc*/ 	.word	0xffffffff


	//   ....[5]....
        /*01e0*/ 	.word	0xffffffff


	//   ....[6]....
        /*01e4*/ 	.word	0xffffffff


	//   ....[7]....
        /*01e8*/ 	.word	0xffffffff


	//   ....[8]....
        /*01ec*/ 	.word	0xffffffff


	//   ....[9]....
        /*01f0*/ 	.word	0xffffffff


	//   ....[10]....
        /*01f4*/ 	.word	0xffffffff


	//   ....[11]....
        /*01f8*/ 	.word	0xffffffff


	//   ....[12]....
        /*01fc*/ 	.word	0xffffffff


	//   ....[13]....
        /*0200*/ 	.word	0xffffffff


	//   ....[14]....
        /*0204*/ 	.word	0xffffffff


	//   ....[15]....
        /*0208*/ 	.word	0xffffffff


	//   ....[16]....
        /*020c*/ 	.word	0xffffffff


	//   ....[17]....
        /*0210*/ 	.word	0xffffffff


	//   ....[18]....
        /*0214*/ 	.word	0xffffffff


	//   ....[19]....
        /*0218*/ 	.word	0xffffffff


	//   ....[20]....
        /*021c*/ 	.word	0xffffffff


	//   ....[21]....
        /*0220*/ 	.word	0xffffffff


	//   ....[22]....
        /*0224*/ 	.word	0xffffffff


	//   ....[23]....
        /*0228*/ 	.word	0xffffffff


	//   ....[24]....
        /*022c*/ 	.word	0xffffffff


	//   ....[25]....
        /*0230*/ 	.word	0xffffffff


	//   ....[26]....
        /*0234*/ 	.word	0xffffffff


	//   ....[27]....
        /*0238*/ 	.word	0xffffffff


	//   ....[28]....
        /*023c*/ 	.word	0xffffffff


	//   ....[29]....
        /*0240*/ 	.word	0xffffffff


	//   ....[30]....
        /*0244*/ 	.word	0xffffffff


	//   ....[31]....
        /*0248*/ 	.word	0xffffffff


	//   ....[32]....
        /*024c*/ 	.word	0xffffffff


	//   ....[33]....
        /*0250*/ 	.word	0xffffffff


	//   ....[34]....
        /*0254*/ 	.word	0xffffffff


	//   ....[35]....
        /*0258*/ 	.word	0xffffffff


	//   ....[36]....
        /*025c*/ 	.word	0xffffffff


	//   ....[37]....
        /*0260*/ 	.word	0xffffffff


	//   ....[38]....
        /*0264*/ 	.word	0xffffffff


	//   ....[39]....
        /*0268*/ 	.word	0xffffffff


	//   ....[40]....
        /*026c*/ 	.word	0xffffffff


	//   ....[41]....
        /*0270*/ 	.word	0xffffffff


	//   ....[42]....
        /*0274*/ 	.word	0xffffffff


	//   ....[43]....
        /*0278*/ 	.word	0xffffffff


	//   ....[44]....
        /*027c*/ 	.word	0xffffffff


	//   ....[45]....
        /*0280*/ 	.word	0xffffffff


	//   ....[46]....
        /*0284*/ 	.word	0xffffffff


	//   ....[47]....
        /*0288*/ 	.word	0xffffffff


	//   ....[48]....
        /*028c*/ 	.word	0xffffffff


	//   ....[49]....
        /*0290*/ 	.word	0xffffffff


	//   ....[50]....
        /*0294*/ 	.word	0xffffffff


	//   ....[51]....
        /*0298*/ 	.word	0xffffffff


	//   ....[52]....
        /*029c*/ 	.word	0xffffffff


	//   ....[53]....
        /*02a0*/ 	.word	0xffffffff


	//   ....[54]....
        /*02a4*/ 	.word	0xffffffff


	//   ....[55]....
        /*02a8*/ 	.word	0xffffffff


	//   ....[56]....
        /*02ac*/ 	.word	0xffffffff


	//   ....[57]....
        /*02b0*/ 	.word	0xffffffff


	//   ....[58]....
        /*02b4*/ 	.word	0xffffffff


	//   ....[59]....
        /*02b8*/ 	.word	0xffffffff


	//   ....[60]....
        /*02bc*/ 	.word	0xffffffff


	//   ....[61]....
        /*02c0*/ 	.word	0xffffffff


	//   ....[62]....
        /*02c4*/ 	.word	0xffffffff


	//   ....[63]....
        /*02c8*/ 	.word	0xffffffff


	//   ....[64]....
        /*02cc*/ 	.word	0xffffffff


	//   ....[65]....
        /*02d0*/ 	.word	0xffffffff


	//   ....[66]....
        /*02d4*/ 	.word	0xffffffff


	//   ....[67]....
        /*02d8*/ 	.word	0xffffffff


	//   ....[68]....
        /*02dc*/ 	.word	0xffffffff


	//   ....[69]....
        /*02e0*/ 	.word	0xffffffff


	//   ....[70]....
        /*02e4*/ 	.word	0xffffffff


	//   ....[71]....
        /*02e8*/ 	.word	0xffffffff


	//   ....[72]....
        /*02ec*/ 	.word	0xffffffff


	//   ....[73]....
        /*02f0*/ 	.word	0xffffffff


	//   ....[74]....
        /*02f4*/ 	.word	0xffffffff


	//   ....[75]....
        /*02f8*/ 	.word	0xffffffff


	//   ....[76]....
        /*02fc*/ 	.word	0xffffffff


	//   ....[77]....
        /*0300*/ 	.word	0xffffffff


	//   ....[78]....
        /*0304*/ 	.word	0xffffffff


	//   ....[79]....
        /*0308*/ 	.word	0xffffffff


	//   ....[80]....
        /*030c*/ 	.word	0xffffffff


	//   ....[81]....
        /*0310*/ 	.word	0xffffffff


	//   ....[82]....
        /*0314*/ 	.word	0xffffffff


	//   ....[83]....
        /*0318*/ 	.word	0xffffffff


	//   ....[84]....
        /*031c*/ 	.word	0xffffffff


	//   ....[85]....
        /*0320*/ 	.word	0xffffffff


	//   ....[86]....
        /*0324*/ 	.word	0xffffffff


	//   ....[87]....
        /*0328*/ 	.word	0xffffffff


	//   ....[88]....
        /*032c*/ 	.word	0xffffffff


	//   ....[89]....
        /*0330*/ 	.word	0xffffffff


	//   ....[90]....
        /*0334*/ 	.word	0xffffffff


	//   ....[91]....
        /*0338*/ 	.word	0xffffffff


	//   ....[92]....
        /*033c*/ 	.word	0xffffffff


	//   ....[93]....
        /*0340*/ 	.word	0xffffffff


	//   ....[94]....
        /*0344*/ 	.word	0xffffffff


	//   ....[95]....
        /*0348*/ 	.word	0xffffffff


	//   ....[96]....
        /*034c*/ 	.word	0xffffffff


	//   ....[97]....
        /*0350*/ 	.word	0x0500000f


	//   ....[98]....
        /*0354*/ 	.word	0x0500000f


	//   ....[99]....
        /*0358*/ 	.word	0x0500000f


	//   ....[100]....
        /*035c*/ 	.word	0x0500000f


	//   ....[101]....
        /*0360*/ 	.word	0x0500000f


	//   ....[102]....
        /*0364*/ 	.word	0x0500000f


	//   ....[103]....
        /*0368*/ 	.word	0x0500000f


	//   ....[104]....
        /*036c*/ 	.word	0x0500000f


	//   ....[105]....
        /*0370*/ 	.word	0x0500000f


	//   ....[106]....
        /*0374*/ 	.word	0x0500000f


	//   ....[107]....
        /*0378*/ 	.word	0x0500000f


	//   ....[108]....
        /*037c*/ 	.word	0x0500000f


	//   ....[109]....
        /*0380*/ 	.word	0x0500000f


	//   ....[110]....
        /*0384*/ 	.word	0x0500000f


	//   ....[111]....
        /*0388*/ 	.word	0x0500000f


	//   ....[112]....
        /*038c*/ 	.word	0x0500000f


	//   ....[113]....
        /*0390*/ 	.word	0x0500000f


	//   ....[114]....
        /*0394*/ 	.word	0x0500000f


	//   ....[115]....
        /*0398*/ 	.word	0x0500000f


	//   ....[116]....
        /*039c*/ 	.word	0x0500000f


	//   ....[117]....
        /*03a0*/ 	.word	0x0500000f


	//   ....[118]....
        /*03a4*/ 	.word	0x0500000f


	//   ....[119]....
        /*03a8*/ 	.word	0x0500000f


	//   ....[120]....
        /*03ac*/ 	.word	0x0500000f


	//   ....[121]....
        /*03b0*/ 	.word	0x0500000f


	//   ....[122]....
        /*03b4*/ 	.word	0x0500000f


	//   ....[123]....
        /*03b8*/ 	.word	0x0500000f


	//   ....[124]....
        /*03bc*/ 	.word	0x0500000f


	//   ....[125]....
        /*03c0*/ 	.word	0x0500000f


	//   ....[126]....
        /*03c4*/ 	.word	0x0500000f


	//   ....[127]....
        /*03c8*/ 	.word	0x0500000f


	//----- nvinfo : EIATTR_COOP_GROUP_INSTR_OFFSETS
	.align		4
.L_1347:
        /*03cc*/ 	.byte	0x04, 0x28
        /*03ce*/ 	.short	(.L_1349 - .L_1348)


	//   ....[0]....
.L_1348:
        /*03d0*/ 	.word	0x00000070


	//   ....[1]....
        /*03d4*/ 	.word	0x00000140


	//   ....[2]....
        /*03d8*/ 	.word	0x00000190


	//   ....[3]....
        /*03dc*/ 	.word	0x000003c0


	//   ....[4]....
        /*03e0*/ 	.word	0x00000520


	//   ....[5]....
        /*03e4*/ 	.word	0x00000640


	//   ....[6]....
        /*03e8*/ 	.word	0x000007a0


	//   ....[7]....
        /*03ec*/ 	.word	0x00001a30


	//   ....[8]....
        /*03f0*/ 	.word	0x000020c0


	//   ....[9]....
        /*03f4*/ 	.word	0x00002440


	//   ....[10]....
        /*03f8*/ 	.word	0x00003700


	//   ....[11]....
        /*03fc*/ 	.word	0x00003810


	//   ....[12]....
        /*0400*/ 	.word	0x000040d0


	//   ....[13]....
        /*0404*/ 	.word	0x00004130


	//   ....[14]....
        /*0408*/ 	.word	0x00004d30


	//   ....[15]....
        /*040c*/ 	.word	0x000059b0


	//   ....[16]....
        /*0410*/ 	.word	0x00005c30


	//   ....[17]....
        /*0414*/ 	.word	0x00006810


	//   ....[18]....
        /*0418*/ 	.word	0x00006910


	//   ....[19]....
        /*041c*/ 	.word	0x00007190


	//   ....[20]....
        /*0420*/ 	.word	0x00007200


	//   ....[21]....
        /*0424*/ 	.word	0x000081a0


	//   ....[22]....
        /*0428*/ 	.word	0x00008c50


	//   ....[23]....
        /*042c*/ 	.word	0x00008ca0


	//   ....[24]....
        /*0430*/ 	.word	0x000091f0


	//   ....[25]....
        /*0434*/ 	.word	0x00009240


	//   ....[26]....
        /*0438*/ 	.word	0x0000a4e0


	//   ....[27]....
        /*043c*/ 	.word	0x0000ae30


	//   ....[28]....
        /*0440*/ 	.word	0x0000b0d0


	//   ....[29]....
        /*0444*/ 	.word	0x0000bca0


	//   ....[30]....
        /*0448*/ 	.word	0x0000bda0


	//   ....[31]....
        /*044c*/ 	.word	0x0000c620


	//   ....[32]....
        /*0450*/ 	.word	0x0000c680


	//   ....[33]....
        /*0454*/ 	.word	0x0000d630


	//   ....[34]....
        /*0458*/ 	.word	0x0000d740


	//   ....[35]....
        /*045c*/ 	.word	0x0000d7a0


	//   ....[36]....
        /*0460*/ 	.word	0x0000d8b0


	//   ....[37]....
        /*0464*/ 	.word	0x0000d8d0


	//   ....[38]....
        /*0468*/ 	.word	0x0000ea60


	//   ....[39]....
        /*046c*/ 	.word	0x0000eaa0


	//   ....[40]....
        /*0470*/ 	.word	0x0000ead0


	//   ....[41]....
        /*0474*/ 	.word	0x0000eb10


	//   ....[42]....
        /*0478*/ 	.word	0x0000efc0


	//   ....[43]....
        /*047c*/ 	.word	0x0000efe0


	//   ....[44]....
        /*0480*/ 	.word	0x0000f0f0


	//   ....[45]....
        /*0484*/ 	.word	0x0000f110


	//   ....[46]....
        /*0488*/ 	.word	0x0000f9e0


	//   ....[47]....
        /*048c*/ 	.word	0x0000f9f0


	//   ....[48]....
        /*0490*/ 	.word	0x0000faf0


	//   ....[49]....
        /*0494*/ 	.word	0x0000fb10


	//   ....[50]....
        /*0498*/ 	.word	0x0000fc90


	//   ....[51]....
        /*049c*/ 	.word	0x0000fe80


	//   ....[52]....
        /*04a0*/ 	.word	0x0000feb0


	//   ....[53]....
        /*04a4*/ 	.word	0x0000fee0


	//   ....[54]....
        /*04a8*/ 	.word	0x0000ff10


	//   ....[55]....
        /*04ac*/ 	.word	0x0000ff40


	//   ....[56]....
        /*04b0*/ 	.word	0x0000ff70


	//   ....[57]....
        /*04b4*/ 	.word	0x000100e0


	//   ....[58]....
        /*04b8*/ 	.word	0x00010110


	//   ....[59]....
        /*04bc*/ 	.word	0x00010140


	//   ....[60]....
        /*04c0*/ 	.word	0x00010170


	//   ....[61]....
        /*04c4*/ 	.word	0x000101a0


	//   ....[62]....
        /*04c8*/ 	.word	0x000101d0


	//   ....[63]....
        /*04cc*/ 	.word	0x00010270


	//   ....[64]....
        /*04d0*/ 	.word	0x000102d0


	//   ....[65]....
        /*04d4*/ 	.word	0x00010370


	//   ....[66]....
        /*04d8*/ 	.word	0x00011830


	//   ....[67]....
        /*04dc*/ 	.word	0x00012540


	//   ....[68]....
        /*04e0*/ 	.word	0x00012550


	//   ....[69]....
        /*04e4*/ 	.word	0x00012570


	//   ....[70]....
        /*04e8*/ 	.word	0x00012630


	//   ....[71]....
        /*04ec*/ 	.word	0x00012650


	//   ....[72]....
        /*04f0*/ 	.word	0x000126f0


	//   ....[73]....
        /*04f4*/ 	.word	0x00012710


	//   ....[74]....
        /*04f8*/ 	.word	0x00012720


	//   ....[75]....
        /*04fc*/ 	.word	0x000127b0


	//   ....[76]....
        /*0500*/ 	.word	0x00012800


	//   ....[77]....
        /*0504*/ 	.word	0x00012810


	//   ....[78]....
        /*0508*/ 	.word	0x00012840


	//   ....[79]....
        /*050c*/ 	.word	0x00015570


	//   ....[80]....
        /*0510*/ 	.word	0x000155c0


	//   ....[81]....
        /*0514*/ 	.word	0x000155f0


	//   ....[82]....
        /*0518*/ 	.word	0x00015620


	//   ....[83]....
        /*051c*/ 	.word	0x00015630


	//   ....[84]....
        /*0520*/ 	.word	0x00015660


	//   ....[85]....
        /*0524*/ 	.word	0x00015690


	//   ....[86]....
        /*0528*/ 	.word	0x000156c0


	//   ....[87]....
        /*052c*/ 	.word	0x00015840


	//   ....[88]....
        /*0530*/ 	.word	0x00015870


	//   ....[89]....
        /*0534*/ 	.word	0x000158a0


	//   ....[90]....
        /*0538*/ 	.word	0x000158d0


	//   ....[91]....
        /*053c*/ 	.word	0x00015900


	//   ....[92]....
        /*0540*/ 	.word	0x00015930


	//   ....[93]....
        /*0544*/ 	.word	0x000159f0


	//   ....[94]....
        /*0548*/ 	.word	0x00015a10


	//   ....[95]....
        /*054c*/ 	.word	0x00015a80


	//   ....[96]....
        /*0550*/ 	.word	0x00016120


	//   ....[97]....
        /*0554*/ 	.word	0x00016780


	//   ....[98]....
        /*0558*/ 	.word	0x00016940


	//   ....[99]....
        /*055c*/ 	.word	0x00016990


	//   ....[100]....
        /*0560*/ 	.word	0x000169f0


	//   ....[101]....
        /*0564*/ 	.word	0x00016b00


	//   ....[102]....
        /*0568*/ 	.word	0x00016b60


	//   ....[103]....
        /*056c*/ 	.word	0x00016c80


	//   ....[104]....
        /*0570*/ 	.word	0x00016ce0


	//   ....[105]....
        /*0574*/ 	.word	0x00016d80


	//   ....[106]....
        /*0578*/ 	.word	0x00016e50


	//   ....[107]....
        /*057c*/ 	.word	0x00016f50


	//   ....[108]....
        /*0580*/ 	.word	0x00016fd0


	//   ....[109]....
        /*0584*/ 	.word	0x000170c0


	//   ....[110]....
        /*0588*/ 	.word	0x000173d0


	//   ....[111]....
        /*058c*/ 	.word	0x00017470


	//   ....[112]....
        /*0590*/ 	.word	0x00017590


	//   ....[113]....
        /*0594*/ 	.word	0x00017600


	//   ....[114]....
        /*0598*/ 	.word	0x00017670


	//   ....[115]....
        /*059c*/ 	.word	0x000176e0


	//   ....[116]....
        /*05a0*/ 	.word	0x00017750


	//   ....[117]....
        /*05a4*/ 	.word	0x000177d0


	//   ....[118]....
        /*05a8*/ 	.word	0x00017860


	//   ....[119]....
        /*05ac*/ 	.word	0x000178f0


	//   ....[120]....
        /*05b0*/ 	.word	0x00017960


	//   ....[121]....
        /*05b4*/ 	.word	0x000179d0


	//   ....[122]....
        /*05b8*/ 	.word	0x00017a40


	//   ....[123]....
        /*05bc*/ 	.word	0x00017ac0


	//   ....[124]....
        /*05c0*/ 	.word	0x00017b30


	//   ....[125]....
        /*05c4*/ 	.word	0x00017bd0


	//   ....[126]....
        /*05c8*/ 	.word	0x00017c60


	//   ....[127]....
        /*05cc*/ 	.word	0x00017d80


	//----- nvinfo : EIATTR_REG_RECONFIG
	.align		4
.L_1349:
        /*05d0*/ 	.byte	0x01, 0x54
	.zero		2


	//----- nvinfo : EIATTR_SYSCALL_OFFSETS
	.align		4
        /*05d4*/ 	.byte	0x04, 0x46
        /*05d6*/ 	.short	(.L_1351 - .L_1350)


	//   ....[0]....
.L_1350:
        /*05d8*/ 	.word	0x00001c20


	//   ....[1]....
        /*05dc*/ 	.word	0x000114a0


	//   ....[2]....
        /*05e0*/ 	.word	0x000115f0


	//   ....[3]....
        /*05e4*/ 	.word	0x000116e0


	//   ....[4]....
        /*05e8*/ 	.word	0x00011fb0


	//----- nvinfo : EIATTR_MBARRIER_INSTR_OFFSETS
	.align		4
.L_1351:
        /*05ec*/ 	.byte	0x04, 0x39
        /*05ee*/ 	.short	(.L_1353 - .L_1352)


	//   ....[0]....
.L_1352:
        /*05f0*/ 	.word	0x00000270
        /*05f4*/ 	.word	0x000000ff
        /*05f8*/ 	.word	0x0002d800
        /*05fc*/ 	.short	0x0100
        /*05fe*/ 	.byte	0x08
	.zero		1


	//   ....[1]....
        /*0600*/ 	.word	0x00000280
        /*0604*/ 	.word	0x000000ff
        /*0608*/ 	.word	0x0002d820
        /*060c*/ 	.short	0x0100
        /*060e*/ 	.byte	0x08
	.zero		1


	//   ....[2]....
        /*0610*/ 	.word	0x00000370
        /*0614*/ 	.word	0x000000ff
        /*0618*/ 	.word	0x0002d830
        /*061c*/ 	.short	0x0100
        /*061e*/ 	.byte	0x08
	.zero		1


	//   ....[3]....
        /*0620*/ 	.word	0x00000380
        /*0624*/ 	.word	0x000000ff
        /*0628*/ 	.word	0x0002d840
        /*062c*/ 	.short	0x0100
        /*062e*/ 	.byte	0x08
	.zero		1


	//   ....[4]....
        /*0630*/ 	.word	0x00000390
        /*0634*/ 	.word	0x000000ff
        /*0638*/ 	.word	0x0002d838
        /*063c*/ 	.short	0x0100
        /*063e*/ 	.byte	0x08
	.zero		1


	//   ....[5]....
        /*0640*/ 	.word	0x000003a0
        /*0644*/ 	.word	0x000000ff
        /*0648*/ 	.word	0x0002d848
        /*064c*/ 	.short	0x0100
        /*064e*/ 	.byte	0x08
	.zero		1


	//   ....[6]....
        /*0650*/ 	.word	0x000004d0
        /*0654*/ 	.word	0x000000ff
        /*0658*/ 	.word	0x0002d850
        /*065c*/ 	.short	0x0100
        /*065e*/ 	.byte	0x08
	.zero		1


	//   ....[7]....
        /*0660*/ 	.word	0x000004e0
        /*0664*/ 	.word	0x000000ff
        /*0668*/ 	.word	0x0002d860
        /*066c*/ 	.short	0x0100
        /*066e*/ 	.byte	0x08
	.zero		1


	//   ....[8]....
        /*0670*/ 	.word	0x000004f0
        /*0674*/ 	.word	0x000000ff
        /*0678*/ 	.word	0x0002d858
        /*067c*/ 	.short	0x0100
        /*067e*/ 	.byte	0x08
	.zero		1


	//   ....[9]....
        /*0680*/ 	.word	0x00000500
        /*0684*/ 	.word	0x000000ff
        /*0688*/ 	.word	0x0002d868
        /*068c*/ 	.short	0x0100
        /*068e*/ 	.byte	0x08
	.zero		1


	//   ....[10]....
        /*0690*/ 	.word	0x000005f0
        /*0694*/ 	.word	0x000000ff
        /*0698*/ 	.word	0x0002d870
        /*069c*/ 	.short	0x0100
        /*069e*/ 	.byte	0x06
	.zero		1


	//   ....[11]....
        /*06a0*/ 	.word	0x00000600
        /*06a4*/ 	.word	0x000000ff
        /*06a8*/ 	.word	0x0002d880
        /*06ac*/ 	.short	0x0100
        /*06ae*/ 	.byte	0x06
	.zero		1


	//   ....[12]....
        /*06b0*/ 	.word	0x00000610
        /*06b4*/ 	.word	0x000000ff
        /*06b8*/ 	.word	0x0002d878
        /*06bc*/ 	.short	0x0100
        /*06be*/ 	.byte	0x06
	.zero		1


	//   ....[13]....
        /*06c0*/ 	.word	0x00000620
        /*06c4*/ 	.word	0x000000ff
        /*06c8*/ 	.word	0x0002d888
        /*06cc*/ 	.short	0x0100
        /*06ce*/ 	.byte	0x06
	.zero		1


	//   ....[14]....
        /*06d0*/ 	.word	0x00000750
        /*06d4*/ 	.word	0x000000ff
        /*06d8*/ 	.word	0x0002d890
        /*06dc*/ 	.short	0x0100
        /*06de*/ 	.byte	0x08
	.zero		1


	//   ....[15]....
        /*06e0*/ 	.word	0x00000760
        /*06e4*/ 	.word	0x000000ff
        /*06e8*/ 	.word	0x0002d8a0
        /*06ec*/ 	.short	0x0100
        /*06ee*/ 	.byte	0x08
	.zero		1


	//   ....[16]....
        /*06f0*/ 	.word	0x00000770
        /*06f4*/ 	.word	0x000000ff
        /*06f8*/ 	.word	0x0002d898
        /*06fc*/ 	.short	0x0100
        /*06fe*/ 	.byte	0x08
	.zero		1


	//   ....[17]....
        /*0700*/ 	.word	0x00000780
        /*0704*/ 	.word	0x000000ff
        /*0708*/ 	.word	0x0002d8a8
        /*070c*/ 	.short	0x0100
        /*070e*/ 	.byte	0x08
	.zero		1


	//   ....[18]....
        /*0710*/ 	.word	0x000008b0
        /*0714*/ 	.word	0x000000ff
        /*0718*/ 	.word	0x0002d8b0
        /*071c*/ 	.short	0x0100
        /*071e*/ 	.byte	0x08
	.zero		1


	//   ....[19]....
        /*0720*/ 	.word	0x000008c0
        /*0724*/ 	.word	0x000000ff
        /*0728*/ 	.word	0x0002d8c0
        /*072c*/ 	.short	0x0100
        /*072e*/ 	.byte	0x08
	.zero		1


	//   ....[20]....
        /*0730*/ 	.word	0x000008d0
        /*0734*/ 	.word	0x000000ff
        /*0738*/ 	.word	0x0002d8b8
        /*073c*/ 	.short	0x0100
        /*073e*/ 	.byte	0x08
	.zero		1


	//   ....[21]....
        /*0740*/ 	.word	0x000008e0
        /*0744*/ 	.word	0x000000ff
        /*0748*/ 	.word	0x0002d8c8
        /*074c*/ 	.short	0x0100
        /*074e*/ 	.byte	0x08
	.zero		1


	//   ....[22]....
        /*0750*/ 	.word	0x00001ca0
        /*0754*/ 	.word	0x000000ff
        /*0758*/ 	.word	0x0002d800
        /*075c*/ 	.short	0x010a
        /*075e*/ 	.byte	0x2a
	.zero		1


	//   ....[23]....
        /*0760*/ 	.word	0x00001d20
        /*0764*/ 	.word	0x00000005
        /*0768*/ 	.word	0x0002d830
        /*076c*/ 	.short	0x010a
        /*076e*/ 	.byte	0x3f
	.zero		1


	//   ....[24]....
        /*0770*/ 	.word	0x00001d80
        /*0774*/ 	.word	0x00000005
        /*0778*/ 	.word	0x0002d830
        /*077c*/ 	.short	0x010a
        /*077e*/ 	.byte	0x3f
	.zero		1


	//   ....[25]....
        /*0780*/ 	.word	0x000021f0
        /*0784*/ 	.word	0x00000000
        /*0788*/ 	.word	0x00000000
        /*078c*/ 	.short	0x0101
        /*078e*/ 	.byte	0x3f
	.zero		1


	//   ....[26]....
        /*0790*/ 	.word	0x00005160
        /*0794*/ 	.word	0x000000ff
        /*0798*/ 	.word	0x0002d830
        /*079c*/ 	.short	0x010a
        /*079e*/ 	.byte	0x06
	.zero		1


	//   ....[27]....
        /*07a0*/ 	.word	0x000051a0
        /*07a4*/ 	.word	0x000000ff
        /*07a8*/ 	.word	0x0002d830
        /*07ac*/ 	.short	0x010a
        /*07ae*/ 	.byte	0x06
	.zero		1


	//   ....[28]....
        /*07b0*/ 	.word	0x00005440
        /*07b4*/ 	.word	0x000000ff
        /*07b8*/ 	.word	0x0002d850
        /*07bc*/ 	.short	0x010a
        /*07be*/ 	.byte	0x06
	.zero		1


	//   ....[29]....
        /*07c0*/ 	.word	0x00005480
        /*07c4*/ 	.word	0x000000ff
        /*07c8*/ 	.word	0x0002d850
        /*07cc*/ 	.short	0x010a
        /*07ce*/ 	.byte	0x06
	.zero		1


	//   ....[30]....
        /*07d0*/ 	.word	0x00005a70
        /*07d4*/ 	.word	0x00000007
        /*07d8*/ 	.word	0x00000000
        /*07dc*/ 	.short	0x0101
        /*07de*/ 	.byte	0x3f
	.zero		1


	//   ....[31]....
        /*07e0*/ 	.word	0x00007600
        /*07e4*/ 	.word	0x00000036
        /*07e8*/ 	.word	0x00000000
        /*07ec*/ 	.short	0x0101
        /*07ee*/ 	.byte	0x3f
	.zero		1


	//   ....[32]....
        /*07f0*/ 	.word	0x00008580
        /*07f4*/ 	.word	0x000000ff
        /*07f8*/ 	.word	0x0002d830
        /*07fc*/ 	.short	0x010a
        /*07fe*/ 	.byte	0x06
	.zero		1


	//   ....[33]....
        /*0800*/ 	.word	0x000085c0
        /*0804*/ 	.word	0x000000ff
        /*0808*/ 	.word	0x0002d830
        /*080c*/ 	.short	0x010a
        /*080e*/ 	.byte	0x06
	.zero		1


	//   ....[34]....
        /*0810*/ 	.word	0x00008860
        /*0814*/ 	.word	0x000000ff
        /*0818*/ 	.word	0x0002d850
        /*081c*/ 	.short	0x010a
        /*081e*/ 	.byte	0x06
	.zero		1


	//   ....[35]....
        /*0820*/ 	.word	0x000088a0
        /*0824*/ 	.word	0x000000ff
        /*0828*/ 	.word	0x0002d850
        /*082c*/ 	.short	0x010a
        /*082e*/ 	.byte	0x06
	.zero		1


	//   ....[36]....
        /*0830*/ 	.word	0x00009a80
        /*0834*/ 	.word	0x0000002a
        /*0838*/ 	.word	0x00000000
        /*083c*/ 	.short	0x0101
        /*083e*/ 	.byte	0x3f
	.zero		1


	//   ....[37]....
        /*0840*/ 	.word	0x00009b10
        /*0844*/ 	.word	0x00000037
        /*0848*/ 	.word	0x00000000
        /*084c*/ 	.short	0x0101
        /*084e*/ 	.byte	0x3f
	.zero		1


	//   ....[38]....
        /*0850*/ 	.word	0x0000a660
        /*0854*/ 	.word	0x000000ff
        /*0858*/ 	.word	0x0002d830
        /*085c*/ 	.short	0x010a
        /*085e*/ 	.byte	0x06
	.zero		1


	//   ....[39]....
        /*0860*/ 	.word	0x0000a6a0
        /*0864*/ 	.word	0x000000ff
        /*0868*/ 	.word	0x0002d830
        /*086c*/ 	.short	0x010a
        /*086e*/ 	.byte	0x06
	.zero		1


	//   ....[40]....
        /*0870*/ 	.word	0x0000a940
        /*0874*/ 	.word	0x000000ff
        /*0878*/ 	.word	0x0002d850
        /*087c*/ 	.short	0x010a
        /*087e*/ 	.byte	0x06
	.zero		1


	//   ....[41]....
        /*0880*/ 	.word	0x0000a980
        /*0884*/ 	.word	0x000000ff
        /*0888*/ 	.word	0x0002d850
        /*088c*/ 	.short	0x010a
        /*088e*/ 	.byte	0x06
	.zero		1


	//   ....[42]....
        /*0890*/ 	.word	0x0000af30
        /*0894*/ 	.word	0x00000009
        /*0898*/ 	.word	0x00000000
        /*089c*/ 	.short	0x0101
        /*089e*/ 	.byte	0x3f
	.zero		1


	//   ....[43]....
        /*08a0*/ 	.word	0x0000ca90
        /*08a4*/ 	.word	0x00000036
        /*08a8*/ 	.word	0x00000000
        /*08ac*/ 	.short	0x0101
        /*08ae*/ 	.byte	0x3f
	.zero		1


	//   ....[44]....
        /*08b0*/ 	.word	0x0000d6b0
        /*08b4*/ 	.word	0x000000ff
        /*08b8*/ 	.word	0x0002d850
        /*08bc*/ 	.short	0x010a
        /*08be*/ 	.byte	0x09
	.zero		1


	//   ....[45]....
        /*08c0*/ 	.word	0x0000d6f0
        /*08c4*/ 	.word	0x000000ff
        /*08c8*/ 	.word	0x0002d850
        /*08cc*/ 	.short	0x010a
        /*08ce*/ 	.byte	0x09
	.zero		1


	//   ....[46]....
        /*08d0*/ 	.word	0x0000dd30
        /*08d4*/ 	.word	0x00000006
        /*08d8*/ 	.word	0x00000000
        /*08dc*/ 	.short	0x0101
        /*08de*/ 	.byte	0x3f
	.zero		1


	//   ....[47]....
        /*08e0*/ 	.word	0x0000eff0
        /*08e4*/ 	.word	0x000000ff
        /*08e8*/ 	.word	0x00000000
        /*08ec*/ 	.short	0x0101
        /*08ee*/ 	.byte	0x04
	.zero		1


	//   ....[48]....
        /*08f0*/ 	.word	0x00011a50
        /*08f4*/ 	.word	0x00000000
        /*08f8*/ 	.word	0x0002d840
        /*08fc*/ 	.short	0x010a
        /*08fe*/ 	.byte	0x3f
	.zero		1


	//   ....[49]....
        /*0900*/ 	.word	0x000129d0
        /*0904*/ 	.word	0x00000016
        /*0908*/ 	.word	0x0002d800
        /*090c*/ 	.short	0x0107
        /*090e*/ 	.byte	0x3f
	.zero		1


	//   ....[50]....
        /*0910*/ 	.word	0x00012ad0
        /*0914*/ 	.word	0x00000016
        /*0918*/ 	.word	0x0002d800
        /*091c*/ 	.short	0x0101
        /*091e*/ 	.byte	0x3f
	.zero		1


	//   ....[51]....
        /*0920*/ 	.word	0x00012af0
        /*0924*/ 	.word	0x00000016
        /*0928*/ 	.word	0x0002d820
        /*092c*/ 	.short	0x010a
        /*092e*/ 	.byte	0x3f
	.zero		1


	//   ....[52]....
        /*0930*/ 	.word	0x00012e10
        /*0934*/ 	.word	0x00000003
        /*0938*/ 	.word	0x0002d840
        /*093c*/ 	.short	0x010a
        /*093e*/ 	.byte	0x3f
	.zero		1


	//   ....[53]....
        /*0940*/ 	.word	0x00013290
        /*0944*/ 	.word	0x00000003
        /*0948*/ 	.word	0x00000060
        /*094c*/ 	.short	0x010a
        /*094e*/ 	.byte	0x3f
	.zero		1


	//   ....[54]....
        /*0950*/ 	.word	0x000139d0
        /*0954*/ 	.word	0x00000003
        /*0958*/ 	.word	0x0002d840
        /*095c*/ 	.short	0x010a
        /*095e*/ 	.byte	0x3f
	.zero		1


	//   ....[55]....
        /*0960*/ 	.word	0x00013e50
        /*0964*/ 	.word	0x0000000c
        /*0968*/ 	.word	0x00000060
        /*096c*/ 	.short	0x010a
        /*096e*/ 	.byte	0x3f
	.zero		1


	//   ....[56]....
        /*0970*/ 	.word	0x000144c0
        /*0974*/ 	.word	0x00000002
        /*0978*/ 	.word	0x0002d840
        /*097c*/ 	.short	0x010a
        /*097e*/ 	.byte	0x3f
	.zero		1


	//   ....[57]....
        /*0980*/ 	.word	0x00014950
        /*0984*/ 	.word	0x00000007
        /*0988*/ 	.word	0x00000060
        /*098c*/ 	.short	0x010a
        /*098e*/ 	.byte	0x3f
	.zero		1


	//   ....[58]....
        /*0990*/ 	.word	0x00014f70
        /*0994*/ 	.word	0x00000003
        /*0998*/ 	.word	0x0002d860
        /*099c*/ 	.short	0x010a
        /*099e*/ 	.byte	0x3f
	.zero		1


	//   ....[59]....
        /*09a0*/ 	.word	0x000160a0
        /*09a4*/ 	.word	0x00000009
        /*09a8*/ 	.word	0x0002d820
        /*09ac*/ 	.short	0x010a
        /*09ae*/ 	.byte	0x3f
	.zero		1


	//   ....[60]....
        /*09b0*/ 	.word	0x00016240
        /*09b4*/ 	.word	0x00000005
        /*09b8*/ 	.word	0x00000000
        /*09bc*/ 	.short	0x010a
        /*09be*/ 	.byte	0x3f
	.zero		1


	//   ....[61]....
        /*09c0*/ 	.word	0x000162b0
        /*09c4*/ 	.word	0x00000003
        /*09c8*/ 	.word	0x00000000
        /*09cc*/ 	.short	0x010a
        /*09ce*/ 	.byte	0x3f
	.zero		1


	//   ....[62]....
        /*09d0*/ 	.word	0x00016310
        /*09d4*/ 	.word	0x00000017
        /*09d8*/ 	.word	0x00000000
        /*09dc*/ 	.short	0x010a
        /*09de*/ 	.byte	0x3f
	.zero		1


	//   ....[63]....
        /*09e0*/ 	.word	0x00016340
        /*09e4*/ 	.word	0x00000007
        /*09e8*/ 	.word	0x00000000
        /*09ec*/ 	.short	0x010a
        /*09ee*/ 	.byte	0x3f
	.zero		1


	//   ....[64]....
        /*09f0*/ 	.word	0x000163b0
        /*09f4*/ 	.word	0x00000003
        /*09f8*/ 	.word	0x0002d800
        /*09fc*/ 	.short	0x010a
        /*09fe*/ 	.byte	0x3f
	.zero		1


	//   ....[65]....
        /*0a00*/ 	.word	0x00016400
        /*0a04*/ 	.word	0x00000005
        /*0a08*/ 	.word	0x0002d830
        /*0a0c*/ 	.short	0x010a
        /*0a0e*/ 	.byte	0x3f
	.zero		1


	//   ....[66]....
        /*0a10*/ 	.word	0x00016460
        /*0a14*/ 	.word	0x00000007
        /*0a18*/ 	.word	0x0002d830
        /*0a1c*/ 	.short	0x010a
        /*0a1e*/ 	.byte	0x3f
	.zero		1


	//   ....[67]....
        /*0a20*/ 	.word	0x000164c0
        /*0a24*/ 	.word	0x00000007
        /*0a28*/ 	.word	0x0002d850
        /*0a2c*/ 	.short	0x010a
        /*0a2e*/ 	.byte	0x3f
	.zero		1


	//   ....[68]....
        /*0a30*/ 	.word	0x00016520
        /*0a34*/ 	.word	0x00000005
        /*0a38*/ 	.word	0x0002d830
        /*0a3c*/ 	.short	0x010a
        /*0a3e*/ 	.byte	0x3f
	.zero		1


	//   ....[69]....
        /*0a40*/ 	.word	0x00016580
        /*0a44*/ 	.word	0x00000005
        /*0a48*/ 	.word	0x0002d850
        /*0a4c*/ 	.short	0x010a
        /*0a4e*/ 	.byte	0x3f
	.zero		1


	//   ....[70]....
        /*0a50*/ 	.word	0x000165e0
        /*0a54*/ 	.word	0x00000005
        /*0a58*/ 	.word	0x0002d830
        /*0a5c*/ 	.short	0x010a
        /*0a5e*/ 	.byte	0x3f
	.zero		1


	//   ....[71]....
        /*0a60*/ 	.word	0x00016640
        /*0a64*/ 	.word	0x00000005
        /*0a68*/ 	.word	0x0002d850
        /*0a6c*/ 	.short	0x010a
        /*0a6e*/ 	.byte	0x3f
	.zero		1


	//   ....[72]....
        /*0a70*/ 	.word	0x000166a0
        /*0a74*/ 	.word	0x00000007
        /*0a78*/ 	.word	0x0002d850
        /*0a7c*/ 	.short	0x010a
        /*0a7e*/ 	.byte	0x3f
	.zero		1


	//   ....[73]....
        /*0a80*/ 	.word	0x00016840
        /*0a84*/ 	.word	0x00000000
        /*0a88*/ 	.word	0x0002d840
        /*0a8c*/ 	.short	0x010a
        /*0a8e*/ 	.byte	0x3f
	.zero		1


	//   ....[74]....
        /*0a90*/ 	.word	0x000170f0
        /*0a94*/ 	.word	0x00000016
        /*0a98*/ 	.word	0x0002d820
        /*0a9c*/ 	.short	0x010a
        /*0a9e*/ 	.byte	0x3f
	.zero		1


	//   ....[75]....
        /*0aa0*/ 	.word	0x00017140
        /*0aa4*/ 	.word	0x00000003
        /*0aa8*/ 	.word	0x0002d840
        /*0aac*/ 	.short	0x010a
        /*0aae*/ 	.byte	0x3f
	.zero		1


	//   ....[76]....
        /*0ab0*/ 	.word	0x00017190
        /*0ab4*/ 	.word	0x00000003
        /*0ab8*/ 	.word	0x00000060
        /*0abc*/ 	.short	0x010a
        /*0abe*/ 	.byte	0x3f
	.zero		1


	//   ....[77]....
        /*0ac0*/ 	.word	0x000171e0
        /*0ac4*/ 	.word	0x00000003
        /*0ac8*/ 	.word	0x0002d840
        /*0acc*/ 	.short	0x010a
        /*0ace*/ 	.byte	0x3f
	.zero		1


	//   ....[78]....
        /*0ad0*/ 	.word	0x00017230
        /*0ad4*/ 	.word	0x0000000c
        /*0ad8*/ 	.word	0x00000060
        /*0adc*/ 	.short	0x010a
        /*0ade*/ 	.byte	0x3f
	.zero		1


	//   ....[79]....
        /*0ae0*/ 	.word	0x00017280
        /*0ae4*/ 	.word	0x00000002
        /*0ae8*/ 	.word	0x0002d840
        /*0aec*/ 	.short	0x010a
        /*0aee*/ 	.byte	0x3f
	.zero		1


	//   ....[80]....
        /*0af0*/ 	.word	0x000172d0
        /*0af4*/ 	.word	0x00000007
        /*0af8*/ 	.word	0x00000060
        /*0afc*/ 	.short	0x010a
        /*0afe*/ 	.byte	0x3f
	.zero		1


	//   ....[81]....
        /*0b00*/ 	.word	0x00017320
        /*0b04*/ 	.word	0x00000003
        /*0b08*/ 	.word	0x0002d860
        /*0b0c*/ 	.short	0x010a
        /*0b0e*/ 	.byte	0x3f
	.zero		1


	//   ....[82]....
        /*0b10*/ 	.word	0x00017ca0
        /*0b14*/ 	.word	0x00000009
        /*0b18*/ 	.word	0x0002d820
        /*0b1c*/ 	.short	0x010a
        /*0b1e*/ 	.byte	0x3f
	.zero		1


	//   ....[83]....
        /*0b20*/ 	.word	0x00017e40
        /*0b24*/ 	.word	0x00000005
        /*0b28*/ 	.word	0x00000000
        /*0b2c*/ 	.short	0x010a
        /*0b2e*/ 	.byte	0x3f
	.zero		1


	//   ....[84]....
        /*0b30*/ 	.word	0x00017e90
        /*0b34*/ 	.word	0x00000003
        /*0b38*/ 	.word	0x00000000
        /*0b3c*/ 	.short	0x010a
        /*0b3e*/ 	.byte	0x3f
	.zero		1


	//   ....[85]....
        /*0b40*/ 	.word	0x00017ee0
        /*0b44*/ 	.word	0x00000017
        /*0b48*/ 	.word	0x00000000
        /*0b4c*/ 	.short	0x010a
        /*0b4e*/ 	.byte	0x3f
	.zero		1


	//----- nvinfo : EIATTR_NUM_MBARRIERS
	.align		4
.L_1353:
        /*0b50*/ 	.byte	0x03, 0x38
        /*0b52*/ 	.short	0x0016


	//----- nvinfo : EIATTR_EXIT_INSTR_OFFSETS
	.align		4
        /*0b54*/ 	.byte	0x04, 0x1c
        /*0b56*/ 	.short	(.L_1355 - .L_1354)


	//   ....[0]....
.L_1354:
        /*0b58*/ 	.word	0x00000a80


	//   ....[1]....
        /*0b5c*/ 	.word	0x0000fc40


	//   ....[2]....
        /*0b60*/ 	.word	0x00016390


	//----- nvinfo : EIATTR_MAX_THREADS
	.align		4
.L_1355:
        /*0b64*/ 	.byte	0x04, 0x05
        /*0b66*/ 	.short	(.L_1357 - .L_1356)
.L_1356:
        /*0b68*/ 	.word	0x00000200
        /*0b6c*/ 	.word	0x00000001
        /*0b70*/ 	.word	0x00000001


	//----- nvinfo : EIATTR_CRS_STACK_SIZE
	.align		4
.L_1357:
        /*0b74*/ 	.byte	0x04, 0x1e
        /*0b76*/ 	.short	(.L_1359 - .L_1358)
.L_1358:
        /*0b78*/ 	.word	0x00000000


	//----- nvinfo : EIATTR_CBANK_PARAM_SIZE
	.align		4
.L_1359:
        /*0b7c*/ 	.byte	0x03, 0x19
        /*0b7e*/ 	.short	0x0af0


	//----- nvinfo : EIATTR_PARAM_CBANK
	.align		4
        /*0b80*/ 	.byte	0x04, 0x0a
        /*0b82*/ 	.short	(.L_1361 - .L_1360)
	.align		4
.L_1360:
        /*0b84*/ 	.word	index@(.nv.constant0._ZN7cutlass13device_kernelIN5flash11enable_sm90INS1_16FlashAttnFwdSm90INS1_25CollectiveMainloopFwdSm90ILi2EN4cute5tupleIJNS5_1CILi1EEES8_S8_EEENS6_IJNS7_ILi192EEENS7_ILi128EEENS7_ILi96EEEEEELi96ENS_6half_tEfNS_4arch4Sm90ELb0ELb1ELb0ELb1ELb0ELb0ELb0ELb0ELb1ELb1ELb0ELb0EEENS1_21CollectiveEpilogueFwdINS6_IJSA_SC_SB_EEES9_SE_SG_Li384ELb1ELb1ELb0ELb0EEENS1_36VarlenDynamicPersistentTileSchedulerILi192ELi128ELi384ELi128ELb0ELb1ELb1ELb1ELb0ELb1EEEEEEEEEvNT_6ParamsE)
        /*0b88*/ 	.short	0x0210
        /*0b8a*/ 	.short	0x0af0


	//----- nvinfo : EIATTR_SW_WAR
	.align		4
.L_1361:
        /*0b8c*/ 	.byte	0x04, 0x36
        /*0b8e*/ 	.short	(.L_1363 - .L_1362)
.L_1362:
        /*0b90*/ 	.word	0x00000008
.L_1363:


//--------------------- .nv.info._ZN7cutlass13device_kernelIN5flash11enable_sm90INS1_16FlashAttnFwdSm90INS1_25CollectiveMainloopFwdSm90ILi2EN4cute5tupleIJNS5_1CILi1EEES8_S8_EEENS6_IJNS7_ILi192EEENS7_ILi128EEENS7_ILi96EEEEEELi96ENS_6half_tEfNS_4arch4Sm90ELb0ELb1ELb0ELb1ELb0ELb1ELb0ELb0ELb1ELb1ELb0ELb0EEENS1_21CollectiveEpilogueFwdINS6_IJSA_SC_SB_EEES9_SE_SG_Li384ELb1ELb1ELb0ELb0EEENS1_36VarlenDynamicPersistentTileSchedulerILi192ELi128ELi384ELi128ELb0ELb1ELb1ELb1ELb0ELb1EEEEEEEEEvNT_6ParamsE --------------------------
	.section	.nv.info._ZN7cutlass13device_kernelIN5flash11enable_sm90INS1_16FlashAttnFwdSm90INS1_25CollectiveMainloopFwdSm90ILi2EN4cute5tupleIJNS5_1CILi1EEES8_S8_EEENS6_IJNS7_ILi192EEENS7_ILi128EEENS7_ILi96EEEEEELi96ENS_6half_tEfNS_4arch4Sm90ELb0ELb1ELb0ELb1ELb0ELb1ELb0ELb0ELb1ELb1ELb0ELb0EEENS1_21CollectiveEpilogueFwdINS6_IJSA_SC_SB_EEES9_SE_SG_Li384ELb1ELb1ELb0ELb0EEENS1_36VarlenDynamicPersistentTileSchedulerILi192ELi128ELi384ELi128ELb0ELb1ELb1ELb1ELb0ELb1EEEEEEEEEvNT_6ParamsE,"",@"SHT_CUDA_INFO"
	.sectionflags	@""
	.align	4


	//----- nvinfo : EIATTR_CUDA_API_VERSION
	.align		4
        /*0000*/ 	.byte	0x04, 0x37
        /*0002*/ 	.short	(.L_1365 - .L_1364)
.L_1364:
        /*0004*/ 	.word	0x00000082


	//----- nvinfo : EIATTR_KPARAM_INFO
	.align		4
.L_1365:
        /*0008*/ 	.byte	0x04, 0x17
        /*000a*/ 	.short	(.L_1367 - .L_1366)
.L_1366:
        /*000c*/ 	.word	0x00000000
        /*0010*/ 	.short	0x0000
        /*0012*/ 	.short	0x0070
        /*0014*/ 	.byte	0x00, 0xf0, 0x01, 0x2a


	//----- nvinfo : EIATTR_SPARSE_MMA_MASK
	.align		4
.L_1367:
        /*0018*/ 	.byte	0x03, 0x50
        /*001a*/ 	.short	0x0000


	//----- nvinfo : EIATTR_MAXREG_COUNT
	.align		4
        /*001c*/ 	.byte	0x03, 0x1b
        /*001e*/ 	.short	0x0080


	//----- nvinfo : EIATTR_NUM_BARRIERS
	.align		4
        /*0020*/ 	.byte	0x02, 0x4c
        /*0022*/ 	.byte	0x10
	.zero		1


	//----- nvinfo : EIATTR_EXTERNS
	.align		4
        /*0024*/ 	.byte	0x04, 0x0f
        /*0026*/ 	.short	(.L_1369 - .L_1368)


	//   ....[0]....
	.align		4
.L_1368:
        /*0028*/ 	.word	index@(__assertfail)


	//----- nvinfo : EIATTR_ANNOTATIONS
	.align		4
.L_1369:
        /*002c*/ 	.byte	0x04, 0x55
        /*002e*/ 	.short	(.L_1371 - .L_1370)


	//   ....[0]....
.L_1370:
        /* <DEDUP_REMOVED lines=87> */


	//----- nvinfo : EIATTR_MERCURY_ISA_VERSION
	.align		4
.L_1371:
        /*0590*/ 	.byte	0x03, 0x5f
        /*0592*/ 	.short	0x0101


	//----- nvinfo : EIATTR_UNUSED_LOAD_BYTE_OFFSET
	.align		4
        /*0594*/ 	.byte	0x04, 0x44
        /*0596*/ 	.short	(.L_1373 - .L_1372)


	//   ....[0]....
.L_1372:
        /*0598*/ 	.word	0x00000af0
        /*059c*/ 	.word	0x0000fff0


	//   ....[1]....
        /*05a0*/ 	.word	0x000186b0
        /*05a4*/ 	.word	0x0000fff0


	//----- nvinfo : EIATTR_INT_WARP_WIDE_INSTR_OFFSETS
	.align		4
.L_1373:
        /*05a8*/ 	.byte	0x04, 0x31
        /*05aa*/ 	.short	(.L_1375 - .L_1374)


	//   ....[0]....
.L_1374:
        /*05ac*/ 	.word	0x00000190


	//   ....[1]....
        /*05b0*/ 	.word	0x000001d0


	//   ....[2]....
        /*05b4*/ 	.word	0x00000240


	//   ....[3]....
        /*05b8*/ 	.word	0x0001d400


	//   ....[4]....
        /*05bc*/ 	.word	0x0001d490


	//   ....[5]....
        /*05c0*/ 	.word	0x00020f20


	//   ....[6]....
        /*05c4*/ 	.word	0x00020fb0


	//----- nvinfo : EIATTR_COOP_GROUP_MASK_REGIDS
	.align		4
.L_1375:
        /*05c8*/ 	.byte	0x04, 0x29
        /*05ca*/ 	.short	(.L_1377 - .L_1376)


	//   ....[0]....
.L_1376:
        /*05cc*/ 	.word	0xffffffff


	//   ....[1]....
        /*05d0*/ 	.word	0xffffffff


	//   ....[2]....
        /*05d4*/ 	.word	0xffffffff


	//   ....[3]....
        /*05d8*/ 	.word	0xffffffff


	//   ....[4]....
        /*05dc*/ 	.word	0xffffffff


	//   ....[5]....
        /*05e0*/ 	.word	0xffffffff


	//   ....[6]....
        /*05e4*/ 	.word	0xffffffff


	//   ....[7]....
        /*05e8*/ 	.word	0xffffffff


	//   ....[8]....
        /*05ec*/ 	.word	0xffffffff


	//   ....[9]....
        /*05f0*/ 	.word	0xffffffff


	//   ....[10]....
        /*05f4*/ 	.word	0xffffffff


	//   ....[11]....
        /*05f8*/ 	.word	0xffffffff


	//   ....[12]....
        /*05fc*/ 	.word	0xffffffff


	//   ....[13]....
        /*0600*/ 	.word	0xffffffff


	//   ....[14]....
        /*0604*/ 	.word	0xffffffff


	//   ....[15]....
        /*0608*/ 	.word	0xffffffff


	//   ....[16]....
        /*060c*/ 	.word	0xffffffff


	//   ....[17]....
        /*0610*/ 	.word	0xffffffff


	//   ....[18]....
        /*0614*/ 	.word	0xffffffff


	//   ....[19]....
        /*0618*/ 	.word	0xffffffff


	//   ....[20]....
        /*061c*/ 	.word	0xffffffff


	//   ....[21]....
        /*0620*/ 	.word	0xffffffff


	//   ....[22]....
        /*0624*/ 	.word	0xffffffff


	//   ....[23]....
        /*0628*/ 	.word	0xffffffff


	//   ....[24]....
        /*062c*/ 	.word	0xffffffff


	//   ....[25]....
        /*0630*/ 	.word	0xffffffff


	//   ....[26]....
        /*0634*/ 	.word	0xffffffff


	//   ....[27]....
        /*0638*/ 	.word	0xffffffff


	//   ....[28]....
        /*063c*/ 	.word	0xffffffff


	//   ....[29]....
        /*0640*/ 	.word	0xffffffff


	//   ....[30]....
        /*0644*/ 	.word	0xffffffff


	//   ....[31]....
        /*0648*/ 	.word	0xffffffff


	//   ....[32]....
        /*064c*/ 	.word	0xffffffff


	//   ....[33]....
        /*0650*/ 	.word	0xffffffff


	//   ....[34]....
        /*0654*/ 	.word	0xffffffff


	//   ....[35]....
        /*0658*/ 	.word	0xffffffff


	//   ....[36]....
        /*065c*/ 	.word	0xffffffff


	//   ....[37]....
        /*0660*/ 	.word	0xffffffff


	//   ....[38]....
        /*0664*/ 	.word	0xffffffff


	//   ....[39]....
        /*0668*/ 	.word	0xffffffff


	//   ....[40]....
        /*066c*/ 	.word	0xffffffff


	//   ....[41]....
        /*0670*/ 	.word	0xffffffff


	//   ....[42]....
        /*0674*/ 	.word	0xffffffff


	//   ....[43]....
        /*0678*/ 	.word	0xffffffff


	//   ....[44]....
        /*067c*/ 	.word	0xffffffff


	//   ....[45]....
        /*0680*/ 	.word	0xffffffff


	//   ....[46]....
        /*0684*/ 	.word	0xffffffff


	//   ....[47]....
        /*0688*/ 	.word	0xffffffff


	//   ....[48]....
        /*068c*/ 	.word	0xffffffff


	//   ....[49]....
        /*0690*/ 	.word	0xffffffff


	//   ....[50]....
        /*0694*/ 	.word	0xffffffff


	//   ....[51]....
        /*0698*/ 	.word	0xffffffff


	//   ....[52]....
        /*069c*/ 	.word	0xffffffff


	//   ....[53]....
        /*06a0*/ 	.word	0xffffffff


	//   ....[54]....
        /*06a4*/ 	.word	0xffffffff


	//   ....[55]....
        /*06a8*/ 	.word	0xffffffff


	//   ....[56]....
        /*06ac*/ 	.word	0xffffffff


	//   ....[57]....
        /*06b0*/ 	.word	0xffffffff


	//   ....[58]....
        /*06b4*/ 	.word	0xffffffff


	//   ....[59]....
        /*06b8*/ 	.word	0xffffffff


	//   ....[60]....
        /*06bc*/ 	.word	0xffffffff


	//   ....[61]....
        /*06c0*/ 	.word	0xffffffff


	//   ....[62]....
        /*06c4*/ 	.word	0xffffffff


	//   ....[63]....
        /*06c8*/ 	.word	0xffffffff


	//   ....[64]....
        /*06cc*/ 	.word	0xffffffff


	//   ....[65]....
        /*06d0*/ 	.word	0xffffffff


	//   ....[66]....
        /*06d4*/ 	.word	0xffffffff


	//   ....[67]....
        /*06d8*/ 	.word	0xffffffff


	//   ....[68]....
        /*06dc*/ 	.word	0xffffffff


	//   ....[69]....
        /*06e0*/ 	.word	0xffffffff


	//   ....[70]....
        /*06e4*/ 	.word	0xffffffff


	//   ....[71]....
        /*06e8*/ 	.word	0xffffffff


	//   ....[72]....
        /*06ec*/ 	.word	0xffffffff


	//   ....[73]....
        /*06f0*/ 	.word	0xffffffff


	//   ....[74]....
        /*06f4*/ 	.word	0xffffffff


	//   ....[75]....
        /*06f8*/ 	.word	0xffffffff


	//   ....[76]....
        /*06fc*/ 	.word	0xffffffff


	//   ....[77]....
        /*0700*/ 	.word	0xffffffff


	//   ....[78]....
        /*0704*/ 	.word	0xffffffff


	//   ....[79]....
        /*0708*/ 	.word	0xffffffff


	//   ....[80]....
        /*070c*/ 	.word	0xffffffff


	//   ....[81]....
        /*0710*/ 	.word	0xffffffff


	//   ....[82]....
        /*0714*/ 	.word	0xffffffff


	//   ....[83]....
        /*0718*/ 	.word	0xffffffff


	//   ....[84]....
        /*071c*/ 	.word	0xffffffff


	//   ....[85]....
        /*0720*/ 	.word	0xffffffff


	//   ....[86]....
        /*0724*/ 	.word	0xffffffff


	//   ....[87]....
        /*0728*/ 	.word	0xffffffff


	//   ....[88]....
        /*072c*/ 	.word	0xffffffff


	//   ....[89]....
        /*0730*/ 	.word	0xffffffff


	//   ....[90]....
        /*0734*/ 	.word	0xffffffff


	//   ....[91]....
        /*0738*/ 	.word	0xffffffff


	//   ....[92]....
        /*073c*/ 	.word	0xffffffff


	//   ....[93]....
        /*0740*/ 	.word	0xffffffff


	//   ....[94]....
        /*0744*/ 	.word	0xffffffff


	//   ....[95]....
        /*0748*/ 	.word	0xffffffff


	//   ....[96]....
        /*074c*/ 	.word	0xffffffff


	//   ....[97]....
        /*0750*/ 	.word	0xffffffff


	//   ....[98]....
        /*0754*/ 	.word	0xffffffff


	//   ....[99]....
        /*0758*/ 	.word	0xffffffff


	//   ....[100]....
        /*075c*/ 	.word	0xffffffff


	//   ....[101]....
        /*0760*/ 	.word	0xffffffff


	//   ....[102]....
        /*0764*/ 	.word	0xffffffff


	//   ....[103]....
        /*0768*/ 	.word	0xffffffff


	//   ....[104]....
        /*076c*/ 	.word	0xffffffff


	//   ....[105]....
        /*0770*/ 	.word	0xffffffff


	//   ....[106]....
        /*0774*/ 	.word	0x0500000f


	//   ....[107]....
        /*0778*/ 	.word	0x0500000f


	//   ....[108]....
        /*077c*/ 	.word	0x0500000f


	//   ....[109]....
        /*0780*/ 	.word	0x0500000f


	//   ....[110]....
        /*0784*/ 	.word	0x0500000f


	//   ....[111]....
        /*0788*/ 	.word	0x0500000f


	//   ....[112]....
        /*078c*/ 	.word	0x0500000f


	//   ....[113]....
        /*0790*/ 	.word	0x0500000f


	//   ....[114]....
        /*0794*/ 	.word	0x0500000f


	//   ....[115]....
        /*0798*/ 	.word	0x0500000f


	//   ....[116]....
        /*079c*/ 	.word	0x0500000f


	//   ....[117]....
        /*07a0*/ 	.word	0x0500000f


	//   ....[118]....
        /*07a4*/ 	.word	0x0500000f


	//   ....[119]....
        /*07a8*/ 	.word	0x0500000f


	//   ....[120]....
        /*07ac*/ 	.word	0x0500000f


	//   ....[121]....
        /*07b0*/ 	.word	0x0500000f


	//   ....[122]....
        /*07b4*/ 	.word	0x0500000f


	//   ....[123]....
        /*07b8*/ 	.word	0x0500000f


	//   ....[124]....
        /*07bc*/ 	.word	0x0500000f


	//   ....[125]....
        /*07c0*/ 	.word	0x0500000f


	//   ....[126]....
        /*07c4*/ 	.word	0x0500000f


	//   ....[127]....
        /*07c8*/ 	.word	0x0500000f


	//   ....[128]....
        /*07cc*/ 	.word	0x0500000f


	//   ....[129]....
        /*07d0*/ 	.word	0x0500000f


	//   ....[130]....
        /*07d4*/ 	.word	0x0500000f


	//   ....[131]....
        /*07d8*/ 	.word	0x0500000f


	//   ....[132]....
        /*07dc*/ 	.word	0x0500000f


	//   ....[133]....
        /*07e0*/ 	.word	0x0500000f


	//   ....[134]....
        /*07e4*/ 	.word	0x0500000f


	//   ....[135]....
        /*07e8*/ 	.word	0x0500000f


	//   ....[136]....
        /*07ec*/ 	.word	0x0500000f


	//   ....[137]....
        /*07f0*/ 	.word	0x0500000f


	//   ....[138]....
        /*07f4*/ 	.word	0x0500000f


	//   ....[139]....
        /*07f8*/ 	.word	0x0500000f


	//   ....[140]....
        /*07fc*/ 	.word	0x0500000f


	//   ....[141]....
        /*0800*/ 	.word	0x0500000f


	//   ....[142]....
        /*0804*/ 	.word	0x0500000f


	//   ....[143]....
        /*0808*/ 	.word	0x0500000f


	//   ....[144]....
        /*080c*/ 	.word	0x0500000f


	//   ....[145]....
        /*0810*/ 	.word	0x0500000f


	//   ....[146]....
        /*0814*/ 	.word	0x0500000f


	//   ....[147]....
        /*0818*/ 	.word	0x0500000f


	//   ....[148]....
        /*081c*/ 	.word	0x0500000f


	//   ....[149]....
        /*0820*/ 	.word	0x0500000f


	//   ....[150]....
        /*0824*/ 	.word	0x0500000f


	//----- nvinfo : EIATTR_COOP_GROUP_INSTR_OFFSETS
	.align		4
.L_1377:
        /*0828*/ 	.byte	0x04, 0x28
        /*082a*/ 	.short	(.L_1379 - .L_1378)


	//   ....[0]....
.L_1378:
        /*082c*/ 	.word	0x00000070


	//   ....[1]....
        /*0830*/ 	.word	0x000001a0


	//   ....[2]....
        /*0834*/ 	.word	0x000001f0


	//   ....[3]....
        /*0838*/ 	.word	0x00000420


	//   ....[4]....
        /*083c*/ 	.word	0x00000580


	//   ....[5]....
        /*0840*/ 	.word	0x000006a0


	//   ....[6]....
        /*0844*/ 	.word	0x00000800


	//   ....[7]....
        /*0848*/ 	.word	0x000074c0


	//   ....[8]....
        /*084c*/ 	.word	0x00007c30


	//   ....[9]....
        /*0850*/ 	.word	0x00007c40


	//   ....[10]....
        /*0854*/ 	.word	0x00007c50


	//   ....[11]....
        /*0858*/ 	.word	0x00007c60


	//   ....[12]....
        /*085c*/ 	.word	0x00009a40


	//   ....[13]....
        /*0860*/ 	.word	0x00009a50


	//   ....[14]....
        /*0864*/ 	.word	0x00009a60


	//   ....[15]....
        /*0868*/ 	.word	0x00009a70


	//   ....[16]....
        /*086c*/ 	.word	0x0000bb90


	//   ....[17]....
        /*0870*/ 	.word	0x0000c9b0


	//   ....[18]....
        /*0874*/ 	.word	0x0000d0a0


	//   ....[19]....
        /*0878*/ 	.word	0x0000d1b0


	//   ....[20]....
        /*087c*/ 	.word	0x0000da80


	//   ....[21]....
        /*0880*/ 	.word	0x0000daf0


	//   ....[22]....
        /*0884*/ 	.word	0x0000e760


	//   ....[23]....
        /*0888*/ 	.word	0x0000f250


	//   ....[24]....
        /*088c*/ 	.word	0x0000f990


	//   ....[25]....
        /*0890*/ 	.word	0x000103a0


	//   ....[26]....
        /*0894*/ 	.word	0x000103c0


	//   ....[27]....
        /*0898*/ 	.word	0x00011180


	//   ....[28]....
        /*089c*/ 	.word	0x000111c0


	//   ....[29]....
        /*08a0*/ 	.word	0x00011f20


	//   ....[30]....
        /*08a4*/ 	.word	0x00012bf0


	//   ....[31]....
        /*08a8*/ 	.word	0x00012c10


	//   ....[32]....
        /*08ac*/ 	.word	0x00013340


	//   ....[33]....
        /*08b0*/ 	.word	0x00013380


	//   ....[34]....
        /*08b4*/ 	.word	0x00014590


	//   ....[35]....
        /*08b8*/ 	.word	0x00014ce0


	//   ....[36]....
        /*08bc*/ 	.word	0x00015460


	//   ....[37]....
        /*08c0*/ 	.word	0x00015e60


	//   ....[38]....
        /*08c4*/ 	.word	0x00015e80


	//   ....[39]....
        /*08c8*/ 	.word	0x00016c30


	//   ....[40]....
        /*08cc*/ 	.word	0x00016c50


	//   ....[41]....
        /*08d0*/ 	.word	0x000179e0


	//   ....[42]....
        /*08d4*/ 	.word	0x000180b0


	//   ....[43]....
        /*08d8*/ 	.word	0x000180e0


	//   ....[44]....
        /*08dc*/ 	.word	0x00018130


	//   ....[45]....
        /*08e0*/ 	.word	0x00018140


	//   ....[46]....
        /*08e4*/ 	.word	0x00019080


	//   ....[47]....
        /*08e8*/ 	.word	0x000190b0


	//   ....[48]....
        /*08ec*/ 	.word	0x00019120


	//   ....[49]....
        /*08f0*/ 	.word	0x00019130


	//   ....[50]....
        /*08f4*/ 	.word	0x00019640


	//   ....[51]....
        /*08f8*/ 	.word	0x00019660


	//   ....[52]....
        /*08fc*/ 	.word	0x00019780


	//   ....[53]....
        /*0900*/ 	.word	0x000197a0


	//   ....[54]....
        /*0904*/ 	.word	0x0001a010


	//   ....[55]....
        /*0908*/ 	.word	0x0001a020


	//   ....[56]....
        /*090c*/ 	.word	0x0001a180


	//   ....[57]....
        /*0910*/ 	.word	0x0001a190


	//   ....[58]....
        /*0914*/ 	.word	0x0001a330


	//   ....[59]....
        /*0918*/ 	.word	0x0001a500


	//   ....[60]....
        /*091c*/ 	.word	0x0001a530


	//   ....[61]....
        /*0920*/ 	.word	0x0001a560


	//   ....[62]....
        /*0924*/ 	.word	0x0001a590


	//   ....[63]....
        /*0928*/ 	.word	0x0001a5c0


	//   ....[64]....
        /*092c*/ 	.word	0x0001a5f0


	//   ....[65]....
        /*0930*/ 	.word	0x0001a760


	//   ....[66]....
        /*0934*/ 	.word	0x0001a790


	//   ....[67]....
        /*0938*/ 	.word	0x0001a7c0


	//   ....[68]....
        /*093c*/ 	.word	0x0001a7f0


	//   ....[69]....
        /*0940*/ 	.word	0x0001a820


	//   ....[70]....
        /*0944*/ 	.word	0x0001a850


	//   ....[71]....
        /*0948*/ 	.word	0x0001a8f0


	//   ....[72]....
        /*094c*/ 	.word	0x0001a950


	//   ....[73]....
        /*0950*/ 	.word	0x0001a9f0


	//   ....[74]....
        /*0954*/ 	.word	0x0001bb90


	//   ....[75]....
        /*0958*/ 	.word	0x0001d990


	//   ....[76]....
        /*095c*/ 	.word	0x0001e630


	//   ....[77]....
        /*0960*/ 	.word	0x0001e650


	//   ....[78]....
        /*0964*/ 	.word	0x0001e720


	//   ....[79]....
        /*0968*/ 	.word	0x0001e740


	//   ....[80]....
        /*096c*/ 	.word	0x0001e7e0


	//   ....[81]....
        /*0970*/ 	.word	0x0001e800


	//   ....[82]....
        /*0974*/ 	.word	0x0001e810


	//   ....[83]....
        /*0978*/ 	.word	0x0001e820


	//   ....[84]....
        /*097c*/ 	.word	0x0001e900


	//   ....[85]....
        /*0980*/ 	.word	0x0001e940


	//   ....[86]....
        /*0984*/ 	.word	0x0001e950


	//   ....[87]....
        /*0988*/ 	.word	0x0001e9e0


	//   ....[88]....
        /*098c*/ 	.word	0x00021670


	//   ....[89]....
        /*0990*/ 	.word	0x00021690


	//   ....[90]....
        /*0994*/ 	.word	0x000216d0


	//   ....[91]....
        /*0998*/ 	.word	0x00021700


	//   ....[92]....
        /*099c*/ 	.word	0x00021730


	//   ....[93]....
        /*09a0*/ 	.word	0x00021760


	//   ....[94]....
        /*09a4*/ 	.word	0x00021790


	//   ....[95]....
        /*09a8*/ 	.word	0x000217c0


	//   ....[96]....
        /*09ac*/ 	.word	0x00021930


	//   ....[97]....
        /*09b0*/ 	.word	0x00021970


	//   ....[98]....
        /*09b4*/ 	.word	0x000219a0


	//   ....[99]....
        /*09b8*/ 	.word	0x000219d0


	//   ....[100]....
        /*09bc*/ 	.word	0x00021a00


	//   ....[101]....
        /*09c0*/ 	.word	0x00021a30


	//   ....[102]....
        /*09c4*/ 	.word	0x00021af0


	//   ....[103]....
        /*09c8*/ 	.word	0x00021b10


	//   ....[104]....
        /*09cc*/ 	.word	0x00021b80


	//   ....[105]....
        /*09d0*/ 	.word	0x00022210


	//   ....[106]....
        /*09d4*/ 	.word	0x00022670


	//   ....[107]....
        /*09d8*/ 	.word	0x00022710


	//   ....[108]....
        /*09dc*/ 	.word	0x000227a0


	//   ....[109]....
        /*09e0*/ 	.word	0x000227f0


	//   ....[110]....
        /*09e4*/ 	.word	0x00022840


	//   ....[111]....
        /*09e8*/ 	.word	0x00022910


	//   ....[112]....
        /*09ec*/ 	.word	0x000229a0


	//   ....[113]....
        /*09f0*/ 	.word	0x00022a00


	//   ....[114]....
        /*09f4*/ 	.word	0x00022a60


	//   ....[115]....
        /*09f8*/ 	.word	0x00022db0


	//   ....[116]....
        /*09fc*/ 	.word	0x00022e00


	//   ....[117]....
        /*0a00*/ 	.word	0x00022e90


	//   ....[118]....
        /*0a04*/ 	.word	0x00022f20


	//   ....[119]....
        /*0a08*/ 	.word	0x00022fe0


	//   ....[120]....
        /*0a0c*/ 	.word	0x000232d0


	//   ....[121]....
        /*0a10*/ 	.word	0x00023480


	//   ....[122]....
        /*0a14*/ 	.word	0x000234d0


	//   ....[123]....
        /*0a18*/ 	.word	0x00023540


	//   ....[124]....
        /*0a1c*/ 	.word	0x00023640


	//   ....[125]....
        /*0a20*/ 	.word	0x000236d0


	//   ....[126]....
        /*0a24*/ 	.word	0x000237e0


	//   ....[127]....
        /*0a28*/ 	.word	0x00023840


	//   ....[128]....
        /*0a2c*/ 	.word	0x000238d0


	//   ....[129]....
        /*0a30*/ 	.word	0x000239c0


	//   ....[130]....
        /*0a34*/ 	.word	0x00023ac0


	//   ....[131]....
        /*0a38*/ 	.word	0x00023b20


	//   ....[132]....
        /*0a3c*/ 	.word	0x00023b80


	//   ....[133]....
        /*0a40*/ 	.word	0x00023f20


	//   ....[134]....
        /*0a44*/ 	.word	0x00023fd0


	//   ....[135]....
        /*0a48*/ 	.word	0x000240d0


	//   ....[136]....
        /*0a4c*/ 	.word	0x00024150


	//   ....[137]....
        /*0a50*/ 	.word	0x000241c0


	//   ....[138]....
        /*0a54*/ 	.word	0x00024230


	//   ....[139]....
        /*0a58*/ 	.word	0x000242a0


	//   ....[140]....
        /*0a5c*/ 	.word	0x00024320


	//   ....[141]....
        /*0a60*/ 	.word	0x000243b0


	//   ....[142]....
        /*0a64*/ 	.word	0x00024450


	//   ....[143]....
        /*0a68*/ 	.word	0x000244c0


	//   ....[144]....
        /*0a6c*/ 	.word	0x00024530


	//   ....[145]....
        /*0a70*/ 	.word	0x000245a0


	//   ....[146]....
        /*0a74*/ 	.word	0x00024620


	//   ....[147]....
        /*0a78*/ 	.word	0x00024690


	//   ....[148]....
        /*0a7c*/ 	.word	0x00024730


	//   ....[149]....
        /*0a80*/ 	.word	0x000247c0


	//   ....[150]....
        /*0a84*/ 	.word	0x000248f0


	//----- nvinfo : EIATTR_REG_RECONFIG
	.align		4
.L_1379:
        /*0a88*/ 	.byte	0x01, 0x54
	.zero		2


	//----- nvinfo : EIATTR_SYSCALL_OFFSETS
	.align		4
        /*0a8c*/ 	.byte	0x04, 0x46
        /*0a8e*/ 	.short	(.L_1381 - .L_1380)


	//   ....[0]....
.L_1380:
        /*0a90*/ 	.word	0x00001e70


	//   ....[1]....
        /*0a94*/ 	.word	0x00001fc0


	//   ....[2]....
        /*0a98*/ 	.word	0x000076c0


	//   ....[3]....
        /*0a9c*/ 	.word	0x000079e0


	//   ....[4]....
        /*0aa0*/ 	.word	0x0001d5f0


	//   ....[5]....
        /*0aa4*/ 	.word	0x0001d740


	//   ....[6]....
        /*0aa8*/ 	.word	0x0001d830


	//   ....[7]....
        /*0aac*/ 	.word	0x0001e0b0


	//----- nvinfo : EIATTR_MBARRIER_INSTR_OFFSETS
	.align		4
.L_1381:
        /*0ab0*/ 	.byte	0x04, 0x39
        /*0ab2*/ 	.short	(.L_1383 - .L_1382)


	//   ....[0]....
.L_1382:
        /*0ab4*/ 	.word	0x000002d0
        /*0ab8*/ 	.word	0x000000ff
        /*0abc*/ 	.word	0x0002d800
        /*0ac0*/ 	.short	0x0100
        /*0ac2*/ 	.byte	0x08
	.zero		1


	//   ....[1]....
        /*0ac4*/ 	.word	0x000002e0
        /*0ac8*/ 	.word	0x000000ff
        /*0acc*/ 	.word	0x0002d820
        /*0ad0*/ 	.short	0x0100
        /*0ad2*/ 	.byte	0x08
	.zero		1


	//   ....[2]....
        /*0ad4*/ 	.word	0x000003d0
        /*0ad8*/ 	.word	0x000000ff
        /*0adc*/ 	.word	0x0002d830
        /*0ae0*/ 	.short	0x0100
        /*0ae2*/ 	.byte	0x08
	.zero		1


	//   ....[3]....
        /*0ae4*/ 	.word	0x000003e0
        /*0ae8*/ 	.word	0x000000ff
        /*0aec*/ 	.word	0x0002d840
        /*0af0*/ 	.short	0x0100
        /*0af2*/ 	.byte	0x08
	.zero		1


	//   ....[4]....
        /*0af4*/ 	.word	0x000003f0
        /*0af8*/ 	.word	0x000000ff
        /*0afc*/ 	.word	0x0002d838
        /*0b00*/ 	.short	0x0100
        /*0b02*/ 	.byte	0x08
	.zero		1


	//   ....[5]....
        /*0b04*/ 	.word	0x00000400
        /*0b08*/ 	.word	0x000000ff
        /*0b0c*/ 	.word	0x0002d848
        /*0b10*/ 	.short	0x0100
        /*0b12*/ 	.byte	0x08
	.zero		1


	//   ....[6]....
        /*0b14*/ 	.word	0x00000530
        /*0b18*/ 	.word	0x000000ff
        /*0b1c*/ 	.word	0x0002d850
        /*0b20*/ 	.short	0x0100
        /*0b22*/ 	.byte	0x08
	.zero		1


	//   ....[7]....
        /*0b24*/ 	.word	0x00000540
        /*0b28*/ 	.word	0x000000ff
        /*0b2c*/ 	.word	0x0002d860
        /*0b30*/ 	.short	0x0100
        /*0b32*/ 	.byte	0x08
	.zero		1


	//   ....[8]....
        /*0b34*/ 	.word	0x00000550
        /*0b38*/ 	.word	0x000000ff
        /*0b3c*/ 	.word	0x0002d858
        /*0b40*/ 	.short	0x0100
        /*0b42*/ 	.byte	0x08
	.zero		1


	//   ....[9]....
        /*0b44*/ 	.word	0x00000560
        /*0b48*/ 	.word	0x000000ff
        /*0b4c*/ 	.word	0x0002d868
        /*0b50*/ 	.short	0x0100
        /*0b52*/ 	.byte	0x08
	.zero		1


	//   ....[10]....
        /*0b54*/ 	.word	0x00000650
        /*0b58*/ 	.word	0x000000ff
        /*0b5c*/ 	.word	0x0002d870
        /*0b60*/ 	.short	0x0100
        /*0b62*/ 	.byte	0x06
	.zero		1


	//   ....[11]....
        /*0b64*/ 	.word	0x00000660
        /*0b68*/ 	.word	0x000000ff
        /*0b6c*/ 	.word	0x0002d880
        /*0b70*/ 	.short	0x0100
        /*0b72*/ 	.byte	0x06
	.zero		1


	//   ....[12]....
        /*0b74*/ 	.word	0x00000670
        /*0b78*/ 	.word	0x000000ff
        /*0b7c*/ 	.word	0x0002d878
        /*0b80*/ 	.short	0x0100
        /*0b82*/ 	.byte	0x06
	.zero		1


	//   ....[13]....
        /*0b84*/ 	.word	0x00000680
        /*0b88*/ 	.word	0x000000ff
        /*0b8c*/ 	.word	0x0002d888
        /*0b90*/ 	.short	0x0100
        /*0b92*/ 	.byte	0x06
	.zero		1


	//   ....[14]....
        /*0b94*/ 	.word	0x000007b0
        /*0b98*/ 	.word	0x000000ff
        /*0b9c*/ 	.word	0x0002d890
        /*0ba0*/ 	.short	0x0100
        /*0ba2*/ 	.byte	0x08
	.zero		1


	//   ....[15]....
        /*0ba4*/ 	.word	0x000007c0
        /*0ba8*/ 	.word	0x000000ff
        /*0bac*/ 	.word	0x0002d8a0
        /*0bb0*/ 	.short	0x0100
        /*0bb2*/ 	.byte	0x08
	.zero		1


	//   ....[16]....
        /*0bb4*/ 	.word	0x000007d0
        /*0bb8*/ 	.word	0x000000ff
        /*0bbc*/ 	.word	0x0002d898
        /*0bc0*/ 	.short	0x0100
        /*0bc2*/ 	.byte	0x08
	.zero		1


	//   ....[17]....
        /*0bc4*/ 	.word	0x000007e0
        /*0bc8*/ 	.word	0x000000ff
        /*0bcc*/ 	.word	0x0002d8a8
        /*0bd0*/ 	.short	0x0100
        /*0bd2*/ 	.byte	0x08
	.zero		1


	//   ....[18]....
        /*0bd4*/ 	.word	0x00000910
        /*0bd8*/ 	.word	0x000000ff
        /*0bdc*/ 	.word	0x0002d8b0
        /*0be0*/ 	.short	0x0100
        /*0be2*/ 	.byte	0x08
	.zero		1


	//   ....[19]....
        /*0be4*/ 	.word	0x00000920
        /*0be8*/ 	.word	0x000000ff
        /*0bec*/ 	.word	0x0002d8c0
        /*0bf0*/ 	.short	0x0100
        /*0bf2*/ 	.byte	0x08
	.zero		1


	//   ....[20]....
        /*0bf4*/ 	.word	0x00000930
        /*0bf8*/ 	.word	0x000000ff
        /*0bfc*/ 	.word	0x0002d8b8
        /*0c00*/ 	.short	0x0100
        /*0c02*/ 	.byte	0x08
	.zero		1


	//   ....[21]....
        /*0c04*/ 	.word	0x00000940
        /*0c08*/ 	.word	0x000000ff
        /*0c0c*/ 	.word	0x0002d8c8
        /*0c10*/ 	.short	0x0100
        /*0c12*/ 	.byte	0x08
	.zero		1


	//   ....[22]....
        /*0c14*/ 	.word	0x000033c0
        /*0c18*/ 	.word	0x0000000e
        /*0c1c*/ 	.word	0x0002d890
        /*0c20*/ 	.short	0x010a
        /*0c22*/ 	.byte	0x3f
	.zero		1


	//   ....[23]....
        /*0c24*/ 	.word	0x00004dc0
        /*0c28*/ 	.word	0x0000000e
        /*0c2c*/ 	.word	0x0002d890
        /*0c30*/ 	.short	0x010a
        /*0c32*/ 	.byte	0x3f
	.zero		1


	//   ....[24]....
        /*0c34*/ 	.word	0x00006770
        /*0c38*/ 	.word	0x0000000e
        /*0c3c*/ 	.word	0x0002d890
        /*0c40*/ 	.short	0x010a
        /*0c42*/ 	.byte	0x3f
	.zero		1


	//   ....[25]....
        /*0c44*/ 	.word	0x000069e0
        /*0c48*/ 	.word	0x0000001c
        /*0c4c*/ 	.word	0x00000000
        /*0c50*/ 	.short	0x0101
        /*0c52*/ 	.byte	0x3f
	.zero		1


	//   ....[26]....
        /*0c54*/ 	.word	0x00006a20
        /*0c58*/ 	.word	0x0000000e
        /*0c5c*/ 	.word	0x0002d8b0
        /*0c60*/ 	.short	0x010a
        /*0c62*/ 	.byte	0x3f
	.zero		1


	//   ....[27]....
        /*0c64*/ 	.word	0x00006d60
        /*0c68*/ 	.word	0x0000000e
        /*0c6c*/ 	.word	0x00000000
        /*0c70*/ 	.short	0x0101
        /*0c72*/ 	.byte	0x3f
	.zero		1


	//   ....[28]....
        /*0c74*/ 	.word	0x00007760
        /*0c78*/ 	.word	0x00000002
        /*0c7c*/ 	.word	0x0002d800
        /*0c80*/ 	.short	0x010a
        /*0c82*/ 	.byte	0x3f
	.zero		1


	//   ....[29]....
        /*0c84*/ 	.word	0x000077b0
        /*0c88*/ 	.word	0x00000002
        /*0c8c*/ 	.word	0x0002d800
        /*0c90*/ 	.short	0x010a
        /*0c92*/ 	.byte	0x3f
	.zero		1


	//   ....[30]....
        /*0c94*/ 	.word	0x00008390
        /*0c98*/ 	.word	0x00000002
        /*0c9c*/ 	.word	0x0002d800
        /*0ca0*/ 	.short	0x010a
        /*0ca2*/ 	.byte	0x3f
	.zero		1


	//   ....[31]....
        /*0ca4*/ 	.word	0x00009ef0
        /*0ca8*/ 	.word	0x00000002
        /*0cac*/ 	.word	0x0002d800
        /*0cb0*/ 	.short	0x010a
        /*0cb2*/ 	.byte	0x3f
	.zero		1


	//   ....[32]....
        /*0cb4*/ 	.word	0x0000b5b0
        /*0cb8*/ 	.word	0x00000003
        /*0cbc*/ 	.word	0x0002d830
        /*0cc0*/ 	.short	0x010a
        /*0cc2*/ 	.byte	0x3f
	.zero		1


	//   ....[33]....
        /*0cc4*/ 	.word	0x0000b620
        /*0cc8*/ 	.word	0x00000003
        /*0ccc*/ 	.word	0x0002d830
        /*0cd0*/ 	.short	0x010a
        /*0cd2*/ 	.byte	0x3f
	.zero		1


	//   ....[34]....
        /*0cd4*/ 	.word	0x0000bc60
        /*0cd8*/ 	.word	0x00000000
        /*0cdc*/ 	.word	0x00000000
        /*0ce0*/ 	.short	0x0101
        /*0ce2*/ 	.byte	0x3f
	.zero		1


	//   ....[35]....
        /*0ce4*/ 	.word	0x0000ec30
        /*0ce8*/ 	.word	0x00000009
        /*0cec*/ 	.word	0x0002d830
        /*0cf0*/ 	.short	0x010a
        /*0cf2*/ 	.byte	0x3f
	.zero		1


	//   ....[36]....
        /*0cf4*/ 	.word	0x0000ec80
        /*0cf8*/ 	.word	0x00000009
        /*0cfc*/ 	.word	0x0002d830
        /*0d00*/ 	.short	0x010a
        /*0d02*/ 	.byte	0x3f
	.zero		1


	//   ....[37]....
        /*0d04*/ 	.word	0x0000f0a0
        /*0d08*/ 	.word	0x00000009
        /*0d0c*/ 	.word	0x0002d850
        /*0d10*/ 	.short	0x010a
        /*0d12*/ 	.byte	0x3f
	.zero		1


	//   ....[38]....
        /*0d14*/ 	.word	0x0000f0e0
        /*0d18*/ 	.word	0x00000009
        /*0d1c*/ 	.word	0x0002d850
        /*0d20*/ 	.short	0x010a
        /*0d22*/ 	.byte	0x3f
	.zero		1


	//   ....[39]....
        /*0d24*/ 	.word	0x0000f800
        /*0d28*/ 	.word	0x00000009
        /*0d2c*/ 	.word	0x00000000
        /*0d30*/ 	.short	0x0101
        /*0d32*/ 	.byte	0x3f
	.zero		1


	//   ....[40]....
        /*0d34*/ 	.word	0x00010190
        /*0d38*/ 	.word	0x00000008
        /*0d3c*/ 	.word	0x00000000
        /*0d40*/ 	.short	0x0101
        /*0d42*/ 	.byte	0x3f
	.zero		1


	//   ....[41]....
        /*0d44*/ 	.word	0x000122f0
        /*0d48*/ 	.word	0x00000000
        /*0d4c*/ 	.word	0x0002d830
        /*0d50*/ 	.short	0x010a
        /*0d52*/ 	.byte	0x3f
	.zero		1


	//   ....[42]....
        /*0d54*/ 	.word	0x00012340
        /*0d58*/ 	.word	0x00000000
        /*0d5c*/ 	.word	0x0002d830
        /*0d60*/ 	.short	0x010a
        /*0d62*/ 	.byte	0x3f
	.zero		1


	//   ....[43]....
        /*0d64*/ 	.word	0x00012760
        /*0d68*/ 	.word	0x00000006
        /*0d6c*/ 	.word	0x0002d850
        /*0d70*/ 	.short	0x010a
        /*0d72*/ 	.byte	0x3f
	.zero		1


	//   ....[44]....
        /*0d74*/ 	.word	0x000127a0
        /*0d78*/ 	.word	0x00000006
        /*0d7c*/ 	.word	0x0002d850
        /*0d80*/ 	.short	0x010a
        /*0d82*/ 	.byte	0x3f
	.zero		1


	//   ....[45]....
        /*0d84*/ 	.word	0x00013810
        /*0d88*/ 	.word	0x0000000b
        /*0d8c*/ 	.word	0x00000000
        /*0d90*/ 	.short	0x0101
        /*0d92*/ 	.byte	0x3f
	.zero		1


	//   ....[46]....
        /*0d94*/ 	.word	0x00013820
        /*0d98*/ 	.word	0x00000009
        /*0d9c*/ 	.word	0x00000000
        /*0da0*/ 	.short	0x0101
        /*0da2*/ 	.byte	0x3f
	.zero		1


	//   ....[47]....
        /*0da4*/ 	.word	0x000146e0
        /*0da8*/ 	.word	0x00000000
        /*0dac*/ 	.word	0x0002d830
        /*0db0*/ 	.short	0x010a
        /*0db2*/ 	.byte	0x3f
	.zero		1


	//   ....[48]....
        /*0db4*/ 	.word	0x00014730
        /*0db8*/ 	.word	0x00000000
        /*0dbc*/ 	.word	0x0002d830
        /*0dc0*/ 	.short	0x010a
        /*0dc2*/ 	.byte	0x3f
	.zero		1


	//   ....[49]....
        /*0dc4*/ 	.word	0x00014b50
        /*0dc8*/ 	.word	0x00000006
        /*0dcc*/ 	.word	0x0002d850
        /*0dd0*/ 	.short	0x010a
        /*0dd2*/ 	.byte	0x3f
	.zero		1


	//   ....[50]....
        /*0dd4*/ 	.word	0x00014b90
        /*0dd8*/ 	.word	0x00000006
        /*0ddc*/ 	.word	0x0002d850
        /*0de0*/ 	.short	0x010a
        /*0de2*/ 	.byte	0x3f
	.zero		1


	//   ....[51]....
        /*0de4*/ 	.word	0x00015260
        /*0de8*/ 	.word	0x0000000a
        /*0dec*/ 	.word	0x00000000
        /*0df0*/ 	.short	0x0101
        /*0df2*/ 	.byte	0x3f
	.zero		1


	//   ....[52]....
        /*0df4*/ 	.word	0x00015c50
        /*0df8*/ 	.word	0x00000000
        /*0dfc*/ 	.word	0x00000000
        /*0e00*/ 	.short	0x0101
        /*0e02*/ 	.byte	0x3f
	.zero		1


	//   ....[53]....
        /*0e04*/ 	.word	0x00017a60
        /*0e08*/ 	.word	0x0000000a
        /*0e0c*/ 	.word	0x0002d850
        /*0e10*/ 	.short	0x010a
        /*0e12*/ 	.byte	0x3f
	.zero		1


	//   ....[54]....
        /*0e14*/ 	.word	0x00017b10
        /*0e18*/ 	.word	0x0000000a
        /*0e1c*/ 	.word	0x0002d850
        /*0e20*/ 	.short	0x010a
        /*0e22*/ 	.byte	0x3f
	.zero		1


	//   ....[55]....
        /*0e24*/ 	.word	0x000182f0
        /*0e28*/ 	.word	0x00000007
        /*0e2c*/ 	.word	0x00000000
        /*0e30*/ 	.short	0x0101
        /*0e32*/ 	.byte	0x3f
	.zero		1


	//   ....[56]....
        /*0e34*/ 	.word	0x00019650
        /*0e38*/ 	.word	0x00000000
        /*0e3c*/ 	.word	0x00000000
        /*0e40*/ 	.short	0x0101
        /*0e42*/ 	.byte	0x3f
	.zero		1


	//   ....[57]....
        /*0e44*/ 	.word	0x0001bc70
        /*0e48*/ 	.word	0x00000016
        /*0e4c*/ 	.word	0x0002d820
        /*0e50*/ 	.short	0x010a
        /*0e52*/ 	.byte	0x3f
	.zero		1


	//   ....[58]....
        /*0e54*/ 	.word	0x0001bd30
        /*0e58*/ 	.word	0x0000000b
        /*0e5c*/ 	.word	0x0002d8a0
        /*0e60*/ 	.short	0x010a
        /*0e62*/ 	.byte	0x3f
	.zero		1


	//   ....[59]....
        /*0e64*/ 	.word	0x0001c140
        /*0e68*/ 	.word	0x0000000b
        /*0e6c*/ 	.word	0x0002d8c0
        /*0e70*/ 	.short	0x010a
        /*0e72*/ 	.byte	0x3f
	.zero		1


	//   ....[60]....
        /*0e74*/ 	.word	0x0001c680
        /*0e78*/ 	.word	0x00000006
        /*0e7c*/ 	.word	0x0002d8a0
        /*0e80*/ 	.short	0x010a
        /*0e82*/ 	.byte	0x3f
	.zero		1


	//   ....[61]....
        /*0e84*/ 	.word	0x0001ca80
        /*0e88*/ 	.word	0x00000006
        /*0e8c*/ 	.word	0x0002d8c0
        /*0e90*/ 	.short	0x010a
        /*0e92*/ 	.byte	0x3f
	.zero		1


	//   ....[62]....
        /*0e94*/ 	.word	0x0001db90
        /*0e98*/ 	.word	0x00000000
        /*0e9c*/ 	.word	0x0002d840
        /*0ea0*/ 	.short	0x010a
        /*0ea2*/ 	.byte	0x3f
	.zero		1


	//   ....[63]....
        /*0ea4*/ 	.word	0x0001eab0
        /*0ea8*/ 	.word	0x00000016
        /*0eac*/ 	.word	0x0002d800
        /*0eb0*/ 	.short	0x0107
        /*0eb2*/ 	.byte	0x3f
	.zero		1


	//   ....[64]....
        /*0eb4*/ 	.word	0x0001eba0
        /*0eb8*/ 	.word	0x00000016
        /*0ebc*/ 	.word	0x0002d800
        /*0ec0*/ 	.short	0x0101
        /*0ec2*/ 	.byte	0x3f
	.zero		1


	//   ....[65]....
        /*0ec4*/ 	.word	0x0001ebc0
        /*0ec8*/ 	.word	0x00000016
        /*0ecc*/ 	.word	0x0002d820
        /*0ed0*/ 	.short	0x010a
        /*0ed2*/ 	.byte	0x3f
	.zero		1


	//   ....[66]....
        /*0ed4*/ 	.word	0x0001eef0
        /*0ed8*/ 	.word	0x00000003
        /*0edc*/ 	.word	0x0002d840
        /*0ee0*/ 	.short	0x010a
        /*0ee2*/ 	.byte	0x3f
	.zero		1


	//   ....[67]....
        /*0ee4*/ 	.word	0x0001f350
        /*0ee8*/ 	.word	0x00000002
        /*0eec*/ 	.word	0x0002d860
        /*0ef0*/ 	.short	0x010a
        /*0ef2*/ 	.byte	0x3f
	.zero		1


	//   ....[68]....
        /*0ef4*/ 	.word	0x0001faa0
        /*0ef8*/ 	.word	0x00000004
        /*0efc*/ 	.word	0x0002d840
        /*0f00*/ 	.short	0x010a
        /*0f02*/ 	.byte	0x3f
	.zero		1


	//   ....[69]....
        /*0f04*/ 	.word	0x0001ff00
        /*0f08*/ 	.word	0x00000003
        /*0f0c*/ 	.word	0x0002d860
        /*0f10*/ 	.short	0x010a
        /*0f12*/ 	.byte	0x3f
	.zero		1


	//   ....[70]....
        /*0f14*/ 	.word	0x000205a0
        /*0f18*/ 	.word	0x00000004
        /*0f1c*/ 	.word	0x0002d840
        /*0f20*/ 	.short	0x010a
        /*0f22*/ 	.byte	0x3f
	.zero		1


	//   ....[71]....
        /*0f24*/ 	.word	0x00020a00
        /*0f28*/ 	.word	0x00000003
        /*0f2c*/ 	.word	0x0002d860
        /*0f30*/ 	.short	0x010a
        /*0f32*/ 	.byte	0x3f
	.zero		1


	//   ....[72]....
        /*0f34*/ 	.word	0x00021040
        /*0f38*/ 	.word	0x00000003
        /*0f3c*/ 	.word	0x0002d860
        /*0f40*/ 	.short	0x010a
        /*0f42*/ 	.byte	0x3f
	.zero		1


	//   ....[73]....
        /*0f44*/ 	.word	0x00022190
        /*0f48*/ 	.word	0x00000007
        /*0f4c*/ 	.word	0x0002d820
        /*0f50*/ 	.short	0x010a
        /*0f52*/ 	.byte	0x3f
	.zero		1


	//   ....[74]....
        /*0f54*/ 	.word	0x00022320
        /*0f58*/ 	.word	0x00000005
        /*0f5c*/ 	.word	0x00000000
        /*0f60*/ 	.short	0x010a
        /*0f62*/ 	.byte	0x3f
	.zero		1


	//   ....[75]....
        /*0f64*/ 	.word	0x00022390
        /*0f68*/ 	.word	0x00000003
        /*0f6c*/ 	.word	0x00000000
        /*0f70*/ 	.short	0x010a
        /*0f72*/ 	.byte	0x3f
	.zero		1


	//   ....[76]....
        /*0f74*/ 	.word	0x000223f0
        /*0f78*/ 	.word	0x00000005
        /*0f7c*/ 	.word	0x00000000
        /*0f80*/ 	.short	0x010a
        /*0f82*/ 	.byte	0x3f
	.zero		1


	//   ....[77]....
        /*0f84*/ 	.word	0x00022420
        /*0f88*/ 	.word	0x00000003
        /*0f8c*/ 	.word	0x00000000
        /*0f90*/ 	.short	0x010a
        /*0f92*/ 	.byte	0x3f
	.zero		1


	//   ....[78]....
        /*0f94*/ 	.word	0x00022480
        /*0f98*/ 	.word	0x0000000e
        /*0f9c*/ 	.word	0x0002d890
        /*0fa0*/ 	.short	0x010a
        /*0fa2*/ 	.byte	0x3f
	.zero		1


	//   ....[79]....
        /*0fa4*/ 	.word	0x000224d0
        /*0fa8*/ 	.word	0x0000000e
        /*0fac*/ 	.word	0x0002d890
        /*0fb0*/ 	.short	0x010a
        /*0fb2*/ 	.byte	0x3f
	.zero		1


	//   ....[80]....
        /*0fb4*/ 	.word	0x00022520
        /*0fb8*/ 	.word	0x0000000e
        /*0fbc*/ 	.word	0x0002d890
        /*0fc0*/ 	.short	0x010a
        /*0fc2*/ 	.byte	0x3f
	.zero		1


	//   ....[81]....
        /*0fc4*/ 	.word	0x00022570
        /*0fc8*/ 	.word	0x0000000e
        /*0fcc*/ 	.word	0x0002d8b0
        /*0fd0*/ 	.short	0x010a
        /*0fd2*/ 	.byte	0x3f
	.zero		1


	//   ....[82]....
        /*0fd4*/ 	.word	0x00022870
        /*0fd8*/ 	.word	0x00000002
        /*0fdc*/ 	.word	0x0002d800
        /*0fe0*/ 	.short	0x010a
        /*0fe2*/ 	.byte	0x3f
	.zero		1


	//   ....[83]....
        /*0fe4*/ 	.word	0x00022a90
        /*0fe8*/ 	.word	0x00000002
        /*0fec*/ 	.word	0x0002d800
        /*0ff0*/ 	.short	0x010a
        /*0ff2*/ 	.byte	0x3f
	.zero		1


	//   ....[84]....
        /*0ff4*/ 	.word	0x00022ae0
        /*0ff8*/ 	.word	0x00000003
        /*0ffc*/ 	.word	0x0002d830
        /*1000*/ 	.short	0x010a
        /*1002*/ 	.byte	0x3f
	.zero		1


	//   ....[85]....
        /*1004*/ 	.word	0x00022b30
        /*1008*/ 	.word	0x00000009
        /*100c*/ 	.word	0x0002d830
        /*1010*/ 	.short	0x010a
        /*1012*/ 	.byte	0x3f
	.zero		1


	//   ....[86]....
        /*1014*/ 	.word	0x00022b80
        /*1018*/ 	.word	0x00000009
        /*101c*/ 	.word	0x0002d850
        /*1020*/ 	.short	0x010a
        /*1022*/ 	.byte	0x3f
	.zero		1


	//   ....[87]....
        /*1024*/ 	.word	0x00022bd0
        /*1028*/ 	.word	0x00000000
        /*102c*/ 	.word	0x0002d830
        /*1030*/ 	.short	0x010a
        /*1032*/ 	.byte	0x3f
	.zero		1


	//   ....[88]....
        /*1034*/ 	.word	0x00022c20
        /*1038*/ 	.word	0x00000006
        /*103c*/ 	.word	0x0002d850
        /*1040*/ 	.short	0x010a
        /*1042*/ 	.byte	0x3f
	.zero		1


	//   ....[89]....
        /*1044*/ 	.word	0x00022c70
        /*1048*/ 	.word	0x00000000
        /*104c*/ 	.word	0x0002d830
        /*1050*/ 	.short	0x010a
        /*1052*/ 	.byte	0x3f
	.zero		1


	//   ....[90]....
        /*1054*/ 	.word	0x00022cc0
        /*1058*/ 	.word	0x00000006
        /*105c*/ 	.word	0x0002d850
        /*1060*/ 	.short	0x010a
        /*1062*/ 	.byte	0x3f
	.zero		1


	//   ....[91]....
        /*1064*/ 	.word	0x00022d10
        /*1068*/ 	.word	0x0000000a
        /*106c*/ 	.word	0x0002d850
        /*1070*/ 	.short	0x010a
        /*1072*/ 	.byte	0x3f
	.zero		1


	//   ....[92]....
        /*1074*/ 	.word	0x000230b0
        /*1078*/ 	.word	0x00000016
        /*107c*/ 	.word	0x0002d820
        /*1080*/ 	.short	0x010a
        /*1082*/ 	.byte	0x3f
	.zero		1


	//   ....[93]....
        /*1084*/ 	.word	0x00023100
        /*1088*/ 	.word	0x0000000b
        /*108c*/ 	.word	0x0002d8a0
        /*1090*/ 	.short	0x010a
        /*1092*/ 	.byte	0x3f
	.zero		1


	//   ....[94]....
        /*1094*/ 	.word	0x00023150
        /*1098*/ 	.word	0x0000000b
        /*109c*/ 	.word	0x0002d8c0
        /*10a0*/ 	.short	0x010a
        /*10a2*/ 	.byte	0x3f
	.zero		1


	//   ....[95]....
        /*10a4*/ 	.word	0x000231a0
        /*10a8*/ 	.word	0x00000006
        /*10ac*/ 	.word	0x0002d8a0
        /*10b0*/ 	.short	0x010a
        /*10b2*/ 	.byte	0x3f
	.zero		1


	//   ....[96]....
        /*10b4*/ 	.word	0x000231f0
        /*10b8*/ 	.word	0x00000006
        /*10bc*/ 	.word	0x0002d8c0
        /*10c0*/ 	.short	0x010a
        /*10c2*/ 	.byte	0x3f
	.zero		1


	//   ....[97]....
        /*10c4*/ 	.word	0x00023390
        /*10c8*/ 	.word	0x00000000
        /*10cc*/ 	.word	0x0002d840
        /*10d0*/ 	.short	0x010a
        /*10d2*/ 	.byte	0x3f
	.zero		1


	//   ....[98]....
        /*10d4*/ 	.word	0x00023c40
        /*10d8*/ 	.word	0x00000016
        /*10dc*/ 	.word	0x0002d820
        /*10e0*/ 	.short	0x010a
        /*10e2*/ 	.byte	0x3f
	.zero		1


	//   ....[99]....
        /*10e4*/ 	.word	0x00023c90
        /*10e8*/ 	.word	0x00000003
        /*10ec*/ 	.word	0x0002d840
        /*10f0*/ 	.short	0x010a
        /*10f2*/ 	.byte	0x3f
	.zero		1


	//   ....[100]....
        /*10f4*/ 	.word	0x00023ce0
        /*10f8*/ 	.word	0x00000002
        /*10fc*/ 	.word	0x0002d860
        /*1100*/ 	.short	0x010a
        /*1102*/ 	.byte	0x3f
	.zero		1


	//   ....[101]....
        /*1104*/ 	.word	0x00023d30
        /*1108*/ 	.word	0x00000004
        /*110c*/ 	.word	0x0002d840
        /*1110*/ 	.short	0x010a
        /*1112*/ 	.byte	0x3f
	.zero		1


	//   ....[102]....
        /*1114*/ 	.word	0x00023d80
        /*1118*/ 	.word	0x00000003
        /*111c*/ 	.word	0x0002d860
        /*1120*/ 	.short	0x010a
        /*1122*/ 	.byte	0x3f
	.zero		1


	//   ....[103]....
        /*1124*/ 	.word	0x00023dd0
        /*1128*/ 	.word	0x00000004
        /*112c*/ 	.word	0x0002d840
        /*1130*/ 	.short	0x010a
        /*1132*/ 	.byte	0x3f
	.zero		1


	//   ....[104]....
        /*1134*/ 	.word	0x00023e20
        /*1138*/ 	.word	0x00000003
        /*113c*/ 	.word	0x0002d860
        /*1140*/ 	.short	0x010a
        /*1142*/ 	.byte	0x3f
	.zero		1


	//   ....[105]....
        /*1144*/ 	.word	0x00023e70
        /*1148*/ 	.word	0x00000003
        /*114c*/ 	.word	0x0002d860
        /*1150*/ 	.short	0x010a
        /*1152*/ 	.byte	0x3f
	.zero		1


	//   ....[106]....
        /*1154*/ 	.word	0x00024810
        /*1158*/ 	.word	0x00000007
        /*115c*/ 	.word	0x0002d820
        /*1160*/ 	.short	0x010a
        /*1162*/ 	.byte	0x3f
	.zero		1


	//   ....[107]....
        /*1164*/ 	.word	0x000249b0
        /*1168*/ 	.word	0x00000005
        /*116c*/ 	.word	0x00000000
        /*1170*/ 	.short	0x010a
        /*1172*/ 	.byte	0x3f
	.zero		1


	//   ....[108]....
        /*1174*/ 	.word	0x00024a00
        /*1178*/ 	.word	0x00000003
        /*117c*/ 	.word	0x00000000
        /*1180*/ 	.short	0x010a
        /*1182*/ 	.byte	0x3f
	.zero		1


	//   ....[109]....
        /*1184*/ 	.word	0x00024a50
        /*1188*/ 	.word	0x00000005
        /*118c*/ 	.word	0x00000000
        /*1190*/ 	.short	0x010a
        /*1192*/ 	.byte	0x3f
	.zero		1


	//----- nvinfo : EIATTR_NUM_MBARRIERS
	.align		4
.L_1383:
        /*1194*/ 	.byte	0x03, 0x38
        /*1196*/ 	.short	0x0016


	//----- nvinfo : EIATTR_EXIT_INSTR_OFFSETS
	.align		4
        /*1198*/ 	.byte	0x04, 0x1c
        /*119a*/ 	.short	(.L_1385 - .L_1384)


	//   ....[0]....
.L_1384:
        /*119c*/ 	.word	0x00022470


	//----- nvinfo : EIATTR_MAX_THREADS
	.align		4
.L_1385:
        /*11a0*/ 	.byte	0x04, 0x05
        /*11a2*/ 	.short	(.L_1387 - .L_1386)
.L_1386:
        /*11a4*/ 	.word	0x00000200
        /*11a8*/ 	.word	0x00000001
        /*11ac*/ 	.word	0x00000001


	//----- nvinfo : EIATTR_CRS_STACK_SIZE
	.align		4
.L_1387:
        /*11b0*/ 	.byte	0x04, 0x1e
        /*11b2*/ 	.short	(.L_1389 - .L_1388)
.L_1388:
        /*11b4*/ 	.word	0x00000000


	//----- nvinfo : EIATTR_CBANK_PARAM_SIZE
	.align		4
.L_1389:
        /*11b8*/ 	.byte	0x03, 0x19
        /*11ba*/ 	.short	0x0af0


	//----- nvinfo : EIATTR_PARAM_CBANK
	.align		4
        /*11bc*/ 	.byte	0x04, 0x0a
        /*11be*/ 	.short	(.L_1391 - .L_1390)
	.align		4
.L_1390:
        /*11c0*/ 	.word	index@(.nv.constant0._ZN7cutlass13device_kernelIN5flash11enable_sm90INS1_16FlashAttnFwdSm90INS1_25CollectiveMainloopFwdSm90ILi2EN4cute5tupleIJNS5_1CILi1EEES8_S8_EEENS6_IJNS7_ILi192EEENS7_ILi128EEENS7_ILi96EEEEEELi96ENS_6half_tEfNS_4arch4Sm90ELb0ELb1ELb0ELb1ELb0ELb1ELb0ELb0ELb1ELb1ELb0ELb0EEENS1_21CollectiveEpilogueFwdINS6_IJSA_SC_SB_EEES9_SE_SG_Li384ELb1ELb1ELb0ELb0EEENS1_36VarlenDynamicPersistentTileSchedulerILi192ELi128ELi384ELi128ELb0ELb1ELb1ELb1ELb0ELb1EEEEEEEEEvNT_6ParamsE)
        /*11c4*/ 	.short	0x0210
        /*11c6*/ 	.short	0x0af0


	//----- nvinfo : EIATTR_SW_WAR
	.align		4
.L_1391:
        /*11c8*/ 	.byte	0x04, 0x36
        /*11ca*/ 	.short	(.L_1393 - .L_1392)
.L_1392:
        /*11cc*/ 	.word	0x00000008
.L_1393:


//--------------------- .nv.info._ZN7cutlass13device_kernelIN5flash11enable_sm90INS1_16FlashAttnFwdSm90INS1_25CollectiveMainloopFwdSm90ILi2EN4cute5tupleIJNS5_1CILi1EEES8_S8_EEENS6_IJNS7_ILi192EEENS7_ILi144EEENS7_ILi96EEEEEELi96ENS_6half_tEfNS_4arch4Sm90ELb1ELb0ELb0ELb0ELb0ELb0ELb0ELb0ELb1ELb1ELb0ELb0EEENS1_21CollectiveEpilogueFwdINS6_IJSA_SC_SB_EEES9_SE_SG_Li384ELb0ELb1ELb0ELb0EEENS1_30DynamicPersistentTileSchedulerILi384ELi128ELb0ELb1ELb1EEEEEEEEEvNT_6ParamsE --------------------------
	.section	.nv.info._ZN7cutlass13device_kernelIN5flash11enable_sm90INS1_16FlashAttnFwdSm90INS1_25CollectiveMainloopFwdSm90ILi2EN4cute5tupleIJNS5_1CILi1EEES8_S8_EEENS6_IJNS7_ILi192EEENS7_ILi144EEENS7_ILi96EEEEEELi96ENS_6half_tEfNS_4arch4Sm90ELb1ELb0ELb0ELb0ELb0ELb0ELb0ELb0ELb1ELb1ELb0ELb0EEENS1_21CollectiveEpilogueFwdINS6_IJSA_SC_SB_EEES9_SE_SG_Li384ELb0ELb1ELb0ELb0EEENS1_30DynamicPersistentTileSchedulerILi384ELi128ELb0ELb1ELb1EEEEEEEEEvNT_6ParamsE,"",@"SHT_CUDA_INFO"
	.sectionflags	@""
	.align	4


	//----- nvinfo : EIATTR_CUDA_API_VERSION
	.align		4
        /*0000*/ 	.byte	0x04, 0x37
        /*0002*/ 	.short	(.L_1395 - .L_1394)
.L_1394:
        /*0004*/ 	.word	0x00000082


	//----- nvinfo : EIATTR_KPARAM_INFO
	.align		4
.L_1395:
        /*0008*/ 	.byte	0x04, 0x17
        /*000a*/ 	.short	(.L_1397 - .L_1396)
.L_1396:
        /*000c*/ 	.word	0x00000000
        /*0010*/ 	.short	0x0000
        /*0012*/ 	.short	0x0070
        /*0014*/ 	.byte	0x00, 0xf0, 0x01, 0x2a


	//----- nvinfo : EIATTR_SPARSE_MMA_MASK
	.align		4
.L_1397:
        /*0018*/ 	.byte	0x03, 0x50
        /*001a*/ 	.short	0x0000


	//----- nvinfo : EIATTR_MAXREG_COUNT
	.align		4
        /*001c*/ 	.byte	0x03, 0x1b
        /*001e*/ 	.short	0x0080


	//----- nvinfo : EIATTR_NUM_BARRIERS
	.align		4
        /*0020*/ 	.byte	0x02, 0x4c
        /*0022*/ 	.byte	0x10
	.zero		1


	//----- nvinfo : EIATTR_EXTERNS
	.align		4
        /*0024*/ 	.byte	0x04, 0x0f
        /*0026*/ 	.short	(.L_1399 - .L_1398)


	//   ....[0]....
	.align		4
.L_1398:
        /*0028*/ 	.word	index@(__assertfail)


	//----- nvinfo : EIATTR_ANNOTATIONS
	.align		4
.L_1399:
        /*002c*/ 	.byte	0x04, 0x55
        /*002e*/ 	.short	(.L_1401 - .L_1400)


	//   ....[0]....
.L_1400:
        /*0030*/ 	.word	0x00000001
        /*0034*/ 	.byte	0x50, 0x09, 0x00, 0x00, 0x01, 0x00, 0x00, 0x00, 0x60, 0x0a, 0x00, 0x00, 0x01, 0x00, 0x00, 0x00
        /*0044*/ 	.byte	0xa0, 0xee, 0x00, 0x00, 0x01, 0x00, 0x00, 0x00, 0xb0, 0xee, 0x00, 0x00, 0x01, 0x00, 0x00, 0x00
        /*0054*/ 	.byte	0x30, 0xef, 0x00, 0x00, 0x01, 0x00, 0x00, 0x00, 0x10, 0x0c, 0x01, 0x00, 0x01, 0x00, 0x00, 0x00
        /*0064*/ 	.byte	0x30, 0x0c, 0x01, 0x00, 0x01, 0x00, 0x00, 0x00, 0x00, 0x34, 0x01, 0x00, 0x01, 0x00, 0x00, 0x00
        /*0074*/ 	.byte	0xa0, 0x35, 0x01, 0x00, 0x01, 0x00, 0x00, 0x00, 0x40, 0x37, 0x01, 0x00


	//----- nvinfo : EIATTR_MERCURY_ISA_VERSION
	.align		4
.L_1401:
        /*0080*/ 	.byte	0x03, 0x5f
        /*0082*/ 	.short	0x0101


	//----- nvinfo : EIATTR_INT_WARP_WIDE_INSTR_OFFSETS
	.align		4
        /*0084*/ 	.byte	0x04, 0x31
        /*0086*/ 	.short	(.L_1403 - .L_1402)


	//   ....[0]....
.L_1402:
        /*0088*/ 	.word	0x00000130


	//   ....[1]....
        /*008c*/ 	.word	0x00000170


	//   ....[2]....
        /*0090*/ 	.word	0x000001e0


	//   ....[3]....
        /*0094*/ 	.word	0x0000f590


	//   ....[4]....
        /*0098*/ 	.word	0x0000f630


	//   ....[5]....
        /*009c*/ 	.word	0x00012e80


	//   ....[6]....
        /*00a0*/ 	.word	0x00012f20


	//----- nvinfo : EIATTR_COOP_GROUP_MASK_REGIDS
	.align		4
.L_1403:
        /*00a4*/ 	.byte	0x04, 0x29
        /*00a6*/ 	.short	(.L_1405 - .L_1404)


	//   ....[0]....
.L_1404:
        /*00a8*/ 	.word	0xffffffff


	//   ....[1]....
        /*00ac*/ 	.word	0xffffffff


	//   ....[2]....
        /*00b0*/ 	.word	0xffffffff


	//   ....[3]....
        /*00b4*/ 	.word	0xffffffff


	//   ....[4]....
        /*00b8*/ 	.word	0xffffffff


	//   ....[5]....
        /*00bc*/ 	.word	0xffffffff


	//   ....[6]....
        /*00c0*/ 	.word	0xffffffff


	//   ....[7]....
        /*00c4*/ 	.word	0xffffffff


	//   ....[8]....
        /*00c8*/ 	.word	0xffffffff


	//   ....[9]....
        /*00cc*/ 	.word	0xffffffff


	//   ....[10]....
        /*00d0*/ 	.word	0xffffffff


	//   ....[11]....
        /*00d4*/ 	.word	0xffffffff


	//   ....[12]....
        /*00d8*/ 	.word	0xffffffff


	//   ....[13]....
        /*00dc*/ 	.word	0xffffffff


	//   ....[14]....
        /*00e0*/ 	.word	0xffffffff


	//   ....[15]....
        /*00e4*/ 	.word	0xffffffff


	//   ....[16]....
        /*00e8*/ 	.word	0xffffffff


	//   ....[17]....
        /*00ec*/ 	.word	0xffffffff


	//   ....[18]....
        /*00f0*/ 	.word	0xffffffff


	//   ....[19]....
        /*00f4*/ 	.word	0xffffffff


	//   ....[20]....
        /*00f8*/ 	.word	0xffffffff


	//   ....[21]....
        /*00fc*/ 	.word	0xffffffff


	//   ....[22]....
        /*0100*/ 	.word	0xffffffff


	//   ....[23]....
        /*0104*/ 	.word	0xffffffff


	//   ....[24]....
        /*0108*/ 	.word	0xffffffff


	//   ....[25]....
        /*010c*/ 	.word	0xffffffff


	//   ....[26]....
        /*0110*/ 	.word	0xffffffff


	//   ....[27]....
        /*0114*/ 	.word	0xffffffff


	//   ....[28]....
        /*0118*/ 	.word	0xffffffff


	//   ....[29]....
        /*011c*/ 	.word	0xffffffff


	//   ....[30]....
        /*0120*/ 	.word	0xffffffff


	//   ....[31]....
        /*0124*/ 	.word	0xffffffff


	//   ....[32]....
        /*0128*/ 	.word	0xffffffff


	//   ....[33]....
        /*012c*/ 	.word	0xffffffff


	//   ....[34]....
        /*0130*/ 	.word	0xffffffff


	//   ....[35]....
        /*0134*/ 	.word	0xffffffff


	//   ....[36]....
        /*0138*/ 	.word	0xffffffff


	//   ....[37]....
        /*013c*/ 	.word	0xffffffff


	//   ....[38]....
        /*0140*/ 	.word	0xffffffff


	//   ....[39]....
        /*0144*/ 	.word	0xffffffff


	//   ....[40]....
        /*0148*/ 	.word	0xffffffff


	//   ....[41]....
        /*014c*/ 	.word	0xffffffff


	//   ....[42]....
        /*0150*/ 	.word	0xffffffff


	//   ....[43]....
        /*0154*/ 	.word	0xffffffff


	//   ....[44]....
        /*0158*/ 	.word	0xffffffff


	//   ....[45]....
        /*015c*/ 	.word	0xffffffff


	//   ....[46]....
        /*0160*/ 	.word	0xffffffff


	//   ....[47]....
        /*0164*/ 	.word	0xffffffff


	//   ....[48]....
        /*0168*/ 	.word	0xffffffff


	//   ....[49]....
        /*016c*/ 	.word	0xffffffff


	//   ....[50]....
        /*0170*/ 	.word	0xffffffff


	//   ....[51]....
        /*0174*/ 	.word	0xffffffff


	//   ....[52]....
        /*0178*/ 	.word	0xffffffff


	//   ....[53]....
        /*017c*/ 	.word	0xffffffff


	//   ....[54]....
        /*0180*/ 	.word	0xffffffff


	//   ....[55]....
        /*0184*/ 	.word	0xffffffff


	//   ....[56]....
        /*0188*/ 	.word	0xffffffff


	//   ....[57]....
        /*018c*/ 	.word	0xffffffff


	//   ....[58]....
        /*0190*/ 	.word	0xffffffff


	//   ....[59]....
        /*0194*/ 	.word	0x0500000f


	//   ....[60]....
        /*0198*/ 	.word	0x0500000f


	//   ....[61]....
        /*019c*/ 	.word	0x0500000f


	//   ....[62]....
        /*01a0*/ 	.word	0x0500000f


	//   ....[63]....
        /*01a4*/ 	.word	0x0500000f


	//   ....[64]....
        /*01a8*/ 	.word	0x0500000f


	//   ....[65]....
        /*01ac*/ 	.word	0x0500000f


	//   ....[66]....
        /*01b0*/ 	.word	0x0500000f


	//   ....[67]....
        /*01b4*/ 	.word	0x0500000f


	//   ....[68]....
        /*01b8*/ 	.word	0x0500000f


	//   ....[69]....
        /*01bc*/ 	.word	0x0500000f


	//   ....[70]....
        /*01c0*/ 	.word	0x0500000f


	//   ....[71]....
        /*01c4*/ 	.word	0x0500000f


	//   ....[72]....
        /*01c8*/ 	.word	0x0500000f


	//   ....[73]....
        /*01cc*/ 	.word	0x0500000f


	//----- nvinfo : EIATTR_COOP_GROUP_INSTR_OFFSETS
	.align		4
.L_1405:
        /*01d0*/ 	.byte	0x04, 0x28
        /*01d2*/ 	.short	(.L_1407 - .L_1406)


	//   ....[0]....
.L_1406:
        /*01d4*/ 	.word	0x00000070


	//   ....[1]....
        /*01d8*/ 	.word	0x00000140


	//   ....[2]....
        /*01dc*/ 	.word	0x00000190


	//   ....[3]....
        /*01e0*/ 	.word	0x000003c0


	//   ....[4]....
        /*01e4*/ 	.word	0x00000520


	//   ....[5]....
        /*01e8*/ 	.word	0x00000640


	//   ....[6]....
        /*01ec*/ 	.word	0x000007a0


	//   ....[7]....
        /*01f0*/ 	.word	0x00001590


	//   ....[8]....
        /*01f4*/ 	.word	0x00002bf0


	//   ....[9]....
        /*01f8*/ 	.word	0x00002c00


	//   ....[10]....
        /*01fc*/ 	.word	0x000037f0


	//   ....[11]....
        /*0200*/ 	.word	0x00003890


	//   ....[12]....
        /*0204*/ 	.word	0x00004230


	//   ....[13]....
        /*0208*/ 	.word	0x000042b0


	//   ....[14]....
        /*020c*/ 	.word	0x00005140


	//   ....[15]....
        /*0210*/ 	.word	0x00006b50


	//   ....[16]....
        /*0214*/ 	.word	0x00006b80


	//   ....[17]....
        /*0218*/ 	.word	0x000073a0


	//   ....[18]....
        /*021c*/ 	.word	0x000074a0


	//   ....[19]....
        /*0220*/ 	.word	0x00007ef0


	//   ....[20]....
        /*0224*/ 	.word	0x00007f80


	//   ....[21]....
        /*0228*/ 	.word	0x00009340


	//   ....[22]....
        /*022c*/ 	.word	0x0000afc0


	//   ....[23]....
        /*0230*/ 	.word	0x0000aff0


	//   ....[24]....
        /*0234*/ 	.word	0x0000b630


	//   ....[25]....
        /*0238*/ 	.word	0x0000b6b0


	//   ....[26]....
        /*023c*/ 	.word	0x0000cae0


	//   ....[27]....
        /*0240*/ 	.word	0x0000cbf0


	//   ....[28]....
        /*0244*/ 	.word	0x0000cc50


	//   ....[29]....
        /*0248*/ 	.word	0x0000cd80


	//   ....[30]....
        /*024c*/ 	.word	0x0000cdb0


	//   ....[31]....
        /*0250*/ 	.word	0x0000dd10


	//   ....[32]....
        /*0254*/ 	.word	0x0000dd40


	//   ....[33]....
        /*0258*/ 	.word	0x0000dd80


	//   ....[34]....
        /*025c*/ 	.word	0x0000ddb0


	//   ....[35]....
        /*0260*/ 	.word	0x0000e2e0


	//   ....[36]....
        /*0264*/ 	.word	0x0000e310


	//   ....[37]....
        /*0268*/ 	.word	0x0000e420


	//   ....[38]....
        /*026c*/ 	.word	0x0000e440


	//   ....[39]....
        /*0270*/ 	.word	0x0000eb70


	//   ....[40]....
        /*0274*/ 	.word	0x0000eb80


	//   ....[41]....
        /*0278*/ 	.word	0x0000ec90


	//   ....[42]....
        /*027c*/ 	.word	0x0000ecb0


	//   ....[43]....
        /*0280*/ 	.word	0x0000ee60


	//   ....[44]....
        /*0284*/ 	.word	0x0000fb70


	//   ....[45]....
        /*0288*/ 	.word	0x000106d0


	//   ....[46]....
        /*028c*/ 	.word	0x00010710


	//   ....[47]....
        /*0290*/ 	.word	0x00010740


	//   ....[48]....
        /*0294*/ 	.word	0x00010810


	//   ....[49]....
        /*0298*/ 	.word	0x00010820


	//   ....[50]....
        /*029c*/ 	.word	0x000108d0


	//   ....[51]....
        /*02a0*/ 	.word	0x000108e0


	//   ....[52]....
        /*02a4*/ 	.word	0x000108f0


	//   ....[53]....
        /*02a8*/ 	.word	0x00010900


	//   ....[54]....
        /*02ac*/ 	.word	0x00010910


	//   ....[55]....
        /*02b0*/ 	.word	0x000109f0


	//   ....[56]....
        /*02b4*/ 	.word	0x00010a90


	//   ....[57]....
        /*02b8*/ 	.word	0x000134e0


	//   ....[58]....
        /*02bc*/ 	.word	0x000136c0


	//   ....[59]....
        /*02c0*/ 	.word	0x00013c40


	//   ....[60]....
        /*02c4*/ 	.word	0x00013da0


	//   ....[61]....
        /*02c8*/ 	.word	0x00013e10


	//   ....[62]....
        /*02cc*/ 	.word	0x00013f80


	//   ....[63]....
        /*02d0*/ 	.word	0x00013fd0


	//   ....[64]....
        /*02d4*/ 	.word	0x00014100


	//   ....[65]....
        /*02d8*/ 	.word	0x00014150


	//   ....[66]....
        /*02dc*/ 	.word	0x00014270


	//   ....[67]....
        /*02e0*/ 	.word	0x000142f0


	//   ....[68]....
        /*02e4*/ 	.word	0x00014400


	//   ....[69]....
        /*02e8*/ 	.word	0x00014450


	//   ....[70]....
        /*02ec*/ 	.word	0x00014550


	//   ....[71]....
        /*02f0*/ 	.word	0x000145a0


	//   ....[72]....
        /*02f4*/ 	.word	0x000148b0


	//   ....[73]....
        /*02f8*/ 	.word	0x000149d0


	//----- nvinfo : EIATTR_REG_RECONFIG
	.align		4
.L_1407:
        /*02fc*/ 	.byte	0x01, 0x54
	.zero		2


	//----- nvinfo : EIATTR_SYSCALL_OFFSETS
	.align		4
        /*0300*/ 	.byte	0x04, 0x46
        /*0302*/ 	.short	(.L_1409 - .L_1408)


	//   ....[0]....
.L_1408:
        /*0304*/ 	.word	0x00001790


	//   ....[1]....
        /*0308*/ 	.word	0x0000f790


	//   ....[2]....
        /*030c*/ 	.word	0x0000f8e0


	//   ....[3]....
        /*0310*/ 	.word	0x0000f9d0


	//   ....[4]....
        /*0314*/ 	.word	0x000101d0


	//----- nvinfo : EIATTR_MBARRIER_INSTR_OFFSETS
	.align		4
.L_1409:
        /*0318*/ 	.byte	0x04, 0x39
        /*031a*/ 	.short	(.L_1411 - .L_1410)


	//   ....[0]....
.L_1410:
        /*031c*/ 	.word	0x00000270
        /*0320*/ 	.word	0x000000ff
        /*0324*/ 	.word	0x00031c00
        /*0328*/ 	.short	0x0100
        /*032a*/ 	.byte	0x08
	.zero		1


	//   ....[1]....
        /*032c*/ 	.word	0x00000280
        /*0330*/ 	.word	0x000000ff
        /*0334*/ 	.word	0x00031c20
        /*0338*/ 	.short	0x0100
        /*033a*/ 	.byte	0x08
	.zero		1


	//   ....[2]....
        /*033c*/ 	.word	0x00000370
        /*0340*/ 	.word	0x000000ff
        /*0344*/ 	.word	0x00031c30
        /*0348*/ 	.short	0x0100
        /*034a*/ 	.byte	0x08
	.zero		1


	//   ....[3]....
        /*034c*/ 	.word	0x00000380
        /*0350*/ 	.word	0x000000ff
        /*0354*/ 	.word	0x00031c40
        /*0358*/ 	.short	0x0100
        /*035a*/ 	.byte	0x08
	.zero		1


	//   ....[4]....
        /*035c*/ 	.word	0x00000390
        /*0360*/ 	.word	0x000000ff
        /*0364*/ 	.word	0x00031c38
        /*0368*/ 	.short	0x0100
        /*036a*/ 	.byte	0x08
	.zero		1


	//   ....[5]....
        /*036c*/ 	.word	0x000003a0
        /*0370*/ 	.word	0x000000ff
        /*0374*/ 	.word	0x00031c48
        /*0378*/ 	.short	0x0100
        /*037a*/ 	.byte	0x08
	.zero		1


	//   ....[6]....
        /*037c*/ 	.word	0x000004d0
        /*0380*/ 	.word	0x000000ff
        /*0384*/ 	.word	0x00031c50
        /*0388*/ 	.short	0x0100
        /*038a*/ 	.byte	0x08
	.zero		1


	//   ....[7]....
        /*038c*/ 	.word	0x000004e0
        /*0390*/ 	.word	0x000000ff
        /*0394*/ 	.word	0x00031c60
        /*0398*/ 	.short	0x0100
        /*039a*/ 	.byte	0x08
	.zero		1


	//   ....[8]....
        /*039c*/ 	.word	0x000004f0
        /*03a0*/ 	.word	0x000000ff
        /*03a4*/ 	.word	0x00031c58
        /*03a8*/ 	.short	0x0100
        /*03aa*/ 	.byte	0x08
	.zero		1


	//   ....[9]....
        /*03ac*/ 	.word	0x00000500
        /*03b0*/ 	.word	0x000000ff
        /*03b4*/ 	.word	0x00031c68
        /*03b8*/ 	.short	0x0100
        /*03ba*/ 	.byte	0x08
	.zero		1


	//   ....[10]....
        /*03bc*/ 	.word	0x000005f0
        /*03c0*/ 	.word	0x000000ff
        /*03c4*/ 	.word	0x00031c70
        /*03c8*/ 	.short	0x0100
        /*03ca*/ 	.byte	0x06
	.zero		1


	//   ....[11]....
        /*03cc*/ 	.word	0x00000600
        /*03d0*/ 	.word	0x000000ff
        /*03d4*/ 	.word	0x00031c80
        /*03d8*/ 	.short	0x0100
        /*03da*/ 	.byte	0x06
	.zero		1


	//   ....[12]....
        /*03dc*/ 	.word	0x00000610
        /*03e0*/ 	.word	0x000000ff
        /*03e4*/ 	.word	0x00031c78
        /*03e8*/ 	.short	0x0100
        /*03ea*/ 	.byte	0x06
	.zero		1


	//   ....[13]....
        /*03ec*/ 	.word	0x00000620
        /*03f0*/ 	.word	0x000000ff
        /*03f4*/ 	.word	0x00031c88
        /*03f8*/ 	.short	0x0100
        /*03fa*/ 	.byte	0x06
	.zero		1


	//   ....[14]....
        /*03fc*/ 	.word	0x00000750
        /*0400*/ 	.word	0x000000ff
        /*0404*/ 	.word	0x00031c90
        /*0408*/ 	.short	0x0100
        /*040a*/ 	.byte	0x08
	.zero		1


	//   ....[15]....
        /*040c*/ 	.word	0x00000760
        /*0410*/ 	.word	0x000000ff
        /*0414*/ 	.word	0x00031ca0
        /*0418*/ 	.short	0x0100
        /*041a*/ 	.byte	0x08
	.zero		1


	//   ....[16]....
        /*041c*/ 	.word	0x00000770
        /*0420*/ 	.word	0x000000ff
        /*0424*/ 	.word	0x00031c98
        /*0428*/ 	.short	0x0100
        /*042a*/ 	.byte	0x08
	.zero		1


	//   ....[17]....
        /*042c*/ 	.word	0x00000780
        /*0430*/ 	.word	0x000000ff
        /*0434*/ 	.word	0x00031ca8
        /*0438*/ 	.short	0x0100
        /*043a*/ 	.byte	0x08
	.zero		1


	//   ....[18]....
        /*043c*/ 	.word	0x000008b0
        /*0440*/ 	.word	0x000000ff
        /*0444*/ 	.word	0x00031cb0
        /*0448*/ 	.short	0x0100
        /*044a*/ 	.byte	0x08
	.zero		1


	//   ....[19]....
        /*044c*/ 	.word	0x000008c0
        /*0450*/ 	.word	0x000000ff
        /*0454*/ 	.word	0x00031cc0
        /*0458*/ 	.short	0x0100
        /*045a*/ 	.byte	0x08
	.zero		1


	//   ....[20]....
        /*045c*/ 	.word	0x000008d0
        /*0460*/ 	.word	0x000000ff
        /*0464*/ 	.word	0x00031cb8
        /*0468*/ 	.short	0x0100
        /*046a*/ 	.byte	0x08
	.zero		1


	//   ....[21]....
        /*046c*/ 	.word	0x000008e0
        /*0470*/ 	.word	0x000000ff
        /*0474*/ 	.word	0x00031cc8
        /*0478*/ 	.short	0x0100
        /*047a*/ 	.byte	0x08
	.zero		1


	//   ....[22]....
        /*047c*/ 	.word	0x00001830
        /*0480*/ 	.word	0x000000ff
        /*0484*/ 	.word	0x00031c00
        /*0488*/ 	.short	0x010a
        /*048a*/ 	.byte	0x25
	.zero		1


	//   ....[23]....
        /*048c*/ 	.word	0x000018b0
        /*0490*/ 	.word	0x00000003
        /*0494*/ 	.word	0x00031c30
        /*0498*/ 	.short	0x010a
        /*049a*/ 	.byte	0x3f
	.zero		1


	//   ....[24]....
        /*049c*/ 	.word	0x00001910
        /*04a0*/ 	.word	0x00000003
        /*04a4*/ 	.word	0x00031c30
        /*04a8*/ 	.short	0x010a
        /*04aa*/ 	.byte	0x3f
	.zero		1


	//   ....[25]....
        /*04ac*/ 	.word	0x00004430
        /*04b0*/ 	.word	0x0000000b
        /*04b4*/ 	.word	0x00000000
        /*04b8*/ 	.short	0x0101
        /*04ba*/ 	.byte	0x3f
	.zero		1


	//   ....[26]....
        /*04bc*/ 	.word	0x00005280
        /*04c0*/ 	.word	0x000000ff
        /*04c4*/ 	.word	0x00031c30
        /*04c8*/ 	.short	0x010a
        /*04ca*/ 	.byte	0x04
	.zero		1


	//   ....[27]....
        /*04cc*/ 	.word	0x000052c0
        /*04d0*/ 	.word	0x000000ff
        /*04d4*/ 	.word	0x00031c30
        /*04d8*/ 	.short	0x010a
        /*04da*/ 	.byte	0x04
	.zero		1


	//   ....[28]....
        /*04dc*/ 	.word	0x00006950
        /*04e0*/ 	.word	0x000000ff
        /*04e4*/ 	.word	0x00031c50
        /*04e8*/ 	.short	0x010a
        /*04ea*/ 	.byte	0x04
	.zero		1


	//   ....[29]....
        /*04ec*/ 	.word	0x00006990
        /*04f0*/ 	.word	0x000000ff
        /*04f4*/ 	.word	0x00031c50
        /*04f8*/ 	.short	0x010a
        /*04fa*/ 	.byte	0x04
	.zero		1


	//   ....[30]....
        /*04fc*/ 	.word	0x000086c0
        /*0500*/ 	.word	0x00000007
        /*0504*/ 	.word	0x00000000
        /*0508*/ 	.short	0x0101
        /*050a*/ 	.byte	0x3f
	.zero		1


	//   ....[31]....
        /*050c*/ 	.word	0x00008810
        /*0510*/ 	.word	0x00000049
        /*0514*/ 	.word	0x00000000
        /*0518*/ 	.short	0x0101
        /*051a*/ 	.byte	0x3f
	.zero		1


	//   ....[32]....
        /*051c*/ 	.word	0x000094a0
        /*0520*/ 	.word	0x000000ff
        /*0524*/ 	.word	0x00031c30
        /*0528*/ 	.short	0x010a
        /*052a*/ 	.byte	0x04
	.zero		1


	//   ....[33]....
        /*052c*/ 	.word	0x000094e0
        /*0530*/ 	.word	0x000000ff
        /*0534*/ 	.word	0x00031c30
        /*0538*/ 	.short	0x010a
        /*053a*/ 	.byte	0x04
	.zero		1


	//   ....[34]....
        /*053c*/ 	.word	0x0000ab70
        /*0540*/ 	.word	0x000000ff
        /*0544*/ 	.word	0x00031c50
        /*0548*/ 	.short	0x010a
        /*054a*/ 	.byte	0x04
	.zero		1


	//   ....[35]....
        /*054c*/ 	.word	0x0000abb0
        /*0550*/ 	.word	0x000000ff
        /*0554*/ 	.word	0x00031c50
        /*0558*/ 	.short	0x010a
        /*055a*/ 	.byte	0x04
	.zero		1


	//   ....[36]....
        /*055c*/ 	.word	0x0000bef0
        /*0560*/ 	.word	0x00000087
        /*0564*/ 	.word	0x00000000
        /*0568*/ 	.short	0x0101
        /*056a*/ 	.byte	0x3f
	.zero		1


	//   ....[37]....
        /*056c*/ 	.word	0x0000c040
        /*0570*/ 	.word	0x00000008
        /*0574*/ 	.word	0x00000000
        /*0578*/ 	.short	0x0101
        /*057a*/ 	.byte	0x3f
	.zero		1


	//   ....[38]....
        /*057c*/ 	.word	0x0000cb60
        /*0580*/ 	.word	0x000000ff
        /*0584*/ 	.word	0x00031c50
        /*0588*/ 	.short	0x010a
        /*058a*/ 	.byte	0x05
	.zero		1


	//   ....[39]....
        /*058c*/ 	.word	0x0000cba0
        /*0590*/ 	.word	0x000000ff
        /*0594*/ 	.word	0x00031c50
        /*0598*/ 	.short	0x010a
        /*059a*/ 	.byte	0x05
	.zero		1


	//   ....[40]....
        /*059c*/ 	.word	0x0000d270
        /*05a0*/ 	.word	0x00000008
        /*05a4*/ 	.word	0x00000000
        /*05a8*/ 	.short	0x0101
        /*05aa*/ 	.byte	0x3f
	.zero		1


	//   ....[41]....
        /*05ac*/ 	.word	0x0000e300
        /*05b0*/ 	.word	0x000000ff
        /*05b4*/ 	.word	0x00000000
        /*05b8*/ 	.short	0x0101
        /*05ba*/ 	.byte	0x05
	.zero		1


	//   ....[42]....
        /*05bc*/ 	.word	0x0000fda0
        /*05c0*/ 	.word	0x00000003
        /*05c4*/ 	.word	0x00031c40
        /*05c8*/ 	.short	0x010a
        /*05ca*/ 	.byte	0x3f
	.zero		1


	//   ....[43]....
        /*05cc*/ 	.word	0x00010ba0
        /*05d0*/ 	.word	0x00000011
        /*05d4*/ 	.word	0x00031c00
        /*05d8*/ 	.short	0x0107
        /*05da*/ 	.byte	0x3f
	.zero		1


	//   ....[44]....
        /*05dc*/ 	.word	0x00010c90
        /*05e0*/ 	.word	0x00000011
        /*05e4*/ 	.word	0x00031c00
        /*05e8*/ 	.short	0x0101
        /*05ea*/ 	.byte	0x3f
	.zero		1


	//   ....[45]....
        /*05ec*/ 	.word	0x00010cb0
        /*05f0*/ 	.word	0x00000011
        /*05f4*/ 	.word	0x00031c20
        /*05f8*/ 	.short	0x010a
        /*05fa*/ 	.byte	0x3f
	.zero		1


	//   ....[46]....
        /*05fc*/ 	.word	0x00010fd0
        /*0600*/ 	.word	0x00000002
        /*0604*/ 	.word	0x00031c40
        /*0608*/ 	.short	0x010a
        /*060a*/ 	.byte	0x3f
	.zero		1


	//   ....[47]....
        /*060c*/ 	.word	0x000113e0
        /*0610*/ 	.word	0x00000003
        /*0614*/ 	.word	0x00000060
        /*0618*/ 	.short	0x010a
        /*061a*/ 	.byte	0x3f
	.zero		1


	//   ....[48]....
        /*061c*/ 	.word	0x00011af0
        /*0620*/ 	.word	0x00000003
        /*0624*/ 	.word	0x00031c40
        /*0628*/ 	.short	0x010a
        /*062a*/ 	.byte	0x3f
	.zero		1


	//   ....[49]....
        /*062c*/ 	.word	0x00011f20
        /*0630*/ 	.word	0x0000000c
        /*0634*/ 	.word	0x00000060
        /*0638*/ 	.short	0x010a
        /*063a*/ 	.byte	0x3f
	.zero		1


	//   ....[50]....
        /*063c*/ 	.word	0x00012580
        /*0640*/ 	.word	0x00000002
        /*0644*/ 	.word	0x00031c40
        /*0648*/ 	.short	0x010a
        /*064a*/ 	.byte	0x3f
	.zero		1


	//   ....[51]....
        /*064c*/ 	.word	0x000129c0
        /*0650*/ 	.word	0x00000008
        /*0654*/ 	.word	0x00000060
        /*0658*/ 	.short	0x010a
        /*065a*/ 	.byte	0x3f
	.zero		1


	//   ....[52]....
        /*065c*/ 	.word	0x00012fc0
        /*0660*/ 	.word	0x00000003
        /*0664*/ 	.word	0x00031c60
        /*0668*/ 	.short	0x010a
        /*066a*/ 	.byte	0x3f
	.zero		1


	//   ....[53]....
        /*066c*/ 	.word	0x00013640
        /*0670*/ 	.word	0x00000007
        /*0674*/ 	.word	0x00031c20
        /*0678*/ 	.short	0x010a
        /*067a*/ 	.byte	0x3f
	.zero		1


	//   ....[54]....
        /*067c*/ 	.word	0x00013800
        /*0680*/ 	.word	0x00000005
        /*0684*/ 	.word	0x00000000
        /*0688*/ 	.short	0x010a
        /*068a*/ 	.byte	0x3f
	.zero		1


	//   ....[55]....
        /*068c*/ 	.word	0x00013870
        /*0690*/ 	.word	0x00000003
        /*0694*/ 	.word	0x00000000
        /*0698*/ 	.short	0x010a
        /*069a*/ 	.byte	0x3f
	.zero		1


	//   ....[56]....
        /*069c*/ 	.word	0x000138d0
        /*06a0*/ 	.word	0x00000005
        /*06a4*/ 	.word	0x00000000
        /*06a8*/ 	.short	0x010a
        /*06aa*/ 	.byte	0x3f
	.zero		1


	//   ....[57]....
        /*06ac*/ 	.word	0x00013900
        /*06b0*/ 	.word	0x00000003
        /*06b4*/ 	.word	0x00000000
        /*06b8*/ 	.short	0x010a
        /*06ba*/ 	.byte	0x3f
	.zero		1


	//   ....[58]....
        /*06bc*/ 	.word	0x00013970
        /*06c0*/ 	.word	0x00000003
        /*06c4*/ 	.word	0x00031c00
        /*06c8*/ 	.short	0x010a
        /*06ca*/ 	.byte	0x3f
	.zero		1


	//   ....[59]....
        /*06cc*/ 	.word	0x000139c0
        /*06d0*/ 	.word	0x00000003
        /*06d4*/ 	.word	0x00031c30
        /*06d8*/ 	.short	0x010a
        /*06da*/ 	.byte	0x3f
	.zero		1


	//   ....[60]....
        /*06dc*/ 	.word	0x00013a20
        /*06e0*/ 	.word	0x00000005
        /*06e4*/ 	.word	0x00031c30
        /*06e8*/ 	.short	0x010a
        /*06ea*/ 	.byte	0x3f
	.zero		1


	//   ....[61]....
        /*06ec*/ 	.word	0x00013a80
        /*06f0*/ 	.word	0x00000005
        /*06f4*/ 	.word	0x00031c50
        /*06f8*/ 	.short	0x010a
        /*06fa*/ 	.byte	0x3f
	.zero		1


	//   ....[62]....
        /*06fc*/ 	.word	0x00013ae0
        /*0700*/ 	.word	0x00000005
        /*0704*/ 	.word	0x00031c30
        /*0708*/ 	.short	0x010a
        /*070a*/ 	.byte	0x3f
	.zero		1


	//   ....[63]....
        /*070c*/ 	.word	0x00013b40
        /*0710*/ 	.word	0x00000005
        /*0714*/ 	.word	0x00031c50
        /*0718*/ 	.short	0x010a
        /*071a*/ 	.byte	0x3f
	.zero		1


	//   ....[64]....
        /*071c*/ 	.word	0x00013ba0
        /*0720*/ 	.word	0x00000007
        /*0724*/ 	.word	0x00031c50
        /*0728*/ 	.short	0x010a
        /*072a*/ 	.byte	0x3f
	.zero		1


	//   ....[65]....
        /*072c*/ 	.word	0x00013cf0
        /*0730*/ 	.word	0x00000003
        /*0734*/ 	.word	0x00031c40
        /*0738*/ 	.short	0x010a
        /*073a*/ 	.byte	0x3f
	.zero		1


	//   ....[66]....
        /*073c*/ 	.word	0x000145d0
        /*0740*/ 	.word	0x00000011
        /*0744*/ 	.word	0x00031c20
        /*0748*/ 	.short	0x010a
        /*074a*/ 	.byte	0x3f
	.zero		1


	//   ....[67]....
        /*074c*/ 	.word	0x00014620
        /*0750*/ 	.word	0x00000002
        /*0754*/ 	.word	0x00031c40
        /*0758*/ 	.short	0x010a
        /*075a*/ 	.byte	0x3f
	.zero		1


	//   ....[68]....
        /*075c*/ 	.word	0x00014670
        /*0760*/ 	.word	0x00000003
        /*0764*/ 	.word	0x00000060
        /*0768*/ 	.short	0x010a
        /*076a*/ 	.byte	0x3f
	.zero		1


	//   ....[69]....
        /*076c*/ 	.word	0x000146c0
        /*0770*/ 	.word	0x00000003
        /*0774*/ 	.word	0x00031c40
        /*0778*/ 	.short	0x010a
        /*077a*/ 	.byte	0x3f
	.zero		1


	//   ....[70]....
        /*077c*/ 	.word	0x00014710
        /*0780*/ 	.word	0x0000000c
        /*0784*/ 	.word	0x00000060
        /*0788*/ 	.short	0x010a
        /*078a*/ 	.byte	0x3f
	.zero		1


	//   ....[71]....
        /*078c*/ 	.word	0x00014760
        /*0790*/ 	.word	0x00000002
        /*0794*/ 	.word	0x00031c40
        /*0798*/ 	.short	0x010a
        /*079a*/ 	.byte	0x3f
	.zero		1


	//   ....[72]....
        /*079c*/ 	.word	0x000147b0
        /*07a0*/ 	.word	0x00000008
        /*07a4*/ 	.word	0x00000060
        /*07a8*/ 	.short	0x010a
        /*07aa*/ 	.byte	0x3f
	.zero		1


	//   ....[73]....
        /*07ac*/ 	.word	0x00014800
        /*07b0*/ 	.word	0x00000003
        /*07b4*/ 	.word	0x00031c60
        /*07b8*/ 	.short	0x010a
        /*07ba*/ 	.byte	0x3f
	.zero		1


	//   ....[74]....
        /*07bc*/ 	.word	0x000148f0
        /*07c0*/ 	.word	0x00000007
        /*07c4*/ 	.word	0x00031c20
        /*07c8*/ 	.short	0x010a
        /*07ca*/ 	.byte	0x3f
	.zero		1


	//   ....[75]....
        /*07cc*/ 	.word	0x00014a90
        /*07d0*/ 	.word	0x00000005
        /*07d4*/ 	.word	0x00000000
        /*07d8*/ 	.short	0x010a
        /*07da*/ 	.byte	0x3f
	.zero		1


	//   ....[76]....
        /*07dc*/ 	.word	0x00014ae0
        /*07e0*/ 	.word	0x00000003
        /*07e4*/ 	.word	0x00000000
        /*07e8*/ 	.short	0x010a
        /*07ea*/ 	.byte	0x3f
	.zero		1


	//   ....[77]....
        /*07ec*/ 	.word	0x00014b30
        /*07f0*/ 	.word	0x00000005
        /*07f4*/ 	.word	0x00000000
        /*07f8*/ 	.short	0x010a
        /*07fa*/ 	.byte	0x3f
	.zero		1


	//----- nvinfo : EIATTR_NUM_MBARRIERS
	.align		4
.L_1411:
        /*07fc*/ 	.byte	0x03, 0x38
        /*07fe*/ 	.short	0x0016


	//----- nvinfo : EIATTR_EXIT_INSTR_OFFSETS
	.align		4
        /*0800*/ 	.byte	0x04, 0x1c
        /*0802*/ 	.short	(.L_1413 - .L_1412)


	//   ....[0]....
.L_1412:
        /*0804*/ 	.word	0x00000a50


	//   ....[1]....
        /*0808*/ 	.word	0x0000edf0


	//   ....[2]....
        /*080c*/ 	.word	0x00013950


	//----- nvinfo : EIATTR_MAX_THREADS
	.align		4
.L_1413:
        /*0810*/ 	.byte	0x04, 0x05
        /*0812*/ 	.short	(.L_1415 - .L_1414)
.L_1414:
        /*0814*/ 	.word	0x00000200
        /*0818*/ 	.word	0x00000001
        /*081c*/ 	.word	0x00000001


	//----- nvinfo : EIATTR_CRS_STACK_SIZE
	.align		4
.L_1415:
        /*0820*/ 	.byte	0x04, 0x1e
        /*0822*/ 	.short	(.L_1417 - .L_1416)
.L_1416:
        /*0824*/ 	.word	0x00000000


	//----- nvinfo : EIATTR_CBANK_PARAM_SIZE
	.align		4
.L_1417:
        /*0828*/ 	.byte	0x03, 0x19
        /*082a*/ 	.short	0x0af0


	//----- nvinfo : EIATTR_PARAM_CBANK
	.align		4
        /*082c*/ 	.byte	0x04, 0x0a
        /*082e*/ 	.short	(.L_1419 - .L_1418)
	.align		4
.L_1418:
        /*0830*/ 	.word	index@(.nv.constant0._ZN7cutlass13device_kernelIN5flash11enable_sm90INS1_16FlashAttnFwdSm90INS1_25CollectiveMainloopFwdSm90ILi2EN4cute5tupleIJNS5_1CILi1EEES8_S8_EEENS6_IJNS7_ILi192EEENS7_ILi144EEENS7_ILi96EEEEEELi96ENS_6half_tEfNS_4arch4Sm90ELb1ELb0ELb0ELb0ELb0ELb0ELb0ELb0ELb1ELb1ELb0ELb0EEENS1_21CollectiveEpilogueFwdINS6_IJSA_SC_SB_EEES9_SE_SG_Li384ELb0ELb1ELb0ELb0EEENS1_30DynamicPersistentTileSchedulerILi384ELi128ELb0ELb1ELb1EEEEEEEEEvNT_6ParamsE)
        /*0834*/ 	.short	0x0210
        /*0836*/ 	.short	0x0af0


	//----- nvinfo : EIATTR_SW_WAR
	.align		4
.L_1419:
        /*0838*/ 	.byte	0x04, 0x36
        /*083a*/ 	.short	(.L_1421 - .L_1420)
.L_1420:
        /*083c*/ 	.word	0x00000008
.L_1421:


//--------------------- .nv.info._ZN7cutlass13device_kernelIN5flash11enable_sm90INS1_16FlashAttnFwdSm90INS1_25CollectiveMainloopFwdSm90ILi2EN4cute5tupleIJNS5_1CILi1EEES8_S8_EEENS6_IJNS7_ILi192EEENS7_ILi144EEENS7_ILi96EEEEEELi96ENS_6half_tEfNS_4arch4Sm90ELb1ELb0ELb0ELb1ELb0ELb0ELb0ELb0ELb1ELb1ELb0ELb0EEENS1_21CollectiveEpilogueFwdINS6_IJSA_SC_SB_EEES9_SE_SG_Li384ELb1ELb1ELb0ELb0EEENS1_36VarlenDynamicPersistentTileSchedulerILi192ELi144ELi384ELi128ELb0ELb1ELb1ELb1ELb1ELb1EEEEEEEEEvNT_6ParamsE --------------------------
	.section	.nv.info._ZN7cutlass13device_kernelIN5flash11enable_sm90INS1_16FlashAttnFwdSm90INS1_25CollectiveMainloopFwdSm90ILi2EN4cute5tupleIJNS5_1CILi1EEES8_S8_EEENS6_IJNS7_ILi192EEENS7_ILi144EEENS7_ILi96EEEEEELi96ENS_6half_tEfNS_4arch4Sm90ELb1ELb0ELb0ELb1ELb0ELb0ELb0ELb0ELb1ELb1ELb0ELb0EEENS1_21CollectiveEpilogueFwdINS6_IJSA_SC_SB_EEES9_SE_SG_Li384ELb1ELb1ELb0ELb0EEENS1_36VarlenDynamicPersistentTileSchedulerILi192ELi144ELi384ELi128ELb0ELb1ELb1ELb1ELb1ELb1EEEEEEEEEvNT_6ParamsE,"",@"SHT_CUDA_INFO"
	.sectionflags	@""
	.align	4


	//----- nvinfo : EIATTR_CUDA_API_VERSION
	.align		4
        /*0000*/ 	.byte	0x04, 0x37
        /*0002*/ 	.short	(.L_1423 - .L_1422)
.L_1422:
        /*0004*/ 	.word	0x00000082


	//----- nvinfo : EIATTR_KPARAM_INFO
	.align		4
.L_1423:
        /*0008*/ 	.byte	0x04, 0x17
        /*000a*/ 	.short	(.L_1425 - .L_1424)
.L_1424:
        /*000c*/ 	.word	0x00000000
        /*0010*/ 	.short	0x0000
        /*0012*/ 	.short	0x0070
        /*0014*/ 	.byte	0x00, 0xf0, 0x01, 0x2a


	//----- nvinfo : EIATTR_SPARSE_MMA_MASK
	.align		4
.L_1425:
        /*0018*/ 	.byte	0x03, 0x50
        /*001a*/ 	.short	0x0000


	//----- nvinfo : EIATTR_MAXREG_COUNT
	.align		4
        /*001c*/ 	.byte	0x03, 0x1b
        /*001e*/ 	.short	0x0080


	//----- nvinfo : EIATTR_NUM_BARRIERS
	.align		4
        /*0020*/ 	.byte	0x02, 0x4c
        /*0022*/ 	.byte	0x10
	.zero		1


	//----- nvinfo : EIATTR_EXTERNS
	.align		4
        /*0024*/ 	.byte	0x04, 0x0f
        /*0026*/ 	.short	(.L_1427 - .L_1426)


	//   ....[0]....
	.align		4
.L_1426:
        /*0028*/ 	.word	index@(__assertfail)


	//----- nvinfo : EIATTR_ANNOTATIONS
	.align		4
.L_1427:
        /*002c*/ 	.byte	0x04, 0x55
        /*002e*/ 	.short	(.L_1429 - .L_1428)


	//   ....[0]....
.L_1428:
        /* <DEDUP_REMOVED lines=23> */


	//----- nvinfo : EIATTR_MERCURY_ISA_VERSION
	.align		4
.L_1429:
        /*0188*/ 	.byte	0x03, 0x5f
        /*018a*/ 	.short	0x0101


	//----- nvinfo : EIATTR_UNUSED_LOAD_BYTE_OFFSET
	.align		4
        /*018c*/ 	.byte	0x04, 0x44
        /*018e*/ 	.short	(.L_1431 - .L_1430)


	//   ....[0]....
.L_1430:
        /*0190*/ 	.word	0x00000a60
        /*0194*/ 	.word	0x0000fff0


	//   ....[1]....
        /*0198*/ 	.word	0x0000d8c0
        /*019c*/ 	.word	0x0000fff0


	//----- nvinfo : EIATTR_INT_WARP_WIDE_INSTR_OFFSETS
	.align		4
.L_1431:
        /*01a0*/ 	.byte	0x04, 0x31
        /*01a2*/ 	.short	(.L_1433 - .L_1432)


	//   ....[0]....
.L_1432:
        /*01a4*/ 	.word	0x00000130


	//   ....[1]....
        /*01a8*/ 	.word	0x00000170


	//   ....[2]....
        /*01ac*/ 	.word	0x000001e0


	//   ....[3]....
        /*01b0*/ 	.word	0x00010a40


	//   ....[4]....
        /*01b4*/ 	.word	0x00010ae0


	//   ....[5]....
        /*01b8*/ 	.word	0x00014570


	//   ....[6]....
        /*01bc*/ 	.word	0x00014610


	//----- nvinfo : EIATTR_COOP_GROUP_MASK_REGIDS
	.align		4
.L_1433:
        /*01c0*/ 	.byte	0x04, 0x29
        /*01c2*/ 	.short	(.L_1435 - .L_1434)


	//   ....[0]....
.L_1434:
        /*01c4*/ 	.word	0xffffffff


	//   ....[1]....
        /*01c8*/ 	.word	0xffffffff


	//   ....[2]....
        /*01cc*/ 	.word	0xffffffff


	//   ....[3]....
        /*01d0*/ 	.word	0xffffffff


	//   ....[4]....
        /*01d4*/ 	.word	0xffffffff


	//   ....[5]....
        /*01d8*/ 	.word	0xffffffff


	//   ....[6]....
        /*01dc*/ 	.word	0xffffffff


	//   ....[7]....
        /*01e0*/ 	.word	0xffffffff


	//   ....[8]....
        /*01e4*/ 	.word	0xffffffff


	//   ....[9]....
        /*01e8*/ 	.word	0xffffffff


	//   ....[10]....
        /*01ec*/ 	.word	0xffffffff


	//   ....[11]....
        /*01f0*/ 	.word	0xffffffff


	//   ....[12]....
        /*01f4*/ 	.word	0xffffffff


	//   ....[13]....
        /*01f8*/ 	.word	0xffffffff


	//   ....[14]....
        /*01fc*/ 	.word	0xffffffff


	//   ....[15]....
        /*0200*/ 	.word	0xffffffff


	//   ....[16]....
        /*0204*/ 	.word	0xffffffff


	//   ....[17]....
        /*0208*/ 	.word	0xffffffff


	//   ....[18]....
        /*020c*/ 	.word	0xffffffff


	//   ....[19]....
        /*0210*/ 	.word	0xffffffff


	//   ....[20]....
        /*0214*/ 	.word	0xffffffff


	//   ....[21]....
        /*0218*/ 	.word	0xffffffff


	//   ....[22]....
        /*021c*/ 	.word	0xffffffff


	//   ....[23]....
        /*0220*/ 	.word	0xffffffff


	//   ....[24]....
        /*0224*/ 	.word	0xffffffff


	//   ....[25]....
        /*0228*/ 	.word	0xffffffff


	//   ....[26]....
        /*022c*/ 	.word	0xffffffff


	//   ....[27]....
        /*0230*/ 	.word	0xffffffff


	//   ....[28]....
        /*0234*/ 	.word	0xffffffff


	//   ....[29]....
        /*0238*/ 	.word	0xffffffff


	//   ....[30]....
        /*023c*/ 	.word	0xffffffff


	//   ....[31]....
        /*0240*/ 	.word	0xffffffff


	//   ....[32]....
        /*0244*/ 	.word	0xffffffff


	//   ....[33]....
        /*0248*/ 	.word	0xffffffff


	//   ....[34]....
        /*024c*/ 	.word	0xffffffff


	//   ....[35]....
        /*0250*/ 	.word	0xffffffff


	//   ....[36]....
        /*0254*/ 	.word	0xffffffff


	//   ....[37]....
        /*0258*/ 	.word	0xffffffff


	//   ....[38]....
        /*025c*/ 	.word	0xffffffff


	//   ....[39]....
        /*0260*/ 	.word	0xffffffff


	//   ....[40]....
        /*0264*/ 	.word	0xffffffff


	//   ....[41]....
        /*0268*/ 	.word	0xffffffff


	//   ....[42]....
        /*026c*/ 	.word	0xffffffff


	//   ....[43]....
        /*0270*/ 	.word	0xffffffff


	//   ....[44]....
        /*0274*/ 	.word	0xffffffff


	//   ....[45]....
        /*0278*/ 	.word	0xffffffff


	//   ....[46]....
        /*027c*/ 	.word	0xffffffff


	//   ....[47]....
        /*0280*/ 	.word	0xffffffff


	//   ....[48]....
        /*0284*/ 	.word	0xffffffff


	//   ....[49]....
        /*0288*/ 	.word	0xffffffff


	//   ....[50]....
        /*028c*/ 	.word	0xffffffff


	//   ....[51]....
        /*0290*/ 	.word	0xffffffff


	//   ....[52]....
        /*0294*/ 	.word	0xffffffff


	//   ....[53]....
        /*0298*/ 	.word	0xffffffff


	//   ....[54]....
        /*029c*/ 	.word	0xffffffff


	//   ....[55]....
        /*02a0*/ 	.word	0xffffffff


	//   ....[56]....
        /*02a4*/ 	.word	0xffffffff


	//   ....[57]....
        /*02a8*/ 	.word	0xffffffff


	//   ....[58]....
        /*02ac*/ 	.word	0xffffffff


	//   ....[59]....
        /*02b0*/ 	.word	0xffffffff


	//   ....[60]....
        /*02b4*/ 	.word	0xffffffff


	//   ....[61]....
        /*02b8*/ 	.word	0xffffffff


	//   ....[62]....
        /*02bc*/ 	.word	0xffffffff


	//   ....[63]....
        /*02c0*/ 	.word	0xffffffff


	//   ....[64]....
        /*02c4*/ 	.word	0xffffffff


	//   ....[65]....
        /*02c8*/ 	.word	0xffffffff


	//   ....[66]....
        /*02cc*/ 	.word	0xffffffff


	//   ....[67]....
        /*02d0*/ 	.word	0xffffffff


	//   ....[68]....
        /*02d4*/ 	.word	0xffffffff


	//   ....[69]....
        /*02d8*/ 	.word	0xffffffff


	//   ....[70]....
        /*02dc*/ 	.word	0xffffffff


	//   ....[71]....
        /*02e0*/ 	.word	0xffffffff


	//   ....[72]....
        /*02e4*/ 	.word	0xffffffff


	//   ....[73]....
        /*02e8*/ 	.word	0xffffffff


	//   ....[74]....
        /*02ec*/ 	.word	0xffffffff


	//   ....[75]....
        /*02f0*/ 	.word	0xffffffff


	//   ....[76]....
        /*02f4*/ 	.word	0xffffffff


	//   ....[77]....
        /*02f8*/ 	.word	0xffffffff


	//   ....[78]....
        /*02fc*/ 	.word	0xffffffff


	//   ....[79]....
        /*0300*/ 	.word	0xffffffff


	//   ....[80]....
        /*0304*/ 	.word	0xffffffff


	//   ....[81]....
        /*0308*/ 	.word	0xffffffff


	//   ....[82]....
        /*030c*/ 	.word	0xffffffff


	//   ....[83]....
        /*0310*/ 	.word	0xffffffff


	//   ....[84]....
        /*0314*/ 	.word	0xffffffff


	//   ....[85]....
        /*0318*/ 	.word	0xffffffff


	//   ....[86]....
        /*031c*/ 	.word	0xffffffff


	//   ....[87]....
        /*0320*/ 	.word	0xffffffff


	//   ....[88]....
        /*0324*/ 	.word	0xffffffff


	//   ....[89]....
        /*0328*/ 	.word	0xffffffff


	//   ....[90]....
        /*032c*/ 	.word	0x0500000f


	//   ....[91]....
        /*0330*/ 	.word	0x0500000f


	//   ....[92]....
        /*0334*/ 	.word	0x0500000f


	//   ....[93]....
        /*0338*/ 	.word	0x0500000f


	//   ....[94]....
        /*033c*/ 	.word	0x0500000f


	//   ....[95]....
        /*0340*/ 	.word	0x0500000f


	//   ....[96]....
        /*0344*/ 	.word	0x0500000f


	//   ....[97]....
        /*0348*/ 	.word	0x0500000f


	//   ....[98]....
        /*034c*/ 	.word	0x0500000f


	//   ....[99]....
        /*0350*/ 	.word	0x0500000f


	//   ....[100]....
        /*0354*/ 	.word	0x0500000f


	//   ....[101]....
        /*0358*/ 	.word	0x0500000f


	//   ....[102]....
        /*035c*/ 	.word	0x0500000f


	//   ....[103]....
        /*0360*/ 	.word	0x0500000f


	//   ....[104]....
        /*0364*/ 	.word	0x0500000f


	//   ....[105]....
        /*0368*/ 	.word	0x0500000f


	//   ....[106]....
        /*036c*/ 	.word	0x0500000f


	//   ....[107]....
        /*0370*/ 	.word	0x0500000f


	//   ....[108]....
        /*0374*/ 	.word	0x0500000f


	//   ....[109]....
        /*0378*/ 	.word	0x0500000f


	//   ....[110]....
        /*037c*/ 	.word	0x0500000f


	//   ....[111]....
        /*0380*/ 	.word	0x0500000f


	//   ....[112]....
        /*0384*/ 	.word	0x0500000f


	//   ....[113]....
        /*0388*/ 	.word	0x0500000f


	//   ....[114]....
        /*038c*/ 	.word	0x0500000f


	//   ....[115]....
        /*0390*/ 	.word	0x0500000f


	//   ....[116]....
        /*0394*/ 	.word	0x0500000f


	//   ....[117]....
        /*0398*/ 	.word	0x0500000f


	//   ....[118]....
        /*039c*/ 	.word	0x0500000f


	//   ....[119]....
        /*03a0*/ 	.word	0x0500000f


	//   ....[120]....
        /*03a4*/ 	.word	0x0500000f


	//----- nvinfo : EIATTR_COOP_GROUP_INSTR_OFFSETS
	.align		4
.L_1435:
        /*03a8*/ 	.byte	0x04, 0x28
        /*03aa*/ 	.short	(.L_1437 - .L_1436)


	//   ....[0]....
.L_1436:
        /*03ac*/ 	.word	0x00000070


	//   ....[1]....
        /*03b0*/ 	.word	0x00000140


	//   ....[2]....
        /*03b4*/ 	.word	0x00000190


	//   ....[3]....
        /*03b8*/ 	.word	0x000003c0


	//   ....[4]....
        /*03bc*/ 	.word	0x00000520


	//   ....[5]....
        /*03c0*/ 	.word	0x00000640


	//   ....[6]....
        /*03c4*/ 	.word	0x000007a0


	//   ....[7]....
        /*03c8*/ 	.word	0x00001800


	//   ....[8]....
        /*03cc*/ 	.word	0x00002f20


	//   ....[9]....
        /*03d0*/ 	.word	0x00003760


	//   ....[10]....
        /*03d4*/ 	.word	0x00003ae0


	//   ....[11]....
        /*03d8*/ 	.word	0x00003ba0


	//   ....[12]....
        /*03dc*/ 	.word	0x000044f0


	//   ....[13]....
        /*03e0*/ 	.word	0x00004580


	//   ....[14]....
        /*03e4*/ 	.word	0x00005430


	//   ....[15]....
        /*03e8*/ 	.word	0x00006e30


	//   ....[16]....
        /*03ec*/ 	.word	0x00006e60


	//   ....[17]....
        /*03f0*/ 	.word	0x000076c0


	//   ....[18]....
        /*03f4*/ 	.word	0x000077c0


	//   ....[19]....
        /*03f8*/ 	.word	0x00008230


	//   ....[20]....
        /*03fc*/ 	.word	0x000082d0


	//   ....[21]....
        /*0400*/ 	.word	0x00009630


	//   ....[22]....
        /*0404*/ 	.word	0x0000b2b0


	//   ....[23]....
        /*0408*/ 	.word	0x0000b2e0


	//   ....[24]....
        /*040c*/ 	.word	0x0000b920


	//   ....[25]....
        /*0410*/ 	.word	0x0000b9a0


	//   ....[26]....
        /*0414*/ 	.word	0x0000cdd0


	//   ....[27]....
        /*0418*/ 	.word	0x0000cee0


	//   ....[28]....
        /*041c*/ 	.word	0x0000cf40


	//   ....[29]....
        /*0420*/ 	.word	0x0000d070


	//   ....[30]....
        /*0424*/ 	.word	0x0000d0a0


	//   ....[31]....
        /*0428*/ 	.word	0x0000e350


	//   ....[32]....
        /*042c*/ 	.word	0x0000e390


	//   ....[33]....
        /*0430*/ 	.word	0x0000e3d0


	//   ....[34]....
        /*0434*/ 	.word	0x0000e400


	//   ....[35]....
        /*0438*/ 	.word	0x0000e890


	//   ....[36]....
        /*043c*/ 	.word	0x0000e8b0


	//   ....[37]....
        /*0440*/ 	.word	0x0000e9c0


	//   ....[38]....
        /*0444*/ 	.word	0x0000e9e0


	//   ....[39]....
        /*0448*/ 	.word	0x0000f3d0


	//   ....[40]....
        /*044c*/ 	.word	0x0000f3e0


	//   ....[41]....
        /*0450*/ 	.word	0x0000f4f0


	//   ....[42]....
        /*0454*/ 	.word	0x0000f510


	//   ....[43]....
        /*0458*/ 	.word	0x0000f680


	//   ....[44]....
        /*045c*/ 	.word	0x0000f870


	//   ....[45]....
        /*0460*/ 	.word	0x0000f8a0


	//   ....[46]....
        /*0464*/ 	.word	0x0000f8d0


	//   ....[47]....
        /*0468*/ 	.word	0x0000f900


	//   ....[48]....
        /*046c*/ 	.word	0x0000f930


	//   ....[49]....
        /*0470*/ 	.word	0x0000f960


	//   ....[50]....
        /*0474*/ 	.word	0x0000fae0


	//   ....[51]....
        /*0478*/ 	.word	0x0000fb10


	//   ....[52]....
        /*047c*/ 	.word	0x0000fb40


	//   ....[53]....
        /*0480*/ 	.word	0x0000fb70


	//   ....[54]....
        /*0484*/ 	.word	0x0000fba0


	//   ....[55]....
        /*0488*/ 	.word	0x0000fbd0


	//   ....[56]....
        /*048c*/ 	.word	0x0000fc90


	//   ....[57]....
        /*0490*/ 	.word	0x0000fcf0


	//   ....[58]....
        /*0494*/ 	.word	0x0000fd90


	//   ....[59]....
        /*0498*/ 	.word	0x00010fe0


	//   ....[60]....
        /*049c*/ 	.word	0x00011cd0


	//   ....[61]....
        /*04a0*/ 	.word	0x00011ce0


	//   ....[62]....
        /*04a4*/ 	.word	0x00011d00


	//   ....[63]....
        /*04a8*/ 	.word	0x00011db0


	//   ....[64]....
        /*04ac*/ 	.word	0x00011dd0


	//   ....[65]....
        /*04b0*/ 	.word	0x00011e70


	//   ....[66]....
        /*04b4*/ 	.word	0x00011e90


	//   ....[67]....
        /*04b8*/ 	.word	0x00011ea0


	//   ....[68]....
        /*04bc*/ 	.word	0x00011f30


	//   ....[69]....
        /*04c0*/ 	.word	0x00011f80


	//   ....[70]....
        /*04c4*/ 	.word	0x00011f90


	//   ....[71]....
        /*04c8*/ 	.word	0x00011fc0


	//   ....[72]....
        /*04cc*/ 	.word	0x00014cd0


	//   ....[73]....
        /*04d0*/ 	.word	0x00014d20


	//   ....[74]....
        /*04d4*/ 	.word	0x00014d50


	//   ....[75]....
        /*04d8*/ 	.word	0x00014d80


	//   ....[76]....
        /*04dc*/ 	.word	0x00014d90


	//   ....[77]....
        /*04e0*/ 	.word	0x00014dc0


	//   ....[78]....
        /*04e4*/ 	.word	0x00014df0


	//   ....[79]....
        /*04e8*/ 	.word	0x00014e20


	//   ....[80]....
        /*04ec*/ 	.word	0x00014fb0


	//   ....[81]....
        /*04f0*/ 	.word	0x00014fe0


	//   ....[82]....
        /*04f4*/ 	.word	0x00015010


	//   ....[83]....
        /*04f8*/ 	.word	0x00015040


	//   ....[84]....
        /*04fc*/ 	.word	0x00015070


	//   ....[85]....
        /*0500*/ 	.word	0x000150a0


	//   ....[86]....
        /*0504*/ 	.word	0x00015160


	//   ....[87]....
        /*0508*/ 	.word	0x00015180


	//   ....[88]....
        /*050c*/ 	.word	0x000151f0


	//   ....[89]....
        /*0510*/ 	.word	0x000158a0


	//   ....[90]....
        /*0514*/ 	.word	0x00015e60


	//   ....[91]....
        /*0518*/ 	.word	0x00016010


	//   ....[92]....
        /*051c*/ 	.word	0x00016060


	//   ....[93]....
        /*0520*/ 	.word	0x00016190


	//   ....[94]....
        /*0524*/ 	.word	0x000161e0


	//   ....[95]....
        /*0528*/ 	.word	0x00016300


	//   ....[96]....
        /*052c*/ 	.word	0x00016370


	//   ....[97]....
        /*0530*/ 	.word	0x00016490


	//   ....[98]....
        /*0534*/ 	.word	0x00016500


	//   ....[99]....
        /*0538*/ 	.word	0x000165f0


	//   ....[100]....
        /*053c*/ 	.word	0x00016660


	//   ....[101]....
        /*0540*/ 	.word	0x00016770


	//   ....[102]....
        /*0544*/ 	.word	0x000167c0


	//   ....[103]....
        /*0548*/ 	.word	0x00016ad0


	//   ....[104]....
        /*054c*/ 	.word	0x00016b70


	//   ....[105]....
        /*0550*/ 	.word	0x00016ca0


	//   ....[106]....
        /*0554*/ 	.word	0x00016d10


	//   ....[107]....
        /*0558*/ 	.word	0x00016d80


	//   ....[108]....
        /*055c*/ 	.word	0x00016df0


	//   ....[109]....
        /*0560*/ 	.word	0x00016e60


	//   ....[110]....
        /*0564*/ 	.word	0x00016ee0


	//   ....[111]....
        /*0568*/ 	.word	0x00016f70


	//   ....[112]....
        /*056c*/ 	.word	0x00017000


	//   ....[113]....
        /*0570*/ 	.word	0x00017070


	//   ....[114]....
        /*0574*/ 	.word	0x000170e0


	//   ....[115]....
        /*0578*/ 	.word	0x00017150


	//   ....[116]....
        /*057c*/ 	.word	0x000171d0


	//   ....[117]....
        /*0580*/ 	.word	0x00017240


	//   ....[118]....
        /*0584*/ 	.word	0x000172e0


	//   ....[119]....
        /*0588*/ 	.word	0x00017370


	//   ....[120]....
        /*058c*/ 	.word	0x00017490


	//----- nvinfo : EIATTR_REG_RECONFIG
	.align		4
.L_1437:
        /*0590*/ 	.byte	0x01, 0x54
	.zero		2


	//----- nvinfo : EIATTR_SYSCALL_OFFSETS
	.align		4
        /*0594*/ 	.byte	0x04, 0x46
        /*0596*/ 	.short	(.L_1439 - .L_1438)


	//   ....[0]....
.L_1438:
        /*0598*/ 	.word	0x00001a00


	//   ....[1]....
        /*059c*/ 	.word	0x00010c40


	//   ....[2]....
        /*05a0*/ 	.word	0x00010d90


	//   ....[3]....
        /*05a4*/ 	.word	0x00010e80


	//   ....[4]....
        /*05a8*/ 	.word	0x00011740


	//----- nvinfo : EIATTR_MBARRIER_INSTR_OFFSETS
	.align		4
.L_1439:
        /*05ac*/ 	.byte	0x04, 0x39
        /*05ae*/ 	.short	(.L_1441 - .L_1440)


	//   ....[0]....
.L_1440:
        /*05b0*/ 	.word	0x00000270
        /*05b4*/ 	.word	0x000000ff
        /*05b8*/ 	.word	0x00031c00
        /*05bc*/ 	.short	0x0100
        /*05be*/ 	.byte	0x08
	.zero		1


	//   ....[1]....
        /*05c0*/ 	.word	0x00000280
        /*05c4*/ 	.word	0x000000ff
        /*05c8*/ 	.word	0x00031c20
        /*05cc*/ 	.short	0x0100
        /*05ce*/ 	.byte	0x08
	.zero		1


	//   ....[2]....
        /*05d0*/ 	.word	0x00000370
        /*05d4*/ 	.word	0x000000ff
        /*05d8*/ 	.word	0x00031c30
        /*05dc*/ 	.short	0x0100
        /*05de*/ 	.byte	0x08
	.zero		1


	//   ....[3]....
        /*05e0*/ 	.word	0x00000380
        /*05e4*/ 	.word	0x000000ff
        /*05e8*/ 	.word	0x00031c40
        /*05ec*/ 	.short	0x0100
        /*05ee*/ 	.byte	0x08
	.zero		1


	//   ....[4]....
        /*05f0*/ 	.word	0x00000390
        /*05f4*/ 	.word	0x000000ff
        /*05f8*/ 	.word	0x00031c38
        /*05fc*/ 	.short	0x0100
        /*05fe*/ 	.byte	0x08
	.zero		1


	//   ....[5]....
        /*0600*/ 	.word	0x000003a0
        /*0604*/ 	.word	0x000000ff
        /*0608*/ 	.word	0x00031c48
        /*060c*/ 	.short	0x0100
        /*060e*/ 	.byte	0x08
	.zero		1


	//   ....[6]....
        /*0610*/ 	.word	0x000004d0
        /*0614*/ 	.word	0x000000ff
        /*0618*/ 	.word	0x00031c50
        /*061c*/ 	.short	0x0100
        /*061e*/ 	.byte	0x08
	.zero		1


	//   ....[7]....
        /*0620*/ 	.word	0x000004e0
        /*0624*/ 	.word	0x000000ff
        /*0628*/ 	.word	0x00031c60
        /*062c*/ 	.short	0x0100
        /*062e*/ 	.byte	0x08
	.zero		1


	//   ....[8]....
        /*0630*/ 	.word	0x000004f0
        /*0634*/ 	.word	0x000000ff
        /*0638*/ 	.word	0x00031c58
        /*063c*/ 	.short	0x0100
        /*063e*/ 	.byte	0x08
	.zero		1


	//   ....[9]....
        /*0640*/ 	.word	0x00000500
        /*0644*/ 	.word	0x000000ff
        /*0648*/ 	.word	0x00031c68
        /*064c*/ 	.short	0x0100
        /*064e*/ 	.byte	0x08
	.zero		1


	//   ....[10]....
        /*0650*/ 	.word	0x000005f0
        /*0654*/ 	.word	0x000000ff
        /*0658*/ 	.word	0x00031c70
        /*065c*/ 	.short	0x0100
        /*065e*/ 	.byte	0x06
	.zero		1


	//   ....[11]....
        /*0660*/ 	.word	0x00000600
        /*0664*/ 	.word	0x000000ff
        /*0668*/ 	.word	0x00031c80
        /*066c*/ 	.short	0x0100
        /*066e*/ 	.byte	0x06
	.zero		1


	//   ....[12]....
        /*0670*/ 	.word	0x00000610
        /*0674*/ 	.word	0x000000ff
        /*0678*/ 	.word	0x00031c78
        /*067c*/ 	.short	0x0100
        /*067e*/ 	.byte	0x06
	.zero		1


	//   ....[13]....
        /*0680*/ 	.word	0x00000620
        /*0684*/ 	.word	0x000000ff
        /*0688*/ 	.word	0x00031c88
        /*068c*/ 	.short	0x0100
        /*068e*/ 	.byte	0x06
	.zero		1


	//   ....[14]....
        /*0690*/ 	.word	0x00000750
        /*0694*/ 	.word	0x000000ff
        /*0698*/ 	.word	0x00031c90
        /*069c*/ 	.short	0x0100
        /*069e*/ 	.byte	0x08
	.zero		1


	//   ....[15]....
        /*06a0*/ 	.word	0x00000760
        /*06a4*/ 	.word	0x000000ff
        /*06a8*/ 	.word	0x00031ca0
        /*06ac*/ 	.short	0x0100
        /*06ae*/ 	.byte	0x08
	.zero		1


	//   ....[16]....
        /*06b0*/ 	.word	0x00000770
        /*06b4*/ 	.word	0x000000ff
        /*06b8*/ 	.word	0x00031c98
        /*06bc*/ 	.short	0x0100
        /*06be*/ 	.byte	0x08
	.zero		1


	//   ....[17]....
        /*06c0*/ 	.word	0x00000780
        /*06c4*/ 	.word	0x000000ff
        /*06c8*/ 	.word	0x00031ca8
        /*06cc*/ 	.short	0x0100
        /*06ce*/ 	.byte	0x08
	.zero		1


	//   ....[18]....
        /*06d0*/ 	.word	0x000008b0
        /*06d4*/ 	.word	0x000000ff
        /*06d8*/ 	.word	0x00031cb0
        /*06dc*/ 	.short	0x0100
        /*06de*/ 	.byte	0x08
	.zero		1


	//   ....[19]....
        /*06e0*/ 	.word	0x000008c0
        /*06e4*/ 	.word	0x000000ff
        /*06e8*/ 	.word	0x00031cc0
        /*06ec*/ 	.short	0x0100
        /*06ee*/ 	.byte	0x08
	.zero		1


	//   ....[20]....
        /*06f0*/ 	.word	0x000008d0
        /*06f4*/ 	.word	0x000000ff
        /*06f8*/ 	.word	0x00031cb8
        /*06fc*/ 	.short	0x0100
        /*06fe*/ 	.byte	0x08
	.zero		1


	//   ....[21]....
        /*0700*/ 	.word	0x000008e0
        /*0704*/ 	.word	0x000000ff
        /*0708*/ 	.word	0x00031cc8
        /*070c*/ 	.short	0x0100
        /*070e*/ 	.byte	0x08
	.zero		1


	//   ....[22]....
        /*0710*/ 	.word	0x00001aa0
        /*0714*/ 	.word	0x000000ff
        /*0718*/ 	.word	0x00031c00
        /*071c*/ 	.short	0x010a
        /*071e*/ 	.byte	0x25
	.zero		1


	//   ....[23]....
        /*0720*/ 	.word	0x00001b20
        /*0724*/ 	.word	0x00000003
        /*0728*/ 	.word	0x00031c30
        /*072c*/ 	.short	0x010a
        /*072e*/ 	.byte	0x3f
	.zero		1


	//   ....[24]....
        /*0730*/ 	.word	0x00001b80
        /*0734*/ 	.word	0x00000003
        /*0738*/ 	.word	0x00031c30
        /*073c*/ 	.short	0x010a
        /*073e*/ 	.byte	0x3f
	.zero		1


	//   ....[25]....
        /*0740*/ 	.word	0x00004600
        /*0744*/ 	.word	0x0000000b
        /*0748*/ 	.word	0x00000000
        /*074c*/ 	.short	0x0101
        /*074e*/ 	.byte	0x3f
	.zero		1


	//   ....[26]....
        /*0750*/ 	.word	0x00005570
        /*0754*/ 	.word	0x000000ff
        /*0758*/ 	.word	0x00031c30
        /*075c*/ 	.short	0x010a
        /*075e*/ 	.byte	0x04
	.zero		1


	//   ....[27]....
        /*0760*/ 	.word	0x000055b0
        /*0764*/ 	.word	0x000000ff
        /*0768*/ 	.word	0x00031c30
        /*076c*/ 	.short	0x010a
        /*076e*/ 	.byte	0x04
	.zero		1


	//   ....[28]....
        /*0770*/ 	.word	0x00006c40
        /*0774*/ 	.word	0x000000ff
        /*0778*/ 	.word	0x00031c50
        /*077c*/ 	.short	0x010a
        /*077e*/ 	.byte	0x04
	.zero		1


	//   ....[29]....
        /*0780*/ 	.word	0x00006c80
        /*0784*/ 	.word	0x000000ff
        /*0788*/ 	.word	0x00031c50
        /*078c*/ 	.short	0x010a
        /*078e*/ 	.byte	0x04
	.zero		1


	//   ....[30]....
        /*0790*/ 	.word	0x00008a20
        /*0794*/ 	.word	0x0000004b
        /*0798*/ 	.word	0x00000000
        /*079c*/ 	.short	0x0101
        /*079e*/ 	.byte	0x3f
	.zero		1


	//   ....[31]....
        /*07a0*/ 	.word	0x00008ab0
        /*07a4*/ 	.word	0x00000049
        /*07a8*/ 	.word	0x00000000
        /*07ac*/ 	.short	0x0101
        /*07ae*/ 	.byte	0x3f
	.zero		1


	//   ....[32]....
        /*07b0*/ 	.word	0x000097a0
        /*07b4*/ 	.word	0x000000ff
        /*07b8*/ 	.word	0x00031c30
        /*07bc*/ 	.short	0x010a
        /*07be*/ 	.byte	0x04
	.zero		1


	//   ....[33]....
        /*07c0*/ 	.word	0x000097e0
        /*07c4*/ 	.word	0x000000ff
        /*07c8*/ 	.word	0x00031c30
        /*07cc*/ 	.short	0x010a
        /*07ce*/ 	.byte	0x04
	.zero		1


	//   ....[34]....
        /*07d0*/ 	.word	0x0000ae70
        /*07d4*/ 	.word	0x000000ff
        /*07d8*/ 	.word	0x00031c50
        /*07dc*/ 	.short	0x010a
        /*07de*/ 	.byte	0x04
	.zero		1


	//   ....[35]....
        /*07e0*/ 	.word	0x0000aeb0
        /*07e4*/ 	.word	0x000000ff
        /*07e8*/ 	.word	0x00031c50
        /*07ec*/ 	.short	0x010a
        /*07ee*/ 	.byte	0x04
	.zero		1


	//   ....[36]....
        /*07f0*/ 	.word	0x0000c1e0
        /*07f4*/ 	.word	0x00000087
        /*07f8*/ 	.word	0x00000000
        /*07fc*/ 	.short	0x0101
        /*07fe*/ 	.byte	0x3f
	.zero		1


	//   ....[37]....
        /*0800*/ 	.word	0x0000c330
        /*0804*/ 	.word	0x00000008
        /*0808*/ 	.word	0x00000000
        /*080c*/ 	.short	0x0101
        /*080e*/ 	.byte	0x3f
	.zero		1


	//   ....[38]....
        /*0810*/ 	.word	0x0000ce50
        /*0814*/ 	.word	0x000000ff
        /*0818*/ 	.word	0x00031c50
        /*081c*/ 	.short	0x010a
        /*081e*/ 	.byte	0x06
	.zero		1


	//   ....[39]....
        /*0820*/ 	.word	0x0000ce90
        /*0824*/ 	.word	0x000000ff
        /*0828*/ 	.word	0x00031c50
        /*082c*/ 	.short	0x010a
        /*082e*/ 	.byte	0x06
	.zero		1


	//   ....[40]....
        /*0830*/ 	.word	0x0000d560
        /*0834*/ 	.word	0x00000008
        /*0838*/ 	.word	0x00000000
        /*083c*/ 	.short	0x0101
        /*083e*/ 	.byte	0x3f
	.zero		1


	//   ....[41]....
        /*0840*/ 	.word	0x0000e810
        /*0844*/ 	.word	0x000000ff
        /*0848*/ 	.word	0x00000000
        /*084c*/ 	.short	0x0101
        /*084e*/ 	.byte	0x04
	.zero		1


	//   ....[42]....
        /*0850*/ 	.word	0x000111f0
        /*0854*/ 	.word	0x00000000
        /*0858*/ 	.word	0x00031c40
        /*085c*/ 	.short	0x010a
        /*085e*/ 	.byte	0x3f
	.zero		1


	//   ....[43]....
        /*0860*/ 	.word	0x00012140
        /*0864*/ 	.word	0x00000016
        /*0868*/ 	.word	0x00031c00
        /*086c*/ 	.short	0x0107
        /*086e*/ 	.byte	0x3f
	.zero		1


	//   ....[44]....
        /*0870*/ 	.word	0x00012240
        /*0874*/ 	.word	0x00000016
        /*0878*/ 	.word	0x00031c00
        /*087c*/ 	.short	0x0101
        /*087e*/ 	.byte	0x3f
	.zero		1


	//   ....[45]....
        /*0880*/ 	.word	0x00012260
        /*0884*/ 	.word	0x00000016
        /*0888*/ 	.word	0x00031c20
        /*088c*/ 	.short	0x010a
        /*088e*/ 	.byte	0x3f
	.zero		1


	//   ....[46]....
        /*0890*/ 	.word	0x00012570
        /*0894*/ 	.word	0x00000003
        /*0898*/ 	.word	0x00031c40
        /*089c*/ 	.short	0x010a
        /*089e*/ 	.byte	0x3f
	.zero		1


	//   ....[47]....
        /*08a0*/ 	.word	0x000129f0
        /*08a4*/ 	.word	0x00000003
        /*08a8*/ 	.word	0x00000060
        /*08ac*/ 	.short	0x010a
        /*08ae*/ 	.byte	0x3f
	.zero		1


	//   ....[48]....
        /*08b0*/ 	.word	0x00013110
        /*08b4*/ 	.word	0x00000003
        /*08b8*/ 	.word	0x00031c40
        /*08bc*/ 	.short	0x010a
        /*08be*/ 	.byte	0x3f
	.zero		1


	//   ....[49]....
        /*08c0*/ 	.word	0x00013590
        /*08c4*/ 	.word	0x0000000c
        /*08c8*/ 	.word	0x00000060
        /*08cc*/ 	.short	0x010a
        /*08ce*/ 	.byte	0x3f
	.zero		1


	//   ....[50]....
        /*08d0*/ 	.word	0x00013c00
        /*08d4*/ 	.word	0x00000002
        /*08d8*/ 	.word	0x00031c40
        /*08dc*/ 	.short	0x010a
        /*08de*/ 	.byte	0x3f
	.zero		1


	//   ....[51]....
        /*08e0*/ 	.word	0x00014090
        /*08e4*/ 	.word	0x00000008
        /*08e8*/ 	.word	0x00000060
        /*08ec*/ 	.short	0x010a
        /*08ee*/ 	.byte	0x3f
	.zero		1


	//   ....[52]....
        /*08f0*/ 	.word	0x000146c0
        /*08f4*/ 	.word	0x00000003
        /*08f8*/ 	.word	0x00031c60
        /*08fc*/ 	.short	0x010a
        /*08fe*/ 	.byte	0x3f
	.zero		1


	//   ....[53]....
        /*0900*/ 	.word	0x00015820
        /*0904*/ 	.word	0x00000009
        /*0908*/ 	.word	0x00031c20
        /*090c*/ 	.short	0x010a
        /*090e*/ 	.byte	0x3f
	.zero		1


	//   ....[54]....
        /*0910*/ 	.word	0x000159e0
        /*0914*/ 	.word	0x00000006
        /*0918*/ 	.word	0x00000000
        /*091c*/ 	.short	0x010a
        /*091e*/ 	.byte	0x3f
	.zero		1


	//   ....[55]....
        /*0920*/ 	.word	0x00015a50
        /*0924*/ 	.word	0x00000007
        /*0928*/ 	.word	0x00000000
        /*092c*/ 	.short	0x010a
        /*092e*/ 	.byte	0x3f
	.zero		1


	//   ....[56]....
        /*0930*/ 	.word	0x00015ab0
        /*0934*/ 	.word	0x00000004
        /*0938*/ 	.word	0x00000000
        /*093c*/ 	.short	0x010a
        /*093e*/ 	.byte	0x3f
	.zero		1


	//   ....[57]....
        /*0940*/ 	.word	0x00015ae0
        /*0944*/ 	.word	0x00000005
        /*0948*/ 	.word	0x00000000
        /*094c*/ 	.short	0x010a
        /*094e*/ 	.byte	0x3f
	.zero		1


	//   ....[58]....
        /*0950*/ 	.word	0x00015b50
        /*0954*/ 	.word	0x00000003
        /*0958*/ 	.word	0x00031c00
        /*095c*/ 	.short	0x010a
        /*095e*/ 	.byte	0x3f
	.zero		1


	//   ....[59]....
        /*0960*/ 	.word	0x00015ba0
        /*0964*/ 	.word	0x00000003
        /*0968*/ 	.word	0x00031c30
        /*096c*/ 	.short	0x010a
        /*096e*/ 	.byte	0x3f
	.zero		1


	//   ....[60]....
        /*0970*/ 	.word	0x00015c00
        /*0974*/ 	.word	0x00000005
        /*0978*/ 	.word	0x00031c30
        /*097c*/ 	.short	0x010a
        /*097e*/ 	.byte	0x3f
	.zero		1


	//   ....[61]....
        /*0980*/ 	.word	0x00015c60
        /*0984*/ 	.word	0x00000005
        /*0988*/ 	.word	0x00031c50
        /*098c*/ 	.short	0x010a
        /*098e*/ 	.byte	0x3f
	.zero		1


	//   ....[62]....
        /*0990*/ 	.word	0x00015cc0
        /*0994*/ 	.word	0x00000005
        /*0998*/ 	.word	0x00031c30
        /*099c*/ 	.short	0x010a
        /*099e*/ 	.byte	0x3f
	.zero		1


	//   ....[63]....
        /*09a0*/ 	.word	0x00015d20
        /*09a4*/ 	.word	0x00000005
        /*09a8*/ 	.word	0x00031c50
        /*09ac*/ 	.short	0x010a
        /*09ae*/ 	.byte	0x3f
	.zero		1


	//   ....[64]....
        /*09b0*/ 	.word	0x00015d80
        /*09b4*/ 	.word	0x00000007
        /*09b8*/ 	.word	0x00031c50
        /*09bc*/ 	.short	0x010a
        /*09be*/ 	.byte	0x3f
	.zero		1


	//   ....[65]....
        /*09c0*/ 	.word	0x00015f20
        /*09c4*/ 	.word	0x00000000
        /*09c8*/ 	.word	0x00031c40
        /*09cc*/ 	.short	0x010a
        /*09ce*/ 	.byte	0x3f
	.zero		1


	//   ....[66]....
        /*09d0*/ 	.word	0x000167f0
        /*09d4*/ 	.word	0x00000016
        /*09d8*/ 	.word	0x00031c20
        /*09dc*/ 	.short	0x010a
        /*09de*/ 	.byte	0x3f
	.zero		1


	//   ....[67]....
        /*09e0*/ 	.word	0x00016840
        /*09e4*/ 	.word	0x00000003
        /*09e8*/ 	.word	0x00031c40
        /*09ec*/ 	.short	0x010a
        /*09ee*/ 	.byte	0x3f
	.zero		1


	//   ....[68]....
        /*09f0*/ 	.word	0x00016890
        /*09f4*/ 	.word	0x00000003
        /*09f8*/ 	.word	0x00000060
        /*09fc*/ 	.short	0x010a
        /*09fe*/ 	.byte	0x3f
	.zero		1


	//   ....[69]....
        /*0a00*/ 	.word	0x000168e0
        /*0a04*/ 	.word	0x00000003
        /*0a08*/ 	.word	0x00031c40
        /*0a0c*/ 	.short	0x010a
        /*0a0e*/ 	.byte	0x3f
	.zero		1


	//   ....[70]....
        /*0a10*/ 	.word	0x00016930
        /*0a14*/ 	.word	0x0000000c
        /*0a18*/ 	.word	0x00000060
        /*0a1c*/ 	.short	0x010a
        /*0a1e*/ 	.byte	0x3f
	.zero		1


	//   ....[71]....
        /*0a20*/ 	.word	0x00016980
        /*0a24*/ 	.word	0x00000002
        /*0a28*/ 	.word	0x00031c40
        /*0a2c*/ 	.short	0x010a
        /*0a2e*/ 	.byte	0x3f
	.zero		1


	//   ....[72]....
        /*0a30*/ 	.word	0x000169d0
        /*0a34*/ 	.word	0x00000008
        /*0a38*/ 	.word	0x00000060
        /*0a3c*/ 	.short	0x010a
        /*0a3e*/ 	.byte	0x3f
	.zero		1


	//   ....[73]....
        /*0a40*/ 	.word	0x00016a20
        /*0a44*/ 	.word	0x00000003
        /*0a48*/ 	.word	0x00031c60
        /*0a4c*/ 	.short	0x010a
        /*0a4e*/ 	.byte	0x3f
	.zero		1


	//   ....[74]....
        /*0a50*/ 	.word	0x000173b0
        /*0a54*/ 	.word	0x00000009
        /*0a58*/ 	.word	0x00031c20
        /*0a5c*/ 	.short	0x010a
        /*0a5e*/ 	.byte	0x3f
	.zero		1


	//   ....[75]....
        /*0a60*/ 	.word	0x00017550
        /*0a64*/ 	.word	0x00000006
        /*0a68*/ 	.word	0x00000000
        /*0a6c*/ 	.short	0x010a
        /*0a6e*/ 	.byte	0x3f
	.zero		1


	//   ....[76]....
        /*0a70*/ 	.word	0x000175a0
        /*0a74*/ 	.word	0x00000007
        /*0a78*/ 	.word	0x00000000
        /*0a7c*/ 	.short	0x010a
        /*0a7e*/ 	.byte	0x3f
	.zero		1


	//   ....[77]....
        /*0a80*/ 	.word	0x000175f0
        /*0a84*/ 	.word	0x00000004
        /*0a88*/ 	.word	0x00000000
        /*0a8c*/ 	.short	0x010a
        /*0a8e*/ 	.byte	0x3f
	.zero		1


	//----- nvinfo : EIATTR_NUM_MBARRIERS
	.align		4
.L_1441:
        /*0a90*/ 	.byte	0x03, 0x38
        /*0a92*/ 	.short	0x0016


	//----- nvinfo : EIATTR_EXIT_INSTR_OFFSETS
	.align		4
        /*0a94*/ 	.byte	0x04, 0x1c
        /*0a96*/ 	.short	(.L_1443 - .L_1442)


	//   ....[0]....
.L_1442:
        /*0a98*/ 	.word	0x00000a90


	//   ....[1]....
        /*0a9c*/ 	.word	0x0000f640


	//   ....[2]....
        /*0aa0*/ 	.word	0x00015b30


	//----- nvinfo : EIATTR_MAX_THREADS
	.align		4
.L_1443:
        /*0aa4*/ 	.byte	0x04, 0x05
        /*0aa6*/ 	.short	(.L_1445 - .L_1444)
.L_1444:
        /*0aa8*/ 	.word	0x00000200
        /*0aac*/ 	.word	0x00000001
        /*0ab0*/ 	.word	0x00000001


	//----- nvinfo : EIATTR_CRS_STACK_SIZE
	.align		4
.L_1445:
        /*0ab4*/ 	.byte	0x04, 0x1e
        /*0ab6*/ 	.short	(.L_1447 - .L_1446)
.L_1446:
        /*0ab8*/ 	.word	0x00000000


	//----- nvinfo : EIATTR_CBANK_PARAM_SIZE
	.align		4
.L_1447:
        /*0abc*/ 	.byte	0x03, 0x19
        /*0abe*/ 	.short	0x0af0


	//----- nvinfo : EIATTR_PARAM_CBANK
	.align		4
        /*0ac0*/ 	.byte	0x04, 0x0a
        /*0ac2*/ 	.short	(.L_1449 - .L_1448)
	.align		4
.L_1448:
        /*0ac4*/ 	.word	index@(.nv.constant0._ZN7cutlass13device_kernelIN5flash11enable_sm90INS1_16FlashAttnFwdSm90INS1_25CollectiveMainloopFwdSm90ILi2EN4cute5tupleIJNS5_1CILi1EEES8_S8_EEENS6_IJNS7_ILi192EEENS7_ILi144EEENS7_ILi96EEEEEELi96ENS_6half_tEfNS_4arch4Sm90ELb1ELb0ELb0ELb1ELb0ELb0ELb0ELb0ELb1ELb1ELb0ELb0EEENS1_21CollectiveEpilogueFwdINS6_IJSA_SC_SB_EEES9_SE_SG_Li384ELb1ELb1ELb0ELb0EEENS1_36VarlenDynamicPersistentTileSchedulerILi192ELi144ELi384ELi128ELb0ELb1ELb1ELb1ELb1ELb1EEEEEEEEEvNT_6ParamsE)
        /*0ac8*/ 	.short	0x0210
        /*0aca*/ 	.short	0x0af0


	//----- nvinfo : EIATTR_SW_WAR
	.align		4
.L_1449:
        /*0acc*/ 	.byte	0x04, 0x36
        /*0ace*/ 	.short	(.L_1451 - .L_1450)
.L_1450:
        /*0ad0*/ 	.word	0x00000008
.L_1451:


//--------------------- .nv.info._ZN7cutlass13device_kernelIN5flash11enable_sm90INS1_16FlashAttnFwdSm90INS1_25CollectiveMainloopFwdSm90ILi2EN4cute5tupleIJNS5_1CILi1EEES8_S8_EEENS6_IJNS7_ILi192EEENS7_ILi144EEENS7_ILi96EEEEEELi96ENS_6half_tEfNS_4arch4Sm90ELb1ELb0ELb0ELb1ELb0ELb1ELb0ELb0ELb1ELb1ELb0ELb0EEENS1_21CollectiveEpilogueFwdINS6_IJSA_SC_SB_EEES9_SE_SG_Li384ELb1ELb1ELb0ELb0EEENS1_36VarlenDynamicPersistentTileSchedulerILi192ELi144ELi384ELi128ELb0ELb1ELb1ELb1ELb1ELb1EEEEEEEEEvNT_6ParamsE --------------------------
	.section	.nv.info._ZN7cutlass13device_kernelIN5flash11enable_sm90INS1_16FlashAttnFwdSm90INS1_25CollectiveMainloopFwdSm90ILi2EN4cute5tupleIJNS5_1CILi1EEES8_S8_EEENS6_IJNS7_ILi192EEENS7_ILi144EEENS7_ILi96EEEEEELi96ENS_6half_tEfNS_4arch4Sm90ELb1ELb0ELb0ELb1ELb0ELb1ELb0ELb0ELb1ELb1ELb0ELb0EEENS1_21CollectiveEpilogueFwdINS6_IJSA_SC_SB_EEES9_SE_SG_Li384ELb1ELb1ELb0ELb0EEENS1_36VarlenDynamicPersistentTileSchedulerILi192ELi144ELi384ELi128ELb0ELb1ELb1ELb1ELb1ELb1EEEEEEEEEvNT_6ParamsE,"",@"SHT_CUDA_INFO"
	.sectionflags	@""
	.align	4


	//----- nvinfo : EIATTR_CUDA_API_VERSION
	.align		4
        /*0000*/ 	.byte	0x04, 0x37
        /*0002*/ 	.short	(.L_1453 - .L_1452)
.L_1452:
        /*0004*/ 	.word	0x00000082


	//----- nvinfo : EIATTR_KPARAM_INFO
	.align		4
.L_1453:
        /*0008*/ 	.byte	0x04, 0x17
        /*000a*/ 	.short	(.L_1455 - .L_1454)
.L_1454:
        /*000c*/ 	.word	0x00000000
        /*0010*/ 	.short	0x0000
        /*0012*/ 	.short	0x0070
        /*0014*/ 	.byte	0x00, 0xf0, 0x01, 0x2a


	//----- nvinfo : EIATTR_SPARSE_MMA_MASK
	.align		4
.L_1455:
        /*0018*/ 	.byte	0x03, 0x50
        /*001a*/ 	.short	0x0000


	//----- nvinfo : EIATTR_MAXREG_COUNT
	.align		4
        /*001c*/ 	.byte	0x03, 0x1b
        /*001e*/ 	.short	0x0080


	//----- nvinfo : EIATTR_NUM_BARRIERS
	.align		4
        /*0020*/ 	.byte	0x02, 0x4c
        /*0022*/ 	.byte	0x10
	.zero		1


	//----- nvinfo : EIATTR_EXTERNS
	.align		4
        /*0024*/ 	.byte	0x04, 0x0f
        /*0026*/ 	.short	(.L_1457 - .L_1456)


	//   ....[0]....
	.align		4
.L_1456:
        /*0028*/ 	.word	index@(__assertfail)


	//----- nvinfo : EIATTR_ANNOTATIONS
	.align		4
.L_1457:
        /*002c*/ 	.byte	0x04, 0x55
        /*002e*/ 	.short	(.L_1459 - .L_1458)


	//   ....[0]....
.L_1458:
        /* <DEDUP_REMOVED lines=123> */


	//----- nvinfo : EIATTR_MERCURY_ISA_VERSION
	.align		4
.L_1459:
        /*07c8*/ 	.byte	0x03, 0x5f
        /*07ca*/ 	.short	0x0101


	//----- nvinfo : EIATTR_UNUSED_LOAD_BYTE_OFFSET
	.align		4
        /*07cc*/ 	.byte	0x04, 0x44
        /*07ce*/ 	.short	(.L_1461 - .L_1460)


	//   ....[0]....
.L_1460:
        /*07d0*/ 	.word	0x00000b00
        /*07d4*/ 	.word	0x0000fff0


	//   ....[1]....
        /*07d8*/ 	.word	0x00019900
        /*07dc*/ 	.word	0x0000fff0


	//----- nvinfo : EIATTR_INT_WARP_WIDE_INSTR_OFFSETS
	.align		4
.L_1461:
        /*07e0*/ 	.byte	0x04, 0x31
        /*07e2*/ 	.short	(.L_1463 - .L_1462)


	//   ....[0]....
.L_1462:
        /*07e4*/ 	.word	0x00000190


	//   ....[1]....
        /*07e8*/ 	.word	0x000001d0


	//   ....[2]....
        /*07ec*/ 	.word	0x00000240


	//   ....[3]....
        /*07f0*/ 	.word	0x0001e070


	//   ....[4]....
        /*07f4*/ 	.word	0x0001e100


	//   ....[5]....
        /*07f8*/ 	.word	0x00021c00


	//   ....[6]....
        /*07fc*/ 	.word	0x00021c90


	//----- nvinfo : EIATTR_COOP_GROUP_MASK_REGIDS
	.align		4
.L_1463:
        /*0800*/ 	.byte	0x04, 0x29
        /*0802*/ 	.short	(.L_1465 - .L_1464)


	//   ....[0]....
.L_1464:
        /*0804*/ 	.word	0xffffffff


	//   ....[1]....
        /*0808*/ 	.word	0xffffffff


	//   ....[2]....
        /*080c*/ 	.word	0xffffffff


	//   ....[3]....
        /*0810*/ 	.word	0xffffffff


	//   ....[4]....
        /*0814*/ 	.word	0xffffffff


	//   ....[5]....
        /*0818*/ 	.word	0xffffffff


	//   ....[6]....
        /*081c*/ 	.word	0xffffffff


	//   ....[7]....
        /*0820*/ 	.word	0xffffffff


	//   ....[8]....
        /*0824*/ 	.word	0xffffffff


	//   ....[9]....
        /*0828*/ 	.word	0xffffffff


	//   ....[10]....
        /*082c*/ 	.word	0xffffffff


	//   ....[11]....
        /*0830*/ 	.word	0xffffffff


	//   ....[12]....
        /*0834*/ 	.word	0xffffffff


	//   ....[13]....
        /*0838*/ 	.word	0xffffffff


	//   ....[14]....
        /*083c*/ 	.word	0xffffffff


	//   ....[15]....
        /*0840*/ 	.word	0xffffffff


	//   ....[16]....
        /*0844*/ 	.word	0xffffffff


	//   ....[17]....
        /*0848*/ 	.word	0xffffffff


	//   ....[18]....
        /*084c*/ 	.word	0xffffffff


	//   ....[19]....
        /*0850*/ 	.word	0xffffffff


	//   ....[20]....
        /*0854*/ 	.word	0xffffffff


	//   ....[21]....
        /*0858*/ 	.word	0xffffffff


	//   ....[22]....
        /*085c*/ 	.word	0xffffffff


	//   ....[23]....
        /*0860*/ 	.word	0xffffffff


	//   ....[24]....
        /*0864*/ 	.word	0xffffffff


	//   ....[25]....
        /*0868*/ 	.word	0xffffffff


	//   ....[26]....
        /*086c*/ 	.word	0xffffffff


	//   ....[27]....
        /*0870*/ 	.word	0xffffffff


	//   ....[28]....
        /*0874*/ 	.word	0xffffffff


	//   ....[29]....
        /*0878*/ 	.word	0xffffffff


	//   ....[30]....
        /*087c*/ 	.word	0xffffffff


	//   ....[31]....
        /*0880*/ 	.word	0xffffffff


	//   ....[32]....
        /*0884*/ 	.word	0xffffffff


	//   ....[33]....
        /*0888*/ 	.word	0xffffffff


	//   ....[34]....
        /*088c*/ 	.word	0xffffffff


	//   ....[35]....
        /*0890*/ 	.word	0xffffffff


	//   ....[36]....
        /*0894*/ 	.word	0xffffffff


	//   ....[37]....
        /*0898*/ 	.word	0xffffffff


	//   ....[38]....
        /*089c*/ 	.word	0xffffffff


	//   ....[39]....
        /*08a0*/ 	.word	0xffffffff


	//   ....[40]....
        /*08a4*/ 	.word	0xffffffff


	//   ....[41]....
        /*08a8*/ 	.word	0xffffffff


	//   ....[42]....
        /*08ac*/ 	.word	0xffffffff


	//   ....[43]....
        /*08b0*/ 	.word	0xffffffff


	//   ....[44]....
        /*08b4*/ 	.word	0xffffffff


	//   ....[45]....
        /*08b8*/ 	.word	0xffffffff


	//   ....[46]....
        /*08bc*/ 	.word	0xffffffff


	//   ....[47]....
        /*08c0*/ 	.word	0xffffffff


	//   ....[48]....
        /*08c4*/ 	.word	0xffffffff


	//   ....[49]....
        /*08c8*/ 	.word	0xffffffff


	//   ....[50]....
        /*08cc*/ 	.word	0xffffffff


	//   ....[51]....
        /*08d0*/ 	.word	0xffffffff


	//   ....[52]....
        /*08d4*/ 	.word	0xffffffff


	//   ....[53]....
        /*08d8*/ 	.word	0xffffffff


	//   ....[54]....
        /*08dc*/ 	.word	0xffffffff


	//   ....[55]....
        /*08e0*/ 	.word	0xffffffff


	//   ....[56]....
        /*08e4*/ 	.word	0xffffffff


	//   ....[57]....
        /*08e8*/ 	.word	0xffffffff


	//   ....[58]....
        /*08ec*/ 	.word	0xffffffff


	//   ....[59]....
        /*08f0*/ 	.word	0xffffffff


	//   ....[60]....
        /*08f4*/ 	.word	0xffffffff


	//   ....[61]....
        /*08f8*/ 	.word	0xffffffff


	//   ....[62]....
        /*08fc*/ 	.word	0xffffffff


	//   ....[63]....
        /*0900*/ 	.word	0xffffffff


	//   ....[64]....
        /*0904*/ 	.word	0xffffffff


	//   ....[65]....
        /*0908*/ 	.word	0xffffffff


	//   ....[66]....
        /*090c*/ 	.word	0xffffffff


	//   ....[67]....
        /*0910*/ 	.word	0xffffffff


	//   ....[68]....
        /*0914*/ 	.word	0xffffffff


	//   ....[69]....
        /*0918*/ 	.word	0xffffffff


	//   ....[70]....
        /*091c*/ 	.word	0xffffffff


	//   ....[71]....
        /*0920*/ 	.word	0xffffffff


	//   ....[72]....
        /*0924*/ 	.word	0xffffffff


	//   ....[73]....
        /*0928*/ 	.word	0xffffffff


	//   ....[74]....
        /*092c*/ 	.word	0xffffffff


	//   ....[75]....
        /*0930*/ 	.word	0xffffffff


	//   ....[76]....
        /*0934*/ 	.word	0xffffffff


	//   ....[77]....
        /*0938*/ 	.word	0xffffffff


	//   ....[78]....
        /*093c*/ 	.word	0xffffffff


	//   ....[79]....
        /*0940*/ 	.word	0xffffffff


	//   ....[80]....
        /*0944*/ 	.word	0xffffffff


	//   ....[81]....
        /*0948*/ 	.word	0xffffffff


	//   ....[82]....
        /*094c*/ 	.word	0xffffffff


	//   ....[83]....
        /*0950*/ 	.word	0xffffffff


	//   ....[84]....
        /*0954*/ 	.word	0xffffffff


	//   ....[85]....
        /*0958*/ 	.word	0xffffffff


	//   ....[86]....
        /*095c*/ 	.word	0xffffffff


	//   ....[87]....
        /*0960*/ 	.word	0xffffffff


	//   ....[88]....
        /*0964*/ 	.word	0xffffffff


	//   ....[89]....
        /*0968*/ 	.word	0xffffffff


	//   ....[90]....
        /*096c*/ 	.word	0xffffffff


	//   ....[91]....
        /*0970*/ 	.word	0xffffffff


	//   ....[92]....
        /*0974*/ 	.word	0xffffffff


	//   ....[93]....
        /*0978*/ 	.word	0xffffffff


	//   ....[94]....
        /*097c*/ 	.word	0xffffffff


	//   ....[95]....
        /*0980*/ 	.word	0xffffffff


	//   ....[96]....
        /*0984*/ 	.word	0xffffffff


	//   ....[97]....
        /*0988*/ 	.word	0xffffffff


	//   ....[98]....
        /*098c*/ 	.word	0xffffffff


	//   ....[99]....
        /*0990*/ 	.word	0x0500000f


	//   ....[100]....
        /*0994*/ 	.word	0x0500000f


	//   ....[101]....
        /*0998*/ 	.word	0x0500000f


	//   ....[102]....
        /*099c*/ 	.word	0x0500000f


	//   ....[103]....
        /*09a0*/ 	.word	0x0500000f


	//   ....[104]....
        /*09a4*/ 	.word	0x0500000f


	//   ....[105]....
        /*09a8*/ 	.word	0x0500000f


	//   ....[106]....
        /*09ac*/ 	.word	0x0500000f


	//   ....[107]....
        /*09b0*/ 	.word	0x0500000f


	//   ....[108]....
        /*09b4*/ 	.word	0x0500000f


	//   ....[109]....
        /*09b8*/ 	.word	0x0500000f


	//   ....[110]....
        /*09bc*/ 	.word	0x0500000f


	//   ....[111]....
        /*09c0*/ 	.word	0x0500000f


	//   ....[112]....
        /*09c4*/ 	.word	0x0500000f


	//   ....[113]....
        /*09c8*/ 	.word	0x0500000f


	//   ....[114]....
        /*09cc*/ 	.word	0x0500000f


	//   ....[115]....
        /*09d0*/ 	.word	0x0500000f


	//   ....[116]....
        /*09d4*/ 	.word	0x0500000f


	//   ....[117]....
        /*09d8*/ 	.word	0x0500000f


	//   ....[118]....
        /*09dc*/ 	.word	0x0500000f


	//   ....[119]....
        /*09e0*/ 	.word	0x0500000f


	//   ....[120]....
        /*09e4*/ 	.word	0x0500000f


	//   ....[121]....
        /*09e8*/ 	.word	0x0500000f


	//   ....[122]....
        /*09ec*/ 	.word	0x0500000f


	//   ....[123]....
        /*09f0*/ 	.word	0x0500000f


	//   ....[124]....
        /*09f4*/ 	.word	0x0500000f


	//   ....[125]....
        /*09f8*/ 	.word	0x0500000f


	//   ....[126]....
        /*09fc*/ 	.word	0x0500000f


	//   ....[127]....
        /*0a00*/ 	.word	0x0500000f


	//   ....[128]....
        /*0a04*/ 	.word	0x0500000f


	//   ....[129]....
        /*0a08*/ 	.word	0x0500000f


	//   ....[130]....
        /*0a0c*/ 	.word	0x0500000f


	//   ....[131]....
        /*0a10*/ 	.word	0x0500000f


	//   ....[132]....
        /*0a14*/ 	.word	0x0500000f


	//   ....[133]....
        /*0a18*/ 	.word	0x0500000f


	//   ....[134]....
        /*0a1c*/ 	.word	0x0500000f


	//   ....[135]....
        /*0a20*/ 	.word	0x0500000f


	//   ....[136]....
        /*0a24*/ 	.word	0x0500000f


	//   ....[137]....
        /*0a28*/ 	.word	0x0500000f


	//   ....[138]....
        /*0a2c*/ 	.word	0x0500000f


	//   ....[139]....
        /*0a30*/ 	.word	0x0500000f


	//   ....[140]....
        /*0a34*/ 	.word	0x0500000f


	//   ....[141]....
        /*0a38*/ 	.word	0x0500000f


	//   ....[142]....
        /*0a3c*/ 	.word	0x0500000f


	//   ....[143]....
        /*0a40*/ 	.word	0x0500000f


	//----- nvinfo : EIATTR_COOP_GROUP_INSTR_OFFSETS
	.align		4
.L_1465:
        /*0a44*/ 	.byte	0x04, 0x28
        /*0a46*/ 	.short	(.L_1467 - .L_1466)


	//   ....[0]....
.L_1466:
        /*0a48*/ 	.word	0x00000070


	//   ....[1]....
        /*0a4c*/ 	.word	0x000001a0


	//   ....[2]....
        /*0a50*/ 	.word	0x000001f0


	//   ....[3]....
        /*0a54*/ 	.word	0x00000420


	//   ....[4]....
        /*0a58*/ 	.word	0x00000580


	//   ....[5]....
        /*0a5c*/ 	.word	0x000006a0


	//   ....[6]....
        /*0a60*/ 	.word	0x00000800


	//   ....[7]....
        /*0a64*/ 	.word	0x00007150


	//   ....[8]....
        /*0a68*/ 	.word	0x000078b0


	//   ....[9]....
        /*0a6c*/ 	.word	0x000078c0


	//   ....[10]....
        /*0a70*/ 	.word	0x000078d0


	//   ....[11]....
        /*0a74*/ 	.word	0x000078e0


	//   ....[12]....
        /*0a78*/ 	.word	0x00009670


	//   ....[13]....
        /*0a7c*/ 	.word	0x00009680


	//   ....[14]....
        /*0a80*/ 	.word	0x00009690


	//   ....[15]....
        /*0a84*/ 	.word	0x000096a0


	//   ....[16]....
        /*0a88*/ 	.word	0x0000d200


	//   ....[17]....
        /*0a8c*/ 	.word	0x0000d460


	//   ....[18]....
        /*0a90*/ 	.word	0x0000dac0


	//   ....[19]....
        /*0a94*/ 	.word	0x0000dae0


	//   ....[20]....
        /*0a98*/ 	.word	0x0000e340


	//   ....[21]....
        /*0a9c*/ 	.word	0x0000e3a0


	//   ....[22]....
        /*0aa0*/ 	.word	0x0000f540


	//   ....[23]....
        /*0aa4*/ 	.word	0x00011ae0


	//   ....[24]....
        /*0aa8*/ 	.word	0x00011b10


	//   ....[25]....
        /*0aac*/ 	.word	0x00012490


	//   ....[26]....
        /*0ab0*/ 	.word	0x00012590


	//   ....[27]....
        /*0ab4*/ 	.word	0x00012cd0


	//   ....[28]....
        /*0ab8*/ 	.word	0x00012cf0


	//   ....[29]....
        /*0abc*/ 	.word	0x000145c0


	//   ....[30]....
        /*0ac0*/ 	.word	0x00016f50


	//   ....[31]....
        /*0ac4*/ 	.word	0x00016f70


	//   ....[32]....
        /*0ac8*/ 	.word	0x00017050


	//   ....[33]....
        /*0acc*/ 	.word	0x00017220


	//   ....[34]....
        /*0ad0*/ 	.word	0x00018b40


	//   ....[35]....
        /*0ad4*/ 	.word	0x00019280


	//   ....[36]....
        /*0ad8*/ 	.word	0x000192b0


	//   ....[37]....
        /*0adc*/ 	.word	0x000192f0


	//   ....[38]....
        /*0ae0*/ 	.word	0x00019300


	//   ....[39]....
        /*0ae4*/ 	.word	0x0001a360


	//   ....[40]....
        /*0ae8*/ 	.word	0x0001a3a0


	//   ....[41]....
        /*0aec*/ 	.word	0x0001a3d0


	//   ....[42]....
        /*0af0*/ 	.word	0x0001a3e0


	//   ....[43]....
        /*0af4*/ 	.word	0x0001a880


	//   ....[44]....
        /*0af8*/ 	.word	0x0001a8a0


	//   ....[45]....
        /*0afc*/ 	.word	0x0001a9a0


	//   ....[46]....
        /*0b00*/ 	.word	0x0001a9c0


	//   ....[47]....
        /*0b04*/ 	.word	0x0001b1f0


	//   ....[48]....
        /*0b08*/ 	.word	0x0001b200


	//   ....[49]....
        /*0b0c*/ 	.word	0x0001b360


	//   ....[50]....
        /*0b10*/ 	.word	0x0001b370


	//   ....[51]....
        /*0b14*/ 	.word	0x0001b510


	//   ....[52]....
        /*0b18*/ 	.word	0x0001b700


	//   ....[53]....
        /*0b1c*/ 	.word	0x0001b730


	//   ....[54]....
        /*0b20*/ 	.word	0x0001b760


	//   ....[55]....
        /*0b24*/ 	.word	0x0001b790


	//   ....[56]....
        /*0b28*/ 	.word	0x0001b7c0


	//   ....[57]....
        /*0b2c*/ 	.word	0x0001b7f0


	//   ....[58]....
        /*0b30*/ 	.word	0x0001b960


	//   ....[59]....
        /*0b34*/ 	.word	0x0001b990


	//   ....[60]....
        /*0b38*/ 	.word	0x0001b9c0


	//   ....[61]....
        /*0b3c*/ 	.word	0x0001b9f0


	//   ....[62]....
        /*0b40*/ 	.word	0x0001ba20


	//   ....[63]....
        /*0b44*/ 	.word	0x0001ba50


	//   ....[64]....
        /*0b48*/ 	.word	0x0001bb00


	//   ....[65]....
        /*0b4c*/ 	.word	0x0001bb60


	//   ....[66]....
        /*0b50*/ 	.word	0x0001bc00


	//   ....[67]....
        /*0b54*/ 	.word	0x0001cb20


	//   ....[68]....
        /*0b58*/ 	.word	0x0001e610


	//   ....[69]....
        /*0b5c*/ 	.word	0x0001f2f0


	//   ....[70]....
        /*0b60*/ 	.word	0x0001f310


	//   ....[71]....
        /*0b64*/ 	.word	0x0001f3d0


	//   ....[72]....
        /*0b68*/ 	.word	0x0001f3f0


	//   ....[73]....
        /*0b6c*/ 	.word	0x0001f490


	//   ....[74]....
        /*0b70*/ 	.word	0x0001f4b0


	//   ....[75]....
        /*0b74*/ 	.word	0x0001f4c0


	//   ....[76]....
        /*0b78*/ 	.word	0x0001f4d0


	//   ....[77]....
        /*0b7c*/ 	.word	0x0001f5f0


	//   ....[78]....
        /*0b80*/ 	.word	0x0001f600


	//   ....[79]....
        /*0b84*/ 	.word	0x0001f610


	//   ....[80]....
        /*0b88*/ 	.word	0x0001f6a0


	//   ....[81]....
        /*0b8c*/ 	.word	0x00022380


	//   ....[82]....
        /*0b90*/ 	.word	0x000223a0


	//   ....[83]....
        /*0b94*/ 	.word	0x000223e0


	//   ....[84]....
        /*0b98*/ 	.word	0x00022410


	//   ....[85]....
        /*0b9c*/ 	.word	0x00022440


	//   ....[86]....
        /*0ba0*/ 	.word	0x00022470


	//   ....[87]....
        /*0ba4*/ 	.word	0x000224a0


	//   ....[88]....
        /*0ba8*/ 	.word	0x000224d0


	//   ....[89]....
        /*0bac*/ 	.word	0x00022650


	//   ....[90]....
        /*0bb0*/ 	.word	0x00022690


	//   ....[91]....
        /*0bb4*/ 	.word	0x000226c0


	//   ....[92]....
        /*0bb8*/ 	.word	0x000226f0


	//   ....[93]....
        /*0bbc*/ 	.word	0x00022720


	//   ....[94]....
        /*0bc0*/ 	.word	0x00022750


	//   ....[95]....
        /*0bc4*/ 	.word	0x00022810


	//   ....[96]....
        /*0bc8*/ 	.word	0x00022830


	//   ....[97]....
        /*0bcc*/ 	.word	0x000228a0


	//   ....[98]....
        /*0bd0*/ 	.word	0x00022f30


	//   ....[99]....
        /*0bd4*/ 	.word	0x000233b0


	//   ....[100]....
        /*0bd8*/ 	.word	0x00023450


	//   ....[101]....
        /*0bdc*/ 	.word	0x000234e0


	//   ....[102]....
        /*0be0*/ 	.word	0x00023530


	//   ....[103]....
        /*0be4*/ 	.word	0x00023580


	//   ....[104]....
        /*0be8*/ 	.word	0x00023650


	//   ....[105]....
        /*0bec*/ 	.word	0x000236e0


	//   ....[106]....
        /*0bf0*/ 	.word	0x00023740


	//   ....[107]....
        /*0bf4*/ 	.word	0x000237a0


	//   ....[108]....
        /*0bf8*/ 	.word	0x00023a50


	//   ....[109]....
        /*0bfc*/ 	.word	0x00023aa0


	//   ....[110]....
        /*0c00*/ 	.word	0x00023b30


	//   ....[111]....
        /*0c04*/ 	.word	0x00023bc0


	//   ....[112]....
        /*0c08*/ 	.word	0x00023c80


	//   ....[113]....
        /*0c0c*/ 	.word	0x00023f70


	//   ....[114]....
        /*0c10*/ 	.word	0x00024120


	//   ....[115]....
        /*0c14*/ 	.word	0x00024170


	//   ....[116]....
        /*0c18*/ 	.word	0x000241e0


	//   ....[117]....
        /*0c1c*/ 	.word	0x000242e0


	//   ....[118]....
        /*0c20*/ 	.word	0x00024360


	//   ....[119]....
        /*0c24*/ 	.word	0x00024470


	//   ....[120]....
        /*0c28*/ 	.word	0x000244d0


	//   ....[121]....
        /*0c2c*/ 	.word	0x00024560


	//   ....[122]....
        /*0c30*/ 	.word	0x00024650


	//   ....[123]....
        /*0c34*/ 	.word	0x00024740


	//   ....[124]....
        /*0c38*/ 	.word	0x000247a0


	//   ....[125]....
        /*0c3c*/ 	.word	0x00024810


	//   ....[126]....
        /*0c40*/ 	.word	0x00024bc0


	//   ....[127]....
        /*0c44*/ 	.word	0x00024c70


	//   ....[128]....
        /*0c48*/ 	.word	0x00024d70


	//   ....[129]....
        /*0c4c*/ 	.word	0x00024df0


	//   ....[130]....
        /*0c50*/ 	.word	0x00024e60


	//   ....[131]....
        /*0c54*/ 	.word	0x00024ed0


	//   ....[132]....
        /*0c58*/ 	.word	0x00024f40


	//   ....[133]....
        /*0c5c*/ 	.word	0x00024fc0


	//   ....[134]....
        /*0c60*/ 	.word	0x00025050


	//   ....[135]....
        /*0c64*/ 	.word	0x00025100


	//   ....[136]....
        /*0c68*/ 	.word	0x00025170


	//   ....[137]....
        /*0c6c*/ 	.word	0x000251e0


	//   ....[138]....
        /*0c70*/ 	.word	0x00025250


	//   ....[139]....
        /*0c74*/ 	.word	0x000252d0


	//   ....[140]....
        /*0c78*/ 	.word	0x00025340


	//   ....[141]....
        /*0c7c*/ 	.word	0x000253e0


	//   ....[142]....
        /*0c80*/ 	.word	0x00025470


	//   ....[143]....
        /*0c84*/ 	.word	0x000255a0


	//----- nvinfo : EIATTR_REG_RECONFIG
	.align		4
.L_1467:
        /*0c88*/ 	.byte	0x01, 0x54
	.zero		2


	//----- nvinfo : EIATTR_SYSCALL_OFFSETS
	.align		4
        /*0c8c*/ 	.byte	0x04, 0x46
        /*0c8e*/ 	.short	(.L_1469 - .L_1468)


	//   ....[0]....
.L_1468:
        /*0c90*/ 	.word	0x00001d10


	//   ....[1]....
        /*0c94*/ 	.word	0x00001e60


	//   ....[2]....
        /*0c98*/ 	.word	0x00007320


	//   ....[3]....
        /*0c9c*/ 	.word	0x00007660


	//   ....[4]....
        /*0ca0*/ 	.word	0x0001e260


	//   ....[5]....
        /*0ca4*/ 	.word	0x0001e3b0


	//   ....[6]....
        /*0ca8*/ 	.word	0x0001e4b0


	//   ....[7]....
        /*0cac*/ 	.word	0x0001ed80


	//----- nvinfo : EIATTR_MBARRIER_INSTR_OFFSETS
	.align		4
.L_1469:
        /*0cb0*/ 	.byte	0x04, 0x39
        /*0cb2*/ 	.short	(.L_1471 - .L_1470)


	//   ....[0]....
.L_1470:
        /*0cb4*/ 	.word	0x000002d0
        /*0cb8*/ 	.word	0x000000ff
        /*0cbc*/ 	.word	0x00031c00
        /*0cc0*/ 	.short	0x0100
        /*0cc2*/ 	.byte	0x08
	.zero		1


	//   ....[1]....
        /*0cc4*/ 	.word	0x000002e0
        /*0cc8*/ 	.word	0x000000ff
        /*0ccc*/ 	.word	0x00031c20
        /*0cd0*/ 	.short	0x0100
        /*0cd2*/ 	.byte	0x08
	.zero		1


	//   ....[2]....
        /*0cd4*/ 	.word	0x000003d0
        /*0cd8*/ 	.word	0x000000ff
        /*0cdc*/ 	.word	0x00031c30
        /*0ce0*/ 	.short	0x0100
        /*0ce2*/ 	.byte	0x08
	.zero		1


	//   ....[3]....
        /*0ce4*/ 	.word	0x000003e0
        /*0ce8*/ 	.word	0x000000ff
        /*0cec*/ 	.word	0x00031c40
        /*0cf0*/ 	.short	0x0100
        /*0cf2*/ 	.byte	0x08
	.zero		1


	//   ....[4]....
        /*0cf4*/ 	.word	0x000003f0
        /*0cf8*/ 	.word	0x000000ff
        /*0cfc*/ 	.word	0x00031c38
        /*0d00*/ 	.short	0x0100
        /*0d02*/ 	.byte	0x08
	.zero		1


	//   ....[5]....
        /*0d04*/ 	.word	0x00000400
        /*0d08*/ 	.word	0x000000ff
        /*0d0c*/ 	.word	0x00031c48
        /*0d10*/ 	.short	0x0100
        /*0d12*/ 	.byte	0x08
	.zero		1


	//   ....[6]....
        /*0d14*/ 	.word	0x00000530
        /*0d18*/ 	.word	0x000000ff
        /*0d1c*/ 	.word	0x00031c50
        /*0d20*/ 	.short	0x0100
        /*0d22*/ 	.byte	0x08
	.zero		1


	//   ....[7]....
        /*0d24*/ 	.word	0x00000540
        /*0d28*/ 	.word	0x000000ff
        /*0d2c*/ 	.word	0x00031c60
        /*0d30*/ 	.short	0x0100
        /*0d32*/ 	.byte	0x08
	.zero		1


	//   ....[8]....
        /*0d34*/ 	.word	0x00000550
        /*0d38*/ 	.word	0x000000ff
        /*0d3c*/ 	.word	0x00031c58
        /*0d40*/ 	.short	0x0100
        /*0d42*/ 	.byte	0x08
	.zero		1


	//   ....[9]....
        /*0d44*/ 	.word	0x00000560
        /*0d48*/ 	.word	0x000000ff
        /*0d4c*/ 	.word	0x00031c68
        /*0d50*/ 	.short	0x0100
        /*0d52*/ 	.byte	0x08
	.zero		1


	//   ....[10]....
        /*0d54*/ 	.word	0x00000650
        /*0d58*/ 	.word	0x000000ff
        /*0d5c*/ 	.word	0x00031c70
        /*0d60*/ 	.short	0x0100
        /*0d62*/ 	.byte	0x06
	.zero		1


	//   ....[11]....
        /*0d64*/ 	.word	0x00000660
        /*0d68*/ 	.word	0x000000ff
        /*0d6c*/ 	.word	0x00031c80
        /*0d70*/ 	.short	0x0100
        /*0d72*/ 	.byte	0x06
	.zero		1


	//   ....[12]....
        /*0d74*/ 	.word	0x00000670
        /*0d78*/ 	.word	0x000000ff
        /*0d7c*/ 	.word	0x00031c78
        /*0d80*/ 	.short	0x0100
        /*0d82*/ 	.byte	0x06
	.zero		1


	//   ....[13]....
        /*0d84*/ 	.word	0x00000680
        /*0d88*/ 	.word	0x000000ff
        /*0d8c*/ 	.word	0x00031c88
        /*0d90*/ 	.short	0x0100
        /*0d92*/ 	.byte	0x06
	.zero		1


	//   ....[14]....
        /*0d94*/ 	.word	0x000007b0
        /*0d98*/ 	.word	0x000000ff
        /*0d9c*/ 	.word	0x00031c90
        /*0da0*/ 	.short	0x0100
        /*0da2*/ 	.byte	0x08
	.zero		1


	//   ....[15]....
        /*0da4*/ 	.word	0x000007c0
        /*0da8*/ 	.word	0x000000ff
        /*0dac*/ 	.word	0x00031ca0
        /*0db0*/ 	.short	0x0100
        /*0db2*/ 	.byte	0x08
	.zero		1


	//   ....[16]....
        /*0db4*/ 	.word	0x000007d0
        /*0db8*/ 	.word	0x000000ff
        /*0dbc*/ 	.word	0x00031c98
        /*0dc0*/ 	.short	0x0100
        /*0dc2*/ 	.byte	0x08
	.zero		1


	//   ....[17]....
        /*0dc4*/ 	.word	0x000007e0
        /*0dc8*/ 	.word	0x000000ff
        /*0dcc*/ 	.word	0x00031ca8
        /*0dd0*/ 	.short	0x0100
        /*0dd2*/ 	.byte	0x08
	.zero		1


	//   ....[18]....
        /*0dd4*/ 	.word	0x00000910
        /*0dd8*/ 	.word	0x000000ff
        /*0ddc*/ 	.word	0x00031cb0
        /*0de0*/ 	.short	0x0100
        /*0de2*/ 	.byte	0x08
	.zero		1


	//   ....[19]....
        /*0de4*/ 	.word	0x00000920
        /*0de8*/ 	.word	0x000000ff
        /*0dec*/ 	.word	0x00031cc0
        /*0df0*/ 	.short	0x0100
        /*0df2*/ 	.byte	0x08
	.zero		1


	//   ....[20]....
        /*0df4*/ 	.word	0x00000930
        /*0df8*/ 	.word	0x000000ff
        /*0dfc*/ 	.word	0x00031cb8
        /*0e00*/ 	.short	0x0100
        /*0e02*/ 	.byte	0x08
	.zero		1


	//   ....[21]....
        /*0e04*/ 	.word	0x00000940
        /*0e08*/ 	.word	0x000000ff
        /*0e0c*/ 	.word	0x00031cc8
        /*0e10*/ 	.short	0x0100
        /*0e12*/ 	.byte	0x08
	.zero		1


	//   ....[22]....
        /*0e14*/ 	.word	0x00003330
        /*0e18*/ 	.word	0x00000015
        /*0e1c*/ 	.word	0x00031c90
        /*0e20*/ 	.short	0x010a
        /*0e22*/ 	.byte	0x3f
	.zero		1


	//   ....[23]....
        /*0e24*/ 	.word	0x00004d60
        /*0e28*/ 	.word	0x00000015
        /*0e2c*/ 	.word	0x00031c90
        /*0e30*/ 	.short	0x010a
        /*0e32*/ 	.byte	0x3f
	.zero		1


	//   ....[24]....
        /*0e34*/ 	.word	0x00006770
        /*0e38*/ 	.word	0x00000015
        /*0e3c*/ 	.word	0x00031c90
        /*0e40*/ 	.short	0x010a
        /*0e42*/ 	.byte	0x3f
	.zero		1


	//   ....[25]....
        /*0e44*/ 	.word	0x000069d0
        /*0e48*/ 	.word	0x00000020
        /*0e4c*/ 	.word	0x00000000
        /*0e50*/ 	.short	0x0101
        /*0e52*/ 	.byte	0x3f
	.zero		1


	//   ....[26]....
        /*0e54*/ 	.word	0x00006a10
        /*0e58*/ 	.word	0x00000015
        /*0e5c*/ 	.word	0x00031cb0
        /*0e60*/ 	.short	0x010a
        /*0e62*/ 	.byte	0x3f
	.zero		1


	//   ....[27]....
        /*0e64*/ 	.word	0x00006d50
        /*0e68*/ 	.word	0x00000015
        /*0e6c*/ 	.word	0x00000000
        /*0e70*/ 	.short	0x0101
        /*0e72*/ 	.byte	0x3f
	.zero		1


	//   ....[28]....
        /*0e74*/ 	.word	0x000073c0
        /*0e78*/ 	.word	0x00000016
        /*0e7c*/ 	.word	0x00031c00
        /*0e80*/ 	.short	0x010a
        /*0e82*/ 	.byte	0x3f
	.zero		1


	//   ....[29]....
        /*0e84*/ 	.word	0x00007410
        /*0e88*/ 	.word	0x00000016
        /*0e8c*/ 	.word	0x00031c00
        /*0e90*/ 	.short	0x010a
        /*0e92*/ 	.byte	0x3f
	.zero		1


	//   ....[30]....
        /*0e94*/ 	.word	0x00008030
        /*0e98*/ 	.word	0x00000016
        /*0e9c*/ 	.word	0x00031c00
        /*0ea0*/ 	.short	0x010a
        /*0ea2*/ 	.byte	0x3f
	.zero		1


	//   ....[31]....
        /*0ea4*/ 	.word	0x00009b50
        /*0ea8*/ 	.word	0x00000016
        /*0eac*/ 	.word	0x00031c00
        /*0eb0*/ 	.short	0x010a
        /*0eb2*/ 	.byte	0x3f
	.zero		1


	//   ....[32]....
        /*0eb4*/ 	.word	0x0000b210
        /*0eb8*/ 	.word	0x00000015
        /*0ebc*/ 	.word	0x00031c30
        /*0ec0*/ 	.short	0x010a
        /*0ec2*/ 	.byte	0x3f
	.zero		1


	//   ....[33]....
        /*0ec4*/ 	.word	0x0000b280
        /*0ec8*/ 	.word	0x00000015
        /*0ecc*/ 	.word	0x00031c30
        /*0ed0*/ 	.short	0x010a
        /*0ed2*/ 	.byte	0x3f
	.zero		1


	//   ....[34]....
        /*0ed4*/ 	.word	0x0000e8d0
        /*0ed8*/ 	.word	0x0000003e
        /*0edc*/ 	.word	0x00000000
        /*0ee0*/ 	.short	0x0101
        /*0ee2*/ 	.byte	0x3f
	.zero		1


	//   ....[35]....
        /*0ee4*/ 	.word	0x0000f690
        /*0ee8*/ 	.word	0x00000000
        /*0eec*/ 	.word	0x00031c30
        /*0ef0*/ 	.short	0x010a
        /*0ef2*/ 	.byte	0x3f
	.zero		1


	//   ....[36]....
        /*0ef4*/ 	.word	0x0000f6e0
        /*0ef8*/ 	.word	0x00000000
        /*0efc*/ 	.word	0x00031c30
        /*0f00*/ 	.short	0x010a
        /*0f02*/ 	.byte	0x3f
	.zero		1


	//   ....[37]....
        /*0f04*/ 	.word	0x00011980
        /*0f08*/ 	.word	0x0000000e
        /*0f0c*/ 	.word	0x00031c50
        /*0f10*/ 	.short	0x010a
        /*0f12*/ 	.byte	0x3f
	.zero		1


	//   ....[38]....
        /*0f14*/ 	.word	0x000119c0
        /*0f18*/ 	.word	0x0000000e
        /*0f1c*/ 	.word	0x00031c50
        /*0f20*/ 	.short	0x010a
        /*0f22*/ 	.byte	0x3f
	.zero		1


	//   ....[39]....
        /*0f24*/ 	.word	0x000138c0
        /*0f28*/ 	.word	0x0000004d
        /*0f2c*/ 	.word	0x00000000
        /*0f30*/ 	.short	0x0101
        /*0f32*/ 	.byte	0x3f
	.zero		1


	//   ....[40]....
        /*0f34*/ 	.word	0x000138e0
        /*0f38*/ 	.word	0x00000013
        /*0f3c*/ 	.word	0x00000000
        /*0f40*/ 	.short	0x0101
        /*0f42*/ 	.byte	0x3f
	.zero		1


	//   ....[41]....
        /*0f44*/ 	.word	0x00014720
        /*0f48*/ 	.word	0x00000000
        /*0f4c*/ 	.word	0x00031c30
        /*0f50*/ 	.short	0x010a
        /*0f52*/ 	.byte	0x3f
	.zero		1


	//   ....[42]....
        /*0f54*/ 	.word	0x00014770
        /*0f58*/ 	.word	0x00000000
        /*0f5c*/ 	.word	0x00031c30
        /*0f60*/ 	.short	0x010a
        /*0f62*/ 	.byte	0x3f
	.zero		1


	//   ....[43]....
        /*0f64*/ 	.word	0x00016a10
        /*0f68*/ 	.word	0x0000000e
        /*0f6c*/ 	.word	0x00031c50
        /*0f70*/ 	.short	0x010a
        /*0f72*/ 	.byte	0x3f
	.zero		1


	//   ....[44]....
        /*0f74*/ 	.word	0x00016a60
        /*0f78*/ 	.word	0x0000000e
        /*0f7c*/ 	.word	0x00031c50
        /*0f80*/ 	.short	0x010a
        /*0f82*/ 	.byte	0x3f
	.zero		1


	//   ....[45]....
        /*0f84*/ 	.word	0x00018030
        /*0f88*/ 	.word	0x0000004a
        /*0f8c*/ 	.word	0x00000000
        /*0f90*/ 	.short	0x0101
        /*0f92*/ 	.byte	0x3f
	.zero		1


	//   ....[46]....
        /*0f94*/ 	.word	0x000180b0
        /*0f98*/ 	.word	0x00000049
        /*0f9c*/ 	.word	0x00000000
        /*0fa0*/ 	.short	0x0101
        /*0fa2*/ 	.byte	0x3f
	.zero		1


	//   ....[47]....
        /*0fa4*/ 	.word	0x00018bd0
        /*0fa8*/ 	.word	0x00000007
        /*0fac*/ 	.word	0x00031c50
        /*0fb0*/ 	.short	0x010a
        /*0fb2*/ 	.byte	0x3f
	.zero		1


	//   ....[48]....
        /*0fb4*/ 	.word	0x00018c80
        /*0fb8*/ 	.word	0x00000007
        /*0fbc*/ 	.word	0x00031c50
        /*0fc0*/ 	.short	0x010a
        /*0fc2*/ 	.byte	0x3f
	.zero		1


	//   ....[49]....
        /*0fc4*/ 	.word	0x000194d0
        /*0fc8*/ 	.word	0x0000000a
        /*0fcc*/ 	.word	0x00000000
        /*0fd0*/ 	.short	0x0101
        /*0fd2*/ 	.byte	0x3f
	.zero		1


	//   ....[50]....
        /*0fd4*/ 	.word	0x0001a890
        /*0fd8*/ 	.word	0x00000000
        /*0fdc*/ 	.word	0x00000000
        /*0fe0*/ 	.short	0x0101
        /*0fe2*/ 	.byte	0x3f
	.zero		1


	//   ....[51]....
        /*0fe4*/ 	.word	0x0001cc00
        /*0fe8*/ 	.word	0x00000016
        /*0fec*/ 	.word	0x00031c20
        /*0ff0*/ 	.short	0x010a
        /*0ff2*/ 	.byte	0x3f
	.zero		1


	//   ....[52]....
        /*0ff4*/ 	.word	0x0001ccc0
        /*0ff8*/ 	.word	0x00000009
        /*0ffc*/ 	.word	0x00031ca0
        /*1000*/ 	.short	0x010a
        /*1002*/ 	.byte	0x3f
	.zero		1


	//   ....[53]....
        /*1004*/ 	.word	0x0001d0e0
        /*1008*/ 	.word	0x00000009
        /*100c*/ 	.word	0x00031cc0
        /*1010*/ 	.short	0x010a
        /*1012*/ 	.byte	0x3f
	.zero		1


	//   ....[54]....
        /*1014*/ 	.word	0x0001d630
        /*1018*/ 	.word	0x00000008
        /*101c*/ 	.word	0x00031ca0
        /*1020*/ 	.short	0x010a
        /*1022*/ 	.byte	0x3f
	.zero		1


	//   ....[55]....
        /*1024*/ 	.word	0x0001da40
        /*1028*/ 	.word	0x00000008
        /*102c*/ 	.word	0x00031cc0
        /*1030*/ 	.short	0x010a
        /*1032*/ 	.byte	0x3f
	.zero		1


	//   ....[56]....
        /*1034*/ 	.word	0x0001e830
        /*1038*/ 	.word	0x00000000
        /*103c*/ 	.word	0x00031c40
        /*1040*/ 	.short	0x010a
        /*1042*/ 	.byte	0x3f
	.zero		1


	//   ....[57]....
        /*1044*/ 	.word	0x0001f770
        /*1048*/ 	.word	0x00000016
        /*104c*/ 	.word	0x00031c00
        /*1050*/ 	.short	0x0107
        /*1052*/ 	.byte	0x3f
	.zero		1


	//   ....[58]....
        /*1054*/ 	.word	0x0001f870
        /*1058*/ 	.word	0x00000016
        /*105c*/ 	.word	0x00031c00
        /*1060*/ 	.short	0x0101
        /*1062*/ 	.byte	0x3f
	.zero		1


	//   ....[59]....
        /*1064*/ 	.word	0x0001f890
        /*1068*/ 	.word	0x00000016
        /*106c*/ 	.word	0x00031c20
        /*1070*/ 	.short	0x010a
        /*1072*/ 	.byte	0x3f
	.zero		1


	//   ....[60]....
        /*1074*/ 	.word	0x0001fba0
        /*1078*/ 	.word	0x00000003
        /*107c*/ 	.word	0x00031c40
        /*1080*/ 	.short	0x010a
        /*1082*/ 	.byte	0x3f
	.zero		1


	//   ....[61]....
        /*1084*/ 	.word	0x00020010
        /*1088*/ 	.word	0x00000002
        /*108c*/ 	.word	0x00031c60
        /*1090*/ 	.short	0x010a
        /*1092*/ 	.byte	0x3f
	.zero		1


	//   ....[62]....
        /*1094*/ 	.word	0x00020750
        /*1098*/ 	.word	0x00000005
        /*109c*/ 	.word	0x00031c40
        /*10a0*/ 	.short	0x010a
        /*10a2*/ 	.byte	0x3f
	.zero		1


	//   ....[63]....
        /*10a4*/ 	.word	0x00020bc0
        /*10a8*/ 	.word	0x00000003
        /*10ac*/ 	.word	0x00031c60
        /*10b0*/ 	.short	0x010a
        /*10b2*/ 	.byte	0x3f
	.zero		1


	//   ....[64]....
        /*10b4*/ 	.word	0x00021270
        /*10b8*/ 	.word	0x00000005
        /*10bc*/ 	.word	0x00031c40
        /*10c0*/ 	.short	0x010a
        /*10c2*/ 	.byte	0x3f
	.zero		1


	//   ....[65]....
        /*10c4*/ 	.word	0x000216e0
        /*10c8*/ 	.word	0x00000003
        /*10cc*/ 	.word	0x00031c60
        /*10d0*/ 	.short	0x010a
        /*10d2*/ 	.byte	0x3f
	.zero		1


	//   ....[66]....
        /*10d4*/ 	.word	0x00021d30
        /*10d8*/ 	.word	0x00000003
        /*10dc*/ 	.word	0x00031c60
        /*10e0*/ 	.short	0x010a
        /*10e2*/ 	.byte	0x3f
	.zero		1


	//   ....[67]....
        /*10e4*/ 	.word	0x00022eb0
        /*10e8*/ 	.word	0x00000009
        /*10ec*/ 	.word	0x00031c20
        /*10f0*/ 	.short	0x010a
        /*10f2*/ 	.byte	0x3f
	.zero		1


	//   ....[68]....
        /*10f4*/ 	.word	0x00023060
        /*10f8*/ 	.word	0x00000006
        /*10fc*/ 	.word	0x00000000
        /*1100*/ 	.short	0x010a
        /*1102*/ 	.byte	0x3f
	.zero		1


	//   ....[69]....
        /*1104*/ 	.word	0x000230d0
        /*1108*/ 	.word	0x00000007
        /*110c*/ 	.word	0x00000000
        /*1110*/ 	.short	0x010a
        /*1112*/ 	.byte	0x3f
	.zero		1


	//   ....[70]....
        /*1114*/ 	.word	0x00023130
        /*1118*/ 	.word	0x00000004
        /*111c*/ 	.word	0x00000000
        /*1120*/ 	.short	0x010a
        /*1122*/ 	.byte	0x3f
	.zero		1


	//   ....[71]....
        /*1124*/ 	.word	0x00023160
        /*1128*/ 	.word	0x00000005
        /*112c*/ 	.word	0x00000000
        /*1130*/ 	.short	0x010a
        /*1132*/ 	.byte	0x3f
	.zero		1


	//   ....[72]....
        /*1134*/ 	.word	0x000231c0
        /*1138*/ 	.word	0x00000015
        /*113c*/ 	.word	0x00031c90
        /*1140*/ 	.short	0x010a
        /*1142*/ 	.byte	0x3f
	.zero		1


	//   ....[73]....
        /*1144*/ 	.word	0x00023210
        /*1148*/ 	.word	0x00000015
        /*114c*/ 	.word	0x00031c90
        /*1150*/ 	.short	0x010a
        /*1152*/ 	.byte	0x3f
	.zero		1


	//   ....[74]....
        /*1154*/ 	.word	0x00023260
        /*1158*/ 	.word	0x00000015
        /*115c*/ 	.word	0x00031c90
        /*1160*/ 	.short	0x010a
        /*1162*/ 	.byte	0x3f
	.zero		1


	//   ....[75]....
        /*1164*/ 	.word	0x000232b0
        /*1168*/ 	.word	0x00000015
        /*116c*/ 	.word	0x00031cb0
        /*1170*/ 	.short	0x010a
        /*1172*/ 	.byte	0x3f
	.zero		1


	//   ....[76]....
        /*1174*/ 	.word	0x000235b0
        /*1178*/ 	.word	0x00000016
        /*117c*/ 	.word	0x00031c00
        /*1180*/ 	.short	0x010a
        /*1182*/ 	.byte	0x3f
	.zero		1


	//   ....[77]....
        /*1184*/ 	.word	0x000237d0
        /*1188*/ 	.word	0x00000016
        /*118c*/ 	.word	0x00031c00
        /*1190*/ 	.short	0x010a
        /*1192*/ 	.byte	0x3f
	.zero		1


	//   ....[78]....
        /*1194*/ 	.word	0x00023820
        /*1198*/ 	.word	0x00000015
        /*119c*/ 	.word	0x00031c30
        /*11a0*/ 	.short	0x010a
        /*11a2*/ 	.byte	0x3f
	.zero		1


	//   ....[79]....
        /*11a4*/ 	.word	0x00023870
        /*11a8*/ 	.word	0x00000000
        /*11ac*/ 	.word	0x00031c30
        /*11b0*/ 	.short	0x010a
        /*11b2*/ 	.byte	0x3f
	.zero		1


	//   ....[80]....
        /*11b4*/ 	.word	0x000238c0
        /*11b8*/ 	.word	0x0000000e
        /*11bc*/ 	.word	0x00031c50
        /*11c0*/ 	.short	0x010a
        /*11c2*/ 	.byte	0x3f
	.zero		1


	//   ....[81]....
        /*11c4*/ 	.word	0x00023910
        /*11c8*/ 	.word	0x00000000
        /*11cc*/ 	.word	0x00031c30
        /*11d0*/ 	.short	0x010a
        /*11d2*/ 	.byte	0x3f
	.zero		1


	//   ....[82]....
        /*11d4*/ 	.word	0x00023960
        /*11d8*/ 	.word	0x0000000e
        /*11dc*/ 	.word	0x00031c50
        /*11e0*/ 	.short	0x010a
        /*11e2*/ 	.byte	0x3f
	.zero		1


	//   ....[83]....
        /*11e4*/ 	.word	0x000239b0
        /*11e8*/ 	.word	0x00000007
        /*11ec*/ 	.word	0x00031c50
        /*11f0*/ 	.short	0x010a
        /*11f2*/ 	.byte	0x3f
	.zero		1


	//   ....[84]....
        /*11f4*/ 	.word	0x00023d50
        /*11f8*/ 	.word	0x00000016
        /*11fc*/ 	.word	0x00031c20
        /*1200*/ 	.short	0x010a
        /*1202*/ 	.byte	0x3f
	.zero		1


	//   ....[85]....
        /*1204*/ 	.word	0x00023da0
        /*1208*/ 	.word	0x00000009
        /*120c*/ 	.word	0x00031ca0
        /*1210*/ 	.short	0x010a
        /*1212*/ 	.byte	0x3f
	.zero		1


	//   ....[86]....
        /*1214*/ 	.word	0x00023df0
        /*1218*/ 	.word	0x00000009
        /*121c*/ 	.word	0x00031cc0
        /*1220*/ 	.short	0x010a
        /*1222*/ 	.byte	0x3f
	.zero		1


	//   ....[87]....
        /*1224*/ 	.word	0x00023e40
        /*1228*/ 	.word	0x00000008
        /*122c*/ 	.word	0x00031ca0
        /*1230*/ 	.short	0x010a
        /*1232*/ 	.byte	0x3f
	.zero		1


	//   ....[88]....
        /*1234*/ 	.word	0x00023e90
        /*1238*/ 	.word	0x00000008
        /*123c*/ 	.word	0x00031cc0
        /*1240*/ 	.short	0x010a
        /*1242*/ 	.byte	0x3f
	.zero		1


	//   ....[89]....
        /*1244*/ 	.word	0x00024030
        /*1248*/ 	.word	0x00000000
        /*124c*/ 	.word	0x00031c40
        /*1250*/ 	.short	0x010a
        /*1252*/ 	.byte	0x3f
	.zero		1


	//   ....[90]....
        /*1254*/ 	.word	0x000248e0
        /*1258*/ 	.word	0x00000016
        /*125c*/ 	.word	0x00031c20
        /*1260*/ 	.short	0x010a
        /*1262*/ 	.byte	0x3f
	.zero		1


	//   ....[91]....
        /*1264*/ 	.word	0x00024930
        /*1268*/ 	.word	0x00000003
        /*126c*/ 	.word	0x00031c40
        /*1270*/ 	.short	0x010a
        /*1272*/ 	.byte	0x3f
	.zero		1


	//   ....[92]....
        /*1274*/ 	.word	0x00024980
        /*1278*/ 	.word	0x00000002
        /*127c*/ 	.word	0x00031c60
        /*1280*/ 	.short	0x010a
        /*1282*/ 	.byte	0x3f
	.zero		1


	//   ....[93]....
        /*1284*/ 	.word	0x000249d0
        /*1288*/ 	.word	0x00000005
        /*128c*/ 	.word	0x00031c40
        /*1290*/ 	.short	0x010a
        /*1292*/ 	.byte	0x3f
	.zero		1


	//   ....[94]....
        /*1294*/ 	.word	0x00024a20
        /*1298*/ 	.word	0x00000003
        /*129c*/ 	.word	0x00031c60
        /*12a0*/ 	.short	0x010a
        /*12a2*/ 	.byte	0x3f
	.zero		1


	//   ....[95]....
        /*12a4*/ 	.word	0x00024a70
        /*12a8*/ 	.word	0x00000005
        /*12ac*/ 	.word	0x00031c40
        /*12b0*/ 	.short	0x010a
        /*12b2*/ 	.byte	0x3f
	.zero		1


	//   ....[96]....
        /*12b4*/ 	.word	0x00024ac0
        /*12b8*/ 	.word	0x00000003
        /*12bc*/ 	.word	0x00031c60
        /*12c0*/ 	.short	0x010a
        /*12c2*/ 	.byte	0x3f
	.zero		1


	//   ....[97]....
        /*12c4*/ 	.word	0x00024b10
        /*12c8*/ 	.word	0x00000003
        /*12cc*/ 	.word	0x00031c60
        /*12d0*/ 	.short	0x010a
        /*12d2*/ 	.byte	0x3f
	.zero		1


	//   ....[98]....
        /*12d4*/ 	.word	0x000254c0
        /*12d8*/ 	.word	0x00000009
        /*12dc*/ 	.word	0x00031c20
        /*12e0*/ 	.short	0x010a
        /*12e2*/ 	.byte	0x3f
	.zero		1


	//   ....[99]....
        /*12e4*/ 	.word	0x00025660
        /*12e8*/ 	.word	0x00000006
        /*12ec*/ 	.word	0x00000000
        /*12f0*/ 	.short	0x010a
        /*12f2*/ 	.byte	0x3f
	.zero		1


	//   ....[100]....
        /*12f4*/ 	.word	0x000256b0
        /*12f8*/ 	.word	0x00000007
        /*12fc*/ 	.word	0x00000000
        /*1300*/ 	.short	0x010a
        /*1302*/ 	.byte	0x3f
	.zero		1


	//   ....[101]....
        /*1304*/ 	.word	0x00025700
        /*1308*/ 	.word	0x00000004
        /*130c*/ 	.word	0x00000000
        /*1310*/ 	.short	0x010a
        /*1312*/ 	.byte	0x3f
	.zero		1


	//----- nvinfo : EIATTR_NUM_MBARRIERS
	.align		4
.L_1471:
        /*1314*/ 	.byte	0x03, 0x38
        /*1316*/ 	.short	0x0016


	//----- nvinfo : EIATTR_EXIT_INSTR_OFFSETS
	.align		4
        /*1318*/ 	.byte	0x04, 0x1c
        /*131a*/ 	.short	(.L_1473 - .L_1472)


	//   ....[0]....
.L_1472:
        /*131c*/ 	.word	0x000231b0


	//----- nvinfo : EIATTR_MAX_THREADS
	.align		4
.L_1473:
        /*1320*/ 	.byte	0x04, 0x05
        /*1322*/ 	.short	(.L_1475 - .L_1474)
.L_1474:
        /*1324*/ 	.word	0x00000200
        /*1328*/ 	.word	0x00000001
        /*132c*/ 	.word	0x00000001


	//----- nvinfo : EIATTR_CRS_STACK_SIZE
	.align		4
.L_1475:
        /*1330*/ 	.byte	0x04, 0x1e
        /*1332*/ 	.short	(.L_1477 - .L_1476)
.L_1476:
        /*1334*/ 	.word	0x00000000


	//----- nvinfo : EIATTR_CBANK_PARAM_SIZE
	.align		4
.L_1477:
        /*1338*/ 	.byte	0x03, 0x19
        /*133a*/ 	.short	0x0af0


	//----- nvinfo : EIATTR_PARAM_CBANK
	.align		4
        /*133c*/ 	.byte	0x04, 0x0a
        /*133e*/ 	.short	(.L_1479 - .L_1478)
	.align		4
.L_1478:
        /*1340*/ 	.word	index@(.nv.constant0._ZN7cutlass13device_kernelIN5flash11enable_sm90INS1_16FlashAttnFwdSm90INS1_25CollectiveMainloopFwdSm90ILi2EN4cute5tupleIJNS5_1CILi1EEES8_S8_EEENS6_IJNS7_ILi192EEENS7_ILi144EEENS7_ILi96EEEEEELi96ENS_6half_tEfNS_4arch4Sm90ELb1ELb0ELb0ELb1ELb0ELb1ELb0ELb0ELb1ELb1ELb0ELb0EEENS1_21CollectiveEpilogueFwdINS6_IJSA_SC_SB_EEES9_SE_SG_Li384ELb1ELb1ELb0ELb0EEENS1_36VarlenDynamicPersistentTileSchedulerILi192ELi144ELi384ELi128ELb0ELb1ELb1ELb1ELb1ELb1EEEEEEEEEvNT_6ParamsE)
        /*1344*/ 	.short	0x0210
        /*1346*/ 	.short	0x0af0


	//----- nvinfo : EIATTR_SW_WAR
	.align		4
.L_1479:
        /*1348*/ 	.byte	0x04, 0x36
        /*134a*/ 	.short	(.L_1481 - .L_1480)
.L_1480:
        /*134c*/ 	.word	0x00000008
.L_1481:


//--------------------- .nv.info._ZN7cutlass13device_kernelIN5flash11enable_sm90INS1_16FlashAttnFwdSm90INS1_25CollectiveMainloopFwdSm90ILi2EN4cute5tupleIJNS5_1CILi1EEES8_S8_EEENS6_IJNS7_ILi192EEESA_NS7_ILi64EEEEEELi64ENS_6half_tEfNS_4arch4Sm90ELb0ELb0ELb0ELb0ELb0ELb0ELb0ELb0ELb1ELb1ELb0ELb0EEENS1_21CollectiveEpilogueFwdINS6_IJSA_SB_SA_EEES9_SD_SF_Li384ELb0ELb1ELb0ELb0EEENS1_29StaticPersistentTileSchedulerILb0EEEEEEEEEvNT_6ParamsE --------------------------
	.section	.nv.info._ZN7cutlass13device_kernelIN5flash11enable_sm90INS1_16FlashAttnFwdSm90INS1_25CollectiveMainloopFwdSm90ILi2EN4cute5tupleIJNS5_1CILi1EEES8_S8_EEENS6_IJNS7_ILi192EEESA_NS7_ILi64EEEEEELi64ENS_6half_tEfNS_4arch4Sm90ELb0ELb0ELb0ELb0ELb0ELb0ELb0ELb0ELb1ELb1ELb0ELb0EEENS1_21CollectiveEpilogueFwdINS6_IJSA_SB_SA_EEES9_SD_SF_Li384ELb0ELb1ELb0ELb0EEENS1_29StaticPersistentTileSchedulerILb0EEEEEEEEEvNT_6ParamsE,"",@"SHT_CUDA_INFO"
	.sectionflags	@""
	.align	4


	//----- nvinfo : EIATTR_CUDA_API_VERSION
	.align		4
        /*0000*/ 	.byte	0x04, 0x37
        /*0002*/ 	.short	(.L_1483 - .L_1482)
.L_1482:
        /*0004*/ 	.word	0x00000082


	//----- nvinfo : EIATTR_KPARAM_INFO
	.align		4
.L_1483:
        /*0008*/ 	.byte	0x04, 0x17
        /*000a*/ 	.short	(.L_1485 - .L_1484)
.L_1484:
        /*000c*/ 	.word	0x00000000
        /*0010*/ 	.short	0x0000
        /*0012*/ 	.short	0x0070
        /*0014*/ 	.byte	0x00, 0xf0, 0x01, 0x28


	//----- nvinfo : EIATTR_SPARSE_MMA_MASK
	.align		4
.L_1485:
        /*0018*/ 	.byte	0x03, 0x50
        /*001a*/ 	.short	0x0000


	//----- nvinfo : EIATTR_MAXREG_COUNT
	.align		4
        /*001c*/ 	.byte	0x03, 0x1b
        /*001e*/ 	.short	0x0080


	//----- nvinfo : EIATTR_NUM_BARRIERS
	.align		4
        /*0020*/ 	.byte	0x02, 0x4c
        /*0022*/ 	.byte	0x10
	.zero		1


	//----- nvinfo : EIATTR_EXTERNS
	.align		4
        /*0024*/ 	.byte	0x04, 0x0f
        /*0026*/ 	.short	(.L_1487 - .L_1486)


	//   ....[0]....
	.align		4
.L_1486:
        /*0028*/ 	.word	index@(__assertfail)


	//----- nvinfo : EIATTR_ANNOTATIONS
	.align		4
.L_1487:
        /*002c*/ 	.byte	0x04, 0x55
        /*002e*/ 	.short	(.L_1489 - .L_1488)


	//   ....[0]....
.L_1488:
        /* <DEDUP_REMOVED lines=15> */


	//----- nvinfo : EIATTR_MERCURY_ISA_VERSION
	.align		4
.L_1489:
        /*0110*/ 	.byte	0x03, 0x5f
        /*0112*/ 	.short	0x0101


	//----- nvinfo : EIATTR_INT_WARP_WIDE_INSTR_OFFSETS
	.align		4
        /*0114*/ 	.byte	0x04, 0x31
        /*0116*/ 	.short	(.L_1491 - .L_1490)


	//   ....[0]....
.L_1490:
        /*0118*/ 	.word	0x00000130


	//   ....[1]....
        /*011c*/ 	.word	0x00000170


	//   ....[2]....
        /*0120*/ 	.word	0x000001e0


	//----- nvinfo : EIATTR_COOP_GROUP_MASK_REGIDS
	.align		4
.L_1491:
        /*0124*/ 	.byte	0x04, 0x29
        /*0126*/ 	.short	(.L_1493 - .L_1492)


	//   ....[0]....
.L_1492:
        /*0128*/ 	.word	0xffffffff


	//   ....[1]....
        /*012c*/ 	.word	0xffffffff


	//   ....[2]....
        /*0130*/ 	.word	0xffffffff


	//   ....[3]....
        /*0134*/ 	.word	0xffffffff


	//   ....[4]....
        /*0138*/ 	.word	0xffffffff


	//   ....[5]....
        /*013c*/ 	.word	0xffffffff


	//   ....[6]....
        /*0140*/ 	.word	0xffffffff


	//   ....[7]....
        /*0144*/ 	.word	0xffffffff


	//   ....[8]....
        /*0148*/ 	.word	0xffffffff


	//   ....[9]....
        /*014c*/ 	.word	0xffffffff


	//   ....[10]....
        /*0150*/ 	.word	0xffffffff


	//   ....[11]....
        /*0154*/ 	.word	0xffffffff


	//   ....[12]....
        /*0158*/ 	.word	0xffffffff


	//   ....[13]....
        /*015c*/ 	.word	0xffffffff


	//   ....[14]....
        /*0160*/ 	.word	0xffffffff


	//   ....[15]....
        /*0164*/ 	.word	0xffffffff


	//   ....[16]....
        /*0168*/ 	.word	0xffffffff


	//   ....[17]....
        /*016c*/ 	.word	0xffffffff


	//   ....[18]....
        /*0170*/ 	.word	0xffffffff


	//   ....[19]....
        /*0174*/ 	.word	0xffffffff


	//   ....[20]....
        /*0178*/ 	.word	0xffffffff


	//   ....[21]....
        /*017c*/ 	.word	0xffffffff


	//   ....[22]....
        /*0180*/ 	.word	0xffffffff


	//   ....[23]....
        /*0184*/ 	.word	0xffffffff


	//   ....[24]....
        /*0188*/ 	.word	0xffffffff


	//   ....[25]....
        /*018c*/ 	.word	0xffffffff


	//   ....[26]....
        /*0190*/ 	.word	0xffffffff


	//   ....[27]....
        /*0194*/ 	.word	0xffffffff


	//   ....[28]....
        /*0198*/ 	.word	0xffffffff


	//   ....[29]....
        /*019c*/ 	.word	0xffffffff


	//   ....[30]....
        /*01a0*/ 	.word	0xffffffff


	//   ....[31]....
        /*01a4*/ 	.word	0xffffffff


	//   ....[32]....
        /*01a8*/ 	.word	0xffffffff


	//   ....[33]....
        /*01ac*/ 	.word	0xffffffff


	//   ....[34]....
        /*01b0*/ 	.word	0xffffffff


	//   ....[35]....
        /*01b4*/ 	.word	0xffffffff


	//   ....[36]....
        /*01b8*/ 	.word	0xffffffff


	//   ....[37]....
        /*01bc*/ 	.word	0xffffffff


	//   ....[38]....
        /*01c0*/ 	.word	0xffffffff


	//   ....[39]....
        /*01c4*/ 	.word	0xffffffff


	//   ....[40]....
        /*01c8*/ 	.word	0xffffffff


	//   ....[41]....
        /*01cc*/ 	.word	0xffffffff


	//   ....[42]....
        /*01d0*/ 	.word	0xffffffff


	//   ....[43]....
        /*01d4*/ 	.word	0xffffffff


	//   ....[44]....
        /*01d8*/ 	.word	0xffffffff


	//   ....[45]....
        /*01dc*/ 	.word	0xffffffff


	//   ....[46]....
        /*01e0*/ 	.word	0xffffffff


	//   ....[47]....
        /*01e4*/ 	.word	0xffffffff


	//   ....[48]....
        /*01e8*/ 	.word	0xffffffff


	//   ....[49]....
        /*01ec*/ 	.word	0xffffffff


	//   ....[50]....
        /*01f0*/ 	.word	0xffffffff


	//   ....[51]....
        /*01f4*/ 	.word	0xffffffff


	//   ....[52]....
        /*01f8*/ 	.word	0xffffffff


	//   ....[53]....
        /*01fc*/ 	.word	0xffffffff


	//   ....[54]....
        /*0200*/ 	.word	0xffffffff


	//   ....[55]....
        /*0204*/ 	.word	0xffffffff


	//   ....[56]....
        /*0208*/ 	.word	0xffffffff


	//   ....[57]....
        /*020c*/ 	.word	0xffffffff


	//   ....[58]....
        /*0210*/ 	.word	0xffffffff


	//   ....[59]....
        /*0214*/ 	.word	0xffffffff


	//   ....[60]....
        /*0218*/ 	.word	0x0500000f


	//   ....[61]....
        /*021c*/ 	.word	0x0500000f


	//   ....[62]....
        /*0220*/ 	.word	0x0500000f


	//   ....[63]....
        /*0224*/ 	.word	0x0500000f


	//   ....[64]....
        /*0228*/ 	.word	0x0500000f


	//   ....[65]....
        /*022c*/ 	.word	0x0500000f


	//   ....[66]....
        /*0230*/ 	.word	0x0500000f


	//   ....[67]....
        /*0234*/ 	.word	0x0500000f


	//   ....[68]....
        /*0238*/ 	.word	0x0500000f


	//   ....[69]....
        /*023c*/ 	.word	0x0500000f


	//   ....[70]....
        /*0240*/ 	.word	0x0500000f


	//   ....[71]....
        /*0244*/ 	.word	0x0500000f


	//   ....[72]....
        /*0248*/ 	.word	0x0500000f


	//   ....[73]....
        /*024c*/ 	.word	0x0500000f


	//   ....[74]....
        /*0250*/ 	.word	0x0500000f


	//   ....[75]....
        /*0254*/ 	.word	0x0500000f


	//   ....[76]....
        /*0258*/ 	.word	0x0500000f


	//   ....[77]....
        /*025c*/ 	.word	0x0500000f


	//   ....[78]....
        /*0260*/ 	.word	0x0500000f


	//   ....[79]....
        /*0264*/ 	.word	0x0500000f


	//   ....[80]....
        /*0268*/ 	.word	0x0500000f


	//   ....[81]....
        /*026c*/ 	.word	0x0500000f


	//   ....[82]....
        /*0270*/ 	.word	0x0500000f


	//   ....[83]....
        /*0274*/ 	.word	0x0500000f


	//   ....[84]....
        /*0278*/ 	.word	0x0500000f


	//   ....[85]....
        /*027c*/ 	.word	0x0500000f


	//----- nvinfo : EIATTR_COOP_GROUP_INSTR_OFFSETS
	.align		4
.L_1493:
        /*0280*/ 	.byte	0x04, 0x28
        /*0282*/ 	.short	(.L_1495 - .L_1494)


	//   ....[0]....
.L_1494:
        /*0284*/ 	.word	0x00000070


	//   ....[1]....
        /*0288*/ 	.word	0x00000140


	//   ....[2]....
        /*028c*/ 	.word	0x00000190


	//   ....[3]....
        /*0290*/ 	.word	0x000003c0


	//   ....[4]....
        /*0294*/ 	.word	0x00000520


	//   ....[5]....
        /*0298*/ 	.word	0x00000640


	//   ....[6]....
        /*029c*/ 	.word	0x000007a0


	//   ....[7]....
        /*02a0*/ 	.word	0x00000f60


	//   ....[8]....
        /*02a4*/ 	.word	0x000025f0


	//   ....[9]....
        /*02a8*/ 	.word	0x000026f0


	//   ....[10]....
        /*02ac*/ 	.word	0x00002ac0


	//   ....[11]....
        /*02b0*/ 	.word	0x00002c30


	//   ....[12]....
        /*02b4*/ 	.word	0x00003f50


	//   ....[13]....
        /*02b8*/ 	.word	0x00005120


	//   ....[14]....
        /*02bc*/ 	.word	0x00005180


	//   ....[15]....
        /*02c0*/ 	.word	0x000051a0


	//   ....[16]....
        /*02c4*/ 	.word	0x000051c0


	//   ....[17]....
        /*02c8*/ 	.word	0x00006a70


	//   ....[18]....
        /*02cc*/ 	.word	0x00006c70


	//   ....[19]....
        /*02d0*/ 	.word	0x00006cc0


	//   ....[20]....
        /*02d4*/ 	.word	0x00006d30


	//   ....[21]....
        /*02d8*/ 	.word	0x00006d60


	//   ....[22]....
        /*02dc*/ 	.word	0x00007bf0


	//   ....[23]....
        /*02e0*/ 	.word	0x00007c20


	//   ....[24]....
        /*02e4*/ 	.word	0x00007c40


	//   ....[25]....
        /*02e8*/ 	.word	0x00007c70


	//   ....[26]....
        /*02ec*/ 	.word	0x00007fc0


	//   ....[27]....
        /*02f0*/ 	.word	0x00007fe0


	//   ....[28]....
        /*02f4*/ 	.word	0x00008000


	//   ....[29]....
        /*02f8*/ 	.word	0x00008030


	//   ....[30]....
        /*02fc*/ 	.word	0x00008040


	//   ....[31]....
        /*0300*/ 	.word	0x00008050


	//   ....[32]....
        /*0304*/ 	.word	0x00008060


	//   ....[33]....
        /*0308*/ 	.word	0x00008070


	//   ....[34]....
        /*030c*/ 	.word	0x00008aa0


	//   ....[35]....
        /*0310*/ 	.word	0x00009530


	//   ....[36]....
        /*0314*/ 	.word	0x00009560


	//   ....[37]....
        /*0318*/ 	.word	0x00009590


	//   ....[38]....
        /*031c*/ 	.word	0x00009620


	//   ....[39]....
        /*0320*/ 	.word	0x00009660


	//   ....[40]....
        /*0324*/ 	.word	0x000096a0


	//   ....[41]....
        /*0328*/ 	.word	0x000096e0


	//   ....[42]....
        /*032c*/ 	.word	0x00009720


	//   ....[43]....
        /*0330*/ 	.word	0x00009760


	//   ....[44]....
        /*0334*/ 	.word	0x000097a0


	//   ....[45]....
        /*0338*/ 	.word	0x000097e0


	//   ....[46]....
        /*033c*/ 	.word	0x00009820


	//   ....[47]....
        /*0340*/ 	.word	0x00009860


	//   ....[48]....
        /*0344*/ 	.word	0x00009890


	//   ....[49]....
        /*0348*/ 	.word	0x000098a0


	//   ....[50]....
        /*034c*/ 	.word	0x000098b0


	//   ....[51]....
        /*0350*/ 	.word	0x000098c0


	//   ....[52]....
        /*0354*/ 	.word	0x00009920


	//   ....[53]....
        /*0358*/ 	.word	0x000099a0


	//   ....[54]....
        /*035c*/ 	.word	0x000099d0


	//   ....[55]....
        /*0360*/ 	.word	0x00009a10


	//   ....[56]....
        /*0364*/ 	.word	0x00009a30


	//   ....[57]....
        /*0368*/ 	.word	0x00009a60


	//   ....[58]....
        /*036c*/ 	.word	0x00009aa0


	//   ....[59]....
        /*0370*/ 	.word	0x0000b700


	//   ....[60]....
        /*0374*/ 	.word	0x0000bbe0


	//   ....[61]....
        /*0378*/ 	.word	0x0000bd50


	//   ....[62]....
        /*037c*/ 	.word	0x0000bda0


	//   ....[63]....
        /*0380*/ 	.word	0x0000be30


	//   ....[64]....
        /*0384*/ 	.word	0x0000bf20


	//   ....[65]....
        /*0388*/ 	.word	0x0000bfa0


	//   ....[66]....
        /*038c*/ 	.word	0x0000c050


	//   ....[67]....
        /*0390*/ 	.word	0x0000c0d0


	//   ....[68]....
        /*0394*/ 	.word	0x0000c180


	//   ....[69]....
        /*0398*/ 	.word	0x0000c200


	//   ....[70]....
        /*039c*/ 	.word	0x0000c2b0


	//   ....[71]....
        /*03a0*/ 	.word	0x0000c330


	//   ....[72]....
        /*03a4*/ 	.word	0x0000c3e0


	//   ....[73]....
        /*03a8*/ 	.word	0x0000c460


	//   ....[74]....
        /*03ac*/ 	.word	0x0000c500


	//   ....[75]....
        /*03b0*/ 	.word	0x0000c580


	//   ....[76]....
        /*03b4*/ 	.word	0x0000c630


	//   ....[77]....
        /*03b8*/ 	.word	0x0000c690


	//   ....[78]....
        /*03bc*/ 	.word	0x0000c770


	//   ....[79]....
        /*03c0*/ 	.word	0x0000c7d0


	//   ....[80]....
        /*03c4*/ 	.word	0x0000c880


	//   ....[81]....
        /*03c8*/ 	.word	0x0000c8f0


	//   ....[82]....
        /*03cc*/ 	.word	0x0000c9b0


	//   ....[83]....
        /*03d0*/ 	.word	0x0000ca20


	//   ....[84]....
        /*03d4*/ 	.word	0x0000cac0


	//   ....[85]....
        /*03d8*/ 	.word	0x0000ce50


	//----- nvinfo : EIATTR_REG_RECONFIG
	.align		4
.L_1495:
        /*03dc*/ 	.byte	0x01, 0x54
	.zero		2


	//----- nvinfo : EIATTR_SYSCALL_OFFSETS
	.align		4
        /*03e0*/ 	.byte	0x04, 0x46
        /*03e2*/ 	.short	(.L_1497 - .L_1496)


	//   ....[0]....
.L_1496:
        /*03e4*/ 	.word	0x00001260


	//   ....[1]....
        /*03e8*/ 	.word	0x00008720


	//   ....[2]....
        /*03ec*/ 	.word	0x00008860


	//   ....[3]....
        /*03f0*/ 	.word	0x00008950


	//   ....[4]....
        /*03f4*/ 	.word	0x000090a0


	//----- nvinfo : EIATTR_MBARRIER_INSTR_OFFSETS
	.align		4
.L_1497:
        /*03f8*/ 	.byte	0x04, 0x39
        /*03fa*/ 	.short	(.L_1499 - .L_1498)


	//   ....[0]....
.L_1498:
        /*03fc*/ 	.word	0x00000270
        /*0400*/ 	.word	0x000000ff
        /*0404*/ 	.word	0x00030800
        /*0408*/ 	.short	0x0100
        /*040a*/ 	.byte	0x08
	.zero		1


	//   ....[1]....
        /*040c*/ 	.word	0x00000280
        /*0410*/ 	.word	0x000000ff
        /*0414*/ 	.word	0x00030820
        /*0418*/ 	.short	0x0100
        /*041a*/ 	.byte	0x08
	.zero		1


	//   ....[2]....
        /*041c*/ 	.word	0x00000370
        /*0420*/ 	.word	0x000000ff
        /*0424*/ 	.word	0x00030830
        /*0428*/ 	.short	0x0100
        /*042a*/ 	.byte	0x08
	.zero		1


	//   ....[3]....
        /*042c*/ 	.word	0x00000380
        /*0430*/ 	.word	0x000000ff
        /*0434*/ 	.word	0x00030840
        /*0438*/ 	.short	0x0100
        /*043a*/ 	.byte	0x08
	.zero		1


	//   ....[4]....
        /*043c*/ 	.word	0x00000390
        /*0440*/ 	.word	0x000000ff
        /*0444*/ 	.word	0x00030838
        /*0448*/ 	.short	0x0100
        /*044a*/ 	.byte	0x08
	.zero		1


	//   ....[5]....
        /*044c*/ 	.word	0x000003a0
        /*0450*/ 	.word	0x000000ff
        /*0454*/ 	.word	0x00030848
        /*0458*/ 	.short	0x0100
        /*045a*/ 	.byte	0x08
	.zero		1


	//   ....[6]....
        /*045c*/ 	.word	0x000004d0
        /*0460*/ 	.word	0x000000ff
        /*0464*/ 	.word	0x00030850
        /*0468*/ 	.short	0x0100
        /*046a*/ 	.byte	0x08
	.zero		1


	//   ....[7]....
        /*046c*/ 	.word	0x000004e0
        /*0470*/ 	.word	0x000000ff
        /*0474*/ 	.word	0x00030860
        /*0478*/ 	.short	0x0100
        /*047a*/ 	.byte	0x08
	.zero		1


	//   ....[8]....
        /*047c*/ 	.word	0x000004f0
        /*0480*/ 	.word	0x000000ff
        /*0484*/ 	.word	0x00030858
        /*0488*/ 	.short	0x0100
        /*048a*/ 	.byte	0x08
	.zero		1


	//   ....[9]....
        /*048c*/ 	.word	0x00000500
        /*0490*/ 	.word	0x000000ff
        /*0494*/ 	.word	0x00030868
        /*0498*/ 	.short	0x0100
        /*049a*/ 	.byte	0x08
	.zero		1


	//   ....[10]....
        /*049c*/ 	.word	0x000005f0
        /*04a0*/ 	.word	0x000000ff
        /*04a4*/ 	.word	0x00030870
        /*04a8*/ 	.short	0x0100
        /*04aa*/ 	.byte	0x06
	.zero		1


	//   ....[11]....
        /*04ac*/ 	.word	0x00000600
        /*04b0*/ 	.word	0x000000ff
        /*04b4*/ 	.word	0x00030880
        /*04b8*/ 	.short	0x0100
        /*04ba*/ 	.byte	0x06
	.zero		1


	//   ....[12]....
        /*04bc*/ 	.word	0x00000610
        /*04c0*/ 	.word	0x000000ff
        /*04c4*/ 	.word	0x00030878
        /*04c8*/ 	.short	0x0100
        /*04ca*/ 	.byte	0x06
	.zero		1


	//   ....[13]....
        /*04cc*/ 	.word	0x00000620
        /*04d0*/ 	.word	0x000000ff
        /*04d4*/ 	.word	0x00030888
        /*04d8*/ 	.short	0x0100
        /*04da*/ 	.byte	0x06
	.zero		1


	//   ....[14]....
        /*04dc*/ 	.word	0x00000750
        /*04e0*/ 	.word	0x000000ff
        /*04e4*/ 	.word	0x00030890
        /*04e8*/ 	.short	0x0100
        /*04ea*/ 	.byte	0x08
	.zero		1


	//   ....[15]....
        /*04ec*/ 	.word	0x00000760
        /*04f0*/ 	.word	0x000000ff
        /*04f4*/ 	.word	0x000308a0
        /*04f8*/ 	.short	0x0100
        /*04fa*/ 	.byte	0x08
	.zero		1


	//   ....[16]....
        /*04fc*/ 	.word	0x00000770
        /*0500*/ 	.word	0x000000ff
        /*0504*/ 	.word	0x00030898
        /*0508*/ 	.short	0x0100
        /*050a*/ 	.byte	0x08
	.zero		1


	//   ....[17]....
        /*050c*/ 	.word	0x00000780
        /*0510*/ 	.word	0x000000ff
        /*0514*/ 	.word	0x000308a8
        /*0518*/ 	.short	0x0100
        /*051a*/ 	.byte	0x08
	.zero		1


	//   ....[18]....
        /*051c*/ 	.word	0x000008b0
        /*0520*/ 	.word	0x000000ff
        /*0524*/ 	.word	0x000308b0
        /*0528*/ 	.short	0x0100
        /*052a*/ 	.byte	0x08
	.zero		1


	//   ....[19]....
        /*052c*/ 	.word	0x000008c0
        /*0530*/ 	.word	0x000000ff
        /*0534*/ 	.word	0x000308c0
        /*0538*/ 	.short	0x0100
        /*053a*/ 	.byte	0x08
	.zero		1


	//   ....[20]....
        /*053c*/ 	.word	0x000008d0
        /*0540*/ 	.word	0x000000ff
        /*0544*/ 	.word	0x000308b8
        /*0548*/ 	.short	0x0100
        /*054a*/ 	.byte	0x08
	.zero		1


	//   ....[21]....
        /*054c*/ 	.word	0x000008e0
        /*0550*/ 	.word	0x000000ff
        /*0554*/ 	.word	0x000308c8
        /*0558*/ 	.short	0x0100
        /*055a*/ 	.byte	0x08
	.zero		1


	//   ....[22]....
        /*055c*/ 	.word	0x000012c0
        /*0560*/ 	.word	0x000000ff
        /*0564*/ 	.word	0x00030800
        /*0568*/ 	.short	0x010a
        /*056a*/ 	.byte	0x28
	.zero		1


	//   ....[23]....
        /*056c*/ 	.word	0x00001340
        /*0570*/ 	.word	0x00000004
        /*0574*/ 	.word	0x00030830
        /*0578*/ 	.short	0x010a
        /*057a*/ 	.byte	0x3f
	.zero		1


	//   ....[24]....
        /*057c*/ 	.word	0x000013f0
        /*0580*/ 	.word	0x00000004
        /*0584*/ 	.word	0x00030830
        /*0588*/ 	.short	0x010a
        /*058a*/ 	.byte	0x3f
	.zero		1


	//   ....[25]....
        /*058c*/ 	.word	0x00002820
        /*0590*/ 	.word	0x00000004
        /*0594*/ 	.word	0x00000000
        /*0598*/ 	.short	0x0101
        /*059a*/ 	.byte	0x3f
	.zero		1


	//   ....[26]....
        /*059c*/ 	.word	0x00004190
        /*05a0*/ 	.word	0x000000ff
        /*05a4*/ 	.word	0x00030830
        /*05a8*/ 	.short	0x010a
        /*05aa*/ 	.byte	0x06
	.zero		1


	//   ....[27]....
        /*05ac*/ 	.word	0x000041d0
        /*05b0*/ 	.word	0x000000ff
        /*05b4*/ 	.word	0x00030830
        /*05b8*/ 	.short	0x010a
        /*05ba*/ 	.byte	0x06
	.zero		1


	//   ....[28]....
        /*05bc*/ 	.word	0x000043f0
        /*05c0*/ 	.word	0x000000ff
        /*05c4*/ 	.word	0x00030850
        /*05c8*/ 	.short	0x010a
        /*05ca*/ 	.byte	0x06
	.zero		1


	//   ....[29]....
        /*05cc*/ 	.word	0x00004430
        /*05d0*/ 	.word	0x000000ff
        /*05d4*/ 	.word	0x00030850
        /*05d8*/ 	.short	0x010a
        /*05da*/ 	.byte	0x06
	.zero		1


	//   ....[30]....
        /*05dc*/ 	.word	0x00004ba0
        /*05e0*/ 	.word	0x00000003
        /*05e4*/ 	.word	0x00000000
        /*05e8*/ 	.short	0x0101
        /*05ea*/ 	.byte	0x3f
	.zero		1


	//   ....[31]....
        /*05ec*/ 	.word	0x00004bd0
        /*05f0*/ 	.word	0x0000000a
        /*05f4*/ 	.word	0x00000000
        /*05f8*/ 	.short	0x0101
        /*05fa*/ 	.byte	0x3f
	.zero		1


	//   ....[32]....
        /*05fc*/ 	.word	0x00006af0
        /*0600*/ 	.word	0x000000ff
        /*0604*/ 	.word	0x00030850
        /*0608*/ 	.short	0x010a
        /*060a*/ 	.byte	0x0c
	.zero		1


	//   ....[33]....
        /*060c*/ 	.word	0x00006b30
        /*0610*/ 	.word	0x000000ff
        /*0614*/ 	.word	0x00030850
        /*0618*/ 	.short	0x010a
        /*061a*/ 	.byte	0x0c
	.zero		1


	//   ....[34]....
        /*061c*/ 	.word	0x000077f0
        /*0620*/ 	.word	0x00000003
        /*0624*/ 	.word	0x00000000
        /*0628*/ 	.short	0x0101
        /*062a*/ 	.byte	0x3f
	.zero		1


	//   ....[35]....
        /*062c*/ 	.word	0x00008110
        /*0630*/ 	.word	0x000000ff
        /*0634*/ 	.word	0x00000000
        /*0638*/ 	.short	0x0101
        /*063a*/ 	.byte	0x04
	.zero		1


	//   ....[36]....
        /*063c*/ 	.word	0x00008ce0
        /*0640*/ 	.word	0x00000003
        /*0644*/ 	.word	0x00030840
        /*0648*/ 	.short	0x010a
        /*064a*/ 	.byte	0x3f
	.zero		1


	//   ....[37]....
        /*064c*/ 	.word	0x00009b60
        /*0650*/ 	.word	0x000000ff
        /*0654*/ 	.word	0x00030800
        /*0658*/ 	.short	0x0107
        /*065a*/ 	.byte	0x25
	.zero		1


	//   ....[38]....
        /*065c*/ 	.word	0x00009bd0
        /*0660*/ 	.word	0x000000ff
        /*0664*/ 	.word	0x00030800
        /*0668*/ 	.short	0x0101
        /*066a*/ 	.byte	0x25
	.zero		1


	//   ....[39]....
        /*066c*/ 	.word	0x00009c00
        /*0670*/ 	.word	0x000000ff
        /*0674*/ 	.word	0x00030820
        /*0678*/ 	.short	0x010a
        /*067a*/ 	.byte	0x25
	.zero		1


	//   ....[40]....
        /*067c*/ 	.word	0x00009ef0
        /*0680*/ 	.word	0x00000003
        /*0684*/ 	.word	0x00030840
        /*0688*/ 	.short	0x010a
        /*068a*/ 	.byte	0x3f
	.zero		1


	//   ....[41]....
        /*068c*/ 	.word	0x0000a170
        /*0690*/ 	.word	0x00000003
        /*0694*/ 	.word	0x00000060
        /*0698*/ 	.short	0x010a
        /*069a*/ 	.byte	0x3f
	.zero		1


	//   ....[42]....
        /*069c*/ 	.word	0x0000a6b0
        /*06a0*/ 	.word	0x00000003
        /*06a4*/ 	.word	0x00030840
        /*06a8*/ 	.short	0x010a
        /*06aa*/ 	.byte	0x3f
	.zero		1


	//   ....[43]....
        /*06ac*/ 	.word	0x0000a900
        /*06b0*/ 	.word	0x00000005
        /*06b4*/ 	.word	0x00000060
        /*06b8*/ 	.short	0x010a
        /*06ba*/ 	.byte	0x3f
	.zero		1


	//   ....[44]....
        /*06bc*/ 	.word	0x0000ad90
        /*06c0*/ 	.word	0x00000002
        /*06c4*/ 	.word	0x00030840
        /*06c8*/ 	.short	0x010a
        /*06ca*/ 	.byte	0x3f
	.zero		1


	//   ....[45]....
        /*06cc*/ 	.word	0x0000aff0
        /*06d0*/ 	.word	0x00000005
        /*06d4*/ 	.word	0x00000060
        /*06d8*/ 	.short	0x010a
        /*06da*/ 	.byte	0x3f
	.zero		1


	//   ....[46]....
        /*06dc*/ 	.word	0x0000b320
        /*06e0*/ 	.word	0x00000003
        /*06e4*/ 	.word	0x00030860
        /*06e8*/ 	.short	0x010a
        /*06ea*/ 	.byte	0x3f
	.zero		1


	//   ....[47]....
        /*06ec*/ 	.word	0x0000b680
        /*06f0*/ 	.word	0x00000007
        /*06f4*/ 	.word	0x00030820
        /*06f8*/ 	.short	0x010a
        /*06fa*/ 	.byte	0x3f
	.zero		1


	//   ....[48]....
        /*06fc*/ 	.word	0x0000b820
        /*0700*/ 	.word	0x00000005
        /*0704*/ 	.word	0x00000000
        /*0708*/ 	.short	0x010a
        /*070a*/ 	.byte	0x3f
	.zero		1


	//   ....[49]....
        /*070c*/ 	.word	0x0000b890
        /*0710*/ 	.word	0x00000003
        /*0714*/ 	.word	0x00000000
        /*0718*/ 	.short	0x010a
        /*071a*/ 	.byte	0x3f
	.zero		1


	//   ....[50]....
        /*071c*/ 	.word	0x0000b8f0
        /*0720*/ 	.word	0x00000005
        /*0724*/ 	.word	0x00000000
        /*0728*/ 	.short	0x010a
        /*072a*/ 	.byte	0x3f
	.zero		1


	//   ....[51]....
        /*072c*/ 	.word	0x0000b920
        /*0730*/ 	.word	0x00000003
        /*0734*/ 	.word	0x00000000
        /*0738*/ 	.short	0x010a
        /*073a*/ 	.byte	0x3f
	.zero		1


	//   ....[52]....
        /*073c*/ 	.word	0x0000b990
        /*0740*/ 	.word	0x00000003
        /*0744*/ 	.word	0x00030800
        /*0748*/ 	.short	0x010a
        /*074a*/ 	.byte	0x3f
	.zero		1


	//   ....[53]....
        /*074c*/ 	.word	0x0000b9e0
        /*0750*/ 	.word	0x00000004
        /*0754*/ 	.word	0x00030830
        /*0758*/ 	.short	0x010a
        /*075a*/ 	.byte	0x3f
	.zero		1


	//   ....[54]....
        /*075c*/ 	.word	0x0000ba40
        /*0760*/ 	.word	0x00000003
        /*0764*/ 	.word	0x00030830
        /*0768*/ 	.short	0x010a
        /*076a*/ 	.byte	0x3f
	.zero		1


	//   ....[55]....
        /*076c*/ 	.word	0x0000baa0
        /*0770*/ 	.word	0x00000003
        /*0774*/ 	.word	0x00030850
        /*0778*/ 	.short	0x010a
        /*077a*/ 	.byte	0x3f
	.zero		1


	//   ....[56]....
        /*077c*/ 	.word	0x0000bb00
        /*0780*/ 	.word	0x00000005
        /*0784*/ 	.word	0x00030850
        /*0788*/ 	.short	0x010a
        /*078a*/ 	.byte	0x3f
	.zero		1


	//   ....[57]....
        /*078c*/ 	.word	0x0000bca0
        /*0790*/ 	.word	0x00000003
        /*0794*/ 	.word	0x00030840
        /*0798*/ 	.short	0x010a
        /*079a*/ 	.byte	0x3f
	.zero		1


	//   ....[58]....
        /*079c*/ 	.word	0x0000caf0
        /*07a0*/ 	.word	0x00000009
        /*07a4*/ 	.word	0x00030820
        /*07a8*/ 	.short	0x010a
        /*07aa*/ 	.byte	0x3f
	.zero		1


	//   ....[59]....
        /*07ac*/ 	.word	0x0000cb40
        /*07b0*/ 	.word	0x00000003
        /*07b4*/ 	.word	0x00030840
        /*07b8*/ 	.short	0x010a
        /*07ba*/ 	.byte	0x3f
	.zero		1


	//   ....[60]....
        /*07bc*/ 	.word	0x0000cb90
        /*07c0*/ 	.word	0x00000003
        /*07c4*/ 	.word	0x00000060
        /*07c8*/ 	.short	0x010a
        /*07ca*/ 	.byte	0x3f
	.zero		1


	//   ....[61]....
        /*07cc*/ 	.word	0x0000cbe0
        /*07d0*/ 	.word	0x00000003
        /*07d4*/ 	.word	0x00030840
        /*07d8*/ 	.short	0x010a
        /*07da*/ 	.byte	0x3f
	.zero		1


	//   ....[62]....
        /*07dc*/ 	.word	0x0000cc30
        /*07e0*/ 	.word	0x00000005
        /*07e4*/ 	.word	0x00000060
        /*07e8*/ 	.short	0x010a
        /*07ea*/ 	.byte	0x3f
	.zero		1


	//   ....[63]....
        /*07ec*/ 	.word	0x0000cc80
        /*07f0*/ 	.word	0x00000002
        /*07f4*/ 	.word	0x00030840
        /*07f8*/ 	.short	0x010a
        /*07fa*/ 	.byte	0x3f
	.zero		1


	//   ....[64]....
        /*07fc*/ 	.word	0x0000ccd0
        /*0800*/ 	.word	0x00000005
        /*0804*/ 	.word	0x00000060
        /*0808*/ 	.short	0x010a
        /*080a*/ 	.byte	0x3f
	.zero		1


	//   ....[65]....
        /*080c*/ 	.word	0x0000cd20
        /*0810*/ 	.word	0x00000003
        /*0814*/ 	.word	0x00030860
        /*0818*/ 	.short	0x010a
        /*081a*/ 	.byte	0x3f
	.zero		1


	//   ....[66]....
        /*081c*/ 	.word	0x0000cd70
        /*0820*/ 	.word	0x00000007
        /*0824*/ 	.word	0x00030820
        /*0828*/ 	.short	0x010a
        /*082a*/ 	.byte	0x3f
	.zero		1


	//   ....[67]....
        /*082c*/ 	.word	0x0000cf10
        /*0830*/ 	.word	0x00000005
        /*0834*/ 	.word	0x00000000
        /*0838*/ 	.short	0x010a
        /*083a*/ 	.byte	0x3f
	.zero		1


	//   ....[68]....
        /*083c*/ 	.word	0x0000cf60
        /*0840*/ 	.word	0x00000003
        /*0844*/ 	.word	0x00000000
        /*0848*/ 	.short	0x010a
        /*084a*/ 	.byte	0x3f
	.zero		1


	//   ....[69]....
        /*084c*/ 	.word	0x0000cfb0
        /*0850*/ 	.word	0x00000005
        /*0854*/ 	.word	0x00000000
        /*0858*/ 	.short	0x010a
        /*085a*/ 	.byte	0x3f
	.zero		1


	//----- nvinfo : EIATTR_NUM_MBARRIERS
	.align		4
.L_1499:
        /*085c*/ 	.byte	0x03, 0x38
        /*085e*/ 	.short	0x0016


	//----- nvinfo : EIATTR_EXIT_INSTR_OFFSETS
	.align		4
        /*0860*/ 	.byte	0x04, 0x1c
        /*0862*/ 	.short	(.L_1501 - .L_1500)


	//   ....[0]....
.L_1500:
        /*0864*/ 	.word	0x00000a30


	//   ....[1]....
        /*0868*/ 	.word	0x00008220


	//   ....[2]....
        /*086c*/ 	.word	0x0000b970


	//----- nvinfo : EIATTR_MAX_THREADS
	.align		4
.L_1501:
        /*0870*/ 	.byte	0x04, 0x05
        /*0872*/ 	.short	(.L_1503 - .L_1502)
.L_1502:
        /*0874*/ 	.word	0x00000200
        /*0878*/ 	.word	0x00000001
        /*087c*/ 	.word	0x00000001


	//----- nvinfo : EIATTR_CRS_STACK_SIZE
	.align		4
.L_1503:
        /*0880*/ 	.byte	0x04, 0x1e
        /*0882*/ 	.short	(.L_1505 - .L_1504)
.L_1504:
        /*0884*/ 	.word	0x00000000


	//----- nvinfo : EIATTR_CBANK_PARAM_SIZE
	.align		4
.L_1505:
        /*0888*/ 	.byte	0x03, 0x19
        /*088a*/ 	.short	0x0a70


	//----- nvinfo : EIATTR_PARAM_CBANK
	.align		4
        /*088c*/ 	.byte	0x04, 0x0a
        /*088e*/ 	.short	(.L_1507 - .L_1506)
	.align		4
.L_1506:
        /*0890*/ 	.word	index@(.nv.constant0._ZN7cutlass13device_kernelIN5flash11enable_sm90INS1_16FlashAttnFwdSm90INS1_25CollectiveMainloopFwdSm90ILi2EN4cute5tupleIJNS5_1CILi1EEES8_S8_EEENS6_IJNS7_ILi192EEESA_NS7_ILi64EEEEEELi64ENS_6half_tEfNS_4arch4Sm90ELb0ELb0ELb0ELb0ELb0ELb0ELb0ELb0ELb1ELb1ELb0ELb0EEENS1_21CollectiveEpilogueFwdINS6_IJSA_SB_SA_EEES9_SD_SF_Li384ELb0ELb1ELb0ELb0EEENS1_29StaticPersistentTileSchedulerILb0EEEEEEEEEvNT_6ParamsE)
        /*0894*/ 	.short	0x0210
        /*0896*/ 	.short	0x0a70


	//----- nvinfo : EIATTR_SW_WAR
	.align		4
.L_1507:
        /*0898*/ 	.byte	0x04, 0x36
        /*089a*/ 	.short	(.L_1509 - .L_1508)
.L_1508:
        /*089c*/ 	.word	0x00000008
.L_1509:


//--------------------- .nv.info._ZN7cutlass13device_kernelIN5flash11enable_sm90INS1_16FlashAttnFwdSm90INS1_25CollectiveMainloopFwdSm90ILi2EN4cute5tupleIJNS5_1CILi1EEES8_S8_EEENS6_IJNS7_ILi192EEESA_NS7_ILi64EEEEEELi64ENS_6half_tEfNS_4arch4Sm90ELb0ELb0ELb0ELb1ELb0ELb0ELb0ELb0ELb1ELb1ELb0ELb0EEENS1_21CollectiveEpilogueFwdINS6_IJSA_SB_SA_EEES9_SD_SF_Li384ELb1ELb1ELb0ELb0EEENS1_36VarlenDynamicPersistentTileSchedulerILi192ELi192ELi384ELi128ELb0ELb1ELb1ELb0ELb1ELb1EEEEEEEEEvNT_6ParamsE --------------------------
	.section	.nv.info._ZN7cutlass13device_kernelIN5flash11enable_sm90INS1_16FlashAttnFwdSm90INS1_25CollectiveMainloopFwdSm90ILi2EN4cute5tupleIJNS5_1CILi1EEES8_S8_EEENS6_IJNS7_ILi192EEESA_NS7_ILi64EEEEEELi64ENS_6half_tEfNS_4arch4Sm90ELb0ELb0ELb0ELb1ELb0ELb0ELb0ELb0ELb1ELb1ELb0ELb0EEENS1_21CollectiveEpilogueFwdINS6_IJSA_SB_SA_EEES9_SD_SF_Li384ELb1ELb1ELb0ELb0EEENS1_36VarlenDynamicPersistentTileSchedulerILi192ELi192ELi384ELi128ELb0ELb1ELb1ELb0ELb1ELb1EEEEEEEEEvNT_6ParamsE,"",@"SHT_CUDA_INFO"
	.sectionflags	@""
	.align	4


	//----- nvinfo : EIATTR_CUDA_API_VERSION
	.align		4
        /*0000*/ 	.byte	0x04, 0x37
        /*0002*/ 	.short	(.L_1511 - .L_1510)
.L_1510:
        /*0004*/ 	.word	0x00000082


	//----- nvinfo : EIATTR_KPARAM_INFO
	.align		4
.L_1511:
        /*0008*/ 	.byte	0x04, 0x17
        /*000a*/ 	.short	(.L_1513 - .L_1512)
.L_1512:
        /*000c*/ 	.word	0x00000000
        /*0010*/ 	.short	0x0000
        /*0012*/ 	.short	0x0070
        /*0014*/ 	.byte	0x00, 0xf0, 0x01, 0x2a


	//----- nvinfo : EIATTR_SPARSE_MMA_MASK
	.align		4
.L_1513:
        /*0018*/ 	.byte	0x03, 0x50
        /*001a*/ 	.short	0x0000


	//----- nvinfo : EIATTR_MAXREG_COUNT
	.align		4
        /*001c*/ 	.byte	0x03, 0x1b
        /*001e*/ 	.short	0x0080


	//----- nvinfo : EIATTR_NUM_BARRIERS
	.align		4
        /*0020*/ 	.byte	0x02, 0x4c
        /*0022*/ 	.byte	0x10
	.zero		1


	//----- nvinfo : EIATTR_EXTERNS
	.align		4
        /*0024*/ 	.byte	0x04, 0x0f
        /*0026*/ 	.short	(.L_1515 - .L_1514)


	//   ....[0]....
	.align		4
.L_1514:
        /*0028*/ 	.word	index@(__assertfail)


	//----- nvinfo : EIATTR_ANNOTATIONS
	.align		4
.L_1515:
        /*002c*/ 	.byte	0x04, 0x55
        /*002e*/ 	.short	(.L_1517 - .L_1516)


	//   ....[0]....
.L_1516:
        /* <DEDUP_REMOVED lines=24> */


	//----- nvinfo : EIATTR_MERCURY_ISA_VERSION
	.align		4
.L_1517:
        /*0198*/ 	.byte	0x03, 0x5f
        /*019a*/ 	.short	0x0101


	//----- nvinfo : EIATTR_UNUSED_LOAD_BYTE_OFFSET
	.align		4
        /*019c*/ 	.byte	0x04, 0x44
        /*019e*/ 	.short	(.L_1519 - .L_1518)


	//   ....[0]....
.L_1518:
        /*01a0*/ 	.word	0x00000a50
        /*01a4*/ 	.word	0x0000fff0


	//   ....[1]....
        /*01a8*/ 	.word	0x000078a0
        /*01ac*/ 	.word	0x0000fff0


	//----- nvinfo : EIATTR_INT_WARP_WIDE_INSTR_OFFSETS
	.align		4
.L_1519:
        /*01b0*/ 	.byte	0x04, 0x31
        /*01b2*/ 	.short	(.L_1521 - .L_1520)


	//   ....[0]....
.L_1520:
        /*01b4*/ 	.word	0x00000130


	//   ....[1]....
        /*01b8*/ 	.word	0x00000170


	//   ....[2]....
        /*01bc*/ 	.word	0x000001e0


	//   ....[3]....
        /*01c0*/ 	.word	0x0000a220


	//   ....[4]....
        /*01c4*/ 	.word	0x0000a2b0


	//   ....[5]....
        /*01c8*/ 	.word	0x0000d350


	//   ....[6]....
        /*01cc*/ 	.word	0x0000d3e0


	//----- nvinfo : EIATTR_COOP_GROUP_MASK_REGIDS
	.align		4
.L_1521:
        /*01d0*/ 	.byte	0x04, 0x29
        /*01d2*/ 	.short	(.L_1523 - .L_1522)


	//   ....[0]....
.L_1522:
        /*01d4*/ 	.word	0xffffffff


	//   ....[1]....
        /*01d8*/ 	.word	0xffffffff


	//   ....[2]....
        /*01dc*/ 	.word	0xffffffff


	//   ....[3]....
        /*01e0*/ 	.word	0xffffffff


	//   ....[4]....
        /*01e4*/ 	.word	0xffffffff


	//   ....[5]....
        /*01e8*/ 	.word	0xffffffff


	//   ....[6]....
        /*01ec*/ 	.word	0xffffffff


	//   ....[7]....
        /*01f0*/ 	.word	0xffffffff


	//   ....[8]....
        /*01f4*/ 	.word	0xffffffff


	//   ....[9]....
        /*01f8*/ 	.word	0xffffffff


	//   ....[10]....
        /*01fc*/ 	.word	0xffffffff


	//   ....[11]....
        /*0200*/ 	.word	0xffffffff


	//   ....[12]....
        /*0204*/ 	.word	0xffffffff


	//   ....[13]....
        /*0208*/ 	.word	0xffffffff


	//   ....[14]....
        /*020c*/ 	.word	0xffffffff


	//   ....[15]....
        /*0210*/ 	.word	0xffffffff


	//   ....[16]....
        /*0214*/ 	.word	0xffffffff


	//   ....[17]....
        /*0218*/ 	.word	0xffffffff


	//   ....[18]....
        /*021c*/ 	.word	0xffffffff


	//   ....[19]....
        /*0220*/ 	.word	0xffffffff


	//   ....[20]....
        /*0224*/ 	.word	0xffffffff


	//   ....[21]....
        /*0228*/ 	.word	0xffffffff


	//   ....[22]....
        /*022c*/ 	.word	0xffffffff


	//   ....[23]....
        /*0230*/ 	.word	0xffffffff


	//   ....[24]....
        /*0234*/ 	.word	0xffffffff


	//   ....[25]....
        /*0238*/ 	.word	0xffffffff


	//   ....[26]....
        /*023c*/ 	.word	0xffffffff


	//   ....[27]....
        /*0240*/ 	.word	0xffffffff


	//   ....[28]....
        /*0244*/ 	.word	0xffffffff


	//   ....[29]....
        /*0248*/ 	.word	0xffffffff


	//   ....[30]....
        /*024c*/ 	.word	0xffffffff


	//   ....[31]....
        /*0250*/ 	.word	0xffffffff


	//   ....[32]....
        /*0254*/ 	.word	0xffffffff


	//   ....[33]....
        /*0258*/ 	.word	0xffffffff


	//   ....[34]....
        /*025c*/ 	.word	0xffffffff


	//   ....[35]....
        /*0260*/ 	.word	0xffffffff


	//   ....[36]....
        /*0264*/ 	.word	0xffffffff


	//   ....[37]....
        /*0268*/ 	.word	0xffffffff


	//   ....[38]....
        /*026c*/ 	.word	0xffffffff


	//   ....[39]....
        /*0270*/ 	.word	0xffffffff


	//   ....[40]....
        /*0274*/ 	.word	0xffffffff


	//   ....[41]....
        /*0278*/ 	.word	0xffffffff


	//   ....[42]....
        /*027c*/ 	.word	0xffffffff


	//   ....[43]....
        /*0280*/ 	.word	0xffffffff


	//   ....[44]....
        /*0284*/ 	.word	0xffffffff


	//   ....[45]....
        /*0288*/ 	.word	0xffffffff


	//   ....[46]....
        /*028c*/ 	.word	0xffffffff


	//   ....[47]....
        /*0290*/ 	.word	0xffffffff


	//   ....[48]....
        /*0294*/ 	.word	0xffffffff


	//   ....[49]....
        /*0298*/ 	.word	0xffffffff


	//   ....[50]....
        /*029c*/ 	.word	0xffffffff


	//   ....[51]....
        /*02a0*/ 	.word	0xffffffff


	//   ....[52]....
        /*02a4*/ 	.word	0xffffffff


	//   ....[53]....
        /*02a8*/ 	.word	0xffffffff


	//   ....[54]....
        /*02ac*/ 	.word	0xffffffff


	//   ....[55]....
        /*02b0*/ 	.word	0xffffffff


	//   ....[56]....
        /*02b4*/ 	.word	0xffffffff


	//   ....[57]....
        /*02b8*/ 	.word	0xffffffff


	//   ....[58]....
        /*02bc*/ 	.word	0xffffffff


	//   ....[59]....
        /*02c0*/ 	.word	0xffffffff


	//   ....[60]....
        /*02c4*/ 	.word	0xffffffff


	//   ....[61]....
        /*02c8*/ 	.word	0xffffffff


	//   ....[62]....
        /*02cc*/ 	.word	0xffffffff


	//   ....[63]....
        /*02d0*/ 	.word	0xffffffff


	//   ....[64]....
        /*02d4*/ 	.word	0xffffffff


	//   ....[65]....
        /*02d8*/ 	.word	0xffffffff


	//   ....[66]....
        /*02dc*/ 	.word	0xffffffff


	//   ....[67]....
        /*02e0*/ 	.word	0xffffffff


	//   ....[68]....
        /*02e4*/ 	.word	0xffffffff


	//   ....[69]....
        /*02e8*/ 	.word	0xffffffff


	//   ....[70]....
        /*02ec*/ 	.word	0xffffffff


	//   ....[71]....
        /*02f0*/ 	.word	0xffffffff


	//   ....[72]....
        /*02f4*/ 	.word	0xffffffff


	//   ....[73]....
        /*02f8*/ 	.word	0xffffffff


	//   ....[74]....
        /*02fc*/ 	.word	0xffffffff


	//   ....[75]....
        /*0300*/ 	.word	0xffffffff


	//   ....[76]....
        /*0304*/ 	.word	0xffffffff


	//   ....[77]....
        /*0308*/ 	.word	0xffffffff


	//   ....[78]....
        /*030c*/ 	.word	0xffffffff


	//   ....[79]....
        /*0310*/ 	.word	0xffffffff


	//   ....[80]....
        /*0314*/ 	.word	0xffffffff


	//   ....[81]....
        /*0318*/ 	.word	0xffffffff


	//   ....[82]....
        /*031c*/ 	.word	0xffffffff


	//   ....[83]....
        /*0320*/ 	.word	0xffffffff


	//   ....[84]....
        /*0324*/ 	.word	0xffffffff


	//   ....[85]....
        /*0328*/ 	.word	0xffffffff


	//   ....[86]....
        /*032c*/ 	.word	0xffffffff


	//   ....[87]....
        /*0330*/ 	.word	0xffffffff


	//   ....[88]....
        /*0334*/ 	.word	0xffffffff


	//   ....[89]....
        /*0338*/ 	.word	0xffffffff


	//   ....[90]....
        /*033c*/ 	.word	0xffffffff


	//   ....[91]....
        /*0340*/ 	.word	0xffffffff


	//   ....[92]....
        /*0344*/ 	.word	0xffffffff


	//   ....[93]....
        /*0348*/ 	.word	0xffffffff


	//   ....[94]....
        /*034c*/ 	.word	0xffffffff


	//   ....[95]....
        /*0350*/ 	.word	0xffffffff


	//   ....[96]....
        /*0354*/ 	.word	0xffffffff


	//   ....[97]....
        /*0358*/ 	.word	0xffffffff


	//   ....[98]....
        /*035c*/ 	.word	0xffffffff


	//   ....[99]....
        /*0360*/ 	.word	0xffffffff


	//   ....[100]....
        /*0364*/ 	.word	0xffffffff


	//   ....[101]....
        /*0368*/ 	.word	0x0500000f


	//   ....[102]....
        /*036c*/ 	.word	0x0500000f


	//   ....[103]....
        /*0370*/ 	.word	0x0500000f


	//   ....[104]....
        /*0374*/ 	.word	0x0500000f


	//   ....[105]....
        /*0378*/ 	.word	0x0500000f


	//   ....[106]....
        /*037c*/ 	.word	0x0500000f


	//   ....[107]....
        /*0380*/ 	.word	0x0500000f


	//   ....[108]....
        /*0384*/ 	.word	0x0500000f


	//   ....[109]....
        /*0388*/ 	.word	0x0500000f


	//   ....[110]....
        /*038c*/ 	.word	0x0500000f


	//   ....[111]....
        /*0390*/ 	.word	0x0500000f


	//   ....[112]....
        /*0394*/ 	.word	0x0500000f


	//   ....[113]....
        /*0398*/ 	.word	0x0500000f


	//   ....[114]....
        /*039c*/ 	.word	0x0500000f


	//   ....[115]....
        /*03a0*/ 	.word	0x0500000f


	//   ....[116]....
        /*03a4*/ 	.word	0x0500000f


	//   ....[117]....
        /*03a8*/ 	.word	0x0500000f


	//   ....[118]....
        /*03ac*/ 	.word	0x0500000f


	//   ....[119]....
        /*03b0*/ 	.word	0x0500000f


	//   ....[120]....
        /*03b4*/ 	.word	0x0500000f


	//   ....[121]....
        /*03b8*/ 	.word	0x0500000f


	//   ....[122]....
        /*03bc*/ 	.word	0x0500000f


	//   ....[123]....
        /*03c0*/ 	.word	0x0500000f


	//   ....[124]....
        /*03c4*/ 	.word	0x0500000f


	//   ....[125]....
        /*03c8*/ 	.word	0x0500000f


	//   ....[126]....
        /*03cc*/ 	.word	0x0500000f


	//   ....[127]....
        /*03d0*/ 	.word	0x0500000f


	//   ....[128]....
        /*03d4*/ 	.word	0x0500000f


	//   ....[129]....
        /*03d8*/ 	.word	0x0500000f


	//   ....[130]....
        /*03dc*/ 	.word	0x0500000f


	//   ....[131]....
        /*03e0*/ 	.word	0x0500000f


	//   ....[132]....
        /*03e4*/ 	.word	0x0500000f


	//   ....[133]....
        /*03e8*/ 	.word	0x0500000f


	//   ....[134]....
        /*03ec*/ 	.word	0x0500000f


	//   ....[135]....
        /*03f0*/ 	.word	0x0500000f


	//   ....[136]....
        /*03f4*/ 	.word	0x0500000f


	//   ....[137]....
        /*03f8*/ 	.word	0x0500000f


	//   ....[138]....
        /*03fc*/ 	.word	0x0500000f


	//   ....[139]....
        /*0400*/ 	.word	0x0500000f


	//   ....[140]....
        /*0404*/ 	.word	0x0500000f


	//   ....[141]....
        /*0408*/ 	.word	0x0500000f


	//   ....[142]....
        /*040c*/ 	.word	0x0500000f


	//   ....[143]....
        /*0410*/ 	.word	0x0500000f


	//----- nvinfo : EIATTR_COOP_GROUP_INSTR_OFFSETS
	.align		4
.L_1523:
        /*0414*/ 	.byte	0x04, 0x28
        /*0416*/ 	.short	(.L_1525 - .L_1524)


	//   ....[0]....
.L_1524:
        /*0418*/ 	.word	0x00000070


	//   ....[1]....
        /*041c*/ 	.word	0x00000140


	//   ....[2]....
        /*0420*/ 	.word	0x00000190


	//   ....[3]....
        /*0424*/ 	.word	0x000003c0


	//   ....[4]....
        /*0428*/ 	.word	0x00000520


	//   ....[5]....
        /*042c*/ 	.word	0x00000640


	//   ....[6]....
        /*0430*/ 	.word	0x000007a0


	//   ....[7]....
        /*0434*/ 	.word	0x00001470


	//   ....[8]....
        /*0438*/ 	.word	0x000028e0


	//   ....[9]....
        /*043c*/ 	.word	0x000029e0


	//   ....[10]....
        /*0440*/ 	.word	0x00002e60


	//   ....[11]....
        /*0444*/ 	.word	0x00002f90


	//   ....[12]....
        /*0448*/ 	.word	0x00004290


	//   ....[13]....
        /*044c*/ 	.word	0x00005430


	//   ....[14]....
        /*0450*/ 	.word	0x00005490


	//   ....[15]....
        /*0454*/ 	.word	0x000054b0


	//   ....[16]....
        /*0458*/ 	.word	0x000054d0


	//   ....[17]....
        /*045c*/ 	.word	0x00006d80


	//   ....[18]....
        /*0460*/ 	.word	0x00006e90


	//   ....[19]....
        /*0464*/ 	.word	0x00006ed0


	//   ....[20]....
        /*0468*/ 	.word	0x00007040


	//   ....[21]....
        /*046c*/ 	.word	0x00007060


	//   ....[22]....
        /*0470*/ 	.word	0x00008060


	//   ....[23]....
        /*0474*/ 	.word	0x000080a0


	//   ....[24]....
        /*0478*/ 	.word	0x000080d0


	//   ....[25]....
        /*047c*/ 	.word	0x00008100


	//   ....[26]....
        /*0480*/ 	.word	0x00008600


	//   ....[27]....
        /*0484*/ 	.word	0x00008640


	//   ....[28]....
        /*0488*/ 	.word	0x00008670


	//   ....[29]....
        /*048c*/ 	.word	0x000086b0


	//   ....[30]....
        /*0490*/ 	.word	0x000086c0


	//   ....[31]....
        /*0494*/ 	.word	0x000086f0


	//   ....[32]....
        /*0498*/ 	.word	0x00008710


	//   ....[33]....
        /*049c*/ 	.word	0x00008730


	//   ....[34]....
        /*04a0*/ 	.word	0x00009000


	//   ....[35]....
        /*04a4*/ 	.word	0x00009030


	//   ....[36]....
        /*04a8*/ 	.word	0x00009070


	//   ....[37]....
        /*04ac*/ 	.word	0x000090a0


	//   ....[38]....
        /*04b0*/ 	.word	0x000090d0


	//   ....[39]....
        /*04b4*/ 	.word	0x000090e0


	//   ....[40]....
        /*04b8*/ 	.word	0x000090f0


	//   ....[41]....
        /*04bc*/ 	.word	0x00009110


	//   ....[42]....
        /*04c0*/ 	.word	0x00009260


	//   ....[43]....
        /*04c4*/ 	.word	0x00009430


	//   ....[44]....
        /*04c8*/ 	.word	0x00009460


	//   ....[45]....
        /*04cc*/ 	.word	0x00009490


	//   ....[46]....
        /*04d0*/ 	.word	0x000094c0


	//   ....[47]....
        /*04d4*/ 	.word	0x000094f0


	//   ....[48]....
        /*04d8*/ 	.word	0x00009520


	//   ....[49]....
        /*04dc*/ 	.word	0x00009690


	//   ....[50]....
        /*04e0*/ 	.word	0x000096c0


	//   ....[51]....
        /*04e4*/ 	.word	0x000096f0


	//   ....[52]....
        /*04e8*/ 	.word	0x00009720


	//   ....[53]....
        /*04ec*/ 	.word	0x00009750


	//   ....[54]....
        /*04f0*/ 	.word	0x00009780


	//   ....[55]....
        /*04f4*/ 	.word	0x00009810


	//   ....[56]....
        /*04f8*/ 	.word	0x00009840


	//   ....[57]....
        /*04fc*/ 	.word	0x000098c0


	//   ....[58]....
        /*0500*/ 	.word	0x0000a7e0


	//   ....[59]....
        /*0504*/ 	.word	0x0000b3a0


	//   ....[60]....
        /*0508*/ 	.word	0x0000b3b0


	//   ....[61]....
        /*050c*/ 	.word	0x0000b3c0


	//   ....[62]....
        /*0510*/ 	.word	0x0000b3e0


	//   ....[63]....
        /*0514*/ 	.word	0x0000b470


	//   ....[64]....
        /*0518*/ 	.word	0x0000b490


	//   ....[65]....
        /*051c*/ 	.word	0x0000b510


	//   ....[66]....
        /*0520*/ 	.word	0x0000b530


	//   ....[67]....
        /*0524*/ 	.word	0x0000b5b0


	//   ....[68]....
        /*0528*/ 	.word	0x0000b5d0


	//   ....[69]....
        /*052c*/ 	.word	0x0000b650


	//   ....[70]....
        /*0530*/ 	.word	0x0000b670


	//   ....[71]....
        /*0534*/ 	.word	0x0000b6f0


	//   ....[72]....
        /*0538*/ 	.word	0x0000b710


	//   ....[73]....
        /*053c*/ 	.word	0x0000b790


	//   ....[74]....
        /*0540*/ 	.word	0x0000b7b0


	//   ....[75]....
        /*0544*/ 	.word	0x0000b7c0


	//   ....[76]....
        /*0548*/ 	.word	0x0000b830


	//   ....[77]....
        /*054c*/ 	.word	0x0000b880


	//   ....[78]....
        /*0550*/ 	.word	0x0000b920


	//   ....[79]....
        /*0554*/ 	.word	0x0000b940


	//   ....[80]....
        /*0558*/ 	.word	0x0000b960


	//   ....[81]....
        /*055c*/ 	.word	0x0000b9c0


	//   ....[82]....
        /*0560*/ 	.word	0x0000b9f0


	//   ....[83]....
        /*0564*/ 	.word	0x0000d890


	//   ....[84]....
        /*0568*/ 	.word	0x0000d8c0


	//   ....[85]....
        /*056c*/ 	.word	0x0000d8f0


	//   ....[86]....
        /*0570*/ 	.word	0x0000d920


	//   ....[87]....
        /*0574*/ 	.word	0x0000d950


	//   ....[88]....
        /*0578*/ 	.word	0x0000d980


	//   ....[89]....
        /*057c*/ 	.word	0x0000d9b0


	//   ....[90]....
        /*0580*/ 	.word	0x0000d9e0


	//   ....[91]....
        /*0584*/ 	.word	0x0000db60


	//   ....[92]....
        /*0588*/ 	.word	0x0000db90


	//   ....[93]....
        /*058c*/ 	.word	0x0000dbc0


	//   ....[94]....
        /*0590*/ 	.word	0x0000dbf0


	//   ....[95]....
        /*0594*/ 	.word	0x0000dc20


	//   ....[96]....
        /*0598*/ 	.word	0x0000dc50


	//   ....[97]....
        /*059c*/ 	.word	0x0000dd10


	//   ....[98]....
        /*05a0*/ 	.word	0x0000dd30


	//   ....[99]....
        /*05a4*/ 	.word	0x0000dda0


	//   ....[100]....
        /*05a8*/ 	.word	0x0000e210


	//   ....[101]....
        /*05ac*/ 	.word	0x0000e6f0


	//   ....[102]....
        /*05b0*/ 	.word	0x0000e8a0


	//   ....[103]....
        /*05b4*/ 	.word	0x0000e8f0


	//   ....[104]....
        /*05b8*/ 	.word	0x0000e950


	//   ....[105]....
        /*05bc*/ 	.word	0x0000ea40


	//   ....[106]....
        /*05c0*/ 	.word	0x0000eaa0


	//   ....[107]....
        /*05c4*/ 	.word	0x0000eba0


	//   ....[108]....
        /*05c8*/ 	.word	0x0000ec00


	//   ....[109]....
        /*05cc*/ 	.word	0x0000ed00


	//   ....[110]....
        /*05d0*/ 	.word	0x0000ed60


	//   ....[111]....
        /*05d4*/ 	.word	0x0000ee60


	//   ....[112]....
        /*05d8*/ 	.word	0x0000eec0


	//   ....[113]....
        /*05dc*/ 	.word	0x0000efc0


	//   ....[114]....
        /*05e0*/ 	.word	0x0000f020


	//   ....[115]....
        /*05e4*/ 	.word	0x0000f120


	//   ....[116]....
        /*05e8*/ 	.word	0x0000f180


	//   ....[117]....
        /*05ec*/ 	.word	0x0000f230


	//   ....[118]....
        /*05f0*/ 	.word	0x0000f300


	//   ....[119]....
        /*05f4*/ 	.word	0x0000f3c0


	//   ....[120]....
        /*05f8*/ 	.word	0x0000f420


	//   ....[121]....
        /*05fc*/ 	.word	0x0000f4f0


	//   ....[122]....
        /*0600*/ 	.word	0x0000f550


	//   ....[123]....
        /*0604*/ 	.word	0x0000f610


	//   ....[124]....
        /*0608*/ 	.word	0x0000f690


	//   ....[125]....
        /*060c*/ 	.word	0x0000f740


	//   ....[126]....
        /*0610*/ 	.word	0x0000fa50


	//   ....[127]....
        /*0614*/ 	.word	0x0000faf0


	//   ....[128]....
        /*0618*/ 	.word	0x0000fc10


	//   ....[129]....
        /*061c*/ 	.word	0x0000fc80


	//   ....[130]....
        /*0620*/ 	.word	0x0000fcf0


	//   ....[131]....
        /*0624*/ 	.word	0x0000fd60


	//   ....[132]....
        /*0628*/ 	.word	0x0000fdd0


	//   ....[133]....
        /*062c*/ 	.word	0x0000fe50


	//   ....[134]....
        /*0630*/ 	.word	0x0000fee0


	//   ....[135]....
        /*0634*/ 	.word	0x0000ff70


	//   ....[136]....
        /*0638*/ 	.word	0x0000ffe0


	//   ....[137]....
        /*063c*/ 	.word	0x00010050


	//   ....[138]....
        /*0640*/ 	.word	0x000100c0


	//   ....[139]....
        /*0644*/ 	.word	0x00010140


	//   ....[140]....
        /*0648*/ 	.word	0x000101b0


	//   ....[141]....
        /*064c*/ 	.word	0x00010250


	//   ....[142]....
        /*0650*/ 	.word	0x000102e0


	//   ....[143]....
        /*0654*/ 	.word	0x00010400


	//----- nvinfo : EIATTR_REG_RECONFIG
	.align		4
.L_1525:
        /*0658*/ 	.byte	0x01, 0x54
	.zero		2


	//----- nvinfo : EIATTR_SYSCALL_OFFSETS
	.align		4
        /*065c*/ 	.byte	0x04, 0x46
        /*065e*/ 	.short	(.L_1527 - .L_1526)


	//   ....[0]....
.L_1526:
        /*0660*/ 	.word	0x000015f0


	//   ....[1]....
        /*0664*/ 	.word	0x0000a410


	//   ....[2]....
        /*0668*/ 	.word	0x0000a560


	//   ....[3]....
        /*066c*/ 	.word	0x0000a660


	//   ....[4]....
        /*0670*/ 	.word	0x0000ae90


	//----- nvinfo : EIATTR_MBARRIER_INSTR_OFFSETS
	.align		4
.L_1527:
        /*0674*/ 	.byte	0x04, 0x39
        /*0676*/ 	.short	(.L_1529 - .L_1528)


	//   ....[0]....
.L_1528:
        /*0678*/ 	.word	0x00000270
        /*067c*/ 	.word	0x000000ff
        /*0680*/ 	.word	0x00030800
        /*0684*/ 	.short	0x0100
        /*0686*/ 	.byte	0x08
	.zero		1


	//   ....[1]....
        /*0688*/ 	.word	0x00000280
        /*068c*/ 	.word	0x000000ff
        /*0690*/ 	.word	0x00030820
        /*0694*/ 	.short	0x0100
        /*0696*/ 	.byte	0x08
	.zero		1


	//   ....[2]....
        /*0698*/ 	.word	0x00000370
        /*069c*/ 	.word	0x000000ff
        /*06a0*/ 	.word	0x00030830
        /*06a4*/ 	.short	0x0100
        /*06a6*/ 	.byte	0x08
	.zero		1


	//   ....[3]....
        /*06a8*/ 	.word	0x00000380
        /*06ac*/ 	.word	0x000000ff
        /*06b0*/ 	.word	0x00030840
        /*06b4*/ 	.short	0x0100
        /*06b6*/ 	.byte	0x08
	.zero		1


	//   ....[4]....
        /*06b8*/ 	.word	0x00000390
        /*06bc*/ 	.word	0x000000ff
        /*06c0*/ 	.word	0x00030838
        /*06c4*/ 	.short	0x0100
        /*06c6*/ 	.byte	0x08
	.zero		1


	//   ....[5]....
        /*06c8*/ 	.word	0x000003a0
        /*06cc*/ 	.word	0x000000ff
        /*06d0*/ 	.word	0x00030848
        /*06d4*/ 	.short	0x0100
        /*06d6*/ 	.byte	0x08
	.zero		1


	//   ....[6]....
        /*06d8*/ 	.word	0x000004d0
        /*06dc*/ 	.word	0x000000ff
        /*06e0*/ 	.word	0x00030850
        /*06e4*/ 	.short	0x0100
        /*06e6*/ 	.byte	0x08
	.zero		1


	//   ....[7]....
        /*06e8*/ 	.word	0x000004e0
        /*06ec*/ 	.word	0x000000ff
        /*06f0*/ 	.word	0x00030860
        /*06f4*/ 	.short	0x0100
        /*06f6*/ 	.byte	0x08
	.zero		1


	//   ....[8]....
        /*06f8*/ 	.word	0x000004f0
        /*06fc*/ 	.word	0x000000ff
        /*0700*/ 	.word	0x00030858
        /*0704*/ 	.short	0x0100
        /*0706*/ 	.byte	0x08
	.zero		1


	//   ....[9]....
        /*0708*/ 	.word	0x00000500
        /*070c*/ 	.word	0x000000ff
        /*0710*/ 	.word	0x00030868
        /*0714*/ 	.short	0x0100
        /*0716*/ 	.byte	0x08
	.zero		1


	//   ....[10]....
        /*0718*/ 	.word	0x000005f0
        /*071c*/ 	.word	0x000000ff
        /*0720*/ 	.word	0x00030870
        /*0724*/ 	.short	0x0100
        /*0726*/ 	.byte	0x06
	.zero		1


	//   ....[11]....
        /*0728*/ 	.word	0x00000600
        /*072c*/ 	.word	0x000000ff
        /*0730*/ 	.word	0x00030880
        /*0734*/ 	.short	0x0100
        /*0736*/ 	.byte	0x06
	.zero		1


	//   ....[12]....
        /*0738*/ 	.word	0x00000610
        /*073c*/ 	.word	0x000000ff
        /*0740*/ 	.word	0x00030878
        /*0744*/ 	.short	0x0100
        /*0746*/ 	.byte	0x06
	.zero		1


	//   ....[13]....
        /*0748*/ 	.word	0x00000620
        /*074c*/ 	.word	0x000000ff
        /*0750*/ 	.word	0x00030888
        /*0754*/ 	.short	0x0100
        /*0756*/ 	.byte	0x06
	.zero		1


	//   ....[14]....
        /*0758*/ 	.word	0x00000750
        /*075c*/ 	.word	0x000000ff
        /*0760*/ 	.word	0x00030890
        /*0764*/ 	.short	0x0100
        /*0766*/ 	.byte	0x08
	.zero		1


	//   ....[15]....
        /*0768*/ 	.word	0x00000760
        /*076c*/ 	.word	0x000000ff
        /*0770*/ 	.word	0x000308a0
        /*0774*/ 	.short	0x0100
        /*0776*/ 	.byte	0x08
	.zero		1


	//   ....[16]....
        /*0778*/ 	.word	0x00000770
        /*077c*/ 	.word	0x000000ff
        /*0780*/ 	.word	0x00030898
        /*0784*/ 	.short	0x0100
        /*0786*/ 	.byte	0x08
	.zero		1


	//   ....[17]....
        /*0788*/ 	.word	0x00000780
        /*078c*/ 	.word	0x000000ff
        /*0790*/ 	.word	0x000308a8
        /*0794*/ 	.short	0x0100
        /*0796*/ 	.byte	0x08
	.zero		1


	//   ....[18]....
        /*0798*/ 	.word	0x000008b0
        /*079c*/ 	.word	0x000000ff
        /*07a0*/ 	.word	0x000308b0
        /*07a4*/ 	.short	0x0100
        /*07a6*/ 	.byte	0x08
	.zero		1


	//   ....[19]....
        /*07a8*/ 	.word	0x000008c0
        /*07ac*/ 	.word	0x000000ff
        /*07b0*/ 	.word	0x000308c0
        /*07b4*/ 	.short	0x0100
        /*07b6*/ 	.byte	0x08
	.zero		1


	//   ....[20]....
        /*07b8*/ 	.word	0x000008d0
        /*07bc*/ 	.word	0x000000ff
        /*07c0*/ 	.word	0x000308b8
        /*07c4*/ 	.short	0x0100
        /*07c6*/ 	.byte	0x08
	.zero		1


	//   ....[21]....
        /*07c8*/ 	.word	0x000008e0
        /*07cc*/ 	.word	0x000000ff
        /*07d0*/ 	.word	0x000308c8
        /*07d4*/ 	.short	0x0100
        /*07d6*/ 	.byte	0x08
	.zero		1


	//   ....[22]....
        /*07d8*/ 	.word	0x00001670
        /*07dc*/ 	.word	0x000000ff
        /*07e0*/ 	.word	0x00030800
        /*07e4*/ 	.short	0x010a
        /*07e6*/ 	.byte	0x27
	.zero		1


	//   ....[23]....
        /*07e8*/ 	.word	0x000016f0
        /*07ec*/ 	.word	0x00000004
        /*07f0*/ 	.word	0x00030830
        /*07f4*/ 	.short	0x010a
        /*07f6*/ 	.byte	0x3f
	.zero		1


	//   ....[24]....
        /*07f8*/ 	.word	0x00001760
        /*07fc*/ 	.word	0x00000004
        /*0800*/ 	.word	0x00030830
        /*0804*/ 	.short	0x010a
        /*0806*/ 	.byte	0x3f
	.zero		1


	//   ....[25]....
        /*0808*/ 	.word	0x00002f30
        /*080c*/ 	.word	0x00000004
        /*0810*/ 	.word	0x00000000
        /*0814*/ 	.short	0x0101
        /*0816*/ 	.byte	0x3f
	.zero		1


	//   ....[26]....
        /*0818*/ 	.word	0x000044d0
        /*081c*/ 	.word	0x000000ff
        /*0820*/ 	.word	0x00030830
        /*0824*/ 	.short	0x010a
        /*0826*/ 	.byte	0x06
	.zero		1


	//   ....[27]....
        /*0828*/ 	.word	0x00004510
        /*082c*/ 	.word	0x000000ff
        /*0830*/ 	.word	0x00030830
        /*0834*/ 	.short	0x010a
        /*0836*/ 	.byte	0x06
	.zero		1


	//   ....[28]....
        /*0838*/ 	.word	0x00004710
        /*083c*/ 	.word	0x000000ff
        /*0840*/ 	.word	0x00030850
        /*0844*/ 	.short	0x010a
        /*0846*/ 	.byte	0x06
	.zero		1


	//   ....[29]....
        /*0848*/ 	.word	0x00004750
        /*084c*/ 	.word	0x000000ff
        /*0850*/ 	.word	0x00030850
        /*0854*/ 	.short	0x010a
        /*0856*/ 	.byte	0x06
	.zero		1


	//   ....[30]....
        /*0858*/ 	.word	0x00004eb0
        /*085c*/ 	.word	0x00000003
        /*0860*/ 	.word	0x00000000
        /*0864*/ 	.short	0x0101
        /*0866*/ 	.byte	0x3f
	.zero		1


	//   ....[31]....
        /*0868*/ 	.word	0x00004ee0
        /*086c*/ 	.word	0x0000000a
        /*0870*/ 	.word	0x00000000
        /*0874*/ 	.short	0x0101
        /*0876*/ 	.byte	0x3f
	.zero		1


	//   ....[32]....
        /*0878*/ 	.word	0x00006e00
        /*087c*/ 	.word	0x000000ff
        /*0880*/ 	.word	0x00030850
        /*0884*/ 	.short	0x010a
        /*0886*/ 	.byte	0x0c
	.zero		1


	//   ....[33]....
        /*0888*/ 	.word	0x00006e40
        /*088c*/ 	.word	0x000000ff
        /*0890*/ 	.word	0x00030850
        /*0894*/ 	.short	0x010a
        /*0896*/ 	.byte	0x0c
	.zero		1


	//   ....[34]....
        /*0898*/ 	.word	0x00007640
        /*089c*/ 	.word	0x0000000a
        /*08a0*/ 	.word	0x00000000
        /*08a4*/ 	.short	0x0101
        /*08a6*/ 	.byte	0x3f
	.zero		1


	//   ....[35]....
        /*08a8*/ 	.word	0x000086e0
        /*08ac*/ 	.word	0x000000ff
        /*08b0*/ 	.word	0x00000000
        /*08b4*/ 	.short	0x0101
        /*08b6*/ 	.byte	0x04
	.zero		1


	//   ....[36]....
        /*08b8*/ 	.word	0x0000a9f0
        /*08bc*/ 	.word	0x00000000
        /*08c0*/ 	.word	0x00030840
        /*08c4*/ 	.short	0x010a
        /*08c6*/ 	.byte	0x3f
	.zero		1


	//   ....[37]....
        /*08c8*/ 	.word	0x0000bab0
        /*08cc*/ 	.word	0x00000016
        /*08d0*/ 	.word	0x00030800
        /*08d4*/ 	.short	0x0107
        /*08d6*/ 	.byte	0x3f
	.zero		1


	//   ....[38]....
        /*08d8*/ 	.word	0x0000bbb0
        /*08dc*/ 	.word	0x00000016
        /*08e0*/ 	.word	0x00030800
        /*08e4*/ 	.short	0x0101
        /*08e6*/ 	.byte	0x3f
	.zero		1


	//   ....[39]....
        /*08e8*/ 	.word	0x0000bbd0
        /*08ec*/ 	.word	0x00000016
        /*08f0*/ 	.word	0x00030820
        /*08f4*/ 	.short	0x010a
        /*08f6*/ 	.byte	0x3f
	.zero		1


	//   ....[40]....
        /*08f8*/ 	.word	0x0000bef0
        /*08fc*/ 	.word	0x00000002
        /*0900*/ 	.word	0x00030840
        /*0904*/ 	.short	0x010a
        /*0906*/ 	.byte	0x3f
	.zero		1


	//   ....[41]....
        /*0908*/ 	.word	0x0000c170
        /*090c*/ 	.word	0x00000003
        /*0910*/ 	.word	0x00000060
        /*0914*/ 	.short	0x010a
        /*0916*/ 	.byte	0x3f
	.zero		1


	//   ....[42]....
        /*0918*/ 	.word	0x0000c6c0
        /*091c*/ 	.word	0x00000002
        /*0920*/ 	.word	0x00030840
        /*0924*/ 	.short	0x010a
        /*0926*/ 	.byte	0x3f
	.zero		1


	//   ....[43]....
        /*0928*/ 	.word	0x0000c940
        /*092c*/ 	.word	0x0000000a
        /*0930*/ 	.word	0x00000060
        /*0934*/ 	.short	0x010a
        /*0936*/ 	.byte	0x3f
	.zero		1


	//   ....[44]....
        /*0938*/ 	.word	0x0000cdc0
        /*093c*/ 	.word	0x00000002
        /*0940*/ 	.word	0x00030840
        /*0944*/ 	.short	0x010a
        /*0946*/ 	.byte	0x3f
	.zero		1


	//   ....[45]....
        /*0948*/ 	.word	0x0000d050
        /*094c*/ 	.word	0x00000008
        /*0950*/ 	.word	0x00000060
        /*0954*/ 	.short	0x010a
        /*0956*/ 	.byte	0x3f
	.zero		1


	//   ....[46]....
        /*0958*/ 	.word	0x0000d480
        /*095c*/ 	.word	0x00000003
        /*0960*/ 	.word	0x00030860
        /*0964*/ 	.short	0x010a
        /*0966*/ 	.byte	0x3f
	.zero		1


	//   ....[47]....
        /*0968*/ 	.word	0x0000e190
        /*096c*/ 	.word	0x00000009
        /*0970*/ 	.word	0x00030820
        /*0974*/ 	.short	0x010a
        /*0976*/ 	.byte	0x3f
	.zero		1


	//   ....[48]....
        /*0978*/ 	.word	0x0000e330
        /*097c*/ 	.word	0x00000005
        /*0980*/ 	.word	0x00000000
        /*0984*/ 	.short	0x010a
        /*0986*/ 	.byte	0x3f
	.zero		1


	//   ....[49]....
        /*0988*/ 	.word	0x0000e3a0
        /*098c*/ 	.word	0x00000003
        /*0990*/ 	.word	0x00000000
        /*0994*/ 	.short	0x010a
        /*0996*/ 	.byte	0x3f
	.zero		1


	//   ....[50]....
        /*0998*/ 	.word	0x0000e400
        /*099c*/ 	.word	0x00000017
        /*09a0*/ 	.word	0x00000000
        /*09a4*/ 	.short	0x010a
        /*09a6*/ 	.byte	0x3f
	.zero		1


	//   ....[51]....
        /*09a8*/ 	.word	0x0000e430
        /*09ac*/ 	.word	0x00000007
        /*09b0*/ 	.word	0x00000000
        /*09b4*/ 	.short	0x010a
        /*09b6*/ 	.byte	0x3f
	.zero		1


	//   ....[52]....
        /*09b8*/ 	.word	0x0000e4a0
        /*09bc*/ 	.word	0x00000003
        /*09c0*/ 	.word	0x00030800
        /*09c4*/ 	.short	0x010a
        /*09c6*/ 	.byte	0x3f
	.zero		1


	//   ....[53]....
        /*09c8*/ 	.word	0x0000e4f0
        /*09cc*/ 	.word	0x00000004
        /*09d0*/ 	.word	0x00030830
        /*09d4*/ 	.short	0x010a
        /*09d6*/ 	.byte	0x3f
	.zero		1


	//   ....[54]....
        /*09d8*/ 	.word	0x0000e550
        /*09dc*/ 	.word	0x00000003
        /*09e0*/ 	.word	0x00030830
        /*09e4*/ 	.short	0x010a
        /*09e6*/ 	.byte	0x3f
	.zero		1


	//   ....[55]....
        /*09e8*/ 	.word	0x0000e5b0
        /*09ec*/ 	.word	0x00000003
        /*09f0*/ 	.word	0x00030850
        /*09f4*/ 	.short	0x010a
        /*09f6*/ 	.byte	0x3f
	.zero		1


	//   ....[56]....
        /*09f8*/ 	.word	0x0000e610
        /*09fc*/ 	.word	0x00000005
        /*0a00*/ 	.word	0x00030850
        /*0a04*/ 	.short	0x010a
        /*0a06*/ 	.byte	0x3f
	.zero		1


	//   ....[57]....
        /*0a08*/ 	.word	0x0000e7b0
        /*0a0c*/ 	.word	0x00000000
        /*0a10*/ 	.word	0x00030840
        /*0a14*/ 	.short	0x010a
        /*0a16*/ 	.byte	0x3f
	.zero		1


	//   ....[58]....
        /*0a18*/ 	.word	0x0000f770
        /*0a1c*/ 	.word	0x00000016
        /*0a20*/ 	.word	0x00030820
        /*0a24*/ 	.short	0x010a
        /*0a26*/ 	.byte	0x3f
	.zero		1


	//   ....[59]....
        /*0a28*/ 	.word	0x0000f7c0
        /*0a2c*/ 	.word	0x00000002
        /*0a30*/ 	.word	0x00030840
        /*0a34*/ 	.short	0x010a
        /*0a36*/ 	.byte	0x3f
	.zero		1


	//   ....[60]....
        /*0a38*/ 	.word	0x0000f810
        /*0a3c*/ 	.word	0x00000003
        /*0a40*/ 	.word	0x00000060
        /*0a44*/ 	.short	0x010a
        /*0a46*/ 	.byte	0x3f
	.zero		1


	//   ....[61]....
        /*0a48*/ 	.word	0x0000f860
        /*0a4c*/ 	.word	0x00000002
        /*0a50*/ 	.word	0x00030840
        /*0a54*/ 	.short	0x010a
        /*0a56*/ 	.byte	0x3f
	.zero		1


	//   ....[62]....
        /*0a58*/ 	.word	0x0000f8b0
        /*0a5c*/ 	.word	0x0000000a
        /*0a60*/ 	.word	0x00000060
        /*0a64*/ 	.short	0x010a
        /*0a66*/ 	.byte	0x3f
	.zero		1


	//   ....[63]....
        /*0a68*/ 	.word	0x0000f900
        /*0a6c*/ 	.word	0x00000002
        /*0a70*/ 	.word	0x00030840
        /*0a74*/ 	.short	0x010a
        /*0a76*/ 	.byte	0x3f
	.zero		1


	//   ....[64]....
        /*0a78*/ 	.word	0x0000f950
        /*0a7c*/ 	.word	0x00000008
        /*0a80*/ 	.word	0x00000060
        /*0a84*/ 	.short	0x010a
        /*0a86*/ 	.byte	0x3f
	.zero		1


	//   ....[65]....
        /*0a88*/ 	.word	0x0000f9a0
        /*0a8c*/ 	.word	0x00000003
        /*0a90*/ 	.word	0x00030860
        /*0a94*/ 	.short	0x010a
        /*0a96*/ 	.byte	0x3f
	.zero		1


	//   ....[66]....
        /*0a98*/ 	.word	0x00010320
        /*0a9c*/ 	.word	0x00000009
        /*0aa0*/ 	.word	0x00030820
        /*0aa4*/ 	.short	0x010a
        /*0aa6*/ 	.byte	0x3f
	.zero		1


	//   ....[67]....
        /*0aa8*/ 	.word	0x000104c0
        /*0aac*/ 	.word	0x00000005
        /*0ab0*/ 	.word	0x00000000
        /*0ab4*/ 	.short	0x010a
        /*0ab6*/ 	.byte	0x3f
	.zero		1


	//   ....[68]....
        /*0ab8*/ 	.word	0x00010510
        /*0abc*/ 	.word	0x00000003
        /*0ac0*/ 	.word	0x00000000
        /*0ac4*/ 	.short	0x010a
        /*0ac6*/ 	.byte	0x3f
	.zero		1


	//   ....[69]....
        /*0ac8*/ 	.word	0x00010560
        /*0acc*/ 	.word	0x00000017
        /*0ad0*/ 	.word	0x00000000
        /*0ad4*/ 	.short	0x010a
        /*0ad6*/ 	.byte	0x3f
	.zero		1


	//----- nvinfo : EIATTR_NUM_MBARRIERS
	.align		4
.L_1529:
        /*0ad8*/ 	.byte	0x03, 0x38
        /*0ada*/ 	.short	0x0016


	//----- nvinfo : EIATTR_EXIT_INSTR_OFFSETS
	.align		4
        /*0adc*/ 	.byte	0x04, 0x1c
        /*0ade*/ 	.short	(.L_1531 - .L_1530)


	//   ....[0]....
.L_1530:
        /*0ae0*/ 	.word	0x00000a80


	//   ....[1]....
        /*0ae4*/ 	.word	0x00009210


	//   ....[2]....
        /*0ae8*/ 	.word	0x0000e480


	//----- nvinfo : EIATTR_MAX_THREADS
	.align		4
.L_1531:
        /*0aec*/ 	.byte	0x04, 0x05
        /*0aee*/ 	.short	(.L_1533 - .L_1532)
.L_1532:
        /*0af0*/ 	.word	0x00000200
        /*0af4*/ 	.word	0x00000001
        /*0af8*/ 	.word	0x00000001


	//----- nvinfo : EIATTR_CRS_STACK_SIZE
	.align		4
.L_1533:
        /*0afc*/ 	.byte	0x04, 0x1e
        /*0afe*/ 	.short	(.L_1535 - .L_1534)
.L_1534:
        /*0b00*/ 	.word	0x00000000


	//----- nvinfo : EIATTR_CBANK_PARAM_SIZE
	.align		4
.L_1535:
        /*0b04*/ 	.byte	0x03, 0x19
        /*0b06*/ 	.short	0x0af0


	//----- nvinfo : EIATTR_PARAM_CBANK
	.align		4
        /*0b08*/ 	.byte	0x04, 0x0a
        /*0b0a*/ 	.short	(.L_1537 - .L_1536)
	.align		4
.L_1536:
        /*0b0c*/ 	.word	index@(.nv.constant0._ZN7cutlass13device_kernelIN5flash11enable_sm90INS1_16FlashAttnFwdSm90INS1_25CollectiveMainloopFwdSm90ILi2EN4cute5tupleIJNS5_1CILi1EEES8_S8_EEENS6_IJNS7_ILi192EEESA_NS7_ILi64EEEEEELi64ENS_6half_tEfNS_4arch4Sm90ELb0ELb0ELb0ELb1ELb0ELb0ELb0ELb0ELb1ELb1ELb0ELb0EEENS1_21CollectiveEpilogueFwdINS6_IJSA_SB_SA_EEES9_SD_SF_Li384ELb1ELb1ELb0ELb0EEENS1_36VarlenDynamicPersistentTileSchedulerILi192ELi192ELi384ELi128ELb0ELb1ELb1ELb0ELb1ELb1EEEEEEEEEvNT_6ParamsE)
        /*0b10*/ 	.short	0x0210
        /*0b12*/ 	.short	0x0af0


	//----- nvinfo : EIATTR_SW_WAR
	.align		4
.L_1537:
        /*0b14*/ 	.byte	0x04, 0x36
        /*0b16*/ 	.short	(.L_1539 - .L_1538)
.L_1538:
        /*0b18*/ 	.word	0x00000008
.L_1539:


//--------------------- .nv.info._ZN7cutlass13device_kernelIN5flash11enable_sm90INS1_16FlashAttnFwdSm90INS1_25CollectiveMainloopFwdSm90ILi2EN4cute5tupleIJNS5_1CILi1EEES8_S8_EEENS6_IJNS7_ILi192EEESA_NS7_ILi64EEEEEELi64ENS_6half_tEfNS_4arch4Sm90ELb0ELb0ELb0ELb1ELb0ELb1ELb0ELb0ELb1ELb1ELb0ELb0EEENS1_21CollectiveEpilogueFwdINS6_IJSA_SB_SA_EEES9_SD_SF_Li384ELb1ELb1ELb0ELb0EEENS1_36VarlenDynamicPersistentTileSchedulerILi192ELi192ELi384ELi128ELb0ELb1ELb1ELb0ELb1ELb1EEEEEEEEEvNT_6ParamsE --------------------------
	.section	.nv.info._ZN7cutlass13device_kernelIN5flash11enable_sm90INS1_16FlashAttnFwdSm90INS1_25CollectiveMainloopFwdSm90ILi2EN4cute5tupleIJNS5_1CILi1EEES8_S8_EEENS6_IJNS7_ILi192EEESA_NS7_ILi64EEEEEELi64ENS_6half_tEfNS_4arch4Sm90ELb0ELb0ELb0ELb1ELb0ELb1ELb0ELb0ELb1ELb1ELb0ELb0EEENS1_21CollectiveEpilogueFwdINS6_IJSA_SB_SA_EEES9_SD_SF_Li384ELb1ELb1ELb0ELb0EEENS1_36VarlenDynamicPersistentTileSchedulerILi192ELi192ELi384ELi128ELb0ELb1ELb1ELb0ELb1ELb1EEEEEEEEEvNT_6ParamsE,"",@"SHT_CUDA_INFO"
	.sectionflags	@""
	.align	4


	//----- nvinfo : EIATTR_CUDA_API_VERSION
	.align		4
        /*0000*/ 	.byte	0x04, 0x37
        /*0002*/ 	.short	(.L_1541 - .L_1540)
.L_1540:
        /*0004*/ 	.word	0x00000082


	//----- nvinfo : EIATTR_KPARAM_INFO
	.align		4
.L_1541:
        /*0008*/ 	.byte	0x04, 0x17
        /*000a*/ 	.short	(.L_1543 - .L_1542)
.L_1542:
        /*000c*/ 	.word	0x00000000
        /*0010*/ 	.short	0x0000
        /*0012*/ 	.short	0x0070
        /*0014*/ 	.byte	0x00, 0xf0, 0x01, 0x2a


	//----- nvinfo : EIATTR_SPARSE_MMA_MASK
	.align		4
.L_1543:
        /*0018*/ 	.byte	0x03, 0x50
        /*001a*/ 	.short	0x0000


	//----- nvinfo : EIATTR_MAXREG_COUNT
	.align		4
        /*001c*/ 	.byte	0x03, 0x1b
        /*001e*/ 	.short	0x0080


	//----- nvinfo : EIATTR_NUM_BARRIERS
	.align		4
        /*0020*/ 	.byte	0x02, 0x4c
        /*0022*/ 	.byte	0x10
	.zero		1


	//----- nvinfo : EIATTR_EXTERNS
	.align		4
        /*0024*/ 	.byte	0x04, 0x0f
        /*0026*/ 	.short	(.L_1545 - .L_1544)


	//   ....[0]....
	.align		4
.L_1544:
        /*0028*/ 	.word	index@(__assertfail)


	//----- nvinfo : EIATTR_ANNOTATIONS
	.align		4
.L_1545:
        /*002c*/ 	.byte	0x04, 0x55
        /*002e*/ 	.short	(.L_1547 - .L_1546)


	//   ....[0]....
.L_1546:
        /* <DEDUP_REMOVED lines=71> */


	//----- nvinfo : EIATTR_MERCURY_ISA_VERSION
	.align		4
.L_1547:
        /*0490*/ 	.byte	0x03, 0x5f
        /*0492*/ 	.short	0x0101


	//----- nvinfo : EIATTR_UNUSED_LOAD_BYTE_OFFSET
	.align		4
        /*0494*/ 	.byte	0x04, 0x44
        /*0496*/ 	.short	(.L_1549 - .L_1548)


	//   ....[0]....
.L_1548:
        /*0498*/ 	.word	0x00000ad0
        /*049c*/ 	.word	0x0000fff0


	//   ....[1]....
        /*04a0*/ 	.word	0x0000eb20
        /*04a4*/ 	.word	0x0000fff0


	//----- nvinfo : EIATTR_INT_WARP_WIDE_INSTR_OFFSETS
	.align		4
.L_1549:
        /*04a8*/ 	.byte	0x04, 0x31
        /*04aa*/ 	.short	(.L_1551 - .L_1550)


	//   ....[0]....
.L_1550:
        /*04ac*/ 	.word	0x00000180


	//   ....[1]....
        /*04b0*/ 	.word	0x00000220


	//   ....[2]....
        /*04b4*/ 	.word	0x00000290


	//   ....[3]....
        /*04b8*/ 	.word	0x00012270


	//   ....[4]....
        /*04bc*/ 	.word	0x00012300


	//   ....[5]....
        /*04c0*/ 	.word	0x00015430


	//   ....[6]....
        /*04c4*/ 	.word	0x000154c0


	//----- nvinfo : EIATTR_COOP_GROUP_MASK_REGIDS
	.align		4
.L_1551:
        /*04c8*/ 	.byte	0x04, 0x29
        /*04ca*/ 	.short	(.L_1553 - .L_1552)


	//   ....[0]....
.L_1552:
        /*04cc*/ 	.word	0xffffffff


	//   ....[1]....
        /*04d0*/ 	.word	0xffffffff


	//   ....[2]....
        /*04d4*/ 	.word	0xffffffff


	//   ....[3]....
        /*04d8*/ 	.word	0xffffffff


	//   ....[4]....
        /*04dc*/ 	.word	0xffffffff


	//   ....[5]....
        /*04e0*/ 	.word	0xffffffff


	//   ....[6]....
        /*04e4*/ 	.word	0xffffffff


	//   ....[7]....
        /*04e8*/ 	.word	0xffffffff


	//   ....[8]....
        /*04ec*/ 	.word	0xffffffff


	//   ....[9]....
        /*04f0*/ 	.word	0xffffffff


	//   ....[10]....
        /*04f4*/ 	.word	0xffffffff


	//   ....[11]....
        /*04f8*/ 	.word	0xffffffff


	//   ....[12]....
        /*04fc*/ 	.word	0xffffffff


	//   ....[13]....
        /*0500*/ 	.word	0xffffffff


	//   ....[14]....
        /*0504*/ 	.word	0xffffffff


	//   ....[15]....
        /*0508*/ 	.word	0xffffffff


	//   ....[16]....
        /*050c*/ 	.word	0xffffffff


	//   ....[17]....
        /*0510*/ 	.word	0xffffffff


	//   ....[18]....
        /*0514*/ 	.word	0xffffffff


	//   ....[19]....
        /*0518*/ 	.word	0xffffffff


	//   ....[20]....
        /*051c*/ 	.word	0xffffffff


	//   ....[21]....
        /*0520*/ 	.word	0xffffffff


	//   ....[22]....
        /*0524*/ 	.word	0xffffffff


	//   ....[23]....
        /*0528*/ 	.word	0xffffffff


	//   ....[24]....
        /*052c*/ 	.word	0xffffffff


	//   ....[25]....
        /*0530*/ 	.word	0xffffffff


	//   ....[26]....
        /*0534*/ 	.word	0xffffffff


	//   ....[27]....
        /*0538*/ 	.word	0xffffffff


	//   ....[28]....
        /*053c*/ 	.word	0xffffffff


	//   ....[29]....
        /*0540*/ 	.word	0xffffffff


	//   ....[30]....
        /*0544*/ 	.word	0xffffffff


	//   ....[31]....
        /*0548*/ 	.word	0xffffffff


	//   ....[32]....
        /*054c*/ 	.word	0xffffffff


	//   ....[33]....
        /*0550*/ 	.word	0xffffffff


	//   ....[34]....
        /*0554*/ 	.word	0xffffffff


	//   ....[35]....
        /*0558*/ 	.word	0xffffffff


	//   ....[36]....
        /*055c*/ 	.word	0xffffffff


	//   ....[37]....
        /*0560*/ 	.word	0xffffffff


	//   ....[38]....
        /*0564*/ 	.word	0xffffffff


	//   ....[39]....
        /*0568*/ 	.word	0xffffffff


	//   ....[40]....
        /*056c*/ 	.word	0xffffffff


	//   ....[41]....
        /*0570*/ 	.word	0xffffffff


	//   ....[42]....
        /*0574*/ 	.word	0xffffffff


	//   ....[43]....
        /*0578*/ 	.word	0xffffffff


	//   ....[44]....
        /*057c*/ 	.word	0xffffffff


	//   ....[45]....
        /*0580*/ 	.word	0xffffffff


	//   ....[46]....
        /*0584*/ 	.word	0xffffffff


	//   ....[47]....
        /*0588*/ 	.word	0xffffffff


	//   ....[48]....
        /*058c*/ 	.word	0xffffffff


	//   ....[49]....
        /*0590*/ 	.word	0xffffffff


	//   ....[50]....
        /*0594*/ 	.word	0xffffffff


	//   ....[51]....
        /*0598*/ 	.word	0xffffffff


	//   ....[52]....
        /*059c*/ 	.word	0xffffffff


	//   ....[53]....
        /*05a0*/ 	.word	0xffffffff


	//   ....[54]....
        /*05a4*/ 	.word	0xffffffff


	//   ....[55]....
        /*05a8*/ 	.word	0xffffffff


	//   ....[56]....
        /*05ac*/ 	.word	0xffffffff


	//   ....[57]....
        /*05b0*/ 	.word	0xffffffff


	//   ....[58]....
        /*05b4*/ 	.word	0xffffffff


	//   ....[59]....
        /*05b8*/ 	.word	0xffffffff


	//   ....[60]....
        /*05bc*/ 	.word	0xffffffff


	//   ....[61]....
        /*05c0*/ 	.word	0xffffffff


	//   ....[62]....
        /*05c4*/ 	.word	0xffffffff


	//   ....[63]....
        /*05c8*/ 	.word	0xffffffff


	//   ....[64]....
        /*05cc*/ 	.word	0xffffffff


	//   ....[65]....
        /*05d0*/ 	.word	0xffffffff


	//   ....[66]....
        /*05d4*/ 	.word	0xffffffff


	//   ....[67]....
        /*05d8*/ 	.word	0xffffffff


	//   ....[68]....
        /*05dc*/ 	.word	0xffffffff


	//   ....[69]....
        /*05e0*/ 	.word	0xffffffff


	//   ....[70]....
        /*05e4*/ 	.word	0xffffffff


	//   ....[71]....
        /*05e8*/ 	.word	0xffffffff


	//   ....[72]....
        /*05ec*/ 	.word	0xffffffff


	//   ....[73]....
        /*05f0*/ 	.word	0xffffffff


	//   ....[74]....
        /*05f4*/ 	.word	0xffffffff


	//   ....[75]....
        /*05f8*/ 	.word	0xffffffff


	//   ....[76]....
        /*05fc*/ 	.word	0xffffffff


	//   ....[77]....
        /*0600*/ 	.word	0xffffffff


	//   ....[78]....
        /*0604*/ 	.word	0xffffffff


	//   ....[79]....
        /*0608*/ 	.word	0xffffffff


	//   ....[80]....
        /*060c*/ 	.word	0xffffffff


	//   ....[81]....
        /*0610*/ 	.word	0xffffffff


	//   ....[82]....
        /*0614*/ 	.word	0xffffffff


	//   ....[83]....
        /*0618*/ 	.word	0xffffffff


	//   ....[84]....
        /*061c*/ 	.word	0xffffffff


	//   ....[85]....
        /*0620*/ 	.word	0xffffffff


	//   ....[86]....
        /*0624*/ 	.word	0xffffffff


	//   ....[87]....
        /*0628*/ 	.word	0xffffffff


	//   ....[88]....
        /*062c*/ 	.word	0xffffffff


	//   ....[89]....
        /*0630*/ 	.word	0xffffffff


	//   ....[90]....
        /*0634*/ 	.word	0xffffffff


	//   ....[91]....
        /*0638*/ 	.word	0xffffffff


	//   ....[92]....
        /*063c*/ 	.word	0xffffffff


	//   ....[93]....
        /*0640*/ 	.word	0xffffffff


	//   ....[94]....
        /*0644*/ 	.word	0xffffffff


	//   ....[95]....
        /*0648*/ 	.word	0xffffffff


	//   ....[96]....
        /*064c*/ 	.word	0xffffffff


	//   ....[97]....
        /*0650*/ 	.word	0xffffffff


	//   ....[98]....
        /*0654*/ 	.word	0xffffffff


	//   ....[99]....
        /*0658*/ 	.word	0xffffffff


	//   ....[100]....
        /*065c*/ 	.word	0xffffffff


	//   ....[101]....
        /*0660*/ 	.word	0xffffffff


	//   ....[102]....
        /*0664*/ 	.word	0xffffffff


	//   ....[103]....
        /*0668*/ 	.word	0xffffffff


	//   ....[104]....
        /*066c*/ 	.word	0xffffffff


	//   ....[105]....
        /*0670*/ 	.word	0xffffffff


	//   ....[106]....
        /*0674*/ 	.word	0xffffffff


	//   ....[107]....
        /*0678*/ 	.word	0xffffffff


	//   ....[108]....
        /*067c*/ 	.word	0xffffffff


	//   ....[109]....
        /*0680*/ 	.word	0xffffffff


	//   ....[110]....
        /*0684*/ 	.word	0x0500000f


	//   ....[111]....
        /*0688*/ 	.word	0x0500000f


	//   ....[112]....
        /*068c*/ 	.word	0x0500000f


	//   ....[113]....
        /*0690*/ 	.word	0x0500000f


	//   ....[114]....
        /*0694*/ 	.word	0x0500000f


	//   ....[115]....
        /*0698*/ 	.word	0x0500000f


	//   ....[116]....
        /*069c*/ 	.word	0x0500000f


	//   ....[117]....
        /*06a0*/ 	.word	0x0500000f


	//   ....[118]....
        /*06a4*/ 	.word	0x0500000f


	//   ....[119]....
        /*06a8*/ 	.word	0x0500000f


	//   ....[120]....
        /*06ac*/ 	.word	0x0500000f


	//   ....[121]....
        /*06b0*/ 	.word	0x0500000f


	//   ....[122]....
        /*06b4*/ 	.word	0x0500000f


	//   ....[123]....
        /*06b8*/ 	.word	0x0500000f


	//   ....[124]....
        /*06bc*/ 	.word	0x0500000f


	//   ....[125]....
        /*06c0*/ 	.word	0x0500000f


	//   ....[126]....
        /*06c4*/ 	.word	0x0500000f


	//   ....[127]....
        /*06c8*/ 	.word	0x0500000f


	//   ....[128]....
        /*06cc*/ 	.word	0x0500000f


	//   ....[129]....
        /*06d0*/ 	.word	0x0500000f


	//   ....[130]....
        /*06d4*/ 	.word	0x0500000f


	//   ....[131]....
        /*06d8*/ 	.word	0x0500000f


	//   ....[132]....
        /*06dc*/ 	.word	0x0500000f


	//   ....[133]....
        /*06e0*/ 	.word	0x0500000f


	//   ....[134]....
        /*06e4*/ 	.word	0x0500000f


	//   ....[135]....
        /*06e8*/ 	.word	0x0500000f


	//   ....[136]....
        /*06ec*/ 	.word	0x0500000f


	//   ....[137]....
        /*06f0*/ 	.word	0x0500000f


	//   ....[138]....
        /*06f4*/ 	.word	0x0500000f


	//   ....[139]....
        /*06f8*/ 	.word	0x0500000f


	//   ....[140]....
        /*06fc*/ 	.word	0x0500000f


	//   ....[141]....
        /*0700*/ 	.word	0x0500000f


	//   ....[142]....
        /*0704*/ 	.word	0x0500000f


	//   ....[143]....
        /*0708*/ 	.word	0x0500000f


	//   ....[144]....
        /*070c*/ 	.word	0x0500000f


	//   ....[145]....
        /*0710*/ 	.word	0x0500000f


	//   ....[146]....
        /*0714*/ 	.word	0x0500000f


	//   ....[147]....
        /*0718*/ 	.word	0x0500000f


	//   ....[148]....
        /*071c*/ 	.word	0x0500000f


	//   ....[149]....
        /*0720*/ 	.word	0x0500000f


	//   ....[150]....
        /*0724*/ 	.word	0x0500000f


	//   ....[151]....
        /*0728*/ 	.word	0x0500000f


	//   ....[152]....
        /*072c*/ 	.word	0x0500000f


	//   ....[153]....
        /*0730*/ 	.word	0x0500000f


	//   ....[154]....
        /*0734*/ 	.word	0x0500000f


	//   ....[155]....
        /*0738*/ 	.word	0x0500000f


	//   ....[156]....
        /*073c*/ 	.word	0x0500000f


	//   ....[157]....
        /*0740*/ 	.word	0x0500000f


	//   ....[158]....
        /*0744*/ 	.word	0x0500000f


	//   ....[159]....
        /*0748*/ 	.word	0x0500000f


	//   ....[160]....
        /*074c*/ 	.word	0x0500000f


	//   ....[161]....
        /*0750*/ 	.word	0x0500000f


	//   ....[162]....
        /*0754*/ 	.word	0x0500000f


	//   ....[163]....
        /*0758*/ 	.word	0x0500000f


	//   ....[164]....
        /*075c*/ 	.word	0x0500000f


	//   ....[165]....
        /*0760*/ 	.word	0x0500000f


	//   ....[166]....
        /*0764*/ 	.word	0x0500000f


	//   ....[167]....
        /*0768*/ 	.word	0x0500000f


	//   ....[168]....
        /*076c*/ 	.word	0x0500000f


	//   ....[169]....
        /*0770*/ 	.word	0x0500000f


	//   ....[170]....
        /*0774*/ 	.word	0x0500000f


	//----- nvinfo : EIATTR_COOP_GROUP_INSTR_OFFSETS
	.align		4
.L_1553:
        /*0778*/ 	.byte	0x04, 0x28
        /*077a*/ 	.short	(.L_1555 - .L_1554)


	//   ....[0]....
.L_1554:
        /*077c*/ 	.word	0x00000060


	//   ....[1]....
        /*0780*/ 	.word	0x00000190


	//   ....[2]....
        /*0784*/ 	.word	0x00000240


	//   ....[3]....
        /*0788*/ 	.word	0x00000400


	//   ....[4]....
        /*078c*/ 	.word	0x00000560


	//   ....[5]....
        /*0790*/ 	.word	0x00000680


	//   ....[6]....
        /*0794*/ 	.word	0x000007e0


	//   ....[7]....
        /*0798*/ 	.word	0x00005880


	//   ....[8]....
        /*079c*/ 	.word	0x00005e30


	//   ....[9]....
        /*07a0*/ 	.word	0x00005e40


	//   ....[10]....
        /*07a4*/ 	.word	0x00005e50


	//   ....[11]....
        /*07a8*/ 	.word	0x00005e60


	//   ....[12]....
        /*07ac*/ 	.word	0x00006ee0


	//   ....[13]....
        /*07b0*/ 	.word	0x00006ef0


	//   ....[14]....
        /*07b4*/ 	.word	0x00006f00


	//   ....[15]....
        /*07b8*/ 	.word	0x00006f10


	//   ....[16]....
        /*07bc*/ 	.word	0x00008fc0


	//   ....[17]....
        /*07c0*/ 	.word	0x000090c0


	//   ....[18]....
        /*07c4*/ 	.word	0x00009810


	//   ....[19]....
        /*07c8*/ 	.word	0x00009870


	//   ....[20]....
        /*07cc*/ 	.word	0x0000acf0


	//   ....[21]....
        /*07d0*/ 	.word	0x0000b680


	//   ....[22]....
        /*07d4*/ 	.word	0x0000b6a0


	//   ....[23]....
        /*07d8*/ 	.word	0x0000bdb0


	//   ....[24]....
        /*07dc*/ 	.word	0x0000bdd0


	//   ....[25]....
        /*07e0*/ 	.word	0x0000dc40


	//   ....[26]....
        /*07e4*/ 	.word	0x0000dea0


	//   ....[27]....
        /*07e8*/ 	.word	0x0000dee0


	//   ....[28]....
        /*07ec*/ 	.word	0x0000dfd0


	//   ....[29]....
        /*07f0*/ 	.word	0x0000dfe0


	//   ....[30]....
        /*07f4*/ 	.word	0x0000f2e0


	//   ....[31]....
        /*07f8*/ 	.word	0x0000f320


	//   ....[32]....
        /*07fc*/ 	.word	0x0000f340


	//   ....[33]....
        /*0800*/ 	.word	0x0000f370


	//   ....[34]....
        /*0804*/ 	.word	0x0000f810


	//   ....[35]....
        /*0808*/ 	.word	0x0000f840


	//   ....[36]....
        /*080c*/ 	.word	0x0000f880


	//   ....[37]....
        /*0810*/ 	.word	0x0000f8c0


	//   ....[38]....
        /*0814*/ 	.word	0x0000f8e0


	//   ....[39]....
        /*0818*/ 	.word	0x0000f900


	//   ....[40]....
        /*081c*/ 	.word	0x0000f910


	//   ....[41]....
        /*0820*/ 	.word	0x0000f930


	//   ....[42]....
        /*0824*/ 	.word	0x00010140


	//   ....[43]....
        /*0828*/ 	.word	0x00010170


	//   ....[44]....
        /*082c*/ 	.word	0x00010190


	//   ....[45]....
        /*0830*/ 	.word	0x000101c0


	//   ....[46]....
        /*0834*/ 	.word	0x000101f0


	//   ....[47]....
        /*0838*/ 	.word	0x00010200


	//   ....[48]....
        /*083c*/ 	.word	0x00010230


	//   ....[49]....
        /*0840*/ 	.word	0x000102a0


	//   ....[50]....
        /*0844*/ 	.word	0x000103c0


	//   ....[51]....
        /*0848*/ 	.word	0x000105b0


	//   ....[52]....
        /*084c*/ 	.word	0x000105e0


	//   ....[53]....
        /*0850*/ 	.word	0x00010610


	//   ....[54]....
        /*0854*/ 	.word	0x00010640


	//   ....[55]....
        /*0858*/ 	.word	0x00010670


	//   ....[56]....
        /*085c*/ 	.word	0x000106a0


	//   ....[57]....
        /*0860*/ 	.word	0x00010810


	//   ....[58]....
        /*0864*/ 	.word	0x00010840


	//   ....[59]....
        /*0868*/ 	.word	0x00010870


	//   ....[60]....
        /*086c*/ 	.word	0x000108a0


	//   ....[61]....
        /*0870*/ 	.word	0x000108d0


	//   ....[62]....
        /*0874*/ 	.word	0x00010900


	//   ....[63]....
        /*0878*/ 	.word	0x00010990


	//   ....[64]....
        /*087c*/ 	.word	0x000109c0


	//   ....[65]....
        /*0880*/ 	.word	0x00010a40


	//   ....[66]....
        /*0884*/ 	.word	0x00011570


	//   ....[67]....
        /*0888*/ 	.word	0x00012830


	//   ....[68]....
        /*088c*/ 	.word	0x00013440


	//   ....[69]....
        /*0890*/ 	.word	0x00013450


	//   ....[70]....
        /*0894*/ 	.word	0x00013470


	//   ....[71]....
        /*0898*/ 	.word	0x00013500


	//   ....[72]....
        /*089c*/ 	.word	0x00013520


	//   ....[73]....
        /*08a0*/ 	.word	0x000135a0


	//   ....[74]....
        /*08a4*/ 	.word	0x000135c0


	//   ....[75]....
        /*08a8*/ 	.word	0x00013640


	//   ....[76]....
        /*08ac*/ 	.word	0x00013660


	//   ....[77]....
        /*08b0*/ 	.word	0x000136e0


	//   ....[78]....
        /*08b4*/ 	.word	0x00013700


	//   ....[79]....
        /*08b8*/ 	.word	0x00013780


	//   ....[80]....
        /*08bc*/ 	.word	0x000137a0


	//   ....[81]....
        /*08c0*/ 	.word	0x00013820


	//   ....[82]....
        /*08c4*/ 	.word	0x00013840


	//   ....[83]....
        /*08c8*/ 	.word	0x00013850


	//   ....[84]....
        /*08cc*/ 	.word	0x000138c0


	//   ....[85]....
        /*08d0*/ 	.word	0x00013910


	//   ....[86]....
        /*08d4*/ 	.word	0x000139c0


	//   ....[87]....
        /*08d8*/ 	.word	0x000139d0


	//   ....[88]....
        /*08dc*/ 	.word	0x00013a40


	//   ....[89]....
        /*08e0*/ 	.word	0x00013a50


	//   ....[90]....
        /*08e4*/ 	.word	0x00013a90


	//   ....[91]....
        /*08e8*/ 	.word	0x00013ab0


	//   ....[92]....
        /*08ec*/ 	.word	0x00015980


	//   ....[93]....
        /*08f0*/ 	.word	0x000159b0


	//   ....[94]....
        /*08f4*/ 	.word	0x000159f0


	//   ....[95]....
        /*08f8*/ 	.word	0x00015a20


	//   ....[96]....
        /*08fc*/ 	.word	0x00015a50


	//   ....[97]....
        /*0900*/ 	.word	0x00015a80


	//   ....[98]....
        /*0904*/ 	.word	0x00015ab0


	//   ....[99]....
        /*0908*/ 	.word	0x00015ae0


	//   ....[100]....
        /*090c*/ 	.word	0x00015c60


	//   ....[101]....
        /*0910*/ 	.word	0x00015c90


	//   ....[102]....
        /*0914*/ 	.word	0x00015cc0


	//   ....[103]....
        /*0918*/ 	.word	0x00015cf0


	//   ....[104]....
        /*091c*/ 	.word	0x00015d20


	//   ....[105]....
        /*0920*/ 	.word	0x00015d50


	//   ....[106]....
        /*0924*/ 	.word	0x00015e10


	//   ....[107]....
        /*0928*/ 	.word	0x00015e30


	//   ....[108]....
        /*092c*/ 	.word	0x00015ea0


	//   ....[109]....
        /*0930*/ 	.word	0x00016310


	//   ....[110]....
        /*0934*/ 	.word	0x00016770


	//   ....[111]....
        /*0938*/ 	.word	0x00016820


	//   ....[112]....
        /*093c*/ 	.word	0x000168b0


	//   ....[113]....
        /*0940*/ 	.word	0x00016900


	//   ....[114]....
        /*0944*/ 	.word	0x00016950


	//   ....[115]....
        /*0948*/ 	.word	0x00016a30


	//   ....[116]....
        /*094c*/ 	.word	0x00016ac0


	//   ....[117]....
        /*0950*/ 	.word	0x00016b10


	//   ....[118]....
        /*0954*/ 	.word	0x00016b60


	//   ....[119]....
        /*0958*/ 	.word	0x00016d90


	//   ....[120]....
        /*095c*/ 	.word	0x00016e30


	//   ....[121]....
        /*0960*/ 	.word	0x00016e90


	//   ....[122]....
        /*0964*/ 	.word	0x00016f00


	//   ....[123]....
        /*0968*/ 	.word	0x00016f60


	//   ....[124]....
        /*096c*/ 	.word	0x00016fd0


	//   ....[125]....
        /*0970*/ 	.word	0x00017090


	//   ....[126]....
        /*0974*/ 	.word	0x000170f0


	//   ....[127]....
        /*0978*/ 	.word	0x000171b0


	//   ....[128]....
        /*097c*/ 	.word	0x00017490


	//   ....[129]....
        /*0980*/ 	.word	0x00017640


	//   ....[130]....
        /*0984*/ 	.word	0x00017690


	//   ....[131]....
        /*0988*/ 	.word	0x000176f0


	//   ....[132]....
        /*098c*/ 	.word	0x000177e0


	//   ....[133]....
        /*0990*/ 	.word	0x00017840


	//   ....[134]....
        /*0994*/ 	.word	0x00017940


	//   ....[135]....
        /*0998*/ 	.word	0x000179a0


	//   ....[136]....
        /*099c*/ 	.word	0x00017aa0


	//   ....[137]....
        /*09a0*/ 	.word	0x00017b00


	//   ....[138]....
        /*09a4*/ 	.word	0x00017c00


	//   ....[139]....
        /*09a8*/ 	.word	0x00017c60


	//   ....[140]....
        /*09ac*/ 	.word	0x00017d60


	//   ....[141]....
        /*09b0*/ 	.word	0x00017dc0


	//   ....[142]....
        /*09b4*/ 	.word	0x00017ec0


	//   ....[143]....
        /*09b8*/ 	.word	0x00017f20


	//   ....[144]....
        /*09bc*/ 	.word	0x00017fd0


	//   ....[145]....
        /*09c0*/ 	.word	0x000180a0


	//   ....[146]....
        /*09c4*/ 	.word	0x00018170


	//   ....[147]....
        /*09c8*/ 	.word	0x000181d0


	//   ....[148]....
        /*09cc*/ 	.word	0x000182b0


	//   ....[149]....
        /*09d0*/ 	.word	0x00018310


	//   ....[150]....
        /*09d4*/ 	.word	0x000183e0


	//   ....[151]....
        /*09d8*/ 	.word	0x00018440


	//   ....[152]....
        /*09dc*/ 	.word	0x00018500


	//   ....[153]....
        /*09e0*/ 	.word	0x00018820


	//   ....[154]....
        /*09e4*/ 	.word	0x000188c0


	//   ....[155]....
        /*09e8*/ 	.word	0x000189e0


	//   ....[156]....
        /*09ec*/ 	.word	0x00018a50


	//   ....[157]....
        /*09f0*/ 	.word	0x00018ac0


	//   ....[158]....
        /*09f4*/ 	.word	0x00018b30


	//   ....[159]....
        /*09f8*/ 	.word	0x00018ba0


	//   ....[160]....
        /*09fc*/ 	.word	0x00018c20


	//   ....[161]....
        /*0a00*/ 	.word	0x00018cb0


	//   ....[162]....
        /*0a04*/ 	.word	0x00018d40


	//   ....[163]....
        /*0a08*/ 	.word	0x00018db0


	//   ....[164]....
        /*0a0c*/ 	.word	0x00018e20


	//   ....[165]....
        /*0a10*/ 	.word	0x00018e90


	//   ....[166]....
        /*0a14*/ 	.word	0x00018f10


	//   ....[167]....
        /*0a18*/ 	.word	0x00018f80


	//   ....[168]....
        /*0a1c*/ 	.word	0x00019020


	//   ....[169]....
        /*0a20*/ 	.word	0x000190b0


	//   ....[170]....
        /*0a24*/ 	.word	0x000191d0


	//----- nvinfo : EIATTR_REG_RECONFIG
	.align		4
.L_1555:
        /*0a28*/ 	.byte	0x01, 0x54
	.zero		2


	//----- nvinfo : EIATTR_SYSCALL_OFFSETS
	.align		4
        /*0a2c*/ 	.byte	0x04, 0x46
        /*0a2e*/ 	.short	(.L_1557 - .L_1556)


	//   ....[0]....
.L_1556:
        /*0a30*/ 	.word	0x00001970


	//   ....[1]....
        /*0a34*/ 	.word	0x00001ac0


	//   ....[2]....
        /*0a38*/ 	.word	0x00005a10


	//   ....[3]....
        /*0a3c*/ 	.word	0x00005da0


	//   ....[4]....
        /*0a40*/ 	.word	0x00012460


	//   ....[5]....
        /*0a44*/ 	.word	0x000125b0


	//   ....[6]....
        /*0a48*/ 	.word	0x000126b0


	//   ....[7]....
        /*0a4c*/ 	.word	0x00012f30


	//----- nvinfo : EIATTR_MBARRIER_INSTR_OFFSETS
	.align		4
.L_1557:
        /*0a50*/ 	.byte	0x04, 0x39
        /*0a52*/ 	.short	(.L_1559 - .L_1558)


	//   ....[0]....
.L_1558:
        /*0a54*/ 	.word	0x000002b0
        /*0a58*/ 	.word	0x000000ff
        /*0a5c*/ 	.word	0x00030800
        /*0a60*/ 	.short	0x0100
        /*0a62*/ 	.byte	0x08
	.zero		1


	//   ....[1]....
        /*0a64*/ 	.word	0x000002c0
        /*0a68*/ 	.word	0x000000ff
        /*0a6c*/ 	.word	0x00030820
        /*0a70*/ 	.short	0x0100
        /*0a72*/ 	.byte	0x08
	.zero		1


	//   ....[2]....
        /*0a74*/ 	.word	0x000003b0
        /*0a78*/ 	.word	0x000000ff
        /*0a7c*/ 	.word	0x00030830
        /*0a80*/ 	.short	0x0100
        /*0a82*/ 	.byte	0x08
	.zero		1


	//   ....[3]....
        /*0a84*/ 	.word	0x000003c0
        /*0a88*/ 	.word	0x000000ff
        /*0a8c*/ 	.word	0x00030840
        /*0a90*/ 	.short	0x0100
        /*0a92*/ 	.byte	0x08
	.zero		1


	//   ....[4]....
        /*0a94*/ 	.word	0x000003d0
        /*0a98*/ 	.word	0x000000ff
        /*0a9c*/ 	.word	0x00030838
        /*0aa0*/ 	.short	0x0100
        /*0aa2*/ 	.byte	0x08
	.zero		1


	//   ....[5]....
        /*0aa4*/ 	.word	0x000003e0
        /*0aa8*/ 	.word	0x000000ff
        /*0aac*/ 	.word	0x00030848
        /*0ab0*/ 	.short	0x0100
        /*0ab2*/ 	.byte	0x08
	.zero		1


	//   ....[6]....
        /*0ab4*/ 	.word	0x00000510
        /*0ab8*/ 	.word	0x000000ff
        /*0abc*/ 	.word	0x00030850
        /*0ac0*/ 	.short	0x0100
        /*0ac2*/ 	.byte	0x08
	.zero		1


	//   ....[7]....
        /*0ac4*/ 	.word	0x00000520
        /*0ac8*/ 	.word	0x000000ff
        /*0acc*/ 	.word	0x00030860
        /*0ad0*/ 	.short	0x0100
        /*0ad2*/ 	.byte	0x08
	.zero		1


	//   ....[8]....
        /*0ad4*/ 	.word	0x00000530
        /*0ad8*/ 	.word	0x000000ff
        /*0adc*/ 	.word	0x00030858
        /*0ae0*/ 	.short	0x0100
        /*0ae2*/ 	.byte	0x08
	.zero		1


	//   ....[9]....
        /*0ae4*/ 	.word	0x00000540
        /*0ae8*/ 	.word	0x000000ff
        /*0aec*/ 	.word	0x00030868
        /*0af0*/ 	.short	0x0100
        /*0af2*/ 	.byte	0x08
	.zero		1


	//   ....[10]....
        /*0af4*/ 	.word	0x00000630
        /*0af8*/ 	.word	0x000000ff
        /*0afc*/ 	.word	0x00030870
        /*0b00*/ 	.short	0x0100
        /*0b02*/ 	.byte	0x06
	.zero		1


	//   ....[11]....
        /*0b04*/ 	.word	0x00000640
        /*0b08*/ 	.word	0x000000ff
        /*0b0c*/ 	.word	0x00030880
        /*0b10*/ 	.short	0x0100
        /*0b12*/ 	.byte	0x06
	.zero		1


	//   ....[12]....
        /*0b14*/ 	.word	0x00000650
        /*0b18*/ 	.word	0x000000ff
        /*0b1c*/ 	.word	0x00030878
        /*0b20*/ 	.short	0x0100
        /*0b22*/ 	.byte	0x06
	.zero		1


	//   ....[13]....
        /*0b24*/ 	.word	0x00000660
        /*0b28*/ 	.word	0x000000ff
        /*0b2c*/ 	.word	0x00030888
        /*0b30*/ 	.short	0x0100
        /*0b32*/ 	.byte	0x06
	.zero		1


	//   ....[14]....
        /*0b34*/ 	.word	0x00000790
        /*0b38*/ 	.word	0x000000ff
        /*0b3c*/ 	.word	0x00030890
        /*0b40*/ 	.short	0x0100
        /*0b42*/ 	.byte	0x08
	.zero		1


	//   ....[15]....
        /*0b44*/ 	.word	0x000007a0
        /*0b48*/ 	.word	0x000000ff
        /*0b4c*/ 	.word	0x000308a0
        /*0b50*/ 	.short	0x0100
        /*0b52*/ 	.byte	0x08
	.zero		1


	//   ....[16]....
        /*0b54*/ 	.word	0x000007b0
        /*0b58*/ 	.word	0x000000ff
        /*0b5c*/ 	.word	0x00030898
        /*0b60*/ 	.short	0x0100
        /*0b62*/ 	.byte	0x08
	.zero		1


	//   ....[17]....
        /*0b64*/ 	.word	0x000007c0
        /*0b68*/ 	.word	0x000000ff
        /*0b6c*/ 	.word	0x000308a8
        /*0b70*/ 	.short	0x0100
        /*0b72*/ 	.byte	0x08
	.zero		1


	//   ....[18]....
        /*0b74*/ 	.word	0x000008f0
        /*0b78*/ 	.word	0x000000ff
        /*0b7c*/ 	.word	0x000308b0
        /*0b80*/ 	.short	0x0100
        /*0b82*/ 	.byte	0x08
	.zero		1


	//   ....[19]....
        /*0b84*/ 	.word	0x00000900
        /*0b88*/ 	.word	0x000000ff
        /*0b8c*/ 	.word	0x000308c0
        /*0b90*/ 	.short	0x0100
        /*0b92*/ 	.byte	0x08
	.zero		1


	//   ....[20]....
        /*0b94*/ 	.word	0x00000910
        /*0b98*/ 	.word	0x000000ff
        /*0b9c*/ 	.word	0x000308b8
        /*0ba0*/ 	.short	0x0100
        /*0ba2*/ 	.byte	0x08
	.zero		1


	//   ....[21]....
        /*0ba4*/ 	.word	0x00000920
        /*0ba8*/ 	.word	0x000000ff
        /*0bac*/ 	.word	0x000308c8
        /*0bb0*/ 	.short	0x0100
        /*0bb2*/ 	.byte	0x08
	.zero		1


	//   ....[22]....
        /*0bb4*/ 	.word	0x00002cd0
        /*0bb8*/ 	.word	0x00000051
        /*0bbc*/ 	.word	0x00030890
        /*0bc0*/ 	.short	0x010a
        /*0bc2*/ 	.byte	0x3f
	.zero		1


	//   ....[23]....
        /*0bc4*/ 	.word	0x00003ec0
        /*0bc8*/ 	.word	0x00000051
        /*0bcc*/ 	.word	0x00030890
        /*0bd0*/ 	.short	0x010a
        /*0bd2*/ 	.byte	0x3f
	.zero		1


	//   ....[24]....
        /*0bd4*/ 	.word	0x00004f90
        /*0bd8*/ 	.word	0x00000051
        /*0bdc*/ 	.word	0x00030890
        /*0be0*/ 	.short	0x010a
        /*0be2*/ 	.byte	0x3f
	.zero		1


	//   ....[25]....
        /*0be4*/ 	.word	0x000051b0
        /*0be8*/ 	.word	0x0000000c
        /*0bec*/ 	.word	0x00000000
        /*0bf0*/ 	.short	0x0101
        /*0bf2*/ 	.byte	0x3f
	.zero		1


	//   ....[26]....
        /*0bf4*/ 	.word	0x000051f0
        /*0bf8*/ 	.word	0x00000051
        /*0bfc*/ 	.word	0x000308b0
        /*0c00*/ 	.short	0x010a
        /*0c02*/ 	.byte	0x3f
	.zero		1


	//   ....[27]....
        /*0c04*/ 	.word	0x000055b0
        /*0c08*/ 	.word	0x00000051
        /*0c0c*/ 	.word	0x00000000
        /*0c10*/ 	.short	0x0101
        /*0c12*/ 	.byte	0x3f
	.zero		1


	//   ....[28]....
        /*0c14*/ 	.word	0x00005ab0
        /*0c18*/ 	.word	0x00000002
        /*0c1c*/ 	.word	0x00030800
        /*0c20*/ 	.short	0x010a
        /*0c22*/ 	.byte	0x3f
	.zero		1


	//   ....[29]....
        /*0c24*/ 	.word	0x00005b00
        /*0c28*/ 	.word	0x00000002
        /*0c2c*/ 	.word	0x00030800
        /*0c30*/ 	.short	0x010a
        /*0c32*/ 	.byte	0x3f
	.zero		1


	//   ....[30]....
        /*0c34*/ 	.word	0x00006180
        /*0c38*/ 	.word	0x00000002
        /*0c3c*/ 	.word	0x00030800
        /*0c40*/ 	.short	0x010a
        /*0c42*/ 	.byte	0x3f
	.zero		1


	//   ....[31]....
        /*0c44*/ 	.word	0x000070f0
        /*0c48*/ 	.word	0x00000002
        /*0c4c*/ 	.word	0x00030800
        /*0c50*/ 	.short	0x010a
        /*0c52*/ 	.byte	0x3f
	.zero		1


	//   ....[32]....
        /*0c54*/ 	.word	0x00007f90
        /*0c58*/ 	.word	0x00000004
        /*0c5c*/ 	.word	0x00030830
        /*0c60*/ 	.short	0x010a
        /*0c62*/ 	.byte	0x3f
	.zero		1


	//   ....[33]....
        /*0c64*/ 	.word	0x00008070
        /*0c68*/ 	.word	0x00000004
        /*0c6c*/ 	.word	0x00030830
        /*0c70*/ 	.short	0x010a
        /*0c72*/ 	.byte	0x3f
	.zero		1


	//   ....[34]....
        /*0c74*/ 	.word	0x00009a60
        /*0c78*/ 	.word	0x00000004
        /*0c7c*/ 	.word	0x00000000
        /*0c80*/ 	.short	0x0101
        /*0c82*/ 	.byte	0x3f
	.zero		1


	//   ....[35]....
        /*0c84*/ 	.word	0x0000af40
        /*0c88*/ 	.word	0x00000000
        /*0c8c*/ 	.word	0x00030830
        /*0c90*/ 	.short	0x010a
        /*0c92*/ 	.byte	0x3f
	.zero		1


	//   ....[36]....
        /*0c94*/ 	.word	0x0000af90
        /*0c98*/ 	.word	0x00000000
        /*0c9c*/ 	.word	0x00030830
        /*0ca0*/ 	.short	0x010a
        /*0ca2*/ 	.byte	0x3f
	.zero		1


	//   ....[37]....
        /*0ca4*/ 	.word	0x0000b2e0
        /*0ca8*/ 	.word	0x00000003
        /*0cac*/ 	.word	0x00030850
        /*0cb0*/ 	.short	0x010a
        /*0cb2*/ 	.byte	0x3f
	.zero		1


	//   ....[38]....
        /*0cb4*/ 	.word	0x0000b330
        /*0cb8*/ 	.word	0x00000003
        /*0cbc*/ 	.word	0x00030850
        /*0cc0*/ 	.short	0x010a
        /*0cc2*/ 	.byte	0x3f
	.zero		1


	//   ....[39]....
        /*0cc4*/ 	.word	0x0000ca70
        /*0cc8*/ 	.word	0x0000000e
        /*0ccc*/ 	.word	0x00000000
        /*0cd0*/ 	.short	0x0101
        /*0cd2*/ 	.byte	0x3f
	.zero		1


	//   ....[40]....
        /*0cd4*/ 	.word	0x0000ca80
        /*0cd8*/ 	.word	0x0000000d
        /*0cdc*/ 	.word	0x00000000
        /*0ce0*/ 	.short	0x0101
        /*0ce2*/ 	.byte	0x3f
	.zero		1


	//   ....[41]....
        /*0ce4*/ 	.word	0x0000dcc0
        /*0ce8*/ 	.word	0x0000000c
        /*0cec*/ 	.word	0x00030850
        /*0cf0*/ 	.short	0x010a
        /*0cf2*/ 	.byte	0x3f
	.zero		1


	//   ....[42]....
        /*0cf4*/ 	.word	0x0000dd70
        /*0cf8*/ 	.word	0x0000000c
        /*0cfc*/ 	.word	0x00030850
        /*0d00*/ 	.short	0x010a
        /*0d02*/ 	.byte	0x3f
	.zero		1


	//   ....[43]....
        /*0d04*/ 	.word	0x0000e800
        /*0d08*/ 	.word	0x00000008
        /*0d0c*/ 	.word	0x00000000
        /*0d10*/ 	.short	0x0101
        /*0d12*/ 	.byte	0x3f
	.zero		1


	//   ....[44]....
        /*0d14*/ 	.word	0x0000f8d0
        /*0d18*/ 	.word	0x00000000
        /*0d1c*/ 	.word	0x00000000
        /*0d20*/ 	.short	0x0101
        /*0d22*/ 	.byte	0x3f
	.zero		1


	//   ....[45]....
        /*0d24*/ 	.word	0x00011650
        /*0d28*/ 	.word	0x00000016
        /*0d2c*/ 	.word	0x00030820
        /*0d30*/ 	.short	0x010a
        /*0d32*/ 	.byte	0x3f
	.zero		1


	//   ....[46]....
        /*0d34*/ 	.word	0x00011710
        /*0d38*/ 	.word	0x00000006
        /*0d3c*/ 	.word	0x000308a0
        /*0d40*/ 	.short	0x010a
        /*0d42*/ 	.byte	0x3f
	.zero		1


	//   ....[47]....
        /*0d44*/ 	.word	0x00011940
        /*0d48*/ 	.word	0x00000006
        /*0d4c*/ 	.word	0x000308c0
        /*0d50*/ 	.short	0x010a
        /*0d52*/ 	.byte	0x3f
	.zero		1


	//   ....[48]....
        /*0d54*/ 	.word	0x00011cc0
        /*0d58*/ 	.word	0x00000005
        /*0d5c*/ 	.word	0x000308a0
        /*0d60*/ 	.short	0x010a
        /*0d62*/ 	.byte	0x3f
	.zero		1


	//   ....[49]....
        /*0d64*/ 	.word	0x00011ee0
        /*0d68*/ 	.word	0x00000005
        /*0d6c*/ 	.word	0x000308c0
        /*0d70*/ 	.short	0x010a
        /*0d72*/ 	.byte	0x3f
	.zero		1


	//   ....[50]....
        /*0d74*/ 	.word	0x00012a70
        /*0d78*/ 	.word	0x00000000
        /*0d7c*/ 	.word	0x00030840
        /*0d80*/ 	.short	0x010a
        /*0d82*/ 	.byte	0x3f
	.zero		1


	//   ....[51]....
        /*0d84*/ 	.word	0x00013b60
        /*0d88*/ 	.word	0x00000016
        /*0d8c*/ 	.word	0x00030800
        /*0d90*/ 	.short	0x0107
        /*0d92*/ 	.byte	0x3f
	.zero		1


	//   ....[52]....
        /*0d94*/ 	.word	0x00013c60
        /*0d98*/ 	.word	0x00000016
        /*0d9c*/ 	.word	0x00030800
        /*0da0*/ 	.short	0x0101
        /*0da2*/ 	.byte	0x3f
	.zero		1


	//   ....[53]....
        /*0da4*/ 	.word	0x00013c80
        /*0da8*/ 	.word	0x00000016
        /*0dac*/ 	.word	0x00030820
        /*0db0*/ 	.short	0x010a
        /*0db2*/ 	.byte	0x3f
	.zero		1


	//   ....[54]....
        /*0db4*/ 	.word	0x00013fb0
        /*0db8*/ 	.word	0x00000002
        /*0dbc*/ 	.word	0x00030840
        /*0dc0*/ 	.short	0x010a
        /*0dc2*/ 	.byte	0x3f
	.zero		1


	//   ....[55]....
        /*0dc4*/ 	.word	0x00014230
        /*0dc8*/ 	.word	0x00000003
        /*0dcc*/ 	.word	0x00000060
        /*0dd0*/ 	.short	0x010a
        /*0dd2*/ 	.byte	0x3f
	.zero		1


	//   ....[56]....
        /*0dd4*/ 	.word	0x00014790
        /*0dd8*/ 	.word	0x00000002
        /*0ddc*/ 	.word	0x00030840
        /*0de0*/ 	.short	0x010a
        /*0de2*/ 	.byte	0x3f
	.zero		1


	//   ....[57]....
        /*0de4*/ 	.word	0x00014a10
        /*0de8*/ 	.word	0x0000000a
        /*0dec*/ 	.word	0x00000060
        /*0df0*/ 	.short	0x010a
        /*0df2*/ 	.byte	0x3f
	.zero		1


	//   ....[58]....
        /*0df4*/ 	.word	0x00014ea0
        /*0df8*/ 	.word	0x00000002
        /*0dfc*/ 	.word	0x00030840
        /*0e00*/ 	.short	0x010a
        /*0e02*/ 	.byte	0x3f
	.zero		1


	//   ....[59]....
        /*0e04*/ 	.word	0x00015130
        /*0e08*/ 	.word	0x00000007
        /*0e0c*/ 	.word	0x00000060
        /*0e10*/ 	.short	0x010a
        /*0e12*/ 	.byte	0x3f
	.zero		1


	//   ....[60]....
        /*0e14*/ 	.word	0x00015570
        /*0e18*/ 	.word	0x00000003
        /*0e1c*/ 	.word	0x00030860
        /*0e20*/ 	.short	0x010a
        /*0e22*/ 	.byte	0x3f
	.zero		1


	//   ....[61]....
        /*0e24*/ 	.word	0x00016290
        /*0e28*/ 	.word	0x00000009
        /*0e2c*/ 	.word	0x00030820
        /*0e30*/ 	.short	0x010a
        /*0e32*/ 	.byte	0x3f
	.zero		1


	//   ....[62]....
        /*0e34*/ 	.word	0x00016420
        /*0e38*/ 	.word	0x00000005
        /*0e3c*/ 	.word	0x00000000
        /*0e40*/ 	.short	0x010a
        /*0e42*/ 	.byte	0x3f
	.zero		1


	//   ....[63]....
        /*0e44*/ 	.word	0x00016490
        /*0e48*/ 	.word	0x00000003
        /*0e4c*/ 	.word	0x00000000
        /*0e50*/ 	.short	0x010a
        /*0e52*/ 	.byte	0x3f
	.zero		1


	//   ....[64]....
        /*0e54*/ 	.word	0x000164f0
        /*0e58*/ 	.word	0x00000017
        /*0e5c*/ 	.word	0x00000000
        /*0e60*/ 	.short	0x010a
        /*0e62*/ 	.byte	0x3f
	.zero		1


	//   ....[65]....
        /*0e64*/ 	.word	0x00016520
        /*0e68*/ 	.word	0x00000007
        /*0e6c*/ 	.word	0x00000000
        /*0e70*/ 	.short	0x010a
        /*0e72*/ 	.byte	0x3f
	.zero		1


	//   ....[66]....
        /*0e74*/ 	.word	0x00016580
        /*0e78*/ 	.word	0x00000051
        /*0e7c*/ 	.word	0x00030890
        /*0e80*/ 	.short	0x010a
        /*0e82*/ 	.byte	0x3f
	.zero		1


	//   ....[67]....
        /*0e84*/ 	.word	0x000165d0
        /*0e88*/ 	.word	0x00000051
        /*0e8c*/ 	.word	0x00030890
        /*0e90*/ 	.short	0x010a
        /*0e92*/ 	.byte	0x3f
	.zero		1


	//   ....[68]....
        /*0e94*/ 	.word	0x00016620
        /*0e98*/ 	.word	0x00000051
        /*0e9c*/ 	.word	0x00030890
        /*0ea0*/ 	.short	0x010a
        /*0ea2*/ 	.byte	0x3f
	.zero		1


	//   ....[69]....
        /*0ea4*/ 	.word	0x00016670
        /*0ea8*/ 	.word	0x00000051
        /*0eac*/ 	.word	0x000308b0
        /*0eb0*/ 	.short	0x010a
        /*0eb2*/ 	.byte	0x3f
	.zero		1


	//   ....[70]....
        /*0eb4*/ 	.word	0x00016980
        /*0eb8*/ 	.word	0x00000002
        /*0ebc*/ 	.word	0x00030800
        /*0ec0*/ 	.short	0x010a
        /*0ec2*/ 	.byte	0x3f
	.zero		1


	//   ....[71]....
        /*0ec4*/ 	.word	0x00016b90
        /*0ec8*/ 	.word	0x00000002
        /*0ecc*/ 	.word	0x00030800
        /*0ed0*/ 	.short	0x010a
        /*0ed2*/ 	.byte	0x3f
	.zero		1


	//   ....[72]....
        /*0ed4*/ 	.word	0x00016be0
        /*0ed8*/ 	.word	0x00000004
        /*0edc*/ 	.word	0x00030830
        /*0ee0*/ 	.short	0x010a
        /*0ee2*/ 	.byte	0x3f
	.zero		1


	//   ....[73]....
        /*0ee4*/ 	.word	0x00016c30
        /*0ee8*/ 	.word	0x00000000
        /*0eec*/ 	.word	0x00030830
        /*0ef0*/ 	.short	0x010a
        /*0ef2*/ 	.byte	0x3f
	.zero		1


	//   ....[74]....
        /*0ef4*/ 	.word	0x00016c80
        /*0ef8*/ 	.word	0x00000003
        /*0efc*/ 	.word	0x00030850
        /*0f00*/ 	.short	0x010a
        /*0f02*/ 	.byte	0x3f
	.zero		1


	//   ....[75]....
        /*0f04*/ 	.word	0x00016cd0
        /*0f08*/ 	.word	0x0000000c
        /*0f0c*/ 	.word	0x00030850
        /*0f10*/ 	.short	0x010a
        /*0f12*/ 	.byte	0x3f
	.zero		1


	//   ....[76]....
        /*0f14*/ 	.word	0x00017270
        /*0f18*/ 	.word	0x00000016
        /*0f1c*/ 	.word	0x00030820
        /*0f20*/ 	.short	0x010a
        /*0f22*/ 	.byte	0x3f
	.zero		1


	//   ....[77]....
        /*0f24*/ 	.word	0x000172c0
        /*0f28*/ 	.word	0x00000006
        /*0f2c*/ 	.word	0x000308a0
        /*0f30*/ 	.short	0x010a
        /*0f32*/ 	.byte	0x3f
	.zero		1


	//   ....[78]....
        /*0f34*/ 	.word	0x00017310
        /*0f38*/ 	.word	0x00000006
        /*0f3c*/ 	.word	0x000308c0
        /*0f40*/ 	.short	0x010a
        /*0f42*/ 	.byte	0x3f
	.zero		1


	//   ....[79]....
        /*0f44*/ 	.word	0x00017360
        /*0f48*/ 	.word	0x00000005
        /*0f4c*/ 	.word	0x000308a0
        /*0f50*/ 	.short	0x010a
        /*0f52*/ 	.byte	0x3f
	.zero		1


	//   ....[80]....
        /*0f54*/ 	.word	0x000173b0
        /*0f58*/ 	.word	0x00000005
        /*0f5c*/ 	.word	0x000308c0
        /*0f60*/ 	.short	0x010a
        /*0f62*/ 	.byte	0x3f
	.zero		1


	//   ....[81]....
        /*0f64*/ 	.word	0x00017550
        /*0f68*/ 	.word	0x00000000
        /*0f6c*/ 	.word	0x00030840
        /*0f70*/ 	.short	0x010a
        /*0f72*/ 	.byte	0x3f
	.zero		1


	//   ....[82]....
        /*0f74*/ 	.word	0x00018540
        /*0f78*/ 	.word	0x00000016
        /*0f7c*/ 	.word	0x00030820
        /*0f80*/ 	.short	0x010a
        /*0f82*/ 	.byte	0x3f
	.zero		1


	//   ....[83]....
        /*0f84*/ 	.word	0x00018590
        /*0f88*/ 	.word	0x00000002
        /*0f8c*/ 	.word	0x00030840
        /*0f90*/ 	.short	0x010a
        /*0f92*/ 	.byte	0x3f
	.zero		1


	//   ....[84]....
        /*0f94*/ 	.word	0x000185e0
        /*0f98*/ 	.word	0x00000003
        /*0f9c*/ 	.word	0x00000060
        /*0fa0*/ 	.short	0x010a
        /*0fa2*/ 	.byte	0x3f
	.zero		1


	//   ....[85]....
        /*0fa4*/ 	.word	0x00018630
        /*0fa8*/ 	.word	0x00000002
        /*0fac*/ 	.word	0x00030840
        /*0fb0*/ 	.short	0x010a
        /*0fb2*/ 	.byte	0x3f
	.zero		1


	//   ....[86]....
        /*0fb4*/ 	.word	0x00018680
        /*0fb8*/ 	.word	0x0000000a
        /*0fbc*/ 	.word	0x00000060
        /*0fc0*/ 	.short	0x010a
        /*0fc2*/ 	.byte	0x3f
	.zero		1


	//   ....[87]....
        /*0fc4*/ 	.word	0x000186d0
        /*0fc8*/ 	.word	0x00000002
        /*0fcc*/ 	.word	0x00030840
        /*0fd0*/ 	.short	0x010a
        /*0fd2*/ 	.byte	0x3f
	.zero		1


	//   ....[88]....
        /*0fd4*/ 	.word	0x00018720
        /*0fd8*/ 	.word	0x00000007
        /*0fdc*/ 	.word	0x00000060
        /*0fe0*/ 	.short	0x010a
        /*0fe2*/ 	.byte	0x3f
	.zero		1


	//   ....[89]....
        /*0fe4*/ 	.word	0x00018770
        /*0fe8*/ 	.word	0x00000003
        /*0fec*/ 	.word	0x00030860
        /*0ff0*/ 	.short	0x010a
        /*0ff2*/ 	.byte	0x3f
	.zero		1


	//   ....[90]....
        /*0ff4*/ 	.word	0x000190f0
        /*0ff8*/ 	.word	0x00000009
        /*0ffc*/ 	.word	0x00030820
        /*1000*/ 	.short	0x010a
        /*1002*/ 	.byte	0x3f
	.zero		1


	//   ....[91]....
        /*1004*/ 	.word	0x00019290
        /*1008*/ 	.word	0x00000005
        /*100c*/ 	.word	0x00000000
        /*1010*/ 	.short	0x010a
        /*1012*/ 	.byte	0x3f
	.zero		1


	//   ....[92]....
        /*1014*/ 	.word	0x000192e0
        /*1018*/ 	.word	0x00000003
        /*101c*/ 	.word	0x00000000
        /*1020*/ 	.short	0x010a
        /*1022*/ 	.byte	0x3f
	.zero		1


	//   ....[93]....
        /*1024*/ 	.word	0x00019330
        /*1028*/ 	.word	0x00000017
        /*102c*/ 	.word	0x00000000
        /*1030*/ 	.short	0x010a
        /*1032*/ 	.byte	0x3f
	.zero		1


	//----- nvinfo : EIATTR_NUM_MBARRIERS
	.align		4
.L_1559:
        /*1034*/ 	.byte	0x03, 0x38
        /*1036*/ 	.short	0x0016


	//----- nvinfo : EIATTR_EXIT_INSTR_OFFSETS
	.align		4
        /*1038*/ 	.byte	0x04, 0x1c
        /*103a*/ 	.short	(.L_1561 - .L_1560)


	//   ....[0]....
.L_1560:
        /*103c*/ 	.word	0x00016570


	//----- nvinfo : EIATTR_MAX_THREADS
	.align		4
.L_1561:
        /*1040*/ 	.byte	0x04, 0x05
        /*1042*/ 	.short	(.L_1563 - .L_1562)
.L_1562:
        /*1044*/ 	.word	0x00000200
        /*1048*/ 	.word	0x00000001
        /*104c*/ 	.word	0x00000001


	//----- nvinfo : EIATTR_CRS_STACK_SIZE
	.align		4
.L_1563:
        /*1050*/ 	.byte	0x04, 0x1e
        /*1052*/ 	.short	(.L_1565 - .L_1564)
.L_1564:
        /*1054*/ 	.word	0x00000000


	//----- nvinfo : EIATTR_CBANK_PARAM_SIZE
	.align		4
.L_1565:
        /*1058*/ 	.byte	0x03, 0x19
        /*105a*/ 	.short	0x0af0


	//----- nvinfo : EIATTR_PARAM_CBANK
	.align		4
        /*105c*/ 	.byte	0x04, 0x0a
        /*105e*/ 	.short	(.L_1567 - .L_1566)
	.align		4
.L_1566:
        /*1060*/ 	.word	index@(.nv.constant0._ZN7cutlass13device_kernelIN5flash11enable_sm90INS1_16FlashAttnFwdSm90INS1_25CollectiveMainloopFwdSm90ILi2EN4cute5tupleIJNS5_1CILi1EEES8_S8_EEENS6_IJNS7_ILi192EEESA_NS7_ILi64EEEEEELi64ENS_6half_tEfNS_4arch4Sm90ELb0ELb0ELb0ELb1ELb0ELb1ELb0ELb0ELb1ELb1ELb0ELb0EEENS1_21CollectiveEpilogueFwdINS6_IJSA_SB_SA_EEES9_SD_SF_Li384ELb1ELb1ELb0ELb0EEENS1_36VarlenDynamicPersistentTileSchedulerILi192ELi192ELi384ELi128ELb0ELb1ELb1ELb0ELb1ELb1EEEEEEEEEvNT_6ParamsE)
        /*1064*/ 	.short	0x0210
        /*1066*/ 	.short	0x0af0


	//----- nvinfo : EIATTR_SW_WAR
	.align		4
.L_1567:
        /*1068*/ 	.byte	0x04, 0x36
        /*106a*/ 	.short	(.L_1569 - .L_1568)
.L_1568:
        /*106c*/ 	.word	0x00000008
.L_1569:


//--------------------- .nv.info._ZN7cutlass13device_kernelIN5flash11enable_sm90INS1_16FlashAttnFwdSm90INS1_25CollectiveMainloopFwdSm90ILi2EN4cute5tupleIJNS5_1CILi1EEES8_S8_EEENS6_IJNS7_ILi192EEENS7_ILi128EEENS7_ILi64EEEEEELi64ENS_6half_tEfNS_4arch4Sm90ELb0ELb1ELb0ELb0ELb0ELb0ELb0ELb1ELb1ELb1ELb0ELb0EEENS1_21CollectiveEpilogueFwdINS6_IJSA_SC_SB_EEES9_SE_SG_Li384ELb0ELb1ELb0ELb0EEENS1_30DynamicPersistentTileSchedulerILi384ELi128ELb0ELb1ELb1EEEEEEEEEvNT_6ParamsE --------------------------
	.section	.nv.info._ZN7cutlass13device_kernelIN5flash11enable_sm90INS1_16FlashAttnFwdSm90INS1_25CollectiveMainloopFwdSm90ILi2EN4cute5tupleIJNS5_1CILi1EEES8_S8_EEENS6_IJNS7_ILi192EEENS7_ILi128EEENS7_ILi64EEEEEELi64ENS_6half_tEfNS_4arch4Sm90ELb0ELb1ELb0ELb0ELb0ELb0ELb0ELb1ELb1ELb1ELb0ELb0EEENS1_21CollectiveEpilogueFwdINS6_IJSA_SC_SB_EEES9_SE_SG_Li384ELb0ELb1ELb0ELb0EEENS1_30DynamicPersistentTileSchedulerILi384ELi128ELb0ELb1ELb1EEEEEEEEEvNT_6ParamsE,"",@"SHT_CUDA_INFO"
	.sectionflags	@""
	.align	4


	//----- nvinfo : EIATTR_CUDA_API_VERSION
	.align		4
        /*0000*/ 	.byte	0x04, 0x37
        /*0002*/ 	.short	(.L_1571 - .L_1570)
.L_1570:
        /*0004*/ 	.word	0x00000082


	//----- nvinfo : EIATTR_KPARAM_INFO
	.align		4
.L_1571:
        /*0008*/ 	.byte	0x04, 0x17
        /*000a*/ 	.short	(.L_1573 - .L_1572)
.L_1572:
        /*000c*/ 	.word	0x00000000
        /*0010*/ 	.short	0x0000
        /*0012*/ 	.short	0x0070
        /*0014*/ 	.byte	0x00, 0xf0, 0x01, 0x2a


	//----- nvinfo : EIATTR_SPARSE_MMA_MASK
	.align		4
.L_1573:
        /*0018*/ 	.byte	0x03, 0x50
        /*001a*/ 	.short	0x0000


	//----- nvinfo : EIATTR_MAXREG_COUNT
	.align		4
        /*001c*/ 	.byte	0x03, 0x1b
        /*001e*/ 	.short	0x0080


	//----- nvinfo : EIATTR_NUM_BARRIERS
	.align		4
        /*0020*/ 	.byte	0x02, 0x4c
        /*0022*/ 	.byte	0x10
	.zero		1


	//----- nvinfo : EIATTR_EXTERNS
	.align		4
        /*0024*/ 	.byte	0x04, 0x0f
        /*0026*/ 	.short	(.L_1575 - .L_1574)


	//   ....[0]....
	.align		4
.L_1574:
        /*0028*/ 	.word	index@(__assertfail)


	//----- nvinfo : EIATTR_MERCURY_ISA_VERSION
	.align		4
.L_1575:
        /*002c*/ 	.byte	0x03, 0x5f
        /*002e*/ 	.short	0x0101


	//----- nvinfo : EIATTR_INT_WARP_WIDE_INSTR_OFFSETS
	.align		4
        /*0030*/ 	.byte	0x04, 0x31
        /*0032*/ 	.short	(.L_1577 - .L_1576)


	//   ....[0]....
.L_1576:
        /*0034*/ 	.word	0x00000120


	//   ....[1]....
        /*0038*/ 	.word	0x00000160


	//   ....[2]....
        /*003c*/ 	.word	0x000001d0


	//   ....[3]....
        /*0040*/ 	.word	0x0000ecf0


	//   ....[4]....
        /*0044*/ 	.word	0x0000ed80


	//   ....[5]....
        /*0048*/ 	.word	0x00011a20


	//   ....[6]....
        /*004c*/ 	.word	0x00011ab0


	//----- nvinfo : EIATTR_COOP_GROUP_MASK_REGIDS
	.align		4
.L_1577:
        /*0050*/ 	.byte	0x04, 0x29
        /*0052*/ 	.short	(.L_1579 - .L_1578)


	//   ....[0]....
.L_1578:
        /*0054*/ 	.word	0xffffffff


	//   ....[1]....
        /*0058*/ 	.word	0xffffffff


	//   ....[2]....
        /*005c*/ 	.word	0xffffffff


	//   ....[3]....
        /*0060*/ 	.word	0xffffffff


	//   ....[4]....
        /*0064*/ 	.word	0xffffffff


	//   ....[5]....
        /*0068*/ 	.word	0xffffffff


	//   ....[6]....
        /*006c*/ 	.word	0xffffffff


	//   ....[7]....
        /*0070*/ 	.word	0xffffffff


	//   ....[8]....
        /*0074*/ 	.word	0xffffffff


	//   ....[9]....
        /*0078*/ 	.word	0xffffffff


	//   ....[10]....
        /*007c*/ 	.word	0xffffffff


	//   ....[11]....
        /*0080*/ 	.word	0xffffffff


	//   ....[12]....
        /*0084*/ 	.word	0xffffffff


	//   ....[13]....
        /*0088*/ 	.word	0xffffffff


	//   ....[14]....
        /*008c*/ 	.word	0xffffffff


	//   ....[15]....
        /*0090*/ 	.word	0xffffffff


	//   ....[16]....
        /*0094*/ 	.word	0xffffffff


	//   ....[17]....
        /*0098*/ 	.word	0xffffffff


	//   ....[18]....
        /*009c*/ 	.word	0xffffffff


	//   ....[19]....
        /*00a0*/ 	.word	0xffffffff


	//   ....[20]....
        /*00a4*/ 	.word	0xffffffff


	//   ....[21]....
        /*00a8*/ 	.word	0xffffffff


	//   ....[22]....
        /*00ac*/ 	.word	0xffffffff


	//   ....[23]....
        /*00b0*/ 	.word	0xffffffff


	//   ....[24]....
        /*00b4*/ 	.word	0xffffffff


	//   ....[25]....
        /*00b8*/ 	.word	0xffffffff


	//   ....[26]....
        /*00bc*/ 	.word	0xffffffff


	//   ....[27]....
        /*00c0*/ 	.word	0xffffffff


	//   ....[28]....
        /*00c4*/ 	.word	0xffffffff


	//   ....[29]....
        /*00c8*/ 	.word	0xffffffff


	//   ....[30]....
        /*00cc*/ 	.word	0xffffffff


	//   ....[31]....
        /*00d0*/ 	.word	0xffffffff


	//   ....[32]....
        /*00d4*/ 	.word	0xffffffff


	//   ....[33]....
        /*00d8*/ 	.word	0xffffffff


	//   ....[34]....
        /*00dc*/ 	.word	0xffffffff


	//   ....[35]....
        /*00e0*/ 	.word	0xffffffff


	//   ....[36]....
        /*00e4*/ 	.word	0xffffffff


	//   ....[37]....
        /*00e8*/ 	.word	0xffffffff


	//   ....[38]....
        /*00ec*/ 	.word	0xffffffff


	//   ....[39]....
        /*00f0*/ 	.word	0xffffffff


	//   ....[40]....
        /*00f4*/ 	.word	0xffffffff


	//   ....[41]....
        /*00f8*/ 	.word	0xffffffff


	//   ....[42]....
        /*00fc*/ 	.word	0xffffffff


	//   ....[43]....
        /*0100*/ 	.word	0xffffffff


	//   ....[44]....
        /*0104*/ 	.word	0xffffffff


	//   ....[45]....
        /*0108*/ 	.word	0xffffffff


	//   ....[46]....
        /*010c*/ 	.word	0xffffffff


	//   ....[47]....
        /*0110*/ 	.word	0xffffffff


	//   ....[48]....
        /*0114*/ 	.word	0xffffffff


	//   ....[49]....
        /*0118*/ 	.word	0xffffffff


	//   ....[50]....
        /*011c*/ 	.word	0xffffffff


	//   ....[51]....
        /*0120*/ 	.word	0xffffffff


	//   ....[52]....
        /*0124*/ 	.word	0xffffffff


	//   ....[53]....
        /*0128*/ 	.word	0xffffffff


	//   ....[54]....
        /*012c*/ 	.word	0xffffffff


	//   ....[55]....
        /*0130*/ 	.word	0xffffffff


	//   ....[56]....
        /*0134*/ 	.word	0xffffffff


	//   ....[57]....
        /*0138*/ 	.word	0xffffffff


	//   ....[58]....
        /*013c*/ 	.word	0xffffffff


	//   ....[59]....
        /*0140*/ 	.word	0xffffffff


	//   ....[60]....
        /*0144*/ 	.word	0xffffffff


	//   ....[61]....
        /*0148*/ 	.word	0xffffffff


	//   ....[62]....
        /*014c*/ 	.word	0xffffffff


	//   ....[63]....
        /*0150*/ 	.word	0xffffffff


	//   ....[64]....
        /*0154*/ 	.word	0xffffffff


	//   ....[65]....
        /*0158*/ 	.word	0xffffffff


	//   ....[66]....
        /*015c*/ 	.word	0xffffffff


	//   ....[67]....
        /*0160*/ 	.word	0xffffffff


	//   ....[68]....
        /*0164*/ 	.word	0xffffffff


	//   ....[69]....
        /*0168*/ 	.word	0xffffffff


	//   ....[70]....
        /*016c*/ 	.word	0xffffffff


	//   ....[71]....
        /*0170*/ 	.word	0xffffffff


	//   ....[72]....
        /*0174*/ 	.word	0xffffffff


	//   ....[73]....
        /*0178*/ 	.word	0xffffffff


	//   ....[74]....
        /*017c*/ 	.word	0xffffffff


	//   ....[75]....
        /*0180*/ 	.word	0xffffffff


	//   ....[76]....
        /*0184*/ 	.word	0xffffffff


	//   ....[77]....
        /*0188*/ 	.word	0xffffffff


	//   ....[78]....
        /*018c*/ 	.word	0xffffffff


	//   ....[79]....
        /*0190*/ 	.word	0xffffffff


	//   ....[80]....
        /*0194*/ 	.word	0xffffffff


	//   ....[81]....
        /*0198*/ 	.word	0xffffffff


	//   ....[82]....
        /*019c*/ 	.word	0x0500000f


	//   ....[83]....
        /*01a0*/ 	.word	0x0500000f


	//   ....[84]....
        /*01a4*/ 	.word	0x0500000f


	//   ....[85]....
        /*01a8*/ 	.word	0x0500000f


	//   ....[86]....
        /*01ac*/ 	.word	0x0500000f


	//   ....[87]....
        /*01b0*/ 	.word	0x0500000f


	//   ....[88]....
        /*01b4*/ 	.word	0x0500000f


	//   ....[89]....
        /*01b8*/ 	.word	0x0500000f


	//   ....[90]....
        /*01bc*/ 	.word	0x0500000f


	//   ....[91]....
        /*01c0*/ 	.word	0x0500000f


	//   ....[92]....
        /*01c4*/ 	.word	0x0500000f


	//   ....[93]....
        /*01c8*/ 	.word	0x0500000f


	//   ....[94]....
        /*01cc*/ 	.word	0x0500000f


	//   ....[95]....
        /*01d0*/ 	.word	0x0500000f


	//   ....[96]....
        /*01d4*/ 	.word	0x0500000f


	//   ....[97]....
        /*01d8*/ 	.word	0x0500000f


	//   ....[98]....
        /*01dc*/ 	.word	0x0500000f


	//   ....[99]....
        /*01e0*/ 	.word	0x0500000f


	//   ....[100]....
        /*01e4*/ 	.word	0x0500000f


	//   ....[101]....
        /*01e8*/ 	.word	0x0500000f


	//   ....[102]....
        /*01ec*/ 	.word	0x0500000f


	//   ....[103]....
        /*01f0*/ 	.word	0x0500000f


	//   ....[104]....
        /*01f4*/ 	.word	0x0500000f


	//   ....[105]....
        /*01f8*/ 	.word	0x0500000f


	//   ....[106]....
        /*01fc*/ 	.word	0x0500000f


	//   ....[107]....
        /*0200*/ 	.word	0x0500000f


	//   ....[108]....
        /*0204*/ 	.word	0x0500000f


	//----- nvinfo : EIATTR_COOP_GROUP_INSTR_OFFSETS
	.align		4
.L_1579:
        /*0208*/ 	.byte	0x04, 0x28
        /*020a*/ 	.short	(.L_1581 - .L_1580)


	//   ....[0]....
.L_1580:
        /*020c*/ 	.word	0x00000060


	//   ....[1]....
        /*0210*/ 	.word	0x00000130


	//   ....[2]....
        /*0214*/ 	.word	0x00000180


	//   ....[3]....
        /*0218*/ 	.word	0x000003b0


	//   ....[4]....
        /*021c*/ 	.word	0x00000510


	//   ....[5]....
        /*0220*/ 	.word	0x00000630


	//   ....[6]....
        /*0224*/ 	.word	0x00000790


	//   ....[7]....
        /*0228*/ 	.word	0x000016c0


	//   ....[8]....
        /*022c*/ 	.word	0x00001d20


	//   ....[9]....
        /*0230*/ 	.word	0x00002b10


	//   ....[10]....
        /*0234*/ 	.word	0x000032a0


	//   ....[11]....
        /*0238*/ 	.word	0x000033b0


	//   ....[12]....
        /*023c*/ 	.word	0x00003ca0


	//   ....[13]....
        /*0240*/ 	.word	0x00003d00


	//   ....[14]....
        /*0244*/ 	.word	0x00005250


	//   ....[15]....
        /*0248*/ 	.word	0x00005490


	//   ....[16]....
        /*024c*/ 	.word	0x00006080


	//   ....[17]....
        /*0250*/ 	.word	0x00006180


	//   ....[18]....
        /*0254*/ 	.word	0x000069e0


	//   ....[19]....
        /*0258*/ 	.word	0x00006a60


	//   ....[20]....
        /*025c*/ 	.word	0x000081b0


	//   ....[21]....
        /*0260*/ 	.word	0x000081e0


	//   ....[22]....
        /*0264*/ 	.word	0x00008730


	//   ....[23]....
        /*0268*/ 	.word	0x000087b0


	//   ....[24]....
        /*026c*/ 	.word	0x00009d50


	//   ....[25]....
        /*0270*/ 	.word	0x0000a1c0


	//   ....[26]....
        /*0274*/ 	.word	0x0000ada0


	//   ....[27]....
        /*0278*/ 	.word	0x0000aea0


	//   ....[28]....
        /*027c*/ 	.word	0x0000b6d0


	//   ....[29]....
        /*0280*/ 	.word	0x0000b750


	//   ....[30]....
        /*0284*/ 	.word	0x0000c690


	//   ....[31]....
        /*0288*/ 	.word	0x0000c6d0


	//   ....[32]....
        /*028c*/ 	.word	0x0000c7c0


	//   ....[33]....
        /*0290*/ 	.word	0x0000c7d0


	//   ....[34]....
        /*0294*/ 	.word	0x0000d350


	//   ....[35]....
        /*0298*/ 	.word	0x0000d3b0


	//   ....[36]....
        /*029c*/ 	.word	0x0000d3e0


	//   ....[37]....
        /*02a0*/ 	.word	0x0000d460


	//   ....[38]....
        /*02a4*/ 	.word	0x0000d890


	//   ....[39]....
        /*02a8*/ 	.word	0x0000d8d0


	//   ....[40]....
        /*02ac*/ 	.word	0x0000d8f0


	//   ....[41]....
        /*02b0*/ 	.word	0x0000d920


	//   ....[42]....
        /*02b4*/ 	.word	0x0000d940


	//   ....[43]....
        /*02b8*/ 	.word	0x0000d950


	//   ....[44]....
        /*02bc*/ 	.word	0x0000d970


	//   ....[45]....
        /*02c0*/ 	.word	0x0000d990


	//   ....[46]....
        /*02c4*/ 	.word	0x0000e000


	//   ....[47]....
        /*02c8*/ 	.word	0x0000e040


	//   ....[48]....
        /*02cc*/ 	.word	0x0000e080


	//   ....[49]....
        /*02d0*/ 	.word	0x0000e0b0


	//   ....[50]....
        /*02d4*/ 	.word	0x0000e0d0


	//   ....[51]....
        /*02d8*/ 	.word	0x0000e0e0


	//   ....[52]....
        /*02dc*/ 	.word	0x0000e0f0


	//   ....[53]....
        /*02e0*/ 	.word	0x0000e110


	//   ....[54]....
        /*02e4*/ 	.word	0x0000e290


	//   ....[55]....
        /*02e8*/ 	.word	0x0000f2c0


	//   ....[56]....
        /*02ec*/ 	.word	0x0000fcd0


	//   ....[57]....
        /*02f0*/ 	.word	0x0000fce0


	//   ....[58]....
        /*02f4*/ 	.word	0x0000fcf0


	//   ....[59]....
        /*02f8*/ 	.word	0x0000fd20


	//   ....[60]....
        /*02fc*/ 	.word	0x0000fd80


	//   ....[61]....
        /*0300*/ 	.word	0x0000fdc0


	//   ....[62]....
        /*0304*/ 	.word	0x0000fe10


	//   ....[63]....
        /*0308*/ 	.word	0x0000fe70


	//   ....[64]....
        /*030c*/ 	.word	0x0000fe90


	//   ....[65]....
        /*0310*/ 	.word	0x0000feb0


	//   ....[66]....
        /*0314*/ 	.word	0x0000ff00


	//   ....[67]....
        /*0318*/ 	.word	0x0000ff60


	//   ....[68]....
        /*031c*/ 	.word	0x0000ff80


	//   ....[69]....
        /*0320*/ 	.word	0x0000ffa0


	//   ....[70]....
        /*0324*/ 	.word	0x00010000


	//   ....[71]....
        /*0328*/ 	.word	0x00010030


	//   ....[72]....
        /*032c*/ 	.word	0x00010070


	//   ....[73]....
        /*0330*/ 	.word	0x00010090


	//   ....[74]....
        /*0334*/ 	.word	0x000100b0


	//   ....[75]....
        /*0338*/ 	.word	0x00010130


	//   ....[76]....
        /*033c*/ 	.word	0x00010140


	//   ....[77]....
        /*0340*/ 	.word	0x00010160


	//   ....[78]....
        /*0344*/ 	.word	0x00010180


	//   ....[79]....
        /*0348*/ 	.word	0x000101f0


	//   ....[80]....
        /*034c*/ 	.word	0x00011e80


	//   ....[81]....
        /*0350*/ 	.word	0x00012050


	//   ....[82]....
        /*0354*/ 	.word	0x00012670


	//   ....[83]....
        /*0358*/ 	.word	0x000127f0


	//   ....[84]....
        /*035c*/ 	.word	0x00012850


	//   ....[85]....
        /*0360*/ 	.word	0x00012900


	//   ....[86]....
        /*0364*/ 	.word	0x000129a0


	//   ....[87]....
        /*0368*/ 	.word	0x00012a00


	//   ....[88]....
        /*036c*/ 	.word	0x00012af0


	//   ....[89]....
        /*0370*/ 	.word	0x00012b50


	//   ....[90]....
        /*0374*/ 	.word	0x00012c00


	//   ....[91]....
        /*0378*/ 	.word	0x00012c60


	//   ....[92]....
        /*037c*/ 	.word	0x00012d50


	//   ....[93]....
        /*0380*/ 	.word	0x00012db0


	//   ....[94]....
        /*0384*/ 	.word	0x00012e60


	//   ....[95]....
        /*0388*/ 	.word	0x00012ec0


	//   ....[96]....
        /*038c*/ 	.word	0x00012fa0


	//   ....[97]....
        /*0390*/ 	.word	0x00013000


	//   ....[98]....
        /*0394*/ 	.word	0x000130d0


	//   ....[99]....
        /*0398*/ 	.word	0x00013130


	//   ....[100]....
        /*039c*/ 	.word	0x00013200


	//   ....[101]....
        /*03a0*/ 	.word	0x00013260


	//   ....[102]....
        /*03a4*/ 	.word	0x00013310


	//   ....[103]....
        /*03a8*/ 	.word	0x00013370


	//   ....[104]....
        /*03ac*/ 	.word	0x00013420


	//   ....[105]....
        /*03b0*/ 	.word	0x000134a0


	//   ....[106]....
        /*03b4*/ 	.word	0x00013540


	//   ....[107]....
        /*03b8*/ 	.word	0x00013850


	//   ....[108]....
        /*03bc*/ 	.word	0x00013970


	//----- nvinfo : EIATTR_REG_RECONFIG
	.align		4
.L_1581:
        /*03c0*/ 	.byte	0x01, 0x54
	.zero		2


	//----- nvinfo : EIATTR_SYSCALL_OFFSETS
	.align		4
        /*03c4*/ 	.byte	0x04, 0x46
        /*03c6*/ 	.short	(.L_1583 - .L_1582)


	//   ....[0]....
.L_1582:
        /*03c8*/ 	.word	0x000018a0


	//   ....[1]....
        /*03cc*/ 	.word	0x0000eee0


	//   ....[2]....
        /*03d0*/ 	.word	0x0000f030


	//   ....[3]....
        /*03d4*/ 	.word	0x0000f120


	//   ....[4]....
        /*03d8*/ 	.word	0x0000f850


	//----- nvinfo : EIATTR_MBARRIER_INSTR_OFFSETS
	.align		4
.L_1583:
        /*03dc*/ 	.byte	0x04, 0x39
        /*03de*/ 	.short	(.L_1585 - .L_1584)


	//   ....[0]....
.L_1584:
        /*03e0*/ 	.word	0x00000260
        /*03e4*/ 	.word	0x000000ff
        /*03e8*/ 	.word	0x00016800
        /*03ec*/ 	.short	0x0100
        /*03ee*/ 	.byte	0x08
	.zero		1


	//   ....[1]....
        /*03f0*/ 	.word	0x00000270
        /*03f4*/ 	.word	0x000000ff
        /*03f8*/ 	.word	0x00016820
        /*03fc*/ 	.short	0x0100
        /*03fe*/ 	.byte	0x08
	.zero		1


	//   ....[2]....
        /*0400*/ 	.word	0x00000360
        /*0404*/ 	.word	0x000000ff
        /*0408*/ 	.word	0x00016830
        /*040c*/ 	.short	0x0100
        /*040e*/ 	.byte	0x08
	.zero		1


	//   ....[3]....
        /*0410*/ 	.word	0x00000370
        /*0414*/ 	.word	0x000000ff
        /*0418*/ 	.word	0x00016840
        /*041c*/ 	.short	0x0100
        /*041e*/ 	.byte	0x08
	.zero		1


	//   ....[4]....
        /*0420*/ 	.word	0x00000380
        /*0424*/ 	.word	0x000000ff
        /*0428*/ 	.word	0x00016838
        /*042c*/ 	.short	0x0100
        /*042e*/ 	.byte	0x08
	.zero		1


	//   ....[5]....
        /*0430*/ 	.word	0x00000390
        /*0434*/ 	.word	0x000000ff
        /*0438*/ 	.word	0x00016848
        /*043c*/ 	.short	0x0100
        /*043e*/ 	.byte	0x08
	.zero		1


	//   ....[6]....
        /*0440*/ 	.word	0x000004c0
        /*0444*/ 	.word	0x000000ff
        /*0448*/ 	.word	0x00016850
        /*044c*/ 	.short	0x0100
        /*044e*/ 	.byte	0x08
	.zero		1


	//   ....[7]....
        /*0450*/ 	.word	0x000004d0
        /*0454*/ 	.word	0x000000ff
        /*0458*/ 	.word	0x00016860
        /*045c*/ 	.short	0x0100
        /*045e*/ 	.byte	0x08
	.zero		1


	//   ....[8]....
        /*0460*/ 	.word	0x000004e0
        /*0464*/ 	.word	0x000000ff
        /*0468*/ 	.word	0x00016858
        /*046c*/ 	.short	0x0100
        /*046e*/ 	.byte	0x08
	.zero		1


	//   ....[9]....
        /*0470*/ 	.word	0x000004f0
        /*0474*/ 	.word	0x000000ff
        /*0478*/ 	.word	0x00016868
        /*047c*/ 	.short	0x0100
        /*047e*/ 	.byte	0x08
	.zero		1


	//   ....[10]....
        /*0480*/ 	.word	0x000005e0
        /*0484*/ 	.word	0x000000ff
        /*0488*/ 	.word	0x00016870
        /*048c*/ 	.short	0x0100
        /*048e*/ 	.byte	0x06
	.zero		1


	//   ....[11]....
        /*0490*/ 	.word	0x000005f0
        /*0494*/ 	.word	0x000000ff
        /*0498*/ 	.word	0x00016880
        /*049c*/ 	.short	0x0100
        /*049e*/ 	.byte	0x06
	.zero		1


	//   ....[12]....
        /*04a0*/ 	.word	0x00000600
        /*04a4*/ 	.word	0x000000ff
        /*04a8*/ 	.word	0x00016878
        /*04ac*/ 	.short	0x0100
        /*04ae*/ 	.byte	0x06
	.zero		1


	//   ....[13]....
        /*04b0*/ 	.word	0x00000610
        /*04b4*/ 	.word	0x000000ff
        /*04b8*/ 	.word	0x00016888
        /*04bc*/ 	.short	0x0100
        /*04be*/ 	.byte	0x06
	.zero		1


	//   ....[14]....
        /*04c0*/ 	.word	0x00000740
        /*04c4*/ 	.word	0x000000ff
        /*04c8*/ 	.word	0x00016890
        /*04cc*/ 	.short	0x0100
        /*04ce*/ 	.byte	0x08
	.zero		1


	//   ....[15]....
        /*04d0*/ 	.word	0x00000750
        /*04d4*/ 	.word	0x000000ff
        /*04d8*/ 	.word	0x000168a0
        /*04dc*/ 	.short	0x0100
        /*04de*/ 	.byte	0x08
	.zero		1


	//   ....[16]....
        /*04e0*/ 	.word	0x00000760
        /*04e4*/ 	.word	0x000000ff
        /*04e8*/ 	.word	0x00016898
        /*04ec*/ 	.short	0x0100
        /*04ee*/ 	.byte	0x08
	.zero		1


	//   ....[17]....
        /*04f0*/ 	.word	0x00000770
        /*04f4*/ 	.word	0x000000ff
        /*04f8*/ 	.word	0x000168a8
        /*04fc*/ 	.short	0x0100
        /*04fe*/ 	.byte	0x08
	.zero		1


	//   ....[18]....
        /*0500*/ 	.word	0x000008a0
        /*0504*/ 	.word	0x000000ff
        /*0508*/ 	.word	0x000168b0
        /*050c*/ 	.short	0x0100
        /*050e*/ 	.byte	0x08
	.zero		1


	//   ....[19]....
        /*0510*/ 	.word	0x000008b0
        /*0514*/ 	.word	0x000000ff
        /*0518*/ 	.word	0x000168c0
        /*051c*/ 	.short	0x0100
        /*051e*/ 	.byte	0x08
	.zero		1


	//   ....[20]....
        /*0520*/ 	.word	0x000008c0
        /*0524*/ 	.word	0x000000ff
        /*0528*/ 	.word	0x000168b8
        /*052c*/ 	.short	0x0100
        /*052e*/ 	.byte	0x08
	.zero		1


	//   ....[21]....
        /*0530*/ 	.word	0x000008d0
        /*0534*/ 	.word	0x000000ff
        /*0538*/ 	.word	0x000168c8
        /*053c*/ 	.short	0x0100
        /*053e*/ 	.byte	0x08
	.zero		1


	//   ....[22]....
        /*0540*/ 	.word	0x00001920
        /*0544*/ 	.word	0x000000ff
        /*0548*/ 	.word	0x00016800
        /*054c*/ 	.short	0x010a
        /*054e*/ 	.byte	0x2d
	.zero		1


	//   ....[23]....
        /*0550*/ 	.word	0x000019a0
        /*0554*/ 	.word	0x00000005
        /*0558*/ 	.word	0x00016830
        /*055c*/ 	.short	0x010a
        /*055e*/ 	.byte	0x3f
	.zero		1


	//   ....[24]....
        /*0560*/ 	.word	0x00001a00
        /*0564*/ 	.word	0x00000005
        /*0568*/ 	.word	0x00016830
        /*056c*/ 	.short	0x010a
        /*056e*/ 	.byte	0x3f
	.zero		1


	//   ....[25]....
        /*0570*/ 	.word	0x00001dc0
        /*0574*/ 	.word	0x00000000
        /*0578*/ 	.word	0x00000000
        /*057c*/ 	.short	0x0101
        /*057e*/ 	.byte	0x3f
	.zero		1


	//   ....[26]....
        /*0580*/ 	.word	0x00004bd0
        /*0584*/ 	.word	0x000000ff
        /*0588*/ 	.word	0x00016830
        /*058c*/ 	.short	0x010a
        /*058e*/ 	.byte	0x06
	.zero		1


	//   ....[27]....
        /*0590*/ 	.word	0x00004c10
        /*0594*/ 	.word	0x000000ff
        /*0598*/ 	.word	0x00016830
        /*059c*/ 	.short	0x010a
        /*059e*/ 	.byte	0x06
	.zero		1


	//   ....[28]....
        /*05a0*/ 	.word	0x00004df0
        /*05a4*/ 	.word	0x000000ff
        /*05a8*/ 	.word	0x00016850
        /*05ac*/ 	.short	0x010a
        /*05ae*/ 	.byte	0x06
	.zero		1


	//   ....[29]....
        /*05b0*/ 	.word	0x00004e30
        /*05b4*/ 	.word	0x000000ff
        /*05b8*/ 	.word	0x00016850
        /*05bc*/ 	.short	0x010a
        /*05be*/ 	.byte	0x06
	.zero		1


	//   ....[30]....
        /*05c0*/ 	.word	0x000052c0
        /*05c4*/ 	.word	0x0000000a
        /*05c8*/ 	.word	0x00000000
        /*05cc*/ 	.short	0x0101
        /*05ce*/ 	.byte	0x3f
	.zero		1


	//   ....[31]....
        /*05d0*/ 	.word	0x00007000
        /*05d4*/ 	.word	0x0000001f
        /*05d8*/ 	.word	0x00000000
        /*05dc*/ 	.short	0x0101
        /*05de*/ 	.byte	0x3f
	.zero		1


	//   ....[32]....
        /*05e0*/ 	.word	0x00007c20
        /*05e4*/ 	.word	0x000000ff
        /*05e8*/ 	.word	0x00016830
        /*05ec*/ 	.short	0x010a
        /*05ee*/ 	.byte	0x06
	.zero		1


	//   ....[33]....
        /*05f0*/ 	.word	0x00007c60
        /*05f4*/ 	.word	0x000000ff
        /*05f8*/ 	.word	0x00016830
        /*05fc*/ 	.short	0x010a
        /*05fe*/ 	.byte	0x06
	.zero		1


	//   ....[34]....
        /*0600*/ 	.word	0x00007e40
        /*0604*/ 	.word	0x000000ff
        /*0608*/ 	.word	0x00016850
        /*060c*/ 	.short	0x010a
        /*060e*/ 	.byte	0x06
	.zero		1


	//   ....[35]....
        /*0610*/ 	.word	0x00007e80
        /*0614*/ 	.word	0x000000ff
        /*0618*/ 	.word	0x00016850
        /*061c*/ 	.short	0x010a
        /*061e*/ 	.byte	0x06
	.zero		1


	//   ....[36]....
        /*0620*/ 	.word	0x00009140
        /*0624*/ 	.word	0x0000001b
        /*0628*/ 	.word	0x00000000
        /*062c*/ 	.short	0x0101
        /*062e*/ 	.byte	0x3f
	.zero		1


	//   ....[37]....
        /*0630*/ 	.word	0x000092f0
        /*0634*/ 	.word	0x0000001f
        /*0638*/ 	.word	0x00000000
        /*063c*/ 	.short	0x0101
        /*063e*/ 	.byte	0x3f
	.zero		1


	//   ....[38]....
        /*0640*/ 	.word	0x00009940
        /*0644*/ 	.word	0x000000ff
        /*0648*/ 	.word	0x00016830
        /*064c*/ 	.short	0x010a
        /*064e*/ 	.byte	0x06
	.zero		1


	//   ....[39]....
        /*0650*/ 	.word	0x00009980
        /*0654*/ 	.word	0x000000ff
        /*0658*/ 	.word	0x00016830
        /*065c*/ 	.short	0x010a
        /*065e*/ 	.byte	0x06
	.zero		1


	//   ....[40]....
        /*0660*/ 	.word	0x00009b60
        /*0664*/ 	.word	0x000000ff
        /*0668*/ 	.word	0x00016850
        /*066c*/ 	.short	0x010a
        /*066e*/ 	.byte	0x06
	.zero		1


	//   ....[41]....
        /*0670*/ 	.word	0x00009ba0
        /*0674*/ 	.word	0x000000ff
        /*0678*/ 	.word	0x00016850
        /*067c*/ 	.short	0x010a
        /*067e*/ 	.byte	0x06
	.zero		1


	//   ....[42]....
        /*0680*/ 	.word	0x0000a000
        /*0684*/ 	.word	0x0000000a
        /*0688*/ 	.word	0x00000000
        /*068c*/ 	.short	0x0101
        /*068e*/ 	.byte	0x3f
	.zero		1


	//   ....[43]....
        /*0690*/ 	.word	0x0000bc30
        /*0694*/ 	.word	0x0000001f
        /*0698*/ 	.word	0x00000000
        /*069c*/ 	.short	0x0101
        /*069e*/ 	.byte	0x3f
	.zero		1


	//   ....[44]....
        /*06a0*/ 	.word	0x0000c600
        /*06a4*/ 	.word	0x000000ff
        /*06a8*/ 	.word	0x00016850
        /*06ac*/ 	.short	0x010a
        /*06ae*/ 	.byte	0x05
	.zero		1


	//   ....[45]....
        /*06b0*/ 	.word	0x0000c640
        /*06b4*/ 	.word	0x000000ff
        /*06b8*/ 	.word	0x00016850
        /*06bc*/ 	.short	0x010a
        /*06be*/ 	.byte	0x05
	.zero		1


	//   ....[46]....
        /*06c0*/ 	.word	0x0000cb60
        /*06c4*/ 	.word	0x00000006
        /*06c8*/ 	.word	0x00000000
        /*06cc*/ 	.short	0x0101
        /*06ce*/ 	.byte	0x3f
	.zero		1


	//   ....[47]....
        /*06d0*/ 	.word	0x0000d7c0
        /*06d4*/ 	.word	0x00000000
        /*06d8*/ 	.word	0x00000000
        /*06dc*/ 	.short	0x0101
        /*06de*/ 	.byte	0x3f
	.zero		1


	//   ....[48]....
        /*06e0*/ 	.word	0x0000f4f0
        /*06e4*/ 	.word	0x00000003
        /*06e8*/ 	.word	0x00016840
        /*06ec*/ 	.short	0x010a
        /*06ee*/ 	.byte	0x3f
	.zero		1


	//   ....[49]....
        /*06f0*/ 	.word	0x000102c0
        /*06f4*/ 	.word	0x00000011
        /*06f8*/ 	.word	0x00016800
        /*06fc*/ 	.short	0x0107
        /*06fe*/ 	.byte	0x3f
	.zero		1


	//   ....[50]....
        /*0700*/ 	.word	0x00010390
        /*0704*/ 	.word	0x00000011
        /*0708*/ 	.word	0x00016800
        /*070c*/ 	.short	0x0101
        /*070e*/ 	.byte	0x3f
	.zero		1


	//   ....[51]....
        /*0710*/ 	.word	0x000103b0
        /*0714*/ 	.word	0x00000011
        /*0718*/ 	.word	0x00016820
        /*071c*/ 	.short	0x010a
        /*071e*/ 	.byte	0x3f
	.zero		1


	//   ....[52]....
        /*0720*/ 	.word	0x000106d0
        /*0724*/ 	.word	0x00000003
        /*0728*/ 	.word	0x00016840
        /*072c*/ 	.short	0x010a
        /*072e*/ 	.byte	0x3f
	.zero		1


	//   ....[53]....
        /*0730*/ 	.word	0x00010900
        /*0734*/ 	.word	0x00000002
        /*0738*/ 	.word	0x00000060
        /*073c*/ 	.short	0x010a
        /*073e*/ 	.byte	0x3f
	.zero		1


	//   ....[54]....
        /*0740*/ 	.word	0x00010e50
        /*0744*/ 	.word	0x00000003
        /*0748*/ 	.word	0x00016840
        /*074c*/ 	.short	0x010a
        /*074e*/ 	.byte	0x3f
	.zero		1


	//   ....[55]....
        /*0750*/ 	.word	0x00011080
        /*0754*/ 	.word	0x00000005
        /*0758*/ 	.word	0x00000060
        /*075c*/ 	.short	0x010a
        /*075e*/ 	.byte	0x3f
	.zero		1


	//   ....[56]....
        /*0760*/ 	.word	0x00011500
        /*0764*/ 	.word	0x00000002
        /*0768*/ 	.word	0x00016840
        /*076c*/ 	.short	0x010a
        /*076e*/ 	.byte	0x3f
	.zero		1


	//   ....[57]....
        /*0770*/ 	.word	0x00011740
        /*0774*/ 	.word	0x00000005
        /*0778*/ 	.word	0x00000060
        /*077c*/ 	.short	0x010a
        /*077e*/ 	.byte	0x3f
	.zero		1


	//   ....[58]....
        /*0780*/ 	.word	0x00011b50
        /*0784*/ 	.word	0x00000003
        /*0788*/ 	.word	0x00016860
        /*078c*/ 	.short	0x010a
        /*078e*/ 	.byte	0x3f
	.zero		1


	//   ....[59]....
        /*0790*/ 	.word	0x00011fd0
        /*0794*/ 	.word	0x00000009
        /*0798*/ 	.word	0x00016820
        /*079c*/ 	.short	0x010a
        /*079e*/ 	.byte	0x3f
	.zero		1


	//   ....[60]....
        /*07a0*/ 	.word	0x00012170
        /*07a4*/ 	.word	0x00000007
        /*07a8*/ 	.word	0x00000000
        /*07ac*/ 	.short	0x010a
        /*07ae*/ 	.byte	0x3f
	.zero		1


	//   ....[61]....
        /*07b0*/ 	.word	0x000121e0
        /*07b4*/ 	.word	0x00000003
        /*07b8*/ 	.word	0x00000000
        /*07bc*/ 	.short	0x010a
        /*07be*/ 	.byte	0x3f
	.zero		1


	//   ....[62]....
        /*07c0*/ 	.word	0x00012240
        /*07c4*/ 	.word	0x00000005
        /*07c8*/ 	.word	0x00000000
        /*07cc*/ 	.short	0x010a
        /*07ce*/ 	.byte	0x3f
	.zero		1


	//   ....[63]....
        /*07d0*/ 	.word	0x00012270
        /*07d4*/ 	.word	0x00000003
        /*07d8*/ 	.word	0x00000000
        /*07dc*/ 	.short	0x010a
        /*07de*/ 	.byte	0x3f
	.zero		1


	//   ....[64]....
        /*07e0*/ 	.word	0x000122e0
        /*07e4*/ 	.word	0x00000003
        /*07e8*/ 	.word	0x00016800
        /*07ec*/ 	.short	0x010a
        /*07ee*/ 	.byte	0x3f
	.zero		1


	//   ....[65]....
        /*07f0*/ 	.word	0x00012330
        /*07f4*/ 	.word	0x00000005
        /*07f8*/ 	.word	0x00016830
        /*07fc*/ 	.short	0x010a
        /*07fe*/ 	.byte	0x3f
	.zero		1


	//   ....[66]....
        /*0800*/ 	.word	0x00012390
        /*0804*/ 	.word	0x00000007
        /*0808*/ 	.word	0x00016830
        /*080c*/ 	.short	0x010a
        /*080e*/ 	.byte	0x3f
	.zero		1


	//   ....[67]....
        /*0810*/ 	.word	0x000123f0
        /*0814*/ 	.word	0x00000007
        /*0818*/ 	.word	0x00016850
        /*081c*/ 	.short	0x010a
        /*081e*/ 	.byte	0x3f
	.zero		1


	//   ....[68]....
        /*0820*/ 	.word	0x00012450
        /*0824*/ 	.word	0x0000000b
        /*0828*/ 	.word	0x00016830
        /*082c*/ 	.short	0x010a
        /*082e*/ 	.byte	0x3f
	.zero		1


	//   ....[69]....
        /*0830*/ 	.word	0x000124b0
        /*0834*/ 	.word	0x0000000b
        /*0838*/ 	.word	0x00016850
        /*083c*/ 	.short	0x010a
        /*083e*/ 	.byte	0x3f
	.zero		1


	//   ....[70]....
        /*0840*/ 	.word	0x00012510
        /*0844*/ 	.word	0x00000009
        /*0848*/ 	.word	0x00016830
        /*084c*/ 	.short	0x010a
        /*084e*/ 	.byte	0x3f
	.zero		1


	//   ....[71]....
        /*0850*/ 	.word	0x00012570
        /*0854*/ 	.word	0x00000009
        /*0858*/ 	.word	0x00016850
        /*085c*/ 	.short	0x010a
        /*085e*/ 	.byte	0x3f
	.zero		1


	//   ....[72]....
        /*0860*/ 	.word	0x000125d0
        /*0864*/ 	.word	0x00000006
        /*0868*/ 	.word	0x00016850
        /*086c*/ 	.short	0x010a
        /*086e*/ 	.byte	0x3f
	.zero		1


	//   ....[73]....
        /*0870*/ 	.word	0x00012720
        /*0874*/ 	.word	0x00000003
        /*0878*/ 	.word	0x00016840
        /*087c*/ 	.short	0x010a
        /*087e*/ 	.byte	0x3f
	.zero		1


	//   ....[74]....
        /*0880*/ 	.word	0x00013570
        /*0884*/ 	.word	0x00000011
        /*0888*/ 	.word	0x00016820
        /*088c*/ 	.short	0x010a
        /*088e*/ 	.byte	0x3f
	.zero		1


	//   ....[75]....
        /*0890*/ 	.word	0x000135c0
        /*0894*/ 	.word	0x00000003
        /*0898*/ 	.word	0x00016840
        /*089c*/ 	.short	0x010a
        /*089e*/ 	.byte	0x3f
	.zero		1


	//   ....[76]....
        /*08a0*/ 	.word	0x00013610
        /*08a4*/ 	.word	0x00000002
        /*08a8*/ 	.word	0x00000060
        /*08ac*/ 	.short	0x010a
        /*08ae*/ 	.byte	0x3f
	.zero		1


	//   ....[77]....
        /*08b0*/ 	.word	0x00013660
        /*08b4*/ 	.word	0x00000003
        /*08b8*/ 	.word	0x00016840
        /*08bc*/ 	.short	0x010a
        /*08be*/ 	.byte	0x3f
	.zero		1


	//   ....[78]....
        /*08c0*/ 	.word	0x000136b0
        /*08c4*/ 	.word	0x00000005
        /*08c8*/ 	.word	0x00000060
        /*08cc*/ 	.short	0x010a
        /*08ce*/ 	.byte	0x3f
	.zero		1


	//   ....[79]....
        /*08d0*/ 	.word	0x00013700
        /*08d4*/ 	.word	0x00000002
        /*08d8*/ 	.word	0x00016840
        /*08dc*/ 	.short	0x010a
        /*08de*/ 	.byte	0x3f
	.zero		1


	//   ....[80]....
        /*08e0*/ 	.word	0x00013750
        /*08e4*/ 	.word	0x00000005
        /*08e8*/ 	.word	0x00000060
        /*08ec*/ 	.short	0x010a
        /*08ee*/ 	.byte	0x3f
	.zero		1


	//   ....[81]....
        /*08f0*/ 	.word	0x000137a0
        /*08f4*/ 	.word	0x00000003
        /*08f8*/ 	.word	0x00016860
        /*08fc*/ 	.short	0x010a
        /*08fe*/ 	.byte	0x3f
	.zero		1


	//   ....[82]....
        /*0900*/ 	.word	0x00013890
        /*0904*/ 	.word	0x00000009
        /*0908*/ 	.word	0x00016820
        /*090c*/ 	.short	0x010a
        /*090e*/ 	.byte	0x3f
	.zero		1


	//   ....[83]....
        /*0910*/ 	.word	0x00013a30
        /*0914*/ 	.word	0x00000007
        /*0918*/ 	.word	0x00000000
        /*091c*/ 	.short	0x010a
        /*091e*/ 	.byte	0x3f
	.zero		1


	//   ....[84]....
        /*0920*/ 	.word	0x00013a80
        /*0924*/ 	.word	0x00000003
        /*0928*/ 	.word	0x00000000
        /*092c*/ 	.short	0x010a
        /*092e*/ 	.byte	0x3f
	.zero		1


	//   ....[85]....
        /*0930*/ 	.word	0x00013ad0
        /*0934*/ 	.word	0x00000005
        /*0938*/ 	.word	0x00000000
        /*093c*/ 	.short	0x010a
        /*093e*/ 	.byte	0x3f
	.zero		1


	//----- nvinfo : EIATTR_NUM_MBARRIERS
	.align		4
.L_1585:
        /*0940*/ 	.byte	0x03, 0x38
        /*0942*/ 	.short	0x0016


	//----- nvinfo : EIATTR_EXIT_INSTR_OFFSETS
	.align		4
        /*0944*/ 	.byte	0x04, 0x1c
        /*0946*/ 	.short	(.L_1587 - .L_1586)


	//   ....[0]....
.L_1586:
        /*0948*/ 	.word	0x00000a30


	//   ....[1]....
        /*094c*/ 	.word	0x0000e220


	//   ....[2]....
        /*0950*/ 	.word	0x000122c0


	//----- nvinfo : EIATTR_MAX_THREADS
	.align		4
.L_1587:
        /*0954*/ 	.byte	0x04, 0x05
        /*0956*/ 	.short	(.L_1589 - .L_1588)
.L_1588:
        /*0958*/ 	.word	0x00000200
        /*095c*/ 	.word	0x00000001
        /*0960*/ 	.word	0x00000001


	//----- nvinfo : EIATTR_CRS_STACK_SIZE
	.align		4
.L_1589:
        /*0964*/ 	.byte	0x04, 0x1e
        /*0966*/ 	.short	(.L_1591 - .L_1590)
.L_1590:
        /*0968*/ 	.word	0x00000000


	//----- nvinfo : EIATTR_CBANK_PARAM_SIZE
	.align		4
.L_1591:
        /*096c*/ 	.byte	0x03, 0x19
        /*096e*/ 	.short	0x0af0


	//----- nvinfo : EIATTR_PARAM_CBANK
	.align		4
        /*0970*/ 	.byte	0x04, 0x0a
        /*0972*/ 	.short	(.L_1593 - .L_1592)
	.align		4
.L_1592:
        /*0974*/ 	.word	index@(.nv.constant0._ZN7cutlass13device_kernelIN5flash11enable_sm90INS1_16FlashAttnFwdSm90INS1_25CollectiveMainloopFwdSm90ILi2EN4cute5tupleIJNS5_1CILi1EEES8_S8_EEENS6_IJNS7_ILi192EEENS7_ILi128EEENS7_ILi64EEEEEELi64ENS_6half_tEfNS_4arch4Sm90ELb0ELb1ELb0ELb0ELb0ELb0ELb0ELb1ELb1ELb1ELb0ELb0EEENS1_21CollectiveEpilogueFwdINS6_IJSA_SC_SB_EEES9_SE_SG_Li384ELb0ELb1ELb0ELb0EEENS1_30DynamicPersistentTileSchedulerILi384ELi128ELb0ELb1ELb1EEEEEEEEEvNT_6ParamsE)
        /*0978*/ 	.short	0x0210
        /*097a*/ 	.short	0x0af0


	//----- nvinfo : EIATTR_SW_WAR
	.align		4
.L_1593:
        /*097c*/ 	.byte	0x04, 0x36
        /*097e*/ 	.short	(.L_1595 - .L_1594)
.L_1594:
        /*0980*/ 	.word	0x00000008
.L_1595:


//--------------------- .nv.info._ZN7cutlass13device_kernelIN5flash11enable_sm90INS1_16FlashAttnFwdSm90INS1_25CollectiveMainloopFwdSm90ILi2EN4cute5tupleIJNS5_1CILi1EEES8_S8_EEENS6_IJNS7_ILi192EEENS7_ILi128EEENS7_ILi64EEEEEELi64ENS_6half_tEfNS_4arch4Sm90ELb0ELb1ELb0ELb1ELb0ELb0ELb0ELb1ELb1ELb1ELb0ELb0EEENS1_21CollectiveEpilogueFwdINS6_IJSA_SC_SB_EEES9_SE_SG_Li384ELb1ELb1ELb0ELb0EEENS1_36VarlenDynamicPersistentTileSchedulerILi192ELi128ELi384ELi128ELb0ELb1ELb1ELb1ELb0ELb1EEEEEEEEEvNT_6ParamsE --------------------------
	.section	.nv.info._ZN7cutlass13device_kernelIN5flash11enable_sm90INS1_16FlashAttnFwdSm90INS1_25CollectiveMainloopFwdSm90ILi2EN4cute5tupleIJNS5_1CILi1EEES8_S8_EEENS6_IJNS7_ILi192EEENS7_ILi128EEENS7_ILi64EEEEEELi64ENS_6half_tEfNS_4arch4Sm90ELb0ELb1ELb0ELb1ELb0ELb0ELb0ELb1ELb1ELb1ELb0ELb0EEENS1_21CollectiveEpilogueFwdINS6_IJSA_SC_SB_EEES9_SE_SG_Li384ELb1ELb1ELb0ELb0EEENS1_36VarlenDynamicPersistentTileSchedulerILi192ELi128ELi384ELi128ELb0ELb1ELb1ELb1ELb0ELb1EEEEEEEEEvNT_6ParamsE,"",@"SHT_CUDA_INFO"
	.sectionflags	@""
	.align	4


	//----- nvinfo : EIATTR_CUDA_API_VERSION
	.align		4
        /*0000*/ 	.byte	0x04, 0x37
        /*0002*/ 	.short	(.L_1597 - .L_1596)
.L_1596:
        /*0004*/ 	.word	0x00000082


	//----- nvinfo : EIATTR_KPARAM_INFO
	.align		4
.L_1597:
        /*0008*/ 	.byte	0x04, 0x17
        /*000a*/ 	.short	(.L_1599 - .L_1598)
.L_1598:
        /*000c*/ 	.word	0x00000000
        /*0010*/ 	.short	0x0000
        /*0012*/ 	.short	0x0070
        /*0014*/ 	.byte	0x00, 0xf0, 0x01, 0x2a


	//----- nvinfo : EIATTR_SPARSE_MMA_MASK
	.align		4
.L_1599:
        /*0018*/ 	.byte	0x03, 0x50
        /*001a*/ 	.short	0x0000


	//----- nvinfo : EIATTR_MAXREG_COUNT
	.align		4
        /*001c*/ 	.byte	0x03, 0x1b
        /*001e*/ 	.short	0x0080


	//----- nvinfo : EIATTR_NUM_BARRIERS
	.align		4
        /*0020*/ 	.byte	0x02, 0x4c
        /*0022*/ 	.byte	0x10
	.zero		1


	//----- nvinfo : EIATTR_EXTERNS
	.align		4
        /*0024*/ 	.byte	0x04, 0x0f
        /*0026*/ 	.short	(.L_1601 - .L_1600)


	//   ....[0]....
	.align		4
.L_1600:
        /*0028*/ 	.word	index@(__assertfail)


	//----- nvinfo : EIATTR_ANNOTATIONS
	.align		4
.L_1601:
        /*002c*/ 	.byte	0x04, 0x55
        /*002e*/ 	.short	(.L_1603 - .L_1602)


	//   ....[0]....
.L_1602:
        /* <DEDUP_REMOVED lines=23> */


	//----- nvinfo : EIATTR_MERCURY_ISA_VERSION
	.align		4
.L_1603:
        /*0190*/ 	.byte	0x03, 0x5f
        /*0192*/ 	.short	0x0101


	//----- nvinfo : EIATTR_UNUSED_LOAD_BYTE_OFFSET
	.align		4
        /*0194*/ 	.byte	0x04, 0x44
        /*0196*/ 	.short	(.L_1605 - .L_1604)


	//   ....[0]....
.L_1604:
        /*0198*/ 	.word	0x00000a40
        /*019c*/ 	.word	0x0000fff0


	//   ....[1]....
        /*01a0*/ 	.word	0x0000cf00
        /*01a4*/ 	.word	0x0000fff0


	//----- nvinfo : EIATTR_INT_WARP_WIDE_INSTR_OFFSETS
	.align		4
.L_1605:
        /*01a8*/ 	.byte	0x04, 0x31
        /*01aa*/ 	.short	(.L_1607 - .L_1606)


	//   ....[0]....
.L_1606:
        /*01ac*/ 	.word	0x00000130


	//   ....[1]....
        /*01b0*/ 	.word	0x00000170


	//   ....[2]....
        /*01b4*/ 	.word	0x000001e0


	//   ....[3]....
        /*01b8*/ 	.word	0x0000fdc0


	//   ....[4]....
        /*01bc*/ 	.word	0x0000fe50


	//   ....[5]....
        /*01c0*/ 	.word	0x00012e30


	//   ....[6]....
        /*01c4*/ 	.word	0x00012ec0


	//----- nvinfo : EIATTR_COOP_GROUP_MASK_REGIDS
	.align		4
.L_1607:
        /*01c8*/ 	.byte	0x04, 0x29
        /*01ca*/ 	.short	(.L_1609 - .L_1608)


	//   ....[0]....
.L_1608:
        /*01cc*/ 	.word	0xffffffff


	//   ....[1]....
        /*01d0*/ 	.word	0xffffffff


	//   ....[2]....
        /*01d4*/ 	.word	0xffffffff


	//   ....[3]....
        /*01d8*/ 	.word	0xffffffff


	//   ....[4]....
        /*01dc*/ 	.word	0xffffffff


	//   ....[5]....
        /*01e0*/ 	.word	0xffffffff


	//   ....[6]....
        /*01e4*/ 	.word	0xffffffff


	//   ....[7]....
        /*01e8*/ 	.word	0xffffffff


	//   ....[8]....
        /*01ec*/ 	.word	0xffffffff


	//   ....[9]....
        /*01f0*/ 	.word	0xffffffff


	//   ....[10]....
        /*01f4*/ 	.word	0xffffffff


	//   ....[11]....
        /*01f8*/ 	.word	0xffffffff


	//   ....[12]....
        /*01fc*/ 	.word	0xffffffff


	//   ....[13]....
        /*0200*/ 	.word	0xffffffff


	//   ....[14]....
        /*0204*/ 	.word	0xffffffff


	//   ....[15]....
        /*0208*/ 	.word	0xffffffff


	//   ....[16]....
        /*020c*/ 	.word	0xffffffff


	//   ....[17]....
        /*0210*/ 	.word	0xffffffff


	//   ....[18]....
        /*0214*/ 	.word	0xffffffff


	//   ....[19]....
        /*0218*/ 	.word	0xffffffff


	//   ....[20]....
        /*021c*/ 	.word	0xffffffff


	//   ....[21]....
        /*0220*/ 	.word	0xffffffff


	//   ....[22]....
        /*0224*/ 	.word	0xffffffff


	//   ....[23]....
        /*0228*/ 	.word	0xffffffff


	//   ....[24]....
        /*022c*/ 	.word	0xffffffff


	//   ....[25]....
        /*0230*/ 	.word	0xffffffff


	//   ....[26]....
        /*0234*/ 	.word	0xffffffff


	//   ....[27]....
        /*0238*/ 	.word	0xffffffff


	//   ....[28]....
        /*023c*/ 	.word	0xffffffff


	//   ....[29]....
        /*0240*/ 	.word	0xffffffff


	//   ....[30]....
        /*0244*/ 	.word	0xffffffff


	//   ....[31]....
        /*0248*/ 	.word	0xffffffff


	//   ....[32]....
        /*024c*/ 	.word	0xffffffff


	//   ....[33]....
        /*0250*/ 	.word	0xffffffff


	//   ....[34]....
        /*0254*/ 	.word	0xffffffff


	//   ....[35]....
        /*0258*/ 	.word	0xffffffff


	//   ....[36]....
        /*025c*/ 	.word	0xffffffff


	//   ....[37]....
        /*0260*/ 	.word	0xffffffff


	//   ....[38]....
        /*0264*/ 	.word	0xffffffff


	//   ....[39]....
        /*0268*/ 	.word	0xffffffff


	//   ....[40]....
        /*026c*/ 	.word	0xffffffff


	//   ....[41]....
        /*0270*/ 	.word	0xffffffff


	//   ....[42]....
        /*0274*/ 	.word	0xffffffff


	//   ....[43]....
        /*0278*/ 	.word	0xffffffff


	//   ....[44]....
        /*027c*/ 	.word	0xffffffff


	//   ....[45]....
        /*0280*/ 	.word	0xffffffff


	//   ....[46]....
        /*0284*/ 	.word	0xffffffff


	//   ....[47]....
        /*0288*/ 	.word	0xffffffff


	//   ....[48]....
        /*028c*/ 	.word	0xffffffff


	//   ....[49]....
        /*0290*/ 	.word	0xffffffff


	//   ....[50]....
        /*0294*/ 	.word	0xffffffff


	//   ....[51]....
        /*0298*/ 	.word	0xffffffff


	//   ....[52]....
        /*029c*/ 	.word	0xffffffff


	//   ....[53]....
        /*02a0*/ 	.word	0xffffffff


	//   ....[54]....
        /*02a4*/ 	.word	0xffffffff


	//   ....[55]....
        /*02a8*/ 	.word	0xffffffff


	//   ....[56]....
        /*02ac*/ 	.word	0xffffffff


	//   ....[57]....
        /*02b0*/ 	.word	0xffffffff


	//   ....[58]....
        /*02b4*/ 	.word	0xffffffff


	//   ....[59]....
        /*02b8*/ 	.word	0xffffffff


	//   ....[60]....
        /*02bc*/ 	.word	0xffffffff


	//   ....[61]....
        /*02c0*/ 	.word	0xffffffff


	//   ....[62]....
        /*02c4*/ 	.word	0xffffffff


	//   ....[63]....
        /*02c8*/ 	.word	0xffffffff


	//   ....[64]....
        /*02cc*/ 	.word	0xffffffff


	//   ....[65]....
        /*02d0*/ 	.word	0xffffffff


	//   ....[66]....
        /*02d4*/ 	.word	0xffffffff


	//   ....[67]....
        /*02d8*/ 	.word	0xffffffff


	//   ....[68]....
        /*02dc*/ 	.word	0xffffffff


	//   ....[69]....
        /*02e0*/ 	.word	0xffffffff


	//   ....[70]....
        /*02e4*/ 	.word	0xffffffff


	//   ....[71]....
        /*02e8*/ 	.word	0xffffffff


	//   ....[72]....
        /*02ec*/ 	.word	0xffffffff


	//   ....[73]....
        /*02f0*/ 	.word	0xffffffff


	//   ....[74]....
        /*02f4*/ 	.word	0xffffffff


	//   ....[75]....
        /*02f8*/ 	.word	0xffffffff


	//   ....[76]....
        /*02fc*/ 	.word	0xffffffff


	//   ....[77]....
        /*0300*/ 	.word	0xffffffff


	//   ....[78]....
        /*0304*/ 	.word	0xffffffff


	//   ....[79]....
        /*0308*/ 	.word	0xffffffff


	//   ....[80]....
        /*030c*/ 	.word	0xffffffff


	//   ....[81]....
        /*0310*/ 	.word	0xffffffff


	//   ....[82]....
        /*0314*/ 	.word	0xffffffff


	//   ....[83]....
        /*0318*/ 	.word	0xffffffff


	//   ....[84]....
        /*031c*/ 	.word	0xffffffff


	//   ....[85]....
        /*0320*/ 	.word	0xffffffff


	//   ....[86]....
        /*0324*/ 	.word	0xffffffff


	//   ....[87]....
        /*0328*/ 	.word	0xffffffff


	//   ....[88]....
        /*032c*/ 	.word	0xffffffff


	//   ....[89]....
        /*0330*/ 	.word	0xffffffff


	//   ....[90]....
        /*0334*/ 	.word	0xffffffff


	//   ....[91]....
        /*0338*/ 	.word	0xffffffff


	//   ....[92]....
        /*033c*/ 	.word	0xffffffff


	//   ....[93]....
        /*0340*/ 	.word	0xffffffff


	//   ....[94]....
        /*0344*/ 	.word	0xffffffff


	//   ....[95]....
        /*0348*/ 	.word	0xffffffff


	//   ....[96]....
        /*034c*/ 	.word	0xffffffff


	//   ....[97]....
        /*0350*/ 	.word	0xffffffff


	//   ....[98]....
        /*0354*/ 	.word	0xffffffff


	//   ....[99]....
        /*0358*/ 	.word	0xffffffff


	//   ....[100]....
        /*035c*/ 	.word	0xffffffff


	//   ....[101]....
        /*0360*/ 	.word	0xffffffff


	//   ....[102]....
        /*0364*/ 	.word	0xffffffff


	//   ....[103]....
        /*0368*/ 	.word	0xffffffff


	//   ....[104]....
        /*036c*/ 	.word	0xffffffff


	//   ....[105]....
        /*0370*/ 	.word	0xffffffff


	//   ....[106]....
        /*0374*/ 	.word	0xffffffff


	//   ....[107]....
        /*0378*/ 	.word	0xffffffff


	//   ....[108]....
        /*037c*/ 	.word	0xffffffff


	//   ....[109]....
        /*0380*/ 	.word	0xffffffff


	//   ....[110]....
        /*0384*/ 	.word	0xffffffff


	//   ....[111]....
        /*0388*/ 	.word	0xffffffff


	//   ....[112]....
        /*038c*/ 	.word	0xffffffff


	//   ....[113]....
        /*0390*/ 	.word	0x0500000f


	//   ....[114]....
        /*0394*/ 	.word	0x0500000f


	//   ....[115]....
        /*0398*/ 	.word	0x0500000f


	//   ....[116]....
        /*039c*/ 	.word	0x0500000f


	//   ....[117]....
        /*03a0*/ 	.word	0x0500000f


	//   ....[118]....
        /*03a4*/ 	.word	0x0500000f


	//   ....[119]....
        /*03a8*/ 	.word	0x0500000f


	//   ....[120]....
        /*03ac*/ 	.word	0x0500000f


	//   ....[121]....
        /*03b0*/ 	.word	0x0500000f


	//   ....[122]....
        /*03b4*/ 	.word	0x0500000f


	//   ....[123]....
        /*03b8*/ 	.word	0x0500000f


	//   ....[124]....
        /*03bc*/ 	.word	0x0500000f


	//   ....[125]....
        /*03c0*/ 	.word	0x0500000f


	//   ....[126]....
        /*03c4*/ 	.word	0x0500000f


	//   ....[127]....
        /*03c8*/ 	.word	0x0500000f


	//   ....[128]....
        /*03cc*/ 	.word	0x0500000f


	//   ....[129]....
        /*03d0*/ 	.word	0x0500000f


	//   ....[130]....
        /*03d4*/ 	.word	0x0500000f


	//   ....[131]....
        /*03d8*/ 	.word	0x0500000f


	//   ....[132]....
        /*03dc*/ 	.word	0x0500000f


	//   ....[133]....
        /*03e0*/ 	.word	0x0500000f


	//   ....[134]....
        /*03e4*/ 	.word	0x0500000f


	//   ....[135]....
        /*03e8*/ 	.word	0x0500000f


	//   ....[136]....
        /*03ec*/ 	.word	0x0500000f


	//   ....[137]....
        /*03f0*/ 	.word	0x0500000f


	//   ....[138]....
        /*03f4*/ 	.word	0x0500000f


	//   ....[139]....
        /*03f8*/ 	.word	0x0500000f


	//   ....[140]....
        /*03fc*/ 	.word	0x0500000f


	//   ....[141]....
        /*0400*/ 	.word	0x0500000f


	//   ....[142]....
        /*0404*/ 	.word	0x0500000f


	//   ....[143]....
        /*0408*/ 	.word	0x0500000f


	//   ....[144]....
        /*040c*/ 	.word	0x0500000f


	//   ....[145]....
        /*0410*/ 	.word	0x0500000f


	//   ....[146]....
        /*0414*/ 	.word	0x0500000f


	//   ....[147]....
        /*0418*/ 	.word	0x0500000f


	//   ....[148]....
        /*041c*/ 	.word	0x0500000f


	//   ....[149]....
        /*0420*/ 	.word	0x0500000f


	//   ....[150]....
        /*0424*/ 	.word	0x0500000f


	//   ....[151]....
        /*0428*/ 	.word	0x0500000f


	//   ....[152]....
        /*042c*/ 	.word	0x0500000f


	//   ....[153]....
        /*0430*/ 	.word	0x0500000f


	//   ....[154]....
        /*0434*/ 	.word	0x0500000f


	//   ....[155]....
        /*0438*/ 	.word	0x0500000f


	//----- nvinfo : EIATTR_COOP_GROUP_INSTR_OFFSETS
	.align		4
.L_1609:
        /*043c*/ 	.byte	0x04, 0x28
        /*043e*/ 	.short	(.L_1611 - .L_1610)


	//   ....[0]....
.L_1610:
        /*0440*/ 	.word	0x00000070


	//   ....[1]....
        /*0444*/ 	.word	0x00000140


	//   ....[2]....
        /*0448*/ 	.word	0x00000190


	//   ....[3]....
        /*044c*/ 	.word	0x000003c0


	//   ....[4]....
        /*0450*/ 	.word	0x00000520


	//   ....[5]....
        /*0454*/ 	.word	0x00000640


	//   ....[6]....
        /*0458*/ 	.word	0x000007a0


	//   ....[7]....
        /*045c*/ 	.word	0x00001840


	//   ....[8]....
        /*0460*/ 	.word	0x00001e80


	//   ....[9]....
        /*0464*/ 	.word	0x00002160


	//   ....[10]....
        /*0468*/ 	.word	0x000033f0


	//   ....[11]....
        /*046c*/ 	.word	0x00003540


	//   ....[12]....
        /*0470*/ 	.word	0x00003e30


	//   ....[13]....
        /*0474*/ 	.word	0x00003e80


	//   ....[14]....
        /*0478*/ 	.word	0x00005390


	//   ....[15]....
        /*047c*/ 	.word	0x000055f0


	//   ....[16]....
        /*0480*/ 	.word	0x000061a0


	//   ....[17]....
        /*0484*/ 	.word	0x000061c0


	//   ....[18]....
        /*0488*/ 	.word	0x00006b80


	//   ....[19]....
        /*048c*/ 	.word	0x00006c00


	//   ....[20]....
        /*0490*/ 	.word	0x00008320


	//   ....[21]....
        /*0494*/ 	.word	0x00008350


	//   ....[22]....
        /*0498*/ 	.word	0x000088d0


	//   ....[23]....
        /*049c*/ 	.word	0x00008950


	//   ....[24]....
        /*04a0*/ 	.word	0x0000a0b0


	//   ....[25]....
        /*04a4*/ 	.word	0x0000a310


	//   ....[26]....
        /*04a8*/ 	.word	0x0000aee0


	//   ....[27]....
        /*04ac*/ 	.word	0x0000af30


	//   ....[28]....
        /*04b0*/ 	.word	0x0000b870


	//   ....[29]....
        /*04b4*/ 	.word	0x0000b910


	//   ....[30]....
        /*04b8*/ 	.word	0x0000c7e0


	//   ....[31]....
        /*04bc*/ 	.word	0x0000c820


	//   ....[32]....
        /*04c0*/ 	.word	0x0000c900


	//   ....[33]....
        /*04c4*/ 	.word	0x0000c910


	//   ....[34]....
        /*04c8*/ 	.word	0x0000d680


	//   ....[35]....
        /*04cc*/ 	.word	0x0000d6c0


	//   ....[36]....
        /*04d0*/ 	.word	0x0000d700


	//   ....[37]....
        /*04d4*/ 	.word	0x0000d730


	//   ....[38]....
        /*04d8*/ 	.word	0x0000dc10


	//   ....[39]....
        /*04dc*/ 	.word	0x0000dc50


	//   ....[40]....
        /*04e0*/ 	.word	0x0000dc80


	//   ....[41]....
        /*04e4*/ 	.word	0x0000dcb0


	//   ....[42]....
        /*04e8*/ 	.word	0x0000dcd0


	//   ....[43]....
        /*04ec*/ 	.word	0x0000dce0


	//   ....[44]....
        /*04f0*/ 	.word	0x0000dd00


	//   ....[45]....
        /*04f4*/ 	.word	0x0000dd20


	//   ....[46]....
        /*04f8*/ 	.word	0x0000e5c0


	//   ....[47]....
        /*04fc*/ 	.word	0x0000e5f0


	//   ....[48]....
        /*0500*/ 	.word	0x0000e630


	//   ....[49]....
        /*0504*/ 	.word	0x0000e660


	//   ....[50]....
        /*0508*/ 	.word	0x0000e670


	//   ....[51]....
        /*050c*/ 	.word	0x0000e680


	//   ....[52]....
        /*0510*/ 	.word	0x0000e690


	//   ....[53]....
        /*0514*/ 	.word	0x0000e6b0


	//   ....[54]....
        /*0518*/ 	.word	0x0000e810


	//   ....[55]....
        /*051c*/ 	.word	0x0000ea00


	//   ....[56]....
        /*0520*/ 	.word	0x0000ea30


	//   ....[57]....
        /*0524*/ 	.word	0x0000ea60


	//   ....[58]....
        /*0528*/ 	.word	0x0000ea90


	//   ....[59]....
        /*052c*/ 	.word	0x0000eac0


	//   ....[60]....
        /*0530*/ 	.word	0x0000eaf0


	//   ....[61]....
        /*0534*/ 	.word	0x0000ec60


	//   ....[62]....
        /*0538*/ 	.word	0x0000ec90


	//   ....[63]....
        /*053c*/ 	.word	0x0000ecc0


	//   ....[64]....
        /*0540*/ 	.word	0x0000ecf0


	//   ....[65]....
        /*0544*/ 	.word	0x0000ed20


	//   ....[66]....
        /*0548*/ 	.word	0x0000ed50


	//   ....[67]....
        /*054c*/ 	.word	0x0000edf0


	//   ....[68]....
        /*0550*/ 	.word	0x0000ee50


	//   ....[69]....
        /*0554*/ 	.word	0x0000eef0


	//   ....[70]....
        /*0558*/ 	.word	0x00010340


	//   ....[71]....
        /*055c*/ 	.word	0x00010f30


	//   ....[72]....
        /*0560*/ 	.word	0x00010f40


	//   ....[73]....
        /*0564*/ 	.word	0x00010f60


	//   ....[74]....
        /*0568*/ 	.word	0x00010ff0


	//   ....[75]....
        /*056c*/ 	.word	0x00011000


	//   ....[76]....
        /*0570*/ 	.word	0x00011070


	//   ....[77]....
        /*0574*/ 	.word	0x00011080


	//   ....[78]....
        /*0578*/ 	.word	0x000110f0


	//   ....[79]....
        /*057c*/ 	.word	0x00011100


	//   ....[80]....
        /*0580*/ 	.word	0x00011170


	//   ....[81]....
        /*0584*/ 	.word	0x00011180


	//   ....[82]....
        /*0588*/ 	.word	0x000111f0


	//   ....[83]....
        /*058c*/ 	.word	0x00011200


	//   ....[84]....
        /*0590*/ 	.word	0x00011270


	//   ....[85]....
        /*0594*/ 	.word	0x00011280


	//   ....[86]....
        /*0598*/ 	.word	0x00011290


	//   ....[87]....
        /*059c*/ 	.word	0x00011320


	//   ....[88]....
        /*05a0*/ 	.word	0x00011330


	//   ....[89]....
        /*05a4*/ 	.word	0x00011340


	//   ....[90]....
        /*05a8*/ 	.word	0x000113d0


	//   ....[91]....
        /*05ac*/ 	.word	0x00011410


	//   ....[92]....
        /*05b0*/ 	.word	0x00011430


	//   ....[93]....
        /*05b4*/ 	.word	0x00011490


	//   ....[94]....
        /*05b8*/ 	.word	0x000114b0


	//   ....[95]....
        /*05bc*/ 	.word	0x00013390


	//   ....[96]....
        /*05c0*/ 	.word	0x000133e0


	//   ....[97]....
        /*05c4*/ 	.word	0x00013410


	//   ....[98]....
        /*05c8*/ 	.word	0x00013440


	//   ....[99]....
        /*05cc*/ 	.word	0x00013450


	//   ....[100]....
        /*05d0*/ 	.word	0x00013480


	//   ....[101]....
        /*05d4*/ 	.word	0x000134b0


	//   ....[102]....
        /*05d8*/ 	.word	0x000134e0


	//   ....[103]....
        /*05dc*/ 	.word	0x00013660


	//   ....[104]....
        /*05e0*/ 	.word	0x00013690


	//   ....[105]....
        /*05e4*/ 	.word	0x000136c0


	//   ....[106]....
        /*05e8*/ 	.word	0x000136f0


	//   ....[107]....
        /*05ec*/ 	.word	0x00013720


	//   ....[108]....
        /*05f0*/ 	.word	0x00013750


	//   ....[109]....
        /*05f4*/ 	.word	0x00013810


	//   ....[110]....
        /*05f8*/ 	.word	0x00013830


	//   ....[111]....
        /*05fc*/ 	.word	0x000138a0


	//   ....[112]....
        /*0600*/ 	.word	0x00013f40


	//   ....[113]....
        /*0604*/ 	.word	0x000145a0


	//   ....[114]....
        /*0608*/ 	.word	0x00014750


	//   ....[115]....
        /*060c*/ 	.word	0x000147a0


	//   ....[116]....
        /*0610*/ 	.word	0x00014800


	//   ....[117]....
        /*0614*/ 	.word	0x000148e0


	//   ....[118]....
        /*0618*/ 	.word	0x00014940


	//   ....[119]....
        /*061c*/ 	.word	0x00014a20


	//   ....[120]....
        /*0620*/ 	.word	0x00014a80


	//   ....[121]....
        /*0624*/ 	.word	0x00014b60


	//   ....[122]....
        /*0628*/ 	.word	0x00014bc0


	//   ....[123]....
        /*062c*/ 	.word	0x00014ca0


	//   ....[124]....
        /*0630*/ 	.word	0x00014d00


	//   ....[125]....
        /*0634*/ 	.word	0x00014de0


	//   ....[126]....
        /*0638*/ 	.word	0x00014e40


	//   ....[127]....
        /*063c*/ 	.word	0x00014f20


	//   ....[128]....
        /*0640*/ 	.word	0x00014f80


	//   ....[129]....
        /*0644*/ 	.word	0x00015070


	//   ....[130]....
        /*0648*/ 	.word	0x000150e0


	//   ....[131]....
        /*064c*/ 	.word	0x000151a0


	//   ....[132]....
        /*0650*/ 	.word	0x00015200


	//   ....[133]....
        /*0654*/ 	.word	0x000152d0


	//   ....[134]....
        /*0658*/ 	.word	0x00015340


	//   ....[135]....
        /*065c*/ 	.word	0x00015410


	//   ....[136]....
        /*0660*/ 	.word	0x00015470


	//   ....[137]....
        /*0664*/ 	.word	0x00015510


	//   ....[138]....
        /*0668*/ 	.word	0x00015820


	//   ....[139]....
        /*066c*/ 	.word	0x000158c0


	//   ....[140]....
        /*0670*/ 	.word	0x000159e0


	//   ....[141]....
        /*0674*/ 	.word	0x00015a50


	//   ....[142]....
        /*0678*/ 	.word	0x00015ac0


	//   ....[143]....
        /*067c*/ 	.word	0x00015b30


	//   ....[144]....
        /*0680*/ 	.word	0x00015ba0


	//   ....[145]....
        /*0684*/ 	.word	0x00015c20


	//   ....[146]....
        /*0688*/ 	.word	0x00015cb0


	//   ....[147]....
        /*068c*/ 	.word	0x00015d40


	//   ....[148]....
        /*0690*/ 	.word	0x00015db0


	//   ....[149]....
        /*0694*/ 	.word	0x00015e20


	//   ....[150]....
        /*0698*/ 	.word	0x00015e90


	//   ....[151]....
        /*069c*/ 	.word	0x00015f10


	//   ....[152]....
        /*06a0*/ 	.word	0x00015f80


	//   ....[153]....
        /*06a4*/ 	.word	0x00016020


	//   ....[154]....
        /*06a8*/ 	.word	0x000160b0


	//   ....[155]....
        /*06ac*/ 	.word	0x000161d0


	//----- nvinfo : EIATTR_REG_RECONFIG
	.align		4
.L_1611:
        /*06b0*/ 	.byte	0x01, 0x54
	.zero		2


	//----- nvinfo : EIATTR_SYSCALL_OFFSETS
	.align		4
        /*06b4*/ 	.byte	0x04, 0x46
        /*06b6*/ 	.short	(.L_1613 - .L_1612)


	//   ....[0]....
.L_1612:
        /*06b8*/ 	.word	0x00001a20


	//   ....[1]....
        /*06bc*/ 	.word	0x0000ffb0


	//   ....[2]....
        /*06c0*/ 	.word	0x00010100


	//   ....[3]....
        /*06c4*/ 	.word	0x000101f0


	//   ....[4]....
        /*06c8*/ 	.word	0x00010a10


	//----- nvinfo : EIATTR_MBARRIER_INSTR_OFFSETS
	.align		4
.L_1613:
        /*06cc*/ 	.byte	0x04, 0x39
        /*06ce*/ 	.short	(.L_1615 - .L_1614)


	//   ....[0]....
.L_1614:
        /*06d0*/ 	.word	0x00000270
        /*06d4*/ 	.word	0x000000ff
        /*06d8*/ 	.word	0x00016800
        /*06dc*/ 	.short	0x0100
        /*06de*/ 	.byte	0x08
	.zero		1


	//   ....[1]....
        /*06e0*/ 	.word	0x00000280
        /*06e4*/ 	.word	0x000000ff
        /*06e8*/ 	.word	0x00016820
        /*06ec*/ 	.short	0x0100
        /*06ee*/ 	.byte	0x08
	.zero		1


	//   ....[2]....
        /*06f0*/ 	.word	0x00000370
        /*06f4*/ 	.word	0x000000ff
        /*06f8*/ 	.word	0x00016830
        /*06fc*/ 	.short	0x0100
        /*06fe*/ 	.byte	0x08
	.zero		1


	//   ....[3]....
        /*0700*/ 	.word	0x00000380
        /*0704*/ 	.word	0x000000ff
        /*0708*/ 	.word	0x00016840
        /*070c*/ 	.short	0x0100
        /*070e*/ 	.byte	0x08
	.zero		1


	//   ....[4]....
        /*0710*/ 	.word	0x00000390
        /*0714*/ 	.word	0x000000ff
        /*0718*/ 	.word	0x00016838
        /*071c*/ 	.short	0x0100
        /*071e*/ 	.byte	0x08
	.zero		1


	//   ....[5]....
        /*0720*/ 	.word	0x000003a0
        /*0724*/ 	.word	0x000000ff
        /*0728*/ 	.word	0x00016848
        /*072c*/ 	.short	0x0100
        /*072e*/ 	.byte	0x08
	.zero		1


	//   ....[6]....
        /*0730*/ 	.word	0x000004d0
        /*0734*/ 	.word	0x000000ff
        /*0738*/ 	.word	0x00016850
        /*073c*/ 	.short	0x0100
        /*073e*/ 	.byte	0x08
	.zero		1


	//   ....[7]....
        /*0740*/ 	.word	0x000004e0
        /*0744*/ 	.word	0x000000ff
        /*0748*/ 	.word	0x00016860
        /*074c*/ 	.short	0x0100
        /*074e*/ 	.byte	0x08
	.zero		1


	//   ....[8]....
        /*0750*/ 	.word	0x000004f0
        /*0754*/ 	.word	0x000000ff
        /*0758*/ 	.word	0x00016858
        /*075c*/ 	.short	0x0100
        /*075e*/ 	.byte	0x08
	.zero		1


	//   ....[9]....
        /*0760*/ 	.word	0x00000500
        /*0764*/ 	.word	0x000000ff
        /*0768*/ 	.word	0x00016868
        /*076c*/ 	.short	0x0100
        /*076e*/ 	.byte	0x08
	.zero		1


	//   ....[10]....
        /*0770*/ 	.word	0x000005f0
        /*0774*/ 	.word	0x000000ff
        /*0778*/ 	.word	0x00016870
        /*077c*/ 	.short	0x0100
        /*077e*/ 	.byte	0x06
	.zero		1


	//   ....[11]....
        /*0780*/ 	.word	0x00000600
        /*0784*/ 	.word	0x000000ff
        /*0788*/ 	.word	0x00016880
        /*078c*/ 	.short	0x0100
        /*078e*/ 	.byte	0x06
	.zero		1


	//   ....[12]....
        /*0790*/ 	.word	0x00000610
        /*0794*/ 	.word	0x000000ff
        /*0798*/ 	.word	0x00016878
        /*079c*/ 	.short	0x0100
        /*079e*/ 	.byte	0x06
	.zero		1


	//   ....[13]....
        /*07a0*/ 	.word	0x00000620
        /*07a4*/ 	.word	0x000000ff
        /*07a8*/ 	.word	0x00016888
        /*07ac*/ 	.short	0x0100
        /*07ae*/ 	.byte	0x06
	.zero		1


	//   ....[14]....
        /*07b0*/ 	.word	0x00000750
        /*07b4*/ 	.word	0x000000ff
        /*07b8*/ 	.word	0x00016890
        /*07bc*/ 	.short	0x0100
        /*07be*/ 	.byte	0x08
	.zero		1


	//   ....[15]....
        /*07c0*/ 	.word	0x00000760
        /*07c4*/ 	.word	0x000000ff
        /*07c8*/ 	.word	0x000168a0
        /*07cc*/ 	.short	0x0100
        /*07ce*/ 	.byte	0x08
	.zero		1


	//   ....[16]....
        /*07d0*/ 	.word	0x00000770
        /*07d4*/ 	.word	0x000000ff
        /*07d8*/ 	.word	0x00016898
        /*07dc*/ 	.short	0x0100
        /*07de*/ 	.byte	0x08
	.zero		1


	//   ....[17]....
        /*07e0*/ 	.word	0x00000780
        /*07e4*/ 	.word	0x000000ff
        /*07e8*/ 	.word	0x000168a8
        /*07ec*/ 	.short	0x0100
        /*07ee*/ 	.byte	0x08
	.zero		1


	//   ....[18]....
        /*07f0*/ 	.word	0x000008b0
        /*07f4*/ 	.word	0x000000ff
        /*07f8*/ 	.word	0x000168b0
        /*07fc*/ 	.short	0x0100
        /*07fe*/ 	.byte	0x08
	.zero		1


	//   ....[19]....
        /*0800*/ 	.word	0x000008c0
        /*0804*/ 	.word	0x000000ff
        /*0808*/ 	.word	0x000168c0
        /*080c*/ 	.short	0x0100
        /*080e*/ 	.byte	0x08
	.zero		1


	//   ....[20]....
        /*0810*/ 	.word	0x000008d0
        /*0814*/ 	.word	0x000000ff
        /*0818*/ 	.word	0x000168b8
        /*081c*/ 	.short	0x0100
        /*081e*/ 	.byte	0x08
	.zero		1


	//   ....[21]....
        /*0820*/ 	.word	0x000008e0
        /*0824*/ 	.word	0x000000ff
        /*0828*/ 	.word	0x000168c8
        /*082c*/ 	.short	0x0100
        /*082e*/ 	.byte	0x08
	.zero		1


	//   ....[22]....
        /*0830*/ 	.word	0x00001aa0
        /*0834*/ 	.word	0x000000ff
        /*0838*/ 	.word	0x00016800
        /*083c*/ 	.short	0x010a
        /*083e*/ 	.byte	0x2d
	.zero		1


	//   ....[23]....
        /*0840*/ 	.word	0x00001b20
        /*0844*/ 	.word	0x00000005
        /*0848*/ 	.word	0x00016830
        /*084c*/ 	.short	0x010a
        /*084e*/ 	.byte	0x3f
	.zero		1


	//   ....[24]....
        /*0850*/ 	.word	0x00001b80
        /*0854*/ 	.word	0x00000005
        /*0858*/ 	.word	0x00016830
        /*085c*/ 	.short	0x010a
        /*085e*/ 	.byte	0x3f
	.zero		1


	//   ....[25]....
        /*0860*/ 	.word	0x00001f20
        /*0864*/ 	.word	0x00000000
        /*0868*/ 	.word	0x00000000
        /*086c*/ 	.short	0x0101
        /*086e*/ 	.byte	0x3f
	.zero		1


	//   ....[26]....
        /*0870*/ 	.word	0x00004d50
        /*0874*/ 	.word	0x000000ff
        /*0878*/ 	.word	0x00016830
        /*087c*/ 	.short	0x010a
        /*087e*/ 	.byte	0x06
	.zero		1


	//   ....[27]....
        /*0880*/ 	.word	0x00004d90
        /*0884*/ 	.word	0x000000ff
        /*0888*/ 	.word	0x00016830
        /*088c*/ 	.short	0x010a
        /*088e*/ 	.byte	0x06
	.zero		1


	//   ....[28]....
        /*0890*/ 	.word	0x00004f70
        /*0894*/ 	.word	0x000000ff
        /*0898*/ 	.word	0x00016850
        /*089c*/ 	.short	0x010a
        /*089e*/ 	.byte	0x06
	.zero		1


	//   ....[29]....
        /*08a0*/ 	.word	0x00004fb0
        /*08a4*/ 	.word	0x000000ff
        /*08a8*/ 	.word	0x00016850
        /*08ac*/ 	.short	0x010a
        /*08ae*/ 	.byte	0x06
	.zero		1


	//   ....[30]....
        /*08b0*/ 	.word	0x000053f0
        /*08b4*/ 	.word	0x00000008
        /*08b8*/ 	.word	0x00000000
        /*08bc*/ 	.short	0x0101
        /*08be*/ 	.byte	0x3f
	.zero		1


	//   ....[31]....
        /*08c0*/ 	.word	0x00007080
        /*08c4*/ 	.word	0x00000019
        /*08c8*/ 	.word	0x00000000
        /*08cc*/ 	.short	0x0101
        /*08ce*/ 	.byte	0x3f
	.zero		1


	//   ....[32]....
        /*08d0*/ 	.word	0x00007d90
        /*08d4*/ 	.word	0x000000ff
        /*08d8*/ 	.word	0x00016830
        /*08dc*/ 	.short	0x010a
        /*08de*/ 	.byte	0x06
	.zero		1


	//   ....[33]....
        /*08e0*/ 	.word	0x00007dd0
        /*08e4*/ 	.word	0x000000ff
        /*08e8*/ 	.word	0x00016830
        /*08ec*/ 	.short	0x010a
        /*08ee*/ 	.byte	0x06
	.zero		1


	//   ....[34]....
        /*08f0*/ 	.word	0x00007fb0
        /*08f4*/ 	.word	0x000000ff
        /*08f8*/ 	.word	0x00016850
        /*08fc*/ 	.short	0x010a
        /*08fe*/ 	.byte	0x06
	.zero		1


	//   ....[35]....
        /*0900*/ 	.word	0x00007ff0
        /*0904*/ 	.word	0x000000ff
        /*0908*/ 	.word	0x00016850
        /*090c*/ 	.short	0x010a
        /*090e*/ 	.byte	0x06
	.zero		1


	//   ....[36]....
        /*0910*/ 	.word	0x00009250
        /*0914*/ 	.word	0x0000001b
        /*0918*/ 	.word	0x00000000
        /*091c*/ 	.short	0x0101
        /*091e*/ 	.byte	0x3f
	.zero		1


	//   ....[37]....
        /*0920*/ 	.word	0x00009300
        /*0924*/ 	.word	0x0000001f
        /*0928*/ 	.word	0x00000000
        /*092c*/ 	.short	0x0101
        /*092e*/ 	.byte	0x3f
	.zero		1


	//   ....[38]....
        /*0930*/ 	.word	0x00009a90
        /*0934*/ 	.word	0x000000ff
        /*0938*/ 	.word	0x00016830
        /*093c*/ 	.short	0x010a
        /*093e*/ 	.byte	0x06
	.zero		1


	//   ....[39]....
        /*0940*/ 	.word	0x00009ad0
        /*0944*/ 	.word	0x000000ff
        /*0948*/ 	.word	0x00016830
        /*094c*/ 	.short	0x010a
        /*094e*/ 	.byte	0x06
	.zero		1


	//   ....[40]....
        /*0950*/ 	.word	0x00009cb0
        /*0954*/ 	.word	0x000000ff
        /*0958*/ 	.word	0x00016850
        /*095c*/ 	.short	0x010a
        /*095e*/ 	.byte	0x06
	.zero		1


	//   ....[41]....
        /*0960*/ 	.word	0x00009cf0
        /*0964*/ 	.word	0x000000ff
        /*0968*/ 	.word	0x00016850
        /*096c*/ 	.short	0x010a
        /*096e*/ 	.byte	0x06
	.zero		1


	//   ....[42]....
        /*0970*/ 	.word	0x0000a150
        /*0974*/ 	.word	0x0000000a
        /*0978*/ 	.word	0x00000000
        /*097c*/ 	.short	0x0101
        /*097e*/ 	.byte	0x3f
	.zero		1


	//   ....[43]....
        /*0980*/ 	.word	0x0000bd80
        /*0984*/ 	.word	0x00000019
        /*0988*/ 	.word	0x00000000
        /*098c*/ 	.short	0x0101
        /*098e*/ 	.byte	0x3f
	.zero		1


	//   ....[44]....
        /*0990*/ 	.word	0x0000c750
        /*0994*/ 	.word	0x000000ff
        /*0998*/ 	.word	0x00016850
        /*099c*/ 	.short	0x010a
        /*099e*/ 	.byte	0x05
	.zero		1


	//   ....[45]....
        /*09a0*/ 	.word	0x0000c790
        /*09a4*/ 	.word	0x000000ff
        /*09a8*/ 	.word	0x00016850
        /*09ac*/ 	.short	0x010a
        /*09ae*/ 	.byte	0x05
	.zero		1


	//   ....[46]....
        /*09b0*/ 	.word	0x0000cca0
        /*09b4*/ 	.word	0x00000000
        /*09b8*/ 	.word	0x00000000
        /*09bc*/ 	.short	0x0101
        /*09be*/ 	.byte	0x3f
	.zero		1


	//   ....[47]....
        /*09c0*/ 	.word	0x0000db80
        /*09c4*/ 	.word	0x00000000
        /*09c8*/ 	.word	0x00000000
        /*09cc*/ 	.short	0x0101
        /*09ce*/ 	.byte	0x3f
	.zero		1


	//   ....[48]....
        /*09d0*/ 	.word	0x00010590
        /*09d4*/ 	.word	0x00000003
        /*09d8*/ 	.word	0x00016840
        /*09dc*/ 	.short	0x010a
        /*09de*/ 	.byte	0x3f
	.zero		1


	//   ....[49]....
        /*09e0*/ 	.word	0x00011570
        /*09e4*/ 	.word	0x00000016
        /*09e8*/ 	.word	0x00016800
        /*09ec*/ 	.short	0x0107
        /*09ee*/ 	.byte	0x3f
	.zero		1


	//   ....[50]....
        /*09f0*/ 	.word	0x00011670
        /*09f4*/ 	.word	0x00000016
        /*09f8*/ 	.word	0x00016800
        /*09fc*/ 	.short	0x0101
        /*09fe*/ 	.byte	0x3f
	.zero		1


	//   ....[51]....
        /*0a00*/ 	.word	0x00011690
        /*0a04*/ 	.word	0x00000016
        /*0a08*/ 	.word	0x00016820
        /*0a0c*/ 	.short	0x010a
        /*0a0e*/ 	.byte	0x3f
	.zero		1


	//   ....[52]....
        /*0a10*/ 	.word	0x000119b0
        /*0a14*/ 	.word	0x00000002
        /*0a18*/ 	.word	0x00016840
        /*0a1c*/ 	.short	0x010a
        /*0a1e*/ 	.byte	0x3f
	.zero		1


	//   ....[53]....
        /*0a20*/ 	.word	0x00011c30
        /*0a24*/ 	.word	0x00000003
        /*0a28*/ 	.word	0x00000060
        /*0a2c*/ 	.short	0x010a
        /*0a2e*/ 	.byte	0x3f
	.zero		1


	//   ....[54]....
        /*0a30*/ 	.word	0x00012190
        /*0a34*/ 	.word	0x00000002
        /*0a38*/ 	.word	0x00016840
        /*0a3c*/ 	.short	0x010a
        /*0a3e*/ 	.byte	0x3f
	.zero		1


	//   ....[55]....
        /*0a40*/ 	.word	0x00012410
        /*0a44*/ 	.word	0x0000000a
        /*0a48*/ 	.word	0x00000060
        /*0a4c*/ 	.short	0x010a
        /*0a4e*/ 	.byte	0x3f
	.zero		1


	//   ....[56]....
        /*0a50*/ 	.word	0x000128a0
        /*0a54*/ 	.word	0x00000002
        /*0a58*/ 	.word	0x00016840
        /*0a5c*/ 	.short	0x010a
        /*0a5e*/ 	.byte	0x3f
	.zero		1


	//   ....[57]....
        /*0a60*/ 	.word	0x00012b30
        /*0a64*/ 	.word	0x00000007
        /*0a68*/ 	.word	0x00000060
        /*0a6c*/ 	.short	0x010a
        /*0a6e*/ 	.byte	0x3f
	.zero		1


	//   ....[58]....
        /*0a70*/ 	.word	0x00012f70
        /*0a74*/ 	.word	0x00000003
        /*0a78*/ 	.word	0x00016860
        /*0a7c*/ 	.short	0x010a
        /*0a7e*/ 	.byte	0x3f
	.zero		1


	//   ....[59]....
        /*0a80*/ 	.word	0x00013ec0
        /*0a84*/ 	.word	0x00000009
        /*0a88*/ 	.word	0x00016820
        /*0a8c*/ 	.short	0x010a
        /*0a8e*/ 	.byte	0x3f
	.zero		1


	//   ....[60]....
        /*0a90*/ 	.word	0x00014060
        /*0a94*/ 	.word	0x00000005
        /*0a98*/ 	.word	0x00000000
        /*0a9c*/ 	.short	0x010a
        /*0a9e*/ 	.byte	0x3f
	.zero		1


	//   ....[61]....
        /*0aa0*/ 	.word	0x000140d0
        /*0aa4*/ 	.word	0x00000003
        /*0aa8*/ 	.word	0x00000000
        /*0aac*/ 	.short	0x010a
        /*0aae*/ 	.byte	0x3f
	.zero		1


	//   ....[62]....
        /*0ab0*/ 	.word	0x00014130
        /*0ab4*/ 	.word	0x00000017
        /*0ab8*/ 	.word	0x00000000
        /*0abc*/ 	.short	0x010a
        /*0abe*/ 	.byte	0x3f
	.zero		1


	//   ....[63]....
        /*0ac0*/ 	.word	0x00014160
        /*0ac4*/ 	.word	0x00000007
        /*0ac8*/ 	.word	0x00000000
        /*0acc*/ 	.short	0x010a
        /*0ace*/ 	.byte	0x3f
	.zero		1


	//   ....[64]....
        /*0ad0*/ 	.word	0x000141d0
        /*0ad4*/ 	.word	0x00000003
        /*0ad8*/ 	.word	0x00016800
        /*0adc*/ 	.short	0x010a
        /*0ade*/ 	.byte	0x3f
	.zero		1


	//   ....[65]....
        /*0ae0*/ 	.word	0x00014220
        /*0ae4*/ 	.word	0x00000005
        /*0ae8*/ 	.word	0x00016830
        /*0aec*/ 	.short	0x010a
        /*0aee*/ 	.byte	0x3f
	.zero		1


	//   ....[66]....
        /*0af0*/ 	.word	0x00014280
        /*0af4*/ 	.word	0x00000007
        /*0af8*/ 	.word	0x00016830
        /*0afc*/ 	.short	0x010a
        /*0afe*/ 	.byte	0x3f
	.zero		1


	//   ....[67]....
        /*0b00*/ 	.word	0x000142e0
        /*0b04*/ 	.word	0x00000007
        /*0b08*/ 	.word	0x00016850
        /*0b0c*/ 	.short	0x010a
        /*0b0e*/ 	.byte	0x3f
	.zero		1


	//   ....[68]....
        /*0b10*/ 	.word	0x00014340
        /*0b14*/ 	.word	0x00000003
        /*0b18*/ 	.word	0x00016830
        /*0b1c*/ 	.short	0x010a
        /*0b1e*/ 	.byte	0x3f
	.zero		1


	//   ....[69]....
        /*0b20*/ 	.word	0x000143a0
        /*0b24*/ 	.word	0x00000003
        /*0b28*/ 	.word	0x00016850
        /*0b2c*/ 	.short	0x010a
        /*0b2e*/ 	.byte	0x3f
	.zero		1


	//   ....[70]....
        /*0b30*/ 	.word	0x00014400
        /*0b34*/ 	.word	0x00000003
        /*0b38*/ 	.word	0x00016830
        /*0b3c*/ 	.short	0x010a
        /*0b3e*/ 	.byte	0x3f
	.zero		1


	//   ....[71]....
        /*0b40*/ 	.word	0x00014460
        /*0b44*/ 	.word	0x00000003
        /*0b48*/ 	.word	0x00016850
        /*0b4c*/ 	.short	0x010a
        /*0b4e*/ 	.byte	0x3f
	.zero		1


	//   ....[72]....
        /*0b50*/ 	.word	0x000144c0
        /*0b54*/ 	.word	0x00000007
        /*0b58*/ 	.word	0x00016850
        /*0b5c*/ 	.short	0x010a
        /*0b5e*/ 	.byte	0x3f
	.zero		1


	//   ....[73]....
        /*0b60*/ 	.word	0x00014660
        /*0b64*/ 	.word	0x00000003
        /*0b68*/ 	.word	0x00016840
        /*0b6c*/ 	.short	0x010a
        /*0b6e*/ 	.byte	0x3f
	.zero		1


	//   ....[74]....
        /*0b70*/ 	.word	0x00015540
        /*0b74*/ 	.word	0x00000016
        /*0b78*/ 	.word	0x00016820
        /*0b7c*/ 	.short	0x010a
        /*0b7e*/ 	.byte	0x3f
	.zero		1


	//   ....[75]....
        /*0b80*/ 	.word	0x00015590
        /*0b84*/ 	.word	0x00000002
        /*0b88*/ 	.word	0x00016840
        /*0b8c*/ 	.short	0x010a
        /*0b8e*/ 	.byte	0x3f
	.zero		1


	//   ....[76]....
        /*0b90*/ 	.word	0x000155e0
        /*0b94*/ 	.word	0x00000003
        /*0b98*/ 	.word	0x00000060
        /*0b9c*/ 	.short	0x010a
        /*0b9e*/ 	.byte	0x3f
	.zero		1


	//   ....[77]....
        /*0ba0*/ 	.word	0x00015630
        /*0ba4*/ 	.word	0x00000002
        /*0ba8*/ 	.word	0x00016840
        /*0bac*/ 	.short	0x010a
        /*0bae*/ 	.byte	0x3f
	.zero		1


	//   ....[78]....
        /*0bb0*/ 	.word	0x00015680
        /*0bb4*/ 	.word	0x0000000a
        /*0bb8*/ 	.word	0x00000060
        /*0bbc*/ 	.short	0x010a
        /*0bbe*/ 	.byte	0x3f
	.zero		1


	//   ....[79]....
        /*0bc0*/ 	.word	0x000156d0
        /*0bc4*/ 	.word	0x00000002
        /*0bc8*/ 	.word	0x00016840
        /*0bcc*/ 	.short	0x010a
        /*0bce*/ 	.byte	0x3f
	.zero		1


	//   ....[80]....
        /*0bd0*/ 	.word	0x00015720
        /*0bd4*/ 	.word	0x00000007
        /*0bd8*/ 	.word	0x00000060
        /*0bdc*/ 	.short	0x010a
        /*0bde*/ 	.byte	0x3f
	.zero		1


	//   ....[81]....
        /*0be0*/ 	.word	0x00015770
        /*0be4*/ 	.word	0x00000003
        /*0be8*/ 	.word	0x00016860
        /*0bec*/ 	.short	0x010a
        /*0bee*/ 	.byte	0x3f
	.zero		1


	//   ....[82]....
        /*0bf0*/ 	.word	0x000160f0
        /*0bf4*/ 	.word	0x00000009
        /*0bf8*/ 	.word	0x00016820
        /*0bfc*/ 	.short	0x010a
        /*0bfe*/ 	.byte	0x3f
	.zero		1


	//   ....[83]....
        /*0c00*/ 	.word	0x00016290
        /*0c04*/ 	.word	0x00000005
        /*0c08*/ 	.word	0x00000000
        /*0c0c*/ 	.short	0x010a
        /*0c0e*/ 	.byte	0x3f
	.zero		1


	//   ....[84]....
        /*0c10*/ 	.word	0x000162e0
        /*0c14*/ 	.word	0x00000003
        /*0c18*/ 	.word	0x00000000
        /*0c1c*/ 	.short	0x010a
        /*0c1e*/ 	.byte	0x3f
	.zero		1


	//   ....[85]....
        /*0c20*/ 	.word	0x00016330
        /*0c24*/ 	.word	0x00000017
        /*0c28*/ 	.word	0x00000000
        /*0c2c*/ 	.short	0x010a
        /*0c2e*/ 	.byte	0x3f
	.zero		1


	//----- nvinfo : EIATTR_NUM_MBARRIERS
	.align		4
.L_1615:
        /*0c30*/ 	.byte	0x03, 0x38
        /*0c32*/ 	.short	0x0016


	//----- nvinfo : EIATTR_EXIT_INSTR_OFFSETS
	.align		4
        /*0c34*/ 	.byte	0x04, 0x1c
        /*0c36*/ 	.short	(.L_1617 - .L_1616)


	//   ....[0]....
.L_1616:
        /*0c38*/ 	.word	0x00000a80


	//   ....[1]....
        /*0c3c*/ 	.word	0x0000e7c0


	//   ....[2]....
        /*0c40*/ 	.word	0x000141b0


	//----- nvinfo : EIATTR_MAX_THREADS
	.align		4
.L_1617:
        /*0c44*/ 	.byte	0x04, 0x05
        /*0c46*/ 	.short	(.L_1619 - .L_1618)
.L_1618:
        /*0c48*/ 	.word	0x00000200
        /*0c4c*/ 	.word	0x00000001
        /*0c50*/ 	.word	0x00000001


	//----- nvinfo : EIATTR_CRS_STACK_SIZE
	.align		4
.L_1619:
        /*0c54*/ 	.byte	0x04, 0x1e
        /*0c56*/ 	.short	(.L_1621 - .L_1620)
.L_1620:
        /*0c58*/ 	.word	0x00000000


	//----- nvinfo : EIATTR_CBANK_PARAM_SIZE
	.align		4
.L_1621:
        /*0c5c*/ 	.byte	0x03, 0x19
        /*0c5e*/ 	.short	0x0af0


	//----- nvinfo : EIATTR_PARAM_CBANK
	.align		4
        /*0c60*/ 	.byte	0x04, 0x0a
        /*0c62*/ 	.short	(.L_1623 - .L_1622)
	.align		4
.L_1622:
        /*0c64*/ 	.word	index@(.nv.constant0._ZN7cutlass13device_kernelIN5flash11enable_sm90INS1_16FlashAttnFwdSm90INS1_25CollectiveMainloopFwdSm90ILi2EN4cute5tupleIJNS5_1CILi1EEES8_S8_EEENS6_IJNS7_ILi192EEENS7_ILi128EEENS7_ILi64EEEEEELi64ENS_6half_tEfNS_4arch4Sm90ELb0ELb1ELb0ELb1ELb0ELb0ELb0ELb1ELb1ELb1ELb0ELb0EEENS1_21CollectiveEpilogueFwdINS6_IJSA_SC_SB_EEES9_SE_SG_Li384ELb1ELb1ELb0ELb0EEENS1_36VarlenDynamicPersistentTileSchedulerILi192ELi128ELi384ELi128ELb0ELb1ELb1ELb1ELb0ELb1EEEEEEEEEvNT_6ParamsE)
        /*0c68*/ 	.short	0x0210
        /*0c6a*/ 	.short	0x0af0


	//----- nvinfo : EIATTR_SW_WAR
	.align		4
.L_1623:
        /*0c6c*/ 	.byte	0x04, 0x36
        /*0c6e*/ 	.short	(.L_1625 - .L_1624)
.L_1624:
        /*0c70*/ 	.word	0x00000008
.L_1625:


//--------------------- .nv.info._ZN7cutlass13device_kernelIN5flash11enable_sm90INS1_16FlashAttnFwdSm90INS1_25CollectiveMainloopFwdSm90ILi2EN4cute5tupleIJNS5_1CILi1EEES8_S8_EEENS6_IJNS7_ILi192EEENS7_ILi128EEENS7_ILi64EEEEEELi64ENS_6half_tEfNS_4arch4Sm90ELb0ELb1ELb0ELb1ELb0ELb1ELb0ELb1ELb1ELb1ELb0ELb0EEENS1_21CollectiveEpilogueFwdINS6_IJSA_SC_SB_EEES9_SE_SG_Li384ELb1ELb1ELb0ELb0EEENS1_36VarlenDynamicPersistentTileSchedulerILi192ELi128ELi384ELi128ELb0ELb1ELb1ELb1ELb0ELb1EEEEEEEEEvNT_6ParamsE --------------------------
	.section	.nv.info._ZN7cutlass13device_kernelIN5flash11enable_sm90INS1_16FlashAttnFwdSm90INS1_25CollectiveMainloopFwdSm90ILi2EN4cute5tupleIJNS5_1CILi1EEES8_S8_EEENS6_IJNS7_ILi192EEENS7_ILi128EEENS7_ILi64EEEEEELi64ENS_6half_tEfNS_4arch4Sm90ELb0ELb1ELb0ELb1ELb0ELb1ELb0ELb1ELb1ELb1ELb0ELb0EEENS1_21CollectiveEpilogueFwdINS6_IJSA_SC_SB_EEES9_SE_SG_Li384ELb1ELb1ELb0ELb0EEENS1_36VarlenDynamicPersistentTileSchedulerILi192ELi128ELi384ELi128ELb0ELb1ELb1ELb1ELb0ELb1EEEEEEEEEvNT_6ParamsE,"",@"SHT_CUDA_INFO"
	.sectionflags	@""
	.align	4


	//----- nvinfo : EIATTR_CUDA_API_VERSION
	.align		4
        /*0000*/ 	.byte	0x04, 0x37
        /*0002*/ 	.short	(.L_1627 - .L_1626)
.L_1626:
        /*0004*/ 	.word	0x00000082


	//----- nvinfo : EIATTR_KPARAM_INFO
	.align		4
.L_1627:
        /*0008*/ 	.byte	0x04, 0x17
        /*000a*/ 	.short	(.L_1629 - .L_1628)
.L_1628:
        /*000c*/ 	.word	0x00000000
        /*0010*/ 	.short	0x0000
        /*0012*/ 	.short	0x0070
        /*0014*/ 	.byte	0x00, 0xf0, 0x01, 0x2a


	//----- nvinfo : EIATTR_SPARSE_MMA_MASK
	.align		4
.L_1629:
        /*0018*/ 	.byte	0x03, 0x50
        /*001a*/ 	.short	0x0000


	//----- nvinfo : EIATTR_MAXREG_COUNT
	.align		4
        /*001c*/ 	.byte	0x03, 0x1b
        /*001e*/ 	.short	0x0080


	//----- nvinfo : EIATTR_NUM_BARRIERS
	.align		4
        /*0020*/ 	.byte	0x02, 0x4c
        /*0022*/ 	.byte	0x10
	.zero		1


	//----- nvinfo : EIATTR_EXTERNS
	.align		4
        /*0024*/ 	.byte	0x04, 0x0f
        /*0026*/ 	.short	(.L_1631 - .L_1630)


	//   ....[0]....
	.align		4
.L_1630:
        /*0028*/ 	.word	index@(__assertfail)


	//----- nvinfo : EIATTR_ANNOTATIONS
	.align		4
.L_1631:
        /*002c*/ 	.byte	0x04, 0x55
        /*002e*/ 	.short	(.L_1633 - .L_1632)


	//   ....[0]....
.L_1632:
        /* <DEDUP_REMOVED lines=76> */


	//----- nvinfo : EIATTR_MERCURY_ISA_VERSION
	.align		4
.L_1633:
        /*04e0*/ 	.byte	0x03, 0x5f
        /*04e2*/ 	.short	0x0101


	//----- nvinfo : EIATTR_UNUSED_LOAD_BYTE_OFFSET
	.align		4
        /*04e4*/ 	.byte	0x04, 0x44
        /*04e6*/ 	.short	(.L_1635 - .L_1634)


	//   ....[0]....
.L_1634:
        /*04e8*/ 	.word	0x00000ae0
        /*04ec*/ 	.word	0x0000fff0


	//   ....[1]....
        /*04f0*/ 	.word	0x00014f50
        /*04f4*/ 	.word	0x0000fff0


	//----- nvinfo : EIATTR_INT_WARP_WIDE_INSTR_OFFSETS
	.align		4
.L_1635:
        /*04f8*/ 	.byte	0x04, 0x31
        /*04fa*/ 	.short	(.L_1637 - .L_1636)


	//   ....[0]....
.L_1636:
        /*04fc*/ 	.word	0x00000190


	//   ....[1]....
        /*0500*/ 	.word	0x000001d0


	//   ....[2]....
        /*0504*/ 	.word	0x00000240


	//   ....[3]....
        /*0508*/ 	.word	0x000190a0


	//   ....[4]....
        /*050c*/ 	.word	0x00019130


	//   ....[5]....
        /*0510*/ 	.word	0x0001c1b0


	//   ....[6]....
        /*0514*/ 	.word	0x0001c240


	//----- nvinfo : EIATTR_COOP_GROUP_MASK_REGIDS
	.align		4
.L_1637:
        /*0518*/ 	.byte	0x04, 0x29
        /*051a*/ 	.short	(.L_1639 - .L_1638)


	//   ....[0]....
.L_1638:
        /*051c*/ 	.word	0xffffffff


	//   ....[1]....
        /*0520*/ 	.word	0xffffffff


	//   ....[2]....
        /*0524*/ 	.word	0xffffffff


	//   ....[3]....
        /*0528*/ 	.word	0xffffffff


	//   ....[4]....
        /*052c*/ 	.word	0xffffffff


	//   ....[5]....
        /*0530*/ 	.word	0xffffffff


	//   ....[6]....
        /*0534*/ 	.word	0xffffffff


	//   ....[7]....
        /*0538*/ 	.word	0xffffffff


	//   ....[8]....
        /*053c*/ 	.word	0xffffffff


	//   ....[9]....
        /*0540*/ 	.word	0xffffffff


	//   ....[10]....
        /*0544*/ 	.word	0xffffffff


	//   ....[11]....
        /*0548*/ 	.word	0xffffffff


	//   ....[12]....
        /*054c*/ 	.word	0xffffffff


	//   ....[13]....
        /*0550*/ 	.word	0xffffffff


	//   ....[14]....
        /*0554*/ 	.word	0xffffffff


	//   ....[15]....
        /*0558*/ 	.word	0xffffffff


	//   ....[16]....
        /*055c*/ 	.word	0xffffffff


	//   ....[17]....
        /*0560*/ 	.word	0xffffffff


	//   ....[18]....
        /*0564*/ 	.word	0xffffffff


	//   ....[19]....
        /*0568*/ 	.word	0xffffffff


	//   ....[20]....
        /*056c*/ 	.word	0xffffffff


	//   ....[21]....
        /*0570*/ 	.word	0xffffffff


	//   ....[22]....
        /*0574*/ 	.word	0xffffffff


	//   ....[23]....
        /*0578*/ 	.word	0xffffffff


	//   ....[24]....
        /*057c*/ 	.word	0xffffffff


	//   ....[25]....
        /*0580*/ 	.word	0xffffffff


	//   ....[26]....
        /*0584*/ 	.word	0xffffffff


	//   ....[27]....
        /*0588*/ 	.word	0xffffffff


	//   ....[28]....
        /*058c*/ 	.word	0xffffffff


	//   ....[29]....
        /*0590*/ 	.word	0xffffffff


	//   ....[30]....
        /*0594*/ 	.word	0xffffffff


	//   ....[31]....
        /*0598*/ 	.word	0xffffffff


	//   ....[32]....
        /*059c*/ 	.word	0xffffffff


	//   ....[33]....
        /*05a0*/ 	.word	0xffffffff


	//   ....[34]....
        /*05a4*/ 	.word	0xffffffff


	//   ....[35]....
        /*05a8*/ 	.word	0xffffffff


	//   ....[36]....
        /*05ac*/ 	.word	0xffffffff


	//   ....[37]....
        /*05b0*/ 	.word	0xffffffff


	//   ....[38]....
        /*05b4*/ 	.word	0xffffffff


	//   ....[39]....
        /*05b8*/ 	.word	0xffffffff


	//   ....[40]....
        /*05bc*/ 	.word	0xffffffff


	//   ....[41]....
        /*05c0*/ 	.word	0xffffffff


	//   ....[42]....
        /*05c4*/ 	.word	0xffffffff


	//   ....[43]....
        /*05c8*/ 	.word	0xffffffff


	//   ....[44]....
        /*05cc*/ 	.word	0xffffffff


	//   ....[45]....
        /*05d0*/ 	.word	0xffffffff


	//   ....[46]....
        /*05d4*/ 	.word	0xffffffff


	//   ....[47]....
        /*05d8*/ 	.word	0xffffffff


	//   ....[48]....
        /*05dc*/ 	.word	0xffffffff


	//   ....[49]....
        /*05e0*/ 	.word	0xffffffff


	//   ....[50]....
        /*05e4*/ 	.word	0xffffffff


	//   ....[51]....
        /*05e8*/ 	.word	0xffffffff


	//   ....[52]....
        /*05ec*/ 	.word	0xffffffff


	//   ....[53]....
        /*05f0*/ 	.word	0xffffffff


	//   ....[54]....
        /*05f4*/ 	.word	0xffffffff


	//   ....[55]....
        /*05f8*/ 	.word	0xffffffff


	//   ....[56]....
        /*05fc*/ 	.word	0xffffffff


	//   ....[57]....
        /*0600*/ 	.word	0xffffffff


	//   ....[58]....
        /*0604*/ 	.word	0xffffffff


	//   ....[59]....
        /*0608*/ 	.word	0xffffffff


	//   ....[60]....
        /*060c*/ 	.word	0xffffffff


	//   ....[61]....
        /*0610*/ 	.word	0xffffffff


	//   ....[62]....
        /*0614*/ 	.word	0xffffffff


	//   ....[63]....
        /*0618*/ 	.word	0xffffffff


	//   ....[64]....
        /*061c*/ 	.word	0xffffffff


	//   ....[65]....
        /*0620*/ 	.word	0xffffffff


	//   ....[66]....
        /*0624*/ 	.word	0xffffffff


	//   ....[67]....
        /*0628*/ 	.word	0xffffffff


	//   ....[68]....
        /*062c*/ 	.word	0xffffffff


	//   ....[69]....
        /*0630*/ 	.word	0xffffffff


	//   ....[70]....
        /*0634*/ 	.word	0xffffffff


	//   ....[71]....
        /*0638*/ 	.word	0xffffffff


	//   ....[72]....
        /*063c*/ 	.word	0xffffffff


	//   ....[73]....
        /*0640*/ 	.word	0xffffffff


	//   ....[74]....
        /*0644*/ 	.word	0xffffffff


	//   ....[75]....
        /*0648*/ 	.word	0xffffffff


	//   ....[76]....
        /*064c*/ 	.word	0xffffffff


	//   ....[77]....
        /*0650*/ 	.word	0xffffffff


	//   ....[78]....
        /*0654*/ 	.word	0xffffffff


	//   ....[79]....
        /*0658*/ 	.word	0xffffffff


	//   ....[80]....
        /*065c*/ 	.word	0xffffffff


	//   ....[81]....
        /*0660*/ 	.word	0xffffffff


	//   ....[82]....
        /*0664*/ 	.word	0xffffffff


	//   ....[83]....
        /*0668*/ 	.word	0xffffffff


	//   ....[84]....
        /*066c*/ 	.word	0xffffffff


	//   ....[85]....
        /*0670*/ 	.word	0xffffffff


	//   ....[86]....
        /*0674*/ 	.word	0xffffffff


	//   ....[87]....
        /*0678*/ 	.word	0xffffffff


	//   ....[88]....
        /*067c*/ 	.word	0xffffffff


	//   ....[89]....
        /*0680*/ 	.word	0xffffffff


	//   ....[90]....
        /*0684*/ 	.word	0xffffffff


	//   ....[91]....
        /*0688*/ 	.word	0xffffffff


	//   ....[92]....
        /*068c*/ 	.word	0xffffffff


	//   ....[93]....
        /*0690*/ 	.word	0xffffffff


	//   ....[94]....
        /*0694*/ 	.word	0xffffffff


	//   ....[95]....
        /*0698*/ 	.word	0xffffffff


	//   ....[96]....
        /*069c*/ 	.word	0xffffffff


	//   ....[97]....
        /*06a0*/ 	.word	0xffffffff


	//   ....[98]....
        /*06a4*/ 	.word	0xffffffff


	//   ....[99]....
        /*06a8*/ 	.word	0xffffffff


	//   ....[100]....
        /*06ac*/ 	.word	0xffffffff


	//   ....[101]....
        /*06b0*/ 	.word	0xffffffff


	//   ....[102]....
        /*06b4*/ 	.word	0xffffffff


	//   ....[103]....
        /*06b8*/ 	.word	0xffffffff


	//   ....[104]....
        /*06bc*/ 	.word	0xffffffff


	//   ....[105]....
        /*06c0*/ 	.word	0xffffffff


	//   ....[106]....
        /*06c4*/ 	.word	0xffffffff


	//   ....[107]....
        /*06c8*/ 	.word	0xffffffff


	//   ....[108]....
        /*06cc*/ 	.word	0xffffffff


	//   ....[109]....
        /*06d0*/ 	.word	0xffffffff


	//   ....[110]....
        /*06d4*/ 	.word	0xffffffff


	//   ....[111]....
        /*06d8*/ 	.word	0xffffffff


	//   ....[112]....
        /*06dc*/ 	.word	0xffffffff


	//   ....[113]....
        /*06e0*/ 	.word	0xffffffff


	//   ....[114]....
        /*06e4*/ 	.word	0xffffffff


	//   ....[115]....
        /*06e8*/ 	.word	0xffffffff


	//   ....[116]....
        /*06ec*/ 	.word	0xffffffff


	//   ....[117]....
        /*06f0*/ 	.word	0xffffffff


	//   ....[118]....
        /*06f4*/ 	.word	0xffffffff


	//   ....[119]....
        /*06f8*/ 	.word	0xffffffff


	//   ....[120]....
        /*06fc*/ 	.word	0xffffffff


	//   ....[121]....
        /*0700*/ 	.word	0xffffffff


	//   ....[122]....
        /*0704*/ 	.word	0xffffffff


	//   ....[123]....
        /*0708*/ 	.word	0xffffffff


	//   ....[124]....
        /*070c*/ 	.word	0xffffffff


	//   ....[125]....
        /*0710*/ 	.word	0xffffffff


	//   ....[126]....
        /*0714*/ 	.word	0xffffffff


	//   ....[127]....
        /*0718*/ 	.word	0xffffffff


	//   ....[128]....
        /*071c*/ 	.word	0xffffffff


	//   ....[129]....
        /*0720*/ 	.word	0xffffffff


	//   ....[130]....
        /*0724*/ 	.word	0x0500000f


	//   ....[131]....
        /*0728*/ 	.word	0x0500000f


	//   ....[132]....
        /*072c*/ 	.word	0x0500000f


	//   ....[133]....
        /*0730*/ 	.word	0x0500000f


	//   ....[134]....
        /*0734*/ 	.word	0x0500000f


	//   ....[135]....
        /*0738*/ 	.word	0x0500000f


	//   ....[136]....
        /*073c*/ 	.word	0x0500000f


	//   ....[137]....
        /*0740*/ 	.word	0x0500000f


	//   ....[138]....
        /*0744*/ 	.word	0x0500000f


	//   ....[139]....
        /*0748*/ 	.word	0x0500000f


	//   ....[140]....
        /*074c*/ 	.word	0x0500000f


	//   ....[141]....
        /*0750*/ 	.word	0x0500000f


	//   ....[142]....
        /*0754*/ 	.word	0x0500000f


	//   ....[143]....
        /*0758*/ 	.word	0x0500000f


	//   ....[144]....
        /*075c*/ 	.word	0x0500000f


	//   ....[145]....
        /*0760*/ 	.word	0x0500000f


	//   ....[146]....
        /*0764*/ 	.word	0x0500000f


	//   ....[147]....
        /*0768*/ 	.word	0x0500000f


	//   ....[148]....
        /*076c*/ 	.word	0x0500000f


	//   ....[149]....
        /*0770*/ 	.word	0x0500000f


	//   ....[150]....
        /*0774*/ 	.word	0x0500000f


	//   ....[151]....
        /*0778*/ 	.word	0x0500000f


	//   ....[152]....
        /*077c*/ 	.word	0x0500000f


	//   ....[153]....
        /*0780*/ 	.word	0x0500000f


	//   ....[154]....
        /*0784*/ 	.word	0x0500000f


	//   ....[155]....
        /*0788*/ 	.word	0x0500000f


	//   ....[156]....
        /*078c*/ 	.word	0x0500000f


	//   ....[157]....
        /*0790*/ 	.word	0x0500000f


	//   ....[158]....
        /*0794*/ 	.word	0x0500000f


	//   ....[159]....
        /*0798*/ 	.word	0x0500000f


	//   ....[160]....
        /*079c*/ 	.word	0x0500000f


	//   ....[161]....
        /*07a0*/ 	.word	0x0500000f


	//   ....[162]....
        /*07a4*/ 	.word	0x0500000f


	//   ....[163]....
        /*07a8*/ 	.word	0x0500000f


	//   ....[164]....
        /*07ac*/ 	.word	0x0500000f


	//   ....[165]....
        /*07b0*/ 	.word	0x0500000f


	//   ....[166]....
        /*07b4*/ 	.word	0x0500000f


	//   ....[167]....
        /*07b8*/ 	.word	0x0500000f


	//   ....[168]....
        /*07bc*/ 	.word	0x0500000f


	//   ....[169]....
        /*07c0*/ 	.word	0x0500000f


	//   ....[170]....
        /*07c4*/ 	.word	0x0500000f


	//   ....[171]....
        /*07c8*/ 	.word	0x0500000f


	//   ....[172]....
        /*07cc*/ 	.word	0x0500000f


	//   ....[173]....
        /*07d0*/ 	.word	0x0500000f


	//   ....[174]....
        /*07d4*/ 	.word	0x0500000f


	//   ....[175]....
        /*07d8*/ 	.word	0x0500000f


	//   ....[176]....
        /*07dc*/ 	.word	0x0500000f


	//   ....[177]....
        /*07e0*/ 	.word	0x0500000f


	//   ....[178]....
        /*07e4*/ 	.word	0x0500000f


	//   ....[179]....
        /*07e8*/ 	.word	0x0500000f


	//   ....[180]....
        /*07ec*/ 	.word	0x0500000f


	//   ....[181]....
        /*07f0*/ 	.word	0x0500000f


	//   ....[182]....
        /*07f4*/ 	.word	0x0500000f


	//   ....[183]....
        /*07f8*/ 	.word	0x0500000f


	//   ....[184]....
        /*07fc*/ 	.word	0x0500000f


	//   ....[185]....
        /*0800*/ 	.word	0x0500000f


	//   ....[186]....
        /*0804*/ 	.word	0x0500000f


	//   ....[187]....
        /*0808*/ 	.word	0x0500000f


	//   ....[188]....
        /*080c*/ 	.word	0x0500000f


	//   ....[189]....
        /*0810*/ 	.word	0x0500000f


	//   ....[190]....
        /*0814*/ 	.word	0x0500000f


	//   ....[191]....
        /*0818*/ 	.word	0x0500000f


	//   ....[192]....
        /*081c*/ 	.word	0x0500000f


	//   ....[193]....
        /*0820*/ 	.word	0x0500000f


	//   ....[194]....
        /*0824*/ 	.word	0x0500000f


	//   ....[195]....
        /*0828*/ 	.word	0x0500000f


	//   ....[196]....
        /*082c*/ 	.word	0x0500000f


	//   ....[197]....
        /*0830*/ 	.word	0x0500000f


	//   ....[198]....
        /*0834*/ 	.word	0x0500000f


	//----- nvinfo : EIATTR_COOP_GROUP_INSTR_OFFSETS
	.align		4
.L_1639:
        /*0838*/ 	.byte	0x04, 0x28
        /*083a*/ 	.short	(.L_1641 - .L_1640)


	//   ....[0]....
.L_1640:
        /*083c*/ 	.word	0x00000070


	//   ....[1]....
        /*0840*/ 	.word	0x000001a0


	//   ....[2]....
        /*0844*/ 	.word	0x000001f0


	//   ....[3]....
        /*0848*/ 	.word	0x00000420


	//   ....[4]....
        /*084c*/ 	.word	0x00000580


	//   ....[5]....
        /*0850*/ 	.word	0x000006a0


	//   ....[6]....
        /*0854*/ 	.word	0x00000800


	//   ....[7]....
        /*0858*/ 	.word	0x00005f40


	//   ....[8]....
        /*085c*/ 	.word	0x00006710


	//   ....[9]....
        /*0860*/ 	.word	0x00006720


	//   ....[10]....
        /*0864*/ 	.word	0x00006730


	//   ....[11]....
        /*0868*/ 	.word	0x00006740


	//   ....[12]....
        /*086c*/ 	.word	0x00006a60


	//   ....[13]....
        /*0870*/ 	.word	0x00006a70


	//   ....[14]....
        /*0874*/ 	.word	0x00006a80


	//   ....[15]....
        /*0878*/ 	.word	0x00006a90


	//   ....[16]....
        /*087c*/ 	.word	0x00007d90


	//   ....[17]....
        /*0880*/ 	.word	0x00007da0


	//   ....[18]....
        /*0884*/ 	.word	0x00007db0


	//   ....[19]....
        /*0888*/ 	.word	0x00007dc0


	//   ....[20]....
        /*088c*/ 	.word	0x00007ec0


	//   ....[21]....
        /*0890*/ 	.word	0x00007ee0


	//   ....[22]....
        /*0894*/ 	.word	0x00007f70


	//   ....[23]....
        /*0898*/ 	.word	0x00007fa0


	//   ....[24]....
        /*089c*/ 	.word	0x000095a0


	//   ....[25]....
        /*08a0*/ 	.word	0x00009880


	//   ....[26]....
        /*08a4*/ 	.word	0x0000aae0


	//   ....[27]....
        /*08a8*/ 	.word	0x0000abf0


	//   ....[28]....
        /*08ac*/ 	.word	0x0000b4f0


	//   ....[29]....
        /*08b0*/ 	.word	0x0000b560


	//   ....[30]....
        /*08b4*/ 	.word	0x0000cdb0


	//   ....[31]....
        /*08b8*/ 	.word	0x0000d030


	//   ....[32]....
        /*08bc*/ 	.word	0x0000dd00


	//   ....[33]....
        /*08c0*/ 	.word	0x0000de60


	//   ....[34]....
        /*08c4*/ 	.word	0x0000e530


	//   ....[35]....
        /*08c8*/ 	.word	0x0000e5a0


	//   ....[36]....
        /*08cc*/ 	.word	0x0000ff30


	//   ....[37]....
        /*08d0*/ 	.word	0x0000ff50


	//   ....[38]....
        /*08d4*/ 	.word	0x00010470


	//   ....[39]....
        /*08d8*/ 	.word	0x00010590


	//   ....[40]....
        /*08dc*/ 	.word	0x00011f80


	//   ....[41]....
        /*08e0*/ 	.word	0x00012200


	//   ....[42]....
        /*08e4*/ 	.word	0x00012ec0


	//   ....[43]....
        /*08e8*/ 	.word	0x00012f70


	//   ....[44]....
        /*08ec*/ 	.word	0x000136b0


	//   ....[45]....
        /*08f0*/ 	.word	0x000136f0


	//   ....[46]....
        /*08f4*/ 	.word	0x00014740


	//   ....[47]....
        /*08f8*/ 	.word	0x00014780


	//   ....[48]....
        /*08fc*/ 	.word	0x00014860


	//   ....[49]....
        /*0900*/ 	.word	0x00014b10


	//   ....[50]....
        /*0904*/ 	.word	0x00015780


	//   ....[51]....
        /*0908*/ 	.word	0x000157c0


	//   ....[52]....
        /*090c*/ 	.word	0x000157f0


	//   ....[53]....
        /*0910*/ 	.word	0x00015820


	//   ....[54]....
        /*0914*/ 	.word	0x00015c70


	//   ....[55]....
        /*0918*/ 	.word	0x00015cb0


	//   ....[56]....
        /*091c*/ 	.word	0x00015cd0


	//   ....[57]....
        /*0920*/ 	.word	0x00015d10


	//   ....[58]....
        /*0924*/ 	.word	0x00015d30


	//   ....[59]....
        /*0928*/ 	.word	0x00015d50


	//   ....[60]....
        /*092c*/ 	.word	0x00015d70


	//   ....[61]....
        /*0930*/ 	.word	0x00015da0


	//   ....[62]....
        /*0934*/ 	.word	0x000165c0


	//   ....[63]....
        /*0938*/ 	.word	0x000165f0


	//   ....[64]....
        /*093c*/ 	.word	0x00016610


	//   ....[65]....
        /*0940*/ 	.word	0x00016640


	//   ....[66]....
        /*0944*/ 	.word	0x00016670


	//   ....[67]....
        /*0948*/ 	.word	0x00016680


	//   ....[68]....
        /*094c*/ 	.word	0x000166b0


	//   ....[69]....
        /*0950*/ 	.word	0x00016720


	//   ....[70]....
        /*0954*/ 	.word	0x00016840


	//   ....[71]....
        /*0958*/ 	.word	0x00016a30


	//   ....[72]....
        /*095c*/ 	.word	0x00016a60


	//   ....[73]....
        /*0960*/ 	.word	0x00016a90


	//   ....[74]....
        /*0964*/ 	.word	0x00016ac0


	//   ....[75]....
        /*0968*/ 	.word	0x00016af0


	//   ....[76]....
        /*096c*/ 	.word	0x00016b20


	//   ....[77]....
        /*0970*/ 	.word	0x00016c90


	//   ....[78]....
        /*0974*/ 	.word	0x00016cc0


	//   ....[79]....
        /*0978*/ 	.word	0x00016cf0


	//   ....[80]....
        /*097c*/ 	.word	0x00016d20


	//   ....[81]....
        /*0980*/ 	.word	0x00016d50


	//   ....[82]....
        /*0984*/ 	.word	0x00016d80


	//   ....[83]....
        /*0988*/ 	.word	0x00016e20


	//   ....[84]....
        /*098c*/ 	.word	0x00016e80


	//   ....[85]....
        /*0990*/ 	.word	0x00016f20


	//   ....[86]....
        /*0994*/ 	.word	0x00017fb0


	//   ....[87]....
        /*0998*/ 	.word	0x00019630


	//   ....[88]....
        /*099c*/ 	.word	0x0001a230


	//   ....[89]....
        /*09a0*/ 	.word	0x0001a240


	//   ....[90]....
        /*09a4*/ 	.word	0x0001a260


	//   ....[91]....
        /*09a8*/ 	.word	0x0001a2f0


	//   ....[92]....
        /*09ac*/ 	.word	0x0001a300


	//   ....[93]....
        /*09b0*/ 	.word	0x0001a370


	//   ....[94]....
        /*09b4*/ 	.word	0x0001a380


	//   ....[95]....
        /*09b8*/ 	.word	0x0001a3f0


	//   ....[96]....
        /*09bc*/ 	.word	0x0001a400


	//   ....[97]....
        /*09c0*/ 	.word	0x0001a470


	//   ....[98]....
        /*09c4*/ 	.word	0x0001a480


	//   ....[99]....
        /*09c8*/ 	.word	0x0001a4f0


	//   ....[100]....
        /*09cc*/ 	.word	0x0001a500


	//   ....[101]....
        /*09d0*/ 	.word	0x0001a570


	//   ....[102]....
        /*09d4*/ 	.word	0x0001a580


	//   ....[103]....
        /*09d8*/ 	.word	0x0001a590


	//   ....[104]....
        /*09dc*/ 	.word	0x0001a5d0


	//   ....[105]....
        /*09e0*/ 	.word	0x0001a5f0


	//   ....[106]....
        /*09e4*/ 	.word	0x0001a640


	//   ....[107]....
        /*09e8*/ 	.word	0x0001a700


	//   ....[108]....
        /*09ec*/ 	.word	0x0001a710


	//   ....[109]....
        /*09f0*/ 	.word	0x0001a780


	//   ....[110]....
        /*09f4*/ 	.word	0x0001a790


	//   ....[111]....
        /*09f8*/ 	.word	0x0001a7a0


	//   ....[112]....
        /*09fc*/ 	.word	0x0001c710


	//   ....[113]....
        /*0a00*/ 	.word	0x0001c760


	//   ....[114]....
        /*0a04*/ 	.word	0x0001c790


	//   ....[115]....
        /*0a08*/ 	.word	0x0001c7c0


	//   ....[116]....
        /*0a0c*/ 	.word	0x0001c7d0


	//   ....[117]....
        /*0a10*/ 	.word	0x0001c800


	//   ....[118]....
        /*0a14*/ 	.word	0x0001c830


	//   ....[119]....
        /*0a18*/ 	.word	0x0001c860


	//   ....[120]....
        /*0a1c*/ 	.word	0x0001c9e0


	//   ....[121]....
        /*0a20*/ 	.word	0x0001ca10


	//   ....[122]....
        /*0a24*/ 	.word	0x0001ca40


	//   ....[123]....
        /*0a28*/ 	.word	0x0001ca70


	//   ....[124]....
        /*0a2c*/ 	.word	0x0001caa0


	//   ....[125]....
        /*0a30*/ 	.word	0x0001cad0


	//   ....[126]....
        /*0a34*/ 	.word	0x0001cb90


	//   ....[127]....
        /*0a38*/ 	.word	0x0001cbb0


	//   ....[128]....
        /*0a3c*/ 	.word	0x0001cc20


	//   ....[129]....
        /*0a40*/ 	.word	0x0001d2c0


	//   ....[130]....
        /*0a44*/ 	.word	0x0001d720


	//   ....[131]....
        /*0a48*/ 	.word	0x0001d7d0


	//   ....[132]....
        /*0a4c*/ 	.word	0x0001d860


	//   ....[133]....
        /*0a50*/ 	.word	0x0001d8b0


	//   ....[134]....
        /*0a54*/ 	.word	0x0001d900


	//   ....[135]....
        /*0a58*/ 	.word	0x0001d990


	//   ....[136]....
        /*0a5c*/ 	.word	0x0001da20


	//   ....[137]....
        /*0a60*/ 	.word	0x0001da70


	//   ....[138]....
        /*0a64*/ 	.word	0x0001dac0


	//   ....[139]....
        /*0a68*/ 	.word	0x0001dbb0


	//   ....[140]....
        /*0a6c*/ 	.word	0x0001dc60


	//   ....[141]....
        /*0a70*/ 	.word	0x0001dcb0


	//   ....[142]....
        /*0a74*/ 	.word	0x0001dd00


	//   ....[143]....
        /*0a78*/ 	.word	0x0001de90


	//   ....[144]....
        /*0a7c*/ 	.word	0x0001dfc0


	//   ....[145]....
        /*0a80*/ 	.word	0x0001e070


	//   ....[146]....
        /*0a84*/ 	.word	0x0001e0c0


	//   ....[147]....
        /*0a88*/ 	.word	0x0001e430


	//   ....[148]....
        /*0a8c*/ 	.word	0x0001e4d0


	//   ....[149]....
        /*0a90*/ 	.word	0x0001e530


	//   ....[150]....
        /*0a94*/ 	.word	0x0001e5a0


	//   ....[151]....
        /*0a98*/ 	.word	0x0001e600


	//   ....[152]....
        /*0a9c*/ 	.word	0x0001e670


	//   ....[153]....
        /*0aa0*/ 	.word	0x0001e730


	//   ....[154]....
        /*0aa4*/ 	.word	0x0001e790


	//   ....[155]....
        /*0aa8*/ 	.word	0x0001e850


	//   ....[156]....
        /*0aac*/ 	.word	0x0001eb30


	//   ....[157]....
        /*0ab0*/ 	.word	0x0001ed10


	//   ....[158]....
        /*0ab4*/ 	.word	0x0001ed60


	//   ....[159]....
        /*0ab8*/ 	.word	0x0001edc0


	//   ....[160]....
        /*0abc*/ 	.word	0x0001ee90


	//   ....[161]....
        /*0ac0*/ 	.word	0x0001eef0


	//   ....[162]....
        /*0ac4*/ 	.word	0x0001efd0


	//   ....[163]....
        /*0ac8*/ 	.word	0x0001f030


	//   ....[164]....
        /*0acc*/ 	.word	0x0001f110


	//   ....[165]....
        /*0ad0*/ 	.word	0x0001f170


	//   ....[166]....
        /*0ad4*/ 	.word	0x0001f250


	//   ....[167]....
        /*0ad8*/ 	.word	0x0001f2b0


	//   ....[168]....
        /*0adc*/ 	.word	0x0001f390


	//   ....[169]....
        /*0ae0*/ 	.word	0x0001f3f0


	//   ....[170]....
        /*0ae4*/ 	.word	0x0001f4d0


	//   ....[171]....
        /*0ae8*/ 	.word	0x0001f530


	//   ....[172]....
        /*0aec*/ 	.word	0x0001f620


	//   ....[173]....
        /*0af0*/ 	.word	0x0001f690


	//   ....[174]....
        /*0af4*/ 	.word	0x0001f760


	//   ....[175]....
        /*0af8*/ 	.word	0x0001f7c0


	//   ....[176]....
        /*0afc*/ 	.word	0x0001f8b0


	//   ....[177]....
        /*0b00*/ 	.word	0x0001f910


	//   ....[178]....
        /*0b04*/ 	.word	0x0001f9e0


	//   ....[179]....
        /*0b08*/ 	.word	0x0001fa40


	//   ....[180]....
        /*0b0c*/ 	.word	0x0001fb00


	//   ....[181]....
        /*0b10*/ 	.word	0x0001fe10


	//   ....[182]....
        /*0b14*/ 	.word	0x0001feb0


	//   ....[183]....
        /*0b18*/ 	.word	0x0001ffd0


	//   ....[184]....
        /*0b1c*/ 	.word	0x00020040


	//   ....[185]....
        /*0b20*/ 	.word	0x000200b0


	//   ....[186]....
        /*0b24*/ 	.word	0x00020120


	//   ....[187]....
        /*0b28*/ 	.word	0x00020190


	//   ....[188]....
        /*0b2c*/ 	.word	0x00020210


	//   ....[189]....
        /*0b30*/ 	.word	0x000202a0


	//   ....[190]....
        /*0b34*/ 	.word	0x00020330


	//   ....[191]....
        /*0b38*/ 	.word	0x000203a0


	//   ....[192]....
        /*0b3c*/ 	.word	0x00020410


	//   ....[193]....
        /*0b40*/ 	.word	0x00020480


	//   ....[194]....
        /*0b44*/ 	.word	0x00020500


	//   ....[195]....
        /*0b48*/ 	.word	0x00020570


	//   ....[196]....
        /*0b4c*/ 	.word	0x00020610


	//   ....[197]....
        /*0b50*/ 	.word	0x000206a0


	//   ....[198]....
        /*0b54*/ 	.word	0x000207c0


	//----- nvinfo : EIATTR_REG_RECONFIG
	.align		4
.L_1641:
        /*0b58*/ 	.byte	0x01, 0x54
	.zero		2


	//----- nvinfo : EIATTR_SYSCALL_OFFSETS
	.align		4
        /*0b5c*/ 	.byte	0x04, 0x46
        /*0b5e*/ 	.short	(.L_1643 - .L_1642)


	//   ....[0]....
.L_1642:
        /*0b60*/ 	.word	0x00001b90


	//   ....[1]....
        /*0b64*/ 	.word	0x00001ce0


	//   ....[2]....
        /*0b68*/ 	.word	0x00006110


	//   ....[3]....
        /*0b6c*/ 	.word	0x00006430


	//   ....[4]....
        /*0b70*/ 	.word	0x00019290


	//   ....[5]....
        /*0b74*/ 	.word	0x000193e0


	//   ....[6]....
        /*0b78*/ 	.word	0x000194d0


	//   ....[7]....
        /*0b7c*/ 	.word	0x00019d00


	//----- nvinfo : EIATTR_MBARRIER_INSTR_OFFSETS
	.align		4
.L_1643:
        /*0b80*/ 	.byte	0x04, 0x39
        /*0b82*/ 	.short	(.L_1645 - .L_1644)


	//   ....[0]....
.L_1644:
        /*0b84*/ 	.word	0x000002d0
        /*0b88*/ 	.word	0x000000ff
        /*0b8c*/ 	.word	0x00016800
        /*0b90*/ 	.short	0x0100
        /*0b92*/ 	.byte	0x08
	.zero		1


	//   ....[1]....
        /*0b94*/ 	.word	0x000002e0
        /*0b98*/ 	.word	0x000000ff
        /*0b9c*/ 	.word	0x00016820
        /*0ba0*/ 	.short	0x0100
        /*0ba2*/ 	.byte	0x08
	.zero		1


	//   ....[2]....
        /*0ba4*/ 	.word	0x000003d0
        /*0ba8*/ 	.word	0x000000ff
        /*0bac*/ 	.word	0x00016830
        /*0bb0*/ 	.short	0x0100
        /*0bb2*/ 	.byte	0x08
	.zero		1


	//   ....[3]....
        /*0bb4*/ 	.word	0x000003e0
        /*0bb8*/ 	.word	0x000000ff
        /*0bbc*/ 	.word	0x00016840
        /*0bc0*/ 	.short	0x0100
        /*0bc2*/ 	.byte	0x08
	.zero		1


	//   ....[4]....
        /*0bc4*/ 	.word	0x000003f0
        /*0bc8*/ 	.word	0x000000ff
        /*0bcc*/ 	.word	0x00016838
        /*0bd0*/ 	.short	0x0100
        /*0bd2*/ 	.byte	0x08
	.zero		1


	//   ....[5]....
        /*0bd4*/ 	.word	0x00000400
        /*0bd8*/ 	.word	0x000000ff
        /*0bdc*/ 	.word	0x00016848
        /*0be0*/ 	.short	0x0100
        /*0be2*/ 	.byte	0x08
	.zero		1


	//   ....[6]....
        /*0be4*/ 	.word	0x00000530
        /*0be8*/ 	.word	0x000000ff
        /*0bec*/ 	.word	0x00016850
        /*0bf0*/ 	.short	0x0100
        /*0bf2*/ 	.byte	0x08
	.zero		1


	//   ....[7]....
        /*0bf4*/ 	.word	0x00000540
        /*0bf8*/ 	.word	0x000000ff
        /*0bfc*/ 	.word	0x00016860
        /*0c00*/ 	.short	0x0100
        /*0c02*/ 	.byte	0x08
	.zero		1


	//   ....[8]....
        /*0c04*/ 	.word	0x00000550
        /*0c08*/ 	.word	0x000000ff
        /*0c0c*/ 	.word	0x00016858
        /*0c10*/ 	.short	0x0100
        /*0c12*/ 	.byte	0x08
	.zero		1


	//   ....[9]....
        /*0c14*/ 	.word	0x00000560
        /*0c18*/ 	.word	0x000000ff
        /*0c1c*/ 	.word	0x00016868
        /*0c20*/ 	.short	0x0100
        /*0c22*/ 	.byte	0x08
	.zero		1


	//   ....[10]....
        /*0c24*/ 	.word	0x00000650
        /*0c28*/ 	.word	0x000000ff
        /*0c2c*/ 	.word	0x00016870
        /*0c30*/ 	.short	0x0100
        /*0c32*/ 	.byte	0x06
	.zero		1


	//   ....[11]....
        /*0c34*/ 	.word	0x00000660
        /*0c38*/ 	.word	0x000000ff
        /*0c3c*/ 	.word	0x00016880
        /*0c40*/ 	.short	0x0100
        /*0c42*/ 	.byte	0x06
	.zero		1


	//   ....[12]....
        /*0c44*/ 	.word	0x00000670
        /*0c48*/ 	.word	0x000000ff
        /*0c4c*/ 	.word	0x00016878
        /*0c50*/ 	.short	0x0100
        /*0c52*/ 	.byte	0x06
	.zero		1


	//   ....[13]....
        /*0c54*/ 	.word	0x00000680
        /*0c58*/ 	.word	0x000000ff
        /*0c5c*/ 	.word	0x00016888
        /*0c60*/ 	.short	0x0100
        /*0c62*/ 	.byte	0x06
	.zero		1


	//   ....[14]....
        /*0c64*/ 	.word	0x000007b0
        /*0c68*/ 	.word	0x000000ff
        /*0c6c*/ 	.word	0x00016890
        /*0c70*/ 	.short	0x0100
        /*0c72*/ 	.byte	0x08
	.zero		1


	//   ....[15]....
        /*0c74*/ 	.word	0x000007c0
        /*0c78*/ 	.word	0x000000ff
        /*0c7c*/ 	.word	0x000168a0
        /*0c80*/ 	.short	0x0100
        /*0c82*/ 	.byte	0x08
	.zero		1


	//   ....[16]....
        /*0c84*/ 	.word	0x000007d0
        /*0c88*/ 	.word	0x000000ff
        /*0c8c*/ 	.word	0x00016898
        /*0c90*/ 	.short	0x0100
        /*0c92*/ 	.byte	0x08
	.zero		1


	//   ....[17]....
        /*0c94*/ 	.word	0x000007e0
        /*0c98*/ 	.word	0x000000ff
        /*0c9c*/ 	.word	0x000168a8
        /*0ca0*/ 	.short	0x0100
        /*0ca2*/ 	.byte	0x08
	.zero		1


	//   ....[18]....
        /*0ca4*/ 	.word	0x00000910
        /*0ca8*/ 	.word	0x000000ff
        /*0cac*/ 	.word	0x000168b0
        /*0cb0*/ 	.short	0x0100
        /*0cb2*/ 	.byte	0x08
	.zero		1


	//   ....[19]....
        /*0cb4*/ 	.word	0x00000920
        /*0cb8*/ 	.word	0x000000ff
        /*0cbc*/ 	.word	0x000168c0
        /*0cc0*/ 	.short	0x0100
        /*0cc2*/ 	.byte	0x08
	.zero		1


	//   ....[20]....
        /*0cc4*/ 	.word	0x00000930
        /*0cc8*/ 	.word	0x000000ff
        /*0ccc*/ 	.word	0x000168b8
        /*0cd0*/ 	.short	0x0100
        /*0cd2*/ 	.byte	0x08
	.zero		1


	//   ....[21]....
        /*0cd4*/ 	.word	0x00000940
        /*0cd8*/ 	.word	0x000000ff
        /*0cdc*/ 	.word	0x000168c8
        /*0ce0*/ 	.short	0x0100
        /*0ce2*/ 	.byte	0x08
	.zero		1


	//   ....[22]....
        /*0ce4*/ 	.word	0x00002ed0
        /*0ce8*/ 	.word	0x0000004f
        /*0cec*/ 	.word	0x00016890
        /*0cf0*/ 	.short	0x010a
        /*0cf2*/ 	.byte	0x3f
	.zero		1


	//   ....[23]....
        /*0cf4*/ 	.word	0x00004120
        /*0cf8*/ 	.word	0x0000004f
        /*0cfc*/ 	.word	0x00016890
        /*0d00*/ 	.short	0x010a
        /*0d02*/ 	.byte	0x3f
	.zero		1


	//   ....[24]....
        /*0d04*/ 	.word	0x00005230
        /*0d08*/ 	.word	0x0000004f
        /*0d0c*/ 	.word	0x00016890
        /*0d10*/ 	.short	0x010a
        /*0d12*/ 	.byte	0x3f
	.zero		1


	//   ....[25]....
        /*0d14*/ 	.word	0x00005440
        /*0d18*/ 	.word	0x0000000c
        /*0d1c*/ 	.word	0x00000000
        /*0d20*/ 	.short	0x0101
        /*0d22*/ 	.byte	0x3f
	.zero		1


	//   ....[26]....
        /*0d24*/ 	.word	0x00005480
        /*0d28*/ 	.word	0x0000004f
        /*0d2c*/ 	.word	0x000168b0
        /*0d30*/ 	.short	0x010a
        /*0d32*/ 	.byte	0x3f
	.zero		1


	//   ....[27]....
        /*0d34*/ 	.word	0x00005850
        /*0d38*/ 	.word	0x0000004f
        /*0d3c*/ 	.word	0x00000000
        /*0d40*/ 	.short	0x0101
        /*0d42*/ 	.byte	0x3f
	.zero		1


	//   ....[28]....
        /*0d44*/ 	.word	0x000061b0
        /*0d48*/ 	.word	0x00000002
        /*0d4c*/ 	.word	0x00016800
        /*0d50*/ 	.short	0x010a
        /*0d52*/ 	.byte	0x3f
	.zero		1


	//   ....[29]....
        /*0d54*/ 	.word	0x00006200
        /*0d58*/ 	.word	0x00000002
        /*0d5c*/ 	.word	0x00016800
        /*0d60*/ 	.short	0x010a
        /*0d62*/ 	.byte	0x3f
	.zero		1


	//   ....[30]....
        /*0d64*/ 	.word	0x00006d00
        /*0d68*/ 	.word	0x00000002
        /*0d6c*/ 	.word	0x00016800
        /*0d70*/ 	.short	0x010a
        /*0d72*/ 	.byte	0x3f
	.zero		1


	//   ....[31]....
        /*0d74*/ 	.word	0x00008210
        /*0d78*/ 	.word	0x00000002
        /*0d7c*/ 	.word	0x00016800
        /*0d80*/ 	.short	0x010a
        /*0d82*/ 	.byte	0x3f
	.zero		1


	//   ....[32]....
        /*0d84*/ 	.word	0x00009110
        /*0d88*/ 	.word	0x00000007
        /*0d8c*/ 	.word	0x00016830
        /*0d90*/ 	.short	0x010a
        /*0d92*/ 	.byte	0x3f
	.zero		1


	//   ....[33]....
        /*0d94*/ 	.word	0x00009180
        /*0d98*/ 	.word	0x00000007
        /*0d9c*/ 	.word	0x00016830
        /*0da0*/ 	.short	0x010a
        /*0da2*/ 	.byte	0x3f
	.zero		1


	//   ....[34]....
        /*0da4*/ 	.word	0x000096a0
        /*0da8*/ 	.word	0x00000004
        /*0dac*/ 	.word	0x00000000
        /*0db0*/ 	.short	0x0101
        /*0db2*/ 	.byte	0x3f
	.zero		1


	//   ....[35]....
        /*0db4*/ 	.word	0x0000c530
        /*0db8*/ 	.word	0x0000000b
        /*0dbc*/ 	.word	0x00016830
        /*0dc0*/ 	.short	0x010a
        /*0dc2*/ 	.byte	0x3f
	.zero		1


	//   ....[36]....
        /*0dc4*/ 	.word	0x0000c580
        /*0dc8*/ 	.word	0x0000000b
        /*0dcc*/ 	.word	0x00016830
        /*0dd0*/ 	.short	0x010a
        /*0dd2*/ 	.byte	0x3f
	.zero		1


	//   ....[37]....
        /*0dd4*/ 	.word	0x0000c890
        /*0dd8*/ 	.word	0x0000000b
        /*0ddc*/ 	.word	0x00016850
        /*0de0*/ 	.short	0x010a
        /*0de2*/ 	.byte	0x3f
	.zero		1


	//   ....[38]....
        /*0de4*/ 	.word	0x0000c8d0
        /*0de8*/ 	.word	0x0000000b
        /*0dec*/ 	.word	0x00016850
        /*0df0*/ 	.short	0x010a
        /*0df2*/ 	.byte	0x3f
	.zero		1


	//   ....[39]....
        /*0df4*/ 	.word	0x0000ce10
        /*0df8*/ 	.word	0x0000000a
        /*0dfc*/ 	.word	0x00000000
        /*0e00*/ 	.short	0x0101
        /*0e02*/ 	.byte	0x3f
	.zero		1


	//   ....[40]....
        /*0e04*/ 	.word	0x0000e750
        /*0e08*/ 	.word	0x00000022
        /*0e0c*/ 	.word	0x00000000
        /*0e10*/ 	.short	0x0101
        /*0e12*/ 	.byte	0x3f
	.zero		1


	//   ....[41]....
        /*0e14*/ 	.word	0x0000f7f0
        /*0e18*/ 	.word	0x00000000
        /*0e1c*/ 	.word	0x00016830
        /*0e20*/ 	.short	0x010a
        /*0e22*/ 	.byte	0x3f
	.zero		1


	//   ....[42]....
        /*0e24*/ 	.word	0x0000f840
        /*0e28*/ 	.word	0x00000000
        /*0e2c*/ 	.word	0x00016830
        /*0e30*/ 	.short	0x010a
        /*0e32*/ 	.byte	0x3f
	.zero		1


	//   ....[43]....
        /*0e34*/ 	.word	0x0000fb50
        /*0e38*/ 	.word	0x00000003
        /*0e3c*/ 	.word	0x00016850
        /*0e40*/ 	.short	0x010a
        /*0e42*/ 	.byte	0x3f
	.zero		1


	//   ....[44]....
        /*0e44*/ 	.word	0x0000fb90
        /*0e48*/ 	.word	0x00000003
        /*0e4c*/ 	.word	0x00016850
        /*0e50*/ 	.short	0x010a
        /*0e52*/ 	.byte	0x3f
	.zero		1


	//   ....[45]....
        /*0e54*/ 	.word	0x00010c40
        /*0e58*/ 	.word	0x0000002e
        /*0e5c*/ 	.word	0x00000000
        /*0e60*/ 	.short	0x0101
        /*0e62*/ 	.byte	0x3f
	.zero		1


	//   ....[46]....
        /*0e64*/ 	.word	0x00010c60
        /*0e68*/ 	.word	0x00000032
        /*0e6c*/ 	.word	0x00000000
        /*0e70*/ 	.short	0x0101
        /*0e72*/ 	.byte	0x3f
	.zero		1


	//   ....[47]....
        /*0e74*/ 	.word	0x00011720
        /*0e78*/ 	.word	0x00000000
        /*0e7c*/ 	.word	0x00016830
        /*0e80*/ 	.short	0x010a
        /*0e82*/ 	.byte	0x3f
	.zero		1


	//   ....[48]....
        /*0e84*/ 	.word	0x00011770
        /*0e88*/ 	.word	0x00000000
        /*0e8c*/ 	.word	0x00016830
        /*0e90*/ 	.short	0x010a
        /*0e92*/ 	.byte	0x3f
	.zero		1


	//   ....[49]....
        /*0e94*/ 	.word	0x00011a80
        /*0e98*/ 	.word	0x00000003
        /*0e9c*/ 	.word	0x00016850
        /*0ea0*/ 	.short	0x010a
        /*0ea2*/ 	.byte	0x3f
	.zero		1


	//   ....[50]....
        /*0ea4*/ 	.word	0x00011ac0
        /*0ea8*/ 	.word	0x00000003
        /*0eac*/ 	.word	0x00016850
        /*0eb0*/ 	.short	0x010a
        /*0eb2*/ 	.byte	0x3f
	.zero		1


	//   ....[51]....
        /*0eb4*/ 	.word	0x00012040
        /*0eb8*/ 	.word	0x00000003
        /*0ebc*/ 	.word	0x00000000
        /*0ec0*/ 	.short	0x0101
        /*0ec2*/ 	.byte	0x3f
	.zero		1


	//   ....[52]....
        /*0ec4*/ 	.word	0x00013b20
        /*0ec8*/ 	.word	0x00000022
        /*0ecc*/ 	.word	0x00000000
        /*0ed0*/ 	.short	0x0101
        /*0ed2*/ 	.byte	0x3f
	.zero		1


	//   ....[53]....
        /*0ed4*/ 	.word	0x00014630
        /*0ed8*/ 	.word	0x0000000b
        /*0edc*/ 	.word	0x00016850
        /*0ee0*/ 	.short	0x010a
        /*0ee2*/ 	.byte	0x3f
	.zero		1


	//   ....[54]....
        /*0ee4*/ 	.word	0x000146a0
        /*0ee8*/ 	.word	0x0000000b
        /*0eec*/ 	.word	0x00016850
        /*0ef0*/ 	.short	0x010a
        /*0ef2*/ 	.byte	0x3f
	.zero		1


	//   ....[55]....
        /*0ef4*/ 	.word	0x00014c90
        /*0ef8*/ 	.word	0x00000004
        /*0efc*/ 	.word	0x00000000
        /*0f00*/ 	.short	0x0101
        /*0f02*/ 	.byte	0x3f
	.zero		1


	//   ....[56]....
        /*0f04*/ 	.word	0x00015d40
        /*0f08*/ 	.word	0x00000000
        /*0f0c*/ 	.word	0x00000000
        /*0f10*/ 	.short	0x0101
        /*0f12*/ 	.byte	0x3f
	.zero		1


	//   ....[57]....
        /*0f14*/ 	.word	0x00018090
        /*0f18*/ 	.word	0x00000016
        /*0f1c*/ 	.word	0x00016820
        /*0f20*/ 	.short	0x010a
        /*0f22*/ 	.byte	0x3f
	.zero		1


	//   ....[58]....
        /*0f24*/ 	.word	0x00018140
        /*0f28*/ 	.word	0x00000005
        /*0f2c*/ 	.word	0x000168a0
        /*0f30*/ 	.short	0x010a
        /*0f32*/ 	.byte	0x3f
	.zero		1


	//   ....[59]....
        /*0f34*/ 	.word	0x00018380
        /*0f38*/ 	.word	0x00000005
        /*0f3c*/ 	.word	0x000168c0
        /*0f40*/ 	.short	0x010a
        /*0f42*/ 	.byte	0x3f
	.zero		1


	//   ....[60]....
        /*0f44*/ 	.word	0x000186e0
        /*0f48*/ 	.word	0x00000005
        /*0f4c*/ 	.word	0x000168a0
        /*0f50*/ 	.short	0x010a
        /*0f52*/ 	.byte	0x3f
	.zero		1


	//   ....[61]....
        /*0f54*/ 	.word	0x00018900
        /*0f58*/ 	.word	0x00000005
        /*0f5c*/ 	.word	0x000168c0
        /*0f60*/ 	.short	0x010a
        /*0f62*/ 	.byte	0x3f
	.zero		1


	//   ....[62]....
        /*0f64*/ 	.word	0x00019850
        /*0f68*/ 	.word	0x00000000
        /*0f6c*/ 	.word	0x00016840
        /*0f70*/ 	.short	0x010a
        /*0f72*/ 	.byte	0x3f
	.zero		1


	//   ....[63]....
        /*0f74*/ 	.word	0x0001a890
        /*0f78*/ 	.word	0x00000016
        /*0f7c*/ 	.word	0x00016800
        /*0f80*/ 	.short	0x0107
        /*0f82*/ 	.byte	0x3f
	.zero		1


	//   ....[64]....
        /*0f84*/ 	.word	0x0001a990
        /*0f88*/ 	.word	0x00000016
        /*0f8c*/ 	.word	0x00016800
        /*0f90*/ 	.short	0x0101
        /*0f92*/ 	.byte	0x3f
	.zero		1


	//   ....[65]....
        /*0f94*/ 	.word	0x0001a9c0
        /*0f98*/ 	.word	0x00000016
        /*0f9c*/ 	.word	0x00016820
        /*0fa0*/ 	.short	0x010a
        /*0fa2*/ 	.byte	0x3f
	.zero		1


	//   ....[66]....
        /*0fa4*/ 	.word	0x0001ad00
        /*0fa8*/ 	.word	0x00000002
        /*0fac*/ 	.word	0x00016840
        /*0fb0*/ 	.short	0x010a
        /*0fb2*/ 	.byte	0x3f
	.zero		1


	//   ....[67]....
        /*0fb4*/ 	.word	0x0001af80
        /*0fb8*/ 	.word	0x00000003
        /*0fbc*/ 	.word	0x00000060
        /*0fc0*/ 	.short	0x010a
        /*0fc2*/ 	.byte	0x3f
	.zero		1


	//   ....[68]....
        /*0fc4*/ 	.word	0x0001b4f0
        /*0fc8*/ 	.word	0x00000002
        /*0fcc*/ 	.word	0x00016840
        /*0fd0*/ 	.short	0x010a
        /*0fd2*/ 	.byte	0x3f
	.zero		1


	//   ....[69]....
        /*0fd4*/ 	.word	0x0001b770
        /*0fd8*/ 	.word	0x0000000a
        /*0fdc*/ 	.word	0x00000060
        /*0fe0*/ 	.short	0x010a
        /*0fe2*/ 	.byte	0x3f
	.zero		1


	//   ....[70]....
        /*0fe4*/ 	.word	0x0001bc10
        /*0fe8*/ 	.word	0x00000002
        /*0fec*/ 	.word	0x00016840
        /*0ff0*/ 	.short	0x010a
        /*0ff2*/ 	.byte	0x3f
	.zero		1


	//   ....[71]....
        /*0ff4*/ 	.word	0x0001bea0
        /*0ff8*/ 	.word	0x00000005
        /*0ffc*/ 	.word	0x00000060
        /*1000*/ 	.short	0x010a
        /*1002*/ 	.byte	0x3f
	.zero		1


	//   ....[72]....
        /*1004*/ 	.word	0x0001c2f0
        /*1008*/ 	.word	0x00000003
        /*100c*/ 	.word	0x00016860
        /*1010*/ 	.short	0x010a
        /*1012*/ 	.byte	0x3f
	.zero		1


	//   ....[73]....
        /*1014*/ 	.word	0x0001d240
        /*1018*/ 	.word	0x00000009
        /*101c*/ 	.word	0x00016820
        /*1020*/ 	.short	0x010a
        /*1022*/ 	.byte	0x3f
	.zero		1


	//   ....[74]....
        /*1024*/ 	.word	0x0001d3d0
        /*1028*/ 	.word	0x00000005
        /*102c*/ 	.word	0x00000000
        /*1030*/ 	.short	0x010a
        /*1032*/ 	.byte	0x3f
	.zero		1


	//   ....[75]....
        /*1034*/ 	.word	0x0001d440
        /*1038*/ 	.word	0x00000003
        /*103c*/ 	.word	0x00000000
        /*1040*/ 	.short	0x010a
        /*1042*/ 	.byte	0x3f
	.zero		1


	//   ....[76]....
        /*1044*/ 	.word	0x0001d4a0
        /*1048*/ 	.word	0x00000017
        /*104c*/ 	.word	0x00000000
        /*1050*/ 	.short	0x010a
        /*1052*/ 	.byte	0x3f
	.zero		1


	//   ....[77]....
        /*1054*/ 	.word	0x0001d4d0
        /*1058*/ 	.word	0x00000007
        /*105c*/ 	.word	0x00000000
        /*1060*/ 	.short	0x010a
        /*1062*/ 	.byte	0x3f
	.zero		1


	//   ....[78]....
        /*1064*/ 	.word	0x0001d530
        /*1068*/ 	.word	0x0000004f
        /*106c*/ 	.word	0x00016890
        /*1070*/ 	.short	0x010a
        /*1072*/ 	.byte	0x3f
	.zero		1


	//   ....[79]....
        /*1074*/ 	.word	0x0001d580
        /*1078*/ 	.word	0x0000004f
        /*107c*/ 	.word	0x00016890
        /*1080*/ 	.short	0x010a
        /*1082*/ 	.byte	0x3f
	.zero		1


	//   ....[80]....
        /*1084*/ 	.word	0x0001d5d0
        /*1088*/ 	.word	0x0000004f
        /*108c*/ 	.word	0x00016890
        /*1090*/ 	.short	0x010a
        /*1092*/ 	.byte	0x3f
	.zero		1


	//   ....[81]....
        /*1094*/ 	.word	0x0001d620
        /*1098*/ 	.word	0x0000004f
        /*109c*/ 	.word	0x000168b0
        /*10a0*/ 	.short	0x010a
        /*10a2*/ 	.byte	0x3f
	.zero		1


	//   ....[82]....
        /*10a4*/ 	.word	0x0001daf0
        /*10a8*/ 	.word	0x00000002
        /*10ac*/ 	.word	0x00016800
        /*10b0*/ 	.short	0x010a
        /*10b2*/ 	.byte	0x3f
	.zero		1


	//   ....[83]....
        /*10b4*/ 	.word	0x0001e0f0
        /*10b8*/ 	.word	0x00000002
        /*10bc*/ 	.word	0x00016800
        /*10c0*/ 	.short	0x010a
        /*10c2*/ 	.byte	0x3f
	.zero		1


	//   ....[84]....
        /*10c4*/ 	.word	0x0001e140
        /*10c8*/ 	.word	0x00000007
        /*10cc*/ 	.word	0x00016830
        /*10d0*/ 	.short	0x010a
        /*10d2*/ 	.byte	0x3f
	.zero		1


	//   ....[85]....
        /*10d4*/ 	.word	0x0001e190
        /*10d8*/ 	.word	0x0000000b
        /*10dc*/ 	.word	0x00016830
        /*10e0*/ 	.short	0x010a
        /*10e2*/ 	.byte	0x3f
	.zero		1


	//   ....[86]....
        /*10e4*/ 	.word	0x0001e1e0
        /*10e8*/ 	.word	0x0000000b
        /*10ec*/ 	.word	0x00016850
        /*10f0*/ 	.short	0x010a
        /*10f2*/ 	.byte	0x3f
	.zero		1


	//   ....[87]....
        /*10f4*/ 	.word	0x0001e230
        /*10f8*/ 	.word	0x00000000
        /*10fc*/ 	.word	0x00016830
        /*1100*/ 	.short	0x010a
        /*1102*/ 	.byte	0x3f
	.zero		1


	//   ....[88]....
        /*1104*/ 	.word	0x0001e280
        /*1108*/ 	.word	0x00000003
        /*110c*/ 	.word	0x00016850
        /*1110*/ 	.short	0x010a
        /*1112*/ 	.byte	0x3f
	.zero		1


	//   ....[89]....
        /*1114*/ 	.word	0x0001e2d0
        /*1118*/ 	.word	0x00000000
        /*111c*/ 	.word	0x00016830
        /*1120*/ 	.short	0x010a
        /*1122*/ 	.byte	0x3f
	.zero		1


	//   ....[90]....
        /*1124*/ 	.word	0x0001e320
        /*1128*/ 	.word	0x00000003
        /*112c*/ 	.word	0x00016850
        /*1130*/ 	.short	0x010a
        /*1132*/ 	.byte	0x3f
	.zero		1


	//   ....[91]....
        /*1134*/ 	.word	0x0001e370
        /*1138*/ 	.word	0x0000000b
        /*113c*/ 	.word	0x00016850
        /*1140*/ 	.short	0x010a
        /*1142*/ 	.byte	0x3f
	.zero		1


	//   ....[92]....
        /*1144*/ 	.word	0x0001e910
        /*1148*/ 	.word	0x00000016
        /*114c*/ 	.word	0x00016820
        /*1150*/ 	.short	0x010a
        /*1152*/ 	.byte	0x3f
	.zero		1


	//   ....[93]....
        /*1154*/ 	.word	0x0001e960
        /*1158*/ 	.word	0x00000005
        /*115c*/ 	.word	0x000168a0
        /*1160*/ 	.short	0x010a
        /*1162*/ 	.byte	0x3f
	.zero		1


	//   ....[94]....
        /*1164*/ 	.word	0x0001e9b0
        /*1168*/ 	.word	0x00000005
        /*116c*/ 	.word	0x000168c0
        /*1170*/ 	.short	0x010a
        /*1172*/ 	.byte	0x3f
	.zero		1


	//   ....[95]....
        /*1174*/ 	.word	0x0001ea00
        /*1178*/ 	.word	0x00000005
        /*117c*/ 	.word	0x000168a0
        /*1180*/ 	.short	0x010a
        /*1182*/ 	.byte	0x3f
	.zero		1


	//   ....[96]....
        /*1184*/ 	.word	0x0001ea50
        /*1188*/ 	.word	0x00000005
        /*118c*/ 	.word	0x000168c0
        /*1190*/ 	.short	0x010a
        /*1192*/ 	.byte	0x3f
	.zero		1


	//   ....[97]....
        /*1194*/ 	.word	0x0001ebf0
        /*1198*/ 	.word	0x00000000
        /*119c*/ 	.word	0x00016840
        /*11a0*/ 	.short	0x010a
        /*11a2*/ 	.byte	0x3f
	.zero		1


	//   ....[98]....
        /*11a4*/ 	.word	0x0001fb30
        /*11a8*/ 	.word	0x00000016
        /*11ac*/ 	.word	0x00016820
        /*11b0*/ 	.short	0x010a
        /*11b2*/ 	.byte	0x3f
	.zero		1


	//   ....[99]....
        /*11b4*/ 	.word	0x0001fb80
        /*11b8*/ 	.word	0x00000002
        /*11bc*/ 	.word	0x00016840
        /*11c0*/ 	.short	0x010a
        /*11c2*/ 	.byte	0x3f
	.zero		1


	//   ....[100]....
        /*11c4*/ 	.word	0x0001fbd0
        /*11c8*/ 	.word	0x00000003
        /*11cc*/ 	.word	0x00000060
        /*11d0*/ 	.short	0x010a
        /*11d2*/ 	.byte	0x3f
	.zero		1


	//   ....[101]....
        /*11d4*/ 	.word	0x0001fc20
        /*11d8*/ 	.word	0x00000002
        /*11dc*/ 	.word	0x00016840
        /*11e0*/ 	.short	0x010a
        /*11e2*/ 	.byte	0x3f
	.zero		1


	//   ....[102]....
        /*11e4*/ 	.word	0x0001fc70
        /*11e8*/ 	.word	0x0000000a
        /*11ec*/ 	.word	0x00000060
        /*11f0*/ 	.short	0x010a
        /*11f2*/ 	.byte	0x3f
	.zero		1


	//   ....[103]....
        /*11f4*/ 	.word	0x0001fcc0
        /*11f8*/ 	.word	0x00000002
        /*11fc*/ 	.word	0x00016840
        /*1200*/ 	.short	0x010a
        /*1202*/ 	.byte	0x3f
	.zero		1


	//   ....[104]....
        /*1204*/ 	.word	0x0001fd10
        /*1208*/ 	.word	0x00000005
        /*120c*/ 	.word	0x00000060
        /*1210*/ 	.short	0x010a
        /*1212*/ 	.byte	0x3f
	.zero		1


	//   ....[105]....
        /*1214*/ 	.word	0x0001fd60
        /*1218*/ 	.word	0x00000003
        /*121c*/ 	.word	0x00016860
        /*1220*/ 	.short	0x010a
        /*1222*/ 	.byte	0x3f
	.zero		1


	//   ....[106]....
        /*1224*/ 	.word	0x000206e0
        /*1228*/ 	.word	0x00000009
        /*122c*/ 	.word	0x00016820
        /*1230*/ 	.short	0x010a
        /*1232*/ 	.byte	0x3f
	.zero		1


	//   ....[107]....
        /*1234*/ 	.word	0x00020880
        /*1238*/ 	.word	0x00000005
        /*123c*/ 	.word	0x00000000
        /*1240*/ 	.short	0x010a
        /*1242*/ 	.byte	0x3f
	.zero		1


	//   ....[108]....
        /*1244*/ 	.word	0x000208d0
        /*1248*/ 	.word	0x00000003
        /*124c*/ 	.word	0x00000000
        /*1250*/ 	.short	0x010a
        /*1252*/ 	.byte	0x3f
	.zero		1


	//   ....[109]....
        /*1254*/ 	.word	0x00020920
        /*1258*/ 	.word	0x00000017
        /*125c*/ 	.word	0x00000000
        /*1260*/ 	.short	0x010a
        /*1262*/ 	.byte	0x3f
	.zero		1


	//----- nvinfo : EIATTR_NUM_MBARRIERS
	.align		4
.L_1645:
        /*1264*/ 	.byte	0x03, 0x38
        /*1266*/ 	.short	0x0016


	//----- nvinfo : EIATTR_EXIT_INSTR_OFFSETS
	.align		4
        /*1268*/ 	.byte	0x04, 0x1c
        /*126a*/ 	.short	(.L_1647 - .L_1646)


	//   ....[0]....
.L_1646:
        /*126c*/ 	.word	0x0001d520


	//----- nvinfo : EIATTR_MAX_THREADS
	.align		4
.L_1647:
        /*1270*/ 	.byte	0x04, 0x05
        /*1272*/ 	.short	(.L_1649 - .L_1648)
.L_1648:
        /*1274*/ 	.word	0x00000200
        /*1278*/ 	.word	0x00000001
        /*127c*/ 	.word	0x00000001


	//----- nvinfo : EIATTR_CRS_STACK_SIZE
	.align		4
.L_1649:
        /*1280*/ 	.byte	0x04, 0x1e
        /*1282*/ 	.short	(.L_1651 - .L_1650)
.L_1650:
        /*1284*/ 	.word	0x00000000


	//----- nvinfo : EIATTR_CBANK_PARAM_SIZE
	.align		4
.L_1651:
        /*1288*/ 	.byte	0x03, 0x19
        /*128a*/ 	.short	0x0af0


	//----- nvinfo : EIATTR_PARAM_CBANK
	.align		4
        /*128c*/ 	.byte	0x04, 0x0a
        /*128e*/ 	.short	(.L_1653 - .L_1652)
	.align		4
.L_1652:
        /*1290*/ 	.word	index@(.nv.constant0._ZN7cutlass13device_kernelIN5flash11enable_sm90INS1_16FlashAttnFwdSm90INS1_25CollectiveMainloopFwdSm90ILi2EN4cute5tupleIJNS5_1CILi1EEES8_S8_EEENS6_IJNS7_ILi192EEENS7_ILi128EEENS7_ILi64EEEEEELi64ENS_6half_tEfNS_4arch4Sm90ELb0ELb1ELb0ELb1ELb0ELb1ELb0ELb1ELb1ELb1ELb0ELb0EEENS1_21CollectiveEpilogueFwdINS6_IJSA_SC_SB_EEES9_SE_SG_Li384ELb1ELb1ELb0ELb0EEENS1_36VarlenDynamicPersistentTileSchedulerILi192ELi128ELi384ELi128ELb0ELb1ELb1ELb1ELb0ELb1EEEEEEEEEvNT_6ParamsE)
        /*1294*/ 	.short	0x0210
        /*1296*/ 	.short	0x0af0


	//----- nvinfo : EIATTR_SW_WAR
	.align		4
.L_1653:
        /*1298*/ 	.byte	0x04, 0x36
        /*129a*/ 	.short	(.L_1655 - .L_1654)
.L_1654:
        /*129c*/ 	.word	0x00000008
.L_1655:


//--------------------- .nv.info._ZN7cutlass13device_kernelIN5flash11enable_sm90INS1_16FlashAttnFwdSm90INS1_25CollectiveMainloopFwdSm90ILi2EN4cute5tupleIJNS5_1CILi1EEES8_S8_EEENS6_IJNS7_ILi192EEENS7_ILi128EEENS7_ILi64EEEEEELi64ENS_6half_tEfNS_4arch4Sm90ELb1ELb0ELb0ELb0ELb0ELb0ELb0ELb1ELb1ELb1ELb0ELb0EEENS1_21CollectiveEpilogueFwdINS6_IJSA_SC_SB_EEES9_SE_SG_Li384ELb0ELb1ELb0ELb0EEENS1_30DynamicPersistentTileSchedulerILi384ELi128ELb0ELb1ELb1EEEEEEEEEvNT_6ParamsE --------------------------
	.section	.nv.info._ZN7cutlass13device_kernelIN5flash11enable_sm90INS1_16FlashAttnFwdSm90INS1_25CollectiveMainloopFwdSm90ILi2EN4cute5tupleIJNS5_1CILi1EEES8_S8_EEENS6_IJNS7_ILi192EEENS7_ILi128EEENS7_ILi64EEEEEELi64ENS_6half_tEfNS_4arch4Sm90ELb1ELb0ELb0ELb0ELb0ELb0ELb0ELb1ELb1ELb1ELb0ELb0EEENS1_21CollectiveEpilogueFwdINS6_IJSA_SC_SB_EEES9_SE_SG_Li384ELb0ELb1ELb0ELb0EEENS1_30DynamicPersistentTileSchedulerILi384ELi128ELb0ELb1ELb1EEEEEEEEEvNT_6ParamsE,"",@"SHT_CUDA_INFO"
	.sectionflags	@""
	.align	4


	//----- nvinfo : EIATTR_CUDA_API_VERSION
	.align		4
        /*0000*/ 	.byte	0x04, 0x37
        /*0002*/ 	.short	(.L_1657 - .L_1656)
.L_1656:
        /*0004*/ 	.word	0x00000082


	//----- nvinfo : EIATTR_KPARAM_INFO
	.align		4
.L_1657:
        /*0008*/ 	.byte	0x04, 0x17
        /*000a*/ 	.short	(.L_1659 - .L_1658)
.L_1658:
        /*000c*/ 	.word	0x00000000
        /*0010*/ 	.short	0x0000
        /*0012*/ 	.short	0x0070
        /*0014*/ 	.byte	0x00, 0xf0, 0x01, 0x2a


	//----- nvinfo : EIATTR_SPARSE_MMA_MASK
	.align		4
.L_1659:
        /*0018*/ 	.byte	0x03, 0x50
        /*001a*/ 	.short	0x0000


	//----- nvinfo : EIATTR_MAXREG_COUNT
	.align		4
        /*001c*/ 	.byte	0x03, 0x1b
        /*001e*/ 	.short	0x0080


	//----- nvinfo : EIATTR_NUM_BARRIERS
	.align		4
        /*0020*/ 	.byte	0x02, 0x4c
        /*0022*/ 	.byte	0x10
	.zero		1


	//----- nvinfo : EIATTR_EXTERNS
	.align		4
        /*0024*/ 	.byte	0x04, 0x0f
        /*0026*/ 	.short	(.L_1661 - .L_1660)


	//   ....[0]....
	.align		4
.L_1660:
        /*0028*/ 	.word	index@(__assertfail)


	//----- nvinfo : EIATTR_ANNOTATIONS
	.align		4
.L_1661:
        /*002c*/ 	.byte	0x04, 0x55
        /*002e*/ 	.short	(.L_1663 - .L_1662)


	//   ....[0]....
.L_1662:
        /*0030*/ 	.word	0x00000001
        /*0034*/ 	.byte	0x70, 0x97, 0x00, 0x00, 0x01, 0x00, 0x00, 0x00, 0x80, 0x97, 0x00, 0x00, 0x01, 0x00, 0x00, 0x00
        /*0044*/ 	.byte	0x00, 0x98, 0x00, 0x00, 0x01, 0x00, 0x00, 0x00, 0x50, 0xb4, 0x00, 0x00, 0x01, 0x00, 0x00, 0x00
        /*0054*/ 	.byte	0x70, 0xb4, 0x00, 0x00, 0x01, 0x00, 0x00, 0x00, 0xb0, 0xce, 0x00, 0x00, 0x01, 0x00, 0x00, 0x00
        /*0064*/ 	.byte	0x50, 0xd0, 0x00, 0x00


	//----- nvinfo : EIATTR_MERCURY_ISA_VERSION
	.align		4
.L_1663:
        /*0068*/ 	.byte	0x03, 0x5f
        /*006a*/ 	.short	0x0101


	//----- nvinfo : EIATTR_INT_WARP_WIDE_INSTR_OFFSETS
	.align		4
        /*006c*/ 	.byte	0x04, 0x31
        /*006e*/ 	.short	(.L_1665 - .L_1664)


	//   ....[0]....
.L_1664:
        /*0070*/ 	.word	0x00000130


	//   ....[1]....
        /*0074*/ 	.word	0x00000170


	//   ....[2]....
        /*0078*/ 	.word	0x000001e0


	//   ....[3]....
        /*007c*/ 	.word	0x00009e10


	//   ....[4]....
        /*0080*/ 	.word	0x00009ea0


	//   ....[5]....
        /*0084*/ 	.word	0x0000cb20


	//   ....[6]....
        /*0088*/ 	.word	0x0000cbb0


	//----- nvinfo : EIATTR_COOP_GROUP_MASK_REGIDS
	.align		4
.L_1665:
        /*008c*/ 	.byte	0x04, 0x29
        /*008e*/ 	.short	(.L_1667 - .L_1666)


	//   ....[0]....
.L_1666:
        /*0090*/ 	.word	0xffffffff


	//   ....[1]....
        /*0094*/ 	.word	0xffffffff


	//   ....[2]....
        /*0098*/ 	.word	0xffffffff


	//   ....[3]....
        /*009c*/ 	.word	0xffffffff


	//   ....[4]....
        /*00a0*/ 	.word	0xffffffff


	//   ....[5]....
        /*00a4*/ 	.word	0xffffffff


	//   ....[6]....
        /*00a8*/ 	.word	0xffffffff


	//   ....[7]....
        /*00ac*/ 	.word	0xffffffff


	//   ....[8]....
        /*00b0*/ 	.word	0xffffffff


	//   ....[9]....
        /*00b4*/ 	.word	0xffffffff


	//   ....[10]....
        /*00b8*/ 	.word	0xffffffff


	//   ....[11]....
        /*00bc*/ 	.word	0xffffffff


	//   ....[12]....
        /*00c0*/ 	.word	0xffffffff


	//   ....[13]....
        /*00c4*/ 	.word	0xffffffff


	//   ....[14]....
        /*00c8*/ 	.word	0xffffffff


	//   ....[15]....
        /*00cc*/ 	.word	0xffffffff


	//   ....[16]....
        /*00d0*/ 	.word	0xffffffff


	//   ....[17]....
        /*00d4*/ 	.word	0xffffffff


	//   ....[18]....
        /*00d8*/ 	.word	0xffffffff


	//   ....[19]....
        /*00dc*/ 	.word	0xffffffff


	//   ....[20]....
        /*00e0*/ 	.word	0xffffffff


	//   ....[21]....
        /*00e4*/ 	.word	0xffffffff


	//   ....[22]....
        /*00e8*/ 	.word	0xffffffff


	//   ....[23]....
        /*00ec*/ 	.word	0xffffffff


	//   ....[24]....
        /*00f0*/ 	.word	0xffffffff


	//   ....[25]....
        /*00f4*/ 	.word	0xffffffff


	//   ....[26]....
        /*00f8*/ 	.word	0xffffffff


	//   ....[27]....
        /*00fc*/ 	.word	0xffffffff


	//   ....[28]....
        /*0100*/ 	.word	0xffffffff


	//   ....[29]....
        /*0104*/ 	.word	0xffffffff


	//   ....[30]....
        /*0108*/ 	.word	0xffffffff


	//   ....[31]....
        /*010c*/ 	.word	0xffffffff


	//   ....[32]....
        /*0110*/ 	.word	0xffffffff


	//   ....[33]....
        /*0114*/ 	.word	0xffffffff


	//   ....[34]....
        /*0118*/ 	.word	0xffffffff


	//   ....[35]....
        /*011c*/ 	.word	0xffffffff


	//   ....[36]....
        /*0120*/ 	.word	0xffffffff


	//   ....[37]....
        /*0124*/ 	.word	0xffffffff


	//   ....[38]....
        /*0128*/ 	.word	0xffffffff


	//   ....[39]....
        /*012c*/ 	.word	0xffffffff


	//   ....[40]....
        /*0130*/ 	.word	0xffffffff


	//   ....[41]....
        /*0134*/ 	.word	0xffffffff


	//   ....[42]....
        /*0138*/ 	.word	0xffffffff


	//   ....[43]....
        /*013c*/ 	.word	0xffffffff


	//   ....[44]....
        /*0140*/ 	.word	0xffffffff


	//   ....[45]....
        /*0144*/ 	.word	0xffffffff


	//   ....[46]....
        /*0148*/ 	.word	0xffffffff


	//   ....[47]....
        /*014c*/ 	.word	0xffffffff


	//   ....[48]....
        /*0150*/ 	.word	0xffffffff


	//   ....[49]....
        /*0154*/ 	.word	0xffffffff


	//   ....[50]....
        /*0158*/ 	.word	0xffffffff


	//   ....[51]....
        /*015c*/ 	.word	0xffffffff


	//   ....[52]....
        /*0160*/ 	.word	0xffffffff


	//   ....[53]....
        /*0164*/ 	.word	0xffffffff


	//   ....[54]....
        /*0168*/ 	.word	0xffffffff


	//   ....[55]....
        /*016c*/ 	.word	0xffffffff


	//   ....[56]....
        /*0170*/ 	.word	0xffffffff


	//   ....[57]....
        /*0174*/ 	.word	0xffffffff


	//   ....[58]....
        /*0178*/ 	.word	0xffffffff


	//   ....[59]....
        /*017c*/ 	.word	0xffffffff


	//   ....[60]....
        /*0180*/ 	.word	0xffffffff


	//   ....[61]....
        /*0184*/ 	.word	0xffffffff


	//   ....[62]....
        /*0188*/ 	.word	0xffffffff


	//   ....[63]....
        /*018c*/ 	.word	0xffffffff


	//   ....[64]....
        /*0190*/ 	.word	0xffffffff


	//   ....[65]....
        /*0194*/ 	.word	0xffffffff


	//   ....[66]....
        /*0198*/ 	.word	0xffffffff


	//   ....[67]....
        /*019c*/ 	.word	0xffffffff


	//   ....[68]....
        /*01a0*/ 	.word	0xffffffff


	//   ....[69]....
        /*01a4*/ 	.word	0xffffffff


	//   ....[70]....
        /*01a8*/ 	.word	0xffffffff


	//   ....[71]....
        /*01ac*/ 	.word	0xffffffff


	//   ....[72]....
        /*01b0*/ 	.word	0xffffffff


	//   ....[73]....
        /*01b4*/ 	.word	0xffffffff


	//   ....[74]....
        /*01b8*/ 	.word	0xffffffff


	//   ....[75]....
        /*01bc*/ 	.word	0xffffffff


	//   ....[76]....
        /*01c0*/ 	.word	0x0500000f


	//   ....[77]....
        /*01c4*/ 	.word	0x0500000f


	//   ....[78]....
        /*01c8*/ 	.word	0x0500000f


	//   ....[79]....
        /*01cc*/ 	.word	0x0500000f


	//   ....[80]....
        /*01d0*/ 	.word	0x0500000f


	//   ....[81]....
        /*01d4*/ 	.word	0x0500000f


	//   ....[82]....
        /*01d8*/ 	.word	0x0500000f


	//   ....[83]....
        /*01dc*/ 	.word	0x0500000f


	//   ....[84]....
        /*01e0*/ 	.word	0x0500000f


	//   ....[85]....
        /*01e4*/ 	.word	0x0500000f


	//   ....[86]....
        /*01e8*/ 	.word	0x0500000f


	//   ....[87]....
        /*01ec*/ 	.word	0x0500000f


	//   ....[88]....
        /*01f0*/ 	.word	0x0500000f


	//   ....[89]....
        /*01f4*/ 	.word	0x0500000f


	//   ....[90]....
        /*01f8*/ 	.word	0x0500000f


	//   ....[91]....
        /*01fc*/ 	.word	0x0500000f


	//   ....[92]....
        /*0200*/ 	.word	0x0500000f


	//   ....[93]....
        /*0204*/ 	.word	0x0500000f


	//   ....[94]....
        /*0208*/ 	.word	0x0500000f


	//   ....[95]....
        /*020c*/ 	.word	0x0500000f


	//   ....[96]....
        /*0210*/ 	.word	0x0500000f


	//   ....[97]....
        /*0214*/ 	.word	0x0500000f


	//   ....[98]....
        /*0218*/ 	.word	0x0500000f


	//   ....[99]....
        /*021c*/ 	.word	0x0500000f


	//   ....[100]....
        /*0220*/ 	.word	0x0500000f


	//   ....[101]....
        /*0224*/ 	.word	0x0500000f


	//   ....[102]....
        /*0228*/ 	.word	0x0500000f


	//----- nvinfo : EIATTR_COOP_GROUP_INSTR_OFFSETS
	.align		4
.L_1667:
        /*022c*/ 	.byte	0x04, 0x28
        /*022e*/ 	.short	(.L_1669 - .L_1668)


	//   ....[0]....
.L_1668:
        /*0230*/ 	.word	0x00000070


	//   ....[1]....
        /*0234*/ 	.word	0x00000140


	//   ....[2]....
        /*0238*/ 	.word	0x00000190


	//   ....[3]....
        /*023c*/ 	.word	0x000003c0


	//   ....[4]....
        /*0240*/ 	.word	0x00000520


	//   ....[5]....
        /*0244*/ 	.word	0x00000640


	//   ....[6]....
        /*0248*/ 	.word	0x000007a0


	//   ....[7]....
        /*024c*/ 	.word	0x00001350


	//   ....[8]....
        /*0250*/ 	.word	0x00001a10


	//   ....[9]....
        /*0254*/ 	.word	0x00002190


	//   ....[10]....
        /*0258*/ 	.word	0x000021a0


	//   ....[11]....
        /*025c*/ 	.word	0x000021c0


	//   ....[12]....
        /*0260*/ 	.word	0x00002c50


	//   ....[13]....
        /*0264*/ 	.word	0x00002cb0


	//   ....[14]....
        /*0268*/ 	.word	0x00003c20


	//   ....[15]....
        /*026c*/ 	.word	0x00003c60


	//   ....[16]....
        /*0270*/ 	.word	0x00004370


	//   ....[17]....
        /*0274*/ 	.word	0x000044a0


	//   ....[18]....
        /*0278*/ 	.word	0x00004d50


	//   ....[19]....
        /*027c*/ 	.word	0x00004dc0


	//   ....[20]....
        /*0280*/ 	.word	0x00006420


	//   ....[21]....
        /*0284*/ 	.word	0x00006450


	//   ....[22]....
        /*0288*/ 	.word	0x000069b0


	//   ....[23]....
        /*028c*/ 	.word	0x00006a40


	//   ....[24]....
        /*0290*/ 	.word	0x00007b40


	//   ....[25]....
        /*0294*/ 	.word	0x00007b80


	//   ....[26]....
        /*0298*/ 	.word	0x00007c90


	//   ....[27]....
        /*029c*/ 	.word	0x00007ca0


	//   ....[28]....
        /*02a0*/ 	.word	0x00008840


	//   ....[29]....
        /*02a4*/ 	.word	0x00008870


	//   ....[30]....
        /*02a8*/ 	.word	0x000088a0


	//   ....[31]....
        /*02ac*/ 	.word	0x000088d0


	//   ....[32]....
        /*02b0*/ 	.word	0x00008d50


	//   ....[33]....
        /*02b4*/ 	.word	0x00008d90


	//   ....[34]....
        /*02b8*/ 	.word	0x00008db0


	//   ....[35]....
        /*02bc*/ 	.word	0x00008de0


	//   ....[36]....
        /*02c0*/ 	.word	0x00008e00


	//   ....[37]....
        /*02c4*/ 	.word	0x00008e10


	//   ....[38]....
        /*02c8*/ 	.word	0x00008e30


	//   ....[39]....
        /*02cc*/ 	.word	0x00008e50


	//   ....[40]....
        /*02d0*/ 	.word	0x000094b0


	//   ....[41]....
        /*02d4*/ 	.word	0x000094f0


	//   ....[42]....
        /*02d8*/ 	.word	0x00009520


	//   ....[43]....
        /*02dc*/ 	.word	0x00009550


	//   ....[44]....
        /*02e0*/ 	.word	0x00009570


	//   ....[45]....
        /*02e4*/ 	.word	0x00009580


	//   ....[46]....
        /*02e8*/ 	.word	0x00009590


	//   ....[47]....
        /*02ec*/ 	.word	0x000095b0


	//   ....[48]....
        /*02f0*/ 	.word	0x00009730


	//   ....[49]....
        /*02f4*/ 	.word	0x0000a3d0


	//   ....[50]....
        /*02f8*/ 	.word	0x0000add0


	//   ....[51]....
        /*02fc*/ 	.word	0x0000ae00


	//   ....[52]....
        /*0300*/ 	.word	0x0000ae30


	//   ....[53]....
        /*0304*/ 	.word	0x0000aec0


	//   ....[54]....
        /*0308*/ 	.word	0x0000aef0


	//   ....[55]....
        /*030c*/ 	.word	0x0000af00


	//   ....[56]....
        /*0310*/ 	.word	0x0000af40


	//   ....[57]....
        /*0314*/ 	.word	0x0000af70


	//   ....[58]....
        /*0318*/ 	.word	0x0000afe0


	//   ....[59]....
        /*031c*/ 	.word	0x0000aff0


	//   ....[60]....
        /*0320*/ 	.word	0x0000b030


	//   ....[61]....
        /*0324*/ 	.word	0x0000b060


	//   ....[62]....
        /*0328*/ 	.word	0x0000b0d0


	//   ....[63]....
        /*032c*/ 	.word	0x0000b0e0


	//   ....[64]....
        /*0330*/ 	.word	0x0000b100


	//   ....[65]....
        /*0334*/ 	.word	0x0000b130


	//   ....[66]....
        /*0338*/ 	.word	0x0000b190


	//   ....[67]....
        /*033c*/ 	.word	0x0000b1a0


	//   ....[68]....
        /*0340*/ 	.word	0x0000b200


	//   ....[69]....
        /*0344*/ 	.word	0x0000b250


	//   ....[70]....
        /*0348*/ 	.word	0x0000b270


	//   ....[71]....
        /*034c*/ 	.word	0x0000b2b0


	//   ....[72]....
        /*0350*/ 	.word	0x0000b2c0


	//   ....[73]....
        /*0354*/ 	.word	0x0000b310


	//   ....[74]....
        /*0358*/ 	.word	0x0000cf90


	//   ....[75]....
        /*035c*/ 	.word	0x0000d170


	//   ....[76]....
        /*0360*/ 	.word	0x0000d6d0


	//   ....[77]....
        /*0364*/ 	.word	0x0000d830


	//   ....[78]....
        /*0368*/ 	.word	0x0000d890


	//   ....[79]....
        /*036c*/ 	.word	0x0000d950


	//   ....[80]....
        /*0370*/ 	.word	0x0000da00


	//   ....[81]....
        /*0374*/ 	.word	0x0000da80


	//   ....[82]....
        /*0378*/ 	.word	0x0000db20


	//   ....[83]....
        /*037c*/ 	.word	0x0000db80


	//   ....[84]....
        /*0380*/ 	.word	0x0000dc60


	//   ....[85]....
        /*0384*/ 	.word	0x0000dce0


	//   ....[86]....
        /*0388*/ 	.word	0x0000dd80


	//   ....[87]....
        /*038c*/ 	.word	0x0000dde0


	//   ....[88]....
        /*0390*/ 	.word	0x0000dec0


	//   ....[89]....
        /*0394*/ 	.word	0x0000df40


	//   ....[90]....
        /*0398*/ 	.word	0x0000dfe0


	//   ....[91]....
        /*039c*/ 	.word	0x0000e040


	//   ....[92]....
        /*03a0*/ 	.word	0x0000e0f0


	//   ....[93]....
        /*03a4*/ 	.word	0x0000e170


	//   ....[94]....
        /*03a8*/ 	.word	0x0000e250


	//   ....[95]....
        /*03ac*/ 	.word	0x0000e2b0


	//   ....[96]....
        /*03b0*/ 	.word	0x0000e360


	//   ....[97]....
        /*03b4*/ 	.word	0x0000e3c0


	//   ....[98]....
        /*03b8*/ 	.word	0x0000e480


	//   ....[99]....
        /*03bc*/ 	.word	0x0000e500


	//   ....[100]....
        /*03c0*/ 	.word	0x0000e5a0


	//   ....[101]....
        /*03c4*/ 	.word	0x0000e8b0


	//   ....[102]....
        /*03c8*/ 	.word	0x0000e9d0


	//----- nvinfo : EIATTR_REG_RECONFIG
	.align		4
.L_1669:
        /*03cc*/ 	.byte	0x01, 0x54
	.zero		2


	//----- nvinfo : EIATTR_SYSCALL_OFFSETS
	.align		4
        /*03d0*/ 	.byte	0x04, 0x46
        /*03d2*/ 	.short	(.L_1671 - .L_1670)


	//   ....[0]....
.L_1670:
        /*03d4*/ 	.word	0x00001530


	//   ....[1]....
        /*03d8*/ 	.word	0x0000a000


	//   ....[2]....
        /*03dc*/ 	.word	0x0000a150


	//   ....[3]....
        /*03e0*/ 	.word	0x0000a240


	//   ....[4]....
        /*03e4*/ 	.word	0x0000a940


	//----- nvinfo : EIATTR_MBARRIER_INSTR_OFFSETS
	.align		4
.L_1671:
        /*03e8*/ 	.byte	0x04, 0x39
        /*03ea*/ 	.short	(.L_1673 - .L_1672)


	//   ....[0]....
.L_1672:
        /*03ec*/ 	.word	0x00000270
        /*03f0*/ 	.word	0x000000ff
        /*03f4*/ 	.word	0x00016800
        /*03f8*/ 	.short	0x0100
        /*03fa*/ 	.byte	0x08
	.zero		1


	//   ....[1]....
        /*03fc*/ 	.word	0x00000280
        /*0400*/ 	.word	0x000000ff
        /*0404*/ 	.word	0x00016820
        /*0408*/ 	.short	0x0100
        /*040a*/ 	.byte	0x08
	.zero		1


	//   ....[2]....
        /*040c*/ 	.word	0x00000370
        /*0410*/ 	.word	0x000000ff
        /*0414*/ 	.word	0x00016830
        /*0418*/ 	.short	0x0100
        /*041a*/ 	.byte	0x08
	.zero		1


	//   ....[3]....
        /*041c*/ 	.word	0x00000380
        /*0420*/ 	.word	0x000000ff
        /*0424*/ 	.word	0x00016840
        /*0428*/ 	.short	0x0100
        /*042a*/ 	.byte	0x08
	.zero		1


	//   ....[4]....
        /*042c*/ 	.word	0x00000390
        /*0430*/ 	.word	0x000000ff
        /*0434*/ 	.word	0x00016838
        /*0438*/ 	.short	0x0100
        /*043a*/ 	.byte	0x08
	.zero		1


	//   ....[5]....
        /*043c*/ 	.word	0x000003a0
        /*0440*/ 	.word	0x000000ff
        /*0444*/ 	.word	0x00016848
        /*0448*/ 	.short	0x0100
        /*044a*/ 	.byte	0x08
	.zero		1


	//   ....[6]....
        /*044c*/ 	.word	0x000004d0
        /*0450*/ 	.word	0x000000ff
        /*0454*/ 	.word	0x00016850
        /*0458*/ 	.short	0x0100
        /*045a*/ 	.byte	0x08
	.zero		1


	//   ....[7]....
        /*045c*/ 	.word	0x000004e0
        /*0460*/ 	.word	0x000000ff
        /*0464*/ 	.word	0x00016860
        /*0468*/ 	.short	0x0100
        /*046a*/ 	.byte	0x08
	.zero		1


	//   ....[8]....
        /*046c*/ 	.word	0x000004f0
        /*0470*/ 	.word	0x000000ff
        /*0474*/ 	.word	0x00016858
        /*0478*/ 	.short	0x0100
        /*047a*/ 	.byte	0x08
	.zero		1


	//   ....[9]....
        /*047c*/ 	.word	0x00000500
        /*0480*/ 	.word	0x000000ff
        /*0484*/ 	.word	0x00016868
        /*0488*/ 	.short	0x0100
        /*048a*/ 	.byte	0x08
	.zero		1


	//   ....[10]....
        /*048c*/ 	.word	0x000005f0
        /*0490*/ 	.word	0x000000ff
        /*0494*/ 	.word	0x00016870
        /*0498*/ 	.short	0x0100
        /*049a*/ 	.byte	0x06
	.zero		1


	//   ....[11]....
        /*049c*/ 	.word	0x00000600
        /*04a0*/ 	.word	0x000000ff
        /*04a4*/ 	.word	0x00016880
        /*04a8*/ 	.short	0x0100
        /*04aa*/ 	.byte	0x06
	.zero		1


	//   ....[12]....
        /*04ac*/ 	.word	0x00000610
        /*04b0*/ 	.word	0x000000ff
        /*04b4*/ 	.word	0x00016878
        /*04b8*/ 	.short	0x0100
        /*04ba*/ 	.byte	0x06
	.zero		1


	//   ....[13]....
        /*04bc*/ 	.word	0x00000620
        /*04c0*/ 	.word	0x000000ff
        /*04c4*/ 	.word	0x00016888
        /*04c8*/ 	.short	0x0100
        /*04ca*/ 	.byte	0x06
	.zero		1


	//   ....[14]....
        /*04cc*/ 	.word	0x00000750
        /*04d0*/ 	.word	0x000000ff
        /*04d4*/ 	.word	0x00016890
        /*04d8*/ 	.short	0x0100
        /*04da*/ 	.byte	0x08
	.zero		1


	//   ....[15]....
        /*04dc*/ 	.word	0x00000760
        /*04e0*/ 	.word	0x000000ff
        /*04e4*/ 	.word	0x000168a0
        /*04e8*/ 	.short	0x0100
        /*04ea*/ 	.byte	0x08
	.zero		1


	//   ....[16]....
        /*04ec*/ 	.word	0x00000770
        /*04f0*/ 	.word	0x000000ff
        /*04f4*/ 	.word	0x00016898
        /*04f8*/ 	.short	0x0100
        /*04fa*/ 	.byte	0x08
	.zero		1


	//   ....[17]....
        /*04fc*/ 	.word	0x00000780
        /*0500*/ 	.word	0x000000ff
        /*0504*/ 	.word	0x000168a8
        /*0508*/ 	.short	0x0100
        /*050a*/ 	.byte	0x08
	.zero		1


	//   ....[18]....
        /*050c*/ 	.word	0x000008b0
        /*0510*/ 	.word	0x000000ff
        /*0514*/ 	.word	0x000168b0
        /*0518*/ 	.short	0x0100
        /*051a*/ 	.byte	0x08
	.zero		1


	//   ....[19]....
        /*051c*/ 	.word	0x000008c0
        /*0520*/ 	.word	0x000000ff
        /*0524*/ 	.word	0x000168c0
        /*0528*/ 	.short	0x0100
        /*052a*/ 	.byte	0x08
	.zero		1


	//   ....[20]....
        /*052c*/ 	.word	0x000008d0
        /*0530*/ 	.word	0x000000ff
        /*0534*/ 	.word	0x000168b8
        /*0538*/ 	.short	0x0100
        /*053a*/ 	.byte	0x08
	.zero		1


	//   ....[21]....
        /*053c*/ 	.word	0x000008e0
        /*0540*/ 	.word	0x000000ff
        /*0544*/ 	.word	0x000168c8
        /*0548*/ 	.short	0x0100
        /*054a*/ 	.byte	0x08
	.zero		1


	//   ....[22]....
        /*054c*/ 	.word	0x000015b0
        /*0550*/ 	.word	0x000000ff
        /*0554*/ 	.word	0x00016800
        /*0558*/ 	.short	0x010a
        /*055a*/ 	.byte	0x2d
	.zero		1


	//   ....[23]....
        /*055c*/ 	.word	0x00001630
        /*0560*/ 	.word	0x00000002
        /*0564*/ 	.word	0x00016830
        /*0568*/ 	.short	0x010a
        /*056a*/ 	.byte	0x3f
	.zero		1


	//   ....[24]....
        /*056c*/ 	.word	0x00001690
        /*0570*/ 	.word	0x00000002
        /*0574*/ 	.word	0x00016830
        /*0578*/ 	.short	0x010a
        /*057a*/ 	.byte	0x3f
	.zero		1


	//   ....[25]....
        /*057c*/ 	.word	0x00001bd0
        /*0580*/ 	.word	0x00000002
        /*0584*/ 	.word	0x00000000
        /*0588*/ 	.short	0x0101
        /*058a*/ 	.byte	0x3f
	.zero		1


	//   ....[26]....
        /*058c*/ 	.word	0x00003870
        /*0590*/ 	.word	0x000000ff
        /*0594*/ 	.word	0x00016830
        /*0598*/ 	.short	0x010a
        /*059a*/ 	.byte	0x06
	.zero		1


	//   ....[27]....
        /*059c*/ 	.word	0x000038b0
        /*05a0*/ 	.word	0x000000ff
        /*05a4*/ 	.word	0x00016830
        /*05a8*/ 	.short	0x010a
        /*05aa*/ 	.byte	0x06
	.zero		1


	//   ....[28]....
        /*05ac*/ 	.word	0x00003a90
        /*05b0*/ 	.word	0x000000ff
        /*05b4*/ 	.word	0x00016850
        /*05b8*/ 	.short	0x010a
        /*05ba*/ 	.byte	0x06
	.zero		1


	//   ....[29]....
        /*05bc*/ 	.word	0x00003ad0
        /*05c0*/ 	.word	0x000000ff
        /*05c4*/ 	.word	0x00016850
        /*05c8*/ 	.short	0x010a
        /*05ca*/ 	.byte	0x06
	.zero		1


	//   ....[30]....
        /*05cc*/ 	.word	0x00005340
        /*05d0*/ 	.word	0x00000024
        /*05d4*/ 	.word	0x00000000
        /*05d8*/ 	.short	0x0101
        /*05da*/ 	.byte	0x3f
	.zero		1


	//   ....[31]....
        /*05dc*/ 	.word	0x00005600
        /*05e0*/ 	.word	0x00000024
        /*05e4*/ 	.word	0x00000000
        /*05e8*/ 	.short	0x0101
        /*05ea*/ 	.byte	0x3f
	.zero		1


	//   ....[32]....
        /*05ec*/ 	.word	0x00005ea0
        /*05f0*/ 	.word	0x000000ff
        /*05f4*/ 	.word	0x00016830
        /*05f8*/ 	.short	0x010a
        /*05fa*/ 	.byte	0x06
	.zero		1


	//   ....[33]....
        /*05fc*/ 	.word	0x00005ee0
        /*0600*/ 	.word	0x000000ff
        /*0604*/ 	.word	0x00016830
        /*0608*/ 	.short	0x010a
        /*060a*/ 	.byte	0x06
	.zero		1


	//   ....[34]....
        /*060c*/ 	.word	0x000060c0
        /*0610*/ 	.word	0x000000ff
        /*0614*/ 	.word	0x00016850
        /*0618*/ 	.short	0x010a
        /*061a*/ 	.byte	0x06
	.zero		1


	//   ....[35]....
        /*061c*/ 	.word	0x00006100
        /*0620*/ 	.word	0x000000ff
        /*0624*/ 	.word	0x00016850
        /*0628*/ 	.short	0x010a
        /*062a*/ 	.byte	0x06
	.zero		1


	//   ....[36]....
        /*062c*/ 	.word	0x000073d0
        /*0630*/ 	.word	0x0000001f
        /*0634*/ 	.word	0x00000000
        /*0638*/ 	.short	0x0101
        /*063a*/ 	.byte	0x3f
	.zero		1


	//   ....[37]....
        /*063c*/ 	.word	0x00007580
        /*0640*/ 	.word	0x0000001f
        /*0644*/ 	.word	0x00000000
        /*0648*/ 	.short	0x0101
        /*064a*/ 	.byte	0x3f
	.zero		1


	//   ....[38]....
        /*064c*/ 	.word	0x00007ab0
        /*0650*/ 	.word	0x000000ff
        /*0654*/ 	.word	0x00016850
        /*0658*/ 	.short	0x010a
        /*065a*/ 	.byte	0x05
	.zero		1


	//   ....[39]....
        /*065c*/ 	.word	0x00007af0
        /*0660*/ 	.word	0x000000ff
        /*0664*/ 	.word	0x00016850
        /*0668*/ 	.short	0x010a
        /*066a*/ 	.byte	0x05
	.zero		1


	//   ....[40]....
        /*066c*/ 	.word	0x00008020
        /*0670*/ 	.word	0x00000008
        /*0674*/ 	.word	0x00000000
        /*0678*/ 	.short	0x0101
        /*067a*/ 	.byte	0x3f
	.zero		1


	//   ....[41]....
        /*067c*/ 	.word	0x00008c60
        /*0680*/ 	.word	0x00000000
        /*0684*/ 	.word	0x00000000
        /*0688*/ 	.short	0x0101
        /*068a*/ 	.byte	0x3f
	.zero		1


	//   ....[42]....
        /*068c*/ 	.word	0x0000a5f0
        /*0690*/ 	.word	0x00000003
        /*0694*/ 	.word	0x00016840
        /*0698*/ 	.short	0x010a
        /*069a*/ 	.byte	0x3f
	.zero		1


	//   ....[43]....
        /*069c*/ 	.word	0x0000b3e0
        /*06a0*/ 	.word	0x00000011
        /*06a4*/ 	.word	0x00016800
        /*06a8*/ 	.short	0x0107
        /*06aa*/ 	.byte	0x3f
	.zero		1


	//   ....[44]....
        /*06ac*/ 	.word	0x0000b4d0
        /*06b0*/ 	.word	0x00000011
        /*06b4*/ 	.word	0x00016800
        /*06b8*/ 	.short	0x0101
        /*06ba*/ 	.byte	0x3f
	.zero		1


	//   ....[45]....
        /*06bc*/ 	.word	0x0000b4f0
        /*06c0*/ 	.word	0x00000011
        /*06c4*/ 	.word	0x00016820
        /*06c8*/ 	.short	0x010a
        /*06ca*/ 	.byte	0x3f
	.zero		1


	//   ....[46]....
        /*06cc*/ 	.word	0x0000b800
        /*06d0*/ 	.word	0x00000002
        /*06d4*/ 	.word	0x00016840
        /*06d8*/ 	.short	0x010a
        /*06da*/ 	.byte	0x3f
	.zero		1


	//   ....[47]....
        /*06dc*/ 	.word	0x0000ba30
        /*06e0*/ 	.word	0x00000002
        /*06e4*/ 	.word	0x00000060
        /*06e8*/ 	.short	0x010a
        /*06ea*/ 	.byte	0x3f
	.zero		1


	//   ....[48]....
        /*06ec*/ 	.word	0x0000bf60
        /*06f0*/ 	.word	0x00000002
        /*06f4*/ 	.word	0x00016840
        /*06f8*/ 	.short	0x010a
        /*06fa*/ 	.byte	0x3f
	.zero		1


	//   ....[49]....
        /*06fc*/ 	.word	0x0000c190
        /*0700*/ 	.word	0x00000005
        /*0704*/ 	.word	0x00000060
        /*0708*/ 	.short	0x010a
        /*070a*/ 	.byte	0x3f
	.zero		1


	//   ....[50]....
        /*070c*/ 	.word	0x0000c600
        /*0710*/ 	.word	0x00000002
        /*0714*/ 	.word	0x00016840
        /*0718*/ 	.short	0x010a
        /*071a*/ 	.byte	0x3f
	.zero		1


	//   ....[51]....
        /*071c*/ 	.word	0x0000c840
        /*0720*/ 	.word	0x00000005
        /*0724*/ 	.word	0x00000060
        /*0728*/ 	.short	0x010a
        /*072a*/ 	.byte	0x3f
	.zero		1


	//   ....[52]....
        /*072c*/ 	.word	0x0000cc50
        /*0730*/ 	.word	0x00000003
        /*0734*/ 	.word	0x00016860
        /*0738*/ 	.short	0x010a
        /*073a*/ 	.byte	0x3f
	.zero		1


	//   ....[53]....
        /*073c*/ 	.word	0x0000d0f0
        /*0740*/ 	.word	0x00000007
        /*0744*/ 	.word	0x00016820
        /*0748*/ 	.short	0x010a
        /*074a*/ 	.byte	0x3f
	.zero		1


	//   ....[54]....
        /*074c*/ 	.word	0x0000d290
        /*0750*/ 	.word	0x00000005
        /*0754*/ 	.word	0x00000000
        /*0758*/ 	.short	0x010a
        /*075a*/ 	.byte	0x3f
	.zero		1


	//   ....[55]....
        /*075c*/ 	.word	0x0000d300
        /*0760*/ 	.word	0x00000003
        /*0764*/ 	.word	0x00000000
        /*0768*/ 	.short	0x010a
        /*076a*/ 	.byte	0x3f
	.zero		1


	//   ....[56]....
        /*076c*/ 	.word	0x0000d360
        /*0770*/ 	.word	0x00000005
        /*0774*/ 	.word	0x00000000
        /*0778*/ 	.short	0x010a
        /*077a*/ 	.byte	0x3f
	.zero		1


	//   ....[57]....
        /*077c*/ 	.word	0x0000d390
        /*0780*/ 	.word	0x00000003
        /*0784*/ 	.word	0x00000000
        /*0788*/ 	.short	0x010a
        /*078a*/ 	.byte	0x3f
	.zero		1


	//   ....[58]....
        /*078c*/ 	.word	0x0000d400
        /*0790*/ 	.word	0x00000003
        /*0794*/ 	.word	0x00016800
        /*0798*/ 	.short	0x010a
        /*079a*/ 	.byte	0x3f
	.zero		1


	//   ....[59]....
        /*079c*/ 	.word	0x0000d450
        /*07a0*/ 	.word	0x00000002
        /*07a4*/ 	.word	0x00016830
        /*07a8*/ 	.short	0x010a
        /*07aa*/ 	.byte	0x3f
	.zero		1


	//   ....[60]....
        /*07ac*/ 	.word	0x0000d4b0
        /*07b0*/ 	.word	0x00000007
        /*07b4*/ 	.word	0x00016830
        /*07b8*/ 	.short	0x010a
        /*07ba*/ 	.byte	0x3f
	.zero		1


	//   ....[61]....
        /*07bc*/ 	.word	0x0000d510
        /*07c0*/ 	.word	0x00000007
        /*07c4*/ 	.word	0x00016850
        /*07c8*/ 	.short	0x010a
        /*07ca*/ 	.byte	0x3f
	.zero		1


	//   ....[62]....
        /*07cc*/ 	.word	0x0000d570
        /*07d0*/ 	.word	0x00000009
        /*07d4*/ 	.word	0x00016830
        /*07d8*/ 	.short	0x010a
        /*07da*/ 	.byte	0x3f
	.zero		1


	//   ....[63]....
        /*07dc*/ 	.word	0x0000d5d0
        /*07e0*/ 	.word	0x00000009
        /*07e4*/ 	.word	0x00016850
        /*07e8*/ 	.short	0x010a
        /*07ea*/ 	.byte	0x3f
	.zero		1


	//   ....[64]....
        /*07ec*/ 	.word	0x0000d630
        /*07f0*/ 	.word	0x00000005
        /*07f4*/ 	.word	0x00016850
        /*07f8*/ 	.short	0x010a
        /*07fa*/ 	.byte	0x3f
	.zero		1


	//   ....[65]....
        /*07fc*/ 	.word	0x0000d780
        /*0800*/ 	.word	0x00000003
        /*0804*/ 	.word	0x00016840
        /*0808*/ 	.short	0x010a
        /*080a*/ 	.byte	0x3f
	.zero		1


	//   ....[66]....
        /*080c*/ 	.word	0x0000e5d0
        /*0810*/ 	.word	0x00000011
        /*0814*/ 	.word	0x00016820
        /*0818*/ 	.short	0x010a
        /*081a*/ 	.byte	0x3f
	.zero		1


	//   ....[67]....
        /*081c*/ 	.word	0x0000e620
        /*0820*/ 	.word	0x00000002
        /*0824*/ 	.word	0x00016840
        /*0828*/ 	.short	0x010a
        /*082a*/ 	.byte	0x3f
	.zero		1


	//   ....[68]....
        /*082c*/ 	.word	0x0000e670
        /*0830*/ 	.word	0x00000002
        /*0834*/ 	.word	0x00000060
        /*0838*/ 	.short	0x010a
        /*083a*/ 	.byte	0x3f
	.zero		1


	//   ....[69]....
        /*083c*/ 	.word	0x0000e6c0
        /*0840*/ 	.word	0x00000002
        /*0844*/ 	.word	0x00016840
        /*0848*/ 	.short	0x010a
        /*084a*/ 	.byte	0x3f
	.zero		1


	//   ....[70]....
        /*084c*/ 	.word	0x0000e710
        /*0850*/ 	.word	0x00000005
        /*0854*/ 	.word	0x00000060
        /*0858*/ 	.short	0x010a
        /*085a*/ 	.byte	0x3f
	.zero		1


	//   ....[71]....
        /*085c*/ 	.word	0x0000e760
        /*0860*/ 	.word	0x00000002
        /*0864*/ 	.word	0x00016840
        /*0868*/ 	.short	0x010a
        /*086a*/ 	.byte	0x3f
	.zero		1


	//   ....[72]....
        /*086c*/ 	.word	0x0000e7b0
        /*0870*/ 	.word	0x00000005
        /*0874*/ 	.word	0x00000060
        /*0878*/ 	.short	0x010a
        /*087a*/ 	.byte	0x3f
	.zero		1


	//   ....[73]....
        /*087c*/ 	.word	0x0000e800
        /*0880*/ 	.word	0x00000003
        /*0884*/ 	.word	0x00016860
        /*0888*/ 	.short	0x010a
        /*088a*/ 	.byte	0x3f
	.zero		1


	//   ....[74]....
        /*088c*/ 	.word	0x0000e8f0
        /*0890*/ 	.word	0x00000007
        /*0894*/ 	.word	0x00016820
        /*0898*/ 	.short	0x010a
        /*089a*/ 	.byte	0x3f
	.zero		1


	//   ....[75]....
        /*089c*/ 	.word	0x0000ea90
        /*08a0*/ 	.word	0x00000005
        /*08a4*/ 	.word	0x00000000
        /*08a8*/ 	.short	0x010a
        /*08aa*/ 	.byte	0x3f
	.zero		1


	//   ....[76]....
        /*08ac*/ 	.word	0x0000eae0
        /*08b0*/ 	.word	0x00000003
        /*08b4*/ 	.word	0x00000000
        /*08b8*/ 	.short	0x010a
        /*08ba*/ 	.byte	0x3f
	.zero		1


	//   ....[77]....
        /*08bc*/ 	.word	0x0000eb30
        /*08c0*/ 	.word	0x00000005
        /*08c4*/ 	.word	0x00000000
        /*08c8*/ 	.short	0x010a
        /*08ca*/ 	.byte	0x3f
	.zero		1


	//----- nvinfo : EIATTR_NUM_MBARRIERS
	.align		4
.L_1673:
        /*08cc*/ 	.byte	0x03, 0x38
        /*08ce*/ 	.short	0x0016


	//----- nvinfo : EIATTR_EXIT_INSTR_OFFSETS
	.align		4
        /*08d0*/ 	.byte	0x04, 0x1c
        /*08d2*/ 	.short	(.L_1675 - .L_1674)


	//   ....[0]....
.L_1674:
        /*08d4*/ 	.word	0x00000a40


	//   ....[1]....
        /*08d8*/ 	.word	0x000096c0


	//   ....[2]....
        /*08dc*/ 	.word	0x0000d3e0


	//----- nvinfo : EIATTR_MAX_THREADS
	.align		4
.L_1675:
        /*08e0*/ 	.byte	0x04, 0x05
        /*08e2*/ 	.short	(.L_1677 - .L_1676)
.L_1676:
        /*08e4*/ 	.word	0x00000200
        /*08e8*/ 	.word	0x00000001
        /*08ec*/ 	.word	0x00000001


	//----- nvinfo : EIATTR_CRS_STACK_SIZE
	.align		4
.L_1677:
        /*08f0*/ 	.byte	0x04, 0x1e
        /*08f2*/ 	.short	(.L_1679 - .L_1678)
.L_1678:
        /*08f4*/ 	.word	0x00000000


	//----- nvinfo : EIATTR_CBANK_PARAM_SIZE
	.align		4
.L_1679:
        /*08f8*/ 	.byte	0x03, 0x19
        /*08fa*/ 	.short	0x0af0


	//----- nvinfo : EIATTR_PARAM_CBANK
	.align		4
        /*08fc*/ 	.byte	0x04, 0x0a
        /*08fe*/ 	.short	(.L_1681 - .L_1680)
	.align		4
.L_1680:
        /*0900*/ 	.word	index@(.nv.constant0._ZN7cutlass13device_kernelIN5flash11enable_sm90INS1_16FlashAttnFwdSm90INS1_25CollectiveMainloopFwdSm90ILi2EN4cute5tupleIJNS5_1CILi1EEES8_S8_EEENS6_IJNS7_ILi192EEENS7_ILi128EEENS7_ILi64EEEEEELi64ENS_6half_tEfNS_4arch4Sm90ELb1ELb0ELb0ELb0ELb0ELb0ELb0ELb1ELb1ELb1ELb0ELb0EEENS1_21CollectiveEpilogueFwdINS6_IJSA_SC_SB_EEES9_SE_SG_Li384ELb0ELb1ELb0ELb0EEENS1_30DynamicPersistentTileSchedulerILi384ELi128ELb0ELb1ELb1EEEEEEEEEvNT_6ParamsE)
        /*0904*/ 	.short	0x0210
        /*0906*/ 	.short	0x0af0


	//----- nvinfo : EIATTR_SW_WAR
	.align		4
.L_1681:
        /*0908*/ 	.byte	0x04, 0x36
        /*090a*/ 	.short	(.L_1683 - .L_1682)
.L_1682:
        /*090c*/ 	.word	0x00000008
.L_1683:


//--------------------- .nv.info._ZN7cutlass13device_kernelIN5flash11enable_sm90INS1_16FlashAttnFwdSm90INS1_25CollectiveMainloopFwdSm90ILi2EN4cute5tupleIJNS5_1CILi1EEES8_S8_EEENS6_IJNS7_ILi192EEENS7_ILi128EEENS7_ILi64EEEEEELi64ENS_6half_tEfNS_4arch4Sm90ELb1ELb0ELb0ELb1ELb0ELb0ELb0ELb1ELb1ELb1ELb0ELb0EEENS1_21CollectiveEpilogueFwdINS6_IJSA_SC_SB_EEES9_SE_SG_Li384ELb1ELb1ELb0ELb0EEENS1_36VarlenDynamicPersistentTileSchedulerILi192ELi128ELi384ELi128ELb0ELb1ELb1ELb1ELb1ELb1EEEEEEEEEvNT_6ParamsE --------------------------
	.section	.nv.info._ZN7cutlass13device_kernelIN5flash11enable_sm90INS1_16FlashAttnFwdSm90INS1_25CollectiveMainloopFwdSm90ILi2EN4cute5tupleIJNS5_1CILi1EEES8_S8_EEENS6_IJNS7_ILi192EEENS7_ILi128EEENS7_ILi64EEEEEELi64ENS_6half_tEfNS_4arch4Sm90ELb1ELb0ELb0ELb1ELb0ELb0ELb0ELb1ELb1ELb1ELb0ELb0EEENS1_21CollectiveEpilogueFwdINS6_IJSA_SC_SB_EEES9_SE_SG_Li384ELb1ELb1ELb0ELb0EEENS1_36VarlenDynamicPersistentTileSchedulerILi192ELi128ELi384ELi128ELb0ELb1ELb1ELb1ELb1ELb1EEEEEEEEEvNT_6ParamsE,"",@"SHT_CUDA_INFO"
	.sectionflags	@""
	.align	4


	//----- nvinfo : EIATTR_CUDA_API_VERSION
	.align		4
        /*0000*/ 	.byte	0x04, 0x37
        /*0002*/ 	.short	(.L_1685 - .L_1684)
.L_1684:
        /*0004*/ 	.word	0x00000082


	//----- nvinfo : EIATTR_KPARAM_INFO
	.align		4
.L_1685:
        /*0008*/ 	.byte	0x04, 0x17
        /*000a*/ 	.short	(.L_1687 - .L_1686)
.L_1686:
        /*000c*/ 	.word	0x00000000
        /*0010*/ 	.short	0x0000
        /*0012*/ 	.short	0x0070
        /*0014*/ 	.byte	0x00, 0xf0, 0x01, 0x2a


	//----- nvinfo : EIATTR_SPARSE_MMA_MASK
	.align		4
.L_1687:
        /*0018*/ 	.byte	0x03, 0x50
        /*001a*/ 	.short	0x0000


	//----- nvinfo : EIATTR_MAXREG_COUNT
	.align		4
        /*001c*/ 	.byte	0x03, 0x1b
        /*001e*/ 	.short	0x0080


	//----- nvinfo : EIATTR_NUM_BARRIERS
	.align		4
        /*0020*/ 	.byte	0x02, 0x4c
        /*0022*/ 	.byte	0x10
	.zero		1


	//----- nvinfo : EIATTR_EXTERNS
	.align		4
        /*0024*/ 	.byte	0x04, 0x0f
        /*0026*/ 	.short	(.L_1689 - .L_1688)


	//   ....[0]....
	.align		4
.L_1688:
        /*0028*/ 	.word	index@(__assertfail)


	//----- nvinfo : EIATTR_ANNOTATIONS
	.align		4
.L_1689:
        /*002c*/ 	.byte	0x04, 0x55
        /*002e*/ 	.short	(.L_1691 - .L_1690)


	//   ....[0]....
.L_1690:
        /* <DEDUP_REMOVED lines=21> */


	//----- nvinfo : EIATTR_MERCURY_ISA_VERSION
	.align		4
.L_1691:
        /*0170*/ 	.byte	0x03, 0x5f
        /*0172*/ 	.short	0x0101


	//----- nvinfo : EIATTR_UNUSED_LOAD_BYTE_OFFSET
	.align		4
        /*0174*/ 	.byte	0x04, 0x44
        /*0176*/ 	.short	(.L_1693 - .L_1692)


	//   ....[0]....
.L_1692:
        /*0178*/ 	.word	0x00000a40
        /*017c*/ 	.word	0x0000fff0


	//   ....[1]....
        /*0180*/ 	.word	0x000083f0
        /*0184*/ 	.word	0x0000fff0


	//----- nvinfo : EIATTR_INT_WARP_WIDE_INSTR_OFFSETS
	.align		4
.L_1693:
        /*0188*/ 	.byte	0x04, 0x31
        /*018a*/ 	.short	(.L_1695 - .L_1694)


	//   ....[0]....
.L_1694:
        /*018c*/ 	.word	0x00000130


	//   ....[1]....
        /*0190*/ 	.word	0x00000170


	//   ....[2]....
        /*0194*/ 	.word	0x000001e0


	//   ....[3]....
        /*0198*/ 	.word	0x0000af90


	//   ....[4]....
        /*019c*/ 	.word	0x0000b020


	//   ....[5]....
        /*01a0*/ 	.word	0x0000e020


	//   ....[6]....
        /*01a4*/ 	.word	0x0000e0b0


	//----- nvinfo : EIATTR_COOP_GROUP_MASK_REGIDS
	.align		4
.L_1695:
        /*01a8*/ 	.byte	0x04, 0x29
        /*01aa*/ 	.short	(.L_1697 - .L_1696)


	//   ....[0]....
.L_1696:
        /*01ac*/ 	.word	0xffffffff


	//   ....[1]....
        /*01b0*/ 	.word	0xffffffff


	//   ....[2]....
        /*01b4*/ 	.word	0xffffffff


	//   ....[3]....
        /*01b8*/ 	.word	0xffffffff


	//   ....[4]....
        /*01bc*/ 	.word	0xffffffff


	//   ....[5]....
        /*01c0*/ 	.word	0xffffffff


	//   ....[6]....
        /*01c4*/ 	.word	0xffffffff


	//   ....[7]....
        /*01c8*/ 	.word	0xffffffff


	//   ....[8]....
        /*01cc*/ 	.word	0xffffffff


	//   ....[9]....
        /*01d0*/ 	.word	0xffffffff


	//   ....[10]....
        /*01d4*/ 	.word	0xffffffff


	//   ....[11]....
        /*01d8*/ 	.word	0xffffffff


	//   ....[12]....
        /*01dc*/ 	.word	0xffffffff


	//   ....[13]....
        /*01e0*/ 	.word	0xffffffff


	//   ....[14]....
        /*01e4*/ 	.word	0xffffffff


	//   ....[15]....
        /*01e8*/ 	.word	0xffffffff


	//   ....[16]....
        /*01ec*/ 	.word	0xffffffff


	//   ....[17]....
        /*01f0*/ 	.word	0xffffffff


	//   ....[18]....
        /*01f4*/ 	.word	0xffffffff


	//   ....[19]....
        /*01f8*/ 	.word	0xffffffff


	//   ....[20]....
        /*01fc*/ 	.word	0xffffffff


	//   ....[21]....
        /*0200*/ 	.word	0xffffffff


	//   ....[22]....
        /*0204*/ 	.word	0xffffffff


	//   ....[23]....
        /*0208*/ 	.word	0xffffffff


	//   ....[24]....
        /*020c*/ 	.word	0xffffffff


	//   ....[25]....
        /*0210*/ 	.word	0xffffffff


	//   ....[26]....
        /*0214*/ 	.word	0xffffffff


	//   ....[27]....
        /*0218*/ 	.word	0xffffffff


	//   ....[28]....
        /*021c*/ 	.word	0xffffffff


	//   ....[29]....
        /*0220*/ 	.word	0xffffffff


	//   ....[30]....
        /*0224*/ 	.word	0xffffffff


	//   ....[31]....
        /*0228*/ 	.word	0xffffffff


	//   ....[32]....
        /*022c*/ 	.word	0xffffffff


	//   ....[33]....
        /*0230*/ 	.word	0xffffffff


	//   ....[34]....
        /*0234*/ 	.word	0xffffffff


	//   ....[35]....
        /*0238*/ 	.word	0xffffffff


	//   ....[36]....
        /*023c*/ 	.word	0xffffffff


	//   ....[37]....
        /*0240*/ 	.word	0xffffffff


	//   ....[38]....
        /*0244*/ 	.word	0xffffffff


	//   ....[39]....
        /*0248*/ 	.word	0xffffffff


	//   ....[40]....
        /*024c*/ 	.word	0xffffffff


	//   ....[41]....
        /*0250*/ 	.word	0xffffffff


	//   ....[42]....
        /*0254*/ 	.word	0xffffffff


	//   ....[43]....
        /*0258*/ 	.word	0xffffffff


	//   ....[44]....
        /*025c*/ 	.word	0xffffffff


	//   ....[45]....
        /*0260*/ 	.word	0xffffffff


	//   ....[46]....
        /*0264*/ 	.word	0xffffffff


	//   ....[47]....
        /*0268*/ 	.word	0xffffffff


	//   ....[48]....
        /*026c*/ 	.word	0xffffffff


	//   ....[49]....
        /*0270*/ 	.word	0xffffffff


	//   ....[50]....
        /*0274*/ 	.word	0xffffffff


	//   ....[51]....
        /*0278*/ 	.word	0xffffffff


	//   ....[52]....
        /*027c*/ 	.word	0xffffffff


	//   ....[53]....
        /*0280*/ 	.word	0xffffffff


	//   ....[54]....
        /*0284*/ 	.word	0xffffffff


	//   ....[55]....
        /*0288*/ 	.word	0xffffffff


	//   ....[56]....
        /*028c*/ 	.word	0xffffffff


	//   ....[57]....
        /*0290*/ 	.word	0xffffffff


	//   ....[58]....
        /*0294*/ 	.word	0xffffffff


	//   ....[59]....
        /*0298*/ 	.word	0xffffffff


	//   ....[60]....
        /*029c*/ 	.word	0xffffffff


	//   ....[61]....
        /*02a0*/ 	.word	0xffffffff


	//   ....[62]....
        /*02a4*/ 	.word	0xffffffff


	//   ....[63]....
        /*02a8*/ 	.word	0xffffffff


	//   ....[64]....
        /*02ac*/ 	.word	0xffffffff


	//   ....[65]....
        /*02b0*/ 	.word	0xffffffff


	//   ....[66]....
        /*02b4*/ 	.word	0xffffffff


	//   ....[67]....
        /*02b8*/ 	.word	0xffffffff


	//   ....[68]....
        /*02bc*/ 	.word	0xffffffff


	//   ....[69]....
        /*02c0*/ 	.word	0xffffffff


	//   ....[70]....
        /*02c4*/ 	.word	0xffffffff


	//   ....[71]....
        /*02c8*/ 	.word	0xffffffff


	//   ....[72]....
        /*02cc*/ 	.word	0xffffffff


	//   ....[73]....
        /*02d0*/ 	.word	0xffffffff


	//   ....[74]....
        /*02d4*/ 	.word	0xffffffff


	//   ....[75]....
        /*02d8*/ 	.word	0xffffffff


	//   ....[76]....
        /*02dc*/ 	.word	0xffffffff


	//   ....[77]....
        /*02e0*/ 	.word	0xffffffff


	//   ....[78]....
        /*02e4*/ 	.word	0xffffffff


	//   ....[79]....
        /*02e8*/ 	.word	0xffffffff


	//   ....[80]....
        /*02ec*/ 	.word	0xffffffff


	//   ....[81]....
        /*02f0*/ 	.word	0xffffffff


	//   ....[82]....
        /*02f4*/ 	.word	0xffffffff


	//   ....[83]....
        /*02f8*/ 	.word	0xffffffff


	//   ....[84]....
        /*02fc*/ 	.word	0xffffffff


	//   ....[85]....
        /*0300*/ 	.word	0xffffffff


	//   ....[86]....
        /*0304*/ 	.word	0xffffffff


	//   ....[87]....
        /*0308*/ 	.word	0xffffffff


	//   ....[88]....
        /*030c*/ 	.word	0xffffffff


	//   ....[89]....
        /*0310*/ 	.word	0xffffffff


	//   ....[90]....
        /*0314*/ 	.word	0xffffffff


	//   ....[91]....
        /*0318*/ 	.word	0xffffffff


	//   ....[92]....
        /*031c*/ 	.word	0xffffffff


	//   ....[93]....
        /*0320*/ 	.word	0xffffffff


	//   ....[94]....
        /*0324*/ 	.word	0xffffffff


	//   ....[95]....
        /*0328*/ 	.word	0xffffffff


	//   ....[96]....
        /*032c*/ 	.word	0xffffffff


	//   ....[97]....
        /*0330*/ 	.word	0xffffffff


	//   ....[98]....
        /*0334*/ 	.word	0xffffffff


	//   ....[99]....
        /*0338*/ 	.word	0xffffffff


	//   ....[100]....
        /*033c*/ 	.word	0xffffffff


	//   ....[101]....
        /*0340*/ 	.word	0xffffffff


	//   ....[102]....
        /*0344*/ 	.word	0xffffffff


	//   ....[103]....
        /*0348*/ 	.word	0xffffffff


	//   ....[104]....
        /*034c*/ 	.word	0xffffffff


	//   ....[105]....
        /*0350*/ 	.word	0xffffffff


	//   ....[106]....
        /*0354*/ 	.word	0xffffffff


	//   ....[107]....
        /*0358*/ 	.word	0x0500000f


	//   ....[108]....
        /*035c*/ 	.word	0x0500000f


	//   ....[109]....
        /*0360*/ 	.word	0x0500000f


	//   ....[110]....
        /*0364*/ 	.word	0x0500000f


	//   ....[111]....
        /*0368*/ 	.word	0x0500000f


	//   ....[112]....
        /*036c*/ 	.word	0x0500000f


	//   ....[113]....
        /*0370*/ 	.word	0x0500000f


	//   ....[114]....
        /*0374*/ 	.word	0x0500000f


	//   ....[115]....
        /*0378*/ 	.word	0x0500000f


	//   ....[116]....
        /*037c*/ 	.word	0x0500000f


	//   ....[117]....
        /*0380*/ 	.word	0x0500000f


	//   ....[118]....
        /*0384*/ 	.word	0x0500000f


	//   ....[119]....
        /*0388*/ 	.word	0x0500000f


	//   ....[120]....
        /*038c*/ 	.word	0x0500000f


	//   ....[121]....
        /*0390*/ 	.word	0x0500000f


	//   ....[122]....
        /*0394*/ 	.word	0x0500000f


	//   ....[123]....
        /*0398*/ 	.word	0x0500000f


	//   ....[124]....
        /*039c*/ 	.word	0x0500000f


	//   ....[125]....
        /*03a0*/ 	.word	0x0500000f


	//   ....[126]....
        /*03a4*/ 	.word	0x0500000f


	//   ....[127]....
        /*03a8*/ 	.word	0x0500000f


	//   ....[128]....
        /*03ac*/ 	.word	0x0500000f


	//   ....[129]....
        /*03b0*/ 	.word	0x0500000f


	//   ....[130]....
        /*03b4*/ 	.word	0x0500000f


	//   ....[131]....
        /*03b8*/ 	.word	0x0500000f


	//   ....[132]....
        /*03bc*/ 	.word	0x0500000f


	//   ....[133]....
        /*03c0*/ 	.word	0x0500000f


	//   ....[134]....
        /*03c4*/ 	.word	0x0500000f


	//   ....[135]....
        /*03c8*/ 	.word	0x0500000f


	//   ....[136]....
        /*03cc*/ 	.word	0x0500000f


	//   ....[137]....
        /*03d0*/ 	.word	0x0500000f


	//   ....[138]....
        /*03d4*/ 	.word	0x0500000f


	//   ....[139]....
        /*03d8*/ 	.word	0x0500000f


	//   ....[140]....
        /*03dc*/ 	.word	0x0500000f


	//   ....[141]....
        /*03e0*/ 	.word	0x0500000f


	//   ....[142]....
        /*03e4*/ 	.word	0x0500000f


	//   ....[143]....
        /*03e8*/ 	.word	0x0500000f


	//   ....[144]....
        /*03ec*/ 	.word	0x0500000f


	//   ....[145]....
        /*03f0*/ 	.word	0x0500000f


	//   ....[146]....
        /*03f4*/ 	.word	0x0500000f


	//   ....[147]....
        /*03f8*/ 	.word	0x0500000f


	//   ....[148]....
        /*03fc*/ 	.word	0x0500000f


	//   ....[149]....
        /*0400*/ 	.word	0x0500000f


	//----- nvinfo : EIATTR_COOP_GROUP_INSTR_OFFSETS
	.align		4
.L_1697:
        /*0404*/ 	.byte	0x04, 0x28
        /*0406*/ 	.short	(.L_1699 - .L_1698)


	//   ....[0]....
.L_1698:
        /*0408*/ 	.word	0x00000070


	//   ....[1]....
        /*040c*/ 	.word	0x00000140


	//   ....[2]....
        /*0410*/ 	.word	0x00000190


	//   ....[3]....
        /*0414*/ 	.word	0x000003c0


	//   ....[4]....
        /*0418*/ 	.word	0x00000520


	//   ....[5]....
        /*041c*/ 	.word	0x00000640


	//   ....[6]....
        /*0420*/ 	.word	0x000007a0


	//   ....[7]....
        /*0424*/ 	.word	0x00001520


	//   ....[8]....
        /*0428*/ 	.word	0x00001be0


	//   ....[9]....
        /*042c*/ 	.word	0x00002380


	//   ....[10]....
        /*0430*/ 	.word	0x000023b0


	//   ....[11]....
        /*0434*/ 	.word	0x00002430


	//   ....[12]....
        /*0438*/ 	.word	0x00002d70


	//   ....[13]....
        /*043c*/ 	.word	0x00002dd0


	//   ....[14]....
        /*0440*/ 	.word	0x00003d80


	//   ....[15]....
        /*0444*/ 	.word	0x00003dc0


	//   ....[16]....
        /*0448*/ 	.word	0x000044f0


	//   ....[17]....
        /*044c*/ 	.word	0x00004620


	//   ....[18]....
        /*0450*/ 	.word	0x00004ec0


	//   ....[19]....
        /*0454*/ 	.word	0x00004f30


	//   ....[20]....
        /*0458*/ 	.word	0x00006590


	//   ....[21]....
        /*045c*/ 	.word	0x000065c0


	//   ....[22]....
        /*0460*/ 	.word	0x00006b20


	//   ....[23]....
        /*0464*/ 	.word	0x00006bb0


	//   ....[24]....
        /*0468*/ 	.word	0x00007cb0


	//   ....[25]....
        /*046c*/ 	.word	0x00007cf0


	//   ....[26]....
        /*0470*/ 	.word	0x00007e00


	//   ....[27]....
        /*0474*/ 	.word	0x00007e10


	//   ....[28]....
        /*0478*/ 	.word	0x00008b50


	//   ....[29]....
        /*047c*/ 	.word	0x00008b90


	//   ....[30]....
        /*0480*/ 	.word	0x00008bd0


	//   ....[31]....
        /*0484*/ 	.word	0x00008c00


	//   ....[32]....
        /*0488*/ 	.word	0x000090e0


	//   ....[33]....
        /*048c*/ 	.word	0x00009120


	//   ....[34]....
        /*0490*/ 	.word	0x00009150


	//   ....[35]....
        /*0494*/ 	.word	0x00009180


	//   ....[36]....
        /*0498*/ 	.word	0x000091a0


	//   ....[37]....
        /*049c*/ 	.word	0x000091b0


	//   ....[38]....
        /*04a0*/ 	.word	0x000091d0


	//   ....[39]....
        /*04a4*/ 	.word	0x000091f0


	//   ....[40]....
        /*04a8*/ 	.word	0x00009a80


	//   ....[41]....
        /*04ac*/ 	.word	0x00009ab0


	//   ....[42]....
        /*04b0*/ 	.word	0x00009af0


	//   ....[43]....
        /*04b4*/ 	.word	0x00009b20


	//   ....[44]....
        /*04b8*/ 	.word	0x00009b30


	//   ....[45]....
        /*04bc*/ 	.word	0x00009b40


	//   ....[46]....
        /*04c0*/ 	.word	0x00009b50


	//   ....[47]....
        /*04c4*/ 	.word	0x00009b70


	//   ....[48]....
        /*04c8*/ 	.word	0x00009cb0


	//   ....[49]....
        /*04cc*/ 	.word	0x00009e90


	//   ....[50]....
        /*04d0*/ 	.word	0x00009ec0


	//   ....[51]....
        /*04d4*/ 	.word	0x00009ef0


	//   ....[52]....
        /*04d8*/ 	.word	0x00009f20


	//   ....[53]....
        /*04dc*/ 	.word	0x00009f50


	//   ....[54]....
        /*04e0*/ 	.word	0x00009f80


	//   ....[55]....
        /*04e4*/ 	.word	0x0000a0f0


	//   ....[56]....
        /*04e8*/ 	.word	0x0000a120


	//   ....[57]....
        /*04ec*/ 	.word	0x0000a150


	//   ....[58]....
        /*04f0*/ 	.word	0x0000a180


	//   ....[59]....
        /*04f4*/ 	.word	0x0000a1b0


	//   ....[60]....
        /*04f8*/ 	.word	0x0000a1e0


	//   ....[61]....
        /*04fc*/ 	.word	0x0000a280


	//   ....[62]....
        /*0500*/ 	.word	0x0000a2e0


	//   ....[63]....
        /*0504*/ 	.word	0x0000a380


	//   ....[64]....
        /*0508*/ 	.word	0x0000b510


	//   ....[65]....
        /*050c*/ 	.word	0x0000c0c0


	//   ....[66]....
        /*0510*/ 	.word	0x0000c0e0


	//   ....[67]....
        /*0514*/ 	.word	0x0000c100


	//   ....[68]....
        /*0518*/ 	.word	0x0000c1a0


	//   ....[69]....
        /*051c*/ 	.word	0x0000c1b0


	//   ....[70]....
        /*0520*/ 	.word	0x0000c240


	//   ....[71]....
        /*0524*/ 	.word	0x0000c250


	//   ....[72]....
        /*0528*/ 	.word	0x0000c2e0


	//   ....[73]....
        /*052c*/ 	.word	0x0000c2f0


	//   ....[74]....
        /*0530*/ 	.word	0x0000c380


	//   ....[75]....
        /*0534*/ 	.word	0x0000c390


	//   ....[76]....
        /*0538*/ 	.word	0x0000c420


	//   ....[77]....
        /*053c*/ 	.word	0x0000c430


	//   ....[78]....
        /*0540*/ 	.word	0x0000c4c0


	//   ....[79]....
        /*0544*/ 	.word	0x0000c4d0


	//   ....[80]....
        /*0548*/ 	.word	0x0000c4e0


	//   ....[81]....
        /*054c*/ 	.word	0x0000c580


	//   ....[82]....
        /*0550*/ 	.word	0x0000c590


	//   ....[83]....
        /*0554*/ 	.word	0x0000c5a0


	//   ....[84]....
        /*0558*/ 	.word	0x0000c630


	//   ....[85]....
        /*055c*/ 	.word	0x0000c660


	//   ....[86]....
        /*0560*/ 	.word	0x0000c6c0


	//   ....[87]....
        /*0564*/ 	.word	0x0000c6d0


	//   ....[88]....
        /*0568*/ 	.word	0x0000c6f0


	//   ....[89]....
        /*056c*/ 	.word	0x0000e580


	//   ....[90]....
        /*0570*/ 	.word	0x0000e5d0


	//   ....[91]....
        /*0574*/ 	.word	0x0000e600


	//   ....[92]....
        /*0578*/ 	.word	0x0000e630


	//   ....[93]....
        /*057c*/ 	.word	0x0000e640


	//   ....[94]....
        /*0580*/ 	.word	0x0000e670


	//   ....[95]....
        /*0584*/ 	.word	0x0000e6a0


	//   ....[96]....
        /*0588*/ 	.word	0x0000e6d0


	//   ....[97]....
        /*058c*/ 	.word	0x0000e850


	//   ....[98]....
        /*0590*/ 	.word	0x0000e880


	//   ....[99]....
        /*0594*/ 	.word	0x0000e8b0


	//   ....[100]....
        /*0598*/ 	.word	0x0000e8e0


	//   ....[101]....
        /*059c*/ 	.word	0x0000e910


	//   ....[102]....
        /*05a0*/ 	.word	0x0000e940


	//   ....[103]....
        /*05a4*/ 	.word	0x0000ea00


	//   ....[104]....
        /*05a8*/ 	.word	0x0000ea20


	//   ....[105]....
        /*05ac*/ 	.word	0x0000ea90


	//   ....[106]....
        /*05b0*/ 	.word	0x0000f130


	//   ....[107]....
        /*05b4*/ 	.word	0x0000f6d0


	//   ....[108]....
        /*05b8*/ 	.word	0x0000f880


	//   ....[109]....
        /*05bc*/ 	.word	0x0000f8d0


	//   ....[110]....
        /*05c0*/ 	.word	0x0000f930


	//   ....[111]....
        /*05c4*/ 	.word	0x0000fa30


	//   ....[112]....
        /*05c8*/ 	.word	0x0000fa90


	//   ....[113]....
        /*05cc*/ 	.word	0x0000fb90


	//   ....[114]....
        /*05d0*/ 	.word	0x0000fbf0


	//   ....[115]....
        /*05d4*/ 	.word	0x0000fcf0


	//   ....[116]....
        /*05d8*/ 	.word	0x0000fd50


	//   ....[117]....
        /*05dc*/ 	.word	0x0000fe50


	//   ....[118]....
        /*05e0*/ 	.word	0x0000feb0


	//   ....[119]....
        /*05e4*/ 	.word	0x0000ffb0


	//   ....[120]....
        /*05e8*/ 	.word	0x00010010


	//   ....[121]....
        /*05ec*/ 	.word	0x00010100


	//   ....[122]....
        /*05f0*/ 	.word	0x00010160


	//   ....[123]....
        /*05f4*/ 	.word	0x00010210


	//   ....[124]....
        /*05f8*/ 	.word	0x000102e0


	//   ....[125]....
        /*05fc*/ 	.word	0x00010390


	//   ....[126]....
        /*0600*/ 	.word	0x000103f0


	//   ....[127]....
        /*0604*/ 	.word	0x000104c0


	//   ....[128]....
        /*0608*/ 	.word	0x00010530


	//   ....[129]....
        /*060c*/ 	.word	0x000105f0


	//   ....[130]....
        /*0610*/ 	.word	0x00010660


	//   ....[131]....
        /*0614*/ 	.word	0x00010700


	//   ....[132]....
        /*0618*/ 	.word	0x00010a10


	//   ....[133]....
        /*061c*/ 	.word	0x00010ab0


	//   ....[134]....
        /*0620*/ 	.word	0x00010bd0


	//   ....[135]....
        /*0624*/ 	.word	0x00010c40


	//   ....[136]....
        /*0628*/ 	.word	0x00010cb0


	//   ....[137]....
        /*062c*/ 	.word	0x00010d20


	//   ....[138]....
        /*0630*/ 	.word	0x00010d90


	//   ....[139]....
        /*0634*/ 	.word	0x00010e10


	//   ....[140]....
        /*0638*/ 	.word	0x00010ea0


	//   ....[141]....
        /*063c*/ 	.word	0x00010f30


	//   ....[142]....
        /*0640*/ 	.word	0x00010fa0


	//   ....[143]....
        /*0644*/ 	.word	0x00011010


	//   ....[144]....
        /*0648*/ 	.word	0x00011080


	//   ....[145]....
        /*064c*/ 	.word	0x00011100


	//   ....[146]....
        /*0650*/ 	.word	0x00011170


	//   ....[147]....
        /*0654*/ 	.word	0x00011210


	//   ....[148]....
        /*0658*/ 	.word	0x000112a0


	//   ....[149]....
        /*065c*/ 	.word	0x000113c0


	//----- nvinfo : EIATTR_REG_RECONFIG
	.align		4
.L_1699:
        /*0660*/ 	.byte	0x01, 0x54
	.zero		2


	//----- nvinfo : EIATTR_SYSCALL_OFFSETS
	.align		4
        /*0664*/ 	.byte	0x04, 0x46
        /*0666*/ 	.short	(.L_1701 - .L_1700)


	//   ....[0]....
.L_1700:
        /*0668*/ 	.word	0x00001700


	//   ....[1]....
        /*066c*/ 	.word	0x0000b180


	//   ....[2]....
        /*0670*/ 	.word	0x0000b2d0


	//   ....[3]....
        /*0674*/ 	.word	0x0000b3c0


	//   ....[4]....
        /*0678*/ 	.word	0x0000bbb0


	//----- nvinfo : EIATTR_MBARRIER_INSTR_OFFSETS
	.align		4
.L_1701:
        /*067c*/ 	.byte	0x04, 0x39
        /*067e*/ 	.short	(.L_1703 - .L_1702)


	//   ....[0]....
.L_1702:
        /*0680*/ 	.word	0x00000270
        /*0684*/ 	.word	0x000000ff
        /*0688*/ 	.word	0x00016800
        /*068c*/ 	.short	0x0100
        /*068e*/ 	.byte	0x08
	.zero		1


	//   ....[1]....
        /*0690*/ 	.word	0x00000280
        /*0694*/ 	.word	0x000000ff
        /*0698*/ 	.word	0x00016820
        /*069c*/ 	.short	0x0100
        /*069e*/ 	.byte	0x08
	.zero		1


	//   ....[2]....
        /*06a0*/ 	.word	0x00000370
        /*06a4*/ 	.word	0x000000ff
        /*06a8*/ 	.word	0x00016830
        /*06ac*/ 	.short	0x0100
        /*06ae*/ 	.byte	0x08
	.zero		1


	//   ....[3]....
        /*06b0*/ 	.word	0x00000380
        /*06b4*/ 	.word	0x000000ff
        /*06b8*/ 	.word	0x00016840
        /*06bc*/ 	.short	0x0100
        /*06be*/ 	.byte	0x08
	.zero		1


	//   ....[4]....
        /*06c0*/ 	.word	0x00000390
        /*06c4*/ 	.word	0x000000ff
        /*06c8*/ 	.word	0x00016838
        /*06cc*/ 	.short	0x0100
        /*06ce*/ 	.byte	0x08
	.zero		1


	//   ....[5]....
        /*06d0*/ 	.word	0x000003a0
        /*06d4*/ 	.word	0x000000ff
        /*06d8*/ 	.word	0x00016848
        /*06dc*/ 	.short	0x0100
        /*06de*/ 	.byte	0x08
	.zero		1


	//   ....[6]....
        /*06e0*/ 	.word	0x000004d0
        /*06e4*/ 	.word	0x000000ff
        /*06e8*/ 	.word	0x00016850
        /*06ec*/ 	.short	0x0100
        /*06ee*/ 	.byte	0x08
	.zero		1


	//   ....[7]....
        /*06f0*/ 	.word	0x000004e0
        /*06f4*/ 	.word	0x000000ff
        /*06f8*/ 	.word	0x00016860
        /*06fc*/ 	.short	0x0100
        /*06fe*/ 	.byte	0x08
	.zero		1


	//   ....[8]....
        /*0700*/ 	.word	0x000004f0
        /*0704*/ 	.word	0x000000ff
        /*0708*/ 	.word	0x00016858
        /*070c*/ 	.short	0x0100
        /*070e*/ 	.byte	0x08
	.zero		1


	//   ....[9]....
        /*0710*/ 	.word	0x00000500
        /*0714*/ 	.word	0x000000ff
        /*0718*/ 	.word	0x00016868
        /*071c*/ 	.short	0x0100
        /*071e*/ 	.byte	0x08
	.zero		1


	//   ....[10]....
        /*0720*/ 	.word	0x000005f0
        /*0724*/ 	.word	0x000000ff
        /*0728*/ 	.word	0x00016870
        /*072c*/ 	.short	0x0100
        /*072e*/ 	.byte	0x06
	.zero		1


	//   ....[11]....
        /*0730*/ 	.word	0x00000600
        /*0734*/ 	.word	0x000000ff
        /*0738*/ 	.word	0x00016880
        /*073c*/ 	.short	0x0100
        /*073e*/ 	.byte	0x06
	.zero		1


	//   ....[12]....
        /*0740*/ 	.word	0x00000610
        /*0744*/ 	.word	0x000000ff
        /*0748*/ 	.word	0x00016878
        /*074c*/ 	.short	0x0100
        /*074e*/ 	.byte	0x06
	.zero		1


	//   ....[13]....
        /*0750*/ 	.word	0x00000620
        /*0754*/ 	.word	0x000000ff
        /*0758*/ 	.word	0x00016888
        /*075c*/ 	.short	0x0100
        /*075e*/ 	.byte	0x06
	.zero		1


	//   ....[14]....
        /*0760*/ 	.word	0x00000750
        /*0764*/ 	.word	0x000000ff
        /*0768*/ 	.word	0x00016890
        /*076c*/ 	.short	0x0100
        /*076e*/ 	.byte	0x08
	.zero		1


	//   ....[15]....
        /*0770*/ 	.word	0x00000760
        /*0774*/ 	.word	0x000000ff
        /*0778*/ 	.word	0x000168a0
        /*077c*/ 	.short	0x0100
        /*077e*/ 	.byte	0x08
	.zero		1


	//   ....[16]....
        /*0780*/ 	.word	0x00000770
        /*0784*/ 	.word	0x000000ff
        /*0788*/ 	.word	0x00016898
        /*078c*/ 	.short	0x0100
        /*078e*/ 	.byte	0x08
	.zero		1


	//   ....[17]....
        /*0790*/ 	.word	0x00000780
        /*0794*/ 	.word	0x000000ff
        /*0798*/ 	.word	0x000168a8
        /*079c*/ 	.short	0x0100
        /*079e*/ 	.byte	0x08
	.zero		1


	//   ....[18]....
        /*07a0*/ 	.word	0x000008b0
        /*07a4*/ 	.word	0x000000ff
        /*07a8*/ 	.word	0x000168b0
        /*07ac*/ 	.short	0x0100
        /*07ae*/ 	.byte	0x08
	.zero		1


	//   ....[19]....
        /*07b0*/ 	.word	0x000008c0
        /*07b4*/ 	.word	0x000000ff
        /*07b8*/ 	.word	0x000168c0
        /*07bc*/ 	.short	0x0100
        /*07be*/ 	.byte	0x08
	.zero		1


	//   ....[20]....
        /*07c0*/ 	.word	0x000008d0
        /*07c4*/ 	.word	0x000000ff
        /*07c8*/ 	.word	0x000168b8
        /*07cc*/ 	.short	0x0100
        /*07ce*/ 	.byte	0x08
	.zero		1


	//   ....[21]....
        /*07d0*/ 	.word	0x000008e0
        /*07d4*/ 	.word	0x000000ff
        /*07d8*/ 	.word	0x000168c8
        /*07dc*/ 	.short	0x0100
        /*07de*/ 	.byte	0x08
	.zero		1


	//   ....[22]....
        /*07e0*/ 	.word	0x00001780
        /*07e4*/ 	.word	0x000000ff
        /*07e8*/ 	.word	0x00016800
        /*07ec*/ 	.short	0x010a
        /*07ee*/ 	.byte	0x2d
	.zero		1


	//   ....[23]....
        /*07f0*/ 	.word	0x00001800
        /*07f4*/ 	.word	0x00000002
        /*07f8*/ 	.word	0x00016830
        /*07fc*/ 	.short	0x010a
        /*07fe*/ 	.byte	0x3f
	.zero		1


	//   ....[24]....
        /*0800*/ 	.word	0x00001860
        /*0804*/ 	.word	0x00000002
        /*0808*/ 	.word	0x00016830
        /*080c*/ 	.short	0x010a
        /*080e*/ 	.byte	0x3f
	.zero		1


	//   ....[25]....
        /*0810*/ 	.word	0x00001de0
        /*0814*/ 	.word	0x00000002
        /*0818*/ 	.word	0x00000000
        /*081c*/ 	.short	0x0101
        /*081e*/ 	.byte	0x3f
	.zero		1


	//   ....[26]....
        /*0820*/ 	.word	0x000039e0
        /*0824*/ 	.word	0x000000ff
        /*0828*/ 	.word	0x00016830
        /*082c*/ 	.short	0x010a
        /*082e*/ 	.byte	0x06
	.zero		1


	//   ....[27]....
        /*0830*/ 	.word	0x00003a20
        /*0834*/ 	.word	0x000000ff
        /*0838*/ 	.word	0x00016830
        /*083c*/ 	.short	0x010a
        /*083e*/ 	.byte	0x06
	.zero		1


	//   ....[28]....
        /*0840*/ 	.word	0x00003c00
        /*0844*/ 	.word	0x000000ff
        /*0848*/ 	.word	0x00016850
        /*084c*/ 	.short	0x010a
        /*084e*/ 	.byte	0x06
	.zero		1


	//   ....[29]....
        /*0850*/ 	.word	0x00003c40
        /*0854*/ 	.word	0x000000ff
        /*0858*/ 	.word	0x00016850
        /*085c*/ 	.short	0x010a
        /*085e*/ 	.byte	0x06
	.zero		1


	//   ....[30]....
        /*0860*/ 	.word	0x000054b0
        /*0864*/ 	.word	0x00000024
        /*0868*/ 	.word	0x00000000
        /*086c*/ 	.short	0x0101
        /*086e*/ 	.byte	0x3f
	.zero		1


	//   ....[31]....
        /*0870*/ 	.word	0x00005770
        /*0874*/ 	.word	0x00000024
        /*0878*/ 	.word	0x00000000
        /*087c*/ 	.short	0x0101
        /*087e*/ 	.byte	0x3f
	.zero		1


	//   ....[32]....
        /*0880*/ 	.word	0x00006010
        /*0884*/ 	.word	0x000000ff
        /*0888*/ 	.word	0x00016830
        /*088c*/ 	.short	0x010a
        /*088e*/ 	.byte	0x06
	.zero		1


	//   ....[33]....
        /*0890*/ 	.word	0x00006050
        /*0894*/ 	.word	0x000000ff
        /*0898*/ 	.word	0x00016830
        /*089c*/ 	.short	0x010a
        /*089e*/ 	.byte	0x06
	.zero		1


	//   ....[34]....
        /*08a0*/ 	.word	0x00006230
        /*08a4*/ 	.word	0x000000ff
        /*08a8*/ 	.word	0x00016850
        /*08ac*/ 	.short	0x010a
        /*08ae*/ 	.byte	0x06
	.zero		1


	//   ....[35]....
        /*08b0*/ 	.word	0x00006270
        /*08b4*/ 	.word	0x000000ff
        /*08b8*/ 	.word	0x00016850
        /*08bc*/ 	.short	0x010a
        /*08be*/ 	.byte	0x06
	.zero		1


	//   ....[36]....
        /*08c0*/ 	.word	0x00007540
        /*08c4*/ 	.word	0x0000001f
        /*08c8*/ 	.word	0x00000000
        /*08cc*/ 	.short	0x0101
        /*08ce*/ 	.byte	0x3f
	.zero		1


	//   ....[37]....
        /*08d0*/ 	.word	0x000076f0
        /*08d4*/ 	.word	0x0000001f
        /*08d8*/ 	.word	0x00000000
        /*08dc*/ 	.short	0x0101
        /*08de*/ 	.byte	0x3f
	.zero		1


	//   ....[38]....
        /*08e0*/ 	.word	0x00007c20
        /*08e4*/ 	.word	0x000000ff
        /*08e8*/ 	.word	0x00016850
        /*08ec*/ 	.short	0x010a
        /*08ee*/ 	.byte	0x05
	.zero		1


	//   ....[39]....
        /*08f0*/ 	.word	0x00007c60
        /*08f4*/ 	.word	0x000000ff
        /*08f8*/ 	.word	0x00016850
        /*08fc*/ 	.short	0x010a
        /*08fe*/ 	.byte	0x05
	.zero		1


	//   ....[40]....
        /*0900*/ 	.word	0x00008190
        /*0904*/ 	.word	0x00000008
        /*0908*/ 	.word	0x00000000
        /*090c*/ 	.short	0x0101
        /*090e*/ 	.byte	0x3f
	.zero		1


	//   ....[41]....
        /*0910*/ 	.word	0x00009050
        /*0914*/ 	.word	0x00000000
        /*0918*/ 	.word	0x00000000
        /*091c*/ 	.short	0x0101
        /*091e*/ 	.byte	0x3f
	.zero		1


	//   ....[42]....
        /*0920*/ 	.word	0x0000b710
        /*0924*/ 	.word	0x00000003
        /*0928*/ 	.word	0x00016840
        /*092c*/ 	.short	0x010a
        /*092e*/ 	.byte	0x3f
	.zero		1


	//   ....[43]....
        /*0930*/ 	.word	0x0000c7c0
        /*0934*/ 	.word	0x00000016
        /*0938*/ 	.word	0x00016800
        /*093c*/ 	.short	0x0107
        /*093e*/ 	.byte	0x3f
	.zero		1


	//   ....[44]....
        /*0940*/ 	.word	0x0000c8c0
        /*0944*/ 	.word	0x00000016
        /*0948*/ 	.word	0x00016800
        /*094c*/ 	.short	0x0101
        /*094e*/ 	.byte	0x3f
	.zero		1


	//   ....[45]....
        /*0950*/ 	.word	0x0000c8e0
        /*0954*/ 	.word	0x00000016
        /*0958*/ 	.word	0x00016820
        /*095c*/ 	.short	0x010a
        /*095e*/ 	.byte	0x3f
	.zero		1


	//   ....[46]....
        /*0960*/ 	.word	0x0000cbe0
        /*0964*/ 	.word	0x00000002
        /*0968*/ 	.word	0x00016840
        /*096c*/ 	.short	0x010a
        /*096e*/ 	.byte	0x3f
	.zero		1


	//   ....[47]....
        /*0970*/ 	.word	0x0000ce60
        /*0974*/ 	.word	0x00000003
        /*0978*/ 	.word	0x00000060
        /*097c*/ 	.short	0x010a
        /*097e*/ 	.byte	0x3f
	.zero		1


	//   ....[48]....
        /*0980*/ 	.word	0x0000d390
        /*0984*/ 	.word	0x00000002
        /*0988*/ 	.word	0x00016840
        /*098c*/ 	.short	0x010a
        /*098e*/ 	.byte	0x3f
	.zero		1


	//   ....[49]....
        /*0990*/ 	.word	0x0000d610
        /*0994*/ 	.word	0x0000000a
        /*0998*/ 	.word	0x00000060
        /*099c*/ 	.short	0x010a
        /*099e*/ 	.byte	0x3f
	.zero		1


	//   ....[50]....
        /*09a0*/ 	.word	0x0000da90
        /*09a4*/ 	.word	0x00000002
        /*09a8*/ 	.word	0x00016840
        /*09ac*/ 	.short	0x010a
        /*09ae*/ 	.byte	0x3f
	.zero		1


	//   ....[51]....
        /*09b0*/ 	.word	0x0000dd20
        /*09b4*/ 	.word	0x00000008
        /*09b8*/ 	.word	0x00000060
        /*09bc*/ 	.short	0x010a
        /*09be*/ 	.byte	0x3f
	.zero		1


	//   ....[52]....
        /*09c0*/ 	.word	0x0000e160
        /*09c4*/ 	.word	0x00000003
        /*09c8*/ 	.word	0x00016860
        /*09cc*/ 	.short	0x010a
        /*09ce*/ 	.byte	0x3f
	.zero		1


	//   ....[53]....
        /*09d0*/ 	.word	0x0000f0b0
        /*09d4*/ 	.word	0x00000009
        /*09d8*/ 	.word	0x00016820
        /*09dc*/ 	.short	0x010a
        /*09de*/ 	.byte	0x3f
	.zero		1


	//   ....[54]....
        /*09e0*/ 	.word	0x0000f250
        /*09e4*/ 	.word	0x00000006
        /*09e8*/ 	.word	0x00000000
        /*09ec*/ 	.short	0x010a
        /*09ee*/ 	.byte	0x3f
	.zero		1


	//   ....[55]....
        /*09f0*/ 	.word	0x0000f2c0
        /*09f4*/ 	.word	0x00000007
        /*09f8*/ 	.word	0x00000000
        /*09fc*/ 	.short	0x010a
        /*09fe*/ 	.byte	0x3f
	.zero		1


	//   ....[56]....
        /*0a00*/ 	.word	0x0000f320
        /*0a04*/ 	.word	0x00000004
        /*0a08*/ 	.word	0x00000000
        /*0a0c*/ 	.short	0x010a
        /*0a0e*/ 	.byte	0x3f
	.zero		1


	//   ....[57]....
        /*0a10*/ 	.word	0x0000f350
        /*0a14*/ 	.word	0x00000005
        /*0a18*/ 	.word	0x00000000
        /*0a1c*/ 	.short	0x010a
        /*0a1e*/ 	.byte	0x3f
	.zero		1


	//   ....[58]....
        /*0a20*/ 	.word	0x0000f3c0
        /*0a24*/ 	.word	0x00000003
        /*0a28*/ 	.word	0x00016800
        /*0a2c*/ 	.short	0x010a
        /*0a2e*/ 	.byte	0x3f
	.zero		1


	//   ....[59]....
        /*0a30*/ 	.word	0x0000f410
        /*0a34*/ 	.word	0x00000002
        /*0a38*/ 	.word	0x00016830
        /*0a3c*/ 	.short	0x010a
        /*0a3e*/ 	.byte	0x3f
	.zero		1


	//   ....[60]....
        /*0a40*/ 	.word	0x0000f470
        /*0a44*/ 	.word	0x00000007
        /*0a48*/ 	.word	0x00016830
        /*0a4c*/ 	.short	0x010a
        /*0a4e*/ 	.byte	0x3f
	.zero		1


	//   ....[61]....
        /*0a50*/ 	.word	0x0000f4d0
        /*0a54*/ 	.word	0x00000007
        /*0a58*/ 	.word	0x00016850
        /*0a5c*/ 	.short	0x010a
        /*0a5e*/ 	.byte	0x3f
	.zero		1


	//   ....[62]....
        /*0a60*/ 	.word	0x0000f530
        /*0a64*/ 	.word	0x00000009
        /*0a68*/ 	.word	0x00016830
        /*0a6c*/ 	.short	0x010a
        /*0a6e*/ 	.byte	0x3f
	.zero		1


	//   ....[63]....
        /*0a70*/ 	.word	0x0000f590
        /*0a74*/ 	.word	0x00000009
        /*0a78*/ 	.word	0x00016850
        /*0a7c*/ 	.short	0x010a
        /*0a7e*/ 	.byte	0x3f
	.zero		1


	//   ....[64]....
        /*0a80*/ 	.word	0x0000f5f0
        /*0a84*/ 	.word	0x00000005
        /*0a88*/ 	.word	0x00016850
        /*0a8c*/ 	.short	0x010a
        /*0a8e*/ 	.byte	0x3f
	.zero		1


	//   ....[65]....
        /*0a90*/ 	.word	0x0000f790
        /*0a94*/ 	.word	0x00000003
        /*0a98*/ 	.word	0x00016840
        /*0a9c*/ 	.short	0x010a
        /*0a9e*/ 	.byte	0x3f
	.zero		1


	//   ....[66]....
        /*0aa0*/ 	.word	0x00010730
        /*0aa4*/ 	.word	0x00000016
        /*0aa8*/ 	.word	0x00016820
        /*0aac*/ 	.short	0x010a
        /*0aae*/ 	.byte	0x3f
	.zero		1


	//   ....[67]....
        /*0ab0*/ 	.word	0x00010780
        /*0ab4*/ 	.word	0x00000002
        /*0ab8*/ 	.word	0x00016840
        /*0abc*/ 	.short	0x010a
        /*0abe*/ 	.byte	0x3f
	.zero		1


	//   ....[68]....
        /*0ac0*/ 	.word	0x000107d0
        /*0ac4*/ 	.word	0x00000003
        /*0ac8*/ 	.word	0x00000060
        /*0acc*/ 	.short	0x010a
        /*0ace*/ 	.byte	0x3f
	.zero		1


	//   ....[69]....
        /*0ad0*/ 	.word	0x00010820
        /*0ad4*/ 	.word	0x00000002
        /*0ad8*/ 	.word	0x00016840
        /*0adc*/ 	.short	0x010a
        /*0ade*/ 	.byte	0x3f
	.zero		1


	//   ....[70]....
        /*0ae0*/ 	.word	0x00010870
        /*0ae4*/ 	.word	0x0000000a
        /*0ae8*/ 	.word	0x00000060
        /*0aec*/ 	.short	0x010a
        /*0aee*/ 	.byte	0x3f
	.zero		1


	//   ....[71]....
        /*0af0*/ 	.word	0x000108c0
        /*0af4*/ 	.word	0x00000002
        /*0af8*/ 	.word	0x00016840
        /*0afc*/ 	.short	0x010a
        /*0afe*/ 	.byte	0x3f
	.zero		1


	//   ....[72]....
        /*0b00*/ 	.word	0x00010910
        /*0b04*/ 	.word	0x00000008
        /*0b08*/ 	.word	0x00000060
        /*0b0c*/ 	.short	0x010a
        /*0b0e*/ 	.byte	0x3f
	.zero		1


	//   ....[73]....
        /*0b10*/ 	.word	0x00010960
        /*0b14*/ 	.word	0x00000003
        /*0b18*/ 	.word	0x00016860
        /*0b1c*/ 	.short	0x010a
        /*0b1e*/ 	.byte	0x3f
	.zero		1


	//   ....[74]....
        /*0b20*/ 	.word	0x000112e0
        /*0b24*/ 	.word	0x00000009
        /*0b28*/ 	.word	0x00016820
        /*0b2c*/ 	.short	0x010a
        /*0b2e*/ 	.byte	0x3f
	.zero		1


	//   ....[75]....
        /*0b30*/ 	.word	0x00011480
        /*0b34*/ 	.word	0x00000006
        /*0b38*/ 	.word	0x00000000
        /*0b3c*/ 	.short	0x010a
        /*0b3e*/ 	.byte	0x3f
	.zero		1


	//   ....[76]....
        /*0b40*/ 	.word	0x000114d0
        /*0b44*/ 	.word	0x00000007
        /*0b48*/ 	.word	0x00000000
        /*0b4c*/ 	.short	0x010a
        /*0b4e*/ 	.byte	0x3f
	.zero		1


	//   ....[77]....
        /*0b50*/ 	.word	0x00011520
        /*0b54*/ 	.word	0x00000004
        /*0b58*/ 	.word	0x00000000
        /*0b5c*/ 	.short	0x010a
        /*0b5e*/ 	.byte	0x3f
	.zero		1


	//----- nvinfo : EIATTR_NUM_MBARRIERS
	.align		4
.L_1703:
        /*0b60*/ 	.byte	0x03, 0x38
        /*0b62*/ 	.short	0x0016


	//----- nvinfo : EIATTR_EXIT_INSTR_OFFSETS
	.align		4
        /*0b64*/ 	.byte	0x04, 0x1c
        /*0b66*/ 	.short	(.L_1705 - .L_1704)


	//   ....[0]....
.L_1704:
        /*0b68*/ 	.word	0x00000a80


	//   ....[1]....
        /*0b6c*/ 	.word	0x00009c70


	//   ....[2]....
        /*0b70*/ 	.word	0x0000f3a0


	//----- nvinfo : EIATTR_MAX_THREADS
	.align		4
.L_1705:
        /*0b74*/ 	.byte	0x04, 0x05
        /*0b76*/ 	.short	(.L_1707 - .L_1706)
.L_1706:
        /*0b78*/ 	.word	0x00000200
        /*0b7c*/ 	.word	0x00000001
        /*0b80*/ 	.word	0x00000001


	//----- nvinfo : EIATTR_CRS_STACK_SIZE
	.align		4
.L_1707:
        /*0b84*/ 	.byte	0x04, 0x1e
        /*0b86*/ 	.short	(.L_1709 - .L_1708)
.L_1708:
        /*0b88*/ 	.word	0x00000000


	//----- nvinfo : EIATTR_CBANK_PARAM_SIZE
	.align		4
.L_1709:
        /*0b8c*/ 	.byte	0x03, 0x19
        /*0b8e*/ 	.short	0x0af0


	//----- nvinfo : EIATTR_PARAM_CBANK
	.align		4
        /*0b90*/ 	.byte	0x04, 0x0a
        /*0b92*/ 	.short	(.L_1711 - .L_1710)
	.align		4
.L_1710:
        /*0b94*/ 	.word	index@(.nv.constant0._ZN7cutlass13device_kernelIN5flash11enable_sm90INS1_16FlashAttnFwdSm90INS1_25CollectiveMainloopFwdSm90ILi2EN4cute5tupleIJNS5_1CILi1EEES8_S8_EEENS6_IJNS7_ILi192EEENS7_ILi128EEENS7_ILi64EEEEEELi64ENS_6half_tEfNS_4arch4Sm90ELb1ELb0ELb0ELb1ELb0ELb0ELb0ELb1ELb1ELb1ELb0ELb0EEENS1_21CollectiveEpilogueFwdINS6_IJSA_SC_SB_EEES9_SE_SG_Li384ELb1ELb1ELb0ELb0EEENS1_36VarlenDynamicPersistentTileSchedulerILi192ELi128ELi384ELi128ELb0ELb1ELb1ELb1ELb1ELb1EEEEEEEEEvNT_6ParamsE)
        /*0b98*/ 	.short	0x0210
        /*0b9a*/ 	.short	0x0af0


	//----- nvinfo : EIATTR_SW_WAR
	.align		4
.L_1711:
        /*0b9c*/ 	.byte	0x04, 0x36
        /*0b9e*/ 	.short	(.L_1713 - .L_1712)
.L_1712:
        /*0ba0*/ 	.word	0x00000008
.L_1713:


//--------------------- .nv.info._ZN7cutlass13device_kernelIN5flash11enable_sm90INS1_16FlashAttnFwdSm90INS1_25CollectiveMainloopFwdSm90ILi2EN4cute5tupleIJNS5_1CILi1EEES8_S8_EEENS6_IJNS7_ILi192EEENS7_ILi128EEENS7_ILi64EEEEEELi64ENS_6half_tEfNS_4arch4Sm90ELb1ELb0ELb0ELb1ELb0ELb1ELb0ELb1ELb1ELb1ELb0ELb0EEENS1_21CollectiveEpilogueFwdINS6_IJSA_SC_SB_EEES9_SE_SG_Li384ELb1ELb1ELb0ELb0EEENS1_36VarlenDynamicPersistentTileSchedulerILi192ELi128ELi384ELi128ELb0ELb1ELb1ELb1ELb1ELb1EEEEEEEEEvNT_6ParamsE --------------------------
	.section	.nv.info._ZN7cutlass13device_kernelIN5flash11enable_sm90INS1_16FlashAttnFwdSm90INS1_25CollectiveMainloopFwdSm90ILi2EN4cute5tupleIJNS5_1CILi1EEES8_S8_EEENS6_IJNS7_ILi192EEENS7_ILi128EEENS7_ILi64EEEEEELi64ENS_6half_tEfNS_4arch4Sm90ELb1ELb0ELb0ELb1ELb0ELb1ELb0ELb1ELb1ELb1ELb0ELb0EEENS1_21CollectiveEpilogueFwdINS6_IJSA_SC_SB_EEES9_SE_SG_Li384ELb1ELb1ELb0ELb0EEENS1_36VarlenDynamicPersistentTileSchedulerILi192ELi128ELi384ELi128ELb0ELb1ELb1ELb1ELb1ELb1EEEEEEEEEvNT_6ParamsE,"",@"SHT_CUDA_INFO"
	.sectionflags	@""
	.align	4


	//----- nvinfo : EIATTR_CUDA_API_VERSION
	.align		4
        /*0000*/ 	.byte	0x04, 0x37
        /*0002*/ 	.short	(.L_1715 - .L_1714)
.L_1714:
        /*0004*/ 	.word	0x00000082


	//----- nvinfo : EIATTR_KPARAM_INFO
	.align		4
.L_1715:
        /*0008*/ 	.byte	0x04, 0x17
        /*000a*/ 	.short	(.L_1717 - .L_1716)
.L_1716:
        /*000c*/ 	.word	0x00000000
        /*0010*/ 	.short	0x0000
        /*0012*/ 	.short	0x0070
        /*0014*/ 	.byte	0x00, 0xf0, 0x01, 0x2a


	//----- nvinfo : EIATTR_SPARSE_MMA_MASK
	.align		4
.L_1717:
        /*0018*/ 	.byte	0x03, 0x50
        /*001a*/ 	.short	0x0000


	//----- nvinfo : EIATTR_MAXREG_COUNT
	.align		4
        /*001c*/ 	.byte	0x03, 0x1b
        /*001e*/ 	.short	0x0080


	//----- nvinfo : EIATTR_NUM_BARRIERS
	.align		4
        /*0020*/ 	.byte	0x02, 0x4c
        /*0022*/ 	.byte	0x10
	.zero		1


	//----- nvinfo : EIATTR_EXTERNS
	.align		4
        /*0024*/ 	.byte	0x04, 0x0f
        /*0026*/ 	.short	(.L_1719 - .L_1718)


	//   ....[0]....
	.align		4
.L_1718:
        /*0028*/ 	.word	index@(__assertfail)


	//----- nvinfo : EIATTR_ANNOTATIONS
	.align		4
.L_1719:
        /*002c*/ 	.byte	0x04, 0x55
        /*002e*/ 	.short	(.L_1721 - .L_1720)


	//   ....[0]....
.L_1720:
        /* <DEDUP_REMOVED lines=68> */


	//----- nvinfo : EIATTR_MERCURY_ISA_VERSION
	.align		4
.L_1721:
        /*0458*/ 	.byte	0x03, 0x5f
        /*045a*/ 	.short	0x0101


	//----- nvinfo : EIATTR_UNUSED_LOAD_BYTE_OFFSET
	.align		4
        /*045c*/ 	.byte	0x04, 0x44
        /*045e*/ 	.short	(.L_1723 - .L_1722)


	//   ....[0]....
.L_1722:
        /*0460*/ 	.word	0x00000ad0
        /*0464*/ 	.word	0x0000fff0


	//   ....[1]....
        /*0468*/ 	.word	0x0000fe50
        /*046c*/ 	.word	0x0000fff0


	//----- nvinfo : EIATTR_INT_WARP_WIDE_INSTR_OFFSETS
	.align		4
.L_1723:
        /*0470*/ 	.byte	0x04, 0x31
        /*0472*/ 	.short	(.L_1725 - .L_1724)


	//   ....[0]....
.L_1724:
        /*0474*/ 	.word	0x00000180


	//   ....[1]....
        /*0478*/ 	.word	0x00000220


	//   ....[2]....
        /*047c*/ 	.word	0x00000290


	//   ....[3]....
        /*0480*/ 	.word	0x00013960


	//   ....[4]....
        /*0484*/ 	.word	0x000139f0


	//   ....[5]....
        /*0488*/ 	.word	0x00016aa0


	//   ....[6]....
        /*048c*/ 	.word	0x00016b30


	//----- nvinfo : EIATTR_COOP_GROUP_MASK_REGIDS
	.align		4
.L_1725:
        /*0490*/ 	.byte	0x04, 0x29
        /*0492*/ 	.short	(.L_1727 - .L_1726)


	//   ....[0]....
.L_1726:
        /*0494*/ 	.word	0xffffffff


	//   ....[1]....
        /*0498*/ 	.word	0xffffffff


	//   ....[2]....
        /*049c*/ 	.word	0xffffffff


	//   ....[3]....
        /*04a0*/ 	.word	0xffffffff


	//   ....[4]....
        /*04a4*/ 	.word	0xffffffff


	//   ....[5]....
        /*04a8*/ 	.word	0xffffffff


	//   ....[6]....
        /*04ac*/ 	.word	0xffffffff


	//   ....[7]....
        /*04b0*/ 	.word	0xffffffff


	//   ....[8]....
        /*04b4*/ 	.word	0xffffffff


	//   ....[9]....
        /*04b8*/ 	.word	0xffffffff


	//   ....[10]....
        /*04bc*/ 	.word	0xffffffff


	//   ....[11]....
        /*04c0*/ 	.word	0xffffffff


	//   ....[12]....
        /*04c4*/ 	.word	0xffffffff


	//   ....[13]....
        /*04c8*/ 	.word	0xffffffff


	//   ....[14]....
        /*04cc*/ 	.word	0xffffffff


	//   ....[15]....
        /*04d0*/ 	.word	0xffffffff


	//   ....[16]....
        /*04d4*/ 	.word	0xffffffff


	//   ....[17]....
        /*04d8*/ 	.word	0xffffffff


	//   ....[18]....
        /*04dc*/ 	.word	0xffffffff


	//   ....[19]....
        /*04e0*/ 	.word	0xffffffff


	//   ....[20]....
        /*04e4*/ 	.word	0xffffffff


	//   ....[21]....
        /*04e8*/ 	.word	0xffffffff


	//   ....[22]....
        /*04ec*/ 	.word	0xffffffff


	//   ....[23]....
        /*04f0*/ 	.word	0xffffffff


	//   ....[24]....
        /*04f4*/ 	.word	0xffffffff


	//   ....[25]....
        /*04f8*/ 	.word	0xffffffff


	//   ....[26]....
        /*04fc*/ 	.word	0xffffffff


	//   ....[27]....
        /*0500*/ 	.word	0xffffffff


	//   ....[28]....
        /*0504*/ 	.word	0xffffffff


	//   ....[29]....
        /*0508*/ 	.word	0xffffffff


	//   ....[30]....
        /*050c*/ 	.word	0xffffffff


	//   ....[31]....
        /*0510*/ 	.word	0xffffffff


	//   ....[32]....
        /*0514*/ 	.word	0xffffffff


	//   ....[33]....
        /*0518*/ 	.word	0xffffffff


	//   ....[34]....
        /*051c*/ 	.word	0xffffffff


	//   ....[35]....
        /*0520*/ 	.word	0xffffffff


	//   ....[36]....
        /*0524*/ 	.word	0xffffffff


	//   ....[37]....
        /*0528*/ 	.word	0xffffffff


	//   ....[38]....
        /*052c*/ 	.word	0xffffffff


	//   ....[39]....
        /*0530*/ 	.word	0xffffffff


	//   ....[40]....
        /*0534*/ 	.word	0xffffffff


	//   ....[41]....
        /*0538*/ 	.word	0xffffffff


	//   ....[42]....
        /*053c*/ 	.word	0xffffffff


	//   ....[43]....
        /*0540*/ 	.word	0xffffffff


	//   ....[44]....
        /*0544*/ 	.word	0xffffffff


	//   ....[45]....
        /*0548*/ 	.word	0xffffffff


	//   ....[46]....
        /*054c*/ 	.word	0xffffffff


	//   ....[47]....
        /*0550*/ 	.word	0xffffffff


	//   ....[48]....
        /*0554*/ 	.word	0xffffffff


	//   ....[49]....
        /*0558*/ 	.word	0xffffffff


	//   ....[50]....
        /*055c*/ 	.word	0xffffffff


	//   ....[51]....
        /*0560*/ 	.word	0xffffffff


	//   ....[52]....
        /*0564*/ 	.word	0xffffffff


	//   ....[53]....
        /*0568*/ 	.word	0xffffffff


	//   ....[54]....
        /*056c*/ 	.word	0xffffffff


	//   ....[55]....
        /*0570*/ 	.word	0xffffffff


	//   ....[56]....
        /*0574*/ 	.word	0xffffffff


	//   ....[57]....
        /*0578*/ 	.word	0xffffffff


	//   ....[58]....
        /*057c*/ 	.word	0xffffffff


	//   ....[59]....
        /*0580*/ 	.word	0xffffffff


	//   ....[60]....
        /*0584*/ 	.word	0xffffffff


	//   ....[61]....
        /*0588*/ 	.word	0xffffffff


	//   ....[62]....
        /*058c*/ 	.word	0xffffffff


	//   ....[63]....
        /*0590*/ 	.word	0xffffffff


	//   ....[64]....
        /*0594*/ 	.word	0xffffffff


	//   ....[65]....
        /*0598*/ 	.word	0xffffffff


	//   ....[66]....
        /*059c*/ 	.word	0xffffffff


	//   ....[67]....
        /*05a0*/ 	.word	0xffffffff


	//   ....[68]....
        /*05a4*/ 	.word	0xffffffff


	//   ....[69]....
        /*05a8*/ 	.word	0xffffffff


	//   ....[70]....
        /*05ac*/ 	.word	0xffffffff


	//   ....[71]....
        /*05b0*/ 	.word	0xffffffff


	//   ....[72]....
        /*05b4*/ 	.word	0xffffffff


	//   ....[73]....
        /*05b8*/ 	.word	0xffffffff


	//   ....[74]....
        /*05bc*/ 	.word	0xffffffff


	//   ....[75]....
        /*05c0*/ 	.word	0xffffffff


	//   ....[76]....
        /*05c4*/ 	.word	0xffffffff


	//   ....[77]....
        /*05c8*/ 	.word	0xffffffff


	//   ....[78]....
        /*05cc*/ 	.word	0xffffffff


	//   ....[79]....
        /*05d0*/ 	.word	0xffffffff


	//   ....[80]....
        /*05d4*/ 	.word	0xffffffff


	//   ....[81]....
        /*05d8*/ 	.word	0xffffffff


	//   ....[82]....
        /*05dc*/ 	.word	0xffffffff


	//   ....[83]....
        /*05e0*/ 	.word	0xffffffff


	//   ....[84]....
        /*05e4*/ 	.word	0xffffffff


	//   ....[85]....
        /*05e8*/ 	.word	0xffffffff


	//   ....[86]....
        /*05ec*/ 	.word	0xffffffff


	//   ....[87]....
        /*05f0*/ 	.word	0xffffffff


	//   ....[88]....
        /*05f4*/ 	.word	0xffffffff


	//   ....[89]....
        /*05f8*/ 	.word	0xffffffff


	//   ....[90]....
        /*05fc*/ 	.word	0xffffffff


	//   ....[91]....
        /*0600*/ 	.word	0xffffffff


	//   ....[92]....
        /*0604*/ 	.word	0xffffffff


	//   ....[93]....
        /*0608*/ 	.word	0xffffffff


	//   ....[94]....
        /*060c*/ 	.word	0xffffffff


	//   ....[95]....
        /*0610*/ 	.word	0xffffffff


	//   ....[96]....
        /*0614*/ 	.word	0xffffffff


	//   ....[97]....
        /*0618*/ 	.word	0xffffffff


	//   ....[98]....
        /*061c*/ 	.word	0xffffffff


	//   ....[99]....
        /*0620*/ 	.word	0xffffffff


	//   ....[100]....
        /*0624*/ 	.word	0xffffffff


	//   ....[101]....
        /*0628*/ 	.word	0xffffffff


	//   ....[102]....
        /*062c*/ 	.word	0xffffffff


	//   ....[103]....
        /*0630*/ 	.word	0xffffffff


	//   ....[104]....
        /*0634*/ 	.word	0xffffffff


	//   ....[105]....
        /*0638*/ 	.word	0xffffffff


	//   ....[106]....
        /*063c*/ 	.word	0xffffffff


	//   ....[107]....
        /*0640*/ 	.word	0xffffffff


	//   ....[108]....
        /*0644*/ 	.word	0xffffffff


	//   ....[109]....
        /*0648*/ 	.word	0xffffffff


	//   ....[110]....
        /*064c*/ 	.word	0xffffffff


	//   ....[111]....
        /*0650*/ 	.word	0xffffffff


	//   ....[112]....
        /*0654*/ 	.word	0xffffffff


	//   ....[113]....
        /*0658*/ 	.word	0xffffffff


	//   ....[114]....
        /*065c*/ 	.word	0xffffffff


	//   ....[115]....
        /*0660*/ 	.word	0xffffffff


	//   ....[116]....
        /*0664*/ 	.word	0xffffffff


	//   ....[117]....
        /*0668*/ 	.word	0xffffffff


	//   ....[118]....
        /*066c*/ 	.word	0xffffffff


	//   ....[119]....
        /*0670*/ 	.word	0xffffffff


	//   ....[120]....
        /*0674*/ 	.word	0xffffffff


	//   ....[121]....
        /*0678*/ 	.word	0xffffffff


	//   ....[122]....
        /*067c*/ 	.word	0xffffffff


	//   ....[123]....
        /*0680*/ 	.word	0xffffffff


	//   ....[124]....
        /*0684*/ 	.word	0x0500000f


	//   ....[125]....
        /*0688*/ 	.word	0x0500000f


	//   ....[126]....
        /*068c*/ 	.word	0x0500000f


	//   ....[127]....
        /*0690*/ 	.word	0x0500000f


	//   ....[128]....
        /*0694*/ 	.word	0x0500000f


	//   ....[129]....
        /*0698*/ 	.word	0x0500000f


	//   ....[130]....
        /*069c*/ 	.word	0x0500000f


	//   ....[131]....
        /*06a0*/ 	.word	0x0500000f


	//   ....[132]....
        /*06a4*/ 	.word	0x0500000f


	//   ....[133]....
        /*06a8*/ 	.word	0x0500000f


	//   ....[134]....
        /*06ac*/ 	.word	0x0500000f


	//   ....[135]....
        /*06b0*/ 	.word	0x0500000f


	//   ....[136]....
        /*06b4*/ 	.word	0x0500000f


	//   ....[137]....
        /*06b8*/ 	.word	0x0500000f


	//   ....[138]....
        /*06bc*/ 	.word	0x0500000f


	//   ....[139]....
        /*06c0*/ 	.word	0x0500000f


	//   ....[140]....
        /*06c4*/ 	.word	0x0500000f


	//   ....[141]....
        /*06c8*/ 	.word	0x0500000f


	//   ....[142]....
        /*06cc*/ 	.word	0x0500000f


	//   ....[143]....
        /*06d0*/ 	.word	0x0500000f


	//   ....[144]....
        /*06d4*/ 	.word	0x0500000f


	//   ....[145]....
        /*06d8*/ 	.word	0x0500000f


	//   ....[146]....
        /*06dc*/ 	.word	0x0500000f


	//   ....[147]....
        /*06e0*/ 	.word	0x0500000f


	//   ....[148]....
        /*06e4*/ 	.word	0x0500000f


	//   ....[149]....
        /*06e8*/ 	.word	0x0500000f


	//   ....[150]....
        /*06ec*/ 	.word	0x0500000f


	//   ....[151]....
        /*06f0*/ 	.word	0x0500000f


	//   ....[152]....
        /*06f4*/ 	.word	0x0500000f


	//   ....[153]....
        /*06f8*/ 	.word	0x0500000f


	//   ....[154]....
        /*06fc*/ 	.word	0x0500000f


	//   ....[155]....
        /*0700*/ 	.word	0x0500000f


	//   ....[156]....
        /*0704*/ 	.word	0x0500000f


	//   ....[157]....
        /*0708*/ 	.word	0x0500000f


	//   ....[158]....
        /*070c*/ 	.word	0x0500000f


	//   ....[159]....
        /*0710*/ 	.word	0x0500000f


	//   ....[160]....
        /*0714*/ 	.word	0x0500000f


	//   ....[161]....
        /*0718*/ 	.word	0x0500000f


	//   ....[162]....
        /*071c*/ 	.word	0x0500000f


	//   ....[163]....
        /*0720*/ 	.word	0x0500000f


	//   ....[164]....
        /*0724*/ 	.word	0x0500000f


	//   ....[165]....
        /*0728*/ 	.word	0x0500000f


	//   ....[166]....
        /*072c*/ 	.word	0x0500000f


	//   ....[167]....
        /*0730*/ 	.word	0x0500000f


	//   ....[168]....
        /*0734*/ 	.word	0x0500000f


	//   ....[169]....
        /*0738*/ 	.word	0x0500000f


	//   ....[170]....
        /*073c*/ 	.word	0x0500000f


	//   ....[171]....
        /*0740*/ 	.word	0x0500000f


	//   ....[172]....
        /*0744*/ 	.word	0x0500000f


	//   ....[173]....
        /*0748*/ 	.word	0x0500000f


	//   ....[174]....
        /*074c*/ 	.word	0x0500000f


	//   ....[175]....
        /*0750*/ 	.word	0x0500000f


	//   ....[176]....
        /*0754*/ 	.word	0x0500000f


	//   ....[177]....
        /*0758*/ 	.word	0x0500000f


	//   ....[178]....
        /*075c*/ 	.word	0x0500000f


	//   ....[179]....
        /*0760*/ 	.word	0x0500000f


	//   ....[180]....
        /*0764*/ 	.word	0x0500000f


	//   ....[181]....
        /*0768*/ 	.word	0x0500000f


	//   ....[182]....
        /*076c*/ 	.word	0x0500000f


	//   ....[183]....
        /*0770*/ 	.word	0x0500000f


	//   ....[184]....
        /*0774*/ 	.word	0x0500000f


	//   ....[185]....
        /*0778*/ 	.word	0x0500000f


	//   ....[186]....
        /*077c*/ 	.word	0x0500000f


	//   ....[187]....
        /*0780*/ 	.word	0x0500000f


	//   ....[188]....
        /*0784*/ 	.word	0x0500000f


	//   ....[189]....
        /*0788*/ 	.word	0x0500000f


	//   ....[190]....
        /*078c*/ 	.word	0x0500000f


	//   ....[191]....
        /*0790*/ 	.word	0x0500000f


	//   ....[192]....
        /*0794*/ 	.word	0x0500000f


	//----- nvinfo : EIATTR_COOP_GROUP_INSTR_OFFSETS
	.align		4
.L_1727:
        /*0798*/ 	.byte	0x04, 0x28
        /*079a*/ 	.short	(.L_1729 - .L_1728)


	//   ....[0]....
.L_1728:
        /*079c*/ 	.word	0x00000060


	//   ....[1]....
        /*07a0*/ 	.word	0x00000190


	//   ....[2]....
        /*07a4*/ 	.word	0x00000240


	//   ....[3]....
        /*07a8*/ 	.word	0x00000400


	//   ....[4]....
        /*07ac*/ 	.word	0x00000560


	//   ....[5]....
        /*07b0*/ 	.word	0x00000680


	//   ....[6]....
        /*07b4*/ 	.word	0x000007e0


	//   ....[7]....
        /*07b8*/ 	.word	0x00005880


	//   ....[8]....
        /*07bc*/ 	.word	0x00006020


	//   ....[9]....
        /*07c0*/ 	.word	0x00006030


	//   ....[10]....
        /*07c4*/ 	.word	0x00006040


	//   ....[11]....
        /*07c8*/ 	.word	0x00006050


	//   ....[12]....
        /*07cc*/ 	.word	0x00006390


	//   ....[13]....
        /*07d0*/ 	.word	0x000063a0


	//   ....[14]....
        /*07d4*/ 	.word	0x000063b0


	//   ....[15]....
        /*07d8*/ 	.word	0x000063c0


	//   ....[16]....
        /*07dc*/ 	.word	0x000076a0


	//   ....[17]....
        /*07e0*/ 	.word	0x000076b0


	//   ....[18]....
        /*07e4*/ 	.word	0x000076c0


	//   ....[19]....
        /*07e8*/ 	.word	0x000076d0


	//   ....[20]....
        /*07ec*/ 	.word	0x000077d0


	//   ....[21]....
        /*07f0*/ 	.word	0x000077f0


	//   ....[22]....
        /*07f4*/ 	.word	0x00007880


	//   ....[23]....
        /*07f8*/ 	.word	0x000078b0


	//   ....[24]....
        /*07fc*/ 	.word	0x00008e80


	//   ....[25]....
        /*0800*/ 	.word	0x00009560


	//   ....[26]....
        /*0804*/ 	.word	0x00009570


	//   ....[27]....
        /*0808*/ 	.word	0x00009590


	//   ....[28]....
        /*080c*/ 	.word	0x00009e70


	//   ....[29]....
        /*0810*/ 	.word	0x00009e90


	//   ....[30]....
        /*0814*/ 	.word	0x0000b410


	//   ....[31]....
        /*0818*/ 	.word	0x0000bab0


	//   ....[32]....
        /*081c*/ 	.word	0x0000bae0


	//   ....[33]....
        /*0820*/ 	.word	0x0000bb00


	//   ....[34]....
        /*0824*/ 	.word	0x0000c500


	//   ....[35]....
        /*0828*/ 	.word	0x0000c570


	//   ....[36]....
        /*082c*/ 	.word	0x0000ddf0


	//   ....[37]....
        /*0830*/ 	.word	0x0000de10


	//   ....[38]....
        /*0834*/ 	.word	0x0000e4c0


	//   ....[39]....
        /*0838*/ 	.word	0x0000e580


	//   ....[40]....
        /*083c*/ 	.word	0x0000f5f0


	//   ....[41]....
        /*0840*/ 	.word	0x0000f930


	//   ....[42]....
        /*0844*/ 	.word	0x0000f9c0


	//   ....[43]....
        /*0848*/ 	.word	0x0000f9d0


	//   ....[44]....
        /*084c*/ 	.word	0x00010640


	//   ....[45]....
        /*0850*/ 	.word	0x00010680


	//   ....[46]....
        /*0854*/ 	.word	0x000106b0


	//   ....[47]....
        /*0858*/ 	.word	0x000106e0


	//   ....[48]....
        /*085c*/ 	.word	0x00010b40


	//   ....[49]....
        /*0860*/ 	.word	0x00010b80


	//   ....[50]....
        /*0864*/ 	.word	0x00010ba0


	//   ....[51]....
        /*0868*/ 	.word	0x00010bd0


	//   ....[52]....
        /*086c*/ 	.word	0x00010bf0


	//   ....[53]....
        /*0870*/ 	.word	0x00010c10


	//   ....[54]....
        /*0874*/ 	.word	0x00010c40


	//   ....[55]....
        /*0878*/ 	.word	0x00010c70


	//   ....[56]....
        /*087c*/ 	.word	0x00011470


	//   ....[57]....
        /*0880*/ 	.word	0x000114a0


	//   ....[58]....
        /*0884*/ 	.word	0x000114c0


	//   ....[59]....
        /*0888*/ 	.word	0x000114f0


	//   ....[60]....
        /*088c*/ 	.word	0x00011520


	//   ....[61]....
        /*0890*/ 	.word	0x00011530


	//   ....[62]....
        /*0894*/ 	.word	0x00011560


	//   ....[63]....
        /*0898*/ 	.word	0x000115d0


	//   ....[64]....
        /*089c*/ 	.word	0x000116f0


	//   ....[65]....
        /*08a0*/ 	.word	0x000118e0


	//   ....[66]....
        /*08a4*/ 	.word	0x00011910


	//   ....[67]....
        /*08a8*/ 	.word	0x00011940


	//   ....[68]....
        /*08ac*/ 	.word	0x00011970


	//   ....[69]....
        /*08b0*/ 	.word	0x000119a0


	//   ....[70]....
        /*08b4*/ 	.word	0x000119d0


	//   ....[71]....
        /*08b8*/ 	.word	0x00011b40


	//   ....[72]....
        /*08bc*/ 	.word	0x00011b70


	//   ....[73]....
        /*08c0*/ 	.word	0x00011ba0


	//   ....[74]....
        /*08c4*/ 	.word	0x00011bd0


	//   ....[75]....
        /*08c8*/ 	.word	0x00011c00


	//   ....[76]....
        /*08cc*/ 	.word	0x00011c30


	//   ....[77]....
        /*08d0*/ 	.word	0x00011ce0


	//   ....[78]....
        /*08d4*/ 	.word	0x00011d40


	//   ....[79]....
        /*08d8*/ 	.word	0x00011de0


	//   ....[80]....
        /*08dc*/ 	.word	0x00012b70


	//   ....[81]....
        /*08e0*/ 	.word	0x00013f00


	//   ....[82]....
        /*08e4*/ 	.word	0x00014af0


	//   ....[83]....
        /*08e8*/ 	.word	0x00014b00


	//   ....[84]....
        /*08ec*/ 	.word	0x00014b10


	//   ....[85]....
        /*08f0*/ 	.word	0x00014b30


	//   ....[86]....
        /*08f4*/ 	.word	0x00014bc0


	//   ....[87]....
        /*08f8*/ 	.word	0x00014be0


	//   ....[88]....
        /*08fc*/ 	.word	0x00014c60


	//   ....[89]....
        /*0900*/ 	.word	0x00014c80


	//   ....[90]....
        /*0904*/ 	.word	0x00014d00


	//   ....[91]....
        /*0908*/ 	.word	0x00014d20


	//   ....[92]....
        /*090c*/ 	.word	0x00014da0


	//   ....[93]....
        /*0910*/ 	.word	0x00014dc0


	//   ....[94]....
        /*0914*/ 	.word	0x00014e40


	//   ....[95]....
        /*0918*/ 	.word	0x00014e60


	//   ....[96]....
        /*091c*/ 	.word	0x00014ee0


	//   ....[97]....
        /*0920*/ 	.word	0x00014f00


	//   ....[98]....
        /*0924*/ 	.word	0x00014f10


	//   ....[99]....
        /*0928*/ 	.word	0x00014f80


	//   ....[100]....
        /*092c*/ 	.word	0x00014fd0


	//   ....[101]....
        /*0930*/ 	.word	0x00015080


	//   ....[102]....
        /*0934*/ 	.word	0x00015090


	//   ....[103]....
        /*0938*/ 	.word	0x00015100


	//   ....[104]....
        /*093c*/ 	.word	0x00015110


	//   ....[105]....
        /*0940*/ 	.word	0x00015150


	//   ....[106]....
        /*0944*/ 	.word	0x00017000


	//   ....[107]....
        /*0948*/ 	.word	0x00017050


	//   ....[108]....
        /*094c*/ 	.word	0x00017080


	//   ....[109]....
        /*0950*/ 	.word	0x000170b0


	//   ....[110]....
        /*0954*/ 	.word	0x000170c0


	//   ....[111]....
        /*0958*/ 	.word	0x000170f0


	//   ....[112]....
        /*095c*/ 	.word	0x00017120


	//   ....[113]....
        /*0960*/ 	.word	0x00017150


	//   ....[114]....
        /*0964*/ 	.word	0x000172d0


	//   ....[115]....
        /*0968*/ 	.word	0x00017300


	//   ....[116]....
        /*096c*/ 	.word	0x00017330


	//   ....[117]....
        /*0970*/ 	.word	0x00017360


	//   ....[118]....
        /*0974*/ 	.word	0x00017390


	//   ....[119]....
        /*0978*/ 	.word	0x000173c0


	//   ....[120]....
        /*097c*/ 	.word	0x00017480


	//   ....[121]....
        /*0980*/ 	.word	0x000174a0


	//   ....[122]....
        /*0984*/ 	.word	0x00017510


	//   ....[123]....
        /*0988*/ 	.word	0x00017bb0


	//   ....[124]....
        /*098c*/ 	.word	0x00018010


	//   ....[125]....
        /*0990*/ 	.word	0x000180c0


	//   ....[126]....
        /*0994*/ 	.word	0x00018150


	//   ....[127]....
        /*0998*/ 	.word	0x000181a0


	//   ....[128]....
        /*099c*/ 	.word	0x000181f0


	//   ....[129]....
        /*09a0*/ 	.word	0x00018280


	//   ....[130]....
        /*09a4*/ 	.word	0x00018310


	//   ....[131]....
        /*09a8*/ 	.word	0x00018360


	//   ....[132]....
        /*09ac*/ 	.word	0x000183b0


	//   ....[133]....
        /*09b0*/ 	.word	0x000184a0


	//   ....[134]....
        /*09b4*/ 	.word	0x00018550


	//   ....[135]....
        /*09b8*/ 	.word	0x000185a0


	//   ....[136]....
        /*09bc*/ 	.word	0x000185f0


	//   ....[137]....
        /*09c0*/ 	.word	0x00018790


	//   ....[138]....
        /*09c4*/ 	.word	0x000188f0


	//   ....[139]....
        /*09c8*/ 	.word	0x00018960


	//   ....[140]....
        /*09cc*/ 	.word	0x000189b0


	//   ....[141]....
        /*09d0*/ 	.word	0x00018c80


	//   ....[142]....
        /*09d4*/ 	.word	0x00018d20


	//   ....[143]....
        /*09d8*/ 	.word	0x00018d80


	//   ....[144]....
        /*09dc*/ 	.word	0x00018df0


	//   ....[145]....
        /*09e0*/ 	.word	0x00018e50


	//   ....[146]....
        /*09e4*/ 	.word	0x00018ec0


	//   ....[147]....
        /*09e8*/ 	.word	0x00018f90


	//   ....[148]....
        /*09ec*/ 	.word	0x00018fe0


	//   ....[149]....
        /*09f0*/ 	.word	0x000190a0


	//   ....[150]....
        /*09f4*/ 	.word	0x00019380


	//   ....[151]....
        /*09f8*/ 	.word	0x00019530


	//   ....[152]....
        /*09fc*/ 	.word	0x00019580


	//   ....[153]....
        /*0a00*/ 	.word	0x000195e0


	//   ....[154]....
        /*0a04*/ 	.word	0x000196d0


	//   ....[155]....
        /*0a08*/ 	.word	0x00019730


	//   ....[156]....
        /*0a0c*/ 	.word	0x00019830


	//   ....[157]....
        /*0a10*/ 	.word	0x00019890


	//   ....[158]....
        /*0a14*/ 	.word	0x00019990


	//   ....[159]....
        /*0a18*/ 	.word	0x000199f0


	//   ....[160]....
        /*0a1c*/ 	.word	0x00019af0


	//   ....[161]....
        /*0a20*/ 	.word	0x00019b50


	//   ....[162]....
        /*0a24*/ 	.word	0x00019c50


	//   ....[163]....
        /*0a28*/ 	.word	0x00019cb0


	//   ....[164]....
        /*0a2c*/ 	.word	0x00019db0


	//   ....[165]....
        /*0a30*/ 	.word	0x00019e10


	//   ....[166]....
        /*0a34*/ 	.word	0x00019ec0


	//   ....[167]....
        /*0a38*/ 	.word	0x00019f90


	//   ....[168]....
        /*0a3c*/ 	.word	0x0001a060


	//   ....[169]....
        /*0a40*/ 	.word	0x0001a0c0


	//   ....[170]....
        /*0a44*/ 	.word	0x0001a1a0


	//   ....[171]....
        /*0a48*/ 	.word	0x0001a200


	//   ....[172]....
        /*0a4c*/ 	.word	0x0001a2d0


	//   ....[173]....
        /*0a50*/ 	.word	0x0001a330


	//   ....[174]....
        /*0a54*/ 	.word	0x0001a3f0


	//   ....[175]....
        /*0a58*/ 	.word	0x0001a700


	//   ....[176]....
        /*0a5c*/ 	.word	0x0001a7a0


	//   ....[177]....
        /*0a60*/ 	.word	0x0001a8c0


	//   ....[178]....
        /*0a64*/ 	.word	0x0001a930


	//   ....[179]....
        /*0a68*/ 	.word	0x0001a9a0


	//   ....[180]....
        /*0a6c*/ 	.word	0x0001aa10


	//   ....[181]....
        /*0a70*/ 	.word	0x0001aa80


	//   ....[182]....
        /*0a74*/ 	.word	0x0001ab00


	//   ....[183]....
        /*0a78*/ 	.word	0x0001ab90


	//   ....[184]....
        /*0a7c*/ 	.word	0x0001ac20


	//   ....[185]....
        /*0a80*/ 	.word	0x0001ac90


	//   ....[186]....
        /*0a84*/ 	.word	0x0001ad00


	//   ....[187]....
        /*0a88*/ 	.word	0x0001ad70


	//   ....[188]....
        /*0a8c*/ 	.word	0x0001adf0


	//   ....[189]....
        /*0a90*/ 	.word	0x0001ae60


	//   ....[190]....
        /*0a94*/ 	.word	0x0001af00


	//   ....[191]....
        /*0a98*/ 	.word	0x0001af90


	//   ....[192]....
        /*0a9c*/ 	.word	0x0001b0b0


	//----- nvinfo : EIATTR_REG_RECONFIG
	.align		4
.L_1729:
        /*0aa0*/ 	.byte	0x01, 0x54
	.zero		2


	//----- nvinfo : EIATTR_SYSCALL_OFFSETS
	.align		4
        /*0aa4*/ 	.byte	0x04, 0x46
        /*0aa6*/ 	.short	(.L_1731 - .L_1730)


	//   ....[0]....
.L_1730:
        /*0aa8*/ 	.word	0x000018a0


	//   ....[1]....
        /*0aac*/ 	.word	0x000019f0


	//   ....[2]....
        /*0ab0*/ 	.word	0x00005a30


	//   ....[3]....
        /*0ab4*/ 	.word	0x00005d50


	//   ....[4]....
        /*0ab8*/ 	.word	0x00013b50


	//   ....[5]....
        /*0abc*/ 	.word	0x00013ca0


	//   ....[6]....
        /*0ac0*/ 	.word	0x00013da0


	//   ....[7]....
        /*0ac4*/ 	.word	0x000145e0


	//----- nvinfo : EIATTR_MBARRIER_INSTR_OFFSETS
	.align		4
.L_1731:
        /*0ac8*/ 	.byte	0x04, 0x39
        /*0aca*/ 	.short	(.L_1733 - .L_1732)


	//   ....[0]....
.L_1732:
        /*0acc*/ 	.word	0x000002b0
        /*0ad0*/ 	.word	0x000000ff
        /*0ad4*/ 	.word	0x00016800
        /*0ad8*/ 	.short	0x0100
        /*0ada*/ 	.byte	0x08
	.zero		1


	//   ....[1]....
        /*0adc*/ 	.word	0x000002c0
        /*0ae0*/ 	.word	0x000000ff
        /*0ae4*/ 	.word	0x00016820
        /*0ae8*/ 	.short	0x0100
        /*0aea*/ 	.byte	0x08
	.zero		1


	//   ....[2]....
        /*0aec*/ 	.word	0x000003b0
        /*0af0*/ 	.word	0x000000ff
        /*0af4*/ 	.word	0x00016830
        /*0af8*/ 	.short	0x0100
        /*0afa*/ 	.byte	0x08
	.zero		1


	//   ....[3]....
        /*0afc*/ 	.word	0x000003c0
        /*0b00*/ 	.word	0x000000ff
        /*0b04*/ 	.word	0x00016840
        /*0b08*/ 	.short	0x0100
        /*0b0a*/ 	.byte	0x08
	.zero		1


	//   ....[4]....
        /*0b0c*/ 	.word	0x000003d0
        /*0b10*/ 	.word	0x000000ff
        /*0b14*/ 	.word	0x00016838
        /*0b18*/ 	.short	0x0100
        /*0b1a*/ 	.byte	0x08
	.zero		1


	//   ....[5]....
        /*0b1c*/ 	.word	0x000003e0
        /*0b20*/ 	.word	0x000000ff
        /*0b24*/ 	.word	0x00016848
        /*0b28*/ 	.short	0x0100
        /*0b2a*/ 	.byte	0x08
	.zero		1


	//   ....[6]....
        /*0b2c*/ 	.word	0x00000510
        /*0b30*/ 	.word	0x000000ff
        /*0b34*/ 	.word	0x00016850
        /*0b38*/ 	.short	0x0100
        /*0b3a*/ 	.byte	0x08
	.zero		1


	//   ....[7]....
        /*0b3c*/ 	.word	0x00000520
        /*0b40*/ 	.word	0x000000ff
        /*0b44*/ 	.word	0x00016860
        /*0b48*/ 	.short	0x0100
        /*0b4a*/ 	.byte	0x08
	.zero		1


	//   ....[8]....
        /*0b4c*/ 	.word	0x00000530
        /*0b50*/ 	.word	0x000000ff
        /*0b54*/ 	.word	0x00016858
        /*0b58*/ 	.short	0x0100
        /*0b5a*/ 	.byte	0x08
	.zero		1


	//   ....[9]....
        /*0b5c*/ 	.word	0x00000540
        /*0b60*/ 	.word	0x000000ff
        /*0b64*/ 	.word	0x00016868
        /*0b68*/ 	.short	0x0100
        /*0b6a*/ 	.byte	0x08
	.zero		1


	//   ....[10]....
        /*0b6c*/ 	.word	0x00000630
        /*0b70*/ 	.word	0x000000ff
        /*0b74*/ 	.word	0x00016870
        /*0b78*/ 	.short	0x0100
        /*0b7a*/ 	.byte	0x06
	.zero		1


	//   ....[11]....
        /*0b7c*/ 	.word	0x00000640
        /*0b80*/ 	.word	0x000000ff
        /*0b84*/ 	.word	0x00016880
        /*0b88*/ 	.short	0x0100
        /*0b8a*/ 	.byte	0x06
	.zero		1


	//   ....[12]....
        /*0b8c*/ 	.word	0x00000650
        /*0b90*/ 	.word	0x000000ff
        /*0b94*/ 	.word	0x00016878
        /*0b98*/ 	.short	0x0100
        /*0b9a*/ 	.byte	0x06
	.zero		1


	//   ....[13]....
        /*0b9c*/ 	.word	0x00000660
        /*0ba0*/ 	.word	0x000000ff
        /*0ba4*/ 	.word	0x00016888
        /*0ba8*/ 	.short	0x0100
        /*0baa*/ 	.byte	0x06
	.zero		1


	//   ....[14]....
        /*0bac*/ 	.word	0x00000790
        /*0bb0*/ 	.word	0x000000ff
        /*0bb4*/ 	.word	0x00016890
        /*0bb8*/ 	.short	0x0100
        /*0bba*/ 	.byte	0x08
	.zero		1


	//   ....[15]....
        /*0bbc*/ 	.word	0x000007a0
        /*0bc0*/ 	.word	0x000000ff
        /*0bc4*/ 	.word	0x000168a0
        /*0bc8*/ 	.short	0x0100
        /*0bca*/ 	.byte	0x08
	.zero		1


	//   ....[16]....
        /*0bcc*/ 	.word	0x000007b0
        /*0bd0*/ 	.word	0x000000ff
        /*0bd4*/ 	.word	0x00016898
        /*0bd8*/ 	.short	0x0100
        /*0bda*/ 	.byte	0x08
	.zero		1


	//   ....[17]....
        /*0bdc*/ 	.word	0x000007c0
        /*0be0*/ 	.word	0x000000ff
        /*0be4*/ 	.word	0x000168a8
        /*0be8*/ 	.short	0x0100
        /*0bea*/ 	.byte	0x08
	.zero		1


	//   ....[18]....
        /*0bec*/ 	.word	0x000008f0
        /*0bf0*/ 	.word	0x000000ff
        /*0bf4*/ 	.word	0x000168b0
        /*0bf8*/ 	.short	0x0100
        /*0bfa*/ 	.byte	0x08
	.zero		1


	//   ....[19]....
        /*0bfc*/ 	.word	0x00000900
        /*0c00*/ 	.word	0x000000ff
        /*0c04*/ 	.word	0x000168c0
        /*0c08*/ 	.short	0x0100
        /*0c0a*/ 	.byte	0x08
	.zero		1


	//   ....[20]....
        /*0c0c*/ 	.word	0x00000910
        /*0c10*/ 	.word	0x000000ff
        /*0c14*/ 	.word	0x000168b8
        /*0c18*/ 	.short	0x0100
        /*0c1a*/ 	.byte	0x08
	.zero		1


	//   ....[21]....
        /*0c1c*/ 	.word	0x00000920
        /*0c20*/ 	.word	0x000000ff
        /*0c24*/ 	.word	0x000168c8
        /*0c28*/ 	.short	0x0100
        /*0c2a*/ 	.byte	0x08
	.zero		1


	//   ....[22]....
        /*0c2c*/ 	.word	0x00002bb0
        /*0c30*/ 	.word	0x0000004e
        /*0c34*/ 	.word	0x00016890
        /*0c38*/ 	.short	0x010a
        /*0c3a*/ 	.byte	0x3f
	.zero		1


	//   ....[23]....
        /*0c3c*/ 	.word	0x00003db0
        /*0c40*/ 	.word	0x0000004e
        /*0c44*/ 	.word	0x00016890
        /*0c48*/ 	.short	0x010a
        /*0c4a*/ 	.byte	0x3f
	.zero		1


	//   ....[24]....
        /*0c4c*/ 	.word	0x00004ec0
        /*0c50*/ 	.word	0x0000004e
        /*0c54*/ 	.word	0x00016890
        /*0c58*/ 	.short	0x010a
        /*0c5a*/ 	.byte	0x3f
	.zero		1


	//   ....[25]....
        /*0c5c*/ 	.word	0x000050e0
        /*0c60*/ 	.word	0x0000000c
        /*0c64*/ 	.word	0x00000000
        /*0c68*/ 	.short	0x0101
        /*0c6a*/ 	.byte	0x3f
	.zero		1


	//   ....[26]....
        /*0c6c*/ 	.word	0x00005120
        /*0c70*/ 	.word	0x0000004e
        /*0c74*/ 	.word	0x000168b0
        /*0c78*/ 	.short	0x010a
        /*0c7a*/ 	.byte	0x3f
	.zero		1


	//   ....[27]....
        /*0c7c*/ 	.word	0x00005500
        /*0c80*/ 	.word	0x0000004e
        /*0c84*/ 	.word	0x00000000
        /*0c88*/ 	.short	0x0101
        /*0c8a*/ 	.byte	0x3f
	.zero		1


	//   ....[28]....
        /*0c8c*/ 	.word	0x00005ad0
        /*0c90*/ 	.word	0x00000002
        /*0c94*/ 	.word	0x00016800
        /*0c98*/ 	.short	0x010a
        /*0c9a*/ 	.byte	0x3f
	.zero		1


	//   ....[29]....
        /*0c9c*/ 	.word	0x00005b20
        /*0ca0*/ 	.word	0x00000002
        /*0ca4*/ 	.word	0x00016800
        /*0ca8*/ 	.short	0x010a
        /*0caa*/ 	.byte	0x3f
	.zero		1


	//   ....[30]....
        /*0cac*/ 	.word	0x00006630
        /*0cb0*/ 	.word	0x00000002
        /*0cb4*/ 	.word	0x00016800
        /*0cb8*/ 	.short	0x010a
        /*0cba*/ 	.byte	0x3f
	.zero		1


	//   ....[31]....
        /*0cbc*/ 	.word	0x00007b20
        /*0cc0*/ 	.word	0x00000002
        /*0cc4*/ 	.word	0x00016800
        /*0cc8*/ 	.short	0x010a
        /*0cca*/ 	.byte	0x3f
	.zero		1


	//   ....[32]....
        /*0ccc*/ 	.word	0x00008a10
        /*0cd0*/ 	.word	0x00000004
        /*0cd4*/ 	.word	0x00016830
        /*0cd8*/ 	.short	0x010a
        /*0cda*/ 	.byte	0x3f
	.zero		1


	//   ....[33]....
        /*0cdc*/ 	.word	0x00008a80
        /*0ce0*/ 	.word	0x00000004
        /*0ce4*/ 	.word	0x00016830
        /*0ce8*/ 	.short	0x010a
        /*0cea*/ 	.byte	0x3f
	.zero		1


	//   ....[34]....
        /*0cec*/ 	.word	0x0000a150
        /*0cf0*/ 	.word	0x00000004
        /*0cf4*/ 	.word	0x00000000
        /*0cf8*/ 	.short	0x0101
        /*0cfa*/ 	.byte	0x3f
	.zero		1


	//   ....[35]....
        /*0cfc*/ 	.word	0x0000ad60
        /*0d00*/ 	.word	0x00000000
        /*0d04*/ 	.word	0x00016830
        /*0d08*/ 	.short	0x010a
        /*0d0a*/ 	.byte	0x3f
	.zero		1


	//   ....[36]....
        /*0d0c*/ 	.word	0x0000adb0
        /*0d10*/ 	.word	0x00000000
        /*0d14*/ 	.word	0x00016830
        /*0d18*/ 	.short	0x010a
        /*0d1a*/ 	.byte	0x3f
	.zero		1


	//   ....[37]....
        /*0d1c*/ 	.word	0x0000b110
        /*0d20*/ 	.word	0x00000003
        /*0d24*/ 	.word	0x00016850
        /*0d28*/ 	.short	0x010a
        /*0d2a*/ 	.byte	0x3f
	.zero		1


	//   ....[38]....
        /*0d2c*/ 	.word	0x0000b150
        /*0d30*/ 	.word	0x00000003
        /*0d34*/ 	.word	0x00016850
        /*0d38*/ 	.short	0x010a
        /*0d3a*/ 	.byte	0x3f
	.zero		1


	//   ....[39]....
        /*0d3c*/ 	.word	0x0000cb40
        /*0d40*/ 	.word	0x0000001a
        /*0d44*/ 	.word	0x00000000
        /*0d48*/ 	.short	0x0101
        /*0d4a*/ 	.byte	0x3f
	.zero		1


	//   ....[40]....
        /*0d4c*/ 	.word	0x0000cb90
        /*0d50*/ 	.word	0x0000001a
        /*0d54*/ 	.word	0x00000000
        /*0d58*/ 	.short	0x0101
        /*0d5a*/ 	.byte	0x3f
	.zero		1


	//   ....[41]....
        /*0d5c*/ 	.word	0x0000d650
        /*0d60*/ 	.word	0x00000000
        /*0d64*/ 	.word	0x00016830
        /*0d68*/ 	.short	0x010a
        /*0d6a*/ 	.byte	0x3f
	.zero		1


	//   ....[42]....
        /*0d6c*/ 	.word	0x0000d6a0
        /*0d70*/ 	.word	0x00000000
        /*0d74*/ 	.word	0x00016830
        /*0d78*/ 	.short	0x010a
        /*0d7a*/ 	.byte	0x3f
	.zero		1


	//   ....[43]....
        /*0d7c*/ 	.word	0x0000da00
        /*0d80*/ 	.word	0x00000003
        /*0d84*/ 	.word	0x00016850
        /*0d88*/ 	.short	0x010a
        /*0d8a*/ 	.byte	0x3f
	.zero		1


	//   ....[44]....
        /*0d8c*/ 	.word	0x0000da40
        /*0d90*/ 	.word	0x00000003
        /*0d94*/ 	.word	0x00016850
        /*0d98*/ 	.short	0x010a
        /*0d9a*/ 	.byte	0x3f
	.zero		1


	//   ....[45]....
        /*0d9c*/ 	.word	0x0000eb50
        /*0da0*/ 	.word	0x0000002e
        /*0da4*/ 	.word	0x00000000
        /*0da8*/ 	.short	0x0101
        /*0daa*/ 	.byte	0x3f
	.zero		1


	//   ....[46]....
        /*0dac*/ 	.word	0x0000ec70
        /*0db0*/ 	.word	0x0000002f
        /*0db4*/ 	.word	0x00000000
        /*0db8*/ 	.short	0x0101
        /*0dba*/ 	.byte	0x3f
	.zero		1


	//   ....[47]....
        /*0dbc*/ 	.word	0x0000f4e0
        /*0dc0*/ 	.word	0x0000000d
        /*0dc4*/ 	.word	0x00016850
        /*0dc8*/ 	.short	0x010a
        /*0dca*/ 	.byte	0x3f
	.zero		1


	//   ....[48]....
        /*0dcc*/ 	.word	0x0000f550
        /*0dd0*/ 	.word	0x0000000d
        /*0dd4*/ 	.word	0x00016850
        /*0dd8*/ 	.short	0x010a
        /*0dda*/ 	.byte	0x3f
	.zero		1


	//   ....[49]....
        /*0ddc*/ 	.word	0x0000fb20
        /*0de0*/ 	.word	0x00000008
        /*0de4*/ 	.word	0x00000000
        /*0de8*/ 	.short	0x0101
        /*0dea*/ 	.byte	0x3f
	.zero		1


	//   ....[50]....
        /*0dec*/ 	.word	0x00010c20
        /*0df0*/ 	.word	0x00000000
        /*0df4*/ 	.word	0x00000000
        /*0df8*/ 	.short	0x0101
        /*0dfa*/ 	.byte	0x3f
	.zero		1


	//   ....[51]....
        /*0dfc*/ 	.word	0x00012c50
        /*0e00*/ 	.word	0x00000016
        /*0e04*/ 	.word	0x00016820
        /*0e08*/ 	.short	0x010a
        /*0e0a*/ 	.byte	0x3f
	.zero		1


	//   ....[52]....
        /*0e0c*/ 	.word	0x00012d10
        /*0e10*/ 	.word	0x00000005
        /*0e14*/ 	.word	0x000168a0
        /*0e18*/ 	.short	0x010a
        /*0e1a*/ 	.byte	0x3f
	.zero		1


	//   ....[53]....
        /*0e1c*/ 	.word	0x00012f50
        /*0e20*/ 	.word	0x00000005
        /*0e24*/ 	.word	0x000168c0
        /*0e28*/ 	.short	0x010a
        /*0e2a*/ 	.byte	0x3f
	.zero		1


	//   ....[54]....
        /*0e2c*/ 	.word	0x000132e0
        /*0e30*/ 	.word	0x00000005
        /*0e34*/ 	.word	0x000168a0
        /*0e38*/ 	.short	0x010a
        /*0e3a*/ 	.byte	0x3f
	.zero		1


	//   ....[55]....
        /*0e3c*/ 	.word	0x00013500
        /*0e40*/ 	.word	0x00000005
        /*0e44*/ 	.word	0x000168c0
        /*0e48*/ 	.short	0x010a
        /*0e4a*/ 	.byte	0x3f
	.zero		1


	//   ....[56]....
        /*0e4c*/ 	.word	0x00014120
        /*0e50*/ 	.word	0x00000000
        /*0e54*/ 	.word	0x00016840
        /*0e58*/ 	.short	0x010a
        /*0e5a*/ 	.byte	0x3f
	.zero		1


	//   ....[57]....
        /*0e5c*/ 	.word	0x00015210
        /*0e60*/ 	.word	0x00000016
        /*0e64*/ 	.word	0x00016800
        /*0e68*/ 	.short	0x0107
        /*0e6a*/ 	.byte	0x3f
	.zero		1


	//   ....[58]....
        /*0e6c*/ 	.word	0x00015310
        /*0e70*/ 	.word	0x00000016
        /*0e74*/ 	.word	0x00016800
        /*0e78*/ 	.short	0x0101
        /*0e7a*/ 	.byte	0x3f
	.zero		1


	//   ....[59]....
        /*0e7c*/ 	.word	0x00015330
        /*0e80*/ 	.word	0x00000016
        /*0e84*/ 	.word	0x00016820
        /*0e88*/ 	.short	0x010a
        /*0e8a*/ 	.byte	0x3f
	.zero		1


	//   ....[60]....
        /*0e8c*/ 	.word	0x00015640
        /*0e90*/ 	.word	0x00000002
        /*0e94*/ 	.word	0x00016840
        /*0e98*/ 	.short	0x010a
        /*0e9a*/ 	.byte	0x3f
	.zero		1


	//   ....[61]....
        /*0e9c*/ 	.word	0x000158c0
        /*0ea0*/ 	.word	0x00000003
        /*0ea4*/ 	.word	0x00000060
        /*0ea8*/ 	.short	0x010a
        /*0eaa*/ 	.byte	0x3f
	.zero		1


	//   ....[62]....
        /*0eac*/ 	.word	0x00015e00
        /*0eb0*/ 	.word	0x00000002
        /*0eb4*/ 	.word	0x00016840
        /*0eb8*/ 	.short	0x010a
        /*0eba*/ 	.byte	0x3f
	.zero		1


	//   ....[63]....
        /*0ebc*/ 	.word	0x00016080
        /*0ec0*/ 	.word	0x0000000a
        /*0ec4*/ 	.word	0x00000060
        /*0ec8*/ 	.short	0x010a
        /*0eca*/ 	.byte	0x3f
	.zero		1


	//   ....[64]....
        /*0ecc*/ 	.word	0x00016510
        /*0ed0*/ 	.word	0x00000002
        /*0ed4*/ 	.word	0x00016840
        /*0ed8*/ 	.short	0x010a
        /*0eda*/ 	.byte	0x3f
	.zero		1


	//   ....[65]....
        /*0edc*/ 	.word	0x000167a0
        /*0ee0*/ 	.word	0x00000007
        /*0ee4*/ 	.word	0x00000060
        /*0ee8*/ 	.short	0x010a
        /*0eea*/ 	.byte	0x3f
	.zero		1


	//   ....[66]....
        /*0eec*/ 	.word	0x00016be0
        /*0ef0*/ 	.word	0x00000003
        /*0ef4*/ 	.word	0x00016860
        /*0ef8*/ 	.short	0x010a
        /*0efa*/ 	.byte	0x3f
	.zero		1


	//   ....[67]....
        /*0efc*/ 	.word	0x00017b30
        /*0f00*/ 	.word	0x00000009
        /*0f04*/ 	.word	0x00016820
        /*0f08*/ 	.short	0x010a
        /*0f0a*/ 	.byte	0x3f
	.zero		1


	//   ....[68]....
        /*0f0c*/ 	.word	0x00017cc0
        /*0f10*/ 	.word	0x00000006
        /*0f14*/ 	.word	0x00000000
        /*0f18*/ 	.short	0x010a
        /*0f1a*/ 	.byte	0x3f
	.zero		1


	//   ....[69]....
        /*0f1c*/ 	.word	0x00017d30
        /*0f20*/ 	.word	0x00000007
        /*0f24*/ 	.word	0x00000000
        /*0f28*/ 	.short	0x010a
        /*0f2a*/ 	.byte	0x3f
	.zero		1


	//   ....[70]....
        /*0f2c*/ 	.word	0x00017d90
        /*0f30*/ 	.word	0x00000004
        /*0f34*/ 	.word	0x00000000
        /*0f38*/ 	.short	0x010a
        /*0f3a*/ 	.byte	0x3f
	.zero		1


	//   ....[71]....
        /*0f3c*/ 	.word	0x00017dc0
        /*0f40*/ 	.word	0x00000005
        /*0f44*/ 	.word	0x00000000
        /*0f48*/ 	.short	0x010a
        /*0f4a*/ 	.byte	0x3f
	.zero		1


	//   ....[72]....
        /*0f4c*/ 	.word	0x00017e20
        /*0f50*/ 	.word	0x0000004e
        /*0f54*/ 	.word	0x00016890
        /*0f58*/ 	.short	0x010a
        /*0f5a*/ 	.byte	0x3f
	.zero		1


	//   ....[73]....
        /*0f5c*/ 	.word	0x00017e70
        /*0f60*/ 	.word	0x0000004e
        /*0f64*/ 	.word	0x00016890
        /*0f68*/ 	.short	0x010a
        /*0f6a*/ 	.byte	0x3f
	.zero		1


	//   ....[74]....
        /*0f6c*/ 	.word	0x00017ec0
        /*0f70*/ 	.word	0x0000004e
        /*0f74*/ 	.word	0x00016890
        /*0f78*/ 	.short	0x010a
        /*0f7a*/ 	.byte	0x3f
	.zero		1


	//   ....[75]....
        /*0f7c*/ 	.word	0x00017f10
        /*0f80*/ 	.word	0x0000004e
        /*0f84*/ 	.word	0x000168b0
        /*0f88*/ 	.short	0x010a
        /*0f8a*/ 	.byte	0x3f
	.zero		1


	//   ....[76]....
        /*0f8c*/ 	.word	0x000183e0
        /*0f90*/ 	.word	0x00000002
        /*0f94*/ 	.word	0x00016800
        /*0f98*/ 	.short	0x010a
        /*0f9a*/ 	.byte	0x3f
	.zero		1


	//   ....[77]....
        /*0f9c*/ 	.word	0x000189e0
        /*0fa0*/ 	.word	0x00000002
        /*0fa4*/ 	.word	0x00016800
        /*0fa8*/ 	.short	0x010a
        /*0faa*/ 	.byte	0x3f
	.zero		1


	//   ....[78]....
        /*0fac*/ 	.word	0x00018a30
        /*0fb0*/ 	.word	0x00000004
        /*0fb4*/ 	.word	0x00016830
        /*0fb8*/ 	.short	0x010a
        /*0fba*/ 	.byte	0x3f
	.zero		1


	//   ....[79]....
        /*0fbc*/ 	.word	0x00018a80
        /*0fc0*/ 	.word	0x00000000
        /*0fc4*/ 	.word	0x00016830
        /*0fc8*/ 	.short	0x010a
        /*0fca*/ 	.byte	0x3f
	.zero		1


	//   ....[80]....
        /*0fcc*/ 	.word	0x00018ad0
        /*0fd0*/ 	.word	0x00000003
        /*0fd4*/ 	.word	0x00016850
        /*0fd8*/ 	.short	0x010a
        /*0fda*/ 	.byte	0x3f
	.zero		1


	//   ....[81]....
        /*0fdc*/ 	.word	0x00018b20
        /*0fe0*/ 	.word	0x00000000
        /*0fe4*/ 	.word	0x00016830
        /*0fe8*/ 	.short	0x010a
        /*0fea*/ 	.byte	0x3f
	.zero		1


	//   ....[82]....
        /*0fec*/ 	.word	0x00018b70
        /*0ff0*/ 	.word	0x00000003
        /*0ff4*/ 	.word	0x00016850
        /*0ff8*/ 	.short	0x010a
        /*0ffa*/ 	.byte	0x3f
	.zero		1


	//   ....[83]....
        /*0ffc*/ 	.word	0x00018bc0
        /*1000*/ 	.word	0x0000000d
        /*1004*/ 	.word	0x00016850
        /*1008*/ 	.short	0x010a
        /*100a*/ 	.byte	0x3f
	.zero		1


	//   ....[84]....
        /*100c*/ 	.word	0x00019160
        /*1010*/ 	.word	0x00000016
        /*1014*/ 	.word	0x00016820
        /*1018*/ 	.short	0x010a
        /*101a*/ 	.byte	0x3f
	.zero		1


	//   ....[85]....
        /*101c*/ 	.word	0x000191b0
        /*1020*/ 	.word	0x00000005
        /*1024*/ 	.word	0x000168a0
        /*1028*/ 	.short	0x010a
        /*102a*/ 	.byte	0x3f
	.zero		1


	//   ....[86]....
        /*102c*/ 	.word	0x00019200
        /*1030*/ 	.word	0x00000005
        /*1034*/ 	.word	0x000168c0
        /*1038*/ 	.short	0x010a
        /*103a*/ 	.byte	0x3f
	.zero		1


	//   ....[87]....
        /*103c*/ 	.word	0x00019250
        /*1040*/ 	.word	0x00000005
        /*1044*/ 	.word	0x000168a0
        /*1048*/ 	.short	0x010a
        /*104a*/ 	.byte	0x3f
	.zero		1


	//   ....[88]....
        /*104c*/ 	.word	0x000192a0
        /*1050*/ 	.word	0x00000005
        /*1054*/ 	.word	0x000168c0
        /*1058*/ 	.short	0x010a
        /*105a*/ 	.byte	0x3f
	.zero		1


	//   ....[89]....
        /*105c*/ 	.word	0x00019440
        /*1060*/ 	.word	0x00000000
        /*1064*/ 	.word	0x00016840
        /*1068*/ 	.short	0x010a
        /*106a*/ 	.byte	0x3f
	.zero		1


	//   ....[90]....
        /*106c*/ 	.word	0x0001a420
        /*1070*/ 	.word	0x00000016
        /*1074*/ 	.word	0x00016820
        /*1078*/ 	.short	0x010a
        /*107a*/ 	.byte	0x3f
	.zero		1


	//   ....[91]....
        /*107c*/ 	.word	0x0001a470
        /*1080*/ 	.word	0x00000002
        /*1084*/ 	.word	0x00016840
        /*1088*/ 	.short	0x010a
        /*108a*/ 	.byte	0x3f
	.zero		1


	//   ....[92]....
        /*108c*/ 	.word	0x0001a4c0
        /*1090*/ 	.word	0x00000003
        /*1094*/ 	.word	0x00000060
        /*1098*/ 	.short	0x010a
        /*109a*/ 	.byte	0x3f
	.zero		1


	//   ....[93]....
        /*109c*/ 	.word	0x0001a510
        /*10a0*/ 	.word	0x00000002
        /*10a4*/ 	.word	0x00016840
        /*10a8*/ 	.short	0x010a
        /*10aa*/ 	.byte	0x3f
	.zero		1


	//   ....[94]....
        /*10ac*/ 	.word	0x0001a560
        /*10b0*/ 	.word	0x0000000a
        /*10b4*/ 	.word	0x00000060
        /*10b8*/ 	.short	0x010a
        /*10ba*/ 	.byte	0x3f
	.zero		1


	//   ....[95]....
        /*10bc*/ 	.word	0x0001a5b0
        /*10c0*/ 	.word	0x00000002
        /*10c4*/ 	.word	0x00016840
        /*10c8*/ 	.short	0x010a
        /*10ca*/ 	.byte	0x3f
	.zero		1


	//   ....[96]....
        /*10cc*/ 	.word	0x0001a600
        /*10d0*/ 	.word	0x00000007
        /*10d4*/ 	.word	0x00000060
        /*10d8*/ 	.short	0x010a
        /*10da*/ 	.byte	0x3f
	.zero		1


	//   ....[97]....
        /*10dc*/ 	.word	0x0001a650
        /*10e0*/ 	.word	0x00000003
        /*10e4*/ 	.word	0x00016860
        /*10e8*/ 	.short	0x010a
        /*10ea*/ 	.byte	0x3f
	.zero		1


	//   ....[98]....
        /*10ec*/ 	.word	0x0001afd0
        /*10f0*/ 	.word	0x00000009
        /*10f4*/ 	.word	0x00016820
        /*10f8*/ 	.short	0x010a
        /*10fa*/ 	.byte	0x3f
	.zero		1


	//   ....[99]....
        /*10fc*/ 	.word	0x0001b170
        /*1100*/ 	.word	0x00000006
        /*1104*/ 	.word	0x00000000
        /*1108*/ 	.short	0x010a
        /*110a*/ 	.byte	0x3f
	.zero		1


	//   ....[100]....
        /*110c*/ 	.word	0x0001b1c0
        /*1110*/ 	.word	0x00000007
        /*1114*/ 	.word	0x00000000
        /*1118*/ 	.short	0x010a
        /*111a*/ 	.byte	0x3f
	.zero		1


	//   ....[101]....
        /*111c*/ 	.word	0x0001b210
        /*1120*/ 	.word	0x00000004
        /*1124*/ 	.word	0x00000000
        /*1128*/ 	.short	0x010a
        /*112a*/ 	.byte	0x3f
	.zero		1


	//----- nvinfo : EIATTR_NUM_MBARRIERS
	.align		4
.L_1733:
        /*112c*/ 	.byte	0x03, 0x38
        /*112e*/ 	.short	0x0016


	//----- nvinfo : EIATTR_EXIT_INSTR_OFFSETS
	.align		4
        /*1130*/ 	.byte	0x04, 0x1c
        /*1132*/ 	.short	(.L_1735 - .L_1734)


	//   ....[0]....
.L_1734:
        /*1134*/ 	.word	0x00017e10


	//----- nvinfo : EIATTR_MAX_THREADS
	.align		4
.L_1735:
        /*1138*/ 	.byte	0x04, 0x05
        /*113a*/ 	.short	(.L_1737 - .L_1736)
.L_1736:
        /*113c*/ 	.word	0x00000200
        /*1140*/ 	.word	0x00000001
        /*1144*/ 	.word	0x00000001


	//----- nvinfo : EIATTR_CRS_STACK_SIZE
	.align		4
.L_1737:
        /*1148*/ 	.byte	0x04, 0x1e
        /*114a*/ 	.short	(.L_1739 - .L_1738)
.L_1738:
        /*114c*/ 	.word	0x00000000


	//----- nvinfo : EIATTR_CBANK_PARAM_SIZE
	.align		4
.L_1739:
        /*1150*/ 	.byte	0x03, 0x19
        /*1152*/ 	.short	0x0af0


	//----- nvinfo : EIATTR_PARAM_CBANK
	.align		4
        /*1154*/ 	.byte	0x04, 0x0a
        /*1156*/ 	.short	(.L_1741 - .L_1740)
	.align		4
.L_1740:
        /*1158*/ 	.word	index@(.nv.constant0._ZN7cutlass13device_kernelIN5flash11enable_sm90INS1_16FlashAttnFwdSm90INS1_25CollectiveMainloopFwdSm90ILi2EN4cute5tupleIJNS5_1CILi1EEES8_S8_EEENS6_IJNS7_ILi192EEENS7_ILi128EEENS7_ILi64EEEEEELi64ENS_6half_tEfNS_4arch4Sm90ELb1ELb0ELb0ELb1ELb0ELb1ELb0ELb1ELb1ELb1ELb0ELb0EEENS1_21CollectiveEpilogueFwdINS6_IJSA_SC_SB_EEES9_SE_SG_Li384ELb1ELb1ELb0ELb0EEENS1_36VarlenDynamicPersistentTileSchedulerILi192ELi128ELi384ELi128ELb0ELb1ELb1ELb1ELb1ELb1EEEEEEEEEvNT_6ParamsE)
        /*115c*/ 	.short	0x0210
        /*115e*/ 	.short	0x0af0


	//----- nvinfo : EIATTR_SW_WAR
	.align		4
.L_1741:
        /*1160*/ 	.byte	0x04, 0x36
        /*1162*/ 	.short	(.L_1743 - .L_1742)
.L_1742:
        /*1164*/ 	.word	0x00000008
.L_1743:


//--------------------- .nv.callgraph             --------------------------
	.section	.nv.callgraph,"",@"SHT_CUDA_CALLGRAPH"
	.align	4
	.sectionentsize	8
	.align		4
        /*0000*/ 	.word	0x00000000
	.align		4
        /*0004*/ 	.word	0xffffffff
	.align		4
        /*0008*/ 	.word	index@(_ZN7cutlass13device_kernelIN5flash11enable_sm90INS1_16FlashAttnFwdSm90INS1_25CollectiveMainloopFwdSm90ILi2EN4cute5tupleIJNS5_1CILi1EEES8_S8_EEENS6_IJNS7_ILi128EEENS7_ILi80EEENS7_ILi256EEEEEELi256ENS_6half_tEfNS_4arch4Sm90ELb0ELb0ELb0ELb0ELb0ELb0ELb0ELb1ELb1ELb1ELb0ELb0EEENS1_21CollectiveEpilogueFwdINS6_IJSA_SC_SB_EEES9_SE_SG_Li256ELb0ELb1ELb0ELb0EEENS1_29StaticPersistentTileSchedulerILb0EEEEEEEEEvNT_6ParamsE)
	.align		4
        /*000c*/ 	.word	index@(__assertfail)
	.align		4
        /*0010*/ 	.word	index@(_ZN7cutlass13device_kernelIN5flash11enable_sm90INS1_16FlashAttnFwdSm90INS1_25CollectiveMainloopFwdSm90ILi2EN4cute5tupleIJNS5_1CILi2EEENS7_ILi1EEES9_EEENS6_IJNS7_ILi128EEENS7_ILi80EEENS7_ILi256EEEEEELi256ENS_6half_tEfNS_4arch4Sm90ELb0ELb0ELb0ELb0ELb0ELb0ELb0ELb1ELb1ELb1ELb0ELb0EEENS1_21CollectiveEpilogueFwdINS6_IJSB_SD_SC_EEESA_SF_SH_Li256ELb0ELb1ELb0ELb0EEENS1_29StaticPersistentTileSchedulerILb0EEEEEEEEEvNT_6ParamsE)
	.align		4
        /*0014*/ 	.word	index@(__assertfail)
	.align		4
        /*0018*/ 	.word	index@(_ZN7cutlass13device_kernelIN5flash11enable_sm90INS1_16FlashAttnFwdSm90INS1_25CollectiveMainloopFwdSm90ILi2EN4cute5tupleIJNS5_1CILi1EEES8_S8_EEENS6_IJNS7_ILi128EEENS7_ILi80EEENS7_ILi256EEEEEELi256ENS_6half_tEfNS_4arch4Sm90ELb0ELb0ELb0ELb1ELb0ELb0ELb0ELb1ELb1ELb1ELb0ELb0EEENS1_21CollectiveEpilogueFwdINS6_IJSA_SC_SB_EEES9_SE_SG_Li256ELb1ELb1ELb0ELb0EEENS1_36VarlenDynamicPersistentTileSchedulerILi128ELi80ELi256ELi128ELb0ELb1ELb1ELb0ELb1ELb1EEEEEEEEEvNT_6ParamsE)
	.align		4
        /*001c*/ 	.word	index@(__assertfail)
	.align		4
        /*0020*/ 	.word	index@(_ZN7cutlass13device_kernelIN5flash11enable_sm90INS1_16FlashAttnFwdSm90INS1_25CollectiveMainloopFwdSm90ILi2EN4cute5tupleIJNS5_1CILi1EEES8_S8_EEENS6_IJNS7_ILi128EEENS7_ILi80EEENS7_ILi256EEEEEELi256ENS_6half_tEfNS_4arch4Sm90ELb0ELb0ELb0ELb1ELb0ELb1ELb0ELb1ELb1ELb1ELb0ELb0EEENS1_21CollectiveEpilogueFwdINS6_IJSA_SC_SB_EEES9_SE_SG_Li256ELb1ELb1ELb0ELb0EEENS1_36VarlenDynamicPersistentTileSchedulerILi128ELi80ELi256ELi128ELb0ELb1ELb1ELb0ELb1ELb1EEEEEEEEEvNT_6ParamsE)
	.align		4
        /*0024*/ 	.word	index@(__assertfail)
	.align		4
        /*0028*/ 	.word	index@(_ZN7cutlass13device_kernelIN5flash11enable_sm90INS1_16FlashAttnFwdSm90INS1_25CollectiveMainloopFwdSm90ILi2EN4cute5tupleIJNS5_1CILi1EEES8_S8_EEENS6_IJNS7_ILi128EEENS7_ILi64EEENS7_ILi256EEEEEELi256ENS_6half_tEfNS_4arch4Sm90ELb0ELb1ELb0ELb0ELb0ELb0ELb0ELb1ELb1ELb1ELb0ELb0EEENS1_21CollectiveEpilogueFwdINS6_IJSA_SC_SB_EEES9_SE_SG_Li256ELb0ELb1ELb0ELb0EEENS1_30DynamicPersistentTileSchedulerILi256ELi128ELb0ELb1ELb1EEEEEEEEEvNT_6ParamsE)
	.align		4
        /*002c*/ 	.word	index@(__assertfail)
	.align		4
        /*0030*/ 	.word	index@(_ZN7cutlass13device_kernelIN5flash11enable_sm90INS1_16FlashAttnFwdSm90INS1_25CollectiveMainloopFwdSm90ILi2EN4cute5tupleIJNS5_1CILi1EEES8_S8_EEENS6_IJNS7_ILi128EEENS7_ILi64EEENS7_ILi256EEEEEELi256ENS_6half_tEfNS_4arch4Sm90ELb0ELb1ELb0ELb1ELb0ELb0ELb0ELb1ELb1ELb1ELb0ELb0EEENS1_21CollectiveEpilogueFwdINS6_IJSA_SC_SB_EEES9_SE_SG_Li256ELb1ELb1ELb0ELb0EEENS1_36VarlenDynamicPersistentTileSchedulerILi128ELi64ELi256ELi128ELb0ELb1ELb1ELb1ELb0ELb1EEEEEEEEEvNT_6ParamsE)
	.align		4
        /*0034*/ 	.word	index@(__assertfail)
	.align		4
        /*0038*/ 	.word	index@(_ZN7cutlass13device_kernelIN5flash11enable_sm90INS1_16FlashAttnFwdSm90INS1_25CollectiveMainloopFwdSm90ILi2EN4cute5tupleIJNS5_1CILi1EEES8_S8_EEENS6_IJNS7_ILi128EEENS7_ILi64EEENS7_ILi256EEEEEELi256ENS_6half_tEfNS_4arch4Sm90ELb0ELb1ELb0ELb1ELb0ELb1ELb0ELb1ELb1ELb1ELb0ELb0EEENS1_21CollectiveEpilogueFwdINS6_IJSA_SC_SB_EEES9_SE_SG_Li256ELb1ELb1ELb0ELb0EEENS1_36VarlenDynamicPersistentTileSchedulerILi128ELi64ELi256ELi128ELb0ELb1ELb1ELb1ELb0ELb1EEEEEEEEEvNT_6ParamsE)
	.align		4
        /*003c*/ 	.word	index@(__assertfail)
	.align		4
        /*0040*/ 	.word	index@(_ZN7cutlass13device_kernelIN5flash11enable_sm90INS1_16FlashAttnFwdSm90INS1_25CollectiveMainloopFwdSm90ILi2EN4cute5tupleIJNS5_1CILi1EEES8_S8_EEENS6_IJNS7_ILi128EEENS7_ILi80EEENS7_ILi256EEEEEELi256ENS_6half_tEfNS_4arch4Sm90ELb1ELb0ELb0ELb0ELb0ELb0ELb0ELb1ELb1ELb1ELb0ELb0EEENS1_21CollectiveEpilogueFwdINS6_IJSA_SC_SB_EEES9_SE_SG_Li256ELb0ELb1ELb0ELb0EEENS1_30DynamicPersistentTileSchedulerILi256ELi128ELb0ELb1ELb1EEEEEEEEEvNT_6ParamsE)
	.align		4
        /*0044*/ 	.word	index@(__assertfail)
	.align		4
        /*0048*/ 	.word	index@(_ZN7cutlass13device_kernelIN5flash11enable_sm90INS1_16FlashAttnFwdSm90INS1_25CollectiveMainloopFwdSm90ILi2EN4cute5tupleIJNS5_1CILi1EEES8_S8_EEENS6_IJNS7_ILi128EEENS7_ILi80EEENS7_ILi256EEEEEELi256ENS_6half_tEfNS_4arch4Sm90ELb1ELb0ELb0ELb1ELb0ELb0ELb0ELb1ELb1ELb1ELb0ELb0EEENS1_21CollectiveEpilogueFwdINS6_IJSA_SC_SB_EEES9_SE_SG_Li256ELb1ELb1ELb0ELb0EEENS1_36VarlenDynamicPersistentTileSchedulerILi128ELi80ELi256ELi128ELb0ELb1ELb1ELb1ELb1ELb1EEEEEEEEEvNT_6ParamsE)
	.align		4
        /*004c*/ 	.word	index@(__assertfail)
	.align		4
        /*0050*/ 	.word	index@(_ZN7cutlass13device_kernelIN5flash11enable_sm90INS1_16FlashAttnFwdSm90INS1_25CollectiveMainloopFwdSm90ILi2EN4cute5tupleIJNS5_1CILi1EEES8_S8_EEENS6_IJNS7_ILi128EEENS7_ILi80EEENS7_ILi256EEEEEELi256ENS_6half_tEfNS_4arch4Sm90ELb1ELb0ELb0ELb1ELb0ELb1ELb0ELb1ELb1ELb1ELb0ELb0EEENS1_21CollectiveEpilogueFwdINS6_IJSA_SC_SB_EEES9_SE_SG_Li256ELb1ELb1ELb0ELb0EEENS1_36VarlenDynamicPersistentTileSchedulerILi128ELi80ELi256ELi128ELb0ELb1ELb1ELb1ELb1ELb1EEEEEEEEEvNT_6ParamsE)
	.align		4
        /*0054*/ 	.word	index@(__assertfail)
	.align		4
        /*0058*/ 	.word	index@(_ZN7cutlass13device_kernelIN5flash11enable_sm90INS1_16FlashAttnFwdSm90INS1_25CollectiveMainloopFwdSm90ILi2EN4cute5tupleIJNS5_1CILi1EEES8_S8_EEENS6_IJNS7_ILi128EEENS7_ILi112EEENS7_ILi192EEEEEELi192ENS_6half_tEfNS_4arch4Sm90ELb0ELb0ELb0ELb0ELb0ELb0ELb0ELb1ELb1ELb1ELb0ELb0EEENS1_21CollectiveEpilogueFwdINS6_IJSA_SC_SB_EEES9_SE_SG_Li256ELb0ELb1ELb0ELb0EEENS1_29StaticPersistentTileSchedulerILb0EEEEEEEEEvNT_6ParamsE)
	.align		4
        /*005c*/ 	.word	index@(__assertfail)
	.align		4
        /*0060*/ 	.word	index@(_ZN7cutlass13device_kernelIN5flash11enable_sm90INS1_16FlashAttnFwdSm90INS1_25CollectiveMainloopFwdSm90ILi2EN4cute5tupleIJNS5_1CILi2EEENS7_ILi1EEES9_EEENS6_IJNS7_ILi128EEENS7_ILi112EEENS7_ILi192EEEEEELi192ENS_6half_tEfNS_4arch4Sm90ELb0ELb0ELb0ELb0ELb0ELb0ELb0ELb1ELb1ELb1ELb0ELb0EEENS1_21CollectiveEpilogueFwdINS6_IJSB_SD_SC_EEESA_SF_SH_Li256ELb0ELb1ELb0ELb0EEENS1_29StaticPersistentTileSchedulerILb0EEEEEEEEEvNT_6ParamsE)
	.align		4
        /*0064*/ 	.word	index@(__assertfail)
	.align		4
        /*0068*/ 	.word	index@(_ZN7cutlass13device_kernelIN5flash11enable_sm90INS1_16FlashAttnFwdSm90INS1_25CollectiveMainloopFwdSm90ILi2EN4cute5tupleIJNS5_1CILi1EEES8_S8_EEENS6_IJNS7_ILi128EEENS7_ILi112EEENS7_ILi192EEEEEELi192ENS_6half_tEfNS_4arch4Sm90ELb0ELb0ELb0ELb1ELb0ELb0ELb0ELb1ELb1ELb1ELb0ELb0EEENS1_21CollectiveEpilogueFwdINS6_IJSA_SC_SB_EEES9_SE_SG_Li256ELb1ELb1ELb0ELb0EEENS1_36VarlenDynamicPersistentTileSchedulerILi128ELi112ELi256ELi128ELb0ELb1ELb1ELb0ELb1ELb1EEEEEEEEEvNT_6ParamsE)
	.align		4
        /*006c*/ 	.word	index@(__assertfail)
	.align		4
        /*0070*/ 	.word	index@(_ZN7cutlass13device_kernelIN5flash11enable_sm90INS1_16FlashAttnFwdSm90INS1_25CollectiveMainloopFwdSm90ILi2EN4cute5tupleIJNS5_1CILi1EEES8_S8_EEENS6_IJNS7_ILi128EEENS7_ILi112EEENS7_ILi192EEEEEELi192ENS_6half_tEfNS_4arch4Sm90ELb0ELb0ELb0ELb1ELb0ELb1ELb0ELb1ELb1ELb1ELb0ELb0EEENS1_21CollectiveEpilogueFwdINS6_IJSA_SC_SB_EEES9_SE_SG_Li256ELb1ELb1ELb0ELb0EEENS1_36VarlenDynamicPersistentTileSchedulerILi128ELi112ELi256ELi128ELb0ELb1ELb1ELb0ELb1ELb1EEEEEEEEEvNT_6ParamsE)
	.align		4
        /*0074*/ 	.word	index@(__assertfail)
	.align		4
        /*0078*/ 	.word	index@(_ZN7cutlass13device_kernelIN5flash11enable_sm90INS1_16FlashAttnFwdSm90INS1_25CollectiveMainloopFwdSm90ILi2EN4cute5tupleIJNS5_1CILi1EEES8_S8_EEENS6_IJNS7_ILi128EEENS7_ILi96EEENS7_ILi192EEEEEELi192ENS_6half_tEfNS_4arch4Sm90ELb0ELb1ELb0ELb0ELb0ELb0ELb0ELb1ELb1ELb1ELb0ELb0EEENS1_21CollectiveEpilogueFwdINS6_IJSA_SC_SB_EEES9_SE_SG_Li256ELb0ELb1ELb0ELb0EEENS1_30DynamicPersistentTileSchedulerILi256ELi128ELb0ELb1ELb1EEEEEEEEEvNT_6ParamsE)
	.align		4
        /*007c*/ 	.word	index@(__assertfail)
	.align		4
        /*0080*/ 	.word	index@(_ZN7cutlass13device_kernelIN5flash11enable_sm90INS1_16FlashAttnFwdSm90INS1_25CollectiveMainloopFwdSm90ILi2EN4cute5tupleIJNS5_1CILi1EEES8_S8_EEENS6_IJNS7_ILi128EEENS7_ILi96EEENS7_ILi192EEEEEELi192ENS_6half_tEfNS_4arch4Sm90ELb0ELb1ELb0ELb1ELb0ELb0ELb0ELb1ELb1ELb1ELb0ELb0EEENS1_21CollectiveEpilogueFwdINS6_IJSA_SC_SB_EEES9_SE_SG_Li256ELb1ELb1ELb0ELb0EEENS1_36VarlenDynamicPersistentTileSchedulerILi128ELi96ELi256ELi128ELb0ELb1ELb1ELb1ELb0ELb1EEEEEEEEEvNT_6ParamsE)
	.align		4
        /*0084*/ 	.word	index@(__assertfail)
	.align		4
        /*0088*/ 	.word	index@(_ZN7cutlass13device_kernelIN5flash11enable_sm90INS1_16FlashAttnFwdSm90INS1_25CollectiveMainloopFwdSm90ILi2EN4cute5tupleIJNS5_1CILi1EEES8_S8_EEENS6_IJNS7_ILi128EEENS7_ILi96EEENS7_ILi192EEEEEELi192ENS_6half_tEfNS_4arch4Sm90ELb0ELb1ELb0ELb1ELb0ELb1ELb0ELb1ELb1ELb1ELb0ELb0EEENS1_21CollectiveEpilogueFwdINS6_IJSA_SC_SB_EEES9_SE_SG_Li256ELb1ELb1ELb0ELb0EEENS1_36VarlenDynamicPersistentTileSchedulerILi128ELi96ELi256ELi128ELb0ELb1ELb1ELb1ELb0ELb1EEEEEEEEEvNT_6ParamsE)
	.align		4
        /*008c*/ 	.word	index@(__assertfail)
	.align		4
        /*0090*/ 	.word	index@(_ZN7cutlass13device_kernelIN5flash11enable_sm90INS1_16FlashAttnFwdSm90INS1_25CollectiveMainloopFwdSm90ILi2EN4cute5tupleIJNS5_1CILi1EEES8_S8_EEENS6_IJNS7_ILi128EEENS7_ILi112EEENS7_ILi192EEEEEELi192ENS_6half_tEfNS_4arch4Sm90ELb1ELb0ELb0ELb0ELb0ELb0ELb0ELb1ELb1ELb1ELb0ELb0EEENS1_21CollectiveEpilogueFwdINS6_IJSA_SC_SB_EEES9_SE_SG_Li256ELb0ELb1ELb0ELb0EEENS1_30DynamicPersistentTileSchedulerILi256ELi128ELb0ELb1ELb1EEEEEEEEEvNT_6ParamsE)
	.align		4
        /*0094*/ 	.word	index@(__assertfail)
	.align		4
        /*0098*/ 	.word	index@(_ZN7cutlass13device_kernelIN5flash11enable_sm90INS1_16FlashAttnFwdSm90INS1_25CollectiveMainloopFwdSm90ILi2EN4cute5tupleIJNS5_1CILi1EEES8_S8_EEENS6_IJNS7_ILi128EEENS7_ILi112EEENS7_ILi192EEEEEELi192ENS_6half_tEfNS_4arch4Sm90ELb1ELb0ELb0ELb1ELb0ELb0ELb0ELb1ELb1ELb1ELb0ELb0EEENS1_21CollectiveEpilogueFwdINS6_IJSA_SC_SB_EEES9_SE_SG_Li256ELb1ELb1ELb0ELb0EEENS1_36VarlenDynamicPersistentTileSchedulerILi128ELi112ELi256ELi128ELb0ELb1ELb1ELb1ELb1ELb1EEEEEEEEEvNT_6ParamsE)
	.align		4
        /*009c*/ 	.word	index@(__assertfail)
	.align		4
        /*00a0*/ 	.word	index@(_ZN7cutlass13device_kernelIN5flash11enable_sm90INS1_16FlashAttnFwdSm90INS1_25CollectiveMainloopFwdSm90ILi2EN4cute5tupleIJNS5_1CILi1EEES8_S8_EEENS6_IJNS7_ILi128EEENS7_ILi112EEENS7_ILi192EEEEEELi192ENS_6half_tEfNS_4arch4Sm90ELb1ELb0ELb0ELb1ELb0ELb1ELb0ELb1ELb1ELb1ELb0ELb0EEENS1_21CollectiveEpilogueFwdINS6_IJSA_SC_SB_EEES9_SE_SG_Li256ELb1ELb1ELb0ELb0EEENS1_36VarlenDynamicPersistentTileSchedulerILi128ELi112ELi256ELi128ELb0ELb1ELb1ELb1ELb1ELb1EEEEEEEEEvNT_6ParamsE)
	.align		4
        /*00a4*/ 	.word	index@(__assertfail)
	.align		4
        /*00a8*/ 	.word	index@(_ZN7cutlass13device_kernelIN5flash11enable_sm90INS1_16FlashAttnFwdSm90INS1_25CollectiveMainloopFwdSm90ILi2EN4cute5tupleIJNS5_1CILi1EEES8_S8_EEENS6_IJNS7_ILi128EEENS7_ILi176EEESA_EEELi128ENS_6half_tEfNS_4arch4Sm90ELb0ELb0ELb0ELb0ELb0ELb0ELb0ELb1ELb1ELb1ELb0ELb0EEENS1_21CollectiveEpilogueFwdINS6_IJSA_SA_SB_EEES9_SD_SF_Li256ELb0ELb1ELb0ELb0EEENS1_29StaticPersistentTileSchedulerILb0EEEEEEEEEvNT_6ParamsE)
	.align		4
        /*00ac*/ 	.word	index@(__assertfail)
	.align		4
        /*00b0*/ 	.word	index@(_ZN7cutlass13device_kernelIN5flash11enable_sm90INS1_16FlashAttnFwdSm90INS1_25CollectiveMainloopFwdSm90ILi2EN4cute5tupleIJNS5_1CILi2EEENS7_ILi1EEES9_EEENS6_IJNS7_ILi128EEENS7_ILi176EEESB_EEELi128ENS_6half_tEfNS_4arch4Sm90ELb0ELb0ELb0ELb0ELb0ELb0ELb0ELb1ELb1ELb1ELb0ELb0EEENS1_21CollectiveEpilogueFwdINS6_IJSB_SB_SC_EEESA_SE_SG_Li256ELb0ELb1ELb0ELb0EEENS1_29StaticPersistentTileSchedulerILb0EEEEEEEEEvNT_6ParamsE)
	.align		4
        /*00b4*/ 	.word	index@(__assertfail)
	.align		4
        /*00b8*/ 	.word	index@(_ZN7cutlass13device_kernelIN5flash11enable_sm90INS1_16FlashAttnFwdSm90INS1_25CollectiveMainloopFwdSm90ILi2EN4cute5tupleIJNS5_1CILi1EEES8_S8_EEENS6_IJNS7_ILi128EEENS7_ILi176EEESA_EEELi128ENS_6half_tEfNS_4arch4Sm90ELb0ELb0ELb0ELb1ELb0ELb0ELb0ELb1ELb1ELb1ELb0ELb0EEENS1_21CollectiveEpilogueFwdINS6_IJSA_SA_SB_EEES9_SD_SF_Li256ELb1ELb1ELb0ELb0EEENS1_36VarlenDynamicPersistentTileSchedulerILi128ELi176ELi256ELi128ELb0ELb1ELb1ELb0ELb1ELb1EEEEEEEEEvNT_6ParamsE)
	.align		4
        /*00bc*/ 	.word	index@(__assertfail)
	.align		4
        /*00c0*/ 	.word	index@(_ZN7cutlass13device_kernelIN5flash11enable_sm90INS1_16FlashAttnFwdSm90INS1_25CollectiveMainloopFwdSm90ILi2EN4cute5tupleIJNS5_1CILi1EEES8_S8_EEENS6_IJNS7_ILi128EEENS7_ILi176EEESA_EEELi128ENS_6half_tEfNS_4arch4Sm90ELb0ELb0ELb0ELb1ELb0ELb1ELb0ELb1ELb1ELb1ELb0ELb0EEENS1_21CollectiveEpilogueFwdINS6_IJSA_SA_SB_EEES9_SD_SF_Li256ELb1ELb1ELb0ELb0EEENS1_36VarlenDynamicPersistentTileSchedulerILi128ELi176ELi256ELi128ELb0ELb1ELb1ELb0ELb1ELb1EEEEEEEEEvNT_6ParamsE)
	.align		4
        /*00c4*/ 	.word	index@(__assertfail)
	.align		4
        /*00c8*/ 	.word	index@(_ZN7cutlass13device_kernelIN5flash11enable_sm90INS1_16FlashAttnFwdSm90INS1_25CollectiveMainloopFwdSm90ILi2EN4cute5tupleIJNS5_1CILi1EEES8_S8_EEENS6_IJNS7_ILi128EEESA_SA_EEELi128ENS_6half_tEfNS_4arch4Sm90ELb0ELb1ELb0ELb0ELb0ELb0ELb0ELb1ELb1ELb1ELb0ELb0EEENS1_21CollectiveEpilogueFwdISB_S9_SC_SE_Li256ELb0ELb1ELb0ELb0EEENS1_30DynamicPersistentTileSchedulerILi256ELi128ELb0ELb1ELb1EEEEEEEEEvNT_6ParamsE)
	.align		4
        /*00cc*/ 	.word	index@(__assertfail)
	.align		4
        /*00d0*/ 	.word	index@(_ZN7cutlass13device_kernelIN5flash11enable_sm90INS1_16FlashAttnFwdSm90INS1_25CollectiveMainloopFwdSm90ILi2EN4cute5tupleIJNS5_1CILi1EEES8_S8_EEENS6_IJNS7_ILi128EEESA_SA_EEELi128ENS_6half_tEfNS_4arch4Sm90ELb0ELb1ELb0ELb1ELb0ELb0ELb0ELb1ELb1ELb1ELb0ELb0EEENS1_21CollectiveEpilogueFwdISB_S9_SC_SE_Li256ELb1ELb1ELb0ELb0EEENS1_36VarlenDynamicPersistentTileSchedulerILi128ELi128ELi256ELi128ELb0ELb1ELb1ELb1ELb0ELb1EEEEEEEEEvNT_6ParamsE)
	.align		4
        /*00d4*/ 	.word	index@(__assertfail)
	.align		4
        /*00d8*/ 	.word	index@(_ZN7cutlass13device_kernelIN5flash11enable_sm90INS1_16FlashAttnFwdSm90INS1_25CollectiveMainloopFwdSm90ILi2EN4cute5tupleIJNS5_1CILi1EEES8_S8_EEENS6_IJNS7_ILi128EEESA_SA_EEELi128ENS_6half_tEfNS_4arch4Sm90ELb0ELb1ELb0ELb1ELb0ELb1ELb0ELb1ELb1ELb1ELb0ELb0EEENS1_21CollectiveEpilogueFwdISB_S9_SC_SE_Li256ELb1ELb1ELb0ELb0EEENS1_36VarlenDynamicPersistentTileSchedulerILi128ELi128ELi256ELi128ELb0ELb1ELb1ELb1ELb0ELb1EEEEEEEEEvNT_6ParamsE)
	.align		4
        /*00dc*/ 	.word	index@(__assertfail)
	.align		4
        /*00e0*/ 	.word	index@(_ZN7cutlass13device_kernelIN5flash11enable_sm90INS1_16FlashAttnFwdSm90INS1_25CollectiveMainloopFwdSm90ILi2EN4cute5tupleIJNS5_1CILi1EEES8_S8_EEENS6_IJNS7_ILi128EEESA_SA_EEELi128ENS_6half_tEfNS_4arch4Sm90ELb1ELb0ELb0ELb0ELb0ELb0ELb0ELb1ELb1ELb1ELb0ELb0EEENS1_21CollectiveEpilogueFwdISB_S9_SC_SE_Li256ELb0ELb1ELb0ELb0EEENS1_30DynamicPersistentTileSchedulerILi256ELi128ELb0ELb1ELb1EEEEEEEEEvNT_6ParamsE)
	.align		4
        /*00e4*/ 	.word	index@(__assertfail)
	.align		4
        /*00e8*/ 	.word	index@(_ZN7cutlass13device_kernelIN5flash11enable_sm90INS1_16FlashAttnFwdSm90INS1_25CollectiveMainloopFwdSm90ILi2EN4cute5tupleIJNS5_1CILi1EEES8_S8_EEENS6_IJNS7_ILi128EEESA_SA_EEELi128ENS_6half_tEfNS_4arch4Sm90ELb1ELb0ELb0ELb1ELb0ELb0ELb0ELb1ELb1ELb1ELb0ELb0EEENS1_21CollectiveEpilogueFwdISB_S9_SC_SE_Li256ELb1ELb1ELb0ELb0EEENS1_36VarlenDynamicPersistentTileSchedulerILi128ELi128ELi256ELi128ELb0ELb1ELb1ELb1ELb1ELb1EEEEEEEEEvNT_6ParamsE)
	.align		4
        /*00ec*/ 	.word	index@(__assertfail)
	.align		4
        /*00f0*/ 	.word	index@(_ZN7cutlass13device_kernelIN5flash11enable_sm90INS1_16FlashAttnFwdSm90INS1_25CollectiveMainloopFwdSm90ILi2EN4cute5tupleIJNS5_1CILi1EEES8_S8_EEENS6_IJNS7_ILi128EEESA_SA_EEELi128ENS_6half_tEfNS_4arch4Sm90ELb1ELb0ELb0ELb1ELb0ELb1ELb0ELb1ELb1ELb1ELb0ELb0EEENS1_21CollectiveEpilogueFwdISB_S9_SC_SE_Li256ELb1ELb1ELb0ELb0EEENS1_36VarlenDynamicPersistentTileSchedulerILi128ELi128ELi256ELi128ELb0ELb1ELb1ELb1ELb1ELb1EEEEEEEEEvNT_6ParamsE)
	.align		4
        /*00f4*/ 	.word	index@(__assertfail)
	.align		4
        /*00f8*/ 	.word	index@(_ZN7cutlass13device_kernelIN5flash11enable_sm90INS1_16FlashAttnFwdSm90INS1_25CollectiveMainloopFwdSm90ILi2EN4cute5tupleIJNS5_1CILi1EEES8_S8_EEENS6_IJNS7_ILi192EEENS7_ILi144EEENS7_ILi96EEEEEELi96ENS_6half_tEfNS_4arch4Sm90ELb0ELb0ELb0ELb0ELb0ELb0ELb0ELb0ELb1ELb1ELb0ELb0EEENS1_21CollectiveEpilogueFwdINS6_IJSA_SC_SB_EEES9_SE_SG_Li384ELb0ELb1ELb0ELb0EEENS1_29StaticPersistentTileSchedulerILb0EEEEEEEEEvNT_6ParamsE)
	.align		4
        /*00fc*/ 	.word	index@(__assertfail)
	.align		4
        /*0100*/ 	.word	index@(_ZN7cutlass13device_kernelIN5flash11enable_sm90INS1_16FlashAttnFwdSm90INS1_25CollectiveMainloopFwdSm90ILi2EN4cute5tupleIJNS5_1CILi1EEES8_S8_EEENS6_IJNS7_ILi192EEENS7_ILi144EEENS7_ILi96EEEEEELi96ENS_6half_tEfNS_4arch4Sm90ELb0ELb0ELb0ELb1ELb0ELb0ELb0ELb0ELb1ELb1ELb0ELb0EEENS1_21CollectiveEpilogueFwdINS6_IJSA_SC_SB_EEES9_SE_SG_Li384ELb1ELb1ELb0ELb0EEENS1_36VarlenDynamicPersistentTileSchedulerILi192ELi144ELi384ELi128ELb0ELb1ELb1ELb0ELb1ELb1EEEEEEEEEvNT_6ParamsE)
	.align		4
        /*0104*/ 	.word	index@(__assertfail)
	.align		4
        /*0108*/ 	.word	index@(_ZN7cutlass13device_kernelIN5flash11enable_sm90INS1_16FlashAttnFwdSm90INS1_25CollectiveMainloopFwdSm90ILi2EN4cute5tupleIJNS5_1CILi1EEES8_S8_EEENS6_IJNS7_ILi192EEENS7_ILi144EEENS7_ILi96EEEEEELi96ENS_6half_tEfNS_4arch4Sm90ELb0ELb0ELb0ELb1ELb0ELb1ELb0ELb0ELb1ELb1ELb0ELb0EEENS1_21CollectiveEpilogueFwdINS6_IJSA_SC_SB_EEES9_SE_SG_Li384ELb1ELb1ELb0ELb0EEENS1_36VarlenDynamicPersistentTileSchedulerILi192ELi144ELi384ELi128ELb0ELb1ELb1ELb0ELb1ELb1EEEEEEEEEvNT_6ParamsE)
	.align		4
        /*010c*/ 	.word	index@(__assertfail)
	.align		4
        /*0110*/ 	.word	index@(_ZN7cutlass13device_kernelIN5flash11enable_sm90INS1_16FlashAttnFwdSm90INS1_25CollectiveMainloopFwdSm90ILi2EN4cute5tupleIJNS5_1CILi1EEES8_S8_EEENS6_IJNS7_ILi192EEENS7_ILi128EEENS7_ILi96EEEEEELi96ENS_6half_tEfNS_4arch4Sm90ELb0ELb1ELb0ELb0ELb0ELb0ELb0ELb0ELb1ELb1ELb0ELb0EEENS1_21CollectiveEpilogueFwdINS6_IJSA_SC_SB_EEES9_SE_SG_Li384ELb0ELb1ELb0ELb0EEENS1_30DynamicPersistentTileSchedulerILi384ELi128ELb0ELb1ELb1EEEEEEEEEvNT_6ParamsE)
	.align		4
        /*0114*/ 	.word	index@(__assertfail)
	.align		4
        /*0118*/ 	.word	index@(_ZN7cutlass13device_kernelIN5flash11enable_sm90INS1_16FlashAttnFwdSm90INS1_25CollectiveMainloopFwdSm90ILi2EN4cute5tupleIJNS5_1CILi1EEES8_S8_EEENS6_IJNS7_ILi192EEENS7_ILi128EEENS7_ILi96EEEEEELi96ENS_6half_tEfNS_4arch4Sm90ELb0ELb1ELb0ELb1ELb0ELb0ELb0ELb0ELb1ELb1ELb0ELb0EEENS1_21CollectiveEpilogueFwdINS6_IJSA_SC_SB_EEES9_SE_SG_Li384ELb1ELb1ELb0ELb0EEENS1_36VarlenDynamicPersistentTileSchedulerILi192ELi128ELi384ELi128ELb0ELb1ELb1ELb1ELb0ELb1EEEEEEEEEvNT_6ParamsE)
	.align		4
        /*011c*/ 	.word	index@(__assertfail)
	.align		4
        /*0120*/ 	.word	index@(_ZN7cutlass13device_kernelIN5flash11enable_sm90INS1_16FlashAttnFwdSm90INS1_25CollectiveMainloopFwdSm90ILi2EN4cute5tupleIJNS5_1CILi1EEES8_S8_EEENS6_IJNS7_ILi192EEENS7_ILi128EEENS7_ILi96EEEEEELi96ENS_6half_tEfNS_4arch4Sm90ELb0ELb1ELb0ELb1ELb0ELb1ELb0ELb0ELb1ELb1ELb0ELb0EEENS1_21CollectiveEpilogueFwdINS6_IJSA_SC_SB_EEES9_SE_SG_Li384ELb1ELb1ELb0ELb0EEENS1_36VarlenDynamicPersistentTileSchedulerILi192ELi128ELi384ELi128ELb0ELb1ELb1ELb1ELb0ELb1EEEEEEEEEvNT_6ParamsE)
	.align		4
        /*0124*/ 	.word	index@(__assertfail)
	.align		4
        /*0128*/ 	.word	index@(_ZN7cutlass13device_kernelIN5flash11enable_sm90INS1_16FlashAttnFwdSm90INS1_25CollectiveMainloopFwdSm90ILi2EN4cute5tupleIJNS5_1CILi1EEES8_S8_EEENS6_IJNS7_ILi192EEENS7_ILi144EEENS7_ILi96EEEEEELi96ENS_6half_tEfNS_4arch4Sm90ELb1ELb0ELb0ELb0ELb0ELb0ELb0ELb0ELb1ELb1ELb0ELb0EEENS1_21CollectiveEpilogueFwdINS6_IJSA_SC_SB_EEES9_SE_SG_Li384ELb0ELb1ELb0ELb0EEENS1_30DynamicPersistentTileSchedulerILi384ELi128ELb0ELb1ELb1EEEEEEEEEvNT_6ParamsE)
	.align		4
        /*012c*/ 	.word	index@(__assertfail)
	.align		4
        /*0130*/ 	.word	index@(_ZN7cutlass13device_kernelIN5flash11enable_sm90INS1_16FlashAttnFwdSm90INS1_25CollectiveMainloopFwdSm90ILi2EN4cute5tupleIJNS5_1CILi1EEES8_S8_EEENS6_IJNS7_ILi192EEENS7_ILi144EEENS7_ILi96EEEEEELi96ENS_6half_tEfNS_4arch4Sm90ELb1ELb0ELb0ELb1ELb0ELb0ELb0ELb0ELb1ELb1ELb0ELb0EEENS1_21CollectiveEpilogueFwdINS6_IJSA_SC_SB_EEES9_SE_SG_Li384ELb1ELb1ELb0ELb0EEENS1_36VarlenDynamicPersistentTileSchedulerILi192ELi144ELi384ELi128ELb0ELb1ELb1ELb1ELb1ELb1EEEEEEEEEvNT_6ParamsE)
	.align		4
        /*0134*/ 	.word	index@(__assertfail)
	.align		4
        /*0138*/ 	.word	index@(_ZN7cutlass13device_kernelIN5flash11enable_sm90INS1_16FlashAttnFwdSm90INS1_25CollectiveMainloopFwdSm90ILi2EN4cute5tupleIJNS5_1CILi1EEES8_S8_EEENS6_IJNS7_ILi192EEENS7_ILi144EEENS7_ILi96EEEEEELi96ENS_6half_tEfNS_4arch4Sm90ELb1ELb0ELb0ELb1ELb0ELb1ELb0ELb0ELb1ELb1ELb0ELb0EEENS1_21CollectiveEpilogueFwdINS6_IJSA_SC_SB_EEES9_SE_SG_Li384ELb1ELb1ELb0ELb0EEENS1_36VarlenDynamicPersistentTileSchedulerILi192ELi144ELi384ELi128ELb0ELb1ELb1ELb1ELb1ELb1EEEEEEEEEvNT_6ParamsE)
	.align		4
        /*013c*/ 	.word	index@(__assertfail)
	.align		4
        /*0140*/ 	.word	index@(_ZN7cutlass13device_kernelIN5flash11enable_sm90INS1_16FlashAttnFwdSm90INS1_25CollectiveMainloopFwdSm90ILi2EN4cute5tupleIJNS5_1CILi1EEES8_S8_EEENS6_IJNS7_ILi192EEESA_NS7_ILi64EEEEEELi64ENS_6half_tEfNS_4arch4Sm90ELb0ELb0ELb0ELb0ELb0ELb0ELb0ELb0ELb1ELb1ELb0ELb0EEENS1_21CollectiveEpilogueFwdINS6_IJSA_SB_SA_EEES9_SD_SF_Li384ELb0ELb1ELb0ELb0EEENS1_29StaticPersistentTileSchedulerILb0EEEEEEEEEvNT_6ParamsE)
	.align		4
        /*0144*/ 	.word	index@(__assertfail)
	.align		4
        /*0148*/ 	.word	index@(_ZN7cutlass13device_kernelIN5flash11enable_sm90INS1_16FlashAttnFwdSm90INS1_25CollectiveMainloopFwdSm90ILi2EN4cute5tupleIJNS5_1CILi1EEES8_S8_EEENS6_IJNS7_ILi192EEESA_NS7_ILi64EEEEEELi64ENS_6half_tEfNS_4arch4Sm90ELb0ELb0ELb0ELb1ELb0ELb0ELb0ELb0ELb1ELb1ELb0ELb0EEENS1_21CollectiveEpilogueFwdINS6_IJSA_SB_SA_EEES9_SD_SF_Li384ELb1ELb1ELb0ELb0EEENS1_36VarlenDynamicPersistentTileSchedulerILi192ELi192ELi384ELi128ELb0ELb1ELb1ELb0ELb1ELb1EEEEEEEEEvNT_6ParamsE)
	.align		4
        /*014c*/ 	.word	index@(__assertfail)
	.align		4
        /*0150*/ 	.word	index@(_ZN7cutlass13device_kernelIN5flash11enable_sm90INS1_16FlashAttnFwdSm90INS1_25CollectiveMainloopFwdSm90ILi2EN4cute5tupleIJNS5_1CILi1EEES8_S8_EEENS6_IJNS7_ILi192EEESA_NS7_ILi64EEEEEELi64ENS_6half_tEfNS_4arch4Sm90ELb0ELb0ELb0ELb1ELb0ELb1ELb0ELb0ELb1ELb1ELb0ELb0EEENS1_21CollectiveEpilogueFwdINS6_IJSA_SB_SA_EEES9_SD_SF_Li384ELb1ELb1ELb0ELb0EEENS1_36VarlenDynamicPersistentTileSchedulerILi192ELi192ELi384ELi128ELb0ELb1ELb1ELb0ELb1ELb1EEEEEEEEEvNT_6ParamsE)
	.align		4
        /*0154*/ 	.word	index@(__assertfail)
	.align		4
        /*0158*/ 	.word	index@(_ZN7cutlass13device_kernelIN5flash11enable_sm90INS1_16FlashAttnFwdSm90INS1_25CollectiveMainloopFwdSm90ILi2EN4cute5tupleIJNS5_1CILi1EEES8_S8_EEENS6_IJNS7_ILi192EEENS7_ILi128EEENS7_ILi64EEEEEELi64ENS_6half_tEfNS_4arch4Sm90ELb0ELb1ELb0ELb0ELb0ELb0ELb0ELb1ELb1ELb1ELb0ELb0EEENS1_21CollectiveEpilogueFwdINS6_IJSA_SC_SB_EEES9_SE_SG_Li384ELb0ELb1ELb0ELb0EEENS1_30DynamicPersistentTileSchedulerILi384ELi128ELb0ELb1ELb1EEEEEEEEEvNT_6ParamsE)
	.align		4
        /*015c*/ 	.word	index@(__assertfail)
	.align		4
        /*0160*/ 	.word	index@(_ZN7cutlass13device_kernelIN5flash11enable_sm90INS1_16FlashAttnFwdSm90INS1_25CollectiveMainloopFwdSm90ILi2EN4cute5tupleIJNS5_1CILi1EEES8_S8_EEENS6_IJNS7_ILi192EEENS7_ILi128EEENS7_ILi64EEEEEELi64ENS_6half_tEfNS_4arch4Sm90ELb0ELb1ELb0ELb1ELb0ELb0ELb0ELb1ELb1ELb1ELb0ELb0EEENS1_21CollectiveEpilogueFwdINS6_IJSA_SC_SB_EEES9_SE_SG_Li384ELb1ELb1ELb0ELb0EEENS1_36VarlenDynamicPersistentTileSchedulerILi192ELi128ELi384ELi128ELb0ELb1ELb1ELb1ELb0ELb1EEEEEEEEEvNT_6ParamsE)
	.align		4
        /*0164*/ 	.word	index@(__assertfail)
	.align		4
        /*0168*/ 	.word	index@(_ZN7cutlass13device_kernelIN5flash11enable_sm90INS1_16FlashAttnFwdSm90INS1_25CollectiveMainloopFwdSm90ILi2EN4cute5tupleIJNS5_1CILi1EEES8_S8_EEENS6_IJNS7_ILi192EEENS7_ILi128EEENS7_ILi64EEEEEELi64ENS_6half_tEfNS_4arch4Sm90ELb0ELb1ELb0ELb1ELb0ELb1ELb0ELb1ELb1ELb1ELb0ELb0EEENS1_21CollectiveEpilogueFwdINS6_IJSA_SC_SB_EEES9_SE_SG_Li384ELb1ELb1ELb0ELb0EEENS1_36VarlenDynamicPersistentTileSchedulerILi192ELi128ELi384ELi128ELb0ELb1ELb1ELb1ELb0ELb1EEEEEEEEEvNT_6ParamsE)
	.align		4
        /*016c*/ 	.word	index@(__assertfail)
	.align		4
        /*0170*/ 	.word	index@(_ZN7cutlass13device_kernelIN5flash11enable_sm90INS1_16FlashAttnFwdSm90INS1_25CollectiveMainloopFwdSm90ILi2EN4cute5tupleIJNS5_1CILi1EEES8_S8_EEENS6_IJNS7_ILi192EEENS7_ILi128EEENS7_ILi64EEEEEELi64ENS_6half_tEfNS_4arch4Sm90ELb1ELb0ELb0ELb0ELb0ELb0ELb0ELb1ELb1ELb1ELb0ELb0EEENS1_21CollectiveEpilogueFwdINS6_IJSA_SC_SB_EEES9_SE_SG_Li384ELb0ELb1ELb0ELb0EEENS1_30DynamicPersistentTileSchedulerILi384ELi128ELb0ELb1ELb1EEEEEEEEEvNT_6ParamsE)
	.align		4
        /*0174*/ 	.word	index@(__assertfail)
	.align		4
        /*0178*/ 	.word	index@(_ZN7cutlass13device_kernelIN5flash11enable_sm90INS1_16FlashAttnFwdSm90INS1_25CollectiveMainloopFwdSm90ILi2EN4cute5tupleIJNS5_1CILi1EEES8_S8_EEENS6_IJNS7_ILi192EEENS7_ILi128EEENS7_ILi64EEEEEELi64ENS_6half_tEfNS_4arch4Sm90ELb1ELb0ELb0ELb1ELb0ELb0ELb0ELb1ELb1ELb1ELb0ELb0EEENS1_21CollectiveEpilogueFwdINS6_IJSA_SC_SB_EEES9_SE_SG_Li384ELb1ELb1ELb0ELb0EEENS1_36VarlenDynamicPersistentTileSchedulerILi192ELi128ELi384ELi128ELb0ELb1ELb1ELb1ELb1ELb1EEEEEEEEEvNT_6ParamsE)
	.align		4
        /*017c*/ 	.word	index@(__assertfail)
	.align		4
        /*0180*/ 	.word	index@(_ZN7cutlass13device_kernelIN5flash11enable_sm90INS1_16FlashAttnFwdSm90INS1_25CollectiveMainloopFwdSm90ILi2EN4cute5tupleIJNS5_1CILi1EEES8_S8_EEENS6_IJNS7_ILi192EEENS7_ILi128EEENS7_ILi64EEEEEELi64ENS_6half_tEfNS_4arch4Sm90ELb1ELb0ELb0ELb1ELb0ELb1ELb0ELb1ELb1ELb1ELb0ELb0EEENS1_21CollectiveEpilogueFwdINS6_IJSA_SC_SB_EEES9_SE_SG_Li384ELb1ELb1ELb0ELb0EEENS1_36VarlenDynamicPersistentTileSchedulerILi192ELi128ELi384ELi128ELb0ELb1ELb1ELb1ELb1ELb1EEEEEEEEEvNT_6ParamsE)
	.align		4
        /*0184*/ 	.word	index@(__assertfail)
	.align		4
        /*0188*/ 	.word	0x00000000
	.align		4
        /*018c*/ 	.word	0xfffffffe
	.align		4
        /*0190*/ 	.word	0x00000000
	.align		4
        /*0194*/ 	.word	0xfffffffd
	.align		4
        /*0198*/ 	.word	0x00000000
	.align		4
        /*019c*/ 	.word	0xfffffffc


//--------------------- .nv.constant4             --------------------------
	.section	.nv.constant4,"a",@progbits
	.align	8
	.align		8
.nv.constant4:
        /*0000*/ 	.dword	__assertfail
	.align		8
        /*0008*/ 	.dword	__unnamed_1
	.align		8
        /*0010*/ 	.dword	__unnamed_2
	.align		8
        /*0018*/ 	.dword	__unnamed_3
	.align		8
        /*0020*/ 	.dword	__unnamed_4
	.align		8
        /*0028*/ 	.dword	__unnamed_5
	.align		8
        /*0030*/ 	.dword	__unnamed_6
	.align		8
        /*0038*/ 	.dword	__unnamed_7
	.align		8
        /*0040*/ 	.dword	__unnamed_8
	.align		8
        /*0048*/ 	.dword	__unnamed_9
	.align		8
        /*0050*/ 	.dword	__unnamed_10
	.align		8
        /*0058*/ 	.dword	__unnamed_11
	.align		8
        /*0060*/ 	.dword	__unnamed_12
	.align		8
        /*0068*/ 	.dword	__unnamed_13
	.align		8
        /*0070*/ 	.dword	__unnamed_14
	.align		8
        /*0078*/ 	.dword	__unnamed_15
	.align		8
        /*0080*/ 	.dword	__unnamed_16
	.align		8
        /*0088*/ 	.dword	__unnamed_17
	.align		8
        /*0090*/ 	.dword	__unnamed_18
	.align		8
        /*0098*/ 	.dword	__unnamed_19
	.align		8
        /*00a0*/ 	.dword	__unnamed_20
	.align		8
        /*00a8*/ 	.dword	__unnamed_21
	.align		8
        /*00b0*/ 	.dword	__unnamed_22
	.align		8
        /*00b8*/ 	.dword	__unnamed_23
	.align		8
        /*00c0*/ 	.dword	__unnamed_24
	.align		8
        /*00c8*/ 	.dword	__unnamed_25
	.align		8
        /*00d0*/ 	.dword	__unnamed_26
	.align		8
        /*00d8*/ 	.dword	__unnamed_27
	.align		8
        /*00e0*/ 	.dword	__unnamed_28
	.align		8
        /*00e8*/ 	.dword	__unnamed_29
	.align		8
        /*00f0*/ 	.dword	__unnamed_30
	.align		8
        /*00f8*/ 	.dword	__unnamed_31
	.align		8
        /*0100*/ 	.dword	__unnamed_32
	.align		8
        /*0108*/ 	.dword	__unnamed_33
	.align		8
        /*0110*/ 	.dword	__unnamed_34
	.align		8
        /*0118*/ 	.dword	__unnamed_35
	.align		8
        /*0120*/ 	.dword	__unnamed_36
	.align		8
        /*0128*/ 	.dword	__unnamed_37
	.align		8
        /*0130*/ 	.dword	__unnamed_38
	.align		8
        /*0138*/ 	.dword	__unnamed_39
	.align		8
        /*0140*/ 	.dword	__unnamed_40
	.align		8
        /*0148*/ 	.dword	__unnamed_41
	.align		8
        /*0150*/ 	.dword	__unnamed_42
	.align		8
        /*0158*/ 	.dword	__unnamed_43
	.align		8
        /*0160*/ 	.dword	_ZN74_INTERNAL_f4c5edc3_38_flash_fwd_hdimall_fp16_packgqa_sm90_cu_a6473388_38534cuda3std3__45__cpo5beginE
	.align		8
        /*0168*/ 	.dword	_ZN74_INTERNAL_f4c5edc3_38_flash_fwd_hdimall_fp16_packgqa_sm90_cu_a6473388_38534cuda3std3__45__cpo3endE
	.align		8
        /*0170*/ 	.dword	_ZN74_INTERNAL_f4c5edc3_38_flash_fwd_hdimall_fp16_packgqa_sm90_cu_a6473388_38534cuda3std3__45__cpo6cbeginE
	.align		8
        /*0178*/ 	.dword	_ZN74_INTERNAL_f4c5edc3_38_flash_fwd_hdimall_fp16_packgqa_sm90_cu_a6473388_38534cuda3std3__45__cpo4cendE
	.align		8
        /*0180*/ 	.dword	_ZN74_INTERNAL_f4c5edc3_38_flash_fwd_hdimall_fp16_packgqa_sm90_cu_a6473388_38534cuda3std3__476_GLOBAL__N__f4c5edc3_38_flash_fwd_hdimall_fp16_packgqa_sm90_cu_a6473388_38536ignoreE
	.align		8
        /*0188*/ 	.dword	_ZN74_INTERNAL_f4c5edc3_38_flash_fwd_hdimall_fp16_packgqa_sm90_cu_a6473388_38534cuda3std3__419piecewise_constructE
	.align		8
        /*0190*/ 	.dword	_ZN74_INTERNAL_f4c5edc3_38_flash_fwd_hdimall_fp16_packgqa_sm90_cu_a6473388_38534cuda3std3__48in_placeE
	.align		8
        /*0198*/ 	.dword	_ZN74_INTERNAL_f4c5edc3_38_flash_fwd_hdimall_fp16_packgqa_sm90_cu_a6473388_38534cuda3std6ranges3__45__cpo4swapE
	.align		8
        /*01a0*/ 	.dword	_ZN74_INTERNAL_f4c5edc3_38_flash_fwd_hdimall_fp16_packgqa_sm90_cu_a6473388_38534cuda3std6ranges3__45__cpo9iter_moveE
	.align		8
        /*01a8*/ 	.dword	_ZN74_INTERNAL_f4c5edc3_38_flash_fwd_hdimall_fp16_packgqa_sm90_cu_a6473388_38534cute7productE
	.align		8
        /*01b0*/ 	.dword	_ZN74_INTERNAL_f4c5edc3_38_flash_fwd_hdimall_fp16_packgqa_sm90_cu_a6473388_38534cute1_E
	.align		8
        /*01b8*/ 	.dword	$str$23
	.align		8
        /*01c0*/ 	.dword	$str$24


//--------------------- .text._ZN7cutlass13device_kernelIN5flash11enable_sm90INS1_16FlashAttnFwdSm90INS1_25CollectiveMainloopFwdSm90ILi2EN4cute5tupleIJNS5_1CILi1EEES8_S8_EEENS6_IJNS7_ILi128EEENS7_ILi80EEENS7_ILi256EEEEEELi256ENS_6half_tEfNS_4arch4Sm90ELb0ELb0ELb0ELb0ELb0ELb0ELb0ELb1ELb1ELb1ELb0ELb0EEENS1_21CollectiveEpilogueFwdINS6_IJSA_SC_SB_EEES9_SE_SG_Li256ELb0ELb1ELb0ELb0EEENS1_29StaticPersistentTileSchedulerILb0EEEEEEEEEvNT_6ParamsE --------------------------
	.section	.text._ZN7cutlass13device_kernelIN5flash11enable_sm90INS1_16FlashAttnFwdSm90INS1_25CollectiveMainloopFwdSm90ILi2EN4cute5tupleIJNS5_1CILi1EEES8_S8_EEENS6_IJNS7_ILi128EEENS7_ILi80EEENS7_ILi256EEEEEELi256ENS_6half_tEfNS_4arch4Sm90ELb0ELb0ELb0ELb0ELb0ELb0ELb0ELb1ELb1ELb1ELb0ELb0EEENS1_21CollectiveEpilogueFwdINS6_IJSA_SC_SB_EEES9_SE_SG_Li256ELb0ELb1ELb0ELb0EEENS1_29StaticPersistentTileSchedulerILb0EEEEEEEEEvNT_6ParamsE,"ax",@progbits
	.align	128
.text._ZN7cutlass13device_kernelIN5flash11enable_sm90INS1_16FlashAttnFwdSm90INS1_25CollectiveMainloopFwdSm90ILi2EN4cute5tupleIJNS5_1CILi1EEES8_S8_EEENS6_IJNS7_ILi128EEENS7_ILi80EEENS7_ILi256EEEEEELi256ENS_6half_tEfNS_4arch4Sm90ELb0ELb0ELb0ELb0ELb0ELb0ELb0ELb1ELb1ELb1ELb0ELb0EEENS1_21CollectiveEpilogueFwdINS6_IJSA_SC_SB_EEES9_SE_SG_Li256ELb0ELb1ELb0ELb0EEENS1_29StaticPersistentTileSchedulerILb0EEEEEEEEEvNT_6ParamsE:
        .type           _ZN7cutlass13device_kernelIN5flash11enable_sm90INS1_16FlashAttnFwdSm90INS1_25CollectiveMainloopFwdSm90ILi2EN4cute5tupleIJNS5_1CILi1EEES8_S8_EEENS6_IJNS7_ILi128EEENS7_ILi80EEENS7_ILi256EEEEEELi256ENS_6half_tEfNS_4arch4Sm90ELb0ELb0ELb0ELb0ELb0ELb0ELb0ELb1ELb1ELb1ELb0ELb0EEENS1_21CollectiveEpilogueFwdINS6_IJSA_SC_SB_EEES9_SE_SG_Li256ELb0ELb1ELb0ELb0EEENS1_29StaticPersistentTileSchedulerILb0EEEEEEEEEvNT_6ParamsE,@function
        .size           _ZN7cutlass13device_kernelIN5flash11enable_sm90INS1_16FlashAttnFwdSm90INS1_25CollectiveMainloopFwdSm90ILi2EN4cute5tupleIJNS5_1CILi1EEES8_S8_EEENS6_IJNS7_ILi128EEENS7_ILi80EEENS7_ILi256EEEEEELi256ENS_6half_tEfNS_4arch4Sm90ELb0ELb0ELb0ELb0ELb0ELb0ELb0ELb1ELb1ELb1ELb0ELb0EEENS1_21CollectiveEpilogueFwdINS6_IJSA_SC_SB_EEES9_SE_SG_Li256ELb0ELb1ELb0ELb0EEENS1_29StaticPersistentTileSchedulerILb0EEEEEEEEEvNT_6ParamsE,(.L_x_15293 - _ZN7cutlass13device_kernelIN5flash11enable_sm90INS1_16FlashAttnFwdSm90INS1_25CollectiveMainloopFwdSm90ILi2EN4cute5tupleIJNS5_1CILi1EEES8_S8_EEENS6_IJNS7_ILi128EEENS7_ILi80EEENS7_ILi256EEEEEELi256ENS_6half_tEfNS_4arch4Sm90ELb0ELb0ELb0ELb0ELb0ELb0ELb0ELb1ELb1ELb1ELb0ELb0EEENS1_21CollectiveEpilogueFwdINS6_IJSA_SC_SB_EEES9_SE_SG_Li256ELb0ELb1ELb0ELb0EEENS1_29StaticPersistentTileSchedulerILb0EEEEEEEEEvNT_6ParamsE)
        .other          _ZN7cutlass13device_kernelIN5flash11enable_sm90INS1_16FlashAttnFwdSm90INS1_25CollectiveMainloopFwdSm90ILi2EN4cute5tupleIJNS5_1CILi1EEES8_S8_EEENS6_IJNS7_ILi128EEENS7_ILi80EEENS7_ILi256EEEEEELi256ENS_6half_tEfNS_4arch4Sm90ELb0ELb0ELb0ELb0ELb0ELb0ELb0ELb1ELb1ELb1ELb0ELb0EEENS1_21CollectiveEpilogueFwdINS6_IJSA_SC_SB_EEES9_SE_SG_Li256ELb0ELb1ELb0ELb0EEENS1_29StaticPersistentTileSchedulerILb0EEEEEEEEEvNT_6ParamsE,@"STO_CUDA_ENTRY STV_DEFAULT"
_ZN7cutlass13device_kernelIN5flash11enable_sm90INS1_16FlashAttnFwdSm90INS1_25CollectiveMainloopFwdSm90ILi2EN4cute5tupleIJNS5_1CILi1EEES8_S8_EEENS6_IJNS7_ILi128EEENS7_ILi80EEENS7_ILi256EEEEEELi256ENS_6half_tEfNS_4arch4Sm90ELb0ELb0ELb0ELb0ELb0ELb0ELb0ELb1ELb1ELb1ELb0ELb0EEENS1_21CollectiveEpilogueFwdINS6_IJSA_SC_SB_EEES9_SE_SG_Li256ELb0ELb1ELb0ELb0EEENS1_29StaticPersistentTileSchedulerILb0EEEEEEEEEvNT_6ParamsE:
[----:B------:R-:W0:Y:S02]  /*0000*/  LDC R1, c[0x0][0x28] ;  /* 0x00000a00ff017b82 */ /* 0x000e240000000800 */
[----:B0-----:R-:W-:Y:S01]  /*0010*/  VIADD R1, R1, 0xffffffc8 ;  /* 0xffffffc801017836 */ /* 0x001fe20000000000 */
[----:B------:R-:W0:Y:S01]  /*0020*/  S2R R0, SR_TID.X ;  /* 0x0000000000007919 */ /* 0x000e220000002100 */
[----:B------:R-:W-:Y:S01]  /*0030*/  ELECT P0, URZ, PT ;  /* 0x00000000003f782f */ /* 0x000fe20003800000 */
[----:B------:R-:W-:Y:S01]  /*0040*/  BSSY B0, `(.L_x_0) ;  /* 0x000000e000007945 */ /* 0x000fe20003800000 */
[----:B0-----:R-:W-:-:S05]  /*0050*/  SHF.R.U32.HI R2, RZ, 0x5, R0 ;  /* 0x00000005ff027819 */ /* 0x001fca0000011600 */
[----:B------:R-:W0:Y:S02]  /*0060*/  SHFL.IDX PT, R3, R2, RZ, 0x1f ;  /* 0x00001fff02037589 */ /* 0x000e2400000e0000 */
[----:B0-----:R-:W-:Y:S02]  /*0070*/  ISETP.EQ.AND P0, PT, R3, RZ, P0 ;  /* 0x000000ff0300720c */ /* 0x001fe40000702270 */
[----:B------:R-:W-:-:S11]  /*0080*/  SHF.R.U32.HI R3, RZ, 0x7, R0 ;  /* 0x00000007ff037819 */ /* 0x000fd60000011600 */
[----:B------:R-:W-:Y:S05]  /*0090*/  @!P0 BRA `(.L_x_1) ;  /* 0x0000000000208947 */ /* 0x000fea0003800000 */
[----:B------:R-:W-:Y:S02]  /*00a0*/  ULDC.64 UR4, c[0x0][0x198] ;  /* 0x0000660000047ab9 */ /* 0x000fe40000000a00 */
[----:B------:R-:W-:Y:S02]  /*00b0*/  UIADD3 UR6, UP0, UR4, 0x370, URZ ;  /* 0x0000037004067890 */ /* 0x000fe4000ff1e03f */
[----:B------:R-:W-:Y:S02]  /*00c0*/  UIADD3 UR4, UP1, UR4, 0x470, URZ ;  /* 0x0000047004047890 */ /* 0x000fe4000ff3e03f */
[----:B------:R-:W-:Y:S02]  /*00d0*/  UIADD3.X UR7, URZ, UR5, URZ, UP0, !UPT ;  /* 0x000000053f077290 */ /* 0x000fe400087fe43f */
[----:B------:R-:W-:-:S07]  /*00e0*/  UIADD3.X UR5, URZ, UR5, URZ, UP1, !UPT ;  /* 0x000000053f057290 */ /* 0x000fce0008ffe43f */
[----:B------:R0:W-:Y:S02]  /*00f0*/  UTMACCTL.PF [UR6] ;  /* 0x00000000060079b9 */ /* 0x0001e40008040000 */
[----:B------:R0:W-:Y:S02]  /*0100*/  UTMACCTL.PF [UR4] ;  /* 0x00000000040079b9 */ /* 0x0001e40008040000 */
[----:B0-----:R-:W-:Y:S01]  /*0110*/  NOP ;  /* 0x0000000000007918 */ /* 0x001fe20000000000 */
.L_x_1:
[----:B------:R-:W-:Y:S05]  /*0120*/  BSYNC B0 ;  /* 0x0000000000007941 */ /* 0x000fea0003800000 */
.L_x_0:
[----:B------:R-:W-:Y:S01]  /*0130*/  VOTEU.ANY UP0, P0 ;  /* 0x00000000003f7886 */ /* 0x000fe20000000100 */
[----:B------:R-:W0:Y:S01]  /*0140*/  SHFL.IDX PT, R3, R3, RZ, 0x1f ;  /* 0x00001fff03037589 */ /* 0x000e2200000e0000 */
[----:B------:R-:W-:Y:S01]  /*0150*/  UMOV UR4, 0x80 ;  /* 0x0000008000047882 */ /* 0x000fe20000000000 */
[----:B------:R-:W-:Y:S01]  /*0160*/  UMOV UR7, 0x100 ;  /* 0x0000010000077882 */ /* 0x000fe20000000000 */
[----:B------:R-:W-:Y:S01]  /*0170*/  VOTEU.ANY UP1, P0 ;  /* 0x00000000003f7886 */ /* 0x000fe20000020100 */
[----:B------:R-:W1:Y:S01]  /*0180*/  @UP0 S2UR UR8, SR_CgaCtaId ;  /* 0x00000000000809c3 */ /* 0x000e620000008800 */
[----:B------:R-:W2:Y:S01]  /*0190*/  SHFL.IDX PT, R4, R2, RZ, 0x1f ;  /* 0x00001fff02047589 */ /* 0x000ea200000e0000 */
[----:B------:R-:W-:Y:S01]  /*01a0*/  @UP0 UMOV UR6, 0x400 ;  /* 0x0000040000060882 */ /* 0x000fe20000000000 */
[----:B------:R-:W-:-:S04]  /*01b0*/  @UP0 UIADD3 UR4, -UR4, 0x100000, URZ ;  /* 0x0010000004040890 */ /* 0x000fc8000fffe13f */
[----:B------:R-:W-:Y:S02]  /*01c0*/  @UP0 USHF.L.U32 UR5, UR4, 0xb, URZ ;  /* 0x0000000b04050899 */ /* 0x000fe4000800063f */
[----:B------:R-:W-:Y:S01]  /*01d0*/  @UP0 USHF.L.U32 UR4, UR4, 0x1, URZ ;  /* 0x0000000104040899 */ /* 0x000fe2000800063f */
[----:B------:R-:W-:Y:S01]  /*01e0*/  VOTEU.ANY UP2, P0 ;  /* 0x00000000003f7886 */ /* 0x000fe20000040100 */
[----:B0-----:R-:W-:Y:S01]  /*01f0*/  R2UR UR9, R3 ;  /* 0x00000000030972ca */ /* 0x001fe200000e0000 */
[----:B-1----:R-:W-:Y:S01]  /*0200*/  @UP0 ULEA UR8, UR8, UR6, 0x18 ;  /* 0x0000000608080291 */ /* 0x002fe2000f8ec03f */
[----:B--2---:R-:W-:Y:S01]  /*0210*/  ISETP.NE.AND P1, PT, R4, RZ, PT ;  /* 0x000000ff0400720c */ /* 0x004fe20003f25270 */
[----:B------:R-:W-:-:S04]  /*0220*/  @UP0 UIADD3 UR6, -UR7, 0x100000, URZ ;  /* 0x0010000007060890 */ /* 0x000fc8000fffe13f */
[----:B------:R-:W-:Y:S02]  /*0230*/  @UP0 USHF.L.U32 UR7, UR6, 0xb, URZ ;  /* 0x0000000b06070899 */ /* 0x000fe4000800063f */
[----:B------:R-:W-:-:S04]  /*0240*/  @UP0 USHF.L.U32 UR6, UR6, 0x1, URZ ;  /* 0x0000000106060899 */ /* 0x000fc8000800063f */
[----:B------:R-:W-:Y:S01]  /*0250*/  UISETP.NE.AND UP0, UPT, UR9, URZ, UPT ;  /* 0x0000003f0900728c */ /* 0x000fe2000bf05270 */
[----:B------:R-:W0:Y:S02]  /*0260*/  FENCE.VIEW.ASYNC.S ;  /* 0x00000000000073c6 */ /* 0x000e240000000000 */
[----:B0-----:R0:W1:Y:S05]  /*0270*/  @UP1 SYNCS.EXCH.64 URZ, [UR8+0x38800], UR4 ;  /* 0x03880004083f15b2 */ /* 0x00106a0008000100 */
[----:B------:R0:W2:Y:S01]  /*0280*/  @UP2 SYNCS.EXCH.64 URZ, [UR8+0x38820], UR6 ;  /* 0x03882006083f25b2 */ /* 0x0000a20008000100 */
[----:B------:R-:W-:Y:S05]  /*0290*/  @P1 BRA `(.L_x_2) ;  /* 0x0000000000481947 */ /* 0x000fea0003800000 */
[----:B0-----:R-:W0:Y:S01]  /*02a0*/  S2UR UR5, SR_CgaCtaId ;  /* 0x00000000000579c3 */ /* 0x001e220000008800 */
[----:B------:R-:W-:Y:S01]  /*02b0*/  UMOV UR4, 0x400 ;  /* 0x0000040000047882 */ /* 0x000fe20000000000 */
[----:B------:R-:W-:Y:S01]  /*02c0*/  UMOV UR6, 0x1 ;  /* 0x0000000100067882 */ /* 0x000fe20000000000 */
[----:B------:R-:W-:Y:S01]  /*02d0*/  UMOV UR7, 0x2 ;  /* 0x0000000200077882 */ /* 0x000fe20000000000 */
[----:B------:R-:W-:Y:S01]  /*02e0*/  ELECT P0, URZ, PT ;  /* 0x00000000003f782f */ /* 0x000fe20003800000 */
[----:B0-----:R-:W-:Y:S02]  /*02f0*/  ULEA UR8, UR5, UR4, 0x18 ;  /* 0x0000000405087291 */ /* 0x001fe4000f8ec03f */
[----:B------:R-:W-:-:S04]  /*0300*/  UIADD3 UR4, -UR6, 0x100000, URZ ;  /* 0x0010000006047890 */ /* 0x000fc8000fffe13f */
[----:B------:R-:W-:Y:S02]  /*0310*/  USHF.L.U32 UR5, UR4, 0xb, URZ ;  /* 0x0000000b04057899 */ /* 0x000fe4000800063f */
[----:B------:R-:W-:Y:S02]  /*0320*/  USHF.L.U32 UR4, UR4, 0x1, URZ ;  /* 0x0000000104047899 */ /* 0x000fe4000800063f */
[----:B------:R-:W-:-:S04]  /*0330*/  UIADD3 UR6, -UR7, 0x100000, URZ ;  /* 0x0010000007067890 */ /* 0x000fc8000fffe13f */
[----:B------:R-:W-:Y:S02]  /*0340*/  USHF.L.U32 UR7, UR6, 0xb, URZ ;  /* 0x0000000b06077899 */ /* 0x000fe4000800063f */
[----:B------:R-:W-:Y:S01]  /*0350*/  USHF.L.U32 UR6, UR6, 0x1, URZ ;  /* 0x0000000106067899 */ /* 0x000fe2000800063f */
[----:B------:R-:W0:Y:S03]  /*0360*/  FENCE.VIEW.ASYNC.S ;  /* 0x00000000000073c6 */ /* 0x000e260000000000 */
[----:B0-----:R3:W4:Y:S08]  /*0370*/  SYNCS.EXCH.64 URZ, [UR8+0x38830], UR4 ;  /* 0x03883004083f75b2 */ /* 0x0017300008000100 */
[----:B------:R3:W0:Y:S01]  /*0380*/  SYNCS.EXCH.64 URZ, [UR8+0x38840], UR6 ;  /* 0x03884006083f75b2 */ /* 0x0006220008000100 */
[----:B------:R3:W0:Y:S01]  /*0390*/  SYNCS.EXCH.64 URZ, [UR8+0x38838], UR4 ;  /* 0x03883804083f75b2 */ /* 0x0006220008000100 */
[----:B------:R3:W0:Y:S02]  /*03a0*/  SYNCS.EXCH.64 URZ, [UR8+0x38848], UR6 ;  /* 0x03884806083f75b2 */ /* 0x0006240008000100 */
[----:B---3--:R-:W-:Y:S01]  /*03b0*/  NOP ;  /* 0x0000000000007918 */ /* 0x008fe20000000000 */
.L_x_2:
[----:B------:R-:W3:Y:S01]  /*03c0*/  SHFL.IDX PT, R3, R2, RZ, 0x1f ;  /* 0x00001fff02037589 */ /* 0x000ee200000e0000 */
[----:B------:R-:W-:Y:S01]  /*03d0*/  NOP ;  /* 0x0000000000007918 */ /* 0x000fe20000000000 */
[----:B---3--:R-:W-:-:S13]  /*03e0*/  ISETP.NE.AND P0, PT, R3, RZ, PT ;  /* 0x000000ff0300720c */ /* 0x008fda0003f05270 */
        /* <DEDUP_REMOVED lines=14> */
[----:B0-----:R3:W0:Y:S08]  /*04d0*/  SYNCS.EXCH.64 URZ, [UR8+0x38850], UR4 ;  /* 0x03885004083f75b2 */ /* 0x0016300008000100 */
[----:B------:R3:W0:Y:S01]  /*04e0*/  SYNCS.EXCH.64 URZ, [UR8+0x38860], UR6 ;  /* 0x03886006083f75b2 */ /* 0x0006220008000100 */
[----:B------:R3:W0:Y:S01]  /*04f0*/  SYNCS.EXCH.64 URZ, [UR8+0x38858], UR4 ;  /* 0x03885804083f75b2 */ /* 0x0006220008000100 */
[----:B------:R3:W0:Y:S02]  /*0500*/  SYNCS.EXCH.64 URZ, [UR8+0x38868], UR6 ;  /* 0x03886806083f75b2 */ /* 0x0006240008000100 */
[----:B---3--:R-:W-:Y:S01]  /*0510*/  NOP ;  /* 0x0000000000007918 */ /* 0x008fe20000000000 */
.L_x_3:
[----:B------:R-:W3:Y:S01]  /*0520*/  SHFL.IDX PT, R3, R2, RZ, 0x1f ;  /* 0x00001fff02037589 */ /* 0x000ee200000e0000 */
[----:B------:R-:W-:Y:S01]  /*0530*/  NOP ;  /* 0x0000000000007918 */ /* 0x000fe20000000000 */
[----:B---3--:R-:W-:-:S13]  /*0540*/  ISETP.NE.AND P0, PT, R3, RZ, PT ;  /* 0x000000ff0300720c */ /* 0x008fda0003f05270 */
[----:B------:R-:W-:Y:S05]  /*0550*/  @P0 BRA `(.L_x_4) ;  /* 0x0000000000380947 */ /* 0x000fea0003800000 */
[----:B0-----:R-:W0:Y:S01]  /*0560*/  S2UR UR5, SR_CgaCtaId ;  /* 0x00000000000579c3 */ /* 0x001e220000008800 */
[----:B------:R-:W-:Y:S01]  /*0570*/  UMOV UR4, 0x400 ;  /* 0x0000040000047882 */ /* 0x000fe20000000000 */
[----:B------:R-:W-:Y:S01]  /*0580*/  UMOV UR7, 0x1 ;  /* 0x0000000100077882 */ /* 0x000fe20000000000 */
[----:B------:R-:W-:Y:S01]  /*0590*/  ELECT P0, URZ, PT ;  /* 0x00000000003f782f */ /* 0x000fe20003800000 */
[----:B0-----:R-:W-:Y:S02]  /*05a0*/  ULEA UR6, UR5, UR4, 0x18 ;  /* 0x0000000405067291 */ /* 0x001fe4000f8ec03f */
[----:B------:R-:W-:-:S04]  /*05b0*/  UIADD3 UR4, -UR7, 0x100000, URZ ;  /* 0x0010000007047890 */ /* 0x000fc8000fffe13f */
[----:B------:R-:W-:Y:S02]  /*05c0*/  USHF.L.U32 UR5, UR4, 0xb, URZ ;  /* 0x0000000b04057899 */ /* 0x000fe4000800063f */
[----:B------:R-:W-:Y:S01]  /*05d0*/  USHF.L.U32 UR4, UR4, 0x1, URZ ;  /* 0x0000000104047899 */ /* 0x000fe2000800063f */
[----:B------:R-:W0:Y:S11]  /*05e0*/  FENCE.VIEW.ASYNC.S ;  /* 0x00000000000073c6 */ /* 0x000e360000000000 */
[----:B0-----:R3:W0:Y:S01]  /*05f0*/  SYNCS.EXCH.64 URZ, [UR6+0x38870], UR4 ;  /* 0x03887004063f75b2 */ /* 0x0016220008000100 */
[----:B------:R3:W0:Y:S01]  /*0600*/  SYNCS.EXCH.64 URZ, [UR6+0x38880], UR4 ;  /* 0x03888004063f75b2 */ /* 0x0006220008000100 */
[----:B------:R3:W0:Y:S01]  /*0610*/  SYNCS.EXCH.64 URZ, [UR6+0x38878], UR4 ;  /* 0x03887804063f75b2 */ /* 0x0006220008000100 */
[----:B------:R3:W0:Y:S02]  /*0620*/  SYNCS.EXCH.64 URZ, [UR6+0x38888], UR4 ;  /* 0x03888804063f75b2 */ /* 0x0006240008000100 */
[----:B---3--:R-:W-:Y:S01]  /*0630*/  NOP ;  /* 0x0000000000007918 */ /* 0x008fe20000000000 */
.L_x_4:
        /* <DEDUP_REMOVED lines=22> */
.L_x_5:
        /* <DEDUP_REMOVED lines=22> */
.L_x_6:
[----:B0-----:R-:W-:Y:S01]  /*0900*/  UMOV UR4, 0x1 ;  /* 0x0000000100047882 */ /* 0x001fe20000000000 */
[----:B------:R-:W-:Y:S01]  /*0910*/  PLOP3.LUT P0, PT, PT, PT, UP0, 0x80, 0x0 ;  /* 0x000000000000781c */ /* 0x000fe20003f0f008 */
[----:B------:R-:W-:Y:S01]  /*0920*/  USEL UR4, UR4, 0x2, !UP0 ;  /* 0x0000000204047887 */ /* 0x000fe2000c000000 */
[----:B------:R-:W-:-:S05]  /*0930*/  NOP ;  /* 0x0000000000007918 */ /* 0x000fca0000000000 */
[----:B------:R-:W-:-:S05]  /*0940*/  IMAD.U32 R3, RZ, RZ, UR4 ;  /* 0x00000004ff037e24 */ /* 0x000fca000f8e00ff */
[----:B------:R0:W-:Y:S01]  /*0950*/  STL [R1+0x34], R3 ;  /* 0x0000340301007387 */ /* 0x0001e20000100800 */
[----:B-12-4-:R-:W-:Y:S06]  /*0960*/  BAR.SYNC.DEFER_BLOCKING 0x0 ;  /* 0x0000000000007b1d */ /* 0x016fec0000010000 */
[----:B------:R-:W-:Y:S05]  /*0970*/  @!P0 BRA `(.L_x_7) ;  /* 0x000000b4003c8947 */ /* 0x000fea0003800000 */
.L_x_8:
[----:B------:R-:W-:-:S08]  /*0980*/  NOP ;  /* 0x0000000000007918 */ /* 0x000fd00000000000 */
[----:B------:R-:W1:Y:S02]  /*0990*/  USETMAXREG.TRY_ALLOC.CTAPOOL UP0, 0xf0 ;  /* 0x000000f0000079c8 */ /* 0x000e640008000600 */
[----:B-1----:R-:W-:-:S13]  /*09a0*/  PLOP3.LUT P0, PT, PT, PT, UP0, 0x80, 0x0 ;  /* 0x000000000000781c */ /* 0x002fda0003f0f008 */
[----:B------:R-:W-:Y:S05]  /*09b0*/  @!P0 BRA `(.L_x_8) ;  /* 0xfffffffc00f08947 */ /* 0x000fea000383ffff */
[----:B------:R-:W1:Y:S08]  /*09c0*/  S2UR UR4, SR_CTAID.X ;  /* 0x00000000000479c3 */ /* 0x000e700000002500 */
[----:B------:R-:W-:Y:S08]  /*09d0*/  BAR.ARV 0x8, 0x180 ;  /* 0x0206000000007b1d */ /* 0x000ff00000002000 */
[----:B------:R-:W1:Y:S02]  /*09e0*/  LDC R2, c[0x0][0xc34] ;  /* 0x00030d00ff027b82 */ /* 0x000e640000000800 */
[----:B-1----:R-:W-:-:S13]  /*09f0*/  ISETP.LE.AND P0, PT, R2, UR4, PT ;  /* 0x0000000402007c0c */ /* 0x002fda000bf03270 */
[----:B------:R-:W-:Y:S05]  /*0a00*/  @P0 EXIT ;  /* 0x000000000000094d */ /* 0x000fea0003800000 */
[----:B0-----:R-:W2:Y:S01]  /*0a10*/  LDL R3, [R1+0x34] ;  /* 0x0000340001037983 */ /* 0x001ea20000100800 */
[----:B------:R-:W-:Y:S01]  /*0a20*/  VIADD R0, R0, 0xffffff80 ;  /* 0xffffff8000007836 */ /* 0x000fe20000000000 */
[----:B------:R-:W-:Y:S01]  /*0a30*/  UMOV UR60, URZ ;  /* 0x0000003f003c7c82 */ /* 0x000fe20008000000 */
[----:B------:R-:W-:Y:S01]  /*0a40*/  IMAD.U32 R212, RZ, RZ, UR4 ;  /* 0x00000004ffd47e24 */ /* 0x000fe2000f8e00ff */
[----:B------:R-:W-:Y:S02]  /*0a50*/  UMOV UR4, URZ ;  /* 0x0000003f00047c82 */ /* 0x000fe40008000000 */
[----:B------:R-:W-:Y:S02]  /*0a60*/  IMAD.U32 R214, RZ, RZ, UR4 ;  /* 0x00000004ffd67e24 */ /* 0x000fe4000f8e00ff */
[----:B------:R-:W-:Y:S01]  /*0a70*/  IMAD.U32 R16, RZ, RZ, UR4 ;  /* 0x00000004ff107e24 */ /* 0x000fe2000f8e00ff */
[----:B--2---:R-:W-:Y:S02]  /*0a80*/  R2UR UR5, R3 ;  /* 0x00000000030572ca */ /* 0x004fe400000e0000 */
[----:B------:R-:W-:-:S04]  /*0a90*/  SHF.R.S32.HI R3, RZ, 0x1f, R0 ;  /* 0x0000001fff037819 */ /* 0x000fc80000011400 */
[CC--:B------:R-:W-:Y:S02]  /*0aa0*/  LEA.HI R2, R3.reuse, R0.reuse, RZ, 0x7 ;  /* 0x0000000003027211 */ /* 0x0c0fe400078f38ff */
[CC--:B------:R-:W-:Y:S02]  /*0ab0*/  LEA.HI R6, R3.reuse, R0.reuse, RZ, 0x5 ;  /* 0x0000000003067211 */ /* 0x0c0fe400078f28ff */
[----:B------:R-:W-:Y:S02]  /*0ac0*/  LOP3.LUT R5, R2, 0xffffff80, RZ, 0xc0, !PT ;  /* 0xffffff8002057812 */ /* 0x000fe400078ec0ff */
[CC--:B------:R-:W-:Y:S01]  /*0ad0*/  LEA.HI R4, R3.reuse, R0.reuse, RZ, 0x4 ;  /* 0x0000000003047211 */ /* 0x0c0fe200078f20ff */
[----:B------:R-:W-:Y:S01]  /*0ae0*/  IMAD.SHL.U32 R6, R6, 0x20, RZ ;  /* 0x0000002006067824 */ /* 0x000fe200078e00ff */
[CC--:B------:R-:W-:Y:S01]  /*0af0*/  LEA.HI R7, R3.reuse, R0.reuse, RZ, 0x2 ;  /* 0x0000000003077211 */ /* 0x0c0fe200078f10ff */
[----:B------:R-:W-:Y:S01]  /*0b00*/  IMAD.IADD R218, R0, 0x1, -R5 ;  /* 0x0000000100da7824 */ /* 0x000fe200078e0a05 */
[----:B------:R-:W-:Y:S01]  /*0b10*/  LEA.HI R213, R3, R0, RZ, 0x3 ;  /* 0x0000000003d57211 */ /* 0x000fe200078f18ff */
[----:B------:R-:W-:Y:S01]  /*0b20*/  ULOP3.LUT UR5, UR5, 0x1, URZ, 0xfc, !UPT ;  /* 0x0000000105057892 */ /* 0x000fe2000f8efc3f */
[----:B------:R-:W-:-:S02]  /*0b30*/  LOP3.LUT R13, R7, 0xfffffffc, RZ, 0xc0, !PT ;  /* 0xfffffffc070d7812 */ /* 0x000fc400078ec0ff */
[----:B------:R-:W-:Y:S02]  /*0b40*/  SHF.R.S32.HI R5, RZ, 0x1f, R218 ;  /* 0x0000001fff057819 */ /* 0x000fe400000114da */
[----:B------:R-:W-:Y:S01]  /*0b50*/  SHF.R.S32.HI R219, RZ, 0x7, R2 ;  /* 0x00000007ffdb7819 */ /* 0x000fe20000011402 */
[----:B------:R-:W-:Y:S01]  /*0b60*/  IMAD.IADD R13, R0, 0x1, -R13 ;  /* 0x00000001000d7824 */ /* 0x000fe200078e0a0d */
[----:B------:R-:W-:Y:S01]  /*0b70*/  LEA.HI R3, R5, R218, RZ, 0x2 ;  /* 0x000000da05037211 */ /* 0x000fe200078f10ff */
[----:B------:R-:W-:Y:S01]  /*0b80*/  IMAD.U32 R226, RZ, RZ, UR5 ;  /* 0x00000005ffe27e24 */ /* 0x000fe2000f8e00ff */
[----:B------:R-:W-:Y:S02]  /*0b90*/  LOP3.LUT R7, R4, 0x3fffff0, RZ, 0xc0, !PT ;  /* 0x03fffff004077812 */ /* 0x000fe400078ec0ff */
[--C-:B------:R-:W-:Y:S02]  /*0ba0*/  SHF.R.S32.HI R8, RZ, 0x2, R3.reuse ;  /* 0x00000002ff087819 */ /* 0x100fe40000011403 */
[----:B------:R-:W-:Y:S01]  /*0bb0*/  SHF.R.S32.HI R11, RZ, 0x1f, R3 ;  /* 0x0000001fff0b7819 */ /* 0x000fe20000011403 */
[----:B------:R-:W-:Y:S01]  /*0bc0*/  IMAD.IADD R7, R0, 0x1, -R7 ;  /* 0x0000000100077824 */ /* 0x000fe200078e0a07 */
[----:B------:R-:W-:-:S02]  /*0bd0*/  LOP3.LUT R23, R213, 0xfffffff8, RZ, 0xc0, !PT ;  /* 0xfffffff8d5177812 */ /* 0x000fc400078ec0ff */
[----:B------:R-:W-:Y:S02]  /*0be0*/  LEA.HI R11, R11, R8, RZ, 0x3 ;  /* 0x000000080b0b7211 */ /* 0x000fe400078f18ff */
[----:B------:R-:W-:Y:S01]  /*0bf0*/  SHF.R.S32.HI R9, RZ, 0x4, R4 ;  /* 0x00000004ff097819 */ /* 0x000fe20000011404 */
[----:B------:R-:W-:Y:S01]  /*0c00*/  IMAD.IADD R23, R0, 0x1, -R23 ;  /* 0x0000000100177824 */ /* 0x000fe200078e0a17 */
[----:B------:R-:W-:Y:S02]  /*0c10*/  LOP3.LUT R11, R11, 0xfffffff8, RZ, 0xc0, !PT ;  /* 0xfffffff80b0b7812 */ /* 0x000fe400078ec0ff */
[----:B------:R-:W-:Y:S01]  /*0c20*/  LEA.HI R2, R2, R219, RZ, 0x1 ;  /* 0x000000db02027211 */ /* 0x000fe200078f08ff */
[----:B------:R-:W-:Y:S01]  /*0c30*/  IMAD.SHL.U32 R17, R23, 0x8, RZ ;  /* 0x0000000817117824 */ /* 0x000fe200078e00ff */
[----:B------:R-:W-:Y:S01]  /*0c40*/  LEA.HI R5, R5, R218, RZ, 0x5 ;  /* 0x000000da05057211 */ /* 0x000fe200078f28ff */
[----:B------:R-:W-:Y:S01]  /*0c50*/  IMAD.IADD R8, R8, 0x1, -R11 ;  /* 0x0000000108087824 */ /* 0x000fe200078e0a0b */
[----:B------:R-:W-:Y:S01]  /*0c60*/  LEA.HI R4, R4, R9, RZ, 0x1 ;  /* 0x0000000904047211 */ /* 0x000fe200078f08ff */
[----:B------:R-:W-:Y:S01]  /*0c70*/  VIADD R22, R17, 0x40 ;  /* 0x0000004011167836 */ /* 0x000fe20000000000 */
[----:B------:R-:W-:Y:S01]  /*0c80*/  LEA.HI R0, R13, R13, RZ, 0x1 ;  /* 0x0000000d0d007211 */ /* 0x000fe200078f08ff */
[C---:B------:R-:W-:Y:S01]  /*0c90*/  VIADD R19, R17.reuse, 0x80 ;  /* 0x0000008011137836 */ /* 0x040fe20000000000 */
[----:B------:R-:W-:Y:S01]  /*0ca0*/  LOP3.LUT R2, R2, 0x3fffffe, RZ, 0xc0, !PT ;  /* 0x03fffffe02027812 */ /* 0x000fe200078ec0ff */
[----:B------:R-:W-:Y:S01]  /*0cb0*/  VIADD R18, R17, 0xc0 ;  /* 0x000000c011127836 */ /* 0x000fe20000000000 */
[----:B------:R-:W-:-:S02]  /*0cc0*/  SHF.R.S32.HI R5, RZ, 0x5, R5 ;  /* 0x00000005ff057819 */ /* 0x000fc40000011405 */
[----:B------:R-:W-:Y:S01]  /*0cd0*/  LOP3.LUT R6, R6, 0xfffffc00, RZ, 0xc0, !PT ;  /* 0xfffffc0006067812 */ /* 0x000fe200078ec0ff */
[----:B------:R-:W-:Y:S01]  /*0ce0*/  IMAD.IADD R2, R219, 0x1, -R2 ;  /* 0x00000001db027824 */ /* 0x000fe200078e0a02 */
[----:B------:R-:W-:Y:S01]  /*0cf0*/  LOP3.LUT R4, R4, 0x1ffffffe, RZ, 0xc0, !PT ;  /* 0x1ffffffe04047812 */ /* 0x000fe200078ec0ff */
[----:B------:R-:W-:Y:S01]  /*0d00*/  IMAD R5, R5, 0x10, R8 ;  /* 0x0000001005057824 */ /* 0x000fe200078e0208 */
[----:B------:R-:W-:Y:S01]  /*0d10*/  LOP3.LUT R3, R3, 0x7ffffffc, RZ, 0xc0, !PT ;  /* 0x7ffffffc03037812 */ /* 0x000fe200078ec0ff */
[----:B------:R-:W-:Y:S01]  /*0d20*/  IMAD R7, R7, 0x40, R6 ;  /* 0x0000004007077824 */ /* 0x000fe200078e0206 */
[----:B------:R-:W-:Y:S01]  /*0d30*/  LOP3.LUT R0, R0, 0x1ffffffe, RZ, 0xc0, !PT ;  /* 0x1ffffffe00007812 */ /* 0x000fe200078ec0ff */
[----:B------:R-:W-:Y:S01]  /*0d40*/  IMAD.IADD R4, R9, 0x1, -R4 ;  /* 0x0000000109047824 */ /* 0x000fe200078e0a04 */
[----:B------:R-:W-:Y:S01]  /*0d50*/  SHF.R.S32.HI R213, RZ, 0x3, R213 ;  /* 0x00000003ffd57819 */ /* 0x000fe200000114d5 */
[----:B------:R-:W-:Y:S01]  /*0d60*/  IMAD.MOV.U32 R6, RZ, RZ, -0x2 ;  /* 0xfffffffeff067424 */ /* 0x000fe200078e00ff */
[----:B------:R-:W-:Y:S01]  /*0d70*/  SHF.R.S32.HI R229, RZ, 0x1f, R22 ;  /* 0x0000001fffe57819 */ /* 0x000fe20000011416 */
[----:B------:R-:W-:Y:S01]  /*0d80*/  IMAD.IADD R3, R218, 0x1, -R3 ;  /* 0x00000001da037824 */ /* 0x000fe200078e0a03 */
[----:B------:R-:W-:Y:S01]  /*0d90*/  SHF.R.S32.HI R228, RZ, 0x1f, R19 ;  /* 0x0000001fffe47819 */ /* 0x000fe20000011413 */
[----:B------:R-:W-:Y:S01]  /*0da0*/  IMAD.IADD R221, R13, 0x1, -R0 ;  /* 0x000000010ddd7824 */ /* 0x000fe200078e0a00 */
[----:B------:R-:W-:Y:S01]  /*0db0*/  SHF.R.S32.HI R227, RZ, 0x1f, R18 ;  /* 0x0000001fffe37819 */ /* 0x000fe20000011412 */
[----:B------:R-:W-:-:S02]  /*0dc0*/  IMAD R220, R2, 0x40, R5 ;  /* 0x0000004002dc7824 */ /* 0x000fc400078e0205 */
[----:B------:R-:W-:Y:S02]  /*0dd0*/  IMAD R224, R4, 0x8, R7 ;  /* 0x0000000804e07824 */ /* 0x000fe400078e0207 */
[----:B------:R-:W-:Y:S02]  /*0de0*/  IMAD R225, R3, R6, 0x50 ;  /* 0x0000005003e17424 */ /* 0x000fe400078e0206 */
[----:B------:R-:W-:-:S07]  /*0df0*/  IMAD R221, R221, 0x8, R220 ;  /* 0x00000008dddd7824 */ /* 0x000fce00078e02dc */
.L_x_37:
[----:B------:R-:W0:Y:S01]  /*0e00*/  SHFL.IDX PT, R0, R219, RZ, 0x1f ;  /* 0x00001fffdb007589 */ /* 0x000e2200000e0000 */
[----:B-1----:R-:W1:Y:S01]  /*0e10*/  S2UR UR4, SR_CgaCtaId ;  /* 0x00000000000479c3 */ /* 0x002e620000008800 */
[----:B------:R-:W-:Y:S01]  /*0e20*/  ULDC.64 UR6, c[0x0][0x418] ;  /* 0x0001060000067ab9 */ /* 0x000fe20000000a00 */
[----:B------:R-:W-:Y:S01]  /*0e30*/  ULDC UR5, c[0x0][0xc38] ;  /* 0x00030e0000057ab9 */ /* 0x000fe20000000800 */
[----:B------:R-:W-:Y:S01]  /*0e40*/  UISETP.NE.U32.AND UP0, UPT, UR6, URZ, UPT ;  /* 0x0000003f0600728c */ /* 0x000fe2000bf05070 */
[----:B------:R-:W-:Y:S01]  /*0e50*/  R2UR UR13, R212 ;  /* 0x00000000d40d72ca */ /* 0x000fe200000e0000 */
[----:B------:R-:W-:Y:S02]  /*0e60*/  UISETP.NE.AND UP1, UPT, UR5, 0x1, UPT ;  /* 0x000000010500788c */ /* 0x000fe4000bf25270 */
[----:B------:R-:W-:Y:S01]  /*0e70*/  UISETP.NE.AND.EX UP0, UPT, UR7, URZ, UPT, UP0 ;  /* 0x0000003f0700728c */ /* 0x000fe2000bf05300 */
[----:B------:R-:W-:Y:S01]  /*0e80*/  ULDC UR5, c[0x0][0xc44] ;  /* 0x0003110000057ab9 */ /* 0x000fe20000000800 */
[----:B------:R-:W-:Y:S01]  /*0e90*/  UMOV UR36, 0x400 ;  /* 0x0000040000247882 */ /* 0x000fe20000000000 */
[----:B------:R-:W-:Y:S01]  /*0ea0*/  UISETP.NE.AND UP2, UPT, UR5, 0x1, UPT ;  /* 0x000000010500788c */ /* 0x000fe2000bf45270 */
[----:B------:R-:W-:Y:S01]  /*0eb0*/  ULDC UR61, c[0x0][0x424] ;  /* 0x00010900003d7ab9 */ /* 0x000fe20000000800 */
[----:B------:R-:W-:Y:S01]  /*0ec0*/  ULDC UR10, c[0x0][0x2f0] ;  /* 0x0000bc00000a7ab9 */ /* 0x000fe20000000800 */
[----:B------:R-:W-:-:S03]  /*0ed0*/  USEL UR61, UR61, 0x1, UP0 ;  /* 0x000000013d3d7887 */ /* 0x000fc60008000000 */
[----:B------:R-:W-:Y:S01]  /*0ee0*/  @UP1 ULDC UR12, c[0x0][0xc40] ;  /* 0x00031000000c1ab9 */ /* 0x000fe20000000800 */
[----:B------:R-:W-:Y:S01]  /*0ef0*/  UMOV UR14, UR13 ;  /* 0x0000000d000e7c82 */ /* 0x000fe20008000000 */
[----:B------:R-:W-:-:S03]  /*0f00*/  UIMAD UR61, UR61, UR10, URZ ;  /* 0x0000000a3d3d72a4 */ /* 0x000fc6000f8e023f */
[----:B------:R-:W-:Y:S01]  /*0f10*/  @UP2 ULDC.64 UR8, c[0x0][0xc48] ;  /* 0x0003120000082ab9 */ /* 0x000fe20000000a00 */
[----:B0-----:R-:W-:Y:S01]  /*0f20*/  R2UR UR6, R0 ;  /* 0x00000000000672ca */ /* 0x001fe200000e0000 */
[----:B-1----:R-:W-:-:S03]  /*0f30*/  ULEA UR36, UR4, UR36, 0x18 ;  /* 0x0000002404247291 */ /* 0x002fc6000f8ec03f */
[----:B------:R-:W-:Y:S01]  /*0f40*/  @UP1 ULDC UR4, c[0x0][0xc3c] ;  /* 0x00030f0000041ab9 */ /* 0x000fe20000000800 */
[----:B------:R-:W-:Y:S02]  /*0f50*/  UIADD3 UR11, UR36, 0x14400, URZ ;  /* 0x00014400240b7890 */ /* 0x000fe4000fffe03f */
[----:B------:R-:W-:Y:S02]  /*0f60*/  UIMAD.WIDE.U32 UR4, UR13, UR4, URZ ;  /* 0x000000040d0472a5 */ /* 0x000fe4000f8e003f */
[----:B------:R-:W-:Y:S02]  /*0f70*/  ULOP3.LUT UP0, URZ, UR11, 0x9f, URZ, 0xc0, !UPT ;  /* 0x0000009f0b3f7892 */ /* 0x000fe4000f80c03f */
[----:B------:R-:W-:Y:S02]  /*0f80*/  @UP1 USHF.R.U32.HI UR14, URZ, UR12, UR5 ;  /* 0x0000000c3f0e1299 */ /* 0x000fe40008011605 */
[----:B------:R-:W-:Y:S02]  /*0f90*/  ULEA.HI UR7, UR6, UR6, URZ, 0x1 ;  /* 0x0000000606077291 */ /* 0x000fe4000f8f083f */
[----:B------:R-:W-:Y:S01]  /*0fa0*/  UIMAD.WIDE.U32 UR4, UR14, UR8, URZ ;  /* 0x000000080e0472a5 */ /* 0x000fe2000f8e003f */
[----:B------:R-:W-:Y:S01]  /*0fb0*/  PLOP3.LUT P0, PT, PT, PT, UP0, 0x80, 0x0 ;  /* 0x000000000000781c */ /* 0x000fe20003f0f008 */
[----:B------:R-:W-:Y:S01]  /*0fc0*/  ULOP3.LUT UR7, UR7, 0x1e, URZ, 0xc0, !UPT ;  /* 0x0000001e07077892 */ /* 0x000fe2000f8ec03f */
[----:B------:R-:W-:Y:S01]  /*0fd0*/  IMAD.U32 R216, RZ, RZ, UR14 ;  /* 0x0000000effd87e24 */ /* 0x000fe2000f8e00ff */
[----:B------:R-:W-:Y:S01]  /*0fe0*/  UMOV UR10, UR14 ;  /* 0x0000000e000a7c82 */ /* 0x000fe20008000000 */
[----:B------:R-:W-:-:S02]  /*0ff0*/  @UP2 USHF.R.U32.HI UR10, URZ, UR9, UR5 ;  /* 0x000000093f0a2299 */ /* 0x000fc40008011605 */
[----:B------:R-:W-:Y:S02]  /*1000*/  UIADD3 UR7, UR6, -UR7, URZ ;  /* 0x8000000706077290 */ /* 0x000fe4000fffe03f */
[----:B------:R-:W-:Y:S02]  /*1010*/  UIADD3 UR6, UR61, 0x4f, URZ ;  /* 0x0000004f3d067890 */ /* 0x000fe4000fffe03f */
[----:B------:R-:W-:Y:S01]  /*1020*/  ULEA UR8, UR7, UR11, 0xd ;  /* 0x0000000b07087291 */ /* 0x000fe2000f8e683f */
[----:B------:R-:W-:Y:S01]  /*1030*/  MOV R215, UR10 ;  /* 0x0000000a00d77c02 */ /* 0x000fe20008000f00 */
[----:B------:R-:W-:Y:S02]  /*1040*/  UIMAD.WIDE UR6, UR6, 0x66666667, URZ ;  /* 0x66666667060678a5 */ /* 0x000fe4000f8e023f */
[----:B------:R-:W-:Y:S02]  /*1050*/  USHF.R.U32.HI UR8, URZ, 0x4, UR8 ;  /* 0x000000043f087899 */ /* 0x000fe40008011608 */
[----:B------:R-:W-:-:S02]  /*1060*/  USHF.R.U32.HI UR4, URZ, 0x1f, UR7 ;  /* 0x0000001f3f047899 */ /* 0x000fc40008011607 */
[----:B------:R-:W-:Y:S02]  /*1070*/  ULOP3.LUT UR37, UR8, 0x3fff, URZ, 0xc0, !UPT ;  /* 0x00003fff08257892 */ /* 0x000fe4000f8ec03f */
[----:B------:R-:W-:-:S03]  /*1080*/  ULEA.HI.SX32 UR5, UR7, UR4, 0x1b ;  /* 0x0000000407057291 */ /* 0x000fc6000f8fda3f */
[----:B------:R-:W-:Y:S02]  /*1090*/  UMOV UR4, UR13 ;  /* 0x0000000d00047c82 */ /* 0x000fe40008000000 */
[----:B------:R-:W-:Y:S02]  /*10a0*/  IMAD.U32 R217, RZ, RZ, UR4 ;  /* 0x00000004ffd97e24 */ /* 0x000fe4000f8e00ff */
[----:B------:R-:W-:Y:S01]  /*10b0*/  IMAD.U32 R152, RZ, RZ, UR5 ;  /* 0x00000005ff987e24 */ /* 0x000fe2000f8e00ff */
[----:B---3--:R-:W-:Y:S06]  /*10c0*/  @!P0 BRA `(.L_x_9) ;  /* 0x0000000000408947 */ /* 0x008fec0003800000 */
[----:B------:R-:W-:Y:S01]  /*10d0*/  MOV R0, 0x0 ;  /* 0x0000000000007802 */ /* 0x000fe20000000f00 */
[----:B------:R-:W-:Y:S01]  /*10e0*/  ULDC.64 UR4, c[0x4][0x1b8] ;  /* 0x01006e0000047ab9 */ /* 0x000fe20000000a00 */
[----:B------:R-:W-:Y:S01]  /*10f0*/  ULDC.64 UR6, c[0x4][0x138] ;  /* 0x01004e0000067ab9 */ /* 0x000fe20000000a00 */
[----:B------:R-:W-:Y:S01]  /*1100*/  IMAD.U32 R4, RZ, RZ, UR4 ;  /* 0x00000004ff047e24 */ /* 0x000fe2000f8e00ff */
[----:B------:R0:W1:Y:S01]  /*1110*/  LDC.64 R2, c[0x4][R0] ;  /* 0x0100000000027b82 */ /* 0x0000620000000a00 */
[----:B------:R-:W-:Y:S01]  /*1120*/  IMAD.U32 R5, RZ, RZ, UR5 ;  /* 0x00000005ff057e24 */ /* 0x000fe2000f8e00ff */
[----:B------:R-:W-:Y:S01]  /*1130*/  ULDC.64 UR4, c[0x4][0x1c0] ;  /* 0x0100700000047ab9 */ /* 0x000fe20000000a00 */
[----:B------:R-:W-:Y:S02]  /*1140*/  IMAD.U32 R10, RZ, RZ, UR6 ;  /* 0x00000006ff0a7e24 */ /* 0x000fe4000f8e00ff */
[----:B------:R-:W-:Y:S02]  /*1150*/  IMAD.U32 R6, RZ, RZ, UR4 ;  /* 0x00000004ff067e24 */ /* 0x000fe4000f8e00ff */
[----:B------:R-:W-:-:S02]  /*1160*/  IMAD.U32 R7, RZ, RZ, UR5 ;  /* 0x00000005ff077e24 */ /* 0x000fc4000f8e00ff */
[----:B------:R-:W-:Y:S02]  /*1170*/  IMAD.U32 R11, RZ, RZ, UR7 ;  /* 0x00000007ff0b7e24 */ /* 0x000fe4000f8e00ff */
[----:B------:R-:W-:Y:S02]  /*1180*/  IMAD.MOV.U32 R8, RZ, RZ, 0x70 ;  /* 0x00000070ff087424 */ /* 0x000fe400078e00ff */
[----:B------:R-:W-:Y:S02]  /*1190*/  IMAD.MOV.U32 R12, RZ, RZ, 0x1 ;  /* 0x00000001ff0c7424 */ /* 0x000fe400078e00ff */
[----:B0-----:R-:W-:-:S07]  /*11a0*/  IMAD.MOV.U32 R13, RZ, RZ, RZ ;  /* 0x000000ffff0d7224 */ /* 0x001fce00078e00ff */
[----:B------:R-:W-:-:S07]  /*11b0*/  LEPC R20, `(.L_x_9) ;  /* 0x000000001014794e */ /* 0x000fce0000000000 */
[----:B-1----:R-:W-:Y:S05]  /*11c0*/  CALL.ABS.NOINC R2 ;  /* 0x0000000002007343 */ /* 0x002fea0003c00000 */
.L_x_9:
[----:B------:R-:W-:Y:S02]  /*11d0*/  R2UR UR4, R214 ;  /* 0x00000000d60472ca */ /* 0x000fe400000e0000 */
[----:B------:R-:W-:-:S11]  /*11e0*/  R2UR UR5, R226 ;  /* 0x00000000e20572ca */ /* 0x000fd600000e0000 */
[----:B------:R-:W-:Y:S02]  /*11f0*/  ULOP3.LUT UR4, UR4, 0x1, URZ, 0xc0, !UPT ;  /* 0x0000000104047892 */ /* 0x000fe4000f8ec03f */
[----:B------:R-:W-:-:S04]  /*1200*/  IMAD.U32 R2, RZ, RZ, UR5 ;  /* 0x00000005ff027e24 */ /* 0x000fc8000f8e00ff */
[----:B------:R-:W-:Y:S01]  /*1210*/  IMAD.U32 R0, RZ, RZ, UR4 ;  /* 0x00000004ff007e24 */ /* 0x000fe2000f8e00ff */
[----:B------:R-:W-:-:S04]  /*1220*/  ISETP.NE.AND P0, PT, R2, 0x3, PT ;  /* 0x000000030200780c */ /* 0x000fc80003f05270 */
[----:B------:R-:W-:-:S04]  /*1230*/  SHF.L.U32 R0, R0, 0x1f, RZ ;  /* 0x0000001f00007819 */ /* 0x000fc800000006ff */
[----:B------:R-:W0:Y:S02]  /*1240*/  SYNCS.PHASECHK.TRANS64.TRYWAIT P1, [UR36+0x38800], R0 ;  /* 0x03880000ff0075a7 */ /* 0x000e240008020164 */
[----:B0-----:R-:W-:Y:S05]  /*1250*/  @!P1 BRA `(.L_x_10) ;  /* 0x000000f800a09947 */ /* 0x001fea0003800000 */
.L_x_138:
[----:B------:R-:W-:Y:S05]  /*1260*/  @!P0 BRA `(.L_x_11) ;  /* 0x0000000000048947 */ /* 0x000fea0003800000 */
[----:B------:R-:W-:Y:S01]  /*1270*/  BPT.TRAP 0x1 ;  /* 0x000000040000795c */ /* 0x000fe20000300000 */
.L_x_11:
[----:B------:R-:W-:Y:S01]  /*1280*/  R2UR UR4, R16 ;  /* 0x00000000100472ca */ /* 0x000fe200000e0000 */
[----:B0-----:R-:W-:-:S05]  /*1290*/  IMAD.U32 R0, RZ, RZ, UR60 ;  /* 0x0000003cff007e24 */ /* 0x001fca000f8e00ff */
[----:B------:R-:W-:-:S07]  /*12a0*/  LEA R0, R0, UR36, 0x3 ;  /* 0x0000002400007c11 */ /* 0x000fce000f8e18ff */
[----:B------:R-:W-:-:S05]  /*12b0*/  IMAD.U32 R3, RZ, RZ, UR4 ;  /* 0x00000004ff037e24 */ /* 0x000fca000f8e00ff */
[----:B------:R-:W-:-:S04]  /*12c0*/  SHF.L.U32 R3, R3, 0x1f, RZ ;  /* 0x0000001f03037819 */ /* 0x000fc800000006ff */
[----:B------:R0:W1:Y:S01]  /*12d0*/  SYNCS.PHASECHK.TRANS64.TRYWAIT P2, [R0+URZ+0x38830], R3 ;  /* 0x03883003000075a7 */ /* 0x000062000804017f */
[----:B------:R-:W-:Y:S05]  /*12e0*/  @!P0 BRA `(.L_x_12) ;  /* 0x0000000000048947 */ /* 0x000fea0003800000 */
[----:B------:R-:W-:Y:S01]  /*12f0*/  BPT.TRAP 0x1 ;  /* 0x000000040000795c */ /* 0x000fe20000300000 */
.L_x_12:
[----:B------:R-:W2:Y:S01]  /*1300*/  S2R R2, SR_TID.X ;  /* 0x0000000000027919 */ /* 0x000ea20000002100 */
[----:B------:R-:W-:Y:S01]  /*1310*/  IMAD.MOV.U32 R151, RZ, RZ, RZ ;  /* 0x000000ffff977224 */ /* 0x000fe200078e00ff */
[----:B--2---:R-:W-:-:S04]  /*1320*/  LOP3.LUT R2, R2, 0x7f, RZ, 0xc0, !PT ;  /* 0x0000007f02027812 */ /* 0x004fc800078ec0ff */
[----:B------:R-:W-:Y:S01]  /*1330*/  ISETP.NE.AND P1, PT, R2, RZ, PT ;  /* 0x000000ff0200720c */ /* 0x000fe20003f25270 */
[----:B-1----:R-:W-:-:S12]  /*1340*/  @P2 BRA `(.L_x_13) ;  /* 0x0000000000082947 */ /* 0x002fd80003800000 */
[----:B------:R-:W1:Y:S02]  /*1350*/  SYNCS.PHASECHK.TRANS64.TRYWAIT P2, [R0+URZ+0x38830], R3 ;  /* 0x03883003000075a7 */ /* 0x000e64000804017f */
[----:B-1----:R-:W-:Y:S05]  /*1360*/  @!P2 BRA `(.L_x_14) ;  /* 0x000000f80074a947 */ /* 0x002fea0003800000 */
.L_x_13:
[----:B------:R-:W-:Y:S05]  /*1370*/  WARPSYNC.ALL ;  /* 0x0000000000007948 */ /* 0x000fea0003800000 */
[----:B------:R-:W-:Y:S01]  /*1380*/  UIADD3 UR36, UR36, 0x24400, URZ ;  /* 0x0002440024247890 */ /* 0x000fe2000fffe03f */
[----:B------:R-:W-:Y:S01]  /*1390*/  WARPGROUP.ARRIVE ;  /* 0x00000000000079c5 */ /* 0x000fe20000000000 */
[----:B------:R-:W-:Y:S01]  /*13a0*/  ULOP3.LUT UR5, UR37, 0x10000, URZ, 0xfc, !UPT ;  /* 0x0001000025057892 */ /* 0x000fe2000f8efc3f */
[----:B------:R-:W-:Y:S01]  /*13b0*/  VIADD R2, R225, UR61 ;  /* 0x0000003de1027c36 */ /* 0x000fe20008000000 */
[----:B------:R-:W-:Y:S01]  /*13c0*/  USHF.R.U32.HI UR36, URZ, 0x4, UR36 ;  /* 0x000000043f247899 */ /* 0x000fe20008011624 */
[----:B------:R-:W-:Y:S01]  /*13d0*/  P2R R21, PR, RZ, 0x1 ;  /* 0x00000001ff157803 */ /* 0x000fe20000000000 */
[----:B------:R-:W-:Y:S01]  /*13e0*/  UMOV UR9, 0x40000040 ;  /* 0x4000004000097882 */ /* 0x000fe20000000000 */
[----:B------:R-:W-:Y:S01]  /*13f0*/  UMOV UR11, 0x40000040 ;  /* 0x40000040000b7882 */ /* 0x000fe20000000000 */
[----:B------:R-:W-:Y:S01]  /*1400*/  ULOP3.LUT UR36, UR36, 0x3fff, URZ, 0xc0, !UPT ;  /* 0x00003fff24247892 */ /* 0x000fe2000f8ec03f */
[----:B------:R-:W-:Y:S01]  /*1410*/  IMAD.U32 R13, RZ, RZ, UR9 ;  /* 0x00000009ff0d7e24 */ /* 0x000fe2000f8e00ff */
[----:B------:R-:W-:Y:S01]  /*1420*/  UMOV UR8, UR5 ;  /* 0x0000000500087c82 */ /* 0x000fe20008000000 */
[----:B------:R-:W-:Y:S01]  /*1430*/  UMOV UR15, UR9 ;  /* 0x00000009000f7c82 */ /* 0x000fe20008000000 */
[----:B------:R-:W-:Y:S01]  /*1440*/  ULOP3.LUT UR4, UR36, 0x10000, URZ, 0xfc, !UPT ;  /* 0x0001000024047892 */ /* 0x000fe2000f8efc3f */
[----:B------:R-:W-:Y:S01]  /*1450*/  IMAD.U32 R12, RZ, RZ, UR8 ;  /* 0x00000008ff0c7e24 */ /* 0x000fe2000f8e00ff */
[----:B------:R-:W-:Y:S01]  /*1460*/  UMOV UR14, UR8 ;  /* 0x00000008000e7c82 */ /* 0x000fe20008000000 */
[----:B------:R-:W-:Y:S01]  /*1470*/  UIADD3 UR7, UR5, 0x2, URZ ;  /* 0x0000000205077890 */ /* 0x000fe2000fffe03f */
[----:B01----:R-:W-:Y:S01]  /*1480*/  @!P1 VIADD R0, R0, 0x38840 ;  /* 0x0003884000009836 */ /* 0x003fe20000000000 */
[----:B------:R-:W-:Y:S01]  /*1490*/  UMOV UR17, 0x40000040 ;  /* 0x4000004000117882 */ /* 0x000fe20000000000 */
[----:B------:R-:W-:Y:S01]  /*14a0*/  IMAD.U32 R15, RZ, RZ, UR4 ;  /* 0x00000004ff0f7e24 */ /* 0x000fe2000f8e00ff */
[----:B------:R-:W-:Y:S01]  /*14b0*/  UIMAD UR4, UR60, 0xa00, UR4 ;  /* 0x00000a003c0478a4 */ /* 0x000fe2000f8e0204 */
[----:B------:R-:W-:Y:S01]  /*14c0*/  IMAD.U32 R11, RZ, RZ, UR17 ;  /* 0x00000011ff0b7e24 */ /* 0x000fe2000f8e00ff */
[----:B------:R-:W-:Y:S01]  /*14d0*/  UMOV UR19, 0x40000040 ;  /* 0x4000004000137882 */ /* 0x000fe20000000000 */
[----:B------:R-:W-:Y:S01]  /*14e0*/  UMOV UR16, UR7 ;  /* 0x0000000700107c82 */ /* 0x000fe20008000000 */
[----:B------:R-:W-:Y:S01]  /*14f0*/  UIADD3 UR6, UR4, 0x200, URZ ;  /* 0x0000020004067890 */ /* 0x000fe2000fffe03f */
[----:B------:R-:W-:Y:S01]  /*1500*/  IMAD.U32 R10, RZ, RZ, UR16 ;  /* 0x00000010ff0a7e24 */ /* 0x000fe2000f8e00ff */
[----:B------:R-:W-:Y:S01]  /*1510*/  UIADD3 UR12, UR4, 0x2, URZ ;  /* 0x00000002040c7890 */ /* 0x000fe2000fffe03f */
[----:B------:R-:W-:Y:S01]  /*1520*/  @!P1 PRMT R0, RZ, 0x654, R0 ;  /* 0x00000654ff009816 */ /* 0x000fe20000000000 */
[----:B------:R-:W-:Y:S01]  /*1530*/  UMOV UR10, UR4 ;  /* 0x00000004000a7c82 */ /* 0x000fe20008000000 */
[----:B------:R-:W-:Y:S01]  /*1540*/  UIADD3 UR7, UR5, 0x4, URZ ;  /* 0x0000000405077890 */ /* 0x000fe2000fffe03f */
[----:B------:R-:W-:Y:S01]  /*1550*/  HGMMA.64x16x16.F32 R56, gdesc[UR8], RZ, !UPT, gsb0 ;  /* 0x00200000083879f0 */ /* 0x000fe2000c0008ff */
[----:B------:R-:W-:Y:S01]  /*1560*/  UIADD3 UR10, UR4, 0x80, URZ ;  /* 0x00000080040a7890 */ /* 0x000fe2000fffe03f */
[--C-:B------:R-:W-:Y:S01]  /*1570*/  IMAD.MOV.U32 R150, RZ, RZ, R151.reuse ;  /* 0x000000ffff967224 */ /* 0x100fe200078e0097 */
[----:B------:R-:W-:Y:S01]  /*1580*/  UMOV UR8, UR14 ;  /* 0x0000000e00087c82 */ /* 0x000fe20008000000 */
[----:B------:R-:W-:Y:S01]  /*1590*/  UMOV UR9, UR15 ;  /* 0x0000000f00097c82 */ /* 0x000fe20008000000 */
[----:B------:R-:W-:Y:S01]  /*15a0*/  UMOV UR11, 0x40000040 ;  /* 0x40000040000b7882 */ /* 0x000fe20000000000 */
[----:B------:R-:W-:Y:S01]  /*15b0*/  UMOV UR18, UR12 ;  /* 0x0000000c00127c82 */ /* 0x000fe20008000000 */
[----:B------:R-:W-:Y:S01]  /*15c0*/  UIADD3 UR12, UR4, 0x4, URZ ;  /* 0x00000004040c7890 */ /* 0x000fe2000fffe03f */
[--C-:B------:R-:W-:Y:S01]  /*15d0*/  IMAD.MOV.U32 R149, RZ, RZ, R151.reuse ;  /* 0x000000ffff957224 */ /* 0x100fe200078e0097 */
[----:B------:R-:W-:Y:S01]  /*15e0*/  UMOV UR13, 0x40000040 ;  /* 0x40000040000d7882 */ /* 0x000fe20000000000 */
[----:B------:R-:W-:Y:S01]  /*15f0*/  UIADD3 UR20, UR5, 0x404, URZ ;  /* 0x0000040405147890 */ /* 0x000fe2000fffe03f */
[--C-:B------:R-:W-:Y:S01]  /*1600*/  IMAD.MOV.U32 R148, RZ, RZ, R151.reuse ;  /* 0x000000ffff947224 */ /* 0x100fe200078e0097 */
[----:B------:R-:W-:Y:S01]  /*1610*/  UIADD3 UR22, UR4, 0x284, URZ ;  /* 0x0000028404167890 */ /* 0x000fe2000fffe03f */
[--C-:B------:R-:W-:Y:S01]  /*1620*/  IMAD.MOV.U32 R147, RZ, RZ, R151.reuse ;  /* 0x000000ffff937224 */ /* 0x100fe200078e0097 */
[----:B------:R-:W-:Y:S01]  /*1630*/  UMOV UR21, 0x40000040 ;  /* 0x4000004000157882 */ /* 0x000fe20000000000 */
        /* <DEDUP_REMOVED lines=34> */
[----:B------:R-:W-:Y:S01]  /*1860*/  IMAD.MOV.U32 R135, RZ, RZ, R151 ;  /* 0x000000ffff877224 */ /* 0x000fe200078e0097 */
[----:B------:R-:W-:Y:S01]  /*1870*/  UMOV UR45, 0x40000040 ;  /* 0x40000040002d7882 */ /* 0x000fe20000000000 */
[----:B------:R-:W-:Y:S01]  /*1880*/  UMOV UR47, 0x40000040 ;  /* 0x40000040002f7882 */ /* 0x000fe20000000000 */
[----:B------:R-:W-:-:S02]  /*1890*/  WARPGROUP.DEPBAR.LE gsb0, 0x0 ;  /* 0x00008000000079c5 */ /* 0x000fc40000010000 */
[----:B------:R-:W-:Y:S01]  /*18a0*/  WARPGROUP.ARRIVE ;  /* 0x00000000000079c5 */ /* 0x000fe20000000000 */
[----:B------:R-:W-:Y:S01]  /*18b0*/  UIADD3 UR48, UR5, 0xc02, URZ ;  /* 0x00000c0205307890 */ /* 0x000fe2000fffe03f */
[--C-:B------:R-:W-:Y:S01]  /*18c0*/  IMAD.MOV.U32 R134, RZ, RZ, R151.reuse ;  /* 0x000000ffff867224 */ /* 0x100fe200078e0097 */
[----:B------:R-:W-:Y:S01]  /*18d0*/  UIADD3 UR50, UR4, 0x782, URZ ;  /* 0x0000078204327890 */ /* 0x000fe2000fffe03f */
[--C-:B------:R-:W-:Y:S01]  /*18e0*/  IMAD.MOV.U32 R133, RZ, RZ, R151.reuse ;  /* 0x000000ffff857224 */ /* 0x100fe200078e0097 */
[----:B------:R-:W-:Y:S01]  /*18f0*/  UMOV UR49, 0x40000040 ;  /* 0x4000004000317882 */ /* 0x000fe20000000000 */
[----:B------:R-:W-:Y:S01]  /*1900*/  HGMMA.64x16x16.F32 R48, gdesc[UR8], RZ, !UPT, gsb0 ;  /* 0x00200000083079f0 */ /* 0x000fe2000c0008ff */
[----:B------:R-:W-:Y:S01]  /*1910*/  UIADD3 UR10, UR4, 0x100, URZ ;  /* 0x00000100040a7890 */ /* 0x000fe2000fffe03f */
[--C-:B------:R-:W-:Y:S01]  /*1920*/  IMAD.MOV.U32 R132, RZ, RZ, R151.reuse ;  /* 0x000000ffff847224 */ /* 0x100fe200078e0097 */
[----:B------:R-:W-:Y:S01]  /*1930*/  UMOV UR8, UR14 ;  /* 0x0000000e00087c82 */ /* 0x000fe20008000000 */
[----:B------:R-:W-:Y:S01]  /*1940*/  UMOV UR9, UR15 ;  /* 0x0000000f00097c82 */ /* 0x000fe20008000000 */
        /* <DEDUP_REMOVED lines=8> */
[----:B------:R-:W-:Y:S01]  /*19d0*/  UMOV UR57, 0x40000040 ;  /* 0x4000004000397882 */ /* 0x000fe20000000000 */
[----:B------:R-:W-:Y:S01]  /*19e0*/  UMOV UR59, 0x40000040 ;  /* 0x40000040003b7882 */ /* 0x000fe20000000000 */
[----:B------:R-:W-:Y:S01]  /*19f0*/  IMAD.U32 R7, RZ, RZ, UR57 ;  /* 0x00000039ff077e24 */ /* 0x000fe2000f8e00ff */
[----:B------:R-:W-:Y:S01]  /*1a00*/  UISETP.GE.AND UP0, UPT, UR61, 0x51, UPT ;  /* 0x000000513d00788c */ /* 0x000fe2000bf06270 */
[--C-:B------:R-:W-:Y:S01]  /*1a10*/  IMAD.MOV.U32 R129, RZ, RZ, R151.reuse ;  /* 0x000000ffff817224 */ /* 0x100fe200078e0097 */
[-C--:B------:R-:W-:Y:S01]  /*1a20*/  MOV R127, R151.reuse ;  /* 0x00000097007f7202 */ /* 0x080fe20000000f00 */
[--C-:B------:R-:W-:Y:S01]  /*1a30*/  IMAD.MOV.U32 R128, RZ, RZ, R151.reuse ;  /* 0x000000ffff807224 */ /* 0x100fe200078e0097 */
[-C--:B------:R-:W-:Y:S01]  /*1a40*/  MOV R100, R151.reuse ;  /* 0x0000009700647202 */ /* 0x080fe20000000f00 */
[--C-:B------:R-:W-:Y:S01]  /*1a50*/  IMAD.MOV.U32 R126, RZ, RZ, R151.reuse ;  /* 0x000000ffff7e7224 */ /* 0x100fe200078e0097 */
[----:B------:R-:W-:Y:S01]  /*1a60*/  MOV R73, R151 ;  /* 0x0000009700497202 */ /* 0x000fe20000000f00 */
[----:B------:R-:W-:-:S02]  /*1a70*/  IMAD.MOV.U32 R125, RZ, RZ, R151 ;  /* 0x000000ffff7d7224 */ /* 0x000fc400078e0097 */
[--C-:B------:R-:W-:Y:S02]  /*1a80*/  IMAD.MOV.U32 R124, RZ, RZ, R151.reuse ;  /* 0x000000ffff7c7224 */ /* 0x100fe400078e0097 */
[--C-:B------:R-:W-:Y:S02]  /*1a90*/  IMAD.MOV.U32 R123, RZ, RZ, R151.reuse ;  /* 0x000000ffff7b7224 */ /* 0x100fe400078e0097 */
[--C-:B------:R-:W-:Y:S02]  /*1aa0*/  IMAD.MOV.U32 R122, RZ, RZ, R151.reuse ;  /* 0x000000ffff7a7224 */ /* 0x100fe400078e0097 */
[--C-:B------:R-:W-:Y:S02]  /*1ab0*/  IMAD.MOV.U32 R121, RZ, RZ, R151.reuse ;  /* 0x000000ffff797224 */ /* 0x100fe400078e0097 */
[--C-:B------:R-:W-:Y:S02]  /*1ac0*/  IMAD.MOV.U32 R120, RZ, RZ, R151.reuse ;  /* 0x000000ffff787224 */ /* 0x100fe400078e0097 */
        /* <DEDUP_REMOVED lines=8> */
[--C-:B------:R-:W-:Y:S01]  /*1b50*/  IMAD.MOV.U32 R111, RZ, RZ, R151.reuse ;  /* 0x000000ffff6f7224 */ /* 0x100fe200078e0097 */
[----:B------:R-:W-:Y:S02]  /*1b60*/  WARPGROUP.DEPBAR.LE gsb0, 0x0 ;  /* 0x00008000000079c5 */ /* 0x000fe40000010000 */
[----:B------:R-:W-:Y:S01]  /*1b70*/  WARPGROUP.ARRIVE ;  /* 0x00000000000079c5 */ /* 0x000fe20000000000 */
[--C-:B------:R-:W-:Y:S02]  /*1b80*/  IMAD.MOV.U32 R110, RZ, RZ, R151.reuse ;  /* 0x000000ffff6e7224 */ /* 0x100fe400078e0097 */
[--C-:B------:R-:W-:Y:S02]  /*1b90*/  IMAD.MOV.U32 R109, RZ, RZ, R151.reuse ;  /* 0x000000ffff6d7224 */ /* 0x100fe400078e0097 */
[--C-:B------:R-:W-:Y:S01]  /*1ba0*/  IMAD.MOV.U32 R108, RZ, RZ, R151.reuse ;  /* 0x000000ffff6c7224 */ /* 0x100fe200078e0097 */
[----:B------:R-:W-:Y:S01]  /*1bb0*/  HGMMA.64x16x16.F32 R40, gdesc[UR8], RZ, !UPT, gsb0 ;  /* 0x00200000082879f0 */ /* 0x000fe2000c0008ff */
[----:B------:R-:W-:Y:S01]  /*1bc0*/  UIADD3 UR10, UR4, 0x180, URZ ;  /* 0x00000180040a7890 */ /* 0x000fe2000fffe03f */
[--C-:B------:R-:W-:Y:S01]  /*1bd0*/  IMAD.MOV.U32 R107, RZ, RZ, R151.reuse ;  /* 0x000000ffff6b7224 */ /* 0x100fe200078e0097 */
[----:B------:R-:W-:Y:S01]  /*1be0*/  UMOV UR8, UR14 ;  /* 0x0000000e00087c82 */ /* 0x000fe20008000000 */
[----:B------:R-:W-:Y:S01]  /*1bf0*/  UMOV UR9, UR15 ;  /* 0x0000000f00097c82 */ /* 0x000fe20008000000 */
[----:B------:R-:W-:Y:S01]  /*1c00*/  UMOV UR11, 0x40000040 ;  /* 0x40000040000b7882 */ /* 0x000fe20000000000 */
        /* <DEDUP_REMOVED lines=22> */
[--C-:B------:R-:W-:Y:S01]  /*1d70*/  IMAD.MOV.U32 R83, RZ, RZ, R151.reuse ;  /* 0x000000ffff537224 */ /* 0x100fe200078e0097 */
[----:B------:R-:W-:Y:S02]  /*1d80*/  WARPGROUP.DEPBAR.LE gsb0, 0x0 ;  /* 0x00008000000079c5 */ /* 0x000fe40000010000 */
[----:B------:R-:W-:Y:S01]  /*1d90*/  WARPGROUP.ARRIVE ;  /* 0x00000000000079c5 */ /* 0x000fe20000000000 */
[----:B------:R-:W-:-:S02]  /*1da0*/  IMAD.MOV.U32 R82, RZ, RZ, R151 ;  /* 0x000000ffff527224 */ /* 0x000fc400078e0097 */
[--C-:B------:R-:W-:Y:S02]  /*1db0*/  IMAD.MOV.U32 R81, RZ, RZ, R151.reuse ;  /* 0x000000ffff517224 */ /* 0x100fe400078e0097 */
[--C-:B------:R-:W-:Y:S01]  /*1dc0*/  IMAD.MOV.U32 R80, RZ, RZ, R151.reuse ;  /* 0x000000ffff507224 */ /* 0x100fe200078e0097 */
[----:B------:R-:W-:Y:S01]  /*1dd0*/  HGMMA.64x16x16.F32 R32, gdesc[UR8], RZ, !UPT, gsb0 ;  /* 0x00200000082079f0 */ /* 0x000fe2000c0008ff */
[----:B------:R-:W-:Y:S01]  /*1de0*/  UMOV UR8, UR14 ;  /* 0x0000000e00087c82 */ /* 0x000fe20008000000 */
[----:B------:R-:W-:Y:S01]  /*1df0*/  UMOV UR9, UR15 ;  /* 0x0000000f00097c82 */ /* 0x000fe20008000000 */
[----:B------:R-:W-:Y:S01]  /*1e00*/  UMOV UR10, UR6 ;  /* 0x00000006000a7c82 */ /* 0x000fe20008000000 */
[----:B------:R-:W-:Y:S01]  /*1e10*/  UMOV UR11, 0x40000040 ;  /* 0x40000040000b7882 */ /* 0x000fe20000000000 */
[----:B------:R-:W-:Y:S01]  /*1e20*/  UMOV UR14, UR16 ;  /* 0x00000010000e7c82 */ /* 0x000fe20008000000 */
[----:B------:R-:W-:Y:S01]  /*1e30*/  UMOV UR15, UR17 ;  /* 0x00000011000f7c82 */ /* 0x000fe20008000000 */
[----:B------:R-:W-:Y:S01]  /*1e40*/  UIADD3 UR6, UR4, 0x202, URZ ;  /* 0x0000020204067890 */ /* 0x000fe2000fffe03f */
        /* <DEDUP_REMOVED lines=14> */
[----:B------:R-:W-:Y:S01]  /*1f30*/  IMAD.MOV.U32 R64, RZ, RZ, R151 ;  /* 0x000000ffff407224 */ /* 0x000fe200078e0097 */
[----:B------:R-:W-:Y:S02]  /*1f40*/  WARPGROUP.DEPBAR.LE gsb0, 0x0 ;  /* 0x00008000000079c5 */ /* 0x000fe40000010000 */
[----:B------:R-:W-:-:S06]  /*1f50*/  WARPGROUP.ARRIVE ;  /* 0x00000000000079c5 */ /* 0x000fcc0000000000 */
[----:B------:R-:W-:Y:S01]  /*1f60*/  HGMMA.64x16x16.F32 R24, gdesc[UR8], RZ, !UPT, gsb0 ;  /* 0x00200000081879f0 */ /* 0x000fe2000c0008ff */
[----:B------:R-:W-:Y:S01]  /*1f70*/  UIADD3 UR10, UR4, 0x82, URZ ;  /* 0x00000082040a7890 */ /* 0x000fe2000fffe03f */
[----:B------:R-:W-:Y:S01]  /*1f80*/  UMOV UR8, UR14 ;  /* 0x0000000e00087c82 */ /* 0x000fe20008000000 */
[----:B------:R-:W-:Y:S01]  /*1f90*/  UMOV UR9, UR15 ;  /* 0x0000000f00097c82 */ /* 0x000fe20008000000 */
[----:B------:R-:W-:Y:S01]  /*1fa0*/  UMOV UR11, 0x40000040 ;  /* 0x40000040000b7882 */ /* 0x000fe20000000000 */
[----:B------:R-:W-:Y:S02]  /*1fb0*/  WARPGROUP.DEPBAR.LE gsb0, 0x0 ;  /* 0x00008000000079c5 */ /* 0x000fe40000010000 */
[----:B------:R-:W-:-:S06]  /*1fc0*/  WARPGROUP.ARRIVE ;  /* 0x00000000000079c5 */ /* 0x000fcc0000000000 */
[----:B------:R-:W-:Y:S01]  /*1fd0*/  HGMMA.64x16x16.F32 R56, gdesc[UR16], R56, gsb0 ;  /* 0x00200000103879f0 */ /* 0x000fe20008000838 */
[----:B------:R-:W-:Y:S01]  /*1fe0*/  UMOV UR16, UR7 ;  /* 0x0000000700107c82 */ /* 0x000fe20008000000 */
[----:B------:R-:W-:Y:S01]  /*1ff0*/  UMOV UR17, 0x40000040 ;  /* 0x4000004000117882 */ /* 0x000fe20000000000 */
[----:B------:R-:W-:Y:S01]  /*2000*/  UMOV UR18, UR12 ;  /* 0x0000000c00127c82 */ /* 0x000fe20008000000 */
[----:B------:R-:W-:Y:S01]  /*2010*/  UMOV UR19, 0x40000040 ;  /* 0x4000004000137882 */ /* 0x000fe20000000000 */
[----:B------:R-:W-:Y:S01]  /*2020*/  UIADD3 UR7, UR5, 0x6, URZ ;  /* 0x0000000605077890 */ /* 0x000fe2000fffe03f */
[----:B------:R-:W-:Y:S01]  /*2030*/  IMAD.U32 R8, RZ, RZ, UR16 ;  /* 0x00000010ff087e24 */ /* 0x000fe2000f8e00ff */
[----:B------:R-:W-:Y:S01]  /*2040*/  UIADD3 UR12, UR4, 0x6, URZ ;  /* 0x00000006040c7890 */ /* 0x000fe2000fffe03f */
[----:B------:R-:W-:Y:S01]  /*2050*/  IMAD.U32 R9, RZ, RZ, UR17 ;  /* 0x00000011ff097e24 */ /* 0x000fe2000f8e00ff */
[----:B------:R-:W-:Y:S02]  /*2060*/  WARPGROUP.DEPBAR.LE gsb0, 0x0 ;  /* 0x00008000000079c5 */ /* 0x000fe40000010000 */
[----:B------:R-:W-:-:S06]  /*2070*/  WARPGROUP.ARRIVE ;  /* 0x00000000000079c5 */ /* 0x000fcc0000000000 */
[----:B------:R-:W-:Y:S01]  /*2080*/  HGMMA.64x16x16.F32 R48, gdesc[UR8], R48, gsb0 ;  /* 0x00200000083079f0 */ /* 0x000fe20008000830 */
[----:B------:R-:W-:Y:S01]  /*2090*/  UIADD3 UR10, UR4, 0x102, URZ ;  /* 0x00000102040a7890 */ /* 0x000fe2000fffe03f */
[----:B------:R-:W-:Y:S01]  /*20a0*/  UMOV UR8, UR14 ;  /* 0x0000000e00087c82 */ /* 0x000fe20008000000 */
[----:B------:R-:W-:Y:S01]  /*20b0*/  UMOV UR9, UR15 ;  /* 0x0000000f00097c82 */ /* 0x000fe20008000000 */
[----:B------:R-:W-:Y:S01]  /*20c0*/  UMOV UR11, 0x40000040 ;  /* 0x40000040000b7882 */ /* 0x000fe20000000000 */
        /* <DEDUP_REMOVED lines=11> */
[----:B------:R-:W-:Y:S01]  /*2180*/  UMOV UR9, UR15 ;  /* 0x0000000f00097c82 */ /* 0x000fe20008000000 */
[----:B------:R-:W-:Y:S01]  /*2190*/  UMOV UR10, UR6 ;  /* 0x00000006000a7c82 */ /* 0x000fe20008000000 */
[----:B------:R-:W-:Y:S01]  /*21a0*/  UMOV UR11, 0x40000040 ;  /* 0x40000040000b7882 */ /* 0x000fe20000000000 */
[----:B------:R-:W-:Y:S01]  /*21b0*/  UMOV UR14, UR16 ;  /* 0x00000010000e7c82 */ /* 0x000fe20008000000 */
[----:B------:R-:W-:Y:S01]  /*21c0*/  UMOV UR15, UR17 ;  /* 0x00000011000f7c82 */ /* 0x000fe20008000000 */
[----:B------:R-:W-:Y:S01]  /*21d0*/  UIADD3 UR6, UR4, 0x204, URZ ;  /* 0x0000020404067890 */ /* 0x000fe2000fffe03f */
        /* <DEDUP_REMOVED lines=10> */
[----:B------:R-:W-:Y:S02]  /*2280*/  UIADD3 UR16, UR5, 0x402, URZ ;  /* 0x0000040205107890 */ /* 0x000fe4000fffe03f */
[----:B------:R-:W-:Y:S01]  /*2290*/  UIADD3 UR18, UR4, 0x282, URZ ;  /* 0x0000028204127890 */ /* 0x000fe2000fffe03f */
[----:B------:R-:W-:Y:S01]  /*22a0*/  UMOV UR17, 0x40000040 ;  /* 0x4000004000117882 */ /* 0x000fe20000000000 */
        /* <DEDUP_REMOVED lines=22> */
[----:B------:R-:W-:Y:S02]  /*2410*/  UIADD3 UR6, UR4, 0x206, URZ ;  /* 0x0000020604067890 */ /* 0x000fe4000fffe03f */
[----:B------:R-:W-:Y:S01]  /*2420*/  UIADD3 UR14, UR4, 0x280, URZ ;  /* 0x00000280040e7890 */ /* 0x000fe2000fffe03f */
        /* <DEDUP_REMOVED lines=8> */
[----:B------:R-:W-:Y:S02]  /*24b0*/  UIADD3 UR12, UR5, 0x400, URZ ;  /* 0x00000400050c7890 */ /* 0x000fe4000fffe03f */
[----:B------:R-:W-:-:S07]  /*24c0*/  UIADD3 UR7, UR4, 0x786, URZ ;  /* 0x0000078604077890 */ /* 0x000fce000fffe03f */
[----:B------:R-:W-:Y:S01]  /*24d0*/  UMOV UR58, UR7 ;  /* 0x00000007003a7c82 */ /* 0x000fe20008000000 */
[----:B------:R-:W-:Y:S01]  /*24e0*/  UMOV UR7, 0x40000040 ;  /* 0x4000004000077882 */ /* 0x000fe20000000000 */
[----:B------:R-:W-:Y:S02]  /*24f0*/  WARPGROUP.DEPBAR.LE gsb0, 0x0 ;  /* 0x00008000000079c5 */ /* 0x000fe40000010000 */
[----:B------:R-:W-:-:S06]  /*2500*/  WARPGROUP.ARRIVE ;  /* 0x00000000000079c5 */ /* 0x000fcc0000000000 */
[----:B------:R-:W-:Y:S01]  /*2510*/  HGMMA.64x16x16.F32 R56, gdesc[UR8], R56, gsb0 ;  /* 0x00200000083879f0 */ /* 0x000fe20008000838 */
[----:B------:R-:W-:Y:S01]  /*2520*/  UIADD3 UR10, UR4, 0x86, URZ ;  /* 0x00000086040a7890 */ /* 0x000fe2000fffe03f */
        /* <DEDUP_REMOVED lines=14> */
[----:B------:R-:W-:Y:S01]  /*2610*/  UMOV UR10, UR6 ;  /* 0x00000006000a7c82 */ /* 0x000fe20008000000 */
[----:B------:R-:W-:Y:S01]  /*2620*/  UMOV UR11, 0x40000040 ;  /* 0x40000040000b7882 */ /* 0x000fe20000000000 */
[----:B------:R-:W-:Y:S01]  /*2630*/  UIADD3 UR6, UR4, 0x480, URZ ;  /* 0x0000048004067890 */ /* 0x000fe2000fffe03f */
[----:B------:R-:W-:Y:S02]  /*2640*/  WARPGROUP.DEPBAR.LE gsb0, 0x0 ;  /* 0x00008000000079c5 */ /* 0x000fe40000010000 */
[----:B------:R-:W-:-:S06]  /*2650*/  WARPGROUP.ARRIVE ;  /* 0x00000000000079c5 */ /* 0x000fcc0000000000 */
[----:B------:R-:W-:Y:S01]  /*2660*/  HGMMA.64x16x16.F32 R24, gdesc[UR8], R24, gsb0 ;  /* 0x00200000081879f0 */ /* 0x000fe20008000818 */
[----:B------:R-:W-:Y:S02]  /*2670*/  UMOV UR11, UR57 ;  /* 0x00000039000b7c82 */ /* 0x000fe40008000000 */
        /* <DEDUP_REMOVED lines=24> */
[----:B------:R-:W-:-:S13]  /*2800*/  R2UR UR15, R152 ;  /* 0x00000000980f72ca */ /* 0x000fda00000e0000 */
[----:B------:R-:W-:-:S05]  /*2810*/  MOV R3, UR15 ;  /* 0x0000000f00037c02 */ /* 0x000fca0008000f00 */
[----:B------:R-:W-:-:S05]  /*2820*/  IMAD R2, R3, -0x50, R2 ;  /* 0xffffffb003027824 */ /* 0x000fca00078e0202 */
[C---:B------:R-:W-:Y:S02]  /*2830*/  ISETP.GT.AND P6, PT, R2.reuse, RZ, PT ;  /* 0x000000ff0200720c */ /* 0x040fe40003fc4270 */
[C---:B------:R-:W-:Y:S02]  /*2840*/  ISETP.GT.AND P5, PT, R2.reuse, 0x1, PT ;  /* 0x000000010200780c */ /* 0x040fe40003fa4270 */
[C---:B------:R-:W-:Y:S02]  /*2850*/  ISETP.GT.AND P4, PT, R2.reuse, 0x8, PT ;  /* 0x000000080200780c */ /* 0x040fe40003f84270 */
[C---:B------:R-:W-:Y:S02]  /*2860*/  ISETP.GT.AND P3, PT, R2.reuse, 0x9, PT ;  /* 0x000000090200780c */ /* 0x040fe40003f64270 */
[----:B------:R-:W-:Y:S01]  /*2870*/  ISETP.GT.AND P2, PT, R2, 0x10, PT ;  /* 0x000000100200780c */ /* 0x000fe20003f44270 */
        /* <DEDUP_REMOVED lines=23> */
[----:B------:R-:W-:Y:S03]  /*29f0*/  HGMMA.64x16x16.F32 R24, gdesc[UR16], R24, gsb0 ;  /* 0x00200000101879f0 */ /* 0x000fe60008000818 */
        /* <DEDUP_REMOVED lines=188> */
[----:B------:R-:W-:Y:S02]  /*35c0*/  UIADD3 UR6, UR5, 0xc06, URZ ;  /* 0x00000c0605067890 */ /* 0x000fe4000fffe03f */
[----:B------:R-:W-:-:S05]  /*35d0*/  UIADD3 UR5, UR4, 0x984, URZ ;  /* 0x0000098404057890 */ /* 0x000fca000fffe03f */
[----:B------:R-:W-:Y:S01]  /*35e0*/  UMOV UR56, UR6 ;  /* 0x0000000600387c82 */ /* 0x000fe20008000000 */
[----:B------:R-:W-:Y:S01]  /*35f0*/  UIADD3 UR6, UR4, 0x986, URZ ;  /* 0x0000098604067890 */ /* 0x000fe2000fffe03f */
[----:B------:R-:W-:Y:S01]  /*3600*/  IMAD.U32 R6, RZ, RZ, UR56 ;  /* 0x00000038ff067e24 */ /* 0x000fe2000f8e00ff */
[----:B------:R-:W-:Y:S01]  /*3610*/  UMOV UR10, UR56 ;  /* 0x00000038000a7c82 */ /* 0x000fe20008000000 */
        /* <DEDUP_REMOVED lines=35> */
[----:B------:R-:W-:Y:S01]  /*3850*/  WARPGROUP.ARRIVE ;  /* 0x00000000000079c5 */ /* 0x000fe20000000000 */
[----:B------:R-:W-:Y:S02]  /*3860*/  FSEL R56, R56, -INF , P6 ;  /* 0xff80000038387808 */ /* 0x000fe40003000000 */
[----:B------:R-:W-:-:S02]  /*3870*/  FSEL R57, R57, -INF , P5 ;  /* 0xff80000039397808 */ /* 0x000fc40002800000 */
[----:B------:R-:W-:Y:S01]  /*3880*/  FSEL R60, R60, -INF , P4 ;  /* 0xff8000003c3c7808 */ /* 0x000fe20002000000 */
[----:B------:R-:W-:Y:S01]  /*3890*/  HGMMA.64x16x16.F32 R48, gdesc[UR56], R48, gsb0 ;  /* 0x00200000383079f0 */ /* 0x000fe20008000830 */
[----:B------:R-:W-:Y:S01]  /*38a0*/  UIADD3 UR58, UR4, 0x886, URZ ;  /* 0x00000886043a7890 */ /* 0x000fe2000fffe03f */
[----:B------:R-:W-:Y:S01]  /*38b0*/  FMNMX.FTZ R3, R56, R57, !PT ;  /* 0x0000003938037209 */ /* 0x000fe20007810000 */
[----:B------:R-:W-:Y:S01]  /*38c0*/  UMOV UR56, UR10 ;  /* 0x0000000a00387c82 */ /* 0x000fe20008000000 */
[----:B------:R-:W-:Y:S01]  /*38d0*/  UMOV UR57, UR11 ;  /* 0x0000000b00397c82 */ /* 0x000fe20008000000 */
[----:B------:R-:W-:Y:S01]  /*38e0*/  UMOV UR59, 0x40000040 ;  /* 0x40000040003b7882 */ /* 0x000fe20000000000 */
[----:B------:R-:W-:Y:S02]  /*38f0*/  FSEL R61, R61, -INF , P3 ;  /* 0xff8000003d3d7808 */ /* 0x000fe40001800000 */
[----:B------:R-:W-:Y:S02]  /*3900*/  FMNMX.FTZ R4, R60, R3, !PT ;  /* 0x000000033c047209 */ /* 0x000fe40007810000 */
[----:B------:R-:W-:-:S02]  /*3910*/  FSEL R58, R58, -INF , P6 ;  /* 0xff8000003a3a7808 */ /* 0x000fc40003000000 */
[C---:B------:R-:W-:Y:S02]  /*3920*/  ISETP.GT.AND P6, PT, R2.reuse, 0x11, PT ;  /* 0x000000110200780c */ /* 0x040fe40003fc4270 */
[----:B------:R-:W-:Y:S02]  /*3930*/  FMNMX.FTZ R3, R61, R4, !PT ;  /* 0x000000043d037209 */ /* 0x000fe40007810000 */
[----:B------:R-:W-:Y:S02]  /*3940*/  FSEL R59, R59, -INF , P5 ;  /* 0xff8000003b3b7808 */ /* 0x000fe40002800000 */
[----:B------:R-:W-:Y:S02]  /*3950*/  ISETP.GT.AND P5, PT, R2, 0x18, PT ;  /* 0x000000180200780c */ /* 0x000fe40003fa4270 */
[----:B------:R-:W-:Y:S02]  /*3960*/  FSEL R62, R62, -INF , P4 ;  /* 0xff8000003e3e7808 */ /* 0x000fe40002000000 */
[----:B------:R-:W-:-:S02]  /*3970*/  ISETP.GT.AND P4, PT, R2, 0x19, PT ;  /* 0x000000190200780c */ /* 0x000fc40003f84270 */
[----:B------:R-:W-:Y:S02]  /*3980*/  FSEL R63, R63, -INF , P3 ;  /* 0xff8000003f3f7808 */ /* 0x000fe40001800000 */
[----:B------:R-:W-:Y:S01]  /*3990*/  ISETP.GT.AND P3, PT, R2, 0x20, PT ;  /* 0x000000200200780c */ /* 0x000fe20003f64270 */
[----:B------:R-:W-:Y:S02]  /*39a0*/  WARPGROUP.DEPBAR.LE gsb0, 0x0 ;  /* 0x00008000000079c5 */ /* 0x000fe40000010000 */
[----:B------:R-:W-:Y:S01]  /*39b0*/  WARPGROUP.ARRIVE ;  /* 0x00000000000079c5 */ /* 0x000fe20000000000 */
[----:B------:R-:W-:Y:S02]  /*39c0*/  FSEL R48, R48, -INF , P2 ;  /* 0xff80000030307808 */ /* 0x000fe40001000000 */
[----:B------:R-:W-:Y:S02]  /*39d0*/  FSEL R49, R49, -INF , P6 ;  /* 0xff80000031317808 */ /* 0x000fe40003000000 */
[----:B------:R-:W-:Y:S01]  /*39e0*/  FMNMX.FTZ R4, R48, R3, !PT ;  /* 0x0000000330047209 */ /* 0x000fe20007810000 */
[----:B------:R-:W-:Y:S01]  /*39f0*/  HGMMA.64x16x16.F32 R40, gdesc[UR56], R40, gsb0 ;  /* 0x00200000382879f0 */ /* 0x000fe20008000828 */
[----:B------:R-:W-:Y:S01]  /*3a00*/  UIADD3 UR58, UR4, 0x906, URZ ;  /* 0x00000906043a7890 */ /* 0x000fe2000fffe03f */
[----:B------:R-:W-:Y:S01]  /*3a10*/  FSEL R52, R52, -INF , P5 ;  /* 0xff80000034347808 */ /* 0x000fe20002800000 */
[----:B------:R-:W-:Y:S01]  /*3a20*/  UMOV UR56, UR10 ;  /* 0x0000000a00387c82 */ /* 0x000fe20008000000 */
[----:B------:R-:W-:Y:S01]  /*3a30*/  UMOV UR57, UR11 ;  /* 0x0000000b00397c82 */ /* 0x000fe20008000000 */
[----:B------:R-:W-:Y:S01]  /*3a40*/  UMOV UR59, 0x40000040 ;  /* 0x40000040003b7882 */ /* 0x000fe20000000000 */
[----:B------:R-:W-:Y:S01]  /*3a50*/  UMOV UR4, UR10 ;  /* 0x0000000a00047c82 */ /* 0x000fe20008000000 */
[----:B------:R-:W-:Y:S01]  /*3a60*/  FMNMX.FTZ R3, R49, R4, !PT ;  /* 0x0000000431037209 */ /* 0x000fe20007810000 */
[----:B------:R-:W-:Y:S01]  /*3a70*/  ULDC UR10, c[0x0][0x988] ;  /* 0x00026200000a7ab9 */ /* 0x000fe20000000800 */
[----:B------:R-:W-:-:S02]  /*3a80*/  FSEL R53, R53, -INF , P4 ;  /* 0xff80000035357808 */ /* 0x000fc40002000000 */
[----:B------:R-:W-:Y:S02]  /*3a90*/  FMNMX.FTZ R4, R52, R3, !PT ;  /* 0x0000000334047209 */ /* 0x000fe40007810000 */
[----:B------:R-:W-:Y:S02]  /*3aa0*/  FSEL R50, R50, -INF , P2 ;  /* 0xff80000032327808 */ /* 0x000fe40001000000 */
[C---:B------:R-:W-:Y:S02]  /*3ab0*/  ISETP.GT.AND P2, PT, R2.reuse, 0x21, PT ;  /* 0x000000210200780c */ /* 0x040fe40003f44270 */
[----:B------:R-:W-:Y:S02]  /*3ac0*/  FMNMX.FTZ R3, R53, R4, !PT ;  /* 0x0000000435037209 */ /* 0x000fe40007810000 */
[----:B------:R-:W-:Y:S02]  /*3ad0*/  FSEL R51, R51, -INF , P6 ;  /* 0xff80000033337808 */ /* 0x000fe40003000000 */
[----:B------:R-:W-:-:S02]  /*3ae0*/  ISETP.GT.AND P6, PT, R2, 0x28, PT ;  /* 0x000000280200780c */ /* 0x000fc40003fc4270 */
[----:B------:R-:W-:Y:S02]  /*3af0*/  FSEL R54, R54, -INF , P5 ;  /* 0xff80000036367808 */ /* 0x000fe40002800000 */
[C---:B------:R-:W-:Y:S02]  /*3b00*/  ISETP.GT.AND P5, PT, R2.reuse, 0x29, PT ;  /* 0x000000290200780c */ /* 0x040fe40003fa4270 */
[----:B------:R-:W-:Y:S02]  /*3b10*/  FSEL R55, R55, -INF , P4 ;  /* 0xff80000037377808 */ /* 0x000fe40002000000 */
[----:B------:R-:W-:Y:S01]  /*3b20*/  ISETP.GT.AND P4, PT, R2, 0x30, PT ;  /* 0x000000300200780c */ /* 0x000fe20003f84270 */
[----:B------:R-:W-:Y:S02]  /*3b30*/  WARPGROUP.DEPBAR.LE gsb0, 0x0 ;  /* 0x00008000000079c5 */ /* 0x000fe40000010000 */
[----:B------:R-:W-:Y:S01]  /*3b40*/  WARPGROUP.ARRIVE ;  /* 0x00000000000079c5 */ /* 0x000fe20000000000 */
[----:B------:R-:W-:-:S02]  /*3b50*/  FSEL R40, R40, -INF , P3 ;  /* 0xff80000028287808 */ /* 0x000fc40001800000 */
[----:B------:R-:W-:Y:S02]  /*3b60*/  FSEL R41, R41, -INF , P2 ;  /* 0xff80000029297808 */ /* 0x000fe40001000000 */
[----:B------:R-:W-:Y:S01]  /*3b70*/  FMNMX.FTZ R4, R40, R3, !PT ;  /* 0x0000000328047209 */ /* 0x000fe20007810000 */
[----:B------:R-:W-:Y:S01]  /*3b80*/  HGMMA.64x16x16.F32 R32, gdesc[UR56], R32, gsb0 ;  /* 0x00200000382079f0 */ /* 0x000fe20008000820 */
[----:B------:R-:W-:Y:S02]  /*3b90*/  FSEL R44, R44, -INF , P6 ;  /* 0xff8000002c2c7808 */ /* 0x000fe40003000000 */
[----:B------:R-:W-:Y:S02]  /*3ba0*/  FMNMX.FTZ R3, R41, R4, !PT ;  /* 0x0000000429037209 */ /* 0x000fe40007810000 */
[----:B------:R-:W-:Y:S02]  /*3bb0*/  FSEL R45, R45, -INF , P5 ;  /* 0xff8000002d2d7808 */ /* 0x000fe40002800000 */
[----:B------:R-:W-:-:S02]  /*3bc0*/  FMNMX.FTZ R4, R44, R3, !PT ;  /* 0x000000032c047209 */ /* 0x000fc40007810000 */
[----:B------:R-:W-:Y:S02]  /*3bd0*/  FSEL R42, R42, -INF , P3 ;  /* 0xff8000002a2a7808 */ /* 0x000fe40001800000 */
[C---:B------:R-:W-:Y:S02]  /*3be0*/  ISETP.GT.AND P3, PT, R2.reuse, 0x31, PT ;  /* 0x000000310200780c */ /* 0x040fe40003f64270 */
[----:B------:R-:W-:Y:S02]  /*3bf0*/  FMNMX.FTZ R3, R45, R4, !PT ;  /* 0x000000042d037209 */ /* 0x000fe40007810000 */
[----:B------:R-:W-:Y:S02]  /*3c00*/  FSEL R43, R43, -INF , P2 ;  /* 0xff8000002b2b7808 */ /* 0x000fe40001000000 */
[----:B------:R-:W-:Y:S02]  /*3c10*/  ISETP.GT.AND P2, PT, R2, 0x38, PT ;  /* 0x000000380200780c */ /* 0x000fe40003f44270 */
[----:B------:R-:W-:-:S02]  /*3c20*/  FSEL R46, R46, -INF , P6 ;  /* 0xff8000002e2e7808 */ /* 0x000fc40003000000 */
[C---:B------:R-:W-:Y:S02]  /*3c30*/  ISETP.GT.AND P6, PT, R2.reuse, 0x39, PT ;  /* 0x000000390200780c */ /* 0x040fe40003fc4270 */
[----:B------:R-:W-:Y:S02]  /*3c40*/  FSEL R47, R47, -INF , P5 ;  /* 0xff8000002f2f7808 */ /* 0x000fe40002800000 */
[----:B------:R-:W-:Y:S01]  /*3c50*/  ISETP.GT.AND P5, PT, R2, 0x40, PT ;  /* 0x000000400200780c */ /* 0x000fe20003fa4270 */
[----:B------:R-:W-:Y:S02]  /*3c60*/  WARPGROUP.DEPBAR.LE gsb0, 0x0 ;  /* 0x00008000000079c5 */ /* 0x000fe40000010000 */
[----:B------:R-:W-:Y:S01]  /*3c70*/  WARPGROUP.ARRIVE ;  /* 0x00000000000079c5 */ /* 0x000fe20000000000 */
[----:B------:R-:W-:Y:S02]  /*3c80*/  FSEL R32, R32, -INF , P4 ;  /* 0xff80000020207808 */ /* 0x000fe40002000000 */
[----:B------:R-:W-:-:S02]  /*3c90*/  FSEL R33, R33, -INF , P3 ;  /* 0xff80000021217808 */ /* 0x000fc40001800000 */
[----:B------:R-:W-:Y:S01]  /*3ca0*/  FMNMX.FTZ R4, R32, R3, !PT ;  /* 0x0000000320047209 */ /* 0x000fe20007810000 */
[----:B------:R-:W-:Y:S01]  /*3cb0*/  HGMMA.64x16x16.F32 R24, gdesc[UR4], R24, gsb0 ;  /* 0x00200000041879f0 */ /* 0x000fe20008000818 */
[----:B------:R-:W-:Y:S02]  /*3cc0*/  FSEL R36, R36, -INF , P2 ;  /* 0xff80000024247808 */ /* 0x000fe40001000000 */
[----:B------:R-:W-:Y:S02]  /*3cd0*/  FMNMX.FTZ R3, R33, R4, !PT ;  /* 0x0000000421037209 */ /* 0x000fe40007810000 */
        /* <DEDUP_REMOVED lines=9> */
[----:B------:R-:W-:Y:S01]  /*3d70*/  FSEL R39, R39, -INF , P6 ;  /* 0xff80000027277808 */ /* 0x000fe20003000000 */
[----:B------:R-:W-:Y:S02]  /*3d80*/  WARPGROUP.DEPBAR.LE gsb0, 0x0 ;  /* 0x00008000000079c5 */ /* 0x000fe40000010000 */
[----:B------:R-:W-:Y:S01]  /*3d90*/  FSEL R24, R24, -INF , P5 ;  /* 0xff80000018187808 */ /* 0x000fe20002800000 */
[----:B------:R0:W-:Y:S01]  /*3da0*/  @!P1 SYNCS.ARRIVE.TRANS64.RED.A1T0 RZ, [R0+URZ], RZ ;  /* 0x000000ff00ff99a7 */ /* 0x0001e2000810043f */
[----:B------:R-:W-:Y:S02]  /*3db0*/  FSEL R25, R25, -INF , P4 ;  /* 0xff80000019197808 */ /* 0x000fe40002000000 */
[----:B------:R-:W-:Y:S02]  /*3dc0*/  FMNMX.FTZ R4, R24, R3, !PT ;  /* 0x0000000318047209 */ /* 0x000fe40007810000 */
[----:B------:R-:W-:Y:S02]  /*3dd0*/  FSEL R28, R28, -INF , P3 ;  /* 0xff8000001c1c7808 */ /* 0x000fe40001800000 */
[----:B------:R-:W-:-:S02]  /*3de0*/  FMNMX.FTZ R3, R25, R4, !PT ;  /* 0x0000000419037209 */ /* 0x000fc40007810000 */
[----:B------:R-:W-:Y:S02]  /*3df0*/  FSEL R29, R29, -INF , P2 ;  /* 0xff8000001d1d7808 */ /* 0x000fe40001000000 */
[----:B------:R-:W-:Y:S02]  /*3e00*/  FMNMX.FTZ R2, R28, R3, !PT ;  /* 0x000000031c027209 */ /* 0x000fe40007810000 */
[----:B------:R-:W-:Y:S02]  /*3e10*/  FSEL R26, R26, -INF , P5 ;  /* 0xff8000001a1a7808 */ /* 0x000fe40002800000 */
[----:B------:R-:W-:Y:S02]  /*3e20*/  FMNMX.FTZ R5, R29, R2, !PT ;  /* 0x000000021d057209 */ /* 0x000fe40007810000 */
[----:B------:R-:W-:Y:S02]  /*3e30*/  FSEL R27, R27, -INF , P4 ;  /* 0xff8000001b1b7808 */ /* 0x000fe40002000000 */
[----:B------:R-:W-:Y:S01]  /*3e40*/  FSEL R30, R30, -INF , P3 ;  /* 0xff8000001e1e7808 */ /* 0x000fe20001800000 */
[----:B------:R-:W1:Y:S01]  /*3e50*/  SHFL.BFLY PT, R2, R5, 0x2, 0x1f ;  /* 0x0c401f0005027f89 */ /* 0x000e6200000e0000 */
[----:B------:R-:W-:-:S02]  /*3e60*/  FSEL R31, R31, -INF , P2 ;  /* 0xff8000001f1f7808 */ /* 0x000fc40001000000 */
[----:B-1----:R-:W-:-:S05]  /*3e70*/  FMNMX.FTZ R14, R5, R2, !PT ;  /* 0x00000002050e7209 */ /* 0x002fca0007810000 */
[----:B------:R-:W1:Y:S02]  /*3e80*/  SHFL.BFLY PT, R3, R14, 0x1, 0x1f ;  /* 0x0c201f000e037f89 */ /* 0x000e6400000e0000 */
[----:B-1----:R-:W-:Y:S02]  /*3e90*/  FMNMX.FTZ R4, R14, R3, !PT ;  /* 0x000000030e047209 */ /* 0x002fe40007810000 */
[----:B------:R-:W-:Y:S02]  /*3ea0*/  FMNMX.FTZ R3, R58, R59, !PT ;  /* 0x0000003b3a037209 */ /* 0x000fe40007810000 */
[C---:B------:R-:W-:Y:S01]  /*3eb0*/  FSETP.NEU.FTZ.AND P0, PT, R4.reuse, -INF , PT ;  /* 0xff8000000400780b */ /* 0x040fe20003f1d000 */
[----:B------:R-:W-:-:S05]  /*3ec0*/  FMUL.FTZ R2, R4, UR10 ;  /* 0x0000000a04027c20 */ /* 0x000fca0008410000 */
[----:B------:R-:W-:Y:S02]  /*3ed0*/  FSEL R20, R2, RZ, P0 ;  /* 0x000000ff02147208 */ /* 0x000fe40000000000 */
[----:B------:R-:W-:Y:S02]  /*3ee0*/  FMNMX.FTZ R2, R62, R3, !PT ;  /* 0x000000033e027209 */ /* 0x000fe40007810000 */
[----:B------:R-:W-:Y:S01]  /*3ef0*/  ISETP.NE.AND P0, PT, R21, RZ, PT ;  /* 0x000000ff1500720c */ /* 0x000fe20003f05270 */
[--C-:B------:R-:W-:Y:S01]  /*3f00*/  FFMA.FTZ R56, R56, UR10, -R20.reuse ;  /* 0x0000000a38387c23 */ /* 0x100fe20008010814 */
[----:B------:R-:W-:Y:S01]  /*3f10*/  FMNMX.FTZ R3, R63, R2, !PT ;  /* 0x000000023f037209 */ /* 0x000fe20007810000 */
[--C-:B------:R-:W-:Y:S01]  /*3f20*/  FFMA.FTZ R57, R57, UR10, -R20.reuse ;  /* 0x0000000a39397c23 */ /* 0x100fe20008010814 */
[--C-:B------:R-:W-:Y:S01]  /*3f30*/  FFMA.FTZ R60, R60, UR10, -R20.reuse ;  /* 0x0000000a3c3c7c23 */ /* 0x100fe20008010814 */
[--C-:B------:R-:W-:Y:S01]  /*3f40*/  FFMA.FTZ R61, R61, UR10, -R20.reuse ;  /* 0x0000000a3d3d7c23 */ /* 0x100fe20008010814 */
[----:B------:R-:W-:Y:S01]  /*3f50*/  FMNMX.FTZ R2, R50, R3, !PT ;  /* 0x0000000332027209 */ /* 0x000fe20007810000 */
[----:B------:R-:W-:Y:S01]  /*3f60*/  MUFU.EX2 R56, R56 ;  /* 0x0000003800387308 */ /* 0x000fe20000000800 */
[--C-:B------:R-:W-:Y:S01]  /*3f70*/  FFMA.FTZ R48, R48, UR10, -R20.reuse ;  /* 0x0000000a30307c23 */ /* 0x100fe20008010814 */
[--C-:B------:R-:W-:Y:S01]  /*3f80*/  FFMA.FTZ R49, R49, UR10, -R20.reuse ;  /* 0x0000000a31317c23 */ /* 0x100fe20008010814 */
[----:B------:R-:W-:Y:S01]  /*3f90*/  FMNMX.FTZ R3, R51, R2, !PT ;  /* 0x0000000233037209 */ /* 0x000fe20007810000 */
[--C-:B------:R-:W-:Y:S01]  /*3fa0*/  FFMA.FTZ R52, R52, UR10, -R20.reuse ;  /* 0x0000000a34347c23 */ /* 0x100fe20008010814 */
[--C-:B------:R-:W-:Y:S01]  /*3fb0*/  FFMA.FTZ R53, R53, UR10, -R20.reuse ;  /* 0x0000000a35357c23 */ /* 0x100fe20008010814 */
[--C-:B------:R-:W-:Y:S01]  /*3fc0*/  FFMA.FTZ R40, R40, UR10, -R20.reuse ;  /* 0x0000000a28287c23 */ /* 0x100fe20008010814 */
[----:B------:R-:W-:Y:S01]  /*3fd0*/  FMNMX.FTZ R2, R54, R3, !PT ;  /* 0x0000000336027209 */ /* 0x000fe20007810000 */
[----:B------:R-:W1:Y:S01]  /*3fe0*/  MUFU.EX2 R57, R57 ;  /* 0x0000003900397308 */ /* 0x000e620000000800 */
[--C-:B------:R-:W-:Y:S01]  /*3ff0*/  FFMA.FTZ R41, R41, UR10, -R20.reuse ;  /* 0x0000000a29297c23 */ /* 0x100fe20008010814 */
[--C-:B------:R-:W-:Y:S01]  /*4000*/  FFMA.FTZ R44, R44, UR10, -R20.reuse ;  /* 0x0000000a2c2c7c23 */ /* 0x100fe20008010814 */
[----:B------:R-:W-:Y:S01]  /*4010*/  FMNMX.FTZ R3, R55, R2, !PT ;  /* 0x0000000237037209 */ /* 0x000fe20007810000 */
[--C-:B------:R-:W-:Y:S01]  /*4020*/  FFMA.FTZ R45, R45, UR10, -R20.reuse ;  /* 0x0000000a2d2d7c23 */ /* 0x100fe20008010814 */
[--C-:B------:R-:W-:Y:S01]  /*4030*/  FFMA.FTZ R32, R32, UR10, -R20.reuse ;  /* 0x0000000a20207c23 */ /* 0x100fe20008010814 */
[--C-:B------:R-:W-:Y:S01]  /*4040*/  FFMA.FTZ R33, R33, UR10, -R20.reuse ;  /* 0x0000000a21217c23 */ /* 0x100fe20008010814 */
[----:B------:R-:W-:Y:S01]  /*4050*/  FMNMX.FTZ R2, R42, R3, !PT ;  /* 0x000000032a027209 */ /* 0x000fe20007810000 */
[----:B------:R-:W2:Y:S01]  /*4060*/  MUFU.EX2 R60, R60 ;  /* 0x0000003c003c7308 */ /* 0x000ea20000000800 */
[--C-:B------:R-:W-:Y:S01]  /*4070*/  FFMA.FTZ R36, R36, UR10, -R20.reuse ;  /* 0x0000000a24247c23 */ /* 0x100fe20008010814 */
[--C-:B------:R-:W-:Y:S01]  /*4080*/  FFMA.FTZ R37, R37, UR10, -R20.reuse ;  /* 0x0000000a25257c23 */ /* 0x100fe20008010814 */
[----:B------:R-:W-:Y:S01]  /*4090*/  FMNMX.FTZ R3, R43, R2, !PT ;  /* 0x000000022b037209 */ /* 0x000fe20007810000 */
[--C-:B------:R-:W-:Y:S01]  /*40a0*/  FFMA.FTZ R24, R24, UR10, -R20.reuse ;  /* 0x0000000a18187c23 */ /* 0x100fe20008010814 */
[--C-:B------:R-:W-:Y:S01]  /*40b0*/  FFMA.FTZ R25, R25, UR10, -R20.reuse ;  /* 0x0000000a19197c23 */ /* 0x100fe20008010814 */
[--C-:B------:R-:W-:Y:S01]  /*40c0*/  FFMA.FTZ R28, R28, UR10, -R20.reuse ;  /* 0x0000000a1c1c7c23 */ /* 0x100fe20008010814 */
[----:B------:R-:W-:Y:S01]  /*40d0*/  FMNMX.FTZ R2, R46, R3, !PT ;  /* 0x000000032e027209 */ /* 0x000fe20007810000 */
[----:B------:R-:W3:Y:S01]  /*40e0*/  MUFU.EX2 R61, R61 ;  /* 0x0000003d003d7308 */ /* 0x000ee20000000800 */
[----:B-1----:R-:W-:Y:S01]  /*40f0*/  FADD.FTZ R21, R56, R57 ;  /* 0x0000003938157221 */ /* 0x002fe20000010000 */
[----:B------:R-:W-:Y:S01]  /*4100*/  FFMA.FTZ R20, R29, UR10, -R20 ;  /* 0x0000000a1d147c23 */ /* 0x000fe20008010814 */
[----:B------:R-:W-:-:S02]  /*4110*/  FMNMX.FTZ R3, R47, R2, !PT ;  /* 0x000000022f037209 */ /* 0x000fc40007810000 */
[----:B------:R-:W-:Y:S01]  /*4120*/  F2FP.F16.F32.PACK_AB R208, R57, R56 ;  /* 0x0000003839d0723e */ /* 0x000fe200000000ff */
[----:B------:R-:W-:Y:S01]  /*4130*/  IMAD.MOV.U32 R57, RZ, RZ, R151 ;  /* 0x000000ffff397224 */ /* 0x000fe200078e0097 */
[----:B------:R-:W-:Y:S01]  /*4140*/  FMNMX.FTZ R2, R34, R3, !PT ;  /* 0x0000000322027209 */ /* 0x000fe20007810000 */
[----:B------:R-:W1:Y:S01]  /*4150*/  MUFU.EX2 R48, R48 ;  /* 0x0000003000307308 */ /* 0x000e620000000800 */
[----:B--2---:R-:W-:Y:S01]  /*4160*/  FADD.FTZ R14, R60, R21 ;  /* 0x000000153c0e7221 */ /* 0x004fe20000010000 */
[----:B------:R-:W-:Y:S01]  /*4170*/  IMAD.MOV.U32 R56, RZ, RZ, R151 ;  /* 0x000000ffff387224 */ /* 0x000fe200078e0097 */
[----:B------:R-:W-:-:S04]  /*4180*/  FMNMX.FTZ R3, R35, R2, !PT ;  /* 0x0000000223037209 */ /* 0x000fc80007810000 */
[----:B------:R-:W-:Y:S01]  /*4190*/  FMNMX.FTZ R2, R38, R3, !PT ;  /* 0x0000000326027209 */ /* 0x000fe20007810000 */
[----:B------:R-:W2:Y:S01]  /*41a0*/  MUFU.EX2 R49, R49 ;  /* 0x0000003100317308 */ /* 0x000ea20000000800 */
[C---:B---3--:R-:W-:Y:S01]  /*41b0*/  FADD.FTZ R21, R61.reuse, R14 ;  /* 0x0000000e3d157221 */ /* 0x048fe20000010000 */
[----:B------:R-:W-:Y:S01]  /*41c0*/  F2FP.F16.F32.PACK_AB R210, R61, R60 ;  /* 0x0000003c3dd2723e */ /* 0x000fe200000000ff */
[--C-:B------:R-:W-:Y:S01]  /*41d0*/  IMAD.MOV.U32 R61, RZ, RZ, R151.reuse ;  /* 0x000000ffff3d7224 */ /* 0x100fe200078e0097 */
[----:B------:R-:W-:Y:S01]  /*41e0*/  FMNMX.FTZ R3, R39, R2, !PT ;  /* 0x0000000227037209 */ /* 0x000fe20007810000 */
[----:B------:R-:W-:-:S03]  /*41f0*/  IMAD.MOV.U32 R60, RZ, RZ, R151 ;  /* 0x000000ffff3c7224 */ /* 0x000fc600078e0097 */
[----:B------:R-:W-:Y:S01]  /*4200*/  FMNMX.FTZ R2, R26, R3, !PT ;  /* 0x000000031a027209 */ /* 0x000fe20007810000 */
[----:B------:R-:W-:Y:S01]  /*4210*/  MUFU.EX2 R52, R52 ;  /* 0x0000003400347308 */ /* 0x000fe20000000800 */
[----:B-1----:R-:W-:Y:S02]  /*4220*/  FADD.FTZ R14, R48, R21 ;  /* 0x00000015300e7221 */ /* 0x002fe40000010000 */
[----:B------:R-:W-:-:S04]  /*4230*/  FMNMX.FTZ R3, R27, R2, !PT ;  /* 0x000000021b037209 */ /* 0x000fc80007810000 */
[----:B------:R-:W-:Y:S01]  /*4240*/  FMNMX.FTZ R2, R30, R3, !PT ;  /* 0x000000031e027209 */ /* 0x000fe20007810000 */
[----:B------:R-:W1:Y:S01]  /*4250*/  MUFU.EX2 R53, R53 ;  /* 0x0000003500357308 */ /* 0x000e620000000800 */
[C---:B--2---:R-:W-:Y:S01]  /*4260*/  FADD.FTZ R29, R49.reuse, R14 ;  /* 0x0000000e311d7221 */ /* 0x044fe20000010000 */
[----:B------:R-:W-:Y:S01]  /*4270*/  F2FP.F16.F32.PACK_AB R204, R49, R48 ;  /* 0x0000003031cc723e */ /* 0x000fe200000000ff */
[--C-:B------:R-:W-:Y:S01]  /*4280*/  IMAD.MOV.U32 R49, RZ, RZ, R151.reuse ;  /* 0x000000ffff317224 */ /* 0x100fe200078e0097 */
[----:B------:R-:W-:Y:S01]  /*4290*/  FMNMX.FTZ R2, R31, R2, !PT ;  /* 0x000000021f027209 */ /* 0x000fe20007810000 */
[----:B------:R-:W-:-:S03]  /*42a0*/  IMAD.MOV.U32 R48, RZ, RZ, R151 ;  /* 0x000000ffff307224 */ /* 0x000fc600078e0097 */
[----:B------:R-:W-:Y:S01]  /*42b0*/  MUFU.EX2 R40, R40 ;  /* 0x0000002800287308 */ /* 0x000fe20000000800 */
[----:B------:R-:W2:Y:S07]  /*42c0*/  SHFL.BFLY PT, R3, R2, 0x2, 0x1f ;  /* 0x0c401f0002037f89 */ /* 0x000eae00000e0000 */
[----:B------:R-:W3:Y:S01]  /*42d0*/  MUFU.EX2 R41, R41 ;  /* 0x0000002900297308 */ /* 0x000ee20000000800 */
[----:B-1----:R-:W-:-:S07]  /*42e0*/  F2FP.F16.F32.PACK_AB R206, R53, R52 ;  /* 0x0000003435ce723e */ /* 0x002fce00000000ff */
[----:B------:R-:W-:Y:S08]  /*42f0*/  MUFU.EX2 R44, R44 ;  /* 0x0000002c002c7308 */ /* 0x000ff00000000800 */
[----:B------:R-:W1:Y:S01]  /*4300*/  MUFU.EX2 R45, R45 ;  /* 0x0000002d002d7308 */ /* 0x000e620000000800 */
[----:B--2---:R-:W-:Y:S02]  /*4310*/  FMNMX.FTZ R5, R2, R3, !PT ;  /* 0x0000000302057209 */ /* 0x004fe40007810000 */
[----:B---3--:R-:W-:-:S03]  /*4320*/  F2FP.F16.F32.PACK_AB R200, R41, R40 ;  /* 0x0000002829c8723e */ /* 0x008fc600000000ff */
[----:B------:R-:W2:Y:S02]  /*4330*/  SHFL.BFLY PT, R2, R5, 0x1, 0x1f ;  /* 0x0c201f0005027f89 */ /* 0x000ea400000e0000 */
[----:B------:R-:W-:Y:S08]  /*4340*/  MUFU.EX2 R32, R32 ;  /* 0x0000002000207308 */ /* 0x000ff00000000800 */
[----:B------:R-:W3:Y:S01]  /*4350*/  MUFU.EX2 R33, R33 ;  /* 0x0000002100217308 */ /* 0x000ee20000000800 */
[----:B-1----:R-:W-:-:S07]  /*4360*/  F2FP.F16.F32.PACK_AB R202, R45, R44 ;  /* 0x0000002c2dca723e */ /* 0x002fce00000000ff */
[----:B------:R-:W-:Y:S01]  /*4370*/  MUFU.EX2 R36, R36 ;  /* 0x0000002400247308 */ /* 0x000fe20000000800 */
[----:B--2---:R-:W-:-:S07]  /*4380*/  FMNMX.FTZ R3, R5, R2, !PT ;  /* 0x0000000205037209 */ /* 0x004fce0007810000 */
[----:B------:R1:W-:Y:S01]  /*4390*/  MUFU.EX2 R5, R20 ;  /* 0x0000001400057308 */ /* 0x0003e20000000800 */
[----:B---3--:R-:W-:Y:S01]  /*43a0*/  F2FP.F16.F32.PACK_AB R196, R33, R32 ;  /* 0x0000002021c4723e */ /* 0x008fe200000000ff */
[C---:B------:R-:W-:Y:S01]  /*43b0*/  FMUL.FTZ R2, R3.reuse, UR10 ;  /* 0x0000000a03027c20 */ /* 0x040fe20008410000 */
[----:B------:R-:W-:-:S04]  /*43c0*/  FSETP.NEU.FTZ.AND P2, PT, R3, -INF , PT ;  /* 0xff8000000300780b */ /* 0x000fc80003f5d000 */
[----:B------:R-:W-:Y:S01]  /*43d0*/  FSEL R2, R2, RZ, P2 ;  /* 0x000000ff02027208 */ /* 0x000fe20001000000 */
[----:B-1----:R-:W-:Y:S01]  /*43e0*/  FADD.FTZ R20, R52, R29 ;  /* 0x0000001d34147221 */ /* 0x002fe20000010000 */
[----:B------:R-:W1:Y:S01]  /*43f0*/  MUFU.EX2 R37, R37 ;  /* 0x0000002500257308 */ /* 0x000e620000000800 */
[----:B------:R-:W-:Y:S01]  /*4400*/  PLOP3.LUT P2, PT, PT, PT, UP0, 0x80, 0x0 ;  /* 0x000000000000781c */ /* 0x000fe20003f4f008 */
[----:B------:R-:W-:Y:S02]  /*4410*/  IMAD.MOV.U32 R52, RZ, RZ, R151 ;  /* 0x000000ffff347224 */ /* 0x000fe400078e0097 */
[--C-:B------:R-:W-:Y:S01]  /*4420*/  FFMA.FTZ R58, R58, UR10, -R2.reuse ;  /* 0x0000000a3a3a7c23 */ /* 0x100fe20008010802 */
[--C-:B------:R-:W-:Y:S01]  /*4430*/  FFMA.FTZ R59, R59, UR10, -R2.reuse ;  /* 0x0000000a3b3b7c23 */ /* 0x100fe20008010802 */
[--C-:B------:R-:W-:Y:S01]  /*4440*/  FFMA.FTZ R62, R62, UR10, -R2.reuse ;  /* 0x0000000a3e3e7c23 */ /* 0x100fe20008010802 */
[--C-:B------:R-:W-:Y:S01]  /*4450*/  FFMA.FTZ R63, R63, UR10, -R2.reuse ;  /* 0x0000000a3f3f7c23 */ /* 0x100fe20008010802 */
[--C-:B------:R-:W-:Y:S01]  /*4460*/  FFMA.FTZ R50, R50, UR10, -R2.reuse ;  /* 0x0000000a32327c23 */ /* 0x100fe20008010802 */
[--C-:B------:R-:W-:Y:S01]  /*4470*/  FFMA.FTZ R51, R51, UR10, -R2.reuse ;  /* 0x0000000a33337c23 */ /* 0x100fe20008010802 */
[----:B------:R-:W-:Y:S01]  /*4480*/  MUFU.EX2 R58, R58 ;  /* 0x0000003a003a7308 */ /* 0x000fe20000000800 */
[--C-:B------:R-:W-:Y:S01]  /*4490*/  FFMA.FTZ R54, R54, UR10, -R2.reuse ;  /* 0x0000000a36367c23 */ /* 0x100fe20008010802 */
[--C-:B------:R-:W-:Y:S01]  /*44a0*/  FFMA.FTZ R55, R55, UR10, -R2.reuse ;  /* 0x0000000a37377c23 */ /* 0x100fe20008010802 */
[--C-:B------:R-:W-:Y:S01]  /*44b0*/  FFMA.FTZ R42, R42, UR10, -R2.reuse ;  /* 0x0000000a2a2a7c23 */ /* 0x100fe20008010802 */
[----:B------:R-:W-:Y:S01]  /*44c0*/  FFMA.FTZ R43, R43, UR10, -R2 ;  /* 0x0000000a2b2b7c23 */ /* 0x000fe20008010802 */
[----:B------:R-:W-:Y:S01]  /*44d0*/  FADD.FTZ R29, R53, R20 ;  /* 0x00000014351d7221 */ /* 0x000fe20000010000 */
[--C-:B------:R-:W-:Y:S01]  /*44e0*/  FFMA.FTZ R46, R46, UR10, -R2.reuse ;  /* 0x0000000a2e2e7c23 */ /* 0x100fe20008010802 */
[--C-:B------:R-:W-:Y:S01]  /*44f0*/  FFMA.FTZ R47, R47, UR10, -R2.reuse ;  /* 0x0000000a2f2f7c23 */ /* 0x100fe20008010802 */
[----:B------:R-:W2:Y:S01]  /*4500*/  MUFU.EX2 R59, R59 ;  /* 0x0000003b003b7308 */ /* 0x000ea20000000800 */
[----:B------:R-:W-:Y:S01]  /*4510*/  FADD.FTZ R20, R40, R29 ;  /* 0x0000001d28147221 */ /* 0x000fe20000010000 */
[--C-:B------:R-:W-:Y:S01]  /*4520*/  FFMA.FTZ R34, R34, UR10, -R2.reuse ;  /* 0x0000000a22227c23 */ /* 0x100fe20008010802 */
[--C-:B------:R-:W-:Y:S01]  /*4530*/  FFMA.FTZ R35, R35, UR10, -R2.reuse ;  /* 0x0000000a23237c23 */ /* 0x100fe20008010802 */
[----:B------:R-:W-:Y:S01]  /*4540*/  FFMA.FTZ R38, R38, UR10, -R2 ;  /* 0x0000000a26267c23 */ /* 0x000fe20008010802 */
[----:B------:R-:W-:Y:S01]  /*4550*/  FADD.FTZ R29, R41, R20 ;  /* 0x00000014291d7221 */ /* 0x000fe20000010000 */
[--C-:B------:R-:W-:Y:S01]  /*4560*/  FFMA.FTZ R39, R39, UR10, -R2.reuse ;  /* 0x0000000a27277c23 */ /* 0x100fe20008010802 */
[--C-:B------:R-:W-:Y:S01]  /*4570*/  FFMA.FTZ R26, R26, UR10, -R2.reuse ;  /* 0x0000000a1a1a7c23 */ /* 0x100fe20008010802 */
[----:B------:R-:W3:Y:S01]  /*4580*/  MUFU.EX2 R62, R62 ;  /* 0x0000003e003e7308 */ /* 0x000ee20000000800 */
[----:B0-----:R-:W-:Y:S01]  /*4590*/  FADD.FTZ R0, R44, R29 ;  /* 0x0000001d2c007221 */ /* 0x001fe20000010000 */
[--C-:B------:R-:W-:Y:S01]  /*45a0*/  FFMA.FTZ R27, R27, UR10, -R2.reuse ;  /* 0x0000000a1b1b7c23 */ /* 0x100fe20008010802 */
[--C-:B------:R-:W-:Y:S01]  /*45b0*/  FFMA.FTZ R30, R30, UR10, -R2.reuse ;  /* 0x0000000a1e1e7c23 */ /* 0x100fe20008010802 */
[----:B------:R-:W-:Y:S01]  /*45c0*/  FFMA.FTZ R2, R31, UR10, -R2 ;  /* 0x0000000a1f027c23 */ /* 0x000fe20008010802 */
[----:B------:R-:W-:Y:S01]  /*45d0*/  FADD.FTZ R29, R45, R0 ;  /* 0x000000002d1d7221 */ /* 0x000fe20000010000 */
[----:B-1----:R-:W-:Y:S01]  /*45e0*/  F2FP.F16.F32.PACK_AB R198, R37, R36 ;  /* 0x0000002425c6723e */ /* 0x002fe200000000ff */
[----:B------:R-:W-:Y:S01]  /*45f0*/  IMAD.MOV.U32 R53, RZ, RZ, R151 ;  /* 0x000000ffff357224 */ /* 0x000fe200078e0097 */
[----:B------:R-:W0:Y:S01]  /*4600*/  MUFU.EX2 R63, R63 ;  /* 0x0000003f003f7308 */ /* 0x000e220000000800 */
[----:B--2---:R-:W-:Y:S01]  /*4610*/  FADD.FTZ R21, R58, R59 ;  /* 0x0000003b3a157221 */ /* 0x004fe20000010000 */
[----:B------:R-:W-:Y:S01]  /*4620*/  F2FP.F16.F32.PACK_AB R209, R59, R58 ;  /* 0x0000003a3bd1723e */ /* 0x000fe200000000ff */
[----:B------:R-:W-:-:S02]  /*4630*/  IMAD.MOV.U32 R59, RZ, RZ, R151 ;  /* 0x000000ffff3b7224 */ /* 0x000fc400078e0097 */
[--C-:B------:R-:W-:Y:S02]  /*4640*/  IMAD.MOV.U32 R58, RZ, RZ, R151.reuse ;  /* 0x000000ffff3a7224 */ /* 0x100fe400078e0097 */
[----:B------:R-:W-:Y:S01]  /*4650*/  IMAD.MOV.U32 R45, RZ, RZ, R151 ;  /* 0x000000ffff2d7224 */ /* 0x000fe200078e0097 */
[----:B------:R-:W1:Y:S01]  /*4660*/  MUFU.EX2 R50, R50 ;  /* 0x0000003200327308 */ /* 0x000e620000000800 */
[----:B---3--:R-:W-:Y:S01]  /*4670*/  FADD.FTZ R14, R62, R21 ;  /* 0x000000153e0e7221 */ /* 0x008fe20000010000 */
[--C-:B------:R-:W-:Y:S02]  /*4680*/  IMAD.MOV.U32 R44, RZ, RZ, R151.reuse ;  /* 0x000000ffff2c7224 */ /* 0x100fe400078e0097 */
[--C-:B------:R-:W-:Y:S02]  /*4690*/  IMAD.MOV.U32 R41, RZ, RZ, R151.reuse ;  /* 0x000000ffff297224 */ /* 0x100fe400078e0097 */
[--C-:B------:R-:W-:Y:S02]  /*46a0*/  IMAD.MOV.U32 R40, RZ, RZ, R151.reuse ;  /* 0x000000ffff287224 */ /* 0x100fe400078e0097 */
[----:B------:R-:W2:Y:S01]  /*46b0*/  MUFU.EX2 R51, R51 ;  /* 0x0000003300337308 */ /* 0x000ea20000000800 */
[C---:B0-----:R-:W-:Y:S01]  /*46c0*/  FADD.FTZ R21, R63.reuse, R14 ;  /* 0x0000000e3f157221 */ /* 0x041fe20000010000 */
[----:B------:R-:W-:Y:S01]  /*46d0*/  F2FP.F16.F32.PACK_AB R211, R63, R62 ;  /* 0x0000003e3fd3723e */ /* 0x000fe200000000ff */
[----:B------:R-:W-:-:S02]  /*46e0*/  IMAD.MOV.U32 R63, RZ, RZ, R151 ;  /* 0x000000ffff3f7224 */ /* 0x000fc400078e0097 */
[--C-:B------:R-:W-:Y:S02]  /*46f0*/  IMAD.MOV.U32 R62, RZ, RZ, R151.reuse ;  /* 0x000000ffff3e7224 */ /* 0x100fe400078e0097 */
[----:B------:R-:W-:Y:S01]  /*4700*/  IMAD.MOV.U32 R31, RZ, RZ, R151 ;  /* 0x000000ffff1f7224 */ /* 0x000fe200078e0097 */
[----:B------:R-:W0:Y:S01]  /*4710*/  MUFU.EX2 R54, R54 ;  /* 0x0000003600367308 */ /* 0x000e220000000800 */
[----:B-1----:R-:W-:-:S07]  /*4720*/  FADD.FTZ R14, R50, R21 ;  /* 0x00000015320e7221 */ /* 0x002fce0000010000 */
[----:B------:R-:W1:Y:S01]  /*4730*/  MUFU.EX2 R55, R55 ;  /* 0x0000003700377308 */ /* 0x000e620000000800 */
[C---:B--2---:R-:W-:Y:S01]  /*4740*/  FADD.FTZ R21, R51.reuse, R14 ;  /* 0x0000000e33157221 */ /* 0x044fe20000010000 */
[----:B------:R-:W-:Y:S01]  /*4750*/  F2FP.F16.F32.PACK_AB R205, R51, R50 ;  /* 0x0000003233cd723e */ /* 0x000fe200000000ff */
[--C-:B------:R-:W-:Y:S02]  /*4760*/  IMAD.MOV.U32 R51, RZ, RZ, R151.reuse ;  /* 0x000000ffff337224 */ /* 0x100fe400078e0097 */
[----:B------:R-:W-:-:S03]  /*4770*/  IMAD.MOV.U32 R50, RZ, RZ, R151 ;  /* 0x000000ffff327224 */ /* 0x000fc600078e0097 */
[----:B------:R-:W2:Y:S01]  /*4780*/  MUFU.EX2 R42, R42 ;  /* 0x0000002a002a7308 */ /* 0x000ea20000000800 */
[----:B0-----:R-:W-:-:S07]  /*4790*/  FADD.FTZ R14, R54, R21 ;  /* 0x00000015360e7221 */ /* 0x001fce0000010000 */
[----:B------:R-:W0:Y:S01]  /*47a0*/  MUFU.EX2 R43, R43 ;  /* 0x0000002b002b7308 */ /* 0x000e220000000800 */
[C---:B-1----:R-:W-:Y:S01]  /*47b0*/  FADD.FTZ R21, R55.reuse, R14 ;  /* 0x0000000e37157221 */ /* 0x042fe20000010000 */
[----:B------:R-:W-:Y:S01]  /*47c0*/  FADD.FTZ R14, R32, R29 ;  /* 0x0000001d200e7221 */ /* 0x000fe20000010000 */
[----:B------:R-:W-:Y:S01]  /*47d0*/  F2FP.F16.F32.PACK_AB R207, R55, R54 ;  /* 0x0000003637cf723e */ /* 0x000fe200000000ff */
[--C-:B------:R-:W-:Y:S02]  /*47e0*/  IMAD.MOV.U32 R55, RZ, RZ, R151.reuse ;  /* 0x000000ffff377224 */ /* 0x100fe400078e0097 */
[----:B------:R-:W-:Y:S01]  /*47f0*/  FADD.FTZ R29, R33, R14 ;  /* 0x0000000e211d7221 */ /* 0x000fe20000010000 */
[----:B------:R-:W-:Y:S01]  /*4800*/  IMAD.MOV.U32 R54, RZ, RZ, R151 ;  /* 0x000000ffff367224 */ /* 0x000fe200078e0097 */
[----:B------:R-:W1:Y:S01]  /*4810*/  MUFU.EX2 R46, R46 ;  /* 0x0000002e002e7308 */ /* 0x000e620000000800 */
[----:B--2---:R-:W-:Y:S01]  /*4820*/  FADD.FTZ R0, R42, R21 ;  /* 0x000000152a007221 */ /* 0x004fe20000010000 */
[----:B------:R-:W-:Y:S01]  /*4830*/  FADD.FTZ R14, R36, R29 ;  /* 0x0000001d240e7221 */ /* 0x000fe20000010000 */
[----:B------:R-:W-:-:S02]  /*4840*/  IMAD.MOV.U32 R36, RZ, RZ, R151 ;  /* 0x000000ffff247224 */ /* 0x000fc400078e0097 */
[--C-:B------:R-:W-:Y:S02]  /*4850*/  IMAD.MOV.U32 R33, RZ, RZ, R151.reuse ;  /* 0x000000ffff217224 */ /* 0x100fe400078e0097 */
[----:B------:R-:W-:Y:S01]  /*4860*/  FADD.FTZ R29, R37, R14 ;  /* 0x0000000e251d7221 */ /* 0x000fe20000010000 */
[--C-:B------:R-:W-:Y:S01]  /*4870*/  IMAD.MOV.U32 R37, RZ, RZ, R151.reuse ;  /* 0x000000ffff257224 */ /* 0x100fe200078e0097 */
[----:B------:R-:W2:Y:S01]  /*4880*/  MUFU.EX2 R47, R47 ;  /* 0x0000002f002f7308 */ /* 0x000ea20000000800 */
[C---:B0-----:R-:W-:Y:S01]  /*4890*/  FADD.FTZ R21, R43.reuse, R0 ;  /* 0x000000002b157221 */ /* 0x041fe20000010000 */
[----:B------:R-:W-:Y:S01]  /*48a0*/  F2FP.F16.F32.PACK_AB R201, R43, R42 ;  /* 0x0000002a2bc9723e */ /* 0x000fe200000000ff */
[--C-:B------:R-:W-:Y:S02]  /*48b0*/  IMAD.MOV.U32 R43, RZ, RZ, R151.reuse ;  /* 0x000000ffff2b7224 */ /* 0x100fe400078e0097 */
[--C-:B------:R-:W-:Y:S02]  /*48c0*/  IMAD.MOV.U32 R42, RZ, RZ, R151.reuse ;  /* 0x000000ffff2a7224 */ /* 0x100fe400078e0097 */
[----:B------:R-:W-:Y:S01]  /*48d0*/  IMAD.MOV.U32 R32, RZ, RZ, R151 ;  /* 0x000000ffff207224 */ /* 0x000fe200078e0097 */
[----:B------:R-:W0:Y:S01]  /*48e0*/  MUFU.EX2 R34, R34 ;  /* 0x0000002200227308 */ /* 0x000e220000000800 */
[----:B-1----:R-:W-:-:S07]  /*48f0*/  FADD.FTZ R0, R46, R21 ;  /* 0x000000152e007221 */ /* 0x002fce0000010000 */
[----:B------:R-:W1:Y:S01]  /*4900*/  MUFU.EX2 R35, R35 ;  /* 0x0000002300237308 */ /* 0x000e620000000800 */
[C---:B--2---:R-:W-:Y:S01]  /*4910*/  FADD.FTZ R21, R47.reuse, R0 ;  /* 0x000000002f157221 */ /* 0x044fe20000010000 */
[----:B------:R-:W-:Y:S01]  /*4920*/  F2FP.F16.F32.PACK_AB R203, R47, R46 ;  /* 0x0000002e2fcb723e */ /* 0x000fe200000000ff */
[----:B------:R-:W-:Y:S01]  /*4930*/  IMAD.MOV.U32 R47, RZ, RZ, R151 ;  /* 0x000000ffff2f7224 */ /* 0x000fe200078e0097 */
[----:B------:R-:W-:-:S04]  /*4940*/  MOV R46, R151 ;  /* 0x00000097002e7202 */ /* 0x000fc80000000f00 */
[----:B------:R-:W2:Y:S01]  /*4950*/  MUFU.EX2 R24, R24 ;  /* 0x0000001800187308 */ /* 0x000ea20000000800 */
[----:B0-----:R-:W-:-:S07]  /*4960*/  FADD.FTZ R0, R34, R21 ;  /* 0x0000001522007221 */ /* 0x001fce0000010000 */
[----:B------:R-:W0:Y:S01]  /*4970*/  MUFU.EX2 R38, R38 ;  /* 0x0000002600267308 */ /* 0x000e220000000800 */
[C---:B-1----:R-:W-:Y:S01]  /*4980*/  FADD.FTZ R21, R35.reuse, R0 ;  /* 0x0000000023157221 */ /* 0x042fe20000010000 */
[----:B------:R-:W-:Y:S01]  /*4990*/  F2FP.F16.F32.PACK_AB R197, R35, R34 ;  /* 0x0000002223c5723e */ /* 0x000fe200000000ff */
[--C-:B------:R-:W-:Y:S02]  /*49a0*/  IMAD.MOV.U32 R35, RZ, RZ, R151.reuse ;  /* 0x000000ffff237224 */ /* 0x100fe400078e0097 */
[----:B------:R-:W-:-:S03]  /*49b0*/  IMAD.MOV.U32 R34, RZ, RZ, R151 ;  /* 0x000000ffff227224 */ /* 0x000fc600078e0097 */
[----:B------:R-:W1:Y:S01]  /*49c0*/  MUFU.EX2 R25, R25 ;  /* 0x0000001900197308 */ /* 0x000e620000000800 */
[----:B--2---:R-:W-:-:S07]  /*49d0*/  FADD.FTZ R14, R24, R29 ;  /* 0x0000001d180e7221 */ /* 0x004fce0000010000 */
        /* <DEDUP_REMOVED lines=8> */
[C---:B--2---:R-:W-:Y:S01]  /*4a60*/  FADD.FTZ R21, R39.reuse, R0 ;  /* 0x0000000027157221 */ /* 0x044fe20000010000 */
[----:B------:R-:W-:Y:S01]  /*4a70*/  F2FP.F16.F32.PACK_AB R199, R39, R38 ;  /* 0x0000002627c7723e */ /* 0x000fe200000000ff */
[--C-:B------:R-:W-:Y:S02]  /*4a80*/  IMAD.MOV.U32 R39, RZ, RZ, R151.reuse ;  /* 0x000000ffff277224 */ /* 0x100fe400078e0097 */
[----:B------:R-:W-:-:S03]  /*4a90*/  IMAD.MOV.U32 R38, RZ, RZ, R151 ;  /* 0x000000ffff267224 */ /* 0x000fc600078e0097 */
[----:B------:R-:W2:Y:S01]  /*4aa0*/  MUFU.EX2 R27, R27 ;  /* 0x0000001b001b7308 */ /* 0x000ea20000000800 */
[----:B0-----:R-:W-:Y:S01]  /*4ab0*/  FADD.FTZ R14, R28, R29 ;  /* 0x0000001d1c0e7221 */ /* 0x001fe20000010000 */
[C---:B------:R-:W-:Y:S01]  /*4ac0*/  F2FP.F16.F32.PACK_AB R194, R5.reuse, R28 ;  /* 0x0000001c05c2723e */ /* 0x040fe200000000ff */
[--C-:B------:R-:W-:Y:S02]  /*4ad0*/  IMAD.MOV.U32 R29, RZ, RZ, R151.reuse ;  /* 0x000000ffff1d7224 */ /* 0x100fe400078e0097 */
[----:B------:R-:W-:Y:S01]  /*4ae0*/  FADD.FTZ R14, R5, R14 ;  /* 0x0000000e050e7221 */ /* 0x000fe20000010000 */
[----:B------:R-:W-:Y:S02]  /*4af0*/  IMAD.MOV.U32 R28, RZ, RZ, R151 ;  /* 0x000000ffff1c7224 */ /* 0x000fe400078e0097 */
[----:B------:R-:W0:Y:S01]  /*4b00*/  MUFU.EX2 R30, R30 ;  /* 0x0000001e001e7308 */ /* 0x000e220000000800 */
[----:B-1----:R-:W-:-:S07]  /*4b10*/  FADD.FTZ R0, R26, R21 ;  /* 0x000000151a007221 */ /* 0x002fce0000010000 */
[----:B------:R1:W3:Y:S01]  /*4b20*/  MUFU.EX2 R195, R2 ;  /* 0x0000000200c37308 */ /* 0x0002e20000000800 */
[C---:B--2---:R-:W-:Y:S01]  /*4b30*/  FADD.FTZ R5, R27.reuse, R0 ;  /* 0x000000001b057221 */ /* 0x044fe20000010000 */
[----:B------:R-:W-:Y:S01]  /*4b40*/  F2FP.F16.F32.PACK_AB R193, R27, R26 ;  /* 0x0000001a1bc1723e */ /* 0x000fe200000000ff */
[--C-:B------:R-:W-:Y:S02]  /*4b50*/  IMAD.MOV.U32 R27, RZ, RZ, R151.reuse ;  /* 0x000000ffff1b7224 */ /* 0x100fe400078e0097 */
[----:B------:R-:W-:Y:S02]  /*4b60*/  IMAD.MOV.U32 R26, RZ, RZ, R151 ;  /* 0x000000ffff1a7224 */ /* 0x000fe400078e0097 */
[----:B0-----:R-:W-:Y:S01]  /*4b70*/  FADD.FTZ R0, R30, R5 ;  /* 0x000000051e007221 */ /* 0x001fe20000010000 */
[----:B-1----:R-:W-:-:S03]  /*4b80*/  IMAD.MOV.U32 R2, RZ, RZ, 0x3f800000 ;  /* 0x3f800000ff027424 */ /* 0x002fc600078e00ff */
[C---:B---3--:R-:W-:Y:S01]  /*4b90*/  FADD.FTZ R5, R195.reuse, R0 ;  /* 0x00000000c3057221 */ /* 0x048fe20000010000 */
[----:B------:R-:W-:Y:S01]  /*4ba0*/  F2FP.F16.F32.PACK_AB R195, R195, R30 ;  /* 0x0000001ec3c3723e */ /* 0x000fe200000000ff */
[----:B------:R-:W-:Y:S02]  /*4bb0*/  IMAD.MOV.U32 R0, RZ, RZ, 0x3f800000 ;  /* 0x3f800000ff007424 */ /* 0x000fe400078e00ff */
[----:B------:R-:W-:Y:S01]  /*4bc0*/  IMAD.MOV.U32 R30, RZ, RZ, R151 ;  /* 0x000000ffff1e7224 */ /* 0x000fe200078e0097 */
[----:B------:R-:W-:Y:S06]  /*4bd0*/  @!P2 BRA `(.L_x_15) ;  /* 0x0000003c00a8a947 */ /* 0x000fec0003800000 */
[----:B------:R-:W-:Y:S01]  /*4be0*/  R2UR UR4, R152 ;  /* 0x00000000980472ca */ /* 0x000fe200000e0000 */
[----:B------:R-:W-:Y:S01]  /*4bf0*/  IMAD.MOV.U32 R20, RZ, RZ, R3 ;  /* 0x000000ffff147224 */ /* 0x000fe200078e0003 */
[----:B------:R-:W-:Y:S01]  /*4c00*/  CS2R R150, SRZ ;  /* 0x0000000000967805 */ /* 0x000fe2000001ff00 */
[----:B------:R-:W-:Y:S01]  /*4c10*/  IMAD.MOV.U32 R21, RZ, RZ, R4 ;  /* 0x000000ffff157224 */ /* 0x000fe200078e0004 */
[----:B------:R-:W-:Y:S01]  /*4c20*/  CS2R R146, SRZ ;  /* 0x0000000000927805 */ /* 0x000fe2000001ff00 */
[----:B------:R-:W-:Y:S01]  /*4c30*/  IMAD.MOV.U32 R0, RZ, RZ, 0x3f800000 ;  /* 0x3f800000ff007424 */ /* 0x000fe200078e00ff */
[----:B------:R-:W-:Y:S02]  /*4c40*/  CS2R R142, SRZ ;  /* 0x00000000008e7805 */ /* 0x000fe4000001ff00 */
[----:B------:R-:W-:Y:S02]  /*4c50*/  CS2R R138, SRZ ;  /* 0x00000000008a7805 */ /* 0x000fe4000001ff00 */
[----:B------:R-:W-:-:S02]  /*4c60*/  CS2R R134, SRZ ;  /* 0x0000000000867805 */ /* 0x000fc4000001ff00 */
[----:B------:R-:W-:Y:S02]  /*4c70*/  CS2R R130, SRZ ;  /* 0x0000000000827805 */ /* 0x000fe4000001ff00 */
[----:B------:R-:W-:Y:S02]  /*4c80*/  CS2R R126, SRZ ;  /* 0x00000000007e7805 */ /* 0x000fe4000001ff00 */
[----:B------:R-:W-:Y:S02]  /*4c90*/  CS2R R122, SRZ ;  /* 0x00000000007a7805 */ /* 0x000fe4000001ff00 */
[----:B------:R-:W-:Y:S01]  /*4ca0*/  CS2R R118, SRZ ;  /* 0x0000000000767805 */ /* 0x000fe2000001ff00 */
[----:B------:R-:W-:Y:S01]  /*4cb0*/  UIADD3 UR4, UR4, -0x2, URZ ;  /* 0xfffffffe04047890 */ /* 0x000fe2000fffe03f */
[----:B------:R-:W-:Y:S02]  /*4cc0*/  CS2R R114, SRZ ;  /* 0x0000000000727805 */ /* 0x000fe4000001ff00 */
[----:B------:R-:W-:-:S02]  /*4cd0*/  CS2R R110, SRZ ;  /* 0x00000000006e7805 */ /* 0x000fc4000001ff00 */
[----:B------:R-:W-:Y:S02]  /*4ce0*/  CS2R R106, SRZ ;  /* 0x00000000006a7805 */ /* 0x000fe4000001ff00 */
[----:B------:R-:W-:Y:S02]  /*4cf0*/  CS2R R102, SRZ ;  /* 0x0000000000667805 */ /* 0x000fe4000001ff00 */
[----:B------:R-:W-:Y:S01]  /*4d00*/  CS2R R98, SRZ ;  /* 0x0000000000627805 */ /* 0x000fe2000001ff00 */
[----:B------:R-:W-:Y:S01]  /*4d10*/  IMAD.U32 R222, RZ, RZ, UR4 ;  /* 0x00000004ffde7e24 */ /* 0x000fe2000f8e00ff */
[----:B------:R-:W-:Y:S02]  /*4d20*/  R2UR UR4, R16 ;  /* 0x00000000100472ca */ /* 0x000fe400000e0000 */
[----:B------:R-:W-:Y:S02]  /*4d30*/  CS2R R94, SRZ ;  /* 0x00000000005e7805 */ /* 0x000fe4000001ff00 */
[----:B------:R-:W-:-:S02]  /*4d40*/  CS2R R90, SRZ ;  /* 0x00000000005a7805 */ /* 0x000fc4000001ff00 */
[----:B------:R-:W-:Y:S02]  /*4d50*/  CS2R R86, SRZ ;  /* 0x0000000000567805 */ /* 0x000fe4000001ff00 */
[----:B------:R-:W-:Y:S02]  /*4d60*/  CS2R R82, SRZ ;  /* 0x0000000000527805 */ /* 0x000fe4000001ff00 */
[----:B------:R-:W-:Y:S02]  /*4d70*/  CS2R R78, SRZ ;  /* 0x00000000004e7805 */ /* 0x000fe4000001ff00 */
[----:B------:R-:W-:Y:S02]  /*4d80*/  CS2R R74, SRZ ;  /* 0x00000000004a7805 */ /* 0x000fe4000001ff00 */
[----:B------:R-:W-:Y:S02]  /*4d90*/  CS2R R70, SRZ ;  /* 0x0000000000467805 */ /* 0x000fe4000001ff00 */
[----:B------:R-:W-:-:S02]  /*4da0*/  CS2R R66, SRZ ;  /* 0x0000000000427805 */ /* 0x000fc4000001ff00 */
[----:B------:R-:W-:Y:S02]  /*4db0*/  CS2R R62, SRZ ;  /* 0x00000000003e7805 */ /* 0x000fe4000001ff00 */
[----:B------:R-:W-:Y:S02]  /*4dc0*/  CS2R R58, SRZ ;  /* 0x00000000003a7805 */ /* 0x000fe4000001ff00 */
[----:B------:R-:W-:Y:S02]  /*4dd0*/  CS2R R54, SRZ ;  /* 0x0000000000367805 */ /* 0x000fe4000001ff00 */
[----:B------:R-:W-:Y:S02]  /*4de0*/  CS2R R50, SRZ ;  /* 0x0000000000327805 */ /* 0x000fe4000001ff00 */
[----:B------:R-:W-:Y:S02]  /*4df0*/  MOV R230, UR4 ;  /* 0x0000000400e67c02 */ /* 0x000fe40008000f00 */
        /* <DEDUP_REMOVED lines=37> */
[----:B------:R-:W-:Y:S01]  /*5050*/  CS2R R24, SRZ ;  /* 0x0000000000187805 */ /* 0x000fe2000001ff00 */
[----:B------:R-:W-:-:S06]  /*5060*/  UMOV UR61, UR60 ;  /* 0x0000003c003d7c82 */ /* 0x000fcc0008000000 */
.L_x_24:
[----:B------:R-:W-:Y:S01]  /*5070*/  R2UR UR6, R230 ;  /* 0x00000000e60672ca */ /* 0x000fe200000e0000 */
[----:B------:R-:W-:-:S04]  /*5080*/  UIADD3 UR4, UR61, 0x1, URZ ;  /* 0x000000013d047890 */ /* 0x000fc8000fffe03f */
[----:B------:R-:W-:-:S04]  /*5090*/  UISETP.NE.AND UP0, UPT, UR4, 0x2, UPT ;  /* 0x000000020400788c */ /* 0x000fc8000bf05270 */
[----:B------:R-:W-:Y:S02]  /*50a0*/  USEL UR5, URZ, 0x1, UP0 ;  /* 0x000000013f057887 */ /* 0x000fe40008000000 */
[----:B------:R-:W-:Y:S02]  /*50b0*/  USEL UR60, UR4, URZ, UP0 ;  /* 0x0000003f043c7287 */ /* 0x000fe40008000000 */
[----:B------:R-:W-:-:S06]  /*50c0*/  ULOP3.LUT UR4, UR6, UR5, URZ, 0x3c, !UPT ;  /* 0x0000000506047292 */ /* 0x000fcc000f8e3c3f */
[----:B------:R-:W-:Y:S01]  /*50d0*/  IMAD.U32 R16, RZ, RZ, UR4 ;  /* 0x00000004ff107e24 */ /* 0x000fe2000f8e00ff */
[----:B------:R-:W-:Y:S06]  /*50e0*/  @!P0 BRA `(.L_x_16) ;  /* 0x0000000000048947 */ /* 0x000fec0003800000 */
[----:B------:R-:W-:Y:S01]  /*50f0*/  BPT.TRAP 0x1 ;  /* 0x000000040000795c */ /* 0x000fe20000300000 */
.L_x_16:
[----:B------:R-:W0:Y:S01]  /*5100*/  S2UR UR5, SR_CgaCtaId ;  /* 0x00000000000579c3 */ /* 0x000e220000008800 */
[----:B------:R-:W-:Y:S01]  /*5110*/  R2UR UR7, R16 ;  /* 0x00000000100772ca */ /* 0x000fe200000e0000 */
[----:B------:R-:W-:-:S12]  /*5120*/  UMOV UR4, 0x400 ;  /* 0x0000040000047882 */ /* 0x000fd80000000000 */
[----:B------:R-:W-:-:S05]  /*5130*/  IMAD.U32 R3, RZ, RZ, UR7 ;  /* 0x00000007ff037e24 */ /* 0x000fca000f8e00ff */
[----:B------:R-:W-:Y:S01]  /*5140*/  SHF.L.U32 R3, R3, 0x1f, RZ ;  /* 0x0000001f03037819 */ /* 0x000fe200000006ff */
[----:B0-----:R-:W-:-:S06]  /*5150*/  ULEA UR6, UR5, UR4, 0x18 ;  /* 0x0000000405067291 */ /* 0x001fcc000f8ec03f */
[----:B------:R-:W-:Y:S01]  /*5160*/  IMAD.U32 R231, RZ, RZ, UR6 ;  /* 0x00000006ffe77e24 */ /* 0x000fe2000f8e00ff */
[----:B------:R-:W-:-:S06]  /*5170*/  ULEA UR6, UR60, UR6, 0x3 ;  /* 0x000000063c067291 */ /* 0x000fcc000f8e183f */
[----:B------:R-:W-:-:S03]  /*5180*/  IMAD.U32 R223, RZ, RZ, UR6 ;  /* 0x00000006ffdf7e24 */ /* 0x000fc6000f8e00ff */
[----:B------:R0:W1:Y:S01]  /*5190*/  SYNCS.PHASECHK.TRANS64.TRYWAIT P2, [UR6+0x38830], R3 ;  /* 0x03883003ff0075a7 */ /* 0x0000620008040146 */
[----:B------:R-:W-:Y:S05]  /*51a0*/  @!P0 BRA `(.L_x_17) ;  /* 0x0000000000048947 */ /* 0x000fea0003800000 */
[----:B------:R-:W-:Y:S01]  /*51b0*/  BPT.TRAP 0x1 ;  /* 0x000000040000795c */ /* 0x000fe20000300000 */
.L_x_17:
[----:B-1----:R-:W-:Y:S05]  /*51c0*/  @P2 BRA `(.L_x_18) ;  /* 0x00000000000c2947 */ /* 0x002fea0003800000 */
[----:B------:R-:W-:-:S13]  /*51d0*/  R2UR UR4, R223 ;  /* 0x00000000df0472ca */ /* 0x000fda00000e0000 */
[----:B------:R-:W1:Y:S02]  /*51e0*/  SYNCS.PHASECHK.TRANS64.TRYWAIT P2, [UR4+0x38830], R3 ;  /* 0x03883003ff0075a7 */ /* 0x000e640008040144 */
[----:B-1----:R-:W-:Y:S05]  /*51f0*/  @!P2 BRA `(.L_x_19) ;  /* 0x000000b800e4a947 */ /* 0x002fea0003800000 */
.L_x_18:
[----:B------:R-:W-:Y:S01]  /*5200*/  R2UR UR4, R15 ;  /* 0x000000000f0472ca */ /* 0x000fe200000e0000 */
[----:B------:R-:W-:Y:S01]  /*5210*/  WARPGROUP.ARRIVE ;  /* 0x00000000000079c5 */ /* 0x000fe20000000000 */
[----:B------:R-:W-:Y:S01]  /*5220*/  R2UR UR18, R12 ;  /* 0x000000000c1272ca */ /* 0x000fe200000e0000 */
[----:B------:R-:W-:Y:S01]  /*5230*/  UMOV UR59, 0x40000040 ;  /* 0x40000040003b7882 */ /* 0x000fe20000000000 */
        /* <DEDUP_REMOVED lines=9> */
[----:B------:R-:W-:Y:S01]  /*52d0*/  UIMAD UR4, UR60, 0xa00, UR4 ;  /* 0x00000a003c0478a4 */ /* 0x000fe2000f8e0204 */
[-C--:B------:R-:W-:Y:S01]  /*52e0*/  FMUL.FTZ R24, R24, R2.reuse ;  /* 0x0000000218187220 */ /* 0x080fe20000410000 */
[----:B------:R-:W-:Y:S01]  /*52f0*/  UMOV UR56, UR18 ;  /* 0x0000001200387c82 */ /* 0x000fe20008000000 */
[----:B------:R-:W-:Y:S01]  /*5300*/  UMOV UR39, 0x40000040 ;  /* 0x4000004000277882 */ /* 0x000fe20000000000 */
[----:B------:R-:W-:Y:S01]  /*5310*/  UMOV UR57, UR19 ;  /* 0x0000001300397c82 */ /* 0x000fe20008000000 */
[----:B------:R-:W-:Y:S01]  /*5320*/  UIADD3 UR5, UR4, 0x80, URZ ;  /* 0x0000008004057890 */ /* 0x000fe2000fffe03f */
[-C--:B------:R-:W-:Y:S01]  /*5330*/  FMUL.FTZ R25, R25, R2.reuse ;  /* 0x0000000219197220 */ /* 0x080fe20000410000 */
[----:B------:R-:W-:Y:S01]  /*5340*/  UMOV UR58, UR4 ;  /* 0x00000004003a7c82 */ /* 0x000fe20008000000 */
[----:B------:R-:W-:Y:S01]  /*5350*/  UIADD3 UR6, UR4, 0x100, URZ ;  /* 0x0000010004067890 */ /* 0x000fe2000fffe03f */
[----:B------:R-:W-:Y:S01]  /*5360*/  HGMMA.64x16x16.F32 R184, gdesc[UR56], RZ, !UPT, gsb0 ;  /* 0x0020000038b879f0 */ /* 0x000fe2000c0008ff */
[----:B------:R-:W-:Y:S01]  /*5370*/  UMOV UR56, UR18 ;  /* 0x0000001200387c82 */ /* 0x000fe20008000000 */
[----:B------:R-:W-:Y:S01]  /*5380*/  UMOV UR57, UR19 ;  /* 0x0000001300397c82 */ /* 0x000fe20008000000 */
[----:B------:R-:W-:Y:S01]  /*5390*/  UMOV UR58, UR5 ;  /* 0x00000005003a7c82 */ /* 0x000fe20008000000 */
[----:B------:R-:W-:Y:S01]  /*53a0*/  UMOV UR59, 0x40000040 ;  /* 0x40000040003b7882 */ /* 0x000fe20000000000 */
[----:B------:R-:W-:Y:S01]  /*53b0*/  UIADD3 UR5, UR4, 0x180, URZ ;  /* 0x0000018004057890 */ /* 0x000fe2000fffe03f */
[-C--:B------:R-:W-:Y:S01]  /*53c0*/  FMUL.FTZ R28, R28, R2.reuse ;  /* 0x000000021c1c7220 */ /* 0x080fe20000410000 */
        /* <DEDUP_REMOVED lines=12> */
[----:B------:R-:W-:Y:S01]  /*5490*/  UMOV UR43, 0x40000040 ;  /* 0x40000040002b7882 */ /* 0x000fe20000000000 */
        /* <DEDUP_REMOVED lines=31> */
[----:B------:R-:W-:Y:S01]  /*5690*/  FMUL.FTZ R89, R89, R2 ;  /* 0x0000000259597220 */ /* 0x000fe20000410000 */
[----:B------:R-:W-:-:S02]  /*56a0*/  WARPGROUP.DEPBAR.LE gsb0, 0x0 ;  /* 0x00008000000079c5 */ /* 0x000fc40000010000 */
[----:B------:R-:W-:Y:S01]  /*56b0*/  WARPGROUP.ARRIVE ;  /* 0x00000000000079c5 */ /* 0x000fe20000000000 */
[-C--:B------:R-:W-:Y:S01]  /*56c0*/  FMUL.FTZ R92, R92, R2.reuse ;  /* 0x000000025c5c7220 */ /* 0x080fe20000410000 */
[-C--:B------:R-:W-:Y:S01]  /*56d0*/  FMUL.FTZ R93, R93, R2.reuse ;  /* 0x000000025d5d7220 */ /* 0x080fe20000410000 */
[-C--:B------:R-:W-:Y:S01]  /*56e0*/  FMUL.FTZ R96, R96, R2.reuse ;  /* 0x0000000260607220 */ /* 0x080fe20000410000 */
[-C--:B------:R-:W-:Y:S01]  /*56f0*/  FMUL.FTZ R97, R97, R2.reuse ;  /* 0x0000000261617220 */ /* 0x080fe20000410000 */
[-C--:B------:R-:W-:Y:S01]  /*5700*/  FMUL.FTZ R100, R100, R2.reuse ;  /* 0x0000000264647220 */ /* 0x080fe20000410000 */
[----:B------:R-:W-:Y:S01]  /*5710*/  HGMMA.64x16x16.F32 R176, gdesc[UR56], RZ, !UPT, gsb0 ;  /* 0x0020000038b079f0 */ /* 0x000fe2000c0008ff */
[----:B------:R-:W-:Y:S01]  /*5720*/  UMOV UR56, UR18 ;  /* 0x0000001200387c82 */ /* 0x000fe20008000000 */
[----:B------:R-:W-:Y:S01]  /*5730*/  UMOV UR57, UR19 ;  /* 0x0000001300397c82 */ /* 0x000fe20008000000 */
[----:B------:R-:W-:Y:S01]  /*5740*/  UMOV UR58, UR6 ;  /* 0x00000006003a7c82 */ /* 0x000fe20008000000 */
        /* <DEDUP_REMOVED lines=100> */
[----:B------:R-:W-:-:S06]  /*5d90*/  WARPGROUP.ARRIVE ;  /* 0x00000000000079c5 */ /* 0x000fcc0000000000 */
[----:B------:R-:W-:Y:S01]  /*5da0*/  HGMMA.64x16x16.F32 R160, gdesc[UR56], RZ, !UPT, gsb0 ;  /* 0x0020000038a079f0 */ /* 0x000fe2000c0008ff */
        /* <DEDUP_REMOVED lines=21> */
[----:B------:R-:W-:Y:S01]  /*5f00*/  UIADD3 UR5, UR4, 0x182, URZ ;  /* 0x0000018204057890 */ /* 0x000fe2000fffe03f */
        /* <DEDUP_REMOVED lines=65> */
[----:B------:R-:W-:Y:S01]  /*6320*/  UMOV UR11, 0x40000040 ;  /* 0x40000040000b7882 */ /* 0x000fe20000000000 */
[----:B------:R-:W-:Y:S01]  /*6330*/  UIADD3 UR6, UR4, 0x106, URZ ;  /* 0x0000010604067890 */ /* 0x000fe2000fffe03f */
        /* <DEDUP_REMOVED lines=32> */
[----:B------:R-:W-:Y:S02]  /*6540*/  UIADD3 UR10, UR4, 0x986, URZ ;  /* 0x00000986040a7890 */ /* 0x000fe4000fffe03f */
        /* <DEDUP_REMOVED lines=27> */
[----:B------:R-:W-:Y:S02]  /*6700*/  R2UR UR14, R6 ;  /* 0x00000000060e72ca */ /* 0x000fe400000e0000 */
[----:B------:R-:W-:-:S11]  /*6710*/  R2UR UR15, R7 ;  /* 0x00000000070f72ca */ /* 0x000fd600000e0000 */
[----:B------:R-:W-:Y:S02]  /*6720*/  UMOV UR56, UR14 ;  /* 0x0000000e00387c82 */ /* 0x000fe40008000000 */
[----:B------:R-:W-:Y:S01]  /*6730*/  UMOV UR57, UR15 ;  /* 0x0000000f00397c82 */ /* 0x000fe20008000000 */
        /* <DEDUP_REMOVED lines=266> */
[----:B------:R-:W-:-:S03]  /*77e0*/  UIADD3 UR6, UR4, 0x886, URZ ;  /* 0x0000088604067890 */ /* 0x000fc6000fffe03f */
[----:B------:R-:W-:Y:S01]  /*77f0*/  UMOV UR4, UR14 ;  /* 0x0000000e00047c82 */ /* 0x000fe20008000000 */
[----:B------:R-:W-:Y:S02]  /*7800*/  WARPGROUP.DEPBAR.LE gsb0, 0x0 ;  /* 0x00008000000079c5 */ /* 0x000fe40000010000 */
[----:B------:R-:W-:-:S06]  /*7810*/  WARPGROUP.ARRIVE ;  /* 0x00000000000079c5 */ /* 0x000fcc0000000000 */
[----:B------:R-:W-:Y:S03]  /*7820*/  HGMMA.64x16x16.F32 R152, gdesc[UR52], R152, gsb0 ;  /* 0x00200000349879f0 */ /* 0x000fe60008000898 */
        /* <DEDUP_REMOVED lines=16> */
[----:B------:R-:W-:Y:S01]  /*7930*/  UMOV UR7, 0x40000040 ;  /* 0x4000004000077882 */ /* 0x000fe20000000000 */
        /* <DEDUP_REMOVED lines=10> */
[----:B------:R-:W-:Y:S02]  /*79e0*/  WARPGROUP.DEPBAR.LE gsb0, 0x0 ;  /* 0x00008000000079c5 */ /* 0x000fe40000010000 */
[----:B------:R-:W-:-:S06]  /*79f0*/  WARPGROUP.ARRIVE ;  /* 0x00000000000079c5 */ /* 0x000fcc0000000000 */
[----:B------:R-:W-:Y:S03]  /*7a00*/  HGMMA.64x16x16.F32 R152, gdesc[UR4], R152, gsb0 ;  /* 0x00200000049879f0 */ /* 0x000fe60008000898 */
[----:B------:R-:W-:Y:S02]  /*7a10*/  WARPGROUP.DEPBAR.LE gsb0, 0x0 ;  /* 0x00008000000079c5 */ /* 0x000fe40000010000 */
[----:B------:R-:W-:Y:S05]  /*7a20*/  @!P0 BRA `(.L_x_20) ;  /* 0x0000000000048947 */ /* 0x000fea0003800000 */
[----:B------:R-:W-:Y:S01]  /*7a30*/  BPT.TRAP 0x1 ;  /* 0x000000040000795c */ /* 0x000fe20000300000 */
.L_x_20:
[----:B------:R-:W-:Y:S02]  /*7a40*/  R2UR UR4, R231 ;  /* 0x00000000e70472ca */ /* 0x000fe400000e0000 */
[----:B------:R-:W-:-:S11]  /*7a50*/  R2UR UR5, R230 ;  /* 0x00000000e60572ca */ /* 0x000fd600000e0000 */
[----:B------:R-:W-:Y:S02]  /*7a60*/  ULEA UR4, UR61, UR4, 0x3 ;  /* 0x000000043d047291 */ /* 0x000fe4000f8e183f */
[----:B------:R-:W-:-:S05]  /*7a70*/  IMAD.U32 R0, RZ, RZ, UR5 ;  /* 0x00000005ff007e24 */ /* 0x000fca000f8e00ff */
[----:B------:R-:W-:-:S04]  /*7a80*/  SHF.L.U32 R0, R0, 0x1f, RZ ;  /* 0x0000001f00007819 */ /* 0x000fc800000006ff */
[----:B------:R2:W3:Y:S01]  /*7a90*/  SYNCS.PHASECHK.TRANS64.TRYWAIT P2, [UR4+0x38850], R0 ;  /* 0x03885000ff0075a7 */ /* 0x0004e20008040144 */
[----:B------:R-:W-:Y:S05]  /*7aa0*/  @!P0 BRA `(.L_x_21) ;  /* 0x0000000000048947 */ /* 0x000fea0003800000 */
[----:B------:R-:W-:Y:S01]  /*7ab0*/  BPT.TRAP 0x1 ;  /* 0x000000040000795c */ /* 0x000fe20000300000 */
.L_x_21:
[----:B---3--:R-:W-:Y:S05]  /*7ac0*/  @P2 BRA `(.L_x_22) ;  /* 0x0000000000082947 */ /* 0x008fea0003800000 */
[----:B------:R-:W3:Y:S02]  /*7ad0*/  SYNCS.PHASECHK.TRANS64.TRYWAIT P2, [UR4+0x38850], R0 ;  /* 0x03885000ff0075a7 */ /* 0x000ee40008040144 */
[----:B---3--:R-:W-:Y:S05]  /*7ae0*/  @!P2 BRA `(.L_x_23) ;  /* 0x0000009000c4a947 */ /* 0x008fea0003800000 */
.L_x_22:
[----:B------:R-:W-:Y:S01]  /*7af0*/  R2UR UR5, R231 ;  /* 0x00000000e70572ca */ /* 0x000fe200000e0000 */
[----:B------:R-:W-:Y:S01]  /*7b00*/  WARPGROUP.ARRIVE ;  /* 0x00000000000079c5 */ /* 0x000fe20000000000 */
[----:B------:R-:W-:Y:S01]  /*7b10*/  UMOV UR7, 0x40000040 ;  /* 0x4000004000077882 */ /* 0x000fe20000000000 */
[----:B0-2---:R-:W-:Y:S01]  /*7b20*/  FMNMX.FTZ R0, R184, R21, !PT ;  /* 0x00000015b8007209 */ /* 0x005fe20007810000 */
[----:B------:R-:W-:Y:S01]  /*7b30*/  ULDC UR10, c[0x0][0x988] ;  /* 0x00026200000a7ab9 */ /* 0x000fe20000000800 */
[----:B------:R-:W-:Y:S02]  /*7b40*/  R2UR UR11, R223 ;  /* 0x00000000df0b72ca */ /* 0x000fe400000e0000 */
[----:B-1----:R-:W-:-:S04]  /*7b50*/  FMNMX.FTZ R3, R185, R0, !PT ;  /* 0x00000000b9037209 */ /* 0x002fc80007810000 */
[----:B------:R-:W-:Y:S02]  /*7b60*/  FMNMX.FTZ R0, R188, R3, !PT ;  /* 0x00000003bc007209 */ /* 0x000fe40007810000 */
[----:B------:R-:W-:Y:S02]  /*7b70*/  UIADD3 UR5, UR5, 0x400, URZ ;  /* 0x0000040005057890 */ /* 0x000fe4000fffe03f */
[----:B------:R-:W-:Y:S02]  /*7b80*/  FMNMX.FTZ R3, R189, R0, !PT ;  /* 0x00000000bd037209 */ /* 0x000fe40007810000 */
[----:B------:R-:W-:Y:S02]  /*7b90*/  USHF.R.U32.HI UR5, URZ, 0x4, UR5 ;  /* 0x000000043f057899 */ /* 0x000fe40008011605 */
[----:B------:R-:W-:Y:S02]  /*7ba0*/  FMNMX.FTZ R0, R176, R3, !PT ;  /* 0x00000003b0007209 */ /* 0x000fe40007810000 */
[----:B------:R-:W-:-:S02]  /*7bb0*/  ULOP3.LUT UR5, UR5, 0x3fff, URZ, 0xc0, !UPT ;  /* 0x00003fff05057892 */ /* 0x000fc4000f8ec03f */
[----:B------:R-:W-:Y:S02]  /*7bc0*/  FMNMX.FTZ R3, R177, R0, !PT ;  /* 0x00000000b1037209 */ /* 0x000fe40007810000 */
[----:B------:R-:W-:Y:S02]  /*7bd0*/  ULOP3.LUT UR5, UR5, 0x2800000, URZ, 0xfc, !UPT ;  /* 0x0280000005057892 */ /* 0x000fe4000f8efc3f */
[----:B------:R-:W-:Y:S02]  /*7be0*/  FMNMX.FTZ R0, R180, R3, !PT ;  /* 0x00000003b4007209 */ /* 0x000fe40007810000 */
[----:B------:R-:W-:Y:S02]  /*7bf0*/  UIMAD UR5, UR61, 0xa00, UR5 ;  /* 0x00000a003d0578a4 */ /* 0x000fe4000f8e0205 */
[----:B------:R-:W-:Y:S01]  /*7c00*/  FMNMX.FTZ R3, R181, R0, !PT ;  /* 0x00000000b5037209 */ /* 0x000fe20007810000 */
[----:B------:R-:W-:-:S03]  /*7c10*/  UMOV UR61, UR60 ;  /* 0x0000003c003d7c82 */ /* 0x000fc60008000000 */
[----:B------:R-:W-:Y:S01]  /*7c20*/  FMNMX.FTZ R0, R168, R3, !PT ;  /* 0x00000003a8007209 */ /* 0x000fe20007810000 */
[----:B------:R-:W-:Y:S02]  /*7c30*/  UMOV UR6, UR5 ;  /* 0x0000000500067c82 */ /* 0x000fe40008000000 */
[----:B------:R-:W-:Y:S01]  /*7c40*/  HGMMA.64x256x16.F32 R24, R208, gdesc[UR4].tnspB, R24, gsb0 ;  /* 0x43e00004d0187df0 */ /* 0x000fe20008000818 */
[----:B------:R-:W-:Y:S01]  /*7c50*/  UIADD3 UR6, UR5, 0x80, URZ ;  /* 0x0000008005067890 */ /* 0x000fe2000fffe03f */
[----:B------:R-:W-:Y:S01]  /*7c60*/  FMNMX.FTZ R3, R169, R0, !PT ;  /* 0x00000000a9037209 */ /* 0x000fe20007810000 */
[----:B------:R-:W-:-:S03]  /*7c70*/  UMOV UR7, 0x40000040 ;  /* 0x4000004000077882 */ /* 0x000fc60000000000 */
[----:B------:R-:W-:-:S04]  /*7c80*/  FMNMX.FTZ R0, R172, R3, !PT ;  /* 0x00000003ac007209 */ /* 0x000fc80007810000 */
        /* <DEDUP_REMOVED lines=8> */
[----:B------:R-:W-:Y:S02]  /*7d10*/  FMNMX.FTZ R2, R157, R0, !PT ;  /* 0x000000009d027209 */ /* 0x000fe40007810000 */
[----:B------:R-:W-:-:S03]  /*7d20*/  FMNMX.FTZ R0, R186, R20, !PT ;  /* 0x00000014ba007209 */ /* 0x000fc60007810000 */
[----:B------:R-:W0:Y:S01]  /*7d30*/  SHFL.BFLY PT, R3, R2, 0x2, 0x1f ;  /* 0x0c401f0002037f89 */ /* 0x000e2200000e0000 */
[----:B------:R-:W-:Y:S02]  /*7d40*/  WARPGROUP.DEPBAR.LE gsb0, 0x0 ;  /* 0x00008000000079c5 */ /* 0x000fe40000010000 */
[----:B------:R-:W-:-:S06]  /*7d50*/  WARPGROUP.ARRIVE ;  /* 0x00000000000079c5 */ /* 0x000fcc0000000000 */
[----:B------:R-:W-:Y:S01]  /*7d60*/  HGMMA.64x256x16.F32 R24, R204, gdesc[UR4].tnspB, R24, gsb0 ;  /* 0x43e00004cc187df0 */ /* 0x000fe20008000818 */
[----:B------:R-:W-:Y:S01]  /*7d70*/  UIADD3 UR6, UR5, 0x100, URZ ;  /* 0x0000010005067890 */ /* 0x000fe2000fffe03f */
[----:B------:R-:W-:Y:S01]  /*7d80*/  UMOV UR7, 0x40000040 ;  /* 0x4000004000077882 */ /* 0x000fe20000000000 */
[----:B------:R-:W-:Y:S02]  /*7d90*/  WARPGROUP.DEPBAR.LE gsb0, 0x0 ;  /* 0x00008000000079c5 */ /* 0x000fe40000010000 */
[----:B------:R-:W-:-:S15]  /*7da0*/  WARPGROUP.ARRIVE ;  /* 0x00000000000079c5 */ /* 0x000fde0000000000 */
[----:B------:R-:W-:-:S08]  /*7db0*/  NOP ;  /* 0x0000000000007918 */ /* 0x000fd00000000000 */
[----:B------:R-:W-:Y:S01]  /*7dc0*/  HGMMA.64x256x16.F32 R24, R200, gdesc[UR4].tnspB, R24, gsb0 ;  /* 0x43e00004c8187df0 */ /* 0x000fe20008000818 */
[----:B------:R-:W-:Y:S01]  /*7dd0*/  UIADD3 UR6, UR5, 0x180, URZ ;  /* 0x0000018005067890 */ /* 0x000fe2000fffe03f */
[----:B------:R-:W-:Y:S01]  /*7de0*/  UMOV UR7, 0x40000040 ;  /* 0x4000004000077882 */ /* 0x000fe20000000000 */
[----:B------:R-:W-:Y:S02]  /*7df0*/  WARPGROUP.DEPBAR.LE gsb0, 0x0 ;  /* 0x00008000000079c5 */ /* 0x000fe40000010000 */
[----:B------:R-:W-:Y:S01]  /*7e00*/  WARPGROUP.ARRIVE ;  /* 0x00000000000079c5 */ /* 0x000fe20000000000 */
[----:B0-----:R-:W-:-:S15]  /*7e10*/  FMNMX.FTZ R200, R2, R3, !PT ;  /* 0x0000000302c87209 */ /* 0x001fde0007810000 */
[----:B------:R-:W-:-:S07]  /*7e20*/  NOP ;  /* 0x0000000000007918 */ /* 0x000fce0000000000 */
[----:B------:R-:W-:Y:S01]  /*7e30*/  HGMMA.64x256x16.F32 R24, R196, gdesc[UR4].tnspB, R24, gsb0 ;  /* 0x43e00004c4187df0 */ /* 0x000fe20008000818 */
[----:B------:R-:W0:Y:S01]  /*7e40*/  SHFL.BFLY PT, R3, R200, 0x1, 0x1f ;  /* 0x0c201f00c8037f89 */ /* 0x000e2200000e0000 */
[----:B------:R-:W-:Y:S01]  /*7e50*/  UIADD3 UR6, UR5, 0x200, URZ ;  /* 0x0000020005067890 */ /* 0x000fe2000fffe03f */
[----:B------:R-:W-:Y:S01]  /*7e60*/  R2UR UR5, R222 ;  /* 0x00000000de0572ca */ /* 0x000fe200000e0000 */
[----:B------:R-:W-:-:S12]  /*7e70*/  UMOV UR7, 0x40000040 ;  /* 0x4000004000077882 */ /* 0x000fd80000000000 */
[----:B------:R-:W-:Y:S02]  /*7e80*/  ISETP.LT.AND P2, PT, RZ, UR5, PT ;  /* 0x00000005ff007c0c */ /* 0x000fe4000bf41270 */
[----:B0-----:R-:W-:Y:S02]  /*7e90*/  FMNMX.FTZ R4, R200, R3, !PT ;  /* 0x00000003c8047209 */ /* 0x001fe40007810000 */
[----:B------:R-:W-:-:S03]  /*7ea0*/  FMNMX.FTZ R3, R187, R0, !PT ;  /* 0x00000000bb037209 */ /* 0x000fc60007810000 */
[C---:B------:R-:W-:Y:S01]  /*7eb0*/  FMUL.FTZ R0, R4.reuse, UR10 ;  /* 0x0000000a04007c20 */ /* 0x040fe20008410000 */
[----:B------:R-:W-:-:S03]  /*7ec0*/  FADD.FTZ R21, -R4, R21 ;  /* 0x0000001504157221 */ /* 0x000fc60000010100 */
[--C-:B------:R-:W-:Y:S01]  /*7ed0*/  FFMA.FTZ R204, R176, UR10, -R0.reuse ;  /* 0x0000000ab0cc7c23 */ /* 0x100fe20008010800 */
[----:B------:R-:W-:Y:S01]  /*7ee0*/  FMUL.FTZ R21, R21, UR10 ;  /* 0x0000000a15157c20 */ /* 0x000fe20008410000 */
[--C-:B------:R-:W-:Y:S01]  /*7ef0*/  FFMA.FTZ R208, R185, UR10, -R0.reuse ;  /* 0x0000000ab9d07c23 */ /* 0x100fe20008010800 */
[--C-:B------:R-:W-:Y:S01]  /*7f00*/  FFMA.FTZ R185, R177, UR10, -R0.reuse ;  /* 0x0000000ab1b97c23 */ /* 0x100fe20008010800 */
[--C-:B------:R-:W-:Y:S01]  /*7f10*/  FFMA.FTZ R177, R181, UR10, -R0.reuse ;  /* 0x0000000ab5b17c23 */ /* 0x100fe20008010800 */
[----:B------:R0:W-:Y:S01]  /*7f20*/  MUFU.EX2 R2, R21 ;  /* 0x0000001500027308 */ /* 0x0001e20000000800 */
[--C-:B------:R-:W-:Y:S01]  /*7f30*/  FFMA.FTZ R181, R161, UR10, -R0.reuse ;  /* 0x0000000aa1b57c23 */ /* 0x100fe20008010800 */
[--C-:B------:R-:W-:Y:S01]  /*7f40*/  FFMA.FTZ R210, R188, UR10, -R0.reuse ;  /* 0x0000000abcd27c23 */ /* 0x100fe20008010800 */
[--C-:B------:R-:W-:Y:S01]  /*7f50*/  FFMA.FTZ R189, R189, UR10, -R0.reuse ;  /* 0x0000000abdbd7c23 */ /* 0x100fe20008010800 */
[--C-:B------:R-:W-:Y:S01]  /*7f60*/  FFMA.FTZ R206, R180, UR10, -R0.reuse ;  /* 0x0000000ab4ce7c23 */ /* 0x100fe20008010800 */
[--C-:B------:R-:W-:Y:S01]  /*7f70*/  FFMA.FTZ R200, R168, UR10, -R0.reuse ;  /* 0x0000000aa8c87c23 */ /* 0x100fe20008010800 */
[--C-:B------:R-:W-:Y:S01]  /*7f80*/  FFMA.FTZ R169, R169, UR10, -R0.reuse ;  /* 0x0000000aa9a97c23 */ /* 0x100fe20008010800 */
[--C-:B------:R-:W-:Y:S01]  /*7f90*/  FFMA.FTZ R202, R172, UR10, -R0.reuse ;  /* 0x0000000aacca7c23 */ /* 0x100fe20008010800 */
[--C-:B------:R-:W-:Y:S01]  /*7fa0*/  FFMA.FTZ R173, R173, UR10, -R0.reuse ;  /* 0x0000000aadad7c23 */ /* 0x100fe20008010800 */
[--C-:B0-----:R-:W-:Y:S01]  /*7fb0*/  FFMA.FTZ R21, R152, UR10, -R0.reuse ;  /* 0x0000000a98157c23 */ /* 0x101fe20008010800 */
[--C-:B------:R-:W-:Y:S01]  /*7fc0*/  FFMA.FTZ R152, R153, UR10, -R0.reuse ;  /* 0x0000000a99987c23 */ /* 0x100fe20008010800 */
[--C-:B------:R-:W-:Y:S01]  /*7fd0*/  FFMA.FTZ R161, R165, UR10, -R0.reuse ;  /* 0x0000000aa5a17c23 */ /* 0x100fe20008010800 */
[--C-:B------:R-:W-:Y:S01]  /*7fe0*/  FFMA.FTZ R153, R156, UR10, -R0.reuse ;  /* 0x0000000a9c997c23 */ /* 0x100fe20008010800 */
[----:B------:R-:W-:Y:S01]  /*7ff0*/  FFMA.FTZ R157, R157, UR10, -R0 ;  /* 0x0000000a9d9d7c23 */ /* 0x000fe20008010800 */
[----:B------:R-:W-:Y:S08]  /*8000*/  MUFU.EX2 R208, R208 ;  /* 0x000000d000d07308 */ /* 0x000ff00000000800 */
        /* <DEDUP_REMOVED lines=14> */
[----:B------:R-:W-:Y:S01]  /*80f0*/  MUFU.EX2 R153, R153 ;  /* 0x0000009900997308 */ /* 0x000fe20000000800 */
[----:B------:R-:W-:-:S02]  /*8100*/  WARPGROUP.DEPBAR.LE gsb0, 0x0 ;  /* 0x00008000000079c5 */ /* 0x000fc40000010000 */
[----:B------:R-:W-:Y:S01]  /*8110*/  WARPGROUP.ARRIVE ;  /* 0x00000000000079c5 */ /* 0x000fe20000000000 */
[----:B------:R-:W-:Y:S01]  /*8120*/  FMNMX.FTZ R196, R190, R3, !PT ;  /* 0x00000003bec47209 */ /* 0x000fe20007810000 */
[--C-:B------:R-:W-:Y:S01]  /*8130*/  FFMA.FTZ R197, R184, UR10, -R0.reuse ;  /* 0x0000000ab8c57c23 */ /* 0x100fe20008010800 */
[--C-:B------:R-:W-:Y:S02]  /*8140*/  FFMA.FTZ R198, R164, UR10, -R0.reuse ;  /* 0x0000000aa4c67c23 */ /* 0x100fe40008010800 */
[----:B------:R-:W-:Y:S01]  /*8150*/  FMNMX.FTZ R3, R191, R196, !PT ;  /* 0x000000c4bf037209 */ /* 0x000fe20007810000 */
[----:B------:R-:W-:Y:S01]  /*8160*/  HGMMA.64x256x16.F32 R24, R192, gdesc[UR4].tnspB, R24, gsb0 ;  /* 0x43e00004c0187df0 */ /* 0x000fe20008000818 */
[----:B------:R-:W-:Y:S01]  /*8170*/  FFMA.FTZ R196, R160, UR10, -R0 ;  /* 0x0000000aa0c47c23 */ /* 0x000fe20008010800 */
[----:B------:R-:W-:Y:S01]  /*8180*/  MUFU.EX2 R197, R197 ;  /* 0x000000c500c57308 */ /* 0x000fe20000000800 */
[----:B------:R-:W-:-:S04]  /*8190*/  FMNMX.FTZ R184, R178, R3, !PT ;  /* 0x00000003b2b87209 */ /* 0x000fc80007810000 */
[----:B------:R-:W-:-:S03]  /*81a0*/  FMNMX.FTZ R3, R179, R184, !PT ;  /* 0x000000b8b3037209 */ /* 0x000fc60007810000 */
[----:B------:R-:W-:Y:S01]  /*81b0*/  MUFU.EX2 R196, R196 ;  /* 0x000000c400c47308 */ /* 0x000fe20000000800 */
[----:B------:R-:W-:-:S04]  /*81c0*/  FMNMX.FTZ R184, R182, R3, !PT ;  /* 0x00000003b6b87209 */ /* 0x000fc80007810000 */
[----:B------:R-:W-:-:S03]  /*81d0*/  FMNMX.FTZ R3, R183, R184, !PT ;  /* 0x000000b8b7037209 */ /* 0x000fc60007810000 */
[----:B------:R-:W-:Y:S01]  /*81e0*/  MUFU.EX2 R198, R198 ;  /* 0x000000c600c67308 */ /* 0x000fe20000000800 */
        /* <DEDUP_REMOVED lines=11> */
[----:B------:R-:W-:-:S05]  /*82a0*/  FMNMX.FTZ R176, R159, R176, !PT ;  /* 0x000000b09fb07209 */ /* 0x000fca0007810000 */
[----:B------:R-:W0:Y:S02]  /*82b0*/  SHFL.BFLY PT, R3, R176, 0x2, 0x1f ;  /* 0x0c401f00b0037f89 */ /* 0x000e2400000e0000 */
[----:B0-----:R-:W-:-:S05]  /*82c0*/  FMNMX.FTZ R3, R176, R3, !PT ;  /* 0x00000003b0037209 */ /* 0x001fca0007810000 */
[----:B------:R-:W0:Y:S02]  /*82d0*/  SHFL.BFLY PT, R160, R3, 0x1, 0x1f ;  /* 0x0c201f0003a07f89 */ /* 0x000e2400000e0000 */
[----:B0-----:R-:W-:-:S05]  /*82e0*/  FMNMX.FTZ R3, R3, R160, !PT ;  /* 0x000000a003037209 */ /* 0x001fca0007810000 */
[C---:B------:R-:W-:Y:S01]  /*82f0*/  FADD.FTZ R0, -R3.reuse, R20 ;  /* 0x0000001403007221 */ /* 0x040fe20000010100 */
[----:B------:R-:W-:Y:S01]  /*8300*/  FMUL.FTZ R156, R3, UR10 ;  /* 0x0000000a039c7c20 */ /* 0x000fe20008410000 */
[----:B------:R0:W-:Y:S02]  /*8310*/  MUFU.EX2 R20, R157 ;  /* 0x0000009d00147308 */ /* 0x0001e40000000800 */
[----:B------:R-:W-:Y:S01]  /*8320*/  FMUL.FTZ R0, R0, UR10 ;  /* 0x0000000a00007c20 */ /* 0x000fe20008410000 */
[--C-:B------:R-:W-:Y:S01]  /*8330*/  FFMA.FTZ R209, R186, UR10, -R156.reuse ;  /* 0x0000000abad17c23 */ /* 0x100fe2000801089c */
[--C-:B------:R-:W-:Y:S01]  /*8340*/  FFMA.FTZ R160, R187, UR10, -R156.reuse ;  /* 0x0000000abba07c23 */ /* 0x100fe2000801089c */
[--C-:B------:R-:W-:Y:S01]  /*8350*/  FFMA.FTZ R211, R190, UR10, -R156.reuse ;  /* 0x0000000abed37c23 */ /* 0x100fe2000801089c */
[--C-:B------:R-:W-:Y:S01]  /*8360*/  FFMA.FTZ R164, R191, UR10, -R156.reuse ;  /* 0x0000000abfa47c23 */ /* 0x100fe2000801089c */
[----:B------:R-:W-:Y:S01]  /*8370*/  FFMA.FTZ R205, R178, UR10, -R156 ;  /* 0x0000000ab2cd7c23 */ /* 0x000fe2000801089c */
[----:B------:R-:W-:Y:S01]  /*8380*/  MUFU.EX2 R0, R0 ;  /* 0x0000000000007308 */ /* 0x000fe20000000800 */
[----:B0-----:R-:W-:-:S02]  /*8390*/  IMAD.U32 R157, RZ, RZ, UR11 ;  /* 0x0000000bff9d7e24 */ /* 0x001fc4000f8e00ff */
[--C-:B------:R-:W-:Y:S01]  /*83a0*/  FFMA.FTZ R168, R179, UR10, -R156.reuse ;  /* 0x0000000ab3a87c23 */ /* 0x100fe2000801089c */
[--C-:B------:R-:W-:Y:S01]  /*83b0*/  FFMA.FTZ R207, R182, UR10, -R156.reuse ;  /* 0x0000000ab6cf7c23 */ /* 0x100fe2000801089c */
[--C-:B------:R-:W-:Y:S01]  /*83c0*/  FFMA.FTZ R172, R183, UR10, -R156.reuse ;  /* 0x0000000ab7ac7c23 */ /* 0x100fe2000801089c */
[----:B------:R-:W-:Y:S02]  /*83d0*/  @!P1 VIADD R157, R157, 0x38840 ;  /* 0x000388409d9d9836 */ /* 0x000fe40000000000 */
[--C-:B------:R-:W-:Y:S01]  /*83e0*/  FFMA.FTZ R201, R170, UR10, -R156.reuse ;  /* 0x0000000aaac97c23 */ /* 0x100fe2000801089c */
[--C-:B------:R-:W-:Y:S01]  /*83f0*/  FFMA.FTZ R162, R162, UR10, -R156.reuse ;  /* 0x0000000aa2a27c23 */ /* 0x100fe2000801089c */
[----:B------:R-:W0:Y:S01]  /*8400*/  MUFU.EX2 R209, R209 ;  /* 0x000000d100d17308 */ /* 0x000e220000000800 */
[--C-:B------:R-:W-:Y:S01]  /*8410*/  FFMA.FTZ R199, R166, UR10, -R156.reuse ;  /* 0x0000000aa6c77c23 */ /* 0x100fe2000801089c */
[----:B------:R-:W-:Y:S01]  /*8420*/  @!P1 PRMT R157, RZ, 0x654, R157 ;  /* 0x00000654ff9d9816 */ /* 0x000fe2000000009d */
[--C-:B------:R-:W-:Y:S01]  /*8430*/  FFMA.FTZ R170, R171, UR10, -R156.reuse ;  /* 0x0000000aabaa7c23 */ /* 0x100fe2000801089c */
[--C-:B------:R-:W-:Y:S01]  /*8440*/  FFMA.FTZ R203, R174, UR10, -R156.reuse ;  /* 0x0000000aaecb7c23 */ /* 0x100fe2000801089c */
[--C-:B------:R-:W-:Y:S01]  /*8450*/  FFMA.FTZ R174, R175, UR10, -R156.reuse ;  /* 0x0000000aafae7c23 */ /* 0x100fe2000801089c */
[--C-:B------:R-:W-:Y:S01]  /*8460*/  FFMA.FTZ R167, R167, UR10, -R156.reuse ;  /* 0x0000000aa7a77c23 */ /* 0x100fe2000801089c */
[--C-:B------:R-:W-:Y:S01]  /*8470*/  FFMA.FTZ R155, R155, UR10, -R156.reuse ;  /* 0x0000000a9b9b7c23 */ /* 0x100fe2000801089c */
[----:B------:R-:W1:Y:S01]  /*8480*/  MUFU.EX2 R160, R160 ;  /* 0x000000a000a07308 */ /* 0x000e620000000800 */
[----:B------:R-:W-:Y:S01]  /*8490*/  FFMA.FTZ R158, R158, UR10, -R156 ;  /* 0x0000000a9e9e7c23 */ /* 0x000fe2000801089c */
[----:B------:R-:W-:Y:S01]  /*84a0*/  IMAD.U32 R171, RZ, RZ, UR4 ;  /* 0x00000004ffab7e24 */ /* 0x000fe2000f8e00ff */
[----:B------:R-:W-:Y:S01]  /*84b0*/  UIADD3 UR4, UR5, -0x1, URZ ;  /* 0xffffffff05047890 */ /* 0x000fe2000fffe03f */
[----:B------:R-:W-:-:S02]  /*84c0*/  R2UR UR5, R16 ;  /* 0x00000000100572ca */ /* 0x000fc400000e0000 */
[----:B------:R-:W-:Y:S02]  /*84d0*/  @!P1 VIADD R171, R171, 0x38860 ;  /* 0x00038860abab9836 */ /* 0x000fe40000000000 */
[----:B------:R-:W2:Y:S01]  /*84e0*/  MUFU.EX2 R211, R211 ;  /* 0x000000d300d37308 */ /* 0x000ea20000000800 */
[----:B0-----:R-:W-:Y:S01]  /*84f0*/  FFMA.FTZ R165, R0, R5, R209 ;  /* 0x0000000500a57223 */ /* 0x001fe200000100d1 */
[----:B------:R-:W-:Y:S01]  /*8500*/  IMAD.U32 R222, RZ, RZ, UR4 ;  /* 0x00000004ffde7e24 */ /* 0x000fe2000f8e00ff */
[----:B------:R-:W-:-:S05]  /*8510*/  @!P1 PRMT R171, RZ, 0x654, R171 ;  /* 0x00000654ffab9816 */ /* 0x000fca00000000ab */
[----:B------:R-:W0:Y:S01]  /*8520*/  MUFU.EX2 R164, R164 ;  /* 0x000000a400a47308 */ /* 0x000e220000000800 */
[C---:B-1----:R-:W-:Y:S01]  /*8530*/  FADD.FTZ R176, R160.reuse, R165 ;  /* 0x000000a5a0b07221 */ /* 0x042fe20000010000 */
[----:B------:R-:W-:Y:S01]  /*8540*/  F2FP.F16.F32.PACK_AB R209, R160, R209 ;  /* 0x000000d1a0d1723e */ /* 0x000fe200000000ff */
[----:B------:R-:W-:-:S05]  /*8550*/  IMAD.U32 R230, RZ, RZ, UR5 ;  /* 0x00000005ffe67e24 */ /* 0x000fca000f8e00ff */
[----:B------:R-:W1:Y:S08]  /*8560*/  MUFU.EX2 R205, R205 ;  /* 0x000000cd00cd7308 */ /* 0x000e700000000800 */
[----:B------:R-:W3:Y:S08]  /*8570*/  MUFU.EX2 R168, R168 ;  /* 0x000000a800a87308 */ /* 0x000ef00000000800 */
[----:B------:R-:W4:Y:S08]  /*8580*/  MUFU.EX2 R207, R207 ;  /* 0x000000cf00cf7308 */ /* 0x000f300000000800 */
[----:B------:R-:W-:Y:S08]  /*8590*/  MUFU.EX2 R172, R172 ;  /* 0x000000ac00ac7308 */ /* 0x000ff00000000800 */
[----:B------:R5:W-:Y:S08]  /*85a0*/  MUFU.EX2 R5, R162 ;  /* 0x000000a200057308 */ /* 0x000bf00000000800 */
[----:B------:R-:W-:Y:S08]  /*85b0*/  MUFU.EX2 R201, R201 ;  /* 0x000000c900c97308 */ /* 0x000ff00000000800 */
[----:B------:R-:W-:Y:S08]  /*85c0*/  MUFU.EX2 R170, R170 ;  /* 0x000000aa00aa7308 */ /* 0x000ff00000000800 */
[----:B------:R-:W-:Y:S08]  /*85d0*/  MUFU.EX2 R203, R203 ;  /* 0x000000cb00cb7308 */ /* 0x000ff00000000800 */
[----:B------:R-:W-:Y:S08]  /*85e0*/  MUFU.EX2 R174, R174 ;  /* 0x000000ae00ae7308 */ /* 0x000ff00000000800 */
[----:B------:R-:W-:Y:S08]  /*85f0*/  MUFU.EX2 R199, R199 ;  /* 0x000000c700c77308 */ /* 0x000ff00000000800 */
[----:B------:R-:W-:Y:S01]  /*8600*/  MUFU.EX2 R158, R158 ;  /* 0x0000009e009e7308 */ /* 0x000fe20000000800 */
[----:B------:R-:W-:-:S02]  /*8610*/  WARPGROUP.DEPBAR.LE gsb0, 0x0 ;  /* 0x00008000000079c5 */ /* 0x000fc40000010000 */
[----:B------:R2:W-:Y:S05]  /*8620*/  @!P1 SYNCS.ARRIVE.TRANS64.RED.A1T0 RZ, [R157+URZ], RZ ;  /* 0x000000ff9dff99a7 */ /* 0x0005ea000810043f */
[----:B------:R-:W-:Y:S01]  /*8630*/  MUFU.EX2 R193, R155 ;  /* 0x0000009b00c17308 */ /* 0x000fe20000000800 */
[----:B------:R-:W-:Y:S02]  /*8640*/  F2FP.F16.F32.PACK_AB R192, R152, R21 ;  /* 0x0000001598c0723e */ /* 0x000fe400000000ff */
[----:B------:R-:W-:Y:S01]  /*8650*/  F2FP.F16.F32.PACK_AB R194, R20, R153 ;  /* 0x0000009914c2723e */ /* 0x000fe200000000ff */
[----:B--2---:R-:W-:Y:S01]  /*8660*/  FFMA.FTZ R157, R2, R14, R197 ;  /* 0x0000000e029d7223 */ /* 0x004fe200000100c5 */
[----:B------:R-:W-:Y:S01]  /*8670*/  FFMA.FTZ R14, R163, UR10, -R156 ;  /* 0x0000000aa30e7c23 */ /* 0x000fe2000801089c */
[----:B------:R2:W-:Y:S02]  /*8680*/  @!P1 SYNCS.ARRIVE.TRANS64.RED.A1T0 RZ, [R171+URZ], RZ ;  /* 0x000000ffabff99a7 */ /* 0x0005e4000810043f */
[C---:B------:R-:W-:Y:S01]  /*8690*/  FADD.FTZ R157, R208.reuse, R157 ;  /* 0x0000009dd09d7221 */ /* 0x040fe20000010000 */
[----:B------:R-:W-:-:S02]  /*86a0*/  F2FP.F16.F32.PACK_AB R208, R208, R197 ;  /* 0x000000c5d0d0723e */ /* 0x000fc400000000ff */
[----:B------:R-:W2:Y:S01]  /*86b0*/  MUFU.EX2 R14, R14 ;  /* 0x0000000e000e7308 */ /* 0x000ea20000000800 */
[----:B------:R-:W-:Y:S01]  /*86c0*/  FADD.FTZ R178, R210, R157 ;  /* 0x0000009dd2b27221 */ /* 0x000fe20000010000 */
[----:B------:R-:W-:Y:S01]  /*86d0*/  FADD.FTZ R157, R211, R176 ;  /* 0x000000b0d39d7221 */ /* 0x000fe20000010000 */
[C---:B0-----:R-:W-:Y:S02]  /*86e0*/  F2FP.F16.F32.PACK_AB R211, R164.reuse, R211 ;  /* 0x000000d3a4d3723e */ /* 0x041fe400000000ff */
[----:B------:R-:W-:Y:S01]  /*86f0*/  FADD.FTZ R163, R189, R178 ;  /* 0x000000b2bda37221 */ /* 0x000fe20000010000 */
[----:B------:R-:W-:Y:S01]  /*8700*/  FADD.FTZ R166, R164, R157 ;  /* 0x0000009da4a67221 */ /* 0x000fe20000010000 */
[--C-:B------:R-:W-:Y:S01]  /*8710*/  FFMA.FTZ R157, R154, UR10, -R156.reuse ;  /* 0x0000000a9a9d7c23 */ /* 0x100fe2000801089c */
[----:B------:R-:W-:Y:S01]  /*8720*/  FFMA.FTZ R156, R159, UR10, -R156 ;  /* 0x0000000a9f9c7c23 */ /* 0x000fe2000801089c */
[----:B-----5:R-:W-:Y:S01]  /*8730*/  FADD.FTZ R162, R204, R163 ;  /* 0x000000a3cca27221 */ /* 0x020fe20000010000 */
[----:B-1----:R-:W-:Y:S01]  /*8740*/  FADD.FTZ R163, R205, R166 ;  /* 0x000000a6cda37221 */ /* 0x002fe20000010000 */
[----:B------:R0:W-:Y:S01]  /*8750*/  MUFU.EX2 R164, R157 ;  /* 0x0000009d00a47308 */ /* 0x0001e20000000800 */
[----:B------:R-:W-:Y:S01]  /*8760*/  F2FP.F16.F32.PACK_AB R210, R189, R210 ;  /* 0x000000d2bdd2723e */ /* 0x000fe200000000ff */
[C---:B------:R-:W-:Y:S01]  /*8770*/  FADD.FTZ R165, R185.reuse, R162 ;  /* 0x000000a2b9a57221 */ /* 0x040fe20000010000 */
[----:B---3--:R-:W-:Y:S01]  /*8780*/  FADD.FTZ R154, R168, R163 ;  /* 0x000000a3a89a7221 */ /* 0x008fe20000010000 */
[----:B------:R-:W-:-:S02]  /*8790*/  F2FP.F16.F32.PACK_AB R204, R185, R204 ;  /* 0x000000ccb9cc723e */ /* 0x000fc400000000ff */
[----:B------:R-:W-:Y:S01]  /*87a0*/  FADD.FTZ R162, R206, R165 ;  /* 0x000000a5cea27221 */ /* 0x000fe20000010000 */
[----:B----4-:R-:W-:Y:S01]  /*87b0*/  FADD.FTZ R159, R207, R154 ;  /* 0x0000009acf9f7221 */ /* 0x010fe20000010000 */
[----:B------:R-:W-:Y:S01]  /*87c0*/  MUFU.EX2 R156, R156 ;  /* 0x0000009c009c7308 */ /* 0x000fe20000000800 */
[----:B--2---:R-:W-:Y:S01]  /*87d0*/  F2FP.F16.F32.PACK_AB R197, R14, R5 ;  /* 0x000000050ec5723e */ /* 0x004fe200000000ff */
[----:B------:R-:W-:Y:S01]  /*87e0*/  FADD.FTZ R163, R177, R162 ;  /* 0x000000a2b1a37221 */ /* 0x000fe20000010000 */
[----:B------:R-:W-:Y:S01]  /*87f0*/  FADD.FTZ R162, R172, R159 ;  /* 0x0000009faca27221 */ /* 0x000fe20000010000 */
[----:B------:R-:W-:Y:S02]  /*8800*/  F2FP.F16.F32.PACK_AB R205, R168, R205 ;  /* 0x000000cda8cd723e */ /* 0x000fe400000000ff */
[----:B------:R-:W-:Y:S01]  /*8810*/  FADD.FTZ R166, R200, R163 ;  /* 0x000000a3c8a67221 */ /* 0x000fe20000010000 */
[----:B------:R-:W-:Y:S01]  /*8820*/  FADD.FTZ R159, R201, R162 ;  /* 0x000000a2c99f7221 */ /* 0x000fe20000010000 */
[----:B------:R-:W1:Y:S01]  /*8830*/  MUFU.EX2 R154, R167 ;  /* 0x000000a7009a7308 */ /* 0x000e620000000800 */
[----:B------:R-:W-:Y:S01]  /*8840*/  F2FP.F16.F32.PACK_AB R206, R177, R206 ;  /* 0x000000ceb1ce723e */ /* 0x000fe200000000ff */
[----:B------:R-:W-:Y:S01]  /*8850*/  FADD.FTZ R163, R169, R166 ;  /* 0x000000a6a9a37221 */ /* 0x000fe20000010000 */
[----:B------:R-:W-:Y:S01]  /*8860*/  FADD.FTZ R160, R170, R159 ;  /* 0x0000009faaa07221 */ /* 0x000fe20000010000 */
[----:B------:R-:W-:-:S02]  /*8870*/  F2FP.F16.F32.PACK_AB R207, R172, R207 ;  /* 0x000000cfaccf723e */ /* 0x000fc400000000ff */
[----:B------:R-:W-:Y:S01]  /*8880*/  FADD.FTZ R162, R202, R163 ;  /* 0x000000a3caa27221 */ /* 0x000fe20000010000 */
[----:B------:R-:W-:Y:S01]  /*8890*/  FADD.FTZ R159, R203, R160 ;  /* 0x000000a0cb9f7221 */ /* 0x000fe20000010000 */
[----:B------:R-:W-:Y:S02]  /*88a0*/  F2FP.F16.F32.PACK_AB R200, R169, R200 ;  /* 0x000000c8a9c8723e */ /* 0x000fe400000000ff */
[----:B------:R-:W-:Y:S01]  /*88b0*/  FADD.FTZ R163, R173, R162 ;  /* 0x000000a2ada37221 */ /* 0x000fe20000010000 */
[----:B------:R-:W-:Y:S01]  /*88c0*/  FADD.FTZ R160, R174, R159 ;  /* 0x0000009faea07221 */ /* 0x000fe20000010000 */
[----:B------:R-:W-:Y:S02]  /*88d0*/  F2FP.F16.F32.PACK_AB R201, R170, R201 ;  /* 0x000000c9aac9723e */ /* 0x000fe400000000ff */
[----:B------:R-:W-:Y:S01]  /*88e0*/  FADD.FTZ R162, R196, R163 ;  /* 0x000000a3c4a27221 */ /* 0x000fe20000010000 */
[----:B0-----:R-:W-:Y:S01]  /*88f0*/  FADD.FTZ R157, R5, R160 ;  /* 0x000000a0059d7221 */ /* 0x001fe20000010000 */
[----:B------:R-:W-:-:S02]  /*8900*/  F2FP.F16.F32.PACK_AB R202, R173, R202 ;  /* 0x000000caadca723e */ /* 0x000fc400000000ff */
[----:B------:R-:W-:Y:S01]  /*8910*/  FADD.FTZ R159, R181, R162 ;  /* 0x000000a2b59f7221 */ /* 0x000fe20000010000 */
[----:B------:R-:W-:Y:S01]  /*8920*/  FADD.FTZ R160, R14, R157 ;  /* 0x0000009d0ea07221 */ /* 0x000fe20000010000 */
[----:B------:R-:W-:Y:S02]  /*8930*/  F2FP.F16.F32.PACK_AB R203, R174, R203 ;  /* 0x000000cbaecb723e */ /* 0x000fe400000000ff */
[----:B------:R-:W-:Y:S01]  /*8940*/  FADD.FTZ R162, R198, R159 ;  /* 0x0000009fc6a27221 */ /* 0x000fe20000010000 */
[----:B------:R-:W-:Y:S01]  /*8950*/  FADD.FTZ R155, R199, R160 ;  /* 0x000000a0c79b7221 */ /* 0x000fe20000010000 */
[----:B------:R-:W-:Y:S02]  /*8960*/  F2FP.F16.F32.PACK_AB R196, R181, R196 ;  /* 0x000000c4b5c4723e */ /* 0x000fe400000000ff */
[C---:B------:R-:W-:Y:S01]  /*8970*/  FADD.FTZ R162, R161.reuse, R162 ;  /* 0x000000a2a1a27221 */ /* 0x040fe20000010000 */
[----:B-1----:R-:W-:Y:S01]  /*8980*/  FADD.FTZ R155, R154, R155 ;  /* 0x0000009b9a9b7221 */ /* 0x002fe20000010000 */
[----:B------:R-:W-:-:S02]  /*8990*/  F2FP.F16.F32.PACK_AB R198, R161, R198 ;  /* 0x000000c6a1c6723e */ /* 0x000fc400000000ff */
[----:B------:R-:W-:Y:S01]  /*89a0*/  FADD.FTZ R5, R21, R162 ;  /* 0x000000a215057221 */ /* 0x000fe20000010000 */
[----:B------:R-:W-:Y:S01]  /*89b0*/  FADD.FTZ R155, R164, R155 ;  /* 0x0000009ba49b7221 */ /* 0x000fe20000010000 */
[----:B------:R-:W-:Y:S01]  /*89c0*/  F2FP.F16.F32.PACK_AB R199, R154, R199 ;  /* 0x000000c79ac7723e */ /* 0x000fe200000000ff */
[----:B------:R-:W-:Y:S02]  /*89d0*/  IMAD.MOV.U32 R21, RZ, RZ, R4 ;  /* 0x000000ffff157224 */ /* 0x000fe400078e0004 */
[----:B------:R-:W-:Y:S01]  /*89e0*/  FADD.FTZ R14, R152, R5 ;  /* 0x00000005980e7221 */ /* 0x000fe20000010000 */
[C---:B------:R-:W-:Y:S01]  /*89f0*/  FADD.FTZ R155, R193.reuse, R155 ;  /* 0x0000009bc19b7221 */ /* 0x040fe20000010000 */
[----:B------:R-:W-:Y:S02]  /*8a00*/  F2FP.F16.F32.PACK_AB R193, R193, R164 ;  /* 0x000000a4c1c1723e */ /* 0x000fe400000000ff */
[----:B------:R-:W-:Y:S01]  /*8a10*/  FADD.FTZ R5, R153, R14 ;  /* 0x0000000e99057221 */ /* 0x000fe20000010000 */
[----:B------:R-:W-:Y:S01]  /*8a20*/  FADD.FTZ R155, R158, R155 ;  /* 0x0000009b9e9b7221 */ /* 0x000fe20000010000 */
[----:B------:R-:W-:-:S02]  /*8a30*/  F2FP.F16.F32.PACK_AB R195, R156, R158 ;  /* 0x0000009e9cc3723e */ /* 0x000fc400000000ff */
[----:B------:R-:W-:Y:S01]  /*8a40*/  FADD.FTZ R14, R20, R5 ;  /* 0x00000005140e7221 */ /* 0x000fe20000010000 */
[----:B------:R-:W-:Y:S01]  /*8a50*/  FADD.FTZ R5, R156, R155 ;  /* 0x0000009b9c057221 */ /* 0x000fe20000010000 */
[----:B------:R-:W-:Y:S01]  /*8a60*/  IMAD.MOV.U32 R20, RZ, RZ, R3 ;  /* 0x000000ffff147224 */ /* 0x000fe200078e0003 */
[----:B------:R-:W-:Y:S06]  /*8a70*/  @P2 BRA `(.L_x_24) ;  /* 0xffffffc4007c2947 */ /* 0x000fec000383ffff */
.L_x_15:
[----:B------:R-:W-:Y:S06]  /*8a80*/  BAR.ARV 0x8, 0x180 ;  /* 0x0206000000007b1d */ /* 0x000fec0000002000 */
        /* <DEDUP_REMOVED lines=128> */
[----:B------:R-:W-:Y:S06]  /*9290*/  @!P0 BRA `(.L_x_25) ;  /* 0x0000000000048947 */ /* 0x000fec0003800000 */
[----:B------:R-:W-:Y:S01]  /*92a0*/  BPT.TRAP 0x1 ;  /* 0x000000040000795c */ /* 0x000fe20000300000 */
.L_x_25:
[----:B------:R-:W0:Y:S01]  /*92b0*/  S2UR UR5, SR_CgaCtaId ;  /* 0x00000000000579c3 */ /* 0x000e220000008800 */
[----:B------:R-:W-:Y:S01]  /*92c0*/  R2UR UR6, R16 ;  /* 0x00000000100672ca */ /* 0x000fe200000e0000 */
[----:B------:R-:W-:-:S12]  /*92d0*/  UMOV UR4, 0x400 ;  /* 0x0000040000047882 */ /* 0x000fd80000000000 */
[----:B------:R-:W-:-:S05]  /*92e0*/  IMAD.U32 R0, RZ, RZ, UR6 ;  /* 0x00000006ff007e24 */ /* 0x000fca000f8e00ff */
[----:B------:R-:W-:Y:S01]  /*92f0*/  SHF.L.U32 R0, R0, 0x1f, RZ ;  /* 0x0000001f00007819 */ /* 0x000fe200000006ff */
[----:B0-----:R-:W-:-:S04]  /*9300*/  ULEA UR4, UR5, UR4, 0x18 ;  /* 0x0000000405047291 */ /* 0x001fc8000f8ec03f */
[----:B------:R-:W-:-:S09]  /*9310*/  ULEA UR12, UR60, UR4, 0x3 ;  /* 0x000000043c0c7291 */ /* 0x000fd2000f8e183f */
[----:B------:R0:W1:Y:S01]  /*9320*/  SYNCS.PHASECHK.TRANS64.TRYWAIT P2, [UR12+0x38850], R0 ;  /* 0x03885000ff0075a7 */ /* 0x000062000804014c */
[----:B------:R-:W-:Y:S05]  /*9330*/  @!P0 BRA `(.L_x_26) ;  /* 0x0000000000048947 */ /* 0x000fea0003800000 */
[----:B------:R-:W-:Y:S01]  /*9340*/  BPT.TRAP 0x1 ;  /* 0x000000040000795c */ /* 0x000fe20000300000 */
.L_x_26:
[----:B-1----:R-:W-:Y:S05]  /*9350*/  @P2 BRA `(.L_x_27) ;  /* 0x0000000000082947 */ /* 0x002fea0003800000 */
[----:B------:R-:W1:Y:S02]  /*9360*/  SYNCS.PHASECHK.TRANS64.TRYWAIT P0, [UR12+0x38850], R0 ;  /* 0x03885000ff0075a7 */ /* 0x000e64000800014c */
[----:B-1----:R-:W-:Y:S05]  /*9370*/  @!P0 BRA `(.L_x_28) ;  /* 0x0000007800b88947 */ /* 0x002fea0003800000 */
.L_x_27:
[----:B------:R-:W-:Y:S01]  /*9380*/  UIADD3 UR5, UR4, 0x400, URZ ;  /* 0x0000040004057890 */ /* 0x000fe2000fffe03f */
[----:B------:R-:W-:Y:S01]  /*9390*/  WARPGROUP.ARRIVE ;  /* 0x00000000000079c5 */ /* 0x000fe20000000000 */
[----:B------:R-:W-:Y:S01]  /*93a0*/  UMOV UR7, 0x40000040 ;  /* 0x4000004000077882 */ /* 0x000fe20000000000 */
[----:B01----:R-:W0:Y:S01]  /*93b0*/  SHFL.BFLY PT, R0, R5, 0x2, 0x1f ;  /* 0x0c401f0005007f89 */ /* 0x003e2200000e0000 */
[----:B------:R-:W-:Y:S01]  /*93c0*/  USHF.R.U32.HI UR5, URZ, 0x4, UR5 ;  /* 0x000000043f057899 */ /* 0x000fe20008011605 */
[----:B------:R-:W-:Y:S01]  /*93d0*/  IMAD R155, R213, 0x40, R17 ;  /* 0x00000040d59b7824 */ /* 0x000fe200078e0211 */
[----:B------:R-:W-:Y:S01]  /*93e0*/  R2UR UR13, R215 ;  /* 0x00000000d70d72ca */ /* 0x000fe200000e0000 */
[----:B------:R-:W1:Y:S01]  /*93f0*/  SHFL.BFLY PT, R7, R14, 0x2, 0x1f ;  /* 0x0c401f000e077f89 */ /* 0x000e6200000e0000 */
[----:B------:R-:W-:Y:S01]  /*9400*/  ULOP3.LUT UR5, UR5, 0x3fff, URZ, 0xc0, !UPT ;  /* 0x00003fff05057892 */ /* 0x000fe2000f8ec03f */
[----:B------:R-:W-:Y:S01]  /*9410*/  IMAD.MOV.U32 R6, RZ, RZ, RZ ;  /* 0x000000ffff067224 */ /* 0x000fe200078e00ff */
[----:B------:R-:W-:Y:S01]  /*9420*/  R2UR UR14, R216 ;  /* 0x00000000d80e72ca */ /* 0x000fe200000e0000 */
[----:B------:R-:W-:Y:S01]  /*9430*/  IMAD.U32 R13, RZ, RZ, UR10 ;  /* 0x0000000aff0d7e24 */ /* 0x000fe2000f8e00ff */
[----:B------:R-:W-:-:S04]  /*9440*/  ULOP3.LUT UR5, UR5, 0x2800000, URZ, 0xfc, !UPT ;  /* 0x0280000005057892 */ /* 0x000fc8000f8efc3f */
[----:B------:R-:W-:-:S07]  /*9450*/  UIMAD UR8, UR60, 0xa00, UR5 ;  /* 0x00000a003c0878a4 */ /* 0x000fce000f8e0205 */
[----:B------:R-:W-:Y:S01]  /*9460*/  UMOV UR6, UR8 ;  /* 0x0000000800067c82 */ /* 0x000fe20008000000 */
[----:B------:R-:W2:Y:S02]  /*9470*/  S2UR UR5, SR_SWINHI ;  /* 0x00000000000579c3 */ /* 0x000ea40000002f00 */
[----:B--2---:R-:W-:Y:S01]  /*9480*/  HGMMA.64x256x16.F32 R24, R208, gdesc[UR4].tnspB, R24, gsb0 ;  /* 0x43e00004d0187df0 */ /* 0x004fe20008000818 */
[----:B------:R-:W-:Y:S01]  /*9490*/  UIADD3 UR6, UR8, 0x80, URZ ;  /* 0x0000008008067890 */ /* 0x000fe2000fffe03f */
[----:B0-----:R-:W-:Y:S01]  /*94a0*/  FADD.FTZ R2, R0, R5 ;  /* 0x0000000500027221 */ /* 0x001fe20000010000 */
[----:B------:R-:W-:Y:S01]  /*94b0*/  UMOV UR7, 0x40000040 ;  /* 0x4000004000077882 */ /* 0x000fe20000000000 */
[----:B------:R-:W-:Y:S02]  /*94c0*/  IMAD.MOV.U32 R5, RZ, RZ, RZ ;  /* 0x000000ffff057224 */ /* 0x000fe400078e00ff */
[----:B-1----:R-:W-:Y:S01]  /*94d0*/  FADD.FTZ R7, R7, R14 ;  /* 0x0000000e07077221 */ /* 0x002fe20000010000 */
[----:B------:R-:W0:Y:S04]  /*94e0*/  SHFL.BFLY PT, R9, R2, 0x1, 0x1f ;  /* 0x0c201f0002097f89 */ /* 0x000e2800000e0000 */
[----:B------:R-:W1:Y:S01]  /*94f0*/  SHFL.BFLY PT, R0, R7, 0x1, 0x1f ;  /* 0x0c201f0007007f89 */ /* 0x000e6200000e0000 */
[----:B0-----:R-:W-:Y:S01]  /*9500*/  FADD.FTZ R11, R2, R9 ;  /* 0x00000009020b7221 */ /* 0x001fe20000010000 */
[----:B------:R-:W-:-:S02]  /*9510*/  IMAD.MOV.U32 R2, RZ, RZ, -0x800000 ;  /* 0xff800000ff027424 */ /* 0x000fc400078e00ff */
[----:B-1----:R-:W-:Y:S02]  /*9520*/  FADD.FTZ R10, R7, R0 ;  /* 0x00000000070a7221 */ /* 0x002fe40000010000 */
[----:B------:R-:W-:Y:S01]  /*9530*/  FSETP.NE.FTZ.AND P2, PT, R11, RZ, PT ;  /* 0x000000ff0b00720b */ /* 0x000fe20003f55000 */
[----:B------:R-:W-:Y:S01]  /*9540*/  IMAD.U32 R7, RZ, RZ, UR10 ;  /* 0x0000000aff077e24 */ /* 0x000fe2000f8e00ff */
[----:B------:R-:W-:Y:S01]  /*9550*/  ULDC UR10, c[0x0][0xc44] ;  /* 0x00031100000a7ab9 */ /* 0x000fe20000000800 */
[----:B------:R-:W-:Y:S01]  /*9560*/  IMAD.MOV.U32 R0, RZ, RZ, -0x800000 ;  /* 0xff800000ff007424 */ /* 0x000fe200078e00ff */
[----:B------:R-:W-:-:S09]  /*9570*/  FSETP.NE.FTZ.AND P0, PT, R10, RZ, PT ;  /* 0x000000ff0a00720b */ /* 0x000fd20003f15000 */
[----:B------:R-:W0:Y:S01]  /*9580*/  @P2 MUFU.LG2 R9, R11 ;  /* 0x0000000b00092308 */ /* 0x000e220000000c00 */
[----:B------:R-:W-:-:S03]  /*9590*/  @P2 FMUL.FTZ R13, R13, 0.69314718246459960938 ;  /* 0x3f3172180d0d2820 */ /* 0x000fc60000410000 */
[----:B------:R-:W-:-:S04]  /*95a0*/  @P0 FMUL.FTZ R7, R7, 0.69314718246459960938 ;  /* 0x3f31721807070820 */ /* 0x000fc80000410000 */
[----:B------:R-:W1:Y:S08]  /*95b0*/  @P0 MUFU.LG2 R8, R10 ;  /* 0x0000000a00080308 */ /* 0x000e700000000c00 */
[----:B------:R0:W2:Y:S08]  /*95c0*/  @P0 MUFU.RCP R6, R10 ;  /* 0x0000000a00060308 */ /* 0x0000b00000001000 */
[----:B------:R3:W4:Y:S01]  /*95d0*/  @P2 MUFU.RCP R5, R11 ;  /* 0x0000000b00052308 */ /* 0x0007220000001000 */
[----:B0-----:R-:W-:Y:S01]  /*95e0*/  @P2 FMUL.FTZ R10, R9, 0.69314718246459960938 ;  /* 0x3f317218090a2820 */ /* 0x001fe20000410000 */
[----:B-1----:R-:W-:-:S03]  /*95f0*/  @P0 FMUL.FTZ R8, R8, 0.69314718246459960938 ;  /* 0x3f31721808080820 */ /* 0x002fc60000410000 */
[----:B------:R-:W-:Y:S01]  /*9600*/  @P2 FFMA.FTZ R0, R13, R3, R10 ;  /* 0x000000030d002223 */ /* 0x000fe2000001000a */
[----:B------:R-:W-:Y:S01]  /*9610*/  @P0 FFMA.FTZ R2, R7, R4, R8 ;  /* 0x0000000407020223 */ /* 0x000fe20000010008 */
        /* <DEDUP_REMOVED lines=11> */
[----:B------:R-:W-:Y:S01]  /*96d0*/  UIADD3 UR8, UR8, 0x200, URZ ;  /* 0x0000020008087890 */ /* 0x000fe2000fffe03f */
[----:B------:R-:W-:Y:S02]  /*96e0*/  WARPGROUP.DEPBAR.LE gsb0, 0x0 ;  /* 0x00008000000079c5 */ /* 0x000fe40000010000 */
[----:B------:R-:W-:-:S15]  /*96f0*/  WARPGROUP.ARRIVE ;  /* 0x00000000000079c5 */ /* 0x000fde0000000000 */
[----:B------:R-:W-:-:S07]  /*9700*/  NOP ;  /* 0x0000000000007918 */ /* 0x000fce0000000000 */
[----:B------:R-:W-:Y:S01]  /*9710*/  HGMMA.64x256x16.F32 R24, R196, gdesc[UR4].tnspB, R24, gsb0 ;  /* 0x43e00004c4187df0 */ /* 0x000fe20008000818 */
[----:B------:R-:W-:Y:S01]  /*9720*/  UMOV UR6, UR4 ;  /* 0x0000000400067c82 */ /* 0x000fe20008000000 */
[----:B------:R-:W-:Y:S01]  /*9730*/  UMOV UR7, UR5 ;  /* 0x0000000500077c82 */ /* 0x000fe20008000000 */
[----:B------:R-:W-:Y:S01]  /*9740*/  UIADD3 UR5, -UR13, URZ, URZ ;  /* 0x0000003f0d057290 */ /* 0x000fe2000fffe13f */
[----:B------:R-:W-:Y:S01]  /*9750*/  IMAD.U32 R222, RZ, RZ, UR6 ;  /* 0x00000006ffde7e24 */ /* 0x000fe2000f8e00ff */
[----:B------:R-:W-:Y:S01]  /*9760*/  UMOV UR6, UR8 ;  /* 0x0000000800067c82 */ /* 0x000fe20008000000 */
[----:B------:R-:W-:Y:S01]  /*9770*/  IMAD.U32 R223, RZ, RZ, UR7 ;  /* 0x00000007ffdf7e24 */ /* 0x000fe2000f8e00ff */
[----:B------:R-:W-:Y:S01]  /*9780*/  UMOV UR7, 0x40000040 ;  /* 0x4000004000077882 */ /* 0x000fe20000000000 */
[----:B------:R-:W-:Y:S01]  /*9790*/  UIMAD UR10, UR10, UR5, UR14 ;  /* 0x000000050a0a72a4 */ /* 0x000fe2000f8e020e */
[----:B------:R-:W-:Y:S01]  /*97a0*/  IMAD.WIDE R154, R155, 0x2, R222 ;  /* 0x000000029b9a7825 */ /* 0x000fe200078e02de */
[----:B------:R-:W-:-:S02]  /*97b0*/  ULDC.64 UR8, c[0x0][0xb90] ;  /* 0x0002e40000087ab9 */ /* 0x000fc40000000a00 */
[----:B------:R-:W-:Y:S01]  /*97c0*/  USHF.R.S32.HI UR11, URZ, 0x1f, UR10 ;  /* 0x0000001f3f0b7899 */ /* 0x000fe2000801140a */
[----:B------:R-:W-:Y:S01]  /*97d0*/  IMAD.WIDE R222, R224, 0x2, R222 ;  /* 0x00000002e0de7825 */ /* 0x000fe200078e02de */
[----:B------:R-:W-:Y:S02]  /*97e0*/  LOP3.LUT R187, R154, 0x380, RZ, 0xc0, !PT ;  /* 0x000003809abb7812 */ /* 0x000fe400078ec0ff */
[----:B------:R-:W-:Y:S01]  /*97f0*/  UIMAD UR5, UR11, UR8, URZ ;  /* 0x000000080b0572a4 */ /* 0x000fe2000f8e023f */
[----:B------:R-:W-:-:S03]  /*9800*/  IADD3 R211, P4, R222, 0xc060, RZ ;  /* 0x0000c060ded37810 */ /* 0x000fc60007f9e0ff */
[----:B------:R-:W-:Y:S01]  /*9810*/  UIMAD UR5, UR10, UR9, UR5 ;  /* 0x000000090a0572a4 */ /* 0x000fe2000f8e0205 */
[C---:B------:R-:W-:Y:S02]  /*9820*/  IADD3 R169, P3, R222.reuse, 0xc040, RZ ;  /* 0x0000c040dea97810 */ /* 0x040fe40007f7e0ff */
[----:B------:R-:W-:Y:S02]  /*9830*/  LOP3.LUT R210, R211, 0x380, RZ, 0xc0, !PT ;  /* 0x00000380d3d27812 */ /* 0x000fe400078ec0ff */
[----:B------:R-:W-:Y:S01]  /*9840*/  IADD3 R14, P2, R222, 0xc020, RZ ;  /* 0x0000c020de0e7810 */ /* 0x000fe20007f5e0ff */
[--C-:B------:R-:W-:Y:S01]  /*9850*/  IMAD.X R209, RZ, RZ, R223.reuse, P3 ;  /* 0x000000ffffd17224 */ /* 0x100fe200018e06df */
[----:B------:R-:W-:Y:S02]  /*9860*/  SHF.R.U64 R210, R210, 0x3, RZ ;  /* 0x00000003d2d27819 */ /* 0x000fe400000012ff */
[----:B------:R-:W-:Y:S01]  /*9870*/  LOP3.LUT R7, R222, 0x380, RZ, 0xc0, !PT ;  /* 0x00000380de077812 */ /* 0x000fe200078ec0ff */
[--C-:B------:R-:W-:Y:S01]  /*9880*/  IMAD.X R9, RZ, RZ, R223.reuse, P2 ;  /* 0x000000ffff097224 */ /* 0x100fe200010e06df */
[----:B------:R-:W-:Y:S01]  /*9890*/  LOP3.LUT R210, R210, R211, RZ, 0x3c, !PT ;  /* 0x000000d3d2d27212 */ /* 0x000fe200078e3cff */
[----:B------:R-:W-:Y:S01]  /*98a0*/  IMAD.X R211, RZ, RZ, R223, P4 ;  /* 0x000000ffffd37224 */ /* 0x000fe200020e06df */
[----:B------:R-:W-:-:S02]  /*98b0*/  IADD3 R167, P6, R222, 0x8060, RZ ;  /* 0x00008060dea77810 */ /* 0x000fc40007fde0ff */
[C---:B------:R-:W-:Y:S02]  /*98c0*/  IADD3 R12, P5, R222.reuse, 0x20, RZ ;  /* 0x00000020de0c7810 */ /* 0x040fe40007fbe0ff */
[C---:B------:R-:W-:Y:S01]  /*98d0*/  IADD3 R165, P4, R222.reuse, 0x8040, RZ ;  /* 0x00008040dea57810 */ /* 0x040fe20007f9e0ff */
[--C-:B------:R-:W-:Y:S01]  /*98e0*/  IMAD.X R207, RZ, RZ, R223.reuse, P6 ;  /* 0x000000ffffcf7224 */ /* 0x100fe200030e06df */
[C---:B------:R-:W-:Y:S01]  /*98f0*/  IADD3 R163, P3, R222.reuse, 0x8020, RZ ;  /* 0x00008020dea37810 */ /* 0x040fe20007f7e0ff */
[--C-:B------:R-:W-:Y:S01]  /*9900*/  IMAD.X R15, RZ, RZ, R223.reuse, P5 ;  /* 0x000000ffff0f7224 */ /* 0x100fe200028e06df */
[C---:B------:R-:W-:Y:S01]  /*9910*/  IADD3 R161, P2, R222.reuse, 0x8000, RZ ;  /* 0x00008000dea17810 */ /* 0x040fe20007f5e0ff */
[--C-:B------:R-:W-:Y:S01]  /*9920*/  IMAD.X R205, RZ, RZ, R223.reuse, P4 ;  /* 0x000000ffffcd7224 */ /* 0x100fe200020e06df */
[----:B------:R-:W-:Y:S01]  /*9930*/  IADD3 R156, P0, R222, 0xc000, RZ ;  /* 0x0000c000de9c7810 */ /* 0x000fe20007f1e0ff */
[--C-:B------:R-:W-:Y:S01]  /*9940*/  IMAD.X R13, RZ, RZ, R223.reuse, P3 ;  /* 0x000000ffff0d7224 */ /* 0x100fe200018e06df */
[----:B------:R-:W-:Y:S01]  /*9950*/  SHF.R.U64 R7, R7, 0x3, RZ ;  /* 0x0000000307077819 */ /* 0x000fe200000012ff */
[----:B------:R-:W-:Y:S01]  /*9960*/  IMAD.X R203, RZ, RZ, R223, P2 ;  /* 0x000000ffffcb7224 */ /* 0x000fe200010e06df */
[----:B------:R-:W-:-:S02]  /*9970*/  LOP3.LUT R8, R14, 0x380, RZ, 0xc0, !PT ;  /* 0x000003800e087812 */ /* 0x000fc400078ec0ff */
[----:B---3--:R-:W-:Y:S02]  /*9980*/  IADD3.X R11, RZ, R223, RZ, P0, !PT ;  /* 0x000000dfff0b7210 */ /* 0x008fe400007fe4ff */
[C---:B------:R-:W-:Y:S02]  /*9990*/  IADD3 R152, P0, R222.reuse, 0x4060, RZ ;  /* 0x00004060de987810 */ /* 0x040fe40007f1e0ff */
[C---:B------:R-:W-:Y:S02]  /*99a0*/  IADD3 R20, P6, R222.reuse, 0x40, RZ ;  /* 0x00000040de147810 */ /* 0x040fe40007fde0ff */
[C---:B------:R-:W-:Y:S01]  /*99b0*/  IADD3 R159, P5, R222.reuse, 0x4040, RZ ;  /* 0x00004040de9f7810 */ /* 0x040fe20007fbe0ff */
[--C-:B------:R-:W-:Y:S01]  /*99c0*/  IMAD.X R201, RZ, RZ, R223.reuse, P0 ;  /* 0x000000ffffc97224 */ /* 0x100fe200000e06df */
[C---:B------:R-:W-:Y:S01]  /*99d0*/  IADD3 R157, P4, R222.reuse, 0x4020, RZ ;  /* 0x00004020de9d7810 */ /* 0x040fe20007f9e0ff */
[--C-:B------:R-:W-:Y:S01]  /*99e0*/  IMAD.X R153, RZ, RZ, R223.reuse, P6 ;  /* 0x000000ffff997224 */ /* 0x100fe200030e06df */
[C---:B------:R-:W-:Y:S01]  /*99f0*/  IADD3 R4, P3, R222.reuse, 0x4000, RZ ;  /* 0x00004000de047810 */ /* 0x040fe20007f7e0ff */
[----:B------:R-:W-:Y:S01]  /*9a00*/  IMAD.X R21, RZ, RZ, R223, P5 ;  /* 0x000000ffff157224 */ /* 0x000fe200028e06df */
[----:B------:R-:W-:-:S02]  /*9a10*/  IADD3 R3, P2, R222, 0x60, RZ ;  /* 0x00000060de037810 */ /* 0x000fc40007f5e0ff */
[----:B------:R-:W-:Y:S02]  /*9a20*/  LOP3.LUT R222, R7, R222, RZ, 0x3c, !PT ;  /* 0x000000de07de7212 */ /* 0x000fe400078e3cff */
[----:B------:R-:W-:Y:S01]  /*9a30*/  SHF.R.U64 R7, R8, 0x3, RZ ;  /* 0x0000000308077819 */ /* 0x000fe200000012ff */
[----:B------:R-:W-:Y:S01]  /*9a40*/  IMAD.X R191, RZ, RZ, R223, P2 ;  /* 0x000000ffffbf7224 */ /* 0x000fe200010e06df */
[----:B------:R-:W-:Y:S02]  /*9a50*/  LOP3.LUT R10, R156, 0x380, RZ, 0xc0, !PT ;  /* 0x000003809c0a7812 */ /* 0x000fe400078ec0ff */
[----:B------:R-:W-:Y:S02]  /*9a60*/  LOP3.LUT R8, R7, R14, RZ, 0x3c, !PT ;  /* 0x0000000e07087212 */ /* 0x000fe400078e3cff */
[----:B------:R-:W-:Y:S02]  /*9a70*/  SHF.R.U64 R7, R10, 0x3, RZ ;  /* 0x000000030a077819 */ /* 0x000fe400000012ff */
[----:B------:R-:W-:-:S02]  /*9a80*/  LOP3.LUT R14, R167, 0x380, RZ, 0xc0, !PT ;  /* 0x00000380a70e7812 */ /* 0x000fc400078ec0ff */
[----:B------:R-:W-:Y:S02]  /*9a90*/  LOP3.LUT R10, R7, R156, RZ, 0x3c, !PT ;  /* 0x0000009c070a7212 */ /* 0x000fe400078e3cff */
[----:B------:R-:W-:Y:S02]  /*9aa0*/  LOP3.LUT R7, R12, 0x380, RZ, 0xc0, !PT ;  /* 0x000003800c077812 */ /* 0x000fe400078ec0ff */
[----:B------:R-:W-:Y:S02]  /*9ab0*/  LOP3.LUT R158, R169, 0x380, RZ, 0xc0, !PT ;  /* 0x00000380a99e7812 */ /* 0x000fe400078ec0ff */
[----:B------:R-:W-:Y:S02]  /*9ac0*/  LOP3.LUT R156, R165, 0x380, RZ, 0xc0, !PT ;  /* 0x00000380a59c7812 */ /* 0x000fe400078ec0ff */
[----:B------:R-:W-:Y:S02]  /*9ad0*/  SHF.R.U64 R14, R14, 0x3, RZ ;  /* 0x000000030e0e7819 */ /* 0x000fe400000012ff */
[----:B------:R-:W-:-:S02]  /*9ae0*/  SHF.R.U64 R7, R7, 0x3, RZ ;  /* 0x0000000307077819 */ /* 0x000fc400000012ff */
[----:B------:R-:W-:Y:S02]  /*9af0*/  SHF.R.U64 R158, R158, 0x3, RZ ;  /* 0x000000039e9e7819 */ /* 0x000fe400000012ff */
[----:B------:R-:W-:Y:S02]  /*9b00*/  SHF.R.U64 R156, R156, 0x3, RZ ;  /* 0x000000039c9c7819 */ /* 0x000fe400000012ff */
[----:B------:R-:W-:Y:S02]  /*9b10*/  LOP3.LUT R206, R14, R167, RZ, 0x3c, !PT ;  /* 0x000000a70ece7212 */ /* 0x000fe400078e3cff */
[----:B------:R-:W-:Y:S02]  /*9b20*/  LOP3.LUT R14, R7, R12, RZ, 0x3c, !PT ;  /* 0x0000000c070e7212 */ /* 0x000fe400078e3cff */
[----:B------:R-:W-:Y:S02]  /*9b30*/  LOP3.LUT R208, R158, R169, RZ, 0x3c, !PT ;  /* 0x000000a99ed07212 */ /* 0x000fe400078e3cff */
[----:B------:R-:W-:-:S02]  /*9b40*/  LOP3.LUT R204, R156, R165, RZ, 0x3c, !PT ;  /* 0x000000a59ccc7212 */ /* 0x000fc400078e3cff */
[----:B------:R-:W-:Y:S02]  /*9b50*/  LOP3.LUT R7, R152, 0x380, RZ, 0xc0, !PT ;  /* 0x0000038098077812 */ /* 0x000fe400078ec0ff */
[----:B------:R-:W-:Y:S02]  /*9b60*/  LOP3.LUT R158, R163, 0x380, RZ, 0xc0, !PT ;  /* 0x00000380a39e7812 */ /* 0x000fe400078ec0ff */
[----:B------:R-:W-:Y:S02]  /*9b70*/  LOP3.LUT R156, R161, 0x380, RZ, 0xc0, !PT ;  /* 0x00000380a19c7812 */ /* 0x000fe400078ec0ff */
[----:B------:R-:W-:Y:S02]  /*9b80*/  SHF.R.U64 R7, R7, 0x3, RZ ;  /* 0x0000000307077819 */ /* 0x000fe400000012ff */
[----:B------:R-:W-:Y:S02]  /*9b90*/  SHF.R.U64 R158, R158, 0x3, RZ ;  /* 0x000000039e9e7819 */ /* 0x000fe400000012ff */
[----:B------:R-:W-:-:S02]  /*9ba0*/  SHF.R.U64 R156, R156, 0x3, RZ ;  /* 0x000000039c9c7819 */ /* 0x000fc400000012ff */
[----:B------:R-:W-:Y:S02]  /*9bb0*/  LOP3.LUT R200, R7, R152, RZ, 0x3c, !PT ;  /* 0x0000009807c87212 */ /* 0x000fe400078e3cff */
[----:B------:R-:W-:Y:S02]  /*9bc0*/  LOP3.LUT R12, R158, R163, RZ, 0x3c, !PT ;  /* 0x000000a39e0c7212 */ /* 0x000fe400078e3cff */
[----:B------:R-:W-:Y:S02]  /*9bd0*/  LOP3.LUT R202, R156, R161, RZ, 0x3c, !PT ;  /* 0x000000a19cca7212 */ /* 0x000fe400078e3cff */
[----:B------:R-:W-:Y:S02]  /*9be0*/  LOP3.LUT R7, R20, 0x380, RZ, 0xc0, !PT ;  /* 0x0000038014077812 */ /* 0x000fe400078ec0ff */
[----:B------:R-:W-:Y:S02]  /*9bf0*/  LOP3.LUT R158, R159, 0x380, RZ, 0xc0, !PT ;  /* 0x000003809f9e7812 */ /* 0x000fe400078ec0ff */
[----:B------:R-:W-:-:S02]  /*9c00*/  LOP3.LUT R156, R157, 0x380, RZ, 0xc0, !PT ;  /* 0x000003809d9c7812 */ /* 0x000fc400078ec0ff */
[----:B------:R-:W-:Y:S02]  /*9c10*/  SHF.R.U64 R7, R7, 0x3, RZ ;  /* 0x0000000307077819 */ /* 0x000fe400000012ff */
[----:B------:R-:W-:Y:S02]  /*9c20*/  SHF.R.U64 R158, R158, 0x3, RZ ;  /* 0x000000039e9e7819 */ /* 0x000fe400000012ff */
[----:B------:R-:W-:Y:S02]  /*9c30*/  SHF.R.U64 R156, R156, 0x3, RZ ;  /* 0x000000039c9c7819 */ /* 0x000fe400000012ff */
[----:B------:R-:W-:Y:S02]  /*9c40*/  LOP3.LUT R152, R7, R20, RZ, 0x3c, !PT ;  /* 0x0000001407987212 */ /* 0x000fe400078e3cff */
[----:B------:R-:W-:Y:S02]  /*9c50*/  LOP3.LUT R20, R158, R159, RZ, 0x3c, !PT ;  /* 0x0000009f9e147212 */ /* 0x000fe400078e3cff */
[----:B------:R-:W-:-:S02]  /*9c60*/  IADD3 R163, P2, R154, 0x3000, RZ ;  /* 0x000030009aa37810 */ /* 0x000fc40007f5e0ff */
[C---:B------:R-:W-:Y:S02]  /*9c70*/  IADD3 R167, P0, R154.reuse, 0x4000, RZ ;  /* 0x000040009aa77810 */ /* 0x040fe40007f1e0ff */
[----:B------:R-:W-:Y:S02]  /*9c80*/  LOP3.LUT R162, R163, 0x380, RZ, 0xc0, !PT ;  /* 0x00000380a3a27812 */ /* 0x000fe400078ec0ff */
[C---:B------:R-:W-:Y:S02]  /*9c90*/  IADD3 R171, P6, R154.reuse, 0x5000, RZ ;  /* 0x000050009aab7810 */ /* 0x040fe40007fde0ff */
[----:B------:R-:W-:Y:S02]  /*9ca0*/  IADD3 R173, P5, R154, 0x6000, RZ ;  /* 0x000060009aad7810 */ /* 0x000fe40007fbe0ff */
[----:B------:R-:W-:Y:S02]  /*9cb0*/  SHF.R.U64 R162, R162, 0x3, RZ ;  /* 0x00000003a2a27819 */ /* 0x000fe400000012ff */
[----:B------:R-:W-:-:S02]  /*9cc0*/  LOP3.LUT R166, R167, 0x380, RZ, 0xc0, !PT ;  /* 0x00000380a7a67812 */ /* 0x000fc400078ec0ff */
[----:B------:R-:W-:Y:S02]  /*9cd0*/  LOP3.LUT R170, R171, 0x380, RZ, 0xc0, !PT ;  /* 0x00000380abaa7812 */ /* 0x000fe400078ec0ff */
[----:B------:R-:W-:Y:S02]  /*9ce0*/  LOP3.LUT R172, R173, 0x380, RZ, 0xc0, !PT ;  /* 0x00000380adac7812 */ /* 0x000fe400078ec0ff */
[----:B------:R-:W-:Y:S01]  /*9cf0*/  LOP3.LUT R162, R162, R163, RZ, 0x3c, !PT ;  /* 0x000000a3a2a27212 */ /* 0x000fe200078e3cff */
[----:B------:R-:W-:Y:S01]  /*9d00*/  IMAD.X R163, RZ, RZ, R155, P2 ;  /* 0x000000ffffa37224 */ /* 0x000fe200010e069b */
[----:B------:R-:W-:Y:S02]  /*9d10*/  SHF.R.U64 R166, R166, 0x3, RZ ;  /* 0x00000003a6a67819 */ /* 0x000fe400000012ff */
[----:B------:R-:W-:Y:S02]  /*9d20*/  SHF.R.U64 R170, R170, 0x3, RZ ;  /* 0x00000003aaaa7819 */ /* 0x000fe400000012ff */
[----:B------:R-:W-:-:S02]  /*9d30*/  SHF.R.U64 R172, R172, 0x3, RZ ;  /* 0x00000003acac7819 */ /* 0x000fc400000012ff */
[----:B------:R-:W-:Y:S02]  /*9d40*/  IADD3 R185, P2, R154, 0x9000, RZ ;  /* 0x000090009ab97810 */ /* 0x000fe40007f5e0ff */
[----:B------:R-:W-:Y:S02]  /*9d50*/  LOP3.LUT R160, R3, 0x380, RZ, 0xc0, !PT ;  /* 0x0000038003a07812 */ /* 0x000fe400078ec0ff */
[----:B------:R-:W-:Y:S01]  /*9d60*/  LOP3.LUT R166, R166, R167, RZ, 0x3c, !PT ;  /* 0x000000a7a6a67212 */ /* 0x000fe200078e3cff */
[--C-:B------:R-:W-:Y:S01]  /*9d70*/  IMAD.X R167, RZ, RZ, R155.reuse, P0 ;  /* 0x000000ffffa77224 */ /* 0x100fe200000e069b */
[----:B------:R-:W-:Y:S01]  /*9d80*/  LOP3.LUT R170, R170, R171, RZ, 0x3c, !PT ;  /* 0x000000abaaaa7212 */ /* 0x000fe200078e3cff */
[--C-:B------:R-:W-:Y:S01]  /*9d90*/  IMAD.X R171, RZ, RZ, R155.reuse, P6 ;  /* 0x000000ffffab7224 */ /* 0x100fe200030e069b */
[----:B------:R-:W-:Y:S01]  /*9da0*/  LOP3.LUT R172, R172, R173, RZ, 0x3c, !PT ;  /* 0x000000adacac7212 */ /* 0x000fe200078e3cff */
[----:B------:R-:W-:Y:S01]  /*9db0*/  IMAD.X R173, RZ, RZ, R155, P5 ;  /* 0x000000ffffad7224 */ /* 0x000fe200028e069b */
[----:B------:R-:W-:-:S02]  /*9dc0*/  LOP3.LUT R184, R185, 0x380, RZ, 0xc0, !PT ;  /* 0x00000380b9b87812 */ /* 0x000fc400078ec0ff */
[----:B------:R-:W-:Y:S02]  /*9dd0*/  LOP3.LUT R7, R4, 0x380, RZ, 0xc0, !PT ;  /* 0x0000038004077812 */ /* 0x000fe400078ec0ff */
[----:B------:R-:W-:Y:S02]  /*9de0*/  SHF.R.U64 R160, R160, 0x3, RZ ;  /* 0x00000003a0a07819 */ /* 0x000fe400000012ff */
[C---:B------:R-:W-:Y:S02]  /*9df0*/  IADD3 R161, P0, R154.reuse, 0xa000, RZ ;  /* 0x0000a0009aa17810 */ /* 0x040fe40007f1e0ff */
[C---:B------:R-:W-:Y:S02]  /*9e00*/  IADD3 R169, P6, R154.reuse, 0xb000, RZ ;  /* 0x0000b0009aa97810 */ /* 0x040fe40007fde0ff */
[----:B------:R-:W-:Y:S02]  /*9e10*/  IADD3 R175, P5, R154, 0xc000, RZ ;  /* 0x0000c0009aaf7810 */ /* 0x000fe40007fbe0ff */
[----:B------:R-:W-:-:S02]  /*9e20*/  SHF.R.U64 R184, R184, 0x3, RZ ;  /* 0x00000003b8b87819 */ /* 0x000fc400000012ff */
[----:B------:R-:W-:Y:S02]  /*9e30*/  SHF.R.U64 R7, R7, 0x3, RZ ;  /* 0x0000000307077819 */ /* 0x000fe400000012ff */
[----:B------:R-:W-:Y:S02]  /*9e40*/  LOP3.LUT R190, R160, R3, RZ, 0x3c, !PT ;  /* 0x00000003a0be7212 */ /* 0x000fe400078e3cff */
[----:B------:R-:W-:Y:S02]  /*9e50*/  LOP3.LUT R160, R161, 0x380, RZ, 0xc0, !PT ;  /* 0x00000380a1a07812 */ /* 0x000fe400078ec0ff */
[----:B------:R-:W-:Y:S02]  /*9e60*/  LOP3.LUT R168, R169, 0x380, RZ, 0xc0, !PT ;  /* 0x00000380a9a87812 */ /* 0x000fe400078ec0ff */
[----:B------:R-:W-:Y:S02]  /*9e70*/  LOP3.LUT R174, R175, 0x380, RZ, 0xc0, !PT ;  /* 0x00000380afae7812 */ /* 0x000fe400078ec0ff */
[----:B------:R-:W-:Y:S01]  /*9e80*/  MOV R10, R10 ;  /* 0x0000000a000a7202 */ /* 0x000fe20000000f00 */
[----:B------:R-:W-:Y:S01]  /*9e90*/  IMAD.U32 R11, RZ, RZ, UR12 ;  /* 0x0000000cff0b7e24 */ /* 0x000fe2000f8e00ff */
[----:B------:R-:W-:Y:S01]  /*9ea0*/  LOP3.LUT R184, R184, R185, RZ, 0x3c, !PT ;  /* 0x000000b9b8b87212 */ /* 0x000fe200078e3cff */
[----:B------:R-:W-:Y:S01]  /*9eb0*/  IMAD.X R185, RZ, RZ, R155, P2 ;  /* 0x000000ffffb97224 */ /* 0x000fe200010e069b */
[----:B------:R-:W-:Y:S01]  /*9ec0*/  SHF.R.U64 R160, R160, 0x3, RZ ;  /* 0x00000003a0a07819 */ /* 0x000fe200000012ff */
[----:B------:R-:W-:Y:S01]  /*9ed0*/  USHF.R.S32.HI UR12, URZ, 0x1f, UR13 ;  /* 0x0000001f3f0c7899 */ /* 0x000fe2000801140d */
[----:B------:R-:W-:-:S02]  /*9ee0*/  SHF.R.U64 R168, R168, 0x3, RZ ;  /* 0x00000003a8a87819 */ /* 0x000fc400000012ff */
[----:B------:R-:W-:Y:S02]  /*9ef0*/  SHF.R.U64 R174, R174, 0x3, RZ ;  /* 0x00000003aeae7819 */ /* 0x000fe400000012ff */
[----:B------:R-:W-:Y:S02]  /*9f00*/  SHF.R.U64 R187, R187, 0x3, RZ ;  /* 0x00000003bbbb7819 */ /* 0x000fe400000012ff */
[----:B------:R-:W-:Y:S01]  /*9f10*/  MOV R153, R152 ;  /* 0x0000009800997202 */ /* 0x000fe20000000f00 */
[----:B------:R-:W-:Y:S01]  /*9f20*/  @!P1 VIADD R152, R11, 0x38860 ;  /* 0x000388600b989836 */ /* 0x000fe20000000000 */
[----:B------:R-:W-:Y:S01]  /*9f30*/  LOP3.LUT R160, R160, R161, RZ, 0x3c, !PT ;  /* 0x000000a1a0a07212 */ /* 0x000fe200078e3cff */
[--C-:B------:R-:W-:Y:S01]  /*9f40*/  IMAD.X R161, RZ, RZ, R155.reuse, P0 ;  /* 0x000000ffffa17224 */ /* 0x100fe200000e069b */
[----:B------:R-:W-:Y:S01]  /*9f50*/  LOP3.LUT R168, R168, R169, RZ, 0x3c, !PT ;  /* 0x000000a9a8a87212 */ /* 0x000fe200078e3cff */
[--C-:B------:R-:W-:Y:S01]  /*9f60*/  IMAD.X R169, RZ, RZ, R155.reuse, P6 ;  /* 0x000000ffffa97224 */ /* 0x100fe200030e069b */
[----:B------:R-:W-:Y:S01]  /*9f70*/  LOP3.LUT R174, R174, R175, RZ, 0x3c, !PT ;  /* 0x000000afaeae7212 */ /* 0x000fe200078e3cff */
[--C-:B------:R-:W-:Y:S01]  /*9f80*/  IMAD.X R175, RZ, RZ, R155.reuse, P5 ;  /* 0x000000ffffaf7224 */ /* 0x100fe200028e069b */
[----:B------:R-:W-:Y:S01]  /*9f90*/  LOP3.LUT R186, R187, R154, RZ, 0x3c, !PT ;  /* 0x0000009abbba7212 */ /* 0x000fe200078e3cff */
[----:B------:R-:W-:Y:S01]  /*9fa0*/  IMAD.MOV.U32 R187, RZ, RZ, R155 ;  /* 0x000000ffffbb7224 */ /* 0x000fe200078e009b */
[----:B------:R-:W-:-:S02]  /*9fb0*/  MOV R15, R14 ;  /* 0x0000000e000f7202 */ /* 0x000fc40000000f00 */
[----:B------:R-:W-:Y:S02]  /*9fc0*/  MOV R21, R20 ;  /* 0x0000001400157202 */ /* 0x000fe40000000f00 */
[----:B------:R-:W-:Y:S02]  /*9fd0*/  MOV R13, R12 ;  /* 0x0000000c000d7202 */ /* 0x000fe40000000f00 */
[----:B------:R-:W-:Y:S02]  /*9fe0*/  MOV R12, R200 ;  /* 0x000000c8000c7202 */ /* 0x000fe40000000f00 */
[----:B------:R-:W-:Y:S02]  /*9ff0*/  MOV R14, R202 ;  /* 0x000000ca000e7202 */ /* 0x000fe40000000f00 */
[----:B------:R-:W-:Y:S02]  /*a000*/  MOV R8, R8 ;  /* 0x0000000800087202 */ /* 0x000fe40000000f00 */
[----:B------:R-:W-:Y:S01]  /*a010*/  MOV R9, R204 ;  /* 0x000000cc00097202 */ /* 0x000fe20000000f00 */
[----:B------:R-:W-:-:S02]  /*a020*/  WARPGROUP.DEPBAR.LE gsb0, 0x0 ;  /* 0x00008000000079c5 */ /* 0x000fc40000010000 */
[----:B------:R-:W-:Y:S01]  /*a030*/  WARPGROUP.ARRIVE ;  /* 0x00000000000079c5 */ /* 0x000fe20000000000 */
[--C-:B------:R-:W-:Y:S01]  /*a040*/  IMAD.X R199, RZ, RZ, R223.reuse, P4 ;  /* 0x000000ffffc77224 */ /* 0x100fe200020e06df */
[----:B------:R-:W-:Y:S01]  /*a050*/  LOP3.LUT R198, R156, R157, RZ, 0x3c, !PT ;  /* 0x0000009d9cc67212 */ /* 0x000fe200078e3cff */
[----:B------:R-:W-:Y:S01]  /*a060*/  IMAD.X R197, RZ, RZ, R223, P3 ;  /* 0x000000ffffc57224 */ /* 0x000fe200018e06df */
[C---:B------:R-:W-:Y:S02]  /*a070*/  IADD3 R157, P4, R154.reuse, 0x1000, RZ ;  /* 0x000010009a9d7810 */ /* 0x040fe40007f9e0ff */
[----:B------:R-:W-:Y:S01]  /*a080*/  HGMMA.64x256x16.F32 R24, R192, gdesc[UR4].tnspB, R24, gsb0 ;  /* 0x43e00004c0187df0 */ /* 0x000fe20008000818 */
[----:B------:R-:W-:Y:S01]  /*a090*/  IADD3 R159, P3, R154, 0x2000, RZ ;  /* 0x000020009a9f7810 */ /* 0x000fe20007f7e0ff */
[----:B------:R-:W-:Y:S01]  /*a0a0*/  UIMAD.WIDE.U32 UR6, UR10, UR8, URZ ;  /* 0x000000080a0672a5 */ /* 0x000fe2000f8e003f */
[----:B------:R-:W-:Y:S02]  /*a0b0*/  LOP3.LUT R156, R157, 0x380, RZ, 0xc0, !PT ;  /* 0x000003809d9c7812 */ /* 0x000fe400078ec0ff */
[----:B------:R-:W-:Y:S01]  /*a0c0*/  LOP3.LUT R158, R159, 0x380, RZ, 0xc0, !PT ;  /* 0x000003809f9e7812 */ /* 0x000fe200078ec0ff */
[----:B------:R-:W-:Y:S01]  /*a0d0*/  ULDC.64 UR8, c[0x0][0x208] ;  /* 0x0000820000087ab9 */ /* 0x000fe20000000a00 */
[----:B------:R-:W-:Y:S01]  /*a0e0*/  SHF.R.U64 R156, R156, 0x3, RZ ;  /* 0x000000039c9c7819 */ /* 0x000fe200000012ff */
[----:B------:R-:W-:Y:S01]  /*a0f0*/  IMAD.U32 R188, RZ, RZ, UR6 ;  /* 0x00000006ffbc7e24 */ /* 0x000fe2000f8e00ff */
[----:B------:R-:W-:Y:S01]  /*a100*/  SHF.R.U64 R158, R158, 0x3, RZ ;  /* 0x000000039e9e7819 */ /* 0x000fe200000012ff */
[----:B------:R-:W-:Y:S01]  /*a110*/  UIADD3 UR6, UR7, UR5, URZ ;  /* 0x0000000507067290 */ /* 0x000fe2000fffe03f */
[----:B------:R-:W-:Y:S01]  /*a120*/  LOP3.LUT R156, R156, R157, RZ, 0x3c, !PT ;  /* 0x0000009d9c9c7212 */ /* 0x000fe200078e3cff */
[--C-:B------:R-:W-:Y:S01]  /*a130*/  IMAD.X R157, RZ, RZ, R155.reuse, P4 ;  /* 0x000000ffff9d7224 */ /* 0x100fe200020e069b */
[----:B------:R-:W-:Y:S01]  /*a140*/  LOP3.LUT R158, R158, R159, RZ, 0x3c, !PT ;  /* 0x0000009f9e9e7212 */ /* 0x000fe200078e3cff */
[----:B------:R-:W-:Y:S01]  /*a150*/  IMAD.X R159, RZ, RZ, R155, P3 ;  /* 0x000000ffff9f7224 */ /* 0x000fe200018e069b */
[C---:B------:R-:W-:Y:S01]  /*a160*/  IADD3 R177, P4, R154.reuse, 0x7000, RZ ;  /* 0x000070009ab17810 */ /* 0x040fe20007f9e0ff */
[----:B------:R-:W-:Y:S01]  /*a170*/  IMAD.U32 R189, RZ, RZ, UR7 ;  /* 0x00000007ffbd7e24 */ /* 0x000fe2000f8e00ff */
[----:B------:R-:W-:Y:S01]  /*a180*/  IADD3 R181, P3, R154, 0x8000, RZ ;  /* 0x000080009ab57810 */ /* 0x000fe20007f7e0ff */
[----:B------:R-:W-:Y:S01]  /*a190*/  IMAD.U32 R189, RZ, RZ, UR6 ;  /* 0x00000006ffbd7e24 */ /* 0x000fe2000f8e00ff */
[----:B------:R-:W-:Y:S01]  /*a1a0*/  LOP3.LUT R176, R177, 0x380, RZ, 0xc0, !PT ;  /* 0x00000380b1b07812 */ /* 0x000fe200078ec0ff */
[----:B------:R-:W-:Y:S01]  /*a1b0*/  ULDC.64 UR6, c[0x0][0xb88] ;  /* 0x0002e20000067ab9 */ /* 0x000fe20000000a00 */
[----:B------:R-:W-:-:S02]  /*a1c0*/  LOP3.LUT R180, R181, 0x380, RZ, 0xc0, !PT ;  /* 0x00000380b5b47812 */ /* 0x000fc400078ec0ff */
[----:B------:R-:W-:Y:S02]  /*a1d0*/  SHF.R.U64 R176, R176, 0x3, RZ ;  /* 0x00000003b0b07819 */ /* 0x000fe400000012ff */
[----:B------:R-:W-:Y:S02]  /*a1e0*/  SHF.R.U64 R180, R180, 0x3, RZ ;  /* 0x00000003b4b47819 */ /* 0x000fe400000012ff */
[----:B------:R-:W-:Y:S01]  /*a1f0*/  LOP3.LUT R176, R176, R177, RZ, 0x3c, !PT ;  /* 0x000000b1b0b07212 */ /* 0x000fe200078e3cff */
[--C-:B------:R-:W-:Y:S01]  /*a200*/  IMAD.X R177, RZ, RZ, R155.reuse, P4 ;  /* 0x000000ffffb17224 */ /* 0x100fe200020e069b */
[----:B------:R-:W-:Y:S01]  /*a210*/  LOP3.LUT R180, R180, R181, RZ, 0x3c, !PT ;  /* 0x000000b5b4b47212 */ /* 0x000fe200078e3cff */
[----:B------:R-:W-:Y:S01]  /*a220*/  IMAD.X R181, RZ, RZ, R155, P3 ;  /* 0x000000ffffb57224 */ /* 0x000fe200018e069b */
[C---:B------:R-:W-:Y:S02]  /*a230*/  IADD3 R183, P4, R154.reuse, 0xd000, RZ ;  /* 0x0000d0009ab77810 */ /* 0x040fe40007f9e0ff */
[----:B------:R-:W-:-:S02]  /*a240*/  IADD3 R165, P3, R154, 0xe000, RZ ;  /* 0x0000e0009aa57810 */ /* 0x000fc40007f7e0ff */
[----:B------:R-:W-:Y:S02]  /*a250*/  LOP3.LUT R182, R183, 0x380, RZ, 0xc0, !PT ;  /* 0x00000380b7b67812 */ /* 0x000fe400078ec0ff */
[----:B------:R-:W-:Y:S02]  /*a260*/  LOP3.LUT R164, R165, 0x380, RZ, 0xc0, !PT ;  /* 0x00000380a5a47812 */ /* 0x000fe400078ec0ff */
[----:B------:R-:W-:Y:S02]  /*a270*/  LOP3.LUT R196, R7, R4, RZ, 0x3c, !PT ;  /* 0x0000000407c47212 */ /* 0x000fe400078e3cff */
[----:B------:R-:W-:Y:S02]  /*a280*/  SHF.R.U64 R182, R182, 0x3, RZ ;  /* 0x00000003b6b67819 */ /* 0x000fe400000012ff */
[----:B------:R-:W-:Y:S02]  /*a290*/  SHF.R.U64 R164, R164, 0x3, RZ ;  /* 0x00000003a4a47819 */ /* 0x000fe400000012ff */
[----:B------:R-:W-:-:S02]  /*a2a0*/  IADD3 R4, P2, R154, 0xf000, RZ ;  /* 0x0000f0009a047810 */ /* 0x000fc40007f5e0ff */
[----:B------:R-:W-:Y:S02]  /*a2b0*/  LOP3.LUT R182, R182, R183, RZ, 0x3c, !PT ;  /* 0x000000b7b6b67212 */ /* 0x000fe400078e3cff */
[----:B------:R-:W-:Y:S01]  /*a2c0*/  LOP3.LUT R164, R164, R165, RZ, 0x3c, !PT ;  /* 0x000000a5a4a47212 */ /* 0x000fe200078e3cff */
[--C-:B------:R-:W-:Y:S01]  /*a2d0*/  IMAD.X R165, RZ, RZ, R155.reuse, P3 ;  /* 0x000000ffffa57224 */ /* 0x100fe200018e069b */
[----:B------:R-:W-:Y:S01]  /*a2e0*/  IADD3.X R183, RZ, R155, RZ, P4, !PT ;  /* 0x0000009bffb77210 */ /* 0x000fe200027fe4ff */
[----:B------:R-:W-:Y:S01]  /*a2f0*/  IMAD.X R179, RZ, RZ, R155, P2 ;  /* 0x000000ffffb37224 */ /* 0x000fe200010e069b */
[----:B------:R-:W-:Y:S02]  /*a300*/  @!P1 PRMT R155, RZ, 0x654, R152 ;  /* 0x00000654ff9b9816 */ /* 0x000fe40000000098 */
[----:B------:R-:W-:Y:S02]  /*a310*/  MOV R154, R222 ;  /* 0x000000de009a7202 */ /* 0x000fe40000000f00 */
[----:B------:R-:W-:-:S02]  /*a320*/  R2UR UR5, R217 ;  /* 0x00000000d90572ca */ /* 0x000fc400000e0000 */
[----:B------:R-:W-:Y:S02]  /*a330*/  MOV R152, R190 ;  /* 0x000000be00987202 */ /* 0x000fe40000000f00 */
[----:B------:R-:W-:Y:S02]  /*a340*/  MOV R20, R196 ;  /* 0x000000c400147202 */ /* 0x000fe40000000f00 */
[----:B------:R-:W-:Y:S02]  /*a350*/  MOV R11, R198 ;  /* 0x000000c6000b7202 */ /* 0x000fe40000000f00 */
[----:B------:R-:W-:Y:S02]  /*a360*/  LOP3.LUT R3, R4, 0x380, RZ, 0xc0, !PT ;  /* 0x0000038004037812 */ /* 0x000fe400078ec0ff */
[----:B------:R-:W-:Y:S02]  /*a370*/  MOV R7, R208 ;  /* 0x000000d000077202 */ /* 0x000fe40000000f00 */
[----:B------:R-:W-:-:S04]  /*a380*/  SHF.R.U64 R3, R3, 0x3, RZ ;  /* 0x0000000303037819 */ /* 0x000fc800000012ff */
[----:B------:R-:W-:Y:S02]  /*a390*/  LOP3.LUT R178, R3, R4, RZ, 0x3c, !PT ;  /* 0x0000000403b27212 */ /* 0x000fe400078e3cff */
[----:B------:R-:W-:Y:S02]  /*a3a0*/  MOV R3, R206 ;  /* 0x000000ce00037202 */ /* 0x000fe40000000f00 */
[----:B------:R-:W-:Y:S01]  /*a3b0*/  MOV R4, R210 ;  /* 0x000000d200047202 */ /* 0x000fe20000000f00 */
[----:B------:R-:W-:Y:S02]  /*a3c0*/  UIADD3 UR60, UR60, 0x1, URZ ;  /* 0x000000013c3c7890 */ /* 0x000fe4000fffe03f */
[----:B------:R-:W-:Y:S02]  /*a3d0*/  UIADD3 UR4, UR4, 0x38820, URZ ;  /* 0x0003882004047890 */ /* 0x000fe4000fffe03f */
[----:B------:R-:W-:Y:S02]  /*a3e0*/  UISETP.NE.AND UP0, UPT, UR60, 0x2, UPT ;  /* 0x000000023c00788c */ /* 0x000fe4000bf05270 */
[----:B------:R-:W-:Y:S01]  /*a3f0*/  UPRMT UR4, URZ, 0x654, UR4 ;  /* 0x000006543f047896 */ /* 0x000fe20008000004 */
[----:B------:R-:W-:Y:S01]  /*a400*/  BSSY B0, `(.L_x_29) ;  /* 0x000015a000007945 */ /* 0x000fe20003800000 */
[----:B------:R-:W-:Y:S01]  /*a410*/  USEL UR60, UR60, URZ, UP0 ;  /* 0x0000003f3c3c7287 */ /* 0x000fe20008000000 */
[----:B------:R-:W-:-:S02]  /*a420*/  WARPGROUP.DEPBAR.LE gsb0, 0x0 ;  /* 0x00008000000079c5 */ /* 0x000fc40000010000 */
[----:B------:R-:W0:Y:S01]  /*a430*/  LDC R192, c[0x0][0xbe8] ;  /* 0x0002fa00ffc07b82 */ /* 0x000e220000000800 */
[-C--:B--2---:R-:W-:Y:S01]  /*a440*/  FMUL.FTZ R25, R25, R6.reuse ;  /* 0x0000000619197220 */ /* 0x084fe20000410000 */
[-C--:B------:R-:W-:Y:S01]  /*a450*/  FMUL.FTZ R24, R24, R6.reuse ;  /* 0x0000000618187220 */ /* 0x080fe20000410000 */
[-C--:B------:R-:W-:Y:S01]  /*a460*/  FMUL.FTZ R28, R28, R6.reuse ;  /* 0x000000061c1c7220 */ /* 0x080fe20000410000 */
[-C--:B------:R-:W-:Y:S01]  /*a470*/  FMUL.FTZ R33, R33, R6.reuse ;  /* 0x0000000621217220 */ /* 0x080fe20000410000 */
[-C--:B------:R-:W-:Y:S01]  /*a480*/  FMUL.FTZ R32, R32, R6.reuse ;  /* 0x0000000620207220 */ /* 0x080fe20000410000 */
[-C--:B------:R-:W-:Y:S01]  /*a490*/  FMUL.FTZ R37, R37, R6.reuse ;  /* 0x0000000625257220 */ /* 0x080fe20000410000 */
[-C--:B------:R-:W-:Y:S01]  /*a4a0*/  FMUL.FTZ R36, R36, R6.reuse ;  /* 0x0000000624247220 */ /* 0x080fe20000410000 */
[----:B------:R4:W-:Y:S01]  /*a4b0*/  @!P1 SYNCS.ARRIVE.TRANS64.RED.A1T0 RZ, [R155+URZ], RZ ;  /* 0x000000ff9bff99a7 */ /* 0x0009e2000810043f */
[-C--:B------:R-:W-:Y:S01]  /*a4c0*/  FMUL.FTZ R41, R41, R6.reuse ;  /* 0x0000000629297220 */ /* 0x080fe20000410000 */
[-C--:B------:R-:W-:Y:S01]  /*a4d0*/  FMUL.FTZ R40, R40, R6.reuse ;  /* 0x0000000628287220 */ /* 0x080fe20000410000 */
[-C--:B------:R-:W-:Y:S01]  /*a4e0*/  FMUL.FTZ R45, R45, R6.reuse ;  /* 0x000000062d2d7220 */ /* 0x080fe20000410000 */
[-C--:B------:R-:W-:Y:S01]  /*a4f0*/  FMUL.FTZ R44, R44, R6.reuse ;  /* 0x000000062c2c7220 */ /* 0x080fe20000410000 */
[-C--:B------:R-:W-:Y:S01]  /*a500*/  FMUL.FTZ R49, R49, R6.reuse ;  /* 0x0000000631317220 */ /* 0x080fe20000410000 */
[-C--:B------:R-:W-:Y:S01]  /*a510*/  FMUL.FTZ R48, R48, R6.reuse ;  /* 0x0000000630307220 */ /* 0x080fe20000410000 */
[-C--:B------:R-:W-:Y:S01]  /*a520*/  FMUL.FTZ R53, R53, R6.reuse ;  /* 0x0000000635357220 */ /* 0x080fe20000410000 */
[-C--:B----4-:R-:W-:Y:S01]  /*a530*/  FMUL.FTZ R155, R26, R5.reuse ;  /* 0x000000051a9b7220 */ /* 0x090fe20000410000 */
[-C--:B------:R-:W-:Y:S01]  /*a540*/  FMUL.FTZ R26, R29, R6.reuse ;  /* 0x000000061d1a7220 */ /* 0x080fe20000410000 */
[-C--:B------:R-:W-:Y:S01]  /*a550*/  FMUL.FTZ R52, R52, R6.reuse ;  /* 0x0000000634347220 */ /* 0x080fe20000410000 */
[-C--:B------:R-:W-:Y:S01]  /*a560*/  FMUL.FTZ R57, R57, R6.reuse ;  /* 0x0000000639397220 */ /* 0x080fe20000410000 */
[-C--:B------:R-:W-:Y:S01]  /*a570*/  FMUL.FTZ R56, R56, R6.reuse ;  /* 0x0000000638387220 */ /* 0x080fe20000410000 */
[-C--:B------:R-:W-:Y:S01]  /*a580*/  FMUL.FTZ R61, R61, R6.reuse ;  /* 0x000000063d3d7220 */ /* 0x080fe20000410000 */
[-C--:B------:R-:W-:Y:S01]  /*a590*/  FMUL.FTZ R60, R60, R6.reuse ;  /* 0x000000063c3c7220 */ /* 0x080fe20000410000 */
[-C--:B------:R-:W-:Y:S01]  /*a5a0*/  FMUL.FTZ R65, R65, R6.reuse ;  /* 0x0000000641417220 */ /* 0x080fe20000410000 */
[----:B0-----:R-:W-:Y:S01]  /*a5b0*/  ISETP.NE.AND P2, PT, R192, 0x1, PT ;  /* 0x00000001c000780c */ /* 0x001fe20003f45270 */
        /* <DEDUP_REMOVED lines=44> */
[----:B------:R-:W0:Y:S01]  /*a880*/  LDC R148, c[0x0][0xc38] ;  /* 0x00030e00ff947b82 */ /* 0x000e220000000800 */
[-C--:B------:R-:W-:Y:S01]  /*a890*/  FMUL.FTZ R31, R31, R5.reuse ;  /* 0x000000051f1f7220 */ /* 0x080fe20000410000 */
[----:B------:R-:W-:Y:S01]  /*a8a0*/  FMUL.FTZ R30, R30, R5 ;  /* 0x000000051e1e7220 */ /* 0x000fe20000410000 */
[----:B------:R-:W-:Y:S01]  /*a8b0*/  F2FP.F16.F32.PACK_AB R24, R25, R24 ;  /* 0x000000181918723e */ /* 0x000fe200000000ff */
[----:B------:R-:W-:Y:S01]  /*a8c0*/  IMAD R29, RZ, RZ, -UR14 ;  /* 0x8000000eff1d7e24 */ /* 0x000fe2000f8e02ff */
[----:B------:R-:W-:Y:S01]  /*a8d0*/  F2FP.F16.F32.PACK_AB R25, R27, R155 ;  /* 0x0000009b1b19723e */ /* 0x000fe200000000ff */
[-C--:B------:R-:W-:Y:S01]  /*a8e0*/  FMUL.FTZ R35, R35, R5.reuse ;  /* 0x0000000523237220 */ /* 0x080fe20000410000 */
[----:B------:R-:W-:Y:S01]  /*a8f0*/  F2FP.F16.F32.PACK_AB R27, R31, R30 ;  /* 0x0000001e1f1b723e */ /* 0x000fe200000000ff */
[----:B------:R-:W-:Y:S01]  /*a900*/  FMUL.FTZ R34, R34, R5 ;  /* 0x0000000522227220 */ /* 0x000fe20000410000 */
[----:B------:R-:W1:Y:S01]  /*a910*/  @P2 LDC R31, c[0x0][0xbec] ;  /* 0x0002fb00ff1f2b82 */ /* 0x000e620000000800 */
[----:B------:R-:W-:-:S07]  /*a920*/  F2FP.F16.F32.PACK_AB R26, R26, R28 ;  /* 0x0000001c1a1a723e */ /* 0x000fce00000000ff */
[----:B------:R-:W-:Y:S01]  /*a930*/  BAR.SYNC.DEFER_BLOCKING 0x1, 0x100 ;  /* 0x0044000000007b1d */ /* 0x000fe20000010000 */
[----:B------:R-:W-:Y:S01]  /*a940*/  F2FP.F16.F32.PACK_AB R32, R33, R32 ;  /* 0x000000202120723e */ /* 0x000fe200000000ff */
[-C--:B------:R-:W-:Y:S01]  /*a950*/  FMUL.FTZ R39, R39, R5.reuse ;  /* 0x0000000527277220 */ /* 0x080fe20000410000 */
[----:B------:R-:W-:Y:S01]  /*a960*/  F2FP.F16.F32.PACK_AB R33, R35, R34 ;  /* 0x000000222321723e */ /* 0x000fe200000000ff */
[----:B------:R-:W-:Y:S01]  /*a970*/  FMUL.FTZ R38, R38, R5 ;  /* 0x0000000526267220 */ /* 0x000fe20000410000 */
[----:B------:R-:W-:-:S03]  /*a980*/  F2FP.F16.F32.PACK_AB R34, R37, R36 ;  /* 0x000000242522723e */ /* 0x000fc600000000ff */
[----:B------:R-:W2:Y:S01]  /*a990*/  @P2 LDC R30, c[0x0][0xbf0] ;  /* 0x0002fc00ff1e2b82 */ /* 0x000ea20000000800 */
[-C--:B------:R-:W-:Y:S01]  /*a9a0*/  FMUL.FTZ R43, R43, R5.reuse ;  /* 0x000000052b2b7220 */ /* 0x080fe20000410000 */
[-C--:B------:R-:W-:Y:S01]  /*a9b0*/  FMUL.FTZ R42, R42, R5.reuse ;  /* 0x000000052a2a7220 */ /* 0x080fe20000410000 */
[-C--:B------:R-:W-:Y:S01]  /*a9c0*/  FMUL.FTZ R47, R47, R5.reuse ;  /* 0x000000052f2f7220 */ /* 0x080fe20000410000 */
[-C--:B------:R-:W-:Y:S01]  /*a9d0*/  FMUL.FTZ R46, R46, R5.reuse ;  /* 0x000000052e2e7220 */ /* 0x080fe20000410000 */
[-C--:B------:R-:W-:Y:S01]  /*a9e0*/  FMUL.FTZ R28, R51, R5.reuse ;  /* 0x00000005331c7220 */ /* 0x080fe20000410000 */
[----:B------:R-:W-:Y:S01]  /*a9f0*/  FMUL.FTZ R50, R50, R5 ;  /* 0x0000000532327220 */ /* 0x000fe20000410000 */
[----:B0-----:R-:W-:Y:S01]  /*aa00*/  IMAD R29, R148, R29, UR5 ;  /* 0x00000005941d7e24 */ /* 0x001fe2000f8e021d */
[----:B------:R-:W-:Y:S01]  /*aa10*/  F2FP.F16.F32.PACK_AB R35, R39, R38 ;  /* 0x000000262723723e */ /* 0x000fe200000000ff */
[-C--:B------:R-:W-:Y:S01]  /*aa20*/  FMUL.FTZ R51, R55, R5.reuse ;  /* 0x0000000537337220 */ /* 0x080fe20000410000 */
[----:B------:R-:W-:Y:S01]  /*aa30*/  FMUL.FTZ R54, R54, R5 ;  /* 0x0000000536367220 */ /* 0x000fe20000410000 */
[----:B------:R-:W-:-:S02]  /*aa40*/  IMAD R36, R29, 0x80, R221 ;  /* 0x000000801d247824 */ /* 0x000fc400078e02dd */
[-C--:B------:R-:W-:Y:S01]  /*aa50*/  FMUL.FTZ R59, R59, R5.reuse ;  /* 0x000000053b3b7220 */ /* 0x080fe20000410000 */
[-C--:B------:R-:W-:Y:S01]  /*aa60*/  FMUL.FTZ R58, R58, R5.reuse ;  /* 0x000000053a3a7220 */ /* 0x080fe20000410000 */
[-C--:B------:R-:W-:Y:S01]  /*aa70*/  FMUL.FTZ R63, R63, R5.reuse ;  /* 0x000000053f3f7220 */ /* 0x080fe20000410000 */
[----:B------:R-:W-:Y:S01]  /*aa80*/  FMUL.FTZ R62, R62, R5 ;  /* 0x000000053e3e7220 */ /* 0x000fe20000410000 */
[----:B-1----:R-:W-:-:S04]  /*aa90*/  @P2 IMAD.HI.U32 R31, R36, R31, RZ ;  /* 0x0000001f241f2227 */ /* 0x002fc800078e00ff */
[-C--:B------:R-:W-:Y:S01]  /*aaa0*/  FMUL.FTZ R67, R67, R5.reuse ;  /* 0x0000000543437220 */ /* 0x080fe20000410000 */
[----:B------:R0:W-:Y:S01]  /*aab0*/  STSM.16.M88.4 [R154], R24 ;  /* 0x000000189a007844 */ /* 0x0001e20000000200 */
[-C--:B------:R-:W-:Y:S01]  /*aac0*/  FMUL.FTZ R66, R66, R5.reuse ;  /* 0x0000000542427220 */ /* 0x080fe20000410000 */
[-C--:B------:R-:W-:Y:S01]  /*aad0*/  FMUL.FTZ R71, R71, R5.reuse ;  /* 0x0000000547477220 */ /* 0x080fe20000410000 */
[-C--:B------:R-:W-:Y:S01]  /*aae0*/  FMUL.FTZ R70, R70, R5.reuse ;  /* 0x0000000546467220 */ /* 0x080fe20000410000 */
[-C--:B------:R-:W-:Y:S01]  /*aaf0*/  FMUL.FTZ R75, R75, R5.reuse ;  /* 0x000000054b4b7220 */ /* 0x080fe20000410000 */
[-C--:B------:R-:W-:Y:S01]  /*ab00*/  FMUL.FTZ R74, R74, R5.reuse ;  /* 0x000000054a4a7220 */ /* 0x080fe20000410000 */
[----:B------:R-:W-:Y:S01]  /*ab10*/  F2FP.F16.F32.PACK_AB R40, R41, R40 ;  /* 0x000000282928723e */ /* 0x000fe200000000ff */
[-C--:B------:R-:W-:Y:S01]  /*ab20*/  FMUL.FTZ R79, R79, R5.reuse ;  /* 0x000000054f4f7220 */ /* 0x080fe20000410000 */
[-C--:B------:R-:W-:Y:S01]  /*ab30*/  FMUL.FTZ R78, R78, R5.reuse ;  /* 0x000000054e4e7220 */ /* 0x080fe20000410000 */
[----:B------:R-:W-:Y:S01]  /*ab40*/  F2FP.F16.F32.PACK_AB R41, R43, R42 ;  /* 0x0000002a2b29723e */ /* 0x000fe200000000ff */
[----:B------:R1:W-:Y:S01]  /*ab50*/  STSM.16.M88.4 [R15], R32 ;  /* 0x000000200f007844 */ /* 0x0003e20000000200 */
[----:B------:R-:W-:Y:S01]  /*ab60*/  F2FP.F16.F32.PACK_AB R48, R49, R48 ;  /* 0x000000303130723e */ /* 0x000fe200000000ff */
[-C--:B------:R-:W-:Y:S01]  /*ab70*/  FMUL.FTZ R83, R83, R5.reuse ;  /* 0x0000000553537220 */ /* 0x080fe20000410000 */
[----:B------:R-:W-:Y:S01]  /*ab80*/  F2FP.F16.F32.PACK_AB R42, R45, R44 ;  /* 0x0000002c2d2a723e */ /* 0x000fe200000000ff */
[-C--:B------:R-:W-:Y:S01]  /*ab90*/  FMUL.FTZ R82, R82, R5.reuse ;  /* 0x0000000552527220 */ /* 0x080fe20000410000 */
[----:B------:R-:W-:Y:S01]  /*aba0*/  F2FP.F16.F32.PACK_AB R43, R47, R46 ;  /* 0x0000002e2f2b723e */ /* 0x000fe200000000ff */
[----:B0-----:R-:W0:Y:S01]  /*abb0*/  LDC.64 R24, c[0x0][0xb98] ;  /* 0x0002e600ff187b82 */ /* 0x001e220000000a00 */
[--C-:B------:R-:W-:Y:S01]  /*abc0*/  IMAD.MOV.U32 R27, RZ, RZ, R36.reuse ;  /* 0x000000ffff1b7224 */ /* 0x100fe200078e0024 */
[----:B--2---:R-:W-:Y:S01]  /*abd0*/  @P2 SHF.R.U32.HI R27, RZ, R30, R31 ;  /* 0x0000001eff1b2219 */ /* 0x004fe2000001161f */
[-C--:B------:R-:W-:Y:S01]  /*abe0*/  FMUL.FTZ R87, R87, R5.reuse ;  /* 0x0000000557577220 */ /* 0x080fe20000410000 */
[----:B------:R-:W-:Y:S01]  /*abf0*/  F2FP.F16.F32.PACK_AB R49, R28, R50 ;  /* 0x000000321c31723e */ /* 0x000fe200000000ff */
[----:B------:R-:W-:Y:S01]  /*ac00*/  STSM.16.M88.4 [R153], R40 ;  /* 0x0000002899007844 */ /* 0x000fe20000000200 */
[----:B------:R-:W-:Y:S01]  /*ac10*/  F2FP.F16.F32.PACK_AB R56, R57, R56 ;  /* 0x000000383938723e */ /* 0x000fe200000000ff */
[-C--:B------:R-:W-:Y:S01]  /*ac20*/  FMUL.FTZ R86, R86, R5.reuse ;  /* 0x0000000556567220 */ /* 0x080fe20000410000 */
[----:B------:R-:W-:Y:S01]  /*ac30*/  F2FP.F16.F32.PACK_AB R50, R53, R52 ;  /* 0x000000343532723e */ /* 0x000fe200000000ff */
[-C--:B------:R-:W-:Y:S01]  /*ac40*/  FMUL.FTZ R91, R91, R5.reuse ;  /* 0x000000055b5b7220 */ /* 0x080fe20000410000 */
[----:B------:R-:W-:Y:S01]  /*ac50*/  F2FP.F16.F32.PACK_AB R51, R51, R54 ;  /* 0x000000363333723e */ /* 0x000fe200000000ff */
[----:B-1----:R-:W-:Y:S01]  /*ac60*/  IMAD.MOV R15, RZ, RZ, -R27 ;  /* 0x000000ffff0f7224 */ /* 0x002fe200078e0a1b */
[----:B------:R-:W-:Y:S01]  /*ac70*/  F2FP.F16.F32.PACK_AB R57, R59, R58 ;  /* 0x0000003a3b39723e */ /* 0x000fe200000000ff */
[----:B------:R-:W-:Y:S01]  /*ac80*/  FMUL.FTZ R90, R90, R5 ;  /* 0x000000055a5a7220 */ /* 0x000fe20000410000 */
[----:B------:R-:W-:Y:S01]  /*ac90*/  F2FP.F16.F32.PACK_AB R64, R65, R64 ;  /* 0x000000404140723e */ /* 0x000fe200000000ff */
[----:B------:R-:W-:Y:S01]  /*aca0*/  IMAD R15, R192, R15, R36 ;  /* 0x0000000fc00f7224 */ /* 0x000fe200078e0224 */
[----:B------:R-:W-:Y:S01]  /*acb0*/  F2FP.F16.F32.PACK_AB R58, R61, R60 ;  /* 0x0000003c3d3a723e */ /* 0x000fe200000000ff */
[----:B------:R-:W-:Y:S01]  /*acc0*/  STSM.16.M88.4 [R152], R48 ;  /* 0x0000003098007844 */ /* 0x000fe20000000200 */
[----:B------:R-:W-:Y:S01]  /*acd0*/  F2FP.F16.F32.PACK_AB R59, R63, R62 ;  /* 0x0000003e3f3b723e */ /* 0x000fe200000000ff */
[-C--:B------:R-:W-:Y:S01]  /*ace0*/  FMUL.FTZ R95, R95, R5.reuse ;  /* 0x000000055f5f7220 */ /* 0x080fe20000410000 */
[----:B------:R-:W-:Y:S01]  /*acf0*/  F2FP.F16.F32.PACK_AB R65, R67, R66 ;  /* 0x000000424341723e */ /* 0x000fe200000000ff */
[-C--:B------:R-:W-:Y:S01]  /*ad00*/  FMUL.FTZ R94, R94, R5.reuse ;  /* 0x000000055e5e7220 */ /* 0x080fe20000410000 */
[----:B------:R-:W-:Y:S01]  /*ad10*/  F2FP.F16.F32.PACK_AB R72, R73, R72 ;  /* 0x000000484948723e */ /* 0x000fe200000000ff */
[----:B------:R-:W-:Y:S01]  /*ad20*/  STSM.16.M88.4 [R20], R56 ;  /* 0x0000003814007844 */ /* 0x000fe20000000200 */
[C---:B0-----:R-:W-:Y:S01]  /*ad30*/  IMAD R26, R24.reuse, UR12, RZ ;  /* 0x0000000c181a7c24 */ /* 0x041fe2000f8e02ff */
[----:B------:R-:W-:Y:S01]  /*ad40*/  F2FP.F16.F32.PACK_AB R66, R69, R68 ;  /* 0x000000444542723e */ /* 0x000fe200000000ff */
[-C--:B------:R-:W-:Y:S01]  /*ad50*/  FMUL.FTZ R99, R99, R5.reuse ;  /* 0x0000000563637220 */ /* 0x080fe20000410000 */
[----:B------:R-:W-:Y:S01]  /*ad60*/  F2FP.F16.F32.PACK_AB R67, R71, R70 ;  /* 0x000000464743723e */ /* 0x000fe200000000ff */
[----:B------:R-:W-:Y:S01]  /*ad70*/  IMAD R26, R25, UR13, R26 ;  /* 0x0000000d191a7c24 */ /* 0x000fe2000f8e021a */
[----:B------:R-:W-:Y:S01]  /*ad80*/  F2FP.F16.F32.PACK_AB R73, R75, R74 ;  /* 0x0000004a4b49723e */ /* 0x000fe200000000ff */
[----:B------:R-:W-:Y:S01]  /*ad90*/  IMAD.WIDE.U32 R24, R24, UR13, R188 ;  /* 0x0000000d18187c25 */ /* 0x000fe2000f8e00bc */
[----:B------:R-:W-:Y:S01]  /*ada0*/  F2FP.F16.F32.PACK_AB R74, R77, R76 ;  /* 0x0000004c4d4a723e */ /* 0x000fe200000000ff */
[----:B------:R0:W-:Y:S01]  /*adb0*/  STSM.16.M88.4 [R11], R64 ;  /* 0x000000400b007844 */ /* 0x0001e20000000200 */
[----:B------:R-:W-:Y:S01]  /*adc0*/  F2FP.F16.F32.PACK_AB R75, R79, R78 ;  /* 0x0000004e4f4b723e */ /* 0x000fe200000000ff */
[-C--:B------:R-:W-:Y:S01]  /*add0*/  FMUL.FTZ R98, R98, R5.reuse ;  /* 0x0000000562627220 */ /* 0x080fe20000410000 */
[----:B------:R-:W-:Y:S01]  /*ade0*/  IADD3 R24, P0, R27, R24, RZ ;  /* 0x000000181b187210 */ /* 0x000fe20007f1e0ff */
[-C--:B------:R-:W-:Y:S01]  /*adf0*/  FMUL.FTZ R103, R103, R5.reuse ;  /* 0x0000000567677220 */ /* 0x080fe20000410000 */
[-C--:B------:R-:W-:Y:S01]  /*ae00*/  FMUL.FTZ R102, R102, R5.reuse ;  /* 0x0000000566667220 */ /* 0x080fe20000410000 */
[----:B------:R1:W-:Y:S01]  /*ae10*/  STSM.16.M88.4 [R21], R72 ;  /* 0x0000004815007844 */ /* 0x0003e20000000200 */
[----:B------:R-:W-:Y:S01]  /*ae20*/  F2FP.F16.F32.PACK_AB R80, R81, R80 ;  /* 0x000000505150723e */ /* 0x000fe200000000ff */
[-C--:B------:R-:W-:Y:S01]  /*ae30*/  FMUL.FTZ R107, R107, R5.reuse ;  /* 0x000000056b6b7220 */ /* 0x080fe20000410000 */
        /* <DEDUP_REMOVED lines=8> */
[----:B0-----:R-:W-:Y:S01]  /*aec0*/  SHF.R.S32.HI R11, RZ, 0x1f, R15 ;  /* 0x0000001fff0b7819 */ /* 0x001fe2000001140f */
[-C--:B------:R-:W-:Y:S01]  /*aed0*/  FMUL.FTZ R114, R114, R5.reuse ;  /* 0x0000000572727220 */ /* 0x080fe20000410000 */
[----:B------:R-:W-:Y:S01]  /*aee0*/  F2FP.F16.F32.PACK_AB R89, R91, R90 ;  /* 0x0000005a5b59723e */ /* 0x000fe200000000ff */
[-C--:B------:R-:W-:Y:S01]  /*aef0*/  FMUL.FTZ R119, R119, R5.reuse ;  /* 0x0000000577777220 */ /* 0x080fe20000410000 */
[----:B------:R-:W-:Y:S01]  /*af00*/  F2FP.F16.F32.PACK_AB R96, R97, R96 ;  /* 0x000000606160723e */ /* 0x000fe200000000ff */
[----:B------:R-:W-:Y:S01]  /*af10*/  IMAD R20, R11, UR6, RZ ;  /* 0x000000060b147c24 */ /* 0x000fe2000f8e02ff */
[----:B-1----:R-:W-:Y:S01]  /*af20*/  SHF.R.S32.HI R21, RZ, 0x1f, R27 ;  /* 0x0000001fff157819 */ /* 0x002fe2000001141b */
[-C--:B------:R-:W-:Y:S01]  /*af30*/  FMUL.FTZ R118, R118, R5.reuse ;  /* 0x0000000576767220 */ /* 0x080fe20000410000 */
[----:B------:R-:W-:Y:S01]  /*af40*/  F2FP.F16.F32.PACK_AB R90, R93, R92 ;  /* 0x0000005c5d5a723e */ /* 0x000fe200000000ff */
[----:B------:R-:W-:Y:S01]  /*af50*/  FMUL.FTZ R123, R123, R5 ;  /* 0x000000057b7b7220 */ /* 0x000fe20000410000 */
[----:B------:R-:W-:Y:S01]  /*af60*/  IADD3.X R25, R21, R25, R26, P0, !PT ;  /* 0x0000001915197210 */ /* 0x000fe200007fe41a */
        /* <DEDUP_REMOVED lines=8> */
[----:B------:R-:W-:Y:S01]  /*aff0*/  FMUL.FTZ R130, R130, R5 ;  /* 0x0000000582827220 */ /* 0x000fe20000410000 */
[----:B------:R-:W-:-:S02]  /*b000*/  IMAD R21, R15, UR7, R20 ;  /* 0x000000070f157c24 */ /* 0x000fc4000f8e0214 */
[----:B------:R-:W-:Y:S01]  /*b010*/  FMUL.FTZ R135, R135, R5 ;  /* 0x0000000587877220 */ /* 0x000fe20000410000 */
[----:B------:R-:W-:-:S04]  /*b020*/  IMAD.WIDE.U32 R24, R15, UR6, R24 ;  /* 0x000000060f187c25 */ /* 0x000fc8000f8e0018 */
[-C--:B------:R-:W-:Y:S01]  /*b030*/  FMUL.FTZ R134, R134, R5.reuse ;  /* 0x0000000586867220 */ /* 0x080fe20000410000 */
[-C--:B------:R-:W-:Y:S01]  /*b040*/  FMUL.FTZ R139, R139, R5.reuse ;  /* 0x000000058b8b7220 */ /* 0x080fe20000410000 */
[-C--:B------:R-:W-:Y:S01]  /*b050*/  FMUL.FTZ R138, R138, R5.reuse ;  /* 0x000000058a8a7220 */ /* 0x080fe20000410000 */
[----:B------:R-:W-:Y:S01]  /*b060*/  STSM.16.M88.4 [R12], R80 ;  /* 0x000000500c007844 */ /* 0x000fe20000000200 */
[----:B------:R-:W-:Y:S01]  /*b070*/  F2FP.F16.F32.PACK_AB R104, R105, R104 ;  /* 0x000000686968723e */ /* 0x000fe200000000ff */
[-C--:B------:R-:W-:Y:S01]  /*b080*/  FMUL.FTZ R143, R143, R5.reuse ;  /* 0x000000058f8f7220 */ /* 0x080fe20000410000 */
[-C--:B------:R-:W-:Y:S01]  /*b090*/  FMUL.FTZ R142, R142, R5.reuse ;  /* 0x000000058e8e7220 */ /* 0x080fe20000410000 */
[-C--:B------:R-:W-:Y:S01]  /*b0a0*/  FMUL.FTZ R147, R147, R5.reuse ;  /* 0x0000000593937220 */ /* 0x080fe20000410000 */
[-C--:B------:R-:W-:Y:S01]  /*b0b0*/  FMUL.FTZ R146, R146, R5.reuse ;  /* 0x0000000592927220 */ /* 0x080fe20000410000 */
[-C--:B------:R-:W-:Y:S01]  /*b0c0*/  FMUL.FTZ R151, R151, R5.reuse ;  /* 0x0000000597977220 */ /* 0x080fe20000410000 */
[----:B------:R-:W-:Y:S01]  /*b0d0*/  STSM.16.M88.4 [R14], R88 ;  /* 0x000000580e007844 */ /* 0x000fe20000000200 */
[----:B------:R-:W-:Y:S01]  /*b0e0*/  F2FP.F16.F32.PACK_AB R105, R107, R106 ;  /* 0x0000006a6b69723e */ /* 0x000fe200000000ff */
[----:B------:R-:W-:Y:S01]  /*b0f0*/  FMUL.FTZ R5, R150, R5 ;  /* 0x0000000596057220 */ /* 0x000fe20000410000 */
[----:B------:R-:W-:Y:S01]  /*b100*/  F2FP.F16.F32.PACK_AB R112, R113, R112 ;  /* 0x000000707170723e */ /* 0x000fe200000000ff */
[----:B------:R0:W-:Y:S01]  /*b110*/  STSM.16.M88.4 [R13], R96 ;  /* 0x000000600d007844 */ /* 0x0001e20000000200 */
[----:B------:R-:W-:Y:S01]  /*b120*/  F2FP.F16.F32.PACK_AB R106, R109, R108 ;  /* 0x0000006c6d6a723e */ /* 0x000fe200000000ff */
[----:B------:R-:W-:Y:S01]  /*b130*/  ULDC.64 UR6, c[0x0][0xb50] ;  /* 0x0002d40000067ab9 */ /* 0x000fe20000000a00 */
[----:B------:R-:W-:Y:S01]  /*b140*/  F2FP.F16.F32.PACK_AB R107, R111, R110 ;  /* 0x0000006e6f6b723e */ /* 0x000fe200000000ff */
[----:B------:R-:W-:Y:S01]  /*b150*/  IMAD R15, R29, 0x80, R220 ;  /* 0x000000801d0f7824 */ /* 0x000fe200078e02dc */
[----:B------:R-:W-:Y:S01]  /*b160*/  F2FP.F16.F32.PACK_AB R113, R115, R114 ;  /* 0x000000727371723e */ /* 0x000fe200000000ff */
[----:B------:R-:W-:Y:S01]  /*b170*/  ULDC UR5, c[0x0][0xa88] ;  /* 0x0002a20000057ab9 */ /* 0x000fe20000000800 */
[----:B------:R-:W-:Y:S01]  /*b180*/  F2FP.F16.F32.PACK_AB R120, R121, R120 ;  /* 0x000000787978723e */ /* 0x000fe200000000ff */
[----:B------:R-:W-:Y:S01]  /*b190*/  STSM.16.M88.4 [R9], R104 ;  /* 0x0000006809007844 */ /* 0x000fe20000000200 */
[----:B------:R-:W-:Y:S01]  /*b1a0*/  F2FP.F16.F32.PACK_AB R114, R117, R116 ;  /* 0x000000747572723e */ /* 0x000fe200000000ff */
[----:B------:R-:W-:Y:S01]  /*b1b0*/  IMAD R20, R192, UR5, RZ ;  /* 0x00000005c0147c24 */ /* 0x000fe2000f8e02ff */
[----:B------:R-:W-:Y:S01]  /*b1c0*/  F2FP.F16.F32.PACK_AB R115, R119, R118 ;  /* 0x000000767773723e */ /* 0x000fe200000000ff */
[----:B------:R-:W-:Y:S01]  /*b1d0*/  VIADD R11, R15, 0x8 ;  /* 0x000000080f0b7836 */ /* 0x000fe20000000000 */
[----:B------:R-:W-:-:S02]  /*b1e0*/  F2FP.F16.F32.PACK_AB R121, R123, R122 ;  /* 0x0000007a7b79723e */ /* 0x000fc400000000ff */
[----:B------:R-:W-:Y:S01]  /*b1f0*/  F2FP.F16.F32.PACK_AB R128, R129, R128 ;  /* 0x000000808180723e */ /* 0x000fe200000000ff */
[----:B0-----:R-:W-:Y:S01]  /*b200*/  IMAD.IADD R13, R25, 0x1, R21 ;  /* 0x00000001190d7824 */ /* 0x001fe200078e0215 */
[----:B------:R-:W-:Y:S01]  /*b210*/  LEA R12, P3, R24, UR6, 0x2 ;  /* 0x00000006180c7c11 */ /* 0x000fe2000f8610ff */
[----:B------:R0:W-:Y:S01]  /*b220*/  STSM.16.M88.4 [R3], R112 ;  /* 0x0000007003007844 */ /* 0x0001e20000000200 */
[----:B------:R-:W-:Y:S01]  /*b230*/  F2FP.F16.F32.PACK_AB R122, R125, R124 ;  /* 0x0000007c7d7a723e */ /* 0x000fe200000000ff */
[----:B------:R-:W1:Y:S01]  /*b240*/  @P2 LDC R21, c[0x0][0xbf0] ;  /* 0x0002fc00ff152b82 */ /* 0x000e620000000800 */
[----:B------:R-:W-:Y:S01]  /*b250*/  F2FP.F16.F32.PACK_AB R123, R127, R126 ;  /* 0x0000007e7f7b723e */ /* 0x000fe200000000ff */
[----:B------:R-:W-:Y:S01]  /*b260*/  SHFL.IDX PT, R30, R12, RZ, 0x1c1f ;  /* 0x001c1fff0c1e7589 */ /* 0x000fe200000e0000 */
[----:B------:R-:W-:Y:S02]  /*b270*/  F2FP.F16.F32.PACK_AB R129, R131, R130 ;  /* 0x000000828381723e */ /* 0x000fe400000000ff */
[----:B------:R-:W-:Y:S01]  /*b280*/  F2FP.F16.F32.PACK_AB R136, R137, R136 ;  /* 0x000000888988723e */ /* 0x000fe200000000ff */
[----:B------:R-:W-:Y:S01]  /*b290*/  STSM.16.M88.4 [R10], R120 ;  /* 0x000000780a007844 */ /* 0x000fe20000000200 */
[----:B------:R-:W-:-:S02]  /*b2a0*/  F2FP.F16.F32.PACK_AB R130, R133, R132 ;  /* 0x000000848582723e */ /* 0x000fc400000000ff */
[----:B------:R-:W-:Y:S01]  /*b2b0*/  F2FP.F16.F32.PACK_AB R131, R135, R134 ;  /* 0x000000868783723e */ /* 0x000fe200000000ff */
[----:B------:R-:W-:Y:S01]  /*b2c0*/  SHFL.IDX PT, R48, R12, 0x1, 0x1c1f ;  /* 0x003c1f000c307f89 */ /* 0x000fe200000e0000 */
[----:B------:R-:W-:Y:S02]  /*b2d0*/  F2FP.F16.F32.PACK_AB R137, R139, R138 ;  /* 0x0000008a8b89723e */ /* 0x000fe400000000ff */
[----:B------:R-:W-:Y:S01]  /*b2e0*/  F2FP.F16.F32.PACK_AB R144, R145, R144 ;  /* 0x000000909190723e */ /* 0x000fe200000000ff */
[----:B------:R-:W-:Y:S01]  /*b2f0*/  STSM.16.M88.4 [R8], R128 ;  /* 0x0000008008007844 */ /* 0x000fe20000000200 */
[----:B------:R-:W-:Y:S01]  /*b300*/  F2FP.F16.F32.PACK_AB R138, R141, R140 ;  /* 0x0000008c8d8a723e */ /* 0x000fe200000000ff */
[----:B0-----:R-:W0:Y:S01]  /*b310*/  @P2 LDC R3, c[0x0][0xbec] ;  /* 0x0002fb00ff032b82 */ /* 0x001e220000000800 */
[----:B------:R-:W-:Y:S02]  /*b320*/  F2FP.F16.F32.PACK_AB R139, R143, R142 ;  /* 0x0000008e8f8b723e */ /* 0x000fe400000000ff */
[----:B------:R-:W-:-:S02]  /*b330*/  F2FP.F16.F32.PACK_AB R145, R147, R146 ;  /* 0x000000929391723e */ /* 0x000fc400000000ff */
[----:B------:R-:W-:Y:S01]  /*b340*/  F2FP.F16.F32.PACK_AB R146, R149, R6 ;  /* 0x000000069592723e */ /* 0x000fe200000000ff */
[----:B------:R-:W-:Y:S01]  /*b350*/  STSM.16.M88.4 [R7], R136 ;  /* 0x0000008807007844 */ /* 0x000fe20000000200 */
[----:B------:R-:W-:Y:S02]  /*b360*/  F2FP.F16.F32.PACK_AB R147, R151, R5 ;  /* 0x000000059793723e */ /* 0x000fe400000000ff */
[----:B------:R-:W-:Y:S02]  /*b370*/  LEA.HI.X R13, R24, UR7, R13, 0x2, P3 ;  /* 0x00000007180d7c11 */ /* 0x000fe400098f140d */
[----:B------:R-:W-:Y:S01]  /*b380*/  LOP3.LUT P0, RZ, R218, 0x3, RZ, 0xc0, !PT ;  /* 0x00000003daff7812 */ /* 0x000fe2000780c0ff */
[----:B------:R-:W-:Y:S01]  /*b390*/  STSM.16.M88.4 [R4], R144 ;  /* 0x0000009004007844 */ /* 0x000fe20000000200 */
[----:B------:R-:W-:Y:S02]  /*b3a0*/  BAR.SYNC.DEFER_BLOCKING 0x1, 0x100 ;  /* 0x0044000000007b1d */ /* 0x000fe40000010000 */
[----:B------:R-:W-:-:S02]  /*b3b0*/  ISETP.GE.OR P1, PT, R15, R20, P0 ;  /* 0x000000140f00720c */ /* 0x000fc40000726670 */
[----:B------:R-:W-:Y:S02]  /*b3c0*/  ISETP.GE.OR P0, PT, R11, R20, P0 ;  /* 0x000000140b00720c */ /* 0x000fe40000706670 */
[----:B------:R-:W2:Y:S04]  /*b3d0*/  SHFL.IDX PT, R31, R13, RZ, 0x1c1f ;  /* 0x001c1fff0d1f7589 */ /* 0x000ea800000e0000 */
[----:B------:R-:W3:Y:S05]  /*b3e0*/  SHFL.IDX PT, R49, R13, 0x1, 0x1c1f ;  /* 0x003c1f000d317f89 */ /* 0x000eea00000e0000 */
[----:B--2---:R2:W-:Y:S04]  /*b3f0*/  @!P1 ST.E desc[UR8][R30.64], R2 ;  /* 0x000000021e009985 */ /* 0x0045e8000c101908 */
[----:B---3--:R3:W-:Y:S04]  /*b400*/  @!P0 ST.E desc[UR8][R48.64], R0 ;  /* 0x0000000030008985 */ /* 0x0087e8000c101908 */
[----:B------:R4:W5:Y:S01]  /*b410*/  LD.E.128 R12, desc[UR8][R186.64] ;  /* 0x00000008ba0c7980 */ /* 0x000962000c101d00 */
[----:B--2---:R-:W2:Y:S03]  /*b420*/  LDC.64 R30, c[0x0][0xae0] ;  /* 0x0002b800ff1e7b82 */ /* 0x004ea60000000a00 */
[----:B------:R4:W5:Y:S01]  /*b430*/  LD.E.128 R24, desc[UR8][R156.64] ;  /* 0x000000089c187980 */ /* 0x000962000c101d00 */
[----:B---3--:R-:W-:-:S03]  /*b440*/  IMAD R0, R23, 0x20, R213 ;  /* 0x0000002017007824 */ /* 0x008fc600078e02d5 */
[----:B------:R4:W5:Y:S04]  /*b450*/  LD.E.128 R32, desc[UR8][R158.64] ;  /* 0x000000089e207980 */ /* 0x000968000c101d00 */
[----:B------:R4:W5:Y:S01]  /*b460*/  LD.E.128 R36, desc[UR8][R162.64] ;  /* 0x00000008a2247980 */ /* 0x000962000c101d00 */
[----:B------:R-:W-:-:S03]  /*b470*/  IMAD R28, R29, 0x80, R0 ;  /* 0x000000801d1c7824 */ /* 0x000fc600078e0200 */
[----:B------:R4:W5:Y:S04]  /*b480*/  LD.E.128 R44, desc[UR8][R166.64] ;  /* 0x00000008a62c7980 */ /* 0x000968000c101d00 */
        /* <DEDUP_REMOVED lines=10> */
[----:B------:R4:W5:Y:S01]  /*b530*/  LD.E.128 R60, desc[UR8][R178.64] ;  /* 0x00000008b23c7980 */ /* 0x000962000c101d00 */
[----:B------:R-:W-:Y:S01]  /*b540*/  ULDC.64 UR8, c[0x0][0xae8] ;  /* 0x0002ba0000087ab9 */ /* 0x000fe20000000a00 */
[----:B0-----:R-:W-:Y:S01]  /*b550*/  @P2 IMAD.HI.U32 R0, R28, R3, RZ ;  /* 0x000000031c002227 */ /* 0x001fe200078e00ff */
[----:B------:R-:W-:Y:S01]  /*b560*/  UIMAD UR5, UR11, UR8, URZ ;  /* 0x000000080b0572a4 */ /* 0x000fe2000f8e023f */
[----:B------:R-:W-:Y:S01]  /*b570*/  @!PT LDS RZ, [RZ] ;  /* 0x00000000fffff984 */ /* 0x000fe20000000800 */
[----:B------:R-:W-:Y:S01]  /*b580*/  @!PT LDS RZ, [RZ] ;  /* 0x00000000fffff984 */ /* 0x000fe20000000800 */
[----:B------:R-:W-:Y:S01]  /*b590*/  @!PT LDS RZ, [RZ] ;  /* 0x00000000fffff984 */ /* 0x000fe20000000800 */
[----:B------:R-:W-:Y:S01]  /*b5a0*/  @!PT LDS RZ, [RZ] ;  /* 0x00000000fffff984 */ /* 0x000fe20000000800 */
[----:B------:R0:W-:Y:S06]  /*b5b0*/  MEMBAR.ALL.CTA ;  /* 0x0000000000007992 */ /* 0x0001ec0000008000 */
[----:B0-----:R-:W0:Y:S01]  /*b5c0*/  FENCE.VIEW.ASYNC.S ;  /* 0x00000000000073c6 */ /* 0x001e220000000000 */
[----:B------:R-:W-:Y:S01]  /*b5d0*/  UIMAD.WIDE.U32 UR6, UR10, UR8, URZ ;  /* 0x000000080a0672a5 */ /* 0x000fe2000f8e003f */
[----:B------:R-:W-:Y:S01]  /*b5e0*/  IMAD.MOV.U32 R2, RZ, RZ, R28 ;  /* 0x000000ffff027224 */ /* 0x000fe200078e001c */
[----:B------:R-:W-:Y:S01]  /*b5f0*/  UIMAD UR5, UR10, UR9, UR5 ;  /* 0x000000090a0572a4 */ /* 0x000fe2000f8e0205 */
[----:B-1----:R-:W-:Y:S01]  /*b600*/  @P2 SHF.R.U32.HI R2, RZ, R21, R0 ;  /* 0x00000015ff022219 */ /* 0x002fe20000011600 */
[----:B------:R-:W-:Y:S01]  /*b610*/  IMAD R85, R29, 0x80, R213 ;  /* 0x000000801d557824 */ /* 0x000fe200078e02d5 */
[----:B------:R-:W-:Y:S01]  /*b620*/  ULDC.64 UR8, c[0x0][0xaf0] ;  /* 0x0002bc0000087ab9 */ /* 0x000fe20000000a00 */
[----:B------:R-:W-:Y:S01]  /*b630*/  UIADD3 UR7, UR7, UR5, URZ ;  /* 0x0000000507077290 */ /* 0x000fe2000fffe03f */
[--C-:B------:R-:W-:Y:S01]  /*b640*/  SHF.R.S32.HI R3, RZ, 0x1f, R2.reuse ;  /* 0x0000001fff037819 */ /* 0x100fe20000011402 */
[----:B------:R-:W-:Y:S01]  /*b650*/  UIMAD UR5, UR12, UR8, URZ ;  /* 0x000000080c0572a4 */ /* 0x000fe2000f8e023f */
[----:B------:R-:W-:Y:S01]  /*b660*/  IMAD.MOV R21, RZ, RZ, -R2 ;  /* 0x000000ffff157224 */ /* 0x000fe200078e0a02 */
[----:B------:R-:W-:Y:S01]  /*b670*/  UIMAD.WIDE.U32 UR6, UR13, UR8, UR6 ;  /* 0x000000080d0672a5 */ /* 0x000fe2000f8e0006 */
[----:B------:R-:W-:Y:S01]  /*b680*/  R2UR UR10, R212 ;  /* 0x00000000d40a72ca */ /* 0x000fe200000e0000 */
[----:B------:R-:W-:Y:S01]  /*b690*/  UIMAD UR5, UR13, UR9, UR5 ;  /* 0x000000090d0572a4 */ /* 0x000fe2000f8e0205 */
[----:B------:R-:W-:Y:S01]  /*b6a0*/  IMAD R21, R192, R21, R28 ;  /* 0x00000015c0157224 */ /* 0x000fe200078e021c */
[----:B------:R-:W-:Y:S01]  /*b6b0*/  R2UR UR9, R16 ;  /* 0x00000000100972ca */ /* 0x000fe200000e0000 */
[----:B--2---:R-:W-:Y:S01]  /*b6c0*/  IMAD R3, R3, R30, RZ ;  /* 0x0000001e03037224 */ /* 0x004fe200078e02ff */
[----:B------:R-:W-:Y:S01]  /*b6d0*/  UIADD3 UR7, UR7, UR5, URZ ;  /* 0x0000000507077290 */ /* 0x000fe2000fffe03f */
[----:B------:R-:W-:-:S02]  /*b6e0*/  ISETP.GE.AND P2, PT, R85, R20, PT ;  /* 0x000000145500720c */ /* 0x000fc40003f46270 */
[C---:B------:R-:W-:Y:S01]  /*b6f0*/  IMAD R31, R2.reuse, R31, R3 ;  /* 0x0000001f021f7224 */ /* 0x040fe200078e0203 */
[----:B------:R-:W-:Y:S01]  /*b700*/  SHF.R.S32.HI R0, RZ, 0x1f, R21 ;  /* 0x0000001fff007819 */ /* 0x000fe20000011415 */
[----:B------:R-:W-:Y:S01]  /*b710*/  ULDC UR5, c[0x0][0xc] ;  /* 0x0000030000057ab9 */ /* 0x000fe20000000800 */
[----:B------:R-:W-:Y:S01]  /*b720*/  IMAD.WIDE.U32 R2, R2, R30, UR6 ;  /* 0x0000000602027e25 */ /* 0x000fe2000f8e001e */
[----:B------:R-:W-:Y:S01]  /*b730*/  ULDC.64 UR6, c[0x0][0xad8] ;  /* 0x0002b60000067ab9 */ /* 0x000fe20000000a00 */
[----:B------:R-:W-:Y:S01]  /*b740*/  UIADD3 UR10, UR5, UR10, URZ ;  /* 0x0000000a050a7290 */ /* 0x000fe2000fffe03f */
[----:B0-----:R-:W-:Y:S01]  /*b750*/  SYNCS.ARRIVE.TRANS64.RED.A1T0 RZ, [UR4], RZ ;  /* 0x000000ffffff79a7 */ /* 0x001fe20008100404 */
[----:B------:R-:W-:Y:S02]  /*b760*/  IMAD.IADD R3, R3, 0x1, R31 ;  /* 0x0000000103037824 */ /* 0x000fe400078e021f */
[----:B------:R-:W-:Y:S02]  /*b770*/  IMAD R0, R0, UR6, RZ ;  /* 0x0000000600007c24 */ /* 0x000fe4000f8e02ff */
[----:B------:R-:W-:-:S04]  /*b780*/  IMAD.WIDE.U32 R2, R21, UR6, R2 ;  /* 0x0000000615027c25 */ /* 0x000fc8000f8e0002 */
[----:B------:R-:W-:Y:S01]  /*b790*/  IMAD R29, R21, UR7, R0 ;  /* 0x00000007151d7c24 */ /* 0x000fe2000f8e0200 */
[----:B------:R-:W-:Y:S01]  /*b7a0*/  ULDC.64 UR6, c[0x0][0xa80] ;  /* 0x0002a00000067ab9 */ /* 0x000fe20000000a00 */
[----:B------:R-:W-:Y:S01]  /*b7b0*/  VIADD R21, R85, 0x20 ;  /* 0x0000002055157836 */ /* 0x000fe20000000000 */
[----:B------:R-:W-:Y:S01]  /*b7c0*/  LEA R0, P3, R2, UR6, 0x1 ;  /* 0x0000000602007c11 */ /* 0x000fe2000f8608ff */
[----:B------:R-:W-:Y:S01]  /*b7d0*/  IMAD.IADD R3, R3, 0x1, R29 ;  /* 0x0000000103037824 */ /* 0x000fe200078e021d */
[----:B------:R-:W-:Y:S01]  /*b7e0*/  USEL UR6, URZ, 0x1, UP0 ;  /* 0x000000013f067887 */ /* 0x000fe20008000000 */
[----:B------:R-:W-:Y:S01]  /*b7f0*/  IMAD.U32 R212, RZ, RZ, UR10 ;  /* 0x0000000affd47e24 */ /* 0x000fe2000f8e00ff */
[-C--:B------:R-:W-:Y:S01]  /*b800*/  ISETP.GE.AND P1, PT, R21, R20.reuse, PT ;  /* 0x000000141500720c */ /* 0x080fe20003f26270 */
[----:B------:R-:W-:Y:S01]  /*b810*/  VIADD R21, R85, 0x40 ;  /* 0x0000004055157836 */ /* 0x000fe20000000000 */
[----:B------:R-:W-:Y:S01]  /*b820*/  ULOP3.LUT UR9, UR9, UR6, URZ, 0x3c, !UPT ;  /* 0x0000000609097292 */ /* 0x000fe2000f8e3c3f */
[----:B------:R4:W0:Y:S03]  /*b830*/  SHFL.IDX PT, R28, R0, RZ, 0x181f ;  /* 0x00181fff001c7589 */ /* 0x00082600000e0000 */
[----:B------:R-:W-:-:S02]  /*b840*/  ISETP.GE.AND P0, PT, R21, R20, PT ;  /* 0x000000141500720c */ /* 0x000fc40003f06270 */
[----:B------:R-:W-:Y:S01]  /*b850*/  LEA.HI.X R21, R2, UR7, R3, 0x1, P3 ;  /* 0x0000000702157c11 */ /* 0x000fe200098f0c03 */
[----:B------:R-:W-:-:S04]  /*b860*/  IMAD.U32 R16, RZ, RZ, UR9 ;  /* 0x00000009ff107e24 */ /* 0x000fc8000f8e00ff */
[----:B------:R4:W1:Y:S01]  /*b870*/  SHFL.IDX PT, R29, R21, RZ, 0x181f ;  /* 0x00181fff151d7589 */ /* 0x00086200000e0000 */
[----:B------:R-:W-:Y:S05]  /*b880*/  @P2 BRA `(.L_x_30) ;  /* 0x0000000000442947 */ /* 0x000fea0003800000 */
[----:B------:R-:W-:Y:S01]  /*b890*/  ULDC UR4, c[0x0][0xac8] ;  /* 0x0002b20000047ab9 */ /* 0x000fe20000000800 */
[----:B------:R-:W-:Y:S01]  /*b8a0*/  ULDC.64 UR6, c[0x0][0x208] ;  /* 0x0000820000067ab9 */ /* 0x000fe20000000a00 */
[----:B------:R-:W-:Y:S02]  /*b8b0*/  ISETP.GE.AND P4, PT, R22, UR4, PT ;  /* 0x0000000416007c0c */ /* 0x000fe4000bf86270 */
[----:B------:R-:W-:Y:S02]  /*b8c0*/  ISETP.GE.AND P3, PT, R19, UR4, PT ;  /* 0x0000000413007c0c */ /* 0x000fe4000bf66270 */
[----:B------:R-:W-:Y:S02]  /*b8d0*/  ISETP.GE.AND P2, PT, R18, UR4, PT ;  /* 0x0000000412007c0c */ /* 0x000fe4000bf46270 */
[----:B------:R-:W-:-:S07]  /*b8e0*/  ISETP.GE.AND P5, PT, R17, UR4, PT ;  /* 0x0000000411007c0c */ /* 0x000fce000bfa6270 */
[----:B0-----:R-:W-:-:S04]  /*b8f0*/  @!P4 LEA R30, P6, R22, R28, 0x1 ;  /* 0x0000001c161ec211 */ /* 0x001fc800078c08ff */
[----:B-1----:R-:W-:Y:S02]  /*b900*/  @!P4 LEA.HI.X R31, R22, R29, R229, 0x1, P6 ;  /* 0x0000001d161fc211 */ /* 0x002fe400030f0ce5 */
[----:B------:R-:W-:Y:S01]  /*b910*/  @!P3 LEA R80, P6, R19, R28, 0x1 ;  /* 0x0000001c1350b211 */ /* 0x000fe200078c08ff */
[----:B------:R-:W-:-:S03]  /*b920*/  @!P5 IMAD.WIDE R2, R17, 0x2, R28 ;  /* 0x000000021102d825 */ /* 0x000fc600078e021c */
[-C--:B------:R-:W-:Y:S02]  /*b930*/  @!P3 LEA.HI.X R81, R19, R29.reuse, R228, 0x1, P6 ;  /* 0x0000001d1351b211 */ /* 0x080fe400030f0ce4 */
[C---:B------:R-:W-:Y:S01]  /*b940*/  @!P2 LEA R82, P6, R18.reuse, R28, 0x1 ;  /* 0x0000001c1252a211 */ /* 0x040fe200078c08ff */
[----:B-----5:R2:W-:Y:S03]  /*b950*/  @!P5 ST.E.128 desc[UR6][R2.64], R12 ;  /* 0x0000000c0200d985 */ /* 0x0205e6000c101d06 */
[----:B------:R-:W-:Y:S01]  /*b960*/  @!P2 LEA.HI.X R83, R18, R29, R227, 0x1, P6 ;  /* 0x0000001d1253a211 */ /* 0x000fe200030f0ce3 */
[----:B------:R2:W-:Y:S04]  /*b970*/  @!P4 ST.E.128 desc[UR6][R30.64], R44 ;  /* 0x0000002c1e00c985 */ /* 0x0005e8000c101d06 */
[----:B------:R2:W-:Y:S04]  /*b980*/  @!P3 ST.E.128 desc[UR6][R80.64], R68 ;  /* 0x000000445000b985 */ /* 0x0005e8000c101d06 */
[----:B------:R2:W-:Y:S02]  /*b990*/  @!P2 ST.E.128 desc[UR6][R82.64], R76 ;  /* 0x0000004c5200a985 */ /* 0x0005e4000c101d06 */
.L_x_30:
[----:B------:R-:W-:Y:S05]  /*b9a0*/  BSYNC B0 ;  /* 0x0000000000007941 */ /* 0x000fea0003800000 */
.L_x_29:
[----:B--2--5:R2:W3:Y:S01]  /*b9b0*/  SHFL.IDX PT, R13, R21, 0x1, 0x181f ;  /* 0x00381f00150d7f89 */ /* 0x0244e200000e0000 */
[----:B------:R-:W-:Y:S03]  /*b9c0*/  BSSY B0, `(.L_x_31) ;  /* 0x0000014000007945 */ /* 0x000fe60003800000 */
[----:B------:R2:W0:Y:S01]  /*b9d0*/  SHFL.IDX PT, R12, R0, 0x1, 0x181f ;  /* 0x00381f00000c7f89 */ /* 0x00042200000e0000 */
[----:B------:R-:W-:Y:S05]  /*b9e0*/  @P1 BRA `(.L_x_32) ;  /* 0x0000000000441947 */ /* 0x000fea0003800000 */
[----:B------:R-:W-:Y:S01]  /*b9f0*/  ULDC UR4, c[0x0][0xac8] ;  /* 0x0002b20000047ab9 */ /* 0x000fe20000000800 */
[----:B------:R-:W-:Y:S01]  /*ba00*/  ULDC.64 UR6, c[0x0][0x208] ;  /* 0x0000820000067ab9 */ /* 0x000fe20000000a00 */
[----:B------:R-:W-:Y:S02]  /*ba10*/  ISETP.GE.AND P3, PT, R22, UR4, PT ;  /* 0x0000000416007c0c */ /* 0x000fe4000bf66270 */
[----:B------:R-:W-:Y:S02]  /*ba20*/  ISETP.GE.AND P2, PT, R19, UR4, PT ;  /* 0x0000000413007c0c */ /* 0x000fe4000bf46270 */
[----:B------:R-:W-:Y:S02]  /*ba30*/  ISETP.GE.AND P1, PT, R18, UR4, PT ;  /* 0x0000000412007c0c */ /* 0x000fe4000bf26270 */
[----:B------:R-:W-:-:S07]  /*ba40*/  ISETP.GE.AND P4, PT, R17, UR4, PT ;  /* 0x0000000411007c0c */ /* 0x000fce000bf86270 */
[CC--:B0-----:R-:W-:Y:S02]  /*ba50*/  @!P3 LEA R14, P6, R22.reuse, R12.reuse, 0x1 ;  /* 0x0000000c160eb211 */ /* 0x0c1fe400078c08ff */
[-C--:B------:R-:W-:Y:S02]  /*ba60*/  @!P2 LEA R28, P5, R19, R12.reuse, 0x1 ;  /* 0x0000000c131ca211 */ /* 0x080fe400078a08ff */
[-C--:B---3--:R-:W-:Y:S02]  /*ba70*/  @!P3 LEA.HI.X R15, R22, R13.reuse, R229, 0x1, P6 ;  /* 0x0000000d160fb211 */ /* 0x088fe400030f0ce5 */
[C---:B------:R-:W-:Y:S01]  /*ba80*/  @!P1 LEA R30, P6, R18.reuse, R12, 0x1 ;  /* 0x0000000c121e9211 */ /* 0x040fe200078c08ff */
[----:B------:R-:W-:Y:S01]  /*ba90*/  @!P4 IMAD.WIDE R2, R17, 0x2, R12 ;  /* 0x000000021102c825 */ /* 0x000fe200078e020c */
[-C--:B-1----:R-:W-:Y:S02]  /*baa0*/  @!P2 LEA.HI.X R29, R19, R13.reuse, R228, 0x1, P5 ;  /* 0x0000000d131da211 */ /* 0x082fe400028f0ce4 */
[----:B------:R-:W-:-:S02]  /*bab0*/  @!P1 LEA.HI.X R31, R18, R13, R227, 0x1, P6 ;  /* 0x0000000d121f9211 */ /* 0x000fc400030f0ce3 */
[----:B------:R0:W-:Y:S04]  /*bac0*/  @!P4 ST.E.128 desc[UR6][R2.64], R24 ;  /* 0x000000180200c985 */ /* 0x0001e8000c101d06 */
[----:B------:R0:W-:Y:S04]  /*bad0*/  @!P3 ST.E.128 desc[UR6][R14.64], R8 ;  /* 0x000000080e00b985 */ /* 0x0001e8000c101d06 */
[----:B------:R0:W-:Y:S04]  /*bae0*/  @!P2 ST.E.128 desc[UR6][R28.64], R56 ;  /* 0x000000381c00a985 */ /* 0x0001e8000c101d06 */
[----:B------:R0:W-:Y:S02]  /*baf0*/  @!P1 ST.E.128 desc[UR6][R30.64], R72 ;  /* 0x000000481e009985 */ /* 0x0001e4000c101d06 */
.L_x_32:
[----:B------:R-:W-:Y:S05]  /*bb00*/  BSYNC B0 ;  /* 0x0000000000007941 */ /* 0x000fea0003800000 */
.L_x_31:
[----:B0-----:R0:W0:Y:S01]  /*bb10*/  SHFL.IDX PT, R9, R21, 0x2, 0x181f ;  /* 0x00581f0015097f89 */ /* 0x00102200000e0000 */
        /* <DEDUP_REMOVED lines=9> */
[-C--:B0-----:R-:W-:Y:S02]  /*bbb0*/  @!P4 LEA R10, P0, R22, R8.reuse, 0x1 ;  /* 0x00000008160ac211 */ /* 0x081fe400078008ff */
[-C--:B------:R-:W-:Y:S02]  /*bbc0*/  @!P5 LEA R12, P1, R19, R8.reuse, 0x1 ;  /* 0x00000008130cd211 */ /* 0x080fe400078208ff */
[----:B------:R-:W-:Y:S02]  /*bbd0*/  @!P6 LEA R14, P2, R18, R8, 0x1 ;  /* 0x00000008120ee211 */ /* 0x000fe400078408ff */
[----:B------:R-:W-:Y:S01]  /*bbe0*/  @!P3 IMAD.WIDE R2, R17, 0x2, R8 ;  /* 0x000000021102b825 */ /* 0x000fe200078e0208 */
[-C--:B------:R-:W-:Y:S02]  /*bbf0*/  @!P4 LEA.HI.X R11, R22, R9.reuse, R229, 0x1, P0 ;  /* 0x00000009160bc211 */ /* 0x080fe400000f0ce5 */
[-C--:B---3--:R-:W-:Y:S02]  /*bc00*/  @!P5 LEA.HI.X R13, R19, R9.reuse, R228, 0x1, P1 ;  /* 0x00000009130dd211 */ /* 0x088fe400008f0ce4 */
[----:B------:R-:W-:Y:S01]  /*bc10*/  @!P6 LEA.HI.X R15, R18, R9, R227, 0x1, P2 ;  /* 0x00000009120fe211 */ /* 0x000fe200010f0ce3 */
[----:B------:R0:W-:Y:S04]  /*bc20*/  @!P3 ST.E.128 desc[UR6][R2.64], R32 ;  /* 0x000000200200b985 */ /* 0x0001e8000c101d06 */
[----:B------:R0:W-:Y:S04]  /*bc30*/  @!P4 ST.E.128 desc[UR6][R10.64], R40 ;  /* 0x000000280a00c985 */ /* 0x0001e8000c101d06 */
[----:B------:R0:W-:Y:S04]  /*bc40*/  @!P5 ST.E.128 desc[UR6][R12.64], R48 ;  /* 0x000000300c00d985 */ /* 0x0001e8000c101d06 */
[----:B------:R0:W-:Y:S02]  /*bc50*/  @!P6 ST.E.128 desc[UR6][R14.64], R64 ;  /* 0x000000400e00e985 */ /* 0x0001e4000c101d06 */
.L_x_34:
[----:B------:R-:W-:Y:S05]  /*bc60*/  BSYNC B0 ;  /* 0x0000000000007941 */ /* 0x000fea0003800000 */
.L_x_33:
[----:B------:R-:W-:Y:S01]  /*bc70*/  R2UR UR4, R214 ;  /* 0x00000000d60472ca */ /* 0x000fe200000e0000 */
[----:B0-----:R-:W-:Y:S01]  /*bc80*/  VIADD R3, R85, 0x60 ;  /* 0x0000006055037836 */ /* 0x001fe20000000000 */
[----:B------:R0:W0:Y:S01]  /*bc90*/  SHFL.IDX PT, R9, R21, 0x3, 0x181f ;  /* 0x00781f0015097f89 */ /* 0x00002200000e0000 */
[----:B------:R-:W-:Y:S03]  /*bca0*/  BSSY B0, `(.L_x_35) ;  /* 0x0000017000007945 */ /* 0x000fe60003800000 */
[----:B------:R-:W-:Y:S01]  /*bcb0*/  ISETP.GE.AND P0, PT, R3, R20, PT ;  /* 0x000000140300720c */ /* 0x000fe20003f06270 */
[----:B------:R0:W0:Y:S06]  /*bcc0*/  SHFL.IDX PT, R8, R0, 0x3, 0x181f ;  /* 0x00781f0000087f89 */ /* 0x00002c00000e0000 */
[----:B------:R-:W-:-:S06]  /*bcd0*/  UIADD3 UR4, UR4, 0x1, URZ ;  /* 0x0000000104047890 */ /* 0x000fcc000fffe03f */
[----:B------:R-:W-:Y:S01]  /*bce0*/  IMAD.U32 R214, RZ, RZ, UR4 ;  /* 0x00000004ffd67e24 */ /* 0x000fe2000f8e00ff */
[----:B------:R-:W-:Y:S06]  /*bcf0*/  @P0 BRA `(.L_x_36) ;  /* 0x0000000000440947 */ /* 0x000fec0003800000 */
        /* <DEDUP_REMOVED lines=17> */
.L_x_36:
[----:B------:R-:W-:Y:S05]  /*be10*/  BSYNC B0 ;  /* 0x0000000000007941 */ /* 0x000fea0003800000 */
.L_x_35:
[----:B0-2-4-:R-:W0:Y:S01]  /*be20*/  LDC R0, c[0x0][0xc34] ;  /* 0x00030d00ff007b82 */ /* 0x015e220000000800 */
[----:B------:R-:W-:-:S13]  /*be30*/  R2UR UR4, R212 ;  /* 0x00000000d40472ca */ /* 0x000fda00000e0000 */
[----:B0-----:R-:W-:-:S13]  /*be40*/  ISETP.LE.AND P0, PT, R0, UR4, PT ;  /* 0x0000000400007c0c */ /* 0x001fda000bf03270 */
[----:B------:R-:W-:Y:S05]  /*be50*/  @!P0 BRA `(.L_x_37) ;  /* 0xffffff4c00e88947 */ /* 0x000fea000383ffff */
[----:B------:R-:W-:Y:S05]  /*be60*/  EXIT ;  /* 0x000000000000794d */ /* 0x000fea0003800000 */
.L_x_7:
[----:B------:R-:W-:-:S08]  /*be70*/  NOP ;  /* 0x0000000000007918 */ /* 0x000fd00000000000 */
[----:B0-----:R-:W0:-:S00]  /*be80*/  USETMAXREG.DEALLOC.CTAPOOL 0x18 ;  /* 0x00000018000079c8 */ /* 0x001e0000080e0500 */
[----:B------:R-:W1:Y:S01]  /*be90*/  S2UR UR5, SR_CTAID.X ;  /* 0x00000000000579c3 */ /* 0x000e620000002500 */
[----:B0-----:R-:W-:Y:S01]  /*bea0*/  IMAD.MOV.U32 R2, RZ, RZ, 0x1 ;  /* 0x00000001ff027424 */ /* 0x001fe200078e00ff */
[----:B------:R-:W-:-:S06]  /*beb0*/  MOV R18, RZ ;  /* 0x000000ff00127202 */ /* 0x000fcc0000000f00 */
[----:B------:R-:W1:Y:S02]  /*bec0*/  LDC R3, c[0x0][0xc34] ;  /* 0x00030d00ff037b82 */ /* 0x000e640000000800 */
[----:B-1----:R-:W-:Y:S01]  /*bed0*/  ISETP.LE.AND P0, PT, R3, UR5, PT ;  /* 0x0000000503007c0c */ /* 0x002fe2000bf03270 */
[----:B------:R-:W-:-:S05]  /*bee0*/  IMAD.MOV.U32 R3, RZ, RZ, 0x1 ;  /* 0x00000001ff037424 */ /* 0x000fca00078e00ff */
[----:B------:R0:W-:Y:S07]  /*bef0*/  STL [R1], R3 ;  /* 0x0000000301007387 */ /* 0x0001ee0000100800 */
[----:B------:R-:W-:Y:S05]  /*bf00*/  @P0 BRA `(.L_x_38) ;  /* 0x0000004800940947 */ /* 0x000fea0003800000 */
[----:B------:R-:W1:Y:S01]  /*bf10*/  S2UR UR4, SR_CgaCtaId ;  /* 0x00000000000479c3 */ /* 0x000e620000008800 */
[C---:B------:R-:W-:Y:S01]  /*bf20*/  IMAD.SHL.U32 R2, R0.reuse, 0x8, RZ ;  /* 0x0000000800027824 */ /* 0x040fe200078e00ff */
[----:B------:R-:W-:Y:S01]  /*bf30*/  LOP3.LUT R5, R0, 0x7f, RZ, 0xc0, !PT ;  /* 0x0000007f00057812 */ /* 0x000fe200078ec0ff */
[----:B------:R-:W-:Y:S01]  /*bf40*/  UMOV UR36, 0x400 ;  /* 0x0000040000247882 */ /* 0x000fe20000000000 */
[----:B------:R-:W-:Y:S01]  /*bf50*/  IMAD.MOV.U32 R18, RZ, RZ, RZ ;  /* 0x000000ffff127224 */ /* 0x000fe200078e00ff */
[----:B------:R-:W-:Y:S01]  /*bf60*/  ULDC.64 UR38, c[0x0][0x198] ;  /* 0x0000660000267ab9 */ /* 0x000fe20000000a00 */
[C---:B0-----:R-:W-:Y:S01]  /*bf70*/  LOP3.LUT R3, R2.reuse, 0x1f8, RZ, 0xc0, !PT ;  /* 0x000001f802037812 */ /* 0x041fe200078ec0ff */
[----:B------:R-:W-:Y:S01]  /*bf80*/  ULDC UR37, c[0x0][0xc] ;  /* 0x0000030000257ab9 */ /* 0x000fe20000000800 */
[----:B------:R-:W-:Y:S02]  /*bf90*/  LOP3.LUT R2, R2, 0x38, RZ, 0xc0, !PT ;  /* 0x0000003802027812 */ /* 0x000fe400078ec0ff */
[----:B------:R-:W-:Y:S01]  /*bfa0*/  LOP3.LUT R4, R3, 0x38, R0, 0x78, !PT ;  /* 0x0000003803047812 */ /* 0x000fe200078e7800 */
[----:B------:R-:W-:Y:S01]  /*bfb0*/  IMAD.SHL.U32 R3, R5, 0x8, RZ ;  /* 0x0000000805037824 */ /* 0x000fe200078e00ff */
[----:B------:R-:W-:-:S04]  /*bfc0*/  SHF.R.U32.HI R5, RZ, 0x3, R5 ;  /* 0x00000003ff057819 */ /* 0x000fc80000011605 */
[----:B------:R-:W-:Y:S01]  /*bfd0*/  LOP3.LUT R4, R4, 0x200, R3, 0xf8, !PT ;  /* 0x0000020004047812 */ /* 0x000fe200078ef803 */
[----:B------:R-:W-:-:S05]  /*bfe0*/  IMAD.SHL.U32 R3, R0, 0x10, RZ ;  /* 0x0000001000037824 */ /* 0x000fca00078e00ff */
[----:B------:R-:W-:Y:S01]  /*bff0*/  LOP3.LUT R0, R5, 0x70, R3, 0xf8, !PT ;  /* 0x0000007005007812 */ /* 0x000fe200078ef803 */
[----:B------:R-:W-:Y:S01]  /*c000*/  IMAD.U32 R3, RZ, RZ, UR5 ;  /* 0x00000005ff037e24 */ /* 0x000fe2000f8e00ff */
[----:B-1----:R-:W-:Y:S01]  /*c010*/  ULEA UR36, UR4, UR36, 0x18 ;  /* 0x0000002404247291 */ /* 0x002fe2000f8ec03f */
[----:B------:R-:W-:-:S05]  /*c020*/  IMAD.MOV.U32 R0, RZ, RZ, 0x1 ;  /* 0x00000001ff007424 */ /* 0x000fca00078e00ff */
[----:B------:R-:W-:-:S05]  /*c030*/  LEA R4, R4, UR36, 0x1 ;  /* 0x0000002404047c11 */ /* 0x000fca000f8e08ff */
[----:B------:R0:W-:Y:S04]  /*c040*/  STL [R1+0x14], R4 ;  /* 0x0000140401007387 */ /* 0x0001e80000100800 */
[----:B------:R1:W-:Y:S04]  /*c050*/  STL [R1+0x28], R3 ;  /* 0x0000280301007387 */ /* 0x0003e80000100800 */
[----:B------:R2:W-:Y:S01]  /*c060*/  STL [R1], R0 ;  /* 0x0000000001007387 */ /* 0x0005e20000100800 */
[----:B0-----:R-:W-:-:S03]  /*c070*/  LOP3.LUT R4, R2, 0x40, RZ, 0xfc, !PT ;  /* 0x0000004002047812 */ /* 0x001fc600078efcff */
[----:B------:R0:W-:Y:S01]  /*c080*/  STL [R1+0x30], RZ ;  /* 0x000030ff01007387 */ /* 0x0001e20000100800 */
[C---:B-1----:R-:W-:Y:S02]  /*c090*/  LOP3.LUT R3, R2.reuse, 0x80, RZ, 0xfc, !PT ;  /* 0x0000008002037812 */ /* 0x042fe400078efcff */
[----:B--2---:R-:W-:-:S07]  /*c0a0*/  LOP3.LUT R0, R2, 0xc0, RZ, 0xfc, !PT ;  /* 0x000000c002007812 */ /* 0x004fce00078efcff */
.L_x_125:
[----:B------:R-:W2:Y:S01]  /*c0b0*/  LDL R2, [R1+0x28] ;  /* 0x0000280001027983 */ /* 0x000ea20000100800 */
[----:B-1----:R-:W1:Y:S01]  /*c0c0*/  LDC R0, c[0x0][0xc38] ;  /* 0x00030e00ff007b82 */ /* 0x002e620000000800 */
[----:B------:R-:W-:Y:S05]  /*c0d0*/  YIELD ;  /* 0x0000000000007946 */ /* 0x000fea0003800000 */
[----:B------:R-:W-:Y:S02]  /*c0e0*/  ULDC.64 UR4, c[0x0][0x418] ;  /* 0x0001060000047ab9 */ /* 0x000fe40000000a00 */
[----:B------:R-:W3:Y:S01]  /*c0f0*/  LDC R16, c[0x0][0xc44] ;  /* 0x00031100ff107b82 */ /* 0x000ee20000000800 */
[----:B------:R-:W-:-:S03]  /*c100*/  UISETP.NE.U32.AND UP0, UPT, UR4, URZ, UPT ;  /* 0x0000003f0400728c */ /* 0x000fc6000bf05070 */
[----:B------:R-:W-:Y:S01]  /*c110*/  ULDC UR4, c[0x0][0x424] ;  /* 0x0001090000047ab9 */ /* 0x000fe20000000800 */
[----:B------:R-:W-:-:S04]  /*c120*/  UISETP.NE.AND.EX UP0, UPT, UR5, URZ, UPT, UP0 ;  /* 0x0000003f0500728c */ /* 0x000fc8000bf05300 */
[----:B------:R-:W-:Y:S01]  /*c130*/  USEL UR4, UR4, 0x1, UP0 ;  /* 0x0000000104047887 */ /* 0x000fe20008000000 */
[----:B-1----:R-:W-:-:S13]  /*c140*/  ISETP.NE.AND P0, PT, R0, 0x1, PT ;  /* 0x000000010000780c */ /* 0x002fda0003f05270 */
[----:B------:R-:W2:Y:S08]  /*c150*/  @P0 LDC R0, c[0x0][0xc3c] ;  /* 0x00030f00ff000b82 */ /* 0x000eb00000000800 */
[----:B------:R-:W1:Y:S01]  /*c160*/  @P0 LDC R3, c[0x0][0xc40] ;  /* 0x00031000ff030b82 */ /* 0x000e620000000800 */
[----:B--2---:R-:W-:-:S04]  /*c170*/  @P0 IMAD.HI.U32 R0, R2, R0, RZ ;  /* 0x0000000002000227 */ /* 0x004fc800078e00ff */
[----:B------:R-:W-:Y:S01]  /*c180*/  IMAD.MOV.U32 R4, RZ, RZ, R2 ;  /* 0x000000ffff047224 */ /* 0x000fe200078e0002 */
[----:B-1----:R-:W-:Y:S02]  /*c190*/  @P0 SHF.R.U32.HI R4, RZ, R3, R0 ;  /* 0x00000003ff040219 */ /* 0x002fe40000011600 */
[----:B---3--:R-:W-:Y:S01]  /*c1a0*/  ISETP.NE.AND P0, PT, R16, 0x1, PT ;  /* 0x000000011000780c */ /* 0x008fe20003f05270 */
[----:B------:R-:W1:Y:S02]  /*c1b0*/  LDC R0, c[0x0][0x2f0] ;  /* 0x0000bc00ff007b82 */ /* 0x000e640000000800 */
[----:B------:R-:W-:Y:S01]  /*c1c0*/  IMAD.MOV.U32 R19, RZ, RZ, R4 ;  /* 0x000000ffff137224 */ /* 0x000fe200078e0004 */
[----:B------:R-:W-:Y:S09]  /*c1d0*/  STL [R1+0x20], R4 ;  /* 0x0000200401007387 */ /* 0x000ff20000100800 */
[----:B------:R-:W2:Y:S02]  /*c1e0*/  @P0 LDC.64 R2, c[0x0][0xc48] ;  /* 0x00031200ff020b82 */ /* 0x000ea40000000a00 */
[----:B--2---:R-:W-:-:S05]  /*c1f0*/  @P0 IMAD.HI.U32 R2, R4, R2, RZ ;  /* 0x0000000204020227 */ /* 0x004fca00078e00ff */
[----:B------:R-:W-:Y:S01]  /*c200*/  @P0 SHF.R.U32.HI R19, RZ, R3, R2 ;  /* 0x00000003ff130219 */ /* 0x000fe20000011602 */
[----:B-1----:R-:W-:Y:S01]  /*c210*/  IMAD R2, R0, UR4, RZ ;  /* 0x0000000400027c24 */ /* 0x002fe2000f8e02ff */
[----:B------:R-:W-:-:S03]  /*c220*/  UIADD3 UR4, UR36, 0x24400, URZ ;  /* 0x0002440024047890 */ /* 0x000fc6000fffe03f */
[----:B------:R-:W-:Y:S01]  /*c230*/  VIADD R0, R2, 0x4f ;  /* 0x0000004f02007836 */ /* 0x000fe20000000000 */
[----:B------:R-:W-:Y:S01]  /*c240*/  STL [R1+0x18], R19 ;  /* 0x0000181301007387 */ /* 0x000fe20000100800 */
[----:B------:R-:W-:Y:S01]  /*c250*/  ULOP3.LUT UP0, URZ, UR4, 0x3ff, URZ, 0xc0, !UPT ;  /* 0x000003ff043f7892 */ /* 0x000fe2000f80c03f */
[----:B------:R-:W-:Y:S02]  /*c260*/  IMAD.MOV R3, RZ, RZ, -R19 ;  /* 0x000000ffff037224 */ /* 0x000fe400078e0a13 */
[----:B------:R-:W-:Y:S01]  /*c270*/  IMAD.HI R0, R0, 0x66666667, RZ ;  /* 0x6666666700007827 */ /* 0x000fe200078e02ff */
[----:B------:R1:W-:Y:S02]  /*c280*/  STL [R1+0x2c], R2 ;  /* 0x00002c0201007387 */ /* 0x0003e40000100800 */
[----:B------:R-:W-:Y:S01]  /*c290*/  PLOP3.LUT P0, PT, PT, PT, UP0, 0x80, 0x0 ;  /* 0x000000000000781c */ /* 0x000fe20003f0f008 */
[----:B------:R-:W-:Y:S01]  /*c2a0*/  IMAD R16, R16, R3, R4 ;  /* 0x0000000310107224 */ /* 0x000fe200078e0204 */
[----:B-1----:R-:W-:-:S04]  /*c2b0*/  SHF.R.U32.HI R2, RZ, 0x1f, R0 ;  /* 0x0000001fff027819 */ /* 0x002fc80000011600 */
[----:B------:R-:W-:-:S05]  /*c2c0*/  LEA.HI.SX32 R0, R0, R2, 0x1b ;  /* 0x0000000200007211 */ /* 0x000fca00078fdaff */
[----:B------:R1:W-:Y:S02]  /*c2d0*/  STL [R1+0x24], R0 ;  /* 0x0000240001007387 */ /* 0x0003e40000100800 */
[----:B------:R-:W-:Y:S05]  /*c2e0*/  @!P0 BRA `(.L_x_39) ;  /* 0x0000000000408947 */ /* 0x000fea0003800000 */
[----:B------:R-:W-:Y:S01]  /*c2f0*/  MOV R2, 0x0 ;  /* 0x0000000000027802 */ /* 0x000fe20000000f00 */
[----:B------:R-:W-:Y:S01]  /*c300*/  ULDC.64 UR6, c[0x4][0x1b8] ;  /* 0x01006e0000067ab9 */ /* 0x000fe20000000a00 */
[----:B------:R-:W-:Y:S01]  /*c310*/  ULDC.64 UR8, c[0x4][0x1c0] ;  /* 0x0100700000087ab9 */ /* 0x000fe20000000a00 */
[----:B------:R-:W-:Y:S01]  /*c320*/  ULDC.64 UR4, c[0x4][0x118] ;  /* 0x0100460000047ab9 */ /* 0x000fe20000000a00 */
[----:B------:R-:W-:Y:S02]  /*c330*/  IMAD.U32 R4, RZ, RZ, UR6 ;  /* 0x00000006ff047e24 */ /* 0x000fe4000f8e00ff */
[----:B------:R-:W2:Y:S01]  /*c340*/  LDC.64 R2, c[0x4][R2] ;  /* 0x0100000002027b82 */ /* 0x000ea20000000a00 */
[----:B------:R-:W-:Y:S02]  /*c350*/  IMAD.U32 R5, RZ, RZ, UR7 ;  /* 0x00000007ff057e24 */ /* 0x000fe4000f8e00ff */
[----:B------:R-:W-:Y:S02]  /*c360*/  IMAD.U32 R6, RZ, RZ, UR8 ;  /* 0x00000008ff067e24 */ /* 0x000fe4000f8e00ff */
[----:B------:R-:W-:-:S02]  /*c370*/  IMAD.U32 R7, RZ, RZ, UR9 ;  /* 0x00000009ff077e24 */ /* 0x000fc4000f8e00ff */
[----:B------:R-:W-:Y:S02]  /*c380*/  IMAD.U32 R10, RZ, RZ, UR4 ;  /* 0x00000004ff0a7e24 */ /* 0x000fe4000f8e00ff */
[----:B------:R-:W-:Y:S02]  /*c390*/  IMAD.U32 R11, RZ, RZ, UR5 ;  /* 0x00000005ff0b7e24 */ /* 0x000fe4000f8e00ff */
[----:B------:R-:W-:Y:S02]  /*c3a0*/  IMAD.MOV.U32 R8, RZ, RZ, 0x70 ;  /* 0x00000070ff087424 */ /* 0x000fe400078e00ff */
[----:B------:R-:W-:Y:S02]  /*c3b0*/  IMAD.MOV.U32 R12, RZ, RZ, 0x1 ;  /* 0x00000001ff0c7424 */ /* 0x000fe400078e00ff */
[----:B------:R-:W-:-:S07]  /*c3c0*/  IMAD.MOV.U32 R13, RZ, RZ, RZ ;  /* 0x000000ffff0d7224 */ /* 0x000fce00078e00ff */
[----:B------:R-:W-:-:S07]  /*c3d0*/  LEPC R20, `(.L_x_39) ;  /* 0x000000001014794e */ /* 0x000fce0000000000 */
[----:B012---:R-:W-:Y:S05]  /*c3e0*/  CALL.ABS.NOINC R2 ;  /* 0x0000000002007343 */ /* 0x007fea0003c00000 */
.L_x_39:
[----:B------:R-:W-:-:S04]  /*c3f0*/  UIADD3 UR4, UR36, 0x400, URZ ;  /* 0x0000040024047890 */ /* 0x000fc8000fffe03f */
[----:B------:R-:W-:-:S06]  /*c400*/  ULOP3.LUT UP0, URZ, UR4, 0x3ff, URZ, 0xc0, !UPT ;  /* 0x000003ff043f7892 */ /* 0x000fcc000f80c03f */
[----:B------:R-:W-:-:S13]  /*c410*/  PLOP3.LUT P0, PT, PT, PT, UP0, 0x80, 0x0 ;  /* 0x000000000000781c */ /* 0x000fda0003f0f008 */
[----:B------:R-:W-:Y:S05]  /*c420*/  @!P0 BRA `(.L_x_40) ;  /* 0x00000000007c8947 */ /* 0x000fea0003800000 */
[----:B------:R-:W-:Y:S01]  /*c430*/  MOV R17, 0x0 ;  /* 0x0000000000117802 */ /* 0x000fe20000000f00 */
[----:B------:R-:W-:Y:S01]  /*c440*/  ULDC.64 UR6, c[0x4][0x1b8] ;  /* 0x01006e0000067ab9 */ /* 0x000fe20000000a00 */
[----:B------:R-:W-:Y:S01]  /*c450*/  ULDC.64 UR8, c[0x4][0x1c0] ;  /* 0x0100700000087ab9 */ /* 0x000fe20000000a00 */
[----:B------:R-:W-:Y:S01]  /*c460*/  ULDC.64 UR4, c[0x4][0x120] ;  /* 0x0100480000047ab9 */ /* 0x000fe20000000a00 */
[----:B------:R2:W3:Y:S01]  /*c470*/  LDC.64 R2, c[0x4][R17] ;  /* 0x0100000011027b82 */ /* 0x0004e20000000a00 */
[----:B------:R-:W-:Y:S01]  /*c480*/  IMAD.U32 R4, RZ, RZ, UR6 ;  /* 0x00000006ff047e24 */ /* 0x000fe2000f8e00ff */
[----:B------:R-:W-:Y:S01]  /*c490*/  MOV R8, 0x70 ;  /* 0x0000007000087802 */ /* 0x000fe20000000f00 */
[----:B------:R-:W-:Y:S02]  /*c4a0*/  IMAD.U32 R5, RZ, RZ, UR7 ;  /* 0x00000007ff057e24 */ /* 0x000fe4000f8e00ff */
[----:B------:R-:W-:Y:S02]  /*c4b0*/  IMAD.U32 R6, RZ, RZ, UR8 ;  /* 0x00000008ff067e24 */ /* 0x000fe4000f8e00ff */
[----:B------:R-:W-:-:S02]  /*c4c0*/  IMAD.U32 R7, RZ, RZ, UR9 ;  /* 0x00000009ff077e24 */ /* 0x000fc4000f8e00ff */
[----:B------:R-:W-:Y:S02]  /*c4d0*/  IMAD.U32 R10, RZ, RZ, UR4 ;  /* 0x00000004ff0a7e24 */ /* 0x000fe4000f8e00ff */
[----:B------:R-:W-:Y:S02]  /*c4e0*/  IMAD.U32 R11, RZ, RZ, UR5 ;  /* 0x00000005ff0b7e24 */ /* 0x000fe4000f8e00ff */
[----:B------:R-:W-:Y:S02]  /*c4f0*/  IMAD.MOV.U32 R12, RZ, RZ, 0x1 ;  /* 0x00000001ff0c7424 */ /* 0x000fe400078e00ff */
[----:B--2---:R-:W-:-:S07]  /*c500*/  IMAD.MOV.U32 R13, RZ, RZ, RZ ;  /* 0x000000ffff0d7224 */ /* 0x004fce00078e00ff */
[----:B------:R-:W-:-:S07]  /*c510*/  LEPC R20, `(.L_x_41) ;  /* 0x000000001014794e */ /* 0x000fce0000000000 */
[----:B01-3--:R-:W-:Y:S05]  /*c520*/  CALL.ABS.NOINC R2 ;  /* 0x0000000002007343 */ /* 0x00bfea0003c00000 */
.L_x_41:
[----:B------:R0:W1:Y:S01]  /*c530*/  LDC.64 R2, c[0x4][R17] ;  /* 0x0100000011027b82 */ /* 0x0000620000000a00 */
[----:B------:R-:W-:Y:S01]  /*c540*/  ULDC.64 UR6, c[0x4][0x1b8] ;  /* 0x01006e0000067ab9 */ /* 0x000fe20000000a00 */
[----:B------:R-:W-:Y:S01]  /*c550*/  ULDC.64 UR8, c[0x4][0x1c0] ;  /* 0x0100700000087ab9 */ /* 0x000fe20000000a00 */
[----:B------:R-:W-:Y:S01]  /*c560*/  ULDC.64 UR4, c[0x4][0x128] ;  /* 0x01004a0000047ab9 */ /* 0x000fe20000000a00 */
[----:B------:R-:W-:Y:S02]  /*c570*/  IMAD.U32 R4, RZ, RZ, UR6 ;  /* 0x00000006ff047e24 */ /* 0x000fe4000f8e00ff */
[----:B------:R-:W-:Y:S02]  /*c580*/  IMAD.U32 R5, RZ, RZ, UR7 ;  /* 0x00000007ff057e24 */ /* 0x000fe4000f8e00ff */
[----:B------:R-:W-:Y:S02]  /*c590*/  IMAD.U32 R6, RZ, RZ, UR8 ;  /* 0x00000008ff067e24 */ /* 0x000fe4000f8e00ff */
[----:B------:R-:W-:-:S02]  /*c5a0*/  IMAD.U32 R7, RZ, RZ, UR9 ;  /* 0x00000009ff077e24 */ /* 0x000fc4000f8e00ff */
[----:B------:R-:W-:Y:S02]  /*c5b0*/  IMAD.U32 R10, RZ, RZ, UR4 ;  /* 0x00000004ff0a7e24 */ /* 0x000fe4000f8e00ff */
[----:B------:R-:W-:Y:S02]  /*c5c0*/  IMAD.U32 R11, RZ, RZ, UR5 ;  /* 0x00000005ff0b7e24 */ /* 0x000fe4000f8e00ff */
[----:B------:R-:W-:Y:S02]  /*c5d0*/  IMAD.MOV.U32 R8, RZ, RZ, 0x70 ;  /* 0x00000070ff087424 */ /* 0x000fe400078e00ff */
[----:B------:R-:W-:Y:S02]  /*c5e0*/  IMAD.MOV.U32 R12, RZ, RZ, 0x1 ;  /* 0x00000001ff0c7424 */ /* 0x000fe400078e00ff */
[----:B0-----:R-:W-:-:S07]  /*c5f0*/  IMAD.MOV.U32 R13, RZ, RZ, RZ ;  /* 0x000000ffff0d7224 */ /* 0x001fce00078e00ff */
[----:B------:R-:W-:-:S07]  /*c600*/  LEPC R20, `(.L_x_40) ;  /* 0x000000001014794e */ /* 0x000fce0000000000 */
[----:B-1----:R-:W-:Y:S05]  /*c610*/  CALL.ABS.NOINC R2 ;  /* 0x0000000002007343 */ /* 0x002fea0003c00000 */
.L_x_40:
[----:B------:R-:W-:Y:S01]  /*c620*/  ULDC.64 UR4, c[0x0][0x9f8] ;  /* 0x00027e0000047ab9 */ /* 0x000fe20000000a00 */
[----:B------:R-:W2:Y:S01]  /*c630*/  LDL R17, [R1+0x24] ;  /* 0x0000240001117983 */ /* 0x000ea20000100800 */
[----:B------:R-:W-:Y:S01]  /*c640*/  ISETP.NE.U32.AND P0, PT, RZ, UR4, PT ;  /* 0x00000004ff007c0c */ /* 0x000fe2000bf05070 */
[----:B------:R-:W-:-:S03]  /*c650*/  ULDC.64 UR6, c[0x0][0x208] ;  /* 0x0000820000067ab9 */ /* 0x000fc60000000a00 */
[----:B------:R-:W-:-:S13]  /*c660*/  ISETP.NE.AND.EX P0, PT, RZ, UR5, PT, P0 ;  /* 0x00000005ff007c0c */ /* 0x000fda000bf05300 */
[----:B------:R-:W3:Y:S02]  /*c670*/  @P0 LDC.64 R2, c[0x0][0x9f8] ;  /* 0x00027e00ff020b82 */ /* 0x000ee40000000a00 */
[----:B---3--:R-:W-:-:S05]  /*c680*/  @P0 IMAD.WIDE R2, R19, 0x4, R2 ;  /* 0x0000000413020825 */ /* 0x008fca00078e0202 */
[----:B------:R3:W4:Y:S01]  /*c690*/  @P0 LDG.E R19, desc[UR6][R2.64] ;  /* 0x0000000602130981 */ /* 0x000722000c1e1900 */
[----:B------:R-:W-:Y:S01]  /*c6a0*/  UMOV UR4, 0xffffffff ;  /* 0xffffffff00047882 */ /* 0x000fe20000000000 */
[----:B---3--:R-:W3:Y:S02]  /*c6b0*/  LDC.64 R2, c[0x0][0x418] ;  /* 0x00010600ff027b82 */ /* 0x008ee40000000a00 */
[----:B---3--:R-:W-:-:S04]  /*c6c0*/  ISETP.NE.U32.AND P0, PT, R2, RZ, PT ;  /* 0x000000ff0200720c */ /* 0x008fc80003f05070 */
[----:B------:R-:W-:-:S04]  /*c6d0*/  ISETP.NE.AND.EX P1, PT, R3, RZ, PT, P0 ;  /* 0x000000ff0300720c */ /* 0x000fc80003f25300 */
[----:B-1----:R-:W-:Y:S01]  /*c6e0*/  P2R R0, PR, RZ, 0x2 ;  /* 0x00000002ff007803 */ /* 0x002fe20000000000 */
[----:B--2---:R-:W-:-:S05]  /*c6f0*/  VIADD R8, R17, 0xffffffff ;  /* 0xffffffff11087836 */ /* 0x004fca0000000000 */
[----:B------:R1:W-:Y:S04]  /*c700*/  STL [R1+0x1c], R8 ;  /* 0x00001c0801007387 */ /* 0x0003e80000100800 */
[----:B------:R1:W-:Y:S01]  /*c710*/  STL [R1+0x10], R0 ;  /* 0x0000100001007387 */ /* 0x0003e20000100800 */
[----:B----4-:R-:W-:Y:S02]  /*c720*/  SHF.R.S32.HI R7, RZ, 0x1f, R19 ;  /* 0x0000001fff077819 */ /* 0x010fe40000011413 */
[----:B------:R-:W-:-:S03]  /*c730*/  SEL R17, R19, RZ, !P1 ;  /* 0x000000ff13117207 */ /* 0x000fc60004800000 */
[----:B------:R1:W-:Y:S01]  /*c740*/  STL [R1+0x8], R7 ;  /* 0x0000080701007387 */ /* 0x0003e20000100800 */
[----:B------:R-:W-:Y:S05]  /*c750*/  BRA.DIV UR4, `(.L_x_42) ;  /* 0x0000004604d87947 */ /* 0x000fea000b800000 */
[----:B-1----:R-:W1:Y:S02]  /*c760*/  S2R R0, SR_TID.X ;  /* 0x0000000000007919 */ /* 0x002e640000002100 */
[----:B-1----:R-:W-:-:S04]  /*c770*/  SHF.R.U32.HI R0, RZ, 0x5, R0 ;  /* 0x00000005ff007819 */ /* 0x002fc80000011600 */
[----:B------:R-:W-:-:S05]  /*c780*/  LOP3.LUT R0, R0, 0x3, RZ, 0xc0, !PT ;  /* 0x0000000300007812 */ /* 0x000fca00078ec0ff */
[----:B------:R1:W2:Y:S02]  /*c790*/  SHFL.IDX PT, R14, R0, RZ, 0x1f ;  /* 0x00001fff000e7589 */ /* 0x0002a400000e0000 */
.L_x_141:
[----:B------:R-:W-:Y:S02]  /*c7a0*/  PLOP3.LUT P2, PT, PT, PT, PT, 0x8, 0x0 ;  /* 0x000000000000781c */ /* 0x000fe40003f4e170 */
[----:B--2---:R-:W-:Y:S02]  /*c7b0*/  ISETP.NE.AND P0, PT, R14, RZ, PT ;  /* 0x000000ff0e00720c */ /* 0x004fe40003f05270 */
[----:B-1----:R-:W-:-:S05]  /*c7c0*/  P2R R0, PR, RZ, 0x4 ;  /* 0x00000004ff007803 */ /* 0x002fca0000000000 */
[----:B------:R1:W-:Y:S06]  /*c7d0*/  STL [R1+0xc], R0 ;  /* 0x00000c0001007387 */ /* 0x0003ec0000100800 */
[----:B------:R-:W-:Y:S05]  /*c7e0*/  @P0 BRA `(.L_x_43) ;  /* 0x0000000400380947 */ /* 0x000fea0003800000 */
[----:B------:R-:W-:-:S03]  /*c7f0*/  UMOV UR4, 0xffffffff ;  /* 0xffffffff00047882 */ /* 0x000fc60000000000 */
[----:B------:R-:W-:Y:S05]  /*c800*/  BRA.DIV UR4, `(.L_x_44) ;  /* 0x0000004604e07947 */ /* 0x000fea000b800000 */
[----:B------:R-:W-:-:S13]  /*c810*/  ELECT P6, URZ, PT ;  /* 0x00000000003f782f */ /* 0x000fda00038c0000 */
.L_x_144:
[----:B------:R-:W-:Y:S05]  /*c820*/  @!P6 BRA `(.L_x_43) ;  /* 0x000000040028e947 */ /* 0x000fea0003800000 */
[----:B------:R2:W-:Y:S01]  /*c830*/  STL [R1+0x4], R8 ;  /* 0x0000040801007387 */ /* 0x0005e20000100800 */
[----:B------:R-:W-:Y:S01]  /*c840*/  IMAD.MOV.U32 R17, RZ, RZ, R19 ;  /* 0x000000ffff117224 */ /* 0x000fe200078e0013 */
[----:B------:R-:W-:Y:S06]  /*c850*/  @!P1 BRA `(.L_x_45) ;  /* 0x0000000000509947 */ /* 0x000fec0003800000 */
[----:B------:R-:W3:Y:S01]  /*c860*/  LDC R6, c[0x0][0x43c] ;  /* 0x00010f00ff067b82 */ /* 0x000ee20000000800 */
[----:B-1----:R-:W-:Y:S01]  /*c870*/  IMAD.MOV.U32 R0, RZ, RZ, R8 ;  /* 0x000000ffff007224 */ /* 0x002fe200078e0008 */
[----:B------:R-:W-:Y:S01]  /*c880*/  ULDC.64 UR4, c[0x0][0x428] ;  /* 0x00010a0000047ab9 */ /* 0x000fe20000000a00 */
[----:B------:R-:W-:Y:S01]  /*c890*/  ULDC.64 UR6, c[0x0][0x208] ;  /* 0x0000820000067ab9 */ /* 0x000fe20000000a00 */
[----:B---3--:R-:W-:-:S13]  /*c8a0*/  ISETP.NE.AND P0, PT, R6, 0x1, PT ;  /* 0x000000010600780c */ /* 0x008fda0003f05270 */
[----:B------:R-:W1:Y:S02]  /*c8b0*/  @P0 LDC.64 R4, c[0x0][0x440] ;  /* 0x00011000ff040b82 */ /* 0x000e640000000a00 */
[----:B-1----:R-:W-:-:S05]  /*c8c0*/  @P0 IMAD.HI.U32 R4, R8, R4, RZ ;  /* 0x0000000408040227 */ /* 0x002fca00078e00ff */
[----:B------:R-:W-:-:S04]  /*c8d0*/  @P0 SHF.R.U32.HI R0, RZ, R5, R4 ;  /* 0x00000005ff000219 */ /* 0x000fc80000011604 */
[--C-:B------:R-:W-:Y:S01]  /*c8e0*/  SHF.R.S32.HI R5, RZ, 0x1f, R0.reuse ;  /* 0x0000001fff057819 */ /* 0x100fe20000011400 */
[----:B------:R-:W-:-:S04]  /*c8f0*/  IMAD.MOV R4, RZ, RZ, -R0 ;  /* 0x000000ffff047224 */ /* 0x000fc800078e0a00 */
[----:B------:R-:W-:Y:S02]  /*c900*/  IMAD R6, R6, R4, R8 ;  /* 0x0000000406067224 */ /* 0x000fe400078e0208 */
[----:B------:R-:W-:-:S03]  /*c910*/  IMAD.MOV.U32 R4, RZ, RZ, R0 ;  /* 0x000000ffff047224 */ /* 0x000fc600078e0000 */
[----:B------:R1:W-:Y:S01]  /*c920*/  STL [R1+0x4], R6 ;  /* 0x0000040601007387 */ /* 0x0003e20000100800 */
[----:B------:R-:W-:-:S03]  /*c930*/  IMAD.WIDE.U32 R4, R19, UR4, R4 ;  /* 0x0000000413047c25 */ /* 0x000fc6000f8e0004 */
[----:B------:R-:W-:Y:S01]  /*c940*/  LEA R2, P0, R4, R2, 0x2 ;  /* 0x0000000204027211 */ /* 0x000fe200078010ff */
[----:B-1----:R-:W-:-:S04]  /*c950*/  IMAD R6, R7, UR4, RZ ;  /* 0x0000000407067c24 */ /* 0x002fc8000f8e02ff */
[----:B------:R-:W-:-:S04]  /*c960*/  IMAD R0, R19, UR5, R6 ;  /* 0x0000000513007c24 */ /* 0x000fc8000f8e0206 */
[----:B------:R-:W-:-:S05]  /*c970*/  IMAD.IADD R0, R5, 0x1, R0 ;  /* 0x0000000105007824 */ /* 0x000fca00078e0200 */
[----:B------:R-:W-:-:S05]  /*c980*/  LEA.HI.X R3, R4, R3, R0, 0x2, P0 ;  /* 0x0000000304037211 */ /* 0x000fca00000f1400 */
[----:B------:R3:W5:Y:S02]  /*c990*/  LDG.E R17, desc[UR6][R2.64] ;  /* 0x0000000602117981 */ /* 0x000764000c1e1900 */
.L_x_45:
[----:B---3--:R-:W3:Y:S01]  /*c9a0*/  LDL R2, [R1] ;  /* 0x0000000001027983 */ /* 0x008ee20000100800 */
[----:B-1----:R-:W-:Y:S02]  /*c9b0*/  LEA R0, R18, UR36, 0x3 ;  /* 0x0000002412007c11 */ /* 0x002fe4000f8e18ff */
[----:B---3--:R-:W-:-:S04]  /*c9c0*/  SHF.L.U32 R2, R2, 0x1f, RZ ;  /* 0x0000001f02027819 */ /* 0x008fc800000006ff */
[----:B------:R-:W1:Y:S02]  /*c9d0*/  SYNCS.PHASECHK.TRANS64.TRYWAIT P0, [R0+URZ+0x38840], R2 ;  /* 0x03884002000075a7 */ /* 0x000e64000800017f */
[----:B-1----:R-:W-:Y:S05]  /*c9e0*/  @!P0 BRA `(.L_x_46) ;  /* 0x0000004400888947 */ /* 0x002fea0003800000 */
.L_x_145:
[----:B------:R-:W3:Y:S02]  /*c9f0*/  S2R R3, SR_TID.X ;  /* 0x0000000000037919 */ /* 0x000ee40000002100 */
[----:B---3--:R-:W-:-:S04]  /*ca00*/  LOP3.LUT R3, R3, 0x7f, RZ, 0xc0, !PT ;  /* 0x0000007f03037812 */ /* 0x008fc800078ec0ff */
[----:B------:R-:W-:-:S13]  /*ca10*/  ISETP.NE.AND P0, PT, R3, RZ, PT ;  /* 0x000000ff0300720c */ /* 0x000fda0003f05270 */
[----:B------:R-:W-:Y:S05]  /*ca20*/  @P0 BRA `(.L_x_47) ;  /* 0x00000000001c0947 */ /* 0x000fea0003800000 */
[----:B------:R-:W3:Y:S01]  /*ca30*/  S2R R3, SR_TID.X ;  /* 0x0000000000037919 */ /* 0x000ee20000002100 */
[----:B-1----:R-:W-:-:S04]  /*ca40*/  IMAD.MOV.U32 R2, RZ, RZ, 0xa000 ;  /* 0x0000a000ff027424 */ /* 0x002fc800078e00ff */
[----:B------:R4:W-:Y:S01]  /*ca50*/  SYNCS.ARRIVE.TRANS64 RZ, [R0+URZ+0x38830], R2 ;  /* 0x0388300200ff79a7 */ /* 0x0009e2000800003f */
[----:B---3--:R-:W-:-:S04]  /*ca60*/  LOP3.LUT R3, R3, 0x1f, RZ, 0xc0, !PT ;  /* 0x0000001f03037812 */ /* 0x008fc800078ec0ff */
[----:B------:R-:W-:-:S13]  /*ca70*/  ISETP.NE.AND P0, PT, R3, RZ, PT ;  /* 0x000000ff0300720c */ /* 0x000fda0003f05270 */
[----:B----4-:R-:W-:Y:S05]  /*ca80*/  @!P0 BRA `(.L_x_47) ;  /* 0x0000000000048947 */ /* 0x010fea0003800000 */
[----:B------:R-:W-:Y:S01]  /*ca90*/  BPT.TRAP 0x1 ;  /* 0x000000040000795c */ /* 0x000fe20000300000 */
.L_x_47:
[----:B-1----:R-:W3:Y:S01]  /*caa0*/  LDL R2, [R1+0x4] ;  /* 0x0000040001027983 */ /* 0x002ee20000100800 */
[----:B------:R-:W-:Y:S01]  /*cab0*/  R2UR UR14, R18 ;  /* 0x00000000120e72ca */ /* 0x000fe200000e0000 */
[----:B------:R-:W-:Y:S01]  /*cac0*/  UIADD3 UR4, UP0, UR38, 0x370, URZ ;  /* 0x0000037026047890 */ /* 0x000fe2000ff1e03f */
[----:B------:R-:W-:Y:S01]  /*cad0*/  R2UR UR9, R0 ;  /* 0x00000000000972ca */ /* 0x000fe200000e0000 */
[----:B------:R-:W-:Y:S01]  /*cae0*/  UMOV UR10, URZ ;  /* 0x0000003f000a7c82 */ /* 0x000fe20008000000 */
[----:B------:R-:W-:Y:S01]  /*caf0*/  R2UR UR12, R16 ;  /* 0x00000000100c72ca */ /* 0x000fe200000e0000 */
[----:B------:R-:W-:Y:S01]  /*cb00*/  UIADD3.X UR5, URZ, UR39, URZ, UP0, !UPT ;  /* 0x000000273f057290 */ /* 0x000fe200087fe43f */
[----:B-----5:R-:W-:Y:S01]  /*cb10*/  R2UR UR13, R17 ;  /* 0x00000000110d72ca */ /* 0x020fe200000e0000 */
[----:B------:R-:W-:Y:S01]  /*cb20*/  UMOV UR6, 0x0 ;  /* 0x0000000000067882 */ /* 0x000fe20000000000 */
[----:B------:R-:W-:Y:S01]  /*cb30*/  UMOV UR7, 0x14f00000 ;  /* 0x14f0000000077882 */ /* 0x000fe20000000000 */
[----:B------:R-:W-:Y:S01]  /*cb40*/  UMOV UR16, 0x40 ;  /* 0x0000004000107882 */ /* 0x000fe20000000000 */
[----:B------:R-:W-:-:S03]  /*cb50*/  PLOP3.LUT P0, PT, PT, PT, PT, 0x80, 0x0 ;  /* 0x000000000000781c */ /* 0x000fc60003f0f070 */
[----:B------:R-:W-:Y:S01]  /*cb60*/  UIMAD UR14, UR14, 0xa000, UR36 ;  /* 0x0000a0000e0e78a4 */ /* 0x000fe2000f8e0224 */
[----:B------:R-:W-:Y:S01]  /*cb70*/  P2R R0, PR, RZ, 0x1 ;  /* 0x00000001ff007803 */ /* 0x000fe20000000000 */
[----:B------:R-:W-:Y:S02]  /*cb80*/  UIADD3 UR9, UR9, 0x38830, URZ ;  /* 0x0003883009097890 */ /* 0x000fe4000fffe03f */
[----:B------:R-:W-:Y:S02]  /*cb90*/  UIADD3 UR8, UR14, 0x24400, URZ ;  /* 0x000244000e087890 */ /* 0x000fe4000fffe03f */
[----:B------:R-:W-:Y:S01]  /*cba0*/  UIADD3 UR15, UR14, 0x26c00, URZ ;  /* 0x00026c000e0f7890 */ /* 0x000fe2000fffe03f */
[----:B------:R4:W-:Y:S01]  /*cbb0*/  STL [R1+0xc], R0 ;  /* 0x00000c0001007387 */ /* 0x0009e20000100800 */
[----:B------:R-:W-:Y:S02]  /*cbc0*/  UIADD3 UR17, UR14, 0x29400, URZ ;  /* 0x000294000e117890 */ /* 0x000fe4000fffe03f */
[----:B------:R-:W-:-:S03]  /*cbd0*/  UIADD3 UR18, UR14, 0x2bc00, URZ ;  /* 0x0002bc000e127890 */ /* 0x000fc6000fffe03f */
[----:B------:R-:W-:Y:S01]  /*cbe0*/  UMOV UR14, 0x80 ;  /* 0x00000080000e7882 */ /* 0x000fe20000000000 */
[----:B---3--:R-:W-:-:S13]  /*cbf0*/  R2UR UR11, R2 ;  /* 0x00000000020b72ca */ /* 0x008fda00000e0000 */
[----:B------:R-:W-:-:S09]  /*cc00*/  UIMAD UR11, UR11, 0x50, URZ ;  /* 0x000000500b0b78a4 */ /* 0x000fd2000f8e023f */
[----:B------:R1:W-:Y:S02]  /*cc10*/  UTMALDG.4D [UR8], [UR4], desc[UR6] ;  /* 0x00000608040075b4 */ /* 0x0003e40008019000 */
[----:B-1----:R-:W-:Y:S01]  /*cc20*/  UMOV UR8, UR15 ;  /* 0x0000000f00087c82 */ /* 0x002fe20008000000 */
[----:B------:R-:W-:Y:S02]  /*cc30*/  UMOV UR10, UR16 ;  /* 0x00000010000a7c82 */ /* 0x000fe40008000000 */
[----:B------:R1:W-:Y:S02]  /*cc40*/  UTMALDG.4D [UR8], [UR4], desc[UR6] ;  /* 0x00000608040075b4 */ /* 0x0003e40008019000 */
[----:B-1----:R-:W-:Y:S01]  /*cc50*/  UMOV UR8, UR17 ;  /* 0x0000001100087c82 */ /* 0x002fe20008000000 */
[----:B------:R-:W-:Y:S01]  /*cc60*/  UMOV UR10, UR14 ;  /* 0x0000000e000a7c82 */ /* 0x000fe20008000000 */
[----:B------:R-:W-:Y:S01]  /*cc70*/  UMOV UR14, 0xc0 ;  /* 0x000000c0000e7882 */ /* 0x000fe20000000000 */
[----:B------:R1:W-:Y:S02]  /*cc80*/  UTMALDG.4D [UR8], [UR4], desc[UR6] ;  /* 0x00000608040075b4 */ /* 0x0003e40008019000 */
[----:B-1----:R-:W-:Y:S01]  /*cc90*/  UMOV UR8, UR18 ;  /* 0x0000001200087c82 */ /* 0x002fe20008000000 */
[----:B------:R-:W-:-:S02]  /*cca0*/  UMOV UR10, UR14 ;  /* 0x0000000e000a7c82 */ /* 0x000fc40008000000 */
[----:B------:R4:W-:Y:S02]  /*ccb0*/  UTMALDG.4D [UR8], [UR4], desc[UR6] ;  /* 0x00000608040075b4 */ /* 0x0009e40008019000 */
[----:B----4-:R-:W-:Y:S01]  /*ccc0*/  NOP ;  /* 0x0000000000007918 */ /* 0x010fe20000000000 */
.L_x_43:
[----:B------:R-:W-:Y:S05]  /*ccd0*/  WARPSYNC.ALL ;  /* 0x0000000000007948 */ /* 0x000fea0003800000 */
[----:B------:R-:W-:Y:S01]  /*cce0*/  UIADD3 UR4, UR36, 0x14400, URZ ;  /* 0x0001440024047890 */ /* 0x000fe2000fffe03f */
[----:B------:R-:W-:Y:S03]  /*ccf0*/  BAR.SYNC.DEFER_BLOCKING 0x8, 0x180 ;  /* 0x0206000000007b1d */ /* 0x000fe60000010000 */
[----:B------:R-:W-:-:S06]  /*cd00*/  ULOP3.LUT UP0, URZ, UR4, 0x3ff, URZ, 0xc0, !UPT ;  /* 0x000003ff043f7892 */ /* 0x000fcc000f80c03f */
[----:B------:R-:W-:-:S13]  /*cd10*/  PLOP3.LUT P0, PT, PT, PT, UP0, 0x80, 0x0 ;  /* 0x000000000000781c */ /* 0x000fda0003f0f008 */
[----:B------:R-:W-:Y:S05]  /*cd20*/  @!P0 BRA `(.L_x_48) ;  /* 0x0000000000408947 */ /* 0x000fea0003800000 */
[----:B------:R-:W-:Y:S01]  /*cd30*/  MOV R2, 0x0 ;  /* 0x0000000000027802 */ /* 0x000fe20000000f00 */
[----:B------:R-:W-:Y:S01]  /*cd40*/  ULDC.64 UR6, c[0x4][0x1b8] ;  /* 0x01006e0000067ab9 */ /* 0x000fe20000000a00 */
[----:B------:R-:W-:Y:S01]  /*cd50*/  ULDC.64 UR8, c[0x4][0x1c0] ;  /* 0x0100700000087ab9 */ /* 0x000fe20000000a00 */
[----:B------:R-:W-:Y:S01]  /*cd60*/  ULDC.64 UR4, c[0x4][0x130] ;  /* 0x01004c0000047ab9 */ /* 0x000fe20000000a00 */
[----:B------:R-:W-:Y:S01]  /*cd70*/  IMAD.U32 R4, RZ, RZ, UR6 ;  /* 0x00000006ff047e24 */ /* 0x000fe2000f8e00ff */
[----:B------:R-:W-:Y:S01]  /*cd80*/  MOV R13, RZ ;  /* 0x000000ff000d7202 */ /* 0x000fe20000000f00 */
[----:B------:R-:W3:Y:S01]  /*cd90*/  LDC.64 R2, c[0x4][R2] ;  /* 0x0100000002027b82 */ /* 0x000ee20000000a00 */
[----:B------:R-:W-:Y:S02]  /*cda0*/  IMAD.U32 R5, RZ, RZ, UR7 ;  /* 0x00000007ff057e24 */ /* 0x000fe4000f8e00ff */
[----:B------:R-:W-:Y:S02]  /*cdb0*/  IMAD.U32 R6, RZ, RZ, UR8 ;  /* 0x00000008ff067e24 */ /* 0x000fe4000f8e00ff */
[----:B------:R-:W-:-:S02]  /*cdc0*/  IMAD.U32 R7, RZ, RZ, UR9 ;  /* 0x00000009ff077e24 */ /* 0x000fc4000f8e00ff */
[----:B------:R-:W-:Y:S02]  /*cdd0*/  IMAD.U32 R10, RZ, RZ, UR4 ;  /* 0x00000004ff0a7e24 */ /* 0x000fe4000f8e00ff */
[----:B------:R-:W-:Y:S02]  /*cde0*/  IMAD.U32 R11, RZ, RZ, UR5 ;  /* 0x00000005ff0b7e24 */ /* 0x000fe4000f8e00ff */
[----:B--2---:R-:W-:Y:S02]  /*cdf0*/  IMAD.MOV.U32 R8, RZ, RZ, 0x70 ;  /* 0x00000070ff087424 */ /* 0x004fe400078e00ff */
[----:B------:R-:W-:-:S07]  /*ce00*/  IMAD.MOV.U32 R12, RZ, RZ, 0x1 ;  /* 0x00000001ff0c7424 */ /* 0x000fce00078e00ff */
[----:B------:R-:W-:-:S07]  /*ce10*/  LEPC R20, `(.L_x_48) ;  /* 0x000000001014794e */ /* 0x000fce0000000000 */
[----:B01-3--:R-:W-:Y:S05]  /*ce20*/  CALL.ABS.NOINC R2 ;  /* 0x0000000002007343 */ /* 0x00bfea0003c00000 */
.L_x_48:
[----:B------:R-:W3:Y:S01]  /*ce30*/  LDL.LU R4, [R1+0x18] ;  /* 0x0000180001047983 */ /* 0x000ee20000300800 */
[----:B-1----:R-:W-:Y:S01]  /*ce40*/  SHF.R.S32.HI R0, RZ, 0x1f, R16 ;  /* 0x0000001fff007819 */ /* 0x002fe20000011410 */
[----:B------:R-:W-:Y:S01]  /*ce50*/  ULDC.64 UR4, c[0x0][0x2d8] ;  /* 0x0000b60000047ab9 */ /* 0x000fe20000000a00 */
[----:B--2---:R-:W1:Y:S01]  /*ce60*/  LDC R8, c[0x0][0x448] ;  /* 0x00011200ff087b82 */ /* 0x004e620000000800 */
[----:B------:R-:W2:Y:S01]  /*ce70*/  LDL.LU R7, [R1+0x20] ;  /* 0x0000200001077983 */ /* 0x000ea20000300800 */
[----:B------:R-:W-:-:S03]  /*ce80*/  ULDC.64 UR6, c[0x0][0x280] ;  /* 0x0000a00000067ab9 */ /* 0x000fc60000000a00 */
[----:B------:R-:W4:Y:S01]  /*ce90*/  LDL R5, [R1+0x28] ;  /* 0x0000280001057983 */ /* 0x000f220000100800 */
[----:B------:R-:W-:Y:S02]  /*cea0*/  IMAD R0, R0, UR4, RZ ;  /* 0x0000000400007c24 */ /* 0x000fe4000f8e02ff */
[C---:B------:R-:W-:Y:S01]  /*ceb0*/  IMAD.WIDE.U32 R2, R16.reuse, UR4, RZ ;  /* 0x0000000410027c25 */ /* 0x040fe2000f8e00ff */
[----:B------:R-:W0:Y:S03]  /*cec0*/  S2R R10, SR_TID.X ;  /* 0x00000000000a7919 */ /* 0x000e260000002100 */
[----:B------:R-:W-:Y:S01]  /*ced0*/  IMAD R0, R16, UR5, R0 ;  /* 0x0000000510007c24 */ /* 0x000fe2000f8e0200 */
[----:B------:R-:W-:-:S03]  /*cee0*/  ULDC.64 UR4, c[0x0][0x2e0] ;  /* 0x0000b80000047ab9 */ /* 0x000fc60000000a00 */
[----:B------:R-:W-:Y:S01]  /*cef0*/  IMAD.IADD R3, R3, 0x1, R0 ;  /* 0x0000000103037824 */ /* 0x000fe200078e0200 */
[----:B-1----:R-:W-:-:S13]  /*cf00*/  ISETP.NE.AND P0, PT, R8, 0x1, PT ;  /* 0x000000010800780c */ /* 0x002fda0003f05270 */
[----:B------:R-:W1:Y:S01]  /*cf10*/  @P0 LDC R6, c[0x0][0x44c] ;  /* 0x00011300ff060b82 */ /* 0x000e620000000800 */
[----:B0-----:R-:W-:-:S05]  /*cf20*/  IMAD.SHL.U32 R10, R10, 0x8, RZ ;  /* 0x000000080a0a7824 */ /* 0x001fca00078e00ff */
[----:B------:R-:W-:Y:S02]  /*cf30*/  LOP3.LUT R10, R10, 0x38, RZ, 0xc0, !PT ;  /* 0x000000380a0a7812 */ /* 0x000fe400078ec0ff */
[----:B---3--:R-:W-:Y:S01]  /*cf40*/  SHF.R.S32.HI R0, RZ, 0x1f, R4 ;  /* 0x0000001fff007819 */ /* 0x008fe20000011404 */
[----:B------:R-:W-:-:S04]  /*cf50*/  IMAD.WIDE.U32 R2, R4, UR4, R2 ;  /* 0x0000000404027c25 */ /* 0x000fc8000f8e0002 */
[----:B------:R-:W-:Y:S01]  /*cf60*/  IMAD R0, R0, UR4, RZ ;  /* 0x0000000400007c24 */ /* 0x000fe2000f8e02ff */
[----:B------:R-:W-:-:S03]  /*cf70*/  ULDC UR4, c[0x0][0xc38] ;  /* 0x00030e0000047ab9 */ /* 0x000fc60000000800 */
[----:B------:R-:W-:Y:S02]  /*cf80*/  IMAD R0, R4, UR5, R0 ;  /* 0x0000000504007c24 */ /* 0x000fe4000f8e0200 */
[----:B------:R-:W0:Y:S02]  /*cf90*/  S2R R4, SR_TID.X ;  /* 0x0000000000047919 */ /* 0x000e240000002100 */
[----:B------:R-:W-:Y:S02]  /*cfa0*/  IMAD.IADD R3, R3, 0x1, R0 ;  /* 0x0000000103037824 */ /* 0x000fe400078e0200 */
[----:B--2---:R-:W-:Y:S02]  /*cfb0*/  IMAD.MOV R0, RZ, RZ, -R7 ;  /* 0x000000ffff007224 */ /* 0x004fe400078e0a07 */
[----:B------:R-:W2:Y:S02]  /*cfc0*/  @P0 LDC R7, c[0x0][0x450] ;  /* 0x00011400ff070b82 */ /* 0x000ea40000000800 */
[----:B----4-:R-:W-:Y:S01]  /*cfd0*/  IMAD R0, R0, UR4, R5 ;  /* 0x0000000400007c24 */ /* 0x010fe2000f8e0205 */
[----:B------:R-:W-:-:S03]  /*cfe0*/  ULDC.64 UR4, c[0x0][0x2d0] ;  /* 0x0000b40000047ab9 */ /* 0x000fc60000000a00 */
[----:B------:R-:W-:Y:S01]  /*cff0*/  IMAD.SHL.U32 R5, R0, 0x80, RZ ;  /* 0x0000008000057824 */ /* 0x000fe200078e00ff */
[----:B0-----:R-:W-:-:S04]  /*d000*/  LOP3.LUT R4, R4, 0x7f, RZ, 0xc0, !PT ;  /* 0x0000007f04047812 */ /* 0x001fc800078ec0ff */
[----:B------:R-:W-:Y:S02]  /*d010*/  SHF.R.U32.HI R9, RZ, 0x3, R4 ;  /* 0x00000003ff097819 */ /* 0x000fe40000011604 */
[----:B------:R-:W0:Y:S02]  /*d020*/  S2R R4, SR_TID.X ;  /* 0x0000000000047919 */ /* 0x000e240000002100 */
[----:B0-----:R-:W-:-:S05]  /*d030*/  IMAD.SHL.U32 R4, R4, 0x10, RZ ;  /* 0x0000001004047824 */ /* 0x001fca00078e00ff */
[----:B------:R-:W-:Y:S02]  /*d040*/  LOP3.LUT R4, R9, 0x70, R4, 0xf8, !PT ;  /* 0x0000007009047812 */ /* 0x000fe400078ef804 */
[----:B------:R-:W0:Y:S02]  /*d050*/  S2R R9, SR_TID.X ;  /* 0x0000000000097919 */ /* 0x000e240000002100 */
[----:B------:R-:W-:-:S05]  /*d060*/  LOP3.LUT R0, R4, R5, RZ, 0xfc, !PT ;  /* 0x0000000504007212 */ /* 0x000fca00078efcff */
[----:B-1----:R-:W-:-:S04]  /*d070*/  @P0 IMAD.HI.U32 R6, R0, R6, RZ ;  /* 0x0000000600060227 */ /* 0x002fc800078e00ff */
[----:B------:R-:W-:Y:S01]  /*d080*/  IMAD.MOV.U32 R4, RZ, RZ, R0 ;  /* 0x000000ffff047224 */ /* 0x000fe200078e0000 */
[----:B--2---:R-:W-:-:S05]  /*d090*/  @P0 SHF.R.U32.HI R4, RZ, R7, R6 ;  /* 0x00000007ff040219 */ /* 0x004fca0000011606 */
[----:B------:R-:W-:Y:S02]  /*d0a0*/  IMAD.MOV R6, RZ, RZ, -R4 ;  /* 0x000000ffff067224 */ /* 0x000fe400078e0a04 */
[----:B------:R-:W-:-:S04]  /*d0b0*/  IMAD.WIDE.U32 R2, R4, UR4, R2 ;  /* 0x0000000404027c25 */ /* 0x000fc8000f8e0002 */
[----:B------:R-:W-:Y:S01]  /*d0c0*/  IMAD R0, R8, R6, R0 ;  /* 0x0000000608007224 */ /* 0x000fe200078e0200 */
[----:B------:R-:W-:-:S05]  /*d0d0*/  SHF.R.S32.HI R6, RZ, 0x1f, R4 ;  /* 0x0000001fff067819 */ /* 0x000fca0000011404 */
[----:B------:R-:W-:Y:S02]  /*d0e0*/  IMAD R6, R6, UR4, RZ ;  /* 0x0000000406067c24 */ /* 0x000fe4000f8e02ff */
[----:B0-----:R-:W-:Y:S02]  /*d0f0*/  IMAD.SHL.U32 R9, R9, 0x8, RZ ;  /* 0x0000000809097824 */ /* 0x001fe400078e00ff */
[----:B------:R-:W-:Y:S01]  /*d100*/  IMAD R6, R4, UR5, R6 ;  /* 0x0000000504067c24 */ /* 0x000fe2000f8e0206 */
[----:B------:R-:W-:Y:S01]  /*d110*/  SHF.R.S32.HI R4, RZ, 0x1f, R0 ;  /* 0x0000001fff047819 */ /* 0x000fe20000011400 */
[----:B------:R-:W-:Y:S01]  /*d120*/  ULDC.64 UR4, c[0x0][0x2c8] ;  /* 0x0000b20000047ab9 */ /* 0x000fe20000000a00 */
[----:B------:R-:W-:Y:S01]  /*d130*/  LOP3.LUT R9, R9, 0x38, RZ, 0xc0, !PT ;  /* 0x0000003809097812 */ /* 0x000fe200078ec0ff */
[----:B------:R-:W-:Y:S02]  /*d140*/  IMAD.IADD R3, R3, 0x1, R6 ;  /* 0x0000000103037824 */ /* 0x000fe400078e0206 */
[----:B------:R-:W-:Y:S01]  /*d150*/  IMAD R4, R4, UR4, RZ ;  /* 0x0000000404047c24 */ /* 0x000fe2000f8e02ff */
[C---:B------:R-:W-:Y:S01]  /*d160*/  LOP3.LUT R12, R9.reuse, 0x40, RZ, 0xfc, !PT ;  /* 0x00000040090c7812 */ /* 0x040fe200078efcff */
[C---:B------:R-:W-:Y:S01]  /*d170*/  IMAD.WIDE.U32 R2, R0.reuse, UR4, R2 ;  /* 0x0000000400027c25 */ /* 0x040fe2000f8e0002 */
[C---:B------:R-:W-:Y:S01]  /*d180*/  LOP3.LUT R11, R9.reuse, 0x80, RZ, 0xfc, !PT ;  /* 0x00000080090b7812 */ /* 0x040fe200078efcff */
[----:B------:R-:W-:Y:S01]  /*d190*/  ULDC UR4, c[0x0][0x2b8] ;  /* 0x0000ae0000047ab9 */ /* 0x000fe20000000800 */
[----:B------:R-:W-:Y:S01]  /*d1a0*/  LOP3.LUT R9, R9, 0xc0, RZ, 0xfc, !PT ;  /* 0x000000c009097812 */ /* 0x000fe200078efcff */
[----:B------:R-:W-:Y:S01]  /*d1b0*/  IMAD R0, R0, UR5, R4 ;  /* 0x0000000500007c24 */ /* 0x000fe2000f8e0204 */
[----:B------:R-:W-:-:S02]  /*d1c0*/  ISETP.GE.AND P0, PT, R10, UR4, PT ;  /* 0x000000040a007c0c */ /* 0x000fc4000bf06270 */
[----:B------:R-:W-:Y:S02]  /*d1d0*/  ISETP.GE.AND P3, PT, R9, UR4, PT ;  /* 0x0000000409007c0c */ /* 0x000fe4000bf66270 */
[----:B------:R0:W5:Y:S01]  /*d1e0*/  LDL R9, [R1+0x14] ;  /* 0x0000140001097983 */ /* 0x0001620000100800 */
[----:B------:R-:W-:Y:S01]  /*d1f0*/  IMAD.IADD R0, R3, 0x1, R0 ;  /* 0x0000000103007824 */ /* 0x000fe200078e0200 */
[----:B------:R-:W-:Y:S02]  /*d200*/  LEA R4, P4, R2, UR6, 0x1 ;  /* 0x0000000602047c11 */ /* 0x000fe4000f8808ff */
[----:B------:R-:W-:Y:S02]  /*d210*/  ISETP.GE.AND P1, PT, R12, UR4, PT ;  /* 0x000000040c007c0c */ /* 0x000fe4000bf26270 */
[----:B------:R-:W-:Y:S01]  /*d220*/  ISETP.GE.AND P2, PT, R11, UR4, PT ;  /* 0x000000040b007c0c */ /* 0x000fe2000bf46270 */
[----:B------:R-:W-:Y:S01]  /*d230*/  UMOV UR4, 0xffffffff ;  /* 0xffffffff00047882 */ /* 0x000fe20000000000 */
[----:B------:R-:W-:-:S02]  /*d240*/  LEA.HI.X R3, R2, UR7, R0, 0x1, P4 ;  /* 0x0000000702037c11 */ /* 0x000fc4000a0f0c00 */
[----:B0-----:R-:W-:Y:S09]  /*d250*/  BRA.DIV UR4, `(.L_x_49) ;  /* 0x0000003e04807947 */ /* 0x001ff2000b800000 */
[----:B------:R-:W0:Y:S01]  /*d260*/  S2R R7, SR_TID.X ;  /* 0x0000000000077919 */ /* 0x000e220000002100 */
[----:B------:R-:W-:Y:S01]  /*d270*/  ULDC UR4, c[0x0][0x288] ;  /* 0x0000a20000047ab9 */ /* 0x000fe20000000800 */
[----:B------:R-:W-:Y:S01]  /*d280*/  ULDC.64 UR6, c[0x0][0x208] ;  /* 0x0000820000067ab9 */ /* 0x000fe20000000a00 */
[----:B------:R-:W-:Y:S01]  /*d290*/  IMAD R2, R8, UR4, RZ ;  /* 0x0000000408027c24 */ /* 0x000fe2000f8e02ff */
[----:B------:R-:W1:Y:S01]  /*d2a0*/  SHFL.IDX PT, R6, R4, RZ, 0x181f ;  /* 0x00181fff04067589 */ /* 0x000e6200000e0000 */
[----:B0-----:R-:W-:-:S04]  /*d2b0*/  LOP3.LUT R7, R7, 0x7f, RZ, 0xc0, !PT ;  /* 0x0000007f07077812 */ /* 0x001fc800078ec0ff */
[----:B------:R-:W-:Y:S02]  /*d2c0*/  SHF.R.U32.HI R11, RZ, 0x3, R7 ;  /* 0x00000003ff0b7819 */ /* 0x000fe40000011607 */
[----:B------:R-:W0:Y:S03]  /*d2d0*/  SHFL.IDX PT, R7, R3, RZ, 0x181f ;  /* 0x00181fff03077589 */ /* 0x000e2600000e0000 */
[----:B------:R-:W-:-:S04]  /*d2e0*/  IMAD.IADD R0, R11, 0x1, R5 ;  /* 0x000000010b007824 */ /* 0x000fc800078e0205 */
[C---:B------:R-:W-:Y:S01]  /*d2f0*/  VIADD R5, R0.reuse, 0x10 ;  /* 0x0000001000057836 */ /* 0x040fe20000000000 */
[----:B------:R-:W-:-:S13]  /*d300*/  ISETP.GE.AND P4, PT, R0, R2, PT ;  /* 0x000000020000720c */ /* 0x000fda0003f86270 */
[----:B-1----:R-:W-:-:S05]  /*d310*/  @!P4 LEA R6, P5, R10, R6, 0x1 ;  /* 0x000000060a06c211 */ /* 0x002fca00078a08ff */
[----:B0-----:R-:W-:-:S05]  /*d320*/  @!P4 IMAD.X R7, RZ, RZ, R7, P5 ;  /* 0x000000ffff07c224 */ /* 0x001fca00028e0607 */
[----:B------:R-:W-:Y:S01]  /*d330*/  @!PT LDS RZ, [RZ] ;  /* 0x00000000fffff984 */ /* 0x000fe20000000800 */
[----:B-----5:R-:W-:Y:S04]  /*d340*/  @!P4 LDGSTS.E.BYPASS.LTC128B.128 [R9+0x14400], desc[UR6][R6.64], !P0 ;  /* 0x144000000609cfae */ /* 0x020fe8000c101d46 */
[----:B------:R-:W-:Y:S04]  /*d350*/  @!P4 LDGSTS.E.BYPASS.LTC128B.128 [R9+0x18400], desc[UR6][R6.64+0x80], !P1 ;  /* 0x184000800609cfae */ /* 0x000fe8000c901d46 */
[----:B------:R-:W-:Y:S04]  /*d360*/  @!P4 LDGSTS.E.BYPASS.LTC128B.128 [R9+0x1c400], desc[UR6][R6.64+0x100], !P2 ;  /* 0x1c4001000609cfae */ /* 0x000fe8000d101d46 */
[----:B------:R0:W-:Y:S01]  /*d370*/  @!P4 LDGSTS.E.BYPASS.LTC128B.128 [R9+0x20400], desc[UR6][R6.64+0x180], !P3 ;  /* 0x204001800609cfae */ /* 0x0001e2000d901d46 */
[----:B------:R-:W-:-:S03]  /*d380*/  ISETP.GE.AND P4, PT, R5, R2, PT ;  /* 0x000000020500720c */ /* 0x000fc60003f86270 */
[----:B------:R-:W-:Y:S04]  /*d390*/  SHFL.IDX PT, R5, R3, 0x1, 0x181f ;  /* 0x00381f0003057f89 */ /* 0x000fe800000e0000 */
[----:B0-----:R-:W0:Y:S06]  /*d3a0*/  SHFL.IDX PT, R6, R4, 0x1, 0x181f ;  /* 0x00381f0004067f89 */ /* 0x001e2c00000e0000 */
[----:B0-----:R-:W-:-:S05]  /*d3b0*/  @!P4 LEA R6, P5, R10, R6, 0x1 ;  /* 0x000000060a06c211 */ /* 0x001fca00078a08ff */
[----:B------:R-:W-:-:S04]  /*d3c0*/  @!P4 IMAD.X R5, RZ, RZ, R5, P5 ;  /* 0x000000ffff05c224 */ /* 0x000fc800028e0605 */
[----:B------:R-:W-:Y:S02]  /*d3d0*/  @!P4 IMAD.MOV.U32 R7, RZ, RZ, R5 ;  /* 0x000000ffff07c224 */ /* 0x000fe400078e0005 */
[----:B------:R-:W-:-:S03]  /*d3e0*/  VIADD R5, R0, 0x20 ;  /* 0x0000002000057836 */ /* 0x000fc60000000000 */
[----:B------:R-:W-:Y:S04]  /*d3f0*/  @!P4 LDGSTS.E.BYPASS.LTC128B.128 [R9+0x14c00], desc[UR6][R6.64], !P0 ;  /* 0x14c000000609cfae */ /* 0x000fe8000c101d46 */
        /* <DEDUP_REMOVED lines=39> */
[----:B0-----:R-:W-:-:S04]  /*d670*/  @!P4 LEA R6, P5, R10, R6, 0x1 ;  /* 0x000000060a06c211 */ /* 0x001fc800078a08ff */
[----:B------:R-:W-:-:S05]  /*d680*/  @!P4 IADD3.X R5, RZ, R5, RZ, P5, !PT ;  /* 0x00000005ff05c210 */ /* 0x000fca0002ffe4ff */
        /* <DEDUP_REMOVED lines=12> */
[----:B------:R0:W1:Y:S04]  /*d750*/  SHFL.IDX PT, R5, R3, 0x7, 0x181f ;  /* 0x00f81f0003057f89 */ /* 0x00006800000e0000 */
[----:B------:R0:W-:Y:S04]  /*d760*/  @!P4 LDGSTS.E.BYPASS.LTC128B.128 [R9+0x17400], desc[UR6][R6.64], !P0 ;  /* 0x174000000609cfae */ /* 0x0001e8000c101d46 */
[----:B------:R0:W-:Y:S04]  /*d770*/  @!P4 LDGSTS.E.BYPASS.LTC128B.128 [R9+0x1b400], desc[UR6][R6.64+0x80], !P1 ;  /* 0x1b4000800609cfae */ /* 0x0001e8000c901d46 */
[----:B------:R0:W-:Y:S04]  /*d780*/  @!P4 LDGSTS.E.BYPASS.LTC128B.128 [R9+0x1f400], desc[UR6][R6.64+0x100], !P2 ;  /* 0x1f4001000609cfae */ /* 0x0001e8000d101d46 */
[----:B------:R0:W-:Y:S04]  /*d790*/  @!P4 LDGSTS.E.BYPASS.LTC128B.128 [R9+0x23400], desc[UR6][R6.64+0x180], !P3 ;  /* 0x234001800609cfae */ /* 0x0001e8000d901d46 */
[----:B------:R0:W2:Y:S02]  /*d7a0*/  SHFL.IDX PT, R3, R4, 0x7, 0x181f ;  /* 0x00f81f0004037f89 */ /* 0x0000a400000e0000 */
.L_x_162:
[----:B------:R-:W-:Y:S01]  /*d7b0*/  VIADD R0, R0, 0x70 ;  /* 0x0000007000007836 */ /* 0x000fe20000000000 */
[----:B------:R-:W-:Y:S04]  /*d7c0*/  BSSY B0, `(.L_x_50) ;  /* 0x000000d000007945 */ /* 0x000fe80003800000 */
[----:B------:R-:W-:-:S13]  /*d7d0*/  ISETP.GE.AND P4, PT, R0, R2, PT ;  /* 0x000000020000720c */ /* 0x000fda0003f86270 */
[----:B------:R-:W-:Y:S05]  /*d7e0*/  @P4 BRA `(.L_x_51) ;  /* 0x0000000000284947 */ /* 0x000fea0003800000 */
[----:B--2---:R-:W-:Y:S01]  /*d7f0*/  LEA R2, P4, R10, R3, 0x1 ;  /* 0x000000030a027211 */ /* 0x004fe200078808ff */
[----:B------:R-:W-:-:S04]  /*d800*/  ULDC.64 UR4, c[0x0][0x208] ;  /* 0x0000820000047ab9 */ /* 0x000fc80000000a00 */
[----:B01----:R-:W-:-:S05]  /*d810*/  IMAD.X R3, RZ, RZ, R5, P4 ;  /* 0x000000ffff037224 */ /* 0x003fca00020e0605 */
[----:B------:R-:W-:Y:S01]  /*d820*/  @!PT LDS RZ, [RZ] ;  /* 0x00000000fffff984 */ /* 0x000fe20000000800 */
[----:B------:R-:W-:Y:S01]  /*d830*/  @!PT LDS RZ, [RZ] ;  /* 0x00000000fffff984 */ /* 0x000fe20000000800 */
[----:B------:R-:W-:Y:S01]  /*d840*/  @!PT LDS RZ, [RZ] ;  /* 0x00000000fffff984 */ /* 0x000fe20000000800 */
[----:B------:R3:W-:Y:S04]  /*d850*/  LDGSTS.E.BYPASS.LTC128B.128 [R9+0x17c00], desc[UR4][R2.64], !P0 ;  /* 0x17c0000002097fae */ /* 0x0007e8000c101d44 */
[----:B------:R3:W-:Y:S04]  /*d860*/  LDGSTS.E.BYPASS.LTC128B.128 [R9+0x1bc00], desc[UR4][R2.64+0x80], !P1 ;  /* 0x1bc0008002097fae */ /* 0x0007e8000c901d44 */
[----:B------:R3:W-:Y:S04]  /*d870*/  LDGSTS.E.BYPASS.LTC128B.128 [R9+0x1fc00], desc[UR4][R2.64+0x100], !P2 ;  /* 0x1fc0010002097fae */ /* 0x0007e8000d101d44 */
[----:B------:R3:W-:Y:S02]  /*d880*/  LDGSTS.E.BYPASS.LTC128B.128 [R9+0x23c00], desc[UR4][R2.64+0x180], !P3 ;  /* 0x23c0018002097fae */ /* 0x0007e4000d901d44 */
.L_x_51:
[----:B------:R-:W-:Y:S05]  /*d890*/  BSYNC B0 ;  /* 0x0000000000007941 */ /* 0x000fea0003800000 */
.L_x_50:
[----:B---3--:R-:W3:Y:S01]  /*d8a0*/  LDL R2, [R1+0x30] ;  /* 0x0000300001027983 */ /* 0x008ee20000100800 */
[----:B------:R-:W-:Y:S01]  /*d8b0*/  NOP ;  /* 0x0000000000007918 */ /* 0x000fe20000000000 */
[----:B------:R-:W-:Y:S02]  /*d8c0*/  SYNCS.ARRIVE.TRANS64.RED.A0T1 RZ, [UR36+0x38800], RZ ;  /* 0x038800ffffff79a7 */ /* 0x000fe40008200424 */
[----:B------:R-:W-:Y:S01]  /*d8d0*/  ARRIVES.LDGSTSBAR.64.TRANSCNT [UR36+0x38800] ;  /* 0x03880000ff0079b0 */ /* 0x000fe20008000aa4 */
[----:B---3--:R-:W-:-:S04]  /*d8e0*/  LOP3.LUT R0, R2, 0x1, RZ, 0xc, !PT ;  /* 0x0000000102007812 */ /* 0x008fc800078e0cff */
[----:B------:R-:W-:Y:S01]  /*d8f0*/  SHF.L.U32 R0, R0, 0x1f, RZ ;  /* 0x0000001f00007819 */ /* 0x000fe200000006ff */
[----:B------:R-:W-:Y:S01]  /*d900*/  NOP ;  /* 0x0000000000007918 */ /* 0x000fe20000000000 */
[----:B------:R-:W3:Y:S01]  /*d910*/  LDL.LU R2, [R1+0x2c] ;  /* 0x00002c0001027983 */ /* 0x000ee20000300800 */
[----:B------:R-:W-:Y:S01]  /*d920*/  SYNCS.ARRIVE.TRANS64.A1T0 RZ, [UR36+0x38800], RZ ;  /* 0x038800ffffff79a7 */ /* 0x000fe20008100024 */
[----:B------:R-:W-:Y:S01]  /*d930*/  BSSY B0, `(.L_x_52) ;  /* 0x0000005000007945 */ /* 0x000fe20003800000 */
[----:B------:R-:W-:Y:S01]  /*d940*/  IMAD.U32 R12, RZ, RZ, UR36 ;  /* 0x00000024ff0c7e24 */ /* 0x000fe2000f8e00ff */
[----:B------:R-:W4:Y:S01]  /*d950*/  SYNCS.PHASECHK.TRANS64.TRYWAIT P0, [UR36+0x38820], R0 ;  /* 0x03882000ff0075a7 */ /* 0x000f220008000164 */
[----:B---3--:R-:W-:Y:S01]  /*d960*/  ISETP.GE.AND P1, PT, R2, 0x51, PT ;  /* 0x000000510200780c */ /* 0x008fe20003f26270 */
[----:B----4-:R-:W-:-:S12]  /*d970*/  @!P0 BRA `(.L_x_53) ;  /* 0x0000004000a08947 */ /* 0x010fd80003800000 */
.L_x_163:
[----:B------:R-:W-:Y:S05]  /*d980*/  BSYNC B0 ;  /* 0x0000000000007941 */ /* 0x000fea0003800000 */
.L_x_52:
[----:B------:R-:W-:Y:S01]  /*d990*/  VIADD R10, R12, 0x38800 ;  /* 0x000388000c0a7836 */ /* 0x000fe20000000000 */
[----:B------:R-:W-:Y:S06]  /*d9a0*/  @!P1 BRA `(.L_x_54) ;  /* 0x00000028003c9947 */ /* 0x000fec0003800000 */
[----:B------:R-:W0:Y:S01]  /*d9b0*/  LDL R2, [R1+0x24] ;  /* 0x0000240001027983 */ /* 0x000e220000100800 */
[----:B---3--:R-:W-:Y:S02]  /*d9c0*/  IMAD.MOV.U32 R0, RZ, RZ, 0x1 ;  /* 0x00000001ff007424 */ /* 0x008fe400078e00ff */
[----:B0-----:R-:W-:-:S05]  /*d9d0*/  IMAD.MOV R9, RZ, RZ, -R2 ;  /* 0x000000ffff097224 */ /* 0x001fca00078e0a02 */
[----:B------:R-:W-:-:S05]  /*d9e0*/  VIADDMNMX R9, R9, R0, 0xffffffff, !PT ;  /* 0xffffffff09097446 */ /* 0x000fca0007800100 */
[----:B------:R-:W-:-:S05]  /*d9f0*/  IMAD.IADD R0, R2, 0x1, R9 ;  /* 0x0000000102007824 */ /* 0x000fca00078e0209 */
[----:B------:R-:W-:-:S04]  /*da00*/  LOP3.LUT R0, R0, 0x1, RZ, 0xc0, !PT ;  /* 0x0000000100007812 */ /* 0x000fc800078ec0ff */
[----:B------:R-:W-:Y:S01]  /*da10*/  ISETP.NE.U32.AND P0, PT, R0, 0x1, PT ;  /* 0x000000010000780c */ /* 0x000fe20003f05070 */
[----:B------:R-:W-:-:S12]  /*da20*/  VIADD R0, R2, 0xfffffffe ;  /* 0xfffffffe02007836 */ /* 0x000fd80000000000 */
[----:B------:R-:W-:Y:S05]  /*da30*/  @P0 BRA `(.L_x_55) ;  /* 0x0000000c00600947 */ /* 0x000fea0003800000 */
[----:B--2---:R-:W2:Y:S04]  /*da40*/  LDL R3, [R1+0xc] ;  /* 0x00000c0001037983 */ /* 0x004ea80000100800 */
[----:B------:R-:W3:Y:S01]  /*da50*/  LDL R2, [R1] ;  /* 0x0000000001027983 */ /* 0x000ee20000100800 */
[----:B------:R-:W-:Y:S01]  /*da60*/  VIADD R4, R18, 0x1 ;  /* 0x0000000112047836 */ /* 0x000fe20000000000 */
[----:B------:R-:W-:Y:S04]  /*da70*/  BSSY B0, `(.L_x_56) ;  /* 0x00000d0000007945 */ /* 0x000fe80003800000 */
[----:B------:R-:W-:-:S04]  /*da80*/  ISETP.NE.AND P0, PT, R4, 0x2, PT ;  /* 0x000000020400780c */ /* 0x000fc80003f05270 */
[----:B------:R-:W-:Y:S02]  /*da90*/  SEL R8, RZ, 0x1, P0 ;  /* 0x00000001ff087807 */ /* 0x000fe40000000000 */
[----:B------:R-:W-:Y:S02]  /*daa0*/  SEL R4, R4, RZ, P0 ;  /* 0x000000ff04047207 */ /* 0x000fe40000000000 */
[----:B--2---:R-:W-:Y:S02]  /*dab0*/  ISETP.NE.AND P2, PT, R3, RZ, PT ;  /* 0x000000ff0300720c */ /* 0x004fe40003f45270 */
[----:B---3--:R-:W-:-:S11]  /*dac0*/  LOP3.LUT R8, R2, R8, RZ, 0x3c, !PT ;  /* 0x0000000802087212 */ /* 0x008fd600078e3cff */
[----:B------:R-:W-:Y:S05]  /*dad0*/  @!P2 BRA `(.L_x_57) ;  /* 0x0000000c0024a947 */ /* 0x000fea0003800000 */
[----:B------:R-:W2:Y:S01]  /*dae0*/  LDL R2, [R1+0x10] ;  /* 0x0000100001027983 */ /* 0x000ea20000100800 */
[----:B------:R-:W-:Y:S01]  /*daf0*/  IMAD.MOV.U32 R6, RZ, RZ, R17 ;  /* 0x000000ffff067224 */ /* 0x000fe200078e0011 */
[----:B--2---:R-:W-:-:S13]  /*db00*/  ISETP.NE.AND P2, PT, R2, RZ, PT ;  /* 0x000000ff0200720c */ /* 0x004fda0003f45270 */
[----:B------:R-:W-:Y:S05]  /*db10*/  @!P2 BRA `(.L_x_58) ;  /* 0x000000000050a947 */ /* 0x000fea0003800000 */
[----:B------:R-:W2:Y:S01]  /*db20*/  LDL R7, [R1+0x8] ;  /* 0x0000080001077983 */ /* 0x000ea20000100800 */
[----:B------:R-:W0:Y:S01]  /*db30*/  LDC R6, c[0x0][0x43c] ;  /* 0x00010f00ff067b82 */ /* 0x000e220000000800 */
[----:B------:R-:W-:Y:S01]  /*db40*/  ULDC.64 UR4, c[0x0][0x428] ;  /* 0x00010a0000047ab9 */ /* 0x000fe20000000a00 */
[----:B------:R-:W-:Y:S01]  /*db50*/  ULDC.64 UR6, c[0x0][0x208] ;  /* 0x0000820000067ab9 */ /* 0x000fe20000000a00 */
[----:B0-----:R-:W-:-:S13]  /*db60*/  ISETP.NE.AND P0, PT, R6, 0x1, PT ;  /* 0x000000010600780c */ /* 0x001fda0003f05270 */
[----:B------:R-:W1:Y:S02]  /*db70*/  @P0 LDC.64 R2, c[0x0][0x440] ;  /* 0x00011000ff020b82 */ /* 0x000e640000000a00 */
[----:B-1----:R-:W-:-:S04]  /*db80*/  @P0 IMAD.HI.U32 R5, R0, R2, RZ ;  /* 0x0000000200050227 */ /* 0x002fc800078e00ff */
[----:B------:R-:W-:Y:S01]  /*db90*/  IMAD.MOV.U32 R2, RZ, RZ, R0 ;  /* 0x000000ffff027224 */ /* 0x000fe200078e0000 */
[----:B------:R-:W-:-:S05]  /*dba0*/  @P0 SHF.R.U32.HI R2, RZ, R3, R5 ;  /* 0x00000003ff020219 */ /* 0x000fca0000011605 */
[----:B------:R-:W-:-:S04]  /*dbb0*/  IMAD.MOV R3, RZ, RZ, -R2 ;  /* 0x000000ffff037224 */ /* 0x000fc800078e0a02 */
[----:B------:R-:W-:Y:S01]  /*dbc0*/  IMAD R0, R6, R3, R0 ;  /* 0x0000000306007224 */ /* 0x000fe200078e0200 */
[----:B------:R-:W-:-:S03]  /*dbd0*/  SHF.R.S32.HI R3, RZ, 0x1f, R2 ;  /* 0x0000001fff037819 */ /* 0x000fc60000011402 */
[----:B------:R-:W-:-:S04]  /*dbe0*/  IMAD.WIDE.U32 R2, R19, UR4, R2 ;  /* 0x0000000413027c25 */ /* 0x000fc8000f8e0002 */
[----:B--2---:R-:W-:-:S04]  /*dbf0*/  IMAD R5, R7, UR4, RZ ;  /* 0x0000000407057c24 */ /* 0x004fc8000f8e02ff */
[----:B------:R-:W-:Y:S01]  /*dc00*/  IMAD R5, R19, UR5, R5 ;  /* 0x0000000513057c24 */ /* 0x000fe2000f8e0205 */
[----:B------:R-:W-:Y:S02]  /*dc10*/  ULDC.64 UR4, c[0x0][0x418] ;  /* 0x0001060000047ab9 */ /* 0x000fe40000000a00 */
[----:B------:R-:W-:Y:S01]  /*dc20*/  LEA R6, P0, R2, UR4, 0x2 ;  /* 0x0000000402067c11 */ /* 0x000fe2000f8010ff */
[----:B------:R-:W-:-:S05]  /*dc30*/  IMAD.IADD R3, R5, 0x1, R3 ;  /* 0x0000000105037824 */ /* 0x000fca00078e0203 */
[----:B------:R-:W-:-:S05]  /*dc40*/  LEA.HI.X R7, R2, UR5, R3, 0x2, P0 ;  /* 0x0000000502077c11 */ /* 0x000fca00080f1403 */
[----:B------:R0:W5:Y:S02]  /*dc50*/  LDG.E R6, desc[UR6][R6.64] ;  /* 0x0000000606067981 */ /* 0x000164000c1e1900 */
.L_x_58:
[----:B------:R-:W-:Y:S01]  /*dc60*/  LEA R3, R4, UR36, 0x3 ;  /* 0x0000002404037c11 */ /* 0x000fe2000f8e18ff */
[----:B------:R-:W-:Y:S01]  /*dc70*/  BSSY B1, `(.L_x_59) ;  /* 0x0000004000017945 */ /* 0x000fe20003800000 */
[----:B------:R-:W-:-:S04]  /*dc80*/  SHF.L.U32 R2, R8, 0x1f, RZ ;  /* 0x0000001f08027819 */ /* 0x000fc800000006ff */
[----:B------:R-:W2:Y:S02]  /*dc90*/  SYNCS.PHASECHK.TRANS64.TRYWAIT P0, [R3+URZ+0x38840], R2 ;  /* 0x03884002030075a7 */ /* 0x000ea4000800017f */
[----:B--2---:R-:W-:Y:S05]  /*dca0*/  @!P0 BRA `(.L_x_60) ;  /* 0x0000003c00e88947 */ /* 0x004fea0003800000 */
.L_x_164:
[----:B------:R-:W-:Y:S05]  /*dcb0*/  BSYNC B1 ;  /* 0x0000000000017941 */ /* 0x000fea0003800000 */
.L_x_59:
[----:B-1----:R-:W1:Y:S01]  /*dcc0*/  S2R R5, SR_TID.X ;  /* 0x0000000000057919 */ /* 0x002e620000002100 */
[----:B------:R-:W-:Y:S01]  /*dcd0*/  BSSY B1, `(.L_x_61) ;  /* 0x000000b000017945 */ /* 0x000fe20003800000 */
[----:B-1----:R-:W-:-:S04]  /*dce0*/  LOP3.LUT R5, R5, 0x7f, RZ, 0xc0, !PT ;  /* 0x0000007f05057812 */ /* 0x002fc800078ec0ff */
[----:B------:R-:W-:-:S13]  /*dcf0*/  ISETP.NE.AND P1, PT, R5, RZ, PT ;  /* 0x000000ff0500720c */ /* 0x000fda0003f25270 */
[----:B------:R-:W-:Y:S05]  /*dd00*/  @P1 BRA `(.L_x_62) ;  /* 0x00000000001c1947 */ /* 0x000fea0003800000 */
[----:B------:R-:W1:Y:S01]  /*dd10*/  S2R R5, SR_TID.X ;  /* 0x0000000000057919 */ /* 0x000e620000002100 */
[----:B--2---:R-:W-:-:S04]  /*dd20*/  IMAD.MOV.U32 R2, RZ, RZ, 0xa000 ;  /* 0x0000a000ff027424 */ /* 0x004fc800078e00ff */
[----:B------:R3:W-:Y:S01]  /*dd30*/  SYNCS.ARRIVE.TRANS64 RZ, [R3+URZ+0x38830], R2 ;  /* 0x0388300203ff79a7 */ /* 0x0007e2000800003f */
[----:B-1----:R-:W-:-:S04]  /*dd40*/  LOP3.LUT R5, R5, 0x1f, RZ, 0xc0, !PT ;  /* 0x0000001f05057812 */ /* 0x002fc800078ec0ff */
[----:B------:R-:W-:-:S13]  /*dd50*/  ISETP.NE.AND P0, PT, R5, RZ, PT ;  /* 0x000000ff0500720c */ /* 0x000fda0003f05270 */
[----:B---3--:R-:W-:Y:S05]  /*dd60*/  @!P0 BRA `(.L_x_62) ;  /* 0x0000000000048947 */ /* 0x008fea0003800000 */
[----:B------:R-:W-:Y:S01]  /*dd70*/  BPT.TRAP 0x1 ;  /* 0x000000040000795c */ /* 0x000fe20000300000 */
.L_x_62:
[----:B------:R-:W-:Y:S05]  /*dd80*/  BSYNC B1 ;  /* 0x0000000000017941 */ /* 0x000fea0003800000 */
.L_x_61:
[----:B------:R-:W-:Y:S01]  /*dd90*/  IMAD.MOV.U32 R11, RZ, RZ, RZ ;  /* 0x000000ffff0b7224 */ /* 0x000fe200078e00ff */
[----:B------:R-:W-:Y:S01]  /*dda0*/  UIADD3 UR4, UP0, UR38, 0x370, URZ ;  /* 0x0000037026047890 */ /* 0x000fe2000ff1e03f */
[----:B------:R-:W-:Y:S01]  /*ddb0*/  IMAD R5, R4, 0xa000, R12 ;  /* 0x0000a00004057824 */ /* 0x000fe200078e020c */
[----:B------:R-:W-:Y:S01]  /*ddc0*/  PLOP3.LUT P0, PT, PT, PT, PT, 0x80, 0x0 ;  /* 0x000000000000781c */ /* 0x000fe20003f0f070 */
[----:B--2---:R-:W-:Y:S01]  /*ddd0*/  VIADD R3, R3, 0x38830 ;  /* 0x0003883003037836 */ /* 0x004fe20000000000 */
[----:B------:R-:W-:Y:S01]  /*dde0*/  R2UR UR10, R11 ;  /* 0x000000000b0a72ca */ /* 0x000fe200000e0000 */
[----:B------:R-:W-:Y:S01]  /*ddf0*/  IMAD R2, R0, 0x50, RZ ;  /* 0x0000005000027824 */ /* 0x000fe200078e02ff */
[----:B------:R-:W-:Y:S01]  /*de00*/  UIADD3.X UR5, URZ, UR39, URZ, UP0, !UPT ;  /* 0x000000273f057290 */ /* 0x000fe200087fe43f */
[----:B0-----:R-:W-:Y:S01]  /*de10*/  VIADD R7, R5, 0x24400 ;  /* 0x0002440005077836 */ /* 0x001fe20000000000 */
[----:B------:R-:W-:Y:S01]  /*de20*/  UMOV UR6, 0x0 ;  /* 0x0000000000067882 */ /* 0x000fe20000000000 */
[----:B------:R-:W-:-:S10]  /*de30*/  UMOV UR7, 0x14f00000 ;  /* 0x14f0000000077882 */ /* 0x000fd40000000000 */
.L_x_63:
[----:B------:R-:W-:-:S13]  /*de40*/  @P0 ELECT P2, URZ, PT ;  /* 0x00000000003f082f */ /* 0x000fda0003840000 */
[----:B-----5:R-:W-:Y:S02]  /*de50*/  @P2 R2UR UR13, R6 ;  /* 0x00000000060d22ca */ /* 0x020fe400000e0000 */
[----:B------:R-:W-:Y:S02]  /*de60*/  @P2 R2UR UR12, R16 ;  /* 0x00000000100c22ca */ /* 0x000fe400000e0000 */
[----:B------:R-:W-:Y:S02]  /*de70*/  @P2 R2UR UR11, R2 ;  /* 0x00000000020b22ca */ /* 0x000fe400000e0000 */
[----:B------:R-:W-:Y:S02]  /*de80*/  @P2 R2UR UR9, R3 ;  /* 0x00000000030922ca */ /* 0x000fe400000e0000 */
[----:B------:R-:W-:Y:S02]  /*de90*/  @P2 R2UR UR8, R7 ;  /* 0x00000000070822ca */ /* 0x000fe400000e0000 */
[----:B------:R-:W-:-:S02]  /*dea0*/  @P2 PLOP3.LUT P0, PT, P2, PT, PT, 0x8, 0x0 ;  /* 0x000000000000281c */ /* 0x000fc4000170e170 */
[----:B------:R-:W-:-:S09]  /*deb0*/  PLOP3.LUT P2, PT, PT, PT, PT, 0x8, 0x0 ;  /* 0x000000000000781c */ /* 0x000fd20003f4e170 */
[----:B------:R0:W-:Y:S02]  /*dec0*/  UTMALDG.4D [UR8], [UR4], desc[UR6] ;  /* 0x00000608040075b4 */ /* 0x0001e40008019000 */
[----:B0-----:R-:W-:Y:S05]  /*ded0*/  @P0 BRA.U.ANY `(.L_x_63) ;  /* 0xfffffffd00d80947 */ /* 0x001fea000393ffff */
[----:B------:R-:W-:Y:S01]  /*dee0*/  IMAD.MOV.U32 R21, RZ, RZ, 0x40 ;  /* 0x00000040ff157424 */ /* 0x000fe200078e00ff */
[----:B------:R-:W-:Y:S01]  /*def0*/  PLOP3.LUT P0, PT, PT, PT, PT, 0x80, 0x0 ;  /* 0x000000000000781c */ /* 0x000fe20003f0f070 */
[----:B------:R-:W-:Y:S01]  /*df00*/  VIADD R7, R5, 0x26c00 ;  /* 0x00026c0005077836 */ /* 0x000fe20000000000 */
[----:B------:R-:W-:Y:S01]  /*df10*/  UMOV UR6, 0x0 ;  /* 0x0000000000067882 */ /* 0x000fe20000000000 */
[----:B------:R-:W-:Y:S01]  /*df20*/  UMOV UR7, 0x14f00000 ;  /* 0x14f0000000077882 */ /* 0x000fe20000000000 */
[----:B------:R-:W-:-:S15]  /*df30*/  R2UR UR10, R21 ;  /* 0x00000000150a72ca */ /* 0x000fde00000e0000 */
.L_x_64:
[----:B------:R-:W-:-:S13]  /*df40*/  @P0 ELECT P2, URZ, PT ;  /* 0x00000000003f082f */ /* 0x000fda0003840000 */
[----:B------:R-:W-:Y:S02]  /*df50*/  @P2 R2UR UR13, R6 ;  /* 0x00000000060d22ca */ /* 0x000fe400000e0000 */
        /* <DEDUP_REMOVED lines=14> */
.L_x_65:
        /* <DEDUP_REMOVED lines=12> */
[----:B------:R-:W-:Y:S01]  /*e100*/  UMOV UR6, 0x0 ;  /* 0x0000000000067882 */ /* 0x000fe20000000000 */
[----:B------:R-:W-:Y:S01]  /*e110*/  IADD3 R5, R5, 0x2bc00, RZ ;  /* 0x0002bc0005057810 */ /* 0x000fe20007ffe0ff */
[----:B------:R-:W-:Y:S01]  /*e120*/  UMOV UR7, 0x14f00000 ;  /* 0x14f0000000077882 */ /* 0x000fe20000000000 */
[----:B------:R-:W-:-:S15]  /*e130*/  R2UR UR10, R13 ;  /* 0x000000000d0a72ca */ /* 0x000fde00000e0000 */
.L_x_66:
        /* <DEDUP_REMOVED lines=10> */
[----:B------:R-:W2:Y:S01]  /*e1e0*/  LDL.LU R7, [R1] ;  /* 0x0000000001077983 */ /* 0x000ea20000300800 */
[----:B------:R-:W-:Y:S01]  /*e1f0*/  IMAD R3, R18, 0x8, R10 ;  /* 0x0000000812037824 */ /* 0x000fe200078e020a */
[----:B------:R-:W-:Y:S01]  /*e200*/  BSSY B1, `(.L_x_67) ;  /* 0x0000004000017945 */ /* 0x000fe20003800000 */
[----:B--2---:R-:W-:-:S04]  /*e210*/  SHF.L.U32 R2, R7, 0x1f, RZ ;  /* 0x0000001f07027819 */ /* 0x004fc800000006ff */
[----:B------:R-:W0:Y:S02]  /*e220*/  SYNCS.PHASECHK.TRANS64.TRYWAIT P0, [R3+URZ+0x60], R2 ;  /* 0x00006002030075a7 */ /* 0x000e24000800017f */
[----:B0-----:R-:W-:Y:S05]  /*e230*/  @!P0 BRA `(.L_x_68) ;  /* 0x0000003800988947 */ /* 0x001fea0003800000 */
.L_x_165:
[----:B------:R-:W-:Y:S05]  /*e240*/  BSYNC B1 ;  /* 0x0000000000017941 */ /* 0x000fea0003800000 */
.L_x_67:
[----:B------:R-:W-:Y:S01]  /*e250*/  BSSY B1, `(.L_x_69) ;  /* 0x000000c000017945 */ /* 0x000fe20003800000 */
[----:B------:R-:W-:Y:S02]  /*e260*/  IMAD.MOV.U32 R14, RZ, RZ, 0x0 ;  /* 0x00000000ff0e7424 */ /* 0x000fe400078e00ff */
[----:B------:R-:W-:Y:S01]  /*e270*/  IMAD.MOV.U32 R15, RZ, RZ, 0x14f00000 ;  /* 0x14f00000ff0f7424 */ /* 0x000fe200078e00ff */
[----:B------:R-:W-:Y:S06]  /*e280*/  @P1 BRA `(.L_x_70) ;  /* 0x0000000000201947 */ /* 0x000fec0003800000 */
[----:B------:R-:W1:Y:S01]  /*e290*/  S2R R5, SR_TID.X ;  /* 0x0000000000057919 */ /* 0x000e620000002100 */
[----:B0-----:R-:W-:Y:S01]  /*e2a0*/  LEA R2, R18, UR36, 0x3 ;  /* 0x0000002412027c11 */ /* 0x001fe2000f8e18ff */
[----:B------:R-:W-:-:S04]  /*e2b0*/  IMAD.MOV.U32 R3, RZ, RZ, 0xa000 ;  /* 0x0000a000ff037424 */ /* 0x000fc800078e00ff */
[----:B------:R2:W-:Y:S01]  /*e2c0*/  SYNCS.ARRIVE.TRANS64 RZ, [R2+URZ+0x38850], R3 ;  /* 0x0388500302ff79a7 */ /* 0x0005e2000800003f */
[----:B-1----:R-:W-:-:S04]  /*e2d0*/  LOP3.LUT R5, R5, 0x1f, RZ, 0xc0, !PT ;  /* 0x0000001f05057812 */ /* 0x002fc800078ec0ff */
[----:B------:R-:W-:-:S13]  /*e2e0*/  ISETP.NE.AND P0, PT, R5, RZ, PT ;  /* 0x000000ff0500720c */ /* 0x000fda0003f05270 */
[----:B--2---:R-:W-:Y:S05]  /*e2f0*/  @!P0 BRA `(.L_x_70) ;  /* 0x0000000000048947 */ /* 0x004fea0003800000 */
[----:B------:R-:W-:Y:S01]  /*e300*/  BPT.TRAP 0x1 ;  /* 0x000000040000795c */ /* 0x000fe20000300000 */
.L_x_70:
[----:B------:R-:W-:Y:S05]  /*e310*/  BSYNC B1 ;  /* 0x0000000000017941 */ /* 0x000fea0003800000 */
.L_x_69:
[----:B------:R-:W2:Y:S01]  /*e320*/  LDL.LU R5, [R1+0x4] ;  /* 0x0000040001057983 */ /* 0x000ea20000300800 */
[----:B------:R-:W-:Y:S01]  /*e330*/  R2UR UR10, R11 ;  /* 0x000000000b0a72ca */ /* 0x000fe200000e0000 */
[----:B0-----:R-:W-:Y:S01]  /*e340*/  IMAD R3, R18, 0xa000, R12 ;  /* 0x0000a00012037824 */ /* 0x001fe200078e020c */
[----:B------:R-:W-:Y:S01]  /*e350*/  R2UR UR6, R14 ;  /* 0x000000000e0672ca */ /* 0x000fe200000e0000 */
[----:B------:R-:W-:Y:S01]  /*e360*/  UIADD3 UR4, UP0, UR38, 0x470, URZ ;  /* 0x0000047026047890 */ /* 0x000fe2000ff1e03f */
[----:B------:R-:W-:Y:S01]  /*e370*/  R2UR UR7, R15 ;  /* 0x000000000f0772ca */ /* 0x000fe200000e0000 */
[----:B------:R-:W-:Y:S01]  /*e380*/  VIADD R7, R3, 0x400 ;  /* 0x0000040003077836 */ /* 0x000fe20000000000 */
[----:B------:R-:W-:Y:S01]  /*e390*/  LEA R2, R18, UR36, 0x3 ;  /* 0x0000002412027c11 */ /* 0x000fe2000f8e18ff */
[----:B------:R-:W-:Y:S01]  /*e3a0*/  UIADD3.X UR5, URZ, UR39, URZ, UP0, !UPT ;  /* 0x000000273f057290 */ /* 0x000fe200087fe43f */
[----:B------:R-:W-:-:S03]  /*e3b0*/  PLOP3.LUT P0, PT, PT, PT, PT, 0x80, 0x0 ;  /* 0x000000000000781c */ /* 0x000fc60003f0f070 */
[----:B------:R-:W-:Y:S02]  /*e3c0*/  VIADD R2, R2, 0x38850 ;  /* 0x0003885002027836 */ /* 0x000fe40000000000 */
[----:B--2---:R-:W-:-:S08]  /*e3d0*/  IMAD R5, R5, 0x50, RZ ;  /* 0x0000005005057824 */ /* 0x004fd000078e02ff */
.L_x_71:
        /* <DEDUP_REMOVED lines=10> */
[----:B------:R-:W-:Y:S01]  /*e480*/  R2UR UR10, R21 ;  /* 0x00000000150a72ca */ /* 0x000fe200000e0000 */
[----:B------:R-:W-:Y:S01]  /*e490*/  VIADD R7, R3, 0x2c00 ;  /* 0x00002c0003077836 */ /* 0x000fe20000000000 */
[----:B------:R-:W-:Y:S02]  /*e4a0*/  R2UR UR6, R14 ;  /* 0x000000000e0672ca */ /* 0x000fe400000e0000 */
[----:B------:R-:W-:Y:S02]  /*e4b0*/  R2UR UR7, R15 ;  /* 0x000000000f0772ca */ /* 0x000fe400000e0000 */
[----:B------:R-:W-:-:S13]  /*e4c0*/  PLOP3.LUT P0, PT, PT, PT, PT, 0x80, 0x0 ;  /* 0x000000000000781c */ /* 0x000fda0003f0f070 */
.L_x_72:
        /* <DEDUP_REMOVED lines=15> */
.L_x_73:
        /* <DEDUP_REMOVED lines=15> */
.L_x_74:
        /* <DEDUP_REMOVED lines=10> */
[----:B------:R0:W-:Y:S01]  /*e750*/  STL [R1+0x4], R0 ;  /* 0x0000040001007387 */ /* 0x0001e20000100800 */
[----:B------:R-:W-:-:S07]  /*e760*/  IMAD.MOV.U32 R17, RZ, RZ, R6 ;  /* 0x000000ffff117224 */ /* 0x000fce00078e0006 */
.L_x_57:
[----:B------:R-:W-:Y:S05]  /*e770*/  BSYNC B0 ;  /* 0x0000000000007941 */ /* 0x000fea0003800000 */
.L_x_56:
[----:B0-----:R-:W2:Y:S01]  /*e780*/  LDL.LU R0, [R1+0x24] ;  /* 0x0000240001007983 */ /* 0x001ea20000300800 */
[----:B------:R-:W-:-:S03]  /*e790*/  IMAD.MOV.U32 R18, RZ, RZ, R4 ;  /* 0x000000ffff127224 */ /* 0x000fc600078e0004 */
[----:B------:R0:W-:Y:S02]  /*e7a0*/  STL [R1], R8 ;  /* 0x0000000801007387 */ /* 0x0001e40000100800 */
[----:B0-2---:R-:W-:-:S07]  /*e7b0*/  VIADD R0, R0, 0xfffffffd ;  /* 0xfffffffd00007836 */ /* 0x005fce0000000000 */
.L_x_55:
[----:B------:R-:W3:Y:S01]  /*e7c0*/  LDL.LU R2, [R1+0x1c] ;  /* 0x00001c0001027983 */ /* 0x000ee20000300800 */
[----:B------:R-:W-:Y:S01]  /*e7d0*/  IMAD.MOV R9, RZ, RZ, -R9 ;  /* 0x000000ffff097224 */ /* 0x000fe200078e0a09 */
[----:B------:R-:W-:Y:S04]  /*e7e0*/  BSSY B0, `(.L_x_54) ;  /* 0x00001ab000007945 */ /* 0x000fe80003800000 */
[----:B---3--:R-:W-:-:S13]  /*e7f0*/  ISETP.NE.AND P0, PT, R2, R9, PT ;  /* 0x000000090200720c */ /* 0x008fda0003f05270 */
[----:B------:R-:W-:Y:S05]  /*e800*/  @!P0 BRA `(.L_x_75) ;  /* 0x0000001800a08947 */ /* 0x000fea0003800000 */
[----:B------:R-:W-:-:S07]  /*e810*/  IMAD.MOV.U32 R4, RZ, RZ, R17 ;  /* 0x000000ffff047224 */ /* 0x000fce00078e0011 */
.L_x_114:
[----:B--2---:R-:W2:Y:S04]  /*e820*/  LDL R3, [R1+0xc] ;  /* 0x00000c0001037983 */ /* 0x004ea80000100800 */
[----:B---3--:R-:W3:Y:S01]  /*e830*/  LDL R2, [R1] ;  /* 0x0000000001027983 */ /* 0x008ee20000100800 */
[----:B------:R-:W-:Y:S01]  /*e840*/  VIADD R6, R18, 0x1 ;  /* 0x0000000112067836 */ /* 0x000fe20000000000 */
[----:B------:R-:W-:Y:S04]  /*e850*/  BSSY B1, `(.L_x_76) ;  /* 0x00000ce000017945 */ /* 0x000fe80003800000 */
[----:B------:R-:W-:-:S04]  /*e860*/  ISETP.NE.AND P0, PT, R6, 0x2, PT ;  /* 0x000000020600780c */ /* 0x000fc80003f05270 */
[----:B------:R-:W-:Y:S02]  /*e870*/  SEL R7, RZ, 0x1, P0 ;  /* 0x00000001ff077807 */ /* 0x000fe40000000000 */
[----:B------:R-:W-:Y:S02]  /*e880*/  SEL R6, R6, RZ, P0 ;  /* 0x000000ff06067207 */ /* 0x000fe40000000000 */
[----:B--2---:R-:W-:Y:S02]  /*e890*/  ISETP.NE.AND P1, PT, R3, RZ, PT ;  /* 0x000000ff0300720c */ /* 0x004fe40003f25270 */
[----:B---3--:R-:W-:-:S11]  /*e8a0*/  LOP3.LUT R7, R2, R7, RZ, 0x3c, !PT ;  /* 0x0000000702077212 */ /* 0x008fd600078e3cff */
[----:B0-----:R-:W-:Y:S05]  /*e8b0*/  @!P1 BRA `(.L_x_77) ;  /* 0x0000000c001c9947 */ /* 0x001fea0003800000 */
[----:B------:R-:W2:Y:S01]  /*e8c0*/  LDL R2, [R1+0x10] ;  /* 0x0000100001027983 */ /* 0x000ea20000100800 */
[----:B------:R-:W-:Y:S01]  /*e8d0*/  IMAD.MOV.U32 R8, RZ, RZ, R0 ;  /* 0x000000ffff087224 */ /* 0x000fe200078e0000 */
[----:B--2---:R-:W-:-:S13]  /*e8e0*/  ISETP.NE.AND P1, PT, R2, RZ, PT ;  /* 0x000000ff0200720c */ /* 0x004fda0003f25270 */
[----:B------:R-:W-:Y:S05]  /*e8f0*/  @!P1 BRA `(.L_x_78) ;  /* 0x0000000000509947 */ /* 0x000fea0003800000 */
[----:B------:R-:W2:Y:S01]  /*e900*/  LDL R9, [R1+0x8] ;  /* 0x0000080001097983 */ /* 0x000ea20000100800 */
[----:B-1----:R-:W0:Y:S01]  /*e910*/  LDC R5, c[0x0][0x43c] ;  /* 0x00010f00ff057b82 */ /* 0x002e220000000800 */
[----:B------:R-:W-:Y:S01]  /*e920*/  ULDC.64 UR4, c[0x0][0x428] ;  /* 0x00010a0000047ab9 */ /* 0x000fe20000000a00 */
[----:B------:R-:W-:Y:S01]  /*e930*/  ULDC.64 UR6, c[0x0][0x208] ;  /* 0x0000820000067ab9 */ /* 0x000fe20000000a00 */
[----:B0-----:R-:W-:-:S13]  /*e940*/  ISETP.NE.AND P0, PT, R5, 0x1, PT ;  /* 0x000000010500780c */ /* 0x001fda0003f05270 */
[----:B------:R-:W0:Y:S02]  /*e950*/  @P0 LDC.64 R2, c[0x0][0x440] ;  /* 0x00011000ff020b82 */ /* 0x000e240000000a00 */
[----:B0-----:R-:W-:-:S04]  /*e960*/  @P0 IMAD.HI.U32 R4, R0, R2, RZ ;  /* 0x0000000200040227 */ /* 0x001fc800078e00ff */
[----:B------:R-:W-:Y:S01]  /*e970*/  IMAD.MOV.U32 R2, RZ, RZ, R0 ;  /* 0x000000ffff027224 */ /* 0x000fe200078e0000 */
[----:B------:R-:W-:-:S04]  /*e980*/  @P0 SHF.R.U32.HI R2, RZ, R3, R4 ;  /* 0x00000003ff020219 */ /* 0x000fc80000011604 */
[--C-:B------:R-:W-:Y:S01]  /*e990*/  SHF.R.S32.HI R3, RZ, 0x1f, R2.reuse ;  /* 0x0000001fff037819 */ /* 0x100fe20000011402 */
[--C-:B------:R-:W-:Y:S02]  /*e9a0*/  IMAD.MOV R8, RZ, RZ, -R2.reuse ;  /* 0x000000ffff087224 */ /* 0x100fe400078e0a02 */
[----:B------:R-:W-:-:S04]  /*e9b0*/  IMAD.WIDE.U32 R2, R19, UR4, R2 ;  /* 0x0000000413027c25 */ /* 0x000fc8000f8e0002 */
[----:B------:R-:W-:Y:S02]  /*e9c0*/  IMAD R8, R5, R8, R0 ;  /* 0x0000000805087224 */ /* 0x000fe400078e0200 */
[----:B--2---:R-:W-:-:S04]  /*e9d0*/  IMAD R4, R9, UR4, RZ ;  /* 0x0000000409047c24 */ /* 0x004fc8000f8e02ff */
[----:B------:R-:W-:Y:S01]  /*e9e0*/  IMAD R4, R19, UR5, R4 ;  /* 0x0000000513047c24 */ /* 0x000fe2000f8e0204 */
[----:B------:R-:W-:-:S03]  /*e9f0*/  ULDC.64 UR4, c[0x0][0x418] ;  /* 0x0001060000047ab9 */ /* 0x000fc60000000a00 */
[----:B------:R-:W-:Y:S01]  /*ea00*/  IMAD.IADD R3, R4, 0x1, R3 ;  /* 0x0000000104037824 */ /* 0x000fe200078e0203 */
[----:B------:R-:W-:-:S04]  /*ea10*/  LEA R4, P0, R2, UR4, 0x2 ;  /* 0x0000000402047c11 */ /* 0x000fc8000f8010ff */
[----:B------:R-:W-:-:S05]  /*ea20*/  LEA.HI.X R5, R2, UR5, R3, 0x2, P0 ;  /* 0x0000000502057c11 */ /* 0x000fca00080f1403 */
[----:B------:R0:W5:Y:S04]  /*ea30*/  LDG.E R4, desc[UR6][R4.64] ;  /* 0x0000000604047981 */ /* 0x000168000c1e1900 */
.L_x_78:
[----:B------:R-:W-:Y:S01]  /*ea40*/  LEA R3, R6, UR36, 0x3 ;  /* 0x0000002406037c11 */ /* 0x000fe2000f8e18ff */
[----:B------:R-:W-:Y:S01]  /*ea50*/  BSSY B2, `(.L_x_79) ;  /* 0x0000004000027945 */ /* 0x000fe20003800000 */
[----:B------:R-:W-:-:S04]  /*ea60*/  SHF.L.U32 R2, R7, 0x1f, RZ ;  /* 0x0000001f07027819 */ /* 0x000fc800000006ff */
[----:B------:R-:W2:Y:S02]  /*ea70*/  SYNCS.PHASECHK.TRANS64.TRYWAIT P0, [R3+URZ+0x38840], R2 ;  /* 0x03884002030075a7 */ /* 0x000ea4000800017f */
[----:B--2---:R-:W-:Y:S05]  /*ea80*/  @!P0 BRA `(.L_x_80) ;  /* 0x0000003000988947 */ /* 0x004fea0003800000 */
.L_x_166:
[----:B------:R-:W-:Y:S05]  /*ea90*/  BSYNC B2 ;  /* 0x0000000000027941 */ /* 0x000fea0003800000 */
.L_x_79:
[----:B01----:R-:W0:Y:S01]  /*eaa0*/  S2R R5, SR_TID.X ;  /* 0x0000000000057919 */ /* 0x003e220000002100 */
[----:B------:R-:W-:Y:S01]  /*eab0*/  BSSY B2, `(.L_x_81) ;  /* 0x000000b000027945 */ /* 0x000fe20003800000 */
[----:B0-----:R-:W-:-:S04]  /*eac0*/  LOP3.LUT R5, R5, 0x7f, RZ, 0xc0, !PT ;  /* 0x0000007f05057812 */ /* 0x001fc800078ec0ff */
[----:B------:R-:W-:-:S13]  /*ead0*/  ISETP.NE.AND P1, PT, R5, RZ, PT ;  /* 0x000000ff0500720c */ /* 0x000fda0003f25270 */
[----:B------:R-:W-:Y:S05]  /*eae0*/  @P1 BRA `(.L_x_82) ;  /* 0x00000000001c1947 */ /* 0x000fea0003800000 */
[----:B------:R-:W0:Y:S01]  /*eaf0*/  S2R R5, SR_TID.X ;  /* 0x0000000000057919 */ /* 0x000e220000002100 */
[----:B--2---:R-:W-:-:S04]  /*eb00*/  IMAD.MOV.U32 R2, RZ, RZ, 0xa000 ;  /* 0x0000a000ff027424 */ /* 0x004fc800078e00ff */
[----:B------:R1:W-:Y:S01]  /*eb10*/  SYNCS.ARRIVE.TRANS64 RZ, [R3+URZ+0x38830], R2 ;  /* 0x0388300203ff79a7 */ /* 0x0003e2000800003f */
[----:B0-----:R-:W-:-:S04]  /*eb20*/  LOP3.LUT R5, R5, 0x1f, RZ, 0xc0, !PT ;  /* 0x0000001f05057812 */ /* 0x001fc800078ec0ff */
[----:B------:R-:W-:-:S13]  /*eb30*/  ISETP.NE.AND P0, PT, R5, RZ, PT ;  /* 0x000000ff0500720c */ /* 0x000fda0003f05270 */
[----:B-1----:R-:W-:Y:S05]  /*eb40*/  @!P0 BRA `(.L_x_82) ;  /* 0x0000000000048947 */ /* 0x002fea0003800000 */
[----:B------:R-:W-:Y:S01]  /*eb50*/  BPT.TRAP 0x1 ;  /* 0x000000040000795c */ /* 0x000fe20000300000 */
.L_x_82:
[----:B------:R-:W-:Y:S05]  /*eb60*/  BSYNC B2 ;  /* 0x0000000000027941 */ /* 0x000fea0003800000 */
.L_x_81:
        /* <DEDUP_REMOVED lines=8> */
[----:B------:R-:W-:Y:S01]  /*ebf0*/  VIADD R9, R5, 0x24400 ;  /* 0x0002440005097836 */ /* 0x000fe20000000000 */
[----:B------:R-:W-:Y:S01]  /*ec00*/  UMOV UR6, 0x0 ;  /* 0x0000000000067882 */ /* 0x000fe20000000000 */
[----:B------:R-:W-:-:S10]  /*ec10*/  UMOV UR7, 0x14f00000 ;  /* 0x14f0000000077882 */ /* 0x000fd40000000000 */
.L_x_83:
        /* <DEDUP_REMOVED lines=16> */
.L_x_84:
        /* <DEDUP_REMOVED lines=16> */
.L_x_85:
        /* <DEDUP_REMOVED lines=16> */
.L_x_86:
        /* <DEDUP_REMOVED lines=16> */
.L_x_167:
[----:B------:R-:W-:Y:S05]  /*f020*/  BSYNC B2 ;  /* 0x0000000000027941 */ /* 0x000fea0003800000 */
.L_x_87:
[----:B------:R-:W-:Y:S01]  /*f030*/  BSSY B2, `(.L_x_89) ;  /* 0x000000b000027945 */ /* 0x000fe20003800000 */
[----:B0-----:R-:W-:Y:S02]  /*f040*/  IMAD.MOV.U32 R2, RZ, RZ, 0x0 ;  /* 0x00000000ff027424 */ /* 0x001fe400078e00ff */
[----:B------:R-:W-:Y:S01]  /*f050*/  IMAD.MOV.U32 R3, RZ, RZ, 0x14f00000 ;  /* 0x14f00000ff037424 */ /* 0x000fe200078e00ff */
[----:B------:R-:W-:Y:S06]  /*f060*/  @P1 BRA `(.L_x_90) ;  /* 0x00000000001c1947 */ /* 0x000fec0003800000 */
[----:B------:R-:W-:-:S04]  /*f070*/  IMAD.MOV.U32 R9, RZ, RZ, 0xa000 ;  /* 0x0000a000ff097424 */ /* 0x000fc800078e00ff */
[----:B------:R0:W-:Y:S02]  /*f080*/  SYNCS.ARRIVE.TRANS64 RZ, [R5+URZ+0x50], R9 ;  /* 0x0000500905ff79a7 */ /* 0x0001e4000800003f */
[----:B0-----:R-:W0:Y:S02]  /*f090*/  S2R R9, SR_TID.X ;  /* 0x0000000000097919 */ /* 0x001e240000002100 */
[----:B0-----:R-:W-:-:S04]  /*f0a0*/  LOP3.LUT R9, R9, 0x1f, RZ, 0xc0, !PT ;  /* 0x0000001f09097812 */ /* 0x001fc800078ec0ff */
[----:B------:R-:W-:-:S13]  /*f0b0*/  ISETP.NE.AND P0, PT, R9, RZ, PT ;  /* 0x000000ff0900720c */ /* 0x000fda0003f05270 */
[----:B------:R-:W-:Y:S05]  /*f0c0*/  @!P0 BRA `(.L_x_90) ;  /* 0x0000000000048947 */ /* 0x000fea0003800000 */
[----:B------:R-:W-:Y:S01]  /*f0d0*/  BPT.TRAP 0x1 ;  /* 0x000000040000795c */ /* 0x000fe20000300000 */
.L_x_90:
[----:B------:R-:W-:Y:S05]  /*f0e0*/  BSYNC B2 ;  /* 0x0000000000027941 */ /* 0x000fea0003800000 */
.L_x_89:
[----:B------:R-:W2:Y:S01]  /*f0f0*/  LDL.LU R9, [R1+0x4] ;  /* 0x0000040001097983 */ /* 0x000ea20000300800 */
[----:B------:R-:W-:Y:S01]  /*f100*/  R2UR UR6, R2 ;  /* 0x00000000020672ca */ /* 0x000fe200000e0000 */
[----:B------:R-:W-:Y:S01]  /*f110*/  IMAD R18, R18, 0xa000, R12 ;  /* 0x0000a00012127824 */ /* 0x000fe200078e020c */
[----:B------:R-:W-:Y:S01]  /*f120*/  R2UR UR7, R3 ;  /* 0x00000000030772ca */ /* 0x000fe200000e0000 */
[----:B------:R-:W-:Y:S01]  /*f130*/  UIADD3 UR4, UP0, UR38, 0x470, URZ ;  /* 0x0000047026047890 */ /* 0x000fe2000ff1e03f */
[----:B------:R-:W-:Y:S01]  /*f140*/  R2UR UR10, R11 ;  /* 0x000000000b0a72ca */ /* 0x000fe200000e0000 */
[----:B------:R-:W-:Y:S01]  /*f150*/  VIADD R5, R5, 0x50 ;  /* 0x0000005005057836 */ /* 0x000fe20000000000 */
[----:B------:R-:W-:Y:S01]  /*f160*/  PLOP3.LUT P0, PT, PT, PT, PT, 0x80, 0x0 ;  /* 0x000000000000781c */ /* 0x000fe20003f0f070 */
[----:B------:R-:W-:Y:S01]  /*f170*/  VIADD R11, R18, 0x400 ;  /* 0x00000400120b7836 */ /* 0x000fe20000000000 */
[----:B------:R-:W-:Y:S01]  /*f180*/  UIADD3.X UR5, URZ, UR39, URZ, UP0, !UPT ;  /* 0x000000273f057290 */ /* 0x000fe200087fe43f */
[----:B--2---:R-:W-:-:S11]  /*f190*/  IMAD R9, R9, 0x50, RZ ;  /* 0x0000005009097824 */ /* 0x004fd600078e02ff */
.L_x_91:
        /* <DEDUP_REMOVED lines=15> */
.L_x_92:
        /* <DEDUP_REMOVED lines=15> */
.L_x_93:
        /* <DEDUP_REMOVED lines=15> */
.L_x_94:
        /* <DEDUP_REMOVED lines=12> */
.L_x_77:
[----:B------:R-:W-:Y:S05]  /*f530*/  BSYNC B1 ;  /* 0x0000000000017941 */ /* 0x000fea0003800000 */
.L_x_76:
[----:B------:R-:W2:Y:S01]  /*f540*/  LDL R2, [R1+0xc] ;  /* 0x00000c0001027983 */ /* 0x000ea20000100800 */
[----:B------:R-:W-:Y:S01]  /*f550*/  VIADD R18, R6, 0x1 ;  /* 0x0000000106127836 */ /* 0x000fe20000000000 */
[----:B------:R-:W-:Y:S04]  /*f560*/  BSSY B1, `(.L_x_95) ;  /* 0x00000cf000017945 */ /* 0x000fe80003800000 */
[----:B------:R-:W-:-:S04]  /*f570*/  ISETP.NE.AND P0, PT, R18, 0x2, PT ;  /* 0x000000021200780c */ /* 0x000fc80003f05270 */
[----:B------:R-:W-:Y:S02]  /*f580*/  SEL R18, R18, RZ, P0 ;  /* 0x000000ff12127207 */ /* 0x000fe40000000000 */
[----:B--2---:R-:W-:Y:S02]  /*f590*/  ISETP.NE.AND P1, PT, R2, RZ, PT ;  /* 0x000000ff0200720c */ /* 0x004fe40003f25270 */
[----:B------:R-:W-:-:S04]  /*f5a0*/  SEL R2, RZ, 0x1, P0 ;  /* 0x00000001ff027807 */ /* 0x000fc80000000000 */
[----:B------:R-:W-:-:S05]  /*f5b0*/  LOP3.LUT R9, R7, R2, RZ, 0x3c, !PT ;  /* 0x0000000207097212 */ /* 0x000fca00078e3cff */
[----:B------:R2:W-:Y:S02]  /*f5c0*/  STL [R1], R9 ;  /* 0x0000000901007387 */ /* 0x0005e40000100800 */
[----:B------:R-:W-:Y:S05]  /*f5d0*/  @!P1 BRA `(.L_x_96) ;  /* 0x0000000c001c9947 */ /* 0x000fea0003800000 */
[----:B------:R-:W3:Y:S01]  /*f5e0*/  LDL R3, [R1+0x10] ;  /* 0x0000100001037983 */ /* 0x000ee20000100800 */
[----:B0-----:R-:W-:Y:S01]  /*f5f0*/  VIADD R8, R0, 0xffffffff ;  /* 0xffffffff00087836 */ /* 0x001fe20000000000 */
[----:B---3--:R-:W-:-:S13]  /*f600*/  ISETP.NE.AND P1, PT, R3, RZ, PT ;  /* 0x000000ff0300720c */ /* 0x008fda0003f25270 */
[----:B------:R-:W-:Y:S05]  /*f610*/  @!P1 BRA `(.L_x_97) ;  /* 0x0000000000509947 */ /* 0x000fea0003800000 */
[----:B------:R-:W3:Y:S01]  /*f620*/  LDL R11, [R1+0x8] ;  /* 0x00000800010b7983 */ /* 0x000ee20000100800 */
[----:B-1----:R-:W0:Y:S01]  /*f630*/  LDC R5, c[0x0][0x43c] ;  /* 0x00010f00ff057b82 */ /* 0x002e220000000800 */
[----:B------:R-:W-:Y:S01]  /*f640*/  ULDC.64 UR4, c[0x0][0x428] ;  /* 0x00010a0000047ab9 */ /* 0x000fe20000000a00 */
[----:B------:R-:W-:Y:S01]  /*f650*/  ULDC.64 UR6, c[0x0][0x208] ;  /* 0x0000820000067ab9 */ /* 0x000fe20000000a00 */
[----:B0-----:R-:W-:-:S13]  /*f660*/  ISETP.NE.AND P0, PT, R5, 0x1, PT ;  /* 0x000000010500780c */ /* 0x001fda0003f05270 */
[----:B------:R-:W0:Y:S02]  /*f670*/  @P0 LDC.64 R2, c[0x0][0x440] ;  /* 0x00011000ff020b82 */ /* 0x000e240000000a00 */
[----:B0-----:R-:W-:-:S04]  /*f680*/  @P0 IMAD.HI.U32 R4, R8, R2, RZ ;  /* 0x0000000208040227 */ /* 0x001fc800078e00ff */
[----:B------:R-:W-:Y:S01]  /*f690*/  IMAD.MOV.U32 R2, RZ, RZ, R8 ;  /* 0x000000ffff027224 */ /* 0x000fe200078e0008 */
[----:B------:R-:W-:-:S05]  /*f6a0*/  @P0 SHF.R.U32.HI R2, RZ, R3, R4 ;  /* 0x00000003ff020219 */ /* 0x000fca0000011604 */
[----:B------:R-:W-:-:S04]  /*f6b0*/  IMAD.MOV R3, RZ, RZ, -R2 ;  /* 0x000000ffff037224 */ /* 0x000fc800078e0a02 */
[----:B------:R-:W-:Y:S01]  /*f6c0*/  IMAD R8, R5, R3, R8 ;  /* 0x0000000305087224 */ /* 0x000fe200078e0208 */
[----:B------:R-:W-:-:S03]  /*f6d0*/  SHF.R.S32.HI R3, RZ, 0x1f, R2 ;  /* 0x0000001fff037819 */ /* 0x000fc60000011402 */
[----:B------:R-:W-:-:S04]  /*f6e0*/  IMAD.WIDE.U32 R2, R19, UR4, R2 ;  /* 0x0000000413027c25 */ /* 0x000fc8000f8e0002 */
[----:B---3--:R-:W-:-:S04]  /*f6f0*/  IMAD R4, R11, UR4, RZ ;  /* 0x000000040b047c24 */ /* 0x008fc8000f8e02ff */
[----:B------:R-:W-:Y:S01]  /*f700*/  IMAD R4, R19, UR5, R4 ;  /* 0x0000000513047c24 */ /* 0x000fe2000f8e0204 */
[----:B------:R-:W-:-:S03]  /*f710*/  ULDC.64 UR4, c[0x0][0x418] ;  /* 0x0001060000047ab9 */ /* 0x000fc60000000a00 */
[----:B------:R-:W-:Y:S01]  /*f720*/  IMAD.IADD R3, R4, 0x1, R3 ;  /* 0x0000000104037824 */ /* 0x000fe200078e0203 */
[----:B------:R-:W-:-:S04]  /*f730*/  LEA R4, P0, R2, UR4, 0x2 ;  /* 0x0000000402047c11 */ /* 0x000fc8000f8010ff */
[----:B------:R-:W-:-:S05]  /*f740*/  LEA.HI.X R5, R2, UR5, R3, 0x2, P0 ;  /* 0x0000000502057c11 */ /* 0x000fca00080f1403 */
[----:B------:R0:W5:Y:S04]  /*f750*/  LDG.E R4, desc[UR6][R4.64] ;  /* 0x0000000604047981 */ /* 0x000168000c1e1900 */
.L_x_97:
[----:B------:R-:W-:Y:S01]  /*f760*/  LEA R2, R18, UR36, 0x3 ;  /* 0x0000002412027c11 */ /* 0x000fe2000f8e18ff */
[----:B------:R-:W-:Y:S01]  /*f770*/  BSSY B2, `(.L_x_98) ;  /* 0x0000004000027945 */ /* 0x000fe20003800000 */
[----:B------:R-:W-:-:S04]  /*f780*/  SHF.L.U32 R3, R9, 0x1f, RZ ;  /* 0x0000001f09037819 */ /* 0x000fc800000006ff */
[----:B------:R-:W3:Y:S02]  /*f790*/  SYNCS.PHASECHK.TRANS64.TRYWAIT P0, [R2+URZ+0x38840], R3 ;  /* 0x03884003020075a7 */ /* 0x000ee4000800017f */
[----:B---3--:R-:W-:Y:S05]  /*f7a0*/  @!P0 BRA `(.L_x_99) ;  /* 0x0000002400788947 */ /* 0x008fea0003800000 */
.L_x_168:
[----:B------:R-:W-:Y:S05]  /*f7b0*/  BSYNC B2 ;  /* 0x0000000000027941 */ /* 0x000fea0003800000 */
.L_x_98:
[----:B01----:R-:W0:Y:S01]  /*f7c0*/  S2R R5, SR_TID.X ;  /* 0x0000000000057919 */ /* 0x003e220000002100 */
[----:B------:R-:W-:Y:S01]  /*f7d0*/  BSSY B2, `(.L_x_100) ;  /* 0x000000b000027945 */ /* 0x000fe20003800000 */
[----:B0-----:R-:W-:-:S04]  /*f7e0*/  LOP3.LUT R5, R5, 0x7f, RZ, 0xc0, !PT ;  /* 0x0000007f05057812 */ /* 0x001fc800078ec0ff */
[----:B------:R-:W-:-:S13]  /*f7f0*/  ISETP.NE.AND P1, PT, R5, RZ, PT ;  /* 0x000000ff0500720c */ /* 0x000fda0003f25270 */
[----:B------:R-:W-:Y:S05]  /*f800*/  @P1 BRA `(.L_x_101) ;  /* 0x00000000001c1947 */ /* 0x000fea0003800000 */
[----:B------:R-:W0:Y:S01]  /*f810*/  S2R R5, SR_TID.X ;  /* 0x0000000000057919 */ /* 0x000e220000002100 */
[----:B---3--:R-:W-:-:S04]  /*f820*/  IMAD.MOV.U32 R3, RZ, RZ, 0xa000 ;  /* 0x0000a000ff037424 */ /* 0x008fc800078e00ff */
[----:B------:R1:W-:Y:S01]  /*f830*/  SYNCS.ARRIVE.TRANS64 RZ, [R2+URZ+0x38830], R3 ;  /* 0x0388300302ff79a7 */ /* 0x0003e2000800003f */
[----:B0-----:R-:W-:-:S04]  /*f840*/  LOP3.LUT R5, R5, 0x1f, RZ, 0xc0, !PT ;  /* 0x0000001f05057812 */ /* 0x001fc800078ec0ff */
[----:B------:R-:W-:-:S13]  /*f850*/  ISETP.NE.AND P0, PT, R5, RZ, PT ;  /* 0x000000ff0500720c */ /* 0x000fda0003f05270 */
[----:B-1----:R-:W-:Y:S05]  /*f860*/  @!P0 BRA `(.L_x_101) ;  /* 0x0000000000048947 */ /* 0x002fea0003800000 */
[----:B------:R-:W-:Y:S01]  /*f870*/  BPT.TRAP 0x1 ;  /* 0x000000040000795c */ /* 0x000fe20000300000 */
.L_x_101:
[----:B------:R-:W-:Y:S05]  /*f880*/  BSYNC B2 ;  /* 0x0000000000027941 */ /* 0x000fea0003800000 */
.L_x_100:
[----:B------:R-:W-:Y:S01]  /*f890*/  IMAD.MOV.U32 R11, RZ, RZ, RZ ;  /* 0x000000ffff0b7224 */ /* 0x000fe200078e00ff */
[----:B------:R-:W-:Y:S01]  /*f8a0*/  UIADD3 UR4, UP0, UR38, 0x370, URZ ;  /* 0x0000037026047890 */ /* 0x000fe2000ff1e03f */
[C---:B---3--:R-:W-:Y:S01]  /*f8b0*/  IMAD R3, R18.reuse, 0x8, R10 ;  /* 0x0000000812037824 */ /* 0x048fe200078e020a */
[----:B------:R-:W-:Y:S01]  /*f8c0*/  PLOP3.LUT P0, PT, PT, PT, PT, 0x80, 0x0 ;  /* 0x000000000000781c */ /* 0x000fe20003f0f070 */
[----:B------:R-:W-:Y:S01]  /*f8d0*/  IMAD R5, R18, 0xa000, R12 ;  /* 0x0000a00012057824 */ /* 0x000fe200078e020c */
[----:B------:R-:W-:Y:S01]  /*f8e0*/  R2UR UR10, R11 ;  /* 0x000000000b0a72ca */ /* 0x000fe200000e0000 */
[----:B------:R-:W-:Y:S01]  /*f8f0*/  VIADD R3, R3, 0x30 ;  /* 0x0000003003037836 */ /* 0x000fe20000000000 */
[----:B------:R-:W-:Y:S01]  /*f900*/  UIADD3.X UR5, URZ, UR39, URZ, UP0, !UPT ;  /* 0x000000273f057290 */ /* 0x000fe200087fe43f */
[----:B------:R-:W-:Y:S01]  /*f910*/  IMAD R2, R8, 0x50, RZ ;  /* 0x0000005008027824 */ /* 0x000fe200078e02ff */
[----:B------:R-:W-:Y:S01]  /*f920*/  UMOV UR6, 0x0 ;  /* 0x0000000000067882 */ /* 0x000fe20000000000 */
[----:B--2---:R-:W-:Y:S01]  /*f930*/  VIADD R9, R5, 0x24400 ;  /* 0x0002440005097836 */ /* 0x004fe20000000000 */
[----:B------:R-:W-:-:S09]  /*f940*/  UMOV UR7, 0x14f00000 ;  /* 0x14f0000000077882 */ /* 0x000fd20000000000 */
.L_x_102:
        /* <DEDUP_REMOVED lines=16> */
.L_x_103:
        /* <DEDUP_REMOVED lines=16> */
.L_x_104:
        /* <DEDUP_REMOVED lines=10> */
[----:B------:R-:W-:Y:S01]  /*fbf0*/  MOV R13, 0xc0 ;  /* 0x000000c0000d7802 */ /* 0x000fe20000000f00 */
[----:B------:R-:W-:Y:S01]  /*fc00*/  VIADD R5, R5, 0x2bc00 ;  /* 0x0002bc0005057836 */ /* 0x000fe20000000000 */
[----:B------:R-:W-:Y:S01]  /*fc10*/  PLOP3.LUT P0, PT, PT, PT, PT, 0x80, 0x0 ;  /* 0x000000000000781c */ /* 0x000fe20003f0f070 */
[----:B------:R-:W-:Y:S01]  /*fc20*/  UMOV UR6, 0x0 ;  /* 0x0000000000067882 */ /* 0x000fe20000000000 */
[----:B------:R-:W-:Y:S01]  /*fc30*/  R2UR UR10, R13 ;  /* 0x000000000d0a72ca */ /* 0x000fe200000e0000 */
[----:B------:R-:W-:-:S14]  /*fc40*/  UMOV UR7, 0x14f00000 ;  /* 0x14f0000000077882 */ /* 0x000fdc0000000000 */
.L_x_105:
        /* <DEDUP_REMOVED lines=10> */
[----:B------:R-:W-:Y:S01]  /*fcf0*/  SHF.L.U32 R7, R7, 0x1f, RZ ;  /* 0x0000001f07077819 */ /* 0x000fe200000006ff */
[----:B------:R-:W-:Y:S01]  /*fd00*/  IMAD R5, R6, 0x8, R10 ;  /* 0x0000000806057824 */ /* 0x000fe200078e020a */
[----:B------:R-:W-:Y:S03]  /*fd10*/  BSSY B2, `(.L_x_106) ;  /* 0x0000003000027945 */ /* 0x000fe60003800000 */
[----:B------:R-:W0:Y:S02]  /*fd20*/  SYNCS.PHASECHK.TRANS64.TRYWAIT P0, [R5+URZ+0x60], R7 ;  /* 0x00006007050075a7 */ /* 0x000e24000800017f */
[----:B0-----:R-:W-:Y:S05]  /*fd30*/  @!P0 BRA `(.L_x_107) ;  /* 0x0000002000288947 */ /* 0x001fea0003800000 */
.L_x_169:
[----:B------:R-:W-:Y:S05]  /*fd40*/  BSYNC B2 ;  /* 0x0000000000027941 */ /* 0x000fea0003800000 */
.L_x_106:
[----:B------:R-:W-:Y:S01]  /*fd50*/  BSSY B2, `(.L_x_108) ;  /* 0x000000b000027945 */ /* 0x000fe20003800000 */
[----:B------:R-:W-:Y:S02]  /*fd60*/  IMAD.MOV.U32 R2, RZ, RZ, 0x0 ;  /* 0x00000000ff027424 */ /* 0x000fe400078e00ff */
[----:B------:R-:W-:Y:S01]  /*fd70*/  IMAD.MOV.U32 R3, RZ, RZ, 0x14f00000 ;  /* 0x14f00000ff037424 */ /* 0x000fe200078e00ff */
[----:B------:R-:W-:Y:S06]  /*fd80*/  @P1 BRA `(.L_x_109) ;  /* 0x00000000001c1947 */ /* 0x000fec0003800000 */
[----:B------:R-:W1:Y:S01]  /*fd90*/  S2R R9, SR_TID.X ;  /* 0x0000000000097919 */ /* 0x000e620000002100 */
[----:B0-----:R-:W-:-:S04]  /*fda0*/  IMAD.MOV.U32 R7, RZ, RZ, 0xa000 ;  /* 0x0000a000ff077424 */ /* 0x001fc800078e00ff */
[----:B------:R2:W-:Y:S01]  /*fdb0*/  SYNCS.ARRIVE.TRANS64 RZ, [R5+URZ+0x50], R7 ;  /* 0x0000500705ff79a7 */ /* 0x0005e2000800003f */
[----:B-1----:R-:W-:-:S04]  /*fdc0*/  LOP3.LUT R9, R9, 0x1f, RZ, 0xc0, !PT ;  /* 0x0000001f09097812 */ /* 0x002fc800078ec0ff */
[----:B------:R-:W-:-:S13]  /*fdd0*/  ISETP.NE.AND P0, PT, R9, RZ, PT ;  /* 0x000000ff0900720c */ /* 0x000fda0003f05270 */
[----:B--2---:R-:W-:Y:S05]  /*fde0*/  @!P0 BRA `(.L_x_109) ;  /* 0x0000000000048947 */ /* 0x004fea0003800000 */
[----:B------:R-:W-:Y:S01]  /*fdf0*/  BPT.TRAP 0x1 ;  /* 0x000000040000795c */ /* 0x000fe20000300000 */
.L_x_109:
[----:B------:R-:W-:Y:S05]  /*fe00*/  BSYNC B2 ;  /* 0x0000000000027941 */ /* 0x000fea0003800000 */
.L_x_108:
[----:B0-----:R-:W2:Y:S01]  /*fe10*/  LDL.LU R7, [R1+0x4] ;  /* 0x0000040001077983 */ /* 0x001ea20000300800 */
        /* <DEDUP_REMOVED lines=10> */
.L_x_110:
        /* <DEDUP_REMOVED lines=15> */
.L_x_111:
        /* <DEDUP_REMOVED lines=15> */
.L_x_112:
        /* <DEDUP_REMOVED lines=15> */
.L_x_113:
        /* <DEDUP_REMOVED lines=12> */
.L_x_96:
[----:B------:R-:W-:Y:S05]  /*10250*/  BSYNC B1 ;  /* 0x0000000000017941 */ /* 0x000fea0003800000 */
.L_x_95:
[C---:B------:R-:W-:Y:S01]  /*10260*/  ISETP.GT.AND P0, PT, R0.reuse, 0x1, PT ;  /* 0x000000010000780c */ /* 0x040fe20003f04270 */
[----:B------:R-:W-:-:S12]  /*10270*/  VIADD R0, R0, 0xfffffffe ;  /* 0xfffffffe00007836 */ /* 0x000fd80000000000 */
[----:B------:R-:W-:Y:S05]  /*10280*/  @P0 BRA `(.L_x_114) ;  /* 0xffffffe400640947 */ /* 0x000fea000383ffff */
.L_x_75:
[----:B------:R-:W-:Y:S05]  /*10290*/  BSYNC B0 ;  /* 0x0000000000007941 */ /* 0x000fea0003800000 */
.L_x_54:
[----:B---3--:R-:W3:Y:S01]  /*102a0*/  LDL.LU R0, [R1+0xc] ;  /* 0x00000c0001007983 */ /* 0x008ee20000300800 */
[----:B------:R-:W-:Y:S01]  /*102b0*/  BSSY B0, `(.L_x_115) ;  /* 0x0000059000007945 */ /* 0x000fe20003800000 */
[----:B---3--:R-:W-:-:S13]  /*102c0*/  ISETP.NE.AND P0, PT, R0, RZ, PT ;  /* 0x000000ff0000720c */ /* 0x008fda0003f05270 */
[----:B------:R-:W-:Y:S05]  /*102d0*/  @!P0 BRA `(.L_x_116) ;  /* 0x0000000400588947 */ /* 0x000fea0003800000 */
[----:B0-2---:R-:W2:Y:S01]  /*102e0*/  LDL R3, [R1] ;  /* 0x0000000001037983 */ /* 0x005ea20000100800 */
[----:B------:R-:W-:Y:S01]  /*102f0*/  LEA R2, R18, UR36, 0x3 ;  /* 0x0000002412027c11 */ /* 0x000fe2000f8e18ff */
[----:B------:R-:W-:Y:S01]  /*10300*/  BSSY B1, `(.L_x_117) ;  /* 0x0000007000017945 */ /* 0x000fe20003800000 */
[----:B------:R-:W0:Y:S02]  /*10310*/  S2R R0, SR_TID.X ;  /* 0x0000000000007919 */ /* 0x000e240000002100 */
[----:B0-----:R-:W-:-:S04]  /*10320*/  LOP3.LUT R0, R0, 0x7f, RZ, 0xc0, !PT ;  /* 0x0000007f00007812 */ /* 0x001fc800078ec0ff */
[----:B------:R-:W-:Y:S02]  /*10330*/  ISETP.NE.AND P1, PT, R0, RZ, PT ;  /* 0x000000ff0000720c */ /* 0x000fe40003f25270 */
[----:B--2---:R-:W-:-:S04]  /*10340*/  SHF.L.U32 R3, R3, 0x1f, RZ ;  /* 0x0000001f03037819 */ /* 0x004fc800000006ff */
[----:B------:R-:W0:Y:S02]  /*10350*/  SYNCS.PHASECHK.TRANS64.TRYWAIT P0, [R2+URZ+0x38860], R3 ;  /* 0x03886003020075a7 */ /* 0x000e24000800017f */
[----:B0-----:R-:W-:Y:S05]  /*10360*/  @!P0 BRA `(.L_x_118) ;  /* 0x0000001800b08947 */ /* 0x001fea0003800000 */
.L_x_170:
[----:B------:R-:W-:Y:S05]  /*10370*/  BSYNC B1 ;  /* 0x0000000000017941 */ /* 0x000fea0003800000 */
.L_x_117:
[----:B------:R-:W-:Y:S04]  /*10380*/  BSSY B1, `(.L_x_119) ;  /* 0x0000009000017945 */ /* 0x000fe80003800000 */
[----:B------:R-:W-:Y:S05]  /*10390*/  @P1 BRA `(.L_x_120) ;  /* 0x00000000001c1947 */ /* 0x000fea0003800000 */
[----:B------:R-:W2:Y:S01]  /*103a0*/  S2R R0, SR_TID.X ;  /* 0x0000000000007919 */ /* 0x000ea20000002100 */
[----:B0-----:R-:W-:-:S04]  /*103b0*/  IMAD.MOV.U32 R3, RZ, RZ, 0xa000 ;  /* 0x0000a000ff037424 */ /* 0x001fc800078e00ff */
[----:B------:R3:W-:Y:S01]  /*103c0*/  SYNCS.ARRIVE.TRANS64 RZ, [R2+URZ+0x38850], R3 ;  /* 0x0388500302ff79a7 */ /* 0x0007e2000800003f */
[----:B--2---:R-:W-:-:S04]  /*103d0*/  LOP3.LUT R0, R0, 0x1f, RZ, 0xc0, !PT ;  /* 0x0000001f00007812 */ /* 0x004fc800078ec0ff */
[----:B------:R-:W-:-:S13]  /*103e0*/  ISETP.NE.AND P0, PT, R0, RZ, PT ;  /* 0x000000ff0000720c */ /* 0x000fda0003f05270 */
[----:B---3--:R-:W-:Y:S05]  /*103f0*/  @!P0 BRA `(.L_x_120) ;  /* 0x0000000000048947 */ /* 0x008fea0003800000 */
[----:B------:R-:W-:Y:S01]  /*10400*/  BPT.TRAP 0x1 ;  /* 0x000000040000795c */ /* 0x000fe20000300000 */
.L_x_120:
[----:B------:R-:W-:Y:S05]  /*10410*/  BSYNC B1 ;  /* 0x0000000000017941 */ /* 0x000fea0003800000 */
.L_x_119:
[----:B------:R-:W2:Y:S01]  /*10420*/  LDL R0, [R1+0x4] ;  /* 0x0000040001007983 */ /* 0x000ea20000100800 */
[----:B------:R-:W-:Y:S01]  /*10430*/  IMAD R12, R18, 0xa000, R12 ;  /* 0x0000a000120c7824 */ /* 0x000fe200078e020c */
[----:B------:R-:W-:Y:S01]  /*10440*/  UIADD3 UR4, UP0, UR38, 0x470, URZ ;  /* 0x0000047026047890 */ /* 0x000fe2000ff1e03f */
[----:B------:R-:W-:Y:S01]  /*10450*/  PLOP3.LUT P0, PT, PT, PT, PT, 0x80, 0x0 ;  /* 0x000000000000781c */ /* 0x000fe20003f0f070 */
[----:B0-----:R-:W-:Y:S01]  /*10460*/  VIADD R2, R2, 0x38850 ;  /* 0x0003885002027836 */ /* 0x001fe20000000000 */
[----:B------:R-:W-:Y:S01]  /*10470*/  UMOV UR6, 0x0 ;  /* 0x0000000000067882 */ /* 0x000fe20000000000 */
[----:B------:R-:W-:Y:S01]  /*10480*/  VIADD R3, R12, 0x400 ;  /* 0x000004000c037836 */ /* 0x000fe20000000000 */
[----:B------:R-:W-:Y:S01]  /*10490*/  UIADD3.X UR5, URZ, UR39, URZ, UP0, !UPT ;  /* 0x000000273f057290 */ /* 0x000fe200087fe43f */
[----:B------:R-:W-:Y:S01]  /*104a0*/  UMOV UR7, 0x14f00000 ;  /* 0x14f0000000077882 */ /* 0x000fe20000000000 */
[----:B------:R-:W-:Y:S01]  /*104b0*/  UMOV UR10, URZ ;  /* 0x0000003f000a7c82 */ /* 0x000fe20008000000 */
[----:B--2---:R-:W-:-:S09]  /*104c0*/  IMAD R0, R0, 0x50, RZ ;  /* 0x0000005000007824 */ /* 0x004fd200078e02ff */
.L_x_121:
        /* <DEDUP_REMOVED lines=10> */
[----:B------:R-:W-:Y:S01]  /*10570*/  PLOP3.LUT P0, PT, PT, PT, PT, 0x80, 0x0 ;  /* 0x000000000000781c */ /* 0x000fe20003f0f070 */
[----:B------:R-:W-:Y:S01]  /*10580*/  VIADD R3, R12, 0x2c00 ;  /* 0x00002c000c037836 */ /* 0x000fe20000000000 */
[----:B------:R-:W-:Y:S01]  /*10590*/  UMOV UR6, 0x0 ;  /* 0x0000000000067882 */ /* 0x000fe20000000000 */
[----:B------:R-:W-:Y:S01]  /*105a0*/  UMOV UR7, 0x14f00000 ;  /* 0x14f0000000077882 */ /* 0x000fe20000000000 */
[----:B------:R-:W-:-:S09]  /*105b0*/  UMOV UR10, 0x40 ;  /* 0x00000040000a7882 */ /* 0x000fd20000000000 */
.L_x_122:
        /* <DEDUP_REMOVED lines=15> */
.L_x_123:
        /* <DEDUP_REMOVED lines=15> */
.L_x_124:
        /* <DEDUP_REMOVED lines=9> */
[----:B---3--:R-:W-:Y:S05]  /*10830*/  @P0 BRA.U.ANY `(.L_x_124) ;  /* 0xfffffffd00d80947 */ /* 0x008fea000393ffff */
.L_x_116:
[----:B------:R-:W-:Y:S05]  /*10840*/  BSYNC B0 ;  /* 0x0000000000007941 */ /* 0x000fea0003800000 */
.L_x_115:
[----:B-1----:R-:W3:Y:S01]  /*10850*/  LDL.LU R5, [R1+0x28] ;  /* 0x0000280001057983 */ /* 0x002ee20000300800 */
[----:B------:R-:W-:Y:S01]  /*10860*/  VIADD R18, R18, 0x1 ;  /* 0x0000000112127836 */ /* 0x000fe20000000000 */
[----:B------:R-:W-:Y:S02]  /*10870*/  ULDC UR4, c[0x0][0xc34] ;  /* 0x00030d0000047ab9 */ /* 0x000fe40000000800 */
[----:B0-----:R-:W4:Y:S04]  /*10880*/  LDL.LU R4, [R1] ;  /* 0x0000000001047983 */ /* 0x001f280000300800 */
[----:B--2---:R-:W2:Y:S01]  /*10890*/  LDL.LU R3, [R1+0x30] ;  /* 0x0000300001037983 */ /* 0x004ea20000300800 */
[----:B------:R-:W-:-:S04]  /*108a0*/  ISETP.NE.AND P0, PT, R18, 0x2, PT ;  /* 0x000000021200780c */ /* 0x000fc80003f05270 */
[----:B------:R-:W-:Y:S02]  /*108b0*/  SEL R0, RZ, 0x1, P0 ;  /* 0x00000001ff007807 */ /* 0x000fe40000000000 */
[----:B------:R-:W-:Y:S01]  /*108c0*/  SEL R18, R18, RZ, P0 ;  /* 0x000000ff12127207 */ /* 0x000fe20000000000 */
[----:B---3--:R-:W-:Y:S01]  /*108d0*/  VIADD R5, R5, UR37 ;  /* 0x0000002505057c36 */ /* 0x008fe20008000000 */
[----:B----4-:R-:W-:-:S04]  /*108e0*/  LOP3.LUT R4, R4, R0, RZ, 0x3c, !PT ;  /* 0x0000000004047212 */ /* 0x010fc800078e3cff */
[----:B------:R1:W-:Y:S01]  /*108f0*/  STL [R1+0x28], R5 ;  /* 0x0000280501007387 */ /* 0x0003e20000100800 */
[----:B------:R-:W-:Y:S01]  /*10900*/  ISETP.GE.AND P1, PT, R5, UR4, PT ;  /* 0x0000000405007c0c */ /* 0x000fe2000bf26270 */
[----:B--2---:R-:W-:-:S05]  /*10910*/  VIADD R3, R3, 0x1 ;  /* 0x0000000103037836 */ /* 0x004fca0000000000 */
[----:B------:R1:W-:Y:S04]  /*10920*/  STL [R1+0x30], R3 ;  /* 0x0000300301007387 */ /* 0x0003e80000100800 */
[----:B------:R1:W-:Y:S03]  /*10930*/  STL [R1], R4 ;  /* 0x0000000401007387 */ /* 0x0003e60000100800 */
[----:B------:R-:W-:Y:S05]  /*10940*/  @!P1 BRA `(.L_x_125) ;  /* 0xffffffb400d89947 */ /* 0x000fea000383ffff */
[----:B------:R-:W-:-:S07]  /*10950*/  LOP3.LUT R2, R3, 0x1, RZ, 0xc, !PT ;  /* 0x0000000103027812 */ /* 0x000fce00078e0cff */
.L_x_38:
[----:B01----:R-:W0:Y:S01]  /*10960*/  S2R R3, SR_CgaCtaId ;  /* 0x0000000000037919 */ /* 0x003e220000008800 */
[----:B------:R-:W-:Y:S01]  /*10970*/  MOV R0, 0x400 ;  /* 0x0000040000007802 */ /* 0x000fe20000000f00 */
[----:B------:R-:W-:Y:S03]  /*10980*/  BSSY B0, `(.L_x_126) ;  /* 0x0000005000007945 */ /* 0x000fe60003800000 */
[----:B0-----:R-:W-:Y:S02]  /*10990*/  LEA R0, R3, R0, 0x18 ;  /* 0x0000000003007211 */ /* 0x001fe400078ec0ff */
[----:B------:R-:W-:-:S04]  /*109a0*/  SHF.L.U32 R3, R2, 0x1f, RZ ;  /* 0x0000001f02037819 */ /* 0x000fc800000006ff */
[----:B------:R-:W0:Y:S02]  /*109b0*/  SYNCS.PHASECHK.TRANS64.TRYWAIT P0, [R0+URZ+0x38820], R3 ;  /* 0x03882003000075a7 */ /* 0x000e24000800017f */
[----:B0-----:R-:W-:Y:S05]  /*109c0*/  @!P0 BRA `(.L_x_127) ;  /* 0x00000014002c8947 */ /* 0x001fea0003800000 */
.L_x_171:
[----:B------:R-:W-:Y:S05]  /*109d0*/  BSYNC B0 ;  /* 0x0000000000007941 */ /* 0x000fea0003800000 */
.L_x_126:
[----:B------:R-:W-:-:S03]  /*109e0*/  UMOV UR4, 0xffffffff ;  /* 0xffffffff00047882 */ /* 0x000fc60000000000 */
[----:B------:R-:W-:Y:S05]  /*109f0*/  BRA.DIV UR4, `(.L_x_128) ;  /* 0x0000001604347947 */ /* 0x000fea000b800000 */
[----:B------:R-:W1:Y:S02]  /*10a00*/  S2R R2, SR_TID.X ;  /* 0x0000000000027919 */ /* 0x000e640000002100 */
[----:B-1----:R-:W-:-:S04]  /*10a10*/  SHF.R.U32.HI R2, RZ, 0x5, R2 ;  /* 0x00000005ff027819 */ /* 0x002fc80000011602 */
[----:B------:R-:W-:-:S05]  /*10a20*/  LOP3.LUT R2, R2, 0x3, RZ, 0xc0, !PT ;  /* 0x0000000302027812 */ /* 0x000fca00078ec0ff */
[----:B------:R1:W2:Y:S02]  /*10a30*/  SHFL.IDX PT, R14, R2, RZ, 0x1f ;  /* 0x00001fff020e7589 */ /* 0x0002a400000e0000 */
.L_x_174:
[----:B--2---:R-:W-:Y:S01]  /*10a40*/  ISETP.NE.AND P0, PT, R14, RZ, PT ;  /* 0x000000ff0e00720c */ /* 0x004fe20003f05270 */
[----:B------:R-:W-:-:S12]  /*10a50*/  BSSY B0, `(.L_x_129) ;  /* 0x0000027000007945 */ /* 0x000fd80003800000 */
[----:B------:R-:W-:Y:S05]  /*10a60*/  @P0 BRA `(.L_x_130) ;  /* 0x0000000000940947 */ /* 0x000fea0003800000 */
[----:B------:R-:W-:-:S03]  /*10a70*/  UMOV UR4, 0xffffffff ;  /* 0xffffffff00047882 */ /* 0x000fc60000000000 */
[----:B------:R-:W-:Y:S05]  /*10a80*/  BRA.DIV UR4, `(.L_x_131) ;  /* 0x0000001604447947 */ /* 0x000fea000b800000 */
[----:B------:R-:W-:-:S13]  /*10a90*/  ELECT P6, URZ, PT ;  /* 0x00000000003f782f */ /* 0x000fda00038c0000 */
.L_x_177:
[----:B------:R-:W-:Y:S05]  /*10aa0*/  @!P6 BRA `(.L_x_130) ;  /* 0x000000000084e947 */ /* 0x000fea0003800000 */
[----:B-1----:R-:W2:Y:S02]  /*10ab0*/  LDL R2, [R1+0x34] ;  /* 0x0000340001027983 */ /* 0x002ea40000100800 */
[----:B--2---:R-:W-:-:S13]  /*10ac0*/  R2UR UR4, R2 ;  /* 0x00000000020472ca */ /* 0x004fda00000e0000 */
[----:B------:R-:W-:-:S06]  /*10ad0*/  ULOP3.LUT UR4, UR4, 0x2, URZ, 0xfc, !UPT ;  /* 0x0000000204047892 */ /* 0x000fcc000f8efc3f */
[----:B------:R-:W-:-:S05]  /*10ae0*/  IMAD.U32 R2, RZ, RZ, UR4 ;  /* 0x00000004ff027e24 */ /* 0x000fca000f8e00ff */
[----:B------:R-:W-:-:S13]  /*10af0*/  ISETP.NE.AND P2, PT, R2, 0x3, PT ;  /* 0x000000030200780c */ /* 0x000fda0003f45270 */
[----:B------:R-:W-:Y:S05]  /*10b00*/  @!P2 BRA `(.L_x_132) ;  /* 0x000000000004a947 */ /* 0x000fea0003800000 */
[----:B------:R-:W-:Y:S01]  /*10b10*/  BPT.TRAP 0x1 ;  /* 0x000000040000795c */ /* 0x000fe20000300000 */
.L_x_132:
[----:B------:R-:W2:Y:S01]  /*10b20*/  LDL.LU R7, [R1] ;  /* 0x0000000001077983 */ /* 0x000ea20000300800 */
[----:B0-----:R-:W-:Y:S02]  /*10b30*/  VIADD R3, R0, 0x38840 ;  /* 0x0003884000037836 */ /* 0x001fe40000000000 */
[C---:B------:R-:W-:Y:S02]  /*10b40*/  VIADD R2, R18.reuse, 0x1 ;  /* 0x0000000112027836 */ /* 0x040fe40000000000 */
[----:B------:R-:W-:-:S03]  /*10b50*/  IMAD R6, R18, 0x8, R3 ;  /* 0x0000000812067824 */ /* 0x000fc600078e0203 */
[----:B------:R-:W-:-:S04]  /*10b60*/  ISETP.NE.AND P1, PT, R2, 0x2, PT ;  /* 0x000000020200780c */ /* 0x000fc80003f25270 */
[----:B------:R-:W-:Y:S02]  /*10b70*/  SEL R4, RZ, 0x1, P1 ;  /* 0x00000001ff047807 */ /* 0x000fe40000800000 */
[C---:B--2---:R-:W-:Y:S02]  /*10b80*/  SHF.L.U32 R5, R7.reuse, 0x1f, RZ ;  /* 0x0000001f07057819 */ /* 0x044fe400000006ff */
[----:B------:R-:W-:Y:S02]  /*10b90*/  LOP3.LUT R7, R7, R4, RZ, 0x3c, !PT ;  /* 0x0000000407077212 */ /* 0x000fe400078e3cff */
[----:B------:R-:W0:Y:S01]  /*10ba0*/  SYNCS.PHASECHK.TRANS64.TRYWAIT P0, [R6+URZ], R5 ;  /* 0x00000005060075a7 */ /* 0x000e22000800017f */
[----:B------:R-:W-:Y:S02]  /*10bb0*/  SEL R4, R2, RZ, P1 ;  /* 0x000000ff02047207 */ /* 0x000fe40000800000 */
[----:B------:R-:W-:-:S03]  /*10bc0*/  SHF.L.U32 R2, R7, 0x1f, RZ ;  /* 0x0000001f07027819 */ /* 0x000fc600000006ff */
[----:B------:R-:W-:Y:S01]  /*10bd0*/  IMAD R3, R4, 0x8, R3 ;  /* 0x0000000804037824 */ /* 0x000fe200078e0203 */
[----:B0-----:R-:W-:Y:S06]  /*10be0*/  @!P0 BRA `(.L_x_133) ;  /* 0x00000014000c8947 */ /* 0x001fec0003800000 */
.L_x_178:
[----:B------:R-:W1:Y:S02]  /*10bf0*/  SYNCS.PHASECHK.TRANS64.TRYWAIT P0, [R3+URZ], R2 ;  /* 0x00000002030075a7 */ /* 0x000e64000800017f */
[----:B-1----:R-:W-:Y:S05]  /*10c00*/  @!P0 BRA `(.L_x_134) ;  /* 0x0000001400188947 */ /* 0x002fea0003800000 */
.L_x_179:
[----:B------:R-:W-:Y:S05]  /*10c10*/  @!P2 BRA `(.L_x_135) ;  /* 0x000000000004a947 */ /* 0x000fea0003800000 */
[----:B------:R-:W-:Y:S01]  /*10c20*/  BPT.TRAP 0x1 ;  /* 0x000000040000795c */ /* 0x000fe20000300000 */
.L_x_135:
[----:B-1----:R-:W-:-:S05]  /*10c30*/  IADD3 R3, R0, 0x38860, RZ ;  /* 0x0003886000037810 */ /* 0x002fca0007ffe0ff */
[----:B------:R-:W-:-:S04]  /*10c40*/  IMAD R18, R18, 0x8, R3 ;  /* 0x0000000812127824 */ /* 0x000fc800078e0203 */
[----:B------:R-:W1:Y:S02]  /*10c50*/  SYNCS.PHASECHK.TRANS64.TRYWAIT P0, [R18+URZ], R5 ;  /* 0x00000005120075a7 */ /* 0x000e64000800017f */
[----:B-1----:R-:W-:Y:S05]  /*10c60*/  @!P0 BRA `(.L_x_136) ;  /* 0x0000001400148947 */ /* 0x002fea0003800000 */
.L_x_180:
[----:B------:R-:W-:-:S07]  /*10c70*/  IMAD R3, R4, 0x8, R3 ;  /* 0x0000000804037824 */ /* 0x000fce00078e0203 */
.L_x_137:
[----:B--2---:R2:W3:Y:S02]  /*10c80*/  SYNCS.PHASECHK.TRANS64.TRYWAIT P0, [R3+URZ], R2 ;  /* 0x00000002030075a7 */ /* 0x0044e4000800017f */
[----:B---3--:R-:W-:Y:S05]  /*10c90*/  @!P0 NANOSLEEP.SYNCS 0x989680 ;  /* 0x009896800000895d */ /* 0x008fea0003900000 */
[----:B------:R-:W3:Y:S02]  /*10ca0*/  @!P0 SYNCS.PHASECHK.TRANS64 P0, [R3+URZ], R2 ;  /* 0x00000002030085a7 */ /* 0x000ee4000800007f */
[----:B---3--:R-:W-:Y:S05]  /*10cb0*/  @!P0 BRA `(.L_x_137) ;  /* 0xfffffffc00f08947 */ /* 0x008fea000383ffff */
.L_x_130:
[----:B------:R-:W-:Y:S05]  /*10cc0*/  BSYNC B0 ;  /* 0x0000000000007941 */ /* 0x000fea0003800000 */
.L_x_129:
[----:B------:R-:W-:Y:S05]  /*10cd0*/  EXIT ;  /* 0x000000000000794d */ /* 0x000fea0003800000 */
.L_x_10:
[----:B0-----:R-:W-:-:S04]  /*10ce0*/  IMAD.U32 R3, RZ, RZ, UR36 ;  /* 0x00000024ff037e24 */ /* 0x001fc8000f8e00ff */
[----:B------:R0:W1:Y:S03]  /*10cf0*/  SYNCS.PHASECHK.TRANS64.TRYWAIT P1, [R3+URZ+0x38800], R0 ;  /* 0x03880000030075a7 */ /* 0x000066000802017f */
[----:B-1----:R-:W-:Y:S05]  /*10d00*/  @!P1 NANOSLEEP.SYNCS 0x989680 ;  /* 0x009896800000995d */ /* 0x002fea0003900000 */
[----:B------:R-:W1:Y:S02]  /*10d10*/  @!P1 SYNCS.PHASECHK.TRANS64 P1, [R3+URZ+0x38800], R0 ;  /* 0x03880000030095a7 */ /* 0x000e64000802007f */
[----:B-1----:R-:W-:Y:S05]  /*10d20*/  @!P1 BRA `(.L_x_10) ;  /* 0xfffffffc00ec9947 */ /* 0x002fea000383ffff */
[----:B------:R-:W-:Y:S05]  /*10d30*/  BRA `(.L_x_138) ;  /* 0xffffff0400487947 */ /* 0x000fea000383ffff */
.L_x_14:
[----:B-1----:R1:W2:Y:S02]  /*10d40*/  SYNCS.PHASECHK.TRANS64.TRYWAIT P2, [R0+URZ+0x38830], R3 ;  /* 0x03883003000075a7 */ /* 0x0022a4000804017f */
[----:B--2---:R-:W-:Y:S05]  /*10d50*/  @!P2 NANOSLEEP.SYNCS 0x989680 ;  /* 0x009896800000a95d */ /* 0x004fea0003900000 */
[----:B------:R-:W2:Y:S02]  /*10d60*/  @!P2 SYNCS.PHASECHK.TRANS64 P2, [R0+URZ+0x38830], R3 ;  /* 0x038830030000a5a7 */ /* 0x000ea4000804007f */
[----:B--2---:R-:W-:Y:S05]  /*10d70*/  @!P2 BRA `(.L_x_14) ;  /* 0xfffffffc00f0a947 */ /* 0x004fea000383ffff */
[----:B------:R-:W-:Y:S05]  /*10d80*/  BRA `(.L_x_13) ;  /* 0xffffff0400787947 */ /* 0x000fea000383ffff */
.L_x_19:
[----:B------:R-:W-:-:S13]  /*10d90*/  R2UR UR4, R223 ;  /* 0x00000000df0472ca */ /* 0x000fda00000e0000 */
[----:B-1----:R-:W-:-:S04]  /*10da0*/  IMAD.U32 R4, RZ, RZ, UR4 ;  /* 0x00000004ff047e24 */ /* 0x002fc8000f8e00ff */
[----:B------:R1:W2:Y:S03]  /*10db0*/  SYNCS.PHASECHK.TRANS64.TRYWAIT P2, [R4+URZ+0x38830], R3 ;  /* 0x03883003040075a7 */ /* 0x0002a6000804017f */
[----:B--2---:R-:W-:Y:S05]  /*10dc0*/  @!P2 NANOSLEEP.SYNCS 0x989680 ;  /* 0x009896800000a95d */ /* 0x004fea0003900000 */
[----:B------:R-:W2:Y:S02]  /*10dd0*/  @!P2 SYNCS.PHASECHK.TRANS64 P2, [R4+URZ+0x38830], R3 ;  /* 0x038830030400a5a7 */ /* 0x000ea4000804007f */
[----:B--2---:R-:W-:Y:S05]  /*10de0*/  @!P2 BRA `(.L_x_19) ;  /* 0xfffffffc00e8a947 */ /* 0x004fea000383ffff */
[----:B------:R-:W-:Y:S05]  /*10df0*/  BRA `(.L_x_18) ;  /* 0xffffff4400007947 */ /* 0x000fea000383ffff */
.L_x_23:
[----:B01----:R-:W-:-:S04]  /*10e00*/  IMAD.U32 R3, RZ, RZ, UR4 ;  /* 0x00000004ff037e24 */ /* 0x003fc8000f8e00ff */
[----:B------:R0:W1:Y:S03]  /*10e10*/  SYNCS.PHASECHK.TRANS64.TRYWAIT P2, [R3+URZ+0x38850], R0 ;  /* 0x03885000030075a7 */ /* 0x000066000804017f */
[----:B-1----:R-:W-:Y:S05]  /*10e20*/  @!P2 NANOSLEEP.SYNCS 0x989680 ;  /* 0x009896800000a95d */ /* 0x002fea0003900000 */
[----:B------:R-:W1:Y:S02]  /*10e30*/  @!P2 SYNCS.PHASECHK.TRANS64 P2, [R3+URZ+0x38850], R0 ;  /* 0x038850000300a5a7 */ /* 0x000e64000804007f */
[----:B-1----:R-:W-:Y:S05]  /*10e40*/  @!P2 BRA `(.L_x_23) ;  /* 0xfffffffc00eca947 */ /* 0x002fea000383ffff */
[----:B------:R-:W-:Y:S05]  /*10e50*/  BRA `(.L_x_22) ;  /* 0xffffff6c00247947 */ /* 0x000fea000383ffff */
.L_x_28:
[----:B-1----:R-:W-:-:S04]  /*10e60*/  IMAD.U32 R7, RZ, RZ, UR12 ;  /* 0x0000000cff077e24 */ /* 0x002fc8000f8e00ff */
[----:B------:R1:W2:Y:S03]  /*10e70*/  SYNCS.PHASECHK.TRANS64.TRYWAIT P0, [R7+URZ+0x38850], R0 ;  /* 0x03885000070075a7 */ /* 0x0002a6000800017f */
[----:B--2---:R-:W-:Y:S05]  /*10e80*/  @!P0 NANOSLEEP.SYNCS 0x989680 ;  /* 0x009896800000895d */ /* 0x004fea0003900000 */
[----:B------:R-:W2:Y:S02]  /*10e90*/  @!P0 SYNCS.PHASECHK.TRANS64 P0, [R7+URZ+0x38850], R0 ;  /* 0x03885000070085a7 */ /* 0x000ea4000800007f */
[----:B--2---:R-:W-:Y:S05]  /*10ea0*/  @!P0 BRA `(.L_x_28) ;  /* 0xfffffffc00ec8947 */ /* 0x004fea000383ffff */
[----:B------:R-:W-:Y:S05]  /*10eb0*/  BRA `(.L_x_27) ;  /* 0xffffff8400307947 */ /* 0x000fea000383ffff */
.L_x_42:
[----:B-1----:R-:W1:Y:S01]  /*10ec0*/  S2R R0, SR_TID.X ;  /* 0x0000000000007919 */ /* 0x002e620000002100 */
[----:B------:R-:W-:Y:S01]  /*10ed0*/  BSSY B0, `(.L_x_139) ;  /* 0x000000a000007945 */ /* 0x000fe20003800000 */
[----:B------:R-:W-:Y:S02]  /*10ee0*/  IMAD.MOV.U32 R12, RZ, RZ, RZ ;  /* 0x000000ffff0c7224 */ /* 0x000fe400078e00ff */
[----:B------:R-:W-:Y:S02]  /*10ef0*/  IMAD.MOV.U32 R11, RZ, RZ, 0x1f ;  /* 0x0000001fff0b7424 */ /* 0x000fe400078e00ff */
[----:B------:R-:W-:Y:S01]  /*10f00*/  IMAD.MOV.U32 R15, RZ, RZ, -0x1 ;  /* 0xffffffffff0f7424 */ /* 0x000fe200078e00ff */
[----:B-1----:R-:W-:-:S04]  /*10f10*/  SHF.R.U32.HI R0, RZ, 0x5, R0 ;  /* 0x00000005ff007819 */ /* 0x002fc80000011600 */
[----:B------:R-:W-:-:S05]  /*10f20*/  LOP3.LUT R0, R0, 0x3, RZ, 0xc0, !PT ;  /* 0x0000000300007812 */ /* 0x000fca00078ec0ff */
[----:B------:R-:W-:-:S07]  /*10f30*/  IMAD.MOV.U32 R13, RZ, RZ, R0 ;  /* 0x000000ffff0d7224 */ /* 0x000fce00078e0000 */
[----:B0-----:R-:W-:Y:S05]  /*10f40*/  WARPSYNC.COLLECTIVE R15, `(.L_x_140) ;  /* 0x000000000f087348 */ /* 0x001fea0003c00000 */
[----:B------:R1:W2:Y:S02]  /*10f50*/  SHFL.IDX P6, R14, R13, R12, R11 ;  /* 0x0000000c0d0e7389 */ /* 0x0002a400000c000b */
[----:B012---:R-:W-:Y:S01]  /*10f60*/  ENDCOLLECTIVE ;  /* 0x000000000000791b */ /* 0x007fe20003800000 */
.L_x_140:
[----:B------:R-:W-:Y:S05]  /*10f70*/  BSYNC B0 ;  /* 0x0000000000007941 */ /* 0x000fea0003800000 */
.L_x_139:
[----:B------:R-:W-:Y:S05]  /*10f80*/  BRA `(.L_x_141) ;  /* 0xffffffb800047947 */ /* 0x000fea000383ffff */
.L_x_44:
[----:B------:R-:W-:Y:S01]  /*10f90*/  BSSY B0, `(.L_x_142) ;  /* 0x0000006000007945 */ /* 0x000fe20003800000 */
[----:B------:R-:W-:-:S07]  /*10fa0*/  IMAD.MOV.U32 R15, RZ, RZ, -0x1 ;  /* 0xffffffffff0f7424 */ /* 0x000fce00078e00ff */
[----:B01----:R-:W-:Y:S05]  /*10fb0*/  WARPSYNC.COLLECTIVE R15, `(.L_x_143) ;  /* 0x000000000f0c7348 */ /* 0x003fea0003c00000 */
[----:B------:R-:W-:Y:S02]  /*10fc0*/  ELECT P6, UR62, PT ;  /* 0x00000000003e782f */ /* 0x000fe400038c0000 */
[----:B------:R-:W-:Y:S01]  /*10fd0*/  MOV R14, UR62 ;  /* 0x0000003e000e7c02 */ /* 0x000fe20008000f00 */
[----:B01----:R-:W-:Y:S10]  /*10fe0*/  ENDCOLLECTIVE ;  /* 0x000000000000791b */ /* 0x003ff40003800000 */
.L_x_143:
[----:B------:R-:W-:Y:S05]  /*10ff0*/  BSYNC B0 ;  /* 0x0000000000007941 */ /* 0x000fea0003800000 */
.L_x_142:
[----:B------:R-:W-:Y:S05]  /*11000*/  BRA `(.L_x_144) ;  /* 0xffffffb800047947 */ /* 0x000fea000383ffff */
.L_x_46:
[----:B-1----:R1:W3:Y:S02]  /*11010*/  SYNCS.PHASECHK.TRANS64.TRYWAIT P0, [R0+URZ+0x38840], R2 ;  /* 0x03884002000075a7 */ /* 0x0022e4000800017f */
[----:B---3--:R-:W-:Y:S05]  /*11020*/  @!P0 NANOSLEEP.SYNCS 0x989680 ;  /* 0x009896800000895d */ /* 0x008fea0003900000 */
[----:B------:R-:W3:Y:S02]  /*11030*/  @!P0 SYNCS.PHASECHK.TRANS64 P0, [R0+URZ+0x38840], R2 ;  /* 0x03884002000085a7 */ /* 0x000ee4000800007f */
[----:B---3--:R-:W-:Y:S05]  /*11040*/  @!P0 BRA `(.L_x_46) ;  /* 0xfffffffc00f08947 */ /* 0x008fea000383ffff */
[----:B------:R-:W-:Y:S05]  /*11050*/  BRA `(.L_x_145) ;  /* 0xffffffb800647947 */ /* 0x000fea000383ffff */
.L_x_49:
[----:B------:R-:W-:Y:S01]  /*11060*/  IMAD.MOV.U32 R13, RZ, RZ, R3 ;  /* 0x000000ffff0d7224 */ /* 0x000fe200078e0003 */
[----:B------:R-:W0:Y:S01]  /*11070*/  S2R R6, SR_TID.X ;  /* 0x0000000000067919 */ /* 0x000e220000002100 */
[----:B------:R-:W-:Y:S02]  /*11080*/  IMAD.MOV.U32 R12, RZ, RZ, RZ ;  /* 0x000000ffff0c7224 */ /* 0x000fe400078e00ff */
[----:B------:R-:W-:Y:S02]  /*11090*/  IMAD.MOV.U32 R11, RZ, RZ, 0x181f ;  /* 0x0000181fff0b7424 */ /* 0x000fe400078e00ff */
[----:B------:R-:W-:-:S07]  /*110a0*/  IMAD.MOV.U32 R15, RZ, RZ, -0x1 ;  /* 0xffffffffff0f7424 */ /* 0x000fce00078e00ff */
[----:B0----5:R-:W-:Y:S05]  /*110b0*/  WARPSYNC.COLLECTIVE R15, `(.L_x_146) ;  /* 0x000000000f087348 */ /* 0x021fea0003c00000 */
[----:B------:R1:W2:Y:S02]  /*110c0*/  SHFL.IDX P6, R14, R13, R12, R11 ;  /* 0x0000000c0d0e7389 */ /* 0x0002a400000c000b */
[----:B012--5:R-:W-:Y:S01]  /*110d0*/  ENDCOLLECTIVE ;  /* 0x000000000000791b */ /* 0x027fe20003800000 */
.L_x_146:
[----:B------:R-:W-:Y:S01]  /*110e0*/  IMAD.MOV.U32 R13, RZ, RZ, R4 ;  /* 0x000000ffff0d7224 */ /* 0x000fe200078e0004 */
[----:B------:R-:W-:Y:S01]  /*110f0*/  LOP3.LUT R6, R6, 0x7f, RZ, 0xc0, !PT ;  /* 0x0000007f06067812 */ /* 0x000fe200078ec0ff */
[----:B------:R-:W-:-:S07]  /*11100*/  IMAD.MOV.U32 R7, RZ, RZ, R14 ;  /* 0x000000ffff077224 */ /* 0x000fce00078e000e */
[----:B------:R-:W-:Y:S05]  /*11110*/  WARPSYNC.COLLECTIVE R15, `(.L_x_147) ;  /* 0x000000000f087348 */ /* 0x000fea0003c00000 */
[----:B------:R0:W1:Y:S02]  /*11120*/  SHFL.IDX P6, R14, R13, R12, R11 ;  /* 0x0000000c0d0e7389 */ /* 0x00006400000c000b */
[----:B01----:R-:W-:Y:S01]  /*11130*/  ENDCOLLECTIVE ;  /* 0x000000000000791b */ /* 0x003fe20003800000 */
.L_x_147:
[----:B------:R-:W-:Y:S01]  /*11140*/  SHF.R.U32.HI R0, RZ, 0x3, R6 ;  /* 0x00000003ff007819 */ /* 0x000fe20000011606 */
[----:B------:R-:W-:Y:S01]  /*11150*/  ULDC UR4, c[0x0][0x288] ;  /* 0x0000a20000047ab9 */ /* 0x000fe20000000800 */
[----:B------:R-:W-:Y:S01]  /*11160*/  ULDC.64 UR6, c[0x0][0x208] ;  /* 0x0000820000067ab9 */ /* 0x000fe20000000a00 */
[----:B------:R-:W-:Y:S02]  /*11170*/  IMAD R2, R8, UR4, RZ ;  /* 0x0000000408027c24 */ /* 0x000fe4000f8e02ff */
[----:B------:R-:W-:-:S04]  /*11180*/  IMAD.IADD R0, R0, 0x1, R5 ;  /* 0x0000000100007824 */ /* 0x000fc800078e0205 */
[C---:B------:R-:W-:Y:S01]  /*11190*/  VIADD R5, R0.reuse, 0x10 ;  /* 0x0000001000057836 */ /* 0x040fe20000000000 */
[----:B------:R-:W-:Y:S01]  /*111a0*/  ISETP.GE.AND P4, PT, R0, R2, PT ;  /* 0x000000020000720c */ /* 0x000fe20003f86270 */
[----:B------:R-:W-:Y:S02]  /*111b0*/  IMAD.MOV.U32 R13, RZ, RZ, R3 ;  /* 0x000000ffff0d7224 */ /* 0x000fe400078e0003 */
[----:B------:R-:W-:Y:S02]  /*111c0*/  IMAD.MOV.U32 R12, RZ, RZ, 0x1 ;  /* 0x00000001ff0c7424 */ /* 0x000fe400078e00ff */
[----:B------:R-:W-:-:S08]  /*111d0*/  IMAD.MOV.U32 R6, RZ, RZ, R14 ;  /* 0x000000ffff067224 */ /* 0x000fd000078e000e */
[----:B------:R-:W-:-:S05]  /*111e0*/  @!P4 LEA R6, P5, R10, R6, 0x1 ;  /* 0x000000060a06c211 */ /* 0x000fca00078a08ff */
[----:B------:R-:W-:-:S05]  /*111f0*/  @!P4 IMAD.X R7, RZ, RZ, R7, P5 ;  /* 0x000000ffff07c224 */ /* 0x000fca00028e0607 */
[----:B------:R-:W-:Y:S01]  /*11200*/  @!PT LDS RZ, [RZ] ;  /* 0x00000000fffff984 */ /* 0x000fe20000000800 */
[----:B------:R-:W-:Y:S01]  /*11210*/  @!PT LDS RZ, [RZ] ;  /* 0x00000000fffff984 */ /* 0x000fe20000000800 */
[----:B------:R-:W-:Y:S01]  /*11220*/  @!PT LDS RZ, [RZ] ;  /* 0x00000000fffff984 */ /* 0x000fe20000000800 */
[----:B------:R0:W-:Y:S04]  /*11230*/  @!P4 LDGSTS.E.BYPASS.LTC128B.128 [R9+0x14400], desc[UR6][R6.64], !P0 ;  /* 0x144000000609cfae */ /* 0x0001e8000c101d46 */
[----:B------:R0:W-:Y:S04]  /*11240*/  @!P4 LDGSTS.E.BYPASS.LTC128B.128 [R9+0x18400], desc[UR6][R6.64+0x80], !P1 ;  /* 0x184000800609cfae */ /* 0x0001e8000c901d46 */
[----:B------:R0:W-:Y:S04]  /*11250*/  @!P4 LDGSTS.E.BYPASS.LTC128B.128 [R9+0x1c400], desc[UR6][R6.64+0x100], !P2 ;  /* 0x1c4001000609cfae */ /* 0x0001e8000d101d46 */
[----:B------:R0:W-:Y:S01]  /*11260*/  @!P4 LDGSTS.E.BYPASS.LTC128B.128 [R9+0x20400], desc[UR6][R6.64+0x180], !P3 ;  /* 0x204001800609cfae */ /* 0x0001e2000d901d46 */
[----:B------:R-:W-:-:S13]  /*11270*/  ISETP.GE.AND P4, PT, R5, R2, PT ;  /* 0x000000020500720c */ /* 0x000fda0003f86270 */
[----:B0-----:R-:W-:Y:S05]  /*11280*/  WARPSYNC.COLLECTIVE R15, `(.L_x_148) ;  /* 0x000000000f087348 */ /* 0x001fea0003c00000 */
[----:B------:R1:W2:Y:S02]  /*11290*/  SHFL.IDX P6, R14, R13, R12, R11 ;  /* 0x0000000c0d0e7389 */ /* 0x0002a400000c000b */
[----:B012---:R-:W-:Y:S01]  /*112a0*/  ENDCOLLECTIVE ;  /* 0x000000000000791b */ /* 0x007fe20003800000 */
.L_x_148:
[----:B------:R-:W-:Y:S02]  /*112b0*/  IMAD.MOV.U32 R13, RZ, RZ, R4 ;  /* 0x000000ffff0d7224 */ /* 0x000fe400078e0004 */
[----:B------:R-:W-:-:S07]  /*112c0*/  IMAD.MOV.U32 R5, RZ, RZ, R14 ;  /* 0x000000ffff057224 */ /* 0x000fce00078e000e */
[----:B------:R-:W-:Y:S05]  /*112d0*/  WARPSYNC.COLLECTIVE R15, `(.L_x_149) ;  /* 0x000000000f087348 */ /* 0x000fea0003c00000 */
[----:B------:R0:W1:Y:S02]  /*112e0*/  SHFL.IDX P6, R14, R13, R12, R11 ;  /* 0x0000000c0d0e7389 */ /* 0x00006400000c000b */
[----:B01----:R-:W-:Y:S01]  /*112f0*/  ENDCOLLECTIVE ;  /* 0x000000000000791b */ /* 0x003fe20003800000 */
.L_x_149:
[----:B------:R-:W-:Y:S01]  /*11300*/  ULDC.64 UR4, c[0x0][0x208] ;  /* 0x0000820000047ab9 */ /* 0x000fe20000000a00 */
[----:B------:R-:W-:Y:S02]  /*11310*/  IMAD.MOV.U32 R13, RZ, RZ, R3 ;  /* 0x000000ffff0d7224 */ /* 0x000fe400078e0003 */
[----:B------:R-:W-:Y:S02]  /*11320*/  IMAD.MOV.U32 R12, RZ, RZ, 0x2 ;  /* 0x00000002ff0c7424 */ /* 0x000fe400078e00ff */
[----:B------:R-:W-:-:S05]  /*11330*/  IMAD.MOV.U32 R6, RZ, RZ, R14 ;  /* 0x000000ffff067224 */ /* 0x000fca00078e000e */
[----:B------:R-:W-:-:S04]  /*11340*/  @!P4 LEA R6, P5, R10, R6, 0x1 ;  /* 0x000000060a06c211 */ /* 0x000fc800078a08ff */
[----:B------:R-:W-:-:S05]  /*11350*/  @!P4 IADD3.X R5, RZ, R5, RZ, P5, !PT ;  /* 0x00000005ff05c210 */ /* 0x000fca0002ffe4ff */
[----:B------:R-:W-:Y:S02]  /*11360*/  @!P4 IMAD.MOV.U32 R7, RZ, RZ, R5 ;  /* 0x000000ffff07c224 */ /* 0x000fe400078e0005 */
[----:B------:R-:W-:-:S03]  /*11370*/  VIADD R5, R0, 0x20 ;  /* 0x0000002000057836 */ /* 0x000fc60000000000 */
        /* <DEDUP_REMOVED lines=11> */
.L_x_150:
[----:B------:R-:W-:Y:S02]  /*11430*/  IMAD.MOV.U32 R13, RZ, RZ, R4 ;  /* 0x000000ffff0d7224 */ /* 0x000fe400078e0004 */
[----:B------:R-:W-:-:S07]  /*11440*/  IMAD.MOV.U32 R5, RZ, RZ, R14 ;  /* 0x000000ffff057224 */ /* 0x000fce00078e000e */
[----:B------:R-:W-:Y:S05]  /*11450*/  WARPSYNC.COLLECTIVE R15, `(.L_x_151) ;  /* 0x000000000f087348 */ /* 0x000fea0003c00000 */
[----:B------:R0:W1:Y:S02]  /*11460*/  SHFL.IDX P6, R14, R13, R12, R11 ;  /* 0x0000000c0d0e7389 */ /* 0x00006400000c000b */
[----:B01----:R-:W-:Y:S01]  /*11470*/  ENDCOLLECTIVE ;  /* 0x000000000000791b */ /* 0x003fe20003800000 */
.L_x_151:
[----:B------:R-:W-:Y:S01]  /*11480*/  ULDC.64 UR4, c[0x0][0x208] ;  /* 0x0000820000047ab9 */ /* 0x000fe20000000a00 */
[----:B------:R-:W-:Y:S02]  /*11490*/  IMAD.MOV.U32 R13, RZ, RZ, R3 ;  /* 0x000000ffff0d7224 */ /* 0x000fe400078e0003 */
[----:B------:R-:W-:Y:S02]  /*114a0*/  IMAD.MOV.U32 R12, RZ, RZ, 0x3 ;  /* 0x00000003ff0c7424 */ /* 0x000fe400078e00ff */
[----:B------:R-:W-:-:S05]  /*114b0*/  IMAD.MOV.U32 R6, RZ, RZ, R14 ;  /* 0x000000ffff067224 */ /* 0x000fca00078e000e */
[----:B------:R-:W-:-:S05]  /*114c0*/  @!P4 LEA R6, P5, R10, R6, 0x1 ;  /* 0x000000060a06c211 */ /* 0x000fca00078a08ff */
[----:B------:R-:W-:-:S04]  /*114d0*/  @!P4 IMAD.X R5, RZ, RZ, R5, P5 ;  /* 0x000000ffff05c224 */ /* 0x000fc800028e0605 */
        /* <DEDUP_REMOVED lines=13> */
.L_x_152:
[----:B------:R-:W-:Y:S02]  /*115b0*/  IMAD.MOV.U32 R13, RZ, RZ, R4 ;  /* 0x000000ffff0d7224 */ /* 0x000fe400078e0004 */
[----:B------:R-:W-:-:S07]  /*115c0*/  IMAD.MOV.U32 R5, RZ, RZ, R14 ;  /* 0x000000ffff057224 */ /* 0x000fce00078e000e */
[----:B------:R-:W-:Y:S05]  /*115d0*/  WARPSYNC.COLLECTIVE R15, `(.L_x_153) ;  /* 0x000000000f087348 */ /* 0x000fea0003c00000 */
[----:B------:R0:W1:Y:S02]  /*115e0*/  SHFL.IDX P6, R14, R13, R12, R11 ;  /* 0x0000000c0d0e7389 */ /* 0x00006400000c000b */
[----:B01----:R-:W-:Y:S01]  /*115f0*/  ENDCOLLECTIVE ;  /* 0x000000000000791b */ /* 0x003fe20003800000 */
.L_x_153:
        /* <DEDUP_REMOVED lines=19> */
.L_x_154:
[----:B------:R-:W-:Y:S02]  /*11730*/  IMAD.MOV.U32 R13, RZ, RZ, R4 ;  /* 0x000000ffff0d7224 */ /* 0x000fe400078e0004 */
[----:B------:R-:W-:-:S07]  /*11740*/  IMAD.MOV.U32 R5, RZ, RZ, R14 ;  /* 0x000000ffff057224 */ /* 0x000fce00078e000e */
[----:B------:R-:W-:Y:S05]  /*11750*/  WARPSYNC.COLLECTIVE R15, `(.L_x_155) ;  /* 0x000000000f087348 */ /* 0x000fea0003c00000 */
[----:B------:R0:W1:Y:S02]  /*11760*/  SHFL.IDX P6, R14, R13, R12, R11 ;  /* 0x0000000c0d0e7389 */ /* 0x00006400000c000b */
[----:B01----:R-:W-:Y:S01]  /*11770*/  ENDCOLLECTIVE ;  /* 0x000000000000791b */ /* 0x003fe20003800000 */
.L_x_155:
[----:B------:R-:W-:Y:S01]  /*11780*/  ULDC.64 UR4, c[0x0][0x208] ;  /* 0x0000820000047ab9 */ /* 0x000fe20000000a00 */
[----:B------:R-:W-:Y:S01]  /*11790*/  MOV R13, R3 ;  /* 0x00000003000d7202 */ /* 0x000fe20000000f00 */
        /* <DEDUP_REMOVED lines=17> */
.L_x_156:
[----:B------:R-:W-:Y:S02]  /*118b0*/  IMAD.MOV.U32 R13, RZ, RZ, R4 ;  /* 0x000000ffff0d7224 */ /* 0x000fe400078e0004 */
[----:B------:R-:W-:-:S07]  /*118c0*/  IMAD.MOV.U32 R5, RZ, RZ, R14 ;  /* 0x000000ffff057224 */ /* 0x000fce00078e000e */
[----:B------:R-:W-:Y:S05]  /*118d0*/  WARPSYNC.COLLECTIVE R15, `(.L_x_157) ;  /* 0x000000000f087348 */ /* 0x000fea0003c00000 */
[----:B------:R0:W1:Y:S02]  /*118e0*/  SHFL.IDX P6, R14, R13, R12, R11 ;  /* 0x0000000c0d0e7389 */ /* 0x00006400000c000b */
[----:B01----:R-:W-:Y:S01]  /*118f0*/  ENDCOLLECTIVE ;  /* 0x000000000000791b */ /* 0x003fe20003800000 */
.L_x_157:
        /* <DEDUP_REMOVED lines=19> */
.L_x_158:
[----:B------:R-:W-:Y:S02]  /*11a30*/  IMAD.MOV.U32 R13, RZ, RZ, R4 ;  /* 0x000000ffff0d7224 */ /* 0x000fe400078e0004 */
[----:B------:R-:W-:-:S07]  /*11a40*/  IMAD.MOV.U32 R5, RZ, RZ, R14 ;  /* 0x000000ffff057224 */ /* 0x000fce00078e000e */
[----:B------:R-:W-:Y:S05]  /*11a50*/  WARPSYNC.COLLECTIVE R15, `(.L_x_159) ;  /* 0x000000000f087348 */ /* 0x000fea0003c00000 */
[----:B------:R0:W1:Y:S02]  /*11a60*/  SHFL.IDX P6, R14, R13, R12, R11 ;  /* 0x0000000c0d0e7389 */ /* 0x00006400000c000b */
[----:B01----:R-:W-:Y:S01]  /*11a70*/  ENDCOLLECTIVE ;  /* 0x000000000000791b */ /* 0x003fe20003800000 */
.L_x_159:
[----:B------:R-:W-:Y:S01]  /*11a80*/  ULDC.64 UR4, c[0x0][0x208] ;  /* 0x0000820000047ab9 */ /* 0x000fe20000000a00 */
[----:B------:R-:W-:Y:S02]  /*11a90*/  IMAD.MOV.U32 R13, RZ, RZ, R3 ;  /* 0x000000ffff0d7224 */ /* 0x000fe400078e0003 */
[----:B------:R-:W-:Y:S02]  /*11aa0*/  IMAD.MOV.U32 R12, RZ, RZ, 0x7 ;  /* 0x00000007ff0c7424 */ /* 0x000fe400078e00ff */
[----:B------:R-:W-:-:S05]  /*11ab0*/  IMAD.MOV.U32 R6, RZ, RZ, R14 ;  /* 0x000000ffff067224 */ /* 0x000fca00078e000e */
[----:B------:R-:W-:-:S05]  /*11ac0*/  @!P4 LEA R6, P5, R10, R6, 0x1 ;  /* 0x000000060a06c211 */ /* 0x000fca00078a08ff */
[----:B------:R-:W-:-:S04]  /*11ad0*/  @!P4 IMAD.X R5, RZ, RZ, R5, P5 ;  /* 0x000000ffff05c224 */ /* 0x000fc800028e0605 */
[----:B------:R-:W-:-:S05]  /*11ae0*/  @!P4 IMAD.MOV.U32 R7, RZ, RZ, R5 ;  /* 0x000000ffff07c224 */ /* 0x000fca00078e0005 */
[----:B------:R-:W-:Y:S01]  /*11af0*/  @!PT LDS RZ, [RZ] ;  /* 0x00000000fffff984 */ /* 0x000fe20000000800 */
[----:B------:R-:W-:Y:S01]  /*11b00*/  @!PT LDS RZ, [RZ] ;  /* 0x00000000fffff984 */ /* 0x000fe20000000800 */
[----:B------:R-:W-:Y:S01]  /*11b10*/  @!PT LDS RZ, [RZ] ;  /* 0x00000000fffff984 */ /* 0x000fe20000000800 */
[----:B------:R0:W-:Y:S04]  /*11b20*/  @!P4 LDGSTS.E.BYPASS.LTC128B.128 [R9+0x17400], desc[UR4][R6.64], !P0 ;  /* 0x174000000609cfae */ /* 0x0001e8000c101d44 */
[----:B------:R0:W-:Y:S04]  /*11b30*/  @!P4 LDGSTS.E.BYPASS.LTC128B.128 [R9+0x1b400], desc[UR4][R6.64+0x80], !P1 ;  /* 0x1b4000800609cfae */ /* 0x0001e8000c901d44 */
[----:B------:R0:W-:Y:S04]  /*11b40*/  @!P4 LDGSTS.E.BYPASS.LTC128B.128 [R9+0x1f400], desc[UR4][R6.64+0x100], !P2 ;  /* 0x1f4001000609cfae */ /* 0x0001e8000d101d44 */
[----:B------:R0:W-:Y:S02]  /*11b50*/  @!P4 LDGSTS.E.BYPASS.LTC128B.128 [R9+0x23400], desc[UR4][R6.64+0x180], !P3 ;  /* 0x234001800609cfae */ /* 0x0001e4000d901d44 */
[----:B0-----:R-:W-:Y:S05]  /*11b60*/  WARPSYNC.COLLECTIVE R15, `(.L_x_160) ;  /* 0x000000000f087348 */ /* 0x001fea0003c00000 */
[----:B------:R1:W2:Y:S02]  /*11b70*/  SHFL.IDX P6, R14, R13, R12, R11 ;  /* 0x0000000c0d0e7389 */ /* 0x0002a400000c000b */
[----:B012---:R-:W-:Y:S01]  /*11b80*/  ENDCOLLECTIVE ;  /* 0x000000000000791b */ /* 0x007fe20003800000 */
.L_x_160:
[----:B------:R-:W-:Y:S02]  /*11b90*/  IMAD.MOV.U32 R13, RZ, RZ, R4 ;  /* 0x000000ffff0d7224 */ /* 0x000fe400078e0004 */
[----:B------:R-:W-:-:S07]  /*11ba0*/  IMAD.MOV.U32 R5, RZ, RZ, R14 ;  /* 0x000000ffff057224 */ /* 0x000fce00078e000e */
[----:B------:R-:W-:Y:S05]  /*11bb0*/  WARPSYNC.COLLECTIVE R15, `(.L_x_161) ;  /* 0x000000000f087348 */ /* 0x000fea0003c00000 */
[----:B------:R0:W1:Y:S02]  /*11bc0*/  SHFL.IDX P6, R14, R13, R12, R11 ;  /* 0x0000000c0d0e7389 */ /* 0x00006400000c000b */
[----:B01----:R-:W-:Y:S01]  /*11bd0*/  ENDCOLLECTIVE ;  /* 0x000000000000791b */ /* 0x003fe20003800000 */
.L_x_161:
[----:B------:R-:W-:Y:S01]  /*11be0*/  IMAD.MOV.U32 R3, RZ, RZ, R14 ;  /* 0x000000ffff037224 */ /* 0x000fe200078e000e */
[----:B------:R-:W-:Y:S06]  /*11bf0*/  BRA `(.L_x_162) ;  /* 0xffffffb800ec7947 */ /* 0x000fec000383ffff */
.L_x_53:
[----:B---3--:R3:W4:Y:S02]  /*11c00*/  SYNCS.PHASECHK.TRANS64.TRYWAIT P0, [R12+URZ+0x38820], R0 ;  /* 0x038820000c0075a7 */ /* 0x008724000800017f */
[----:B----4-:R-:W-:Y:S05]  /*11c10*/  @!P0 NANOSLEEP.SYNCS 0x989680 ;  /* 0x009896800000895d */ /* 0x010fea0003900000 */
[----:B------:R-:W4:Y:S02]  /*11c20*/  @!P0 SYNCS.PHASECHK.TRANS64 P0, [R12+URZ+0x38820], R0 ;  /* 0x038820000c0085a7 */ /* 0x000f24000800007f */
[----:B----4-:R-:W-:Y:S05]  /*11c30*/  @!P0 BRA `(.L_x_53) ;  /* 0xfffffffc00f08947 */ /* 0x010fea000383ffff */
[----:B------:R-:W-:Y:S05]  /*11c40*/  BRA `(.L_x_163) ;  /* 0xffffffbc004c7947 */ /* 0x000fea000383ffff */
.L_x_60:
[----:B--2---:R2:W3:Y:S02]  /*11c50*/  SYNCS.PHASECHK.TRANS64.TRYWAIT P0, [R3+URZ+0x38840], R2 ;  /* 0x03884002030075a7 */ /* 0x0044e4000800017f */
[----:B---3--:R-:W-:Y:S05]  /*11c60*/  @!P0 NANOSLEEP.SYNCS 0x989680 ;  /* 0x009896800000895d */ /* 0x008fea0003900000 */
[----:B------:R-:W3:Y:S02]  /*11c70*/  @!P0 SYNCS.PHASECHK.TRANS64 P0, [R3+URZ+0x38840], R2 ;  /* 0x03884002030085a7 */ /* 0x000ee4000800007f */
[----:B---3--:R-:W-:Y:S05]  /*11c80*/  @!P0 BRA `(.L_x_60) ;  /* 0xfffffffc00f08947 */ /* 0x008fea000383ffff */
[----:B------:R-:W-:Y:S05]  /*11c90*/  BRA `(.L_x_164) ;  /* 0xffffffc000047947 */ /* 0x000fea000383ffff */
.L_x_68:
[----:B0-----:R0:W1:Y:S02]  /*11ca0*/  SYNCS.PHASECHK.TRANS64.TRYWAIT P0, [R3+URZ+0x60], R2 ;  /* 0x00006002030075a7 */ /* 0x001064000800017f */
[----:B-1----:R-:W-:Y:S05]  /*11cb0*/  @!P0 NANOSLEEP.SYNCS 0x989680 ;  /* 0x009896800000895d */ /* 0x002fea0003900000 */
[----:B------:R-:W1:Y:S02]  /*11cc0*/  @!P0 SYNCS.PHASECHK.TRANS64 P0, [R3+URZ+0x60], R2 ;  /* 0x00006002030085a7 */ /* 0x000e64000800007f */
[----:B-1----:R-:W-:Y:S05]  /*11cd0*/  @!P0 BRA `(.L_x_68) ;  /* 0xfffffffc00f08947 */ /* 0x002fea000383ffff */
[----:B------:R-:W-:Y:S05]  /*11ce0*/  BRA `(.L_x_165) ;  /* 0xffffffc400547947 */ /* 0x000fea000383ffff */
.L_x_80:
[----:B--2---:R2:W3:Y:S02]  /*11cf0*/  SYNCS.PHASECHK.TRANS64.TRYWAIT P0, [R3+URZ+0x38840], R2 ;  /* 0x03884002030075a7 */ /* 0x0044e4000800017f */
[----:B---3--:R-:W-:Y:S05]  /*11d00*/  @!P0 NANOSLEEP.SYNCS 0x989680 ;  /* 0x009896800000895d */ /* 0x008fea0003900000 */
[----:B------:R-:W3:Y:S02]  /*11d10*/  @!P0 SYNCS.PHASECHK.TRANS64 P0, [R3+URZ+0x38840], R2 ;  /* 0x03884002030085a7 */ /* 0x000ee4000800007f */
[----:B---3--:R-:W-:Y:S05]  /*11d20*/  @!P0 BRA `(.L_x_80) ;  /* 0xfffffffc00f08947 */ /* 0x008fea000383ffff */
[----:B------:R-:W-:Y:S05]  /*11d30*/  BRA `(.L_x_166) ;  /* 0xffffffcc00547947 */ /* 0x000fea000383ffff */
.L_x_88:
[----:B0-----:R0:W1:Y:S02]  /*11d40*/  SYNCS.PHASECHK.TRANS64.TRYWAIT P0, [R5+URZ+0x60], R2 ;  /* 0x00006002050075a7 */ /* 0x001064000800017f */
[----:B-1----:R-:W-:Y:S05]  /*11d50*/  @!P0 NANOSLEEP.SYNCS 0x989680 ;  /* 0x009896800000895d */ /* 0x002fea0003900000 */
[----:B------:R-:W1:Y:S02]  /*11d60*/  @!P0 SYNCS.PHASECHK.TRANS64 P0, [R5+URZ+0x60], R2 ;  /* 0x00006002050085a7 */ /* 0x000e64000800007f */
[----:B-1----:R-:W-:Y:S05]  /*11d70*/  @!P0 BRA `(.L_x_88) ;  /* 0xfffffffc00f08947 */ /* 0x002fea000383ffff */
[----:B------:R-:W-:Y:S05]  /*11d80*/  BRA `(.L_x_167) ;  /* 0xffffffd000a47947 */ /* 0x000fea000383ffff */
.L_x_99:
[----:B---3--:R3:W4:Y:S02]  /*11d90*/  SYNCS.PHASECHK.TRANS64.TRYWAIT P0, [R2+URZ+0x38840], R3 ;  /* 0x03884003020075a7 */ /* 0x008724000800017f */
[----:B----4-:R-:W-:Y:S05]  /*11da0*/  @!P0 NANOSLEEP.SYNCS 0x989680 ;  /* 0x009896800000895d */ /* 0x010fea0003900000 */
[----:B------:R-:W4:Y:S02]  /*11db0*/  @!P0 SYNCS.PHASECHK.TRANS64 P0, [R2+URZ+0x38840], R3 ;  /* 0x03884003020085a7 */ /* 0x000f24000800007f */
[----:B----4-:R-:W-:Y:S05]  /*11dc0*/  @!P0 BRA `(.L_x_99) ;  /* 0xfffffffc00f08947 */ /* 0x010fea000383ffff */
[----:B------:R-:W-:Y:S05]  /*11dd0*/  BRA `(.L_x_168) ;  /* 0xffffffd800747947 */ /* 0x000fea000383ffff */
.L_x_107:
[----:B0-----:R0:W1:Y:S02]  /*11de0*/  SYNCS.PHASECHK.TRANS64.TRYWAIT P0, [R5+URZ+0x60], R7 ;  /* 0x00006007050075a7 */ /* 0x001064000800017f */
[----:B-1----:R-:W-:Y:S05]  /*11df0*/  @!P0 NANOSLEEP.SYNCS 0x989680 ;  /* 0x009896800000895d */ /* 0x002fea0003900000 */
[----:B------:R-:W1:Y:S02]  /*11e00*/  @!P0 SYNCS.PHASECHK.TRANS64 P0, [R5+URZ+0x60], R7 ;  /* 0x00006007050085a7 */ /* 0x000e64000800007f */
[----:B-1----:R-:W-:Y:S05]  /*11e10*/  @!P0 BRA `(.L_x_107) ;  /* 0xfffffffc00f08947 */ /* 0x002fea000383ffff */
[----:B------:R-:W-:Y:S05]  /*11e20*/  BRA `(.L_x_169) ;  /* 0xffffffdc00c47947 */ /* 0x000fea000383ffff */
.L_x_118:
[----:B0-----:R0:W2:Y:S02]  /*11e30*/  SYNCS.PHASECHK.TRANS64.TRYWAIT P0, [R2+URZ+0x38860], R3 ;  /* 0x03886003020075a7 */ /* 0x0010a4000800017f */
[----:B--2---:R-:W-:Y:S05]  /*11e40*/  @!P0 NANOSLEEP.SYNCS 0x989680 ;  /* 0x009896800000895d */ /* 0x004fea0003900000 */
[----:B------:R-:W2:Y:S02]  /*11e50*/  @!P0 SYNCS.PHASECHK.TRANS64 P0, [R2+URZ+0x38860], R3 ;  /* 0x03886003020085a7 */ /* 0x000ea4000800007f */
[----:B--2---:R-:W-:Y:S05]  /*11e60*/  @!P0 BRA `(.L_x_118) ;  /* 0xfffffffc00f08947 */ /* 0x004fea000383ffff */
[----:B------:R-:W-:Y:S05]  /*11e70*/  BRA `(.L_x_170) ;  /* 0xffffffe4003c7947 */ /* 0x000fea000383ffff */
.L_x_127:
[----:B0-----:R0:W1:Y:S02]  /*11e80*/  SYNCS.PHASECHK.TRANS64.TRYWAIT P0, [R0+URZ+0x38820], R3 ;  /* 0x03882003000075a7 */ /* 0x001064000800017f */
[----:B-1----:R-:W-:Y:S05]  /*11e90*/  @!P0 NANOSLEEP.SYNCS 0x989680 ;  /* 0x009896800000895d */ /* 0x002fea0003900000 */
[----:B------:R-:W1:Y:S02]  /*11ea0*/  @!P0 SYNCS.PHASECHK.TRANS64 P0, [R0+URZ+0x38820], R3 ;  /* 0x03882003000085a7 */ /* 0x000e64000800007f */
[----:B-1----:R-:W-:Y:S05]  /*11eb0*/  @!P0 BRA `(.L_x_127) ;  /* 0xfffffffc00f08947 */ /* 0x002fea000383ffff */
[----:B------:R-:W-:Y:S05]  /*11ec0*/  BRA `(.L_x_171) ;  /* 0xffffffe800c07947 */ /* 0x000fea000383ffff */
.L_x_128:
[----:B------:R-:W1:Y:S01]  /*11ed0*/  S2R R2, SR_TID.X ;  /* 0x0000000000027919 */ /* 0x000e620000002100 */
        /* <DEDUP_REMOVED lines=10> */
.L_x_173:
[----:B------:R-:W-:Y:S05]  /*11f80*/  BSYNC B0 ;  /* 0x0000000000007941 */ /* 0x000fea0003800000 */
.L_x_172:
[----:B------:R-:W-:Y:S05]  /*11f90*/  BRA `(.L_x_174) ;  /* 0xffffffe800a87947 */ /* 0x000fea000383ffff */
.L_x_131:
[----:B------:R-:W-:Y:S01]  /*11fa0*/  BSSY B1, `(.L_x_175) ;  /* 0x0000006000017945 */ /* 0x000fe20003800000 */
[----:B------:R-:W-:-:S07]  /*11fb0*/  IMAD.MOV.U32 R15, RZ, RZ, -0x1 ;  /* 0xffffffffff0f7424 */ /* 0x000fce00078e00ff */
[----:B01----:R-:W-:Y:S05]  /*11fc0*/  WARPSYNC.COLLECTIVE R15, `(.L_x_176) ;  /* 0x000000000f0c7348 */ /* 0x003fea0003c00000 */
[----:B------:R-:W-:Y:S02]  /*11fd0*/  ELECT P6, UR62, PT ;  /* 0x00000000003e782f */ /* 0x000fe400038c0000 */
[----:B------:R-:W-:Y:S01]  /*11fe0*/  MOV R14, UR62 ;  /* 0x0000003e000e7c02 */ /* 0x000fe20008000f00 */
[----:B01----:R-:W-:Y:S10]  /*11ff0*/  ENDCOLLECTIVE ;  /* 0x000000000000791b */ /* 0x003ff40003800000 */
.L_x_176:
[----:B------:R-:W-:Y:S05]  /*12000*/  BSYNC B1 ;  /* 0x0000000000017941 */ /* 0x000fea0003800000 */
.L_x_175:
[----:B------:R-:W-:Y:S05]  /*12010*/  BRA `(.L_x_177) ;  /* 0xffffffe800a07947 */ /* 0x000fea000383ffff */
.L_x_133:
[----:B0-----:R0:W1:Y:S02]  /*12020*/  SYNCS.PHASECHK.TRANS64.TRYWAIT P0, [R6+URZ], R5 ;  /* 0x00000005060075a7 */ /* 0x001064000800017f */
[----:B-1----:R-:W-:Y:S05]  /*12030*/  @!P0 NANOSLEEP.SYNCS 0x989680 ;  /* 0x009896800000895d */ /* 0x002fea0003900000 */
[----:B------:R-:W1:Y:S02]  /*12040*/  @!P0 SYNCS.PHASECHK.TRANS64 P0, [R6+URZ], R5 ;  /* 0x00000005060085a7 */ /* 0x000e64000800007f */
[----:B-1----:R-:W-:Y:S05]  /*12050*/  @!P0 BRA `(.L_x_133) ;  /* 0xfffffffc00f08947 */ /* 0x002fea000383ffff */
[----:B------:R-:W-:Y:S05]  /*12060*/  BRA `(.L_x_178) ;  /* 0xffffffe800e07947 */ /* 0x000fea000383ffff */
.L_x_134:
[----:B-1----:R1:W2:Y:S02]  /*12070*/  SYNCS.PHASECHK.TRANS64.TRYWAIT P0, [R3+URZ], R2 ;  /* 0x00000002030075a7 */ /* 0x0022a4000800017f */
[----:B--2---:R-:W-:Y:S05]  /*12080*/  @!P0 NANOSLEEP.SYNCS 0x989680 ;  /* 0x009896800000895d */ /* 0x004fea0003900000 */
[----:B------:R-:W2:Y:S02]  /*12090*/  @!P0 SYNCS.PHASECHK.TRANS64 P0, [R3+URZ], R2 ;  /* 0x00000002030085a7 */ /* 0x000ea4000800007f */
[----:B--2---:R-:W-:Y:S05]  /*120a0*/  @!P0 BRA `(.L_x_134) ;  /* 0xfffffffc00f08947 */ /* 0x004fea000383ffff */
[----:B------:R-:W-:Y:S05]  /*120b0*/  BRA `(.L_x_179) ;  /* 0xffffffe800d47947 */ /* 0x000fea000383ffff */
.L_x_136:
[----:B-1----:R1:W2:Y:S02]  /*120c0*/  SYNCS.PHASECHK.TRANS64.TRYWAIT P0, [R18+URZ], R5 ;  /* 0x00000005120075a7 */ /* 0x0022a4000800017f */
[----:B--2---:R-:W-:Y:S05]  /*120d0*/  @!P0 NANOSLEEP.SYNCS 0x989680 ;  /* 0x009896800000895d */ /* 0x004fea0003900000 */
[----:B------:R-:W2:Y:S02]  /*120e0*/  @!P0 SYNCS.PHASECHK.TRANS64 P0, [R18+URZ], R5 ;  /* 0x00000005120085a7 */ /* 0x000ea4000800007f */
[----:B--2---:R-:W-:Y:S05]  /*120f0*/  @!P0 BRA `(.L_x_136) ;  /* 0xfffffffc00f08947 */ /* 0x004fea000383ffff */
[----:B------:R-:W-:Y:S05]  /*12100*/  BRA `(.L_x_180) ;  /* 0xffffffe800d87947 */ /* 0x000fea000383ffff */
.L_x_181:
[----:B------:R-:W-:-:S00]  /*12110*/  BRA `(.L_x_181) ;  /* 0xfffffffc00fc7947 */ /* 0x000fc0000383ffff */
[----:B------:R-:W-:-:S00]  /*12120*/  NOP ;  /* 0x0000000000007918 */ /* 0x000fc00000000000 */
        /* <DEDUP_REMOVED lines=13> */
.L_x_15293:


//--------------------- .text._ZN7cutlass13device_kernelIN5flash11enable_sm90INS1_16FlashAttnFwdSm90INS1_25CollectiveMainloopFwdSm90ILi2EN4cute5tupleIJNS5_1CILi2EEENS7_ILi1EEES9_EEENS6_IJNS7_ILi128EEENS7_ILi80EEENS7_ILi256EEEEEELi256ENS_6half_tEfNS_4arch4Sm90ELb0ELb0ELb0ELb0ELb0ELb0ELb0ELb1ELb1ELb1ELb0ELb0EEENS1_21CollectiveEpilogueFwdINS6_IJSB_SD_SC_EEESA_SF_SH_Li256ELb0ELb1ELb0ELb0EEENS1_29StaticPersistentTileSchedulerILb0EEEEEEEEEvNT_6ParamsE --------------------------
	.section	.text._ZN7cutlass13device_kernelIN5flash11enable_sm90INS1_16FlashAttnFwdSm90INS1_25CollectiveMainloopFwdSm90ILi2EN4cute5tupleIJNS5_1CILi2EEENS7_ILi1EEES9_EEENS6_IJNS7_ILi128EEENS7_ILi80EEENS7_ILi256EEEEEELi256ENS_6half_tEfNS_4arch4Sm90ELb0ELb0ELb0ELb0ELb0ELb0ELb0ELb1ELb1ELb1ELb0ELb0EEENS1_21CollectiveEpilogueFwdINS6_IJSB_SD_SC_EEESA_SF_SH_Li256ELb0ELb1ELb0ELb0EEENS1_29StaticPersistentTileSchedulerILb0EEEEEEEEEvNT_6ParamsE,"ax",@progbits
	.align	128
.text._ZN7cutlass13device_kernelIN5flash11enable_sm90INS1_16FlashAttnFwdSm90INS1_25CollectiveMainloopFwdSm90ILi2EN4cute5tupleIJNS5_1CILi2EEENS7_ILi1EEES9_EEENS6_IJNS7_ILi128EEENS7_ILi80EEENS7_ILi256EEEEEELi256ENS_6half_tEfNS_4arch4Sm90ELb0ELb0ELb0ELb0ELb0ELb0ELb0ELb1ELb1ELb1ELb0ELb0EEENS1_21CollectiveEpilogueFwdINS6_IJSB_SD_SC_EEESA_SF_SH_Li256ELb0ELb1ELb0ELb0EEENS1_29StaticPersistentTileSchedulerILb0EEEEEEEEEvNT_6ParamsE:
        .type           _ZN7cutlass13device_kernelIN5flash11enable_sm90INS1_16FlashAttnFwdSm90INS1_25CollectiveMainloopFwdSm90ILi2EN4cute5tupleIJNS5_1CILi2EEENS7_ILi1EEES9_EEENS6_IJNS7_ILi128EEENS7_ILi80EEENS7_ILi256EEEEEELi256ENS_6half_tEfNS_4arch4Sm90ELb0ELb0ELb0ELb0ELb0ELb0ELb0ELb1ELb1ELb1ELb0ELb0EEENS1_21CollectiveEpilogueFwdINS6_IJSB_SD_SC_EEESA_SF_SH_Li256ELb0ELb1ELb0ELb0EEENS1_29StaticPersistentTileSchedulerILb0EEEEEEEEEvNT_6ParamsE,@function
        .size           _ZN7cutlass13device_kernelIN5flash11enable_sm90INS1_16FlashAttnFwdSm90INS1_25CollectiveMainloopFwdSm90ILi2EN4cute5tupleIJNS5_1CILi2EEENS7_ILi1EEES9_EEENS6_IJNS7_ILi128EEENS7_ILi80EEENS7_ILi256EEEEEELi256ENS_6half_tEfNS_4arch4Sm90ELb0ELb0ELb0ELb0ELb0ELb0ELb0ELb1ELb1ELb1ELb0ELb0EEENS1_21CollectiveEpilogueFwdINS6_IJSB_SD_SC_EEESA_SF_SH_Li256ELb0ELb1ELb0ELb0EEENS1_29StaticPersistentTileSchedulerILb0EEEEEEEEEvNT_6ParamsE,(.L_x_15294 - _ZN7cutlass13device_kernelIN5flash11enable_sm90INS1_16FlashAttnFwdSm90INS1_25CollectiveMainloopFwdSm90ILi2EN4cute5tupleIJNS5_1CILi2EEENS7_ILi1EEES9_EEENS6_IJNS7_ILi128EEENS7_ILi80EEENS7_ILi256EEEEEELi256ENS_6half_tEfNS_4arch4Sm90ELb0ELb0ELb0ELb0ELb0ELb0ELb0ELb1ELb1ELb1ELb0ELb0EEENS1_21CollectiveEpilogueFwdINS6_IJSB_SD_SC_EEESA_SF_SH_Li256ELb0ELb1ELb0ELb0EEENS1_29StaticPersistentTileSchedulerILb0EEEEEEEEEvNT_6ParamsE)
        .other          _ZN7cutlass13device_kernelIN5flash11enable_sm90INS1_16FlashAttnFwdSm90INS1_25CollectiveMainloopFwdSm90ILi2EN4cute5tupleIJNS5_1CILi2EEENS7_ILi1EEES9_EEENS6_IJNS7_ILi128EEENS7_ILi80EEENS7_ILi256EEEEEELi256ENS_6half_tEfNS_4arch4Sm90ELb0ELb0ELb0ELb0ELb0ELb0ELb0ELb1ELb1ELb1ELb0ELb0EEENS1_21CollectiveEpilogueFwdINS6_IJSB_SD_SC_EEESA_SF_SH_Li256ELb0ELb1ELb0ELb0EEENS1_29StaticPersistentTileSchedulerILb0EEEEEEEEEvNT_6ParamsE,@"STO_CUDA_ENTRY STV_DEFAULT"
_ZN7cutlass13device_kernelIN5flash11enable_sm90INS1_16FlashAttnFwdSm90INS1_25CollectiveMainloopFwdSm90ILi2EN4cute5tupleIJNS5_1CILi2EEENS7_ILi1EEES9_EEENS6_IJNS7_ILi128EEENS7_ILi80EEENS7_ILi256EEEEEELi256ENS_6half_tEfNS_4arch4Sm90ELb0ELb0ELb0ELb0ELb0ELb0ELb0ELb1ELb1ELb1ELb0ELb0EEENS1_21CollectiveEpilogueFwdINS6_IJSB_SD_SC_EEESA_SF_SH_Li256ELb0ELb1ELb0ELb0EEENS1_29StaticPersistentTileSchedulerILb0EEEEEEEEEvNT_6ParamsE:
        /* <DEDUP_REMOVED lines=18> */
.L_x_183:
[----:B------:R-:W-:Y:S05]  /*0120*/  BSYNC B0 ;  /* 0x0000000000007941 */ /* 0x000fea0003800000 */
.L_x_182:
        /* <DEDUP_REMOVED lines=41> */
.L_x_184:
[----:B0-----:R-:W0:Y:S01]  /*03c0*/  S2UR UR4, SR_CTAID.Y ;  /* 0x00000000000479c3 */ /* 0x001e220000002600 */
[----:B------:R-:W3:Y:S01]  /*03d0*/  SHFL.IDX PT, R8, R2, RZ, 0x1f ;  /* 0x00001fff02087589 */ /* 0x000ee200000e0000 */
[----:B------:R-:W-:Y:S01]  /*03e0*/  ULDC UR5, c[0x0][0x154] ;  /* 0x0000550000057ab9 */ /* 0x000fe20000000800 */
[----:B------:R-:W-:-:S05]  /*03f0*/  NOP ;  /* 0x0000000000007918 */ /* 0x000fca0000000000 */
[----:B------:R-:W5:Y:S08]  /*0400*/  S2UR UR6, SR_CTAID.X ;  /* 0x00000000000679c3 */ /* 0x000f700000002500 */
[----:B------:R-:W1:Y:S01]  /*0410*/  LDC R7, c[0x0][0x148] ;  /* 0x00005200ff077b82 */ /* 0x000e620000000800 */
[----:B0-----:R-:W-:Y:S02]  /*0420*/  I2FP.F32.U32 R3, UR4 ;  /* 0x0000000400037c45 */ /* 0x001fe40008201000 */
[----:B---3--:R-:W-:-:S03]  /*0430*/  ISETP.NE.AND P0, PT, R8, RZ, PT ;  /* 0x000000ff0800720c */ /* 0x008fc60003f05270 */
[----:B------:R-:W-:Y:S01]  /*0440*/  FMUL R6, R3, UR5 ;  /* 0x0000000503067c20 */ /* 0x000fe20008400000 */
[----:B------:R-:W-:Y:S02]  /*0450*/  SHF.R.S32.HI R3, RZ, 0x1f, R0 ;  /* 0x0000001fff037819 */ /* 0x000fe40000011400 */
[----:B-----5:R-:W-:Y:S02]  /*0460*/  I2FP.F32.U32 R5, UR6 ;  /* 0x0000000600057c45 */ /* 0x020fe40008201000 */
[----:B------:R-:W-:Y:S01]  /*0470*/  LEA.HI R3, R3, R0, RZ, 0x7 ;  /* 0x0000000003037211 */ /* 0x000fe200078f38ff */
[----:B------:R-:W0:Y:S02]  /*0480*/  F2I.U32.TRUNC.NTZ R6, R6 ;  /* 0x0000000600067305 */ /* 0x000e24000020f000 */
[----:B0-----:R-:W-:-:S04]  /*0490*/  IMAD.MOV R12, RZ, RZ, -R6 ;  /* 0x000000ffff0c7224 */ /* 0x001fc800078e0a06 */
[----:B-1----:R-:W-:Y:S01]  /*04a0*/  IMAD R12, R7, R12, UR4 ;  /* 0x00000004070c7e24 */ /* 0x002fe2000f8e020c */
[----:B------:R-:W-:Y:S02]  /*04b0*/  ULDC UR4, c[0x0][0x150] ;  /* 0x0000540000047ab9 */ /* 0x000fe40000000800 */
[----:B------:R-:W-:Y:S01]  /*04c0*/  FMUL R10, R5, UR4 ;  /* 0x00000004050a7c20 */ /* 0x000fe20008400000 */
[----:B------:R-:W-:Y:S06]  /*04d0*/  @P0 BRA `(.L_x_185) ;  /* 0x0000000000480947 */ /* 0x000fec0003800000 */
[----:B------:R-:W0:Y:S01]  /*04e0*/  S2UR UR5, SR_CgaCtaId ;  /* 0x00000000000579c3 */ /* 0x000e220000008800 */
        /* <DEDUP_REMOVED lines=12> */
[----:B0-----:R0:W1:Y:S08]  /*05b0*/  SYNCS.EXCH.64 URZ, [UR8+0x38850], UR4 ;  /* 0x03885004083f75b2 */ /* 0x0010700008000100 */
[----:B------:R0:W3:Y:S01]  /*05c0*/  SYNCS.EXCH.64 URZ, [UR8+0x38860], UR6 ;  /* 0x03886006083f75b2 */ /* 0x0000e20008000100 */
[----:B------:R0:W0:Y:S01]  /*05d0*/  SYNCS.EXCH.64 URZ, [UR8+0x38858], UR4 ;  /* 0x03885804083f75b2 */ /* 0x0000220008000100 */
[----:B------:R0:W0:Y:S01]  /*05e0*/  SYNCS.EXCH.64 URZ, [UR8+0x38868], UR6 ;  /* 0x03886806083f75b2 */ /* 0x0000220008000100 */
[----:B------:R-:W-:Y:S01]  /*05f0*/  NOP ;  /* 0x0000000000007918 */ /* 0x000fe20000000000 */
.L_x_185:
[----:B------:R-:W5:Y:S01]  /*0600*/  SHFL.IDX PT, R7, R2, RZ, 0x1f ;  /* 0x00001fff02077589 */ /* 0x000f6200000e0000 */
[----:B------:R-:W-:Y:S01]  /*0610*/  LOP3.LUT R3, R3, 0xffffff80, RZ, 0xc0, !PT ;  /* 0xffffff8003037812 */ /* 0x000fe200078ec0ff */
[----:B------:R-:W0:Y:S01]  /*0620*/  LDC R11, c[0x0][0x144] ;  /* 0x00005100ff0b7b82 */ /* 0x000e220000000800 */
[----:B------:R-:W0:Y:S01]  /*0630*/  F2I.U32.TRUNC.NTZ R10, R10 ;  /* 0x0000000a000a7305 */ /* 0x000e22000020f000 */
[----:B------:R-:W-:Y:S01]  /*0640*/  SHF.R.S32.HI R9, RZ, 0x1f, R8 ;  /* 0x0000001fff097819 */ /* 0x000fe20000011408 */
[----:B------:R-:W-:Y:S01]  /*0650*/  NOP ;  /* 0x0000000000007918 */ /* 0x000fe20000000000 */
[----:B------:R-:W-:-:S05]  /*0660*/  IMAD.IADD R3, R0, 0x1, -R3 ;  /* 0x0000000100037824 */ /* 0x000fca00078e0a03 */
[----:B------:R-:W-:-:S04]  /*0670*/  SHF.R.S32.HI R6, RZ, 0x1f, R3 ;  /* 0x0000001fff067819 */ /* 0x000fc80000011403 */
[----:B------:R-:W-:-:S04]  /*0680*/  LEA.HI R6, R6, R3, RZ, 0x3 ;  /* 0x0000000306067211 */ /* 0x000fc800078f18ff */
[--C-:B------:R-:W-:Y:S02]  /*0690*/  SHF.R.S32.HI R5, RZ, 0x3, R6.reuse ;  /* 0x00000003ff057819 */ /* 0x100fe40000011406 */
[----:B------:R-:W-:Y:S02]  /*06a0*/  SHF.R.S32.HI R6, RZ, 0x1f, R6 ;  /* 0x0000001fff067819 */ /* 0x000fe40000011406 */
[----:B-----5:R-:W-:Y:S02]  /*06b0*/  ISETP.NE.AND P0, PT, R7, RZ, PT ;  /* 0x000000ff0700720c */ /* 0x020fe40003f05270 */
[----:B------:R-:W-:Y:S02]  /*06c0*/  LEA.HI R6, R6, R5, RZ, 0x2 ;  /* 0x0000000506067211 */ /* 0x000fe400078f10ff */
[----:B------:R-:W-:Y:S02]  /*06d0*/  SHF.R.S32.HI R7, RZ, 0x1f, R4 ;  /* 0x0000001fff077819 */ /* 0x000fe40000011404 */
[----:B------:R-:W-:-:S02]  /*06e0*/  LOP3.LUT R6, R6, 0xfffffffc, RZ, 0xc0, !PT ;  /* 0xfffffffc06067812 */ /* 0x000fc400078ec0ff */
[----:B------:R-:W-:-:S05]  /*06f0*/  LEA.HI R7, R7, R4, RZ, 0x2 ;  /* 0x0000000407077211 */ /* 0x000fca00078f10ff */
[----:B------:R-:W-:Y:S05]  /*0700*/  @P0 BRA `(.L_x_186) ;  /* 0x0000000000480947 */ /* 0x000fea0003800000 */
[----:B0-----:R-:W0:Y:S01]  /*0710*/  S2UR UR5, SR_CgaCtaId ;  /* 0x00000000000579c3 */ /* 0x001e220000008800 */
[----:B------:R-:W-:Y:S01]  /*0720*/  UMOV UR4, 0x400 ;  /* 0x0000040000047882 */ /* 0x000fe20000000000 */
[----:B------:R-:W-:Y:S01]  /*0730*/  UMOV UR6, 0x1 ;  /* 0x0000000100067882 */ /* 0x000fe20000000000 */
[----:B------:R-:W-:Y:S01]  /*0740*/  UMOV UR9, 0x2 ;  /* 0x0000000200097882 */ /* 0x000fe20000000000 */
[----:B------:R-:W-:-:S04]  /*0750*/  UIADD3 UR6, -UR6, 0x100000, URZ ;  /* 0x0010000006067890 */ /* 0x000fc8000fffe13f */
[----:B------:R-:W-:Y:S02]  /*0760*/  USHF.L.U32 UR7, UR6, 0xb, URZ ;  /* 0x0000000b06077899 */ /* 0x000fe4000800063f */
[----:B------:R-:W-:Y:S01]  /*0770*/  USHF.L.U32 UR6, UR6, 0x1, URZ ;  /* 0x0000000106067899 */ /* 0x000fe2000800063f */
[----:B------:R-:W-:Y:S01]  /*0780*/  ELECT P0, URZ, PT ;  /* 0x00000000003f782f */ /* 0x000fe20003800000 */
[----:B0-----:R-:W-:Y:S02]  /*0790*/  ULEA UR8, UR5, UR4, 0x18 ;  /* 0x0000000405087291 */ /* 0x001fe4000f8ec03f */
[----:B------:R-:W-:-:S04]  /*07a0*/  UIADD3 UR4, -UR9, 0x100000, URZ ;  /* 0x0010000009047890 */ /* 0x000fc8000fffe13f */
[----:B------:R-:W-:Y:S02]  /*07b0*/  USHF.L.U32 UR5, UR4, 0xb, URZ ;  /* 0x0000000b04057899 */ /* 0x000fe4000800063f */
[----:B------:R-:W-:Y:S01]  /*07c0*/  USHF.L.U32 UR4, UR4, 0x1, URZ ;  /* 0x0000000104047899 */ /* 0x000fe2000800063f */
[----:B------:R-:W0:Y:S03]  /*07d0*/  FENCE.VIEW.ASYNC.S ;  /* 0x00000000000073c6 */ /* 0x000e260000000000 */
[----:B0-----:R0:W0:Y:S08]  /*07e0*/  SYNCS.EXCH.64 URZ, [UR8+0x38870], UR6 ;  /* 0x03887006083f75b2 */ /* 0x0010300008000100 */
[----:B------:R0:W0:Y:S01]  /*07f0*/  SYNCS.EXCH.64 URZ, [UR8+0x38880], UR4 ;  /* 0x03888004083f75b2 */ /* 0x0000220008000100 */
[----:B------:R0:W0:Y:S01]  /*0800*/  SYNCS.EXCH.64 URZ, [UR8+0x38878], UR6 ;  /* 0x03887806083f75b2 */ /* 0x0000220008000100 */
[----:B------:R0:W0:Y:S01]  /*0810*/  SYNCS.EXCH.64 URZ, [UR8+0x38888], UR4 ;  /* 0x03888804083f75b2 */ /* 0x0000220008000100 */
[----:B------:R-:W-:Y:S01]  /*0820*/  NOP ;  /* 0x0000000000007918 */ /* 0x000fe20000000000 */
.L_x_186:
[----:B------:R-:W5:Y:S01]  /*0830*/  SHFL.IDX PT, R13, R2, RZ, 0x1f ;  /* 0x00001fff020d7589 */ /* 0x000f6200000e0000 */
[----:B0-----:R-:W0:Y:S01]  /*0840*/  S2UR UR4, SR_CTAID.X ;  /* 0x00000000000479c3 */ /* 0x001e220000002500 */
[----:B------:R-:W-:Y:S01]  /*0850*/  LOP3.LUT R7, R7, 0x3ffffffc, RZ, 0xc0, !PT ;  /* 0x3ffffffc07077812 */ /* 0x000fe200078ec0ff */
[----:B------:R-:W-:Y:S01]  /*0860*/  IMAD.IADD R6, R5, 0x1, -R6 ;  /* 0x0000000105067824 */ /* 0x000fe200078e0a06 */
[----:B------:R-:W-:Y:S01]  /*0870*/  LEA.HI R9, R9, R8, RZ, 0x2 ;  /* 0x0000000809097211 */ /* 0x000fe200078f10ff */
[----:B------:R-:W-:Y:S01]  /*0880*/  IMAD.MOV R10, RZ, RZ, -R10 ;  /* 0x000000ffff0a7224 */ /* 0x000fe200078e0a0a */
[----:B------:R-:W-:Y:S01]  /*0890*/  NOP ;  /* 0x0000000000007918 */ /* 0x000fe20000000000 */
[----:B------:R-:W-:Y:S01]  /*08a0*/  IMAD.IADD R7, R4, 0x1, -R7 ;  /* 0x0000000104077824 */ /* 0x000fe200078e0a07 */
[----:B------:R-:W-:-:S03]  /*08b0*/  LOP3.LUT R9, R9, 0x3ffffffc, RZ, 0xc0, !PT ;  /* 0x3ffffffc09097812 */ /* 0x000fc600078ec0ff */
[--C-:B------:R-:W-:Y:S02]  /*08c0*/  IMAD R7, R7, 0x4, R6.reuse ;  /* 0x0000000407077824 */ /* 0x100fe400078e0206 */
[----:B------:R-:W-:Y:S02]  /*08d0*/  IMAD.IADD R9, R8, 0x1, -R9 ;  /* 0x0000000108097824 */ /* 0x000fe400078e0a09 */
[----:B------:R-:W1:Y:S01]  /*08e0*/  LDC R8, c[0x0][0x140] ;  /* 0x00005000ff087b82 */ /* 0x000e620000000800 */
[----:B------:R-:W-:Y:S01]  /*08f0*/  LEA.HI R4, R7, R7, RZ, 0x1 ;  /* 0x0000000707047211 */ /* 0x000fe200078f08ff */
[----:B------:R-:W-:-:S03]  /*0900*/  IMAD R9, R9, 0x4, R6 ;  /* 0x0000000409097824 */ /* 0x000fc600078e0206 */
[----:B------:R-:W-:Y:S02]  /*0910*/  LOP3.LUT R4, R4, 0xfffffffe, RZ, 0xc0, !PT ;  /* 0xfffffffe04047812 */ /* 0x000fe400078ec0ff */
[----:B------:R-:W-:Y:S02]  /*0920*/  LEA.HI R5, R9, R9, RZ, 0x1 ;  /* 0x0000000909057211 */ /* 0x000fe400078f08ff */
[----:B-----5:R-:W-:Y:S01]  /*0930*/  ISETP.NE.AND P0, PT, R13, RZ, PT ;  /* 0x000000ff0d00720c */ /* 0x020fe20003f05270 */
[----:B0-----:R-:W-:Y:S02]  /*0940*/  IMAD R11, R11, R10, UR4 ;  /* 0x000000040b0b7e24 */ /* 0x001fe4000f8e020a */
[----:B------:R-:W-:-:S05]  /*0950*/  IMAD.IADD R4, R7, 0x1, -R4 ;  /* 0x0000000107047824 */ /* 0x000fca00078e0a04 */
[----:B------:R-:W-:Y:S02]  /*0960*/  ISETP.NE.AND P5, PT, R4, R11, PT ;  /* 0x0000000b0400720c */ /* 0x000fe40003fa5270 */
[----:B------:R-:W-:-:S05]  /*0970*/  LOP3.LUT R4, R5, 0xfffffffe, RZ, 0xc0, !PT ;  /* 0xfffffffe05047812 */ /* 0x000fca00078ec0ff */
[----:B------:R-:W-:Y:S01]  /*0980*/  IMAD.IADD R4, R9, 0x1, -R4 ;  /* 0x0000000109047824 */ /* 0x000fe200078e0a04 */
        /* <DEDUP_REMOVED lines=19> */
.L_x_187:
[----:B------:R-:W5:Y:S01]  /*0ac0*/  SHFL.IDX PT, R6, R2, RZ, 0x1f ;  /* 0x00001fff02067589 */ /* 0x000f6200000e0000 */
[----:B------:R-:W-:Y:S01]  /*0ad0*/  ISETP.NE.AND P2, PT, R4, R11, PT ;  /* 0x0000000b0400720c */ /* 0x000fe20003f45270 */
[----:B------:R-:W-:Y:S01]  /*0ae0*/  IMAD.SHL.U32 R4, R7, 0x4, RZ ;  /* 0x0000000407047824 */ /* 0x000fe200078e00ff */
[----:B------:R-:W-:Y:S01]  /*0af0*/  LOP3.LUT P0, RZ, R3, 0x7, RZ, 0xc0, !PT ;  /* 0x0000000703ff7812 */ /* 0x000fe2000780c0ff */
[----:B------:R-:W-:Y:S01]  /*0b00*/  IMAD.SHL.U32 R22, R9, 0x4, RZ ;  /* 0x0000000409167824 */ /* 0x000fe200078e00ff */
[----:B-1----:R-:W-:Y:S01]  /*0b10*/  ISETP.EQ.U32.AND P1, PT, R8, 0x1, PT ;  /* 0x000000010800780c */ /* 0x002fe20003f22070 */
[----:B------:R-:W-:Y:S01]  /*0b20*/  IMAD.MOV.U32 R19, RZ, RZ, 0x1 ;  /* 0x00000001ff137424 */ /* 0x000fe200078e00ff */
[----:B------:R-:W-:Y:S01]  /*0b30*/  LOP3.LUT R23, R7, 0xc, R4, 0x78, !PT ;  /* 0x0000000c07177812 */ /* 0x000fe200078e7804 */
[----:B------:R-:W-:Y:S01]  /*0b40*/  IMAD.MOV.U32 R18, RZ, RZ, 0x1 ;  /* 0x00000001ff127424 */ /* 0x000fe200078e00ff */
[----:B------:R-:W-:Y:S01]  /*0b50*/  LOP3.LUT R22, R9, 0xc, R22, 0x78, !PT ;  /* 0x0000000c09167812 */ /* 0x000fe200078e7816 */
[----:B------:R-:W-:Y:S01]  /*0b60*/  NOP ;  /* 0x0000000000007918 */ /* 0x000fe20000000000 */
[----:B------:R-:W-:-:S02]  /*0b70*/  @P5 LEA.HI R4, R23, R23, RZ, 0x1 ;  /* 0x0000001717045211 */ /* 0x000fc400078f08ff */
[----:B------:R-:W-:Y:S02]  /*0b80*/  ISETP.LT.U32.AND P4, PT, R23, 0x2, !P0 ;  /* 0x000000021700780c */ /* 0x000fe40004781070 */
[----:B------:R-:W-:Y:S02]  /*0b90*/  @P5 SHF.R.S32.HI R4, RZ, 0x1, R4 ;  /* 0x00000001ff045819 */ /* 0x000fe40000011404 */
[----:B------:R-:W-:Y:S02]  /*0ba0*/  @P2 LEA.HI R5, R22, R22, RZ, 0x1 ;  /* 0x0000001616052211 */ /* 0x000fe400078f08ff */
[----:B------:R-:W-:Y:S02]  /*0bb0*/  @P5 ISETP.NE.AND P6, PT, R4, R12, PT ;  /* 0x0000000c0400520c */ /* 0x000fe40003fc5270 */
[----:B------:R-:W-:Y:S02]  /*0bc0*/  SEL R4, RZ, 0x1, !P4 ;  /* 0x00000001ff047807 */ /* 0x000fe40006000000 */
[----:B------:R-:W-:-:S02]  /*0bd0*/  @P2 SHF.R.S32.HI R5, RZ, 0x1, R5 ;  /* 0x00000001ff052819 */ /* 0x000fc40000011405 */
[----:B-----5:R-:W-:Y:S02]  /*0be0*/  ISETP.NE.AND P4, PT, R6, RZ, PT ;  /* 0x000000ff0600720c */ /* 0x020fe40003f85270 */
[----:B------:R-:W-:Y:S02]  /*0bf0*/  @P2 ISETP.NE.AND P3, PT, R5, R12, PT ;  /* 0x0000000c0500220c */ /* 0x000fe40003f65270 */
[----:B------:R-:W-:Y:S02]  /*0c00*/  @P5 SEL R19, RZ, 0x1, P6 ;  /* 0x00000001ff135807 */ /* 0x000fe40003000000 */
[----:B------:R-:W-:Y:S02]  /*0c10*/  ISETP.LT.U32.AND P0, PT, R22, 0x2, !P0 ;  /* 0x000000021600780c */ /* 0x000fe40004701070 */
[----:B------:R-:W-:Y:S02]  /*0c20*/  LOP3.LUT R19, R19, R4, RZ, 0xc0, !PT ;  /* 0x0000000413137212 */ /* 0x000fe400078ec0ff */
[----:B------:R-:W-:-:S02]  /*0c30*/  SEL R3, RZ, 0x1, !P0 ;  /* 0x00000001ff037807 */ /* 0x000fc40004000000 */
[----:B------:R-:W-:Y:S01]  /*0c40*/  @P2 SEL R18, RZ, 0x1, P3 ;  /* 0x00000001ff122807 */ /* 0x000fe20001800000 */
[----:B------:R-:W-:Y:S06]  /*0c50*/  @P4 BRA `(.L_x_188) ;  /* 0x0000000000484947 */ /* 0x000fec0003800000 */
        /* <DEDUP_REMOVED lines=17> */
[----:B-1----:R-:W-:Y:S01]  /*0d70*/  NOP ;  /* 0x0000000000007918 */ /* 0x002fe20000000000 */
.L_x_188:
[----:B------:R-:W-:Y:S01]  /*0d80*/  LOP3.LUT R18, R18, R3, RZ, 0xc0, !PT ;  /* 0x0000000312127212 */ /* 0x000fe200078ec0ff */
[----:B------:R-:W-:Y:S01]  /*0d90*/  NOP ;  /* 0x0000000000007918 */ /* 0x000fe20000000000 */
[----:B------:R-:W-:Y:S05]  /*0da0*/  @!P1 BRA `(.L_x_189) ;  /* 0x0000000000089947 */ /* 0x000fea0003800000 */
[----:B0-234-:R-:W-:Y:S01]  /*0db0*/  UCGABAR_ARV ;  /* 0x00000000000079c7 */ /* 0x01dfe20008000000 */
[----:B------:R-:W-:Y:S05]  /*0dc0*/  BRA `(.L_x_190) ;  /* 0x0000000000047947 */ /* 0x000fea0003800000 */
.L_x_189:
[----:B0-234-:R-:W-:Y:S01]  /*0dd0*/  NOP ;  /* 0x0000000000007918 */ /* 0x01dfe20000000000 */
.L_x_190:
[----:B------:R-:W-:Y:S05]  /*0de0*/  @!P1 BRA `(.L_x_191) ;  /* 0x00000000000c9947 */ /* 0x000fea0003800000 */
[----:B------:R-:W-:Y:S01]  /*0df0*/  UCGABAR_WAIT ;  /* 0x0000000000007dc7 */ /* 0x000fe20008000000 */
[----:B------:R-:W-:Y:S01]  /*0e00*/  CCTL.IVALL ;  /* 0x00000000ff00798f */ /* 0x000fe20002000000 */
[----:B------:R-:W-:Y:S05]  /*0e10*/  BRA `(.L_x_192) ;  /* 0x0000000000047947 */ /* 0x000fea0003800000 */
.L_x_191:
[----:B------:R-:W-:Y:S06]  /*0e20*/  BAR.SYNC.DEFER_BLOCKING 0x0 ;  /* 0x0000000000007b1d */ /* 0x000fec0000010000 */
.L_x_192:
[----:B------:R-:W-:Y:S01]  /*0e30*/  UMOV UR4, 0x1 ;  /* 0x0000000100047882 */ /* 0x000fe20000000000 */
[----:B------:R-:W-:Y:S01]  /*0e40*/  PLOP3.LUT P0, PT, PT, PT, UP0, 0x80, 0x0 ;  /* 0x000000000000781c */ /* 0x000fe20003f0f008 */
[----:B------:R-:W-:-:S06]  /*0e50*/  USEL UR4, UR4, 0x2, !UP0 ;  /* 0x0000000204047887 */ /* 0x000fcc000c000000 */
[----:B------:R-:W-:-:S05]  /*0e60*/  IMAD.U32 R3, RZ, RZ, UR4 ;  /* 0x00000004ff037e24 */ /* 0x000fca000f8e00ff */
[----:B------:R0:W-:Y:S01]  /*0e70*/  STL [R1+0x30], R3 ;  /* 0x0000300301007387 */ /* 0x0001e20000100800 */
[----:B------:R-:W-:Y:S05]  /*0e80*/  @!P0 BRA `(.L_x_193) ;  /* 0x000000b000508947 */ /* 0x000fea0003800000 */
.L_x_194:
        /* <DEDUP_REMOVED lines=72> */
.L_x_227:
        /* <DEDUP_REMOVED lines=35> */
[----:B------:R-:W-:Y:S01]  /*1540*/  IMAD.U32 R218, RZ, RZ, UR10 ;  /* 0x0000000affda7e24 */ /* 0x000fe2000f8e00ff */
        /* <DEDUP_REMOVED lines=8> */
[----:B--2---:R-:W-:Y:S06]  /*15d0*/  @!P0 BRA `(.L_x_195) ;  /* 0x0000000000408947 */ /* 0x004fec0003800000 */
        /* <DEDUP_REMOVED lines=16> */
.L_x_195:
        /* <DEDUP_REMOVED lines=9> */
.L_x_336:
[----:B------:R-:W-:Y:S05]  /*1770*/  @!P0 BRA `(.L_x_197) ;  /* 0x0000000000048947 */ /* 0x000fea0003800000 */
[----:B------:R-:W-:Y:S01]  /*1780*/  BPT.TRAP 0x1 ;  /* 0x000000040000795c */ /* 0x000fe20000300000 */
.L_x_197:
        /* <DEDUP_REMOVED lines=8> */
.L_x_198:
[----:B-1----:R-:W-:Y:S05]  /*1810*/  @P1 BRA `(.L_x_199) ;  /* 0x0000000000081947 */ /* 0x002fea0003800000 */
[----:B------:R-:W1:Y:S02]  /*1820*/  SYNCS.PHASECHK.TRANS64.TRYWAIT P1, [R0+URZ+0x38830], R3 ;  /* 0x03883003000075a7 */ /* 0x000e64000802017f */
[----:B-1----:R-:W-:Y:S05]  /*1830*/  @!P1 BRA `(.L_x_200) ;  /* 0x000000fc00689947 */ /* 0x002fea0003800000 */
.L_x_199:
[----:B------:R-:W-:Y:S05]  /*1840*/  WARPSYNC.ALL ;  /* 0x0000000000007948 */ /* 0x000fea0003800000 */
[----:B------:R-:W-:Y:S01]  /*1850*/  UIADD3 UR36, UR36, 0x24400, URZ ;  /* 0x0002440024247890 */ /* 0x000fe2000fffe03f */
[----:B------:R-:W-:Y:S01]  /*1860*/  WARPGROUP.ARRIVE ;  /* 0x00000000000079c5 */ /* 0x000fe20000000000 */
[----:B------:R-:W-:Y:S02]  /*1870*/  ULOP3.LUT UR5, UR37, 0x10000, URZ, 0xfc, !UPT ;  /* 0x0001000025057892 */ /* 0x000fe4000f8efc3f */
[----:B------:R-:W-:Y:S01]  /*1880*/  USHF.R.U32.HI UR36, URZ, 0x4, UR36 ;  /* 0x000000043f247899 */ /* 0x000fe20008011624 */
[----:B------:R-:W-:Y:S01]  /*1890*/  UMOV UR17, 0x40000040 ;  /* 0x4000004000117882 */ /* 0x000fe20000000000 */
[----:B------:R-:W-:-:S02]  /*18a0*/  UMOV UR19, 0x40000040 ;  /* 0x4000004000137882 */ /* 0x000fc40000000000 */
[----:B------:R-:W-:Y:S01]  /*18b0*/  ULOP3.LUT UR36, UR36, 0x3fff, URZ, 0xc0, !UPT ;  /* 0x00003fff24247892 */ /* 0x000fe2000f8ec03f */
[----:B------:R-:W-:Y:S01]  /*18c0*/  IMAD.U32 R13, RZ, RZ, UR17 ;  /* 0x00000011ff0d7e24 */ /* 0x000fe2000f8e00ff */
[----:B------:R-:W-:Y:S01]  /*18d0*/  UMOV UR16, UR5 ;  /* 0x0000000500107c82 */ /* 0x000fe20008000000 */
[----:B------:R-:W-:Y:S01]  /*18e0*/  UMOV UR9, UR17 ;  /* 0x0000001100097c82 */ /* 0x000fe20008000000 */
[----:B------:R-:W-:Y:S01]  /*18f0*/  ULOP3.LUT UR4, UR36, 0x10000, URZ, 0xfc, !UPT ;  /* 0x0001000024047892 */ /* 0x000fe2000f8efc3f */
[----:B------:R-:W-:Y:S01]  /*1900*/  IMAD.U32 R12, RZ, RZ, UR16 ;  /* 0x00000010ff0c7e24 */ /* 0x000fe2000f8e00ff */
[----:B------:R-:W-:Y:S01]  /*1910*/  UMOV UR8, UR16 ;  /* 0x0000001000087c82 */ /* 0x000fe20008000000 */
[----:B------:R-:W-:Y:S01]  /*1920*/  UMOV UR11, 0x40000040 ;  /* 0x40000040000b7882 */ /* 0x000fe20000000000 */
[----:B------:R-:W-:Y:S01]  /*1930*/  UMOV UR12, UR16 ;  /* 0x00000010000c7c82 */ /* 0x000fe20008000000 */
[----:B------:R-:W-:Y:S01]  /*1940*/  UMOV UR13, UR17 ;  /* 0x00000011000d7c82 */ /* 0x000fe20008000000 */
[----:B------:R-:W-:Y:S01]  /*1950*/  IMAD.U32 R15, RZ, RZ, UR4 ;  /* 0x00000004ff0f7e24 */ /* 0x000fe2000f8e00ff */
[----:B------:R-:W-:Y:S01]  /*1960*/  UIMAD UR4, UR60, 0xa00, UR4 ;  /* 0x00000a003c0478a4 */ /* 0x000fe2000f8e0204 */
[----:B------:R-:W-:Y:S01]  /*1970*/  UMOV UR15, 0x40000040 ;  /* 0x40000040000f7882 */ /* 0x000fe20000000000 */
[----:B------:R-:W-:-:S02]  /*1980*/  UMOV UR23, 0x40000040 ;  /* 0x4000004000177882 */ /* 0x000fc40000000000 */
[----:B------:R-:W-:Y:S02]  /*1990*/  UIADD3 UR10, UR4, 0x80, URZ ;  /* 0x00000080040a7890 */ /* 0x000fe4000fffe03f */
[----:B------:R-:W-:Y:S02]  /*19a0*/  UIADD3 UR14, UR4, 0x100, URZ ;  /* 0x00000100040e7890 */ /* 0x000fe4000fffe03f */
[----:B------:R-:W-:Y:S01]  /*19b0*/  UMOV UR18, UR4 ;  /* 0x0000000400127c82 */ /* 0x000fe20008000000 */
[----:B------:R-:W-:Y:S01]  /*19c0*/  UIADD3 UR6, UR4, 0x180, URZ ;  /* 0x0000018004067890 */ /* 0x000fe2000fffe03f */
[----:B------:R-:W-:Y:S01]  /*19d0*/  HGMMA.64x16x16.F32 R56, gdesc[UR16], RZ, !UPT, gsb0 ;  /* 0x00200000103879f0 */ /* 0x000fe2000c0008ff */
[----:B------:R-:W-:Y:S01]  /*19e0*/  UIADD3 UR7, UR4, 0x200, URZ ;  /* 0x0000020004077890 */ /* 0x000fe2000fffe03f */
[----:B------:R-:W-:Y:S01]  /*19f0*/  UMOV UR19, 0x40000040 ;  /* 0x4000004000137882 */ /* 0x000fe20000000000 */
[----:B------:R-:W-:Y:S02]  /*1a00*/  UIADD3 UR22, UR4, 0x382, URZ ;  /* 0x0000038204167890 */ /* 0x000fe4000fffe03f */
[----:B------:R-:W-:Y:S01]  /*1a10*/  UIADD3 UR26, UR4, 0x384, URZ ;  /* 0x00000384041a7890 */ /* 0x000fe2000fffe03f */
[----:B------:R-:W-:Y:S01]  /*1a20*/  UMOV UR27, 0x40000040 ;  /* 0x40000040001b7882 */ /* 0x000fe20000000000 */
        /* <DEDUP_REMOVED lines=16> */
[----:B------:R-:W-:-:S02]  /*1b30*/  WARPGROUP.DEPBAR.LE gsb0, 0x0 ;  /* 0x00008000000079c5 */ /* 0x000fc40000010000 */
[----:B------:R-:W-:-:S06]  /*1b40*/  WARPGROUP.ARRIVE ;  /* 0x00000000000079c5 */ /* 0x000fcc0000000000 */
[----:B------:R-:W-:Y:S01]  /*1b50*/  HGMMA.64x16x16.F32 R48, gdesc[UR8], RZ, !UPT, gsb0 ;  /* 0x00200000083079f0 */ /* 0x000fe2000c0008ff */
[----:B------:R-:W-:Y:S01]  /*1b60*/  UMOV UR8, UR16 ;  /* 0x0000001000087c82 */ /* 0x000fe20008000000 */
[----:B------:R-:W-:Y:S01]  /*1b70*/  UMOV UR9, UR17 ;  /* 0x0000001100097c82 */ /* 0x000fe20008000000 */
[----:B------:R-:W-:Y:S01]  /*1b80*/  UMOV UR10, UR6 ;  /* 0x00000006000a7c82 */ /* 0x000fe20008000000 */
[----:B------:R-:W-:Y:S01]  /*1b90*/  UMOV UR11, 0x40000040 ;  /* 0x40000040000b7882 */ /* 0x000fe20000000000 */
[----:B------:R-:W-:Y:S01]  /*1ba0*/  UIADD3 UR6, UR5, 0x2, URZ ;  /* 0x0000000205067890 */ /* 0x000fe2000fffe03f */
[----:B------:R-:W-:Y:S02]  /*1bb0*/  WARPGROUP.DEPBAR.LE gsb0, 0x0 ;  /* 0x00008000000079c5 */ /* 0x000fe40000010000 */
[----:B------:R-:W-:-:S06]  /*1bc0*/  WARPGROUP.ARRIVE ;  /* 0x00000000000079c5 */ /* 0x000fcc0000000000 */
[----:B------:R-:W-:Y:S01]  /*1bd0*/  HGMMA.64x16x16.F32 R40, gdesc[UR12], RZ, !UPT, gsb0 ;  /* 0x002000000c2879f0 */ /* 0x000fe2000c0008ff */
[----:B------:R-:W-:Y:S01]  /*1be0*/  UIADD3 UR14, UR4, 0x102, URZ ;  /* 0x00000102040e7890 */ /* 0x000fe2000fffe03f */
[----:B------:R-:W-:Y:S01]  /*1bf0*/  UMOV UR15, 0x40000040 ;  /* 0x40000040000f7882 */ /* 0x000fe20000000000 */
[----:B------:R-:W-:Y:S02]  /*1c00*/  WARPGROUP.DEPBAR.LE gsb0, 0x0 ;  /* 0x00008000000079c5 */ /* 0x000fe40000010000 */
[----:B------:R-:W-:-:S06]  /*1c10*/  WARPGROUP.ARRIVE ;  /* 0x00000000000079c5 */ /* 0x000fcc0000000000 */
[----:B------:R-:W-:Y:S01]  /*1c20*/  HGMMA.64x16x16.F32 R32, gdesc[UR8], RZ, !UPT, gsb0 ;  /* 0x00200000082079f0 */ /* 0x000fe2000c0008ff */
[----:B------:R-:W-:Y:S01]  /*1c30*/  UMOV UR8, UR16 ;  /* 0x0000001000087c82 */ /* 0x000fe20008000000 */
[----:B------:R-:W-:Y:S01]  /*1c40*/  UMOV UR9, UR17 ;  /* 0x0000001100097c82 */ /* 0x000fe20008000000 */
[----:B------:R-:W-:Y:S01]  /*1c50*/  UMOV UR10, UR7 ;  /* 0x00000007000a7c82 */ /* 0x000fe20008000000 */
[----:B------:R-:W-:Y:S01]  /*1c60*/  UMOV UR11, 0x40000040 ;  /* 0x40000040000b7882 */ /* 0x000fe20000000000 */
[----:B------:R-:W-:Y:S01]  /*1c70*/  UMOV UR16, UR6 ;  /* 0x0000000600107c82 */ /* 0x000fe20008000000 */
[----:B------:R-:W-:Y:S01]  /*1c80*/  UIADD3 UR6, UR4, 0x2, URZ ;  /* 0x0000000204067890 */ /* 0x000fe2000fffe03f */
[----:B------:R-:W-:Y:S01]  /*1c90*/  IMAD.U32 R10, RZ, RZ, UR16 ;  /* 0x00000010ff0a7e24 */ /* 0x000fe2000f8e00ff */
[----:B------:R-:W-:Y:S01]  /*1ca0*/  UMOV UR17, 0x40000040 ;  /* 0x4000004000117882 */ /* 0x000fe20000000000 */
[----:B------:R-:W-:Y:S01]  /*1cb0*/  UMOV UR12, UR16 ;  /* 0x00000010000c7c82 */ /* 0x000fe20008000000 */
[----:B------:R-:W-:Y:S01]  /*1cc0*/  UMOV UR13, UR17 ;  /* 0x00000011000d7c82 */ /* 0x000fe20008000000 */
[----:B------:R-:W-:Y:S01]  /*1cd0*/  UIADD3 UR7, UR4, 0x202, URZ ;  /* 0x0000020204077890 */ /* 0x000fe2000fffe03f */
[----:B------:R-:W-:Y:S01]  /*1ce0*/  IMAD.U32 R11, RZ, RZ, UR17 ;  /* 0x00000011ff0b7e24 */ /* 0x000fe2000f8e00ff */
[----:B------:R-:W-:Y:S01]  /*1cf0*/  UMOV UR18, UR6 ;  /* 0x0000000600127c82 */ /* 0x000fe20008000000 */
[----:B------:R-:W-:Y:S01]  /*1d00*/  UIADD3 UR6, UR4, 0x182, URZ ;  /* 0x0000018204067890 */ /* 0x000fe2000fffe03f */
[----:B------:R-:W-:-:S02]  /*1d10*/  WARPGROUP.DEPBAR.LE gsb0, 0x0 ;  /* 0x00008000000079c5 */ /* 0x000fc40000010000 */
        /* <DEDUP_REMOVED lines=9> */
[----:B------:R-:W-:Y:S02]  /*1db0*/  UMOV UR19, 0x40000040 ;  /* 0x4000004000137882 */ /* 0x000fe40000000000 */
        /* <DEDUP_REMOVED lines=66> */
[----:B------:R-:W-:Y:S02]  /*21e0*/  UIADD3 UR8, UR5, 0x6, URZ ;  /* 0x0000000605087890 */ /* 0x000fe4000fffe03f */
[----:B------:R-:W-:Y:S01]  /*21f0*/  UIADD3 UR10, UR4, 0x6, URZ ;  /* 0x00000006040a7890 */ /* 0x000fe2000fffe03f */
[----:B------:R-:W-:Y:S01]  /*2200*/  UMOV UR9, 0x40000040 ;  /* 0x4000004000097882 */ /* 0x000fe20000000000 */
[----:B------:R-:W-:Y:S01]  /*2210*/  UMOV UR11, 0x40000040 ;  /* 0x40000040000b7882 */ /* 0x000fe20000000000 */
        /* <DEDUP_REMOVED lines=23> */
[----:B01----:R-:W-:Y:S02]  /*2390*/  MOV R3, UR12 ;  /* 0x0000000c00037c02 */ /* 0x003fe40008000f00 */
[----:B------:R-:W-:Y:S01]  /*23a0*/  MOV R2, UR13 ;  /* 0x0000000d00027c02 */ /* 0x000fe20008000f00 */
[----:B------:R-:W-:-:S02]  /*23b0*/  WARPGROUP.DEPBAR.LE gsb0, 0x0 ;  /* 0x00008000000079c5 */ /* 0x000fc40000010000 */
        /* <DEDUP_REMOVED lines=30> */
[----:B------:R-:W-:Y:S02]  /*25a0*/  MOV R4, UR17 ;  /* 0x0000001100047c02 */ /* 0x000fe40008000f00 */
        /* <DEDUP_REMOVED lines=10> */
[----:B------:R-:W-:Y:S01]  /*2650*/  UMOV UR13, 0x40000040 ;  /* 0x40000040000d7882 */ /* 0x000fe20000000000 */
[----:B------:R-:W-:Y:S01]  /*2660*/  UMOV UR15, 0x40000040 ;  /* 0x40000040000f7882 */ /* 0x000fe20000000000 */
[----:B------:R-:W-:Y:S01]  /*2670*/  IMAD.U32 R7, RZ, RZ, UR13 ;  /* 0x0000000dff077e24 */ /* 0x000fe2000f8e00ff */
        /* <DEDUP_REMOVED lines=257> */
[----:B------:R-:W-:-:S07]  /*3690*/  UIADD3 UR5, UR5, 0xc06, URZ ;  /* 0x00000c0605057890 */ /* 0x000fce000fffe03f */
[----:B------:R-:W-:Y:S01]  /*36a0*/  UMOV UR12, UR5 ;  /* 0x00000005000c7c82 */ /* 0x000fe20008000000 */
[----:B------:R-:W-:Y:S01]  /*36b0*/  UIADD3 UR5, UR4, 0x786, URZ ;  /* 0x0000078604057890 */ /* 0x000fe2000fffe03f */
[----:B------:R-:W-:Y:S01]  /*36c0*/  IMAD.U32 R6, RZ, RZ, UR12 ;  /* 0x0000000cff067e24 */ /* 0x000fe2000f8e00ff */
[----:B------:R-:W-:-:S05]  /*36d0*/  UMOV UR16, UR12 ;  /* 0x0000000c00107c82 */ /* 0x000fca0008000000 */
        /* <DEDUP_REMOVED lines=40> */
[----:B------:R-:W-:-:S07]  /*3960*/  UIADD3 UR7, UR4, 0x806, URZ ;  /* 0x0000080604077890 */ /* 0x000fce000fffe03f */
        /* <DEDUP_REMOVED lines=11> */
[----:B------:R-:W-:Y:S01]  /*3a20*/  UMOV UR5, UR15 ;  /* 0x0000000f00057c82 */ /* 0x000fe20008000000 */
[----:B------:R-:W-:Y:S02]  /*3a30*/  R2UR UR13, R2 ;  /* 0x00000000020d72ca */ /* 0x000fe400000e0000 */
[----:B------:R-:W-:Y:S01]  /*3a40*/  R2UR UR12, R3 ;  /* 0x00000000030c72ca */ /* 0x000fe200000e0000 */
[----:B------:R-:W-:Y:S02]  /*3a50*/  WARPGROUP.DEPBAR.LE gsb0, 0x0 ;  /* 0x00008000000079c5 */ /* 0x000fe40000010000 */
[----:B------:R-:W-:-:S06]  /*3a60*/  WARPGROUP.ARRIVE ;  /* 0x00000000000079c5 */ /* 0x000fcc0000000000 */
[----:B------:R-:W-:Y:S01]  /*3a70*/  HGMMA.64x16x16.F32 R48, gdesc[UR16], R48, gsb0 ;  /* 0x00200000103079f0 */ /* 0x000fe20008000830 */
[----:B------:R-:W-:Y:S02]  /*3a80*/  R2UR UR17, R4 ;  /* 0x00000000041172ca */ /* 0x000fe400000e0000 */
[----:B------:R-:W-:Y:S01]  /*3a90*/  R2UR UR16, R5 ;  /* 0x00000000051072ca */ /* 0x000fe200000e0000 */
        /* <DEDUP_REMOVED lines=16> */
.L_x_201:
[----:B------:R-:W-:Y:S01]  /*3ba0*/  R2UR UR4, R152 ;  /* 0x00000000980472ca */ /* 0x000fe200000e0000 */
[----:B------:R-:W-:Y:S01]  /*3bb0*/  VIADD R2, R227, UR61 ;  /* 0x0000003de3027c36 */ /* 0x000fe20008000000 */
[----:B------:R-:W-:Y:S01]  /*3bc0*/  ULDC UR5, c[0x0][0x988] ;  /* 0x0002620000057ab9 */ /* 0x000fe20000000800 */
[----:B------:R-:W-:Y:S01]  /*3bd0*/  P2R R21, PR, RZ, 0x1 ;  /* 0x00000001ff157803 */ /* 0x000fe20000000000 */
[----:B------:R-:W-:Y:S01]  /*3be0*/  UISETP.GE.AND UP0, UPT, UR61, 0x51, UPT ;  /* 0x000000513d00788c */ /* 0x000fe2000bf06270 */
[----:B------:R-:W-:Y:S02]  /*3bf0*/  CS2R R150, SRZ ;  /* 0x0000000000967805 */ /* 0x000fe4000001ff00 */
[----:B------:R-:W-:Y:S02]  /*3c00*/  CS2R R148, SRZ ;  /* 0x0000000000947805 */ /* 0x000fe4000001ff00 */
[----:B------:R-:W-:Y:S02]  /*3c10*/  CS2R R146, SRZ ;  /* 0x0000000000927805 */ /* 0x000fe4000001ff00 */
[----:B------:R-:W-:-:S02]  /*3c20*/  CS2R R144, SRZ ;  /* 0x0000000000907805 */ /* 0x000fc4000001ff00 */
[----:B------:R-:W-:Y:S02]  /*3c30*/  CS2R R142, SRZ ;  /* 0x00000000008e7805 */ /* 0x000fe4000001ff00 */
[----:B------:R-:W-:Y:S02]  /*3c40*/  CS2R R140, SRZ ;  /* 0x00000000008c7805 */ /* 0x000fe4000001ff00 */
[----:B------:R-:W-:Y:S02]  /*3c50*/  CS2R R138, SRZ ;  /* 0x00000000008a7805 */ /* 0x000fe4000001ff00 */
[----:B------:R-:W-:Y:S01]  /*3c60*/  CS2R R136, SRZ ;  /* 0x0000000000887805 */ /* 0x000fe2000001ff00 */
[----:B------:R-:W-:Y:S01]  /*3c70*/  IMAD.U32 R3, RZ, RZ, UR4 ;  /* 0x00000004ff037e24 */ /* 0x000fe2000f8e00ff */
[----:B------:R-:W-:Y:S02]  /*3c80*/  CS2R R134, SRZ ;  /* 0x0000000000867805 */ /* 0x000fe4000001ff00 */
[----:B------:R-:W-:-:S02]  /*3c90*/  CS2R R132, SRZ ;  /* 0x0000000000847805 */ /* 0x000fc4000001ff00 */
[----:B------:R-:W-:Y:S01]  /*3ca0*/  CS2R R130, SRZ ;  /* 0x0000000000827805 */ /* 0x000fe2000001ff00 */
[----:B------:R-:W-:Y:S01]  /*3cb0*/  IMAD R2, R3, -0x50, R2 ;  /* 0xffffffb003027824 */ /* 0x000fe200078e0202 */
[----:B------:R-:W-:Y:S02]  /*3cc0*/  CS2R R128, SRZ ;  /* 0x0000000000807805 */ /* 0x000fe4000001ff00 */
[----:B------:R-:W-:Y:S02]  /*3cd0*/  CS2R R126, SRZ ;  /* 0x00000000007e7805 */ /* 0x000fe4000001ff00 */
[----:B------:R-:W-:Y:S02]  /*3ce0*/  CS2R R124, SRZ ;  /* 0x00000000007c7805 */ /* 0x000fe4000001ff00 */
[----:B------:R-:W-:Y:S02]  /*3cf0*/  CS2R R122, SRZ ;  /* 0x00000000007a7805 */ /* 0x000fe4000001ff00 */
[----:B------:R-:W-:-:S02]  /*3d00*/  ISETP.GT.AND P2, PT, R2, RZ, PT ;  /* 0x000000ff0200720c */ /* 0x000fc40003f44270 */
[----:B------:R-:W-:Y:S02]  /*3d10*/  CS2R R120, SRZ ;  /* 0x0000000000787805 */ /* 0x000fe4000001ff00 */
[C---:B------:R-:W-:Y:S02]  /*3d20*/  ISETP.GT.AND P1, PT, R2.reuse, 0x1, PT ;  /* 0x000000010200780c */ /* 0x040fe40003f24270 */
[----:B------:R-:W-:Y:S02]  /*3d30*/  CS2R R118, SRZ ;  /* 0x0000000000767805 */ /* 0x000fe4000001ff00 */
[----:B------:R-:W-:Y:S02]  /*3d40*/  ISETP.GT.AND P6, PT, R2, 0x8, PT ;  /* 0x000000080200780c */ /* 0x000fe40003fc4270 */
[----:B------:R-:W-:Y:S02]  /*3d50*/  CS2R R116, SRZ ;  /* 0x0000000000747805 */ /* 0x000fe4000001ff00 */
[----:B------:R-:W-:-:S02]  /*3d60*/  FSEL R56, R56, -INF , P2 ;  /* 0xff80000038387808 */ /* 0x000fc40001000000 */
[----:B------:R-:W-:Y:S02]  /*3d70*/  CS2R R114, SRZ ;  /* 0x0000000000727805 */ /* 0x000fe4000001ff00 */
[----:B------:R-:W-:Y:S02]  /*3d80*/  FSEL R57, R57, -INF , P1 ;  /* 0xff80000039397808 */ /* 0x000fe40000800000 */
[----:B------:R-:W-:Y:S02]  /*3d90*/  CS2R R112, SRZ ;  /* 0x0000000000707805 */ /* 0x000fe4000001ff00 */
[----:B------:R-:W-:Y:S02]  /*3da0*/  ISETP.GT.AND P5, PT, R2, 0x9, PT ;  /* 0x000000090200780c */ /* 0x000fe40003fa4270 */
[----:B------:R-:W-:Y:S02]  /*3db0*/  CS2R R110, SRZ ;  /* 0x00000000006e7805 */ /* 0x000fe4000001ff00 */
[----:B------:R-:W-:-:S02]  /*3dc0*/  FSEL R60, R60, -INF , P6 ;  /* 0xff8000003c3c7808 */ /* 0x000fc40003000000 */
[----:B------:R-:W-:Y:S02]  /*3dd0*/  CS2R R108, SRZ ;  /* 0x00000000006c7805 */ /* 0x000fe4000001ff00 */
[----:B------:R-:W-:Y:S02]  /*3de0*/  FMNMX.FTZ R3, R56, R57, !PT ;  /* 0x0000003938037209 */ /* 0x000fe40007810000 */
        /* <DEDUP_REMOVED lines=13> */
[----:B------:R-:W-:Y:S02]  /*3ec0*/  FSEL R58, R58, -INF , P2 ;  /* 0xff8000003a3a7808 */ /* 0x000fe40001000000 */
[----:B------:R-:W-:Y:S02]  /*3ed0*/  CS2R R92, SRZ ;  /* 0x00000000005c7805 */ /* 0x000fe4000001ff00 */
[----:B------:R-:W-:-:S02]  /*3ee0*/  ISETP.GT.AND P2, PT, R2, 0x18, PT ;  /* 0x000000180200780c */ /* 0x000fc40003f44270 */
[----:B------:R-:W-:Y:S02]  /*3ef0*/  CS2R R90, SRZ ;  /* 0x00000000005a7805 */ /* 0x000fe4000001ff00 */
[----:B------:R-:W-:Y:S02]  /*3f00*/  FSEL R49, R49, -INF , P3 ;  /* 0xff80000031317808 */ /* 0x000fe40001800000 */
[----:B------:R-:W-:Y:S02]  /*3f10*/  CS2R R88, SRZ ;  /* 0x0000000000587805 */ /* 0x000fe4000001ff00 */
[----:B------:R-:W-:Y:S02]  /*3f20*/  FMNMX.FTZ R4, R48, R3, !PT ;  /* 0x0000000330047209 */ /* 0x000fe40007810000 */
[----:B------:R-:W-:Y:S02]  /*3f30*/  CS2R R86, SRZ ;  /* 0x0000000000567805 */ /* 0x000fe4000001ff00 */
[----:B------:R-:W-:-:S02]  /*3f40*/  FSEL R59, R59, -INF , P1 ;  /* 0xff8000003b3b7808 */ /* 0x000fc40000800000 */
[----:B------:R-:W-:Y:S02]  /*3f50*/  CS2R R84, SRZ ;  /* 0x0000000000547805 */ /* 0x000fe4000001ff00 */
[----:B------:R-:W-:Y:S02]  /*3f60*/  ISETP.GT.AND P1, PT, R2, 0x19, PT ;  /* 0x000000190200780c */ /* 0x000fe40003f24270 */
[----:B------:R-:W-:Y:S02]  /*3f70*/  CS2R R82, SRZ ;  /* 0x0000000000527805 */ /* 0x000fe4000001ff00 */
[----:B------:R-:W-:Y:S02]  /*3f80*/  FSEL R52, R52, -INF , P2 ;  /* 0xff80000034347808 */ /* 0x000fe40001000000 */
[----:B------:R-:W-:Y:S02]  /*3f90*/  CS2R R80, SRZ ;  /* 0x0000000000507805 */ /* 0x000fe4000001ff00 */
[----:B------:R-:W-:-:S02]  /*3fa0*/  FMNMX.FTZ R3, R49, R4, !PT ;  /* 0x0000000431037209 */ /* 0x000fc40007810000 */
        /* <DEDUP_REMOVED lines=16> */
[----:B------:R-:W-:Y:S02]  /*40b0*/  FSEL R50, R50, -INF , P4 ;  /* 0xff80000032327808 */ /* 0x000fe40002000000 */
[----:B------:R-:W-:-:S02]  /*40c0*/  ISETP.GT.AND P4, PT, R2, 0x28, PT ;  /* 0x000000280200780c */ /* 0x000fc40003f84270 */
[----:B------:R-:W-:Y:S02]  /*40d0*/  FSEL R41, R41, -INF , P5 ;  /* 0xff80000029297808 */ /* 0x000fe40002800000 */
[----:B------:R-:W-:Y:S02]  /*40e0*/  FMNMX.FTZ R4, R40, R3, !PT ;  /* 0x0000000328047209 */ /* 0x000fe40007810000 */
[----:B------:R-:W-:Y:S02]  /*40f0*/  FSEL R51, R51, -INF , P3 ;  /* 0xff80000033337808 */ /* 0x000fe40001800000 */
[----:B------:R-:W-:Y:S02]  /*4100*/  ISETP.GT.AND P3, PT, R2, 0x29, PT ;  /* 0x000000290200780c */ /* 0x000fe40003f64270 */
[----:B------:R-:W-:Y:S02]  /*4110*/  FSEL R44, R44, -INF , P4 ;  /* 0xff8000002c2c7808 */ /* 0x000fe40002000000 */
[----:B------:R-:W-:-:S02]  /*4120*/  FMNMX.FTZ R3, R41, R4, !PT ;  /* 0x0000000429037209 */ /* 0x000fc40007810000 */
[----:B------:R-:W-:Y:S02]  /*4130*/  FSEL R54, R54, -INF , P2 ;  /* 0xff80000036367808 */ /* 0x000fe40001000000 */
[----:B------:R-:W-:Y:S02]  /*4140*/  ISETP.GT.AND P2, PT, R2, 0x30, PT ;  /* 0x000000300200780c */ /* 0x000fe40003f44270 */
[----:B------:R-:W-:Y:S02]  /*4150*/  FSEL R45, R45, -INF , P3 ;  /* 0xff8000002d2d7808 */ /* 0x000fe40001800000 */
        /* <DEDUP_REMOVED lines=30> */
[----:B------:R-:W-:Y:S02]  /*4340*/  FMNMX.FTZ R2, R28, R3, !PT ;  /* 0x000000031c027209 */ /* 0x000fe40007810000 */
[----:B------:R-:W-:Y:S02]  /*4350*/  FSEL R38, R38, -INF , P6 ;  /* 0xff80000026267808 */ /* 0x000fe40003000000 */
[----:B------:R-:W-:-:S02]  /*4360*/  FMNMX.FTZ R5, R29, R2, !PT ;  /* 0x000000021d057209 */ /* 0x000fc40007810000 */
[----:B------:R-:W-:Y:S02]  /*4370*/  FSEL R39, R39, -INF , P5 ;  /* 0xff80000027277808 */ /* 0x000fe40002800000 */
[----:B------:R-:W-:Y:S01]  /*4380*/  FSEL R26, R26, -INF , P4 ;  /* 0xff8000001a1a7808 */ /* 0x000fe20002000000 */
[----:B------:R-:W0:Y:S01]  /*4390*/  SHFL.BFLY PT, R2, R5, 0x2, 0x1f ;  /* 0x0c401f0005027f89 */ /* 0x000e2200000e0000 */
[----:B------:R-:W-:Y:S02]  /*43a0*/  FSEL R27, R27, -INF , P3 ;  /* 0xff8000001b1b7808 */ /* 0x000fe40001800000 */
[----:B------:R-:W-:Y:S02]  /*43b0*/  FSEL R30, R30, -INF , P2 ;  /* 0xff8000001e1e7808 */ /* 0x000fe40001000000 */
[----:B------:R-:W-:Y:S02]  /*43c0*/  FSEL R31, R31, -INF , P1 ;  /* 0xff8000001f1f7808 */ /* 0x000fe40000800000 */
[----:B0-----:R-:W-:-:S05]  /*43d0*/  FMNMX.FTZ R14, R5, R2, !PT ;  /* 0x00000002050e7209 */ /* 0x001fca0007810000 */
[----:B------:R-:W0:Y:S02]  /*43e0*/  SHFL.BFLY PT, R3, R14, 0x1, 0x1f ;  /* 0x0c201f000e037f89 */ /* 0x000e2400000e0000 */
[----:B0-----:R-:W-:Y:S02]  /*43f0*/  FMNMX.FTZ R4, R14, R3, !PT ;  /* 0x000000030e047209 */ /* 0x001fe40007810000 */
        /* <DEDUP_REMOVED lines=20> */
[----:B------:R-:W0:Y:S01]  /*4540*/  MUFU.EX2 R57, R57 ;  /* 0x0000003900397308 */ /* 0x000e220000000800 */
        /* <DEDUP_REMOVED lines=16> */
[----:B0-----:R-:W-:Y:S01]  /*4650*/  FADD.FTZ R21, R56, R57 ;  /* 0x0000003938157221 */ /* 0x001fe20000010000 */
[----:B------:R-:W-:Y:S01]  /*4660*/  FFMA.FTZ R20, R29, UR5, -R20 ;  /* 0x000000051d147c23 */ /* 0x000fe20008010814 */
[----:B------:R-:W-:-:S02]  /*4670*/  FMNMX.FTZ R3, R47, R2, !PT ;  /* 0x000000022f037209 */ /* 0x000fc40007810000 */
[----:B------:R-:W-:Y:S02]  /*4680*/  F2FP.F16.F32.PACK_AB R208, R57, R56 ;  /* 0x0000003839d0723e */ /* 0x000fe400000000ff */
[----:B------:R-:W-:Y:S02]  /*4690*/  CS2R R56, SRZ ;  /* 0x0000000000387805 */ /* 0x000fe4000001ff00 */
[----:B------:R-:W-:Y:S01]  /*46a0*/  FMNMX.FTZ R2, R34, R3, !PT ;  /* 0x0000000322027209 */ /* 0x000fe20007810000 */
[----:B------:R-:W0:Y:S01]  /*46b0*/  MUFU.EX2 R48, R48 ;  /* 0x0000003000307308 */ /* 0x000e220000000800 */
[----:B-1----:R-:W-:Y:S02]  /*46c0*/  FADD.FTZ R14, R60, R21 ;  /* 0x000000153c0e7221 */ /* 0x002fe40000010000 */
[----:B------:R-:W-:-:S04]  /*46d0*/  FMNMX.FTZ R3, R35, R2, !PT ;  /* 0x0000000223037209 */ /* 0x000fc80007810000 */
[----:B------:R-:W-:Y:S01]  /*46e0*/  FMNMX.FTZ R2, R38, R3, !PT ;  /* 0x0000000326027209 */ /* 0x000fe20007810000 */
[----:B------:R-:W1:Y:S01]  /*46f0*/  MUFU.EX2 R49, R49 ;  /* 0x0000003100317308 */ /* 0x000e620000000800 */
[C---:B--2---:R-:W-:Y:S01]  /*4700*/  FADD.FTZ R21, R61.reuse, R14 ;  /* 0x0000000e3d157221 */ /* 0x044fe20000010000 */
[----:B------:R-:W-:Y:S02]  /*4710*/  F2FP.F16.F32.PACK_AB R210, R61, R60 ;  /* 0x0000003c3dd2723e */ /* 0x000fe400000000ff */
[----:B------:R-:W-:Y:S02]  /*4720*/  CS2R R60, SRZ ;  /* 0x00000000003c7805 */ /* 0x000fe4000001ff00 */
[----:B------:R-:W-:-:S04]  /*4730*/  FMNMX.FTZ R3, R39, R2, !PT ;  /* 0x0000000227037209 */ /* 0x000fc80007810000 */
[----:B------:R-:W-:Y:S01]  /*4740*/  FMNMX.FTZ R2, R26, R3, !PT ;  /* 0x000000031a027209 */ /* 0x000fe20007810000 */
[----:B------:R-:W-:Y:S01]  /*4750*/  MUFU.EX2 R52, R52 ;  /* 0x0000003400347308 */ /* 0x000fe20000000800 */
[----:B0-----:R-:W-:Y:S02]  /*4760*/  FADD.FTZ R14, R48, R21 ;  /* 0x00000015300e7221 */ /* 0x001fe40000010000 */
[----:B------:R-:W-:-:S04]  /*4770*/  FMNMX.FTZ R3, R27, R2, !PT ;  /* 0x000000021b037209 */ /* 0x000fc80007810000 */
[----:B------:R-:W-:Y:S01]  /*4780*/  FMNMX.FTZ R2, R30, R3, !PT ;  /* 0x000000031e027209 */ /* 0x000fe20007810000 */
[----:B------:R-:W0:Y:S01]  /*4790*/  MUFU.EX2 R53, R53 ;  /* 0x0000003500357308 */ /* 0x000e220000000800 */
[C---:B-1----:R-:W-:Y:S01]  /*47a0*/  FADD.FTZ R29, R49.reuse, R14 ;  /* 0x0000000e311d7221 */ /* 0x042fe20000010000 */
[----:B------:R-:W-:Y:S02]  /*47b0*/  F2FP.F16.F32.PACK_AB R204, R49, R48 ;  /* 0x0000003031cc723e */ /* 0x000fe400000000ff */
[----:B------:R-:W-:Y:S02]  /*47c0*/  CS2R R48, SRZ ;  /* 0x0000000000307805 */ /* 0x000fe4000001ff00 */
[----:B------:R-:W-:Y:S02]  /*47d0*/  FMNMX.FTZ R2, R31, R2, !PT ;  /* 0x000000021f027209 */ /* 0x000fe40007810000 */
[----:B------:R-:W-:Y:S03]  /*47e0*/  MUFU.EX2 R40, R40 ;  /* 0x0000002800287308 */ /* 0x000fe60000000800 */
[----:B------:R-:W1:Y:S05]  /*47f0*/  SHFL.BFLY PT, R3, R2, 0x2, 0x1f ;  /* 0x0c401f0002037f89 */ /* 0x000e6a00000e0000 */
[----:B------:R-:W2:Y:S01]  /*4800*/  MUFU.EX2 R41, R41 ;  /* 0x0000002900297308 */ /* 0x000ea20000000800 */
[----:B0-----:R-:W-:-:S07]  /*4810*/  F2FP.F16.F32.PACK_AB R206, R53, R52 ;  /* 0x0000003435ce723e */ /* 0x001fce00000000ff */
[----:B------:R-:W-:Y:S08]  /*4820*/  MUFU.EX2 R44, R44 ;  /* 0x0000002c002c7308 */ /* 0x000ff00000000800 */
[----:B------:R-:W0:Y:S01]  /*4830*/  MUFU.EX2 R45, R45 ;  /* 0x0000002d002d7308 */ /* 0x000e220000000800 */
[----:B-1----:R-:W-:Y:S02]  /*4840*/  FMNMX.FTZ R5, R2, R3, !PT ;  /* 0x0000000302057209 */ /* 0x002fe40007810000 */
[----:B--2---:R-:W-:-:S03]  /*4850*/  F2FP.F16.F32.PACK_AB R200, R41, R40 ;  /* 0x0000002829c8723e */ /* 0x004fc600000000ff */
[----:B------:R-:W1:Y:S02]  /*4860*/  SHFL.BFLY PT, R2, R5, 0x1, 0x1f ;  /* 0x0c201f0005027f89 */ /* 0x000e6400000e0000 */
[----:B------:R-:W-:Y:S08]  /*4870*/  MUFU.EX2 R32, R32 ;  /* 0x0000002000207308 */ /* 0x000ff00000000800 */
[----:B------:R-:W2:Y:S01]  /*4880*/  MUFU.EX2 R33, R33 ;  /* 0x0000002100217308 */ /* 0x000ea20000000800 */
[----:B0-----:R-:W-:-:S07]  /*4890*/  F2FP.F16.F32.PACK_AB R202, R45, R44 ;  /* 0x0000002c2dca723e */ /* 0x001fce00000000ff */
[----:B------:R-:W-:Y:S01]  /*48a0*/  MUFU.EX2 R36, R36 ;  /* 0x0000002400247308 */ /* 0x000fe20000000800 */
[----:B-1----:R-:W-:-:S07]  /*48b0*/  FMNMX.FTZ R3, R5, R2, !PT ;  /* 0x0000000205037209 */ /* 0x002fce0007810000 */
[----:B------:R0:W-:Y:S01]  /*48c0*/  MUFU.EX2 R5, R20 ;  /* 0x0000001400057308 */ /* 0x0001e20000000800 */
[----:B--2---:R-:W-:Y:S01]  /*48d0*/  F2FP.F16.F32.PACK_AB R196, R33, R32 ;  /* 0x0000002021c4723e */ /* 0x004fe200000000ff */
[C---:B------:R-:W-:Y:S01]  /*48e0*/  FMUL.FTZ R2, R3.reuse, UR5 ;  /* 0x0000000503027c20 */ /* 0x040fe20008410000 */
[----:B------:R-:W-:-:S04]  /*48f0*/  FSETP.NEU.FTZ.AND P1, PT, R3, -INF , PT ;  /* 0xff8000000300780b */ /* 0x000fc80003f3d000 */
[----:B------:R-:W-:Y:S01]  /*4900*/  FSEL R2, R2, RZ, P1 ;  /* 0x000000ff02027208 */ /* 0x000fe20000800000 */
[----:B0-----:R-:W-:Y:S01]  /*4910*/  FADD.FTZ R20, R52, R29 ;  /* 0x0000001d34147221 */ /* 0x001fe20000010000 */
[----:B------:R-:W-:Y:S01]  /*4920*/  ISETP.NE.AND P1, PT, R19, RZ, PT ;  /* 0x000000ff1300720c */ /* 0x000fe20003f25270 */
[----:B------:R-:W-:Y:S02]  /*4930*/  MUFU.EX2 R37, R37 ;  /* 0x0000002500257308 */ /* 0x000fe40000000800 */
        /* <DEDUP_REMOVED lines=13> */
[----:B------:R-:W-:Y:S01]  /*4a10*/  @P1 VIADD R0, R0, 0x38840 ;  /* 0x0003884000001836 */ /* 0x000fe20000000000 */
[----:B------:R-:W0:Y:S01]  /*4a20*/  MUFU.EX2 R59, R59 ;  /* 0x0000003b003b7308 */ /* 0x000e220000000800 */
[----:B------:R-:W-:Y:S01]  /*4a30*/  FADD.FTZ R20, R40, R29 ;  /* 0x0000001d28147221 */ /* 0x000fe20000010000 */
[--C-:B------:R-:W-:Y:S01]  /*4a40*/  FFMA.FTZ R47, R47, UR5, -R2.reuse ;  /* 0x000000052f2f7c23 */ /* 0x100fe20008010802 */
[----:B------:R-:W-:Y:S01]  /*4a50*/  FFMA.FTZ R34, R34, UR5, -R2 ;  /* 0x0000000522227c23 */ /* 0x000fe20008010802 */
[----:B------:R-:W-:Y:S01]  /*4a60*/  @P1 PRMT R0, R23, 0x654, R0 ;  /* 0x0000065417001816 */ /* 0x000fe20000000000 */
[----:B------:R-:W-:Y:S01]  /*4a70*/  FADD.FTZ R29, R41, R20 ;  /* 0x00000014291d7221 */ /* 0x000fe20000010000 */
[--C-:B------:R-:W-:Y:S01]  /*4a80*/  FFMA.FTZ R35, R35, UR5, -R2.reuse ;  /* 0x0000000523237c23 */ /* 0x100fe20008010802 */
[--C-:B------:R-:W-:Y:S01]  /*4a90*/  FFMA.FTZ R38, R38, UR5, -R2.reuse ;  /* 0x0000000526267c23 */ /* 0x100fe20008010802 */
[----:B------:R-:W1:Y:S01]  /*4aa0*/  MUFU.EX2 R62, R62 ;  /* 0x0000003e003e7308 */ /* 0x000e620000000800 */
[----:B------:R2:W-:Y:S01]  /*4ab0*/  @P1 SYNCS.ARRIVE.TRANS64.RED.A1T0 RZ, [R0+URZ], RZ ;  /* 0x000000ff00ff19a7 */ /* 0x0005e2000810043f */
[--C-:B------:R-:W-:Y:S01]  /*4ac0*/  FFMA.FTZ R39, R39, UR5, -R2.reuse ;  /* 0x0000000527277c23 */ /* 0x100fe20008010802 */
[--C-:B------:R-:W-:Y:S01]  /*4ad0*/  FFMA.FTZ R26, R26, UR5, -R2.reuse ;  /* 0x000000051a1a7c23 */ /* 0x100fe20008010802 */
[--C-:B------:R-:W-:Y:S01]  /*4ae0*/  FFMA.FTZ R27, R27, UR5, -R2.reuse ;  /* 0x000000051b1b7c23 */ /* 0x100fe20008010802 */
[--C-:B------:R-:W-:Y:S01]  /*4af0*/  FFMA.FTZ R30, R30, UR5, -R2.reuse ;  /* 0x000000051e1e7c23 */ /* 0x100fe20008010802 */
[----:B------:R-:W-:Y:S01]  /*4b00*/  FFMA.FTZ R2, R31, UR5, -R2 ;  /* 0x000000051f027c23 */ /* 0x000fe20008010802 */
[----:B------:R-:W-:Y:S01]  /*4b10*/  PLOP3.LUT P1, PT, PT, PT, UP0, 0x80, 0x0 ;  /* 0x000000000000781c */ /* 0x000fe20003f2f008 */
[----:B------:R-:W3:Y:S01]  /*4b20*/  MUFU.EX2 R63, R63 ;  /* 0x0000003f003f7308 */ /* 0x000ee20000000800 */
[----:B0-----:R-:W-:Y:S01]  /*4b30*/  FADD.FTZ R21, R58, R59 ;  /* 0x0000003b3a157221 */ /* 0x001fe20000010000 */
[----:B--2---:R-:W-:Y:S01]  /*4b40*/  FADD.FTZ R0, R44, R29 ;  /* 0x0000001d2c007221 */ /* 0x004fe20000010000 */
[----:B------:R-:W-:-:S02]  /*4b50*/  F2FP.F16.F32.PACK_AB R198, R37, R36 ;  /* 0x0000002425c6723e */ /* 0x000fc400000000ff */
[----:B------:R-:W-:Y:S02]  /*4b60*/  CS2R R52, SRZ ;  /* 0x0000000000347805 */ /* 0x000fe4000001ff00 */
[----:B------:R-:W-:Y:S01]  /*4b70*/  F2FP.F16.F32.PACK_AB R209, R59, R58 ;  /* 0x0000003a3bd1723e */ /* 0x000fe200000000ff */
[----:B------:R-:W-:Y:S01]  /*4b80*/  FADD.FTZ R29, R45, R0 ;  /* 0x000000002d1d7221 */ /* 0x000fe20000010000 */
[----:B------:R-:W-:Y:S01]  /*4b90*/  CS2R R58, SRZ ;  /* 0x00000000003a7805 */ /* 0x000fe2000001ff00 */
[----:B------:R-:W0:Y:S01]  /*4ba0*/  MUFU.EX2 R50, R50 ;  /* 0x0000003200327308 */ /* 0x000e220000000800 */
[----:B-1----:R-:W-:Y:S01]  /*4bb0*/  FADD.FTZ R14, R62, R21 ;  /* 0x000000153e0e7221 */ /* 0x002fe20000010000 */
[----:B------:R-:W-:Y:S02]  /*4bc0*/  CS2R R44, SRZ ;  /* 0x00000000002c7805 */ /* 0x000fe4000001ff00 */
[----:B------:R-:W-:-:S04]  /*4bd0*/  CS2R R40, SRZ ;  /* 0x0000000000287805 */ /* 0x000fc8000001ff00 */
[----:B------:R-:W1:Y:S01]  /*4be0*/  MUFU.EX2 R51, R51 ;  /* 0x0000003300337308 */ /* 0x000e620000000800 */
[C---:B---3--:R-:W-:Y:S01]  /*4bf0*/  FADD.FTZ R21, R63.reuse, R14 ;  /* 0x0000000e3f157221 */ /* 0x048fe20000010000 */
[----:B------:R-:W-:Y:S02]  /*4c00*/  F2FP.F16.F32.PACK_AB R211, R63, R62 ;  /* 0x0000003e3fd3723e */ /* 0x000fe400000000ff */
[----:B------:R-:W-:-:S04]  /*4c10*/  CS2R R62, SRZ ;  /* 0x00000000003e7805 */ /* 0x000fc8000001ff00 */
[----:B------:R-:W2:Y:S01]  /*4c20*/  MUFU.EX2 R54, R54 ;  /* 0x0000003600367308 */ /* 0x000ea20000000800 */
[----:B0-----:R-:W-:-:S07]  /*4c30*/  FADD.FTZ R14, R50, R21 ;  /* 0x00000015320e7221 */ /* 0x001fce0000010000 */
[----:B------:R-:W0:Y:S01]  /*4c40*/  MUFU.EX2 R55, R55 ;  /* 0x0000003700377308 */ /* 0x000e220000000800 */
[C---:B-1----:R-:W-:Y:S01]  /*4c50*/  FADD.FTZ R21, R51.reuse, R14 ;  /* 0x0000000e33157221 */ /* 0x042fe20000010000 */
[----:B------:R-:W-:Y:S02]  /*4c60*/  F2FP.F16.F32.PACK_AB R205, R51, R50 ;  /* 0x0000003233cd723e */ /* 0x000fe400000000ff */
[----:B------:R-:W-:-:S04]  /*4c70*/  CS2R R50, SRZ ;  /* 0x0000000000327805 */ /* 0x000fc8000001ff00 */
[----:B------:R-:W1:Y:S01]  /*4c80*/  MUFU.EX2 R42, R42 ;  /* 0x0000002a002a7308 */ /* 0x000e620000000800 */
[----:B--2---:R-:W-:-:S07]  /*4c90*/  FADD.FTZ R14, R54, R21 ;  /* 0x00000015360e7221 */ /* 0x004fce0000010000 */
[----:B------:R-:W2:Y:S01]  /*4ca0*/  MUFU.EX2 R43, R43 ;  /* 0x0000002b002b7308 */ /* 0x000ea20000000800 */
[C---:B0-----:R-:W-:Y:S01]  /*4cb0*/  FADD.FTZ R21, R55.reuse, R14 ;  /* 0x0000000e37157221 */ /* 0x041fe20000010000 */
[----:B------:R-:W-:Y:S01]  /*4cc0*/  FADD.FTZ R14, R32, R29 ;  /* 0x0000001d200e7221 */ /* 0x000fe20000010000 */
[----:B------:R-:W-:Y:S02]  /*4cd0*/  F2FP.F16.F32.PACK_AB R207, R55, R54 ;  /* 0x0000003637cf723e */ /* 0x000fe400000000ff */
[----:B------:R-:W-:Y:S01]  /*4ce0*/  CS2R R54, SRZ ;  /* 0x0000000000367805 */ /* 0x000fe2000001ff00 */
[----:B------:R-:W-:Y:S01]  /*4cf0*/  FADD.FTZ R29, R33, R14 ;  /* 0x0000000e211d7221 */ /* 0x000fe20000010000 */
[----:B------:R-:W-:Y:S01]  /*4d00*/  CS2R R32, SRZ ;  /* 0x0000000000207805 */ /* 0x000fe2000001ff00 */
[----:B------:R-:W0:Y:S01]  /*4d10*/  MUFU.EX2 R46, R46 ;  /* 0x0000002e002e7308 */ /* 0x000e220000000800 */
[----:B-1----:R-:W-:Y:S01]  /*4d20*/  FADD.FTZ R0, R42, R21 ;  /* 0x000000152a007221 */ /* 0x002fe20000010000 */
[----:B------:R-:W-:-:S04]  /*4d30*/  FADD.FTZ R14, R36, R29 ;  /* 0x0000001d240e7221 */ /* 0x000fc80000010000 */
[----:B------:R-:W-:Y:S01]  /*4d40*/  FADD.FTZ R29, R37, R14 ;  /* 0x0000000e251d7221 */ /* 0x000fe20000010000 */
[----:B------:R-:W-:Y:S01]  /*4d50*/  CS2R R36, SRZ ;  /* 0x0000000000247805 */ /* 0x000fe2000001ff00 */
[----:B------:R-:W1:Y:S01]  /*4d60*/  MUFU.EX2 R47, R47 ;  /* 0x0000002f002f7308 */ /* 0x000e620000000800 */
[C---:B--2---:R-:W-:Y:S01]  /*4d70*/  FADD.FTZ R21, R43.reuse, R0 ;  /* 0x000000002b157221 */ /* 0x044fe20000010000 */
        /* <DEDUP_REMOVED lines=12> */
[----:B------:R-:W-:Y:S02]  /*4e40*/  F2FP.F16.F32.PACK_AB R197, R35, R34 ;  /* 0x0000002223c5723e */ /* 0x000fe400000000ff */
[----:B------:R-:W-:-:S04]  /*4e50*/  CS2R R34, SRZ ;  /* 0x0000000000227805 */ /* 0x000fc8000001ff00 */
[----:B------:R-:W0:Y:S01]  /*4e60*/  MUFU.EX2 R25, R25 ;  /* 0x0000001900197308 */ /* 0x000e220000000800 */
[----:B-1----:R-:W-:-:S07]  /*4e70*/  FADD.FTZ R14, R24, R29 ;  /* 0x0000001d180e7221 */ /* 0x002fce0000010000 */
[----:B------:R-:W1:Y:S01]  /*4e80*/  MUFU.EX2 R39, R39 ;  /* 0x0000002700277308 */ /* 0x000e620000000800 */
[----:B--2---:R-:W-:-:S07]  /*4e90*/  FADD.FTZ R0, R38, R21 ;  /* 0x0000001526007221 */ /* 0x004fce0000010000 */
[----:B------:R-:W2:Y:S01]  /*4ea0*/  MUFU.EX2 R28, R28 ;  /* 0x0000001c001c7308 */ /* 0x000ea20000000800 */
[C---:B0-----:R-:W-:Y:S01]  /*4eb0*/  FADD.FTZ R29, R25.reuse, R14 ;  /* 0x0000000e191d7221 */ /* 0x041fe20000010000 */
[----:B------:R-:W-:Y:S02]  /*4ec0*/  F2FP.F16.F32.PACK_AB R192, R25, R24 ;  /* 0x0000001819c0723e */ /* 0x000fe400000000ff */
[----:B------:R-:W-:-:S04]  /*4ed0*/  CS2R R24, SRZ ;  /* 0x0000000000187805 */ /* 0x000fc8000001ff00 */
[----:B------:R-:W0:Y:S01]  /*4ee0*/  MUFU.EX2 R26, R26 ;  /* 0x0000001a001a7308 */ /* 0x000e220000000800 */
[C---:B-1----:R-:W-:Y:S01]  /*4ef0*/  FADD.FTZ R21, R39.reuse, R0 ;  /* 0x0000000027157221 */ /* 0x042fe20000010000 */
[----:B------:R-:W-:Y:S02]  /*4f00*/  F2FP.F16.F32.PACK_AB R199, R39, R38 ;  /* 0x0000002627c7723e */ /* 0x000fe400000000ff */
[----:B------:R-:W-:-:S04]  /*4f10*/  CS2R R38, SRZ ;  /* 0x0000000000267805 */ /* 0x000fc8000001ff00 */
[----:B------:R-:W1:Y:S01]  /*4f20*/  MUFU.EX2 R27, R27 ;  /* 0x0000001b001b7308 */ /* 0x000e620000000800 */
[----:B--2---:R-:W-:Y:S01]  /*4f30*/  FADD.FTZ R14, R28, R29 ;  /* 0x0000001d1c0e7221 */ /* 0x004fe20000010000 */
[C---:B------:R-:W-:Y:S02]  /*4f40*/  F2FP.F16.F32.PACK_AB R194, R5.reuse, R28 ;  /* 0x0000001c05c2723e */ /* 0x040fe400000000ff */
[----:B------:R-:W-:Y:S01]  /*4f50*/  CS2R R28, SRZ ;  /* 0x00000000001c7805 */ /* 0x000fe2000001ff00 */
[----:B------:R-:W-:-:S03]  /*4f60*/  FADD.FTZ R14, R5, R14 ;  /* 0x0000000e050e7221 */ /* 0x000fc60000010000 */
[----:B------:R-:W2:Y:S01]  /*4f70*/  MUFU.EX2 R30, R30 ;  /* 0x0000001e001e7308 */ /* 0x000ea20000000800 */
[----:B0-----:R-:W-:-:S07]  /*4f80*/  FADD.FTZ R0, R26, R21 ;  /* 0x000000151a007221 */ /* 0x001fce0000010000 */
[----:B------:R0:W3:Y:S01]  /*4f90*/  MUFU.EX2 R195, R2 ;  /* 0x0000000200c37308 */ /* 0x0000e20000000800 */
[C---:B-1----:R-:W-:Y:S01]  /*4fa0*/  FADD.FTZ R5, R27.reuse, R0 ;  /* 0x000000001b057221 */ /* 0x042fe20000010000 */
[----:B------:R-:W-:Y:S02]  /*4fb0*/  F2FP.F16.F32.PACK_AB R193, R27, R26 ;  /* 0x0000001a1bc1723e */ /* 0x000fe400000000ff */
[----:B------:R-:W-:Y:S01]  /*4fc0*/  CS2R R26, SRZ ;  /* 0x00000000001a7805 */ /* 0x000fe2000001ff00 */
[----:B--2---:R-:W-:Y:S01]  /*4fd0*/  FADD.FTZ R0, R30, R5 ;  /* 0x000000051e007221 */ /* 0x004fe20000010000 */
[----:B0-----:R-:W-:-:S03]  /*4fe0*/  IMAD.MOV.U32 R2, RZ, RZ, 0x3f800000 ;  /* 0x3f800000ff027424 */ /* 0x001fc600078e00ff */
[C---:B---3--:R-:W-:Y:S01]  /*4ff0*/  FADD.FTZ R5, R195.reuse, R0 ;  /* 0x00000000c3057221 */ /* 0x048fe20000010000 */
[----:B------:R-:W-:Y:S01]  /*5000*/  F2FP.F16.F32.PACK_AB R195, R195, R30 ;  /* 0x0000001ec3c3723e */ /* 0x000fe200000000ff */
[----:B------:R-:W-:Y:S01]  /*5010*/  IMAD.MOV.U32 R0, RZ, RZ, 0x3f800000 ;  /* 0x3f800000ff007424 */ /* 0x000fe200078e00ff */
[----:B------:R-:W-:Y:S01]  /*5020*/  CS2R R30, SRZ ;  /* 0x00000000001e7805 */ /* 0x000fe2000001ff00 */
[----:B------:R-:W-:Y:S06]  /*5030*/  @!P1 BRA `(.L_x_202) ;  /* 0x0000003800c89947 */ /* 0x000fec0003800000 */
[----:B------:R-:W-:Y:S01]  /*5040*/  R2UR UR4, R152 ;  /* 0x00000000980472ca */ /* 0x000fe200000e0000 */
[----:B------:R-:W-:Y:S01]  /*5050*/  IMAD.MOV.U32 R232, RZ, RZ, R3 ;  /* 0x000000ffffe87224 */ /* 0x000fe200078e0003 */
[----:B------:R-:W-:Y:S01]  /*5060*/  UMOV UR61, UR60 ;  /* 0x0000003c003d7c82 */ /* 0x000fe20008000000 */
[----:B------:R-:W-:Y:S02]  /*5070*/  IMAD.MOV.U32 R21, RZ, RZ, R4 ;  /* 0x000000ffff157224 */ /* 0x000fe400078e0004 */
[----:B------:R-:W-:Y:S02]  /*5080*/  IMAD.MOV.U32 R0, RZ, RZ, 0x3f800000 ;  /* 0x3f800000ff007424 */ /* 0x000fe400078e00ff */
[----:B------:R-:W-:-:S06]  /*5090*/  IMAD.MOV.U32 R151, RZ, RZ, RZ ;  /* 0x000000ffff977224 */ /* 0x000fcc00078e00ff */
[----:B------:R-:W-:-:S06]  /*50a0*/  UIADD3 UR4, UR4, -0x2, URZ ;  /* 0xfffffffe04047890 */ /* 0x000fcc000fffe03f */
[----:B------:R-:W-:Y:S01]  /*50b0*/  IMAD.U32 R20, RZ, RZ, UR4 ;  /* 0x00000004ff147e24 */ /* 0x000fe2000f8e00ff */
[----:B------:R-:W-:-:S13]  /*50c0*/  R2UR UR4, R16 ;  /* 0x00000000100472ca */ /* 0x000fda00000e0000 */
[----:B------:R-:W-:-:S07]  /*50d0*/  IMAD.U32 R234, RZ, RZ, UR4 ;  /* 0x00000004ffea7e24 */ /* 0x000fce000f8e00ff */
.L_x_213:
        /* <DEDUP_REMOVED lines=9> */
.L_x_203:
        /* <DEDUP_REMOVED lines=12> */
.L_x_204:
[----:B-1----:R-:W-:Y:S05]  /*5230*/  @P1 BRA `(.L_x_205) ;  /* 0x00000000000c1947 */ /* 0x002fea0003800000 */
[----:B------:R-:W-:-:S13]  /*5240*/  R2UR UR4, R233 ;  /* 0x00000000e90472ca */ /* 0x000fda00000e0000 */
[----:B------:R-:W1:Y:S02]  /*5250*/  SYNCS.PHASECHK.TRANS64.TRYWAIT P1, [UR4+0x38830], R3 ;  /* 0x03883003ff0075a7 */ /* 0x000e640008020144 */
[----:B-1----:R-:W-:Y:S05]  /*5260*/  @!P1 BRA `(.L_x_206) ;  /* 0x000000c000f09947 */ /* 0x002fea0003800000 */
.L_x_205:
        /* <DEDUP_REMOVED lines=51> */
[----:B------:R-:W-:Y:S01]  /*55a0*/  UMOV UR7, 0x40000040 ;  /* 0x4000004000077882 */ /* 0x000fe20000000000 */
        /* <DEDUP_REMOVED lines=143> */
[----:B-1----:R-:W-:-:S06]  /*5ea0*/  WARPGROUP.ARRIVE ;  /* 0x00000000000079c5 */ /* 0x002fcc0000000000 */
        /* <DEDUP_REMOVED lines=421> */
[----:B------:R-:W-:-:S03]  /*7900*/  UIADD3 UR6, UR4, 0x906, URZ ;  /* 0x0000090604067890 */ /* 0x000fc6000fffe03f */
        /* <DEDUP_REMOVED lines=25> */
.L_x_207:
[----:B------:R-:W-:Y:S02]  /*7aa0*/  R2UR UR4, R4 ;  /* 0x00000000040472ca */ /* 0x000fe400000e0000 */
[----:B------:R-:W-:-:S11]  /*7ab0*/  R2UR UR5, R234 ;  /* 0x00000000ea0572ca */ /* 0x000fd600000e0000 */
[----:B------:R-:W-:Y:S02]  /*7ac0*/  ULEA UR4, UR61, UR4, 0x3 ;  /* 0x000000043d047291 */ /* 0x000fe4000f8e183f */
[----:B------:R-:W-:-:S05]  /*7ad0*/  IMAD.U32 R0, RZ, RZ, UR5 ;  /* 0x00000005ff007e24 */ /* 0x000fca000f8e00ff */
[----:B------:R-:W-:-:S04]  /*7ae0*/  SHF.L.U32 R0, R0, 0x1f, RZ ;  /* 0x0000001f00007819 */ /* 0x000fc800000006ff */
[----:B------:R1:W2:Y:S01]  /*7af0*/  SYNCS.PHASECHK.TRANS64.TRYWAIT P1, [UR4+0x38850], R0 ;  /* 0x03885000ff0075a7 */ /* 0x0002a20008020144 */
[----:B------:R-:W-:Y:S05]  /*7b00*/  @!P0 BRA `(.L_x_208) ;  /* 0x0000000000048947 */ /* 0x000fea0003800000 */
[----:B------:R-:W-:Y:S01]  /*7b10*/  BPT.TRAP 0x1 ;  /* 0x000000040000795c */ /* 0x000fe20000300000 */
.L_x_208:
[----:B--2---:R-:W-:Y:S05]  /*7b20*/  @P1 BRA `(.L_x_209) ;  /* 0x0000000000081947 */ /* 0x004fea0003800000 */
[----:B------:R-:W2:Y:S02]  /*7b30*/  SYNCS.PHASECHK.TRANS64.TRYWAIT P1, [UR4+0x38850], R0 ;  /* 0x03885000ff0075a7 */ /* 0x000ea40008020144 */
[----:B--2---:R-:W-:Y:S05]  /*7b40*/  @!P1 BRA `(.L_x_210) ;  /* 0x0000009800d49947 */ /* 0x004fea0003800000 */
.L_x_209:
[----:B------:R-:W-:Y:S01]  /*7b50*/  R2UR UR5, R4 ;  /* 0x00000000040572ca */ /* 0x000fe200000e0000 */
[----:B------:R-:W-:Y:S01]  /*7b60*/  WARPGROUP.ARRIVE ;  /* 0x00000000000079c5 */ /* 0x000fe20000000000 */
[----:B------:R-:W-:-:S11]  /*7b70*/  UMOV UR7, 0x40000040 ;  /* 0x4000004000077882 */ /* 0x000fd60000000000 */
[----:B------:R-:W-:-:S04]  /*7b80*/  UIADD3 UR5, UR5, 0x400, URZ ;  /* 0x0000040005057890 */ /* 0x000fc8000fffe03f */
[----:B------:R-:W-:-:S04]  /*7b90*/  USHF.R.U32.HI UR5, URZ, 0x4, UR5 ;  /* 0x000000043f057899 */ /* 0x000fc80008011605 */
[----:B------:R-:W-:-:S04]  /*7ba0*/  ULOP3.LUT UR5, UR5, 0x3fff, URZ, 0xc0, !UPT ;  /* 0x00003fff05057892 */ /* 0x000fc8000f8ec03f */
[----:B------:R-:W-:-:S04]  /*7bb0*/  ULOP3.LUT UR5, UR5, 0x2800000, URZ, 0xfc, !UPT ;  /* 0x0280000005057892 */ /* 0x000fc8000f8efc3f */
[----:B------:R-:W-:-:S07]  /*7bc0*/  UIMAD UR5, UR61, 0xa00, UR5 ;  /* 0x00000a003d0578a4 */ /* 0x000fce000f8e0205 */
[----:B------:R-:W-:Y:S02]  /*7bd0*/  UMOV UR6, UR5 ;  /* 0x0000000500067c82 */ /* 0x000fe40008000000 */
        /* <DEDUP_REMOVED lines=24> */
[----:B------:R-:W-:Y:S03]  /*7d60*/  HGMMA.64x256x16.F32 R24, R192, gdesc[UR4].tnspB, R24, gsb0 ;  /* 0x43e00004c0187df0 */ /* 0x000fe60008000818 */
[----:B------:R-:W-:Y:S02]  /*7d70*/  WARPGROUP.DEPBAR.LE gsb0, 0x0 ;  /* 0x00008000000079c5 */ /* 0x000fe40000010000 */
[----:B------:R-:W-:Y:S05]  /*7d80*/  @!P0 BRA `(.L_x_211) ;  /* 0x0000000000048947 */ /* 0x000fea0003800000 */
[----:B------:R-:W-:Y:S01]  /*7d90*/  BPT.TRAP 0x1 ;  /* 0x000000040000795c */ /* 0x000fe20000300000 */
.L_x_211:
[----:B01----:R-:W-:Y:S01]  /*7da0*/  FMNMX.FTZ R0, R184, R21, !PT ;  /* 0x00000015b8007209 */ /* 0x003fe20007810000 */
[----:B------:R-:W-:Y:S01]  /*7db0*/  ULDC UR5, c[0x0][0x988] ;  /* 0x0002620000057ab9 */ /* 0x000fe20000000800 */
[----:B------:R-:W-:Y:S02]  /*7dc0*/  FMNMX.FTZ R2, R186, R232, !PT ;  /* 0x000000e8ba027209 */ /* 0x000fe40007810000 */
[----:B------:R-:W-:Y:S02]  /*7dd0*/  FMNMX.FTZ R3, R185, R0, !PT ;  /* 0x00000000b9037209 */ /* 0x000fe40007810000 */
[----:B------:R-:W-:Y:S02]  /*7de0*/  FMNMX.FTZ R193, R187, R2, !PT ;  /* 0x00000002bbc17209 */ /* 0x000fe40007810000 */
[----:B------:R-:W-:Y:S02]  /*7df0*/  FMNMX.FTZ R0, R188, R3, !PT ;  /* 0x00000003bc007209 */ /* 0x000fe40007810000 */
[----:B------:R-:W-:-:S02]  /*7e00*/  FMNMX.FTZ R2, R190, R193, !PT ;  /* 0x000000c1be027209 */ /* 0x000fc40007810000 */
[----:B------:R-:W-:Y:S02]  /*7e10*/  FMNMX.FTZ R3, R189, R0, !PT ;  /* 0x00000000bd037209 */ /* 0x000fe40007810000 */
        /* <DEDUP_REMOVED lines=33> */
[----:B------:R-:W-:Y:S01]  /*8030*/  R2UR UR6, R233 ;  /* 0x00000000e90672ca */ /* 0x000fe200000e0000 */
[----:B------:R-:W0:Y:S01]  /*8040*/  SHFL.BFLY PT, R3, R0, 0x2, 0x1f ;  /* 0x0c401f0000037f89 */ /* 0x000e2200000e0000 */
[----:B------:R-:W-:-:S03]  /*8050*/  ISETP.NE.AND P1, PT, R19, RZ, PT ;  /* 0x000000ff1300720c */ /* 0x000fc60003f25270 */
[----:B------:R-:W1:Y:S01]  /*8060*/  SHFL.BFLY PT, R193, R2, 0x2, 0x1f ;  /* 0x0c401f0002c17f89 */ /* 0x000e6200000e0000 */
[----:B0-----:R-:W-:Y:S02]  /*8070*/  FMNMX.FTZ R192, R0, R3, !PT ;  /* 0x0000000300c07209 */ /* 0x001fe40007810000 */
[----:B-1----:R-:W-:-:S03]  /*8080*/  FMNMX.FTZ R194, R2, R193, !PT ;  /* 0x000000c102c27209 */ /* 0x002fc60007810000 */
[----:B------:R-:W0:Y:S04]  /*8090*/  SHFL.BFLY PT, R3, R192, 0x1, 0x1f ;  /* 0x0c201f00c0037f89 */ /* 0x000e2800000e0000 */
[----:B------:R-:W1:Y:S01]  /*80a0*/  SHFL.BFLY PT, R193, R194, 0x1, 0x1f ;  /* 0x0c201f00c2c17f89 */ /* 0x000e6200000e0000 */
[----:B0-----:R-:W-:Y:S02]  /*80b0*/  FMNMX.FTZ R4, R192, R3, !PT ;  /* 0x00000003c0047209 */ /* 0x001fe40007810000 */
[----:B-1----:R-:W-:-:S03]  /*80c0*/  FMNMX.FTZ R3, R194, R193, !PT ;  /* 0x000000c1c2037209 */ /* 0x002fc60007810000 */
[C---:B------:R-:W-:Y:S01]  /*80d0*/  FMUL.FTZ R193, R4.reuse, UR5 ;  /* 0x0000000504c17c20 */ /* 0x040fe20008410000 */
[----:B------:R-:W-:-:S03]  /*80e0*/  FADD.FTZ R21, -R4, R21 ;  /* 0x0000001504157221 */ /* 0x000fc60000010100 */
[--C-:B------:R-:W-:Y:S01]  /*80f0*/  FFMA.FTZ R192, R152, UR5, -R193.reuse ;  /* 0x0000000598c07c23 */ /* 0x100fe200080108c1 */
[C---:B------:R-:W-:Y:S01]  /*8100*/  FADD.FTZ R0, -R3.reuse, R232 ;  /* 0x000000e803007221 */ /* 0x040fe20000010100 */
[----:B------:R-:W-:Y:S01]  /*8110*/  FMUL.FTZ R152, R3, UR5 ;  /* 0x0000000503987c20 */ /* 0x000fe20008410000 */
[----:B------:R-:W-:Y:S01]  /*8120*/  FMUL.FTZ R195, R21, UR5 ;  /* 0x0000000515c37c20 */ /* 0x000fe20008410000 */
[--C-:B------:R-:W-:Y:S01]  /*8130*/  FFMA.FTZ R21, R184, UR5, -R193.reuse ;  /* 0x00000005b8157c23 */ /* 0x100fe200080108c1 */
[----:B------:R-:W-:Y:S01]  /*8140*/  FMUL.FTZ R0, R0, UR5 ;  /* 0x0000000500007c20 */ /* 0x000fe20008410000 */
        /* <DEDUP_REMOVED lines=8> */
[--C-:B------:R-:W-:Y:S01]  /*81d0*/  FFMA.FTZ R196, R160, UR5, -R193.reuse ;  /* 0x00000005a0c47c23 */ /* 0x100fe200080108c1 */
[--C-:B------:R-:W-:Y:S01]  /*81e0*/  FFMA.FTZ R160, R191, UR5, -R152.reuse ;  /* 0x00000005bfa07c23 */ /* 0x100fe20008010898 */
[--C-:B------:R-:W-:Y:S01]  /*81f0*/  FFMA.FTZ R204, R176, UR5, -R193.reuse ;  /* 0x00000005b0cc7c23 */ /* 0x100fe200080108c1 */
[--C-:B------:R-:W-:Y:S01]  /*8200*/  FFMA.FTZ R205, R178, UR5, -R152.reuse ;  /* 0x00000005b2cd7c23 */ /* 0x100fe20008010898 */
[----:B------:R-:W0:Y:S01]  /*8210*/  MUFU.EX2 R21, R21 ;  /* 0x0000001500157308 */ /* 0x000e220000000800 */
[--C-:B------:R-:W-:Y:S01]  /*8220*/  FFMA.FTZ R185, R177, UR5, -R193.reuse ;  /* 0x00000005b1b97c23 */ /* 0x100fe200080108c1 */
        /* <DEDUP_REMOVED lines=9> */
[----:B------:R-:W-:Y:S01]  /*82c0*/  FFMA.FTZ R200, R168, UR5, -R193 ;  /* 0x00000005a8c87c23 */ /* 0x000fe200080108c1 */
[--C-:B------:R-:W-:Y:S01]  /*82d0*/  FFMA.FTZ R168, R183, UR5, -R152.reuse ;  /* 0x00000005b7a87c23 */ /* 0x100fe20008010898 */
[--C-:B------:R-:W-:Y:S01]  /*82e0*/  FFMA.FTZ R203, R174, UR5, -R152.reuse ;  /* 0x00000005aecb7c23 */ /* 0x100fe20008010898 */
[--C-:B------:R-:W-:Y:S01]  /*82f0*/  FFMA.FTZ R201, R170, UR5, -R152.reuse ;  /* 0x00000005aac97c23 */ /* 0x100fe20008010898 */
[--C-:B------:R-:W-:Y:S01]  /*8300*/  FFMA.FTZ R197, R162, UR5, -R152.reuse ;  /* 0x00000005a2c57c23 */ /* 0x100fe20008010898 */
[----:B------:R-:W1:Y:S01]  /*8310*/  MUFU.EX2 R209, R209 ;  /* 0x000000d100d17308 */ /* 0x000e620000000800 */
[----:B0-----:R-:W-:Y:S01]  /*8320*/  FFMA.FTZ R165, R2, R14, R21 ;  /* 0x0000000e02a57223 */ /* 0x001fe20000010015 */
        /* <DEDUP_REMOVED lines=8> */
[----:B------:R-:W-:Y:S01]  /*83b0*/  FFMA.FTZ R157, R157, UR5, -R193 ;  /* 0x000000059d9d7c23 */ /* 0x000fe200080108c1 */
[--C-:B------:R-:W-:Y:S01]  /*83c0*/  FFMA.FTZ R193, R154, UR5, -R152.reuse ;  /* 0x000000059ac17c23 */ /* 0x100fe20008010898 */
[----:B------:R-:W-:-:S04]  /*83d0*/  FFMA.FTZ R195, R158, UR5, -R152 ;  /* 0x000000059ec37c23 */ /* 0x000fc80008010898 */
[----:B------:R-:W2:Y:S01]  /*83e0*/  MUFU.EX2 R156, R156 ;  /* 0x0000009c009c7308 */ /* 0x000ea20000000800 */
[----:B-1----:R-:W-:-:S07]  /*83f0*/  FFMA.FTZ R5, R0, R5, R209 ;  /* 0x0000000500057223 */ /* 0x002fce00000100d1 */
[----:B------:R-:W1:Y:S01]  /*8400*/  MUFU.EX2 R210, R210 ;  /* 0x000000d200d27308 */ /* 0x000e620000000800 */
[----:B0-----:R-:W-:-:S07]  /*8410*/  FADD.FTZ R165, R208, R165 ;  /* 0x000000a5d0a57221 */ /* 0x001fce0000010000 */
[----:B------:R-:W0:Y:S01]  /*8420*/  MUFU.EX2 R211, R211 ;  /* 0x000000d300d37308 */ /* 0x000e220000000800 */
[----:B--2---:R-:W-:-:S07]  /*8430*/  FADD.FTZ R14, R156, R5 ;  /* 0x000000059c0e7221 */ /* 0x004fce0000010000 */
[----:B------:R-:W2:Y:S01]  /*8440*/  MUFU.EX2 R189, R189 ;  /* 0x000000bd00bd7308 */ /* 0x000ea20000000800 */
[----:B-1----:R-:W-:-:S07]  /*8450*/  FADD.FTZ R174, R210, R165 ;  /* 0x000000a5d2ae7221 */ /* 0x002fce0000010000 */
        /* <DEDUP_REMOVED lines=11> */
[----:B-1----:R-:W-:Y:S01]  /*8510*/  FADD.FTZ R163, R185, R166 ;  /* 0x000000a6b9a37221 */ /* 0x002fe20000010000 */
[----:B------:R-:W-:-:S06]  /*8520*/  FFMA.FTZ R166, R167, UR5, -R152 ;  /* 0x00000005a7a67c23 */ /* 0x000fcc0008010898 */
        /* <DEDUP_REMOVED lines=15> */
[----:B--2---:R-:W-:Y:S01]  /*8620*/  FADD.FTZ R163, R177, R154 ;  /* 0x0000009ab1a37221 */ /* 0x004fe20000010000 */
[--C-:B------:R-:W-:Y:S01]  /*8630*/  FFMA.FTZ R154, R155, UR5, -R152.reuse ;  /* 0x000000059b9a7c23 */ /* 0x100fe20008010898 */
[----:B------:R-:W-:-:S05]  /*8640*/  FFMA.FTZ R152, R159, UR5, -R152 ;  /* 0x000000059f987c23 */ /* 0x000fca0008010898 */
[----:B------:R-:W2:Y:S01]  /*8650*/  MUFU.EX2 R203, R203 ;  /* 0x000000cb00cb7308 */ /* 0x000ea20000000800 */
[----:B-1----:R-:W-:-:S07]  /*8660*/  FADD.FTZ R14, R170, R5 ;  /* 0x00000005aa0e7221 */ /* 0x002fce0000010000 */
[----:B------:R-:W1:Y:S01]  /*8670*/  MUFU.EX2 R173, R173 ;  /* 0x000000ad00ad7308 */ /* 0x000e620000000800 */
[----:B0-----:R-:W-:Y:S01]  /*8680*/  FADD.FTZ R174, R202, R163 ;  /* 0x000000a3caae7221 */ /* 0x001fe20000010000 */
[----:B------:R-:W-:-:S06]  /*8690*/  IMAD.U32 R163, RZ, RZ, UR6 ;  /* 0x00000006ffa37e24 */ /* 0x000fcc000f8e00ff */
        /* <DEDUP_REMOVED lines=10> */
[----:B------:R-:W-:-:S05]  /*8740*/  @P1 VIADD R14, R163, 0x38840 ;  /* 0x00038840a30e1836 */ /* 0x000fca0000000000 */
[----:B------:R-:W-:Y:S01]  /*8750*/  @P1 PRMT R14, R23, 0x654, R14 ;  /* 0x00000654170e1816 */ /* 0x000fe2000000000e */
[----:B------:R-:W1:Y:S01]  /*8760*/  MUFU.EX2 R198, R198 ;  /* 0x000000c600c67308 */ /* 0x000e620000000800 */
[----:B0-----:R-:W-:Y:S02]  /*8770*/  FADD.FTZ R155, R169, R158 ;  /* 0x0000009ea99b7221 */ /* 0x001fe40000010000 */
[----:B------:R0:W-:Y:S05]  /*8780*/  @P1 SYNCS.ARRIVE.TRANS64.RED.A1T0 RZ, [R14+URZ], RZ ;  /* 0x000000ff0eff19a7 */ /* 0x0001ea000810043f */
[----:B------:R-:W3:Y:S01]  /*8790*/  MUFU.EX2 R199, R199 ;  /* 0x000000c700c77308 */ /* 0x000ee20000000800 */
[----:B--2---:R-:W-:-:S07]  /*87a0*/  FADD.FTZ R158, R162, R5 ;  /* 0x00000005a29e7221 */ /* 0x004fce0000010000 */
[----:B------:R-:W2:Y:S01]  /*87b0*/  MUFU.EX2 R161, R161 ;  /* 0x000000a100a17308 */ /* 0x000ea20000000800 */
[----:B-1----:R-:W-:-:S07]  /*87c0*/  FADD.FTZ R174, R198, R155 ;  /* 0x0000009bc6ae7221 */ /* 0x002fce0000010000 */
[----:B------:R-:W0:Y:S01]  /*87d0*/  MUFU.EX2 R166, R166 ;  /* 0x000000a600a67308 */ /* 0x000e220000000800 */
[----:B---3--:R-:W-:-:S07]  /*87e0*/  FADD.FTZ R5, R199, R158 ;  /* 0x0000009ec7057221 */ /* 0x008fce0000010000 */
[----:B------:R-:W1:Y:S01]  /*87f0*/  MUFU.EX2 R192, R192 ;  /* 0x000000c000c07308 */ /* 0x000e620000000800 */
[----:B--2---:R-:W-:-:S07]  /*8800*/  FADD.FTZ R155, R161, R174 ;  /* 0x000000aea19b7221 */ /* 0x004fce0000010000 */
[----:B------:R-:W2:Y:S01]  /*8810*/  MUFU.EX2 R193, R193 ;  /* 0x000000c100c17308 */ /* 0x000ea20000000800 */
[----:B0-----:R-:W-:-:S07]  /*8820*/  FADD.FTZ R14, R166, R5 ;  /* 0x00000005a60e7221 */ /* 0x001fce0000010000 */
[----:B------:R-:W0:Y:S01]  /*8830*/  MUFU.EX2 R153, R153 ;  /* 0x0000009900997308 */ /* 0x000e220000000800 */
[----:B-1----:R-:W-:-:S07]  /*8840*/  FADD.FTZ R158, R192, R155 ;  /* 0x0000009bc09e7221 */ /* 0x002fce0000010000 */
        /* <DEDUP_REMOVED lines=9> */
[----:B0-----:R-:W-:Y:S01]  /*88e0*/  FADD.FTZ R5, R195, R14 ;  /* 0x0000000ec3057221 */ /* 0x001fe20000010000 */
[----:B-1----:R-:W-:-:S03]  /*88f0*/  FADD.FTZ R14, R157, R158 ;  /* 0x0000009e9d0e7221 */ /* 0x002fc60000010000 */
[----:B--2---:R-:W-:Y:S01]  /*8900*/  FADD.FTZ R5, R152, R5 ;  /* 0x0000000598057221 */ /* 0x004fe20000010000 */
[----:B------:R-:W-:Y:S06]  /*8910*/  @!P0 BRA `(.L_x_212) ;  /* 0x0000000000048947 */ /* 0x000fec0003800000 */
[----:B------:R-:W-:Y:S01]  /*8920*/  BPT.TRAP 0x1 ;  /* 0x000000040000795c */ /* 0x000fe20000300000 */
.L_x_212:
[----:B------:R-:W-:Y:S01]  /*8930*/  ISETP.NE.AND P1, PT, R18, RZ, PT ;  /* 0x000000ff1200720c */ /* 0x000fe20003f25270 */
[----:B------:R-:W-:Y:S01]  /*8940*/  IMAD.U32 R155, RZ, RZ, UR4 ;  /* 0x00000004ff9b7e24 */ /* 0x000fe2000f8e00ff */
[----:B------:R-:W-:Y:S01]  /*8950*/  R2UR UR6, R20 ;  /* 0x00000000140672ca */ /* 0x000fe200000e0000 */
[----:B------:R-:W-:Y:S01]  /*8960*/  UMOV UR61, UR60 ;  /* 0x0000003c003d7c82 */ /* 0x000fe20008000000 */
[----:B------:R-:W-:Y:S01]  /*8970*/  F2FP.F16.F32.PACK_AB R208, R208, R21 ;  /* 0x00000015d0d0723e */ /* 0x000fe200000000ff */
[----:B------:R-:W-:Y:S01]  /*8980*/  IMAD.MOV.U32 R232, RZ, RZ, R3 ;  /* 0x000000ffffe87224 */ /* 0x000fe200078e0003 */
[----:B------:R-:W-:Y:S01]  /*8990*/  F2FP.F16.F32.PACK_AB R209, R156, R209 ;  /* 0x000000d19cd1723e */ /* 0x000fe200000000ff */
[----:B------:R-:W-:Y:S01]  /*89a0*/  IMAD.MOV.U32 R21, RZ, RZ, R4 ;  /* 0x000000ffff157224 */ /* 0x000fe200078e0004 */
[----:B------:R-:W-:Y:S02]  /*89b0*/  F2FP.F16.F32.PACK_AB R210, R189, R210 ;  /* 0x000000d2bdd2723e */ /* 0x000fe400000000ff */
[----:B------:R-:W-:-:S02]  /*89c0*/  F2FP.F16.F32.PACK_AB R211, R160, R211 ;  /* 0x000000d3a0d3723e */ /* 0x000fc400000000ff */
[----:B------:R-:W-:Y:S01]  /*89d0*/  F2FP.F16.F32.PACK_AB R204, R185, R204 ;  /* 0x000000ccb9cc723e */ /* 0x000fe200000000ff */
[----:B------:R-:W-:Y:S01]  /*89e0*/  @P1 VIADD R155, R155, 0x38860 ;  /* 0x000388609b9b1836 */ /* 0x000fe20000000000 */
[----:B------:R-:W-:Y:S01]  /*89f0*/  F2FP.F16.F32.PACK_AB R205, R164, R205 ;  /* 0x000000cda4cd723e */ /* 0x000fe200000000ff */
[----:B------:R-:W-:Y:S01]  /*8a00*/  UIADD3 UR4, UR6, -0x1, URZ ;  /* 0xffffffff06047890 */ /* 0x000fe2000fffe03f */
[----:B------:R-:W-:Y:S02]  /*8a10*/  F2FP.F16.F32.PACK_AB R206, R181, R206 ;  /* 0x000000ceb5ce723e */ /* 0x000fe400000000ff */
[----:B------:R-:W-:Y:S02]  /*8a20*/  @P1 PRMT R155, R22, 0x654, R155 ;  /* 0x00000654169b1816 */ /* 0x000fe4000000009b */
[----:B------:R-:W-:Y:S01]  /*8a30*/  F2FP.F16.F32.PACK_AB R207, R168, R207 ;  /* 0x000000cfa8cf723e */ /* 0x000fe200000000ff */
[----:B------:R-:W-:Y:S01]  /*8a40*/  IMAD.U32 R20, RZ, RZ, UR4 ;  /* 0x00000004ff147e24 */ /* 0x000fe2000f8e00ff */
[----:B------:R0:W-:Y:S01]  /*8a50*/  @P1 SYNCS.ARRIVE.TRANS64.RED.A1T0 RZ, [R155+URZ], RZ ;  /* 0x000000ff9bff19a7 */ /* 0x0001e2000810043f */
[----:B------:R-:W-:-:S02]  /*8a60*/  ISETP.LT.AND P1, PT, RZ, UR6, PT ;  /* 0x00000006ff007c0c */ /* 0x000fc4000bf21270 */
[----:B------:R-:W-:Y:S02]  /*8a70*/  R2UR UR6, R16 ;  /* 0x00000000100672ca */ /* 0x000fe400000e0000 */
[----:B------:R-:W-:Y:S02]  /*8a80*/  F2FP.F16.F32.PACK_AB R200, R177, R200 ;  /* 0x000000c8b1c8723e */ /* 0x000fe400000000ff */
[----:B------:R-:W-:Y:S02]  /*8a90*/  F2FP.F16.F32.PACK_AB R201, R170, R201 ;  /* 0x000000c9aac9723e */ /* 0x000fe400000000ff */
[----:B------:R-:W-:Y:S02]  /*8aa0*/  F2FP.F16.F32.PACK_AB R202, R173, R202 ;  /* 0x000000caadca723e */ /* 0x000fe400000000ff */
[----:B------:R-:W-:Y:S02]  /*8ab0*/  F2FP.F16.F32.PACK_AB R203, R172, R203 ;  /* 0x000000cbaccb723e */ /* 0x000fe400000000ff */
[----:B------:R-:W-:-:S02]  /*8ac0*/  F2FP.F16.F32.PACK_AB R196, R169, R196 ;  /* 0x000000c4a9c4723e */ /* 0x000fc400000000ff */
[----:B------:R-:W-:Y:S01]  /*8ad0*/  F2FP.F16.F32.PACK_AB R197, R162, R197 ;  /* 0x000000c5a2c5723e */ /* 0x000fe200000000ff */
[----:B------:R-:W-:Y:S01]  /*8ae0*/  IMAD.U32 R234, RZ, RZ, UR6 ;  /* 0x00000006ffea7e24 */ /* 0x000fe2000f8e00ff */
[----:B------:R-:W-:Y:S02]  /*8af0*/  F2FP.F16.F32.PACK_AB R198, R161, R198 ;  /* 0x000000c6a1c6723e */ /* 0x000fe400000000ff */
[----:B------:R-:W-:Y:S02]  /*8b00*/  F2FP.F16.F32.PACK_AB R199, R166, R199 ;  /* 0x000000c7a6c7723e */ /* 0x000fe400000000ff */
[----:B------:R-:W-:Y:S02]  /*8b10*/  F2FP.F16.F32.PACK_AB R192, R153, R192 ;  /* 0x000000c099c0723e */ /* 0x000fe400000000ff */
[----:B------:R-:W-:Y:S02]  /*8b20*/  F2FP.F16.F32.PACK_AB R193, R154, R193 ;  /* 0x000000c19ac1723e */ /* 0x000fe400000000ff */
[----:B------:R-:W-:-:S02]  /*8b30*/  F2FP.F16.F32.PACK_AB R194, R157, R194 ;  /* 0x000000c29dc2723e */ /* 0x000fc400000000ff */
[----:B------:R-:W-:Y:S01]  /*8b40*/  F2FP.F16.F32.PACK_AB R195, R152, R195 ;  /* 0x000000c398c3723e */ /* 0x000fe200000000ff */
[----:B0-----:R-:W-:Y:S06]  /*8b50*/  @P1 BRA `(.L_x_213) ;  /* 0xffffffc400601947 */ /* 0x001fec000383ffff */
.L_x_202:
        /* <DEDUP_REMOVED lines=131> */
.L_x_214:
        /* <DEDUP_REMOVED lines=10> */
.L_x_215:
[----:B-1----:R-:W-:Y:S05]  /*9430*/  @P1 BRA `(.L_x_216) ;  /* 0x0000000000081947 */ /* 0x002fea0003800000 */
[----:B------:R-:W1:Y:S02]  /*9440*/  SYNCS.PHASECHK.TRANS64.TRYWAIT P1, [UR9+0x38850], R0 ;  /* 0x03885000ff0075a7 */ /* 0x000e640008020149 */
[----:B-1----:R-:W-:Y:S05]  /*9450*/  @!P1 BRA `(.L_x_217) ;  /* 0x0000008000a89947 */ /* 0x002fea0003800000 */
.L_x_216:
[----:B------:R-:W-:Y:S01]  /*9460*/  UIADD3 UR6, UR4, 0x400, URZ ;  /* 0x0000040004067890 */ /* 0x000fe2000fffe03f */
[----:B------:R-:W-:Y:S01]  /*9470*/  WARPGROUP.ARRIVE ;  /* 0x00000000000079c5 */ /* 0x000fe20000000000 */
[----:B------:R-:W-:Y:S01]  /*9480*/  UMOV UR7, 0x40000040 ;  /* 0x4000004000077882 */ /* 0x000fe20000000000 */
[----:B-1----:R-:W1:Y:S01]  /*9490*/  SHFL.BFLY PT, R7, R14, 0x2, 0x1f ;  /* 0x0c401f000e077f89 */ /* 0x002e6200000e0000 */
[----:B------:R-:W-:Y:S01]  /*94a0*/  USHF.R.U32.HI UR6, URZ, 0x4, UR6 ;  /* 0x000000043f067899 */ /* 0x000fe20008011606 */
[----:B------:R-:W-:Y:S02]  /*94b0*/  IMAD.MOV.U32 R6, RZ, RZ, RZ ;  /* 0x000000ffff067224 */ /* 0x000fe400078e00ff */
[----:B0-----:R-:W0:Y:S01]  /*94c0*/  SHFL.BFLY PT, R0, R5, 0x2, 0x1f ;  /* 0x0c401f0005007f89 */ /* 0x001e2200000e0000 */
[----:B------:R-:W-:Y:S01]  /*94d0*/  ULOP3.LUT UR6, UR6, 0x3fff, URZ, 0xc0, !UPT ;  /* 0x00003fff06067892 */ /* 0x000fe2000f8ec03f */
[----:B------:R-:W-:-:S03]  /*94e0*/  IMAD.U32 R13, RZ, RZ, UR5 ;  /* 0x00000005ff0d7e24 */ /* 0x000fc6000f8e00ff */
[----:B------:R-:W-:-:S04]  /*94f0*/  ULOP3.LUT UR6, UR6, 0x2800000, URZ, 0xfc, !UPT ;  /* 0x0280000006067892 */ /* 0x000fc8000f8efc3f */
[----:B------:R-:W-:-:S07]  /*9500*/  UIMAD UR8, UR60, 0xa00, UR6 ;  /* 0x00000a003c0878a4 */ /* 0x000fce000f8e0206 */
[----:B------:R-:W-:Y:S02]  /*9510*/  UMOV UR6, UR8 ;  /* 0x0000000800067c82 */ /* 0x000fe40008000000 */
[----:B------:R-:W-:Y:S01]  /*9520*/  HGMMA.64x256x16.F32 R24, R208, gdesc[UR4].tnspB, R24, gsb0 ;  /* 0x43e00004d0187df0 */ /* 0x000fe20008000818 */
[----:B------:R-:W-:Y:S01]  /*9530*/  UIADD3 UR6, UR8, 0x80, URZ ;  /* 0x0000008008067890 */ /* 0x000fe2000fffe03f */
[----:B-1----:R-:W-:Y:S01]  /*9540*/  FADD.FTZ R7, R7, R14 ;  /* 0x0000000e07077221 */ /* 0x002fe20000010000 */
[----:B------:R-:W-:Y:S01]  /*9550*/  UMOV UR7, 0x40000040 ;  /* 0x4000004000077882 */ /* 0x000fe20000000000 */
[----:B0-----:R-:W-:Y:S01]  /*9560*/  FADD.FTZ R2, R0, R5 ;  /* 0x0000000500027221 */ /* 0x001fe20000010000 */
[----:B------:R-:W-:Y:S02]  /*9570*/  IMAD.MOV.U32 R5, RZ, RZ, RZ ;  /* 0x000000ffff057224 */ /* 0x000fe400078e00ff */
[----:B------:R-:W0:Y:S04]  /*9580*/  SHFL.BFLY PT, R0, R7, 0x1, 0x1f ;  /* 0x0c201f0007007f89 */ /* 0x000e2800000e0000 */
[----:B------:R-:W1:Y:S01]  /*9590*/  SHFL.BFLY PT, R9, R2, 0x1, 0x1f ;  /* 0x0c201f0002097f89 */ /* 0x000e6200000e0000 */
[----:B0-----:R-:W-:Y:S01]  /*95a0*/  FADD.FTZ R11, R7, R0 ;  /* 0x00000000070b7221 */ /* 0x001fe20000010000 */
[----:B------:R-:W-:-:S02]  /*95b0*/  IMAD.U32 R7, RZ, RZ, UR5 ;  /* 0x00000005ff077e24 */ /* 0x000fc4000f8e00ff */
[----:B------:R-:W-:Y:S02]  /*95c0*/  IMAD.MOV.U32 R0, RZ, RZ, -0x800000 ;  /* 0xff800000ff007424 */ /* 0x000fe400078e00ff */
[----:B-1----:R-:W-:Y:S01]  /*95d0*/  FADD.FTZ R12, R2, R9 ;  /* 0x00000009020c7221 */ /* 0x002fe20000010000 */
[----:B------:R-:W-:Y:S01]  /*95e0*/  FSETP.NE.FTZ.AND P1, PT, R11, RZ, PT ;  /* 0x000000ff0b00720b */ /* 0x000fe20003f35000 */
[----:B------:R-:W-:-:S03]  /*95f0*/  IMAD.MOV.U32 R2, RZ, RZ, -0x800000 ;  /* 0xff800000ff027424 */ /* 0x000fc600078e00ff */
[----:B------:R-:W-:-:S09]  /*9600*/  FSETP.NE.FTZ.AND P2, PT, R12, RZ, PT ;  /* 0x000000ff0c00720b */ /* 0x000fd20003f55000 */
[----:B------:R-:W0:Y:S01]  /*9610*/  @P1 MUFU.LG2 R8, R11 ;  /* 0x0000000b00081308 */ /* 0x000e220000000c00 */
[----:B------:R-:W-:-:S03]  /*9620*/  @P1 FMUL.FTZ R7, R7, 0.69314718246459960938 ;  /* 0x3f31721807071820 */ /* 0x000fc60000410000 */
[----:B------:R-:W-:-:S04]  /*9630*/  @P2 FMUL.FTZ R13, R13, 0.69314718246459960938 ;  /* 0x3f3172180d0d2820 */ /* 0x000fc80000410000 */
[----:B------:R-:W1:Y:S08]  /*9640*/  @P2 MUFU.LG2 R9, R12 ;  /* 0x0000000c00092308 */ /* 0x000e700000000c00 */
[----:B------:R2:W3:Y:S01]  /*9650*/  @P1 MUFU.RCP R6, R11 ;  /* 0x0000000b00061308 */ /* 0x0004e20000001000 */
[----:B0-----:R-:W-:-:S04]  /*9660*/  @P1 FMUL.FTZ R8, R8, 0.69314718246459960938 ;  /* 0x3f31721808081820 */ /* 0x001fc80000410000 */
[----:B------:R-:W-:-:S03]  /*9670*/  @P1 FFMA.FTZ R2, R7, R4, R8 ;  /* 0x0000000407021223 */ /* 0x000fc60000010008 */
[----:B------:R2:W0:Y:S01]  /*9680*/  @P2 MUFU.RCP R5, R12 ;  /* 0x0000000c00052308 */ /* 0x0004220000001000 */
[----:B-1----:R-:W-:-:S04]  /*9690*/  @P2 FMUL.FTZ R10, R9, 0.69314718246459960938 ;  /* 0x3f317218090a2820 */ /* 0x002fc80000410000 */
        /* <DEDUP_REMOVED lines=18> */
[----:B------:R-:W-:Y:S01]  /*97c0*/  UMOV UR7, 0x40000040 ;  /* 0x4000004000077882 */ /* 0x000fe20000000000 */
[----:B------:R-:W-:Y:S02]  /*97d0*/  WARPGROUP.DEPBAR.LE gsb0, 0x0 ;  /* 0x00008000000079c5 */ /* 0x000fe40000010000 */
[----:B------:R-:W-:-:S15]  /*97e0*/  WARPGROUP.ARRIVE ;  /* 0x00000000000079c5 */ /* 0x000fde0000000000 */
[----:B------:R-:W-:-:S08]  /*97f0*/  NOP ;  /* 0x0000000000007918 */ /* 0x000fd00000000000 */
[----:B------:R-:W-:Y:S03]  /*9800*/  HGMMA.64x256x16.F32 R24, R192, gdesc[UR4].tnspB, R24, gsb0 ;  /* 0x43e00004c0187df0 */ /* 0x000fe60008000818 */
[----:B------:R-:W-:Y:S02]  /*9810*/  WARPGROUP.DEPBAR.LE gsb0, 0x0 ;  /* 0x00008000000079c5 */ /* 0x000fe40000010000 */
[----:B0-23--:R-:W-:Y:S05]  /*9820*/  @!P0 BRA `(.L_x_218) ;  /* 0x0000000000048947 */ /* 0x00dfea0003800000 */
[----:B------:R-:W-:Y:S01]  /*9830*/  BPT.TRAP 0x1 ;  /* 0x000000040000795c */ /* 0x000fe20000300000 */
.L_x_218:
[----:B------:R-:W0:Y:S01]  /*9840*/  S2UR UR5, SR_SWINHI ;  /* 0x00000000000579c3 */ /* 0x000e220000002f00 */
[----:B------:R-:W-:Y:S01]  /*9850*/  ISETP.NE.AND P0, PT, R18, RZ, PT ;  /* 0x000000ff1200720c */ /* 0x000fe20003f05270 */
[----:B------:R-:W-:Y:S02]  /*9860*/  IMAD.U32 R7, RZ, RZ, UR9 ;  /* 0x00000009ff077e24 */ /* 0x000fe4000f8e00ff */
        /* <DEDUP_REMOVED lines=11> */
[----:B------:R-:W-:-:S02]  /*9920*/  @P0 VIADD R7, R7, 0x38860 ;  /* 0x0003886007070836 */ /* 0x000fc40000000000 */
[-C--:B------:R-:W-:Y:S01]  /*9930*/  FMUL.FTZ R185, R125, R6.reuse ;  /* 0x000000067db97220 */ /* 0x080fe20000410000 */
[----:B------:R-:W-:Y:S01]  /*9940*/  FMUL.FTZ R184, R129, R6 ;  /* 0x0000000681b87220 */ /* 0x000fe20000410000 */
[-C--:B------:R-:W-:Y:S01]  /*9950*/  FMUL.FTZ R27, R27, R5.reuse ;  /* 0x000000051b1b7220 */ /* 0x080fe20000410000 */
[-C--:B------:R-:W-:Y:S01]  /*9960*/  FMUL.FTZ R26, R26, R5.reuse ;  /* 0x000000051a1a7220 */ /* 0x080fe20000410000 */
[----:B------:R-:W-:Y:S01]  /*9970*/  @P0 PRMT R7, R22, 0x654, R7 ;  /* 0x0000065416070816 */ /* 0x000fe20000000007 */
[-C--:B------:R-:W-:Y:S01]  /*9980*/  FMUL.FTZ R3, R31, R5.reuse ;  /* 0x000000051f037220 */ /* 0x080fe20000410000 */
[-C--:B------:R-:W-:Y:S01]  /*9990*/  FMUL.FTZ R21, R30, R5.reuse ;  /* 0x000000051e157220 */ /* 0x080fe20000410000 */
[-C--:B------:R-:W-:Y:S01]  /*99a0*/  FMUL.FTZ R35, R35, R5.reuse ;  /* 0x0000000523237220 */ /* 0x080fe20000410000 */
[-C--:B------:R-:W-:Y:S01]  /*99b0*/  FMUL.FTZ R34, R34, R5.reuse ;  /* 0x0000000522227220 */ /* 0x080fe20000410000 */
[----:B------:R-:W-:Y:S01]  /*99c0*/  UMOV UR6, UR4 ;  /* 0x0000000400067c82 */ /* 0x000fe20008000000 */
[----:B0-----:R-:W-:Y:S01]  /*99d0*/  UMOV UR7, UR5 ;  /* 0x0000000500077c82 */ /* 0x001fe20008000000 */
[----:B------:R-:W-:Y:S01]  /*99e0*/  FMUL.FTZ R39, R39, R5 ;  /* 0x0000000527277220 */ /* 0x000fe20000410000 */
[----:B------:R-:W-:-:S02]  /*99f0*/  IMAD.U32 R164, RZ, RZ, UR6 ;  /* 0x00000006ffa47e24 */ /* 0x000fc4000f8e00ff */
[-C--:B------:R-:W-:Y:S01]  /*9a00*/  FMUL.FTZ R38, R38, R5.reuse ;  /* 0x0000000526267220 */ /* 0x080fe20000410000 */
[----:B------:R-:W-:Y:S02]  /*9a10*/  IMAD.U32 R165, RZ, RZ, UR7 ;  /* 0x00000007ffa57e24 */ /* 0x000fe4000f8e00ff */
[-C--:B------:R-:W-:Y:S01]  /*9a20*/  FMUL.FTZ R43, R43, R5.reuse ;  /* 0x000000052b2b7220 */ /* 0x080fe20000410000 */
[-C--:B------:R-:W-:Y:S01]  /*9a30*/  FMUL.FTZ R42, R42, R5.reuse ;  /* 0x000000052a2a7220 */ /* 0x080fe20000410000 */
[----:B------:R-:W-:Y:S01]  /*9a40*/  FMUL.FTZ R47, R47, R5 ;  /* 0x000000052f2f7220 */ /* 0x000fe20000410000 */
[----:B------:R-:W-:-:S04]  /*9a50*/  IMAD.WIDE R12, R226, 0x2, R164 ;  /* 0x00000002e20c7825 */ /* 0x000fc800078e02a4 */
[-C--:B------:R-:W-:Y:S01]  /*9a60*/  FMUL.FTZ R46, R46, R5.reuse ;  /* 0x000000052e2e7220 */ /* 0x080fe20000410000 */
[-C--:B------:R-:W-:Y:S01]  /*9a70*/  FMUL.FTZ R51, R51, R5.reuse ;  /* 0x0000000533337220 */ /* 0x080fe20000410000 */
[-C--:B------:R-:W-:Y:S01]  /*9a80*/  FMUL.FTZ R50, R50, R5.reuse ;  /* 0x0000000532327220 */ /* 0x080fe20000410000 */
[-C--:B------:R-:W-:Y:S01]  /*9a90*/  FMUL.FTZ R55, R55, R5.reuse ;  /* 0x0000000537377220 */ /* 0x080fe20000410000 */
[----:B------:R-:W-:Y:S01]  /*9aa0*/  IADD3 R11, P3, R12, 0xc060, RZ ;  /* 0x0000c0600c0b7810 */ /* 0x000fe20007f7e0ff */
[-C--:B------:R-:W-:Y:S01]  /*9ab0*/  FMUL.FTZ R54, R54, R5.reuse ;  /* 0x0000000536367220 */ /* 0x080fe20000410000 */
[-C--:B------:R-:W-:Y:S01]  /*9ac0*/  FMUL.FTZ R59, R59, R5.reuse ;  /* 0x000000053b3b7220 */ /* 0x080fe20000410000 */
[-C--:B------:R-:W-:Y:S01]  /*9ad0*/  FMUL.FTZ R58, R58, R5.reuse ;  /* 0x000000053a3a7220 */ /* 0x080fe20000410000 */
[----:B------:R-:W-:Y:S01]  /*9ae0*/  LOP3.LUT R4, R11, 0x380, RZ, 0xc0, !PT ;  /* 0x000003800b047812 */ /* 0x000fe200078ec0ff */
        /* <DEDUP_REMOVED lines=49> */
[----:B------:R0:W-:Y:S01]  /*9e00*/  @P0 SYNCS.ARRIVE.TRANS64.RED.A1T0 RZ, [R7+URZ], RZ ;  /* 0x000000ff07ff09a7 */ /* 0x0001e2000810043f */
[----:B------:R-:W-:Y:S01]  /*9e10*/  IMAD.X R5, RZ, RZ, R13, P3 ;  /* 0x000000ffff057224 */ /* 0x000fe200018e060d */
[----:B------:R-:W-:Y:S01]  /*9e20*/  SHF.R.U64 R4, R4, 0x3, RZ ;  /* 0x0000000304047819 */ /* 0x000fe200000012ff */
[----:B------:R-:W-:Y:S01]  /*9e30*/  IMAD R9, R220, 0x40, R17 ;  /* 0x00000040dc097824 */ /* 0x000fe200078e0211 */
[C---:B------:R-:W-:Y:S01]  /*9e40*/  IADD3 R115, P4, R12.reuse, 0xc040, RZ ;  /* 0x0000c0400c737810 */ /* 0x040fe20007f9e0ff */
[----:B------:R-:W-:Y:S01]  /*9e50*/  FMUL.FTZ R199, R53, R6 ;  /* 0x0000000635c77220 */ /* 0x000fe20000410000 */
[C---:B------:R-:W-:Y:S01]  /*9e60*/  IADD3 R111, P5, R12.reuse, 0xc020, RZ ;  /* 0x0000c0200c6f7810 */ /* 0x040fe20007fbe0ff */
[----:B------:R-:W-:Y:S01]  /*9e70*/  IMAD.WIDE R164, R9, 0x2, R164 ;  /* 0x0000000209a47825 */ /* 0x000fe200078e02a4 */
[----:B------:R-:W-:-:S03]  /*9e80*/  IADD3 R107, P6, R12, 0xc000, RZ ;  /* 0x0000c0000c6b7810 */ /* 0x000fc60007fde0ff */
[-C--:B------:R-:W-:Y:S01]  /*9e90*/  FMUL.FTZ R198, R57, R6.reuse ;  /* 0x0000000639c67220 */ /* 0x080fe20000410000 */
[C---:B------:R-:W-:Y:S01]  /*9ea0*/  IADD3 R69, P0, R12.reuse, 0x8060, RZ ;  /* 0x000080600c457810 */ /* 0x040fe20007f1e0ff */
[----:B------:R-:W-:Y:S01]  /*9eb0*/  FMUL.FTZ R197, R61, R6 ;  /* 0x000000063dc57220 */ /* 0x000fe20000410000 */
[C---:B------:R-:W-:Y:S01]  /*9ec0*/  IADD3 R31, P1, R12.reuse, 0x20, RZ ;  /* 0x000000200c1f7810 */ /* 0x040fe20007f3e0ff */
[--C-:B0-----:R-:W-:Y:S01]  /*9ed0*/  IMAD.X R7, RZ, RZ, R13.reuse, P4 ;  /* 0x000000ffff077224 */ /* 0x101fe200020e060d */
[C---:B------:R-:W-:Y:S01]  /*9ee0*/  IADD3 R56, P2, R12.reuse, 0x8040, RZ ;  /* 0x000080400c387810 */ /* 0x040fe20007f5e0ff */
[--C-:B------:R-:W-:Y:S01]  /*9ef0*/  IMAD.X R9, RZ, RZ, R13.reuse, P5 ;  /* 0x000000ffff097224 */ /* 0x100fe200028e060d */
[C---:B------:R-:W-:Y:S01]  /*9f00*/  IADD3 R65, P3, R12.reuse, 0x8020, RZ ;  /* 0x000080200c417810 */ /* 0x040fe20007f7e0ff */
[--C-:B------:R-:W-:Y:S01]  /*9f10*/  IMAD.X R135, RZ, RZ, R13.reuse, P0 ;  /* 0x000000ffff877224 */ /* 0x100fe200000e060d */
[----:B------:R-:W-:Y:S01]  /*9f20*/  LOP3.LUT R131, R12, 0x380, RZ, 0xc0, !PT ;  /* 0x000003800c837812 */ /* 0x000fe200078ec0ff */
[--C-:B------:R-:W-:Y:S01]  /*9f30*/  IMAD.X R139, RZ, RZ, R13.reuse, P1 ;  /* 0x000000ffff8b7224 */ /* 0x100fe200008e060d */
[----:B------:R-:W-:Y:S01]  /*9f40*/  LOP3.LUT R4, R4, R11, RZ, 0x3c, !PT ;  /* 0x0000000b04047212 */ /* 0x000fe200078e3cff */
[--C-:B------:R-:W-:Y:S01]  /*9f50*/  IMAD.X R11, RZ, RZ, R13.reuse, P6 ;  /* 0x000000ffff0b7224 */ /* 0x100fe200030e060d */
[C---:B------:R-:W-:Y:S01]  /*9f60*/  IADD3 R30, P4, R12.reuse, 0x8000, RZ ;  /* 0x000080000c1e7810 */ /* 0x040fe20007f9e0ff */
        /* <DEDUP_REMOVED lines=14> */
[----:B------:R-:W-:-:S02]  /*a050*/  IMAD.X R161, RZ, RZ, R13, P2 ;  /* 0x000000ffffa17224 */ /* 0x000fc400010e060d */
[----:B------:R-:W-:Y:S01]  /*a060*/  FMUL.FTZ R183, R52, R6 ;  /* 0x0000000634b77220 */ /* 0x000fe20000410000 */
[--C-:B------:R-:W-:Y:S01]  /*a070*/  IMAD.X R163, RZ, RZ, R13.reuse, P3 ;  /* 0x000000ffffa37224 */ /* 0x100fe200018e060d */
[----:B------:R-:W-:Y:S01]  /*a080*/  LOP3.LUT R130, R131, R12, RZ, 0x3c, !PT ;  /* 0x0000000c83827212 */ /* 0x000fe200078e3cff */
[----:B------:R-:W-:Y:S01]  /*a090*/  IMAD.MOV.U32 R131, RZ, RZ, R13 ;  /* 0x000000ffff837224 */ /* 0x000fe200078e000d */
[----:B------:R-:W-:Y:S01]  /*a0a0*/  LOP3.LUT R13, R56, 0x380, RZ, 0xc0, !PT ;  /* 0x00000380380d7812 */ /* 0x000fe200078ec0ff */
[-C--:B------:R-:W-:Y:S01]  /*a0b0*/  FMUL.FTZ R25, R25, R6.reuse ;  /* 0x0000000619197220 */ /* 0x080fe20000410000 */
[----:B------:R-:W-:Y:S01]  /*a0c0*/  LOP3.LUT R12, R31, 0x380, RZ, 0xc0, !PT ;  /* 0x000003801f0c7812 */ /* 0x000fe200078ec0ff */
[-C--:B------:R-:W-:Y:S01]  /*a0d0*/  FMUL.FTZ R24, R24, R6.reuse ;  /* 0x0000000618187220 */ /* 0x080fe20000410000 */
[----:B------:R-:W-:Y:S01]  /*a0e0*/  SHF.R.U64 R13, R13, 0x3, RZ ;  /* 0x000000030d0d7819 */ /* 0x000fe200000012ff */
[-C--:B------:R-:W-:Y:S01]  /*a0f0*/  FMUL.FTZ R29, R29, R6.reuse ;  /* 0x000000061d1d7220 */ /* 0x080fe20000410000 */
[----:B------:R-:W-:Y:S01]  /*a100*/  SHF.R.U64 R12, R12, 0x3, RZ ;  /* 0x000000030c0c7819 */ /* 0x000fe200000012ff */
[----:B------:R-:W-:Y:S01]  /*a110*/  FMUL.FTZ R28, R28, R6 ;  /* 0x000000061c1c7220 */ /* 0x000fe20000410000 */
[----:B------:R-:W-:Y:S01]  /*a120*/  LOP3.LUT R142, R13, R56, RZ, 0x3c, !PT ;  /* 0x000000380d8e7212 */ /* 0x000fe200078e3cff */
[-C--:B------:R-:W-:Y:S01]  /*a130*/  FMUL.FTZ R33, R33, R6.reuse ;  /* 0x0000000621217220 */ /* 0x080fe20000410000 */
[----:B------:R-:W-:Y:S01]  /*a140*/  LOP3.LUT R13, R30, 0x380, RZ, 0xc0, !PT ;  /* 0x000003801e0d7812 */ /* 0x000fe200078ec0ff */
[-C--:B------:R-:W-:Y:S01]  /*a150*/  FMUL.FTZ R32, R32, R6.reuse ;  /* 0x0000000620207220 */ /* 0x080fe20000410000 */
[----:B------:R-:W-:Y:S01]  /*a160*/  LOP3.LUT R138, R12, R31, RZ, 0x3c, !PT ;  /* 0x0000001f0c8a7212 */ /* 0x000fe200078e3cff */
[-C--:B------:R-:W-:Y:S01]  /*a170*/  FMUL.FTZ R36, R36, R6.reuse ;  /* 0x0000000624247220 */ /* 0x080fe20000410000 */
[----:B------:R-:W-:Y:S01]  /*a180*/  SHF.R.U64 R13, R13, 0x3, RZ ;  /* 0x000000030d0d7819 */ /* 0x000fe200000012ff */
[-C--:B------:R-:W-:Y:S01]  /*a190*/  FMUL.FTZ R41, R41, R6.reuse ;  /* 0x0000000629297220 */ /* 0x080fe20000410000 */
[----:B------:R-:W-:Y:S01]  /*a1a0*/  LOP3.LUT R12, R61, 0x380, RZ, 0xc0, !PT ;  /* 0x000003803d0c7812 */ /* 0x000fe200078ec0ff */
[----:B------:R-:W-:Y:S01]  /*a1b0*/  FMUL.FTZ R40, R40, R6 ;  /* 0x0000000628287220 */ /* 0x000fe20000410000 */
[----:B------:R-:W-:Y:S01]  /*a1c0*/  LOP3.LUT R150, R13, R30, RZ, 0x3c, !PT ;  /* 0x0000001e0d967212 */ /* 0x000fe200078e3cff */
[-C--:B------:R-:W-:Y:S01]  /*a1d0*/  FMUL.FTZ R44, R44, R6.reuse ;  /* 0x000000062c2c7220 */ /* 0x080fe20000410000 */
[----:B------:R-:W-:Y:S01]  /*a1e0*/  LOP3.LUT R30, R57, 0x380, RZ, 0xc0, !PT ;  /* 0x00000380391e7812 */ /* 0x000fe200078ec0ff */
[-C--:B------:R-:W-:Y:S01]  /*a1f0*/  FMUL.FTZ R49, R49, R6.reuse ;  /* 0x0000000631317220 */ /* 0x080fe20000410000 */
[----:B------:R-:W-:Y:S01]  /*a200*/  LOP3.LUT R52, R65, 0x380, RZ, 0xc0, !PT ;  /* 0x0000038041347812 */ /* 0x000fe200078ec0ff */
[-C--:B------:R-:W-:Y:S01]  /*a210*/  FMUL.FTZ R48, R48, R6.reuse ;  /* 0x0000000630307220 */ /* 0x080fe20000410000 */
[----:B------:R-:W-:Y:S01]  /*a220*/  SHF.R.U64 R12, R12, 0x3, RZ ;  /* 0x000000030c0c7819 */ /* 0x000fe200000012ff */
[-C--:B------:R-:W-:Y:S01]  /*a230*/  FMUL.FTZ R181, R60, R6.reuse ;  /* 0x000000063cb57220 */ /* 0x080fe20000410000 */
[----:B------:R-:W-:Y:S01]  /*a240*/  LOP3.LUT R13, R20, 0x380, RZ, 0xc0, !PT ;  /* 0x00000380140d7812 */ /* 0x000fe200078ec0ff */
[-C--:B------:R-:W-:Y:S01]  /*a250*/  FMUL.FTZ R180, R64, R6.reuse ;  /* 0x0000000640b47220 */ /* 0x080fe20000410000 */
[----:B------:R-:W-:Y:S01]  /*a260*/  SHF.R.U64 R30, R30, 0x3, RZ ;  /* 0x000000031e1e7819 */ /* 0x000fe200000012ff */
[-C--:B------:R-:W-:Y:S01]  /*a270*/  FMUL.FTZ R179, R68, R6.reuse ;  /* 0x0000000644b37220 */ /* 0x080fe20000410000 */
[----:B------:R-:W-:Y:S01]  /*a280*/  SHF.R.U64 R52, R52, 0x3, RZ ;  /* 0x0000000334347819 */ /* 0x000fe200000012ff */
[-C--:B------:R-:W-:Y:S01]  /*a290*/  FMUL.FTZ R73, R73, R6.reuse ;  /* 0x0000000649497220 */ /* 0x080fe20000410000 */
[----:B------:R-:W-:Y:S01]  /*a2a0*/  LOP3.LUT R152, R12, R61, RZ, 0x3c, !PT ;  /* 0x0000003d0c987212 */ /* 0x000fe200078e3cff */
[-C--:B------:R-:W-:Y:S01]  /*a2b0*/  FMUL.FTZ R72, R72, R6.reuse ;  /* 0x0000000648487220 */ /* 0x080fe20000410000 */
[----:B------:R-:W-:Y:S01]  /*a2c0*/  LOP3.LUT R12, R53, 0x380, RZ, 0xc0, !PT ;  /* 0x00000380350c7812 */ /* 0x000fe200078ec0ff */
[-C--:B------:R-:W-:Y:S01]  /*a2d0*/  FMUL.FTZ R76, R76, R6.reuse ;  /* 0x000000064c4c7220 */ /* 0x080fe20000410000 */
[----:B------:R-:W-:Y:S01]  /*a2e0*/  SHF.R.U64 R13, R13, 0x3, RZ ;  /* 0x000000030d0d7819 */ /* 0x000fe200000012ff */
[-C--:B------:R-:W-:Y:S01]  /*a2f0*/  FMUL.FTZ R81, R81, R6.reuse ;  /* 0x0000000651517220 */ /* 0x080fe20000410000 */
[----:B------:R-:W-:Y:S01]  /*a300*/  LOP3.LUT R156, R30, R57, RZ, 0x3c, !PT ;  /* 0x000000391e9c7212 */ /* 0x000fe200078e3cff */
[-C--:B------:R-:W-:Y:S01]  /*a310*/  FMUL.FTZ R80, R80, R6.reuse ;  /* 0x0000000650507220 */ /* 0x080fe20000410000 */
[----:B------:R-:W-:Y:S01]  /*a320*/  IADD3 R30, P3, R164, 0x1000, RZ ;  /* 0x00001000a41e7810 */ /* 0x000fe20007f7e0ff */
[-C--:B------:R-:W-:Y:S01]  /*a330*/  FMUL.FTZ R84, R84, R6.reuse ;  /* 0x0000000654547220 */ /* 0x080fe20000410000 */
[----:B------:R-:W-:Y:S01]  /*a340*/  LOP3.LUT R31, R14, 0x380, RZ, 0xc0, !PT ;  /* 0x000003800e1f7812 */ /* 0x000fe200078ec0ff */
[-C--:B------:R-:W-:Y:S01]  /*a350*/  FMUL.FTZ R89, R89, R6.reuse ;  /* 0x0000000659597220 */ /* 0x080fe20000410000 */
[----:B------:R-:W-:Y:S01]  /*a360*/  LOP3.LUT R146, R52, R65, RZ, 0x3c, !PT ;  /* 0x0000004134927212 */ /* 0x000fe200078e3cff */
[-C--:B------:R-:W-:Y:S01]  /*a370*/  FMUL.FTZ R88, R88, R6.reuse ;  /* 0x0000000658587220 */ /* 0x080fe20000410000 */
[----:B------:R-:W-:Y:S01]  /*a380*/  SHF.R.U64 R12, R12, 0x3, RZ ;  /* 0x000000030c0c7819 */ /* 0x000fe200000012ff */
[----:B------:R-:W-:Y:S01]  /*a390*/  FMUL.FTZ R92, R92, R6 ;  /* 0x000000065c5c7220 */ /* 0x000fe20000410000 */
[----:B------:R-:W-:Y:S01]  /*a3a0*/  LOP3.LUT R158, R13, R20, RZ, 0x3c, !PT ;  /* 0x000000140d9e7212 */ /* 0x000fe200078e3cff */
[-C--:B------:R-:W-:Y:S01]  /*a3b0*/  FMUL.FTZ R97, R97, R6.reuse ;  /* 0x0000000661617220 */ /* 0x080fe20000410000 */
[----:B------:R-:W-:Y:S01]  /*a3c0*/  LOP3.LUT R52, R15, 0x380, RZ, 0xc0, !PT ;  /* 0x000003800f347812 */ /* 0x000fe200078ec0ff */
[-C--:B------:R-:W-:Y:S01]  /*a3d0*/  FMUL.FTZ R96, R96, R6.reuse ;  /* 0x0000000660607220 */ /* 0x080fe20000410000 */
[----:B------:R-:W-:Y:S01]  /*a3e0*/  IADD3 R20, P4, R164, 0x2000, RZ ;  /* 0x00002000a4147810 */ /* 0x000fe20007f9e0ff */
[-C--:B------:R-:W-:Y:S01]  /*a3f0*/  FMUL.FTZ R100, R100, R6.reuse ;  /* 0x0000000664647220 */ /* 0x080fe20000410000 */
[----:B------:R-:W-:Y:S01]  /*a400*/  LOP3.LUT R13, R30, 0x380, RZ, 0xc0, !PT ;  /* 0x000003801e0d7812 */ /* 0x000fe200078ec0ff */
[-C--:B------:R-:W-:Y:S01]  /*a410*/  FMUL.FTZ R104, R104, R6.reuse ;  /* 0x0000000668687220 */ /* 0x080fe20000410000 */
[----:B------:R-:W-:Y:S01]  /*a420*/  SHF.R.U64 R31, R31, 0x3, RZ ;  /* 0x000000031f1f7819 */ /* 0x000fe200000012ff */
[-C--:B------:R-:W-:Y:S01]  /*a430*/  FMUL.FTZ R108, R108, R6.reuse ;  /* 0x000000066c6c7220 */ /* 0x080fe20000410000 */
[----:B------:R-:W-:Y:S01]  /*a440*/  LOP3.LUT R154, R12, R53, RZ, 0x3c, !PT ;  /* 0x000000350c9a7212 */ /* 0x000fe200078e3cff */
[-C--:B------:R-:W-:Y:S01]  /*a450*/  FMUL.FTZ R112, R112, R6.reuse ;  /* 0x0000000670707220 */ /* 0x080fe20000410000 */
[----:B------:R-:W-:Y:S01]  /*a460*/  SHF.R.U64 R52, R52, 0x3, RZ ;  /* 0x0000000334347819 */ /* 0x000fe200000012ff */
[-C--:B------:R-:W-:Y:S01]  /*a470*/  FMUL.FTZ R116, R116, R6.reuse ;  /* 0x0000000674747220 */ /* 0x080fe20000410000 */
[----:B------:R-:W-:Y:S01]  /*a480*/  LOP3.LUT R12, R20, 0x380, RZ, 0xc0, !PT ;  /* 0x00000380140c7812 */ /* 0x000fe200078ec0ff */
[-C--:B------:R-:W-:Y:S01]  /*a490*/  FMUL.FTZ R120, R120, R6.reuse ;  /* 0x0000000678787220 */ /* 0x080fe20000410000 */
[----:B------:R-:W-:Y:S01]  /*a4a0*/  SHF.R.U64 R13, R13, 0x3, RZ ;  /* 0x000000030d0d7819 */ /* 0x000fe200000012ff */
[----:B------:R-:W-:Y:S01]  /*a4b0*/  FMUL.FTZ R124, R124, R6 ;  /* 0x000000067c7c7220 */ /* 0x000fe20000410000 */
[----:B------:R-:W-:Y:S01]  /*a4c0*/  LOP3.LUT R162, R31, R14, RZ, 0x3c, !PT ;  /* 0x0000000e1fa27212 */ /* 0x000fe200078e3cff */
[-C--:B------:R-:W-:Y:S01]  /*a4d0*/  FMUL.FTZ R128, R128, R6.reuse ;  /* 0x0000000680807220 */ /* 0x080fe20000410000 */
[----:B------:R-:W-:Y:S01]  /*a4e0*/  IADD3 R31, P5, R164, 0x3000, RZ ;  /* 0x00003000a41f7810 */ /* 0x000fe20007fbe0ff */
        /* <DEDUP_REMOVED lines=17> */
[----:B------:R-:W-:Y:S01]  /*a600*/  LOP3.LUT R30, R30, R31, RZ, 0x3c, !PT ;  /* 0x0000001f1e1e7212 */ /* 0x000fe200078e3cff */
[--C-:B------:R-:W-:Y:S01]  /*a610*/  IMAD.X R31, RZ, RZ, R165.reuse, P5 ;  /* 0x000000ffff1f7224 */ /* 0x100fe200028e06a5 */
[----:B------:R-:W-:Y:S01]  /*a620*/  IADD3 R111, P2, R164, 0x7000, RZ ;  /* 0x00007000a46f7810 */ /* 0x000fe20007f5e0ff */
[----:B------:R-:W-:Y:S01]  /*a630*/  FMUL.FTZ R148, R148, R6 ;  /* 0x0000000694947220 */ /* 0x000fe20000410000 */
[----:B------:R-:W-:Y:S01]  /*a640*/  IADD3 R53, P5, R164, 0xa000, RZ ;  /* 0x0000a000a4357810 */ /* 0x000fe20007fbe0ff */
[----:B------:R-:W0:Y:S01]  /*a650*/  LDC R200, c[0x0][0xbe8] ;  /* 0x0002fa00ffc87b82 */ /* 0x000e220000000800 */
[----:B------:R-:W-:Y:S01]  /*a660*/  LOP3.LUT R6, R115, 0x380, RZ, 0xc0, !PT ;  /* 0x0000038073067812 */ /* 0x000fe200078ec0ff */
[--C-:B------:R-:W-:Y:S01]  /*a670*/  IMAD.X R13, RZ, RZ, R165.reuse, P3 ;  /* 0x000000ffff0d7224 */ /* 0x100fe200018e06a5 */
[----:B------:R-:W-:Y:S01]  /*a680*/  LOP3.LUT R14, R15, R20, RZ, 0x3c, !PT ;  /* 0x000000140f0e7212 */ /* 0x000fe200078e3cff */
[----:B------:R-:W-:Y:S01]  /*a690*/  ULDC UR10, c[0x0][0xc44] ;  /* 0x00031100000a7ab9 */ /* 0x000fe20000000800 */
[----:B------:R-:W-:Y:S01]  /*a6a0*/  LOP3.LUT R110, R111, 0x380, RZ, 0xc0, !PT ;  /* 0x000003806f6e7812 */ /* 0x000fe200078ec0ff */
[----:B------:R-:W-:Y:S01]  /*a6b0*/  ULDC.64 UR8, c[0x0][0xb90] ;  /* 0x0002e40000087ab9 */ /* 0x000fe20000000a00 */
[----:B------:R-:W-:Y:S01]  /*a6c0*/  LOP3.LUT R20, R53, 0x380, RZ, 0xc0, !PT ;  /* 0x0000038035147812 */ /* 0x000fe200078ec0ff */
[----:B------:R-:W-:Y:S01]  /*a6d0*/  IMAD.X R15, RZ, RZ, R165, P4 ;  /* 0x000000ffff0f7224 */ /* 0x000fe200020e06a5 */
[----:B------:R-:W-:-:S02]  /*a6e0*/  SHF.R.U64 R6, R6, 0x3, RZ ;  /* 0x0000000306067819 */ /* 0x000fc400000012ff */
[----:B------:R-:W-:Y:S02]  /*a6f0*/  SHF.R.U64 R110, R110, 0x3, RZ ;  /* 0x000000036e6e7819 */ /* 0x000fe400000012ff */
[----:B------:R-:W-:Y:S02]  /*a700*/  SHF.R.U64 R20, R20, 0x3, RZ ;  /* 0x0000000314147819 */ /* 0x000fe400000012ff */
[----:B------:R-:W-:Y:S02]  /*a710*/  LOP3.LUT R6, R6, R115, RZ, 0x3c, !PT ;  /* 0x0000007306067212 */ /* 0x000fe400078e3cff */
[----:B------:R-:W-:Y:S01]  /*a720*/  LOP3.LUT R110, R110, R111, RZ, 0x3c, !PT ;  /* 0x0000006f6e6e7212 */ /* 0x000fe200078e3cff */
[----:B------:R-:W-:Y:S01]  /*a730*/  IMAD.X R111, RZ, RZ, R165, P2 ;  /* 0x000000ffff6f7224 */ /* 0x000fe200010e06a5 */
[----:B------:R-:W-:Y:S02]  /*a740*/  IADD3 R115, P3, R164, 0x8000, RZ ;  /* 0x00008000a4737810 */ /* 0x000fe40007f7e0ff */
[----:B------:R-:W-:-:S02]  /*a750*/  LOP3.LUT R20, R20, R53, RZ, 0x3c, !PT ;  /* 0x0000003514147212 */ /* 0x000fc400078e3cff */
[----:B------:R-:W-:Y:S02]  /*a760*/  IADD3 R53, P2, R164, 0xe000, RZ ;  /* 0x0000e000a4357810 */ /* 0x000fe40007f5e0ff */
[----:B------:R-:W-:Y:S02]  /*a770*/  LOP3.LUT R114, R115, 0x380, RZ, 0xc0, !PT ;  /* 0x0000038073727812 */ /* 0x000fe400078ec0ff */
[----:B------:R-:W-:Y:S02]  /*a780*/  LOP3.LUT R52, R53, 0x380, RZ, 0xc0, !PT ;  /* 0x0000038035347812 */ /* 0x000fe400078ec0ff */
[----:B------:R-:W-:Y:S02]  /*a790*/  SHF.R.U64 R114, R114, 0x3, RZ ;  /* 0x0000000372727819 */ /* 0x000fe400000012ff */
[----:B------:R-:W-:Y:S02]  /*a7a0*/  SHF.R.U64 R52, R52, 0x3, RZ ;  /* 0x0000000334347819 */ /* 0x000fe400000012ff */
[----:B------:R-:W-:-:S02]  /*a7b0*/  F2FP.F16.F32.PACK_AB R24, R25, R24 ;  /* 0x000000181918723e */ /* 0x000fc400000000ff */
[----:B------:R-:W-:Y:S01]  /*a7c0*/  LOP3.LUT R114, R114, R115, RZ, 0x3c, !PT ;  /* 0x0000007372727212 */ /* 0x000fe200078e3cff */
[--C-:B------:R-:W-:Y:S01]  /*a7d0*/  IMAD.X R115, RZ, RZ, R165.reuse, P3 ;  /* 0x000000ffff737224 */ /* 0x100fe200018e06a5 */
[----:B------:R-:W-:Y:S02]  /*a7e0*/  F2FP.F16.F32.PACK_AB R25, R27, R26 ;  /* 0x0000001a1b19723e */ /* 0x000fe400000000ff */
[----:B------:R-:W-:Y:S01]  /*a7f0*/  LOP3.LUT R52, R52, R53, RZ, 0x3c, !PT ;  /* 0x0000003534347212 */ /* 0x000fe200078e3cff */
[--C-:B------:R-:W-:Y:S01]  /*a800*/  IMAD.X R53, RZ, RZ, R165.reuse, P2 ;  /* 0x000000ffff357224 */ /* 0x100fe200010e06a5 */
[----:B------:R-:W-:Y:S02]  /*a810*/  MOV R201, R130 ;  /* 0x0000008200c97202 */ /* 0x000fe40000000f00 */
[----:B------:R-:W-:Y:S02]  /*a820*/  F2FP.F16.F32.PACK_AB R26, R29, R28 ;  /* 0x0000001c1d1a723e */ /* 0x000fe400000000ff */
[----:B------:R-:W-:Y:S01]  /*a830*/  F2FP.F16.F32.PACK_AB R27, R3, R21 ;  /* 0x00000015031b723e */ /* 0x000fe200000000ff */
[----:B------:R-:W-:Y:S01]  /*a840*/  BAR.SYNC.DEFER_BLOCKING 0x1, 0x100 ;  /* 0x0044000000007b1d */ /* 0x000fe20000010000 */
[----:B------:R-:W-:Y:S01]  /*a850*/  IADD3 R130, P3, R164, 0xf000, RZ ;  /* 0x0000f000a4827810 */ /* 0x000fe20007f7e0ff */
[----:B------:R-:W-:Y:S01]  /*a860*/  IMAD.X R21, RZ, RZ, R165, P5 ;  /* 0x000000ffff157224 */ /* 0x000fe200028e06a5 */
[----:B0-----:R-:W-:-:S02]  /*a870*/  ISETP.NE.AND P2, PT, R200, 0x1, PT ;  /* 0x00000001c800780c */ /* 0x001fc40003f45270 */
[----:B------:R-:W-:Y:S01]  /*a880*/  LOP3.LUT R3, R130, 0x380, RZ, 0xc0, !PT ;  /* 0x0000038082037812 */ /* 0x000fe200078ec0ff */
[----:B------:R-:W-:Y:S01]  /*a890*/  IMAD.X R131, RZ, RZ, R165, P3 ;  /* 0x000000ffff837224 */ /* 0x000fe200018e06a5 */
[----:B------:R-:W-:Y:S02]  /*a8a0*/  R2UR UR14, R218 ;  /* 0x00000000da0e72ca */ /* 0x000fe400000e0000 */
[----:B------:R-:W-:Y:S02]  /*a8b0*/  SHF.R.U64 R3, R3, 0x3, RZ ;  /* 0x0000000303037819 */ /* 0x000fe400000012ff */
[----:B------:R-:W-:Y:S02]  /*a8c0*/  R2UR UR13, R219 ;  /* 0x00000000db0d72ca */ /* 0x000fe400000e0000 */
[----:B------:R-:W-:Y:S02]  /*a8d0*/  LOP3.LUT R130, R3, R130, RZ, 0x3c, !PT ;  /* 0x0000008203827212 */ /* 0x000fe400078e3cff */
[----:B------:R-:W-:-:S02]  /*a8e0*/  LOP3.LUT R60, R69, 0x380, RZ, 0xc0, !PT ;  /* 0x00000380453c7812 */ /* 0x000fc400078ec0ff */
[----:B------:R-:W-:Y:S02]  /*a8f0*/  MOV R3, R4 ;  /* 0x0000000400037202 */ /* 0x000fe40000000f00 */
[----:B------:R-:W0:Y:S01]  /*a900*/  @P2 LDC R4, c[0x0][0xbec] ;  /* 0x0002fb00ff042b82 */ /* 0x000e220000000800 */
[----:B------:R-:W-:Y:S01]  /*a910*/  R2UR UR12, R217 ;  /* 0x00000000d90c72ca */ /* 0x000fe200000e0000 */
[----:B------:R-:W-:Y:S01]  /*a920*/  UIADD3 UR5, -UR14, URZ, URZ ;  /* 0x0000003f0e057290 */ /* 0x000fe2000fffe13f */
[----:B------:R-:W-:Y:S01]  /*a930*/  SHF.R.U64 R60, R60, 0x3, RZ ;  /* 0x000000033c3c7819 */ /* 0x000fe200000012ff */
[----:B------:R1:W-:Y:S02]  /*a940*/  STSM.16.M88.4 [R201], R24 ;  /* 0x00000018c9007844 */ /* 0x0003e40000000200 */
[----:B------:R-:W-:Y:S01]  /*a950*/  UIMAD UR10, UR10, UR5, UR13 ;  /* 0x000000050a0a72a4 */ /* 0x000fe2000f8e020d */
[----:B------:R-:W-:Y:S01]  /*a960*/  LOP3.LUT R134, R60, R69, RZ, 0x3c, !PT ;  /* 0x000000453c867212 */ /* 0x000fe200078e3cff */
[----:B------:R-:W2:Y:S01]  /*a970*/  @P2 LDC R5, c[0x0][0xbf0] ;  /* 0x0002fc00ff052b82 */ /* 0x000ea20000000800 */
[----:B------:R-:W-:Y:S01]  /*a980*/  IADD3 R65, P0, R164, 0x5000, RZ ;  /* 0x00005000a4417810 */ /* 0x000fe20007f1e0ff */
[----:B------:R-:W-:Y:S01]  /*a990*/  USHF.R.S32.HI UR11, URZ, 0x1f, UR10 ;  /* 0x0000001f3f0b7899 */ /* 0x000fe2000801140a */
[----:B------:R-:W-:Y:S01]  /*a9a0*/  MOV R134, R134 ;  /* 0x0000008600867202 */ /* 0x000fe20000000f00 */
[----:B------:R-:W-:Y:S01]  /*a9b0*/  IMAD R135, RZ, RZ, -UR13 ;  /* 0x8000000dff877e24 */ /* 0x000fe2000f8e02ff */
[----:B------:R-:W-:Y:S01]  /*a9c0*/  F2FP.F16.F32.PACK_AB R40, R41, R40 ;  /* 0x000000282928723e */ /* 0x000fe200000000ff */
[----:B------:R-:W-:Y:S01]  /*a9d0*/  UIMAD UR5, UR11, UR8, URZ ;  /* 0x000000080b0572a4 */ /* 0x000fe2000f8e023f */
[----:B------:R-:W-:Y:S01]  /*a9e0*/  F2FP.F16.F32.PACK_AB R41, R43, R42 ;  /* 0x0000002a2b29723e */ /* 0x000fe200000000ff */
[----:B------:R-:W-:Y:S01]  /*a9f0*/  UIMAD.WIDE.U32 UR6, UR10, UR8, URZ ;  /* 0x000000080a0672a5 */ /* 0x000fe2000f8e003f */
[----:B------:R-:W-:Y:S01]  /*aa00*/  LOP3.LUT R64, R65, 0x380, RZ, 0xc0, !PT ;  /* 0x0000038041407812 */ /* 0x000fe200078ec0ff */
[----:B------:R-:W-:Y:S01]  /*aa10*/  UIMAD UR5, UR10, UR9, UR5 ;  /* 0x000000090a0572a4 */ /* 0x000fe2000f8e0205 */
[----:B------:R-:W-:-:S02]  /*aa20*/  F2FP.F16.F32.PACK_AB R43, R47, R46 ;  /* 0x0000002e2f2b723e */ /* 0x000fc400000000ff */
[----:B-1----:R-:W-:Y:S01]  /*aa30*/  MOV R26, R6 ;  /* 0x00000006001a7202 */ /* 0x002fe20000000f00 */
[----:B------:R-:W1:Y:S01]  /*aa40*/  LDC.64 R24, c[0x0][0xb98] ;  /* 0x0002e600ff187b82 */ /* 0x000e620000000a00 */
[----:B------:R-:W-:Y:S01]  /*aa50*/  LOP3.LUT R10, R107, 0x380, RZ, 0xc0, !PT ;  /* 0x000003806b0a7812 */ /* 0x000fe200078ec0ff */
[----:B------:R-:W-:Y:S01]  /*aa60*/  IMAD.U32 R126, RZ, RZ, UR6 ;  /* 0x00000006ff7e7e24 */ /* 0x000fe2000f8e00ff */
[----:B------:R-:W-:Y:S01]  /*aa70*/  SHF.R.U64 R64, R64, 0x3, RZ ;  /* 0x0000000340407819 */ /* 0x000fe200000012ff */
[----:B------:R-:W-:Y:S01]  /*aa80*/  UIADD3 UR6, UR7, UR5, URZ ;  /* 0x0000000507067290 */ /* 0x000fe2000fffe03f */
[----:B------:R-:W-:Y:S01]  /*aa90*/  SHF.R.U64 R10, R10, 0x3, RZ ;  /* 0x000000030a0a7819 */ /* 0x000fe200000012ff */
[----:B------:R-:W-:Y:S01]  /*aaa0*/  IMAD.U32 R127, RZ, RZ, UR7 ;  /* 0x00000007ff7f7e24 */ /* 0x000fe2000f8e00ff */
[----:B------:R-:W-:Y:S01]  /*aab0*/  F2FP.F16.F32.PACK_AB R32, R33, R32 ;  /* 0x000000202120723e */ /* 0x000fe200000000ff */
[----:B------:R-:W3:Y:S01]  /*aac0*/  LDC R6, c[0x0][0xc38] ;  /* 0x00030e00ff067b82 */ /* 0x000ee20000000800 */
[----:B------:R-:W-:Y:S01]  /*aad0*/  F2FP.F16.F32.PACK_AB R33, R35, R34 ;  /* 0x000000222321723e */ /* 0x000fe200000000ff */
[----:B------:R-:W-:Y:S01]  /*aae0*/  IMAD.U32 R127, RZ, RZ, UR6 ;  /* 0x00000006ff7f7e24 */ /* 0x000fe2000f8e00ff */
[----:B------:R-:W-:Y:S01]  /*aaf0*/  LOP3.LUT R64, R64, R65, RZ, 0x3c, !PT ;  /* 0x0000004140407212 */ /* 0x000fe200078e3cff */
[----:B------:R-:W-:Y:S01]  /*ab00*/  IMAD.X R65, RZ, RZ, R165, P0 ;  /* 0x000000ffff417224 */ /* 0x000fe200000e06a5 */
[----:B------:R-:W-:Y:S01]  /*ab10*/  MOV R138, R138 ;  /* 0x0000008a008a7202 */ /* 0x000fe20000000f00 */
[----:B------:R-:W-:Y:S01]  /*ab20*/  ULDC.64 UR6, c[0x0][0xb88] ;  /* 0x0002e20000067ab9 */ /* 0x000fe20000000a00 */
[----:B------:R-:W-:Y:S01]  /*ab30*/  F2FP.F16.F32.PACK_AB R34, R178, R36 ;  /* 0x00000024b222723e */ /* 0x000fe200000000ff */
[----:B------:R-:W-:Y:S01]  /*ab40*/  ULDC UR5, c[0x0][0xa88] ;  /* 0x0002a20000057ab9 */ /* 0x000fe20000000800 */
[----:B------:R-:W-:Y:S01]  /*ab50*/  F2FP.F16.F32.PACK_AB R35, R39, R38 ;  /* 0x000000262723723e */ /* 0x000fe200000000ff */
[----:B------:R-:W-:Y:S01]  /*ab60*/  ULDC.64 UR8, c[0x0][0x208] ;  /* 0x0000820000087ab9 */ /* 0x000fe20000000a00 */
[----:B------:R-:W-:-:S02]  /*ab70*/  LOP3.LUT R10, R10, R107, RZ, 0x3c, !PT ;  /* 0x0000006b0a0a7212 */ /* 0x000fc400078e3cff */
[C---:B------:R-:W-:Y:S01]  /*ab80*/  IADD3 R107, P0, R164.reuse, 0xc000, RZ ;  /* 0x0000c000a46b7810 */ /* 0x040fe20007f1e0ff */
[----:B------:R1:W-:Y:S01]  /*ab90*/  STSM.16.M88.4 [R138], R32 ;  /* 0x000000208a007844 */ /* 0x0003e20000000200 */
[C---:B------:R-:W-:Y:S02]  /*aba0*/  IADD3 R57, P6, R164.reuse, 0x4000, RZ ;  /* 0x00004000a4397810 */ /* 0x040fe40007fde0ff */
[----:B------:R-:W-:Y:S02]  /*abb0*/  IADD3 R69, P1, R164, 0x6000, RZ ;  /* 0x00006000a4457810 */ /* 0x000fe40007f3e0ff */
[----:B------:R-:W-:Y:S02]  /*abc0*/  LOP3.LUT R106, R107, 0x380, RZ, 0xc0, !PT ;  /* 0x000003806b6a7812 */ /* 0x000fe400078ec0ff */
[----:B------:R-:W-:Y:S02]  /*abd0*/  LOP3.LUT R56, R57, 0x380, RZ, 0xc0, !PT ;  /* 0x0000038039387812 */ /* 0x000fe400078ec0ff */
[----:B------:R-:W-:Y:S01]  /*abe0*/  LOP3.LUT R68, R69, 0x380, RZ, 0xc0, !PT ;  /* 0x0000038045447812 */ /* 0x000fe200078ec0ff */
[----:B---3--:R-:W-:Y:S01]  /*abf0*/  IMAD R135, R6, R135, UR12 ;  /* 0x0000000c06877e24 */ /* 0x008fe2000f8e0287 */
[----:B------:R-:W-:Y:S01]  /*ac00*/  USHF.R.S32.HI UR12, URZ, 0x1f, UR14 ;  /* 0x0000001f3f0c7899 */ /* 0x000fe2000801140e */
[----:B------:R-:W-:-:S02]  /*ac10*/  F2FP.F16.F32.PACK_AB R48, R49, R48 ;  /* 0x000000303130723e */ /* 0x000fc400000000ff */
[----:B------:R-:W-:Y:S01]  /*ac20*/  IMAD R47, R135, 0x80, R225 ;  /* 0x00000080872f7824 */ /* 0x000fe200078e02e1 */
[----:B------:R-:W-:Y:S02]  /*ac30*/  MOV R154, R154 ;  /* 0x0000009a009a7202 */ /* 0x000fe40000000f00 */
[----:B-1----:R-:W-:Y:S01]  /*ac40*/  IMAD R32, R24, UR12, RZ ;  /* 0x0000000c18207c24 */ /* 0x002fe2000f8e02ff */
[----:B------:R-:W-:Y:S01]  /*ac50*/  F2FP.F16.F32.PACK_AB R42, R177, R44 ;  /* 0x0000002cb12a723e */ /* 0x000fe200000000ff */
[----:B0-----:R-:W-:Y:S01]  /*ac60*/  @P2 IMAD.HI.U32 R4, R47, R4, RZ ;  /* 0x000000042f042227 */ /* 0x001fe200078e00ff */
[----:B------:R-:W-:Y:S02]  /*ac70*/  F2FP.F16.F32.PACK_AB R49, R51, R50 ;  /* 0x000000323331723e */ /* 0x000fe400000000ff */
[----:B------:R-:W-:Y:S01]  /*ac80*/  LOP3.LUT R29, R164, 0x380, RZ, 0xc0, !PT ;  /* 0x00000380a41d7812 */ /* 0x000fe200078ec0ff */
[----:B------:R-:W-:Y:S01]  /*ac90*/  IMAD.MOV.U32 R39, RZ, RZ, R47 ;  /* 0x000000ffff277224 */ /* 0x000fe200078e002f */
[----:B--2---:R-:W-:Y:S01]  /*aca0*/  @P2 SHF.R.U32.HI R39, RZ, R5, R4 ;  /* 0x00000005ff272219 */ /* 0x004fe20000011604 */
[----:B------:R-:W-:Y:S01]  /*acb0*/  IMAD R32, R25, UR14, R32 ;  /* 0x0000000e19207c24 */ /* 0x000fe2000f8e0220 */
[----:B------:R-:W-:Y:S01]  /*acc0*/  MOV R162, R162 ;  /* 0x000000a200a27202 */ /* 0x000fe20000000f00 */
[----:B------:R-:W-:Y:S01]  /*acd0*/  IMAD.WIDE.U32 R24, R24, UR14, R126 ;  /* 0x0000000e18187c25 */ /* 0x000fe2000f8e007e */
[----:B------:R-:W-:Y:S01]  /*ace0*/  F2FP.F16.F32.PACK_AB R50, R199, R183 ;  /* 0x000000b7c732723e */ /* 0x000fe200000000ff */
[----:B------:R-:W-:Y:S01]  /*acf0*/  STSM.16.M88.4 [R154], R40 ;  /* 0x000000289a007844 */ /* 0x000fe20000000200 */
[----:B------:R-:W-:Y:S01]  /*ad00*/  F2FP.F16.F32.PACK_AB R51, R55, R54 ;  /* 0x000000363733723e */ /* 0x000fe200000000ff */
[----:B------:R-:W-:Y:S01]  /*ad10*/  IMAD.MOV R33, RZ, RZ, -R39 ;  /* 0x000000ffff217224 */ /* 0x000fe200078e0a27 */
[----:B------:R-:W-:-:S02]  /*ad20*/  SHF.R.U64 R106, R106, 0x3, RZ ;  /* 0x000000036a6a7819 */ /* 0x000fc400000012ff */
[----:B------:R-:W-:Y:S01]  /*ad30*/  MOV R160, R160 ;  /* 0x000000a000a07202 */ /* 0x000fe20000000f00 */
[----:B------:R-:W-:Y:S01]  /*ad40*/  IMAD R33, R200, R33, R47 ;  /* 0x00000021c8217224 */ /* 0x000fe200078e022f */
[----:B------:R-:W-:Y:S01]  /*ad50*/  F2FP.F16.F32.PACK_AB R4, R198, R182 ;  /* 0x000000b6c604723e */ /* 0x000fe200000000ff */
[----:B------:R-:W-:Y:S01]  /*ad60*/  STSM.16.M88.4 [R162], R48 ;  /* 0x00000030a2007844 */ /* 0x000fe20000000200 */
[----:B------:R-:W-:Y:S02]  /*ad70*/  F2FP.F16.F32.PACK_AB R5, R59, R58 ;  /* 0x0000003a3b05723e */ /* 0x000fe400000000ff */
[----:B------:R-:W-:Y:S02]  /*ad80*/  F2FP.F16.F32.PACK_AB R6, R197, R181 ;  /* 0x000000b5c506723e */ /* 0x000fe400000000ff */
[----:B------:R-:W-:Y:S02]  /*ad90*/  F2FP.F16.F32.PACK_AB R7, R63, R62 ;  /* 0x0000003e3f07723e */ /* 0x000fe400000000ff */
[----:B------:R-:W-:-:S02]  /*ada0*/  SHF.R.U64 R56, R56, 0x3, RZ ;  /* 0x0000000338387819 */ /* 0x000fc400000012ff */
[----:B------:R-:W-:Y:S01]  /*adb0*/  SHF.R.U64 R68, R68, 0x3, RZ ;  /* 0x0000000344447819 */ /* 0x000fe200000012ff */
[----:B------:R0:W-:Y:S01]  /*adc0*/  STSM.16.M88.4 [R160], R4 ;  /* 0x00000004a0007844 */ /* 0x0001e20000000200 */
[----:B------:R-:W-:Y:S02]  /*add0*/  SHF.R.U64 R29, R29, 0x3, RZ ;  /* 0x000000031d1d7819 */ /* 0x000fe400000012ff */
[----:B------:R-:W-:Y:S01]  /*ade0*/  LOP3.LUT R106, R106, R107, RZ, 0x3c, !PT ;  /* 0x0000006b6a6a7212 */ /* 0x000fe200078e3cff */
[--C-:B------:R-:W-:Y:S01]  /*adf0*/  IMAD.X R107, RZ, RZ, R165.reuse, P0 ;  /* 0x000000ffff6b7224 */ /* 0x100fe200000e06a5 */
[----:B------:R-:W-:Y:S01]  /*ae00*/  LOP3.LUT R56, R56, R57, RZ, 0x3c, !PT ;  /* 0x0000003938387212 */ /* 0x000fe200078e3cff */
[--C-:B------:R-:W-:Y:S01]  /*ae10*/  IMAD.X R57, RZ, RZ, R165.reuse, P6 ;  /* 0x000000ffff397224 */ /* 0x100fe200030e06a5 */
[----:B------:R-:W-:Y:S01]  /*ae20*/  LOP3.LUT R68, R68, R69, RZ, 0x3c, !PT ;  /* 0x0000004544447212 */ /* 0x000fe200078e3cff */
[----:B------:R-:W-:Y:S01]  /*ae30*/  IMAD.X R69, RZ, RZ, R165, P1 ;  /* 0x000000ffff457224 */ /* 0x000fe200008e06a5 */
[----:B------:R-:W-:-:S02]  /*ae40*/  IADD3 R123, P4, R164, 0x9000, RZ ;  /* 0x00009000a47b7810 */ /* 0x000fc40007f9e0ff */
[C---:B------:R-:W-:Y:S02]  /*ae50*/  IADD3 R61, P6, R164.reuse, 0xb000, RZ ;  /* 0x0000b000a43d7810 */ /* 0x040fe40007fde0ff */
[----:B------:R-:W-:Y:S02]  /*ae60*/  IADD3 R119, P1, R164, 0xd000, RZ ;  /* 0x0000d000a4777810 */ /* 0x000fe40007f3e0ff */
[----:B------:R-:W-:Y:S01]  /*ae70*/  LOP3.LUT R28, R29, R164, RZ, 0x3c, !PT ;  /* 0x000000a41d1c7212 */ /* 0x000fe200078e3cff */
[----:B------:R-:W-:Y:S01]  /*ae80*/  IMAD.MOV.U32 R29, RZ, RZ, R165 ;  /* 0x000000ffff1d7224 */ /* 0x000fe200078e00a5 */
[----:B0-----:R-:W-:Y:S02]  /*ae90*/  SHF.R.S32.HI R5, RZ, 0x1f, R39 ;  /* 0x0000001fff057819 */ /* 0x001fe40000011427 */
[----:B------:R-:W-:Y:S02]  /*aea0*/  SHF.R.S32.HI R6, RZ, 0x1f, R33 ;  /* 0x0000001fff067819 */ /* 0x000fe40000011421 */
[----:B------:R-:W-:Y:S01]  /*aeb0*/  IADD3 R4, P0, R39, R24, RZ ;  /* 0x0000001827047210 */ /* 0x000fe20007f1e0ff */
[----:B------:R-:W-:Y:S01]  /*aec0*/  IMAD R24, R200, UR5, RZ ;  /* 0x00000005c8187c24 */ /* 0x000fe2000f8e02ff */
[----:B------:R-:W-:Y:S01]  /*aed0*/  MOV R27, R8 ;  /* 0x00000008001b7202 */ /* 0x000fe20000000f00 */
[----:B------:R-:W-:Y:S01]  /*aee0*/  IMAD R6, R6, UR6, RZ ;  /* 0x0000000606067c24 */ /* 0x000fe2000f8e02ff */
[----:B------:R-:W-:-:S02]  /*aef0*/  MOV R164, R10 ;  /* 0x0000000a00a47202 */ /* 0x000fc40000000f00 */
[----:B------:R-:W-:Y:S02]  /*af00*/  MOV R158, R158 ;  /* 0x0000009e009e7202 */ /* 0x000fe40000000f00 */
[----:B------:R-:W-:Y:S02]  /*af10*/  F2FP.F16.F32.PACK_AB R8, R196, R180 ;  /* 0x000000b4c408723e */ /* 0x000fe400000000ff */
[----:B------:R-:W-:Y:S02]  /*af20*/  F2FP.F16.F32.PACK_AB R9, R67, R66 ;  /* 0x000000424309723e */ /* 0x000fe400000000ff */
[----:B------:R-:W-:Y:S02]  /*af30*/  F2FP.F16.F32.PACK_AB R10, R195, R179 ;  /* 0x000000b3c30a723e */ /* 0x000fe400000000ff */
[----:B------:R-:W-:Y:S02]  /*af40*/  F2FP.F16.F32.PACK_AB R11, R71, R70 ;  /* 0x00000046470b723e */ /* 0x000fe400000000ff */
[----:B------:R-:W-:-:S02]  /*af50*/  IADD3.X R5, R5, R25, R32, P0, !PT ;  /* 0x0000001905057210 */ /* 0x000fc400007fe420 */
[----:B------:R-:W-:Y:S01]  /*af60*/  LOP3.LUT R118, R119, 0x380, RZ, 0xc0, !PT ;  /* 0x0000038077767812 */ /* 0x000fe200078ec0ff */
[----:B------:R0:W-:Y:S01]  /*af70*/  STSM.16.M88.4 [R158], R8 ;  /* 0x000000089e007844 */ /* 0x0001e20000000200 */
[----:B------:R-:W-:Y:S01]  /*af80*/  F2FP.F16.F32.PACK_AB R72, R73, R72 ;  /* 0x000000484948723e */ /* 0x000fe200000000ff */
[----:B------:R-:W-:Y:S01]  /*af90*/  IMAD.WIDE.U32 R4, R33, UR6, R4 ;  /* 0x0000000621047c25 */ /* 0x000fe2000f8e0004 */
[----:B------:R-:W-:Y:S02]  /*afa0*/  SHF.R.U64 R118, R118, 0x3, RZ ;  /* 0x0000000376767819 */ /* 0x000fe400000012ff */
[----:B------:R-:W-:Y:S02]  /*afb0*/  F2FP.F16.F32.PACK_AB R73, R75, R74 ;  /* 0x0000004a4b49723e */ /* 0x000fe400000000ff */
[----:B------:R-:W-:Y:S02]  /*afc0*/  F2FP.F16.F32.PACK_AB R80, R81, R80 ;  /* 0x000000505150723e */ /* 0x000fe400000000ff */
[----:B------:R-:W-:-:S02]  /*afd0*/  MOV R156, R156 ;  /* 0x0000009c009c7202 */ /* 0x000fc40000000f00 */
[----:B------:R-:W-:Y:S02]  /*afe0*/  F2FP.F16.F32.PACK_AB R74, R194, R76 ;  /* 0x0000004cc24a723e */ /* 0x000fe400000000ff */
[----:B------:R-:W-:Y:S02]  /*aff0*/  F2FP.F16.F32.PACK_AB R75, R79, R78 ;  /* 0x0000004e4f4b723e */ /* 0x000fe400000000ff */
[----:B------:R-:W-:Y:S01]  /*b000*/  F2FP.F16.F32.PACK_AB R81, R83, R82 ;  /* 0x000000525351723e */ /* 0x000fe200000000ff */
[----:B0-----:R-:W-:Y:S01]  /*b010*/  IMAD R9, R33, UR7, R6 ;  /* 0x0000000721097c24 */ /* 0x001fe2000f8e0206 */
[----:B------:R-:W-:Y:S01]  /*b020*/  ULDC.64 UR6, c[0x0][0xb50] ;  /* 0x0002d40000067ab9 */ /* 0x000fe20000000a00 */
[----:B------:R-:W-:Y:S01]  /*b030*/  IMAD R11, R135, 0x80, R224 ;  /* 0x00000080870b7824 */ /* 0x000fe200078e02e0 */
[----:B------:R-:W-:Y:S01]  /*b040*/  F2FP.F16.F32.PACK_AB R88, R89, R88 ;  /* 0x000000585958723e */ /* 0x000fe200000000ff */
[----:B------:R-:W-:Y:S01]  /*b050*/  IMAD.IADD R5, R5, 0x1, R9 ;  /* 0x0000000105057824 */ /* 0x000fe200078e0209 */
[----:B------:R-:W-:Y:S01]  /*b060*/  LOP3.LUT P0, RZ, R222, 0x3, RZ, 0xc0, !PT ;  /* 0x00000003deff7812 */ /* 0x000fe2000780c0ff */
[----:B------:R-:W-:Y:S01]  /*b070*/  VIADD R7, R11, 0x8 ;  /* 0x000000080b077836 */ /* 0x000fe20000000000 */
[----:B------:R-:W-:Y:S01]  /*b080*/  MOV R152, R152 ;  /* 0x0000009800987202 */ /* 0x000fe20000000f00 */
[----:B------:R-:W-:Y:S01]  /*b090*/  STSM.16.M88.4 [R156], R72 ;  /* 0x000000489c007844 */ /* 0x000fe20000000200 */
[----:B------:R-:W-:-:S02]  /*b0a0*/  F2FP.F16.F32.PACK_AB R82, R193, R84 ;  /* 0x00000054c152723e */ /* 0x000fc400000000ff */
[----:B------:R-:W-:Y:S02]  /*b0b0*/  F2FP.F16.F32.PACK_AB R83, R87, R86 ;  /* 0x000000565753723e */ /* 0x000fe400000000ff */
[----:B------:R-:W-:Y:S02]  /*b0c0*/  F2FP.F16.F32.PACK_AB R89, R91, R90 ;  /* 0x0000005a5b59723e */ /* 0x000fe400000000ff */
[----:B------:R-:W-:Y:S01]  /*b0d0*/  F2FP.F16.F32.PACK_AB R96, R97, R96 ;  /* 0x000000606160723e */ /* 0x000fe200000000ff */
[----:B------:R-:W-:Y:S01]  /*b0e0*/  STSM.16.M88.4 [R152], R80 ;  /* 0x0000005098007844 */ /* 0x000fe20000000200 */
[----:B------:R-:W-:Y:S02]  /*b0f0*/  LEA R8, P3, R4, UR6, 0x2 ;  /* 0x0000000604087c11 */ /* 0x000fe4000f8610ff */
[----:B------:R-:W-:Y:S01]  /*b100*/  LOP3.LUT R118, R118, R119, RZ, 0x3c, !PT ;  /* 0x0000007776767212 */ /* 0x000fe200078e3cff */
[----:B------:R-:W-:Y:S01]  /*b110*/  IMAD.X R119, RZ, RZ, R165, P1 ;  /* 0x000000ffff777224 */ /* 0x000fe200008e06a5 */
[----:B------:R-:W-:Y:S01]  /*b120*/  MOV R150, R150 ;  /* 0x0000009600967202 */ /* 0x000fe20000000f00 */
[----:B------:R-:W-:Y:S01]  /*b130*/  SHFL.IDX PT, R44, R8, RZ, 0x1c1f ;  /* 0x001c1fff082c7589 */ /* 0x000fe200000e0000 */
[----:B------:R-:W-:-:S02]  /*b140*/  F2FP.F16.F32.PACK_AB R90, R192, R92 ;  /* 0x0000005cc05a723e */ /* 0x000fc400000000ff */
[----:B------:R-:W-:Y:S01]  /*b150*/  F2FP.F16.F32.PACK_AB R91, R95, R94 ;  /* 0x0000005e5f5b723e */ /* 0x000fe200000000ff */
[----:B------:R-:W-:Y:S01]  /*b160*/  SHFL.IDX PT, R46, R8, 0x1, 0x1c1f ;  /* 0x003c1f00082e7f89 */ /* 0x000fe200000e0000 */
[----:B------:R-:W-:Y:S02]  /*b170*/  F2FP.F16.F32.PACK_AB R97, R99, R98 ;  /* 0x000000626361723e */ /* 0x000fe400000000ff */
[----:B------:R-:W-:Y:S01]  /*b180*/  MOV R146, R146 ;  /* 0x0000009200927202 */ /* 0x000fe20000000f00 */
[----:B------:R-:W-:Y:S01]  /*b190*/  STSM.16.M88.4 [R150], R88 ;  /* 0x0000005896007844 */ /* 0x000fe20000000200 */
[----:B------:R-:W-:Y:S02]  /*b1a0*/  F2FP.F16.F32.PACK_AB R98, R191, R100 ;  /* 0x00000064bf62723e */ /* 0x000fe400000000ff */
[----:B------:R-:W-:Y:S02]  /*b1b0*/  F2FP.F16.F32.PACK_AB R99, R103, R102 ;  /* 0x000000666763723e */ /* 0x000fe400000000ff */
[----:B------:R-:W-:-:S02]  /*b1c0*/  MOV R142, R142 ;  /* 0x0000008e008e7202 */ /* 0x000fc40000000f00 */
[----:B------:R-:W-:Y:S01]  /*b1d0*/  F2FP.F16.F32.PACK_AB R36, R190, R104 ;  /* 0x00000068be24723e */ /* 0x000fe200000000ff */
[----:B------:R-:W-:Y:S01]  /*b1e0*/  STSM.16.M88.4 [R146], R96 ;  /* 0x0000006092007844 */ /* 0x000fe20000000200 */
[----:B------:R-:W-:Y:S02]  /*b1f0*/  F2FP.F16.F32.PACK_AB R37, R37, R45 ;  /* 0x0000002d2525723e */ /* 0x000fe400000000ff */
[----:B------:R-:W-:Y:S02]  /*b200*/  F2FP.F16.F32.PACK_AB R38, R189, R108 ;  /* 0x0000006cbd26723e */ /* 0x000fe400000000ff */
[----:B------:R-:W-:Y:S02]  /*b210*/  F2FP.F16.F32.PACK_AB R39, R77, R85 ;  /* 0x000000554d27723e */ /* 0x000fe400000000ff */
[-C--:B------:R-:W-:Y:S02]  /*b220*/  ISETP.GE.OR P1, PT, R11, R24.reuse, P0 ;  /* 0x000000180b00720c */ /* 0x080fe40000726670 */
[----:B------:R-:W-:Y:S01]  /*b230*/  ISETP.GE.OR P0, PT, R7, R24, P0 ;  /* 0x000000180700720c */ /* 0x000fe20000706670 */
[----:B------:R-:W-:Y:S01]  /*b240*/  STSM.16.M88.4 [R142], R36 ;  /* 0x000000248e007844 */ /* 0x000fe20000000200 */
[----:B------:R-:W-:-:S02]  /*b250*/  LEA.HI.X R9, R4, UR7, R5, 0x2, P3 ;  /* 0x0000000704097c11 */ /* 0x000fc400098f1405 */
[----:B------:R-:W-:Y:S02]  /*b260*/  F2FP.F16.F32.PACK_AB R92, R188, R112 ;  /* 0x00000070bc5c723e */ /* 0x000fe400000000ff */
[----:B------:R-:W-:Y:S01]  /*b270*/  F2FP.F16.F32.PACK_AB R93, R93, R101 ;  /* 0x000000655d5d723e */ /* 0x000fe200000000ff */
[----:B------:R-:W0:Y:S01]  /*b280*/  SHFL.IDX PT, R45, R9, RZ, 0x1c1f ;  /* 0x001c1fff092d7589 */ /* 0x000e2200000e0000 */
[----:B------:R-:W-:Y:S02]  /*b290*/  F2FP.F16.F32.PACK_AB R94, R187, R116 ;  /* 0x00000074bb5e723e */ /* 0x000fe400000000ff */
[----:B------:R-:W-:Y:S01]  /*b2a0*/  F2FP.F16.F32.PACK_AB R95, R105, R109 ;  /* 0x0000006d695f723e */ /* 0x000fe200000000ff */
[----:B------:R-:W1:Y:S01]  /*b2b0*/  SHFL.IDX PT, R47, R9, 0x1, 0x1c1f ;  /* 0x003c1f00092f7f89 */ /* 0x000e6200000e0000 */
[----:B------:R-:W-:Y:S02]  /*b2c0*/  F2FP.F16.F32.PACK_AB R4, R186, R120 ;  /* 0x00000078ba04723e */ /* 0x000fe400000000ff */
[----:B------:R-:W-:Y:S01]  /*b2d0*/  F2FP.F16.F32.PACK_AB R5, R113, R117 ;  /* 0x000000757105723e */ /* 0x000fe200000000ff */
[----:B------:R-:W-:Y:S01]  /*b2e0*/  STSM.16.M88.4 [R134], R92 ;  /* 0x0000005c86007844 */ /* 0x000fe20000000200 */
[----:B------:R-:W-:-:S02]  /*b2f0*/  F2FP.F16.F32.PACK_AB R6, R185, R124 ;  /* 0x0000007cb906723e */ /* 0x000fc400000000ff */
[----:B------:R-:W-:Y:S02]  /*b300*/  F2FP.F16.F32.PACK_AB R7, R121, R125 ;  /* 0x0000007d7907723e */ /* 0x000fe400000000ff */
[----:B------:R-:W-:Y:S02]  /*b310*/  F2FP.F16.F32.PACK_AB R184, R184, R128 ;  /* 0x00000080b8b8723e */ /* 0x000fe400000000ff */
[----:B------:R-:W-:Y:S01]  /*b320*/  F2FP.F16.F32.PACK_AB R185, R129, R166 ;  /* 0x000000a681b9723e */ /* 0x000fe200000000ff */
[----:B------:R-:W-:Y:S01]  /*b330*/  STSM.16.M88.4 [R164], R4 ;  /* 0x00000004a4007844 */ /* 0x000fe20000000200 */
[----:B------:R-:W-:Y:S02]  /*b340*/  F2FP.F16.F32.PACK_AB R186, R133, R132 ;  /* 0x0000008485ba723e */ /* 0x000fe400000000ff */
[----:B------:R-:W-:Y:S02]  /*b350*/  F2FP.F16.F32.PACK_AB R187, R167, R168 ;  /* 0x000000a8a7bb723e */ /* 0x000fe400000000ff */
[----:B------:R-:W-:-:S02]  /*b360*/  F2FP.F16.F32.PACK_AB R169, R169, R170 ;  /* 0x000000aaa9a9723e */ /* 0x000fc400000000ff */
[----:B------:R-:W-:Y:S01]  /*b370*/  F2FP.F16.F32.PACK_AB R168, R137, R136 ;  /* 0x0000008889a8723e */ /* 0x000fe200000000ff */
[----:B------:R-:W-:Y:S01]  /*b380*/  STSM.16.M88.4 [R27], R184 ;  /* 0x000000b81b007844 */ /* 0x000fe20000000200 */
[----:B------:R-:W-:Y:S02]  /*b390*/  F2FP.F16.F32.PACK_AB R170, R141, R140 ;  /* 0x0000008c8daa723e */ /* 0x000fe400000000ff */
[----:B------:R-:W-:Y:S02]  /*b3a0*/  F2FP.F16.F32.PACK_AB R171, R171, R172 ;  /* 0x000000acabab723e */ /* 0x000fe400000000ff */
[----:B------:R-:W-:Y:S02]  /*b3b0*/  F2FP.F16.F32.PACK_AB R173, R173, R174 ;  /* 0x000000aeadad723e */ /* 0x000fe400000000ff */
[----:B------:R-:W-:Y:S01]  /*b3c0*/  F2FP.F16.F32.PACK_AB R172, R145, R144 ;  /* 0x0000009091ac723e */ /* 0x000fe200000000ff */
[----:B------:R-:W-:Y:S01]  /*b3d0*/  STSM.16.M88.4 [R26], R168 ;  /* 0x000000a81a007844 */ /* 0x000fe20000000200 */
[----:B------:R-:W-:-:S02]  /*b3e0*/  F2FP.F16.F32.PACK_AB R174, R149, R148 ;  /* 0x0000009495ae723e */ /* 0x000fc400000000ff */
[----:B------:R-:W-:Y:S02]  /*b3f0*/  F2FP.F16.F32.PACK_AB R175, R175, R176 ;  /* 0x000000b0afaf723e */ /* 0x000fe400000000ff */
[----:B------:R-:W-:Y:S02]  /*b400*/  LOP3.LUT R122, R123, 0x380, RZ, 0xc0, !PT ;  /* 0x000003807b7a7812 */ /* 0x000fe400078ec0ff */
[----:B------:R-:W-:Y:S01]  /*b410*/  LOP3.LUT R60, R61, 0x380, RZ, 0xc0, !PT ;  /* 0x000003803d3c7812 */ /* 0x000fe200078ec0ff */
[----:B------:R2:W-:Y:S01]  /*b420*/  STSM.16.M88.4 [R3], R172 ;  /* 0x000000ac03007844 */ /* 0x0005e20000000200 */
[----:B------:R-:W-:Y:S02]  /*b430*/  SHF.R.U64 R122, R122, 0x3, RZ ;  /* 0x000000037a7a7819 */ /* 0x000fe400000012ff */
[----:B------:R-:W-:Y:S01]  /*b440*/  SHF.R.U64 R60, R60, 0x3, RZ ;  /* 0x000000033c3c7819 */ /* 0x000fe200000012ff */
[----:B------:R-:W-:Y:S01]  /*b450*/  BAR.SYNC.DEFER_BLOCKING 0x1, 0x100 ;  /* 0x0044000000007b1d */ /* 0x000fe20000010000 */
[----:B------:R-:W-:Y:S01]  /*b460*/  LOP3.LUT R122, R122, R123, RZ, 0x3c, !PT ;  /* 0x0000007b7a7a7212 */ /* 0x000fe200078e3cff */
[--C-:B------:R-:W-:Y:S01]  /*b470*/  IMAD.X R123, RZ, RZ, R165.reuse, P4 ;  /* 0x000000ffff7b7224 */ /* 0x100fe200020e06a5 */
[----:B------:R-:W-:Y:S01]  /*b480*/  LOP3.LUT R60, R60, R61, RZ, 0x3c, !PT ;  /* 0x0000003d3c3c7212 */ /* 0x000fe200078e3cff */
[----:B------:R-:W-:-:S04]  /*b490*/  IMAD.X R61, RZ, RZ, R165, P6 ;  /* 0x000000ffff3d7224 */ /* 0x000fc800030e06a5 */
[----:B--2---:R-:W2:Y:S01]  /*b4a0*/  @P2 LDC R3, c[0x0][0xbec] ;  /* 0x0002fb00ff032b82 */ /* 0x004ea20000000800 */
[----:B0-----:R-:W-:Y:S04]  /*b4b0*/  @!P1 ST.E desc[UR8][R44.64], R2 ;  /* 0x000000022c009985 */ /* 0x001fe8000c101908 */
[----:B-1----:R0:W-:Y:S04]  /*b4c0*/  @!P0 ST.E desc[UR8][R46.64], R0 ;  /* 0x000000002e008985 */ /* 0x0021e8000c101908 */
[----:B------:R1:W5:Y:S04]  /*b4d0*/  LD.E.128 R32, desc[UR8][R12.64] ;  /* 0x000000080c207980 */ /* 0x000368000c101d00 */
[----:B------:R3:W5:Y:S01]  /*b4e0*/  LD.E.128 R36, desc[UR8][R14.64] ;  /* 0x000000080e247980 */ /* 0x000762000c101d00 */
[----:B0-----:R-:W-:-:S03]  /*b4f0*/  IMAD R0, R215, 0x20, R220 ;  /* 0x00000020d7007824 */ /* 0x001fc600078e02dc */
[----:B------:R0:W5:Y:S01]  /*b500*/  LD.E.128 R8, desc[UR8][R28.64] ;  /* 0x000000081c087980 */ /* 0x000162000c101d00 */
[----:B-1----:R-:W1:Y:S03]  /*b510*/  @P2 LDC R13, c[0x0][0xbf0] ;  /* 0x0002fc00ff0d2b82 */ /* 0x002e660000000800 */
[----:B------:R0:W5:Y:S04]  /*b520*/  LD.E.128 R40, desc[UR8][R30.64] ;  /* 0x000000081e287980 */ /* 0x000168000c101d00 */
[----:B------:R-:W5:Y:S01]  /*b530*/  LD.E.128 R56, desc[UR8][R56.64] ;  /* 0x0000000838387980 */ /* 0x000f62000c101d00 */
[----:B---3--:R-:W3:Y:S03]  /*b540*/  LDC.64 R14, c[0x0][0xae0] ;  /* 0x0002b800ff0e7b82 */ /* 0x008ee60000000a00 */
[----:B------:R-:W5:Y:S01]  /*b550*/  LD.E.128 R64, desc[UR8][R64.64] ;  /* 0x0000000840407980 */ /* 0x000f62000c101d00 */
[----:B------:R-:W-:-:S03]  /*b560*/  IMAD R12, R135, 0x80, R0 ;  /* 0x00000080870c7824 */ /* 0x000fc600078e0200 */
[----:B------:R-:W5:Y:S04]  /*b570*/  LD.E.128 R68, desc[UR8][R68.64] ;  /* 0x0000000844447980 */ /* 0x000f68000c101d00 */
[----:B------:R-:W5:Y:S04]  /*b580*/  LD.E.128 R108, desc[UR8][R110.64] ;  /* 0x000000086e6c7980 */ /* 0x000f68000c101d00 */
[----:B------:R-:W5:Y:S04]  /*b590*/  LD.E.128 R112, desc[UR8][R114.64] ;  /* 0x0000000872707980 */ /* 0x000f68000c101d00 */
[----:B------:R-:W5:Y:S04]  /*b5a0*/  LD.E.128 R120, desc[UR8][R122.64] ;  /* 0x000000087a787980 */ /* 0x000f68000c101d00 */
[----:B------:R0:W5:Y:S04]  /*b5b0*/  LD.E.128 R4, desc[UR8][R20.64] ;  /* 0x0000000814047980 */ /* 0x000168000c101d00 */
[----:B------:R-:W5:Y:S04]  /*b5c0*/  LD.E.128 R60, desc[UR8][R60.64] ;  /* 0x000000083c3c7980 */ /* 0x000f68000c101d00 */
[----:B------:R-:W5:Y:S04]  /*b5d0*/  LD.E.128 R104, desc[UR8][R106.64] ;  /* 0x000000086a687980 */ /* 0x000f68000c101d00 */
[----:B------:R-:W5:Y:S04]  /*b5e0*/  LD.E.128 R116, desc[UR8][R118.64] ;  /* 0x0000000876747980 */ /* 0x000f68000c101d00 */
[----:B------:R-:W5:Y:S04]  /*b5f0*/  LD.E.128 R52, desc[UR8][R52.64] ;  /* 0x0000000834347980 */ /* 0x000f68000c101d00 */
[----:B------:R-:W5:Y:S01]  /*b600*/  LD.E.128 R128, desc[UR8][R130.64] ;  /* 0x0000000882807980 */ /* 0x000f62000c101d00 */
[----:B------:R-:W-:-:S02]  /*b610*/  ULDC.64 UR8, c[0x0][0xae8] ;  /* 0x0002ba0000087ab9 */ /* 0x000fc40000000a00 */
[----:B------:R-:W-:Y:S01]  /*b620*/  UIMAD UR5, UR11, UR8, URZ ;  /* 0x000000080b0572a4 */ /* 0x000fe2000f8e023f */
[----:B--2---:R-:W-:Y:S01]  /*b630*/  @P2 IMAD.HI.U32 R2, R12, R3, RZ ;  /* 0x000000030c022227 */ /* 0x004fe200078e00ff */
[----:B------:R-:W-:Y:S01]  /*b640*/  UIMAD.WIDE.U32 UR6, UR10, UR8, URZ ;  /* 0x000000080a0672a5 */ /* 0x000fe2000f8e003f */
[----:B------:R-:W-:Y:S01]  /*b650*/  R2UR UR13, R216 ;  /* 0x00000000d80d72ca */ /* 0x000fe200000e0000 */
[----:B------:R-:W-:Y:S01]  /*b660*/  UIMAD UR5, UR10, UR9, UR5 ;  /* 0x000000090a0572a4 */ /* 0x000fe2000f8e0205 */
[----:B------:R-:W-:Y:S01]  /*b670*/  IMAD.MOV.U32 R0, RZ, RZ, R12 ;  /* 0x000000ffff007224 */ /* 0x000fe200078e000c */
[----:B------:R-:W-:Y:S01]  /*b680*/  @!PT LDS RZ, [RZ] ;  /* 0x00000000fffff984 */ /* 0x000fe20000000800 */
[----:B------:R-:W-:Y:S01]  /*b690*/  @!PT LDS RZ, [RZ] ;  /* 0x00000000fffff984 */ /* 0x000fe20000000800 */
[----:B------:R-:W-:Y:S01]  /*b6a0*/  @!PT LDS RZ, [RZ] ;  /* 0x00000000fffff984 */ /* 0x000fe20000000800 */
[----:B------:R-:W-:Y:S01]  /*b6b0*/  @!PT LDS RZ, [RZ] ;  /* 0x00000000fffff984 */ /* 0x000fe20000000800 */
[----:B------:R2:W-:Y:S06]  /*b6c0*/  MEMBAR.ALL.CTA ;  /* 0x0000000000007992 */ /* 0x0005ec0000008000 */
[----:B--2---:R-:W2:Y:S01]  /*b6d0*/  FENCE.VIEW.ASYNC.S ;  /* 0x00000000000073c6 */ /* 0x004ea20000000000 */
[----:B------:R-:W-:Y:S01]  /*b6e0*/  ULDC.64 UR8, c[0x0][0xaf0] ;  /* 0x0002bc0000087ab9 */ /* 0x000fe20000000a00 */
[----:B------:R-:W-:Y:S01]  /*b6f0*/  UIADD3 UR7, UR7, UR5, URZ ;  /* 0x0000000507077290 */ /* 0x000fe2000fffe03f */
[----:B-1----:R-:W-:Y:S01]  /*b700*/  @P2 SHF.R.U32.HI R0, RZ, R13, R2 ;  /* 0x0000000dff002219 */ /* 0x002fe20000011602 */
[----:B------:R-:W-:-:S02]  /*b710*/  UIMAD UR5, UR12, UR8, URZ ;  /* 0x000000080c0572a4 */ /* 0x000fc4000f8e023f */
[----:B------:R-:W-:Y:S01]  /*b720*/  UIMAD.WIDE.U32 UR6, UR14, UR8, UR6 ;  /* 0x000000080e0672a5 */ /* 0x000fe2000f8e0006 */
[--C-:B------:R-:W-:Y:S01]  /*b730*/  SHF.R.S32.HI R3, RZ, 0x1f, R0.reuse ;  /* 0x0000001fff037819 */ /* 0x100fe20000011400 */
[----:B------:R-:W-:Y:S01]  /*b740*/  UIMAD UR5, UR14, UR9, UR5 ;  /* 0x000000090e0572a4 */ /* 0x000fe2000f8e0205 */
[----:B------:R-:W-:Y:S01]  /*b750*/  IMAD.MOV R13, RZ, RZ, -R0 ;  /* 0x000000ffff0d7224 */ /* 0x000fe200078e0a00 */
[----:B------:R-:W-:Y:S01]  /*b760*/  R2UR UR12, R16 ;  /* 0x00000000100c72ca */ /* 0x000fe200000e0000 */
[----:B------:R-:W-:Y:S01]  /*b770*/  ULDC.64 UR8, c[0x0][0xad8] ;  /* 0x0002b60000087ab9 */ /* 0x000fe20000000a00 */
[----:B------:R-:W-:Y:S01]  /*b780*/  UIADD3 UR7, UR7, UR5, URZ ;  /* 0x0000000507077290 */ /* 0x000fe2000fffe03f */
[-C--:B---3--:R-:W-:Y:S01]  /*b790*/  IMAD R3, R3, R14.reuse, RZ ;  /* 0x0000000e03037224 */ /* 0x088fe200078e02ff */
[----:B------:R-:W-:Y:S01]  /*b7a0*/  UIADD3 UR60, UR60, 0x1, URZ ;  /* 0x000000013c3c7890 */ /* 0x000fe2000fffe03f */
[----:B------:R-:W-:Y:S01]  /*b7b0*/  IMAD R13, R200, R13, R12 ;  /* 0x0000000dc80d7224 */ /* 0x000fe200078e020c */
[----:B------:R-:W-:Y:S01]  /*b7c0*/  UIADD3 UR4, UR4, 0x38820, URZ ;  /* 0x0003882004047890 */ /* 0x000fe2000fffe03f */
[C---:B------:R-:W-:Y:S01]  /*b7d0*/  IMAD R15, R0.reuse, R15, R3 ;  /* 0x0000000f000f7224 */ /* 0x040fe200078e0203 */
[----:B------:R-:W-:Y:S01]  /*b7e0*/  ULDC.64 UR10, c[0x0][0xa80] ;  /* 0x0002a000000a7ab9 */ /* 0x000fe20000000a00 */
[----:B------:R-:W-:Y:S01]  /*b7f0*/  IMAD.WIDE.U32 R2, R0, R14, UR6 ;  /* 0x0000000600027e25 */ /* 0x000fe2000f8e000e */
[----:B------:R-:W-:-:S03]  /*b800*/  SHF.R.S32.HI R0, RZ, 0x1f, R13 ;  /* 0x0000001fff007819 */ /* 0x000fc6000001140d */
[----:B------:R-:W-:Y:S02]  /*b810*/  IMAD.IADD R3, R3, 0x1, R15 ;  /* 0x0000000103037824 */ /* 0x000fe400078e020f */
[----:B------:R-:W-:Y:S02]  /*b820*/  IMAD R0, R0, UR8, RZ ;  /* 0x0000000800007c24 */ /* 0x000fe4000f8e02ff */
[----:B------:R-:W-:Y:S01]  /*b830*/  IMAD R135, R135, 0x80, R220 ;  /* 0x0000008087877824 */ /* 0x000fe200078e02dc */
[----:B------:R-:W-:Y:S01]  /*b840*/  ULDC UR5, c[0x0][0xc] ;  /* 0x0000030000057ab9 */ /* 0x000fe20000000800 */
[C---:B------:R-:W-:Y:S01]  /*b850*/  IMAD R15, R13.reuse, UR9, R0 ;  /* 0x000000090d0f7c24 */ /* 0x040fe2000f8e0200 */
[----:B------:R-:W-:Y:S01]  /*b860*/  UISETP.NE.AND UP0, UPT, UR60, 0x2, UPT ;  /* 0x000000023c00788c */ /* 0x000fe2000bf05270 */
[----:B------:R-:W-:Y:S01]  /*b870*/  IMAD.WIDE.U32 R2, R13, UR8, R2 ;  /* 0x000000080d027c25 */ /* 0x000fe2000f8e0002 */
[----:B------:R-:W-:Y:S01]  /*b880*/  UMOV UR6, 0x1 ;  /* 0x0000000100067882 */ /* 0x000fe20000000000 */
[----:B------:R-:W-:Y:S01]  /*b890*/  UIADD3 UR13, UR5, UR13, URZ ;  /* 0x0000000d050d7290 */ /* 0x000fe2000fffe03f */
[----:B------:R-:W-:Y:S01]  /*b8a0*/  ISETP.GE.AND P2, PT, R135, R24, PT ;  /* 0x000000188700720c */ /* 0x000fe20003f46270 */
[----:B------:R-:W-:Y:S01]  /*b8b0*/  UPRMT UR5, URZ, 0x654, UR4 ;  /* 0x000006543f057896 */ /* 0x000fe20008000004 */
[----:B------:R-:W-:Y:S01]  /*b8c0*/  IMAD.IADD R15, R3, 0x1, R15 ;  /* 0x00000001030f7824 */ /* 0x000fe200078e020f */
[----:B------:R-:W-:Y:S01]  /*b8d0*/  UPRMT UR4, UR6, 0x654, UR4 ;  /* 0x0000065406047896 */ /* 0x000fe20008000004 */
[----:B------:R-:W-:Y:S01]  /*b8e0*/  LEA R0, P0, R2, UR10, 0x1 ;  /* 0x0000000a02007c11 */ /* 0x000fe2000f8008ff */
[----:B------:R-:W-:Y:S01]  /*b8f0*/  USEL UR6, URZ, 0x1, UP0 ;  /* 0x000000013f067887 */ /* 0x000fe20008000000 */
[----:B------:R-:W-:-:S02]  /*b900*/  VIADD R13, R135, 0x20 ;  /* 0x00000020870d7836 */ /* 0x000fc40000000000 */
[----:B------:R-:W-:Y:S01]  /*b910*/  LEA.HI.X R25, R2, UR11, R15, 0x1, P0 ;  /* 0x0000000b02197c11 */ /* 0x000fe200080f0c0f */
[----:B------:R-:W-:Y:S01]  /*b920*/  ULOP3.LUT UR12, UR12, UR6, URZ, 0x3c, !UPT ;  /* 0x000000060c0c7292 */ /* 0x000fe2000f8e3c3f */
[----:B------:R-:W-:Y:S01]  /*b930*/  VIADD R3, R135, 0x40 ;  /* 0x0000004087037836 */ /* 0x000fe20000000000 */
[-C--:B------:R-:W-:Y:S01]  /*b940*/  ISETP.GE.AND P1, PT, R13, R24.reuse, PT ;  /* 0x000000180d00720c */ /* 0x080fe20003f26270 */
[----:B--2---:R-:W-:Y:S01]  /*b950*/  SYNCS.ARRIVE.TRANS64.RED.A1T0 RZ, [UR5], RZ ;  /* 0x000000ffffff79a7 */ /* 0x004fe20008100405 */
[----:B------:R-:W-:Y:S01]  /*b960*/  IMAD.U32 R216, RZ, RZ, UR13 ;  /* 0x0000000dffd87e24 */ /* 0x000fe2000f8e00ff */
[----:B------:R-:W-:Y:S01]  /*b970*/  USEL UR60, UR60, URZ, UP0 ;  /* 0x0000003f3c3c7287 */ /* 0x000fe20008000000 */
[----:B------:R0:W1:Y:S01]  /*b980*/  SHFL.IDX PT, R12, R0, RZ, 0x181f ;  /* 0x00181fff000c7589 */ /* 0x00006200000e0000 */
[----:B------:R-:W-:Y:S01]  /*b990*/  IMAD.U32 R16, RZ, RZ, UR12 ;  /* 0x0000000cff107e24 */ /* 0x000fe2000f8e00ff */
[----:B------:R-:W-:Y:S02]  /*b9a0*/  BSSY B0, `(.L_x_219) ;  /* 0x0000016000007945 */ /* 0x000fe40003800000 */
[----:B------:R0:W2:Y:S01]  /*b9b0*/  SHFL.IDX PT, R13, R25, RZ, 0x181f ;  /* 0x00181fff190d7589 */ /* 0x0000a200000e0000 */
[----:B------:R-:W-:Y:S01]  /*b9c0*/  SYNCS.ARRIVE.TRANS64.RED.A1T0 RZ, [UR4], RZ ;  /* 0x000000ffffff79a7 */ /* 0x000fe20008100404 */
[----:B------:R-:W-:Y:S01]  /*b9d0*/  ISETP.GE.AND P0, PT, R3, R24, PT ;  /* 0x000000180300720c */ /* 0x000fe20003f06270 */
[----:B------:R-:W-:-:S12]  /*b9e0*/  @P2 BRA `(.L_x_220) ;  /* 0x0000000000442947 */ /* 0x000fd80003800000 */
[----:B------:R-:W-:Y:S01]  /*b9f0*/  ULDC UR4, c[0x0][0xac8] ;  /* 0x0002b20000047ab9 */ /* 0x000fe20000000800 */
[----:B------:R-:W-:Y:S01]  /*ba00*/  ULDC.64 UR6, c[0x0][0x208] ;  /* 0x0000820000067ab9 */ /* 0x000fe20000000a00 */
[----:B------:R-:W-:Y:S02]  /*ba10*/  ISETP.GE.AND P4, PT, R214, UR4, PT ;  /* 0x00000004d6007c0c */ /* 0x000fe4000bf86270 */
[----:B------:R-:W-:Y:S02]  /*ba20*/  ISETP.GE.AND P3, PT, R213, UR4, PT ;  /* 0x00000004d5007c0c */ /* 0x000fe4000bf66270 */
[----:B------:R-:W-:Y:S02]  /*ba30*/  ISETP.GE.AND P2, PT, R212, UR4, PT ;  /* 0x00000004d4007c0c */ /* 0x000fe4000bf46270 */
[----:B------:R-:W-:-:S07]  /*ba40*/  ISETP.GE.AND P5, PT, R17, UR4, PT ;  /* 0x0000000411007c0c */ /* 0x000fce000bfa6270 */
[----:B-1----:R-:W-:-:S04]  /*ba50*/  @!P4 LEA R14, P6, R214, R12, 0x1 ;  /* 0x0000000cd60ec211 */ /* 0x002fc800078c08ff */
[----:B--2---:R-:W-:Y:S02]  /*ba60*/  @!P4 LEA.HI.X R15, R214, R13, R231, 0x1, P6 ;  /* 0x0000000dd60fc211 */ /* 0x004fe400030f0ce7 */
[----:B0-----:R-:W-:Y:S01]  /*ba70*/  @!P3 LEA R20, P6, R213, R12, 0x1 ;  /* 0x0000000cd514b211 */ /* 0x001fe200078c08ff */
        /* <DEDUP_REMOVED lines=8> */
.L_x_220:
[----:B------:R-:W-:Y:S05]  /*bb00*/  BSYNC B0 ;  /* 0x0000000000007941 */ /* 0x000fea0003800000 */
.L_x_219:
[----:B---3-5:R3:W4:Y:S01]  /*bb10*/  SHFL.IDX PT, R9, R25, 0x1, 0x181f ;  /* 0x00381f0019097f89 */ /* 0x02872200000e0000 */
        /* <DEDUP_REMOVED lines=10> */
[-C--:B-1----:R-:W-:Y:S02]  /*bbc0*/  @!P2 LEA R12, P5, R213, R8.reuse, 0x1 ;  /* 0x00000008d50ca211 */ /* 0x082fe400078a08ff */
[-C--:B----4-:R-:W-:Y:S02]  /*bbd0*/  @!P3 LEA.HI.X R11, R214, R9.reuse, R231, 0x1, P6 ;  /* 0x00000009d60bb211 */ /* 0x090fe400030f0ce7 */
[C---:B------:R-:W-:Y:S01]  /*bbe0*/  @!P1 LEA R14, P6, R212.reuse, R8, 0x1 ;  /* 0x00000008d40e9211 */ /* 0x040fe200078c08ff */
[----:B------:R-:W-:Y:S01]  /*bbf0*/  @!P4 IMAD.WIDE R2, R17, 0x2, R8 ;  /* 0x000000021102c825 */ /* 0x000fe200078e0208 */
[-C--:B--2---:R-:W-:Y:S02]  /*bc00*/  @!P2 LEA.HI.X R13, R213, R9.reuse, R230, 0x1, P5 ;  /* 0x00000009d50da211 */ /* 0x084fe400028f0ce6 */
[----:B------:R-:W-:-:S02]  /*bc10*/  @!P1 LEA.HI.X R15, R212, R9, R229, 0x1, P6 ;  /* 0x00000009d40f9211 */ /* 0x000fc400030f0ce5 */
[----:B------:R0:W-:Y:S04]  /*bc20*/  @!P4 ST.E.128 desc[UR6][R2.64], R32 ;  /* 0x000000200200c985 */ /* 0x0001e8000c101d06 */
[----:B------:R0:W-:Y:S04]  /*bc30*/  @!P3 ST.E.128 desc[UR6][R10.64], R64 ;  /* 0x000000400a00b985 */ /* 0x0001e8000c101d06 */
[----:B------:R0:W-:Y:S04]  /*bc40*/  @!P2 ST.E.128 desc[UR6][R12.64], R120 ;  /* 0x000000780c00a985 */ /* 0x0001e8000c101d06 */
[----:B------:R0:W-:Y:S02]  /*bc50*/  @!P1 ST.E.128 desc[UR6][R14.64], R116 ;  /* 0x000000740e009985 */ /* 0x0001e4000c101d06 */
.L_x_222:
[----:B------:R-:W-:Y:S05]  /*bc60*/  BSYNC B0 ;  /* 0x0000000000007941 */ /* 0x000fea0003800000 */
.L_x_221:
[----:B----4-:R4:W1:Y:S01]  /*bc70*/  SHFL.IDX PT, R9, R25, 0x2, 0x181f ;  /* 0x00581f0019097f89 */ /* 0x01086200000e0000 */
[----:B------:R-:W-:Y:S03]  /*bc80*/  BSSY B0, `(.L_x_223) ;  /* 0x0000014000007945 */ /* 0x000fe60003800000 */
[----:B0-----:R4:W0:Y:S01]  /*bc90*/  SHFL.IDX PT, R8, R0, 0x2, 0x181f ;  /* 0x00581f0000087f89 */ /* 0x00182200000e0000 */
        /* <DEDUP_REMOVED lines=8> */
[-C--:B-1----:R-:W-:Y:S02]  /*bd20*/  @!P5 LEA R12, P1, R213, R8.reuse, 0x1 ;  /* 0x00000008d50cd211 */ /* 0x082fe400078208ff */
[----:B------:R-:W-:Y:S02]  /*bd30*/  @!P6 LEA R14, P2, R212, R8, 0x1 ;  /* 0x00000008d40ee211 */ /* 0x000fe400078408ff */
[----:B------:R-:W-:Y:S01]  /*bd40*/  @!P3 IMAD.WIDE R2, R17, 0x2, R8 ;  /* 0x000000021102b825 */ /* 0x000fe200078e0208 */
[-C--:B------:R-:W-:Y:S02]  /*bd50*/  @!P4 LEA.HI.X R11, R214, R9.reuse, R231, 0x1, P0 ;  /* 0x00000009d60bc211 */ /* 0x080fe400000f0ce7 */
[-C--:B--2---:R-:W-:Y:S02]  /*bd60*/  @!P5 LEA.HI.X R13, R213, R9.reuse, R230, 0x1, P1 ;  /* 0x00000009d50dd211 */ /* 0x084fe400008f0ce6 */
[----:B------:R-:W-:Y:S01]  /*bd70*/  @!P6 LEA.HI.X R15, R212, R9, R229, 0x1, P2 ;  /* 0x00000009d40fe211 */ /* 0x000fe200010f0ce5 */
[----:B------:R0:W-:Y:S04]  /*bd80*/  @!P3 ST.E.128 desc[UR6][R2.64], R36 ;  /* 0x000000240200b985 */ /* 0x0001e8000c101d06 */
[----:B------:R0:W-:Y:S04]  /*bd90*/  @!P4 ST.E.128 desc[UR6][R10.64], R68 ;  /* 0x000000440a00c985 */ /* 0x0001e8000c101d06 */
[----:B------:R0:W-:Y:S04]  /*bda0*/  @!P5 ST.E.128 desc[UR6][R12.64], R4 ;  /* 0x000000040c00d985 */ /* 0x0001e8000c101d06 */
[----:B------:R0:W-:Y:S02]  /*bdb0*/  @!P6 ST.E.128 desc[UR6][R14.64], R52 ;  /* 0x000000340e00e985 */ /* 0x0001e4000c101d06 */
.L_x_224:
[----:B------:R-:W-:Y:S05]  /*bdc0*/  BSYNC B0 ;  /* 0x0000000000007941 */ /* 0x000fea0003800000 */
.L_x_223:
        /* <DEDUP_REMOVED lines=20> */
[-C--:B-1----:R-:W-:Y:S02]  /*bf10*/  @!P5 LEA.HI.X R9, R213, R5.reuse, R230, 0x1, P1 ;  /* 0x00000005d509d211 */ /* 0x082fe400008f0ce6 */
[----:B------:R-:W-:Y:S01]  /*bf20*/  @!P6 LEA.HI.X R11, R212, R5, R229, 0x1, P2 ;  /* 0x00000005d40be211 */ /* 0x000fe200010f0ce5 */
[----:B------:R0:W-:Y:S04]  /*bf30*/  @!P3 ST.E.128 desc[UR6][R2.64], R40 ;  /* 0x000000280200b985 */ /* 0x0001e8000c101d06 */
[----:B------:R0:W-:Y:S04]  /*bf40*/  @!P4 ST.E.128 desc[UR6][R6.64], R108 ;  /* 0x0000006c0600c985 */ /* 0x0001e8000c101d06 */
[----:B------:R0:W-:Y:S04]  /*bf50*/  @!P5 ST.E.128 desc[UR6][R8.64], R60 ;  /* 0x0000003c0800d985 */ /* 0x0001e8000c101d06 */
[----:B------:R0:W-:Y:S02]  /*bf60*/  @!P6 ST.E.128 desc[UR6][R10.64], R128 ;  /* 0x000000800a00e985 */ /* 0x0001e4000c101d06 */
.L_x_226:
[----:B------:R-:W-:Y:S05]  /*bf70*/  BSYNC B0 ;  /* 0x0000000000007941 */ /* 0x000fea0003800000 */
.L_x_225:
[----:B0--34-:R-:W0:Y:S01]  /*bf80*/  LDC R0, c[0x0][0xc34] ;  /* 0x00030d00ff007b82 */ /* 0x019e220000000800 */
[----:B------:R-:W-:-:S13]  /*bf90*/  R2UR UR4, R216 ;  /* 0x00000000d80472ca */ /* 0x000fda00000e0000 */
[----:B0-----:R-:W-:-:S13]  /*bfa0*/  ISETP.LE.AND P0, PT, R0, UR4, PT ;  /* 0x0000000400007c0c */ /* 0x001fda000bf03270 */
[----:B------:R-:W-:Y:S05]  /*bfb0*/  @!P0 BRA `(.L_x_227) ;  /* 0xffffff5000d48947 */ /* 0x000fea000383ffff */
[----:B------:R-:W-:Y:S05]  /*bfc0*/  EXIT ;  /* 0x000000000000794d */ /* 0x000fea0003800000 */
.L_x_193:
[----:B------:R-:W-:-:S08]  /*bfd0*/  NOP ;  /* 0x0000000000007918 */ /* 0x000fd00000000000 */
[----:B0-----:R-:W0:-:S00]  /*bfe0*/  USETMAXREG.DEALLOC.CTAPOOL 0x18 ;  /* 0x00000018000079c8 */ /* 0x001e0000080e0500 */
[----:B------:R-:W1:Y:S01]  /*bff0*/  S2UR UR4, SR_CTAID.X ;  /* 0x00000000000479c3 */ /* 0x000e620000002500 */
[----:B0-----:R-:W-:Y:S02]  /*c000*/  IMAD.MOV.U32 R2, RZ, RZ, 0x1 ;  /* 0x00000001ff027424 */ /* 0x001fe400078e00ff */
[----:B------:R-:W-:-:S05]  /*c010*/  IMAD.MOV.U32 R19, RZ, RZ, RZ ;  /* 0x000000ffff137224 */ /* 0x000fca00078e00ff */
[----:B------:R-:W1:Y:S02]  /*c020*/  LDC R3, c[0x0][0xc34] ;  /* 0x00030d00ff037b82 */ /* 0x000e640000000800 */
[----:B-1----:R-:W-:Y:S01]  /*c030*/  ISETP.LE.AND P0, PT, R3, UR4, PT ;  /* 0x0000000403007c0c */ /* 0x002fe2000bf03270 */
[----:B------:R-:W-:-:S05]  /*c040*/  IMAD.MOV.U32 R3, RZ, RZ, 0x1 ;  /* 0x00000001ff037424 */ /* 0x000fca00078e00ff */
[----:B------:R0:W-:Y:S07]  /*c050*/  STL [R1], R3 ;  /* 0x0000000301007387 */ /* 0x0001ee0000100800 */
[----:B------:R-:W-:Y:S05]  /*c060*/  @P0 BRA `(.L_x_228) ;  /* 0x0000005000640947 */ /* 0x000fea0003800000 */
[----:B------:R-:W2:Y:S01]  /*c070*/  LDL R4, [R1+0x30] ;  /* 0x0000300001047983 */ /* 0x000ea20000100800 */
[----:B------:R-:W1:Y:S01]  /*c080*/  S2UR UR4, SR_CgaCtaId ;  /* 0x00000000000479c3 */ /* 0x000e620000008800 */
[C---:B------:R-:W-:Y:S01]  /*c090*/  IMAD.SHL.U32 R2, R0.reuse, 0x8, RZ ;  /* 0x0000000800027824 */ /* 0x040fe200078e00ff */
[C---:B------:R-:W-:Y:S01]  /*c0a0*/  LOP3.LUT R5, R0.reuse, 0x7f, RZ, 0xc0, !PT ;  /* 0x0000007f00057812 */ /* 0x040fe200078ec0ff */
[----:B------:R-:W-:Y:S01]  /*c0b0*/  UMOV UR36, 0x400 ;  /* 0x0000040000247882 */ /* 0x000fe20000000000 */
[----:B------:R-:W-:Y:S01]  /*c0c0*/  LOP3.LUT P0, RZ, R0, 0x1f, RZ, 0xc0, !PT ;  /* 0x0000001f00ff7812 */ /* 0x000fe2000780c0ff */
[----:B------:R-:W-:Y:S01]  /*c0d0*/  IMAD.MOV.U32 R19, RZ, RZ, RZ ;  /* 0x000000ffff137224 */ /* 0x000fe200078e00ff */
[----:B0-----:R-:W-:Y:S01]  /*c0e0*/  LOP3.LUT R3, R2, 0x1f8, RZ, 0xc0, !PT ;  /* 0x000001f802037812 */ /* 0x001fe200078ec0ff */
[----:B------:R-:W-:Y:S01]  /*c0f0*/  ULDC.64 UR38, c[0x0][0x198] ;  /* 0x0000660000267ab9 */ /* 0x000fe20000000a00 */
[C---:B------:R-:W-:Y:S01]  /*c100*/  ISETP.NE.AND P1, PT, R5.reuse, RZ, PT ;  /* 0x000000ff0500720c */ /* 0x040fe20003f25270 */
[----:B------:R-:W-:Y:S01]  /*c110*/  ULDC UR40, c[0x0][0xc] ;  /* 0x0000030000287ab9 */ /* 0x000fe20000000800 */
[----:B------:R-:W-:-:S02]  /*c120*/  ISETP.NE.OR P0, PT, R5, RZ, !P0 ;  /* 0x000000ff0500720c */ /* 0x000fc40004705670 */
[----:B------:R-:W-:Y:S02]  /*c130*/  LOP3.LUT R18, R18, 0xfffffffe, RZ, 0xc0, !PT ;  /* 0xfffffffe12127812 */ /* 0x000fe400078ec0ff */
[----:B------:R-:W-:-:S07]  /*c140*/  LOP3.LUT R2, R2, 0x38, RZ, 0xc0, !PT ;  /* 0x0000003802027812 */ /* 0x000fce00078ec0ff */
[----:B------:R-:W-:Y:S01]  /*c150*/  @P1 LOP3.LUT R18, R18, 0x1, RZ, 0xfc, !PT ;  /* 0x0000000112121812 */ /* 0x000fe200078efcff */
[----:B-1----:R-:W-:-:S03]  /*c160*/  ULEA UR36, UR4, UR36, 0x18 ;  /* 0x0000002404247291 */ /* 0x002fc6000f8ec03f */
[----:B------:R-:W-:-:S04]  /*c170*/  LOP3.LUT R18, R18, 0xfffffffd, RZ, 0xc0, !PT ;  /* 0xfffffffd12127812 */ /* 0x000fc800078ec0ff */
[----:B------:R-:W-:Y:S02]  /*c180*/  @P0 LOP3.LUT R18, R18, 0x2, RZ, 0xfc, !PT ;  /* 0x0000000212120812 */ /* 0x000fe400078efcff */
[----:B--2---:R-:W-:Y:S02]  /*c190*/  R2UR UR5, R4 ;  /* 0x00000000040572ca */ /* 0x004fe400000e0000 */
[----:B------:R-:W-:Y:S01]  /*c1a0*/  LOP3.LUT R4, R3, 0x38, R0, 0x78, !PT ;  /* 0x0000003803047812 */ /* 0x000fe200078e7800 */
[----:B------:R-:W-:Y:S02]  /*c1b0*/  IMAD.SHL.U32 R3, R5, 0x8, RZ ;  /* 0x0000000805037824 */ /* 0x000fe400078e00ff */
[----:B------:R-:W-:-:S03]  /*c1c0*/  IMAD.SHL.U32 R0, R0, 0x10, RZ ;  /* 0x0000001000007824 */ /* 0x000fc600078e00ff */
[----:B------:R-:W-:Y:S02]  /*c1d0*/  LOP3.LUT R3, R4, 0x200, R3, 0xf8, !PT ;  /* 0x0000020004037812 */ /* 0x000fe400078ef803 */
[----:B------:R-:W-:-:S03]  /*c1e0*/  SHF.R.U32.HI R4, RZ, 0x3, R5 ;  /* 0x00000003ff047819 */ /* 0x000fc60000011605 */
[----:B------:R-:W-:Y:S01]  /*c1f0*/  ULOP3.LUT UR37, UR5, 0x2, URZ, 0xfc, !UPT ;  /* 0x0000000205257892 */ /* 0x000fe2000f8efc3f */
[----:B------:R-:W0:Y:S01]  /*c200*/  S2UR UR5, SR_CTAID.X ;  /* 0x00000000000579c3 */ /* 0x000e220000002500 */
[----:B------:R-:W-:Y:S02]  /*c210*/  LOP3.LUT R4, R4, 0x70, R0, 0xf8, !PT ;  /* 0x0000007004047812 */ /* 0x000fe400078ef800 */
[----:B------:R-:W-:Y:S02]  /*c220*/  LEA R0, R3, UR36, 0x1 ;  /* 0x0000002403007c11 */ /* 0x000fe4000f8e08ff */
[----:B------:R-:W-:-:S03]  /*c230*/  LOP3.LUT R4, R2, 0x40, RZ, 0xfc, !PT ;  /* 0x0000004002047812 */ /* 0x000fc600078efcff */
[----:B------:R1:W-:Y:S02]  /*c240*/  STL [R1+0x10], R0 ;  /* 0x0000100001007387 */ /* 0x0003e40000100800 */
[----:B-1----:R-:W-:Y:S02]  /*c250*/  IMAD.MOV.U32 R0, RZ, RZ, 0x1 ;  /* 0x00000001ff007424 */ /* 0x002fe400078e00ff */
[----:B0-----:R-:W-:-:S05]  /*c260*/  IMAD.U32 R3, RZ, RZ, UR5 ;  /* 0x00000005ff037e24 */ /* 0x001fca000f8e00ff */
[----:B------:R0:W-:Y:S04]  /*c270*/  STL [R1+0x24], R3 ;  /* 0x0000240301007387 */ /* 0x0001e80000100800 */
[----:B------:R-:W-:Y:S04]  /*c280*/  STL [R1+0x2c], RZ ;  /* 0x00002cff01007387 */ /* 0x000fe80000100800 */
[----:B------:R1:W-:Y:S01]  /*c290*/  STL [R1], R0 ;  /* 0x0000000001007387 */ /* 0x0003e20000100800 */
[C---:B0-----:R-:W-:Y:S02]  /*c2a0*/  LOP3.LUT R3, R2.reuse, 0x80, RZ, 0xfc, !PT ;  /* 0x0000008002037812 */ /* 0x041fe400078efcff */
[----:B-1----:R-:W-:-:S07]  /*c2b0*/  LOP3.LUT R0, R2, 0xc0, RZ, 0xfc, !PT ;  /* 0x000000c002007812 */ /* 0x002fce00078efcff */
.L_x_323:
[----:B------:R-:W2:Y:S01]  /*c2c0*/  LDL R2, [R1+0x24] ;  /* 0x0000240001027983 */ /* 0x000ea20000100800 */
[----:B0-----:R-:W0:Y:S01]  /*c2d0*/  LDC R0, c[0x0][0xc38] ;  /* 0x00030e00ff007b82 */ /* 0x001e220000000800 */
[----:B------:R-:W-:Y:S05]  /*c2e0*/  YIELD ;  /* 0x0000000000007946 */ /* 0x000fea0003800000 */
[----:B------:R-:W-:Y:S02]  /*c2f0*/  ULDC.64 UR4, c[0x0][0x418] ;  /* 0x0001060000047ab9 */ /* 0x000fe40000000a00 */
[----:B------:R-:W1:Y:S01]  /*c300*/  LDC R16, c[0x0][0xc44] ;  /* 0x00031100ff107b82 */ /* 0x000e620000000800 */
[----:B------:R-:W-:-:S03]  /*c310*/  UISETP.NE.U32.AND UP0, UPT, UR4, URZ, UPT ;  /* 0x0000003f0400728c */ /* 0x000fc6000bf05070 */
[----:B------:R-:W-:Y:S01]  /*c320*/  ULDC UR4, c[0x0][0x424] ;  /* 0x0001090000047ab9 */ /* 0x000fe20000000800 */
[----:B------:R-:W-:-:S04]  /*c330*/  UISETP.NE.AND.EX UP0, UPT, UR5, URZ, UPT, UP0 ;  /* 0x0000003f0500728c */ /* 0x000fc8000bf05300 */
[----:B------:R-:W-:Y:S01]  /*c340*/  USEL UR4, UR4, 0x1, UP0 ;  /* 0x0000000104047887 */ /* 0x000fe20008000000 */
[----:B0-----:R-:W-:Y:S02]  /*c350*/  ISETP.NE.AND P0, PT, R0, 0x1, PT ;  /* 0x000000010000780c */ /* 0x001fe40003f05270 */
[----:B-1----:R-:W-:-:S11]  /*c360*/  ISETP.NE.AND P1, PT, R16, 0x1, PT ;  /* 0x000000011000780c */ /* 0x002fd60003f25270 */
[----:B------:R-:W2:Y:S08]  /*c370*/  @P0 LDC R0, c[0x0][0xc3c] ;  /* 0x00030f00ff000b82 */ /* 0x000eb00000000800 */
[----:B------:R-:W0:Y:S01]  /*c380*/  @P0 LDC R3, c[0x0][0xc40] ;  /* 0x00031000ff030b82 */ /* 0x000e220000000800 */
[----:B--2---:R-:W-:-:S04]  /*c390*/  @P0 IMAD.HI.U32 R0, R2, R0, RZ ;  /* 0x0000000002000227 */ /* 0x004fc800078e00ff */
[----:B------:R-:W-:Y:S01]  /*c3a0*/  IMAD.MOV.U32 R4, RZ, RZ, R2 ;  /* 0x000000ffff047224 */ /* 0x000fe200078e0002 */
[----:B0-----:R-:W-:Y:S02]  /*c3b0*/  @P0 SHF.R.U32.HI R4, RZ, R3, R0 ;  /* 0x00000003ff040219 */ /* 0x001fe40000011600 */
[----:B------:R-:W0:Y:S03]  /*c3c0*/  @P1 LDC.64 R2, c[0x0][0xc48] ;  /* 0x00031200ff021b82 */ /* 0x000e260000000a00 */
[----:B------:R-:W-:Y:S01]  /*c3d0*/  IMAD.MOV.U32 R5, RZ, RZ, R4 ;  /* 0x000000ffff057224 */ /* 0x000fe200078e0004 */
[----:B------:R-:W-:Y:S04]  /*c3e0*/  STL [R1+0x1c], R4 ;  /* 0x00001c0401007387 */ /* 0x000fe80000100800 */
[----:B------:R-:W1:Y:S01]  /*c3f0*/  LDC R0, c[0x0][0x2f0] ;  /* 0x0000bc00ff007b82 */ /* 0x000e620000000800 */
[----:B0-----:R-:W-:-:S05]  /*c400*/  @P1 IMAD.HI.U32 R2, R4, R2, RZ ;  /* 0x0000000204021227 */ /* 0x001fca00078e00ff */
[----:B------:R-:W-:Y:S01]  /*c410*/  @P1 SHF.R.U32.HI R5, RZ, R3, R2 ;  /* 0x00000003ff051219 */ /* 0x000fe20000011602 */
[----:B-1----:R-:W-:Y:S01]  /*c420*/  IMAD R0, R0, UR4, RZ ;  /* 0x0000000400007c24 */ /* 0x002fe2000f8e02ff */
[----:B------:R-:W-:-:S03]  /*c430*/  UIADD3 UR4, UR36, 0x24400, URZ ;  /* 0x0002440024047890 */ /* 0x000fc6000fffe03f */
[----:B------:R-:W-:Y:S01]  /*c440*/  STL [R1+0x14], R5 ;  /* 0x0000140501007387 */ /* 0x000fe20000100800 */
[----:B------:R-:W-:Y:S01]  /*c450*/  IMAD.MOV R3, RZ, RZ, -R5 ;  /* 0x000000ffff037224 */ /* 0x000fe200078e0a05 */
[----:B------:R-:W-:Y:S02]  /*c460*/  ULOP3.LUT UP0, URZ, UR4, 0x3ff, URZ, 0xc0, !UPT ;  /* 0x000003ff043f7892 */ /* 0x000fe4000f80c03f */
[----:B------:R0:W-:Y:S01]  /*c470*/  STL [R1+0x28], R0 ;  /* 0x0000280001007387 */ /* 0x0001e20000100800 */
[----:B------:R-:W-:-:S03]  /*c480*/  IMAD R16, R16, R3, R4 ;  /* 0x0000000310107224 */ /* 0x000fc600078e0204 */
[----:B------:R-:W-:Y:S01]  /*c490*/  PLOP3.LUT P0, PT, PT, PT, UP0, 0x80, 0x0 ;  /* 0x000000000000781c */ /* 0x000fe20003f0f008 */
[----:B0-----:R-:W-:-:S04]  /*c4a0*/  VIADD R0, R0, 0x4f ;  /* 0x0000004f00007836 */ /* 0x001fc80000000000 */
[----:B------:R-:W-:-:S05]  /*c4b0*/  IMAD.HI R0, R0, 0x66666667, RZ ;  /* 0x6666666700007827 */ /* 0x000fca00078e02ff */
[----:B------:R-:W-:-:S04]  /*c4c0*/  SHF.R.U32.HI R2, RZ, 0x1f, R0 ;  /* 0x0000001fff027819 */ /* 0x000fc80000011600 */
[----:B------:R-:W-:-:S05]  /*c4d0*/  LEA.HI.SX32 R0, R0, R2, 0x1b ;  /* 0x0000000200007211 */ /* 0x000fca00078fdaff */
[----:B------:R0:W-:Y:S01]  /*c4e0*/  STL [R1+0x20], R0 ;  /* 0x0000200001007387 */ /* 0x0001e20000100800 */
[----:B------:R-:W-:Y:S05]  /*c4f0*/  @!P0 BRA `(.L_x_229) ;  /* 0x0000000000408947 */ /* 0x000fea0003800000 */
[----:B------:R-:W-:Y:S01]  /*c500*/  MOV R2, 0x0 ;  /* 0x0000000000027802 */ /* 0x000fe20000000f00 */
[----:B------:R-:W-:Y:S01]  /*c510*/  ULDC.64 UR6, c[0x4][0x1b8] ;  /* 0x01006e0000067ab9 */ /* 0x000fe20000000a00 */
[----:B------:R-:W-:Y:S01]  /*c520*/  ULDC.64 UR8, c[0x4][0x1c0] ;  /* 0x0100700000087ab9 */ /* 0x000fe20000000a00 */
[----:B------:R-:W-:Y:S01]  /*c530*/  ULDC.64 UR4, c[0x4][0x118] ;  /* 0x0100460000047ab9 */ /* 0x000fe20000000a00 */
[----:B------:R-:W-:Y:S02]  /*c540*/  IMAD.U32 R4, RZ, RZ, UR6 ;  /* 0x00000006ff047e24 */ /* 0x000fe4000f8e00ff */
[----:B------:R-:W1:Y:S01]  /*c550*/  LDC.64 R2, c[0x4][R2] ;  /* 0x0100000002027b82 */ /* 0x000e620000000a00 */
        /* <DEDUP_REMOVED lines=9> */
[----:B01----:R-:W-:Y:S05]  /*c5f0*/  CALL.ABS.NOINC R2 ;  /* 0x0000000002007343 */ /* 0x003fea0003c00000 */
.L_x_229:
        /* <DEDUP_REMOVED lines=8> */
[----:B------:R1:W2:Y:S01]  /*c680*/  LDC.64 R2, c[0x4][R17] ;  /* 0x0100000011027b82 */ /* 0x0002a20000000a00 */
        /* <DEDUP_REMOVED lines=8> */
[----:B-1----:R-:W-:-:S07]  /*c710*/  IMAD.MOV.U32 R13, RZ, RZ, RZ ;  /* 0x000000ffff0d7224 */ /* 0x002fce00078e00ff */
[----:B------:R-:W-:-:S07]  /*c720*/  LEPC R20, `(.L_x_231) ;  /* 0x000000001014794e */ /* 0x000fce0000000000 */
[----:B0-2---:R-:W-:Y:S05]  /*c730*/  CALL.ABS.NOINC R2 ;  /* 0x0000000002007343 */ /* 0x005fea0003c00000 */
.L_x_231:
        /* <DEDUP_REMOVED lines=15> */
.L_x_230:
[----:B------:R-:W2:Y:S01]  /*c830*/  LDL R2, [R1+0x20] ;  /* 0x0000200001027983 */ /* 0x000ea20000100800 */
[----:B------:R-:W-:-:S03]  /*c840*/  ULDC.64 UR4, c[0x0][0x9f8] ;  /* 0x00027e0000047ab9 */ /* 0x000fc60000000a00 */
[----:B0-----:R-:W3:Y:S01]  /*c850*/  LDL R0, [R1+0x14] ;  /* 0x0000140001007983 */ /* 0x001ee20000100800 */
[----:B------:R-:W-:Y:S01]  /*c860*/  ISETP.NE.U32.AND P0, PT, RZ, UR4, PT ;  /* 0x00000004ff007c0c */ /* 0x000fe2000bf05070 */
[----:B------:R-:W-:-:S03]  /*c870*/  ULDC.64 UR6, c[0x0][0x208] ;  /* 0x0000820000067ab9 */ /* 0x000fc60000000a00 */
[----:B------:R-:W-:Y:S01]  /*c880*/  ISETP.NE.AND.EX P0, PT, RZ, UR5, PT, P0 ;  /* 0x00000005ff007c0c */ /* 0x000fe2000bf05300 */
[----:B--2---:R-:W-:-:S12]  /*c890*/  IMAD.MOV.U32 R17, RZ, RZ, R2 ;  /* 0x000000ffff117224 */ /* 0x004fd800078e0002 */
[----:B------:R-:W3:Y:S02]  /*c8a0*/  @P0 LDC.64 R2, c[0x0][0x9f8] ;  /* 0x00027e00ff020b82 */ /* 0x000ee40000000a00 */
[----:B---3--:R-:W-:-:S05]  /*c8b0*/  @P0 IMAD.WIDE R2, R0, 0x4, R2 ;  /* 0x0000000400020825 */ /* 0x008fca00078e0202 */
[----:B------:R0:W2:Y:S01]  /*c8c0*/  @P0 LDG.E R0, desc[UR6][R2.64] ;  /* 0x0000000602000981 */ /* 0x0000a2000c1e1900 */
[----:B------:R-:W-:Y:S01]  /*c8d0*/  VIADD R9, R17, 0xffffffff ;  /* 0xffffffff11097836 */ /* 0x000fe20000000000 */
[----:B------:R-:W-:Y:S01]  /*c8e0*/  UMOV UR4, 0xffffffff ;  /* 0xffffffff00047882 */ /* 0x000fe20000000000 */
[----:B------:R-:W-:-:S03]  /*c8f0*/  LOP3.LUT R18, R18, 0xfffffffb, RZ, 0xc0, !PT ;  /* 0xfffffffb12127812 */ /* 0x000fc600078ec0ff */
[----:B------:R1:W-:Y:S01]  /*c900*/  STL [R1+0x18], R9 ;  /* 0x0000180901007387 */ /* 0x0003e20000100800 */
[----:B0-----:R-:W0:Y:S02]  /*c910*/  LDC.64 R2, c[0x0][0x418] ;  /* 0x00010600ff027b82 */ /* 0x001e240000000a00 */
[----:B0-----:R-:W-:-:S04]  /*c920*/  ISETP.NE.U32.AND P0, PT, R2, RZ, PT ;  /* 0x000000ff0200720c */ /* 0x001fc80003f05070 */
[----:B------:R-:W-:-:S13]  /*c930*/  ISETP.NE.AND.EX P1, PT, R3, RZ, PT, P0 ;  /* 0x000000ff0300720c */ /* 0x000fda0003f25300 */
[----:B------:R-:W-:Y:S02]  /*c940*/  @P1 LOP3.LUT R18, R18, 0x4, RZ, 0xfc, !PT ;  /* 0x0000000412121812 */ /* 0x000fe400078efcff */
[----:B--2---:R-:W-:Y:S01]  /*c950*/  SHF.R.S32.HI R8, RZ, 0x1f, R0 ;  /* 0x0000001fff087819 */ /* 0x004fe20000011400 */
[----:B------:R1:W-:Y:S01]  /*c960*/  STL [R1+0x8], R0 ;  /* 0x0000080001007387 */ /* 0x0003e20000100800 */
[----:B------:R-:W-:-:S03]  /*c970*/  SEL R17, R0, RZ, !P1 ;  /* 0x000000ff00117207 */ /* 0x000fc60004800000 */
[----:B------:R1:W-:Y:S01]  /*c980*/  STL [R1+0xc], R8 ;  /* 0x00000c0801007387 */ /* 0x0003e20000100800 */
[----:B------:R-:W-:Y:S05]  /*c990*/  BRA.DIV UR4, `(.L_x_232) ;  /* 0x0000004e04707947 */ /* 0x000fea000b800000 */
[----:B------:R-:W0:Y:S02]  /*c9a0*/  S2R R4, SR_TID.X ;  /* 0x0000000000047919 */ /* 0x000e240000002100 */
[----:B0-----:R-:W-:-:S04]  /*c9b0*/  SHF.R.U32.HI R4, RZ, 0x5, R4 ;  /* 0x00000005ff047819 */ /* 0x001fc80000011604 */
[----:B------:R-:W-:-:S05]  /*c9c0*/  LOP3.LUT R4, R4, 0x3, RZ, 0xc0, !PT ;  /* 0x0000000304047812 */ /* 0x000fca00078ec0ff */
[----:B------:R0:W2:Y:S02]  /*c9d0*/  SHFL.IDX PT, R14, R4, RZ, 0x1f ;  /* 0x00001fff040e7589 */ /* 0x0000a400000e0000 */
.L_x_339:
[----:B--2---:R-:W-:Y:S02]  /*c9e0*/  ISETP.NE.AND P0, PT, R14, RZ, PT ;  /* 0x000000ff0e00720c */ /* 0x004fe40003f05270 */
[----:B------:R-:W-:Y:S02]  /*c9f0*/  PLOP3.LUT P2, PT, PT, PT, PT, 0x8, 0x0 ;  /* 0x000000000000781c */ /* 0x000fe40003f4e170 */
[----:B------:R-:W-:-:S11]  /*ca00*/  LOP3.LUT R18, R18, 0xfffffff7, RZ, 0xc0, !PT ;  /* 0xfffffff712127812 */ /* 0x000fd600078ec0ff */
[----:B------:R-:W-:Y:S01]  /*ca10*/  @P2 LOP3.LUT R18, R18, 0x8, RZ, 0xfc, !PT ;  /* 0x0000000812122812 */ /* 0x000fe200078efcff */
[----:B------:R-:W-:Y:S06]  /*ca20*/  @P0 BRA `(.L_x_233) ;  /* 0x0000000400600947 */ /* 0x000fec0003800000 */
[----:B------:R-:W-:-:S03]  /*ca30*/  UMOV UR4, 0xffffffff ;  /* 0xffffffff00047882 */ /* 0x000fc60000000000 */
[----:B------:R-:W-:Y:S05]  /*ca40*/  BRA.DIV UR4, `(.L_x_234) ;  /* 0x0000004e04787947 */ /* 0x000fea000b800000 */
[----:B------:R-:W-:-:S13]  /*ca50*/  ELECT P6, URZ, PT ;  /* 0x00000000003f782f */ /* 0x000fda00038c0000 */
.L_x_342:
[----:B------:R-:W-:Y:S05]  /*ca60*/  @!P6 BRA `(.L_x_233) ;  /* 0x000000040050e947 */ /* 0x000fea0003800000 */
[----:B------:R2:W-:Y:S01]  /*ca70*/  STL [R1+0x4], R9 ;  /* 0x0000040901007387 */ /* 0x0005e20000100800 */
[----:B------:R-:W-:Y:S05]  /*ca80*/  @!P1 BRA `(.L_x_235) ;  /* 0x00000000004c9947 */ /* 0x000fea0003800000 */
[----:B------:R-:W3:Y:S01]  /*ca90*/  LDC R7, c[0x0][0x43c] ;  /* 0x00010f00ff077b82 */ /* 0x000ee20000000800 */
[----:B------:R-:W-:Y:S01]  /*caa0*/  ULDC.64 UR4, c[0x0][0x428] ;  /* 0x00010a0000047ab9 */ /* 0x000fe20000000a00 */
[----:B------:R-:W-:Y:S01]  /*cab0*/  ULDC.64 UR6, c[0x0][0x208] ;  /* 0x0000820000067ab9 */ /* 0x000fe20000000a00 */
[----:B---3--:R-:W-:-:S13]  /*cac0*/  ISETP.NE.AND P0, PT, R7, 0x1, PT ;  /* 0x000000010700780c */ /* 0x008fda0003f05270 */
[----:B0-----:R-:W0:Y:S02]  /*cad0*/  @P0 LDC.64 R4, c[0x0][0x440] ;  /* 0x00011000ff040b82 */ /* 0x001e240000000a00 */
[----:B0-----:R-:W-:-:S04]  /*cae0*/  @P0 IMAD.HI.U32 R6, R9, R4, RZ ;  /* 0x0000000409060227 */ /* 0x001fc800078e00ff */
[----:B------:R-:W-:Y:S01]  /*caf0*/  IMAD.MOV.U32 R4, RZ, RZ, R9 ;  /* 0x000000ffff047224 */ /* 0x000fe200078e0009 */
[----:B------:R-:W-:-:S05]  /*cb00*/  @P0 SHF.R.U32.HI R4, RZ, R5, R6 ;  /* 0x00000005ff040219 */ /* 0x000fca0000011606 */
[----:B------:R-:W-:-:S04]  /*cb10*/  IMAD.MOV R5, RZ, RZ, -R4 ;  /* 0x000000ffff057224 */ /* 0x000fc800078e0a04 */
[----:B------:R-:W-:Y:S01]  /*cb20*/  IMAD R6, R7, R5, R9 ;  /* 0x0000000507067224 */ /* 0x000fe200078e0209 */
[----:B------:R-:W-:-:S04]  /*cb30*/  SHF.R.S32.HI R5, RZ, 0x1f, R4 ;  /* 0x0000001fff057819 */ /* 0x000fc80000011404 */
[----:B------:R0:W-:Y:S01]  /*cb40*/  STL [R1+0x4], R6 ;  /* 0x0000040601007387 */ /* 0x0001e20000100800 */
[----:B------:R-:W-:-:S03]  /*cb50*/  IMAD.WIDE.U32 R4, R0, UR4, R4 ;  /* 0x0000000400047c25 */ /* 0x000fc6000f8e0004 */
[----:B------:R-:W-:Y:S01]  /*cb60*/  LEA R2, P0, R4, R2, 0x2 ;  /* 0x0000000204027211 */ /* 0x000fe200078010ff */
[----:B0-----:R-:W-:-:S04]  /*cb70*/  IMAD R6, R8, UR4, RZ ;  /* 0x0000000408067c24 */ /* 0x001fc8000f8e02ff */
[----:B-1----:R-:W-:-:S04]  /*cb80*/  IMAD R0, R0, UR5, R6 ;  /* 0x0000000500007c24 */ /* 0x002fc8000f8e0206 */
[----:B------:R-:W-:-:S05]  /*cb90*/  IMAD.IADD R0, R5, 0x1, R0 ;  /* 0x0000000105007824 */ /* 0x000fca00078e0200 */
[----:B------:R-:W-:-:S05]  /*cba0*/  LEA.HI.X R3, R4, R3, R0, 0x2, P0 ;  /* 0x0000000304037211 */ /* 0x000fca00000f1400 */
[----:B------:R3:W5:Y:S02]  /*cbb0*/  LDG.E R0, desc[UR6][R2.64] ;  /* 0x0000000602007981 */ /* 0x000764000c1e1900 */
.L_x_235:
[----:B---3--:R-:W3:Y:S01]  /*cbc0*/  LDL R3, [R1] ;  /* 0x0000000001037983 */ /* 0x008ee20000100800 */
[----:B------:R-:W-:Y:S02]  /*cbd0*/  LEA R2, R19, UR36, 0x3 ;  /* 0x0000002413027c11 */ /* 0x000fe4000f8e18ff */
[----:B---3--:R-:W-:-:S04]  /*cbe0*/  SHF.L.U32 R3, R3, 0x1f, RZ ;  /* 0x0000001f03037819 */ /* 0x008fc800000006ff */
[----:B------:R-:W3:Y:S02]  /*cbf0*/  SYNCS.PHASECHK.TRANS64.TRYWAIT P0, [R2+URZ+0x38840], R3 ;  /* 0x03884003020075a7 */ /* 0x000ee4000800017f */
[----:B---3--:R-:W-:Y:S05]  /*cc00*/  @!P0 BRA `(.L_x_236) ;  /* 0x0000004c00288947 */ /* 0x008fea0003800000 */
.L_x_343:
[----:B0-----:R-:W0:Y:S01]  /*cc10*/  S2R R4, SR_TID.X ;  /* 0x0000000000047919 */ /* 0x001e220000002100 */
[----:B------:R-:W-:-:S04]  /*cc20*/  UPRMT UR4, UR37, 0x9910, URZ ;  /* 0x0000991025047896 */ /* 0x000fc8000800003f */
[----:B------:R-:W-:Y:S01]  /*cc30*/  UISETP.NE.AND UP0, UPT, UR4, 0x2, UPT ;  /* 0x000000020400788c */ /* 0x000fe2000bf05270 */
[----:B0-----:R-:W-:-:S04]  /*cc40*/  LOP3.LUT R4, R4, 0x7f, RZ, 0xc0, !PT ;  /* 0x0000007f04047812 */ /* 0x001fc800078ec0ff */
[----:B------:R-:W-:-:S13]  /*cc50*/  ISETP.NE.AND P0, PT, R4, RZ, PT ;  /* 0x000000ff0400720c */ /* 0x000fda0003f05270 */
[----:B---3--:R-:W-:-:S04]  /*cc60*/  @!P0 IMAD.MOV.U32 R3, RZ, RZ, 0xa000 ;  /* 0x0000a000ff038424 */ /* 0x008fc800078e00ff */
[----:B------:R0:W-:Y:S01]  /*cc70*/  @!P0 SYNCS.ARRIVE.TRANS64 RZ, [R2+URZ+0x38830], R3 ;  /* 0x0388300302ff89a7 */ /* 0x0001e2000800003f */
[----:B------:R-:W-:-:S13]  /*cc80*/  PLOP3.LUT P0, PT, PT, PT, UP0, 0x80, 0x0 ;  /* 0x000000000000781c */ /* 0x000fda0003f0f008 */
[----:B0-----:R-:W-:Y:S05]  /*cc90*/  @P0 BRA `(.L_x_237) ;  /* 0x0000000000040947 */ /* 0x001fea0003800000 */
[----:B------:R-:W-:Y:S01]  /*cca0*/  BPT.TRAP 0x1 ;  /* 0x000000040000795c */ /* 0x000fe20000300000 */
.L_x_237:
[----:B------:R-:W-:-:S13]  /*ccb0*/  LOP3.LUT P0, RZ, R18, 0x2, RZ, 0xc0, !PT ;  /* 0x0000000212ff7812 */ /* 0x000fda000780c0ff */
[----:B------:R-:W-:Y:S05]  /*ccc0*/  @P0 BRA `(.L_x_238) ;  /* 0x0000000000040947 */ /* 0x000fea0003800000 */
[----:B------:R-:W-:Y:S01]  /*ccd0*/  BPT.TRAP 0x1 ;  /* 0x000000040000795c */ /* 0x000fe20000300000 */
.L_x_238:
[----:B------:R-:W3:Y:S01]  /*cce0*/  LDL R4, [R1+0x4] ;  /* 0x0000040001047983 */ /* 0x000ee20000100800 */
[----:B------:R-:W-:Y:S01]  /*ccf0*/  R2UR UR9, R2 ;  /* 0x00000000020972ca */ /* 0x000fe200000e0000 */
[----:B------:R-:W-:Y:S01]  /*cd00*/  UIADD3 UR4, UP0, UR38, 0x370, URZ ;  /* 0x0000037026047890 */ /* 0x000fe2000ff1e03f */
[----:B------:R-:W-:Y:S01]  /*cd10*/  R2UR UR12, R16 ;  /* 0x00000000100c72ca */ /* 0x000fe200000e0000 */
[----:B------:R-:W0:Y:S01]  /*cd20*/  S2R R5, SR_CgaCtaId ;  /* 0x0000000000057919 */ /* 0x000e220000008800 */
[----:B-----5:R-:W-:Y:S01]  /*cd30*/  R2UR UR13, R0 ;  /* 0x00000000000d72ca */ /* 0x020fe200000e0000 */
[----:B------:R-:W-:Y:S01]  /*cd40*/  UMOV UR10, URZ ;  /* 0x0000003f000a7c82 */ /* 0x000fe20008000000 */
[----:B------:R-:W-:Y:S01]  /*cd50*/  UMOV UR19, 0x30000 ;  /* 0x0003000000137882 */ /* 0x000fe20000000000 */
[----:B------:R-:W4:Y:S01]  /*cd60*/  S2R R3, SR_CgaCtaId ;  /* 0x0000000000037919 */ /* 0x000f220000008800 */
[----:B------:R-:W-:Y:S01]  /*cd70*/  UMOV UR6, 0x0 ;  /* 0x0000000000067882 */ /* 0x000fe20000000000 */
[----:B------:R-:W-:Y:S01]  /*cd80*/  UMOV UR7, 0x14f00000 ;  /* 0x14f0000000077882 */ /* 0x000fe20000000000 */
[----:B------:R-:W-:Y:S01]  /*cd90*/  UMOV UR16, 0x40 ;  /* 0x0000004000107882 */ /* 0x000fe20000000000 */
[----:B------:R-:W-:Y:S01]  /*cda0*/  PLOP3.LUT P0, PT, PT, PT, PT, 0x80, 0x0 ;  /* 0x000000000000781c */ /* 0x000fe20003f0f070 */
[----:B------:R-:W-:Y:S01]  /*cdb0*/  IMAD.MOV.U32 R17, RZ, RZ, R0 ;  /* 0x000000ffff117224 */ /* 0x000fe200078e0000 */
[----:B------:R-:W-:Y:S01]  /*cdc0*/  UIADD3 UR9, UR9, 0x38830, URZ ;  /* 0x0003883009097890 */ /* 0x000fe2000fffe03f */
[----:B------:R-:W-:-:S10]  /*cdd0*/  LOP3.LUT R18, R18, 0xfffffff7, RZ, 0xc0, !PT ;  /* 0xfffffff712127812 */ /* 0x000fd400078ec0ff */
[----:B------:R-:W-:Y:S02]  /*cde0*/  @P0 LOP3.LUT R18, R18, 0x8, RZ, 0xfc, !PT ;  /* 0x0000000812120812 */ /* 0x000fe400078efcff */
[----:B0-----:R-:W-:Y:S02]  /*cdf0*/  LOP3.LUT R5, R5, 0x1, RZ, 0xc0, !PT ;  /* 0x0000000105057812 */ /* 0x001fe400078ec0ff */
[----:B----4-:R-:W-:-:S03]  /*ce00*/  LOP3.LUT R3, R3, 0x1, RZ, 0xc0, !PT ;  /* 0x0000000103037812 */ /* 0x010fc600078ec0ff */
[----:B------:R-:W-:-:S04]  /*ce10*/  IMAD R5, R5, 0xa00, RZ ;  /* 0x00000a0005057824 */ /* 0x000fc800078e02ff */
[----:B------:R-:W-:Y:S02]  /*ce20*/  IMAD R2, R19, 0x5000, R5 ;  /* 0x0000500013027824 */ /* 0x000fe400078e0205 */
[----:B------:R-:W-:-:S03]  /*ce30*/  IMAD R3, R3, 0x28, RZ ;  /* 0x0000002803037824 */ /* 0x000fc600078e02ff */
[----:B------:R-:W-:Y:S02]  /*ce40*/  R2UR UR5, R2 ;  /* 0x00000000020572ca */ /* 0x000fe400000e0000 */
[----:B------:R-:W-:-:S11]  /*ce50*/  R2UR UR8, R3 ;  /* 0x00000000030872ca */ /* 0x000fd600000e0000 */
[----:B------:R-:W-:Y:S02]  /*ce60*/  ULEA UR14, UR5, UR36, 0x1 ;  /* 0x00000024050e7291 */ /* 0x000fe4000f8e083f */
[----:B------:R-:W-:Y:S02]  /*ce70*/  UIADD3.X UR5, URZ, UR39, URZ, UP0, !UPT ;  /* 0x000000273f057290 */ /* 0x000fe400087fe43f */
[----:B------:R-:W-:Y:S02]  /*ce80*/  UIADD3 UR15, UR14, 0x26c00, URZ ;  /* 0x00026c000e0f7890 */ /* 0x000fe4000fffe03f */
[----:B------:R-:W-:Y:S02]  /*ce90*/  UIADD3 UR17, UR14, 0x29400, URZ ;  /* 0x000294000e117890 */ /* 0x000fe4000fffe03f */
[----:B------:R-:W-:Y:S01]  /*cea0*/  UIADD3 UR18, UR14, 0x2bc00, URZ ;  /* 0x0002bc000e127890 */ /* 0x000fe2000fffe03f */
[----:B---3--:R-:W-:-:S13]  /*ceb0*/  R2UR UR11, R4 ;  /* 0x00000000040b72ca */ /* 0x008fda00000e0000 */
[----:B------:R-:W-:Y:S02]  /*cec0*/  UIMAD UR11, UR11, 0x50, UR8 ;  /* 0x000000500b0b78a4 */ /* 0x000fe4000f8e0208 */
[----:B------:R-:W-:-:S03]  /*ced0*/  UIADD3 UR8, UR14, 0x24400, URZ ;  /* 0x000244000e087890 */ /* 0x000fc6000fffe03f */
[----:B------:R-:W-:-:S06]  /*cee0*/  UMOV UR14, 0x80 ;  /* 0x00000080000e7882 */ /* 0x000fcc0000000000 */
[----:B------:R0:W-:Y:S02]  /*cef0*/  UTMALDG.4D.MULTICAST [UR8], [UR4], UR19, desc[UR6] ;  /* 0x00000608040073b4 */ /* 0x0001e40008019813 */
[----:B0-----:R-:W-:Y:S01]  /*cf00*/  UMOV UR8, UR15 ;  /* 0x0000000f00087c82 */ /* 0x001fe20008000000 */
[----:B------:R-:W-:Y:S02]  /*cf10*/  UMOV UR10, UR16 ;  /* 0x00000010000a7c82 */ /* 0x000fe40008000000 */
[----:B------:R0:W-:Y:S02]  /*cf20*/  UTMALDG.4D.MULTICAST [UR8], [UR4], UR19, desc[UR6] ;  /* 0x00000608040073b4 */ /* 0x0001e40008019813 */
[----:B0-----:R-:W-:Y:S01]  /*cf30*/  UMOV UR8, UR17 ;  /* 0x0000001100087c82 */ /* 0x001fe20008000000 */
[----:B------:R-:W-:Y:S01]  /*cf40*/  UMOV UR10, UR14 ;  /* 0x0000000e000a7c82 */ /* 0x000fe20008000000 */
[----:B------:R-:W-:Y:S01]  /*cf50*/  UMOV UR14, 0xc0 ;  /* 0x000000c0000e7882 */ /* 0x000fe20000000000 */
[----:B------:R0:W-:Y:S02]  /*cf60*/  UTMALDG.4D.MULTICAST [UR8], [UR4], UR19, desc[UR6] ;  /* 0x00000608040073b4 */ /* 0x0001e40008019813 */
[----:B0-----:R-:W-:Y:S01]  /*cf70*/  UMOV UR8, UR18 ;  /* 0x0000001200087c82 */ /* 0x001fe20008000000 */
[----:B------:R-:W-:-:S02]  /*cf80*/  UMOV UR10, UR14 ;  /* 0x0000000e000a7c82 */ /* 0x000fc40008000000 */
[----:B------:R3:W-:Y:S02]  /*cf90*/  UTMALDG.4D.MULTICAST [UR8], [UR4], UR19, desc[UR6] ;  /* 0x00000608040073b4 */ /* 0x0007e40008019813 */
[----:B---3--:R-:W-:Y:S01]  /*cfa0*/  NOP ;  /* 0x0000000000007918 */ /* 0x008fe20000000000 */
.L_x_233:
        /* <DEDUP_REMOVED lines=10> */
[----:B0-----:R-:W-:Y:S02]  /*d050*/  IMAD.U32 R4, RZ, RZ, UR6 ;  /* 0x00000006ff047e24 */ /* 0x001fe4000f8e00ff */
[----:B------:R-:W0:Y:S01]  /*d060*/  LDC.64 R2, c[0x4][R2] ;  /* 0x0100000002027b82 */ /* 0x000e220000000a00 */
[----:B------:R-:W-:Y:S02]  /*d070*/  IMAD.U32 R5, RZ, RZ, UR7 ;  /* 0x00000007ff057e24 */ /* 0x000fe4000f8e00ff */
[----:B------:R-:W-:Y:S02]  /*d080*/  IMAD.U32 R6, RZ, RZ, UR8 ;  /* 0x00000008ff067e24 */ /* 0x000fe4000f8e00ff */
[----:B------:R-:W-:-:S02]  /*d090*/  IMAD.U32 R7, RZ, RZ, UR9 ;  /* 0x00000009ff077e24 */ /* 0x000fc4000f8e00ff */
[----:B------:R-:W-:Y:S02]  /*d0a0*/  IMAD.U32 R10, RZ, RZ, UR4 ;  /* 0x00000004ff0a7e24 */ /* 0x000fe4000f8e00ff */
[----:B------:R-:W-:Y:S02]  /*d0b0*/  IMAD.U32 R11, RZ, RZ, UR5 ;  /* 0x00000005ff0b7e24 */ /* 0x000fe4000f8e00ff */
[----:B-1----:R-:W-:Y:S02]  /*d0c0*/  IMAD.MOV.U32 R8, RZ, RZ, 0x70 ;  /* 0x00000070ff087424 */ /* 0x002fe400078e00ff */
[----:B------:R-:W-:Y:S02]  /*d0d0*/  IMAD.MOV.U32 R12, RZ, RZ, 0x1 ;  /* 0x00000001ff0c7424 */ /* 0x000fe400078e00ff */
[----:B------:R-:W-:-:S07]  /*d0e0*/  IMAD.MOV.U32 R13, RZ, RZ, RZ ;  /* 0x000000ffff0d7224 */ /* 0x000fce00078e00ff */
[----:B------:R-:W-:-:S07]  /*d0f0*/  LEPC R20, `(.L_x_239) ;  /* 0x000000001014794e */ /* 0x000fce0000000000 */
[----:B0-2---:R-:W-:Y:S05]  /*d100*/  CALL.ABS.NOINC R2 ;  /* 0x0000000002007343 */ /* 0x005fea0003c00000 */
.L_x_239:
[----:B0-----:R-:W3:Y:S01]  /*d110*/  LDL.LU R4, [R1+0x14] ;  /* 0x0000140001047983 */ /* 0x001ee20000300800 */
[----:B-1----:R-:W-:Y:S01]  /*d120*/  SHF.R.S32.HI R0, RZ, 0x1f, R16 ;  /* 0x0000001fff007819 */ /* 0x002fe20000011410 */
[----:B------:R-:W-:Y:S01]  /*d130*/  ULDC.64 UR4, c[0x0][0x2d8] ;  /* 0x0000b60000047ab9 */ /* 0x000fe20000000a00 */
[----:B------:R-:W0:Y:S01]  /*d140*/  LDC R8, c[0x0][0x448] ;  /* 0x00011200ff087b82 */ /* 0x000e220000000800 */
[----:B------:R-:W4:Y:S04]  /*d150*/  LDL.LU R7, [R1+0x1c] ;  /* 0x00001c0001077983 */ /* 0x000f280000300800 */
[----:B------:R-:W5:Y:S01]  /*d160*/  LDL R5, [R1+0x24] ;  /* 0x0000240001057983 */ /* 0x000f620000100800 */
[----:B------:R-:W-:Y:S02]  /*d170*/  IMAD R0, R0, UR4, RZ ;  /* 0x0000000400007c24 */ /* 0x000fe4000f8e02ff */
[C---:B------:R-:W-:Y:S01]  /*d180*/  IMAD.WIDE.U32 R2, R16.reuse, UR4, RZ ;  /* 0x0000000410027c25 */ /* 0x040fe2000f8e00ff */
[----:B------:R-:W1:Y:S03]  /*d190*/  S2R R10, SR_TID.X ;  /* 0x00000000000a7919 */ /* 0x000e660000002100 */
[----:B------:R-:W-:Y:S01]  /*d1a0*/  IMAD R0, R16, UR5, R0 ;  /* 0x0000000510007c24 */ /* 0x000fe2000f8e0200 */
[----:B------:R-:W-:-:S03]  /*d1b0*/  ULDC.64 UR4, c[0x0][0x2e0] ;  /* 0x0000b80000047ab9 */ /* 0x000fc60000000a00 */
[----:B------:R-:W-:Y:S01]  /*d1c0*/  IMAD.IADD R3, R3, 0x1, R0 ;  /* 0x0000000103037824 */ /* 0x000fe200078e0200 */
[----:B0-----:R-:W-:-:S13]  /*d1d0*/  ISETP.NE.AND P0, PT, R8, 0x1, PT ;  /* 0x000000010800780c */ /* 0x001fda0003f05270 */
[----:B------:R-:W0:Y:S01]  /*d1e0*/  @P0 LDC R6, c[0x0][0x44c] ;  /* 0x00011300ff060b82 */ /* 0x000e220000000800 */
[----:B-1----:R-:W-:-:S05]  /*d1f0*/  IMAD.SHL.U32 R10, R10, 0x8, RZ ;  /* 0x000000080a0a7824 */ /* 0x002fca00078e00ff */
[----:B------:R-:W-:-:S04]  /*d200*/  LOP3.LUT R10, R10, 0x38, RZ, 0xc0, !PT ;  /* 0x000000380a0a7812 */ /* 0x000fc800078ec0ff */
[C---:B------:R-:W-:Y:S02]  /*d210*/  LOP3.LUT R12, R10.reuse, 0x40, RZ, 0xfc, !PT ;  /* 0x000000400a0c7812 */ /* 0x040fe400078efcff */
[C---:B------:R-:W-:Y:S02]  /*d220*/  LOP3.LUT R11, R10.reuse, 0x80, RZ, 0xfc, !PT ;  /* 0x000000800a0b7812 */ /* 0x040fe400078efcff */
[----:B------:R-:W-:Y:S02]  /*d230*/  LOP3.LUT R10, R10, 0xc0, RZ, 0xfc, !PT ;  /* 0x000000c00a0a7812 */ /* 0x000fe400078efcff */
[----:B---3--:R-:W-:Y:S01]  /*d240*/  SHF.R.S32.HI R0, RZ, 0x1f, R4 ;  /* 0x0000001fff007819 */ /* 0x008fe20000011404 */
[----:B------:R-:W-:-:S04]  /*d250*/  IMAD.WIDE.U32 R2, R4, UR4, R2 ;  /* 0x0000000404027c25 */ /* 0x000fc8000f8e0002 */
[----:B------:R-:W-:Y:S01]  /*d260*/  IMAD R0, R0, UR4, RZ ;  /* 0x0000000400007c24 */ /* 0x000fe2000f8e02ff */
[----:B------:R-:W-:-:S03]  /*d270*/  ULDC UR4, c[0x0][0xc38] ;  /* 0x00030e0000047ab9 */ /* 0x000fc60000000800 */
[----:B------:R-:W-:Y:S02]  /*d280*/  IMAD R0, R4, UR5, R0 ;  /* 0x0000000504007c24 */ /* 0x000fe4000f8e0200 */
[----:B------:R-:W1:Y:S02]  /*d290*/  S2R R4, SR_TID.X ;  /* 0x0000000000047919 */ /* 0x000e640000002100 */
[----:B------:R-:W-:Y:S02]  /*d2a0*/  IMAD.IADD R3, R3, 0x1, R0 ;  /* 0x0000000103037824 */ /* 0x000fe400078e0200 */
[----:B----4-:R-:W-:Y:S02]  /*d2b0*/  IMAD.MOV R0, RZ, RZ, -R7 ;  /* 0x000000ffff007224 */ /* 0x010fe400078e0a07 */
[----:B------:R-:W3:Y:S02]  /*d2c0*/  @P0 LDC R7, c[0x0][0x450] ;  /* 0x00011400ff070b82 */ /* 0x000ee40000000800 */
[----:B-----5:R-:W-:Y:S01]  /*d2d0*/  IMAD R0, R0, UR4, R5 ;  /* 0x0000000400007c24 */ /* 0x020fe2000f8e0205 */
[----:B------:R-:W-:-:S03]  /*d2e0*/  ULDC.64 UR4, c[0x0][0x2d0] ;  /* 0x0000b40000047ab9 */ /* 0x000fc60000000a00 */
[----:B------:R-:W-:Y:S01]  /*d2f0*/  IMAD.SHL.U32 R5, R0, 0x80, RZ ;  /* 0x0000008000057824 */ /* 0x000fe200078e00ff */
[----:B-1----:R-:W-:-:S04]  /*d300*/  LOP3.LUT R4, R4, 0x7f, RZ, 0xc0, !PT ;  /* 0x0000007f04047812 */ /* 0x002fc800078ec0ff */
[----:B--2---:R-:W-:Y:S02]  /*d310*/  SHF.R.U32.HI R9, RZ, 0x3, R4 ;  /* 0x00000003ff097819 */ /* 0x004fe40000011604 */
[----:B------:R-:W1:Y:S02]  /*d320*/  S2R R4, SR_TID.X ;  /* 0x0000000000047919 */ /* 0x000e640000002100 */
[----:B-1----:R-:W-:-:S05]  /*d330*/  IMAD.SHL.U32 R4, R4, 0x10, RZ ;  /* 0x0000001004047824 */ /* 0x002fca00078e00ff */
[----:B------:R-:W-:Y:S02]  /*d340*/  LOP3.LUT R4, R9, 0x70, R4, 0xf8, !PT ;  /* 0x0000007009047812 */ /* 0x000fe400078ef804 */
[----:B------:R-:W1:Y:S02]  /*d350*/  S2R R9, SR_TID.X ;  /* 0x0000000000097919 */ /* 0x000e640000002100 */
[----:B------:R-:W-:-:S05]  /*d360*/  LOP3.LUT R0, R4, R5, RZ, 0xfc, !PT ;  /* 0x0000000504007212 */ /* 0x000fca00078efcff */
[----:B0-----:R-:W-:-:S04]  /*d370*/  @P0 IMAD.HI.U32 R6, R0, R6, RZ ;  /* 0x0000000600060227 */ /* 0x001fc800078e00ff */
[----:B------:R-:W-:Y:S01]  /*d380*/  IMAD.MOV.U32 R4, RZ, RZ, R0 ;  /* 0x000000ffff047224 */ /* 0x000fe200078e0000 */
[----:B---3--:R-:W-:-:S05]  /*d390*/  @P0 SHF.R.U32.HI R4, RZ, R7, R6 ;  /* 0x00000007ff040219 */ /* 0x008fca0000011606 */
[----:B------:R-:W-:Y:S02]  /*d3a0*/  IMAD.MOV R6, RZ, RZ, -R4 ;  /* 0x000000ffff067224 */ /* 0x000fe400078e0a04 */
[----:B------:R-:W-:-:S04]  /*d3b0*/  IMAD.WIDE.U32 R2, R4, UR4, R2 ;  /* 0x0000000404027c25 */ /* 0x000fc8000f8e0002 */
[----:B------:R-:W-:Y:S01]  /*d3c0*/  IMAD R0, R8, R6, R0 ;  /* 0x0000000608007224 */ /* 0x000fe200078e0200 */
[----:B------:R-:W-:-:S05]  /*d3d0*/  SHF.R.S32.HI R6, RZ, 0x1f, R4 ;  /* 0x0000001fff067819 */ /* 0x000fca0000011404 */
[----:B------:R-:W-:Y:S02]  /*d3e0*/  IMAD R6, R6, UR4, RZ ;  /* 0x0000000406067c24 */ /* 0x000fe4000f8e02ff */
[----:B-1----:R-:W-:Y:S02]  /*d3f0*/  IMAD.SHL.U32 R9, R9, 0x8, RZ ;  /* 0x0000000809097824 */ /* 0x002fe400078e00ff */
[----:B------:R-:W-:Y:S01]  /*d400*/  IMAD R6, R4, UR5, R6 ;  /* 0x0000000504067c24 */ /* 0x000fe2000f8e0206 */
[----:B------:R-:W-:Y:S01]  /*d410*/  SHF.R.S32.HI R4, RZ, 0x1f, R0 ;  /* 0x0000001fff047819 */ /* 0x000fe20000011400 */
[----:B------:R-:W-:Y:S01]  /*d420*/  ULDC.64 UR4, c[0x0][0x2c8] ;  /* 0x0000b20000047ab9 */ /* 0x000fe20000000a00 */
[----:B------:R-:W-:Y:S01]  /*d430*/  LOP3.LUT R9, R9, 0x38, RZ, 0xc0, !PT ;  /* 0x0000003809097812 */ /* 0x000fe200078ec0ff */
[----:B------:R-:W-:Y:S02]  /*d440*/  IMAD.IADD R3, R3, 0x1, R6 ;  /* 0x0000000103037824 */ /* 0x000fe400078e0206 */
[----:B------:R-:W-:-:S02]  /*d450*/  IMAD R4, R4, UR4, RZ ;  /* 0x0000000404047c24 */ /* 0x000fc4000f8e02ff */
[----:B------:R-:W-:-:S04]  /*d460*/  IMAD.WIDE.U32 R2, R0, UR4, R2 ;  /* 0x0000000400027c25 */ /* 0x000fc8000f8e0002 */
[----:B------:R-:W-:Y:S01]  /*d470*/  IMAD R4, R0, UR5, R4 ;  /* 0x0000000500047c24 */ /* 0x000fe2000f8e0204 */
[----:B------:R-:W-:-:S03]  /*d480*/  ULDC.64 UR4, c[0x0][0x280] ;  /* 0x0000a00000047ab9 */ /* 0x000fc60000000a00 */
[----:B------:R-:W-:Y:S01]  /*d490*/  IMAD.IADD R3, R3, 0x1, R4 ;  /* 0x0000000103037824 */ /* 0x000fe200078e0204 */
[C---:B------:R-:W-:Y:S01]  /*d4a0*/  LEA R4, P0, R2.reuse, UR4, 0x1 ;  /* 0x0000000402047c11 */ /* 0x040fe2000f8008ff */
[----:B------:R-:W-:Y:S02]  /*d4b0*/  ULDC UR4, c[0x0][0x2b8] ;  /* 0x0000ae0000047ab9 */ /* 0x000fe40000000800 */
[----:B------:R-:W-:Y:S02]  /*d4c0*/  ISETP.GE.AND P4, PT, R9, UR4, PT ;  /* 0x0000000409007c0c */ /* 0x000fe4000bf86270 */
[----:B------:R-:W-:Y:S01]  /*d4d0*/  LEA.HI.X R3, R2, UR5, R3, 0x1, P0 ;  /* 0x0000000502037c11 */ /* 0x000fe200080f0c03 */
[----:B------:R-:W-:Y:S01]  /*d4e0*/  UMOV UR5, 0xffffffff ;  /* 0xffffffff00057882 */ /* 0x000fe20000000000 */
[----:B------:R-:W-:Y:S02]  /*d4f0*/  ISETP.GE.AND P3, PT, R12, UR4, PT ;  /* 0x000000040c007c0c */ /* 0x000fe4000bf66270 */
[----:B------:R-:W-:-:S02]  /*d500*/  ISETP.GE.AND P0, PT, R11, UR4, PT ;  /* 0x000000040b007c0c */ /* 0x000fc4000bf06270 */
[----:B------:R-:W-:Y:S01]  /*d510*/  ISETP.GE.AND P1, PT, R10, UR4, PT ;  /* 0x000000040a007c0c */ /* 0x000fe2000bf26270 */
[----:B------:R-:W-:-:S12]  /*d520*/  BRA.DIV UR5, `(.L_x_240) ;  /* 0x0000004205f47947 */ /* 0x000fd8000b800000 */
[----:B------:R-:W2:Y:S01]  /*d530*/  LDL R10, [R1+0x10] ;  /* 0x00001000010a7983 */ /* 0x000ea20000100800 */
[----:B------:R-:W-:Y:S01]  /*d540*/  ULDC UR4, c[0x0][0x288] ;  /* 0x0000a20000047ab9 */ /* 0x000fe20000000800 */
[----:B------:R-:W0:Y:S02]  /*d550*/  S2R R6, SR_TID.X ;  /* 0x0000000000067919 */ /* 0x000e240000002100 */
[----:B------:R-:W1:Y:S01]  /*d560*/  SHFL.IDX PT, R7, R4, RZ, 0x181f ;  /* 0x00181fff04077589 */ /* 0x000e6200000e0000 */
[----:B------:R-:W-:Y:S01]  /*d570*/  IMAD R2, R8, UR4, RZ ;  /* 0x0000000408027c24 */ /* 0x000fe2000f8e02ff */
[----:B0-----:R-:W-:-:S04]  /*d580*/  LOP3.LUT R6, R6, 0x7f, RZ, 0xc0, !PT ;  /* 0x0000007f06067812 */ /* 0x001fc800078ec0ff */
[----:B------:R-:W-:Y:S02]  /*d590*/  SHF.R.U32.HI R11, RZ, 0x3, R6 ;  /* 0x00000003ff0b7819 */ /* 0x000fe40000011606 */
[----:B------:R-:W0:Y:S03]  /*d5a0*/  SHFL.IDX PT, R6, R3, RZ, 0x181f ;  /* 0x00181fff03067589 */ /* 0x000e2600000e0000 */
[----:B------:R-:W-:-:S05]  /*d5b0*/  IMAD.IADD R0, R11, 0x1, R5 ;  /* 0x000000010b007824 */ /* 0x000fca00078e0205 */
[----:B------:R-:W-:-:S13]  /*d5c0*/  ISETP.GE.AND P2, PT, R0, R2, PT ;  /* 0x000000020000720c */ /* 0x000fda0003f46270 */
[----:B-1----:R-:W-:-:S05]  /*d5d0*/  @!P2 LEA R7, P5, R9, R7, 0x1 ;  /* 0x000000070907a211 */ /* 0x002fca00078a08ff */
[----:B0-----:R-:W-:-:S05]  /*d5e0*/  @!P2 IMAD.X R6, RZ, RZ, R6, P5 ;  /* 0x000000ffff06a224 */ /* 0x001fca00028e0606 */
[----:B------:R-:W-:-:S04]  /*d5f0*/  @!P2 LOP3.LUT R7, R7, R6, RZ, 0x3c, !PT ;  /* 0x000000060707a212 */ /* 0x000fc800078e3cff */
[----:B------:R-:W-:Y:S01]  /*d600*/  @!P2 LOP3.LUT R6, R7, R6, RZ, 0x3c, !PT ;  /* 0x000000060706a212 */ /* 0x000fe200078e3cff */
[----:B------:R-:W-:-:S03]  /*d610*/  ULDC.64 UR6, c[0x0][0x208] ;  /* 0x0000820000067ab9 */ /* 0x000fc60000000a00 */
[----:B------:R-:W-:Y:S01]  /*d620*/  @!P2 LOP3.LUT R7, R7, R6, RZ, 0x3c, !PT ;  /* 0x000000060707a212 */ /* 0x000fe200078e3cff */
[----:B------:R-:W-:-:S04]  /*d630*/  VIADD R5, R0, 0x10 ;  /* 0x0000001000057836 */ /* 0x000fc80000000000 */
[----:B------:R-:W-:Y:S01]  /*d640*/  @!PT LDS RZ, [RZ] ;  /* 0x00000000fffff984 */ /* 0x000fe20000000800 */
[----:B--2---:R-:W-:Y:S04]  /*d650*/  @!P2 LDGSTS.E.BYPASS.LTC128B.128 [R10+0x14400], desc[UR6][R6.64], !P4 ;  /* 0x14400000060aafae */ /* 0x004fe8000e101d46 */
[----:B------:R-:W-:Y:S04]  /*d660*/  @!P2 LDGSTS.E.BYPASS.LTC128B.128 [R10+0x18400], desc[UR6][R6.64+0x80], !P3 ;  /* 0x18400080060aafae */ /* 0x000fe8000d901d46 */
[----:B------:R-:W-:Y:S04]  /*d670*/  @!P2 LDGSTS.E.BYPASS.LTC128B.128 [R10+0x1c400], desc[UR6][R6.64+0x100], !P0 ;  /* 0x1c400100060aafae */ /* 0x000fe8000c101d46 */
[----:B------:R0:W-:Y:S01]  /*d680*/  @!P2 LDGSTS.E.BYPASS.LTC128B.128 [R10+0x20400], desc[UR6][R6.64+0x180], !P1 ;  /* 0x20400180060aafae */ /* 0x0001e2000c901d46 */
[----:B------:R-:W-:-:S03]  /*d690*/  ISETP.GE.AND P2, PT, R5, R2, PT ;  /* 0x000000020500720c */ /* 0x000fc60003f46270 */
[----:B0-----:R-:W0:Y:S04]  /*d6a0*/  SHFL.IDX PT, R7, R4, 0x1, 0x181f ;  /* 0x00381f0004077f89 */ /* 0x001e2800000e0000 */
[----:B------:R-:W1:Y:S06]  /*d6b0*/  SHFL.IDX PT, R6, R3, 0x1, 0x181f ;  /* 0x00381f0003067f89 */ /* 0x000e6c00000e0000 */
[----:B0-----:R-:W-:-:S05]  /*d6c0*/  @!P2 LEA R7, P5, R9, R7, 0x1 ;  /* 0x000000070907a211 */ /* 0x001fca00078a08ff */
[----:B-1----:R-:W-:-:S05]  /*d6d0*/  @!P2 IMAD.X R6, RZ, RZ, R6, P5 ;  /* 0x000000ffff06a224 */ /* 0x002fca00028e0606 */
[----:B------:R-:W-:-:S04]  /*d6e0*/  @!P2 LOP3.LUT R7, R7, R6, RZ, 0x3c, !PT ;  /* 0x000000060707a212 */ /* 0x000fc800078e3cff */
[----:B------:R-:W-:-:S04]  /*d6f0*/  @!P2 LOP3.LUT R6, R7, R6, RZ, 0x3c, !PT ;  /* 0x000000060706a212 */ /* 0x000fc800078e3cff */
[----:B------:R-:W-:-:S05]  /*d700*/  @!P2 LOP3.LUT R7, R7, R6, RZ, 0x3c, !PT ;  /* 0x000000060707a212 */ /* 0x000fca00078e3cff */
[----:B------:R-:W-:Y:S04]  /*d710*/  @!P2 LDGSTS.E.BYPASS.LTC128B.128 [R10+0x14c00], desc[UR6][R6.64], !P4 ;  /* 0x14c00000060aafae */ /* 0x000fe8000e101d46 */
[----:B------:R-:W-:Y:S04]  /*d720*/  @!P2 LDGSTS.E.BYPASS.LTC128B.128 [R10+0x18c00], desc[UR6][R6.64+0x80], !P3 ;  /* 0x18c00080060aafae */ /* 0x000fe8000d901d46 */
[----:B------:R-:W-:Y:S04]  /*d730*/  @!P2 LDGSTS.E.BYPASS.LTC128B.128 [R10+0x1cc00], desc[UR6][R6.64+0x100], !P0 ;  /* 0x1cc00100060aafae */ /* 0x000fe8000c101d46 */
[----:B------:R0:W-:Y:S01]  /*d740*/  @!P2 LDGSTS.E.BYPASS.LTC128B.128 [R10+0x20c00], desc[UR6][R6.64+0x180], !P1 ;  /* 0x20c00180060aafae */ /* 0x0001e2000c901d46 */
[----:B------:R-:W-:-:S03]  /*d750*/  VIADD R5, R0, 0x20 ;  /* 0x0000002000057836 */ /* 0x000fc60000000000 */
[----:B0-----:R-:W0:Y:S04]  /*d760*/  SHFL.IDX PT, R7, R4, 0x2, 0x181f ;  /* 0x00581f0004077f89 */ /* 0x001e2800000e0000 */
[----:B------:R-:W1:Y:S01]  /*d770*/  SHFL.IDX PT, R6, R3, 0x2, 0x181f ;  /* 0x00581f0003067f89 */ /* 0x000e6200000e0000 */
[----:B------:R-:W-:-:S13]  /*d780*/  ISETP.GE.AND P2, PT, R5, R2, PT ;  /* 0x000000020500720c */ /* 0x000fda0003f46270 */
        /* <DEDUP_REMOVED lines=56> */
[----:B------:R-:W-:Y:S01]  /*db10*/  @!P2 LOP3.LUT R7, R7, R6, RZ, 0x3c, !PT ;  /* 0x000000060707a212 */ /* 0x000fe200078e3cff */
[----:B------:R0:W1:Y:S04]  /*db20*/  SHFL.IDX PT, R5, R3, 0x7, 0x181f ;  /* 0x00f81f0003057f89 */ /* 0x00006800000e0000 */
[----:B------:R0:W-:Y:S04]  /*db30*/  @!P2 LDGSTS.E.BYPASS.LTC128B.128 [R10+0x17400], desc[UR6][R6.64], !P4 ;  /* 0x17400000060aafae */ /* 0x0001e8000e101d46 */
[----:B------:R0:W-:Y:S04]  /*db40*/  @!P2 LDGSTS.E.BYPASS.LTC128B.128 [R10+0x1b400], desc[UR6][R6.64+0x80], !P3 ;  /* 0x1b400080060aafae */ /* 0x0001e8000d901d46 */
[----:B------:R0:W-:Y:S04]  /*db50*/  @!P2 LDGSTS.E.BYPASS.LTC128B.128 [R10+0x1f400], desc[UR6][R6.64+0x100], !P0 ;  /* 0x1f400100060aafae */ /* 0x0001e8000c101d46 */
[----:B------:R0:W-:Y:S04]  /*db60*/  @!P2 LDGSTS.E.BYPASS.LTC128B.128 [R10+0x23400], desc[UR6][R6.64+0x180], !P1 ;  /* 0x23400180060aafae */ /* 0x0001e8000c901d46 */
[----:B------:R0:W2:Y:S02]  /*db70*/  SHFL.IDX PT, R3, R4, 0x7, 0x181f ;  /* 0x00f81f0004037f89 */ /* 0x0000a400000e0000 */
.L_x_360:
[----:B------:R-:W-:Y:S01]  /*db80*/  VIADD R0, R0, 0x70 ;  /* 0x0000007000007836 */ /* 0x000fe20000000000 */
[----:B------:R-:W-:Y:S04]  /*db90*/  BSSY B0, `(.L_x_241) ;  /* 0x000000e000007945 */ /* 0x000fe80003800000 */
[----:B------:R-:W-:-:S13]  /*dba0*/  ISETP.GE.AND P2, PT, R0, R2, PT ;  /* 0x000000020000720c */ /* 0x000fda0003f46270 */
[----:B------:R-:W-:Y:S05]  /*dbb0*/  @P2 BRA `(.L_x_242) ;  /* 0x00000000002c2947 */ /* 0x000fea0003800000 */
[----:B0-----:R-:W3:Y:S01]  /*dbc0*/  LDL R4, [R1+0x10] ;  /* 0x0000100001047983 */ /* 0x001ee20000100800 */
[----:B--2---:R-:W-:Y:S01]  /*dbd0*/  LEA R2, P2, R9, R3, 0x1 ;  /* 0x0000000309027211 */ /* 0x004fe200078408ff */
[----:B------:R-:W-:-:S04]  /*dbe0*/  ULDC.64 UR4, c[0x0][0x208] ;  /* 0x0000820000047ab9 */ /* 0x000fc80000000a00 */
[----:B-1----:R-:W-:-:S05]  /*dbf0*/  IMAD.X R3, RZ, RZ, R5, P2 ;  /* 0x000000ffff037224 */ /* 0x002fca00010e0605 */
[----:B------:R-:W-:Y:S01]  /*dc00*/  @!PT LDS RZ, [RZ] ;  /* 0x00000000fffff984 */ /* 0x000fe20000000800 */
[----:B------:R-:W-:Y:S01]  /*dc10*/  @!PT LDS RZ, [RZ] ;  /* 0x00000000fffff984 */ /* 0x000fe20000000800 */
[----:B------:R-:W-:Y:S01]  /*dc20*/  @!PT LDS RZ, [RZ] ;  /* 0x00000000fffff984 */ /* 0x000fe20000000800 */
[----:B---3--:R3:W-:Y:S04]  /*dc30*/  LDGSTS.E.BYPASS.LTC128B.128 [R4+0x17c00], desc[UR4][R2.64], !P4 ;  /* 0x17c0000002047fae */ /* 0x0087e8000e101d44 */
[----:B------:R3:W-:Y:S04]  /*dc40*/  LDGSTS.E.BYPASS.LTC128B.128 [R4+0x1bc00], desc[UR4][R2.64+0x80], !P3 ;  /* 0x1bc0008002047fae */ /* 0x0007e8000d901d44 */
[----:B------:R3:W-:Y:S04]  /*dc50*/  LDGSTS.E.BYPASS.LTC128B.128 [R4+0x1fc00], desc[UR4][R2.64+0x100], !P0 ;  /* 0x1fc0010002047fae */ /* 0x0007e8000c101d44 */
[----:B------:R3:W-:Y:S02]  /*dc60*/  LDGSTS.E.BYPASS.LTC128B.128 [R4+0x23c00], desc[UR4][R2.64+0x180], !P1 ;  /* 0x23c0018002047fae */ /* 0x0007e4000c901d44 */
.L_x_242:
[----:B------:R-:W-:Y:S05]  /*dc70*/  BSYNC B0 ;  /* 0x0000000000007941 */ /* 0x000fea0003800000 */
.L_x_241:
        /* <DEDUP_REMOVED lines=10> */
[----:B------:R-:W4:Y:S01]  /*dd20*/  SYNCS.PHASECHK.TRANS64.TRYWAIT P0, [UR36+0x38820], R0 ;  /* 0x03882000ff0075a7 */ /* 0x000f220008000164 */
[----:B---3--:R-:W-:Y:S02]  /*dd30*/  ISETP.GE.AND P1, PT, R2, 0x51, PT ;  /* 0x000000510200780c */ /* 0x008fe40003f26270 */
[----:B----4-:R-:W-:Y:S11]  /*dd40*/  @!P0 BRA `(.L_x_244) ;  /* 0x0000004800148947 */ /* 0x010ff60003800000 */
.L_x_361:
[----:B------:R-:W-:Y:S05]  /*dd50*/  BSYNC B0 ;  /* 0x0000000000007941 */ /* 0x000fea0003800000 */
.L_x_243:
[----:B------:R-:W-:Y:S05]  /*dd60*/  @!P1 BRA `(.L_x_245) ;  /* 0x0000002c00449947 */ /* 0x000fea0003800000 */
[----:B---3--:R-:W3:Y:S01]  /*dd70*/  LDL R2, [R1+0x20] ;  /* 0x0000200001027983 */ /* 0x008ee20000100800 */
[----:B------:R-:W-:Y:S02]  /*dd80*/  IMAD.MOV.U32 R0, RZ, RZ, 0x1 ;  /* 0x00000001ff007424 */ /* 0x000fe400078e00ff */
[----:B---3--:R-:W-:-:S05]  /*dd90*/  IMAD.MOV R9, RZ, RZ, -R2 ;  /* 0x000000ffff097224 */ /* 0x008fca00078e0a02 */
[----:B------:R-:W-:-:S05]  /*dda0*/  VIADDMNMX R9, R9, R0, 0xffffffff, !PT ;  /* 0xffffffff09097446 */ /* 0x000fca0007800100 */
[----:B------:R-:W-:-:S05]  /*ddb0*/  IMAD.IADD R0, R2, 0x1, R9 ;  /* 0x0000000102007824 */ /* 0x000fca00078e0209 */
[----:B------:R-:W-:-:S04]  /*ddc0*/  LOP3.LUT R0, R0, 0x1, RZ, 0xc0, !PT ;  /* 0x0000000100007812 */ /* 0x000fc800078ec0ff */
[----:B------:R-:W-:Y:S01]  /*ddd0*/  ISETP.NE.U32.AND P0, PT, R0, 0x1, PT ;  /* 0x000000010000780c */ /* 0x000fe20003f05070 */
[----:B------:R-:W-:-:S12]  /*dde0*/  VIADD R0, R2, 0xfffffffe ;  /* 0xfffffffe02007836 */ /* 0x000fd80000000000 */
[----:B------:R-:W-:Y:S05]  /*ddf0*/  @P0 BRA `(.L_x_246) ;  /* 0x0000000c00b40947 */ /* 0x000fea0003800000 */
[----:B------:R-:W3:Y:S01]  /*de00*/  LDL R2, [R1] ;  /* 0x0000000001027983 */ /* 0x000ee20000100800 */
[----:B------:R-:W-:Y:S01]  /*de10*/  LOP3.LUT P2, RZ, R18, 0x8, RZ, 0xc0, !PT ;  /* 0x0000000812ff7812 */ /* 0x000fe2000784c0ff */
[----:B0-----:R-:W-:Y:S01]  /*de20*/  VIADD R4, R19, 0x1 ;  /* 0x0000000113047836 */ /* 0x001fe20000000000 */
[----:B------:R-:W-:Y:S04]  /*de30*/  BSSY B0, `(.L_x_247) ;  /* 0x00000e5000007945 */ /* 0x000fe80003800000 */
[----:B------:R-:W-:-:S04]  /*de40*/  ISETP.NE.AND P0, PT, R4, 0x2, PT ;  /* 0x000000020400780c */ /* 0x000fc80003f05270 */
[----:B------:R-:W-:Y:S02]  /*de50*/  SEL R8, RZ, 0x1, P0 ;  /* 0x00000001ff087807 */ /* 0x000fe40000000000 */
[----:B------:R-:W-:Y:S02]  /*de60*/  SEL R4, R4, RZ, P0 ;  /* 0x000000ff04047207 */ /* 0x000fe40000000000 */
[----:B---3--:R-:W-:Y:S01]  /*de70*/  LOP3.LUT R8, R2, R8, RZ, 0x3c, !PT ;  /* 0x0000000802087212 */ /* 0x008fe200078e3cff */
[----:B------:R-:W-:Y:S06]  /*de80*/  @!P2 BRA `(.L_x_248) ;  /* 0x0000000c007ca947 */ /* 0x000fec0003800000 */
[----:B------:R-:W-:Y:S01]  /*de90*/  LOP3.LUT P2, RZ, R18, 0x4, RZ, 0xc0, !PT ;  /* 0x0000000412ff7812 */ /* 0x000fe2000784c0ff */
[----:B------:R-:W-:-:S12]  /*dea0*/  IMAD.MOV.U32 R6, RZ, RZ, R17 ;  /* 0x000000ffff067224 */ /* 0x000fd800078e0011 */
[----:B------:R-:W-:Y:S05]  /*deb0*/  @!P2 BRA `(.L_x_249) ;  /* 0x000000000054a947 */ /* 0x000fea0003800000 */
[----:B------:R-:W3:Y:S01]  /*dec0*/  LDL R10, [R1+0xc] ;  /* 0x00000c00010a7983 */ /* 0x000ee20000100800 */
[----:B------:R-:W0:Y:S01]  /*ded0*/  LDC R6, c[0x0][0x43c] ;  /* 0x00010f00ff067b82 */ /* 0x000e220000000800 */
[----:B------:R-:W-:Y:S02]  /*dee0*/  ULDC.64 UR4, c[0x0][0x428] ;  /* 0x00010a0000047ab9 */ /* 0x000fe40000000a00 */
[----:B------:R-:W4:Y:S01]  /*def0*/  LDL R7, [R1+0x8] ;  /* 0x0000080001077983 */ /* 0x000f220000100800 */
[----:B------:R-:W-:Y:S01]  /*df00*/  ULDC.64 UR6, c[0x0][0x208] ;  /* 0x0000820000067ab9 */ /* 0x000fe20000000a00 */
[----:B0-----:R-:W-:-:S13]  /*df10*/  ISETP.NE.AND P0, PT, R6, 0x1, PT ;  /* 0x000000010600780c */ /* 0x001fda0003f05270 */
[----:B--2---:R-:W1:Y:S02]  /*df20*/  @P0 LDC.64 R2, c[0x0][0x440] ;  /* 0x00011000ff020b82 */ /* 0x004e640000000a00 */
[----:B-1----:R-:W-:-:S04]  /*df30*/  @P0 IMAD.HI.U32 R5, R0, R2, RZ ;  /* 0x0000000200050227 */ /* 0x002fc800078e00ff */
[----:B------:R-:W-:Y:S01]  /*df40*/  IMAD.MOV.U32 R2, RZ, RZ, R0 ;  /* 0x000000ffff027224 */ /* 0x000fe200078e0000 */
[----:B------:R-:W-:-:S05]  /*df50*/  @P0 SHF.R.U32.HI R2, RZ, R3, R5 ;  /* 0x00000003ff020219 */ /* 0x000fca0000011605 */
[----:B------:R-:W-:-:S04]  /*df60*/  IMAD.MOV R3, RZ, RZ, -R2 ;  /* 0x000000ffff037224 */ /* 0x000fc800078e0a02 */
[----:B------:R-:W-:Y:S01]  /*df70*/  IMAD R0, R6, R3, R0 ;  /* 0x0000000306007224 */ /* 0x000fe200078e0200 */
[----:B------:R-:W-:Y:S01]  /*df80*/  SHF.R.S32.HI R3, RZ, 0x1f, R2 ;  /* 0x0000001fff037819 */ /* 0x000fe20000011402 */
[----:B---3--:R-:W-:-:S04]  /*df90*/  IMAD R5, R10, UR4, RZ ;  /* 0x000000040a057c24 */ /* 0x008fc8000f8e02ff */
[C---:B----4-:R-:W-:Y:S02]  /*dfa0*/  IMAD R5, R7.reuse, UR5, R5 ;  /* 0x0000000507057c24 */ /* 0x050fe4000f8e0205 */
[----:B------:R-:W-:Y:S01]  /*dfb0*/  IMAD.WIDE.U32 R2, R7, UR4, R2 ;  /* 0x0000000407027c25 */ /* 0x000fe2000f8e0002 */
[----:B------:R-:W-:-:S03]  /*dfc0*/  ULDC.64 UR4, c[0x0][0x418] ;  /* 0x0001060000047ab9 */ /* 0x000fc60000000a00 */
[----:B------:R-:W-:Y:S01]  /*dfd0*/  IMAD.IADD R3, R5, 0x1, R3 ;  /* 0x0000000105037824 */ /* 0x000fe200078e0203 */
[----:B------:R-:W-:-:S04]  /*dfe0*/  LEA R6, P0, R2, UR4, 0x2 ;  /* 0x0000000402067c11 */ /* 0x000fc8000f8010ff */
[----:B------:R-:W-:-:S05]  /*dff0*/  LEA.HI.X R7, R2, UR5, R3, 0x2, P0 ;  /* 0x0000000502077c11 */ /* 0x000fca00080f1403 */
[----:B------:R0:W5:Y:S04]  /*e000*/  LDG.E R6, desc[UR6][R6.64] ;  /* 0x0000000606067981 */ /* 0x000168000c1e1900 */
.L_x_249:
[----:B--2---:R-:W-:Y:S01]  /*e010*/  LEA R3, R4, UR36, 0x3 ;  /* 0x0000002404037c11 */ /* 0x004fe2000f8e18ff */
[----:B------:R-:W-:Y:S01]  /*e020*/  BSSY B1, `(.L_x_250) ;  /* 0x0000004000017945 */ /* 0x000fe20003800000 */
[----:B------:R-:W-:-:S04]  /*e030*/  SHF.L.U32 R2, R8, 0x1f, RZ ;  /* 0x0000001f08027819 */ /* 0x000fc800000006ff */
[----:B------:R-:W2:Y:S02]  /*e040*/  SYNCS.PHASECHK.TRANS64.TRYWAIT P0, [R3+URZ+0x38840], R2 ;  /* 0x03884002030075a7 */ /* 0x000ea4000800017f */
[----:B--2---:R-:W-:Y:S05]  /*e050*/  @!P0 BRA `(.L_x_251) ;  /* 0x0000004400688947 */ /* 0x004fea0003800000 */
.L_x_362:
[----:B------:R-:W-:Y:S05]  /*e060*/  BSYNC B1 ;  /* 0x0000000000017941 */ /* 0x000fea0003800000 */
.L_x_250:
[----:B-1----:R-:W1:Y:S01]  /*e070*/  S2R R5, SR_TID.X ;  /* 0x0000000000057919 */ /* 0x002e620000002100 */
[----:B------:R-:W-:Y:S01]  /*e080*/  UPRMT UR4, UR37, 0x9910, URZ ;  /* 0x0000991025047896 */ /* 0x000fe2000800003f */
[----:B-1----:R-:W-:-:S04]  /*e090*/  LOP3.LUT R5, R5, 0x7f, RZ, 0xc0, !PT ;  /* 0x0000007f05057812 */ /* 0x002fc800078ec0ff */
[----:B------:R-:W-:-:S13]  /*e0a0*/  ISETP.NE.AND P0, PT, R5, RZ, PT ;  /* 0x000000ff0500720c */ /* 0x000fda0003f05270 */
[----:B--2---:R-:W-:-:S04]  /*e0b0*/  @!P0 IMAD.MOV.U32 R2, RZ, RZ, 0xa000 ;  /* 0x0000a000ff028424 */ /* 0x004fc800078e00ff */
[----:B------:R1:W-:Y:S02]  /*e0c0*/  @!P0 SYNCS.ARRIVE.TRANS64 RZ, [R3+URZ+0x38830], R2 ;  /* 0x0388300203ff89a7 */ /* 0x0003e4000800003f */
[----:B-1----:R-:W-:-:S05]  /*e0d0*/  IMAD.U32 R2, RZ, RZ, UR4 ;  /* 0x00000004ff027e24 */ /* 0x002fca000f8e00ff */
[----:B------:R-:W-:-:S13]  /*e0e0*/  ISETP.NE.AND P1, PT, R2, 0x2, PT ;  /* 0x000000020200780c */ /* 0x000fda0003f25270 */
[----:B------:R-:W-:Y:S05]  /*e0f0*/  @P1 BRA `(.L_x_252) ;  /* 0x0000000000041947 */ /* 0x000fea0003800000 */
[----:B------:R-:W-:Y:S01]  /*e100*/  BPT.TRAP 0x1 ;  /* 0x000000040000795c */ /* 0x000fe20000300000 */
.L_x_252:
[----:B------:R-:W-:Y:S01]  /*e110*/  LOP3.LUT P0, RZ, R18, 0x2, RZ, 0xc0, !PT ;  /* 0x0000000212ff7812 */ /* 0x000fe2000780c0ff */
[----:B------:R-:W-:-:S12]  /*e120*/  BSSY B1, `(.L_x_253) ;  /* 0x0000003000017945 */ /* 0x000fd80003800000 */
[----:B------:R-:W-:Y:S05]  /*e130*/  @P0 BRA `(.L_x_254) ;  /* 0x0000000000040947 */ /* 0x000fea0003800000 */
[----:B------:R-:W-:Y:S01]  /*e140*/  BPT.TRAP 0x1 ;  /* 0x000000040000795c */ /* 0x000fe20000300000 */
.L_x_254:
[----:B------:R-:W-:Y:S05]  /*e150*/  BSYNC B1 ;  /* 0x0000000000017941 */ /* 0x000fea0003800000 */
.L_x_253:
[----:B------:R-:W1:Y:S01]  /*e160*/  S2R R2, SR_CgaCtaId ;  /* 0x0000000000027919 */ /* 0x000e620000008800 */
[----:B------:R-:W-:Y:S01]  /*e170*/  IMAD.MOV.U32 R10, RZ, RZ, RZ ;  /* 0x000000ffff0a7224 */ /* 0x000fe200078e00ff */
[----:B------:R-:W-:Y:S01]  /*e180*/  UIADD3 UR4, UP0, UR38, 0x370, URZ ;  /* 0x0000037026047890 */ /* 0x000fe2000ff1e03f */
[----:B------:R-:W-:Y:S01]  /*e190*/  PLOP3.LUT P0, PT, PT, PT, PT, 0x80, 0x0 ;  /* 0x000000000000781c */ /* 0x000fe20003f0f070 */
[----:B------:R-:W-:Y:S01]  /*e1a0*/  VIADD R3, R3, 0x38830 ;  /* 0x0003883003037836 */ /* 0x000fe20000000000 */
[----:B------:R-:W-:Y:S01]  /*e1b0*/  UMOV UR6, 0x30000 ;  /* 0x0003000000067882 */ /* 0x000fe20000000000 */
[----:B------:R-:W-:Y:S01]  /*e1c0*/  R2UR UR10, R10 ;  /* 0x000000000a0a72ca */ /* 0x000fe200000e0000 */
[----:B------:R-:W-:Y:S01]  /*e1d0*/  UIADD3.X UR5, URZ, UR39, URZ, UP0, !UPT ;  /* 0x000000273f057290 */ /* 0x000fe200087fe43f */
[----:B------:R-:W-:Y:S01]  /*e1e0*/  UMOV UR14, 0x0 ;  /* 0x00000000000e7882 */ /* 0x000fe20000000000 */
[----:B------:R-:W-:Y:S01]  /*e1f0*/  UMOV UR15, 0x14f00000 ;  /* 0x14f00000000f7882 */ /* 0x000fe20000000000 */
[----:B-1----:R-:W-:-:S05]  /*e200*/  LOP3.LUT R2, R2, 0x1, RZ, 0xc0, !PT ;  /* 0x0000000102027812 */ /* 0x002fca00078ec0ff */
[----:B------:R-:W-:-:S04]  /*e210*/  IMAD R2, R2, 0xa00, RZ ;  /* 0x00000a0002027824 */ /* 0x000fc800078e02ff */
[----:B------:R-:W-:Y:S02]  /*e220*/  IMAD R5, R4, 0x5000, R2 ;  /* 0x0000500004057824 */ /* 0x000fe400078e0202 */
[----:B------:R-:W1:Y:S03]  /*e230*/  S2R R2, SR_CgaCtaId ;  /* 0x0000000000027919 */ /* 0x000e660000008800 */
[----:B------:R-:W-:-:S05]  /*e240*/  LEA R5, R5, UR36, 0x1 ;  /* 0x0000002405057c11 */ /* 0x000fca000f8e08ff */
[----:B0-----:R-:W-:Y:S01]  /*e250*/  VIADD R7, R5, 0x24400 ;  /* 0x0002440005077836 */ /* 0x001fe20000000000 */
[----:B-1----:R-:W-:-:S05]  /*e260*/  LOP3.LUT R2, R2, 0x1, RZ, 0xc0, !PT ;  /* 0x0000000102027812 */ /* 0x002fca00078ec0ff */
[----:B------:R-:W-:-:S04]  /*e270*/  IMAD R2, R2, 0x28, RZ ;  /* 0x0000002802027824 */ /* 0x000fc800078e02ff */
[----:B------:R-:W-:-:S07]  /*e280*/  IMAD R2, R0, 0x50, R2 ;  /* 0x0000005000027824 */ /* 0x000fce00078e0202 */
.L_x_255:
        /* <DEDUP_REMOVED lines=8> */
[----:B------:R0:W-:Y:S02]  /*e310*/  UTMALDG.4D.MULTICAST [UR8], [UR4], UR6, desc[UR14] ;  /* 0x00000e08040073b4 */ /* 0x0001e40008019806 */
[----:B0-----:R-:W-:Y:S05]  /*e320*/  @P0 BRA.U.ANY `(.L_x_255) ;  /* 0xfffffffd00d80947 */ /* 0x001fea000393ffff */
[----:B------:R-:W-:Y:S01]  /*e330*/  IMAD.MOV.U32 R13, RZ, RZ, 0x40 ;  /* 0x00000040ff0d7424 */ /* 0x000fe200078e00ff */
[----:B------:R-:W-:Y:S01]  /*e340*/  PLOP3.LUT P0, PT, PT, PT, PT, 0x80, 0x0 ;  /* 0x000000000000781c */ /* 0x000fe20003f0f070 */
[----:B------:R-:W-:Y:S01]  /*e350*/  VIADD R7, R5, 0x26c00 ;  /* 0x00026c0005077836 */ /* 0x000fe20000000000 */
[----:B------:R-:W-:Y:S01]  /*e360*/  UMOV UR6, 0x30000 ;  /* 0x0003000000067882 */ /* 0x000fe20000000000 */
[----:B------:R-:W-:Y:S01]  /*e370*/  UMOV UR14, 0x0 ;  /* 0x00000000000e7882 */ /* 0x000fe20000000000 */
[----:B------:R-:W-:Y:S01]  /*e380*/  R2UR UR10, R13 ;  /* 0x000000000d0a72ca */ /* 0x000fe200000e0000 */
[----:B------:R-:W-:-:S14]  /*e390*/  UMOV UR15, 0x14f00000 ;  /* 0x14f00000000f7882 */ /* 0x000fdc0000000000 */
.L_x_256:
        /* <DEDUP_REMOVED lines=17> */
.L_x_257:
        /* <DEDUP_REMOVED lines=17> */
.L_x_258:
        /* <DEDUP_REMOVED lines=10> */
[----:B------:R-:W2:Y:S01]  /*e660*/  LDL.LU R7, [R1] ;  /* 0x0000000001077983 */ /* 0x000ea20000300800 */
[----:B------:R-:W-:Y:S01]  /*e670*/  LEA R2, R19, UR36, 0x3 ;  /* 0x0000002413027c11 */ /* 0x000fe2000f8e18ff */
[----:B------:R-:W-:Y:S01]  /*e680*/  BSSY B1, `(.L_x_259) ;  /* 0x0000004000017945 */ /* 0x000fe20003800000 */
[----:B--2---:R-:W-:-:S04]  /*e690*/  SHF.L.U32 R3, R7, 0x1f, RZ ;  /* 0x0000001f07037819 */ /* 0x004fc800000006ff */
[----:B------:R-:W0:Y:S02]  /*e6a0*/  SYNCS.PHASECHK.TRANS64.TRYWAIT P0, [R2+URZ+0x38860], R3 ;  /* 0x03886003020075a7 */ /* 0x000e24000800017f */
[----:B0-----:R-:W-:Y:S05]  /*e6b0*/  @!P0 BRA `(.L_x_260) ;  /* 0x0000003c00e48947 */ /* 0x001fea0003800000 */
.L_x_363:
[----:B------:R-:W-:Y:S05]  /*e6c0*/  BSYNC B1 ;  /* 0x0000000000017941 */ /* 0x000fea0003800000 */
.L_x_259:
[----:B------:R-:W1:Y:S02]  /*e6d0*/  S2R R5, SR_TID.X ;  /* 0x0000000000057919 */ /* 0x000e640000002100 */
[----:B-1----:R-:W-:-:S04]  /*e6e0*/  LOP3.LUT R5, R5, 0x7f, RZ, 0xc0, !PT ;  /* 0x0000007f05057812 */ /* 0x002fc800078ec0ff */
[----:B------:R-:W-:-:S13]  /*e6f0*/  ISETP.NE.AND P0, PT, R5, RZ, PT ;  /* 0x000000ff0500720c */ /* 0x000fda0003f05270 */
[----:B0-----:R-:W-:-:S04]  /*e700*/  @!P0 IMAD.MOV.U32 R3, RZ, RZ, 0xa000 ;  /* 0x0000a000ff038424 */ /* 0x001fc800078e00ff */
[----:B------:R0:W-:Y:S01]  /*e710*/  @!P0 SYNCS.ARRIVE.TRANS64 RZ, [R2+URZ+0x38850], R3 ;  /* 0x0388500302ff89a7 */ /* 0x0001e2000800003f */
[----:B------:R-:W-:Y:S05]  /*e720*/  @P1 BRA `(.L_x_261) ;  /* 0x0000000000041947 */ /* 0x000fea0003800000 */
[----:B------:R-:W-:Y:S01]  /*e730*/  BPT.TRAP 0x1 ;  /* 0x000000040000795c */ /* 0x000fe20000300000 */
.L_x_261:
[----:B------:R-:W-:Y:S01]  /*e740*/  LOP3.LUT P0, RZ, R18, 0x2, RZ, 0xc0, !PT ;  /* 0x0000000212ff7812 */ /* 0x000fe2000780c0ff */
[----:B------:R-:W-:-:S12]  /*e750*/  BSSY B1, `(.L_x_262) ;  /* 0x0000003000017945 */ /* 0x000fd80003800000 */
[----:B------:R-:W-:Y:S05]  /*e760*/  @P0 BRA `(.L_x_263) ;  /* 0x0000000000040947 */ /* 0x000fea0003800000 */
[----:B------:R-:W-:Y:S01]  /*e770*/  BPT.TRAP 0x1 ;  /* 0x000000040000795c */ /* 0x000fe20000300000 */
.L_x_263:
[----:B------:R-:W-:Y:S05]  /*e780*/  BSYNC B1 ;  /* 0x0000000000017941 */ /* 0x000fea0003800000 */
.L_x_262:
[----:B------:R-:W2:Y:S01]  /*e790*/  LDL.LU R5, [R1+0x4] ;  /* 0x0000040001057983 */ /* 0x000ea20000300800 */
[----:B0-----:R-:W0:Y:S01]  /*e7a0*/  S2R R3, SR_CgaCtaId ;  /* 0x0000000000037919 */ /* 0x001e220000008800 */
[----:B------:R-:W1:Y:S01]  /*e7b0*/  S2R R7, SR_CgaCtaId ;  /* 0x0000000000077919 */ /* 0x000e620000008800 */
[----:B------:R-:W-:Y:S01]  /*e7c0*/  R2UR UR10, R10 ;  /* 0x000000000a0a72ca */ /* 0x000fe200000e0000 */
[----:B------:R-:W-:Y:S01]  /*e7d0*/  UIADD3 UR4, UP0, UR38, 0x470, URZ ;  /* 0x0000047026047890 */ /* 0x000fe2000ff1e03f */
[----:B------:R-:W-:Y:S01]  /*e7e0*/  PLOP3.LUT P0, PT, PT, PT, PT, 0x80, 0x0 ;  /* 0x000000000000781c */ /* 0x000fe20003f0f070 */
[----:B------:R-:W-:Y:S01]  /*e7f0*/  VIADD R2, R2, 0x38850 ;  /* 0x0003885002027836 */ /* 0x000fe20000000000 */
[----:B------:R-:W-:Y:S01]  /*e800*/  UMOV UR6, 0x30000 ;  /* 0x0003000000067882 */ /* 0x000fe20000000000 */
[----:B------:R-:W-:Y:S01]  /*e810*/  UIADD3.X UR5, URZ, UR39, URZ, UP0, !UPT ;  /* 0x000000273f057290 */ /* 0x000fe200087fe43f */
[----:B0-----:R-:W-:-:S05]  /*e820*/  LOP3.LUT R3, R3, 0x1, RZ, 0xc0, !PT ;  /* 0x0000000103037812 */ /* 0x001fca00078ec0ff */
[----:B------:R-:W-:Y:S01]  /*e830*/  IMAD R3, R3, 0xa00, RZ ;  /* 0x00000a0003037824 */ /* 0x000fe200078e02ff */
[----:B-1----:R-:W-:-:S03]  /*e840*/  LOP3.LUT R7, R7, 0x1, RZ, 0xc0, !PT ;  /* 0x0000000107077812 */ /* 0x002fc600078ec0ff */
[----:B------:R-:W-:Y:S02]  /*e850*/  IMAD R3, R19, 0x5000, R3 ;  /* 0x0000500013037824 */ /* 0x000fe400078e0203 */
[----:B------:R-:W-:-:S03]  /*e860*/  IMAD R7, R7, 0x28, RZ ;  /* 0x0000002807077824 */ /* 0x000fc600078e02ff */
[----:B------:R-:W-:Y:S01]  /*e870*/  LEA R3, R3, UR36, 0x1 ;  /* 0x0000002403037c11 */ /* 0x000fe2000f8e08ff */
[----:B------:R-:W-:Y:S01]  /*e880*/  UMOV UR14, 0x0 ;  /* 0x00000000000e7882 */ /* 0x000fe20000000000 */
[----:B------:R-:W-:Y:S01]  /*e890*/  UMOV UR15, 0x14f00000 ;  /* 0x14f00000000f7882 */ /* 0x000fe20000000000 */
[----:B--2---:R-:W-:Y:S02]  /*e8a0*/  IMAD R5, R5, 0x50, R7 ;  /* 0x0000005005057824 */ /* 0x004fe400078e0207 */
[----:B------:R-:W-:-:S07]  /*e8b0*/  VIADD R7, R3, 0x400 ;  /* 0x0000040003077836 */ /* 0x000fce0000000000 */
.L_x_264:
        /* <DEDUP_REMOVED lines=10> */
[----:B------:R-:W-:Y:S01]  /*e960*/  R2UR UR10, R13 ;  /* 0x000000000d0a72ca */ /* 0x000fe200000e0000 */
[----:B------:R-:W-:Y:S01]  /*e970*/  VIADD R7, R3, 0x2c00 ;  /* 0x00002c0003077836 */ /* 0x000fe20000000000 */
[----:B------:R-:W-:Y:S01]  /*e980*/  PLOP3.LUT P0, PT, PT, PT, PT, 0x80, 0x0 ;  /* 0x000000000000781c */ /* 0x000fe20003f0f070 */
[----:B------:R-:W-:Y:S01]  /*e990*/  UMOV UR6, 0x30000 ;  /* 0x0003000000067882 */ /* 0x000fe20000000000 */
[----:B------:R-:W-:Y:S01]  /*e9a0*/  UMOV UR14, 0x0 ;  /* 0x00000000000e7882 */ /* 0x000fe20000000000 */
[----:B------:R-:W-:-:S10]  /*e9b0*/  UMOV UR15, 0x14f00000 ;  /* 0x14f00000000f7882 */ /* 0x000fd40000000000 */
.L_x_265:
        /* <DEDUP_REMOVED lines=16> */
.L_x_266:
        /* <DEDUP_REMOVED lines=16> */
.L_x_267:
        /* <DEDUP_REMOVED lines=10> */
[----:B------:R0:W-:Y:S01]  /*ec60*/  STL [R1+0x4], R0 ;  /* 0x0000040001007387 */ /* 0x0001e20000100800 */
[----:B------:R-:W-:-:S07]  /*ec70*/  IMAD.MOV.U32 R17, RZ, RZ, R6 ;  /* 0x000000ffff117224 */ /* 0x000fce00078e0006 */
.L_x_248:
[----:B------:R-:W-:Y:S05]  /*ec80*/  BSYNC B0 ;  /* 0x0000000000007941 */ /* 0x000fea0003800000 */
.L_x_247:
[----:B0-----:R-:W3:Y:S01]  /*ec90*/  LDL.LU R0, [R1+0x20] ;  /* 0x0000200001007983 */ /* 0x001ee20000300800 */
[----:B------:R-:W-:-:S03]  /*eca0*/  IMAD.MOV.U32 R19, RZ, RZ, R4 ;  /* 0x000000ffff137224 */ /* 0x000fc600078e0004 */
[----:B------:R4:W-:Y:S02]  /*ecb0*/  STL [R1], R8 ;  /* 0x0000000801007387 */ /* 0x0009e40000100800 */
[----:B---34-:R-:W-:-:S07]  /*ecc0*/  VIADD R0, R0, 0xfffffffd ;  /* 0xfffffffd00007836 */ /* 0x018fce0000000000 */
.L_x_246:
[----:B------:R-:W3:Y:S01]  /*ecd0*/  LDL.LU R2, [R1+0x18] ;  /* 0x0000180001027983 */ /* 0x000ee20000300800 */
[----:B------:R-:W-:Y:S01]  /*ece0*/  IMAD.MOV R9, RZ, RZ, -R9 ;  /* 0x000000ffff097224 */ /* 0x000fe200078e0a09 */
[----:B------:R-:W-:Y:S04]  /*ecf0*/  BSSY B0, `(.L_x_245) ;  /* 0x00001d8000007945 */ /* 0x000fe80003800000 */
[----:B---3--:R-:W-:-:S13]  /*ed00*/  ISETP.NE.AND P0, PT, R2, R9, PT ;  /* 0x000000090200720c */ /* 0x008fda0003f05270 */
[----:B------:R-:W-:Y:S05]  /*ed10*/  @!P0 BRA `(.L_x_268) ;  /* 0x0000001c00548947 */ /* 0x000fea0003800000 */
[----:B0-----:R-:W-:-:S07]  /*ed20*/  IMAD.MOV.U32 R6, RZ, RZ, R17 ;  /* 0x000000ffff067224 */ /* 0x001fce00078e0011 */
.L_x_311:
[----:B---3--:R-:W3:Y:S01]  /*ed30*/  LDL R2, [R1] ;  /* 0x0000000001027983 */ /* 0x008ee20000100800 */
[----:B------:R-:W-:Y:S01]  /*ed40*/  LOP3.LUT P1, RZ, R18, 0x8, RZ, 0xc0, !PT ;  /* 0x0000000812ff7812 */ /* 0x000fe2000782c0ff */
[----:B------:R-:W-:Y:S01]  /*ed50*/  VIADD R4, R19, 0x1 ;  /* 0x0000000113047836 */ /* 0x000fe20000000000 */
[----:B------:R-:W-:Y:S04]  /*ed60*/  BSSY B1, `(.L_x_269) ;  /* 0x00000e5000017945 */ /* 0x000fe80003800000 */
[----:B------:R-:W-:-:S04]  /*ed70*/  ISETP.NE.AND P0, PT, R4, 0x2, PT ;  /* 0x000000020400780c */ /* 0x000fc80003f05270 */
[----:B-1----:R-:W-:Y:S02]  /*ed80*/  SEL R5, RZ, 0x1, P0 ;  /* 0x00000001ff057807 */ /* 0x002fe40000000000 */
[----:B------:R-:W-:Y:S02]  /*ed90*/  SEL R4, R4, RZ, P0 ;  /* 0x000000ff04047207 */ /* 0x000fe40000000000 */
[----:B---3--:R-:W-:Y:S01]  /*eda0*/  LOP3.LUT R5, R2, R5, RZ, 0x3c, !PT ;  /* 0x0000000502057212 */ /* 0x008fe200078e3cff */
[----:B0-----:R-:W-:Y:S06]  /*edb0*/  @!P1 BRA `(.L_x_270) ;  /* 0x0000000c007c9947 */ /* 0x001fec0003800000 */
        /* <DEDUP_REMOVED lines=9> */
[----:B--2---:R-:W0:Y:S02]  /*ee50*/  @P0 LDC.64 R2, c[0x0][0x440] ;  /* 0x00011000ff020b82 */ /* 0x004e240000000a00 */
[----:B0-----:R-:W-:-:S04]  /*ee60*/  @P0 IMAD.HI.U32 R6, R0, R2, RZ ;  /* 0x0000000200060227 */ /* 0x001fc800078e00ff */
        /* <DEDUP_REMOVED lines=13> */
.L_x_271:
[----:B--2---:R-:W-:Y:S01]  /*ef40*/  LEA R3, R4, UR36, 0x3 ;  /* 0x0000002404037c11 */ /* 0x004fe2000f8e18ff */
[----:B------:R-:W-:Y:S01]  /*ef50*/  BSSY B2, `(.L_x_272) ;  /* 0x0000004000027945 */ /* 0x000fe20003800000 */
[----:B------:R-:W-:-:S04]  /*ef60*/  SHF.L.U32 R2, R5, 0x1f, RZ ;  /* 0x0000001f05027819 */ /* 0x000fc800000006ff */
[----:B------:R-:W1:Y:S02]  /*ef70*/  SYNCS.PHASECHK.TRANS64.TRYWAIT P0, [R3+URZ+0x38840], R2 ;  /* 0x03884002030075a7 */ /* 0x000e64000800017f */
[----:B-1----:R-:W-:Y:S05]  /*ef80*/  @!P0 BRA `(.L_x_273) ;  /* 0x0000003400c48947 */ /* 0x002fea0003800000 */
.L_x_364:
[----:B------:R-:W-:Y:S05]  /*ef90*/  BSYNC B2 ;  /* 0x0000000000027941 */ /* 0x000fea0003800000 */
.L_x_272:
[----:B0-----:R-:W0:Y:S01]  /*efa0*/  S2R R7, SR_TID.X ;  /* 0x0000000000077919 */ /* 0x001e220000002100 */
[----:B------:R-:W-:Y:S01]  /*efb0*/  UPRMT UR4, UR37, 0x9910, URZ ;  /* 0x0000991025047896 */ /* 0x000fe2000800003f */
[----:B0-----:R-:W-:-:S04]  /*efc0*/  LOP3.LUT R7, R7, 0x7f, RZ, 0xc0, !PT ;  /* 0x0000007f07077812 */ /* 0x001fc800078ec0ff */
[----:B------:R-:W-:-:S13]  /*efd0*/  ISETP.NE.AND P0, PT, R7, RZ, PT ;  /* 0x000000ff0700720c */ /* 0x000fda0003f05270 */
[----:B-1----:R-:W-:-:S04]  /*efe0*/  @!P0 IMAD.MOV.U32 R2, RZ, RZ, 0xa000 ;  /* 0x0000a000ff028424 */ /* 0x002fc800078e00ff */
[----:B------:R0:W-:Y:S02]  /*eff0*/  @!P0 SYNCS.ARRIVE.TRANS64 RZ, [R3+URZ+0x38830], R2 ;  /* 0x0388300203ff89a7 */ /* 0x0001e4000800003f */
[----:B0-----:R-:W-:-:S05]  /*f000*/  IMAD.U32 R2, RZ, RZ, UR4 ;  /* 0x00000004ff027e24 */ /* 0x001fca000f8e00ff */
[----:B------:R-:W-:-:S13]  /*f010*/  ISETP.NE.AND P1, PT, R2, 0x2, PT ;  /* 0x000000020200780c */ /* 0x000fda0003f25270 */
[----:B------:R-:W-:Y:S05]  /*f020*/  @P1 BRA `(.L_x_274) ;  /* 0x0000000000041947 */ /* 0x000fea0003800000 */
[----:B------:R-:W-:Y:S01]  /*f030*/  BPT.TRAP 0x1 ;  /* 0x000000040000795c */ /* 0x000fe20000300000 */
.L_x_274:
[----:B------:R-:W-:Y:S01]  /*f040*/  LOP3.LUT P0, RZ, R18, 0x2, RZ, 0xc0, !PT ;  /* 0x0000000212ff7812 */ /* 0x000fe2000780c0ff */
[----:B------:R-:W-:-:S12]  /*f050*/  BSSY B2, `(.L_x_275) ;  /* 0x0000003000027945 */ /* 0x000fd80003800000 */
[----:B------:R-:W-:Y:S05]  /*f060*/  @P0 BRA `(.L_x_276) ;  /* 0x0000000000040947 */ /* 0x000fea0003800000 */
[----:B------:R-:W-:Y:S01]  /*f070*/  BPT.TRAP 0x1 ;  /* 0x000000040000795c */ /* 0x000fe20000300000 */
.L_x_276:
[----:B------:R-:W-:Y:S05]  /*f080*/  BSYNC B2 ;  /* 0x0000000000027941 */ /* 0x000fea0003800000 */
.L_x_275:
[----:B------:R-:W0:Y:S01]  /*f090*/  S2R R2, SR_CgaCtaId ;  /* 0x0000000000027919 */ /* 0x000e220000008800 */
        /* <DEDUP_REMOVED lines=9> */
[----:B0-----:R-:W-:-:S05]  /*f130*/  LOP3.LUT R2, R2, 0x1, RZ, 0xc0, !PT ;  /* 0x0000000102027812 */ /* 0x001fca00078ec0ff */
[----:B------:R-:W-:-:S04]  /*f140*/  IMAD R2, R2, 0xa00, RZ ;  /* 0x00000a0002027824 */ /* 0x000fc800078e02ff */
[----:B------:R-:W-:Y:S02]  /*f150*/  IMAD R7, R4, 0x5000, R2 ;  /* 0x0000500004077824 */ /* 0x000fe400078e0202 */
[----:B------:R-:W0:Y:S03]  /*f160*/  S2R R2, SR_CgaCtaId ;  /* 0x0000000000027919 */ /* 0x000e260000008800 */
[----:B------:R-:W-:-:S05]  /*f170*/  LEA R7, R7, UR36, 0x1 ;  /* 0x0000002407077c11 */ /* 0x000fca000f8e08ff */
[----:B------:R-:W-:Y:S01]  /*f180*/  VIADD R9, R7, 0x24400 ;  /* 0x0002440007097836 */ /* 0x000fe20000000000 */
[----:B0-----:R-:W-:-:S05]  /*f190*/  LOP3.LUT R2, R2, 0x1, RZ, 0xc0, !PT ;  /* 0x0000000102027812 */ /* 0x001fca00078ec0ff */
[----:B------:R-:W-:-:S04]  /*f1a0*/  IMAD R2, R2, 0x28, RZ ;  /* 0x0000002802027824 */ /* 0x000fc800078e02ff */
[----:B------:R-:W-:-:S07]  /*f1b0*/  IMAD R2, R8, 0x50, R2 ;  /* 0x0000005008027824 */ /* 0x000fce00078e0202 */
.L_x_277:
        /* <DEDUP_REMOVED lines=17> */
.L_x_278:
        /* <DEDUP_REMOVED lines=17> */
.L_x_279:
        /* <DEDUP_REMOVED lines=17> */
.L_x_280:
        /* <DEDUP_REMOVED lines=16> */
.L_x_365:
[----:B------:R-:W-:Y:S05]  /*f5f0*/  BSYNC B2 ;  /* 0x0000000000027941 */ /* 0x000fea0003800000 */
.L_x_281:
[----:B------:R-:W1:Y:S02]  /*f600*/  S2R R7, SR_TID.X ;  /* 0x0000000000077919 */ /* 0x000e640000002100 */
[----:B-1----:R-:W-:-:S04]  /*f610*/  LOP3.LUT R7, R7, 0x7f, RZ, 0xc0, !PT ;  /* 0x0000007f07077812 */ /* 0x002fc800078ec0ff */
[----:B------:R-:W-:-:S13]  /*f620*/  ISETP.NE.AND P0, PT, R7, RZ, PT ;  /* 0x000000ff0700720c */ /* 0x000fda0003f05270 */
[----:B0-----:R-:W-:-:S04]  /*f630*/  @!P0 IMAD.MOV.U32 R3, RZ, RZ, 0xa000 ;  /* 0x0000a000ff038424 */ /* 0x001fc800078e00ff */
[----:B------:R0:W-:Y:S01]  /*f640*/  @!P0 SYNCS.ARRIVE.TRANS64 RZ, [R2+URZ+0x38850], R3 ;  /* 0x0388500302ff89a7 */ /* 0x0001e2000800003f */
[----:B------:R-:W-:Y:S05]  /*f650*/  @P1 BRA `(.L_x_283) ;  /* 0x0000000000041947 */ /* 0x000fea0003800000 */
[----:B------:R-:W-:Y:S01]  /*f660*/  BPT.TRAP 0x1 ;  /* 0x000000040000795c */ /* 0x000fe20000300000 */
.L_x_283:
[----:B------:R-:W-:Y:S01]  /*f670*/  LOP3.LUT P0, RZ, R18, 0x2, RZ, 0xc0, !PT ;  /* 0x0000000212ff7812 */ /* 0x000fe2000780c0ff */
[----:B------:R-:W-:-:S12]  /*f680*/  BSSY B2, `(.L_x_284) ;  /* 0x0000003000027945 */ /* 0x000fd80003800000 */
[----:B------:R-:W-:Y:S05]  /*f690*/  @P0 BRA `(.L_x_285) ;  /* 0x0000000000040947 */ /* 0x000fea0003800000 */
[----:B------:R-:W-:Y:S01]  /*f6a0*/  BPT.TRAP 0x1 ;  /* 0x000000040000795c */ /* 0x000fe20000300000 */
.L_x_285:
[----:B------:R-:W-:Y:S05]  /*f6b0*/  BSYNC B2 ;  /* 0x0000000000027941 */ /* 0x000fea0003800000 */
.L_x_284:
        /* <DEDUP_REMOVED lines=19> */
.L_x_286:
        /* <DEDUP_REMOVED lines=16> */
.L_x_287:
        /* <DEDUP_REMOVED lines=16> */
.L_x_288:
        /* <DEDUP_REMOVED lines=16> */
.L_x_289:
        /* <DEDUP_REMOVED lines=12> */
.L_x_270:
[----:B------:R-:W-:Y:S05]  /*fbb0*/  BSYNC B1 ;  /* 0x0000000000017941 */ /* 0x000fea0003800000 */
.L_x_269:
[----:B------:R-:W-:Y:S01]  /*fbc0*/  VIADD R19, R4, 0x1 ;  /* 0x0000000104137836 */ /* 0x000fe20000000000 */
[----:B------:R-:W-:Y:S01]  /*fbd0*/  LOP3.LUT P1, RZ, R18, 0x8, RZ, 0xc0, !PT ;  /* 0x0000000812ff7812 */ /* 0x000fe2000782c0ff */
[----:B------:R-:W-:Y:S03]  /*fbe0*/  BSSY B1, `(.L_x_290) ;  /* 0x00000e5000017945 */ /* 0x000fe60003800000 */
[----:B------:R-:W-:-:S04]  /*fbf0*/  ISETP.NE.AND P0, PT, R19, 0x2, PT ;  /* 0x000000021300780c */ /* 0x000fc80003f05270 */
[----:B------:R-:W-:Y:S02]  /*fc00*/  SEL R2, RZ, 0x1, P0 ;  /* 0x00000001ff027807 */ /* 0x000fe40000000000 */
[----:B------:R-:W-:Y:S02]  /*fc10*/  SEL R19, R19, RZ, P0 ;  /* 0x000000ff13137207 */ /* 0x000fe40000000000 */
[----:B------:R-:W-:-:S05]  /*fc20*/  LOP3.LUT R9, R5, R2, RZ, 0x3c, !PT ;  /* 0x0000000205097212 */ /* 0x000fca00078e3cff */
[----:B------:R1:W-:Y:S01]  /*fc30*/  STL [R1], R9 ;  /* 0x0000000901007387 */ /* 0x0003e20000100800 */
[----:B------:R-:W-:Y:S05]  /*fc40*/  @!P1 BRA `(.L_x_291) ;  /* 0x0000000c00789947 */ /* 0x000fea0003800000 */
[----:B------:R-:W-:Y:S01]  /*fc50*/  LOP3.LUT P1, RZ, R18, 0x4, RZ, 0xc0, !PT ;  /* 0x0000000412ff7812 */ /* 0x000fe2000782c0ff */
[----:B0-----:R-:W-:-:S12]  /*fc60*/  VIADD R8, R0, 0xffffffff ;  /* 0xffffffff00087836 */ /* 0x001fd80000000000 */
        /* <DEDUP_REMOVED lines=22> */
.L_x_292:
[----:B--2---:R-:W-:Y:S01]  /*fdd0*/  LEA R3, R19, UR36, 0x3 ;  /* 0x0000002413037c11 */ /* 0x004fe2000f8e18ff */
[----:B------:R-:W-:Y:S01]  /*fde0*/  BSSY B2, `(.L_x_293) ;  /* 0x0000004000027945 */ /* 0x000fe20003800000 */
[----:B------:R-:W-:-:S04]  /*fdf0*/  SHF.L.U32 R2, R9, 0x1f, RZ ;  /* 0x0000001f09027819 */ /* 0x000fc800000006ff */
[----:B------:R-:W2:Y:S02]  /*fe00*/  SYNCS.PHASECHK.TRANS64.TRYWAIT P0, [R3+URZ+0x38840], R2 ;  /* 0x03884002030075a7 */ /* 0x000ea4000800017f */
[----:B--2---:R-:W-:Y:S05]  /*fe10*/  @!P0 BRA `(.L_x_294) ;  /* 0x0000002800488947 */ /* 0x004fea0003800000 */
.L_x_366:
[----:B------:R-:W-:Y:S05]  /*fe20*/  BSYNC B2 ;  /* 0x0000000000027941 */ /* 0x000fea0003800000 */
.L_x_293:
[----:B0-----:R-:W0:Y:S01]  /*fe30*/  S2R R7, SR_TID.X ;  /* 0x0000000000077919 */ /* 0x001e220000002100 */
[----:B------:R-:W-:Y:S01]  /*fe40*/  UPRMT UR4, UR37, 0x9910, URZ ;  /* 0x0000991025047896 */ /* 0x000fe2000800003f */
[----:B0-----:R-:W-:-:S04]  /*fe50*/  LOP3.LUT R7, R7, 0x7f, RZ, 0xc0, !PT ;  /* 0x0000007f07077812 */ /* 0x001fc800078ec0ff */
[----:B------:R-:W-:-:S13]  /*fe60*/  ISETP.NE.AND P0, PT, R7, RZ, PT ;  /* 0x000000ff0700720c */ /* 0x000fda0003f05270 */
[----:B--2---:R-:W-:-:S04]  /*fe70*/  @!P0 IMAD.MOV.U32 R2, RZ, RZ, 0xa000 ;  /* 0x0000a000ff028424 */ /* 0x004fc800078e00ff */
[----:B------:R0:W-:Y:S02]  /*fe80*/  @!P0 SYNCS.ARRIVE.TRANS64 RZ, [R3+URZ+0x38830], R2 ;  /* 0x0388300203ff89a7 */ /* 0x0001e4000800003f */
[----:B0-----:R-:W-:-:S05]  /*fe90*/  IMAD.U32 R2, RZ, RZ, UR4 ;  /* 0x00000004ff027e24 */ /* 0x001fca000f8e00ff */
[----:B------:R-:W-:-:S13]  /*fea0*/  ISETP.NE.AND P1, PT, R2, 0x2, PT ;  /* 0x000000020200780c */ /* 0x000fda0003f25270 */
[----:B------:R-:W-:Y:S05]  /*feb0*/  @P1 BRA `(.L_x_295) ;  /* 0x0000000000041947 */ /* 0x000fea0003800000 */
[----:B------:R-:W-:Y:S01]  /*fec0*/  BPT.TRAP 0x1 ;  /* 0x000000040000795c */ /* 0x000fe20000300000 */
.L_x_295:
[----:B------:R-:W-:Y:S01]  /*fed0*/  LOP3.LUT P0, RZ, R18, 0x2, RZ, 0xc0, !PT ;  /* 0x0000000212ff7812 */ /* 0x000fe2000780c0ff */
[----:B------:R-:W-:-:S12]  /*fee0*/  BSSY B2, `(.L_x_296) ;  /* 0x0000003000027945 */ /* 0x000fd80003800000 */
[----:B------:R-:W-:Y:S05]  /*fef0*/  @P0 BRA `(.L_x_297) ;  /* 0x0000000000040947 */ /* 0x000fea0003800000 */
[----:B------:R-:W-:Y:S01]  /*ff00*/  BPT.TRAP 0x1 ;  /* 0x000000040000795c */ /* 0x000fe20000300000 */
.L_x_297:
[----:B------:R-:W-:Y:S05]  /*ff10*/  BSYNC B2 ;  /* 0x0000000000027941 */ /* 0x000fea0003800000 */
.L_x_296:
        /* <DEDUP_REMOVED lines=15> */
[----:B-1----:R-:W-:Y:S01]  /*10010*/  VIADD R9, R7, 0x24400 ;  /* 0x0002440007097836 */ /* 0x002fe20000000000 */
[----:B0-----:R-:W-:-:S05]  /*10020*/  LOP3.LUT R2, R2, 0x1, RZ, 0xc0, !PT ;  /* 0x0000000102027812 */ /* 0x001fca00078ec0ff */
[----:B------:R-:W-:-:S04]  /*10030*/  IMAD R2, R2, 0x28, RZ ;  /* 0x0000002802027824 */ /* 0x000fc800078e02ff */
[----:B------:R-:W-:-:S07]  /*10040*/  IMAD R2, R8, 0x50, R2 ;  /* 0x0000005008027824 */ /* 0x000fce00078e0202 */
.L_x_298:
        /* <DEDUP_REMOVED lines=17> */
.L_x_299:
        /* <DEDUP_REMOVED lines=17> */
.L_x_300:
        /* <DEDUP_REMOVED lines=17> */
.L_x_301:
        /* <DEDUP_REMOVED lines=10> */
[----:B------:R-:W-:Y:S01]  /*10420*/  SHF.L.U32 R5, R5, 0x1f, RZ ;  /* 0x0000001f05057819 */ /* 0x000fe200000006ff */
[----:B------:R-:W-:Y:S01]  /*10430*/  BSSY B2, `(.L_x_302) ;  /* 0x0000004000027945 */ /* 0x000fe20003800000 */
[----:B------:R-:W-:-:S04]  /*10440*/  LEA R2, R4, UR36, 0x3 ;  /* 0x0000002404027c11 */ /* 0x000fc8000f8e18ff */
[----:B------:R-:W0:Y:S02]  /*10450*/  SYNCS.PHASECHK.TRANS64.TRYWAIT P0, [R2+URZ+0x38860], R5 ;  /* 0x03886005020075a7 */ /* 0x000e24000800017f */
[----:B0-----:R-:W-:Y:S05]  /*10460*/  @!P0 BRA `(.L_x_303) ;  /* 0x0000002000c88947 */ /* 0x001fea0003800000 */
.L_x_367:
[----:B------:R-:W-:Y:S05]  /*10470*/  BSYNC B2 ;  /* 0x0000000000027941 */ /* 0x000fea0003800000 */
.L_x_302:
[----:B------:R-:W1:Y:S02]  /*10480*/  S2R R3, SR_TID.X ;  /* 0x0000000000037919 */ /* 0x000e640000002100 */
[----:B-1----:R-:W-:-:S04]  /*10490*/  LOP3.LUT R3, R3, 0x7f, RZ, 0xc0, !PT ;  /* 0x0000007f03037812 */ /* 0x002fc800078ec0ff */
[----:B------:R-:W-:-:S13]  /*104a0*/  ISETP.NE.AND P0, PT, R3, RZ, PT ;  /* 0x000000ff0300720c */ /* 0x000fda0003f05270 */
[----:B------:R-:W-:-:S04]  /*104b0*/  @!P0 IMAD.MOV.U32 R3, RZ, RZ, 0xa000 ;  /* 0x0000a000ff038424 */ /* 0x000fc800078e00ff */
[----:B------:R1:W-:Y:S01]  /*104c0*/  @!P0 SYNCS.ARRIVE.TRANS64 RZ, [R2+URZ+0x38850], R3 ;  /* 0x0388500302ff89a7 */ /* 0x0003e2000800003f */
[----:B------:R-:W-:Y:S05]  /*104d0*/  @P1 BRA `(.L_x_304) ;  /* 0x0000000000041947 */ /* 0x000fea0003800000 */
[----:B------:R-:W-:Y:S01]  /*104e0*/  BPT.TRAP 0x1 ;  /* 0x000000040000795c */ /* 0x000fe20000300000 */
.L_x_304:
[----:B------:R-:W-:Y:S01]  /*104f0*/  LOP3.LUT P0, RZ, R18, 0x2, RZ, 0xc0, !PT ;  /* 0x0000000212ff7812 */ /* 0x000fe2000780c0ff */
[----:B------:R-:W-:-:S12]  /*10500*/  BSSY B2, `(.L_x_305) ;  /* 0x0000003000027945 */ /* 0x000fd80003800000 */
[----:B------:R-:W-:Y:S05]  /*10510*/  @P0 BRA `(.L_x_306) ;  /* 0x0000000000040947 */ /* 0x000fea0003800000 */
[----:B------:R-:W-:Y:S01]  /*10520*/  BPT.TRAP 0x1 ;  /* 0x000000040000795c */ /* 0x000fe20000300000 */
.L_x_306:
[----:B------:R-:W-:Y:S05]  /*10530*/  BSYNC B2 ;  /* 0x0000000000027941 */ /* 0x000fea0003800000 */
.L_x_305:
[----:B0-----:R-:W2:Y:S01]  /*10540*/  LDL.LU R5, [R1+0x4] ;  /* 0x0000040001057983 */ /* 0x001ea20000300800 */
[----:B-1----:R-:W0:Y:S01]  /*10550*/  S2R R3, SR_CgaCtaId ;  /* 0x0000000000037919 */ /* 0x002e220000008800 */
        /* <DEDUP_REMOVED lines=17> */
.L_x_307:
        /* <DEDUP_REMOVED lines=16> */
.L_x_308:
        /* <DEDUP_REMOVED lines=16> */
.L_x_309:
        /* <DEDUP_REMOVED lines=16> */
.L_x_310:
        /* <DEDUP_REMOVED lines=12> */
.L_x_291:
[----:B------:R-:W-:Y:S05]  /*10a30*/  BSYNC B1 ;  /* 0x0000000000017941 */ /* 0x000fea0003800000 */
.L_x_290:
[C---:B------:R-:W-:Y:S01]  /*10a40*/  ISETP.GT.AND P0, PT, R0.reuse, 0x1, PT ;  /* 0x000000010000780c */ /* 0x040fe20003f04270 */
[----:B------:R-:W-:-:S12]  /*10a50*/  VIADD R0, R0, 0xfffffffe ;  /* 0xfffffffe00007836 */ /* 0x000fd80000000000 */
[----:B------:R-:W-:Y:S05]  /*10a60*/  @P0 BRA `(.L_x_311) ;  /* 0xffffffe000b00947 */ /* 0x000fea000383ffff */
.L_x_268:
[----:B------:R-:W-:Y:S05]  /*10a70*/  BSYNC B0 ;  /* 0x0000000000007941 */ /* 0x000fea0003800000 */
.L_x_245:
[----:B------:R-:W-:Y:S01]  /*10a80*/  LOP3.LUT P0, RZ, R18, 0x8, RZ, 0xc0, !PT ;  /* 0x0000000812ff7812 */ /* 0x000fe2000780c0ff */
[----:B------:R-:W-:-:S12]  /*10a90*/  BSSY B0, `(.L_x_312) ;  /* 0x0000065000007945 */ /* 0x000fd80003800000 */
[----:B------:R-:W-:Y:S05]  /*10aa0*/  @!P0 BRA `(.L_x_313) ;  /* 0x00000004008c8947 */ /* 0x000fea0003800000 */
[----:B---3--:R-:W3:Y:S01]  /*10ab0*/  LDL R2, [R1] ;  /* 0x0000000001027983 */ /* 0x008ee20000100800 */
[----:B------:R-:W-:Y:S01]  /*10ac0*/  LEA R0, R19, UR36, 0x3 ;  /* 0x0000002413007c11 */ /* 0x000fe2000f8e18ff */
[----:B------:R-:W-:Y:S01]  /*10ad0*/  BSSY B1, `(.L_x_314) ;  /* 0x0000004000017945 */ /* 0x000fe20003800000 */
[----:B---3--:R-:W-:-:S04]  /*10ae0*/  SHF.L.U32 R2, R2, 0x1f, RZ ;  /* 0x0000001f02027819 */ /* 0x008fc800000006ff */
[----:B------:R-:W3:Y:S02]  /*10af0*/  SYNCS.PHASECHK.TRANS64.TRYWAIT P0, [R0+URZ+0x38860], R2 ;  /* 0x03886002000075a7 */ /* 0x000ee4000800017f */
[----:B---3--:R-:W-:Y:S05]  /*10b00*/  @!P0 BRA `(.L_x_315) ;  /* 0x0000001c00348947 */ /* 0x008fea0003800000 */
.L_x_368:
[----:B------:R-:W-:Y:S05]  /*10b10*/  BSYNC B1 ;  /* 0x0000000000017941 */ /* 0x000fea0003800000 */
.L_x_314:
[----:B0-2---:R-:W0:Y:S01]  /*10b20*/  S2R R3, SR_TID.X ;  /* 0x0000000000037919 */ /* 0x005e220000002100 */
        /* <DEDUP_REMOVED lines=9> */
.L_x_316:
[----:B------:R-:W-:Y:S01]  /*10bc0*/  LOP3.LUT P0, RZ, R18, 0x2, RZ, 0xc0, !PT ;  /* 0x0000000212ff7812 */ /* 0x000fe2000780c0ff */
[----:B------:R-:W-:-:S12]  /*10bd0*/  BSSY B1, `(.L_x_317) ;  /* 0x0000003000017945 */ /* 0x000fd80003800000 */
[----:B------:R-:W-:Y:S05]  /*10be0*/  @P0 BRA `(.L_x_318) ;  /* 0x0000000000040947 */ /* 0x000fea0003800000 */
[----:B------:R-:W-:Y:S01]  /*10bf0*/  BPT.TRAP 0x1 ;  /* 0x000000040000795c */ /* 0x000fe20000300000 */
.L_x_318:
[----:B------:R-:W-:Y:S05]  /*10c00*/  BSYNC B1 ;  /* 0x0000000000017941 */ /* 0x000fea0003800000 */
.L_x_317:
[----:B------:R-:W2:Y:S01]  /*10c10*/  LDL R3, [R1+0x4] ;  /* 0x0000040001037983 */ /* 0x000ea20000100800 */
[----:B------:R-:W0:Y:S01]  /*10c20*/  S2R R2, SR_CgaCtaId ;  /* 0x0000000000027919 */ /* 0x000e220000008800 */
[----:B------:R-:W3:Y:S01]  /*10c30*/  S2R R4, SR_CgaCtaId ;  /* 0x0000000000047919 */ /* 0x000ee20000008800 */
[----:B------:R-:W-:Y:S01]  /*10c40*/  UIADD3 UR4, UP0, UR38, 0x470, URZ ;  /* 0x0000047026047890 */ /* 0x000fe2000ff1e03f */
[----:B------:R-:W-:Y:S01]  /*10c50*/  PLOP3.LUT P0, PT, PT, PT, PT, 0x80, 0x0 ;  /* 0x000000000000781c */ /* 0x000fe20003f0f070 */
[----:B------:R-:W-:Y:S01]  /*10c60*/  VIADD R0, R0, 0x38850 ;  /* 0x0003885000007836 */ /* 0x000fe20000000000 */
[----:B------:R-:W-:Y:S01]  /*10c70*/  UMOV UR6, 0x30000 ;  /* 0x0003000000067882 */ /* 0x000fe20000000000 */
[----:B------:R-:W-:Y:S01]  /*10c80*/  UIADD3.X UR5, URZ, UR39, URZ, UP0, !UPT ;  /* 0x000000273f057290 */ /* 0x000fe200087fe43f */
[----:B0-----:R-:W-:Y:S02]  /*10c90*/  LOP3.LUT R2, R2, 0x1, RZ, 0xc0, !PT ;  /* 0x0000000102027812 */ /* 0x001fe400078ec0ff */
[----:B---3--:R-:W-:-:S03]  /*10ca0*/  LOP3.LUT R4, R4, 0x1, RZ, 0xc0, !PT ;  /* 0x0000000104047812 */ /* 0x008fc600078ec0ff */
[----:B------:R-:W-:-:S04]  /*10cb0*/  IMAD R2, R2, 0xa00, RZ ;  /* 0x00000a0002027824 */ /* 0x000fc800078e02ff */
[----:B------:R-:W-:Y:S02]  /*10cc0*/  IMAD R2, R19, 0x5000, R2 ;  /* 0x0000500013027824 */ /* 0x000fe400078e0202 */
[----:B------:R-:W-:-:S03]  /*10cd0*/  IMAD R4, R4, 0x28, RZ ;  /* 0x0000002804047824 */ /* 0x000fc600078e02ff */
[----:B------:R-:W-:Y:S01]  /*10ce0*/  LEA R2, R2, UR36, 0x1 ;  /* 0x0000002402027c11 */ /* 0x000fe2000f8e08ff */
[----:B------:R-:W-:Y:S01]  /*10cf0*/  UMOV UR14, 0x0 ;  /* 0x00000000000e7882 */ /* 0x000fe20000000000 */
[----:B------:R-:W-:Y:S01]  /*10d00*/  UMOV UR15, 0x14f00000 ;  /* 0x14f00000000f7882 */ /* 0x000fe20000000000 */
[----:B------:R-:W-:Y:S01]  /*10d10*/  UMOV UR10, URZ ;  /* 0x0000003f000a7c82 */ /* 0x000fe20008000000 */
[----:B--2---:R-:W-:Y:S02]  /*10d20*/  IMAD R3, R3, 0x50, R4 ;  /* 0x0000005003037824 */ /* 0x004fe400078e0204 */
[----:B------:R-:W-:-:S07]  /*10d30*/  VIADD R4, R2, 0x400 ;  /* 0x0000040002047836 */ /* 0x000fce0000000000 */
.L_x_319:
        /* <DEDUP_REMOVED lines=10> */
[----:B------:R-:W-:Y:S01]  /*10de0*/  PLOP3.LUT P0, PT, PT, PT, PT, 0x80, 0x0 ;  /* 0x000000000000781c */ /* 0x000fe20003f0f070 */
[----:B------:R-:W-:Y:S01]  /*10df0*/  VIADD R4, R2, 0x2c00 ;  /* 0x00002c0002047836 */ /* 0x000fe20000000000 */
[----:B------:R-:W-:Y:S01]  /*10e00*/  UMOV UR6, 0x30000 ;  /* 0x0003000000067882 */ /* 0x000fe20000000000 */
[----:B------:R-:W-:Y:S01]  /*10e10*/  UMOV UR14, 0x0 ;  /* 0x00000000000e7882 */ /* 0x000fe20000000000 */
[----:B------:R-:W-:Y:S01]  /*10e20*/  UMOV UR15, 0x14f00000 ;  /* 0x14f00000000f7882 */ /* 0x000fe20000000000 */
[----:B------:R-:W-:-:S08]  /*10e30*/  UMOV UR10, 0x40 ;  /* 0x00000040000a7882 */ /* 0x000fd00000000000 */
.L_x_320:
        /* <DEDUP_REMOVED lines=16> */
.L_x_321:
        /* <DEDUP_REMOVED lines=16> */
.L_x_322:
        /* <DEDUP_REMOVED lines=9> */
[----:B----4-:R-:W-:Y:S05]  /*110d0*/  @P0 BRA.U.ANY `(.L_x_322) ;  /* 0xfffffffd00d80947 */ /* 0x010fea000393ffff */
.L_x_313:
[----:B------:R-:W-:Y:S05]  /*110e0*/  BSYNC B0 ;  /* 0x0000000000007941 */ /* 0x000fea0003800000 */
.L_x_312:
[----:B0-----:R-:W4:Y:S01]  /*110f0*/  LDL.LU R6, [R1+0x24] ;  /* 0x0000240001067983 */ /* 0x001f220000300800 */
[----:B------:R-:W-:Y:S01]  /*11100*/  VIADD R19, R19, 0x1 ;  /* 0x0000000113137836 */ /* 0x000fe20000000000 */
[----:B------:R-:W-:Y:S02]  /*11110*/  ULDC UR4, c[0x0][0xc34] ;  /* 0x00030d0000047ab9 */ /* 0x000fe40000000800 */
[----:B-1----:R-:W5:Y:S04]  /*11120*/  LDL.LU R5, [R1] ;  /* 0x0000000001057983 */ /* 0x002f680000300800 */
[----:B------:R-:W2:Y:S01]  /*11130*/  LDL.LU R4, [R1+0x2c] ;  /* 0x00002c0001047983 */ /* 0x000ea20000300800 */
[----:B------:R-:W-:-:S04]  /*11140*/  ISETP.NE.AND P0, PT, R19, 0x2, PT ;  /* 0x000000021300780c */ /* 0x000fc80003f05270 */
[----:B---3--:R-:W-:Y:S02]  /*11150*/  SEL R0, RZ, 0x1, P0 ;  /* 0x00000001ff007807 */ /* 0x008fe40000000000 */
[----:B------:R-:W-:Y:S01]  /*11160*/  SEL R19, R19, RZ, P0 ;  /* 0x000000ff13137207 */ /* 0x000fe20000000000 */
[----:B----4-:R-:W-:Y:S01]  /*11170*/  VIADD R6, R6, UR40 ;  /* 0x0000002806067c36 */ /* 0x010fe20008000000 */
[----:B-----5:R-:W-:-:S04]  /*11180*/  LOP3.LUT R5, R5, R0, RZ, 0x3c, !PT ;  /* 0x0000000005057212 */ /* 0x020fc800078e3cff */
[----:B------:R0:W-:Y:S01]  /*11190*/  STL [R1+0x24], R6 ;  /* 0x0000240601007387 */ /* 0x0001e20000100800 */
[----:B------:R-:W-:Y:S01]  /*111a0*/  ISETP.GE.AND P1, PT, R6, UR4, PT ;  /* 0x0000000406007c0c */ /* 0x000fe2000bf26270 */
[----:B--2---:R-:W-:-:S05]  /*111b0*/  VIADD R4, R4, 0x1 ;  /* 0x0000000104047836 */ /* 0x004fca0000000000 */
[----:B------:R0:W-:Y:S04]  /*111c0*/  STL [R1+0x2c], R4 ;  /* 0x00002c0401007387 */ /* 0x0001e80000100800 */
[----:B------:R0:W-:Y:S03]  /*111d0*/  STL [R1], R5 ;  /* 0x0000000501007387 */ /* 0x0001e60000100800 */
[----:B------:R-:W-:Y:S05]  /*111e0*/  @!P1 BRA `(.L_x_323) ;  /* 0xffffffb000349947 */ /* 0x000fea000383ffff */
[----:B------:R-:W-:-:S07]  /*111f0*/  LOP3.LUT R2, R4, 0x1, RZ, 0xc, !PT ;  /* 0x0000000104027812 */ /* 0x000fce00078e0cff */
.L_x_228:
[----:B0-----:R-:W0:Y:S01]  /*11200*/  S2R R3, SR_CgaCtaId ;  /* 0x0000000000037919 */ /* 0x001e220000008800 */
[----:B------:R-:W-:Y:S01]  /*11210*/  MOV R0, 0x400 ;  /* 0x0000040000007802 */ /* 0x000fe20000000f00 */
[----:B------:R-:W-:Y:S03]  /*11220*/  BSSY B0, `(.L_x_324) ;  /* 0x0000005000007945 */ /* 0x000fe60003800000 */
[----:B0-----:R-:W-:Y:S02]  /*11230*/  LEA R0, R3, R0, 0x18 ;  /* 0x0000000003007211 */ /* 0x001fe400078ec0ff */
[----:B------:R-:W-:-:S04]  /*11240*/  SHF.L.U32 R3, R2, 0x1f, RZ ;  /* 0x0000001f02037819 */ /* 0x000fc800000006ff */
[----:B------:R-:W0:Y:S02]  /*11250*/  SYNCS.PHASECHK.TRANS64.TRYWAIT P0, [R0+URZ+0x38820], R3 ;  /* 0x03882003000075a7 */ /* 0x000e24000800017f */
[----:B0-----:R-:W-:Y:S05]  /*11260*/  @!P0 BRA `(.L_x_325) ;  /* 0x0000001400708947 */ /* 0x001fea0003800000 */
.L_x_369:
[----:B------:R-:W-:Y:S05]  /*11270*/  BSYNC B0 ;  /* 0x0000000000007941 */ /* 0x000fea0003800000 */
.L_x_324:
[----:B------:R-:W-:-:S03]  /*11280*/  UMOV UR4, 0xffffffff ;  /* 0xffffffff00047882 */ /* 0x000fc60000000000 */
[----:B------:R-:W-:Y:S05]  /*11290*/  BRA.DIV UR4, `(.L_x_326) ;  /* 0x0000001604787947 */ /* 0x000fea000b800000 */
[----:B------:R-:W1:Y:S02]  /*112a0*/  S2R R2, SR_TID.X ;  /* 0x0000000000027919 */ /* 0x000e640000002100 */
[----:B-1----:R-:W-:-:S04]  /*112b0*/  SHF.R.U32.HI R2, RZ, 0x5, R2 ;  /* 0x00000005ff027819 */ /* 0x002fc80000011602 */
[----:B------:R-:W-:-:S05]  /*112c0*/  LOP3.LUT R2, R2, 0x3, RZ, 0xc0, !PT ;  /* 0x0000000302027812 */ /* 0x000fca00078ec0ff */
[----:B------:R1:W2:Y:S02]  /*112d0*/  SHFL.IDX PT, R14, R2, RZ, 0x1f ;  /* 0x00001fff020e7589 */ /* 0x0002a400000e0000 */
.L_x_372:
[----:B--2---:R-:W-:Y:S01]  /*112e0*/  ISETP.NE.AND P0, PT, R14, RZ, PT ;  /* 0x000000ff0e00720c */ /* 0x004fe20003f05270 */
[----:B------:R-:W-:-:S12]  /*112f0*/  BSSY B0, `(.L_x_327) ;  /* 0x0000027000007945 */ /* 0x000fd80003800000 */
[----:B------:R-:W-:Y:S05]  /*11300*/  @P0 BRA `(.L_x_328) ;  /* 0x0000000000940947 */ /* 0x000fea0003800000 */
[----:B------:R-:W-:-:S03]  /*11310*/  UMOV UR4, 0xffffffff ;  /* 0xffffffff00047882 */ /* 0x000fc60000000000 */
[----:B------:R-:W-:Y:S05]  /*11320*/  BRA.DIV UR4, `(.L_x_329) ;  /* 0x0000001604887947 */ /* 0x000fea000b800000 */
[----:B------:R-:W-:-:S13]  /*11330*/  ELECT P6, URZ, PT ;  /* 0x00000000003f782f */ /* 0x000fda00038c0000 */
.L_x_375:
        /* <DEDUP_REMOVED lines=8> */
.L_x_330:
[----:B------:R-:W2:Y:S01]  /*113c0*/  LDL.LU R7, [R1] ;  /* 0x0000000001077983 */ /* 0x000ea20000300800 */
[----:B------:R-:W-:Y:S02]  /*113d0*/  VIADD R2, R0, 0x38840 ;  /* 0x0003884000027836 */ /* 0x000fe40000000000 */
[C---:B0-----:R-:W-:Y:S02]  /*113e0*/  VIADD R3, R19.reuse, 0x1 ;  /* 0x0000000113037836 */ /* 0x041fe40000000000 */
[----:B------:R-:W-:-:S03]  /*113f0*/  IMAD R6, R19, 0x8, R2 ;  /* 0x0000000813067824 */ /* 0x000fc600078e0202 */
[----:B------:R-:W-:-:S04]  /*11400*/  ISETP.NE.AND P1, PT, R3, 0x2, PT ;  /* 0x000000020300780c */ /* 0x000fc80003f25270 */
[----:B------:R-:W-:Y:S02]  /*11410*/  SEL R4, RZ, 0x1, P1 ;  /* 0x00000001ff047807 */ /* 0x000fe40000800000 */
[----:B------:R-:W-:Y:S02]  /*11420*/  SEL R3, R3, RZ, P1 ;  /* 0x000000ff03037207 */ /* 0x000fe40000800000 */
[C---:B--2---:R-:W-:Y:S02]  /*11430*/  SHF.L.U32 R5, R7.reuse, 0x1f, RZ ;  /* 0x0000001f07057819 */ /* 0x044fe400000006ff */
[----:B------:R-:W-:Y:S01]  /*11440*/  LOP3.LUT R4, R7, R4, RZ, 0x3c, !PT ;  /* 0x0000000407047212 */ /* 0x000fe200078e3cff */
[----:B------:R-:W-:Y:S01]  /*11450*/  IMAD R7, R3, 0x8, R2 ;  /* 0x0000000803077824 */ /* 0x000fe200078e0202 */
[----:B------:R-:W0:Y:S02]  /*11460*/  SYNCS.PHASECHK.TRANS64.TRYWAIT P0, [R6+URZ], R5 ;  /* 0x00000005060075a7 */ /* 0x000e24000800017f */
[----:B------:R-:W-:Y:S01]  /*11470*/  SHF.L.U32 R2, R4, 0x1f, RZ ;  /* 0x0000001f04027819 */ /* 0x000fe200000006ff */
[----:B0-----:R-:W-:Y:S06]  /*11480*/  @!P0 BRA `(.L_x_331) ;  /* 0x0000001400508947 */ /* 0x001fec0003800000 */
.L_x_376:
[----:B------:R-:W1:Y:S02]  /*11490*/  SYNCS.PHASECHK.TRANS64.TRYWAIT P0, [R7+URZ], R2 ;  /* 0x00000002070075a7 */ /* 0x000e64000800017f */
[----:B-1----:R-:W-:Y:S05]  /*114a0*/  @!P0 BRA `(.L_x_332) ;  /* 0x00000014005c8947 */ /* 0x002fea0003800000 */
.L_x_377:
[----:B------:R-:W-:Y:S05]  /*114b0*/  @!P2 BRA `(.L_x_333) ;  /* 0x000000000004a947 */ /* 0x000fea0003800000 */
[----:B------:R-:W-:Y:S01]  /*114c0*/  BPT.TRAP 0x1 ;  /* 0x000000040000795c */ /* 0x000fe20000300000 */
.L_x_333:
[----:B------:R-:W-:-:S04]  /*114d0*/  VIADD R0, R0, 0x38860 ;  /* 0x0003886000007836 */ /* 0x000fc80000000000 */
[----:B------:R-:W-:-:S04]  /*114e0*/  IMAD R4, R19, 0x8, R0 ;  /* 0x0000000813047824 */ /* 0x000fc800078e0200 */
[----:B------:R-:W2:Y:S02]  /*114f0*/  SYNCS.PHASECHK.TRANS64.TRYWAIT P0, [R4+URZ], R5 ;  /* 0x00000005040075a7 */ /* 0x000ea4000800017f */
[----:B--2---:R-:W-:Y:S05]  /*11500*/  @!P0 BRA `(.L_x_334) ;  /* 0x0000001400588947 */ /* 0x004fea0003800000 */
.L_x_378:
[----:B------:R-:W-:-:S07]  /*11510*/  IMAD R3, R3, 0x8, R0 ;  /* 0x0000000803037824 */ /* 0x000fce00078e0200 */
.L_x_335:
[----:B---3--:R3:W4:Y:S02]  /*11520*/  SYNCS.PHASECHK.TRANS64.TRYWAIT P0, [R3+URZ], R2 ;  /* 0x00000002030075a7 */ /* 0x008724000800017f */
[----:B----4-:R-:W-:Y:S05]  /*11530*/  @!P0 NANOSLEEP.SYNCS 0x989680 ;  /* 0x009896800000895d */ /* 0x010fea0003900000 */
[----:B------:R-:W4:Y:S02]  /*11540*/  @!P0 SYNCS.PHASECHK.TRANS64 P0, [R3+URZ], R2 ;  /* 0x00000002030085a7 */ /* 0x000f24000800007f */
[----:B----4-:R-:W-:Y:S05]  /*11550*/  @!P0 BRA `(.L_x_335) ;  /* 0xfffffffc00f08947 */ /* 0x010fea000383ffff */
.L_x_328:
[----:B------:R-:W-:Y:S05]  /*11560*/  BSYNC B0 ;  /* 0x0000000000007941 */ /* 0x000fea0003800000 */
.L_x_327:
[----:B------:R-:W-:Y:S05]  /*11570*/  EXIT ;  /* 0x000000000000794d */ /* 0x000fea0003800000 */
.L_x_196:
[----:B0-----:R-:W-:-:S04]  /*11580*/  IMAD.U32 R3, RZ, RZ, UR36 ;  /* 0x00000024ff037e24 */ /* 0x001fc8000f8e00ff */
[----:B------:R0:W1:Y:S03]  /*11590*/  SYNCS.PHASECHK.TRANS64.TRYWAIT P1, [R3+URZ+0x38800], R0 ;  /* 0x03880000030075a7 */ /* 0x000066000802017f */
[----:B-1----:R-:W-:Y:S05]  /*115a0*/  @!P1 NANOSLEEP.SYNCS 0x989680 ;  /* 0x009896800000995d */ /* 0x002fea0003900000 */
[----:B------:R-:W1:Y:S02]  /*115b0*/  @!P1 SYNCS.PHASECHK.TRANS64 P1, [R3+URZ+0x38800], R0 ;  /* 0x03880000030095a7 */ /* 0x000e64000802007f */
[----:B-1----:R-:W-:Y:S05]  /*115c0*/  @!P1 BRA `(.L_x_196) ;  /* 0xfffffffc00ec9947 */ /* 0x002fea000383ffff */
[----:B------:R-:W-:Y:S05]  /*115d0*/  BRA `(.L_x_336) ;  /* 0xffffff0000647947 */ /* 0x000fea000383ffff */
.L_x_200:
[----:B-1----:R1:W2:Y:S02]  /*115e0*/  SYNCS.PHASECHK.TRANS64.TRYWAIT P1, [R0+URZ+0x38830], R3 ;  /* 0x03883003000075a7 */ /* 0x0022a4000802017f */
[----:B--2---:R-:W-:Y:S05]  /*115f0*/  @!P1 NANOSLEEP.SYNCS 0x989680 ;  /* 0x009896800000995d */ /* 0x004fea0003900000 */
[----:B------:R-:W2:Y:S02]  /*11600*/  @!P1 SYNCS.PHASECHK.TRANS64 P1, [R0+URZ+0x38830], R3 ;  /* 0x03883003000095a7 */ /* 0x000ea4000802007f */
[----:B--2---:R-:W-:Y:S05]  /*11610*/  @!P1 BRA `(.L_x_200) ;  /* 0xfffffffc00f09947 */ /* 0x004fea000383ffff */
[----:B------:R-:W-:Y:S05]  /*11620*/  BRA `(.L_x_199) ;  /* 0xffffff0000847947 */ /* 0x000fea000383ffff */
.L_x_206:
[----:B------:R-:W-:-:S13]  /*11630*/  R2UR UR4, R233 ;  /* 0x00000000e90472ca */ /* 0x000fda00000e0000 */
[----:B-1----:R-:W-:-:S04]  /*11640*/  IMAD.U32 R152, RZ, RZ, UR4 ;  /* 0x00000004ff987e24 */ /* 0x002fc8000f8e00ff */
[----:B------:R1:W2:Y:S03]  /*11650*/  SYNCS.PHASECHK.TRANS64.TRYWAIT P1, [R152+URZ+0x38830], R3 ;  /* 0x03883003980075a7 */ /* 0x0002a6000802017f */
[----:B--2---:R-:W-:Y:S05]  /*11660*/  @!P1 NANOSLEEP.SYNCS 0x989680 ;  /* 0x009896800000995d */ /* 0x004fea0003900000 */
[----:B------:R-:W2:Y:S02]  /*11670*/  @!P1 SYNCS.PHASECHK.TRANS64 P1, [R152+URZ+0x38830], R3 ;  /* 0x03883003980095a7 */ /* 0x000ea4000802007f */
[----:B--2---:R-:W-:Y:S05]  /*11680*/  @!P1 BRA `(.L_x_206) ;  /* 0xfffffffc00e89947 */ /* 0x004fea000383ffff */
[----:B------:R-:W-:Y:S05]  /*11690*/  BRA `(.L_x_205) ;  /* 0xffffff3800f47947 */ /* 0x000fea000383ffff */
.L_x_210:
[----:B0-----:R-:W-:-:S04]  /*116a0*/  IMAD.U32 R3, RZ, RZ, UR4 ;  /* 0x00000004ff037e24 */ /* 0x001fc8000f8e00ff */
[----:B------:R0:W2:Y:S03]  /*116b0*/  SYNCS.PHASECHK.TRANS64.TRYWAIT P1, [R3+URZ+0x38850], R0 ;  /* 0x03885000030075a7 */ /* 0x0000a6000802017f */
[----:B--2---:R-:W-:Y:S05]  /*116c0*/  @!P1 NANOSLEEP.SYNCS 0x989680 ;  /* 0x009896800000995d */ /* 0x004fea0003900000 */
[----:B------:R-:W2:Y:S02]  /*116d0*/  @!P1 SYNCS.PHASECHK.TRANS64 P1, [R3+URZ+0x38850], R0 ;  /* 0x03885000030095a7 */ /* 0x000ea4000802007f */
[----:B--2---:R-:W-:Y:S05]  /*116e0*/  @!P1 BRA `(.L_x_210) ;  /* 0xfffffffc00ec9947 */ /* 0x004fea000383ffff */
[----:B------:R-:W-:Y:S05]  /*116f0*/  BRA `(.L_x_209) ;  /* 0xffffff6400147947 */ /* 0x000fea000383ffff */
.L_x_217:
[----:B-1----:R-:W-:-:S04]  /*11700*/  IMAD.U32 R7, RZ, RZ, UR9 ;  /* 0x00000009ff077e24 */ /* 0x002fc8000f8e00ff */
[----:B------:R1:W2:Y:S03]  /*11710*/  SYNCS.PHASECHK.TRANS64.TRYWAIT P1, [R7+URZ+0x38850], R0 ;  /* 0x03885000070075a7 */ /* 0x0002a6000802017f */
[----:B--2---:R-:W-:Y:S05]  /*11720*/  @!P1 NANOSLEEP.SYNCS 0x989680 ;  /* 0x009896800000995d */ /* 0x004fea0003900000 */
[----:B------:R-:W2:Y:S02]  /*11730*/  @!P1 SYNCS.PHASECHK.TRANS64 P1, [R7+URZ+0x38850], R0 ;  /* 0x03885000070095a7 */ /* 0x000ea4000802007f */
[----:B--2---:R-:W-:Y:S05]  /*11740*/  @!P1 BRA `(.L_x_217) ;  /* 0xfffffffc00ec9947 */ /* 0x004fea000383ffff */
[----:B------:R-:W-:Y:S05]  /*11750*/  BRA `(.L_x_216) ;  /* 0xffffff7c00407947 */ /* 0x000fea000383ffff */
.L_x_232:
[----:B------:R-:W0:Y:S01]  /*11760*/  S2R R5, SR_TID.X ;  /* 0x0000000000057919 */ /* 0x000e220000002100 */
[----:B------:R-:W-:Y:S01]  /*11770*/  BSSY B0, `(.L_x_337) ;  /* 0x000000a000007945 */ /* 0x000fe20003800000 */
[----:B------:R-:W-:Y:S02]  /*11780*/  IMAD.MOV.U32 R12, RZ, RZ, RZ ;  /* 0x000000ffff0c7224 */ /* 0x000fe400078e00ff */
[----:B------:R-:W-:Y:S02]  /*11790*/  IMAD.MOV.U32 R11, RZ, RZ, 0x1f ;  /* 0x0000001fff0b7424 */ /* 0x000fe400078e00ff */
[----:B------:R-:W-:Y:S01]  /*117a0*/  IMAD.MOV.U32 R15, RZ, RZ, -0x1 ;  /* 0xffffffffff0f7424 */ /* 0x000fe200078e00ff */
[----:B0-----:R-:W-:-:S04]  /*117b0*/  SHF.R.U32.HI R5, RZ, 0x5, R5 ;  /* 0x00000005ff057819 */ /* 0x001fc80000011605 */
[----:B------:R-:W-:-:S05]  /*117c0*/  LOP3.LUT R5, R5, 0x3, RZ, 0xc0, !PT ;  /* 0x0000000305057812 */ /* 0x000fca00078ec0ff */
[----:B------:R-:W-:-:S07]  /*117d0*/  IMAD.MOV.U32 R13, RZ, RZ, R5 ;  /* 0x000000ffff0d7224 */ /* 0x000fce00078e0005 */
[----:B-1----:R-:W-:Y:S05]  /*117e0*/  WARPSYNC.COLLECTIVE R15, `(.L_x_338) ;  /* 0x000000000f087348 */ /* 0x002fea0003c00000 */
[----:B------:R0:W2:Y:S02]  /*117f0*/  SHFL.IDX P6, R14, R13, R12, R11 ;  /* 0x0000000c0d0e7389 */ /* 0x0000a400000c000b */
[----:B012---:R-:W-:Y:S01]  /*11800*/  ENDCOLLECTIVE ;  /* 0x000000000000791b */ /* 0x007fe20003800000 */
.L_x_338:
[----:B------:R-:W-:Y:S05]  /*11810*/  BSYNC B0 ;  /* 0x0000000000007941 */ /* 0x000fea0003800000 */
.L_x_337:
[----:B------:R-:W-:Y:S05]  /*11820*/  BRA `(.L_x_339) ;  /* 0xffffffb0006c7947 */ /* 0x000fea000383ffff */
.L_x_234:
[----:B------:R-:W-:Y:S01]  /*11830*/  BSSY B0, `(.L_x_340) ;  /* 0x0000006000007945 */ /* 0x000fe20003800000 */
[----:B------:R-:W-:-:S07]  /*11840*/  IMAD.MOV.U32 R15, RZ, RZ, -0x1 ;  /* 0xffffffffff0f7424 */ /* 0x000fce00078e00ff */
[----:B01----:R-:W-:Y:S05]  /*11850*/  WARPSYNC.COLLECTIVE R15, `(.L_x_341) ;  /* 0x000000000f0c7348 */ /* 0x003fea0003c00000 */
[----:B------:R-:W-:Y:S02]  /*11860*/  ELECT P6, UR62, PT ;  /* 0x00000000003e782f */ /* 0x000fe400038c0000 */
[----:B------:R-:W-:Y:S01]  /*11870*/  MOV R14, UR62 ;  /* 0x0000003e000e7c02 */ /* 0x000fe20008000f00 */
[----:B01----:R-:W-:Y:S10]  /*11880*/  ENDCOLLECTIVE ;  /* 0x000000000000791b */ /* 0x003ff40003800000 */
.L_x_341:
[----:B------:R-:W-:Y:S05]  /*11890*/  BSYNC B0 ;  /* 0x0000000000007941 */ /* 0x000fea0003800000 */
.L_x_340:
[----:B------:R-:W-:Y:S05]  /*118a0*/  BRA `(.L_x_342) ;  /* 0xffffffb0006c7947 */ /* 0x000fea000383ffff */
.L_x_236:
[----:B---3--:R3:W4:Y:S02]  /*118b0*/  SYNCS.PHASECHK.TRANS64.TRYWAIT P0, [R2+URZ+0x38840], R3 ;  /* 0x03884003020075a7 */ /* 0x008724000800017f */
[----:B----4-:R-:W-:Y:S05]  /*118c0*/  @!P0 NANOSLEEP.SYNCS 0x989680 ;  /* 0x009896800000895d */ /* 0x010fea0003900000 */
[----:B------:R-:W4:Y:S02]  /*118d0*/  @!P0 SYNCS.PHASECHK.TRANS64 P0, [R2+URZ+0x38840], R3 ;  /* 0x03884003020085a7 */ /* 0x000f24000800007f */
[----:B----4-:R-:W-:Y:S05]  /*118e0*/  @!P0 BRA `(.L_x_236) ;  /* 0xfffffffc00f08947 */ /* 0x010fea000383ffff */
[----:B------:R-:W-:Y:S05]  /*118f0*/  BRA `(.L_x_343) ;  /* 0xffffffb000c47947 */ /* 0x000fea000383ffff */
.L_x_240:
[----:B------:R0:W5:Y:S01]  /*11900*/  LDL R10, [R1+0x10] ;  /* 0x00001000010a7983 */ /* 0x0001620000100800 */
[----:B------:R-:W-:Y:S02]  /*11910*/  IMAD.MOV.U32 R13, RZ, RZ, R3 ;  /* 0x000000ffff0d7224 */ /* 0x000fe400078e0003 */
[----:B------:R-:W-:Y:S01]  /*11920*/  IMAD.MOV.U32 R12, RZ, RZ, RZ ;  /* 0x000000ffff0c7224 */ /* 0x000fe200078e00ff */
[----:B------:R-:W1:Y:S01]  /*11930*/  S2R R7, SR_TID.X ;  /* 0x0000000000077919 */ /* 0x000e620000002100 */
[----:B------:R-:W-:Y:S02]  /*11940*/  IMAD.MOV.U32 R11, RZ, RZ, 0x181f ;  /* 0x0000181fff0b7424 */ /* 0x000fe400078e00ff */
[----:B------:R-:W-:-:S07]  /*11950*/  IMAD.MOV.U32 R15, RZ, RZ, -0x1 ;  /* 0xffffffffff0f7424 */ /* 0x000fce00078e00ff */
[----:B01---5:R-:W-:Y:S05]  /*11960*/  WARPSYNC.COLLECTIVE R15, `(.L_x_344) ;  /* 0x000000000f087348 */ /* 0x023fea0003c00000 */
[----:B------:R2:W3:Y:S02]  /*11970*/  SHFL.IDX P6, R14, R13, R12, R11 ;  /* 0x0000000c0d0e7389 */ /* 0x0004e400000c000b */
[----:B0123-5:R-:W-:Y:S01]  /*11980*/  ENDCOLLECTIVE ;  /* 0x000000000000791b */ /* 0x02ffe20003800000 */
.L_x_344:
[----:B------:R-:W-:Y:S02]  /*11990*/  IMAD.MOV.U32 R13, RZ, RZ, R4 ;  /* 0x000000ffff0d7224 */ /* 0x000fe400078e0004 */
[----:B------:R-:W-:Y:S01]  /*119a0*/  IMAD.MOV.U32 R6, RZ, RZ, R14 ;  /* 0x000000ffff067224 */ /* 0x000fe200078e000e */
[----:B------:R-:W-:-:S07]  /*119b0*/  LOP3.LUT R7, R7, 0x7f, RZ, 0xc0, !PT ;  /* 0x0000007f07077812 */ /* 0x000fce00078ec0ff */
[----:B------:R-:W-:Y:S05]  /*119c0*/  WARPSYNC.COLLECTIVE R15, `(.L_x_345) ;  /* 0x000000000f087348 */ /* 0x000fea0003c00000 */
[----:B------:R0:W1:Y:S02]  /*119d0*/  SHFL.IDX P6, R14, R13, R12, R11 ;  /* 0x0000000c0d0e7389 */ /* 0x00006400000c000b */
[----:B01----:R-:W-:Y:S01]  /*119e0*/  ENDCOLLECTIVE ;  /* 0x000000000000791b */ /* 0x003fe20003800000 */
.L_x_345:
[----:B------:R-:W-:Y:S01]  /*119f0*/  ULDC UR4, c[0x0][0x288] ;  /* 0x0000a20000047ab9 */ /* 0x000fe20000000800 */
[----:B------:R-:W-:Y:S01]  /*11a00*/  ULDC.64 UR6, c[0x0][0x208] ;  /* 0x0000820000067ab9 */ /* 0x000fe20000000a00 */
[----:B------:R-:W-:Y:S01]  /*11a10*/  SHF.R.U32.HI R0, RZ, 0x3, R7 ;  /* 0x00000003ff007819 */ /* 0x000fe20000011607 */
[----:B------:R-:W-:-:S04]  /*11a20*/  IMAD R2, R8, UR4, RZ ;  /* 0x0000000408027c24 */ /* 0x000fc8000f8e02ff */
        /* <DEDUP_REMOVED lines=8> */
[----:B------:R-:W-:-:S04]  /*11ab0*/  @!P2 LOP3.LUT R7, R7, R6, RZ, 0x3c, !PT ;  /* 0x000000060707a212 */ /* 0x000fc800078e3cff */
[----:B------:R-:W-:-:S04]  /*11ac0*/  @!P2 LOP3.LUT R6, R7, R6, RZ, 0x3c, !PT ;  /* 0x000000060706a212 */ /* 0x000fc800078e3cff */
[----:B------:R-:W-:-:S05]  /*11ad0*/  @!P2 LOP3.LUT R7, R7, R6, RZ, 0x3c, !PT ;  /* 0x000000060707a212 */ /* 0x000fca00078e3cff */
[----:B------:R-:W-:Y:S01]  /*11ae0*/  @!PT LDS RZ, [RZ] ;  /* 0x00000000fffff984 */ /* 0x000fe20000000800 */
[----:B------:R-:W-:Y:S01]  /*11af0*/  @!PT LDS RZ, [RZ] ;  /* 0x00000000fffff984 */ /* 0x000fe20000000800 */
[----:B------:R-:W-:Y:S01]  /*11b00*/  @!PT LDS RZ, [RZ] ;  /* 0x00000000fffff984 */ /* 0x000fe20000000800 */
[----:B------:R0:W-:Y:S04]  /*11b10*/  @!P2 LDGSTS.E.BYPASS.LTC128B.128 [R10+0x14400], desc[UR6][R6.64], !P4 ;  /* 0x14400000060aafae */ /* 0x0001e8000e101d46 */
[----:B------:R0:W-:Y:S04]  /*11b20*/  @!P2 LDGSTS.E.BYPASS.LTC128B.128 [R10+0x18400], desc[UR6][R6.64+0x80], !P3 ;  /* 0x18400080060aafae */ /* 0x0001e8000d901d46 */
[----:B------:R0:W-:Y:S04]  /*11b30*/  @!P2 LDGSTS.E.BYPASS.LTC128B.128 [R10+0x1c400], desc[UR6][R6.64+0x100], !P0 ;  /* 0x1c400100060aafae */ /* 0x0001e8000c101d46 */
[----:B------:R0:W-:Y:S01]  /*11b40*/  @!P2 LDGSTS.E.BYPASS.LTC128B.128 [R10+0x20400], desc[UR6][R6.64+0x180], !P1 ;  /* 0x20400180060aafae */ /* 0x0001e2000c901d46 */
[----:B------:R-:W-:Y:S01]  /*11b50*/  ISETP.GE.AND P2, PT, R5, R2, PT ;  /* 0x000000020500720c */ /* 0x000fe20003f46270 */
[----:B------:R-:W-:-:S12]  /*11b60*/  VIADD R5, R0, 0x20 ;  /* 0x0000002000057836 */ /* 0x000fd80000000000 */
[----:B0-----:R-:W-:Y:S05]  /*11b70*/  WARPSYNC.COLLECTIVE R15, `(.L_x_346) ;  /* 0x000000000f087348 */ /* 0x001fea0003c00000 */
[----:B------:R1:W2:Y:S02]  /*11b80*/  SHFL.IDX P6, R14, R13, R12, R11 ;  /* 0x0000000c0d0e7389 */ /* 0x0002a400000c000b */
[----:B012---:R-:W-:Y:S01]  /*11b90*/  ENDCOLLECTIVE ;  /* 0x000000000000791b */ /* 0x007fe20003800000 */
.L_x_346:
[----:B------:R-:W-:Y:S02]  /*11ba0*/  IMAD.MOV.U32 R13, RZ, RZ, R4 ;  /* 0x000000ffff0d7224 */ /* 0x000fe400078e0004 */
[----:B------:R-:W-:-:S07]  /*11bb0*/  IMAD.MOV.U32 R6, RZ, RZ, R14 ;  /* 0x000000ffff067224 */ /* 0x000fce00078e000e */
[----:B------:R-:W-:Y:S05]  /*11bc0*/  WARPSYNC.COLLECTIVE R15, `(.L_x_347) ;  /* 0x000000000f087348 */ /* 0x000fea0003c00000 */
[----:B------:R0:W1:Y:S02]  /*11bd0*/  SHFL.IDX P6, R14, R13, R12, R11 ;  /* 0x0000000c0d0e7389 */ /* 0x00006400000c000b */
[----:B01----:R-:W-:Y:S01]  /*11be0*/  ENDCOLLECTIVE ;  /* 0x000000000000791b */ /* 0x003fe20003800000 */
.L_x_347:
[----:B------:R-:W-:Y:S01]  /*11bf0*/  ULDC.64 UR4, c[0x0][0x208] ;  /* 0x0000820000047ab9 */ /* 0x000fe20000000a00 */
[----:B------:R-:W-:Y:S02]  /*11c00*/  IMAD.MOV.U32 R13, RZ, RZ, R3 ;  /* 0x000000ffff0d7224 */ /* 0x000fe400078e0003 */
[----:B------:R-:W-:Y:S02]  /*11c10*/  IMAD.MOV.U32 R12, RZ, RZ, 0x2 ;  /* 0x00000002ff0c7424 */ /* 0x000fe400078e00ff */
[----:B------:R-:W-:-:S05]  /*11c20*/  IMAD.MOV.U32 R7, RZ, RZ, R14 ;  /* 0x000000ffff077224 */ /* 0x000fca00078e000e */
        /* <DEDUP_REMOVED lines=17> */
.L_x_348:
[----:B------:R-:W-:Y:S02]  /*11d40*/  IMAD.MOV.U32 R13, RZ, RZ, R4 ;  /* 0x000000ffff0d7224 */ /* 0x000fe400078e0004 */
[----:B------:R-:W-:-:S07]  /*11d50*/  IMAD.MOV.U32 R6, RZ, RZ, R14 ;  /* 0x000000ffff067224 */ /* 0x000fce00078e000e */
[----:B------:R-:W-:Y:S05]  /*11d60*/  WARPSYNC.COLLECTIVE R15, `(.L_x_349) ;  /* 0x000000000f087348 */ /* 0x000fea0003c00000 */
[----:B------:R0:W1:Y:S02]  /*11d70*/  SHFL.IDX P6, R14, R13, R12, R11 ;  /* 0x0000000c0d0e7389 */ /* 0x00006400000c000b */
[----:B01----:R-:W-:Y:S01]  /*11d80*/  ENDCOLLECTIVE ;  /* 0x000000000000791b */ /* 0x003fe20003800000 */
.L_x_349:
        /* <DEDUP_REMOVED lines=21> */
.L_x_350:
[----:B------:R-:W-:Y:S02]  /*11ee0*/  IMAD.MOV.U32 R13, RZ, RZ, R4 ;  /* 0x000000ffff0d7224 */ /* 0x000fe400078e0004 */
[----:B------:R-:W-:-:S07]  /*11ef0*/  IMAD.MOV.U32 R6, RZ, RZ, R14 ;  /* 0x000000ffff067224 */ /* 0x000fce00078e000e */
[----:B------:R-:W-:Y:S05]  /*11f00*/  WARPSYNC.COLLECTIVE R15, `(.L_x_351) ;  /* 0x000000000f087348 */ /* 0x000fea0003c00000 */
[----:B------:R0:W1:Y:S02]  /*11f10*/  SHFL.IDX P6, R14, R13, R12, R11 ;  /* 0x0000000c0d0e7389 */ /* 0x00006400000c000b */
[----:B01----:R-:W-:Y:S01]  /*11f20*/  ENDCOLLECTIVE ;  /* 0x000000000000791b */ /* 0x003fe20003800000 */
.L_x_351:
        /* <DEDUP_REMOVED lines=21> */
.L_x_352:
[----:B------:R-:W-:Y:S02]  /*12080*/  IMAD.MOV.U32 R13, RZ, RZ, R4 ;  /* 0x000000ffff0d7224 */ /* 0x000fe400078e0004 */
[----:B------:R-:W-:-:S07]  /*12090*/  IMAD.MOV.U32 R6, RZ, RZ, R14 ;  /* 0x000000ffff067224 */ /* 0x000fce00078e000e */
[----:B------:R-:W-:Y:S05]  /*120a0*/  WARPSYNC.COLLECTIVE R15, `(.L_x_353) ;  /* 0x000000000f087348 */ /* 0x000fea0003c00000 */
[----:B------:R0:W1:Y:S02]  /*120b0*/  SHFL.IDX P6, R14, R13, R12, R11 ;  /* 0x0000000c0d0e7389 */ /* 0x00006400000c000b */
[----:B01----:R-:W-:Y:S01]  /*120c0*/  ENDCOLLECTIVE ;  /* 0x000000000000791b */ /* 0x003fe20003800000 */
.L_x_353:
        /* <DEDUP_REMOVED lines=21> */
.L_x_354:
[----:B------:R-:W-:Y:S02]  /*12220*/  IMAD.MOV.U32 R13, RZ, RZ, R4 ;  /* 0x000000ffff0d7224 */ /* 0x000fe400078e0004 */
[----:B------:R-:W-:-:S07]  /*12230*/  IMAD.MOV.U32 R6, RZ, RZ, R14 ;  /* 0x000000ffff067224 */ /* 0x000fce00078e000e */
[----:B------:R-:W-:Y:S05]  /*12240*/  WARPSYNC.COLLECTIVE R15, `(.L_x_355) ;  /* 0x000000000f087348 */ /* 0x000fea0003c00000 */
[----:B------:R0:W1:Y:S02]  /*12250*/  SHFL.IDX P6, R14, R13, R12, R11 ;  /* 0x0000000c0d0e7389 */ /* 0x00006400000c000b */
[----:B01----:R-:W-:Y:S01]  /*12260*/  ENDCOLLECTIVE ;  /* 0x000000000000791b */ /* 0x003fe20003800000 */
.L_x_355:
        /* <DEDUP_REMOVED lines=20> */
.L_x_356:
[----:B------:R-:W-:Y:S02]  /*123b0*/  IMAD.MOV.U32 R13, RZ, RZ, R4 ;  /* 0x000000ffff0d7224 */ /* 0x000fe400078e0004 */
[----:B------:R-:W-:-:S07]  /*123c0*/  IMAD.MOV.U32 R6, RZ, RZ, R14 ;  /* 0x000000ffff067224 */ /* 0x000fce00078e000e */
[----:B------:R-:W-:Y:S05]  /*123d0*/  WARPSYNC.COLLECTIVE R15, `(.L_x_357) ;  /* 0x000000000f087348 */ /* 0x000fea0003c00000 */
[----:B------:R0:W1:Y:S02]  /*123e0*/  SHFL.IDX P6, R14, R13, R12, R11 ;  /* 0x0000000c0d0e7389 */ /* 0x00006400000c000b */
[----:B01----:R-:W-:Y:S01]  /*123f0*/  ENDCOLLECTIVE ;  /* 0x000000000000791b */ /* 0x003fe20003800000 */
.L_x_357:
        /* <DEDUP_REMOVED lines=19> */
.L_x_358:
[----:B------:R-:W-:Y:S02]  /*12530*/  IMAD.MOV.U32 R13, RZ, RZ, R4 ;  /* 0x000000ffff0d7224 */ /* 0x000fe400078e0004 */
[----:B------:R-:W-:-:S07]  /*12540*/  IMAD.MOV.U32 R5, RZ, RZ, R14 ;  /* 0x000000ffff057224 */ /* 0x000fce00078e000e */
[----:B------:R-:W-:Y:S05]  /*12550*/  WARPSYNC.COLLECTIVE R15, `(.L_x_359) ;  /* 0x000000000f087348 */ /* 0x000fea0003c00000 */
[----:B------:R0:W1:Y:S02]  /*12560*/  SHFL.IDX P6, R14, R13, R12, R11 ;  /* 0x0000000c0d0e7389 */ /* 0x00006400000c000b */
[----:B01----:R-:W-:Y:S01]  /*12570*/  ENDCOLLECTIVE ;  /* 0x000000000000791b */ /* 0x003fe20003800000 */
.L_x_359:
[----:B------:R-:W-:Y:S01]  /*12580*/  IMAD.MOV.U32 R3, RZ, RZ, R14 ;  /* 0x000000ffff037224 */ /* 0x000fe200078e000e */
[----:B------:R-:W-:Y:S06]  /*12590*/  BRA `(.L_x_360) ;  /* 0xffffffb400787947 */ /* 0x000fec000383ffff */
.L_x_244:
[----:B---3--:R-:W-:-:S04]  /*125a0*/  IMAD.U32 R2, RZ, RZ, UR36 ;  /* 0x00000024ff027e24 */ /* 0x008fc8000f8e00ff */
[----:B------:R3:W4:Y:S03]  /*125b0*/  SYNCS.PHASECHK.TRANS64.TRYWAIT P0, [R2+URZ+0x38820], R0 ;  /* 0x03882000020075a7 */ /* 0x000726000800017f */
[----:B----4-:R-:W-:Y:S05]  /*125c0*/  @!P0 NANOSLEEP.SYNCS 0x989680 ;  /* 0x009896800000895d */ /* 0x010fea0003900000 */
[----:B------:R-:W4:Y:S02]  /*125d0*/  @!P0 SYNCS.PHASECHK.TRANS64 P0, [R2+URZ+0x38820], R0 ;  /* 0x03882000020085a7 */ /* 0x000f24000800007f */
[----:B----4-:R-:W-:Y:S05]  /*125e0*/  @!P0 BRA `(.L_x_244) ;  /* 0xfffffffc00ec8947 */ /* 0x010fea000383ffff */
[----:B------:R-:W-:Y:S05]  /*125f0*/  BRA `(.L_x_361) ;  /* 0xffffffb400d47947 */ /* 0x000fea000383ffff */
.L_x_251:
[----:B--2---:R2:W3:Y:S02]  /*12600*/  SYNCS.PHASECHK.TRANS64.TRYWAIT P0, [R3+URZ+0x38840], R2 ;  /* 0x03884002030075a7 */ /* 0x0044e4000800017f */
[----:B---3--:R-:W-:Y:S05]  /*12610*/  @!P0 NANOSLEEP.SYNCS 0x989680 ;  /* 0x009896800000895d */ /* 0x008fea0003900000 */
[----:B------:R-:W3:Y:S02]  /*12620*/  @!P0 SYNCS.PHASECHK.TRANS64 P0, [R3+URZ+0x38840], R2 ;  /* 0x03884002030085a7 */ /* 0x000ee4000800007f */
[----:B---3--:R-:W-:Y:S05]  /*12630*/  @!P0 BRA `(.L_x_251) ;  /* 0xfffffffc00f08947 */ /* 0x008fea000383ffff */
[----:B------:R-:W-:Y:S05]  /*12640*/  BRA `(.L_x_362) ;  /* 0xffffffb800847947 */ /* 0x000fea000383ffff */
.L_x_260:
[----:B0-----:R0:W1:Y:S02]  /*12650*/  SYNCS.PHASECHK.TRANS64.TRYWAIT P0, [R2+URZ+0x38860], R3 ;  /* 0x03886003020075a7 */ /* 0x001064000800017f */
[----:B-1----:R-:W-:Y:S05]  /*12660*/  @!P0 NANOSLEEP.SYNCS 0x989680 ;  /* 0x009896800000895d */ /* 0x002fea0003900000 */
[----:B------:R-:W1:Y:S02]  /*12670*/  @!P0 SYNCS.PHASECHK.TRANS64 P0, [R2+URZ+0x38860], R3 ;  /* 0x03886003020085a7 */ /* 0x000e64000800007f */
[----:B-1----:R-:W-:Y:S05]  /*12680*/  @!P0 BRA `(.L_x_260) ;  /* 0xfffffffc00f08947 */ /* 0x002fea000383ffff */
[----:B------:R-:W-:Y:S05]  /*12690*/  BRA `(.L_x_363) ;  /* 0xffffffc000087947 */ /* 0x000fea000383ffff */
.L_x_273:
[----:B-1----:R1:W2:Y:S02]  /*126a0*/  SYNCS.PHASECHK.TRANS64.TRYWAIT P0, [R3+URZ+0x38840], R2 ;  /* 0x03884002030075a7 */ /* 0x0022a4000800017f */
[----:B--2---:R-:W-:Y:S05]  /*126b0*/  @!P0 NANOSLEEP.SYNCS 0x989680 ;  /* 0x009896800000895d */ /* 0x004fea0003900000 */
[----:B------:R-:W2:Y:S02]  /*126c0*/  @!P0 SYNCS.PHASECHK.TRANS64 P0, [R3+URZ+0x38840], R2 ;  /* 0x03884002030085a7 */ /* 0x000ea4000800007f */
[----:B--2---:R-:W-:Y:S05]  /*126d0*/  @!P0 BRA `(.L_x_273) ;  /* 0xfffffffc00f08947 */ /* 0x004fea000383ffff */
[----:B------:R-:W-:Y:S05]  /*126e0*/  BRA `(.L_x_364) ;  /* 0xffffffc800287947 */ /* 0x000fea000383ffff */
.L_x_282:
[----:B0-----:R0:W1:Y:S02]  /*126f0*/  SYNCS.PHASECHK.TRANS64.TRYWAIT P0, [R2+URZ+0x38860], R3 ;  /* 0x03886003020075a7 */ /* 0x001064000800017f */
[----:B-1----:R-:W-:Y:S05]  /*12700*/  @!P0 NANOSLEEP.SYNCS 0x989680 ;  /* 0x009896800000895d */ /* 0x002fea0003900000 */
[----:B------:R-:W1:Y:S02]  /*12710*/  @!P0 SYNCS.PHASECHK.TRANS64 P0, [R2+URZ+0x38860], R3 ;  /* 0x03886003020085a7 */ /* 0x000e64000800007f */
[----:B-1----:R-:W-:Y:S05]  /*12720*/  @!P0 BRA `(.L_x_282) ;  /* 0xfffffffc00f08947 */ /* 0x002fea000383ffff */
[----:B------:R-:W-:Y:S05]  /*12730*/  BRA `(.L_x_365) ;  /* 0xffffffcc00ac7947 */ /* 0x000fea000383ffff */
.L_x_294:
[----:B--2---:R2:W3:Y:S02]  /*12740*/  SYNCS.PHASECHK.TRANS64.TRYWAIT P0, [R3+URZ+0x38840], R2 ;  /* 0x03884002030075a7 */ /* 0x0044e4000800017f */
[----:B---3--:R-:W-:Y:S05]  /*12750*/  @!P0 NANOSLEEP.SYNCS 0x989680 ;  /* 0x009896800000895d */ /* 0x008fea0003900000 */
[----:B------:R-:W3:Y:S02]  /*12760*/  @!P0 SYNCS.PHASECHK.TRANS64 P0, [R3+URZ+0x38840], R2 ;  /* 0x03884002030085a7 */ /* 0x000ee4000800007f */
[----:B---3--:R-:W-:Y:S05]  /*12770*/  @!P0 BRA `(.L_x_294) ;  /* 0xfffffffc00f08947 */ /* 0x008fea000383ffff */
[----:B------:R-:W-:Y:S05]  /*12780*/  BRA `(.L_x_366) ;  /* 0xffffffd400a47947 */ /* 0x000fea000383ffff */
.L_x_303:
[----:B0-----:R0:W1:Y:S02]  /*12790*/  SYNCS.PHASECHK.TRANS64.TRYWAIT P0, [R2+URZ+0x38860], R5 ;  /* 0x03886005020075a7 */ /* 0x001064000800017f */
[----:B-1----:R-:W-:Y:S05]  /*127a0*/  @!P0 NANOSLEEP.SYNCS 0x989680 ;  /* 0x009896800000895d */ /* 0x002fea0003900000 */
[----:B------:R-:W1:Y:S02]  /*127b0*/  @!P0 SYNCS.PHASECHK.TRANS64 P0, [R2+URZ+0x38860], R5 ;  /* 0x03886005020085a7 */ /* 0x000e64000800007f */
[----:B-1----:R-:W-:Y:S05]  /*127c0*/  @!P0 BRA `(.L_x_303) ;  /* 0xfffffffc00f08947 */ /* 0x002fea000383ffff */
[----:B------:R-:W-:Y:S05]  /*127d0*/  BRA `(.L_x_367) ;  /* 0xffffffdc00247947 */ /* 0x000fea000383ffff */
.L_x_315:
[----:B---3--:R3:W4:Y:S02]  /*127e0*/  SYNCS.PHASECHK.TRANS64.TRYWAIT P0, [R0+URZ+0x38860], R2 ;  /* 0x03886002000075a7 */ /* 0x008724000800017f */
[----:B----4-:R-:W-:Y:S05]  /*127f0*/  @!P0 NANOSLEEP.SYNCS 0x989680 ;  /* 0x009896800000895d */ /* 0x010fea0003900000 */
[----:B------:R-:W4:Y:S02]  /*12800*/  @!P0 SYNCS.PHASECHK.TRANS64 P0, [R0+URZ+0x38860], R2 ;  /* 0x03886002000085a7 */ /* 0x000f24000800007f */
[----:B----4-:R-:W-:Y:S05]  /*12810*/  @!P0 BRA `(.L_x_315) ;  /* 0xfffffffc00f08947 */ /* 0x010fea000383ffff */
[----:B------:R-:W-:Y:S05]  /*12820*/  BRA `(.L_x_368) ;  /* 0xffffffe000b87947 */ /* 0x000fea000383ffff */
.L_x_325:
[----:B0-----:R0:W1:Y:S02]  /*12830*/  SYNCS.PHASECHK.TRANS64.TRYWAIT P0, [R0+URZ+0x38820], R3 ;  /* 0x03882003000075a7 */ /* 0x001064000800017f */
[----:B-1----:R-:W-:Y:S05]  /*12840*/  @!P0 NANOSLEEP.SYNCS 0x989680 ;  /* 0x009896800000895d */ /* 0x002fea0003900000 */
[----:B------:R-:W1:Y:S02]  /*12850*/  @!P0 SYNCS.PHASECHK.TRANS64 P0, [R0+URZ+0x38820], R3 ;  /* 0x03882003000085a7 */ /* 0x000e64000800007f */
[----:B-1----:R-:W-:Y:S05]  /*12860*/  @!P0 BRA `(.L_x_325) ;  /* 0xfffffffc00f08947 */ /* 0x002fea000383ffff */
[----:B------:R-:W-:Y:S05]  /*12870*/  BRA `(.L_x_369) ;  /* 0xffffffe8007c7947 */ /* 0x000fea000383ffff */
.L_x_326:
        /* <DEDUP_REMOVED lines=11> */
.L_x_371:
[----:B------:R-:W-:Y:S05]  /*12930*/  BSYNC B0 ;  /* 0x0000000000007941 */ /* 0x000fea0003800000 */
.L_x_370:
[----:B------:R-:W-:Y:S05]  /*12940*/  BRA `(.L_x_372) ;  /* 0xffffffe800647947 */ /* 0x000fea000383ffff */
.L_x_329:
[----:B------:R-:W-:Y:S01]  /*12950*/  BSSY B1, `(.L_x_373) ;  /* 0x0000006000017945 */ /* 0x000fe20003800000 */
[----:B------:R-:W-:-:S07]  /*12960*/  IMAD.MOV.U32 R15, RZ, RZ, -0x1 ;  /* 0xffffffffff0f7424 */ /* 0x000fce00078e00ff */
[----:B01----:R-:W-:Y:S05]  /*12970*/  WARPSYNC.COLLECTIVE R15, `(.L_x_374) ;  /* 0x000000000f0c7348 */ /* 0x003fea0003c00000 */
[----:B------:R-:W-:Y:S02]  /*12980*/  ELECT P6, UR62, PT ;  /* 0x00000000003e782f */ /* 0x000fe400038c0000 */
[----:B------:R-:W-:Y:S01]  /*12990*/  MOV R14, UR62 ;  /* 0x0000003e000e7c02 */ /* 0x000fe20008000f00 */
[----:B01----:R-:W-:Y:S10]  /*129a0*/  ENDCOLLECTIVE ;  /* 0x000000000000791b */ /* 0x003ff40003800000 */
.L_x_374:
[----:B------:R-:W-:Y:S05]  /*129b0*/  BSYNC B1 ;  /* 0x0000000000017941 */ /* 0x000fea0003800000 */
.L_x_373:
[----:B------:R-:W-:Y:S05]  /*129c0*/  BRA `(.L_x_375) ;  /* 0xffffffe8005c7947 */ /* 0x000fea000383ffff */
.L_x_331:
[----:B0-----:R0:W1:Y:S02]  /*129d0*/  SYNCS.PHASECHK.TRANS64.TRYWAIT P0, [R6+URZ], R5 ;  /* 0x00000005060075a7 */ /* 0x001064000800017f */
[----:B-1----:R-:W-:Y:S05]  /*129e0*/  @!P0 NANOSLEEP.SYNCS 0x989680 ;  /* 0x009896800000895d */ /* 0x002fea0003900000 */
[----:B------:R-:W1:Y:S02]  /*129f0*/  @!P0 SYNCS.PHASECHK.TRANS64 P0, [R6+URZ], R5 ;  /* 0x00000005060085a7 */ /* 0x000e64000800007f */
[----:B-1----:R-:W-:Y:S05]  /*12a00*/  @!P0 BRA `(.L_x_331) ;  /* 0xfffffffc00f08947 */ /* 0x002fea000383ffff */
[----:B------:R-:W-:Y:S05]  /*12a10*/  BRA `(.L_x_376) ;  /* 0xffffffe8009c7947 */ /* 0x000fea000383ffff */
.L_x_332:
[----:B-1----:R1:W2:Y:S02]  /*12a20*/  SYNCS.PHASECHK.TRANS64.TRYWAIT P0, [R7+URZ], R2 ;  /* 0x00000002070075a7 */ /* 0x0022a4000800017f */
[----:B--2---:R-:W-:Y:S05]  /*12a30*/  @!P0 NANOSLEEP.SYNCS 0x989680 ;  /* 0x009896800000895d */ /* 0x004fea0003900000 */
[----:B------:R-:W2:Y:S02]  /*12a40*/  @!P0 SYNCS.PHASECHK.TRANS64 P0, [R7+URZ], R2 ;  /* 0x00000002070085a7 */ /* 0x000ea4000800007f */
[----:B--2---:R-:W-:Y:S05]  /*12a50*/  @!P0 BRA `(.L_x_332) ;  /* 0xfffffffc00f08947 */ /* 0x004fea000383ffff */
[----:B------:R-:W-:Y:S05]  /*12a60*/  BRA `(.L_x_377) ;  /* 0xffffffe800907947 */ /* 0x000fea000383ffff */
.L_x_334:
[----:B--2---:R2:W3:Y:S02]  /*12a70*/  SYNCS.PHASECHK.TRANS64.TRYWAIT P0, [R4+URZ], R5 ;  /* 0x00000005040075a7 */ /* 0x0044e4000800017f */
[----:B---3--:R-:W-:Y:S05]  /*12a80*/  @!P0 NANOSLEEP.SYNCS 0x989680 ;  /* 0x009896800000895d */ /* 0x008fea0003900000 */
[----:B------:R-:W3:Y:S02]  /*12a90*/  @!P0 SYNCS.PHASECHK.TRANS64 P0, [R4+URZ], R5 ;  /* 0x00000005040085a7 */ /* 0x000ee4000800007f */
[----:B---3--:R-:W-:Y:S05]  /*12aa0*/  @!P0 BRA `(.L_x_334) ;  /* 0xfffffffc00f08947 */ /* 0x008fea000383ffff */
[----:B------:R-:W-:Y:S05]  /*12ab0*/  BRA `(.L_x_378) ;  /* 0xffffffe800947947 */ /* 0x000fea000383ffff */
.L_x_379:
        /* <DEDUP_REMOVED lines=12> */
.L_x_15294:


//--------------------- .text._ZN7cutlass13device_kernelIN5flash11enable_sm90INS1_16FlashAttnFwdSm90INS1_25CollectiveMainloopFwdSm90ILi2EN4cute5tupleIJNS5_1CILi1EEES8_S8_EEENS6_IJNS7_ILi128EEENS7_ILi80EEENS7_ILi256EEEEEELi256ENS_6half_tEfNS_4arch4Sm90ELb0ELb0ELb0ELb1ELb0ELb0ELb0ELb1ELb1ELb1ELb0ELb0EEENS1_21CollectiveEpilogueFwdINS6_IJSA_SC_SB_EEES9_SE_SG_Li256ELb1ELb1ELb0ELb0EEENS1_36VarlenDynamicPersistentTileSchedulerILi128ELi80ELi256ELi128ELb0ELb1ELb1ELb0ELb1ELb1EEEEEEEEEvNT_6ParamsE --------------------------
	.section	.text._ZN7cutlass13device_kernelIN5flash11enable_sm90INS1_16FlashAttnFwdSm90INS1_25CollectiveMainloopFwdSm90ILi2EN4cute5tupleIJNS5_1CILi1EEES8_S8_EEENS6_IJNS7_ILi128EEENS7_ILi80EEENS7_ILi256EEEEEELi256ENS_6half_tEfNS_4arch4Sm90ELb0ELb0ELb0ELb1ELb0ELb0ELb0ELb1ELb1ELb1ELb0ELb0EEENS1_21CollectiveEpilogueFwdINS6_IJSA_SC_SB_EEES9_SE_SG_Li256ELb1ELb1ELb0ELb0EEENS1_36VarlenDynamicPersistentTileSchedulerILi128ELi80ELi256ELi128ELb0ELb1ELb1ELb0ELb1ELb1EEEEEEEEEvNT_6ParamsE,"ax",@progbits
	.align	128
.text._ZN7cutlass13device_kernelIN5flash11enable_sm90INS1_16FlashAttnFwdSm90INS1_25CollectiveMainloopFwdSm90ILi2EN4cute5tupleIJNS5_1CILi1EEES8_S8_EEENS6_IJNS7_ILi128EEENS7_ILi80EEENS7_ILi256EEEEEELi256ENS_6half_tEfNS_4arch4Sm90ELb0ELb0ELb0ELb1ELb0ELb0ELb0ELb1ELb1ELb1ELb0ELb0EEENS1_21CollectiveEpilogueFwdINS6_IJSA_SC_SB_EEES9_SE_SG_Li256ELb1ELb1ELb0ELb0EEENS1_36VarlenDynamicPersistentTileSchedulerILi128ELi80ELi256ELi128ELb0ELb1ELb1ELb0ELb1ELb1EEEEEEEEEvNT_6ParamsE:
        .type           _ZN7cutlass13device_kernelIN5flash11enable_sm90INS1_16FlashAttnFwdSm90INS1_25CollectiveMainloopFwdSm90ILi2EN4cute5tupleIJNS5_1CILi1EEES8_S8_EEENS6_IJNS7_ILi128EEENS7_ILi80EEENS7_ILi256EEEEEELi256ENS_6half_tEfNS_4arch4Sm90ELb0ELb0ELb0ELb1ELb0ELb0ELb0ELb1ELb1ELb1ELb0ELb0EEENS1_21CollectiveEpilogueFwdINS6_IJSA_SC_SB_EEES9_SE_SG_Li256ELb1ELb1ELb0ELb0EEENS1_36VarlenDynamicPersistentTileSchedulerILi128ELi80ELi256ELi128ELb0ELb1ELb1ELb0ELb1ELb1EEEEEEEEEvNT_6ParamsE,@function
        .size           _ZN7cutlass13device_kernelIN5flash11enable_sm90INS1_16FlashAttnFwdSm90INS1_25CollectiveMainloopFwdSm90ILi2EN4cute5tupleIJNS5_1CILi1EEES8_S8_EEENS6_IJNS7_ILi128EEENS7_ILi80EEENS7_ILi256EEEEEELi256ENS_6half_tEfNS_4arch4Sm90ELb0ELb0ELb0ELb1ELb0ELb0ELb0ELb1ELb1ELb1ELb0ELb0EEENS1_21CollectiveEpilogueFwdINS6_IJSA_SC_SB_EEES9_SE_SG_Li256ELb1ELb1ELb0ELb0EEENS1_36VarlenDynamicPersistentTileSchedulerILi128ELi80ELi256ELi128ELb0ELb1ELb1ELb0ELb1ELb1EEEEEEEEEvNT_6ParamsE,(.L_x_15295 - _ZN7cutlass13device_kernelIN5flash11enable_sm90INS1_16FlashAttnFwdSm90INS1_25CollectiveMainloopFwdSm90ILi2EN4cute5tupleIJNS5_1CILi1EEES8_S8_EEENS6_IJNS7_ILi128EEENS7_ILi80EEENS7_ILi256EEEEEELi256ENS_6half_tEfNS_4arch4Sm90ELb0ELb0ELb0ELb1ELb0ELb0ELb0ELb1ELb1ELb1ELb0ELb0EEENS1_21CollectiveEpilogueFwdINS6_IJSA_SC_SB_EEES9_SE_SG_Li256ELb1ELb1ELb0ELb0EEENS1_36VarlenDynamicPersistentTileSchedulerILi128ELi80ELi256ELi128ELb0ELb1ELb1ELb0ELb1ELb1EEEEEEEEEvNT_6ParamsE)
        .other          _ZN7cutlass13device_kernelIN5flash11enable_sm90INS1_16FlashAttnFwdSm90INS1_25CollectiveMainloopFwdSm90ILi2EN4cute5tupleIJNS5_1CILi1EEES8_S8_EEENS6_IJNS7_ILi128EEENS7_ILi80EEENS7_ILi256EEEEEELi256ENS_6half_tEfNS_4arch4Sm90ELb0ELb0ELb0ELb1ELb0ELb0ELb0ELb1ELb1ELb1ELb0ELb0EEENS1_21CollectiveEpilogueFwdINS6_IJSA_SC_SB_EEES9_SE_SG_Li256ELb1ELb1ELb0ELb0EEENS1_36VarlenDynamicPersistentTileSchedulerILi128ELi80ELi256ELi128ELb0ELb1ELb1ELb0ELb1ELb1EEEEEEEEEvNT_6ParamsE,@"STO_CUDA_ENTRY STV_DEFAULT"
_ZN7cutlass13device_kernelIN5flash11enable_sm90INS1_16FlashAttnFwdSm90INS1_25CollectiveMainloopFwdSm90ILi2EN4cute5tupleIJNS5_1CILi1EEES8_S8_EEENS6_IJNS7_ILi128EEENS7_ILi80EEENS7_ILi256EEEEEELi256ENS_6half_tEfNS_4arch4Sm90ELb0ELb0ELb0ELb1ELb0ELb0ELb0ELb1ELb1ELb1ELb0ELb0EEENS1_21CollectiveEpilogueFwdINS6_IJSA_SC_SB_EEES9_SE_SG_Li256ELb1ELb1ELb0ELb0EEENS1_36VarlenDynamicPersistentTileSchedulerILi128ELi80ELi256ELi128ELb0ELb1ELb1ELb0ELb1ELb1EEEEEEEEEvNT_6ParamsE:
        /* <DEDUP_REMOVED lines=18> */
.L_x_381:
[----:B------:R-:W-:Y:S05]  /*0120*/  BSYNC B0 ;  /* 0x0000000000007941 */ /* 0x000fea0003800000 */
.L_x_380:
        /* <DEDUP_REMOVED lines=41> */
.L_x_382:
        /* <DEDUP_REMOVED lines=22> */
.L_x_383:
        /* <DEDUP_REMOVED lines=18> */
.L_x_384:
        /* <DEDUP_REMOVED lines=22> */
.L_x_385:
        /* <DEDUP_REMOVED lines=22> */
.L_x_386:
        /* <DEDUP_REMOVED lines=8> */
.L_x_388:
[----:B------:R-:W-:-:S08]  /*0980*/  NOP ;  /* 0x0000000000007918 */ /* 0x000fd00000000000 */
[----:B------:R-:W1:Y:S02]  /*0990*/  USETMAXREG.TRY_ALLOC.CTAPOOL UP0, 0xf0 ;  /* 0x000000f0000079c8 */ /* 0x000e640008000600 */
[----:B-1----:R-:W-:-:S13]  /*09a0*/  PLOP3.LUT P0, PT, PT, PT, UP0, 0x80, 0x0 ;  /* 0x000000000000781c */ /* 0x002fda0003f0f008 */
[----:B------:R-:W-:Y:S05]  /*09b0*/  @!P0 BRA `(.L_x_388) ;  /* 0xfffffffc00f08947 */ /* 0x000fea000383ffff */
[----:B------:R-:W1:Y:S08]  /*09c0*/  S2UR UR5, SR_CgaCtaId ;  /* 0x00000000000579c3 */ /* 0x000e700000008800 */
[----:B------:R-:W-:Y:S06]  /*09d0*/  BAR.ARV 0x8, 0x180 ;  /* 0x0206000000007b1d */ /* 0x000fec0000002000 */
[----:B------:R-:W-:-:S02]  /*09e0*/  UMOV UR4, 0x400 ;  /* 0x0000040000047882 */ /* 0x000fc40000000000 */
[----:B------:R-:W-:Y:S01]  /*09f0*/  BAR.SYNC.DEFER_BLOCKING 0x5, 0x180 ;  /* 0x0146000000007b1d */ /* 0x000fe20000010000 */
[----:B-1----:R-:W-:-:S09]  /*0a00*/  ULEA UR4, UR5, UR4, 0x18 ;  /* 0x0000000405047291 */ /* 0x002fd2000f8ec03f */
[----:B------:R-:W1:Y:S01]  /*0a10*/  LDS.128 R12, [UR4+0x388d0] ;  /* 0x0388d004ff0c7984 */ /* 0x000e620008000c00 */
[----:B------:R-:W-:Y:S01]  /*0a20*/  ULDC UR4, c[0x0][0xc3c] ;  /* 0x00030f0000047ab9 */ /* 0x000fe20000000800 */
[----:B------:R-:W-:Y:S06]  /*0a30*/  BAR.ARV 0x4, 0x180 ;  /* 0x0106000000007b1d */ /* 0x000fec0000002000 */
[----:B-1----:R-:W-:-:S13]  /*0a40*/  ISETP.GE.AND P0, PT, R15, UR4, PT ;  /* 0x000000040f007c0c */ /* 0x002fda000bf06270 */
[----:B------:R-:W-:Y:S05]  /*0a50*/  @P0 EXIT ;  /* 0x000000000000094d */ /* 0x000fea0003800000 */
[----:B0-----:R-:W2:Y:S01]  /*0a60*/  LDL R2, [R1+0x5c] ;  /* 0x00005c0001027983 */ /* 0x001ea20000100800 */
[----:B------:R-:W-:Y:S01]  /*0a70*/  R2UR UR6, R13 ;  /* 0x000000000d0672ca */ /* 0x000fe200000e0000 */
[----:B------:R-:W-:Y:S01]  /*0a80*/  IMAD.MOV.U32 R219, RZ, RZ, RZ ;  /* 0x000000ffffdb7224 */ /* 0x000fe200078e00ff */
[----:B------:R-:W-:Y:S01]  /*0a90*/  R2UR UR5, R14 ;  /* 0x000000000e0572ca */ /* 0x000fe200000e0000 */
[----:B------:R-:W0:Y:S01]  /*0aa0*/  S2R R0, SR_TID.X ;  /* 0x0000000000007919 */ /* 0x000e220000002100 */
[----:B------:R-:W-:Y:S01]  /*0ab0*/  CS2R R16, SRZ ;  /* 0x0000000000107805 */ /* 0x000fe2000001ff00 */
[----:B0-----:R-:W-:-:S05]  /*0ac0*/  VIADD R231, R0, 0xffffff80 ;  /* 0xffffff8000e77836 */ /* 0x001fca0000000000 */
[----:B------:R-:W-:-:S04]  /*0ad0*/  SHF.R.S32.HI R0, RZ, 0x1f, R231 ;  /* 0x0000001fff007819 */ /* 0x000fc800000114e7 */
[CC--:B------:R-:W-:Y:S02]  /*0ae0*/  LEA.HI R3, R0.reuse, R231.reuse, RZ, 0x4 ;  /* 0x000000e700037211 */ /* 0x0c0fe400078f20ff */
[----:B------:R-:W-:Y:S02]  /*0af0*/  LEA.HI R4, R0, R231, RZ, 0x5 ;  /* 0x000000e700047211 */ /* 0x000fe400078f28ff */
[----:B------:R-:W-:-:S03]  /*0b00*/  SHF.R.S32.HI R6, RZ, 0x4, R3 ;  /* 0x00000004ff067819 */ /* 0x000fc60000011403 */
[----:B------:R-:W-:Y:S01]  /*0b10*/  IMAD.SHL.U32 R5, R4, 0x20, RZ ;  /* 0x0000002004057824 */ /* 0x000fe200078e00ff */
[C---:B------:R-:W-:Y:S02]  /*0b20*/  LOP3.LUT R4, R3.reuse, 0x3fffff0, RZ, 0xc0, !PT ;  /* 0x03fffff003047812 */ /* 0x040fe400078ec0ff */
[----:B------:R-:W-:Y:S02]  /*0b30*/  LEA.HI R3, R3, R6, RZ, 0x1 ;  /* 0x0000000603037211 */ /* 0x000fe400078f08ff */
[----:B------:R-:W-:Y:S01]  /*0b40*/  LOP3.LUT R5, R5, 0xfffffc00, RZ, 0xc0, !PT ;  /* 0xfffffc0005057812 */ /* 0x000fe200078ec0ff */
[----:B------:R-:W-:Y:S01]  /*0b50*/  IMAD.IADD R4, R231, 0x1, -R4 ;  /* 0x00000001e7047824 */ /* 0x000fe200078e0a04 */
[----:B------:R-:W-:-:S03]  /*0b60*/  LOP3.LUT R3, R3, 0x1ffffffe, RZ, 0xc0, !PT ;  /* 0x1ffffffe03037812 */ /* 0x000fc600078ec0ff */
[----:B------:R-:W-:Y:S01]  /*0b70*/  IMAD R4, R4, 0x40, R5 ;  /* 0x0000004004047824 */ /* 0x000fe200078e0205 */
[----:B------:R-:W-:Y:S01]  /*0b80*/  LEA.HI R5, R0, R231, RZ, 0x2 ;  /* 0x000000e700057211 */ /* 0x000fe200078f10ff */
[----:B------:R-:W-:Y:S02]  /*0b90*/  IMAD.IADD R3, R6, 0x1, -R3 ;  /* 0x0000000106037824 */ /* 0x000fe400078e0a03 */
[----:B------:R-:W-:Y:S02]  /*0ba0*/  IMAD.MOV.U32 R6, RZ, RZ, -0x2 ;  /* 0xfffffffeff067424 */ /* 0x000fe400078e00ff */
[----:B------:R-:W-:Y:S01]  /*0bb0*/  IMAD R225, R3, 0x8, R4 ;  /* 0x0000000803e17824 */ /* 0x000fe200078e0204 */
[----:B------:R-:W-:-:S05]  /*0bc0*/  LOP3.LUT R4, R5, 0xfffffffc, RZ, 0xc0, !PT ;  /* 0xfffffffc05047812 */ /* 0x000fca00078ec0ff */
[----:B------:R-:W-:-:S05]  /*0bd0*/  IMAD.IADD R4, R231, 0x1, -R4 ;  /* 0x00000001e7047824 */ /* 0x000fca00078e0a04 */
[----:B------:R-:W-:-:S04]  /*0be0*/  LEA.HI R3, R4, R4, RZ, 0x1 ;  /* 0x0000000404037211 */ /* 0x000fc800078f08ff */
[----:B------:R-:W-:-:S05]  /*0bf0*/  LOP3.LUT R3, R3, 0x1ffffffe, RZ, 0xc0, !PT ;  /* 0x1ffffffe03037812 */ /* 0x000fca00078ec0ff */
[----:B------:R-:W-:Y:S01]  /*0c00*/  IMAD.IADD R3, R4, 0x1, -R3 ;  /* 0x0000000104037824 */ /* 0x000fe200078e0a03 */
[----:B--2---:R-:W-:Y:S02]  /*0c10*/  R2UR UR4, R2 ;  /* 0x00000000020472ca */ /* 0x004fe400000e0000 */
[CC--:B------:R-:W-:Y:S02]  /*0c20*/  LEA.HI R2, R0.reuse, R231.reuse, RZ, 0x7 ;  /* 0x000000e700027211 */ /* 0x0c0fe400078f38ff */
[----:B------:R-:W-:Y:S02]  /*0c30*/  LEA.HI R0, R0, R231, RZ, 0x3 ;  /* 0x000000e700007211 */ /* 0x000fe400078f18ff */
[C---:B------:R-:W-:Y:S02]  /*0c40*/  LOP3.LUT R220, R2.reuse, 0xffffff80, RZ, 0xc0, !PT ;  /* 0xffffff8002dc7812 */ /* 0x040fe400078ec0ff */
[----:B------:R-:W-:Y:S02]  /*0c50*/  SHF.R.S32.HI R221, RZ, 0x7, R2 ;  /* 0x00000007ffdd7819 */ /* 0x000fe40000011402 */
[----:B------:R-:W-:Y:S01]  /*0c60*/  SHF.R.S32.HI R217, RZ, 0x3, R0 ;  /* 0x00000003ffd97819 */ /* 0x000fe20000011400 */
[----:B------:R-:W-:Y:S01]  /*0c70*/  IMAD.IADD R220, R231, 0x1, -R220 ;  /* 0x00000001e7dc7824 */ /* 0x000fe200078e0adc */
[----:B------:R-:W-:Y:S01]  /*0c80*/  LEA.HI R2, R2, R221, RZ, 0x1 ;  /* 0x000000dd02027211 */ /* 0x000fe200078f08ff */
[----:B------:R-:W-:-:S03]  /*0c90*/  ULOP3.LUT UR4, UR4, 0x1, URZ, 0xfc, !UPT ;  /* 0x0000000104047892 */ /* 0x000fc6000f8efc3f */
[----:B------:R-:W-:Y:S02]  /*0ca0*/  SHF.R.S32.HI R7, RZ, 0x1f, R220 ;  /* 0x0000001fff077819 */ /* 0x000fe400000114dc */
[----:B------:R-:W-:Y:S01]  /*0cb0*/  LOP3.LUT R2, R2, 0x3fffffe, RZ, 0xc0, !PT ;  /* 0x03fffffe02027812 */ /* 0x000fe200078ec0ff */
[----:B------:R-:W-:Y:S01]  /*0cc0*/  IMAD.U32 R226, RZ, RZ, UR4 ;  /* 0x00000004ffe27e24 */ /* 0x000fe2000f8e00ff */
[CC--:B------:R-:W-:Y:S02]  /*0cd0*/  LEA.HI R8, R7.reuse, R220.reuse, RZ, 0x2 ;  /* 0x000000dc07087211 */ /* 0x0c0fe400078f10ff */
[----:B------:R-:W-:Y:S01]  /*0ce0*/  LEA.HI R7, R7, R220, RZ, 0x5 ;  /* 0x000000dc07077211 */ /* 0x000fe200078f28ff */
[----:B------:R-:W-:Y:S01]  /*0cf0*/  IMAD.IADD R222, R221, 0x1, -R2 ;  /* 0x00000001ddde7824 */ /* 0x000fe200078e0a02 */
[--C-:B------:R-:W-:Y:S02]  /*0d00*/  SHF.R.S32.HI R9, RZ, 0x2, R8.reuse ;  /* 0x00000002ff097819 */ /* 0x100fe40000011408 */
[----:B------:R-:W-:-:S02]  /*0d10*/  SHF.R.S32.HI R10, RZ, 0x1f, R8 ;  /* 0x0000001fff0a7819 */ /* 0x000fc40000011408 */
[----:B------:R-:W-:Y:S02]  /*0d20*/  LOP3.LUT R2, R0, 0xfffffff8, RZ, 0xc0, !PT ;  /* 0xfffffff800027812 */ /* 0x000fe400078ec0ff */
[----:B------:R-:W-:Y:S02]  /*0d30*/  LEA.HI R10, R10, R9, RZ, 0x3 ;  /* 0x000000090a0a7211 */ /* 0x000fe400078f18ff */
[----:B------:R-:W-:Y:S01]  /*0d40*/  SHF.R.S32.HI R7, RZ, 0x5, R7 ;  /* 0x00000005ff077819 */ /* 0x000fe20000011407 */
[----:B------:R-:W-:Y:S01]  /*0d50*/  IMAD.IADD R213, R231, 0x1, -R2 ;  /* 0x00000001e7d57824 */ /* 0x000fe200078e0a02 */
[----:B------:R-:W-:Y:S02]  /*0d60*/  LOP3.LUT R10, R10, 0xfffffff8, RZ, 0xc0, !PT ;  /* 0xfffffff80a0a7812 */ /* 0x000fe400078ec0ff */
[----:B------:R-:W-:Y:S01]  /*0d70*/  LOP3.LUT R5, R8, 0x7ffffffc, RZ, 0xc0, !PT ;  /* 0x7ffffffc08057812 */ /* 0x000fe200078ec0ff */
[----:B------:R-:W-:Y:S02]  /*0d80*/  IMAD.SHL.U32 R18, R213, 0x8, RZ ;  /* 0x00000008d5127824 */ /* 0x000fe400078e00ff */
[----:B------:R-:W-:-:S02]  /*0d90*/  IMAD.IADD R10, R9, 0x1, -R10 ;  /* 0x00000001090a7824 */ /* 0x000fc400078e0a0a */
[C---:B------:R-:W-:Y:S01]  /*0da0*/  VIADD R23, R18.reuse, 0x40 ;  /* 0x0000004012177836 */ /* 0x040fe20000000000 */
[----:B------:R-:W-:Y:S01]  /*0db0*/  SHF.R.S32.HI R230, RZ, 0x1f, R18 ;  /* 0x0000001fffe67819 */ /* 0x000fe20000011412 */
[----:B------:R-:W-:Y:S02]  /*0dc0*/  IMAD R7, R7, 0x10, R10 ;  /* 0x0000001007077824 */ /* 0x000fe400078e020a */
[C---:B------:R-:W-:Y:S01]  /*0dd0*/  VIADD R22, R18.reuse, 0x80 ;  /* 0x0000008012167836 */ /* 0x040fe20000000000 */
[----:B------:R-:W-:Y:S01]  /*0de0*/  SHF.R.S32.HI R229, RZ, 0x1f, R23 ;  /* 0x0000001fffe57819 */ /* 0x000fe20000011417 */
[----:B------:R-:W-:Y:S02]  /*0df0*/  VIADD R212, R18, 0xc0 ;  /* 0x000000c012d47836 */ /* 0x000fe40000000000 */
[----:B------:R-:W-:Y:S01]  /*0e00*/  IMAD.IADD R5, R220, 0x1, -R5 ;  /* 0x00000001dc057824 */ /* 0x000fe200078e0a05 */
[----:B------:R-:W-:Y:S01]  /*0e10*/  SHF.R.S32.HI R228, RZ, 0x1f, R22 ;  /* 0x0000001fffe47819 */ /* 0x000fe20000011416 */
[----:B------:R-:W-:Y:S01]  /*0e20*/  IMAD R222, R222, 0x40, R7 ;  /* 0x00000040dede7824 */ /* 0x000fe200078e0207 */
[----:B------:R-:W-:Y:S01]  /*0e30*/  SHF.R.S32.HI R227, RZ, 0x1f, R212 ;  /* 0x0000001fffe37819 */ /* 0x000fe200000114d4 */
[----:B------:R-:W-:-:S02]  /*0e40*/  IMAD R223, R5, R6, 0x50 ;  /* 0x0000005005df7424 */ /* 0x000fc400078e0206 */
[----:B------:R-:W-:Y:S02]  /*0e50*/  IMAD.MOV.U32 R7, RZ, RZ, R15 ;  /* 0x000000ffff077224 */ /* 0x000fe400078e000f */
[----:B------:R-:W-:-:S07]  /*0e60*/  IMAD R224, R3, 0x8, R222 ;  /* 0x0000000803e07824 */ /* 0x000fce00078e02de */
.L_x_431:
[----:B0-23--:R-:W0:Y:S01]  /*0e70*/  LDC.64 R2, c[0x0][0xc88] ;  /* 0x00032200ff027b82 */ /* 0x00de220000000a00 */
[----:B------:R-:W-:Y:S01]  /*0e80*/  ULDC.64 UR12, c[0x0][0x208] ;  /* 0x00008200000c7ab9 */ /* 0x000fe20000000a00 */
[----:B------:R-:W-:Y:S01]  /*0e90*/  ULDC.64 UR8, c[0x0][0xa28] ;  /* 0x00028a0000087ab9 */ /* 0x000fe20000000a00 */
[----:B------:R-:W-:Y:S01]  /*0ea0*/  ULDC.64 UR10, c[0x0][0xa20] ;  /* 0x00028800000a7ab9 */ /* 0x000fe20000000a00 */
[----:B0-----:R-:W-:-:S06]  /*0eb0*/  IMAD.WIDE R2, R7, 0x4, R2 ;  /* 0x0000000407027825 */ /* 0x001fcc00078e0202 */
[----:B------:R-:W2:Y:S01]  /*0ec0*/  LDG.E R2, desc[UR12][R2.64] ;  /* 0x0000000c02027981 */ /* 0x000ea2000c1e1900 */
[----:B------:R-:W-:Y:S02]  /*0ed0*/  UISETP.NE.U32.AND UP0, UPT, UR8, URZ, UPT ;  /* 0x0000003f0800728c */ /* 0x000fe4000bf05070 */
[----:B------:R-:W-:Y:S02]  /*0ee0*/  UISETP.NE.U32.AND UP1, UPT, UR10, URZ, UPT ;  /* 0x0000003f0a00728c */ /* 0x000fe4000bf25070 */
[----:B------:R-:W-:Y:S02]  /*0ef0*/  UISETP.NE.AND.EX UP0, UPT, UR9, URZ, UPT, UP0 ;  /* 0x0000003f0900728c */ /* 0x000fe4000bf05300 */
[----:B------:R-:W-:-:S04]  /*0f00*/  UISETP.NE.AND.EX UP1, UPT, UR11, URZ, UPT, UP1 ;  /* 0x0000003f0b00728c */ /* 0x000fc8000bf25310 */
[----:B------:R-:W-:Y:S02]  /*0f10*/  PLOP3.LUT P0, PT, PT, PT, UP0, 0x80, 0x0 ;  /* 0x000000000000781c */ /* 0x000fe40003f0f008 */
[----:B------:R-:W-:Y:S02]  /*0f20*/  PLOP3.LUT P1, PT, PT, PT, UP1, 0x80, 0x0 ;  /* 0x000000000000781c */ /* 0x000fe40003f2f018 */
[----:B--2---:R-:W-:-:S13]  /*0f30*/  R2UR UR4, R2 ;  /* 0x00000000020472ca */ /* 0x004fda00000e0000 */
[----:B------:R-:W-:Y:S02]  /*0f40*/  USHF.R.S32.HI UR7, URZ, 0x1f, UR4 ;  /* 0x0000001f3f077899 */ /* 0x000fe40008011404 */
[----:B------:R-:W-:Y:S01]  /*0f50*/  IMAD.U32 R216, RZ, RZ, UR4 ;  /* 0x00000004ffd87e24 */ /* 0x000fe2000f8e00ff */
[----:B------:R-:W-:Y:S02]  /*0f60*/  @UP0 ULEA UR8, UP2, UR4, UR8, 0x2 ;  /* 0x0000000804080291 */ /* 0x000fe4000f84103f */
[----:B------:R-:W-:Y:S02]  /*0f70*/  @UP1 ULEA UR10, UP3, UR4, UR10, 0x2 ;  /* 0x0000000a040a1291 */ /* 0x000fe4000f86103f */
[----:B------:R-:W-:Y:S01]  /*0f80*/  @UP0 ULEA.HI.X UR9, UR4, UR9, UR7, 0x2, UP2 ;  /* 0x0000000904090291 */ /* 0x000fe200090f1407 */
[----:B------:R-:W-:Y:S01]  /*0f90*/  IMAD.U32 R215, RZ, RZ, UR6 ;  /* 0x00000006ffd77e24 */ /* 0x000fe2000f8e00ff */
[----:B------:R-:W-:Y:S01]  /*0fa0*/  @UP1 ULEA.HI.X UR11, UR4, UR11, UR7, 0x2, UP3 ;  /* 0x0000000b040b1291 */ /* 0x000fe200098f1407 */
[----:B------:R-:W-:Y:S01]  /*0fb0*/  IMAD.U32 R2, RZ, RZ, UR8 ;  /* 0x00000008ff027e24 */ /* 0x000fe2000f8e00ff */
[----:B------:R-:W-:Y:S01]  /*0fc0*/  ULDC UR6, c[0x0][0x2f0] ;  /* 0x0000bc0000067ab9 */ /* 0x000fe20000000800 */
[----:B------:R-:W-:Y:S01]  /*0fd0*/  IMAD.U32 R4, RZ, RZ, UR10 ;  /* 0x0000000aff047e24 */ /* 0x000fe2000f8e00ff */
[----:B------:R-:W-:Y:S01]  /*0fe0*/  ULDC UR4, c[0x0][0x424] ;  /* 0x0001090000047ab9 */ /* 0x000fe20000000800 */
[----:B------:R-:W-:Y:S01]  /*0ff0*/  IMAD.U32 R3, RZ, RZ, UR9 ;  /* 0x00000009ff037e24 */ /* 0x000fe2000f8e00ff */
[----:B------:R-:W-:Y:S01]  /*1000*/  ULDC.64 UR8, c[0x0][0x418] ;  /* 0x0001060000087ab9 */ /* 0x000fe20000000a00 */
[----:B------:R-:W-:Y:S01]  /*1010*/  IMAD.U32 R5, RZ, RZ, UR11 ;  /* 0x0000000bff057e24 */ /* 0x000fe2000f8e00ff */
[----:B------:R-:W-:Y:S01]  /*1020*/  UMOV UR60, URZ ;  /* 0x0000003f003c7c82 */ /* 0x000fe20008000000 */
[----:B------:R-:W-:Y:S01]  /*1030*/  IMAD.U32 R218, RZ, RZ, UR7 ;  /* 0x00000007ffda7e24 */ /* 0x000fe2000f8e00ff */
[----:B------:R-:W2:Y:S04]  /*1040*/  @P0 LDG.E R2, desc[UR12][R2.64] ;  /* 0x0000000c02020981 */ /* 0x000ea8000c1e1900 */
[----:B------:R-:W3:Y:S01]  /*1050*/  @P1 LDG.E R4, desc[UR12][R4.64] ;  /* 0x0000000c04041981 */ /* 0x000ee2000c1e1900 */
[----:B------:R-:W-:Y:S01]  /*1060*/  UISETP.NE.U32.AND UP0, UPT, UR8, URZ, UPT ;  /* 0x0000003f0800728c */ /* 0x000fe2000bf05070 */
[----:B------:R-:W-:Y:S01]  /*1070*/  IMAD.MOV.U32 R0, RZ, RZ, RZ ;  /* 0x000000ffff007224 */ /* 0x000fe200078e00ff */
[----:B------:R-:W-:-:S02]  /*1080*/  CS2R R150, SRZ ;  /* 0x0000000000967805 */ /* 0x000fc4000001ff00 */
[----:B------:R-:W-:Y:S01]  /*1090*/  CS2R R148, SRZ ;  /* 0x0000000000947805 */ /* 0x000fe2000001ff00 */
[----:B------:R-:W-:Y:S01]  /*10a0*/  UISETP.NE.AND.EX UP0, UPT, UR9, URZ, UPT, UP0 ;  /* 0x0000003f0900728c */ /* 0x000fe2000bf05300 */
[----:B------:R-:W-:Y:S02]  /*10b0*/  CS2R R146, SRZ ;  /* 0x0000000000927805 */ /* 0x000fe4000001ff00 */
[----:B------:R-:W-:Y:S02]  /*10c0*/  CS2R R144, SRZ ;  /* 0x0000000000907805 */ /* 0x000fe4000001ff00 */
[----:B------:R-:W-:Y:S01]  /*10d0*/  CS2R R142, SRZ ;  /* 0x00000000008e7805 */ /* 0x000fe2000001ff00 */
[----:B------:R-:W-:Y:S01]  /*10e0*/  USEL UR4, UR4, 0x1, UP0 ;  /* 0x0000000104047887 */ /* 0x000fe20008000000 */
[----:B------:R-:W-:Y:S02]  /*10f0*/  CS2R R140, SRZ ;  /* 0x00000000008c7805 */ /* 0x000fe4000001ff00 */
[----:B------:R-:W-:-:S02]  /*1100*/  CS2R R138, SRZ ;  /* 0x00000000008a7805 */ /* 0x000fc4000001ff00 */
[----:B------:R-:W-:Y:S01]  /*1110*/  CS2R R136, SRZ ;  /* 0x0000000000887805 */ /* 0x000fe2000001ff00 */
[----:B------:R-:W-:Y:S01]  /*1120*/  UIMAD UR4, UR4, UR6, URZ ;  /* 0x00000006040472a4 */ /* 0x000fe2000f8e023f */
        /* <DEDUP_REMOVED lines=19> */
[----:B------:R-:W-:Y:S01]  /*1260*/  CS2R R96, SRZ ;  /* 0x0000000000607805 */ /* 0x000fe2000001ff00 */
[----:B------:R-:W-:Y:S01]  /*1270*/  IMAD.MOV.U32 R163, RZ, RZ, RZ ;  /* 0x000000ffffa37224 */ /* 0x000fe200078e00ff */
[----:B------:R-:W-:Y:S02]  /*1280*/  CS2R R86, SRZ ;  /* 0x0000000000567805 */ /* 0x000fe4000001ff00 */
[----:B------:R-:W-:Y:S02]  /*1290*/  CS2R R92, SRZ ;  /* 0x00000000005c7805 */ /* 0x000fe4000001ff00 */
[----:B------:R-:W-:-:S02]  /*12a0*/  CS2R R90, SRZ ;  /* 0x00000000005a7805 */ /* 0x000fc4000001ff00 */
[----:B------:R-:W-:Y:S02]  /*12b0*/  CS2R R88, SRZ ;  /* 0x0000000000587805 */ /* 0x000fe4000001ff00 */
[----:B------:R-:W-:Y:S02]  /*12c0*/  CS2R R82, SRZ ;  /* 0x0000000000527805 */ /* 0x000fe4000001ff00 */
[----:B-1----:R-:W-:Y:S02]  /*12d0*/  CS2R R84, SRZ ;  /* 0x0000000000547805 */ /* 0x002fe4000001ff00 */
[----:B------:R-:W-:Y:S01]  /*12e0*/  CS2R R80, SRZ ;  /* 0x0000000000507805 */ /* 0x000fe2000001ff00 */
[----:B------:R-:W-:Y:S01]  /*12f0*/  IMAD.MOV.U32 R19, RZ, RZ, RZ ;  /* 0x000000ffff137224 */ /* 0x000fe200078e00ff */
        /* <DEDUP_REMOVED lines=18> */
[----:B------:R-:W-:Y:S02]  /*1420*/  IMAD.MOV.U32 R160, RZ, RZ, RZ ;  /* 0x000000ffffa07224 */ /* 0x000fe400078e00ff */
[----:B------:R-:W-:Y:S02]  /*1430*/  IMAD.MOV.U32 R41, RZ, RZ, RZ ;  /* 0x000000ffff297224 */ /* 0x000fe400078e00ff */
[----:B------:R-:W-:Y:S01]  /*1440*/  IMAD.U32 R214, RZ, RZ, UR5 ;  /* 0x00000005ffd67e24 */ /* 0x000fe2000f8e00ff */
[----:B--2---:R-:W-:-:S02]  /*1450*/  @P0 R2UR UR60, R2 ;  /* 0x00000000023c02ca */ /* 0x004fc400000e0000 */
[----:B------:R-:W-:Y:S02]  /*1460*/  CS2R R2, SRZ ;  /* 0x0000000000027805 */ /* 0x000fe4000001ff00 */
[----:B------:R-:W-:Y:S02]  /*1470*/  PLOP3.LUT P0, PT, PT, PT, PT, 0x80, 0x0 ;  /* 0x000000000000781c */ /* 0x000fe40003f0f070 */
[----:B---3--:R-:W-:Y:S01]  /*1480*/  @P1 R2UR UR4, R4 ;  /* 0x00000000040412ca */ /* 0x008fe200000e0000 */
[----:B----4-:R-:W-:-:S14]  /*1490*/  @P1 BRA `(.L_x_389) ;  /* 0x00000000003c1947 */ /* 0x010fdc0003800000 */
[----:B------:R-:W-:Y:S02]  /*14a0*/  ULDC.64 UR6, c[0x0][0xa08] ;  /* 0x0002820000067ab9 */ /* 0x000fe40000000a00 */
[----:B------:R-:W-:-:S04]  /*14b0*/  ISETP.NE.U32.AND P1, PT, RZ, UR6, PT ;  /* 0x00000006ff007c0c */ /* 0x000fc8000bf25070 */
[----:B------:R-:W-:-:S13]  /*14c0*/  ISETP.NE.AND.EX P1, PT, RZ, UR7, PT, P1 ;  /* 0x00000007ff007c0c */ /* 0x000fda000bf25310 */
[----:B------:R-:W-:Y:S05]  /*14d0*/  @!P1 BRA `(.L_x_389) ;  /* 0x00000000002c9947 */ /* 0x000fea0003800000 */
[----:B------:R-:W-:Y:S01]  /*14e0*/  R2UR UR8, R216 ;  /* 0x00000000d80872ca */ /* 0x000fe200000e0000 */
[----:B------:R-:W-:Y:S01]  /*14f0*/  ULDC.64 UR4, c[0x0][0xa08] ;  /* 0x0002820000047ab9 */ /* 0x000fe20000000a00 */
[----:B------:R-:W-:-:S11]  /*1500*/  ULDC.64 UR6, c[0x0][0x208] ;  /* 0x0000820000067ab9 */ /* 0x000fd60000000a00 */
[----:B------:R-:W-:-:S06]  /*1510*/  UIMAD.WIDE UR4, UR8, 0x4, UR4 ;  /* 0x00000004080478a5 */ /* 0x000fcc000f8e0204 */
[----:B------:R-:W-:Y:S02]  /*1520*/  IMAD.U32 R4, RZ, RZ, UR4 ;  /* 0x00000004ff047e24 */ /* 0x000fe4000f8e00ff */
[----:B------:R-:W-:-:S05]  /*1530*/  IMAD.U32 R5, RZ, RZ, UR5 ;  /* 0x00000005ff057e24 */ /* 0x000fca000f8e00ff */
[----:B------:R-:W2:Y:S04]  /*1540*/  LDG.E R7, desc[UR6][R4.64] ;  /* 0x0000000604077981 */ /* 0x000ea8000c1e1900 */
[----:B------:R-:W3:Y:S01]  /*1550*/  LDG.E R6, desc[UR6][R4.64+0x4] ;  /* 0x0000040604067981 */ /* 0x000ee2000c1e1900 */
[----:B--2---:R-:W-:Y:S02]  /*1560*/  R2UR UR4, R7 ;  /* 0x00000000070472ca */ /* 0x004fe400000e0000 */
[----:B---3--:R-:W-:-:S13]  /*1570*/  R2UR UR5, R6 ;  /* 0x00000000060572ca */ /* 0x008fda00000e0000 */
[----:B------:R-:W-:-:S12]  /*1580*/  UIADD3 UR4, -UR4, UR5, URZ ;  /* 0x0000000504047290 */ /* 0x000fd8000fffe13f */
.L_x_389:
[----:B------:R-:W-:Y:S01]  /*1590*/  UIADD3 UR60, -UR60, UR4, URZ ;  /* 0x000000043c3c7290 */ /* 0x000fe2000fffe13f */
[----:B------:R-:W-:Y:S01]  /*15a0*/  IMAD.MOV.U32 R40, RZ, RZ, RZ ;  /* 0x000000ffff287224 */ /* 0x000fe200078e00ff */
[----:B------:R-:W-:Y:S01]  /*15b0*/  CS2R R34, SRZ ;  /* 0x0000000000227805 */ /* 0x000fe2000001ff00 */
[----:B------:R-:W-:Y:S01]  /*15c0*/  IMAD.MOV.U32 R161, RZ, RZ, RZ ;  /* 0x000000ffffa17224 */ /* 0x000fe200078e00ff */
[----:B------:R-:W-:Y:S01]  /*15d0*/  UISETP.GE.AND UP0, UPT, UR60, 0x1, UPT ;  /* 0x000000013c00788c */ /* 0x000fe2000bf06270 */
[----:B------:R-:W-:Y:S01]  /*15e0*/  CS2R R36, SRZ ;  /* 0x0000000000247805 */ /* 0x000fe2000001ff00 */
[----:B------:R-:W-:Y:S01]  /*15f0*/  UIADD3 UR4, UR60, 0x4f, URZ ;  /* 0x0000004f3c047890 */ /* 0x000fe2000fffe03f */
[----:B------:R-:W-:Y:S01]  /*1600*/  IMAD.MOV.U32 R162, RZ, RZ, RZ ;  /* 0x000000ffffa27224 */ /* 0x000fe200078e00ff */
[----:B------:R-:W-:Y:S01]  /*1610*/  CS2R R32, SRZ ;  /* 0x0000000000207805 */ /* 0x000fe2000001ff00 */
[----:B------:R-:W-:Y:S01]  /*1620*/  IMAD.MOV.U32 R8, RZ, RZ, RZ ;  /* 0x000000ffff087224 */ /* 0x000fe200078e00ff */
[----:B------:R-:W-:Y:S01]  /*1630*/  PLOP3.LUT P1, PT, PT, PT, UP0, 0x80, 0x0 ;  /* 0x000000000000781c */ /* 0x000fe20003f2f008 */
[----:B------:R-:W-:Y:S01]  /*1640*/  UIMAD.WIDE UR4, UR4, 0x66666667, URZ ;  /* 0x66666667040478a5 */ /* 0x000fe2000f8e023f */
[----:B------:R-:W-:-:S02]  /*1650*/  CS2R R26, SRZ ;  /* 0x00000000001a7805 */ /* 0x000fc4000001ff00 */
[----:B------:R-:W-:Y:S01]  /*1660*/  CS2R R28, SRZ ;  /* 0x00000000001c7805 */ /* 0x000fe2000001ff00 */
[----:B------:R-:W-:Y:S01]  /*1670*/  IMAD.MOV.U32 R10, RZ, RZ, RZ ;  /* 0x000000ffff0a7224 */ /* 0x000fe200078e00ff */
[----:B------:R-:W-:Y:S01]  /*1680*/  USHF.R.U32.HI UR61, URZ, 0x1f, UR5 ;  /* 0x0000001f3f3d7899 */ /* 0x000fe20008011605 */
[----:B------:R-:W-:-:S03]  /*1690*/  CS2R R24, SRZ ;  /* 0x0000000000187805 */ /* 0x000fc6000001ff00 */
[----:B------:R-:W-:-:S03]  /*16a0*/  ULEA.HI.SX32 UR61, UR5, UR61, 0x1b ;  /* 0x0000003d053d7291 */ /* 0x000fc6000f8fda3f */
[----:B------:R-:W-:Y:S09]  /*16b0*/  @!P1 BRA `(.L_x_390) ;  /* 0x0000008c00f89947 */ /* 0x000ff20003800000 */
[----:B------:R-:W0:Y:S01]  /*16c0*/  SHFL.IDX PT, R0, R221, RZ, 0x1f ;  /* 0x00001fffdd007589 */ /* 0x000e2200000e0000 */
[----:B------:R-:W1:Y:S01]  /*16d0*/  S2UR UR7, SR_CgaCtaId ;  /* 0x00000000000779c3 */ /* 0x000e620000008800 */
[----:B------:R-:W-:Y:S01]  /*16e0*/  UMOV UR6, 0x400 ;  /* 0x0000040000067882 */ /* 0x000fe20000000000 */
[----:B0-----:R-:W-:Y:S01]  /*16f0*/  R2UR UR4, R0 ;  /* 0x00000000000472ca */ /* 0x001fe200000e0000 */
[----:B-1----:R-:W-:-:S04]  /*1700*/  ULEA UR6, UR7, UR6, 0x18 ;  /* 0x0000000607067291 */ /* 0x002fc8000f8ec03f */
[----:B------:R-:W-:-:S04]  /*1710*/  UIADD3 UR6, UR6, 0x14400, URZ ;  /* 0x0001440006067890 */ /* 0x000fc8000fffe03f */
[----:B------:R-:W-:-:S04]  /*1720*/  ULOP3.LUT UP0, URZ, UR6, 0x9f, URZ, 0xc0, !UPT ;  /* 0x0000009f063f7892 */ /* 0x000fc8000f80c03f */
[----:B------:R-:W-:Y:S02]  /*1730*/  ULEA.HI UR5, UR4, UR4, URZ, 0x1 ;  /* 0x0000000404057291 */ /* 0x000fe4000f8f083f */
[----:B------:R-:W-:Y:S02]  /*1740*/  PLOP3.LUT P0, PT, PT, PT, UP0, 0x80, 0x0 ;  /* 0x000000000000781c */ /* 0x000fe40003f0f008 */
[----:B------:R-:W-:-:S04]  /*1750*/  ULOP3.LUT UR5, UR5, 0x1e, URZ, 0xc0, !UPT ;  /* 0x0000001e05057892 */ /* 0x000fc8000f8ec03f */
[----:B------:R-:W-:-:S04]  /*1760*/  UIADD3 UR5, UR4, -UR5, URZ ;  /* 0x8000000504057290 */ /* 0x000fc8000fffe03f */
[----:B------:R-:W-:-:S04]  /*1770*/  ULEA UR5, UR5, UR6, 0xd ;  /* 0x0000000605057291 */ /* 0x000fc8000f8e683f */
[----:B------:R-:W-:-:S04]  /*1780*/  USHF.R.U32.HI UR5, URZ, 0x4, UR5 ;  /* 0x000000043f057899 */ /* 0x000fc80008011605 */
[----:B------:R-:W-:Y:S01]  /*1790*/  ULOP3.LUT UR36, UR5, 0x3fff, URZ, 0xc0, !UPT ;  /* 0x00003fff05247892 */ /* 0x000fe2000f8ec03f */
[----:B------:R-:W-:Y:S11]  /*17a0*/  @!P0 BRA `(.L_x_391) ;  /* 0x0000000000408947 */ /* 0x000ff60003800000 */
        /* <DEDUP_REMOVED lines=16> */
.L_x_391:
[----:B------:R-:W0:Y:S01]  /*18b0*/  S2UR UR5, SR_CgaCtaId ;  /* 0x00000000000579c3 */ /* 0x000e220000008800 */
[----:B------:R-:W-:Y:S01]  /*18c0*/  LEA.HI R0, R219, R219, RZ, 0x1 ;  /* 0x000000dbdb007211 */ /* 0x000fe200078f08ff */
[----:B------:R-:W-:Y:S01]  /*18d0*/  UMOV UR4, 0x400 ;  /* 0x0000040000047882 */ /* 0x000fe20000000000 */
[----:B------:R-:W-:Y:S01]  /*18e0*/  R2UR UR6, R226 ;  /* 0x00000000e20672ca */ /* 0x000fe200000e0000 */
[----:B------:R-:W-:Y:S01]  /*18f0*/  BSSY B0, `(.L_x_392) ;  /* 0x000000a000007945 */ /* 0x000fe20003800000 */
[----:B------:R-:W-:-:S05]  /*1900*/  LOP3.LUT R0, R0, 0xfffffffe, RZ, 0xc0, !PT ;  /* 0xfffffffe00007812 */ /* 0x000fca00078ec0ff */
[----:B------:R-:W-:-:S05]  /*1910*/  IMAD.IADD R0, R219, 0x1, -R0 ;  /* 0x00000001db007824 */ /* 0x000fca00078e0a00 */
[----:B------:R-:W-:Y:S01]  /*1920*/  SHF.L.U32 R0, R0, 0x1f, RZ ;  /* 0x0000001f00007819 */ /* 0x000fe200000006ff */
[----:B------:R-:W-:-:S05]  /*1930*/  IMAD.U32 R2, RZ, RZ, UR6 ;  /* 0x00000006ff027e24 */ /* 0x000fca000f8e00ff */
[----:B------:R-:W-:Y:S01]  /*1940*/  ISETP.NE.AND P0, PT, R2, 0x3, PT ;  /* 0x000000030200780c */ /* 0x000fe20003f05270 */
[----:B0-----:R-:W-:-:S06]  /*1950*/  ULEA UR4, UR5, UR4, 0x18 ;  /* 0x0000000405047291 */ /* 0x001fcc000f8ec03f */
[----:B------:R-:W-:-:S04]  /*1960*/  IMAD.U32 R5, RZ, RZ, UR4 ;  /* 0x00000004ff057e24 */ /* 0x000fc8000f8e00ff */
[----:B------:R-:W0:Y:S02]  /*1970*/  SYNCS.PHASECHK.TRANS64.TRYWAIT P1, [R5+URZ+0x38800], R0 ;  /* 0x03880000050075a7 */ /* 0x000e24000802017f */
[----:B0-----:R-:W-:Y:S05]  /*1980*/  @!P1 BRA `(.L_x_393) ;  /* 0x0000012800cc9947 */ /* 0x001fea0003800000 */
.L_x_567:
[----:B------:R-:W-:Y:S05]  /*1990*/  BSYNC B0 ;  /* 0x0000000000007941 */ /* 0x000fea0003800000 */
.L_x_392:
[----:B------:R-:W-:Y:S05]  /*19a0*/  @!P0 BRA `(.L_x_394) ;  /* 0x0000000000048947 */ /* 0x000fea0003800000 */
[----:B------:R-:W-:Y:S01]  /*19b0*/  BPT.TRAP 0x1 ;  /* 0x000000040000795c */ /* 0x000fe20000300000 */
.L_x_394:
[----:B0-----:R-:W-:Y:S01]  /*19c0*/  IMAD R0, R16, 0x8, R5 ;  /* 0x0000000810007824 */ /* 0x001fe200078e0205 */
[----:B------:R-:W-:-:S04]  /*19d0*/  SHF.L.U32 R3, R17, 0x1f, RZ ;  /* 0x0000001f11037819 */ /* 0x000fc800000006ff */
[----:B------:R0:W1:Y:S01]  /*19e0*/  SYNCS.PHASECHK.TRANS64.TRYWAIT P2, [R0+URZ+0x38830], R3 ;  /* 0x03883003000075a7 */ /* 0x000062000804017f */
[----:B------:R-:W-:Y:S05]  /*19f0*/  @!P0 BRA `(.L_x_395) ;  /* 0x0000000000048947 */ /* 0x000fea0003800000 */
[----:B------:R-:W-:Y:S01]  /*1a00*/  BPT.TRAP 0x1 ;  /* 0x000000040000795c */ /* 0x000fe20000300000 */
.L_x_395:
[----:B------:R-:W2:Y:S01]  /*1a10*/  S2R R2, SR_TID.X ;  /* 0x0000000000027919 */ /* 0x000ea20000002100 */
[----:B------:R-:W-:Y:S01]  /*1a20*/  IMAD.MOV.U32 R151, RZ, RZ, RZ ;  /* 0x000000ffff977224 */ /* 0x000fe200078e00ff */
[----:B--2---:R-:W-:Y:S01]  /*1a30*/  LOP3.LUT P1, RZ, R2, 0x7f, RZ, 0xc0, !PT ;  /* 0x0000007f02ff7812 */ /* 0x004fe2000782c0ff */
[----:B-1----:R-:W-:-:S12]  /*1a40*/  @P2 BRA `(.L_x_396) ;  /* 0x0000000000082947 */ /* 0x002fd80003800000 */
[----:B------:R-:W1:Y:S02]  /*1a50*/  SYNCS.PHASECHK.TRANS64.TRYWAIT P2, [R0+URZ+0x38830], R3 ;  /* 0x03883003000075a7 */ /* 0x000e64000804017f */
[----:B-1----:R-:W-:Y:S05]  /*1a60*/  @!P2 BRA `(.L_x_397) ;  /* 0x0000012800a8a947 */ /* 0x002fea0003800000 */
.L_x_396:
[----:B------:R-:W-:Y:S05]  /*1a70*/  WARPSYNC.ALL ;  /* 0x0000000000007948 */ /* 0x000fea0003800000 */
[----:B------:R-:W-:Y:S01]  /*1a80*/  R2UR UR4, R5 ;  /* 0x00000000050472ca */ /* 0x000fe200000e0000 */
[----:B------:R-:W-:Y:S01]  /*1a90*/  ULOP3.LUT UR5, UR36, 0x10000, URZ, 0xfc, !UPT ;  /* 0x0001000024057892 */ /* 0x000fe2000f8efc3f */
[----:B------:R-:W-:Y:S01]  /*1aa0*/  R2UR UR6, R16 ;  /* 0x00000000100672ca */ /* 0x000fe200000e0000 */
[----:B------:R-:W-:Y:S01]  /*1ab0*/  WARPGROUP.ARRIVE ;  /* 0x00000000000079c5 */ /* 0x000fe20000000000 */
[----:B------:R-:W-:Y:S01]  /*1ac0*/  UMOV UR9, 0x40000040 ;  /* 0x4000004000097882 */ /* 0x000fe20000000000 */
[----:B------:R-:W-:Y:S01]  /*1ad0*/  UMOV UR11, 0x40000040 ;  /* 0x40000040000b7882 */ /* 0x000fe20000000000 */
[----:B------:R-:W-:Y:S01]  /*1ae0*/  UMOV UR15, UR9 ;  /* 0x00000009000f7c82 */ /* 0x000fe20008000000 */
[----:B------:R-:W-:Y:S01]  /*1af0*/  IMAD.U32 R13, RZ, RZ, UR9 ;  /* 0x00000009ff0d7e24 */ /* 0x000fe2000f8e00ff */
[----:B------:R-:W-:Y:S01]  /*1b00*/  UMOV UR8, UR5 ;  /* 0x0000000500087c82 */ /* 0x000fe20008000000 */
[----:B------:R-:W-:Y:S01]  /*1b10*/  UMOV UR17, 0x40000040 ;  /* 0x4000004000117882 */ /* 0x000fe20000000000 */
[----:B------:R-:W-:Y:S01]  /*1b20*/  UMOV UR14, UR8 ;  /* 0x00000008000e7c82 */ /* 0x000fe20008000000 */
[----:B------:R-:W-:Y:S01]  /*1b30*/  IMAD.U32 R12, RZ, RZ, UR8 ;  /* 0x00000008ff0c7e24 */ /* 0x000fe2000f8e00ff */
[----:B------:R-:W-:Y:S01]  /*1b40*/  UMOV UR19, 0x40000040 ;  /* 0x4000004000137882 */ /* 0x000fe20000000000 */
[----:B------:R-:W-:Y:S01]  /*1b50*/  UIADD3 UR4, UR4, 0x24400, URZ ;  /* 0x0002440004047890 */ /* 0x000fe2000fffe03f */
[----:B------:R-:W-:Y:S01]  /*1b60*/  IMAD.U32 R11, RZ, RZ, UR17 ;  /* 0x00000011ff0b7e24 */ /* 0x000fe2000f8e00ff */
[----:B------:R-:W-:Y:S01]  /*1b70*/  UMOV UR13, 0x40000040 ;  /* 0x40000040000d7882 */ /* 0x000fe20000000000 */
[----:B------:R-:W-:Y:S01]  /*1b80*/  UIADD3 UR20, UR5, 0x404, URZ ;  /* 0x0000040405147890 */ /* 0x000fe2000fffe03f */
[----:B------:R-:W-:Y:S01]  /*1b90*/  VIADD R2, R223, UR60 ;  /* 0x0000003cdf027c36 */ /* 0x000fe20008000000 */
[----:B------:R-:W-:Y:S01]  /*1ba0*/  USHF.R.U32.HI UR4, URZ, 0x4, UR4 ;  /* 0x000000043f047899 */ /* 0x000fe20008011604 */
[----:B01----:R-:W-:Y:S01]  /*1bb0*/  IMAD.U32 R3, RZ, RZ, UR61 ;  /* 0x0000003dff037e24 */ /* 0x003fe2000f8e00ff */
[----:B------:R-:W-:Y:S01]  /*1bc0*/  UMOV UR21, 0x40000040 ;  /* 0x4000004000157882 */ /* 0x000fe20000000000 */
[----:B------:R-:W-:Y:S01]  /*1bd0*/  UMOV UR23, 0x40000040 ;  /* 0x4000004000177882 */ /* 0x000fe20000000000 */
[----:B------:R-:W-:Y:S01]  /*1be0*/  ULOP3.LUT UR4, UR4, 0x3fff, URZ, 0xc0, !UPT ;  /* 0x00003fff04047892 */ /* 0x000fe2000f8ec03f */
[----:B------:R-:W-:Y:S01]  /*1bf0*/  IMAD R2, R3, -0x50, R2 ;  /* 0xffffffb003027824 */ /* 0x000fe200078e0202 */
[----:B------:R-:W-:Y:S01]  /*1c00*/  UIADD3 UR24, UR5, 0x406, URZ ;  /* 0x0000040605187890 */ /* 0x000fe2000fffe03f */
[----:B------:R-:W-:Y:S01]  /*1c10*/  P2R R21, PR, RZ, 0x1 ;  /* 0x00000001ff157803 */ /* 0x000fe20000000000 */
[----:B------:R-:W-:Y:S01]  /*1c20*/  ULOP3.LUT UR7, UR4, 0x10000, URZ, 0xfc, !UPT ;  /* 0x0001000004077892 */ /* 0x000fe2000f8efc3f */
[----:B------:R-:W-:Y:S01]  /*1c30*/  @!P1 VIADD R0, R0, 0x38840 ;  /* 0x0003884000009836 */ /* 0x000fe20000000000 */
[----:B------:R-:W-:Y:S01]  /*1c40*/  UMOV UR25, 0x40000040 ;  /* 0x4000004000197882 */ /* 0x000fe20000000000 */
[----:B------:R-:W-:Y:S01]  /*1c50*/  UMOV UR27, 0x40000040 ;  /* 0x40000040001b7882 */ /* 0x000fe20000000000 */
[----:B------:R-:W-:Y:S01]  /*1c60*/  UIMAD UR4, UR6, 0xa00, UR7 ;  /* 0x00000a00060478a4 */ /* 0x000fe2000f8e0207 */
[C---:B------:R-:W-:Y:S01]  /*1c70*/  ISETP.GT.AND P6, PT, R2.reuse, RZ, PT ;  /* 0x000000ff0200720c */ /* 0x040fe20003fc4270 */
[----:B------:R-:W-:Y:S01]  /*1c80*/  IMAD.U32 R19, RZ, RZ, UR7 ;  /* 0x00000007ff137e24 */ /* 0x000fe2000f8e00ff */
[----:B------:R-:W-:Y:S01]  /*1c90*/  UIADD3 UR7, UR5, 0x2, URZ ;  /* 0x0000000205077890 */ /* 0x000fe2000fffe03f */
[C---:B------:R-:W-:Y:S01]  /*1ca0*/  ISETP.GT.AND P5, PT, R2.reuse, 0x1, PT ;  /* 0x000000010200780c */ /* 0x040fe20003fa4270 */
[----:B------:R-:W-:Y:S01]  /*1cb0*/  UIADD3 UR6, UR4, 0x200, URZ ;  /* 0x0000020004067890 */ /* 0x000fe2000fffe03f */
[C---:B------:R-:W-:Y:S01]  /*1cc0*/  ISETP.GT.AND P4, PT, R2.reuse, 0x8, PT ;  /* 0x000000080200780c */ /* 0x040fe20003f84270 */
[----:B------:R-:W-:Y:S01]  /*1cd0*/  UMOV UR10, UR4 ;  /* 0x00000004000a7c82 */ /* 0x000fe20008000000 */
[----:B------:R-:W-:Y:S01]  /*1ce0*/  UIADD3 UR12, UR4, 0x2, URZ ;  /* 0x00000002040c7890 */ /* 0x000fe2000fffe03f */
[----:B------:R-:W-:Y:S01]  /*1cf0*/  HGMMA.64x16x16.F32 R56, gdesc[UR8], RZ, !UPT, gsb0 ;  /* 0x00200000083879f0 */ /* 0x000fe2000c0008ff */
[----:B------:R-:W-:Y:S01]  /*1d00*/  UIADD3 UR10, UR4, 0x80, URZ ;  /* 0x00000080040a7890 */ /* 0x000fe2000fffe03f */
[C---:B------:R-:W-:Y:S01]  /*1d10*/  ISETP.GT.AND P3, PT, R2.reuse, 0x9, PT ;  /* 0x000000090200780c */ /* 0x040fe20003f64270 */
[----:B------:R-:W-:Y:S01]  /*1d20*/  UMOV UR8, UR14 ;  /* 0x0000000e00087c82 */ /* 0x000fe20008000000 */
[----:B------:R-:W-:Y:S01]  /*1d30*/  UMOV UR9, UR15 ;  /* 0x0000000f00097c82 */ /* 0x000fe20008000000 */
[----:B------:R-:W-:Y:S01]  /*1d40*/  UMOV UR11, 0x40000040 ;  /* 0x40000040000b7882 */ /* 0x000fe20000000000 */
[----:B------:R-:W-:Y:S01]  /*1d50*/  UMOV UR16, UR7 ;  /* 0x0000000700107c82 */ /* 0x000fe20008000000 */
[----:B------:R-:W-:Y:S01]  /*1d60*/  UMOV UR18, UR12 ;  /* 0x0000000c00127c82 */ /* 0x000fe20008000000 */
[----:B------:R-:W-:Y:S01]  /*1d70*/  UIADD3 UR7, UR5, 0x4, URZ ;  /* 0x0000000405077890 */ /* 0x000fe2000fffe03f */
[----:B------:R-:W-:Y:S01]  /*1d80*/  IMAD.U32 R10, RZ, RZ, UR16 ;  /* 0x00000010ff0a7e24 */ /* 0x000fe2000f8e00ff */
[----:B------:R-:W-:Y:S01]  /*1d90*/  UIADD3 UR12, UR4, 0x4, URZ ;  /* 0x00000004040c7890 */ /* 0x000fe2000fffe03f */
[----:B------:R-:W-:Y:S01]  /*1da0*/  ISETP.GT.AND P2, PT, R2, 0x10, PT ;  /* 0x000000100200780c */ /* 0x000fe20003f44270 */
[----:B------:R-:W-:Y:S01]  /*1db0*/  UIADD3 UR22, UR4, 0x284, URZ ;  /* 0x0000028404167890 */ /* 0x000fe2000fffe03f */
[----:B------:R-:W-:Y:S01]  /*1dc0*/  @!P1 PRMT R0, RZ, 0x654, R0 ;  /* 0x00000654ff009816 */ /* 0x000fe20000000000 */
[----:B------:R-:W-:Y:S01]  /*1dd0*/  UIADD3 UR26, UR4, 0x286, URZ ;  /* 0x00000286041a7890 */ /* 0x000fe2000fffe03f */
[--C-:B------:R-:W-:Y:S01]  /*1de0*/  IMAD.MOV.U32 R150, RZ, RZ, R151.reuse ;  /* 0x000000ffff967224 */ /* 0x100fe200078e0097 */
        /* <DEDUP_REMOVED lines=50> */
[----:B------:R-:W-:Y:S01]  /*2110*/  UMOV UR57, 0x40000040 ;  /* 0x4000004000397882 */ /* 0x000fe20000000000 */
[----:B------:R-:W-:Y:S01]  /*2120*/  UMOV UR59, 0x40000040 ;  /* 0x40000040003b7882 */ /* 0x000fe20000000000 */
[----:B------:R-:W-:Y:S01]  /*2130*/  IMAD.U32 R7, RZ, RZ, UR57 ;  /* 0x00000039ff077e24 */ /* 0x000fe2000f8e00ff */
[----:B------:R-:W-:Y:S01]  /*2140*/  UISETP.GE.AND UP0, UPT, UR60, 0x51, UPT ;  /* 0x000000513c00788c */ /* 0x000fe2000bf06270 */
        /* <DEDUP_REMOVED lines=514> */
[----:B------:R-:W-:-:S02]  /*4170*/  FMNMX.FTZ R3, R49, R4, !PT ;  /* 0x0000000431037209 */ /* 0x000fc40007810000 */
[----:B------:R-:W-:Y:S02]  /*4180*/  FSEL R53, R53, -INF , P4 ;  /* 0xff80000035357808 */ /* 0x000fe40002000000 */
[----:B------:R-:W-:Y:S02]  /*4190*/  FMNMX.FTZ R4, R52, R3, !PT ;  /* 0x0000000334047209 */ /* 0x000fe40007810000 */
[----:B------:R-:W-:Y:S02]  /*41a0*/  FSEL R50, R50, -INF , P2 ;  /* 0xff80000032327808 */ /* 0x000fe40001000000 */
[----:B------:R-:W-:Y:S02]  /*41b0*/  ISETP.GT.AND P2, PT, R2, 0x21, PT ;  /* 0x000000210200780c */ /* 0x000fe40003f44270 */
[----:B------:R-:W-:Y:S02]  /*41c0*/  FMNMX.FTZ R3, R53, R4, !PT ;  /* 0x0000000435037209 */ /* 0x000fe40007810000 */
[----:B------:R-:W-:-:S02]  /*41d0*/  FSEL R51, R51, -INF , P6 ;  /* 0xff80000033337808 */ /* 0x000fc40003000000 */
[----:B------:R-:W-:Y:S02]  /*41e0*/  ISETP.GT.AND P6, PT, R2, 0x28, PT ;  /* 0x000000280200780c */ /* 0x000fe40003fc4270 */
        /* <DEDUP_REMOVED lines=29> */
[----:B------:R-:W-:Y:S01]  /*43c0*/  FSEL R36, R36, -INF , P2 ;  /* 0xff80000024247808 */ /* 0x000fe20001000000 */
[----:B------:R-:W-:Y:S01]  /*43d0*/  ULDC UR5, c[0x0][0x988] ;  /* 0x0002620000057ab9 */ /* 0x000fe20000000800 */
        /* <DEDUP_REMOVED lines=26> */
[----:B-1----:R-:W-:Y:S02]  /*4580*/  FMNMX.FTZ R15, R14, R3, !PT ;  /* 0x000000030e0f7209 */ /* 0x002fe40007810000 */
[----:B------:R-:W-:-:S03]  /*4590*/  FMNMX.FTZ R3, R58, R59, !PT ;  /* 0x0000003b3a037209 */ /* 0x000fc60007810000 */
[----:B------:R-:W1:Y:S02]  /*45a0*/  SHFL.BFLY PT, R4, R15, 0x1, 0x1f ;  /* 0x0c201f000f047f89 */ /* 0x000e6400000e0000 */
[----:B-1----:R-:W-:-:S04]  /*45b0*/  FMNMX.FTZ R4, R15, R4, !PT ;  /* 0x000000040f047209 */ /* 0x002fc80007810000 */
        /* <DEDUP_REMOVED lines=36> */
[----:B-1----:R-:W-:Y:S01]  /*4800*/  FADD.FTZ R15, R56, R57 ;  /* 0x00000039380f7221 */ /* 0x002fe20000010000 */
[----:B------:R-:W-:Y:S01]  /*4810*/  FFMA.FTZ R20, R29, UR5, -R20 ;  /* 0x000000051d147c23 */ /* 0x000fe20008010814 */
[----:B------:R-:W-:-:S02]  /*4820*/  FMNMX.FTZ R3, R47, R2, !PT ;  /* 0x000000022f037209 */ /* 0x000fc40007810000 */
[----:B------:R-:W-:Y:S01]  /*4830*/  F2FP.F16.F32.PACK_AB R208, R57, R56 ;  /* 0x0000003839d0723e */ /* 0x000fe200000000ff */
[--C-:B------:R-:W-:Y:S01]  /*4840*/  IMAD.MOV.U32 R57, RZ, RZ, R151.reuse ;  /* 0x000000ffff397224 */ /* 0x100fe200078e0097 */
[----:B------:R-:W-:Y:S01]  /*4850*/  FMNMX.FTZ R2, R34, R3, !PT ;  /* 0x0000000322027209 */ /* 0x000fe20007810000 */
[----:B------:R-:W-:Y:S01]  /*4860*/  MUFU.EX2 R48, R48 ;  /* 0x0000003000307308 */ /* 0x000fe20000000800 */
[----:B------:R-:W-:Y:S02]  /*4870*/  IMAD.MOV.U32 R56, RZ, RZ, R151 ;  /* 0x000000ffff387224 */ /* 0x000fe400078e0097 */
[----:B------:R-:W-:-:S04]  /*4880*/  FMNMX.FTZ R3, R35, R2, !PT ;  /* 0x0000000223037209 */ /* 0x000fc80007810000 */
[----:B------:R-:W-:Y:S01]  /*4890*/  FMNMX.FTZ R2, R38, R3, !PT ;  /* 0x0000000326027209 */ /* 0x000fe20007810000 */
[----:B------:R-:W1:Y:S01]  /*48a0*/  MUFU.EX2 R49, R49 ;  /* 0x0000003100317308 */ /* 0x000e620000000800 */
[----:B--2---:R-:W-:Y:S02]  /*48b0*/  F2FP.F16.F32.PACK_AB R210, R61, R60 ;  /* 0x0000003c3dd2723e */ /* 0x004fe400000000ff */
[----:B------:R-:W-:-:S04]  /*48c0*/  FMNMX.FTZ R3, R39, R2, !PT ;  /* 0x0000000227037209 */ /* 0x000fc80007810000 */
[----:B------:R-:W-:Y:S01]  /*48d0*/  FMNMX.FTZ R2, R26, R3, !PT ;  /* 0x000000031a027209 */ /* 0x000fe20007810000 */
[----:B------:R-:W-:Y:S03]  /*48e0*/  MUFU.EX2 R52, R52 ;  /* 0x0000003400347308 */ /* 0x000fe60000000800 */
[----:B------:R-:W-:-:S04]  /*48f0*/  FMNMX.FTZ R3, R27, R2, !PT ;  /* 0x000000021b037209 */ /* 0x000fc80007810000 */
[----:B------:R-:W-:Y:S01]  /*4900*/  FMNMX.FTZ R2, R30, R3, !PT ;  /* 0x000000031e027209 */ /* 0x000fe20007810000 */
[----:B------:R-:W2:Y:S01]  /*4910*/  MUFU.EX2 R53, R53 ;  /* 0x0000003500357308 */ /* 0x000ea20000000800 */
[----:B-1----:R-:W-:Y:S02]  /*4920*/  F2FP.F16.F32.PACK_AB R204, R49, R48 ;  /* 0x0000003031cc723e */ /* 0x002fe400000000ff */
[----:B------:R-:W-:-:S05]  /*4930*/  FMNMX.FTZ R2, R31, R2, !PT ;  /* 0x000000021f027209 */ /* 0x000fca0007810000 */
[----:B------:R-:W1:Y:S01]  /*4940*/  SHFL.BFLY PT, R3, R2, 0x2, 0x1f ;  /* 0x0c401f0002037f89 */ /* 0x000e6200000e0000 */
[----:B------:R-:W-:Y:S08]  /*4950*/  MUFU.EX2 R40, R40 ;  /* 0x0000002800287308 */ /* 0x000ff00000000800 */
[----:B------:R-:W3:Y:S01]  /*4960*/  MUFU.EX2 R41, R41 ;  /* 0x0000002900297308 */ /* 0x000ee20000000800 */
[----:B--2---:R-:W-:-:S07]  /*4970*/  F2FP.F16.F32.PACK_AB R206, R53, R52 ;  /* 0x0000003435ce723e */ /* 0x004fce00000000ff */
[----:B------:R-:W-:Y:S01]  /*4980*/  MUFU.EX2 R44, R44 ;  /* 0x0000002c002c7308 */ /* 0x000fe20000000800 */
[----:B-1----:R-:W-:-:S07]  /*4990*/  FMNMX.FTZ R14, R2, R3, !PT ;  /* 0x00000003020e7209 */ /* 0x002fce0007810000 */
[----:B------:R-:W-:Y:S01]  /*49a0*/  MUFU.EX2 R21, R20 ;  /* 0x0000001400157308 */ /* 0x000fe20000000800 */
[----:B---3--:R-:W-:Y:S01]  /*49b0*/  F2FP.F16.F32.PACK_AB R200, R41, R40 ;  /* 0x0000002829c8723e */ /* 0x008fe200000000ff */
[----:B------:R-:W1:Y:S06]  /*49c0*/  SHFL.BFLY PT, R3, R14, 0x1, 0x1f ;  /* 0x0c201f000e037f89 */ /* 0x000e6c00000e0000 */
[----:B------:R-:W2:Y:S08]  /*49d0*/  MUFU.EX2 R45, R45 ;  /* 0x0000002d002d7308 */ /* 0x000eb00000000800 */
[----:B------:R-:W-:Y:S08]  /*49e0*/  MUFU.EX2 R32, R32 ;  /* 0x0000002000207308 */ /* 0x000ff00000000800 */
[----:B------:R-:W3:Y:S01]  /*49f0*/  MUFU.EX2 R33, R33 ;  /* 0x0000002100217308 */ /* 0x000ee20000000800 */
[----:B--2---:R-:W-:-:S02]  /*4a00*/  F2FP.F16.F32.PACK_AB R202, R45, R44 ;  /* 0x0000002c2dca723e */ /* 0x004fc400000000ff */
[----:B-1----:R-:W-:Y:S01]  /*4a10*/  FMNMX.FTZ R3, R14, R3, !PT ;  /* 0x000000030e037209 */ /* 0x002fe20007810000 */
[----:B------:R-:W-:Y:S01]  /*4a20*/  FADD.FTZ R14, R60, R15 ;  /* 0x0000000f3c0e7221 */ /* 0x000fe20000010000 */
[--C-:B------:R-:W-:Y:S02]  /*4a30*/  IMAD.MOV.U32 R60, RZ, RZ, R151.reuse ;  /* 0x000000ffff3c7224 */ /* 0x100fe400078e0097 */
[C---:B------:R-:W-:Y:S01]  /*4a40*/  FSETP.NEU.FTZ.AND P2, PT, R3.reuse, -INF , PT ;  /* 0xff8000000300780b */ /* 0x040fe20003f5d000 */
[----:B------:R-:W-:Y:S01]  /*4a50*/  FMUL.FTZ R2, R3, UR5 ;  /* 0x0000000503027c20 */ /* 0x000fe20008410000 */
[----:B------:R-:W-:Y:S01]  /*4a60*/  FADD.FTZ R15, R61, R14 ;  /* 0x0000000e3d0f7221 */ /* 0x000fe20000010000 */
[----:B------:R-:W-:Y:S01]  /*4a70*/  MUFU.EX2 R36, R36 ;  /* 0x0000002400247308 */ /* 0x000fe20000000800 */
[----:B------:R-:W-:Y:S02]  /*4a80*/  IMAD.MOV.U32 R61, RZ, RZ, R151 ;  /* 0x000000ffff3d7224 */ /* 0x000fe400078e0097 */
[----:B------:R-:W-:Y:S01]  /*4a90*/  FSEL R2, R2, RZ, P2 ;  /* 0x000000ff02027208 */ /* 0x000fe20001000000 */
[----:B------:R-:W-:Y:S01]  /*4aa0*/  FADD.FTZ R14, R48, R15 ;  /* 0x0000000f300e7221 */ /* 0x000fe20000010000 */
[----:B------:R-:W-:Y:S01]  /*4ab0*/  PLOP3.LUT P2, PT, PT, PT, UP0, 0x80, 0x0 ;  /* 0x000000000000781c */ /* 0x000fe20003f4f008 */
[----:B------:R-:W-:Y:S01]  /*4ac0*/  IMAD.MOV.U32 R48, RZ, RZ, R151 ;  /* 0x000000ffff307224 */ /* 0x000fe200078e0097 */
[----:B---3--:R-:W-:Y:S01]  /*4ad0*/  F2FP.F16.F32.PACK_AB R196, R33, R32 ;  /* 0x0000002021c4723e */ /* 0x008fe200000000ff */
        /* <DEDUP_REMOVED lines=8> */
[----:B------:R-:W-:Y:S01]  /*4b60*/  FFMA.FTZ R55, R55, UR5, -R2 ;  /* 0x0000000537377c23 */ /* 0x000fe20008010802 */
[----:B------:R-:W-:Y:S01]  /*4b70*/  FADD.FTZ R29, R49, R14 ;  /* 0x0000000e311d7221 */ /* 0x000fe20000010000 */
[--C-:B------:R-:W-:Y:S01]  /*4b80*/  FFMA.FTZ R42, R42, UR5, -R2.reuse ;  /* 0x000000052a2a7c23 */ /* 0x100fe20008010802 */
[--C-:B------:R-:W-:Y:S01]  /*4b90*/  FFMA.FTZ R43, R43, UR5, -R2.reuse ;  /* 0x000000052b2b7c23 */ /* 0x100fe20008010802 */
[--C-:B------:R-:W-:Y:S01]  /*4ba0*/  FFMA.FTZ R46, R46, UR5, -R2.reuse ;  /* 0x000000052e2e7c23 */ /* 0x100fe20008010802 */
[----:B------:R-:W-:Y:S01]  /*4bb0*/  FADD.FTZ R20, R52, R29 ;  /* 0x0000001d34147221 */ /* 0x000fe20000010000 */
[----:B------:R-:W1:Y:S01]  /*4bc0*/  MUFU.EX2 R59, R59 ;  /* 0x0000003b003b7308 */ /* 0x000e620000000800 */
[--C-:B------:R-:W-:Y:S01]  /*4bd0*/  FFMA.FTZ R47, R47, UR5, -R2.reuse ;  /* 0x000000052f2f7c23 */ /* 0x100fe20008010802 */
[----:B------:R-:W-:Y:S01]  /*4be0*/  FFMA.FTZ R34, R34, UR5, -R2 ;  /* 0x0000000522227c23 */ /* 0x000fe20008010802 */
[----:B------:R-:W-:Y:S01]  /*4bf0*/  FADD.FTZ R29, R53, R20 ;  /* 0x00000014351d7221 */ /* 0x000fe20000010000 */
[--C-:B------:R-:W-:Y:S01]  /*4c00*/  FFMA.FTZ R35, R35, UR5, -R2.reuse ;  /* 0x0000000523237c23 */ /* 0x100fe20008010802 */
[--C-:B------:R-:W-:Y:S01]  /*4c10*/  FFMA.FTZ R38, R38, UR5, -R2.reuse ;  /* 0x0000000526267c23 */ /* 0x100fe20008010802 */
[--C-:B------:R-:W-:Y:S01]  /*4c20*/  FFMA.FTZ R39, R39, UR5, -R2.reuse ;  /* 0x0000000527277c23 */ /* 0x100fe20008010802 */
[----:B------:R-:W-:Y:S01]  /*4c30*/  FADD.FTZ R20, R40, R29 ;  /* 0x0000001d28147221 */ /* 0x000fe20000010000 */
[----:B------:R-:W2:Y:S01]  /*4c40*/  MUFU.EX2 R62, R62 ;  /* 0x0000003e003e7308 */ /* 0x000ea20000000800 */
[--C-:B------:R-:W-:Y:S01]  /*4c50*/  FFMA.FTZ R26, R26, UR5, -R2.reuse ;  /* 0x000000051a1a7c23 */ /* 0x100fe20008010802 */
[----:B------:R-:W-:Y:S01]  /*4c60*/  FFMA.FTZ R27, R27, UR5, -R2 ;  /* 0x000000051b1b7c23 */ /* 0x000fe20008010802 */
[----:B------:R-:W-:Y:S01]  /*4c70*/  FADD.FTZ R29, R41, R20 ;  /* 0x00000014291d7221 */ /* 0x000fe20000010000 */
[--C-:B------:R-:W-:Y:S01]  /*4c80*/  FFMA.FTZ R30, R30, UR5, -R2.reuse ;  /* 0x000000051e1e7c23 */ /* 0x100fe20008010802 */
[----:B------:R-:W-:Y:S01]  /*4c90*/  FFMA.FTZ R2, R31, UR5, -R2 ;  /* 0x000000051f027c23 */ /* 0x000fe20008010802 */
[----:B------:R-:W-:-:S02]  /*4ca0*/  IMAD.MOV.U32 R53, RZ, RZ, R151 ;  /* 0x000000ffff357224 */ /* 0x000fc400078e0097 */
[----:B0-----:R-:W-:Y:S01]  /*4cb0*/  FADD.FTZ R0, R44, R29 ;  /* 0x0000001d2c007221 */ /* 0x001fe20000010000 */
[----:B------:R-:W0:Y:S01]  /*4cc0*/  MUFU.EX2 R63, R63 ;  /* 0x0000003f003f7308 */ /* 0x000e220000000800 */
[----:B-1----:R-:W-:Y:S01]  /*4cd0*/  FADD.FTZ R15, R58, R59 ;  /* 0x0000003b3a0f7221 */ /* 0x002fe20000010000 */
[----:B------:R-:W-:Y:S01]  /*4ce0*/  F2FP.F16.F32.PACK_AB R209, R59, R58 ;  /* 0x0000003a3bd1723e */ /* 0x000fe200000000ff */
[----:B------:R-:W-:Y:S01]  /*4cf0*/  FADD.FTZ R29, R45, R0 ;  /* 0x000000002d1d7221 */ /* 0x000fe20000010000 */
[--C-:B------:R-:W-:Y:S02]  /*4d00*/  IMAD.MOV.U32 R59, RZ, RZ, R151.reuse ;  /* 0x000000ffff3b7224 */ /* 0x100fe400078e0097 */
[----:B------:R-:W-:Y:S02]  /*4d10*/  IMAD.MOV.U32 R58, RZ, RZ, R151 ;  /* 0x000000ffff3a7224 */ /* 0x000fe400078e0097 */
[----:B------:R-:W1:Y:S01]  /*4d20*/  MUFU.EX2 R50, R50 ;  /* 0x0000003200327308 */ /* 0x000e620000000800 */
[----:B--2---:R-:W-:Y:S01]  /*4d30*/  FADD.FTZ R14, R62, R15 ;  /* 0x0000000f3e0e7221 */ /* 0x004fe20000010000 */
[----:B------:R-:W-:-:S02]  /*4d40*/  IMAD.MOV.U32 R52, RZ, RZ, R151 ;  /* 0x000000ffff347224 */ /* 0x000fc400078e0097 */
[--C-:B------:R-:W-:Y:S02]  /*4d50*/  IMAD.MOV.U32 R49, RZ, RZ, R151.reuse ;  /* 0x000000ffff317224 */ /* 0x100fe400078e0097 */
[--C-:B------:R-:W-:Y:S02]  /*4d60*/  IMAD.MOV.U32 R45, RZ, RZ, R151.reuse ;  /* 0x000000ffff2d7224 */ /* 0x100fe400078e0097 */
[----:B------:R-:W2:Y:S01]  /*4d70*/  MUFU.EX2 R51, R51 ;  /* 0x0000003300337308 */ /* 0x000ea20000000800 */
[C---:B0-----:R-:W-:Y:S01]  /*4d80*/  FADD.FTZ R15, R63.reuse, R14 ;  /* 0x0000000e3f0f7221 */ /* 0x041fe20000010000 */
[----:B------:R-:W-:Y:S01]  /*4d90*/  F2FP.F16.F32.PACK_AB R211, R63, R62 ;  /* 0x0000003e3fd3723e */ /* 0x000fe200000000ff */
[--C-:B------:R-:W-:Y:S02]  /*4da0*/  IMAD.MOV.U32 R63, RZ, RZ, R151.reuse ;  /* 0x000000ffff3f7224 */ /* 0x100fe400078e0097 */
[--C-:B------:R-:W-:Y:S02]  /*4db0*/  IMAD.MOV.U32 R62, RZ, RZ, R151.reuse ;  /* 0x000000ffff3e7224 */ /* 0x100fe400078e0097 */
[----:B------:R-:W-:Y:S01]  /*4dc0*/  IMAD.MOV.U32 R44, RZ, RZ, R151 ;  /* 0x000000ffff2c7224 */ /* 0x000fe200078e0097 */
[----:B------:R-:W0:Y:S01]  /*4dd0*/  MUFU.EX2 R54, R54 ;  /* 0x0000003600367308 */ /* 0x000e220000000800 */
[----:B-1----:R-:W-:Y:S01]  /*4de0*/  FADD.FTZ R14, R50, R15 ;  /* 0x0000000f320e7221 */ /* 0x002fe20000010000 */
[----:B------:R-:W-:-:S02]  /*4df0*/  IMAD.MOV.U32 R41, RZ, RZ, R151 ;  /* 0x000000ffff297224 */ /* 0x000fc400078e0097 */
[--C-:B------:R-:W-:Y:S02]  /*4e00*/  IMAD.MOV.U32 R40, RZ, RZ, R151.reuse ;  /* 0x000000ffff287224 */ /* 0x100fe400078e0097 */
[--C-:B------:R-:W-:Y:S02]  /*4e10*/  IMAD.MOV.U32 R31, RZ, RZ, R151.reuse ;  /* 0x000000ffff1f7224 */ /* 0x100fe400078e0097 */
        /* <DEDUP_REMOVED lines=18> */
[----:B------:R-:W-:-:S03]  /*4f40*/  IMAD.MOV.U32 R32, RZ, RZ, R151 ;  /* 0x000000ffff207224 */ /* 0x000fc600078e0097 */
[----:B------:R-:W2:Y:S01]  /*4f50*/  MUFU.EX2 R47, R47 ;  /* 0x0000002f002f7308 */ /* 0x000ea20000000800 */
[C---:B0-----:R-:W-:Y:S01]  /*4f60*/  FADD.FTZ R15, R43.reuse, R0 ;  /* 0x000000002b0f7221 */ /* 0x041fe20000010000 */
[----:B------:R-:W-:Y:S01]  /*4f70*/  F2FP.F16.F32.PACK_AB R201, R43, R42 ;  /* 0x0000002a2bc9723e */ /* 0x000fe200000000ff */
[--C-:B------:R-:W-:Y:S02]  /*4f80*/  IMAD.MOV.U32 R43, RZ, RZ, R151.reuse ;  /* 0x000000ffff2b7224 */ /* 0x100fe400078e0097 */
[----:B------:R-:W-:-:S03]  /*4f90*/  IMAD.MOV.U32 R42, RZ, RZ, R151 ;  /* 0x000000ffff2a7224 */ /* 0x000fc600078e0097 */
        /* <DEDUP_REMOVED lines=15> */
[----:B--2---:R-:W-:-:S07]  /*5090*/  FADD.FTZ R14, R24, R29 ;  /* 0x0000001d180e7221 */ /* 0x004fce0000010000 */
[----:B------:R-:W2:Y:S01]  /*50a0*/  MUFU.EX2 R38, R38 ;  /* 0x0000002600267308 */ /* 0x000ea20000000800 */
[C---:B0-----:R-:W-:Y:S01]  /*50b0*/  FADD.FTZ R15, R35.reuse, R0 ;  /* 0x00000000230f7221 */ /* 0x041fe20000010000 */
[----:B------:R-:W-:Y:S01]  /*50c0*/  F2FP.F16.F32.PACK_AB R197, R35, R34 ;  /* 0x0000002223c5723e */ /* 0x000fe200000000ff */
[--C-:B------:R-:W-:Y:S02]  /*50d0*/  IMAD.MOV.U32 R35, RZ, RZ, R151.reuse ;  /* 0x000000ffff237224 */ /* 0x100fe400078e0097 */
[----:B------:R-:W-:-:S03]  /*50e0*/  IMAD.MOV.U32 R34, RZ, RZ, R151 ;  /* 0x000000ffff227224 */ /* 0x000fc600078e0097 */
        /* <DEDUP_REMOVED lines=8> */
[----:B0-----:R-:W-:Y:S01]  /*5170*/  FADD.FTZ R14, R28, R29 ;  /* 0x0000001d1c0e7221 */ /* 0x001fe20000010000 */
[C---:B------:R-:W-:Y:S01]  /*5180*/  F2FP.F16.F32.PACK_AB R194, R21.reuse, R28 ;  /* 0x0000001c15c2723e */ /* 0x040fe200000000ff */
[----:B------:R-:W-:Y:S02]  /*5190*/  IMAD.MOV.U32 R28, RZ, RZ, R151 ;  /* 0x000000ffff1c7224 */ /* 0x000fe400078e0097 */
[----:B------:R-:W-:-:S03]  /*51a0*/  FADD.FTZ R15, R21, R14 ;  /* 0x0000000e150f7221 */ /* 0x000fc60000010000 */
[----:B------:R-:W0:Y:S01]  /*51b0*/  MUFU.EX2 R27, R27 ;  /* 0x0000001b001b7308 */ /* 0x000e220000000800 */
[C---:B-1----:R-:W-:Y:S01]  /*51c0*/  FADD.FTZ R29, R39.reuse, R0 ;  /* 0x00000000271d7221 */ /* 0x042fe20000010000 */
[----:B------:R-:W-:Y:S01]  /*51d0*/  F2FP.F16.F32.PACK_AB R199, R39, R38 ;  /* 0x0000002627c7723e */ /* 0x000fe200000000ff */
[--C-:B------:R-:W-:Y:S02]  /*51e0*/  IMAD.MOV.U32 R39, RZ, RZ, R151.reuse ;  /* 0x000000ffff277224 */ /* 0x100fe400078e0097 */
[----:B------:R-:W-:-:S03]  /*51f0*/  IMAD.MOV.U32 R38, RZ, RZ, R151 ;  /* 0x000000ffff267224 */ /* 0x000fc600078e0097 */
[----:B------:R-:W1:Y:S01]  /*5200*/  MUFU.EX2 R30, R30 ;  /* 0x0000001e001e7308 */ /* 0x000e620000000800 */
[----:B--2---:R-:W-:Y:S01]  /*5210*/  FADD.FTZ R0, R26, R29 ;  /* 0x0000001d1a007221 */ /* 0x004fe20000010000 */
[----:B------:R-:W-:-:S06]  /*5220*/  IMAD.MOV.U32 R29, RZ, RZ, R151 ;  /* 0x000000ffff1d7224 */ /* 0x000fcc00078e0097 */
[----:B------:R2:W3:Y:S01]  /*5230*/  MUFU.EX2 R195, R2 ;  /* 0x0000000200c37308 */ /* 0x0004e20000000800 */
[C---:B0-----:R-:W-:Y:S01]  /*5240*/  FADD.FTZ R21, R27.reuse, R0 ;  /* 0x000000001b157221 */ /* 0x041fe20000010000 */
[----:B------:R-:W-:Y:S01]  /*5250*/  F2FP.F16.F32.PACK_AB R193, R27, R26 ;  /* 0x0000001a1bc1723e */ /* 0x000fe200000000ff */
[----:B------:R-:W-:Y:S02]  /*5260*/  IMAD.MOV.U32 R0, RZ, RZ, 0x3f800000 ;  /* 0x3f800000ff007424 */ /* 0x000fe400078e00ff */
[--C-:B------:R-:W-:Y:S02]  /*5270*/  IMAD.MOV.U32 R27, RZ, RZ, R151.reuse ;  /* 0x000000ffff1b7224 */ /* 0x100fe400078e0097 */
[----:B------:R-:W-:Y:S02]  /*5280*/  IMAD.MOV.U32 R26, RZ, RZ, R151 ;  /* 0x000000ffff1a7224 */ /* 0x000fe400078e0097 */
[----:B-1----:R-:W-:Y:S01]  /*5290*/  FADD.FTZ R14, R30, R21 ;  /* 0x000000151e0e7221 */ /* 0x002fe20000010000 */
[----:B--2---:R-:W-:-:S03]  /*52a0*/  IMAD.MOV.U32 R2, RZ, RZ, 0x3f800000 ;  /* 0x3f800000ff027424 */ /* 0x004fc600078e00ff */
[C---:B---3--:R-:W-:Y:S01]  /*52b0*/  FADD.FTZ R14, R195.reuse, R14 ;  /* 0x0000000ec30e7221 */ /* 0x048fe20000010000 */
[----:B------:R-:W-:Y:S01]  /*52c0*/  F2FP.F16.F32.PACK_AB R195, R195, R30 ;  /* 0x0000001ec3c3723e */ /* 0x000fe200000000ff */
[----:B------:R-:W-:Y:S01]  /*52d0*/  IMAD.MOV.U32 R30, RZ, RZ, R151 ;  /* 0x000000ffff1e7224 */ /* 0x000fe200078e0097 */
[----:B------:R-:W-:Y:S06]  /*52e0*/  @!P2 BRA `(.L_x_398) ;  /* 0x0000003c0088a947 */ /* 0x000fec0003800000 */
[----:B------:R-:W-:Y:S01]  /*52f0*/  R2UR UR60, R16 ;  /* 0x00000000103c72ca */ /* 0x000fe200000e0000 */
[----:B------:R-:W-:Y:S01]  /*5300*/  UIADD3 UR4, UR61, -0x2, URZ ;  /* 0xfffffffe3d047890 */ /* 0x000fe2000fffe03f */
[----:B------:R-:W-:Y:S01]  /*5310*/  IMAD.MOV.U32 R20, RZ, RZ, R3 ;  /* 0x000000ffff147224 */ /* 0x000fe200078e0003 */
[----:B------:R-:W-:Y:S01]  /*5320*/  CS2R R150, SRZ ;  /* 0x0000000000967805 */ /* 0x000fe2000001ff00 */
[----:B------:R-:W-:Y:S01]  /*5330*/  IMAD.MOV.U32 R21, RZ, RZ, R4 ;  /* 0x000000ffff157224 */ /* 0x000fe200078e0004 */
[----:B------:R-:W-:Y:S01]  /*5340*/  CS2R R146, SRZ ;  /* 0x0000000000927805 */ /* 0x000fe2000001ff00 */
[----:B------:R-:W-:Y:S01]  /*5350*/  IMAD.MOV.U32 R232, RZ, RZ, R17 ;  /* 0x000000ffffe87224 */ /* 0x000fe200078e0011 */
[----:B------:R-:W-:Y:S01]  /*5360*/  CS2R R142, SRZ ;  /* 0x00000000008e7805 */ /* 0x000fe2000001ff00 */
[----:B------:R-:W-:Y:S01]  /*5370*/  IMAD.U32 R233, RZ, RZ, UR4 ;  /* 0x00000004ffe97e24 */ /* 0x000fe2000f8e00ff */
[----:B------:R-:W-:Y:S01]  /*5380*/  CS2R R138, SRZ ;  /* 0x00000000008a7805 */ /* 0x000fe2000001ff00 */
[----:B------:R-:W-:Y:S01]  /*5390*/  IMAD.MOV.U32 R0, RZ, RZ, 0x3f800000 ;  /* 0x3f800000ff007424 */ /* 0x000fe200078e00ff */
        /* <DEDUP_REMOVED lines=59> */
[----:B------:R-:W-:-:S07]  /*5750*/  CS2R R24, SRZ ;  /* 0x0000000000187805 */ /* 0x000fce000001ff00 */
.L_x_407:
[----:B------:R-:W-:-:S04]  /*5760*/  UIADD3 UR4, UR60, 0x1, URZ ;  /* 0x000000013c047890 */ /* 0x000fc8000fffe03f */
[----:B------:R-:W-:-:S04]  /*5770*/  UISETP.NE.AND UP0, UPT, UR4, 0x2, UPT ;  /* 0x000000020400788c */ /* 0x000fc8000bf05270 */
[----:B------:R-:W-:Y:S02]  /*5780*/  USEL UR5, URZ, 0x1, UP0 ;  /* 0x000000013f057887 */ /* 0x000fe40008000000 */
[----:B------:R-:W-:-:S04]  /*5790*/  USEL UR4, UR4, URZ, UP0 ;  /* 0x0000003f04047287 */ /* 0x000fc80008000000 */
[----:B------:R-:W-:Y:S02]  /*57a0*/  LOP3.LUT R17, R232, UR5, RZ, 0x3c, !PT ;  /* 0x00000005e8117c12 */ /* 0x000fe4000f8e3cff */
[----:B------:R-:W-:Y:S01]  /*57b0*/  IMAD.U32 R16, RZ, RZ, UR4 ;  /* 0x00000004ff107e24 */ /* 0x000fe2000f8e00ff */
[----:B------:R-:W-:Y:S06]  /*57c0*/  @!P0 BRA `(.L_x_399) ;  /* 0x0000000000048947 */ /* 0x000fec0003800000 */
[----:B------:R-:W-:Y:S01]  /*57d0*/  BPT.TRAP 0x1 ;  /* 0x000000040000795c */ /* 0x000fe20000300000 */
.L_x_399:
[----:B------:R-:W0:Y:S01]  /*57e0*/  S2UR UR6, SR_CgaCtaId ;  /* 0x00000000000679c3 */ /* 0x000e220000008800 */
[----:B------:R-:W-:Y:S01]  /*57f0*/  UMOV UR5, 0x400 ;  /* 0x0000040000057882 */ /* 0x000fe20000000000 */
[----:B------:R-:W-:Y:S01]  /*5800*/  SHF.L.U32 R3, R17, 0x1f, RZ ;  /* 0x0000001f11037819 */ /* 0x000fe200000006ff */
[----:B0-----:R-:W-:-:S06]  /*5810*/  ULEA UR5, UR6, UR5, 0x18 ;  /* 0x0000000506057291 */ /* 0x001fcc000f8ec03f */
[----:B------:R-:W-:-:S05]  /*5820*/  IMAD.U32 R5, RZ, RZ, UR5 ;  /* 0x00000005ff057e24 */ /* 0x000fca000f8e00ff */
[----:B------:R-:W-:-:S13]  /*5830*/  R2UR UR61, R5 ;  /* 0x00000000053d72ca */ /* 0x000fda00000e0000 */
[----:B------:R-:W-:-:S09]  /*5840*/  ULEA UR61, UR4, UR61, 0x3 ;  /* 0x0000003d043d7291 */ /* 0x000fd2000f8e183f */
[----:B------:R0:W1:Y:S01]  /*5850*/  SYNCS.PHASECHK.TRANS64.TRYWAIT P2, [UR61+0x38830], R3 ;  /* 0x03883003ff0075a7 */ /* 0x000062000804017d */
[----:B------:R-:W-:Y:S05]  /*5860*/  @!P0 BRA `(.L_x_400) ;  /* 0x0000000000048947 */ /* 0x000fea0003800000 */
[----:B------:R-:W-:Y:S01]  /*5870*/  BPT.TRAP 0x1 ;  /* 0x000000040000795c */ /* 0x000fe20000300000 */
.L_x_400:
[----:B-1----:R-:W-:Y:S05]  /*5880*/  @P2 BRA `(.L_x_401) ;  /* 0x0000000000082947 */ /* 0x002fea0003800000 */
[----:B------:R-:W1:Y:S02]  /*5890*/  SYNCS.PHASECHK.TRANS64.TRYWAIT P2, [UR61+0x38830], R3 ;  /* 0x03883003ff0075a7 */ /* 0x000e64000804017d */
[----:B-1----:R-:W-:Y:S05]  /*58a0*/  @!P2 BRA `(.L_x_402) ;  /* 0x000000ec002ca947 */ /* 0x002fea0003800000 */
.L_x_401:
        /* <DEDUP_REMOVED lines=645> */
.L_x_403:
[----:B------:R-:W-:Y:S02]  /*8100*/  R2UR UR4, R5 ;  /* 0x00000000050472ca */ /* 0x000fe400000e0000 */
[----:B------:R-:W-:-:S11]  /*8110*/  SHF.L.U32 R0, R232, 0x1f, RZ ;  /* 0x0000001fe8007819 */ /* 0x000fd600000006ff */
[----:B------:R-:W-:-:S09]  /*8120*/  ULEA UR4, UR60, UR4, 0x3 ;  /* 0x000000043c047291 */ /* 0x000fd2000f8e183f */
[----:B------:R2:W3:Y:S01]  /*8130*/  SYNCS.PHASECHK.TRANS64.TRYWAIT P2, [UR4+0x38850], R0 ;  /* 0x03885000ff0075a7 */ /* 0x0004e20008040144 */
[----:B------:R-:W-:Y:S05]  /*8140*/  @!P0 BRA `(.L_x_404) ;  /* 0x0000000000048947 */ /* 0x000fea0003800000 */
[----:B------:R-:W-:Y:S01]  /*8150*/  BPT.TRAP 0x1 ;  /* 0x000000040000795c */ /* 0x000fe20000300000 */
.L_x_404:
[----:B---3--:R-:W-:Y:S05]  /*8160*/  @P2 BRA `(.L_x_405) ;  /* 0x0000000000082947 */ /* 0x008fea0003800000 */
[----:B------:R-:W3:Y:S02]  /*8170*/  SYNCS.PHASECHK.TRANS64.TRYWAIT P2, [UR4+0x38850], R0 ;  /* 0x03885000ff0075a7 */ /* 0x000ee40008040144 */
[----:B---3--:R-:W-:Y:S05]  /*8180*/  @!P2 BRA `(.L_x_406) ;  /* 0x000000c4000ca947 */ /* 0x008fea0003800000 */
.L_x_405:
[----:B------:R-:W-:Y:S01]  /*8190*/  R2UR UR5, R5 ;  /* 0x00000000050572ca */ /* 0x000fe200000e0000 */
[----:B------:R-:W-:Y:S01]  /*81a0*/  WARPGROUP.ARRIVE ;  /* 0x00000000000079c5 */ /* 0x000fe20000000000 */
[----:B------:R-:W-:Y:S01]  /*81b0*/  UMOV UR7, 0x40000040 ;  /* 0x4000004000077882 */ /* 0x000fe20000000000 */
[----:B0-2---:R-:W-:Y:S01]  /*81c0*/  FMNMX.FTZ R0, R184, R21, !PT ;  /* 0x00000015b8007209 */ /* 0x005fe20007810000 */
[----:B------:R-:W-:Y:S01]  /*81d0*/  ULDC UR10, c[0x0][0x988] ;  /* 0x00026200000a7ab9 */ /* 0x000fe20000000800 */
[----:B------:R-:W-:Y:S01]  /*81e0*/  VOTEU.ALL UP0, P1 ;  /* 0x00000000003f7886 */ /* 0x000fe20000800000 */
[----:B------:R-:W-:Y:S01]  /*81f0*/  IMAD.MOV.U32 R232, RZ, RZ, R17 ;  /* 0x000000ffffe87224 */ /* 0x000fe200078e0011 */
[----:B-1----:R-:W-:-:S03]  /*8200*/  FMNMX.FTZ R3, R185, R0, !PT ;  /* 0x00000000b9037209 */ /* 0x002fc60007810000 */
[----:B------:R-:W-:Y:S01]  /*8210*/  @!UP0 UIADD3 UR61, UR61, 0x38840, URZ ;  /* 0x000388403d3d8890 */ /* 0x000fe2000fffe03f */
[----:B------:R-:W-:Y:S01]  /*8220*/  FMNMX.FTZ R0, R188, R3, !PT ;  /* 0x00000003bc007209 */ /* 0x000fe20007810000 */
[----:B------:R-:W-:Y:S02]  /*8230*/  @!UP0 UIADD3 UR4, UR4, 0x38860, URZ ;  /* 0x0003886004048890 */ /* 0x000fe4000fffe03f */
[----:B------:R-:W-:Y:S01]  /*8240*/  UIADD3 UR5, UR5, 0x400, URZ ;  /* 0x0000040005057890 */ /* 0x000fe2000fffe03f */
[----:B------:R-:W-:Y:S01]  /*8250*/  FMNMX.FTZ R3, R189, R0, !PT ;  /* 0x00000000bd037209 */ /* 0x000fe20007810000 */
[----:B------:R-:W-:Y:S02]  /*8260*/  @!UP0 UPRMT UR61, URZ, 0x654, UR61 ;  /* 0x000006543f3d8896 */ /* 0x000fe4000800003d */
[----:B------:R-:W-:Y:S01]  /*8270*/  USHF.R.U32.HI UR5, URZ, 0x4, UR5 ;  /* 0x000000043f057899 */ /* 0x000fe20008011605 */
[----:B------:R-:W-:Y:S01]  /*8280*/  FMNMX.FTZ R0, R176, R3, !PT ;  /* 0x00000003b0007209 */ /* 0x000fe20007810000 */
[----:B------:R-:W-:-:S02]  /*8290*/  @!UP0 UPRMT UR4, URZ, 0x654, UR4 ;  /* 0x000006543f048896 */ /* 0x000fc40008000004 */
[----:B------:R-:W-:Y:S01]  /*82a0*/  ULOP3.LUT UR5, UR5, 0x3fff, URZ, 0xc0, !UPT ;  /* 0x00003fff05057892 */ /* 0x000fe2000f8ec03f */
[----:B------:R-:W-:-:S03]  /*82b0*/  FMNMX.FTZ R3, R177, R0, !PT ;  /* 0x00000000b1037209 */ /* 0x000fc60007810000 */
[----:B------:R-:W-:Y:S01]  /*82c0*/  ULOP3.LUT UR5, UR5, 0x2800000, URZ, 0xfc, !UPT ;  /* 0x0280000005057892 */ /* 0x000fe2000f8efc3f */
[----:B------:R-:W-:-:S03]  /*82d0*/  FMNMX.FTZ R0, R180, R3, !PT ;  /* 0x00000003b4007209 */ /* 0x000fc60007810000 */
[----:B------:R-:W-:Y:S01]  /*82e0*/  UIMAD UR60, UR60, 0xa00, UR5 ;  /* 0x00000a003c3c78a4 */ /* 0x000fe2000f8e0205 */
[----:B------:R-:W-:Y:S02]  /*82f0*/  FMNMX.FTZ R3, R181, R0, !PT ;  /* 0x00000000b5037209 */ /* 0x000fe40007810000 */
[----:B------:R-:W-:Y:S01]  /*8300*/  UMOV UR5, UR10 ;  /* 0x0000000a00057c82 */ /* 0x000fe20008000000 */
[----:B------:R-:W-:Y:S02]  /*8310*/  R2UR UR10, R233 ;  /* 0x00000000e90a72ca */ /* 0x000fe400000e0000 */
[----:B------:R-:W-:Y:S01]  /*8320*/  FMNMX.FTZ R0, R168, R3, !PT ;  /* 0x00000003a8007209 */ /* 0x000fe20007810000 */
[----:B------:R-:W-:Y:S02]  /*8330*/  UMOV UR6, UR60 ;  /* 0x0000003c00067c82 */ /* 0x000fe40008000000 */
[----:B------:R-:W-:Y:S01]  /*8340*/  HGMMA.64x256x16.F32 R24, R208, gdesc[UR4].tnspB, R24, gsb0 ;  /* 0x43e00004d0187df0 */ /* 0x000fe20008000818 */
[----:B------:R-:W-:Y:S01]  /*8350*/  UIADD3 UR6, UR60, 0x80, URZ ;  /* 0x000000803c067890 */ /* 0x000fe2000fffe03f */
[----:B------:R-:W-:Y:S01]  /*8360*/  FMNMX.FTZ R3, R169, R0, !PT ;  /* 0x00000000a9037209 */ /* 0x000fe20007810000 */
[----:B------:R-:W-:-:S03]  /*8370*/  UMOV UR7, 0x40000040 ;  /* 0x4000004000077882 */ /* 0x000fc60000000000 */
[----:B------:R-:W-:Y:S02]  /*8380*/  FMNMX.FTZ R0, R172, R3, !PT ;  /* 0x00000003ac007209 */ /* 0x000fe40007810000 */
[----:B------:R-:W-:Y:S02]  /*8390*/  ISETP.LT.AND P2, PT, RZ, UR10, PT ;  /* 0x0000000aff007c0c */ /* 0x000fe4000bf41270 */
        /* <DEDUP_REMOVED lines=24> */
[----:B------:R-:W-:Y:S01]  /*8520*/  WARPGROUP.ARRIVE ;  /* 0x00000000000079c5 */ /* 0x000fe20000000000 */
[----:B0-----:R-:W-:-:S15]  /*8530*/  FMNMX.FTZ R200, R2, R3, !PT ;  /* 0x0000000302c87209 */ /* 0x001fde0007810000 */
[----:B------:R-:W-:-:S06]  /*8540*/  NOP ;  /* 0x0000000000007918 */ /* 0x000fcc0000000000 */
[----:B------:R-:W-:Y:S01]  /*8550*/  HGMMA.64x256x16.F32 R24, R196, gdesc[UR4].tnspB, R24, gsb0 ;  /* 0x43e00004c4187df0 */ /* 0x000fe20008000818 */
[----:B------:R-:W0:Y:S01]  /*8560*/  SHFL.BFLY PT, R3, R200, 0x1, 0x1f ;  /* 0x0c201f00c8037f89 */ /* 0x000e2200000e0000 */
[----:B------:R-:W-:Y:S01]  /*8570*/  UMOV UR6, UR60 ;  /* 0x0000003c00067c82 */ /* 0x000fe20008000000 */
[----:B------:R-:W-:Y:S01]  /*8580*/  UMOV UR7, 0x40000040 ;  /* 0x4000004000077882 */ /* 0x000fe20000000000 */
[----:B------:R-:W-:Y:S02]  /*8590*/  R2UR UR60, R16 ;  /* 0x00000000103c72ca */ /* 0x000fe400000e0000 */
        /* <DEDUP_REMOVED lines=40> */
[----:B------:R-:W-:Y:S01]  /*8820*/  FMNMX.FTZ R196, R190, R3, !PT ;  /* 0x00000003bec47209 */ /* 0x000fe20007810000 */
[--C-:B------:R-:W-:Y:S01]  /*8830*/  FFMA.FTZ R197, R184, UR5, -R0.reuse ;  /* 0x00000005b8c57c23 */ /* 0x100fe20008010800 */
[----:B------:R-:W-:Y:S01]  /*8840*/  WARPGROUP.ARRIVE ;  /* 0x00000000000079c5 */ /* 0x000fe20000000000 */
[--C-:B------:R-:W-:Y:S01]  /*8850*/  FFMA.FTZ R198, R164, UR5, -R0.reuse ;  /* 0x00000005a4c67c23 */ /* 0x100fe20008010800 */
[----:B------:R-:W-:Y:S01]  /*8860*/  FMNMX.FTZ R3, R191, R196, !PT ;  /* 0x000000c4bf037209 */ /* 0x000fe20007810000 */
[----:B------:R-:W-:Y:S02]  /*8870*/  FFMA.FTZ R196, R160, UR5, -R0 ;  /* 0x00000005a0c47c23 */ /* 0x000fe40008010800 */
[----:B------:R-:W0:Y:S01]  /*8880*/  MUFU.EX2 R197, R197 ;  /* 0x000000c500c57308 */ /* 0x000e220000000800 */
[----:B------:R-:W-:Y:S01]  /*8890*/  FMNMX.FTZ R184, R178, R3, !PT ;  /* 0x00000003b2b87209 */ /* 0x000fe20007810000 */
[----:B------:R-:W-:Y:S03]  /*88a0*/  HGMMA.64x256x16.F32 R24, R192, gdesc[UR4].tnspB, R24, gsb0 ;  /* 0x43e00004c0187df0 */ /* 0x000fe60008000818 */
[----:B------:R-:W-:-:S03]  /*88b0*/  FMNMX.FTZ R3, R179, R184, !PT ;  /* 0x000000b8b3037209 */ /* 0x000fc60007810000 */
[----:B------:R-:W-:Y:S01]  /*88c0*/  MUFU.EX2 R196, R196 ;  /* 0x000000c400c47308 */ /* 0x000fe20000000800 */
[----:B------:R-:W-:-:S04]  /*88d0*/  FMNMX.FTZ R184, R182, R3, !PT ;  /* 0x00000003b6b87209 */ /* 0x000fc80007810000 */
[----:B------:R-:W-:-:S03]  /*88e0*/  FMNMX.FTZ R3, R183, R184, !PT ;  /* 0x000000b8b7037209 */ /* 0x000fc60007810000 */
[----:B------:R-:W-:Y:S01]  /*88f0*/  MUFU.EX2 R198, R198 ;  /* 0x000000c600c67308 */ /* 0x000fe20000000800 */
[----:B------:R-:W-:Y:S01]  /*8900*/  FMNMX.FTZ R184, R170, R3, !PT ;  /* 0x00000003aab87209 */ /* 0x000fe20007810000 */
[----:B0-----:R-:W-:-:S03]  /*8910*/  FFMA.FTZ R15, R2, R15, R197 ;  /* 0x0000000f020f7223 */ /* 0x001fc600000100c5 */
[----:B------:R-:W-:Y:S01]  /*8920*/  FMNMX.FTZ R3, R171, R184, !PT ;  /* 0x000000b8ab037209 */ /* 0x000fe20007810000 */
[C---:B------:R-:W-:Y:S01]  /*8930*/  FADD.FTZ R15, R208.reuse, R15 ;  /* 0x0000000fd00f7221 */ /* 0x040fe20000010000 */
[----:B------:R-:W-:Y:S02]  /*8940*/  F2FP.F16.F32.PACK_AB R208, R208, R197 ;  /* 0x000000c5d0d0723e */ /* 0x000fe400000000ff */
        /* <DEDUP_REMOVED lines=29> */
[----:B------:R-:W-:Y:S01]  /*8b20*/  FADD.FTZ R174, R210, R15 ;  /* 0x0000000fd2ae7221 */ /* 0x000fe20000010000 */
[--C-:B------:R-:W-:Y:S01]  /*8b30*/  FFMA.FTZ R201, R170, UR5, -R156.reuse ;  /* 0x00000005aac97c23 */ /* 0x100fe2000801089c */
[----:B------:R-:W1:Y:S01]  /*8b40*/  MUFU.EX2 R209, R209 ;  /* 0x000000d100d17308 */ /* 0x000e620000000800 */
[--C-:B------:R-:W-:Y:S01]  /*8b50*/  FFMA.FTZ R170, R171, UR5, -R156.reuse ;  /* 0x00000005abaa7c23 */ /* 0x100fe2000801089c */
[----:B0-----:R-:W-:Y:S01]  /*8b60*/  FFMA.FTZ R157, R162, UR5, -R156 ;  /* 0x00000005a29d7c23 */ /* 0x001fe2000801089c */
[----:B------:R-:W-:Y:S01]  /*8b70*/  FADD.FTZ R171, R189, R174 ;  /* 0x000000aebdab7221 */ /* 0x000fe20000010000 */
[--C-:B------:R-:W-:Y:S01]  /*8b80*/  FFMA.FTZ R175, R175, UR5, -R156.reuse ;  /* 0x00000005afaf7c23 */ /* 0x100fe2000801089c */
[--C-:B------:R-:W-:Y:S01]  /*8b90*/  FFMA.FTZ R163, R163, UR5, -R156.reuse ;  /* 0x00000005a3a37c23 */ /* 0x100fe2000801089c */
[--C-:B------:R-:W-:Y:S01]  /*8ba0*/  FFMA.FTZ R167, R167, UR5, -R156.reuse ;  /* 0x00000005a7a77c23 */ /* 0x100fe2000801089c */
[----:B------:R-:W-:Y:S01]  /*8bb0*/  FADD.FTZ R174, R204, R171 ;  /* 0x000000abccae7221 */ /* 0x000fe20000010000 */
[----:B------:R-:W0:Y:S01]  /*8bc0*/  MUFU.EX2 R160, R160 ;  /* 0x000000a000a07308 */ /* 0x000e220000000800 */
[--C-:B------:R-:W-:Y:S01]  /*8bd0*/  FFMA.FTZ R154, R154, UR5, -R156.reuse ;  /* 0x000000059a9a7c23 */ /* 0x100fe2000801089c */
[--C-:B------:R-:W-:Y:S01]  /*8be0*/  FFMA.FTZ R155, R155, UR5, -R156.reuse ;  /* 0x000000059b9b7c23 */ /* 0x100fe2000801089c */
[--C-:B------:R-:W-:Y:S01]  /*8bf0*/  FFMA.FTZ R158, R158, UR5, -R156.reuse ;  /* 0x000000059e9e7c23 */ /* 0x100fe2000801089c */
[----:B------:R-:W-:Y:S01]  /*8c00*/  FFMA.FTZ R156, R159, UR5, -R156 ;  /* 0x000000059f9c7c23 */ /* 0x000fe2000801089c */
[----:B------:R-:W-:Y:S01]  /*8c10*/  FADD.FTZ R159, R177, R174 ;  /* 0x000000aeb19f7221 */ /* 0x000fe20000010000 */
[----:B------:R-:W-:-:S02]  /*8c20*/  F2FP.F16.F32.PACK_AB R210, R189, R210 ;  /* 0x000000d2bdd2723e */ /* 0x000fc400000000ff */
[----:B------:R-:W2:Y:S01]  /*8c30*/  MUFU.EX2 R211, R211 ;  /* 0x000000d300d37308 */ /* 0x000ea20000000800 */
[----:B-1----:R-:W-:Y:S01]  /*8c40*/  FFMA.FTZ R165, R0, R14, R209 ;  /* 0x0000000e00a57223 */ /* 0x002fe200000100d1 */
[----:B------:R-:W-:-:S06]  /*8c50*/  F2FP.F16.F32.PACK_AB R204, R177, R204 ;  /* 0x000000ccb1cc723e */ /* 0x000fcc00000000ff */
[----:B------:R-:W1:Y:S01]  /*8c60*/  MUFU.EX2 R164, R164 ;  /* 0x000000a400a47308 */ /* 0x000e620000000800 */
[C---:B0-----:R-:W-:Y:S01]  /*8c70*/  FADD.FTZ R166, R160.reuse, R165 ;  /* 0x000000a5a0a67221 */ /* 0x041fe20000010000 */
[----:B------:R-:W-:-:S06]  /*8c80*/  F2FP.F16.F32.PACK_AB R209, R160, R209 ;  /* 0x000000d1a0d1723e */ /* 0x000fcc00000000ff */
[----:B------:R-:W0:Y:S01]  /*8c90*/  MUFU.EX2 R205, R205 ;  /* 0x000000cd00cd7308 */ /* 0x000e220000000800 */
[----:B--2---:R-:W-:-:S07]  /*8ca0*/  FADD.FTZ R165, R211, R166 ;  /* 0x000000a6d3a57221 */ /* 0x004fce0000010000 */
[----:B------:R-:W2:Y:S01]  /*8cb0*/  MUFU.EX2 R168, R168 ;  /* 0x000000a800a87308 */ /* 0x000ea20000000800 */
[C---:B-1----:R-:W-:Y:S01]  /*8cc0*/  FADD.FTZ R166, R164.reuse, R165 ;  /* 0x000000a5a4a67221 */ /* 0x042fe20000010000 */
[----:B------:R-:W-:-:S06]  /*8cd0*/  F2FP.F16.F32.PACK_AB R211, R164, R211 ;  /* 0x000000d3a4d3723e */ /* 0x000fcc00000000ff */
[----:B------:R-:W1:Y:S08]  /*8ce0*/  MUFU.EX2 R207, R207 ;  /* 0x000000cf00cf7308 */ /* 0x000e700000000800 */
[----:B------:R-:W3:Y:S08]  /*8cf0*/  MUFU.EX2 R172, R172 ;  /* 0x000000ac00ac7308 */ /* 0x000ef00000000800 */
[----:B------:R-:W4:Y:S08]  /*8d00*/  MUFU.EX2 R201, R201 ;  /* 0x000000c900c97308 */ /* 0x000f300000000800 */
[----:B------:R0:W-:Y:S08]  /*8d10*/  MUFU.EX2 R14, R157 ;  /* 0x0000009d000e7308 */ /* 0x0001f00000000800 */
[----:B------:R-:W5:Y:S01]  /*8d20*/  MUFU.EX2 R170, R170 ;  /* 0x000000aa00aa7308 */ /* 0x000f620000000800 */
[----:B0-----:R-:W-:Y:S01]  /*8d30*/  FADD.FTZ R157, R205, R166 ;  /* 0x000000a6cd9d7221 */ /* 0x001fe20000010000 */
[----:B------:R-:W-:Y:S01]  /*8d40*/  FADD.FTZ R166, R206, R159 ;  /* 0x0000009fcea67221 */ /* 0x000fe20000010000 */
[----:B--2---:R-:W-:-:S02]  /*8d50*/  F2FP.F16.F32.PACK_AB R205, R168, R205 ;  /* 0x000000cda8cd723e */ /* 0x004fc400000000ff */
[----:B------:R-:W-:Y:S01]  /*8d60*/  FADD.FTZ R160, R168, R157 ;  /* 0x0000009da8a07221 */ /* 0x000fe20000010000 */
[C---:B------:R-:W-:Y:S01]  /*8d70*/  FADD.FTZ R159, R185.reuse, R166 ;  /* 0x000000a6b99f7221 */ /* 0x040fe20000010000 */
[----:B------:R-:W-:Y:S01]  /*8d80*/  F2FP.F16.F32.PACK_AB R206, R185, R206 ;  /* 0x000000ceb9ce723e */ /* 0x000fe200000000ff */
[----:B------:R-:W0:Y:S01]  /*8d90*/  MUFU.EX2 R203, R203 ;  /* 0x000000cb00cb7308 */ /* 0x000e220000000800 */
[----:B-1----:R-:W-:Y:S01]  /*8da0*/  FADD.FTZ R157, R207, R160 ;  /* 0x000000a0cf9d7221 */ /* 0x002fe20000010000 */
[----:B------:R-:W-:Y:S01]  /*8db0*/  FADD.FTZ R166, R200, R159 ;  /* 0x0000009fc8a67221 */ /* 0x000fe20000010000 */
[C---:B---3--:R-:W-:Y:S02]  /*8dc0*/  F2FP.F16.F32.PACK_AB R207, R172.reuse, R207 ;  /* 0x000000cfaccf723e */ /* 0x048fe400000000ff */
[----:B------:R-:W-:Y:S01]  /*8dd0*/  FADD.FTZ R164, R172, R157 ;  /* 0x0000009daca47221 */ /* 0x000fe20000010000 */
[C---:B------:R-:W-:Y:S01]  /*8de0*/  FADD.FTZ R159, R169.reuse, R166 ;  /* 0x000000a6a99f7221 */ /* 0x040fe20000010000 */
[----:B------:R-:W-:Y:S01]  /*8df0*/  F2FP.F16.F32.PACK_AB R200, R169, R200 ;  /* 0x000000c8a9c8723e */ /* 0x000fe200000000ff */
[----:B------:R-:W1:Y:S01]  /*8e00*/  MUFU.EX2 R162, R175 ;  /* 0x000000af00a27308 */ /* 0x000e620000000800 */
[----:B----4-:R-:W-:Y:S01]  /*8e10*/  FADD.FTZ R157, R201, R164 ;  /* 0x000000a4c99d7221 */ /* 0x010fe20000010000 */
[----:B------:R-:W-:Y:S01]  /*8e20*/  FADD.FTZ R166, R202, R159 ;  /* 0x0000009fcaa67221 */ /* 0x000fe20000010000 */
[----:B-----5:R-:W-:-:S02]  /*8e30*/  F2FP.F16.F32.PACK_AB R201, R170, R201 ;  /* 0x000000c9aac9723e */ /* 0x020fc400000000ff */
[----:B------:R-:W-:Y:S01]  /*8e40*/  FADD.FTZ R164, R170, R157 ;  /* 0x0000009daaa47221 */ /* 0x000fe20000010000 */
[C---:B------:R-:W-:Y:S01]  /*8e50*/  FADD.FTZ R159, R173.reuse, R166 ;  /* 0x000000a6ad9f7221 */ /* 0x040fe20000010000 */
[----:B------:R-:W-:Y:S01]  /*8e60*/  F2FP.F16.F32.PACK_AB R202, R173, R202 ;  /* 0x000000caadca723e */ /* 0x000fe200000000ff */
[----:B------:R-:W2:Y:S01]  /*8e70*/  MUFU.EX2 R15, R163 ;  /* 0x000000a3000f7308 */ /* 0x000ea20000000800 */
[----:B0-----:R-:W-:-:S07]  /*8e80*/  FADD.FTZ R157, R203, R164 ;  /* 0x000000a4cb9d7221 */ /* 0x001fce0000010000 */
[----:B------:R-:W0:Y:S01]  /*8e90*/  MUFU.EX2 R199, R199 ;  /* 0x000000c700c77308 */ /* 0x000e220000000800 */
[C---:B-1----:R-:W-:Y:S01]  /*8ea0*/  FADD.FTZ R157, R162.reuse, R157 ;  /* 0x0000009da29d7221 */ /* 0x042fe20000010000 */
[----:B------:R-:W-:-:S03]  /*8eb0*/  F2FP.F16.F32.PACK_AB R203, R162, R203 ;  /* 0x000000cba2cb723e */ /* 0x000fc600000000ff */
[----:B------:R-:W-:-:S03]  /*8ec0*/  FADD.FTZ R162, R14, R157 ;  /* 0x0000009d0ea27221 */ /* 0x000fc60000010000 */
[----:B------:R-:W1:Y:S01]  /*8ed0*/  MUFU.EX2 R160, R167 ;  /* 0x000000a700a07308 */ /* 0x000e620000000800 */
[C---:B--2---:R-:W-:Y:S01]  /*8ee0*/  FADD.FTZ R162, R15.reuse, R162 ;  /* 0x000000a20fa27221 */ /* 0x044fe20000010000 */
[----:B------:R-:W-:-:S06]  /*8ef0*/  F2FP.F16.F32.PACK_AB R197, R15, R14 ;  /* 0x0000000e0fc5723e */ /* 0x000fcc00000000ff */
[----:B------:R2:W3:Y:S01]  /*8f00*/  MUFU.EX2 R168, R154 ;  /* 0x0000009a00a87308 */ /* 0x0004e20000000800 */
[----:B0-----:R-:W-:Y:S01]  /*8f10*/  FADD.FTZ R15, R199, R162 ;  /* 0x000000a2c70f7221 */ /* 0x001fe20000010000 */
[----:B------:R-:W-:Y:S02]  /*8f20*/  WARPGROUP.DEPBAR.LE gsb0, 0x0 ;  /* 0x00008000000079c5 */ /* 0x000fe40000010000 */
[----:B------:R-:W-:Y:S01]  /*8f30*/  @!P1 SYNCS.ARRIVE.TRANS64.RED.A1T0 RZ, [UR61], RZ ;  /* 0x000000ffffff99a7 */ /* 0x000fe2000810043d */
[----:B------:R-:W-:Y:S02]  /*8f40*/  F2FP.F16.F32.PACK_AB R192, R152, R21 ;  /* 0x0000001598c0723e */ /* 0x000fe400000000ff */
[----:B------:R-:W-:Y:S01]  /*8f50*/  F2FP.F16.F32.PACK_AB R194, R20, R153 ;  /* 0x0000009914c2723e */ /* 0x000fe200000000ff */
[----:B------:R0:W4:Y:S01]  /*8f60*/  MUFU.EX2 R193, R155 ;  /* 0x0000009b00c17308 */ /* 0x0001220000000800 */
[----:B--2---:R-:W-:Y:S01]  /*8f70*/  FADD.FTZ R154, R196, R159 ;  /* 0x0000009fc49a7221 */ /* 0x004fe20000010000 */
[C---:B-1----:R-:W-:Y:S01]  /*8f80*/  FADD.FTZ R15, R160.reuse, R15 ;  /* 0x0000000fa00f7221 */ /* 0x042fe20000010000 */
[C---:B------:R-:W-:Y:S01]  /*8f90*/  F2FP.F16.F32.PACK_AB R196, R181.reuse, R196 ;  /* 0x000000c4b5c4723e */ /* 0x040fe200000000ff */
[----:B------:R-:W-:Y:S01]  /*8fa0*/  @!P1 SYNCS.ARRIVE.TRANS64.RED.A1T0 RZ, [UR4], RZ ;  /* 0x000000ffffff99a7 */ /* 0x000fe20008100404 */
[----:B------:R-:W-:Y:S01]  /*8fb0*/  FADD.FTZ R157, R181, R154 ;  /* 0x0000009ab59d7221 */ /* 0x000fe20000010000 */
[----:B------:R-:W-:Y:S01]  /*8fc0*/  UIADD3 UR4, UR10, -0x1, URZ ;  /* 0xffffffff0a047890 */ /* 0x000fe2000fffe03f */
[----:B------:R-:W-:Y:S01]  /*8fd0*/  F2FP.F16.F32.PACK_AB R199, R160, R199 ;  /* 0x000000c7a0c7723e */ /* 0x000fe200000000ff */
[----:B------:R-:W1:Y:S01]  /*8fe0*/  MUFU.EX2 R158, R158 ;  /* 0x0000009e009e7308 */ /* 0x000e620000000800 */
[----:B------:R-:W-:Y:S01]  /*8ff0*/  FADD.FTZ R154, R198, R157 ;  /* 0x0000009dc69a7221 */ /* 0x000fe20000010000 */
[----:B---3--:R-:W-:Y:S01]  /*9000*/  FADD.FTZ R15, R168, R15 ;  /* 0x0000000fa80f7221 */ /* 0x008fe20000010000 */
[----:B------:R-:W-:Y:S01]  /*9010*/  F2FP.F16.F32.PACK_AB R198, R161, R198 ;  /* 0x000000c6a1c6723e */ /* 0x000fe200000000ff */
[----:B------:R-:W-:-:S02]  /*9020*/  IMAD.U32 R233, RZ, RZ, UR4 ;  /* 0x00000004ffe97e24 */ /* 0x000fc4000f8e00ff */
[----:B------:R-:W-:Y:S02]  /*9030*/  FADD.FTZ R154, R161, R154 ;  /* 0x0000009aa19a7221 */ /* 0x000fe40000010000 */
[----:B------:R-:W2:Y:S02]  /*9040*/  MUFU.EX2 R195, R156 ;  /* 0x0000009c00c37308 */ /* 0x000ea40000000800 */
[----:B0-----:R-:W-:Y:S01]  /*9050*/  FADD.FTZ R155, R21, R154 ;  /* 0x0000009a159b7221 */ /* 0x001fe20000010000 */
[C---:B----4-:R-:W-:Y:S01]  /*9060*/  FADD.FTZ R15, R193.reuse, R15 ;  /* 0x0000000fc10f7221 */ /* 0x050fe20000010000 */
[----:B------:R-:W-:Y:S02]  /*9070*/  F2FP.F16.F32.PACK_AB R193, R193, R168 ;  /* 0x000000a8c1c1723e */ /* 0x000fe400000000ff */
[----:B------:R-:W-:-:S04]  /*9080*/  FADD.FTZ R14, R152, R155 ;  /* 0x0000009b980e7221 */ /* 0x000fc80000010000 */
[----:B------:R-:W-:Y:S01]  /*9090*/  FADD.FTZ R21, R153, R14 ;  /* 0x0000000e99157221 */ /* 0x000fe20000010000 */
[----:B-1----:R-:W-:-:S03]  /*90a0*/  FADD.FTZ R14, R158, R15 ;  /* 0x0000000f9e0e7221 */ /* 0x002fc60000010000 */
[----:B------:R-:W-:Y:S01]  /*90b0*/  FADD.FTZ R15, R20, R21 ;  /* 0x00000015140f7221 */ /* 0x000fe20000010000 */
[----:B------:R-:W-:Y:S02]  /*90c0*/  IMAD.MOV.U32 R20, RZ, RZ, R3 ;  /* 0x000000ffff147224 */ /* 0x000fe400078e0003 */
[----:B------:R-:W-:Y:S02]  /*90d0*/  IMAD.MOV.U32 R21, RZ, RZ, R4 ;  /* 0x000000ffff157224 */ /* 0x000fe400078e0004 */
[C---:B--2---:R-:W-:Y:S01]  /*90e0*/  FADD.FTZ R14, R195.reuse, R14 ;  /* 0x0000000ec30e7221 */ /* 0x044fe20000010000 */
[----:B------:R-:W-:Y:S01]  /*90f0*/  F2FP.F16.F32.PACK_AB R195, R195, R158 ;  /* 0x0000009ec3c3723e */ /* 0x000fe200000000ff */
[----:B------:R-:W-:Y:S06]  /*9100*/  @P2 BRA `(.L_x_407) ;  /* 0xffffffc400942947 */ /* 0x000fec000383ffff */
.L_x_398:
        /* <DEDUP_REMOVED lines=131> */
.L_x_408:
[----:B------:R-:W-:Y:S01]  /*9940*/  IMAD R11, R16, 0x8, R5 ;  /* 0x00000008100b7824 */ /* 0x000fe200078e0205 */
[----:B------:R-:W-:-:S04]  /*9950*/  SHF.L.U32 R0, R17, 0x1f, RZ ;  /* 0x0000001f11007819 */ /* 0x000fc800000006ff */
[----:B------:R0:W1:Y:S01]  /*9960*/  SYNCS.PHASECHK.TRANS64.TRYWAIT P2, [R11+URZ+0x38850], R0 ;  /* 0x038850000b0075a7 */ /* 0x000062000804017f */
[----:B------:R-:W-:Y:S05]  /*9970*/  @!P0 BRA `(.L_x_409) ;  /* 0x0000000000048947 */ /* 0x000fea0003800000 */
[----:B------:R-:W-:Y:S01]  /*9980*/  BPT.TRAP 0x1 ;  /* 0x000000040000795c */ /* 0x000fe20000300000 */
.L_x_409:
[----:B-1----:R-:W-:Y:S05]  /*9990*/  @P2 BRA `(.L_x_410) ;  /* 0x0000000000082947 */ /* 0x002fea0003800000 */
[----:B------:R-:W1:Y:S02]  /*99a0*/  SYNCS.PHASECHK.TRANS64.TRYWAIT P0, [R11+URZ+0x38850], R0 ;  /* 0x038850000b0075a7 */ /* 0x000e64000800017f */
[----:B-1----:R-:W-:Y:S05]  /*99b0*/  @!P0 BRA `(.L_x_411) ;  /* 0x000000ac00188947 */ /* 0x002fea0003800000 */
.L_x_410:
[----:B------:R-:W-:Y:S05]  /*99c0*/  WARPSYNC.ALL ;  /* 0x0000000000007948 */ /* 0x000fea0003800000 */
[----:B------:R-:W-:Y:S01]  /*99d0*/  VIADD R5, R5, 0x400 ;  /* 0x0000040005057836 */ /* 0x000fe20000000000 */
[----:B------:R-:W-:Y:S01]  /*99e0*/  WARPGROUP.ARRIVE ;  /* 0x00000000000079c5 */ /* 0x000fe20000000000 */
[----:B------:R-:W-:Y:S01]  /*99f0*/  IMAD.MOV.U32 R7, RZ, RZ, 0x40000040 ;  /* 0x40000040ff077424 */ /* 0x000fe200078e00ff */
[----:B01----:R-:W0:Y:S01]  /*9a00*/  SHFL.BFLY PT, R0, R15, 0x2, 0x1f ;  /* 0x0c401f000f007f89 */ /* 0x003e2200000e0000 */
[----:B------:R-:W-:Y:S01]  /*9a10*/  IMAD.MOV.U32 R9, RZ, RZ, 0x40000040 ;  /* 0x40000040ff097424 */ /* 0x000fe200078e00ff */
[----:B------:R-:W-:Y:S01]  /*9a20*/  SHF.R.U32.HI R5, RZ, 0x4, R5 ;  /* 0x00000004ff057819 */ /* 0x000fe20000011605 */
[----:B------:R-:W-:Y:S01]  /*9a30*/  @!P1 VIADD R11, R11, 0x38860 ;  /* 0x000388600b0b9836 */ /* 0x000fe20000000000 */
[----:B------:R-:W-:Y:S01]  /*9a40*/  R2UR UR7, R7 ;  /* 0x00000000070772ca */ /* 0x000fe200000e0000 */
[----:B------:R-:W-:Y:S01]  /*9a50*/  IMAD.MOV.U32 R7, RZ, RZ, 0x40000040 ;  /* 0x40000040ff077424 */ /* 0x000fe200078e00ff */
[----:B------:R-:W-:Y:S01]  /*9a60*/  LOP3.LUT R5, R5, 0x3fff, RZ, 0xc0, !PT ;  /* 0x00003fff05057812 */ /* 0x000fe200078ec0ff */
[----:B------:R-:W-:Y:S01]  /*9a70*/  IMAD.U32 R13, RZ, RZ, UR5 ;  /* 0x00000005ff0d7e24 */ /* 0x000fe2000f8e00ff */
[----:B------:R-:W-:Y:S01]  /*9a80*/  @!P1 PRMT R11, RZ, 0x654, R11 ;  /* 0x00000654ff0b9816 */ /* 0x000fe2000000000b */
[----:B------:R-:W-:Y:S01]  /*9a90*/  VIADD R219, R219, 0x1 ;  /* 0x00000001dbdb7836 */ /* 0x000fe20000000000 */
[----:B------:R-:W-:-:S05]  /*9aa0*/  LOP3.LUT R5, R5, 0x2800000, RZ, 0xfc, !PT ;  /* 0x0280000005057812 */ /* 0x000fca00078efcff */
[C---:B------:R-:W-:Y:S02]  /*9ab0*/  IMAD R6, R16.reuse, 0xa00, R5 ;  /* 0x00000a0010067824 */ /* 0x040fe400078e0205 */
[----:B------:R-:W1:Y:S01]  /*9ac0*/  SHFL.BFLY PT, R5, R14, 0x2, 0x1f ;  /* 0x0c401f000e057f89 */ /* 0x000e6200000e0000 */
[----:B------:R-:W-:Y:S02]  /*9ad0*/  VIADD R16, R16, 0x1 ;  /* 0x0000000110107836 */ /* 0x000fe40000000000 */
[C---:B------:R-:W-:Y:S01]  /*9ae0*/  R2UR UR6, R6.reuse ;  /* 0x00000000060672ca */ /* 0x040fe200000e0000 */
[----:B------:R-:W-:Y:S02]  /*9af0*/  VIADD R8, R6, 0x80 ;  /* 0x0000008006087836 */ /* 0x000fe40000000000 */
[----:B------:R-:W-:Y:S01]  /*9b00*/  ISETP.NE.AND P2, PT, R16, 0x2, PT ;  /* 0x000000021000780c */ /* 0x000fe20003f45270 */
[----:B0-----:R-:W-:-:S03]  /*9b10*/  FADD.FTZ R0, R0, R15 ;  /* 0x0000000f00007221 */ /* 0x001fc60000010000 */
[----:B------:R-:W-:-:S06]  /*9b20*/  SEL R16, R16, RZ, P2 ;  /* 0x000000ff10107207 */ /* 0x000fcc0001000000 */
[----:B------:R-:W-:Y:S01]  /*9b30*/  HGMMA.64x256x16.F32 R24, R208, gdesc[UR4].tnspB, R24, gsb0 ;  /* 0x43e00004d0187df0 */ /* 0x000fe20008000818 */
[----:B------:R-:W-:Y:S01]  /*9b40*/  R2UR UR6, R8 ;  /* 0x00000000080672ca */ /* 0x000fe200000e0000 */
[----:B------:R-:W-:Y:S01]  /*9b50*/  VIADD R8, R6, 0x100 ;  /* 0x0000010006087836 */ /* 0x000fe20000000000 */
[----:B------:R-:W-:Y:S01]  /*9b60*/  R2UR UR7, R9 ;  /* 0x00000000090772ca */ /* 0x000fe200000e0000 */
[----:B------:R-:W-:Y:S02]  /*9b70*/  IMAD.MOV.U32 R9, RZ, RZ, 0x40000040 ;  /* 0x40000040ff097424 */ /* 0x000fe400078e00ff */
[----:B-1----:R-:W-:Y:S02]  /*9b80*/  FADD.FTZ R2, R5, R14 ;  /* 0x0000000e05027221 */ /* 0x002fe40000010000 */
[----:B------:R-:W0:Y:S02]  /*9b90*/  SHFL.BFLY PT, R5, R0, 0x1, 0x1f ;  /* 0x0c201f0000057f89 */ /* 0x000e2400000e0000 */
[----:B0-----:R-:W-:Y:S01]  /*9ba0*/  FADD.FTZ R10, R0, R5 ;  /* 0x00000005000a7221 */ /* 0x001fe20000010000 */
[----:B------:R-:W-:Y:S01]  /*9bb0*/  IMAD.MOV.U32 R5, RZ, RZ, RZ ;  /* 0x000000ffff057224 */ /* 0x000fe200078e00ff */
[----:B------:R-:W-:-:S03]  /*9bc0*/  SEL R0, RZ, 0x1, P2 ;  /* 0x00000001ff007807 */ /* 0x000fc60001000000 */
[----:B------:R-:W-:Y:S02]  /*9bd0*/  FSETP.NE.FTZ.AND P0, PT, R10, RZ, PT ;  /* 0x000000ff0a00720b */ /* 0x000fe40003f15000 */
[----:B------:R-:W-:Y:S01]  /*9be0*/  LOP3.LUT R17, R17, R0, RZ, 0x3c, !PT ;  /* 0x0000000011117212 */ /* 0x000fe200078e3cff */
[----:B------:R-:W-:Y:S01]  /*9bf0*/  IMAD.MOV.U32 R0, RZ, RZ, -0x800000 ;  /* 0xff800000ff007424 */ /* 0x000fe200078e00ff */
[----:B------:R-:W-:Y:S02]  /*9c00*/  WARPGROUP.DEPBAR.LE gsb0, 0x0 ;  /* 0x00008000000079c5 */ /* 0x000fe40000010000 */
[----:B------:R-:W-:-:S07]  /*9c10*/  WARPGROUP.ARRIVE ;  /* 0x00000000000079c5 */ /* 0x000fce0000000000 */
[----:B------:R-:W-:Y:S01]  /*9c20*/  HGMMA.64x256x16.F32 R24, R204, gdesc[UR4].tnspB, R24, gsb0 ;  /* 0x43e00004cc187df0 */ /* 0x000fe20008000818 */
[----:B------:R-:W-:Y:S01]  /*9c30*/  R2UR UR6, R8 ;  /* 0x00000000080672ca */ /* 0x000fe200000e0000 */
[C---:B------:R-:W-:Y:S01]  /*9c40*/  VIADD R8, R6.reuse, 0x180 ;  /* 0x0000018006087836 */ /* 0x040fe20000000000 */
[----:B------:R-:W-:Y:S01]  /*9c50*/  R2UR UR7, R9 ;  /* 0x00000000090772ca */ /* 0x000fe200000e0000 */
[----:B------:R-:W-:Y:S02]  /*9c60*/  IMAD.MOV.U32 R9, RZ, RZ, 0x40000040 ;  /* 0x40000040ff097424 */ /* 0x000fe400078e00ff */
[----:B------:R-:W-:Y:S01]  /*9c70*/  VIADD R6, R6, 0x200 ;  /* 0x0000020006067836 */ /* 0x000fe20000000000 */
[----:B------:R-:W-:Y:S02]  /*9c80*/  WARPGROUP.DEPBAR.LE gsb0, 0x0 ;  /* 0x00008000000079c5 */ /* 0x000fe40000010000 */
[----:B------:R-:W-:-:S15]  /*9c90*/  WARPGROUP.ARRIVE ;  /* 0x00000000000079c5 */ /* 0x000fde0000000000 */
[----:B------:R-:W-:-:S04]  /*9ca0*/  NOP ;  /* 0x0000000000007918 */ /* 0x000fc80000000000 */
[----:B------:R-:W-:Y:S01]  /*9cb0*/  HGMMA.64x256x16.F32 R24, R200, gdesc[UR4].tnspB, R24, gsb0 ;  /* 0x43e00004c8187df0 */ /* 0x000fe20008000818 */
[----:B------:R-:W-:Y:S02]  /*9cc0*/  R2UR UR6, R8 ;  /* 0x00000000080672ca */ /* 0x000fe400000e0000 */
[----:B------:R-:W-:Y:S01]  /*9cd0*/  R2UR UR7, R9 ;  /* 0x00000000090772ca */ /* 0x000fe200000e0000 */
[----:B------:R-:W0:Y:S02]  /*9ce0*/  @P0 MUFU.LG2 R8, R10 ;  /* 0x0000000a00080308 */ /* 0x000e240000000c00 */
[----:B0-----:R-:W-:Y:S01]  /*9cf0*/  @P0 FMUL.FTZ R8, R8, 0.69314718246459960938 ;  /* 0x3f31721808080820 */ /* 0x001fe20000410000 */
[----:B------:R-:W-:Y:S02]  /*9d00*/  WARPGROUP.DEPBAR.LE gsb0, 0x0 ;  /* 0x00008000000079c5 */ /* 0x000fe40000010000 */
[----:B------:R-:W-:-:S15]  /*9d10*/  WARPGROUP.ARRIVE ;  /* 0x00000000000079c5 */ /* 0x000fde0000000000 */
[----:B------:R-:W-:-:S04]  /*9d20*/  NOP ;  /* 0x0000000000007918 */ /* 0x000fc80000000000 */
[----:B------:R-:W-:Y:S01]  /*9d30*/  HGMMA.64x256x16.F32 R24, R196, gdesc[UR4].tnspB, R24, gsb0 ;  /* 0x43e00004c4187df0 */ /* 0x000fe20008000818 */
[----:B------:R-:W-:Y:S01]  /*9d40*/  R2UR UR6, R6 ;  /* 0x00000000060672ca */ /* 0x000fe200000e0000 */
[----:B------:R-:W-:Y:S01]  /*9d50*/  IMAD.MOV.U32 R6, RZ, RZ, RZ ;  /* 0x000000ffff067224 */ /* 0x000fe200078e00ff */
[----:B------:R-:W-:Y:S02]  /*9d60*/  R2UR UR7, R7 ;  /* 0x00000000070772ca */ /* 0x000fe400000e0000 */
[----:B------:R-:W0:Y:S03]  /*9d70*/  SHFL.BFLY PT, R7, R2, 0x1, 0x1f ;  /* 0x0c201f0002077f89 */ /* 0x000e2600000e0000 */
[----:B------:R-:W-:Y:S01]  /*9d80*/  @P0 MUFU.RCP R6, R10 ;  /* 0x0000000a00060308 */ /* 0x000fe20000001000 */
[----:B0-----:R-:W-:Y:S01]  /*9d90*/  FADD.FTZ R12, R2, R7 ;  /* 0x00000007020c7221 */ /* 0x001fe20000010000 */
[----:B------:R-:W-:-:S02]  /*9da0*/  IMAD.U32 R7, RZ, RZ, UR5 ;  /* 0x00000005ff077e24 */ /* 0x000fc4000f8e00ff */
[----:B------:R-:W-:Y:S02]  /*9db0*/  IMAD.MOV.U32 R2, RZ, RZ, -0x800000 ;  /* 0xff800000ff027424 */ /* 0x000fe400078e00ff */
[----:B------:R-:W-:Y:S01]  /*9dc0*/  FSETP.NE.FTZ.AND P3, PT, R12, RZ, PT ;  /* 0x000000ff0c00720b */ /* 0x000fe20003f75000 */
[----:B------:R-:W-:-:S04]  /*9dd0*/  @P0 FMUL.FTZ R7, R7, 0.69314718246459960938 ;  /* 0x3f31721807070820 */ /* 0x000fc80000410000 */
[----:B------:R-:W-:Y:S01]  /*9de0*/  @P0 FFMA.FTZ R0, R7, R4, R8 ;  /* 0x0000000407000223 */ /* 0x000fe20000010008 */
[----:B------:R-:W-:-:S07]  /*9df0*/  PLOP3.LUT P0, PT, PT, PT, PT, 0x8, 0x0 ;  /* 0x000000000000781c */ /* 0x000fce0003f0e170 */
[----:B------:R-:W0:Y:S01]  /*9e00*/  @P3 MUFU.LG2 R9, R12 ;  /* 0x0000000c00093308 */ /* 0x000e220000000c00 */
[----:B------:R-:W-:-:S07]  /*9e10*/  @P3 FMUL.FTZ R13, R13, 0.69314718246459960938 ;  /* 0x3f3172180d0d3820 */ /* 0x000fce0000410000 */
[----:B------:R-:W1:Y:S01]  /*9e20*/  @P3 MUFU.RCP R5, R12 ;  /* 0x0000000c00053308 */ /* 0x000e620000001000 */
[----:B0-----:R-:W-:-:S04]  /*9e30*/  @P3 FMUL.FTZ R10, R9, 0.69314718246459960938 ;  /* 0x3f317218090a3820 */ /* 0x001fc80000410000 */
[----:B------:R-:W-:Y:S01]  /*9e40*/  @P3 FFMA.FTZ R2, R13, R3, R10 ;  /* 0x000000030d023223 */ /* 0x000fe2000001000a */
[----:B------:R-:W-:Y:S02]  /*9e50*/  WARPGROUP.DEPBAR.LE gsb0, 0x0 ;  /* 0x00008000000079c5 */ /* 0x000fe40000010000 */
[----:B------:R-:W-:-:S06]  /*9e60*/  WARPGROUP.ARRIVE ;  /* 0x00000000000079c5 */ /* 0x000fcc0000000000 */
[----:B------:R-:W-:Y:S03]  /*9e70*/  HGMMA.64x256x16.F32 R24, R192, gdesc[UR4].tnspB, R24, gsb0 ;  /* 0x43e00004c0187df0 */ /* 0x000fe60008000818 */
[----:B------:R-:W-:Y:S02]  /*9e80*/  WARPGROUP.DEPBAR.LE gsb0, 0x0 ;  /* 0x00008000000079c5 */ /* 0x000fe40000010000 */
[----:B------:R0:W-:Y:S01]  /*9e90*/  @!P1 SYNCS.ARRIVE.TRANS64.RED.A1T0 RZ, [R11+URZ], RZ ;  /* 0x000000ff0bff99a7 */ /* 0x0001e2000810043f */
[-C--:B-1----:R-:W-:Y:S01]  /*9ea0*/  FMUL.FTZ R3, R83, R5.reuse ;  /* 0x0000000553037220 */ /* 0x082fe20000410000 */
        /* <DEDUP_REMOVED lines=126> */
[----:B0-----:R-:W-:-:S07]  /*a690*/  FMUL.FTZ R151, R151, R5 ;  /* 0x0000000597977220 */ /* 0x001fce0000410000 */
.L_x_390:
[----:B------:R-:W0:Y:S01]  /*a6a0*/  S2R R5, SR_CgaCtaId ;  /* 0x0000000000057919 */ /* 0x000e220000008800 */
[----:B------:R-:W-:Y:S01]  /*a6b0*/  MOV R170, 0x400 ;  /* 0x0000040000aa7802 */ /* 0x000fe20000000f00 */
[----:B------:R-:W-:Y:S01]  /*a6c0*/  BSSY B0, `(.L_x_412) ;  /* 0x00002fa000007945 */ /* 0x000fe20003800000 */
[----:B------:R-:W-:Y:S02]  /*a6d0*/  BAR.SYNC.DEFER_BLOCKING 0x5, 0x180 ;  /* 0x0146000000007b1d */ /* 0x000fe40000010000 */
[----:B0-----:R-:W-:-:S05]  /*a6e0*/  LEA R170, R5, R170, 0x18 ;  /* 0x000000aa05aa7211 */ /* 0x001fca00078ec0ff */
[----:B------:R-:W0:Y:S02]  /*a6f0*/  LDS.128 R4, [R170+0x388d0] ;  /* 0x0388d000aa047984 */ /* 0x000e240000000c00 */
[----:B0-----:R-:W-:Y:S02]  /*a700*/  R2UR UR6, R5 ;  /* 0x00000000050672ca */ /* 0x001fe400000e0000 */
[----:B------:R-:W-:Y:S01]  /*a710*/  R2UR UR5, R6 ;  /* 0x00000000060572ca */ /* 0x000fe200000e0000 */
[----:B------:R-:W-:Y:S06]  /*a720*/  BAR.ARV 0x4, 0x180 ;  /* 0x0106000000007b1d */ /* 0x000fec0000002000 */
[----:B------:R-:W-:Y:S08]  /*a730*/  @P0 BRA `(.L_x_413) ;  /* 0x0000002000180947 */ /* 0x000ff00003800000 */
[----:B------:R-:W0:Y:S01]  /*a740*/  S2R R9, SR_SWINHI ;  /* 0x0000000000097919 */ /* 0x000e220000002f00 */
[----:B------:R-:W-:Y:S01]  /*a750*/  F2FP.F16.F32.PACK_AB R24, R25, R24 ;  /* 0x000000181918723e */ /* 0x000fe200000000ff */
[----:B------:R-:W-:Y:S01]  /*a760*/  ULDC.64 UR8, c[0x0][0xc00] ;  /* 0x0003000000087ab9 */ /* 0x000fe20000000a00 */
[----:B------:R-:W-:Y:S01]  /*a770*/  F2FP.F16.F32.PACK_AB R25, R10, R26 ;  /* 0x0000001a0a19723e */ /* 0x000fe200000000ff */
[----:B------:R-:W-:Y:S01]  /*a780*/  UISETP.NE.U32.AND UP0, UPT, UR8, URZ, UPT ;  /* 0x0000003f0800728c */ /* 0x000fe2000bf05070 */
[----:B------:R-:W-:Y:S01]  /*a790*/  F2FP.F16.F32.PACK_AB R32, R33, R32 ;  /* 0x000000202120723e */ /* 0x000fe200000000ff */
[----:B------:R-:W-:Y:S01]  /*a7a0*/  ULDC.64 UR10, c[0x0][0x208] ;  /* 0x00008200000a7ab9 */ /* 0x000fe20000000a00 */
[----:B------:R-:W-:Y:S01]  /*a7b0*/  F2FP.F16.F32.PACK_AB R26, R29, R28 ;  /* 0x0000001c1d1a723e */ /* 0x000fe200000000ff */
[----:B------:R-:W-:Y:S01]  /*a7c0*/  UISETP.NE.AND.EX UP0, UPT, UR9, URZ, UPT, UP0 ;  /* 0x0000003f0900728c */ /* 0x000fe2000bf05300 */
[----:B------:R-:W-:Y:S02]  /*a7d0*/  F2FP.F16.F32.PACK_AB R27, R8, R27 ;  /* 0x0000001b081b723e */ /* 0x000fe400000000ff */
[----:B------:R-:W-:Y:S01]  /*a7e0*/  F2FP.F16.F32.PACK_AB R33, R162, R34 ;  /* 0x00000022a221723e */ /* 0x000fe200000000ff */
[----:B------:R-:W-:Y:S01]  /*a7f0*/  ULDC.64 UR8, c[0x0][0xc00] ;  /* 0x0003000000087ab9 */ /* 0x000fe20000000a00 */
[----:B------:R-:W-:-:S02]  /*a800*/  F2FP.F16.F32.PACK_AB R40, R41, R40 ;  /* 0x000000282928723e */ /* 0x000fc400000000ff */
[----:B------:R-:W-:Y:S02]  /*a810*/  F2FP.F16.F32.PACK_AB R34, R37, R36 ;  /* 0x000000242522723e */ /* 0x000fe400000000ff */
[----:B------:R-:W-:Y:S02]  /*a820*/  F2FP.F16.F32.PACK_AB R35, R161, R35 ;  /* 0x00000023a123723e */ /* 0x000fe400000000ff */
[----:B------:R-:W-:Y:S02]  /*a830*/  F2FP.F16.F32.PACK_AB R41, R160, R42 ;  /* 0x0000002aa029723e */ /* 0x000fe400000000ff */
[----:B------:R-:W-:Y:S02]  /*a840*/  F2FP.F16.F32.PACK_AB R48, R49, R48 ;  /* 0x000000303130723e */ /* 0x000fe400000000ff */
[----:B------:R-:W-:Y:S02]  /*a850*/  F2FP.F16.F32.PACK_AB R42, R45, R44 ;  /* 0x0000002c2d2a723e */ /* 0x000fe400000000ff */
[----:B------:R-:W-:-:S02]  /*a860*/  F2FP.F16.F32.PACK_AB R43, R159, R43 ;  /* 0x0000002b9f2b723e */ /* 0x000fc400000000ff */
[----:B------:R-:W-:Y:S02]  /*a870*/  F2FP.F16.F32.PACK_AB R49, R158, R50 ;  /* 0x000000329e31723e */ /* 0x000fe400000000ff */
[----:B------:R-:W-:Y:S02]  /*a880*/  F2FP.F16.F32.PACK_AB R56, R57, R56 ;  /* 0x000000383938723e */ /* 0x000fe400000000ff */
[----:B------:R-:W-:Y:S02]  /*a890*/  F2FP.F16.F32.PACK_AB R50, R53, R52 ;  /* 0x000000343532723e */ /* 0x000fe400000000ff */
[----:B------:R-:W-:Y:S02]  /*a8a0*/  MOV R4, R170 ;  /* 0x000000aa00047202 */ /* 0x000fe40000000f00 */
[----:B0-----:R-:W-:Y:S02]  /*a8b0*/  MOV R5, R9 ;  /* 0x0000000900057202 */ /* 0x001fe40000000f00 */
[----:B------:R-:W-:-:S02]  /*a8c0*/  F2FP.F16.F32.PACK_AB R51, R157, R51 ;  /* 0x000000339d33723e */ /* 0x000fc400000000ff */
[----:B------:R-:W-:Y:S01]  /*a8d0*/  F2FP.F16.F32.PACK_AB R57, R156, R58 ;  /* 0x0000003a9c39723e */ /* 0x000fe200000000ff */
[----:B------:R-:W-:Y:S01]  /*a8e0*/  IMAD.WIDE R106, R225, 0x2, R4 ;  /* 0x00000002e16a7825 */ /* 0x000fe200078e0204 */
[----:B------:R-:W-:Y:S02]  /*a8f0*/  F2FP.F16.F32.PACK_AB R64, R65, R64 ;  /* 0x000000404140723e */ /* 0x000fe400000000ff */
[----:B------:R-:W-:Y:S02]  /*a900*/  F2FP.F16.F32.PACK_AB R58, R61, R60 ;  /* 0x0000003c3d3a723e */ /* 0x000fe400000000ff */
[C---:B------:R-:W-:Y:S02]  /*a910*/  IADD3 R173, P1, R106.reuse, 0x20, RZ ;  /* 0x000000206aad7810 */ /* 0x040fe40007f3e0ff */
[C---:B------:R-:W-:Y:S02]  /*a920*/  IADD3 R175, P0, R106.reuse, 0x40, RZ ;  /* 0x000000406aaf7810 */ /* 0x040fe40007f1e0ff */
[C---:B------:R-:W-:Y:S01]  /*a930*/  IADD3 R181, P6, R106.reuse, 0x4020, RZ ;  /* 0x000040206ab57810 */ /* 0x040fe20007fde0ff */
[--C-:B------:R-:W-:Y:S01]  /*a940*/  IMAD.X R13, RZ, RZ, R107.reuse, P1 ;  /* 0x000000ffff0d7224 */ /* 0x100fe200008e066b */
[C---:B------:R-:W-:Y:S01]  /*a950*/  IADD3 R177, P4, R106.reuse, 0x60, RZ ;  /* 0x000000606ab17810 */ /* 0x040fe20007f9e0ff */
[--C-:B------:R-:W-:Y:S01]  /*a960*/  IMAD.X R15, RZ, RZ, R107.reuse, P0 ;  /* 0x000000ffff0f7224 */ /* 0x100fe200000e066b */
[C---:B------:R-:W-:Y:S01]  /*a970*/  LOP3.LUT R9, R106.reuse, 0x380, RZ, 0xc0, !PT ;  /* 0x000003806a097812 */ /* 0x040fe200078ec0ff */
[--C-:B------:R-:W-:Y:S01]  /*a980*/  IMAD.X R39, RZ, RZ, R107.reuse, P6 ;  /* 0x000000ffff277224 */ /* 0x100fe200030e066b */
[C---:B------:R-:W-:Y:S01]  /*a990*/  IADD3 R179, P3, R106.reuse, 0x4000, RZ ;  /* 0x000040006ab37810 */ /* 0x040fe20007f7e0ff */
[----:B------:R-:W-:Y:S01]  /*a9a0*/  IMAD.X R21, RZ, RZ, R107, P4 ;  /* 0x000000ffff157224 */ /* 0x000fe200020e066b */
[----:B------:R-:W-:-:S02]  /*a9b0*/  IADD3 R183, P5, R106, 0x4040, RZ ;  /* 0x000040406ab77810 */ /* 0x000fc40007fbe0ff */
[C---:B------:R-:W-:Y:S01]  /*a9c0*/  IADD3 R185, P2, R106.reuse, 0x4060, RZ ;  /* 0x000040606ab97810 */ /* 0x040fe20007f5e0ff */
[--C-:B------:R-:W-:Y:S01]  /*a9d0*/  IMAD.X R31, RZ, RZ, R107.reuse, P3 ;  /* 0x000000ffff1f7224 */ /* 0x100fe200018e066b */
[C---:B------:R-:W-:Y:S01]  /*a9e0*/  IADD3 R187, P1, R106.reuse, 0x8000, RZ ;  /* 0x000080006abb7810 */ /* 0x040fe20007f3e0ff */
[--C-:B------:R-:W-:Y:S01]  /*a9f0*/  IMAD.X R47, RZ, RZ, R107.reuse, P5 ;  /* 0x000000ffff2f7224 */ /* 0x100fe200028e066b */
[----:B------:R-:W-:Y:S01]  /*aa00*/  LOP3.LUT R12, R173, 0x380, RZ, 0xc0, !PT ;  /* 0x00000380ad0c7812 */ /* 0x000fe200078ec0ff */
[--C-:B------:R-:W-:Y:S01]  /*aa10*/  IMAD.X R55, RZ, RZ, R107.reuse, P2 ;  /* 0x000000ffff377224 */ /* 0x100fe200010e066b */
[----:B------:R-:W-:Y:S01]  /*aa20*/  LOP3.LUT R14, R175, 0x380, RZ, 0xc0, !PT ;  /* 0x00000380af0e7812 */ /* 0x000fe200078ec0ff */
[----:B------:R-:W-:Y:S01]  /*aa30*/  IMAD.X R63, RZ, RZ, R107, P1 ;  /* 0x000000ffff3f7224 */ /* 0x000fe200008e066b */
[----:B------:R-:W-:Y:S02]  /*aa40*/  LOP3.LUT R20, R177, 0x380, RZ, 0xc0, !PT ;  /* 0x00000380b1147812 */ /* 0x000fe400078ec0ff */
[----:B------:R-:W-:-:S02]  /*aa50*/  IADD3 R195, P6, R106, 0xc000, RZ ;  /* 0x0000c0006ac37810 */ /* 0x000fc40007fde0ff */
[----:B------:R-:W-:Y:S02]  /*aa60*/  SHF.R.U64 R9, R9, 0x3, RZ ;  /* 0x0000000309097819 */ /* 0x000fe400000012ff */
[----:B------:R-:W-:Y:S01]  /*aa70*/  LOP3.LUT R30, R179, 0x380, RZ, 0xc0, !PT ;  /* 0x00000380b31e7812 */ /* 0x000fe200078ec0ff */
[--C-:B------:R-:W-:Y:S01]  /*aa80*/  IMAD.X R99, RZ, RZ, R107.reuse, P6 ;  /* 0x000000ffff637224 */ /* 0x100fe200030e066b */
[----:B------:R-:W-:Y:S02]  /*aa90*/  IADD3 R189, P0, R106, 0x8020, RZ ;  /* 0x000080206abd7810 */ /* 0x000fe40007f1e0ff */
[----:B------:R-:W-:Y:S02]  /*aaa0*/  SHF.R.U64 R12, R12, 0x3, RZ ;  /* 0x000000030c0c7819 */ /* 0x000fe400000012ff */
[----:B------:R-:W-:Y:S01]  /*aab0*/  LOP3.LUT R38, R181, 0x380, RZ, 0xc0, !PT ;  /* 0x00000380b5267812 */ /* 0x000fe200078ec0ff */
[----:B------:R-:W-:Y:S01]  /*aac0*/  IMAD.X R71, RZ, RZ, R107, P0 ;  /* 0x000000ffff477224 */ /* 0x000fe200000e066b */
[----:B------:R-:W-:-:S02]  /*aad0*/  IADD3 R191, P4, R106, 0x8040, RZ ;  /* 0x000080406abf7810 */ /* 0x000fc40007f9e0ff */
[----:B------:R-:W-:Y:S02]  /*aae0*/  SHF.R.U64 R14, R14, 0x3, RZ ;  /* 0x000000030e0e7819 */ /* 0x000fe400000012ff */
[----:B------:R-:W-:Y:S01]  /*aaf0*/  LOP3.LUT R46, R183, 0x380, RZ, 0xc0, !PT ;  /* 0x00000380b72e7812 */ /* 0x000fe200078ec0ff */
[--C-:B------:R-:W-:Y:S01]  /*ab00*/  IMAD.X R79, RZ, RZ, R107.reuse, P4 ;  /* 0x000000ffff4f7224 */ /* 0x100fe200020e066b */
[C---:B------:R-:W-:Y:S02]  /*ab10*/  IADD3 R193, P3, R106.reuse, 0x8060, RZ ;  /* 0x000080606ac17810 */ /* 0x040fe40007f7e0ff */
[C---:B------:R-:W-:Y:S02]  /*ab20*/  IADD3 R6, P5, R106.reuse, 0xc020, RZ ;  /* 0x0000c0206a067810 */ /* 0x040fe40007fbe0ff */
[C---:B------:R-:W-:Y:S01]  /*ab30*/  IADD3 R171, P2, R106.reuse, 0xc040, RZ ;  /* 0x0000c0406aab7810 */ /* 0x040fe20007f5e0ff */
[--C-:B------:R-:W-:Y:S01]  /*ab40*/  IMAD.X R95, RZ, RZ, R107.reuse, P3 ;  /* 0x000000ffff5f7224 */ /* 0x100fe200018e066b */
[----:B------:R-:W-:Y:S01]  /*ab50*/  IADD3 R172, P1, R106, 0xc060, RZ ;  /* 0x0000c0606aac7810 */ /* 0x000fe20007f3e0ff */
[----:B------:R-:W-:Y:S01]  /*ab60*/  IMAD.X R103, RZ, RZ, R107, P5 ;  /* 0x000000ffff677224 */ /* 0x000fe200028e066b */
[----:B------:R-:W-:-:S02]  /*ab70*/  SHF.R.U64 R20, R20, 0x3, RZ ;  /* 0x0000000314147819 */ /* 0x000fc400000012ff */
[----:B------:R-:W-:Y:S01]  /*ab80*/  LOP3.LUT R54, R185, 0x380, RZ, 0xc0, !PT ;  /* 0x00000380b9367812 */ /* 0x000fe200078ec0ff */
[--C-:B------:R-:W-:Y:S01]  /*ab90*/  IMAD.X R11, RZ, RZ, R107.reuse, P1 ;  /* 0x000000ffff0b7224 */ /* 0x100fe200008e066b */
[----:B------:R-:W-:Y:S01]  /*aba0*/  LOP3.LUT R106, R9, R106, RZ, 0x3c, !PT ;  /* 0x0000006a096a7212 */ /* 0x000fe200078e3cff */
[----:B------:R-:W-:Y:S01]  /*abb0*/  IMAD.X R9, RZ, RZ, R107, P2 ;  /* 0x000000ffff097224 */ /* 0x000fe200010e066b */
[----:B------:R-:W-:Y:S02]  /*abc0*/  SHF.R.U64 R30, R30, 0x3, RZ ;  /* 0x000000031e1e7819 */ /* 0x000fe400000012ff */
[----:B------:R-:W-:Y:S02]  /*abd0*/  LOP3.LUT R62, R187, 0x380, RZ, 0xc0, !PT ;  /* 0x00000380bb3e7812 */ /* 0x000fe400078ec0ff */
[----:B------:R-:W-:Y:S02]  /*abe0*/  LOP3.LUT R98, R195, 0x380, RZ, 0xc0, !PT ;  /* 0x00000380c3627812 */ /* 0x000fe400078ec0ff */
[----:B------:R-:W-:-:S02]  /*abf0*/  LOP3.LUT R12, R12, R173, RZ, 0x3c, !PT ;  /* 0x000000ad0c0c7212 */ /* 0x000fc400078e3cff */
[----:B------:R-:W-:Y:S02]  /*ac00*/  SHF.R.U64 R38, R38, 0x3, RZ ;  /* 0x0000000326267819 */ /* 0x000fe400000012ff */
[----:B------:R-:W-:Y:S02]  /*ac10*/  LOP3.LUT R70, R189, 0x380, RZ, 0xc0, !PT ;  /* 0x00000380bd467812 */ /* 0x000fe400078ec0ff */
[----:B------:R-:W-:Y:S02]  /*ac20*/  LOP3.LUT R14, R14, R175, RZ, 0x3c, !PT ;  /* 0x000000af0e0e7212 */ /* 0x000fe400078e3cff */
[----:B------:R-:W-:Y:S02]  /*ac30*/  SHF.R.U64 R46, R46, 0x3, RZ ;  /* 0x000000032e2e7819 */ /* 0x000fe400000012ff */
[----:B------:R-:W-:Y:S02]  /*ac40*/  LOP3.LUT R78, R191, 0x380, RZ, 0xc0, !PT ;  /* 0x00000380bf4e7812 */ /* 0x000fe400078ec0ff */
[----:B------:R-:W-:-:S02]  /*ac50*/  LOP3.LUT R20, R20, R177, RZ, 0x3c, !PT ;  /* 0x000000b114147212 */ /* 0x000fc400078e3cff */
[----:B------:R-:W-:Y:S02]  /*ac60*/  SHF.R.U64 R54, R54, 0x3, RZ ;  /* 0x0000000336367819 */ /* 0x000fe400000012ff */
[----:B------:R-:W-:Y:S02]  /*ac70*/  LOP3.LUT R94, R193, 0x380, RZ, 0xc0, !PT ;  /* 0x00000380c15e7812 */ /* 0x000fe400078ec0ff */
[----:B------:R-:W-:Y:S02]  /*ac80*/  LOP3.LUT R10, R6, 0x380, RZ, 0xc0, !PT ;  /* 0x00000380060a7812 */ /* 0x000fe400078ec0ff */
[----:B------:R-:W-:Y:S02]  /*ac90*/  LOP3.LUT R30, R30, R179, RZ, 0x3c, !PT ;  /* 0x000000b31e1e7212 */ /* 0x000fe400078e3cff */
[----:B------:R-:W-:Y:S02]  /*aca0*/  SHF.R.U64 R62, R62, 0x3, RZ ;  /* 0x000000033e3e7819 */ /* 0x000fe400000012ff */
[----:B------:R-:W-:-:S02]  /*acb0*/  SHF.R.U64 R98, R98, 0x3, RZ ;  /* 0x0000000362627819 */ /* 0x000fc400000012ff */
[----:B------:R-:W-:Y:S01]  /*acc0*/  MOV R106, R106 ;  /* 0x0000006a006a7202 */ /* 0x000fe20000000f00 */
[----:B------:R-:W-:Y:S01]  /*acd0*/  BAR.SYNC.DEFER_BLOCKING 0x1, 0x100 ;  /* 0x0044000000007b1d */ /* 0x000fe20000010000 */
[----:B------:R-:W-:Y:S02]  /*ace0*/  LOP3.LUT R102, R171, 0x380, RZ, 0xc0, !PT ;  /* 0x00000380ab667812 */ /* 0x000fe400078ec0ff */
[----:B------:R-:W-:Y:S02]  /*acf0*/  LOP3.LUT R38, R38, R181, RZ, 0x3c, !PT ;  /* 0x000000b526267212 */ /* 0x000fe400078e3cff */
[----:B------:R-:W-:Y:S02]  /*ad00*/  SHF.R.U64 R70, R70, 0x3, RZ ;  /* 0x0000000346467819 */ /* 0x000fe400000012ff */
[----:B------:R-:W-:Y:S02]  /*ad10*/  LOP3.LUT R107, R172, 0x380, RZ, 0xc0, !PT ;  /* 0x00000380ac6b7812 */ /* 0x000fe400078ec0ff */
[----:B------:R-:W-:-:S02]  /*ad20*/  MOV R13, R12 ;  /* 0x0000000c000d7202 */ /* 0x000fc40000000f00 */
[----:B------:R-:W-:Y:S02]  /*ad30*/  LOP3.LUT R46, R46, R183, RZ, 0x3c, !PT ;  /* 0x000000b72e2e7212 */ /* 0x000fe400078e3cff */
[----:B------:R-:W-:Y:S02]  /*ad40*/  SHF.R.U64 R78, R78, 0x3, RZ ;  /* 0x000000034e4e7819 */ /* 0x000fe400000012ff */
[----:B------:R-:W-:Y:S02]  /*ad50*/  MOV R14, R14 ;  /* 0x0000000e000e7202 */ /* 0x000fe40000000f00 */
[----:B------:R-:W-:Y:S02]  /*ad60*/  LOP3.LUT R54, R54, R185, RZ, 0x3c, !PT ;  /* 0x000000b936367212 */ /* 0x000fe400078e3cff */
[----:B------:R-:W-:Y:S02]  /*ad70*/  SHF.R.U64 R94, R94, 0x3, RZ ;  /* 0x000000035e5e7819 */ /* 0x000fe400000012ff */
[----:B------:R-:W-:-:S02]  /*ad80*/  SHF.R.U64 R29, R10, 0x3, RZ ;  /* 0x000000030a1d7819 */ /* 0x000fc400000012ff */
[----:B------:R-:W-:Y:S01]  /*ad90*/  MOV R20, R20 ;  /* 0x0000001400147202 */ /* 0x000fe20000000f00 */
[----:B------:R-:W-:Y:S01]  /*ada0*/  STSM.16.M88.4 [R106], R24 ;  /* 0x000000186a007844 */ /* 0x000fe20000000200 */
[----:B------:R-:W-:Y:S02]  /*adb0*/  LOP3.LUT R62, R62, R187, RZ, 0x3c, !PT ;  /* 0x000000bb3e3e7212 */ /* 0x000fe400078e3cff */
[----:B------:R-:W-:Y:S01]  /*adc0*/  LOP3.LUT R98, R98, R195, RZ, 0x3c, !PT ;  /* 0x000000c362627212 */ /* 0x000fe200078e3cff */
[----:B------:R-:W-:Y:S01]  /*add0*/  STSM.16.M88.4 [R13], R32 ;  /* 0x000000200d007844 */ /* 0x000fe20000000200 */
[----:B------:R-:W-:Y:S02]  /*ade0*/  SHF.R.U64 R10, R102, 0x3, RZ ;  /* 0x00000003660a7819 */ /* 0x000fe400000012ff */
[----:B------:R-:W-:Y:S01]  /*adf0*/  MOV R30, R30 ;  /* 0x0000001e001e7202 */ /* 0x000fe20000000f00 */
[----:B------:R-:W-:Y:S01]  /*ae00*/  STSM.16.M88.4 [R14], R40 ;  /* 0x000000280e007844 */ /* 0x000fe20000000200 */
[----:B------:R-:W-:-:S02]  /*ae10*/  F2FP.F16.F32.PACK_AB R59, R155, R59 ;  /* 0x0000003b9b3b723e */ /* 0x000fc400000000ff */
[----:B------:R-:W-:Y:S01]  /*ae20*/  F2FP.F16.F32.PACK_AB R65, R154, R66 ;  /* 0x000000429a41723e */ /* 0x000fe200000000ff */
[----:B------:R-:W-:Y:S01]  /*ae30*/  STSM.16.M88.4 [R20], R48 ;  /* 0x0000003014007844 */ /* 0x000fe20000000200 */
[----:B------:R-:W-:Y:S02]  /*ae40*/  F2FP.F16.F32.PACK_AB R72, R73, R72 ;  /* 0x000000484948723e */ /* 0x000fe400000000ff */
[----:B------:R-:W-:Y:S01]  /*ae50*/  LOP3.LUT R70, R70, R189, RZ, 0x3c, !PT ;  /* 0x000000bd46467212 */ /* 0x000fe200078e3cff */
[----:B------:R-:W-:Y:S01]  /*ae60*/  STSM.16.M88.4 [R30], R56 ;  /* 0x000000381e007844 */ /* 0x000fe20000000200 */
[----:B------:R-:W-:Y:S02]  /*ae70*/  SHF.R.U64 R107, R107, 0x3, RZ ;  /* 0x000000036b6b7819 */ /* 0x000fe400000012ff */
[----:B------:R-:W-:Y:S02]  /*ae80*/  MOV R38, R38 ;  /* 0x0000002600267202 */ /* 0x000fe40000000f00 */
[----:B------:R-:W-:-:S02]  /*ae90*/  F2FP.F16.F32.PACK_AB R66, R69, R68 ;  /* 0x000000444542723e */ /* 0x000fc400000000ff */
[----:B------:R-:W-:Y:S02]  /*aea0*/  F2FP.F16.F32.PACK_AB R67, R153, R67 ;  /* 0x000000439943723e */ /* 0x000fe400000000ff */
[----:B------:R-:W-:Y:S02]  /*aeb0*/  F2FP.F16.F32.PACK_AB R73, R152, R74 ;  /* 0x0000004a9849723e */ /* 0x000fe400000000ff */
[----:B------:R-:W-:Y:S01]  /*aec0*/  F2FP.F16.F32.PACK_AB R80, R81, R80 ;  /* 0x000000505150723e */ /* 0x000fe200000000ff */
[----:B------:R-:W-:Y:S01]  /*aed0*/  STSM.16.M88.4 [R38], R64 ;  /* 0x0000004026007844 */ /* 0x000fe20000000200 */
[----:B------:R-:W-:Y:S02]  /*aee0*/  LOP3.LUT R78, R78, R191, RZ, 0x3c, !PT ;  /* 0x000000bf4e4e7212 */ /* 0x000fe400078e3cff */
[----:B------:R-:W-:Y:S02]  /*aef0*/  MOV R46, R46 ;  /* 0x0000002e002e7202 */ /* 0x000fe40000000f00 */
[----:B------:R-:W-:-:S02]  /*af00*/  F2FP.F16.F32.PACK_AB R74, R77, R76 ;  /* 0x0000004c4d4a723e */ /* 0x000fc400000000ff */
[----:B------:R-:W-:Y:S02]  /*af10*/  F2FP.F16.F32.PACK_AB R75, R19, R75 ;  /* 0x0000004b134b723e */ /* 0x000fe400000000ff */
[----:B------:R-:W-:Y:S02]  /*af20*/  F2FP.F16.F32.PACK_AB R81, R3, R82 ;  /* 0x000000520351723e */ /* 0x000fe400000000ff */
[----:B------:R-:W-:Y:S01]  /*af30*/  LOP3.LUT R94, R94, R193, RZ, 0x3c, !PT ;  /* 0x000000c15e5e7212 */ /* 0x000fe200078e3cff */
[----:B------:R-:W-:Y:S01]  /*af40*/  STSM.16.M88.4 [R46], R72 ;  /* 0x000000482e007844 */ /* 0x000fe20000000200 */
[----:B------:R-:W-:Y:S02]  /*af50*/  MOV R54, R54 ;  /* 0x0000003600367202 */ /* 0x000fe40000000f00 */
[----:B------:R-:W-:Y:S02]  /*af60*/  F2FP.F16.F32.PACK_AB R82, R85, R84 ;  /* 0x000000545552723e */ /* 0x000fe400000000ff */
[----:B------:R-:W-:-:S02]  /*af70*/  F2FP.F16.F32.PACK_AB R83, R83, R86 ;  /* 0x000000565353723e */ /* 0x000fc400000000ff */
[----:B------:R-:W-:Y:S02]  /*af80*/  LOP3.LUT R8, R10, R171, RZ, 0x3c, !PT ;  /* 0x000000ab0a087212 */ /* 0x000fe400078e3cff */
[----:B------:R-:W-:Y:S01]  /*af90*/  MOV R62, R62 ;  /* 0x0000003e003e7202 */ /* 0x000fe20000000f00 */
[----:B------:R0:W-:Y:S01]  /*afa0*/  STSM.16.M88.4 [R54], R80 ;  /* 0x0000005036007844 */ /* 0x0001e20000000200 */
[----:B------:R-:W-:Y:S02]  /*afb0*/  MOV R12, R98 ;  /* 0x00000062000c7202 */ /* 0x000fe40000000f00 */
[----:B------:R-:W-:Y:S02]  /*afc0*/  F2FP.F16.F32.PACK_AB R84, R89, R88 ;  /* 0x000000585954723e */ /* 0x000fe400000000ff */
[----:B------:R-:W-:Y:S02]  /*afd0*/  F2FP.F16.F32.PACK_AB R85, R91, R90 ;  /* 0x0000005a5b55723e */ /* 0x000fe400000000ff */
[----:B------:R-:W-:-:S02]  /*afe0*/  F2FP.F16.F32.PACK_AB R86, R93, R92 ;  /* 0x0000005c5d56723e */ /* 0x000fc400000000ff */
[----:B------:R-:W-:Y:S02]  /*aff0*/  F2FP.F16.F32.PACK_AB R87, R163, R87 ;  /* 0x00000057a357723e */ /* 0x000fe400000000ff */
[----:B------:R-:W-:Y:S02]  /*b000*/  F2FP.F16.F32.PACK_AB R96, R97, R96 ;  /* 0x000000606160723e */ /* 0x000fe400000000ff */
[----:B------:R-:W-:Y:S01]  /*b010*/  LOP3.LUT R102, R29, R6, RZ, 0x3c, !PT ;  /* 0x000000061d667212 */ /* 0x000fe200078e3cff */
[----:B------:R1:W-:Y:S01]  /*b020*/  STSM.16.M88.4 [R62], R84 ;  /* 0x000000543e007844 */ /* 0x0003e20000000200 */
[----:B------:R-:W-:Y:S01]  /*b030*/  LOP3.LUT R10, R107, R172, RZ, 0x3c, !PT ;  /* 0x000000ac6b0a7212 */ /* 0x000fe200078e3cff */
[----:B0-----:R-:W0:Y:S01]  /*b040*/  LDC R80, c[0x0][0xbe8] ;  /* 0x0002fa00ff507b82 */ /* 0x001e220000000800 */
[----:B------:R-:W-:Y:S02]  /*b050*/  MOV R70, R70 ;  /* 0x0000004600467202 */ /* 0x000fe40000000f00 */
[----:B------:R-:W-:-:S02]  /*b060*/  F2FP.F16.F32.PACK_AB R97, R165, R164 ;  /* 0x000000a4a561723e */ /* 0x000fc400000000ff */
[----:B------:R-:W-:Y:S02]  /*b070*/  F2FP.F16.F32.PACK_AB R98, R101, R100 ;  /* 0x000000646562723e */ /* 0x000fe400000000ff */
[----:B------:R-:W-:Y:S02]  /*b080*/  F2FP.F16.F32.PACK_AB R99, R167, R166 ;  /* 0x000000a6a763723e */ /* 0x000fe400000000ff */
[----:B------:R-:W-:Y:S02]  /*b090*/  F2FP.F16.F32.PACK_AB R104, R105, R104 ;  /* 0x000000686968723e */ /* 0x000fe400000000ff */
[----:B------:R-:W-:Y:S01]  /*b0a0*/  F2FP.F16.F32.PACK_AB R112, R113, R112 ;  /* 0x000000707170723e */ /* 0x000fe200000000ff */
[----:B------:R1:W-:Y:S01]  /*b0b0*/  STSM.16.M88.4 [R70], R96 ;  /* 0x0000006046007844 */ /* 0x0003e20000000200 */
        /* <DEDUP_REMOVED lines=11> */
[----:B------:R-:W-:Y:S01]  /*b170*/  F2FP.F16.F32.PACK_AB R128, R129, R128 ;  /* 0x000000808180723e */ /* 0x000fe200000000ff */
[----:B------:R1:W-:Y:S01]  /*b180*/  STSM.16.M88.4 [R94], R112 ;  /* 0x000000705e007844 */ /* 0x0003e20000000200 */
[----:B------:R-:W-:Y:S02]  /*b190*/  F2FP.F16.F32.PACK_AB R122, R125, R124 ;  /* 0x0000007c7d7a723e */ /* 0x000fe400000000ff */
[----:B------:R-:W-:Y:S02]  /*b1a0*/  F2FP.F16.F32.PACK_AB R123, R127, R126 ;  /* 0x0000007e7f7b723e */ /* 0x000fe400000000ff */
[----:B------:R-:W-:-:S02]  /*b1b0*/  F2FP.F16.F32.PACK_AB R129, R131, R130 ;  /* 0x000000828381723e */ /* 0x000fc400000000ff */
[----:B------:R-:W-:Y:S01]  /*b1c0*/  F2FP.F16.F32.PACK_AB R136, R137, R136 ;  /* 0x000000888988723e */ /* 0x000fe200000000ff */
[----:B------:R1:W-:Y:S01]  /*b1d0*/  STSM.16.M88.4 [R12], R120 ;  /* 0x000000780c007844 */ /* 0x0003e20000000200 */
[----:B------:R-:W-:Y:S02]  /*b1e0*/  MOV R102, R102 ;  /* 0x0000006600667202 */ /* 0x000fe40000000f00 */
[----:B------:R-:W-:Y:S02]  /*b1f0*/  F2FP.F16.F32.PACK_AB R130, R133, R132 ;  /* 0x000000848582723e */ /* 0x000fe400000000ff */
[----:B------:R-:W-:Y:S02]  /*b200*/  F2FP.F16.F32.PACK_AB R131, R135, R134 ;  /* 0x000000868783723e */ /* 0x000fe400000000ff */
[----:B------:R-:W-:Y:S02]  /*b210*/  F2FP.F16.F32.PACK_AB R137, R139, R138 ;  /* 0x0000008a8b89723e */ /* 0x000fe400000000ff */
[----:B------:R-:W-:Y:S01]  /*b220*/  F2FP.F16.F32.PACK_AB R144, R145, R144 ;  /* 0x000000909190723e */ /* 0x000fe200000000ff */
[----:B------:R1:W-:Y:S01]  /*b230*/  STSM.16.M88.4 [R102], R128 ;  /* 0x0000008066007844 */ /* 0x0003e20000000200 */
[----:B------:R-:W-:-:S02]  /*b240*/  MOV R6, R8 ;  /* 0x0000000800067202 */ /* 0x000fc40000000f00 */
[----:B------:R-:W-:Y:S02]  /*b250*/  F2FP.F16.F32.PACK_AB R138, R141, R140 ;  /* 0x0000008c8d8a723e */ /* 0x000fe400000000ff */
[----:B------:R-:W-:Y:S02]  /*b260*/  F2FP.F16.F32.PACK_AB R139, R143, R142 ;  /* 0x0000008e8f8b723e */ /* 0x000fe400000000ff */
[----:B------:R-:W-:Y:S02]  /*b270*/  F2FP.F16.F32.PACK_AB R145, R147, R146 ;  /* 0x000000929391723e */ /* 0x000fe400000000ff */
[----:B------:R-:W-:Y:S01]  /*b280*/  MOV R10, R10 ;  /* 0x0000000a000a7202 */ /* 0x000fe20000000f00 */
[----:B------:R1:W-:Y:S01]  /*b290*/  STSM.16.M88.4 [R6], R136 ;  /* 0x0000008806007844 */ /* 0x0003e20000000200 */
[----:B------:R-:W-:Y:S02]  /*b2a0*/  F2FP.F16.F32.PACK_AB R146, R149, R148 ;  /* 0x000000949592723e */ /* 0x000fe400000000ff */
[----:B------:R-:W-:-:S02]  /*b2b0*/  F2FP.F16.F32.PACK_AB R147, R151, R150 ;  /* 0x000000969793723e */ /* 0x000fc400000000ff */
[----:B------:R-:W-:Y:S02]  /*b2c0*/  R2UR UR4, R216 ;  /* 0x00000000d80472ca */ /* 0x000fe400000e0000 */
[----:B------:R-:W-:Y:S01]  /*b2d0*/  PLOP3.LUT P0, PT, PT, PT, UP0, 0x80, 0x0 ;  /* 0x000000000000781c */ /* 0x000fe20003f0f008 */
[----:B------:R1:W-:Y:S01]  /*b2e0*/  STSM.16.M88.4 [R10], R144 ;  /* 0x000000900a007844 */ /* 0x0003e20000000200 */
[----:B------:R-:W-:Y:S02]  /*b2f0*/  R2UR UR7, R218 ;  /* 0x00000000da0772ca */ /* 0x000fe400000e0000 */
[----:B------:R-:W-:-:S07]  /*b300*/  R2UR UR12, R215 ;  /* 0x00000000d70c72ca */ /* 0x000fce00000e0000 */
[----:B------:R-:W-:-:S06]  /*b310*/  UIMAD.WIDE UR8, UR4, 0x4, UR8 ;  /* 0x00000004040878a5 */ /* 0x000fcc000f8e0208 */
[----:B------:R-:W-:Y:S02]  /*b320*/  IMAD.U32 R8, RZ, RZ, UR8 ;  /* 0x00000008ff087e24 */ /* 0x000fe4000f8e00ff */
[----:B------:R-:W-:Y:S01]  /*b330*/  IMAD.U32 R9, RZ, RZ, UR9 ;  /* 0x00000009ff097e24 */ /* 0x000fe2000f8e00ff */
[----:B------:R-:W-:Y:S01]  /*b340*/  BAR.SYNC.DEFER_BLOCKING 0x1, 0x100 ;  /* 0x0044000000007b1d */ /* 0x000fe20000010000 */
[----:B0-----:R-:W-:-:S05]  /*b350*/  ISETP.NE.AND P1, PT, R80, 0x1, PT ;  /* 0x000000015000780c */ /* 0x001fca0003f25270 */
[----:B------:R-:W-:Y:S01]  /*b360*/  ULDC.64 UR8, c[0x0][0xc08] ;  /* 0x0003020000087ab9 */ /* 0x000fe20000000a00 */
[----:B------:R-:W2:Y:S01]  /*b370*/  @P0 LDG.E R3, desc[UR10][R8.64] ;  /* 0x0000000a08030981 */ /* 0x000ea2000c1e1900 */
[----:B------:R-:W-:-:S06]  /*b380*/  UISETP.NE.U32.AND UP1, UPT, UR8, URZ, UPT ;  /* 0x0000003f0800728c */ /* 0x000fcc000bf25070 */
[----:B------:R-:W0:Y:S01]  /*b390*/  @P1 LDC R11, c[0x0][0xbec] ;  /* 0x0002fb00ff0b1b82 */ /* 0x000e220000000800 */
[----:B------:R-:W-:Y:S01]  /*b3a0*/  IMAD.U32 R15, RZ, RZ, UR12 ;  /* 0x0000000cff0f7e24 */ /* 0x000fe2000f8e00ff */
[----:B------:R-:W-:-:S06]  /*b3b0*/  UISETP.NE.AND.EX UP1, UPT, UR9, URZ, UPT, UP1 ;  /* 0x0000003f0900728c */ /* 0x000fcc000bf25310 */
[----:B------:R-:W3:Y:S01]  /*b3c0*/  @P1 LDC R13, c[0x0][0xbf0] ;  /* 0x0002fc00ff0d1b82 */ /* 0x000ee20000000800 */
[----:B------:R-:W-:-:S04]  /*b3d0*/  PLOP3.LUT P2, PT, PT, PT, UP1, 0x80, 0x0 ;  /* 0x000000000000781c */ /* 0x000fc80003f4f018 */
[----:B------:R-:W-:-:S04]  /*b3e0*/  @UP1 ULEA UR8, UP2, UR4, UR8, 0x2 ;  /* 0x0000000804081291 */ /* 0x000fc8000f84103f */
[----:B------:R-:W-:Y:S02]  /*b3f0*/  @UP1 ULEA.HI.X UR9, UR4, UR9, UR7, 0x2, UP2 ;  /* 0x0000000904091291 */ /* 0x000fe400090f1407 */
[----:B------:R-:W-:Y:S01]  /*b400*/  IMAD.U32 R20, RZ, RZ, UR8 ;  /* 0x00000008ff147e24 */ /* 0x000fe2000f8e00ff */
[----:B------:R-:W-:Y:S01]  /*b410*/  ULDC UR7, c[0x0][0xa88] ;  /* 0x0002a20000077ab9 */ /* 0x000fe20000000800 */
[----:B------:R-:W-:Y:S02]  /*b420*/  UMOV UR4, URZ ;  /* 0x0000003f00047c82 */ /* 0x000fe40008000000 */
[----:B------:R-:W-:Y:S01]  /*b430*/  IMAD.U32 R21, RZ, RZ, UR9 ;  /* 0x00000009ff157e24 */ /* 0x000fe2000f8e00ff */
[----:B--2---:R-:W-:Y:S01]  /*b440*/  @P0 R2UR UR4, R3 ;  /* 0x00000000030402ca */ /* 0x004fe200000e0000 */
[----:B------:R-:W-:-:S06]  /*b450*/  IMAD.U32 R3, RZ, RZ, UR7 ;  /* 0x00000007ff037e24 */ /* 0x000fcc000f8e00ff */
[----:B------:R1:W5:Y:S01]  /*b460*/  @P2 LDG.E R3, desc[UR10][R20.64] ;  /* 0x0000000a14032981 */ /* 0x000362000c1e1900 */
[----:B0--3--:R-:W-:Y:S07]  /*b470*/  @P2 BRA `(.L_x_414) ;  /* 0x0000000000142947 */ /* 0x009fee0003800000 */
[----:B------:R-:W-:Y:S05]  /*b480*/  @!P0 BRA `(.L_x_414) ;  /* 0x0000000000108947 */ /* 0x000fea0003800000 */
[----:B------:R-:W-:Y:S02]  /*b490*/  ULDC.64 UR8, c[0x0][0x208] ;  /* 0x0000820000087ab9 */ /* 0x000fe40000000a00 */
[----:B-1----:R-:W2:Y:S04]  /*b4a0*/  LDG.E R6, desc[UR8][R8.64] ;  /* 0x0000000808067981 */ /* 0x002ea8000c1e1900 */
[----:B-----5:R-:W2:Y:S02]  /*b4b0*/  LDG.E R3, desc[UR8][R8.64+0x4] ;  /* 0x0000040808037981 */ /* 0x020ea4000c1e1900 */
[----:B--2---:R-:W-:-:S07]  /*b4c0*/  IMAD.IADD R3, R3, 0x1, -R6 ;  /* 0x0000000103037824 */ /* 0x004fce00078e0a06 */
.L_x_414:
[----:B------:R-:W-:Y:S01]  /*b4d0*/  R2UR UR18, R214 ;  /* 0x00000000d61272ca */ /* 0x000fe200000e0000 */
[----:B------:R-:W-:Y:S01]  /*b4e0*/  ULDC.64 UR12, c[0x0][0xb90] ;  /* 0x0002e400000c7ab9 */ /* 0x000fe20000000a00 */
[----:B------:R-:W-:Y:S01]  /*b4f0*/  R2UR UR16, R218 ;  /* 0x00000000da1072ca */ /* 0x000fe200000e0000 */
[----:B------:R-:W-:Y:S01]  /*b500*/  USHF.R.S32.HI UR11, URZ, 0x1f, UR4 ;  /* 0x0000001f3f0b7899 */ /* 0x000fe20008011404 */
[----:B------:R-:W-:Y:S01]  /*b510*/  R2UR UR15, R216 ;  /* 0x00000000d80f72ca */ /* 0x000fe200000e0000 */
[----:B-1----:R-:W-:Y:S01]  /*b520*/  IMAD R10, R15, 0x80, R224 ;  /* 0x000000800f0a7824 */ /* 0x002fe200078e02e0 */
[----:B------:R-:W-:Y:S01]  /*b530*/  UMOV UR10, UR4 ;  /* 0x00000004000a7c82 */ /* 0x000fe20008000000 */
[----:B------:R-:W-:Y:S01]  /*b540*/  IMAD R9, R217, 0x40, R18 ;  /* 0x00000040d9097824 */ /* 0x000fe200078e0212 */
[----:B------:R-:W-:Y:S01]  /*b550*/  R2UR UR17, R215 ;  /* 0x00000000d71172ca */ /* 0x000fe200000e0000 */
[----:B------:R-:W-:Y:S01]  /*b560*/  @P1 IMAD.HI.U32 R6, R10, R11, RZ ;  /* 0x0000000b0a061227 */ /* 0x000fe200078e00ff */
[----:B------:R-:W0:Y:S01]  /*b570*/  @P1 LDC R19, c[0x0][0xbf0] ;  /* 0x0002fc00ff131b82 */ /* 0x000e220000000800 */
[----:B------:R-:W-:-:S02]  /*b580*/  ULDC.64 UR20, c[0x0][0x208] ;  /* 0x0000820000147ab9 */ /* 0x000fc40000000a00 */
[----:B------:R-:W-:Y:S01]  /*b590*/  USHF.R.S32.HI UR14, URZ, 0x1f, UR18 ;  /* 0x0000001f3f0e7899 */ /* 0x000fe20008011412 */
[----:B------:R-:W-:Y:S01]  /*b5a0*/  IMAD.MOV.U32 R8, RZ, RZ, R10 ;  /* 0x000000ffff087224 */ /* 0x000fe200078e000a */
[----:B------:R-:W-:Y:S01]  /*b5b0*/  UIMAD.WIDE.U32 UR8, UR18, UR12, UR10 ;  /* 0x0000000c120872a5 */ /* 0x000fe2000f8e000a */
[----:B------:R-:W-:Y:S01]  /*b5c0*/  @P1 SHF.R.U32.HI R8, RZ, R13, R6 ;  /* 0x0000000dff081219 */ /* 0x000fe20000011606 */
[----:B------:R-:W-:Y:S01]  /*b5d0*/  UIMAD UR7, UR14, UR12, URZ ;  /* 0x0000000c0e0772a4 */ /* 0x000fe2000f8e023f */
[----:B------:R-:W-:Y:S01]  /*b5e0*/  IMAD.WIDE R4, R9, 0x2, R4 ;  /* 0x0000000209047825 */ /* 0x000fe200078e0204 */
[----:B------:R-:W-:Y:S01]  /*b5f0*/  USEL UR16, UR16, URZ, !UP0 ;  /* 0x0000003f10107287 */ /* 0x000fe2000c000000 */
[--C-:B------:R-:W-:Y:S01]  /*b600*/  SHF.R.S32.HI R6, RZ, 0x1f, R8.reuse ;  /* 0x0000001fff067819 */ /* 0x100fe20000011408 */
[----:B------:R-:W-:Y:S01]  /*b610*/  UIMAD UR7, UR18, UR13, UR7 ;  /* 0x0000000d120772a4 */ /* 0x000fe2000f8e0207 */
[----:B------:R-:W-:Y:S01]  /*b620*/  IMAD.MOV R11, RZ, RZ, -R8 ;  /* 0x000000ffff0b7224 */ /* 0x000fe200078e0a08 */
[----:B------:R-:W-:Y:S01]  /*b630*/  USEL UR15, UR15, URZ, !UP0 ;  /* 0x0000003f0f0f7287 */ /* 0x000fe2000c000000 */
[----:B------:R-:W-:Y:S01]  /*b640*/  IADD3 R33, P3, R4, 0x4000, RZ ;  /* 0x0000400004217810 */ /* 0x000fe20007f7e0ff */
[----:B------:R-:W-:Y:S01]  /*b650*/  ULDC.64 UR12, c[0x0][0xb98] ;  /* 0x0002e600000c7ab9 */ /* 0x000fe20000000a00 */
[----:B------:R-:W-:Y:S01]  /*b660*/  UIADD3 UR9, UR9, UR7, URZ ;  /* 0x0000000709097290 */ /* 0x000fe2000fffe03f */
[----:B------:R-:W-:Y:S01]  /*b670*/  IMAD R11, R80, R11, R10 ;  /* 0x0000000b500b7224 */ /* 0x000fe200078e020a */
[----:B------:R-:W-:Y:S01]  /*b680*/  UIMAD UR7, UR16, UR12, URZ ;  /* 0x0000000c100772a4 */ /* 0x000fe2000f8e023f */
[----:B------:R-:W-:Y:S01]  /*b690*/  IADD3 R13, P5, R4, 0x1000, RZ ;  /* 0x00001000040d7810 */ /* 0x000fe20007fbe0ff */
[----:B------:R-:W-:Y:S01]  /*b6a0*/  UIMAD.WIDE.U32 UR8, UR15, UR12, UR8 ;  /* 0x0000000c0f0872a5 */ /* 0x000fe2000f8e0008 */
[----:B------:R-:W-:Y:S01]  /*b6b0*/  LOP3.LUT R32, R33, 0x380, RZ, 0xc0, !PT ;  /* 0x0000038021207812 */ /* 0x000fe200078ec0ff */
[----:B------:R-:W-:Y:S01]  /*b6c0*/  UIMAD UR7, UR15, UR13, UR7 ;  /* 0x0000000d0f0772a4 */ /* 0x000fe2000f8e0207 */
[----:B------:R-:W-:Y:S01]  /*b6d0*/  LOP3.LUT R12, R13, 0x380, RZ, 0xc0, !PT ;  /* 0x000003800d0c7812 */ /* 0x000fe200078ec0ff */
[----:B-----5:R-:W-:Y:S01]  /*b6e0*/  IMAD R83, R3, R80, RZ ;  /* 0x0000005003537224 */ /* 0x020fe200078e02ff */
[----:B------:R-:W-:Y:S01]  /*b6f0*/  SHF.R.U64 R32, R32, 0x3, RZ ;  /* 0x0000000320207819 */ /* 0x000fe200000012ff */
[----:B------:R-:W-:Y:S01]  /*b700*/  ULDC.64 UR12, c[0x0][0xaa0] ;  /* 0x0002a800000c7ab9 */ /* 0x000fe20000000a00 */
[----:B------:R-:W-:Y:S01]  /*b710*/  IADD3 R8, P0, R8, UR8, RZ ;  /* 0x0000000808087c10 */ /* 0x000fe2000ff1e0ff */
[----:B------:R-:W-:Y:S01]  /*b720*/  IMAD.U32 R9, RZ, RZ, UR7 ;  /* 0x00000007ff097e24 */ /* 0x000fe2000f8e00ff */
[----:B------:R-:W-:-:S02]  /*b730*/  SHF.R.U64 R12, R12, 0x3, RZ ;  /* 0x000000030c0c7819 */ /* 0x000fc400000012ff */
[----:B------:R-:W-:Y:S01]  /*b740*/  LOP3.LUT R32, R32, R33, RZ, 0x3c, !PT ;  /* 0x0000002120207212 */ /* 0x000fe200078e3cff */
[----:B------:R-:W-:Y:S01]  /*b750*/  IMAD.X R33, RZ, RZ, R5, P3 ;  /* 0x000000ffff217224 */ /* 0x000fe200018e0605 */
[----:B------:R-:W-:Y:S01]  /*b760*/  IADD3.X R9, R6, UR9, R9, P0, !PT ;  /* 0x0000000906097c10 */ /* 0x000fe200087fe409 */
[----:B------:R-:W-:Y:S01]  /*b770*/  ULDC.64 UR8, c[0x0][0xb88] ;  /* 0x0002e20000087ab9 */ /* 0x000fe20000000a00 */
[----:B------:R-:W-:Y:S02]  /*b780*/  SHF.R.S32.HI R6, RZ, 0x1f, R11 ;  /* 0x0000001fff067819 */ /* 0x000fe4000001140b */
[C---:B------:R-:W-:Y:S01]  /*b790*/  IADD3 R29, P0, R4.reuse, 0x3000, RZ ;  /* 0x00003000041d7810 */ /* 0x040fe20007f1e0ff */
[----:B------:R-:W-:Y:S01]  /*b7a0*/  IMAD.WIDE.U32 R8, R11, UR8, R8 ;  /* 0x000000080b087c25 */ /* 0x000fe2000f8e0008 */
[----:B------:R-:W-:Y:S02]  /*b7b0*/  IADD3 R37, P2, R4, 0x5000, RZ ;  /* 0x0000500004257810 */ /* 0x000fe40007f5e0ff */
[----:B------:R-:W-:Y:S01]  /*b7c0*/  LOP3.LUT R28, R29, 0x380, RZ, 0xc0, !PT ;  /* 0x000003801d1c7812 */ /* 0x000fe200078ec0ff */
[----:B------:R-:W-:Y:S01]  /*b7d0*/  IMAD R6, R6, UR8, RZ ;  /* 0x0000000806067c24 */ /* 0x000fe2000f8e02ff */
[----:B------:R-:W-:-:S02]  /*b7e0*/  IADD3 R53, P3, R4, 0xa000, RZ ;  /* 0x0000a00004357810 */ /* 0x000fc40007f7e0ff */
[----:B------:R-:W-:Y:S02]  /*b7f0*/  IADD3 R25, P4, R4, 0x2000, RZ ;  /* 0x0000200004197810 */ /* 0x000fe40007f9e0ff */
[----:B------:R-:W-:Y:S01]  /*b800*/  LOP3.LUT R12, R12, R13, RZ, 0x3c, !PT ;  /* 0x0000000d0c0c7212 */ /* 0x000fe200078e3cff */
[----:B------:R-:W-:Y:S01]  /*b810*/  IMAD R13, R11, UR9, R6 ;  /* 0x000000090b0d7c24 */ /* 0x000fe2000f8e0206 */
[----:B------:R-:W-:Y:S01]  /*b820*/  SHF.R.U64 R28, R28, 0x3, RZ ;  /* 0x000000031c1c7819 */ /* 0x000fe200000012ff */
[----:B------:R-:W-:Y:S01]  /*b830*/  ULDC.64 UR8, c[0x0][0xb50] ;  /* 0x0002d40000087ab9 */ /* 0x000fe20000000a00 */
[----:B------:R-:W-:Y:S01]  /*b840*/  LOP3.LUT R36, R37, 0x380, RZ, 0xc0, !PT ;  /* 0x0000038025247812 */ /* 0x000fe200078ec0ff */
[----:B------:R-:W-:Y:S01]  /*b850*/  IMAD.IADD R9, R9, 0x1, R13 ;  /* 0x0000000109097824 */ /* 0x000fe200078e020d */
[----:B------:R-:W-:Y:S01]  /*b860*/  LOP3.LUT R52, R53, 0x380, RZ, 0xc0, !PT ;  /* 0x0000038035347812 */ /* 0x000fe200078ec0ff */
[----:B------:R-:W-:Y:S01]  /*b870*/  IMAD.X R13, RZ, RZ, R5, P5 ;  /* 0x000000ffff0d7224 */ /* 0x000fe200028e0605 */
[----:B------:R-:W-:-:S02]  /*b880*/  LOP3.LUT R24, R25, 0x380, RZ, 0xc0, !PT ;  /* 0x0000038019187812 */ /* 0x000fc400078ec0ff */
[----:B------:R-:W-:Y:S02]  /*b890*/  LEA R10, P6, R8, UR8, 0x2 ;  /* 0x00000008080a7c11 */ /* 0x000fe4000f8c10ff */
[----:B------:R-:W-:Y:S01]  /*b8a0*/  LOP3.LUT R28, R28, R29, RZ, 0x3c, !PT ;  /* 0x0000001d1c1c7212 */ /* 0x000fe200078e3cff */
[----:B------:R-:W-:Y:S01]  /*b8b0*/  IMAD.X R29, RZ, RZ, R5, P0 ;  /* 0x000000ffff1d7224 */ /* 0x000fe200000e0605 */
[----:B------:R-:W-:Y:S01]  /*b8c0*/  SHF.R.U64 R36, R36, 0x3, RZ ;  /* 0x0000000324247819 */ /* 0x000fe200000012ff */
[----:B------:R-:W-:Y:S01]  /*b8d0*/  SHFL.IDX PT, R20, R10, RZ, 0x1c1f ;  /* 0x001c1fff0a147589 */ /* 0x000fe200000e0000 */
[----:B------:R-:W-:Y:S02]  /*b8e0*/  SHF.R.U64 R52, R52, 0x3, RZ ;  /* 0x0000000334347819 */ /* 0x000fe400000012ff */
[----:B------:R-:W-:Y:S01]  /*b8f0*/  SHF.R.U64 R24, R24, 0x3, RZ ;  /* 0x0000000318187819 */ /* 0x000fe200000012ff */
[----:B------:R-:W-:Y:S01]  /*b900*/  SHFL.IDX PT, R54, R10, 0x1, 0x1c1f ;  /* 0x003c1f000a367f89 */ /* 0x000fe200000e0000 */
[----:B------:R-:W-:-:S02]  /*b910*/  IADD3 R49, P0, R4, 0x9000, RZ ;  /* 0x0000900004317810 */ /* 0x000fc40007f1e0ff */
[----:B------:R-:W-:Y:S01]  /*b920*/  LEA.HI.X R11, R8, UR9, R9, 0x2, P6 ;  /* 0x00000009080b7c11 */ /* 0x000fe2000b0f1409 */
[----:B------:R-:W-:Y:S01]  /*b930*/  IMAD.U32 R9, RZ, RZ, UR17 ;  /* 0x00000011ff097e24 */ /* 0x000fe2000f8e00ff */
[----:B------:R-:W-:Y:S01]  /*b940*/  LOP3.LUT R36, R36, R37, RZ, 0x3c, !PT ;  /* 0x0000002524247212 */ /* 0x000fe200078e3cff */
[--C-:B------:R-:W-:Y:S01]  /*b950*/  IMAD.X R37, RZ, RZ, R5.reuse, P2 ;  /* 0x000000ffff257224 */ /* 0x100fe200010e0605 */
[----:B------:R-:W-:Y:S01]  /*b960*/  LOP3.LUT R52, R52, R53, RZ, 0x3c, !PT ;  /* 0x0000003534347212 */ /* 0x000fe200078e3cff */
[--C-:B------:R-:W-:Y:S01]  /*b970*/  IMAD.X R53, RZ, RZ, R5.reuse, P3 ;  /* 0x000000ffff357224 */ /* 0x100fe200018e0605 */
[----:B------:R-:W-:Y:S01]  /*b980*/  LOP3.LUT R24, R24, R25, RZ, 0x3c, !PT ;  /* 0x0000001918187212 */ /* 0x000fe200078e3cff */
[--C-:B------:R-:W-:Y:S01]  /*b990*/  IMAD.X R25, RZ, RZ, R5.reuse, P4 ;  /* 0x000000ffff197224 */ /* 0x100fe200020e0605 */
[----:B------:R-:W-:Y:S01]  /*b9a0*/  LOP3.LUT R48, R49, 0x380, RZ, 0xc0, !PT ;  /* 0x0000038031307812 */ /* 0x000fe200078ec0ff */
[----:B------:R-:W1:Y:S01]  /*b9b0*/  SHFL.IDX PT, R21, R11, RZ, 0x1c1f ;  /* 0x001c1fff0b157589 */ /* 0x000e6200000e0000 */
[C---:B------:R-:W-:Y:S01]  /*b9c0*/  IADD3 R57, P2, R4.reuse, 0xb000, RZ ;  /* 0x0000b00004397810 */ /* 0x040fe20007f5e0ff */
[----:B------:R-:W-:Y:S01]  /*b9d0*/  IMAD R14, R9, 0x80, R222 ;  /* 0x00000080090e7824 */ /* 0x000fe200078e02de */
[C---:B------:R-:W-:Y:S01]  /*b9e0*/  IADD3 R8, P3, R4.reuse, 0xf000, RZ ;  /* 0x0000f00004087810 */ /* 0x040fe20007f7e0ff */
[----:B------:R-:W2:Y:S01]  /*b9f0*/  SHFL.IDX PT, R55, R11, 0x1, 0x1c1f ;  /* 0x003c1f000b377f89 */ /* 0x000ea200000e0000 */
[----:B------:R-:W-:Y:S01]  /*ba00*/  IADD3 R41, P6, R4, 0x6000, RZ ;  /* 0x0000600004297810 */ /* 0x000fe20007fde0ff */
[----:B------:R-:W-:Y:S01]  /*ba10*/  VIADD R6, R14, 0x8 ;  /* 0x000000080e067836 */ /* 0x000fe20000000000 */
[C---:B------:R-:W-:Y:S01]  /*ba20*/  IADD3 R45, P5, R4.reuse, 0x7000, RZ ;  /* 0x00007000042d7810 */ /* 0x040fe20007fbe0ff */
[----:B------:R-:W-:Y:S01]  /*ba30*/  UIMAD UR7, UR11, UR12, URZ ;  /* 0x0000000c0b0772a4 */ /* 0x000fe2000f8e023f */
[----:B------:R-:W-:Y:S01]  /*ba40*/  IADD3 R69, P4, R4, 0x8000, RZ ;  /* 0x0000800004457810 */ /* 0x000fe20007f9e0ff */
[----:B------:R-:W-:Y:S01]  /*ba50*/  UIMAD.WIDE.U32 UR8, UR4, UR12, URZ ;  /* 0x0000000c040872a5 */ /* 0x000fe2000f8e003f */
[----:B------:R-:W-:Y:S01]  /*ba60*/  SHF.R.U64 R48, R48, 0x3, RZ ;  /* 0x0000000330307819 */ /* 0x000fe200000012ff */
[----:B------:R-:W-:Y:S01]  /*ba70*/  IMAD.X R61, RZ, RZ, R5, P3 ;  /* 0x000000ffff3d7224 */ /* 0x000fe200018e0605 */
[----:B------:R-:W-:Y:S01]  /*ba80*/  LOP3.LUT R56, R57, 0x380, RZ, 0xc0, !PT ;  /* 0x0000038039387812 */ /* 0x000fe200078ec0ff */
[----:B------:R-:W-:Y:S01]  /*ba90*/  ULDC.64 UR10, c[0x0][0xae8] ;  /* 0x0002ba00000a7ab9 */ /* 0x000fe20000000a00 */
[----:B------:R-:W-:-:S02]  /*baa0*/  LOP3.LUT R3, R8, 0x380, RZ, 0xc0, !PT ;  /* 0x0000038008037812 */ /* 0x000fc400078ec0ff */
[----:B------:R-:W-:Y:S02]  /*bab0*/  LOP3.LUT R40, R41, 0x380, RZ, 0xc0, !PT ;  /* 0x0000038029287812 */ /* 0x000fe400078ec0ff */
[----:B------:R-:W-:Y:S02]  /*bac0*/  LOP3.LUT R44, R45, 0x380, RZ, 0xc0, !PT ;  /* 0x000003802d2c7812 */ /* 0x000fe400078ec0ff */
[----:B------:R-:W-:Y:S02]  /*bad0*/  LOP3.LUT R68, R69, 0x380, RZ, 0xc0, !PT ;  /* 0x0000038045447812 */ /* 0x000fe400078ec0ff */
[----:B------:R-:W-:Y:S01]  /*bae0*/  LOP3.LUT R48, R48, R49, RZ, 0x3c, !PT ;  /* 0x0000003130307212 */ /* 0x000fe200078e3cff */
[----:B------:R-:W-:Y:S01]  /*baf0*/  IMAD.X R49, RZ, RZ, R5, P0 ;  /* 0x000000ffff317224 */ /* 0x000fe200000e0605 */
[----:B------:R-:W-:Y:S02]  /*bb00*/  SHF.R.U64 R56, R56, 0x3, RZ ;  /* 0x0000000338387819 */ /* 0x000fe400000012ff */
[----:B------:R-:W-:-:S02]  /*bb10*/  SHF.R.U64 R3, R3, 0x3, RZ ;  /* 0x0000000303037819 */ /* 0x000fc400000012ff */
[----:B------:R-:W-:Y:S02]  /*bb20*/  SHF.R.U64 R40, R40, 0x3, RZ ;  /* 0x0000000328287819 */ /* 0x000fe400000012ff */
[----:B------:R-:W-:Y:S02]  /*bb30*/  SHF.R.U64 R44, R44, 0x3, RZ ;  /* 0x000000032c2c7819 */ /* 0x000fe400000012ff */
[----:B------:R-:W-:Y:S02]  /*bb40*/  SHF.R.U64 R68, R68, 0x3, RZ ;  /* 0x0000000344447819 */ /* 0x000fe400000012ff */
[----:B------:R-:W-:Y:S02]  /*bb50*/  LOP3.LUT P0, RZ, R220, 0x3, RZ, 0xc0, !PT ;  /* 0x00000003dcff7812 */ /* 0x000fe4000780c0ff */
[----:B------:R-:W-:Y:S01]  /*bb60*/  LOP3.LUT R56, R56, R57, RZ, 0x3c, !PT ;  /* 0x0000003938387212 */ /* 0x000fe200078e3cff */
[----:B------:R-:W-:Y:S01]  /*bb70*/  IMAD.X R57, RZ, RZ, R5, P2 ;  /* 0x000000ffff397224 */ /* 0x000fe200010e0605 */
[----:B------:R-:W-:-:S02]  /*bb80*/  LOP3.LUT R60, R3, R8, RZ, 0x3c, !PT ;  /* 0x00000008033c7212 */ /* 0x000fc400078e3cff */
[----:B------:R-:W-:Y:S01]  /*bb90*/  LOP3.LUT R40, R40, R41, RZ, 0x3c, !PT ;  /* 0x0000002928287212 */ /* 0x000fe200078e3cff */
[----:B------:R-:W3:Y:S01]  /*bba0*/  @P1 LDC R3, c[0x0][0xbec] ;  /* 0x0002fb00ff031b82 */ /* 0x000ee20000000800 */
[----:B------:R-:W-:Y:S01]  /*bbb0*/  LOP3.LUT R44, R44, R45, RZ, 0x3c, !PT ;  /* 0x0000002d2c2c7212 */ /* 0x000fe200078e3cff */
[--C-:B------:R-:W-:Y:S01]  /*bbc0*/  IMAD.X R41, RZ, RZ, R5.reuse, P6 ;  /* 0x000000ffff297224 */ /* 0x100fe200030e0605 */
[----:B------:R-:W-:Y:S01]  /*bbd0*/  LOP3.LUT R68, R68, R69, RZ, 0x3c, !PT ;  /* 0x0000004544447212 */ /* 0x000fe200078e3cff */
[--C-:B------:R-:W-:Y:S01]  /*bbe0*/  IMAD.X R45, RZ, RZ, R5.reuse, P5 ;  /* 0x000000ffff2d7224 */ /* 0x100fe200028e0605 */
[-C--:B------:R-:W-:Y:S01]  /*bbf0*/  ISETP.GE.OR P2, PT, R14, R83.reuse, P0 ;  /* 0x000000530e00720c */ /* 0x080fe20000746670 */
[----:B------:R-:W-:Y:S01]  /*bc00*/  IMAD.X R69, RZ, RZ, R5, P4 ;  /* 0x000000ffff457224 */ /* 0x000fe200020e0605 */
[----:B------:R-:W-:Y:S02]  /*bc10*/  ISETP.GE.OR P0, PT, R6, R83, P0 ;  /* 0x000000530600720c */ /* 0x000fe40000706670 */
[----:B------:R-:W-:-:S02]  /*bc20*/  IADD3 R77, P6, R4, 0xc000, RZ ;  /* 0x0000c000044d7810 */ /* 0x000fc40007fde0ff */
[C---:B------:R-:W-:Y:S02]  /*bc30*/  IADD3 R73, P5, R4.reuse, 0xd000, RZ ;  /* 0x0000d00004497810 */ /* 0x040fe40007fbe0ff */
[C---:B------:R-:W-:Y:S02]  /*bc40*/  IADD3 R65, P4, R4.reuse, 0xe000, RZ ;  /* 0x0000e00004417810 */ /* 0x040fe40007f9e0ff */
[----:B------:R-:W-:Y:S02]  /*bc50*/  LOP3.LUT R9, R4, 0x380, RZ, 0xc0, !PT ;  /* 0x0000038004097812 */ /* 0x000fe400078ec0ff */
[----:B------:R-:W-:Y:S01]  /*bc60*/  LOP3.LUT R76, R77, 0x380, RZ, 0xc0, !PT ;  /* 0x000003804d4c7812 */ /* 0x000fe200078ec0ff */
[----:B-1----:R1:W-:Y:S01]  /*bc70*/  @!P2 ST.E desc[UR20][R20.64], R0 ;  /* 0x000000001400a985 */ /* 0x0023e2000c101914 */
[----:B------:R-:W-:Y:S02]  /*bc80*/  LOP3.LUT R72, R73, 0x380, RZ, 0xc0, !PT ;  /* 0x0000038049487812 */ /* 0x000fe400078ec0ff */
[----:B------:R-:W-:Y:S01]  /*bc90*/  LOP3.LUT R64, R65, 0x380, RZ, 0xc0, !PT ;  /* 0x0000038041407812 */ /* 0x000fe200078ec0ff */
[----:B------:R-:W-:Y:S01]  /*bca0*/  UIMAD UR7, UR4, UR13, UR7 ;  /* 0x0000000d040772a4 */ /* 0x000fe2000f8e0207 */
[----:B------:R-:W-:Y:S01]  /*bcb0*/  SHF.R.U64 R9, R9, 0x3, RZ ;  /* 0x0000000309097819 */ /* 0x000fe200000012ff */
[----:B--2---:R2:W-:Y:S01]  /*bcc0*/  @!P0 ST.E desc[UR20][R54.64], R2 ;  /* 0x0000000236008985 */ /* 0x0045e2000c101914 */
[----:B------:R-:W-:-:S02]  /*bcd0*/  SHF.R.U64 R76, R76, 0x3, RZ ;  /* 0x000000034c4c7819 */ /* 0x000fc400000012ff */
[----:B------:R-:W-:Y:S02]  /*bce0*/  SHF.R.U64 R72, R72, 0x3, RZ ;  /* 0x0000000348487819 */ /* 0x000fe400000012ff */
[----:B------:R-:W-:Y:S01]  /*bcf0*/  SHF.R.U64 R64, R64, 0x3, RZ ;  /* 0x0000000340407819 */ /* 0x000fe200000012ff */
[----:B-1----:R-:W-:Y:S01]  /*bd00*/  IMAD R0, R213, 0x20, R217 ;  /* 0x00000020d5007824 */ /* 0x002fe200078e02d9 */
[----:B------:R-:W-:Y:S01]  /*bd10*/  LOP3.LUT R4, R9, R4, RZ, 0x3c, !PT ;  /* 0x0000000409047212 */ /* 0x000fe200078e3cff */
[----:B------:R-:W-:Y:S01]  /*bd20*/  UIADD3 UR9, UR9, UR7, URZ ;  /* 0x0000000709097290 */ /* 0x000fe2000fffe03f */
[----:B------:R-:W-:Y:S01]  /*bd30*/  LOP3.LUT R76, R76, R77, RZ, 0x3c, !PT ;  /* 0x0000004d4c4c7212 */ /* 0x000fe200078e3cff */
[--C-:B------:R-:W-:Y:S01]  /*bd40*/  IMAD.X R77, RZ, RZ, R5.reuse, P6 ;  /* 0x000000ffff4d7224 */ /* 0x100fe200030e0605 */
[----:B------:R-:W-:Y:S01]  /*bd50*/  LOP3.LUT R72, R72, R73, RZ, 0x3c, !PT ;  /* 0x0000004948487212 */ /* 0x000fe200078e3cff */
[--C-:B------:R-:W-:Y:S01]  /*bd60*/  IMAD.X R73, RZ, RZ, R5.reuse, P5 ;  /* 0x000000ffff497224 */ /* 0x100fe200028e0605 */
[----:B------:R-:W-:Y:S01]  /*bd70*/  LOP3.LUT R64, R64, R65, RZ, 0x3c, !PT ;  /* 0x0000004140407212 */ /* 0x000fe200078e3cff */
[----:B------:R-:W-:Y:S01]  /*bd80*/  IMAD.X R65, RZ, RZ, R5, P4 ;  /* 0x000000ffff417224 */ /* 0x000fe200020e0605 */
[----:B------:R1:W5:Y:S01]  /*bd90*/  LD.E.128 R8, desc[UR20][R4.64] ;  /* 0x0000001404087980 */ /* 0x000362000c101d00 */
[----:B------:R-:W-:-:S02]  /*bda0*/  UIMAD UR4, UR14, UR10, URZ ;  /* 0x0000000a0e0472a4 */ /* 0x000fc4000f8e023f */
[----:B------:R-:W-:Y:S01]  /*bdb0*/  UIMAD.WIDE.U32 UR8, UR18, UR10, UR8 ;  /* 0x0000000a120872a5 */ /* 0x000fe2000f8e0008 */
[----:B------:R-:W5:Y:S01]  /*bdc0*/  LD.E.128 R12, desc[UR20][R12.64] ;  /* 0x000000140c0c7980 */ /* 0x000f62000c101d00 */
[----:B------:R-:W-:-:S03]  /*bdd0*/  UIMAD UR4, UR18, UR11, UR4 ;  /* 0x0000000b120472a4 */ /* 0x000fc6000f8e0204 */
[----:B------:R-:W-:Y:S01]  /*bde0*/  ULDC.64 UR10, c[0x0][0xaf0] ;  /* 0x0002bc00000a7ab9 */ /* 0x000fe20000000a00 */
[----:B------:R-:W5:Y:S01]  /*bdf0*/  LD.E.128 R24, desc[UR20][R24.64] ;  /* 0x0000001418187980 */ /* 0x000f62000c101d00 */
[----:B-1----:R-:W-:-:S03]  /*be00*/  IMAD.U32 R5, RZ, RZ, UR17 ;  /* 0x00000011ff057e24 */ /* 0x002fc6000f8e00ff */
[----:B------:R-:W5:Y:S01]  /*be10*/  LD.E.128 R28, desc[UR20][R28.64] ;  /* 0x000000141c1c7980 */ /* 0x000f62000c101d00 */
[----:B------:R-:W-:Y:S01]  /*be20*/  IMAD R4, R5, 0x80, R0 ;  /* 0x0000008005047824 */ /* 0x000fe200078e0200 */
[----:B------:R-:W-:Y:S02]  /*be30*/  UIADD3 UR9, UR9, UR4, URZ ;  /* 0x0000000409097290 */ /* 0x000fe4000fffe03f */
[----:B------:R-:W5:Y:S01]  /*be40*/  LD.E.128 R32, desc[UR20][R32.64] ;  /* 0x0000001420207980 */ /* 0x000f62000c101d00 */
[----:B---3--:R-:W-:Y:S01]  /*be50*/  @P1 IMAD.HI.U32 R0, R4, R3, RZ ;  /* 0x0000000304001227 */ /* 0x008fe200078e00ff */
[----:B------:R-:W-:Y:S02]  /*be60*/  UIMAD UR4, UR16, UR10, URZ ;  /* 0x0000000a100472a4 */ /* 0x000fe4000f8e023f */
[----:B------:R-:W-:Y:S01]  /*be70*/  UIMAD.WIDE.U32 UR8, UR15, UR10, UR8 ;  /* 0x0000000a0f0872a5 */ /* 0x000fe2000f8e0008 */
[----:B------:R-:W-:Y:S01]  /*be80*/  IMAD.MOV.U32 R5, RZ, RZ, R4 ;  /* 0x000000ffff057224 */ /* 0x000fe200078e0004 */
[----:B0-----:R-:W-:Y:S01]  /*be90*/  @P1 SHF.R.U32.HI R5, RZ, R19, R0 ;  /* 0x00000013ff051219 */ /* 0x001fe20000011600 */
[----:B------:R-:W-:Y:S01]  /*bea0*/  UIMAD UR4, UR15, UR11, UR4 ;  /* 0x0000000b0f0472a4 */ /* 0x000fe2000f8e0204 */
[----:B------:R-:W5:Y:S02]  /*beb0*/  LD.E.128 R36, desc[UR20][R36.64] ;  /* 0x0000001424247980 */ /* 0x000f64000c101d00 */
[--C-:B------:R-:W-:Y:S01]  /*bec0*/  SHF.R.S32.HI R0, RZ, 0x1f, R5.reuse ;  /* 0x0000001fff007819 */ /* 0x100fe20000011405 */
[----:B------:R-:W-:Y:S01]  /*bed0*/  UIADD3 UR4, UR9, UR4, URZ ;  /* 0x0000000409047290 */ /* 0x000fe2000fffe03f */
[----:B------:R-:W-:Y:S01]  /*bee0*/  IMAD.MOV R19, RZ, RZ, -R5 ;  /* 0x000000ffff137224 */ /* 0x000fe200078e0a05 */
[----:B------:R-:W5:Y:S01]  /*bef0*/  LD.E.128 R40, desc[UR20][R40.64] ;  /* 0x0000001428287980 */ /* 0x000f62000c101d00 */
[----:B--2---:R-:W-:-:S02]  /*bf00*/  IMAD.U32 R2, RZ, RZ, UR8 ;  /* 0x00000008ff027e24 */ /* 0x004fc4000f8e00ff */
[----:B------:R-:W-:Y:S01]  /*bf10*/  IMAD.U32 R3, RZ, RZ, UR9 ;  /* 0x00000009ff037e24 */ /* 0x000fe2000f8e00ff */
[----:B------:R-:W-:Y:S01]  /*bf20*/  ULDC.64 UR8, c[0x0][0xae0] ;  /* 0x0002b80000087ab9 */ /* 0x000fe20000000a00 */
[----:B------:R-:W-:Y:S01]  /*bf30*/  IMAD R19, R80, R19, R4 ;  /* 0x0000001350137224 */ /* 0x000fe200078e0204 */
[----:B------:R-:W5:Y:S01]  /*bf40*/  LD.E.128 R44, desc[UR20][R44.64] ;  /* 0x000000142c2c7980 */ /* 0x000f62000c101d00 */
[----:B------:R-:W-:Y:S02]  /*bf50*/  IMAD R0, R0, UR8, RZ ;  /* 0x0000000800007c24 */ /* 0x000fe4000f8e02ff */
[----:B------:R-:W-:Y:S01]  /*bf60*/  IMAD.U32 R3, RZ, RZ, UR4 ;  /* 0x00000004ff037e24 */ /* 0x000fe2000f8e00ff */
[----:B------:R-:W5:Y:S01]  /*bf70*/  LD.E.128 R68, desc[UR20][R68.64] ;  /* 0x0000001444447980 */ /* 0x000f62000c101d00 */
[C---:B------:R-:W-:Y:S01]  /*bf80*/  IMAD R21, R5.reuse, UR9, R0 ;  /* 0x0000000905157c24 */ /* 0x040fe2000f8e0200 */
[----:B------:R-:W-:Y:S02]  /*bf90*/  SHF.R.S32.HI R0, RZ, 0x1f, R19 ;  /* 0x0000001fff007819 */ /* 0x000fe40000011413 */
[----:B------:R-:W5:Y:S01]  /*bfa0*/  LD.E.128 R48, desc[UR20][R48.64] ;  /* 0x0000001430307980 */ /* 0x000f62000c101d00 */
[----:B------:R-:W-:Y:S01]  /*bfb0*/  IMAD.WIDE.U32 R2, R5, UR8, R2 ;  /* 0x0000000805027c25 */ /* 0x000fe2000f8e0002 */
[----:B------:R-:W-:-:S02]  /*bfc0*/  ULDC.64 UR8, c[0x0][0xad8] ;  /* 0x0002b60000087ab9 */ /* 0x000fc40000000a00 */
[----:B------:R-:W5:Y:S04]  /*bfd0*/  LD.E.128 R52, desc[UR20][R52.64] ;  /* 0x0000001434347980 */ /* 0x000f68000c101d00 */
[----:B------:R-:W5:Y:S04]  /*bfe0*/  LD.E.128 R56, desc[UR20][R56.64] ;  /* 0x0000001438387980 */ /* 0x000f68000c101d00 */
[----:B------:R-:W5:Y:S04]  /*bff0*/  LD.E.128 R76, desc[UR20][R76.64] ;  /* 0x000000144c4c7980 */ /* 0x000f68000c101d00 */
[----:B------:R-:W5:Y:S04]  /*c000*/  LD.E.128 R72, desc[UR20][R72.64] ;  /* 0x0000001448487980 */ /* 0x000f68000c101d00 */
[----:B------:R-:W5:Y:S04]  /*c010*/  LD.E.128 R64, desc[UR20][R64.64] ;  /* 0x0000001440407980 */ /* 0x000f68000c101d00 */
[----:B------:R-:W5:Y:S01]  /*c020*/  LD.E.128 R60, desc[UR20][R60.64] ;  /* 0x000000143c3c7980 */ /* 0x000f62000c101d00 */
[----:B------:R-:W-:Y:S01]  /*c030*/  IMAD.U32 R82, RZ, RZ, UR17 ;  /* 0x00000011ff527e24 */ /* 0x000fe2000f8e00ff */
[----:B------:R-:W-:Y:S01]  /*c040*/  BSSY B1, `(.L_x_415) ;  /* 0x000002d000017945 */ /* 0x000fe20003800000 */
[----:B------:R-:W-:Y:S01]  /*c050*/  IMAD.IADD R3, R3, 0x1, R21 ;  /* 0x0000000103037824 */ /* 0x000fe200078e0215 */
[----:B------:R-:W-:Y:S01]  /*c060*/  @!PT LDS RZ, [RZ] ;  /* 0x00000000fffff984 */ /* 0x000fe20000000800 */
[----:B------:R-:W-:Y:S01]  /*c070*/  @!PT LDS RZ, [RZ] ;  /* 0x00000000fffff984 */ /* 0x000fe20000000800 */
[----:B------:R-:W-:Y:S01]  /*c080*/  @!PT LDS RZ, [RZ] ;  /* 0x00000000fffff984 */ /* 0x000fe20000000800 */
[----:B------:R-:W-:Y:S01]  /*c090*/  @!PT LDS RZ, [RZ] ;  /* 0x00000000fffff984 */ /* 0x000fe20000000800 */
[----:B------:R0:W-:Y:S06]  /*c0a0*/  MEMBAR.ALL.CTA ;  /* 0x0000000000007992 */ /* 0x0001ec0000008000 */
[----:B0-----:R-:W0:Y:S01]  /*c0b0*/  FENCE.VIEW.ASYNC.S ;  /* 0x00000000000073c6 */ /* 0x001e220000000000 */
[----:B------:R-:W-:-:S02]  /*c0c0*/  IMAD R4, R0, UR8, RZ ;  /* 0x0000000800047c24 */ /* 0x000fc4000f8e02ff */
[----:B------:R-:W-:Y:S02]  /*c0d0*/  IMAD R82, R82, 0x80, R217 ;  /* 0x0000008052527824 */ /* 0x000fe400078e02d9 */
[C---:B------:R-:W-:Y:S02]  /*c0e0*/  IMAD R5, R19.reuse, UR9, R4 ;  /* 0x0000000913057c24 */ /* 0x040fe4000f8e0204 */
[----:B------:R-:W-:Y:S01]  /*c0f0*/  IMAD.WIDE.U32 R2, R19, UR8, R2 ;  /* 0x0000000813027c25 */ /* 0x000fe2000f8e0002 */
[----:B------:R-:W-:Y:S01]  /*c100*/  ISETP.GE.AND P2, PT, R82, R83, PT ;  /* 0x000000535200720c */ /* 0x000fe20003f46270 */
[----:B------:R-:W-:Y:S02]  /*c110*/  ULDC.64 UR8, c[0x0][0xa80] ;  /* 0x0002a00000087ab9 */ /* 0x000fe40000000a00 */
[----:B------:R-:W-:Y:S01]  /*c120*/  IMAD.IADD R3, R3, 0x1, R5 ;  /* 0x0000000103037824 */ /* 0x000fe200078e0205 */
[----:B------:R-:W-:Y:S01]  /*c130*/  LEA R6, P3, R2, UR8, 0x1 ;  /* 0x0000000802067c11 */ /* 0x000fe2000f8608ff */
[----:B------:R-:W-:-:S02]  /*c140*/  VIADD R170, R170, 0x38820 ;  /* 0x00038820aaaa7836 */ /* 0x000fc40000000000 */
[----:B------:R-:W-:Y:S01]  /*c150*/  VIADD R0, R82, 0x20 ;  /* 0x0000002052007836 */ /* 0x000fe20000000000 */
[----:B------:R-:W-:Y:S01]  /*c160*/  LEA.HI.X R19, R2, UR9, R3, 0x1, P3 ;  /* 0x0000000902137c11 */ /* 0x000fe200098f0c03 */
[----:B0-----:R0:W1:Y:S01]  /*c170*/  SHFL.IDX PT, R85, R6, RZ, 0x181f ;  /* 0x00181fff06557589 */ /* 0x00106200000e0000 */
[----:B------:R-:W-:Y:S02]  /*c180*/  PRMT R170, RZ, 0x654, R170 ;  /* 0x00000654ffaa7816 */ /* 0x000fe400000000aa */
[-C--:B------:R-:W-:Y:S01]  /*c190*/  ISETP.GE.AND P1, PT, R0, R83.reuse, PT ;  /* 0x000000530000720c */ /* 0x080fe20003f26270 */
[----:B------:R-:W-:Y:S01]  /*c1a0*/  VIADD R0, R82, 0x40 ;  /* 0x0000004052007836 */ /* 0x000fe20000000000 */
[----:B------:R0:W2:Y:S01]  /*c1b0*/  SHFL.IDX PT, R81, R19, RZ, 0x181f ;  /* 0x00181fff13517589 */ /* 0x0000a200000e0000 */
[----:B------:R0:W-:Y:S03]  /*c1c0*/  SYNCS.ARRIVE.TRANS64.RED.A1T0 RZ, [R170+URZ], RZ ;  /* 0x000000ffaaff79a7 */ /* 0x0001e6000810043f */
        /* <DEDUP_REMOVED lines=10> */
[----:B------:R-:W-:-:S03]  /*c270*/  @!P4 LEA R4, P6, R23, R85, 0x1 ;  /* 0x000000551704c211 */ /* 0x000fc600078c08ff */
[----:B-----5:R3:W-:Y:S01]  /*c280*/  @!P5 ST.E.128 desc[UR8][R2.64], R8 ;  /* 0x000000080200d985 */ /* 0x0207e2000c101d08 */
[----:B------:R-:W-:Y:S02]  /*c290*/  @!P4 LEA.HI.X R5, R23, R81, R229, 0x1, P6 ;  /* 0x000000511705c211 */ /* 0x000fe400030f0ce5 */
[----:B------:R-:W-:-:S03]  /*c2a0*/  @!P3 LEA R20, P6, R22, R85, 0x1 ;  /* 0x000000551614b211 */ /* 0x000fc600078c08ff */
[----:B------:R3:W-:Y:S01]  /*c2b0*/  @!P4 ST.E.128 desc[UR8][R4.64], R32 ;  /* 0x000000200400c985 */ /* 0x0007e2000c101d08 */
[----:B------:R-:W-:Y:S02]  /*c2c0*/  @!P3 LEA.HI.X R21, R22, R81, R228, 0x1, P6 ;  /* 0x000000511615b211 */ /* 0x000fe400030f0ce4 */
[----:B------:R-:W-:-:S03]  /*c2d0*/  @!P2 LEA R80, P6, R212, R85, 0x1 ;  /* 0x00000055d450a211 */ /* 0x000fc600078c08ff */
[----:B------:R3:W-:Y:S01]  /*c2e0*/  @!P3 ST.E.128 desc[UR8][R20.64], R68 ;  /* 0x000000441400b985 */ /* 0x0007e2000c101d08 */
[----:B------:R-:W-:-:S05]  /*c2f0*/  @!P2 LEA.HI.X R81, R212, R81, R227, 0x1, P6 ;  /* 0x00000051d451a211 */ /* 0x000fca00030f0ce3 */
[----:B------:R3:W-:Y:S04]  /*c300*/  @!P2 ST.E.128 desc[UR8][R80.64], R76 ;  /* 0x0000004c5000a985 */ /* 0x0007e8000c101d08 */
.L_x_416:
[----:B------:R-:W-:Y:S05]  /*c310*/  BSYNC B1 ;  /* 0x0000000000017941 */ /* 0x000fea0003800000 */
.L_x_415:
        /* <DEDUP_REMOVED lines=11> */
[C---:B------:R-:W-:Y:S02]  /*c3d0*/  @!P3 LEA R4, P5, R23.reuse, R9, 0x1 ;  /* 0x000000091704b211 */ /* 0x040fe400078a08ff */
[----:B----4-:R-:W-:Y:S02]  /*c3e0*/  @!P4 LEA.HI.X R3, R18, R11, R230, 0x1, P6 ;  /* 0x0000000b1203c211 */ /* 0x010fe400030f0ce6 */
[----:B------:R-:W-:Y:S02]  /*c3f0*/  @!P2 LEA R8, P6, R22, R9, 0x1 ;  /* 0x000000091608a211 */ /* 0x000fe400078c08ff */
[----:B------:R-:W-:Y:S01]  /*c400*/  @!P3 LEA.HI.X R5, R23, R11, R229, 0x1, P5 ;  /* 0x0000000b1705b211 */ /* 0x000fe200028f0ce5 */
[----:B------:R0:W-:Y:S01]  /*c410*/  @!P4 ST.E.128 desc[UR8][R2.64], R12 ;  /* 0x0000000c0200c985 */ /* 0x0001e2000c101d08 */
[----:B------:R-:W-:-:S02]  /*c420*/  @!P1 LEA R10, P5, R212, R9, 0x1 ;  /* 0x00000009d40a9211 */ /* 0x000fc400078a08ff */
[-C--:B------:R-:W-:Y:S01]  /*c430*/  @!P2 LEA.HI.X R9, R22, R11.reuse, R228, 0x1, P6 ;  /* 0x0000000b1609a211 */ /* 0x080fe200030f0ce4 */
[----:B------:R0:W-:Y:S01]  /*c440*/  @!P3 ST.E.128 desc[UR8][R4.64], R36 ;  /* 0x000000240400b985 */ /* 0x0001e2000c101d08 */
[----:B------:R-:W-:-:S03]  /*c450*/  @!P1 LEA.HI.X R11, R212, R11, R227, 0x1, P5 ;  /* 0x0000000bd40b9211 */ /* 0x000fc600028f0ce3 */
[----:B------:R0:W-:Y:S04]  /*c460*/  @!P2 ST.E.128 desc[UR8][R8.64], R48 ;  /* 0x000000300800a985 */ /* 0x0001e8000c101d08 */
[----:B------:R0:W-:Y:S02]  /*c470*/  @!P1 ST.E.128 desc[UR8][R10.64], R72 ;  /* 0x000000480a009985 */ /* 0x0001e4000c101d08 */
.L_x_418:
[----:B------:R-:W-:Y:S05]  /*c480*/  BSYNC B1 ;  /* 0x0000000000017941 */ /* 0x000fea0003800000 */
.L_x_417:
[----:B0---4-:R0:W4:Y:S01]  /*c490*/  SHFL.IDX PT, R11, R19, 0x2, 0x181f ;  /* 0x00581f00130b7f89 */ /* 0x01112200000e0000 */
        /* <DEDUP_REMOVED lines=10> */
[CC--:B------:R-:W-:Y:S02]  /*c540*/  @!P2 LEA R4, P5, R23.reuse, R5.reuse, 0x1 ;  /* 0x000000051704a211 */ /* 0x0c0fe400078a08ff */
[----:B------:R-:W-:Y:S02]  /*c550*/  @!P1 LEA R8, P4, R22, R5, 0x1 ;  /* 0x0000000516089211 */ /* 0x000fe400078808ff */
[----:B----4-:R-:W-:Y:S02]  /*c560*/  @!P3 LEA.HI.X R3, R18, R11, R230, 0x1, P6 ;  /* 0x0000000b1203b211 */ /* 0x010fe400030f0ce6 */
[----:B------:R-:W-:Y:S02]  /*c570*/  @!P0 LEA R10, P6, R212, R5, 0x1 ;  /* 0x00000005d40a8211 */ /* 0x000fe400078c08ff */
[-C--:B------:R-:W-:Y:S01]  /*c580*/  @!P2 LEA.HI.X R5, R23, R11.reuse, R229, 0x1, P5 ;  /* 0x0000000b1705a211 */ /* 0x080fe200028f0ce5 */
[----:B------:R0:W-:Y:S01]  /*c590*/  @!P3 ST.E.128 desc[UR8][R2.64], R24 ;  /* 0x000000180200b985 */ /* 0x0001e2000c101d08 */
[----:B------:R-:W-:-:S02]  /*c5a0*/  @!P1 LEA.HI.X R9, R22, R11, R228, 0x1, P4 ;  /* 0x0000000b16099211 */ /* 0x000fc400020f0ce4 */
[----:B------:R-:W-:Y:S01]  /*c5b0*/  @!P0 LEA.HI.X R11, R212, R11, R227, 0x1, P6 ;  /* 0x0000000bd40b8211 */ /* 0x000fe200030f0ce3 */
[----:B------:R0:W-:Y:S04]  /*c5c0*/  @!P2 ST.E.128 desc[UR8][R4.64], R40 ;  /* 0x000000280400a985 */ /* 0x0001e8000c101d08 */
[----:B------:R0:W-:Y:S04]  /*c5d0*/  @!P1 ST.E.128 desc[UR8][R8.64], R52 ;  /* 0x0000003408009985 */ /* 0x0001e8000c101d08 */
[----:B------:R0:W-:Y:S02]  /*c5e0*/  @!P0 ST.E.128 desc[UR8][R10.64], R64 ;  /* 0x000000400a008985 */ /* 0x0001e4000c101d08 */
.L_x_420:
[----:B------:R-:W-:Y:S05]  /*c5f0*/  BSYNC B1 ;  /* 0x0000000000017941 */ /* 0x000fea0003800000 */
.L_x_419:
[----:B------:R-:W-:Y:S01]  /*c600*/  VIADD R0, R82, 0x60 ;  /* 0x0000006052007836 */ /* 0x000fe20000000000 */
[----:B0--3--:R-:W0:Y:S04]  /*c610*/  SHFL.IDX PT, R19, R19, 0x3, 0x181f ;  /* 0x00781f0013137f89 */ /* 0x009e2800000e0000 */
[----:B------:R-:W-:Y:S01]  /*c620*/  ISETP.GE.AND P0, PT, R0, R83, PT ;  /* 0x000000530000720c */ /* 0x000fe20003f06270 */
[----:B----4-:R3:W4:-:S12]  /*c630*/  SHFL.IDX PT, R11, R6, 0x3, 0x181f ;  /* 0x00781f00060b7f89 */ /* 0x01071800000e0000 */
[----:B---3--:R-:W-:Y:S05]  /*c640*/  @P0 BRA `(.L_x_421) ;  /* 0x0000001000040947 */ /* 0x008fea0003800000 */
[----:B------:R-:W-:Y:S01]  /*c650*/  ULDC UR4, c[0x0][0xac8] ;  /* 0x0002b20000047ab9 */ /* 0x000fe20000000800 */
[----:B------:R-:W-:Y:S01]  /*c660*/  ULDC.64 UR8, c[0x0][0x208] ;  /* 0x0000820000087ab9 */ /* 0x000fe20000000a00 */
[----:B------:R-:W-:Y:S02]  /*c670*/  ISETP.GE.AND P3, PT, R18, UR4, PT ;  /* 0x0000000412007c0c */ /* 0x000fe4000bf66270 */
[----:B------:R-:W-:Y:S02]  /*c680*/  ISETP.GE.AND P4, PT, R23, UR4, PT ;  /* 0x0000000417007c0c */ /* 0x000fe4000bf86270 */
[----:B------:R-:W-:-:S09]  /*c690*/  ISETP.GE.AND P5, PT, R22, UR4, PT ;  /* 0x0000000416007c0c */ /* 0x000fd2000bfa6270 */
[CC--:B----4-:R-:W-:Y:S02]  /*c6a0*/  @!P3 LEA R2, P0, R18.reuse, R11.reuse, 0x1 ;  /* 0x0000000b1202b211 */ /* 0x0d0fe400078008ff */
[C---:B------:R-:W-:Y:S02]  /*c6b0*/  @!P4 LEA R4, P1, R23.reuse, R11, 0x1 ;  /* 0x0000000b1704c211 */ /* 0x040fe400078208ff */
[----:B0-----:R-:W-:Y:S02]  /*c6c0*/  @!P3 LEA.HI.X R3, R18, R19, R230, 0x1, P0 ;  /* 0x000000131203b211 */ /* 0x001fe400000f0ce6 */
[----:B------:R-:W-:Y:S02]  /*c6d0*/  ISETP.GE.AND P0, PT, R212, UR4, PT ;  /* 0x00000004d4007c0c */ /* 0x000fe4000bf06270 */
[----:B------:R-:W-:Y:S01]  /*c6e0*/  @!P5 LEA R8, P2, R22, R11, 0x1 ;  /* 0x0000000b1608d211 */ /* 0x000fe200078408ff */
[----:B------:R3:W-:Y:S01]  /*c6f0*/  @!P3 ST.E.128 desc[UR8][R2.64], R28 ;  /* 0x0000001c0200b985 */ /* 0x0007e2000c101d08 */
[----:B------:R-:W-:-:S02]  /*c700*/  @!P4 LEA.HI.X R5, R23, R19, R229, 0x1, P1 ;  /* 0x000000131705c211 */ /* 0x000fc400008f0ce5 */
[----:B------:R-:W-:-:S03]  /*c710*/  @!P5 LEA.HI.X R9, R22, R19, R228, 0x1, P2 ;  /* 0x000000131609d211 */ /* 0x000fc600010f0ce4 */
[----:B------:R3:W-:Y:S04]  /*c720*/  @!P4 ST.E.128 desc[UR8][R4.64], R44 ;  /* 0x0000002c0400c985 */ /* 0x0007e8000c101d08 */
[----:B------:R3:W-:Y:S01]  /*c730*/  @!P5 ST.E.128 desc[UR8][R8.64], R56 ;  /* 0x000000380800d985 */ /* 0x0007e2000c101d08 */
[----:B------:R-:W-:Y:S05]  /*c740*/  @P0 BRA `(.L_x_421) ;  /* 0x0000000c00c40947 */ /* 0x000fea0003800000 */
[----:B---3--:R-:W-:Y:S01]  /*c750*/  LEA R2, P0, R212, R11, 0x1 ;  /* 0x0000000bd4027211 */ /* 0x008fe200078008ff */
[----:B------:R-:W-:-:S03]  /*c760*/  ULDC.64 UR8, c[0x0][0x208] ;  /* 0x0000820000087ab9 */ /* 0x000fc60000000a00 */
[----:B------:R-:W-:-:S05]  /*c770*/  LEA.HI.X R3, R212, R19, R227, 0x1, P0 ;  /* 0x00000013d4037211 */ /* 0x000fca00000f0ce3 */
[----:B------:R0:W-:Y:S01]  /*c780*/  ST.E.128 desc[UR8][R2.64], R60 ;  /* 0x0000003c02007985 */ /* 0x0001e2000c101d08 */
[----:B------:R-:W-:Y:S05]  /*c790*/  BRA `(.L_x_421) ;  /* 0x0000000c00b07947 */ /* 0x000fea0003800000 */
.L_x_413:
[----:B------:R-:W-:Y:S01]  /*c7a0*/  R2UR UR4, R216 ;  /* 0x00000000d80472ca */ /* 0x000fe200000e0000 */
[----:B------:R-:W-:Y:S01]  /*c7b0*/  ULDC.64 UR10, c[0x0][0xc00] ;  /* 0x00030000000a7ab9 */ /* 0x000fe20000000a00 */
[----:B------:R-:W-:Y:S01]  /*c7c0*/  R2UR UR7, R218 ;  /* 0x00000000da0772ca */ /* 0x000fe200000e0000 */
[----:B------:R-:W-:Y:S01]  /*c7d0*/  UISETP.NE.U32.AND UP0, UPT, UR10, URZ, UPT ;  /* 0x0000003f0a00728c */ /* 0x000fe2000bf05070 */
[----:B------:R-:W0:Y:S01]  /*c7e0*/  LDC R13, c[0x0][0xbe8] ;  /* 0x0002fa00ff0d7b82 */ /* 0x000e220000000800 */
[----:B------:R-:W-:Y:S01]  /*c7f0*/  ULDC.64 UR14, c[0x0][0x208] ;  /* 0x00008200000e7ab9 */ /* 0x000fe20000000a00 */
[----:B------:R-:W-:Y:S01]  /*c800*/  R2UR UR12, R214 ;  /* 0x00000000d60c72ca */ /* 0x000fe200000e0000 */
[----:B------:R-:W-:-:S06]  /*c810*/  UISETP.NE.AND.EX UP0, UPT, UR11, URZ, UPT, UP0 ;  /* 0x0000003f0b00728c */ /* 0x000fcc000bf05300 */
[----:B------:R-:W-:Y:S01]  /*c820*/  USHF.L.U32 UR8, UR4, 0x2, URZ ;  /* 0x0000000204087899 */ /* 0x000fe2000800063f */
[----:B------:R-:W-:Y:S01]  /*c830*/  PLOP3.LUT P2, PT, PT, PT, UP0, 0x80, 0x0 ;  /* 0x000000000000781c */ /* 0x000fe20003f4f008 */
[----:B------:R-:W-:Y:S02]  /*c840*/  USHF.L.U64.HI UR9, UR4, 0x2, UR7 ;  /* 0x0000000204097899 */ /* 0x000fe40008010207 */
[----:B------:R-:W-:-:S04]  /*c850*/  UIADD3 UR4, UP1, UR8, UR10, URZ ;  /* 0x0000000a08047290 */ /* 0x000fc8000ff3e03f */
[----:B------:R-:W-:Y:S02]  /*c860*/  UIADD3.X UR7, UR9, UR11, URZ, UP1, !UPT ;  /* 0x0000000b09077290 */ /* 0x000fe40008ffe43f */
[----:B------:R-:W-:Y:S01]  /*c870*/  IMAD.U32 R2, RZ, RZ, UR4 ;  /* 0x00000004ff027e24 */ /* 0x000fe2000f8e00ff */
[----:B------:R-:W-:-:S03]  /*c880*/  ULDC.64 UR10, c[0x0][0xc08] ;  /* 0x00030200000a7ab9 */ /* 0x000fc60000000a00 */
[----:B------:R-:W-:-:S05]  /*c890*/  IMAD.U32 R3, RZ, RZ, UR7 ;  /* 0x00000007ff037e24 */ /* 0x000fca000f8e00ff */
[----:B------:R-:W2:Y:S01]  /*c8a0*/  @P2 LDG.E R6, desc[UR14][R2.64] ;  /* 0x0000000e02062981 */ /* 0x000ea2000c1e1900 */
[----:B------:R-:W-:Y:S01]  /*c8b0*/  UISETP.NE.U32.AND UP1, UPT, UR10, URZ, UPT ;  /* 0x0000003f0a00728c */ /* 0x000fe2000bf25070 */
[----:B0-----:R-:W-:Y:S01]  /*c8c0*/  ISETP.NE.AND P0, PT, R13, 0x1, PT ;  /* 0x000000010d00780c */ /* 0x001fe20003f05270 */
[----:B------:R-:W-:Y:S02]  /*c8d0*/  ULDC UR4, c[0x0][0xa88] ;  /* 0x0002a20000047ab9 */ /* 0x000fe40000000800 */
[----:B------:R-:W-:Y:S01]  /*c8e0*/  UISETP.NE.AND.EX UP1, UPT, UR11, URZ, UPT, UP1 ;  /* 0x0000003f0b00728c */ /* 0x000fe2000bf25310 */
[----:B------:R-:W-:Y:S01]  /*c8f0*/  IMAD.U32 R0, RZ, RZ, UR4 ;  /* 0x00000004ff007e24 */ /* 0x000fe2000f8e00ff */
[----:B------:R-:W-:-:S04]  /*c900*/  UMOV UR4, URZ ;  /* 0x0000003f00047c82 */ /* 0x000fc80008000000 */
[----:B------:R-:W-:-:S04]  /*c910*/  PLOP3.LUT P3, PT, PT, PT, UP1, 0x80, 0x0 ;  /* 0x000000000000781c */ /* 0x000fc80003f6f018 */
[----:B------:R-:W0:Y:S01]  /*c920*/  @P0 LDC R11, c[0x0][0xbec] ;  /* 0x0002fb00ff0b0b82 */ /* 0x000e220000000800 */
[----:B------:R-:W-:-:S04]  /*c930*/  @UP1 UIADD3 UR8, UP2, UR8, UR10, URZ ;  /* 0x0000000a08081290 */ /* 0x000fc8000ff5e03f */
[----:B------:R-:W-:Y:S02]  /*c940*/  @UP1 UIADD3.X UR9, UR9, UR11, URZ, UP2, !UPT ;  /* 0x0000000b09091290 */ /* 0x000fe400097fe43f */
[----:B------:R-:W-:-:S04]  /*c950*/  IMAD.U32 R4, RZ, RZ, UR8 ;  /* 0x00000008ff047e24 */ /* 0x000fc8000f8e00ff */
[----:B------:R-:W-:Y:S01]  /*c960*/  IMAD.U32 R5, RZ, RZ, UR9 ;  /* 0x00000009ff057e24 */ /* 0x000fe2000f8e00ff */
[----:B------:R-:W-:Y:S01]  /*c970*/  USHF.R.S32.HI UR11, URZ, 0x1f, UR12 ;  /* 0x0000001f3f0b7899 */ /* 0x000fe2000801140c */
[----:B------:R-:W-:-:S03]  /*c980*/  ISETP.GE.AND P1, PT, R231, 0x80, PT ;  /* 0x00000080e700780c */ /* 0x000fc60003f26270 */
[----:B------:R1:W5:Y:S01]  /*c990*/  @P3 LDG.E R0, desc[UR14][R4.64] ;  /* 0x0000000e04003981 */ /* 0x000362000c1e1900 */
[----:B--2---:R-:W-:-:S13]  /*c9a0*/  @P2 R2UR UR4, R6 ;  /* 0x00000000060422ca */ /* 0x004fda00000e0000 */
[----:B------:R-:W-:Y:S01]  /*c9b0*/  USHF.R.S32.HI UR10, URZ, 0x1f, UR4 ;  /* 0x0000001f3f0a7899 */ /* 0x000fe20008011404 */
[----:B01----:R-:W-:Y:S11]  /*c9c0*/  @P3 BRA `(.L_x_422) ;  /* 0x0000000000143947 */ /* 0x003ff60003800000 */
[----:B------:R-:W-:Y:S05]  /*c9d0*/  @!P2 BRA `(.L_x_422) ;  /* 0x000000000010a947 */ /* 0x000fea0003800000 */
[----:B------:R-:W-:Y:S02]  /*c9e0*/  ULDC.64 UR8, c[0x0][0x208] ;  /* 0x0000820000087ab9 */ /* 0x000fe40000000a00 */
[----:B------:R-:W2:Y:S04]  /*c9f0*/  LDG.E R5, desc[UR8][R2.64] ;  /* 0x0000000802057981 */ /* 0x000ea8000c1e1900 */
[----:B-----5:R-:W2:Y:S02]  /*ca00*/  LDG.E R0, desc[UR8][R2.64+0x4] ;  /* 0x0000040802007981 */ /* 0x020ea4000c1e1900 */
[----:B--2---:R-:W-:-:S07]  /*ca10*/  IMAD.IADD R0, R0, 0x1, -R5 ;  /* 0x0000000100007824 */ /* 0x004fce00078e0a05 */
.L_x_422:
[----:B------:R-:W-:Y:S01]  /*ca20*/  R2UR UR8, R216 ;  /* 0x00000000d80872ca */ /* 0x000fe200000e0000 */
[----:B------:R-:W-:Y:S01]  /*ca30*/  BSSY B1, `(.L_x_423) ;  /* 0x0000032000017945 */ /* 0x000fe20003800000 */
[----:B------:R-:W-:-:S11]  /*ca40*/  R2UR UR7, R218 ;  /* 0x00000000da0772ca */ /* 0x000fd600000e0000 */
[----:B------:R-:W-:Y:S02]  /*ca50*/  USEL UR12, UR8, URZ, !UP0 ;  /* 0x0000003f080c7287 */ /* 0x000fe4000c000000 */
[----:B------:R-:W-:Y:S01]  /*ca60*/  USEL UR13, UR7, URZ, !UP0 ;  /* 0x0000003f070d7287 */ /* 0x000fe2000c000000 */
[----:B------:R-:W-:Y:S11]  /*ca70*/  @P1 BRA `(.L_x_424) ;  /* 0x0000000000b41947 */ /* 0x000ff60003800000 */
[----:B------:R-:W0:Y:S01]  /*ca80*/  S2R R3, SR_TID.X ;  /* 0x0000000000037919 */ /* 0x000e220000002100 */
[----:B------:R-:W1:Y:S01]  /*ca90*/  LDC R9, c[0x0][0xbe8] ;  /* 0x0002fa00ff097b82 */ /* 0x000e620000000800 */
[----:B------:R-:W-:-:S13]  /*caa0*/  R2UR UR7, R215 ;  /* 0x00000000d70772ca */ /* 0x000fda00000e0000 */
[----:B------:R-:W-:-:S04]  /*cab0*/  IMAD.U32 R2, RZ, RZ, UR7 ;  /* 0x00000007ff027e24 */ /* 0x000fc8000f8e00ff */
[----:B0-----:R-:W-:Y:S02]  /*cac0*/  IMAD R2, R2, 0x80, R3 ;  /* 0x0000008002027824 */ /* 0x001fe400078e0203 */
[----:B-1---5:R-:W-:Y:S02]  /*cad0*/  IMAD R3, R0, R9, RZ ;  /* 0x0000000900037224 */ /* 0x022fe400078e02ff */
[----:B------:R-:W-:-:S05]  /*cae0*/  VIADD R4, R2, 0xffffff80 ;  /* 0xffffff8002047836 */ /* 0x000fca0000000000 */
[----:B------:R-:W-:-:S13]  /*caf0*/  ISETP.GE.AND P1, PT, R4, R3, PT ;  /* 0x000000030400720c */ /* 0x000fda0003f26270 */
[----:B------:R-:W-:Y:S05]  /*cb00*/  @P1 BRA `(.L_x_424) ;  /* 0x0000000000901947 */ /* 0x000fea0003800000 */
[----:B------:R-:W-:Y:S01]  /*cb10*/  ISETP.NE.AND P1, PT, R9, 0x1, PT ;  /* 0x000000010900780c */ /* 0x000fe20003f25270 */
[----:B------:R-:W-:Y:S01]  /*cb20*/  ULDC.64 UR14, c[0x0][0xb90] ;  /* 0x0002e400000e7ab9 */ /* 0x000fe20000000a00 */
[----:B------:R-:W-:Y:S01]  /*cb30*/  R2UR UR16, R214 ;  /* 0x00000000d61072ca */ /* 0x000fe200000e0000 */
[----:B------:R-:W-:Y:S01]  /*cb40*/  UIMAD UR7, UR11, UR14, URZ ;  /* 0x0000000e0b0772a4 */ /* 0x000fe2000f8e023f */
[----:B------:R-:W-:Y:S01]  /*cb50*/  IMAD.MOV.U32 R2, RZ, RZ, R4 ;  /* 0x000000ffff027224 */ /* 0x000fe200078e0004 */
[----:B------:R-:W-:Y:S01]  /*cb60*/  UMOV UR8, UR4 ;  /* 0x0000000400087c82 */ /* 0x000fe20008000000 */
[----:B------:R-:W-:-:S07]  /*cb70*/  UMOV UR9, UR10 ;  /* 0x0000000a00097c82 */ /* 0x000fce0008000000 */
[----:B------:R-:W0:Y:S02]  /*cb80*/  @P1 LDC R3, c[0x0][0xbec] ;  /* 0x0002fb00ff031b82 */ /* 0x000e240000000800 */
[----:B------:R-:W-:Y:S02]  /*cb90*/  UIMAD.WIDE.U32 UR8, UR16, UR14, UR8 ;  /* 0x0000000e100872a5 */ /* 0x000fe4000f8e0008 */
[----:B------:R-:W-:-:S03]  /*cba0*/  UIMAD UR7, UR16, UR15, UR7 ;  /* 0x0000000f100772a4 */ /* 0x000fc6000f8e0207 */
[----:B------:R-:W-:Y:S01]  /*cbb0*/  ULDC.64 UR14, c[0x0][0xb98] ;  /* 0x0002e600000e7ab9 */ /* 0x000fe20000000a00 */
[----:B------:R-:W1:Y:S01]  /*cbc0*/  @P1 LDC R6, c[0x0][0xbf0] ;  /* 0x0002fc00ff061b82 */ /* 0x000e620000000800 */
[----:B------:R-:W-:Y:S02]  /*cbd0*/  UIADD3 UR9, UR9, UR7, URZ ;  /* 0x0000000709097290 */ /* 0x000fe4000fffe03f */
[----:B------:R-:W-:Y:S02]  /*cbe0*/  UIMAD UR7, UR13, UR14, URZ ;  /* 0x0000000e0d0772a4 */ /* 0x000fe4000f8e023f */
[----:B------:R-:W-:Y:S02]  /*cbf0*/  UIMAD.WIDE.U32 UR8, UR12, UR14, UR8 ;  /* 0x0000000e0c0872a5 */ /* 0x000fe4000f8e0008 */
[----:B------:R-:W-:Y:S01]  /*cc00*/  UIMAD UR7, UR12, UR15, UR7 ;  /* 0x0000000f0c0772a4 */ /* 0x000fe2000f8e0207 */
[----:B------:R-:W-:Y:S02]  /*cc10*/  ULDC.64 UR16, c[0x0][0x208] ;  /* 0x0000820000107ab9 */ /* 0x000fe40000000a00 */
[----:B------:R-:W-:Y:S01]  /*cc20*/  ULDC.64 UR14, c[0x0][0xb88] ;  /* 0x0002e200000e7ab9 */ /* 0x000fe20000000a00 */
[----:B0-----:R-:W-:-:S05]  /*cc30*/  @P1 IMAD.HI.U32 R3, R4, R3, RZ ;  /* 0x0000000304031227 */ /* 0x001fca00078e00ff */
[----:B-1----:R-:W-:Y:S01]  /*cc40*/  @P1 SHF.R.U32.HI R2, RZ, R6, R3 ;  /* 0x00000006ff021219 */ /* 0x002fe20000011603 */
[----:B------:R-:W-:-:S03]  /*cc50*/  IMAD.U32 R6, RZ, RZ, UR7 ;  /* 0x00000007ff067e24 */ /* 0x000fc6000f8e00ff */
[--C-:B------:R-:W-:Y:S01]  /*cc60*/  SHF.R.S32.HI R3, RZ, 0x1f, R2.reuse ;  /* 0x0000001fff037819 */ /* 0x100fe20000011402 */
[----:B------:R-:W-:Y:S01]  /*cc70*/  IMAD.MOV R5, RZ, RZ, -R2 ;  /* 0x000000ffff057224 */ /* 0x000fe200078e0a02 */
[----:B------:R-:W-:-:S03]  /*cc80*/  IADD3 R2, P1, R2, UR8, RZ ;  /* 0x0000000802027c10 */ /* 0x000fc6000ff3e0ff */
[----:B------:R-:W-:Y:S01]  /*cc90*/  IMAD R5, R9, R5, R4 ;  /* 0x0000000509057224 */ /* 0x000fe200078e0204 */
[----:B------:R-:W-:Y:S01]  /*cca0*/  IADD3.X R3, R3, UR9, R6, P1, !PT ;  /* 0x0000000903037c10 */ /* 0x000fe20008ffe406 */
[----:B------:R-:W-:-:S03]  /*ccb0*/  ULDC.64 UR8, c[0x0][0xb50] ;  /* 0x0002d40000087ab9 */ /* 0x000fc60000000a00 */
[----:B------:R-:W-:Y:S01]  /*ccc0*/  SHF.R.S32.HI R4, RZ, 0x1f, R5 ;  /* 0x0000001fff047819 */ /* 0x000fe20000011405 */
[----:B------:R-:W-:-:S04]  /*ccd0*/  IMAD.WIDE.U32 R2, R5, UR14, R2 ;  /* 0x0000000e05027c25 */ /* 0x000fc8000f8e0002 */
[----:B------:R-:W-:-:S04]  /*cce0*/  IMAD R4, R4, UR14, RZ ;  /* 0x0000000e04047c24 */ /* 0x000fc8000f8e02ff */
[----:B------:R-:W-:Y:S01]  /*ccf0*/  IMAD R9, R5, UR15, R4 ;  /* 0x0000000f05097c24 */ /* 0x000fe2000f8e0204 */
[----:B------:R-:W-:-:S03]  /*cd00*/  LEA R4, P1, R2, UR8, 0x2 ;  /* 0x0000000802047c11 */ /* 0x000fc6000f8210ff */
[----:B------:R-:W-:-:S05]  /*cd10*/  IMAD.IADD R3, R3, 0x1, R9 ;  /* 0x0000000103037824 */ /* 0x000fca00078e0209 */
[----:B------:R-:W-:Y:S01]  /*cd20*/  LEA.HI.X R5, R2, UR9, R3, 0x2, P1 ;  /* 0x0000000902057c11 */ /* 0x000fe200088f1403 */
[----:B------:R-:W-:-:S05]  /*cd30*/  IMAD.MOV.U32 R3, RZ, RZ, -0x800000 ;  /* 0xff800000ff037424 */ /* 0x000fca00078e00ff */
[----:B------:R0:W-:Y:S02]  /*cd40*/  STG.E desc[UR16][R4.64], R3 ;  /* 0x0000000304007986 */ /* 0x0001e4000c101910 */
.L_x_424:
[----:B------:R-:W-:Y:S05]  /*cd50*/  BSYNC B1 ;  /* 0x0000000000017941 */ /* 0x000fea0003800000 */
.L_x_423:
[----:B------:R-:W-:Y:S01]  /*cd60*/  R2UR UR16, R215 ;  /* 0x00000000d71072ca */ /* 0x000fe200000e0000 */
[----:B0-----:R-:W0:Y:S01]  /*cd70*/  @P0 LDC R3, c[0x0][0xbf0] ;  /* 0x0002fc00ff030b82 */ /* 0x001e220000000800 */
[----:B------:R-:W-:Y:S01]  /*cd80*/  ULDC.64 UR14, c[0x0][0xaa0] ;  /* 0x0002a800000e7ab9 */ /* 0x000fe20000000a00 */
[----:B------:R-:W-:Y:S01]  /*cd90*/  R2UR UR17, R214 ;  /* 0x00000000d61172ca */ /* 0x000fe200000e0000 */
[----:B------:R-:W-:Y:S01]  /*cda0*/  UIMAD UR7, UR10, UR14, URZ ;  /* 0x0000000e0a0772a4 */ /* 0x000fe2000f8e023f */
[----:B------:R-:W-:Y:S01]  /*cdb0*/  IMAD R2, R213, 0x20, R217 ;  /* 0x00000020d5027824 */ /* 0x000fe200078e02d9 */
[----:B------:R-:W-:Y:S01]  /*cdc0*/  UIMAD.WIDE.U32 UR8, UR4, UR14, URZ ;  /* 0x0000000e040872a5 */ /* 0x000fe2000f8e003f */
[----:B------:R-:W-:Y:S01]  /*cdd0*/  BSSY B1, `(.L_x_425) ;  /* 0x0000043000017945 */ /* 0x000fe20003800000 */
[----:B------:R-:W-:-:S03]  /*cde0*/  UIMAD UR7, UR4, UR15, UR7 ;  /* 0x0000000f040772a4 */ /* 0x000fc6000f8e0207 */
[----:B------:R-:W-:Y:S01]  /*cdf0*/  ULDC.64 UR14, c[0x0][0xae8] ;  /* 0x0002ba00000e7ab9 */ /* 0x000fe20000000a00 */
[----:B------:R-:W-:Y:S01]  /*ce00*/  UIADD3 UR9, UR9, UR7, URZ ;  /* 0x0000000709097290 */ /* 0x000fe2000fffe03f */
[----:B------:R-:W-:Y:S01]  /*ce10*/  IMAD.U32 R5, RZ, RZ, UR16 ;  /* 0x00000010ff057e24 */ /* 0x000fe2000f8e00ff */
[----:B------:R-:W-:Y:S02]  /*ce20*/  UIMAD UR4, UR11, UR14, URZ ;  /* 0x0000000e0b0472a4 */ /* 0x000fe4000f8e023f */
[----:B------:R-:W-:Y:S01]  /*ce30*/  UIMAD.WIDE.U32 UR8, UR17, UR14, UR8 ;  /* 0x0000000e110872a5 */ /* 0x000fe2000f8e0008 */
[----:B------:R-:W-:Y:S01]  /*ce40*/  IMAD R6, R5, 0x80, R2 ;  /* 0x0000008005067824 */ /* 0x000fe200078e0202 */
[----:B------:R-:W-:Y:S01]  /*ce50*/  UIMAD UR4, UR17, UR15, UR4 ;  /* 0x0000000f110472a4 */ /* 0x000fe2000f8e0204 */
[----:B------:R-:W-:Y:S02]  /*ce60*/  ULDC.64 UR10, c[0x0][0xaf0] ;  /* 0x0002bc00000a7ab9 */ /* 0x000fe40000000a00 */
[----:B------:R-:W-:Y:S01]  /*ce70*/  @P0 IMAD.HI.U32 R2, R6, R11, RZ ;  /* 0x0000000b06020227 */ /* 0x000fe200078e00ff */
[----:B------:R-:W-:-:S02]  /*ce80*/  UIADD3 UR9, UR9, UR4, URZ ;  /* 0x0000000409097290 */ /* 0x000fc4000fffe03f */
[----:B------:R-:W-:Y:S01]  /*ce90*/  UIMAD UR4, UR13, UR10, URZ ;  /* 0x0000000a0d0472a4 */ /* 0x000fe2000f8e023f */
[----:B------:R-:W-:Y:S01]  /*cea0*/  IMAD.MOV.U32 R5, RZ, RZ, R6 ;  /* 0x000000ffff057224 */ /* 0x000fe200078e0006 */
[----:B0-----:R-:W-:Y:S01]  /*ceb0*/  @P0 SHF.R.U32.HI R5, RZ, R3, R2 ;  /* 0x00000003ff050219 */ /* 0x001fe20000011602 */
[----:B------:R-:W-:Y:S02]  /*cec0*/  UIMAD.WIDE.U32 UR8, UR12, UR10, UR8 ;  /* 0x0000000a0c0872a5 */ /* 0x000fe4000f8e0008 */
[----:B------:R-:W-:Y:S01]  /*ced0*/  UIMAD UR4, UR12, UR11, UR4 ;  /* 0x0000000b0c0472a4 */ /* 0x000fe2000f8e0204 */
[--C-:B------:R-:W-:Y:S01]  /*cee0*/  SHF.R.S32.HI R2, RZ, 0x1f, R5.reuse ;  /* 0x0000001fff027819 */ /* 0x100fe20000011405 */
[----:B------:R-:W-:Y:S01]  /*cef0*/  IMAD.MOV R9, RZ, RZ, -R5 ;  /* 0x000000ffff097224 */ /* 0x000fe200078e0a05 */
[----:B------:R-:W-:Y:S01]  /*cf00*/  ULDC.64 UR10, c[0x0][0xae0] ;  /* 0x0002b800000a7ab9 */ /* 0x000fe20000000a00 */
[----:B------:R-:W-:Y:S02]  /*cf10*/  UIADD3 UR4, UR9, UR4, URZ ;  /* 0x0000000409047290 */ /* 0x000fe4000fffe03f */
[----:B------:R-:W-:-:S02]  /*cf20*/  IMAD.U32 R3, RZ, RZ, UR9 ;  /* 0x00000009ff037e24 */ /* 0x000fc4000f8e00ff */
[----:B------:R-:W-:Y:S02]  /*cf30*/  IMAD R4, R2, UR10, RZ ;  /* 0x0000000a02047c24 */ /* 0x000fe4000f8e02ff */
[----:B------:R-:W-:Y:S02]  /*cf40*/  IMAD R9, R13, R9, R6 ;  /* 0x000000090d097224 */ /* 0x000fe400078e0206 */
[----:B------:R-:W-:Y:S01]  /*cf50*/  IMAD.U32 R2, RZ, RZ, UR8 ;  /* 0x00000008ff027e24 */ /* 0x000fe2000f8e00ff */
[----:B------:R-:W-:Y:S01]  /*cf60*/  ULDC.64 UR8, c[0x0][0xad8] ;  /* 0x0002b60000087ab9 */ /* 0x000fe20000000a00 */
[----:B------:R-:W-:Y:S02]  /*cf70*/  IMAD.U32 R3, RZ, RZ, UR4 ;  /* 0x00000004ff037e24 */ /* 0x000fe4000f8e00ff */
[C---:B------:R-:W-:Y:S01]  /*cf80*/  IMAD R11, R5.reuse, UR11, R4 ;  /* 0x0000000b050b7c24 */ /* 0x040fe2000f8e0204 */
[----:B------:R-:W-:Y:S01]  /*cf90*/  SHF.R.S32.HI R4, RZ, 0x1f, R9 ;  /* 0x0000001fff047819 */ /* 0x000fe20000011409 */
[----:B------:R-:W-:-:S04]  /*cfa0*/  IMAD.WIDE.U32 R2, R5, UR10, R2 ;  /* 0x0000000a05027c25 */ /* 0x000fc8000f8e0002 */
[----:B------:R-:W-:Y:S02]  /*cfb0*/  IMAD.U32 R6, RZ, RZ, UR16 ;  /* 0x00000010ff067e24 */ /* 0x000fe4000f8e00ff */
[----:B------:R-:W-:Y:S02]  /*cfc0*/  IMAD.IADD R3, R3, 0x1, R11 ;  /* 0x0000000103037824 */ /* 0x000fe400078e020b */
[----:B------:R-:W-:Y:S02]  /*cfd0*/  IMAD R4, R4, UR8, RZ ;  /* 0x0000000804047c24 */ /* 0x000fe4000f8e02ff */
[----:B------:R-:W-:Y:S02]  /*cfe0*/  IMAD R6, R6, 0x80, R217 ;  /* 0x0000008006067824 */ /* 0x000fe400078e02d9 */
[----:B-----5:R-:W-:Y:S02]  /*cff0*/  IMAD R13, R0, R13, RZ ;  /* 0x0000000d000d7224 */ /* 0x020fe400078e02ff */
[----:B------:R-:W-:-:S02]  /*d000*/  IMAD R5, R9, UR9, R4 ;  /* 0x0000000909057c24 */ /* 0x000fc4000f8e0204 */
[----:B------:R-:W-:Y:S01]  /*d010*/  IMAD.WIDE.U32 R2, R9, UR8, R2 ;  /* 0x0000000809027c25 */ /* 0x000fe2000f8e0002 */
[----:B------:R-:W-:Y:S01]  /*d020*/  ISETP.GE.AND P2, PT, R6, R13, PT ;  /* 0x0000000d0600720c */ /* 0x000fe20003f46270 */
[----:B------:R-:W-:Y:S02]  /*d030*/  ULDC.64 UR8, c[0x0][0xa80] ;  /* 0x0002a00000087ab9 */ /* 0x000fe40000000a00 */
[----:B------:R-:W-:Y:S01]  /*d040*/  IMAD.IADD R3, R3, 0x1, R5 ;  /* 0x0000000103037824 */ /* 0x000fe200078e0205 */
[----:B------:R-:W-:Y:S01]  /*d050*/  LEA R4, P3, R2, UR8, 0x1 ;  /* 0x0000000802047c11 */ /* 0x000fe2000f8608ff */
[----:B------:R-:W-:-:S03]  /*d060*/  VIADD R0, R6, 0x20 ;  /* 0x0000002006007836 */ /* 0x000fc60000000000 */
[----:B------:R-:W-:Y:S01]  /*d070*/  LEA.HI.X R5, R2, UR9, R3, 0x1, P3 ;  /* 0x0000000902057c11 */ /* 0x000fe200098f0c03 */
[----:B------:R0:W1:Y:S01]  /*d080*/  SHFL.IDX PT, R9, R4, RZ, 0x181f ;  /* 0x00181fff04097589 */ /* 0x00006200000e0000 */
[-C--:B------:R-:W-:Y:S01]  /*d090*/  ISETP.GE.AND P1, PT, R0, R13.reuse, PT ;  /* 0x0000000d0000720c */ /* 0x080fe20003f26270 */
[----:B------:R-:W-:Y:S02]  /*d0a0*/  VIADD R0, R6, 0x40 ;  /* 0x0000004006007836 */ /* 0x000fe40000000000 */
[----:B------:R0:W2:Y:S03]  /*d0b0*/  SHFL.IDX PT, R3, R5, RZ, 0x181f ;  /* 0x00181fff05037589 */ /* 0x0000a600000e0000 */
        /* <DEDUP_REMOVED lines=11> */
[----:B------:R3:W-:Y:S01]  /*d170*/  @!P5 ST.E.128 desc[UR8][R10.64], RZ ;  /* 0x000000ff0a00d985 */ /* 0x0007e2000c101d08 */
[----:B------:R-:W-:Y:S02]  /*d180*/  @!P4 LEA.HI.X R15, R23, R3, R229, 0x1, P6 ;  /* 0x00000003170fc211 */ /* 0x000fe400030f0ce5 */
[----:B------:R-:W-:-:S03]  /*d190*/  @!P3 LEA R20, P6, R22, R9, 0x1 ;  /* 0x000000091614b211 */ /* 0x000fc600078c08ff */
[----:B------:R3:W-:Y:S01]  /*d1a0*/  @!P4 ST.E.128 desc[UR8][R14.64], RZ ;  /* 0x000000ff0e00c985 */ /* 0x0007e2000c101d08 */
[----:B------:R-:W-:Y:S02]  /*d1b0*/  @!P3 LEA.HI.X R21, R22, R3, R228, 0x1, P6 ;  /* 0x000000031615b211 */ /* 0x000fe400030f0ce4 */
[----:B------:R-:W-:-:S03]  /*d1c0*/  @!P2 LEA R2, P6, R212, R9, 0x1 ;  /* 0x00000009d402a211 */ /* 0x000fc600078c08ff */
[----:B------:R3:W-:Y:S01]  /*d1d0*/  @!P3 ST.E.128 desc[UR8][R20.64], RZ ;  /* 0x000000ff1400b985 */ /* 0x0007e2000c101d08 */
[----:B------:R-:W-:-:S05]  /*d1e0*/  @!P2 LEA.HI.X R3, R212, R3, R227, 0x1, P6 ;  /* 0x00000003d403a211 */ /* 0x000fca00030f0ce3 */
[----:B------:R3:W-:Y:S04]  /*d1f0*/  @!P2 ST.E.128 desc[UR8][R2.64], RZ ;  /* 0x000000ff0200a985 */ /* 0x0007e8000c101d08 */
.L_x_426:
[----:B------:R-:W-:Y:S05]  /*d200*/  BSYNC B1 ;  /* 0x0000000000017941 */ /* 0x000fea0003800000 */
.L_x_425:
[----:B--23--:R2:W3:Y:S01]  /*d210*/  SHFL.IDX PT, R3, R5, 0x1, 0x181f ;  /* 0x00381f0005037f89 */ /* 0x00c4e200000e0000 */
[----:B------:R-:W-:Y:S03]  /*d220*/  BSSY B1, `(.L_x_427) ;  /* 0x0000015000017945 */ /* 0x000fe60003800000 */
[----:B-1----:R2:W1:Y:S01]  /*d230*/  SHFL.IDX PT, R9, R4, 0x1, 0x181f ;  /* 0x00381f0004097f89 */ /* 0x00246200000e0000 */
[----:B------:R-:W-:Y:S05]  /*d240*/  @P1 BRA `(.L_x_428) ;  /* 0x0000000000481947 */ /* 0x000fea0003800000 */
[----:B------:R-:W-:Y:S01]  /*d250*/  ULDC UR4, c[0x0][0xac8] ;  /* 0x0002b20000047ab9 */ /* 0x000fe20000000800 */
[----:B------:R-:W-:Y:S01]  /*d260*/  ULDC.64 UR8, c[0x0][0x208] ;  /* 0x0000820000087ab9 */ /* 0x000fe20000000a00 */
[----:B------:R-:W-:Y:S02]  /*d270*/  ISETP.GE.AND P4, PT, R18, UR4, PT ;  /* 0x0000000412007c0c */ /* 0x000fe4000bf86270 */
[----:B------:R-:W-:Y:S02]  /*d280*/  ISETP.GE.AND P3, PT, R23, UR4, PT ;  /* 0x0000000417007c0c */ /* 0x000fe4000bf66270 */
[----:B------:R-:W-:Y:S02]  /*d290*/  ISETP.GE.AND P2, PT, R22, UR4, PT ;  /* 0x0000000416007c0c */ /* 0x000fe4000bf46270 */
[----:B------:R-:W-:-:S07]  /*d2a0*/  ISETP.GE.AND P1, PT, R212, UR4, PT ;  /* 0x00000004d4007c0c */ /* 0x000fce000bf26270 */
[CC--:B-1----:R-:W-:Y:S02]  /*d2b0*/  @!P4 LEA R10, P6, R18.reuse, R9.reuse, 0x1 ;  /* 0x00000009120ac211 */ /* 0x0c2fe400078c08ff */
[C---:B------:R-:W-:Y:S02]  /*d2c0*/  @!P3 LEA R14, P5, R23.reuse, R9, 0x1 ;  /* 0x00000009170eb211 */ /* 0x040fe400078a08ff */
[----:B---3--:R-:W-:Y:S02]  /*d2d0*/  @!P4 LEA.HI.X R11, R18, R3, R230, 0x1, P6 ;  /* 0x00000003120bc211 */ /* 0x008fe400030f0ce6 */
[----:B------:R-:W-:Y:S02]  /*d2e0*/  @!P2 LEA R8, P6, R22, R9, 0x1 ;  /* 0x000000091608a211 */ /* 0x000fe400078c08ff */
[----:B------:R-:W-:Y:S01]  /*d2f0*/  @!P3 LEA.HI.X R15, R23, R3, R229, 0x1, P5 ;  /* 0x00000003170fb211 */ /* 0x000fe200028f0ce5 */
[----:B------:R4:W-:Y:S01]  /*d300*/  @!P4 ST.E.128 desc[UR8][R10.64], RZ ;  /* 0x000000ff0a00c985 */ /* 0x0009e2000c101d08 */
[----:B------:R-:W-:-:S02]  /*d310*/  @!P1 LEA R2, P5, R212, R9, 0x1 ;  /* 0x00000009d4029211 */ /* 0x000fc400078a08ff */
[-C--:B------:R-:W-:Y:S01]  /*d320*/  @!P2 LEA.HI.X R9, R22, R3.reuse, R228, 0x1, P6 ;  /* 0x000000031609a211 */ /* 0x080fe200030f0ce4 */
[----:B------:R4:W-:Y:S01]  /*d330*/  @!P3 ST.E.128 desc[UR8][R14.64], RZ ;  /* 0x000000ff0e00b985 */ /* 0x0009e2000c101d08 */
[----:B------:R-:W-:-:S03]  /*d340*/  @!P1 LEA.HI.X R3, R212, R3, R227, 0x1, P5 ;  /* 0x00000003d4039211 */ /* 0x000fc600028f0ce3 */
[----:B------:R4:W-:Y:S04]  /*d350*/  @!P2 ST.E.128 desc[UR8][R8.64], RZ ;  /* 0x000000ff0800a985 */ /* 0x0009e8000c101d08 */
[----:B------:R4:W-:Y:S02]  /*d360*/  @!P1 ST.E.128 desc[UR8][R2.64], RZ ;  /* 0x000000ff02009985 */ /* 0x0009e4000c101d08 */
.L_x_428:
[----:B------:R-:W-:Y:S05]  /*d370*/  BSYNC B1 ;  /* 0x0000000000017941 */ /* 0x000fea0003800000 */
.L_x_427:
[----:B---34-:R3:W4:Y:S01]  /*d380*/  SHFL.IDX PT, R3, R5, 0x2, 0x181f ;  /* 0x00581f0005037f89 */ /* 0x01872200000e0000 */
        /* <DEDUP_REMOVED lines=9> */
[-C--:B-1----:R-:W-:Y:S02]  /*d420*/  @!P3 LEA R10, P6, R18, R9.reuse, 0x1 ;  /* 0x00000009120ab211 */ /* 0x082fe400078c08ff */
[CC--:B------:R-:W-:Y:S02]  /*d430*/  @!P2 LEA R8, P5, R23.reuse, R9.reuse, 0x1 ;  /* 0x000000091708a211 */ /* 0x0c0fe400078a08ff */
[----:B------:R-:W-:Y:S02]  /*d440*/  @!P1 LEA R14, P4, R22, R9, 0x1 ;  /* 0x00000009160e9211 */ /* 0x000fe400078808ff */
[----:B----4-:R-:W-:Y:S02]  /*d450*/  @!P3 LEA.HI.X R11, R18, R3, R230, 0x1, P6 ;  /* 0x00000003120bb211 */ /* 0x010fe400030f0ce6 */
[----:B------:R-:W-:Y:S02]  /*d460*/  @!P0 LEA R2, P6, R212, R9, 0x1 ;  /* 0x00000009d4028211 */ /* 0x000fe400078c08ff */
[-C--:B------:R-:W-:Y:S01]  /*d470*/  @!P2 LEA.HI.X R9, R23, R3.reuse, R229, 0x1, P5 ;  /* 0x000000031709a211 */ /* 0x080fe200028f0ce5 */
[----:B------:R1:W-:Y:S01]  /*d480*/  @!P3 ST.E.128 desc[UR8][R10.64], RZ ;  /* 0x000000ff0a00b985 */ /* 0x0003e2000c101d08 */
[----:B------:R-:W-:-:S02]  /*d490*/  @!P1 LEA.HI.X R15, R22, R3, R228, 0x1, P4 ;  /* 0x00000003160f9211 */ /* 0x000fc400020f0ce4 */
[----:B------:R-:W-:Y:S01]  /*d4a0*/  @!P0 LEA.HI.X R3, R212, R3, R227, 0x1, P6 ;  /* 0x00000003d4038211 */ /* 0x000fe200030f0ce3 */
[----:B------:R1:W-:Y:S04]  /*d4b0*/  @!P2 ST.E.128 desc[UR8][R8.64], RZ ;  /* 0x000000ff0800a985 */ /* 0x0003e8000c101d08 */
[----:B------:R1:W-:Y:S04]  /*d4c0*/  @!P1 ST.E.128 desc[UR8][R14.64], RZ ;  /* 0x000000ff0e009985 */ /* 0x0003e8000c101d08 */
[----:B------:R1:W-:Y:S02]  /*d4d0*/  @!P0 ST.E.128 desc[UR8][R2.64], RZ ;  /* 0x000000ff02008985 */ /* 0x0003e4000c101d08 */
.L_x_430:
[----:B------:R-:W-:Y:S05]  /*d4e0*/  BSYNC B1 ;  /* 0x0000000000017941 */ /* 0x000fea0003800000 */
.L_x_429:
[----:B------:R-:W-:Y:S01]  /*d4f0*/  VIADD R0, R6, 0x60 ;  /* 0x0000006006007836 */ /* 0x000fe20000000000 */
[----:B0-23--:R-:W0:Y:S04]  /*d500*/  SHFL.IDX PT, R5, R5, 0x3, 0x181f ;  /* 0x00781f0005057f89 */ /* 0x00de2800000e0000 */
[----:B------:R-:W-:Y:S01]  /*d510*/  ISETP.GE.AND P0, PT, R0, R13, PT ;  /* 0x0000000d0000720c */ /* 0x000fe20003f06270 */
[----:B-1--4-:R1:W2:-:S12]  /*d520*/  SHFL.IDX PT, R3, R4, 0x3, 0x181f ;  /* 0x00781f0004037f89 */ /* 0x01229800000e0000 */
[----:B-1----:R-:W-:Y:S05]  /*d530*/  @P0 BRA `(.L_x_421) ;  /* 0x0000000000480947 */ /* 0x002fea0003800000 */
[----:B------:R-:W-:Y:S01]  /*d540*/  ULDC UR4, c[0x0][0xac8] ;  /* 0x0002b20000047ab9 */ /* 0x000fe20000000800 */
[----:B------:R-:W-:Y:S01]  /*d550*/  ULDC.64 UR8, c[0x0][0x208] ;  /* 0x0000820000087ab9 */ /* 0x000fe20000000a00 */
[----:B------:R-:W-:Y:S02]  /*d560*/  ISETP.GE.AND P3, PT, R18, UR4, PT ;  /* 0x0000000412007c0c */ /* 0x000fe4000bf66270 */
[----:B------:R-:W-:Y:S02]  /*d570*/  ISETP.GE.AND P2, PT, R23, UR4, PT ;  /* 0x0000000417007c0c */ /* 0x000fe4000bf46270 */
[----:B------:R-:W-:Y:S02]  /*d580*/  ISETP.GE.AND P1, PT, R22, UR4, PT ;  /* 0x0000000416007c0c */ /* 0x000fe4000bf26270 */
[----:B------:R-:W-:-:S07]  /*d590*/  ISETP.GE.AND P0, PT, R212, UR4, PT ;  /* 0x00000004d4007c0c */ /* 0x000fce000bf06270 */
[-C--:B--2---:R-:W-:Y:S02]  /*d5a0*/  @!P3 LEA R8, P6, R18, R3.reuse, 0x1 ;  /* 0x000000031208b211 */ /* 0x084fe400078c08ff */
[CC--:B------:R-:W-:Y:S02]  /*d5b0*/  @!P2 LEA R10, P5, R23.reuse, R3.reuse, 0x1 ;  /* 0x00000003170aa211 */ /* 0x0c0fe400078a08ff */
[----:B------:R-:W-:Y:S02]  /*d5c0*/  @!P1 LEA R12, P4, R22, R3, 0x1 ;  /* 0x00000003160c9211 */ /* 0x000fe400078808ff */
[----:B0-----:R-:W-:Y:S02]  /*d5d0*/  @!P3 LEA.HI.X R9, R18, R5, R230, 0x1, P6 ;  /* 0x000000051209b211 */ /* 0x001fe400030f0ce6 */
        /* <DEDUP_REMOVED lines=8> */
.L_x_421:
[----:B------:R-:W-:Y:S05]  /*d660*/  BSYNC B0 ;  /* 0x0000000000007941 */ /* 0x000fea0003800000 */
.L_x_412:
[----:B------:R-:W-:Y:S02]  /*d670*/  ULDC UR4, c[0x0][0xc3c] ;  /* 0x00030f0000047ab9 */ /* 0x000fe40000000800 */
[----:B------:R-:W-:-:S13]  /*d680*/  ISETP.GE.AND P0, PT, R7, UR4, PT ;  /* 0x0000000407007c0c */ /* 0x000fda000bf06270 */
[----:B------:R-:W-:Y:S05]  /*d690*/  @!P0 BRA `(.L_x_431) ;  /* 0xffffff3400f48947 */ /* 0x000fea000383ffff */
[----:B------:R-:W-:Y:S05]  /*d6a0*/  EXIT ;  /* 0x000000000000794d */ /* 0x000fea0003800000 */
.L_x_387:
[----:B------:R-:W-:-:S08]  /*d6b0*/  NOP ;  /* 0x0000000000007918 */ /* 0x000fd00000000000 */
[----:B0-----:R-:W0:-:S00]  /*d6c0*/  USETMAXREG.DEALLOC.CTAPOOL 0x18 ;  /* 0x00000018000079c8 */ /* 0x001e0000080e0500 */
[----:B0-----:R-:W-:-:S06]  /*d6d0*/  LOP3.LUT R0, R0, 0x3, RZ, 0xc0, !PT ;  /* 0x0000000300007812 */ /* 0x001fcc00078ec0ff */
[----:B------:R-:W0:Y:S02]  /*d6e0*/  SHFL.IDX PT, R0, R0, RZ, 0x1f ;  /* 0x00001fff00007589 */ /* 0x000e2400000e0000 */
[----:B0-----:R-:W-:Y:S01]  /*d6f0*/  ISETP.NE.AND P0, PT, R0, RZ, PT ;  /* 0x000000ff0000720c */ /* 0x001fe20003f05270 */
[----:B------:R-:W-:-:S03]  /*d700*/  IMAD.MOV.U32 R0, RZ, RZ, RZ ;  /* 0x000000ffff007224 */ /* 0x000fc600078e00ff */
[----:B------:R-:W-:-:S05]  /*d710*/  P2R R2, PR, RZ, 0x1 ;  /* 0x00000001ff027803 */ /* 0x000fca0000000000 */
[----:B------:R0:W-:Y:S04]  /*d720*/  STL [R1+0x58], R2 ;  /* 0x0000580201007387 */ /* 0x0001e80000100800 */
[----:B------:R-:W-:Y:S05]  /*d730*/  @!P0 BRA `(.L_x_432) ;  /* 0x00000000001c8947 */ /* 0x000fea0003800000 */
[----:B------:R-:W1:Y:S08]  /*d740*/  S2UR UR5, SR_CgaCtaId ;  /* 0x00000000000579c3 */ /* 0x000e700000008800 */
[----:B------:R-:W-:Y:S06]  /*d750*/  BAR.SYNC.DEFER_BLOCKING 0x5, 0x180 ;  /* 0x0146000000007b1d */ /* 0x000fec0000010000 */
[----:B------:R-:W-:-:S02]  /*d760*/  UMOV UR4, 0x400 ;  /* 0x0000040000047882 */ /* 0x000fc40000000000 */
[----:B-1----:R-:W-:-:S09]  /*d770*/  ULEA UR4, UR5, UR4, 0x18 ;  /* 0x0000000405047291 */ /* 0x002fd2000f8ec03f */
[----:B------:R-:W1:Y:S01]  /*d780*/  LDS.128 R16, [UR4+0x388d0] ;  /* 0x0388d004ff107984 */ /* 0x000e620008000c00 */
[----:B------:R-:W-:Y:S06]  /*d790*/  BAR.ARV 0x4, 0x180 ;  /* 0x0106000000007b1d */ /* 0x000fec0000002000 */
[----:B------:R-:W-:Y:S05]  /*d7a0*/  BRA `(.L_x_433) ;  /* 0x0000000800047947 */ /* 0x000fea0003800000 */
.L_x_432:
[----:B0-----:R-:W0:Y:S01]  /*d7b0*/  S2R R2, SR_TID.X ;  /* 0x0000000000027919 */ /* 0x001e220000002100 */
[----:B------:R-:W-:Y:S01]  /*d7c0*/  ULDC UR4, c[0x0][0xc3c] ;  /* 0x00030f0000047ab9 */ /* 0x000fe20000000800 */
[----:B------:R-:W-:Y:S01]  /*d7d0*/  ULDC.64 UR6, c[0x0][0x208] ;  /* 0x0000820000067ab9 */ /* 0x000fe20000000a00 */
[----:B------:R-:W-:Y:S01]  /*d7e0*/  ULDC UR5, c[0x0][0xc38] ;  /* 0x00030e0000057ab9 */ /* 0x000fe20000000800 */
[----:B0-----:R-:W-:-:S04]  /*d7f0*/  LOP3.LUT R5, R2, 0x1f, RZ, 0xc0, !PT ;  /* 0x0000001f02057812 */ /* 0x001fc800078ec0ff */
[----:B------:R-:W-:-:S04]  /*d800*/  ISETP.NE.AND P0, PT, R5, 0x1f, PT ;  /* 0x0000001f0500780c */ /* 0x000fc80003f05270 */
[----:B------:R-:W-:-:S13]  /*d810*/  ISETP.GE.OR P1, PT, R5, UR4, !P0 ;  /* 0x0000000405007c0c */ /* 0x000fda000c726670 */
[----:B------:R-:W0:Y:S02]  /*d820*/  @!P1 LDC.64 R2, c[0x0][0xc80] ;  /* 0x00032000ff029b82 */ /* 0x000e240000000a00 */
[----:B0-----:R-:W-:-:S05]  /*d830*/  @!P1 IMAD.WIDE.U32 R2, R5, 0x4, R2 ;  /* 0x0000000405029825 */ /* 0x001fca00078e0002 */
[----:B------:R-:W2:Y:S01]  /*d840*/  @!P1 LDG.E R0, desc[UR6][R2.64] ;  /* 0x0000000602009981 */ /* 0x000ea2000c1e1900 */
[C---:B------:R-:W-:Y:S01]  /*d850*/  ISETP.NE.AND P1, PT, R5.reuse, RZ, PT ;  /* 0x000000ff0500720c */ /* 0x040fe20003f25270 */
[----:B------:R-:W0:Y:S01]  /*d860*/  S2UR UR6, SR_CTAID.X ;  /* 0x00000000000679c3 */ /* 0x000e220000002500 */
[C---:B------:R-:W-:Y:S01]  /*d870*/  ISETP.GE.U32.AND P2, PT, R5.reuse, 0x2, PT ;  /* 0x000000020500780c */ /* 0x040fe20003f46070 */
[----:B------:R-:W-:Y:S01]  /*d880*/  UMOV UR4, URZ ;  /* 0x0000003f00047c82 */ /* 0x000fe20008000000 */
[C---:B------:R-:W-:Y:S01]  /*d890*/  ISETP.GE.U32.AND P3, PT, R5.reuse, 0x4, PT ;  /* 0x000000040500780c */ /* 0x040fe20003f66070 */
[----:B------:R-:W-:Y:S01]  /*d8a0*/  IMAD.MOV.U32 R16, RZ, RZ, RZ ;  /* 0x000000ffff107224 */ /* 0x000fe200078e00ff */
[C---:B------:R-:W-:Y:S02]  /*d8b0*/  ISETP.GE.U32.AND P4, PT, R5.reuse, 0x8, PT ;  /* 0x000000080500780c */ /* 0x040fe40003f86070 */
[----:B------:R-:W-:Y:S01]  /*d8c0*/  ISETP.GE.U32.AND P5, PT, R5, 0x10, PT ;  /* 0x000000100500780c */ /* 0x000fe20003fa6070 */
[----:B--2---:R-:W1:Y:S02]  /*d8d0*/  SHFL.UP PT, R4, R0, 0x1, RZ ;  /* 0x0420000000047989 */ /* 0x004e6400000e00ff */
[----:B-1----:R-:W-:-:S05]  /*d8e0*/  SEL R7, R4, RZ, P1 ;  /* 0x000000ff04077207 */ /* 0x002fca0000800000 */
[----:B------:R-:W-:-:S05]  /*d8f0*/  IMAD.IADD R7, R0, 0x1, R7 ;  /* 0x0000000100077824 */ /* 0x000fca00078e0207 */
[----:B------:R-:W1:Y:S02]  /*d900*/  SHFL.UP PT, R4, R7, 0x2, RZ ;  /* 0x0440000007047989 */ /* 0x000e6400000e00ff */
        /* <DEDUP_REMOVED lines=11> */
[----:B------:R-:W1:Y:S02]  /*d9c0*/  SHFL.IDX PT, R4, R2, 0x1f, 0x1f ;  /* 0x03e01f0002047f89 */ /* 0x000e6400000e0000 */
[----:B-1----:R-:W-:-:S04]  /*d9d0*/  IMAD R4, R4, UR5, RZ ;  /* 0x0000000504047c24 */ /* 0x002fc8000f8e02ff */
[----:B------:R-:W-:Y:S01]  /*d9e0*/  IMAD.MOV.U32 R7, RZ, RZ, R4 ;  /* 0x000000ffff077224 */ /* 0x000fe200078e0004 */
[----:B0-----:R-:W-:-:S13]  /*d9f0*/  ISETP.GT.AND P6, PT, R4, UR6, PT ;  /* 0x0000000604007c0c */ /* 0x001fda000bfc4270 */
[----:B------:R-:W-:Y:S05]  /*da00*/  @P6 BRA `(.L_x_434) ;  /* 0x0000000000a46947 */ /* 0x000fea0003800000 */
[----:B------:R-:W0:Y:S01]  /*da10*/  LDC R6, c[0x0][0xc3c] ;  /* 0x00030f00ff067b82 */ /* 0x000e220000000800 */
[----:B------:R-:W-:Y:S01]  /*da20*/  IMAD.MOV.U32 R4, RZ, RZ, R7 ;  /* 0x000000ffff047224 */ /* 0x000fe200078e0007 */
[----:B------:R-:W-:Y:S01]  /*da30*/  UMOV UR4, URZ ;  /* 0x0000003f00047c82 */ /* 0x000fe20008000000 */
[----:B------:R-:W-:Y:S01]  /*da40*/  ULDC UR7, c[0x0][0xc3c] ;  /* 0x00030f0000077ab9 */ /* 0x000fe20000000800 */
[----:B------:R-:W-:-:S05]  /*da50*/  ULDC UR5, c[0x0][0xc38] ;  /* 0x00030e0000057ab9 */ /* 0x000fca0000000800 */
.L_x_438:
[----:B------:R-:W-:Y:S01]  /*da60*/  UIADD3 UR4, UR4, 0x1f, URZ ;  /* 0x0000001f04047890 */ /* 0x000fe2000fffe03f */
[----:B------:R-:W-:-:S05]  /*da70*/  IMAD.U32 R19, RZ, RZ, UR7 ;  /* 0x00000007ff137e24 */ /* 0x000fca000f8e00ff */
[----:B0-----:R-:W-:-:S13]  /*da80*/  ISETP.LE.AND P6, PT, R6, UR4, PT ;  /* 0x0000000406007c0c */ /* 0x001fda000bfc3270 */
[----:B------:R-:W-:Y:S05]  /*da90*/  @P6 BRA `(.L_x_435) ;  /* 0x0000000400246947 */ /* 0x000fea0003800000 */
[----:B------:R-:W-:Y:S01]  /*daa0*/  VIADD R7, R5, UR4 ;  /* 0x0000000405077c36 */ /* 0x000fe20008000000 */
[----:B------:R-:W-:Y:S01]  /*dab0*/  BSSY B0, `(.L_x_436) ;  /* 0x0000008000007945 */ /* 0x000fe20003800000 */
[----:B------:R-:W-:-:S03]  /*dac0*/  IMAD.MOV.U32 R0, RZ, RZ, RZ ;  /* 0x000000ffff007224 */ /* 0x000fc600078e00ff */
[----:B------:R-:W-:-:S13]  /*dad0*/  ISETP.GE.OR P6, PT, R7, R6, !P0 ;  /* 0x000000060700720c */ /* 0x000fda00047c6670 */
[----:B------:R-:W-:Y:S05]  /*dae0*/  @P6 BRA `(.L_x_437) ;  /* 0x0000000000106947 */ /* 0x000fea0003800000 */
[----:B------:R-:W0:Y:S01]  /*daf0*/  LDC.64 R2, c[0x0][0xc80] ;  /* 0x00032000ff027b82 */ /* 0x000e220000000a00 */
[----:B------:R-:W-:Y:S01]  /*db00*/  ULDC.64 UR8, c[0x0][0x208] ;  /* 0x0000820000087ab9 */ /* 0x000fe20000000a00 */
[----:B0-----:R-:W-:-:S05]  /*db10*/  IMAD.WIDE R2, R7, 0x4, R2 ;  /* 0x0000000407027825 */ /* 0x001fca00078e0202 */
[----:B------:R0:W5:Y:S02]  /*db20*/  LDG.E R0, desc[UR8][R2.64] ;  /* 0x0000000802007981 */ /* 0x000164000c1e1900 */
.L_x_437:
[----:B------:R-:W-:Y:S05]  /*db30*/  BSYNC B0 ;  /* 0x0000000000007941 */ /* 0x000fea0003800000 */
.L_x_436:
[----:B0----5:R-:W0:Y:S02]  /*db40*/  SHFL.UP PT, R2, R0, 0x1, RZ ;  /* 0x0420000000027989 */ /* 0x021e2400000e00ff */
[----:B0-----:R-:W-:-:S05]  /*db50*/  SEL R3, R2, RZ, P1 ;  /* 0x000000ff02037207 */ /* 0x001fca0000800000 */
[----:B------:R-:W-:-:S05]  /*db60*/  IMAD.IADD R3, R0, 0x1, R3 ;  /* 0x0000000100037824 */ /* 0x000fca00078e0203 */
[----:B------:R-:W0:Y:S02]  /*db70*/  SHFL.UP PT, R2, R3, 0x2, RZ ;  /* 0x0440000003027989 */ /* 0x000e2400000e00ff */
        /* <DEDUP_REMOVED lines=11> */
[----:B------:R-:W0:Y:S02]  /*dc30*/  SHFL.IDX PT, R3, R9, 0x1f, 0x1f ;  /* 0x03e01f0009037f89 */ /* 0x000e2400000e0000 */
[----:B0-----:R-:W-:-:S04]  /*dc40*/  IMAD R3, R3, UR5, RZ ;  /* 0x0000000503037c24 */ /* 0x001fc8000f8e02ff */
[----:B------:R-:W-:-:S05]  /*dc50*/  IMAD.IADD R4, R3, 0x1, R4 ;  /* 0x0000000103047824 */ /* 0x000fca00078e0204 */
[----:B------:R-:W-:-:S13]  /*dc60*/  ISETP.GT.AND P6, PT, R4, UR6, PT ;  /* 0x0000000604007c0c */ /* 0x000fda000bfc4270 */
[----:B------:R-:W-:Y:S05]  /*dc70*/  @!P6 BRA `(.L_x_438) ;  /* 0xfffffffc0078e947 */ /* 0x000fea000383ffff */
[----:B------:R-:W-:Y:S02]  /*dc80*/  IMAD.MOV.U32 R2, RZ, RZ, R9 ;  /* 0x000000ffff027224 */ /* 0x000fe400078e0009 */
[----:B------:R-:W-:-:S07]  /*dc90*/  IMAD.MOV.U32 R7, RZ, RZ, R3 ;  /* 0x000000ffff077224 */ /* 0x000fce00078e0003 */
.L_x_434:
[----:B------:R-:W-:-:S04]  /*dca0*/  IMAD.IADD R7, R4, 0x1, -R7 ;  /* 0x0000000104077824 */ /* 0x000fc800078e0a07 */
[----:B------:R-:W-:-:S05]  /*dcb0*/  IMAD R3, R2, UR5, R7 ;  /* 0x0000000502037c24 */ /* 0x000fca000f8e0207 */
[----:B------:R-:W-:-:S13]  /*dcc0*/  ISETP.GT.AND P0, PT, R3, UR6, PT ;  /* 0x0000000603007c0c */ /* 0x000fda000bf04270 */
[----:B------:R-:W-:-:S04]  /*dcd0*/  VOTE.ANY R6, PT, !P0 ;  /* 0x0000000000067806 */ /* 0x000fc800040e0100 */
[----:B------:R-:W0:Y:S01]  /*dce0*/  POPC R19, R6 ;  /* 0x0000000600137309 */ /* 0x000e220000000000 */
[----:B------:R-:W-:Y:S01]  /*dcf0*/  ISETP.NE.AND P0, PT, R6, RZ, PT ;  /* 0x000000ff0600720c */ /* 0x000fe20003f05270 */
[----:B0-----:R-:W0:Y:S02]  /*dd00*/  SHFL.IDX PT, R0, R0, R19, 0x1f ;  /* 0x00001f1300007589 */ /* 0x001e2400000e0000 */
[----:B0-----:R-:W-:-:S04]  /*dd10*/  IABS R4, R0 ;  /* 0x0000000000047213 */ /* 0x001fc80000000000 */
[----:B------:R-:W0:Y:S08]  /*dd20*/  I2F.RP R8, R4 ;  /* 0x0000000400087306 */ /* 0x000e300000209400 */
[----:B0-----:R-:W0:Y:S02]  /*dd30*/  MUFU.RCP R8, R8 ;  /* 0x0000000800087308 */ /* 0x001e240000001000 */
[----:B0-----:R-:W-:-:S06]  /*dd40*/  VIADD R3, R8, 0xffffffe ;  /* 0x0ffffffe08037836 */ /* 0x001fcc0000000000 */
[----:B------:R-:W0:Y:S02]  /*dd50*/  F2I.FTZ.U32.TRUNC.NTZ R3, R3 ;  /* 0x0000000300037305 */ /* 0x000e24000021f000 */
[----:B0-----:R-:W-:Y:S01]  /*dd60*/  IMAD.MOV R11, RZ, RZ, -R3 ;  /* 0x000000ffff0b7224 */ /* 0x001fe200078e0a03 */
[----:B------:R-:W-:Y:S06]  /*dd70*/  @!P0 BRA `(.L_x_439) ;  /* 0x0000000000088947 */ /* 0x000fec0003800000 */
[----:B------:R-:W-:-:S05]  /*dd80*/  VIADD R9, R19, 0xffffffff ;  /* 0xffffffff13097836 */ /* 0x000fca0000000000 */
[----:B------:R0:W1:Y:S02]  /*dd90*/  SHFL.IDX PT, R16, R2, R9, 0x1f ;  /* 0x00001f0902107589 */ /* 0x00006400000e0000 */
.L_x_439:
[----:B-1----:R-:W-:Y:S01]  /*dda0*/  IMAD R16, R16, UR5, R7 ;  /* 0x0000000510107c24 */ /* 0x002fe2000f8e0207 */
[----:B------:R-:W-:Y:S01]  /*ddb0*/  IABS R6, R0 ;  /* 0x0000000000067213 */ /* 0x000fe20000000000 */
[----:B------:R-:W-:Y:S02]  /*ddc0*/  IMAD R7, R11, R4, RZ ;  /* 0x000000040b077224 */ /* 0x000fe400078e02ff */
[----:B0-----:R-:W-:Y:S01]  /*ddd0*/  IMAD.MOV.U32 R2, RZ, RZ, RZ ;  /* 0x000000ffff027224 */ /* 0x001fe200078e00ff */
[----:B------:R-:W-:Y:S01]  /*dde0*/  IADD3 R17, -R16, UR6, RZ ;  /* 0x0000000610117c10 */ /* 0x000fe2000fffe1ff */
[----:B------:R-:W-:Y:S02]  /*ddf0*/  IMAD.MOV R6, RZ, RZ, -R6 ;  /* 0x000000ffff067224 */ /* 0x000fe400078e0a06 */
[----:B------:R-:W-:Y:S01]  /*de00*/  IMAD.HI.U32 R2, R3, R7, R2 ;  /* 0x0000000703027227 */ /* 0x000fe200078e0002 */
[----:B------:R-:W-:-:S03]  /*de10*/  IABS R3, R17 ;  /* 0x0000001100037213 */ /* 0x000fc60000000000 */
[----:B------:R-:W-:Y:S02]  /*de20*/  VIADD R19, R19, UR4 ;  /* 0x0000000413137c36 */ /* 0x000fe40008000000 */
[----:B------:R-:W-:-:S04]  /*de30*/  IMAD.HI.U32 R2, R2, R3, RZ ;  /* 0x0000000302027227 */ /* 0x000fc800078e00ff */
[----:B------:R-:W-:-:S05]  /*de40*/  IMAD R3, R2, R6, R3 ;  /* 0x0000000602037224 */ /* 0x000fca00078e0203 */
[----:B------:R-:W-:-:S13]  /*de50*/  ISETP.GT.U32.AND P1, PT, R4, R3, PT ;  /* 0x000000030400720c */ /* 0x000fda0003f24070 */
[----:B------:R-:W-:Y:S02]  /*de60*/  @!P1 IMAD.IADD R3, R3, 0x1, -R4 ;  /* 0x0000000103039824 */ /* 0x000fe400078e0a04 */
[----:B------:R-:W-:Y:S01]  /*de70*/  @!P1 VIADD R2, R2, 0x1 ;  /* 0x0000000102029836 */ /* 0x000fe20000000000 */
[----:B------:R-:W-:Y:S02]  /*de80*/  ISETP.NE.AND P1, PT, R0, RZ, PT ;  /* 0x000000ff0000720c */ /* 0x000fe40003f25270 */
[----:B------:R-:W-:Y:S02]  /*de90*/  ISETP.GE.U32.AND P0, PT, R3, R4, PT ;  /* 0x000000040300720c */ /* 0x000fe40003f06070 */
[----:B------:R-:W-:-:S04]  /*dea0*/  LOP3.LUT R3, R17, R0, RZ, 0x3c, !PT ;  /* 0x0000000011037212 */ /* 0x000fc800078e3cff */
[----:B------:R-:W-:-:S07]  /*deb0*/  ISETP.GE.AND P2, PT, R3, RZ, PT ;  /* 0x000000ff0300720c */ /* 0x000fce0003f46270 */
[----:B------:R-:W-:-:S06]  /*dec0*/  @P0 VIADD R2, R2, 0x1 ;  /* 0x0000000102020836 */ /* 0x000fcc0000000000 */
[----:B------:R-:W-:Y:S01]  /*ded0*/  @!P2 IMAD.MOV R2, RZ, RZ, -R2 ;  /* 0x000000ffff02a224 */ /* 0x000fe200078e0a02 */
[----:B------:R-:W-:-:S05]  /*dee0*/  @!P1 LOP3.LUT R2, RZ, R0, RZ, 0x33, !PT ;  /* 0x00000000ff029212 */ /* 0x000fca00078e33ff */
[--C-:B------:R-:W-:Y:S02]  /*def0*/  IMAD.MOV R3, RZ, RZ, -R2.reuse ;  /* 0x000000ffff037224 */ /* 0x100fe400078e0a02 */
[----:B------:R-:W-:Y:S02]  /*df00*/  IMAD.MOV.U32 R18, RZ, RZ, R2 ;  /* 0x000000ffff127224 */ /* 0x000fe400078e0002 */
[----:B------:R-:W-:Y:S01]  /*df10*/  IMAD R17, R0, R3, R17 ;  /* 0x0000000300117224 */ /* 0x000fe200078e0211 */
[----:B------:R-:W-:Y:S06]  /*df20*/  BRA `(.L_x_440) ;  /* 0x00000000000c7947 */ /* 0x000fec0003800000 */
.L_x_435:
[----:B------:R-:W-:Y:S02]  /*df30*/  IMAD.MOV.U32 R17, RZ, RZ, RZ ;  /* 0x000000ffff117224 */ /* 0x000fe400078e00ff */
[----:B------:R-:W-:Y:S02]  /*df40*/  IMAD.U32 R16, RZ, RZ, UR6 ;  /* 0x00000006ff107e24 */ /* 0x000fe4000f8e00ff */
[----:B------:R-:W-:-:S07]  /*df50*/  IMAD.MOV.U32 R18, RZ, RZ, RZ ;  /* 0x000000ffff127224 */ /* 0x000fce00078e00ff */
.L_x_440:
[----:B------:R-:W-:-:S13]  /*df60*/  ISETP.NE.AND P0, PT, R5, RZ, PT ;  /* 0x000000ff0500720c */ /* 0x000fda0003f05270 */
[----:B------:R-:W0:Y:S01]  /*df70*/  @!P0 S2R R3, SR_CgaCtaId ;  /* 0x0000000000038919 */ /* 0x000e220000008800 */
[----:B------:R-:W-:-:S04]  /*df80*/  @!P0 MOV R0, 0x400 ;  /* 0x0000040000008802 */ /* 0x000fc80000000f00 */
[----:B0-----:R-:W-:-:S05]  /*df90*/  @!P0 LEA R0, R3, R0, 0x18 ;  /* 0x0000000003008211 */ /* 0x001fca00078ec0ff */
[----:B------:R0:W-:Y:S01]  /*dfa0*/  @!P0 STS.128 [R0+0x388d0], R16 ;  /* 0x0388d01000008388 */ /* 0x0001e20000000c00 */
[----:B------:R-:W-:Y:S06]  /*dfb0*/  BAR.ARV 0x5, 0x180 ;  /* 0x0146000000007b1d */ /* 0x000fec0000002000 */
.L_x_433:
[----:B0-----:R-:W-:Y:S01]  /*dfc0*/  IMAD.MOV.U32 R0, RZ, RZ, 0x1 ;  /* 0x00000001ff007424 */ /* 0x001fe200078e00ff */
[----:B------:R0:W-:Y:S01]  /*dfd0*/  STL [R1+0x50], RZ ;  /* 0x000050ff01007387 */ /* 0x0001e20000100800 */
[----:B------:R-:W-:Y:S02]  /*dfe0*/  ULDC UR4, c[0x0][0xc3c] ;  /* 0x00030f0000047ab9 */ /* 0x000fe40000000800 */
[----:B-1----:R-:W-:Y:S01]  /*dff0*/  ISETP.GE.AND P0, PT, R19, UR4, PT ;  /* 0x0000000413007c0c */ /* 0x002fe2000bf06270 */
[----:B------:R0:W-:Y:S04]  /*e000*/  STL [R1+0x10], R0 ;  /* 0x0000100001007387 */ /* 0x0001e80000100800 */
[----:B------:R0:W-:Y:S08]  /*e010*/  STL [R1+0x8], RZ ;  /* 0x000008ff01007387 */ /* 0x0001f00000100800 */
[----:B0-----:R-:W-:Y:S05]  /*e020*/  @P0 BRA `(.L_x_441) ;  /* 0x0000006000280947 */ /* 0x001fea0003800000 */
[----:B------:R-:W0:Y:S01]  /*e030*/  S2R R5, SR_TID.X ;  /* 0x0000000000057919 */ /* 0x000e220000002100 */
[----:B------:R-:W1:Y:S01]  /*e040*/  S2UR UR5, SR_CgaCtaId ;  /* 0x00000000000579c3 */ /* 0x000e620000008800 */
[----:B------:R-:W-:Y:S01]  /*e050*/  UMOV UR4, 0x400 ;  /* 0x0000040000047882 */ /* 0x000fe20000000000 */
[----:B------:R-:W-:Y:S01]  /*e060*/  BSSY B8, `(.L_x_441) ;  /* 0x0000606000087945 */ /* 0x000fe20003800000 */
[----:B------:R-:W-:Y:S01]  /*e070*/  ULDC UR38, c[0x0][0xc] ;  /* 0x0000030000267ab9 */ /* 0x000fe20000000800 */
[----:B------:R-:W-:Y:S01]  /*e080*/  ULDC.64 UR36, c[0x0][0x198] ;  /* 0x0000660000247ab9 */ /* 0x000fe20000000a00 */
[----:B-1----:R-:W-:Y:S01]  /*e090*/  ULEA UR4, UR5, UR4, 0x18 ;  /* 0x0000000405047291 */ /* 0x002fe2000f8ec03f */
[C---:B0-----:R-:W-:Y:S01]  /*e0a0*/  IMAD.SHL.U32 R0, R5.reuse, 0x8, RZ ;  /* 0x0000000805007824 */ /* 0x041fe200078e00ff */
[----:B------:R-:W-:-:S04]  /*e0b0*/  LOP3.LUT R4, R5, 0x7f, RZ, 0xc0, !PT ;  /* 0x0000007f05047812 */ /* 0x000fc800078ec0ff */
[C---:B------:R-:W-:Y:S02]  /*e0c0*/  LOP3.LUT R2, R0.reuse, 0x1f8, RZ, 0xc0, !PT ;  /* 0x000001f800027812 */ /* 0x040fe400078ec0ff */
[----:B------:R-:W-:Y:S02]  /*e0d0*/  LOP3.LUT R0, R0, 0x38, RZ, 0xc0, !PT ;  /* 0x0000003800007812 */ /* 0x000fe400078ec0ff */
[----:B------:R-:W-:Y:S01]  /*e0e0*/  LOP3.LUT R3, R2, 0x38, R5, 0x78, !PT ;  /* 0x0000003802037812 */ /* 0x000fe200078e7805 */
[----:B------:R-:W-:-:S05]  /*e0f0*/  IMAD.SHL.U32 R2, R4, 0x8, RZ ;  /* 0x0000000804027824 */ /* 0x000fca00078e00ff */
[----:B------:R-:W-:Y:S01]  /*e100*/  LOP3.LUT R3, R3, 0x200, R2, 0xf8, !PT ;  /* 0x0000020003037812 */ /* 0x000fe200078ef802 */
[----:B------:R-:W-:Y:S01]  /*e110*/  IMAD.SHL.U32 R2, R5, 0x10, RZ ;  /* 0x0000001005027824 */ /* 0x000fe200078e00ff */
[----:B------:R-:W-:Y:S01]  /*e120*/  SHF.R.U32.HI R5, RZ, 0x3, R4 ;  /* 0x00000003ff057819 */ /* 0x000fe20000011604 */
[----:B------:R-:W-:-:S03]  /*e130*/  IMAD.U32 R4, RZ, RZ, UR4 ;  /* 0x00000004ff047e24 */ /* 0x000fc6000f8e00ff */
[----:B------:R-:W-:Y:S01]  /*e140*/  LOP3.LUT R2, R5, 0x70, R2, 0xf8, !PT ;  /* 0x0000007005027812 */ /* 0x000fe200078ef802 */
[----:B------:R-:W-:Y:S01]  /*e150*/  IMAD R3, R3, 0x2, R4 ;  /* 0x0000000203037824 */ /* 0x000fe200078e0204 */
[----:B------:R-:W-:Y:S01]  /*e160*/  STL [R1+0x4], R4 ;  /* 0x0000040401007387 */ /* 0x000fe20000100800 */
[----:B------:R-:W-:-:S03]  /*e170*/  IMAD.MOV.U32 R2, RZ, RZ, 0x1 ;  /* 0x00000001ff027424 */ /* 0x000fc600078e00ff */
[----:B------:R0:W-:Y:S04]  /*e180*/  STL [R1+0x24], R3 ;  /* 0x0000240301007387 */ /* 0x0001e80000100800 */
[----:B------:R-:W-:Y:S04]  /*e190*/  STL [R1+0x8], RZ ;  /* 0x000008ff01007387 */ /* 0x000fe80000100800 */
[----:B------:R1:W-:Y:S01]  /*e1a0*/  STL [R1+0x10], R2 ;  /* 0x0000100201007387 */ /* 0x0003e20000100800 */
[----:B0-----:R-:W-:-:S03]  /*e1b0*/  LOP3.LUT R3, R0, 0x40, RZ, 0xfc, !PT ;  /* 0x0000004000037812 */ /* 0x001fc600078efcff */
[----:B------:R0:W-:Y:S01]  /*e1c0*/  STL [R1+0x50], RZ ;  /* 0x000050ff01007387 */ /* 0x0001e20000100800 */
[C---:B-1----:R-:W-:Y:S02]  /*e1d0*/  LOP3.LUT R2, R0.reuse, 0x80, RZ, 0xfc, !PT ;  /* 0x0000008000027812 */ /* 0x042fe400078efcff */
[----:B------:R-:W-:-:S07]  /*e1e0*/  LOP3.LUT R0, R0, 0xc0, RZ, 0xfc, !PT ;  /* 0x000000c000007812 */ /* 0x000fce00078efcff */
.L_x_554:
[----:B-1----:R-:W1:Y:S01]  /*e1f0*/  LDC.64 R2, c[0x0][0xc88] ;  /* 0x00032200ff027b82 */ /* 0x002e620000000a00 */
[----:B------:R-:W-:Y:S01]  /*e200*/  ULDC.64 UR4, c[0x0][0x208] ;  /* 0x0000820000047ab9 */ /* 0x000fe20000000a00 */
[----:B-1----:R-:W-:-:S05]  /*e210*/  IMAD.WIDE R2, R19, 0x4, R2 ;  /* 0x0000000413027825 */ /* 0x002fca00078e0202 */
[----:B--2---:R-:W2:Y:S01]  /*e220*/  LDG.E R11, desc[UR4][R2.64] ;  /* 0x00000004020b7981 */ /* 0x004ea2000c1e1900 */
[----:B------:R-:W-:Y:S05]  /*e230*/  YIELD ;  /* 0x0000000000007946 */ /* 0x000fea0003800000 */
[----:B------:R-:W-:Y:S01]  /*e240*/  ULDC.64 UR4, c[0x0][0xa28] ;  /* 0x00028a0000047ab9 */ /* 0x000fe20000000a00 */
[----:B---3--:R-:W-:Y:S01]  /*e250*/  IMAD.MOV.U32 R0, RZ, RZ, RZ ;  /* 0x000000ffff007224 */ /* 0x008fe200078e00ff */
[----:B------:R-:W-:Y:S01]  /*e260*/  ISETP.NE.U32.AND P0, PT, RZ, UR4, PT ;  /* 0x00000004ff007c0c */ /* 0x000fe2000bf05070 */
[----:B------:R-:W-:Y:S01]  /*e270*/  ULDC.64 UR10, c[0x0][0x208] ;  /* 0x00008200000a7ab9 */ /* 0x000fe20000000a00 */
[----:B------:R-:W-:Y:S01]  /*e280*/  IMAD.MOV.U32 R6, RZ, RZ, RZ ;  /* 0x000000ffff067224 */ /* 0x000fe200078e00ff */
[----:B------:R-:W-:Y:S01]  /*e290*/  ULDC.64 UR6, c[0x0][0xa18] ;  /* 0x0002860000067ab9 */ /* 0x000fe20000000a00 */
[----:B------:R-:W-:Y:S01]  /*e2a0*/  ISETP.NE.AND.EX P0, PT, RZ, UR5, PT, P0 ;  /* 0x00000005ff007c0c */ /* 0x000fe2000bf05300 */
[----:B------:R-:W-:Y:S01]  /*e2b0*/  ULDC.64 UR8, c[0x0][0xa08] ;  /* 0x0002820000087ab9 */ /* 0x000fe20000000a00 */
[----:B--2---:R-:W-:Y:S01]  /*e2c0*/  SHF.R.S32.HI R4, RZ, 0x1f, R11 ;  /* 0x0000001fff047819 */ /* 0x004fe2000001140b */
[----:B------:R-:W-:-:S10]  /*e2d0*/  IMAD.SHL.U32 R10, R11, 0x4, RZ ;  /* 0x000000040b0a7824 */ /* 0x000fd400078e00ff */
[C---:B------:R-:W-:Y:S01]  /*e2e0*/  @P0 LEA R2, P1, R11.reuse, UR4, 0x2 ;  /* 0x000000040b020c11 */ /* 0x040fe2000f8210ff */
[----:B------:R-:W-:Y:S03]  /*e2f0*/  STL [R1+0x28], R11 ;  /* 0x0000280b01007387 */ /* 0x000fe60000100800 */
[C-C-:B------:R-:W-:Y:S01]  /*e300*/  @P0 LEA.HI.X R3, R11.reuse, UR5, R4.reuse, 0x2, P1 ;  /* 0x000000050b030c11 */ /* 0x140fe200088f1404 */
[----:B------:R-:W-:Y:S01]  /*e310*/  ULDC.64 UR4, c[0x0][0xa00] ;  /* 0x0002800000047ab9 */ /* 0x000fe20000000a00 */
[----:B------:R-:W-:Y:S01]  /*e320*/  SHF.L.U64.HI R9, R11, 0x2, R4 ;  /* 0x000000020b097819 */ /* 0x000fe20000010204 */
[----:B------:R1:W-:Y:S01]  /*e330*/  STL [R1+0x38], R4 ;  /* 0x0000380401007387 */ /* 0x0003e20000100800 */
[----:B------:R-:W-:-:S03]  /*e340*/  ISETP.NE.U32.AND P1, PT, RZ, UR4, PT ;  /* 0x00000004ff007c0c */ /* 0x000fc6000bf25070 */
[----:B-----5:R2:W5:Y:S01]  /*e350*/  @P0 LDG.E R0, desc[UR10][R2.64] ;  /* 0x0000000a02000981 */ /* 0x020562000c1e1900 */
[----:B------:R-:W-:Y:S01]  /*e360*/  ISETP.NE.AND.EX P1, PT, RZ, UR5, PT, P1 ;  /* 0x00000005ff007c0c */ /* 0x000fe2000bf25310 */
[----:B------:R-:W-:Y:S01]  /*e370*/  IMAD.MOV.U32 R8, RZ, RZ, RZ ;  /* 0x000000ffff087224 */ /* 0x000fe200078e00ff */
[----:B------:R-:W-:Y:S01]  /*e380*/  ISETP.NE.U32.AND P2, PT, RZ, UR6, PT ;  /* 0x00000006ff007c0c */ /* 0x000fe2000bf45070 */
[----:B------:R-:W-:Y:S01]  /*e390*/  STL [R1], R10 ;  /* 0x0000000a01007387 */ /* 0x000fe20000100800 */
[----:B------:R-:W-:Y:S02]  /*e3a0*/  ISETP.NE.U32.AND P0, PT, RZ, UR8, PT ;  /* 0x00000008ff007c0c */ /* 0x000fe4000bf05070 */
[----:B------:R-:W-:Y:S01]  /*e3b0*/  ISETP.NE.AND.EX P2, PT, RZ, UR7, PT, P2 ;  /* 0x00000007ff007c0c */ /* 0x000fe2000bf45320 */
[----:B------:R-:W-:Y:S01]  /*e3c0*/  STL [R1+0x1c], R9 ;  /* 0x00001c0901007387 */ /* 0x000fe20000100800 */
[----:B------:R-:W-:Y:S02]  /*e3d0*/  ISETP.NE.AND.EX P0, PT, RZ, UR9, PT, P0 ;  /* 0x00000009ff007c0c */ /* 0x000fe4000bf05300 */
[----:B--2---:R-:W-:-:S02]  /*e3e0*/  IADD3 R2, P3, R10, UR4, RZ ;  /* 0x000000040a027c10 */ /* 0x004fc4000ff7e0ff */
[----:B-1----:R-:W-:Y:S02]  /*e3f0*/  IADD3 R4, P4, R10, UR8, RZ ;  /* 0x000000080a047c10 */ /* 0x002fe4000ff9e0ff */
[C---:B------:R-:W-:Y:S01]  /*e400*/  IADD3.X R3, R9.reuse, UR5, RZ, P3, !PT ;  /* 0x0000000509037c10 */ /* 0x040fe20009ffe4ff */
[----:B------:R-:W-:Y:S01]  /*e410*/  ULDC UR4, c[0x0][0x288] ;  /* 0x0000a20000047ab9 */ /* 0x000fe20000000800 */
[----:B------:R-:W-:-:S03]  /*e420*/  IADD3.X R5, R9, UR9, RZ, P4, !PT ;  /* 0x0000000909057c10 */ /* 0x000fc6000a7fe4ff */
[----:B------:R-:W2:Y:S01]  /*e430*/  @P1 LDG.E R6, desc[UR10][R2.64] ;  /* 0x0000000a02061981 */ /* 0x000ea2000c1e1900 */
[----:B------:R-:W-:Y:S01]  /*e440*/  IMAD.U32 R12, RZ, RZ, UR4 ;  /* 0x00000004ff0c7e24 */ /* 0x000fe2000f8e00ff */
[----:B------:R-:W-:Y:S02]  /*e450*/  ULDC.64 UR4, c[0x0][0x418] ;  /* 0x0001060000047ab9 */ /* 0x000fe40000000a00 */
[----:B------:R-:W5:Y:S04]  /*e460*/  @P0 LDG.E R8, desc[UR10][R4.64] ;  /* 0x0000000a04080981 */ /* 0x000f68000c1e1900 */
[----:B--2---:R1:W-:Y:S02]  /*e470*/  STL [R1+0x34], R6 ;  /* 0x0000340601007387 */ /* 0x0043e40000100800 */
[----:B-1----:R-:W-:-:S04]  /*e480*/  @P2 IADD3 R6, P3, R10, UR6, RZ ;  /* 0x000000060a062c10 */ /* 0x002fc8000ff7e0ff */
[----:B------:R-:W-:-:S05]  /*e490*/  @P2 IADD3.X R7, R9, UR7, RZ, P3, !PT ;  /* 0x0000000709072c10 */ /* 0x000fca0009ffe4ff */
[----:B------:R1:W2:Y:S01]  /*e4a0*/  @P2 LDG.E R12, desc[UR10][R6.64] ;  /* 0x0000000a060c2981 */ /* 0x0002a2000c1e1900 */
[----:B------:R-:W-:-:S03]  /*e4b0*/  UISETP.NE.U32.AND UP0, UPT, UR4, URZ, UPT ;  /* 0x0000003f0400728c */ /* 0x000fc6000bf05070 */
[----:B------:R-:W-:Y:S01]  /*e4c0*/  ULDC UR4, c[0x0][0x424] ;  /* 0x0001090000047ab9 */ /* 0x000fe20000000800 */
[----:B------:R-:W-:-:S03]  /*e4d0*/  UISETP.NE.AND.EX UP0, UPT, UR5, URZ, UPT, UP0 ;  /* 0x0000003f0500728c */ /* 0x000fc6000bf05300 */
[----:B------:R-:W-:Y:S01]  /*e4e0*/  ULDC UR5, c[0x0][0x2f0] ;  /* 0x0000bc0000057ab9 */ /* 0x000fe20000000800 */
[----:B------:R-:W-:-:S04]  /*e4f0*/  USEL UR4, UR4, 0x1, UP0 ;  /* 0x0000000104047887 */ /* 0x000fc80008000000 */
[----:B------:R-:W-:-:S06]  /*e500*/  UIMAD UR4, UR4, UR5, URZ ;  /* 0x00000005040472a4 */ /* 0x000fcc000f8e023f */
[----:B-1----:R-:W-:Y:S01]  /*e510*/  IMAD.U32 R6, RZ, RZ, UR4 ;  /* 0x00000004ff067e24 */ /* 0x002fe2000f8e00ff */
[----:B--2---:R1:W-:Y:S01]  /*e520*/  STL [R1+0x3c], R12 ;  /* 0x00003c0c01007387 */ /* 0x0043e20000100800 */
[----:B------:R-:W-:Y:S05]  /*e530*/  @P2 BRA `(.L_x_442) ;  /* 0x0000000000182947 */ /* 0x000fea0003800000 */
[----:B------:R-:W-:Y:S05]  /*e540*/  @!P1 BRA `(.L_x_442) ;  /* 0x0000000000149947 */ /* 0x000fea0003800000 */
[----:B------:R-:W-:Y:S02]  /*e550*/  ULDC.64 UR4, c[0x0][0x208] ;  /* 0x0000820000047ab9 */ /* 0x000fe40000000a00 */
[----:B------:R-:W2:Y:S04]  /*e560*/  LDG.E R7, desc[UR4][R2.64] ;  /* 0x0000000402077981 */ /* 0x000ea8000c1e1900 */
[----:B------:R-:W2:Y:S02]  /*e570*/  LDG.E R2, desc[UR4][R2.64+0x4] ;  /* 0x0000040402027981 */ /* 0x000ea4000c1e1900 */
[----:B--2---:R-:W-:-:S05]  /*e580*/  IMAD.IADD R2, R2, 0x1, -R7 ;  /* 0x0000000102027824 */ /* 0x004fca00078e0a07 */
[----:B------:R2:W-:Y:S02]  /*e590*/  STL [R1+0x3c], R2 ;  /* 0x00003c0201007387 */ /* 0x0005e40000100800 */
.L_x_442:
[----:B--2---:R-:W-:Y:S01]  /*e5a0*/  IMAD.MOV.U32 R2, RZ, RZ, R11 ;  /* 0x000000ffff027224 */ /* 0x004fe200078e000b */
[----:B------:R-:W-:Y:S01]  /*e5b0*/  ULDC.64 UR4, c[0x0][0xa20] ;  /* 0x0002880000047ab9 */ /* 0x000fe20000000a00 */
[----:B-----5:R-:W-:Y:S01]  /*e5c0*/  IMAD.IADD R3, R8, 0x1, R0 ;  /* 0x0000000108037824 */ /* 0x020fe200078e0200 */
[----:B------:R-:W-:Y:S02]  /*e5d0*/  ISETP.NE.U32.AND P1, PT, RZ, UR4, PT ;  /* 0x00000004ff007c0c */ /* 0x000fe4000bf25070 */
[----:B------:R2:W-:Y:S02]  /*e5e0*/  STL [R1+0xc], R2 ;  /* 0x00000c0201007387 */ /* 0x0005e40000100800 */
[----:B------:R-:W-:Y:S02]  /*e5f0*/  ISETP.NE.AND.EX P1, PT, RZ, UR5, PT, P1 ;  /* 0x00000005ff007c0c */ /* 0x000fe4000bf25310 */
[----:B------:R2:W-:Y:S11]  /*e600*/  STL [R1+0x18], R3 ;  /* 0x0000180301007387 */ /* 0x0005f60000100800 */
[----:B--2---:R-:W-:Y:S05]  /*e610*/  @!P1 BRA `(.L_x_443) ;  /* 0x0000000000149947 */ /* 0x004fea0003800000 */
[----:B------:R-:W-:Y:S01]  /*e620*/  IADD3 R6, P0, R10, UR4, RZ ;  /* 0x000000040a067c10 */ /* 0x000fe2000ff1e0ff */
[----:B------:R-:W-:-:S03]  /*e630*/  ULDC.64 UR6, c[0x0][0x208] ;  /* 0x0000820000067ab9 */ /* 0x000fc60000000a00 */
[----:B------:R-:W-:-:S05]  /*e640*/  IADD3.X R7, R9, UR5, RZ, P0, !PT ;  /* 0x0000000509077c10 */ /* 0x000fca00087fe4ff */
[----:B------:R2:W5:Y:S01]  /*e650*/  LDG.E R6, desc[UR6][R6.64] ;  /* 0x0000000606067981 */ /* 0x000562000c1e1900 */
[----:B------:R-:W-:Y:S05]  /*e660*/  BRA `(.L_x_444) ;  /* 0x0000000000147947 */ /* 0x000fea0003800000 */
.L_x_443:
[----:B------:R-:W-:Y:S05]  /*e670*/  @!P0 BRA `(.L_x_444) ;  /* 0x0000000000108947 */ /* 0x000fea0003800000 */
[----:B------:R-:W-:Y:S02]  /*e680*/  ULDC.64 UR4, c[0x0][0x208] ;  /* 0x0000820000047ab9 */ /* 0x000fe40000000a00 */
[----:B------:R-:W2:Y:S04]  /*e690*/  LDG.E R6, desc[UR4][R4.64] ;  /* 0x0000000404067981 */ /* 0x000ea8000c1e1900 */
[----:B------:R-:W2:Y:S02]  /*e6a0*/  LDG.E R4, desc[UR4][R4.64+0x4] ;  /* 0x0000040404047981 */ /* 0x000ea4000c1e1900 */
[----:B--2---:R-:W-:-:S07]  /*e6b0*/  IMAD.IADD R6, R4, 0x1, -R6 ;  /* 0x0000000104067824 */ /* 0x004fce00078e0a06 */
.L_x_444:
[----:B-----5:R-:W-:Y:S01]  /*e6c0*/  IMAD.IADD R2, R6, 0x1, -R0 ;  /* 0x0000000106027824 */ /* 0x020fe200078e0a00 */
[----:B------:R-:W-:Y:S03]  /*e6d0*/  BSSY B7, `(.L_x_445) ;  /* 0x00004fa000077945 */ /* 0x000fe60003800000 */
[C---:B------:R-:W-:Y:S01]  /*e6e0*/  VIADD R0, R2.reuse, 0x4f ;  /* 0x0000004f02007836 */ /* 0x040fe20000000000 */
[----:B------:R3:W-:Y:S01]  /*e6f0*/  STL [R1+0x40], R2 ;  /* 0x0000400201007387 */ /* 0x0007e20000100800 */
[----:B------:R-:W-:Y:S02]  /*e700*/  ISETP.GT.AND P0, PT, R2, RZ, PT ;  /* 0x000000ff0200720c */ /* 0x000fe40003f04270 */
[----:B------:R-:W-:-:S05]  /*e710*/  IMAD.HI R0, R0, 0x66666667, RZ ;  /* 0x6666666700007827 */ /* 0x000fca00078e02ff */
[----:B---3--:R-:W-:-:S04]  /*e720*/  SHF.R.U32.HI R2, RZ, 0x1f, R0 ;  /* 0x0000001fff027819 */ /* 0x008fc80000011600 */
[----:B------:R-:W-:-:S05]  /*e730*/  LEA.HI.SX32 R0, R0, R2, 0x1b ;  /* 0x0000000200007211 */ /* 0x000fca00078fdaff */
[----:B------:R3:W-:Y:S01]  /*e740*/  STL [R1+0x30], R0 ;  /* 0x0000300001007387 */ /* 0x0007e20000100800 */
[----:B------:R-:W-:Y:S05]  /*e750*/  @P0 BRA `(.L_x_446) ;  /* 0x0000000000480947 */ /* 0x000fea0003800000 */
[----:B------:R-:W4:Y:S02]  /*e760*/  S2R R3, SR_TID.X ;  /* 0x0000000000037919 */ /* 0x000f240000002100 */
[----:B----4-:R-:W-:-:S04]  /*e770*/  LOP3.LUT R3, R3, 0x7f, RZ, 0xc0, !PT ;  /* 0x0000007f03037812 */ /* 0x010fc800078ec0ff */
[----:B------:R-:W-:-:S13]  /*e780*/  ISETP.NE.AND P0, PT, R3, RZ, PT ;  /* 0x000000ff0300720c */ /* 0x000fda0003f05270 */
[----:B------:R-:W-:Y:S05]  /*e790*/  @P0 BRA `(.L_x_447) ;  /* 0x0000004c00b40947 */ /* 0x000fea0003800000 */
[----:B------:R-:W4:Y:S01]  /*e7a0*/  S2R R3, SR_LANEID ;  /* 0x0000000000037919 */ /* 0x000f220000000000 */
[----:B------:R-:W-:Y:S01]  /*e7b0*/  VOTEU.ANY UR4, UPT, PT ;  /* 0x0000000000047886 */ /* 0x000fe200038e0100 */
[----:B------:R-:W5:Y:S01]  /*e7c0*/  LDC.64 R4, c[0x0][0xc60] ;  /* 0x00031800ff047b82 */ /* 0x000f620000000a00 */
[----:B---3--:R-:W4:Y:S01]  /*e7d0*/  FLO.U32 R0, UR4 ;  /* 0x0000000400007d00 */ /* 0x008f2200080e0000 */
[----:B------:R-:W-:-:S07]  /*e7e0*/  ULDC.64 UR6, c[0x0][0x208] ;  /* 0x0000820000067ab9 */ /* 0x000fce0000000a00 */
[----:B------:R-:W5:Y:S01]  /*e7f0*/  POPC R2, UR4 ;  /* 0x0000000400027d09 */ /* 0x000f620008000000 */
[----:B----4-:R-:W-:-:S13]  /*e800*/  ISETP.EQ.U32.AND P0, PT, R0, R3, PT ;  /* 0x000000030000720c */ /* 0x010fda0003f02070 */
[----:B-----5:R-:W3:Y:S01]  /*e810*/  @P0 ATOMG.E.ADD.STRONG.GPU PT, R5, desc[UR6][R4.64], R2 ;  /* 0x00000002040509a8 */ /* 0x020ee200081ee1c6 */
[----:B------:R-:W4:Y:S02]  /*e820*/  S2R R3, SR_LTMASK ;  /* 0x0000000000037919 */ /* 0x000f240000003900 */
[----:B----4-:R-:W-:-:S06]  /*e830*/  LOP3.LUT R3, R3, UR4, RZ, 0xc0, !PT ;  /* 0x0000000403037c12 */ /* 0x010fcc000f8ec0ff */
[----:B------:R-:W4:Y:S01]  /*e840*/  POPC R3, R3 ;  /* 0x0000000300037309 */ /* 0x000f220000000000 */
[----:B---3--:R-:W4:Y:S02]  /*e850*/  SHFL.IDX PT, R0, R5, R0, 0x1f ;  /* 0x00001f0005007589 */ /* 0x008f2400000e0000 */
[----:B----4-:R-:W-:Y:S01]  /*e860*/  IADD3 R16, R0, UR38, R3 ;  /* 0x0000002600107c10 */ /* 0x010fe2000fffe003 */
[----:B------:R-:W-:Y:S06]  /*e870*/  BRA `(.L_x_447) ;  /* 0x0000004c007c7947 */ /* 0x000fec0003800000 */
.L_x_446:
[----:B---3--:R-:W3:Y:S01]  /*e880*/  LDL R0, [R1+0x4] ;  /* 0x0000040001007983 */ /* 0x008ee20000100800 */
[----:B------:R-:W-:Y:S01]  /*e890*/  BSSY B6, `(.L_x_448) ;  /* 0x0000014000067945 */ /* 0x000fe20003800000 */
[----:B---3--:R-:W-:-:S05]  /*e8a0*/  VIADD R0, R0, 0x24400 ;  /* 0x0002440000007836 */ /* 0x008fca0000000000 */
[----:B------:R-:W-:-:S13]  /*e8b0*/  LOP3.LUT P0, RZ, R0, 0x3ff, RZ, 0xc0, !PT ;  /* 0x000003ff00ff7812 */ /* 0x000fda000780c0ff */
[----:B------:R-:W-:Y:S05]  /*e8c0*/  @!P0 BRA `(.L_x_449) ;  /* 0x0000000000408947 */ /* 0x000fea0003800000 */
[----:B------:R-:W-:Y:S01]  /*e8d0*/  MOV R2, 0x0 ;  /* 0x0000000000027802 */ /* 0x000fe20000000f00 */
[----:B------:R-:W-:Y:S01]  /*e8e0*/  ULDC.64 UR6, c[0x4][0x1b8] ;  /* 0x01006e0000067ab9 */ /* 0x000fe20000000a00 */
[----:B------:R-:W-:Y:S01]  /*e8f0*/  ULDC.64 UR8, c[0x4][0x1c0] ;  /* 0x0100700000087ab9 */ /* 0x000fe20000000a00 */
[----:B------:R-:W-:Y:S01]  /*e900*/  ULDC.64 UR4, c[0x4][0x118] ;  /* 0x0100460000047ab9 */ /* 0x000fe20000000a00 */
[----:B------:R-:W-:Y:S02]  /*e910*/  IMAD.U32 R4, RZ, RZ, UR6 ;  /* 0x00000006ff047e24 */ /* 0x000fe4000f8e00ff */
[----:B------:R-:W3:Y:S01]  /*e920*/  LDC.64 R2, c[0x4][R2] ;  /* 0x0100000002027b82 */ /* 0x000ee20000000a00 */
[----:B------:R-:W-:Y:S02]  /*e930*/  IMAD.U32 R5, RZ, RZ, UR7 ;  /* 0x00000007ff057e24 */ /* 0x000fe4000f8e00ff */
[----:B------:R-:W-:Y:S02]  /*e940*/  IMAD.U32 R6, RZ, RZ, UR8 ;  /* 0x00000008ff067e24 */ /* 0x000fe4000f8e00ff */
[----:B--2---:R-:W-:-:S02]  /*e950*/  IMAD.U32 R7, RZ, RZ, UR9 ;  /* 0x00000009ff077e24 */ /* 0x004fc4000f8e00ff */
[----:B------:R-:W-:Y:S02]  /*e960*/  IMAD.U32 R10, RZ, RZ, UR4 ;  /* 0x00000004ff0a7e24 */ /* 0x000fe4000f8e00ff */
[----:B------:R-:W-:Y:S02]  /*e970*/  IMAD.U32 R11, RZ, RZ, UR5 ;  /* 0x00000005ff0b7e24 */ /* 0x000fe4000f8e00ff */
[----:B------:R-:W-:Y:S02]  /*e980*/  IMAD.MOV.U32 R8, RZ, RZ, 0x70 ;  /* 0x00000070ff087424 */ /* 0x000fe400078e00ff */
[----:B-1----:R-:W-:Y:S02]  /*e990*/  IMAD.MOV.U32 R12, RZ, RZ, 0x1 ;  /* 0x00000001ff0c7424 */ /* 0x002fe400078e00ff */
[----:B------:R-:W-:-:S07]  /*e9a0*/  IMAD.MOV.U32 R13, RZ, RZ, RZ ;  /* 0x000000ffff0d7224 */ /* 0x000fce00078e00ff */
[----:B------:R-:W-:-:S07]  /*e9b0*/  LEPC R20, `(.L_x_449) ;  /* 0x000000001014794e */ /* 0x000fce0000000000 */
[----:B0--3--:R-:W-:Y:S05]  /*e9c0*/  CALL.ABS.NOINC R2 ;  /* 0x0000000002007343 */ /* 0x009fea0003c00000 */
.L_x_449:
[----:B------:R-:W-:Y:S05]  /*e9d0*/  BSYNC B6 ;  /* 0x0000000000067941 */ /* 0x000fea0003800000 */
.L_x_448:
[----:B------:R-:W3:Y:S01]  /*e9e0*/  LDL R2, [R1+0x4] ;  /* 0x0000040001027983 */ /* 0x000ee20000100800 */
        /* <DEDUP_REMOVED lines=8> */
[----:B------:R3:W4:Y:S01]  /*ea70*/  LDC.64 R2, c[0x4][R0] ;  /* 0x0100000000027b82 */ /* 0x0007220000000a00 */
[----:B------:R-:W-:Y:S02]  /*ea80*/  IMAD.U32 R4, RZ, RZ, UR6 ;  /* 0x00000006ff047e24 */ /* 0x000fe4000f8e00ff */
[----:B------:R-:W-:Y:S02]  /*ea90*/  IMAD.U32 R5, RZ, RZ, UR7 ;  /* 0x00000007ff057e24 */ /* 0x000fe4000f8e00ff */
[----:B------:R-:W-:Y:S02]  /*eaa0*/  IMAD.U32 R6, RZ, RZ, UR8 ;  /* 0x00000008ff067e24 */ /* 0x000fe4000f8e00ff */
[----:B--2---:R-:W-:-:S02]  /*eab0*/  IMAD.U32 R7, RZ, RZ, UR9 ;  /* 0x00000009ff077e24 */ /* 0x004fc4000f8e00ff */
[----:B------:R-:W-:Y:S02]  /*eac0*/  IMAD.U32 R10, RZ, RZ, UR4 ;  /* 0x00000004ff0a7e24 */ /* 0x000fe4000f8e00ff */
[----:B------:R-:W-:Y:S02]  /*ead0*/  IMAD.U32 R11, RZ, RZ, UR5 ;  /* 0x00000005ff0b7e24 */ /* 0x000fe4000f8e00ff */
[----:B------:R-:W-:Y:S02]  /*eae0*/  IMAD.MOV.U32 R8, RZ, RZ, 0x70 ;  /* 0x00000070ff087424 */ /* 0x000fe400078e00ff */
[----:B-1----:R-:W-:Y:S02]  /*eaf0*/  IMAD.MOV.U32 R12, RZ, RZ, 0x1 ;  /* 0x00000001ff0c7424 */ /* 0x002fe400078e00ff */
[----:B---3--:R-:W-:-:S07]  /*eb00*/  IMAD.MOV.U32 R13, RZ, RZ, RZ ;  /* 0x000000ffff0d7224 */ /* 0x008fce00078e00ff */
[----:B------:R-:W-:-:S07]  /*eb10*/  LEPC R20, `(.L_x_452) ;  /* 0x000000001014794e */ /* 0x000fce0000000000 */
[----:B0---4-:R-:W-:Y:S05]  /*eb20*/  CALL.ABS.NOINC R2 ;  /* 0x0000000002007343 */ /* 0x011fea0003c00000 */
.L_x_452:
[----:B------:R-:W-:Y:S01]  /*eb30*/  MOV R2, 0x0 ;  /* 0x0000000000027802 */ /* 0x000fe20000000f00 */
[----:B------:R-:W-:Y:S01]  /*eb40*/  ULDC.64 UR6, c[0x4][0x1b8] ;  /* 0x01006e0000067ab9 */ /* 0x000fe20000000a00 */
[----:B------:R-:W-:Y:S01]  /*eb50*/  ULDC.64 UR8, c[0x4][0x1c0] ;  /* 0x0100700000087ab9 */ /* 0x000fe20000000a00 */
[----:B------:R-:W-:Y:S01]  /*eb60*/  ULDC.64 UR4, c[0x4][0x128] ;  /* 0x01004a0000047ab9 */ /* 0x000fe20000000a00 */
[----:B------:R-:W-:Y:S02]  /*eb70*/  IMAD.U32 R4, RZ, RZ, UR6 ;  /* 0x00000006ff047e24 */ /* 0x000fe4000f8e00ff */
[----:B------:R-:W0:Y:S01]  /*eb80*/  LDC.64 R2, c[0x4][R2] ;  /* 0x0100000002027b82 */ /* 0x000e220000000a00 */
        /* <DEDUP_REMOVED lines=9> */
[----:B0-----:R-:W-:Y:S05]  /*ec20*/  CALL.ABS.NOINC R2 ;  /* 0x0000000002007343 */ /* 0x001fea0003c00000 */
.L_x_451:
[----:B------:R-:W-:Y:S05]  /*ec30*/  BSYNC B6 ;  /* 0x0000000000067941 */ /* 0x000fea0003800000 */
.L_x_450:
[----:B------:R-:W3:Y:S01]  /*ec40*/  LDL.LU R2, [R1] ;  /* 0x0000000001027983 */ /* 0x000ee20000300800 */
[----:B------:R-:W-:-:S03]  /*ec50*/  ULDC.64 UR4, c[0x0][0x9f8] ;  /* 0x00027e0000047ab9 */ /* 0x000fc60000000a00 */
[----:B------:R-:W4:Y:S04]  /*ec60*/  LDL.LU R4, [R1+0x1c] ;  /* 0x00001c0001047983 */ /* 0x000f280000300800 */
[----:B--2---:R-:W2:Y:S01]  /*ec70*/  LDL R7, [R1+0xc] ;  /* 0x00000c0001077983 */ /* 0x004ea20000100800 */
[----:B------:R-:W-:Y:S01]  /*ec80*/  ISETP.NE.U32.AND P0, PT, RZ, UR4, PT ;  /* 0x00000004ff007c0c */ /* 0x000fe2000bf05070 */
[----:B------:R-:W-:Y:S02]  /*ec90*/  ULDC.64 UR6, c[0x0][0x208] ;  /* 0x0000820000067ab9 */ /* 0x000fe40000000a00 */
[----:B------:R-:W5:Y:S01]  /*eca0*/  LDL R0, [R1+0x30] ;  /* 0x0000300001007983 */ /* 0x000f620000100800 */
[----:B------:R-:W-:-:S13]  /*ecb0*/  ISETP.NE.AND.EX P0, PT, RZ, UR5, PT, P0 ;  /* 0x00000005ff007c0c */ /* 0x000fda000bf05300 */
[----:B---3--:R-:W-:-:S04]  /*ecc0*/  @P0 IADD3 R2, P1, R2, UR4, RZ ;  /* 0x0000000402020c10 */ /* 0x008fc8000ff3e0ff */
[----:B----4-:R-:W-:Y:S01]  /*ecd0*/  @P0 IADD3.X R3, R4, UR5, RZ, P1, !PT ;  /* 0x0000000504030c10 */ /* 0x010fe20008ffe4ff */
[----:B------:R-:W-:-:S04]  /*ece0*/  ULDC.64 UR4, c[0x0][0xa08] ;  /* 0x0002820000047ab9 */ /* 0x000fc80000000a00 */
[----:B--2---:R2:W3:Y:S01]  /*ecf0*/  @P0 LDG.E R7, desc[UR6][R2.64] ;  /* 0x0000000602070981 */ /* 0x0044e2000c1e1900 */
[----:B-----5:R-:W-:Y:S01]  /*ed00*/  VIADD R9, R0, 0xffffffff ;  /* 0xffffffff00097836 */ /* 0x020fe20000000000 */
[----:B--2---:R-:W2:Y:S01]  /*ed10*/  LDC.64 R2, c[0x0][0x418] ;  /* 0x00010600ff027b82 */ /* 0x004ea20000000a00 */
[----:B---3--:R-:W-:Y:S01]  /*ed20*/  SHF.R.S32.HI R8, RZ, 0x1f, R7 ;  /* 0x0000001fff087819 */ /* 0x008fe20000011407 */
[----:B------:R3:W-:Y:S04]  /*ed30*/  @P0 STL [R1+0xc], R7 ;  /* 0x00000c0701000387 */ /* 0x0007e80000100800 */
[----:B------:R3:W-:Y:S04]  /*ed40*/  STL [R1+0x2c], R9 ;  /* 0x00002c0901007387 */ /* 0x0007e80000100800 */
[----:B------:R3:W-:Y:S01]  /*ed50*/  STL [R1+0x1c], R8 ;  /* 0x00001c0801007387 */ /* 0x0007e20000100800 */
[----:B--2---:R-:W-:Y:S01]  /*ed60*/  LOP3.LUT P0, RZ, R2, UR4, RZ, 0xfc, !PT ;  /* 0x0000000402ff7c12 */ /* 0x004fe2000f80fcff */
[----:B------:R-:W-:-:S03]  /*ed70*/  UMOV UR4, 0xffffffff ;  /* 0xffffffff00047882 */ /* 0x000fc60000000000 */
[----:B------:R-:W-:-:S04]  /*ed80*/  LOP3.LUT P0, RZ, R3, UR5, RZ, 0xfc, P0 ;  /* 0x0000000503ff7c12 */ /* 0x000fc8000800fcff */
[----:B------:R-:W-:Y:S01]  /*ed90*/  SEL R0, R7, RZ, !P0 ;  /* 0x000000ff07007207 */ /* 0x000fe20004000000 */
[----:B---3--:R-:W-:Y:S08]  /*eda0*/  BRA.DIV UR4, `(.L_x_453) ;  /* 0x0000005a04307947 */ /* 0x008ff0000b800000 */
[----:B------:R-:W2:Y:S02]  /*edb0*/  S2R R4, SR_TID.X ;  /* 0x0000000000047919 */ /* 0x000ea40000002100 */
[----:B--2---:R-:W-:-:S04]  /*edc0*/  SHF.R.U32.HI R4, RZ, 0x5, R4 ;  /* 0x00000005ff047819 */ /* 0x004fc80000011604 */
[----:B------:R-:W-:-:S05]  /*edd0*/  LOP3.LUT R4, R4, 0x3, RZ, 0xc0, !PT ;  /* 0x0000000304047812 */ /* 0x000fca00078ec0ff */
[----:B------:R2:W3:Y:S02]  /*ede0*/  SHFL.IDX PT, R14, R4, RZ, 0x1f ;  /* 0x00001fff040e7589 */ /* 0x0004e400000e0000 */
.L_x_570:
[----:B------:R-:W-:Y:S01]  /*edf0*/  PLOP3.LUT P1, PT, PT, PT, PT, 0x8, 0x0 ;  /* 0x000000000000781c */ /* 0x000fe20003f2e170 */
[----:B------:R4:W-:Y:S01]  /*ee00*/  STL [R1], R0 ;  /* 0x0000000001007387 */ /* 0x0009e20000100800 */
[----:B---3--:R-:W-:Y:S02]  /*ee10*/  ISETP.NE.AND P0, PT, R14, RZ, PT ;  /* 0x000000ff0e00720c */ /* 0x008fe40003f05270 */
[----:B----4-:R-:W-:-:S05]  /*ee20*/  P2R R0, PR, RZ, 0x2 ;  /* 0x00000002ff007803 */ /* 0x010fca0000000000 */
[----:B------:R3:W-:Y:S06]  /*ee30*/  STL [R1+0x20], R0 ;  /* 0x0000200001007387 */ /* 0x0007ec0000100800 */
[----:B------:R-:W-:Y:S05]  /*ee40*/  @P0 BRA `(.L_x_454) ;  /* 0x00000004005c0947 */ /* 0x000fea0003800000 */
[----:B------:R-:W-:-:S03]  /*ee50*/  UMOV UR4, 0xffffffff ;  /* 0xffffffff00047882 */ /* 0x000fc60000000000 */
[----:B------:R-:W-:Y:S05]  /*ee60*/  BRA.DIV UR4, `(.L_x_455) ;  /* 0x0000005a04347947 */ /* 0x000fea000b800000 */
[----:B------:R-:W-:-:S13]  /*ee70*/  ELECT P6, URZ, PT ;  /* 0x00000000003f782f */ /* 0x000fda00038c0000 */
.L_x_573:
[----:B------:R-:W-:Y:S05]  /*ee80*/  @!P6 BRA `(.L_x_454) ;  /* 0x00000004004ce947 */ /* 0x000fea0003800000 */
[----:B------:R4:W-:Y:S01]  /*ee90*/  STL [R1+0x14], R9 ;  /* 0x0000140901007387 */ /* 0x0009e20000100800 */
[----:B------:R-:W-:-:S04]  /*eea0*/  ISETP.NE.U32.AND P0, PT, R2, RZ, PT ;  /* 0x000000ff0200720c */ /* 0x000fc80003f05070 */
[----:B------:R-:W-:-:S13]  /*eeb0*/  ISETP.NE.AND.EX P0, PT, R3, RZ, PT, P0 ;  /* 0x000000ff0300720c */ /* 0x000fda0003f05300 */
[----:B----4-:R-:W-:Y:S05]  /*eec0*/  @!P0 BRA `(.L_x_456) ;  /* 0x0000000000548947 */ /* 0x010fea0003800000 */
[----:B------:R-:W4:Y:S01]  /*eed0*/  LDC R6, c[0x0][0x43c] ;  /* 0x00010f00ff067b82 */ /* 0x000f220000000800 */
[----:B---3--:R-:W-:Y:S01]  /*eee0*/  IMAD.MOV.U32 R0, RZ, RZ, R9 ;  /* 0x000000ffff007224 */ /* 0x008fe200078e0009 */
[----:B------:R-:W-:Y:S01]  /*eef0*/  ULDC.64 UR4, c[0x0][0x428] ;  /* 0x00010a0000047ab9 */ /* 0x000fe20000000a00 */
[----:B------:R-:W-:Y:S01]  /*ef00*/  ULDC.64 UR6, c[0x0][0x208] ;  /* 0x0000820000067ab9 */ /* 0x000fe20000000a00 */
[----:B----4-:R-:W-:-:S13]  /*ef10*/  ISETP.NE.AND P0, PT, R6, 0x1, PT ;  /* 0x000000010600780c */ /* 0x010fda0003f05270 */
[----:B--2---:R-:W2:Y:S02]  /*ef20*/  @P0 LDC.64 R4, c[0x0][0x440] ;  /* 0x00011000ff040b82 */ /* 0x004ea40000000a00 */
[----:B--2---:R-:W-:-:S05]  /*ef30*/  @P0 IMAD.HI.U32 R4, R9, R4, RZ ;  /* 0x0000000409040227 */ /* 0x004fca00078e00ff */
        /* <DEDUP_REMOVED lines=8> */
[----:B--2---:R-:W-:-:S04]  /*efc0*/  IMAD R6, R8, UR4, RZ ;  /* 0x0000000408067c24 */ /* 0x004fc8000f8e02ff */
[----:B------:R-:W-:-:S04]  /*efd0*/  IMAD R0, R7, UR5, R6 ;  /* 0x0000000507007c24 */ /* 0x000fc8000f8e0206 */
[----:B------:R-:W-:-:S05]  /*efe0*/  IMAD.IADD R0, R5, 0x1, R0 ;  /* 0x0000000105007824 */ /* 0x000fca00078e0200 */
[----:B------:R-:W-:-:S05]  /*eff0*/  LEA.HI.X R3, R4, R3, R0, 0x2, P0 ;  /* 0x0000000304037211 */ /* 0x000fca00000f1400 */
[----:B------:R-:W2:Y:S04]  /*f000*/  LDG.E R0, desc[UR6][R2.64] ;  /* 0x0000000602007981 */ /* 0x000ea8000c1e1900 */
[----:B--2---:R4:W-:Y:S02]  /*f010*/  STL [R1], R0 ;  /* 0x0000000001007387 */ /* 0x0049e40000100800 */
.L_x_456:
[----:B------:R-:W5:Y:S04]  /*f020*/  LDL R7, [R1+0x4] ;  /* 0x0000040001077983 */ /* 0x000f680000100800 */
[----:B---34-:R-:W5:Y:S04]  /*f030*/  LDL R0, [R1+0x8] ;  /* 0x0000080001007983 */ /* 0x018f680000100800 */
[----:B------:R-:W3:Y:S01]  /*f040*/  LDL R2, [R1+0x10] ;  /* 0x0000100001027983 */ /* 0x000ee20000100800 */
[----:B-----5:R-:W-:Y:S01]  /*f050*/  IMAD R0, R0, 0x8, R7 ;  /* 0x0000000800007824 */ /* 0x020fe200078e0207 */
[----:B---3--:R-:W-:-:S04]  /*f060*/  SHF.L.U32 R2, R2, 0x1f, RZ ;  /* 0x0000001f02027819 */ /* 0x008fc800000006ff */
[----:B------:R-:W3:Y:S02]  /*f070*/  SYNCS.PHASECHK.TRANS64.TRYWAIT P0, [R0+URZ+0x38840], R2 ;  /* 0x03884002000075a7 */ /* 0x000ee4000800017f */
[----:B---3--:R-:W-:Y:S05]  /*f080*/  @!P0 BRA `(.L_x_457) ;  /* 0x0000005400cc8947 */ /* 0x008fea0003800000 */
.L_x_574:
[----:B------:R-:W4:Y:S02]  /*f090*/  S2R R3, SR_TID.X ;  /* 0x0000000000037919 */ /* 0x000f240000002100 */
[----:B----4-:R-:W-:-:S04]  /*f0a0*/  LOP3.LUT R3, R3, 0x7f, RZ, 0xc0, !PT ;  /* 0x0000007f03037812 */ /* 0x010fc800078ec0ff */
[----:B------:R-:W-:-:S13]  /*f0b0*/  ISETP.NE.AND P0, PT, R3, RZ, PT ;  /* 0x000000ff0300720c */ /* 0x000fda0003f05270 */
[----:B------:R-:W-:Y:S05]  /*f0c0*/  @P0 BRA `(.L_x_458) ;  /* 0x00000000001c0947 */ /* 0x000fea0003800000 */
[----:B------:R-:W4:Y:S01]  /*f0d0*/  S2R R3, SR_TID.X ;  /* 0x0000000000037919 */ /* 0x000f220000002100 */
[----:B---3--:R-:W-:-:S04]  /*f0e0*/  IMAD.MOV.U32 R2, RZ, RZ, 0xa000 ;  /* 0x0000a000ff027424 */ /* 0x008fc800078e00ff */
[----:B------:R3:W-:Y:S01]  /*f0f0*/  SYNCS.ARRIVE.TRANS64 RZ, [R0+URZ+0x38830], R2 ;  /* 0x0388300200ff79a7 */ /* 0x0007e2000800003f */
[----:B----4-:R-:W-:-:S04]  /*f100*/  LOP3.LUT R3, R3, 0x1f, RZ, 0xc0, !PT ;  /* 0x0000001f03037812 */ /* 0x010fc800078ec0ff */
[----:B------:R-:W-:-:S13]  /*f110*/  ISETP.NE.AND P0, PT, R3, RZ, PT ;  /* 0x000000ff0300720c */ /* 0x000fda0003f05270 */
[----:B---3--:R-:W-:Y:S05]  /*f120*/  @!P0 BRA `(.L_x_458) ;  /* 0x0000000000048947 */ /* 0x008fea0003800000 */
[----:B------:R-:W-:Y:S01]  /*f130*/  BPT.TRAP 0x1 ;  /* 0x000000040000795c */ /* 0x000fe20000300000 */
.L_x_458:
[----:B------:R-:W4:Y:S04]  /*f140*/  LDL R6, [R1+0x4] ;  /* 0x0000040001067983 */ /* 0x000f280000100800 */
[----:B------:R-:W4:Y:S04]  /*f150*/  LDL R5, [R1+0x8] ;  /* 0x0000080001057983 */ /* 0x000f280000100800 */
[----:B--2---:R-:W2:Y:S04]  /*f160*/  LDL R4, [R1+0x14] ;  /* 0x0000140001047983 */ /* 0x004ea80000100800 */
[----:B------:R-:W5:Y:S04]  /*f170*/  LDL R3, [R1+0x18] ;  /* 0x0000180001037983 */ /* 0x000f680000100800 */
[----:B---3--:R-:W3:Y:S01]  /*f180*/  LDL R2, [R1] ;  /* 0x0000000001027983 */ /* 0x008ee20000100800 */
[----:B------:R-:W-:Y:S01]  /*f190*/  R2UR UR9, R0 ;  /* 0x00000000000972ca */ /* 0x000fe200000e0000 */
[----:B------:R-:W-:Y:S01]  /*f1a0*/  UIADD3 UR4, UP0, UR36, 0x370, URZ ;  /* 0x0000037024047890 */ /* 0x000fe2000ff1e03f */
[----:B------:R-:W-:Y:S01]  /*f1b0*/  R2UR UR12, R18 ;  /* 0x00000000120c72ca */ /* 0x000fe200000e0000 */
[----:B------:R-:W-:Y:S01]  /*f1c0*/  UMOV UR10, URZ ;  /* 0x0000003f000a7c82 */ /* 0x000fe20008000000 */
[----:B------:R-:W-:Y:S01]  /*f1d0*/  UMOV UR6, 0x0 ;  /* 0x0000000000067882 */ /* 0x000fe20000000000 */
[----:B------:R-:W-:Y:S01]  /*f1e0*/  UMOV UR7, 0x14f00000 ;  /* 0x14f0000000077882 */ /* 0x000fe20000000000 */
[----:B------:R-:W-:Y:S01]  /*f1f0*/  UMOV UR16, 0x40 ;  /* 0x0000004000107882 */ /* 0x000fe20000000000 */
[----:B------:R-:W-:-:S06]  /*f200*/  PLOP3.LUT P0, PT, PT, PT, PT, 0x80, 0x0 ;  /* 0x000000000000781c */ /* 0x000fcc0003f0f070 */
[----:B------:R-:W-:Y:S01]  /*f210*/  UIADD3 UR9, UR9, 0x38830, URZ ;  /* 0x0003883009097890 */ /* 0x000fe2000fffe03f */
[----:B----4-:R-:W-:Y:S01]  /*f220*/  IMAD R0, R5, 0xa000, R6 ;  /* 0x0000a00005007824 */ /* 0x010fe200078e0206 */
[----:B--2---:R-:W-:-:S04]  /*f230*/  R2UR UR11, R4 ;  /* 0x00000000040b72ca */ /* 0x004fc800000e0000 */
[----:B------:R-:W-:Y:S02]  /*f240*/  R2UR UR14, R0 ;  /* 0x00000000000e72ca */ /* 0x000fe400000e0000 */
[----:B-----5:R-:W-:Y:S02]  /*f250*/  R2UR UR5, R3 ;  /* 0x00000000030572ca */ /* 0x020fe400000e0000 */
[----:B------:R-:W-:Y:S02]  /*f260*/  P2R R0, PR, RZ, 0x1 ;  /* 0x00000001ff007803 */ /* 0x000fe40000000000 */
[----:B---3--:R-:W-:-:S03]  /*f270*/  R2UR UR13, R2 ;  /* 0x00000000020d72ca */ /* 0x008fc600000e0000 */
[----:B------:R4:W-:Y:S04]  /*f280*/  STL [R1+0x20], R0 ;  /* 0x0000200001007387 */ /* 0x0009e80000100800 */
[----:B------:R-:W-:Y:S02]  /*f290*/  UIADD3 UR8, UR14, 0x24400, URZ ;  /* 0x000244000e087890 */ /* 0x000fe4000fffe03f */
[----:B------:R-:W-:Y:S02]  /*f2a0*/  UIMAD UR11, UR11, 0x50, UR5 ;  /* 0x000000500b0b78a4 */ /* 0x000fe4000f8e0205 */
[----:B------:R-:W-:Y:S02]  /*f2b0*/  UIADD3.X UR5, URZ, UR37, URZ, UP0, !UPT ;  /* 0x000000253f057290 */ /* 0x000fe400087fe43f */
[----:B------:R-:W-:-:S02]  /*f2c0*/  UIADD3 UR15, UR14, 0x26c00, URZ ;  /* 0x00026c000e0f7890 */ /* 0x000fc4000fffe03f */
[----:B------:R-:W-:Y:S02]  /*f2d0*/  UIADD3 UR17, UR14, 0x29400, URZ ;  /* 0x000294000e117890 */ /* 0x000fe4000fffe03f */
[----:B------:R-:W-:-:S03]  /*f2e0*/  UIADD3 UR18, UR14, 0x2bc00, URZ ;  /* 0x0002bc000e127890 */ /* 0x000fc6000fffe03f */
[----:B------:R2:W-:Y:S01]  /*f2f0*/  UTMALDG.4D [UR8], [UR4], desc[UR6] ;  /* 0x00000608040075b4 */ /* 0x0005e20008019000 */
[----:B------:R-:W-:Y:S01]  /*f300*/  UMOV UR14, 0x80 ;  /* 0x00000080000e7882 */ /* 0x000fe20000000000 */
[----:B--2---:R-:W-:Y:S01]  /*f310*/  UMOV UR8, UR15 ;  /* 0x0000000f00087c82 */ /* 0x004fe20008000000 */
[----:B------:R-:W-:Y:S02]  /*f320*/  UMOV UR10, UR16 ;  /* 0x00000010000a7c82 */ /* 0x000fe40008000000 */
[----:B------:R2:W-:Y:S02]  /*f330*/  UTMALDG.4D [UR8], [UR4], desc[UR6] ;  /* 0x00000608040075b4 */ /* 0x0005e40008019000 */
[----:B--2---:R-:W-:Y:S01]  /*f340*/  UMOV UR8, UR17 ;  /* 0x0000001100087c82 */ /* 0x004fe20008000000 */
[----:B------:R-:W-:Y:S01]  /*f350*/  UMOV UR10, UR14 ;  /* 0x0000000e000a7c82 */ /* 0x000fe20008000000 */
[----:B------:R-:W-:Y:S01]  /*f360*/  UMOV UR14, 0xc0 ;  /* 0x000000c0000e7882 */ /* 0x000fe20000000000 */
[----:B------:R2:W-:Y:S02]  /*f370*/  UTMALDG.4D [UR8], [UR4], desc[UR6] ;  /* 0x00000608040075b4 */ /* 0x0005e40008019000 */
[----:B--2---:R-:W-:Y:S01]  /*f380*/  UMOV UR8, UR18 ;  /* 0x0000001200087c82 */ /* 0x004fe20008000000 */
[----:B------:R-:W-:-:S02]  /*f390*/  UMOV UR10, UR14 ;  /* 0x0000000e000a7c82 */ /* 0x000fc40008000000 */
[----:B------:R4:W-:Y:S02]  /*f3a0*/  UTMALDG.4D [UR8], [UR4], desc[UR6] ;  /* 0x00000608040075b4 */ /* 0x0009e40008019000 */
[----:B----4-:R-:W-:Y:S01]  /*f3b0*/  NOP ;  /* 0x0000000000007918 */ /* 0x010fe20000000000 */
.L_x_454:
[----:B------:R-:W4:Y:S04]  /*f3c0*/  LDL R2, [R1+0x4] ;  /* 0x0000040001027983 */ /* 0x000f280000100800 */
[----:B------:R-:W3:Y:S04]  /*f3d0*/  LDL.LU R3, [R1+0x34] ;  /* 0x0000340001037983 */ /* 0x000ee80000300800 */
[----:B------:R-:W5:Y:S04]  /*f3e0*/  LDL.LU R5, [R1+0x28] ;  /* 0x0000280001057983 */ /* 0x000f680000300800 */
[----:B--2---:R-:W2:Y:S01]  /*f3f0*/  LDL.LU R4, [R1+0x38] ;  /* 0x0000380001047983 */ /* 0x004ea20000300800 */
[----:B------:R-:W-:Y:S05]  /*f400*/  WARPSYNC.ALL ;  /* 0x0000000000007948 */ /* 0x000fea0003800000 */
[----:B------:R-:W-:Y:S01]  /*f410*/  ULDC.64 UR4, c[0x0][0x298] ;  /* 0x0000a60000047ab9 */ /* 0x000fe20000000a00 */
[----:B------:R-:W-:Y:S01]  /*f420*/  ULDC.64 UR6, c[0x0][0xa00] ;  /* 0x0002800000067ab9 */ /* 0x000fe20000000a00 */
[----:B------:R-:W-:Y:S01]  /*f430*/  BSSY B6, `(.L_x_459) ;  /* 0x0000024000067945 */ /* 0x000fe20003800000 */
[----:B------:R-:W-:Y:S01]  /*f440*/  BAR.SYNC.DEFER_BLOCKING 0x8, 0x180 ;  /* 0x0206000000007b1d */ /* 0x000fe20000010000 */
[----:B------:R-:W-:-:S04]  /*f450*/  ISETP.NE.U32.AND P0, PT, RZ, UR6, PT ;  /* 0x00000006ff007c0c */ /* 0x000fc8000bf05070 */
[----:B------:R-:W-:Y:S01]  /*f460*/  ISETP.NE.AND.EX P0, PT, RZ, UR7, PT, P0 ;  /* 0x00000007ff007c0c */ /* 0x000fe2000bf05300 */
[----:B----4-:R-:W-:Y:S01]  /*f470*/  VIADD R2, R2, 0x14400 ;  /* 0x0001440002027836 */ /* 0x010fe20000000000 */
[----:B---3--:R-:W-:-:S04]  /*f480*/  SHF.R.S32.HI R0, RZ, 0x1f, R3 ;  /* 0x0000001fff007819 */ /* 0x008fc80000011403 */
[----:B------:R-:W-:Y:S02]  /*f490*/  LOP3.LUT P1, RZ, R2, 0x3ff, RZ, 0xc0, !PT ;  /* 0x000003ff02ff7812 */ /* 0x000fe4000782c0ff */
[----:B-----5:R-:W-:Y:S01]  /*f4a0*/  SEL R5, R5, RZ, !P0 ;  /* 0x000000ff05057207 */ /* 0x020fe20004000000 */
[----:B------:R-:W-:Y:S01]  /*f4b0*/  IMAD R0, R0, UR4, RZ ;  /* 0x0000000400007c24 */ /* 0x000fe2000f8e02ff */
[----:B--2---:R-:W-:-:S03]  /*f4c0*/  SEL R4, R4, RZ, !P0 ;  /* 0x000000ff04047207 */ /* 0x004fc60004000000 */
[C---:B------:R-:W-:Y:S02]  /*f4d0*/  IMAD R0, R3.reuse, UR5, R0 ;  /* 0x0000000503007c24 */ /* 0x040fe4000f8e0200 */
[----:B------:R-:W-:-:S05]  /*f4e0*/  IMAD.WIDE.U32 R2, R3, UR4, RZ ;  /* 0x0000000403027c25 */ /* 0x000fca000f8e00ff */
[----:B------:R2:W-:Y:S04]  /*f4f0*/  STL.64 [R1+0x48], R2 ;  /* 0x0000480201007387 */ /* 0x0005e80000100a00 */
[----:B------:R3:W-:Y:S04]  /*f500*/  STL [R1+0x28], R5 ;  /* 0x0000280501007387 */ /* 0x0007e80000100800 */
[----:B------:R3:W-:Y:S01]  /*f510*/  STL [R1+0x54], R4 ;  /* 0x0000540401007387 */ /* 0x0007e20000100800 */
[----:B--2---:R-:W-:Y:S01]  /*f520*/  IMAD.IADD R2, R3, 0x1, R0 ;  /* 0x0000000103027824 */ /* 0x004fe200078e0200 */
[----:B------:R-:W-:-:S05]  /*f530*/  SHF.R.S32.HI R0, RZ, 0x1f, R18 ;  /* 0x0000001fff007819 */ /* 0x000fca0000011412 */
[----:B------:R3:W-:Y:S04]  /*f540*/  STL [R1+0x38], R0 ;  /* 0x0000380001007387 */ /* 0x0007e80000100800 */
[----:B------:R3:W-:Y:S01]  /*f550*/  STL [R1+0x34], R2 ;  /* 0x0000340201007387 */ /* 0x0007e20000100800 */
[----:B------:R-:W-:Y:S05]  /*f560*/  @!P1 BRA `(.L_x_460) ;  /* 0x0000000000409947 */ /* 0x000fea0003800000 */
[----:B---3--:R-:W-:Y:S01]  /*f570*/  MOV R2, 0x0 ;  /* 0x0000000000027802 */ /* 0x008fe20000000f00 */
        /* <DEDUP_REMOVED lines=11> */
[----:B-1----:R-:W-:Y:S02]  /*f630*/  IMAD.MOV.U32 R12, RZ, RZ, 0x1 ;  /* 0x00000001ff0c7424 */ /* 0x002fe400078e00ff */
[----:B------:R-:W-:-:S07]  /*f640*/  IMAD.MOV.U32 R13, RZ, RZ, RZ ;  /* 0x000000ffff0d7224 */ /* 0x000fce00078e00ff */
[----:B------:R-:W-:-:S07]  /*f650*/  LEPC R20, `(.L_x_460) ;  /* 0x000000001014794e */ /* 0x000fce0000000000 */
[----:B0-2---:R-:W-:Y:S05]  /*f660*/  CALL.ABS.NOINC R2 ;  /* 0x0000000002007343 */ /* 0x005fea0003c00000 */
.L_x_460:
[----:B------:R-:W-:Y:S05]  /*f670*/  BSYNC B6 ;  /* 0x0000000000067941 */ /* 0x000fea0003800000 */
.L_x_459:
[----:B---3--:R-:W2:Y:S01]  /*f680*/  LDL.LU R4, [R1+0x34] ;  /* 0x0000340001047983 */ /* 0x008ea20000300800 */
[----:B------:R-:W3:Y:S01]  /*f690*/  LDC R7, c[0x0][0x448] ;  /* 0x00011200ff077b82 */ /* 0x000ee20000000800 */
[----:B------:R-:W-:Y:S01]  /*f6a0*/  ULDC.64 UR4, c[0x0][0x2d8] ;  /* 0x0000b60000047ab9 */ /* 0x000fe20000000a00 */
[----:B------:R-:W-:Y:S01]  /*f6b0*/  IMAD.SHL.U32 R17, R17, 0x80, RZ ;  /* 0x0000008011117824 */ /* 0x000fe200078e00ff */
[----:B------:R-:W2:Y:S01]  /*f6c0*/  LDL.LU.64 R2, [R1+0x48] ;  /* 0x0000480001027983 */ /* 0x000ea20000300a00 */
[----:B------:R-:W-:-:S03]  /*f6d0*/  ULDC.64 UR6, c[0x0][0x280] ;  /* 0x0000a00000067ab9 */ /* 0x000fc60000000a00 */
[----:B------:R-:W4:Y:S04]  /*f6e0*/  LDL.LU R0, [R1+0x38] ;  /* 0x0000380001007983 */ /* 0x000f280000300800 */
[----:B------:R-:W4:Y:S04]  /*f6f0*/  LDL.LU R6, [R1+0x54] ;  /* 0x0000540001067983 */ /* 0x000f280000300800 */
[----:B------:R-:W4:Y:S01]  /*f700*/  LDL.LU R5, [R1+0x28] ;  /* 0x0000280001057983 */ /* 0x000f220000300800 */
[----:B------:R-:W0:Y:S01]  /*f710*/  S2R R9, SR_TID.X ;  /* 0x0000000000097919 */ /* 0x000e220000002100 */
[----:B------:R-:W1:Y:S01]  /*f720*/  S2R R8, SR_TID.X ;  /* 0x0000000000087919 */ /* 0x000e620000002100 */
[----:B---3--:R-:W-:Y:S01]  /*f730*/  ISETP.NE.AND P0, PT, R7, 0x1, PT ;  /* 0x000000010700780c */ /* 0x008fe20003f05270 */
[----:B0-----:R-:W-:-:S02]  /*f740*/  IMAD.SHL.U32 R9, R9, 0x8, RZ ;  /* 0x0000000809097824 */ /* 0x001fc400078e00ff */
[----:B-1----:R-:W-:-:S03]  /*f750*/  IMAD.SHL.U32 R10, R8, 0x8, RZ ;  /* 0x00000008080a7824 */ /* 0x002fc600078e00ff */
[----:B------:R-:W-:-:S04]  /*f760*/  LOP3.LUT R9, R9, 0x38, RZ, 0xc0, !PT ;  /* 0x0000003809097812 */ /* 0x000fc800078ec0ff */
[C---:B------:R-:W-:Y:S02]  /*f770*/  LOP3.LUT R12, R9.reuse, 0x40, RZ, 0xfc, !PT ;  /* 0x00000040090c7812 */ /* 0x040fe400078efcff */
[C---:B------:R-:W-:Y:S02]  /*f780*/  LOP3.LUT R11, R9.reuse, 0x80, RZ, 0xfc, !PT ;  /* 0x00000080090b7812 */ /* 0x040fe400078efcff */
[----:B------:R-:W-:Y:S02]  /*f790*/  LOP3.LUT R9, R9, 0xc0, RZ, 0xfc, !PT ;  /* 0x000000c009097812 */ /* 0x000fe400078efcff */
[----:B------:R-:W-:Y:S01]  /*f7a0*/  LOP3.LUT R10, R10, 0x38, RZ, 0xc0, !PT ;  /* 0x000000380a0a7812 */ /* 0x000fe200078ec0ff */
[----:B--2---:R-:W-:Y:S02]  /*f7b0*/  IMAD.MOV.U32 R3, RZ, RZ, R4 ;  /* 0x000000ffff037224 */ /* 0x004fe400078e0004 */
[----:B------:R-:W0:Y:S01]  /*f7c0*/  S2R R4, SR_TID.X ;  /* 0x0000000000047919 */ /* 0x000e220000002100 */
[----:B----4-:R-:W-:-:S02]  /*f7d0*/  IMAD R0, R0, UR4, RZ ;  /* 0x0000000400007c24 */ /* 0x010fc4000f8e02ff */
[----:B------:R-:W-:-:S04]  /*f7e0*/  IMAD.WIDE.U32 R2, R18, UR4, R2 ;  /* 0x0000000412027c25 */ /* 0x000fc8000f8e0002 */
[----:B------:R-:W-:Y:S01]  /*f7f0*/  IMAD R0, R18, UR5, R0 ;  /* 0x0000000512007c24 */ /* 0x000fe2000f8e0200 */
[----:B------:R-:W-:-:S03]  /*f800*/  ULDC.64 UR4, c[0x0][0x2e0] ;  /* 0x0000b80000047ab9 */ /* 0x000fc60000000a00 */
[----:B------:R-:W-:Y:S02]  /*f810*/  IMAD.IADD R3, R3, 0x1, R0 ;  /* 0x0000000103037824 */ /* 0x000fe400078e0200 */
[----:B------:R-:W-:Y:S02]  /*f820*/  IMAD R0, R6, UR4, RZ ;  /* 0x0000000406007c24 */ /* 0x000fe4000f8e02ff */
[C---:B------:R-:W-:Y:S01]  /*f830*/  IMAD.WIDE.U32 R2, R5.reuse, UR4, R2 ;  /* 0x0000000405027c25 */ /* 0x040fe2000f8e0002 */
[----:B------:R-:W1:Y:S03]  /*f840*/  @P0 LDC R6, c[0x0][0x450] ;  /* 0x00011400ff060b82 */ /* 0x000e660000000800 */
[----:B------:R-:W-:Y:S01]  /*f850*/  IMAD R0, R5, UR5, R0 ;  /* 0x0000000505007c24 */ /* 0x000fe2000f8e0200 */
[----:B------:R-:W-:-:S03]  /*f860*/  ULDC.64 UR4, c[0x0][0x2d0] ;  /* 0x0000b40000047ab9 */ /* 0x000fc60000000a00 */
[----:B------:R-:W-:Y:S01]  /*f870*/  IMAD.IADD R3, R3, 0x1, R0 ;  /* 0x0000000103037824 */ /* 0x000fe200078e0200 */
[C---:B0-----:R-:W-:Y:S01]  /*f880*/  LOP3.LUT R5, R4.reuse, 0x7f, RZ, 0xc0, !PT ;  /* 0x0000007f04057812 */ /* 0x041fe200078ec0ff */
[----:B------:R-:W-:-:S03]  /*f890*/  IMAD.SHL.U32 R4, R4, 0x10, RZ ;  /* 0x0000001004047824 */ /* 0x000fc600078e00ff */
[----:B------:R-:W-:-:S04]  /*f8a0*/  SHF.R.U32.HI R5, RZ, 0x3, R5 ;  /* 0x00000003ff057819 */ /* 0x000fc80000011605 */
[----:B------:R-:W-:Y:S02]  /*f8b0*/  LOP3.LUT R4, R5, 0x70, R4, 0xf8, !PT ;  /* 0x0000007005047812 */ /* 0x000fe400078ef804 */
[----:B------:R-:W0:Y:S02]  /*f8c0*/  @P0 LDC R5, c[0x0][0x44c] ;  /* 0x00011300ff050b82 */ /* 0x000e240000000800 */
[----:B------:R-:W-:-:S05]  /*f8d0*/  LOP3.LUT R0, R4, R17, RZ, 0xfc, !PT ;  /* 0x0000001104007212 */ /* 0x000fca00078efcff */
[----:B------:R-:W-:Y:S02]  /*f8e0*/  IMAD.MOV.U32 R4, RZ, RZ, R0 ;  /* 0x000000ffff047224 */ /* 0x000fe400078e0000 */
[----:B0-----:R-:W-:-:S05]  /*f8f0*/  @P0 IMAD.HI.U32 R5, R0, R5, RZ ;  /* 0x0000000500050227 */ /* 0x001fca00078e00ff */
[----:B-1----:R-:W-:-:S05]  /*f900*/  @P0 SHF.R.U32.HI R4, RZ, R6, R5 ;  /* 0x00000006ff040219 */ /* 0x002fca0000011605 */
[----:B------:R-:W-:Y:S02]  /*f910*/  IMAD.MOV R5, RZ, RZ, -R4 ;  /* 0x000000ffff057224 */ /* 0x000fe400078e0a04 */
[----:B------:R-:W-:-:S04]  /*f920*/  IMAD.WIDE.U32 R2, R4, UR4, R2 ;  /* 0x0000000404027c25 */ /* 0x000fc8000f8e0002 */
[----:B------:R-:W-:Y:S01]  /*f930*/  IMAD R0, R7, R5, R0 ;  /* 0x0000000507007224 */ /* 0x000fe200078e0200 */
[----:B------:R-:W-:-:S05]  /*f940*/  SHF.R.S32.HI R5, RZ, 0x1f, R4 ;  /* 0x0000001fff057819 */ /* 0x000fca0000011404 */
[----:B------:R-:W-:-:S04]  /*f950*/  IMAD R5, R5, UR4, RZ ;  /* 0x0000000405057c24 */ /* 0x000fc8000f8e02ff */
[----:B------:R-:W-:Y:S01]  /*f960*/  IMAD R4, R4, UR5, R5 ;  /* 0x0000000504047c24 */ /* 0x000fe2000f8e0205 */
[----:B------:R-:W-:-:S03]  /*f970*/  ULDC.64 UR4, c[0x0][0x2c8] ;  /* 0x0000b20000047ab9 */ /* 0x000fc60000000a00 */
[----:B------:R-:W-:Y:S01]  /*f980*/  IMAD.IADD R3, R3, 0x1, R4 ;  /* 0x0000000103037824 */ /* 0x000fe200078e0204 */
[----:B------:R-:W-:Y:S01]  /*f990*/  SHF.R.S32.HI R4, RZ, 0x1f, R0 ;  /* 0x0000001fff047819 */ /* 0x000fe20000011400 */
[----:B------:R-:W-:-:S04]  /*f9a0*/  IMAD.WIDE.U32 R2, R0, UR4, R2 ;  /* 0x0000000400027c25 */ /* 0x000fc8000f8e0002 */
[----:B------:R-:W-:Y:S01]  /*f9b0*/  IMAD R4, R4, UR4, RZ ;  /* 0x0000000404047c24 */ /* 0x000fe2000f8e02ff */
[----:B------:R-:W-:Y:S02]  /*f9c0*/  ULDC UR4, c[0x0][0x2b8] ;  /* 0x0000ae0000047ab9 */ /* 0x000fe40000000800 */
[----:B------:R-:W-:Y:S01]  /*f9d0*/  ISETP.GE.AND P3, PT, R9, UR4, PT ;  /* 0x0000000409007c0c */ /* 0x000fe2000bf66270 */
[----:B------:R-:W-:Y:S01]  /*f9e0*/  IMAD R0, R0, UR5, R4 ;  /* 0x0000000500007c24 */ /* 0x000fe2000f8e0204 */
[----:B------:R0:W5:Y:S01]  /*f9f0*/  LDL R9, [R1+0x24] ;  /* 0x0000240001097983 */ /* 0x0001620000100800 */
[----:B------:R-:W-:Y:S02]  /*fa00*/  LEA R4, P4, R2, UR6, 0x1 ;  /* 0x0000000602047c11 */ /* 0x000fe4000f8808ff */
[----:B------:R-:W-:Y:S01]  /*fa10*/  IMAD.IADD R0, R3, 0x1, R0 ;  /* 0x0000000103007824 */ /* 0x000fe200078e0200 */
[----:B------:R-:W-:Y:S02]  /*fa20*/  ISETP.GE.AND P0, PT, R10, UR4, PT ;  /* 0x000000040a007c0c */ /* 0x000fe4000bf06270 */
[----:B------:R-:W-:-:S02]  /*fa30*/  ISETP.GE.AND P1, PT, R12, UR4, PT ;  /* 0x000000040c007c0c */ /* 0x000fc4000bf26270 */
[----:B------:R-:W-:Y:S01]  /*fa40*/  ISETP.GE.AND P2, PT, R11, UR4, PT ;  /* 0x000000040b007c0c */ /* 0x000fe2000bf46270 */
[----:B------:R-:W-:Y:S01]  /*fa50*/  UMOV UR4, 0xffffffff ;  /* 0xffffffff00047882 */ /* 0x000fe20000000000 */
[----:B------:R-:W-:Y:S02]  /*fa60*/  LEA.HI.X R0, R2, UR7, R0, 0x1, P4 ;  /* 0x0000000702007c11 */ /* 0x000fe4000a0f0c00 */
[----:B0-----:R-:W-:Y:S09]  /*fa70*/  BRA.DIV UR4, `(.L_x_461) ;  /* 0x0000004e04647947 */ /* 0x001ff2000b800000 */
[----:B------:R-:W0:Y:S02]  /*fa80*/  S2R R6, SR_TID.X ;  /* 0x0000000000067919 */ /* 0x000e240000002100 */
[----:B0-----:R-:W-:Y:S02]  /*fa90*/  LOP3.LUT R8, R6, 0x7f, RZ, 0xc0, !PT ;  /* 0x0000007f06087812 */ /* 0x001fe400078ec0ff */
[----:B------:R-:W2:Y:S01]  /*faa0*/  LDL.LU R6, [R1+0x3c] ;  /* 0x00003c0001067983 */ /* 0x000ea20000300800 */
[----:B------:R-:W-:Y:S01]  /*fab0*/  ULDC.64 UR4, c[0x0][0x208] ;  /* 0x0000820000047ab9 */ /* 0x000fe20000000a00 */
[----:B------:R-:W-:-:S05]  /*fac0*/  SHF.R.U32.HI R8, RZ, 0x3, R8 ;  /* 0x00000003ff087819 */ /* 0x000fca0000011608 */
[----:B------:R-:W-:Y:S02]  /*fad0*/  IMAD.IADD R2, R8, 0x1, R17 ;  /* 0x0000000108027824 */ /* 0x000fe400078e0211 */
[----:B------:R-:W-:Y:S02]  /*fae0*/  SHFL.IDX PT, R8, R0, 0x6, 0x181f ;  /* 0x00d81f0000087f89 */ /* 0x000fe400000e0000 */
[----:B------:R-:W-:Y:S02]  /*faf0*/  VIADD R5, R2, 0x10 ;  /* 0x0000001002057836 */ /* 0x000fe40000000000 */
[----:B--2---:R-:W-:Y:S02]  /*fb00*/  IMAD R3, R6, R7, RZ ;  /* 0x0000000706037224 */ /* 0x004fe400078e02ff */
[----:B------:R-:W0:Y:S03]  /*fb10*/  SHFL.IDX PT, R7, R4, RZ, 0x181f ;  /* 0x00181fff04077589 */ /* 0x000e2600000e0000 */
[----:B------:R-:W-:Y:S01]  /*fb20*/  ISETP.GE.AND P5, PT, R2, R3, PT ;  /* 0x000000030200720c */ /* 0x000fe20003fa6270 */
[----:B------:R-:W1:-:S12]  /*fb30*/  SHFL.IDX PT, R6, R0, RZ, 0x181f ;  /* 0x00181fff00067589 */ /* 0x000e5800000e0000 */
[----:B0-----:R-:W-:-:S05]  /*fb40*/  @!P5 LEA R7, P4, R10, R7, 0x1 ;  /* 0x000000070a07d211 */ /* 0x001fca00078808ff */
[----:B-1----:R-:W-:-:S05]  /*fb50*/  @!P5 IMAD.X R6, RZ, RZ, R6, P4 ;  /* 0x000000ffff06d224 */ /* 0x002fca00020e0606 */
[----:B------:R-:W-:-:S04]  /*fb60*/  @!P5 LOP3.LUT R7, R7, R6, RZ, 0x3c, !PT ;  /* 0x000000060707d212 */ /* 0x000fc800078e3cff */
[----:B------:R-:W-:-:S04]  /*fb70*/  @!P5 LOP3.LUT R6, R7, R6, RZ, 0x3c, !PT ;  /* 0x000000060706d212 */ /* 0x000fc800078e3cff */
[----:B------:R-:W-:-:S05]  /*fb80*/  @!P5 LOP3.LUT R7, R7, R6, RZ, 0x3c, !PT ;  /* 0x000000060707d212 */ /* 0x000fca00078e3cff */
[----:B-----5:R-:W-:Y:S04]  /*fb90*/  @!P5 LDGSTS.E.BYPASS.LTC128B.128 [R9+0x14400], desc[UR4][R6.64], !P0 ;  /* 0x144000000609dfae */ /* 0x020fe8000c101d44 */
[----:B------:R-:W-:Y:S04]  /*fba0*/  @!P5 LDGSTS.E.BYPASS.LTC128B.128 [R9+0x18400], desc[UR4][R6.64+0x80], !P1 ;  /* 0x184000800609dfae */ /* 0x000fe8000c901d44 */
[----:B------:R-:W-:Y:S04]  /*fbb0*/  @!P5 LDGSTS.E.BYPASS.LTC128B.128 [R9+0x1c400], desc[UR4][R6.64+0x100], !P2 ;  /* 0x1c4001000609dfae */ /* 0x000fe8000d101d44 */
[----:B------:R0:W-:Y:S01]  /*fbc0*/  @!P5 LDGSTS.E.BYPASS.LTC128B.128 [R9+0x20400], desc[UR4][R6.64+0x180], !P3 ;  /* 0x204001800609dfae */ /* 0x0001e2000d901d44 */
[----:B------:R-:W-:-:S03]  /*fbd0*/  ISETP.GE.AND P5, PT, R5, R3, PT ;  /* 0x000000030500720c */ /* 0x000fc60003fa6270 */
[----:B------:R-:W1:Y:S04]  /*fbe0*/  SHFL.IDX PT, R5, R4, 0x1, 0x181f ;  /* 0x00381f0004057f89 */ /* 0x000e6800000e0000 */
[----:B0-----:R-:W0:Y:S06]  /*fbf0*/  SHFL.IDX PT, R6, R0, 0x1, 0x181f ;  /* 0x00381f0000067f89 */ /* 0x001e2c00000e0000 */
[----:B-1----:R-:W-:-:S05]  /*fc00*/  @!P5 LEA R5, P4, R10, R5, 0x1 ;  /* 0x000000050a05d211 */ /* 0x002fca00078808ff */
[----:B0-----:R-:W-:-:S04]  /*fc10*/  @!P5 IMAD.X R6, RZ, RZ, R6, P4 ;  /* 0x000000ffff06d224 */ /* 0x001fc800020e0606 */
[----:B------:R-:W-:Y:S02]  /*fc20*/  @!P5 IMAD.MOV.U32 R7, RZ, RZ, R6 ;  /* 0x000000ffff07d224 */ /* 0x000fe400078e0006 */
[----:B------:R-:W-:Y:S02]  /*fc30*/  @!P5 IMAD.MOV.U32 R6, RZ, RZ, R5 ;  /* 0x000000ffff06d224 */ /* 0x000fe400078e0005 */
[----:B------:R-:W-:-:S03]  /*fc40*/  VIADD R5, R2, 0x20 ;  /* 0x0000002002057836 */ /* 0x000fc60000000000 */
[----:B------:R-:W-:Y:S04]  /*fc50*/  @!P5 LDGSTS.E.BYPASS.LTC128B.128 [R9+0x14c00], desc[UR4][R6.64], !P0 ;  /* 0x14c000000609dfae */ /* 0x000fe8000c101d44 */
        /* <DEDUP_REMOVED lines=53> */
[----:B------:R-:W2:Y:S06]  /*ffb0*/  SHFL.IDX PT, R4, R4, 0x7, 0x181f ;  /* 0x00f81f0004047f89 */ /* 0x000eac00000e0000 */
[----:B-1----:R-:W-:-:S05]  /*ffc0*/  @!P5 LEA R5, P4, R10, R5, 0x1 ;  /* 0x000000050a05d211 */ /* 0x002fca00078808ff */
[----:B0-----:R-:W-:-:S04]  /*ffd0*/  @!P5 IMAD.X R6, RZ, RZ, R8, P4 ;  /* 0x000000ffff06d224 */ /* 0x001fc800020e0608 */
[----:B------:R-:W-:Y:S02]  /*ffe0*/  @!P5 IMAD.MOV.U32 R7, RZ, RZ, R6 ;  /* 0x000000ffff07d224 */ /* 0x000fe400078e0006 */
[----:B------:R-:W-:Y:S02]  /*fff0*/  @!P5 IMAD.MOV.U32 R6, RZ, RZ, R5 ;  /* 0x000000ffff06d224 */ /* 0x000fe400078e0005 */
[----:B------:R0:W1:Y:S04]  /*10000*/  SHFL.IDX PT, R5, R0, 0x7, 0x181f ;  /* 0x00f81f0000057f89 */ /* 0x00006800000e0000 */
[----:B------:R0:W-:Y:S04]  /*10010*/  @!P5 LDGSTS.E.BYPASS.LTC128B.128 [R9+0x17400], desc[UR4][R6.64], !P0 ;  /* 0x174000000609dfae */ /* 0x0001e8000c101d44 */
[----:B------:R0:W-:Y:S04]  /*10020*/  @!P5 LDGSTS.E.BYPASS.LTC128B.128 [R9+0x1b400], desc[UR4][R6.64+0x80], !P1 ;  /* 0x1b4000800609dfae */ /* 0x0001e8000c901d44 */
[----:B------:R0:W-:Y:S04]  /*10030*/  @!P5 LDGSTS.E.BYPASS.LTC128B.128 [R9+0x1f400], desc[UR4][R6.64+0x100], !P2 ;  /* 0x1f4001000609dfae */ /* 0x0001e8000d101d44 */
[----:B--2---:R0:W-:Y:S02]  /*10040*/  @!P5 LDGSTS.E.BYPASS.LTC128B.128 [R9+0x23400], desc[UR4][R6.64+0x180], !P3 ;  /* 0x234001800609dfae */ /* 0x0041e4000d901d44 */
.L_x_591:
[----:B------:R-:W-:Y:S01]  /*10050*/  VIADD R2, R2, 0x70 ;  /* 0x0000007002027836 */ /* 0x000fe20000000000 */
[----:B------:R-:W-:Y:S04]  /*10060*/  BSSY B0, `(.L_x_462) ;  /* 0x000000d000007945 */ /* 0x000fe80003800000 */
[----:B------:R-:W-:-:S13]  /*10070*/  ISETP.GE.AND P4, PT, R2, R3, PT ;  /* 0x000000030200720c */ /* 0x000fda0003f86270 */
[----:B------:R-:W-:Y:S05]  /*10080*/  @P4 BRA `(.L_x_463) ;  /* 0x0000000000284947 */ /* 0x000fea0003800000 */
[----:B------:R-:W-:Y:S01]  /*10090*/  LEA R2, P4, R10, R4, 0x1 ;  /* 0x000000040a027211 */ /* 0x000fe200078808ff */
[----:B------:R-:W-:-:S04]  /*100a0*/  ULDC.64 UR4, c[0x0][0x208] ;  /* 0x0000820000047ab9 */ /* 0x000fc80000000a00 */
[----:B-1----:R-:W-:-:S05]  /*100b0*/  IMAD.X R3, RZ, RZ, R5, P4 ;  /* 0x000000ffff037224 */ /* 0x002fca00020e0605 */
[----:B------:R-:W-:Y:S01]  /*100c0*/  @!PT LDS RZ, [RZ] ;  /* 0x00000000fffff984 */ /* 0x000fe20000000800 */
[----:B------:R-:W-:Y:S01]  /*100d0*/  @!PT LDS RZ, [RZ] ;  /* 0x00000000fffff984 */ /* 0x000fe20000000800 */
[----:B------:R-:W-:Y:S01]  /*100e0*/  @!PT LDS RZ, [RZ] ;  /* 0x00000000fffff984 */ /* 0x000fe20000000800 */
[----:B------:R2:W-:Y:S04]  /*100f0*/  LDGSTS.E.BYPASS.LTC128B.128 [R9+0x17c00], desc[UR4][R2.64], !P0 ;  /* 0x17c0000002097fae */ /* 0x0005e8000c101d44 */
[----:B------:R2:W-:Y:S04]  /*10100*/  LDGSTS.E.BYPASS.LTC128B.128 [R9+0x1bc00], desc[UR4][R2.64+0x80], !P1 ;  /* 0x1bc0008002097fae */ /* 0x0005e8000c901d44 */
[----:B------:R2:W-:Y:S04]  /*10110*/  LDGSTS.E.BYPASS.LTC128B.128 [R9+0x1fc00], desc[UR4][R2.64+0x100], !P2 ;  /* 0x1fc0010002097fae */ /* 0x0005e8000d101d44 */
[----:B------:R2:W-:Y:S02]  /*10120*/  LDGSTS.E.BYPASS.LTC128B.128 [R9+0x23c00], desc[UR4][R2.64+0x180], !P3 ;  /* 0x23c0018002097fae */ /* 0x0005e4000d901d44 */
.L_x_463:
[----:B------:R-:W-:Y:S05]  /*10130*/  BSYNC B0 ;  /* 0x0000000000007941 */ /* 0x000fea0003800000 */
.L_x_462:
[----:B0-2---:R-:W2:Y:S01]  /*10140*/  LDL R9, [R1+0x4] ;  /* 0x0000040001097983 */ /* 0x005ea20000100800 */
[----:B------:R-:W-:Y:S01]  /*10150*/  PLOP3.LUT P0, PT, PT, PT, PT, 0x80, 0x0 ;  /* 0x000000000000781c */ /* 0x000fe20003f0f070 */
[----:B------:R-:W-:Y:S01]  /*10160*/  NOP ;  /* 0x0000000000007918 */ /* 0x000fe20000000000 */
[----:B--2---:R-:W-:-:S11]  /*10170*/  VIADD R6, R9, 0x38800 ;  /* 0x0003880009067836 */ /* 0x004fd60000000000 */
.L_x_464:
[----:B------:R-:W2:Y:S01]  /*10180*/  LDL R2, [R1+0x4] ;  /* 0x0000040001027983 */ /* 0x000ea20000100800 */
[----:B------:R-:W-:Y:S02]  /*10190*/  PLOP3.LUT P1, PT, P1, P0, PT, 0xa2, 0x0 ;  /* 0x000000000000781c */ /* 0x000fe40000f21472 */
[----:B--2---:R-:W-:-:S08]  /*101a0*/  @P0 R2UR P1, UR4, R2 ;  /* 0x00000000020402ca */ /* 0x004fd00000020000 */
[----:B------:R-:W-:-:S05]  /*101b0*/  @P0 PLOP3.LUT P0, PT, P1, PT, PT, 0x80, 0x0 ;  /* 0x000000000000081c */ /* 0x000fca0000f0f070 */
[----:B------:R-:W-:Y:S01]  /*101c0*/  @!P1 SYNCS.ARRIVE.TRANS64.RED.A0T1 RZ, [UR4+0x38800], RZ ;  /* 0x038800ffffff99a7 */ /* 0x000fe20008200404 */
[----:B------:R-:W-:Y:S07]  /*101d0*/  @!P1 ARRIVES.LDGSTSBAR.64.TRANSCNT [UR4+0x38800] ;  /* 0x03880000ff0099b0 */ /* 0x000fee0008000a84 */
[----:B------:R-:W-:Y:S05]  /*101e0*/  @P0 BRA.U.ANY `(.L_x_464) ;  /* 0xfffffffd00e40947 */ /* 0x000fea000393ffff */
[----:B------:R-:W2:Y:S02]  /*101f0*/  LDL.LU R3, [R1+0x50] ;  /* 0x0000500001037983 */ /* 0x000ea40000300800 */
[----:B--2---:R-:W-:-:S05]  /*10200*/  VIADD R3, R3, 0x1 ;  /* 0x0000000103037836 */ /* 0x004fca0000000000 */
[----:B------:R0:W-:Y:S01]  /*10210*/  STL [R1+0x50], R3 ;  /* 0x0000500301007387 */ /* 0x0001e20000100800 */
[----:B------:R-:W-:-:S04]  /*10220*/  LEA.HI R0, R3, R3, RZ, 0x1 ;  /* 0x0000000303007211 */ /* 0x000fc800078f08ff */
[----:B------:R-:W-:-:S05]  /*10230*/  LOP3.LUT R0, R0, 0xfffffffe, RZ, 0xc0, !PT ;  /* 0xfffffffe00007812 */ /* 0x000fca00078ec0ff */
[----:B------:R-:W-:-:S05]  /*10240*/  IMAD.IADD R0, R3, 0x1, -R0 ;  /* 0x0000000103007824 */ /* 0x000fca00078e0a00 */
[----:B------:R-:W-:Y:S01]  /*10250*/  SHF.L.U32 R0, R0, 0x1f, RZ ;  /* 0x0000001f00007819 */ /* 0x000fe200000006ff */
[----:B------:R-:W-:Y:S01]  /*10260*/  NOP ;  /* 0x0000000000007918 */ /* 0x000fe20000000000 */
[----:B------:R0:W-:Y:S01]  /*10270*/  SYNCS.ARRIVE.TRANS64.A1T0 RZ, [R2+URZ+0x38800], RZ ;  /* 0x038800ff02ff79a7 */ /* 0x0001e2000810003f */
[----:B------:R-:W-:Y:S01]  /*10280*/  BSSY B0, `(.L_x_465) ;  /* 0x0000003000007945 */ /* 0x000fe20003800000 */
[----:B------:R-:W2:Y:S03]  /*10290*/  SYNCS.PHASECHK.TRANS64.TRYWAIT P0, [R2+URZ+0x38820], R0 ;  /* 0x03882000020075a7 */ /* 0x000ea6000800017f */
[----:B0-2---:R-:W-:Y:S05]  /*102a0*/  @!P0 BRA `(.L_x_466) ;  /* 0x0000005000608947 */ /* 0x005fea0003800000 */
.L_x_592:
[----:B------:R-:W-:Y:S05]  /*102b0*/  BSYNC B0 ;  /* 0x0000000000007941 */ /* 0x000fea0003800000 */
.L_x_465:
[----:B0-----:R-:W2:Y:S01]  /*102c0*/  LDL.LU R2, [R1+0x40] ;  /* 0x0000400001027983 */ /* 0x001ea20000300800 */
[----:B------:R-:W-:Y:S01]  /*102d0*/  BSSY B0, `(.L_x_467) ;  /* 0x00002bb000007945 */ /* 0x000fe20003800000 */
[----:B--2---:R-:W-:-:S13]  /*102e0*/  ISETP.GE.AND P0, PT, R2, 0x51, PT ;  /* 0x000000510200780c */ /* 0x004fda0003f06270 */
[----:B------:R-:W-:Y:S05]  /*102f0*/  @!P0 BRA `(.L_x_468) ;  /* 0x0000002800e08947 */ /* 0x000fea0003800000 */
[----:B------:R-:W2:Y:S01]  /*10300*/  LDL R2, [R1+0x30] ;  /* 0x0000300001027983 */ /* 0x000ea20000100800 */
[----:B------:R-:W-:Y:S01]  /*10310*/  IMAD.MOV.U32 R0, RZ, RZ, 0x1 ;  /* 0x00000001ff007424 */ /* 0x000fe200078e00ff */
[----:B------:R-:W-:Y:S01]  /*10320*/  BSSY B2, `(.L_x_469) ;  /* 0x00000ef000027945 */ /* 0x000fe20003800000 */
[----:B--2---:R-:W-:-:S05]  /*10330*/  IMAD.MOV R9, RZ, RZ, -R2 ;  /* 0x000000ffff097224 */ /* 0x004fca00078e0a02 */
[----:B------:R-:W-:-:S05]  /*10340*/  VIADDMNMX R9, R9, R0, 0xffffffff, !PT ;  /* 0xffffffff09097446 */ /* 0x000fca0007800100 */
[----:B------:R-:W-:-:S05]  /*10350*/  IMAD.IADD R0, R2, 0x1, R9 ;  /* 0x0000000102007824 */ /* 0x000fca00078e0209 */
[----:B------:R-:W-:-:S04]  /*10360*/  LOP3.LUT R0, R0, 0x1, RZ, 0xc0, !PT ;  /* 0x0000000100007812 */ /* 0x000fc800078ec0ff */
[----:B------:R-:W-:Y:S01]  /*10370*/  ISETP.NE.U32.AND P0, PT, R0, 0x1, PT ;  /* 0x000000010000780c */ /* 0x000fe20003f05070 */
[----:B------:R-:W-:-:S12]  /*10380*/  VIADD R0, R2, 0xfffffffe ;  /* 0xfffffffe02007836 */ /* 0x000fd80000000000 */
[----:B------:R-:W-:Y:S05]  /*10390*/  @P0 BRA `(.L_x_470) ;  /* 0x0000000c009c0947 */ /* 0x000fea0003800000 */
[----:B------:R-:W2:Y:S04]  /*103a0*/  LDL R4, [R1+0x20] ;  /* 0x0000200001047983 */ /* 0x000ea80000100800 */
[----:B------:R-:W3:Y:S04]  /*103b0*/  LDL R3, [R1+0x8] ;  /* 0x0000080001037983 */ /* 0x000ee80000100800 */
[----:B------:R-:W4:Y:S01]  /*103c0*/  LDL R2, [R1+0x10] ;  /* 0x0000100001027983 */ /* 0x000f220000100800 */
[----:B------:R-:W-:Y:S01]  /*103d0*/  BSSY B1, `(.L_x_471) ;  /* 0x00000df000017945 */ /* 0x000fe20003800000 */
[----:B--2---:R-:W-:Y:S01]  /*103e0*/  ISETP.NE.AND P1, PT, R4, RZ, PT ;  /* 0x000000ff0400720c */ /* 0x004fe20003f25270 */
[----:B---3--:R-:W-:-:S05]  /*103f0*/  VIADD R8, R3, 0x1 ;  /* 0x0000000103087836 */ /* 0x008fca0000000000 */
[----:B------:R-:W-:-:S04]  /*10400*/  ISETP.NE.AND P0, PT, R8, 0x2, PT ;  /* 0x000000020800780c */ /* 0x000fc80003f05270 */
[----:B------:R-:W-:Y:S02]  /*10410*/  SEL R10, RZ, 0x1, P0 ;  /* 0x00000001ff0a7807 */ /* 0x000fe40000000000 */
[----:B------:R-:W-:Y:S02]  /*10420*/  SEL R8, R8, RZ, P0 ;  /* 0x000000ff08087207 */ /* 0x000fe40000000000 */
[----:B----4-:R-:W-:Y:S01]  /*10430*/  LOP3.LUT R10, R2, R10, RZ, 0x3c, !PT ;  /* 0x0000000a020a7212 */ /* 0x010fe200078e3cff */
[----:B------:R-:W-:Y:S06]  /*10440*/  @!P1 BRA `(.L_x_472) ;  /* 0x0000000c005c9947 */ /* 0x000fec0003800000 */
[----:B-1----:R0:W5:Y:S01]  /*10450*/  LDL R5, [R1] ;  /* 0x0000000001057983 */ /* 0x0021620000100800 */
[----:B------:R-:W-:Y:S02]  /*10460*/  ULDC.64 UR4, c[0x0][0x418] ;  /* 0x0001060000047ab9 */ /* 0x000fe40000000a00 */
[----:B------:R-:W-:-:S04]  /*10470*/  ISETP.NE.U32.AND P0, PT, RZ, UR4, PT ;  /* 0x00000004ff007c0c */ /* 0x000fc8000bf05070 */
[----:B------:R-:W-:-:S13]  /*10480*/  ISETP.NE.AND.EX P0, PT, RZ, UR5, PT, P0 ;  /* 0x00000005ff007c0c */ /* 0x000fda000bf05300 */
[----:B0-----:R-:W-:Y:S05]  /*10490*/  @!P0 BRA `(.L_x_473) ;  /* 0x0000000000508947 */ /* 0x001fea0003800000 */
[----:B------:R-:W2:Y:S01]  /*104a0*/  LDL R11, [R1+0x1c] ;  /* 0x00001c00010b7983 */ /* 0x000ea20000100800 */
[----:B-----5:R-:W0:Y:S01]  /*104b0*/  LDC R5, c[0x0][0x43c] ;  /* 0x00010f00ff057b82 */ /* 0x020e220000000800 */
[----:B------:R-:W-:Y:S02]  /*104c0*/  ULDC.64 UR6, c[0x0][0x428] ;  /* 0x00010a0000067ab9 */ /* 0x000fe40000000a00 */
[----:B------:R-:W3:Y:S01]  /*104d0*/  LDL R7, [R1+0xc] ;  /* 0x00000c0001077983 */ /* 0x000ee20000100800 */
        /* <DEDUP_REMOVED lines=8> */
[----:B------:R-:W-:Y:S01]  /*10560*/  SHF.R.S32.HI R3, RZ, 0x1f, R2 ;  /* 0x0000001fff037819 */ /* 0x000fe20000011402 */
[----:B--2---:R-:W-:-:S04]  /*10570*/  IMAD R4, R11, UR6, RZ ;  /* 0x000000060b047c24 */ /* 0x004fc8000f8e02ff */
[C---:B---3--:R-:W-:Y:S02]  /*10580*/  IMAD R4, R7.reuse, UR7, R4 ;  /* 0x0000000707047c24 */ /* 0x048fe4000f8e0204 */
[----:B------:R-:W-:-:S04]  /*10590*/  IMAD.WIDE.U32 R2, R7, UR6, R2 ;  /* 0x0000000607027c25 */ /* 0x000fc8000f8e0002 */
[----:B------:R-:W-:Y:S01]  /*105a0*/  IMAD.IADD R3, R4, 0x1, R3 ;  /* 0x0000000104037824 */ /* 0x000fe200078e0203 */
[----:B------:R-:W-:-:S04]  /*105b0*/  LEA R4, P0, R2, UR4, 0x2 ;  /* 0x0000000402047c11 */ /* 0x000fc8000f8010ff */
[----:B------:R-:W-:-:S06]  /*105c0*/  LEA.HI.X R5, R2, UR5, R3, 0x2, P0 ;  /* 0x0000000502057c11 */ /* 0x000fcc00080f1403 */
[----:B------:R0:W5:Y:S03]  /*105d0*/  LDG.E R5, desc[UR8][R4.64] ;  /* 0x0000000804057981 */ /* 0x000166000c1e1900 */
.L_x_473:
[----:B------:R-:W2:Y:S01]  /*105e0*/  LDL R2, [R1+0x4] ;  /* 0x0000040001027983 */ /* 0x000ea20000100800 */
[----:B------:R-:W-:Y:S01]  /*105f0*/  BSSY B3, `(.L_x_474) ;  /* 0x0000005000037945 */ /* 0x000fe20003800000 */
[----:B--2---:R-:W-:Y:S01]  /*10600*/  IMAD R3, R8, 0x8, R2 ;  /* 0x0000000808037824 */ /* 0x004fe200078e0202 */
[----:B------:R-:W-:-:S04]  /*10610*/  SHF.L.U32 R2, R10, 0x1f, RZ ;  /* 0x0000001f0a027819 */ /* 0x000fc800000006ff */
[----:B------:R-:W1:Y:S02]  /*10620*/  SYNCS.PHASECHK.TRANS64.TRYWAIT P0, [R3+URZ+0x38840], R2 ;  /* 0x03884002030075a7 */ /* 0x000e64000800017f */
[----:B-1----:R-:W-:Y:S05]  /*10630*/  @!P0 BRA `(.L_x_475) ;  /* 0x0000004c00948947 */ /* 0x002fea0003800000 */
.L_x_593:
[----:B------:R-:W-:Y:S05]  /*10640*/  BSYNC B3 ;  /* 0x0000000000037941 */ /* 0x000fea0003800000 */
.L_x_474:
[----:B0-----:R-:W0:Y:S01]  /*10650*/  S2R R4, SR_TID.X ;  /* 0x0000000000047919 */ /* 0x001e220000002100 */
[----:B------:R-:W-:Y:S01]  /*10660*/  BSSY B3, `(.L_x_476) ;  /* 0x000000b000037945 */ /* 0x000fe20003800000 */
[----:B0-----:R-:W-:-:S04]  /*10670*/  LOP3.LUT R4, R4, 0x7f, RZ, 0xc0, !PT ;  /* 0x0000007f04047812 */ /* 0x001fc800078ec0ff */
[----:B------:R-:W-:-:S13]  /*10680*/  ISETP.NE.AND P1, PT, R4, RZ, PT ;  /* 0x000000ff0400720c */ /* 0x000fda0003f25270 */
[----:B------:R-:W-:Y:S05]  /*10690*/  @P1 BRA `(.L_x_477) ;  /* 0x00000000001c1947 */ /* 0x000fea0003800000 */
[----:B------:R-:W0:Y:S01]  /*106a0*/  S2R R4, SR_TID.X ;  /* 0x0000000000047919 */ /* 0x000e220000002100 */
[----:B-1----:R-:W-:-:S04]  /*106b0*/  IMAD.MOV.U32 R2, RZ, RZ, 0xa000 ;  /* 0x0000a000ff027424 */ /* 0x002fc800078e00ff */
[----:B------:R2:W-:Y:S01]  /*106c0*/  SYNCS.ARRIVE.TRANS64 RZ, [R3+URZ+0x38830], R2 ;  /* 0x0388300203ff79a7 */ /* 0x0005e2000800003f */
[----:B0-----:R-:W-:-:S04]  /*106d0*/  LOP3.LUT R4, R4, 0x1f, RZ, 0xc0, !PT ;  /* 0x0000001f04047812 */ /* 0x001fc800078ec0ff */
[----:B------:R-:W-:-:S13]  /*106e0*/  ISETP.NE.AND P0, PT, R4, RZ, PT ;  /* 0x000000ff0400720c */ /* 0x000fda0003f05270 */
[----:B--2---:R-:W-:Y:S05]  /*106f0*/  @!P0 BRA `(.L_x_477) ;  /* 0x0000000000048947 */ /* 0x004fea0003800000 */
[----:B------:R-:W-:Y:S01]  /*10700*/  BPT.TRAP 0x1 ;  /* 0x000000040000795c */ /* 0x000fe20000300000 */
.L_x_477:
[----:B------:R-:W-:Y:S05]  /*10710*/  BSYNC B3 ;  /* 0x0000000000037941 */ /* 0x000fea0003800000 */
.L_x_476:
[----:B------:R-:W2:Y:S04]  /*10720*/  LDL R4, [R1+0x4] ;  /* 0x0000040001047983 */ /* 0x000ea80000100800 */
[----:B-1----:R-:W3:Y:S01]  /*10730*/  LDL R2, [R1+0x18] ;  /* 0x0000180001027983 */ /* 0x002ee20000100800 */
        /* <DEDUP_REMOVED lines=8> */
[----:B--2---:R-:W-:-:S02]  /*107c0*/  IMAD R4, R8, 0xa000, R4 ;  /* 0x0000a00008047824 */ /* 0x004fc400078e0204 */
[----:B---3--:R-:W-:Y:S02]  /*107d0*/  IMAD R2, R0, 0x50, R2 ;  /* 0x0000005000027824 */ /* 0x008fe400078e0202 */
[----:B------:R-:W-:-:S08]  /*107e0*/  VIADD R7, R4, 0x24400 ;  /* 0x0002440004077836 */ /* 0x000fd00000000000 */
.L_x_478:
        /* <DEDUP_REMOVED lines=16> */
.L_x_479:
        /* <DEDUP_REMOVED lines=16> */
.L_x_480:
        /* <DEDUP_REMOVED lines=16> */
.L_x_481:
        /* <DEDUP_REMOVED lines=10> */
[----:B------:R-:W2:Y:S04]  /*10b90*/  LDL.LU R12, [R1+0x10] ;  /* 0x00001000010c7983 */ /* 0x000ea80000300800 */
[----:B------:R-:W3:Y:S01]  /*10ba0*/  LDL R7, [R1+0x8] ;  /* 0x0000080001077983 */ /* 0x000ee20000100800 */
[----:B------:R-:W-:Y:S01]  /*10bb0*/  BSSY B3, `(.L_x_482) ;  /* 0x0000005000037945 */ /* 0x000fe20003800000 */
[----:B--2---:R-:W-:Y:S01]  /*10bc0*/  SHF.L.U32 R2, R12, 0x1f, RZ ;  /* 0x0000001f0c027819 */ /* 0x004fe200000006ff */
[----:B---3--:R-:W-:-:S04]  /*10bd0*/  IMAD R3, R7, 0x8, R6 ;  /* 0x0000000807037824 */ /* 0x008fc800078e0206 */
[----:B------:R-:W0:Y:S02]  /*10be0*/  SYNCS.PHASECHK.TRANS64.TRYWAIT P0, [R3+URZ+0x60], R2 ;  /* 0x00006002030075a7 */ /* 0x000e24000800017f */
[----:B0-----:R-:W-:Y:S05]  /*10bf0*/  @!P0 BRA `(.L_x_483) ;  /* 0x0000004800388947 */ /* 0x001fea0003800000 */
.L_x_594:
[----:B------:R-:W-:Y:S05]  /*10c00*/  BSYNC B3 ;  /* 0x0000000000037941 */ /* 0x000fea0003800000 */
.L_x_482:
[----:B------:R-:W-:Y:S01]  /*10c10*/  BSSY B3, `(.L_x_484) ;  /* 0x000000e000037945 */ /* 0x000fe20003800000 */
[----:B------:R-:W-:Y:S02]  /*10c20*/  IMAD.MOV.U32 R12, RZ, RZ, 0x0 ;  /* 0x00000000ff0c7424 */ /* 0x000fe400078e00ff */
[----:B------:R-:W-:Y:S01]  /*10c30*/  IMAD.MOV.U32 R13, RZ, RZ, 0x14f00000 ;  /* 0x14f00000ff0d7424 */ /* 0x000fe200078e00ff */
[----:B------:R-:W-:Y:S06]  /*10c40*/  @P1 BRA `(.L_x_485) ;  /* 0x0000000000281947 */ /* 0x000fec0003800000 */
[----:B0-----:R-:W2:Y:S04]  /*10c50*/  LDL R3, [R1+0x4] ;  /* 0x0000040001037983 */ /* 0x001ea80000100800 */
[----:B------:R-:W2:Y:S01]  /*10c60*/  LDL R7, [R1+0x8] ;  /* 0x0000080001077983 */ /* 0x000ea20000100800 */
[----:B------:R-:W0:Y:S02]  /*10c70*/  S2R R4, SR_TID.X ;  /* 0x0000000000047919 */ /* 0x000e240000002100 */
[----:B0-----:R-:W-:-:S04]  /*10c80*/  LOP3.LUT R4, R4, 0x1f, RZ, 0xc0, !PT ;  /* 0x0000001f04047812 */ /* 0x001fc800078ec0ff */
[----:B------:R-:W-:Y:S01]  /*10c90*/  ISETP.NE.AND P0, PT, R4, RZ, PT ;  /* 0x000000ff0400720c */ /* 0x000fe20003f05270 */
[----:B--2---:R-:W-:Y:S02]  /*10ca0*/  IMAD R2, R7, 0x8, R3 ;  /* 0x0000000807027824 */ /* 0x004fe400078e0203 */
[----:B------:R-:W-:-:S04]  /*10cb0*/  IMAD.MOV.U32 R3, RZ, RZ, 0xa000 ;  /* 0x0000a000ff037424 */ /* 0x000fc800078e00ff */
[----:B------:R1:W-:Y:S06]  /*10cc0*/  SYNCS.ARRIVE.TRANS64 RZ, [R2+URZ+0x38850], R3 ;  /* 0x0388500302ff79a7 */ /* 0x0003ec000800003f */
[----:B------:R-:W-:Y:S05]  /*10cd0*/  @!P0 BRA `(.L_x_485) ;  /* 0x0000000000048947 */ /* 0x000fea0003800000 */
[----:B------:R-:W-:Y:S01]  /*10ce0*/  BPT.TRAP 0x1 ;  /* 0x000000040000795c */ /* 0x000fe20000300000 */
.L_x_485:
[----:B------:R-:W-:Y:S05]  /*10cf0*/  BSYNC B3 ;  /* 0x0000000000037941 */ /* 0x000fea0003800000 */
.L_x_484:
[----:B01----:R-:W2:Y:S01]  /*10d00*/  LDL.LU R2, [R1+0x8] ;  /* 0x0000080001027983 */ /* 0x003ea20000300800 */
[----:B------:R-:W-:-:S03]  /*10d10*/  R2UR UR10, R11 ;  /* 0x000000000b0a72ca */ /* 0x000fc600000e0000 */
[----:B------:R-:W3:Y:S04]  /*10d20*/  LDL R7, [R1+0x18] ;  /* 0x0000180001077983 */ /* 0x000ee80000100800 */
[----:B------:R-:W3:Y:S04]  /*10d30*/  LDL.LU R4, [R1+0x14] ;  /* 0x0000140001047983 */ /* 0x000ee80000300800 */
[----:B------:R-:W2:Y:S01]  /*10d40*/  LDL R11, [R1+0x4] ;  /* 0x00000400010b7983 */ /* 0x000ea20000100800 */
[----:B------:R-:W-:Y:S01]  /*10d50*/  R2UR UR6, R12 ;  /* 0x000000000c0672ca */ /* 0x000fe200000e0000 */
[----:B------:R-:W-:Y:S01]  /*10d60*/  UIADD3 UR4, UP0, UR36, 0x470, URZ ;  /* 0x0000047024047890 */ /* 0x000fe2000ff1e03f */
[----:B------:R-:W-:-:S02]  /*10d70*/  R2UR UR7, R13 ;  /* 0x000000000d0772ca */ /* 0x000fc400000e0000 */
[----:B------:R-:W-:Y:S01]  /*10d80*/  PLOP3.LUT P0, PT, PT, PT, PT, 0x80, 0x0 ;  /* 0x000000000000781c */ /* 0x000fe20003f0f070 */
[----:B------:R-:W-:Y:S01]  /*10d90*/  UIADD3.X UR5, URZ, UR37, URZ, UP0, !UPT ;  /* 0x000000253f057290 */ /* 0x000fe200087fe43f */
[----:B---3--:R-:W-:Y:S02]  /*10da0*/  IMAD R4, R4, 0x50, R7 ;  /* 0x0000005004047824 */ /* 0x008fe400078e0207 */
[C-C-:B--2---:R-:W-:Y:S02]  /*10db0*/  IMAD R3, R2.reuse, 0x8, R11.reuse ;  /* 0x0000000802037824 */ /* 0x144fe400078e020b */
[----:B------:R-:W-:Y:S02]  /*10dc0*/  IMAD R2, R2, 0xa000, R11 ;  /* 0x0000a00002027824 */ /* 0x000fe400078e020b */
[----:B------:R-:W-:Y:S02]  /*10dd0*/  VIADD R3, R3, 0x38850 ;  /* 0x0003885003037836 */ /* 0x000fe40000000000 */
[----:B------:R-:W-:-:S07]  /*10de0*/  VIADD R7, R2, 0x400 ;  /* 0x0000040002077836 */ /* 0x000fce0000000000 */
.L_x_486:
[----:B------:R-:W2:Y:S01]  /*10df0*/  LDL R11, [R1] ;  /* 0x00000000010b7983 */ /* 0x000ea20000100800 */
[----:B------:R-:W-:-:S13]  /*10e00*/  @P0 ELECT P1, URZ, PT ;  /* 0x00000000003f082f */ /* 0x000fda0003820000 */
[----:B------:R-:W-:Y:S02]  /*10e10*/  @P1 R2UR UR12, R18 ;  /* 0x00000000120c12ca */ /* 0x000fe400000e0000 */
[----:B------:R-:W-:Y:S02]  /*10e20*/  @P1 R2UR UR11, R4 ;  /* 0x00000000040b12ca */ /* 0x000fe400000e0000 */
[----:B------:R-:W-:Y:S02]  /*10e30*/  @P1 R2UR UR9, R3 ;  /* 0x00000000030912ca */ /* 0x000fe400000e0000 */
[----:B------:R-:W-:Y:S02]  /*10e40*/  @P1 R2UR UR8, R7 ;  /* 0x00000000070812ca */ /* 0x000fe400000e0000 */
[----:B------:R-:W-:Y:S02]  /*10e50*/  @P1 PLOP3.LUT P0, PT, P1, PT, PT, 0x8, 0x0 ;  /* 0x000000000000181c */ /* 0x000fe40000f0e170 */
[----:B--2---:R-:W-:-:S02]  /*10e60*/  @P1 R2UR UR13, R11 ;  /* 0x000000000b0d12ca */ /* 0x004fc400000e0000 */
[----:B------:R-:W-:-:S11]  /*10e70*/  PLOP3.LUT P1, PT, PT, PT, PT, 0x8, 0x0 ;  /* 0x000000000000781c */ /* 0x000fd60003f2e170 */
[----:B------:R0:W-:Y:S02]  /*10e80*/  UTMALDG.4D [UR8], [UR4], desc[UR6] ;  /* 0x00000608040075b4 */ /* 0x0001e40008019000 */
[----:B0-----:R-:W-:Y:S05]  /*10e90*/  @P0 BRA.U.ANY `(.L_x_486) ;  /* 0xfffffffd00d40947 */ /* 0x001fea000393ffff */
[----:B------:R-:W-:Y:S01]  /*10ea0*/  R2UR UR10, R17 ;  /* 0x00000000110a72ca */ /* 0x000fe200000e0000 */
[----:B------:R-:W-:Y:S01]  /*10eb0*/  VIADD R7, R2, 0x2c00 ;  /* 0x00002c0002077836 */ /* 0x000fe20000000000 */
[----:B------:R-:W-:Y:S02]  /*10ec0*/  R2UR UR6, R12 ;  /* 0x000000000c0672ca */ /* 0x000fe400000e0000 */
[----:B------:R-:W-:Y:S02]  /*10ed0*/  R2UR UR7, R13 ;  /* 0x000000000d0772ca */ /* 0x000fe400000e0000 */
[----:B------:R-:W-:-:S13]  /*10ee0*/  PLOP3.LUT P0, PT, PT, PT, PT, 0x80, 0x0 ;  /* 0x000000000000781c */ /* 0x000fda0003f0f070 */
.L_x_487:
        /* <DEDUP_REMOVED lines=16> */
.L_x_488:
        /* <DEDUP_REMOVED lines=16> */
.L_x_489:
        /* <DEDUP_REMOVED lines=11> */
[----:B------:R0:W-:Y:S04]  /*111a0*/  STL [R1], R5 ;  /* 0x0000000501007387 */ /* 0x0001e80000100800 */
[----:B------:R0:W-:Y:S02]  /*111b0*/  STL [R1+0x14], R0 ;  /* 0x0000140001007387 */ /* 0x0001e40000100800 */
.L_x_472:
[----:B------:R-:W-:Y:S05]  /*111c0*/  BSYNC B1 ;  /* 0x0000000000017941 */ /* 0x000fea0003800000 */
.L_x_471:
[----:B0-----:R-:W2:Y:S04]  /*111d0*/  LDL.LU R0, [R1+0x30] ;  /* 0x0000300001007983 */ /* 0x001ea80000300800 */
[----:B------:R0:W-:Y:S04]  /*111e0*/  STL [R1+0x8], R8 ;  /* 0x0000080801007387 */ /* 0x0001e80000100800 */
[----:B------:R0:W-:Y:S02]  /*111f0*/  STL [R1+0x10], R10 ;  /* 0x0000100a01007387 */ /* 0x0001e40000100800 */
[----:B0-2---:R-:W-:-:S07]  /*11200*/  VIADD R0, R0, 0xfffffffd ;  /* 0xfffffffd00007836 */ /* 0x005fce0000000000 */
.L_x_470:
[----:B------:R-:W-:Y:S05]  /*11210*/  BSYNC B2 ;  /* 0x0000000000027941 */ /* 0x000fea0003800000 */
.L_x_469:
[----:B------:R-:W2:Y:S01]  /*11220*/  LDL.LU R2, [R1+0x2c] ;  /* 0x00002c0001027983 */ /* 0x000ea20000300800 */
[----:B------:R-:W-:-:S05]  /*11230*/  IMAD.MOV R9, RZ, RZ, -R9 ;  /* 0x000000ffff097224 */ /* 0x000fca00078e0a09 */
[----:B--2---:R-:W-:-:S13]  /*11240*/  ISETP.NE.AND P0, PT, R2, R9, PT ;  /* 0x000000090200720c */ /* 0x004fda0003f05270 */
[----:B------:R-:W-:Y:S05]  /*11250*/  @!P0 BRA `(.L_x_468) ;  /* 0x0000001c00088947 */ /* 0x000fea0003800000 */
[----:B------:R0:W5:Y:S02]  /*11260*/  LDL R8, [R1] ;  /* 0x0000000001087983 */ /* 0x0001640000100800 */
.L_x_528:
[----:B--2---:R-:W2:Y:S04]  /*11270*/  LDL R4, [R1+0x20] ;  /* 0x0000200001047983 */ /* 0x004ea80000100800 */
[----:B---3--:R-:W3:Y:S04]  /*11280*/  LDL R3, [R1+0x8] ;  /* 0x0000080001037983 */ /* 0x008ee80000100800 */
[----:B------:R-:W4:Y:S01]  /*11290*/  LDL R2, [R1+0x10] ;  /* 0x0000100001027983 */ /* 0x000f220000100800 */
[----:B------:R-:W-:Y:S05]  /*112a0*/  YIELD ;  /* 0x0000000000007946 */ /* 0x000fea0003800000 */
[----:B------:R-:W-:Y:S01]  /*112b0*/  BSSY B1, `(.L_x_490) ;  /* 0x00000db000017945 */ /* 0x000fe20003800000 */
[----:B--2---:R-:W-:Y:S01]  /*112c0*/  ISETP.NE.AND P1, PT, R4, RZ, PT ;  /* 0x000000ff0400720c */ /* 0x004fe20003f25270 */
[----:B---3--:R-:W-:-:S05]  /*112d0*/  VIADD R4, R3, 0x1 ;  /* 0x0000000103047836 */ /* 0x008fca0000000000 */
[----:B------:R-:W-:-:S04]  /*112e0*/  ISETP.NE.AND P0, PT, R4, 0x2, PT ;  /* 0x000000020400780c */ /* 0x000fc80003f05270 */
[----:B-1----:R-:W-:Y:S02]  /*112f0*/  SEL R5, RZ, 0x1, P0 ;  /* 0x00000001ff057807 */ /* 0x002fe40000000000 */
[----:B------:R-:W-:Y:S02]  /*11300*/  SEL R4, R4, RZ, P0 ;  /* 0x000000ff04047207 */ /* 0x000fe40000000000 */
[----:B----4-:R-:W-:Y:S01]  /*11310*/  LOP3.LUT R5, R2, R5, RZ, 0x3c, !PT ;  /* 0x0000000502057212 */ /* 0x010fe200078e3cff */
[----:B------:R-:W-:Y:S06]  /*11320*/  @!P1 BRA `(.L_x_491) ;  /* 0x0000000c004c9947 */ /* 0x000fec0003800000 */
[----:B------:R-:W-:Y:S01]  /*11330*/  ULDC.64 UR4, c[0x0][0x418] ;  /* 0x0001060000047ab9 */ /* 0x000fe20000000a00 */
[----:B------:R-:W-:Y:S01]  /*11340*/  IMAD.MOV.U32 R7, RZ, RZ, R0 ;  /* 0x000000ffff077224 */ /* 0x000fe200078e0000 */
[----:B------:R-:W-:-:S04]  /*11350*/  ISETP.NE.U32.AND P0, PT, RZ, UR4, PT ;  /* 0x00000004ff007c0c */ /* 0x000fc8000bf05070 */
[----:B------:R-:W-:-:S13]  /*11360*/  ISETP.NE.AND.EX P0, PT, RZ, UR5, PT, P0 ;  /* 0x00000005ff007c0c */ /* 0x000fda000bf05300 */
[----:B------:R-:W-:Y:S05]  /*11370*/  @!P0 BRA `(.L_x_492) ;  /* 0x0000000000508947 */ /* 0x000fea0003800000 */
[----:B------:R-:W2:Y:S01]  /*11380*/  LDL R10, [R1+0x1c] ;  /* 0x00001c00010a7983 */ /* 0x000ea20000100800 */
[----:B-----5:R-:W1:Y:S01]  /*11390*/  LDC R8, c[0x0][0x43c] ;  /* 0x00010f00ff087b82 */ /* 0x020e620000000800 */
[----:B------:R-:W-:Y:S02]  /*113a0*/  ULDC.64 UR6, c[0x0][0x428] ;  /* 0x00010a0000067ab9 */ /* 0x000fe40000000a00 */
[----:B------:R-:W3:Y:S01]  /*113b0*/  LDL R9, [R1+0xc] ;  /* 0x00000c0001097983 */ /* 0x000ee20000100800 */
[----:B------:R-:W-:Y:S01]  /*113c0*/  ULDC.64 UR8, c[0x0][0x208] ;  /* 0x0000820000087ab9 */ /* 0x000fe20000000a00 */
[----:B-1----:R-:W-:-:S13]  /*113d0*/  ISETP.NE.AND P0, PT, R8, 0x1, PT ;  /* 0x000000010800780c */ /* 0x002fda0003f05270 */
[----:B------:R-:W1:Y:S02]  /*113e0*/  @P0 LDC.64 R2, c[0x0][0x440] ;  /* 0x00011000ff020b82 */ /* 0x000e640000000a00 */
[----:B-1----:R-:W-:-:S04]  /*113f0*/  @P0 IMAD.HI.U32 R7, R0, R2, RZ ;  /* 0x0000000200070227 */ /* 0x002fc800078e00ff */
[----:B------:R-:W-:Y:S01]  /*11400*/  IMAD.MOV.U32 R2, RZ, RZ, R0 ;  /* 0x000000ffff027224 */ /* 0x000fe200078e0000 */
[----:B------:R-:W-:-:S04]  /*11410*/  @P0 SHF.R.U32.HI R2, RZ, R3, R7 ;  /* 0x00000003ff020219 */ /* 0x000fc80000011607 */
[--C-:B------:R-:W-:Y:S01]  /*11420*/  SHF.R.S32.HI R3, RZ, 0x1f, R2.reuse ;  /* 0x0000001fff037819 */ /* 0x100fe20000011402 */
[----:B------:R-:W-:-:S04]  /*11430*/  IMAD.MOV R7, RZ, RZ, -R2 ;  /* 0x000000ffff077224 */ /* 0x000fc800078e0a02 */
[----:B------:R-:W-:Y:S02]  /*11440*/  IMAD R7, R8, R7, R0 ;  /* 0x0000000708077224 */ /* 0x000fe400078e0200 */
[----:B--2---:R-:W-:-:S04]  /*11450*/  IMAD R8, R10, UR6, RZ ;  /* 0x000000060a087c24 */ /* 0x004fc8000f8e02ff */
[C---:B---3--:R-:W-:Y:S02]  /*11460*/  IMAD R8, R9.reuse, UR7, R8 ;  /* 0x0000000709087c24 */ /* 0x048fe4000f8e0208 */
[----:B------:R-:W-:-:S04]  /*11470*/  IMAD.WIDE.U32 R2, R9, UR6, R2 ;  /* 0x0000000609027c25 */ /* 0x000fc8000f8e0002 */
[----:B------:R-:W-:Y:S01]  /*11480*/  IMAD.IADD R3, R8, 0x1, R3 ;  /* 0x0000000108037824 */ /* 0x000fe200078e0203 */
[----:B------:R-:W-:-:S04]  /*11490*/  LEA R8, P0, R2, UR4, 0x2 ;  /* 0x0000000402087c11 */ /* 0x000fc8000f8010ff */
[----:B------:R-:W-:-:S05]  /*114a0*/  LEA.HI.X R9, R2, UR5, R3, 0x2, P0 ;  /* 0x0000000502097c11 */ /* 0x000fca00080f1403 */
[----:B------:R1:W5:Y:S04]  /*114b0*/  LDG.E R8, desc[UR8][R8.64] ;  /* 0x0000000808087981 */ /* 0x000368000c1e1900 */
.L_x_492:
[----:B------:R-:W2:Y:S01]  /*114c0*/  LDL R2, [R1+0x4] ;  /* 0x0000040001027983 */ /* 0x000ea20000100800 */
[----:B------:R-:W-:Y:S01]  /*114d0*/  BSSY B2, `(.L_x_493) ;  /* 0x0000005000027945 */ /* 0x000fe20003800000 */
[----:B--2---:R-:W-:Y:S01]  /*114e0*/  IMAD R3, R4, 0x8, R2 ;  /* 0x0000000804037824 */ /* 0x004fe200078e0202 */
[----:B------:R-:W-:-:S04]  /*114f0*/  SHF.L.U32 R2, R5, 0x1f, RZ ;  /* 0x0000001f05027819 */ /* 0x000fc800000006ff */
[----:B------:R-:W2:Y:S02]  /*11500*/  SYNCS.PHASECHK.TRANS64.TRYWAIT P0, [R3+URZ+0x38840], R2 ;  /* 0x03884002030075a7 */ /* 0x000ea4000800017f */
[----:B--2---:R-:W-:Y:S05]  /*11510*/  @!P0 BRA `(.L_x_494) ;  /* 0x0000004000048947 */ /* 0x004fea0003800000 */
.L_x_595:
[----:B------:R-:W-:Y:S05]  /*11520*/  BSYNC B2 ;  /* 0x0000000000027941 */ /* 0x000fea0003800000 */
.L_x_493:
        /* <DEDUP_REMOVED lines=12> */
.L_x_496:
[----:B------:R-:W-:Y:S05]  /*115f0*/  BSYNC B2 ;  /* 0x0000000000027941 */ /* 0x000fea0003800000 */
.L_x_495:
[----:B------:R-:W3:Y:S04]  /*11600*/  LDL R9, [R1+0x4] ;  /* 0x0000040001097983 */ /* 0x000ee80000100800 */
[----:B--2---:R-:W2:Y:S01]  /*11610*/  LDL R2, [R1+0x18] ;  /* 0x0000180001027983 */ /* 0x004ea20000100800 */
        /* <DEDUP_REMOVED lines=8> */
[----:B---3--:R-:W-:-:S02]  /*116a0*/  IMAD R9, R4, 0xa000, R9 ;  /* 0x0000a00004097824 */ /* 0x008fc400078e0209 */
[----:B--2---:R-:W-:Y:S02]  /*116b0*/  IMAD R2, R7, 0x50, R2 ;  /* 0x0000005007027824 */ /* 0x004fe400078e0202 */
[----:B------:R-:W-:-:S08]  /*116c0*/  VIADD R10, R9, 0x24400 ;  /* 0x00024400090a7836 */ /* 0x000fd00000000000 */
.L_x_497:
        /* <DEDUP_REMOVED lines=9> */
[----:B-1----:R-:W-:Y:S05]  /*11760*/  @P0 BRA.U.ANY `(.L_x_497) ;  /* 0xfffffffd00d80947 */ /* 0x002fea000393ffff */
[----:B------:R-:W-:Y:S01]  /*11770*/  IMAD.MOV.U32 R17, RZ, RZ, 0x40 ;  /* 0x00000040ff117424 */ /* 0x000fe200078e00ff */
[----:B------:R-:W-:Y:S01]  /*11780*/  PLOP3.LUT P0, PT, PT, PT, PT, 0x80, 0x0 ;  /* 0x000000000000781c */ /* 0x000fe20003f0f070 */
[----:B------:R-:W-:Y:S01]  /*11790*/  VIADD R10, R9, 0x26c00 ;  /* 0x00026c00090a7836 */ /* 0x000fe20000000000 */
[----:B------:R-:W-:Y:S01]  /*117a0*/  UMOV UR6, 0x0 ;  /* 0x0000000000067882 */ /* 0x000fe20000000000 */
[----:B------:R-:W-:Y:S01]  /*117b0*/  UMOV UR7, 0x14f00000 ;  /* 0x14f0000000077882 */ /* 0x000fe20000000000 */
[----:B------:R-:W-:-:S15]  /*117c0*/  R2UR UR10, R17 ;  /* 0x00000000110a72ca */ /* 0x000fde00000e0000 */
.L_x_498:
        /* <DEDUP_REMOVED lines=16> */
.L_x_499:
        /* <DEDUP_REMOVED lines=16> */
.L_x_500:
        /* <DEDUP_REMOVED lines=10> */
[----:B------:R-:W2:Y:S04]  /*11a70*/  LDL.LU R12, [R1+0x10] ;  /* 0x00001000010c7983 */ /* 0x000ea80000300800 */
[----:B------:R-:W3:Y:S01]  /*11a80*/  LDL R10, [R1+0x8] ;  /* 0x00000800010a7983 */ /* 0x000ee20000100800 */
[----:B------:R-:W-:Y:S01]  /*11a90*/  BSSY B2, `(.L_x_501) ;  /* 0x0000005000027945 */ /* 0x000fe20003800000 */
[----:B--2---:R-:W-:Y:S01]  /*11aa0*/  SHF.L.U32 R3, R12, 0x1f, RZ ;  /* 0x0000001f0c037819 */ /* 0x004fe200000006ff */
[----:B---3--:R-:W-:-:S04]  /*11ab0*/  IMAD R2, R10, 0x8, R6 ;  /* 0x000000080a027824 */ /* 0x008fc800078e0206 */
[----:B------:R-:W1:Y:S02]  /*11ac0*/  SYNCS.PHASECHK.TRANS64.TRYWAIT P0, [R2+URZ+0x60], R3 ;  /* 0x00006003020075a7 */ /* 0x000e64000800017f */
[----:B-1----:R-:W-:Y:S05]  /*11ad0*/  @!P0 BRA `(.L_x_502) ;  /* 0x0000003800a88947 */ /* 0x002fea0003800000 */
.L_x_596:
[----:B------:R-:W-:Y:S05]  /*11ae0*/  BSYNC B2 ;  /* 0x0000000000027941 */ /* 0x000fea0003800000 */
.L_x_501:
[----:B------:R-:W-:Y:S01]  /*11af0*/  BSSY B2, `(.L_x_503) ;  /* 0x000000b000027945 */ /* 0x000fe20003800000 */
[----:B------:R-:W-:Y:S02]  /*11b00*/  IMAD.MOV.U32 R12, RZ, RZ, 0x0 ;  /* 0x00000000ff0c7424 */ /* 0x000fe400078e00ff */
[----:B------:R-:W-:Y:S01]  /*11b10*/  IMAD.MOV.U32 R13, RZ, RZ, 0x14f00000 ;  /* 0x14f00000ff0d7424 */ /* 0x000fe200078e00ff */
[----:B------:R-:W-:Y:S06]  /*11b20*/  @P1 BRA `(.L_x_504) ;  /* 0x00000000001c1947 */ /* 0x000fec0003800000 */
[----:B------:R-:W2:Y:S01]  /*11b30*/  S2R R9, SR_TID.X ;  /* 0x0000000000097919 */ /* 0x000ea20000002100 */
[----:B-1----:R-:W-:-:S04]  /*11b40*/  IMAD.MOV.U32 R3, RZ, RZ, 0xa000 ;  /* 0x0000a000ff037424 */ /* 0x002fc800078e00ff */
[----:B------:R3:W-:Y:S01]  /*11b50*/  SYNCS.ARRIVE.TRANS64 RZ, [R2+URZ+0x50], R3 ;  /* 0x0000500302ff79a7 */ /* 0x0007e2000800003f */
[----:B--2---:R-:W-:-:S04]  /*11b60*/  LOP3.LUT R9, R9, 0x1f, RZ, 0xc0, !PT ;  /* 0x0000001f09097812 */ /* 0x004fc800078ec0ff */
[----:B------:R-:W-:-:S13]  /*11b70*/  ISETP.NE.AND P0, PT, R9, RZ, PT ;  /* 0x000000ff0900720c */ /* 0x000fda0003f05270 */
[----:B---3--:R-:W-:Y:S05]  /*11b80*/  @!P0 BRA `(.L_x_504) ;  /* 0x0000000000048947 */ /* 0x008fea0003800000 */
[----:B------:R-:W-:Y:S01]  /*11b90*/  BPT.TRAP 0x1 ;  /* 0x000000040000795c */ /* 0x000fe20000300000 */
.L_x_504:
[----:B------:R-:W-:Y:S05]  /*11ba0*/  BSYNC B2 ;  /* 0x0000000000027941 */ /* 0x000fea0003800000 */
.L_x_503:
[----:B-1----:R-:W2:Y:S01]  /*11bb0*/  LDL.LU R3, [R1+0x8] ;  /* 0x0000080001037983 */ /* 0x002ea20000300800 */
[----:B------:R-:W-:-:S03]  /*11bc0*/  R2UR UR10, R11 ;  /* 0x000000000b0a72ca */ /* 0x000fc600000e0000 */
[----:B------:R-:W3:Y:S04]  /*11bd0*/  LDL R10, [R1+0x18] ;  /* 0x00001800010a7983 */ /* 0x000ee80000100800 */
[----:B------:R-:W3:Y:S04]  /*11be0*/  LDL.LU R9, [R1+0x14] ;  /* 0x0000140001097983 */ /* 0x000ee80000300800 */
[----:B------:R-:W2:Y:S01]  /*11bf0*/  LDL R11, [R1+0x4] ;  /* 0x00000400010b7983 */ /* 0x000ea20000100800 */
[----:B------:R-:W-:Y:S01]  /*11c00*/  R2UR UR6, R12 ;  /* 0x000000000c0672ca */ /* 0x000fe200000e0000 */
[----:B------:R-:W-:Y:S01]  /*11c10*/  UIADD3 UR4, UP0, UR36, 0x470, URZ ;  /* 0x0000047024047890 */ /* 0x000fe2000ff1e03f */
[----:B------:R-:W-:Y:S01]  /*11c20*/  R2UR UR7, R13 ;  /* 0x000000000d0772ca */ /* 0x000fe200000e0000 */
[----:B------:R-:W-:Y:S01]  /*11c30*/  VIADD R2, R2, 0x50 ;  /* 0x0000005002027836 */ /* 0x000fe20000000000 */
[----:B------:R-:W-:Y:S01]  /*11c40*/  PLOP3.LUT P0, PT, PT, PT, PT, 0x80, 0x0 ;  /* 0x000000000000781c */ /* 0x000fe20003f0f070 */
[----:B------:R-:W-:Y:S01]  /*11c50*/  UIADD3.X UR5, URZ, UR37, URZ, UP0, !UPT ;  /* 0x000000253f057290 */ /* 0x000fe200087fe43f */
[----:B---3--:R-:W-:-:S02]  /*11c60*/  IMAD R9, R9, 0x50, R10 ;  /* 0x0000005009097824 */ /* 0x008fc400078e020a */
[----:B--2---:R-:W-:-:S04]  /*11c70*/  IMAD R3, R3, 0xa000, R11 ;  /* 0x0000a00003037824 */ /* 0x004fc800078e020b */
[----:B------:R-:W-:-:S07]  /*11c80*/  VIADD R10, R3, 0x400 ;  /* 0x00000400030a7836 */ /* 0x000fce0000000000 */
.L_x_505:
        /* <DEDUP_REMOVED lines=10> */
[----:B-1----:R-:W-:Y:S05]  /*11d30*/  @P0 BRA.U.ANY `(.L_x_505) ;  /* 0xfffffffd00d40947 */ /* 0x002fea000393ffff */
[----:B------:R-:W-:Y:S01]  /*11d40*/  R2UR UR10, R17 ;  /* 0x00000000110a72ca */ /* 0x000fe200000e0000 */
[----:B------:R-:W-:Y:S01]  /*11d50*/  VIADD R10, R3, 0x2c00 ;  /* 0x00002c00030a7836 */ /* 0x000fe20000000000 */
[----:B------:R-:W-:Y:S02]  /*11d60*/  R2UR UR6, R12 ;  /* 0x000000000c0672ca */ /* 0x000fe400000e0000 */
[----:B------:R-:W-:Y:S02]  /*11d70*/  R2UR UR7, R13 ;  /* 0x000000000d0772ca */ /* 0x000fe400000e0000 */
[----:B------:R-:W-:-:S13]  /*11d80*/  PLOP3.LUT P0, PT, PT, PT, PT, 0x80, 0x0 ;  /* 0x000000000000781c */ /* 0x000fda0003f0f070 */
.L_x_506:
        /* <DEDUP_REMOVED lines=16> */
.L_x_507:
        /* <DEDUP_REMOVED lines=16> */
.L_x_508:
        /* <DEDUP_REMOVED lines=11> */
[----:B------:R1:W-:Y:S04]  /*12040*/  STL [R1+0x14], R7 ;  /* 0x0000140701007387 */ /* 0x0003e80000100800 */
[----:B------:R1:W-:Y:S02]  /*12050*/  STL [R1], R8 ;  /* 0x0000000801007387 */ /* 0x0003e40000100800 */
.L_x_491:
[----:B------:R-:W-:Y:S05]  /*12060*/  BSYNC B1 ;  /* 0x0000000000017941 */ /* 0x000fea0003800000 */
.L_x_490:
        /* <DEDUP_REMOVED lines=8> */
[----:B------:R2:W-:Y:S04]  /*120f0*/  STL [R1+0x10], R10 ;  /* 0x0000100a01007387 */ /* 0x0005e80000100800 */
[----:B------:R2:W-:Y:S01]  /*12100*/  STL [R1+0x8], R11 ;  /* 0x0000080b01007387 */ /* 0x0005e20000100800 */
[----:B------:R-:W-:Y:S05]  /*12110*/  @!P1 BRA `(.L_x_510) ;  /* 0x0000000c00489947 */ /* 0x000fea0003800000 */
[----:B------:R-:W-:Y:S01]  /*12120*/  ULDC.64 UR4, c[0x0][0x418] ;  /* 0x0001060000047ab9 */ /* 0x000fe20000000a00 */
[----:B-1----:R-:W-:Y:S01]  /*12130*/  VIADD R7, R0, 0xffffffff ;  /* 0xffffffff00077836 */ /* 0x002fe20000000000 */
[----:B------:R-:W-:-:S04]  /*12140*/  ISETP.NE.U32.AND P0, PT, RZ, UR4, PT ;  /* 0x00000004ff007c0c */ /* 0x000fc8000bf05070 */
[----:B------:R-:W-:-:S13]  /*12150*/  ISETP.NE.AND.EX P0, PT, RZ, UR5, PT, P0 ;  /* 0x00000005ff007c0c */ /* 0x000fda000bf05300 */
[----:B------:R-:W-:Y:S05]  /*12160*/  @!P0 BRA `(.L_x_511) ;  /* 0x0000000000508947 */ /* 0x000fea0003800000 */
[----:B------:R-:W3:Y:S01]  /*12170*/  LDL R13, [R1+0x1c] ;  /* 0x00001c00010d7983 */ /* 0x000ee20000100800 */
[----:B------:R-:W1:Y:S01]  /*12180*/  LDC R9, c[0x0][0x43c] ;  /* 0x00010f00ff097b82 */ /* 0x000e620000000800 */
[----:B------:R-:W-:Y:S02]  /*12190*/  ULDC.64 UR6, c[0x0][0x428] ;  /* 0x00010a0000067ab9 */ /* 0x000fe40000000a00 */
[----:B------:R-:W4:Y:S01]  /*121a0*/  LDL R12, [R1+0xc] ;  /* 0x00000c00010c7983 */ /* 0x000f220000100800 */
[----:B------:R-:W-:Y:S01]  /*121b0*/  ULDC.64 UR8, c[0x0][0x208] ;  /* 0x0000820000087ab9 */ /* 0x000fe20000000a00 */
[----:B-1----:R-:W-:-:S13]  /*121c0*/  ISETP.NE.AND P0, PT, R9, 0x1, PT ;  /* 0x000000010900780c */ /* 0x002fda0003f05270 */
[----:B------:R-:W1:Y:S02]  /*121d0*/  @P0 LDC.64 R2, c[0x0][0x440] ;  /* 0x00011000ff020b82 */ /* 0x000e640000000a00 */
[----:B-1---5:R-:W-:-:S04]  /*121e0*/  @P0 IMAD.HI.U32 R8, R7, R2, RZ ;  /* 0x0000000207080227 */ /* 0x022fc800078e00ff */
[----:B------:R-:W-:Y:S01]  /*121f0*/  IMAD.MOV.U32 R2, RZ, RZ, R7 ;  /* 0x000000ffff027224 */ /* 0x000fe200078e0007 */
[----:B------:R-:W-:-:S05]  /*12200*/  @P0 SHF.R.U32.HI R2, RZ, R3, R8 ;  /* 0x00000003ff020219 */ /* 0x000fca0000011608 */
[----:B------:R-:W-:-:S04]  /*12210*/  IMAD.MOV R3, RZ, RZ, -R2 ;  /* 0x000000ffff037224 */ /* 0x000fc800078e0a02 */
[----:B------:R-:W-:Y:S01]  /*12220*/  IMAD R7, R9, R3, R7 ;  /* 0x0000000309077224 */ /* 0x000fe200078e0207 */
[----:B------:R-:W-:Y:S01]  /*12230*/  SHF.R.S32.HI R3, RZ, 0x1f, R2 ;  /* 0x0000001fff037819 */ /* 0x000fe20000011402 */
[----:B---3--:R-:W-:-:S04]  /*12240*/  IMAD R8, R13, UR6, RZ ;  /* 0x000000060d087c24 */ /* 0x008fc8000f8e02ff */
[C---:B----4-:R-:W-:Y:S02]  /*12250*/  IMAD R8, R12.reuse, UR7, R8 ;  /* 0x000000070c087c24 */ /* 0x050fe4000f8e0208 */
[----:B------:R-:W-:-:S04]  /*12260*/  IMAD.WIDE.U32 R2, R12, UR6, R2 ;  /* 0x000000060c027c25 */ /* 0x000fc8000f8e0002 */
[----:B------:R-:W-:Y:S01]  /*12270*/  IMAD.IADD R3, R8, 0x1, R3 ;  /* 0x0000000108037824 */ /* 0x000fe200078e0203 */
[----:B------:R-:W-:-:S04]  /*12280*/  LEA R8, P0, R2, UR4, 0x2 ;  /* 0x0000000402087c11 */ /* 0x000fc8000f8010ff */
[----:B------:R-:W-:-:S05]  /*12290*/  LEA.HI.X R9, R2, UR5, R3, 0x2, P0 ;  /* 0x0000000502097c11 */ /* 0x000fca00080f1403 */
[----:B------:R1:W5:Y:S04]  /*122a0*/  LDG.E R8, desc[UR8][R8.64] ;  /* 0x0000000808087981 */ /* 0x000368000c1e1900 */
.L_x_511:
[----:B------:R-:W3:Y:S01]  /*122b0*/  LDL R2, [R1+0x4] ;  /* 0x0000040001027983 */ /* 0x000ee20000100800 */
[----:B------:R-:W-:Y:S01]  /*122c0*/  SHF.L.U32 R3, R10, 0x1f, RZ ;  /* 0x0000001f0a037819 */ /* 0x000fe200000006ff */
[----:B------:R-:W-:Y:S01]  /*122d0*/  BSSY B2, `(.L_x_512) ;  /* 0x0000004000027945 */ /* 0x000fe20003800000 */
[----:B---3--:R-:W-:-:S04]  /*122e0*/  IMAD R2, R11, 0x8, R2 ;  /* 0x000000080b027824 */ /* 0x008fc800078e0202 */
[----:B------:R-:W3:Y:S02]  /*122f0*/  SYNCS.PHASECHK.TRANS64.TRYWAIT P0, [R2+URZ+0x38840], R3 ;  /* 0x03884003020075a7 */ /* 0x000ee4000800017f */
[----:B---3--:R-:W-:Y:S05]  /*12300*/  @!P0 BRA `(.L_x_513) ;  /* 0x0000003000b08947 */ /* 0x008fea0003800000 */
.L_x_597:
[----:B------:R-:W-:Y:S05]  /*12310*/  BSYNC B2 ;  /* 0x0000000000027941 */ /* 0x000fea0003800000 */
.L_x_512:
[----:B-1----:R-:W1:Y:S01]  /*12320*/  S2R R9, SR_TID.X ;  /* 0x0000000000097919 */ /* 0x002e620000002100 */
[----:B------:R-:W-:Y:S01]  /*12330*/  BSSY B2, `(.L_x_514) ;  /* 0x000000b000027945 */ /* 0x000fe20003800000 */
[----:B-1----:R-:W-:-:S04]  /*12340*/  LOP3.LUT R9, R9, 0x7f, RZ, 0xc0, !PT ;  /* 0x0000007f09097812 */ /* 0x002fc800078ec0ff */
[----:B------:R-:W-:-:S13]  /*12350*/  ISETP.NE.AND P1, PT, R9, RZ, PT ;  /* 0x000000ff0900720c */ /* 0x000fda0003f25270 */
[----:B------:R-:W-:Y:S05]  /*12360*/  @P1 BRA `(.L_x_515) ;  /* 0x00000000001c1947 */ /* 0x000fea0003800000 */
[----:B------:R-:W1:Y:S01]  /*12370*/  S2R R9, SR_TID.X ;  /* 0x0000000000097919 */ /* 0x000e620000002100 */
[----:B---3--:R-:W-:-:S04]  /*12380*/  IMAD.MOV.U32 R3, RZ, RZ, 0xa000 ;  /* 0x0000a000ff037424 */ /* 0x008fc800078e00ff */
[----:B------:R4:W-:Y:S01]  /*12390*/  SYNCS.ARRIVE.TRANS64 RZ, [R2+URZ+0x38830], R3 ;  /* 0x0388300302ff79a7 */ /* 0x0009e2000800003f */
[----:B-1----:R-:W-:-:S04]  /*123a0*/  LOP3.LUT R9, R9, 0x1f, RZ, 0xc0, !PT ;  /* 0x0000001f09097812 */ /* 0x002fc800078ec0ff */
[----:B------:R-:W-:-:S13]  /*123b0*/  ISETP.NE.AND P0, PT, R9, RZ, PT ;  /* 0x000000ff0900720c */ /* 0x000fda0003f05270 */
[----:B----4-:R-:W-:Y:S05]  /*123c0*/  @!P0 BRA `(.L_x_515) ;  /* 0x0000000000048947 */ /* 0x010fea0003800000 */
[----:B------:R-:W-:Y:S01]  /*123d0*/  BPT.TRAP 0x1 ;  /* 0x000000040000795c */ /* 0x000fe20000300000 */
.L_x_515:
[----:B------:R-:W-:Y:S05]  /*123e0*/  BSYNC B2 ;  /* 0x0000000000027941 */ /* 0x000fea0003800000 */
.L_x_514:
[----:B------:R-:W4:Y:S04]  /*123f0*/  LDL R9, [R1+0x8] ;  /* 0x0000080001097983 */ /* 0x000f280000100800 */
[----:B--2---:R-:W2:Y:S04]  /*12400*/  LDL R10, [R1+0x4] ;  /* 0x00000400010a7983 */ /* 0x004ea80000100800 */
[----:B---3--:R-:W3:Y:S01]  /*12410*/  LDL R2, [R1+0x18] ;  /* 0x0000180001027983 */ /* 0x008ee20000100800 */
[----:B------:R-:W-:-:S05]  /*12420*/  IMAD.MOV.U32 R12, RZ, RZ, RZ ;  /* 0x000000ffff0c7224 */ /* 0x000fca00078e00ff */
[----:B------:R-:W-:Y:S01]  /*12430*/  R2UR UR10, R12 ;  /* 0x000000000c0a72ca */ /* 0x000fe200000e0000 */
[----:B------:R-:W-:Y:S01]  /*12440*/  UIADD3 UR4, UP0, UR36, 0x370, URZ ;  /* 0x0000037024047890 */ /* 0x000fe2000ff1e03f */
[----:B------:R-:W-:Y:S01]  /*12450*/  PLOP3.LUT P0, PT, PT, PT, PT, 0x80, 0x0 ;  /* 0x000000000000781c */ /* 0x000fe20003f0f070 */
[----:B------:R-:W-:Y:S01]  /*12460*/  UMOV UR6, 0x0 ;  /* 0x0000000000067882 */ /* 0x000fe20000000000 */
[----:B------:R-:W-:Y:S01]  /*12470*/  UMOV UR7, 0x14f00000 ;  /* 0x14f0000000077882 */ /* 0x000fe20000000000 */
[----:B------:R-:W-:Y:S01]  /*12480*/  UIADD3.X UR5, URZ, UR37, URZ, UP0, !UPT ;  /* 0x000000253f057290 */ /* 0x000fe200087fe43f */
[C---:B----4-:R-:W-:Y:S02]  /*12490*/  IMAD R3, R9.reuse, 0x8, R6 ;  /* 0x0000000809037824 */ /* 0x050fe400078e0206 */
[----:B--2---:R-:W-:Y:S02]  /*124a0*/  IMAD R9, R9, 0xa000, R10 ;  /* 0x0000a00009097824 */ /* 0x004fe400078e020a */
[----:B------:R-:W-:-:S02]  /*124b0*/  VIADD R3, R3, 0x30 ;  /* 0x0000003003037836 */ /* 0x000fc40000000000 */
[----:B---3--:R-:W-:Y:S02]  /*124c0*/  IMAD R2, R7, 0x50, R2 ;  /* 0x0000005007027824 */ /* 0x008fe400078e0202 */
[----:B------:R-:W-:-:S07]  /*124d0*/  VIADD R10, R9, 0x24400 ;  /* 0x00024400090a7836 */ /* 0x000fce0000000000 */
.L_x_516:
        /* <DEDUP_REMOVED lines=16> */
.L_x_517:
        /* <DEDUP_REMOVED lines=16> */
.L_x_518:
        /* <DEDUP_REMOVED lines=16> */
.L_x_519:
        /* <DEDUP_REMOVED lines=10> */
[----:B------:R-:W-:Y:S01]  /*12880*/  SHF.L.U32 R5, R5, 0x1f, RZ ;  /* 0x0000001f05057819 */ /* 0x000fe200000006ff */
[----:B------:R-:W-:Y:S01]  /*12890*/  IMAD R2, R4, 0x8, R6 ;  /* 0x0000000804027824 */ /* 0x000fe200078e0206 */
[----:B------:R-:W-:Y:S03]  /*128a0*/  BSSY B2, `(.L_x_520) ;  /* 0x0000003000027945 */ /* 0x000fe60003800000 */
[----:B------:R-:W1:Y:S02]  /*128b0*/  SYNCS.PHASECHK.TRANS64.TRYWAIT P0, [R2+URZ+0x60], R5 ;  /* 0x00006005020075a7 */ /* 0x000e64000800017f */
[----:B-1----:R-:W-:Y:S05]  /*128c0*/  @!P0 BRA `(.L_x_521) ;  /* 0x0000002c00548947 */ /* 0x002fea0003800000 */
.L_x_598:
[----:B------:R-:W-:Y:S05]  /*128d0*/  BSYNC B2 ;  /* 0x0000000000027941 */ /* 0x000fea0003800000 */
.L_x_520:
[----:B------:R-:W-:Y:S01]  /*128e0*/  BSSY B2, `(.L_x_522) ;  /* 0x000000b000027945 */ /* 0x000fe20003800000 */
[----:B------:R-:W-:Y:S02]  /*128f0*/  IMAD.MOV.U32 R10, RZ, RZ, 0x0 ;  /* 0x00000000ff0a7424 */ /* 0x000fe400078e00ff */
[----:B------:R-:W-:Y:S01]  /*12900*/  IMAD.MOV.U32 R11, RZ, RZ, 0x14f00000 ;  /* 0x14f00000ff0b7424 */ /* 0x000fe200078e00ff */
[----:B------:R-:W-:Y:S06]  /*12910*/  @P1 BRA `(.L_x_523) ;  /* 0x00000000001c1947 */ /* 0x000fec0003800000 */
[----:B------:R-:W2:Y:S02]  /*12920*/  S2R R3, SR_TID.X ;  /* 0x0000000000037919 */ /* 0x000ea40000002100 */
[----:B--2---:R-:W-:Y:S01]  /*12930*/  LOP3.LUT R9, R3, 0x1f, RZ, 0xc0, !PT ;  /* 0x0000001f03097812 */ /* 0x004fe200078ec0ff */
[----:B------:R-:W-:-:S03]  /*12940*/  IMAD.MOV.U32 R3, RZ, RZ, 0xa000 ;  /* 0x0000a000ff037424 */ /* 0x000fc600078e00ff */
[----:B------:R-:W-:Y:S01]  /*12950*/  ISETP.NE.AND P0, PT, R9, RZ, PT ;  /* 0x000000ff0900720c */ /* 0x000fe20003f05270 */
[----:B------:R2:W-:-:S12]  /*12960*/  SYNCS.ARRIVE.TRANS64 RZ, [R2+URZ+0x50], R3 ;  /* 0x0000500302ff79a7 */ /* 0x0005d8000800003f */
[----:B--2---:R-:W-:Y:S05]  /*12970*/  @!P0 BRA `(.L_x_523) ;  /* 0x0000000000048947 */ /* 0x004fea0003800000 */
[----:B------:R-:W-:Y:S01]  /*12980*/  BPT.TRAP 0x1 ;  /* 0x000000040000795c */ /* 0x000fe20000300000 */
.L_x_523:
[----:B------:R-:W-:Y:S05]  /*12990*/  BSYNC B2 ;  /* 0x0000000000027941 */ /* 0x000fea0003800000 */
.L_x_522:
[----:B------:R-:W2:Y:S04]  /*129a0*/  LDL R9, [R1+0x4] ;  /* 0x0000040001097983 */ /* 0x000ea80000100800 */
[----:B-1----:R-:W3:Y:S04]  /*129b0*/  LDL R5, [R1+0x18] ;  /* 0x0000180001057983 */ /* 0x002ee80000100800 */
[----:B------:R-:W3:Y:S01]  /*129c0*/  LDL.LU R3, [R1+0x14] ;  /* 0x0000140001037983 */ /* 0x000ee20000300800 */
[----:B------:R-:W-:Y:S01]  /*129d0*/  R2UR UR10, R12 ;  /* 0x000000000c0a72ca */ /* 0x000fe200000e0000 */
[----:B------:R-:W-:Y:S01]  /*129e0*/  UIADD3 UR4, UP0, UR36, 0x470, URZ ;  /* 0x0000047024047890 */ /* 0x000fe2000ff1e03f */
[----:B------:R-:W-:Y:S01]  /*129f0*/  R2UR UR6, R10 ;  /* 0x000000000a0672ca */ /* 0x000fe200000e0000 */
[----:B------:R-:W-:Y:S01]  /*12a00*/  VIADD R2, R2, 0x50 ;  /* 0x0000005002027836 */ /* 0x000fe20000000000 */
[----:B------:R-:W-:Y:S01]  /*12a10*/  R2UR UR7, R11 ;  /* 0x000000000b0772ca */ /* 0x000fe200000e0000 */
[----:B------:R-:W-:Y:S01]  /*12a20*/  UIADD3.X UR5, URZ, UR37, URZ, UP0, !UPT ;  /* 0x000000253f057290 */ /* 0x000fe200087fe43f */
[----:B------:R-:W-:Y:S01]  /*12a30*/  PLOP3.LUT P0, PT, PT, PT, PT, 0x80, 0x0 ;  /* 0x000000000000781c */ /* 0x000fe20003f0f070 */
[----:B--2---:R-:W-:-:S02]  /*12a40*/  IMAD R4, R4, 0xa000, R9 ;  /* 0x0000a00004047824 */ /* 0x004fc400078e0209 */
[----:B---3--:R-:W-:Y:S02]  /*12a50*/  IMAD R3, R3, 0x50, R5 ;  /* 0x0000005003037824 */ /* 0x008fe400078e0205 */
[----:B------:R-:W-:-:S08]  /*12a60*/  VIADD R5, R4, 0x400 ;  /* 0x0000040004057836 */ /* 0x000fd00000000000 */
.L_x_524:
        /* <DEDUP_REMOVED lines=16> */
.L_x_525:
        /* <DEDUP_REMOVED lines=16> */
.L_x_526:
        /* <DEDUP_REMOVED lines=16> */
.L_x_527:
        /* <DEDUP_REMOVED lines=13> */
.L_x_510:
[----:B------:R-:W-:Y:S05]  /*12e40*/  BSYNC B1 ;  /* 0x0000000000017941 */ /* 0x000fea0003800000 */
.L_x_509:
[C---:B------:R-:W-:Y:S01]  /*12e50*/  ISETP.GT.AND P0, PT, R0.reuse, 0x1, PT ;  /* 0x000000010000780c */ /* 0x040fe20003f04270 */
[----:B------:R-:W-:-:S12]  /*12e60*/  VIADD R0, R0, 0xfffffffe ;  /* 0xfffffffe00007836 */ /* 0x000fd80000000000 */
[----:B------:R-:W-:Y:S05]  /*12e70*/  @P0 BRA `(.L_x_528) ;  /* 0xffffffe000fc0947 */ /* 0x000fea000383ffff */
.L_x_468:
[----:B------:R-:W-:Y:S05]  /*12e80*/  BSYNC B0 ;  /* 0x0000000000007941 */ /* 0x000fea0003800000 */
.L_x_467:
[----:B------:R-:W4:Y:S01]  /*12e90*/  S2R R2, SR_TID.X ;  /* 0x0000000000027919 */ /* 0x000f220000002100 */
[----:B------:R-:W-:Y:S01]  /*12ea0*/  BSSY B0, `(.L_x_529) ;  /* 0x0000011000007945 */ /* 0x000fe20003800000 */
[----:B----4-:R-:W-:-:S04]  /*12eb0*/  LOP3.LUT R3, R2, 0x7f, RZ, 0xc0, !PT ;  /* 0x0000007f02037812 */ /* 0x010fc800078ec0ff */
[----:B------:R-:W-:-:S13]  /*12ec0*/  ISETP.NE.AND P0, PT, R3, RZ, PT ;  /* 0x000000ff0300720c */ /* 0x000fda0003f05270 */
[----:B------:R-:W-:Y:S05]  /*12ed0*/  @P0 BRA `(.L_x_530) ;  /* 0x0000000000340947 */ /* 0x000fea0003800000 */
[----:B------:R-:W4:Y:S01]  /*12ee0*/  S2R R2, SR_LANEID ;  /* 0x0000000000027919 */ /* 0x000f220000000000 */
[----:B------:R-:W-:Y:S01]  /*12ef0*/  VOTEU.ANY UR4, UPT, PT ;  /* 0x0000000000047886 */ /* 0x000fe200038e0100 */
[----:B-1----:R-:W1:Y:S01]  /*12f00*/  LDC.64 R4, c[0x0][0xc60] ;  /* 0x00031800ff047b82 */ /* 0x002e620000000a00 */
[----:B------:R-:W4:Y:S01]  /*12f10*/  FLO.U32 R0, UR4 ;  /* 0x0000000400007d00 */ /* 0x000f2200080e0000 */
[----:B------:R-:W-:Y:S01]  /*12f20*/  ULDC.64 UR6, c[0x0][0x208] ;  /* 0x0000820000067ab9 */ /* 0x000fe20000000a00 */
[----:B----4-:R-:W-:-:S06]  /*12f30*/  ISETP.EQ.U32.AND P0, PT, R0, R2, PT ;  /* 0x000000020000720c */ /* 0x010fcc0003f02070 */
[----:B------:R-:W1:Y:S07]  /*12f40*/  POPC R2, UR4 ;  /* 0x0000000400027d09 */ /* 0x000e6e0008000000 */
[----:B-1----:R-:W4:Y:S04]  /*12f50*/  @P0 ATOMG.E.ADD.STRONG.GPU PT, R2, desc[UR6][R4.64], R2 ;  /* 0x00000002040209a8 */ /* 0x002f2800081ee1c6 */
[----:B----4-:R1:W4:Y:S02]  /*12f60*/  SHFL.IDX PT, R2, R2, R0, 0x1f ;  /* 0x00001f0002027589 */ /* 0x01032400000e0000 */
[----:B-1----:R-:W1:Y:S02]  /*12f70*/  S2R R0, SR_LTMASK ;  /* 0x0000000000007919 */ /* 0x002e640000003900 */
[----:B-1----:R-:W-:-:S06]  /*12f80*/  LOP3.LUT R0, R0, UR4, RZ, 0xc0, !PT ;  /* 0x0000000400007c12 */ /* 0x002fcc000f8ec0ff */
[----:B------:R-:W4:Y:S02]  /*12f90*/  POPC R0, R0 ;  /* 0x0000000000007309 */ /* 0x000f240000000000 */
[----:B----4-:R-:W-:-:S07]  /*12fa0*/  IADD3 R16, R2, UR38, R0 ;  /* 0x0000002602107c10 */ /* 0x010fce000fffe000 */
.L_x_530:
[----:B------:R-:W-:Y:S05]  /*12fb0*/  BSYNC B0 ;  /* 0x0000000000007941 */ /* 0x000fea0003800000 */
.L_x_529:
[----:B------:R-:W4:Y:S01]  /*12fc0*/  LDL.LU R0, [R1+0x20] ;  /* 0x0000200001007983 */ /* 0x000f220000300800 */
[----:B------:R-:W-:Y:S01]  /*12fd0*/  BSSY B0, `(.L_x_531) ;  /* 0x0000060000007945 */ /* 0x000fe20003800000 */
[----:B----4-:R-:W-:-:S13]  /*12fe0*/  ISETP.NE.AND P0, PT, R0, RZ, PT ;  /* 0x000000ff0000720c */ /* 0x010fda0003f05270 */
[----:B------:R-:W-:Y:S05]  /*12ff0*/  @!P0 BRA `(.L_x_532) ;  /* 0x0000000400748947 */ /* 0x000fea0003800000 */
[----:B------:R-:W4:Y:S04]  /*13000*/  LDL R4, [R1+0x4] ;  /* 0x0000040001047983 */ /* 0x000f280000100800 */
[----:B------:R-:W4:Y:S04]  /*13010*/  LDL R2, [R1+0x8] ;  /* 0x0000080001027983 */ /* 0x000f280000100800 */
[----:B------:R-:W2:Y:S01]  /*13020*/  LDL R0, [R1+0x10] ;  /* 0x0000100001007983 */ /* 0x000ea20000100800 */
[----:B------:R-:W-:Y:S01]  /*13030*/  BSSY B1, `(.L_x_533) ;  /* 0x0000006000017945 */ /* 0x000fe20003800000 */
[----:B------:R-:W-:Y:S01]  /*13040*/  ISETP.NE.AND P1, PT, R3, RZ, PT ;  /* 0x000000ff0300720c */ /* 0x000fe20003f25270 */
[----:B----4-:R-:W-:Y:S01]  /*13050*/  IMAD R2, R2, 0x8, R4 ;  /* 0x0000000802027824 */ /* 0x010fe200078e0204 */
[----:B--2---:R-:W-:-:S04]  /*13060*/  SHF.L.U32 R0, R0, 0x1f, RZ ;  /* 0x0000001f00007819 */ /* 0x004fc800000006ff */
[----:B------:R-:W2:Y:S02]  /*13070*/  SYNCS.PHASECHK.TRANS64.TRYWAIT P0, [R2+URZ+0x38860], R0 ;  /* 0x03886000020075a7 */ /* 0x000ea4000800017f */
[----:B--2---:R-:W-:Y:S05]  /*13080*/  @!P0 BRA `(.L_x_534) ;  /* 0x0000002400788947 */ /* 0x004fea0003800000 */
.L_x_599:
[----:B------:R-:W-:Y:S05]  /*13090*/  BSYNC B1 ;  /* 0x0000000000017941 */ /* 0x000fea0003800000 */
.L_x_533:
[----:B------:R-:W-:Y:S04]  /*130a0*/  BSSY B1, `(.L_x_535) ;  /* 0x0000009000017945 */ /* 0x000fe80003800000 */
[----:B------:R-:W-:Y:S05]  /*130b0*/  @P1 BRA `(.L_x_536) ;  /* 0x00000000001c1947 */ /* 0x000fea0003800000 */
[----:B------:R-:W4:Y:S01]  /*130c0*/  S2R R3, SR_TID.X ;  /* 0x0000000000037919 */ /* 0x000f220000002100 */
[----:B--2---:R-:W-:-:S04]  /*130d0*/  IMAD.MOV.U32 R0, RZ, RZ, 0xa000 ;  /* 0x0000a000ff007424 */ /* 0x004fc800078e00ff */
[----:B------:R2:W-:Y:S01]  /*130e0*/  SYNCS.ARRIVE.TRANS64 RZ, [R2+URZ+0x38850], R0 ;  /* 0x0388500002ff79a7 */ /* 0x0005e2000800003f */
[----:B----4-:R-:W-:-:S04]  /*130f0*/  LOP3.LUT R3, R3, 0x1f, RZ, 0xc0, !PT ;  /* 0x0000001f03037812 */ /* 0x010fc800078ec0ff */
[----:B------:R-:W-:-:S13]  /*13100*/  ISETP.NE.AND P0, PT, R3, RZ, PT ;  /* 0x000000ff0300720c */ /* 0x000fda0003f05270 */
[----:B--2---:R-:W-:Y:S05]  /*13110*/  @!P0 BRA `(.L_x_536) ;  /* 0x0000000000048947 */ /* 0x004fea0003800000 */
[----:B------:R-:W-:Y:S01]  /*13120*/  BPT.TRAP 0x1 ;  /* 0x000000040000795c */ /* 0x000fe20000300000 */
.L_x_536:
[----:B------:R-:W-:Y:S05]  /*13130*/  BSYNC B1 ;  /* 0x0000000000017941 */ /* 0x000fea0003800000 */
.L_x_535:
[----:B-1----:R-:W4:Y:S04]  /*13140*/  LDL R5, [R1+0x4] ;  /* 0x0000040001057983 */ /* 0x002f280000100800 */
[----:B--2---:R-:W4:Y:S04]  /*13150*/  LDL R0, [R1+0x8] ;  /* 0x0000080001007983 */ /* 0x004f280000100800 */
[----:B------:R-:W2:Y:S04]  /*13160*/  LDL.LU R4, [R1+0x18] ;  /* 0x0000180001047983 */ /* 0x000ea80000300800 */
[----:B------:R-:W2:Y:S01]  /*13170*/  LDL R3, [R1+0x14] ;  /* 0x0000140001037983 */ /* 0x000ea20000100800 */
[----:B------:R-:W-:Y:S01]  /*13180*/  UIADD3 UR4, UP0, UR36, 0x470, URZ ;  /* 0x0000047024047890 */ /* 0x000fe2000ff1e03f */
[----:B------:R-:W-:Y:S01]  /*13190*/  PLOP3.LUT P0, PT, PT, PT, PT, 0x80, 0x0 ;  /* 0x000000000000781c */ /* 0x000fe20003f0f070 */
[----:B------:R-:W-:Y:S01]  /*131a0*/  VIADD R2, R2, 0x38850 ;  /* 0x0003885002027836 */ /* 0x000fe20000000000 */
[----:B------:R-:W-:Y:S01]  /*131b0*/  UMOV UR6, 0x0 ;  /* 0x0000000000067882 */ /* 0x000fe20000000000 */
[----:B------:R-:W-:Y:S01]  /*131c0*/  UIADD3.X UR5, URZ, UR37, URZ, UP0, !UPT ;  /* 0x000000253f057290 */ /* 0x000fe200087fe43f */
[----:B------:R-:W-:Y:S01]  /*131d0*/  UMOV UR7, 0x14f00000 ;  /* 0x14f0000000077882 */ /* 0x000fe20000000000 */
[----:B------:R-:W-:Y:S01]  /*131e0*/  UMOV UR10, URZ ;  /* 0x0000003f000a7c82 */ /* 0x000fe20008000000 */
[----:B----4-:R-:W-:-:S02]  /*131f0*/  IMAD R0, R0, 0xa000, R5 ;  /* 0x0000a00000007824 */ /* 0x010fc400078e0205 */
[----:B--2---:R-:W-:Y:S02]  /*13200*/  IMAD R3, R3, 0x50, R4 ;  /* 0x0000005003037824 */ /* 0x004fe400078e0204 */
[----:B------:R-:W-:-:S07]  /*13210*/  VIADD R4, R0, 0x400 ;  /* 0x0000040000047836 */ /* 0x000fce0000000000 */
.L_x_537:
        /* <DEDUP_REMOVED lines=11> */
[----:B------:R-:W-:Y:S01]  /*132d0*/  PLOP3.LUT P0, PT, PT, PT, PT, 0x80, 0x0 ;  /* 0x000000000000781c */ /* 0x000fe20003f0f070 */
[----:B------:R-:W-:Y:S01]  /*132e0*/  VIADD R4, R0, 0x2c00 ;  /* 0x00002c0000047836 */ /* 0x000fe20000000000 */
[----:B------:R-:W-:Y:S01]  /*132f0*/  UMOV UR6, 0x0 ;  /* 0x0000000000067882 */ /* 0x000fe20000000000 */
[----:B------:R-:W-:Y:S01]  /*13300*/  UMOV UR7, 0x14f00000 ;  /* 0x14f0000000077882 */ /* 0x000fe20000000000 */
[----:B------:R-:W-:-:S09]  /*13310*/  UMOV UR10, 0x40 ;  /* 0x00000040000a7882 */ /* 0x000fd20000000000 */
.L_x_538:
        /* <DEDUP_REMOVED lines=16> */
.L_x_539:
        /* <DEDUP_REMOVED lines=16> */
.L_x_540:
        /* <DEDUP_REMOVED lines=10> */
[----:B----4-:R-:W-:Y:S05]  /*135c0*/  @P0 BRA.U.ANY `(.L_x_540) ;  /* 0xfffffffd00d40947 */ /* 0x010fea000393ffff */
.L_x_532:
[----:B------:R-:W-:Y:S05]  /*135d0*/  BSYNC B0 ;  /* 0x0000000000007941 */ /* 0x000fea0003800000 */
.L_x_531:
[----:B-1----:R-:W4:Y:S04]  /*135e0*/  LDL.LU R5, [R1+0x8] ;  /* 0x0000080001057983 */ /* 0x002f280000300800 */
[----:B------:R-:W2:Y:S01]  /*135f0*/  LDL.LU R4, [R1+0x10] ;  /* 0x0000100001047983 */ /* 0x000ea20000300800 */
[----:B----4-:R-:W-:-:S05]  /*13600*/  VIADD R0, R5, 0x1 ;  /* 0x0000000105007836 */ /* 0x010fca0000000000 */
[----:B------:R-:W-:-:S04]  /*13610*/  ISETP.NE.AND P0, PT, R0, 0x2, PT ;  /* 0x000000020000780c */ /* 0x000fc80003f05270 */
[----:B------:R-:W-:Y:S02]  /*13620*/  SEL R2, RZ, 0x1, P0 ;  /* 0x00000001ff027807 */ /* 0x000fe40000000000 */
[----:B------:R-:W-:Y:S02]  /*13630*/  SEL R0, R0, RZ, P0 ;  /* 0x000000ff00007207 */ /* 0x000fe40000000000 */
[----:B--2---:R-:W-:-:S03]  /*13640*/  LOP3.LUT R4, R4, R2, RZ, 0x3c, !PT ;  /* 0x0000000204047212 */ /* 0x004fc600078e3cff */
[----:B------:R1:W-:Y:S04]  /*13650*/  STL [R1+0x8], R0 ;  /* 0x0000080001007387 */ /* 0x0003e80000100800 */
[----:B------:R1:W-:Y:S02]  /*13660*/  STL [R1+0x10], R4 ;  /* 0x0000100401007387 */ /* 0x0003e40000100800 */
.L_x_447:
[----:B------:R-:W-:Y:S05]  /*13670*/  BSYNC B7 ;  /* 0x0000000000077941 */ /* 0x000fea0003800000 */
.L_x_445:
[----:B-1-3--:R-:W3:Y:S02]  /*13680*/  LDL R0, [R1+0x58] ;  /* 0x0000580001007983 */ /* 0x00aee40000100800 */
[----:B---3--:R-:W-:-:S13]  /*13690*/  ISETP.NE.AND P0, PT, R0, RZ, PT ;  /* 0x000000ff0000720c */ /* 0x008fda0003f05270 */
[----:B------:R-:W-:Y:S05]  /*136a0*/  @!P0 BRA `(.L_x_541) ;  /* 0x0000000000288947 */ /* 0x000fea0003800000 */
[----:B------:R-:W-:Y:S05]  /*136b0*/  WARPSYNC.ALL ;  /* 0x0000000000007948 */ /* 0x000fea0003800000 */
[----:B------:R-:W1:Y:S08]  /*136c0*/  S2UR UR5, SR_CgaCtaId ;  /* 0x00000000000579c3 */ /* 0x000e700000008800 */
[----:B------:R-:W-:Y:S06]  /*136d0*/  BAR.SYNC.DEFER_BLOCKING 0x5, 0x180 ;  /* 0x0146000000007b1d */ /* 0x000fec0000010000 */
[----:B------:R-:W-:-:S02]  /*136e0*/  UMOV UR4, 0x400 ;  /* 0x0000040000047882 */ /* 0x000fc40000000000 */
[----:B-1----:R-:W-:-:S06]  /*136f0*/  ULEA UR4, UR5, UR4, 0x18 ;  /* 0x0000000405047291 */ /* 0x002fcc000f8ec03f */
[----:B------:R-:W-:-:S05]  /*13700*/  IMAD.U32 R0, RZ, RZ, UR4 ;  /* 0x00000004ff007e24 */ /* 0x000fca000f8e00ff */
[----:B------:R3:W4:Y:S04]  /*13710*/  LDS.128 R16, [R0+0x388d0] ;  /* 0x0388d00000107984 */ /* 0x0007280000000c00 */
[----:B------:R3:W-:Y:S01]  /*13720*/  STL [R1+0x4], R0 ;  /* 0x0000040001007387 */ /* 0x0007e20000100800 */
[----:B------:R-:W-:Y:S06]  /*13730*/  BAR.ARV 0x4, 0x180 ;  /* 0x0106000000007b1d */ /* 0x000fec0000002000 */
[----:B------:R-:W-:Y:S05]  /*13740*/  BRA `(.L_x_542) ;  /* 0x0000000800507947 */ /* 0x000fea0003800000 */
.L_x_541:
[----:B------:R-:W2:Y:S01]  /*13750*/  S2R R0, SR_TID.X ;  /* 0x0000000000007919 */ /* 0x000ea20000002100 */
[----:B------:R-:W-:Y:S01]  /*13760*/  UMOV UR4, 0xffffffff ;  /* 0xffffffff00047882 */ /* 0x000fe20000000000 */
[----:B--2---:R-:W-:-:S04]  /*13770*/  LOP3.LUT R7, R0, 0x1f, RZ, 0xc0, !PT ;  /* 0x0000001f00077812 */ /* 0x004fc800078ec0ff */
[----:B------:R-:W-:Y:S01]  /*13780*/  ISETP.NE.AND P0, PT, R7, 0x1f, PT ;  /* 0x0000001f0700780c */ /* 0x000fe20003f05270 */
[----:B------:R-:W-:-:S12]  /*13790*/  BRA.DIV UR4, `(.L_x_543) ;  /* 0x0000001e04c87947 */ /* 0x000fd8000b800000 */
[----:B------:R-:W-:Y:S01]  /*137a0*/  IMAD.IADD R0, R19, 0x1, R7 ;  /* 0x0000000113007824 */ /* 0x000fe200078e0207 */
[----:B------:R-:W-:Y:S01]  /*137b0*/  ULDC UR4, c[0x0][0xc3c] ;  /* 0x00030f0000047ab9 */ /* 0x000fe20000000800 */
[----:B------:R-:W-:-:S03]  /*137c0*/  ULDC.64 UR6, c[0x0][0x208] ;  /* 0x0000820000067ab9 */ /* 0x000fc60000000a00 */
[----:B------:R-:W-:-:S13]  /*137d0*/  ISETP.GE.OR P1, PT, R0, UR4, !P0 ;  /* 0x0000000400007c0c */ /* 0x000fda000c726670 */
[----:B------:R-:W1:Y:S02]  /*137e0*/  @!P1 LDC.64 R2, c[0x0][0xc80] ;  /* 0x00032000ff029b82 */ /* 0x000e640000000a00 */
[----:B-1----:R-:W-:-:S06]  /*137f0*/  @!P1 IMAD.WIDE R2, R0, 0x4, R2 ;  /* 0x0000000400029825 */ /* 0x002fcc00078e0202 */
[----:B------:R1:W2:Y:S01]  /*13800*/  @!P1 LDG.E R3, desc[UR6][R2.64] ;  /* 0x0000000602039981 */ /* 0x0002a2000c1e1900 */
[C---:B------:R-:W-:Y:S02]  /*13810*/  ISETP.GE.U32.AND P2, PT, R7.reuse, 0x2, PT ;  /* 0x000000020700780c */ /* 0x040fe40003f46070 */
[C---:B------:R-:W-:Y:S01]  /*13820*/  ISETP.GE.U32.AND P3, PT, R7.reuse, 0x4, PT ;  /* 0x000000040700780c */ /* 0x040fe20003f66070 */
[----:B------:R-:W-:Y:S01]  /*13830*/  SHFL.IDX PT, R0, R16, RZ, 0x1f ;  /* 0x00001fff10007589 */ /* 0x000fe200000e0000 */
[C---:B------:R-:W-:Y:S02]  /*13840*/  ISETP.GE.U32.AND P4, PT, R7.reuse, 0x8, PT ;  /* 0x000000080700780c */ /* 0x040fe40003f86070 */
[C---:B------:R-:W-:Y:S01]  /*13850*/  ISETP.GE.U32.AND P5, PT, R7.reuse, 0x10, PT ;  /* 0x000000100700780c */ /* 0x040fe20003fa6070 */
[----:B------:R-:W-:Y:S01]  /*13860*/  SHFL.IDX PT, R4, R16, 0x1, 0x1f ;  /* 0x00201f0010047f89 */ /* 0x000fe200000e0000 */
[----:B-1----:R-:W-:Y:S02]  /*13870*/  IMAD.MOV.U32 R2, RZ, RZ, RZ ;  /* 0x000000ffff027224 */ /* 0x002fe400078e00ff */
[----:B--2---:R-:W-:Y:S01]  /*13880*/  @!P1 IMAD.MOV.U32 R2, RZ, RZ, R3 ;  /* 0x000000ffff029224 */ /* 0x004fe200078e0003 */
[----:B------:R-:W-:-:S04]  /*13890*/  ISETP.NE.AND P1, PT, R7, RZ, PT ;  /* 0x000000ff0700720c */ /* 0x000fc80003f25270 */
        /* <DEDUP_REMOVED lines=15> */
[----:B------:R1:W2:Y:S02]  /*13990*/  SHFL.IDX PT, R6, R3, 0x1f, 0x1f ;  /* 0x03e01f0003067f89 */ /* 0x0002a400000e0000 */
.L_x_609:
[----:B------:R-:W-:Y:S02]  /*139a0*/  ULDC UR4, c[0x0][0xc38] ;  /* 0x00030e0000047ab9 */ /* 0x000fe40000000800 */
[----:B------:R-:W-:-:S04]  /*139b0*/  IMAD.U32 R16, RZ, RZ, UR4 ;  /* 0x00000004ff107e24 */ /* 0x000fc8000f8e00ff */
[----:B--2---:R-:W-:-:S04]  /*139c0*/  IMAD R6, R6, R16, RZ ;  /* 0x0000001006067224 */ /* 0x004fc800078e02ff */
[----:B------:R-:W-:-:S05]  /*139d0*/  IMAD.IADD R4, R4, 0x1, R6 ;  /* 0x0000000104047824 */ /* 0x000fca00078e0206 */
[----:B------:R-:W-:-:S13]  /*139e0*/  ISETP.GT.AND P6, PT, R4, R0, PT ;  /* 0x000000000400720c */ /* 0x000fda0003fc4270 */
[----:B------:R-:W-:Y:S05]  /*139f0*/  @P6 BRA `(.L_x_544) ;  /* 0x0000000000a06947 */ /* 0x000fea0003800000 */
.L_x_549:
[----:B------:R-:W2:Y:S01]  /*13a00*/  LDC R2, c[0x0][0xc3c] ;  /* 0x00030f00ff027b82 */ /* 0x000ea20000000800 */
[----:B------:R-:W-:-:S05]  /*13a10*/  VIADD R19, R19, 0x1f ;  /* 0x0000001f13137836 */ /* 0x000fca0000000000 */
[----:B--2---:R-:W-:-:S13]  /*13a20*/  ISETP.GE.AND P6, PT, R19, R2, PT ;  /* 0x000000021300720c */ /* 0x004fda0003fc6270 */
[----:B------:R-:W-:Y:S05]  /*13a30*/  @P6 BRA `(.L_x_545) ;  /* 0x0000000400486947 */ /* 0x000fea0003800000 */
[----:B-1----:R-:W1:Y:S01]  /*13a40*/  S2R R3, SR_TID.X ;  /* 0x0000000000037919 */ /* 0x002e620000002100 */
[----:B------:R-:W-:Y:S01]  /*13a50*/  BSSY B0, `(.L_x_546) ;  /* 0x000000a000007945 */ /* 0x000fe20003800000 */
[----:B-1----:R-:W-:-:S05]  /*13a60*/  LOP3.LUT R3, R3, 0x1f, RZ, 0xc0, !PT ;  /* 0x0000001f03037812 */ /* 0x002fca00078ec0ff */
[----:B------:R-:W-:-:S05]  /*13a70*/  IMAD.IADD R5, R19, 0x1, R3 ;  /* 0x0000000113057824 */ /* 0x000fca00078e0203 */
[----:B------:R-:W-:Y:S01]  /*13a80*/  ISETP.GE.OR P6, PT, R5, R2, !P0 ;  /* 0x000000020500720c */ /* 0x000fe200047c6670 */
[----:B------:R-:W-:-:S12]  /*13a90*/  IMAD.MOV.U32 R2, RZ, RZ, RZ ;  /* 0x000000ffff027224 */ /* 0x000fd800078e00ff */
[----:B------:R-:W-:Y:S05]  /*13aa0*/  @P6 BRA `(.L_x_547) ;  /* 0x0000000000106947 */ /* 0x000fea0003800000 */
[----:B------:R-:W1:Y:S01]  /*13ab0*/  LDC.64 R2, c[0x0][0xc80] ;  /* 0x00032000ff027b82 */ /* 0x000e620000000a00 */
[----:B------:R-:W-:Y:S01]  /*13ac0*/  ULDC.64 UR4, c[0x0][0x208] ;  /* 0x0000820000047ab9 */ /* 0x000fe20000000a00 */
[----:B-1----:R-:W-:-:S06]  /*13ad0*/  IMAD.WIDE R2, R5, 0x4, R2 ;  /* 0x0000000405027825 */ /* 0x002fcc00078e0202 */
[----:B------:R1:W5:Y:S02]  /*13ae0*/  LDG.E R2, desc[UR4][R2.64] ;  /* 0x0000000402027981 */ /* 0x000364000c1e1900 */
.L_x_547:
[----:B------:R-:W-:Y:S05]  /*13af0*/  BSYNC B0 ;  /* 0x0000000000007941 */ /* 0x000fea0003800000 */
.L_x_546:
[----:B------:R-:W-:-:S03]  /*13b00*/  UMOV UR4, 0xffffffff ;  /* 0xffffffff00047882 */ /* 0x000fc60000000000 */
[----:B------:R-:W-:Y:S05]  /*13b10*/  BRA.DIV UR4, `(.L_x_548) ;  /* 0x0000002204287947 */ /* 0x000fea000b800000 */
[----:B-1---5:R-:W1:Y:S02]  /*13b20*/  SHFL.UP PT, R3, R2, 0x1, RZ ;  /* 0x0420000002037989 */ /* 0x022e6400000e00ff */
        /* <DEDUP_REMOVED lines=15> */
.L_x_617:
[----:B------:R-:W-:Y:S02]  /*13c20*/  ULDC UR4, c[0x0][0xc38] ;  /* 0x00030e0000047ab9 */ /* 0x000fe40000000800 */
[----:B------:R-:W-:-:S04]  /*13c30*/  IMAD.U32 R16, RZ, RZ, UR4 ;  /* 0x00000004ff107e24 */ /* 0x000fc8000f8e00ff */
[----:B--2---:R-:W-:-:S04]  /*13c40*/  IMAD R6, R6, R16, RZ ;  /* 0x0000001006067224 */ /* 0x004fc800078e02ff */
[----:B------:R-:W-:-:S05]  /*13c50*/  IMAD.IADD R4, R6, 0x1, R4 ;  /* 0x0000000106047824 */ /* 0x000fca00078e0204 */
[----:B------:R-:W-:-:S13]  /*13c60*/  ISETP.GT.AND P6, PT, R4, R0, PT ;  /* 0x000000000400720c */ /* 0x000fda0003fc4270 */
[----:B------:R-:W-:Y:S05]  /*13c70*/  @!P6 BRA `(.L_x_549) ;  /* 0xfffffffc0060e947 */ /* 0x000fea000383ffff */
.L_x_544:
[----:B------:R-:W-:Y:S01]  /*13c80*/  IMAD.IADD R6, R4, 0x1, -R6 ;  /* 0x0000000104067824 */ /* 0x000fe200078e0a06 */
[----:B------:R-:W-:-:S03]  /*13c90*/  UMOV UR4, 0xffffffff ;  /* 0xffffffff00047882 */ /* 0x000fc60000000000 */
[----:B------:R-:W-:-:S05]  /*13ca0*/  IMAD R4, R3, R16, R6 ;  /* 0x0000001003047224 */ /* 0x000fca00078e0206 */
[----:B------:R-:W-:Y:S01]  /*13cb0*/  ISETP.GT.AND P6, PT, R4, R0, PT ;  /* 0x000000000400720c */ /* 0x000fe20003fc4270 */
[----:B------:R-:W-:-:S12]  /*13cc0*/  BRA.DIV UR4, `(.L_x_550) ;  /* 0x0000002204947947 */ /* 0x000fd8000b800000 */
[----:B------:R-:W-:-:S04]  /*13cd0*/  VOTE.ANY R5, PT, !P6 ;  /* 0x0000000000057806 */ /* 0x000fc800070e0100 */
[----:B------:R-:W2:Y:S02]  /*13ce0*/  POPC R4, R5 ;  /* 0x0000000500047309 */ /* 0x000ea40000000000 */
[----:B--2---:R2:W3:Y:S02]  /*13cf0*/  SHFL.IDX PT, R17, R2, R4, 0x1f ;  /* 0x00001f0402117589 */ /* 0x0044e400000e0000 */
.L_x_621:
[----:B------:R-:W-:Y:S01]  /*13d00*/  ISETP.NE.AND P0, PT, R5, RZ, PT ;  /* 0x000000ff0500720c */ /* 0x000fe20003f05270 */
[----:B--2---:R-:W-:-:S12]  /*13d10*/  IMAD.MOV.U32 R2, RZ, RZ, RZ ;  /* 0x000000ffff027224 */ /* 0x004fd800078e00ff */
[----:B------:R-:W-:Y:S05]  /*13d20*/  @!P0 BRA `(.L_x_551) ;  /* 0x0000000000108947 */ /* 0x000fea0003800000 */
[----:B------:R-:W-:Y:S01]  /*13d30*/  UMOV UR4, 0xffffffff ;  /* 0xffffffff00047882 */ /* 0x000fe20000000000 */
[----:B------:R-:W-:Y:S02]  /*13d40*/  VIADD R12, R4, 0xffffffff ;  /* 0xffffffff040c7836 */ /* 0x000fe40000000000 */
[----:B------:R-:W-:Y:S05]  /*13d50*/  BRA.DIV UR4, `(.L_x_552) ;  /* 0x0000002204b87947 */ /* 0x000fea000b800000 */
[----:B------:R2:W4:Y:S02]  /*13d60*/  SHFL.IDX PT, R2, R3, R12, 0x1f ;  /* 0x00001f0c03027589 */ /* 0x00052400000e0000 */
.L_x_551:
[----:B---3--:R-:W-:Y:S01]  /*13d70*/  IABS R5, R17 ;  /* 0x0000001100057213 */ /* 0x008fe20000000000 */
[----:B----4-:R-:W-:Y:S02]  /*13d80*/  IMAD R16, R2, R16, R6 ;  /* 0x0000001002107224 */ /* 0x010fe400078e0206 */
[----:B------:R-:W-:Y:S01]  /*13d90*/  IMAD.IADD R19, R4, 0x1, R19 ;  /* 0x0000000104137824 */ /* 0x000fe200078e0213 */
[----:B------:R-:W3:Y:S01]  /*13da0*/  I2F.RP R2, R5 ;  /* 0x0000000500027306 */ /* 0x000ee20000209400 */
[----:B------:R-:W-:-:S07]  /*13db0*/  IMAD.IADD R0, R0, 0x1, -R16 ;  /* 0x0000000100007824 */ /* 0x000fce00078e0a10 */
[----:B---3--:R-:W3:Y:S02]  /*13dc0*/  MUFU.RCP R2, R2 ;  /* 0x0000000200027308 */ /* 0x008ee40000001000 */
[----:B---3--:R-:W-:-:S06]  /*13dd0*/  VIADD R2, R2, 0xffffffe ;  /* 0x0ffffffe02027836 */ /* 0x008fcc0000000000 */
[----:B-12---:R-:W1:Y:S02]  /*13de0*/  F2I.FTZ.U32.TRUNC.NTZ R3, R2 ;  /* 0x0000000200037305 */ /* 0x006e64000021f000 */
[----:B-1----:R-:W-:-:S04]  /*13df0*/  IMAD.MOV R2, RZ, RZ, -R3 ;  /* 0x000000ffff027224 */ /* 0x002fc800078e0a03 */
[----:B------:R-:W-:Y:S02]  /*13e00*/  IMAD R6, R2, R5, RZ ;  /* 0x0000000502067224 */ /* 0x000fe400078e02ff */
[----:B------:R-:W-:-:S04]  /*13e10*/  IMAD.MOV.U32 R2, RZ, RZ, RZ ;  /* 0x000000ffff027224 */ /* 0x000fc800078e00ff */
[----:B------:R-:W-:Y:S01]  /*13e20*/  IMAD.HI.U32 R2, R3, R6, R2 ;  /* 0x0000000603027227 */ /* 0x000fe200078e0002 */
[----:B------:R-:W-:Y:S02]  /*13e30*/  IABS R6, R17 ;  /* 0x0000001100067213 */ /* 0x000fe40000000000 */
[----:B------:R-:W-:-:S03]  /*13e40*/  IABS R3, R0 ;  /* 0x0000000000037213 */ /* 0x000fc60000000000 */
[----:B------:R-:W-:Y:S02]  /*13e50*/  IMAD.MOV R6, RZ, RZ, -R6 ;  /* 0x000000ffff067224 */ /* 0x000fe400078e0a06 */
        /* <DEDUP_REMOVED lines=16> */
.L_x_545:
[----:B------:R-:W-:Y:S01]  /*13f60*/  UMOV UR4, URZ ;  /* 0x0000003f00047c82 */ /* 0x000fe20008000000 */
[----:B------:R-:W-:Y:S01]  /*13f70*/  UMOV UR5, URZ ;  /* 0x0000003f00057c82 */ /* 0x000fe20008000000 */
[----:B------:R-:W-:Y:S01]  /*13f80*/  ULDC UR6, c[0x0][0xc3c] ;  /* 0x00030f0000067ab9 */ /* 0x000fe20000000800 */
[----:B------:R-:W-:Y:S02]  /*13f90*/  IMAD.MOV.U32 R16, RZ, RZ, R0 ;  /* 0x000000ffff107224 */ /* 0x000fe400078e0000 */
[----:B------:R-:W-:Y:S02]  /*13fa0*/  IMAD.U32 R17, RZ, RZ, UR4 ;  /* 0x00000004ff117e24 */ /* 0x000fe4000f8e00ff */
[----:B------:R-:W-:Y:S02]  /*13fb0*/  IMAD.U32 R18, RZ, RZ, UR5 ;  /* 0x00000005ff127e24 */ /* 0x000fe4000f8e00ff */
[----:B------:R-:W-:-:S07]  /*13fc0*/  IMAD.U32 R19, RZ, RZ, UR6 ;  /* 0x00000006ff137e24 */ /* 0x000fce000f8e00ff */
.L_x_553:
[----:B-1----:R1:W2:Y:S01]  /*13fd0*/  LDL R3, [R1+0x4] ;  /* 0x0000040001037983 */ /* 0x0022a20000100800 */
[----:B------:R-:W3:Y:S01]  /*13fe0*/  S2R R0, SR_TID.X ;  /* 0x0000000000007919 */ /* 0x000ee20000002100 */
[----:B------:R-:W-:Y:S05]  /*13ff0*/  WARPSYNC.ALL ;  /* 0x0000000000007948 */ /* 0x000fea0003800000 */
[----:B---3--:R-:W-:Y:S01]  /*14000*/  LOP3.LUT R0, R0, 0x1f, RZ, 0xc0, !PT ;  /* 0x0000001f00007812 */ /* 0x008fe200078ec0ff */
[----:B------:R-:W-:Y:S03]  /*14010*/  BAR.SYNC.DEFER_BLOCKING 0x4, 0x180 ;  /* 0x0106000000007b1d */ /* 0x000fe60000010000 */
[----:B------:R-:W-:-:S13]  /*14020*/  ISETP.NE.AND P0, PT, R0, RZ, PT ;  /* 0x000000ff0000720c */ /* 0x000fda0003f05270 */
[----:B------:R-:W2:Y:S01]  /*14030*/  @!P0 S2R R0, SR_CgaCtaId ;  /* 0x0000000000008919 */ /* 0x000ea20000008800 */
[----:B------:R-:W-:-:S04]  /*14040*/  @!P0 MOV R2, 0x400 ;  /* 0x0000040000028802 */ /* 0x000fc80000000f00 */
[----:B--2---:R-:W-:-:S05]  /*14050*/  @!P0 LEA R3, R0, R2, 0x18 ;  /* 0x0000000200038211 */ /* 0x004fca00078ec0ff */
[----:B------:R1:W-:Y:S04]  /*14060*/  @!P0 STS.128 [R3+0x388d0], R16 ;  /* 0x0388d01003008388 */ /* 0x0003e80000000c00 */
[----:B------:R1:W-:Y:S01]  /*14070*/  @!P0 STL [R1+0x4], R3 ;  /* 0x0000040301008387 */ /* 0x0003e20000100800 */
[----:B------:R-:W-:Y:S06]  /*14080*/  BAR.ARV 0x5, 0x180 ;  /* 0x0146000000007b1d */ /* 0x000fec0000002000 */
.L_x_542:
[----:B------:R-:W-:Y:S02]  /*14090*/  ULDC UR4, c[0x0][0xc3c] ;  /* 0x00030f0000047ab9 */ /* 0x000fe40000000800 */
[----:B----4-:R-:W-:-:S13]  /*140a0*/  ISETP.GE.AND P0, PT, R19, UR4, PT ;  /* 0x0000000413007c0c */ /* 0x010fda000bf06270 */
[----:B------:R-:W-:Y:S05]  /*140b0*/  @!P0 BRA `(.L_x_554) ;  /* 0xffffffa0004c8947 */ /* 0x000fea000383ffff */
[----:B------:R-:W-:Y:S05]  /*140c0*/  BSYNC B8 ;  /* 0x0000000000087941 */ /* 0x000fea0003800000 */
.L_x_441:
[----:B---3--:R-:W3:Y:S01]  /*140d0*/  LDL.LU R0, [R1+0x50] ;  /* 0x0000500001007983 */ /* 0x008ee20000300800 */
[----:B------:R-:W-:Y:S01]  /*140e0*/  BSSY B0, `(.L_x_555) ;  /* 0x000000b000007945 */ /* 0x000fe20003800000 */
[----:B------:R-:W4:Y:S01]  /*140f0*/  S2R R5, SR_CgaCtaId ;  /* 0x0000000000057919 */ /* 0x000f220000008800 */
[----:B---3--:R-:W-:-:S05]  /*14100*/  VIADD R0, R0, 0x1 ;  /* 0x0000000100007836 */ /* 0x008fca0000000000 */
[----:B------:R-:W-:-:S04]  /*14110*/  LEA.HI R2, R0, R0, RZ, 0x1 ;  /* 0x0000000000027211 */ /* 0x000fc800078f08ff */
[----:B-1----:R-:W-:-:S05]  /*14120*/  LOP3.LUT R3, R2, 0xfffffffe, RZ, 0xc0, !PT ;  /* 0xfffffffe02037812 */ /* 0x002fca00078ec0ff */
[----:B------:R-:W-:Y:S01]  /*14130*/  IMAD.IADD R3, R0, 0x1, -R3 ;  /* 0x0000000100037824 */ /* 0x000fe200078e0a03 */
[----:B------:R-:W-:-:S04]  /*14140*/  MOV R0, 0x400 ;  /* 0x0000040000007802 */ /* 0x000fc80000000f00 */
[----:B----4-:R-:W-:Y:S02]  /*14150*/  LEA R0, R5, R0, 0x18 ;  /* 0x0000000005007211 */ /* 0x010fe400078ec0ff */
[----:B------:R-:W-:-:S04]  /*14160*/  SHF.L.U32 R3, R3, 0x1f, RZ ;  /* 0x0000001f03037819 */ /* 0x000fc800000006ff */
[----:B------:R-:W1:Y:S02]  /*14170*/  SYNCS.PHASECHK.TRANS64.TRYWAIT P0, [R0+URZ+0x38820], R3 ;  /* 0x03882003000075a7 */ /* 0x000e64000800017f */
[----:B-1----:R-:W-:Y:S05]  /*14180*/  @!P0 BRA `(.L_x_556) ;  /* 0x0000001c00d48947 */ /* 0x002fea0003800000 */
.L_x_624:
[----:B------:R-:W-:Y:S05]  /*14190*/  BSYNC B0 ;  /* 0x0000000000007941 */ /* 0x000fea0003800000 */
.L_x_555:
[----:B------:R-:W-:-:S03]  /*141a0*/  UMOV UR4, 0xffffffff ;  /* 0xffffffff00047882 */ /* 0x000fc60000000000 */
[----:B------:R-:W-:Y:S05]  /*141b0*/  BRA.DIV UR4, `(.L_x_557) ;  /* 0x0000001e04dc7947 */ /* 0x000fea000b800000 */
[----:B------:R-:W3:Y:S02]  /*141c0*/  S2R R2, SR_TID.X ;  /* 0x0000000000027919 */ /* 0x000ee40000002100 */
[----:B---3--:R-:W-:-:S04]  /*141d0*/  SHF.R.U32.HI R2, RZ, 0x5, R2 ;  /* 0x00000005ff027819 */ /* 0x008fc80000011602 */
[----:B------:R-:W-:-:S05]  /*141e0*/  LOP3.LUT R2, R2, 0x3, RZ, 0xc0, !PT ;  /* 0x0000000302027812 */ /* 0x000fca00078ec0ff */
[----:B------:R3:W4:Y:S02]  /*141f0*/  SHFL.IDX PT, R14, R2, RZ, 0x1f ;  /* 0x00001fff020e7589 */ /* 0x00072400000e0000 */
.L_x_627:
[----:B----4-:R-:W-:Y:S01]  /*14200*/  ISETP.NE.AND P0, PT, R14, RZ, PT ;  /* 0x000000ff0e00720c */ /* 0x010fe20003f05270 */
[----:B------:R-:W-:-:S12]  /*14210*/  BSSY B0, `(.L_x_558) ;  /* 0x0000029000007945 */ /* 0x000fd80003800000 */
[----:B------:R-:W-:Y:S05]  /*14220*/  @P0 BRA `(.L_x_559) ;  /* 0x00000000009c0947 */ /* 0x000fea0003800000 */
[----:B------:R-:W-:-:S03]  /*14230*/  UMOV UR4, 0xffffffff ;  /* 0xffffffff00047882 */ /* 0x000fc60000000000 */
[----:B------:R-:W-:Y:S05]  /*14240*/  BRA.DIV UR4, `(.L_x_560) ;  /* 0x0000001e04ec7947 */ /* 0x000fea000b800000 */
[----:B------:R-:W-:-:S13]  /*14250*/  ELECT P6, URZ, PT ;  /* 0x00000000003f782f */ /* 0x000fda00038c0000 */
.L_x_630:
[----:B------:R-:W-:Y:S05]  /*14260*/  @!P6 BRA `(.L_x_559) ;  /* 0x00000000008ce947 */ /* 0x000fea0003800000 */
[----:B---3--:R-:W3:Y:S02]  /*14270*/  LDL R2, [R1+0x5c] ;  /* 0x00005c0001027983 */ /* 0x008ee40000100800 */
[----:B---3--:R-:W-:-:S13]  /*14280*/  R2UR UR4, R2 ;  /* 0x00000000020472ca */ /* 0x008fda00000e0000 */
[----:B------:R-:W-:-:S06]  /*14290*/  ULOP3.LUT UR4, UR4, 0x2, URZ, 0xfc, !UPT ;  /* 0x0000000204047892 */ /* 0x000fcc000f8efc3f */
[----:B------:R-:W-:-:S05]  /*142a0*/  IMAD.U32 R2, RZ, RZ, UR4 ;  /* 0x00000004ff027e24 */ /* 0x000fca000f8e00ff */
[----:B------:R-:W-:-:S13]  /*142b0*/  ISETP.NE.AND P2, PT, R2, 0x3, PT ;  /* 0x000000030200780c */ /* 0x000fda0003f45270 */
[----:B------:R-:W-:Y:S05]  /*142c0*/  @!P2 BRA `(.L_x_561) ;  /* 0x000000000004a947 */ /* 0x000fea0003800000 */
[----:B------:R-:W-:Y:S01]  /*142d0*/  BPT.TRAP 0x1 ;  /* 0x000000040000795c */ /* 0x000fe20000300000 */
.L_x_561:
[----:B-1----:R-:W3:Y:S04]  /*142e0*/  LDL R3, [R1+0x8] ;  /* 0x0000080001037983 */ /* 0x002ee80000100800 */
[----:B--2---:R-:W2:Y:S01]  /*142f0*/  LDL.LU R7, [R1+0x10] ;  /* 0x0000100001077983 */ /* 0x004ea20000300800 */
[----:B------:R-:W-:-:S04]  /*14300*/  VIADD R2, R0, 0x38840 ;  /* 0x0003884000027836 */ /* 0x000fc80000000000 */
[C---:B---3--:R-:W-:Y:S02]  /*14310*/  IMAD R6, R3.reuse, 0x8, R2 ;  /* 0x0000000803067824 */ /* 0x048fe400078e0202 */
[----:B------:R-:W-:Y:S01]  /*14320*/  VIADD R3, R3, 0x1 ;  /* 0x0000000103037836 */ /* 0x000fe20000000000 */
[----:B--2---:R-:W-:-:S04]  /*14330*/  SHF.L.U32 R5, R7, 0x1f, RZ ;  /* 0x0000001f07057819 */ /* 0x004fc800000006ff */
[C---:B------:R-:W-:Y:S01]  /*14340*/  ISETP.NE.AND P1, PT, R3.reuse, 0x2, PT ;  /* 0x000000020300780c */ /* 0x040fe20003f25270 */
[----:B------:R-:W1:Y:S03]  /*14350*/  SYNCS.PHASECHK.TRANS64.TRYWAIT P0, [R6+URZ], R5 ;  /* 0x00000005060075a7 */ /* 0x000e66000800017f */
[----:B------:R-:W-:Y:S02]  /*14360*/  SEL R4, RZ, 0x1, P1 ;  /* 0x00000001ff047807 */ /* 0x000fe40000800000 */
[----:B------:R-:W-:Y:S02]  /*14370*/  SEL R3, R3, RZ, P1 ;  /* 0x000000ff03037207 */ /* 0x000fe40000800000 */
[----:B------:R-:W-:-:S03]  /*14380*/  LOP3.LUT R4, R7, R4, RZ, 0x3c, !PT ;  /* 0x0000000407047212 */ /* 0x000fc600078e3cff */
[----:B------:R-:W-:Y:S01]  /*14390*/  IMAD R7, R3, 0x8, R2 ;  /* 0x0000000803077824 */ /* 0x000fe200078e0202 */
[----:B------:R-:W-:Y:S01]  /*143a0*/  SHF.L.U32 R2, R4, 0x1f, RZ ;  /* 0x0000001f04027819 */ /* 0x000fe200000006ff */
[----:B-1----:R-:W-:Y:S06]  /*143b0*/  @!P0 BRA `(.L_x_562) ;  /* 0x0000001c00b08947 */ /* 0x002fec0003800000 */
.L_x_631:
[----:B------:R-:W2:Y:S02]  /*143c0*/  SYNCS.PHASECHK.TRANS64.TRYWAIT P0, [R7+URZ], R2 ;  /* 0x00000002070075a7 */ /* 0x000ea4000800017f */
[----:B--2---:R-:W-:Y:S05]  /*143d0*/  @!P0 BRA `(.L_x_563) ;  /* 0x0000001c00bc8947 */ /* 0x004fea0003800000 */
.L_x_632:
[----:B------:R-:W-:Y:S05]  /*143e0*/  @!P2 BRA `(.L_x_564) ;  /* 0x000000000004a947 */ /* 0x000fea0003800000 */
[----:B------:R-:W-:Y:S01]  /*143f0*/  BPT.TRAP 0x1 ;  /* 0x000000040000795c */ /* 0x000fe20000300000 */
.L_x_564:
[----:B------:R-:W3:Y:S01]  /*14400*/  LDL.LU R4, [R1+0x8] ;  /* 0x0000080001047983 */ /* 0x000ee20000300800 */
[----:B------:R-:W-:-:S04]  /*14410*/  VIADD R0, R0, 0x38860 ;  /* 0x0003886000007836 */ /* 0x000fc80000000000 */
[----:B---3--:R-:W-:-:S04]  /*14420*/  IMAD R4, R4, 0x8, R0 ;  /* 0x0000000804047824 */ /* 0x008fc800078e0200 */
[----:B------:R-:W3:Y:S02]  /*14430*/  SYNCS.PHASECHK.TRANS64.TRYWAIT P0, [R4+URZ], R5 ;  /* 0x00000005040075a7 */ /* 0x000ee4000800017f */
[----:B---3--:R-:W-:Y:S05]  /*14440*/  @!P0 BRA `(.L_x_565) ;  /* 0x0000001c00b48947 */ /* 0x008fea0003800000 */
.L_x_633:
[----:B------:R-:W-:-:S07]  /*14450*/  IMAD R3, R3, 0x8, R0 ;  /* 0x0000000803037824 */ /* 0x000fce00078e0200 */
.L_x_566:
[----:B----4-:R4:W0:Y:S02]  /*14460*/  SYNCS.PHASECHK.TRANS64.TRYWAIT P0, [R3+URZ], R2 ;  /* 0x00000002030075a7 */ /* 0x010824000800017f */
[----:B0-----:R-:W-:Y:S05]  /*14470*/  @!P0 NANOSLEEP.SYNCS 0x989680 ;  /* 0x009896800000895d */ /* 0x001fea0003900000 */
[----:B------:R-:W0:Y:S02]  /*14480*/  @!P0 SYNCS.PHASECHK.TRANS64 P0, [R3+URZ], R2 ;  /* 0x00000002030085a7 */ /* 0x000e24000800007f */
[----:B0-----:R-:W-:Y:S05]  /*14490*/  @!P0 BRA `(.L_x_566) ;  /* 0xfffffffc00f08947 */ /* 0x001fea000383ffff */
.L_x_559:
[----:B------:R-:W-:Y:S05]  /*144a0*/  BSYNC B0 ;  /* 0x0000000000007941 */ /* 0x000fea0003800000 */
.L_x_558:
[----:B------:R-:W-:Y:S05]  /*144b0*/  EXIT ;  /* 0x000000000000794d */ /* 0x000fea0003800000 */
.L_x_393:
[----:B0-----:R0:W1:Y:S02]  /*144c0*/  SYNCS.PHASECHK.TRANS64.TRYWAIT P1, [R5+URZ+0x38800], R0 ;  /* 0x03880000050075a7 */ /* 0x001064000802017f */
[----:B-1----:R-:W-:Y:S05]  /*144d0*/  @!P1 NANOSLEEP.SYNCS 0x989680 ;  /* 0x009896800000995d */ /* 0x002fea0003900000 */
[----:B------:R-:W1:Y:S02]  /*144e0*/  @!P1 SYNCS.PHASECHK.TRANS64 P1, [R5+URZ+0x38800], R0 ;  /* 0x03880000050095a7 */ /* 0x000e64000802007f */
[----:B-1----:R-:W-:Y:S05]  /*144f0*/  @!P1 BRA `(.L_x_393) ;  /* 0xfffffffc00f09947 */ /* 0x002fea000383ffff */
[----:B------:R-:W-:Y:S05]  /*14500*/  BRA `(.L_x_567) ;  /* 0xfffffed400207947 */ /* 0x000fea000383ffff */
.L_x_397:
[----:B-1----:R1:W2:Y:S02]  /*14510*/  SYNCS.PHASECHK.TRANS64.TRYWAIT P2, [R0+URZ+0x38830], R3 ;  /* 0x03883003000075a7 */ /* 0x0022a4000804017f */
[----:B--2---:R-:W-:Y:S05]  /*14520*/  @!P2 NANOSLEEP.SYNCS 0x989680 ;  /* 0x009896800000a95d */ /* 0x004fea0003900000 */
[----:B------:R-:W2:Y:S02]  /*14530*/  @!P2 SYNCS.PHASECHK.TRANS64 P2, [R0+URZ+0x38830], R3 ;  /* 0x038830030000a5a7 */ /* 0x000ea4000804007f */
[----:B--2---:R-:W-:Y:S05]  /*14540*/  @!P2 BRA `(.L_x_397) ;  /* 0xfffffffc00f0a947 */ /* 0x004fea000383ffff */
[----:B------:R-:W-:Y:S05]  /*14550*/  BRA `(.L_x_396) ;  /* 0xfffffed400447947 */ /* 0x000fea000383ffff */
.L_x_402:
[----:B-1----:R-:W-:-:S04]  /*14560*/  IMAD.U32 R4, RZ, RZ, UR61 ;  /* 0x0000003dff047e24 */ /* 0x002fc8000f8e00ff */
[----:B------:R1:W2:Y:S03]  /*14570*/  SYNCS.PHASECHK.TRANS64.TRYWAIT P2, [R4+URZ+0x38830], R3 ;  /* 0x03883003040075a7 */ /* 0x0002a6000804017f */
[----:B--2---:R-:W-:Y:S05]  /*14580*/  @!P2 NANOSLEEP.SYNCS 0x989680 ;  /* 0x009896800000a95d */ /* 0x004fea0003900000 */
[----:B------:R-:W2:Y:S02]  /*14590*/  @!P2 SYNCS.PHASECHK.TRANS64 P2, [R4+URZ+0x38830], R3 ;  /* 0x038830030400a5a7 */ /* 0x000ea4000804007f */
[----:B--2---:R-:W-:Y:S05]  /*145a0*/  @!P2 BRA `(.L_x_402) ;  /* 0xfffffffc00eca947 */ /* 0x004fea000383ffff */
[----:B------:R-:W-:Y:S05]  /*145b0*/  BRA `(.L_x_401) ;  /* 0xffffff1000bc7947 */ /* 0x000fea000383ffff */
.L_x_406:
[----:B01----:R-:W-:-:S04]  /*145c0*/  IMAD.U32 R3, RZ, RZ, UR4 ;  /* 0x00000004ff037e24 */ /* 0x003fc8000f8e00ff */
[----:B------:R0:W1:Y:S03]  /*145d0*/  SYNCS.PHASECHK.TRANS64.TRYWAIT P2, [R3+URZ+0x38850], R0 ;  /* 0x03885000030075a7 */ /* 0x000066000804017f */
[----:B-1----:R-:W-:Y:S05]  /*145e0*/  @!P2 NANOSLEEP.SYNCS 0x989680 ;  /* 0x009896800000a95d */ /* 0x002fea0003900000 */
[----:B------:R-:W1:Y:S02]  /*145f0*/  @!P2 SYNCS.PHASECHK.TRANS64 P2, [R3+URZ+0x38850], R0 ;  /* 0x038850000300a5a7 */ /* 0x000e64000804007f */
[----:B-1----:R-:W-:Y:S05]  /*14600*/  @!P2 BRA `(.L_x_406) ;  /* 0xfffffffc00eca947 */ /* 0x002fea000383ffff */
[----:B------:R-:W-:Y:S05]  /*14610*/  BRA `(.L_x_405) ;  /* 0xffffff3800dc7947 */ /* 0x000fea000383ffff */
.L_x_411:
[----:B-1----:R1:W2:Y:S02]  /*14620*/  SYNCS.PHASECHK.TRANS64.TRYWAIT P0, [R11+URZ+0x38850], R0 ;  /* 0x038850000b0075a7 */ /* 0x0022a4000800017f */
[----:B--2---:R-:W-:Y:S05]  /*14630*/  @!P0 NANOSLEEP.SYNCS 0x989680 ;  /* 0x009896800000895d */ /* 0x004fea0003900000 */
[----:B------:R-:W2:Y:S02]  /*14640*/  @!P0 SYNCS.PHASECHK.TRANS64 P0, [R11+URZ+0x38850], R0 ;  /* 0x038850000b0085a7 */ /* 0x000ea4000800007f */
[----:B--2---:R-:W-:Y:S05]  /*14650*/  @!P0 BRA `(.L_x_411) ;  /* 0xfffffffc00f08947 */ /* 0x004fea000383ffff */
[----:B------:R-:W-:Y:S05]  /*14660*/  BRA `(.L_x_410) ;  /* 0xffffff5000d47947 */ /* 0x000fea000383ffff */
.L_x_453:
[----:B------:R-:W2:Y:S01]  /*14670*/  S2R R4, SR_TID.X ;  /* 0x0000000000047919 */ /* 0x000ea20000002100 */
[----:B------:R-:W-:Y:S01]  /*14680*/  BSSY B0, `(.L_x_568) ;  /* 0x000000a000007945 */ /* 0x000fe20003800000 */
[----:B-1----:R-:W-:Y:S02]  /*14690*/  IMAD.MOV.U32 R12, RZ, RZ, RZ ;  /* 0x000000ffff0c7224 */ /* 0x002fe400078e00ff */
[----:B------:R-:W-:Y:S02]  /*146a0*/  IMAD.MOV.U32 R11, RZ, RZ, 0x1f ;  /* 0x0000001fff0b7424 */ /* 0x000fe400078e00ff */
[----:B------:R-:W-:Y:S01]  /*146b0*/  IMAD.MOV.U32 R15, RZ, RZ, -0x1 ;  /* 0xffffffffff0f7424 */ /* 0x000fe200078e00ff */
[----:B--2---:R-:W-:-:S04]  /*146c0*/  SHF.R.U32.HI R4, RZ, 0x5, R4 ;  /* 0x00000005ff047819 */ /* 0x004fc80000011604 */
[----:B------:R-:W-:-:S05]  /*146d0*/  LOP3.LUT R4, R4, 0x3, RZ, 0xc0, !PT ;  /* 0x0000000304047812 */ /* 0x000fca00078ec0ff */
[----:B------:R-:W-:-:S07]  /*146e0*/  IMAD.MOV.U32 R13, RZ, RZ, R4 ;  /* 0x000000ffff0d7224 */ /* 0x000fce00078e0004 */
[----:B0-----:R-:W-:Y:S05]  /*146f0*/  WARPSYNC.COLLECTIVE R15, `(.L_x_569) ;  /* 0x000000000f087348 */ /* 0x001fea0003c00000 */
[----:B------:R1:W2:Y:S02]  /*14700*/  SHFL.IDX P6, R14, R13, R12, R11 ;  /* 0x0000000c0d0e7389 */ /* 0x0002a400000c000b */
[----:B012---:R-:W-:Y:S01]  /*14710*/  ENDCOLLECTIVE ;  /* 0x000000000000791b */ /* 0x007fe20003800000 */
.L_x_569:
[----:B------:R-:W-:Y:S05]  /*14720*/  BSYNC B0 ;  /* 0x0000000000007941 */ /* 0x000fea0003800000 */
.L_x_568:
[----:B------:R-:W-:Y:S05]  /*14730*/  BRA `(.L_x_570) ;  /* 0xffffffa400ac7947 */ /* 0x000fea000383ffff */
.L_x_455:
[----:B------:R-:W-:Y:S01]  /*14740*/  BSSY B0, `(.L_x_571) ;  /* 0x0000006000007945 */ /* 0x000fe20003800000 */
[----:B------:R-:W-:-:S07]  /*14750*/  IMAD.MOV.U32 R15, RZ, RZ, -0x1 ;  /* 0xffffffffff0f7424 */ /* 0x000fce00078e00ff */
[----:B0123--:R-:W-:Y:S05]  /*14760*/  WARPSYNC.COLLECTIVE R15, `(.L_x_572) ;  /* 0x000000000f0c7348 */ /* 0x00ffea0003c00000 */
[----:B------:R-:W-:Y:S02]  /*14770*/  ELECT P6, UR62, PT ;  /* 0x00000000003e782f */ /* 0x000fe400038c0000 */
[----:B------:R-:W-:Y:S01]  /*14780*/  MOV R14, UR62 ;  /* 0x0000003e000e7c02 */ /* 0x000fe20008000f00 */
[----:B0123--:R-:W-:Y:S10]  /*14790*/  ENDCOLLECTIVE ;  /* 0x000000000000791b */ /* 0x00fff40003800000 */
.L_x_572:
[----:B------:R-:W-:Y:S05]  /*147a0*/  BSYNC B0 ;  /* 0x0000000000007941 */ /* 0x000fea0003800000 */
.L_x_571:
[----:B------:R-:W-:Y:S05]  /*147b0*/  BRA `(.L_x_573) ;  /* 0xffffffa400b07947 */ /* 0x000fea000383ffff */
.L_x_457:
[----:B---3--:R3:W4:Y:S02]  /*147c0*/  SYNCS.PHASECHK.TRANS64.TRYWAIT P0, [R0+URZ+0x38840], R2 ;  /* 0x03884002000075a7 */ /* 0x008724000800017f */
[----:B----4-:R-:W-:Y:S05]  /*147d0*/  @!P0 NANOSLEEP.SYNCS 0x989680 ;  /* 0x009896800000895d */ /* 0x010fea0003900000 */
[----:B------:R-:W4:Y:S02]  /*147e0*/  @!P0 SYNCS.PHASECHK.TRANS64 P0, [R0+URZ+0x38840], R2 ;  /* 0x03884002000085a7 */ /* 0x000f24000800007f */
[----:B----4-:R-:W-:Y:S05]  /*147f0*/  @!P0 BRA `(.L_x_457) ;  /* 0xfffffffc00f08947 */ /* 0x010fea000383ffff */
[----:B------:R-:W-:Y:S05]  /*14800*/  BRA `(.L_x_574) ;  /* 0xffffffa800207947 */ /* 0x000fea000383ffff */
.L_x_461:
[----:B------:R-:W2:Y:S01]  /*14810*/  LDL.LU R11, [R1+0x3c] ;  /* 0x00003c00010b7983 */ /* 0x000ea20000300800 */
[----:B------:R-:W-:Y:S01]  /*14820*/  IMAD.MOV.U32 R13, RZ, RZ, R0 ;  /* 0x000000ffff0d7224 */ /* 0x000fe200078e0000 */
[----:B------:R-:W-:Y:S01]  /*14830*/  LOP3.LUT R8, R8, 0x7f, RZ, 0xc0, !PT ;  /* 0x0000007f08087812 */ /* 0x000fe200078ec0ff */
[----:B------:R-:W-:Y:S02]  /*14840*/  IMAD.MOV.U32 R12, RZ, RZ, RZ ;  /* 0x000000ffff0c7224 */ /* 0x000fe400078e00ff */
[----:B------:R-:W-:Y:S01]  /*14850*/  IMAD.MOV.U32 R15, RZ, RZ, -0x1 ;  /* 0xffffffffff0f7424 */ /* 0x000fe200078e00ff */
[----:B------:R-:W-:-:S05]  /*14860*/  SHF.R.U32.HI R5, RZ, 0x3, R8 ;  /* 0x00000003ff057819 */ /* 0x000fca0000011608 */
[----:B------:R-:W-:-:S04]  /*14870*/  IMAD.IADD R2, R5, 0x1, R17 ;  /* 0x0000000105027824 */ /* 0x000fc800078e0211 */
[----:B------:R-:W-:Y:S02]  /*14880*/  VIADD R5, R2, 0x10 ;  /* 0x0000001002057836 */ /* 0x000fe40000000000 */
[----:B--2---:R-:W-:Y:S02]  /*14890*/  IMAD R3, R11, R7, RZ ;  /* 0x000000070b037224 */ /* 0x004fe400078e02ff */
[----:B------:R-:W-:-:S03]  /*148a0*/  IMAD.MOV.U32 R11, RZ, RZ, 0x181f ;  /* 0x0000181fff0b7424 */ /* 0x000fc600078e00ff */
[----:B------:R-:W-:-:S13]  /*148b0*/  ISETP.GE.AND P5, PT, R2, R3, PT ;  /* 0x000000030200720c */ /* 0x000fda0003fa6270 */
[----:B-----5:R-:W-:Y:S05]  /*148c0*/  WARPSYNC.COLLECTIVE R15, `(.L_x_575) ;  /* 0x000000000f087348 */ /* 0x020fea0003c00000 */
[----:B------:R0:W1:Y:S02]  /*148d0*/  SHFL.IDX P6, R14, R13, R12, R11 ;  /* 0x0000000c0d0e7389 */ /* 0x00006400000c000b */
[----:B01---5:R-:W-:Y:S01]  /*148e0*/  ENDCOLLECTIVE ;  /* 0x000000000000791b */ /* 0x023fe20003800000 */
.L_x_575:
[----:B------:R-:W-:Y:S02]  /*148f0*/  IMAD.MOV.U32 R13, RZ, RZ, R4 ;  /* 0x000000ffff0d7224 */ /* 0x000fe400078e0004 */
[----:B------:R-:W-:-:S07]  /*14900*/  IMAD.MOV.U32 R6, RZ, RZ, R14 ;  /* 0x000000ffff067224 */ /* 0x000fce00078e000e */
[----:B------:R-:W-:Y:S05]  /*14910*/  WARPSYNC.COLLECTIVE R15, `(.L_x_576) ;  /* 0x000000000f087348 */ /* 0x000fea0003c00000 */
[----:B------:R0:W1:Y:S02]  /*14920*/  SHFL.IDX P6, R14, R13, R12, R11 ;  /* 0x0000000c0d0e7389 */ /* 0x00006400000c000b */
[----:B01----:R-:W-:Y:S01]  /*14930*/  ENDCOLLECTIVE ;  /* 0x000000000000791b */ /* 0x003fe20003800000 */
.L_x_576:
        /* <DEDUP_REMOVED lines=20> */
.L_x_577:
[----:B------:R-:W-:Y:S02]  /*14a80*/  IMAD.MOV.U32 R13, RZ, RZ, R4 ;  /* 0x000000ffff0d7224 */ /* 0x000fe400078e0004 */
[----:B------:R-:W-:-:S07]  /*14a90*/  IMAD.MOV.U32 R6, RZ, RZ, R14 ;  /* 0x000000ffff067224 */ /* 0x000fce00078e000e */
[----:B------:R-:W-:Y:S05]  /*14aa0*/  WARPSYNC.COLLECTIVE R15, `(.L_x_578) ;  /* 0x000000000f087348 */ /* 0x000fea0003c00000 */
[----:B------:R0:W1:Y:S02]  /*14ab0*/  SHFL.IDX P6, R14, R13, R12, R11 ;  /* 0x0000000c0d0e7389 */ /* 0x00006400000c000b */
[----:B01----:R-:W-:Y:S01]  /*14ac0*/  ENDCOLLECTIVE ;  /* 0x000000000000791b */ /* 0x003fe20003800000 */
.L_x_578:
[----:B------:R-:W-:Y:S01]  /*14ad0*/  ULDC.64 UR4, c[0x0][0x208] ;  /* 0x0000820000047ab9 */ /* 0x000fe20000000a00 */
[----:B------:R-:W-:Y:S02]  /*14ae0*/  IMAD.MOV.U32 R13, RZ, RZ, R0 ;  /* 0x000000ffff0d7224 */ /* 0x000fe400078e0000 */
[----:B------:R-:W-:Y:S02]  /*14af0*/  IMAD.MOV.U32 R12, RZ, RZ, 0x2 ;  /* 0x00000002ff0c7424 */ /* 0x000fe400078e00ff */
[----:B------:R-:W-:-:S05]  /*14b00*/  IMAD.MOV.U32 R5, RZ, RZ, R14 ;  /* 0x000000ffff057224 */ /* 0x000fca00078e000e */
[----:B------:R-:W-:-:S05]  /*14b10*/  @!P5 LEA R5, P4, R10, R5, 0x1 ;  /* 0x000000050a05d211 */ /* 0x000fca00078808ff */
[----:B------:R-:W-:-:S04]  /*14b20*/  @!P5 IMAD.X R6, RZ, RZ, R6, P4 ;  /* 0x000000ffff06d224 */ /* 0x000fc800020e0606 */
[----:B------:R-:W-:Y:S02]  /*14b30*/  @!P5 IMAD.MOV.U32 R7, RZ, RZ, R6 ;  /* 0x000000ffff07d224 */ /* 0x000fe400078e0006 */
        /* <DEDUP_REMOVED lines=13> */
.L_x_579:
[----:B------:R-:W-:Y:S02]  /*14c10*/  IMAD.MOV.U32 R13, RZ, RZ, R4 ;  /* 0x000000ffff0d7224 */ /* 0x000fe400078e0004 */
[----:B------:R-:W-:-:S07]  /*14c20*/  IMAD.MOV.U32 R6, RZ, RZ, R14 ;  /* 0x000000ffff067224 */ /* 0x000fce00078e000e */
[----:B------:R-:W-:Y:S05]  /*14c30*/  WARPSYNC.COLLECTIVE R15, `(.L_x_580) ;  /* 0x000000000f087348 */ /* 0x000fea0003c00000 */
[----:B------:R0:W1:Y:S02]  /*14c40*/  SHFL.IDX P6, R14, R13, R12, R11 ;  /* 0x0000000c0d0e7389 */ /* 0x00006400000c000b */
[----:B01----:R-:W-:Y:S01]  /*14c50*/  ENDCOLLECTIVE ;  /* 0x000000000000791b */ /* 0x003fe20003800000 */
.L_x_580:
        /* <DEDUP_REMOVED lines=20> */
.L_x_581:
[----:B------:R-:W-:Y:S02]  /*14da0*/  IMAD.MOV.U32 R13, RZ, RZ, R4 ;  /* 0x000000ffff0d7224 */ /* 0x000fe400078e0004 */
[----:B------:R-:W-:-:S07]  /*14db0*/  IMAD.MOV.U32 R6, RZ, RZ, R14 ;  /* 0x000000ffff067224 */ /* 0x000fce00078e000e */
[----:B------:R-:W-:Y:S05]  /*14dc0*/  WARPSYNC.COLLECTIVE R15, `(.L_x_582) ;  /* 0x000000000f087348 */ /* 0x000fea0003c00000 */
[----:B------:R0:W1:Y:S02]  /*14dd0*/  SHFL.IDX P6, R14, R13, R12, R11 ;  /* 0x0000000c0d0e7389 */ /* 0x00006400000c000b */
[----:B01----:R-:W-:Y:S01]  /*14de0*/  ENDCOLLECTIVE ;  /* 0x000000000000791b */ /* 0x003fe20003800000 */
.L_x_582:
        /* <DEDUP_REMOVED lines=20> */
.L_x_583:
[----:B------:R-:W-:Y:S02]  /*14f30*/  IMAD.MOV.U32 R13, RZ, RZ, R4 ;  /* 0x000000ffff0d7224 */ /* 0x000fe400078e0004 */
[----:B------:R-:W-:-:S07]  /*14f40*/  IMAD.MOV.U32 R6, RZ, RZ, R14 ;  /* 0x000000ffff067224 */ /* 0x000fce00078e000e */
[----:B------:R-:W-:Y:S05]  /*14f50*/  WARPSYNC.COLLECTIVE R15, `(.L_x_584) ;  /* 0x000000000f087348 */ /* 0x000fea0003c00000 */
[----:B------:R0:W1:Y:S02]  /*14f60*/  SHFL.IDX P6, R14, R13, R12, R11 ;  /* 0x0000000c0d0e7389 */ /* 0x00006400000c000b */
[----:B01----:R-:W-:Y:S01]  /*14f70*/  ENDCOLLECTIVE ;  /* 0x000000000000791b */ /* 0x003fe20003800000 */
.L_x_584:
        /* <DEDUP_REMOVED lines=20> */
.L_x_585:
[----:B------:R-:W-:Y:S02]  /*150c0*/  IMAD.MOV.U32 R13, RZ, RZ, R4 ;  /* 0x000000ffff0d7224 */ /* 0x000fe400078e0004 */
[----:B------:R-:W-:-:S07]  /*150d0*/  IMAD.MOV.U32 R6, RZ, RZ, R14 ;  /* 0x000000ffff067224 */ /* 0x000fce00078e000e */
[----:B------:R-:W-:Y:S05]  /*150e0*/  WARPSYNC.COLLECTIVE R15, `(.L_x_586) ;  /* 0x000000000f087348 */ /* 0x000fea0003c00000 */
[----:B------:R0:W1:Y:S02]  /*150f0*/  SHFL.IDX P6, R14, R13, R12, R11 ;  /* 0x0000000c0d0e7389 */ /* 0x00006400000c000b */
[----:B01----:R-:W-:Y:S01]  /*15100*/  ENDCOLLECTIVE ;  /* 0x000000000000791b */ /* 0x003fe20003800000 */
.L_x_586:
[----:B------:R-:W-:Y:S01]  /*15110*/  ULDC.64 UR4, c[0x0][0x208] ;  /* 0x0000820000047ab9 */ /* 0x000fe20000000a00 */
[----:B------:R-:W-:Y:S02]  /*15120*/  IMAD.MOV.U32 R13, RZ, RZ, R0 ;  /* 0x000000ffff0d7224 */ /* 0x000fe400078e0000 */
[----:B------:R-:W-:Y:S02]  /*15130*/  IMAD.MOV.U32 R12, RZ, RZ, 0x6 ;  /* 0x00000006ff0c7424 */ /* 0x000fe400078e00ff */
[----:B------:R-:W-:-:S05]  /*15140*/  IMAD.MOV.U32 R5, RZ, RZ, R14 ;  /* 0x000000ffff057224 */ /* 0x000fca00078e000e */
[----:B------:R-:W-:-:S05]  /*15150*/  @!P5 LEA R5, P4, R10, R5, 0x1 ;  /* 0x000000050a05d211 */ /* 0x000fca00078808ff */
[----:B------:R-:W-:-:S04]  /*15160*/  @!P5 IMAD.X R6, RZ, RZ, R6, P4 ;  /* 0x000000ffff06d224 */ /* 0x000fc800020e0606 */
[----:B------:R-:W-:Y:S02]  /*15170*/  @!P5 IMAD.MOV.U32 R7, RZ, RZ, R6 ;  /* 0x000000ffff07d224 */ /* 0x000fe400078e0006 */
        /* <DEDUP_REMOVED lines=11> */
.L_x_587:
[----:B------:R-:W-:-:S05]  /*15230*/  VIADD R6, R2, 0x60 ;  /* 0x0000006002067836 */ /* 0x000fca0000000000 */
[----:B------:R-:W-:Y:S01]  /*15240*/  ISETP.GE.AND P5, PT, R6, R3, PT ;  /* 0x000000030600720c */ /* 0x000fe20003fa6270 */
[----:B------:R-:W-:Y:S02]  /*15250*/  IMAD.MOV.U32 R13, RZ, RZ, R4 ;  /* 0x000000ffff0d7224 */ /* 0x000fe400078e0004 */
[----:B------:R-:W-:-:S10]  /*15260*/  IMAD.MOV.U32 R8, RZ, RZ, R14 ;  /* 0x000000ffff087224 */ /* 0x000fd400078e000e */
[----:B------:R-:W-:Y:S05]  /*15270*/  WARPSYNC.COLLECTIVE R15, `(.L_x_588) ;  /* 0x000000000f087348 */ /* 0x000fea0003c00000 */
[----:B------:R0:W1:Y:S02]  /*15280*/  SHFL.IDX P6, R14, R13, R12, R11 ;  /* 0x0000000c0d0e7389 */ /* 0x00006400000c000b */
[----:B01----:R-:W-:Y:S01]  /*15290*/  ENDCOLLECTIVE ;  /* 0x000000000000791b */ /* 0x003fe20003800000 */
.L_x_588:
        /* <DEDUP_REMOVED lines=18> */
.L_x_589:
[----:B------:R-:W-:Y:S02]  /*153c0*/  IMAD.MOV.U32 R13, RZ, RZ, R4 ;  /* 0x000000ffff0d7224 */ /* 0x000fe400078e0004 */
[----:B------:R-:W-:-:S07]  /*153d0*/  IMAD.MOV.U32 R5, RZ, RZ, R14 ;  /* 0x000000ffff057224 */ /* 0x000fce00078e000e */
[----:B------:R-:W-:Y:S05]  /*153e0*/  WARPSYNC.COLLECTIVE R15, `(.L_x_590) ;  /* 0x000000000f087348 */ /* 0x000fea0003c00000 */
[----:B------:R0:W1:Y:S02]  /*153f0*/  SHFL.IDX P6, R14, R13, R12, R11 ;  /* 0x0000000c0d0e7389 */ /* 0x00006400000c000b */
[----:B01----:R-:W-:Y:S01]  /*15400*/  ENDCOLLECTIVE ;  /* 0x000000000000791b */ /* 0x003fe20003800000 */
.L_x_590:
[----:B------:R-:W-:Y:S01]  /*15410*/  IMAD.MOV.U32 R4, RZ, RZ, R14 ;  /* 0x000000ffff047224 */ /* 0x000fe200078e000e */
[----:B------:R-:W-:Y:S06]  /*15420*/  BRA `(.L_x_591) ;  /* 0xffffffac00087947 */ /* 0x000fec000383ffff */
.L_x_466:
[----:B0-----:R-:W2:Y:S02]  /*15430*/  LDL R2, [R1+0x4] ;  /* 0x0000040001027983 */ /* 0x001ea40000100800 */
[----:B--2---:R0:W2:Y:S02]  /*15440*/  SYNCS.PHASECHK.TRANS64.TRYWAIT P0, [R2+URZ+0x38820], R0 ;  /* 0x03882000020075a7 */ /* 0x0040a4000800017f */
[----:B--2---:R-:W-:Y:S05]  /*15450*/  @!P0 NANOSLEEP.SYNCS 0x989680 ;  /* 0x009896800000895d */ /* 0x004fea0003900000 */
[----:B------:R-:W2:Y:S02]  /*15460*/  @!P0 SYNCS.PHASECHK.TRANS64 P0, [R2+URZ+0x38820], R0 ;  /* 0x03882000020085a7 */ /* 0x000ea4000800007f */
[----:B--2---:R-:W-:Y:S05]  /*15470*/  @!P0 BRA `(.L_x_466) ;  /* 0xfffffffc00ec8947 */ /* 0x004fea000383ffff */
[----:B------:R-:W-:Y:S05]  /*15480*/  BRA `(.L_x_592) ;  /* 0xffffffac00887947 */ /* 0x000fea000383ffff */
.L_x_475:
[----:B-1----:R1:W2:Y:S02]  /*15490*/  SYNCS.PHASECHK.TRANS64.TRYWAIT P0, [R3+URZ+0x38840], R2 ;  /* 0x03884002030075a7 */ /* 0x0022a4000800017f */
[----:B--2---:R-:W-:Y:S05]  /*154a0*/  @!P0 NANOSLEEP.SYNCS 0x989680 ;  /* 0x009896800000895d */ /* 0x004fea0003900000 */
[----:B------:R-:W2:Y:S02]  /*154b0*/  @!P0 SYNCS.PHASECHK.TRANS64 P0, [R3+URZ+0x38840], R2 ;  /* 0x03884002030085a7 */ /* 0x000ea4000800007f */
[----:B--2---:R-:W-:Y:S05]  /*154c0*/  @!P0 BRA `(.L_x_475) ;  /* 0xfffffffc00f08947 */ /* 0x004fea000383ffff */
[----:B------:R-:W-:Y:S05]  /*154d0*/  BRA `(.L_x_593) ;  /* 0xffffffb000587947 */ /* 0x000fea000383ffff */
.L_x_483:
[----:B0-----:R0:W1:Y:S02]  /*154e0*/  SYNCS.PHASECHK.TRANS64.TRYWAIT P0, [R3+URZ+0x60], R2 ;  /* 0x00006002030075a7 */ /* 0x001064000800017f */
[----:B-1----:R-:W-:Y:S05]  /*154f0*/  @!P0 NANOSLEEP.SYNCS 0x989680 ;  /* 0x009896800000895d */ /* 0x002fea0003900000 */
[----:B------:R-:W1:Y:S02]  /*15500*/  @!P0 SYNCS.PHASECHK.TRANS64 P0, [R3+URZ+0x60], R2 ;  /* 0x00006002030085a7 */ /* 0x000e64000800007f */
[----:B-1----:R-:W-:Y:S05]  /*15510*/  @!P0 BRA `(.L_x_483) ;  /* 0xfffffffc00f08947 */ /* 0x002fea000383ffff */
[----:B------:R-:W-:Y:S05]  /*15520*/  BRA `(.L_x_594) ;  /* 0xffffffb400b47947 */ /* 0x000fea000383ffff */
.L_x_494:
[----:B--2---:R2:W3:Y:S02]  /*15530*/  SYNCS.PHASECHK.TRANS64.TRYWAIT P0, [R3+URZ+0x38840], R2 ;  /* 0x03884002030075a7 */ /* 0x0044e4000800017f */
[----:B---3--:R-:W-:Y:S05]  /*15540*/  @!P0 NANOSLEEP.SYNCS 0x989680 ;  /* 0x009896800000895d */ /* 0x008fea0003900000 */
[----:B------:R-:W3:Y:S02]  /*15550*/  @!P0 SYNCS.PHASECHK.TRANS64 P0, [R3+URZ+0x38840], R2 ;  /* 0x03884002030085a7 */ /* 0x000ee4000800007f */
[----:B---3--:R-:W-:Y:S05]  /*15560*/  @!P0 BRA `(.L_x_494) ;  /* 0xfffffffc00f08947 */ /* 0x008fea000383ffff */
[----:B------:R-:W-:Y:S05]  /*15570*/  BRA `(.L_x_595) ;  /* 0xffffffbc00e87947 */ /* 0x000fea000383ffff */
.L_x_502:
[----:B-1----:R1:W2:Y:S02]  /*15580*/  SYNCS.PHASECHK.TRANS64.TRYWAIT P0, [R2+URZ+0x60], R3 ;  /* 0x00006003020075a7 */ /* 0x0022a4000800017f */
[----:B--2---:R-:W-:Y:S05]  /*15590*/  @!P0 NANOSLEEP.SYNCS 0x989680 ;  /* 0x009896800000895d */ /* 0x004fea0003900000 */
[----:B------:R-:W2:Y:S02]  /*155a0*/  @!P0 SYNCS.PHASECHK.TRANS64 P0, [R2+URZ+0x60], R3 ;  /* 0x00006003020085a7 */ /* 0x000ea4000800007f */
[----:B--2---:R-:W-:Y:S05]  /*155b0*/  @!P0 BRA `(.L_x_502) ;  /* 0xfffffffc00f08947 */ /* 0x004fea000383ffff */
[----:B------:R-:W-:Y:S05]  /*155c0*/  BRA `(.L_x_596) ;  /* 0xffffffc400447947 */ /* 0x000fea000383ffff */
.L_x_513:
[----:B---3--:R3:W4:Y:S02]  /*155d0*/  SYNCS.PHASECHK.TRANS64.TRYWAIT P0, [R2+URZ+0x38840], R3 ;  /* 0x03884003020075a7 */ /* 0x008724000800017f */
[----:B----4-:R-:W-:Y:S05]  /*155e0*/  @!P0 NANOSLEEP.SYNCS 0x989680 ;  /* 0x009896800000895d */ /* 0x010fea0003900000 */
[----:B------:R-:W4:Y:S02]  /*155f0*/  @!P0 SYNCS.PHASECHK.TRANS64 P0, [R2+URZ+0x38840], R3 ;  /* 0x03884003020085a7 */ /* 0x000f24000800007f */
[----:B----4-:R-:W-:Y:S05]  /*15600*/  @!P0 BRA `(.L_x_513) ;  /* 0xfffffffc00f08947 */ /* 0x010fea000383ffff */
[----:B------:R-:W-:Y:S05]  /*15610*/  BRA `(.L_x_597) ;  /* 0xffffffcc003c7947 */ /* 0x000fea000383ffff */
.L_x_521:
[----:B-1----:R1:W2:Y:S02]  /*15620*/  SYNCS.PHASECHK.TRANS64.TRYWAIT P0, [R2+URZ+0x60], R5 ;  /* 0x00006005020075a7 */ /* 0x0022a4000800017f */
[----:B--2---:R-:W-:Y:S05]  /*15630*/  @!P0 NANOSLEEP.SYNCS 0x989680 ;  /* 0x009896800000895d */ /* 0x004fea0003900000 */
[----:B------:R-:W2:Y:S02]  /*15640*/  @!P0 SYNCS.PHASECHK.TRANS64 P0, [R2+URZ+0x60], R5 ;  /* 0x00006005020085a7 */ /* 0x000ea4000800007f */
[----:B--2---:R-:W-:Y:S05]  /*15650*/  @!P0 BRA `(.L_x_521) ;  /* 0xfffffffc00f08947 */ /* 0x004fea000383ffff */
[----:B------:R-:W-:Y:S05]  /*15660*/  BRA `(.L_x_598) ;  /* 0xffffffd000987947 */ /* 0x000fea000383ffff */
.L_x_534:
[----:B--2---:R2:W4:Y:S02]  /*15670*/  SYNCS.PHASECHK.TRANS64.TRYWAIT P0, [R2+URZ+0x38860], R0 ;  /* 0x03886000020075a7 */ /* 0x004524000800017f */
[----:B----4-:R-:W-:Y:S05]  /*15680*/  @!P0 NANOSLEEP.SYNCS 0x989680 ;  /* 0x009896800000895d */ /* 0x010fea0003900000 */
[----:B------:R-:W4:Y:S02]  /*15690*/  @!P0 SYNCS.PHASECHK.TRANS64 P0, [R2+URZ+0x38860], R0 ;  /* 0x03886000020085a7 */ /* 0x000f24000800007f */
[----:B----4-:R-:W-:Y:S05]  /*156a0*/  @!P0 BRA `(.L_x_534) ;  /* 0xfffffffc00f08947 */ /* 0x010fea000383ffff */
[----:B------:R-:W-:Y:S05]  /*156b0*/  BRA `(.L_x_599) ;  /* 0xffffffd800747947 */ /* 0x000fea000383ffff */
.L_x_543:
[----:B------:R-:W-:Y:S01]  /*156c0*/  BSSY B0, `(.L_x_600) ;  /* 0x0000008000007945 */ /* 0x000fe20003800000 */
[----:B------:R-:W-:Y:S02]  /*156d0*/  IMAD.MOV.U32 R13, RZ, RZ, R16 ;  /* 0x000000ffff0d7224 */ /* 0x000fe400078e0010 */
[----:B------:R-:W-:Y:S02]  /*156e0*/  IMAD.MOV.U32 R12, RZ, RZ, RZ ;  /* 0x000000ffff0c7224 */ /* 0x000fe400078e00ff */
[----:B------:R-:W-:Y:S02]  /*156f0*/  IMAD.MOV.U32 R11, RZ, RZ, 0x1f ;  /* 0x0000001fff0b7424 */ /* 0x000fe400078e00ff */
[----:B------:R-:W-:-:S07]  /*15700*/  IMAD.MOV.U32 R15, RZ, RZ, -0x1 ;  /* 0xffffffffff0f7424 */ /* 0x000fce00078e00ff */
[----:B0----5:R-:W-:Y:S05]  /*15710*/  WARPSYNC.COLLECTIVE R15, `(.L_x_601) ;  /* 0x000000000f087348 */ /* 0x021fea0003c00000 */
[----:B------:R1:W2:Y:S02]  /*15720*/  SHFL.IDX P6, R14, R13, R12, R11 ;  /* 0x0000000c0d0e7389 */ /* 0x0002a400000c000b */
[----:B012--5:R-:W-:Y:S01]  /*15730*/  ENDCOLLECTIVE ;  /* 0x000000000000791b */ /* 0x027fe20003800000 */
.L_x_601:
[----:B------:R-:W-:Y:S05]  /*15740*/  BSYNC B0 ;  /* 0x0000000000007941 */ /* 0x000fea0003800000 */
.L_x_600:
[----:B------:R-:W-:Y:S02]  /*15750*/  IMAD.MOV.U32 R13, RZ, RZ, R16 ;  /* 0x000000ffff0d7224 */ /* 0x000fe400078e0010 */
[----:B------:R-:W-:Y:S02]  /*15760*/  IMAD.MOV.U32 R12, RZ, RZ, 0x1 ;  /* 0x00000001ff0c7424 */ /* 0x000fe400078e00ff */
[----:B------:R-:W-:Y:S02]  /*15770*/  IMAD.MOV.U32 R11, RZ, RZ, 0x1f ;  /* 0x0000001fff0b7424 */ /* 0x000fe400078e00ff */
[----:B------:R-:W-:Y:S02]  /*15780*/  IMAD.MOV.U32 R15, RZ, RZ, -0x1 ;  /* 0xffffffffff0f7424 */ /* 0x000fe400078e00ff */
[----:B------:R-:W-:Y:S02]  /*15790*/  IMAD.IADD R5, R19, 0x1, R7 ;  /* 0x0000000113057824 */ /* 0x000fe400078e0207 */
[----:B------:R-:W-:-:S07]  /*157a0*/  IMAD.MOV.U32 R0, RZ, RZ, R14 ;  /* 0x000000ffff007224 */ /* 0x000fce00078e000e */
[----:B------:R-:W-:Y:S05]  /*157b0*/  WARPSYNC.COLLECTIVE R15, `(.L_x_602) ;  /* 0x000000000f087348 */ /* 0x000fea0003c00000 */
[----:B------:R0:W1:Y:S02]  /*157c0*/  SHFL.IDX P6, R14, R13, R12, R11 ;  /* 0x0000000c0d0e7389 */ /* 0x00006400000c000b */
[----:B01----:R-:W-:Y:S01]  /*157d0*/  ENDCOLLECTIVE ;  /* 0x000000000000791b */ /* 0x003fe20003800000 */
.L_x_602:
[----:B------:R-:W-:Y:S01]  /*157e0*/  ULDC UR4, c[0x0][0xc3c] ;  /* 0x00030f0000047ab9 */ /* 0x000fe20000000800 */
[----:B------:R-:W-:Y:S01]  /*157f0*/  ULDC.64 UR6, c[0x0][0x208] ;  /* 0x0000820000067ab9 */ /* 0x000fe20000000a00 */
[----:B------:R-:W-:-:S13]  /*15800*/  ISETP.GE.OR P1, PT, R5, UR4, !P0 ;  /* 0x0000000405007c0c */ /* 0x000fda000c726670 */
[----:B------:R-:W0:Y:S01]  /*15810*/  @!P1 LDC.64 R2, c[0x0][0xc80] ;  /* 0x00032000ff029b82 */ /* 0x000e220000000a00 */
[----:B------:R-:W-:Y:S02]  /*15820*/  IMAD.MOV.U32 R11, RZ, RZ, RZ ;  /* 0x000000ffff0b7224 */ /* 0x000fe400078e00ff */
[----:B------:R-:W-:Y:S02]  /*15830*/  IMAD.MOV.U32 R4, RZ, RZ, R14 ;  /* 0x000000ffff047224 */ /* 0x000fe400078e000e */
[----:B0-----:R-:W-:-:S06]  /*15840*/  @!P1 IMAD.WIDE R2, R5, 0x4, R2 ;  /* 0x0000000405029825 */ /* 0x001fcc00078e0202 */
[----:B------:R0:W2:Y:S01]  /*15850*/  @!P1 LDG.E R3, desc[UR6][R2.64] ;  /* 0x0000000602039981 */ /* 0x0000a2000c1e1900 */
[C---:B------:R-:W-:Y:S02]  /*15860*/  ISETP.GE.U32.AND P2, PT, R7.reuse, 0x2, PT ;  /* 0x000000020700780c */ /* 0x040fe40003f46070 */
[C---:B------:R-:W-:Y:S02]  /*15870*/  ISETP.GE.U32.AND P3, PT, R7.reuse, 0x4, PT ;  /* 0x000000040700780c */ /* 0x040fe40003f66070 */
[C---:B------:R-:W-:Y:S02]  /*15880*/  ISETP.GE.U32.AND P4, PT, R7.reuse, 0x8, PT ;  /* 0x000000080700780c */ /* 0x040fe40003f86070 */
[C---:B------:R-:W-:Y:S01]  /*15890*/  ISETP.GE.U32.AND P5, PT, R7.reuse, 0x10, PT ;  /* 0x000000100700780c */ /* 0x040fe20003fa6070 */
[----:B0-----:R-:W-:Y:S02]  /*158a0*/  IMAD.MOV.U32 R2, RZ, RZ, RZ ;  /* 0x000000ffff027224 */ /* 0x001fe400078e00ff */
[----:B--2---:R-:W-:Y:S01]  /*158b0*/  @!P1 IMAD.MOV.U32 R2, RZ, RZ, R3 ;  /* 0x000000ffff029224 */ /* 0x004fe200078e0003 */
[----:B------:R-:W-:-:S03]  /*158c0*/  ISETP.NE.AND P1, PT, R7, RZ, PT ;  /* 0x000000ff0700720c */ /* 0x000fc60003f25270 */
[----:B------:R-:W-:-:S10]  /*158d0*/  IMAD.MOV.U32 R13, RZ, RZ, R2 ;  /* 0x000000ffff0d7224 */ /* 0x000fd400078e0002 */
[----:B------:R-:W-:Y:S05]  /*158e0*/  WARPSYNC.COLLECTIVE R15, `(.L_x_603) ;  /* 0x000000000f087348 */ /* 0x000fea0003c00000 */
[----:B------:R0:W1:Y:S02]  /*158f0*/  SHFL.UP P6, R14, R13, R12, R11 ;  /* 0x0400000c0d0e7389 */ /* 0x00006400000c000b */
[----:B01----:R-:W-:Y:S01]  /*15900*/  ENDCOLLECTIVE ;  /* 0x000000000000791b */ /* 0x003fe20003800000 */
.L_x_603:
[----:B------:R-:W-:Y:S02]  /*15910*/  IMAD.MOV.U32 R12, RZ, RZ, 0x2 ;  /* 0x00000002ff0c7424 */ /* 0x000fe400078e00ff */
[----:B------:R-:W-:-:S05]  /*15920*/  IMAD.MOV.U32 R3, RZ, RZ, R14 ;  /* 0x000000ffff037224 */ /* 0x000fca00078e000e */
[----:B------:R-:W-:-:S05]  /*15930*/  SEL R3, R3, RZ, P1 ;  /* 0x000000ff03037207 */ /* 0x000fca0000800000 */
[----:B------:R-:W-:-:S04]  /*15940*/  IMAD.IADD R3, R2, 0x1, R3 ;  /* 0x0000000102037824 */ /* 0x000fc800078e0203 */
[----:B------:R-:W-:-:S07]  /*15950*/  IMAD.MOV.U32 R13, RZ, RZ, R3 ;  /* 0x000000ffff0d7224 */ /* 0x000fce00078e0003 */
[----:B------:R-:W-:Y:S05]  /*15960*/  WARPSYNC.COLLECTIVE R15, `(.L_x_604) ;  /* 0x000000000f087348 */ /* 0x000fea0003c00000 */
[----:B------:R0:W1:Y:S02]  /*15970*/  SHFL.UP P6, R14, R13, R12, R11 ;  /* 0x0400000c0d0e7389 */ /* 0x00006400000c000b */
[----:B01----:R-:W-:Y:S01]  /*15980*/  ENDCOLLECTIVE ;  /* 0x000000000000791b */ /* 0x003fe20003800000 */
.L_x_604:
        /* <DEDUP_REMOVED lines=8> */
.L_x_605:
        /* <DEDUP_REMOVED lines=8> */
.L_x_606:
        /* <DEDUP_REMOVED lines=8> */
.L_x_607:
[----:B------:R-:W-:Y:S02]  /*15b10*/  IMAD.MOV.U32 R12, RZ, RZ, 0x1f ;  /* 0x0000001fff0c7424 */ /* 0x000fe400078e00ff */
[----:B------:R-:W-:Y:S02]  /*15b20*/  IMAD.MOV.U32 R11, RZ, RZ, 0x1f ;  /* 0x0000001fff0b7424 */ /* 0x000fe400078e00ff */
[----:B------:R-:W-:-:S05]  /*15b30*/  IMAD.MOV.U32 R5, RZ, RZ, R14 ;  /* 0x000000ffff057224 */ /* 0x000fca00078e000e */
[----:B------:R-:W-:-:S05]  /*15b40*/  SEL R5, R5, RZ, P5 ;  /* 0x000000ff05057207 */ /* 0x000fca0002800000 */
[----:B------:R-:W-:-:S04]  /*15b50*/  IMAD.IADD R3, R3, 0x1, R5 ;  /* 0x0000000103037824 */ /* 0x000fc800078e0205 */
[----:B------:R-:W-:-:S07]  /*15b60*/  IMAD.MOV.U32 R13, RZ, RZ, R3 ;  /* 0x000000ffff0d7224 */ /* 0x000fce00078e0003 */
[----:B------:R-:W-:Y:S05]  /*15b70*/  WARPSYNC.COLLECTIVE R15, `(.L_x_608) ;  /* 0x000000000f087348 */ /* 0x000fea0003c00000 */
[----:B------:R0:W1:Y:S02]  /*15b80*/  SHFL.IDX P6, R14, R13, R12, R11 ;  /* 0x0000000c0d0e7389 */ /* 0x00006400000c000b */
[----:B01----:R-:W-:Y:S01]  /*15b90*/  ENDCOLLECTIVE ;  /* 0x000000000000791b */ /* 0x003fe20003800000 */
.L_x_608:
[----:B------:R-:W-:Y:S01]  /*15ba0*/  IMAD.MOV.U32 R6, RZ, RZ, R14 ;  /* 0x000000ffff067224 */ /* 0x000fe200078e000e */
[----:B------:R-:W-:Y:S06]  /*15bb0*/  BRA `(.L_x_609) ;  /* 0xffffffdc00787947 */ /* 0x000fec000383ffff */
.L_x_548:
[----:B------:R-:W-:Y:S01]  /*15bc0*/  BSSY B0, `(.L_x_610) ;  /* 0x0000008000007945 */ /* 0x000fe20003800000 */
[----:B-----5:R-:W-:Y:S02]  /*15bd0*/  IMAD.MOV.U32 R13, RZ, RZ, R2 ;  /* 0x000000ffff0d7224 */ /* 0x020fe400078e0002 */
[----:B------:R-:W-:Y:S02]  /*15be0*/  IMAD.MOV.U32 R12, RZ, RZ, 0x1 ;  /* 0x00000001ff0c7424 */ /* 0x000fe400078e00ff */
[----:B------:R-:W-:Y:S02]  /*15bf0*/  IMAD.MOV.U32 R11, RZ, RZ, RZ ;  /* 0x000000ffff0b7224 */ /* 0x000fe400078e00ff */
[----:B------:R-:W-:-:S07]  /*15c00*/  IMAD.MOV.U32 R15, RZ, RZ, -0x1 ;  /* 0xffffffffff0f7424 */ /* 0x000fce00078e00ff */
[----:B01----:R-:W-:Y:S05]  /*15c10*/  WARPSYNC.COLLECTIVE R15, `(.L_x_611) ;  /* 0x000000000f087348 */ /* 0x003fea0003c00000 */
[----:B------:R2:W3:Y:S02]  /*15c20*/  SHFL.UP P6, R14, R13, R12, R11 ;  /* 0x0400000c0d0e7389 */ /* 0x0004e400000c000b */
[----:B0123--:R-:W-:Y:S01]  /*15c30*/  ENDCOLLECTIVE ;  /* 0x000000000000791b */ /* 0x00ffe20003800000 */
.L_x_611:
[----:B------:R-:W-:Y:S05]  /*15c40*/  BSYNC B0 ;  /* 0x0000000000007941 */ /* 0x000fea0003800000 */
.L_x_610:
[----:B------:R-:W-:Y:S02]  /*15c50*/  IMAD.MOV.U32 R3, RZ, RZ, R14 ;  /* 0x000000ffff037224 */ /* 0x000fe400078e000e */
[----:B------:R-:W-:Y:S02]  /*15c60*/  IMAD.MOV.U32 R12, RZ, RZ, 0x2 ;  /* 0x00000002ff0c7424 */ /* 0x000fe400078e00ff */
[----:B------:R-:W-:Y:S01]  /*15c70*/  IMAD.MOV.U32 R11, RZ, RZ, RZ ;  /* 0x000000ffff0b7224 */ /* 0x000fe200078e00ff */
[----:B------:R-:W-:Y:S01]  /*15c80*/  SEL R3, R3, RZ, P1 ;  /* 0x000000ff03037207 */ /* 0x000fe20000800000 */
[----:B------:R-:W-:-:S04]  /*15c90*/  IMAD.MOV.U32 R15, RZ, RZ, -0x1 ;  /* 0xffffffffff0f7424 */ /* 0x000fc800078e00ff */
[----:B------:R-:W-:-:S04]  /*15ca0*/  IMAD.IADD R3, R2, 0x1, R3 ;  /* 0x0000000102037824 */ /* 0x000fc800078e0203 */
[----:B------:R-:W-:-:S07]  /*15cb0*/  IMAD.MOV.U32 R13, RZ, RZ, R3 ;  /* 0x000000ffff0d7224 */ /* 0x000fce00078e0003 */
[----:B------:R-:W-:Y:S05]  /*15cc0*/  WARPSYNC.COLLECTIVE R15, `(.L_x_612) ;  /* 0x000000000f087348 */ /* 0x000fea0003c00000 */
[----:B------:R0:W1:Y:S02]  /*15cd0*/  SHFL.UP P6, R14, R13, R12, R11 ;  /* 0x0400000c0d0e7389 */ /* 0x00006400000c000b */
[----:B01----:R-:W-:Y:S01]  /*15ce0*/  ENDCOLLECTIVE ;  /* 0x000000000000791b */ /* 0x003fe20003800000 */
.L_x_612:
        /* <DEDUP_REMOVED lines=8> */
.L_x_613:
        /* <DEDUP_REMOVED lines=8> */
.L_x_614:
        /* <DEDUP_REMOVED lines=8> */
.L_x_615:
        /* <DEDUP_REMOVED lines=9> */
.L_x_616:
[----:B------:R-:W-:Y:S01]  /*15f00*/  IMAD.MOV.U32 R6, RZ, RZ, R14 ;  /* 0x000000ffff067224 */ /* 0x000fe200078e000e */
[----:B------:R-:W-:Y:S06]  /*15f10*/  BRA `(.L_x_617) ;  /* 0xffffffdc00407947 */ /* 0x000fec000383ffff */
.L_x_550:
[----:B------:R-:W-:Y:S01]  /*15f20*/  BSSY B0, `(.L_x_618) ;  /* 0x0000006000007945 */ /* 0x000fe20003800000 */
[----:B------:R-:W-:Y:S01]  /*15f30*/  PLOP3.LUT P6, PT, P6, PT, PT, 0x8, 0x0 ;  /* 0x000000000000781c */ /* 0x000fe200037ce170 */
[----:B------:R-:W-:-:S12]  /*15f40*/  IMAD.MOV.U32 R15, RZ, RZ, -0x1 ;  /* 0xffffffffff0f7424 */ /* 0x000fd800078e00ff */
[----:B01---5:R-:W-:Y:S05]  /*15f50*/  WARPSYNC.COLLECTIVE R15, `(.L_x_619) ;  /* 0x000000000f087348 */ /* 0x023fea0003c00000 */
[----:B------:R-:W-:Y:S01]  /*15f60*/  VOTE.ANY R14, PT, P6 ;  /* 0x00000000000e7806 */ /* 0x000fe200030e0100 */
[----:B01---5:R-:W-:Y:S06]  /*15f70*/  ENDCOLLECTIVE ;  /* 0x000000000000791b */ /* 0x023fec0003800000 */
.L_x_619:
[----:B------:R-:W-:Y:S05]  /*15f80*/  BSYNC B0 ;  /* 0x0000000000007941 */ /* 0x000fea0003800000 */
.L_x_618:
[----:B------:R-:W-:Y:S02]  /*15f90*/  IMAD.MOV.U32 R5, RZ, RZ, R14 ;  /* 0x000000ffff057224 */ /* 0x000fe400078e000e */
[----:B------:R-:W-:Y:S02]  /*15fa0*/  IMAD.MOV.U32 R13, RZ, RZ, R2 ;  /* 0x000000ffff0d7224 */ /* 0x000fe400078e0002 */
[----:B------:R-:W0:Y:S01]  /*15fb0*/  POPC R4, R5 ;  /* 0x0000000500047309 */ /* 0x000e220000000000 */
[----:B------:R-:W-:Y:S02]  /*15fc0*/  IMAD.MOV.U32 R11, RZ, RZ, 0x1f ;  /* 0x0000001fff0b7424 */ /* 0x000fe400078e00ff */
[----:B------:R-:W-:Y:S02]  /*15fd0*/  IMAD.MOV.U32 R15, RZ, RZ, -0x1 ;  /* 0xffffffffff0f7424 */ /* 0x000fe400078e00ff */
[----:B0-----:R-:W-:-:S07]  /*15fe0*/  IMAD.MOV.U32 R12, RZ, RZ, R4 ;  /* 0x000000ffff0c7224 */ /* 0x001fce00078e0004 */
[----:B------:R-:W-:Y:S05]  /*15ff0*/  WARPSYNC.COLLECTIVE R15, `(.L_x_620) ;  /* 0x000000000f087348 */ /* 0x000fea0003c00000 */
[----:B------:R0:W1:Y:S02]  /*16000*/  SHFL.IDX P6, R14, R13, R12, R11 ;  /* 0x0000000c0d0e7389 */ /* 0x00006400000c000b */
[----:B01----:R-:W-:Y:S01]  /*16010*/  ENDCOLLECTIVE ;  /* 0x000000000000791b */ /* 0x003fe20003800000 */
.L_x_620:
[----:B------:R-:W-:Y:S01]  /*16020*/  IMAD.MOV.U32 R17, RZ, RZ, R14 ;  /* 0x000000ffff117224 */ /* 0x000fe200078e000e */
[----:B------:R-:W-:Y:S06]  /*16030*/  BRA `(.L_x_621) ;  /* 0xffffffdc00307947 */ /* 0x000fec000383ffff */
.L_x_552:
[----:B------:R-:W-:Y:S01]  /*16040*/  BSSY B0, `(.L_x_622) ;  /* 0x0000007000007945 */ /* 0x000fe20003800000 */
[----:B------:R-:W-:Y:S02]  /*16050*/  IMAD.MOV.U32 R13, RZ, RZ, R3 ;  /* 0x000000ffff0d7224 */ /* 0x000fe400078e0003 */
[----:B------:R-:W-:Y:S02]  /*16060*/  IMAD.MOV.U32 R11, RZ, RZ, 0x1f ;  /* 0x0000001fff0b7424 */ /* 0x000fe400078e00ff */
[----:B------:R-:W-:-:S07]  /*16070*/  IMAD.MOV.U32 R15, RZ, RZ, -0x1 ;  /* 0xffffffffff0f7424 */ /* 0x000fce00078e00ff */
[----:B01-3-5:R-:W-:Y:S05]  /*16080*/  WARPSYNC.COLLECTIVE R15, `(.L_x_623) ;  /* 0x000000000f087348 */ /* 0x02bfea0003c00000 */
[----:B------:R2:W4:Y:S02]  /*16090*/  SHFL.IDX P6, R14, R13, R12, R11 ;  /* 0x0000000c0d0e7389 */ /* 0x00052400000c000b */
[----:B012345:R-:W-:Y:S01]  /*160a0*/  ENDCOLLECTIVE ;  /* 0x000000000000791b */ /* 0x03ffe20003800000 */
.L_x_623:
[----:B------:R-:W-:Y:S05]  /*160b0*/  BSYNC B0 ;  /* 0x0000000000007941 */ /* 0x000fea0003800000 */
.L_x_622:
[----:B------:R-:W-:Y:S01]  /*160c0*/  IMAD.MOV.U32 R2, RZ, RZ, R14 ;  /* 0x000000ffff027224 */ /* 0x000fe200078e000e */
[----:B------:R-:W-:Y:S06]  /*160d0*/  BRA `(.L_x_551) ;  /* 0xffffffdc00247947 */ /* 0x000fec000383ffff */
.L_x_556:
[----:B-1----:R1:W3:Y:S02]  /*160e0*/  SYNCS.PHASECHK.TRANS64.TRYWAIT P0, [R0+URZ+0x38820], R3 ;  /* 0x03882003000075a7 */ /* 0x0022e4000800017f */
[----:B---3--:R-:W-:Y:S05]  /*160f0*/  @!P0 NANOSLEEP.SYNCS 0x989680 ;  /* 0x009896800000895d */ /* 0x008fea0003900000 */
[----:B------:R-:W3:Y:S02]  /*16100*/  @!P0 SYNCS.PHASECHK.TRANS64 P0, [R0+URZ+0x38820], R3 ;  /* 0x03882003000085a7 */ /* 0x000ee4000800007f */
[----:B---3--:R-:W-:Y:S05]  /*16110*/  @!P0 BRA `(.L_x_556) ;  /* 0xfffffffc00f08947 */ /* 0x008fea000383ffff */
[----:B------:R-:W-:Y:S05]  /*16120*/  BRA `(.L_x_624) ;  /* 0xffffffe000187947 */ /* 0x000fea000383ffff */
.L_x_557:
[----:B------:R-:W3:Y:S01]  /*16130*/  S2R R2, SR_TID.X ;  /* 0x0000000000027919 */ /* 0x000ee20000002100 */
[----:B------:R-:W-:Y:S01]  /*16140*/  BSSY B0, `(.L_x_625) ;  /* 0x000000a000007945 */ /* 0x000fe20003800000 */
[----:B------:R-:W-:Y:S02]  /*16150*/  IMAD.MOV.U32 R12, RZ, RZ, RZ ;  /* 0x000000ffff0c7224 */ /* 0x000fe400078e00ff */
[----:B------:R-:W-:Y:S02]  /*16160*/  IMAD.MOV.U32 R11, RZ, RZ, 0x1f ;  /* 0x0000001fff0b7424 */ /* 0x000fe400078e00ff */
[----:B------:R-:W-:Y:S01]  /*16170*/  IMAD.MOV.U32 R15, RZ, RZ, -0x1 ;  /* 0xffffffffff0f7424 */ /* 0x000fe200078e00ff */
[----:B---3--:R-:W-:-:S04]  /*16180*/  SHF.R.U32.HI R2, RZ, 0x5, R2 ;  /* 0x00000005ff027819 */ /* 0x008fc80000011602 */
[----:B------:R-:W-:-:S05]  /*16190*/  LOP3.LUT R2, R2, 0x3, RZ, 0xc0, !PT ;  /* 0x0000000302027812 */ /* 0x000fca00078ec0ff */
[----:B------:R-:W-:-:S07]  /*161a0*/  IMAD.MOV.U32 R13, RZ, RZ, R2 ;  /* 0x000000ffff0d7224 */ /* 0x000fce00078e0002 */
[----:B012--5:R-:W-:Y:S05]  /*161b0*/  WARPSYNC.COLLECTIVE R15, `(.L_x_626) ;  /* 0x000000000f087348 */ /* 0x027fea0003c00000 */
[----:B------:R3:W4:Y:S02]  /*161c0*/  SHFL.IDX P6, R14, R13, R12, R11 ;  /* 0x0000000c0d0e7389 */ /* 0x00072400000c000b */
[----:B012345:R-:W-:Y:S01]  /*161d0*/  ENDCOLLECTIVE ;  /* 0x000000000000791b */ /* 0x03ffe20003800000 */
.L_x_626:
[----:B------:R-:W-:Y:S05]  /*161e0*/  BSYNC B0 ;  /* 0x0000000000007941 */ /* 0x000fea0003800000 */
.L_x_625:
[----:B------:R-:W-:Y:S05]  /*161f0*/  BRA `(.L_x_627) ;  /* 0xffffffe000007947 */ /* 0x000fea000383ffff */
.L_x_560:
[----:B------:R-:W-:Y:S01]  /*16200*/  BSSY B1, `(.L_x_628) ;  /* 0x0000006000017945 */ /* 0x000fe20003800000 */
[----:B------:R-:W-:-:S07]  /*16210*/  IMAD.MOV.U32 R15, RZ, RZ, -0x1 ;  /* 0xffffffffff0f7424 */ /* 0x000fce00078e00ff */
[----:B0123-5:R-:W-:Y:S05]  /*16220*/  WARPSYNC.COLLECTIVE R15, `(.L_x_629) ;  /* 0x000000000f0c7348 */ /* 0x02ffea0003c00000 */
[----:B------:R-:W-:Y:S02]  /*16230*/  ELECT P6, UR62, PT ;  /* 0x00000000003e782f */ /* 0x000fe400038c0000 */
[----:B------:R-:W-:Y:S01]  /*16240*/  MOV R14, UR62 ;  /* 0x0000003e000e7c02 */ /* 0x000fe20008000f00 */
[----:B0123-5:R-:W-:Y:S10]  /*16250*/  ENDCOLLECTIVE ;  /* 0x000000000000791b */ /* 0x02fff40003800000 */
.L_x_629:
[----:B------:R-:W-:Y:S05]  /*16260*/  BSYNC B1 ;  /* 0x0000000000017941 */ /* 0x000fea0003800000 */
.L_x_628:
[----:B------:R-:W-:Y:S05]  /*16270*/  BRA `(.L_x_630) ;  /* 0xffffffdc00f87947 */ /* 0x000fea000383ffff */
.L_x_562:
[----:B-1----:R1:W2:Y:S02]  /*16280*/  SYNCS.PHASECHK.TRANS64.TRYWAIT P0, [R6+URZ], R5 ;  /* 0x00000005060075a7 */ /* 0x0022a4000800017f */
[----:B--2---:R-:W-:Y:S05]  /*16290*/  @!P0 NANOSLEEP.SYNCS 0x989680 ;  /* 0x009896800000895d */ /* 0x004fea0003900000 */
[----:B------:R-:W2:Y:S02]  /*162a0*/  @!P0 SYNCS.PHASECHK.TRANS64 P0, [R6+URZ], R5 ;  /* 0x00000005060085a7 */ /* 0x000ea4000800007f */
[----:B--2---:R-:W-:Y:S05]  /*162b0*/  @!P0 BRA `(.L_x_562) ;  /* 0xfffffffc00f08947 */ /* 0x004fea000383ffff */
[----:B------:R-:W-:Y:S05]  /*162c0*/  BRA `(.L_x_631) ;  /* 0xffffffe0003c7947 */ /* 0x000fea000383ffff */
.L_x_563:
[----:B--2---:R2:W3:Y:S02]  /*162d0*/  SYNCS.PHASECHK.TRANS64.TRYWAIT P0, [R7+URZ], R2 ;  /* 0x00000002070075a7 */ /* 0x0044e4000800017f */
[----:B---3--:R-:W-:Y:S05]  /*162e0*/  @!P0 NANOSLEEP.SYNCS 0x989680 ;  /* 0x009896800000895d */ /* 0x008fea0003900000 */
[----:B------:R-:W3:Y:S02]  /*162f0*/  @!P0 SYNCS.PHASECHK.TRANS64 P0, [R7+URZ], R2 ;  /* 0x00000002070085a7 */ /* 0x000ee4000800007f */
[----:B---3--:R-:W-:Y:S05]  /*16300*/  @!P0 BRA `(.L_x_563) ;  /* 0xfffffffc00f08947 */ /* 0x008fea000383ffff */
[----:B------:R-:W-:Y:S05]  /*16310*/  BRA `(.L_x_632) ;  /* 0xffffffe000307947 */ /* 0x000fea000383ffff */
.L_x_565:
[----:B---3--:R3:W4:Y:S02]  /*16320*/  SYNCS.PHASECHK.TRANS64.TRYWAIT P0, [R4+URZ], R5 ;  /* 0x00000005040075a7 */ /* 0x008724000800017f */
[----:B----4-:R-:W-:Y:S05]  /*16330*/  @!P0 NANOSLEEP.SYNCS 0x989680 ;  /* 0x009896800000895d */ /* 0x010fea0003900000 */
[----:B------:R-:W4:Y:S02]  /*16340*/  @!P0 SYNCS.PHASECHK.TRANS64 P0, [R4+URZ], R5 ;  /* 0x00000005040085a7 */ /* 0x000f24000800007f */
[----:B----4-:R-:W-:Y:S05]  /*16350*/  @!P0 BRA `(.L_x_565) ;  /* 0xfffffffc00f08947 */ /* 0x010fea000383ffff */
[----:B------:R-:W-:Y:S05]  /*16360*/  BRA `(.L_x_633) ;  /* 0xffffffe000387947 */ /* 0x000fea000383ffff */
.L_x_634:
        /* <DEDUP_REMOVED lines=9> */
.L_x_15295:


//--------------------- .text._ZN7cutlass13device_kernelIN5flash11enable_sm90INS1_16FlashAttnFwdSm90INS1_25CollectiveMainloopFwdSm90ILi2EN4cute5tupleIJNS5_1CILi1EEES8_S8_EEENS6_IJNS7_ILi128EEENS7_ILi80EEENS7_ILi256EEEEEELi256ENS_6half_tEfNS_4arch4Sm90ELb0ELb0ELb0ELb1ELb0ELb1ELb0ELb1ELb1ELb1ELb0ELb0EEENS1_21CollectiveEpilogueFwdINS6_IJSA_SC_SB_EEES9_SE_SG_Li256ELb1ELb1ELb0ELb0EEENS1_36VarlenDynamicPersistentTileSchedulerILi128ELi80ELi256ELi128ELb0ELb1ELb1ELb0ELb1ELb1EEEEEEEEEvNT_6ParamsE --------------------------
	.section	.text._ZN7cutlass13device_kernelIN5flash11enable_sm90INS1_16FlashAttnFwdSm90INS1_25CollectiveMainloopFwdSm90ILi2EN4cute5tupleIJNS5_1CILi1EEES8_S8_EEENS6_IJNS7_ILi128EEENS7_ILi80EEENS7_ILi256EEEEEELi256ENS_6half_tEfNS_4arch4Sm90ELb0ELb0ELb0ELb1ELb0ELb1ELb0ELb1ELb1ELb1ELb0ELb0EEENS1_21CollectiveEpilogueFwdINS6_IJSA_SC_SB_EEES9_SE_SG_Li256ELb1ELb1ELb0ELb0EEENS1_36VarlenDynamicPersistentTileSchedulerILi128ELi80ELi256ELi128ELb0ELb1ELb1ELb0ELb1ELb1EEEEEEEEEvNT_6ParamsE,"ax",@progbits
	.align	128
.text._ZN7cutlass13device_kernelIN5flash11enable_sm90INS1_16FlashAttnFwdSm90INS1_25CollectiveMainloopFwdSm90ILi2EN4cute5tupleIJNS5_1CILi1EEES8_S8_EEENS6_IJNS7_ILi128EEENS7_ILi80EEENS7_ILi256EEEEEELi256ENS_6half_tEfNS_4arch4Sm90ELb0ELb0ELb0ELb1ELb0ELb1ELb0ELb1ELb1ELb1ELb0ELb0EEENS1_21CollectiveEpilogueFwdINS6_IJSA_SC_SB_EEES9_SE_SG_Li256ELb1ELb1ELb0ELb0EEENS1_36VarlenDynamicPersistentTileSchedulerILi128ELi80ELi256ELi128ELb0ELb1ELb1ELb0ELb1ELb1EEEEEEEEEvNT_6ParamsE:
        .type           _ZN7cutlass13device_kernelIN5flash11enable_sm90INS1_16FlashAttnFwdSm90INS1_25CollectiveMainloopFwdSm90ILi2EN4cute5tupleIJNS5_1CILi1EEES8_S8_EEENS6_IJNS7_ILi128EEENS7_ILi80EEENS7_ILi256EEEEEELi256ENS_6half_tEfNS_4arch4Sm90ELb0ELb0ELb0ELb1ELb0ELb1ELb0ELb1ELb1ELb1ELb0ELb0EEENS1_21CollectiveEpilogueFwdINS6_IJSA_SC_SB_EEES9_SE_SG_Li256ELb1ELb1ELb0ELb0EEENS1_36VarlenDynamicPersistentTileSchedulerILi128ELi80ELi256ELi128ELb0ELb1ELb1ELb0ELb1ELb1EEEEEEEEEvNT_6ParamsE,@function
        .size           _ZN7cutlass13device_kernelIN5flash11enable_sm90INS1_16FlashAttnFwdSm90INS1_25CollectiveMainloopFwdSm90ILi2EN4cute5tupleIJNS5_1CILi1EEES8_S8_EEENS6_IJNS7_ILi128EEENS7_ILi80EEENS7_ILi256EEEEEELi256ENS_6half_tEfNS_4arch4Sm90ELb0ELb0ELb0ELb1ELb0ELb1ELb0ELb1ELb1ELb1ELb0ELb0EEENS1_21CollectiveEpilogueFwdINS6_IJSA_SC_SB_EEES9_SE_SG_Li256ELb1ELb1ELb0ELb0EEENS1_36VarlenDynamicPersistentTileSchedulerILi128ELi80ELi256ELi128ELb0ELb1ELb1ELb0ELb1ELb1EEEEEEEEEvNT_6ParamsE,(.L_x_15296 - _ZN7cutlass13device_kernelIN5flash11enable_sm90INS1_16FlashAttnFwdSm90INS1_25CollectiveMainloopFwdSm90ILi2EN4cute5tupleIJNS5_1CILi1EEES8_S8_EEENS6_IJNS7_ILi128EEENS7_ILi80EEENS7_ILi256EEEEEELi256ENS_6half_tEfNS_4arch4Sm90ELb0ELb0ELb0ELb1ELb0ELb1ELb0ELb1ELb1ELb1ELb0ELb0EEENS1_21CollectiveEpilogueFwdINS6_IJSA_SC_SB_EEES9_SE_SG_Li256ELb1ELb1ELb0ELb0EEENS1_36VarlenDynamicPersistentTileSchedulerILi128ELi80ELi256ELi128ELb0ELb1ELb1ELb0ELb1ELb1EEEEEEEEEvNT_6ParamsE)
        .other          _ZN7cutlass13device_kernelIN5flash11enable_sm90INS1_16FlashAttnFwdSm90INS1_25CollectiveMainloopFwdSm90ILi2EN4cute5tupleIJNS5_1CILi1EEES8_S8_EEENS6_IJNS7_ILi128EEENS7_ILi80EEENS7_ILi256EEEEEELi256ENS_6half_tEfNS_4arch4Sm90ELb0ELb0ELb0ELb1ELb0ELb1ELb0ELb1ELb1ELb1ELb0ELb0EEENS1_21CollectiveEpilogueFwdINS6_IJSA_SC_SB_EEES9_SE_SG_Li256ELb1ELb1ELb0ELb0EEENS1_36VarlenDynamicPersistentTileSchedulerILi128ELi80ELi256ELi128ELb0ELb1ELb1ELb0ELb1ELb1EEEEEEEEEvNT_6ParamsE,@"STO_CUDA_ENTRY STV_DEFAULT"
_ZN7cutlass13device_kernelIN5flash11enable_sm90INS1_16FlashAttnFwdSm90INS1_25CollectiveMainloopFwdSm90ILi2EN4cute5tupleIJNS5_1CILi1EEES8_S8_EEENS6_IJNS7_ILi128EEENS7_ILi80EEENS7_ILi256EEEEEELi256ENS_6half_tEfNS_4arch4Sm90ELb0ELb0ELb0ELb1ELb0ELb1ELb0ELb1ELb1ELb1ELb0ELb0EEENS1_21CollectiveEpilogueFwdINS6_IJSA_SC_SB_EEES9_SE_SG_Li256ELb1ELb1ELb0ELb0EEENS1_36VarlenDynamicPersistentTileSchedulerILi128ELi80ELi256ELi128ELb0ELb1ELb1ELb0ELb1ELb1EEEEEEEEEvNT_6ParamsE:
        /* <DEDUP_REMOVED lines=13> */
[----:B------:R-:W-:Y:S02]  /*00d0*/  UIADD3 UR10, UP2, UR4, 0x570, URZ ;  /* 0x00000570040a7890 */ /* 0x000fe4000ff5e03f */
[----:B------:R-:W-:Y:S02]  /*00e0*/  UIADD3 UR4, UP3, UR4, 0x670, URZ ;  /* 0x0000067004047890 */ /* 0x000fe4000ff7e03f */
[----:B------:R-:W-:-:S02]  /*00f0*/  UIADD3.X UR7, URZ, UR5, URZ, UP0, !UPT ;  /* 0x000000053f077290 */ /* 0x000fc400087fe43f */
[----:B------:R-:W-:Y:S02]  /*0100*/  UIADD3.X UR9, URZ, UR5, URZ, UP1, !UPT ;  /* 0x000000053f097290 */ /* 0x000fe40008ffe43f */
[----:B------:R-:W-:Y:S02]  /*0110*/  UIADD3.X UR11, URZ, UR5, URZ, UP2, !UPT ;  /* 0x000000053f0b7290 */ /* 0x000fe400097fe43f */
[----:B------:R-:W-:-:S03]  /*0120*/  UIADD3.X UR5, URZ, UR5, URZ, UP3, !UPT ;  /* 0x000000053f057290 */ /* 0x000fc60009ffe43f */
[----:B------:R0:W-:Y:S02]  /*0130*/  UTMACCTL.PF [UR6] ;  /* 0x00000000060079b9 */ /* 0x0001e40008040000 */
[----:B------:R0:W-:Y:S02]  /*0140*/  UTMACCTL.PF [UR8] ;  /* 0x00000000080079b9 */ /* 0x0001e40008040000 */
[----:B------:R0:W-:Y:S02]  /*0150*/  UTMACCTL.PF [UR10] ;  /* 0x000000000a0079b9 */ /* 0x0001e40008040000 */
[----:B------:R0:W-:Y:S02]  /*0160*/  UTMACCTL.PF [UR4] ;  /* 0x00000000040079b9 */ /* 0x0001e40008040000 */
[----:B0-----:R-:W-:Y:S01]  /*0170*/  NOP ;  /* 0x0000000000007918 */ /* 0x001fe20000000000 */
.L_x_636:
[----:B------:R-:W-:Y:S05]  /*0180*/  BSYNC B0 ;  /* 0x0000000000007941 */ /* 0x000fea0003800000 */
.L_x_635:
        /* <DEDUP_REMOVED lines=41> */
.L_x_637:
        /* <DEDUP_REMOVED lines=22> */
.L_x_638:
        /* <DEDUP_REMOVED lines=18> */
.L_x_639:
        /* <DEDUP_REMOVED lines=22> */
.L_x_640:
        /* <DEDUP_REMOVED lines=22> */
.L_x_641:
[----:B------:R-:W-:Y:S01]  /*0960*/  PLOP3.LUT P0, PT, PT, PT, UP0, 0x80, 0x0 ;  /* 0x000000000000781c */ /* 0x000fe20003f0f008 */
[----:B------:R-:W-:Y:S01]  /*0970*/  UMOV UR60, 0x1 ;  /* 0x00000001003c7882 */ /* 0x000fe20000000000 */
[----:B------:R-:W-:Y:S01]  /*0980*/  NOP ;  /* 0x0000000000007918 */ /* 0x000fe20000000000 */
[----:B------:R-:W-:Y:S01]  /*0990*/  USEL UR60, UR60, 0x2, !UP0 ;  /* 0x000000023c3c7887 */ /* 0x000fe2000c000000 */
[----:B------:R-:W-:Y:S01]  /*09a0*/  BSSY B9, `(.L_x_642) ;  /* 0x0002795000097945 */ /* 0x000fe20003800000 */
[----:B012-4-:R-:W-:Y:S08]  /*09b0*/  BAR.SYNC.DEFER_BLOCKING 0x0 ;  /* 0x0000000000007b1d */ /* 0x017ff00000010000 */
[----:B------:R-:W-:Y:S05]  /*09c0*/  @!P0 BRA `(.L_x_643) ;  /* 0x000001ec00b08947 */ /* 0x000fea0003800000 */
.L_x_644:
[----:B------:R-:W-:-:S08]  /*09d0*/  NOP ;  /* 0x0000000000007918 */ /* 0x000fd00000000000 */
[----:B------:R-:W0:Y:S02]  /*09e0*/  USETMAXREG.TRY_ALLOC.CTAPOOL UP0, 0xf0 ;  /* 0x000000f0000079c8 */ /* 0x000e240008000600 */
[----:B0-----:R-:W-:-:S13]  /*09f0*/  PLOP3.LUT P0, PT, PT, PT, UP0, 0x80, 0x0 ;  /* 0x000000000000781c */ /* 0x001fda0003f0f008 */
[----:B------:R-:W-:Y:S05]  /*0a00*/  @!P0 BRA `(.L_x_644) ;  /* 0xfffffffc00f08947 */ /* 0x000fea000383ffff */
[----:B------:R-:W0:Y:S08]  /*0a10*/  S2UR UR5, SR_CgaCtaId ;  /* 0x00000000000579c3 */ /* 0x000e300000008800 */
[----:B------:R-:W-:Y:S06]  /*0a20*/  BAR.ARV 0x8, 0x180 ;  /* 0x0206000000007b1d */ /* 0x000fec0000002000 */
[----:B------:R-:W-:-:S02]  /*0a30*/  UMOV UR4, 0x400 ;  /* 0x0000040000047882 */ /* 0x000fc40000000000 */
[----:B------:R-:W-:Y:S01]  /*0a40*/  BAR.SYNC.DEFER_BLOCKING 0x5, 0x180 ;  /* 0x0146000000007b1d */ /* 0x000fe20000010000 */
[----:B0-----:R-:W-:-:S06]  /*0a50*/  ULEA UR4, UR5, UR4, 0x18 ;  /* 0x0000000405047291 */ /* 0x001fcc000f8ec03f */
[----:B------:R-:W-:Y:S01]  /*0a60*/  IMAD.U32 R18, RZ, RZ, UR4 ;  /* 0x00000004ff127e24 */ /* 0x000fe2000f8e00ff */
[----:B------:R-:W-:-:S04]  /*0a70*/  ULDC UR4, c[0x0][0xc3c] ;  /* 0x00030f0000047ab9 */ /* 0x000fc80000000800 */
[----:B------:R-:W0:Y:S01]  /*0a80*/  LDS.128 R120, [R18+0x388d0] ;  /* 0x0388d00012787984 */ /* 0x000e220000000c00 */
[----:B------:R-:W-:Y:S06]  /*0a90*/  BAR.ARV 0x4, 0x180 ;  /* 0x0106000000007b1d */ /* 0x000fec0000002000 */
[----:B0-----:R-:W-:-:S13]  /*0aa0*/  ISETP.GE.AND P0, PT, R123, UR4, PT ;  /* 0x000000047b007c0c */ /* 0x001fda000bf06270 */
[----:B------:R-:W-:Y:S05]  /*0ab0*/  @P0 BRA `(.L_x_645) ;  /* 0x00000278000c0947 */ /* 0x000fea0003800000 */
[----:B------:R-:W-:Y:S01]  /*0ac0*/  VIADD R12, R0, 0xffffff80 ;  /* 0xffffff80000c7836 */ /* 0x000fe20000000000 */
[----:B------:R-:W-:Y:S01]  /*0ad0*/  R2UR UR4, R18 ;  /* 0x00000000120472ca */ /* 0x000fe200000e0000 */
[----:B------:R-:W-:Y:S01]  /*0ae0*/  ULOP3.LUT UR5, UR60, 0x1, URZ, 0xfc, !UPT ;  /* 0x000000013c057892 */ /* 0x000fe2000f8efc3f */
[----:B------:R-:W-:Y:S01]  /*0af0*/  IMAD.MOV.U32 R236, RZ, RZ, RZ ;  /* 0x000000ffffec7224 */ /* 0x000fe200078e00ff */
[----:B------:R-:W-:Y:S02]  /*0b00*/  CS2R R220, SRZ ;  /* 0x0000000000dc7805 */ /* 0x000fe4000001ff00 */
[----:B------:R-:W-:Y:S01]  /*0b10*/  SHF.R.S32.HI R0, RZ, 0x1f, R12 ;  /* 0x0000001fff007819 */ /* 0x000fe2000001140c */
[----:B------:R-:W-:Y:S02]  /*0b20*/  IMAD.MOV.U32 R19, RZ, RZ, RZ ;  /* 0x000000ffff137224 */ /* 0x000fe400078e00ff */
[----:B------:R-:W-:Y:S01]  /*0b30*/  IMAD.MOV.U32 R217, RZ, RZ, RZ ;  /* 0x000000ffffd97224 */ /* 0x000fe200078e00ff */
[----:B------:R-:W-:-:S02]  /*0b40*/  LEA.HI R2, R0, R12, RZ, 0x7 ;  /* 0x0000000c00027211 */ /* 0x000fc400078f38ff */
[-C--:B------:R-:W-:Y:S02]  /*0b50*/  LEA.HI R3, R0, R12.reuse, RZ, 0x4 ;  /* 0x0000000c00037211 */ /* 0x080fe400078f20ff */
[----:B------:R-:W-:Y:S01]  /*0b60*/  LOP3.LUT R6, R2, 0xffffff80, RZ, 0xc0, !PT ;  /* 0xffffff8002067812 */ /* 0x000fe200078ec0ff */
[----:B------:R-:W-:Y:S01]  /*0b70*/  UIADD3 UR4, UR4, 0x14400, URZ ;  /* 0x0001440004047890 */ /* 0x000fe2000fffe03f */
[CC--:B------:R-:W-:Y:S02]  /*0b80*/  LEA.HI R4, R0.reuse, R12.reuse, RZ, 0x5 ;  /* 0x0000000c00047211 */ /* 0x0c0fe400078f28ff */
[----:B------:R-:W-:Y:S01]  /*0b90*/  LEA.HI R8, R0, R12, RZ, 0x2 ;  /* 0x0000000c00087211 */ /* 0x000fe200078f10ff */
[----:B------:R-:W-:Y:S01]  /*0ba0*/  IMAD.IADD R13, R12, 0x1, -R6 ;  /* 0x000000010c0d7824 */ /* 0x000fe200078e0a06 */
[----:B------:R-:W-:Y:S02]  /*0bb0*/  SHF.R.S32.HI R6, RZ, 0x4, R3 ;  /* 0x00000004ff067819 */ /* 0x000fe40000011403 */
[----:B------:R-:W-:-:S02]  /*0bc0*/  SHF.L.U32 R5, R4, 0x5, RZ ;  /* 0x0000000504057819 */ /* 0x000fc400000006ff */
[C---:B------:R-:W-:Y:S02]  /*0bd0*/  LOP3.LUT R4, R3.reuse, 0x3fffff0, RZ, 0xc0, !PT ;  /* 0x03fffff003047812 */ /* 0x040fe400078ec0ff */
[----:B------:R-:W-:Y:S02]  /*0be0*/  LEA.HI R3, R3, R6, RZ, 0x1 ;  /* 0x0000000603037211 */ /* 0x000fe400078f08ff */
[----:B------:R-:W-:Y:S01]  /*0bf0*/  LOP3.LUT R5, R5, 0xfffffc00, RZ, 0xc0, !PT ;  /* 0xfffffc0005057812 */ /* 0x000fe200078ec0ff */
[----:B------:R-:W-:Y:S01]  /*0c00*/  IMAD.IADD R4, R12, 0x1, -R4 ;  /* 0x000000010c047824 */ /* 0x000fe200078e0a04 */
[----:B------:R-:W-:Y:S02]  /*0c10*/  LOP3.LUT R3, R3, 0x1ffffffe, RZ, 0xc0, !PT ;  /* 0x1ffffffe03037812 */ /* 0x000fe400078ec0ff */
[----:B------:R-:W-:Y:S01]  /*0c20*/  LOP3.LUT R9, R8, 0xfffffffc, RZ, 0xc0, !PT ;  /* 0xfffffffc08097812 */ /* 0x000fe200078ec0ff */
[----:B------:R-:W-:Y:S01]  /*0c30*/  IMAD R4, R4, 0x40, R5 ;  /* 0x0000004004047824 */ /* 0x000fe200078e0205 */
[----:B------:R-:W-:Y:S01]  /*0c40*/  SHF.R.S32.HI R7, RZ, 0x1f, R13 ;  /* 0x0000001fff077819 */ /* 0x000fe2000001140d */
[----:B------:R-:W-:Y:S01]  /*0c50*/  IMAD.IADD R3, R6, 0x1, -R3 ;  /* 0x0000000106037824 */ /* 0x000fe200078e0a03 */
[----:B------:R-:W-:-:S02]  /*0c60*/  IADD3 R9, R12, -R9, RZ ;  /* 0x800000090c097210 */ /* 0x000fc40007ffe0ff */
[----:B------:R-:W-:Y:S01]  /*0c70*/  LEA.HI R8, R7, R13, RZ, 0x2 ;  /* 0x0000000d07087211 */ /* 0x000fe200078f10ff */
[----:B------:R-:W-:Y:S01]  /*0c80*/  IMAD R3, R3, 0x8, R4 ;  /* 0x0000000803037824 */ /* 0x000fe200078e0204 */
[----:B------:R-:W-:Y:S02]  /*0c90*/  LEA.HI R11, R9, R9, RZ, 0x1 ;  /* 0x00000009090b7211 */ /* 0x000fe400078f08ff */
[--C-:B------:R-:W-:Y:S02]  /*0ca0*/  SHF.R.S32.HI R5, RZ, 0x2, R8.reuse ;  /* 0x00000002ff057819 */ /* 0x100fe40000011408 */
[----:B------:R-:W-:Y:S01]  /*0cb0*/  SHF.R.S32.HI R10, RZ, 0x1f, R8 ;  /* 0x0000001fff0a7819 */ /* 0x000fe20000011408 */
[----:B------:R0:W-:Y:S01]  /*0cc0*/  STL [R1+0x94], R3 ;  /* 0x0000940301007387 */ /* 0x0001e20000100800 */
[----:B------:R-:W-:Y:S02]  /*0cd0*/  LOP3.LUT R6, R11, 0x1ffffffe, RZ, 0xc0, !PT ;  /* 0x1ffffffe0b067812 */ /* 0x000fe400078ec0ff */
[----:B------:R-:W-:-:S02]  /*0ce0*/  LEA.HI R10, R10, R5, RZ, 0x3 ;  /* 0x000000050a0a7211 */ /* 0x000fc400078f18ff */
[----:B------:R-:W-:Y:S01]  /*0cf0*/  SHF.R.S32.HI R11, RZ, 0x7, R2 ;  /* 0x00000007ff0b7819 */ /* 0x000fe20000011402 */
[----:B------:R-:W-:Y:S01]  /*0d00*/  IMAD.IADD R6, R9, 0x1, -R6 ;  /* 0x0000000109067824 */ /* 0x000fe200078e0a06 */
[----:B------:R-:W-:Y:S02]  /*0d10*/  LOP3.LUT R10, R10, 0xfffffff8, RZ, 0xc0, !PT ;  /* 0xfffffff80a0a7812 */ /* 0x000fe400078ec0ff */
[----:B------:R-:W-:Y:S02]  /*0d20*/  LEA.HI R7, R7, R13, RZ, 0x5 ;  /* 0x0000000d07077211 */ /* 0x000fe400078f28ff */
[CC--:B0-----:R-:W-:Y:S02]  /*0d30*/  LEA.HI R3, R0.reuse, R12.reuse, RZ, 0x6 ;  /* 0x0000000c00037211 */ /* 0x0c1fe400078f30ff */
[----:B------:R-:W-:Y:S02]  /*0d40*/  LEA.HI R0, R0, R12, RZ, 0x3 ;  /* 0x0000000c00007211 */ /* 0x000fe400078f18ff */
[----:B------:R-:W-:Y:S01]  /*0d50*/  LEA.HI R2, R2, R11, RZ, 0x1 ;  /* 0x0000000b02027211 */ /* 0x000fe200078f08ff */
[----:B------:R-:W-:Y:S01]  /*0d60*/  IMAD.SHL.U32 R3, R3, 0x8, RZ ;  /* 0x0000000803037824 */ /* 0x000fe200078e00ff */
[----:B------:R-:W-:-:S02]  /*0d70*/  LOP3.LUT R232, R0, 0xfffffff8, RZ, 0xc0, !PT ;  /* 0xfffffff800e87812 */ /* 0x000fc400078ec0ff */
[----:B------:R-:W-:Y:S02]  /*0d80*/  LOP3.LUT R8, R8, 0x7ffffffc, RZ, 0xc0, !PT ;  /* 0x7ffffffc08087812 */ /* 0x000fe400078ec0ff */
[----:B------:R-:W-:Y:S01]  /*0d90*/  SHF.R.S32.HI R212, RZ, 0x3, R0 ;  /* 0x00000003ffd47819 */ /* 0x000fe20000011400 */
[----:B------:R-:W-:Y:S01]  /*0da0*/  IMAD.IADD R232, R12, 0x1, -R232 ;  /* 0x000000010ce87824 */ /* 0x000fe200078e0ae8 */
[----:B------:R-:W-:Y:S01]  /*0db0*/  IADD3 R10, R5, -R10, RZ ;  /* 0x8000000a050a7210 */ /* 0x000fe20007ffe0ff */
[----:B------:R-:W-:Y:S01]  /*0dc0*/  IMAD.MOV.U32 R5, RZ, RZ, -0x2 ;  /* 0xfffffffeff057424 */ /* 0x000fe200078e00ff */
[----:B------:R-:W-:Y:S01]  /*0dd0*/  SHF.R.S32.HI R7, RZ, 0x5, R7 ;  /* 0x00000005ff077819 */ /* 0x000fe20000011407 */
[----:B------:R-:W-:Y:S01]  /*0de0*/  IMAD.IADD R8, R13, 0x1, -R8 ;  /* 0x000000010d087824 */ /* 0x000fe200078e0a08 */
[----:B------:R-:W-:Y:S01]  /*0df0*/  LOP3.LUT R2, R2, 0x3fffffe, RZ, 0xc0, !PT ;  /* 0x03fffffe02027812 */ /* 0x000fe200078ec0ff */
[----:B------:R-:W-:Y:S01]  /*0e00*/  VIADD R9, R212, 0x20 ;  /* 0x00000020d4097836 */ /* 0x000fe20000000000 */
[----:B------:R-:W-:Y:S01]  /*0e10*/  SHF.L.U32 R22, R232, 0x2, RZ ;  /* 0x00000002e8167819 */ /* 0x000fe200000006ff */
[----:B------:R-:W-:Y:S01]  /*0e20*/  IMAD R7, R7, 0x10, R10 ;  /* 0x0000001007077824 */ /* 0x000fe200078e020a */
[----:B------:R-:W-:Y:S01]  /*0e30*/  IADD3 R2, R11, -R2, RZ ;  /* 0x800000020b027210 */ /* 0x000fe20007ffe0ff */
[----:B------:R-:W-:Y:S01]  /*0e40*/  IMAD R4, R8, R5, 0x50 ;  /* 0x0000005008047424 */ /* 0x000fe200078e0205 */
[----:B------:R-:W-:Y:S01]  /*0e50*/  SHF.R.S32.HI R0, RZ, 0x1f, R9 ;  /* 0x0000001fff007819 */ /* 0x000fe20000011409 */
[----:B------:R-:W-:Y:S01]  /*0e60*/  VIADD R8, R212, 0x40 ;  /* 0x00000040d4087836 */ /* 0x000fe20000000000 */
[----:B------:R-:W-:Y:S01]  /*0e70*/  IADD3 R214, R22, 0x40, RZ ;  /* 0x0000004016d67810 */ /* 0x000fe20007ffe0ff */
[----:B------:R-:W-:Y:S01]  /*0e80*/  IMAD R10, R2, 0x40, R7 ;  /* 0x00000040020a7824 */ /* 0x000fe200078e0207 */
[----:B------:R0:W-:Y:S01]  /*0e90*/  STL [R1+0x8c], R4 ;  /* 0x00008c0401007387 */ /* 0x0001e20000100800 */
[----:B------:R-:W-:Y:S01]  /*0ea0*/  VIADD R7, R212, 0x60 ;  /* 0x00000060d4077836 */ /* 0x000fe20000000000 */
[----:B------:R-:W-:Y:S01]  /*0eb0*/  LEA.HI R0, R0, R9, RZ, 0x3 ;  /* 0x0000000900007211 */ /* 0x000fe200078f18ff */
[----:B------:R-:W-:Y:S01]  /*0ec0*/  IMAD.IADD R213, R22, 0x1, R214 ;  /* 0x0000000116d57824 */ /* 0x000fe200078e02d6 */
[----:B------:R-:W-:Y:S01]  /*0ed0*/  SHF.R.S32.HI R2, RZ, 0x1f, R8 ;  /* 0x0000001fff027819 */ /* 0x000fe20000011408 */
[----:B------:R-:W-:Y:S01]  /*0ee0*/  IMAD.SHL.U32 R223, R9, 0x40, RZ ;  /* 0x0000004009df7824 */ /* 0x000fe200078e00ff */
[----:B------:R-:W-:Y:S01]  /*0ef0*/  SHF.R.S32.HI R5, RZ, 0x1f, R7 ;  /* 0x0000001fff057819 */ /* 0x000fe20000011407 */
[----:B------:R-:W-:Y:S01]  /*0f00*/  IMAD.SHL.U32 R0, R0, 0x40, RZ ;  /* 0x0000004000007824 */ /* 0x000fe200078e00ff */
[----:B------:R-:W-:Y:S01]  /*0f10*/  LEA.HI R2, R2, R8, RZ, 0x3 ;  /* 0x0000000802027211 */ /* 0x000fe200078f18ff */
[----:B------:R-:W-:Y:S01]  /*0f20*/  IMAD.SHL.U32 R222, R8, 0x40, RZ ;  /* 0x0000004008de7824 */ /* 0x000fe200078e00ff */
[----:B------:R-:W-:Y:S01]  /*0f30*/  LEA.HI R5, R5, R7, RZ, 0x3 ;  /* 0x0000000705057211 */ /* 0x000fe200078f18ff */
[----:B0-----:R-:W-:Y:S01]  /*0f40*/  IMAD.SHL.U32 R4, R7, 0x40, RZ ;  /* 0x0000004007047824 */ /* 0x001fe200078e00ff */
[----:B------:R-:W-:Y:S01]  /*0f50*/  LOP3.LUT R226, R0, 0xfffffe00, RZ, 0xc0, !PT ;  /* 0xfffffe0000e27812 */ /* 0x000fe200078ec0ff */
[----:B------:R-:W-:Y:S01]  /*0f60*/  IMAD.SHL.U32 R2, R2, 0x40, RZ ;  /* 0x0000004002027824 */ /* 0x000fe200078e00ff */
[----:B------:R-:W-:Y:S01]  /*0f70*/  SHF.L.U32 R5, R5, 0x6, RZ ;  /* 0x0000000605057819 */ /* 0x000fe200000006ff */
[----:B------:R-:W-:Y:S01]  /*0f80*/  STL [R1+0x88], R10 ;  /* 0x0000880a01007387 */ /* 0x000fe20000100800 */
[----:B------:R-:W-:Y:S01]  /*0f90*/  LOP3.LUT R15, R4, 0x1c0, RZ, 0xc0, !PT ;  /* 0x000001c0040f7812 */ /* 0x000fe200078ec0ff */
[----:B------:R-:W-:Y:S01]  /*0fa0*/  VIADD R216, R22, 0x60 ;  /* 0x0000006016d87836 */ /* 0x000fe20000000000 */
[----:B------:R-:W-:-:S02]  /*0fb0*/  SHF.R.S32.HI R4, RZ, 0x1f, R213 ;  /* 0x0000001fff047819 */ /* 0x000fc400000114d5 */
[----:B------:R-:W-:Y:S02]  /*0fc0*/  LOP3.LUT R225, R2, 0xfffffe00, RZ, 0xc0, !PT ;  /* 0xfffffe0002e17812 */ /* 0x000fe400078ec0ff */
[CC--:B------:R-:W-:Y:S02]  /*0fd0*/  LEA.HI R0, R4.reuse, R213.reuse, RZ, 0x6 ;  /* 0x000000d504007211 */ /* 0x0c0fe400078f30ff */
[----:B------:R-:W-:Y:S02]  /*0fe0*/  LEA.HI R4, R4, R213, RZ, 0x3 ;  /* 0x000000d504047211 */ /* 0x000fe400078f18ff */
[----:B------:R-:W-:Y:S01]  /*0ff0*/  SHF.L.U32 R16, R212, 0x6, RZ ;  /* 0x00000006d4107819 */ /* 0x000fe200000006ff */
[----:B------:R-:W-:Y:S01]  /*1000*/  IMAD.SHL.U32 R2, R0, 0x80, RZ ;  /* 0x0000008000027824 */ /* 0x000fe200078e00ff */
[----:B------:R-:W-:Y:S02]  /*1010*/  LOP3.LUT R0, R4, 0x38, RZ, 0xc0, !PT ;  /* 0x0000003804007812 */ /* 0x000fe400078ec0ff */
[----:B------:R-:W-:-:S02]  /*1020*/  LOP3.LUT R227, R3, 0xfffffe00, RZ, 0xc0, !PT ;  /* 0xfffffe0003e37812 */ /* 0x000fc400078ec0ff */
[----:B------:R-:W-:Y:S02]  /*1030*/  LOP3.LUT R11, R5, 0xfffffe00, RZ, 0xc0, !PT ;  /* 0xfffffe00050b7812 */ /* 0x000fe400078ec0ff */
[----:B------:R-:W-:Y:S02]  /*1040*/  LOP3.LUT R3, R16, 0x1c0, RZ, 0xc0, !PT ;  /* 0x000001c010037812 */ /* 0x000fe400078ec0ff */
[----:B------:R-:W-:Y:S01]  /*1050*/  LOP3.LUT R223, R223, 0x1c0, RZ, 0xc0, !PT ;  /* 0x000001c0dfdf7812 */ /* 0x000fe200078ec0ff */
[----:B------:R-:W-:Y:S01]  /*1060*/  STL [R1+0x68], R11 ;  /* 0x0000680b01007387 */ /* 0x000fe20000100800 */
[----:B------:R-:W-:Y:S02]  /*1070*/  LOP3.LUT R222, R222, 0x1c0, RZ, 0xc0, !PT ;  /* 0x000001c0dede7812 */ /* 0x000fe400078ec0ff */
[----:B------:R-:W-:Y:S01]  /*1080*/  LOP3.LUT R5, R0, 0x1c0, R16, 0xf8, !PT ;  /* 0x000001c000057812 */ /* 0x000fe200078ef810 */
[----:B------:R-:W-:Y:S01]  /*1090*/  IMAD.SHL.U32 R16, R232, 0x8, RZ ;  /* 0x00000008e8107824 */ /* 0x000fe200078e00ff */
[----:B------:R-:W-:-:S02]  /*10a0*/  MOV R0, UR5 ;  /* 0x0000000500007c02 */ /* 0x000fc40008000f00 */
[----:B------:R-:W-:Y:S01]  /*10b0*/  SHF.R.S32.HI R0, RZ, 0x1f, R212 ;  /* 0x0000001fff007819 */ /* 0x000fe200000114d4 */
[----:B------:R-:W-:Y:S01]  /*10c0*/  IMAD.U32 R0, RZ, RZ, UR4 ;  /* 0x00000004ff007e24 */ /* 0x000fe2000f8e00ff */
[----:B------:R-:W-:Y:S01]  /*10d0*/  SHF.R.U32.HI R228, RZ, 0x3, R3 ;  /* 0x00000003ffe47819 */ /* 0x000fe20000011603 */
[C---:B------:R-:W-:Y:S01]  /*10e0*/  VIADD R218, R16.reuse, 0x80 ;  /* 0x0000008010da7836 */ /* 0x040fe20000000000 */
[----:B------:R-:W-:Y:S01]  /*10f0*/  SHF.R.U32.HI R14, RZ, 0x3, R223 ;  /* 0x00000003ff0e7819 */ /* 0x000fe200000116df */
[----:B------:R-:W-:Y:S01]  /*1100*/  VIADD R219, R16, 0xc0 ;  /* 0x000000c010db7836 */ /* 0x000fe20000000000 */
[----:B------:R-:W-:Y:S01]  /*1110*/  SHF.R.U32.HI R13, RZ, 0x3, R222 ;  /* 0x00000003ff0d7819 */ /* 0x000fe200000116de */
[----:B------:R0:W-:Y:S01]  /*1120*/  STL [R1+0x64], R0 ;  /* 0x0000640001007387 */ /* 0x0001e20000100800 */
[----:B------:R-:W-:Y:S02]  /*1130*/  SHF.R.U32.HI R12, RZ, 0x3, R15 ;  /* 0x00000003ff0c7819 */ /* 0x000fe4000001160f */
[----:B------:R-:W-:-:S02]  /*1140*/  LOP3.LUT R7, R223, 0x38, R4, 0xf8, !PT ;  /* 0x00000038df077812 */ /* 0x000fc400078ef804 */
[--C-:B------:R-:W-:Y:S02]  /*1150*/  LOP3.LUT R8, R222, 0x38, R4.reuse, 0xf8, !PT ;  /* 0x00000038de087812 */ /* 0x100fe400078ef804 */
[----:B------:R-:W-:Y:S02]  /*1160*/  LOP3.LUT R9, R15, 0x38, R4, 0xf8, !PT ;  /* 0x000000380f097812 */ /* 0x000fe400078ef804 */
[----:B------:R-:W-:Y:S02]  /*1170*/  LOP3.LUT R229, R3, 0x38, R16, 0xf8, !PT ;  /* 0x0000003803e57812 */ /* 0x000fe400078ef810 */
[----:B------:R-:W-:Y:S02]  /*1180*/  LOP3.LUT R2, R2, 0xffffe000, RZ, 0xc0, !PT ;  /* 0xffffe00002027812 */ /* 0x000fe400078ec0ff */
[----:B------:R-:W-:Y:S02]  /*1190*/  LOP3.LUT R7, R7, R14, RZ, 0x3c, !PT ;  /* 0x0000000e07077212 */ /* 0x000fe400078e3cff */
[----:B------:R-:W-:-:S02]  /*11a0*/  LOP3.LUT R8, R8, R13, RZ, 0x3c, !PT ;  /* 0x0000000d08087212 */ /* 0x000fc400078e3cff */
[----:B------:R-:W-:Y:S02]  /*11b0*/  LOP3.LUT R9, R9, R12, RZ, 0x3c, !PT ;  /* 0x0000000c09097212 */ /* 0x000fe400078e3cff */
[----:B------:R-:W-:Y:S02]  /*11c0*/  LOP3.LUT R5, R5, R228, RZ, 0x3c, !PT ;  /* 0x000000e405057212 */ /* 0x000fe400078e3cff */
[--C-:B------:R-:W-:Y:S02]  /*11d0*/  LOP3.LUT R3, R223, 0x38, R16.reuse, 0xf8, !PT ;  /* 0x00000038df037812 */ /* 0x100fe400078ef810 */
[----:B0-----:R-:W-:Y:S02]  /*11e0*/  LOP3.LUT R0, R222, 0x38, R16, 0xf8, !PT ;  /* 0x00000038de007812 */ /* 0x001fe400078ef810 */
[-C--:B------:R-:W-:Y:S02]  /*11f0*/  IADD3 R7, R7, R2.reuse, R226 ;  /* 0x0000000207077210 */ /* 0x080fe40007ffe0e2 */
[----:B------:R-:W-:-:S02]  /*1200*/  IADD3 R8, R8, R2, R225 ;  /* 0x0000000208087210 */ /* 0x000fc40007ffe0e1 */
[-C--:B------:R-:W-:Y:S02]  /*1210*/  IADD3 R9, R9, R2.reuse, R11 ;  /* 0x0000000209097210 */ /* 0x080fe40007ffe00b */
[----:B------:R-:W-:Y:S02]  /*1220*/  IADD3 R5, R5, R2, R227 ;  /* 0x0000000205057210 */ /* 0x000fe40007ffe0e3 */
[----:B------:R-:W-:Y:S02]  /*1230*/  LOP3.LUT R3, R226, R3, R14, 0xf6, !PT ;  /* 0x00000003e2037212 */ /* 0x000fe400078ef60e */
[----:B------:R-:W-:Y:S02]  /*1240*/  LOP3.LUT R2, R15, 0x38, R16, 0xf8, !PT ;  /* 0x000000380f027812 */ /* 0x000fe400078ef810 */
[----:B------:R-:W-:Y:S02]  /*1250*/  LOP3.LUT R0, R225, R0, R13, 0xf6, !PT ;  /* 0x00000000e1007212 */ /* 0x000fe400078ef60d */
[----:B------:R-:W-:-:S02]  /*1260*/  SHF.R.S32.HI R234, RZ, 0x3, R4 ;  /* 0x00000003ffea7819 */ /* 0x000fc40000011404 */
[----:B------:R-:W-:Y:S02]  /*1270*/  LOP3.LUT R235, R4, 0xfffffff8, RZ, 0xc0, !PT ;  /* 0xfffffff804eb7812 */ /* 0x000fe400078ec0ff */
[----:B------:R-:W-:Y:S02]  /*1280*/  LEA R4, R3, UR4, 0x1 ;  /* 0x0000000403047c11 */ /* 0x000fe4000f8e08ff */
[----:B------:R-:W-:Y:S02]  /*1290*/  LOP3.LUT R2, R11, R2, R12, 0xf6, !PT ;  /* 0x000000020b027212 */ /* 0x000fe400078ef60c */
[----:B------:R-:W-:Y:S01]  /*12a0*/  LEA R0, R0, UR4, 0x1 ;  /* 0x0000000400007c11 */ /* 0x000fe2000f8e08ff */
[----:B------:R-:W-:Y:S01]  /*12b0*/  STL [R1+0x80], R4 ;  /* 0x0000800401007387 */ /* 0x000fe20000100800 */
[----:B------:R-:W-:Y:S02]  /*12c0*/  LEA R3, R2, UR4, 0x1 ;  /* 0x0000000402037c11 */ /* 0x000fe4000f8e08ff */
[----:B------:R-:W-:Y:S01]  /*12d0*/  LEA R2, R6, R10, 0x3 ;  /* 0x0000000a06027211 */ /* 0x000fe200078e18ff */
[----:B------:R0:W-:Y:S01]  /*12e0*/  STL [R1+0x78], R0 ;  /* 0x0000780001007387 */ /* 0x0001e20000100800 */
[----:B------:R-:W-:-:S02]  /*12f0*/  SHF.R.S32.HI R17, RZ, 0x1f, R16 ;  /* 0x0000001fff117819 */ /* 0x000fc40000011410 */
[----:B------:R-:W-:Y:S01]  /*1300*/  IADD3 R215, R22, 0x20, RZ ;  /* 0x0000002016d77810 */ /* 0x000fe20007ffe0ff */
[----:B------:R1:W-:Y:S01]  /*1310*/  STL [R1+0x70], R3 ;  /* 0x0000700301007387 */ /* 0x0003e20000100800 */
[----:B------:R-:W-:-:S03]  /*1320*/  LOP3.LUT R229, R227, R229, R228, 0xf6, !PT ;  /* 0x000000e5e3e57212 */ /* 0x000fc600078ef6e4 */
[----:B------:R2:W-:Y:S01]  /*1330*/  STL [R1+0x90], R2 ;  /* 0x0000900201007387 */ /* 0x0005e20000100800 */
[----:B0-----:R-:W-:Y:S02]  /*1340*/  LEA R0, R7, UR4, 0x1 ;  /* 0x0000000407007c11 */ /* 0x001fe4000f8e08ff */
[----:B-1----:R-:W-:-:S03]  /*1350*/  LEA R3, R8, UR4, 0x1 ;  /* 0x0000000408037c11 */ /* 0x002fc6000f8e08ff */
[----:B------:R0:W-:Y:S01]  /*1360*/  STL [R1+0x7c], R0 ;  /* 0x00007c0001007387 */ /* 0x0001e20000100800 */
[----:B--2---:R-:W-:-:S03]  /*1370*/  LEA R2, R9, UR4, 0x1 ;  /* 0x0000000409027c11 */ /* 0x004fc6000f8e08ff */
[----:B------:R1:W-:Y:S01]  /*1380*/  STL [R1+0x74], R3 ;  /* 0x0000740301007387 */ /* 0x0003e20000100800 */
[----:B0-----:R-:W-:-:S05]  /*1390*/  LEA R0, R5, UR4, 0x1 ;  /* 0x0000000405007c11 */ /* 0x001fca000f8e08ff */
[----:B------:R1:W-:Y:S04]  /*13a0*/  STL [R1+0x84], R0 ;  /* 0x0000840001007387 */ /* 0x0003e80000100800 */
[----:B------:R1:W-:Y:S02]  /*13b0*/  STL [R1+0x6c], R2 ;  /* 0x00006c0201007387 */ /* 0x0003e40000100800 */
.L_x_870:
[----:B0-----:R-:W0:Y:S01]  /*13c0*/  LDC.64 R230, c[0x0][0xc88] ;  /* 0x00032200ffe67b82 */ /* 0x001e220000000a00 */
[----:B------:R-:W-:Y:S01]  /*13d0*/  ULDC.64 UR10, c[0x0][0x208] ;  /* 0x00008200000a7ab9 */ /* 0x000fe20000000a00 */
[----:B------:R-:W-:Y:S01]  /*13e0*/  ULDC.64 UR4, c[0x0][0xa28] ;  /* 0x00028a0000047ab9 */ /* 0x000fe20000000a00 */
[----:B------:R-:W-:Y:S01]  /*13f0*/  ULDC.64 UR8, c[0x0][0xa18] ;  /* 0x0002860000087ab9 */ /* 0x000fe20000000a00 */
[----:B------:R-:W-:Y:S01]  /*1400*/  ULDC.64 UR6, c[0x0][0xa08] ;  /* 0x0002820000067ab9 */ /* 0x000fe20000000a00 */
[----:B0-----:R-:W-:-:S06]  /*1410*/  IMAD.WIDE R230, R123, 0x4, R230 ;  /* 0x000000047be67825 */ /* 0x001fcc00078e02e6 */
[----:B------:R0:W1:Y:S01]  /*1420*/  LDG.E R230, desc[UR10][R230.64] ;  /* 0x0000000ae6e67981 */ /* 0x000062000c1e1900 */
[----:B------:R-:W-:Y:S01]  /*1430*/  ISETP.NE.U32.AND P2, PT, RZ, UR4, PT ;  /* 0x00000004ff007c0c */ /* 0x000fe2000bf45070 */
[----:B------:R-:W-:Y:S01]  /*1440*/  IMAD.MOV.U32 R9, RZ, RZ, RZ ;  /* 0x000000ffff097224 */ /* 0x000fe200078e00ff */
[----:B------:R-:W-:Y:S01]  /*1450*/  ISETP.NE.U32.AND P1, PT, RZ, UR8, PT ;  /* 0x00000008ff007c0c */ /* 0x000fe2000bf25070 */
[----:B------:R-:W-:Y:S01]  /*1460*/  IMAD.MOV.U32 R113, RZ, RZ, RZ ;  /* 0x000000ffff717224 */ /* 0x000fe200078e00ff */
[----:B------:R-:W-:Y:S02]  /*1470*/  ISETP.NE.AND.EX P2, PT, RZ, UR5, PT, P2 ;  /* 0x00000005ff007c0c */ /* 0x000fe4000bf45320 */
[----:B------:R-:W-:Y:S02]  /*1480*/  ISETP.NE.AND.EX P1, PT, RZ, UR9, PT, P1 ;  /* 0x00000009ff007c0c */ /* 0x000fe4000bf25310 */
[----:B------:R-:W-:-:S04]  /*1490*/  ISETP.NE.U32.AND P0, PT, RZ, UR6, PT ;  /* 0x00000006ff007c0c */ /* 0x000fc8000bf05070 */
[----:B------:R-:W-:Y:S01]  /*14a0*/  ISETP.NE.AND.EX P0, PT, RZ, UR7, PT, P0 ;  /* 0x00000007ff007c0c */ /* 0x000fe2000bf05300 */
[----:B------:R-:W-:Y:S02]  /*14b0*/  IMAD.MOV.U32 R237, RZ, RZ, R121 ;  /* 0x000000ffffed7224 */ /* 0x000fe400078e0079 */
[----:B0-----:R-:W-:Y:S01]  /*14c0*/  IMAD.MOV.U32 R231, RZ, RZ, R122 ;  /* 0x000000ffffe77224 */ /* 0x001fe200078e007a */
[----:B-1----:R-:W-:Y:S01]  /*14d0*/  SHF.R.S32.HI R0, RZ, 0x1f, R230 ;  /* 0x0000001fff007819 */ /* 0x002fe200000114e6 */
[C---:B------:R-:W-:Y:S01]  /*14e0*/  IMAD.SHL.U32 R233, R230.reuse, 0x4, RZ ;  /* 0x00000004e6e97824 */ /* 0x040fe200078e00ff */
[C---:B------:R-:W-:Y:S01]  /*14f0*/  @P2 LEA R2, P3, R230.reuse, UR4, 0x2 ;  /* 0x00000004e6022c11 */ /* 0x040fe2000f8610ff */
[----:B------:R-:W-:Y:S01]  /*1500*/  ULDC UR4, c[0x0][0x288] ;  /* 0x0000a20000047ab9 */ /* 0x000fe20000000800 */
[C-C-:B------:R-:W-:Y:S01]  /*1510*/  SHF.L.U64.HI R27, R230.reuse, 0x2, R0.reuse ;  /* 0x00000002e61b7819 */ /* 0x140fe20000010200 */
[----:B------:R0:W-:Y:S01]  /*1520*/  STL [R1+0x60], R0 ;  /* 0x0000600001007387 */ /* 0x0001e20000100800 */
[----:B----4-:R-:W-:-:S02]  /*1530*/  @P2 LEA.HI.X R3, R230, UR5, R0, 0x2, P3 ;  /* 0x00000005e6032c11 */ /* 0x010fc400098f1400 */
[----:B------:R-:W-:Y:S01]  /*1540*/  MOV R177, UR4 ;  /* 0x0000000400b17c02 */ /* 0x000fe20008000f00 */
[----:B------:R-:W-:Y:S01]  /*1550*/  ULDC.64 UR4, c[0x0][0x418] ;  /* 0x0001060000047ab9 */ /* 0x000fe20000000a00 */
[C---:B------:R-:W-:Y:S01]  /*1560*/  IADD3 R6, P4, R233.reuse, UR6, RZ ;  /* 0x00000006e9067c10 */ /* 0x040fe2000ff9e0ff */
[----:B------:R-:W-:Y:S01]  /*1570*/  UISETP.NE.U32.AND UP0, UPT, UR4, URZ, UPT ;  /* 0x0000003f0400728c */ /* 0x000fe2000bf05070 */
[----:B------:R0:W5:Y:S01]  /*1580*/  @P2 LDG.E R9, desc[UR10][R2.64] ;  /* 0x0000000a02092981 */ /* 0x000162000c1e1900 */
[----:B--23--:R-:W-:Y:S01]  /*1590*/  @P1 IADD3 R4, P2, R233, UR8, RZ ;  /* 0x00000008e9041c10 */ /* 0x00cfe2000ff5e0ff */
[----:B------:R-:W-:Y:S01]  /*15a0*/  ULDC UR4, c[0x0][0x424] ;  /* 0x0001090000047ab9 */ /* 0x000fe20000000800 */
[----:B------:R-:W-:Y:S01]  /*15b0*/  UISETP.NE.AND.EX UP0, UPT, UR5, URZ, UPT, UP0 ;  /* 0x0000003f0500728c */ /* 0x000fe2000bf05300 */
[C---:B------:R-:W-:Y:S01]  /*15c0*/  IADD3.X R7, R27.reuse, UR7, RZ, P4, !PT ;  /* 0x000000071b077c10 */ /* 0x040fe2000a7fe4ff */
[----:B------:R-:W-:Y:S01]  /*15d0*/  ULDC.64 UR6, c[0x0][0xa20] ;  /* 0x0002880000067ab9 */ /* 0x000fe20000000a00 */
[----:B------:R-:W-:Y:S01]  /*15e0*/  @P1 IADD3.X R5, R27, UR9, RZ, P2, !PT ;  /* 0x000000091b051c10 */ /* 0x000fe200097fe4ff */
[----:B------:R-:W-:Y:S01]  /*15f0*/  USEL UR4, UR4, 0x1, UP0 ;  /* 0x0000000104047887 */ /* 0x000fe20008000000 */
[----:B------:R-:W-:Y:S01]  /*1600*/  ISETP.NE.U32.AND P2, PT, RZ, UR6, PT ;  /* 0x00000006ff007c0c */ /* 0x000fe2000bf45070 */
[----:B------:R-:W-:Y:S01]  /*1610*/  ULDC UR5, c[0x0][0x2f0] ;  /* 0x0000bc0000057ab9 */ /* 0x000fe20000000800 */
[----:B------:R0:W5:Y:S01]  /*1620*/  @P0 LDG.E R113, desc[UR10][R6.64] ;  /* 0x0000000a06710981 */ /* 0x000162000c1e1900 */
[----:B------:R-:W-:Y:S01]  /*1630*/  UIMAD UR4, UR4, UR5, URZ ;  /* 0x00000005040472a4 */ /* 0x000fe2000f8e023f */
[----:B------:R-:W-:-:S02]  /*1640*/  ISETP.NE.AND.EX P2, PT, RZ, UR7, PT, P2 ;  /* 0x00000007ff007c0c */ /* 0x000fc4000bf45320 */
[----:B------:R0:W5:Y:S01]  /*1650*/  @P1 LDG.E R177, desc[UR10][R4.64] ;  /* 0x0000000a04b11981 */ /* 0x000162000c1e1900 */
[----:B------:R-:W-:Y:S01]  /*1660*/  ULDC UR5, c[0x0][0x348] ;  /* 0x0000d20000057ab9 */ /* 0x000fe20000000800 */
[----:B------:R-:W-:Y:S01]  /*1670*/  IMAD.MOV.U32 R25, RZ, RZ, R230 ;  /* 0x000000ffff197224 */ /* 0x000fe200078e00e6 */
[----:B------:R-:W-:Y:S08]  /*1680*/  @P1 BRA `(.L_x_646) ;  /* 0x0000000000281947 */ /* 0x000ff00003800000 */
[----:B------:R-:W-:Y:S02]  /*1690*/  ULDC.64 UR8, c[0x0][0xa00] ;  /* 0x0002800000087ab9 */ /* 0x000fe40000000a00 */
[----:B------:R-:W-:-:S04]  /*16a0*/  ISETP.NE.U32.AND P1, PT, RZ, UR8, PT ;  /* 0x00000008ff007c0c */ /* 0x000fc8000bf25070 */
[----:B------:R-:W-:-:S13]  /*16b0*/  ISETP.NE.AND.EX P1, PT, RZ, UR9, PT, P1 ;  /* 0x00000009ff007c0c */ /* 0x000fda000bf25310 */
[----:B------:R-:W-:Y:S05]  /*16c0*/  @!P1 BRA `(.L_x_646) ;  /* 0x0000000000189947 */ /* 0x000fea0003800000 */
[----:B0-----:R-:W0:Y:S01]  /*16d0*/  LDC.64 R2, c[0x0][0xa00] ;  /* 0x00028000ff027b82 */ /* 0x001e220000000a00 */
[----:B------:R-:W-:Y:S01]  /*16e0*/  ULDC.64 UR8, c[0x0][0x208] ;  /* 0x0000820000087ab9 */ /* 0x000fe20000000a00 */
[----:B0-----:R-:W-:-:S05]  /*16f0*/  IMAD.WIDE R2, R25, 0x4, R2 ;  /* 0x0000000419027825 */ /* 0x001fca00078e0202 */
[----:B-----5:R-:W2:Y:S04]  /*1700*/  LDG.E R177, desc[UR8][R2.64] ;  /* 0x0000000802b17981 */ /* 0x020ea8000c1e1900 */
[----:B------:R-:W2:Y:S02]  /*1710*/  LDG.E R0, desc[UR8][R2.64+0x4] ;  /* 0x0000040802007981 */ /* 0x000ea4000c1e1900 */
[----:B--2---:R-:W-:-:S07]  /*1720*/  IADD3 R177, -R177, R0, RZ ;  /* 0x00000000b1b17210 */ /* 0x004fce0007ffe1ff */
.L_x_646:
[----:B0-----:R-:W-:Y:S02]  /*1730*/  IMAD.U32 R2, RZ, RZ, UR5 ;  /* 0x00000005ff027e24 */ /* 0x001fe4000f8e00ff */
[----:B------:R-:W-:Y:S01]  /*1740*/  IMAD.U32 R26, RZ, RZ, UR4 ;  /* 0x00000004ff1a7e24 */ /* 0x000fe2000f8e00ff */
[----:B------:R-:W-:Y:S06]  /*1750*/  @!P2 BRA `(.L_x_647) ;  /* 0x000000000014a947 */ /* 0x000fec0003800000 */
[----:B------:R-:W-:Y:S01]  /*1760*/  IADD3 R4, P0, R233, UR6, RZ ;  /* 0x00000006e9047c10 */ /* 0x000fe2000ff1e0ff */
[----:B------:R-:W-:-:S03]  /*1770*/  ULDC.64 UR4, c[0x0][0x208] ;  /* 0x0000820000047ab9 */ /* 0x000fc60000000a00 */
[----:B------:R-:W-:-:S05]  /*1780*/  IADD3.X R5, R27, UR7, RZ, P0, !PT ;  /* 0x000000071b057c10 */ /* 0x000fca00087fe4ff */
[----:B------:R0:W5:Y:S01]  /*1790*/  LDG.E R26, desc[UR4][R4.64] ;  /* 0x00000004041a7981 */ /* 0x000162000c1e1900 */
[----:B------:R-:W-:Y:S05]  /*17a0*/  BRA `(.L_x_648) ;  /* 0x0000000000147947 */ /* 0x000fea0003800000 */
.L_x_647:
[----:B------:R-:W-:Y:S05]  /*17b0*/  @!P0 BRA `(.L_x_648) ;  /* 0x0000000000108947 */ /* 0x000fea0003800000 */
[----:B------:R-:W-:Y:S02]  /*17c0*/  ULDC.64 UR4, c[0x0][0x208] ;  /* 0x0000820000047ab9 */ /* 0x000fe40000000a00 */
[----:B------:R-:W2:Y:S04]  /*17d0*/  LDG.E R3, desc[UR4][R6.64] ;  /* 0x0000000406037981 */ /* 0x000ea8000c1e1900 */
[----:B------:R-:W2:Y:S02]  /*17e0*/  LDG.E R26, desc[UR4][R6.64+0x4] ;  /* 0x00000404061a7981 */ /* 0x000ea4000c1e1900 */
[----:B--2---:R-:W-:-:S07]  /*17f0*/  IMAD.IADD R26, R26, 0x1, -R3 ;  /* 0x000000011a1a7824 */ /* 0x004fce00078e0a03 */
.L_x_648:
[----:B------:R-:W-:Y:S01]  /*1800*/  ULDC.64 UR4, c[0x0][0xa10] ;  /* 0x0002840000047ab9 */ /* 0x000fe20000000a00 */
[----:B------:R-:W-:Y:S01]  /*1810*/  ULDC.64 UR6, c[0x0][0x208] ;  /* 0x0000820000067ab9 */ /* 0x000fe20000000a00 */
[----:B------:R-:W-:-:S04]  /*1820*/  ISETP.NE.U32.AND P0, PT, RZ, UR4, PT ;  /* 0x00000004ff007c0c */ /* 0x000fc8000bf05070 */
[----:B------:R-:W-:Y:S01]  /*1830*/  ISETP.NE.AND.EX P0, PT, RZ, UR5, PT, P0 ;  /* 0x00000005ff007c0c */ /* 0x000fe2000bf05300 */
[----:B-----5:R-:W-:Y:S01]  /*1840*/  IMAD.IADD R9, R26, 0x1, -R9 ;  /* 0x000000011a097824 */ /* 0x020fe200078e0a09 */
[----:B------:R-:W-:-:S11]  /*1850*/  ULDC.64 UR4, c[0x0][0xa30] ;  /* 0x00028c0000047ab9 */ /* 0x000fd60000000a00 */
[----:B0-----:R-:W0:Y:S02]  /*1860*/  @P0 LDC.64 R4, c[0x0][0xa10] ;  /* 0x00028400ff040b82 */ /* 0x001e240000000a00 */
[----:B0-----:R-:W-:-:S05]  /*1870*/  @P0 IMAD.WIDE R4, R25, 0x4, R4 ;  /* 0x0000000419040825 */ /* 0x001fca00078e0204 */
[----:B------:R-:W2:Y:S04]  /*1880*/  @P0 LDG.E R0, desc[UR6][R4.64] ;  /* 0x0000000604000981 */ /* 0x000ea8000c1e1900 */
[----:B------:R0:W2:Y:S01]  /*1890*/  @P0 LDG.E R3, desc[UR6][R4.64+0x4] ;  /* 0x0000040604030981 */ /* 0x0000a2000c1e1900 */
[----:B------:R-:W-:Y:S02]  /*18a0*/  ISETP.NE.U32.AND P1, PT, RZ, UR4, PT ;  /* 0x00000004ff007c0c */ /* 0x000fe4000bf25070 */
[----:B------:R-:W-:Y:S02]  /*18b0*/  MOV R144, R26 ;  /* 0x0000001a00907202 */ /* 0x000fe40000000f00 */
[----:B------:R-:W-:Y:S01]  /*18c0*/  ISETP.NE.AND.EX P1, PT, RZ, UR5, PT, P1 ;  /* 0x00000005ff007c0c */ /* 0x000fe2000bf25310 */
[----:B0-----:R-:W-:-:S05]  /*18d0*/  IMAD.MOV R4, RZ, RZ, -R9 ;  /* 0x000000ffff047224 */ /* 0x001fca00078e0a09 */
[----:B------:R-:W-:-:S07]  /*18e0*/  VIMNMX R4, RZ, R4, !PT ;  /* 0x00000004ff047248 */ /* 0x000fce0007fe0100 */
[----:B------:R-:W-:-:S04]  /*18f0*/  @P1 IADD3 R6, P2, R233, UR4, RZ ;  /* 0x00000004e9061c10 */ /* 0x000fc8000ff5e0ff */
[----:B------:R-:W-:Y:S02]  /*1900*/  @P1 IADD3.X R7, R27, UR5, RZ, P2, !PT ;  /* 0x000000051b071c10 */ /* 0x000fe400097fe4ff */
[----:B------:R-:W-:-:S03]  /*1910*/  PLOP3.LUT P2, PT, PT, PT, PT, 0x80, 0x0 ;  /* 0x000000000000781c */ /* 0x000fc60003f4f070 */
[----:B------:R0:W5:Y:S01]  /*1920*/  @P1 LDG.E R144, desc[UR6][R6.64] ;  /* 0x0000000606901981 */ /* 0x000162000c1e1900 */
[----:B--2---:R-:W-:-:S04]  /*1930*/  @P0 IMAD.IADD R2, R3, 0x1, -R0 ;  /* 0x0000000103020824 */ /* 0x004fc800078e0a00 */
[----:B------:R-:W-:-:S05]  /*1940*/  IMAD.IADD R178, R9, 0x1, R2 ;  /* 0x0000000109b27824 */ /* 0x000fca00078e0202 */
[----:B------:R-:W-:-:S05]  /*1950*/  IADD3 R0, R178, 0x4f, RZ ;  /* 0x0000004fb2007810 */ /* 0x000fca0007ffe0ff */
[----:B------:R-:W-:-:S05]  /*1960*/  IMAD.HI R0, R0, 0x66666667, RZ ;  /* 0x6666666700007827 */ /* 0x000fca00078e02ff */
[----:B------:R-:W-:-:S04]  /*1970*/  SHF.R.U32.HI R179, RZ, 0x1f, R0 ;  /* 0x0000001fffb37819 */ /* 0x000fc80000011600 */
[----:B------:R-:W-:-:S05]  /*1980*/  LEA.HI.SX32 R179, R0, R179, 0x1b ;  /* 0x000000b300b37211 */ /* 0x000fca00078fdaff */
[----:B------:R-:W-:-:S05]  /*1990*/  IMAD R3, R179, 0x50, -R9 ;  /* 0x00000050b3037824 */ /* 0x000fca00078e0a09 */
[----:B------:R-:W-:-:S04]  /*19a0*/  VIMNMX R3, R3, R2, PT ;  /* 0x0000000203037248 */ /* 0x000fc80003fe0100 */
[----:B------:R-:W-:Y:S01]  /*19b0*/  ISETP.GT.AND P0, PT, R3, R4, PT ;  /* 0x000000040300720c */ /* 0x000fe20003f04270 */
[----:B------:R-:W-:-:S05]  /*19c0*/  IMAD.WIDE.U32 R4, R4, -0x33333333, RZ ;  /* 0xcccccccd04047825 */ /* 0x000fca00078e00ff */
[----:B------:R-:W-:-:S05]  /*19d0*/  SHF.R.U32.HI R119, RZ, 0x6, R5 ;  /* 0x00000006ff777819 */ /* 0x000fca0000011605 */
[----:B------:R-:W-:Y:S02]  /*19e0*/  IMAD.MOV.U32 R24, RZ, RZ, R119 ;  /* 0x000000ffff187224 */ /* 0x000fe400078e0077 */
[----:B------:R-:W-:-:S04]  /*19f0*/  @P0 VIADD R0, R3, 0x4f ;  /* 0x0000004f03000836 */ /* 0x000fc80000000000 */
[----:B------:R-:W-:-:S05]  /*1a00*/  @P0 IMAD.HI R0, R0, 0x66666667, RZ ;  /* 0x6666666700000827 */ /* 0x000fca00078e02ff */
[----:B------:R-:W-:-:S04]  /*1a10*/  @P0 SHF.R.U32.HI R3, RZ, 0x1f, R0 ;  /* 0x0000001fff030819 */ /* 0x000fc80000011600 */
[----:B------:R-:W-:-:S04]  /*1a20*/  @P0 LEA.HI.SX32 R24, R0, R3, 0x1b ;  /* 0x0000000300180211 */ /* 0x000fc800078fdaff */
[----:B------:R-:W-:-:S13]  /*1a30*/  ISETP.GT.AND P0, PT, R24, R119, PT ;  /* 0x000000771800720c */ /* 0x000fda0003f04270 */
[----:B0-----:R-:W-:Y:S05]  /*1a40*/  @!P0 BRA `(.L_x_649) ;  /* 0x0000008c00f48947 */ /* 0x001fea0003800000 */
[----:B------:R-:W-:Y:S01]  /*1a50*/  IADD3 R0, R18, 0x24400, RZ ;  /* 0x0002440012007810 */ /* 0x000fe20007ffe0ff */
[----:B------:R-:W-:Y:S03]  /*1a60*/  BSSY B6, `(.L_x_650) ;  /* 0x0000013000067945 */ /* 0x000fe60003800000 */
[----:B------:R-:W-:-:S13]  /*1a70*/  LOP3.LUT P0, RZ, R0, 0x3ff, RZ, 0xc0, !PT ;  /* 0x000003ff00ff7812 */ /* 0x000fda000780c0ff */
[----:B------:R-:W-:Y:S05]  /*1a80*/  @!P0 BRA `(.L_x_651) ;  /* 0x0000000000408947 */ /* 0x000fea0003800000 */
[----:B------:R-:W-:Y:S01]  /*1a90*/  MOV R0, 0x0 ;  /* 0x0000000000007802 */ /* 0x000fe20000000f00 */
[----:B------:R-:W-:Y:S01]  /*1aa0*/  ULDC.64 UR4, c[0x4][0x1b8] ;  /* 0x01006e0000047ab9 */ /* 0x000fe20000000a00 */
[----:B------:R-:W-:Y:S01]  /*1ab0*/  ULDC.64 UR6, c[0x4][0x128] ;  /* 0x01004a0000067ab9 */ /* 0x000fe20000000a00 */
[----:B------:R-:W-:Y:S01]  /*1ac0*/  IMAD.U32 R4, RZ, RZ, UR4 ;  /* 0x00000004ff047e24 */ /* 0x000fe2000f8e00ff */
[----:B------:R0:W1:Y:S01]  /*1ad0*/  LDC.64 R14, c[0x4][R0] ;  /* 0x01000000000e7b82 */ /* 0x0000620000000a00 */
[----:B------:R-:W-:Y:S01]  /*1ae0*/  IMAD.U32 R5, RZ, RZ, UR5 ;  /* 0x00000005ff057e24 */ /* 0x000fe2000f8e00ff */
[----:B------:R-:W-:Y:S01]  /*1af0*/  ULDC.64 UR4, c[0x4][0x1c0] ;  /* 0x0100700000047ab9 */ /* 0x000fe20000000a00 */
[----:B------:R-:W-:Y:S01]  /*1b00*/  IMAD.U32 R10, RZ, RZ, UR6 ;  /* 0x00000006ff0a7e24 */ /* 0x000fe2000f8e00ff */
[----:B------:R-:W-:Y:S01]  /*1b10*/  MOV R7, UR5 ;  /* 0x0000000500077c02 */ /* 0x000fe20008000f00 */
[----:B------:R-:W-:Y:S01]  /*1b20*/  IMAD.U32 R6, RZ, RZ, UR4 ;  /* 0x00000004ff067e24 */ /* 0x000fe2000f8e00ff */
[----:B------:R-:W-:Y:S01]  /*1b30*/  MOV R12, 0x1 ;  /* 0x00000001000c7802 */ /* 0x000fe20000000f00 */
[----:B------:R-:W-:-:S02]  /*1b40*/  IMAD.U32 R11, RZ, RZ, UR7 ;  /* 0x00000007ff0b7e24 */ /* 0x000fc4000f8e00ff */
[----:B------:R-:W-:Y:S02]  /*1b50*/  IMAD.MOV.U32 R8, RZ, RZ, 0x70 ;  /* 0x00000070ff087424 */ /* 0x000fe400078e00ff */
[----:B0-----:R-:W-:-:S07]  /*1b60*/  IMAD.MOV.U32 R13, RZ, RZ, RZ ;  /* 0x000000ffff0d7224 */ /* 0x001fce00078e00ff */
[----:B------:R-:W-:-:S07]  /*1b70*/  LEPC R20, `(.L_x_651) ;  /* 0x000000001014794e */ /* 0x000fce0000000000 */
[----:B-1---5:R-:W-:Y:S05]  /*1b80*/  CALL.ABS.NOINC R14 ;  /* 0x000000000e007343 */ /* 0x022fea0003c00000 */
.L_x_651:
[----:B------:R-:W-:Y:S05]  /*1b90*/  BSYNC B6 ;  /* 0x0000000000067941 */ /* 0x000fea0003800000 */
.L_x_650:
[----:B------:R-:W-:Y:S01]  /*1ba0*/  VIADD R0, R18, 0x400 ;  /* 0x0000040012007836 */ /* 0x000fe20000000000 */
[----:B------:R-:W-:Y:S04]  /*1bb0*/  BSSY B6, `(.L_x_652) ;  /* 0x0000013000067945 */ /* 0x000fe80003800000 */
[----:B------:R-:W-:-:S13]  /*1bc0*/  LOP3.LUT P0, RZ, R0, 0x3ff, RZ, 0xc0, !PT ;  /* 0x000003ff00ff7812 */ /* 0x000fda000780c0ff */
[----:B------:R-:W-:Y:S05]  /*1bd0*/  @!P0 BRA `(.L_x_653) ;  /* 0x0000000000408947 */ /* 0x000fea0003800000 */
[----:B------:R-:W-:Y:S01]  /*1be0*/  MOV R0, 0x0 ;  /* 0x0000000000007802 */ /* 0x000fe20000000f00 */
[----:B------:R-:W-:Y:S01]  /*1bf0*/  ULDC.64 UR4, c[0x4][0x1b8] ;  /* 0x01006e0000047ab9 */ /* 0x000fe20000000a00 */
[----:B------:R-:W-:Y:S01]  /*1c00*/  ULDC.64 UR6, c[0x4][0x128] ;  /* 0x01004a0000067ab9 */ /* 0x000fe20000000a00 */
[----:B------:R-:W-:Y:S01]  /*1c10*/  IMAD.U32 R4, RZ, RZ, UR4 ;  /* 0x00000004ff047e24 */ /* 0x000fe2000f8e00ff */
[----:B------:R0:W1:Y:S01]  /*1c20*/  LDC.64 R14, c[0x4][R0] ;  /* 0x01000000000e7b82 */ /* 0x0000620000000a00 */
[----:B------:R-:W-:Y:S01]  /*1c30*/  MOV R5, UR5 ;  /* 0x0000000500057c02 */ /* 0x000fe20008000f00 */
[----:B------:R-:W-:Y:S01]  /*1c40*/  ULDC.64 UR4, c[0x4][0x1c0] ;  /* 0x0100700000047ab9 */ /* 0x000fe20000000a00 */
[----:B------:R-:W-:Y:S01]  /*1c50*/  IMAD.U32 R10, RZ, RZ, UR6 ;  /* 0x00000006ff0a7e24 */ /* 0x000fe2000f8e00ff */
[----:B------:R-:W-:Y:S01]  /*1c60*/  MOV R11, UR7 ;  /* 0x00000007000b7c02 */ /* 0x000fe20008000f00 */
[----:B------:R-:W-:Y:S02]  /*1c70*/  IMAD.U32 R6, RZ, RZ, UR4 ;  /* 0x00000004ff067e24 */ /* 0x000fe4000f8e00ff */
[----:B------:R-:W-:-:S02]  /*1c80*/  IMAD.U32 R7, RZ, RZ, UR5 ;  /* 0x00000005ff077e24 */ /* 0x000fc4000f8e00ff */
[----:B------:R-:W-:Y:S02]  /*1c90*/  IMAD.MOV.U32 R8, RZ, RZ, 0x70 ;  /* 0x00000070ff087424 */ /* 0x000fe400078e00ff */
[----:B------:R-:W-:Y:S02]  /*1ca0*/  IMAD.MOV.U32 R12, RZ, RZ, 0x1 ;  /* 0x00000001ff0c7424 */ /* 0x000fe400078e00ff */
[----:B0-----:R-:W-:-:S07]  /*1cb0*/  IMAD.MOV.U32 R13, RZ, RZ, RZ ;  /* 0x000000ffff0d7224 */ /* 0x001fce00078e00ff */
[----:B------:R-:W-:-:S07]  /*1cc0*/  LEPC R20, `(.L_x_653) ;  /* 0x000000001014794e */ /* 0x000fce0000000000 */
[----:B-1---5:R-:W-:Y:S05]  /*1cd0*/  CALL.ABS.NOINC R14 ;  /* 0x000000000e007343 */ /* 0x022fea0003c00000 */
.L_x_653:
[----:B------:R-:W-:Y:S05]  /*1ce0*/  BSYNC B6 ;  /* 0x0000000000067941 */ /* 0x000fea0003800000 */
.L_x_652:
[----:B------:R-:W-:Y:S01]  /*1cf0*/  ULDC.64 UR4, c[0x0][0x9f8] ;  /* 0x00027e0000047ab9 */ /* 0x000fe20000000a00 */
[----:B------:R-:W-:Y:S01]  /*1d00*/  ULDC.64 UR6, c[0x0][0x208] ;  /* 0x0000820000067ab9 */ /* 0x000fe20000000a00 */
[----:B------:R-:W-:Y:S01]  /*1d10*/  ISETP.NE.U32.AND P0, PT, RZ, UR4, PT ;  /* 0x00000004ff007c0c */ /* 0x000fe2000bf05070 */
[----:B------:R-:W0:Y:S01]  /*1d20*/  LDC.64 R98, c[0x0][0x300] ;  /* 0x0000c000ff627b82 */ /* 0x000e220000000a00 */
[----:B------:R-:W-:Y:S01]  /*1d30*/  IADD3 R113, R113, R26, RZ ;  /* 0x0000001a71717210 */ /* 0x000fe20007ffe0ff */
[----:B------:R-:W-:Y:S01]  /*1d40*/  ULDC.64 UR8, c[0x0][0xa08] ;  /* 0x0002820000087ab9 */ /* 0x000fe20000000a00 */
[----:B------:R-:W-:Y:S02]  /*1d50*/  ISETP.NE.AND.EX P0, PT, RZ, UR5, PT, P0 ;  /* 0x00000005ff007c0c */ /* 0x000fe4000bf05300 */
[----:B------:R-:W-:-:S03]  /*1d60*/  SHF.R.S32.HI R9, RZ, 0x1f, R122 ;  /* 0x0000001fff097819 */ /* 0x000fc6000001147a */
[----:B------:R-:W1:Y:S08]  /*1d70*/  LDC R118, c[0x0][0x3f4] ;  /* 0x0000fd00ff767b82 */ /* 0x000e700000000800 */
[----:B------:R-:W-:Y:S01]  /*1d80*/  @P0 IADD3 R4, P1, R233, UR4, RZ ;  /* 0x00000004e9040c10 */ /* 0x000fe2000ff3e0ff */
[----:B------:R-:W2:Y:S03]  /*1d90*/  LDC.64 R104, c[0x0][0x408] ;  /* 0x00010200ff687b82 */ /* 0x000ea60000000a00 */
[----:B------:R-:W-:Y:S01]  /*1da0*/  @P0 IADD3.X R5, R27, UR5, RZ, P1, !PT ;  /* 0x000000051b050c10 */ /* 0x000fe20008ffe4ff */
[----:B------:R-:W-:-:S04]  /*1db0*/  ULDC.64 UR4, c[0x0][0x330] ;  /* 0x0000cc0000047ab9 */ /* 0x000fc80000000a00 */
[----:B------:R3:W4:Y:S01]  /*1dc0*/  @P0 LDG.E R25, desc[UR6][R4.64] ;  /* 0x0000000604190981 */ /* 0x000722000c1e1900 */
[----:B------:R-:W-:Y:S01]  /*1dd0*/  SHF.R.S32.HI R3, RZ, 0x1f, R113 ;  /* 0x0000001fff037819 */ /* 0x000fe20000011471 */
[----:B------:R-:W-:Y:S01]  /*1de0*/  ULDC UR6, c[0x0][0x2f4] ;  /* 0x0000bd0000067ab9 */ /* 0x000fe20000000800 */
[----:B------:R-:W-:Y:S01]  /*1df0*/  IMAD R11, R9, UR4, RZ ;  /* 0x00000004090b7c24 */ /* 0x000fe2000f8e02ff */
[----:B------:R-:W-:Y:S01]  /*1e00*/  ISETP.GE.AND P1, PT, R213, UR6, PT ;  /* 0x00000006d5007c0c */ /* 0x000fe2000bf26270 */
[----:B------:R-:W-:Y:S01]  /*1e10*/  IMAD.WIDE.U32 R6, R122, UR4, R16 ;  /* 0x000000047a067c25 */ /* 0x000fe2000f8e0010 */
[----:B------:R-:W-:Y:S01]  /*1e20*/  ISETP.GE.AND P0, PT, R16, UR6, PT ;  /* 0x0000000610007c0c */ /* 0x000fe2000bf06270 */
[----:B------:R-:W1:Y:S01]  /*1e30*/  LDC.64 R110, c[0x0][0x3f8] ;  /* 0x0000fe00ff6e7b82 */ /* 0x000e620000000a00 */
[----:B------:R-:W-:Y:S01]  /*1e40*/  SEL R8, RZ, 0xffffffff, P1 ;  /* 0xffffffffff087807 */ /* 0x000fe20000800000 */
[-C--:B0-----:R-:W-:Y:S01]  /*1e50*/  IMAD R0, R3, R98.reuse, RZ ;  /* 0x0000006203007224 */ /* 0x081fe200078e02ff */
[----:B------:R-:W-:Y:S01]  /*1e60*/  ISETP.GE.AND P1, PT, R218, UR6, PT ;  /* 0x00000006da007c0c */ /* 0x000fe2000bf26270 */
[----:B------:R-:W-:Y:S01]  /*1e70*/  IMAD R13, R122, UR5, R11 ;  /* 0x000000057a0d7c24 */ /* 0x000fe2000f8e020b */
[----:B------:R-:W-:Y:S01]  /*1e80*/  ULDC.64 UR4, c[0x0][0x308] ;  /* 0x0000c20000047ab9 */ /* 0x000fe20000000a00 */
[C---:B------:R-:W-:Y:S01]  /*1e90*/  IMAD R11, R113.reuse, R99, R0 ;  /* 0x00000063710b7224 */ /* 0x040fe200078e0200 */
[----:B------:R-:W-:Y:S01]  /*1ea0*/  SEL R0, RZ, 0x1, P0 ;  /* 0x00000001ff007807 */ /* 0x000fe20000000000 */
[----:B---3--:R-:W-:Y:S01]  /*1eb0*/  IMAD.WIDE.U32 R4, R113, R98, RZ ;  /* 0x0000006271047225 */ /* 0x008fe200078e00ff */
[----:B------:R-:W-:Y:S01]  /*1ec0*/  ISETP.NE.U32.AND P0, PT, RZ, UR8, PT ;  /* 0x00000008ff007c0c */ /* 0x000fe2000bf05070 */
[----:B------:R-:W0:Y:S01]  /*1ed0*/  S2R R149, SR_TID.X ;  /* 0x0000000000957919 */ /* 0x000e220000002100 */
[----:B------:R-:W-:Y:S01]  /*1ee0*/  SHF.R.S32.HI R20, RZ, 0x1f, R212 ;  /* 0x0000001fff147819 */ /* 0x000fe200000114d4 */
[----:B------:R-:W-:Y:S01]  /*1ef0*/  IMAD.IADD R7, R7, 0x1, R13 ;  /* 0x0000000107077824 */ /* 0x000fe200078e020d */
[----:B------:R-:W-:Y:S01]  /*1f00*/  ISETP.NE.AND.EX P0, PT, RZ, UR9, PT, P0 ;  /* 0x00000009ff007c0c */ /* 0x000fe2000bf05300 */
[----:B------:R-:W-:Y:S01]  /*1f10*/  IMAD.SHL.U32 R13, R8, 0x2, RZ ;  /* 0x00000002080d7824 */ /* 0x000fe200078e00ff */
[----:B------:R-:W-:Y:S01]  /*1f20*/  ULDC.64 UR8, c[0x0][0x338] ;  /* 0x0000ce0000087ab9 */ /* 0x000fe20000000a00 */
[----:B------:R-:W-:Y:S01]  /*1f30*/  IMAD R9, R9, UR4, RZ ;  /* 0x0000000409097c24 */ /* 0x000fe2000f8e02ff */
[----:B------:R-:W-:Y:S01]  /*1f40*/  SHF.R.S32.HI R23, RZ, 0x1f, R22 ;  /* 0x0000001fff177819 */ /* 0x000fe20000011416 */
[----:B------:R-:W-:Y:S01]  /*1f50*/  IMAD.IADD R5, R5, 0x1, R11 ;  /* 0x0000000105057824 */ /* 0x000fe200078e020b */
[----:B------:R-:W-:Y:S01]  /*1f60*/  LOP3.LUT R0, R13, 0x2, R0, 0xe2, !PT ;  /* 0x000000020d007812 */ /* 0x000fe200078ee200 */
[C---:B------:R-:W-:Y:S01]  /*1f70*/  IMAD R11, R122.reuse, UR5, R9 ;  /* 0x000000057a0b7c24 */ /* 0x040fe2000f8e0209 */
[----:B------:R-:W-:Y:S01]  /*1f80*/  SEL R9, RZ, 0x4, P1 ;  /* 0x00000004ff097807 */ /* 0x000fe20000800000 */
[----:B------:R-:W-:Y:S01]  /*1f90*/  IMAD.WIDE.U32 R4, R122, UR4, R4 ;  /* 0x000000047a047c25 */ /* 0x000fe2000f8e0004 */
[----:B------:R-:W-:Y:S01]  /*1fa0*/  ULDC.64 UR4, c[0x0][0x310] ;  /* 0x0000c40000047ab9 */ /* 0x000fe20000000a00 */
[----:B------:R-:W-:-:S02]  /*1fb0*/  SHF.R.U32.HI R28, RZ, 0x3, R223 ;  /* 0x00000003ff1c7819 */ /* 0x000fc400000116df */
[----:B------:R-:W-:Y:S01]  /*1fc0*/  LOP3.LUT R9, R0, R9, RZ, 0xfc, !PT ;  /* 0x0000000900097212 */ /* 0x000fe200078efcff */
[CC--:B--2---:R-:W-:Y:S01]  /*1fd0*/  IMAD.WIDE.U32 R100, R212.reuse, R104.reuse, R22 ;  /* 0x00000068d4647225 */ /* 0x0c4fe200078e0016 */
[----:B------:R-:W-:Y:S02]  /*1fe0*/  IADD3 R5, R5, R11, RZ ;  /* 0x0000000b05057210 */ /* 0x000fe40007ffe0ff */
[----:B------:R-:W-:Y:S01]  /*1ff0*/  SHF.R.U32.HI R21, RZ, 0x3, R222 ;  /* 0x00000003ff157819 */ /* 0x000fe200000116de */
[----:B------:R-:W-:Y:S01]  /*2000*/  IMAD.WIDE.U32 R102, R212, R104, R16 ;  /* 0x00000068d4667225 */ /* 0x000fe200078e0010 */
[----:B------:R-:W-:Y:S02]  /*2010*/  ISETP.GE.AND P2, PT, R219, UR6, PT ;  /* 0x00000006db007c0c */ /* 0x000fe4000bf46270 */
[----:B------:R-:W-:Y:S01]  /*2020*/  SHF.L.U64.HI R128, R98, 0x5, R99 ;  /* 0x0000000562807819 */ /* 0x000fe20000010263 */
[----:B-1----:R-:W-:Y:S01]  /*2030*/  IMAD.WIDE.U32 R106, R212, R110, R22 ;  /* 0x0000006ed46a7225 */ /* 0x002fe200078e0016 */
[----:B------:R-:W-:-:S02]  /*2040*/  SHF.L.U64.HI R130, R98, 0x6, R99 ;  /* 0x0000000662827819 */ /* 0x000fc40000010263 */
[----:B------:R-:W-:Y:S01]  /*2050*/  SHF.L.U32 R131, R98, 0x6, RZ ;  /* 0x0000000662837819 */ /* 0x000fe200000006ff */
[----:B------:R-:W-:Y:S01]  /*2060*/  IMAD.WIDE.U32 R108, R212, R110, R16 ;  /* 0x0000006ed46c7225 */ /* 0x000fe200078e0010 */
[C---:B------:R-:W-:Y:S02]  /*2070*/  SHF.L.U64.HI R30, R110.reuse, 0x5, R111 ;  /* 0x000000056e1e7819 */ /* 0x040fe4000001026f */
[----:B------:R-:W-:Y:S01]  /*2080*/  SHF.L.U32 R27, R110, 0x6, RZ ;  /* 0x000000066e1b7819 */ /* 0x000fe200000006ff */
[C---:B------:R-:W-:Y:S01]  /*2090*/  IMAD.SHL.U32 R29, R212.reuse, 0x40, RZ ;  /* 0x00000040d41d7824 */ /* 0x040fe200078e00ff */
[----:B------:R-:W-:Y:S01]  /*20a0*/  IADD3 R112, P3, R212, R113, RZ ;  /* 0x00000071d4707210 */ /* 0x000fe20007f7e0ff */
[----:B------:R-:W-:Y:S01]  /*20b0*/  IMAD.SHL.U32 R129, R98, 0x20, RZ ;  /* 0x0000002062817824 */ /* 0x000fe200078e00ff */
[C-C-:B------:R-:W-:Y:S01]  /*20c0*/  SHF.L.U64.HI R34, R104.reuse, 0x5, R105.reuse ;  /* 0x0000000568227819 */ /* 0x140fe20000010269 */
[----:B------:R-:W-:Y:S01]  /*20d0*/  IMAD R127, R105, 0x50, RZ ;  /* 0x00000050697f7824 */ /* 0x000fe200078e02ff */
[C---:B------:R-:W-:Y:S01]  /*20e0*/  SHF.L.U64.HI R33, R104.reuse, 0x6, R105 ;  /* 0x0000000668217819 */ /* 0x040fe20000010269 */
[----:B------:R-:W-:Y:S01]  /*20f0*/  IMAD.SHL.U32 R32, R104, 0x20, RZ ;  /* 0x0000002068207824 */ /* 0x000fe200078e00ff */
[----:B------:R-:W-:Y:S01]  /*2100*/  IADD3.X R113, R20, R3, RZ, P3, !PT ;  /* 0x0000000314717210 */ /* 0x000fe20001ffe4ff */
[----:B------:R-:W-:Y:S01]  /*2110*/  IMAD.SHL.U32 R31, R104, 0x40, RZ ;  /* 0x00000040681f7824 */ /* 0x000fe200078e00ff */
[----:B------:R-:W-:-:S02]  /*2120*/  LOP3.LUT R26, R9, 0x1, RZ, 0xc0, !PT ;  /* 0x00000001091a7812 */ /* 0x000fc400078ec0ff */
[----:B0-----:R-:W-:Y:S02]  /*2130*/  LEA.HI R149, R149, 0x8, RZ, 0x19 ;  /* 0x0000000895957811 */ /* 0x001fe400078fc8ff */
[----:B----4-:R-:W-:Y:S02]  /*2140*/  SHF.R.S32.HI R8, RZ, 0x1f, R25 ;  /* 0x0000001fff087819 */ /* 0x010fe40000011419 */
[----:B------:R-:W-:Y:S02]  /*2150*/  SEL R97, R25, RZ, !P0 ;  /* 0x000000ff19617207 */ /* 0x000fe40004000000 */
[----:B------:R-:W-:Y:S02]  /*2160*/  SEL R8, R8, RZ, !P0 ;  /* 0x000000ff08087207 */ /* 0x000fe40004000000 */
[----:B------:R-:W-:Y:S01]  /*2170*/  ISETP.GE.AND P0, PT, R16, R118, PT ;  /* 0x000000761000720c */ /* 0x000fe20003f06270 */
[----:B------:R-:W-:-:S04]  /*2180*/  IMAD.WIDE.U32 R94, R97, UR8, R6 ;  /* 0x00000008615e7c25 */ /* 0x000fc8000f8e0006 */
[C---:B------:R-:W-:Y:S02]  /*2190*/  IMAD R0, R8.reuse, UR8, RZ ;  /* 0x0000000808007c24 */ /* 0x040fe4000f8e02ff */
[----:B------:R-:W-:Y:S02]  /*21a0*/  IMAD R8, R8, UR4, RZ ;  /* 0x0000000408087c24 */ /* 0x000fe4000f8e02ff */
[C---:B------:R-:W-:Y:S02]  /*21b0*/  IMAD R37, R97.reuse, UR9, R0 ;  /* 0x0000000961257c24 */ /* 0x040fe4000f8e0200 */
[C---:B------:R-:W-:Y:S02]  /*21c0*/  IMAD R11, R97.reuse, UR5, R8 ;  /* 0x00000005610b7c24 */ /* 0x040fe4000f8e0208 */
[----:B------:R-:W-:-:S04]  /*21d0*/  IMAD.WIDE.U32 R96, R97, UR4, R4 ;  /* 0x0000000461607c25 */ /* 0x000fc8000f8e0004 */
[-C--:B------:R-:W-:Y:S02]  /*21e0*/  IMAD R6, R20, R98.reuse, RZ ;  /* 0x0000006214067224 */ /* 0x080fe400078e02ff */
[----:B------:R-:W-:-:S04]  /*21f0*/  IMAD.WIDE.U32 R4, R212, R98, R16 ;  /* 0x00000062d4047225 */ /* 0x000fc800078e0010 */
[----:B------:R-:W-:Y:S01]  /*2200*/  IMAD R35, R212, R99, R6 ;  /* 0x00000063d4237224 */ /* 0x000fe200078e0206 */
[----:B------:R-:W-:Y:S01]  /*2210*/  IADD3 R93, P1, R96, R4, RZ ;  /* 0x00000004605d7210 */ /* 0x000fe20007f3e0ff */
[----:B------:R-:W-:Y:S02]  /*2220*/  IMAD.IADD R92, R97, 0x1, R11 ;  /* 0x00000001615c7824 */ /* 0x000fe400078e020b */
[----:B------:R-:W-:-:S03]  /*2230*/  IMAD R0, R20, R104, RZ ;  /* 0x0000006814007224 */ /* 0x000fc600078e02ff */
[----:B------:R-:W-:Y:S01]  /*2240*/  IADD3.X R35, R92, R5, R35, P1, !PT ;  /* 0x000000055c237210 */ /* 0x000fe20000ffe423 */
[----:B------:R-:W-:Y:S01]  /*2250*/  IMAD R7, R212, R105, R0 ;  /* 0x00000069d4077224 */ /* 0x000fe200078e0200 */
[----:B------:R-:W-:Y:S01]  /*2260*/  SEL R5, R118, RZ, P0 ;  /* 0x000000ff76057207 */ /* 0x000fe20000000000 */
[----:B------:R-:W-:Y:S01]  /*2270*/  IMAD R0, R20, R110, RZ ;  /* 0x0000006e14007224 */ /* 0x000fe200078e02ff */
[----:B------:R-:W-:Y:S01]  /*2280*/  ISETP.GE.AND P1, PT, R213, R118, PT ;  /* 0x00000076d500720c */ /* 0x000fe20003f26270 */
[----:B------:R-:W-:Y:S01]  /*2290*/  IMAD.IADD R101, R101, 0x1, R7 ;  /* 0x0000000165657824 */ /* 0x000fe200078e0207 */
[----:B------:R-:W-:Y:S01]  /*22a0*/  IADD3 R5, R16, R5, RZ ;  /* 0x0000000510057210 */ /* 0x000fe20007ffe0ff */
[----:B------:R-:W-:Y:S01]  /*22b0*/  IMAD.IADD R103, R7, 0x1, R103 ;  /* 0x0000000107677824 */ /* 0x000fe200078e0267 */
[----:B------:R-:W-:Y:S01]  /*22c0*/  SEL R4, R118, RZ, P1 ;  /* 0x000000ff76047207 */ /* 0x000fe20000800000 */
[----:B------:R-:W-:Y:S01]  /*22d0*/  IMAD R7, R212, R111, R0 ;  /* 0x0000006fd4077224 */ /* 0x000fe200078e0200 */
[----:B------:R-:W-:Y:S01]  /*22e0*/  SHF.R.S32.HI R0, RZ, 0x1f, R5 ;  /* 0x0000001fff007819 */ /* 0x000fe20000011405 */
[----:B-----5:R-:W-:-:S03]  /*22f0*/  IMAD.WIDE.U32 R100, R144, R104, R100 ;  /* 0x0000006890647225 */ /* 0x020fc600078e0064 */
[CC--:B------:R-:W-:Y:S01]  /*2300*/  LEA.HI R13, R0.reuse, R5.reuse, RZ, 0x3 ;  /* 0x00000005000d7211 */ /* 0x0c0fe200078f18ff */
[----:B------:R-:W-:Y:S01]  /*2310*/  IMAD.IADD R107, R107, 0x1, R7 ;  /* 0x000000016b6b7824 */ /* 0x000fe200078e0207 */
[----:B------:R-:W-:Y:S01]  /*2320*/  LEA.HI R0, R0, R5, RZ, 0x6 ;  /* 0x0000000500007211 */ /* 0x000fe200078f30ff */
[----:B------:R-:W-:Y:S01]  /*2330*/  IMAD.IADD R5, R213, 0x1, R4 ;  /* 0x00000001d5057824 */ /* 0x000fe200078e0204 */
[----:B------:R-:W-:Y:S01]  /*2340*/  LOP3.LUT R6, R223, 0x38, R13, 0xf8, !PT ;  /* 0x00000038df067812 */ /* 0x000fe200078ef80d */
[----:B------:R-:W-:Y:S01]  /*2350*/  IMAD.IADD R109, R7, 0x1, R109 ;  /* 0x00000001076d7824 */ /* 0x000fe200078e026d */
[----:B------:R-:W-:Y:S01]  /*2360*/  SHF.R.S32.HI R4, RZ, 0x6, R0 ;  /* 0x00000006ff047819 */ /* 0x000fe20000011400 */
[----:B------:R-:W-:Y:S01]  /*2370*/  IMAD.WIDE.U32 R106, R144, R110, R106 ;  /* 0x0000006e906a7225 */ /* 0x000fe200078e006a */
[----:B------:R-:W-:Y:S02]  /*2380*/  SHF.R.S32.HI R0, RZ, 0x1f, R5 ;  /* 0x0000001fff007819 */ /* 0x000fe40000011405 */
[----:B------:R-:W-:Y:S01]  /*2390*/  LOP3.LUT R8, R6, R28, RZ, 0x3c, !PT ;  /* 0x0000001c06087212 */ /* 0x000fe200078e3cff */
[----:B------:R-:W-:Y:S01]  /*23a0*/  IMAD R135, R4, 0x1400, R226 ;  /* 0x0000140004877824 */ /* 0x000fe200078e02e2 */
[-C--:B------:R-:W-:Y:S01]  /*23b0*/  LEA.HI R6, R0, R5.reuse, RZ, 0x6 ;  /* 0x0000000500067211 */ /* 0x080fe200078f30ff */
[----:B------:R-:W-:Y:S01]  /*23c0*/  IMAD R133, R4, 0x1400, R225 ;  /* 0x0000140004857824 */ /* 0x000fe200078e02e1 */
[----:B------:R-:W-:Y:S01]  /*23d0*/  LEA.HI R11, R0, R5, RZ, 0x3 ;  /* 0x00000005000b7211 */ /* 0x000fe200078f18ff */
[----:B------:R-:W-:Y:S01]  /*23e0*/  IMAD R143, R4, 0x1400, R227 ;  /* 0x00001400048f7824 */ /* 0x000fe200078e02e3 */
[----:B------:R-:W-:Y:S01]  /*23f0*/  LOP3.LUT R0, R13, 0x38, RZ, 0xc0, !PT ;  /* 0x000000380d007812 */ /* 0x000fe200078ec0ff */
[----:B------:R-:W-:Y:S01]  /*2400*/  IMAD.WIDE.U32 R108, R144, R110, R108 ;  /* 0x0000006e906c7225 */ /* 0x000fe200078e006c */
[----:B------:R-:W-:-:S02]  /*2410*/  LOP3.LUT R7, R222, 0x38, R13, 0xf8, !PT ;  /* 0x00000038de077812 */ /* 0x000fc400078ef80d */
[----:B------:R-:W-:Y:S01]  /*2420*/  LOP3.LUT R5, R0, 0x1c0, R29, 0xf8, !PT ;  /* 0x000001c000057812 */ /* 0x000fe200078ef81d */
[----:B------:R-:W-:Y:S01]  /*2430*/  IMAD.WIDE.U32 R102, R144, R104, R102 ;  /* 0x0000006890667225 */ /* 0x000fe200078e0066 */
[----:B------:R-:W-:Y:S02]  /*2440*/  IADD3 R135, R135, R8, RZ ;  /* 0x0000000887877210 */ /* 0x000fe40007ffe0ff */
[-C--:B------:R-:W-:Y:S01]  /*2450*/  LOP3.LUT R10, R7, R21.reuse, RZ, 0x3c, !PT ;  /* 0x00000015070a7212 */ /* 0x080fe200078e3cff */
[----:B------:R-:W-:Y:S01]  /*2460*/  VIADD R4, R212, 0x40 ;  /* 0x00000040d4047836 */ /* 0x000fe20000000000 */
[----:B------:R-:W-:Y:S01]  /*2470*/  SHF.R.S32.HI R8, RZ, 0x6, R6 ;  /* 0x00000006ff087819 */ /* 0x000fe20000011406 */
[----:B------:R-:W-:Y:S01]  /*2480*/  IMAD.SHL.U32 R118, R118, 0x2, RZ ;  /* 0x0000000276767824 */ /* 0x000fe200078e00ff */
[----:B------:R-:W-:Y:S01]  /*2490*/  LOP3.LUT R0, R5, R228, RZ, 0x3c, !PT ;  /* 0x000000e405007212 */ /* 0x000fe200078e3cff */
[----:B------:R-:W-:Y:S01]  /*24a0*/  IMAD.IADD R133, R133, 0x1, R10 ;  /* 0x0000000185857824 */ /* 0x000fe200078e020a */
[----:B------:R-:W-:Y:S01]  /*24b0*/  LOP3.LUT R12, R222, 0x38, R11, 0xf8, !PT ;  /* 0x00000038de0c7812 */ /* 0x000fe200078ef80b */
[C---:B------:R-:W-:Y:S01]  /*24c0*/  IMAD R132, R8.reuse, 0x1400, R225 ;  /* 0x0000140008847824 */ /* 0x040fe200078e02e1 */
[----:B------:R-:W-:Y:S01]  /*24d0*/  SHF.R.S32.HI R5, RZ, 0x1f, R144 ;  /* 0x0000001fff057819 */ /* 0x000fe20000011490 */
[----:B------:R-:W-:Y:S01]  /*24e0*/  IMAD.IADD R143, R143, 0x1, R0 ;  /* 0x000000018f8f7824 */ /* 0x000fe200078e0200 */
[----:B------:R-:W-:Y:S01]  /*24f0*/  LOP3.LUT R6, R11, 0x38, RZ, 0xc0, !PT ;  /* 0x000000380b067812 */ /* 0x000fe200078ec0ff */
[----:B------:R-:W-:Y:S01]  /*2500*/  IMAD R134, R8, 0x1400, R226 ;  /* 0x0000140008867824 */ /* 0x000fe200078e02e2 */
[----:B------:R-:W-:Y:S01]  /*2510*/  LOP3.LUT R10, R223, 0x38, R11, 0xf8, !PT ;  /* 0x00000038df0a7812 */ /* 0x000fe200078ef80b */
[----:B------:R-:W-:Y:S01]  /*2520*/  IMAD R0, R5, R104, RZ ;  /* 0x0000006805007224 */ /* 0x000fe200078e02ff */
[----:B------:R-:W-:Y:S01]  /*2530*/  LOP3.LUT R21, R12, R21, RZ, 0x3c, !PT ;  /* 0x000000150c157212 */ /* 0x000fe200078e3cff */
[----:B------:R-:W-:Y:S01]  /*2540*/  IMAD R142, R8, 0x1400, R227 ;  /* 0x00001400088e7824 */ /* 0x000fe200078e02e3 */
[----:B------:R-:W-:Y:S01]  /*2550*/  LOP3.LUT R7, R6, 0x1c0, R29, 0xf8, !PT ;  /* 0x000001c006077812 */ /* 0x000fe200078ef81d */
[----:B------:R-:W-:Y:S01]  /*2560*/  VIADD R6, R212, 0x20 ;  /* 0x00000020d4067836 */ /* 0x000fe20000000000 */
[----:B------:R-:W-:Y:S01]  /*2570*/  LOP3.LUT R15, R10, R28, RZ, 0x3c, !PT ;  /* 0x0000001c0a0f7212 */ /* 0x000fe200078e3cff */
[----:B------:R-:W-:Y:S01]  /*2580*/  IMAD.SHL.U32 R28, R110, 0x20, RZ ;  /* 0x000000206e1c7824 */ /* 0x000fe200078e00ff */
[----:B------:R-:W-:Y:S01]  /*2590*/  IADD3 R132, R132, R21, RZ ;  /* 0x0000001584847210 */ /* 0x000fe20007ffe0ff */
[----:B------:R-:W-:Y:S01]  /*25a0*/  IMAD R21, R144, R105, R0 ;  /* 0x0000006990157224 */ /* 0x000fe200078e0200 */
[----:B------:R-:W-:Y:S01]  /*25b0*/  LOP3.LUT R7, R7, R228, RZ, 0x3c, !PT ;  /* 0x000000e407077212 */ /* 0x000fe200078e3cff */
[----:B------:R-:W-:Y:S01]  /*25c0*/  IMAD R0, R5, R110, RZ ;  /* 0x0000006e05007224 */ /* 0x000fe200078e02ff */
[----:B------:R-:W-:Y:S01]  /*25d0*/  SHF.L.U64.HI R29, R110, 0x6, R111 ;  /* 0x000000066e1d7819 */ /* 0x000fe2000001026f */
[----:B------:R-:W-:Y:S01]  /*25e0*/  IMAD.IADD R134, R134, 0x1, R15 ;  /* 0x0000000186867824 */ /* 0x000fe200078e020f */
[----:B------:R-:W-:Y:S01]  /*25f0*/  SHF.R.S32.HI R14, RZ, 0x3, R13 ;  /* 0x00000003ff0e7819 */ /* 0x000fe2000001140d */
[----:B------:R-:W-:Y:S01]  /*2600*/  IMAD R15, R144, R111, R0 ;  /* 0x0000006f900f7224 */ /* 0x000fe200078e0200 */
[----:B------:R-:W-:Y:S01]  /*2610*/  SEL R0, RZ, 0x8, P2 ;  /* 0x00000008ff007807 */ /* 0x000fe20001000000 */
[----:B------:R-:W-:Y:S01]  /*2620*/  IMAD.IADD R142, R142, 0x1, R7 ;  /* 0x000000018e8e7824 */ /* 0x000fe200078e0207 */
[----:B------:R-:W-:Y:S01]  /*2630*/  SHF.R.S32.HI R12, RZ, 0x3, R11 ;  /* 0x00000003ff0c7819 */ /* 0x000fe2000001140b */
[----:B------:R-:W-:Y:S01]  /*2640*/  IMAD R7, R99, 0x50, RZ ;  /* 0x0000005063077824 */ /* 0x000fe200078e02ff */
[----:B------:R-:W-:Y:S01]  /*2650*/  LOP3.LUT R0, R9, R0, RZ, 0xfc, !PT ;  /* 0x0000000009007212 */ /* 0x000fe200078efcff */
[----:B------:R-:W-:Y:S01]  /*2660*/  IMAD R5, R111, 0x50, RZ ;  /* 0x000000506f057824 */ /* 0x000fe200078e02ff */
[----:B------:R-:W-:Y:S01]  /*2670*/  LOP3.LUT R13, R13, 0xfffffff8, RZ, 0xc0, !PT ;  /* 0xfffffff80d0d7812 */ /* 0x000fe200078ec0ff */
[----:B------:R-:W-:Y:S01]  /*2680*/  IMAD.WIDE.U32 R98, R98, 0x50, RZ ;  /* 0x0000005062627825 */ /* 0x000fe200078e00ff */
[----:B------:R-:W-:-:S02]  /*2690*/  LOP3.LUT R11, R11, 0xfffffff8, RZ, 0xc0, !PT ;  /* 0xfffffff80b0b7812 */ /* 0x000fc400078ec0ff */
[----:B------:R-:W-:Y:S01]  /*26a0*/  SHF.R.S32.HI R147, RZ, 0x1f, R6 ;  /* 0x0000001fff937819 */ /* 0x000fe20000011406 */
[----:B------:R-:W-:Y:S01]  /*26b0*/  IMAD.WIDE.U32 R110, R110, 0x50, RZ ;  /* 0x000000506e6e7825 */ /* 0x000fe200078e00ff */
[----:B------:R-:W-:Y:S02]  /*26c0*/  IADD3 R25, R101, R21, RZ ;  /* 0x0000001565197210 */ /* 0x000fe40007ffe0ff */
[----:B------:R-:W-:Y:S01]  /*26d0*/  SHF.R.S32.HI R146, RZ, 0x1f, R4 ;  /* 0x0000001fff927819 */ /* 0x000fe20000011404 */
[----:B------:R-:W-:Y:S01]  /*26e0*/  IMAD.WIDE.U32 R104, R104, 0x50, RZ ;  /* 0x0000005068687825 */ /* 0x000fe200078e00ff */
[C---:B------:R-:W-:Y:S02]  /*26f0*/  LOP3.LUT R10, R0.reuse, 0x2, RZ, 0xc0, !PT ;  /* 0x00000002000a7812 */ /* 0x040fe400078ec0ff */
[C---:B------:R-:W-:Y:S01]  /*2700*/  LOP3.LUT R9, R0.reuse, 0x4, RZ, 0xc0, !PT ;  /* 0x0000000400097812 */ /* 0x040fe200078ec0ff */
[----:B------:R-:W-:Y:S01]  /*2710*/  IMAD.IADD R120, R99, 0x1, R7 ;  /* 0x0000000163787824 */ /* 0x000fe200078e0207 */
[----:B------:R-:W-:Y:S01]  /*2720*/  LOP3.LUT R8, R0, 0x8, RZ, 0xc0, !PT ;  /* 0x0000000800087812 */ /* 0x000fe200078ec0ff */
[----:B------:R-:W-:Y:S01]  /*2730*/  IMAD.IADD R126, R111, 0x1, R5 ;  /* 0x000000016f7e7824 */ /* 0x000fe200078e0205 */
[----:B------:R-:W-:Y:S01]  /*2740*/  SHF.R.S32.HI R7, RZ, 0x1f, R13 ;  /* 0x0000001fff077819 */ /* 0x000fe2000001140d */
[----:B------:R-:W-:Y:S01]  /*2750*/  IMAD.IADD R20, R107, 0x1, R15 ;  /* 0x000000016b147824 */ /* 0x000fe200078e020f */
[----:B------:R-:W-:Y:S01]  /*2760*/  SHF.R.S32.HI R6, RZ, 0x1f, R11 ;  /* 0x0000001fff067819 */ /* 0x000fe2000001140b */
[----:B------:R-:W-:Y:S01]  /*2770*/  IMAD.IADD R127, R105, 0x1, R127 ;  /* 0x00000001697f7824 */ /* 0x000fe200078e027f */
[----:B------:R-:W-:Y:S01]  /*2780*/  IADD3 R5, R95, R37, RZ ;  /* 0x000000255f057210 */ /* 0x000fe20007ffe0ff */
[----:B------:R-:W-:-:S02]  /*2790*/  IMAD.IADD R21, R21, 0x1, R103 ;  /* 0x0000000115157824 */ /* 0x000fc400078e0267 */
[----:B------:R-:W-:-:S07]  /*27a0*/  IMAD.IADD R15, R15, 0x1, R109 ;  /* 0x000000010f0f7824 */ /* 0x000fce00078e026d */
.L_x_761:
[----:B--2---:R-:W2:Y:S01]  /*27b0*/  LDL.LU R39, [R1+0x8] ;  /* 0x0000080001277983 */ /* 0x004ea20000300800 */
[----:B------:R-:W-:Y:S01]  /*27c0*/  VIADD R41, R24, 0xffffffff ;  /* 0xffffffff18297836 */ /* 0x000fe20000000000 */
[----:B------:R-:W0:Y:S01]  /*27d0*/  LDC.64 R116, c[0x0][0x2e8] ;  /* 0x0000ba00ff747b82 */ /* 0x000e220000000a00 */
[----:B------:R-:W-:Y:S05]  /*27e0*/  YIELD ;  /* 0x0000000000007946 */ /* 0x000fea0003800000 */
[----:B------:R-:W-:Y:S01]  /*27f0*/  SHF.R.S32.HI R38, RZ, 0x1f, R41 ;  /* 0x0000001fff267819 */ /* 0x000fe20000011429 */
[-C--:B------:R-:W-:Y:S01]  /*2800*/  IMAD R3, R120, R41.reuse, RZ ;  /* 0x0000002978037224 */ /* 0x080fe200078e02ff */
[----:B------:R-:W1:Y:S01]  /*2810*/  LDC R115, c[0x0][0x3f4] ;  /* 0x0000fd00ff737b82 */ /* 0x000e620000000800 */
[----:B------:R-:W-:Y:S01]  /*2820*/  IMAD.WIDE.U32 R124, R98, R41, RZ ;  /* 0x00000029627c7225 */ /* 0x000fe200078e00ff */
[----:B------:R-:W-:Y:S03]  /*2830*/  BSSY B0, `(.L_x_654) ;  /* 0x00007a0000007945 */ /* 0x000fe60003800000 */
[----:B------:R-:W-:Y:S01]  /*2840*/  IMAD R3, R38, R98, R3 ;  /* 0x0000006226037224 */ /* 0x000fe200078e0203 */
[----:B------:R-:W-:-:S02]  /*2850*/  IADD3 R0, P3, P4, R93, R124, R131 ;  /* 0x0000007c5d007210 */ /* 0x000fc40007c7e083 */
[-C--:B------:R-:W-:Y:S01]  /*2860*/  IADD3 R36, P2, R93, R124.reuse, RZ ;  /* 0x0000007c5d247210 */ /* 0x080fe20007f5e0ff */
[----:B------:R-:W-:Y:S01]  /*2870*/  IMAD.IADD R88, R125, 0x1, R3 ;  /* 0x000000017d587824 */ /* 0x000fe200078e0203 */
[----:B------:R-:W-:-:S03]  /*2880*/  IADD3 R4, P5, P6, R93, R124, R129 ;  /* 0x0000007c5d047210 */ /* 0x000fc60007ebe081 */
[----:B------:R-:W-:Y:S01]  /*2890*/  IMAD.X R37, R88, 0x1, R35, P2 ;  /* 0x0000000158257824 */ /* 0x000fe200010e0623 */
[----:B------:R-:W-:Y:S02]  /*28a0*/  IADD3.X R3, R35, R88, R130, P3, P4 ;  /* 0x0000005823037210 */ /* 0x000fe40001fe8482 */
[----:B------:R-:W-:Y:S02]  /*28b0*/  ISETP.GT.AND P3, PT, R41, R119, PT ;  /* 0x000000772900720c */ /* 0x000fe40003f64270 */
[C---:B0-----:R-:W-:Y:S02]  /*28c0*/  LEA R48, P2, R0.reuse, R116, 0x1 ;  /* 0x0000007400307211 */ /* 0x041fe400078408ff */
[----:B------:R-:W-:Y:S02]  /*28d0*/  IADD3.X R24, R35, R88, R128, P5, P6 ;  /* 0x0000005823187210 */ /* 0x000fe40002fec480 */
[----:B------:R-:W-:Y:S01]  /*28e0*/  LEA.HI.X R49, R0, R117, R3, 0x1, P2 ;  /* 0x0000007500317211 */ /* 0x000fe200010f0c03 */
[----:B------:R-:W-:Y:S01]  /*28f0*/  IMAD R3, R19, 0x5000, R229 ;  /* 0x0000500013037824 */ /* 0x000fe200078e02e5 */
[----:B-1----:R-:W-:-:S02]  /*2900*/  ISETP.GE.AND P2, PT, R115, 0x1, PT ;  /* 0x000000017300780c */ /* 0x002fc40003f46270 */
[-C--:B------:R-:W-:Y:S02]  /*2910*/  LEA R50, P5, R4, R116.reuse, 0x1 ;  /* 0x0000007404327211 */ /* 0x080fe400078a08ff */
[----:B------:R-:W-:Y:S02]  /*2920*/  LEA R56, P6, R36, R116, 0x1 ;  /* 0x0000007424387211 */ /* 0x000fe400078c08ff */
[-C--:B------:R-:W-:Y:S01]  /*2930*/  LEA.HI.X R51, R4, R117.reuse, R24, 0x1, P5 ;  /* 0x0000007504337211 */ /* 0x080fe200028f0c18 */
[----:B------:R-:W-:Y:S01]  /*2940*/  IMAD.MOV.U32 R24, RZ, RZ, R41 ;  /* 0x000000ffff187224 */ /* 0x000fe200078e0029 */
[----:B------:R-:W-:Y:S02]  /*2950*/  LEA.HI.X R57, R36, R117, R37, 0x1, P6 ;  /* 0x0000007524397211 */ /* 0x000fe400030f0c25 */
[----:B------:R-:W-:Y:S02]  /*2960*/  LEA R4, R3, R18, 0x1 ;  /* 0x0000001203047211 */ /* 0x000fe400078e08ff */
[----:B--2---:R-:W-:-:S04]  /*2970*/  LOP3.LUT R39, R39, 0xfffffffd, RZ, 0xc0, !PT ;  /* 0xfffffffd27277812 */ /* 0x004fc800078ec0ff */
[----:B------:R-:W-:-:S05]  /*2980*/  @P3 LOP3.LUT R39, R39, 0x2, RZ, 0xfc, !PT ;  /* 0x0000000227273812 */ /* 0x000fca00078efcff */
[----:B------:R0:W-:Y:S01]  /*2990*/  STL [R1+0x8], R39 ;  /* 0x0000082701007387 */ /* 0x0001e20000100800 */
[----:B------:R-:W-:Y:S05]  /*29a0*/  @!P2 BRA `(.L_x_655) ;  /* 0x000000740020a947 */ /* 0x000fea0003800000 */
[----:B------:R-:W-:Y:S01]  /*29b0*/  ULDC.U8 UR4, c[0x0][0x410] ;  /* 0x0001040000047ab9 */ /* 0x000fe20000000000 */
[-C--:B------:R-:W-:Y:S01]  /*29c0*/  IMAD R3, R126, R41.reuse, RZ ;  /* 0x000000297e037224 */ /* 0x080fe200078e02ff */
[----:B------:R-:W-:Y:S01]  /*29d0*/  ISETP.NE.AND P2, PT, RZ, UR4, PT ;  /* 0x00000004ff007c0c */ /* 0x000fe2000bf45270 */
[-C--:B0-----:R-:W-:Y:S02]  /*29e0*/  IMAD R39, R127, R41.reuse, RZ ;  /* 0x000000297f277224 */ /* 0x081fe400078e02ff */
[----:B------:R-:W-:Y:S02]  /*29f0*/  IMAD R37, R38, R110, R3 ;  /* 0x0000006e26257224 */ /* 0x000fe400078e0203 */
[----:B------:R-:W-:Y:S02]  /*2a00*/  IMAD R3, R24, -0x50, R2 ;  /* 0xffffffb018037824 */ /* 0x000fe400078e0202 */
[----:B------:R-:W-:Y:S02]  /*2a10*/  IMAD R39, R38, R104, R39 ;  /* 0x0000006826277224 */ /* 0x000fe400078e0227 */
[----:B------:R-:W-:Y:S01]  /*2a20*/  IMAD.WIDE.U32 R86, R110, R41, RZ ;  /* 0x000000296e567225 */ /* 0x000fe200078e00ff */
[----:B------:R-:W-:-:S03]  /*2a30*/  VIMNMX R3, R3, 0x50, PT ;  /* 0x0000005003037848 */ /* 0x000fc60003fe0100 */
[----:B------:R-:W-:-:S04]  /*2a40*/  IMAD.WIDE.U32 R84, R104, R41, RZ ;  /* 0x0000002968547225 */ /* 0x000fc800078e00ff */
[----:B------:R-:W-:Y:S02]  /*2a50*/  IMAD.IADD R0, R87, 0x1, R37 ;  /* 0x0000000157007824 */ /* 0x000fe400078e0225 */
[----:B------:R-:W-:Y:S01]  /*2a60*/  IMAD.IADD R114, R85, 0x1, R39 ;  /* 0x0000000155727824 */ /* 0x000fe200078e0227 */
[----:B------:R-:W-:Y:S06]  /*2a70*/  @!P2 BRA `(.L_x_656) ;  /* 0x000000340058a947 */ /* 0x000fec0003800000 */
[----:B------:R-:W-:Y:S01]  /*2a80*/  ISETP.GE.AND P3, PT, R212, R3, PT ;  /* 0x00000003d400720c */ /* 0x000fe20003f66270 */
[----:B------:R-:W-:Y:S01]  /*2a90*/  BSSY B1, `(.L_x_657) ;  /* 0x000002a000017945 */ /* 0x000fe20003800000 */
        /* <DEDUP_REMOVED lines=9> */
[----:B------:R-:W-:Y:S06]  /*2b30*/  @P3 BRA `(.L_x_658) ;  /* 0x00000000007c3947 */ /* 0x000fec0003800000 */
[----:B------:R-:W-:Y:S01]  /*2b40*/  IADD3 R37, P2, R106, R86, RZ ;  /* 0x000000566a257210 */ /* 0x000fe20007f5e0ff */
[----:B------:R-:W-:Y:S01]  /*2b50*/  ULDC.64 UR4, c[0x0][0x3e8] ;  /* 0x0000fa0000047ab9 */ /* 0x000fe20000000a00 */
[----:B------:R-:W-:Y:S02]  /*2b60*/  IADD3 R39, P4, R100, R84, RZ ;  /* 0x0000005464277210 */ /* 0x000fe40007f9e0ff */
[----:B------:R-:W-:Y:S02]  /*2b70*/  CS2R R122, SRZ ;  /* 0x00000000007a7805 */ /* 0x000fe4000001ff00 */
[----:B------:R-:W-:Y:S02]  /*2b80*/  IADD3.X R38, R0, R20, RZ, P2, !PT ;  /* 0x0000001400267210 */ /* 0x000fe400017fe4ff */
[----:B------:R-:W-:Y:S02]  /*2b90*/  CS2R R124, SRZ ;  /* 0x00000000007c7805 */ /* 0x000fe4000001ff00 */
[C---:B------:R-:W-:Y:S01]  /*2ba0*/  LEA R36, P2, R37.reuse, UR4, 0x1 ;  /* 0x0000000425247c11 */ /* 0x040fe2000f8408ff */
[----:B------:R-:W-:Y:S01]  /*2bb0*/  IMAD.X R40, R114, 0x1, R25, P4 ;  /* 0x0000000172287824 */ /* 0x000fe200020e0619 */
[-C--:B------:R-:W-:Y:S01]  /*2bc0*/  ISETP.GE.AND P5, PT, R22, R115.reuse, PT ;  /* 0x000000731600720c */ /* 0x080fe20003fa6270 */
[----:B------:R-:W-:Y:S01]  /*2bd0*/  ULDC.64 UR6, c[0x0][0x208] ;  /* 0x0000820000067ab9 */ /* 0x000fe20000000a00 */
[----:B------:R-:W-:Y:S01]  /*2be0*/  LEA.HI.X R37, R37, UR5, R38, 0x1, P2 ;  /* 0x0000000525257c11 */ /* 0x000fe200090f0c26 */
[----:B------:R-:W-:Y:S01]  /*2bf0*/  ULDC.64 UR4, c[0x0][0x400] ;  /* 0x0001000000047ab9 */ /* 0x000fe20000000a00 */
[----:B------:R-:W-:-:S02]  /*2c00*/  ISETP.GE.AND P4, PT, R215, R115, PT ;  /* 0x00000073d700720c */ /* 0x000fc40003f86270 */
[----:B------:R-:W-:-:S04]  /*2c10*/  LEA R38, P2, R39, UR4, 0x1 ;  /* 0x0000000427267c11 */ /* 0x000fc8000f8408ff */
[----:B------:R-:W-:Y:S02]  /*2c20*/  LEA.HI.X R39, R39, UR5, R40, 0x1, P2 ;  /* 0x0000000527277c11 */ /* 0x000fe400090f0c28 */
[-C--:B------:R-:W-:Y:S01]  /*2c30*/  ISETP.GE.AND P2, PT, R214, R115.reuse, PT ;  /* 0x00000073d600720c */ /* 0x080fe20003f46270 */
[----:B------:R0:W5:Y:S04]  /*2c40*/  @!P5 LDG.E.64 R122, desc[UR6][R36.64] ;  /* 0x00000006247ad981 */ /* 0x000168000c1e1b00 */
[----:B------:R0:W5:Y:S01]  /*2c50*/  @!P5 LDG.E.64 R124, desc[UR6][R38.64] ;  /* 0x00000006267cd981 */ /* 0x000162000c1e1b00 */
[----:B------:R-:W-:Y:S02]  /*2c60*/  ISETP.GE.AND P5, PT, R216, R115, PT ;  /* 0x00000073d800720c */ /* 0x000fe40003fa6270 */
[----:B------:R-:W-:-:S02]  /*2c70*/  CS2R R90, SRZ ;  /* 0x00000000005a7805 */ /* 0x000fc4000001ff00 */
[----:B------:R-:W-:Y:S02]  /*2c80*/  CS2R R82, SRZ ;  /* 0x0000000000527805 */ /* 0x000fe4000001ff00 */
[----:B------:R-:W-:Y:S02]  /*2c90*/  CS2R R78, SRZ ;  /* 0x00000000004e7805 */ /* 0x000fe4000001ff00 */
[----:B------:R-:W-:Y:S02]  /*2ca0*/  CS2R R116, SRZ ;  /* 0x0000000000747805 */ /* 0x000fe4000001ff00 */
[----:B------:R-:W-:Y:S02]  /*2cb0*/  CS2R R88, SRZ ;  /* 0x0000000000587805 */ /* 0x000fe4000001ff00 */
[----:B------:R-:W-:Y:S01]  /*2cc0*/  CS2R R80, SRZ ;  /* 0x0000000000507805 */ /* 0x000fe2000001ff00 */
[----:B------:R0:W5:Y:S04]  /*2cd0*/  @!P4 LDG.E.64 R90, desc[UR6][R36.64+0x40] ;  /* 0x00004006245ac981 */ /* 0x000168000c1e1b00 */
[----:B------:R0:W5:Y:S04]  /*2ce0*/  @!P2 LDG.E.64 R82, desc[UR6][R36.64+0x80] ;  /* 0x000080062452a981 */ /* 0x000168000c1e1b00 */
[----:B------:R0:W5:Y:S04]  /*2cf0*/  @!P5 LDG.E.64 R78, desc[UR6][R36.64+0xc0] ;  /* 0x0000c006244ed981 */ /* 0x000168000c1e1b00 */
[----:B------:R0:W5:Y:S04]  /*2d00*/  @!P4 LDG.E.64 R116, desc[UR6][R38.64+0x40] ;  /* 0x000040062674c981 */ /* 0x000168000c1e1b00 */
[----:B------:R0:W5:Y:S04]  /*2d10*/  @!P2 LDG.E.64 R88, desc[UR6][R38.64+0x80] ;  /* 0x000080062658a981 */ /* 0x000168000c1e1b00 */
[----:B------:R0:W5:Y:S02]  /*2d20*/  @!P5 LDG.E.64 R80, desc[UR6][R38.64+0xc0] ;  /* 0x0000c0062650d981 */ /* 0x000164000c1e1b00 */
.L_x_658:
[----:B------:R-:W-:Y:S05]  /*2d30*/  BSYNC B1 ;  /* 0x0000000000017941 */ /* 0x000fea0003800000 */
.L_x_657:
[----:B0----5:R-:W-:Y:S01]  /*2d40*/  IMAD.MOV.U32 R36, RZ, RZ, R78 ;  /* 0x000000ffff247224 */ /* 0x021fe200078e004e */
[----:B------:R-:W-:Y:S01]  /*2d50*/  MOV R38, R82 ;  /* 0x0000005200267202 */ /* 0x000fe20000000f00 */
[----:B------:R-:W-:Y:S01]  /*2d60*/  IMAD.MOV.U32 R37, RZ, RZ, R79 ;  /* 0x000000ffff257224 */ /* 0x000fe200078e004f */
[----:B------:R-:W-:Y:S01]  /*2d70*/  BSSY B1, `(.L_x_659) ;  /* 0x0000041000017945 */ /* 0x000fe20003800000 */
[----:B------:R-:W-:Y:S01]  /*2d80*/  VIADD R39, R212, 0x20 ;  /* 0x00000020d4277836 */ /* 0x000fe20000000000 */
[----:B------:R-:W-:Y:S01]  /*2d90*/  PRMT R162, R162, 0x5410, R36 ;  /* 0x00005410a2a27816 */ /* 0x000fe20000000024 */
[----:B------:R-:W-:Y:S01]  /*2da0*/  IMAD.MOV.U32 R36, RZ, RZ, R83 ;  /* 0x000000ffff247224 */ /* 0x000fe200078e0053 */
[----:B------:R-:W-:Y:S01]  /*2db0*/  PRMT R155, R37, 0x7610, R155 ;  /* 0x00007610259b7816 */ /* 0x000fe2000000009b */
[----:B------:R-:W-:Y:S01]  /*2dc0*/  IMAD.MOV.U32 R37, RZ, RZ, R90 ;  /* 0x000000ffff257224 */ /* 0x000fe200078e005a */
[----:B------:R-:W-:Y:S02]  /*2dd0*/  ISETP.GE.AND P4, PT, R39, R3, PT ;  /* 0x000000032700720c */ /* 0x000fe40003f86270 */
[----:B------:R-:W-:-:S02]  /*2de0*/  CS2R R66, SRZ ;  /* 0x0000000000427805 */ /* 0x000fc4000001ff00 */
[----:B------:R-:W-:Y:S01]  /*2df0*/  PRMT R163, R38, 0x5410, R36 ;  /* 0x0000541026a37816 */ /* 0x000fe20000000024 */
[----:B------:R-:W-:Y:S01]  /*2e00*/  IMAD.MOV.U32 R36, RZ, RZ, R91 ;  /* 0x000000ffff247224 */ /* 0x000fe200078e005b */
[----:B------:R-:W-:Y:S02]  /*2e10*/  MOV R38, R122 ;  /* 0x0000007a00267202 */ /* 0x000fe40000000f00 */
[----:B------:R-:W-:Y:S02]  /*2e20*/  CS2R R70, SRZ ;  /* 0x0000000000467805 */ /* 0x000fe4000001ff00 */
[----:B------:R-:W-:Y:S02]  /*2e30*/  CS2R R74, SRZ ;  /* 0x00000000004a7805 */ /* 0x000fe4000001ff00 */
[----:B------:R-:W-:Y:S02]  /*2e40*/  CS2R R64, SRZ ;  /* 0x0000000000407805 */ /* 0x000fe4000001ff00 */
[----:B------:R-:W-:Y:S01]  /*2e50*/  PRMT R164, R37, 0x5410, R36 ;  /* 0x0000541025a47816 */ /* 0x000fe20000000024 */
[----:B------:R-:W-:Y:S01]  /*2e60*/  IMAD.MOV.U32 R37, RZ, RZ, R123 ;  /* 0x000000ffff257224 */ /* 0x000fe200078e007b */
[----:B------:R-:W-:Y:S01]  /*2e70*/  CS2R R68, SRZ ;  /* 0x0000000000447805 */ /* 0x000fe2000001ff00 */
[----:B------:R-:W-:Y:S01]  /*2e80*/  IMAD.MOV.U32 R36, RZ, RZ, R80 ;  /* 0x000000ffff247224 */ /* 0x000fe200078e0050 */
[----:B------:R-:W-:-:S02]  /*2e90*/  CS2R R72, SRZ ;  /* 0x0000000000487805 */ /* 0x000fc4000001ff00 */
[----:B------:R-:W-:Y:S02]  /*2ea0*/  CS2R R76, SRZ ;  /* 0x00000000004c7805 */ /* 0x000fe4000001ff00 */
[----:B------:R-:W-:Y:S01]  /*2eb0*/  PRMT R151, R38, 0x5410, R37 ;  /* 0x0000541026977816 */ /* 0x000fe20000000025 */
[----:B------:R-:W-:Y:S01]  /*2ec0*/  IMAD.MOV.U32 R37, RZ, RZ, R81 ;  /* 0x000000ffff257224 */ /* 0x000fe200078e0051 */
[----:B------:R-:W-:Y:S01]  /*2ed0*/  PRMT R162, R36, 0x7610, R162 ;  /* 0x0000761024a27816 */ /* 0x000fe200000000a2 */
[----:B------:R-:W-:Y:S01]  /*2ee0*/  IMAD.MOV.U32 R36, RZ, RZ, R89 ;  /* 0x000000ffff247224 */ /* 0x000fe200078e0059 */
[----:B------:R-:W-:Y:S02]  /*2ef0*/  MOV R38, R88 ;  /* 0x0000005800267202 */ /* 0x000fe40000000f00 */
[----:B------:R-:W-:Y:S01]  /*2f00*/  PRMT R161, R161, 0x5410, R37 ;  /* 0x00005410a1a17816 */ /* 0x000fe20000000025 */
[----:B------:R-:W-:Y:S01]  /*2f10*/  IMAD.MOV.U32 R37, RZ, RZ, R116 ;  /* 0x000000ffff257224 */ /* 0x000fe200078e0074 */
[----:B------:R-:W-:Y:S01]  /*2f20*/  PRMT R165, R38, 0x5410, R36 ;  /* 0x0000541026a57816 */ /* 0x000fe20000000024 */
[----:B------:R-:W-:Y:S01]  /*2f30*/  IMAD.MOV.U32 R36, RZ, RZ, R117 ;  /* 0x000000ffff247224 */ /* 0x000fe200078e0075 */
[----:B------:R-:W-:-:S04]  /*2f40*/  MOV R38, R124 ;  /* 0x0000007c00267202 */ /* 0x000fc80000000f00 */
[----:B------:R-:W-:Y:S01]  /*2f50*/  PRMT R166, R37, 0x5410, R36 ;  /* 0x0000541025a67816 */ /* 0x000fe20000000024 */
[----:B------:R-:W-:-:S05]  /*2f60*/  IMAD.MOV.U32 R37, RZ, RZ, R125 ;  /* 0x000000ffff257224 */ /* 0x000fca00078e007d */
[----:B------:R-:W-:Y:S01]  /*2f70*/  PRMT R153, R38, 0x5410, R37 ;  /* 0x0000541026997816 */ /* 0x000fe20000000025 */
[----:B------:R-:W-:Y:S06]  /*2f80*/  @P4 BRA `(.L_x_660) ;  /* 0x00000000007c4947 */ /* 0x000fec0003800000 */
[----:B------:R-:W-:Y:S01]  /*2f90*/  IADD3 R37, P2, P5, R106, R86, R28 ;  /* 0x000000566a257210 */ /* 0x000fe20007d5e01c */
[----:B------:R-:W-:Y:S01]  /*2fa0*/  ULDC.64 UR4, c[0x0][0x3e8] ;  /* 0x0000fa0000047ab9 */ /* 0x000fe20000000a00 */
[----:B------:R-:W-:Y:S01]  /*2fb0*/  ULDC.64 UR6, c[0x0][0x400] ;  /* 0x0001000000067ab9 */ /* 0x000fe20000000a00 */
[----:B------:R-:W-:Y:S02]  /*2fc0*/  CS2R R74, SRZ ;  /* 0x00000000004a7805 */ /* 0x000fe4000001ff00 */
[----:B------:R-:W-:Y:S02]  /*2fd0*/  IADD3.X R42, R20, R0, R30, P2, P5 ;  /* 0x00000000142a7210 */ /* 0x000fe400017ea41e */
[----:B------:R-:W-:Y:S02]  /*2fe0*/  CS2R R70, SRZ ;  /* 0x0000000000467805 */ /* 0x000fe4000001ff00 */
[----:B------:R-:W-:Y:S02]  /*2ff0*/  IADD3 R39, P2, P5, R100, R84, R32 ;  /* 0x0000005464277210 */ /* 0x000fe40007d5e020 */
[----:B------:R-:W-:-:S02]  /*3000*/  CS2R R76, SRZ ;  /* 0x00000000004c7805 */ /* 0x000fc4000001ff00 */
[----:B------:R-:W-:Y:S01]  /*3010*/  CS2R R72, SRZ ;  /* 0x0000000000487805 */ /* 0x000fe2000001ff00 */
[----:B------:R-:W-:Y:S01]  /*3020*/  ULDC.64 UR8, c[0x0][0x208] ;  /* 0x0000820000087ab9 */ /* 0x000fe20000000a00 */
[----:B------:R-:W-:Y:S02]  /*3030*/  IADD3.X R40, R25, R114, R34, P2, P5 ;  /* 0x0000007219287210 */ /* 0x000fe400017ea422 */
[----:B------:R-:W-:Y:S02]  /*3040*/  LEA R36, P2, R37, UR4, 0x1 ;  /* 0x0000000425247c11 */ /* 0x000fe4000f8408ff */
[----:B------:R-:W-:Y:S02]  /*3050*/  LEA R38, P5, R39, UR6, 0x1 ;  /* 0x0000000627267c11 */ /* 0x000fe4000f8a08ff */
[----:B------:R-:W-:Y:S02]  /*3060*/  LEA.HI.X R37, R37, UR5, R42, 0x1, P2 ;  /* 0x0000000525257c11 */ /* 0x000fe400090f0c2a */
[----:B------:R-:W-:-:S02]  /*3070*/  LEA.HI.X R39, R39, UR7, R40, 0x1, P5 ;  /* 0x0000000727277c11 */ /* 0x000fc4000a8f0c28 */
[-C--:B------:R-:W-:Y:S02]  /*3080*/  ISETP.GE.AND P2, PT, R22, R115.reuse, PT ;  /* 0x000000731600720c */ /* 0x080fe40003f46270 */
[----:B------:R-:W-:Y:S02]  /*3090*/  ISETP.GE.AND P5, PT, R215, R115, PT ;  /* 0x00000073d700720c */ /* 0x000fe40003fa6270 */
[----:B------:R-:W-:Y:S02]  /*30a0*/  CS2R R66, SRZ ;  /* 0x0000000000427805 */ /* 0x000fe4000001ff00 */
[----:B------:R-:W-:Y:S02]  /*30b0*/  CS2R R62, SRZ ;  /* 0x00000000003e7805 */ /* 0x000fe4000001ff00 */
[----:B------:R-:W-:-:S05]  /*30c0*/  CS2R R68, SRZ ;  /* 0x0000000000447805 */ /* 0x000fca000001ff00 */
[----:B------:R0:W5:Y:S04]  /*30d0*/  @!P2 LDG.E.64 R74, desc[UR8][R36.64] ;  /* 0x00000008244aa981 */ /* 0x000168000c1e1b00 */
[----:B------:R0:W5:Y:S01]  /*30e0*/  @!P2 LDG.E.64 R76, desc[UR8][R38.64] ;  /* 0x00000008264ca981 */ /* 0x000162000c1e1b00 */
[----:B------:R-:W-:-:S03]  /*30f0*/  ISETP.GE.AND P2, PT, R214, R115, PT ;  /* 0x00000073d600720c */ /* 0x000fc60003f46270 */
[----:B------:R0:W5:Y:S04]  /*3100*/  @!P5 LDG.E.64 R70, desc[UR8][R36.64+0x40] ;  /* 0x000040082446d981 */ /* 0x000168000c1e1b00 */
[----:B------:R0:W5:Y:S01]  /*3110*/  @!P5 LDG.E.64 R72, desc[UR8][R38.64+0x40] ;  /* 0x000040082648d981 */ /* 0x000162000c1e1b00 */
[----:B------:R-:W-:Y:S02]  /*3120*/  ISETP.GE.AND P5, PT, R216, R115, PT ;  /* 0x00000073d800720c */ /* 0x000fe40003fa6270 */
[----:B------:R-:W-:-:S03]  /*3130*/  CS2R R64, SRZ ;  /* 0x0000000000407805 */ /* 0x000fc6000001ff00 */
[----:B------:R0:W5:Y:S04]  /*3140*/  @!P2 LDG.E.64 R66, desc[UR8][R36.64+0x80] ;  /* 0x000080082442a981 */ /* 0x000168000c1e1b00 */
[----:B------:R0:W5:Y:S04]  /*3150*/  @!P2 LDG.E.64 R68, desc[UR8][R38.64+0x80] ;  /* 0x000080082644a981 */ /* 0x000168000c1e1b00 */
[----:B------:R0:W5:Y:S04]  /*3160*/  @!P5 LDG.E.64 R62, desc[UR8][R36.64+0xc0] ;  /* 0x0000c008243ed981 */ /* 0x000168000c1e1b00 */
[----:B------:R0:W5:Y:S02]  /*3170*/  @!P5 LDG.E.64 R64, desc[UR8][R38.64+0xc0] ;  /* 0x0000c0082640d981 */ /* 0x000164000c1e1b00 */
.L_x_660:
[----:B------:R-:W-:Y:S05]  /*3180*/  BSYNC B1 ;  /* 0x0000000000017941 */ /* 0x000fea0003800000 */
.L_x_659:
[----:B0-----:R-:W-:Y:S01]  /*3190*/  VIADD R36, R212, 0x40 ;  /* 0x00000040d4247836 */ /* 0x001fe20000000000 */
[----:B------:R-:W-:Y:S01]  /*31a0*/  BSSY B1, `(.L_x_661) ;  /* 0x000002b000017945 */ /* 0x000fe20003800000 */
[----:B------:R-:W-:Y:S02]  /*31b0*/  CS2R R40, SRZ ;  /* 0x0000000000287805 */ /* 0x000fe4000001ff00 */
[----:B------:R-:W-:Y:S02]  /*31c0*/  CS2R R46, SRZ ;  /* 0x00000000002e7805 */ /* 0x000fe4000001ff00 */
[----:B------:R-:W-:Y:S02]  /*31d0*/  CS2R R52, SRZ ;  /* 0x0000000000347805 */ /* 0x000fe4000001ff00 */
[----:B------:R-:W-:Y:S02]  /*31e0*/  ISETP.GE.AND P5, PT, R36, R3, PT ;  /* 0x000000032400720c */ /* 0x000fe40003fa6270 */
[----:B------:R-:W-:-:S02]  /*31f0*/  CS2R R58, SRZ ;  /* 0x00000000003a7805 */ /* 0x000fc4000001ff00 */
[----:B------:R-:W-:Y:S02]  /*3200*/  CS2R R42, SRZ ;  /* 0x00000000002a7805 */ /* 0x000fe4000001ff00 */
[----:B------:R-:W-:Y:S02]  /*3210*/  CS2R R44, SRZ ;  /* 0x00000000002c7805 */ /* 0x000fe4000001ff00 */
[----:B------:R-:W-:Y:S02]  /*3220*/  CS2R R54, SRZ ;  /* 0x0000000000367805 */ /* 0x000fe4000001ff00 */
[----:B-----5:R-:W-:Y:S02]  /*3230*/  MOV R136, R62 ;  /* 0x0000003e00887202 */ /* 0x020fe40000000f00 */
[----:B------:R-:W-:Y:S01]  /*3240*/  CS2R R60, SRZ ;  /* 0x00000000003c7805 */ /* 0x000fe2000001ff00 */
[----:B------:R-:W-:Y:S06]  /*3250*/  @P5 BRA `(.L_x_662) ;  /* 0x00000000007c5947 */ /* 0x000fec0003800000 */
[----:B------:R-:W-:Y:S01]  /*3260*/  IADD3 R86, P2, P6, R106, R27, R86 ;  /* 0x0000001b6a567210 */ /* 0x000fe20007e5e056 */
[----:B------:R-:W-:Y:S01]  /*3270*/  ULDC.64 UR4, c[0x0][0x3e8] ;  /* 0x0000fa0000047ab9 */ /* 0x000fe20000000a00 */
[----:B------:R-:W-:Y:S01]  /*3280*/  ULDC.64 UR6, c[0x0][0x400] ;  /* 0x0001000000067ab9 */ /* 0x000fe20000000a00 */
[----:B------:R-:W-:Y:S02]  /*3290*/  CS2R R58, SRZ ;  /* 0x00000000003a7805 */ /* 0x000fe4000001ff00 */
[----:B------:R-:W-:Y:S02]  /*32a0*/  IADD3.X R37, R20, R29, R0, P2, P6 ;  /* 0x0000001d14257210 */ /* 0x000fe400017ec400 */
[----:B------:R-:W-:Y:S02]  /*32b0*/  CS2R R60, SRZ ;  /* 0x00000000003c7805 */ /* 0x000fe4000001ff00 */
[----:B------:R-:W-:Y:S01]  /*32c0*/  IADD3 R84, P2, P6, R100, R31, R84 ;  /* 0x0000001f64547210 */ /* 0x000fe20007e5e054 */
[----:B------:R-:W-:-:S03]  /*32d0*/  ULDC.64 UR8, c[0x0][0x208] ;  /* 0x0000820000087ab9 */ /* 0x000fc60000000a00 */
[----:B------:R-:W-:Y:S02]  /*32e0*/  IADD3.X R39, R25, R33, R114, P2, P6 ;  /* 0x0000002119277210 */ /* 0x000fe400017ec472 */
[----:B------:R-:W-:-:S04]  /*32f0*/  LEA R36, P2, R86, UR4, 0x1 ;  /* 0x0000000456247c11 */ /* 0x000fc8000f8408ff */
[----:B------:R-:W-:Y:S02]  /*3300*/  LEA.HI.X R37, R86, UR5, R37, 0x1, P2 ;  /* 0x0000000556257c11 */ /* 0x000fe400090f0c25 */
[----:B------:R-:W-:-:S04]  /*3310*/  LEA R38, P2, R84, UR6, 0x1 ;  /* 0x0000000654267c11 */ /* 0x000fc8000f8408ff */
[----:B------:R-:W-:Y:S02]  /*3320*/  LEA.HI.X R39, R84, UR7, R39, 0x1, P2 ;  /* 0x0000000754277c11 */ /* 0x000fe400090f0c27 */
[----:B------:R-:W-:Y:S02]  /*3330*/  ISETP.GE.AND P2, PT, R22, R115, PT ;  /* 0x000000731600720c */ /* 0x000fe40003f46270 */
[----:B------:R-:W-:Y:S02]  /*3340*/  CS2R R52, SRZ ;  /* 0x0000000000347805 */ /* 0x000fe4000001ff00 */
[----:B------:R-:W-:-:S09]  /*3350*/  CS2R R54, SRZ ;  /* 0x0000000000367805 */ /* 0x000fd2000001ff00 */
[----:B------:R0:W5:Y:S04]  /*3360*/  @!P2 LDG.E.64 R58, desc[UR8][R36.64] ;  /* 0x00000008243aa981 */ /* 0x000168000c1e1b00 */
[----:B------:R0:W5:Y:S01]  /*3370*/  @!P2 LDG.E.64 R60, desc[UR8][R38.64] ;  /* 0x00000008263ca981 */ /* 0x000162000c1e1b00 */
        /* <DEDUP_REMOVED lines=10> */
[----:B------:R-:W-:-:S13]  /*3420*/  ISETP.GE.AND P2, PT, R216, R115, PT ;  /* 0x00000073d800720c */ /* 0x000fda0003f46270 */
[----:B------:R0:W5:Y:S04]  /*3430*/  @!P2 LDG.E.64 R40, desc[UR8][R36.64+0xc0] ;  /* 0x0000c0082428a981 */ /* 0x000168000c1e1b00 */
[----:B------:R0:W5:Y:S02]  /*3440*/  @!P2 LDG.E.64 R42, desc[UR8][R38.64+0xc0] ;  /* 0x0000c008262aa981 */ /* 0x000164000c1e1b00 */
.L_x_662:
[----:B------:R-:W-:Y:S05]  /*3450*/  BSYNC B1 ;  /* 0x0000000000017941 */ /* 0x000fea0003800000 */
.L_x_661:
[----:B0-----:R-:W-:Y:S01]  /*3460*/  IMAD.MOV.U32 R36, RZ, RZ, R66 ;  /* 0x000000ffff247224 */ /* 0x001fe200078e0042 */
[----:B------:R-:W-:Y:S01]  /*3470*/  MOV R38, R70 ;  /* 0x0000004600267202 */ /* 0x000fe20000000f00 */
[----:B------:R-:W-:Y:S01]  /*3480*/  IMAD.MOV.U32 R37, RZ, RZ, R67 ;  /* 0x000000ffff257224 */ /* 0x000fe200078e0043 */
[----:B------:R-:W-:Y:S01]  /*3490*/  PRMT R139, R136, 0x7610, R139 ;  /* 0x00007610888b7816 */ /* 0x000fe2000000008b */
[----:B------:R-:W-:Y:S01]  /*34a0*/  IMAD.MOV.U32 R0, RZ, RZ, R63 ;  /* 0x000000ffff007224 */ /* 0x000fe200078e003f */
[----:B------:R-:W-:Y:S01]  /*34b0*/  PRMT R154, R38, 0x7610, R154 ;  /* 0x00007610269a7816 */ /* 0x000fe2000000009a */
[----:B------:R-:W-:Y:S01]  /*34c0*/  IMAD.MOV.U32 R38, RZ, RZ, R75 ;  /* 0x000000ffff267224 */ /* 0x000fe200078e004b */
[----:B------:R-:W-:Y:S01]  /*34d0*/  PRMT R141, R36, 0x5410, R37 ;  /* 0x00005410248d7816 */ /* 0x000fe20000000025 */
[----:B------:R-:W-:Y:S01]  /*34e0*/  IMAD.MOV.U32 R36, RZ, RZ, R71 ;  /* 0x000000ffff247224 */ /* 0x000fe200078e0047 */
[----:B------:R-:W-:Y:S01]  /*34f0*/  PRMT R139, R139, 0x5410, R0 ;  /* 0x000054108b8b7816 */ /* 0x000fe20000000000 */
[----:B------:R-:W-:Y:S01]  /*3500*/  IMAD.MOV.U32 R37, RZ, RZ, R74 ;  /* 0x000000ffff257224 */ /* 0x000fe200078e004a */
[----:B------:R-:W-:Y:S01]  /*3510*/  MOV R0, R64 ;  /* 0x0000004000007202 */ /* 0x000fe20000000f00 */
[----:B------:R-:W-:Y:S01]  /*3520*/  ULOP3.LUT UR4, UR60, 0x1, URZ, 0xfc, !UPT ;  /* 0x000000013c047892 */ /* 0x000fe2000f8efc3f */
[----:B------:R-:W-:Y:S01]  /*3530*/  PRMT R154, R154, 0x5410, R36 ;  /* 0x000054109a9a7816 */ /* 0x000fe20000000024 */
[----:B------:R-:W-:Y:S01]  /*3540*/  IMAD.MOV.U32 R36, RZ, RZ, R69 ;  /* 0x000000ffff247224 */ /* 0x000fe200078e0045 */
[----:B------:R-:W-:Y:S01]  /*3550*/  PRMT R158, R37, 0x7610, R158 ;  /* 0x00007610259e7816 */ /* 0x000fe2000000009e */
[----:B------:R-:W-:Y:S01]  /*3560*/  IMAD.MOV.U32 R37, RZ, RZ, R68 ;  /* 0x000000ffff257224 */ /* 0x000fe200078e0044 */
[----:B------:R-:W-:Y:S01]  /*3570*/  PRMT R140, R0, 0x7610, R140 ;  /* 0x00007610008c7816 */ /* 0x000fe2000000008c */
[----:B------:R-:W-:Y:S01]  /*3580*/  UISETP.NE.AND UP0, UPT, UR4, 0x3, UPT ;  /* 0x000000030400788c */ /* 0x000fe2000bf05270 */
[----:B------:R-:W-:-:S02]  /*3590*/  MOV R0, R72 ;  /* 0x0000004800007202 */ /* 0x000fc40000000f00 */
[----:B------:R-:W-:Y:S01]  /*35a0*/  PRMT R157, R157, 0x5410, R38 ;  /* 0x000054109d9d7816 */ /* 0x000fe20000000026 */
[----:B------:R-:W-:Y:S01]  /*35b0*/  IMAD.MOV.U32 R38, RZ, RZ, R65 ;  /* 0x000000ffff267224 */ /* 0x000fe200078e0041 */
[----:B------:R-:W-:Y:S01]  /*35c0*/  PRMT R152, R37, 0x5410, R36 ;  /* 0x0000541025987816 */ /* 0x000fe20000000024 */
[----:B------:R-:W-:Y:S01]  /*35d0*/  IMAD.MOV.U32 R37, RZ, RZ, R76 ;  /* 0x000000ffff257224 */ /* 0x000fe200078e004c */
[----:B------:R-:W-:Y:S01]  /*35e0*/  PRMT R156, R156, 0x5410, R0 ;  /* 0x000054109c9c7816 */ /* 0x000fe20000000000 */
[----:B------:R-:W-:Y:S01]  /*35f0*/  IMAD.MOV.U32 R36, RZ, RZ, R77 ;  /* 0x000000ffff247224 */ /* 0x000fe200078e004d */
[----:B-----5:R-:W-:Y:S02]  /*3600*/  MOV R0, R40 ;  /* 0x0000002800007202 */ /* 0x020fe40000000f00 */
[----:B------:R-:W-:Y:S01]  /*3610*/  PRMT R140, R140, 0x5410, R38 ;  /* 0x000054108c8c7816 */ /* 0x000fe20000000026 */
[----:B------:R-:W-:Y:S01]  /*3620*/  IMAD.MOV.U32 R38, RZ, RZ, R73 ;  /* 0x000000ffff267224 */ /* 0x000fe200078e0049 */
[----:B------:R-:W-:Y:S01]  /*3630*/  PRMT R160, R37, 0x7610, R160 ;  /* 0x0000761025a07816 */ /* 0x000fe200000000a0 */
[----:B------:R-:W-:Y:S01]  /*3640*/  IMAD.MOV.U32 R37, RZ, RZ, R46 ;  /* 0x000000ffff257224 */ /* 0x000fe200078e002e */
[----:B------:R-:W-:Y:S01]  /*3650*/  PRMT R161, R36, 0x7610, R161 ;  /* 0x0000761024a17816 */ /* 0x000fe200000000a1 */
[----:B------:R-:W-:Y:S01]  /*3660*/  IMAD.MOV.U32 R36, RZ, RZ, R47 ;  /* 0x000000ffff247224 */ /* 0x000fe200078e002f */
[----:B------:R-:W-:-:S02]  /*3670*/  PRMT R84, R0, 0x7610, R84 ;  /* 0x0000761000547816 */ /* 0x000fc40000000054 */
[----:B------:R-:W-:Y:S02]  /*3680*/  MOV R0, R52 ;  /* 0x0000003400007202 */ /* 0x000fe40000000f00 */
[----:B------:R-:W-:Y:S01]  /*3690*/  PRMT R158, R158, 0x5410, R38 ;  /* 0x000054109e9e7816 */ /* 0x000fe20000000026 */
[----:B------:R-:W-:Y:S01]  /*36a0*/  IMAD.MOV.U32 R38, RZ, RZ, R41 ;  /* 0x000000ffff267224 */ /* 0x000fe200078e0029 */
[----:B------:R-:W-:Y:S01]  /*36b0*/  PRMT R86, R37, 0x5410, R36 ;  /* 0x0000541025567816 */ /* 0x000fe20000000024 */
[----:B------:R-:W-:Y:S01]  /*36c0*/  IMAD.MOV.U32 R37, RZ, RZ, R58 ;  /* 0x000000ffff257224 */ /* 0x000fe200078e003a */
[----:B------:R-:W-:Y:S01]  /*36d0*/  PRMT R136, R0, 0x7610, R136 ;  /* 0x0000761000887816 */ /* 0x000fe20000000088 */
[----:B------:R-:W-:Y:S01]  /*36e0*/  IMAD.MOV.U32 R36, RZ, RZ, R59 ;  /* 0x000000ffff247224 */ /* 0x000fe200078e003b */
[----:B------:R-:W-:Y:S02]  /*36f0*/  MOV R0, R42 ;  /* 0x0000002a00007202 */ /* 0x000fe40000000f00 */
[----:B------:R-:W-:-:S02]  /*3700*/  PLOP3.LUT P2, PT, PT, PT, UP0, 0x80, 0x0 ;  /* 0x000000000000781c */ /* 0x000fc40003f4f008 */
        /* <DEDUP_REMOVED lines=14> */
[----:B------:R-:W-:-:S02]  /*37f0*/  MOV R0, R54 ;  /* 0x0000003600007202 */ /* 0x000fc40000000f00 */
[----:B------:R-:W-:Y:S02]  /*3800*/  PRMT R160, R160, 0x5410, R38 ;  /* 0x00005410a0a07816 */ /* 0x000fe40000000026 */
[----:B------:R-:W-:Y:S02]  /*3810*/  PRMT R157, R0, 0x7610, R157 ;  /* 0x00007610009d7816 */ /* 0x000fe4000000009d */
[----:B------:R-:W-:Y:S01]  /*3820*/  PRMT R159, R36, 0x5410, R37 ;  /* 0x00005410249f7816 */ /* 0x000fe20000000025 */
[----:B------:R-:W-:Y:S06]  /*3830*/  @!P2 BRA `(.L_x_663) ;  /* 0x000000000004a947 */ /* 0x000fec0003800000 */
[----:B------:R-:W-:Y:S01]  /*3840*/  BPT.TRAP 0x1 ;  /* 0x000000040000795c */ /* 0x000fe20000300000 */
.L_x_663:
[----:B------:R-:W-:Y:S01]  /*3850*/  LEA R0, R19, R18, 0x3 ;  /* 0x0000001213007211 */ /* 0x000fe200078e18ff */
[----:B------:R-:W-:Y:S01]  /*3860*/  BSSY B1, `(.L_x_664) ;  /* 0x0000004000017945 */ /* 0x000fe20003800000 */
[----:B------:R-:W-:-:S04]  /*3870*/  SHF.L.U32 R114, R217, 0x1f, RZ ;  /* 0x0000001fd9727819 */ /* 0x000fc800000006ff */
[----:B------:R-:W0:Y:S02]  /*3880*/  SYNCS.PHASECHK.TRANS64.TRYWAIT P6, [R0+URZ+0x38890], R114 ;  /* 0x03889072000075a7 */ /* 0x000e2400080c017f */
[----:B0-----:R-:W-:Y:S05]  /*3890*/  @!P6 BRA `(.L_x_665) ;  /* 0x00000248009ce947 */ /* 0x001fea0003800000 */
.L_x_1052:
[----:B------:R-:W-:Y:S05]  /*38a0*/  BSYNC B1 ;  /* 0x0000000000017941 */ /* 0x000fea0003800000 */
.L_x_664:
[----:B------:R-:W-:Y:S04]  /*38b0*/  BSSY B1, `(.L_x_666) ;  /* 0x00000cf000017945 */ /* 0x000fe80003800000 */
[----:B------:R-:W-:Y:S05]  /*38c0*/  @P3 BRA `(.L_x_667) ;  /* 0x0000000c00343947 */ /* 0x000fea0003800000 */
[----:B------:R-:W-:Y:S01]  /*38d0*/  ISETP.NE.AND P3, PT, R26, RZ, PT ;  /* 0x000000ff1a00720c */ /* 0x000fe20003f65270 */
[----:B------:R-:W-:-:S12]  /*38e0*/  BSSY B2, `(.L_x_668) ;  /* 0x0000032000027945 */ /* 0x000fd80003800000 */
[----:B------:R-:W-:Y:S05]  /*38f0*/  @!P3 BRA `(.L_x_669) ;  /* 0x0000000000c0b947 */ /* 0x000fea0003800000 */
[----:B------:R1:W2:Y:S01]  /*3900*/  LDS.128 R36, [R4+0x24400] ;  /* 0x0244000004247984 */ /* 0x0002a20000000c00 */
[----:B------:R-:W-:Y:S01]  /*3910*/  ISETP.GE.AND P3, PT, R22, R115, PT ;  /* 0x000000731600720c */ /* 0x000fe20003f66270 */
[----:B------:R-:W-:-:S12]  /*3920*/  BSSY B3, `(.L_x_670) ;  /* 0x000002b000037945 */ /* 0x000fd80003800000 */
[----:B-1----:R-:W-:Y:S05]  /*3930*/  @P3 BRA `(.L_x_671) ;  /* 0x0000000000a43947 */ /* 0x002fea0003800000 */
[--C-:B------:R-:W-:Y:S01]  /*3940*/  SHF.R.U64 R137, R122, 0x10, R123.reuse ;  /* 0x000000107a897819 */ /* 0x100fe2000000127b */
[--C-:B--2---:R-:W-:Y:S01]  /*3950*/  HADD2.F32 R138, -RZ, R37.reuse.H1_H1 ;  /* 0x30000025ff8a7230 */ /* 0x104fe20000004100 */
[----:B------:R-:W-:Y:S01]  /*3960*/  SHF.R.U32.HI R122, RZ, 0x10, R123 ;  /* 0x00000010ff7a7819 */ /* 0x000fe2000001167b */
[----:B------:R-:W-:Y:S01]  /*3970*/  HADD2.F32 R150, -RZ, R37.H0_H0 ;  /* 0x20000025ff967230 */ /* 0x000fe20000004100 */
[--C-:B------:R-:W-:Y:S01]  /*3980*/  SHF.R.U64 R123, R124, 0x10, R125.reuse ;  /* 0x000000107c7b7819 */ /* 0x100fe2000000127d */
[--C-:B------:R-:W-:Y:S01]  /*3990*/  HADD2.F32 R124, -RZ, R39.reuse.H1_H1 ;  /* 0x30000027ff7c7230 */ /* 0x100fe20000004100 */
[----:B------:R-:W-:Y:S01]  /*39a0*/  SHF.R.U32.HI R125, RZ, 0x10, R125 ;  /* 0x00000010ff7d7819 */ /* 0x000fe2000001167d */
[----:B------:R-:W-:Y:S02]  /*39b0*/  HADD2.F32 R148, -RZ, R39.H0_H0 ;  /* 0x20000027ff947230 */ /* 0x000fe40000004100 */
[----:B------:R-:W-:Y:S02]  /*39c0*/  HADD2.F32 R145, -RZ, R123.H0_H0 ;  /* 0x2000007bff917230 */ /* 0x000fe40000004100 */
[----:B------:R-:W-:-:S02]  /*39d0*/  HADD2.F32 R125, -RZ, R125.H0_H0 ;  /* 0x2000007dff7d7230 */ /* 0x000fc40000004100 */
[----:B------:R-:W-:Y:S02]  /*39e0*/  HADD2.F32 R137, -RZ, R137.H0_H0 ;  /* 0x20000089ff897230 */ /* 0x000fe40000004100 */
[----:B------:R-:W-:Y:S01]  /*39f0*/  FMUL.FTZ R37, R138, R145 ;  /* 0x000000918a257220 */ /* 0x000fe20000410000 */
[----:B------:R-:W-:Y:S02]  /*3a00*/  HADD2.F32 R123, -RZ, R122.H0_H0 ;  /* 0x2000007aff7b7230 */ /* 0x000fe40000004100 */
[----:B------:R-:W-:Y:S01]  /*3a10*/  FMUL.FTZ R39, R124, R125 ;  /* 0x0000007d7c277220 */ /* 0x000fe20000410000 */
[----:B------:R-:W-:Y:S01]  /*3a20*/  FMUL.FTZ R145, R150, R145 ;  /* 0x0000009196917220 */ /* 0x000fe20000410000 */
[----:B------:R-:W-:Y:S01]  /*3a30*/  FMUL.FTZ R125, R148, R125 ;  /* 0x0000007d947d7220 */ /* 0x000fe20000410000 */
[----:B------:R-:W-:Y:S01]  /*3a40*/  FFMA.FTZ R37, R150, R137, -R37 ;  /* 0x0000008996257223 */ /* 0x000fe20000010825 */
[----:B------:R-:W-:Y:S01]  /*3a50*/  FFMA.FTZ R39, R148, R123, -R39 ;  /* 0x0000007b94277223 */ /* 0x000fe20000010827 */
[----:B------:R-:W-:Y:S01]  /*3a60*/  FFMA.FTZ R122, R138, R137, R145 ;  /* 0x000000898a7a7223 */ /* 0x000fe20000010091 */
[----:B------:R-:W-:Y:S01]  /*3a70*/  FFMA.FTZ R124, R124, R123, R125 ;  /* 0x0000007b7c7c7223 */ /* 0x000fe2000001007d */
[----:B------:R-:W-:-:S02]  /*3a80*/  HADD2.F32 R125, -RZ, R153.H0_H0 ;  /* 0x20000099ff7d7230 */ /* 0x000fc40000004100 */
[--C-:B------:R-:W-:Y:S01]  /*3a90*/  HADD2.F32 R138, -RZ, R36.reuse.H1_H1 ;  /* 0x30000024ff8a7230 */ /* 0x100fe20000004100 */
[----:B------:R-:W-:Y:S01]  /*3aa0*/  F2FP.F16.F32.PACK_AB R37, R122, R37 ;  /* 0x000000257a25723e */ /* 0x000fe200000000ff */
[----:B------:R-:W-:Y:S01]  /*3ab0*/  HADD2.F32 R148, -RZ, R36.H0_H0 ;  /* 0x20000024ff947230 */ /* 0x000fe20000004100 */
[----:B------:R-:W-:Y:S01]  /*3ac0*/  F2FP.F16.F32.PACK_AB R39, R124, R39 ;  /* 0x000000277c27723e */ /* 0x000fe200000000ff */
[----:B------:R-:W-:Y:S02]  /*3ad0*/  HADD2.F32 R123, -RZ, R153.H1_H1 ;  /* 0x30000099ff7b7230 */ /* 0x000fe40000004100 */
[-C--:B------:R-:W-:Y:S01]  /*3ae0*/  FMUL.FTZ R145, R138, R125.reuse ;  /* 0x0000007d8a917220 */ /* 0x080fe20000410000 */
[----:B------:R-:W-:Y:S02]  /*3af0*/  HADD2.F32 R36, -RZ, R38.H1_H1 ;  /* 0x30000026ff247230 */ /* 0x000fe40000004100 */
[----:B------:R-:W-:Y:S01]  /*3b00*/  FMUL.FTZ R153, R148, R125 ;  /* 0x0000007d94997220 */ /* 0x000fe20000410000 */
[----:B------:R-:W-:-:S02]  /*3b10*/  HADD2.F32 R137, -RZ, R151.H0_H0 ;  /* 0x20000097ff897230 */ /* 0x000fc40000004100 */
[----:B------:R-:W-:Y:S02]  /*3b20*/  HADD2.F32 R38, -RZ, R38.H0_H0 ;  /* 0x20000026ff267230 */ /* 0x000fe40000004100 */
[----:B------:R-:W-:Y:S01]  /*3b30*/  FMUL.FTZ R125, R36, R123 ;  /* 0x0000007b247d7220 */ /* 0x000fe20000410000 */
[----:B------:R-:W-:Y:S02]  /*3b40*/  HADD2.F32 R151, -RZ, R151.H1_H1 ;  /* 0x30000097ff977230 */ /* 0x000fe40000004100 */
[-C--:B------:R-:W-:Y:S01]  /*3b50*/  FFMA.FTZ R145, R148, R137.reuse, -R145 ;  /* 0x0000008994917223 */ /* 0x080fe20000010891 */
[----:B------:R-:W-:Y:S01]  /*3b60*/  FFMA.FTZ R138, R138, R137, R153 ;  /* 0x000000898a8a7223 */ /* 0x000fe20000010099 */
[C---:B------:R-:W-:Y:S01]  /*3b70*/  FMUL.FTZ R123, R38.reuse, R123 ;  /* 0x0000007b267b7220 */ /* 0x040fe20000410000 */
[----:B------:R-:W-:-:S03]  /*3b80*/  FFMA.FTZ R125, R38, R151, -R125 ;  /* 0x00000097267d7223 */ /* 0x000fc6000001087d */
[----:B------:R-:W-:Y:S01]  /*3b90*/  FFMA.FTZ R36, R36, R151, R123 ;  /* 0x0000009724247223 */ /* 0x000fe2000001007b */
[----:B------:R-:W-:-:S04]  /*3ba0*/  F2FP.F16.F32.PACK_AB R138, R138, R145 ;  /* 0x000000918a8a723e */ /* 0x000fc800000000ff */
[----:B------:R-:W-:Y:S01]  /*3bb0*/  F2FP.F16.F32.PACK_AB R38, R36, R125 ;  /* 0x0000007d2426723e */ /* 0x000fe200000000ff */
[----:B------:R-:W-:-:S07]  /*3bc0*/  IMAD.MOV.U32 R36, RZ, RZ, R138 ;  /* 0x000000ffff247224 */ /* 0x000fce00078e008a */
.L_x_671:
[----:B------:R-:W-:Y:S05]  /*3bd0*/  BSYNC B3 ;  /* 0x0000000000037941 */ /* 0x000fea0003800000 */
.L_x_670:
[----:B------:R-:W-:Y:S02]  /*3be0*/  ULDC.64 UR4, c[0x0][0x208] ;  /* 0x0000820000047ab9 */ /* 0x000fe40000000a00 */
[----:B--2---:R1:W-:Y:S03]  /*3bf0*/  STG.E.128 desc[UR4][R56.64], R36 ;  /* 0x0000002438007986 */ /* 0x0043e6000c101d04 */
.L_x_669:
[----:B------:R-:W-:Y:S05]  /*3c00*/  BSYNC B2 ;  /* 0x0000000000027941 */ /* 0x000fea0003800000 */
.L_x_668:
[----:B------:R-:W-:Y:S01]  /*3c10*/  ISETP.NE.AND P3, PT, R10, RZ, PT ;  /* 0x000000ff0a00720c */ /* 0x000fe20003f65270 */
[----:B------:R-:W-:-:S12]  /*3c20*/  BSSY B2, `(.L_x_672) ;  /* 0x0000032000027945 */ /* 0x000fd80003800000 */
[----:B------:R-:W-:Y:S05]  /*3c30*/  @!P3 BRA `(.L_x_673) ;  /* 0x0000000000c0b947 */ /* 0x000fea0003800000 */
[----:B-1----:R1:W2:Y:S01]  /*3c40*/  LDS.128 R36, [R4+0x26c00] ;  /* 0x026c000004247984 */ /* 0x0022a20000000c00 */
[----:B------:R-:W-:Y:S01]  /*3c50*/  ISETP.GE.AND P3, PT, R215, R115, PT ;  /* 0x00000073d700720c */ /* 0x000fe20003f66270 */
[----:B------:R-:W-:-:S12]  /*3c60*/  BSSY B3, `(.L_x_674) ;  /* 0x000002b000037945 */ /* 0x000fd80003800000 */
[----:B-1----:R-:W-:Y:S05]  /*3c70*/  @P3 BRA `(.L_x_675) ;  /* 0x0000000000a43947 */ /* 0x002fea0003800000 */
[----:B------:R-:W-:Y:S01]  /*3c80*/  SHF.R.U64 R122, R90, 0x10, R91 ;  /* 0x000000105a7a7819 */ /* 0x000fe2000000125b */
[----:B--2---:R-:W-:Y:S01]  /*3c90*/  HADD2.F32 R124, -RZ, R39.H0_H0 ;  /* 0x20000027ff7c7230 */ /* 0x004fe20000004100 */
[----:B------:R-:W-:Y:S01]  /*3ca0*/  SHF.R.U32.HI R123, RZ, 0x10, R117 ;  /* 0x00000010ff7b7819 */ /* 0x000fe20000011675 */
[----:B------:R-:W-:Y:S01]  /*3cb0*/  HADD2.F32 R137, -RZ, R164.H1_H1 ;  /* 0x300000a4ff897230 */ /* 0x000fe20000004100 */
[----:B------:R-:W-:Y:S01]  /*3cc0*/  SHF.R.U32.HI R90, RZ, 0x10, R91 ;  /* 0x00000010ff5a7819 */ /* 0x000fe2000001165b */
[----:B------:R-:W-:Y:S01]  /*3cd0*/  HADD2.F32 R122, -RZ, R122.H0_H0 ;  /* 0x2000007aff7a7230 */ /* 0x000fe20000004100 */
[----:B------:R-:W-:Y:S01]  /*3ce0*/  SHF.R.U64 R91, R116, 0x10, R117 ;  /* 0x00000010745b7819 */ /* 0x000fe20000001275 */
[----:B------:R-:W-:Y:S02]  /*3cf0*/  HADD2.F32 R123, -RZ, R123.H0_H0 ;  /* 0x2000007bff7b7230 */ /* 0x000fe40000004100 */
[----:B------:R-:W-:Y:S02]  /*3d00*/  HADD2.F32 R116, -RZ, R39.H1_H1 ;  /* 0x30000027ff747230 */ /* 0x000fe40000004100 */
[----:B------:R-:W-:-:S02]  /*3d10*/  HADD2.F32 R138, -RZ, R91.H0_H0 ;  /* 0x2000005bff8a7230 */ /* 0x000fc40000004100 */
[--C-:B------:R-:W-:Y:S02]  /*3d20*/  HADD2.F32 R91, -RZ, R37.reuse.H1_H1 ;  /* 0x30000025ff5b7230 */ /* 0x100fe40000004100 */
[-C--:B------:R-:W-:Y:S01]  /*3d30*/  FMUL.FTZ R39, R116, R123.reuse ;  /* 0x0000007b74277220 */ /* 0x080fe20000410000 */
[----:B------:R-:W-:Y:S02]  /*3d40*/  HADD2.F32 R37, -RZ, R37.H0_H0 ;  /* 0x20000025ff257230 */ /* 0x000fe40000004100 */
[C---:B------:R-:W-:Y:S01]  /*3d50*/  FMUL.FTZ R123, R124.reuse, R123 ;  /* 0x0000007b7c7b7220 */ /* 0x040fe20000410000 */
[----:B------:R-:W-:Y:S02]  /*3d60*/  HADD2.F32 R117, -RZ, R90.H0_H0 ;  /* 0x2000005aff757230 */ /* 0x000fe40000004100 */
[-C--:B------:R-:W-:Y:S01]  /*3d70*/  FMUL.FTZ R90, R91, R138.reuse ;  /* 0x0000008a5b5a7220 */ /* 0x080fe20000410000 */
[----:B------:R-:W-:Y:S02]  /*3d80*/  FMUL.FTZ R138, R37, R138 ;  /* 0x0000008a258a7220 */ /* 0x000fe40000410000 */
[-C--:B------:R-:W-:Y:S01]  /*3d90*/  FFMA.FTZ R39, R124, R117.reuse, -R39 ;  /* 0x000000757c277223 */ /* 0x080fe20000010827 */
[----:B------:R-:W-:Y:S01]  /*3da0*/  FFMA.FTZ R116, R116, R117, R123 ;  /* 0x0000007574747223 */ /* 0x000fe2000001007b */
[----:B------:R-:W-:-:S02]  /*3db0*/  HADD2.F32 R117, -RZ, R166.H0_H0 ;  /* 0x200000a6ff757230 */ /* 0x000fc40000004100 */
[-C--:B------:R-:W-:Y:S01]  /*3dc0*/  FFMA.FTZ R37, R37, R122.reuse, -R90 ;  /* 0x0000007a25257223 */ /* 0x080fe2000001085a */
[--C-:B------:R-:W-:Y:S02]  /*3dd0*/  HADD2.F32 R123, -RZ, R36.reuse.H1_H1 ;  /* 0x30000024ff7b7230 */ /* 0x100fe40000004100 */
[----:B------:R-:W-:Y:S01]  /*3de0*/  FFMA.FTZ R90, R91, R122, R138 ;  /* 0x0000007a5b5a7223 */ /* 0x000fe2000001008a */
[----:B------:R-:W-:Y:S01]  /*3df0*/  HADD2.F32 R124, -RZ, R36.H0_H0 ;  /* 0x20000024ff7c7230 */ /* 0x000fe20000004100 */
[----:B------:R-:W-:Y:S01]  /*3e00*/  F2FP.F16.F32.PACK_AB R39, R116, R39 ;  /* 0x000000277427723e */ /* 0x000fe200000000ff */
[----:B------:R-:W-:Y:S02]  /*3e10*/  HADD2.F32 R91, -RZ, R166.H1_H1 ;  /* 0x300000a6ff5b7230 */ /* 0x000fe40000004100 */
[-C--:B------:R-:W-:Y:S01]  /*3e20*/  FMUL.FTZ R125, R123, R117.reuse ;  /* 0x000000757b7d7220 */ /* 0x080fe20000410000 */
[----:B------:R-:W-:Y:S02]  /*3e30*/  HADD2.F32 R36, -RZ, R38.H1_H1 ;  /* 0x30000026ff247230 */ /* 0x000fe40000004100 */
[----:B------:R-:W-:Y:S01]  /*3e40*/  FMUL.FTZ R138, R124, R117 ;  /* 0x000000757c8a7220 */ /* 0x000fe20000410000 */
[----:B------:R-:W-:Y:S01]  /*3e50*/  HADD2.F32 R122, -RZ, R164.H0_H0 ;  /* 0x200000a4ff7a7230 */ /* 0x000fe20000004100 */
[----:B------:R-:W-:Y:S01]  /*3e60*/  F2FP.F16.F32.PACK_AB R37, R90, R37 ;  /* 0x000000255a25723e */ /* 0x000fe200000000ff */
[----:B------:R-:W-:-:S02]  /*3e70*/  HADD2.F32 R38, -RZ, R38.H0_H0 ;  /* 0x20000026ff267230 */ /* 0x000fc40000004100 */
[-C--:B------:R-:W-:Y:S01]  /*3e80*/  FMUL.FTZ R117, R36, R91.reuse ;  /* 0x0000005b24757220 */ /* 0x080fe20000410000 */
        /* <DEDUP_REMOVED lines=8> */
.L_x_675:
[----:B------:R-:W-:Y:S05]  /*3f10*/  BSYNC B3 ;  /* 0x0000000000037941 */ /* 0x000fea0003800000 */
.L_x_674:
[----:B------:R-:W-:Y:S02]  /*3f20*/  ULDC.64 UR4, c[0x0][0x208] ;  /* 0x0000820000047ab9 */ /* 0x000fe40000000a00 */
[----:B--2---:R2:W-:Y:S03]  /*3f30*/  STG.E.128 desc[UR4][R56.64+0x80], R36 ;  /* 0x0000802438007986 */ /* 0x0045e6000c101d04 */
.L_x_673:
[----:B------:R-:W-:Y:S05]  /*3f40*/  BSYNC B2 ;  /* 0x0000000000027941 */ /* 0x000fea0003800000 */
.L_x_672:
[----:B------:R-:W-:Y:S01]  /*3f50*/  ISETP.NE.AND P3, PT, R9, RZ, PT ;  /* 0x000000ff0900720c */ /* 0x000fe20003f65270 */
[----:B------:R-:W-:-:S12]  /*3f60*/  BSSY B2, `(.L_x_676) ;  /* 0x0000032000027945 */ /* 0x000fd80003800000 */
[----:B------:R-:W-:Y:S05]  /*3f70*/  @!P3 BRA `(.L_x_677) ;  /* 0x0000000000c0b947 */ /* 0x000fea0003800000 */
[----:B-12---:R1:W2:Y:S01]  /*3f80*/  LDS.128 R36, [R4+0x29400] ;  /* 0x0294000004247984 */ /* 0x0062a20000000c00 */
        /* <DEDUP_REMOVED lines=30> */
[--C-:B------:R-:W-:Y:S02]  /*4170*/  HADD2.F32 R36, -RZ, R38.reuse.H1_H1 ;  /* 0x30000026ff247230 */ /* 0x100fe40000004100 */
        /* <DEDUP_REMOVED lines=13> */
.L_x_679:
[----:B------:R-:W-:Y:S05]  /*4250*/  BSYNC B3 ;  /* 0x0000000000037941 */ /* 0x000fea0003800000 */
.L_x_678:
[----:B------:R-:W-:Y:S02]  /*4260*/  ULDC.64 UR4, c[0x0][0x208] ;  /* 0x0000820000047ab9 */ /* 0x000fe40000000a00 */
[----:B--2---:R3:W-:Y:S03]  /*4270*/  STG.E.128 desc[UR4][R56.64+0x100], R36 ;  /* 0x0001002438007986 */ /* 0x0047e6000c101d04 */
.L_x_677:
[----:B------:R-:W-:Y:S05]  /*4280*/  BSYNC B2 ;  /* 0x0000000000027941 */ /* 0x000fea0003800000 */
.L_x_676:
[----:B------:R-:W-:-:S13]  /*4290*/  ISETP.NE.AND P3, PT, R8, RZ, PT ;  /* 0x000000ff0800720c */ /* 0x000fda0003f65270 */
[----:B------:R-:W-:Y:S05]  /*42a0*/  @!P3 BRA `(.L_x_667) ;  /* 0x0000000000bcb947 */ /* 0x000fea0003800000 */
[----:B-123--:R1:W2:Y:S01]  /*42b0*/  LDS.128 R36, [R4+0x2bc00] ;  /* 0x02bc000004247984 */ /* 0x00e2a20000000c00 */
        /* <DEDUP_REMOVED lines=8> */
[----:B------:R-:W-:Y:S01]  /*4340*/  HADD2.F32 R80, -RZ, R80.H0_H0 ;  /* 0x20000050ff507230 */ /* 0x000fe20000004100 */
[----:B------:R-:W-:Y:S01]  /*4350*/  SHF.R.U32.HI R79, RZ, 0x10, R79 ;  /* 0x00000010ff4f7819 */ /* 0x000fe2000001164f */
[----:B------:R-:W-:Y:S02]  /*4360*/  HADD2.F32 R81, -RZ, R81.H0_H0 ;  /* 0x20000051ff517230 */ /* 0x000fe40000004100 */
[--C-:B------:R-:W-:Y:S02]  /*4370*/  HADD2.F32 R82, -RZ, R39.reuse.H1_H1 ;  /* 0x30000027ff527230 */ /* 0x100fe40000004100 */
[----:B------:R-:W-:Y:S01]  /*4380*/  FMUL.FTZ R90, R83, R80 ;  /* 0x00000050535a7220 */ /* 0x000fe20000410000 */
[----:B------:R-:W-:-:S02]  /*4390*/  HADD2.F32 R88, -RZ, R39.H0_H0 ;  /* 0x20000027ff587230 */ /* 0x000fc40000004100 */
[C---:B------:R-:W-:Y:S01]  /*43a0*/  FMUL.FTZ R80, R37.reuse, R80 ;  /* 0x0000005025507220 */ /* 0x040fe20000410000 */
[----:B------:R-:W-:Y:S02]  /*43b0*/  HADD2.F32 R78, -RZ, R78.H0_H0 ;  /* 0x2000004eff4e7230 */ /* 0x000fe40000004100 */
[-C--:B------:R-:W-:Y:S01]  /*43c0*/  FMUL.FTZ R39, R82, R81.reuse ;  /* 0x0000005152277220 */ /* 0x080fe20000410000 */
[----:B------:R-:W-:Y:S02]  /*43d0*/  HADD2.F32 R79, -RZ, R79.H0_H0 ;  /* 0x2000004fff4f7230 */ /* 0x000fe40000004100 */
[----:B------:R-:W-:Y:S01]  /*43e0*/  FMUL.FTZ R81, R88, R81 ;  /* 0x0000005158517220 */ /* 0x000fe20000410000 */
[----:B------:R-:W-:Y:S02]  /*43f0*/  HADD2.F32 R91, -RZ, R155.H0_H0 ;  /* 0x2000009bff5b7230 */ /* 0x000fe40000004100 */
[-C--:B------:R-:W-:Y:S01]  /*4400*/  FFMA.FTZ R90, R37, R78.reuse, -R90 ;  /* 0x0000004e255a7223 */ /* 0x080fe2000001085a */
[----:B------:R-:W-:Y:S01]  /*4410*/  FFMA.FTZ R83, R83, R78, R80 ;  /* 0x0000004e53537223 */ /* 0x000fe20000010050 */
[----:B------:R-:W-:Y:S01]  /*4420*/  FFMA.FTZ R82, R82, R79, R81 ;  /* 0x0000004f52527223 */ /* 0x000fe20000010051 */
[----:B------:R-:W-:-:S02]  /*4430*/  HADD2.F32 R78, -RZ, R36.H1_H1 ;  /* 0x30000024ff4e7230 */ /* 0x000fc40000004100 */
[----:B------:R-:W-:Y:S01]  /*4440*/  FFMA.FTZ R39, R88, R79, -R39 ;  /* 0x0000004f58277223 */ /* 0x000fe20000010827 */
[----:B------:R-:W-:Y:S02]  /*4450*/  HADD2.F32 R81, -RZ, R162.H0_H0 ;  /* 0x200000a2ff517230 */ /* 0x000fe40000004100 */
[----:B------:R-:W-:Y:S02]  /*4460*/  HADD2.F32 R36, -RZ, R36.H0_H0 ;  /* 0x20000024ff247230 */ /* 0x000fe40000004100 */
[----:B------:R-:W-:Y:S02]  /*4470*/  HADD2.F32 R37, -RZ, R161.H1_H1 ;  /* 0x300000a1ff257230 */ /* 0x000fe40000004100 */
[-C--:B------:R-:W-:Y:S01]  /*4480*/  FMUL.FTZ R89, R78, R81.reuse ;  /* 0x000000514e597220 */ /* 0x080fe20000410000 */
[--C-:B------:R-:W-:Y:S02]  /*4490*/  HADD2.F32 R80, -RZ, R38.reuse.H1_H1 ;  /* 0x30000026ff507230 */ /* 0x100fe40000004100 */
[----:B------:R-:W-:Y:S01]  /*44a0*/  FMUL.FTZ R117, R36, R81 ;  /* 0x0000005124757220 */ /* 0x000fe20000410000 */
[----:B------:R-:W-:Y:S01]  /*44b0*/  HADD2.F32 R38, -RZ, R38.H0_H0 ;  /* 0x20000026ff267230 */ /* 0x000fe20000004100 */
[----:B------:R-:W-:Y:S01]  /*44c0*/  F2FP.F16.F32.PACK_AB R39, R82, R39 ;  /* 0x000000275227723e */ /* 0x000fe200000000ff */
[----:B------:R-:W-:-:S02]  /*44d0*/  HADD2.F32 R79, -RZ, R162.H1_H1 ;  /* 0x300000a2ff4f7230 */ /* 0x000fc40000004100 */
[-C--:B------:R-:W-:Y:S01]  /*44e0*/  FMUL.FTZ R81, R80, R37.reuse ;  /* 0x0000002550517220 */ /* 0x080fe20000410000 */
[----:B------:R-:W-:Y:S02]  /*44f0*/  FMUL.FTZ R37, R38, R37 ;  /* 0x0000002526257220 */ /* 0x000fe40000410000 */
[-C--:B------:R-:W-:Y:S01]  /*4500*/  FFMA.FTZ R89, R36, R79.reuse, -R89 ;  /* 0x0000004f24597223 */ /* 0x080fe20000010859 */
[----:B------:R-:W-:Y:S01]  /*4510*/  FFMA.FTZ R78, R78, R79, R117 ;  /* 0x0000004f4e4e7223 */ /* 0x000fe20000010075 */
[-C--:B------:R-:W-:Y:S01]  /*4520*/  FFMA.FTZ R81, R38, R91.reuse, -R81 ;  /* 0x0000005b26517223 */ /* 0x080fe20000010851 */
[----:B------:R-:W-:Y:S01]  /*4530*/  FFMA.FTZ R80, R80, R91, R37 ;  /* 0x0000005b50507223 */ /* 0x000fe20000010025 */
[----:B------:R-:W-:Y:S02]  /*4540*/  F2FP.F16.F32.PACK_AB R37, R83, R90 ;  /* 0x0000005a5325723e */ /* 0x000fe400000000ff */
[----:B------:R-:W-:Y:S02]  /*4550*/  F2FP.F16.F32.PACK_AB R36, R78, R89 ;  /* 0x000000594e24723e */ /* 0x000fe400000000ff */
[----:B------:R-:W-:-:S07]  /*4560*/  F2FP.F16.F32.PACK_AB R38, R80, R81 ;  /* 0x000000515026723e */ /* 0x000fce00000000ff */
.L_x_681:
[----:B------:R-:W-:Y:S05]  /*4570*/  BSYNC B2 ;  /* 0x0000000000027941 */ /* 0x000fea0003800000 */
.L_x_680:
[----:B------:R-:W-:Y:S02]  /*4580*/  ULDC.64 UR4, c[0x0][0x208] ;  /* 0x0000820000047ab9 */ /* 0x000fe40000000a00 */
[----:B--2---:R4:W-:Y:S03]  /*4590*/  STG.E.128 desc[UR4][R56.64+0x180], R36 ;  /* 0x0001802438007986 */ /* 0x0049e6000c101d04 */
.L_x_667:
[----:B------:R-:W-:Y:S05]  /*45a0*/  BSYNC B1 ;  /* 0x0000000000017941 */ /* 0x000fea0003800000 */
.L_x_666:
[----:B------:R-:W-:Y:S04]  /*45b0*/  BSSY B1, `(.L_x_682) ;  /* 0x00000d2000017945 */ /* 0x000fe80003800000 */
[----:B------:R-:W-:Y:S05]  /*45c0*/  @P4 BRA `(.L_x_683) ;  /* 0x0000000c00404947 */ /* 0x000fea0003800000 */
[----:B------:R-:W-:Y:S01]  /*45d0*/  ISETP.NE.AND P3, PT, R26, RZ, PT ;  /* 0x000000ff1a00720c */ /* 0x000fe20003f65270 */
[----:B------:R-:W-:-:S12]  /*45e0*/  BSSY B2, `(.L_x_684) ;  /* 0x0000033000027945 */ /* 0x000fd80003800000 */
[----:B------:R-:W-:Y:S05]  /*45f0*/  @!P3 BRA `(.L_x_685) ;  /* 0x0000000000c4b947 */ /* 0x000fea0003800000 */
[----:B-1234-:R1:W2:Y:S01]  /*4600*/  LDS.128 R36, [R4+0x25400] ;  /* 0x0254000004247984 */ /* 0x01e2a20000000c00 */
[----:B------:R-:W-:Y:S01]  /*4610*/  ISETP.GE.AND P3, PT, R22, R115, PT ;  /* 0x000000731600720c */ /* 0x000fe20003f66270 */
[----:B------:R-:W-:-:S12]  /*4620*/  BSSY B3, `(.L_x_686) ;  /* 0x000002c000037945 */ /* 0x000fd80003800000 */
[----:B-1----:R-:W-:Y:S05]  /*4630*/  @P3 BRA `(.L_x_687) ;  /* 0x0000000000a83947 */ /* 0x002fea0003800000 */
[----:B------:R-:W-:Y:S01]  /*4640*/  SHF.R.U64 R56, R74, 0x10, R75 ;  /* 0x000000104a387819 */ /* 0x000fe2000000124b */
[----:B--2---:R-:W-:Y:S01]  /*4650*/  HADD2.F32 R78, -RZ, R37.H0_H0 ;  /* 0x20000025ff4e7230 */ /* 0x004fe20000004100 */
[----:B------:R-:W-:Y:S01]  /*4660*/  SHF.R.U64 R57, R76, 0x10, R77 ;  /* 0x000000104c397819 */ /* 0x000fe2000000124d */
[----:B------:R-:W-:Y:S01]  /*4670*/  HADD2.F32 R161, -RZ, R161.H0_H0 ;  /* 0x200000a1ffa17230 */ /* 0x000fe20000004100 */
[----:B------:R-:W-:Y:S02]  /*4680*/  SHF.R.U32.HI R74, RZ, 0x10, R75 ;  /* 0x00000010ff4a7819 */ /* 0x000fe4000001164b */
[----:B------:R-:W-:Y:S01]  /*4690*/  SHF.R.U32.HI R76, RZ, 0x10, R77 ;  /* 0x00000010ff4c7819 */ /* 0x000fe2000001164d */
[----:B------:R-:W-:Y:S01]  /*46a0*/  HADD2.F32 R77, -RZ, R57.H0_H0 ;  /* 0x20000039ff4d7230 */ /* 0x000fe20000004100 */
[----:B------:R-:W-:Y:S01]  /*46b0*/  MOV R75, R39 ;  /* 0x00000027004b7202 */ /* 0x000fe20000000f00 */
[----:B------:R-:W-:Y:S02]  /*46c0*/  HADD2.F32 R39, -RZ, R56.H0_H0 ;  /* 0x20000038ff277230 */ /* 0x000fe40000004100 */
[----:B------:R-:W-:-:S02]  /*46d0*/  HADD2.F32 R56, -RZ, R37.H1_H1 ;  /* 0x30000025ff387230 */ /* 0x000fc40000004100 */
[----:B------:R-:W-:Y:S02]  /*46e0*/  HADD2.F32 R76, -RZ, R76.H0_H0 ;  /* 0x2000004cff4c7230 */ /* 0x000fe40000004100 */
[--C-:B------:R-:W-:Y:S02]  /*46f0*/  HADD2.F32 R57, -RZ, R75.reuse.H1_H1 ;  /* 0x3000004bff397230 */ /* 0x100fe40000004100 */
[-C--:B------:R-:W-:Y:S01]  /*4700*/  FMUL.FTZ R37, R56, R77.reuse ;  /* 0x0000004d38257220 */ /* 0x080fe20000410000 */
[----:B------:R-:W-:Y:S02]  /*4710*/  HADD2.F32 R75, -RZ, R75.H0_H0 ;  /* 0x2000004bff4b7230 */ /* 0x000fe40000004100 */
[C---:B------:R-:W-:Y:S01]  /*4720*/  FMUL.FTZ R77, R78.reuse, R77 ;  /* 0x0000004d4e4d7220 */ /* 0x040fe20000410000 */
[----:B------:R-:W-:Y:S02]  /*4730*/  HADD2.F32 R74, -RZ, R74.H0_H0 ;  /* 0x2000004aff4a7230 */ /* 0x000fe40000004100 */
[-C--:B------:R-:W-:Y:S01]  /*4740*/  FMUL.FTZ R80, R57, R76.reuse ;  /* 0x0000004c39507220 */ /* 0x080fe20000410000 */
[-C--:B------:R-:W-:Y:S01]  /*4750*/  FFMA.FTZ R37, R78, R39.reuse, -R37 ;  /* 0x000000274e257223 */ /* 0x080fe20000010825 */
[C---:B------:R-:W-:Y:S01]  /*4760*/  FMUL.FTZ R76, R75.reuse, R76 ;  /* 0x0000004c4b4c7220 */ /* 0x040fe20000410000 */
[----:B------:R-:W-:Y:S01]  /*4770*/  FFMA.FTZ R56, R56, R39, R77 ;  /* 0x0000002738387223 */ /* 0x000fe2000001004d */
[----:B------:R-:W-:Y:S01]  /*4780*/  FFMA.FTZ R39, R75, R74, -R80 ;  /* 0x0000004a4b277223 */ /* 0x000fe20000010850 */
[----:B------:R-:W-:-:S02]  /*4790*/  HADD2.F32 R77, -RZ, R160.H0_H0 ;  /* 0x200000a0ff4d7230 */ /* 0x000fc40000004100 */
[----:B------:R-:W-:Y:S01]  /*47a0*/  FFMA.FTZ R74, R57, R74, R76 ;  /* 0x0000004a394a7223 */ /* 0x000fe2000001004c */
[--C-:B------:R-:W-:Y:S01]  /*47b0*/  HADD2.F32 R76, -RZ, R36.reuse.H1_H1 ;  /* 0x30000024ff4c7230 */ /* 0x100fe20000004100 */
[----:B------:R-:W-:Y:S01]  /*47c0*/  F2FP.F16.F32.PACK_AB R37, R56, R37 ;  /* 0x000000253825723e */ /* 0x000fe200000000ff */
[----:B------:R-:W-:Y:S02]  /*47d0*/  HADD2.F32 R78, -RZ, R36.H0_H0 ;  /* 0x20000024ff4e7230 */ /* 0x000fe40000004100 */
[----:B------:R-:W-:Y:S02]  /*47e0*/  HADD2.F32 R36, -RZ, R38.H1_H1 ;  /* 0x30000026ff247230 */ /* 0x000fe40000004100 */
[-C--:B------:R-:W-:Y:S01]  /*47f0*/  FMUL.FTZ R79, R76, R77.reuse ;  /* 0x0000004d4c4f7220 */ /* 0x080fe20000410000 */
[----:B------:R-:W-:Y:S02]  /*4800*/  HADD2.F32 R57, -RZ, R158.H0_H0 ;  /* 0x2000009eff397230 */ /* 0x000fe40000004100 */
[----:B------:R-:W-:Y:S01]  /*4810*/  FMUL.FTZ R77, R78, R77 ;  /* 0x0000004d4e4d7220 */ /* 0x000fe20000410000 */
[----:B------:R-:W-:-:S02]  /*4820*/  HADD2.F32 R38, -RZ, R38.H0_H0 ;  /* 0x20000026ff267230 */ /* 0x000fc40000004100 */
[----:B------:R-:W-:Y:S01]  /*4830*/  FMUL.FTZ R81, R36, R161 ;  /* 0x000000a124517220 */ /* 0x000fe20000410000 */
[----:B------:R-:W-:Y:S02]  /*4840*/  HADD2.F32 R75, -RZ, R157.H1_H1 ;  /* 0x3000009dff4b7230 */ /* 0x000fe40000004100 */
[-C--:B------:R-:W-:Y:S01]  /*4850*/  FFMA.FTZ R79, R78, R57.reuse, -R79 ;  /* 0x000000394e4f7223 */ /* 0x080fe2000001084f */
[----:B------:R-:W-:Y:S01]  /*4860*/  FFMA.FTZ R76, R76, R57, R77 ;  /* 0x000000394c4c7223 */ /* 0x000fe2000001004d */
[----:B------:R-:W-:Y:S01]  /*4870*/  FMUL.FTZ R161, R38, R161 ;  /* 0x000000a126a17220 */ /* 0x000fe20000410000 */
[----:B------:R-:W-:Y:S01]  /*4880*/  F2FP.F16.F32.PACK_AB R39, R74, R39 ;  /* 0x000000274a27723e */ /* 0x000fe200000000ff */
[-C--:B------:R-:W-:Y:S02]  /*4890*/  FFMA.FTZ R81, R38, R75.reuse, -R81 ;  /* 0x0000004b26517223 */ /* 0x080fe40000010851 */
[----:B------:R-:W-:Y:S01]  /*48a0*/  FFMA.FTZ R36, R36, R75, R161 ;  /* 0x0000004b24247223 */ /* 0x000fe200000100a1 */
[----:B------:R-:W-:-:S04]  /*48b0*/  F2FP.F16.F32.PACK_AB R76, R76, R79 ;  /* 0x0000004f4c4c723e */ /* 0x000fc800000000ff */
[----:B------:R-:W-:Y:S01]  /*48c0*/  F2FP.F16.F32.PACK_AB R38, R36, R81 ;  /* 0x000000512426723e */ /* 0x000fe200000000ff */
[----:B------:R-:W-:-:S07]  /*48d0*/  IMAD.MOV.U32 R36, RZ, RZ, R76 ;  /* 0x000000ffff247224 */ /* 0x000fce00078e004c */
.L_x_687:
[----:B------:R-:W-:Y:S05]  /*48e0*/  BSYNC B3 ;  /* 0x0000000000037941 */ /* 0x000fea0003800000 */
.L_x_686:
[----:B------:R-:W-:Y:S02]  /*48f0*/  ULDC.64 UR4, c[0x0][0x208] ;  /* 0x0000820000047ab9 */ /* 0x000fe40000000a00 */
[----:B--2---:R1:W-:Y:S03]  /*4900*/  STG.E.128 desc[UR4][R50.64], R36 ;  /* 0x0000002432007986 */ /* 0x0043e6000c101d04 */
.L_x_685:
[----:B------:R-:W-:Y:S05]  /*4910*/  BSYNC B2 ;  /* 0x0000000000027941 */ /* 0x000fea0003800000 */
.L_x_684:
        /* <DEDUP_REMOVED lines=8> */
[----:B--2---:R-:W-:Y:S01]  /*49a0*/  IMAD.MOV.U32 R57, RZ, RZ, R39 ;  /* 0x000000ffff397224 */ /* 0x004fe200078e0027 */
[--C-:B------:R-:W-:Y:S01]  /*49b0*/  SHF.R.U64 R70, R72, 0x10, R73.reuse ;  /* 0x0000001048467819 */ /* 0x100fe20000001249 */
[----:B------:R-:W-:Y:S01]  /*49c0*/  IMAD.MOV.U32 R56, RZ, RZ, R36 ;  /* 0x000000ffff387224 */ /* 0x000fe200078e0024 */
[----:B------:R-:W-:Y:S01]  /*49d0*/  SHF.R.U32.HI R74, RZ, 0x10, R73 ;  /* 0x00000010ff4a7819 */ /* 0x000fe20000011649 */
[--C-:B------:R-:W-:Y:S01]  /*49e0*/  HADD2.F32 R39, -RZ, R37.reuse.H1_H1 ;  /* 0x30000025ff277230 */ /* 0x100fe20000004100 */
[----:B------:R-:W-:Y:S01]  /*49f0*/  SHF.R.U32.HI R75, RZ, 0x10, R71 ;  /* 0x00000010ff4b7819 */ /* 0x000fe20000011647 */
[----:B------:R-:W-:Y:S02]  /*4a00*/  HADD2.F32 R73, -RZ, R70.H0_H0 ;  /* 0x20000046ff497230 */ /* 0x000fe40000004100 */
[----:B------:R-:W-:Y:S02]  /*4a10*/  HADD2.F32 R36, -RZ, R37.H0_H0 ;  /* 0x20000025ff247230 */ /* 0x000fe40000004100 */
[----:B------:R-:W-:-:S02]  /*4a20*/  HADD2.F32 R70, -RZ, R57.H1_H1 ;  /* 0x30000039ff467230 */ /* 0x000fc40000004100 */
[-C--:B------:R-:W-:Y:S01]  /*4a30*/  FMUL.FTZ R37, R39, R73.reuse ;  /* 0x0000004927257220 */ /* 0x080fe20000410000 */
[----:B------:R-:W-:Y:S02]  /*4a40*/  HADD2.F32 R74, -RZ, R74.H0_H0 ;  /* 0x2000004aff4a7230 */ /* 0x000fe40000004100 */
[----:B------:R-:W-:Y:S02]  /*4a50*/  HADD2.F32 R57, -RZ, R57.H0_H0 ;  /* 0x20000039ff397230 */ /* 0x000fe40000004100 */
[----:B------:R-:W-:Y:S02]  /*4a60*/  HADD2.F32 R71, -RZ, R76.H0_H0 ;  /* 0x2000004cff477230 */ /* 0x000fe40000004100 */
[----:B------:R-:W-:Y:S01]  /*4a70*/  FMUL.FTZ R76, R36, R73 ;  /* 0x00000049244c7220 */ /* 0x000fe20000410000 */
[----:B------:R-:W-:Y:S02]  /*4a80*/  HADD2.F32 R72, -RZ, R75.H0_H0 ;  /* 0x2000004bff487230 */ /* 0x000fe40000004100 */
[-C--:B------:R-:W-:Y:S01]  /*4a90*/  FMUL.FTZ R78, R70, R74.reuse ;  /* 0x0000004a464e7220 */ /* 0x080fe20000410000 */
[----:B------:R-:W-:Y:S01]  /*4aa0*/  FMUL.FTZ R73, R57, R74 ;  /* 0x0000004a39497220 */ /* 0x000fe20000410000 */
[-C--:B------:R-:W-:Y:S01]  /*4ab0*/  FFMA.FTZ R36, R36, R71.reuse, -R37 ;  /* 0x0000004724247223 */ /* 0x080fe20000010825 */
[----:B------:R-:W-:Y:S01]  /*4ac0*/  FFMA.FTZ R37, R39, R71, R76 ;  /* 0x0000004727257223 */ /* 0x000fe2000001004c */
[-C--:B------:R-:W-:Y:S01]  /*4ad0*/  FFMA.FTZ R39, R57, R72.reuse, -R78 ;  /* 0x0000004839277223 */ /* 0x080fe2000001084e */
[----:B------:R-:W-:Y:S01]  /*4ae0*/  FFMA.FTZ R74, R70, R72, R73 ;  /* 0x00000048464a7223 */ /* 0x000fe20000010049 */
[----:B------:R-:W-:-:S02]  /*4af0*/  HADD2.F32 R72, -RZ, R156.H1_H1 ;  /* 0x3000009cff487230 */ /* 0x000fc40000004100 */
[----:B------:R-:W-:Y:S01]  /*4b00*/  HADD2.F32 R75, -RZ, R158.H1_H1 ;  /* 0x3000009eff4b7230 */ /* 0x000fe20000004100 */
[----:B------:R-:W-:Y:S01]  /*4b10*/  F2FP.F16.F32.PACK_AB R37, R37, R36 ;  /* 0x000000242525723e */ /* 0x000fe200000000ff */
[----:B------:R-:W-:Y:S01]  /*4b20*/  HADD2.F32 R57, -RZ, R56.H1_H1 ;  /* 0x30000038ff397230 */ /* 0x000fe20000004100 */
[----:B------:R-:W-:Y:S01]  /*4b30*/  F2FP.F16.F32.PACK_AB R39, R74, R39 ;  /* 0x000000274a27723e */ /* 0x000fe200000000ff */
[----:B------:R-:W-:Y:S02]  /*4b40*/  HADD2.F32 R70, -RZ, R38.H1_H1 ;  /* 0x30000026ff467230 */ /* 0x000fe40000004100 */
[----:B------:R-:W-:Y:S02]  /*4b50*/  HADD2.F32 R56, -RZ, R56.H0_H0 ;  /* 0x20000038ff387230 */ /* 0x000fe40000004100 */
[----:B------:R-:W-:Y:S01]  /*4b60*/  FMUL.FTZ R77, R57, R72 ;  /* 0x00000048394d7220 */ /* 0x000fe20000410000 */
[----:B------:R-:W-:Y:S02]  /*4b70*/  HADD2.F32 R38, -RZ, R38.H0_H0 ;  /* 0x20000026ff267230 */ /* 0x000fe40000004100 */
[----:B------:R-:W-:Y:S01]  /*4b80*/  FMUL.FTZ R79, R70, R75 ;  /* 0x0000004b464f7220 */ /* 0x000fe20000410000 */
[----:B------:R-:W-:-:S02]  /*4b90*/  HADD2.F32 R71, -RZ, R154.H0_H0 ;  /* 0x2000009aff477230 */ /* 0x000fc40000004100 */
[----:B------:R-:W-:Y:S01]  /*4ba0*/  FMUL.FTZ R72, R56, R72 ;  /* 0x0000004838487220 */ /* 0x000fe20000410000 */
[----:B------:R-:W-:Y:S02]  /*4bb0*/  HADD2.F32 R73, -RZ, R154.H1_H1 ;  /* 0x3000009aff497230 */ /* 0x000fe40000004100 */
[----:B------:R-:W-:Y:S01]  /*4bc0*/  FMUL.FTZ R75, R38, R75 ;  /* 0x0000004b264b7220 */ /* 0x000fe20000410000 */
[-C--:B------:R-:W-:Y:S01]  /*4bd0*/  FFMA.FTZ R77, R56, R71.reuse, -R77 ;  /* 0x00000047384d7223 */ /* 0x080fe2000001084d */
[----:B------:R-:W-:Y:S01]  /*4be0*/  FFMA.FTZ R72, R57, R71, R72 ;  /* 0x0000004739487223 */ /* 0x000fe20000010048 */
[-C--:B------:R-:W-:Y:S01]  /*4bf0*/  FFMA.FTZ R79, R38, R73.reuse, -R79 ;  /* 0x00000049264f7223 */ /* 0x080fe2000001084f */
[----:B------:R-:W-:-:S03]  /*4c00*/  FFMA.FTZ R70, R70, R73, R75 ;  /* 0x0000004946467223 */ /* 0x000fc6000001004b */
[----:B------:R-:W-:Y:S02]  /*4c10*/  F2FP.F16.F32.PACK_AB R36, R72, R77 ;  /* 0x0000004d4824723e */ /* 0x000fe400000000ff */
[----:B------:R-:W-:-:S07]  /*4c20*/  F2FP.F16.F32.PACK_AB R38, R70, R79 ;  /* 0x0000004f4626723e */ /* 0x000fce00000000ff */
.L_x_691:
[----:B------:R-:W-:Y:S05]  /*4c30*/  BSYNC B3 ;  /* 0x0000000000037941 */ /* 0x000fea0003800000 */
.L_x_690:
[----:B------:R-:W-:Y:S02]  /*4c40*/  ULDC.64 UR4, c[0x0][0x208] ;  /* 0x0000820000047ab9 */ /* 0x000fe40000000a00 */
[----:B--2---:R1:W-:Y:S03]  /*4c50*/  STG.E.128 desc[UR4][R50.64+0x80], R36 ;  /* 0x0000802432007986 */ /* 0x0043e6000c101d04 */
.L_x_689:
[----:B------:R-:W-:Y:S05]  /*4c60*/  BSYNC B2 ;  /* 0x0000000000027941 */ /* 0x000fea0003800000 */
.L_x_688:
[----:B------:R-:W-:Y:S01]  /*4c70*/  ISETP.NE.AND P3, PT, R9, RZ, PT ;  /* 0x000000ff0900720c */ /* 0x000fe20003f65270 */
[----:B------:R-:W-:-:S12]  /*4c80*/  BSSY B2, `(.L_x_692) ;  /* 0x0000032000027945 */ /* 0x000fd80003800000 */
[----:B------:R-:W-:Y:S05]  /*4c90*/  @!P3 BRA `(.L_x_693) ;  /* 0x0000000000c0b947 */ /* 0x000fea0003800000 */
[----:B-1234-:R1:W2:Y:S01]  /*4ca0*/  LDS.128 R36, [R4+0x2a400] ;  /* 0x02a4000004247984 */ /* 0x01e2a20000000c00 */
        /* <DEDUP_REMOVED lines=10> */
[----:B------:R-:W-:Y:S01]  /*4d50*/  HADD2.F32 R68, -RZ, R71.H0_H0 ;  /* 0x20000047ff447230 */ /* 0x000fe20000004100 */
[----:B------:R-:W-:Y:S01]  /*4d60*/  MOV R56, R38 ;  /* 0x0000002600387202 */ /* 0x000fe20000000f00 */
[----:B------:R-:W-:Y:S02]  /*4d70*/  HADD2.F32 R67, -RZ, R67.H0_H0 ;  /* 0x20000043ff437230 */ /* 0x000fe40000004100 */
[----:B------:R-:W-:-:S02]  /*4d80*/  HADD2.F32 R70, -RZ, R70.H0_H0 ;  /* 0x20000046ff467230 */ /* 0x000fc40000004100 */
[--C-:B------:R-:W-:Y:S02]  /*4d90*/  HADD2.F32 R38, -RZ, R37.reuse.H1_H1 ;  /* 0x30000025ff267230 */ /* 0x100fe40000004100 */
[----:B------:R-:W-:Y:S02]  /*4da0*/  HADD2.F32 R37, -RZ, R37.H0_H0 ;  /* 0x20000025ff257230 */ /* 0x000fe40000004100 */
[-C--:B------:R-:W-:Y:S01]  /*4db0*/  FMUL.FTZ R74, R57, R70.reuse ;  /* 0x00000046394a7220 */ /* 0x080fe20000410000 */
[----:B------:R-:W-:Y:S01]  /*4dc0*/  FMUL.FTZ R70, R39, R70 ;  /* 0x0000004627467220 */ /* 0x000fe20000410000 */
[-C--:B------:R-:W-:Y:S01]  /*4dd0*/  FMUL.FTZ R72, R38, R67.reuse ;  /* 0x0000004326487220 */ /* 0x080fe20000410000 */
[----:B------:R-:W-:Y:S02]  /*4de0*/  FMUL.FTZ R67, R37, R67 ;  /* 0x0000004325437220 */ /* 0x000fe40000410000 */
[----:B------:R-:W-:Y:S01]  /*4df0*/  FFMA.FTZ R73, R57, R68, R70 ;  /* 0x0000004439497223 */ /* 0x000fe20000010046 */
[----:B------:R-:W-:Y:S01]  /*4e00*/  FFMA.FTZ R72, R37, R66, -R72 ;  /* 0x0000004225487223 */ /* 0x000fe20000010848 */
[----:B------:R-:W-:-:S02]  /*4e10*/  HADD2.F32 R37, -RZ, R36.H1_H1 ;  /* 0x30000024ff257230 */ /* 0x000fc40000004100 */
[----:B------:R-:W-:Y:S01]  /*4e20*/  FFMA.FTZ R71, R38, R66, R67 ;  /* 0x0000004226477223 */ /* 0x000fe20000010043 */
[----:B------:R-:W-:Y:S02]  /*4e30*/  HADD2.F32 R57, -RZ, R152.H0_H0 ;  /* 0x20000098ff397230 */ /* 0x000fe40000004100 */
[----:B------:R-:W-:Y:S01]  /*4e40*/  FFMA.FTZ R74, R39, R68, -R74 ;  /* 0x00000044274a7223 */ /* 0x000fe2000001084a */
[----:B------:R-:W-:Y:S02]  /*4e50*/  HADD2.F32 R36, -RZ, R36.H0_H0 ;  /* 0x20000024ff247230 */ /* 0x000fe40000004100 */
[----:B------:R-:W-:Y:S02]  /*4e60*/  HADD2.F32 R67, -RZ, R152.H1_H1 ;  /* 0x30000098ff437230 */ /* 0x000fe40000004100 */
[-C--:B------:R-:W-:Y:S01]  /*4e70*/  FMUL.FTZ R69, R37, R57.reuse ;  /* 0x0000003925457220 */ /* 0x080fe20000410000 */
[--C-:B------:R-:W-:Y:S02]  /*4e80*/  HADD2.F32 R38, -RZ, R56.reuse.H1_H1 ;  /* 0x30000038ff267230 */ /* 0x100fe40000004100 */
[----:B------:R-:W-:Y:S01]  /*4e90*/  FMUL.FTZ R66, R36, R57 ;  /* 0x0000003924427220 */ /* 0x000fe20000410000 */
[----:B------:R-:W-:-:S02]  /*4ea0*/  HADD2.F32 R56, -RZ, R56.H0_H0 ;  /* 0x20000038ff387230 */ /* 0x000fc40000004100 */
[--C-:B------:R-:W-:Y:S02]  /*4eb0*/  HADD2.F32 R39, -RZ, R141.reuse.H0_H0 ;  /* 0x2000008dff277230 */ /* 0x100fe40000004100 */
[-C--:B------:R-:W-:Y:S01]  /*4ec0*/  FMUL.FTZ R57, R38, R67.reuse ;  /* 0x0000004326397220 */ /* 0x080fe20000410000 */
[----:B------:R-:W-:Y:S02]  /*4ed0*/  HADD2.F32 R141, -RZ, R141.H1_H1 ;  /* 0x3000008dff8d7230 */ /* 0x000fe40000004100 */
[----:B------:R-:W-:Y:S01]  /*4ee0*/  FMUL.FTZ R67, R56, R67 ;  /* 0x0000004338437220 */ /* 0x000fe20000410000 */
[-C--:B------:R-:W-:Y:S01]  /*4ef0*/  FFMA.FTZ R69, R36, R39.reuse, -R69 ;  /* 0x0000002724457223 */ /* 0x080fe20000010845 */
[----:B------:R-:W-:Y:S01]  /*4f00*/  FFMA.FTZ R66, R37, R39, R66 ;  /* 0x0000002725427223 */ /* 0x000fe20000010042 */
[-C--:B------:R-:W-:Y:S01]  /*4f10*/  FFMA.FTZ R57, R56, R141.reuse, -R57 ;  /* 0x0000008d38397223 */ /* 0x080fe20000010839 */
[----:B------:R-:W-:Y:S01]  /*4f20*/  FFMA.FTZ R38, R38, R141, R67 ;  /* 0x0000008d26267223 */ /* 0x000fe20000010043 */
[----:B------:R-:W-:-:S02]  /*4f30*/  F2FP.F16.F32.PACK_AB R37, R71, R72 ;  /* 0x000000484725723e */ /* 0x000fc400000000ff */
[----:B------:R-:W-:Y:S02]  /*4f40*/  F2FP.F16.F32.PACK_AB R39, R73, R74 ;  /* 0x0000004a4927723e */ /* 0x000fe400000000ff */
[----:B------:R-:W-:Y:S02]  /*4f50*/  F2FP.F16.F32.PACK_AB R36, R66, R69 ;  /* 0x000000454224723e */ /* 0x000fe400000000ff */
[----:B------:R-:W-:-:S07]  /*4f60*/  F2FP.F16.F32.PACK_AB R38, R38, R57 ;  /* 0x000000392626723e */ /* 0x000fce00000000ff */
.L_x_695:
[----:B------:R-:W-:Y:S05]  /*4f70*/  BSYNC B3 ;  /* 0x0000000000037941 */ /* 0x000fea0003800000 */
.L_x_694:
[----:B------:R-:W-:Y:S02]  /*4f80*/  ULDC.64 UR4, c[0x0][0x208] ;  /* 0x0000820000047ab9 */ /* 0x000fe40000000a00 */
[----:B--2---:R1:W-:Y:S03]  /*4f90*/  STG.E.128 desc[UR4][R50.64+0x100], R36 ;  /* 0x0001002432007986 */ /* 0x0043e6000c101d04 */
.L_x_693:
[----:B------:R-:W-:Y:S05]  /*4fa0*/  BSYNC B2 ;  /* 0x0000000000027941 */ /* 0x000fea0003800000 */
.L_x_692:
[----:B------:R-:W-:-:S13]  /*4fb0*/  ISETP.NE.AND P3, PT, R8, RZ, PT ;  /* 0x000000ff0800720c */ /* 0x000fda0003f65270 */
[----:B------:R-:W-:Y:S05]  /*4fc0*/  @!P3 BRA `(.L_x_683) ;  /* 0x0000000000c0b947 */ /* 0x000fea0003800000 */
[----:B-1234-:R1:W2:Y:S01]  /*4fd0*/  LDS.128 R36, [R4+0x2cc00] ;  /* 0x02cc000004247984 */ /* 0x01e2a20000000c00 */
[----:B------:R-:W-:Y:S01]  /*4fe0*/  ISETP.GE.AND P3, PT, R216, R115, PT ;  /* 0x00000073d800720c */ /* 0x000fe20003f66270 */
[----:B------:R-:W-:-:S12]  /*4ff0*/  BSSY B2, `(.L_x_696) ;  /* 0x000002b000027945 */ /* 0x000fd80003800000 */
[----:B-1----:R-:W-:Y:S05]  /*5000*/  @P3 BRA `(.L_x_697) ;  /* 0x0000000000a43947 */ /* 0x002fea0003800000 */
[--C-:B------:R-:W-:Y:S01]  /*5010*/  SHF.R.U64 R62, R62, 0x10, R63.reuse ;  /* 0x000000103e3e7819 */ /* 0x100fe2000000123f */
[----:B--2---:R-:W-:Y:S01]  /*5020*/  IMAD.MOV.U32 R56, RZ, RZ, R38 ;  /* 0x000000ffff387224 */ /* 0x004fe200078e0026 */
[----:B------:R-:W-:Y:S01]  /*5030*/  SHF.R.U32.HI R67, RZ, 0x10, R63 ;  /* 0x00000010ff437819 */ /* 0x000fe2000001163f */
[----:B------:R-:W-:Y:S01]  /*5040*/  HADD2.F32 R38, -RZ, R37.H1_H1 ;  /* 0x30000025ff267230 */ /* 0x000fe20000004100 */
[--C-:B------:R-:W-:Y:S01]  /*5050*/  SHF.R.U64 R63, R64, 0x10, R65.reuse ;  /* 0x00000010403f7819 */ /* 0x100fe20000001241 */
[--C-:B------:R-:W-:Y:S01]  /*5060*/  HADD2.F32 R57, -RZ, R39.reuse.H1_H1 ;  /* 0x30000027ff397230 */ /* 0x100fe20000004100 */
[----:B------:R-:W-:Y:S01]  /*5070*/  SHF.R.U32.HI R66, RZ, 0x10, R65 ;  /* 0x00000010ff427819 */ /* 0x000fe20000011641 */
[----:B------:R-:W-:Y:S02]  /*5080*/  HADD2.F32 R39, -RZ, R39.H0_H0 ;  /* 0x20000027ff277230 */ /* 0x000fe40000004100 */
[----:B------:R-:W-:Y:S02]  /*5090*/  HADD2.F32 R63, -RZ, R63.H0_H0 ;  /* 0x2000003fff3f7230 */ /* 0x000fe40000004100 */
[----:B------:R-:W-:-:S02]  /*50a0*/  HADD2.F32 R66, -RZ, R66.H0_H0 ;  /* 0x20000042ff427230 */ /* 0x000fc40000004100 */
[----:B------:R-:W-:Y:S02]  /*50b0*/  HADD2.F32 R37, -RZ, R37.H0_H0 ;  /* 0x20000025ff257230 */ /* 0x000fe40000004100 */
[-C--:B------:R-:W-:Y:S01]  /*50c0*/  FMUL.FTZ R68, R38, R63.reuse ;  /* 0x0000003f26447220 */ /* 0x080fe20000410000 */
[----:B------:R-:W-:Y:S02]  /*50d0*/  HADD2.F32 R62, -RZ, R62.H0_H0 ;  /* 0x2000003eff3e7230 */ /* 0x000fe40000004100 */
[-C--:B------:R-:W-:Y:S01]  /*50e0*/  FMUL.FTZ R70, R57, R66.reuse ;  /* 0x0000004239467220 */ /* 0x080fe20000410000 */
[----:B------:R-:W-:Y:S02]  /*50f0*/  HADD2.F32 R64, -RZ, R67.H0_H0 ;  /* 0x20000043ff407230 */ /* 0x000fe40000004100 */
[----:B------:R-:W-:Y:S01]  /*5100*/  FMUL.FTZ R66, R39, R66 ;  /* 0x0000004227427220 */ /* 0x000fe20000410000 */
[C---:B------:R-:W-:Y:S01]  /*5110*/  FMUL.FTZ R63, R37.reuse, R63 ;  /* 0x0000003f253f7220 */ /* 0x040fe20000410000 */
[----:B------:R-:W-:Y:S01]  /*5120*/  FFMA.FTZ R68, R37, R62, -R68 ;  /* 0x0000003e25447223 */ /* 0x000fe20000010844 */
[----:B------:R-:W-:-:S02]  /*5130*/  HADD2.F32 R37, -RZ, R36.H1_H1 ;  /* 0x30000024ff257230 */ /* 0x000fc40000004100 */
[----:B------:R-:W-:Y:S01]  /*5140*/  FFMA.FTZ R69, R57, R64, R66 ;  /* 0x0000004039457223 */ /* 0x000fe20000010042 */
[----:B------:R-:W-:Y:S01]  /*5150*/  FFMA.FTZ R67, R38, R62, R63 ;  /* 0x0000003e26437223 */ /* 0x000fe2000001003f */
[----:B------:R-:W-:Y:S02]  /*5160*/  HADD2.F32 R57, -RZ, R140.H0_H0 ;  /* 0x2000008cff397230 */ /* 0x000fe40000004100 */
[----:B------:R-:W-:Y:S01]  /*5170*/  FFMA.FTZ R70, R39, R64, -R70 ;  /* 0x0000004027467223 */ /* 0x000fe20000010846 */
[----:B------:R-:W-:Y:S02]  /*5180*/  HADD2.F32 R36, -RZ, R36.H0_H0 ;  /* 0x20000024ff247230 */ /* 0x000fe40000004100 */
[----:B------:R-:W-:Y:S02]  /*5190*/  HADD2.F32 R63, -RZ, R140.H1_H1 ;  /* 0x3000008cff3f7230 */ /* 0x000fe40000004100 */
[----:B------:R-:W-:Y:S01]  /*51a0*/  FMUL.FTZ R65, R37, R57 ;  /* 0x0000003925417220 */ /* 0x000fe20000410000 */
[----:B------:R-:W-:-:S02]  /*51b0*/  HADD2.F32 R38, -RZ, R56.H1_H1 ;  /* 0x30000038ff267230 */ /* 0x000fc40000004100 */
[----:B------:R-:W-:Y:S01]  /*51c0*/  FMUL.FTZ R62, R36, R57 ;  /* 0x00000039243e7220 */ /* 0x000fe20000410000 */
[----:B------:R-:W-:Y:S02]  /*51d0*/  HADD2.F32 R56, -RZ, R56.H0_H0 ;  /* 0x20000038ff387230 */ /* 0x000fe40000004100 */
        /* <DEDUP_REMOVED lines=12> */
.L_x_697:
[----:B------:R-:W-:Y:S05]  /*52a0*/  BSYNC B2 ;  /* 0x0000000000027941 */ /* 0x000fea0003800000 */
.L_x_696:
[----:B------:R-:W-:Y:S02]  /*52b0*/  ULDC.64 UR4, c[0x0][0x208] ;  /* 0x0000820000047ab9 */ /* 0x000fe40000000a00 */
[----:B--2---:R1:W-:Y:S03]  /*52c0*/  STG.E.128 desc[UR4][R50.64+0x180], R36 ;  /* 0x0001802432007986 */ /* 0x0043e6000c101d04 */
.L_x_683:
[----:B------:R-:W-:Y:S05]  /*52d0*/  BSYNC B1 ;  /* 0x0000000000017941 */ /* 0x000fea0003800000 */
.L_x_682:
        /* <DEDUP_REMOVED lines=13> */
[----:B------:R-:W-:Y:S01]  /*53b0*/  HADD2.F32 R57, -RZ, R57.H0_H0 ;  /* 0x20000039ff397230 */ /* 0x000fe20000004100 */
[----:B------:R-:W-:Y:S01]  /*53c0*/  SHF.R.U32.HI R58, RZ, 0x10, R59 ;  /* 0x00000010ff3a7819 */ /* 0x000fe2000001163b */
[----:B------:R-:W-:Y:S02]  /*53d0*/  HADD2.F32 R60, -RZ, R60.H0_H0 ;  /* 0x2000003cff3c7230 */ /* 0x000fe40000004100 */
[--C-:B------:R-:W-:Y:S02]  /*53e0*/  HADD2.F32 R51, -RZ, R39.reuse.H1_H1 ;  /* 0x30000027ff337230 */ /* 0x100fe40000004100 */
[----:B------:R-:W-:Y:S01]  /*53f0*/  FMUL.FTZ R62, R38, R57 ;  /* 0x00000039263e7220 */ /* 0x000fe20000410000 */
[----:B------:R-:W-:-:S02]  /*5400*/  HADD2.F32 R39, -RZ, R39.H0_H0 ;  /* 0x20000027ff277230 */ /* 0x000fc40000004100 */
[----:B------:R-:W-:Y:S02]  /*5410*/  HADD2.F32 R37, -RZ, R37.H0_H0 ;  /* 0x20000025ff257230 */ /* 0x000fe40000004100 */
[-C--:B------:R-:W-:Y:S01]  /*5420*/  FMUL.FTZ R64, R51, R60.reuse ;  /* 0x0000003c33407220 */ /* 0x080fe20000410000 */
[----:B------:R-:W-:Y:S02]  /*5430*/  HADD2.F32 R56, -RZ, R56.H0_H0 ;  /* 0x20000038ff387230 */ /* 0x000fe40000004100 */
[----:B------:R-:W-:Y:S01]  /*5440*/  FMUL.FTZ R60, R39, R60 ;  /* 0x0000003c273c7220 */ /* 0x000fe20000410000 */
[----:B------:R-:W-:Y:S02]  /*5450*/  HADD2.F32 R58, -RZ, R58.H0_H0 ;  /* 0x2000003aff3a7230 */ /* 0x000fe40000004100 */
[C---:B------:R-:W-:Y:S01]  /*5460*/  FMUL.FTZ R57, R37.reuse, R57 ;  /* 0x0000003925397220 */ /* 0x040fe20000410000 */
[----:B------:R-:W-:Y:S02]  /*5470*/  HADD2.F32 R155, -RZ, R155.H1_H1 ;  /* 0x3000009bff9b7230 */ /* 0x000fe40000004100 */
[----:B------:R-:W-:Y:S01]  /*5480*/  FFMA.FTZ R62, R37, R56, -R62 ;  /* 0x00000038253e7223 */ /* 0x000fe2000001083e */
[----:B------:R-:W-:-:S02]  /*5490*/  HADD2.F32 R37, -RZ, R36.H1_H1 ;  /* 0x30000024ff257230 */ /* 0x000fc40000004100 */
[----:B------:R-:W-:Y:S01]  /*54a0*/  FFMA.FTZ R63, R51, R58, R60 ;  /* 0x0000003a333f7223 */ /* 0x000fe2000001003c */
[----:B------:R-:W-:Y:S01]  /*54b0*/  FFMA.FTZ R61, R38, R56, R57 ;  /* 0x00000038263d7223 */ /* 0x000fe20000010039 */
[----:B------:R-:W-:Y:S02]  /*54c0*/  HADD2.F32 R51, -RZ, R159.H1_H1 ;  /* 0x3000009fff337230 */ /* 0x000fe40000004100 */
[----:B------:R-:W-:Y:S01]  /*54d0*/  FFMA.FTZ R64, R39, R58, -R64 ;  /* 0x0000003a27407223 */ /* 0x000fe20000010840 */
[----:B------:R-:W-:Y:S02]  /*54e0*/  HADD2.F32 R36, -RZ, R36.H0_H0 ;  /* 0x20000024ff247230 */ /* 0x000fe40000004100 */
[----:B------:R-:W-:Y:S02]  /*54f0*/  HADD2.F32 R57, -RZ, R160.H1_H1 ;  /* 0x300000a0ff397230 */ /* 0x000fe40000004100 */
[----:B------:R-:W-:Y:S01]  /*5500*/  FMUL.FTZ R59, R37, R51 ;  /* 0x00000033253b7220 */ /* 0x000fe20000410000 */
[----:B------:R-:W-:-:S02]  /*5510*/  HADD2.F32 R38, -RZ, R50.H1_H1 ;  /* 0x30000032ff267230 */ /* 0x000fc40000004100 */
[C---:B------:R-:W-:Y:S01]  /*5520*/  FMUL.FTZ R56, R36.reuse, R51 ;  /* 0x0000003324387220 */ /* 0x040fe20000410000 */
[----:B------:R-:W-:Y:S02]  /*5530*/  HADD2.F32 R50, -RZ, R50.H0_H0 ;  /* 0x20000032ff327230 */ /* 0x000fe40000004100 */
[----:B------:R-:W-:Y:S01]  /*5540*/  FFMA.FTZ R59, R36, R155, -R59 ;  /* 0x0000009b243b7223 */ /* 0x000fe2000001083b */
[----:B------:R-:W-:Y:S02]  /*5550*/  HADD2.F32 R39, -RZ, R156.H0_H0 ;  /* 0x2000009cff277230 */ /* 0x000fe40000004100 */
[----:B------:R-:W-:Y:S01]  /*5560*/  FMUL.FTZ R51, R38, R57 ;  /* 0x0000003926337220 */ /* 0x000fe20000410000 */
[----:B------:R-:W-:Y:S01]  /*5570*/  FFMA.FTZ R56, R37, R155, R56 ;  /* 0x0000009b25387223 */ /* 0x000fe20000010038 */
[C---:B------:R-:W-:Y:S01]  /*5580*/  FMUL.FTZ R57, R50.reuse, R57 ;  /* 0x0000003932397220 */ /* 0x040fe20000410000 */
[----:B------:R-:W-:Y:S01]  /*5590*/  F2FP.F16.F32.PACK_AB R37, R61, R62 ;  /* 0x0000003e3d25723e */ /* 0x000fe200000000ff */
[----:B------:R-:W-:-:S02]  /*55a0*/  FFMA.FTZ R51, R50, R39, -R51 ;  /* 0x0000002732337223 */ /* 0x000fc40000010833 */
[----:B------:R-:W-:Y:S01]  /*55b0*/  FFMA.FTZ R38, R38, R39, R57 ;  /* 0x0000002726267223 */ /* 0x000fe20000010039 */
[----:B------:R-:W-:Y:S02]  /*55c0*/  F2FP.F16.F32.PACK_AB R39, R63, R64 ;  /* 0x000000403f27723e */ /* 0x000fe400000000ff */
[----:B------:R-:W-:Y:S02]  /*55d0*/  F2FP.F16.F32.PACK_AB R36, R56, R59 ;  /* 0x0000003b3824723e */ /* 0x000fe400000000ff */
[----:B------:R-:W-:-:S07]  /*55e0*/  F2FP.F16.F32.PACK_AB R38, R38, R51 ;  /* 0x000000332626723e */ /* 0x000fce00000000ff */
.L_x_702:
[----:B------:R-:W-:Y:S05]  /*55f0*/  BSYNC B2 ;  /* 0x0000000000027941 */ /* 0x000fea0003800000 */
.L_x_701:
[----:B------:R-:W-:Y:S02]  /*5600*/  ULDC.64 UR4, c[0x0][0x208] ;  /* 0x0000820000047ab9 */ /* 0x000fe40000000a00 */
[----:B--2---:R1:W-:Y:S03]  /*5610*/  STG.E.128 desc[UR4][R48.64], R36 ;  /* 0x0000002430007986 */ /* 0x0043e6000c101d04 */
.L_x_700:
[----:B------:R-:W-:Y:S05]  /*5620*/  BSYNC B1 ;  /* 0x0000000000017941 */ /* 0x000fea0003800000 */
.L_x_699:
        /* <DEDUP_REMOVED lines=10> */
[--C-:B------:R-:W-:Y:S01]  /*56d0*/  HADD2.F32 R38, -RZ, R37.reuse.H1_H1 ;  /* 0x30000025ff267230 */ /* 0x100fe20000004100 */
[--C-:B------:R-:W-:Y:S01]  /*56e0*/  SHF.R.U64 R53, R54, 0x10, R55.reuse ;  /* 0x0000001036357819 */ /* 0x100fe20000001237 */
[----:B------:R-:W-:Y:S01]  /*56f0*/  HADD2.F32 R37, -RZ, R37.H0_H0 ;  /* 0x20000025ff257230 */ /* 0x000fe20000004100 */
[----:B------:R-:W-:Y:S01]  /*5700*/  SHF.R.U32.HI R56, RZ, 0x10, R55 ;  /* 0x00000010ff387819 */ /* 0x000fe20000011637 */
[----:B------:R-:W-:Y:S02]  /*5710*/  HADD2.F32 R52, -RZ, R52.H0_H0 ;  /* 0x20000034ff347230 */ /* 0x000fe40000004100 */
[----:B------:R-:W-:Y:S02]  /*5720*/  HADD2.F32 R53, -RZ, R53.H0_H0 ;  /* 0x20000035ff357230 */ /* 0x000fe40000004100 */
[----:B------:R-:W-:-:S02]  /*5730*/  HADD2.F32 R56, -RZ, R56.H0_H0 ;  /* 0x20000038ff387230 */ /* 0x000fc40000004100 */
[--C-:B------:R-:W-:Y:S02]  /*5740*/  HADD2.F32 R51, -RZ, R39.reuse.H1_H1 ;  /* 0x30000027ff337230 */ /* 0x100fe40000004100 */
[CC--:B------:R-:W-:Y:S01]  /*5750*/  FMUL.FTZ R58, R38.reuse, R53.reuse ;  /* 0x00000035263a7220 */ /* 0x0c0fe20000410000 */
[----:B------:R-:W-:Y:S02]  /*5760*/  HADD2.F32 R39, -RZ, R39.H0_H0 ;  /* 0x20000027ff277230 */ /* 0x000fe40000004100 */
[----:B------:R-:W-:Y:S01]  /*5770*/  FMUL.FTZ R53, R37, R53 ;  /* 0x0000003525357220 */ /* 0x000fe20000410000 */
[----:B------:R-:W-:Y:S02]  /*5780*/  HADD2.F32 R54, -RZ, R57.H0_H0 ;  /* 0x20000039ff367230 */ /* 0x000fe40000004100 */
[----:B------:R-:W-:Y:S01]  /*5790*/  FMUL.FTZ R60, R51, R56 ;  /* 0x00000038333c7220 */ /* 0x000fe20000410000 */
[-C--:B------:R-:W-:Y:S01]  /*57a0*/  FFMA.FTZ R58, R37, R52.reuse, -R58 ;  /* 0x00000034253a7223 */ /* 0x080fe2000001083a */
[----:B------:R-:W-:Y:S01]  /*57b0*/  FFMA.FTZ R55, R38, R52, R53 ;  /* 0x0000003426377223 */ /* 0x000fe20000010035 */
[----:B------:R-:W-:Y:S01]  /*57c0*/  FMUL.FTZ R56, R39, R56 ;  /* 0x0000003827387220 */ /* 0x000fe20000410000 */
[----:B------:R-:W-:-:S02]  /*57d0*/  HADD2.F32 R159, -RZ, R159.H0_H0 ;  /* 0x2000009fff9f7230 */ /* 0x000fc40000004100 */
[-C--:B------:R-:W-:Y:S01]  /*57e0*/  FFMA.FTZ R60, R39, R54.reuse, -R60 ;  /* 0x00000036273c7223 */ /* 0x080fe2000001083c */
[----:B------:R-:W-:Y:S02]  /*57f0*/  HADD2.F32 R37, -RZ, R36.H1_H1 ;  /* 0x30000024ff257230 */ /* 0x000fe40000004100 */
[----:B------:R-:W-:Y:S01]  /*5800*/  FFMA.FTZ R59, R51, R54, R56 ;  /* 0x00000036333b7223 */ /* 0x000fe20000010038 */
[----:B------:R-:W-:Y:S02]  /*5810*/  HADD2.F32 R38, -RZ, R50.H1_H1 ;  /* 0x30000032ff267230 */ /* 0x000fe40000004100 */
[----:B------:R-:W-:Y:S02]  /*5820*/  HADD2.F32 R157, -RZ, R157.H0_H0 ;  /* 0x2000009dff9d7230 */ /* 0x000fe40000004100 */
[----:B------:R-:W-:Y:S02]  /*5830*/  HADD2.F32 R36, -RZ, R36.H0_H0 ;  /* 0x20000024ff247230 */ /* 0x000fe40000004100 */
[----:B------:R-:W-:Y:S01]  /*5840*/  FMUL.FTZ R57, R38, R159 ;  /* 0x0000009f26397220 */ /* 0x000fe20000410000 */
[----:B------:R-:W-:-:S02]  /*5850*/  HADD2.F32 R50, -RZ, R50.H0_H0 ;  /* 0x20000032ff327230 */ /* 0x000fc40000004100 */
[CC--:B------:R-:W-:Y:S01]  /*5860*/  FMUL.FTZ R53, R37.reuse, R157.reuse ;  /* 0x0000009d25357220 */ /* 0x0c0fe20000410000 */
[--C-:B------:R-:W-:Y:S02]  /*5870*/  HADD2.F32 R39, -RZ, R136.reuse.H0_H0 ;  /* 0x20000088ff277230 */ /* 0x100fe40000004100 */
[----:B------:R-:W-:Y:S01]  /*5880*/  FMUL.FTZ R52, R36, R157 ;  /* 0x0000009d24347220 */ /* 0x000fe20000410000 */
        /* <DEDUP_REMOVED lines=10> */
.L_x_706:
[----:B------:R-:W-:Y:S05]  /*5930*/  BSYNC B2 ;  /* 0x0000000000027941 */ /* 0x000fea0003800000 */
.L_x_705:
[----:B------:R-:W-:Y:S02]  /*5940*/  ULDC.64 UR4, c[0x0][0x208] ;  /* 0x0000820000047ab9 */ /* 0x000fe40000000a00 */
[----:B--2---:R1:W-:Y:S03]  /*5950*/  STG.E.128 desc[UR4][R48.64+0x80], R36 ;  /* 0x0000802430007986 */ /* 0x0043e6000c101d04 */
.L_x_704:
[----:B------:R-:W-:Y:S05]  /*5960*/  BSYNC B1 ;  /* 0x0000000000017941 */ /* 0x000fea0003800000 */
.L_x_703:
[----:B------:R-:W-:Y:S01]  /*5970*/  ISETP.NE.AND P3, PT, R9, RZ, PT ;  /* 0x000000ff0900720c */ /* 0x000fe20003f65270 */
[----:B------:R-:W-:-:S12]  /*5980*/  BSSY B1, `(.L_x_707) ;  /* 0x0000032000017945 */ /* 0x000fd80003800000 */
[----:B------:R-:W-:Y:S05]  /*5990*/  @!P3 BRA `(.L_x_708) ;  /* 0x0000000000c0b947 */ /* 0x000fea0003800000 */
[----:B-1234-:R1:W2:Y:S01]  /*59a0*/  LDS.128 R36, [R4+0x2b400] ;  /* 0x02b4000004247984 */ /* 0x01e2a20000000c00 */
[----:B------:R-:W-:Y:S01]  /*59b0*/  ISETP.GE.AND P3, PT, R214, R115, PT ;  /* 0x00000073d600720c */ /* 0x000fe20003f66270 */
[----:B------:R-:W-:-:S12]  /*59c0*/  BSSY B2, `(.L_x_709) ;  /* 0x000002b000027945 */ /* 0x000fd80003800000 */
[----:B-1----:R-:W-:Y:S05]  /*59d0*/  @P3 BRA `(.L_x_710) ;  /* 0x0000000000a43947 */ /* 0x002fea0003800000 */
[--C-:B------:R-:W-:Y:S02]  /*59e0*/  SHF.R.U64 R46, R46, 0x10, R47.reuse ;  /* 0x000000102e2e7819 */ /* 0x100fe4000000122f */
[----:B------:R-:W-:Y:S02]  /*59f0*/  SHF.R.U32.HI R50, RZ, 0x10, R47 ;  /* 0x00000010ff327819 */ /* 0x000fe4000001162f */
[--C-:B------:R-:W-:Y:S01]  /*5a00*/  SHF.R.U64 R47, R44, 0x10, R45.reuse ;  /* 0x000000102c2f7819 */ /* 0x100fe2000000122d */
[----:B------:R-:W-:Y:S01]  /*5a10*/  HADD2.F32 R46, -RZ, R46.H0_H0 ;  /* 0x2000002eff2e7230 */ /* 0x000fe20000004100 */
[----:B--2---:R-:W-:Y:S01]  /*5a20*/  MOV R44, R38 ;  /* 0x00000026002c7202 */ /* 0x004fe20000000f00 */
[----:B------:R-:W-:Y:S01]  /*5a30*/  HADD2.F32 R38, -RZ, R37.H1_H1 ;  /* 0x30000025ff267230 */ /* 0x000fe20000004100 */
[----:B------:R-:W-:Y:S01]  /*5a40*/  SHF.R.U32.HI R52, RZ, 0x10, R45 ;  /* 0x00000010ff347819 */ /* 0x000fe2000001162d */
[----:B------:R-:W-:Y:S02]  /*5a50*/  HADD2.F32 R47, -RZ, R47.H0_H0 ;  /* 0x2000002fff2f7230 */ /* 0x000fe40000004100 */
[----:B------:R-:W-:-:S02]  /*5a60*/  HADD2.F32 R37, -RZ, R37.H0_H0 ;  /* 0x20000025ff257230 */ /* 0x000fc40000004100 */
[----:B------:R-:W-:Y:S02]  /*5a70*/  HADD2.F32 R52, -RZ, R52.H0_H0 ;  /* 0x20000034ff347230 */ /* 0x000fe40000004100 */
[CC--:B------:R-:W-:Y:S01]  /*5a80*/  FMUL.FTZ R54, R38.reuse, R47.reuse ;  /* 0x0000002f26367220 */ /* 0x0c0fe20000410000 */
[--C-:B------:R-:W-:Y:S02]  /*5a90*/  HADD2.F32 R45, -RZ, R39.reuse.H1_H1 ;  /* 0x30000027ff2d7230 */ /* 0x100fe40000004100 */
[C---:B------:R-:W-:Y:S01]  /*5aa0*/  FMUL.FTZ R47, R37.reuse, R47 ;  /* 0x0000002f252f7220 */ /* 0x040fe20000410000 */
[----:B------:R-:W-:Y:S02]  /*5ab0*/  HADD2.F32 R39, -RZ, R39.H0_H0 ;  /* 0x20000027ff277230 */ /* 0x000fe40000004100 */
[-C--:B------:R-:W-:Y:S01]  /*5ac0*/  FFMA.FTZ R54, R37, R46.reuse, -R54 ;  /* 0x0000002e25367223 */ /* 0x080fe20000010836 */
[----:B------:R-:W-:Y:S02]  /*5ad0*/  HADD2.F32 R50, -RZ, R50.H0_H0 ;  /* 0x20000032ff327230 */ /* 0x000fe40000004100 */
[----:B------:R-:W-:Y:S01]  /*5ae0*/  FFMA.FTZ R51, R38, R46, R47 ;  /* 0x0000002e26337223 */ /* 0x000fe2000001002f */
[----:B------:R-:W-:Y:S01]  /*5af0*/  FMUL.FTZ R56, R45, R52 ;  /* 0x000000342d387220 */ /* 0x000fe20000410000 */
[----:B------:R-:W-:-:S02]  /*5b00*/  HADD2.F32 R46, -RZ, R87.H0_H0 ;  /* 0x20000057ff2e7230 */ /* 0x000fc40000004100 */
[C---:B------:R-:W-:Y:S01]  /*5b10*/  FMUL.FTZ R52, R39.reuse, R52 ;  /* 0x0000003427347220 */ /* 0x040fe20000410000 */
[----:B------:R-:W-:Y:S02]  /*5b20*/  HADD2.F32 R87, -RZ, R87.H1_H1 ;  /* 0x30000057ff577230 */ /* 0x000fe40000004100 */
[-C--:B------:R-:W-:Y:S01]  /*5b30*/  FFMA.FTZ R56, R39, R50.reuse, -R56 ;  /* 0x0000003227387223 */ /* 0x080fe20000010838 */
[----:B------:R-:W-:Y:S02]  /*5b40*/  HADD2.F32 R37, -RZ, R36.H1_H1 ;  /* 0x30000024ff257230 */ /* 0x000fe40000004100 */
[----:B------:R-:W-:Y:S01]  /*5b50*/  FFMA.FTZ R55, R45, R50, R52 ;  /* 0x000000322d377223 */ /* 0x000fe20000010034 */
[----:B------:R-:W-:Y:S02]  /*5b60*/  HADD2.F32 R38, -RZ, R44.H1_H1 ;  /* 0x3000002cff267230 */ /* 0x000fe40000004100 */
[----:B------:R-:W-:Y:S02]  /*5b70*/  HADD2.F32 R36, -RZ, R36.H0_H0 ;  /* 0x20000024ff247230 */ /* 0x000fe40000004100 */
[----:B------:R-:W-:Y:S01]  /*5b80*/  FMUL.FTZ R47, R37, R46 ;  /* 0x0000002e252f7220 */ /* 0x000fe20000410000 */
[----:B------:R-:W-:-:S02]  /*5b90*/  HADD2.F32 R44, -RZ, R44.H0_H0 ;  /* 0x2000002cff2c7230 */ /* 0x000fc40000004100 */
[-C--:B------:R-:W-:Y:S01]  /*5ba0*/  FMUL.FTZ R53, R38, R87.reuse ;  /* 0x0000005726357220 */ /* 0x080fe20000410000 */
        /* <DEDUP_REMOVED lines=12> */
.L_x_710:
[----:B------:R-:W-:Y:S05]  /*5c70*/  BSYNC B2 ;  /* 0x0000000000027941 */ /* 0x000fea0003800000 */
.L_x_709:
[----:B------:R-:W-:Y:S02]  /*5c80*/  ULDC.64 UR4, c[0x0][0x208] ;  /* 0x0000820000047ab9 */ /* 0x000fe40000000a00 */
[----:B--2---:R1:W-:Y:S03]  /*5c90*/  STG.E.128 desc[UR4][R48.64+0x100], R36 ;  /* 0x0001002430007986 */ /* 0x0043e6000c101d04 */
.L_x_708:
[----:B------:R-:W-:Y:S05]  /*5ca0*/  BSYNC B1 ;  /* 0x0000000000017941 */ /* 0x000fea0003800000 */
.L_x_707:
        /* <DEDUP_REMOVED lines=18> */
[C---:B------:R-:W-:Y:S01]  /*5dd0*/  FMUL.FTZ R43, R37.reuse, R43 ;  /* 0x0000002b252b7220 */ /* 0x040fe20000410000 */
[----:B------:R-:W-:Y:S02]  /*5de0*/  HADD2.F32 R39, -RZ, R39.H0_H0 ;  /* 0x20000027ff277230 */ /* 0x000fe40000004100 */
[-C--:B------:R-:W-:Y:S01]  /*5df0*/  FFMA.FTZ R50, R37, R42.reuse, -R50 ;  /* 0x0000002a25327223 */ /* 0x080fe20000010832 */
[----:B------:R-:W-:Y:S01]  /*5e00*/  FFMA.FTZ R45, R38, R42, R43 ;  /* 0x0000002a262d7223 */ /* 0x000fe2000001002b */
[----:B------:R-:W-:Y:S02]  /*5e10*/  HADD2.F32 R44, -RZ, R44.H0_H0 ;  /* 0x2000002cff2c7230 */ /* 0x000fe40000004100 */
        /* <DEDUP_REMOVED lines=24> */
.L_x_712:
[----:B------:R-:W-:Y:S05]  /*5fa0*/  BSYNC B1 ;  /* 0x0000000000017941 */ /* 0x000fea0003800000 */
.L_x_711:
[----:B------:R-:W-:Y:S02]  /*5fb0*/  ULDC.64 UR4, c[0x0][0x208] ;  /* 0x0000820000047ab9 */ /* 0x000fe40000000a00 */
[----:B--2---:R1:W-:Y:S01]  /*5fc0*/  STG.E.128 desc[UR4][R48.64+0x180], R36 ;  /* 0x0001802430007986 */ /* 0x0043e2000c101d04 */
[----:B------:R-:W-:Y:S05]  /*5fd0*/  BRA `(.L_x_698) ;  /* 0x0000004000947947 */ /* 0x000fea0003800000 */
.L_x_656:
        /* <DEDUP_REMOVED lines=14> */
[----:B------:R-:W-:Y:S01]  /*60c0*/  IADD3 R36, P5, R102, R84, RZ ;  /* 0x0000005466247210 */ /* 0x000fe20007fbe0ff */
[----:B------:R-:W-:Y:S01]  /*60d0*/  ULDC.64 UR6, c[0x0][0x400] ;  /* 0x0001000000067ab9 */ /* 0x000fe20000000a00 */
[----:B------:R-:W-:Y:S01]  /*60e0*/  LEA R52, P3, R38, UR4, 0x1 ;  /* 0x0000000426347c11 */ /* 0x000fe2000f8608ff */
[----:B------:R-:W-:Y:S01]  /*60f0*/  IMAD.X R39, R0, 0x1, R15, P2 ;  /* 0x0000000100277824 */ /* 0x000fe200010e060f */
[----:B------:R-:W-:Y:S01]  /*6100*/  LEA R56, P2, R36, UR6, 0x1 ;  /* 0x0000000624387c11 */ /* 0x000fe2000f8408ff */
[----:B------:R-:W-:Y:S01]  /*6110*/  IMAD.X R37, R114, 0x1, R21, P5 ;  /* 0x0000000172257824 */ /* 0x000fe200028e0615 */
[----:B------:R-:W-:Y:S02]  /*6120*/  ISETP.GE.AND P5, PT, R213, R115, PT ;  /* 0x00000073d500720c */ /* 0x000fe40003fa6270 */
[----:B------:R-:W-:-:S02]  /*6130*/  CS2R R42, SRZ ;  /* 0x00000000002a7805 */ /* 0x000fc4000001ff00 */
[----:B------:R-:W-:Y:S02]  /*6140*/  LEA.HI.X R53, R38, UR5, R39, 0x1, P3 ;  /* 0x0000000526357c11 */ /* 0x000fe400098f0c27 */
[----:B------:R-:W-:Y:S02]  /*6150*/  CS2R R40, SRZ ;  /* 0x0000000000287805 */ /* 0x000fe4000001ff00 */
[----:B------:R-:W-:Y:S02]  /*6160*/  ISETP.GE.AND P3, PT, R16, R115, PT ;  /* 0x000000731000720c */ /* 0x000fe40003f66270 */
[----:B------:R-:W-:Y:S02]  /*6170*/  CS2R R38, SRZ ;  /* 0x0000000000267805 */ /* 0x000fe4000001ff00 */
[----:B------:R-:W-:Y:S02]  /*6180*/  LEA.HI.X R57, R36, UR7, R37, 0x1, P2 ;  /* 0x0000000724397c11 */ /* 0x000fe400090f0c25 */
[----:B------:R-:W-:-:S02]  /*6190*/  CS2R R36, SRZ ;  /* 0x0000000000247805 */ /* 0x000fc4000001ff00 */
[----:B------:R-:W-:Y:S02]  /*61a0*/  CS2R R50, SRZ ;  /* 0x0000000000327805 */ /* 0x000fe4000001ff00 */
[----:B------:R-:W-:Y:S02]  /*61b0*/  CS2R R48, SRZ ;  /* 0x0000000000307805 */ /* 0x000fe4000001ff00 */
[----:B------:R-:W-:Y:S02]  /*61c0*/  CS2R R46, SRZ ;  /* 0x00000000002e7805 */ /* 0x000fe4000001ff00 */
[----:B------:R-:W-:Y:S01]  /*61d0*/  CS2R R44, SRZ ;  /* 0x00000000002c7805 */ /* 0x000fe2000001ff00 */
[----:B------:R-:W-:Y:S02]  /*61e0*/  ULDC.64 UR8, c[0x0][0x208] ;  /* 0x0000820000087ab9 */ /* 0x000fe40000000a00 */
[----:B------:R0:W5:Y:S04]  /*61f0*/  @!P5 LDG.E.128 R36, desc[UR8][R52.64+0x80] ;  /* 0x000080083424d981 */ /* 0x000168000c1e1d00 */
[----:B------:R0:W5:Y:S04]  /*6200*/  @!P3 LDG.E.128 R40, desc[UR8][R52.64] ;  /* 0x000000083428b981 */ /* 0x000168000c1e1d00 */
[----:B------:R0:W5:Y:S04]  /*6210*/  @!P3 LDG.E.128 R48, desc[UR8][R56.64] ;  /* 0x000000083830b981 */ /* 0x000168000c1e1d00 */
[----:B------:R0:W5:Y:S02]  /*6220*/  @!P5 LDG.E.128 R44, desc[UR8][R56.64+0x80] ;  /* 0x00008008382cd981 */ /* 0x000164000c1e1d00 */
.L_x_714:
[----:B------:R-:W-:Y:S05]  /*6230*/  BSYNC B1 ;  /* 0x0000000000017941 */ /* 0x000fea0003800000 */
.L_x_713:
[----:B0-----:R-:W2:Y:S01]  /*6240*/  LDL.LU R57, [R1+0x8] ;  /* 0x0000080001397983 */ /* 0x001ea20000300800 */
[----:B-----5:R-:W-:Y:S01]  /*6250*/  MOV R52, R38 ;  /* 0x0000002600347202 */ /* 0x020fe20000000f00 */
[----:B------:R-:W-:Y:S01]  /*6260*/  IMAD.MOV.U32 R53, RZ, RZ, R39 ;  /* 0x000000ffff357224 */ /* 0x000fe200078e0027 */
[----:B------:R-:W-:Y:S01]  /*6270*/  BSSY B1, `(.L_x_715) ;  /* 0x0000043000017945 */ /* 0x000fe20003800000 */
[----:B------:R-:W-:Y:S01]  /*6280*/  IMAD.MOV.U32 R56, RZ, RZ, R36 ;  /* 0x000000ffff387224 */ /* 0x000fe200078e0024 */
[----:B------:R-:W-:Y:S01]  /*6290*/  PRMT R174, R174, 0x5410, R52 ;  /* 0x00005410aeae7816 */ /* 0x000fe20000000034 */
[----:B------:R-:W-:Y:S01]  /*62a0*/  IMAD.MOV.U32 R52, RZ, RZ, R37 ;  /* 0x000000ffff347224 */ /* 0x000fe200078e0025 */
[----:B------:R-:W-:Y:S01]  /*62b0*/  PRMT R176, R176, 0x5410, R53 ;  /* 0x00005410b0b07816 */ /* 0x000fe20000000035 */
[----:B------:R-:W-:Y:S01]  /*62c0*/  VIADD R58, R212, 0x20 ;  /* 0x00000020d43a7836 */ /* 0x000fe20000000000 */
[----:B------:R-:W-:Y:S02]  /*62d0*/  MOV R53, R42 ;  /* 0x0000002a00357202 */ /* 0x000fe40000000f00 */
[----:B------:R-:W-:-:S02]  /*62e0*/  CS2R R62, SRZ ;  /* 0x00000000003e7805 */ /* 0x000fc4000001ff00 */
[----:B------:R-:W-:Y:S01]  /*62f0*/  PRMT R175, R175, 0x5410, R56 ;  /* 0x00005410afaf7816 */ /* 0x000fe20000000038 */
[----:B------:R-:W-:Y:S01]  /*6300*/  IMAD.MOV.U32 R56, RZ, RZ, R40 ;  /* 0x000000ffff387224 */ /* 0x000fe200078e0028 */
[----:B------:R-:W-:Y:S01]  /*6310*/  PRMT R180, R180, 0x5410, R52 ;  /* 0x00005410b4b47816 */ /* 0x000fe20000000034 */
[----:B------:R-:W-:Y:S01]  /*6320*/  IMAD.MOV.U32 R52, RZ, RZ, R43 ;  /* 0x000000ffff347224 */ /* 0x000fe200078e002b */
[----:B------:R-:W-:Y:S01]  /*6330*/  PRMT R181, R53, 0x7610, R181 ;  /* 0x0000761035b57816 */ /* 0x000fe200000000b5 */
[----:B------:R-:W-:Y:S01]  /*6340*/  IMAD.MOV.U32 R53, RZ, RZ, R41 ;  /* 0x000000ffff357224 */ /* 0x000fe200078e0029 */
[----:B------:R-:W-:Y:S02]  /*6350*/  ISETP.GE.AND P2, PT, R58, R3, PT ;  /* 0x000000033a00720c */ /* 0x000fe40003f46270 */
[----:B------:R-:W-:Y:S02]  /*6360*/  CS2R R58, SRZ ;  /* 0x00000000003a7805 */ /* 0x000fe4000001ff00 */
[----:B------:R-:W-:Y:S01]  /*6370*/  PRMT R162, R52, 0x5410, R56 ;  /* 0x0000541034a27816 */ /* 0x000fe20000000038 */
[----:B------:R-:W-:Y:S01]  /*6380*/  IMAD.MOV.U32 R56, RZ, RZ, R44 ;  /* 0x000000ffff387224 */ /* 0x000fe200078e002c */
[----:B------:R-:W-:-:S02]  /*6390*/  MOV R52, R46 ;  /* 0x0000002e00347202 */ /* 0x000fc40000000f00 */
[----:B------:R-:W-:Y:S02]  /*63a0*/  CS2R R60, SRZ ;  /* 0x00000000003c7805 */ /* 0x000fe4000001ff00 */
[----:B------:R-:W-:Y:S01]  /*63b0*/  PRMT R161, R53, 0x7610, R161 ;  /* 0x0000761035a17816 */ /* 0x000fe200000000a1 */
[----:B------:R-:W-:Y:S01]  /*63c0*/  IMAD.MOV.U32 R53, RZ, RZ, R47 ;  /* 0x000000ffff357224 */ /* 0x000fe200078e002f */
[----:B------:R-:W-:Y:S01]  /*63d0*/  PRMT R174, R52, 0x7610, R174 ;  /* 0x0000761034ae7816 */ /* 0x000fe200000000ae */
[----:B------:R-:W-:Y:S01]  /*63e0*/  IMAD.MOV.U32 R52, RZ, RZ, R45 ;  /* 0x000000ffff347224 */ /* 0x000fe200078e002d */
[----:B------:R-:W-:Y:S01]  /*63f0*/  PRMT R175, R56, 0x7610, R175 ;  /* 0x0000761038af7816 */ /* 0x000fe200000000af */
[----:B------:R-:W-:Y:S01]  /*6400*/  IMAD.MOV.U32 R56, RZ, RZ, R48 ;  /* 0x000000ffff387224 */ /* 0x000fe200078e0030 */
[----:B------:R-:W-:Y:S02]  /*6410*/  PRMT R176, R53, 0x7610, R176 ;  /* 0x0000761035b07816 */ /* 0x000fe400000000b0 */
[----:B------:R-:W-:-:S02]  /*6420*/  CS2R R66, SRZ ;  /* 0x0000000000427805 */ /* 0x000fc4000001ff00 */
[----:B------:R-:W-:Y:S02]  /*6430*/  MOV R53, R50 ;  /* 0x0000003200357202 */ /* 0x000fe40000000f00 */
[----:B------:R-:W-:Y:S02]  /*6440*/  CS2R R64, SRZ ;  /* 0x0000000000407805 */ /* 0x000fe4000001ff00 */
[----:B------:R-:W-:Y:S01]  /*6450*/  PRMT R180, R52, 0x7610, R180 ;  /* 0x0000761034b47816 */ /* 0x000fe200000000b4 */
[----:B------:R-:W-:Y:S01]  /*6460*/  IMAD.MOV.U32 R52, RZ, RZ, R51 ;  /* 0x000000ffff347224 */ /* 0x000fe200078e0033 */
[----:B------:R-:W-:Y:S02]  /*6470*/  PRMT R181, R181, 0x5410, R53 ;  /* 0x00005410b5b57816 */ /* 0x000fe40000000035 */
[----:B------:R-:W-:Y:S02]  /*6480*/  MOV R53, R49 ;  /* 0x0000003100357202 */ /* 0x000fe40000000f00 */
[----:B------:R-:W-:-:S02]  /*6490*/  PRMT R163, R52, 0x5410, R56 ;  /* 0x0000541034a37816 */ /* 0x000fc40000000038 */
[----:B------:R-:W-:Y:S02]  /*64a0*/  PRMT R160, R53, 0x7610, R160 ;  /* 0x0000761035a07816 */ /* 0x000fe400000000a0 */
[----:B------:R-:W-:Y:S02]  /*64b0*/  CS2R R52, SRZ ;  /* 0x0000000000347805 */ /* 0x000fe4000001ff00 */
[----:B--2---:R-:W-:-:S04]  /*64c0*/  LOP3.LUT R57, R57, 0xfffffffe, RZ, 0xc0, !PT ;  /* 0xfffffffe39397812 */ /* 0x004fc800078ec0ff */
[----:B------:R-:W-:-:S05]  /*64d0*/  @P2 LOP3.LUT R57, R57, 0x1, RZ, 0xfc, !PT ;  /* 0x0000000139392812 */ /* 0x000fca00078efcff */
[----:B------:R0:W-:Y:S02]  /*64e0*/  STL [R1+0x8], R57 ;  /* 0x0000083901007387 */ /* 0x0001e40000100800 */
[----:B0-----:R-:W-:Y:S01]  /*64f0*/  CS2R R56, SRZ ;  /* 0x0000000000387805 */ /* 0x001fe2000001ff00 */
        /* <DEDUP_REMOVED lines=9> */
[----:B------:R-:W-:Y:S02]  /*6590*/  CS2R R64, SRZ ;  /* 0x0000000000407805 */ /* 0x000fe4000001ff00 */
[----:B------:R-:W-:Y:S02]  /*65a0*/  CS2R R62, SRZ ;  /* 0x00000000003e7805 */ /* 0x000fe4000001ff00 */
[----:B------:R-:W-:Y:S02]  /*65b0*/  IADD3.X R53, R21, R114, R34, P2, P3 ;  /* 0x0000007215357210 */ /* 0x000fe400017e6422 */
[----:B------:R-:W-:Y:S02]  /*65c0*/  CS2R R60, SRZ ;  /* 0x00000000003c7805 */ /* 0x000fe4000001ff00 */
[----:B------:R-:W-:Y:S01]  /*65d0*/  LEA R68, P3, R54, UR4, 0x1 ;  /* 0x0000000436447c11 */ /* 0x000fe2000f8608ff */
[----:B------:R-:W-:Y:S01]  /*65e0*/  ULDC.64 UR8, c[0x0][0x208] ;  /* 0x0000820000087ab9 */ /* 0x000fe20000000a00 */
[----:B------:R-:W-:-:S02]  /*65f0*/  LEA R70, P2, R52, UR6, 0x1 ;  /* 0x0000000634467c11 */ /* 0x000fc4000f8408ff */
[----:B------:R-:W-:Y:S02]  /*6600*/  LEA.HI.X R69, R54, UR5, R55, 0x1, P3 ;  /* 0x0000000536457c11 */ /* 0x000fe400098f0c37 */
[----:B------:R-:W-:Y:S02]  /*6610*/  CS2R R54, SRZ ;  /* 0x0000000000367805 */ /* 0x000fe4000001ff00 */
[----:B------:R-:W-:Y:S02]  /*6620*/  LEA.HI.X R71, R52, UR7, R53, 0x1, P2 ;  /* 0x0000000734477c11 */ /* 0x000fe400090f0c35 */
[----:B------:R-:W-:Y:S02]  /*6630*/  CS2R R52, SRZ ;  /* 0x0000000000347805 */ /* 0x000fe4000001ff00 */
[-C--:B------:R-:W-:Y:S02]  /*6640*/  ISETP.GE.AND P3, PT, R16, R115.reuse, PT ;  /* 0x000000731000720c */ /* 0x080fe40003f66270 */
[----:B------:R-:W-:-:S11]  /*6650*/  ISETP.GE.AND P2, PT, R213, R115, PT ;  /* 0x00000073d500720c */ /* 0x000fd60003f46270 */
[----:B------:R0:W5:Y:S04]  /*6660*/  @!P3 LDG.E.128 R56, desc[UR8][R68.64] ;  /* 0x000000084438b981 */ /* 0x000168000c1e1d00 */
[----:B------:R0:W5:Y:S04]  /*6670*/  @!P2 LDG.E.128 R52, desc[UR8][R68.64+0x80] ;  /* 0x000080084434a981 */ /* 0x000168000c1e1d00 */
[----:B------:R0:W5:Y:S04]  /*6680*/  @!P3 LDG.E.128 R64, desc[UR8][R70.64] ;  /* 0x000000084640b981 */ /* 0x000168000c1e1d00 */
[----:B------:R0:W5:Y:S02]  /*6690*/  @!P2 LDG.E.128 R60, desc[UR8][R70.64+0x80] ;  /* 0x00008008463ca981 */ /* 0x000164000c1e1d00 */
.L_x_716:
[----:B------:R-:W-:Y:S05]  /*66a0*/  BSYNC B1 ;  /* 0x0000000000017941 */ /* 0x000fea0003800000 */
.L_x_715:
        /* <DEDUP_REMOVED lines=9> */
[----:B------:R-:W-:Y:S01]  /*6740*/  CS2R R82, SRZ ;  /* 0x0000000000527805 */ /* 0x000fe2000001ff00 */
[----:B-----5:R-:W-:Y:S01]  /*6750*/  IMAD.MOV.U32 R89, RZ, RZ, R54 ;  /* 0x000000ffff597224 */ /* 0x020fe200078e0036 */
[----:B------:R-:W-:-:S03]  /*6760*/  CS2R R80, SRZ ;  /* 0x0000000000507805 */ /* 0x000fc6000001ff00 */
[----:B------:R-:W-:Y:S05]  /*6770*/  @P3 BRA `(.L_x_718) ;  /* 0x0000000000543947 */ /* 0x000fea0003800000 */
[----:B------:R-:W-:Y:S01]  /*6780*/  IADD3 R86, P2, P5, R108, R27, R86 ;  /* 0x0000001b6c567210 */ /* 0x000fe20007d5e056 */
[----:B------:R-:W-:Y:S01]  /*6790*/  ULDC.64 UR4, c[0x0][0x3e8] ;  /* 0x0000fa0000047ab9 */ /* 0x000fe20000000a00 */
[----:B------:R-:W-:Y:S01]  /*67a0*/  ULDC.64 UR6, c[0x0][0x400] ;  /* 0x0001000000067ab9 */ /* 0x000fe20000000a00 */
[----:B------:R-:W-:Y:S01]  /*67b0*/  ULDC.64 UR8, c[0x0][0x208] ;  /* 0x0000820000087ab9 */ /* 0x000fe20000000a00 */
[----:B------:R-:W-:Y:S02]  /*67c0*/  IADD3.X R71, R15, R29, R0, P2, P5 ;  /* 0x0000001d0f477210 */ /* 0x000fe400017ea400 */
[----:B------:R-:W-:-:S04]  /*67d0*/  IADD3 R0, P2, P5, R102, R31, R84 ;  /* 0x0000001f66007210 */ /* 0x000fc80007d5e054 */
[----:B------:R-:W-:Y:S02]  /*67e0*/  IADD3.X R69, R21, R33, R114, P2, P5 ;  /* 0x0000002115457210 */ /* 0x000fe400017ea472 */
[----:B------:R-:W-:-:S04]  /*67f0*/  LEA R84, P2, R86, UR4, 0x1 ;  /* 0x0000000456547c11 */ /* 0x000fc8000f8408ff */
[----:B------:R-:W-:Y:S02]  /*6800*/  LEA.HI.X R85, R86, UR5, R71, 0x1, P2 ;  /* 0x0000000556557c11 */ /* 0x000fe400090f0c47 */
[----:B------:R-:W-:-:S04]  /*6810*/  LEA R86, P2, R0, UR6, 0x1 ;  /* 0x0000000600567c11 */ /* 0x000fc8000f8408ff */
[----:B------:R-:W-:Y:S02]  /*6820*/  LEA.HI.X R87, R0, UR7, R69, 0x1, P2 ;  /* 0x0000000700577c11 */ /* 0x000fe400090f0c45 */
[----:B------:R-:W-:Y:S02]  /*6830*/  ISETP.GE.AND P2, PT, R16, R115, PT ;  /* 0x000000731000720c */ /* 0x000fe40003f46270 */
[----:B------:R-:W-:Y:S02]  /*6840*/  CS2R R70, SRZ ;  /* 0x0000000000467805 */ /* 0x000fe4000001ff00 */
[----:B------:R-:W-:Y:S02]  /*6850*/  CS2R R68, SRZ ;  /* 0x0000000000447805 */ /* 0x000fe4000001ff00 */
[----:B------:R-:W-:Y:S02]  /*6860*/  CS2R R78, SRZ ;  /* 0x00000000004e7805 */ /* 0x000fe4000001ff00 */
[----:B------:R-:W-:-:S05]  /*6870*/  CS2R R76, SRZ ;  /* 0x00000000004c7805 */ /* 0x000fca000001ff00 */
[----:B------:R0:W5:Y:S04]  /*6880*/  @!P2 LDG.E.128 R72, desc[UR8][R84.64] ;  /* 0x000000085448a981 */ /* 0x000168000c1e1d00 */
[----:B------:R0:W5:Y:S01]  /*6890*/  @!P2 LDG.E.128 R80, desc[UR8][R86.64] ;  /* 0x000000085650a981 */ /* 0x000162000c1e1d00 */
[----:B------:R-:W-:-:S13]  /*68a0*/  ISETP.GE.AND P2, PT, R213, R115, PT ;  /* 0x00000073d500720c */ /* 0x000fda0003f46270 */
[----:B------:R0:W5:Y:S04]  /*68b0*/  @!P2 LDG.E.128 R68, desc[UR8][R84.64+0x80] ;  /* 0x000080085444a981 */ /* 0x000168000c1e1d00 */
[----:B------:R0:W5:Y:S02]  /*68c0*/  @!P2 LDG.E.128 R76, desc[UR8][R86.64+0x80] ;  /* 0x00008008564ca981 */ /* 0x000164000c1e1d00 */
.L_x_718:
[----:B------:R-:W-:Y:S05]  /*68d0*/  BSYNC B1 ;  /* 0x0000000000017941 */ /* 0x000fea0003800000 */
.L_x_717:
[----:B------:R-:W-:Y:S01]  /*68e0*/  IMAD.MOV.U32 R0, RZ, RZ, R55 ;  /* 0x000000ffff007224 */ /* 0x000fe200078e0037 */
[----:B------:R-:W-:Y:S01]  /*68f0*/  PRMT R166, R89, 0x7610, R166 ;  /* 0x0000761059a67816 */ /* 0x000fe200000000a6 */
        /* <DEDUP_REMOVED lines=11> */
[----:B------:R-:W-:-:S02]  /*69b0*/  PRMT R172, R85, 0x7610, R172 ;  /* 0x0000761055ac7816 */ /* 0x000fc400000000ac */
[----:B------:R-:W-:Y:S01]  /*69c0*/  PRMT R170, R84, 0x5410, R0 ;  /* 0x0000541054aa7816 */ /* 0x000fe20000000000 */
[----:B------:R-:W-:Y:S01]  /*69d0*/  IMAD.MOV.U32 R84, RZ, RZ, R61 ;  /* 0x000000ffff547224 */ /* 0x000fe200078e003d */
[----:B------:R-:W-:Y:S01]  /*69e0*/  PRMT R168, R86, 0x7610, R168 ;  /* 0x0000761056a87816 */ /* 0x000fe200000000a8 */
[----:B------:R-:W-:Y:S01]  /*69f0*/  IMAD.MOV.U32 R0, RZ, RZ, R66 ;  /* 0x000000ffff007224 */ /* 0x000fe200078e0042 */
[----:B------:R-:W-:Y:S01]  /*6a00*/  MOV R85, R60 ;  /* 0x0000003c00557202 */ /* 0x000fe20000000f00 */
[----:B------:R-:W-:Y:S01]  /*6a10*/  IMAD.MOV.U32 R86, RZ, RZ, R63 ;  /* 0x000000ffff567224 */ /* 0x000fe200078e003f */
[----:B------:R-:W-:Y:S02]  /*6a20*/  UISETP.NE.AND UP0, UPT, UR4, 0x3, UPT ;  /* 0x000000030400788c */ /* 0x000fe4000bf05270 */
[----:B------:R-:W-:Y:S01]  /*6a30*/  PRMT R169, R85, 0x5410, R84 ;  /* 0x0000541055a97816 */ /* 0x000fe20000000054 */
[----:B------:R-:W-:Y:S01]  /*6a40*/  IMAD.MOV.U32 R84, RZ, RZ, R65 ;  /* 0x000000ffff547224 */ /* 0x000fe200078e0041 */
[----:B------:R-:W-:Y:S01]  /*6a50*/  PRMT R173, R173, 0x5410, R0 ;  /* 0x00005410adad7816 */ /* 0x000fe20000000000 */
[----:B-----5:R-:W-:Y:S01]  /*6a60*/  IMAD.MOV.U32 R0, RZ, RZ, R70 ;  /* 0x000000ffff007224 */ /* 0x020fe200078e0046 */
[----:B------:R-:W-:Y:S01]  /*6a70*/  PRMT R168, R168, 0x5410, R86 ;  /* 0x00005410a8a87816 */ /* 0x000fe20000000056 */
[----:B------:R-:W-:Y:S01]  /*6a80*/  IMAD.MOV.U32 R86, RZ, RZ, R67 ;  /* 0x000000ffff567224 */ /* 0x000fe200078e0043 */
[----:B------:R-:W-:-:S02]  /*6a90*/  MOV R85, R64 ;  /* 0x0000004000557202 */ /* 0x000fc40000000f00 */
[----:B------:R-:W-:Y:S01]  /*6aa0*/  PRMT R173, R84, 0x7610, R173 ;  /* 0x0000761054ad7816 */ /* 0x000fe200000000ad */
[----:B------:R-:W-:Y:S01]  /*6ab0*/  IMAD.MOV.U32 R84, RZ, RZ, R69 ;  /* 0x000000ffff547224 */ /* 0x000fe200078e0045 */
[----:B------:R-:W-:Y:S01]  /*6ac0*/  PRMT R152, R0, 0x7610, R152 ;  /* 0x0000761000987816 */ /* 0x000fe20000000098 */
[----:B------:R-:W-:Y:S01]  /*6ad0*/  IMAD.MOV.U32 R0, RZ, RZ, R74 ;  /* 0x000000ffff007224 */ /* 0x000fe200078e004a */
[----:B------:R-:W-:Y:S01]  /*6ae0*/  PRMT R172, R172, 0x5410, R86 ;  /* 0x00005410acac7816 */ /* 0x000fe20000000056 */
[----:B------:R-:W-:Y:S01]  /*6af0*/  IMAD.MOV.U32 R86, RZ, RZ, R71 ;  /* 0x000000ffff567224 */ /* 0x000fe200078e0047 */
[----:B------:R-:W-:Y:S02]  /*6b00*/  PRMT R171, R85, 0x7610, R171 ;  /* 0x0000761055ab7816 */ /* 0x000fe400000000ab */
[----:B------:R-:W-:Y:S02]  /*6b10*/  MOV R85, R68 ;  /* 0x0000004400557202 */ /* 0x000fe40000000f00 */
[----:B------:R-:W-:Y:S01]  /*6b20*/  PRMT R150, R150, 0x5410, R84 ;  /* 0x0000541096967816 */ /* 0x000fe20000000054 */
[----:B------:R-:W-:Y:S01]  /*6b30*/  IMAD.MOV.U32 R84, RZ, RZ, R73 ;  /* 0x000000ffff547224 */ /* 0x000fe200078e0049 */
[----:B------:R-:W-:Y:S01]  /*6b40*/  PRMT R154, R0, 0x7610, R154 ;  /* 0x00007610009a7816 */ /* 0x000fe2000000009a */
[----:B------:R-:W-:Y:S01]  /*6b50*/  IMAD.MOV.U32 R0, RZ, RZ, R78 ;  /* 0x000000ffff007224 */ /* 0x000fe200078e004e */
[----:B------:R-:W-:Y:S01]  /*6b60*/  PRMT R151, R85, 0x5410, R86 ;  /* 0x0000541055977816 */ /* 0x000fe20000000056 */
[----:B------:R-:W-:Y:S01]  /*6b70*/  IMAD.MOV.U32 R86, RZ, RZ, R75 ;  /* 0x000000ffff567224 */ /* 0x000fe200078e004b */
[----:B------:R-:W-:-:S02]  /*6b80*/  MOV R85, R72 ;  /* 0x0000004800557202 */ /* 0x000fc40000000f00 */
[----:B------:R-:W-:Y:S02]  /*6b90*/  PLOP3.LUT P2, PT, PT, PT, UP0, 0x80, 0x0 ;  /* 0x000000000000781c */ /* 0x000fe40003f4f008 */
        /* <DEDUP_REMOVED lines=13> */
[----:B------:R-:W-:Y:S01]  /*6c70*/  PRMT R165, R84, 0x5410, R0 ;  /* 0x0000541054a57816 */ /* 0x000fe20000000000 */
[----:B------:R-:W-:Y:S06]  /*6c80*/  @!P2 BRA `(.L_x_719) ;  /* 0x000000000004a947 */ /* 0x000fec0003800000 */
[----:B------:R-:W-:Y:S01]  /*6c90*/  BPT.TRAP 0x1 ;  /* 0x000000040000795c */ /* 0x000fe20000300000 */
.L_x_719:
[----:B------:R-:W-:Y:S01]  /*6ca0*/  IMAD R0, R19, 0x8, R18 ;  /* 0x0000000813007824 */ /* 0x000fe200078e0212 */
[----:B------:R-:W-:Y:S01]  /*6cb0*/  SHF.L.U32 R114, R217, 0x1f, RZ ;  /* 0x0000001fd9727819 */ /* 0x000fe200000006ff */
[----:B------:R-:W0:Y:S01]  /*6cc0*/  LDC R145, c[0x0][0x2f4] ;  /* 0x0000bd00ff917b82 */ /* 0x000e220000000800 */
[----:B------:R-:W-:Y:S02]  /*6cd0*/  BSSY B1, `(.L_x_720) ;  /* 0x0000004000017945 */ /* 0x000fe40003800000 */
[----:B------:R-:W1:Y:S05]  /*6ce0*/  SYNCS.PHASECHK.TRANS64.TRYWAIT P5, [R0+URZ+0x38890], R114 ;  /* 0x03889072000075a7 */ /* 0x000e6a00080a017f */
[----:B------:R-:W2:Y:S01]  /*6cf0*/  LDC.64 R122, c[0x0][0x300] ;  /* 0x0000c000ff7a7b82 */ /* 0x000ea20000000a00 */
[----:B-1----:R-:W-:Y:S05]  /*6d00*/  @!P5 BRA `(.L_x_721) ;  /* 0x000002140094d947 */ /* 0x002fea0003800000 */
.L_x_1053:
[----:B------:R-:W-:Y:S05]  /*6d10*/  BSYNC B1 ;  /* 0x0000000000017941 */ /* 0x000fea0003800000 */
.L_x_720:
[----:B------:R-:W-:Y:S01]  /*6d20*/  BSSY B1, `(.L_x_722) ;  /* 0x000010e000017945 */ /* 0x000fe20003800000 */
[----:B0-----:R-:W-:Y:S01]  /*6d30*/  IMAD.IADD R148, R145, 0x1, -R118 ;  /* 0x0000000191947824 */ /* 0x001fe200078e0a76 */
[----:B------:R-:W-:Y:S02]  /*6d40*/  MOV R125, R88 ;  /* 0x00000058007d7202 */ /* 0x000fe40000000f00 */
[----:B------:R-:W-:Y:S05]  /*6d50*/  @P4 BRA `(.L_x_723) ;  /* 0x0000001000284947 */ /* 0x000fea0003800000 */
[----:B------:R-:W-:Y:S01]  /*6d60*/  ISETP.NE.AND P4, PT, R26, RZ, PT ;  /* 0x000000ff1a00720c */ /* 0x000fe20003f85270 */
[-C--:B--2---:R-:W-:Y:S01]  /*6d70*/  IMAD.WIDE.U32 R136, R212, R122.reuse, R124 ;  /* 0x0000007ad4887225 */ /* 0x084fe200078e007c */
[----:B------:R-:W-:Y:S01]  /*6d80*/  SHF.R.S32.HI R84, RZ, 0x1f, R212 ;  /* 0x0000001fff547819 */ /* 0x000fe200000114d4 */
[----:B------:R-:W-:Y:S04]  /*6d90*/  BSSY B2, `(.L_x_724) ;  /* 0x0000085000027945 */ /* 0x000fe80003800000 */
[----:B------:R-:W-:-:S04]  /*6da0*/  IMAD R84, R84, R122, RZ ;  /* 0x0000007a54547224 */ /* 0x000fc800078e02ff */
[----:B------:R-:W-:-:S04]  /*6db0*/  IMAD R84, R212, R123, R84 ;  /* 0x0000007bd4547224 */ /* 0x000fc800078e0254 */
[----:B------:R-:W-:Y:S01]  /*6dc0*/  IMAD.IADD R156, R84, 0x1, R137 ;  /* 0x00000001549c7824 */ /* 0x000fe200078e0289 */
[----:B------:R-:W-:Y:S06]  /*6dd0*/  @!P4 BRA `(.L_x_725) ;  /* 0x000000080000c947 */ /* 0x000fec0003800000 */
[----:B------:R-:W-:Y:S01]  /*6de0*/  SEL R84, R118, R148, !P0 ;  /* 0x0000009476547207 */ /* 0x000fe20004000000 */
[----:B------:R-:W-:Y:S01]  /*6df0*/  IMAD.SHL.U32 R90, R212, 0x40, RZ ;  /* 0x00000040d45a7824 */ /* 0x000fe200078e00ff */
[----:B------:R-:W-:Y:S02]  /*6e00*/  BSSY B3, `(.L_x_726) ;  /* 0x000007a000037945 */ /* 0x000fe40003800000 */
[----:B------:R-:W-:-:S04]  /*6e10*/  SHF.R.S32.HI R85, RZ, 0x1f, R84 ;  /* 0x0000001fff557819 */ /* 0x000fc80000011454 */
[----:B------:R-:W-:-:S04]  /*6e20*/  LEA.HI R85, R85, R84, RZ, 0x4 ;  /* 0x0000005455557211 */ /* 0x000fc800078f20ff */
[----:B------:R-:W-:-:S05]  /*6e30*/  LEA.HI.SX32 R86, R85, R14, 0x1c ;  /* 0x0000000e55567211 */ /* 0x000fca00078fe2ff */
[----:B------:R-:W-:-:S05]  /*6e40*/  IMAD.SHL.U32 R85, R86, 0x8, RZ ;  /* 0x0000000856557824 */ /* 0x000fca00078e00ff */
[----:B------:R-:W-:-:S13]  /*6e50*/  ISETP.GE.AND P4, PT, R85, R145, PT ;  /* 0x000000915500720c */ /* 0x000fda0003f86270 */
[--C-:B------:R-:W-:Y:S02]  /*6e60*/  @!P4 SHF.R.S32.HI R84, RZ, 0x1f, R85.reuse ;  /* 0x0000001fff54c819 */ /* 0x100fe40000011455 */
[----:B------:R-:W-:Y:S02]  /*6e70*/  @!P4 IADD3 R87, P5, P6, R96, R136, R85 ;  /* 0x000000886057c210 */ /* 0x000fe40007ebe055 */
[----:B------:R-:W-:Y:S02]  /*6e80*/  LOP3.LUT R85, R85, 0x38, RZ, 0xc0, !PT ;  /* 0x0000003855557812 */ /* 0x000fe400078ec0ff */
[----:B------:R-:W-:Y:S02]  /*6e90*/  @!P4 IADD3.X R84, R92, R156, R84, P5, P6 ;  /* 0x0000009c5c54c210 */ /* 0x000fe40002fec454 */
[----:B------:R-:W-:Y:S02]  /*6ea0*/  IADD3 R88, P5, P6, R96, R136, R13 ;  /* 0x0000008860587210 */ /* 0x000fe40007ebe00d */
[----:B------:R-:W-:-:S02]  /*6eb0*/  LOP3.LUT R85, R85, 0x1c0, R90, 0xf8, !PT ;  /* 0x000001c055557812 */ /* 0x000fc400078ef85a */
[----:B------:R-:W-:Y:S02]  /*6ec0*/  IADD3.X R89, R92, R156, R7, P5, P6 ;  /* 0x0000009c5c597210 */ /* 0x000fe40002fec407 */
[C---:B------:R-:W-:Y:S02]  /*6ed0*/  LEA R138, P5, R88.reuse, R116, 0x1 ;  /* 0x00000074588a7211 */ /* 0x040fe400078a08ff */
[----:B------:R-:W-:Y:S02]  /*6ee0*/  LOP3.LUT R85, R85, R228, RZ, 0x3c, !PT ;  /* 0x000000e455557212 */ /* 0x000fe400078e3cff */
[----:B------:R-:W-:Y:S02]  /*6ef0*/  LEA.HI.X R139, R88, R117, R89, 0x1, P5 ;  /* 0x00000075588b7211 */ /* 0x000fe400028f0c59 */
[----:B------:R-:W-:-:S04]  /*6f00*/  @!P4 LEA R140, P5, R87, R116, 0x1 ;  /* 0x00000074578cc211 */ /* 0x000fc800078a08ff */
[----:B------:R-:W-:Y:S02]  /*6f10*/  @!P4 LEA.HI.X R141, R87, R117, R84, 0x1, P5 ;  /* 0x00000075578dc211 */ /* 0x000fe400028f0c54 */
[----:B------:R-:W-:Y:S02]  /*6f20*/  SHF.R.S32.HI R84, RZ, 0x1f, R86 ;  /* 0x0000001fff547819 */ /* 0x000fe40000011456 */
[----:B------:R-:W-:Y:S02]  /*6f30*/  ISETP.GE.AND P5, PT, R16, R115, PT ;  /* 0x000000731000720c */ /* 0x000fe40003fa6270 */
[----:B------:R-:W-:-:S04]  /*6f40*/  LEA.HI R84, R84, R86, RZ, 0x3 ;  /* 0x0000005654547211 */ /* 0x000fc800078f18ff */
[----:B------:R-:W-:-:S05]  /*6f50*/  SHF.R.S32.HI R84, RZ, 0x3, R84 ;  /* 0x00000003ff547819 */ /* 0x000fca0000011454 */
[----:B------:R-:W-:-:S05]  /*6f60*/  IMAD R84, R84, 0x1400, R227 ;  /* 0x0000140054547824 */ /* 0x000fca00078e02e3 */
[----:B------:R-:W-:-:S05]  /*6f70*/  IADD3 R84, R84, R85, RZ ;  /* 0x0000005554547210 */ /* 0x000fca0007ffe0ff */
[C---:B------:R-:W-:Y:S02]  /*6f80*/  IMAD R88, R19.reuse, 0x5000, R84 ;  /* 0x0000500013587824 */ /* 0x040fe400078e0254 */
[----:B------:R-:W-:Y:S02]  /*6f90*/  IMAD R84, R19, 0x5000, R143 ;  /* 0x0000500013547824 */ /* 0x000fe400078e028f */
[--C-:B------:R-:W-:Y:S02]  /*6fa0*/  IMAD R88, R88, 0x2, R18.reuse ;  /* 0x0000000258587824 */ /* 0x100fe400078e0212 */
[----:B------:R-:W-:-:S04]  /*6fb0*/  IMAD R84, R84, 0x2, R18 ;  /* 0x0000000254547824 */ /* 0x000fc800078e0212 */
[----:B------:R-:W0:Y:S04]  /*6fc0*/  LDS.128 R88, [R88+0x24400] ;  /* 0x0244000058587984 */ /* 0x000e280000000c00 */
[----:B------:R-:W2:Y:S01]  /*6fd0*/  LDS.128 R84, [R84+0x24400] ;  /* 0x0244000054547984 */ /* 0x000ea20000000c00 */
[----:B------:R-:W-:Y:S05]  /*6fe0*/  @P5 BRA `(.L_x_727) ;  /* 0x00000004006c5947 */ /* 0x000fea0003800000 */
[----:B0-----:R-:W-:Y:S01]  /*6ff0*/  IMAD.MOV.U32 R159, RZ, RZ, R89 ;  /* 0x000000ffff9f7224 */ /* 0x001fe200078e0059 */
[----:B--2---:R-:W-:Y:S01]  /*7000*/  MOV R89, R85 ;  /* 0x0000005500597202 */ /* 0x004fe20000000f00 */
[----:B------:R-:W-:Y:S01]  /*7010*/  HADD2.F32 R160, -RZ, R160.H0_H0 ;  /* 0x200000a0ffa07230 */ /* 0x000fe20000004100 */
[----:B------:R-:W-:Y:S01]  /*7020*/  SHF.R.U64 R40, R40, 0x10, R41 ;  /* 0x0000001028287819 */ /* 0x000fe20000001229 */
[----:B------:R-:W-:Y:S01]  /*7030*/  HADD2.F32 R85, -RZ, R161.H0_H0 ;  /* 0x200000a1ff557230 */ /* 0x000fe20000004100 */
[----:B------:R-:W-:Y:S01]  /*7040*/  SHF.R.U64 R50, R50, 0x10, R51 ;  /* 0x0000001032327819 */ /* 0x000fe20000001233 */
[----:B------:R-:W-:Y:S01]  /*7050*/  HADD2.F32 R157, -RZ, R159.H0_H0 ;  /* 0x2000009fff9d7230 */ /* 0x000fe20000004100 */
[----:B------:R-:W-:Y:S01]  /*7060*/  SHF.R.U64 R42, R42, 0x10, R43 ;  /* 0x000000102a2a7819 */ /* 0x000fe2000000122b */
[--C-:B------:R-:W-:Y:S02]  /*7070*/  HADD2.F32 R158, -RZ, R89.reuse.H0_H0 ;  /* 0x20000059ff9e7230 */ /* 0x100fe40000004100 */
[----:B------:R-:W-:-:S02]  /*7080*/  HADD2.F32 R89, -RZ, R89.H1_H1 ;  /* 0x30000059ff597230 */ /* 0x000fc40000004100 */
[CC--:B------:R-:W-:Y:S01]  /*7090*/  FMUL.FTZ R161, R157.reuse, R160.reuse ;  /* 0x000000a09da17220 */ /* 0x0c0fe20000410000 */
[----:B------:R-:W-:Y:S02]  /*70a0*/  HADD2.F32 R40, -RZ, R40.H0_H0 ;  /* 0x20000028ff287230 */ /* 0x000fe40000004100 */
[C---:B------:R-:W-:Y:S01]  /*70b0*/  FMUL.FTZ R160, R158.reuse, R160 ;  /* 0x000000a09ea07220 */ /* 0x040fe20000410000 */
[----:B------:R-:W-:Y:S02]  /*70c0*/  HADD2.F32 R50, -RZ, R50.H0_H0 ;  /* 0x20000032ff327230 */ /* 0x000fe40000004100 */
[-C--:B------:R-:W-:Y:S01]  /*70d0*/  FFMA.FTZ R158, R158, R85.reuse, -R161 ;  /* 0x000000559e9e7223 */ /* 0x080fe200000108a1 */
[----:B------:R-:W-:Y:S02]  /*70e0*/  HADD2.F32 R42, -RZ, R42.H0_H0 ;  /* 0x2000002aff2a7230 */ /* 0x000fe40000004100 */
[----:B------:R-:W-:Y:S01]  /*70f0*/  FFMA.FTZ R157, R157, R85, R160 ;  /* 0x000000559d9d7223 */ /* 0x000fe200000100a0 */
[----:B------:R-:W-:Y:S01]  /*7100*/  SHF.R.U32.HI R160, RZ, 0x10, R49 ;  /* 0x00000010ffa07819 */ /* 0x000fe20000011631 */
[----:B------:R-:W-:Y:S01]  /*7110*/  HADD2.F32 R85, -RZ, R159.H1_H1 ;  /* 0x3000009fff557230 */ /* 0x000fe20000004100 */
[----:B------:R-:W-:Y:S01]  /*7120*/  SHF.R.U32.HI R159, RZ, 0x10, R41 ;  /* 0x00000010ff9f7819 */ /* 0x000fe20000011629 */
[----:B------:R-:W-:Y:S01]  /*7130*/  IMAD.MOV.U32 R41, RZ, RZ, R91 ;  /* 0x000000ffff297224 */ /* 0x000fe200078e005b */
[----:B------:R-:W-:Y:S01]  /*7140*/  SHF.R.U64 R49, R48, 0x10, R49 ;  /* 0x0000001030317819 */ /* 0x000fe20000001231 */
[----:B------:R-:W-:-:S02]  /*7150*/  HADD2.F32 R160, -RZ, R160.H0_H0 ;  /* 0x200000a0ffa07230 */ /* 0x000fc40000004100 */
[----:B------:R-:W-:Y:S02]  /*7160*/  HADD2.F32 R159, -RZ, R159.H0_H0 ;  /* 0x2000009fff9f7230 */ /* 0x000fe40000004100 */
[----:B------:R-:W-:Y:S02]  /*7170*/  IMAD.MOV.U32 R48, RZ, RZ, R87 ;  /* 0x000000ffff307224 */ /* 0x000fe400078e0057 */
[-C--:B------:R-:W-:Y:S01]  /*7180*/  FMUL.FTZ R161, R85, R160.reuse ;  /* 0x000000a055a17220 */ /* 0x080fe20000410000 */
[----:B------:R-:W-:Y:S01]  /*7190*/  FMUL.FTZ R160, R89, R160 ;  /* 0x000000a059a07220 */ /* 0x000fe20000410000 */
[----:B------:R-:W-:Y:S02]  /*71a0*/  HADD2.F32 R91, -RZ, R41.H0_H0 ;  /* 0x20000029ff5b7230 */ /* 0x000fe40000004100 */
[----:B------:R-:W-:Y:S02]  /*71b0*/  HADD2.F32 R87, -RZ, R48.H0_H0 ;  /* 0x20000030ff577230 */ /* 0x000fe40000004100 */
[----:B------:R-:W-:Y:S01]  /*71c0*/  FFMA.FTZ R85, R85, R159, R160 ;  /* 0x0000009f55557223 */ /* 0x000fe200000100a0 */
[----:B------:R-:W-:-:S02]  /*71d0*/  HADD2.F32 R160, -RZ, R163.H0_H0 ;  /* 0x200000a3ffa07230 */ /* 0x000fc40000004100 */
[----:B------:R-:W-:Y:S01]  /*71e0*/  FFMA.FTZ R89, R89, R159, -R161 ;  /* 0x0000009f59597223 */ /* 0x000fe200000108a1 */
[----:B------:R-:W-:Y:S02]  /*71f0*/  HADD2.F32 R159, -RZ, R162.H0_H0 ;  /* 0x200000a2ff9f7230 */ /* 0x000fe40000004100 */
[----:B------:R-:W-:Y:S02]  /*7200*/  HADD2.F32 R41, -RZ, R41.H1_H1 ;  /* 0x30000029ff297230 */ /* 0x000fe40000004100 */
[-C--:B------:R-:W-:Y:S01]  /*7210*/  FMUL.FTZ R161, R91, R160.reuse ;  /* 0x000000a05ba17220 */ /* 0x080fe20000410000 */
[----:B------:R-:W-:Y:S01]  /*7220*/  FMUL.FTZ R160, R87, R160 ;  /* 0x000000a057a07220 */ /* 0x000fe20000410000 */
[----:B------:R-:W-:Y:S01]  /*7230*/  HADD2.F32 R48, -RZ, R48.H1_H1 ;  /* 0x30000030ff307230 */ /* 0x000fe20000004100 */
[----:B------:R-:W-:Y:S01]  /*7240*/  F2FP.F16.F32.PACK_AB R89, R89, R158 ;  /* 0x0000009e5959723e */ /* 0x000fe200000000ff */
[-C--:B------:R-:W-:Y:S01]  /*7250*/  FFMA.FTZ R87, R87, R159.reuse, -R161 ;  /* 0x0000009f57577223 */ /* 0x080fe200000108a1 */
[----:B------:R-:W-:Y:S01]  /*7260*/  FFMA.FTZ R160, R91, R159, R160 ;  /* 0x0000009f5ba07223 */ /* 0x000fe200000100a0 */
[----:B------:R-:W-:Y:S01]  /*7270*/  SHF.R.U32.HI R159, RZ, 0x10, R51 ;  /* 0x00000010ff9f7819 */ /* 0x000fe20000011633 */
[----:B------:R-:W-:Y:S01]  /*7280*/  HADD2.F32 R163, -RZ, R163.H1_H1 ;  /* 0x300000a3ffa37230 */ /* 0x000fe20000004100 */
[----:B------:R-:W-:Y:S01]  /*7290*/  SHF.R.U32.HI R91, RZ, 0x10, R43 ;  /* 0x00000010ff5b7819 */ /* 0x000fe2000001162b */
[----:B------:R-:W-:Y:S01]  /*72a0*/  HADD2.F32 R49, -RZ, R49.H0_H0 ;  /* 0x20000031ff317230 */ /* 0x000fe20000004100 */
[----:B------:R-:W-:Y:S01]  /*72b0*/  F2FP.F16.F32.PACK_AB R157, R85, R157 ;  /* 0x0000009d559d723e */ /* 0x000fe200000000ff */
[----:B------:R-:W-:Y:S01]  /*72c0*/  HADD2.F32 R159, -RZ, R159.H0_H0 ;  /* 0x2000009fff9f7230 */ /* 0x000fe20000004100 */
[----:B------:R-:W-:Y:S01]  /*72d0*/  MOV R85, R89 ;  /* 0x0000005900557202 */ /* 0x000fe20000000f00 */
[----:B------:R-:W-:-:S02]  /*72e0*/  HADD2.F32 R91, -RZ, R91.H0_H0 ;  /* 0x2000005bff5b7230 */ /* 0x000fc40000004100 */
[----:B------:R-:W-:Y:S02]  /*72f0*/  HADD2.F32 R51, -RZ, R181.H0_H0 ;  /* 0x200000b5ff337230 */ /* 0x000fe40000004100 */
[CC--:B------:R-:W-:Y:S01]  /*7300*/  FMUL.FTZ R161, R41.reuse, R159.reuse ;  /* 0x0000009f29a17220 */ /* 0x0c0fe20000410000 */
[C---:B------:R-:W-:Y:S01]  /*7310*/  FMUL.FTZ R159, R48.reuse, R159 ;  /* 0x0000009f309f7220 */ /* 0x040fe20000410000 */
[----:B------:R-:W-:Y:S02]  /*7320*/  IMAD.MOV.U32 R89, RZ, RZ, R157 ;  /* 0x000000ffff597224 */ /* 0x000fe400078e009d */
[-C--:B------:R-:W-:Y:S01]  /*7330*/  FFMA.FTZ R48, R48, R91.reuse, -R161 ;  /* 0x0000005b30307223 */ /* 0x080fe200000108a1 */
[----:B------:R-:W-:Y:S01]  /*7340*/  FFMA.FTZ R41, R41, R91, R159 ;  /* 0x0000005b29297223 */ /* 0x000fe2000001009f */
[----:B------:R-:W-:Y:S02]  /*7350*/  HADD2.F32 R91, -RZ, R88.H0_H0 ;  /* 0x20000058ff5b7230 */ /* 0x000fe40000004100 */
[----:B------:R-:W-:Y:S01]  /*7360*/  HADD2.F32 R161, -RZ, R84.H0_H0 ;  /* 0x20000054ffa17230 */ /* 0x000fe20000004100 */
[----:B------:R-:W-:Y:S01]  /*7370*/  F2FP.F16.F32.PACK_AB R87, R48, R87 ;  /* 0x000000573057723e */ /* 0x000fe200000000ff */
[----:B------:R-:W-:-:S02]  /*7380*/  HADD2.F32 R159, -RZ, R162.H1_H1 ;  /* 0x300000a2ff9f7230 */ /* 0x000fc40000004100 */
[-C--:B------:R-:W-:Y:S01]  /*7390*/  FMUL.FTZ R162, R91, R163.reuse ;  /* 0x000000a35ba27220 */ /* 0x080fe20000410000 */
[----:B------:R-:W-:Y:S02]  /*73a0*/  HADD2.F32 R88, -RZ, R88.H1_H1 ;  /* 0x30000058ff587230 */ /* 0x000fe40000004100 */
[C---:B------:R-:W-:Y:S01]  /*73b0*/  FMUL.FTZ R163, R161.reuse, R163 ;  /* 0x000000a3a1a37220 */ /* 0x040fe20000410000 */
[----:B------:R-:W-:Y:S02]  /*73c0*/  HADD2.F32 R84, -RZ, R84.H1_H1 ;  /* 0x30000054ff547230 */ /* 0x000fe40000004100 */
[-C--:B------:R-:W-:Y:S01]  /*73d0*/  FFMA.FTZ R162, R161, R159.reuse, -R162 ;  /* 0x0000009fa1a27223 */ /* 0x080fe200000108a2 */
[----:B------:R-:W-:Y:S01]  /*73e0*/  F2FP.F16.F32.PACK_AB R41, R41, R160 ;  /* 0x000000a02929723e */ /* 0x000fe200000000ff */
[----:B------:R-:W-:Y:S01]  /*73f0*/  FFMA.FTZ R163, R91, R159, R163 ;  /* 0x0000009f5ba37223 */ /* 0x000fe200000100a3 */
[-C--:B------:R-:W-:Y:S01]  /*7400*/  FMUL.FTZ R91, R88, R49.reuse ;  /* 0x00000031585b7220 */ /* 0x080fe20000410000 */
[----:B------:R-:W-:Y:S01]  /*7410*/  FMUL.FTZ R49, R84, R49 ;  /* 0x0000003154317220 */ /* 0x000fe20000410000 */
[----:B------:R-:W-:-:S02]  /*7420*/  HADD2.F32 R159, -RZ, R181.H1_H1 ;  /* 0x300000b5ff9f7230 */ /* 0x000fc40000004100 */
[-C--:B------:R-:W-:Y:S01]  /*7430*/  FFMA.FTZ R91, R84, R40.reuse, -R91 ;  /* 0x00000028545b7223 */ /* 0x080fe2000001085b */
[----:B------:R-:W-:Y:S01]  /*7440*/  FFMA.FTZ R49, R88, R40, R49 ;  /* 0x0000002858317223 */ /* 0x000fe20000010031 */
[----:B------:R-:W-:Y:S02]  /*7450*/  HADD2.F32 R40, -RZ, R90.H0_H0 ;  /* 0x2000005aff287230 */ /* 0x000fe40000004100 */
[----:B------:R-:W-:Y:S01]  /*7460*/  HADD2.F32 R84, -RZ, R86.H0_H0 ;  /* 0x20000056ff547230 */ /* 0x000fe20000004100 */
[----:B------:R-:W-:Y:S01]  /*7470*/  F2FP.F16.F32.PACK_AB R91, R91, R162 ;  /* 0x000000a25b5b723e */ /* 0x000fe200000000ff */
[----:B------:R-:W-:Y:S02]  /*7480*/  HADD2.F32 R90, -RZ, R90.H1_H1 ;  /* 0x3000005aff5a7230 */ /* 0x000fe40000004100 */
[-C--:B------:R-:W-:Y:S01]  /*7490*/  FMUL.FTZ R88, R40, R159.reuse ;  /* 0x0000009f28587220 */ /* 0x080fe20000410000 */
[----:B------:R-:W-:Y:S02]  /*74a0*/  HADD2.F32 R86, -RZ, R86.H1_H1 ;  /* 0x30000056ff567230 */ /* 0x000fe40000004100 */
[C---:B------:R-:W-:Y:S01]  /*74b0*/  FMUL.FTZ R159, R84.reuse, R159 ;  /* 0x0000009f549f7220 */ /* 0x040fe20000410000 */
[----:B------:R-:W-:Y:S01]  /*74c0*/  F2FP.F16.F32.PACK_AB R49, R49, R163 ;  /* 0x000000a33131723e */ /* 0x000fe200000000ff */
[----:B------:R-:W-:Y:S01]  /*74d0*/  FFMA.FTZ R88, R84, R51, -R88 ;  /* 0x0000003354587223 */ /* 0x000fe20000010858 */
[----:B------:R-:W-:-:S02]  /*74e0*/  IMAD.MOV.U32 R84, RZ, RZ, R91 ;  /* 0x000000ffff547224 */ /* 0x000fc400078e005b */
[----:B------:R-:W-:Y:S01]  /*74f0*/  FFMA.FTZ R159, R40, R51, R159 ;  /* 0x00000033289f7223 */ /* 0x000fe2000001009f */
[-C--:B------:R-:W-:Y:S01]  /*7500*/  FMUL.FTZ R40, R90, R50.reuse ;  /* 0x000000325a287220 */ /* 0x080fe20000410000 */
[C---:B------:R-:W-:Y:S01]  /*7510*/  FMUL.FTZ R50, R86.reuse, R50 ;  /* 0x0000003256327220 */ /* 0x040fe20000410000 */
[----:B------:R-:W-:Y:S02]  /*7520*/  IMAD.MOV.U32 R91, RZ, RZ, R41 ;  /* 0x000000ffff5b7224 */ /* 0x000fe400078e0029 */
[-C--:B------:R-:W-:Y:S01]  /*7530*/  FFMA.FTZ R40, R86, R42.reuse, -R40 ;  /* 0x0000002a56287223 */ /* 0x080fe20000010828 */
[----:B------:R-:W-:-:S04]  /*7540*/  FFMA.FTZ R50, R90, R42, R50 ;  /* 0x0000002a5a327223 */ /* 0x000fc80000010032 */
[----:B------:R-:W-:Y:S01]  /*7550*/  F2FP.F16.F32.PACK_AB R40, R40, R88 ;  /* 0x000000582828723e */ /* 0x000fe200000000ff */
[----:B------:R-:W-:Y:S01]  /*7560*/  IMAD.MOV.U32 R88, RZ, RZ, R49 ;  /* 0x000000ffff587224 */ /* 0x000fe200078e0031 */
[----:B------:R-:W-:-:S03]  /*7570*/  F2FP.F16.F32.PACK_AB R50, R50, R159 ;  /* 0x0000009f3232723e */ /* 0x000fc600000000ff */
[----:B------:R-:W-:Y:S01]  /*7580*/  IMAD.MOV.U32 R86, RZ, RZ, R40 ;  /* 0x000000ffff567224 */ /* 0x000fe200078e0028 */
[----:B------:R-:W-:-:S07]  /*7590*/  MOV R90, R50 ;  /* 0x00000032005a7202 */ /* 0x000fce0000000f00 */
.L_x_727:
[----:B------:R-:W-:Y:S05]  /*75a0*/  BSYNC B3 ;  /* 0x0000000000037941 */ /* 0x000fea0003800000 */
.L_x_726:
[----:B------:R-:W-:Y:S02]  /*75b0*/  ULDC.64 UR4, c[0x0][0x208] ;  /* 0x0000820000047ab9 */ /* 0x000fe40000000a00 */
[----:B--2---:R2:W-:Y:S04]  /*75c0*/  STG.E.128 desc[UR4][R138.64], R84 ;  /* 0x000000548a007986 */ /* 0x0045e8000c101d04 */
[----:B0-----:R2:W-:Y:S02]  /*75d0*/  @!P4 STG.E.128 desc[UR4][R140.64], R88 ;  /* 0x000000588c00c986 */ /* 0x0015e4000c101d04 */
.L_x_725:
[----:B------:R-:W-:Y:S05]  /*75e0*/  BSYNC B2 ;  /* 0x0000000000027941 */ /* 0x000fea0003800000 */
.L_x_724:
[----:B------:R-:W-:-:S13]  /*75f0*/  ISETP.NE.AND P4, PT, R10, RZ, PT ;  /* 0x000000ff0a00720c */ /* 0x000fda0003f85270 */
[----:B------:R-:W-:Y:S05]  /*7600*/  @!P4 BRA `(.L_x_723) ;  /* 0x0000000400fcc947 */ /* 0x000fea0003800000 */
[----:B------:R-:W-:Y:S01]  /*7610*/  SEL R40, R118, R148, !P1 ;  /* 0x0000009476287207 */ /* 0x000fe20004800000 */
[----:B------:R-:W-:Y:S01]  /*7620*/  IMAD.SHL.U32 R49, R212, 0x40, RZ ;  /* 0x00000040d4317824 */ /* 0x000fe200078e00ff */
[----:B------:R-:W-:Y:S01]  /*7630*/  IADD3 R43, P4, P5, R96, R136, R11 ;  /* 0x00000088602b7210 */ /* 0x000fe20007d9e00b */
[----:B------:R-:W-:Y:S01]  /*7640*/  BSSY B2, `(.L_x_728) ;  /* 0x0000078000027945 */ /* 0x000fe20003800000 */
[----:B------:R-:W-:Y:S02]  /*7650*/  SHF.R.S32.HI R41, RZ, 0x1f, R40 ;  /* 0x0000001fff297819 */ /* 0x000fe40000011428 */
[----:B------:R-:W-:Y:S02]  /*7660*/  IADD3.X R42, R92, R156, R6, P4, P5 ;  /* 0x0000009c5c2a7210 */ /* 0x000fe400027ea406 */
        /* <DEDUP_REMOVED lines=8> */
[----:B--2---:R-:W-:Y:S02]  /*76f0*/  LEA R84, P5, R43, R116, 0x1 ;  /* 0x000000742b547211 */ /* 0x004fe400078a08ff */
[----:B------:R-:W-:-:S02]  /*7700*/  LOP3.LUT R40, R40, 0x1c0, R49, 0xf8, !PT ;  /* 0x000001c028287812 */ /* 0x000fc400078ef831 */
[----:B------:R-:W-:Y:S02]  /*7710*/  LEA.HI.X R85, R43, R117, R42, 0x1, P5 ;  /* 0x000000752b557211 */ /* 0x000fe400028f0c2a */
[----:B------:R-:W-:Y:S02]  /*7720*/  SHF.R.S32.HI R42, RZ, 0x1f, R41 ;  /* 0x0000001fff2a7819 */ /* 0x000fe40000011429 */
[----:B------:R-:W-:Y:S02]  /*7730*/  LOP3.LUT R40, R40, R228, RZ, 0x3c, !PT ;  /* 0x000000e428287212 */ /* 0x000fe400078e3cff */
[----:B------:R-:W-:Y:S02]  /*7740*/  LEA.HI R42, R42, R41, RZ, 0x3 ;  /* 0x000000292a2a7211 */ /* 0x000fe400078f18ff */
[----:B------:R-:W-:Y:S02]  /*7750*/  @!P4 LEA R86, P5, R136, R116, 0x1 ;  /* 0x000000748856c211 */ /* 0x000fe400078a08ff */
[----:B------:R-:W-:-:S02]  /*7760*/  SHF.R.S32.HI R42, RZ, 0x3, R42 ;  /* 0x00000003ff2a7819 */ /* 0x000fc4000001142a */
[----:B------:R-:W-:Y:S02]  /*7770*/  @!P4 LEA.HI.X R87, R136, R117, R156, 0x1, P5 ;  /* 0x000000758857c211 */ /* 0x000fe400028f0c9c */
[----:B------:R-:W-:Y:S01]  /*7780*/  ISETP.GE.AND P5, PT, R213, R115, PT ;  /* 0x00000073d500720c */ /* 0x000fe20003fa6270 */
[----:B------:R-:W-:-:S05]  /*7790*/  IMAD R42, R42, 0x1400, R227 ;  /* 0x000014002a2a7824 */ /* 0x000fca00078e02e3 */
[----:B------:R-:W-:Y:S01]  /*77a0*/  IADD3 R42, R42, R40, RZ ;  /* 0x000000282a2a7210 */ /* 0x000fe20007ffe0ff */
[----:B------:R-:W-:-:S04]  /*77b0*/  IMAD R40, R19, 0x5000, R142 ;  /* 0x0000500013287824 */ /* 0x000fc800078e028e */
[----:B------:R-:W-:Y:S02]  /*77c0*/  IMAD R48, R19, 0x5000, R42 ;  /* 0x0000500013307824 */ /* 0x000fe400078e022a */
[--C-:B------:R-:W-:Y:S02]  /*77d0*/  IMAD R40, R40, 0x2, R18.reuse ;  /* 0x0000000228287824 */ /* 0x100fe400078e0212 */
[----:B------:R-:W-:-:S04]  /*77e0*/  IMAD R48, R48, 0x2, R18 ;  /* 0x0000000230307824 */ /* 0x000fc800078e0212 */
[----:B------:R-:W0:Y:S04]  /*77f0*/  LDS.128 R40, [R40+0x24400] ;  /* 0x0244000028287984 */ /* 0x000e280000000c00 */
[----:B------:R-:W2:Y:S01]  /*7800*/  LDS.128 R48, [R48+0x24400] ;  /* 0x0244000030307984 */ /* 0x000ea20000000c00 */
[----:B------:R-:W-:Y:S05]  /*7810*/  @P5 BRA `(.L_x_729) ;  /* 0x0000000400685947 */ /* 0x000fea0003800000 */
[--C-:B------:R-:W-:Y:S01]  /*7820*/  SHF.R.U64 R36, R36, 0x10, R37.reuse ;  /* 0x0000001024247819 */ /* 0x100fe20000001225 */
[----:B------:R-:W-:Y:S01]  /*7830*/  HADD2.F32 R89, -RZ, R180.H1_H1 ;  /* 0x300000b4ff597230 */ /* 0x000fe20000004100 */
[----:B------:R-:W-:Y:S02]  /*7840*/  SHF.R.U32.HI R88, RZ, 0x10, R37 ;  /* 0x00000010ff587819 */ /* 0x000fe40000011625 */
[--C-:B------:R-:W-:Y:S02]  /*7850*/  SHF.R.U64 R37, R44, 0x10, R45.reuse ;  /* 0x000000102c257819 */ /* 0x100fe4000000122d */
[----:B------:R-:W-:Y:S01]  /*7860*/  SHF.R.U32.HI R44, RZ, 0x10, R45 ;  /* 0x00000010ff2c7819 */ /* 0x000fe2000001162d */
[----:B------:R-:W-:Y:S01]  /*7870*/  HADD2.F32 R136, -RZ, R88.H0_H0 ;  /* 0x20000058ff887230 */ /* 0x000fe20000004100 */
[--C-:B------:R-:W-:Y:S01]  /*7880*/  SHF.R.U64 R45, R46, 0x10, R47.reuse ;  /* 0x000000102e2d7819 */ /* 0x100fe2000000122f */
[----:B------:R-:W-:Y:S01]  /*7890*/  HADD2.F32 R37, -RZ, R37.H0_H0 ;  /* 0x20000025ff257230 */ /* 0x000fe20000004100 */
[----:B------:R-:W-:Y:S01]  /*78a0*/  SHF.R.U32.HI R46, RZ, 0x10, R47 ;  /* 0x00000010ff2e7819 */ /* 0x000fe2000001162f */
[----:B--2---:R-:W-:Y:S01]  /*78b0*/  IMAD.MOV.U32 R47, RZ, RZ, R49 ;  /* 0x000000ffff2f7224 */ /* 0x004fe200078e0031 */
[----:B------:R-:W-:Y:S01]  /*78c0*/  MOV R49, R51 ;  /* 0x0000003300317202 */ /* 0x000fe20000000f00 */
[----:B------:R-:W-:Y:S01]  /*78d0*/  IMAD.MOV.U32 R51, RZ, RZ, R50 ;  /* 0x000000ffff337224 */ /* 0x000fe200078e0032 */
[--C-:B------:R-:W-:Y:S01]  /*78e0*/  SHF.R.U64 R38, R38, 0x10, R39.reuse ;  /* 0x0000001026267819 */ /* 0x100fe20000001227 */
[----:B------:R-:W-:Y:S01]  /*78f0*/  HADD2.F32 R50, -RZ, R180.H0_H0 ;  /* 0x200000b4ff327230 */ /* 0x000fe20000004100 */
[----:B------:R-:W-:Y:S01]  /*7900*/  SHF.R.U32.HI R39, RZ, 0x10, R39 ;  /* 0x00000010ff277819 */ /* 0x000fe20000011627 */
[----:B------:R-:W-:-:S02]  /*7910*/  HADD2.F32 R90, -RZ, R47.H0_H0 ;  /* 0x2000002fff5a7230 */ /* 0x000fc40000004100 */
[----:B------:R-:W-:Y:S02]  /*7920*/  HADD2.F32 R91, -RZ, R47.H1_H1 ;  /* 0x3000002fff5b7230 */ /* 0x000fe40000004100 */
[--C-:B0-----:R-:W-:Y:S02]  /*7930*/  HADD2.F32 R47, -RZ, R41.reuse.H0_H0 ;  /* 0x20000029ff2f7230 */ /* 0x101fe40000004100 */
[-C--:B------:R-:W-:Y:S01]  /*7940*/  FMUL.FTZ R88, R90, R50.reuse ;  /* 0x000000325a587220 */ /* 0x080fe20000410000 */
[----:B------:R-:W-:Y:S02]  /*7950*/  HADD2.F32 R44, -RZ, R44.H0_H0 ;  /* 0x2000002cff2c7230 */ /* 0x000fe40000004100 */
[----:B------:R-:W-:Y:S02]  /*7960*/  HADD2.F32 R41, -RZ, R41.H1_H1 ;  /* 0x30000029ff297230 */ /* 0x000fe40000004100 */
[C---:B------:R-:W-:Y:S01]  /*7970*/  FMUL.FTZ R137, R47.reuse, R50 ;  /* 0x000000322f897220 */ /* 0x040fe20000410000 */
[----:B------:R-:W-:Y:S01]  /*7980*/  FFMA.FTZ R88, R47, R89, -R88 ;  /* 0x000000592f587223 */ /* 0x000fe20000010858 */
[----:B------:R-:W-:Y:S01]  /*7990*/  FMUL.FTZ R50, R91, R44 ;  /* 0x0000002c5b327220 */ /* 0x000fe20000410000 */
[----:B------:R-:W-:-:S02]  /*79a0*/  HADD2.F32 R46, -RZ, R46.H0_H0 ;  /* 0x2000002eff2e7230 */ /* 0x000fc40000004100 */
[----:B------:R-:W-:Y:S01]  /*79b0*/  FFMA.FTZ R137, R90, R89, R137 ;  /* 0x000000595a897223 */ /* 0x000fe20000010089 */
[C---:B------:R-:W-:Y:S01]  /*79c0*/  FMUL.FTZ R44, R41.reuse, R44 ;  /* 0x0000002c292c7220 */ /* 0x040fe20000410000 */
[-C--:B------:R-:W-:Y:S01]  /*79d0*/  FFMA.FTZ R50, R41, R136.reuse, -R50 ;  /* 0x0000008829327223 */ /* 0x080fe20000010832 */
[--C-:B------:R-:W-:Y:S02]  /*79e0*/  HADD2.F32 R89, -RZ, R49.reuse.H0_H0 ;  /* 0x20000031ff597230 */ /* 0x100fe40000004100 */
[----:B------:R-:W-:Y:S02]  /*79f0*/  HADD2.F32 R90, -RZ, R49.H1_H1 ;  /* 0x30000031ff5a7230 */ /* 0x000fe40000004100 */
[----:B------:R-:W-:Y:S01]  /*7a00*/  FFMA.FTZ R44, R91, R136, R44 ;  /* 0x000000885b2c7223 */ /* 0x000fe2000001002c */
[----:B------:R-:W-:Y:S01]  /*7a10*/  HADD2.F32 R41, -RZ, R176.H0_H0 ;  /* 0x200000b0ff297230 */ /* 0x000fe20000004100 */
[----:B------:R-:W-:Y:S01]  /*7a20*/  F2FP.F16.F32.PACK_AB R50, R50, R88 ;  /* 0x000000583232723e */ /* 0x000fe200000000ff */
[----:B------:R-:W-:-:S02]  /*7a30*/  HADD2.F32 R49, -RZ, R43.H0_H0 ;  /* 0x2000002bff317230 */ /* 0x000fc40000004100 */
[----:B------:R-:W-:Y:S02]  /*7a40*/  HADD2.F32 R91, -RZ, R39.H0_H0 ;  /* 0x20000027ff5b7230 */ /* 0x000fe40000004100 */
[-C--:B------:R-:W-:Y:S01]  /*7a50*/  FMUL.FTZ R39, R89, R41.reuse ;  /* 0x0000002959277220 */ /* 0x080fe20000410000 */
[----:B------:R-:W-:Y:S02]  /*7a60*/  HADD2.F32 R47, -RZ, R176.H1_H1 ;  /* 0x300000b0ff2f7230 */ /* 0x000fe40000004100 */
[C---:B------:R-:W-:Y:S01]  /*7a70*/  FMUL.FTZ R136, R49.reuse, R41 ;  /* 0x0000002931887220 */ /* 0x040fe20000410000 */
[----:B------:R-:W-:Y:S02]  /*7a80*/  HADD2.F32 R43, -RZ, R43.H1_H1 ;  /* 0x3000002bff2b7230 */ /* 0x000fe40000004100 */
[-C--:B------:R-:W-:Y:S01]  /*7a90*/  FMUL.FTZ R41, R90, R46.reuse ;  /* 0x0000002e5a297220 */ /* 0x080fe20000410000 */
[----:B------:R-:W-:Y:S02]  /*7aa0*/  HADD2.F32 R45, -RZ, R45.H0_H0 ;  /* 0x2000002dff2d7230 */ /* 0x000fe40000004100 */
[-C--:B------:R-:W-:Y:S01]  /*7ab0*/  FFMA.FTZ R39, R49, R47.reuse, -R39 ;  /* 0x0000002f31277223 */ /* 0x080fe20000010827 */
[----:B------:R-:W-:Y:S01]  /*7ac0*/  FFMA.FTZ R136, R89, R47, R136 ;  /* 0x0000002f59887223 */ /* 0x000fe20000010088 */
[C---:B------:R-:W-:Y:S01]  /*7ad0*/  FMUL.FTZ R46, R43.reuse, R46 ;  /* 0x0000002e2b2e7220 */ /* 0x040fe20000410000 */
[----:B------:R-:W-:Y:S01]  /*7ae0*/  FFMA.FTZ R41, R43, R91, -R41 ;  /* 0x0000005b2b297223 */ /* 0x000fe20000010829 */
[----:B------:R-:W-:Y:S01]  /*7af0*/  HADD2.F32 R43, -RZ, R175.H0_H0 ;  /* 0x200000afff2b7230 */ /* 0x000fe20000004100 */
[----:B------:R-:W-:Y:S01]  /*7b00*/  F2FP.F16.F32.PACK_AB R44, R44, R137 ;  /* 0x000000892c2c723e */ /* 0x000fe200000000ff */
[----:B------:R-:W-:-:S02]  /*7b10*/  HADD2.F32 R89, -RZ, R48.H0_H0 ;  /* 0x20000030ff597230 */ /* 0x000fc40000004100 */
[----:B------:R-:W-:Y:S01]  /*7b20*/  FFMA.FTZ R46, R90, R91, R46 ;  /* 0x0000005b5a2e7223 */ /* 0x000fe2000001002e */
[----:B------:R-:W-:Y:S01]  /*7b30*/  HADD2.F32 R49, -RZ, R40.H0_H0 ;  /* 0x20000028ff317230 */ /* 0x000fe20000004100 */
[----:B------:R-:W-:Y:S01]  /*7b40*/  F2FP.F16.F32.PACK_AB R39, R41, R39 ;  /* 0x000000272927723e */ /* 0x000fe200000000ff */
[----:B------:R-:W-:Y:S02]  /*7b50*/  HADD2.F32 R48, -RZ, R48.H1_H1 ;  /* 0x30000030ff307230 */ /* 0x000fe40000004100 */
[----:B------:R-:W-:Y:S02]  /*7b60*/  HADD2.F32 R40, -RZ, R40.H1_H1 ;  /* 0x30000028ff287230 */ /* 0x000fe40000004100 */
[-C--:B------:R-:W-:Y:S01]  /*7b70*/  FMUL.FTZ R91, R49, R43.reuse ;  /* 0x0000002b315b7220 */ /* 0x080fe20000410000 */
[----:B------:R-:W-:Y:S02]  /*7b80*/  HADD2.F32 R90, -RZ, R36.H0_H0 ;  /* 0x20000024ff5a7230 */ /* 0x000fe40000004100 */
[----:B------:R-:W-:Y:S01]  /*7b90*/  FMUL.FTZ R36, R89, R43 ;  /* 0x0000002b59247220 */ /* 0x000fe20000410000 */
[----:B------:R-:W-:-:S02]  /*7ba0*/  HADD2.F32 R47, -RZ, R175.H1_H1 ;  /* 0x300000afff2f7230 */ /* 0x000fc40000004100 */
[-C--:B------:R-:W-:Y:S01]  /*7bb0*/  FMUL.FTZ R43, R48, R37.reuse ;  /* 0x00000025302b7220 */ /* 0x080fe20000410000 */
[----:B------:R-:W-:Y:S01]  /*7bc0*/  FMUL.FTZ R37, R40, R37 ;  /* 0x0000002528257220 */ /* 0x000fe20000410000 */
[----:B------:R-:W-:Y:S01]  /*7bd0*/  F2FP.F16.F32.PACK_AB R46, R46, R136 ;  /* 0x000000882e2e723e */ /* 0x000fe200000000ff */
[----:B------:R-:W-:Y:S02]  /*7be0*/  IMAD.MOV.U32 R41, RZ, RZ, R50 ;  /* 0x000000ffff297224 */ /* 0x000fe400078e0032 */
[-C--:B------:R-:W-:Y:S01]  /*7bf0*/  FFMA.FTZ R36, R49, R47.reuse, -R36 ;  /* 0x0000002f31247223 */ /* 0x080fe20000010824 */
[----:B------:R-:W-:Y:S01]  /*7c00*/  FFMA.FTZ R91, R89, R47, R91 ;  /* 0x0000002f595b7223 */ /* 0x000fe2000001005b */
[-C--:B------:R-:W-:Y:S01]  /*7c10*/  FFMA.FTZ R48, R48, R90.reuse, R37 ;  /* 0x0000005a30307223 */ /* 0x080fe20000010025 */
[----:B------:R-:W-:Y:S02]  /*7c20*/  HADD2.F32 R37, -RZ, R174.H0_H0 ;  /* 0x200000aeff257230 */ /* 0x000fe40000004100 */
[----:B------:R-:W-:Y:S01]  /*7c30*/  FFMA.FTZ R43, R40, R90, -R43 ;  /* 0x0000005a282b7223 */ /* 0x000fe2000001082b */
[----:B------:R-:W-:-:S02]  /*7c40*/  HADD2.F32 R49, -RZ, R51.H0_H0 ;  /* 0x20000033ff317230 */ /* 0x000fc40000004100 */
[--C-:B------:R-:W-:Y:S01]  /*7c50*/  HADD2.F32 R47, -RZ, R42.reuse.H0_H0 ;  /* 0x2000002aff2f7230 */ /* 0x100fe20000004100 */
[----:B------:R-:W-:Y:S01]  /*7c60*/  F2FP.F16.F32.PACK_AB R48, R48, R91 ;  /* 0x0000005b3030723e */ /* 0x000fe200000000ff */
[----:B------:R-:W-:Y:S01]  /*7c70*/  HADD2.F32 R51, -RZ, R51.H1_H1 ;  /* 0x30000033ff337230 */ /* 0x000fe20000004100 */
[----:B------:R-:W-:Y:S01]  /*7c80*/  F2FP.F16.F32.PACK_AB R36, R43, R36 ;  /* 0x000000242b24723e */ /* 0x000fe200000000ff */
[----:B------:R-:W-:Y:S02]  /*7c90*/  HADD2.F32 R42, -RZ, R42.H1_H1 ;  /* 0x3000002aff2a7230 */ /* 0x000fe40000004100 */
[-C--:B------:R-:W-:Y:S01]  /*7ca0*/  FMUL.FTZ R90, R47, R37.reuse ;  /* 0x000000252f5a7220 */ /* 0x080fe20000410000 */
[----:B------:R-:W-:Y:S02]  /*7cb0*/  HADD2.F32 R89, -RZ, R38.H0_H0 ;  /* 0x20000026ff597230 */ /* 0x000fe40000004100 */
[----:B------:R-:W-:Y:S01]  /*7cc0*/  FMUL.FTZ R38, R49, R37 ;  /* 0x0000002531267220 */ /* 0x000fe20000410000 */
[----:B------:R-:W-:-:S02]  /*7cd0*/  HADD2.F32 R40, -RZ, R174.H1_H1 ;  /* 0x300000aeff287230 */ /* 0x000fc40000004100 */
[-C--:B------:R-:W-:Y:S01]  /*7ce0*/  FMUL.FTZ R37, R51, R45.reuse ;  /* 0x0000002d33257220 */ /* 0x080fe20000410000 */
[C---:B------:R-:W-:Y:S01]  /*7cf0*/  FMUL.FTZ R45, R42.reuse, R45 ;  /* 0x0000002d2a2d7220 */ /* 0x040fe20000410000 */
[----:B------:R-:W-:Y:S02]  /*7d00*/  IMAD.MOV.U32 R43, RZ, RZ, R39 ;  /* 0x000000ffff2b7224 */ /* 0x000fe400078e0027 */
[-C--:B------:R-:W-:Y:S01]  /*7d10*/  FFMA.FTZ R38, R47, R40.reuse, -R38 ;  /* 0x000000282f267223 */ /* 0x080fe20000010826 */
[----:B------:R-:W-:Y:S01]  /*7d20*/  FFMA.FTZ R90, R49, R40, R90 ;  /* 0x00000028315a7223 */ /* 0x000fe2000001005a */
[-C--:B------:R-:W-:Y:S01]  /*7d30*/  FFMA.FTZ R37, R42, R89.reuse, -R37 ;  /* 0x000000592a257223 */ /* 0x080fe20000010825 */
[----:B------:R-:W-:Y:S01]  /*7d40*/  FFMA.FTZ R45, R51, R89, R45 ;  /* 0x00000059332d7223 */ /* 0x000fe2000001002d */
[----:B------:R-:W-:Y:S01]  /*7d50*/  IMAD.MOV.U32 R40, RZ, RZ, R36 ;  /* 0x000000ffff287224 */ /* 0x000fe200078e0024 */
[----:B------:R-:W-:Y:S02]  /*7d60*/  MOV R49, R44 ;  /* 0x0000002c00317202 */ /* 0x000fe40000000f00 */
[----:B------:R-:W-:-:S02]  /*7d70*/  F2FP.F16.F32.PACK_AB R37, R37, R38 ;  /* 0x000000262525723e */ /* 0x000fc400000000ff */
[----:B------:R-:W-:Y:S02]  /*7d80*/  F2FP.F16.F32.PACK_AB R45, R45, R90 ;  /* 0x0000005a2d2d723e */ /* 0x000fe400000000ff */
[----:B------:R-:W-:Y:S01]  /*7d90*/  MOV R51, R46 ;  /* 0x0000002e00337202 */ /* 0x000fe20000000f00 */
[----:B------:R-:W-:Y:S02]  /*7da0*/  IMAD.MOV.U32 R42, RZ, RZ, R37 ;  /* 0x000000ffff2a7224 */ /* 0x000fe400078e0025 */
[----:B------:R-:W-:-:S07]  /*7db0*/  IMAD.MOV.U32 R50, RZ, RZ, R45 ;  /* 0x000000ffff327224 */ /* 0x000fce00078e002d */
.L_x_729:
[----:B------:R-:W-:Y:S05]  /*7dc0*/  BSYNC B2 ;  /* 0x0000000000027941 */ /* 0x000fea0003800000 */
.L_x_728:
[----:B------:R-:W-:Y:S02]  /*7dd0*/  ULDC.64 UR4, c[0x0][0x208] ;  /* 0x0000820000047ab9 */ /* 0x000fe40000000a00 */
[----:B0-----:R0:W-:Y:S04]  /*7de0*/  STG.E.128 desc[UR4][R84.64], R40 ;  /* 0x0000002854007986 */ /* 0x0011e8000c101d04 */
[----:B--2---:R0:W-:Y:S02]  /*7df0*/  @!P4 STG.E.128 desc[UR4][R86.64], R48 ;  /* 0x000000305600c986 */ /* 0x0041e4000c101d04 */
.L_x_723:
[----:B------:R-:W-:Y:S05]  /*7e00*/  BSYNC B1 ;  /* 0x0000000000017941 */ /* 0x000fea0003800000 */
.L_x_722:
[----:B------:R-:W3:Y:S01]  /*7e10*/  LDL R36, [R1+0x8] ;  /* 0x0000080001247983 */ /* 0x000ee20000100800 */
[----:B------:R-:W-:Y:S01]  /*7e20*/  BSSY B1, `(.L_x_730) ;  /* 0x00000fe000017945 */ /* 0x000fe20003800000 */
[----:B---3--:R-:W-:-:S13]  /*7e30*/  LOP3.LUT P4, RZ, R36, 0x1, RZ, 0xc0, !PT ;  /* 0x0000000124ff7812 */ /* 0x008fda000788c0ff */
[----:B------:R-:W-:Y:S05]  /*7e40*/  @P4 BRA `(.L_x_731) ;  /* 0x0000000c00ec4947 */ /* 0x000fea0003800000 */
[----:B------:R-:W-:Y:S01]  /*7e50*/  ISETP.NE.AND P4, PT, R26, RZ, PT ;  /* 0x000000ff1a00720c */ /* 0x000fe20003f85270 */
[----:B------:R-:W-:Y:S01]  /*7e60*/  VIADD R37, R212, 0x20 ;  /* 0x00000020d4257836 */ /* 0x000fe20000000000 */
[----:B------:R-:W-:Y:S01]  /*7e70*/  BSSY B2, `(.L_x_732) ;  /* 0x000007f000027945 */ /* 0x000fe20003800000 */
[-C--:B--2---:R-:W-:Y:S02]  /*7e80*/  IMAD R36, R147, R122.reuse, RZ ;  /* 0x0000007a93247224 */ /* 0x084fe400078e02ff */
[----:B------:R-:W-:-:S04]  /*7e90*/  IMAD.WIDE.U32 R44, R37, R122, R124 ;  /* 0x0000007a252c7225 */ /* 0x000fc800078e007c */
[----:B------:R-:W-:-:S04]  /*7ea0*/  IMAD R37, R37, R123, R36 ;  /* 0x0000007b25257224 */ /* 0x000fc800078e0224 */
[----:B0-----:R-:W-:Y:S01]  /*7eb0*/  IMAD.IADD R50, R45, 0x1, R37 ;  /* 0x000000012d327824 */ /* 0x001fe200078e0225 */
[----:B------:R-:W-:Y:S06]  /*7ec0*/  @!P4 BRA `(.L_x_733) ;  /* 0x0000000400e4c947 */ /* 0x000fec0003800000 */
[----:B------:R-:W-:Y:S01]  /*7ed0*/  SEL R36, R118, R148, !P0 ;  /* 0x0000009476247207 */ /* 0x000fe20004000000 */
[----:B------:R-:W-:Y:S01]  /*7ee0*/  BSSY B3, `(.L_x_734) ;  /* 0x0000074000037945 */ /* 0x000fe20003800000 */
[----:B------:R-:W-:Y:S02]  /*7ef0*/  IADD3 R39, P4, P5, R96, R44, R13 ;  /* 0x0000002c60277210 */ /* 0x000fe40007d9e00d */
[----:B------:R-:W-:Y:S02]  /*7f00*/  SHF.R.S32.HI R37, RZ, 0x1f, R36 ;  /* 0x0000001fff257819 */ /* 0x000fe40000011424 */
[----:B------:R-:W-:Y:S02]  /*7f10*/  IADD3.X R41, R92, R50, R7, P4, P5 ;  /* 0x000000325c297210 */ /* 0x000fe400027ea407 */
[----:B------:R-:W-:Y:S02]  /*7f20*/  LEA.HI R37, R37, R36, RZ, 0x4 ;  /* 0x0000002425257211 */ /* 0x000fe400078f20ff */
[----:B------:R-:W-:-:S02]  /*7f30*/  SHF.R.U32.HI R43, RZ, 0x3, R223 ;  /* 0x00000003ff2b7819 */ /* 0x000fc400000116df */
[----:B------:R-:W-:-:S04]  /*7f40*/  LEA.HI.SX32 R38, R37, R14, 0x1c ;  /* 0x0000000e25267211 */ /* 0x000fc800078fe2ff */
[----:B------:R-:W-:Y:S01]  /*7f50*/  SHF.R.S32.HI R42, RZ, 0x1f, R38 ;  /* 0x0000001fff2a7819 */ /* 0x000fe20000011426 */
[----:B------:R-:W-:-:S03]  /*7f60*/  IMAD.SHL.U32 R40, R38, 0x8, RZ ;  /* 0x0000000826287824 */ /* 0x000fc600078e00ff */
[----:B------:R-:W-:Y:S02]  /*7f70*/  LEA.HI R38, R42, R38, RZ, 0x3 ;  /* 0x000000262a267211 */ /* 0x000fe400078f18ff */
[----:B------:R-:W-:Y:S02]  /*7f80*/  ISETP.GE.AND P4, PT, R40, R145, PT ;  /* 0x000000912800720c */ /* 0x000fe40003f86270 */
[----:B------:R-:W-:-:S05]  /*7f90*/  SHF.R.S32.HI R38, RZ, 0x3, R38 ;  /* 0x00000003ff267819 */ /* 0x000fca0000011426 */
[----:B------:R-:W-:-:S06]  /*7fa0*/  IMAD R38, R38, 0x1400, R226 ;  /* 0x0000140026267824 */ /* 0x000fcc00078e02e2 */
[--C-:B------:R-:W-:Y:S02]  /*7fb0*/  @!P4 SHF.R.S32.HI R36, RZ, 0x1f, R40.reuse ;  /* 0x0000001fff24c819 */ /* 0x100fe40000011428 */
[--C-:B------:R-:W-:Y:S02]  /*7fc0*/  @!P4 IADD3 R37, P5, P6, R96, R44, R40.reuse ;  /* 0x0000002c6025c210 */ /* 0x100fe40007ebe028 */
[----:B------:R-:W-:Y:S02]  /*7fd0*/  LOP3.LUT R40, R223, 0x38, R40, 0xf8, !PT ;  /* 0x00000038df287812 */ /* 0x000fe400078ef828 */
[----:B------:R-:W-:Y:S02]  /*7fe0*/  @!P4 IADD3.X R36, R92, R50, R36, P5, P6 ;  /* 0x000000325c24c210 */ /* 0x000fe40002fec424 */
[----:B------:R-:W-:Y:S02]  /*7ff0*/  LOP3.LUT R40, R40, R43, RZ, 0x3c, !PT ;  /* 0x0000002b28287212 */ /* 0x000fe400078e3cff */
[----:B------:R-:W-:-:S02]  /*8000*/  LEA R46, P5, R39, R116, 0x1 ;  /* 0x00000074272e7211 */ /* 0x000fc400078a08ff */
[----:B------:R-:W-:Y:S01]  /*8010*/  IADD3 R40, R38, R40, RZ ;  /* 0x0000002826287210 */ /* 0x000fe20007ffe0ff */
[----:B------:R-:W-:Y:S01]  /*8020*/  IMAD R38, R19, 0x5000, R135 ;  /* 0x0000500013267824 */ /* 0x000fe200078e0287 */
[-C--:B------:R-:W-:Y:S02]  /*8030*/  LEA.HI.X R47, R39, R117.reuse, R41, 0x1, P5 ;  /* 0x00000075272f7211 */ /* 0x080fe400028f0c29 */
[----:B------:R-:W-:Y:S01]  /*8040*/  @!P4 LEA R48, P5, R37, R116, 0x1 ;  /* 0x000000742530c211 */ /* 0x000fe200078a08ff */
[----:B------:R-:W-:Y:S02]  /*8050*/  IMAD R40, R19, 0x5000, R40 ;  /* 0x0000500013287824 */ /* 0x000fe400078e0228 */
[----:B------:R-:W-:Y:S01]  /*8060*/  IMAD R38, R38, 0x2, R18 ;  /* 0x0000000226267824 */ /* 0x000fe200078e0212 */
[----:B------:R-:W-:Y:S01]  /*8070*/  @!P4 LEA.HI.X R49, R37, R117, R36, 0x1, P5 ;  /* 0x000000752531c211 */ /* 0x000fe200028f0c24 */
[----:B------:R-:W-:Y:S01]  /*8080*/  IMAD R40, R40, 0x2, R18 ;  /* 0x0000000228287824 */ /* 0x000fe200078e0212 */
[----:B------:R-:W-:-:S03]  /*8090*/  ISETP.GE.AND P5, PT, R16, R115, PT ;  /* 0x000000731000720c */ /* 0x000fc60003fa6270 */
[----:B------:R-:W0:Y:S04]  /*80a0*/  LDS.128 R36, [R38+0x24400] ;  /* 0x0244000026247984 */ /* 0x000e280000000c00 */
[----:B------:R-:W2:Y:S06]  /*80b0*/  LDS.128 R40, [R40+0x24400] ;  /* 0x0244000028287984 */ /* 0x000eac0000000c00 */
[----:B------:R-:W-:Y:S05]  /*80c0*/  @P5 BRA `(.L_x_735) ;  /* 0x0000000400545947 */ /* 0x000fea0003800000 */
[--C-:B------:R-:W-:Y:S01]  /*80d0*/  SHF.R.U64 R51, R56, 0x10, R57.reuse ;  /* 0x0000001038337819 */ /* 0x100fe20000001239 */
[--C-:B--2---:R-:W-:Y:S01]  /*80e0*/  HADD2.F32 R85, -RZ, R41.reuse.H0_H0 ;  /* 0x20000029ff557230 */ /* 0x104fe20000004100 */
[----:B------:R-:W-:Y:S01]  /*80f0*/  SHF.R.U32.HI R57, RZ, 0x10, R57 ;  /* 0x00000010ff397819 */ /* 0x000fe20000011639 */
[----:B------:R-:W-:Y:S01]  /*8100*/  HADD2.F32 R86, -RZ, R41.H1_H1 ;  /* 0x30000029ff567230 */ /* 0x000fe20000004100 */
[--C-:B------:R-:W-:Y:S01]  /*8110*/  SHF.R.U64 R56, R64, 0x10, R65.reuse ;  /* 0x0000001040387819 */ /* 0x100fe20000001241 */
[----:B------:R-:W-:Y:S01]  /*8120*/  HADD2.F32 R84, -RZ, R173.H0_H0 ;  /* 0x200000adff547230 */ /* 0x000fe20000004100 */
[----:B------:R-:W-:Y:S01]  /*8130*/  SHF.R.U32.HI R64, RZ, 0x10, R65 ;  /* 0x00000010ff407819 */ /* 0x000fe20000011641 */
[----:B0-----:R-:W-:Y:S01]  /*8140*/  HADD2.F32 R41, -RZ, R37.H0_H0 ;  /* 0x20000025ff297230 */ /* 0x001fe20000004100 */
[--C-:B------:R-:W-:Y:S01]  /*8150*/  SHF.R.U64 R65, R66, 0x10, R67.reuse ;  /* 0x0000001042417819 */ /* 0x100fe20000001243 */
[----:B------:R-:W-:Y:S01]  /*8160*/  HADD2.F32 R87, -RZ, R57.H0_H0 ;  /* 0x20000039ff577230 */ /* 0x000fe20000004100 */
[----:B------:R-:W-:Y:S01]  /*8170*/  SHF.R.U32.HI R66, RZ, 0x10, R67 ;  /* 0x00000010ff427819 */ /* 0x000fe20000011643 */
[----:B------:R-:W-:-:S02]  /*8180*/  HADD2.F32 R67, -RZ, R172.H0_H0 ;  /* 0x200000acff437230 */ /* 0x000fc40000004100 */
[-C--:B------:R-:W-:Y:S01]  /*8190*/  FMUL.FTZ R57, R85, R84.reuse ;  /* 0x0000005455397220 */ /* 0x080fe20000410000 */
[----:B------:R-:W-:Y:S02]  /*81a0*/  HADD2.F32 R64, -RZ, R64.H0_H0 ;  /* 0x20000040ff407230 */ /* 0x000fe40000004100 */
[C---:B------:R-:W-:Y:S01]  /*81b0*/  FMUL.FTZ R88, R41.reuse, R84 ;  /* 0x0000005429587220 */ /* 0x040fe20000410000 */
[----:B------:R-:W-:Y:S01]  /*81c0*/  HADD2.F32 R37, -RZ, R37.H1_H1 ;  /* 0x30000025ff257230 */ /* 0x000fe20000004100 */
[----:B------:R-:W-:Y:S01]  /*81d0*/  SHF.R.U64 R58, R58, 0x10, R59 ;  /* 0x000000103a3a7819 */ /* 0x000fe2000000123b */
[-C--:B------:R-:W-:Y:S01]  /*81e0*/  FFMA.FTZ R57, R41, R67.reuse, -R57 ;  /* 0x0000004329397223 */ /* 0x080fe20000010839 */
[----:B------:R-:W-:Y:S01]  /*81f0*/  SHF.R.U32.HI R59, RZ, 0x10, R59 ;  /* 0x00000010ff3b7819 */ /* 0x000fe2000001163b */
[----:B------:R-:W-:Y:S01]  /*8200*/  FFMA.FTZ R88, R85, R67, R88 ;  /* 0x0000004355587223 */ /* 0x000fe20000010058 */
[----:B------:R-:W-:Y:S01]  /*8210*/  FMUL.FTZ R84, R86, R64 ;  /* 0x0000004056547220 */ /* 0x000fe20000410000 */
[----:B------:R-:W-:-:S02]  /*8220*/  HADD2.F32 R172, -RZ, R172.H1_H1 ;  /* 0x300000acffac7230 */ /* 0x000fc40000004100 */
[C---:B------:R-:W-:Y:S01]  /*8230*/  FMUL.FTZ R64, R37.reuse, R64 ;  /* 0x0000004025407220 */ /* 0x040fe20000410000 */
[--C-:B------:R-:W-:Y:S02]  /*8240*/  HADD2.F32 R41, -RZ, R43.reuse.H0_H0 ;  /* 0x2000002bff297230 */ /* 0x100fe40000004100 */
[-C--:B------:R-:W-:Y:S01]  /*8250*/  FFMA.FTZ R84, R37, R87.reuse, -R84 ;  /* 0x0000005725547223 */ /* 0x080fe20000010854 */
[----:B------:R-:W-:Y:S02]  /*8260*/  HADD2.F32 R67, -RZ, R43.H1_H1 ;  /* 0x3000002bff437230 */ /* 0x000fe40000004100 */
[----:B------:R-:W-:Y:S01]  /*8270*/  FFMA.FTZ R64, R86, R87, R64 ;  /* 0x0000005756407223 */ /* 0x000fe20000010040 */
[----:B------:R-:W-:Y:S02]  /*8280*/  HADD2.F32 R43, -RZ, R39.H0_H0 ;  /* 0x20000027ff2b7230 */ /* 0x000fe40000004100 */
[----:B------:R-:W-:Y:S01]  /*8290*/  HADD2.F32 R66, -RZ, R66.H0_H0 ;  /* 0x20000042ff427230 */ /* 0x000fe20000004100 */
[----:B------:R-:W-:Y:S01]  /*82a0*/  F2FP.F16.F32.PACK_AB R57, R84, R57 ;  /* 0x000000395439723e */ /* 0x000fe200000000ff */
[----:B------:R-:W-:-:S02]  /*82b0*/  HADD2.F32 R85, -RZ, R59.H0_H0 ;  /* 0x2000003bff557230 */ /* 0x000fc40000004100 */
[-C--:B------:R-:W-:Y:S01]  /*82c0*/  FMUL.FTZ R59, R41, R172.reuse ;  /* 0x000000ac293b7220 */ /* 0x080fe20000410000 */
[----:B------:R-:W-:Y:S02]  /*82d0*/  HADD2.F32 R37, -RZ, R170.H1_H1 ;  /* 0x300000aaff257230 */ /* 0x000fe40000004100 */
[----:B------:R-:W-:Y:S01]  /*82e0*/  FMUL.FTZ R172, R43, R172 ;  /* 0x000000ac2bac7220 */ /* 0x000fe20000410000 */
        /* <DEDUP_REMOVED lines=14> */
[-C--:B------:R-:W-:Y:S01]  /*83d0*/  FMUL.FTZ R43, R41, R37.reuse ;  /* 0x00000025292b7220 */ /* 0x080fe20000410000 */
[----:B------:R-:W-:Y:S02]  /*83e0*/  HADD2.F32 R170, -RZ, R170.H0_H0 ;  /* 0x200000aaffaa7230 */ /* 0x000fe40000004100 */
[----:B------:R-:W-:Y:S01]  /*83f0*/  FMUL.FTZ R67, R39, R37 ;  /* 0x0000002527437220 */ /* 0x000fe20000410000 */
[----:B------:R-:W-:Y:S02]  /*8400*/  HADD2.F32 R36, -RZ, R36.H1_H1 ;  /* 0x30000024ff247230 */ /* 0x000fe40000004100 */
[----:B------:R-:W-:Y:S01]  /*8410*/  FMUL.FTZ R37, R40, R56 ;  /* 0x0000003828257220 */ /* 0x000fe20000410000 */
[----:B------:R-:W-:-:S02]  /*8420*/  HADD2.F32 R51, -RZ, R51.H0_H0 ;  /* 0x20000033ff337230 */ /* 0x000fc40000004100 */
[----:B------:R-:W-:Y:S01]  /*8430*/  FFMA.FTZ R43, R39, R170, -R43 ;  /* 0x000000aa272b7223 */ /* 0x000fe2000001082b */
[----:B------:R-:W-:Y:S02]  /*8440*/  HADD2.F32 R39, -RZ, R42.H0_H0 ;  /* 0x2000002aff277230 */ /* 0x000fe40000004100 */
[C---:B------:R-:W-:Y:S01]  /*8450*/  FMUL.FTZ R56, R36.reuse, R56 ;  /* 0x0000003824387220 */ /* 0x040fe20000410000 */
[----:B------:R-:W-:Y:S02]  /*8460*/  HADD2.F32 R173, -RZ, R173.H1_H1 ;  /* 0x300000adffad7230 */ /* 0x000fe40000004100 */
[----:B------:R-:W-:Y:S01]  /*8470*/  FFMA.FTZ R37, R36, R51, -R37 ;  /* 0x0000003324257223 */ /* 0x000fe20000010825 */
[----:B------:R-:W-:Y:S02]  /*8480*/  HADD2.F32 R65, -RZ, R65.H0_H0 ;  /* 0x20000041ff417230 */ /* 0x000fe40000004100 */
[----:B------:R-:W-:Y:S01]  /*8490*/  FFMA.FTZ R67, R41, R170, R67 ;  /* 0x000000aa29437223 */ /* 0x000fe20000010043 */
[----:B------:R-:W-:-:S02]  /*84a0*/  HADD2.F32 R36, -RZ, R38.H0_H0 ;  /* 0x20000026ff247230 */ /* 0x000fc40000004100 */
[----:B------:R-:W-:Y:S01]  /*84b0*/  FFMA.FTZ R56, R40, R51, R56 ;  /* 0x0000003328387223 */ /* 0x000fe20000010038 */
[----:B------:R-:W-:Y:S02]  /*84c0*/  HADD2.F32 R42, -RZ, R42.H1_H1 ;  /* 0x3000002aff2a7230 */ /* 0x000fe40000004100 */
[-C--:B------:R-:W-:Y:S01]  /*84d0*/  FMUL.FTZ R40, R39, R173.reuse ;  /* 0x000000ad27287220 */ /* 0x080fe20000410000 */
[----:B------:R-:W-:Y:S02]  /*84e0*/  HADD2.F32 R38, -RZ, R38.H1_H1 ;  /* 0x30000026ff267230 */ /* 0x000fe40000004100 */
[----:B------:R-:W-:Y:S01]  /*84f0*/  FMUL.FTZ R173, R36, R173 ;  /* 0x000000ad24ad7220 */ /* 0x000fe20000410000 */
[----:B------:R-:W-:Y:S02]  /*8500*/  HADD2.F32 R171, -RZ, R171.H1_H1 ;  /* 0x300000abffab7230 */ /* 0x000fe40000004100 */
[----:B------:R-:W-:Y:S01]  /*8510*/  FMUL.FTZ R41, R42, R65 ;  /* 0x000000412a297220 */ /* 0x000fe20000410000 */
[----:B------:R-:W-:-:S02]  /*8520*/  HADD2.F32 R58, -RZ, R58.H0_H0 ;  /* 0x2000003aff3a7230 */ /* 0x000fc40000004100 */
[----:B------:R-:W-:Y:S01]  /*8530*/  FMUL.FTZ R65, R38, R65 ;  /* 0x0000004126417220 */ /* 0x000fe20000410000 */
[----:B------:R-:W-:Y:S01]  /*8540*/  F2FP.F16.F32.PACK_AB R66, R66, R172 ;  /* 0x000000ac4242723e */ /* 0x000fe200000000ff */
[-C--:B------:R-:W-:Y:S01]  /*8550*/  FFMA.FTZ R40, R36, R171.reuse, -R40 ;  /* 0x000000ab24287223 */ /* 0x080fe20000010828 */
[----:B------:R-:W-:Y:S01]  /*8560*/  FFMA.FTZ R173, R39, R171, R173 ;  /* 0x000000ab27ad7223 */ /* 0x000fe200000100ad */
[-C--:B------:R-:W-:Y:S01]  /*8570*/  FFMA.FTZ R41, R38, R58.reuse, -R41 ;  /* 0x0000003a26297223 */ /* 0x080fe20000010829 */
[----:B------:R-:W-:Y:S01]  /*8580*/  FFMA.FTZ R65, R42, R58, R65 ;  /* 0x0000003a2a417223 */ /* 0x000fe20000010041 */
[----:B------:R-:W-:Y:S01]  /*8590*/  F2FP.F16.F32.PACK_AB R67, R56, R67 ;  /* 0x000000433843723e */ /* 0x000fe200000000ff */
[----:B------:R-:W-:Y:S01]  /*85a0*/  IMAD.MOV.U32 R39, RZ, RZ, R59 ;  /* 0x000000ffff277224 */ /* 0x000fe200078e003b */
[----:B------:R-:W-:Y:S01]  /*85b0*/  F2FP.F16.F32.PACK_AB R36, R37, R43 ;  /* 0x0000002b2524723e */ /* 0x000fe200000000ff */
[----:B------:R-:W-:Y:S01]  /*85c0*/  IMAD.MOV.U32 R37, RZ, RZ, R57 ;  /* 0x000000ffff257224 */ /* 0x000fe200078e0039 */
[----:B------:R-:W-:Y:S01]  /*85d0*/  F2FP.F16.F32.PACK_AB R38, R41, R40 ;  /* 0x000000282926723e */ /* 0x000fe200000000ff */
[----:B------:R-:W-:Y:S01]  /*85e0*/  IMAD.MOV.U32 R41, RZ, RZ, R64 ;  /* 0x000000ffff297224 */ /* 0x000fe200078e0040 */
[----:B------:R-:W-:Y:S01]  /*85f0*/  F2FP.F16.F32.PACK_AB R42, R65, R173 ;  /* 0x000000ad412a723e */ /* 0x000fe200000000ff */
[----:B------:R-:W-:Y:S01]  /*8600*/  IMAD.MOV.U32 R43, RZ, RZ, R66 ;  /* 0x000000ffff2b7224 */ /* 0x000fe200078e0042 */
[----:B------:R-:W-:-:S07]  /*8610*/  MOV R40, R67 ;  /* 0x0000004300287202 */ /* 0x000fce0000000f00 */
.L_x_735:
[----:B------:R-:W-:Y:S05]  /*8620*/  BSYNC B3 ;  /* 0x0000000000037941 */ /* 0x000fea0003800000 */
.L_x_734:
[----:B------:R-:W-:Y:S02]  /*8630*/  ULDC.64 UR4, c[0x0][0x208] ;  /* 0x0000820000047ab9 */ /* 0x000fe40000000a00 */
[----:B0-----:R0:W-:Y:S04]  /*8640*/  STG.E.128 desc[UR4][R46.64], R36 ;  /* 0x000000242e007986 */ /* 0x0011e8000c101d04 */
[----:B--2---:R0:W-:Y:S02]  /*8650*/  @!P4 STG.E.128 desc[UR4][R48.64], R40 ;  /* 0x000000283000c986 */ /* 0x0041e4000c101d04 */
.L_x_733:
[----:B------:R-:W-:Y:S05]  /*8660*/  BSYNC B2 ;  /* 0x0000000000027941 */ /* 0x000fea0003800000 */
.L_x_732:
[----:B------:R-:W-:-:S13]  /*8670*/  ISETP.NE.AND P4, PT, R10, RZ, PT ;  /* 0x000000ff0a00720c */ /* 0x000fda0003f85270 */
[----:B------:R-:W-:Y:S05]  /*8680*/  @!P4 BRA `(.L_x_731) ;  /* 0x0000000400dcc947 */ /* 0x000fea0003800000 */
[----:B0-----:R-:W-:Y:S01]  /*8690*/  SEL R36, R118, R148, !P1 ;  /* 0x0000009476247207 */ /* 0x001fe20004800000 */
[----:B------:R-:W-:Y:S01]  /*86a0*/  BSSY B2, `(.L_x_736) ;  /* 0x0000072000027945 */ /* 0x000fe20003800000 */
[----:B------:R-:W-:Y:S02]  /*86b0*/  IADD3 R40, P4, P5, R96, R44, R11 ;  /* 0x0000002c60287210 */ /* 0x000fe40007d9e00b */
[----:B------:R-:W-:Y:S02]  /*86c0*/  SHF.R.S32.HI R37, RZ, 0x1f, R36 ;  /* 0x0000001fff257819 */ /* 0x000fe40000011424 */
[----:B------:R-:W-:Y:S02]  /*86d0*/  IADD3.X R41, R92, R50, R6, P4, P5 ;  /* 0x000000325c297210 */ /* 0x000fe400027ea406 */
[----:B------:R-:W-:Y:S02]  /*86e0*/  LEA.HI R37, R37, R36, RZ, 0x4 ;  /* 0x0000002425257211 */ /* 0x000fe400078f20ff */
[----:B------:R-:W-:-:S02]  /*86f0*/  SHF.R.U32.HI R43, RZ, 0x3, R223 ;  /* 0x00000003ff2b7819 */ /* 0x000fc400000116df */
[----:B------:R-:W-:-:S04]  /*8700*/  LEA.HI.SX32 R37, R37, R12, 0x1c ;  /* 0x0000000c25257211 */ /* 0x000fc800078fe2ff */
[----:B------:R-:W-:Y:S02]  /*8710*/  SHF.L.U32 R36, R37, 0x3, RZ ;  /* 0x0000000325247819 */ /* 0x000fe400000006ff */
[----:B------:R-:W-:Y:S02]  /*8720*/  SHF.R.S32.HI R42, RZ, 0x1f, R37 ;  /* 0x0000001fff2a7819 */ /* 0x000fe40000011425 */
[----:B------:R-:W-:Y:S02]  /*8730*/  ISETP.GE.AND P4, PT, R36, R145, PT ;  /* 0x000000912400720c */ /* 0x000fe40003f86270 */
[----:B------:R-:W-:-:S04]  /*8740*/  LEA.HI R42, R42, R37, RZ, 0x3 ;  /* 0x000000252a2a7211 */ /* 0x000fc800078f18ff */
[----:B------:R-:W-:-:S05]  /*8750*/  SHF.R.S32.HI R37, RZ, 0x3, R42 ;  /* 0x00000003ff257819 */ /* 0x000fca000001142a */
[----:B------:R-:W-:Y:S02]  /*8760*/  IMAD R37, R37, 0x1400, R226 ;  /* 0x0000140025257824 */ /* 0x000fe400078e02e2 */
[--C-:B------:R-:W-:Y:S02]  /*8770*/  @!P4 SHF.R.S32.HI R39, RZ, 0x1f, R36.reuse ;  /* 0x0000001fff27c819 */ /* 0x100fe40000011424 */
[--C-:B------:R-:W-:Y:S02]  /*8780*/  @!P4 IADD3 R38, P5, P6, R96, R44, R36.reuse ;  /* 0x0000002c6026c210 */ /* 0x100fe40007ebe024 */
[----:B------:R-:W-:Y:S02]  /*8790*/  LOP3.LUT R36, R223, 0x38, R36, 0xf8, !PT ;  /* 0x00000038df247812 */ /* 0x000fe400078ef824 */
[----:B------:R-:W-:Y:S02]  /*87a0*/  @!P4 IADD3.X R50, R92, R50, R39, P5, P6 ;  /* 0x000000325c32c210 */ /* 0x000fe40002fec427 */
[----:B------:R-:W-:-:S02]  /*87b0*/  LOP3.LUT R36, R36, R43, RZ, 0x3c, !PT ;  /* 0x0000002b24247212 */ /* 0x000fc400078e3cff */
[----:B------:R-:W-:-:S03]  /*87c0*/  LEA R44, P5, R40, R116, 0x1 ;  /* 0x00000074282c7211 */ /* 0x000fc600078a08ff */
[----:B------:R-:W-:Y:S01]  /*87d0*/  IMAD.IADD R36, R37, 0x1, R36 ;  /* 0x0000000125247824 */ /* 0x000fe200078e0224 */
[-C--:B------:R-:W-:Y:S01]  /*87e0*/  LEA.HI.X R45, R40, R117.reuse, R41, 0x1, P5 ;  /* 0x00000075282d7211 */ /* 0x080fe200028f0c29 */
[C---:B------:R-:W-:Y:S01]  /*87f0*/  IMAD R37, R19.reuse, 0x5000, R134 ;  /* 0x0000500013257824 */ /* 0x040fe200078e0286 */
[C---:B------:R-:W-:Y:S01]  /*8800*/  @!P4 LEA R46, P5, R38.reuse, R116, 0x1 ;  /* 0x00000074262ec211 */ /* 0x040fe200078a08ff */
        /* <DEDUP_REMOVED lines=9> */
[----:B------:R-:W-:Y:S01]  /*88a0*/  HADD2.F32 R57, -RZ, R169.H1_H1 ;  /* 0x300000a9ff397230 */ /* 0x000fe20000004100 */
[----:B--2---:R-:W-:Y:S01]  /*88b0*/  MOV R56, R41 ;  /* 0x0000002900387202 */ /* 0x004fe20000000f00 */
[--C-:B0-----:R-:W-:Y:S01]  /*88c0*/  HADD2.F32 R58, -RZ, R37.reuse.H0_H0 ;  /* 0x20000025ff3a7230 */ /* 0x101fe20000004100 */
[----:B------:R-:W-:Y:S01]  /*88d0*/  SHF.R.U32.HI R60, RZ, 0x10, R61 ;  /* 0x00000010ff3c7819 */ /* 0x000fe2000001163d */
[----:B------:R-:W-:Y:S01]  /*88e0*/  IMAD.MOV.U32 R41, RZ, RZ, R39 ;  /* 0x000000ffff297224 */ /* 0x000fe200078e0027 */
[--C-:B------:R-:W-:Y:S01]  /*88f0*/  SHF.R.U64 R48, R52, 0x10, R53.reuse ;  /* 0x0000001034307819 */ /* 0x100fe20000001235 */
[--C-:B------:R-:W-:Y:S01]  /*8900*/  HADD2.F32 R64, -RZ, R56.reuse.H0_H0 ;  /* 0x20000038ff407230 */ /* 0x100fe20000004100 */
[----:B------:R-:W-:Y:S01]  /*8910*/  SHF.R.U32.HI R52, RZ, 0x10, R53 ;  /* 0x00000010ff347819 */ /* 0x000fe20000011635 */
[----:B------:R-:W-:Y:S01]  /*8920*/  HADD2.F32 R56, -RZ, R56.H1_H1 ;  /* 0x30000038ff387230 */ /* 0x000fe20000004100 */
[--C-:B------:R-:W-:Y:S01]  /*8930*/  SHF.R.U64 R50, R54, 0x10, R55.reuse ;  /* 0x0000001036327819 */ /* 0x100fe20000001237 */
[----:B------:R-:W-:Y:S01]  /*8940*/  HADD2.F32 R60, -RZ, R60.H0_H0 ;  /* 0x2000003cff3c7230 */ /* 0x000fe20000004100 */
[----:B------:R-:W-:Y:S01]  /*8950*/  SHF.R.U32.HI R54, RZ, 0x10, R55 ;  /* 0x00000010ff367819 */ /* 0x000fe20000011637 */
[----:B------:R-:W-:-:S02]  /*8960*/  HADD2.F32 R53, -RZ, R37.H1_H1 ;  /* 0x30000025ff357230 */ /* 0x000fc40000004100 */
[-C--:B------:R-:W-:Y:S01]  /*8970*/  FMUL.FTZ R37, R64, R57.reuse ;  /* 0x0000003940257220 */ /* 0x080fe20000410000 */
[----:B------:R-:W-:Y:S02]  /*8980*/  HADD2.F32 R39, -RZ, R167.H1_H1 ;  /* 0x300000a7ff277230 */ /* 0x000fe40000004100 */
[----:B------:R-:W-:Y:S01]  /*8990*/  FMUL.FTZ R57, R58, R57 ;  /* 0x000000393a397220 */ /* 0x000fe20000410000 */
[----:B------:R-:W-:Y:S02]  /*89a0*/  HADD2.F32 R55, -RZ, R52.H0_H0 ;  /* 0x20000034ff377230 */ /* 0x000fe40000004100 */
[-C--:B------:R-:W-:Y:S01]  /*89b0*/  FMUL.FTZ R52, R56, R60.reuse ;  /* 0x0000003c38347220 */ /* 0x080fe20000410000 */
[C---:B------:R-:W-:Y:S01]  /*89c0*/  FMUL.FTZ R59, R53.reuse, R60 ;  /* 0x0000003c353b7220 */ /* 0x040fe20000410000 */
[----:B------:R-:W-:Y:S01]  /*89d0*/  SHF.R.U64 R51, R62, 0x10, R63 ;  /* 0x000000103e337819 */ /* 0x000fe2000000123f */
[-C--:B------:R-:W-:Y:S01]  /*89e0*/  FFMA.FTZ R37, R58, R39.reuse, -R37 ;  /* 0x000000273a257223 */ /* 0x080fe20000010825 */
[----:B------:R-:W-:Y:S01]  /*89f0*/  SHF.R.U32.HI R62, RZ, 0x10, R63 ;  /* 0x00000010ff3e7819 */ /* 0x000fe2000001163f */
[----:B------:R-:W-:Y:S01]  /*8a00*/  FFMA.FTZ R39, R64, R39, R57 ;  /* 0x0000002740277223 */ /* 0x000fe20000010039 */
[-C--:B------:R-:W-:Y:S01]  /*8a10*/  FFMA.FTZ R52, R53, R55.reuse, -R52 ;  /* 0x0000003735347223 */ /* 0x080fe20000010834 */
[----:B------:R-:W-:Y:S01]  /*8a20*/  FFMA.FTZ R56, R56, R55, R59 ;  /* 0x0000003738387223 */ /* 0x000fe2000001003b */
[----:B------:R-:W-:-:S02]  /*8a30*/  HADD2.F32 R64, -RZ, R168.H1_H1 ;  /* 0x300000a8ff407230 */ /* 0x000fc40000004100 */
[--C-:B------:R-:W-:Y:S01]  /*8a40*/  HADD2.F32 R55, -RZ, R43.reuse.H0_H0 ;  /* 0x2000002bff377230 */ /* 0x100fe20000004100 */
[----:B------:R-:W-:Y:S01]  /*8a50*/  F2FP.F16.F32.PACK_AB R37, R52, R37 ;  /* 0x000000253425723e */ /* 0x000fe200000000ff */
[----:B------:R-:W-:Y:S02]  /*8a60*/  HADD2.F32 R58, -RZ, R43.H1_H1 ;  /* 0x3000002bff3a7230 */ /* 0x000fe40000004100 */
[--C-:B------:R-:W-:Y:S02]  /*8a70*/  HADD2.F32 R43, -RZ, R41.reuse.H0_H0 ;  /* 0x20000029ff2b7230 */ /* 0x100fe40000004100 */
[----:B------:R-:W-:Y:S02]  /*8a80*/  HADD2.F32 R62, -RZ, R62.H0_H0 ;  /* 0x2000003eff3e7230 */ /* 0x000fe40000004100 */
[----:B------:R-:W-:Y:S02]  /*8a90*/  HADD2.F32 R53, -RZ, R41.H1_H1 ;  /* 0x30000029ff357230 */ /* 0x000fe40000004100 */
[----:B------:R-:W-:-:S02]  /*8aa0*/  HADD2.F32 R60, -RZ, R166.H1_H1 ;  /* 0x300000a6ff3c7230 */ /* 0x000fc40000004100 */
[----:B------:R-:W-:Y:S01]  /*8ab0*/  FMUL.FTZ R66, R58, R62 ;  /* 0x0000003e3a427220 */ /* 0x000fe20000410000 */
[----:B------:R-:W-:Y:S02]  /*8ac0*/  HADD2.F32 R57, -RZ, R54.H0_H0 ;  /* 0x20000036ff397230 */ /* 0x000fe40000004100 */
[-C--:B------:R-:W-:Y:S01]  /*8ad0*/  FMUL.FTZ R54, R55, R64.reuse ;  /* 0x0000004037367220 */ /* 0x080fe20000410000 */
[----:B------:R-:W-:Y:S01]  /*8ae0*/  FMUL.FTZ R64, R43, R64 ;  /* 0x000000402b407220 */ /* 0x000fe20000410000 */
[----:B------:R-:W-:Y:S01]  /*8af0*/  FMUL.FTZ R59, R53, R62 ;  /* 0x0000003e353b7220 */ /* 0x000fe20000410000 */
[----:B------:R-:W-:Y:S02]  /*8b00*/  HADD2.F32 R62, -RZ, R169.H0_H0 ;  /* 0x200000a9ff3e7230 */ /* 0x000fe40000004100 */
[-C--:B------:R-:W-:Y:S01]  /*8b10*/  FFMA.FTZ R41, R43, R60.reuse, -R54 ;  /* 0x0000003c2b297223 */ /* 0x080fe20000010836 */
[----:B------:R-:W-:Y:S01]  /*8b20*/  FFMA.FTZ R43, R55, R60, R64 ;  /* 0x0000003c372b7223 */ /* 0x000fe20000010040 */
[----:B------:R-:W-:-:S02]  /*8b30*/  HADD2.F32 R64, -RZ, R49.H0_H0 ;  /* 0x20000031ff407230 */ /* 0x000fc40000004100 */
[-C--:B------:R-:W-:Y:S01]  /*8b40*/  FFMA.FTZ R54, R53, R57.reuse, -R66 ;  /* 0x0000003935367223 */ /* 0x080fe20000010842 */
[----:B------:R-:W-:Y:S01]  /*8b50*/  FFMA.FTZ R58, R58, R57, R59 ;  /* 0x000000393a3a7223 */ /* 0x000fe2000001003b */
[----:B------:R-:W-:Y:S02]  /*8b60*/  HADD2.F32 R55, -RZ, R40.H0_H0 ;  /* 0x20000028ff377230 */ /* 0x000fe40000004100 */
[----:B------:R-:W-:Y:S01]  /*8b70*/  HADD2.F32 R49, -RZ, R36.H0_H0 ;  /* 0x20000024ff317230 */ /* 0x000fe20000004100 */
[----:B------:R-:W-:Y:S01]  /*8b80*/  F2FP.F16.F32.PACK_AB R54, R54, R41 ;  /* 0x000000293636723e */ /* 0x000fe200000000ff */
[----:B------:R-:W-:Y:S01]  /*8b90*/  HADD2.F32 R57, -RZ, R40.H1_H1 ;  /* 0x30000028ff397230 */ /* 0x000fe20000004100 */
[----:B------:R-:W-:Y:S01]  /*8ba0*/  F2FP.F16.F32.PACK_AB R41, R56, R39 ;  /* 0x000000273829723e */ /* 0x000fe200000000ff */
[----:B------:R-:W-:Y:S02]  /*8bb0*/  HADD2.F32 R53, -RZ, R36.H1_H1 ;  /* 0x30000024ff357230 */ /* 0x000fe40000004100 */
[----:B------:R-:W-:Y:S01]  /*8bc0*/  FMUL.FTZ R36, R55, R62 ;  /* 0x0000003e37247220 */ /* 0x000fe20000410000 */
[----:B------:R-:W-:-:S02]  /*8bd0*/  HADD2.F32 R60, -RZ, R167.H0_H0 ;  /* 0x200000a7ff3c7230 */ /* 0x000fc40000004100 */
[----:B------:R-:W-:Y:S01]  /*8be0*/  FMUL.FTZ R40, R49, R62 ;  /* 0x0000003e31287220 */ /* 0x000fe20000410000 */
[----:B------:R-:W-:Y:S02]  /*8bf0*/  HADD2.F32 R48, -RZ, R48.H0_H0 ;  /* 0x20000030ff307230 */ /* 0x000fe40000004100 */
[-C--:B------:R-:W-:Y:S01]  /*8c00*/  FMUL.FTZ R62, R57, R64.reuse ;  /* 0x00000040393e7220 */ /* 0x080fe20000410000 */
[----:B------:R-:W-:Y:S01]  /*8c10*/  FMUL.FTZ R64, R53, R64 ;  /* 0x0000004035407220 */ /* 0x000fe20000410000 */
[----:B------:R-:W-:Y:S01]  /*8c20*/  FFMA.FTZ R36, R49, R60, -R36 ;  /* 0x0000003c31247223 */ /* 0x000fe20000010824 */
[----:B------:R-:W-:Y:S02]  /*8c30*/  HADD2.F32 R168, -RZ, R168.H0_H0 ;  /* 0x200000a8ffa87230 */ /* 0x000fe40000004100 */
[-C--:B------:R-:W-:Y:S01]  /*8c40*/  FFMA.FTZ R49, R53, R48.reuse, -R62 ;  /* 0x0000003035317223 */ /* 0x080fe2000001083e */
[----:B------:R-:W-:Y:S01]  /*8c50*/  FFMA.FTZ R53, R57, R48, R64 ;  /* 0x0000003039357223 */ /* 0x000fe20000010040 */
[----:B------:R-:W-:-:S02]  /*8c60*/  HADD2.F32 R57, -RZ, R51.H0_H0 ;  /* 0x20000033ff397230 */ /* 0x000fc40000004100 */
[----:B------:R-:W-:Y:S01]  /*8c70*/  FFMA.FTZ R40, R55, R60, R40 ;  /* 0x0000003c37287223 */ /* 0x000fe20000010028 */
[----:B------:R-:W-:Y:S01]  /*8c80*/  HADD2.F32 R51, -RZ, R42.H0_H0 ;  /* 0x2000002aff337230 */ /* 0x000fe20000004100 */
        /* <DEDUP_REMOVED lines=8> */
[-C--:B------:R-:W-:Y:S01]  /*8d10*/  FMUL.FTZ R61, R42, R57.reuse ;  /* 0x000000392a3d7220 */ /* 0x080fe20000410000 */
[----:B------:R-:W-:Y:S02]  /*8d20*/  HADD2.F32 R55, -RZ, R50.H0_H0 ;  /* 0x20000032ff377230 */ /* 0x000fe40000004100 */
[----:B------:R-:W-:Y:S01]  /*8d30*/  FMUL.FTZ R57, R38, R57 ;  /* 0x0000003926397220 */ /* 0x000fe20000410000 */
[----:B------:R-:W-:Y:S01]  /*8d40*/  F2FP.F16.F32.PACK_AB R40, R53, R40 ;  /* 0x000000283528723e */ /* 0x000fe200000000ff */
[-C--:B------:R-:W-:Y:S01]  /*8d50*/  FFMA.FTZ R59, R48, R166.reuse, -R59 ;  /* 0x000000a6303b7223 */ /* 0x080fe2000001083b */
[----:B------:R-:W-:Y:S01]  /*8d60*/  FFMA.FTZ R168, R51, R166, R168 ;  /* 0x000000a633a87223 */ /* 0x000fe200000100a8 */
[-C--:B------:R-:W-:Y:S01]  /*8d70*/  FFMA.FTZ R38, R38, R55.reuse, -R61 ;  /* 0x0000003726267223 */ /* 0x080fe2000001083d */
[----:B------:R-:W-:Y:S01]  /*8d80*/  FFMA.FTZ R57, R42, R55, R57 ;  /* 0x000000372a397223 */ /* 0x000fe20000010039 */
[----:B------:R-:W-:-:S03]  /*8d90*/  IMAD.MOV.U32 R39, RZ, RZ, R54 ;  /* 0x000000ffff277224 */ /* 0x000fc600078e0036 */
[----:B------:R-:W-:Y:S02]  /*8da0*/  F2FP.F16.F32.PACK_AB R38, R38, R59 ;  /* 0x0000003b2626723e */ /* 0x000fe400000000ff */
[----:B------:R-:W-:-:S07]  /*8db0*/  F2FP.F16.F32.PACK_AB R42, R57, R168 ;  /* 0x000000a8392a723e */ /* 0x000fce00000000ff */
.L_x_737:
[----:B------:R-:W-:Y:S05]  /*8dc0*/  BSYNC B2 ;  /* 0x0000000000027941 */ /* 0x000fea0003800000 */
.L_x_736:
[----:B------:R-:W-:Y:S02]  /*8dd0*/  ULDC.64 UR4, c[0x0][0x208] ;  /* 0x0000820000047ab9 */ /* 0x000fe40000000a00 */
[----:B0-----:R3:W-:Y:S04]  /*8de0*/  STG.E.128 desc[UR4][R44.64], R36 ;  /* 0x000000242c007986 */ /* 0x0017e8000c101d04 */
[----:B--2---:R3:W-:Y:S02]  /*8df0*/  @!P4 STG.E.128 desc[UR4][R46.64], R40 ;  /* 0x000000282e00c986 */ /* 0x0047e4000c101d04 */
.L_x_731:
[----:B------:R-:W-:Y:S05]  /*8e00*/  BSYNC B1 ;  /* 0x0000000000017941 */ /* 0x000fea0003800000 */
.L_x_730:
[----:B0--3--:R-:W-:Y:S02]  /*8e10*/  VIADD R37, R212, 0x40 ;  /* 0x00000040d4257836 */ /* 0x009fe40000000000 */
[-C--:B--2---:R-:W-:Y:S02]  /*8e20*/  IMAD R36, R146, R122.reuse, RZ ;  /* 0x0000007a92247224 */ /* 0x084fe400078e02ff */
[----:B------:R-:W-:-:S04]  /*8e30*/  IMAD.WIDE.U32 R124, R37, R122, R124 ;  /* 0x0000007a257c7225 */ /* 0x000fc800078e007c */
[----:B------:R-:W-:Y:S01]  /*8e40*/  IMAD R49, R37, R123, R36 ;  /* 0x0000007b25317224 */ /* 0x000fe200078e0224 */
[----:B------:R-:W-:Y:S06]  /*8e50*/  @P3 BRA `(.L_x_698) ;  /* 0x0000001000f43947 */ /* 0x000fec0003800000 */
[----:B------:R-:W-:Y:S01]  /*8e60*/  ISETP.NE.AND P3, PT, R26, RZ, PT ;  /* 0x000000ff1a00720c */ /* 0x000fe20003f65270 */
[----:B------:R-:W-:Y:S01]  /*8e70*/  BSSY B1, `(.L_x_738) ;  /* 0x000007b000017945 */ /* 0x000fe20003800000 */
[----:B------:R-:W-:-:S11]  /*8e80*/  IADD3 R49, R125, R49, RZ ;  /* 0x000000317d317210 */ /* 0x000fd60007ffe0ff */
[----:B------:R-:W-:Y:S05]  /*8e90*/  @!P3 BRA `(.L_x_739) ;  /* 0x0000000400e0b947 */ /* 0x000fea0003800000 */
[----:B------:R-:W-:Y:S01]  /*8ea0*/  SEL R36, R118, R148, !P0 ;  /* 0x0000009476247207 */ /* 0x000fe20004000000 */
[----:B------:R-:W-:Y:S01]  /*8eb0*/  BSSY B2, `(.L_x_740) ;  /* 0x0000073000027945 */ /* 0x000fe20003800000 */
[----:B------:R-:W-:Y:S02]  /*8ec0*/  SHF.R.U32.HI R39, RZ, 0x3, R222 ;  /* 0x00000003ff277819 */ /* 0x000fe400000116de */
[----:B------:R-:W-:Y:S02]  /*8ed0*/  SHF.R.S32.HI R37, RZ, 0x1f, R36 ;  /* 0x0000001fff257819 */ /* 0x000fe40000011424 */
[----:B------:R-:W-:Y:S02]  /*8ee0*/  IADD3 R38, P4, P5, R96, R124, R13 ;  /* 0x0000007c60267210 */ /* 0x000fe40007d9e00d */
[----:B------:R-:W-:-:S04]  /*8ef0*/  LEA.HI R37, R37, R36, RZ, 0x4 ;  /* 0x0000002425257211 */ /* 0x000fc800078f20ff */
[----:B------:R-:W-:-:S04]  /*8f00*/  LEA.HI.SX32 R37, R37, R14, 0x1c ;  /* 0x0000000e25257211 */ /* 0x000fc800078fe2ff */
[----:B------:R-:W-:Y:S01]  /*8f10*/  SHF.R.S32.HI R36, RZ, 0x1f, R37 ;  /* 0x0000001fff247819 */ /* 0x000fe20000011425 */
[----:B------:R-:W-:-:S03]  /*8f20*/  IMAD.SHL.U32 R47, R37, 0x8, RZ ;  /* 0x00000008252f7824 */ /* 0x000fc600078e00ff */
[----:B------:R-:W-:Y:S02]  /*8f30*/  LEA.HI R36, R36, R37, RZ, 0x3 ;  /* 0x0000002524247211 */ /* 0x000fe400078f18ff */
[----:B------:R-:W-:Y:S02]  /*8f40*/  ISETP.GE.AND P3, PT, R47, R145, PT ;  /* 0x000000912f00720c */ /* 0x000fe40003f66270 */
[----:B------:R-:W-:Y:S02]  /*8f50*/  SHF.R.S32.HI R40, RZ, 0x3, R36 ;  /* 0x00000003ff287819 */ /* 0x000fe40000011424 */
[----:B------:R-:W-:-:S03]  /*8f60*/  LOP3.LUT R36, R222, 0x38, R47, 0xf8, !PT ;  /* 0x00000038de247812 */ /* 0x000fc600078ef82f */
[----:B------:R-:W-:Y:S01]  /*8f70*/  IMAD R37, R40, 0x1400, R225 ;  /* 0x0000140028257824 */ /* 0x000fe200078e02e1 */
[----:B------:R-:W-:Y:S02]  /*8f80*/  LOP3.LUT R36, R36, R39, RZ, 0x3c, !PT ;  /* 0x0000002724247212 */ /* 0x000fe400078e3cff */
[----:B------:R-:W-:Y:S02]  /*8f90*/  IADD3.X R39, R92, R49, R7, P4, P5 ;  /* 0x000000315c277210 */ /* 0x000fe400027ea407 */
[C---:B------:R-:W-:Y:S01]  /*8fa0*/  LEA R44, P4, R38.reuse, R116, 0x1 ;  /* 0x00000074262c7211 */ /* 0x040fe200078808ff */
[----:B------:R-:W-:Y:S01]  /*8fb0*/  IMAD.IADD R36, R37, 0x1, R36 ;  /* 0x0000000125247824 */ /* 0x000fe200078e0224 */
[----:B------:R-:W-:Y:S01]  /*8fc0*/  @!P3 SHF.R.S32.HI R48, RZ, 0x1f, R47 ;  /* 0x0000001fff30b819 */ /* 0x000fe2000001142f */
[C---:B------:R-:W-:Y:S01]  /*8fd0*/  IMAD R37, R19.reuse, 0x5000, R133 ;  /* 0x0000500013257824 */ /* 0x040fe200078e0285 */
[----:B------:R-:W-:Y:S01]  /*8fe0*/  LEA.HI.X R45, R38, R117, R39, 0x1, P4 ;  /* 0x00000075262d7211 */ /* 0x000fe200020f0c27 */
[----:B------:R-:W-:Y:S01]  /*8ff0*/  IMAD R39, R19, 0x5000, R36 ;  /* 0x0000500013277824 */ /* 0x000fe200078e0224 */
[----:B------:R-:W-:Y:S01]  /*9000*/  @!P3 IADD3 R47, P4, P5, R96, R124, R47 ;  /* 0x0000007c602fb210 */ /* 0x000fe20007d9e02f */
[----:B------:R-:W-:-:S03]  /*9010*/  IMAD R37, R37, 0x2, R18 ;  /* 0x0000000225257824 */ /* 0x000fc600078e0212 */
[----:B------:R-:W-:Y:S02]  /*9020*/  LEA R40, R39, R18, 0x1 ;  /* 0x0000001227287211 */ /* 0x000fe400078e08ff */
[----:B------:R-:W-:Y:S01]  /*9030*/  @!P3 IADD3.X R48, R92, R49, R48, P4, P5 ;  /* 0x000000315c30b210 */ /* 0x000fe200027ea430 */
[----:B------:R-:W0:Y:S01]  /*9040*/  LDS.128 R36, [R37+0x24400] ;  /* 0x0244000025247984 */ /* 0x000e220000000c00 */
[----:B------:R-:W-:Y:S02]  /*9050*/  ISETP.GE.AND P5, PT, R16, R115, PT ;  /* 0x000000731000720c */ /* 0x000fe40003fa6270 */
[C---:B------:R-:W-:Y:S01]  /*9060*/  @!P3 LEA R46, P4, R47.reuse, R116, 0x1 ;  /* 0x000000742f2eb211 */ /* 0x040fe200078808ff */
[----:B------:R-:W2:Y:S03]  /*9070*/  LDS.128 R40, [R40+0x24400] ;  /* 0x0244000028287984 */ /* 0x000ea60000000c00 */
[----:B------:R-:W-:-:S07]  /*9080*/  @!P3 LEA.HI.X R47, R47, R117, R48, 0x1, P4 ;  /* 0x000000752f2fb211 */ /* 0x000fce00020f0c30 */
[----:B------:R-:W-:Y:S05]  /*9090*/  @P5 BRA `(.L_x_741) ;  /* 0x0000000400505947 */ /* 0x000fea0003800000 */
[----:B--2---:R-:W-:Y:S01]  /*90a0*/  IMAD.MOV.U32 R53, RZ, RZ, R41 ;  /* 0x000000ffff357224 */ /* 0x004fe200078e0029 */
[----:B------:R-:W-:Y:S01]  /*90b0*/  SHF.R.U32.HI R59, RZ, 0x10, R81 ;  /* 0x00000010ff3b7819 */ /* 0x000fe20000011651 */
[----:B------:R-:W-:Y:S01]  /*90c0*/  IMAD.MOV.U32 R55, RZ, RZ, R43 ;  /* 0x000000ffff377224 */ /* 0x000fe200078e002b */
[----:B------:R-:W-:Y:S01]  /*90d0*/  SHF.R.U32.HI R57, RZ, 0x10, R73 ;  /* 0x00000010ff397819 */ /* 0x000fe20000011649 */
[----:B0-----:R-:W-:Y:S01]  /*90e0*/  IMAD.MOV.U32 R41, RZ, RZ, R39 ;  /* 0x000000ffff297224 */ /* 0x001fe200078e0027 */
[--C-:B------:R-:W-:Y:S01]  /*90f0*/  SHF.R.U64 R52, R82, 0x10, R83.reuse ;  /* 0x0000001052347819 */ /* 0x100fe20000001253 */
[----:B------:R-:W-:Y:S01]  /*9100*/  HADD2.F32 R58, -RZ, R165.H1_H1 ;  /* 0x300000a5ff3a7230 */ /* 0x000fe20000004100 */
[----:B------:R-:W-:Y:S01]  /*9110*/  SHF.R.U32.HI R82, RZ, 0x10, R83 ;  /* 0x00000010ff527819 */ /* 0x000fe20000011653 */
[----:B------:R-:W-:Y:S01]  /*9120*/  HADD2.F32 R43, -RZ, R53.H0_H0 ;  /* 0x20000035ff2b7230 */ /* 0x000fe20000004100 */
[--C-:B------:R-:W-:Y:S01]  /*9130*/  SHF.R.U64 R50, R74, 0x10, R75.reuse ;  /* 0x000000104a327819 */ /* 0x100fe2000000124b */
[----:B------:R-:W-:Y:S01]  /*9140*/  HADD2.F32 R39, -RZ, R37.H0_H0 ;  /* 0x20000025ff277230 */ /* 0x000fe20000004100 */
[----:B------:R-:W-:Y:S01]  /*9150*/  SHF.R.U32.HI R74, RZ, 0x10, R75 ;  /* 0x00000010ff4a7819 */ /* 0x000fe2000001164b */
[----:B------:R-:W-:-:S02]  /*9160*/  HADD2.F32 R59, -RZ, R59.H0_H0 ;  /* 0x2000003bff3b7230 */ /* 0x000fc40000004100 */
[-C--:B------:R-:W-:Y:S01]  /*9170*/  FMUL.FTZ R60, R43, R58.reuse ;  /* 0x0000003a2b3c7220 */ /* 0x080fe20000410000 */
[----:B------:R-:W-:Y:S02]  /*9180*/  HADD2.F32 R54, -RZ, R37.H1_H1 ;  /* 0x30000025ff367230 */ /* 0x000fe40000004100 */
[C---:B------:R-:W-:Y:S01]  /*9190*/  FMUL.FTZ R58, R39.reuse, R58 ;  /* 0x0000003a273a7220 */ /* 0x040fe20000410000 */
[----:B------:R-:W-:Y:S01]  /*91a0*/  HADD2.F32 R56, -RZ, R155.H1_H1 ;  /* 0x3000009bff387230 */ /* 0x000fe20000004100 */
[----:B------:R-:W-:Y:S01]  /*91b0*/  SHF.R.U64 R51, R80, 0x10, R81 ;  /* 0x0000001050337819 */ /* 0x000fe20000001251 */
[----:B------:R-:W-:Y:S02]  /*91c0*/  HADD2.F32 R53, -RZ, R53.H1_H1 ;  /* 0x30000035ff357230 */ /* 0x000fe40000004100 */
[-C--:B------:R-:W-:Y:S01]  /*91d0*/  FMUL.FTZ R62, R54, R59.reuse ;  /* 0x0000003b363e7220 */ /* 0x080fe20000410000 */
[----:B------:R-:W-:Y:S02]  /*91e0*/  HADD2.F32 R57, -RZ, R57.H0_H0 ;  /* 0x20000039ff397230 */ /* 0x000fe40000004100 */
[-C--:B------:R-:W-:Y:S01]  /*91f0*/  FFMA.FTZ R37, R39, R56.reuse, -R60 ;  /* 0x0000003827257223 */ /* 0x080fe2000001083c */
[----:B------:R-:W-:Y:S01]  /*9200*/  FFMA.FTZ R39, R43, R56, R58 ;  /* 0x000000382b277223 */ /* 0x000fe2000001003a */
[----:B------:R-:W-:Y:S01]  /*9210*/  FMUL.FTZ R61, R53, R59 ;  /* 0x0000003b353d7220 */ /* 0x000fe20000410000 */
[----:B------:R-:W-:-:S02]  /*9220*/  HADD2.F32 R43, -RZ, R41.H0_H0 ;  /* 0x20000029ff2b7230 */ /* 0x000fc40000004100 */
[-C--:B------:R-:W-:Y:S01]  /*9230*/  FFMA.FTZ R56, R53, R57.reuse, R62 ;  /* 0x0000003935387223 */ /* 0x080fe2000001003e */
[----:B------:R-:W-:Y:S02]  /*9240*/  HADD2.F32 R62, -RZ, R164.H1_H1 ;  /* 0x300000a4ff3e7230 */ /* 0x000fe40000004100 */
[----:B------:R-:W-:Y:S01]  /*9250*/  FFMA.FTZ R54, R54, R57, -R61 ;  /* 0x0000003936367223 */ /* 0x000fe2000001083d */
[--C-:B------:R-:W-:Y:S01]  /*9260*/  HADD2.F32 R53, -RZ, R55.reuse.H0_H0 ;  /* 0x20000037ff357230 */ /* 0x100fe20000004100 */
[----:B------:R-:W-:Y:S01]  /*9270*/  SHF.R.U64 R48, R72, 0x10, R73 ;  /* 0x0000001048307819 */ /* 0x000fe20000001249 */
[----:B------:R-:W-:Y:S02]  /*9280*/  HADD2.F32 R55, -RZ, R55.H1_H1 ;  /* 0x30000037ff377230 */ /* 0x000fe40000004100 */
[----:B------:R-:W-:Y:S02]  /*9290*/  HADD2.F32 R82, -RZ, R82.H0_H0 ;  /* 0x20000052ff527230 */ /* 0x000fe40000004100 */
[----:B------:R-:W-:Y:S01]  /*92a0*/  FMUL.FTZ R64, R53, R62 ;  /* 0x0000003e35407220 */ /* 0x000fe20000410000 */
[----:B------:R-:W-:-:S02]  /*92b0*/  HADD2.F32 R60, -RZ, R154.H1_H1 ;  /* 0x3000009aff3c7230 */ /* 0x000fc40000004100 */
[----:B------:R-:W-:Y:S01]  /*92c0*/  FMUL.FTZ R62, R43, R62 ;  /* 0x0000003e2b3e7220 */ /* 0x000fe20000410000 */
[----:B------:R-:W-:Y:S02]  /*92d0*/  HADD2.F32 R58, -RZ, R41.H1_H1 ;  /* 0x30000029ff3a7230 */ /* 0x000fe40000004100 */
[----:B------:R-:W-:Y:S01]  /*92e0*/  FMUL.FTZ R57, R55, R82 ;  /* 0x0000005237397220 */ /* 0x000fe20000410000 */
[----:B------:R-:W-:Y:S02]  /*92f0*/  HADD2.F32 R74, -RZ, R74.H0_H0 ;  /* 0x2000004aff4a7230 */ /* 0x000fe40000004100 */
[-C--:B------:R-:W-:Y:S01]  /*9300*/  FFMA.FTZ R41, R43, R60.reuse, -R64 ;  /* 0x0000003c2b297223 */ /* 0x080fe20000010840 */
[----:B------:R-:W-:Y:S01]  /*9310*/  FFMA.FTZ R43, R53, R60, R62 ;  /* 0x0000003c352b7223 */ /* 0x000fe2000001003e */
[C---:B------:R-:W-:Y:S01]  /*9320*/  FMUL.FTZ R82, R58.reuse, R82 ;  /* 0x000000523a527220 */ /* 0x040fe20000410000 */
[----:B------:R-:W-:Y:S02]  /*9330*/  HADD2.F32 R53, -RZ, R40.H0_H0 ;  /* 0x20000028ff357230 */ /* 0x000fe40000004100 */
[----:B------:R-:W-:Y:S01]  /*9340*/  FFMA.FTZ R58, R58, R74, -R57 ;  /* 0x0000004a3a3a7223 */ /* 0x000fe20000010839 */
[----:B------:R-:W-:-:S02]  /*9350*/  HADD2.F32 R57, -RZ, R51.H0_H0 ;  /* 0x20000033ff397230 */ /* 0x000fc40000004100 */
[----:B------:R-:W-:Y:S01]  /*9360*/  FFMA.FTZ R60, R55, R74, R82 ;  /* 0x0000004a373c7223 */ /* 0x000fe20000010052 */
[----:B------:R-:W-:Y:S01]  /*9370*/  HADD2.F32 R51, -RZ, R36.H0_H0 ;  /* 0x20000024ff337230 */ /* 0x000fe20000004100 */
[----:B------:R-:W-:Y:S01]  /*9380*/  F2FP.F16.F32.PACK_AB R37, R54, R37 ;  /* 0x000000253625723e */ /* 0x000fe200000000ff */
[----:B------:R-:W-:Y:S01]  /*9390*/  HADD2.F32 R40, -RZ, R40.H1_H1 ;  /* 0x30000028ff287230 */ /* 0x000fe20000004100 */
[----:B------:R-:W-:Y:S01]  /*93a0*/  F2FP.F16.F32.PACK_AB R58, R58, R41 ;  /* 0x000000293a3a723e */ /* 0x000fe200000000ff */
[----:B------:R-:W-:Y:S01]  /*93b0*/  HADD2.F32 R36, -RZ, R36.H1_H1 ;  /* 0x30000024ff247230 */ /* 0x000fe20000004100 */
[----:B------:R-:W-:Y:S01]  /*93c0*/  F2FP.F16.F32.PACK_AB R41, R56, R39 ;  /* 0x000000273829723e */ /* 0x000fe200000000ff */
[----:B------:R-:W-:Y:S02]  /*93d0*/  HADD2.F32 R55, -RZ, R48.H0_H0 ;  /* 0x20000030ff377230 */ /* 0x000fe40000004100 */
[----:B------:R-:W-:Y:S01]  /*93e0*/  FMUL.FTZ R59, R40, R57 ;  /* 0x00000039283b7220 */ /* 0x000fe20000410000 */
[----:B------:R-:W-:-:S02]  /*93f0*/  HADD2.F32 R64, -RZ, R165.H0_H0 ;  /* 0x200000a5ff407230 */ /* 0x000fc40000004100 */
[C---:B------:R-:W-:Y:S01]  /*9400*/  FMUL.FTZ R57, R36.reuse, R57 ;  /* 0x0000003924397220 */ /* 0x040fe20000410000 */
[----:B------:R-:W-:Y:S02]  /*9410*/  HADD2.F32 R62, -RZ, R155.H0_H0 ;  /* 0x2000009bff3e7230 */ /* 0x000fe40000004100 */
[-C--:B------:R-:W-:Y:S01]  /*9420*/  FFMA.FTZ R59, R36, R55.reuse, -R59 ;  /* 0x00000037243b7223 */ /* 0x080fe2000001083b */
[----:B------:R-:W-:Y:S02]  /*9430*/  HADD2.F32 R36, -RZ, R38.H0_H0 ;  /* 0x20000026ff247230 */ /* 0x000fe40000004100 */
[----:B------:R-:W-:Y:S01]  /*9440*/  FFMA.FTZ R61, R40, R55, R57 ;  /* 0x00000037283d7223 */ /* 0x000fe20000010039 */
[-C--:B------:R-:W-:Y:S01]  /*9450*/  FMUL.FTZ R48, R53, R64.reuse ;  /* 0x0000004035307220 */ /* 0x080fe20000410000 */
[----:B------:R-:W-:Y:S02]  /*9460*/  HADD2.F32 R40, -RZ, R42.H0_H0 ;  /* 0x2000002aff287230 */ /* 0x000fe40000004100 */
[----:B------:R-:W-:Y:S01]  /*9470*/  FMUL.FTZ R64, R51, R64 ;  /* 0x0000004033407220 */ /* 0x000fe20000410000 */
[----:B------:R-:W-:-:S02]  /*9480*/  HADD2.F32 R55, -RZ, R164.H0_H0 ;  /* 0x200000a4ff377230 */ /* 0x000fc40000004100 */
[-C--:B------:R-:W-:Y:S01]  /*9490*/  FFMA.FTZ R48, R51, R62.reuse, -R48 ;  /* 0x0000003e33307223 */ /* 0x080fe20000010830 */
[----:B------:R-:W-:Y:S02]  /*94a0*/  HADD2.F32 R57, -RZ, R52.H0_H0 ;  /* 0x20000034ff397230 */ /* 0x000fe40000004100 */
[----:B------:R-:W-:Y:S01]  /*94b0*/  FFMA.FTZ R64, R53, R62, R64 ;  /* 0x0000003e35407223 */ /* 0x000fe20000010040 */
        /* <DEDUP_REMOVED lines=13> */
[----:B------:R-:W-:Y:S02]  /*9590*/  F2FP.F16.F32.PACK_AB R36, R59, R48 ;  /* 0x000000303b24723e */ /* 0x000fe400000000ff */
[----:B------:R-:W-:-:S02]  /*95a0*/  F2FP.F16.F32.PACK_AB R40, R61, R64 ;  /* 0x000000403d28723e */ /* 0x000fc400000000ff */
[----:B------:R-:W-:Y:S02]  /*95b0*/  F2FP.F16.F32.PACK_AB R38, R38, R63 ;  /* 0x0000003f2626723e */ /* 0x000fe400000000ff */
[----:B------:R-:W-:Y:S02]  /*95c0*/  F2FP.F16.F32.PACK_AB R42, R42, R55 ;  /* 0x000000372a2a723e */ /* 0x000fe400000000ff */
[----:B------:R-:W-:-:S07]  /*95d0*/  MOV R39, R58 ;  /* 0x0000003a00277202 */ /* 0x000fce0000000f00 */
.L_x_741:
[----:B------:R-:W-:Y:S05]  /*95e0*/  BSYNC B2 ;  /* 0x0000000000027941 */ /* 0x000fea0003800000 */
.L_x_740:
[----:B------:R-:W-:Y:S02]  /*95f0*/  ULDC.64 UR4, c[0x0][0x208] ;  /* 0x0000820000047ab9 */ /* 0x000fe40000000a00 */
[----:B0-----:R0:W-:Y:S04]  /*9600*/  STG.E.128 desc[UR4][R44.64], R36 ;  /* 0x000000242c007986 */ /* 0x0011e8000c101d04 */
[----:B--2---:R0:W-:Y:S02]  /*9610*/  @!P3 STG.E.128 desc[UR4][R46.64], R40 ;  /* 0x000000282e00b986 */ /* 0x0041e4000c101d04 */
.L_x_739:
[----:B------:R-:W-:Y:S05]  /*9620*/  BSYNC B1 ;  /* 0x0000000000017941 */ /* 0x000fea0003800000 */
.L_x_738:
[----:B------:R-:W-:-:S13]  /*9630*/  ISETP.NE.AND P3, PT, R10, RZ, PT ;  /* 0x000000ff0a00720c */ /* 0x000fda0003f65270 */
[----:B------:R-:W-:Y:S05]  /*9640*/  @!P3 BRA `(.L_x_698) ;  /* 0x0000000800f8b947 */ /* 0x000fea0003800000 */
[----:B------:R-:W-:Y:S01]  /*9650*/  SEL R148, R118, R148, !P1 ;  /* 0x0000009476947207 */ /* 0x000fe20004800000 */
[----:B------:R-:W-:Y:S01]  /*9660*/  BSSY B1, `(.L_x_742) ;  /* 0x0000070000017945 */ /* 0x000fe20003800000 */
[----:B0-----:R-:W-:Y:S02]  /*9670*/  SHF.R.U32.HI R39, RZ, 0x3, R222 ;  /* 0x00000003ff277819 */ /* 0x001fe400000116de */
[----:B------:R-:W-:Y:S02]  /*9680*/  SHF.R.S32.HI R37, RZ, 0x1f, R148 ;  /* 0x0000001fff257819 */ /* 0x000fe40000011494 */
[----:B------:R-:W-:Y:S02]  /*9690*/  IADD3 R45, P3, P4, R96, R124, R11 ;  /* 0x0000007c602d7210 */ /* 0x000fe40007c7e00b */
[----:B------:R-:W-:Y:S02]  /*96a0*/  LEA.HI R37, R37, R148, RZ, 0x4 ;  /* 0x0000009425257211 */ /* 0x000fe400078f20ff */
[----:B------:R-:W-:-:S02]  /*96b0*/  IADD3.X R46, R92, R49, R6, P3, P4 ;  /* 0x000000315c2e7210 */ /* 0x000fc40001fe8406 */
[----:B------:R-:W-:Y:S02]  /*96c0*/  LEA.HI.SX32 R37, R37, R12, 0x1c ;  /* 0x0000000c25257211 */ /* 0x000fe400078fe2ff */
[----:B------:R-:W-:Y:S02]  /*96d0*/  ISETP.GE.AND P4, PT, R213, R115, PT ;  /* 0x00000073d500720c */ /* 0x000fe40003f86270 */
[----:B------:R-:W-:Y:S01]  /*96e0*/  SHF.R.S32.HI R36, RZ, 0x1f, R37 ;  /* 0x0000001fff247819 */ /* 0x000fe20000011425 */
[----:B------:R-:W-:Y:S01]  /*96f0*/  IMAD.SHL.U32 R47, R37, 0x8, RZ ;  /* 0x00000008252f7824 */ /* 0x000fe200078e00ff */
[C---:B------:R-:W-:Y:S02]  /*9700*/  LEA R44, P3, R45.reuse, R116, 0x1 ;  /* 0x000000742d2c7211 */ /* 0x040fe400078608ff */
[----:B------:R-:W-:Y:S02]  /*9710*/  LEA.HI R36, R36, R37, RZ, 0x3 ;  /* 0x0000002524247211 */ /* 0x000fe400078f18ff */
[----:B------:R-:W-:-:S02]  /*9720*/  LEA.HI.X R45, R45, R117, R46, 0x1, P3 ;  /* 0x000000752d2d7211 */ /* 0x000fc400018f0c2e */
[----:B------:R-:W-:Y:S02]  /*9730*/  SHF.R.S32.HI R38, RZ, 0x3, R36 ;  /* 0x00000003ff267819 */ /* 0x000fe40000011424 */
[----:B------:R-:W-:-:S03]  /*9740*/  LOP3.LUT R36, R222, 0x38, R47, 0xf8, !PT ;  /* 0x00000038de247812 */ /* 0x000fc600078ef82f */
[----:B------:R-:W-:Y:S01]  /*9750*/  IMAD R37, R38, 0x1400, R225 ;  /* 0x0000140026257824 */ /* 0x000fe200078e02e1 */
[----:B------:R-:W-:-:S05]  /*9760*/  LOP3.LUT R36, R36, R39, RZ, 0x3c, !PT ;  /* 0x0000002724247212 */ /* 0x000fca00078e3cff */
[----:B------:R-:W-:Y:S02]  /*9770*/  IMAD.IADD R36, R37, 0x1, R36 ;  /* 0x0000000125247824 */ /* 0x000fe400078e0224 */
[C---:B------:R-:W-:Y:S02]  /*9780*/  IMAD R37, R19.reuse, 0x5000, R132 ;  /* 0x0000500013257824 */ /* 0x040fe400078e0284 */
[----:B------:R-:W-:Y:S02]  /*9790*/  IMAD R39, R19, 0x5000, R36 ;  /* 0x0000500013277824 */ /* 0x000fe400078e0224 */
[----:B------:R-:W-:-:S03]  /*97a0*/  IMAD R37, R37, 0x2, R18 ;  /* 0x0000000225257824 */ /* 0x000fc600078e0212 */
[----:B------:R-:W-:-:S03]  /*97b0*/  LEA R40, R39, R18, 0x1 ;  /* 0x0000001227287211 */ /* 0x000fc600078e08ff */
[----:B------:R-:W0:Y:S04]  /*97c0*/  LDS.128 R36, [R37+0x24400] ;  /* 0x0244000025247984 */ /* 0x000e280000000c00 */
[----:B------:R-:W2:Y:S01]  /*97d0*/  LDS.128 R40, [R40+0x24400] ;  /* 0x0244000028287984 */ /* 0x000ea20000000c00 */
[----:B------:R-:W-:Y:S05]  /*97e0*/  @P4 BRA `(.L_x_743) ;  /* 0x00000004005c4947 */ /* 0x000fea0003800000 */
[----:B0-----:R-:W-:Y:S01]  /*97f0*/  IMAD.MOV.U32 R52, RZ, RZ, R36 ;  /* 0x000000ffff347224 */ /* 0x001fe200078e0024 */
[----:B------:R-:W-:Y:S01]  /*9800*/  SHF.R.U32.HI R58, RZ, 0x10, R77 ;  /* 0x00000010ff3a7819 */ /* 0x000fe2000001164d */
[----:B--2---:R-:W-:Y:S01]  /*9810*/  IMAD.MOV.U32 R36, RZ, RZ, R41 ;  /* 0x000000ffff247224 */ /* 0x004fe200078e0029 */
[----:B------:R-:W-:Y:S01]  /*9820*/  SHF.R.U32.HI R56, RZ, 0x10, R69 ;  /* 0x00000010ff387819 */ /* 0x000fe20000011645 */
[----:B------:R-:W-:Y:S01]  /*9830*/  IMAD.MOV.U32 R53, RZ, RZ, R40 ;  /* 0x000000ffff357224 */ /* 0x000fe200078e0028 */
[----:B------:R-:W-:Y:S01]  /*9840*/  MOV R41, R39 ;  /* 0x0000002700297202 */ /* 0x000fe20000000f00 */
[----:B------:R-:W-:Y:S01]  /*9850*/  IMAD.MOV.U32 R54, RZ, RZ, R43 ;  /* 0x000000ffff367224 */ /* 0x000fe200078e002b */
[----:B------:R-:W-:Y:S01]  /*9860*/  SHF.R.U32.HI R59, RZ, 0x10, R79 ;  /* 0x00000010ff3b7819 */ /* 0x000fe2000001164f */
[----:B------:R-:W-:Y:S01]  /*9870*/  HADD2.F32 R57, -RZ, R153.H1_H1 ;  /* 0x30000099ff397230 */ /* 0x000fe20000004100 */
[--C-:B------:R-:W-:Y:S01]  /*9880*/  SHF.R.U64 R46, R70, 0x10, R71.reuse ;  /* 0x00000010462e7819 */ /* 0x100fe20000001247 */
[--C-:B------:R-:W-:Y:S01]  /*9890*/  HADD2.F32 R40, -RZ, R36.reuse.H0_H0 ;  /* 0x20000024ff287230 */ /* 0x100fe20000004100 */
[----:B------:R-:W-:Y:S01]  /*98a0*/  SHF.R.U32.HI R70, RZ, 0x10, R71 ;  /* 0x00000010ff467819 */ /* 0x000fe20000011647 */
[----:B------:R-:W-:Y:S01]  /*98b0*/  HADD2.F32 R43, -RZ, R36.H1_H1 ;  /* 0x30000024ff2b7230 */ /* 0x000fe20000004100 */
[----:B------:R-:W-:Y:S01]  /*98c0*/  SHF.R.U64 R51, R76, 0x10, R77 ;  /* 0x000000104c337819 */ /* 0x000fe2000000124d */
[--C-:B------:R-:W-:Y:S01]  /*98d0*/  HADD2.F32 R36, -RZ, R37.reuse.H0_H0 ;  /* 0x20000025ff247230 */ /* 0x100fe20000004100 */
[----:B------:R-:W-:Y:S01]  /*98e0*/  SHF.R.U64 R50, R68, 0x10, R69 ;  /* 0x0000001044327819 */ /* 0x000fe20000001245 */
[----:B------:R-:W-:Y:S01]  /*98f0*/  HADD2.F32 R58, -RZ, R58.H0_H0 ;  /* 0x2000003aff3a7230 */ /* 0x000fe20000004100 */
[----:B------:R-:W-:Y:S01]  /*9900*/  SHF.R.U64 R48, R78, 0x10, R79 ;  /* 0x000000104e307819 */ /* 0x000fe2000000124f */
[----:B------:R-:W-:-:S02]  /*9910*/  HADD2.F32 R39, -RZ, R37.H1_H1 ;  /* 0x30000025ff277230 */ /* 0x000fc40000004100 */
[-C--:B------:R-:W-:Y:S01]  /*9920*/  FMUL.FTZ R37, R40, R57.reuse ;  /* 0x0000003928257220 */ /* 0x080fe20000410000 */
[----:B------:R-:W-:Y:S02]  /*9930*/  HADD2.F32 R55, -RZ, R150.H1_H1 ;  /* 0x30000096ff377230 */ /* 0x000fe40000004100 */
[C---:B------:R-:W-:Y:S01]  /*9940*/  FMUL.FTZ R57, R36.reuse, R57 ;  /* 0x0000003924397220 */ /* 0x040fe20000410000 */
[----:B------:R-:W-:Y:S02]  /*9950*/  HADD2.F32 R56, -RZ, R56.H0_H0 ;  /* 0x20000038ff387230 */ /* 0x000fe40000004100 */
[-C--:B------:R-:W-:Y:S01]  /*9960*/  FMUL.FTZ R60, R43, R58.reuse ;  /* 0x0000003a2b3c7220 */ /* 0x080fe20000410000 */
[----:B------:R-:W-:Y:S01]  /*9970*/  FMUL.FTZ R58, R39, R58 ;  /* 0x0000003a273a7220 */ /* 0x000fe20000410000 */
[-C--:B------:R-:W-:Y:S01]  /*9980*/  FFMA.FTZ R36, R36, R55.reuse, -R37 ;  /* 0x0000003724247223 */ /* 0x080fe20000010825 */
[----:B------:R-:W-:Y:S01]  /*9990*/  FFMA.FTZ R37, R40, R55, R57 ;  /* 0x0000003728257223 */ /* 0x000fe20000010039 */
[----:B------:R-:W-:-:S02]  /*99a0*/  HADD2.F32 R55, -RZ, R54.H0_H0 ;  /* 0x20000036ff377230 */ /* 0x000fc40000004100 */
[-C--:B------:R-:W-:Y:S01]  /*99b0*/  FFMA.FTZ R40, R43, R56.reuse, R58 ;  /* 0x000000382b287223 */ /* 0x080fe2000001003a */
[----:B------:R-:W-:Y:S02]  /*99c0*/  HADD2.F32 R58, -RZ, R152.H1_H1 ;  /* 0x30000098ff3a7230 */ /* 0x000fe40000004100 */
[----:B------:R-:W-:Y:S01]  /*99d0*/  FFMA.FTZ R39, R39, R56, -R60 ;  /* 0x0000003827277223 */ /* 0x000fe2000001083c */
[----:B------:R-:W-:Y:S02]  /*99e0*/  HADD2.F32 R43, -RZ, R41.H0_H0 ;  /* 0x20000029ff2b7230 */ /* 0x000fe40000004100 */
[----:B------:R-:W-:Y:S02]  /*99f0*/  HADD2.F32 R54, -RZ, R54.H1_H1 ;  /* 0x30000036ff367230 */ /* 0x000fe40000004100 */
[-C--:B------:R-:W-:Y:S01]  /*9a00*/  FMUL.FTZ R60, R55, R58.reuse ;  /* 0x0000003a373c7220 */ /* 0x080fe20000410000 */
[----:B------:R-:W-:Y:S02]  /*9a10*/  HADD2.F32 R59, -RZ, R59.H0_H0 ;  /* 0x2000003bff3b7230 */ /* 0x000fe40000004100 */
[----:B------:R-:W-:Y:S01]  /*9a20*/  FMUL.FTZ R58, R43, R58 ;  /* 0x0000003a2b3a7220 */ /* 0x000fe20000410000 */
[----:B------:R-:W-:Y:S01]  /*9a30*/  HADD2.F32 R56, -RZ, R151.H1_H1 ;  /* 0x30000097ff387230 */ /* 0x000fe20000004100 */
[----:B------:R-:W-:Y:S01]  /*9a40*/  F2FP.F16.F32.PACK_AB R39, R39, R36 ;  /* 0x000000242727723e */ /* 0x000fe200000000ff */
[----:B------:R-:W-:-:S02]  /*9a50*/  HADD2.F32 R41, -RZ, R41.H1_H1 ;  /* 0x30000029ff297230 */ /* 0x000fc40000004100 */
[CC--:B------:R-:W-:Y:S01]  /*9a60*/  FMUL.FTZ R64, R54.reuse, R59.reuse ;  /* 0x0000003b36407220 */ /* 0x0c0fe20000410000 */
[----:B------:R-:W-:Y:S02]  /*9a70*/  HADD2.F32 R57, -RZ, R70.H0_H0 ;  /* 0x20000046ff397230 */ /* 0x000fe40000004100 */
[-C--:B------:R-:W-:Y:S01]  /*9a80*/  FFMA.FTZ R61, R43, R56.reuse, -R60 ;  /* 0x000000382b3d7223 */ /* 0x080fe2000001083c */
[----:B------:R-:W-:Y:S01]  /*9a90*/  FFMA.FTZ R62, R55, R56, R58 ;  /* 0x00000038373e7223 */ /* 0x000fe2000001003a */
[C---:B------:R-:W-:Y:S01]  /*9aa0*/  FMUL.FTZ R59, R41.reuse, R59 ;  /* 0x0000003b293b7220 */ /* 0x040fe20000410000 */
[----:B------:R-:W-:Y:S02]  /*9ab0*/  HADD2.F32 R56, -RZ, R153.H0_H0 ;  /* 0x20000099ff387230 */ /* 0x000fe40000004100 */
[-C--:B------:R-:W-:Y:S01]  /*9ac0*/  FFMA.FTZ R64, R41, R57.reuse, -R64 ;  /* 0x0000003929407223 */ /* 0x080fe20000010840 */
[----:B------:R-:W-:Y:S02]  /*9ad0*/  HADD2.F32 R43, -RZ, R53.H0_H0 ;  /* 0x20000035ff2b7230 */ /* 0x000fe40000004100 */
[----:B------:R-:W-:Y:S01]  /*9ae0*/  FFMA.FTZ R63, R54, R57, R59 ;  /* 0x00000039363f7223 */ /* 0x000fe2000001003b */
[----:B------:R-:W-:-:S02]  /*9af0*/  HADD2.F32 R41, -RZ, R52.H0_H0 ;  /* 0x20000034ff297230 */ /* 0x000fc40000004100 */
[----:B------:R-:W-:Y:S02]  /*9b00*/  HADD2.F32 R51, -RZ, R51.H0_H0 ;  /* 0x20000033ff337230 */ /* 0x000fe40000004100 */
[-C--:B------:R-:W-:Y:S01]  /*9b10*/  FMUL.FTZ R58, R43, R56.reuse ;  /* 0x000000382b3a7220 */ /* 0x080fe20000410000 */
[----:B------:R-:W-:Y:S02]  /*9b20*/  HADD2.F32 R52, -RZ, R52.H1_H1 ;  /* 0x30000034ff347230 */ /* 0x000fe40000004100 */
[----:B------:R-:W-:Y:S01]  /*9b30*/  FMUL.FTZ R56, R41, R56 ;  /* 0x0000003829387220 */ /* 0x000fe20000410000 */
[----:B------:R-:W-:Y:S01]  /*9b40*/  HADD2.F32 R54, -RZ, R151.H0_H0 ;  /* 0x20000097ff367230 */ /* 0x000fe20000004100 */
[----:B------:R-:W-:Y:S01]  /*9b50*/  F2FP.F16.F32.PACK_AB R61, R64, R61 ;  /* 0x0000003d403d723e */ /* 0x000fe200000000ff */
[----:B------:R-:W-:Y:S02]  /*9b60*/  HADD2.F32 R53, -RZ, R53.H1_H1 ;  /* 0x30000035ff357230 */ /* 0x000fe40000004100 */
[----:B------:R-:W-:Y:S01]  /*9b70*/  FMUL.FTZ R60, R52, R51 ;  /* 0x00000033343c7220 */ /* 0x000fe20000410000 */
[----:B------:R-:W-:-:S02]  /*9b80*/  HADD2.F32 R50, -RZ, R50.H0_H0 ;  /* 0x20000032ff327230 */ /* 0x000fc40000004100 */
[-C--:B------:R-:W-:Y:S01]  /*9b90*/  FFMA.FTZ R56, R43, R54.reuse, R56 ;  /* 0x000000362b387223 */ /* 0x080fe20000010038 */
[----:B------:R-:W-:Y:S01]  /*9ba0*/  FFMA.FTZ R58, R41, R54, -R58 ;  /* 0x00000036293a7223 */ /* 0x000fe2000001083a */
[C---:B------:R-:W-:Y:S01]  /*9bb0*/  FMUL.FTZ R55, R53.reuse, R51 ;  /* 0x0000003335377220 */ /* 0x040fe20000410000 */
[----:B------:R-:W-:Y:S02]  /*9bc0*/  HADD2.F32 R43, -RZ, R42.H0_H0 ;  /* 0x2000002aff2b7230 */ /* 0x000fe40000004100 */
[-C--:B------:R-:W-:Y:S01]  /*9bd0*/  FFMA.FTZ R57, R53, R50.reuse, R60 ;  /* 0x0000003235397223 */ /* 0x080fe2000001003c */
[----:B------:R-:W-:Y:S02]  /*9be0*/  HADD2.F32 R150, -RZ, R150.H0_H0 ;  /* 0x20000096ff967230 */ /* 0x000fe40000004100 */
[----:B------:R-:W-:Y:S01]  /*9bf0*/  FFMA.FTZ R55, R52, R50, -R55 ;  /* 0x0000003234377223 */ /* 0x000fe20000010837 */
[----:B------:R-:W-:Y:S02]  /*9c00*/  HADD2.F32 R53, -RZ, R48.H0_H0 ;  /* 0x20000030ff357230 */ /* 0x000fe40000004100 */
[----:B------:R-:W-:-:S02]  /*9c10*/  HADD2.F32 R41, -RZ, R38.H0_H0 ;  /* 0x20000026ff297230 */ /* 0x000fc40000004100 */
[----:B------:R-:W-:Y:S01]  /*9c20*/  HADD2.F32 R42, -RZ, R42.H1_H1 ;  /* 0x3000002aff2a7230 */ /* 0x000fe20000004100 */
[----:B------:R-:W-:Y:S01]  /*9c30*/  F2FP.F16.F32.PACK_AB R36, R55, R58 ;  /* 0x0000003a3724723e */ /* 0x000fe200000000ff */
[----:B------:R-:W-:Y:S02]  /*9c40*/  HADD2.F32 R38, -RZ, R38.H1_H1 ;  /* 0x30000026ff267230 */ /* 0x000fe40000004100 */
[----:B------:R-:W-:Y:S02]  /*9c50*/  HADD2.F32 R51, -RZ, R46.H0_H0 ;  /* 0x2000002eff337230 */ /* 0x000fe40000004100 */
[-C--:B------:R-:W-:Y:S01]  /*9c60*/  FMUL.FTZ R46, R43, R150.reuse ;  /* 0x000000962b2e7220 */ /* 0x080fe20000410000 */
[----:B------:R-:W-:Y:S02]  /*9c70*/  HADD2.F32 R152, -RZ, R152.H0_H0 ;  /* 0x20000098ff987230 */ /* 0x000fe40000004100 */
[-C--:B------:R-:W-:Y:S01]  /*9c80*/  FMUL.FTZ R59, R42, R53.reuse ;  /* 0x000000352a3b7220 */ /* 0x080fe20000410000 */
[C---:B------:R-:W-:Y:S01]  /*9c90*/  FMUL.FTZ R150, R41.reuse, R150 ;  /* 0x0000009629967220 */ /* 0x040fe20000410000 */
[----:B------:R-:W-:Y:S01]  /*9ca0*/  FMUL.FTZ R53, R38, R53 ;  /* 0x0000003526357220 */ /* 0x000fe20000410000 */
[----:B------:R-:W-:-:S02]  /*9cb0*/  FFMA.FTZ R46, R41, R152, -R46 ;  /* 0x00000098292e7223 */ /* 0x000fc4000001082e */
[----:B------:R-:W-:Y:S01]  /*9cc0*/  FFMA.FTZ R150, R43, R152, R150 ;  /* 0x000000982b967223 */ /* 0x000fe20000010096 */
[-C--:B------:R-:W-:Y:S01]  /*9cd0*/  FFMA.FTZ R59, R38, R51.reuse, -R59 ;  /* 0x00000033263b7223 */ /* 0x080fe2000001083b */
[----:B------:R-:W-:Y:S01]  /*9ce0*/  FFMA.FTZ R53, R42, R51, R53 ;  /* 0x000000332a357223 */ /* 0x000fe20000010035 */
[----:B------:R-:W-:Y:S01]  /*9cf0*/  F2FP.F16.F32.PACK_AB R41, R40, R37 ;  /* 0x000000252829723e */ /* 0x000fe200000000ff */
[----:B------:R-:W-:Y:S01]  /*9d00*/  IMAD.MOV.U32 R37, RZ, RZ, R39 ;  /* 0x000000ffff257224 */ /* 0x000fe200078e0027 */
[----:B------:R-:W-:Y:S01]  /*9d10*/  F2FP.F16.F32.PACK_AB R43, R63, R62 ;  /* 0x0000003e3f2b723e */ /* 0x000fe200000000ff */
[----:B------:R-:W-:Y:S01]  /*9d20*/  IMAD.MOV.U32 R39, RZ, RZ, R61 ;  /* 0x000000ffff277224 */ /* 0x000fe200078e003d */
[----:B------:R-:W-:Y:S02]  /*9d30*/  F2FP.F16.F32.PACK_AB R40, R57, R56 ;  /* 0x000000383928723e */ /* 0x000fe400000000ff */
[----:B------:R-:W-:Y:S02]  /*9d40*/  F2FP.F16.F32.PACK_AB R38, R59, R46 ;  /* 0x0000002e3b26723e */ /* 0x000fe400000000ff */
[----:B------:R-:W-:-:S07]  /*9d50*/  F2FP.F16.F32.PACK_AB R42, R53, R150 ;  /* 0x00000096352a723e */ /* 0x000fce00000000ff */
.L_x_743:
[----:B------:R-:W-:Y:S05]  /*9d60*/  BSYNC B1 ;  /* 0x0000000000017941 */ /* 0x000fea0003800000 */
.L_x_742:
[----:B------:R-:W-:Y:S01]  /*9d70*/  ISETP.GE.AND P3, PT, R47, R145, PT ;  /* 0x000000912f00720c */ /* 0x000fe20003f66270 */
[----:B------:R-:W-:Y:S02]  /*9d80*/  ULDC.64 UR4, c[0x0][0x208] ;  /* 0x0000820000047ab9 */ /* 0x000fe40000000a00 */
[----:B0-----:R0:W-:Y:S10]  /*9d90*/  STG.E.128 desc[UR4][R44.64], R36 ;  /* 0x000000242c007986 */ /* 0x0011f4000c101d04 */
[----:B------:R-:W-:Y:S05]  /*9da0*/  @P3 BRA `(.L_x_698) ;  /* 0x0000000400203947 */ /* 0x000fea0003800000 */
[--C-:B------:R-:W-:Y:S01]  /*9db0*/  IADD3 R124, P3, P4, R96, R124, R47.reuse ;  /* 0x0000007c607c7210 */ /* 0x100fe20007c7e02f */
[----:B------:R-:W-:Y:S01]  /*9dc0*/  ULDC.64 UR4, c[0x0][0x208] ;  /* 0x0000820000047ab9 */ /* 0x000fe20000000a00 */
[----:B------:R-:W-:-:S04]  /*9dd0*/  SHF.R.S32.HI R47, RZ, 0x1f, R47 ;  /* 0x0000001fff2f7819 */ /* 0x000fc8000001142f */
[----:B------:R-:W-:Y:S02]  /*9de0*/  IADD3.X R49, R92, R49, R47, P3, P4 ;  /* 0x000000315c317210 */ /* 0x000fe40001fe842f */
[----:B------:R-:W-:-:S04]  /*9df0*/  LEA R116, P3, R124, R116, 0x1 ;  /* 0x000000747c747211 */ /* 0x000fc800078608ff */
[----:B------:R-:W-:-:S05]  /*9e00*/  LEA.HI.X R117, R124, R117, R49, 0x1, P3 ;  /* 0x000000757c757211 */ /* 0x000fca00018f0c31 */
[----:B--2---:R2:W-:Y:S01]  /*9e10*/  STG.E.128 desc[UR4][R116.64], R40 ;  /* 0x0000002874007986 */ /* 0x0045e2000c101d04 */
[----:B------:R-:W-:Y:S05]  /*9e20*/  BRA `(.L_x_698) ;  /* 0x0000000400007947 */ /* 0x000fea0003800000 */
.L_x_655:
[----:B------:R-:W-:-:S04]  /*9e30*/  ULOP3.LUT UR4, UR60, 0x1, URZ, 0xfc, !UPT ;  /* 0x000000013c047892 */ /* 0x000fc8000f8efc3f */
[----:B------:R-:W-:-:S06]  /*9e40*/  UISETP.NE.AND UP0, UPT, UR4, 0x3, UPT ;  /* 0x000000030400788c */ /* 0x000fcc000bf05270 */
[----:B------:R-:W-:-:S13]  /*9e50*/  PLOP3.LUT P2, PT, PT, PT, UP0, 0x80, 0x0 ;  /* 0x000000000000781c */ /* 0x000fda0003f4f008 */
[----:B------:R-:W-:Y:S05]  /*9e60*/  @!P2 BRA `(.L_x_744) ;  /* 0x000000000004a947 */ /* 0x000fea0003800000 */
[----:B------:R-:W-:Y:S01]  /*9e70*/  BPT.TRAP 0x1 ;  /* 0x000000040000795c */ /* 0x000fe20000300000 */
.L_x_744:
[----:B------:R-:W-:Y:S01]  /*9e80*/  LEA R0, R19, R18, 0x3 ;  /* 0x0000001213007211 */ /* 0x000fe200078e18ff */
[----:B------:R-:W-:Y:S01]  /*9e90*/  IMAD R3, R24, -0x50, R2 ;  /* 0xffffffb018037824 */ /* 0x000fe200078e0202 */
[----:B------:R-:W-:Y:S01]  /*9ea0*/  SHF.L.U32 R114, R217, 0x1f, RZ ;  /* 0x0000001fd9727819 */ /* 0x000fe200000006ff */
[----:B------:R-:W-:Y:S03]  /*9eb0*/  BSSY B1, `(.L_x_745) ;  /* 0x0000005000017945 */ /* 0x000fe60003800000 */
[----:B------:R-:W1:Y:S01]  /*9ec0*/  SYNCS.PHASECHK.TRANS64.TRYWAIT P3, [R0+URZ+0x38890], R114 ;  /* 0x03889072000075a7 */ /* 0x000e62000806017f */
[----:B------:R-:W-:-:S04]  /*9ed0*/  VIMNMX R3, R3, 0x50, PT ;  /* 0x0000005003037848 */ /* 0x000fc80003fe0100 */
[----:B------:R-:W-:Y:S01]  /*9ee0*/  ISETP.GE.AND P4, PT, R212, R3, PT ;  /* 0x00000003d400720c */ /* 0x000fe20003f86270 */
[----:B-1----:R-:W-:-:S12]  /*9ef0*/  @!P3 BRA `(.L_x_746) ;  /* 0x000001e4002cb947 */ /* 0x002fd80003800000 */
.L_x_1054:
[----:B------:R-:W-:Y:S05]  /*9f00*/  BSYNC B1 ;  /* 0x0000000000017941 */ /* 0x000fea0003800000 */
.L_x_745:
[----:B------:R-:W-:Y:S04]  /*9f10*/  BSSY B1, `(.L_x_747) ;  /* 0x000000f000017945 */ /* 0x000fe80003800000 */
[----:B------:R-:W-:Y:S05]  /*9f20*/  @P4 BRA `(.L_x_748) ;  /* 0x0000000000344947 */ /* 0x000fea0003800000 */
[----:B------:R-:W-:Y:S01]  /*9f30*/  ISETP.NE.AND P5, PT, R26, RZ, PT ;  /* 0x000000ff1a00720c */ /* 0x000fe20003fa5270 */
[----:B------:R-:W-:Y:S01]  /*9f40*/  ULDC.64 UR4, c[0x0][0x208] ;  /* 0x0000820000047ab9 */ /* 0x000fe20000000a00 */
[----:B------:R-:W-:Y:S02]  /*9f50*/  ISETP.NE.AND P4, PT, R10, RZ, PT ;  /* 0x000000ff0a00720c */ /* 0x000fe40003f85270 */
[----:B------:R-:W-:-:S09]  /*9f60*/  ISETP.NE.AND P3, PT, R9, RZ, PT ;  /* 0x000000ff0900720c */ /* 0x000fd20003f65270 */
[----:B0-----:R-:W0:Y:S04]  /*9f70*/  @P5 LDS.128 R36, [R4+0x24400] ;  /* 0x0244000004245984 */ /* 0x001e280000000c00 */
[----:B------:R-:W2:Y:S04]  /*9f80*/  @P3 LDS.128 R40, [R4+0x29400] ;  /* 0x0294000004283984 */ /* 0x000ea80000000c00 */
[----:B0-----:R-:W-:Y:S01]  /*9f90*/  @P5 STG.E.128 desc[UR4][R56.64], R36 ;  /* 0x0000002438005986 */ /* 0x001fe2000c101d04 */
[----:B------:R-:W-:-:S03]  /*9fa0*/  ISETP.NE.AND P5, PT, R8, RZ, PT ;  /* 0x000000ff0800720c */ /* 0x000fc60003fa5270 */
[----:B------:R-:W0:Y:S04]  /*9fb0*/  @P4 LDS.128 R36, [R4+0x26c00] ;  /* 0x026c000004244984 */ /* 0x000e280000000c00 */
[----:B--2---:R-:W-:Y:S06]  /*9fc0*/  @P3 STG.E.128 desc[UR4][R56.64+0x100], R40 ;  /* 0x0001002838003986 */ /* 0x004fec000c101d04 */
[----:B------:R-:W2:Y:S04]  /*9fd0*/  @P5 LDS.128 R44, [R4+0x2bc00] ;  /* 0x02bc0000042c5984 */ /* 0x000ea80000000c00 */
[----:B0-----:R3:W-:Y:S04]  /*9fe0*/  @P4 STG.E.128 desc[UR4][R56.64+0x80], R36 ;  /* 0x0000802438004986 */ /* 0x0017e8000c101d04 */
[----:B--2---:R3:W-:Y:S02]  /*9ff0*/  @P5 STG.E.128 desc[UR4][R56.64+0x180], R44 ;  /* 0x0001802c38005986 */ /* 0x0047e4000c101d04 */
.L_x_748:
[----:B------:R-:W-:Y:S05]  /*a000*/  BSYNC B1 ;  /* 0x0000000000017941 */ /* 0x000fea0003800000 */
.L_x_747:
[----:B---3--:R-:W-:Y:S01]  /*a010*/  VIADD R36, R212, 0x20 ;  /* 0x00000020d4247836 */ /* 0x008fe20000000000 */
[----:B------:R-:W-:Y:S04]  /*a020*/  BSSY B1, `(.L_x_749) ;  /* 0x0000010000017945 */ /* 0x000fe80003800000 */
[----:B------:R-:W-:-:S13]  /*a030*/  ISETP.GE.AND P3, PT, R36, R3, PT ;  /* 0x000000032400720c */ /* 0x000fda0003f66270 */
        /* <DEDUP_REMOVED lines=14> */
.L_x_750:
[----:B------:R-:W-:Y:S05]  /*a120*/  BSYNC B1 ;  /* 0x0000000000017941 */ /* 0x000fea0003800000 */
.L_x_749:
[----:B---3--:R-:W-:-:S05]  /*a130*/  VIADD R36, R212, 0x40 ;  /* 0x00000040d4247836 */ /* 0x008fca0000000000 */
        /* <DEDUP_REMOVED lines=15> */
.L_x_698:
[----:B------:R-:W-:Y:S05]  /*a230*/  BSYNC B0 ;  /* 0x0000000000007941 */ /* 0x000fea0003800000 */
.L_x_654:
[----:B01234-:R-:W0:Y:S01]  /*a240*/  S2R R36, SR_TID.X ;  /* 0x0000000000247919 */ /* 0x01fe220000002100 */
[----:B------:R-:W-:Y:S01]  /*a250*/  @!PT LDS RZ, [RZ] ;  /* 0x00000000fffff984 */ /* 0x000fe20000000800 */
[----:B------:R-:W-:Y:S01]  /*a260*/  @!PT LDS RZ, [RZ] ;  /* 0x00000000fffff984 */ /* 0x000fe20000000800 */
[----:B------:R-:W-:Y:S01]  /*a270*/  @!PT LDS RZ, [RZ] ;  /* 0x00000000fffff984 */ /* 0x000fe20000000800 */
[----:B------:R-:W-:Y:S01]  /*a280*/  @!PT LDS RZ, [RZ] ;  /* 0x00000000fffff984 */ /* 0x000fe20000000800 */
[----:B------:R1:W-:Y:S06]  /*a290*/  MEMBAR.ALL.CTA ;  /* 0x0000000000007992 */ /* 0x0003ec0000008000 */
[----:B-1----:R-:W1:Y:S01]  /*a2a0*/  FENCE.VIEW.ASYNC.S ;  /* 0x00000000000073c6 */ /* 0x002e620000000000 */
[----:B------:R-:W-:Y:S05]  /*a2b0*/  WARPSYNC.ALL ;  /* 0x0000000000007948 */ /* 0x000fea0003800000 */
[----:B------:R-:W-:Y:S01]  /*a2c0*/  BSSY B0, `(.L_x_751) ;  /* 0x0000009000007945 */ /* 0x000fe20003800000 */
[----:B0-----:R-:W-:Y:S01]  /*a2d0*/  LOP3.LUT R36, R36, 0x7f, RZ, 0xc0, !PT ;  /* 0x0000007f24247812 */ /* 0x001fe200078ec0ff */
[----:B-1----:R0:W-:Y:S03]  /*a2e0*/  BAR.SYNC.DEFER_BLOCKING R149, 0x80 ;  /* 0x000200950000751d */ /* 0x0021e60000010000 */
[----:B------:R-:W-:-:S13]  /*a2f0*/  ISETP.NE.AND P3, PT, R36, RZ, PT ;  /* 0x000000ff2400720c */ /* 0x000fda0003f65270 */
[----:B------:R-:W-:-:S05]  /*a300*/  @!P3 VIADD R36, R0, 0x388a0 ;  /* 0x000388a00024b836 */ /* 0x000fca0000000000 */
[----:B------:R-:W-:-:S04]  /*a310*/  @!P3 PRMT R36, RZ, 0x654, R36 ;  /* 0x00000654ff24b816 */ /* 0x000fc80000000024 */
[----:B------:R0:W-:Y:S01]  /*a320*/  @!P3 SYNCS.ARRIVE.TRANS64.RED.A1T0 RZ, [R36+URZ], RZ ;  /* 0x000000ff24ffb9a7 */ /* 0x0001e2000810043f */
[----:B------:R-:W-:Y:S05]  /*a330*/  @!P2 BRA `(.L_x_752) ;  /* 0x000000000004a947 */ /* 0x000fea0003800000 */
[----:B------:R-:W-:Y:S01]  /*a340*/  BPT.TRAP 0x1 ;  /* 0x000000040000795c */ /* 0x000fe20000300000 */
.L_x_752:
[----:B------:R-:W-:Y:S05]  /*a350*/  BSYNC B0 ;  /* 0x0000000000007941 */ /* 0x000fea0003800000 */
.L_x_751:
[----:B------:R-:W1:Y:S01]  /*a360*/  SYNCS.PHASECHK.TRANS64.TRYWAIT P2, [R0+URZ+0x388b0], R114 ;  /* 0x0388b072000075a7 */ /* 0x000e62000804017f */
[----:B------:R-:W-:Y:S01]  /*a370*/  ULDC UR61, c[0x0][0x2f4] ;  /* 0x0000bd00003d7ab9 */ /* 0x000fe20000000800 */
[----:B------:R-:W-:Y:S01]  /*a380*/  ULDC.64 UR56, c[0x0][0x328] ;  /* 0x0000ca0000387ab9 */ /* 0x000fe20000000a00 */
[----:B------:R-:W-:Y:S01]  /*a390*/  ULDC.64 UR58, c[0x0][0x318] ;  /* 0x0000c600003a7ab9 */ /* 0x000fe20000000a00 */
[----:B------:R-:W-:Y:S01]  /*a3a0*/  BSSY B0, `(.L_x_753) ;  /* 0x0000004000007945 */ /* 0x000fe20003800000 */
[----:B------:R-:W-:Y:S01]  /*a3b0*/  ISETP.GE.AND P4, PT, R212, R3, PT ;  /* 0x00000003d400720c */ /* 0x000fe20003f86270 */
[----:B------:R-:W-:Y:S02]  /*a3c0*/  IMAD.WIDE R48, R24, 0x50, R112 ;  /* 0x0000005018307825 */ /* 0x000fe400078e0270 */
[----:B-1----:R-:W-:Y:S10]  /*a3d0*/  @!P2 BRA `(.L_x_754) ;  /* 0x000001e00008a947 */ /* 0x002ff40003800000 */
.L_x_1055:
[----:B------:R-:W-:Y:S05]  /*a3e0*/  BSYNC B0 ;  /* 0x0000000000007941 */ /* 0x000fea0003800000 */
.L_x_753:
[----:B------:R-:W-:Y:S04]  /*a3f0*/  BSSY B0, `(.L_x_755) ;  /* 0x0000017000007945 */ /* 0x000fe80003800000 */
[----:B------:R-:W-:Y:S05]  /*a400*/  @P4 BRA `(.L_x_756) ;  /* 0x0000000000544947 */ /* 0x000fea0003800000 */
[----:B------:R-:W-:Y:S01]  /*a410*/  ISETP.GE.AND P5, PT, R16, UR61, PT ;  /* 0x0000003d10007c0c */ /* 0x000fe2000bfa6270 */
[----:B------:R-:W-:Y:S01]  /*a420*/  IMAD R43, R49, UR56, RZ ;  /* 0x00000038312b7c24 */ /* 0x000fe2000f8e02ff */
[----:B------:R-:W-:Y:S01]  /*a430*/  MOV R40, R94 ;  /* 0x0000005e00287202 */ /* 0x000fe20000000f00 */
[----:B------:R-:W-:Y:S01]  /*a440*/  IMAD.MOV.U32 R41, RZ, RZ, R5 ;  /* 0x000000ffff297224 */ /* 0x000fe200078e0005 */
[----:B------:R-:W-:Y:S01]  /*a450*/  ULDC.64 UR4, c[0x0][0x208] ;  /* 0x0000820000047ab9 */ /* 0x000fe20000000a00 */
[C---:B------:R-:W-:Y:S01]  /*a460*/  IMAD R43, R48.reuse, UR57, R43 ;  /* 0x00000039302b7c24 */ /* 0x040fe2000f8e022b */
[----:B------:R-:W-:Y:S01]  /*a470*/  ISETP.GE.AND P4, PT, R213, UR61, PT ;  /* 0x0000003dd5007c0c */ /* 0x000fe2000bf86270 */
[----:B------:R-:W-:-:S04]  /*a480*/  IMAD.WIDE.U32 R40, R48, UR56, R40 ;  /* 0x0000003830287c25 */ /* 0x000fc8000f8e0028 */
[----:B------:R-:W-:Y:S01]  /*a490*/  IMAD.IADD R41, R41, 0x1, R43 ;  /* 0x0000000129297824 */ /* 0x000fe200078e022b */
[C---:B------:R-:W-:Y:S01]  /*a4a0*/  LEA R50, P2, R40.reuse, UR58, 0x1 ;  /* 0x0000003a28327c11 */ /* 0x040fe2000f8408ff */
[----:B0-----:R-:W0:Y:S03]  /*a4b0*/  @!P5 LDS.128 R36, [R4+0x400] ;  /* 0x000400000424d984 */ /* 0x001e260000000c00 */
[----:B------:R-:W-:Y:S02]  /*a4c0*/  LEA.HI.X R51, R40, UR59, R41, 0x1, P2 ;  /* 0x0000003b28337c11 */ /* 0x000fe400090f0c29 */
[----:B------:R-:W-:-:S13]  /*a4d0*/  ISETP.GE.AND P2, PT, R218, UR61, PT ;  /* 0x0000003dda007c0c */ /* 0x000fda000bf46270 */
[----:B------:R-:W2:Y:S04]  /*a4e0*/  @!P2 LDS.128 R40, [R4+0x5400] ;  /* 0x005400000428a984 */ /* 0x000ea80000000c00 */
[----:B0-----:R-:W-:Y:S01]  /*a4f0*/  @!P5 STG.E.128 desc[UR4][R50.64], R36 ;  /* 0x000000243200d986 */ /* 0x001fe2000c101d04 */
[----:B------:R-:W-:-:S03]  /*a500*/  ISETP.GE.AND P5, PT, R219, UR61, PT ;  /* 0x0000003ddb007c0c */ /* 0x000fc6000bfa6270 */
[----:B------:R-:W0:Y:S10]  /*a510*/  @!P4 LDS.128 R36, [R4+0x2c00] ;  /* 0x002c00000424c984 */ /* 0x000e340000000c00 */
[----:B------:R-:W3:Y:S04]  /*a520*/  @!P5 LDS.128 R44, [R4+0x7c00] ;  /* 0x007c0000042cd984 */ /* 0x000ee80000000c00 */
[----:B--2---:R2:W-:Y:S04]  /*a530*/  @!P2 STG.E.128 desc[UR4][R50.64+0x100], R40 ;  /* 0x000100283200a986 */ /* 0x0045e8000c101d04 */
[----:B0-----:R2:W-:Y:S04]  /*a540*/  @!P4 STG.E.128 desc[UR4][R50.64+0x80], R36 ;  /* 0x000080243200c986 */ /* 0x0015e8000c101d04 */
[----:B---3--:R2:W-:Y:S02]  /*a550*/  @!P5 STG.E.128 desc[UR4][R50.64+0x180], R44 ;  /* 0x0001802c3200d986 */ /* 0x0085e4000c101d04 */
.L_x_756:
[----:B------:R-:W-:Y:S05]  /*a560*/  BSYNC B0 ;  /* 0x0000000000007941 */ /* 0x000fea0003800000 */
.L_x_755:
[----:B0-2---:R-:W-:Y:S01]  /*a570*/  VIADD R36, R212, 0x20 ;  /* 0x00000020d4247836 */ /* 0x005fe20000000000 */
[----:B------:R-:W-:Y:S04]  /*a580*/  BSSY B0, `(.L_x_757) ;  /* 0x000001a000007945 */ /* 0x000fe80003800000 */
[----:B------:R-:W-:-:S13]  /*a590*/  ISETP.GE.AND P2, PT, R36, R3, PT ;  /* 0x000000032400720c */ /* 0x000fda0003f46270 */
[----:B------:R-:W-:Y:S05]  /*a5a0*/  @P2 BRA `(.L_x_758) ;  /* 0x00000000005c2947 */ /* 0x000fea0003800000 */
[----:B------:R-:W-:Y:S01]  /*a5b0*/  ISETP.GE.AND P2, PT, R16, UR61, PT ;  /* 0x0000003d10007c0c */ /* 0x000fe2000bf46270 */
[----:B------:R-:W-:Y:S01]  /*a5c0*/  IMAD.MOV.U32 R41, RZ, RZ, R5 ;  /* 0x000000ffff297224 */ /* 0x000fe200078e0005 */
[----:B------:R-:W-:Y:S01]  /*a5d0*/  IADD3 R43, P4, R48, 0x20, RZ ;  /* 0x00000020302b7810 */ /* 0x000fe20007f9e0ff */
[----:B------:R-:W-:Y:S01]  /*a5e0*/  ULDC.64 UR4, c[0x0][0x208] ;  /* 0x0000820000047ab9 */ /* 0x000fe20000000a00 */
[----:B------:R-:W-:Y:S02]  /*a5f0*/  ISETP.GE.AND P5, PT, R213, UR61, PT ;  /* 0x0000003dd5007c0c */ /* 0x000fe4000bfa6270 */
[----:B------:R-:W-:-:S05]  /*a600*/  IADD3.X R40, RZ, R49, RZ, P4, !PT ;  /* 0x00000031ff287210 */ /* 0x000fca00027fe4ff */
[----:B------:R-:W-:Y:S02]  /*a610*/  IMAD R42, R40, UR56, RZ ;  /* 0x00000038282a7c24 */ /* 0x000fe4000f8e02ff */
[----:B------:R-:W0:Y:S01]  /*a620*/  @!P2 LDS.128 R36, [R4+0x1400] ;  /* 0x001400000424a984 */ /* 0x000e220000000c00 */
[----:B------:R-:W-:-:S04]  /*a630*/  IMAD.MOV.U32 R40, RZ, RZ, R94 ;  /* 0x000000ffff287224 */ /* 0x000fc800078e005e */
[----:B------:R-:W-:-:S04]  /*a640*/  IMAD.WIDE.U32 R40, R43, UR56, R40 ;  /* 0x000000382b287c25 */ /* 0x000fc8000f8e0028 */
[----:B------:R-:W-:Y:S01]  /*a650*/  IMAD R43, R43, UR57, R42 ;  /* 0x000000392b2b7c24 */ /* 0x000fe2000f8e022a */
[----:B------:R-:W-:-:S03]  /*a660*/  LEA R50, P4, R40, UR58, 0x1 ;  /* 0x0000003a28327c11 */ /* 0x000fc6000f8808ff */
[----:B------:R-:W-:-:S05]  /*a670*/  IMAD.IADD R41, R41, 0x1, R43 ;  /* 0x0000000129297824 */ /* 0x000fca00078e022b */
        /* <DEDUP_REMOVED lines=10> */
.L_x_758:
[----:B------:R-:W-:Y:S05]  /*a720*/  BSYNC B0 ;  /* 0x0000000000007941 */ /* 0x000fea0003800000 */
.L_x_757:
[----:B--2---:R-:W-:Y:S01]  /*a730*/  IADD3 R36, R212, 0x40, RZ ;  /* 0x00000040d4247810 */ /* 0x004fe20007ffe0ff */
[----:B------:R-:W-:Y:S03]  /*a740*/  BSSY B0, `(.L_x_759) ;  /* 0x000001a000007945 */ /* 0x000fe60003800000 */
[----:B------:R-:W-:-:S13]  /*a750*/  ISETP.GE.AND P2, PT, R36, R3, PT ;  /* 0x000000032400720c */ /* 0x000fda0003f46270 */
[----:B------:R-:W-:Y:S05]  /*a760*/  @P2 BRA `(.L_x_760) ;  /* 0x00000000005c2947 */ /* 0x000fea0003800000 */
[----:B------:R-:W-:Y:S01]  /*a770*/  ISETP.GE.AND P2, PT, R16, UR61, PT ;  /* 0x0000003d10007c0c */ /* 0x000fe2000bf46270 */
[----:B------:R-:W-:Y:S01]  /*a780*/  IMAD.MOV.U32 R40, RZ, RZ, R94 ;  /* 0x000000ffff287224 */ /* 0x000fe200078e005e */
[----:B------:R-:W-:Y:S01]  /*a790*/  IADD3 R3, P4, R48, 0x40, RZ ;  /* 0x0000004030037810 */ /* 0x000fe20007f9e0ff */
[----:B------:R-:W-:Y:S01]  /*a7a0*/  IMAD.MOV.U32 R41, RZ, RZ, R5 ;  /* 0x000000ffff297224 */ /* 0x000fe200078e0005 */
[----:B------:R-:W-:Y:S01]  /*a7b0*/  ULDC.64 UR4, c[0x0][0x208] ;  /* 0x0000820000047ab9 */ /* 0x000fe20000000a00 */
[----:B------:R-:W-:Y:S02]  /*a7c0*/  ISETP.GE.AND P5, PT, R213, UR61, PT ;  /* 0x0000003dd5007c0c */ /* 0x000fe4000bfa6270 */
[----:B------:R-:W-:Y:S02]  /*a7d0*/  IMAD.X R48, RZ, RZ, R49, P4 ;  /* 0x000000ffff307224 */ /* 0x000fe400020e0631 */
[----:B------:R-:W-:-:S04]  /*a7e0*/  IMAD.WIDE.U32 R40, R3, UR56, R40 ;  /* 0x0000003803287c25 */ /* 0x000fc8000f8e0028 */
[----:B------:R-:W0:Y:S01]  /*a7f0*/  @!P2 LDS.128 R36, [R4+0x2400] ;  /* 0x002400000424a984 */ /* 0x000e220000000c00 */
[----:B------:R-:W-:-:S04]  /*a800*/  IMAD R48, R48, UR56, RZ ;  /* 0x0000003830307c24 */ /* 0x000fc8000f8e02ff */
[----:B------:R-:W-:Y:S01]  /*a810*/  IMAD R3, R3, UR57, R48 ;  /* 0x0000003903037c24 */ /* 0x000fe2000f8e0230 */
[----:B------:R-:W-:-:S04]  /*a820*/  LEA R48, P4, R40, UR58, 0x1 ;  /* 0x0000003a28307c11 */ /* 0x000fc8000f8808ff */
[----:B------:R-:W-:-:S04]  /*a830*/  IADD3 R3, R41, R3, RZ ;  /* 0x0000000329037210 */ /* 0x000fc80007ffe0ff */
[----:B------:R-:W-:Y:S02]  /*a840*/  LEA.HI.X R49, R40, UR59, R3, 0x1, P4 ;  /* 0x0000003b28317c11 */ /* 0x000fe4000a0f0c03 */
[----:B------:R-:W-:Y:S01]  /*a850*/  ISETP.GE.AND P4, PT, R218, UR61, PT ;  /* 0x0000003dda007c0c */ /* 0x000fe2000bf86270 */
[----:B------:R-:W2:Y:S04]  /*a860*/  @!P5 LDS.128 R40, [R4+0x4c00] ;  /* 0x004c00000428d984 */ /* 0x000ea80000000c00 */
[----:B0-----:R-:W-:Y:S01]  /*a870*/  @!P2 STG.E.128 desc[UR4][R48.64], R36 ;  /* 0x000000243000a986 */ /* 0x001fe2000c101d04 */
[----:B------:R-:W-:-:S07]  /*a880*/  ISETP.GE.AND P2, PT, R219, UR61, PT ;  /* 0x0000003ddb007c0c */ /* 0x000fce000bf46270 */
[----:B------:R-:W0:Y:S06]  /*a890*/  @!P4 LDS.128 R36, [R4+0x7400] ;  /* 0x007400000424c984 */ /* 0x000e2c0000000c00 */
[----:B------:R-:W3:Y:S04]  /*a8a0*/  @!P2 LDS.128 R44, [R4+0x9c00] ;  /* 0x009c0000042ca984 */ /* 0x000ee80000000c00 */
[----:B--2---:R2:W-:Y:S04]  /*a8b0*/  @!P5 STG.E.128 desc[UR4][R48.64+0x80], R40 ;  /* 0x000080283000d986 */ /* 0x0045e8000c101d04 */
[----:B0-----:R2:W-:Y:S04]  /*a8c0*/  @!P4 STG.E.128 desc[UR4][R48.64+0x100], R36 ;  /* 0x000100243000c986 */ /* 0x0015e8000c101d04 */
[----:B---3--:R2:W-:Y:S02]  /*a8d0*/  @!P2 STG.E.128 desc[UR4][R48.64+0x180], R44 ;  /* 0x0001802c3000a986 */ /* 0x0085e4000c101d04 */
.L_x_760:
[----:B------:R-:W-:Y:S05]  /*a8e0*/  BSYNC B0 ;  /* 0x0000000000007941 */ /* 0x000fea0003800000 */
.L_x_759:
[----:B------:R-:W3:Y:S01]  /*a8f0*/  LDL R3, [R1+0x8] ;  /* 0x0000080001037983 */ /* 0x000ee20000100800 */
[----:B-1----:R-:W-:Y:S01]  /*a900*/  @!P3 VIADD R0, R0, 0x388c0 ;  /* 0x000388c00000b836 */ /* 0x002fe20000000000 */
[----:B------:R-:W-:Y:S01]  /*a910*/  PLOP3.LUT P2, PT, PT, PT, PT, 0x8, 0x0 ;  /* 0x000000000000781c */ /* 0x000fe20003f4e170 */
[----:B------:R-:W-:Y:S01]  /*a920*/  VIADD R19, R19, 0x1 ;  /* 0x0000000113137836 */ /* 0x000fe20000000000 */
[----:B------:R-:W-:Y:S01]  /*a930*/  @!PT LDS RZ, [RZ] ;  /* 0x00000000fffff984 */ /* 0x000fe20000000800 */
[----:B------:R-:W-:Y:S01]  /*a940*/  @!PT LDS RZ, [RZ] ;  /* 0x00000000fffff984 */ /* 0x000fe20000000800 */
[----:B------:R-:W-:Y:S01]  /*a950*/  @!PT LDS RZ, [RZ] ;  /* 0x00000000fffff984 */ /* 0x000fe20000000800 */
[----:B------:R-:W-:Y:S01]  /*a960*/  @!PT LDS RZ, [RZ] ;  /* 0x00000000fffff984 */ /* 0x000fe20000000800 */
[----:B------:R0:W-:Y:S06]  /*a970*/  MEMBAR.ALL.CTA ;  /* 0x0000000000007992 */ /* 0x0001ec0000008000 */
[----:B0-----:R-:W0:Y:S01]  /*a980*/  FENCE.VIEW.ASYNC.S ;  /* 0x00000000000073c6 */ /* 0x001e220000000000 */
[----:B------:R-:W-:Y:S01]  /*a990*/  @!P3 PRMT R0, RZ, 0x654, R0 ;  /* 0x00000654ff00b816 */ /* 0x000fe20000000000 */
[----:B0-----:R0:W-:Y:S06]  /*a9a0*/  BAR.SYNC.DEFER_BLOCKING R149, 0x80 ;  /* 0x000200950000751d */ /* 0x0011ec0000010000 */
[----:B------:R1:W-:Y:S01]  /*a9b0*/  @!P3 SYNCS.ARRIVE.TRANS64.RED.A1T0 RZ, [R0+URZ], RZ ;  /* 0x000000ff00ffb9a7 */ /* 0x0003e2000810043f */
[----:B------:R-:W-:-:S04]  /*a9c0*/  ISETP.NE.AND P3, PT, R19, 0x2, PT ;  /* 0x000000021300780c */ /* 0x000fc80003f65270 */
[----:B------:R-:W-:Y:S02]  /*a9d0*/  SEL R19, R19, RZ, P3 ;  /* 0x000000ff13137207 */ /* 0x000fe40001800000 */
[----:B-1----:R-:W-:-:S04]  /*a9e0*/  SEL R0, RZ, 0x1, P3 ;  /* 0x00000001ff007807 */ /* 0x002fc80001800000 */
[----:B------:R-:W-:Y:S02]  /*a9f0*/  LOP3.LUT R217, R217, R0, RZ, 0x3c, !PT ;  /* 0x00000000d9d97212 */ /* 0x000fe400078e3cff */
[----:B---3--:R-:W-:-:S13]  /*aa00*/  LOP3.LUT P4, RZ, R3, 0x2, RZ, 0xc0, !PT ;  /* 0x0000000203ff7812 */ /* 0x008fda000788c0ff */
[----:B0-----:R-:W-:Y:S05]  /*aa10*/  @P4 BRA `(.L_x_761) ;  /* 0xffffff7c00644947 */ /* 0x001fea000383ffff */
.L_x_649:
[----:B------:R-:W-:Y:S01]  /*aa20*/  BSSY B0, `(.L_x_762) ;  /* 0x0000049000007945 */ /* 0x000fe20003800000 */
[----:B------:R-:W-:Y:S02]  /*aa30*/  ISETP.GE.AND P1, PT, R178, 0x1, PT ;  /* 0x00000001b200780c */ /* 0x000fe40003f26270 */
[----:B------:R-:W-:Y:S02]  /*aa40*/  CS2R R2, SRZ ;  /* 0x0000000000027805 */ /* 0x000fe4000001ff00 */
[----:B------:R-:W-:Y:S01]  /*aa50*/  PLOP3.LUT P0, PT, PT, PT, PT, 0x80, 0x0 ;  /* 0x000000000000781c */ /* 0x000fe20003f0f070 */
[----:B------:R-:W-:Y:S01]  /*aa60*/  IMAD.MOV.U32 R0, RZ, RZ, RZ ;  /* 0x000000ffff007224 */ /* 0x000fe200078e00ff */
[----:B------:R-:W-:Y:S02]  /*aa70*/  CS2R R150, SRZ ;  /* 0x0000000000967805 */ /* 0x000fe4000001ff00 */
[----:B------:R-:W-:Y:S02]  /*aa80*/  CS2R R148, SRZ ;  /* 0x0000000000947805 */ /* 0x000fe4000001ff00 */
[----:B------:R-:W-:-:S02]  /*aa90*/  CS2R R146, SRZ ;  /* 0x0000000000927805 */ /* 0x000fc4000001ff00 */
[----:B------:R-:W-:Y:S02]  /*aaa0*/  MOV R145, RZ ;  /* 0x000000ff00917202 */ /* 0x000fe40000000f00 */
        /* <DEDUP_REMOVED lines=26> */
[----:B--2---:R-:W-:Y:S02]  /*ac50*/  CS2R R46, SRZ ;  /* 0x00000000002e7805 */ /* 0x004fe4000001ff00 */
        /* <DEDUP_REMOVED lines=28> */
[----:B------:R-:W-:Y:S01]  /*ae20*/  CS2R R8, SRZ ;  /* 0x0000000000087805 */ /* 0x000fe2000001ff00 */
[----:B------:R-:W-:Y:S01]  /*ae30*/  IMAD.MOV.U32 R7, RZ, RZ, RZ ;  /* 0x000000ffff077224 */ /* 0x000fe200078e00ff */
[----:B------:R-:W-:Y:S02]  /*ae40*/  CS2R R4, SRZ ;  /* 0x0000000000047805 */ /* 0x000fe4000001ff00 */
[----:B------:R-:W-:Y:S02]  /*ae50*/  MOV R31, RZ ;  /* 0x000000ff001f7202 */ /* 0x000fe40000000f00 */
[----:B------:R-:W-:Y:S02]  /*ae60*/  CS2R R26, SRZ ;  /* 0x00000000001a7805 */ /* 0x000fe4000001ff00 */
[----:B------:R-:W-:Y:S01]  /*ae70*/  CS2R R28, SRZ ;  /* 0x00000000001c7805 */ /* 0x000fe2000001ff00 */
[----:B------:R-:W-:Y:S06]  /*ae80*/  @P2 BRA `(.L_x_763) ;  /* 0x0000000000082947 */ /* 0x000fec0003800000 */
[----:B------:R-:W0:Y:S02]  /*ae90*/  FENCE.VIEW.ASYNC.G ;  /* 0x00000000000073c6 */ /* 0x000e240000000100 */
[----:B0-----:R-:W-:Y:S06]  /*aea0*/  BAR.ARV 0xc, 0x180 ;  /* 0x0306000000007b1d */ /* 0x001fec0000002000 */
.L_x_763:
[----:B------:R-:W-:Y:S05]  /*aeb0*/  BSYNC B0 ;  /* 0x0000000000007941 */ /* 0x000fea0003800000 */
.L_x_762:
[----:B------:R-:W-:Y:S01]  /*aec0*/  CS2R R24, SRZ ;  /* 0x0000000000187805 */ /* 0x000fe2000001ff00 */
[----:B------:R-:W-:Y:S06]  /*aed0*/  @!P1 BRA `(.L_x_764) ;  /* 0x0000011800d49947 */ /* 0x000fec0003800000 */
[----:B------:R-:W2:Y:S01]  /*aee0*/  LDL R20, [R1+0x64] ;  /* 0x0000640001147983 */ /* 0x000ea20000100800 */
[----:B------:R-:W0:Y:S02]  /*aef0*/  S2R R21, SR_TID.X ;  /* 0x0000000000157919 */ /* 0x000e240000002100 */
[----:B0-----:R-:W-:-:S05]  /*af00*/  VIADD R21, R21, 0xffffff80 ;  /* 0xffffff8015157836 */ /* 0x001fca0000000000 */
[----:B------:R-:W-:-:S04]  /*af10*/  SHF.R.S32.HI R6, RZ, 0x1f, R21 ;  /* 0x0000001fff067819 */ /* 0x000fc80000011415 */
[----:B------:R-:W-:-:S04]  /*af20*/  LEA.HI R6, R6, R21, RZ, 0x7 ;  /* 0x0000001506067211 */ /* 0x000fc800078f38ff */
[----:B------:R-:W-:-:S05]  /*af30*/  SHF.R.S32.HI R6, RZ, 0x7, R6 ;  /* 0x00000007ff067819 */ /* 0x000fca0000011406 */
[----:B------:R-:W0:Y:S02]  /*af40*/  SHFL.IDX PT, R0, R6, RZ, 0x1f ;  /* 0x00001fff06007589 */ /* 0x000e2400000e0000 */
[----:B0-----:R-:W-:-:S04]  /*af50*/  LEA.HI R2, R0, R0, RZ, 0x1 ;  /* 0x0000000000027211 */ /* 0x001fc800078f08ff */
[----:B------:R-:W-:-:S05]  /*af60*/  LOP3.LUT R3, R2, 0x1e, RZ, 0xc0, !PT ;  /* 0x0000001e02037812 */ /* 0x000fca00078ec0ff */
[----:B------:R-:W-:Y:S01]  /*af70*/  IMAD.IADD R3, R0, 0x1, -R3 ;  /* 0x0000000100037824 */ /* 0x000fe200078e0a03 */
[----:B--2---:R-:W-:-:S13]  /*af80*/  R2UR UR4, R20 ;  /* 0x00000000140472ca */ /* 0x004fda00000e0000 */
[----:B------:R-:W-:-:S06]  /*af90*/  ULOP3.LUT UP0, URZ, UR4, 0x9f, URZ, 0xc0, !UPT ;  /* 0x0000009f043f7892 */ /* 0x000fcc000f80c03f */
[----:B------:R-:W-:Y:S02]  /*afa0*/  PLOP3.LUT P0, PT, PT, PT, UP0, 0x80, 0x0 ;  /* 0x000000000000781c */ /* 0x000fe40003f0f008 */
[----:B------:R-:W-:-:S04]  /*afb0*/  LEA R3, R3, UR4, 0xd ;  /* 0x0000000403037c11 */ /* 0x000fc8000f8e68ff */
[----:B------:R-:W-:-:S04]  /*afc0*/  SHF.R.U32.HI R2, RZ, 0x4, R3 ;  /* 0x00000004ff027819 */ /* 0x000fc80000011603 */
[----:B------:R-:W-:-:S03]  /*afd0*/  LOP3.LUT R2, R2, 0x3fff, RZ, 0xc0, !PT ;  /* 0x00003fff02027812 */ /* 0x000fc600078ec0ff */
        /* <DEDUP_REMOVED lines=17> */
.L_x_765:
[----:B------:R-:W-:Y:S02]  /*b0f0*/  ULDC UR4, c[0x0][0x3f4] ;  /* 0x0000fd0000047ab9 */ /* 0x000fe40000000800 */
[----:B------:R-:W-:-:S13]  /*b100*/  ISETP.LT.AND P0, PT, RZ, UR4, PT ;  /* 0x00000004ff007c0c */ /* 0x000fda000bf01270 */
[----:B------:R-:W-:Y:S05]  /*b110*/  @P0 BRA `(.L_x_766) ;  /* 0x00000000003c0947 */ /* 0x000fea0003800000 */
[----:B------:R-:W-:-:S04]  /*b120*/  LEA.HI R0, R236, R236, RZ, 0x1 ;  /* 0x000000ecec007211 */ /* 0x000fc800078f08ff */
[----:B------:R-:W-:-:S04]  /*b130*/  LOP3.LUT R3, R0, 0xfffffffe, RZ, 0xc0, !PT ;  /* 0xfffffffe00037812 */ /* 0x000fc800078ec0ff */
[----:B------:R-:W-:-:S04]  /*b140*/  IADD3 R3, R236, -R3, RZ ;  /* 0x80000003ec037210 */ /* 0x000fc80007ffe0ff */
[----:B------:R-:W-:-:S04]  /*b150*/  SHF.L.U32 R3, R3, 0x1f, RZ ;  /* 0x0000001f03037819 */ /* 0x000fc800000006ff */
[----:B------:R0:W1:Y:S03]  /*b160*/  SYNCS.PHASECHK.TRANS64.TRYWAIT P0, [R18+URZ+0x38800], R3 ;  /* 0x03880003120075a7 */ /* 0x000066000800017f */
[----:B-1----:R-:W-:Y:S05]  /*b170*/  @!P0 NANOSLEEP.SYNCS 0x989680 ;  /* 0x009896800000895d */ /* 0x002fea0003900000 */
[----:B------:R-:W1:Y:S01]  /*b180*/  @!P0 SYNCS.PHASECHK.TRANS64 P0, [R18+URZ+0x38800], R3 ;  /* 0x03880003120085a7 */ /* 0x000e62000800007f */
[----:B------:R-:W-:Y:S04]  /*b190*/  BSSY B0, `(.L_x_767) ;  /* 0x0000006000007945 */ /* 0x000fe80003800000 */
[----:B-1----:R-:W-:Y:S05]  /*b1a0*/  @P0 BRA `(.L_x_768) ;  /* 0x0000000000100947 */ /* 0x002fea0003800000 */
.L_x_769:
[----:B-1----:R1:W2:Y:S02]  /*b1b0*/  SYNCS.PHASECHK.TRANS64.TRYWAIT P0, [R18+URZ+0x38800], R3 ;  /* 0x03880003120075a7 */ /* 0x0022a4000800017f */
[----:B--2---:R-:W-:Y:S05]  /*b1c0*/  @!P0 NANOSLEEP.SYNCS 0x989680 ;  /* 0x009896800000895d */ /* 0x004fea0003900000 */
[----:B------:R-:W2:Y:S02]  /*b1d0*/  @!P0 SYNCS.PHASECHK.TRANS64 P0, [R18+URZ+0x38800], R3 ;  /* 0x03880003120085a7 */ /* 0x000ea4000800007f */
[----:B--2---:R-:W-:Y:S05]  /*b1e0*/  @!P0 BRA `(.L_x_769) ;  /* 0xfffffffc00f08947 */ /* 0x004fea000383ffff */
.L_x_768:
[----:B------:R-:W-:Y:S05]  /*b1f0*/  BSYNC B0 ;  /* 0x0000000000007941 */ /* 0x000fea0003800000 */
.L_x_767:
[----:B------:R-:W-:Y:S05]  /*b200*/  BRA `(.L_x_770) ;  /* 0x0000006800f47947 */ /* 0x000fea0003800000 */
.L_x_766:
[----:B------:R-:W2:Y:S01]  /*b210*/  LDL R29, [R1+0x64] ;  /* 0x00006400011d7983 */ /* 0x000ea20000100800 */
[----:B-----5:R-:W-:Y:S01]  /*b220*/  SHF.R.S32.HI R0, RZ, 0x1f, R144 ;  /* 0x0000001fff007819 */ /* 0x020fe20000011490 */
[----:B------:R-:W-:Y:S01]  /*b230*/  ULDC.64 UR4, c[0x0][0x3f8] ;  /* 0x0000fe0000047ab9 */ /* 0x000fe20000000a00 */
[----:B------:R-:W-:Y:S01]  /*b240*/  ULDC.64 UR6, c[0x0][0x408] ;  /* 0x0001020000067ab9 */ /* 0x000fe20000000a00 */
[----:B------:R-:W-:-:S04]  /*b250*/  IMAD.WIDE.U32 R4, R144, UR4, RZ ;  /* 0x0000000490047c25 */ /* 0x000fc8000f8e00ff */
[C---:B------:R-:W-:Y:S02]  /*b260*/  IMAD R3, R0.reuse, UR4, RZ ;  /* 0x0000000400037c24 */ /* 0x040fe4000f8e02ff */
[----:B------:R-:W-:Y:S02]  /*b270*/  IMAD R7, R0, UR6, RZ ;  /* 0x0000000600077c24 */ /* 0x000fe4000f8e02ff */
[C---:B------:R-:W-:Y:S01]  /*b280*/  IMAD R3, R144.reuse, UR5, R3 ;  /* 0x0000000590037c24 */ /* 0x040fe2000f8e0203 */
[----:B------:R-:W-:Y:S01]  /*b290*/  ULDC.64 UR4, c[0x0][0x3e8] ;  /* 0x0000fa0000047ab9 */ /* 0x000fe20000000a00 */
[----:B------:R-:W-:Y:S01]  /*b2a0*/  IMAD R7, R144, UR7, R7 ;  /* 0x0000000790077c24 */ /* 0x000fe2000f8e0207 */
[----:B------:R-:W-:Y:S01]  /*b2b0*/  LEA R24, P0, R4, UR4, 0x1 ;  /* 0x0000000404187c11 */ /* 0x000fe2000f8008ff */
[----:B------:R-:W-:Y:S01]  /*b2c0*/  IMAD.WIDE.U32 R26, R144, UR6, RZ ;  /* 0x00000006901a7c25 */ /* 0x000fe2000f8e00ff */
[----:B------:R-:W-:-:S03]  /*b2d0*/  ULDC.64 UR6, c[0x0][0x400] ;  /* 0x0001000000067ab9 */ /* 0x000fc60000000a00 */
[----:B------:R-:W-:Y:S01]  /*b2e0*/  IMAD.IADD R25, R3, 0x1, R5 ;  /* 0x0000000103197824 */ /* 0x000fe200078e0205 */
[----:B------:R-:W-:Y:S01]  /*b2f0*/  LEA R28, P1, R26, UR6, 0x1 ;  /* 0x000000061a1c7c11 */ /* 0x000fe2000f8208ff */
[----:B------:R-:W-:-:S03]  /*b300*/  IMAD.IADD R3, R7, 0x1, R27 ;  /* 0x0000000107037824 */ /* 0x000fc600078e021b */
[----:B------:R-:W-:Y:S02]  /*b310*/  LEA.HI.X R25, R4, UR5, R25, 0x1, P0 ;  /* 0x0000000504197c11 */ /* 0x000fe400080f0c19 */
[----:B------:R-:W-:Y:S02]  /*b320*/  LEA.HI.X R26, R26, UR7, R3, 0x1, P1 ;  /* 0x000000071a1a7c11 */ /* 0x000fe400088f0c03 */
[----:B--2---:R-:W-:-:S13]  /*b330*/  R2UR UR8, R29 ;  /* 0x000000001d0872ca */ /* 0x004fda00000e0000 */
[----:B------:R-:W-:-:S06]  /*b340*/  ULOP3.LUT UP0, URZ, UR8, 0x3ff, URZ, 0xc0, !UPT ;  /* 0x000003ff083f7892 */ /* 0x000fcc000f80c03f */
[----:B------:R-:W-:-:S13]  /*b350*/  PLOP3.LUT P2, PT, PT, PT, UP0, 0x80, 0x0 ;  /* 0x000000000000781c */ /* 0x000fda0003f4f008 */
        /* <DEDUP_REMOVED lines=16> */
[----:B-1----:R-:W-:Y:S05]  /*b460*/  CALL.ABS.NOINC R14 ;  /* 0x000000000e007343 */ /* 0x002fea0003c00000 */
.L_x_771:
[----:B------:R-:W-:Y:S01]  /*b470*/  ULDC.U8 UR4, c[0x0][0x410] ;  /* 0x0001040000047ab9 */ /* 0x000fe20000000000 */
[----:B------:R-:W-:Y:S01]  /*b480*/  R2UR UR5, R29 ;  /* 0x000000001d0572ca */ /* 0x000fe200000e0000 */
[----:B------:R-:W-:Y:S01]  /*b490*/  BSSY B0, `(.L_x_772) ;  /* 0x000068c000007945 */ /* 0x000fe20003800000 */
[----:B------:R-:W-:Y:S02]  /*b4a0*/  ISETP.NE.AND P0, PT, RZ, UR4, PT ;  /* 0x00000004ff007c0c */ /* 0x000fe4000bf05270 */
[----:B------:R-:W-:-:S09]  /*b4b0*/  LEA R6, R121, R212, 0x7 ;  /* 0x000000d479067211 */ /* 0x000fd200078e38ff */
[----:B------:R-:W-:Y:S02]  /*b4c0*/  LEA R0, R229, UR5, 0x1 ;  /* 0x00000005e5007c11 */ /* 0x000fe4000f8e08ff */
[----:B------:R-:W-:Y:S05]  /*b4d0*/  @!P0 BRA `(.L_x_773) ;  /* 0x0000003000b08947 */ /* 0x000fea0003800000 */
[----:B------:R-:W-:-:S03]  /*b4e0*/  UMOV UR4, 0xffffffff ;  /* 0xffffffff00047882 */ /* 0x000fc60000000000 */
[----:B------:R-:W-:Y:S05]  /*b4f0*/  BRA.DIV UR4, `(.L_x_774) ;  /* 0x000001ce04d47947 */ /* 0x000fea000b800000 */
[----:B------:R0:W1:Y:S04]  /*b500*/  SHFL.IDX PT, R3, R25, RZ, 0x181f ;  /* 0x00181fff19037589 */ /* 0x00006800000e0000 */
[----:B------:R0:W2:Y:S04]  /*b510*/  SHFL.IDX PT, R4, R24, RZ, 0x181f ;  /* 0x00181fff18047589 */ /* 0x0000a800000e0000 */
[----:B------:R0:W3:Y:S04]  /*b520*/  SHFL.IDX PT, R5, R26, RZ, 0x181f ;  /* 0x00181fff1a057589 */ /* 0x0000e800000e0000 */
[----:B------:R0:W4:Y:S02]  /*b530*/  SHFL.IDX PT, R14, R28, RZ, 0x181f ;  /* 0x00181fff1c0e7589 */ /* 0x00012400000e0000 */
.L_x_1061:
[----:B------:R-:W-:Y:S01]  /*b540*/  ULDC UR4, c[0x0][0x448] ;  /* 0x0001120000047ab9 */ /* 0x000fe20000000800 */
[----:B------:R-:W-:Y:S01]  /*b550*/  BSSY B1, `(.L_x_775) ;  /* 0x000003d000017945 */ /* 0x000fe20003800000 */
[----:B------:R-:W-:Y:S01]  /*b560*/  IMAD R44, R177, UR4, RZ ;  /* 0x00000004b12c7c24 */ /* 0x000fe2000f8e02ff */
[----:B------:R-:W-:Y:S02]  /*b570*/  CS2R R12, SRZ ;  /* 0x00000000000c7805 */ /* 0x000fe4000001ff00 */
[----:B------:R-:W-:Y:S02]  /*b580*/  CS2R R20, SRZ ;  /* 0x0000000000147805 */ /* 0x000fe4000001ff00 */
[----:B0-----:R-:W-:Y:S02]  /*b590*/  CS2R R24, SRZ ;  /* 0x0000000000187805 */ /* 0x001fe4000001ff00 */
[----:B------:R-:W-:Y:S02]  /*b5a0*/  CS2R R26, SRZ ;  /* 0x00000000001a7805 */ /* 0x000fe4000001ff00 */
[----:B------:R-:W-:Y:S01]  /*b5b0*/  ISETP.GE.AND P0, PT, R6, R44, PT ;  /* 0x0000002c0600720c */ /* 0x000fe20003f06270 */
[----:B------:R-:W-:Y:S01]  /*b5c0*/  IMAD R44, R121, -0x80, R44 ;  /* 0xffffff80792c7824 */ /* 0x000fe200078e022c */
[----:B------:R-:W-:-:S02]  /*b5d0*/  CS2R R8, SRZ ;  /* 0x0000000000087805 */ /* 0x000fc4000001ff00 */
[----:B------:R-:W-:Y:S02]  /*b5e0*/  CS2R R10, SRZ ;  /* 0x00000000000a7805 */ /* 0x000fe4000001ff00 */
[----:B------:R-:W-:Y:S02]  /*b5f0*/  CS2R R28, SRZ ;  /* 0x00000000001c7805 */ /* 0x000fe4000001ff00 */
[----:B------:R-:W-:-:S05]  /*b600*/  CS2R R6, SRZ ;  /* 0x0000000000067805 */ /* 0x000fca000001ff00 */
[----:B------:R-:W-:Y:S05]  /*b610*/  @P0 BRA `(.L_x_776) ;  /* 0x0000000000c00947 */ /* 0x000fea0003800000 */
[----:B------:R-:W-:Y:S01]  /*b620*/  ULDC UR4, c[0x0][0x3f4] ;  /* 0x0000fd0000047ab9 */ /* 0x000fe20000000800 */
[C---:B------:R-:W-:Y:S01]  /*b630*/  IMAD.SHL.U32 R35, R215.reuse, 0x2, RZ ;  /* 0x00000002d7237824 */ /* 0x040fe200078e00ff */
[----:B------:R-:W-:Y:S01]  /*b640*/  ISETP.GE.AND P2, PT, R215, UR4, PT ;  /* 0x00000004d7007c0c */ /* 0x000fe2000bf46270 */
[C---:B------:R-:W-:Y:S01]  /*b650*/  IMAD.SHL.U32 R39, R214.reuse, 0x2, RZ ;  /* 0x00000002d6277824 */ /* 0x040fe200078e00ff */
[----:B------:R-:W-:Y:S01]  /*b660*/  ISETP.GE.AND P1, PT, R214, UR4, PT ;  /* 0x00000004d6007c0c */ /* 0x000fe2000bf26270 */
[C---:B------:R-:W-:Y:S01]  /*b670*/  IMAD.SHL.U32 R43, R216.reuse, 0x2, RZ ;  /* 0x00000002d82b7824 */ /* 0x040fe200078e00ff */
[----:B------:R-:W-:Y:S02]  /*b680*/  ISETP.GE.AND P0, PT, R216, UR4, PT ;  /* 0x00000004d8007c0c */ /* 0x000fe4000bf06270 */
[----:B------:R-:W-:Y:S02]  /*b690*/  CS2R R26, SRZ ;  /* 0x00000000001a7805 */ /* 0x000fe4000001ff00 */
[----:B------:R-:W-:-:S02]  /*b6a0*/  ISETP.GE.AND P3, PT, R22, UR4, PT ;  /* 0x0000000416007c0c */ /* 0x000fc4000bf66270 */
[----:B------:R-:W-:Y:S02]  /*b6b0*/  CS2R R6, SRZ ;  /* 0x0000000000067805 */ /* 0x000fe4000001ff00 */
[----:B------:R-:W-:Y:S02]  /*b6c0*/  SHF.R.S32.HI R8, RZ, 0x1f, R215 ;  /* 0x0000001fff087819 */ /* 0x000fe400000114d7 */
[----:B------:R-:W-:Y:S02]  /*b6d0*/  CS2R R24, SRZ ;  /* 0x0000000000187805 */ /* 0x000fe4000001ff00 */
[----:B------:R-:W-:Y:S01]  /*b6e0*/  SHF.R.S32.HI R9, RZ, 0x1f, R214 ;  /* 0x0000001fff097819 */ /* 0x000fe200000114d6 */
[----:B------:R-:W-:Y:S01]  /*b6f0*/  ULDC.64 UR6, c[0x0][0x208] ;  /* 0x0000820000067ab9 */ /* 0x000fe20000000a00 */
[----:B------:R-:W-:Y:S02]  /*b700*/  SHF.L.U64.HI R8, R215, 0x1, R8 ;  /* 0x00000001d7087819 */ /* 0x000fe40000010208 */
[----:B------:R-:W-:-:S02]  /*b710*/  SHF.L.U64.HI R10, R214, 0x1, R9 ;  /* 0x00000001d60a7819 */ /* 0x000fc40000010209 */
[----:B----4-:R-:W-:Y:S02]  /*b720*/  @!P2 IADD3 R34, P6, R14, R35, RZ ;  /* 0x000000230e22a210 */ /* 0x010fe40007fde0ff */
[C---:B--2---:R-:W-:Y:S01]  /*b730*/  @!P1 IADD3 R36, P5, R4.reuse, R39, RZ ;  /* 0x0000002704249210 */ /* 0x044fe20007fbe0ff */
[----:B-1----:R-:W-:Y:S01]  /*b740*/  @!P3 IMAD.MOV.U32 R9, RZ, RZ, R3 ;  /* 0x000000ffff09b224 */ /* 0x002fe200078e0003 */
[----:B------:R-:W-:Y:S01]  /*b750*/  @!P2 IADD3 R32, P4, R4, R35, RZ ;  /* 0x000000230420a210 */ /* 0x000fe20007f9e0ff */
[----:B---3--:R-:W-:Y:S01]  /*b760*/  @!P2 IMAD.X R35, R5, 0x1, R8, P6 ;  /* 0x000000010523a824 */ /* 0x008fe200030e0608 */
[----:B------:R-:W-:Y:S01]  /*b770*/  SHF.R.S32.HI R11, RZ, 0x1f, R216 ;  /* 0x0000001fff0b7819 */ /* 0x000fe200000114d8 */
[C---:B------:R-:W-:Y:S01]  /*b780*/  @!P1 IMAD.X R37, R3.reuse, 0x1, R10, P5 ;  /* 0x0000000103259824 */ /* 0x040fe200028e060a */
[----:B------:R-:W-:Y:S02]  /*b790*/  @!P2 IADD3.X R33, R3, R8, RZ, P4, !PT ;  /* 0x000000080321a210 */ /* 0x000fe400027fe4ff */
[----:B------:R-:W-:-:S02]  /*b7a0*/  SHF.L.U64.HI R12, R216, 0x1, R11 ;  /* 0x00000001d80c7819 */ /* 0x000fc4000001020b */
[-C--:B------:R-:W-:Y:S02]  /*b7b0*/  @!P0 IADD3 R40, P6, R4, R43.reuse, RZ ;  /* 0x0000002b04288210 */ /* 0x080fe40007fde0ff */
[----:B------:R-:W-:Y:S02]  /*b7c0*/  CS2R R28, SRZ ;  /* 0x00000000001c7805 */ /* 0x000fe4000001ff00 */
[C---:B------:R-:W-:Y:S02]  /*b7d0*/  @!P0 IADD3 R42, P5, R14.reuse, R43, RZ ;  /* 0x0000002b0e2a8210 */ /* 0x040fe40007fbe0ff */
[----:B------:R-:W-:Y:S02]  /*b7e0*/  CS2R R20, SRZ ;  /* 0x0000000000147805 */ /* 0x000fe4000001ff00 */
[----:B------:R-:W-:Y:S01]  /*b7f0*/  @!P3 MOV R8, R4 ;  /* 0x000000040008b202 */ /* 0x000fe20000000f00 */
[----:B------:R-:W-:Y:S01]  /*b800*/  @!P3 IMAD.MOV.U32 R4, RZ, RZ, R14 ;  /* 0x000000ffff04b224 */ /* 0x000fe200078e000e */
[----:B------:R-:W-:Y:S01]  /*b810*/  @!P1 IADD3 R38, P4, R14, R39, RZ ;  /* 0x000000270e269210 */ /* 0x000fe20007f9e0ff */
[----:B------:R-:W-:Y:S01]  /*b820*/  @!P0 IMAD.X R41, R3, 0x1, R12, P6 ;  /* 0x0000000103298824 */ /* 0x000fe200030e060c */
[----:B------:R0:W5:Y:S01]  /*b830*/  @!P2 LD.E.64 R24, desc[UR6][R32.64] ;  /* 0x000000062018a980 */ /* 0x000162000c101b00 */
[----:B------:R-:W-:Y:S01]  /*b840*/  @!P3 IMAD.WIDE R14, R22, 0x2, R8 ;  /* 0x00000002160eb825 */ /* 0x000fe200078e0208 */
[----:B------:R-:W-:-:S02]  /*b850*/  @!P1 IADD3.X R39, R5, R10, RZ, P4, !PT ;  /* 0x0000000a05279210 */ /* 0x000fc400027fe4ff */
[----:B------:R-:W-:Y:S02]  /*b860*/  CS2R R10, SRZ ;  /* 0x00000000000a7805 */ /* 0x000fe4000001ff00 */
[----:B------:R-:W-:Y:S01]  /*b870*/  CS2R R8, SRZ ;  /* 0x0000000000087805 */ /* 0x000fe2000001ff00 */
[----:B------:R-:W-:Y:S01]  /*b880*/  @!P0 IMAD.X R43, R5, 0x1, R12, P5 ;  /* 0x00000001052b8824 */ /* 0x000fe200028e060c */
[----:B------:R-:W-:Y:S01]  /*b890*/  CS2R R12, SRZ ;  /* 0x00000000000c7805 */ /* 0x000fe2000001ff00 */
[----:B------:R-:W-:Y:S01]  /*b8a0*/  @!P3 IMAD.WIDE R30, R22, 0x2, R4 ;  /* 0x00000002161eb825 */ /* 0x000fe200078e0204 */
[----:B------:R0:W5:Y:S04]  /*b8b0*/  @!P3 LD.E.64 R26, desc[UR6][R14.64] ;  /* 0x000000060e1ab980 */ /* 0x000168000c101b00 */
[----:B------:R0:W5:Y:S04]  /*b8c0*/  @!P3 LD.E.64 R6, desc[UR6][R30.64] ;  /* 0x000000061e06b980 */ /* 0x000168000c101b00 */
[----:B------:R0:W5:Y:S04]  /*b8d0*/  @!P2 LD.E.64 R28, desc[UR6][R34.64] ;  /* 0x00000006221ca980 */ /* 0x000168000c101b00 */
[----:B------:R0:W5:Y:S04]  /*b8e0*/  @!P1 LD.E.64 R20, desc[UR6][R36.64] ;  /* 0x0000000624149980 */ /* 0x000168000c101b00 */
[----:B------:R0:W5:Y:S04]  /*b8f0*/  @!P1 LD.E.64 R10, desc[UR6][R38.64] ;  /* 0x00000006260a9980 */ /* 0x000168000c101b00 */
[----:B------:R0:W5:Y:S04]  /*b900*/  @!P0 LD.E.64 R12, desc[UR6][R40.64] ;  /* 0x00000006280c8980 */ /* 0x000168000c101b00 */
[----:B------:R0:W5:Y:S02]  /*b910*/  @!P0 LD.E.64 R8, desc[UR6][R42.64] ;  /* 0x000000062a088980 */ /* 0x000164000c101b00 */
.L_x_776:
[----:B------:R-:W-:Y:S05]  /*b920*/  BSYNC B1 ;  /* 0x0000000000017941 */ /* 0x000fea0003800000 */
.L_x_775:
[----:B-1----:R-:W-:Y:S01]  /*b930*/  LEA.HI R3, R236, R236, RZ, 0x1 ;  /* 0x000000ecec037211 */ /* 0x002fe200078f08ff */
[----:B0----5:R-:W-:Y:S01]  /*b940*/  IMAD.MOV.U32 R30, RZ, RZ, R24 ;  /* 0x000000ffff1e7224 */ /* 0x021fe200078e0018 */
[----:B------:R-:W-:Y:S01]  /*b950*/  SHF.R.U64 R40, R24, 0x10, R25 ;  /* 0x0000001018287819 */ /* 0x000fe20000001219 */
[----:B------:R-:W-:Y:S01]  /*b960*/  IMAD.MOV.U32 R15, RZ, RZ, R20 ;  /* 0x000000ffff0f7224 */ /* 0x000fe200078e0014 */
[----:B------:R-:W-:Y:S01]  /*b970*/  LOP3.LUT R3, R3, 0xfffffffe, RZ, 0xc0, !PT ;  /* 0xfffffffe03037812 */ /* 0x000fe200078ec0ff */
[----:B------:R-:W-:Y:S01]  /*b980*/  IMAD.MOV.U32 R24, RZ, RZ, R21 ;  /* 0x000000ffff187224 */ /* 0x000fe200078e0015 */
[----:B------:R-:W-:Y:S01]  /*b990*/  MOV R31, R25 ;  /* 0x00000019001f7202 */ /* 0x000fe20000000f00 */
[----:B----4-:R-:W-:Y:S01]  /*b9a0*/  IMAD.MOV.U32 R14, RZ, RZ, R13 ;  /* 0x000000ffff0e7224 */ /* 0x010fe200078e000d */
[----:B------:R-:W-:Y:S01]  /*b9b0*/  SHF.R.U32.HI R41, RZ, 0x10, R25 ;  /* 0x00000010ff297819 */ /* 0x000fe20000011619 */
[----:B------:R-:W-:Y:S01]  /*b9c0*/  IMAD.IADD R3, R236, 0x1, -R3 ;  /* 0x00000001ec037824 */ /* 0x000fe200078e0a03 */
[----:B------:R-:W-:Y:S01]  /*b9d0*/  MOV R37, R7 ;  /* 0x0000000700257202 */ /* 0x000fe20000000f00 */
[----:B------:R-:W-:Y:S01]  /*b9e0*/  IMAD.MOV.U32 R36, RZ, RZ, R6 ;  /* 0x000000ffff247224 */ /* 0x000fe200078e0006 */
[----:B------:R-:W-:Y:S01]  /*b9f0*/  SHF.R.U64 R47, R6, 0x10, R7 ;  /* 0x00000010062f7819 */ /* 0x000fe20000001207 */
[----:B------:R-:W-:Y:S01]  /*ba00*/  IMAD.MOV.U32 R25, RZ, RZ, R28 ;  /* 0x000000ffff197224 */ /* 0x000fe200078e001c */
[----:B---3--:R-:W-:Y:S01]  /*ba10*/  SHF.L.U32 R5, R3, 0x1f, RZ ;  /* 0x0000001f03057819 */ /* 0x008fe200000006ff */
[----:B------:R-:W-:Y:S01]  /*ba20*/  IMAD.MOV.U32 R33, RZ, RZ, R27 ;  /* 0x000000ffff217224 */ /* 0x000fe200078e001b */
[----:B------:R-:W-:Y:S01]  /*ba30*/  SHF.R.U32.HI R48, RZ, 0x10, R7 ;  /* 0x00000010ff307819 */ /* 0x000fe20000011607 */
[----:B------:R-:W-:Y:S01]  /*ba40*/  IMAD.MOV.U32 R7, RZ, RZ, R10 ;  /* 0x000000ffff077224 */ /* 0x000fe200078e000a */
[----:B------:R-:W0:Y:S01]  /*ba50*/  SYNCS.PHASECHK.TRANS64.TRYWAIT P0, [R18+URZ+0x38800], R5 ;  /* 0x03880005120075a7 */ /* 0x000e22000800017f */
[----:B--2---:R-:W-:Y:S01]  /*ba60*/  MOV R4, R12 ;  /* 0x0000000c00047202 */ /* 0x004fe20000000f00 */
[----:B------:R-:W-:Y:S01]  /*ba70*/  IMAD.MOV.U32 R34, RZ, RZ, R11 ;  /* 0x000000ffff227224 */ /* 0x000fe200078e000b */
[----:B------:R-:W-:Y:S01]  /*ba80*/  MOV R35, R29 ;  /* 0x0000001d00237202 */ /* 0x000fe20000000f00 */
[----:B------:R-:W-:Y:S01]  /*ba90*/  IMAD.MOV.U32 R6, RZ, RZ, R9 ;  /* 0x000000ffff067224 */ /* 0x000fe200078e0009 */
[----:B------:R-:W-:Y:S01]  /*baa0*/  SHF.R.U64 R51, R10, 0x10, R11 ;  /* 0x000000100a337819 */ /* 0x000fe2000000120b */
[----:B------:R-:W-:Y:S01]  /*bab0*/  BSSY B1, `(.L_x_777) ;  /* 0x0000020000017945 */ /* 0x000fe20003800000 */
[----:B------:R-:W-:-:S02]  /*bac0*/  MOV R32, R26 ;  /* 0x0000001a00207202 */ /* 0x000fc40000000f00 */
[--C-:B------:R-:W-:Y:S02]  /*bad0*/  SHF.R.U64 R38, R26, 0x10, R27.reuse ;  /* 0x000000101a267819 */ /* 0x100fe4000000121b */
[----:B------:R-:W-:Y:S02]  /*bae0*/  SHF.R.U32.HI R39, RZ, 0x10, R27 ;  /* 0x00000010ff277819 */ /* 0x000fe4000001161b */
[--C-:B------:R-:W-:Y:S02]  /*baf0*/  SHF.R.U64 R42, R20, 0x10, R21.reuse ;  /* 0x00000010142a7819 */ /* 0x100fe40000001215 */
[----:B------:R-:W-:Y:S02]  /*bb00*/  SHF.R.U32.HI R43, RZ, 0x10, R21 ;  /* 0x00000010ff2b7819 */ /* 0x000fe40000011615 */
[--C-:B------:R-:W-:Y:S02]  /*bb10*/  SHF.R.U64 R45, R12, 0x10, R13.reuse ;  /* 0x000000100c2d7819 */ /* 0x100fe4000000120d */
[----:B------:R-:W-:-:S02]  /*bb20*/  SHF.R.U32.HI R46, RZ, 0x10, R13 ;  /* 0x00000010ff2e7819 */ /* 0x000fc4000001160d */
[--C-:B------:R-:W-:Y:S02]  /*bb30*/  SHF.R.U64 R49, R28, 0x10, R29.reuse ;  /* 0x000000101c317819 */ /* 0x100fe4000000121d */
[----:B------:R-:W-:Y:S02]  /*bb40*/  SHF.R.U32.HI R50, RZ, 0x10, R29 ;  /* 0x00000010ff327819 */ /* 0x000fe4000001161d */
[----:B------:R-:W-:Y:S02]  /*bb50*/  SHF.R.U32.HI R11, RZ, 0x10, R11 ;  /* 0x00000010ff0b7819 */ /* 0x000fe4000001160b */
[----:B------:R-:W-:Y:S02]  /*bb60*/  MOV R10, R8 ;  /* 0x00000008000a7202 */ /* 0x000fe40000000f00 */
[----:B------:R-:W-:Y:S02]  /*bb70*/  VIMNMX R3, R44, 0x80, PT ;  /* 0x000000802c037848 */ /* 0x000fe40003fe0100 */
[----:B------:R-:W-:-:S02]  /*bb80*/  SHF.R.U64 R52, R8, 0x10, R9 ;  /* 0x0000001008347819 */ /* 0x000fc40000001209 */
[----:B------:R-:W-:Y:S02]  /*bb90*/  PRMT R12, R15, 0x5410, R24 ;  /* 0x000054100f0c7816 */ /* 0x000fe40000000018 */
[----:B------:R-:W-:Y:S02]  /*bba0*/  SHF.R.U32.HI R53, RZ, 0x10, R9 ;  /* 0x00000010ff357819 */ /* 0x000fe40000011609 */
[----:B------:R-:W-:Y:S02]  /*bbb0*/  PRMT R8, R4, 0x5410, R14 ;  /* 0x0000541004087816 */ /* 0x000fe4000000000e */
[----:B------:R-:W-:Y:S02]  /*bbc0*/  PRMT R24, R25, 0x5410, R35 ;  /* 0x0000541019187816 */ /* 0x000fe40000000023 */
[----:B------:R-:W-:Y:S02]  /*bbd0*/  PRMT R26, R32, 0x5410, R33 ;  /* 0x00005410201a7816 */ /* 0x000fe40000000021 */
[----:B------:R-:W-:-:S02]  /*bbe0*/  PRMT R27, R38, 0x5410, R39 ;  /* 0x00005410261b7816 */ /* 0x000fc40000000027 */
[----:B------:R-:W-:Y:S02]  /*bbf0*/  PRMT R20, R30, 0x5410, R31 ;  /* 0x000054101e147816 */ /* 0x000fe4000000001f */
[----:B------:R-:W-:Y:S02]  /*bc00*/  PRMT R21, R40, 0x5410, R41 ;  /* 0x0000541028157816 */ /* 0x000fe40000000029 */
[----:B------:R-:W-:Y:S02]  /*bc10*/  PRMT R13, R42, 0x5410, R43 ;  /* 0x000054102a0d7816 */ /* 0x000fe4000000002b */
[----:B------:R-:W-:Y:S02]  /*bc20*/  PRMT R9, R45, 0x5410, R46 ;  /* 0x000054102d097816 */ /* 0x000fe4000000002e */
[----:B------:R-:W-:Y:S02]  /*bc30*/  PRMT R28, R36, 0x5410, R37 ;  /* 0x00005410241c7816 */ /* 0x000fe40000000025 */
[----:B------:R-:W-:-:S02]  /*bc40*/  PRMT R29, R47, 0x5410, R48 ;  /* 0x000054102f1d7816 */ /* 0x000fc40000000030 */
[----:B------:R-:W-:Y:S02]  /*bc50*/  PRMT R25, R49, 0x5410, R50 ;  /* 0x0000541031197816 */ /* 0x000fe40000000032 */
[----:B------:R-:W-:Y:S02]  /*bc60*/  ISETP.GE.AND P1, PT, R212, R3, PT ;  /* 0x00000003d400720c */ /* 0x000fe40003f26270 */
[----:B------:R-:W-:Y:S02]  /*bc70*/  PRMT R14, R7, 0x5410, R34 ;  /* 0x00005410070e7816 */ /* 0x000fe40000000022 */
[----:B------:R-:W-:Y:S02]  /*bc80*/  PRMT R15, R51, 0x5410, R11 ;  /* 0x00005410330f7816 */ /* 0x000fe4000000000b */
[----:B------:R-:W-:Y:S01]  /*bc90*/  PRMT R10, R10, 0x5410, R6 ;  /* 0x000054100a0a7816 */ /* 0x000fe20000000006 */
[----:B0-----:R-:W-:Y:S06]  /*bca0*/  @!P0 BRA `(.L_x_778) ;  /* 0x000001c800588947 */ /* 0x001fec0003800000 */
.L_x_1062:
[----:B------:R-:W-:Y:S05]  /*bcb0*/  BSYNC B1 ;  /* 0x0000000000017941 */ /* 0x000fea0003800000 */
.L_x_777:
[----:B------:R-:W-:Y:S01]  /*bcc0*/  BSSY B1, `(.L_x_779) ;  /* 0x00000aa000017945 */ /* 0x000fe20003800000 */
[----:B------:R-:W-:-:S03]  /*bcd0*/  PRMT R11, R52, 0x5410, R53 ;  /* 0x00005410340b7816 */ /* 0x000fc60000000035 */
[----:B------:R-:W-:Y:S05]  /*bce0*/  @P1 BRA `(.L_x_780) ;  /* 0x00000008009c1947 */ /* 0x000fea0003800000 */
[----:B0-----:R-:W0:Y:S01]  /*bcf0*/  LDC R5, c[0x0][0x3f4] ;  /* 0x0000fd00ff057b82 */ /* 0x001e220000000800 */
[----:B------:R-:W-:Y:S01]  /*bd00*/  BSSY B2, `(.L_x_781) ;  /* 0x000002c000027945 */ /* 0x000fe20003800000 */
[-C--:B0-----:R-:W-:Y:S02]  /*bd10*/  ISETP.GE.AND P0, PT, R22, R5.reuse, PT ;  /* 0x000000051600720c */ /* 0x081fe40003f06270 */
[-C--:B------:R-:W-:Y:S02]  /*bd20*/  ISETP.GE.AND P1, PT, R215, R5.reuse, PT ;  /* 0x00000005d700720c */ /* 0x080fe40003f26270 */
[-C--:B------:R-:W-:Y:S02]  /*bd30*/  ISETP.GE.AND P2, PT, R214, R5.reuse, PT ;  /* 0x00000005d600720c */ /* 0x080fe40003f46270 */
[----:B------:R-:W-:-:S07]  /*bd40*/  ISETP.GE.AND P3, PT, R216, R5, PT ;  /* 0x00000005d800720c */ /* 0x000fce0003f66270 */
[----:B------:R-:W-:Y:S06]  /*bd50*/  @P0 BRA `(.L_x_782) ;  /* 0x0000000000980947 */ /* 0x000fec0003800000 */
[----:B------:R-:W0:Y:S01]  /*bd60*/  LDS.128 R4, [R0] ;  /* 0x0000000000047984 */ /* 0x000e220000000c00 */
[----:B------:R-:W-:Y:S02]  /*bd70*/  HADD2.F32 R37, -RZ, R28.H0_H0 ;  /* 0x2000001cff257230 */ /* 0x000fe40000004100 */
[----:B------:R-:W-:Y:S02]  /*bd80*/  HADD2.F32 R35, -RZ, R26.H0_H0 ;  /* 0x2000001aff237230 */ /* 0x000fe40000004100 */
[----:B------:R-:W-:Y:S02]  /*bd90*/  HADD2.F32 R34, -RZ, R27.H0_H0 ;  /* 0x2000001bff227230 */ /* 0x000fe40000004100 */
[----:B------:R-:W-:Y:S02]  /*bda0*/  HADD2.F32 R36, -RZ, R29.H0_H0 ;  /* 0x2000001dff247230 */ /* 0x000fe40000004100 */
[--C-:B0-----:R-:W-:Y:S02]  /*bdb0*/  HADD2.F32 R30, -RZ, R4.reuse.H0_H0 ;  /* 0x20000004ff1e7230 */ /* 0x101fe40000004100 */
[----:B------:R-:W-:-:S02]  /*bdc0*/  HADD2.F32 R4, -RZ, R4.H1_H1 ;  /* 0x30000004ff047230 */ /* 0x000fc40000004100 */
[--C-:B------:R-:W-:Y:S02]  /*bdd0*/  HADD2.F32 R31, -RZ, R5.reuse.H0_H0 ;  /* 0x20000005ff1f7230 */ /* 0x100fe40000004100 */
[----:B------:R-:W-:Y:S02]  /*bde0*/  HADD2.F32 R5, -RZ, R5.H1_H1 ;  /* 0x30000005ff057230 */ /* 0x000fe40000004100 */
[C---:B------:R-:W-:Y:S01]  /*bdf0*/  FMUL.FTZ R39, R4.reuse, R37 ;  /* 0x0000002504277220 */ /* 0x040fe20000410000 */
[-C--:B------:R-:W-:Y:S01]  /*be00*/  FMUL.FTZ R4, R4, R35.reuse ;  /* 0x0000002304047220 */ /* 0x080fe20000410000 */
[--C-:B------:R-:W-:Y:S02]  /*be10*/  HADD2.F32 R32, -RZ, R6.reuse.H0_H0 ;  /* 0x20000006ff207230 */ /* 0x100fe40000004100 */
[----:B------:R-:W-:Y:S02]  /*be20*/  HADD2.F32 R33, -RZ, R7.H0_H0 ;  /* 0x20000007ff217230 */ /* 0x000fe40000004100 */
[C---:B------:R-:W-:Y:S01]  /*be30*/  FMUL.FTZ R40, R5.reuse, R36 ;  /* 0x0000002405287220 */ /* 0x040fe20000410000 */
[C---:B------:R-:W-:Y:S01]  /*be40*/  FFMA.FTZ R39, R30.reuse, R35, -R39 ;  /* 0x000000231e277223 */ /* 0x040fe20000010827 */
[----:B------:R-:W-:Y:S01]  /*be50*/  FFMA.FTZ R38, R30, R37, R4 ;  /* 0x000000251e267223 */ /* 0x000fe20000010004 */
[----:B------:R-:W-:Y:S01]  /*be60*/  FMUL.FTZ R42, R5, R34 ;  /* 0x00000022052a7220 */ /* 0x000fe20000410000 */
[----:B------:R-:W-:-:S02]  /*be70*/  HADD2.F32 R6, -RZ, R6.H1_H1 ;  /* 0x30000006ff067230 */ /* 0x000fc40000004100 */
[C---:B------:R-:W-:Y:S01]  /*be80*/  FFMA.FTZ R40, R31.reuse, R34, -R40 ;  /* 0x000000221f287223 */ /* 0x040fe20000010828 */
[----:B------:R-:W-:Y:S02]  /*be90*/  HADD2.F32 R7, -RZ, R7.H1_H1 ;  /* 0x30000007ff077230 */ /* 0x000fe40000004100 */
[----:B------:R-:W-:Y:S01]  /*bea0*/  FFMA.FTZ R31, R31, R36, R42 ;  /* 0x000000241f1f7223 */ /* 0x000fe2000001002a */
[----:B------:R-:W-:Y:S02]  /*beb0*/  HADD2.F32 R35, -RZ, R28.H1_H1 ;  /* 0x3000001cff237230 */ /* 0x000fe40000004100 */
[----:B------:R-:W-:Y:S02]  /*bec0*/  HADD2.F32 R5, -RZ, R26.H1_H1 ;  /* 0x3000001aff057230 */ /* 0x000fe40000004100 */
[----:B------:R-:W-:Y:S02]  /*bed0*/  HADD2.F32 R30, -RZ, R29.H1_H1 ;  /* 0x3000001dff1e7230 */ /* 0x000fe40000004100 */
[----:B------:R-:W-:Y:S01]  /*bee0*/  FMUL.FTZ R37, R6, R35 ;  /* 0x0000002306257220 */ /* 0x000fe20000410000 */
[----:B------:R-:W-:-:S02]  /*bef0*/  HADD2.F32 R4, -RZ, R27.H1_H1 ;  /* 0x3000001bff047230 */ /* 0x000fc40000004100 */
[-C--:B------:R-:W-:Y:S01]  /*bf00*/  FMUL.FTZ R34, R6, R5.reuse ;  /* 0x0000000506227220 */ /* 0x080fe20000410000 */
[C---:B------:R-:W-:Y:S01]  /*bf10*/  FMUL.FTZ R36, R7.reuse, R30 ;  /* 0x0000001e07247220 */ /* 0x040fe20000410000 */
[C---:B------:R-:W-:Y:S01]  /*bf20*/  FFMA.FTZ R6, R32.reuse, R5, -R37 ;  /* 0x0000000520067223 */ /* 0x040fe20000010825 */
[-C--:B------:R-:W-:Y:S01]  /*bf30*/  FMUL.FTZ R41, R7, R4.reuse ;  /* 0x0000000407297220 */ /* 0x080fe20000410000 */
[----:B------:R-:W-:Y:S01]  /*bf40*/  FFMA.FTZ R35, R32, R35, R34 ;  /* 0x0000002320237223 */ /* 0x000fe20000010022 */
[C---:B------:R-:W-:Y:S01]  /*bf50*/  FFMA.FTZ R7, R33.reuse, R4, -R36 ;  /* 0x0000000421077223 */ /* 0x040fe20000010824 */
[----:B------:R-:W-:Y:S01]  /*bf60*/  F2FP.F16.F32.PACK_AB R4, R38, R39 ;  /* 0x000000272604723e */ /* 0x000fe200000000ff */
[----:B------:R-:W-:Y:S01]  /*bf70*/  FFMA.FTZ R30, R33, R30, R41 ;  /* 0x0000001e211e7223 */ /* 0x000fe20000010029 */
[----:B------:R-:W-:Y:S02]  /*bf80*/  F2FP.F16.F32.PACK_AB R5, R31, R40 ;  /* 0x000000281f05723e */ /* 0x000fe400000000ff */
[----:B------:R-:W-:-:S02]  /*bf90*/  F2FP.F16.F32.PACK_AB R6, R35, R6 ;  /* 0x000000062306723e */ /* 0x000fc400000000ff */
[----:B------:R-:W-:-:S05]  /*bfa0*/  F2FP.F16.F32.PACK_AB R7, R30, R7 ;  /* 0x000000071e07723e */ /* 0x000fca00000000ff */
[----:B------:R0:W-:Y:S02]  /*bfb0*/  STS.128 [R0], R4 ;  /* 0x0000000400007388 */ /* 0x0001e40000000c00 */
.L_x_782:
[----:B------:R-:W-:Y:S05]  /*bfc0*/  BSYNC B2 ;  /* 0x0000000000027941 */ /* 0x000fea0003800000 */
.L_x_781:
[----:B------:R-:W-:Y:S04]  /*bfd0*/  BSSY B2, `(.L_x_783) ;  /* 0x0000028000027945 */ /* 0x000fe80003800000 */
[----:B------:R-:W-:Y:S05]  /*bfe0*/  @P1 BRA `(.L_x_784) ;  /* 0x0000000000981947 */ /* 0x000fea0003800000 */
[----:B0-----:R-:W0:Y:S01]  /*bff0*/  LDS.128 R4, [R0+0x4000] ;  /* 0x0040000000047984 */ /* 0x001e220000000c00 */
        /* <DEDUP_REMOVED lines=36> */
[----:B------:R1:W-:Y:S02]  /*c240*/  STS.128 [R0+0x4000], R4 ;  /* 0x0040000400007388 */ /* 0x0003e40000000c00 */
.L_x_784:
[----:B------:R-:W-:Y:S05]  /*c250*/  BSYNC B2 ;  /* 0x0000000000027941 */ /* 0x000fea0003800000 */
.L_x_783:
[----:B------:R-:W-:Y:S04]  /*c260*/  BSSY B2, `(.L_x_785) ;  /* 0x0000028000027945 */ /* 0x000fe80003800000 */
[----:B------:R-:W-:Y:S05]  /*c270*/  @P2 BRA `(.L_x_786) ;  /* 0x0000000000982947 */ /* 0x000fea0003800000 */
[----:B01----:R-:W0:Y:S01]  /*c280*/  LDS.128 R4, [R0+0x8000] ;  /* 0x0080000000047984 */ /* 0x003e220000000c00 */
        /* <DEDUP_REMOVED lines=37> */
.L_x_786:
[----:B------:R-:W-:Y:S05]  /*c4e0*/  BSYNC B2 ;  /* 0x0000000000027941 */ /* 0x000fea0003800000 */
.L_x_785:
[----:B------:R-:W-:Y:S05]  /*c4f0*/  @P3 BRA `(.L_x_780) ;  /* 0x0000000000983947 */ /* 0x000fea0003800000 */
[----:B012---:R-:W0:Y:S01]  /*c500*/  LDS.128 R4, [R0+0xc000] ;  /* 0x00c0000000047984 */ /* 0x007e220000000c00 */
        /* <DEDUP_REMOVED lines=37> */
.L_x_780:
[----:B------:R-:W-:Y:S05]  /*c760*/  BSYNC B1 ;  /* 0x0000000000017941 */ /* 0x000fea0003800000 */
.L_x_779:
[----:B0123--:R-:W-:Y:S01]  /*c770*/  VIADD R4, R212, 0x20 ;  /* 0x00000020d4047836 */ /* 0x00ffe20000000000 */
[----:B------:R-:W-:Y:S04]  /*c780*/  BSSY B1, `(.L_x_787) ;  /* 0x00000aa000017945 */ /* 0x000fe80003800000 */
[----:B------:R-:W-:-:S13]  /*c790*/  ISETP.GE.AND P0, PT, R4, R3, PT ;  /* 0x000000030400720c */ /* 0x000fda0003f06270 */
[----:B------:R-:W-:Y:S05]  /*c7a0*/  @P0 BRA `(.L_x_788) ;  /* 0x00000008009c0947 */ /* 0x000fea0003800000 */
[----:B------:R-:W0:Y:S01]  /*c7b0*/  LDC R5, c[0x0][0x3f4] ;  /* 0x0000fd00ff057b82 */ /* 0x000e220000000800 */
[----:B------:R-:W-:Y:S01]  /*c7c0*/  BSSY B2, `(.L_x_789) ;  /* 0x000002c000027945 */ /* 0x000fe20003800000 */
[-C--:B0-----:R-:W-:Y:S02]  /*c7d0*/  ISETP.GE.AND P0, PT, R22, R5.reuse, PT ;  /* 0x000000051600720c */ /* 0x081fe40003f06270 */
[-C--:B------:R-:W-:Y:S02]  /*c7e0*/  ISETP.GE.AND P1, PT, R215, R5.reuse, PT ;  /* 0x00000005d700720c */ /* 0x080fe40003f26270 */
[-C--:B------:R-:W-:Y:S02]  /*c7f0*/  ISETP.GE.AND P2, PT, R214, R5.reuse, PT ;  /* 0x00000005d600720c */ /* 0x080fe40003f46270 */
[----:B------:R-:W-:-:S07]  /*c800*/  ISETP.GE.AND P3, PT, R216, R5, PT ;  /* 0x00000005d800720c */ /* 0x000fce0003f66270 */
[----:B------:R-:W-:Y:S06]  /*c810*/  @P0 BRA `(.L_x_790) ;  /* 0x0000000000980947 */ /* 0x000fec0003800000 */
[----:B------:R-:W0:Y:S01]  /*c820*/  LDS.128 R4, [R0+0x1000] ;  /* 0x0010000000047984 */ /* 0x000e220000000c00 */
[----:B------:R-:W-:Y:S02]  /*c830*/  HADD2.F32 R36, -RZ, R26.H0_H0 ;  /* 0x2000001aff247230 */ /* 0x000fe40000004100 */
[--C-:B------:R-:W-:Y:S02]  /*c840*/  HADD2.F32 R38, -RZ, R28.reuse.H0_H0 ;  /* 0x2000001cff267230 */ /* 0x100fe40000004100 */
[----:B------:R-:W-:Y:S02]  /*c850*/  HADD2.F32 R41, -RZ, R29.H0_H0 ;  /* 0x2000001dff297230 */ /* 0x000fe40000004100 */
[----:B------:R-:W-:Y:S02]  /*c860*/  HADD2.F32 R39, -RZ, R27.H0_H0 ;  /* 0x2000001bff277230 */ /* 0x000fe40000004100 */
[----:B------:R-:W-:Y:S02]  /*c870*/  HADD2.F32 R40, -RZ, R28.H1_H1 ;  /* 0x3000001cff287230 */ /* 0x000fe40000004100 */
[----:B------:R-:W-:-:S02]  /*c880*/  HADD2.F32 R43, -RZ, R29.H1_H1 ;  /* 0x3000001dff2b7230 */ /* 0x000fc40000004100 */
[--C-:B0-----:R-:W-:Y:S02]  /*c890*/  HADD2.F32 R30, -RZ, R4.reuse.H0_H0 ;  /* 0x20000004ff1e7230 */ /* 0x101fe40000004100 */
[----:B------:R-:W-:Y:S02]  /*c8a0*/  HADD2.F32 R4, -RZ, R4.H1_H1 ;  /* 0x30000004ff047230 */ /* 0x000fe40000004100 */
[--C-:B------:R-:W-:Y:S02]  /*c8b0*/  HADD2.F32 R31, -RZ, R5.reuse.H0_H0 ;  /* 0x20000005ff1f7230 */ /* 0x100fe40000004100 */
[----:B------:R-:W-:Y:S02]  /*c8c0*/  HADD2.F32 R5, -RZ, R5.H1_H1 ;  /* 0x30000005ff057230 */ /* 0x000fe40000004100 */
[-C--:B------:R-:W-:Y:S01]  /*c8d0*/  FMUL.FTZ R35, R38, R4.reuse ;  /* 0x0000000426237220 */ /* 0x080fe20000410000 */
[----:B------:R-:W-:Y:S01]  /*c8e0*/  FMUL.FTZ R37, R36, R4 ;  /* 0x0000000424257220 */ /* 0x000fe20000410000 */
[----:B------:R-:W-:-:S02]  /*c8f0*/  HADD2.F32 R32, -RZ, R6.H0_H0 ;  /* 0x20000006ff207230 */ /* 0x000fc40000004100 */
[-C--:B------:R-:W-:Y:S01]  /*c900*/  FMUL.FTZ R34, R41, R5.reuse ;  /* 0x0000000529227220 */ /* 0x080fe20000410000 */
[-C--:B------:R-:W-:Y:S01]  /*c910*/  FFMA.FTZ R4, R36, R30.reuse, -R35 ;  /* 0x0000001e24047223 */ /* 0x080fe20000010823 */
[----:B------:R-:W-:Y:S01]  /*c920*/  FFMA.FTZ R37, R38, R30, R37 ;  /* 0x0000001e26257223 */ /* 0x000fe20000010025 */
[C---:B------:R-:W-:Y:S01]  /*c930*/  FMUL.FTZ R30, R39.reuse, R5 ;  /* 0x00000005271e7220 */ /* 0x040fe20000410000 */
[--C-:B------:R-:W-:Y:S02]  /*c940*/  HADD2.F32 R33, -RZ, R7.reuse.H0_H0 ;  /* 0x20000007ff217230 */ /* 0x100fe40000004100 */
[-C--:B------:R-:W-:Y:S01]  /*c950*/  FFMA.FTZ R5, R39, R31.reuse, -R34 ;  /* 0x0000001f27057223 */ /* 0x080fe20000010822 */
[----:B------:R-:W-:Y:S02]  /*c960*/  HADD2.F32 R6, -RZ, R6.H1_H1 ;  /* 0x30000006ff067230 */ /* 0x000fe40000004100 */
[----:B------:R-:W-:Y:S01]  /*c970*/  FFMA.FTZ R30, R41, R31, R30 ;  /* 0x0000001f291e7223 */ /* 0x000fe2000001001e */
[----:B------:R-:W-:Y:S01]  /*c980*/  HADD2.F32 R7, -RZ, R7.H1_H1 ;  /* 0x30000007ff077230 */ /* 0x000fe20000004100 */
[----:B------:R-:W-:Y:S01]  /*c990*/  F2FP.F16.F32.PACK_AB R4, R37, R4 ;  /* 0x000000042504723e */ /* 0x000fe200000000ff */
[----:B------:R-:W-:-:S02]  /*c9a0*/  HADD2.F32 R38, -RZ, R26.H1_H1 ;  /* 0x3000001aff267230 */ /* 0x000fc40000004100 */
[-C--:B------:R-:W-:Y:S01]  /*c9b0*/  FMUL.FTZ R31, R40, R6.reuse ;  /* 0x00000006281f7220 */ /* 0x080fe20000410000 */
[----:B------:R-:W-:Y:S02]  /*c9c0*/  HADD2.F32 R39, -RZ, R27.H1_H1 ;  /* 0x3000001bff277230 */ /* 0x000fe40000004100 */
[----:B------:R-:W-:Y:S01]  /*c9d0*/  FMUL.FTZ R34, R43, R7 ;  /* 0x000000072b227220 */ /* 0x000fe20000410000 */
[----:B------:R-:W-:Y:S01]  /*c9e0*/  F2FP.F16.F32.PACK_AB R5, R30, R5 ;  /* 0x000000051e05723e */ /* 0x000fe200000000ff */
[C---:B------:R-:W-:Y:S01]  /*c9f0*/  FMUL.FTZ R35, R38.reuse, R6 ;  /* 0x0000000626237220 */ /* 0x040fe20000410000 */
[-C--:B------:R-:W-:Y:S01]  /*ca00*/  FFMA.FTZ R6, R38, R32.reuse, -R31 ;  /* 0x0000002026067223 */ /* 0x080fe2000001081f */
[C---:B------:R-:W-:Y:S01]  /*ca10*/  FMUL.FTZ R36, R39.reuse, R7 ;  /* 0x0000000727247220 */ /* 0x040fe20000410000 */
[-C--:B------:R-:W-:Y:S01]  /*ca20*/  FFMA.FTZ R7, R39, R33.reuse, -R34 ;  /* 0x0000002127077223 */ /* 0x080fe20000010822 */
[----:B------:R-:W-:Y:S02]  /*ca30*/  FFMA.FTZ R35, R40, R32, R35 ;  /* 0x0000002028237223 */ /* 0x000fe40000010023 */
[----:B------:R-:W-:-:S03]  /*ca40*/  FFMA.FTZ R36, R43, R33, R36 ;  /* 0x000000212b247223 */ /* 0x000fc60000010024 */
[----:B------:R-:W-:Y:S02]  /*ca50*/  F2FP.F16.F32.PACK_AB R6, R35, R6 ;  /* 0x000000062306723e */ /* 0x000fe400000000ff */
[----:B------:R-:W-:-:S05]  /*ca60*/  F2FP.F16.F32.PACK_AB R7, R36, R7 ;  /* 0x000000072407723e */ /* 0x000fca00000000ff */
[----:B------:R0:W-:Y:S02]  /*ca70*/  STS.128 [R0+0x1000], R4 ;  /* 0x0010000400007388 */ /* 0x0001e40000000c00 */
.L_x_790:
[----:B------:R-:W-:Y:S05]  /*ca80*/  BSYNC B2 ;  /* 0x0000000000027941 */ /* 0x000fea0003800000 */
.L_x_789:
[----:B------:R-:W-:Y:S04]  /*ca90*/  BSSY B2, `(.L_x_791) ;  /* 0x0000028000027945 */ /* 0x000fe80003800000 */
[----:B------:R-:W-:Y:S05]  /*caa0*/  @P1 BRA `(.L_x_792) ;  /* 0x0000000000981947 */ /* 0x000fea0003800000 */
[----:B0-----:R-:W0:Y:S01]  /*cab0*/  LDS.128 R4, [R0+0x5000] ;  /* 0x0050000000047984 */ /* 0x001e220000000c00 */
        /* <DEDUP_REMOVED lines=37> */
.L_x_792:
[----:B------:R-:W-:Y:S05]  /*cd10*/  BSYNC B2 ;  /* 0x0000000000027941 */ /* 0x000fea0003800000 */
.L_x_791:
[----:B------:R-:W-:Y:S04]  /*cd20*/  BSSY B2, `(.L_x_793) ;  /* 0x0000028000027945 */ /* 0x000fe80003800000 */
[----:B------:R-:W-:Y:S05]  /*cd30*/  @P2 BRA `(.L_x_794) ;  /* 0x0000000000982947 */ /* 0x000fea0003800000 */
[----:B01----:R-:W0:Y:S01]  /*cd40*/  LDS.128 R4, [R0+0x9000] ;  /* 0x0090000000047984 */ /* 0x003e220000000c00 */
        /* <DEDUP_REMOVED lines=37> */
.L_x_794:
[----:B------:R-:W-:Y:S05]  /*cfa0*/  BSYNC B2 ;  /* 0x0000000000027941 */ /* 0x000fea0003800000 */
.L_x_793:
[----:B------:R-:W-:Y:S05]  /*cfb0*/  @P3 BRA `(.L_x_788) ;  /* 0x0000000000983947 */ /* 0x000fea0003800000 */
[----:B012---:R-:W0:Y:S01]  /*cfc0*/  LDS.128 R4, [R0+0xd000] ;  /* 0x00d0000000047984 */ /* 0x007e220000000c00 */
        /* <DEDUP_REMOVED lines=37> */
.L_x_788:
[----:B------:R-:W-:Y:S05]  /*d220*/  BSYNC B1 ;  /* 0x0000000000017941 */ /* 0x000fea0003800000 */
.L_x_787:
[----:B0123--:R-:W-:Y:S01]  /*d230*/  IADD3 R4, R212, 0x40, RZ ;  /* 0x00000040d4047810 */ /* 0x00ffe20007ffe0ff */
[----:B------:R-:W-:Y:S03]  /*d240*/  BSSY B1, `(.L_x_795) ;  /* 0x00000aa000017945 */ /* 0x000fe60003800000 */
        /* <DEDUP_REMOVED lines=47> */
.L_x_798:
[----:B------:R-:W-:Y:S05]  /*d540*/  BSYNC B2 ;  /* 0x0000000000027941 */ /* 0x000fea0003800000 */
.L_x_797:
        /* <DEDUP_REMOVED lines=40> */
.L_x_800:
[----:B------:R-:W-:Y:S05]  /*d7d0*/  BSYNC B2 ;  /* 0x0000000000027941 */ /* 0x000fea0003800000 */
.L_x_799:
        /* <DEDUP_REMOVED lines=40> */
.L_x_802:
[----:B------:R-:W-:Y:S05]  /*da60*/  BSYNC B2 ;  /* 0x0000000000027941 */ /* 0x000fea0003800000 */
.L_x_801:
        /* <DEDUP_REMOVED lines=39> */
.L_x_796:
[----:B------:R-:W-:Y:S05]  /*dce0*/  BSYNC B1 ;  /* 0x0000000000017941 */ /* 0x000fea0003800000 */
.L_x_795:
[----:B0123--:R-:W-:-:S05]  /*dcf0*/  VIADD R4, R212, 0x60 ;  /* 0x00000060d4047836 */ /* 0x00ffca0000000000 */
        /* <DEDUP_REMOVED lines=18> */
[-C--:B------:R-:W-:Y:S01]  /*de20*/  FMUL.FTZ R34, R37, R4.reuse ;  /* 0x0000000425227220 */ /* 0x080fe20000410000 */
[C---:B------:R-:W-:Y:S01]  /*de30*/  FMUL.FTZ R36, R35.reuse, R4 ;  /* 0x0000000423247220 */ /* 0x040fe20000410000 */
[----:B------:R-:W-:Y:S02]  /*de40*/  HADD2.F32 R31, -RZ, R6.H0_H0 ;  /* 0x20000006ff1f7230 */ /* 0x000fe40000004100 */
[----:B------:R-:W-:Y:S01]  /*de50*/  FMUL.FTZ R33, R40, R5 ;  /* 0x0000000528217220 */ /* 0x000fe20000410000 */
[----:B------:R-:W-:Y:S01]  /*de60*/  FFMA.FTZ R4, R35, R3, -R34 ;  /* 0x0000000323047223 */ /* 0x000fe20000010822 */
[----:B------:R-:W-:-:S02]  /*de70*/  HADD2.F32 R32, -RZ, R7.H0_H0 ;  /* 0x20000007ff207230 */ /* 0x000fc40000004100 */
[----:B------:R-:W-:Y:S01]  /*de80*/  FFMA.FTZ R3, R37, R3, R36 ;  /* 0x0000000325037223 */ /* 0x000fe20000010024 */
[C---:B------:R-:W-:Y:S01]  /*de90*/  FMUL.FTZ R35, R38.reuse, R5 ;  /* 0x0000000526237220 */ /* 0x040fe20000410000 */
[----:B------:R-:W-:Y:S02]  /*dea0*/  HADD2.F32 R6, -RZ, R6.H1_H1 ;  /* 0x30000006ff067230 */ /* 0x000fe40000004100 */
[-C--:B------:R-:W-:Y:S01]  /*deb0*/  FFMA.FTZ R5, R38, R30.reuse, -R33 ;  /* 0x0000001e26057223 */ /* 0x080fe20000010821 */
[----:B------:R-:W-:Y:S02]  /*dec0*/  HADD2.F32 R7, -RZ, R7.H1_H1 ;  /* 0x30000007ff077230 */ /* 0x000fe40000004100 */
[----:B------:R-:W-:Y:S01]  /*ded0*/  FFMA.FTZ R30, R40, R30, R35 ;  /* 0x0000001e281e7223 */ /* 0x000fe20000010023 */
[----:B------:R-:W-:Y:S01]  /*dee0*/  HADD2.F32 R37, -RZ, R28.H1_H1 ;  /* 0x3000001cff257230 */ /* 0x000fe20000004100 */
[----:B------:R-:W-:Y:S01]  /*def0*/  F2FP.F16.F32.PACK_AB R4, R3, R4 ;  /* 0x000000040304723e */ /* 0x000fe200000000ff */
[----:B------:R-:W-:-:S02]  /*df00*/  HADD2.F32 R36, -RZ, R29.H1_H1 ;  /* 0x3000001dff247230 */ /* 0x000fc40000004100 */
[----:B------:R-:W-:Y:S02]  /*df10*/  HADD2.F32 R33, -RZ, R26.H1_H1 ;  /* 0x3000001aff217230 */ /* 0x000fe40000004100 */
[-C--:B------:R-:W-:Y:S01]  /*df20*/  FMUL.FTZ R26, R37, R6.reuse ;  /* 0x00000006251a7220 */ /* 0x080fe20000410000 */
[----:B------:R-:W-:Y:S02]  /*df30*/  HADD2.F32 R34, -RZ, R27.H1_H1 ;  /* 0x3000001bff227230 */ /* 0x000fe40000004100 */
[----:B------:R-:W-:Y:S01]  /*df40*/  FMUL.FTZ R27, R36, R7 ;  /* 0x00000007241b7220 */ /* 0x000fe20000410000 */
[----:B------:R-:W-:Y:S01]  /*df50*/  F2FP.F16.F32.PACK_AB R5, R30, R5 ;  /* 0x000000051e05723e */ /* 0x000fe200000000ff */
[C---:B------:R-:W-:Y:S01]  /*df60*/  FMUL.FTZ R28, R33.reuse, R6 ;  /* 0x00000006211c7220 */ /* 0x040fe20000410000 */
[----:B------:R-:W-:Y:S01]  /*df70*/  FFMA.FTZ R6, R33, R31, -R26 ;  /* 0x0000001f21067223 */ /* 0x000fe2000001081a */
[C---:B------:R-:W-:Y:S01]  /*df80*/  FMUL.FTZ R29, R34.reuse, R7 ;  /* 0x00000007221d7220 */ /* 0x040fe20000410000 */
[----:B------:R-:W-:Y:S01]  /*df90*/  FFMA.FTZ R7, R34, R32, -R27 ;  /* 0x0000002022077223 */ /* 0x000fe2000001081b */
[----:B------:R-:W-:-:S02]  /*dfa0*/  FFMA.FTZ R31, R37, R31, R28 ;  /* 0x0000001f251f7223 */ /* 0x000fc4000001001c */
[----:B------:R-:W-:-:S03]  /*dfb0*/  FFMA.FTZ R32, R36, R32, R29 ;  /* 0x0000002024207223 */ /* 0x000fc6000001001d */
[----:B------:R-:W-:Y:S02]  /*dfc0*/  F2FP.F16.F32.PACK_AB R6, R31, R6 ;  /* 0x000000061f06723e */ /* 0x000fe400000000ff */
[----:B------:R-:W-:-:S05]  /*dfd0*/  F2FP.F16.F32.PACK_AB R7, R32, R7 ;  /* 0x000000072007723e */ /* 0x000fca00000000ff */
[----:B------:R0:W-:Y:S02]  /*dfe0*/  STS.128 [R0+0x3000], R4 ;  /* 0x0030000400007388 */ /* 0x0001e40000000c00 */
.L_x_805:
[----:B------:R-:W-:Y:S05]  /*dff0*/  BSYNC B1 ;  /* 0x0000000000017941 */ /* 0x000fea0003800000 */
.L_x_804:
        /* <DEDUP_REMOVED lines=40> */
.L_x_807:
[----:B------:R-:W-:Y:S05]  /*e280*/  BSYNC B1 ;  /* 0x0000000000017941 */ /* 0x000fea0003800000 */
.L_x_806:
        /* <DEDUP_REMOVED lines=40> */
.L_x_809:
[----:B------:R-:W-:Y:S05]  /*e510*/  BSYNC B1 ;  /* 0x0000000000017941 */ /* 0x000fea0003800000 */
.L_x_808:
        /* <DEDUP_REMOVED lines=38> */
[----:B------:R3:W-:Y:S01]  /*e780*/  STS.128 [R0+0xf000], R4 ;  /* 0x00f0000400007388 */ /* 0x0007e20000000c00 */
[----:B------:R-:W-:Y:S05]  /*e790*/  BRA `(.L_x_803) ;  /* 0x00000034006c7947 */ /* 0x000fea0003800000 */
.L_x_773:
[----:B------:R-:W-:-:S03]  /*e7a0*/  UMOV UR4, 0xffffffff ;  /* 0xffffffff00047882 */ /* 0x000fc60000000000 */
[----:B------:R-:W-:Y:S05]  /*e7b0*/  BRA.DIV UR4, `(.L_x_810) ;  /* 0x0000019e04a87947 */ /* 0x000fea000b800000 */
[----:B------:R0:W1:Y:S04]  /*e7c0*/  SHFL.IDX PT, R3, R25, RZ, 0x181f ;  /* 0x00181fff19037589 */ /* 0x00006800000e0000 */
[----:B------:R0:W2:Y:S04]  /*e7d0*/  SHFL.IDX PT, R20, R24, RZ, 0x181f ;  /* 0x00181fff18147589 */ /* 0x0000a800000e0000 */
[----:B------:R0:W3:Y:S04]  /*e7e0*/  SHFL.IDX PT, R21, R26, RZ, 0x181f ;  /* 0x00181fff1a157589 */ /* 0x0000e800000e0000 */
[----:B------:R-:W4:Y:S02]  /*e7f0*/  SHFL.IDX PT, R28, R28, RZ, 0x181f ;  /* 0x00181fff1c1c7589 */ /* 0x000f2400000e0000 */
.L_x_1068:
[----:B------:R-:W-:Y:S01]  /*e800*/  ULDC UR4, c[0x0][0x448] ;  /* 0x0001120000047ab9 */ /* 0x000fe20000000800 */
[----:B------:R-:W-:Y:S01]  /*e810*/  BSSY B1, `(.L_x_811) ;  /* 0x0000029000017945 */ /* 0x000fe20003800000 */
[----:B------:R-:W-:Y:S01]  /*e820*/  IMAD R34, R177, UR4, RZ ;  /* 0x00000004b1227c24 */ /* 0x000fe2000f8e02ff */
[----:B------:R-:W-:Y:S02]  /*e830*/  CS2R R4, SRZ ;  /* 0x0000000000047805 */ /* 0x000fe4000001ff00 */
[----:B------:R-:W-:Y:S02]  /*e840*/  CS2R R8, SRZ ;  /* 0x0000000000087805 */ /* 0x000fe4000001ff00 */
[----:B------:R-:W-:Y:S02]  /*e850*/  CS2R R10, SRZ ;  /* 0x00000000000a7805 */ /* 0x000fe4000001ff00 */
[----:B------:R-:W-:Y:S02]  /*e860*/  CS2R R12, SRZ ;  /* 0x00000000000c7805 */ /* 0x000fe4000001ff00 */
[----:B------:R-:W-:Y:S01]  /*e870*/  ISETP.GE.AND P0, PT, R6, R34, PT ;  /* 0x000000220600720c */ /* 0x000fe20003f06270 */
[----:B------:R-:W-:Y:S01]  /*e880*/  IMAD R34, R121, -0x80, R34 ;  /* 0xffffff8079227824 */ /* 0x000fe200078e0222 */
[----:B------:R-:W-:-:S02]  /*e890*/  CS2R R6, SRZ ;  /* 0x0000000000067805 */ /* 0x000fc4000001ff00 */
[----:B------:R-:W-:Y:S02]  /*e8a0*/  CS2R R14, SRZ ;  /* 0x00000000000e7805 */ /* 0x000fe4000001ff00 */
[----:B0-----:R-:W-:Y:S02]  /*e8b0*/  CS2R R24, SRZ ;  /* 0x0000000000187805 */ /* 0x001fe4000001ff00 */
[----:B------:R-:W-:-:S05]  /*e8c0*/  CS2R R26, SRZ ;  /* 0x00000000001a7805 */ /* 0x000fca000001ff00 */
[----:B------:R-:W-:Y:S05]  /*e8d0*/  @P0 BRA `(.L_x_812) ;  /* 0x0000000000700947 */ /* 0x000fea0003800000 */
[----:B------:R-:W-:Y:S01]  /*e8e0*/  ULDC UR4, c[0x0][0x3f4] ;  /* 0x0000fd0000047ab9 */ /* 0x000fe20000000800 */
[----:B--2---:R-:W-:Y:S01]  /*e8f0*/  IMAD.MOV.U32 R4, RZ, RZ, R20 ;  /* 0x000000ffff047224 */ /* 0x004fe200078e0014 */
[----:B------:R-:W-:Y:S02]  /*e900*/  ISETP.GE.AND P2, PT, R16, UR4, PT ;  /* 0x0000000410007c0c */ /* 0x000fe4000bf46270 */
[----:B------:R-:W-:Y:S02]  /*e910*/  CS2R R24, SRZ ;  /* 0x0000000000187805 */ /* 0x000fe4000001ff00 */
[----:B------:R-:W-:Y:S02]  /*e920*/  ISETP.GE.AND P3, PT, R213, UR4, PT ;  /* 0x00000004d5007c0c */ /* 0x000fe4000bf66270 */
[----:B------:R-:W-:Y:S02]  /*e930*/  CS2R R26, SRZ ;  /* 0x00000000001a7805 */ /* 0x000fe4000001ff00 */
[----:B-1----:R-:W-:Y:S01]  /*e940*/  MOV R5, R3 ;  /* 0x0000000300057202 */ /* 0x002fe20000000f00 */
[----:B------:R-:W-:Y:S01]  /*e950*/  ULDC.64 UR6, c[0x0][0x208] ;  /* 0x0000820000067ab9 */ /* 0x000fe20000000a00 */
[----:B---3--:R-:W-:-:S03]  /*e960*/  MOV R29, R21 ;  /* 0x00000015001d7202 */ /* 0x008fc60000000f00 */
[C---:B------:R-:W-:Y:S01]  /*e970*/  @!P2 IMAD.SHL.U32 R9, R16.reuse, 0x2, RZ ;  /* 0x000000021009a824 */ /* 0x040fe200078e00ff */
[----:B------:R-:W-:-:S03]  /*e980*/  @!P2 SHF.L.U64.HI R6, R16, 0x1, R17 ;  /* 0x000000011006a819 */ /* 0x000fc60000010211 */
[----:B------:R-:W-:Y:S01]  /*e990*/  @!P3 IMAD.SHL.U32 R7, R234, 0x8, RZ ;  /* 0x00000008ea07b824 */ /* 0x000fe200078e00ff */
[----:B------:R-:W-:-:S03]  /*e9a0*/  @!P2 IADD3 R32, P0, R20, R9, RZ ;  /* 0x000000091420a210 */ /* 0x000fc60007f1e0ff */
[C---:B------:R-:W-:Y:S01]  /*e9b0*/  @!P3 IMAD.WIDE R30, R7.reuse, 0x2, R4 ;  /* 0x00000002071eb825 */ /* 0x040fe200078e0204 */
[----:B----4-:R-:W-:Y:S02]  /*e9c0*/  @!P2 IADD3 R20, P1, R28, R9, RZ ;  /* 0x000000091c14a210 */ /* 0x010fe40007f3e0ff */
[----:B------:R-:W-:Y:S02]  /*e9d0*/  CS2R R8, SRZ ;  /* 0x0000000000087805 */ /* 0x000fe4000001ff00 */
[----:B------:R-:W-:Y:S01]  /*e9e0*/  CS2R R10, SRZ ;  /* 0x00000000000a7805 */ /* 0x000fe2000001ff00 */
[----:B------:R-:W-:Y:S01]  /*e9f0*/  @!P3 IMAD.WIDE R28, R7, 0x2, R28 ;  /* 0x00000002071cb825 */ /* 0x000fe200078e021c */
[----:B------:R-:W-:Y:S02]  /*ea00*/  CS2R R12, SRZ ;  /* 0x00000000000c7805 */ /* 0x000fe4000001ff00 */
[----:B------:R-:W-:Y:S02]  /*ea10*/  CS2R R14, SRZ ;  /* 0x00000000000e7805 */ /* 0x000fe4000001ff00 */
[----:B------:R-:W-:Y:S01]  /*ea20*/  CS2R R4, SRZ ;  /* 0x0000000000047805 */ /* 0x000fe2000001ff00 */
[--C-:B------:R-:W-:Y:S01]  /*ea30*/  @!P2 IMAD.X R33, R3, 0x1, R6.reuse, P0 ;  /* 0x000000010321a824 */ /* 0x100fe200000e0606 */
[----:B------:R0:W5:Y:S01]  /*ea40*/  @!P3 LD.E.128 R24, desc[UR6][R30.64] ;  /* 0x000000061e18b980 */ /* 0x000162000c101d00 */
[----:B------:R-:W-:Y:S01]  /*ea50*/  @!P2 IMAD.X R21, R21, 0x1, R6, P1 ;  /* 0x000000011515a824 */ /* 0x000fe200008e0606 */
[----:B------:R-:W-:-:S02]  /*ea60*/  CS2R R6, SRZ ;  /* 0x0000000000067805 */ /* 0x000fc4000001ff00 */
[----:B------:R0:W5:Y:S04]  /*ea70*/  @!P3 LD.E.128 R8, desc[UR6][R28.64] ;  /* 0x000000061c08b980 */ /* 0x000168000c101d00 */
[----:B------:R0:W5:Y:S04]  /*ea80*/  @!P2 LD.E.128 R12, desc[UR6][R32.64] ;  /* 0x00000006200ca980 */ /* 0x000168000c101d00 */
[----:B------:R0:W5:Y:S02]  /*ea90*/  @!P2 LD.E.128 R4, desc[UR6][R20.64] ;  /* 0x000000061404a980 */ /* 0x000164000c101d00 */
.L_x_812:
[----:B------:R-:W-:Y:S05]  /*eaa0*/  BSYNC B1 ;  /* 0x0000000000017941 */ /* 0x000fea0003800000 */
.L_x_811:
[----:B-1----:R-:W-:Y:S01]  /*eab0*/  LEA.HI R3, R236, R236, RZ, 0x1 ;  /* 0x000000ecec037211 */ /* 0x002fe200078f08ff */
[----:B0---45:R-:W-:Y:S01]  /*eac0*/  IMAD.MOV.U32 R28, RZ, RZ, R13 ;  /* 0x000000ffff1c7224 */ /* 0x031fe200078e000d */
[----:B--2---:R-:W-:Y:S01]  /*ead0*/  MOV R20, R5 ;  /* 0x0000000500147202 */ /* 0x004fe20000000f00 */
[----:B------:R-:W-:Y:S01]  /*eae0*/  IMAD.MOV.U32 R30, RZ, RZ, R4 ;  /* 0x000000ffff1e7224 */ /* 0x000fe200078e0004 */
[----:B------:R-:W-:Y:S01]  /*eaf0*/  LOP3.LUT R3, R3, 0xfffffffe, RZ, 0xc0, !PT ;  /* 0xfffffffe03037812 */ /* 0x000fe200078ec0ff */
[----:B------:R-:W-:Y:S01]  /*eb00*/  IMAD.MOV.U32 R32, RZ, RZ, R6 ;  /* 0x000000ffff207224 */ /* 0x000fe200078e0006 */
[----:B------:R-:W-:Y:S01]  /*eb10*/  SHF.R.U64 R41, R4, 0x10, R5 ;  /* 0x0000001004297819 */ /* 0x000fe20000001205 */
[----:B------:R-:W-:Y:S01]  /*eb20*/  IMAD.MOV.U32 R31, RZ, RZ, R27 ;  /* 0x000000ffff1f7224 */ /* 0x000fe200078e001b */
[----:B------:R-:W-:Y:S01]  /*eb30*/  SHF.R.U32.HI R42, RZ, 0x10, R5 ;  /* 0x00000010ff2a7819 */ /* 0x000fe20000011605 */
[----:B------:R-:W-:Y:S01]  /*eb40*/  IMAD.IADD R3, R236, 0x1, -R3 ;  /* 0x00000001ec037824 */ /* 0x000fe200078e0a03 */
[----:B---3--:R-:W-:Y:S01]  /*eb50*/  MOV R21, R12 ;  /* 0x0000000c00157202 */ /* 0x008fe20000000f00 */
[----:B------:R-:W-:Y:S01]  /*eb60*/  BSSY B1, `(.L_x_813) ;  /* 0x000002d000017945 */ /* 0x000fe20003800000 */
[----:B------:R-:W-:Y:S01]  /*eb70*/  SHF.R.U64 R29, R12, 0x10, R13 ;  /* 0x000000100c1d7819 */ /* 0x000fe2000000120d */
[----:B------:R-:W-:Y:S01]  /*eb80*/  IMAD.MOV.U32 R12, RZ, RZ, R14 ;  /* 0x000000ffff0c7224 */ /* 0x000fe200078e000e */
[----:B------:R-:W-:-:S02]  /*eb90*/  SHF.L.U32 R5, R3, 0x1f, RZ ;  /* 0x0000001f03057819 */ /* 0x000fc400000006ff */
[----:B------:R-:W-:Y:S02]  /*eba0*/  SHF.R.U32.HI R33, RZ, 0x10, R13 ;  /* 0x00000010ff217819 */ /* 0x000fe4000001160d */
[----:B------:R-:W0:Y:S01]  /*ebb0*/  SYNCS.PHASECHK.TRANS64.TRYWAIT P0, [R18+URZ+0x38800], R5 ;  /* 0x03880005120075a7 */ /* 0x000e22000800017f */
[----:B------:R-:W-:Y:S02]  /*ebc0*/  MOV R13, R15 ;  /* 0x0000000f000d7202 */ /* 0x000fe40000000f00 */
[--C-:B------:R-:W-:Y:S01]  /*ebd0*/  SHF.R.U64 R35, R14, 0x10, R15.reuse ;  /* 0x000000100e237819 */ /* 0x100fe2000000120f */
[----:B------:R-:W-:Y:S01]  /*ebe0*/  IMAD.MOV.U32 R14, RZ, RZ, R24 ;  /* 0x000000ffff0e7224 */ /* 0x000fe200078e0018 */
[----:B------:R-:W-:Y:S01]  /*ebf0*/  SHF.R.U32.HI R36, RZ, 0x10, R15 ;  /* 0x00000010ff247819 */ /* 0x000fe2000001160f */
[----:B------:R-:W-:Y:S01]  /*ec00*/  IMAD.MOV.U32 R15, RZ, RZ, R25 ;  /* 0x000000ffff0f7224 */ /* 0x000fe200078e0019 */
[----:B------:R-:W-:Y:S01]  /*ec10*/  SHF.R.U64 R43, R6, 0x10, R7 ;  /* 0x00000010062b7819 */ /* 0x000fe20000001207 */
[----:B------:R-:W-:Y:S01]  /*ec20*/  IMAD.MOV.U32 R6, RZ, RZ, R8 ;  /* 0x000000ffff067224 */ /* 0x000fe200078e0008 */
[----:B------:R-:W-:-:S02]  /*ec30*/  SHF.R.U64 R37, R24, 0x10, R25 ;  /* 0x0000001018257819 */ /* 0x000fc40000001219 */
[----:B------:R-:W-:Y:S02]  /*ec40*/  SHF.R.U32.HI R38, RZ, 0x10, R25 ;  /* 0x00000010ff267819 */ /* 0x000fe40000011619 */
[----:B------:R-:W-:Y:S02]  /*ec50*/  MOV R4, R7 ;  /* 0x0000000700047202 */ /* 0x000fe40000000f00 */
[----:B------:R-:W-:Y:S01]  /*ec60*/  SHF.R.U32.HI R44, RZ, 0x10, R7 ;  /* 0x00000010ff2c7819 */ /* 0x000fe20000011607 */
[--C-:B------:R-:W-:Y:S01]  /*ec70*/  IMAD.MOV.U32 R7, RZ, RZ, R9.reuse ;  /* 0x000000ffff077224 */ /* 0x100fe200078e0009 */
[----:B------:R-:W-:Y:S01]  /*ec80*/  SHF.R.U64 R45, R8, 0x10, R9 ;  /* 0x00000010082d7819 */ /* 0x000fe20000001209 */
[----:B------:R-:W-:Y:S01]  /*ec90*/  IMAD.MOV.U32 R8, RZ, RZ, R11 ;  /* 0x000000ffff087224 */ /* 0x000fe200078e000b */
[----:B------:R-:W-:Y:S02]  /*eca0*/  MOV R25, R26 ;  /* 0x0000001a00197202 */ /* 0x000fe40000000f00 */
[----:B------:R-:W-:-:S02]  /*ecb0*/  SHF.R.U64 R39, R26, 0x10, R27 ;  /* 0x000000101a277819 */ /* 0x000fc4000000121b */
[----:B------:R-:W-:Y:S02]  /*ecc0*/  SHF.R.U32.HI R40, RZ, 0x10, R27 ;  /* 0x00000010ff287819 */ /* 0x000fe4000001161b */
[----:B------:R-:W-:Y:S02]  /*ecd0*/  SHF.R.U32.HI R9, RZ, 0x10, R9 ;  /* 0x00000010ff097819 */ /* 0x000fe40000011609 */
[----:B------:R-:W-:Y:S02]  /*ece0*/  MOV R24, R10 ;  /* 0x0000000a00187202 */ /* 0x000fe40000000f00 */
[----:B------:R-:W-:Y:S02]  /*ecf0*/  PRMT R26, R21, 0x5410, R28 ;  /* 0x00005410151a7816 */ /* 0x000fe4000000001c */
[----:B------:R-:W-:Y:S02]  /*ed00*/  VIMNMX R3, R34, 0x80, PT ;  /* 0x0000008022037848 */ /* 0x000fe40003fe0100 */
[----:B------:R-:W-:-:S02]  /*ed10*/  PRMT R28, R12, 0x5410, R13 ;  /* 0x000054100c1c7816 */ /* 0x000fc4000000000d */
[----:B------:R-:W-:Y:S02]  /*ed20*/  PRMT R12, R14, 0x5410, R15 ;  /* 0x000054100e0c7816 */ /* 0x000fe4000000000f */
[----:B------:R-:W-:Y:S02]  /*ed30*/  SHF.R.U64 R10, R10, 0x10, R11 ;  /* 0x000000100a0a7819 */ /* 0x000fe4000000120b */
[----:B------:R-:W-:Y:S02]  /*ed40*/  PRMT R27, R29, 0x5410, R33 ;  /* 0x000054101d1b7816 */ /* 0x000fe40000000021 */
[----:B------:R-:W-:Y:S02]  /*ed50*/  PRMT R14, R25, 0x5410, R31 ;  /* 0x00005410190e7816 */ /* 0x000fe4000000001f */
[----:B------:R-:W-:Y:S02]  /*ed60*/  PRMT R30, R30, 0x5410, R20 ;  /* 0x000054101e1e7816 */ /* 0x000fe40000000014 */
[----:B------:R-:W-:-:S02]  /*ed70*/  SHF.R.U32.HI R11, RZ, 0x10, R11 ;  /* 0x00000010ff0b7819 */ /* 0x000fc4000001160b */
[----:B------:R-:W-:Y:S02]  /*ed80*/  PRMT R29, R35, 0x5410, R36 ;  /* 0x00005410231d7816 */ /* 0x000fe40000000024 */
[----:B------:R-:W-:Y:S02]  /*ed90*/  PRMT R13, R37, 0x5410, R38 ;  /* 0x00005410250d7816 */ /* 0x000fe40000000026 */
[----:B------:R-:W-:Y:S02]  /*eda0*/  PRMT R15, R39, 0x5410, R40 ;  /* 0x00005410270f7816 */ /* 0x000fe40000000028 */
[----:B------:R-:W-:Y:S02]  /*edb0*/  PRMT R31, R41, 0x5410, R42 ;  /* 0x00005410291f7816 */ /* 0x000fe4000000002a */
[----:B------:R-:W-:Y:S02]  /*edc0*/  PRMT R32, R32, 0x5410, R4 ;  /* 0x0000541020207816 */ /* 0x000fe40000000004 */
[----:B------:R-:W-:-:S02]  /*edd0*/  PRMT R33, R43, 0x5410, R44 ;  /* 0x000054102b217816 */ /* 0x000fc4000000002c */
[----:B------:R-:W-:Y:S02]  /*ede0*/  ISETP.GE.AND P1, PT, R212, R3, PT ;  /* 0x00000003d400720c */ /* 0x000fe40003f26270 */
[----:B------:R-:W-:Y:S02]  /*edf0*/  PRMT R20, R6, 0x5410, R7 ;  /* 0x0000541006147816 */ /* 0x000fe40000000007 */
[----:B------:R-:W-:Y:S02]  /*ee00*/  PRMT R21, R45, 0x5410, R9 ;  /* 0x000054102d157816 */ /* 0x000fe40000000009 */
[----:B------:R-:W-:Y:S01]  /*ee10*/  PRMT R24, R24, 0x5410, R8 ;  /* 0x0000541018187816 */ /* 0x000fe20000000008 */
[----:B0-----:R-:W-:Y:S06]  /*ee20*/  @!P0 BRA `(.L_x_814) ;  /* 0x0000019800808947 */ /* 0x001fec0003800000 */
.L_x_1069:
[----:B------:R-:W-:Y:S05]  /*ee30*/  BSYNC B1 ;  /* 0x0000000000017941 */ /* 0x000fea0003800000 */
.L_x_813:
[----:B------:R-:W-:Y:S01]  /*ee40*/  BSSY B1, `(.L_x_815) ;  /* 0x00000ba000017945 */ /* 0x000fe20003800000 */
[----:B------:R-:W-:-:S03]  /*ee50*/  PRMT R25, R10, 0x5410, R11 ;  /* 0x000054100a197816 */ /* 0x000fc6000000000b */
[----:B------:R-:W-:Y:S05]  /*ee60*/  @P1 BRA `(.L_x_816) ;  /* 0x0000000800dc1947 */ /* 0x000fea0003800000 */
[----:B------:R-:W1:Y:S01]  /*ee70*/  LDC R51, c[0x0][0x3f4] ;  /* 0x0000fd00ff337b82 */ /* 0x000e620000000800 */
[----:B------:R-:W-:Y:S01]  /*ee80*/  BSSY B2, `(.L_x_817) ;  /* 0x000005c000027945 */ /* 0x000fe20003800000 */
[----:B------:R-:W-:Y:S01]  /*ee90*/  IMAD.SHL.U32 R53, R212, 0x40, RZ ;  /* 0x00000040d4357824 */ /* 0x000fe200078e00ff */
[-C--:B-1----:R-:W-:Y:S02]  /*eea0*/  ISETP.GE.AND P0, PT, R16, R51.reuse, PT ;  /* 0x000000331000720c */ /* 0x082fe40003f06270 */
[----:B------:R-:W-:-:S11]  /*eeb0*/  ISETP.GE.AND P1, PT, R213, R51, PT ;  /* 0x00000033d500720c */ /* 0x000fd60003f26270 */
[----:B------:R-:W-:Y:S05]  /*eec0*/  @P0 BRA `(.L_x_818) ;  /* 0x00000004005c0947 */ /* 0x000fea0003800000 */
[----:B------:R-:W-:Y:S01]  /*eed0*/  LEA.HI R4, R51, R232, RZ, 0x1d ;  /* 0x000000e833047211 */ /* 0x000fe200078fe8ff */
[----:B------:R-:W-:Y:S02]  /*eee0*/  HADD2.F32 R44, -RZ, R26.H0_H0 ;  /* 0x2000001aff2c7230 */ /* 0x000fe40000004100 */
[--C-:B------:R-:W-:Y:S01]  /*eef0*/  HADD2.F32 R46, -RZ, R30.reuse.H0_H0 ;  /* 0x2000001eff2e7230 */ /* 0x100fe20000004100 */
[----:B------:R-:W-:Y:S01]  /*ef00*/  SHF.R.S32.HI R7, RZ, 0x1f, R4 ;  /* 0x0000001fff077819 */ /* 0x000fe20000011404 */
[----:B------:R-:W-:Y:S01]  /*ef10*/  HADD2.F32 R43, -RZ, R31.H0_H0 ;  /* 0x2000001fff2b7230 */ /* 0x000fe20000004100 */
[----:B0-----:R-:W-:Y:S01]  /*ef20*/  SHF.L.U32 R5, R4, 0x3, RZ ;  /* 0x0000000304057819 */ /* 0x001fe200000006ff */
[----:B------:R-:W-:Y:S01]  /*ef30*/  HADD2.F32 R45, -RZ, R30.H1_H1 ;  /* 0x3000001eff2d7230 */ /* 0x000fe20000004100 */
[----:B------:R-:W-:Y:S02]  /*ef40*/  LEA.HI R7, R7, R4, RZ, 0x3 ;  /* 0x0000000407077211 */ /* 0x000fe400078f18ff */
[----:B------:R-:W-:-:S03]  /*ef50*/  LOP3.LUT R5, R5, 0x38, RZ, 0xc0, !PT ;  /* 0x0000003805057812 */ /* 0x000fc600078ec0ff */
[----:B------:R-:W-:Y:S01]  /*ef60*/  IMAD.SHL.U32 R7, R7, 0x400, RZ ;  /* 0x0000040007077824 */ /* 0x000fe200078e00ff */
[----:B------:R-:W-:-:S04]  /*ef70*/  LOP3.LUT R5, R5, 0x1c0, R53, 0xf8, !PT ;  /* 0x000001c005057812 */ /* 0x000fc800078ef835 */
[----:B------:R-:W-:Y:S02]  /*ef80*/  LOP3.LUT R9, R5, R228, RZ, 0x3c, !PT ;  /* 0x000000e405097212 */ /* 0x000fe400078e3cff */
[----:B------:R-:W-:Y:S02]  /*ef90*/  LOP3.LUT R8, R7, 0x7fffe000, RZ, 0xc0, !PT ;  /* 0x7fffe00007087812 */ /* 0x000fe400078ec0ff */
[----:B------:R-:W0:Y:S02]  /*efa0*/  LDS.128 R4, [R0] ;  /* 0x0000000000047984 */ /* 0x000e240000000c00 */
[----:B------:R-:W-:-:S05]  /*efb0*/  IADD3 R9, R9, R8, R227 ;  /* 0x0000000809097210 */ /* 0x000fca0007ffe0e3 */
[----:B------:R-:W-:-:S05]  /*efc0*/  IMAD R34, R9, 0x2, R18 ;  /* 0x0000000209227824 */ /* 0x000fca00078e0212 */
[----:B------:R-:W1:Y:S01]  /*efd0*/  LDS.128 R8, [R34+0x14400] ;  /* 0x0144000022087984 */ /* 0x000e620000000c00 */
[--C-:B0-----:R-:W-:Y:S02]  /*efe0*/  HADD2.F32 R35, -RZ, R4.reuse.H0_H0 ;  /* 0x20000004ff237230 */ /* 0x101fe40000004100 */
[----:B------:R-:W-:Y:S02]  /*eff0*/  HADD2.F32 R4, -RZ, R4.H1_H1 ;  /* 0x30000004ff047230 */ /* 0x000fe40000004100 */
[--C-:B------:R-:W-:Y:S02]  /*f000*/  HADD2.F32 R36, -RZ, R5.reuse.H0_H0 ;  /* 0x20000005ff247230 */ /* 0x100fe40000004100 */
[----:B------:R-:W-:Y:S02]  /*f010*/  HADD2.F32 R5, -RZ, R5.H1_H1 ;  /* 0x30000005ff057230 */ /* 0x000fe40000004100 */
[--C-:B------:R-:W-:Y:S02]  /*f020*/  HADD2.F32 R37, -RZ, R6.reuse.H0_H0 ;  /* 0x20000006ff257230 */ /* 0x100fe40000004100 */
[----:B------:R-:W-:-:S02]  /*f030*/  HADD2.F32 R6, -RZ, R6.H1_H1 ;  /* 0x30000006ff067230 */ /* 0x000fc40000004100 */
[--C-:B-1----:R-:W-:Y:S02]  /*f040*/  HADD2.F32 R39, -RZ, R8.reuse.H0_H0 ;  /* 0x20000008ff277230 */ /* 0x102fe40000004100 */
[----:B------:R-:W-:Y:S02]  /*f050*/  HADD2.F32 R8, -RZ, R8.H1_H1 ;  /* 0x30000008ff087230 */ /* 0x000fe40000004100 */
[----:B------:R-:W-:Y:S02]  /*f060*/  HADD2.F32 R40, -RZ, R9.H0_H0 ;  /* 0x20000009ff287230 */ /* 0x000fe40000004100 */
[C---:B------:R-:W-:Y:S01]  /*f070*/  FMUL.FTZ R48, R39.reuse, R46 ;  /* 0x0000002e27307220 */ /* 0x040fe20000410000 */
[-C--:B------:R-:W-:Y:S01]  /*f080*/  FMUL.FTZ R50, R39, R44.reuse ;  /* 0x0000002c27327220 */ /* 0x080fe20000410000 */
[----:B------:R-:W-:Y:S02]  /*f090*/  HADD2.F32 R39, -RZ, R27.H0_H0 ;  /* 0x2000001bff277230 */ /* 0x000fe40000004100 */
[----:B------:R-:W-:Y:S01]  /*f0a0*/  FMUL.FTZ R47, R8, R43 ;  /* 0x0000002b082f7220 */ /* 0x000fe20000410000 */
[C---:B------:R-:W-:Y:S01]  /*f0b0*/  FFMA.FTZ R48, R35.reuse, R44, -R48 ;  /* 0x0000002c23307223 */ /* 0x040fe20000010830 */
[----:B------:R-:W-:Y:S01]  /*f0c0*/  FFMA.FTZ R50, R35, R46, R50 ;  /* 0x0000002e23327223 */ /* 0x000fe20000010032 */
[----:B------:R-:W-:-:S02]  /*f0d0*/  HADD2.F32 R35, -RZ, R26.H1_H1 ;  /* 0x3000001aff237230 */ /* 0x000fc40000004100 */
[-C--:B------:R-:W-:Y:S01]  /*f0e0*/  FMUL.FTZ R49, R8, R39.reuse ;  /* 0x0000002708317220 */ /* 0x080fe20000410000 */
[----:B------:R-:W-:Y:S01]  /*f0f0*/  FFMA.FTZ R47, R4, R39, -R47 ;  /* 0x00000027042f7223 */ /* 0x000fe2000001082f */
[C---:B------:R-:W-:Y:S01]  /*f100*/  FMUL.FTZ R39, R40.reuse, R45 ;  /* 0x0000002d28277220 */ /* 0x040fe20000410000 */
[----:B------:R-:W-:Y:S02]  /*f110*/  HADD2.F32 R9, -RZ, R9.H1_H1 ;  /* 0x30000009ff097230 */ /* 0x000fe40000004100 */
[----:B------:R-:W-:Y:S01]  /*f120*/  FMUL.FTZ R40, R40, R35 ;  /* 0x0000002328287220 */ /* 0x000fe20000410000 */
[----:B------:R-:W-:Y:S02]  /*f130*/  HADD2.F32 R44, -RZ, R31.H1_H1 ;  /* 0x3000001fff2c7230 */ /* 0x000fe40000004100 */
[----:B------:R-:W-:Y:S01]  /*f140*/  FFMA.FTZ R49, R4, R43, R49 ;  /* 0x0000002b04317223 */ /* 0x000fe20000010031 */
[----:B------:R-:W-:Y:S02]  /*f150*/  HADD2.F32 R4, -RZ, R27.H1_H1 ;  /* 0x3000001bff047230 */ /* 0x000fe40000004100 */
[C---:B------:R-:W-:Y:S01]  /*f160*/  FFMA.FTZ R39, R36.reuse, R35, -R39 ;  /* 0x0000002324277223 */ /* 0x040fe20000010827 */
[----:B------:R-:W-:Y:S01]  /*f170*/  FFMA.FTZ R40, R36, R45, R40 ;  /* 0x0000002d24287223 */ /* 0x000fe20000010028 */
[----:B------:R-:W-:-:S02]  /*f180*/  HADD2.F32 R41, -RZ, R10.H0_H0 ;  /* 0x2000000aff297230 */ /* 0x000fc40000004100 */
[C---:B------:R-:W-:Y:S01]  /*f190*/  FMUL.FTZ R46, R9.reuse, R44 ;  /* 0x0000002c092e7220 */ /* 0x040fe20000410000 */
[----:B------:R-:W-:Y:S02]  /*f1a0*/  HADD2.F32 R8, -RZ, R28.H0_H0 ;  /* 0x2000001cff087230 */ /* 0x000fe40000004100 */
[-C--:B------:R-:W-:Y:S01]  /*f1b0*/  FMUL.FTZ R52, R9, R4.reuse ;  /* 0x0000000409347220 */ /* 0x080fe20000410000 */
[----:B------:R-:W-:Y:S02]  /*f1c0*/  HADD2.F32 R36, -RZ, R32.H0_H0 ;  /* 0x20000020ff247230 */ /* 0x000fe40000004100 */
[----:B------:R-:W-:Y:S01]  /*f1d0*/  FFMA.FTZ R46, R5, R4, -R46 ;  /* 0x00000004052e7223 */ /* 0x000fe2000001082e */
[----:B------:R-:W-:Y:S02]  /*f1e0*/  HADD2.F32 R10, -RZ, R10.H1_H1 ;  /* 0x3000000aff0a7230 */ /* 0x000fe40000004100 */
[----:B------:R-:W-:Y:S01]  /*f1f0*/  FMUL.FTZ R45, R41, R8 ;  /* 0x00000008292d7220 */ /* 0x000fe20000410000 */
[----:B------:R-:W-:-:S02]  /*f200*/  HADD2.F32 R35, -RZ, R33.H0_H0 ;  /* 0x20000021ff237230 */ /* 0x000fc40000004100 */
[----:B------:R-:W-:Y:S01]  /*f210*/  FMUL.FTZ R4, R41, R36 ;  /* 0x0000002429047220 */ /* 0x000fe20000410000 */
[----:B------:R-:W-:Y:S02]  /*f220*/  HADD2.F32 R9, -RZ, R29.H0_H0 ;  /* 0x2000001dff097230 */ /* 0x000fe40000004100 */
[----:B------:R-:W-:Y:S01]  /*f230*/  FFMA.FTZ R41, R5, R44, R52 ;  /* 0x0000002c05297223 */ /* 0x000fe20000010034 */
[C---:B------:R-:W-:Y:S01]  /*f240*/  FFMA.FTZ R45, R37.reuse, R36, R45 ;  /* 0x00000024252d7223 */ /* 0x040fe2000001002d */
[C---:B------:R-:W-:Y:S01]  /*f250*/  FMUL.FTZ R5, R10.reuse, R35 ;  /* 0x000000230a057220 */ /* 0x040fe20000410000 */
[----:B------:R-:W-:Y:S01]  /*f260*/  FFMA.FTZ R43, R37, R8, -R4 ;  /* 0x00000008252b7223 */ /* 0x000fe20000010804 */
[-C--:B------:R-:W-:Y:S01]  /*f270*/  FMUL.FTZ R37, R10, R9.reuse ;  /* 0x000000090a257220 */ /* 0x080fe20000410000 */
[----:B------:R-:W-:Y:S02]  /*f280*/  HADD2.F32 R42, -RZ, R11.H0_H0 ;  /* 0x2000000bff2a7230 */ /* 0x000fe40000004100 */
[----:B------:R-:W-:Y:S01]  /*f290*/  FFMA.FTZ R10, R6, R9, -R5 ;  /* 0x00000009060a7223 */ /* 0x000fe20000010805 */
[----:B------:R-:W-:-:S02]  /*f2a0*/  HADD2.F32 R9, -RZ, R32.H1_H1 ;  /* 0x30000020ff097230 */ /* 0x000fc40000004100 */
[----:B------:R-:W-:Y:S01]  /*f2b0*/  FFMA.FTZ R36, R6, R35, R37 ;  /* 0x0000002306247223 */ /* 0x000fe20000010025 */
[----:B------:R-:W-:Y:S02]  /*f2c0*/  HADD2.F32 R5, -RZ, R28.H1_H1 ;  /* 0x3000001cff057230 */ /* 0x000fe40000004100 */
[----:B------:R-:W-:Y:S02]  /*f2d0*/  HADD2.F32 R11, -RZ, R11.H1_H1 ;  /* 0x3000000bff0b7230 */ /* 0x000fe40000004100 */
[C---:B------:R-:W-:Y:S01]  /*f2e0*/  FMUL.FTZ R35, R42.reuse, R9 ;  /* 0x000000092a237220 */ /* 0x040fe20000410000 */
[----:B------:R-:W-:Y:S02]  /*f2f0*/  HADD2.F32 R8, -RZ, R33.H1_H1 ;  /* 0x30000021ff087230 */ /* 0x000fe40000004100 */
[----:B------:R-:W-:Y:S01]  /*f300*/  FMUL.FTZ R42, R42, R5 ;  /* 0x000000052a2a7220 */ /* 0x000fe20000410000 */
[----:B------:R-:W-:Y:S02]  /*f310*/  HADD2.F32 R4, -RZ, R29.H1_H1 ;  /* 0x3000001dff047230 */ /* 0x000fe40000004100 */
[----:B------:R-:W-:-:S02]  /*f320*/  HADD2.F32 R38, -RZ, R7.H0_H0 ;  /* 0x20000007ff267230 */ /* 0x000fc40000004100 */
[C---:B------:R-:W-:Y:S01]  /*f330*/  FMUL.FTZ R6, R11.reuse, R8 ;  /* 0x000000080b067220 */ /* 0x040fe20000410000 */
[----:B------:R-:W-:Y:S02]  /*f340*/  HADD2.F32 R7, -RZ, R7.H1_H1 ;  /* 0x30000007ff077230 */ /* 0x000fe40000004100 */
[-C--:B------:R-:W-:Y:S01]  /*f350*/  FMUL.FTZ R37, R11, R4.reuse ;  /* 0x000000040b257220 */ /* 0x080fe20000410000 */
[C---:B------:R-:W-:Y:S01]  /*f360*/  FFMA.FTZ R35, R38.reuse, R5, -R35 ;  /* 0x0000000526237223 */ /* 0x040fe20000010823 */
[----:B------:R-:W-:Y:S01]  /*f370*/  FFMA.FTZ R11, R38, R9, R42 ;  /* 0x00000009260b7223 */ /* 0x000fe2000001002a */
[C---:B------:R-:W-:Y:S01]  /*f380*/  FFMA.FTZ R38, R7.reuse, R4, -R6 ;  /* 0x0000000407267223 */ /* 0x040fe20000010806 */
[----:B------:R-:W-:Y:S01]  /*f390*/  FFMA.FTZ R42, R7, R8, R37 ;  /* 0x00000008072a7223 */ /* 0x000fe20000010025 */
[----:B------:R-:W-:Y:S02]  /*f3a0*/  F2FP.F16.F32.PACK_AB R4, R47, R48 ;  /* 0x000000302f04723e */ /* 0x000fe400000000ff */
[----:B------:R-:W-:-:S02]  /*f3b0*/  F2FP.F16.F32.PACK_AB R5, R46, R39 ;  /* 0x000000272e05723e */ /* 0x000fc400000000ff */
[----:B------:R-:W-:Y:S02]  /*f3c0*/  F2FP.F16.F32.PACK_AB R6, R10, R43 ;  /* 0x0000002b0a06723e */ /* 0x000fe400000000ff */
[----:B------:R-:W-:Y:S02]  /*f3d0*/  F2FP.F16.F32.PACK_AB R7, R38, R35 ;  /* 0x000000232607723e */ /* 0x000fe400000000ff */
[----:B------:R-:W-:Y:S02]  /*f3e0*/  F2FP.F16.F32.PACK_AB R8, R49, R50 ;  /* 0x000000323108723e */ /* 0x000fe400000000ff */
[----:B------:R-:W-:Y:S01]  /*f3f0*/  F2FP.F16.F32.PACK_AB R9, R41, R40 ;  /* 0x000000282909723e */ /* 0x000fe200000000ff */
[----:B------:R1:W-:Y:S01]  /*f400*/  STS.128 [R0], R4 ;  /* 0x0000000400007388 */ /* 0x0003e20000000c00 */
[----:B------:R-:W-:Y:S02]  /*f410*/  F2FP.F16.F32.PACK_AB R10, R36, R45 ;  /* 0x0000002d240a723e */ /* 0x000fe400000000ff */
[----:B------:R-:W-:-:S05]  /*f420*/  F2FP.F16.F32.PACK_AB R11, R42, R11 ;  /* 0x0000000b2a0b723e */ /* 0x000fca00000000ff */
[----:B------:R1:W-:Y:S02]  /*f430*/  STS.128 [R34+0x14400], R8 ;  /* 0x0144000822007388 */ /* 0x0003e40000000c00 */
.L_x_818:
[----:B------:R-:W-:Y:S05]  /*f440*/  BSYNC B2 ;  /* 0x0000000000027941 */ /* 0x000fea0003800000 */
.L_x_817:
[----:B------:R-:W-:Y:S05]  /*f450*/  @P1 BRA `(.L_x_816) ;  /* 0x0000000400601947 */ /* 0x000fea0003800000 */
[----:B------:R-:W2:Y:S01]  /*f460*/  LDL R50, [R1+0x84] ;  /* 0x0000840001327983 */ /* 0x000ea20000100800 */
[----:B-1----:R-:W-:Y:S01]  /*f470*/  LEA.HI R0, R51, R234, RZ, 0x1d ;  /* 0x000000ea33007211 */ /* 0x002fe200078fe8ff */
[----:B------:R-:W-:Y:S02]  /*f480*/  HADD2.F32 R45, -RZ, R20.H0_H0 ;  /* 0x20000014ff2d7230 */ /* 0x000fe40000004100 */
[----:B------:R-:W-:Y:S01]  /*f490*/  HADD2.F32 R43, -RZ, R12.H0_H0 ;  /* 0x2000000cff2b7230 */ /* 0x000fe20000004100 */
[----:B0-----:R-:W-:Y:S01]  /*f4a0*/  SHF.R.S32.HI R5, RZ, 0x1f, R0 ;  /* 0x0000001fff057819 */ /* 0x001fe20000011400 */
[----:B------:R-:W-:Y:S01]  /*f4b0*/  HADD2.F32 R47, -RZ, R21.H0_H0 ;  /* 0x20000015ff2f7230 */ /* 0x000fe20000004100 */
[----:B------:R-:W-:Y:S02]  /*f4c0*/  SHF.L.U32 R4, R0, 0x3, RZ ;  /* 0x0000000300047819 */ /* 0x000fe400000006ff */
[----:B------:R-:W-:Y:S02]  /*f4d0*/  LEA.HI R0, R5, R0, RZ, 0x3 ;  /* 0x0000000005007211 */ /* 0x000fe400078f18ff */
[----:B------:R-:W-:-:S03]  /*f4e0*/  LOP3.LUT R4, R4, 0x38, RZ, 0xc0, !PT ;  /* 0x0000003804047812 */ /* 0x000fc600078ec0ff */
[----:B------:R-:W-:Y:S01]  /*f4f0*/  IMAD.SHL.U32 R0, R0, 0x400, RZ ;  /* 0x0000040000007824 */ /* 0x000fe200078e00ff */
[----:B------:R-:W-:-:S04]  /*f500*/  LOP3.LUT R5, R4, 0x1c0, R53, 0xf8, !PT ;  /* 0x000001c004057812 */ /* 0x000fc800078ef835 */
[----:B------:R-:W-:Y:S02]  /*f510*/  LOP3.LUT R8, R5, R228, RZ, 0x3c, !PT ;  /* 0x000000e405087212 */ /* 0x000fe400078e3cff */
[----:B------:R-:W-:-:S04]  /*f520*/  LOP3.LUT R0, R0, 0x7fffe000, RZ, 0xc0, !PT ;  /* 0x7fffe00000007812 */ /* 0x000fc800078ec0ff */
[----:B------:R-:W-:-:S05]  /*f530*/  IADD3 R9, R8, R0, R227 ;  /* 0x0000000008097210 */ /* 0x000fca0007ffe0e3 */
[----:B------:R-:W-:-:S05]  /*f540*/  IMAD R0, R9, 0x2, R18 ;  /* 0x0000000209007824 */ /* 0x000fca00078e0212 */
[----:B------:R-:W0:Y:S02]  /*f550*/  LDS.128 R8, [R0+0x14400] ;  /* 0x0144000000087984 */ /* 0x000e240000000c00 */
[--C-:B0-----:R-:W-:Y:S02]  /*f560*/  HADD2.F32 R38, -RZ, R8.reuse.H0_H0 ;  /* 0x20000008ff267230 */ /* 0x101fe40000004100 */
[----:B------:R-:W-:Y:S02]  /*f570*/  HADD2.F32 R8, -RZ, R8.H1_H1 ;  /* 0x30000008ff087230 */ /* 0x000fe40000004100 */
[----:B------:R-:W-:Y:S02]  /*f580*/  HADD2.F32 R39, -RZ, R9.H0_H0 ;  /* 0x20000009ff277230 */ /* 0x000fe40000004100 */
[C---:B------:R-:W-:Y:S01]  /*f590*/  FMUL.FTZ R49, R38.reuse, R45 ;  /* 0x0000002d26317220 */ /* 0x040fe20000410000 */
[----:B------:R-:W-:Y:S01]  /*f5a0*/  FMUL.FTZ R51, R38, R43 ;  /* 0x0000002b26337220 */ /* 0x000fe20000410000 */
[----:B------:R-:W-:-:S02]  /*f5b0*/  HADD2.F32 R38, -RZ, R20.H1_H1 ;  /* 0x30000014ff267230 */ /* 0x000fc40000004100 */
[----:B------:R-:W-:Y:S01]  /*f5c0*/  FMUL.FTZ R53, R8, R47 ;  /* 0x0000002f08357220 */ /* 0x000fe20000410000 */
[----:B------:R-:W-:Y:S02]  /*f5d0*/  HADD2.F32 R9, -RZ, R9.H1_H1 ;  /* 0x30000009ff097230 */ /* 0x000fe40000004100 */
[--C-:B------:R-:W-:Y:S02]  /*f5e0*/  HADD2.F32 R40, -RZ, R10.reuse.H0_H0 ;  /* 0x2000000aff287230 */ /* 0x100fe40000004100 */
[----:B------:R-:W-:Y:S01]  /*f5f0*/  FMUL.FTZ R46, R39, R38 ;  /* 0x00000026272e7220 */ /* 0x000fe20000410000 */
[----:B------:R-:W-:Y:S02]  /*f600*/  HADD2.F32 R10, -RZ, R10.H1_H1 ;  /* 0x3000000aff0a7230 */ /* 0x000fe40000004100 */
[--C-:B------:R-:W-:Y:S02]  /*f610*/  HADD2.F32 R41, -RZ, R11.reuse.H0_H0 ;  /* 0x2000000bff297230 */ /* 0x100fe40000004100 */
[----:B------:R-:W-:Y:S01]  /*f620*/  HADD2.F32 R11, -RZ, R11.H1_H1 ;  /* 0x3000000bff0b7230 */ /* 0x000fe20000004100 */
[----:B--2---:R-:W0:Y:S02]  /*f630*/  LDS.128 R4, [R50] ;  /* 0x0000000032047984 */ /* 0x004e240000000c00 */
[----:B0-----:R-:W-:-:S02]  /*f640*/  HADD2.F32 R34, -RZ, R4.H0_H0 ;  /* 0x20000004ff227230 */ /* 0x001fc40000004100 */
[----:B------:R-:W-:Y:S02]  /*f650*/  HADD2.F32 R4, -RZ, R4.H1_H1 ;  /* 0x30000004ff047230 */ /* 0x000fe40000004100 */
[----:B------:R-:W-:Y:S02]  /*f660*/  HADD2.F32 R35, -RZ, R5.H0_H0 ;  /* 0x20000005ff237230 */ /* 0x000fe40000004100 */
[C---:B------:R-:W-:Y:S01]  /*f670*/  FFMA.FTZ R49, R34.reuse, R43, -R49 ;  /* 0x0000002b22317223 */ /* 0x040fe20000010831 */
[----:B------:R-:W-:Y:S02]  /*f680*/  HADD2.F32 R43, -RZ, R13.H0_H0 ;  /* 0x2000000dff2b7230 */ /* 0x000fe40000004100 */
[----:B------:R-:W-:Y:S01]  /*f690*/  FFMA.FTZ R51, R34, R45, R51 ;  /* 0x0000002d22337223 */ /* 0x000fe20000010033 */
[----:B------:R-:W-:Y:S02]  /*f6a0*/  HADD2.F32 R34, -RZ, R12.H1_H1 ;  /* 0x3000000cff227230 */ /* 0x000fe40000004100 */
[----:B------:R-:W-:-:S02]  /*f6b0*/  HADD2.F32 R5, -RZ, R5.H1_H1 ;  /* 0x30000005ff057230 */ /* 0x000fc40000004100 */
[-C--:B------:R-:W-:Y:S01]  /*f6c0*/  FMUL.FTZ R45, R8, R43.reuse ;  /* 0x0000002b082d7220 */ /* 0x080fe20000410000 */
[C---:B------:R-:W-:Y:S01]  /*f6d0*/  FFMA.FTZ R42, R4.reuse, R43, -R53 ;  /* 0x0000002b042a7223 */ /* 0x040fe20000010835 */
[----:B------:R-:W-:Y:S01]  /*f6e0*/  FMUL.FTZ R39, R39, R34 ;  /* 0x0000002227277220 */ /* 0x000fe20000410000 */
[----:B------:R-:W-:Y:S02]  /*f6f0*/  HADD2.F32 R8, -RZ, R21.H1_H1 ;  /* 0x30000015ff087230 */ /* 0x000fe40000004100 */
[----:B------:R-:W-:Y:S01]  /*f700*/  FFMA.FTZ R44, R4, R47, R45 ;  /* 0x0000002f042c7223 */ /* 0x000fe2000001002d */
[----:B------:R-:W-:Y:S02]  /*f710*/  HADD2.F32 R4, -RZ, R13.H1_H1 ;  /* 0x3000000dff047230 */ /* 0x000fe40000004100 */
[C---:B------:R-:W-:Y:S01]  /*f720*/  FFMA.FTZ R38, R35.reuse, R38, R39 ;  /* 0x0000002623267223 */ /* 0x040fe20000010027 */
[----:B------:R-:W-:Y:S02]  /*f730*/  HADD2.F32 R39, -RZ, R24.H0_H0 ;  /* 0x20000018ff277230 */ /* 0x000fe40000004100 */
[----:B------:R-:W-:Y:S01]  /*f740*/  FFMA.FTZ R46, R35, R34, -R46 ;  /* 0x00000022232e7223 */ /* 0x000fe2000001082e */
[----:B------:R-:W-:-:S02]  /*f750*/  HADD2.F32 R36, -RZ, R6.H0_H0 ;  /* 0x20000006ff247230 */ /* 0x000fc40000004100 */
[C---:B------:R-:W-:Y:S01]  /*f760*/  FMUL.FTZ R34, R9.reuse, R8 ;  /* 0x0000000809227220 */ /* 0x040fe20000410000 */
[----:B------:R-:W-:Y:S02]  /*f770*/  HADD2.F32 R35, -RZ, R14.H0_H0 ;  /* 0x2000000eff237230 */ /* 0x000fe40000004100 */
[-C--:B------:R-:W-:Y:S01]  /*f780*/  FMUL.FTZ R48, R9, R4.reuse ;  /* 0x0000000409307220 */ /* 0x080fe20000410000 */
[----:B------:R-:W-:Y:S02]  /*f790*/  HADD2.F32 R43, -RZ, R25.H0_H0 ;  /* 0x20000019ff2b7230 */ /* 0x000fe40000004100 */
[C---:B------:R-:W-:Y:S01]  /*f7a0*/  FMUL.FTZ R53, R40.reuse, R39 ;  /* 0x0000002728357220 */ /* 0x040fe20000410000 */
[----:B------:R-:W-:Y:S02]  /*f7b0*/  HADD2.F32 R9, -RZ, R15.H0_H0 ;  /* 0x2000000fff097230 */ /* 0x000fe40000004100 */
[C---:B------:R-:W-:Y:S01]  /*f7c0*/  FFMA.FTZ R45, R5.reuse, R4, -R34 ;  /* 0x00000004052d7223 */ /* 0x040fe20000010822 */
[-C--:B------:R-:W-:Y:S01]  /*f7d0*/  FMUL.FTZ R40, R40, R35.reuse ;  /* 0x0000002328287220 */ /* 0x080fe20000410000 */
[----:B------:R-:W-:Y:S01]  /*f7e0*/  FFMA.FTZ R47, R5, R8, R48 ;  /* 0x00000008052f7223 */ /* 0x000fe20000010030 */
[----:B------:R-:W-:Y:S01]  /*f7f0*/  FFMA.FTZ R53, R36, R35, -R53 ;  /* 0x0000002324357223 */ /* 0x000fe20000010835 */
[----:B------:R-:W-:-:S02]  /*f800*/  HADD2.F32 R6, -RZ, R6.H1_H1 ;  /* 0x30000006ff067230 */ /* 0x000fc40000004100 */
[C---:B------:R-:W-:Y:S01]  /*f810*/  FMUL.FTZ R5, R10.reuse, R43 ;  /* 0x0000002b0a057220 */ /* 0x040fe20000410000 */
[----:B------:R-:W-:Y:S01]  /*f820*/  FMUL.FTZ R35, R10, R9 ;  /* 0x000000090a237220 */ /* 0x000fe20000410000 */
[----:B------:R-:W-:Y:S02]  /*f830*/  HADD2.F32 R10, -RZ, R24.H1_H1 ;  /* 0x30000018ff0a7230 */ /* 0x000fe40000004100 */
[----:B------:R-:W-:Y:S01]  /*f840*/  FFMA.FTZ R40, R36, R39, R40 ;  /* 0x0000002724287223 */ /* 0x000fe20000010028 */
[----:B------:R-:W-:Y:S02]  /*f850*/  HADD2.F32 R34, -RZ, R25.H1_H1 ;  /* 0x30000019ff227230 */ /* 0x000fe40000004100 */
[C---:B------:R-:W-:Y:S01]  /*f860*/  FFMA.FTZ R36, R6.reuse, R9, -R5 ;  /* 0x0000000906247223 */ /* 0x040fe20000010805 */
[----:B------:R-:W-:Y:S02]  /*f870*/  HADD2.F32 R4, -RZ, R14.H1_H1 ;  /* 0x3000000eff047230 */ /* 0x000fe40000004100 */
[----:B------:R-:W-:Y:S01]  /*f880*/  FFMA.FTZ R35, R6, R43, R35 ;  /* 0x0000002b06237223 */ /* 0x000fe20000010023 */
[----:B------:R-:W-:-:S02]  /*f890*/  HADD2.F32 R8, -RZ, R15.H1_H1 ;  /* 0x3000000fff087230 */ /* 0x000fc40000004100 */
[----:B------:R-:W-:Y:S01]  /*f8a0*/  FMUL.FTZ R6, R41, R10 ;  /* 0x0000000a29067220 */ /* 0x000fe20000410000 */
[--C-:B------:R-:W-:Y:S02]  /*f8b0*/  HADD2.F32 R37, -RZ, R7.reuse.H0_H0 ;  /* 0x20000007ff257230 */ /* 0x100fe40000004100 */
[----:B------:R-:W-:Y:S01]  /*f8c0*/  FMUL.FTZ R48, R11, R34 ;  /* 0x000000220b307220 */ /* 0x000fe20000410000 */
[----:B------:R-:W-:Y:S02]  /*f8d0*/  HADD2.F32 R7, -RZ, R7.H1_H1 ;  /* 0x30000007ff077230 */ /* 0x000fe40000004100 */
[----:B------:R-:W-:Y:S01]  /*f8e0*/  FMUL.FTZ R41, R41, R4 ;  /* 0x0000000429297220 */ /* 0x000fe20000410000 */
[----:B------:R-:W-:Y:S01]  /*f8f0*/  FMUL.FTZ R5, R11, R8 ;  /* 0x000000080b057220 */ /* 0x000fe20000410000 */
[----:B------:R-:W-:Y:S01]  /*f900*/  FFMA.FTZ R11, R37, R4, -R6 ;  /* 0x00000004250b7223 */ /* 0x000fe20000010806 */
[----:B------:R-:W-:Y:S01]  /*f910*/  F2FP.F16.F32.PACK_AB R4, R42, R49 ;  /* 0x000000312a04723e */ /* 0x000fe200000000ff */
[----:B------:R-:W-:Y:S01]  /*f920*/  FFMA.FTZ R48, R7, R8, -R48 ;  /* 0x0000000807307223 */ /* 0x000fe20000010830 */
[----:B------:R-:W-:Y:S01]  /*f930*/  FFMA.FTZ R41, R37, R10, R41 ;  /* 0x0000000a25297223 */ /* 0x000fe20000010029 */
[----:B------:R-:W-:Y:S01]  /*f940*/  FFMA.FTZ R34, R7, R34, R5 ;  /* 0x0000002207227223 */ /* 0x000fe20000010005 */
        /* <DEDUP_REMOVED lines=9> */
.L_x_816:
[----:B------:R-:W-:Y:S05]  /*f9e0*/  BSYNC B1 ;  /* 0x0000000000017941 */ /* 0x000fea0003800000 */
.L_x_815:
[----:B-12---:R-:W-:Y:S01]  /*f9f0*/  IADD3 R0, R212, 0x20, RZ ;  /* 0x00000020d4007810 */ /* 0x006fe20007ffe0ff */
[----:B------:R-:W-:Y:S03]  /*fa00*/  BSSY B1, `(.L_x_819) ;  /* 0x00000b9000017945 */ /* 0x000fe60003800000 */
[----:B------:R-:W-:-:S13]  /*fa10*/  ISETP.GE.AND P0, PT, R0, R3, PT ;  /* 0x000000030000720c */ /* 0x000fda0003f06270 */
[----:B------:R-:W-:Y:S05]  /*fa20*/  @P0 BRA `(.L_x_820) ;  /* 0x0000000800d80947 */ /* 0x000fea0003800000 */
[----:B------:R-:W1:Y:S01]  /*fa30*/  LDC R51, c[0x0][0x3f4] ;  /* 0x0000fd00ff337b82 */ /* 0x000e620000000800 */
[----:B------:R-:W-:Y:S01]  /*fa40*/  BSSY B2, `(.L_x_821) ;  /* 0x000005c000027945 */ /* 0x000fe20003800000 */
[----:B------:R-:W-:Y:S02]  /*fa50*/  SHF.R.U32.HI R54, RZ, 0x3, R223 ;  /* 0x00000003ff367819 */ /* 0x000fe400000116df */
[-C--:B-1----:R-:W-:Y:S02]  /*fa60*/  ISETP.GE.AND P0, PT, R16, R51.reuse, PT ;  /* 0x000000331000720c */ /* 0x082fe40003f06270 */
[----:B------:R-:W-:-:S11]  /*fa70*/  ISETP.GE.AND P1, PT, R213, R51, PT ;  /* 0x00000033d500720c */ /* 0x000fd60003f26270 */
[----:B------:R-:W-:Y:S05]  /*fa80*/  @P0 BRA `(.L_x_822) ;  /* 0x00000004005c0947 */ /* 0x000fea0003800000 */
[----:B------:R-:W2:Y:S01]  /*fa90*/  LDL R52, [R1+0x80] ;  /* 0x0000800001347983 */ /* 0x000ea20000100800 */
[----:B------:R-:W-:Y:S01]  /*faa0*/  LEA.HI R0, R51, R232, RZ, 0x1d ;  /* 0x000000e833007211 */ /* 0x000fe200078fe8ff */
[----:B------:R-:W-:Y:S02]  /*fab0*/  HADD2.F32 R42, -RZ, R26.H0_H0 ;  /* 0x2000001aff2a7230 */ /* 0x000fe40000004100 */
[--C-:B------:R-:W-:Y:S01]  /*fac0*/  HADD2.F32 R44, -RZ, R30.reuse.H0_H0 ;  /* 0x2000001eff2c7230 */ /* 0x100fe20000004100 */
[----:B0-----:R-:W-:Y:S01]  /*fad0*/  SHF.R.S32.HI R5, RZ, 0x1f, R0 ;  /* 0x0000001fff057819 */ /* 0x001fe20000011400 */
[----:B------:R-:W-:Y:S02]  /*fae0*/  IMAD.SHL.U32 R4, R0, 0x8, RZ ;  /* 0x0000000800047824 */ /* 0x000fe400078e00ff */
[----:B------:R-:W-:Y:S01]  /*faf0*/  HADD2.F32 R46, -RZ, R31.H0_H0 ;  /* 0x2000001fff2e7230 */ /* 0x000fe20000004100 */
[----:B------:R-:W-:Y:S01]  /*fb00*/  LEA.HI R5, R5, R0, RZ, 0x3 ;  /* 0x0000000005057211 */ /* 0x000fe200078f18ff */
[----:B------:R-:W-:Y:S01]  /*fb10*/  HADD2.F32 R55, -RZ, R30.H1_H1 ;  /* 0x3000001eff377230 */ /* 0x000fe20000004100 */
[----:B------:R-:W-:Y:S01]  /*fb20*/  LOP3.LUT R0, R223, 0x38, R4, 0xf8, !PT ;  /* 0x00000038df007812 */ /* 0x000fe200078ef804 */
[----:B------:R-:W-:-:S02]  /*fb30*/  HADD2.F32 R53, -RZ, R26.H1_H1 ;  /* 0x3000001aff357230 */ /* 0x000fc40000004100 */
[----:B------:R-:W-:Y:S01]  /*fb40*/  IMAD.SHL.U32 R5, R5, 0x400, RZ ;  /* 0x0000040005057824 */ /* 0x000fe200078e00ff */
[----:B------:R-:W-:Y:S01]  /*fb50*/  LOP3.LUT R9, R0, R54, RZ, 0x3c, !PT ;  /* 0x0000003600097212 */ /* 0x000fe200078e3cff */
[----:B------:R-:W-:Y:S02]  /*fb60*/  HADD2.F32 R57, -RZ, R31.H1_H1 ;  /* 0x3000001fff397230 */ /* 0x000fe40000004100 */
[----:B------:R-:W-:Y:S01]  /*fb70*/  HADD2.F32 R50, -RZ, R33.H0_H0 ;  /* 0x20000021ff327230 */ /* 0x000fe20000004100 */
[----:B------:R-:W-:Y:S01]  /*fb80*/  LOP3.LUT R0, R5, 0x7fffe000, RZ, 0xc0, !PT ;  /* 0x7fffe00005007812 */ /* 0x000fe200078ec0ff */
[----:B------:R-:W-:-:S03]  /*fb90*/  HADD2.F32 R48, -RZ, R32.H0_H0 ;  /* 0x20000020ff307230 */ /* 0x000fc60000004100 */
[----:B------:R-:W-:-:S04]  /*fba0*/  IADD3 R9, R9, R0, R226 ;  /* 0x0000000009097210 */ /* 0x000fc80007ffe0e2 */
[----:B------:R-:W-:-:S05]  /*fbb0*/  LEA R0, R9, R18, 0x1 ;  /* 0x0000001209007211 */ /* 0x000fca00078e08ff */
[----:B------:R-:W0:Y:S02]  /*fbc0*/  LDS.128 R8, [R0+0x14400] ;  /* 0x0144000000087984 */ /* 0x000e240000000c00 */
[--C-:B0-----:R-:W-:Y:S02]  /*fbd0*/  HADD2.F32 R38, -RZ, R8.reuse.H0_H0 ;  /* 0x20000008ff267230 */ /* 0x101fe40000004100 */
[----:B------:R-:W-:Y:S02]  /*fbe0*/  HADD2.F32 R8, -RZ, R8.H1_H1 ;  /* 0x30000008ff087230 */ /* 0x000fe40000004100 */
[----:B------:R-:W-:Y:S02]  /*fbf0*/  HADD2.F32 R39, -RZ, R9.H0_H0 ;  /* 0x20000009ff277230 */ /* 0x000fe40000004100 */
[-C--:B------:R-:W-:Y:S01]  /*fc00*/  FMUL.FTZ R43, R44, R38.reuse ;  /* 0x000000262c2b7220 */ /* 0x080fe20000410000 */
[----:B------:R-:W-:Y:S01]  /*fc10*/  FMUL.FTZ R45, R42, R38 ;  /* 0x000000262a2d7220 */ /* 0x000fe20000410000 */
[----:B------:R-:W-:-:S02]  /*fc20*/  HADD2.F32 R38, -RZ, R27.H0_H0 ;  /* 0x2000001bff267230 */ /* 0x000fc40000004100 */
[-C--:B------:R-:W-:Y:S01]  /*fc30*/  FMUL.FTZ R47, R46, R8.reuse ;  /* 0x000000082e2f7220 */ /* 0x080fe20000410000 */
        /* <DEDUP_REMOVED lines=10> */
[----:B------:R-:W-:Y:S01]  /*fce0*/  FFMA.FTZ R43, R42, R34, -R43 ;  /* 0x000000222a2b7223 */ /* 0x000fe2000001082b */
[-C--:B------:R-:W-:Y:S01]  /*fcf0*/  FMUL.FTZ R42, R53, R39.reuse ;  /* 0x00000027352a7220 */ /* 0x080fe20000410000 */
[----:B------:R-:W-:Y:S01]  /*fd00*/  FFMA.FTZ R8, R38, R4, -R47 ;  /* 0x0000000426087223 */ /* 0x000fe2000001082f */
[----:B------:R-:W-:Y:S01]  /*fd10*/  FMUL.FTZ R38, R55, R39 ;  /* 0x0000002737267220 */ /* 0x000fe20000410000 */
[----:B------:R-:W-:Y:S02]  /*fd20*/  HADD2.F32 R39, -RZ, R27.H1_H1 ;  /* 0x3000001bff277230 */ /* 0x000fe40000004100 */
[----:B------:R-:W-:Y:S01]  /*fd30*/  FFMA.FTZ R45, R44, R34, R45 ;  /* 0x000000222c2d7223 */ /* 0x000fe2000001002d */
[----:B------:R-:W-:-:S02]  /*fd40*/  HADD2.F32 R5, -RZ, R5.H1_H1 ;  /* 0x30000005ff057230 */ /* 0x000fc40000004100 */
[----:B------:R-:W-:Y:S01]  /*fd50*/  FFMA.FTZ R34, R46, R4, R49 ;  /* 0x000000042e227223 */ /* 0x000fe20000010031 */
[-C--:B------:R-:W-:Y:S01]  /*fd60*/  FMUL.FTZ R4, R57, R9.reuse ;  /* 0x0000000939047220 */ /* 0x080fe20000410000 */
[----:B------:R-:W-:Y:S01]  /*fd70*/  FMUL.FTZ R44, R39, R9 ;  /* 0x00000009272c7220 */ /* 0x000fe20000410000 */
[--C-:B------:R-:W-:Y:S02]  /*fd80*/  HADD2.F32 R36, -RZ, R6.reuse.H0_H0 ;  /* 0x20000006ff247230 */ /* 0x100fe40000004100 */
[----:B------:R-:W-:Y:S01]  /*fd90*/  FFMA.FTZ R38, R53, R35, -R38 ;  /* 0x0000002335267223 */ /* 0x000fe20000010826 */
[----:B------:R-:W-:Y:S01]  /*fda0*/  FFMA.FTZ R9, R39, R5, -R4 ;  /* 0x0000000527097223 */ /* 0x000fe20000010804 */
[----:B------:R-:W-:Y:S01]  /*fdb0*/  FFMA.FTZ R42, R55, R35, R42 ;  /* 0x00000023372a7223 */ /* 0x000fe2000001002a */
[----:B------:R-:W-:Y:S02]  /*fdc0*/  HADD2.F32 R4, -RZ, R29.H0_H0 ;  /* 0x2000001dff047230 */ /* 0x000fe40000004100 */
[----:B------:R-:W-:Y:S01]  /*fdd0*/  FFMA.FTZ R35, R57, R5, R44 ;  /* 0x0000000539237223 */ /* 0x000fe2000001002c */
[----:B------:R-:W-:-:S02]  /*fde0*/  HADD2.F32 R6, -RZ, R6.H1_H1 ;  /* 0x30000006ff067230 */ /* 0x000fc40000004100 */
[-C--:B------:R-:W-:Y:S01]  /*fdf0*/  FMUL.FTZ R5, R50, R10.reuse ;  /* 0x0000000a32057220 */ /* 0x080fe20000410000 */
[----:B------:R-:W-:Y:S02]  /*fe00*/  HADD2.F32 R46, -RZ, R28.H0_H0 ;  /* 0x2000001cff2e7230 */ /* 0x000fe40000004100 */
[----:B------:R-:W-:Y:S01]  /*fe10*/  FMUL.FTZ R49, R4, R10 ;  /* 0x0000000a04317220 */ /* 0x000fe20000410000 */
[----:B------:R-:W-:Y:S01]  /*fe20*/  FMUL.FTZ R39, R48, R40 ;  /* 0x0000002830277220 */ /* 0x000fe20000410000 */
[----:B------:R-:W-:Y:S01]  /*fe30*/  FFMA.FTZ R10, R4, R6, -R5 ;  /* 0x00000006040a7223 */ /* 0x000fe20000010805 */
[----:B------:R-:W-:Y:S02]  /*fe40*/  HADD2.F32 R55, -RZ, R32.H1_H1 ;  /* 0x30000020ff377230 */ /* 0x000fe40000004100 */
[C---:B------:R-:W-:Y:S01]  /*fe50*/  FMUL.FTZ R47, R46.reuse, R40 ;  /* 0x000000282e2f7220 */ /* 0x040fe20000410000 */
[----:B------:R-:W-:Y:S02]  /*fe60*/  HADD2.F32 R57, -RZ, R33.H1_H1 ;  /* 0x30000021ff397230 */ /* 0x000fe40000004100 */
[----:B------:R-:W-:Y:S01]  /*fe70*/  FFMA.FTZ R39, R46, R36, -R39 ;  /* 0x000000242e277223 */ /* 0x000fe20000010827 */
[----:B------:R-:W-:-:S02]  /*fe80*/  HADD2.F32 R5, -RZ, R28.H1_H1 ;  /* 0x3000001cff057230 */ /* 0x000fc40000004100 */
[----:B------:R-:W-:Y:S01]  /*fe90*/  FFMA.FTZ R47, R48, R36, R47 ;  /* 0x00000024302f7223 */ /* 0x000fe2000001002f */
[----:B------:R-:W-:Y:S02]  /*fea0*/  HADD2.F32 R53, -RZ, R29.H1_H1 ;  /* 0x3000001dff357230 */ /* 0x000fe40000004100 */
[----:B------:R-:W-:Y:S01]  /*feb0*/  FFMA.FTZ R36, R50, R6, R49 ;  /* 0x0000000632247223 */ /* 0x000fe20000010031 */
[--C-:B------:R-:W-:Y:S02]  /*fec0*/  HADD2.F32 R37, -RZ, R7.reuse.H0_H0 ;  /* 0x20000007ff257230 */ /* 0x100fe40000004100 */
[----:B------:R-:W-:Y:S01]  /*fed0*/  FMUL.FTZ R4, R55, R41 ;  /* 0x0000002937047220 */ /* 0x000fe20000410000 */
[----:B------:R-:W-:Y:S02]  /*fee0*/  HADD2.F32 R7, -RZ, R7.H1_H1 ;  /* 0x30000007ff077230 */ /* 0x000fe40000004100 */
[----:B------:R-:W-:Y:S01]  /*fef0*/  FMUL.FTZ R40, R57, R11 ;  /* 0x0000000b39287220 */ /* 0x000fe20000410000 */
[----:B------:R-:W-:Y:S01]  /*ff00*/  FMUL.FTZ R6, R5, R41 ;  /* 0x0000002905067220 */ /* 0x000fe20000410000 */
[----:B------:R-:W-:Y:S01]  /*ff10*/  FMUL.FTZ R44, R53, R11 ;  /* 0x0000000b352c7220 */ /* 0x000fe20000410000 */
[----:B------:R-:W-:Y:S01]  /*ff20*/  FFMA.FTZ R11, R5, R37, -R4 ;  /* 0x00000025050b7223 */ /* 0x000fe20000010804 */
[----:B------:R-:W-:Y:S01]  /*ff30*/  FFMA.FTZ R40, R53, R7, -R40 ;  /* 0x0000000735287223 */ /* 0x000fe20000010828 */
[----:B------:R-:W-:Y:S01]  /*ff40*/  FFMA.FTZ R37, R55, R37, R6 ;  /* 0x0000002537257223 */ /* 0x000fe20000010006 */
[----:B------:R-:W-:Y:S01]  /*ff50*/  FFMA.FTZ R44, R57, R7, R44 ;  /* 0x00000007392c7223 */ /* 0x000fe2000001002c */
[----:B------:R-:W-:-:S02]  /*ff60*/  F2FP.F16.F32.PACK_AB R4, R8, R43 ;  /* 0x0000002b0804723e */ /* 0x000fc400000000ff */
[----:B------:R-:W-:Y:S02]  /*ff70*/  F2FP.F16.F32.PACK_AB R5, R9, R38 ;  /* 0x000000260905723e */ /* 0x000fe400000000ff */
[----:B------:R-:W-:Y:S02]  /*ff80*/  F2FP.F16.F32.PACK_AB R6, R10, R39 ;  /* 0x000000270a06723e */ /* 0x000fe400000000ff */
[----:B------:R-:W-:Y:S02]  /*ff90*/  F2FP.F16.F32.PACK_AB R7, R40, R11 ;  /* 0x0000000b2807723e */ /* 0x000fe400000000ff */
[----:B------:R-:W-:Y:S02]  /*ffa0*/  F2FP.F16.F32.PACK_AB R8, R34, R45 ;  /* 0x0000002d2208723e */ /* 0x000fe400000000ff */
[----:B------:R-:W-:Y:S01]  /*ffb0*/  F2FP.F16.F32.PACK_AB R9, R35, R42 ;  /* 0x0000002a2309723e */ /* 0x000fe200000000ff */
[----:B------:R1:W-:Y:S01]  /*ffc0*/  STS.128 [R52], R4 ;  /* 0x0000000434007388 */ /* 0x0003e20000000c00 */
[----:B------:R-:W-:-:S02]  /*ffd0*/  F2FP.F16.F32.PACK_AB R10, R36, R47 ;  /* 0x0000002f240a723e */ /* 0x000fc400000000ff */
[----:B------:R-:W-:-:S05]  /*ffe0*/  F2FP.F16.F32.PACK_AB R11, R44, R37 ;  /* 0x000000252c0b723e */ /* 0x000fca00000000ff */
[----:B------:R1:W-:Y:S02]  /*fff0*/  STS.128 [R0+0x14400], R8 ;  /* 0x0144000800007388 */ /* 0x0003e40000000c00 */
.L_x_822:
[----:B------:R-:W-:Y:S05]  /*10000*/  BSYNC B2 ;  /* 0x0000000000027941 */ /* 0x000fea0003800000 */
.L_x_821:
[----:B------:R-:W-:Y:S05]  /*10010*/  @P1 BRA `(.L_x_820) ;  /* 0x00000004005c1947 */ /* 0x000fea0003800000 */
[----:B-1----:R-:W0:Y:S01]  /*10020*/  LDL R52, [R1+0x7c] ;  /* 0x00007c0001347983 */ /* 0x002e220000100800 */
[----:B------:R-:W-:Y:S01]  /*10030*/  LEA.HI R51, R51, R234, RZ, 0x1d ;  /* 0x000000ea33337211 */ /* 0x000fe200078fe8ff */
[----:B------:R-:W-:Y:S02]  /*10040*/  HADD2.F32 R42, -RZ, R12.H0_H0 ;  /* 0x2000000cff2a7230 */ /* 0x000fe40000004100 */
[--C-:B------:R-:W-:Y:S01]  /*10050*/  HADD2.F32 R44, -RZ, R20.reuse.H0_H0 ;  /* 0x20000014ff2c7230 */ /* 0x100fe20000004100 */
[----:B------:R-:W-:Y:S01]  /*10060*/  SHF.R.S32.HI R4, RZ, 0x1f, R51 ;  /* 0x0000001fff047819 */ /* 0x000fe20000011433 */
        /* <DEDUP_REMOVED lines=14> */
[----:B------:R-:W1:Y:S02]  /*10150*/  LDS.128 R8, [R0+0x14400] ;  /* 0x0144000000087984 */ /* 0x000e640000000c00 */
[--C-:B-1----:R-:W-:Y:S02]  /*10160*/  HADD2.F32 R38, -RZ, R8.reuse.H0_H0 ;  /* 0x20000008ff267230 */ /* 0x102fe40000004100 */
        /* <DEDUP_REMOVED lines=12> */
[----:B0-----:R-:W0:Y:S02]  /*10230*/  LDS.128 R4, [R52] ;  /* 0x0000000034047984 */ /* 0x001e240000000c00 */
        /* <DEDUP_REMOVED lines=53> */
.L_x_820:
[----:B------:R-:W-:Y:S05]  /*10590*/  BSYNC B1 ;  /* 0x0000000000017941 */ /* 0x000fea0003800000 */
.L_x_819:
[----:B-12---:R-:W-:Y:S01]  /*105a0*/  VIADD R0, R212, 0x40 ;  /* 0x00000040d4007836 */ /* 0x006fe20000000000 */
[----:B------:R-:W-:Y:S04]  /*105b0*/  BSSY B1, `(.L_x_823) ;  /* 0x00000b9000017945 */ /* 0x000fe80003800000 */
        /* <DEDUP_REMOVED lines=12> */
[----:B------:R-:W-:Y:S01]  /*10680*/  SHF.R.S32.HI R7, RZ, 0x1f, R0 ;  /* 0x0000001fff077819 */ /* 0x000fe20000011400 */
[----:B0-----:R-:W-:Y:S02]  /*10690*/  IMAD.SHL.U32 R5, R0, 0x8, RZ ;  /* 0x0000000800057824 */ /* 0x001fe400078e00ff */
[--C-:B------:R-:W-:Y:S01]  /*106a0*/  HADD2.F32 R46, -RZ, R31.reuse.H0_H0 ;  /* 0x2000001fff2e7230 */ /* 0x100fe20000004100 */
[----:B------:R-:W-:Y:S01]  /*106b0*/  LEA.HI R7, R7, R0, RZ, 0x3 ;  /* 0x0000000007077211 */ /* 0x000fe200078f18ff */
[----:B------:R-:W-:Y:S01]  /*106c0*/  HADD2.F32 R55, -RZ, R30.H1_H1 ;  /* 0x3000001eff377230 */ /* 0x000fe20000004100 */
[----:B------:R-:W-:Y:S01]  /*106d0*/  LOP3.LUT R0, R222, 0x38, R5, 0xf8, !PT ;  /* 0x00000038de007812 */ /* 0x000fe200078ef805 */
[----:B------:R-:W-:Y:S01]  /*106e0*/  HADD2.F32 R53, -RZ, R26.H1_H1 ;  /* 0x3000001aff357230 */ /* 0x000fe20000004100 */
[----:B------:R-:W-:Y:S01]  /*106f0*/  SHF.L.U32 R7, R7, 0xa, RZ ;  /* 0x0000000a07077819 */ /* 0x000fe200000006ff */
[----:B------:R-:W-:Y:S01]  /*10700*/  HADD2.F32 R57, -RZ, R31.H1_H1 ;  /* 0x3000001fff397230 */ /* 0x000fe20000004100 */
[----:B------:R-:W-:Y:S01]  /*10710*/  LOP3.LUT R0, R0, R54, RZ, 0x3c, !PT ;  /* 0x0000003600007212 */ /* 0x000fe200078e3cff */
[----:B------:R-:W-:Y:S01]  /*10720*/  HADD2.F32 R50, -RZ, R33.H0_H0 ;  /* 0x20000021ff327230 */ /* 0x000fe20000004100 */
[----:B------:R-:W-:Y:S01]  /*10730*/  LOP3.LUT R9, R7, 0x7fffe000, RZ, 0xc0, !PT ;  /* 0x7fffe00007097812 */ /* 0x000fe200078ec0ff */
[----:B------:R-:W-:-:S03]  /*10740*/  HADD2.F32 R48, -RZ, R32.H0_H0 ;  /* 0x20000020ff307230 */ /* 0x000fc60000004100 */
[----:B------:R-:W-:-:S05]  /*10750*/  IADD3 R9, R0, R9, R225 ;  /* 0x0000000900097210 */ /* 0x000fca0007ffe0e1 */
[----:B------:R-:W-:-:S05]  /*10760*/  IMAD R0, R9, 0x2, R18 ;  /* 0x0000000209007824 */ /* 0x000fca00078e0212 */
        /* <DEDUP_REMOVED lines=68> */
.L_x_826:
[----:B------:R-:W-:Y:S05]  /*10bb0*/  BSYNC B2 ;  /* 0x0000000000027941 */ /* 0x000fea0003800000 */
.L_x_825:
[----:B------:R-:W-:Y:S05]  /*10bc0*/  @P1 BRA `(.L_x_824) ;  /* 0x00000004005c1947 */ /* 0x000fea0003800000 */
[----:B-1----:R-:W2:Y:S01]  /*10bd0*/  LDL R52, [R1+0x74] ;  /* 0x0000740001347983 */ /* 0x002ea20000100800 */
        /* <DEDUP_REMOVED lines=11> */
[----:B------:R-:W-:Y:S01]  /*10c90*/  HADD2.F32 R50, -RZ, R25.H0_H0 ;  /* 0x20000019ff327230 */ /* 0x000fe20000004100 */
[----:B------:R-:W-:Y:S01]  /*10ca0*/  LOP3.LUT R0, R0, R54, RZ, 0x3c, !PT ;  /* 0x0000003600007212 */ /* 0x000fe200078e3cff */
[----:B------:R-:W-:Y:S01]  /*10cb0*/  HADD2.F32 R48, -RZ, R24.H0_H0 ;  /* 0x20000018ff307230 */ /* 0x000fe20000004100 */
[----:B------:R-:W-:Y:S01]  /*10cc0*/  LOP3.LUT R9, R51, 0x7fffe000, RZ, 0xc0, !PT ;  /* 0x7fffe00033097812 */ /* 0x000fe200078ec0ff */
[----:B------:R-:W-:-:S03]  /*10cd0*/  HADD2.F32 R51, -RZ, R12.H1_H1 ;  /* 0x3000000cff337230 */ /* 0x000fc60000004100 */
        /* <DEDUP_REMOVED lines=70> */
.L_x_824:
[----:B------:R-:W-:Y:S05]  /*11140*/  BSYNC B1 ;  /* 0x0000000000017941 */ /* 0x000fea0003800000 */
.L_x_823:
[----:B-12---:R-:W-:-:S05]  /*11150*/  VIADD R0, R212, 0x60 ;  /* 0x00000060d4007836 */ /* 0x006fca0000000000 */
[----:B------:R-:W-:-:S13]  /*11160*/  ISETP.GE.AND P0, PT, R0, R3, PT ;  /* 0x000000030000720c */ /* 0x000fda0003f06270 */
[----:B------:R-:W-:Y:S05]  /*11170*/  @P0 BRA `(.L_x_803) ;  /* 0x0000000800f40947 */ /* 0x000fea0003800000 */
[----:B------:R1:W5:Y:S01]  /*11180*/  LDL R48, [R1+0x68] ;  /* 0x0000680001307983 */ /* 0x0003620000100800 */
[----:B------:R-:W2:Y:S01]  /*11190*/  LDC R47, c[0x0][0x3f4] ;  /* 0x0000fd00ff2f7b82 */ /* 0x000ea20000000800 */
[C---:B------:R-:W-:Y:S01]  /*111a0*/  IADD3 R50, R212.reuse, 0x60, RZ ;  /* 0x00000060d4327810 */ /* 0x040fe20007ffe0ff */
[----:B------:R-:W-:Y:S01]  /*111b0*/  VIADD R52, R212, 0x60 ;  /* 0x00000060d4347836 */ /* 0x000fe20000000000 */
[----:B------:R-:W-:Y:S03]  /*111c0*/  BSSY B1, `(.L_x_827) ;  /* 0x0000060000017945 */ /* 0x000fe60003800000 */
[----:B------:R-:W-:Y:S01]  /*111d0*/  IMAD.SHL.U32 R50, R50, 0x40, RZ ;  /* 0x0000004032327824 */ /* 0x000fe200078e00ff */
[----:B------:R-:W-:-:S04]  /*111e0*/  SHF.L.U32 R52, R52, 0x6, RZ ;  /* 0x0000000634347819 */ /* 0x000fc800000006ff */
[----:B------:R-:W-:Y:S02]  /*111f0*/  LOP3.LUT R50, R50, 0x1c0, RZ, 0xc0, !PT ;  /* 0x000001c032327812 */ /* 0x000fe400078ec0ff */
[----:B------:R-:W-:Y:S02]  /*11200*/  LOP3.LUT R52, R52, 0x1c0, RZ, 0xc0, !PT ;  /* 0x000001c034347812 */ /* 0x000fe400078ec0ff */
[----:B------:R-:W-:Y:S02]  /*11210*/  SHF.R.U32.HI R50, RZ, 0x3, R50 ;  /* 0x00000003ff327819 */ /* 0x000fe40000011632 */
[-C--:B--2---:R-:W-:Y:S02]  /*11220*/  ISETP.GE.AND P0, PT, R16, R47.reuse, PT ;  /* 0x0000002f1000720c */ /* 0x084fe40003f06270 */
[----:B------:R-:W-:-:S11]  /*11230*/  ISETP.GE.AND P1, PT, R213, R47, PT ;  /* 0x0000002fd500720c */ /* 0x000fd60003f26270 */
[----:B-1----:R-:W-:Y:S05]  /*11240*/  @P0 BRA `(.L_x_828) ;  /* 0x00000004005c0947 */ /* 0x002fea0003800000 */
[----:B------:R-:W2:Y:S01]  /*11250*/  LDL R53, [R1+0x70] ;  /* 0x0000700001357983 */ /* 0x000ea20000100800 */
[----:B------:R-:W-:Y:S01]  /*11260*/  LEA.HI R0, R47, R232, RZ, 0x1d ;  /* 0x000000e82f007211 */ /* 0x000fe200078fe8ff */
[----:B------:R-:W-:Y:S02]  /*11270*/  HADD2.F32 R44, -RZ, R30.H0_H0 ;  /* 0x2000001eff2c7230 */ /* 0x000fe40000004100 */
[----:B------:R-:W-:Y:S01]  /*11280*/  HADD2.F32 R42, -RZ, R26.H0_H0 ;  /* 0x2000001aff2a7230 */ /* 0x000fe20000004100 */
        /* <DEDUP_REMOVED lines=10> */
[--C-:B------:R-:W-:Y:S01]  /*11330*/  HADD2.F32 R51, -RZ, R32.reuse.H0_H0 ;  /* 0x20000020ff337230 */ /* 0x100fe20000004100 */
[----:B------:R-:W-:Y:S01]  /*11340*/  LOP3.LUT R3, R5, 0x7fffe000, RZ, 0xc0, !PT ;  /* 0x7fffe00005037812 */ /* 0x000fe200078ec0ff */
[----:B------:R-:W-:-:S03]  /*11350*/  HADD2.F32 R32, -RZ, R32.H1_H1 ;  /* 0x30000020ff207230 */ /* 0x000fc60000004100 */
[----:B-----5:R-:W-:-:S04]  /*11360*/  IADD3 R3, R0, R3, R48 ;  /* 0x0000000300037210 */ /* 0x020fc80007ffe030 */
[----:B------:R-:W-:-:S05]  /*11370*/  LEA R3, R3, R18, 0x1 ;  /* 0x0000001203037211 */ /* 0x000fca00078e08ff */
[----:B------:R-:W0:Y:S02]  /*11380*/  LDS.128 R8, [R3+0x14400] ;  /* 0x0144000003087984 */ /* 0x000e240000000c00 */
[--C-:B0-----:R-:W-:Y:S02]  /*11390*/  HADD2.F32 R37, -RZ, R8.reuse.H0_H0 ;  /* 0x20000008ff257230 */ /* 0x101fe40000004100 */
[----:B------:R-:W-:Y:S02]  /*113a0*/  HADD2.F32 R8, -RZ, R8.H1_H1 ;  /* 0x30000008ff087230 */ /* 0x000fe40000004100 */
[--C-:B------:R-:W-:Y:S02]  /*113b0*/  HADD2.F32 R38, -RZ, R9.reuse.H0_H0 ;  /* 0x20000009ff267230 */ /* 0x100fe40000004100 */
[-C--:B------:R-:W-:Y:S01]  /*113c0*/  FMUL.FTZ R41, R44, R37.reuse ;  /* 0x000000252c297220 */ /* 0x080fe20000410000 */
[----:B------:R-:W-:Y:S01]  /*113d0*/  FMUL.FTZ R37, R42, R37 ;  /* 0x000000252a257220 */ /* 0x000fe20000410000 */
[----:B------:R-:W-:Y:S01]  /*113e0*/  FMUL.FTZ R43, R46, R8 ;  /* 0x000000082e2b7220 */ /* 0x000fe20000410000 */
[----:B------:R-:W-:-:S02]  /*113f0*/  HADD2.F32 R9, -RZ, R9.H1_H1 ;  /* 0x30000009ff097230 */ /* 0x000fc40000004100 */
[----:B------:R-:W-:Y:S01]  /*11400*/  FMUL.FTZ R31, R26, R38 ;  /* 0x000000261a1f7220 */ /* 0x000fe20000410000 */
[--C-:B------:R-:W-:Y:S02]  /*11410*/  HADD2.F32 R39, -RZ, R10.reuse.H0_H0 ;  /* 0x2000000aff277230 */ /* 0x100fe40000004100 */
[----:B------:R-:W-:Y:S02]  /*11420*/  HADD2.F32 R10, -RZ, R10.H1_H1 ;  /* 0x3000000aff0a7230 */ /* 0x000fe40000004100 */
[--C-:B------:R-:W-:Y:S02]  /*11430*/  HADD2.F32 R40, -RZ, R11.reuse.H0_H0 ;  /* 0x2000000bff287230 */ /* 0x100fe40000004100 */
[----:B------:R-:W-:Y:S01]  /*11440*/  HADD2.F32 R11, -RZ, R11.H1_H1 ;  /* 0x3000000bff0b7230 */ /* 0x000fe20000004100 */
[----:B--2---:R-:W0:Y:S02]  /*11450*/  LDS.128 R4, [R53] ;  /* 0x0000000035047984 */ /* 0x004e240000000c00 */
[----:B0-----:R-:W-:-:S02]  /*11460*/  HADD2.F32 R0, -RZ, R4.H0_H0 ;  /* 0x20000004ff007230 */ /* 0x001fc40000004100 */
[----:B------:R-:W-:Y:S02]  /*11470*/  HADD2.F32 R4, -RZ, R4.H1_H1 ;  /* 0x30000004ff047230 */ /* 0x000fe40000004100 */
[----:B------:R-:W-:Y:S02]  /*11480*/  HADD2.F32 R34, -RZ, R5.H0_H0 ;  /* 0x20000005ff227230 */ /* 0x000fe40000004100 */
[-C--:B------:R-:W-:Y:S01]  /*11490*/  FFMA.FTZ R41, R42, R0.reuse, -R41 ;  /* 0x000000002a297223 */ /* 0x080fe20000010829 */
[----:B------:R-:W-:Y:S02]  /*114a0*/  HADD2.F32 R42, -RZ, R27.H0_H0 ;  /* 0x2000001bff2a7230 */ /* 0x000fe40000004100 */
[----:B------:R-:W-:Y:S01]  /*114b0*/  FFMA.FTZ R37, R44, R0, R37 ;  /* 0x000000002c257223 */ /* 0x000fe20000010025 */
[----:B------:R-:W-:Y:S02]  /*114c0*/  HADD2.F32 R5, -RZ, R5.H1_H1 ;  /* 0x30000005ff057230 */ /* 0x000fe40000004100 */
[----:B------:R-:W-:Y:S01]  /*114d0*/  FFMA.FTZ R31, R30, R34, R31 ;  /* 0x000000221e1f7223 */ /* 0x000fe2000001001f */
[----:B------:R-:W-:-:S02]  /*114e0*/  HADD2.F32 R27, -RZ, R27.H1_H1 ;  /* 0x3000001bff1b7230 */ /* 0x000fc40000004100 */
[C---:B------:R-:W-:Y:S01]  /*114f0*/  FMUL.FTZ R45, R42.reuse, R8 ;  /* 0x000000082a2d7220 */ /* 0x040fe20000410000 */
[----:B------:R-:W-:Y:S01]  /*11500*/  FFMA.FTZ R0, R42, R4, -R43 ;  /* 0x000000042a007223 */ /* 0x000fe2000001082b */
[----:B------:R-:W-:Y:S01]  /*11510*/  FMUL.FTZ R43, R30, R38 ;  /* 0x000000261e2b7220 */ /* 0x000fe20000410000 */
[----:B------:R-:W-:Y:S02]  /*11520*/  HADD2.F32 R35, -RZ, R6.H0_H0 ;  /* 0x20000006ff237230 */ /* 0x000fe40000004100 */
[----:B------:R-:W-:Y:S01]  /*11530*/  FFMA.FTZ R8, R46, R4, R45 ;  /* 0x000000042e087223 */ /* 0x000fe2000001002d */
[-C--:B------:R-:W-:Y:S01]  /*11540*/  FMUL.FTZ R4, R49, R9.reuse ;  /* 0x0000000931047220 */ /* 0x080fe20000410000 */
[----:B------:R-:W-:Y:S02]  /*11550*/  HADD2.F32 R45, -RZ, R28.H0_H0 ;  /* 0x2000001cff2d7230 */ /* 0x000fe40000004100 */
[----:B------:R-:W-:Y:S01]  /*11560*/  FFMA.FTZ R43, R26, R34, -R43 ;  /* 0x000000221a2b7223 */ /* 0x000fe2000001082b */
[C---:B------:R-:W-:Y:S01]  /*11570*/  FMUL.FTZ R30, R27.reuse, R9 ;  /* 0x000000091b1e7220 */ /* 0x040fe20000410000 */
[----:B------:R-:W-:Y:S01]  /*11580*/  FFMA.FTZ R26, R27, R5, -R4 ;  /* 0x000000051b1a7223 */ /* 0x000fe20000010804 */
[----:B------:R-:W-:-:S02]  /*11590*/  HADD2.F32 R42, -RZ, R33.H0_H0 ;  /* 0x20000021ff2a7230 */ /* 0x000fc40000004100 */
[-C--:B------:R-:W-:Y:S01]  /*115a0*/  FMUL.FTZ R4, R51, R39.reuse ;  /* 0x0000002733047220 */ /* 0x080fe20000410000 */
[----:B------:R-:W-:Y:S01]  /*115b0*/  FMUL.FTZ R34, R45, R39 ;  /* 0x000000272d227220 */ /* 0x000fe20000410000 */
[----:B------:R-:W-:Y:S02]  /*115c0*/  HADD2.F32 R38, -RZ, R29.H0_H0 ;  /* 0x2000001dff267230 */ /* 0x000fe40000004100 */
[----:B------:R-:W-:Y:S01]  /*115d0*/  FFMA.FTZ R30, R49, R5, R30 ;  /* 0x00000005311e7223 */ /* 0x000fe2000001001e */
[----:B------:R-:W-:Y:S02]  /*115e0*/  HADD2.F32 R6, -RZ, R6.H1_H1 ;  /* 0x30000006ff067230 */ /* 0x000fe40000004100 */
[----:B------:R-:W-:Y:S01]  /*115f0*/  FMUL.FTZ R5, R42, R10 ;  /* 0x0000000a2a057220 */ /* 0x000fe20000410000 */
[-C--:B------:R-:W-:Y:S01]  /*11600*/  FFMA.FTZ R27, R45, R35.reuse, -R4 ;  /* 0x000000232d1b7223 */ /* 0x080fe20000010804 */
[----:B------:R-:W-:Y:S01]  /*11610*/  FFMA.FTZ R34, R51, R35, R34 ;  /* 0x0000002333227223 */ /* 0x000fe20000010022 */
[----:B------:R-:W-:-:S02]  /*11620*/  HADD2.F32 R35, -RZ, R33.H1_H1 ;  /* 0x30000021ff237230 */ /* 0x000fc40000004100 */
[C---:B------:R-:W-:Y:S01]  /*11630*/  FMUL.FTZ R9, R38.reuse, R10 ;  /* 0x0000000a26097220 */ /* 0x040fe20000410000 */
[----:B------:R-:W-:Y:S02]  /*11640*/  HADD2.F32 R28, -RZ, R28.H1_H1 ;  /* 0x3000001cff1c7230 */ /* 0x000fe40000004100 */
[----:B------:R-:W-:Y:S01]  /*11650*/  FFMA.FTZ R10, R38, R6, -R5 ;  /* 0x00000006260a7223 */ /* 0x000fe20000010805 */
[----:B------:R-:W-:Y:S02]  /*11660*/  HADD2.F32 R33, -RZ, R29.H1_H1 ;  /* 0x3000001dff217230 */ /* 0x000fe40000004100 */
[----:B------:R-:W-:Y:S01]  /*11670*/  FMUL.FTZ R5, R32, R40 ;  /* 0x0000002820057220 */ /* 0x000fe20000410000 */
[--C-:B------:R-:W-:Y:S02]  /*11680*/  HADD2.F32 R36, -RZ, R7.reuse.H0_H0 ;  /* 0x20000007ff247230 */ /* 0x100fe40000004100 */
[----:B------:R-:W-:Y:S01]  /*11690*/  FFMA.FTZ R29, R42, R6, R9 ;  /* 0x000000062a1d7223 */ /* 0x000fe20000010009 */
[----:B------:R-:W-:-:S02]  /*116a0*/  HADD2.F32 R7, -RZ, R7.H1_H1 ;  /* 0x30000007ff077230 */ /* 0x000fc40000004100 */
[-C--:B------:R-:W-:Y:S01]  /*116b0*/  FMUL.FTZ R4, R35, R11.reuse ;  /* 0x0000000b23047220 */ /* 0x080fe20000410000 */
[C---:B------:R-:W-:Y:S01]  /*116c0*/  FMUL.FTZ R9, R28.reuse, R40 ;  /* 0x000000281c097220 */ /* 0x040fe20000410000 */
[C---:B------:R-:W-:Y:S01]  /*116d0*/  FMUL.FTZ R6, R33.reuse, R11 ;  /* 0x0000000b21067220 */ /* 0x040fe20000410000 */
[-C--:B------:R-:W-:Y:S01]  /*116e0*/  FFMA.FTZ R11, R28, R36.reuse, -R5 ;  /* 0x000000241c0b7223 */ /* 0x080fe20000010805 */
[-C--:B------:R-:W-:Y:S01]  /*116f0*/  FFMA.FTZ R28, R33, R7.reuse, -R4 ;  /* 0x00000007211c7223 */ /* 0x080fe20000010804 */
[----:B------:R-:W-:Y:S01]  /*11700*/  FFMA.FTZ R36, R32, R36, R9 ;  /* 0x0000002420247223 */ /* 0x000fe20000010009 */
[----:B------:R-:W-:Y:S01]  /*11710*/  FFMA.FTZ R33, R35, R7, R6 ;  /* 0x0000000723217223 */ /* 0x000fe20000010006 */
[----:B------:R-:W-:Y:S02]  /*11720*/  F2FP.F16.F32.PACK_AB R4, R0, R41 ;  /* 0x000000290004723e */ /* 0x000fe400000000ff */
[----:B------:R-:W-:Y:S02]  /*11730*/  F2FP.F16.F32.PACK_AB R5, R26, R43 ;  /* 0x0000002b1a05723e */ /* 0x000fe400000000ff */
[----:B------:R-:W-:-:S02]  /*11740*/  F2FP.F16.F32.PACK_AB R6, R10, R27 ;  /* 0x0000001b0a06723e */ /* 0x000fc400000000ff */
[----:B------:R-:W-:Y:S02]  /*11750*/  F2FP.F16.F32.PACK_AB R7, R28, R11 ;  /* 0x0000000b1c07723e */ /* 0x000fe400000000ff */
[----:B------:R-:W-:Y:S02]  /*11760*/  F2FP.F16.F32.PACK_AB R8, R8, R37 ;  /* 0x000000250808723e */ /* 0x000fe400000000ff */
[----:B------:R-:W-:Y:S01]  /*11770*/  F2FP.F16.F32.PACK_AB R9, R30, R31 ;  /* 0x0000001f1e09723e */ /* 0x000fe200000000ff */
[----:B------:R1:W-:Y:S01]  /*11780*/  STS.128 [R53], R4 ;  /* 0x0000000435007388 */ /* 0x0003e20000000c00 */
[----:B------:R-:W-:Y:S02]  /*11790*/  F2FP.F16.F32.PACK_AB R10, R29, R34 ;  /* 0x000000221d0a723e */ /* 0x000fe400000000ff */
[----:B------:R-:W-:-:S05]  /*117a0*/  F2FP.F16.F32.PACK_AB R11, R33, R36 ;  /* 0x00000024210b723e */ /* 0x000fca00000000ff */
[----:B------:R1:W-:Y:S02]  /*117b0*/  STS.128 [R3+0x14400], R8 ;  /* 0x0144000803007388 */ /* 0x0003e40000000c00 */
.L_x_828:
[----:B------:R-:W-:Y:S05]  /*117c0*/  BSYNC B1 ;  /* 0x0000000000017941 */ /* 0x000fea0003800000 */
.L_x_827:
[----:B------:R-:W-:Y:S05]  /*117d0*/  @P1 BRA `(.L_x_803) ;  /* 0x00000004005c1947 */ /* 0x000fea0003800000 */
[----:B------:R-:W0:Y:S01]  /*117e0*/  LDL R40, [R1+0x6c] ;  /* 0x00006c0001287983 */ /* 0x000e220000100800 */
[----:B------:R-:W-:Y:S01]  /*117f0*/  LEA.HI R47, R47, R234, RZ, 0x1d ;  /* 0x000000ea2f2f7211 */ /* 0x000fe200078fe8ff */
[----:B------:R-:W-:Y:S02]  /*11800*/  HADD2.F32 R36, -RZ, R20.H0_H0 ;  /* 0x20000014ff247230 */ /* 0x000fe40000004100 */
[----:B------:R-:W-:Y:S01]  /*11810*/  HADD2.F32 R34, -RZ, R12.H0_H0 ;  /* 0x2000000cff227230 */ /* 0x000fe20000004100 */
[----:B-1----:R-:W-:Y:S01]  /*11820*/  SHF.R.S32.HI R4, RZ, 0x1f, R47 ;  /* 0x0000001fff047819 */ /* 0x002fe2000001142f */
        /* <DEDUP_REMOVED lines=14> */
[----:B------:R-:W1:Y:S02]  /*11910*/  LDS.128 R8, [R3+0x14400] ;  /* 0x0144000003087984 */ /* 0x000e640000000c00 */
[--C-:B-1----:R-:W-:Y:S02]  /*11920*/  HADD2.F32 R29, -RZ, R8.reuse.H0_H0 ;  /* 0x20000008ff1d7230 */ /* 0x102fe40000004100 */
        /* <DEDUP_REMOVED lines=11> */
[----:B0-----:R-:W0:Y:S02]  /*119e0*/  LDS.128 R4, [R40] ;  /* 0x0000000028047984 */ /* 0x001e240000000c00 */
        /* <DEDUP_REMOVED lines=54> */
.L_x_803:
[----:B------:R-:W-:Y:S05]  /*11d50*/  BSYNC B0 ;  /* 0x0000000000007941 */ /* 0x000fea0003800000 */
.L_x_772:
[----:B------:R-:W-:Y:S01]  /*11d60*/  @!PT LDS RZ, [RZ] ;  /* 0x00000000fffff984 */ /* 0x000fe20000000800 */
[----:B------:R-:W-:Y:S01]  /*11d70*/  @!PT LDS RZ, [RZ] ;  /* 0x00000000fffff984 */ /* 0x000fe20000000800 */
[----:B------:R-:W-:Y:S01]  /*11d80*/  @!PT LDS RZ, [RZ] ;  /* 0x00000000fffff984 */ /* 0x000fe20000000800 */
[----:B------:R-:W-:Y:S01]  /*11d90*/  @!PT LDS RZ, [RZ] ;  /* 0x00000000fffff984 */ /* 0x000fe20000000800 */
[----:B------:R0:W-:Y:S06]  /*11da0*/  MEMBAR.ALL.CTA ;  /* 0x0000000000007992 */ /* 0x0001ec0000008000 */
[----:B0-----:R-:W0:Y:S01]  /*11db0*/  FENCE.VIEW.ASYNC.S ;  /* 0x00000000000073c6 */ /* 0x001e220000000000 */
[----:B------:R-:W-:Y:S05]  /*11dc0*/  WARPSYNC.ALL ;  /* 0x0000000000007948 */ /* 0x000fea0003800000 */
[----:B0-----:R-:W-:Y:S06]  /*11dd0*/  BAR.SYNC.DEFER_BLOCKING 0xd, 0x100 ;  /* 0x0344000000007b1d */ /* 0x001fec0000010000 */
.L_x_770:
[----:B------:R-:W-:-:S06]  /*11de0*/  ULOP3.LUT UR4, UR60, 0x1, URZ, 0xfc, !UPT ;  /* 0x000000013c047892 */ /* 0x000fcc000f8efc3f */
[----:B-123--:R-:W-:-:S05]  /*11df0*/  IMAD.U32 R0, RZ, RZ, UR4 ;  /* 0x00000004ff007e24 */ /* 0x00efca000f8e00ff */
[----:B------:R-:W-:-:S13]  /*11e00*/  ISETP.NE.AND P0, PT, R0, 0x3, PT ;  /* 0x000000030000780c */ /* 0x000fda0003f05270 */
[----:B------:R-:W-:Y:S05]  /*11e10*/  @!P0 BRA `(.L_x_829) ;  /* 0x0000000000048947 */ /* 0x000fea0003800000 */
[----:B------:R-:W-:Y:S01]  /*11e20*/  BPT.TRAP 0x1 ;  /* 0x000000040000795c */ /* 0x000fe20000300000 */
.L_x_829:
[----:B------:R-:W-:Y:S01]  /*11e30*/  IMAD R0, R220, 0x8, R18 ;  /* 0x00000008dc007824 */ /* 0x000fe200078e0212 */
[----:B0---4-:R-:W-:-:S04]  /*11e40*/  SHF.L.U32 R3, R221, 0x1f, RZ ;  /* 0x0000001fdd037819 */ /* 0x011fc800000006ff */
[----:B------:R0:W1:Y:S01]  /*11e50*/  SYNCS.PHASECHK.TRANS64.TRYWAIT P2, [R0+URZ+0x38830], R3 ;  /* 0x03883003000075a7 */ /* 0x000062000804017f */
[----:B------:R-:W-:Y:S05]  /*11e60*/  @!P0 BRA `(.L_x_830) ;  /* 0x0000000000048947 */ /* 0x000fea0003800000 */
[----:B------:R-:W-:Y:S01]  /*11e70*/  BPT.TRAP 0x1 ;  /* 0x000000040000795c */ /* 0x000fe20000300000 */
.L_x_830:
[----:B------:R-:W2:Y:S01]  /*11e80*/  S2R R4, SR_TID.X ;  /* 0x0000000000047919 */ /* 0x000ea20000002100 */
[----:B------:R-:W-:Y:S02]  /*11e90*/  MOV R151, RZ ;  /* 0x000000ff00977202 */ /* 0x000fe40000000f00 */
[----:B--2---:R-:W-:-:S04]  /*11ea0*/  LOP3.LUT R4, R4, 0x7f, RZ, 0xc0, !PT ;  /* 0x0000007f04047812 */ /* 0x004fc800078ec0ff */
[----:B------:R-:W-:Y:S01]  /*11eb0*/  ISETP.NE.AND P1, PT, R4, RZ, PT ;  /* 0x000000ff0400720c */ /* 0x000fe20003f25270 */
[----:B-1----:R-:W-:-:S12]  /*11ec0*/  @P2 BRA `(.L_x_831) ;  /* 0x0000000000082947 */ /* 0x002fd80003800000 */
[----:B------:R-:W1:Y:S02]  /*11ed0*/  SYNCS.PHASECHK.TRANS64.TRYWAIT P2, [R0+URZ+0x38830], R3 ;  /* 0x03883003000075a7 */ /* 0x000e64000804017f */
[----:B-1----:R-:W-:Y:S05]  /*11ee0*/  @!P2 BRA `(.L_x_832) ;  /* 0x000001680064a947 */ /* 0x002fea0003800000 */
.L_x_831:
[----:B------:R-:W-:Y:S05]  /*11ef0*/  WARPSYNC.ALL ;  /* 0x0000000000007948 */ /* 0x000fea0003800000 */
[----:B01----:R-:W-:Y:S01]  /*11f00*/  VIADD R3, R18, 0x24400 ;  /* 0x0002440012037836 */ /* 0x003fe20000000000 */
[----:B------:R-:W-:Y:S01]  /*11f10*/  R2UR UR12, R2 ;  /* 0x00000000020c72ca */ /* 0x000fe200000e0000 */
[----:B------:R-:W-:Y:S01]  /*11f20*/  WARPGROUP.ARRIVE ;  /* 0x00000000000079c5 */ /* 0x000fe20000000000 */
[----:B------:R-:W-:Y:S01]  /*11f30*/  UMOV UR9, 0x40000040 ;  /* 0x4000004000097882 */ /* 0x000fe20000000000 */
[----:B------:R-:W-:Y:S01]  /*11f40*/  IMAD.MOV.U32 R5, RZ, RZ, 0x40000040 ;  /* 0x40000040ff057424 */ /* 0x000fe200078e00ff */
[----:B------:R-:W-:Y:S01]  /*11f50*/  SHF.R.U32.HI R3, RZ, 0x4, R3 ;  /* 0x00000004ff037819 */ /* 0x000fe20000011603 */
[----:B------:R-:W-:Y:S01]  /*11f60*/  UMOV UR5, UR9 ;  /* 0x0000000900057c82 */ /* 0x000fe20008000000 */
[----:B------:R-:W-:Y:S01]  /*11f70*/  IMAD.MOV.U32 R7, RZ, RZ, 0x40000040 ;  /* 0x40000040ff077424 */ /* 0x000fe200078e00ff */
[----:B------:R-:W-:Y:S01]  /*11f80*/  UMOV UR17, 0x40000040 ;  /* 0x4000004000117882 */ /* 0x000fe20000000000 */
[----:B------:R-:W-:-:S02]  /*11f90*/  LOP3.LUT R3, R3, 0x3fff, RZ, 0xc0, !PT ;  /* 0x00003fff03037812 */ /* 0x000fc400078ec0ff */
[----:B------:R-:W-:Y:S01]  /*11fa0*/  R2UR UR7, R5 ;  /* 0x00000000050772ca */ /* 0x000fe200000e0000 */
[----:B------:R-:W-:Y:S01]  /*11fb0*/  IMAD.MOV.U32 R5, RZ, RZ, 0x40000040 ;  /* 0x40000040ff057424 */ /* 0x000fe200078e00ff */
[----:B------:R-:W-:Y:S01]  /*11fc0*/  LOP3.LUT R224, R3, 0x10000, RZ, 0xfc, !PT ;  /* 0x0001000003e07812 */ /* 0x000fe200078efcff */
[----:B------:R-:W-:Y:S01]  /*11fd0*/  IMAD.MOV.U32 R3, RZ, RZ, 0x40000040 ;  /* 0x40000040ff037424 */ /* 0x000fe200078e00ff */
[----:B------:R-:W-:Y:S01]  /*11fe0*/  ULOP3.LUT UR12, UR12, 0x10000, URZ, 0xfc, !UPT ;  /* 0x000100000c0c7892 */ /* 0x000fe2000f8efc3f */
[----:B------:R-:W-:Y:S02]  /*11ff0*/  MOV R9, UR9 ;  /* 0x0000000900097c02 */ /* 0x000fe40008000f00 */
[----:B------:R-:W-:Y:S01]  /*12000*/  IMAD R2, R220, 0xa00, R224 ;  /* 0x00000a00dc027824 */ /* 0x000fe200078e02e0 */
[----:B------:R-:W-:Y:S02]  /*12010*/  R2UR UR11, R3 ;  /* 0x00000000030b72ca */ /* 0x000fe400000e0000 */
[----:B------:R-:W-:Y:S01]  /*12020*/  P2R R12, PR, RZ, 0x1 ;  /* 0x00000001ff0c7803 */ /* 0x000fe20000000000 */
[----:B------:R-:W-:Y:S01]  /*12030*/  UMOV UR8, UR12 ;  /* 0x0000000c00087c82 */ /* 0x000fe20008000000 */
[C---:B------:R-:W-:Y:S01]  /*12040*/  R2UR UR10, R2.reuse ;  /* 0x00000000020a72ca */ /* 0x040fe200000e0000 */
[----:B------:R-:W-:Y:S01]  /*12050*/  UMOV UR4, UR8 ;  /* 0x0000000800047c82 */ /* 0x000fe20008000000 */
[C---:B------:R-:W-:Y:S01]  /*12060*/  IADD3 R4, R2.reuse, 0x80, RZ ;  /* 0x0000008002047810 */ /* 0x040fe20007ffe0ff */
[----:B------:R-:W-:-:S02]  /*12070*/  VIADD R6, R2, 0x200 ;  /* 0x0000020002067836 */ /* 0x000fc40000000000 */
[----:B------:R-:W-:Y:S01]  /*12080*/  IMAD.U32 R8, RZ, RZ, UR8 ;  /* 0x00000008ff087e24 */ /* 0x000fe2000f8e00ff */
[----:B------:R-:W-:Y:S01]  /*12090*/  R2UR UR6, R4 ;  /* 0x00000000040672ca */ /* 0x000fe200000e0000 */
[----:B------:R-:W-:-:S03]  /*120a0*/  VIADD R4, R2, 0x100 ;  /* 0x0000010002047836 */ /* 0x000fc60000000000 */
[----:B------:R0:W-:Y:S03]  /*120b0*/  STL.64 [R1+0x58], R8 ;  /* 0x0000580801007387 */ /* 0x0001e60000100a00 */
[----:B------:R-:W-:Y:S01]  /*120c0*/  HGMMA.64x16x16.F32 R56, gdesc[UR8], RZ, !UPT, gsb0 ;  /* 0x00200000083879f0 */ /* 0x000fe2000c0008ff */
[----:B------:R-:W-:Y:S01]  /*120d0*/  R2UR UR10, R6 ;  /* 0x00000000060a72ca */ /* 0x000fe200000e0000 */
[----:B------:R-:W-:Y:S01]  /*120e0*/  VIADD R6, R2, 0x202 ;  /* 0x0000020202067836 */ /* 0x000fe20000000000 */
[----:B------:R-:W-:Y:S01]  /*120f0*/  R2UR UR11, R7 ;  /* 0x00000000070b72ca */ /* 0x000fe200000e0000 */
[----:B------:R-:W-:Y:S01]  /*12100*/  IMAD.MOV.U32 R7, RZ, RZ, 0x40000040 ;  /* 0x40000040ff077424 */ /* 0x000fe200078e00ff */
[----:B0-----:R-:W-:Y:S01]  /*12110*/  MOV R9, UR17 ;  /* 0x0000001100097c02 */ /* 0x001fe20008000f00 */
[----:B------:R-:W-:Y:S02]  /*12120*/  WARPGROUP.DEPBAR.LE gsb0, 0x0 ;  /* 0x00008000000079c5 */ /* 0x000fe40000010000 */
[----:B-----5:R-:W-:-:S06]  /*12130*/  WARPGROUP.ARRIVE ;  /* 0x00000000000079c5 */ /* 0x020fcc0000000000 */
[----:B------:R-:W-:Y:S01]  /*12140*/  HGMMA.64x16x16.F32 R48, gdesc[UR4], RZ, !UPT, gsb0 ;  /* 0x00200000043079f0 */ /* 0x000fe2000c0008ff */
[----:B------:R-:W-:Y:S01]  /*12150*/  R2UR UR6, R4 ;  /* 0x00000000040672ca */ /* 0x000fe200000e0000 */
[----:B------:R-:W-:Y:S01]  /*12160*/  UMOV UR4, UR8 ;  /* 0x0000000800047c82 */ /* 0x000fe20008000000 */
[----:B------:R-:W-:Y:S01]  /*12170*/  R2UR UR7, R5 ;  /* 0x00000000050772ca */ /* 0x000fe200000e0000 */
[----:B------:R-:W-:Y:S01]  /*12180*/  UMOV UR5, UR9 ;  /* 0x0000000900057c82 */ /* 0x000fe20008000000 */
[----:B------:R-:W-:Y:S01]  /*12190*/  IMAD.MOV.U32 R5, RZ, RZ, 0x40000040 ;  /* 0x40000040ff057424 */ /* 0x000fe200078e00ff */
[----:B------:R-:W-:Y:S01]  /*121a0*/  IADD3 R4, R2, 0x180, RZ ;  /* 0x0000018002047810 */ /* 0x000fe20007ffe0ff */
[----:B------:R-:W-:Y:S02]  /*121b0*/  WARPGROUP.DEPBAR.LE gsb0, 0x0 ;  /* 0x00008000000079c5 */ /* 0x000fe40000010000 */
[----:B------:R-:W-:-:S07]  /*121c0*/  WARPGROUP.ARRIVE ;  /* 0x00000000000079c5 */ /* 0x000fce0000000000 */
[----:B------:R-:W-:Y:S01]  /*121d0*/  HGMMA.64x16x16.F32 R40, gdesc[UR4], RZ, !UPT, gsb0 ;  /* 0x00200000042879f0 */ /* 0x000fe2000c0008ff */
[----:B------:R-:W-:Y:S01]  /*121e0*/  R2UR UR6, R4 ;  /* 0x00000000040672ca */ /* 0x000fe200000e0000 */
[----:B------:R-:W-:Y:S01]  /*121f0*/  UMOV UR4, UR8 ;  /* 0x0000000800047c82 */ /* 0x000fe20008000000 */
[----:B------:R-:W-:Y:S01]  /*12200*/  R2UR UR7, R5 ;  /* 0x00000000050772ca */ /* 0x000fe200000e0000 */
[----:B------:R-:W-:Y:S01]  /*12210*/  UMOV UR5, UR9 ;  /* 0x0000000900057c82 */ /* 0x000fe20008000000 */
[----:B------:R-:W-:Y:S01]  /*12220*/  IMAD.MOV.U32 R5, RZ, RZ, 0x40000040 ;  /* 0x40000040ff057424 */ /* 0x000fe200078e00ff */
[----:B------:R-:W-:-:S04]  /*12230*/  IADD3 R4, R2, 0x2, RZ ;  /* 0x0000000202047810 */ /* 0x000fc80007ffe0ff */
[----:B------:R-:W-:Y:S02]  /*12240*/  R2UR UR18, R4 ;  /* 0x00000000041272ca */ /* 0x000fe400000e0000 */
[----:B------:R-:W-:Y:S01]  /*12250*/  R2UR UR19, R5 ;  /* 0x00000000051372ca */ /* 0x000fe200000e0000 */
[----:B------:R-:W-:Y:S01]  /*12260*/  IMAD.MOV.U32 R5, RZ, RZ, 0x40000040 ;  /* 0x40000040ff057424 */ /* 0x000fe200078e00ff */
[----:B------:R-:W-:Y:S01]  /*12270*/  IADD3 R4, R2, 0x82, RZ ;  /* 0x0000008202047810 */ /* 0x000fe20007ffe0ff */
[----:B------:R-:W-:Y:S02]  /*12280*/  WARPGROUP.DEPBAR.LE gsb0, 0x0 ;  /* 0x00008000000079c5 */ /* 0x000fe40000010000 */
[----:B------:R-:W-:-:S06]  /*12290*/  WARPGROUP.ARRIVE ;  /* 0x00000000000079c5 */ /* 0x000fcc0000000000 */
[----:B------:R-:W-:Y:S01]  /*122a0*/  HGMMA.64x16x16.F32 R32, gdesc[UR4], RZ, !UPT, gsb0 ;  /* 0x00200000042079f0 */ /* 0x000fe2000c0008ff */
[----:B------:R-:W-:Y:S01]  /*122b0*/  UIADD3 UR4, UR12, 0x2, URZ ;  /* 0x000000020c047890 */ /* 0x000fe2000fffe03f */
[----:B------:R-:W-:Y:S01]  /*122c0*/  R2UR UR6, R4 ;  /* 0x00000000040672ca */ /* 0x000fe200000e0000 */
[----:B------:R-:W-:Y:S01]  /*122d0*/  VIADD R4, R2, 0x102 ;  /* 0x0000010202047836 */ /* 0x000fe20000000000 */
[----:B------:R-:W-:Y:S01]  /*122e0*/  R2UR UR7, R5 ;  /* 0x00000000050772ca */ /* 0x000fe200000e0000 */
[----:B------:R-:W-:-:S03]  /*122f0*/  IMAD.MOV.U32 R5, RZ, RZ, 0x40000040 ;  /* 0x40000040ff057424 */ /* 0x000fc600078e00ff */
[----:B------:R-:W-:Y:S02]  /*12300*/  UMOV UR16, UR4 ;  /* 0x0000000400107c82 */ /* 0x000fe40008000000 */
[----:B------:R-:W-:-:S05]  /*12310*/  IMAD.U32 R8, RZ, RZ, UR16 ;  /* 0x00000010ff087e24 */ /* 0x000fca000f8e00ff */
[----:B------:R0:W-:Y:S01]  /*12320*/  STL.64 [R1+0x50], R8 ;  /* 0x0000500801007387 */ /* 0x0001e20000100a00 */
[----:B------:R-:W-:Y:S02]  /*12330*/  WARPGROUP.DEPBAR.LE gsb0, 0x0 ;  /* 0x00008000000079c5 */ /* 0x000fe40000010000 */
[----:B------:R-:W-:-:S06]  /*12340*/  WARPGROUP.ARRIVE ;  /* 0x00000000000079c5 */ /* 0x000fcc0000000000 */
[----:B------:R-:W-:Y:S01]  /*12350*/  HGMMA.64x16x16.F32 R24, gdesc[UR8], RZ, !UPT, gsb0 ;  /* 0x00200000081879f0 */ /* 0x000fe2000c0008ff */
[----:B------:R-:W-:Y:S01]  /*12360*/  UMOV UR8, UR16 ;  /* 0x0000001000087c82 */ /* 0x000fe20008000000 */
[----:B------:R-:W-:Y:S01]  /*12370*/  UMOV UR9, UR17 ;  /* 0x0000001100097c82 */ /* 0x000fe20008000000 */
[----:B------:R-:W-:Y:S01]  /*12380*/  UMOV UR4, UR8 ;  /* 0x0000000800047c82 */ /* 0x000fe20008000000 */
[----:B------:R-:W-:Y:S01]  /*12390*/  UMOV UR5, UR9 ;  /* 0x0000000900057c82 */ /* 0x000fe20008000000 */
[----:B------:R-:W-:Y:S01]  /*123a0*/  R2UR UR10, R6 ;  /* 0x00000000060a72ca */ /* 0x000fe200000e0000 */
[----:B------:R-:W-:Y:S01]  /*123b0*/  VIADD R6, R2, 0x204 ;  /* 0x0000020402067836 */ /* 0x000fe20000000000 */
[----:B------:R-:W-:Y:S01]  /*123c0*/  R2UR UR11, R7 ;  /* 0x00000000070b72ca */ /* 0x000fe200000e0000 */
[----:B------:R-:W-:Y:S01]  /*123d0*/  IMAD.MOV.U32 R7, RZ, RZ, 0x40000040 ;  /* 0x40000040ff077424 */ /* 0x000fe200078e00ff */
[----:B------:R-:W-:Y:S02]  /*123e0*/  WARPGROUP.DEPBAR.LE gsb0, 0x0 ;  /* 0x00008000000079c5 */ /* 0x000fe40000010000 */
[----:B------:R-:W-:-:S06]  /*123f0*/  WARPGROUP.ARRIVE ;  /* 0x00000000000079c5 */ /* 0x000fcc0000000000 */
[----:B------:R-:W-:Y:S01]  /*12400*/  HGMMA.64x16x16.F32 R56, gdesc[UR16], R56, gsb0 ;  /* 0x00200000103879f0 */ /* 0x000fe20008000838 */
[----:B------:R-:W-:Y:S02]  /*12410*/  UMOV UR17, 0x40000040 ;  /* 0x4000004000117882 */ /* 0x000fe40000000000 */
[----:B0-----:R-:W-:Y:S01]  /*12420*/  MOV R9, UR17 ;  /* 0x0000001100097c02 */ /* 0x001fe20008000f00 */
[----:B------:R-:W-:Y:S02]  /*12430*/  WARPGROUP.DEPBAR.LE gsb0, 0x0 ;  /* 0x00008000000079c5 */ /* 0x000fe40000010000 */
[----:B------:R-:W-:-:S06]  /*12440*/  WARPGROUP.ARRIVE ;  /* 0x00000000000079c5 */ /* 0x000fcc0000000000 */
[----:B------:R-:W-:Y:S01]  /*12450*/  HGMMA.64x16x16.F32 R48, gdesc[UR4], R48, gsb0 ;  /* 0x00200000043079f0 */ /* 0x000fe20008000830 */
        /* <DEDUP_REMOVED lines=8> */
[----:B------:R-:W-:Y:S01]  /*124e0*/  HGMMA.64x16x16.F32 R40, gdesc[UR4], R40, gsb0 ;  /* 0x00200000042879f0 */ /* 0x000fe20008000828 */
        /* <DEDUP_REMOVED lines=12> */
[----:B------:R-:W-:Y:S01]  /*125b0*/  HGMMA.64x16x16.F32 R32, gdesc[UR4], R32, gsb0 ;  /* 0x00200000042079f0 */ /* 0x000fe20008000820 */
        /* <DEDUP_REMOVED lines=10> */
[----:B------:R-:W-:Y:S01]  /*12660*/  HGMMA.64x16x16.F32 R24, gdesc[UR8], R24, gsb0 ;  /* 0x00200000081879f0 */ /* 0x000fe20008000818 */
        /* <DEDUP_REMOVED lines=12> */
[----:B------:R-:W-:Y:S01]  /*12730*/  UMOV UR15, UR17 ;  /* 0x00000011000f7c82 */ /* 0x000fe20008000000 */
        /* <DEDUP_REMOVED lines=28> */
[----:B------:R-:W-:Y:S01]  /*12900*/  UMOV UR5, UR15 ;  /* 0x0000000f00057c82 */ /* 0x000fe20008000000 */
[----:B------:R-:W-:Y:S01]  /*12910*/  R2UR UR7, R5 ;  /* 0x00000000050772ca */ /* 0x000fe200000e0000 */
[----:B------:R-:W-:Y:S02]  /*12920*/  VIADD R4, R2, 0x106 ;  /* 0x0000010602047836 */ /* 0x000fe40000000000 */
[----:B------:R-:W-:Y:S01]  /*12930*/  IMAD.MOV.U32 R5, RZ, RZ, 0x40000040 ;  /* 0x40000040ff057424 */ /* 0x000fe200078e00ff */
[----:B------:R-:W-:Y:S02]  /*12940*/  UMOV UR16, UR4 ;  /* 0x0000000400107c82 */ /* 0x000fe40008000000 */
[----:B------:R-:W-:Y:S01]  /*12950*/  UMOV UR14, UR16 ;  /* 0x00000010000e7c82 */ /* 0x000fe20008000000 */
[----:B------:R-:W-:Y:S01]  /*12960*/  IMAD.U32 R8, RZ, RZ, UR16 ;  /* 0x00000010ff087e24 */ /* 0x000fe2000f8e00ff */
[----:B------:R-:W-:-:S04]  /*12970*/  UMOV UR4, UR14 ;  /* 0x0000000e00047c82 */ /* 0x000fc80008000000 */
[----:B------:R0:W-:Y:S01]  /*12980*/  STL.64 [R1+0x40], R8 ;  /* 0x0000400801007387 */ /* 0x0001e20000100a00 */
[----:B------:R-:W-:Y:S02]  /*12990*/  WARPGROUP.DEPBAR.LE gsb0, 0x0 ;  /* 0x00008000000079c5 */ /* 0x000fe40000010000 */
[----:B------:R-:W-:-:S06]  /*129a0*/  WARPGROUP.ARRIVE ;  /* 0x00000000000079c5 */ /* 0x000fcc0000000000 */
[----:B------:R-:W-:Y:S01]  /*129b0*/  HGMMA.64x16x16.F32 R24, gdesc[UR8], R24, gsb0 ;  /* 0x00200000081879f0 */ /* 0x000fe20008000818 */
[----:B------:R-:W-:Y:S01]  /*129c0*/  UMOV UR8, UR14 ;  /* 0x0000000e00087c82 */ /* 0x000fe20008000000 */
[----:B------:R-:W-:Y:S01]  /*129d0*/  UMOV UR9, UR15 ;  /* 0x0000000f00097c82 */ /* 0x000fe20008000000 */
        /* <DEDUP_REMOVED lines=25> */
[----:B------:R-:W-:Y:S01]  /*12b70*/  R2UR UR6, R6 ;  /* 0x00000000060672ca */ /* 0x000fe200000e0000 */
[----:B------:R-:W-:Y:S01]  /*12b80*/  UMOV UR4, UR14 ;  /* 0x0000000e00047c82 */ /* 0x000fe20008000000 */
[----:B------:R-:W-:Y:S01]  /*12b90*/  R2UR UR7, R7 ;  /* 0x00000000070772ca */ /* 0x000fe200000e0000 */
[----:B------:R-:W-:Y:S01]  /*12ba0*/  UMOV UR5, UR15 ;  /* 0x0000000f00057c82 */ /* 0x000fe20008000000 */
[----:B------:R-:W-:Y:S02]  /*12bb0*/  VIADD R6, R2, 0x480 ;  /* 0x0000048002067836 */ /* 0x000fe40000000000 */
[----:B------:R-:W-:Y:S01]  /*12bc0*/  IMAD.MOV.U32 R7, RZ, RZ, 0x40000040 ;  /* 0x40000040ff077424 */ /* 0x000fe200078e00ff */
        /* <DEDUP_REMOVED lines=11> */
[----:B------:R-:W-:-:S05]  /*12c80*/  IMAD.U32 R8, RZ, RZ, UR16 ;  /* 0x00000010ff087e24 */ /* 0x000fca000f8e00ff */
[----:B------:R0:W-:Y:S01]  /*12c90*/  STL.64 [R1+0x38], R8 ;  /* 0x0000380801007387 */ /* 0x0001e20000100a00 */
        /* <DEDUP_REMOVED lines=241> */
[----:B------:R-:W-:Y:S01]  /*13bb0*/  IMAD.U32 R8, RZ, RZ, UR16 ;  /* 0x00000010ff087e24 */ /* 0x000fe2000f8e00ff */
[----:B------:R-:W-:Y:S01]  /*13bc0*/  UIADD3 UR52, UR12, 0x806, URZ ;  /* 0x000008060c347890 */ /* 0x000fe2000fffe03f */
[----:B------:R-:W-:Y:S01]  /*13bd0*/  UMOV UR53, 0x40000040 ;  /* 0x4000004000357882 */ /* 0x000fe20000000000 */
[----:B------:R-:W-:Y:S02]  /*13be0*/  UIADD3 UR48, UR12, 0xc00, URZ ;  /* 0x00000c000c307890 */ /* 0x000fe4000fffe03f */
[----:B------:R0:W-:Y:S01]  /*13bf0*/  STL.64 [R1+0x10], R8 ;  /* 0x0000100801007387 */ /* 0x0001e20000100a00 */
[----:B------:R-:W-:Y:S01]  /*13c00*/  UMOV UR49, 0x40000040 ;  /* 0x4000004000317882 */ /* 0x000fe20000000000 */
[----:B------:R-:W-:Y:S01]  /*13c10*/  UIADD3 UR44, UR12, 0xc02, URZ ;  /* 0x00000c020c2c7890 */ /* 0x000fe2000fffe03f */
[----:B------:R-:W-:Y:S01]  /*13c20*/  UMOV UR45, 0x40000040 ;  /* 0x40000040002d7882 */ /* 0x000fe20000000000 */
[----:B------:R-:W-:Y:S01]  /*13c30*/  UIADD3 UR40, UR12, 0xc04, URZ ;  /* 0x00000c040c287890 */ /* 0x000fe2000fffe03f */
[----:B------:R-:W-:Y:S01]  /*13c40*/  UMOV UR41, 0x40000040 ;  /* 0x4000004000297882 */ /* 0x000fe20000000000 */
[----:B0-----:R-:W2:Y:S01]  /*13c50*/  LDL R8, [R1+0x8c] ;  /* 0x00008c0001087983 */ /* 0x001ea20000100800 */
[----:B------:R-:W-:-:S02]  /*13c60*/  WARPGROUP.DEPBAR.LE gsb0, 0x0 ;  /* 0x00008000000079c5 */ /* 0x000fc40000010000 */
        /* <DEDUP_REMOVED lines=11> */
[----:B------:R-:W-:Y:S02]  /*13d20*/  UMOV UR17, 0x40000040 ;  /* 0x4000004000117882 */ /* 0x000fe40000000000 */
[----:B------:R-:W-:Y:S02]  /*13d30*/  WARPGROUP.DEPBAR.LE gsb0, 0x0 ;  /* 0x00008000000079c5 */ /* 0x000fe40000010000 */
[----:B------:R-:W-:Y:S01]  /*13d40*/  WARPGROUP.ARRIVE ;  /* 0x00000000000079c5 */ /* 0x000fe20000000000 */
[----:B------:R-:W-:Y:S01]  /*13d50*/  UMOV UR15, UR17 ;  /* 0x00000011000f7c82 */ /* 0x000fe20008000000 */
[----:B------:R-:W-:Y:S01]  /*13d60*/  VIADD R6, R2, 0x704 ;  /* 0x0000070402067836 */ /* 0x000fe20000000000 */
[----:B------:R-:W-:Y:S01]  /*13d70*/  UIADD3 UR36, UR12, 0xc06, URZ ;  /* 0x00000c060c247890 */ /* 0x000fe2000fffe03f */
[----:B------:R-:W-:Y:S01]  /*13d80*/  IMAD.MOV.U32 R7, RZ, RZ, 0x40000040 ;  /* 0x40000040ff077424 */ /* 0x000fe200078e00ff */
[----:B------:R-:W-:Y:S01]  /*13d90*/  UMOV UR37, 0x40000040 ;  /* 0x4000004000257882 */ /* 0x000fe20000000000 */
[----:B------:R-:W-:Y:S01]  /*13da0*/  HGMMA.64x16x16.F32 R48, gdesc[UR4], R48, gsb0 ;  /* 0x00200000043079f0 */ /* 0x000fe20008000830 */
[----:B------:R-:W-:Y:S01]  /*13db0*/  R2UR UR6, R4 ;  /* 0x00000000040672ca */ /* 0x000fe200000e0000 */
[----:B------:R-:W-:Y:S01]  /*13dc0*/  UMOV UR4, UR8 ;  /* 0x0000000800047c82 */ /* 0x000fe20008000000 */
[----:B------:R-:W-:Y:S01]  /*13dd0*/  R2UR UR7, R5 ;  /* 0x00000000050772ca */ /* 0x000fe200000e0000 */
[----:B------:R-:W-:Y:S01]  /*13de0*/  UMOV UR5, UR9 ;  /* 0x0000000900057c82 */ /* 0x000fe20008000000 */
[----:B------:R-:W-:Y:S01]  /*13df0*/  IMAD.MOV.U32 R5, RZ, RZ, 0x40000040 ;  /* 0x40000040ff057424 */ /* 0x000fe200078e00ff */
[----:B------:R-:W-:-:S02]  /*13e00*/  IADD3 R4, R2, 0x682, RZ ;  /* 0x0000068202047810 */ /* 0x000fc40007ffe0ff */
[----:B------:R-:W-:Y:S02]  /*13e10*/  MOV R3, 0x40000040 ;  /* 0x4000004000037802 */ /* 0x000fe40000000f00 */
[----:B------:R-:W-:Y:S01]  /*13e20*/  MOV R11, UR17 ;  /* 0x00000011000b7c02 */ /* 0x000fe20008000f00 */
        /* <DEDUP_REMOVED lines=17> */
[----:B------:R-:W-:Y:S02]  /*13f40*/  R2UR UR6, R4 ;  /* 0x00000000040672ca */ /* 0x000fe400000e0000 */
[----:B------:R-:W-:-:S04]  /*13f50*/  R2UR UR7, R5 ;  /* 0x00000000050772ca */ /* 0x000fc800000e0000 */
[----:B------:R-:W-:Y:S01]  /*13f60*/  UMOV UR16, UR4 ;  /* 0x0000000400107c82 */ /* 0x000fe20008000000 */
[----:B------:R-:W-:Y:S02]  /*13f70*/  WARPGROUP.DEPBAR.LE gsb0, 0x0 ;  /* 0x00008000000079c5 */ /* 0x000fe40000010000 */
[----:B------:R-:W-:Y:S01]  /*13f80*/  WARPGROUP.ARRIVE ;  /* 0x00000000000079c5 */ /* 0x000fe20000000000 */
[----:B------:R-:W-:Y:S01]  /*13f90*/  UMOV UR14, UR16 ;  /* 0x00000010000e7c82 */ /* 0x000fe20008000000 */
[----:B------:R-:W-:Y:S01]  /*13fa0*/  UMOV UR5, UR15 ;  /* 0x0000000f00057c82 */ /* 0x000fe20008000000 */
[----:B------:R-:W-:Y:S02]  /*13fb0*/  VIADD R4, R2, 0x604 ;  /* 0x0000060402047836 */ /* 0x000fe40000000000 */
[----:B------:R-:W-:Y:S01]  /*13fc0*/  IMAD.MOV.U32 R5, RZ, RZ, 0x40000040 ;  /* 0x40000040ff057424 */ /* 0x000fe200078e00ff */
[----:B------:R-:W-:Y:S01]  /*13fd0*/  HGMMA.64x16x16.F32 R24, gdesc[UR8], R24, gsb0 ;  /* 0x00200000081879f0 */ /* 0x000fe20008000818 */
[----:B------:R-:W-:-:S02]  /*13fe0*/  IMAD.U32 R10, RZ, RZ, UR16 ;  /* 0x00000010ff0a7e24 */ /* 0x000fc4000f8e00ff */
[----:B------:R-:W-:Y:S02]  /*13ff0*/  WARPGROUP.DEPBAR.LE gsb0, 0x0 ;  /* 0x00008000000079c5 */ /* 0x000fe40000010000 */
[----:B------:R-:W-:-:S06]  /*14000*/  WARPGROUP.ARRIVE ;  /* 0x00000000000079c5 */ /* 0x000fcc0000000000 */
[----:B------:R-:W-:Y:S01]  /*14010*/  HGMMA.64x16x16.F32 R56, gdesc[UR16], R56, gsb0 ;  /* 0x00200000103879f0 */ /* 0x000fe20008000838 */
[----:B------:R-:W-:Y:S02]  /*14020*/  UMOV UR4, UR14 ;  /* 0x0000000e00047c82 */ /* 0x000fe40008000000 */
[----:B------:R-:W-:Y:S02]  /*14030*/  WARPGROUP.DEPBAR.LE gsb0, 0x0 ;  /* 0x00008000000079c5 */ /* 0x000fe40000010000 */
[----:B------:R-:W-:-:S06]  /*14040*/  WARPGROUP.ARRIVE ;  /* 0x00000000000079c5 */ /* 0x000fcc0000000000 */
[----:B------:R-:W-:Y:S01]  /*14050*/  HGMMA.64x16x16.F32 R48, gdesc[UR4], R48, gsb0 ;  /* 0x00200000043079f0 */ /* 0x000fe20008000830 */
[----:B------:R-:W-:Y:S02]  /*14060*/  R2UR UR6, R4 ;  /* 0x00000000040672ca */ /* 0x000fe400000e0000 */
[----:B------:R-:W-:Y:S01]  /*14070*/  R2UR UR7, R5 ;  /* 0x00000000050772ca */ /* 0x000fe200000e0000 */
[----:B------:R-:W-:Y:S01]  /*14080*/  UMOV UR4, UR14 ;  /* 0x0000000e00047c82 */ /* 0x000fe20008000000 */
[----:B------:R-:W-:Y:S01]  /*14090*/  UMOV UR5, UR15 ;  /* 0x0000000f00057c82 */ /* 0x000fe20008000000 */
[----:B------:R-:W-:Y:S02]  /*140a0*/  WARPGROUP.DEPBAR.LE gsb0, 0x0 ;  /* 0x00008000000079c5 */ /* 0x000fe40000010000 */
[----:B------:R-:W-:-:S08]  /*140b0*/  WARPGROUP.ARRIVE ;  /* 0x00000000000079c5 */ /* 0x000fd00000000000 */
[----:B------:R-:W-:Y:S01]  /*140c0*/  HGMMA.64x16x16.F32 R40, gdesc[UR4], R40, gsb0 ;  /* 0x00200000042879f0 */ /* 0x000fe20008000828 */
[----:B------:R-:W-:Y:S01]  /*140d0*/  IMAD.MOV.U32 R5, RZ, RZ, 0x40000040 ;  /* 0x40000040ff057424 */ /* 0x000fe200078e00ff */
[----:B------:R-:W-:-:S04]  /*140e0*/  IADD3 R4, R2, 0x684, RZ ;  /* 0x0000068402047810 */ /* 0x000fc80007ffe0ff */
[----:B------:R-:W-:Y:S02]  /*140f0*/  R2UR UR10, R4 ;  /* 0x00000000040a72ca */ /* 0x000fe400000e0000 */
[----:B------:R-:W-:Y:S01]  /*14100*/  R2UR UR11, R5 ;  /* 0x00000000050b72ca */ /* 0x000fe200000e0000 */
[----:B------:R-:W-:Y:S01]  /*14110*/  UMOV UR8, UR14 ;  /* 0x0000000e00087c82 */ /* 0x000fe20008000000 */
[----:B------:R-:W-:Y:S01]  /*14120*/  UMOV UR9, UR15 ;  /* 0x0000000f00097c82 */ /* 0x000fe20008000000 */
[----:B------:R-:W-:Y:S02]  /*14130*/  WARPGROUP.DEPBAR.LE gsb0, 0x0 ;  /* 0x00008000000079c5 */ /* 0x000fe40000010000 */
[----:B------:R-:W-:-:S08]  /*14140*/  WARPGROUP.ARRIVE ;  /* 0x00000000000079c5 */ /* 0x000fd00000000000 */
        /* <DEDUP_REMOVED lines=12> */
[----:B------:R-:W-:Y:S02]  /*14210*/  WARPGROUP.DEPBAR.LE gsb0, 0x0 ;  /* 0x00008000000079c5 */ /* 0x000fe40000010000 */
[----:B------:R-:W-:-:S10]  /*14220*/  WARPGROUP.ARRIVE ;  /* 0x00000000000079c5 */ /* 0x000fd40000000000 */
        /* <DEDUP_REMOVED lines=10> */
[----:B------:R-:W-:Y:S01]  /*142d0*/  VIADD R4, R2, 0x606 ;  /* 0x0000060602047836 */ /* 0x000fe20000000000 */
[----:B------:R-:W-:-:S04]  /*142e0*/  MOV R5, 0x40000040 ;  /* 0x4000004000057802 */ /* 0x000fc80000000f00 */
        /* <DEDUP_REMOVED lines=16> */
[----:B------:R-:W-:Y:S02]  /*143f0*/  VIADD R6, R2, 0x706 ;  /* 0x0000070602067836 */ /* 0x000fe40000000000 */
[----:B------:R-:W-:-:S03]  /*14400*/  IMAD.MOV.U32 R7, RZ, RZ, 0x40000040 ;  /* 0x40000040ff077424 */ /* 0x000fc600078e00ff */
        /* <DEDUP_REMOVED lines=11> */
[----:B------:R-:W-:Y:S02]  /*144c0*/  WARPGROUP.DEPBAR.LE gsb0, 0x0 ;  /* 0x00008000000079c5 */ /* 0x000fe40000010000 */
[----:B------:R-:W-:-:S10]  /*144d0*/  WARPGROUP.ARRIVE ;  /* 0x00000000000079c5 */ /* 0x000fd40000000000 */
        /* <DEDUP_REMOVED lines=28> */
[----:B------:R-:W-:Y:S02]  /*146a0*/  IADD3 R6, R2, 0x980, RZ ;  /* 0x0000098002067810 */ /* 0x000fe40007ffe0ff */
[----:B------:R-:W-:Y:S02]  /*146b0*/  MOV R7, 0x40000040 ;  /* 0x4000004000077802 */ /* 0x000fe40000000f00 */
[----:B------:R-:W-:Y:S02]  /*146c0*/  R2UR UR6, R6 ;  /* 0x00000000060672ca */ /* 0x000fe400000e0000 */
[----:B------:R-:W-:Y:S01]  /*146d0*/  R2UR UR7, R7 ;  /* 0x00000000070772ca */ /* 0x000fe200000e0000 */
[----:B------:R-:W-:Y:S01]  /*146e0*/  UMOV UR4, UR48 ;  /* 0x0000003000047c82 */ /* 0x000fe20008000000 */
[----:B------:R-:W-:Y:S01]  /*146f0*/  UMOV UR5, UR49 ;  /* 0x0000003100057c82 */ /* 0x000fe20008000000 */
[----:B------:R-:W-:-:S02]  /*14700*/  WARPGROUP.DEPBAR.LE gsb0, 0x0 ;  /* 0x00008000000079c5 */ /* 0x000fc40000010000 */
[----:B------:R-:W-:-:S08]  /*14710*/  WARPGROUP.ARRIVE ;  /* 0x00000000000079c5 */ /* 0x000fd00000000000 */
[----:B------:R-:W-:Y:S01]  /*14720*/  HGMMA.64x16x16.F32 R24, gdesc[UR4], R24, gsb0 ;  /* 0x00200000041879f0 */ /* 0x000fe20008000818 */
[----:B------:R-:W-:Y:S02]  /*14730*/  VIADD R4, R2, 0x782 ;  /* 0x0000078202047836 */ /* 0x000fe40000000000 */
[----:B------:R-:W-:-:S03]  /*14740*/  IMAD.MOV.U32 R5, RZ, RZ, 0x40000040 ;  /* 0x40000040ff057424 */ /* 0x000fc600078e00ff */
[----:B------:R-:W-:Y:S02]  /*14750*/  R2UR UR46, R4 ;  /* 0x00000000042e72ca */ /* 0x000fe400000e0000 */
[----:B------:R-:W-:Y:S01]  /*14760*/  R2UR UR47, R5 ;  /* 0x00000000052f72ca */ /* 0x000fe200000e0000 */
[----:B------:R-:W-:Y:S02]  /*14770*/  WARPGROUP.DEPBAR.LE gsb0, 0x0 ;  /* 0x00008000000079c5 */ /* 0x000fe40000010000 */
[----:B------:R-:W-:-:S10]  /*14780*/  WARPGROUP.ARRIVE ;  /* 0x00000000000079c5 */ /* 0x000fd40000000000 */
        /* <DEDUP_REMOVED lines=87> */
[----:B------:R-:W-:Y:S01]  /*14d00*/  VIADD R4, R2, 0x806 ;  /* 0x0000080602047836 */ /* 0x000fe20000000000 */
[----:B------:R-:W-:Y:S01]  /*14d10*/  UMOV UR4, UR36 ;  /* 0x0000002400047c82 */ /* 0x000fe20008000000 */
[----:B------:R-:W-:Y:S01]  /*14d20*/  IMAD.MOV.U32 R5, RZ, RZ, 0x40000040 ;  /* 0x40000040ff057424 */ /* 0x000fe200078e00ff */
[----:B------:R-:W-:Y:S01]  /*14d30*/  UMOV UR5, UR37 ;  /* 0x0000002500057c82 */ /* 0x000fe20008000000 */
[----:B------:R0:W-:Y:S01]  /*14d40*/  STL.64 [R1], R10 ;  /* 0x0000000a01007387 */ /* 0x0001e20000100a00 */
[----:B------:R-:W-:Y:S01]  /*14d50*/  R2UR UR6, R4 ;  /* 0x00000000040672ca */ /* 0x000fe200000e0000 */
[----:B------:R-:W-:Y:S01]  /*14d60*/  @!P1 VIADD R0, R0, 0x38840 ;  /* 0x0003884000009836 */ /* 0x000fe20000000000 */
[----:B------:R-:W-:Y:S01]  /*14d70*/  R2UR UR7, R5 ;  /* 0x00000000050772ca */ /* 0x000fe200000e0000 */
[----:B------:R-:W-:Y:S01]  /*14d80*/  ULDC UR38, c[0x0][0x988] ;  /* 0x0002620000267ab9 */ /* 0x000fe20000000800 */
[----:B------:R-:W-:-:S02]  /*14d90*/  WARPGROUP.DEPBAR.LE gsb0, 0x0 ;  /* 0x00008000000079c5 */ /* 0x000fc40000010000 */
[----:B------:R-:W-:-:S09]  /*14da0*/  WARPGROUP.ARRIVE ;  /* 0x00000000000079c5 */ /* 0x000fd20000000000 */
        /* <DEDUP_REMOVED lines=19> */
[----:B--2---:R-:W-:Y:S02]  /*14ee0*/  IMAD.IADD R4, R8, 0x1, R178 ;  /* 0x0000000108047824 */ /* 0x004fe400078e02b2 */
[----:B------:R-:W-:Y:S02]  /*14ef0*/  VIADD R2, R2, 0x986 ;  /* 0x0000098602027836 */ /* 0x000fe40000000000 */
[----:B------:R-:W-:Y:S01]  /*14f00*/  IMAD R4, R179, -0x50, R4 ;  /* 0xffffffb0b3047824 */ /* 0x000fe200078e0204 */
[----:B------:R-:W-:Y:S02]  /*14f10*/  R2UR UR7, R3 ;  /* 0x00000000030772ca */ /* 0x000fe400000e0000 */
[----:B------:R-:W-:Y:S02]  /*14f20*/  R2UR UR6, R2 ;  /* 0x00000000020672ca */ /* 0x000fe400000e0000 */
[----:B------:R-:W-:-:S02]  /*14f30*/  ISETP.GT.AND P6, PT, R4, RZ, PT ;  /* 0x000000ff0400720c */ /* 0x000fc40003fc4270 */
[C---:B------:R-:W-:Y:S02]  /*14f40*/  ISETP.GT.AND P5, PT, R4.reuse, 0x1, PT ;  /* 0x000000010400780c */ /* 0x040fe40003fa4270 */
[----:B------:R-:W-:Y:S02]  /*14f50*/  ISETP.GT.AND P4, PT, R4, 0x8, PT ;  /* 0x000000080400780c */ /* 0x000fe40003f84270 */
[----:B------:R-:W-:Y:S02]  /*14f60*/  FSEL R65, R56, -INF , P6 ;  /* 0xff80000038417808 */ /* 0x000fe40003000000 */
[----:B------:R-:W-:Y:S02]  /*14f70*/  FSEL R57, R57, -INF , P5 ;  /* 0xff80000039397808 */ /* 0x000fe40002800000 */
[----:B------:R-:W-:Y:S02]  /*14f80*/  ISETP.GT.AND P3, PT, R4, 0x9, PT ;  /* 0x000000090400780c */ /* 0x000fe40003f64270 */
[----:B------:R-:W-:-:S02]  /*14f90*/  FSEL R67, R60, -INF , P4 ;  /* 0xff8000003c437808 */ /* 0x000fc40002000000 */
[----:B------:R-:W-:Y:S01]  /*14fa0*/  FMNMX.FTZ R2, R65, R57, !PT ;  /* 0x0000003941027209 */ /* 0x000fe20007810000 */
[----:B------:R-:W-:Y:S01]  /*14fb0*/  UMOV UR4, UR36 ;  /* 0x0000002400047c82 */ /* 0x000fe20008000000 */
[----:B------:R-:W-:Y:S01]  /*14fc0*/  UMOV UR5, UR37 ;  /* 0x0000002500057c82 */ /* 0x000fe20008000000 */
[----:B------:R-:W-:Y:S02]  /*14fd0*/  ISETP.GT.AND P2, PT, R4, 0x10, PT ;  /* 0x000000100400780c */ /* 0x000fe40003f44270 */
[----:B------:R-:W-:Y:S02]  /*14fe0*/  FSEL R61, R61, -INF , P3 ;  /* 0xff8000003d3d7808 */ /* 0x000fe40001800000 */
[----:B------:R-:W-:Y:S02]  /*14ff0*/  FMNMX.FTZ R2, R67, R2, !PT ;  /* 0x0000000243027209 */ /* 0x000fe40007810000 */
[----:B------:R-:W-:Y:S02]  /*15000*/  FSEL R3, R58, -INF , P6 ;  /* 0xff8000003a037808 */ /* 0x000fe40003000000 */
[----:B------:R-:W-:-:S02]  /*15010*/  ISETP.GT.AND P6, PT, R4, 0x11, PT ;  /* 0x000000110400780c */ /* 0x000fc40003fc4270 */
[----:B------:R-:W-:Y:S02]  /*15020*/  FSEL R69, R48, -INF , P2 ;  /* 0xff80000030457808 */ /* 0x000fe40001000000 */
[----:B------:R-:W-:Y:S01]  /*15030*/  FMNMX.FTZ R2, R61, R2, !PT ;  /* 0x000000023d027209 */ /* 0x000fe20007810000 */
[----:B------:R-:W-:Y:S02]  /*15040*/  WARPGROUP.DEPBAR.LE gsb0, 0x0 ;  /* 0x00008000000079c5 */ /* 0x000fe40000010000 */
[----:B------:R-:W-:-:S06]  /*15050*/  WARPGROUP.ARRIVE ;  /* 0x00000000000079c5 */ /* 0x000fcc0000000000 */
[----:B------:R-:W-:Y:S01]  /*15060*/  HGMMA.64x16x16.F32 R24, gdesc[UR4], R24, gsb0 ;  /* 0x00200000041879f0 */ /* 0x000fe20008000818 */
[----:B------:R-:W-:Y:S01]  /*15070*/  FSEL R59, R59, -INF , P5 ;  /* 0xff8000003b3b7808 */ /* 0x000fe20002800000 */
[----:B------:R-:W-:Y:S01]  /*15080*/  ULDC UR4, c[0x0][0x988] ;  /* 0x0002620000047ab9 */ /* 0x000fe20000000800 */
        /* <DEDUP_REMOVED lines=19> */
[----:B0-----:R-:W-:Y:S02]  /*151c0*/  FSEL R11, R54, -INF , P5 ;  /* 0xff800000360b7808 */ /* 0x001fe40002800000 */
        /* <DEDUP_REMOVED lines=37> */
[----:B------:R-:W-:-:S04]  /*15420*/  FMNMX.FTZ R2, R87, R2, !PT ;  /* 0x0000000257027209 */ /* 0x000fc80007810000 */
[----:B------:R-:W-:-:S05]  /*15430*/  FMNMX.FTZ R6, R89, R2, !PT ;  /* 0x0000000259067209 */ /* 0x000fca0007810000 */
[----:B------:R-:W0:Y:S02]  /*15440*/  SHFL.BFLY PT, R5, R6, 0x2, 0x1f ;  /* 0x0c401f0006057f89 */ /* 0x000e2400000e0000 */
[----:B0-----:R-:W-:-:S05]  /*15450*/  FMNMX.FTZ R8, R6, R5, !PT ;  /* 0x0000000506087209 */ /* 0x001fca0007810000 */
[----:B------:R-:W0:Y:S01]  /*15460*/  SHFL.BFLY PT, R5, R8, 0x1, 0x1f ;  /* 0x0c201f0008057f89 */ /* 0x000e2200000e0000 */
[----:B------:R-:W-:Y:S01]  /*15470*/  IMAD.U32 R2, RZ, RZ, UR4 ;  /* 0x00000004ff027e24 */ /* 0x000fe2000f8e00ff */
[----:B0-----:R-:W-:-:S04]  /*15480*/  FMNMX.FTZ R5, R8, R5, !PT ;  /* 0x0000000508057209 */ /* 0x001fc80007810000 */
[C---:B------:R-:W-:Y:S01]  /*15490*/  FSETP.NEU.FTZ.AND P0, PT, R5.reuse, -INF , PT ;  /* 0xff8000000500780b */ /* 0x040fe20003f1d000 */
[----:B------:R-:W-:-:S05]  /*154a0*/  FMUL.FTZ R4, R5, R2 ;  /* 0x0000000205047220 */ /* 0x000fca0000410000 */
[----:B------:R-:W-:Y:S02]  /*154b0*/  FSEL R10, R4, RZ, P0 ;  /* 0x000000ff040a7208 */ /* 0x000fe40000000000 */
        /* <DEDUP_REMOVED lines=13> */
[----:B------:R-:W-:Y:S02]  /*15590*/  FSEL R39, R39, -INF , P6 ;  /* 0xff80000027277808 */ /* 0x000fe40003000000 */
[----:B------:R-:W-:Y:S01]  /*155a0*/  FMNMX.FTZ R4, R25, R4, !PT ;  /* 0x0000000419047209 */ /* 0x000fe20007810000 */
[----:B------:R-:W-:Y:S01]  /*155b0*/  FFMA.FTZ R29, R57, R2, -R10 ;  /* 0x00000002391d7223 */ /* 0x000fe2000001080a */
[----:B------:R-:W-:Y:S02]  /*155c0*/  FSEL R57, R26, -INF , P5 ;  /* 0xff8000001a397808 */ /* 0x000fe40002800000 */
[----:B------:R-:W-:Y:S02]  /*155d0*/  FMNMX.FTZ R4, R39, R4, !PT ;  /* 0x0000000427047209 */ /* 0x000fe40007810000 */
[----:B------:R-:W-:-:S02]  /*155e0*/  FSEL R27, R27, -INF , P4 ;  /* 0xff8000001b1b7808 */ /* 0x000fc40002000000 */
[----:B------:R-:W-:Y:S01]  /*155f0*/  FMNMX.FTZ R4, R57, R4, !PT ;  /* 0x0000000439047209 */ /* 0x000fe20007810000 */
[----:B------:R-:W-:Y:S01]  /*15600*/  FFMA.FTZ R33, R61, R2, -R10 ;  /* 0x000000023d217223 */ /* 0x000fe2000001080a */
[----:B------:R-:W-:Y:S02]  /*15610*/  FSEL R61, R30, -INF , P3 ;  /* 0xff8000001e3d7808 */ /* 0x000fe40001800000 */
[----:B------:R-:W-:Y:S02]  /*15620*/  FMNMX.FTZ R4, R27, R4, !PT ;  /* 0x000000041b047209 */ /* 0x000fe40007810000 */
[----:B------:R-:W-:Y:S02]  /*15630*/  FSEL R31, R31, -INF , P2 ;  /* 0xff8000001f1f7808 */ /* 0x000fe40001000000 */
[----:B------:R-:W-:-:S04]  /*15640*/  FMNMX.FTZ R4, R61, R4, !PT ;  /* 0x000000043d047209 */ /* 0x000fc80007810000 */
[----:B------:R-:W-:Y:S01]  /*15650*/  FMNMX.FTZ R4, R31, R4, !PT ;  /* 0x000000041f047209 */ /* 0x000fe20007810000 */
[----:B------:R-:W-:-:S04]  /*15660*/  FFMA.FTZ R6, R49, R2, -R10 ;  /* 0x0000000231067223 */ /* 0x000fc8000001080a */
[----:B------:R-:W0:Y:S02]  /*15670*/  SHFL.BFLY PT, R49, R4, 0x2, 0x1f ;  /* 0x0c401f0004317f89 */ /* 0x000e2400000e0000 */
[----:B0-----:R-:W-:-:S05]  /*15680*/  FMNMX.FTZ R49, R4, R49, !PT ;  /* 0x0000003104317209 */ /* 0x001fca0007810000 */
[----:B------:R-:W0:Y:S01]  /*15690*/  SHFL.BFLY PT, R4, R49, 0x1, 0x1f ;  /* 0x0c201f0031047f89 */ /* 0x000e2200000e0000 */
[-CC-:B------:R-:W-:Y:S02]  /*156a0*/  FFMA.FTZ R208, R65, R2.reuse, -R10.reuse ;  /* 0x0000000241d07223 */ /* 0x180fe4000001080a */
[----:B------:R1:W-:Y:S01]  /*156b0*/  MUFU.EX2 R65, R6 ;  /* 0x0000000600417308 */ /* 0x0003e20000000800 */
[-CC-:B------:R-:W-:Y:S01]  /*156c0*/  FFMA.FTZ R210, R67, R2.reuse, -R10.reuse ;  /* 0x0000000243d27223 */ /* 0x180fe2000001080a */
[----:B------:R-:W-:-:S06]  /*156d0*/  FFMA.FTZ R204, R69, R2, -R10 ;  /* 0x0000000245cc7223 */ /* 0x000fcc000001080a */
[----:B------:R-:W-:Y:S01]  /*156e0*/  MUFU.EX2 R208, R208 ;  /* 0x000000d000d07308 */ /* 0x000fe20000000800 */
[----:B0-----:R-:W-:-:S07]  /*156f0*/  FMNMX.FTZ R4, R49, R4, !PT ;  /* 0x0000000431047209 */ /* 0x001fce0007810000 */
[----:B------:R-:W0:Y:S01]  /*15700*/  MUFU.EX2 R29, R29 ;  /* 0x0000001d001d7308 */ /* 0x000e220000000800 */
[C---:B------:R-:W-:Y:S01]  /*15710*/  FSETP.NEU.FTZ.AND P2, PT, R4.reuse, -INF , PT ;  /* 0xff8000000400780b */ /* 0x040fe20003f5d000 */
[----:B-1----:R-:W-:-:S05]  /*15720*/  FMUL.FTZ R6, R4, R2 ;  /* 0x0000000204067220 */ /* 0x002fca0000410000 */
[----:B------:R-:W-:Y:S01]  /*15730*/  FSEL R6, R6, RZ, P2 ;  /* 0x000000ff06067208 */ /* 0x000fe20001000000 */
[----:B------:R-:W1:Y:S04]  /*15740*/  MUFU.EX2 R210, R210 ;  /* 0x000000d200d27308 */ /* 0x000e680000000800 */
[-CC-:B------:R-:W-:Y:S01]  /*15750*/  FFMA.FTZ R3, R3, R2.reuse, -R6.reuse ;  /* 0x0000000203037223 */ /* 0x180fe20000010806 */
[----:B------:R-:W-:-:S03]  /*15760*/  FFMA.FTZ R59, R59, R2, -R6 ;  /* 0x000000023b3b7223 */ /* 0x000fc60000010806 */
[----:B------:R-:W2:Y:S01]  /*15770*/  MUFU.EX2 R33, R33 ;  /* 0x0000002100217308 */ /* 0x000ea20000000800 */
[-C--:B------:R-:W-:Y:S01]  /*15780*/  FFMA.FTZ R7, R7, R2.reuse, -R6 ;  /* 0x0000000207077223 */ /* 0x080fe20000010806 */
[-CC-:B------:R-:W-:Y:S01]  /*15790*/  FFMA.FTZ R37, R37, R2.reuse, -R10.reuse ;  /* 0x0000000225257223 */ /* 0x180fe2000001080a */
[----:B------:R-:W-:-:S05]  /*157a0*/  FFMA.FTZ R71, R71, R2, -R10 ;  /* 0x0000000247477223 */ /* 0x000fca000001080a */
[----:B------:R-:W3:Y:S01]  /*157b0*/  MUFU.EX2 R204, R204 ;  /* 0x000000cc00cc7308 */ /* 0x000ee20000000800 */
[-CC-:B------:R-:W-:Y:S01]  /*157c0*/  FFMA.FTZ R63, R63, R2.reuse, -R6.reuse ;  /* 0x000000023f3f7223 */ /* 0x180fe20000010806 */
[----:B------:R-:W-:-:S06]  /*157d0*/  FFMA.FTZ R9, R9, R2, -R6 ;  /* 0x0000000209097223 */ /* 0x000fcc0000010806 */
[----:B------:R-:W-:Y:S01]  /*157e0*/  MUFU.EX2 R3, R3 ;  /* 0x0000000300037308 */ /* 0x000fe20000000800 */
[----:B------:R-:W-:-:S07]  /*157f0*/  ISETP.NE.AND P0, PT, R12, RZ, PT ;  /* 0x000000ff0c00720c */ /* 0x000fce0003f05270 */
[----:B------:R-:W4:Y:S01]  /*15800*/  MUFU.EX2 R8, R59 ;  /* 0x0000003b00087308 */ /* 0x000f220000000800 */
[-CC-:B------:R-:W-:Y:S01]  /*15810*/  FFMA.FTZ R53, R53, R2.reuse, -R10.reuse ;  /* 0x0000000235357223 */ /* 0x180fe2000001080a */
[----:B------:R-:W-:-:S06]  /*15820*/  FFMA.FTZ R73, R73, R2, -R10 ;  /* 0x0000000249497223 */ /* 0x000fcc000001080a */
[----:B------:R0:W-:Y:S08]  /*15830*/  MUFU.EX2 R198, R37 ;  /* 0x0000002500c67308 */ /* 0x0001f00000000800 */
[----:B------:R-:W4:Y:S01]  /*15840*/  MUFU.EX2 R7, R7 ;  /* 0x0000000700077308 */ /* 0x000f220000000800 */
[----:B0-----:R-:W-:-:S04]  /*15850*/  FADD.FTZ R37, R208, R29 ;  /* 0x0000001dd0257221 */ /* 0x001fc80000010000 */
[----:B-1----:R-:W-:-:S03]  /*15860*/  FADD.FTZ R28, R210, R37 ;  /* 0x00000025d21c7221 */ /* 0x002fc60000010000 */
[----:B------:R-:W0:Y:S01]  /*15870*/  MUFU.EX2 R71, R71 ;  /* 0x0000004700477308 */ /* 0x000e220000000800 */
[----:B------:R-:W-:Y:S01]  /*15880*/  FFMA.FTZ R51, R51, R2, -R6 ;  /* 0x0000000233337223 */ /* 0x000fe20000010806 */
[----:B--2---:R-:W-:-:S06]  /*15890*/  FADD.FTZ R37, R33, R28 ;  /* 0x0000001c21257221 */ /* 0x004fcc0000010000 */
[----:B------:R-:W1:Y:S01]  /*158a0*/  MUFU.EX2 R12, R63 ;  /* 0x0000003f000c7308 */ /* 0x000e620000000800 */
[-C--:B------:R-:W-:Y:S01]  /*158b0*/  FFMA.FTZ R11, R11, R2.reuse, -R6 ;  /* 0x000000020b0b7223 */ /* 0x080fe20000010806 */
[----:B------:R-:W-:Y:S01]  /*158c0*/  FFMA.FTZ R41, R41, R2, -R10 ;  /* 0x0000000229297223 */ /* 0x000fe2000001080a */
[----:B---3--:R-:W-:-:S05]  /*158d0*/  FADD.FTZ R30, R204, R37 ;  /* 0x00000025cc1e7221 */ /* 0x008fca0000010000 */
[----:B------:R-:W2:Y:S01]  /*158e0*/  MUFU.EX2 R206, R53 ;  /* 0x0000003500ce7308 */ /* 0x000ea20000000800 */
[----:B------:R-:W-:Y:S01]  /*158f0*/  FFMA.FTZ R75, R75, R2, -R10 ;  /* 0x000000024b4b7223 */ /* 0x000fe2000001080a */
[----:B----4-:R-:W-:-:S06]  /*15900*/  FADD.FTZ R28, R3, R8 ;  /* 0x00000008031c7221 */ /* 0x010fcc0000010000 */
[----:B------:R-:W-:Y:S01]  /*15910*/  MUFU.EX2 R9, R9 ;  /* 0x0000000900097308 */ /* 0x000fe20000000800 */
[----:B------:R-:W-:Y:S01]  /*15920*/  FFMA.FTZ R55, R55, R2, -R6 ;  /* 0x0000000237377223 */ /* 0x000fe20000010806 */
[----:B------:R-:W-:-:S06]  /*15930*/  FADD.FTZ R30, R65, R30 ;  /* 0x0000001e411e7221 */ /* 0x000fcc0000010000 */
[----:B------:R-:W3:Y:S01]  /*15940*/  MUFU.EX2 R73, R73 ;  /* 0x0000004900497308 */ /* 0x000ee20000000800 */
[----:B------:R-:W-:Y:S01]  /*15950*/  FADD.FTZ R37, R7, R28 ;  /* 0x0000001c07257221 */ /* 0x000fe20000010000 */
[----:B------:R-:W-:-:S06]  /*15960*/  FFMA.FTZ R13, R13, R2, -R6 ;  /* 0x000000020d0d7223 */ /* 0x000fcc0000010806 */
[----:B------:R-:W-:Y:S01]  /*15970*/  MUFU.EX2 R14, R51 ;  /* 0x00000033000e7308 */ /* 0x000fe20000000800 */
[-C--:B------:R-:W-:Y:S01]  /*15980*/  FFMA.FTZ R45, R45, R2.reuse, -R10 ;  /* 0x000000022d2d7223 */ /* 0x080fe2000001080a */
[----:B------:R-:W-:-:S06]  /*15990*/  FFMA.FTZ R21, R21, R2, -R6 ;  /* 0x0000000215157223 */ /* 0x000fcc0000010806 */
[----:B------:R0:W4:Y:S01]  /*159a0*/  MUFU.EX2 R200, R41 ;  /* 0x0000002900c87308 */ /* 0x0001220000000800 */
[----:B------:R-:W-:-:S07]  /*159b0*/  FFMA.FTZ R77, R77, R2, -R10 ;  /* 0x000000024d4d7223 */ /* 0x000fce000001080a */
[----:B------:R-:W4:Y:S01]  /*159c0*/  MUFU.EX2 R11, R11 ;  /* 0x0000000b000b7308 */ /* 0x000f220000000800 */
[----:B0-----:R-:W-:Y:S01]  /*159d0*/  FADD.FTZ R41, R71, R30 ;  /* 0x0000001e47297221 */ /* 0x001fe20000010000 */
[----:B-1----:R-:W-:Y:S01]  /*159e0*/  FADD.FTZ R30, R12, R37 ;  /* 0x000000250c1e7221 */ /* 0x002fe20000010000 */
[----:B------:R-:W-:-:S05]  /*159f0*/  FFMA.FTZ R43, R43, R2, -R6 ;  /* 0x000000022b2b7223 */ /* 0x000fca0000010806 */
[----:B------:R-:W-:Y:S01]  /*15a00*/  MUFU.EX2 R75, R75 ;  /* 0x0000004b004b7308 */ /* 0x000fe20000000800 */
[----:B--2---:R-:W-:Y:S01]  /*15a10*/  FADD.FTZ R32, R206, R41 ;  /* 0x00000029ce207221 */ /* 0x004fe20000010000 */
[----:B------:R-:W-:-:S06]  /*15a20*/  FFMA.FTZ R15, R15, R2, -R6 ;  /* 0x000000020f0f7223 */ /* 0x000fcc0000010806 */
[----:B------:R-:W0:Y:S01]  /*15a30*/  MUFU.EX2 R20, R55 ;  /* 0x0000003700147308 */ /* 0x000e220000000800 */
[----:B------:R-:W-:Y:S01]  /*15a40*/  FFMA.FTZ R79, R79, R2, -R10 ;  /* 0x000000024f4f7223 */ /* 0x000fe2000001080a */
[----:B---3--:R-:W-:-:S06]  /*15a50*/  FADD.FTZ R37, R73, R32 ;  /* 0x0000002049257221 */ /* 0x008fcc0000010000 */
[----:B------:R-:W-:Y:S01]  /*15a60*/  MUFU.EX2 R202, R45 ;  /* 0x0000002d00ca7308 */ /* 0x000fe20000000800 */
[----:B------:R-:W-:-:S07]  /*15a70*/  FFMA.FTZ R81, R81, R2, -R10 ;  /* 0x0000000251517223 */ /* 0x000fce000001080a */
[----:B------:R-:W1:Y:S01]  /*15a80*/  MUFU.EX2 R13, R13 ;  /* 0x0000000d000d7308 */ /* 0x000e620000000800 */
[----:B------:R-:W-:-:S07]  /*15a90*/  FFMA.FTZ R35, R35, R2, -R6 ;  /* 0x0000000223237223 */ /* 0x000fce0000010806 */
[----:B------:R2:W-:Y:S01]  /*15aa0*/  MUFU.EX2 R197, R21 ;  /* 0x0000001500c57308 */ /* 0x0005e20000000800 */
[----:B------:R-:W-:Y:S01]  /*15ab0*/  FFMA.FTZ R47, R47, R2, -R6 ;  /* 0x000000022f2f7223 */ /* 0x000fe20000010806 */
[----:B----4-:R-:W-:Y:S01]  /*15ac0*/  FADD.FTZ R32, R200, R37 ;  /* 0x00000025c8207221 */ /* 0x010fe20000010000 */
[----:B--2---:R-:W-:-:S05]  /*15ad0*/  FADD.FTZ R21, R9, R30 ;  /* 0x0000001e09157221 */ /* 0x004fca0000010000 */
[----:B------:R-:W2:Y:S01]  /*15ae0*/  MUFU.EX2 R77, R77 ;  /* 0x0000004d004d7308 */ /* 0x000ea20000000800 */
[----:B------:R-:W-:-:S07]  /*15af0*/  FADD.FTZ R30, R14, R21 ;  /* 0x000000150e1e7221 */ /* 0x000fce0000010000 */
[----:B------:R-:W3:Y:S01]  /*15b00*/  MUFU.EX2 R24, R43 ;  /* 0x0000002b00187308 */ /* 0x000ee20000000800 */
[----:B------:R-:W-:Y:S01]  /*15b10*/  FADD.FTZ R21, R11, R30 ;  /* 0x0000001e0b157221 */ /* 0x000fe20000010000 */
[----:B------:R-:W-:-:S06]  /*15b20*/  FFMA.FTZ R83, R83, R2, -R10 ;  /* 0x0000000253537223 */ /* 0x000fcc000001080a */
[----:B------:R-:W4:Y:S01]  /*15b30*/  MUFU.EX2 R196, R79 ;  /* 0x0000004f00c47308 */ /* 0x000f220000000800 */
[----:B0-----:R-:W-:-:S07]  /*15b40*/  FADD.FTZ R30, R20, R21 ;  /* 0x00000015141e7221 */ /* 0x001fce0000010000 */
[----:B------:R-:W0:Y:S01]  /*15b50*/  MUFU.EX2 R15, R15 ;  /* 0x0000000f000f7308 */ /* 0x000e220000000800 */
[----:B-1----:R-:W-:-:S07]  /*15b60*/  FADD.FTZ R21, R13, R30 ;  /* 0x0000001e0d157221 */ /* 0x002fce0000010000 */
[----:B------:R-:W1:Y:S01]  /*15b70*/  MUFU.EX2 R81, R81 ;  /* 0x0000005100517308 */ /* 0x000e620000000800 */
[----:B------:R-:W-:-:S07]  /*15b80*/  FFMA.FTZ R25, R25, R2, -R6 ;  /* 0x0000000219197223 */ /* 0x000fce0000010806 */
[----:B------:R2:W-:Y:S01]  /*15b90*/  MUFU.EX2 R28, R35 ;  /* 0x00000023001c7308 */ /* 0x0005e20000000800 */
[----:B------:R-:W-:-:S07]  /*15ba0*/  FFMA.FTZ R85, R85, R2, -R10 ;  /* 0x0000000255557223 */ /* 0x000fce000001080a */
[----:B------:R-:W1:Y:S01]  /*15bb0*/  MUFU.EX2 R26, R47 ;  /* 0x0000002f001a7308 */ /* 0x000e620000000800 */
[----:B--2---:R-:W-:-:S04]  /*15bc0*/  FADD.FTZ R35, R75, R32 ;  /* 0x000000204b237221 */ /* 0x004fc80000010000 */
[----:B------:R-:W-:Y:S01]  /*15bd0*/  FADD.FTZ R32, R202, R35 ;  /* 0x00000023ca207221 */ /* 0x000fe20000010000 */
[-C--:B------:R-:W-:Y:S02]  /*15be0*/  FFMA.FTZ R87, R87, R2.reuse, -R10 ;  /* 0x0000000257577223 */ /* 0x080fe4000001080a */
[----:B------:R-:W2:Y:S01]  /*15bf0*/  MUFU.EX2 R83, R83 ;  /* 0x0000005300537308 */ /* 0x000ea20000000800 */
[----:B------:R-:W-:Y:S01]  /*15c00*/  FADD.FTZ R35, R77, R32 ;  /* 0x000000204d237221 */ /* 0x000fe20000010000 */
[----:B---3--:R-:W-:Y:S01]  /*15c10*/  FADD.FTZ R30, R24, R21 ;  /* 0x00000015181e7221 */ /* 0x008fe20000010000 */
[----:B------:R-:W-:Y:S01]  /*15c20*/  @!P1 PRMT R0, RZ, 0x654, R0 ;  /* 0x00000654ff009816 */ /* 0x000fe20000000000 */
[-CC-:B------:R-:W-:Y:S01]  /*15c30*/  FFMA.FTZ R39, R39, R2.reuse, -R6.reuse ;  /* 0x0000000227277223 */ /* 0x180fe20000010806 */
[-CC-:B------:R-:W-:Y:S01]  /*15c40*/  FFMA.FTZ R57, R57, R2.reuse, -R6.reuse ;  /* 0x0000000239397223 */ /* 0x180fe20000010806 */
[-CC-:B------:R-:W-:Y:S01]  /*15c50*/  FFMA.FTZ R27, R27, R2.reuse, -R6.reuse ;  /* 0x000000021b1b7223 */ /* 0x180fe20000010806 */
[-CC-:B------:R-:W-:Y:S01]  /*15c60*/  FFMA.FTZ R61, R61, R2.reuse, -R6.reuse ;  /* 0x000000023d3d7223 */ /* 0x180fe20000010806 */
[----:B------:R-:W3:Y:S01]  /*15c70*/  MUFU.EX2 R192, R85 ;  /* 0x0000005500c07308 */ /* 0x000ee20000000800 */
[-C--:B------:R-:W-:Y:S01]  /*15c80*/  FFMA.FTZ R31, R31, R2.reuse, -R6 ;  /* 0x000000021f1f7223 */ /* 0x080fe20000010806 */
[----:B----4-:R-:W-:Y:S01]  /*15c90*/  FADD.FTZ R6, R196, R35 ;  /* 0x00000023c4067221 */ /* 0x010fe20000010000 */
[----:B------:R-:W-:Y:S01]  /*15ca0*/  FFMA.FTZ R10, R89, R2, -R10 ;  /* 0x00000002590a7223 */ /* 0x000fe2000001080a */
[----:B0-----:R-:W-:Y:S01]  /*15cb0*/  FADD.FTZ R21, R15, R30 ;  /* 0x0000001e0f157221 */ /* 0x001fe20000010000 */
[----:B------:R0:W-:Y:S03]  /*15cc0*/  @!P1 SYNCS.ARRIVE.TRANS64.RED.A1T0 RZ, [R0+URZ], RZ ;  /* 0x000000ff00ff99a7 */ /* 0x0001e6000810043f */
[----:B------:R-:W4:Y:S01]  /*15cd0*/  MUFU.EX2 R25, R25 ;  /* 0x0000001900197308 */ /* 0x000f220000000800 */
[----:B------:R-:W-:Y:S01]  /*15ce0*/  F2FP.F16.F32.PACK_AB R208, R29, R208 ;  /* 0x000000d01dd0723e */ /* 0x000fe200000000ff */
[----:B-1----:R-:W-:Y:S01]  /*15cf0*/  FADD.FTZ R29, R81, R6 ;  /* 0x00000006511d7221 */ /* 0x002fe20000010000 */
[----:B------:R-:W-:-:S05]  /*15d00*/  FADD.FTZ R30, R26, R21 ;  /* 0x000000151a1e7221 */ /* 0x000fca0000010000 */
[----:B------:R-:W1:Y:S01]  /*15d10*/  MUFU.EX2 R87, R87 ;  /* 0x0000005700577308 */ /* 0x000e620000000800 */
[----:B------:R-:W-:Y:S01]  /*15d20*/  FADD.FTZ R32, R198, R29 ;  /* 0x0000001dc6207221 */ /* 0x000fe20000010000 */
[----:B------:R-:W-:-:S06]  /*15d30*/  FADD.FTZ R21, R197, R30 ;  /* 0x0000001ec5157221 */ /* 0x000fcc0000010000 */
[----:B0-----:R-:W0:Y:S01]  /*15d40*/  MUFU.EX2 R0, R39 ;  /* 0x0000002700007308 */ /* 0x001e220000000800 */
[----:B--2---:R-:W-:Y:S01]  /*15d50*/  FADD.FTZ R29, R83, R32 ;  /* 0x00000020531d7221 */ /* 0x004fe20000010000 */
[----:B------:R-:W-:-:S06]  /*15d60*/  FADD.FTZ R30, R28, R21 ;  /* 0x000000151c1e7221 */ /* 0x000fcc0000010000 */
[----:B------:R-:W2:Y:S08]  /*15d70*/  MUFU.EX2 R10, R10 ;  /* 0x0000000a000a7308 */ /* 0x000eb00000000800 */
[----:B------:R-:W2:Y:S01]  /*15d80*/  MUFU.EX2 R57, R57 ;  /* 0x0000003900397308 */ /* 0x000ea20000000800 */
[----:B---3--:R-:W-:Y:S01]  /*15d90*/  FADD.FTZ R32, R192, R29 ;  /* 0x0000001dc0207221 */ /* 0x008fe20000010000 */
[----:B----4-:R-:W-:-:S06]  /*15da0*/  FADD.FTZ R21, R25, R30 ;  /* 0x0000001e19157221 */ /* 0x010fcc0000010000 */
[----:B------:R1:W3:Y:S01]  /*15db0*/  MUFU.EX2 R6, R27 ;  /* 0x0000001b00067308 */ /* 0x0002e20000000800 */
[----:B------:R-:W-:-:S07]  /*15dc0*/  ISETP.GE.AND P2, PT, R178, 0x51, PT ;  /* 0x00000051b200780c */ /* 0x000fce0003f46270 */
[----:B------:R-:W4:Y:S01]  /*15dd0*/  MUFU.EX2 R61, R61 ;  /* 0x0000003d003d7308 */ /* 0x000f220000000800 */
[----:B-1----:R-:W-:Y:S01]  /*15de0*/  FADD.FTZ R27, R87, R32 ;  /* 0x00000020571b7221 */ /* 0x002fe20000010000 */
[----:B0-----:R-:W-:-:S06]  /*15df0*/  FADD.FTZ R32, R0, R21 ;  /* 0x0000001500207221 */ /* 0x001fcc0000010000 */
[----:B------:R-:W0:Y:S01]  /*15e00*/  MUFU.EX2 R30, R31 ;  /* 0x0000001f001e7308 */ /* 0x000e220000000800 */
[----:B--2---:R-:W-:Y:S01]  /*15e10*/  FADD.FTZ R21, R10, R27 ;  /* 0x0000001b0a157221 */ /* 0x004fe20000010000 */
[----:B------:R-:W-:Y:S01]  /*15e20*/  FADD.FTZ R27, R57, R32 ;  /* 0x00000020391b7221 */ /* 0x000fe20000010000 */
[----:B------:R-:W-:-:S03]  /*15e30*/  F2FP.F16.F32.PACK_AB R209, R8, R3 ;  /* 0x0000000308d1723e */ /* 0x000fc600000000ff */
[----:B---3--:R-:W-:Y:S01]  /*15e40*/  FADD.FTZ R8, R6, R27 ;  /* 0x0000001b06087221 */ /* 0x008fe20000010000 */
[----:B------:R-:W-:Y:S03]  /*15e50*/  BSSY B0, `(.L_x_833) ;  /* 0x0000563000007945 */ /* 0x000fe60003800000 */
[----:B----4-:R-:W-:Y:S01]  /*15e60*/  FADD.FTZ R3, R61, R8 ;  /* 0x000000083d037221 */ /* 0x010fe20000010000 */
[----:B------:R-:W-:Y:S01]  /*15e70*/  F2FP.F16.F32.PACK_AB R207, R20, R11 ;  /* 0x0000000b14cf723e */ /* 0x000fe200000000ff */
[--C-:B------:R-:W-:Y:S01]  /*15e80*/  IMAD.MOV.U32 R150, RZ, RZ, R151.reuse ;  /* 0x000000ffff967224 */ /* 0x100fe200078e0097 */
[----:B------:R-:W-:Y:S01]  /*15e90*/  F2FP.F16.F32.PACK_AB R210, R33, R210 ;  /* 0x000000d221d2723e */ /* 0x000fe200000000ff */
[--C-:B------:R-:W-:Y:S01]  /*15ea0*/  IMAD.MOV.U32 R148, RZ, RZ, R151.reuse ;  /* 0x000000ffff947224 */ /* 0x100fe200078e0097 */
[----:B------:R-:W-:Y:S01]  /*15eb0*/  F2FP.F16.F32.PACK_AB R204, R65, R204 ;  /* 0x000000cc41cc723e */ /* 0x000fe200000000ff */
[----:B------:R-:W-:Y:S01]  /*15ec0*/  IMAD.MOV.U32 R147, RZ, RZ, R151 ;  /* 0x000000ffff937224 */ /* 0x000fe200078e0097 */
[----:B------:R-:W-:Y:S01]  /*15ed0*/  F2FP.F16.F32.PACK_AB R206, R206, R71 ;  /* 0x00000047cece723e */ /* 0x000fe200000000ff */
[----:B0-----:R-:W-:Y:S01]  /*15ee0*/  FADD.FTZ R20, R30, R3 ;  /* 0x000000031e147221 */ /* 0x001fe20000010000 */
[----:B------:R-:W-:Y:S01]  /*15ef0*/  F2FP.F16.F32.PACK_AB R200, R200, R73 ;  /* 0x00000049c8c8723e */ /* 0x000fe200000000ff */
[----:B------:R-:W-:Y:S01]  /*15f00*/  IMAD.MOV.U32 R3, RZ, RZ, 0x3f800000 ;  /* 0x3f800000ff037424 */ /* 0x000fe200078e00ff */
[----:B------:R-:W-:Y:S01]  /*15f10*/  F2FP.F16.F32.PACK_AB R202, R202, R75 ;  /* 0x0000004bcaca723e */ /* 0x000fe200000000ff */
[--C-:B------:R-:W-:Y:S01]  /*15f20*/  IMAD.MOV.U32 R145, RZ, RZ, R151.reuse ;  /* 0x000000ffff917224 */ /* 0x100fe200078e0097 */
        /* <DEDUP_REMOVED lines=24> */
[----:B------:R-:W-:Y:S01]  /*160b0*/  MOV R0, 0x3f800000 ;  /* 0x3f80000000007802 */ /* 0x000fe20000000f00 */
[--C-:B------:R-:W-:Y:S01]  /*160c0*/  IMAD.MOV.U32 R126, RZ, RZ, R151.reuse ;  /* 0x000000ffff7e7224 */ /* 0x100fe200078e0097 */
[-C--:B------:R-:W-:Y:S01]  /*160d0*/  MOV R149, R151.reuse ;  /* 0x0000009700957202 */ /* 0x080fe20000000f00 */
        /* <DEDUP_REMOVED lines=109> */
[----:B------:R-:W-:Y:S06]  /*167b0*/  @!P2 BRA `(.L_x_834) ;  /* 0x0000004c0030a947 */ /* 0x000fec0003800000 */
[----:B------:R-:W-:Y:S01]  /*167c0*/  IADD3 R6, R179, -0x2, RZ ;  /* 0xfffffffeb3067810 */ /* 0x000fe20007ffe0ff */
[----:B------:R-:W-:Y:S01]  /*167d0*/  IMAD.MOV.U32 R7, RZ, RZ, R4 ;  /* 0x000000ffff077224 */ /* 0x000fe200078e0004 */
[----:B------:R-:W-:Y:S01]  /*167e0*/  MOV R9, R221 ;  /* 0x000000dd00097202 */ /* 0x000fe20000000f00 */
[----:B------:R-:W-:Y:S01]  /*167f0*/  IMAD.MOV.U32 R8, RZ, RZ, R5 ;  /* 0x000000ffff087224 */ /* 0x000fe200078e0005 */
[----:B------:R-:W-:Y:S01]  /*16800*/  CS2R R150, SRZ ;  /* 0x0000000000967805 */ /* 0x000fe2000001ff00 */
[----:B------:R-:W-:Y:S01]  /*16810*/  IMAD.MOV.U32 R10, RZ, RZ, R220 ;  /* 0x000000ffff0a7224 */ /* 0x000fe200078e00dc */
[----:B------:R-:W-:Y:S01]  /*16820*/  CS2R R146, SRZ ;  /* 0x0000000000927805 */ /* 0x000fe2000001ff00 */
[----:B------:R-:W-:Y:S01]  /*16830*/  IMAD.MOV.U32 R0, RZ, RZ, 0x3f800000 ;  /* 0x3f800000ff007424 */ /* 0x000fe200078e00ff */
        /* <DEDUP_REMOVED lines=61> */
[----:B------:R-:W-:-:S07]  /*16c10*/  CS2R R24, SRZ ;  /* 0x0000000000187805 */ /* 0x000fce000001ff00 */
.L_x_845:
[----:B------:R-:W-:-:S04]  /*16c20*/  IADD3 R2, R10, 0x1, RZ ;  /* 0x000000010a027810 */ /* 0x000fc80007ffe0ff */
[----:B------:R-:W-:-:S04]  /*16c30*/  ISETP.NE.AND P2, PT, R2, 0x2, PT ;  /* 0x000000020200780c */ /* 0x000fc80003f45270 */
[----:B------:R-:W-:Y:S02]  /*16c40*/  SEL R2, R2, RZ, P2 ;  /* 0x000000ff02027207 */ /* 0x000fe40001000000 */
[----:B------:R-:W-:-:S03]  /*16c50*/  SEL R221, RZ, 0x1, P2 ;  /* 0x00000001ffdd7807 */ /* 0x000fc60001000000 */
[----:B------:R-:W-:Y:S01]  /*16c60*/  IMAD.MOV.U32 R220, RZ, RZ, R2 ;  /* 0x000000ffffdc7224 */ /* 0x000fe200078e0002 */
[----:B------:R-:W-:Y:S01]  /*16c70*/  LOP3.LUT R221, R9, R221, RZ, 0x3c, !PT ;  /* 0x000000dd09dd7212 */ /* 0x000fe200078e3cff */
[----:B------:R-:W-:Y:S06]  /*16c80*/  @!P0 BRA `(.L_x_835) ;  /* 0x0000000000048947 */ /* 0x000fec0003800000 */
[----:B------:R-:W-:Y:S01]  /*16c90*/  BPT.TRAP 0x1 ;  /* 0x000000040000795c */ /* 0x000fe20000300000 */
.L_x_835:
[----:B------:R-:W-:Y:S01]  /*16ca0*/  IMAD R11, R2, 0x8, R18 ;  /* 0x00000008020b7824 */ /* 0x000fe200078e0212 */
[----:B------:R-:W-:-:S04]  /*16cb0*/  SHF.L.U32 R4, R221, 0x1f, RZ ;  /* 0x0000001fdd047819 */ /* 0x000fc800000006ff */
[----:B------:R0:W1:Y:S01]  /*16cc0*/  SYNCS.PHASECHK.TRANS64.TRYWAIT P2, [R11+URZ+0x38830], R4 ;  /* 0x038830040b0075a7 */ /* 0x000062000804017f */
[----:B------:R-:W-:Y:S05]  /*16cd0*/  @!P0 BRA `(.L_x_836) ;  /* 0x0000000000048947 */ /* 0x000fea0003800000 */
[----:B------:R-:W-:Y:S01]  /*16ce0*/  BPT.TRAP 0x1 ;  /* 0x000000040000795c */ /* 0x000fe20000300000 */
.L_x_836:
[----:B------:R-:W-:Y:S01]  /*16cf0*/  IMAD R2, R220, 0xa00, R224 ;  /* 0x00000a00dc027824 */ /* 0x000fe200078e02e0 */
[----:B------:R-:W-:Y:S03]  /*16d00*/  BSSY B1, `(.L_x_837) ;  /* 0x0000006000017945 */ /* 0x000fe60003800000 */
[C---:B------:R-:W-:Y:S01]  /*16d10*/  VIADD R14, R2.reuse, 0x100 ;  /* 0x00000100020e7836 */ /* 0x040fe20000000000 */
[----:B------:R-:W-:Y:S01]  /*16d20*/  IADD3 R12, R2, 0x80, RZ ;  /* 0x00000080020c7810 */ /* 0x000fe20007ffe0ff */
[----:B-1----:R-:W-:Y:S06]  /*16d30*/  @P2 BRA `(.L_x_838) ;  /* 0x0000000000082947 */ /* 0x002fec0003800000 */
[----:B------:R-:W1:Y:S02]  /*16d40*/  SYNCS.PHASECHK.TRANS64.TRYWAIT P2, [R11+URZ+0x38830], R4 ;  /* 0x038830040b0075a7 */ /* 0x000e64000804017f */
[----:B-1----:R-:W-:Y:S05]  /*16d50*/  @!P2 BRA `(.L_x_839) ;  /* 0x0000011800dca947 */ /* 0x002fea0003800000 */
.L_x_838:
[----:B------:R-:W-:Y:S05]  /*16d60*/  BSYNC B1 ;  /* 0x0000000000017941 */ /* 0x000fea0003800000 */
.L_x_837:
[----:B------:R-:W2:Y:S04]  /*16d70*/  LDL.64 R152, [R1+0x50] ;  /* 0x0000500001987983 */ /* 0x000ea80000100a00 */
[----:B------:R-:W3:Y:S01]  /*16d80*/  LDL.64 R154, [R1+0x58] ;  /* 0x00005800019a7983 */ /* 0x000ee20000100a00 */
[----:B01----:R-:W-:Y:S01]  /*16d90*/  IMAD.MOV.U32 R4, RZ, RZ, R2 ;  /* 0x000000ffff047224 */ /* 0x003fe200078e0002 */
[----:B------:R-:W-:-:S04]  /*16da0*/  MOV R5, 0x40000040 ;  /* 0x4000004000057802 */ /* 0x000fc80000000f00 */
[----:B------:R-:W-:Y:S02]  /*16db0*/  R2UR UR14, R4 ;  /* 0x00000000040e72ca */ /* 0x000fe400000e0000 */
[----:B------:R-:W-:Y:S01]  /*16dc0*/  R2UR UR15, R5 ;  /* 0x00000000050f72ca */ /* 0x000fe200000e0000 */
[----:B------:R-:W-:Y:S01]  /*16dd0*/  WARPGROUP.ARRIVE ;  /* 0x00000000000079c5 */ /* 0x000fe20000000000 */
[----:B------:R-:W-:Y:S01]  /*16de0*/  IMAD.MOV.U32 R13, RZ, RZ, 0x40000040 ;  /* 0x40000040ff0d7424 */ /* 0x000fe200078e00ff */
[----:B------:R-:W-:-:S04]  /*16df0*/  R2UR UR10, R12 ;  /* 0x000000000c0a72ca */ /* 0x000fc800000e0000 */
[----:B------:R-:W-:Y:S01]  /*16e00*/  R2UR UR11, R13 ;  /* 0x000000000d0b72ca */ /* 0x000fe200000e0000 */
[----:B------:R-:W-:Y:S01]  /*16e10*/  IMAD.MOV.U32 R15, RZ, RZ, 0x40000040 ;  /* 0x40000040ff0f7424 */ /* 0x000fe200078e00ff */
[----:B------:R-:W-:-:S04]  /*16e20*/  R2UR UR6, R14 ;  /* 0x000000000e0672ca */ /* 0x000fc800000e0000 */
[----:B------:R-:W-:Y:S01]  /*16e30*/  R2UR UR7, R15 ;  /* 0x000000000f0772ca */ /* 0x000fe200000e0000 */
[----:B------:R-:W-:Y:S01]  /*16e40*/  VIADD R4, R2, 0x180 ;  /* 0x0000018002047836 */ /* 0x000fe20000000000 */
[----:B------:R-:W-:-:S04]  /*16e50*/  R2UR UR23, R5 ;  /* 0x00000000051772ca */ /* 0x000fc800000e0000 */
[----:B------:R-:W-:Y:S02]  /*16e60*/  R2UR UR22, R4 ;  /* 0x00000000041672ca */ /* 0x000fe400000e0000 */
[----:B--2---:R-:W-:Y:S02]  /*16e70*/  R2UR UR30, R152 ;  /* 0x00000000981e72ca */ /* 0x004fe400000e0000 */
[----:B------:R-:W-:Y:S02]  /*16e80*/  R2UR UR31, R153 ;  /* 0x00000000991f72ca */ /* 0x000fe400000e0000 */
[----:B------:R-:W2:Y:S01]  /*16e90*/  LDL.64 R152, [R1+0x48] ;  /* 0x0000480001987983 */ /* 0x000ea20000100a00 */
[----:B---3--:R-:W-:Y:S02]  /*16ea0*/  R2UR UR16, R154 ;  /* 0x000000009a1072ca */ /* 0x008fe400000e0000 */
[----:B------:R-:W-:-:S11]  /*16eb0*/  R2UR UR17, R155 ;  /* 0x000000009b1172ca */ /* 0x000fd600000e0000 */
[----:B------:R-:W-:Y:S02]  /*16ec0*/  UMOV UR12, UR16 ;  /* 0x00000010000c7c82 */ /* 0x000fe40008000000 */
[----:B------:R-:W-:Y:S02]  /*16ed0*/  UMOV UR13, UR17 ;  /* 0x00000011000d7c82 */ /* 0x000fe40008000000 */
[----:B------:R-:W-:Y:S01]  /*16ee0*/  HGMMA.64x16x16.F32 R184, gdesc[UR12], RZ, !UPT, gsb0 ;  /* 0x002000000cb879f0 */ /* 0x000fe2000c0008ff */
[----:B------:R-:W-:Y:S01]  /*16ef0*/  UMOV UR8, UR16 ;  /* 0x0000001000087c82 */ /* 0x000fe20008000000 */
[----:B------:R-:W-:Y:S01]  /*16f00*/  UMOV UR9, UR17 ;  /* 0x0000001100097c82 */ /* 0x000fe20008000000 */
[----:B------:R-:W-:Y:S02]  /*16f10*/  WARPGROUP.DEPBAR.LE gsb0, 0x0 ;  /* 0x00008000000079c5 */ /* 0x000fe40000010000 */
[----:B------:R-:W-:-:S06]  /*16f20*/  WARPGROUP.ARRIVE ;  /* 0x00000000000079c5 */ /* 0x000fcc0000000000 */
        /* <DEDUP_REMOVED lines=8> */
[----:B------:R-:W-:Y:S01]  /*16fb0*/  IADD3 R12, R2, 0x200, RZ ;  /* 0x00000200020c7810 */ /* 0x000fe20007ffe0ff */
[----:B------:R-:W-:Y:S02]  /*16fc0*/  WARPGROUP.DEPBAR.LE gsb0, 0x0 ;  /* 0x00008000000079c5 */ /* 0x000fe40000010000 */
[----:B------:R-:W-:-:S06]  /*16fd0*/  WARPGROUP.ARRIVE ;  /* 0x00000000000079c5 */ /* 0x000fcc0000000000 */
[----:B------:R-:W-:Y:S01]  /*16fe0*/  HGMMA.64x16x16.F32 R160, gdesc[UR20], RZ, !UPT, gsb0 ;  /* 0x0020000014a079f0 */ /* 0x000fe2000c0008ff */
[----:B------:R-:W-:Y:S02]  /*16ff0*/  R2UR UR18, R12 ;  /* 0x000000000c1272ca */ /* 0x000fe400000e0000 */
[----:B------:R-:W-:Y:S01]  /*17000*/  R2UR UR19, R13 ;  /* 0x000000000d1372ca */ /* 0x000fe200000e0000 */
[----:B------:R-:W-:Y:S01]  /*17010*/  VIADD R4, R2, 0x2 ;  /* 0x0000000202047836 */ /* 0x000fe20000000000 */
[----:B------:R-:W-:Y:S02]  /*17020*/  WARPGROUP.DEPBAR.LE gsb0, 0x0 ;  /* 0x00008000000079c5 */ /* 0x000fe40000010000 */
[----:B--2---:R-:W-:Y:S02]  /*17030*/  R2UR UR28, R152 ;  /* 0x00000000981c72ca */ /* 0x004fe400000e0000 */
[----:B------:R-:W-:Y:S02]  /*17040*/  R2UR UR29, R153 ;  /* 0x00000000991d72ca */ /* 0x000fe400000e0000 */
[----:B------:R-:W-:-:S06]  /*17050*/  WARPGROUP.ARRIVE ;  /* 0x00000000000079c5 */ /* 0x000fcc0000000000 */
[----:B------:R-:W-:Y:S01]  /*17060*/  HGMMA.64x16x16.F32 R152, gdesc[UR16], RZ, !UPT, gsb0 ;  /* 0x00200000109879f0 */ /* 0x000fe2000c0008ff */
[----:B------:R-:W-:Y:S02]  /*17070*/  MOV R5, 0x40000040 ;  /* 0x4000004000057802 */ /* 0x000fe40000000f00 */
        /* <DEDUP_REMOVED lines=13> */
[----:B------:R-:W-:Y:S02]  /*17150*/  VIADD R14, R2, 0x102 ;  /* 0x00000102020e7836 */ /* 0x000fe40000000000 */
[----:B------:R-:W-:Y:S01]  /*17160*/  IMAD.MOV.U32 R15, RZ, RZ, 0x40000040 ;  /* 0x40000040ff0f7424 */ /* 0x000fe200078e00ff */
[----:B------:R-:W-:Y:S01]  /*17170*/  UMOV UR8, UR30 ;  /* 0x0000001e00087c82 */ /* 0x000fe20008000000 */
[----:B------:R-:W-:Y:S01]  /*17180*/  UMOV UR9, UR31 ;  /* 0x0000001f00097c82 */ /* 0x000fe20008000000 */
[----:B------:R-:W-:-:S02]  /*17190*/  WARPGROUP.DEPBAR.LE gsb0, 0x0 ;  /* 0x00008000000079c5 */ /* 0x000fc40000010000 */
[----:B------:R-:W-:Y:S01]  /*171a0*/  WARPGROUP.ARRIVE ;  /* 0x00000000000079c5 */ /* 0x000fe20000000000 */
[----:B------:R-:W-:Y:S02]  /*171b0*/  IADD3 R4, R2, 0x182, RZ ;  /* 0x0000018202047810 */ /* 0x000fe40007ffe0ff */
[----:B------:R-:W-:Y:S01]  /*171c0*/  MOV R5, 0x40000040 ;  /* 0x4000004000057802 */ /* 0x000fe20000000f00 */
[----:B------:R-:W-:Y:S01]  /*171d0*/  UMOV UR4, UR30 ;  /* 0x0000001e00047c82 */ /* 0x000fe20008000000 */
[----:B------:R-:W-:Y:S01]  /*171e0*/  UMOV UR5, UR31 ;  /* 0x0000001f00057c82 */ /* 0x000fe20008000000 */
[----:B------:R-:W-:Y:S01]  /*171f0*/  HGMMA.64x16x16.F32 R176, gdesc[UR24], R176, gsb0 ;  /* 0x0020000018b079f0 */ /* 0x000fe200080008b0 */
[----:B------:R-:W-:Y:S01]  /*17200*/  R2UR UR10, R14 ;  /* 0x000000000e0a72ca */ /* 0x000fe200000e0000 */
[----:B------:R-:W-:Y:S01]  /*17210*/  UMOV UR20, UR30 ;  /* 0x0000001e00147c82 */ /* 0x000fe20008000000 */
[----:B------:R-:W-:Y:S01]  /*17220*/  R2UR UR11, R15 ;  /* 0x000000000f0b72ca */ /* 0x000fe200000e0000 */
[----:B------:R-:W-:Y:S01]  /*17230*/  UMOV UR21, UR31 ;  /* 0x0000001f00157c82 */ /* 0x000fe20008000000 */
[----:B------:R-:W-:Y:S01]  /*17240*/  R2UR UR6, R4 ;  /* 0x00000000040672ca */ /* 0x000fe200000e0000 */
[----:B------:R-:W-:Y:S01]  /*17250*/  UMOV UR16, UR28 ;  /* 0x0000001c00107c82 */ /* 0x000fe20008000000 */
[----:B------:R-:W-:Y:S01]  /*17260*/  UMOV UR17, UR29 ;  /* 0x0000001d00117c82 */ /* 0x000fe20008000000 */
[----:B------:R-:W-:Y:S01]  /*17270*/  UMOV UR12, UR28 ;  /* 0x0000001c000c7c82 */ /* 0x000fe20008000000 */
[----:B------:R-:W-:Y:S01]  /*17280*/  UMOV UR13, UR29 ;  /* 0x0000001d000d7c82 */ /* 0x000fe20008000000 */
[----:B------:R-:W2:Y:S01]  /*17290*/  LDL.64 R12, [R1+0x38] ;  /* 0x00003800010c7983 */ /* 0x000ea20000100a00 */
[----:B------:R-:W-:-:S02]  /*172a0*/  WARPGROUP.DEPBAR.LE gsb0, 0x0 ;  /* 0x00008000000079c5 */ /* 0x000fc40000010000 */
[----:B------:R-:W-:Y:S01]  /*172b0*/  WARPGROUP.ARRIVE ;  /* 0x00000000000079c5 */ /* 0x000fe20000000000 */
[----:B------:R-:W-:Y:S01]  /*172c0*/  R2UR UR7, R5 ;  /* 0x00000000050772ca */ /* 0x000fe200000e0000 */
[----:B------:R-:W3:Y:S04]  /*172d0*/  LDL.64 R14, [R1+0x40] ;  /* 0x00004000010e7983 */ /* 0x000ee80000100a00 */
[----:B------:R-:W-:Y:S01]  /*172e0*/  HGMMA.64x16x16.F32 R168, gdesc[UR8], R168, gsb0 ;  /* 0x0020000008a879f0 */ /* 0x000fe200080008a8 */
[----:B------:R-:W-:Y:S02]  /*172f0*/  VIADD R4, R2, 0x202 ;  /* 0x0000020202047836 */ /* 0x000fe40000000000 */
[----:B------:R-:W-:Y:S01]  /*17300*/  IMAD.MOV.U32 R5, RZ, RZ, 0x40000040 ;  /* 0x40000040ff057424 */ /* 0x000fe200078e00ff */
[----:B------:R-:W-:-:S02]  /*17310*/  WARPGROUP.DEPBAR.LE gsb0, 0x0 ;  /* 0x00008000000079c5 */ /* 0x000fc40000010000 */
[----:B------:R-:W-:-:S06]  /*17320*/  WARPGROUP.ARRIVE ;  /* 0x00000000000079c5 */ /* 0x000fcc0000000000 */
[----:B------:R-:W-:Y:S01]  /*17330*/  HGMMA.64x16x16.F32 R160, gdesc[UR4], R160, gsb0 ;  /* 0x0020000004a079f0 */ /* 0x000fe200080008a0 */
[----:B------:R-:W-:Y:S02]  /*17340*/  R2UR UR22, R4 ;  /* 0x00000000041672ca */ /* 0x000fe400000e0000 */
[----:B------:R-:W-:Y:S01]  /*17350*/  R2UR UR23, R5 ;  /* 0x00000000051772ca */ /* 0x000fe200000e0000 */
[----:B------:R-:W-:Y:S01]  /*17360*/  IMAD.MOV.U32 R5, RZ, RZ, 0x40000040 ;  /* 0x40000040ff057424 */ /* 0x000fe200078e00ff */
[----:B------:R-:W-:Y:S02]  /*17370*/  WARPGROUP.DEPBAR.LE gsb0, 0x0 ;  /* 0x00008000000079c5 */ /* 0x000fe40000010000 */
[----:B------:R-:W-:-:S09]  /*17380*/  WARPGROUP.ARRIVE ;  /* 0x00000000000079c5 */ /* 0x000fd20000000000 */
[----:B------:R-:W-:Y:S01]  /*17390*/  HGMMA.64x16x16.F32 R152, gdesc[UR20], R152, gsb0 ;  /* 0x00200000149879f0 */ /* 0x000fe20008000898 */
[----:B------:R-:W-:Y:S02]  /*173a0*/  IADD3 R4, R2, 0x4, RZ ;  /* 0x0000000402047810 */ /* 0x000fe40007ffe0ff */
        /* <DEDUP_REMOVED lines=40> */
[----:B------:R-:W-:Y:S01]  /*17630*/  IMAD.MOV.U32 R5, RZ, RZ, 0x40000040 ;  /* 0x40000040ff057424 */ /* 0x000fe200078e00ff */
[----:B---3--:R-:W-:Y:S02]  /*17640*/  R2UR UR30, R14 ;  /* 0x000000000e1e72ca */ /* 0x008fe400000e0000 */
[----:B------:R-:W-:Y:S02]  /*17650*/  R2UR UR31, R15 ;  /* 0x000000000f1f72ca */ /* 0x000fe400000e0000 */
[----:B------:R-:W-:Y:S01]  /*17660*/  R2UR UR22, R4 ;  /* 0x00000000041672ca */ /* 0x000fe200000e0000 */
[----:B------:R-:W3:Y:S01]  /*17670*/  LDL.64 R14, [R1+0x30] ;  /* 0x00003000010e7983 */ /* 0x000ee20000100a00 */
[----:B------:R-:W-:-:S07]  /*17680*/  R2UR UR23, R5 ;  /* 0x00000000051772ca */ /* 0x000fce00000e0000 */
[----:B------:R-:W-:Y:S02]  /*17690*/  UMOV UR20, UR30 ;  /* 0x0000001e00147c82 */ /* 0x000fe40008000000 */
[----:B------:R-:W-:Y:S01]  /*176a0*/  UMOV UR21, UR31 ;  /* 0x0000001f00157c82 */ /* 0x000fe20008000000 */
[----:B------:R-:W-:Y:S02]  /*176b0*/  WARPGROUP.DEPBAR.LE gsb0, 0x0 ;  /* 0x00008000000079c5 */ /* 0x000fe40000010000 */
[----:B------:R-:W-:-:S06]  /*176c0*/  WARPGROUP.ARRIVE ;  /* 0x00000000000079c5 */ /* 0x000fcc0000000000 */
        /* <DEDUP_REMOVED lines=38> */
[----:B------:R-:W-:Y:S02]  /*17930*/  MOV R5, 0x40000040 ;  /* 0x4000004000057802 */ /* 0x000fe40000000f00 */
[----:B--2---:R-:W-:Y:S02]  /*17940*/  R2UR UR28, R12 ;  /* 0x000000000c1c72ca */ /* 0x004fe400000e0000 */
[----:B------:R-:W-:Y:S02]  /*17950*/  R2UR UR29, R13 ;  /* 0x000000000d1d72ca */ /* 0x000fe400000e0000 */
[----:B------:R-:W-:Y:S01]  /*17960*/  R2UR UR26, R4 ;  /* 0x00000000041a72ca */ /* 0x000fe200000e0000 */
[----:B------:R-:W2:Y:S01]  /*17970*/  LDL.64 R12, [R1+0x28] ;  /* 0x00002800010c7983 */ /* 0x000ea20000100a00 */
[----:B------:R-:W-:-:S07]  /*17980*/  R2UR UR27, R5 ;  /* 0x00000000051b72ca */ /* 0x000fce00000e0000 */
[----:B------:R-:W-:Y:S02]  /*17990*/  UMOV UR24, UR28 ;  /* 0x0000001c00187c82 */ /* 0x000fe40008000000 */
[----:B------:R-:W-:Y:S01]  /*179a0*/  UMOV UR25, UR29 ;  /* 0x0000001d00197c82 */ /* 0x000fe20008000000 */
[----:B------:R-:W-:Y:S02]  /*179b0*/  WARPGROUP.DEPBAR.LE gsb0, 0x0 ;  /* 0x00008000000079c5 */ /* 0x000fe40000010000 */
[----:B------:R-:W-:-:S06]  /*179c0*/  WARPGROUP.ARRIVE ;  /* 0x00000000000079c5 */ /* 0x000fcc0000000000 */
        /* <DEDUP_REMOVED lines=38> */
[----:B------:R-:W-:Y:S02]  /*17c30*/  IADD3 R4, R2, 0x282, RZ ;  /* 0x0000028202047810 */ /* 0x000fe40007ffe0ff */
        /* <DEDUP_REMOVED lines=144> */
[----:B--2---:R-:W-:Y:S02]  /*18540*/  R2UR UR28, R12 ;  /* 0x000000000c1c72ca */ /* 0x004fe400000e0000 */
[----:B------:R-:W-:Y:S02]  /*18550*/  R2UR UR29, R13 ;  /* 0x000000000d1d72ca */ /* 0x000fe400000e0000 */
[----:B------:R-:W-:Y:S01]  /*18560*/  R2UR UR26, R4 ;  /* 0x00000000041a72ca */ /* 0x000fe200000e0000 */
[----:B------:R-:W2:Y:S01]  /*18570*/  LDL.64 R12, [R1] ;  /* 0x00000000010c7983 */ /* 0x000ea20000100a00 */
        /* <DEDUP_REMOVED lines=46> */
[----:B------:R-:W-:Y:S02]  /*18860*/  R2UR UR14, R4 ;  /* 0x00000000040e72ca */ /* 0x000fe400000e0000 */
        /* <DEDUP_REMOVED lines=445> */
.L_x_840:
[----:B------:R-:W-:Y:S01]  /*1a440*/  SHF.L.U32 R0, R9, 0x1f, RZ ;  /* 0x0000001f09007819 */ /* 0x000fe200000006ff */
[----:B------:R-:W-:-:S04]  /*1a450*/  IMAD R9, R10, 0x8, R18 ;  /* 0x000000080a097824 */ /* 0x000fc800078e0212 */
[----:B------:R0:W1:Y:S01]  /*1a460*/  SYNCS.PHASECHK.TRANS64.TRYWAIT P2, [R9+URZ+0x38850], R0 ;  /* 0x03885000090075a7 */ /* 0x000062000804017f */
[----:B------:R-:W-:Y:S05]  /*1a470*/  @!P0 BRA `(.L_x_841) ;  /* 0x0000000000048947 */ /* 0x000fea0003800000 */
[----:B------:R-:W-:Y:S01]  /*1a480*/  BPT.TRAP 0x1 ;  /* 0x000000040000795c */ /* 0x000fe20000300000 */
.L_x_841:
[----:B------:R-:W-:Y:S04]  /*1a490*/  BSSY B1, `(.L_x_842) ;  /* 0x0000004000017945 */ /* 0x000fe80003800000 */
[----:B-1----:R-:W-:Y:S05]  /*1a4a0*/  @P2 BRA `(.L_x_843) ;  /* 0x0000000000082947 */ /* 0x002fea0003800000 */
[----:B------:R-:W1:Y:S02]  /*1a4b0*/  SYNCS.PHASECHK.TRANS64.TRYWAIT P2, [R9+URZ+0x38850], R0 ;  /* 0x03885000090075a7 */ /* 0x000e64000804017f */
[----:B-1----:R-:W-:Y:S05]  /*1a4c0*/  @!P2 BRA `(.L_x_844) ;  /* 0x000000e40014a947 */ /* 0x002fea0003800000 */
.L_x_843:
[----:B------:R-:W-:Y:S05]  /*1a4d0*/  BSYNC B1 ;  /* 0x0000000000017941 */ /* 0x000fea0003800000 */
.L_x_842:
[----:B01----:R-:W-:Y:S01]  /*1a4e0*/  IADD3 R0, R18, 0x400, RZ ;  /* 0x0000040012007810 */ /* 0x003fe20007ffe0ff */
[----:B------:R-:W-:Y:S01]  /*1a4f0*/  IMAD.MOV.U32 R3, RZ, RZ, 0x40000040 ;  /* 0x40000040ff037424 */ /* 0x000fe200078e00ff */
[----:B------:R-:W-:Y:S01]  /*1a500*/  WARPGROUP.ARRIVE ;  /* 0x00000000000079c5 */ /* 0x000fe20000000000 */
[----:B------:R-:W-:Y:S01]  /*1a510*/  MOV R5, 0x40000040 ;  /* 0x4000004000057802 */ /* 0x000fe20000000f00 */
[----:B------:R-:W-:Y:S01]  /*1a520*/  @!P1 VIADD R11, R11, 0x38840 ;  /* 0x000388400b0b9836 */ /* 0x000fe20000000000 */
[----:B------:R-:W-:Y:S02]  /*1a530*/  SHF.R.U32.HI R0, RZ, 0x4, R0 ;  /* 0x00000004ff007819 */ /* 0x000fe40000011600 */
[----:B------:R-:W-:Y:S02]  /*1a540*/  R2UR UR7, R3 ;  /* 0x00000000030772ca */ /* 0x000fe400000e0000 */
[----:B------:R-:W-:Y:S02]  /*1a550*/  LOP3.LUT R0, R0, 0x3fff, RZ, 0xc0, !PT ;  /* 0x00003fff00007812 */ /* 0x000fe400078ec0ff */
[----:B------:R-:W-:-:S02]  /*1a560*/  MOV R3, 0x40000040 ;  /* 0x4000004000037802 */ /* 0x000fc40000000f00 */
[----:B------:R-:W-:Y:S02]  /*1a570*/  LOP3.LUT R0, R0, 0x2800000, RZ, 0xfc, !PT ;  /* 0x0280000000007812 */ /* 0x000fe400078efcff */
[----:B------:R-:W-:Y:S02]  /*1a580*/  @!P1 IADD3 R9, R9, 0x38860, RZ ;  /* 0x0003886009099810 */ /* 0x000fe40007ffe0ff */
[----:B------:R-:W-:Y:S01]  /*1a590*/  ISETP.GT.AND P2, PT, R6, RZ, PT ;  /* 0x000000ff0600720c */ /* 0x000fe20003f44270 */
[----:B------:R-:W-:Y:S01]  /*1a5a0*/  IMAD R2, R10, 0xa00, R0 ;  /* 0x00000a000a027824 */ /* 0x000fe200078e0200 */
[----:B------:R-:W-:Y:S01]  /*1a5b0*/  FMNMX.FTZ R0, R184, R8, !PT ;  /* 0x00000008b8007209 */ /* 0x000fe20007810000 */
[----:B------:R-:W-:Y:S01]  /*1a5c0*/  VIADD R6, R6, 0xffffffff ;  /* 0xffffffff06067836 */ /* 0x000fe20000000000 */
[----:B------:R-:W-:Y:S01]  /*1a5d0*/  @!P1 PRMT R9, RZ, 0x654, R9 ;  /* 0x00000654ff099816 */ /* 0x000fe20000000009 */
[C---:B------:R-:W-:Y:S01]  /*1a5e0*/  VIADD R4, R2.reuse, 0x80 ;  /* 0x0000008002047836 */ /* 0x040fe20000000000 */
[----:B------:R-:W-:-:S02]  /*1a5f0*/  R2UR UR6, R2 ;  /* 0x00000000020672ca */ /* 0x000fc400000e0000 */
[----:B------:R-:W-:-:S04]  /*1a600*/  FMNMX.FTZ R0, R185, R0, !PT ;  /* 0x00000000b9007209 */ /* 0x000fc80007810000 */
[----:B------:R-:W-:-:S04]  /*1a610*/  FMNMX.FTZ R0, R188, R0, !PT ;  /* 0x00000000bc007209 */ /* 0x000fc80007810000 */
[----:B------:R-:W-:-:S03]  /*1a620*/  FMNMX.FTZ R0, R189, R0, !PT ;  /* 0x00000000bd007209 */ /* 0x000fc60007810000 */
[----:B------:R-:W-:Y:S01]  /*1a630*/  HGMMA.64x256x16.F32 R24, R208, gdesc[UR4].tnspB, R24, gsb0 ;  /* 0x43e00004d0187df0 */ /* 0x000fe20008000818 */
[----:B------:R-:W-:Y:S01]  /*1a640*/  R2UR UR6, R4 ;  /* 0x00000000040672ca */ /* 0x000fe200000e0000 */
[----:B------:R-:W-:Y:S01]  /*1a650*/  VIADD R4, R2, 0x100 ;  /* 0x0000010002047836 */ /* 0x000fe20000000000 */
[----:B------:R-:W-:Y:S01]  /*1a660*/  R2UR UR7, R5 ;  /* 0x00000000050772ca */ /* 0x000fe200000e0000 */
[----:B------:R-:W-:Y:S01]  /*1a670*/  IMAD.MOV.U32 R5, RZ, RZ, 0x40000040 ;  /* 0x40000040ff057424 */ /* 0x000fe200078e00ff */
        /* <DEDUP_REMOVED lines=14> */
[----:B------:R-:W-:Y:S01]  /*1a760*/  FMNMX.FTZ R0, R156, R0, !PT ;  /* 0x000000009c007209 */ /* 0x000fe20007810000 */
[----:B------:R-:W-:Y:S02]  /*1a770*/  WARPGROUP.DEPBAR.LE gsb0, 0x0 ;  /* 0x00008000000079c5 */ /* 0x000fe40000010000 */
[----:B------:R-:W-:-:S06]  /*1a780*/  WARPGROUP.ARRIVE ;  /* 0x00000000000079c5 */ /* 0x000fcc0000000000 */
[----:B------:R-:W-:Y:S01]  /*1a790*/  HGMMA.64x256x16.F32 R24, R204, gdesc[UR4].tnspB, R24, gsb0 ;  /* 0x43e00004cc187df0 */ /* 0x000fe20008000818 */
[----:B------:R-:W-:Y:S02]  /*1a7a0*/  R2UR UR6, R4 ;  /* 0x00000000040672ca */ /* 0x000fe400000e0000 */
[----:B------:R-:W-:Y:S01]  /*1a7b0*/  R2UR UR7, R5 ;  /* 0x00000000050772ca */ /* 0x000fe200000e0000 */
[----:B------:R-:W-:Y:S01]  /*1a7c0*/  IMAD.MOV.U32 R5, RZ, RZ, 0x40000040 ;  /* 0x40000040ff057424 */ /* 0x000fe200078e00ff */
[C---:B------:R-:W-:Y:S01]  /*1a7d0*/  IADD3 R4, R2.reuse, 0x180, RZ ;  /* 0x0000018002047810 */ /* 0x040fe20007ffe0ff */
[----:B------:R-:W-:Y:S01]  /*1a7e0*/  VIADD R2, R2, 0x200 ;  /* 0x0000020002027836 */ /* 0x000fe20000000000 */
[----:B------:R-:W-:Y:S02]  /*1a7f0*/  WARPGROUP.DEPBAR.LE gsb0, 0x0 ;  /* 0x00008000000079c5 */ /* 0x000fe40000010000 */
[----:B------:R-:W-:-:S15]  /*1a800*/  WARPGROUP.ARRIVE ;  /* 0x00000000000079c5 */ /* 0x000fde0000000000 */
[----:B------:R-:W-:-:S04]  /*1a810*/  NOP ;  /* 0x0000000000007918 */ /* 0x000fc80000000000 */
[----:B------:R-:W-:Y:S01]  /*1a820*/  HGMMA.64x256x16.F32 R24, R200, gdesc[UR4].tnspB, R24, gsb0 ;  /* 0x43e00004c8187df0 */ /* 0x000fe20008000818 */
[----:B------:R-:W-:Y:S02]  /*1a830*/  R2UR UR6, R4 ;  /* 0x00000000040672ca */ /* 0x000fe400000e0000 */
[----:B------:R-:W-:Y:S02]  /*1a840*/  R2UR UR7, R5 ;  /* 0x00000000050772ca */ /* 0x000fe400000e0000 */
[----:B------:R-:W-:-:S05]  /*1a850*/  FMNMX.FTZ R5, R157, R0, !PT ;  /* 0x000000009d057209 */ /* 0x000fca0007810000 */
[----:B------:R-:W0:Y:S02]  /*1a860*/  SHFL.BFLY PT, R0, R5, 0x2, 0x1f ;  /* 0x0c401f0005007f89 */ /* 0x000e2400000e0000 */
[----:B0-----:R-:W-:-:S05]  /*1a870*/  FMNMX.FTZ R5, R5, R0, !PT ;  /* 0x0000000005057209 */ /* 0x001fca0007810000 */
[----:B------:R-:W0:Y:S02]  /*1a880*/  SHFL.BFLY PT, R0, R5, 0x1, 0x1f ;  /* 0x0c201f0005007f89 */ /* 0x000e2400000e0000 */
[----:B0-----:R-:W-:Y:S02]  /*1a890*/  FMNMX.FTZ R5, R5, R0, !PT ;  /* 0x0000000005057209 */ /* 0x001fe40007810000 */
        /* <DEDUP_REMOVED lines=24> */
[----:B------:R-:W-:Y:S01]  /*1aa20*/  FADD.FTZ R0, -R4, R7 ;  /* 0x0000000704007221 */ /* 0x000fe20000010100 */
[----:B------:R-:W-:Y:S02]  /*1aa30*/  WARPGROUP.DEPBAR.LE gsb0, 0x0 ;  /* 0x00008000000079c5 */ /* 0x000fe40000010000 */
[----:B------:R-:W-:-:S06]  /*1aa40*/  WARPGROUP.ARRIVE ;  /* 0x00000000000079c5 */ /* 0x000fcc0000000000 */
[----:B------:R-:W-:Y:S01]  /*1aa50*/  HGMMA.64x256x16.F32 R24, R196, gdesc[UR4].tnspB, R24, gsb0 ;  /* 0x43e00004c4187df0 */ /* 0x000fe20008000818 */
[----:B------:R-:W-:Y:S01]  /*1aa60*/  R2UR UR6, R2 ;  /* 0x00000000020672ca */ /* 0x000fe200000e0000 */
[----:B------:R-:W-:Y:S01]  /*1aa70*/  IMAD.U32 R2, RZ, RZ, UR38 ;  /* 0x00000026ff027e24 */ /* 0x000fe2000f8e00ff */
[----:B------:R-:W-:Y:S01]  /*1aa80*/  R2UR UR7, R3 ;  /* 0x00000000030772ca */ /* 0x000fe200000e0000 */
[C---:B------:R-:W-:Y:S02]  /*1aa90*/  FADD.FTZ R3, -R5.reuse, R8 ;  /* 0x0000000805037221 */ /* 0x040fe40000010100 */
[-C--:B------:R-:W-:Y:S01]  /*1aaa0*/  FMUL.FTZ R13, R5, R2.reuse ;  /* 0x00000002050d7220 */ /* 0x080fe20000410000 */
[-C--:B------:R-:W-:Y:S01]  /*1aab0*/  FMUL.FTZ R0, R0, R2.reuse ;  /* 0x0000000200007220 */ /* 0x080fe20000410000 */
[-C--:B------:R-:W-:Y:S02]  /*1aac0*/  FMUL.FTZ R3, R3, R2.reuse ;  /* 0x0000000203037220 */ /* 0x080fe40000410000 */
[-CC-:B------:R-:W-:Y:S01]  /*1aad0*/  FFMA.FTZ R208, R184, R2.reuse, -R13.reuse ;  /* 0x00000002b8d07223 */ /* 0x180fe2000001080d */
        /* <DEDUP_REMOVED lines=10> */
[----:B------:R-:W-:Y:S01]  /*1ab80*/  FFMA.FTZ R15, R173, R2, -R13 ;  /* 0x00000002ad0f7223 */ /* 0x000fe2000001080d */
[----:B------:R-:W-:Y:S01]  /*1ab90*/  MUFU.EX2 R3, R3 ;  /* 0x0000000300037308 */ /* 0x000fe20000000800 */
[----:B------:R-:W-:-:S07]  /*1aba0*/  @!P1 PRMT R168, RZ, 0x654, R11 ;  /* 0x00000654ffa89816 */ /* 0x000fce000000000b */
[----:B------:R-:W0:Y:S08]  /*1abb0*/  MUFU.EX2 R208, R208 ;  /* 0x000000d000d07308 */ /* 0x000e300000000800 */
[----:B------:R-:W-:Y:S08]  /*1abc0*/  MUFU.EX2 R0, R0 ;  /* 0x0000000000007308 */ /* 0x000ff00000000800 */
[----:B------:R-:W1:Y:S01]  /*1abd0*/  MUFU.EX2 R8, R8 ;  /* 0x0000000800087308 */ /* 0x000e620000000800 */
[----:B0-----:R-:W-:-:S07]  /*1abe0*/  FFMA.FTZ R21, R3, R21, R208 ;  /* 0x0000001503157223 */ /* 0x001fce00000100d0 */
[----:B------:R-:W0:Y:S08]  /*1abf0*/  MUFU.EX2 R210, R210 ;  /* 0x000000d200d27308 */ /* 0x000e300000000800 */
[----:B------:R-:W2:Y:S01]  /*1ac00*/  MUFU.EX2 R184, R184 ;  /* 0x000000b800b87308 */ /* 0x000ea20000000800 */
[C---:B-1----:R-:W-:Y:S01]  /*1ac10*/  FADD.FTZ R21, R8.reuse, R21 ;  /* 0x0000001508157221 */ /* 0x042fe20000010000 */
[----:B------:R-:W-:Y:S01]  /*1ac20*/  F2FP.F16.F32.PACK_AB R208, R8, R208 ;  /* 0x000000d008d0723e */ /* 0x000fe200000000ff */
[----:B------:R-:W-:-:S05]  /*1ac30*/  IMAD.MOV.U32 R8, RZ, RZ, R5 ;  /* 0x000000ffff087224 */ /* 0x000fca00078e0005 */
[----:B------:R-:W1:Y:S01]  /*1ac40*/  MUFU.EX2 R204, R204 ;  /* 0x000000cc00cc7308 */ /* 0x000e620000000800 */
[----:B0-----:R-:W-:-:S07]  /*1ac50*/  FADD.FTZ R21, R210, R21 ;  /* 0x00000015d2157221 */ /* 0x001fce0000010000 */
[----:B------:R-:W0:Y:S01]  /*1ac60*/  MUFU.EX2 R10, R10 ;  /* 0x0000000a000a7308 */ /* 0x000e220000000800 */
[C---:B--2---:R-:W-:Y:S01]  /*1ac70*/  FADD.FTZ R21, R184.reuse, R21 ;  /* 0x00000015b8157221 */ /* 0x044fe20000010000 */
[----:B------:R-:W-:-:S06]  /*1ac80*/  F2FP.F16.F32.PACK_AB R210, R184, R210 ;  /* 0x000000d2b8d2723e */ /* 0x000fcc00000000ff */
[----:B------:R-:W2:Y:S01]  /*1ac90*/  MUFU.EX2 R206, R206 ;  /* 0x000000ce00ce7308 */ /* 0x000ea20000000800 */
[----:B-1----:R-:W-:-:S07]  /*1aca0*/  FADD.FTZ R21, R204, R21 ;  /* 0x00000015cc157221 */ /* 0x002fce0000010000 */
[----:B------:R-:W1:Y:S01]  /*1acb0*/  MUFU.EX2 R12, R12 ;  /* 0x0000000c000c7308 */ /* 0x000e620000000800 */
[C---:B0-----:R-:W-:Y:S01]  /*1acc0*/  FADD.FTZ R21, R10.reuse, R21 ;  /* 0x000000150a157221 */ /* 0x041fe20000010000 */
[----:B------:R-:W-:Y:S02]  /*1acd0*/  F2FP.F16.F32.PACK_AB R204, R10, R204 ;  /* 0x000000cc0acc723e */ /* 0x000fe400000000ff */
[----:B------:R-:W-:-:S04]  /*1ace0*/  MOV R10, R220 ;  /* 0x000000dc000a7202 */ /* 0x000fc80000000f00 */
[----:B------:R-:W0:Y:S01]  /*1acf0*/  MUFU.EX2 R200, R200 ;  /* 0x000000c800c87308 */ /* 0x000e220000000800 */
[----:B--2---:R-:W-:-:S07]  /*1ad00*/  FADD.FTZ R21, R206, R21 ;  /* 0x00000015ce157221 */ /* 0x004fce0000010000 */
[----:B------:R-:W2:Y:S01]  /*1ad10*/  MUFU.EX2 R14, R14 ;  /* 0x0000000e000e7308 */ /* 0x000ea20000000800 */
[C---:B-1----:R-:W-:Y:S01]  /*1ad20*/  FADD.FTZ R21, R12.reuse, R21 ;  /* 0x000000150c157221 */ /* 0x042fe20000010000 */
[----:B------:R-:W-:-:S06]  /*1ad30*/  F2FP.F16.F32.PACK_AB R206, R12, R206 ;  /* 0x000000ce0cce723e */ /* 0x000fcc00000000ff */
[----:B------:R-:W1:Y:S01]  /*1ad40*/  MUFU.EX2 R202, R202 ;  /* 0x000000ca00ca7308 */ /* 0x000e620000000800 */
[----:B0-----:R-:W-:-:S07]  /*1ad50*/  FADD.FTZ R21, R200, R21 ;  /* 0x00000015c8157221 */ /* 0x001fce0000010000 */
[----:B------:R-:W0:Y:S01]  /*1ad60*/  MUFU.EX2 R15, R15 ;  /* 0x0000000f000f7308 */ /* 0x000e220000000800 */
[C---:B--2---:R-:W-:Y:S01]  /*1ad70*/  FADD.FTZ R21, R14.reuse, R21 ;  /* 0x000000150e157221 */ /* 0x044fe20000010000 */
[----:B------:R-:W-:-:S03]  /*1ad80*/  F2FP.F16.F32.PACK_AB R200, R14, R200 ;  /* 0x000000c80ec8723e */ /* 0x000fc600000000ff */
[----:B-1----:R-:W-:-:S04]  /*1ad90*/  FADD.FTZ R21, R202, R21 ;  /* 0x00000015ca157221 */ /* 0x002fc80000010000 */
[C---:B0-----:R-:W-:Y:S01]  /*1ada0*/  FADD.FTZ R21, R15.reuse, R21 ;  /* 0x000000150f157221 */ /* 0x041fe20000010000 */
[----:B------:R-:W-:Y:S01]  /*1adb0*/  F2FP.F16.F32.PACK_AB R202, R15, R202 ;  /* 0x000000ca0fca723e */ /* 0x000fe200000000ff */
[----:B------:R-:W-:Y:S02]  /*1adc0*/  WARPGROUP.DEPBAR.LE gsb0, 0x0 ;  /* 0x00008000000079c5 */ /* 0x000fe40000010000 */
[----:B------:R-:W-:Y:S01]  /*1add0*/  WARPGROUP.ARRIVE ;  /* 0x00000000000079c5 */ /* 0x000fe20000000000 */
[-CC-:B------:R-:W-:Y:S01]  /*1ade0*/  FFMA.FTZ R196, R160, R2.reuse, -R13.reuse ;  /* 0x00000002a0c47223 */ /* 0x180fe2000001080d */
[-CC-:B------:R-:W-:Y:S01]  /*1adf0*/  FFMA.FTZ R160, R161, R2.reuse, -R13.reuse ;  /* 0x00000002a1a07223 */ /* 0x180fe2000001080d */
[-CC-:B------:R-:W-:Y:S01]  /*1ae00*/  FFMA.FTZ R198, R164, R2.reuse, -R13.reuse ;  /* 0x00000002a4c67223 */ /* 0x180fe2000001080d */
[----:B------:R-:W-:Y:S02]  /*1ae10*/  FFMA.FTZ R161, R165, R2, -R13 ;  /* 0x00000002a5a17223 */ /* 0x000fe4000001080d */
[----:B------:R-:W-:Y:S01]  /*1ae20*/  HGMMA.64x256x16.F32 R24, R192, gdesc[UR4].tnspB, R24, gsb0 ;  /* 0x43e00004c0187df0 */ /* 0x000fe20008000818 */
[----:B------:R-:W0:Y:S08]  /*1ae30*/  MUFU.EX2 R196, R196 ;  /* 0x000000c400c47308 */ /* 0x000e300000000800 */
[----:B------:R-:W1:Y:S08]  /*1ae40*/  MUFU.EX2 R160, R160 ;  /* 0x000000a000a07308 */ /* 0x000e700000000800 */
[----:B------:R-:W2:Y:S01]  /*1ae50*/  MUFU.EX2 R198, R198 ;  /* 0x000000c600c67308 */ /* 0x000ea20000000800 */
[----:B0-----:R-:W-:-:S07]  /*1ae60*/  FADD.FTZ R21, R196, R21 ;  /* 0x00000015c4157221 */ /* 0x001fce0000010000 */
[----:B------:R-:W0:Y:S01]  /*1ae70*/  MUFU.EX2 R161, R161 ;  /* 0x000000a100a17308 */ /* 0x000e220000000800 */
[C---:B-1----:R-:W-:Y:S01]  /*1ae80*/  FADD.FTZ R21, R160.reuse, R21 ;  /* 0x00000015a0157221 */ /* 0x042fe20000010000 */
[----:B------:R-:W-:-:S03]  /*1ae90*/  F2FP.F16.F32.PACK_AB R196, R160, R196 ;  /* 0x000000c4a0c4723e */ /* 0x000fc600000000ff */
[----:B--2---:R-:W-:-:S04]  /*1aea0*/  FADD.FTZ R21, R198, R21 ;  /* 0x00000015c6157221 */ /* 0x004fc80000010000 */
[C---:B0-----:R-:W-:Y:S01]  /*1aeb0*/  FADD.FTZ R21, R161.reuse, R21 ;  /* 0x00000015a1157221 */ /* 0x041fe20000010000 */
[----:B------:R-:W-:Y:S01]  /*1aec0*/  F2FP.F16.F32.PACK_AB R198, R161, R198 ;  /* 0x000000c6a1c6723e */ /* 0x000fe200000000ff */
[----:B------:R-:W-:Y:S02]  /*1aed0*/  WARPGROUP.DEPBAR.LE gsb0, 0x0 ;  /* 0x00008000000079c5 */ /* 0x000fe40000010000 */
[-CC-:B------:R-:W-:Y:S01]  /*1aee0*/  FFMA.FTZ R192, R152, R2.reuse, -R13.reuse ;  /* 0x0000000298c07223 */ /* 0x180fe2000001080d */
[-CC-:B------:R-:W-:Y:S01]  /*1aef0*/  FFMA.FTZ R152, R153, R2.reuse, -R13.reuse ;  /* 0x0000000299987223 */ /* 0x180fe2000001080d */
[-CC-:B------:R-:W-:Y:S01]  /*1af00*/  FFMA.FTZ R194, R156, R2.reuse, -R13.reuse ;  /* 0x000000029cc27223 */ /* 0x180fe2000001080d */
[-C--:B------:R-:W-:Y:S01]  /*1af10*/  FFMA.FTZ R13, R157, R2.reuse, -R13 ;  /* 0x000000029d0d7223 */ /* 0x080fe2000001080d */
[----:B------:R-:W-:Y:S02]  /*1af20*/  @!P1 SYNCS.ARRIVE.TRANS64.RED.A1T0 RZ, [R168+URZ], RZ ;  /* 0x000000ffa8ff99a7 */ /* 0x000fe4000810043f */
[----:B------:R-:W0:Y:S01]  /*1af30*/  MUFU.EX2 R192, R192 ;  /* 0x000000c000c07308 */ /* 0x000e220000000800 */
[----:B------:R1:W-:Y:S07]  /*1af40*/  @!P1 SYNCS.ARRIVE.TRANS64.RED.A1T0 RZ, [R9+URZ], RZ ;  /* 0x000000ff09ff99a7 */ /* 0x0003ee000810043f */
[----:B------:R2:W-:Y:S08]  /*1af50*/  MUFU.EX2 R7, R13 ;  /* 0x0000000d00077308 */ /* 0x0005f00000000800 */
[----:B------:R-:W-:Y:S01]  /*1af60*/  MUFU.EX2 R152, R152 ;  /* 0x0000009800987308 */ /* 0x000fe20000000800 */
[----:B--2---:R-:W-:Y:S01]  /*1af70*/  FMUL.FTZ R13, R4, R2 ;  /* 0x00000002040d7220 */ /* 0x004fe20000410000 */
[----:B0-----:R-:W-:-:S03]  /*1af80*/  FADD.FTZ R21, R192, R21 ;  /* 0x00000015c0157221 */ /* 0x001fc60000010000 */
[-CC-:B------:R-:W-:Y:S01]  /*1af90*/  FFMA.FTZ R209, R186, R2.reuse, -R13.reuse ;  /* 0x00000002bad17223 */ /* 0x180fe2000001080d */
[-CC-:B------:R-:W-:Y:S01]  /*1afa0*/  FFMA.FTZ R153, R187, R2.reuse, -R13.reuse ;  /* 0x00000002bb997223 */ /* 0x180fe2000001080d */
[-CC-:B------:R-:W-:Y:S01]  /*1afb0*/  FFMA.FTZ R211, R190, R2.reuse, -R13.reuse ;  /* 0x00000002bed37223 */ /* 0x180fe2000001080d */
[-CC-:B------:R-:W-:Y:S01]  /*1afc0*/  FFMA.FTZ R157, R191, R2.reuse, -R13.reuse ;  /* 0x00000002bf9d7223 */ /* 0x180fe2000001080d */
[-CC-:B------:R-:W-:Y:S01]  /*1afd0*/  FFMA.FTZ R205, R178, R2.reuse, -R13.reuse ;  /* 0x00000002b2cd7223 */ /* 0x180fe2000001080d */
[-CC-:B------:R-:W-:Y:S01]  /*1afe0*/  FFMA.FTZ R164, R179, R2.reuse, -R13.reuse ;  /* 0x00000002b3a47223 */ /* 0x180fe2000001080d */
[----:B------:R-:W0:Y:S01]  /*1aff0*/  MUFU.EX2 R209, R209 ;  /* 0x000000d100d17308 */ /* 0x000e220000000800 */
[-CC-:B------:R-:W-:Y:S01]  /*1b000*/  FFMA.FTZ R207, R182, R2.reuse, -R13.reuse ;  /* 0x00000002b6cf7223 */ /* 0x180fe2000001080d */
[-CC-:B------:R-:W-:Y:S01]  /*1b010*/  FFMA.FTZ R156, R183, R2.reuse, -R13.reuse ;  /* 0x00000002b79c7223 */ /* 0x180fe2000001080d */
[-CC-:B------:R-:W-:Y:S01]  /*1b020*/  FFMA.FTZ R201, R170, R2.reuse, -R13.reuse ;  /* 0x00000002aac97223 */ /* 0x180fe2000001080d */
[-CC-:B------:R-:W-:Y:S01]  /*1b030*/  FFMA.FTZ R165, R171, R2.reuse, -R13.reuse ;  /* 0x00000002aba57223 */ /* 0x180fe2000001080d */
[-CC-:B------:R-:W-:Y:S01]  /*1b040*/  FFMA.FTZ R203, R174, R2.reuse, -R13.reuse ;  /* 0x00000002aecb7223 */ /* 0x180fe2000001080d */
[-CC-:B------:R-:W-:Y:S01]  /*1b050*/  FFMA.FTZ R175, R175, R2.reuse, -R13.reuse ;  /* 0x00000002afaf7223 */ /* 0x180fe2000001080d */
[-CC-:B------:R-:W-:Y:S01]  /*1b060*/  FFMA.FTZ R197, R162, R2.reuse, -R13.reuse ;  /* 0x00000002a2c57223 */ /* 0x180fe2000001080d */
[----:B------:R-:W2:Y:S01]  /*1b070*/  MUFU.EX2 R153, R153 ;  /* 0x0000009900997308 */ /* 0x000ea20000000800 */
[-CC-:B------:R-:W-:Y:S01]  /*1b080*/  FFMA.FTZ R163, R163, R2.reuse, -R13.reuse ;  /* 0x00000002a3a37223 */ /* 0x180fe2000001080d */
[-CC-:B------:R-:W-:Y:S01]  /*1b090*/  FFMA.FTZ R199, R166, R2.reuse, -R13.reuse ;  /* 0x00000002a6c77223 */ /* 0x180fe2000001080d */
[-CC-:B------:R-:W-:Y:S01]  /*1b0a0*/  FFMA.FTZ R167, R167, R2.reuse, -R13.reuse ;  /* 0x00000002a7a77223 */ /* 0x180fe2000001080d */
[-CC-:B------:R-:W-:Y:S01]  /*1b0b0*/  FFMA.FTZ R193, R154, R2.reuse, -R13.reuse ;  /* 0x000000029ac17223 */ /* 0x180fe2000001080d */
[-CC-:B------:R-:W-:Y:S01]  /*1b0c0*/  FFMA.FTZ R155, R155, R2.reuse, -R13.reuse ;  /* 0x000000029b9b7223 */ /* 0x180fe2000001080d */
[-CC-:B------:R-:W-:Y:S01]  /*1b0d0*/  FFMA.FTZ R158, R158, R2.reuse, -R13.reuse ;  /* 0x000000029e9e7223 */ /* 0x180fe2000001080d */
[----:B------:R-:W-:Y:S01]  /*1b0e0*/  FFMA.FTZ R159, R159, R2, -R13 ;  /* 0x000000029f9f7223 */ /* 0x000fe2000001080d */
[----:B------:R-:W3:Y:S01]  /*1b0f0*/  MUFU.EX2 R211, R211 ;  /* 0x000000d300d37308 */ /* 0x000ee20000000800 */
[----:B0-----:R-:W-:Y:S01]  /*1b100*/  FFMA.FTZ R20, R0, R20, R209 ;  /* 0x0000001400147223 */ /* 0x001fe200000100d1 */
[C---:B------:R-:W-:Y:S01]  /*1b110*/  FADD.FTZ R21, R152.reuse, R21 ;  /* 0x0000001598157221 */ /* 0x040fe20000010000 */
[----:B------:R-:W-:-:S05]  /*1b120*/  F2FP.F16.F32.PACK_AB R192, R152, R192 ;  /* 0x000000c098c0723e */ /* 0x000fca00000000ff */
[----:B------:R-:W0:Y:S01]  /*1b130*/  MUFU.EX2 R157, R157 ;  /* 0x0000009d009d7308 */ /* 0x000e220000000800 */
[C---:B--2---:R-:W-:Y:S01]  /*1b140*/  FADD.FTZ R20, R153.reuse, R20 ;  /* 0x0000001499147221 */ /* 0x044fe20000010000 */
[----:B------:R-:W-:-:S06]  /*1b150*/  F2FP.F16.F32.PACK_AB R209, R153, R209 ;  /* 0x000000d199d1723e */ /* 0x000fcc00000000ff */
[----:B------:R-:W2:Y:S01]  /*1b160*/  MUFU.EX2 R205, R205 ;  /* 0x000000cd00cd7308 */ /* 0x000ea20000000800 */
[----:B---3--:R-:W-:-:S07]  /*1b170*/  FADD.FTZ R20, R211, R20 ;  /* 0x00000014d3147221 */ /* 0x008fce0000010000 */
[----:B------:R-:W3:Y:S01]  /*1b180*/  MUFU.EX2 R164, R164 ;  /* 0x000000a400a47308 */ /* 0x000ee20000000800 */
[C---:B0-----:R-:W-:Y:S01]  /*1b190*/  FADD.FTZ R20, R157.reuse, R20 ;  /* 0x000000149d147221 */ /* 0x041fe20000010000 */
[----:B------:R-:W-:-:S06]  /*1b1a0*/  F2FP.F16.F32.PACK_AB R211, R157, R211 ;  /* 0x000000d39dd3723e */ /* 0x000fcc00000000ff */
[----:B------:R-:W0:Y:S01]  /*1b1b0*/  MUFU.EX2 R207, R207 ;  /* 0x000000cf00cf7308 */ /* 0x000e220000000800 */
[----:B--2---:R-:W-:-:S07]  /*1b1c0*/  FADD.FTZ R20, R205, R20 ;  /* 0x00000014cd147221 */ /* 0x004fce0000010000 */
[----:B------:R-:W2:Y:S01]  /*1b1d0*/  MUFU.EX2 R156, R156 ;  /* 0x0000009c009c7308 */ /* 0x000ea20000000800 */
[C---:B---3--:R-:W-:Y:S01]  /*1b1e0*/  FADD.FTZ R20, R164.reuse, R20 ;  /* 0x00000014a4147221 */ /* 0x048fe20000010000 */
[----:B------:R-:W-:-:S06]  /*1b1f0*/  F2FP.F16.F32.PACK_AB R205, R164, R205 ;  /* 0x000000cda4cd723e */ /* 0x000fcc00000000ff */
[----:B------:R-:W3:Y:S01]  /*1b200*/  MUFU.EX2 R201, R201 ;  /* 0x000000c900c97308 */ /* 0x000ee20000000800 */
[----:B0-----:R-:W-:-:S07]  /*1b210*/  FADD.FTZ R20, R207, R20 ;  /* 0x00000014cf147221 */ /* 0x001fce0000010000 */
        /* <DEDUP_REMOVED lines=10> */
[----:B-1----:R-:W1:Y:S01]  /*1b2c0*/  MUFU.EX2 R9, R163 ;  /* 0x000000a300097308 */ /* 0x002e620000000800 */
[C---:B---3--:R-:W-:Y:S01]  /*1b2d0*/  FADD.FTZ R20, R11.reuse, R20 ;  /* 0x000000140b147221 */ /* 0x048fe20000010000 */
[----:B------:R-:W-:-:S06]  /*1b2e0*/  F2FP.F16.F32.PACK_AB R203, R11, R203 ;  /* 0x000000cb0bcb723e */ /* 0x000fcc00000000ff */
[----:B------:R-:W2:Y:S01]  /*1b2f0*/  MUFU.EX2 R199, R199 ;  /* 0x000000c700c77308 */ /* 0x000ea20000000800 */
[----:B0-----:R-:W-:-:S07]  /*1b300*/  FADD.FTZ R20, R197, R20 ;  /* 0x00000014c5147221 */ /* 0x001fce0000010000 */
[----:B------:R-:W0:Y:S01]  /*1b310*/  MUFU.EX2 R13, R167 ;  /* 0x000000a7000d7308 */ /* 0x000e220000000800 */
[C---:B-1----:R-:W-:Y:S01]  /*1b320*/  FADD.FTZ R20, R9.reuse, R20 ;  /* 0x0000001409147221 */ /* 0x042fe20000010000 */
[----:B------:R-:W-:Y:S01]  /*1b330*/  F2FP.F16.F32.PACK_AB R197, R9, R197 ;  /* 0x000000c509c5723e */ /* 0x000fe200000000ff */
[----:B------:R-:W-:-:S05]  /*1b340*/  IMAD.MOV.U32 R9, RZ, RZ, R221 ;  /* 0x000000ffff097224 */ /* 0x000fca00078e00dd */
[----:B------:R-:W1:Y:S01]  /*1b350*/  MUFU.EX2 R193, R193 ;  /* 0x000000c100c17308 */ /* 0x000e620000000800 */
[----:B--2---:R-:W-:-:S07]  /*1b360*/  FADD.FTZ R20, R199, R20 ;  /* 0x00000014c7147221 */ /* 0x004fce0000010000 */
[----:B------:R-:W2:Y:S01]  /*1b370*/  MUFU.EX2 R155, R155 ;  /* 0x0000009b009b7308 */ /* 0x000ea20000000800 */
[C---:B0-----:R-:W-:Y:S01]  /*1b380*/  FADD.FTZ R20, R13.reuse, R20 ;  /* 0x000000140d147221 */ /* 0x041fe20000010000 */
[----:B------:R-:W-:-:S06]  /*1b390*/  F2FP.F16.F32.PACK_AB R199, R13, R199 ;  /* 0x000000c70dc7723e */ /* 0x000fcc00000000ff */
[----:B------:R-:W0:Y:S01]  /*1b3a0*/  MUFU.EX2 R194, R194 ;  /* 0x000000c200c27308 */ /* 0x000e220000000800 */
[----:B-1----:R-:W-:-:S07]  /*1b3b0*/  FADD.FTZ R20, R193, R20 ;  /* 0x00000014c1147221 */ /* 0x002fce0000010000 */
[----:B------:R-:W1:Y:S01]  /*1b3c0*/  MUFU.EX2 R158, R158 ;  /* 0x0000009e009e7308 */ /* 0x000e620000000800 */
[C---:B--2---:R-:W-:Y:S01]  /*1b3d0*/  FADD.FTZ R20, R155.reuse, R20 ;  /* 0x000000149b147221 */ /* 0x044fe20000010000 */
[----:B------:R-:W-:-:S06]  /*1b3e0*/  F2FP.F16.F32.PACK_AB R193, R155, R193 ;  /* 0x000000c19bc1723e */ /* 0x000fcc00000000ff */
[----:B------:R-:W2:Y:S01]  /*1b3f0*/  MUFU.EX2 R159, R159 ;  /* 0x0000009f009f7308 */ /* 0x000ea20000000800 */
[----:B0-----:R-:W-:Y:S01]  /*1b400*/  FADD.FTZ R21, R194, R21 ;  /* 0x00000015c2157221 */ /* 0x001fe20000010000 */
[----:B------:R-:W-:-:S03]  /*1b410*/  F2FP.F16.F32.PACK_AB R194, R7, R194 ;  /* 0x000000c207c2723e */ /* 0x000fc600000000ff */
[----:B------:R-:W-:Y:S01]  /*1b420*/  FADD.FTZ R21, R7, R21 ;  /* 0x0000001507157221 */ /* 0x000fe20000010000 */
[----:B------:R-:W-:Y:S02]  /*1b430*/  IMAD.MOV.U32 R7, RZ, RZ, R4 ;  /* 0x000000ffff077224 */ /* 0x000fe400078e0004 */
[----:B-1----:R-:W-:-:S04]  /*1b440*/  FADD.FTZ R20, R158, R20 ;  /* 0x000000149e147221 */ /* 0x002fc80000010000 */
[C---:B--2---:R-:W-:Y:S01]  /*1b450*/  FADD.FTZ R20, R159.reuse, R20 ;  /* 0x000000149f147221 */ /* 0x044fe20000010000 */
[----:B------:R-:W-:Y:S01]  /*1b460*/  F2FP.F16.F32.PACK_AB R195, R159, R158 ;  /* 0x0000009e9fc3723e */ /* 0x000fe200000000ff */
[----:B------:R-:W-:Y:S06]  /*1b470*/  @P2 BRA `(.L_x_845) ;  /* 0xffffffb400e82947 */ /* 0x000fec000383ffff */
.L_x_834:
[----:B------:R-:W-:Y:S05]  /*1b480*/  BSYNC B0 ;  /* 0x0000000000007941 */ /* 0x000fea0003800000 */
.L_x_833:
        /* <DEDUP_REMOVED lines=131> */
.L_x_846:
[----:B------:R-:W-:Y:S02]  /*1bcc0*/  LEA R0, R220, R18, 0x3 ;  /* 0x00000012dc007211 */ /* 0x000fe400078e18ff */
[----:B------:R-:W-:-:S04]  /*1bcd0*/  SHF.L.U32 R6, R221, 0x1f, RZ ;  /* 0x0000001fdd067819 */ /* 0x000fc800000006ff */
[----:B------:R0:W1:Y:S01]  /*1bce0*/  SYNCS.PHASECHK.TRANS64.TRYWAIT P2, [R0+URZ+0x38850], R6 ;  /* 0x03885006000075a7 */ /* 0x000062000804017f */
[----:B------:R-:W-:Y:S05]  /*1bcf0*/  @!P0 BRA `(.L_x_847) ;  /* 0x0000000000048947 */ /* 0x000fea0003800000 */
[----:B------:R-:W-:Y:S01]  /*1bd00*/  BPT.TRAP 0x1 ;  /* 0x000000040000795c */ /* 0x000fe20000300000 */
.L_x_847:
[----:B------:R-:W-:Y:S01]  /*1bd10*/  VIADD R18, R18, 0x400 ;  /* 0x0000040012127836 */ /* 0x000fe20000000000 */
[----:B------:R-:W-:Y:S04]  /*1bd20*/  BSSY B0, `(.L_x_848) ;  /* 0x0000008000007945 */ /* 0x000fe80003800000 */
[----:B------:R-:W-:-:S04]  /*1bd30*/  SHF.R.U32.HI R18, RZ, 0x4, R18 ;  /* 0x00000004ff127819 */ /* 0x000fc80000011612 */
[----:B------:R-:W-:-:S04]  /*1bd40*/  LOP3.LUT R18, R18, 0x3fff, RZ, 0xc0, !PT ;  /* 0x00003fff12127812 */ /* 0x000fc800078ec0ff */
[----:B------:R-:W-:-:S05]  /*1bd50*/  LOP3.LUT R3, R18, 0x2800000, RZ, 0xfc, !PT ;  /* 0x0280000012037812 */ /* 0x000fca00078efcff */
[----:B------:R-:W-:Y:S01]  /*1bd60*/  IMAD R3, R220, 0xa00, R3 ;  /* 0x00000a00dc037824 */ /* 0x000fe200078e0203 */
[----:B-1----:R-:W-:Y:S06]  /*1bd70*/  @P2 BRA `(.L_x_849) ;  /* 0x0000000000082947 */ /* 0x002fec0003800000 */
[----:B------:R-:W1:Y:S02]  /*1bd80*/  SYNCS.PHASECHK.TRANS64.TRYWAIT P0, [R0+URZ+0x38850], R6 ;  /* 0x03885006000075a7 */ /* 0x000e64000800017f */
[----:B-1----:R-:W-:Y:S05]  /*1bd90*/  @!P0 BRA `(.L_x_850) ;  /* 0x000000c800f48947 */ /* 0x002fea0003800000 */
.L_x_849:
[----:B------:R-:W-:Y:S05]  /*1bda0*/  BSYNC B0 ;  /* 0x0000000000007941 */ /* 0x000fea0003800000 */
.L_x_848:
[----:B01----:R-:W-:Y:S01]  /*1bdb0*/  IMAD.MOV.U32 R6, RZ, RZ, R3 ;  /* 0x000000ffff067224 */ /* 0x003fe200078e0003 */
[----:B------:R-:W-:Y:S01]  /*1bdc0*/  MOV R7, 0x40000040 ;  /* 0x4000004000077802 */ /* 0x000fe20000000f00 */
[----:B------:R-:W-:Y:S01]  /*1bdd0*/  WARPGROUP.ARRIVE ;  /* 0x00000000000079c5 */ /* 0x000fe20000000000 */
[----:B------:R-:W-:Y:S01]  /*1bde0*/  IADD3 R220, R220, 0x1, RZ ;  /* 0x00000001dcdc7810 */ /* 0x000fe20007ffe0ff */
[----:B------:R-:W-:Y:S01]  /*1bdf0*/  @!P1 VIADD R12, R0, 0x38860 ;  /* 0x00038860000c9836 */ /* 0x000fe20000000000 */
[----:B------:R-:W-:Y:S01]  /*1be00*/  R2UR UR6, R6 ;  /* 0x00000000060672ca */ /* 0x000fe200000e0000 */
[----:B------:R-:W-:Y:S01]  /*1be10*/  VIADD R6, R3, 0x80 ;  /* 0x0000008003067836 */ /* 0x000fe20000000000 */
[----:B------:R-:W-:Y:S01]  /*1be20*/  R2UR UR7, R7 ;  /* 0x00000000070772ca */ /* 0x000fe200000e0000 */
[----:B------:R-:W-:Y:S01]  /*1be30*/  IMAD.MOV.U32 R7, RZ, RZ, 0x40000040 ;  /* 0x40000040ff077424 */ /* 0x000fe200078e00ff */
[----:B------:R-:W-:Y:S02]  /*1be40*/  ISETP.NE.AND P2, PT, R220, 0x2, PT ;  /* 0x00000002dc00780c */ /* 0x000fe40003f45270 */
[----:B------:R-:W-:-:S02]  /*1be50*/  @!P1 PRMT R12, RZ, 0x654, R12 ;  /* 0x00000654ff0c9816 */ /* 0x000fc4000000000c */
[----:B------:R-:W-:Y:S02]  /*1be60*/  MOV R0, 0xff800000 ;  /* 0xff80000000007802 */ /* 0x000fe40000000f00 */
[----:B------:R-:W-:Y:S02]  /*1be70*/  IADD3 R236, R236, 0x1, RZ ;  /* 0x00000001ecec7810 */ /* 0x000fe40007ffe0ff */
[----:B------:R-:W-:-:S03]  /*1be80*/  SEL R220, R220, RZ, P2 ;  /* 0x000000ffdcdc7207 */ /* 0x000fc60001000000 */
[----:B------:R-:W-:Y:S01]  /*1be90*/  HGMMA.64x256x16.F32 R24, R208, gdesc[UR4].tnspB, R24, gsb0 ;  /* 0x43e00004d0187df0 */ /* 0x000fe20008000818 */
[----:B------:R-:W-:Y:S02]  /*1bea0*/  R2UR UR6, R6 ;  /* 0x00000000060672ca */ /* 0x000fe400000e0000 */
[----:B------:R-:W-:Y:S01]  /*1beb0*/  R2UR UR7, R7 ;  /* 0x00000000070772ca */ /* 0x000fe200000e0000 */
[----:B------:R-:W-:Y:S01]  /*1bec0*/  IMAD.MOV.U32 R7, RZ, RZ, 0x40000040 ;  /* 0x40000040ff077424 */ /* 0x000fe200078e00ff */
[----:B------:R-:W-:Y:S01]  /*1bed0*/  IADD3 R6, R3, 0x100, RZ ;  /* 0x0000010003067810 */ /* 0x000fe20007ffe0ff */
[----:B------:R-:W-:Y:S02]  /*1bee0*/  WARPGROUP.DEPBAR.LE gsb0, 0x0 ;  /* 0x00008000000079c5 */ /* 0x000fe40000010000 */
[----:B------:R-:W-:-:S15]  /*1bef0*/  WARPGROUP.ARRIVE ;  /* 0x00000000000079c5 */ /* 0x000fde0000000000 */
[----:B------:R-:W-:-:S05]  /*1bf00*/  NOP ;  /* 0x0000000000007918 */ /* 0x000fca0000000000 */
[----:B------:R-:W-:Y:S01]  /*1bf10*/  HGMMA.64x256x16.F32 R24, R204, gdesc[UR4].tnspB, R24, gsb0 ;  /* 0x43e00004cc187df0 */ /* 0x000fe20008000818 */
[----:B------:R-:W-:Y:S01]  /*1bf20*/  R2UR UR6, R6 ;  /* 0x00000000060672ca */ /* 0x000fe200000e0000 */
[----:B------:R-:W-:Y:S01]  /*1bf30*/  VIADD R6, R3, 0x180 ;  /* 0x0000018003067836 */ /* 0x000fe20000000000 */
[----:B------:R-:W-:Y:S02]  /*1bf40*/  R2UR UR7, R7 ;  /* 0x00000000070772ca */ /* 0x000fe400000e0000 */
[----:B------:R-:W-:Y:S01]  /*1bf50*/  MOV R7, 0x40000040 ;  /* 0x4000004000077802 */ /* 0x000fe20000000f00 */
[----:B------:R-:W-:Y:S02]  /*1bf60*/  WARPGROUP.DEPBAR.LE gsb0, 0x0 ;  /* 0x00008000000079c5 */ /* 0x000fe40000010000 */
[----:B------:R-:W-:-:S15]  /*1bf70*/  WARPGROUP.ARRIVE ;  /* 0x00000000000079c5 */ /* 0x000fde0000000000 */
[----:B------:R-:W-:-:S05]  /*1bf80*/  NOP ;  /* 0x0000000000007918 */ /* 0x000fca0000000000 */
[----:B------:R-:W-:Y:S01]  /*1bf90*/  HGMMA.64x256x16.F32 R24, R200, gdesc[UR4].tnspB, R24, gsb0 ;  /* 0x43e00004c8187df0 */ /* 0x000fe20008000818 */
[----:B------:R-:W-:Y:S01]  /*1bfa0*/  R2UR UR6, R6 ;  /* 0x00000000060672ca */ /* 0x000fe200000e0000 */
[----:B------:R-:W-:Y:S01]  /*1bfb0*/  VIADD R6, R3, 0x200 ;  /* 0x0000020003067836 */ /* 0x000fe20000000000 */
[----:B------:R-:W-:Y:S01]  /*1bfc0*/  R2UR UR7, R7 ;  /* 0x00000000070772ca */ /* 0x000fe200000e0000 */
[----:B------:R-:W-:Y:S01]  /*1bfd0*/  IMAD.MOV.U32 R7, RZ, RZ, 0x40000040 ;  /* 0x40000040ff077424 */ /* 0x000fe200078e00ff */
[----:B------:R-:W0:Y:S02]  /*1bfe0*/  SHFL.BFLY PT, R3, R20, 0x2, 0x1f ;  /* 0x0c401f0014037f89 */ /* 0x000e2400000e0000 */
[----:B0-----:R-:W-:Y:S01]  /*1bff0*/  FADD.FTZ R8, R3, R20 ;  /* 0x0000001403087221 */ /* 0x001fe20000010000 */
[----:B------:R-:W-:Y:S02]  /*1c000*/  WARPGROUP.DEPBAR.LE gsb0, 0x0 ;  /* 0x00008000000079c5 */ /* 0x000fe40000010000 */
[----:B------:R-:W-:-:S15]  /*1c010*/  WARPGROUP.ARRIVE ;  /* 0x00000000000079c5 */ /* 0x000fde0000000000 */
[----:B------:R-:W-:-:S03]  /*1c020*/  NOP ;  /* 0x0000000000007918 */ /* 0x000fc60000000000 */
[----:B------:R-:W-:Y:S01]  /*1c030*/  HGMMA.64x256x16.F32 R24, R196, gdesc[UR4].tnspB, R24, gsb0 ;  /* 0x43e00004c4187df0 */ /* 0x000fe20008000818 */
[----:B------:R-:W-:Y:S02]  /*1c040*/  R2UR UR6, R6 ;  /* 0x00000000060672ca */ /* 0x000fe400000e0000 */
[----:B------:R-:W-:Y:S01]  /*1c050*/  R2UR UR7, R7 ;  /* 0x00000000070772ca */ /* 0x000fe200000e0000 */
[----:B------:R-:W0:Y:S04]  /*1c060*/  SHFL.BFLY PT, R6, R21, 0x2, 0x1f ;  /* 0x0c401f0015067f89 */ /* 0x000e2800000e0000 */
[----:B------:R-:W1:Y:S01]  /*1c070*/  SHFL.BFLY PT, R7, R8, 0x1, 0x1f ;  /* 0x0c201f0008077f89 */ /* 0x000e6200000e0000 */
[----:B0-----:R-:W-:Y:S01]  /*1c080*/  FADD.FTZ R6, R6, R21 ;  /* 0x0000001506067221 */ /* 0x001fe20000010000 */
[----:B-1----:R-:W-:-:S04]  /*1c090*/  FADD.FTZ R14, R8, R7 ;  /* 0x00000007080e7221 */ /* 0x002fc80000010000 */
[----:B------:R-:W0:Y:S01]  /*1c0a0*/  SHFL.BFLY PT, R3, R6, 0x1, 0x1f ;  /* 0x0c201f0006037f89 */ /* 0x000e2200000e0000 */
[----:B------:R-:W-:Y:S01]  /*1c0b0*/  IMAD.MOV.U32 R7, RZ, RZ, RZ ;  /* 0x000000ffff077224 */ /* 0x000fe200078e00ff */
[----:B------:R-:W-:-:S13]  /*1c0c0*/  FSETP.NE.FTZ.AND P3, PT, R14, RZ, PT ;  /* 0x000000ff0e00720b */ /* 0x000fda0003f75000 */
[----:B------:R-:W1:Y:S01]  /*1c0d0*/  @P3 MUFU.LG2 R10, R14 ;  /* 0x0000000e000a3308 */ /* 0x000e620000000c00 */
[----:B0-----:R-:W-:Y:S01]  /*1c0e0*/  FADD.FTZ R13, R6, R3 ;  /* 0x00000003060d7221 */ /* 0x001fe20000010000 */
[----:B------:R-:W-:Y:S01]  /*1c0f0*/  SEL R6, RZ, 0x1, P2 ;  /* 0x00000001ff067807 */ /* 0x000fe20001000000 */
[----:B------:R-:W-:-:S03]  /*1c100*/  IMAD.MOV.U32 R3, RZ, RZ, -0x800000 ;  /* 0xff800000ff037424 */ /* 0x000fc600078e00ff */
[----:B------:R-:W-:Y:S02]  /*1c110*/  FSETP.NE.FTZ.AND P0, PT, R13, RZ, PT ;  /* 0x000000ff0d00720b */ /* 0x000fe40003f15000 */
[----:B------:R-:W-:Y:S01]  /*1c120*/  LOP3.LUT R221, R221, R6, RZ, 0x3c, !PT ;  /* 0x00000006dddd7212 */ /* 0x000fe200078e3cff */
[----:B------:R-:W-:Y:S02]  /*1c130*/  IMAD.MOV.U32 R6, RZ, RZ, RZ ;  /* 0x000000ffff067224 */ /* 0x000fe400078e00ff */
[----:B-1----:R-:W-:-:S04]  /*1c140*/  @P3 FMUL.FTZ R11, R10, 0.69314718246459960938 ;  /* 0x3f3172180a0b3820 */ /* 0x002fc80000410000 */
[----:B------:R-:W-:Y:S04]  /*1c150*/  @P3 MUFU.RCP R6, R14 ;  /* 0x0000000e00063308 */ /* 0x000fe80000001000 */
[C---:B------:R-:W-:Y:S01]  /*1c160*/  @P0 FMUL.FTZ R8, R2.reuse, 0.69314718246459960938 ;  /* 0x3f31721802080820 */ /* 0x040fe20000410000 */
[----:B------:R-:W-:-:S03]  /*1c170*/  @P3 FMUL.FTZ R2, R2, 0.69314718246459960938 ;  /* 0x3f31721802023820 */ /* 0x000fc60000410000 */
[----:B------:R-:W0:Y:S01]  /*1c180*/  @P0 MUFU.LG2 R9, R13 ;  /* 0x0000000d00090308 */ /* 0x000e220000000c00 */
[----:B------:R-:W-:-:S07]  /*1c190*/  @P3 FFMA.FTZ R3, R2, R4, R11 ;  /* 0x0000000402033223 */ /* 0x000fce000001000b */
[----:B------:R-:W1:Y:S01]  /*1c1a0*/  @P0 MUFU.RCP R7, R13 ;  /* 0x0000000d00070308 */ /* 0x000e620000001000 */
[----:B0-----:R-:W-:-:S04]  /*1c1b0*/  @P0 FMUL.FTZ R9, R9, 0.69314718246459960938 ;  /* 0x3f31721809090820 */ /* 0x001fc80000410000 */
[----:B------:R-:W-:Y:S01]  /*1c1c0*/  @P0 FFMA.FTZ R0, R8, R5, R9 ;  /* 0x0000000508000223 */ /* 0x000fe20000010009 */
[----:B------:R-:W-:Y:S01]  /*1c1d0*/  PLOP3.LUT P0, PT, PT, PT, PT, 0x8, 0x0 ;  /* 0x000000000000781c */ /* 0x000fe20003f0e170 */
        /* <DEDUP_REMOVED lines=15> */
[-C--:B0-----:R-:W-:Y:S01]  /*1c2d0*/  FMUL.FTZ R12, R40, R7.reuse ;  /* 0x00000007280c7220 */ /* 0x081fe20000410000 */
        /* <DEDUP_REMOVED lines=116> */
[----:B------:R-:W-:-:S07]  /*1ca20*/  FMUL.FTZ R151, R151, R6 ;  /* 0x0000000697977220 */ /* 0x000fce0000410000 */
.L_x_764:
[----:B------:R-:W0:Y:S08]  /*1ca30*/  S2UR UR5, SR_CgaCtaId ;  /* 0x00000000000579c3 */ /* 0x000e300000008800 */
[----:B------:R-:W-:Y:S06]  /*1ca40*/  BAR.SYNC.DEFER_BLOCKING 0x5, 0x180 ;  /* 0x0146000000007b1d */ /* 0x000fec0000010000 */
[----:B------:R-:W-:Y:S01]  /*1ca50*/  UMOV UR4, 0x400 ;  /* 0x0000040000047882 */ /* 0x000fe20000000000 */
[----:B------:R-:W-:Y:S01]  /*1ca60*/  BSSY B0, `(.L_x_851) ;  /* 0x00002de000007945 */ /* 0x000fe20003800000 */
[----:B0-----:R-:W-:-:S06]  /*1ca70*/  ULEA UR4, UR5, UR4, 0x18 ;  /* 0x0000000405047291 */ /* 0x001fcc000f8ec03f */
[----:B------:R-:W-:-:S05]  /*1ca80*/  IMAD.U32 R18, RZ, RZ, UR4 ;  /* 0x00000004ff127e24 */ /* 0x000fca000f8e00ff */
[----:B------:R0:W1:Y:S01]  /*1ca90*/  LDS.128 R120, [R18+0x388d0] ;  /* 0x0388d00012787984 */ /* 0x0000620000000c00 */
[----:B------:R-:W-:Y:S06]  /*1caa0*/  BAR.ARV 0x4, 0x180 ;  /* 0x0106000000007b1d */ /* 0x000fec0000002000 */
[----:B------:R-:W-:Y:S05]  /*1cab0*/  @P0 BRA `(.L_x_852) ;  /* 0x0000001c00fc0947 */ /* 0x000fea0003800000 */
[----:B------:R-:W2:Y:S04]  /*1cac0*/  LDL R6, [R1+0x94] ;  /* 0x0000940001067983 */ /* 0x000ea80000100800 */
[----:B-1----:R-:W3:Y:S01]  /*1cad0*/  LDL R120, [R1+0x60] ;  /* 0x0000600001787983 */ /* 0x002ee20000100800 */
[----:B------:R-:W1:Y:S01]  /*1cae0*/  S2R R95, SR_SWINHI ;  /* 0x00000000005f7919 */ /* 0x000e620000002f00 */
[----:B------:R-:W-:Y:S01]  /*1caf0*/  F2FP.F16.F32.PACK_AB R24, R25, R24 ;  /* 0x000000181918723e */ /* 0x000fe200000000ff */
[----:B------:R-:W-:Y:S01]  /*1cb00*/  ULDC.64 UR4, c[0x0][0xc00] ;  /* 0x0003000000047ab9 */ /* 0x000fe20000000a00 */
[----:B------:R-:W-:Y:S02]  /*1cb10*/  MOV R20, R18 ;  /* 0x0000001200147202 */ /* 0x000fe40000000f00 */
[----:B-1----:R-:W-:-:S02]  /*1cb20*/  MOV R21, R95 ;  /* 0x0000005f00157202 */ /* 0x002fc40000000f00 */
        /* <DEDUP_REMOVED lines=20> */
[----:B------:R-:W-:Y:S01]  /*1cc70*/  F2FP.F16.F32.PACK_AB R139, R143, R142 ;  /* 0x0000008e8f8b723e */ /* 0x000fe200000000ff */
[----:B------:R-:W-:Y:S01]  /*1cc80*/  ULDC.64 UR6, c[0x0][0x208] ;  /* 0x0000820000067ab9 */ /* 0x000fe20000000a00 */
[----:B------:R-:W-:Y:S01]  /*1cc90*/  BAR.SYNC.DEFER_BLOCKING 0x1, 0x100 ;  /* 0x0044000000007b1d */ /* 0x000fe20000010000 */
[----:B--2---:R-:W-:-:S03]  /*1cca0*/  IMAD.WIDE R94, R6, 0x2, R20 ;  /* 0x00000002065e7825 */ /* 0x004fc600078e0214 */
[C---:B------:R-:W-:Y:S02]  /*1ccb0*/  IADD3 R99, P1, R94.reuse, 0x20, RZ ;  /* 0x000000205e637810 */ /* 0x040fe40007f3e0ff */
[----:B------:R-:W-:Y:S02]  /*1ccc0*/  IADD3 R112, P2, R94, 0x4060, RZ ;  /* 0x000040605e707810 */ /* 0x000fe40007f5e0ff */
[----:B------:R-:W-:Y:S02]  /*1ccd0*/  LOP3.LUT R98, R99, 0x380, RZ, 0xc0, !PT ;  /* 0x0000038063627812 */ /* 0x000fe400078ec0ff */
[----:B------:R-:W-:Y:S02]  /*1cce0*/  LOP3.LUT R113, R112, 0x380, RZ, 0xc0, !PT ;  /* 0x0000038070717812 */ /* 0x000fe400078ec0ff */
[----:B------:R-:W-:Y:S02]  /*1ccf0*/  SHF.R.U64 R98, R98, 0x3, RZ ;  /* 0x0000000362627819 */ /* 0x000fe400000012ff */
[----:B------:R-:W-:-:S02]  /*1cd00*/  SHF.R.U64 R113, R113, 0x3, RZ ;  /* 0x0000000371717819 */ /* 0x000fc400000012ff */
[----:B------:R-:W-:Y:S01]  /*1cd10*/  LOP3.LUT R98, R98, R99, RZ, 0x3c, !PT ;  /* 0x0000006362627212 */ /* 0x000fe200078e3cff */
[--C-:B------:R-:W-:Y:S01]  /*1cd20*/  IMAD.X R99, RZ, RZ, R95.reuse, P1 ;  /* 0x000000ffff637224 */ /* 0x100fe200008e065f */
[----:B------:R-:W-:Y:S02]  /*1cd30*/  IADD3 R114, P1, R94, 0x8000, RZ ;  /* 0x000080005e727810 */ /* 0x000fe40007f3e0ff */
[----:B------:R-:W-:Y:S01]  /*1cd40*/  LOP3.LUT R112, R113, R112, RZ, 0x3c, !PT ;  /* 0x0000007071707212 */ /* 0x000fe200078e3cff */
[----:B------:R-:W-:Y:S01]  /*1cd50*/  IMAD.X R113, RZ, RZ, R95, P2 ;  /* 0x000000ffff717224 */ /* 0x000fe200010e065f */
[----:B------:R-:W-:Y:S02]  /*1cd60*/  LOP3.LUT R115, R114, 0x380, RZ, 0xc0, !PT ;  /* 0x0000038072737812 */ /* 0x000fe400078ec0ff */
[----:B------:R-:W-:Y:S02]  /*1cd70*/  IADD3 R30, P2, R94, 0xc040, RZ ;  /* 0x0000c0405e1e7810 */ /* 0x000fe40007f5e0ff */
[----:B------:R-:W-:-:S02]  /*1cd80*/  SHF.R.U64 R115, R115, 0x3, RZ ;  /* 0x0000000373737819 */ /* 0x000fc400000012ff */
[----:B------:R-:W-:Y:S02]  /*1cd90*/  LOP3.LUT R6, R30, 0x380, RZ, 0xc0, !PT ;  /* 0x000003801e067812 */ /* 0x000fe400078ec0ff */
[C---:B------:R-:W-:Y:S02]  /*1cda0*/  IADD3 R103, P0, R94.reuse, 0x40, RZ ;  /* 0x000000405e677810 */ /* 0x040fe40007f1e0ff */
[C---:B------:R-:W-:Y:S02]  /*1cdb0*/  IADD3 R104, P4, R94.reuse, 0x60, RZ ;  /* 0x000000605e687810 */ /* 0x040fe40007f9e0ff */
[C---:B------:R-:W-:Y:S02]  /*1cdc0*/  IADD3 R107, P3, R94.reuse, 0x4000, RZ ;  /* 0x000040005e6b7810 */ /* 0x040fe40007f7e0ff */
[C---:B------:R-:W-:Y:S02]  /*1cdd0*/  IADD3 R108, P6, R94.reuse, 0x4020, RZ ;  /* 0x000040205e6c7810 */ /* 0x040fe40007fde0ff */
[----:B------:R-:W-:-:S02]  /*1cde0*/  IADD3 R110, P5, R94, 0x4040, RZ ;  /* 0x000040405e6e7810 */ /* 0x000fc40007fbe0ff */
[----:B------:R-:W-:Y:S01]  /*1cdf0*/  LOP3.LUT R114, R115, R114, RZ, 0x3c, !PT ;  /* 0x0000007273727212 */ /* 0x000fe200078e3cff */
[----:B------:R-:W-:Y:S01]  /*1ce00*/  IMAD.X R115, RZ, RZ, R95, P1 ;  /* 0x000000ffff737224 */ /* 0x000fe200008e065f */
[----:B------:R-:W-:Y:S02]  /*1ce10*/  SHF.R.U64 R6, R6, 0x3, RZ ;  /* 0x0000000306067819 */ /* 0x000fe400000012ff */
[C---:B------:R-:W-:Y:S02]  /*1ce20*/  LOP3.LUT R130, R94.reuse, 0x380, RZ, 0xc0, !PT ;  /* 0x000003805e827812 */ /* 0x040fe400078ec0ff */
[----:B------:R-:W-:Y:S02]  /*1ce30*/  IADD3 R4, P1, R94, 0xc060, RZ ;  /* 0x0000c0605e047810 */ /* 0x000fe40007f3e0ff */
[----:B------:R-:W-:Y:S02]  /*1ce40*/  LOP3.LUT R102, R103, 0x380, RZ, 0xc0, !PT ;  /* 0x0000038067667812 */ /* 0x000fe400078ec0ff */
[----:B------:R-:W-:-:S02]  /*1ce50*/  LOP3.LUT R105, R104, 0x380, RZ, 0xc0, !PT ;  /* 0x0000038068697812 */ /* 0x000fc400078ec0ff */
[----:B------:R-:W-:Y:S02]  /*1ce60*/  LOP3.LUT R106, R107, 0x380, RZ, 0xc0, !PT ;  /* 0x000003806b6a7812 */ /* 0x000fe400078ec0ff */
[----:B------:R-:W-:Y:S02]  /*1ce70*/  LOP3.LUT R109, R108, 0x380, RZ, 0xc0, !PT ;  /* 0x000003806c6d7812 */ /* 0x000fe400078ec0ff */
[----:B------:R-:W-:Y:S02]  /*1ce80*/  LOP3.LUT R111, R110, 0x380, RZ, 0xc0, !PT ;  /* 0x000003806e6f7812 */ /* 0x000fe400078ec0ff */
[----:B------:R-:W-:Y:S02]  /*1ce90*/  LOP3.LUT R30, R6, R30, RZ, 0x3c, !PT ;  /* 0x0000001e061e7212 */ /* 0x000fe400078e3cff */
[----:B------:R-:W-:Y:S02]  /*1cea0*/  SHF.R.U64 R130, R130, 0x3, RZ ;  /* 0x0000000382827819 */ /* 0x000fe400000012ff */
[----:B------:R-:W-:-:S02]  /*1ceb0*/  LOP3.LUT R6, R4, 0x380, RZ, 0xc0, !PT ;  /* 0x0000038004067812 */ /* 0x000fc400078ec0ff */
[----:B------:R-:W-:Y:S02]  /*1cec0*/  SHF.R.U64 R102, R102, 0x3, RZ ;  /* 0x0000000366667819 */ /* 0x000fe400000012ff */
[----:B------:R-:W-:Y:S02]  /*1ced0*/  SHF.R.U64 R105, R105, 0x3, RZ ;  /* 0x0000000369697819 */ /* 0x000fe400000012ff */
[----:B------:R-:W-:Y:S02]  /*1cee0*/  SHF.R.U64 R106, R106, 0x3, RZ ;  /* 0x000000036a6a7819 */ /* 0x000fe400000012ff */
[----:B------:R-:W-:Y:S02]  /*1cef0*/  SHF.R.U64 R109, R109, 0x3, RZ ;  /* 0x000000036d6d7819 */ /* 0x000fe400000012ff */
[----:B------:R-:W-:Y:S02]  /*1cf00*/  SHF.R.U64 R111, R111, 0x3, RZ ;  /* 0x000000036f6f7819 */ /* 0x000fe400000012ff */
[----:B------:R-:W-:-:S02]  /*1cf10*/  LOP3.LUT R130, R130, R94, RZ, 0x3c, !PT ;  /* 0x0000005e82827212 */ /* 0x000fc400078e3cff */
[----:B------:R-:W-:Y:S02]  /*1cf20*/  MOV R131, R95 ;  /* 0x0000005f00837202 */ /* 0x000fe40000000f00 */
[----:B------:R-:W-:Y:S02]  /*1cf30*/  SHF.R.U64 R6, R6, 0x3, RZ ;  /* 0x0000000306067819 */ /* 0x000fe400000012ff */
[----:B------:R-:W-:Y:S02]  /*1cf40*/  LOP3.LUT R102, R102, R103, RZ, 0x3c, !PT ;  /* 0x0000006766667212 */ /* 0x000fe400078e3cff */
[----:B------:R-:W-:Y:S01]  /*1cf50*/  LOP3.LUT R104, R105, R104, RZ, 0x3c, !PT ;  /* 0x0000006869687212 */ /* 0x000fe200078e3cff */
[--C-:B------:R-:W-:Y:S01]  /*1cf60*/  IMAD.X R105, RZ, RZ, R95.reuse, P4 ;  /* 0x000000ffff697224 */ /* 0x100fe200020e065f */
[----:B------:R-:W-:Y:S01]  /*1cf70*/  LOP3.LUT R106, R106, R107, RZ, 0x3c, !PT ;  /* 0x0000006b6a6a7212 */ /* 0x000fe200078e3cff */
[----:B------:R-:W-:Y:S01]  /*1cf80*/  IMAD.X R107, RZ, RZ, R95, P3 ;  /* 0x000000ffff6b7224 */ /* 0x000fe200018e065f */
[----:B------:R-:W-:-:S02]  /*1cf90*/  LOP3.LUT R108, R109, R108, RZ, 0x3c, !PT ;  /* 0x0000006c6d6c7212 */ /* 0x000fc400078e3cff */
[----:B------:R-:W-:Y:S01]  /*1cfa0*/  LOP3.LUT R110, R111, R110, RZ, 0x3c, !PT ;  /* 0x0000006e6f6e7212 */ /* 0x000fe200078e3cff */
[----:B------:R-:W-:Y:S01]  /*1cfb0*/  IMAD.X R111, RZ, RZ, R95, P5 ;  /* 0x000000ffff6f7224 */ /* 0x000fe200028e065f */
[-C--:B------:R-:W-:Y:S02]  /*1cfc0*/  IADD3.X R103, RZ, R95.reuse, RZ, P0, !PT ;  /* 0x0000005fff677210 */ /* 0x080fe400007fe4ff */
[----:B------:R-:W-:Y:S02]  /*1cfd0*/  IADD3.X R109, RZ, R95, RZ, P6, !PT ;  /* 0x0000005fff6d7210 */ /* 0x000fe400037fe4ff */
[C---:B------:R-:W-:Y:S02]  /*1cfe0*/  IADD3 R116, P0, R94.reuse, 0x8020, RZ ;  /* 0x000080205e747810 */ /* 0x040fe40007f1e0ff */
[C---:B------:R-:W-:Y:S02]  /*1cff0*/  IADD3 R118, P4, R94.reuse, 0x8040, RZ ;  /* 0x000080405e767810 */ /* 0x040fe40007f9e0ff */
[----:B------:R-:W-:-:S02]  /*1d000*/  IADD3 R124, P3, R94, 0x8060, RZ ;  /* 0x000080605e7c7810 */ /* 0x000fc40007f7e0ff */
[C---:B------:R-:W-:Y:S02]  /*1d010*/  IADD3 R126, P6, R94.reuse, 0xc000, RZ ;  /* 0x0000c0005e7e7810 */ /* 0x040fe40007fde0ff */
[----:B------:R-:W-:Y:S02]  /*1d020*/  IADD3 R128, P5, R94, 0xc020, RZ ;  /* 0x0000c0205e807810 */ /* 0x000fe40007fbe0ff */
[----:B------:R-:W-:Y:S02]  /*1d030*/  MOV R130, R130 ;  /* 0x0000008200827202 */ /* 0x000fe40000000f00 */
[----:B------:R-:W-:Y:S02]  /*1d040*/  LOP3.LUT R94, R6, R4, RZ, 0x3c, !PT ;  /* 0x00000004065e7212 */ /* 0x000fe400078e3cff */
[----:B------:R-:W-:Y:S02]  /*1d050*/  MOV R98, R98 ;  /* 0x0000006200627202 */ /* 0x000fe40000000f00 */
[----:B------:R-:W-:-:S02]  /*1d060*/  F2FP.F16.F32.PACK_AB R4, R33, R8 ;  /* 0x000000082104723e */ /* 0x000fc400000000ff */
[----:B------:R-:W-:Y:S02]  /*1d070*/  F2FP.F16.F32.PACK_AB R6, R37, R10 ;  /* 0x0000000a2506723e */ /* 0x000fe400000000ff */
[----:B------:R-:W-:Y:S02]  /*1d080*/  MOV R102, R102 ;  /* 0x0000006600667202 */ /* 0x000fe40000000f00 */
[----:B------:R-:W-:Y:S02]  /*1d090*/  F2FP.F16.F32.PACK_AB R8, R41, R12 ;  /* 0x0000000c2908723e */ /* 0x000fe400000000ff */
[----:B------:R-:W-:Y:S01]  /*1d0a0*/  F2FP.F16.F32.PACK_AB R10, R45, R14 ;  /* 0x0000000e2d0a723e */ /* 0x000fe200000000ff */
[----:B------:R-:W-:Y:S01]  /*1d0b0*/  STSM.16.M88.4 [R130], R24 ;  /* 0x0000001882007844 */ /* 0x000fe20000000200 */
[----:B------:R-:W-:-:S03]  /*1d0c0*/  LOP3.LUT R117, R116, 0x380, RZ, 0xc0, !PT ;  /* 0x0000038074757812 */ /* 0x000fc600078ec0ff */
[----:B------:R-:W-:Y:S01]  /*1d0d0*/  STSM.16.M88.4 [R98], R4 ;  /* 0x0000000462007844 */ /* 0x000fe20000000200 */
[----:B------:R-:W-:Y:S02]  /*1d0e0*/  LOP3.LUT R119, R118, 0x380, RZ, 0xc0, !PT ;  /* 0x0000038076777812 */ /* 0x000fe400078ec0ff */
[----:B------:R-:W-:Y:S01]  /*1d0f0*/  LOP3.LUT R125, R124, 0x380, RZ, 0xc0, !PT ;  /* 0x000003807c7d7812 */ /* 0x000fe200078ec0ff */
[----:B------:R1:W-:Y:S01]  /*1d100*/  STSM.16.M88.4 [R102], R8 ;  /* 0x0000000866007844 */ /* 0x0003e20000000200 */
[----:B------:R-:W-:Y:S01]  /*1d110*/  SHF.R.U64 R117, R117, 0x3, RZ ;  /* 0x0000000375757819 */ /* 0x000fe200000012ff */
[----:B------:R-:W-:Y:S01]  /*1d120*/  IMAD.X R31, RZ, RZ, R95, P2 ;  /* 0x000000ffff1f7224 */ /* 0x000fe200010e065f */
[----:B------:R-:W-:Y:S02]  /*1d130*/  SHF.R.U64 R119, R119, 0x3, RZ ;  /* 0x0000000377777819 */ /* 0x000fe400000012ff */
[----:B------:R-:W-:Y:S02]  /*1d140*/  SHF.R.U64 R125, R125, 0x3, RZ ;  /* 0x000000037d7d7819 */ /* 0x000fe400000012ff */
[----:B------:R-:W-:-:S02]  /*1d150*/  MOV R104, R104 ;  /* 0x0000006800687202 */ /* 0x000fc40000000f00 */
[----:B------:R-:W-:Y:S02]  /*1d160*/  F2FP.F16.F32.PACK_AB R12, R49, R48 ;  /* 0x00000030310c723e */ /* 0x000fe400000000ff */
[----:B------:R-:W-:Y:S02]  /*1d170*/  F2FP.F16.F32.PACK_AB R14, R53, R157 ;  /* 0x0000009d350e723e */ /* 0x000fe400000000ff */
[----:B-1----:R-:W-:Y:S02]  /*1d180*/  F2FP.F16.F32.PACK_AB R11, R79, R78 ;  /* 0x0000004e4f0b723e */ /* 0x002fe400000000ff */
[----:B------:R-:W1:Y:S01]  /*1d190*/  LDC R78, c[0x0][0xbe8] ;  /* 0x0002fa00ff4e7b82 */ /* 0x000e620000000800 */
[----:B------:R-:W-:Y:S01]  /*1d1a0*/  LOP3.LUT R116, R117, R116, RZ, 0x3c, !PT ;  /* 0x0000007475747212 */ /* 0x000fe200078e3cff */
[----:B------:R-:W-:Y:S01]  /*1d1b0*/  IMAD.X R117, RZ, RZ, R95, P0 ;  /* 0x000000ffff757224 */ /* 0x000fe200000e065f */
[----:B------:R-:W-:Y:S02]  /*1d1c0*/  MOV R106, R106 ;  /* 0x0000006a006a7202 */ /* 0x000fe40000000f00 */
[----:B------:R-:W-:-:S02]  /*1d1d0*/  F2FP.F16.F32.PACK_AB R24, R57, R158 ;  /* 0x0000009e3918723e */ /* 0x000fc400000000ff */
[----:B------:R-:W-:Y:S02]  /*1d1e0*/  F2FP.F16.F32.PACK_AB R25, R59, R58 ;  /* 0x0000003a3b19723e */ /* 0x000fe400000000ff */
[----:B------:R-:W-:Y:S02]  /*1d1f0*/  F2FP.F16.F32.PACK_AB R26, R61, R159 ;  /* 0x0000009f3d1a723e */ /* 0x000fe400000000ff */
[----:B------:R-:W-:Y:S02]  /*1d200*/  F2FP.F16.F32.PACK_AB R27, R63, R62 ;  /* 0x0000003e3f1b723e */ /* 0x000fe400000000ff */
[----:B------:R-:W-:Y:S02]  /*1d210*/  MOV R108, R108 ;  /* 0x0000006c006c7202 */ /* 0x000fe40000000f00 */
[----:B------:R-:W-:Y:S02]  /*1d220*/  F2FP.F16.F32.PACK_AB R4, R65, R160 ;  /* 0x000000a04104723e */ /* 0x000fe400000000ff */
[----:B------:R-:W-:-:S02]  /*1d230*/  F2FP.F16.F32.PACK_AB R5, R67, R66 ;  /* 0x000000424305723e */ /* 0x000fc400000000ff */
[----:B------:R-:W-:Y:S02]  /*1d240*/  F2FP.F16.F32.PACK_AB R6, R69, R161 ;  /* 0x000000a14506723e */ /* 0x000fe400000000ff */
[----:B------:R-:W-:Y:S02]  /*1d250*/  F2FP.F16.F32.PACK_AB R7, R71, R70 ;  /* 0x000000464707723e */ /* 0x000fe400000000ff */
[----:B------:R-:W-:Y:S02]  /*1d260*/  LOP3.LUT R118, R119, R118, RZ, 0x3c, !PT ;  /* 0x0000007677767212 */ /* 0x000fe400078e3cff */
[----:B------:R-:W-:Y:S02]  /*1d270*/  LOP3.LUT R127, R126, 0x380, RZ, 0xc0, !PT ;  /* 0x000003807e7f7812 */ /* 0x000fe400078ec0ff */
[----:B------:R-:W-:Y:S01]  /*1d280*/  LOP3.LUT R124, R125, R124, RZ, 0x3c, !PT ;  /* 0x0000007c7d7c7212 */ /* 0x000fe200078e3cff */
[----:B------:R-:W-:Y:S01]  /*1d290*/  IMAD.X R125, RZ, RZ, R95, P3 ;  /* 0x000000ffff7d7224 */ /* 0x000fe200018e065f */
[----:B------:R-:W-:-:S02]  /*1d2a0*/  MOV R110, R110 ;  /* 0x0000006e006e7202 */ /* 0x000fc40000000f00 */
[----:B------:R-:W-:Y:S02]  /*1d2b0*/  F2FP.F16.F32.PACK_AB R8, R73, R162 ;  /* 0x000000a24908723e */ /* 0x000fe400000000ff */
[----:B------:R-:W-:Y:S02]  /*1d2c0*/  F2FP.F16.F32.PACK_AB R9, R75, R74 ;  /* 0x0000004a4b09723e */ /* 0x000fe400000000ff */
[----:B------:R-:W-:Y:S01]  /*1d2d0*/  F2FP.F16.F32.PACK_AB R10, R77, R163 ;  /* 0x000000a34d0a723e */ /* 0x000fe200000000ff */
[----:B------:R-:W-:Y:S01]  /*1d2e0*/  STSM.16.M88.4 [R104], R12 ;  /* 0x0000000c68007844 */ /* 0x000fe20000000200 */
[----:B------:R-:W-:Y:S02]  /*1d2f0*/  LOP3.LUT R129, R128, 0x380, RZ, 0xc0, !PT ;  /* 0x0000038080817812 */ /* 0x000fe400078ec0ff */
[----:B------:R-:W-:Y:S02]  /*1d300*/  IADD3.X R119, RZ, R95, RZ, P4, !PT ;  /* 0x0000005fff777210 */ /* 0x000fe400027fe4ff */
[----:B------:R-:W-:Y:S01]  /*1d310*/  MOV R37, R30 ;  /* 0x0000001e00257202 */ /* 0x000fe20000000f00 */
[----:B------:R-:W-:Y:S01]  /*1d320*/  STSM.16.M88.4 [R106], R24 ;  /* 0x000000186a007844 */ /* 0x000fe20000000200 */
[----:B------:R-:W-:-:S02]  /*1d330*/  MOV R112, R112 ;  /* 0x0000007000707202 */ /* 0x000fc40000000f00 */
[----:B------:R-:W-:Y:S02]  /*1d340*/  F2FP.F16.F32.PACK_AB R30, R85, R165 ;  /* 0x000000a5551e723e */ /* 0x000fe400000000ff */
[----:B------:R-:W-:Y:S01]  /*1d350*/  F2FP.F16.F32.PACK_AB R31, R87, R86 ;  /* 0x00000056571f723e */ /* 0x000fe200000000ff */
[----:B------:R2:W-:Y:S01]  /*1d360*/  STSM.16.M88.4 [R108], R4 ;  /* 0x000000046c007844 */ /* 0x0005e20000000200 */
[----:B------:R-:W-:Y:S02]  /*1d370*/  MOV R114, R114 ;  /* 0x0000007200727202 */ /* 0x000fe40000000f00 */
[----:B------:R-:W-:Y:S02]  /*1d380*/  F2FP.F16.F32.PACK_AB R48, R89, R166 ;  /* 0x000000a65930723e */ /* 0x000fe400000000ff */
[----:B------:R-:W-:Y:S01]  /*1d390*/  F2FP.F16.F32.PACK_AB R49, R91, R90 ;  /* 0x0000005a5b31723e */ /* 0x000fe200000000ff */
[----:B------:R4:W-:Y:S01]  /*1d3a0*/  STSM.16.M88.4 [R110], R8 ;  /* 0x000000086e007844 */ /* 0x0009e20000000200 */
[----:B------:R-:W-:-:S02]  /*1d3b0*/  SHF.R.U64 R127, R127, 0x3, RZ ;  /* 0x000000037f7f7819 */ /* 0x000fc400000012ff */
[----:B------:R-:W-:Y:S02]  /*1d3c0*/  MOV R116, R116 ;  /* 0x0000007400747202 */ /* 0x000fe40000000f00 */
[----:B------:R-:W-:Y:S02]  /*1d3d0*/  F2FP.F16.F32.PACK_AB R33, R38, R36 ;  /* 0x000000242621723e */ /* 0x000fe400000000ff */
[----:B------:R-:W-:Y:S02]  /*1d3e0*/  SHF.R.U64 R129, R129, 0x3, RZ ;  /* 0x0000000381817819 */ /* 0x000fe400000012ff */
[----:B------:R-:W-:Y:S02]  /*1d3f0*/  MOV R118, R118 ;  /* 0x0000007600767202 */ /* 0x000fe40000000f00 */
[----:B--2---:R-:W-:Y:S02]  /*1d400*/  F2FP.F16.F32.PACK_AB R4, R96, R170 ;  /* 0x000000aa6004723e */ /* 0x004fe400000000ff */
[----:B------:R-:W-:-:S02]  /*1d410*/  F2FP.F16.F32.PACK_AB R5, R46, R44 ;  /* 0x0000002c2e05723e */ /* 0x000fc400000000ff */
[----:B------:R-:W-:Y:S02]  /*1d420*/  F2FP.F16.F32.PACK_AB R6, R100, R171 ;  /* 0x000000ab6406723e */ /* 0x000fe400000000ff */
[----:B------:R-:W-:Y:S01]  /*1d430*/  F2FP.F16.F32.PACK_AB R7, R54, R52 ;  /* 0x000000343607723e */ /* 0x000fe200000000ff */
[----:B------:R-:W-:Y:S01]  /*1d440*/  STSM.16.M88.4 [R112], R28 ;  /* 0x0000001c70007844 */ /* 0x000fe20000000200 */
[----:B------:R-:W-:Y:S02]  /*1d450*/  MOV R124, R124 ;  /* 0x0000007c007c7202 */ /* 0x000fe40000000f00 */
[----:B----4-:R-:W-:Y:S02]  /*1d460*/  F2FP.F16.F32.PACK_AB R8, R152, R172 ;  /* 0x000000ac9808723e */ /* 0x010fe400000000ff */
[----:B------:R-:W-:Y:S02]  /*1d470*/  F2FP.F16.F32.PACK_AB R9, R60, R56 ;  /* 0x000000383c09723e */ /* 0x000fe400000000ff */
[----:B------:R-:W-:-:S02]  /*1d480*/  F2FP.F16.F32.PACK_AB R10, R153, R173 ;  /* 0x000000ad990a723e */ /* 0x000fc400000000ff */
[----:B------:R-:W-:Y:S01]  /*1d490*/  F2FP.F16.F32.PACK_AB R11, R68, R64 ;  /* 0x00000040440b723e */ /* 0x000fe200000000ff */
[----:B------:R-:W-:Y:S01]  /*1d4a0*/  STSM.16.M88.4 [R114], R48 ;  /* 0x0000003072007844 */ /* 0x000fe20000000200 */
[----:B------:R-:W-:Y:S01]  /*1d4b0*/  LOP3.LUT R126, R127, R126, RZ, 0x3c, !PT ;  /* 0x0000007e7f7e7212 */ /* 0x000fe200078e3cff */
[--C-:B------:R-:W-:Y:S01]  /*1d4c0*/  IMAD.X R127, RZ, RZ, R95.reuse, P6 ;  /* 0x000000ffff7f7224 */ /* 0x100fe200030e065f */
[----:B------:R-:W-:Y:S01]  /*1d4d0*/  LOP3.LUT R128, R129, R128, RZ, 0x3c, !PT ;  /* 0x0000008081807212 */ /* 0x000fe200078e3cff */
[----:B------:R-:W-:Y:S01]  /*1d4e0*/  STSM.16.M88.4 [R116], R32 ;  /* 0x0000002074007844 */ /* 0x000fe20000000200 */
[----:B------:R-:W-:Y:S01]  /*1d4f0*/  IADD3.X R129, RZ, R95, RZ, P5, !PT ;  /* 0x0000005fff817210 */ /* 0x000fe20002ffe4ff */
[----:B------:R-:W-:Y:S02]  /*1d500*/  IMAD.X R95, RZ, RZ, R95, P1 ;  /* 0x000000ffff5f7224 */ /* 0x000fe400008e065f */
[----:B------:R-:W-:Y:S01]  /*1d510*/  STSM.16.M88.4 [R118], R4 ;  /* 0x0000000476007844 */ /* 0x000fe20000000200 */
[----:B------:R-:W-:-:S03]  /*1d520*/  MOV R126, R126 ;  /* 0x0000007e007e7202 */ /* 0x000fc60000000f00 */
[----:B------:R3:W-:Y:S01]  /*1d530*/  STSM.16.M88.4 [R124], R8 ;  /* 0x000000087c007844 */ /* 0x0007e20000000200 */
[----:B------:R-:W-:Y:S02]  /*1d540*/  F2FP.F16.F32.PACK_AB R12, R154, R174 ;  /* 0x000000ae9a0c723e */ /* 0x000fe400000000ff */
[----:B------:R-:W-:Y:S02]  /*1d550*/  F2FP.F16.F32.PACK_AB R13, R76, R72 ;  /* 0x000000484c0d723e */ /* 0x000fe400000000ff */
[----:B------:R-:W-:Y:S02]  /*1d560*/  F2FP.F16.F32.PACK_AB R14, R155, R175 ;  /* 0x000000af9b0e723e */ /* 0x000fe400000000ff */
[----:B------:R-:W-:Y:S02]  /*1d570*/  F2FP.F16.F32.PACK_AB R15, R84, R80 ;  /* 0x00000050540f723e */ /* 0x000fe400000000ff */
[----:B------:R-:W-:Y:S02]  /*1d580*/  ISETP.NE.U32.AND P0, PT, RZ, UR4, PT ;  /* 0x00000004ff007c0c */ /* 0x000fe4000bf05070 */
[----:B------:R-:W-:-:S02]  /*1d590*/  MOV R128, R128 ;  /* 0x0000008000807202 */ /* 0x000fc40000000f00 */
[----:B------:R-:W-:Y:S02]  /*1d5a0*/  F2FP.F16.F32.PACK_AB R157, R92, R88 ;  /* 0x000000585c9d723e */ /* 0x000fe400000000ff */
[----:B---3--:R-:W-:Y:S02]  /*1d5b0*/  SHF.L.U64.HI R9, R230, 0x2, R120 ;  /* 0x00000002e6097819 */ /* 0x008fe40000010278 */
[----:B------:R-:W-:Y:S02]  /*1d5c0*/  IADD3 R10, P1, R233, UR4, RZ ;  /* 0x00000004e90a7c10 */ /* 0x000fe4000ff3e0ff */
[----:B------:R-:W-:Y:S02]  /*1d5d0*/  F2FP.F16.F32.PACK_AB R158, R133, R132 ;  /* 0x00000084859e723e */ /* 0x000fe400000000ff */
[----:B------:R-:W-:Y:S02]  /*1d5e0*/  F2FP.F16.F32.PACK_AB R159, R135, R134 ;  /* 0x00000086879f723e */ /* 0x000fe400000000ff */
[----:B------:R-:W-:-:S02]  /*1d5f0*/  IADD3.X R11, R9, UR5, RZ, P1, !PT ;  /* 0x00000005090b7c10 */ /* 0x000fc40008ffe4ff */
[----:B------:R-:W-:Y:S02]  /*1d600*/  MOV R94, R94 ;  /* 0x0000005e005e7202 */ /* 0x000fe40000000f00 */
[----:B------:R-:W-:Y:S02]  /*1d610*/  F2FP.F16.F32.PACK_AB R4, R145, R2 ;  /* 0x000000029104723e */ /* 0x000fe400000000ff */
[----:B------:R-:W-:Y:S02]  /*1d620*/  F2FP.F16.F32.PACK_AB R5, R147, R146 ;  /* 0x000000929305723e */ /* 0x000fe400000000ff */
[----:B------:R-:W-:Y:S02]  /*1d630*/  F2FP.F16.F32.PACK_AB R6, R149, R148 ;  /* 0x000000949506723e */ /* 0x000fe400000000ff */
[----:B------:R-:W-:Y:S02]  /*1d640*/  F2FP.F16.F32.PACK_AB R7, R151, R150 ;  /* 0x000000969707723e */ /* 0x000fe400000000ff */
[----:B-1----:R-:W-:Y:S01]  /*1d650*/  ISETP.NE.AND P1, PT, R78, 0x1, PT ;  /* 0x000000014e00780c */ /* 0x002fe20003f25270 */
[----:B------:R1:W-:Y:S01]  /*1d660*/  STSM.16.M88.4 [R126], R12 ;  /* 0x0000000c7e007844 */ /* 0x0003e20000000200 */
[----:B------:R-:W-:Y:S01]  /*1d670*/  ISETP.NE.AND.EX P0, PT, RZ, UR5, PT, P0 ;  /* 0x00000005ff007c0c */ /* 0x000fe2000bf05300 */
[----:B------:R-:W-:-:S02]  /*1d680*/  ULDC.64 UR4, c[0x0][0xc08] ;  /* 0x0003020000047ab9 */ /* 0x000fc40000000a00 */
[----:B------:R-:W-:Y:S01]  /*1d690*/  STSM.16.M88.4 [R128], R156 ;  /* 0x0000009c80007844 */ /* 0x000fe20000000200 */
[----:B------:R-:W-:-:S03]  /*1d6a0*/  ISETP.NE.U32.AND P2, PT, RZ, UR4, PT ;  /* 0x00000004ff007c0c */ /* 0x000fc6000bf45070 */
[----:B------:R-:W-:Y:S01]  /*1d6b0*/  STSM.16.M88.4 [R37], R136 ;  /* 0x0000008825007844 */ /* 0x000fe20000000200 */
[----:B------:R-:W-:-:S03]  /*1d6c0*/  ISETP.NE.AND.EX P2, PT, RZ, UR5, PT, P2 ;  /* 0x00000005ff007c0c */ /* 0x000fc6000bf45320 */
[----:B------:R2:W-:Y:S01]  /*1d6d0*/  STSM.16.M88.4 [R94], R4 ;  /* 0x000000045e007844 */ /* 0x0005e20000000200 */
[----:B------:R-:W3:Y:S08]  /*1d6e0*/  @P1 LDC R2, c[0x0][0xbec] ;  /* 0x0002fb00ff021b82 */ /* 0x000ef00000000800 */
[----:B-1----:R-:W1:Y:S08]  /*1d6f0*/  @P1 LDC R15, c[0x0][0xbf0] ;  /* 0x0002fc00ff0f1b82 */ /* 0x002e700000000800 */
[----:B------:R-:W-:Y:S01]  /*1d700*/  BAR.SYNC.DEFER_BLOCKING 0x1, 0x100 ;  /* 0x0044000000007b1d */ /* 0x000fe20000010000 */
[----:B------:R-:W-:-:S02]  /*1d710*/  @P2 IADD3 R8, P3, R233, UR4, RZ ;  /* 0x00000004e9082c10 */ /* 0x000fc4000ff7e0ff */
[----:B------:R-:W-:-:S03]  /*1d720*/  MOV R76, RZ ;  /* 0x000000ff004c7202 */ /* 0x000fc60000000f00 */
[----:B------:R-:W-:Y:S01]  /*1d730*/  ULDC UR4, c[0x0][0xa88] ;  /* 0x0002a20000047ab9 */ /* 0x000fe20000000800 */
[----:B------:R-:W-:Y:S01]  /*1d740*/  @P2 IADD3.X R9, R9, UR5, RZ, P3, !PT ;  /* 0x0000000509092c10 */ /* 0x000fe20009ffe4ff */
[----:B--2---:R-:W-:Y:S01]  /*1d750*/  IMAD.U32 R7, RZ, RZ, UR4 ;  /* 0x00000004ff077e24 */ /* 0x004fe2000f8e00ff */
[----:B------:R2:W5:Y:S05]  /*1d760*/  @P0 LDG.E R76, desc[UR6][R10.64] ;  /* 0x000000060a4c0981 */ /* 0x00056a000c1e1900 */
[----:B------:R2:W5:Y:S01]  /*1d770*/  @P2 LDG.E R7, desc[UR6][R8.64] ;  /* 0x0000000608072981 */ /* 0x000562000c1e1900 */
[----:B------:R-:W-:Y:S05]  /*1d780*/  @P2 BRA `(.L_x_853) ;  /* 0x0000000000142947 */ /* 0x000fea0003800000 */
[----:B------:R-:W-:Y:S05]  /*1d790*/  @!P0 BRA `(.L_x_853) ;  /* 0x0000000000108947 */ /* 0x000fea0003800000 */
[----:B------:R-:W-:Y:S02]  /*1d7a0*/  ULDC.64 UR4, c[0x0][0x208] ;  /* 0x0000820000047ab9 */ /* 0x000fe40000000a00 */
[----:B------:R-:W4:Y:S04]  /*1d7b0*/  LDG.E R4, desc[UR4][R10.64] ;  /* 0x000000040a047981 */ /* 0x000f28000c1e1900 */
[----:B-----5:R-:W4:Y:S02]  /*1d7c0*/  LDG.E R7, desc[UR4][R10.64+0x4] ;  /* 0x000004040a077981 */ /* 0x020f24000c1e1900 */
[----:B----4-:R-:W-:-:S07]  /*1d7d0*/  IMAD.IADD R7, R7, 0x1, -R4 ;  /* 0x0000000107077824 */ /* 0x010fce00078e0a04 */
.L_x_853:
[----:B------:R-:W4:Y:S01]  /*1d7e0*/  LDL R4, [R1+0x90] ;  /* 0x0000900001047983 */ /* 0x000f220000100800 */
[----:B------:R-:W-:Y:S01]  /*1d7f0*/  SHF.R.S32.HI R80, RZ, 0x1f, R231 ;  /* 0x0000001fff507819 */ /* 0x000fe200000114e7 */
[----:B------:R-:W-:Y:S01]  /*1d800*/  ULDC.64 UR4, c[0x0][0xb90] ;  /* 0x0002e40000047ab9 */ /* 0x000fe20000000a00 */
[----:B-----5:R-:W-:Y:S01]  /*1d810*/  SHF.R.S32.HI R77, RZ, 0x1f, R76 ;  /* 0x0000001fff4d7819 */ /* 0x020fe2000001144c */
[----:B--2---:R-:W2:Y:S01]  /*1d820*/  LDL R10, [R1+0x88] ;  /* 0x00008800010a7983 */ /* 0x004ea20000100800 */
[----:B------:R-:W-:Y:S01]  /*1d830*/  IMAD.SHL.U32 R6, R212, 0x40, RZ ;  /* 0x00000040d4067824 */ /* 0x000fe200078e00ff */
[----:B------:R-:W-:Y:S02]  /*1d840*/  SEL R79, R120, RZ, !P0 ;  /* 0x000000ff784f7207 */ /* 0x000fe40004000000 */
[----:B------:R-:W-:Y:S01]  /*1d850*/  SEL R230, R230, RZ, !P0 ;  /* 0x000000ffe6e67207 */ /* 0x000fe20004000000 */
[----:B------:R-:W0:Y:S01]  /*1d860*/  S2R R14, SR_TID.X ;  /* 0x00000000000e7919 */ /* 0x000e220000002100 */
[----:B------:R-:W-:Y:S01]  /*1d870*/  IADD3 R11, R16, R6, RZ ;  /* 0x00000006100b7210 */ /* 0x000fe20007ffe0ff */
[----:B------:R-:W-:Y:S01]  /*1d880*/  ULDC.64 UR6, c[0x0][0x208] ;  /* 0x0000820000067ab9 */ /* 0x000fe20000000a00 */
[----:B------:R-:W2:Y:S03]  /*1d890*/  @P1 LDC R81, c[0x0][0xbec] ;  /* 0x0002fb00ff511b82 */ /* 0x000ea60000000800 */
[----:B------:R-:W-:-:S03]  /*1d8a0*/  IMAD.WIDE R20, R11, 0x2, R20 ;  /* 0x000000020b147825 */ /* 0x000fc600078e0214 */
[----:B------:R-:W-:-:S04]  /*1d8b0*/  IADD3 R33, P2, R20, 0x5000, RZ ;  /* 0x0000500014217810 */ /* 0x000fc80007f5e0ff */
[----:B------:R-:W-:-:S04]  /*1d8c0*/  LOP3.LUT R32, R33, 0x380, RZ, 0xc0, !PT ;  /* 0x0000038021207812 */ /* 0x000fc800078ec0ff */
[----:B------:R-:W-:Y:S02]  /*1d8d0*/  SHF.R.U64 R32, R32, 0x3, RZ ;  /* 0x0000000320207819 */ /* 0x000fe400000012ff */
[----:B------:R-:W-:Y:S01]  /*1d8e0*/  IADD3 R29, P3, R20, 0x4000, RZ ;  /* 0x00004000141d7810 */ /* 0x000fe20007f7e0ff */
[----:B0-----:R-:W-:Y:S01]  /*1d8f0*/  VIADD R14, R14, 0xffffff80 ;  /* 0xffffff800e0e7836 */ /* 0x001fe20000000000 */
[----:B------:R-:W-:Y:S01]  /*1d900*/  LOP3.LUT R32, R32, R33, RZ, 0x3c, !PT ;  /* 0x0000002120207212 */ /* 0x000fe200078e3cff */
[----:B------:R-:W-:Y:S01]  /*1d910*/  IMAD.X R33, RZ, RZ, R21, P2 ;  /* 0x000000ffff217224 */ /* 0x000fe200010e0615 */
[----:B------:R-:W-:Y:S02]  /*1d920*/  IADD3 R57, P2, R20, 0xb000, RZ ;  /* 0x0000b00014397810 */ /* 0x000fe40007f5e0ff */
[----:B------:R-:W-:Y:S02]  /*1d930*/  LOP3.LUT R28, R29, 0x380, RZ, 0xc0, !PT ;  /* 0x000003801d1c7812 */ /* 0x000fe400078ec0ff */
[----:B------:R-:W-:-:S02]  /*1d940*/  LOP3.LUT R56, R57, 0x380, RZ, 0xc0, !PT ;  /* 0x0000038039387812 */ /* 0x000fc400078ec0ff */
[----:B------:R-:W-:Y:S02]  /*1d950*/  SHF.R.U64 R28, R28, 0x3, RZ ;  /* 0x000000031c1c7819 */ /* 0x000fe400000012ff */
[----:B------:R-:W-:Y:S02]  /*1d960*/  SHF.R.U64 R56, R56, 0x3, RZ ;  /* 0x0000000338387819 */ /* 0x000fe400000012ff */
[----:B------:R-:W-:Y:S01]  /*1d970*/  LOP3.LUT R28, R28, R29, RZ, 0x3c, !PT ;  /* 0x0000001d1c1c7212 */ /* 0x000fe200078e3cff */
[----:B------:R-:W-:Y:S01]  /*1d980*/  IMAD.X R29, RZ, RZ, R21, P3 ;  /* 0x000000ffff1d7224 */ /* 0x000fe200018e0615 */
[C---:B------:R-:W-:Y:S02]  /*1d990*/  IADD3 R53, P3, R20.reuse, 0xa000, RZ ;  /* 0x0000a00014357810 */ /* 0x040fe40007f7e0ff */
[----:B------:R-:W-:Y:S02]  /*1d9a0*/  IADD3 R37, P6, R20, 0x6000, RZ ;  /* 0x0000600014257810 */ /* 0x000fe40007fde0ff */
[----:B------:R-:W-:-:S02]  /*1d9b0*/  LOP3.LUT R56, R56, R57, RZ, 0x3c, !PT ;  /* 0x0000003938387212 */ /* 0x000fc400078e3cff */
[----:B------:R-:W-:Y:S02]  /*1d9c0*/  IADD3.X R57, RZ, R21, RZ, P2, !PT ;  /* 0x00000015ff397210 */ /* 0x000fe400017fe4ff */
[----:B------:R-:W-:Y:S02]  /*1d9d0*/  LOP3.LUT R52, R53, 0x380, RZ, 0xc0, !PT ;  /* 0x0000038035347812 */ /* 0x000fe400078ec0ff */
[----:B------:R-:W-:Y:S02]  /*1d9e0*/  LOP3.LUT R36, R37, 0x380, RZ, 0xc0, !PT ;  /* 0x0000038025247812 */ /* 0x000fe400078ec0ff */
[----:B------:R-:W-:Y:S02]  /*1d9f0*/  SHF.R.U64 R52, R52, 0x3, RZ ;  /* 0x0000000334347819 */ /* 0x000fe400000012ff */
[----:B------:R-:W-:Y:S02]  /*1da00*/  SHF.R.U64 R36, R36, 0x3, RZ ;  /* 0x0000000324247819 */ /* 0x000fe400000012ff */
[----:B------:R-:W-:Y:S01]  /*1da10*/  LOP3.LUT R52, R52, R53, RZ, 0x3c, !PT ;  /* 0x0000003534347212 */ /* 0x000fe200078e3cff */
[----:B------:R-:W-:Y:S01]  /*1da20*/  IMAD.X R53, RZ, RZ, R21, P3 ;  /* 0x000000ffff357224 */ /* 0x000fe200018e0615 */
[----:B------:R-:W-:-:S02]  /*1da30*/  LOP3.LUT R36, R36, R37, RZ, 0x3c, !PT ;  /* 0x0000002524247212 */ /* 0x000fc400078e3cff */
[----:B------:R-:W-:Y:S02]  /*1da40*/  IADD3.X R37, RZ, R21, RZ, P6, !PT ;  /* 0x00000015ff257210 */ /* 0x000fe400037fe4ff */
[----:B------:R-:W-:-:S04]  /*1da50*/  IADD3 R61, P6, R20, 0xc000, RZ ;  /* 0x0000c000143d7810 */ /* 0x000fc80007fde0ff */
[----:B------:R-:W-:-:S04]  /*1da60*/  LOP3.LUT R60, R61, 0x380, RZ, 0xc0, !PT ;  /* 0x000003803d3c7812 */ /* 0x000fc800078ec0ff */
[----:B------:R-:W-:-:S04]  /*1da70*/  SHF.R.U64 R60, R60, 0x3, RZ ;  /* 0x000000033c3c7819 */ /* 0x000fc800000012ff */
[----:B------:R-:W-:Y:S01]  /*1da80*/  LOP3.LUT R60, R60, R61, RZ, 0x3c, !PT ;  /* 0x0000003d3c3c7212 */ /* 0x000fe200078e3cff */
[----:B------:R-:W-:Y:S01]  /*1da90*/  IMAD.X R61, RZ, RZ, R21, P6 ;  /* 0x000000ffff3d7224 */ /* 0x000fe200030e0615 */
[C---:B------:R-:W-:Y:S01]  /*1daa0*/  LEA R85, R237.reuse, R212, 0x7 ;  /* 0x000000d4ed557211 */ /* 0x040fe200078e38ff */
[----:B------:R-:W-:Y:S01]  /*1dab0*/  BSSY B1, `(.L_x_854) ;  /* 0x00000b7000017945 */ /* 0x000fe20003800000 */
[----:B------:R-:W-:Y:S02]  /*1dac0*/  SHF.R.S32.HI R84, RZ, 0x1f, R235 ;  /* 0x0000001fff547819 */ /* 0x000fe400000114eb */
[----:B------:R-:W-:Y:S02]  /*1dad0*/  SHF.R.S32.HI R87, RZ, 0x1f, R218 ;  /* 0x0000001fff577819 */ /* 0x000fe400000114da */
[----:B------:R-:W-:Y:S02]  /*1dae0*/  SHF.R.S32.HI R86, RZ, 0x1f, R219 ;  /* 0x0000001fff567819 */ /* 0x000fe400000114db */
[----:B----4-:R-:W-:Y:S01]  /*1daf0*/  LEA R25, R237, R4, 0x7 ;  /* 0x00000004ed197211 */ /* 0x010fe200078e38ff */
[----:B------:R-:W-:-:S04]  /*1db00*/  IMAD R4, R80, UR4, RZ ;  /* 0x0000000450047c24 */ /* 0x000fc8000f8e02ff */
[----:B---3--:R-:W-:-:S04]  /*1db10*/  @P1 IMAD.HI.U32 R2, R25, R2, RZ ;  /* 0x0000000219021227 */ /* 0x008fc800078e00ff */
[----:B------:R-:W-:Y:S01]  /*1db20*/  IMAD.MOV.U32 R9, RZ, RZ, R25 ;  /* 0x000000ffff097224 */ /* 0x000fe200078e0019 */
[----:B-1----:R-:W-:Y:S01]  /*1db30*/  @P1 SHF.R.U32.HI R9, RZ, R15, R2 ;  /* 0x0000000fff091219 */ /* 0x002fe20000011602 */
[C---:B------:R-:W-:Y:S02]  /*1db40*/  IMAD R13, R231.reuse, UR5, R4 ;  /* 0x00000005e70d7c24 */ /* 0x040fe4000f8e0204 */
[----:B------:R-:W-:Y:S01]  /*1db50*/  IMAD.WIDE.U32 R4, R231, UR4, R76 ;  /* 0x00000004e7047c25 */ /* 0x000fe2000f8e004c */
[----:B------:R-:W-:-:S03]  /*1db60*/  ULDC.64 UR4, c[0x0][0xb98] ;  /* 0x0002e60000047ab9 */ /* 0x000fc60000000a00 */
[----:B------:R-:W-:Y:S02]  /*1db70*/  IMAD.IADD R5, R5, 0x1, R13 ;  /* 0x0000000105057824 */ /* 0x000fe400078e020d */
[----:B------:R-:W-:Y:S02]  /*1db80*/  IMAD.MOV R15, RZ, RZ, -R9 ;  /* 0x000000ffff0f7224 */ /* 0x000fe400078e0a09 */
[----:B------:R-:W-:Y:S02]  /*1db90*/  IMAD R13, R79, UR4, RZ ;  /* 0x000000044f0d7c24 */ /* 0x000fe4000f8e02ff */
[----:B------:R-:W-:-:S04]  /*1dba0*/  IMAD.WIDE.U32 R4, R230, UR4, R4 ;  /* 0x00000004e6047c25 */ /* 0x000fc8000f8e0004 */
[----:B------:R-:W-:Y:S01]  /*1dbb0*/  IMAD R11, R78, R15, R25 ;  /* 0x0000000f4e0b7224 */ /* 0x000fe200078e0219 */
[----:B------:R-:W-:Y:S01]  /*1dbc0*/  IADD3 R4, P0, R9, R4, RZ ;  /* 0x0000000409047210 */ /* 0x000fe20007f1e0ff */
[----:B------:R-:W-:Y:S01]  /*1dbd0*/  IMAD R6, R230, UR5, R13 ;  /* 0x00000005e6067c24 */ /* 0x000fe2000f8e020d */
[----:B------:R-:W-:Y:S01]  /*1dbe0*/  SHF.R.S32.HI R13, RZ, 0x1f, R9 ;  /* 0x0000001fff0d7819 */ /* 0x000fe20000011409 */
[----:B------:R-:W-:Y:S01]  /*1dbf0*/  ULDC.64 UR4, c[0x0][0xb88] ;  /* 0x0002e20000047ab9 */ /* 0x000fe20000000a00 */
[----:B------:R-:W-:Y:S02]  /*1dc00*/  SHF.R.S32.HI R2, RZ, 0x1f, R11 ;  /* 0x0000001fff027819 */ /* 0x000fe4000001140b */
[----:B------:R-:W-:-:S03]  /*1dc10*/  IADD3.X R5, R13, R5, R6, P0, !PT ;  /* 0x000000050d057210 */ /* 0x000fc600007fe406 */
[----:B------:R-:W-:Y:S02]  /*1dc20*/  IMAD R2, R2, UR4, RZ ;  /* 0x0000000402027c24 */ /* 0x000fe4000f8e02ff */
[----:B------:R-:W-:-:S04]  /*1dc30*/  IMAD.WIDE.U32 R4, R11, UR4, R4 ;  /* 0x000000040b047c25 */ /* 0x000fc8000f8e0004 */
[----:B------:R-:W-:Y:S01]  /*1dc40*/  IMAD R15, R11, UR5, R2 ;  /* 0x000000050b0f7c24 */ /* 0x000fe2000f8e0202 */
[----:B------:R-:W-:Y:S02]  /*1dc50*/  ULDC.64 UR4, c[0x0][0xb50] ;  /* 0x0002d40000047ab9 */ /* 0x000fe40000000a00 */
[----:B------:R-:W-:Y:S02]  /*1dc60*/  LEA R6, P0, R4, UR4, 0x2 ;  /* 0x0000000404067c11 */ /* 0x000fe4000f8010ff */
[----:B------:R-:W-:-:S04]  /*1dc70*/  IADD3 R5, R5, R15, RZ ;  /* 0x0000000f05057210 */ /* 0x000fc80007ffe0ff */
[----:B------:R-:W-:Y:S02]  /*1dc80*/  LEA.HI.X R4, R4, UR5, R5, 0x2, P0 ;  /* 0x0000000504047c11 */ /* 0x000fe400080f1405 */
[C---:B------:R-:W-:Y:S02]  /*1dc90*/  IADD3 R9, P5, R20.reuse, 0x1000, RZ ;  /* 0x0000100014097810 */ /* 0x040fe40007fbe0ff */
[C---:B------:R-:W-:Y:S01]  /*1dca0*/  IADD3 R13, P4, R20.reuse, 0x2000, RZ ;  /* 0x00002000140d7810 */ /* 0x040fe20007f9e0ff */
[----:B------:R-:W-:Y:S01]  /*1dcb0*/  SHFL.IDX PT, R50, R6, RZ, 0x1c1f ;  /* 0x001c1fff06327589 */ /* 0x000fe200000e0000 */
[----:B------:R-:W-:Y:S01]  /*1dcc0*/  IADD3 R25, P0, R20, 0x3000, RZ ;  /* 0x0000300014197810 */ /* 0x000fe20007f1e0ff */
[----:B------:R-:W-:Y:S01]  /*1dcd0*/  IMAD R2, R7, R78, RZ ;  /* 0x0000004e07027224 */ /* 0x000fe200078e02ff */
[----:B--2---:R-:W-:Y:S01]  /*1dce0*/  LEA R15, R237, R10, 0x7 ;  /* 0x0000000aed0f7211 */ /* 0x004fe200078e38ff */
[----:B------:R-:W-:Y:S01]  /*1dcf0*/  SHFL.IDX PT, R54, R6, 0x1, 0x1c1f ;  /* 0x003c1f0006367f89 */ /* 0x000fe200000e0000 */
[----:B------:R-:W-:Y:S01]  /*1dd00*/  LOP3.LUT R24, R25, 0x380, RZ, 0xc0, !PT ;  /* 0x0000038019187812 */ /* 0x000fe200078ec0ff */
[----:B------:R-:W-:Y:S01]  /*1dd10*/  ULDC.64 UR4, c[0x0][0xaa0] ;  /* 0x0002a80000047ab9 */ /* 0x000fe20000000a00 */
[----:B------:R-:W-:-:S02]  /*1dd20*/  SHF.R.S32.HI R10, RZ, 0x1f, R14 ;  /* 0x0000001fff0a7819 */ /* 0x000fc4000001140e */
[----:B------:R-:W-:Y:S02]  /*1dd30*/  SHF.R.U64 R24, R24, 0x3, RZ ;  /* 0x0000000318187819 */ /* 0x000fe400000012ff */
[----:B------:R-:W-:Y:S02]  /*1dd40*/  LEA.HI R10, R10, R14, RZ, 0x7 ;  /* 0x0000000e0a0a7211 */ /* 0x000fe400078f38ff */
[----:B------:R-:W-:Y:S02]  /*1dd50*/  LOP3.LUT R24, R24, R25, RZ, 0x3c, !PT ;  /* 0x0000001918187212 */ /* 0x000fe400078e3cff */
[----:B------:R-:W-:Y:S02]  /*1dd60*/  IADD3.X R25, RZ, R21, RZ, P0, !PT ;  /* 0x00000015ff197210 */ /* 0x000fe400007fe4ff */
[----:B------:R-:W-:Y:S02]  /*1dd70*/  IADD3 R49, P0, R20, 0x9000, RZ ;  /* 0x0000900014317810 */ /* 0x000fe40007f1e0ff */
[----:B------:R-:W-:-:S02]  /*1dd80*/  LOP3.LUT R10, R10, 0xffffff80, RZ, 0xc0, !PT ;  /* 0xffffff800a0a7812 */ /* 0x000fc400078ec0ff */
[----:B------:R-:W-:Y:S01]  /*1dd90*/  LOP3.LUT R48, R49, 0x380, RZ, 0xc0, !PT ;  /* 0x0000038031307812 */ /* 0x000fe200078ec0ff */
[----:B------:R-:W0:Y:S01]  /*1dda0*/  SHFL.IDX PT, R51, R4, RZ, 0x1c1f ;  /* 0x001c1fff04337589 */ /* 0x000e2200000e0000 */
[----:B------:R-:W-:Y:S02]  /*1ddb0*/  LOP3.LUT R8, R9, 0x380, RZ, 0xc0, !PT ;  /* 0x0000038009087812 */ /* 0x000fe400078ec0ff */
[----:B------:R-:W-:Y:S01]  /*1ddc0*/  LOP3.LUT R12, R13, 0x380, RZ, 0xc0, !PT ;  /* 0x000003800d0c7812 */ /* 0x000fe200078ec0ff */
[----:B------:R-:W1:Y:S01]  /*1ddd0*/  SHFL.IDX PT, R55, R4, 0x1, 0x1c1f ;  /* 0x003c1f0004377f89 */ /* 0x000e6200000e0000 */
[----:B------:R-:W-:Y:S01]  /*1dde0*/  SHF.R.U64 R48, R48, 0x3, RZ ;  /* 0x0000000330307819 */ /* 0x000fe200000012ff */
[----:B------:R-:W-:Y:S01]  /*1ddf0*/  IMAD.IADD R10, R14, 0x1, -R10 ;  /* 0x000000010e0a7824 */ /* 0x000fe200078e0a0a */
[----:B------:R-:W-:Y:S02]  /*1de00*/  SHF.R.U64 R8, R8, 0x3, RZ ;  /* 0x0000000308087819 */ /* 0x000fe400000012ff */
[----:B------:R-:W-:-:S02]  /*1de10*/  SHF.R.U64 R12, R12, 0x3, RZ ;  /* 0x000000030c0c7819 */ /* 0x000fc400000012ff */
[----:B------:R-:W-:Y:S01]  /*1de20*/  LOP3.LUT R48, R48, R49, RZ, 0x3c, !PT ;  /* 0x0000003130307212 */ /* 0x000fe200078e3cff */
[----:B------:R-:W-:Y:S01]  /*1de30*/  VIADD R5, R15, 0x8 ;  /* 0x000000080f057836 */ /* 0x000fe20000000000 */
[----:B------:R-:W-:Y:S02]  /*1de40*/  IADD3.X R49, RZ, R21, RZ, P0, !PT ;  /* 0x00000015ff317210 */ /* 0x000fe400007fe4ff */
[----:B------:R-:W-:Y:S01]  /*1de50*/  LOP3.LUT R8, R8, R9, RZ, 0x3c, !PT ;  /* 0x0000000908087212 */ /* 0x000fe200078e3cff */
[--C-:B------:R-:W-:Y:S01]  /*1de60*/  IMAD.X R9, RZ, RZ, R21.reuse, P5 ;  /* 0x000000ffff097224 */ /* 0x100fe200028e0615 */
[----:B------:R-:W-:Y:S01]  /*1de70*/  LOP3.LUT R12, R12, R13, RZ, 0x3c, !PT ;  /* 0x0000000d0c0c7212 */ /* 0x000fe200078e3cff */
[----:B------:R-:W-:Y:S01]  /*1de80*/  IMAD.X R13, RZ, RZ, R21, P4 ;  /* 0x000000ffff0d7224 */ /* 0x000fe200020e0615 */
[----:B------:R-:W-:Y:S02]  /*1de90*/  LOP3.LUT P0, RZ, R10, 0x3, RZ, 0xc0, !PT ;  /* 0x000000030aff7812 */ /* 0x000fe4000780c0ff */
[----:B------:R-:W-:-:S02]  /*1dea0*/  IADD3 R41, P5, R20, 0x7000, RZ ;  /* 0x0000700014297810 */ /* 0x000fc40007fbe0ff */
[----:B------:R-:W-:Y:S02]  /*1deb0*/  IADD3 R45, P4, R20, 0x8000, RZ ;  /* 0x00008000142d7810 */ /* 0x000fe40007f9e0ff */
[-C--:B------:R-:W-:Y:S02]  /*1dec0*/  ISETP.GE.OR P2, PT, R15, R2.reuse, P0 ;  /* 0x000000020f00720c */ /* 0x080fe40000746670 */
[----:B------:R-:W-:Y:S02]  /*1ded0*/  ISETP.GE.OR P0, PT, R5, R2, P0 ;  /* 0x000000020500720c */ /* 0x000fe40000706670 */
[----:B------:R-:W-:Y:S02]  /*1dee0*/  LOP3.LUT R40, R41, 0x380, RZ, 0xc0, !PT ;  /* 0x0000038029287812 */ /* 0x000fe400078ec0ff */
[----:B------:R-:W-:Y:S02]  /*1def0*/  LOP3.LUT R44, R45, 0x380, RZ, 0xc0, !PT ;  /* 0x000003802d2c7812 */ /* 0x000fe400078ec0ff */
[----:B------:R-:W-:-:S02]  /*1df00*/  SHF.R.U64 R40, R40, 0x3, RZ ;  /* 0x0000000328287819 */ /* 0x000fc400000012ff */
[----:B------:R-:W-:Y:S02]  /*1df10*/  SHF.R.U64 R44, R44, 0x3, RZ ;  /* 0x000000032c2c7819 */ /* 0x000fe400000012ff */
[----:B------:R-:W-:Y:S01]  /*1df20*/  LOP3.LUT R40, R40, R41, RZ, 0x3c, !PT ;  /* 0x0000002928287212 */ /* 0x000fe200078e3cff */
[--C-:B------:R-:W-:Y:S01]  /*1df30*/  IMAD.X R41, RZ, RZ, R21.reuse, P5 ;  /* 0x000000ffff297224 */ /* 0x100fe200028e0615 */
[----:B------:R-:W-:Y:S01]  /*1df40*/  LOP3.LUT R44, R44, R45, RZ, 0x3c, !PT ;  /* 0x0000002d2c2c7212 */ /* 0x000fe200078e3cff */
[----:B------:R-:W-:Y:S01]  /*1df50*/  IMAD.X R45, RZ, RZ, R21, P4 ;  /* 0x000000ffff2d7224 */ /* 0x000fe200020e0615 */
[C---:B------:R-:W-:Y:S01]  /*1df60*/  IADD3 R7, P3, R20.reuse, 0xf000, RZ ;  /* 0x0000f00014077810 */ /* 0x040fe20007f7e0ff */
[----:B0-----:R-:W-:Y:S01]  /*1df70*/  @!P2 ST.E desc[UR6][R50.64], R0 ;  /* 0x000000003200a985 */ /* 0x001fe2000c101906 */
[C---:B------:R-:W-:Y:S02]  /*1df80*/  IADD3 R65, P5, R20.reuse, 0xd000, RZ ;  /* 0x0000d00014417810 */ /* 0x040fe40007fbe0ff */
[----:B------:R-:W-:-:S02]  /*1df90*/  IADD3 R69, P4, R20, 0xe000, RZ ;  /* 0x0000e00014457810 */ /* 0x000fc40007f9e0ff */
[----:B------:R-:W-:Y:S01]  /*1dfa0*/  LOP3.LUT R11, R20, 0x380, RZ, 0xc0, !PT ;  /* 0x00000380140b7812 */ /* 0x000fe200078ec0ff */
[----:B-1----:R0:W-:Y:S01]  /*1dfb0*/  @!P0 ST.E desc[UR6][R54.64], R3 ;  /* 0x0000000336008985 */ /* 0x0021e2000c101906 */
[----:B------:R-:W-:Y:S02]  /*1dfc0*/  LOP3.LUT R4, R7, 0x380, RZ, 0xc0, !PT ;  /* 0x0000038007047812 */ /* 0x000fe400078ec0ff */
[----:B------:R-:W-:Y:S01]  /*1dfd0*/  LOP3.LUT R64, R65, 0x380, RZ, 0xc0, !PT ;  /* 0x0000038041407812 */ /* 0x000fe200078ec0ff */
[----:B------:R-:W-:Y:S01]  /*1dfe0*/  IMAD.X R73, RZ, RZ, R21, P3 ;  /* 0x000000ffff497224 */ /* 0x000fe200018e0615 */
[----:B------:R-:W-:Y:S01]  /*1dff0*/  LOP3.LUT R68, R69, 0x380, RZ, 0xc0, !PT ;  /* 0x0000038045447812 */ /* 0x000fe200078ec0ff */
[----:B------:R-:W5:Y:S01]  /*1e000*/  LD.E.128 R12, desc[UR6][R12.64] ;  /* 0x000000060c0c7980 */ /* 0x000f62000c101d00 */
[----:B------:R-:W-:Y:S01]  /*1e010*/  SHF.R.U64 R11, R11, 0x3, RZ ;  /* 0x000000030b0b7819 */ /* 0x000fe200000012ff */
[----:B0-----:R-:W-:Y:S01]  /*1e020*/  IMAD R3, R77, UR4, RZ ;  /* 0x000000044d037c24 */ /* 0x001fe2000f8e02ff */
[----:B------:R-:W-:Y:S01]  /*1e030*/  LEA R0, R232, R212, 0x5 ;  /* 0x000000d4e8007211 */ /* 0x000fe200078e28ff */
[----:B------:R-:W0:Y:S01]  /*1e040*/  @P1 LDC R77, c[0x0][0xbf0] ;  /* 0x0002fc00ff4d1b82 */ /* 0x000e220000000800 */
[----:B------:R-:W-:Y:S01]  /*1e050*/  SHF.R.U64 R4, R4, 0x3, RZ ;  /* 0x0000000304047819 */ /* 0x000fe200000012ff */
[----:B------:R-:W5:Y:S01]  /*1e060*/  LD.E.128 R24, desc[UR6][R24.64] ;  /* 0x0000000618187980 */ /* 0x000f62000c101d00 */
[----:B------:R-:W-:-:S02]  /*1e070*/  SHF.R.U64 R64, R64, 0x3, RZ ;  /* 0x0000000340407819 */ /* 0x000fc400000012ff */
[----:B------:R-:W-:Y:S01]  /*1e080*/  SHF.R.U64 R68, R68, 0x3, RZ ;  /* 0x0000000344447819 */ /* 0x000fe200000012ff */
[----:B------:R-:W5:Y:S01]  /*1e090*/  LD.E.128 R28, desc[UR6][R28.64] ;  /* 0x000000061c1c7980 */ /* 0x000f62000c101d00 */
[----:B------:R-:W-:Y:S02]  /*1e0a0*/  LOP3.LUT R20, R11, R20, RZ, 0x3c, !PT ;  /* 0x000000140b147212 */ /* 0x000fe400078e3cff */
[----:B------:R-:W-:Y:S01]  /*1e0b0*/  LOP3.LUT R64, R64, R65, RZ, 0x3c, !PT ;  /* 0x0000004140407212 */ /* 0x000fe200078e3cff */
[----:B------:R-:W-:Y:S01]  /*1e0c0*/  IMAD.X R65, RZ, RZ, R21, P5 ;  /* 0x000000ffff417224 */ /* 0x000fe200028e0615 */
[----:B------:R-:W-:Y:S01]  /*1e0d0*/  LOP3.LUT R68, R68, R69, RZ, 0x3c, !PT ;  /* 0x0000004544447212 */ /* 0x000fe200078e3cff */
[----:B------:R-:W-:Y:S01]  /*1e0e0*/  IMAD R3, R76, UR5, R3 ;  /* 0x000000054c037c24 */ /* 0x000fe2000f8e0203 */
[----:B------:R-:W-:Y:S01]  /*1e0f0*/  LOP3.LUT R72, R4, R7, RZ, 0x3c, !PT ;  /* 0x0000000704487212 */ /* 0x000fe200078e3cff */
[----:B------:R-:W5:Y:S01]  /*1e100*/  LD.E.128 R8, desc[UR6][R8.64] ;  /* 0x0000000608087980 */ /* 0x000f62000c101d00 */
[----:B------:R-:W-:-:S03]  /*1e110*/  IADD3.X R69, RZ, R21, RZ, P4, !PT ;  /* 0x00000015ff457210 */ /* 0x000fc600027fe4ff */
[----:B------:R1:W5:Y:S04]  /*1e120*/  LD.E.128 R4, desc[UR6][R20.64] ;  /* 0x0000000614047980 */ /* 0x000368000c101d00 */
[----:B------:R-:W5:Y:S04]  /*1e130*/  LD.E.128 R32, desc[UR6][R32.64] ;  /* 0x0000000620207980 */ /* 0x000f68000c101d00 */
[----:B------:R-:W5:Y:S01]  /*1e140*/  LD.E.128 R36, desc[UR6][R36.64] ;  /* 0x0000000624247980 */ /* 0x000f62000c101d00 */
[----:B-1----:R-:W-:Y:S01]  /*1e150*/  IMAD.WIDE.U32 R20, R76, UR4, RZ ;  /* 0x000000044c147c25 */ /* 0x002fe2000f8e00ff */
[----:B------:R-:W-:-:S02]  /*1e160*/  ULDC.64 UR4, c[0x0][0xae8] ;  /* 0x0002ba0000047ab9 */ /* 0x000fc40000000a00 */
[----:B------:R-:W5:Y:S01]  /*1e170*/  LD.E.128 R40, desc[UR6][R40.64] ;  /* 0x0000000628287980 */ /* 0x000f62000c101d00 */
[----:B------:R-:W-:Y:S02]  /*1e180*/  IMAD.IADD R21, R21, 0x1, R3 ;  /* 0x0000000115157824 */ /* 0x000fe400078e0203 */
[----:B------:R-:W-:Y:S01]  /*1e190*/  IMAD R80, R80, UR4, RZ ;  /* 0x0000000450507c24 */ /* 0x000fe2000f8e02ff */
[----:B------:R-:W5:Y:S01]  /*1e1a0*/  LD.E.128 R44, desc[UR6][R44.64] ;  /* 0x000000062c2c7980 */ /* 0x000f62000c101d00 */
[----:B------:R-:W-:Y:S02]  /*1e1b0*/  IMAD R76, R237, 0x80, R0 ;  /* 0x00000080ed4c7824 */ /* 0x000fe400078e0200 */
[C---:B------:R-:W-:Y:S01]  /*1e1c0*/  IMAD R3, R231.reuse, UR5, R80 ;  /* 0x00000005e7037c24 */ /* 0x040fe2000f8e0250 */
[----:B------:R-:W5:Y:S01]  /*1e1d0*/  LD.E.128 R48, desc[UR6][R48.64] ;  /* 0x0000000630307980 */ /* 0x000f62000c101d00 */
[----:B------:R-:W-:Y:S01]  /*1e1e0*/  IMAD.WIDE.U32 R20, R231, UR4, R20 ;  /* 0x00000004e7147c25 */ /* 0x000fe2000f8e0014 */
[----:B------:R-:W-:-:S02]  /*1e1f0*/  ULDC.64 UR4, c[0x0][0xaf0] ;  /* 0x0002bc0000047ab9 */ /* 0x000fc40000000a00 */
[----:B------:R-:W5:Y:S01]  /*1e200*/  LD.E.128 R52, desc[UR6][R52.64] ;  /* 0x0000000634347980 */ /* 0x000f62000c101d00 */
[----:B------:R-:W-:-:S03]  /*1e210*/  @P1 IMAD.HI.U32 R0, R76, R81, RZ ;  /* 0x000000514c001227 */ /* 0x000fc600078e00ff */
[----:B------:R-:W5:Y:S01]  /*1e220*/  LD.E.128 R56, desc[UR6][R56.64] ;  /* 0x0000000638387980 */ /* 0x000f62000c101d00 */
[----:B------:R-:W-:Y:S01]  /*1e230*/  IMAD.IADD R21, R21, 0x1, R3 ;  /* 0x0000000115157824 */ /* 0x000fe200078e0203 */
[----:B------:R-:W-:Y:S01]  /*1e240*/  MOV R3, R76 ;  /* 0x0000004c00037202 */ /* 0x000fe20000000f00 */
[----:B------:R-:W-:Y:S01]  /*1e250*/  IMAD R79, R79, UR4, RZ ;  /* 0x000000044f4f7c24 */ /* 0x000fe2000f8e02ff */
[----:B0-----:R-:W-:Y:S01]  /*1e260*/  @P1 SHF.R.U32.HI R3, RZ, R77, R0 ;  /* 0x0000004dff031219 */ /* 0x001fe20000011600 */
[----:B------:R-:W5:Y:S02]  /*1e270*/  LD.E.128 R60, desc[UR6][R60.64] ;  /* 0x000000063c3c7980 */ /* 0x000f64000c101d00 */
[C---:B------:R-:W-:Y:S01]  /*1e280*/  IMAD R79, R230.reuse, UR5, R79 ;  /* 0x00000005e64f7c24 */ /* 0x040fe2000f8e024f */
[--C-:B------:R-:W-:Y:S01]  /*1e290*/  SHF.R.S32.HI R0, RZ, 0x1f, R3.reuse ;  /* 0x0000001fff007819 */ /* 0x100fe20000011403 */
[----:B------:R-:W-:Y:S01]  /*1e2a0*/  IMAD.MOV R77, RZ, RZ, -R3 ;  /* 0x000000ffff4d7224 */ /* 0x000fe200078e0a03 */
[----:B------:R-:W5:Y:S01]  /*1e2b0*/  LD.E.128 R64, desc[UR6][R64.64] ;  /* 0x0000000640407980 */ /* 0x000f62000c101d00 */
[----:B------:R-:W-:Y:S01]  /*1e2c0*/  IMAD.WIDE.U32 R230, R230, UR4, R20 ;  /* 0x00000004e6e67c25 */ /* 0x000fe2000f8e0014 */
[----:B------:R-:W-:-:S02]  /*1e2d0*/  ULDC.64 UR4, c[0x0][0xae0] ;  /* 0x0002b80000047ab9 */ /* 0x000fc40000000a00 */
[----:B------:R-:W5:Y:S01]  /*1e2e0*/  LD.E.128 R68, desc[UR6][R68.64] ;  /* 0x0000000644447980 */ /* 0x000f62000c101d00 */
[----:B------:R-:W-:Y:S02]  /*1e2f0*/  IMAD R0, R0, UR4, RZ ;  /* 0x0000000400007c24 */ /* 0x000fe4000f8e02ff */
[----:B------:R-:W-:Y:S01]  /*1e300*/  IMAD R77, R78, R77, R76 ;  /* 0x0000004d4e4d7224 */ /* 0x000fe200078e024c */
[----:B------:R-:W5:Y:S01]  /*1e310*/  LD.E.128 R72, desc[UR6][R72.64] ;  /* 0x0000000648487980 */ /* 0x000f62000c101d00 */
[----:B------:R-:W-:Y:S02]  /*1e320*/  IMAD.IADD R231, R231, 0x1, R79 ;  /* 0x00000001e7e77824 */ /* 0x000fe400078e024f */
[C---:B------:R-:W-:Y:S01]  /*1e330*/  IMAD R79, R3.reuse, UR5, R0 ;  /* 0x00000005034f7c24 */ /* 0x040fe2000f8e0200 */
[----:B------:R-:W-:Y:S01]  /*1e340*/  @!PT LDS RZ, [RZ] ;  /* 0x00000000fffff984 */ /* 0x000fe20000000800 */
[----:B------:R-:W-:Y:S01]  /*1e350*/  @!PT LDS RZ, [RZ] ;  /* 0x00000000fffff984 */ /* 0x000fe20000000800 */
[----:B------:R-:W-:Y:S01]  /*1e360*/  @!PT LDS RZ, [RZ] ;  /* 0x00000000fffff984 */ /* 0x000fe20000000800 */
[----:B------:R-:W-:Y:S01]  /*1e370*/  @!PT LDS RZ, [RZ] ;  /* 0x00000000fffff984 */ /* 0x000fe20000000800 */
[----:B------:R0:W-:Y:S06]  /*1e380*/  MEMBAR.ALL.CTA ;  /* 0x0000000000007992 */ /* 0x0001ec0000008000 */
[----:B0-----:R-:W0:Y:S01]  /*1e390*/  FENCE.VIEW.ASYNC.S ;  /* 0x00000000000073c6 */ /* 0x001e220000000000 */
[----:B------:R-:W-:Y:S01]  /*1e3a0*/  SHF.R.S32.HI R0, RZ, 0x1f, R77 ;  /* 0x0000001fff007819 */ /* 0x000fe2000001144d */
[----:B------:R-:W-:Y:S01]  /*1e3b0*/  IMAD.WIDE.U32 R20, R3, UR4, R230 ;  /* 0x0000000403147c25 */ /* 0x000fe2000f8e00e6 */
[----:B------:R-:W-:-:S03]  /*1e3c0*/  ULDC.64 UR4, c[0x0][0xad8] ;  /* 0x0002b60000047ab9 */ /* 0x000fc60000000a00 */
[----:B------:R-:W-:Y:S02]  /*1e3d0*/  IMAD.IADD R21, R21, 0x1, R79 ;  /* 0x0000000115157824 */ /* 0x000fe400078e024f */
[----:B------:R-:W-:Y:S02]  /*1e3e0*/  IMAD R0, R0, UR4, RZ ;  /* 0x0000000400007c24 */ /* 0x000fe4000f8e02ff */
[----:B------:R-:W-:Y:S01]  /*1e3f0*/  IMAD.WIDE.U32 R20, R77, UR4, R20 ;  /* 0x000000044d147c25 */ /* 0x000fe2000f8e0014 */
[----:B------:R-:W-:-:S03]  /*1e400*/  ISETP.GE.AND P2, PT, R85, R2, PT ;  /* 0x000000025500720c */ /* 0x000fc60003f46270 */
[----:B------:R-:W-:Y:S01]  /*1e410*/  IMAD R79, R77, UR5, R0 ;  /* 0x000000054d4f7c24 */ /* 0x000fe2000f8e0200 */
[----:B------:R-:W-:Y:S01]  /*1e420*/  ULDC.64 UR4, c[0x0][0xa80] ;  /* 0x0002a00000047ab9 */ /* 0x000fe20000000a00 */
[----:B------:R-:W-:Y:S02]  /*1e430*/  IADD3 R0, R18, 0x38820, RZ ;  /* 0x0003882012007810 */ /* 0x000fe40007ffe0ff */
[----:B------:R-:W-:Y:S01]  /*1e440*/  IMAD.IADD R21, R21, 0x1, R79 ;  /* 0x0000000115157824 */ /* 0x000fe200078e024f */
[C---:B------:R-:W-:Y:S01]  /*1e450*/  LEA R82, P3, R20.reuse, UR4, 0x1 ;  /* 0x0000000414527c11 */ /* 0x040fe2000f8608ff */
[----:B------:R-:W-:Y:S01]  /*1e460*/  VIADD R3, R85, 0x20 ;  /* 0x0000002055037836 */ /* 0x000fe20000000000 */
[----:B------:R-:W-:Y:S02]  /*1e470*/  PRMT R0, RZ, 0x654, R0 ;  /* 0x00000654ff007816 */ /* 0x000fe40000000000 */
[----:B------:R-:W-:Y:S02]  /*1e480*/  LEA.HI.X R83, R20, UR5, R21, 0x1, P3 ;  /* 0x0000000514537c11 */ /* 0x000fe400098f0c15 */
[-C--:B------:R-:W-:Y:S01]  /*1e490*/  ISETP.GE.AND P1, PT, R3, R2.reuse, PT ;  /* 0x000000020300720c */ /* 0x080fe20003f26270 */
[----:B------:R-:W-:Y:S01]  /*1e4a0*/  VIADD R3, R85, 0x40 ;  /* 0x0000004055037836 */ /* 0x000fe20000000000 */
[----:B0-----:R0:W-:Y:S01]  /*1e4b0*/  SYNCS.ARRIVE.TRANS64.RED.A1T0 RZ, [R0+URZ], RZ ;  /* 0x000000ff00ff79a7 */ /* 0x0011e2000810043f */
[----:B------:R1:W2:Y:S03]  /*1e4c0*/  SHFL.IDX PT, R80, R82, RZ, 0x181f ;  /* 0x00181fff52507589 */ /* 0x0002a600000e0000 */
[----:B------:R-:W-:Y:S01]  /*1e4d0*/  ISETP.GE.AND P0, PT, R3, R2, PT ;  /* 0x000000020300720c */ /* 0x000fe20003f06270 */
[----:B0-----:R1:W0:Y:S01]  /*1e4e0*/  SHFL.IDX PT, R0, R83, RZ, 0x181f ;  /* 0x00181fff53007589 */ /* 0x00122200000e0000 */
[----:B------:R-:W-:Y:S11]  /*1e4f0*/  @P2 BRA `(.L_x_855) ;  /* 0x0000000000482947 */ /* 0x000ff60003800000 */
[----:B------:R-:W-:Y:S01]  /*1e500*/  ULDC UR4, c[0x0][0xac8] ;  /* 0x0002b20000047ab9 */ /* 0x000fe20000000800 */
[----:B------:R-:W-:Y:S01]  /*1e510*/  ULDC.64 UR6, c[0x0][0x208] ;  /* 0x0000820000067ab9 */ /* 0x000fe20000000a00 */
[----:B------:R-:W-:Y:S02]  /*1e520*/  ISETP.GE.AND P5, PT, R16, UR4, PT ;  /* 0x0000000410007c0c */ /* 0x000fe4000bfa6270 */
[----:B------:R-:W-:Y:S02]  /*1e530*/  ISETP.GE.AND P4, PT, R213, UR4, PT ;  /* 0x00000004d5007c0c */ /* 0x000fe4000bf86270 */
[----:B------:R-:W-:Y:S02]  /*1e540*/  ISETP.GE.AND P3, PT, R218, UR4, PT ;  /* 0x00000004da007c0c */ /* 0x000fe4000bf66270 */
[----:B------:R-:W-:-:S07]  /*1e550*/  ISETP.GE.AND P2, PT, R219, UR4, PT ;  /* 0x00000004db007c0c */ /* 0x000fce000bf46270 */
[----:B--2---:R-:W-:-:S04]  /*1e560*/  @!P5 LEA R20, P6, R16, R80, 0x1 ;  /* 0x000000501014d211 */ /* 0x004fc800078c08ff */
[----:B0-----:R-:W-:Y:S02]  /*1e570*/  @!P5 LEA.HI.X R21, R16, R0, R17, 0x1, P6 ;  /* 0x000000001015d211 */ /* 0x001fe400030f0c11 */
        /* <DEDUP_REMOVED lines=10> */
.L_x_855:
[----:B------:R-:W-:Y:S05]  /*1e620*/  BSYNC B1 ;  /* 0x0000000000017941 */ /* 0x000fea0003800000 */
.L_x_854:
[----:B0-----:R0:W4:Y:S01]  /*1e630*/  SHFL.IDX PT, R0, R83, 0x1, 0x181f ;  /* 0x00381f0053007f89 */ /* 0x00112200000e0000 */
[----:B------:R-:W-:Y:S03]  /*1e640*/  BSSY B1, `(.L_x_856) ;  /* 0x0000015000017945 */ /* 0x000fe60003800000 */
[----:B---3-5:R0:W3:Y:S01]  /*1e650*/  SHFL.IDX PT, R28, R82, 0x1, 0x181f ;  /* 0x00381f00521c7f89 */ /* 0x0280e200000e0000 */
[----:B------:R-:W-:Y:S05]  /*1e660*/  @P1 BRA `(.L_x_857) ;  /* 0x0000000000481947 */ /* 0x000fea0003800000 */
[----:B------:R-:W-:Y:S01]  /*1e670*/  ULDC UR4, c[0x0][0xac8] ;  /* 0x0002b20000047ab9 */ /* 0x000fe20000000800 */
[----:B------:R-:W-:Y:S01]  /*1e680*/  ULDC.64 UR6, c[0x0][0x208] ;  /* 0x0000820000067ab9 */ /* 0x000fe20000000a00 */
[----:B------:R-:W-:Y:S02]  /*1e690*/  ISETP.GE.AND P4, PT, R16, UR4, PT ;  /* 0x0000000410007c0c */ /* 0x000fe4000bf86270 */
[----:B------:R-:W-:Y:S02]  /*1e6a0*/  ISETP.GE.AND P3, PT, R213, UR4, PT ;  /* 0x00000004d5007c0c */ /* 0x000fe4000bf66270 */
[----:B------:R-:W-:Y:S02]  /*1e6b0*/  ISETP.GE.AND P2, PT, R218, UR4, PT ;  /* 0x00000004da007c0c */ /* 0x000fe4000bf46270 */
[----:B------:R-:W-:-:S07]  /*1e6c0*/  ISETP.GE.AND P1, PT, R219, UR4, PT ;  /* 0x00000004db007c0c */ /* 0x000fce000bf26270 */
[CC--:B---3--:R-:W-:Y:S02]  /*1e6d0*/  @!P4 LEA R4, P6, R16.reuse, R28.reuse, 0x1 ;  /* 0x0000001c1004c211 */ /* 0x0c8fe400078c08ff */
        /* <DEDUP_REMOVED lines=11> */
.L_x_857:
[----:B------:R-:W-:Y:S05]  /*1e790*/  BSYNC B1 ;  /* 0x0000000000017941 */ /* 0x000fea0003800000 */
.L_x_856:
[----:B----4-:R4:W0:Y:S01]  /*1e7a0*/  SHFL.IDX PT, R0, R83, 0x2, 0x181f ;  /* 0x00581f0053007f89 */ /* 0x01082200000e0000 */
[----:B------:R-:W-:Y:S03]  /*1e7b0*/  BSSY B1, `(.L_x_858) ;  /* 0x0000015000017945 */ /* 0x000fe60003800000 */
[----:B---3--:R4:W3:Y:S01]  /*1e7c0*/  SHFL.IDX PT, R10, R82, 0x2, 0x181f ;  /* 0x00581f00520a7f89 */ /* 0x0088e200000e0000 */
[----:B------:R-:W-:Y:S05]  /*1e7d0*/  @P0 BRA `(.L_x_859) ;  /* 0x0000000000480947 */ /* 0x000fea0003800000 */
[----:B------:R-:W-:Y:S01]  /*1e7e0*/  ULDC UR4, c[0x0][0xac8] ;  /* 0x0002b20000047ab9 */ /* 0x000fe20000000800 */
[----:B------:R-:W-:Y:S01]  /*1e7f0*/  ULDC.64 UR6, c[0x0][0x208] ;  /* 0x0000820000067ab9 */ /* 0x000fe20000000a00 */
[----:B------:R-:W-:Y:S02]  /*1e800*/  ISETP.GE.AND P3, PT, R16, UR4, PT ;  /* 0x0000000410007c0c */ /* 0x000fe4000bf66270 */
[----:B------:R-:W-:Y:S02]  /*1e810*/  ISETP.GE.AND P2, PT, R213, UR4, PT ;  /* 0x00000004d5007c0c */ /* 0x000fe4000bf46270 */
[----:B------:R-:W-:Y:S02]  /*1e820*/  ISETP.GE.AND P1, PT, R218, UR4, PT ;  /* 0x00000004da007c0c */ /* 0x000fe4000bf26270 */
[----:B------:R-:W-:-:S07]  /*1e830*/  ISETP.GE.AND P0, PT, R219, UR4, PT ;  /* 0x00000004db007c0c */ /* 0x000fce000bf06270 */
[-C--:B---3--:R-:W-:Y:S02]  /*1e840*/  @!P3 LEA R4, P6, R16, R10.reuse, 0x1 ;  /* 0x0000000a1004b211 */ /* 0x088fe400078c08ff */
[-C--:B------:R-:W-:Y:S02]  /*1e850*/  @!P2 LEA R6, P5, R235, R10.reuse, 0x1 ;  /* 0x0000000aeb06a211 */ /* 0x080fe400078a08ff */
[----:B------:R-:W-:Y:S02]  /*1e860*/  @!P1 LEA R8, P4, R218, R10, 0x1 ;  /* 0x0000000ada089211 */ /* 0x000fe400078808ff */
[----:B0-----:R-:W-:Y:S02]  /*1e870*/  @!P3 LEA.HI.X R5, R16, R0, R17, 0x1, P6 ;  /* 0x000000001005b211 */ /* 0x001fe400030f0c11 */
        /* <DEDUP_REMOVED lines=8> */
.L_x_859:
[----:B------:R-:W-:Y:S05]  /*1e900*/  BSYNC B1 ;  /* 0x0000000000017941 */ /* 0x000fea0003800000 */
.L_x_858:
[----:B------:R-:W-:Y:S01]  /*1e910*/  IADD3 R3, R85, 0x60, RZ ;  /* 0x0000006055037810 */ /* 0x000fe20007ffe0ff */
[----:B01--4-:R-:W0:Y:S03]  /*1e920*/  SHFL.IDX PT, R83, R83, 0x3, 0x181f ;  /* 0x00781f0053537f89 */ /* 0x013e2600000e0000 */
[----:B------:R-:W-:Y:S01]  /*1e930*/  ISETP.GE.AND P0, PT, R3, R2, PT ;  /* 0x000000020300720c */ /* 0x000fe20003f06270 */
[----:B------:R-:W1:-:S12]  /*1e940*/  SHFL.IDX PT, R82, R82, 0x3, 0x181f ;  /* 0x00781f0052527f89 */ /* 0x000e5800000e0000 */
[----:B------:R-:W-:Y:S05]  /*1e950*/  @P0 BRA `(.L_x_860) ;  /* 0x0000000c00b80947 */ /* 0x000fea0003800000 */
[----:B------:R-:W-:Y:S01]  /*1e960*/  ULDC UR4, c[0x0][0xac8] ;  /* 0x0002b20000047ab9 */ /* 0x000fe20000000800 */
[----:B------:R-:W-:Y:S01]  /*1e970*/  ULDC.64 UR6, c[0x0][0x208] ;  /* 0x0000820000067ab9 */ /* 0x000fe20000000a00 */
[----:B------:R-:W-:Y:S02]  /*1e980*/  ISETP.GE.AND P3, PT, R16, UR4, PT ;  /* 0x0000000410007c0c */ /* 0x000fe4000bf66270 */
[----:B------:R-:W-:Y:S02]  /*1e990*/  ISETP.GE.AND P4, PT, R213, UR4, PT ;  /* 0x00000004d5007c0c */ /* 0x000fe4000bf86270 */
[----:B------:R-:W-:-:S09]  /*1e9a0*/  ISETP.GE.AND P5, PT, R218, UR4, PT ;  /* 0x00000004da007c0c */ /* 0x000fd2000bfa6270 */
[CC--:B-1----:R-:W-:Y:S02]  /*1e9b0*/  @!P3 LEA R2, P0, R16.reuse, R82.reuse, 0x1 ;  /* 0x000000521002b211 */ /* 0x0c2fe400078008ff */
[-C--:B------:R-:W-:Y:S02]  /*1e9c0*/  @!P4 LEA R4, P1, R235, R82.reuse, 0x1 ;  /* 0x00000052eb04c211 */ /* 0x080fe400078208ff */
[-C--:B0-----:R-:W-:Y:S02]  /*1e9d0*/  @!P3 LEA.HI.X R3, R16, R83.reuse, R17, 0x1, P0 ;  /* 0x000000531003b211 */ /* 0x081fe400000f0c11 */
        /* <DEDUP_REMOVED lines=8> */
[----:B0-----:R-:W-:Y:S01]  /*1ea60*/  LEA R2, P0, R219, R82, 0x1 ;  /* 0x00000052db027211 */ /* 0x001fe200078008ff */
[----:B------:R-:W-:-:S03]  /*1ea70*/  ULDC.64 UR4, c[0x0][0x208] ;  /* 0x0000820000047ab9 */ /* 0x000fc60000000a00 */
[----:B------:R-:W-:-:S05]  /*1ea80*/  LEA.HI.X R3, R219, R83, R86, 0x1, P0 ;  /* 0x00000053db037211 */ /* 0x000fca00000f0c56 */
[----:B------:R0:W-:Y:S01]  /*1ea90*/  ST.E.128 desc[UR4][R2.64], R72 ;  /* 0x0000004802007985 */ /* 0x0001e2000c101d04 */
[----:B------:R-:W-:Y:S05]  /*1eaa0*/  BRA `(.L_x_860) ;  /* 0x0000000c00647947 */ /* 0x000fea0003800000 */
.L_x_852:
[----:B------:R-:W2:Y:S01]  /*1eab0*/  LDL R7, [R1+0x60] ;  /* 0x0000600001077983 */ /* 0x000ea20000100800 */
[----:B------:R-:W-:Y:S01]  /*1eac0*/  ULDC.64 UR4, c[0x0][0xc00] ;  /* 0x0003000000047ab9 */ /* 0x000fe20000000a00 */
[----:B------:R-:W3:Y:S01]  /*1ead0*/  LDC R21, c[0x0][0xbe8] ;  /* 0x0002fa00ff157b82 */ /* 0x000ee20000000800 */
[----:B------:R-:W-:Y:S01]  /*1eae0*/  ISETP.NE.U32.AND P0, PT, RZ, UR4, PT ;  /* 0x00000004ff007c0c */ /* 0x000fe2000bf05070 */
[----:B------:R-:W-:Y:S01]  /*1eaf0*/  IMAD.MOV.U32 R6, RZ, RZ, RZ ;  /* 0x000000ffff067224 */ /* 0x000fe200078e00ff */
[----:B------:R-:W-:Y:S01]  /*1eb00*/  IADD3 R2, P1, R233, UR4, RZ ;  /* 0x00000004e9027c10 */ /* 0x000fe2000ff3e0ff */
[----:B------:R-:W-:Y:S01]  /*1eb10*/  ULDC.64 UR6, c[0x0][0x208] ;  /* 0x0000820000067ab9 */ /* 0x000fe20000000a00 */
[----:B------:R-:W-:Y:S01]  /*1eb20*/  ISETP.NE.AND.EX P0, PT, RZ, UR5, PT, P0 ;  /* 0x00000005ff007c0c */ /* 0x000fe2000bf05300 */
[----:B------:R-:W4:Y:S02]  /*1eb30*/  S2R R8, SR_TID.X ;  /* 0x0000000000087919 */ /* 0x000f240000002100 */
[----:B----4-:R-:W-:-:S04]  /*1eb40*/  IADD3 R8, R8, -0x80, RZ ;  /* 0xffffff8008087810 */ /* 0x010fc80007ffe0ff */
[----:B------:R-:W-:Y:S02]  /*1eb50*/  ISETP.GE.AND P3, PT, R8, 0x80, PT ;  /* 0x000000800800780c */ /* 0x000fe40003f66270 */
[----:B--2---:R-:W-:-:S04]  /*1eb60*/  SHF.L.U64.HI R0, R230, 0x2, R7 ;  /* 0x00000002e6007819 */ /* 0x004fc80000010207 */
[----:B------:R-:W-:Y:S01]  /*1eb70*/  IADD3.X R3, R0, UR5, RZ, P1, !PT ;  /* 0x0000000500037c10 */ /* 0x000fe20008ffe4ff */
[----:B------:R-:W-:Y:S02]  /*1eb80*/  ULDC.64 UR4, c[0x0][0xc08] ;  /* 0x0003020000047ab9 */ /* 0x000fe40000000a00 */
[----:B------:R-:W-:Y:S02]  /*1eb90*/  ISETP.NE.U32.AND P1, PT, RZ, UR4, PT ;  /* 0x00000004ff007c0c */ /* 0x000fe4000bf25070 */
[----:B------:R2:W5:Y:S02]  /*1eba0*/  @P0 LDG.E R6, desc[UR6][R2.64] ;  /* 0x0000000602060981 */ /* 0x000564000c1e1900 */
[----:B------:R-:W-:-:S13]  /*1ebb0*/  ISETP.NE.AND.EX P1, PT, RZ, UR5, PT, P1 ;  /* 0x00000005ff007c0c */ /* 0x000fda000bf25310 */
[----:B------:R-:W-:Y:S01]  /*1ebc0*/  @P1 IADD3 R4, P2, R233, UR4, RZ ;  /* 0x00000004e9041c10 */ /* 0x000fe2000ff5e0ff */
[----:B------:R-:W-:-:S03]  /*1ebd0*/  ULDC UR4, c[0x0][0xa88] ;  /* 0x0002a20000047ab9 */ /* 0x000fc60000000800 */
[----:B------:R-:W-:Y:S01]  /*1ebe0*/  @P1 IADD3.X R5, R0, UR5, RZ, P2, !PT ;  /* 0x0000000500051c10 */ /* 0x000fe200097fe4ff */
[----:B------:R-:W-:Y:S01]  /*1ebf0*/  IMAD.U32 R0, RZ, RZ, UR4 ;  /* 0x00000004ff007e24 */ /* 0x000fe2000f8e00ff */
[----:B---3--:R-:W-:-:S05]  /*1ec00*/  ISETP.NE.AND P2, PT, R21, 0x1, PT ;  /* 0x000000011500780c */ /* 0x008fca0003f45270 */
[----:B------:R2:W5:Y:S08]  /*1ec10*/  @P1 LDG.E R0, desc[UR6][R4.64] ;  /* 0x0000000604001981 */ /* 0x000570000c1e1900 */
[----:B------:R-:W3:Y:S08]  /*1ec20*/  @P2 LDC R20, c[0x0][0xbec] ;  /* 0x0002fb00ff142b82 */ /* 0x000ef00000000800 */
[----:B------:R-:W4:Y:S01]  /*1ec30*/  @P2 LDC R25, c[0x0][0xbf0] ;  /* 0x0002fc00ff192b82 */ /* 0x000f220000000800 */
[----:B--2---:R-:W-:Y:S05]  /*1ec40*/  @P1 BRA `(.L_x_861) ;  /* 0x0000000000141947 */ /* 0x004fea0003800000 */
[----:B------:R-:W-:Y:S05]  /*1ec50*/  @!P0 BRA `(.L_x_861) ;  /* 0x0000000000108947 */ /* 0x000fea0003800000 */
[----:B------:R-:W-:Y:S02]  /*1ec60*/  ULDC.64 UR4, c[0x0][0x208] ;  /* 0x0000820000047ab9 */ /* 0x000fe40000000a00 */
[----:B------:R-:W2:Y:S04]  /*1ec70*/  LDG.E R5, desc[UR4][R2.64] ;  /* 0x0000000402057981 */ /* 0x000ea8000c1e1900 */
[----:B-----5:R-:W2:Y:S02]  /*1ec80*/  LDG.E R0, desc[UR4][R2.64+0x4] ;  /* 0x0000040402007981 */ /* 0x020ea4000c1e1900 */
[----:B--2---:R-:W-:-:S07]  /*1ec90*/  IMAD.IADD R0, R0, 0x1, -R5 ;  /* 0x0000000100007824 */ /* 0x004fce00078e0a05 */
.L_x_861:
[----:B------:R-:W-:Y:S01]  /*1eca0*/  BSSY B1, `(.L_x_862) ;  /* 0x000002f000017945 */ /* 0x000fe20003800000 */
[----:B------:R-:W-:Y:S02]  /*1ecb0*/  SHF.R.S32.HI R12, RZ, 0x1f, R231 ;  /* 0x0000001fff0c7819 */ /* 0x000fe400000114e7 */
[----:B------:R-:W-:Y:S02]  /*1ecc0*/  SEL R13, R230, RZ, !P0 ;  /* 0x000000ffe60d7207 */ /* 0x000fe40004000000 */
[----:B------:R-:W-:Y:S02]  /*1ecd0*/  SEL R14, R7, RZ, !P0 ;  /* 0x000000ff070e7207 */ /* 0x000fe40004000000 */
[----:B-----5:R-:W-:Y:S01]  /*1ece0*/  SHF.R.S32.HI R11, RZ, 0x1f, R6 ;  /* 0x0000001fff0b7819 */ /* 0x020fe20000011406 */
[----:B------:R-:W-:Y:S06]  /*1ecf0*/  @P3 BRA `(.L_x_863) ;  /* 0x0000000000a43947 */ /* 0x000fec0003800000 */
[----:B------:R-:W2:Y:S01]  /*1ed00*/  S2R R2, SR_TID.X ;  /* 0x0000000000027919 */ /* 0x000ea20000002100 */
[----:B------:R-:W5:Y:S02]  /*1ed10*/  LDC R9, c[0x0][0xbe8] ;  /* 0x0002fa00ff097b82 */ /* 0x000f640000000800 */
[----:B-----5:R-:W-:Y:S02]  /*1ed20*/  IMAD R3, R0, R9, RZ ;  /* 0x0000000900037224 */ /* 0x020fe400078e02ff */
[----:B--2---:R-:W-:-:S05]  /*1ed30*/  IMAD R2, R237, 0x80, R2 ;  /* 0x00000080ed027824 */ /* 0x004fca00078e0202 */
[----:B------:R-:W-:-:S04]  /*1ed40*/  IADD3 R10, R2, -0x80, RZ ;  /* 0xffffff80020a7810 */ /* 0x000fc80007ffe0ff */
[----:B------:R-:W-:-:S13]  /*1ed50*/  ISETP.GE.AND P0, PT, R10, R3, PT ;  /* 0x000000030a00720c */ /* 0x000fda0003f06270 */
[----:B------:R-:W-:Y:S05]  /*1ed60*/  @P0 BRA `(.L_x_863) ;  /* 0x0000000000880947 */ /* 0x000fea0003800000 */
[----:B------:R-:W-:Y:S01]  /*1ed70*/  ISETP.NE.AND P0, PT, R9, 0x1, PT ;  /* 0x000000010900780c */ /* 0x000fe20003f05270 */
[----:B------:R-:W-:Y:S01]  /*1ed80*/  ULDC.64 UR4, c[0x0][0xb90] ;  /* 0x0002e40000047ab9 */ /* 0x000fe20000000a00 */
[----:B------:R-:W-:Y:S01]  /*1ed90*/  MOV R3, R11 ;  /* 0x0000000b00037202 */ /* 0x000fe20000000f00 */
[----:B------:R-:W-:Y:S01]  /*1eda0*/  IMAD R8, R12, UR4, RZ ;  /* 0x000000040c087c24 */ /* 0x000fe2000f8e02ff */
[----:B------:R-:W-:Y:S01]  /*1edb0*/  ULDC.64 UR6, c[0x0][0x208] ;  /* 0x0000820000067ab9 */ /* 0x000fe20000000a00 */
[----:B------:R-:W-:Y:S02]  /*1edc0*/  IMAD.MOV.U32 R2, RZ, RZ, R6 ;  /* 0x000000ffff027224 */ /* 0x000fe400078e0006 */
[----:B------:R-:W-:Y:S02]  /*1edd0*/  IMAD.MOV.U32 R5, RZ, RZ, R10 ;  /* 0x000000ffff057224 */ /* 0x000fe400078e000a */
[----:B------:R-:W-:-:S04]  /*1ede0*/  IMAD.WIDE.U32 R2, R231, UR4, R2 ;  /* 0x00000004e7027c25 */ /* 0x000fc8000f8e0002 */
[----:B------:R-:W2:Y:S08]  /*1edf0*/  @P0 LDC R7, c[0x0][0xbec] ;  /* 0x0002fb00ff070b82 */ /* 0x000eb00000000800 */
[----:B------:R-:W5:Y:S01]  /*1ee00*/  @P0 LDC R15, c[0x0][0xbf0] ;  /* 0x0002fc00ff0f0b82 */ /* 0x000f620000000800 */
[----:B--2---:R-:W-:-:S04]  /*1ee10*/  @P0 IMAD.HI.U32 R4, R10, R7, RZ ;  /* 0x000000070a040227 */ /* 0x004fc800078e00ff */
[----:B------:R-:W-:Y:S01]  /*1ee20*/  IMAD R7, R231, UR5, R8 ;  /* 0x00000005e7077c24 */ /* 0x000fe2000f8e0208 */
[----:B------:R-:W-:Y:S01]  /*1ee30*/  ULDC.64 UR4, c[0x0][0xb98] ;  /* 0x0002e60000047ab9 */ /* 0x000fe20000000a00 */
[----:B-----5:R-:W-:Y:S02]  /*1ee40*/  @P0 SHF.R.U32.HI R5, RZ, R15, R4 ;  /* 0x0000000fff050219 */ /* 0x020fe40000011604 */
[----:B------:R-:W-:Y:S02]  /*1ee50*/  IMAD.IADD R3, R3, 0x1, R7 ;  /* 0x0000000103037824 */ /* 0x000fe400078e0207 */
[----:B------:R-:W-:Y:S02]  /*1ee60*/  IMAD R4, R14, UR4, RZ ;  /* 0x000000040e047c24 */ /* 0x000fe4000f8e02ff */
[----:B------:R-:W-:Y:S02]  /*1ee70*/  IMAD.MOV R7, RZ, RZ, -R5 ;  /* 0x000000ffff077224 */ /* 0x000fe400078e0a05 */
[----:B------:R-:W-:-:S04]  /*1ee80*/  IMAD.WIDE.U32 R2, R13, UR4, R2 ;  /* 0x000000040d027c25 */ /* 0x000fc8000f8e0002 */
[----:B------:R-:W-:Y:S01]  /*1ee90*/  IMAD R7, R9, R7, R10 ;  /* 0x0000000709077224 */ /* 0x000fe200078e020a */
[----:B------:R-:W-:Y:S01]  /*1eea0*/  SHF.R.S32.HI R9, RZ, 0x1f, R5 ;  /* 0x0000001fff097819 */ /* 0x000fe20000011405 */
[----:B------:R-:W-:Y:S01]  /*1eeb0*/  IMAD R8, R13, UR5, R4 ;  /* 0x000000050d087c24 */ /* 0x000fe2000f8e0204 */
[----:B------:R-:W-:Y:S01]  /*1eec0*/  IADD3 R2, P0, R5, R2, RZ ;  /* 0x0000000205027210 */ /* 0x000fe20007f1e0ff */
        /* <DEDUP_REMOVED lines=9> */
[----:B------:R-:W-:Y:S01]  /*1ef60*/  LEA.HI.X R5, R2, UR5, R3, 0x2, P0 ;  /* 0x0000000502057c11 */ /* 0x000fe200080f1403 */
[----:B------:R-:W-:-:S05]  /*1ef70*/  IMAD.MOV.U32 R3, RZ, RZ, -0x800000 ;  /* 0xff800000ff037424 */ /* 0x000fca00078e00ff */
[----:B------:R2:W-:Y:S02]  /*1ef80*/  STG.E desc[UR6][R4.64], R3 ;  /* 0x0000000304007986 */ /* 0x0005e4000c101906 */
.L_x_863:
[----:B------:R-:W-:Y:S05]  /*1ef90*/  BSYNC B1 ;  /* 0x0000000000017941 */ /* 0x000fea0003800000 */
.L_x_862:
[----:B------:R-:W-:Y:S01]  /*1efa0*/  ULDC.64 UR4, c[0x0][0xaa0] ;  /* 0x0002a80000047ab9 */ /* 0x000fe20000000a00 */
[----:B--2---:R-:W-:Y:S01]  /*1efb0*/  IMAD R4, R232, 0x20, R212 ;  /* 0x00000020e8047824 */ /* 0x004fe200078e02d4 */
[----:B------:R-:W-:Y:S01]  /*1efc0*/  BSSY B1, `(.L_x_864) ;  /* 0x0000042000017945 */ /* 0x000fe20003800000 */
[----:B------:R-:W-:Y:S01]  /*1efd0*/  IMAD R3, R11, UR4, RZ ;  /* 0x000000040b037c24 */ /* 0x000fe2000f8e02ff */
[----:B------:R-:W-:Y:S01]  /*1efe0*/  SHF.R.S32.HI R8, RZ, 0x1f, R219 ;  /* 0x0000001fff087819 */ /* 0x000fe200000114db */
[----:B------:R-:W-:Y:S02]  /*1eff0*/  IMAD R9, R237, 0x80, R4 ;  /* 0x00000080ed097824 */ /* 0x000fe400078e0204 */
[C---:B------:R-:W-:Y:S02]  /*1f000*/  IMAD R5, R6.reuse, UR5, R3 ;  /* 0x0000000506057c24 */ /* 0x040fe4000f8e0203 */
[----:B------:R-:W-:Y:S01]  /*1f010*/  IMAD.WIDE.U32 R2, R6, UR4, RZ ;  /* 0x0000000406027c25 */ /* 0x000fe2000f8e00ff */
[----:B------:R-:W-:-:S03]  /*1f020*/  ULDC.64 UR4, c[0x0][0xae8] ;  /* 0x0002ba0000047ab9 */ /* 0x000fc60000000a00 */
[----:B------:R-:W-:Y:S01]  /*1f030*/  IMAD R6, R12, UR4, RZ ;  /* 0x000000040c067c24 */ /* 0x000fe2000f8e02ff */
[----:B------:R-:W-:Y:S01]  /*1f040*/  IADD3 R3, R3, R5, RZ ;  /* 0x0000000503037210 */ /* 0x000fe20007ffe0ff */
[----:B---3--:R-:W-:-:S04]  /*1f050*/  @P2 IMAD.HI.U32 R4, R9, R20, RZ ;  /* 0x0000001409042227 */ /* 0x008fc800078e00ff */
[C---:B------:R-:W-:Y:S02]  /*1f060*/  IMAD R7, R231.reuse, UR5, R6 ;  /* 0x00000005e7077c24 */ /* 0x040fe4000f8e0206 */
[----:B------:R-:W-:Y:S01]  /*1f070*/  IMAD.WIDE.U32 R2, R231, UR4, R2 ;  /* 0x00000004e7027c25 */ /* 0x000fe2000f8e0002 */
[----:B------:R-:W-:-:S03]  /*1f080*/  ULDC.64 UR4, c[0x0][0xaf0] ;  /* 0x0002bc0000047ab9 */ /* 0x000fc60000000a00 */
[----:B------:R-:W-:Y:S01]  /*1f090*/  IMAD.MOV.U32 R5, RZ, RZ, R9 ;  /* 0x000000ffff057224 */ /* 0x000fe200078e0009 */
[----:B------:R-:W-:Y:S01]  /*1f0a0*/  IADD3 R3, R3, R7, RZ ;  /* 0x0000000703037210 */ /* 0x000fe20007ffe0ff */
[----:B------:R-:W-:Y:S01]  /*1f0b0*/  IMAD R6, R14, UR4, RZ ;  /* 0x000000040e067c24 */ /* 0x000fe2000f8e02ff */
[----:B----4-:R-:W-:-:S03]  /*1f0c0*/  @P2 SHF.R.U32.HI R5, RZ, R25, R4 ;  /* 0x00000019ff052219 */ /* 0x010fc60000011604 */
[C---:B------:R-:W-:Y:S01]  /*1f0d0*/  IMAD R7, R13.reuse, UR5, R6 ;  /* 0x000000050d077c24 */ /* 0x040fe2000f8e0206 */
[----:B------:R-:W-:Y:S01]  /*1f0e0*/  SHF.R.S32.HI R4, RZ, 0x1f, R5 ;  /* 0x0000001fff047819 */ /* 0x000fe20000011405 */
[----:B------:R-:W-:Y:S01]  /*1f0f0*/  IMAD.WIDE.U32 R2, R13, UR4, R2 ;  /* 0x000000040d027c25 */ /* 0x000fe2000f8e0002 */
[----:B------:R-:W-:-:S03]  /*1f100*/  ULDC.64 UR4, c[0x0][0xae0] ;  /* 0x0002b80000047ab9 */ /* 0x000fc60000000a00 */
[----:B------:R-:W-:Y:S02]  /*1f110*/  IMAD.MOV R6, RZ, RZ, -R5 ;  /* 0x000000ffff067224 */ /* 0x000fe400078e0a05 */
[----:B------:R-:W-:Y:S02]  /*1f120*/  IMAD.IADD R3, R3, 0x1, R7 ;  /* 0x0000000103037824 */ /* 0x000fe400078e0207 */
[----:B------:R-:W-:Y:S02]  /*1f130*/  IMAD R4, R4, UR4, RZ ;  /* 0x0000000404047c24 */ /* 0x000fe4000f8e02ff */
[----:B------:R-:W-:Y:S02]  /*1f140*/  IMAD R7, R21, R6, R9 ;  /* 0x0000000615077224 */ /* 0x000fe400078e0209 */
[C---:B------:R-:W-:Y:S02]  /*1f150*/  IMAD R9, R5.reuse, UR5, R4 ;  /* 0x0000000505097c24 */ /* 0x040fe4000f8e0204 */
[----:B------:R-:W-:Y:S01]  /*1f160*/  IMAD.WIDE.U32 R2, R5, UR4, R2 ;  /* 0x0000000405027c25 */ /* 0x000fe2000f8e0002 */
[----:B------:R-:W-:Y:S01]  /*1f170*/  SHF.R.S32.HI R4, RZ, 0x1f, R7 ;  /* 0x0000001fff047819 */ /* 0x000fe20000011407 */
[----:B------:R-:W-:-:S02]  /*1f180*/  ULDC.64 UR4, c[0x0][0xad8] ;  /* 0x0002b60000047ab9 */ /* 0x000fc40000000a00 */
[----:B------:R-:W-:Y:S01]  /*1f190*/  IMAD R6, R237, 0x80, R212 ;  /* 0x00000080ed067824 */ /* 0x000fe200078e02d4 */
[----:B------:R-:W-:Y:S01]  /*1f1a0*/  IADD3 R3, R3, R9, RZ ;  /* 0x0000000903037210 */ /* 0x000fe20007ffe0ff */
[----:B------:R-:W-:Y:S01]  /*1f1b0*/  IMAD R4, R4, UR4, RZ ;  /* 0x0000000404047c24 */ /* 0x000fe2000f8e02ff */
[----:B------:R-:W-:Y:S01]  /*1f1c0*/  SHF.R.S32.HI R9, RZ, 0x1f, R218 ;  /* 0x0000001fff097819 */ /* 0x000fe200000114da */
[----:B------:R-:W-:Y:S02]  /*1f1d0*/  IMAD R21, R0, R21, RZ ;  /* 0x0000001500157224 */ /* 0x000fe400078e02ff */
[C---:B------:R-:W-:Y:S02]  /*1f1e0*/  IMAD R5, R7.reuse, UR5, R4 ;  /* 0x0000000507057c24 */ /* 0x040fe4000f8e0204 */
[----:B------:R-:W-:Y:S01]  /*1f1f0*/  IMAD.WIDE.U32 R2, R7, UR4, R2 ;  /* 0x0000000407027c25 */ /* 0x000fe2000f8e0002 */
[----:B------:R-:W-:Y:S01]  /*1f200*/  ISETP.GE.AND P2, PT, R6, R21, PT ;  /* 0x000000150600720c */ /* 0x000fe20003f46270 */
[----:B------:R-:W-:-:S02]  /*1f210*/  ULDC.64 UR4, c[0x0][0xa80] ;  /* 0x0002a00000047ab9 */ /* 0x000fc40000000a00 */
[----:B------:R-:W-:Y:S01]  /*1f220*/  IMAD.IADD R3, R3, 0x1, R5 ;  /* 0x0000000103037824 */ /* 0x000fe200078e0205 */
[----:B------:R-:W-:Y:S01]  /*1f230*/  LEA R4, P3, R2, UR4, 0x1 ;  /* 0x0000000402047c11 */ /* 0x000fe2000f8608ff */
[----:B------:R-:W-:-:S03]  /*1f240*/  VIADD R0, R6, 0x20 ;  /* 0x0000002006007836 */ /* 0x000fc60000000000 */
[----:B------:R-:W-:Y:S02]  /*1f250*/  LEA.HI.X R5, R2, UR5, R3, 0x1, P3 ;  /* 0x0000000502057c11 */ /* 0x000fe400098f0c03 */
[----:B------:R-:W-:Y:S01]  /*1f260*/  ISETP.GE.AND P1, PT, R0, R21, PT ;  /* 0x000000150000720c */ /* 0x000fe20003f26270 */
[----:B------:R2:W3:Y:S01]  /*1f270*/  SHFL.IDX PT, R2, R4, RZ, 0x181f ;  /* 0x00181fff04027589 */ /* 0x0004e200000e0000 */
[----:B------:R-:W-:-:S03]  /*1f280*/  IADD3 R0, R6, 0x40, RZ ;  /* 0x0000004006007810 */ /* 0x000fc60007ffe0ff */
[----:B------:R2:W4:Y:S01]  /*1f290*/  SHFL.IDX PT, R3, R5, RZ, 0x181f ;  /* 0x00181fff05037589 */ /* 0x00052200000e0000 */
        /* <DEDUP_REMOVED lines=8> */
[----:B---3--:R-:W-:-:S04]  /*1f320*/  @!P5 LEA R10, P6, R16, R2, 0x1 ;  /* 0x00000002100ad211 */ /* 0x008fc800078c08ff */
[-C--:B----4-:R-:W-:Y:S02]  /*1f330*/  @!P5 LEA.HI.X R11, R16, R3.reuse, R17, 0x1, P6 ;  /* 0x00000003100bd211 */ /* 0x090fe400030f0c11 */
[-C--:B------:R-:W-:Y:S01]  /*1f340*/  @!P3 LEA R12, P6, R218, R2.reuse, 0x1 ;  /* 0x00000002da0cb211 */ /* 0x080fe200078c08ff */
[----:B------:R-:W-:Y:S02]  /*1f350*/  @!P4 IMAD.SHL.U32 R7, R234, 0x8, RZ ;  /* 0x00000008ea07c824 */ /* 0x000fe400078e00ff */
[----:B------:R3:W-:Y:S01]  /*1f360*/  @!P5 ST.E.128 desc[UR6][R10.64], RZ ;  /* 0x000000ff0a00d985 */ /* 0x0007e2000c101d06 */
[----:B------:R-:W-:Y:S02]  /*1f370*/  @!P3 LEA.HI.X R13, R218, R3, R9, 0x1, P6 ;  /* 0x00000003da0db211 */ /* 0x000fe400030f0c09 */
[----:B------:R-:W-:-:S04]  /*1f380*/  @!P2 LEA R14, P6, R219, R2, 0x1 ;  /* 0x00000002db0ea211 */ /* 0x000fc800078c08ff */
[----:B------:R-:W-:Y:S01]  /*1f390*/  @!P2 LEA.HI.X R15, R219, R3, R8, 0x1, P6 ;  /* 0x00000003db0fa211 */ /* 0x000fe200030f0c08 */
[----:B------:R-:W-:-:S05]  /*1f3a0*/  @!P4 IMAD.WIDE R2, R7, 0x2, R2 ;  /* 0x000000020702c825 */ /* 0x000fca00078e0202 */
[----:B------:R3:W-:Y:S04]  /*1f3b0*/  @!P4 ST.E.128 desc[UR6][R2.64], RZ ;  /* 0x000000ff0200c985 */ /* 0x0007e8000c101d06 */
[----:B------:R3:W-:Y:S04]  /*1f3c0*/  @!P3 ST.E.128 desc[UR6][R12.64], RZ ;  /* 0x000000ff0c00b985 */ /* 0x0007e8000c101d06 */
[----:B------:R3:W-:Y:S02]  /*1f3d0*/  @!P2 ST.E.128 desc[UR6][R14.64], RZ ;  /* 0x000000ff0e00a985 */ /* 0x0007e4000c101d06 */
.L_x_865:
[----:B------:R-:W-:Y:S05]  /*1f3e0*/  BSYNC B1 ;  /* 0x0000000000017941 */ /* 0x000fea0003800000 */
.L_x_864:
[----:B---34-:R3:W4:Y:S01]  /*1f3f0*/  SHFL.IDX PT, R3, R5, 0x1, 0x181f ;  /* 0x00381f0005037f89 */ /* 0x01872200000e0000 */
        /* <DEDUP_REMOVED lines=10> */
[----:B------:R-:W-:Y:S02]  /*1f4a0*/  @!P3 SHF.L.U32 R7, R234, 0x3, RZ ;  /* 0x00000003ea07b819 */ /* 0x000fe400000006ff */
[-C--:B----4-:R-:W-:Y:S02]  /*1f4b0*/  @!P4 LEA.HI.X R11, R16, R3.reuse, R17, 0x1, P6 ;  /* 0x00000003100bc211 */ /* 0x090fe400030f0c11 */
[CC--:B------:R-:W-:Y:S02]  /*1f4c0*/  @!P2 LEA R12, P5, R218.reuse, R2.reuse, 0x1 ;  /* 0x00000002da0ca211 */ /* 0x0c0fe400078a08ff */
[----:B------:R-:W-:Y:S01]  /*1f4d0*/  @!P1 LEA R14, P6, R219, R2, 0x1 ;  /* 0x00000002db0e9211 */ /* 0x000fe200078c08ff */
[----:B------:R0:W-:Y:S01]  /*1f4e0*/  @!P4 ST.E.128 desc[UR6][R10.64], RZ ;  /* 0x000000ff0a00c985 */ /* 0x0001e2000c101d06 */
[----:B------:R-:W-:-:S02]  /*1f4f0*/  @!P2 LEA.HI.X R13, R218, R3, R9, 0x1, P5 ;  /* 0x00000003da0da211 */ /* 0x000fc400028f0c09 */
[----:B------:R-:W-:Y:S01]  /*1f500*/  @!P1 LEA.HI.X R15, R219, R3, R8, 0x1, P6 ;  /* 0x00000003db0f9211 */ /* 0x000fe200030f0c08 */
[----:B------:R-:W-:-:S05]  /*1f510*/  @!P3 IMAD.WIDE R2, R7, 0x2, R2 ;  /* 0x000000020702b825 */ /* 0x000fca00078e0202 */
[----:B------:R0:W-:Y:S04]  /*1f520*/  @!P3 ST.E.128 desc[UR6][R2.64], RZ ;  /* 0x000000ff0200b985 */ /* 0x0001e8000c101d06 */
[----:B------:R0:W-:Y:S04]  /*1f530*/  @!P2 ST.E.128 desc[UR6][R12.64], RZ ;  /* 0x000000ff0c00a985 */ /* 0x0001e8000c101d06 */
[----:B------:R0:W-:Y:S02]  /*1f540*/  @!P1 ST.E.128 desc[UR6][R14.64], RZ ;  /* 0x000000ff0e009985 */ /* 0x0001e4000c101d06 */
.L_x_867:
[----:B------:R-:W-:Y:S05]  /*1f550*/  BSYNC B1 ;  /* 0x0000000000017941 */ /* 0x000fea0003800000 */
.L_x_866:
        /* <DEDUP_REMOVED lines=12> */
[C---:B------:R-:W-:Y:S02]  /*1f620*/  @!P6 LEA R14, P2, R219.reuse, R2, 0x1 ;  /* 0x00000002db0ee211 */ /* 0x040fe400078408ff */
[----:B------:R-:W-:Y:S01]  /*1f630*/  @!P4 IMAD.SHL.U32 R7, R234, 0x8, RZ ;  /* 0x00000008ea07c824 */ /* 0x000fe200078e00ff */
[-C--:B----4-:R-:W-:Y:S02]  /*1f640*/  @!P3 LEA.HI.X R11, R16, R3.reuse, R17, 0x1, P0 ;  /* 0x00000003100bb211 */ /* 0x090fe400000f0c11 */
[-C--:B------:R-:W-:Y:S02]  /*1f650*/  @!P5 LEA.HI.X R13, R218, R3.reuse, R9, 0x1, P1 ;  /* 0x00000003da0dd211 */ /* 0x080fe400008f0c09 */
[----:B------:R-:W-:Y:S01]  /*1f660*/  @!P6 LEA.HI.X R15, R219, R3, R8, 0x1, P2 ;  /* 0x00000003db0fe211 */ /* 0x000fe200010f0c08 */
[----:B------:R-:W-:Y:S01]  /*1f670*/  @!P4 IMAD.WIDE R2, R7, 0x2, R2 ;  /* 0x000000020702c825 */ /* 0x000fe200078e0202 */
[----:B------:R0:W-:Y:S04]  /*1f680*/  @!P3 ST.E.128 desc[UR6][R10.64], RZ ;  /* 0x000000ff0a00b985 */ /* 0x0001e8000c101d06 */
[----:B------:R0:W-:Y:S04]  /*1f690*/  @!P4 ST.E.128 desc[UR6][R2.64], RZ ;  /* 0x000000ff0200c985 */ /* 0x0001e8000c101d06 */
[----:B------:R0:W-:Y:S04]  /*1f6a0*/  @!P5 ST.E.128 desc[UR6][R12.64], RZ ;  /* 0x000000ff0c00d985 */ /* 0x0001e8000c101d06 */
[----:B------:R0:W-:Y:S02]  /*1f6b0*/  @!P6 ST.E.128 desc[UR6][R14.64], RZ ;  /* 0x000000ff0e00e985 */ /* 0x0001e4000c101d06 */
.L_x_869:
[----:B------:R-:W-:Y:S05]  /*1f6c0*/  BSYNC B1 ;  /* 0x0000000000017941 */ /* 0x000fea0003800000 */
.L_x_868:
[----:B------:R-:W-:Y:S01]  /*1f6d0*/  VIADD R0, R6, 0x60 ;  /* 0x0000006006007836 */ /* 0x000fe20000000000 */
[----:B0---4-:R0:W4:Y:S04]  /*1f6e0*/  SHFL.IDX PT, R3, R5, 0x3, 0x181f ;  /* 0x00781f0005037f89 */ /* 0x01112800000e0000 */
[----:B------:R-:W-:Y:S01]  /*1f6f0*/  ISETP.GE.AND P0, PT, R0, R21, PT ;  /* 0x000000150000720c */ /* 0x000fe20003f06270 */
[----:B------:R0:W0:-:S12]  /*1f700*/  SHFL.IDX PT, R2, R4, 0x3, 0x181f ;  /* 0x00781f0004027f89 */ /* 0x00001800000e0000 */
        /* <DEDUP_REMOVED lines=10> */
[----:B--23--:R-:W-:Y:S02]  /*1f7b0*/  @!P4 SHF.L.U32 R5, R234, 0x3, RZ ;  /* 0x00000003ea05c819 */ /* 0x00cfe400000006ff */
[-C--:B----4-:R-:W-:Y:S02]  /*1f7c0*/  @!P3 LEA.HI.X R7, R16, R3.reuse, R17, 0x1, P0 ;  /* 0x000000031007b211 */ /* 0x090fe400000f0c11 */
[----:B------:R-:W-:-:S02]  /*1f7d0*/  @!P5 LEA.HI.X R11, R218, R3, R9, 0x1, P1 ;  /* 0x00000003da0bd211 */ /* 0x000fc400008f0c09 */
[----:B------:R-:W-:Y:S01]  /*1f7e0*/  @!P6 LEA.HI.X R13, R219, R3, R8, 0x1, P2 ;  /* 0x00000003db0de211 */ /* 0x000fe200010f0c08 */
[----:B------:R-:W-:Y:S01]  /*1f7f0*/  @!P4 IMAD.WIDE R2, R5, 0x2, R2 ;  /* 0x000000020502c825 */ /* 0x000fe200078e0202 */
[----:B------:R0:W-:Y:S04]  /*1f800*/  @!P3 ST.E.128 desc[UR6][R6.64], RZ ;  /* 0x000000ff0600b985 */ /* 0x0001e8000c101d06 */
[----:B------:R0:W-:Y:S04]  /*1f810*/  @!P4 ST.E.128 desc[UR6][R2.64], RZ ;  /* 0x000000ff0200c985 */ /* 0x0001e8000c101d06 */
[----:B------:R0:W-:Y:S04]  /*1f820*/  @!P5 ST.E.128 desc[UR6][R10.64], RZ ;  /* 0x000000ff0a00d985 */ /* 0x0001e8000c101d06 */
[----:B------:R0:W-:Y:S02]  /*1f830*/  @!P6 ST.E.128 desc[UR6][R12.64], RZ ;  /* 0x000000ff0c00e985 */ /* 0x0001e4000c101d06 */
.L_x_860:
[----:B------:R-:W-:Y:S05]  /*1f840*/  BSYNC B0 ;  /* 0x0000000000007941 */ /* 0x000fea0003800000 */
.L_x_851:
[----:B------:R-:W-:Y:S02]  /*1f850*/  ULDC UR4, c[0x0][0xc3c] ;  /* 0x00030f0000047ab9 */ /* 0x000fe40000000800 */
[----:B-1----:R-:W-:-:S13]  /*1f860*/  ISETP.GE.AND P0, PT, R123, UR4, PT ;  /* 0x000000047b007c0c */ /* 0x002fda000bf06270 */
[----:B------:R-:W-:Y:S05]  /*1f870*/  @!P0 BRA `(.L_x_870) ;  /* 0xfffffe1800d08947 */ /* 0x000fea000383ffff */
[----:B------:R-:W-:Y:S05]  /*1f880*/  BRA `(.L_x_645) ;  /* 0x0000008800987947 */ /* 0x000fea0003800000 */
.L_x_643:
[----:B------:R-:W-:-:S08]  /*1f890*/  NOP ;  /* 0x0000000000007918 */ /* 0x000fd00000000000 */
[----:B------:R-:W0:-:S00]  /*1f8a0*/  USETMAXREG.DEALLOC.CTAPOOL 0x18 ;  /* 0x00000018000079c8 */ /* 0x000e0000080e0500 */
[----:B0-----:R-:W2:Y:S01]  /*1f8b0*/  LDL.LU R3, [R1+0x8] ;  /* 0x0000080001037983 */ /* 0x001ea20000300800 */
[----:B------:R-:W-:Y:S01]  /*1f8c0*/  LOP3.LUT R2, R2, 0x3, RZ, 0xc0, !PT ;  /* 0x0000000302027812 */ /* 0x000fe200078ec0ff */
[----:B------:R-:W-:-:S05]  /*1f8d0*/  IMAD.MOV.U32 R4, RZ, RZ, RZ ;  /* 0x000000ffff047224 */ /* 0x000fca00078e00ff */
[----:B------:R-:W0:Y:S02]  /*1f8e0*/  SHFL.IDX PT, R2, R2, RZ, 0x1f ;  /* 0x00001fff02027589 */ /* 0x000e2400000e0000 */
[----:B0-----:R-:W-:Y:S02]  /*1f8f0*/  ISETP.NE.AND P0, PT, R2, RZ, PT ;  /* 0x000000ff0200720c */ /* 0x001fe40003f05270 */
[----:B--2---:R-:W-:-:S11]  /*1f900*/  LOP3.LUT R3, R3, 0xffffffef, RZ, 0xc0, !PT ;  /* 0xffffffef03037812 */ /* 0x004fd600078ec0ff */
[----:B------:R-:W-:-:S05]  /*1f910*/  @P0 LOP3.LUT R3, R3, 0x10, RZ, 0xfc, !PT ;  /* 0x0000001003030812 */ /* 0x000fca00078efcff */
[----:B------:R0:W-:Y:S01]  /*1f920*/  STL [R1+0x8], R3 ;  /* 0x0000080301007387 */ /* 0x0001e20000100800 */
        /* <DEDUP_REMOVED lines=8> */
.L_x_871:
[----:B------:R-:W-:Y:S01]  /*1f9b0*/  LOP3.LUT R5, R0, 0x1f, RZ, 0xc0, !PT ;  /* 0x0000001f00057812 */ /* 0x000fe200078ec0ff */
[----:B------:R-:W-:Y:S01]  /*1f9c0*/  ULDC UR4, c[0x0][0xc3c] ;  /* 0x00030f0000047ab9 */ /* 0x000fe20000000800 */
[----:B------:R-:W-:Y:S01]  /*1f9d0*/  ULDC.64 UR6, c[0x0][0x208] ;  /* 0x0000820000067ab9 */ /* 0x000fe20000000a00 */
[----:B------:R-:W-:Y:S01]  /*1f9e0*/  ULDC UR5, c[0x0][0xc38] ;  /* 0x00030e0000057ab9 */ /* 0x000fe20000000800 */
[----:B------:R-:W-:-:S04]  /*1f9f0*/  ISETP.NE.AND P0, PT, R5, 0x1f, PT ;  /* 0x0000001f0500780c */ /* 0x000fc80003f05270 */
[----:B------:R-:W-:-:S13]  /*1fa00*/  ISETP.GE.OR P1, PT, R5, UR4, !P0 ;  /* 0x0000000405007c0c */ /* 0x000fda000c726670 */
[----:B0-----:R-:W0:Y:S02]  /*1fa10*/  @!P1 LDC.64 R2, c[0x0][0xc80] ;  /* 0x00032000ff029b82 */ /* 0x001e240000000a00 */
        /* <DEDUP_REMOVED lines=14> */
[----:B-1----:R-:W-:-:S04]  /*1fb00*/  SEL R6, R6, RZ, P2 ;  /* 0x000000ff06067207 */ /* 0x002fc80001000000 */
[----:B------:R-:W-:-:S05]  /*1fb10*/  IADD3 R6, R7, R6, RZ ;  /* 0x0000000607067210 */ /* 0x000fca0007ffe0ff */
[----:B------:R-:W1:Y:S02]  /*1fb20*/  SHFL.UP PT, R8, R6, 0x4, RZ ;  /* 0x0480000006087989 */ /* 0x000e6400000e00ff */
[----:B-1----:R-:W-:-:S05]  /*1fb30*/  SEL R3, R8, RZ, P3 ;  /* 0x000000ff08037207 */ /* 0x002fca0001800000 */
[----:B------:R-:W-:-:S05]  /*1fb40*/  IMAD.IADD R3, R6, 0x1, R3 ;  /* 0x0000000106037824 */ /* 0x000fca00078e0203 */
[----:B------:R-:W1:Y:S02]  /*1fb50*/  SHFL.UP PT, R2, R3, 0x8, RZ ;  /* 0x0500000003027989 */ /* 0x000e6400000e00ff */
[----:B-1----:R-:W-:-:S05]  /*1fb60*/  SEL R2, R2, RZ, P4 ;  /* 0x000000ff02027207 */ /* 0x002fca0002000000 */
[----:B------:R-:W-:-:S05]  /*1fb70*/  IMAD.IADD R7, R3, 0x1, R2 ;  /* 0x0000000103077824 */ /* 0x000fca00078e0202 */
[----:B------:R-:W1:Y:S02]  /*1fb80*/  SHFL.UP PT, R2, R7, 0x10, RZ ;  /* 0x0600000007027989 */ /* 0x000e6400000e00ff */
[----:B-1----:R-:W-:-:S04]  /*1fb90*/  SEL R2, R2, RZ, P5 ;  /* 0x000000ff02027207 */ /* 0x002fc80002800000 */
[----:B------:R-:W-:-:S05]  /*1fba0*/  IADD3 R2, R7, R2, RZ ;  /* 0x0000000207027210 */ /* 0x000fca0007ffe0ff */
[----:B------:R-:W1:Y:S02]  /*1fbb0*/  SHFL.IDX PT, R6, R2, 0x1f, 0x1f ;  /* 0x03e01f0002067f89 */ /* 0x000e6400000e0000 */
[----:B-1----:R-:W-:-:S04]  /*1fbc0*/  IMAD R6, R6, UR5, RZ ;  /* 0x0000000506067c24 */ /* 0x002fc8000f8e02ff */
[----:B------:R-:W-:Y:S01]  /*1fbd0*/  IMAD.MOV.U32 R3, RZ, RZ, R6 ;  /* 0x000000ffff037224 */ /* 0x000fe200078e0006 */
[----:B0-----:R-:W-:-:S13]  /*1fbe0*/  ISETP.GT.AND P6, PT, R6, UR6, PT ;  /* 0x0000000606007c0c */ /* 0x001fda000bfc4270 */
[----:B------:R-:W-:Y:S05]  /*1fbf0*/  @P6 BRA `(.L_x_873) ;  /* 0x0000000000a06947 */ /* 0x000fea0003800000 */
[----:B------:R-:W0:Y:S01]  /*1fc00*/  LDC R7, c[0x0][0xc3c] ;  /* 0x00030f00ff077b82 */ /* 0x000e220000000800 */
[----:B------:R-:W-:Y:S01]  /*1fc10*/  MOV R6, R3 ;  /* 0x0000000300067202 */ /* 0x000fe20000000f00 */
[----:B------:R-:W-:Y:S01]  /*1fc20*/  UMOV UR4, URZ ;  /* 0x0000003f00047c82 */ /* 0x000fe20008000000 */
[----:B------:R-:W-:Y:S01]  /*1fc30*/  ULDC UR7, c[0x0][0xc3c] ;  /* 0x00030f0000077ab9 */ /* 0x000fe20000000800 */
[----:B------:R-:W-:-:S05]  /*1fc40*/  ULDC UR5, c[0x0][0xc38] ;  /* 0x00030e0000057ab9 */ /* 0x000fca0000000800 */
.L_x_877:
[----:B------:R-:W-:Y:S01]  /*1fc50*/  UIADD3 UR4, UR4, 0x1f, URZ ;  /* 0x0000001f04047890 */ /* 0x000fe2000fffe03f */
[----:B------:R-:W-:-:S05]  /*1fc60*/  IMAD.U32 R19, RZ, RZ, UR7 ;  /* 0x00000007ff137e24 */ /* 0x000fca000f8e00ff */
[----:B0-----:R-:W-:-:S13]  /*1fc70*/  ISETP.LE.AND P6, PT, R7, UR4, PT ;  /* 0x0000000407007c0c */ /* 0x001fda000bfc3270 */
[----:B------:R-:W-:Y:S05]  /*1fc80*/  @P6 BRA `(.L_x_874) ;  /* 0x0000000400206947 */ /* 0x000fea0003800000 */
[----:B------:R-:W-:Y:S01]  /*1fc90*/  VIADD R8, R5, UR4 ;  /* 0x0000000405087c36 */ /* 0x000fe20008000000 */
[----:B------:R-:W-:Y:S01]  /*1fca0*/  BSSY B0, `(.L_x_875) ;  /* 0x0000008000007945 */ /* 0x000fe20003800000 */
[----:B------:R-:W-:-:S03]  /*1fcb0*/  MOV R4, RZ ;  /* 0x000000ff00047202 */ /* 0x000fc60000000f00 */
[----:B------:R-:W-:-:S13]  /*1fcc0*/  ISETP.GE.OR P6, PT, R8, R7, !P0 ;  /* 0x000000070800720c */ /* 0x000fda00047c6670 */
[----:B------:R-:W-:Y:S05]  /*1fcd0*/  @P6 BRA `(.L_x_876) ;  /* 0x0000000000106947 */ /* 0x000fea0003800000 */
[----:B------:R-:W0:Y:S01]  /*1fce0*/  LDC.64 R2, c[0x0][0xc80] ;  /* 0x00032000ff027b82 */ /* 0x000e220000000a00 */
[----:B------:R-:W-:Y:S01]  /*1fcf0*/  ULDC.64 UR8, c[0x0][0x208] ;  /* 0x0000820000087ab9 */ /* 0x000fe20000000a00 */
[----:B0-----:R-:W-:-:S05]  /*1fd00*/  IMAD.WIDE R2, R8, 0x4, R2 ;  /* 0x0000000408027825 */ /* 0x001fca00078e0202 */
[----:B------:R0:W5:Y:S02]  /*1fd10*/  LDG.E R4, desc[UR8][R2.64] ;  /* 0x0000000802047981 */ /* 0x000164000c1e1900 */
.L_x_876:
[----:B------:R-:W-:Y:S05]  /*1fd20*/  BSYNC B0 ;  /* 0x0000000000007941 */ /* 0x000fea0003800000 */
.L_x_875:
[----:B0----5:R-:W0:Y:S02]  /*1fd30*/  SHFL.UP PT, R2, R4, 0x1, RZ ;  /* 0x0420000004027989 */ /* 0x021e2400000e00ff */
[----:B0-----:R-:W-:-:S05]  /*1fd40*/  SEL R3, R2, RZ, P1 ;  /* 0x000000ff02037207 */ /* 0x001fca0000800000 */
[----:B------:R-:W-:-:S05]  /*1fd50*/  IMAD.IADD R3, R4, 0x1, R3 ;  /* 0x0000000104037824 */ /* 0x000fca00078e0203 */
[----:B------:R-:W0:Y:S02]  /*1fd60*/  SHFL.UP PT, R2, R3, 0x2, RZ ;  /* 0x0440000003027989 */ /* 0x000e2400000e00ff */
[----:B0-----:R-:W-:-:S05]  /*1fd70*/  SEL R2, R2, RZ, P2 ;  /* 0x000000ff02027207 */ /* 0x001fca0001000000 */
[----:B------:R-:W-:-:S05]  /*1fd80*/  IMAD.IADD R2, R3, 0x1, R2 ;  /* 0x0000000103027824 */ /* 0x000fca00078e0202 */
[----:B------:R-:W0:Y:S02]  /*1fd90*/  SHFL.UP PT, R8, R2, 0x4, RZ ;  /* 0x0480000002087989 */ /* 0x000e2400000e00ff */
[----:B0-----:R-:W-:-:S04]  /*1fda0*/  SEL R9, R8, RZ, P3 ;  /* 0x000000ff08097207 */ /* 0x001fc80001800000 */
[----:B------:R-:W-:-:S05]  /*1fdb0*/  IADD3 R9, R2, R9, RZ ;  /* 0x0000000902097210 */ /* 0x000fca0007ffe0ff */
[----:B------:R-:W0:Y:S02]  /*1fdc0*/  SHFL.UP PT, R8, R9, 0x8, RZ ;  /* 0x0500000009087989 */ /* 0x000e2400000e00ff */
[----:B0-----:R-:W-:-:S05]  /*1fdd0*/  SEL R8, R8, RZ, P4 ;  /* 0x000000ff08087207 */ /* 0x001fca0002000000 */
[----:B------:R-:W-:-:S05]  /*1fde0*/  IMAD.IADD R8, R9, 0x1, R8 ;  /* 0x0000000109087824 */ /* 0x000fca00078e0208 */
[----:B------:R-:W0:Y:S02]  /*1fdf0*/  SHFL.UP PT, R10, R8, 0x10, RZ ;  /* 0x06000000080a7989 */ /* 0x000e2400000e00ff */
[----:B0-----:R-:W-:-:S05]  /*1fe00*/  SEL R11, R10, RZ, P5 ;  /* 0x000000ff0a0b7207 */ /* 0x001fca0002800000 */
[----:B------:R-:W-:-:S05]  /*1fe10*/  IMAD.IADD R11, R8, 0x1, R11 ;  /* 0x00000001080b7824 */ /* 0x000fca00078e020b */
[----:B------:R-:W0:Y:S02]  /*1fe20*/  SHFL.IDX PT, R3, R11, 0x1f, 0x1f ;  /* 0x03e01f000b037f89 */ /* 0x000e2400000e0000 */
[----:B0-----:R-:W-:-:S05]  /*1fe30*/  IMAD R3, R3, UR5, RZ ;  /* 0x0000000503037c24 */ /* 0x001fca000f8e02ff */
[----:B------:R-:W-:-:S04]  /*1fe40*/  IADD3 R6, R3, R6, RZ ;  /* 0x0000000603067210 */ /* 0x000fc80007ffe0ff */
[----:B------:R-:W-:-:S13]  /*1fe50*/  ISETP.GT.AND P6, PT, R6, UR6, PT ;  /* 0x0000000606007c0c */ /* 0x000fda000bfc4270 */
[----:B------:R-:W-:Y:S05]  /*1fe60*/  @!P6 BRA `(.L_x_877) ;  /* 0xfffffffc0078e947 */ /* 0x000fea000383ffff */
[----:B------:R-:W-:-:S07]  /*1fe70*/  IMAD.MOV.U32 R2, RZ, RZ, R11 ;  /* 0x000000ffff027224 */ /* 0x000fce00078e000b */
.L_x_873:
        /* <DEDUP_REMOVED lines=10> */
[----:B0-----:R-:W-:-:S06]  /*1ff20*/  IADD3 R3, R9, 0xffffffe, RZ ;  /* 0x0ffffffe09037810 */ /* 0x001fcc0007ffe0ff */
[----:B------:R-:W0:Y:S02]  /*1ff30*/  F2I.FTZ.U32.TRUNC.NTZ R3, R3 ;  /* 0x0000000300037305 */ /* 0x000e24000021f000 */
[----:B0-----:R-:W-:Y:S01]  /*1ff40*/  IMAD.MOV R11, RZ, RZ, -R3 ;  /* 0x000000ffff0b7224 */ /* 0x001fe200078e0a03 */
[----:B------:R-:W-:Y:S06]  /*1ff50*/  @!P0 BRA `(.L_x_878) ;  /* 0x0000000000088947 */ /* 0x000fec0003800000 */
[----:B------:R-:W-:-:S05]  /*1ff60*/  VIADD R9, R19, 0xffffffff ;  /* 0xffffffff13097836 */ /* 0x000fca0000000000 */
[----:B------:R0:W1:Y:S02]  /*1ff70*/  SHFL.IDX PT, R16, R2, R9, 0x1f ;  /* 0x00001f0902107589 */ /* 0x00006400000e0000 */
.L_x_878:
[----:B-1----:R-:W-:Y:S01]  /*1ff80*/  IMAD R16, R16, UR5, R7 ;  /* 0x0000000510107c24 */ /* 0x002fe2000f8e0207 */
[----:B0-----:R-:W-:Y:S01]  /*1ff90*/  MOV R2, RZ ;  /* 0x000000ff00027202 */ /* 0x001fe20000000f00 */
[----:B------:R-:W-:Y:S02]  /*1ffa0*/  IMAD R7, R11, R6, RZ ;  /* 0x000000060b077224 */ /* 0x000fe400078e02ff */
[----:B------:R-:W-:Y:S01]  /*1ffb0*/  VIADD R19, R19, UR4 ;  /* 0x0000000413137c36 */ /* 0x000fe20008000000 */
[----:B------:R-:W-:Y:S01]  /*1ffc0*/  IADD3 R9, -R16, UR6, RZ ;  /* 0x0000000610097c10 */ /* 0x000fe2000fffe1ff */
[----:B------:R-:W-:Y:S01]  /*1ffd0*/  IMAD.HI.U32 R2, R3, R7, R2 ;  /* 0x0000000703027227 */ /* 0x000fe200078e0002 */
[----:B------:R-:W-:Y:S02]  /*1ffe0*/  IABS R7, R4 ;  /* 0x0000000400077213 */ /* 0x000fe40000000000 */
[----:B------:R-:W-:-:S03]  /*1fff0*/  IABS R3, R9 ;  /* 0x0000000900037213 */ /* 0x000fc60000000000 */
[----:B------:R-:W-:Y:S02]  /*20000*/  IMAD.MOV R7, RZ, RZ, -R7 ;  /* 0x000000ffff077224 */ /* 0x000fe400078e0a07 */
[----:B------:R-:W-:-:S04]  /*20010*/  IMAD.HI.U32 R2, R2, R3, RZ ;  /* 0x0000000302027227 */ /* 0x000fc800078e00ff */
[----:B------:R-:W-:-:S05]  /*20020*/  IMAD R3, R2, R7, R3 ;  /* 0x0000000702037224 */ /* 0x000fca00078e0203 */
[----:B------:R-:W-:-:S13]  /*20030*/  ISETP.GT.U32.AND P1, PT, R6, R3, PT ;  /* 0x000000030600720c */ /* 0x000fda0003f24070 */
[----:B------:R-:W-:Y:S01]  /*20040*/  @!P1 IMAD.IADD R3, R3, 0x1, -R6 ;  /* 0x0000000103039824 */ /* 0x000fe200078e0a06 */
[----:B------:R-:W-:Y:S02]  /*20050*/  @!P1 IADD3 R2, R2, 0x1, RZ ;  /* 0x0000000102029810 */ /* 0x000fe40007ffe0ff */
[----:B------:R-:W-:Y:S02]  /*20060*/  ISETP.NE.AND P1, PT, R4, RZ, PT ;  /* 0x000000ff0400720c */ /* 0x000fe40003f25270 */
[----:B------:R-:W-:Y:S02]  /*20070*/  ISETP.GE.U32.AND P0, PT, R3, R6, PT ;  /* 0x000000060300720c */ /* 0x000fe40003f06070 */
[----:B------:R-:W-:-:S04]  /*20080*/  LOP3.LUT R3, R9, R4, RZ, 0x3c, !PT ;  /* 0x0000000409037212 */ /* 0x000fc800078e3cff */
[----:B------:R-:W-:-:S07]  /*20090*/  ISETP.GE.AND P2, PT, R3, RZ, PT ;  /* 0x000000ff0300720c */ /* 0x000fce0003f46270 */
[----:B------:R-:W-:-:S06]  /*200a0*/  @P0 VIADD R2, R2, 0x1 ;  /* 0x0000000102020836 */ /* 0x000fcc0000000000 */
[----:B------:R-:W-:Y:S01]  /*200b0*/  @!P2 IMAD.MOV R2, RZ, RZ, -R2 ;  /* 0x000000ffff02a224 */ /* 0x000fe200078e0a02 */
[----:B------:R-:W-:-:S04]  /*200c0*/  @!P1 LOP3.LUT R2, RZ, R4, RZ, 0x33, !PT ;  /* 0x00000004ff029212 */ /* 0x000fc800078e33ff */
[----:B------:R-:W-:Y:S01]  /*200d0*/  IADD3 R17, -R2, RZ, RZ ;  /* 0x000000ff02117210 */ /* 0x000fe20007ffe1ff */
[----:B------:R-:W-:-:S04]  /*200e0*/  IMAD.MOV.U32 R18, RZ, RZ, R2 ;  /* 0x000000ffff127224 */ /* 0x000fc800078e0002 */
[----:B------:R-:W-:Y:S01]  /*200f0*/  IMAD R17, R4, R17, R9 ;  /* 0x0000001104117224 */ /* 0x000fe200078e0209 */
[----:B------:R-:W-:Y:S06]  /*20100*/  BRA `(.L_x_879) ;  /* 0x00000000000c7947 */ /* 0x000fec0003800000 */
.L_x_874:
[----:B------:R-:W-:Y:S01]  /*20110*/  MOV R17, RZ ;  /* 0x000000ff00117202 */ /* 0x000fe20000000f00 */
[----:B------:R-:W-:Y:S02]  /*20120*/  IMAD.U32 R16, RZ, RZ, UR6 ;  /* 0x00000006ff107e24 */ /* 0x000fe4000f8e00ff */
[----:B------:R-:W-:-:S07]  /*20130*/  IMAD.MOV.U32 R18, RZ, RZ, RZ ;  /* 0x000000ffff127224 */ /* 0x000fce00078e00ff */
.L_x_879:
[----:B------:R-:W-:-:S13]  /*20140*/  ISETP.NE.AND P0, PT, R5, RZ, PT ;  /* 0x000000ff0500720c */ /* 0x000fda0003f05270 */
[----:B------:R-:W0:Y:S01]  /*20150*/  @!P0 S2R R3, SR_CgaCtaId ;  /* 0x0000000000038919 */ /* 0x000e220000008800 */
[----:B------:R-:W-:-:S04]  /*20160*/  @!P0 MOV R2, 0x400 ;  /* 0x0000040000028802 */ /* 0x000fc80000000f00 */
[----:B0-----:R-:W-:-:S05]  /*20170*/  @!P0 LEA R2, R3, R2, 0x18 ;  /* 0x0000000203028211 */ /* 0x001fca00078ec0ff */
[----:B------:R2:W-:Y:S01]  /*20180*/  @!P0 STS.128 [R2+0x388d0], R16 ;  /* 0x0388d01002008388 */ /* 0x0005e20000000c00 */
[----:B------:R-:W-:Y:S06]  /*20190*/  BAR.ARV 0x5, 0x180 ;  /* 0x0146000000007b1d */ /* 0x000fec0000002000 */
.L_x_872:
[----:B--2---:R-:W-:Y:S01]  /*201a0*/  MOV R2, 0x1 ;  /* 0x0000000100027802 */ /* 0x004fe20000000f00 */
[----:B------:R2:W-:Y:S01]  /*201b0*/  STL [R1+0xc], RZ ;  /* 0x00000cff01007387 */ /* 0x0005e20000100800 */
[----:B------:R-:W-:Y:S02]  /*201c0*/  ULDC UR4, c[0x0][0xc3c] ;  /* 0x00030f0000047ab9 */ /* 0x000fe40000000800 */
[----:B-1----:R-:W-:Y:S01]  /*201d0*/  ISETP.GE.AND P0, PT, R19, UR4, PT ;  /* 0x0000000413007c0c */ /* 0x002fe2000bf06270 */
[----:B------:R2:W-:Y:S04]  /*201e0*/  STL [R1+0x14], R2 ;  /* 0x0000140201007387 */ /* 0x0005e80000100800 */
[----:B------:R2:W-:Y:S08]  /*201f0*/  STL [R1+0x54], RZ ;  /* 0x000054ff01007387 */ /* 0x0005f00000100800 */
[----:B--2---:R-:W-:Y:S05]  /*20200*/  @P0 BRA `(.L_x_880) ;  /* 0x0000007c00500947 */ /* 0x004fea0003800000 */
[----:B------:R-:W2:Y:S01]  /*20210*/  LDL.LU R5, [R1+0x8] ;  /* 0x0000080001057983 */ /* 0x000ea20000300800 */
[C---:B------:R-:W-:Y:S01]  /*20220*/  IMAD.SHL.U32 R2, R0.reuse, 0x8, RZ ;  /* 0x0000000800027824 */ /* 0x040fe200078e00ff */
[----:B------:R-:W1:Y:S01]  /*20230*/  S2UR UR5, SR_CgaCtaId ;  /* 0x00000000000579c3 */ /* 0x000e620000008800 */
[----:B------:R-:W-:Y:S01]  /*20240*/  LOP3.LUT R7, R0, 0x7f, RZ, 0xc0, !PT ;  /* 0x0000007f00077812 */ /* 0x000fe200078ec0ff */
[----:B------:R-:W-:Y:S01]  /*20250*/  UMOV UR4, 0x400 ;  /* 0x0000040000047882 */ /* 0x000fe20000000000 */
[----:B------:R-:W-:Y:S01]  /*20260*/  BSSY B8, `(.L_x_880) ;  /* 0x00007ce000087945 */ /* 0x000fe20003800000 */
[C---:B0-----:R-:W-:Y:S01]  /*20270*/  LOP3.LUT R3, R2.reuse, 0x1f8, RZ, 0xc0, !PT ;  /* 0x000001f802037812 */ /* 0x041fe200078ec0ff */
[----:B------:R-:W-:Y:S01]  /*20280*/  ULDC.64 UR38, c[0x0][0x198] ;  /* 0x0000660000267ab9 */ /* 0x000fe20000000a00 */
[----:B------:R-:W-:Y:S01]  /*20290*/  ISETP.NE.AND P1, PT, R7, RZ, PT ;  /* 0x000000ff0700720c */ /* 0x000fe20003f25270 */
[----:B------:R-:W-:Y:S01]  /*202a0*/  ULOP3.LUT UR37, UR60, 0x2, URZ, 0xfc, !UPT ;  /* 0x000000023c257892 */ /* 0x000fe2000f8efc3f */
[----:B------:R-:W-:Y:S01]  /*202b0*/  LOP3.LUT R4, R3, 0x38, R0, 0x78, !PT ;  /* 0x0000003803047812 */ /* 0x000fe200078e7800 */
[----:B------:R-:W-:Y:S01]  /*202c0*/  IMAD.SHL.U32 R3, R7, 0x8, RZ ;  /* 0x0000000807037824 */ /* 0x000fe200078e00ff */
[----:B------:R-:W-:Y:S01]  /*202d0*/  SHF.R.U32.HI R6, RZ, 0x3, R7 ;  /* 0x00000003ff067819 */ /* 0x000fe20000011607 */
[----:B------:R-:W-:Y:S01]  /*202e0*/  ULDC UR36, c[0x0][0xc] ;  /* 0x0000030000247ab9 */ /* 0x000fe20000000800 */
[----:B------:R-:W-:-:S02]  /*202f0*/  LOP3.LUT R2, R2, 0x38, RZ, 0xc0, !PT ;  /* 0x0000003802027812 */ /* 0x000fc400078ec0ff */
[----:B------:R-:W-:Y:S02]  /*20300*/  LOP3.LUT R3, R4, 0x200, R3, 0xf8, !PT ;  /* 0x0000020004037812 */ /* 0x000fe400078ef803 */
[C---:B------:R-:W-:Y:S02]  /*20310*/  LOP3.LUT P0, R4, R0.reuse, 0x1f, RZ, 0xc0, !PT ;  /* 0x0000001f00047812 */ /* 0x040fe4000780c0ff */
[----:B------:R-:W-:-:S03]  /*20320*/  SHF.L.U32 R0, R0, 0x4, RZ ;  /* 0x0000000400007819 */ /* 0x000fc600000006ff */
[----:B------:R0:W-:Y:S01]  /*20330*/  STL [R1+0x30], R4 ;  /* 0x0000300401007387 */ /* 0x0001e20000100800 */
[----:B------:R-:W-:Y:S01]  /*20340*/  LOP3.LUT R6, R6, 0x70, R0, 0xf8, !PT ;  /* 0x0000007006067812 */ /* 0x000fe200078ef800 */
[----:B-1----:R-:W-:-:S06]  /*20350*/  ULEA UR4, UR5, UR4, 0x18 ;  /* 0x0000000405047291 */ /* 0x002fcc000f8ec03f */
[----:B0-----:R-:W-:-:S04]  /*20360*/  IMAD.U32 R4, RZ, RZ, UR4 ;  /* 0x00000004ff047e24 */ /* 0x001fc8000f8e00ff */
[----:B------:R-:W-:Y:S01]  /*20370*/  IMAD R0, R3, 0x2, R4 ;  /* 0x0000000203007824 */ /* 0x000fe200078e0204 */
[----:B------:R0:W-:Y:S01]  /*20380*/  STL [R1+0x4], R4 ;  /* 0x0000040401007387 */ /* 0x0001e20000100800 */
[----:B------:R-:W-:-:S03]  /*20390*/  LOP3.LUT R3, R2, 0x80, RZ, 0xfc, !PT ;  /* 0x0000008002037812 */ /* 0x000fc600078efcff */
[----:B------:R1:W-:Y:S04]  /*203a0*/  STL [R1+0x2c], R0 ;  /* 0x00002c0001007387 */ /* 0x0003e80000100800 */
[----:B------:R-:W-:Y:S01]  /*203b0*/  STL [R1+0x20], RZ ;  /* 0x000020ff01007387 */ /* 0x000fe20000100800 */
[----:B0-----:R-:W-:Y:S02]  /*203c0*/  LOP3.LUT R4, R2, 0x40, RZ, 0xfc, !PT ;  /* 0x0000004002047812 */ /* 0x001fe400078efcff */
[----:B-1----:R-:W-:Y:S02]  /*203d0*/  MOV R0, 0x1 ;  /* 0x0000000100007802 */ /* 0x002fe40000000f00 */
[----:B--2---:R-:W-:-:S04]  /*203e0*/  LOP3.LUT R5, R5, 0xfffffffd, RZ, 0xc0, !PT ;  /* 0xfffffffd05057812 */ /* 0x004fc800078ec0ff */
[----:B------:R-:W-:-:S04]  /*203f0*/  @P1 LOP3.LUT R5, R5, 0x2, RZ, 0xfc, !PT ;  /* 0x0000000205051812 */ /* 0x000fc800078efcff */
[----:B------:R-:W-:-:S04]  /*20400*/  LOP3.LUT R5, R5, 0xfffffffe, RZ, 0xc0, !PT ;  /* 0xfffffffe05057812 */ /* 0x000fc800078ec0ff */
[----:B------:R-:W-:Y:S02]  /*20410*/  @P0 LOP3.LUT R5, R5, 0x1, RZ, 0xfc, !PT ;  /* 0x0000000105050812 */ /* 0x000fe400078efcff */
[----:B------:R-:W-:Y:S02]  /*20420*/  ISETP.NE.OR P0, PT, R7, RZ, !P0 ;  /* 0x000000ff0700720c */ /* 0x000fe40004705670 */
[----:B------:R-:W-:-:S11]  /*20430*/  LOP3.LUT R5, R5, 0xfffffff7, RZ, 0xc0, !PT ;  /* 0xfffffff705057812 */ /* 0x000fd600078ec0ff */
[----:B------:R-:W-:-:S05]  /*20440*/  @P0 LOP3.LUT R5, R5, 0x8, RZ, 0xfc, !PT ;  /* 0x0000000805050812 */ /* 0x000fca00078efcff */
[----:B------:R-:W-:Y:S04]  /*20450*/  STL [R1+0x8], R5 ;  /* 0x0000080501007387 */ /* 0x000fe80000100800 */
[----:B------:R-:W-:Y:S04]  /*20460*/  STL [R1+0x24], R0 ;  /* 0x0000240001007387 */ /* 0x000fe80000100800 */
[----:B------:R-:W-:Y:S04]  /*20470*/  STL [R1+0x54], RZ ;  /* 0x000054ff01007387 */ /* 0x000fe80000100800 */
[----:B------:R-:W-:Y:S04]  /*20480*/  STL [R1+0xc], RZ ;  /* 0x00000cff01007387 */ /* 0x000fe80000100800 */
[----:B------:R0:W-:Y:S02]  /*20490*/  STL [R1+0x14], R0 ;  /* 0x0000140001007387 */ /* 0x0001e40000100800 */
[----:B0-----:R-:W-:-:S07]  /*204a0*/  LOP3.LUT R0, R2, 0xc0, RZ, 0xfc, !PT ;  /* 0x000000c002007812 */ /* 0x001fce00078efcff */
.L_x_1041:
[----:B01----:R-:W0:Y:S01]  /*204b0*/  LDC.64 R2, c[0x0][0xc88] ;  /* 0x00032200ff027b82 */ /* 0x003e220000000a00 */
[----:B------:R-:W-:Y:S01]  /*204c0*/  ULDC.64 UR4, c[0x0][0x208] ;  /* 0x0000820000047ab9 */ /* 0x000fe20000000a00 */
[----:B0-----:R-:W-:-:S05]  /*204d0*/  IMAD.WIDE R2, R19, 0x4, R2 ;  /* 0x0000000413027825 */ /* 0x001fca00078e0202 */
[----:B--2---:R-:W2:Y:S01]  /*204e0*/  LDG.E R15, desc[UR4][R2.64] ;  /* 0x00000004020f7981 */ /* 0x004ea2000c1e1900 */
[----:B------:R-:W-:Y:S05]  /*204f0*/  YIELD ;  /* 0x0000000000007946 */ /* 0x000fea0003800000 */
[----:B------:R-:W-:Y:S01]  /*20500*/  ULDC.64 UR4, c[0x0][0xa28] ;  /* 0x00028a0000047ab9 */ /* 0x000fe20000000a00 */
[----:B------:R-:W-:Y:S01]  /*20510*/  ULDC.64 UR10, c[0x0][0xa18] ;  /* 0x00028600000a7ab9 */ /* 0x000fe20000000a00 */
[----:B------:R-:W-:Y:S01]  /*20520*/  ISETP.NE.U32.AND P0, PT, RZ, UR4, PT ;  /* 0x00000004ff007c0c */ /* 0x000fe2000bf05070 */
[----:B------:R-:W-:Y:S01]  /*20530*/  ULDC.64 UR6, c[0x0][0xa08] ;  /* 0x0002820000067ab9 */ /* 0x000fe20000000a00 */
[----:B------:R-:W-:Y:S01]  /*20540*/  ISETP.NE.U32.AND P3, PT, RZ, UR10, PT ;  /* 0x0000000aff007c0c */ /* 0x000fe2000bf65070 */
[----:B------:R-:W-:Y:S01]  /*20550*/  IMAD.MOV.U32 R0, RZ, RZ, RZ ;  /* 0x000000ffff007224 */ /* 0x000fe200078e00ff */
[----:B------:R-:W-:Y:S01]  /*20560*/  ISETP.NE.AND.EX P0, PT, RZ, UR5, PT, P0 ;  /* 0x00000005ff007c0c */ /* 0x000fe2000bf05300 */
[----:B------:R-:W-:Y:S01]  /*20570*/  ULDC.64 UR12, c[0x0][0x208] ;  /* 0x00008200000c7ab9 */ /* 0x000fe20000000a00 */
[----:B------:R-:W-:Y:S01]  /*20580*/  ISETP.NE.AND.EX P3, PT, RZ, UR11, PT, P3 ;  /* 0x0000000bff007c0c */ /* 0x000fe2000bf65330 */
[----:B------:R-:W-:Y:S01]  /*20590*/  ULDC.64 UR8, c[0x0][0xa10] ;  /* 0x0002840000087ab9 */ /* 0x000fe20000000a00 */
[----:B------:R-:W-:-:S02]  /*205a0*/  MOV R12, RZ ;  /* 0x000000ff000c7202 */ /* 0x000fc40000000f00 */
[----:B--2---:R-:W-:Y:S01]  /*205b0*/  SHF.R.S32.HI R4, RZ, 0x1f, R15 ;  /* 0x0000001fff047819 */ /* 0x004fe2000001140f */
[----:B------:R-:W-:-:S06]  /*205c0*/  IMAD.SHL.U32 R14, R15, 0x4, RZ ;  /* 0x000000040f0e7824 */ /* 0x000fcc00078e00ff */
[C---:B------:R-:W-:Y:S01]  /*205d0*/  @P0 LEA R2, P1, R15.reuse, UR4, 0x2 ;  /* 0x000000040f020c11 */ /* 0x040fe2000f8210ff */
[----:B------:R-:W-:Y:S01]  /*205e0*/  STL [R1+0x34], R15 ;  /* 0x0000340f01007387 */ /* 0x000fe20000100800 */
[C-C-:B------:R-:W-:Y:S02]  /*205f0*/  SHF.L.U64.HI R13, R15.reuse, 0x2, R4.reuse ;  /* 0x000000020f0d7819 */ /* 0x140fe40000010204 */
[----:B------:R-:W-:Y:S01]  /*20600*/  @P0 LEA.HI.X R3, R15, UR5, R4, 0x2, P1 ;  /* 0x000000050f030c11 */ /* 0x000fe200088f1404 */
[----:B------:R-:W-:Y:S01]  /*20610*/  ULDC.64 UR4, c[0x0][0xa00] ;  /* 0x0002800000047ab9 */ /* 0x000fe20000000a00 */
[C---:B------:R-:W-:Y:S01]  /*20620*/  @P3 IADD3 R8, P1, R14.reuse, UR10, RZ ;  /* 0x0000000a0e083c10 */ /* 0x040fe2000ff3e0ff */
[----:B------:R0:W-:Y:S03]  /*20630*/  STL [R1+0x48], R4 ;  /* 0x0000480401007387 */ /* 0x0001e60000100800 */
[----:B------:R-:W-:Y:S01]  /*20640*/  @P3 IADD3.X R9, R13, UR11, RZ, P1, !PT ;  /* 0x0000000b0d093c10 */ /* 0x000fe20008ffe4ff */
[----:B------:R1:W5:Y:S01]  /*20650*/  @P0 LDG.E R0, desc[UR12][R2.64] ;  /* 0x0000000c02000981 */ /* 0x000362000c1e1900 */
[----:B------:R-:W-:-:S02]  /*20660*/  IADD3 R6, P1, R14, UR6, RZ ;  /* 0x000000060e067c10 */ /* 0x000fc4000ff3e0ff */
[----:B------:R-:W-:Y:S02]  /*20670*/  CS2R R10, SRZ ;  /* 0x00000000000a7805 */ /* 0x000fe4000001ff00 */
[----:B------:R-:W-:Y:S01]  /*20680*/  ISETP.NE.U32.AND P2, PT, RZ, UR6, PT ;  /* 0x00000006ff007c0c */ /* 0x000fe2000bf45070 */
[----:B------:R-:W-:Y:S01]  /*20690*/  STL [R1], R14 ;  /* 0x0000000e01007387 */ /* 0x000fe20000100800 */
[----:B------:R-:W-:Y:S02]  /*206a0*/  IADD3.X R7, R13, UR7, RZ, P1, !PT ;  /* 0x000000070d077c10 */ /* 0x000fe40008ffe4ff */
[----:B------:R-:W-:Y:S01]  /*206b0*/  ISETP.NE.U32.AND P1, PT, RZ, UR4, PT ;  /* 0x00000004ff007c0c */ /* 0x000fe2000bf25070 */
[----:B------:R-:W-:Y:S01]  /*206c0*/  STL [R1+0x28], R13 ;  /* 0x0000280d01007387 */ /* 0x000fe20000100800 */
[----:B------:R-:W-:Y:S02]  /*206d0*/  ISETP.NE.AND.EX P2, PT, RZ, UR7, PT, P2 ;  /* 0x00000007ff007c0c */ /* 0x000fe4000bf45320 */
[----:B------:R-:W-:-:S02]  /*206e0*/  ISETP.NE.AND.EX P1, PT, RZ, UR5, PT, P1 ;  /* 0x00000005ff007c0c */ /* 0x000fc4000bf25310 */
[----:B-1----:R-:W-:-:S04]  /*206f0*/  IADD3 R2, P0, R14, UR4, RZ ;  /* 0x000000040e027c10 */ /* 0x002fc8000ff1e0ff */
[----:B------:R-:W-:Y:S01]  /*20700*/  IADD3.X R3, R13, UR5, RZ, P0, !PT ;  /* 0x000000050d037c10 */ /* 0x000fe200087fe4ff */
[----:B------:R-:W-:Y:S01]  /*20710*/  ULDC UR4, c[0x0][0x288] ;  /* 0x0000a20000047ab9 */ /* 0x000fe20000000800 */
[----:B0-----:R-:W-:-:S03]  /*20720*/  IADD3 R4, P0, R14, UR8, RZ ;  /* 0x000000080e047c10 */ /* 0x001fc6000ff1e0ff */
[----:B------:R-:W5:Y:S01]  /*20730*/  @P2 LDG.E R11, desc[UR12][R6.64] ;  /* 0x0000000c060b2981 */ /* 0x000f62000c1e1900 */
[----:B------:R-:W-:Y:S02]  /*20740*/  IADD3.X R5, R13, UR9, RZ, P0, !PT ;  /* 0x000000090d057c10 */ /* 0x000fe400087fe4ff */
[----:B------:R-:W-:Y:S01]  /*20750*/  ISETP.NE.U32.AND P0, PT, RZ, UR8, PT ;  /* 0x00000008ff007c0c */ /* 0x000fe2000bf05070 */
[----:B------:R-:W2:Y:S03]  /*20760*/  @P1 LDG.E R12, desc[UR12][R2.64] ;  /* 0x0000000c020c1981 */ /* 0x000ea6000c1e1900 */
[----:B------:R-:W-:-:S13]  /*20770*/  ISETP.NE.AND.EX P0, PT, RZ, UR9, PT, P0 ;  /* 0x00000009ff007c0c */ /* 0x000fda000bf05300 */
[----:B------:R-:W5:Y:S04]  /*20780*/  @P0 LDG.E R10, desc[UR12][R4.64] ;  /* 0x0000000c040a0981 */ /* 0x000f68000c1e1900 */
[----:B--2---:R0:W-:Y:S02]  /*20790*/  STL [R1+0x40], R12 ;  /* 0x0000400c01007387 */ /* 0x0041e40000100800 */
[----:B0-----:R-:W-:Y:S01]  /*207a0*/  IMAD.U32 R12, RZ, RZ, UR4 ;  /* 0x00000004ff0c7e24 */ /* 0x001fe2000f8e00ff */
[----:B------:R-:W-:-:S05]  /*207b0*/  ULDC.64 UR4, c[0x0][0x418] ;  /* 0x0001060000047ab9 */ /* 0x000fca0000000a00 */
[----:B------:R0:W2:Y:S01]  /*207c0*/  @P3 LDG.E R12, desc[UR12][R8.64] ;  /* 0x0000000c080c3981 */ /* 0x0000a2000c1e1900 */
[----:B------:R-:W-:-:S03]  /*207d0*/  UISETP.NE.U32.AND UP0, UPT, UR4, URZ, UPT ;  /* 0x0000003f0400728c */ /* 0x000fc6000bf05070 */
[----:B------:R-:W-:Y:S01]  /*207e0*/  ULDC UR4, c[0x0][0x424] ;  /* 0x0001090000047ab9 */ /* 0x000fe20000000800 */
[----:B------:R-:W-:-:S03]  /*207f0*/  UISETP.NE.AND.EX UP0, UPT, UR5, URZ, UPT, UP0 ;  /* 0x0000003f0500728c */ /* 0x000fc6000bf05300 */
[----:B------:R-:W-:Y:S01]  /*20800*/  ULDC UR5, c[0x0][0x2f0] ;  /* 0x0000bc0000057ab9 */ /* 0x000fe20000000800 */
[----:B------:R-:W-:-:S04]  /*20810*/  USEL UR4, UR4, 0x1, UP0 ;  /* 0x0000000104047887 */ /* 0x000fc80008000000 */
[----:B------:R-:W-:-:S03]  /*20820*/  UIMAD UR4, UR4, UR5, URZ ;  /* 0x00000005040472a4 */ /* 0x000fc6000f8e023f */
[----:B------:R-:W-:Y:S02]  /*20830*/  ULDC UR5, c[0x0][0x348] ;  /* 0x0000d20000057ab9 */ /* 0x000fe40000000800 */
[----:B0-----:R-:W-:Y:S01]  /*20840*/  IMAD.U32 R9, RZ, RZ, UR5 ;  /* 0x00000005ff097e24 */ /* 0x001fe2000f8e00ff */
[----:B------:R-:W-:Y:S01]  /*20850*/  MOV R8, UR4 ;  /* 0x0000000400087c02 */ /* 0x000fe20008000f00 */
[----:B--2---:R0:W-:Y:S01]  /*20860*/  STL [R1+0x50], R12 ;  /* 0x0000500c01007387 */ /* 0x0041e20000100800 */
[----:B----4-:R-:W-:Y:S05]  /*20870*/  @P3 BRA `(.L_x_881) ;  /* 0x0000000000183947 */ /* 0x010fea0003800000 */
[----:B------:R-:W-:Y:S05]  /*20880*/  @!P1 BRA `(.L_x_881) ;  /* 0x0000000000149947 */ /* 0x000fea0003800000 */
[----:B------:R-:W-:Y:S02]  /*20890*/  ULDC.64 UR4, c[0x0][0x208] ;  /* 0x0000820000047ab9 */ /* 0x000fe40000000a00 */
[----:B0-----:R-:W2:Y:S04]  /*208a0*/  LDG.E R12, desc[UR4][R2.64] ;  /* 0x00000004020c7981 */ /* 0x001ea8000c1e1900 */
[----:B------:R-:W2:Y:S02]  /*208b0*/  LDG.E R2, desc[UR4][R2.64+0x4] ;  /* 0x0000040402027981 */ /* 0x000ea4000c1e1900 */
[----:B--2---:R-:W-:-:S05]  /*208c0*/  IMAD.IADD R2, R2, 0x1, -R12 ;  /* 0x0000000102027824 */ /* 0x004fca00078e0a0c */
[----:B------:R1:W-:Y:S02]  /*208d0*/  STL [R1+0x50], R2 ;  /* 0x0000500201007387 */ /* 0x0003e40000100800 */
.L_x_881:
[----:B0-----:R-:W-:Y:S01]  /*208e0*/  MOV R12, R15 ;  /* 0x0000000f000c7202 */ /* 0x001fe20000000f00 */
[----:B-1---5:R-:W-:Y:S01]  /*208f0*/  IMAD.IADD R2, R11, 0x1, R0 ;  /* 0x000000010b027824 */ /* 0x022fe200078e0200 */
[----:B------:R-:W-:Y:S02]  /*20900*/  ULDC.64 UR4, c[0x0][0xa20] ;  /* 0x0002880000047ab9 */ /* 0x000fe40000000a00 */
[----:B------:R-:W-:Y:S01]  /*20910*/  ISETP.NE.U32.AND P1, PT, RZ, UR4, PT ;  /* 0x00000004ff007c0c */ /* 0x000fe2000bf25070 */
[----:B------:R0:W-:Y:S03]  /*20920*/  STL [R1+0x10], R12 ;  /* 0x0000100c01007387 */ /* 0x0001e60000100800 */
[----:B------:R-:W-:Y:S01]  /*20930*/  ISETP.NE.AND.EX P1, PT, RZ, UR5, PT, P1 ;  /* 0x00000005ff007c0c */ /* 0x000fe2000bf25310 */
[----:B------:R0:W-:-:S12]  /*20940*/  STL [R1+0x1c], R2 ;  /* 0x00001c0201007387 */ /* 0x0001d80000100800 */
[----:B0-----:R-:W-:Y:S05]  /*20950*/  @!P1 BRA `(.L_x_882) ;  /* 0x0000000000149947 */ /* 0x001fea0003800000 */
[----:B------:R-:W-:Y:S01]  /*20960*/  IADD3 R2, P1, R14, UR4, RZ ;  /* 0x000000040e027c10 */ /* 0x000fe2000ff3e0ff */
[----:B------:R-:W-:-:S03]  /*20970*/  ULDC.64 UR6, c[0x0][0x208] ;  /* 0x0000820000067ab9 */ /* 0x000fc60000000a00 */
[----:B------:R-:W-:-:S05]  /*20980*/  IADD3.X R3, R13, UR5, RZ, P1, !PT ;  /* 0x000000050d037c10 */ /* 0x000fca0008ffe4ff */
[----:B------:R0:W5:Y:S01]  /*20990*/  LDG.E R8, desc[UR6][R2.64] ;  /* 0x0000000602087981 */ /* 0x000162000c1e1900 */
[----:B------:R-:W-:Y:S05]  /*209a0*/  BRA `(.L_x_883) ;  /* 0x0000000000147947 */ /* 0x000fea0003800000 */
.L_x_882:
[----:B------:R-:W-:Y:S05]  /*209b0*/  @!P2 BRA `(.L_x_883) ;  /* 0x000000000010a947 */ /* 0x000fea0003800000 */
[----:B------:R-:W-:Y:S02]  /*209c0*/  ULDC.64 UR4, c[0x0][0x208] ;  /* 0x0000820000047ab9 */ /* 0x000fe40000000a00 */
[----:B------:R-:W2:Y:S04]  /*209d0*/  LDG.E R8, desc[UR4][R6.64] ;  /* 0x0000000406087981 */ /* 0x000ea8000c1e1900 */
[----:B------:R-:W2:Y:S02]  /*209e0*/  LDG.E R6, desc[UR4][R6.64+0x4] ;  /* 0x0000040406067981 */ /* 0x000ea4000c1e1900 */
[----:B--2---:R-:W-:-:S07]  /*209f0*/  IMAD.IADD R8, R6, 0x1, -R8 ;  /* 0x0000000106087824 */ /* 0x004fce00078e0a08 */
.L_x_883:
[----:B------:R-:W-:Y:S01]  /*20a00*/  ULDC.64 UR4, c[0x0][0x208] ;  /* 0x0000820000047ab9 */ /* 0x000fe20000000a00 */
[----:B-----5:R-:W-:Y:S01]  /*20a10*/  IMAD.IADD R0, R8, 0x1, -R0 ;  /* 0x0000000108007824 */ /* 0x020fe200078e0a00 */
[----:B0-----:R-:W2:Y:S04]  /*20a20*/  @P0 LDG.E R2, desc[UR4][R4.64] ;  /* 0x0000000404020981 */ /* 0x001ea8000c1e1900 */
[----:B------:R-:W2:Y:S01]  /*20a30*/  @P0 LDG.E R4, desc[UR4][R4.64+0x4] ;  /* 0x0000040404040981 */ /* 0x000ea2000c1e1900 */
[----:B------:R-:W-:Y:S01]  /*20a40*/  BSSY B0, `(.L_x_884) ;  /* 0x00001a5000007945 */ /* 0x000fe20003800000 */
[----:B------:R-:W-:Y:S02]  /*20a50*/  PLOP3.LUT P5, PT, PT, PT, PT, 0x80, 0x0 ;  /* 0x000000000000781c */ /* 0x000fe40003faf070 */
[----:B--2---:R-:W-:-:S05]  /*20a60*/  @P0 IADD3 R9, -R2, R4, RZ ;  /* 0x0000000402090210 */ /* 0x004fca0007ffe1ff */
[----:B------:R-:W-:-:S04]  /*20a70*/  IMAD.IADD R3, R0, 0x1, R9 ;  /* 0x0000000100037824 */ /* 0x000fc800078e0209 */
[----:B------:R-:W-:Y:S01]  /*20a80*/  VIADD R2, R3, 0x4f ;  /* 0x0000004f03027836 */ /* 0x000fe20000000000 */
[----:B------:R0:W-:Y:S03]  /*20a90*/  STL [R1+0x4c], R3 ;  /* 0x00004c0301007387 */ /* 0x0001e60000100800 */
[----:B------:R-:W-:-:S05]  /*20aa0*/  IMAD.HI R2, R2, 0x66666667, RZ ;  /* 0x6666666702027827 */ /* 0x000fca00078e02ff */
[----:B0-----:R-:W-:-:S04]  /*20ab0*/  SHF.R.U32.HI R3, RZ, 0x1f, R2 ;  /* 0x0000001fff037819 */ /* 0x001fc80000011602 */
[----:B------:R-:W-:-:S05]  /*20ac0*/  LEA.HI.SX32 R4, R2, R3, 0x1b ;  /* 0x0000000302047211 */ /* 0x000fca00078fdaff */
[----:B------:R-:W-:Y:S01]  /*20ad0*/  IMAD R2, R4, 0x50, -R0 ;  /* 0x0000005004027824 */ /* 0x000fe200078e0a00 */
[----:B------:R-:W-:Y:S01]  /*20ae0*/  IADD3 R0, -R0, RZ, RZ ;  /* 0x000000ff00007210 */ /* 0x000fe20007ffe1ff */
[----:B------:R0:W-:Y:S03]  /*20af0*/  STL [R1+0x38], R4 ;  /* 0x0000380401007387 */ /* 0x0001e60000100800 */
[----:B------:R-:W-:Y:S02]  /*20b00*/  VIMNMX R9, R2, R9, PT ;  /* 0x0000000902097248 */ /* 0x000fe40003fe0100 */
[----:B------:R-:W-:-:S04]  /*20b10*/  VIMNMX R0, RZ, R0, !PT ;  /* 0x00000000ff007248 */ /* 0x000fc80007fe0100 */
[----:B------:R-:W-:Y:S01]  /*20b20*/  ISETP.GT.AND P1, PT, R9, R0, PT ;  /* 0x000000000900720c */ /* 0x000fe20003f24270 */
[----:B0-----:R-:W-:-:S12]  /*20b30*/  IMAD.WIDE.U32 R4, R0, -0x33333333, RZ ;  /* 0xcccccccd00047825 */ /* 0x001fd800078e00ff */
[----:B------:R-:W-:Y:S01]  /*20b40*/  @P1 VIADD R2, R9, 0x4f ;  /* 0x0000004f09021836 */ /* 0x000fe20000000000 */
[----:B------:R-:W-:-:S03]  /*20b50*/  SHF.R.U32.HI R9, RZ, 0x6, R5 ;  /* 0x00000006ff097819 */ /* 0x000fc60000011605 */
[----:B------:R-:W-:-:S04]  /*20b60*/  @P1 IMAD.HI R0, R2, 0x66666667, RZ ;  /* 0x6666666702001827 */ /* 0x000fc800078e02ff */
[----:B------:R-:W-:Y:S01]  /*20b70*/  IMAD.MOV.U32 R7, RZ, RZ, R9 ;  /* 0x000000ffff077224 */ /* 0x000fe200078e0009 */
[----:B------:R-:W-:-:S04]  /*20b80*/  @P1 SHF.R.U32.HI R2, RZ, 0x1f, R0 ;  /* 0x0000001fff021819 */ /* 0x000fc80000011600 */
[----:B------:R-:W-:-:S04]  /*20b90*/  @P1 LEA.HI.SX32 R7, R0, R2, 0x1b ;  /* 0x0000000200071211 */ /* 0x000fc800078fdaff */
[----:B------:R-:W-:-:S13]  /*20ba0*/  ISETP.GT.AND P1, PT, R7, R9, PT ;  /* 0x000000090700720c */ /* 0x000fda0003f24270 */
[----:B------:R-:W-:Y:S05]  /*20bb0*/  @!P1 BRA `(.L_x_885) ;  /* 0x0000001800349947 */ /* 0x000fea0003800000 */
[----:B------:R-:W-:Y:S01]  /*20bc0*/  UMOV UR4, 0xffffffff ;  /* 0xffffffff00047882 */ /* 0x000fe20000000000 */
[----:B------:R-:W-:Y:S02]  /*20bd0*/  SEL R0, R12, RZ, !P0 ;  /* 0x000000ff0c007207 */ /* 0x000fe40004000000 */
[----:B------:R-:W-:Y:S05]  /*20be0*/  BRA.DIV UR4, `(.L_x_886) ;  /* 0x0000007e04747947 */ /* 0x000fea000b800000 */
[----:B------:R-:W0:Y:S02]  /*20bf0*/  S2R R2, SR_TID.X ;  /* 0x0000000000027919 */ /* 0x000e240000002100 */
[----:B0-----:R-:W-:-:S04]  /*20c00*/  SHF.R.U32.HI R2, RZ, 0x5, R2 ;  /* 0x00000005ff027819 */ /* 0x001fc80000011602 */
[----:B------:R-:W-:-:S05]  /*20c10*/  LOP3.LUT R2, R2, 0x3, RZ, 0xc0, !PT ;  /* 0x0000000302027812 */ /* 0x000fca00078ec0ff */
[----:B------:R0:W1:Y:S02]  /*20c20*/  SHFL.IDX PT, R14, R2, RZ, 0x1f ;  /* 0x00001fff020e7589 */ /* 0x00006400000e0000 */
.L_x_1072:
[----:B-1----:R-:W-:Y:S02]  /*20c30*/  ISETP.NE.AND P0, PT, R14, RZ, PT ;  /* 0x000000ff0e00720c */ /* 0x002fe40003f05270 */
[----:B------:R-:W-:-:S11]  /*20c40*/  PLOP3.LUT P2, PT, PT, PT, PT, 0x8, 0x0 ;  /* 0x000000000000781c */ /* 0x000fd60003f4e170 */
[----:B------:R-:W-:Y:S05]  /*20c50*/  @P0 BRA `(.L_x_887) ;  /* 0x00000000000c0947 */ /* 0x000fea0003800000 */
[----:B------:R-:W-:-:S03]  /*20c60*/  UMOV UR4, 0xffffffff ;  /* 0xffffffff00047882 */ /* 0x000fc60000000000 */
[----:B------:R-:W-:Y:S05]  /*20c70*/  BRA.DIV UR4, `(.L_x_888) ;  /* 0x0000007e04847947 */ /* 0x000fea000b800000 */
[----:B------:R-:W-:-:S13]  /*20c80*/  ELECT P2, URZ, PT ;  /* 0x00000000003f782f */ /* 0x000fda0003840000 */
.L_x_887:
[----:B0-----:R-:W2:Y:S04]  /*20c90*/  LDL R2, [R1+0x54] ;  /* 0x0000540001027983 */ /* 0x001ea80000100800 */
[----:B------:R-:W3:Y:S01]  /*20ca0*/  LDL R4, [R1+0x4] ;  /* 0x0000040001047983 */ /* 0x000ee20000100800 */
[----:B------:R-:W-:Y:S01]  /*20cb0*/  BSSY B1, `(.L_x_889) ;  /* 0x0000008000017945 */ /* 0x000fe20003800000 */
[----:B--2---:R-:W-:-:S04]  /*20cc0*/  IADD3 R2, R2, 0x1, RZ ;  /* 0x0000000102027810 */ /* 0x004fc80007ffe0ff */
[----:B------:R-:W-:-:S04]  /*20cd0*/  LEA.HI R3, R2, R2, RZ, 0x1 ;  /* 0x0000000202037211 */ /* 0x000fc800078f08ff */
[----:B------:R-:W-:-:S05]  /*20ce0*/  LOP3.LUT R3, R3, 0xfffffffe, RZ, 0xc0, !PT ;  /* 0xfffffffe03037812 */ /* 0x000fca00078ec0ff */
[----:B------:R-:W-:-:S05]  /*20cf0*/  IMAD.IADD R2, R2, 0x1, -R3 ;  /* 0x0000000102027824 */ /* 0x000fca00078e0a03 */
[----:B------:R-:W-:-:S04]  /*20d00*/  SHF.L.U32 R2, R2, 0x1f, RZ ;  /* 0x0000001f02027819 */ /* 0x000fc800000006ff */
[----:B---3--:R-:W0:Y:S02]  /*20d10*/  SYNCS.PHASECHK.TRANS64.TRYWAIT P0, [R4+URZ+0x38820], R2 ;  /* 0x03882002040075a7 */ /* 0x008e24000800017f */
[----:B0-----:R-:W-:Y:S05]  /*20d20*/  @!P0 BRA `(.L_x_890) ;  /* 0x0000007c007c8947 */ /* 0x001fea0003800000 */
.L_x_1075:
[----:B------:R-:W-:Y:S05]  /*20d30*/  BSYNC B1 ;  /* 0x0000000000017941 */ /* 0x000fea0003800000 */
.L_x_889:
[----:B------:R-:W-:Y:S04]  /*20d40*/  BSSY B1, `(.L_x_891) ;  /* 0x00000ad000017945 */ /* 0x000fe80003800000 */
[----:B------:R-:W-:Y:S05]  /*20d50*/  @!P2 BRA `(.L_x_892) ;  /* 0x0000000800aca947 */ /* 0x000fea0003800000 */
[----:B------:R-:W2:Y:S04]  /*20d60*/  LDL R6, [R1+0x4] ;  /* 0x0000040001067983 */ /* 0x000ea80000100800 */
[----:B------:R-:W2:Y:S04]  /*20d70*/  LDL R5, [R1+0x20] ;  /* 0x0000200001057983 */ /* 0x000ea80000100800 */
[----:B------:R-:W3:Y:S01]  /*20d80*/  LDL R4, [R1+0x24] ;  /* 0x0000240001047983 */ /* 0x000ee20000100800 */
[----:B------:R-:W-:Y:S01]  /*20d90*/  BSSY B2, `(.L_x_893) ;  /* 0x0000008000027945 */ /* 0x000fe20003800000 */
[----:B0-----:R-:W0:Y:S02]  /*20da0*/  S2R R3, SR_TID.X ;  /* 0x0000000000037919 */ /* 0x001e240000002100 */
[----:B0-----:R-:W-:-:S04]  /*20db0*/  LOP3.LUT R3, R3, 0x7f, RZ, 0xc0, !PT ;  /* 0x0000007f03037812 */ /* 0x001fc800078ec0ff */
[----:B------:R-:W-:Y:S01]  /*20dc0*/  ISETP.NE.AND P4, PT, R3, RZ, PT ;  /* 0x000000ff0300720c */ /* 0x000fe20003f85270 */
[----:B--2---:R-:W-:Y:S01]  /*20dd0*/  IMAD R6, R5, 0x8, R6 ;  /* 0x0000000805067824 */ /* 0x004fe200078e0206 */
[----:B---3--:R-:W-:-:S04]  /*20de0*/  SHF.L.U32 R8, R4, 0x1f, RZ ;  /* 0x0000001f04087819 */ /* 0x008fc800000006ff */
[----:B------:R-:W0:Y:S02]  /*20df0*/  SYNCS.PHASECHK.TRANS64.TRYWAIT P0, [R6+URZ+0x388a0], R8 ;  /* 0x0388a008060075a7 */ /* 0x000e24000800017f */
[----:B0-----:R-:W-:Y:S05]  /*20e00*/  @!P0 BRA `(.L_x_894) ;  /* 0x0000007c005c8947 */ /* 0x001fea0003800000 */
.L_x_1076:
[----:B------:R-:W-:Y:S05]  /*20e10*/  BSYNC B2 ;  /* 0x0000000000027941 */ /* 0x000fea0003800000 */
.L_x_893:
[----:B------:R-:W-:Y:S04]  /*20e20*/  BSSY B2, `(.L_x_895) ;  /* 0x0000008000027945 */ /* 0x000fe80003800000 */
[----:B------:R-:W-:Y:S05]  /*20e30*/  @P4 BRA `(.L_x_896) ;  /* 0x0000000000184947 */ /* 0x000fea0003800000 */
[----:B------:R-:W2:Y:S02]  /*20e40*/  LDL R2, [R1+0x8] ;  /* 0x0000080001027983 */ /* 0x000ea40000100800 */
[----:B--2---:R-:W-:Y:S02]  /*20e50*/  LOP3.LUT P0, RZ, R2, 0x1, RZ, 0xc0, !PT ;  /* 0x0000000102ff7812 */ /* 0x004fe4000780c0ff */
[----:B------:R-:W-:-:S04]  /*20e60*/  MOV R2, 0xa000 ;  /* 0x0000a00000027802 */ /* 0x000fc80000000f00 */
[----:B------:R1:W-:Y:S07]  /*20e70*/  SYNCS.ARRIVE.TRANS64 RZ, [R6+URZ+0x38890], R2 ;  /* 0x0388900206ff79a7 */ /* 0x0003ee000800003f */
[----:B------:R-:W-:Y:S05]  /*20e80*/  @!P0 BRA `(.L_x_896) ;  /* 0x0000000000048947 */ /* 0x000fea0003800000 */
[----:B------:R-:W-:Y:S01]  /*20e90*/  BPT.TRAP 0x1 ;  /* 0x000000040000795c */ /* 0x000fe20000300000 */
.L_x_896:
[----:B------:R-:W-:Y:S05]  /*20ea0*/  BSYNC B2 ;  /* 0x0000000000027941 */ /* 0x000fea0003800000 */
.L_x_895:
[----:B------:R-:W2:Y:S04]  /*20eb0*/  LDL R4, [R1+0x4] ;  /* 0x0000040001047983 */ /* 0x000ea80000100800 */
[----:B-1----:R-:W2:Y:S01]  /*20ec0*/  LDL R2, [R1+0x20] ;  /* 0x0000200001027983 */ /* 0x002ea20000100800 */
[----:B------:R-:W-:Y:S01]  /*20ed0*/  IMAD.MOV.U32 R20, RZ, RZ, RZ ;  /* 0x000000ffff147224 */ /* 0x000fe200078e00ff */
[----:B------:R-:W-:Y:S01]  /*20ee0*/  UIADD3 UR4, UP0, UR38, 0x570, URZ ;  /* 0x0000057026047890 */ /* 0x000fe2000ff1e03f */
[----:B------:R-:W-:Y:S01]  /*20ef0*/  IMAD R3, R7, 0x50, R10 ;  /* 0x0000005007037824 */ /* 0x000fe200078e020a */
[----:B------:R-:W-:Y:S01]  /*20f00*/  PLOP3.LUT P0, PT, PT, PT, PT, 0x80, 0x0 ;  /* 0x000000000000781c */ /* 0x000fe20003f0f070 */
[----:B------:R-:W-:Y:S01]  /*20f10*/  UMOV UR6, 0x0 ;  /* 0x0000000000067882 */ /* 0x000fe20000000000 */
[----:B------:R-:W-:Y:S01]  /*20f20*/  R2UR UR10, R20 ;  /* 0x00000000140a72ca */ /* 0x000fe200000e0000 */
[----:B------:R-:W-:Y:S01]  /*20f30*/  VIADD R3, R3, 0xffffffb0 ;  /* 0xffffffb003037836 */ /* 0x000fe20000000000 */
[----:B------:R-:W-:Y:S01]  /*20f40*/  UIADD3.X UR5, URZ, UR39, URZ, UP0, !UPT ;  /* 0x000000273f057290 */ /* 0x000fe200087fe43f */
[----:B------:R-:W-:Y:S01]  /*20f50*/  UMOV UR7, 0x12f00000 ;  /* 0x12f0000000077882 */ /* 0x000fe20000000000 */
[----:B--2---:R-:W-:Y:S01]  /*20f60*/  IMAD R5, R2, 0xa000, R4 ;  /* 0x0000a00002057824 */ /* 0x004fe200078e0204 */
[----:B------:R-:W-:-:S03]  /*20f70*/  IADD3 R2, R6, 0x38890, RZ ;  /* 0x0003889006027810 */ /* 0x000fc60007ffe0ff */
[----:B------:R-:W-:-:S07]  /*20f80*/  VIADD R4, R5, 0x24400 ;  /* 0x0002440005047836 */ /* 0x000fce0000000000 */
.L_x_897:
        /* <DEDUP_REMOVED lines=12> */
[----:B------:R-:W-:Y:S01]  /*21050*/  UMOV UR6, 0x0 ;  /* 0x0000000000067882 */ /* 0x000fe20000000000 */
[----:B------:R-:W-:Y:S01]  /*21060*/  IADD3 R4, R5, 0x26c00, RZ ;  /* 0x00026c0005047810 */ /* 0x000fe20007ffe0ff */
[----:B------:R-:W-:Y:S01]  /*21070*/  UMOV UR7, 0x12f00000 ;  /* 0x12f0000000077882 */ /* 0x000fe20000000000 */
[----:B------:R-:W-:-:S15]  /*21080*/  R2UR UR10, R15 ;  /* 0x000000000f0a72ca */ /* 0x000fde00000e0000 */
.L_x_898:
        /* <DEDUP_REMOVED lines=16> */
.L_x_899:
        /* <DEDUP_REMOVED lines=10> */
[----:B------:R-:W-:Y:S01]  /*21230*/  MOV R11, 0xc0 ;  /* 0x000000c0000b7802 */ /* 0x000fe20000000f00 */
[----:B------:R-:W-:Y:S01]  /*21240*/  VIADD R4, R5, 0x2bc00 ;  /* 0x0002bc0005047836 */ /* 0x000fe20000000000 */
[----:B------:R-:W-:Y:S01]  /*21250*/  PLOP3.LUT P0, PT, PT, PT, PT, 0x80, 0x0 ;  /* 0x000000000000781c */ /* 0x000fe20003f0f070 */
[----:B------:R-:W-:Y:S01]  /*21260*/  UMOV UR6, 0x0 ;  /* 0x0000000000067882 */ /* 0x000fe20000000000 */
[----:B------:R-:W-:Y:S01]  /*21270*/  R2UR UR10, R11 ;  /* 0x000000000b0a72ca */ /* 0x000fe200000e0000 */
[----:B------:R-:W-:-:S14]  /*21280*/  UMOV UR7, 0x12f00000 ;  /* 0x12f0000000077882 */ /* 0x000fdc0000000000 */
.L_x_900:
        /* <DEDUP_REMOVED lines=10> */
[----:B------:R-:W1:Y:S01]  /*21330*/  SYNCS.PHASECHK.TRANS64.TRYWAIT P0, [R6+URZ+0x388c0], R8 ;  /* 0x0388c008060075a7 */ /* 0x000e62000800017f */
[----:B------:R-:W-:Y:S04]  /*21340*/  BSSY B2, `(.L_x_901) ;  /* 0x0000002000027945 */ /* 0x000fe80003800000 */
[----:B-1----:R-:W-:Y:S05]  /*21350*/  @!P0 BRA `(.L_x_902) ;  /* 0x00000078001c8947 */ /* 0x002fea0003800000 */
.L_x_1077:
[----:B------:R-:W-:Y:S05]  /*21360*/  BSYNC B2 ;  /* 0x0000000000027941 */ /* 0x000fea0003800000 */
.L_x_901:
[----:B------:R-:W-:Y:S01]  /*21370*/  BSSY B2, `(.L_x_903) ;  /* 0x000000a000027945 */ /* 0x000fe20003800000 */
[----:B------:R-:W-:Y:S01]  /*21380*/  IMAD.MOV.U32 R12, RZ, RZ, 0x0 ;  /* 0x00000000ff0c7424 */ /* 0x000fe200078e00ff */
[----:B------:R-:W-:Y:S02]  /*21390*/  MOV R13, 0x12f00000 ;  /* 0x12f00000000d7802 */ /* 0x000fe40000000f00 */
[----:B------:R-:W-:Y:S05]  /*213a0*/  @P4 BRA `(.L_x_904) ;  /* 0x0000000000184947 */ /* 0x000fea0003800000 */
[----:B------:R-:W2:Y:S02]  /*213b0*/  LDL R2, [R1+0x8] ;  /* 0x0000080001027983 */ /* 0x000ea40000100800 */
[----:B--2---:R-:W-:Y:S01]  /*213c0*/  LOP3.LUT P0, RZ, R2, 0x1, RZ, 0xc0, !PT ;  /* 0x0000000102ff7812 */ /* 0x004fe2000780c0ff */
[----:B------:R-:W-:-:S04]  /*213d0*/  IMAD.MOV.U32 R2, RZ, RZ, 0xa000 ;  /* 0x0000a000ff027424 */ /* 0x000fc800078e00ff */
[----:B------:R2:W-:Y:S08]  /*213e0*/  SYNCS.ARRIVE.TRANS64 RZ, [R6+URZ+0x388b0], R2 ;  /* 0x0388b00206ff79a7 */ /* 0x0005f0000800003f */
[----:B------:R-:W-:Y:S05]  /*213f0*/  @!P0 BRA `(.L_x_904) ;  /* 0x0000000000048947 */ /* 0x000fea0003800000 */
[----:B------:R-:W-:Y:S01]  /*21400*/  BPT.TRAP 0x1 ;  /* 0x000000040000795c */ /* 0x000fe20000300000 */
.L_x_904:
[----:B------:R-:W-:Y:S05]  /*21410*/  BSYNC B2 ;  /* 0x0000000000027941 */ /* 0x000fea0003800000 */
.L_x_903:
[----:B------:R-:W-:Y:S01]  /*21420*/  R2UR UR10, R20 ;  /* 0x00000000140a72ca */ /* 0x000fe200000e0000 */
[----:B------:R-:W-:Y:S01]  /*21430*/  UIADD3 UR4, UP0, UR38, 0x670, URZ ;  /* 0x0000067026047890 */ /* 0x000fe2000ff1e03f */
[----:B------:R-:W-:Y:S01]  /*21440*/  R2UR UR6, R12 ;  /* 0x000000000c0672ca */ /* 0x000fe200000e0000 */
[----:B--2---:R-:W-:Y:S01]  /*21450*/  VIADD R2, R6, 0x388b0 ;  /* 0x000388b006027836 */ /* 0x004fe20000000000 */
[----:B------:R-:W-:Y:S01]  /*21460*/  R2UR UR7, R13 ;  /* 0x000000000d0772ca */ /* 0x000fe200000e0000 */
[----:B------:R-:W-:Y:S01]  /*21470*/  UIADD3.X UR5, URZ, UR39, URZ, UP0, !UPT ;  /* 0x000000273f057290 */ /* 0x000fe200087fe43f */
[----:B------:R-:W-:Y:S02]  /*21480*/  PLOP3.LUT P0, PT, PT, PT, PT, 0x80, 0x0 ;  /* 0x000000000000781c */ /* 0x000fe40003f0f070 */
[----:B------:R-:W-:-:S11]  /*21490*/  IADD3 R4, R5, 0x400, RZ ;  /* 0x0000040005047810 */ /* 0x000fd60007ffe0ff */
.L_x_905:
        /* <DEDUP_REMOVED lines=9> */
[----:B--2---:R-:W-:Y:S05]  /*21530*/  @P0 BRA.U.ANY `(.L_x_905) ;  /* 0xfffffffd00d80947 */ /* 0x004fea000393ffff */
[----:B------:R-:W-:Y:S01]  /*21540*/  R2UR UR10, R15 ;  /* 0x000000000f0a72ca */ /* 0x000fe200000e0000 */
[----:B------:R-:W-:Y:S01]  /*21550*/  VIADD R4, R5, 0x2c00 ;  /* 0x00002c0005047836 */ /* 0x000fe20000000000 */
[----:B------:R-:W-:Y:S02]  /*21560*/  R2UR UR6, R12 ;  /* 0x000000000c0672ca */ /* 0x000fe400000e0000 */
[----:B------:R-:W-:Y:S02]  /*21570*/  R2UR UR7, R13 ;  /* 0x000000000d0772ca */ /* 0x000fe400000e0000 */
[----:B------:R-:W-:-:S13]  /*21580*/  PLOP3.LUT P0, PT, PT, PT, PT, 0x80, 0x0 ;  /* 0x000000000000781c */ /* 0x000fda0003f0f070 */
.L_x_906:
        /* <DEDUP_REMOVED lines=15> */
.L_x_907:
        /* <DEDUP_REMOVED lines=10> */
[----:B------:R-:W-:Y:S02]  /*21720*/  R2UR UR10, R11 ;  /* 0x000000000b0a72ca */ /* 0x000fe400000e0000 */
[----:B------:R-:W-:Y:S02]  /*21730*/  R2UR UR6, R12 ;  /* 0x000000000c0672ca */ /* 0x000fe400000e0000 */
[----:B------:R-:W-:Y:S02]  /*21740*/  R2UR UR7, R13 ;  /* 0x000000000d0772ca */ /* 0x000fe400000e0000 */
[----:B------:R-:W-:Y:S02]  /*21750*/  PLOP3.LUT P0, PT, PT, PT, PT, 0x80, 0x0 ;  /* 0x000000000000781c */ /* 0x000fe40003f0f070 */
[----:B------:R-:W-:-:S11]  /*21760*/  IADD3 R5, R5, 0x7c00, RZ ;  /* 0x00007c0005057810 */ /* 0x000fd60007ffe0ff */
.L_x_908:
        /* <DEDUP_REMOVED lines=10> */
.L_x_892:
[----:B------:R-:W-:Y:S05]  /*21810*/  BSYNC B1 ;  /* 0x0000000000017941 */ /* 0x000fea0003800000 */
.L_x_891:
[----:B01----:R-:W2:Y:S04]  /*21820*/  LDL.LU R6, [R1+0x20] ;  /* 0x0000200001067983 */ /* 0x003ea80000300800 */
[----:B------:R-:W3:Y:S01]  /*21830*/  LDL.LU R4, [R1+0x24] ;  /* 0x0000240001047983 */ /* 0x000ee20000300800 */
[----:B------:R-:W-:Y:S01]  /*21840*/  VIADD R7, R7, 0xfffffffe ;  /* 0xfffffffe07077836 */ /* 0x000fe20000000000 */
[----:B------:R-:W-:Y:S01]  /*21850*/  PLOP3.LUT P5, PT, PT, PT, PT, 0x8, 0x0 ;  /* 0x000000000000781c */ /* 0x000fe20003fae170 */
[----:B--2---:R-:W-:-:S05]  /*21860*/  VIADD R2, R6, 0x1 ;  /* 0x0000000106027836 */ /* 0x004fca0000000000 */
[----:B------:R-:W-:-:S04]  /*21870*/  ISETP.NE.AND P0, PT, R2, 0x2, PT ;  /* 0x000000020200780c */ /* 0x000fc80003f05270 */
[----:B------:R-:W-:Y:S02]  /*21880*/  SEL R3, R2, RZ, P0 ;  /* 0x000000ff02037207 */ /* 0x000fe40000000000 */
[----:B------:R-:W-:Y:S02]  /*21890*/  SEL R2, RZ, 0x1, P0 ;  /* 0x00000001ff027807 */ /* 0x000fe40000000000 */
[----:B------:R-:W-:Y:S01]  /*218a0*/  ISETP.GE.AND P0, PT, R7, R9, PT ;  /* 0x000000090700720c */ /* 0x000fe20003f06270 */
[----:B------:R0:W-:Y:S01]  /*218b0*/  STL [R1+0x20], R3 ;  /* 0x0000200301007387 */ /* 0x0001e20000100800 */
[----:B---3--:R-:W-:-:S05]  /*218c0*/  LOP3.LUT R4, R4, R2, RZ, 0x3c, !PT ;  /* 0x0000000204047212 */ /* 0x008fca00078e3cff */
[----:B------:R0:W-:Y:S06]  /*218d0*/  STL [R1+0x24], R4 ;  /* 0x0000240401007387 */ /* 0x0001ec0000100800 */
[----:B------:R-:W-:Y:S05]  /*218e0*/  @!P0 BRA `(.L_x_885) ;  /* 0x0000000800e88947 */ /* 0x000fea0003800000 */
.L_x_927:
[----:B------:R-:W-:Y:S05]  /*218f0*/  YIELD ;  /* 0x0000000000007946 */ /* 0x000fea0003800000 */
[----:B------:R-:W-:Y:S04]  /*21900*/  BSSY B1, `(.L_x_909) ;  /* 0x00000ac000017945 */ /* 0x000fe80003800000 */
[----:B-1----:R-:W-:Y:S05]  /*21910*/  @!P2 BRA `(.L_x_910) ;  /* 0x0000000800a8a947 */ /* 0x002fea0003800000 */
[----:B------:R-:W2:Y:S04]  /*21920*/  LDL R5, [R1+0x4] ;  /* 0x0000040001057983 */ /* 0x000ea80000100800 */
[----:B0-----:R-:W2:Y:S04]  /*21930*/  LDL R4, [R1+0x20] ;  /* 0x0000200001047983 */ /* 0x001ea80000100800 */
[----:B------:R-:W3:Y:S01]  /*21940*/  LDL R3, [R1+0x24] ;  /* 0x0000240001037983 */ /* 0x000ee20000100800 */
[----:B------:R-:W-:Y:S01]  /*21950*/  BSSY B2, `(.L_x_911) ;  /* 0x0000008000027945 */ /* 0x000fe20003800000 */
[----:B------:R-:W0:Y:S02]  /*21960*/  S2R R2, SR_TID.X ;  /* 0x0000000000027919 */ /* 0x000e240000002100 */
[----:B0-----:R-:W-:-:S04]  /*21970*/  LOP3.LUT R2, R2, 0x7f, RZ, 0xc0, !PT ;  /* 0x0000007f02027812 */ /* 0x001fc800078ec0ff */
[----:B------:R-:W-:Y:S02]  /*21980*/  ISETP.NE.AND P1, PT, R2, RZ, PT ;  /* 0x000000ff0200720c */ /* 0x000fe40003f25270 */
[----:B--2---:R-:W-:Y:S02]  /*21990*/  LEA R6, R4, R5, 0x3 ;  /* 0x0000000504067211 */ /* 0x004fe400078e18ff */
[----:B---3--:R-:W-:-:S04]  /*219a0*/  SHF.L.U32 R5, R3, 0x1f, RZ ;  /* 0x0000001f03057819 */ /* 0x008fc800000006ff */
[----:B------:R-:W0:Y:S02]  /*219b0*/  SYNCS.PHASECHK.TRANS64.TRYWAIT P0, [R6+URZ+0x388a0], R5 ;  /* 0x0388a005060075a7 */ /* 0x000e24000800017f */
[----:B0-----:R-:W-:Y:S05]  /*219c0*/  @!P0 BRA `(.L_x_912) ;  /* 0x0000007000948947 */ /* 0x001fea0003800000 */
.L_x_1078:
[----:B------:R-:W-:Y:S05]  /*219d0*/  BSYNC B2 ;  /* 0x0000000000027941 */ /* 0x000fea0003800000 */
.L_x_911:
[----:B------:R-:W-:Y:S04]  /*219e0*/  BSSY B2, `(.L_x_913) ;  /* 0x0000008000027945 */ /* 0x000fe80003800000 */
[----:B------:R-:W-:Y:S05]  /*219f0*/  @P1 BRA `(.L_x_914) ;  /* 0x0000000000181947 */ /* 0x000fea0003800000 */
[----:B------:R-:W2:Y:S02]  /*21a00*/  LDL R2, [R1+0x8] ;  /* 0x0000080001027983 */ /* 0x000ea40000100800 */
[----:B--2---:R-:W-:Y:S01]  /*21a10*/  LOP3.LUT P0, RZ, R2, 0x1, RZ, 0xc0, !PT ;  /* 0x0000000102ff7812 */ /* 0x004fe2000780c0ff */
[----:B------:R-:W-:-:S04]  /*21a20*/  IMAD.MOV.U32 R2, RZ, RZ, 0xa000 ;  /* 0x0000a000ff027424 */ /* 0x000fc800078e00ff */
[----:B------:R1:W-:Y:S08]  /*21a30*/  SYNCS.ARRIVE.TRANS64 RZ, [R6+URZ+0x38890], R2 ;  /* 0x0388900206ff79a7 */ /* 0x0003f0000800003f */
[----:B------:R-:W-:Y:S05]  /*21a40*/  @!P0 BRA `(.L_x_914) ;  /* 0x0000000000048947 */ /* 0x000fea0003800000 */
[----:B------:R-:W-:Y:S01]  /*21a50*/  BPT.TRAP 0x1 ;  /* 0x000000040000795c */ /* 0x000fe20000300000 */
.L_x_914:
[----:B------:R-:W-:Y:S05]  /*21a60*/  BSYNC B2 ;  /* 0x0000000000027941 */ /* 0x000fea0003800000 */
.L_x_913:
[----:B------:R-:W2:Y:S04]  /*21a70*/  LDL R3, [R1+0x4] ;  /* 0x0000040001037983 */ /* 0x000ea80000100800 */
[----:B-1----:R-:W2:Y:S01]  /*21a80*/  LDL R2, [R1+0x20] ;  /* 0x0000200001027983 */ /* 0x002ea20000100800 */
[----:B------:R-:W-:Y:S01]  /*21a90*/  IMAD.MOV.U32 R11, RZ, RZ, RZ ;  /* 0x000000ffff0b7224 */ /* 0x000fe200078e00ff */
[----:B------:R-:W-:Y:S01]  /*21aa0*/  UIADD3 UR4, UP0, UR38, 0x570, URZ ;  /* 0x0000057026047890 */ /* 0x000fe2000ff1e03f */
[----:B------:R-:W-:Y:S01]  /*21ab0*/  PLOP3.LUT P0, PT, PT, PT, PT, 0x80, 0x0 ;  /* 0x000000000000781c */ /* 0x000fe20003f0f070 */
[----:B------:R-:W-:Y:S01]  /*21ac0*/  UMOV UR6, 0x0 ;  /* 0x0000000000067882 */ /* 0x000fe20000000000 */
[----:B------:R-:W-:Y:S01]  /*21ad0*/  UMOV UR7, 0x12f00000 ;  /* 0x12f0000000077882 */ /* 0x000fe20000000000 */
[----:B------:R-:W-:Y:S01]  /*21ae0*/  R2UR UR10, R11 ;  /* 0x000000000b0a72ca */ /* 0x000fe200000e0000 */
[----:B------:R-:W-:Y:S01]  /*21af0*/  UIADD3.X UR5, URZ, UR39, URZ, UP0, !UPT ;  /* 0x000000273f057290 */ /* 0x000fe200087fe43f */
[----:B--2---:R-:W-:Y:S01]  /*21b00*/  IMAD R4, R2, 0xa000, R3 ;  /* 0x0000a00002047824 */ /* 0x004fe200078e0203 */
[----:B------:R-:W-:Y:S01]  /*21b10*/  IADD3 R2, R6, 0x38890, RZ ;  /* 0x0003889006027810 */ /* 0x000fe20007ffe0ff */
[----:B------:R-:W-:-:S02]  /*21b20*/  IMAD R3, R7, 0x50, R10 ;  /* 0x0000005007037824 */ /* 0x000fc400078e020a */
[----:B------:R-:W-:-:S09]  /*21b30*/  VIADD R8, R4, 0x24400 ;  /* 0x0002440004087836 */ /* 0x000fd20000000000 */
.L_x_915:
        /* <DEDUP_REMOVED lines=11> */
[----:B------:R-:W-:Y:S01]  /*21bf0*/  IADD3 R8, R4, 0x26c00, RZ ;  /* 0x00026c0004087810 */ /* 0x000fe20007ffe0ff */
[----:B------:R-:W-:Y:S01]  /*21c00*/  UMOV UR6, 0x0 ;  /* 0x0000000000067882 */ /* 0x000fe20000000000 */
[----:B------:R-:W-:Y:S01]  /*21c10*/  PLOP3.LUT P0, PT, PT, PT, PT, 0x80, 0x0 ;  /* 0x000000000000781c */ /* 0x000fe20003f0f070 */
[----:B------:R-:W-:Y:S01]  /*21c20*/  UMOV UR7, 0x12f00000 ;  /* 0x12f0000000077882 */ /* 0x000fe20000000000 */
[----:B------:R-:W-:-:S15]  /*21c30*/  R2UR UR10, R20 ;  /* 0x00000000140a72ca */ /* 0x000fde00000e0000 */
.L_x_916:
        /* <DEDUP_REMOVED lines=16> */
.L_x_917:
        /* <DEDUP_REMOVED lines=16> */
.L_x_918:
        /* <DEDUP_REMOVED lines=13> */
.L_x_1079:
[----:B------:R-:W-:Y:S05]  /*21f10*/  BSYNC B2 ;  /* 0x0000000000027941 */ /* 0x000fea0003800000 */
.L_x_919:
        /* <DEDUP_REMOVED lines=10> */
.L_x_922:
[----:B------:R-:W-:Y:S05]  /*21fc0*/  BSYNC B2 ;  /* 0x0000000000027941 */ /* 0x000fea0003800000 */
.L_x_921:
[----:B------:R-:W-:Y:S01]  /*21fd0*/  R2UR UR10, R11 ;  /* 0x000000000b0a72ca */ /* 0x000fe200000e0000 */
[----:B------:R-:W-:Y:S01]  /*21fe0*/  UIADD3 UR4, UP0, UR38, 0x670, URZ ;  /* 0x0000067026047890 */ /* 0x000fe2000ff1e03f */
[----:B------:R-:W-:Y:S01]  /*21ff0*/  R2UR UR6, R12 ;  /* 0x000000000c0672ca */ /* 0x000fe200000e0000 */
[----:B012---:R-:W-:Y:S01]  /*22000*/  VIADD R6, R6, 0x388b0 ;  /* 0x000388b006067836 */ /* 0x007fe20000000000 */
[----:B------:R-:W-:Y:S01]  /*22010*/  R2UR UR7, R13 ;  /* 0x000000000d0772ca */ /* 0x000fe200000e0000 */
[----:B------:R-:W-:Y:S01]  /*22020*/  UIADD3.X UR5, URZ, UR39, URZ, UP0, !UPT ;  /* 0x000000273f057290 */ /* 0x000fe200087fe43f */
[----:B------:R-:W-:Y:S02]  /*22030*/  PLOP3.LUT P0, PT, PT, PT, PT, 0x80, 0x0 ;  /* 0x000000000000781c */ /* 0x000fe40003f0f070 */
[----:B------:R-:W-:-:S11]  /*22040*/  IADD3 R2, R4, 0x400, RZ ;  /* 0x0000040004027810 */ /* 0x000fd60007ffe0ff */
.L_x_923:
        /* <DEDUP_REMOVED lines=15> */
.L_x_924:
        /* <DEDUP_REMOVED lines=15> */
.L_x_925:
        /* <DEDUP_REMOVED lines=10> */
[----:B------:R-:W-:Y:S02]  /*222d0*/  R2UR UR10, R14 ;  /* 0x000000000e0a72ca */ /* 0x000fe400000e0000 */
[----:B------:R-:W-:Y:S02]  /*222e0*/  R2UR UR6, R12 ;  /* 0x000000000c0672ca */ /* 0x000fe400000e0000 */
[----:B------:R-:W-:Y:S02]  /*222f0*/  R2UR UR7, R13 ;  /* 0x000000000d0772ca */ /* 0x000fe400000e0000 */
[----:B------:R-:W-:Y:S02]  /*22300*/  PLOP3.LUT P0, PT, PT, PT, PT, 0x80, 0x0 ;  /* 0x000000000000781c */ /* 0x000fe40003f0f070 */
[----:B------:R-:W-:-:S11]  /*22310*/  IADD3 R4, R4, 0x7c00, RZ ;  /* 0x00007c0004047810 */ /* 0x000fd60007ffe0ff */
.L_x_926:
        /* <DEDUP_REMOVED lines=10> */
.L_x_910:
[----:B------:R-:W-:Y:S05]  /*223c0*/  BSYNC B1 ;  /* 0x0000000000017941 */ /* 0x000fea0003800000 */
.L_x_909:
[----:B------:R-:W2:Y:S04]  /*223d0*/  LDL.LU R2, [R1+0x20] ;  /* 0x0000200001027983 */ /* 0x000ea80000300800 */
[----:B------:R-:W3:Y:S01]  /*223e0*/  LDL.LU R5, [R1+0x24] ;  /* 0x0000240001057983 */ /* 0x000ee20000300800 */
[----:B--2---:R-:W-:-:S05]  /*223f0*/  VIADD R2, R2, 0x1 ;  /* 0x0000000102027836 */ /* 0x004fca0000000000 */
[----:B------:R-:W-:-:S04]  /*22400*/  ISETP.NE.AND P0, PT, R2, 0x2, PT ;  /* 0x000000020200780c */ /* 0x000fc80003f05270 */
[----:B0-----:R-:W-:Y:S02]  /*22410*/  SEL R3, RZ, 0x1, P0 ;  /* 0x00000001ff037807 */ /* 0x001fe40000000000 */
[----:B------:R-:W-:Y:S02]  /*22420*/  SEL R2, R2, RZ, P0 ;  /* 0x000000ff02027207 */ /* 0x000fe40000000000 */
[----:B---3--:R-:W-:Y:S02]  /*22430*/  LOP3.LUT R5, R5, R3, RZ, 0x3c, !PT ;  /* 0x0000000305057212 */ /* 0x008fe400078e3cff */
[C---:B------:R-:W-:Y:S01]  /*22440*/  ISETP.GT.AND P0, PT, R7.reuse, R9, PT ;  /* 0x000000090700720c */ /* 0x040fe20003f04270 */
[----:B------:R-:W-:Y:S02]  /*22450*/  VIADD R7, R7, 0xffffffff ;  /* 0xffffffff07077836 */ /* 0x000fe40000000000 */
[----:B------:R1:W-:Y:S04]  /*22460*/  STL [R1+0x24], R5 ;  /* 0x0000240501007387 */ /* 0x0003e80000100800 */
[----:B------:R1:W-:Y:S06]  /*22470*/  STL [R1+0x20], R2 ;  /* 0x0000200201007387 */ /* 0x0003ec0000100800 */
[----:B------:R-:W-:Y:S05]  /*22480*/  @P0 BRA `(.L_x_927) ;  /* 0xfffffff400180947 */ /* 0x000fea000383ffff */
.L_x_885:
[----:B------:R-:W-:Y:S05]  /*22490*/  BSYNC B0 ;  /* 0x0000000000007941 */ /* 0x000fea0003800000 */
.L_x_884:
[----:B-1----:R-:W2:Y:S01]  /*224a0*/  LDL R2, [R1+0x4c] ;  /* 0x00004c0001027983 */ /* 0x002ea20000100800 */
[----:B------:R-:W-:Y:S05]  /*224b0*/  @!P5 WARPSYNC.ALL ;  /* 0x000000000000d948 */ /* 0x000fea0003800000 */
[----:B------:R-:W-:Y:S01]  /*224c0*/  BSSY B7, `(.L_x_928) ;  /* 0x0000504000077945 */ /* 0x000fe20003800000 */
[----:B------:R-:W-:Y:S01]  /*224d0*/  @!P5 BAR.SYNC.DEFER_BLOCKING 0xc, 0x180 ;  /* 0x030600000000db1d */ /* 0x000fe20000010000 */
[----:B--2---:R-:W-:-:S13]  /*224e0*/  ISETP.GT.AND P0, PT, R2, RZ, PT ;  /* 0x000000ff0200720c */ /* 0x004fda0003f04270 */
[----:B------:R-:W-:Y:S05]  /*224f0*/  @P0 BRA `(.L_x_929) ;  /* 0x0000000000480947 */ /* 0x000fea0003800000 */
[----:B------:R-:W1:Y:S02]  /*22500*/  S2R R2, SR_TID.X ;  /* 0x0000000000027919 */ /* 0x000e640000002100 */
[----:B-1----:R-:W-:-:S04]  /*22510*/  LOP3.LUT R2, R2, 0x7f, RZ, 0xc0, !PT ;  /* 0x0000007f02027812 */ /* 0x002fc800078ec0ff */
[----:B------:R-:W-:-:S13]  /*22520*/  ISETP.NE.AND P1, PT, R2, RZ, PT ;  /* 0x000000ff0200720c */ /* 0x000fda0003f25270 */
[----:B------:R-:W-:Y:S05]  /*22530*/  @P1 BRA `(.L_x_930) ;  /* 0x0000004c00f01947 */ /* 0x000fea0003800000 */
[----:B0-----:R-:W0:Y:S01]  /*22540*/  S2R R3, SR_LANEID ;  /* 0x0000000000037919 */ /* 0x001e220000000000 */
[----:B------:R-:W-:Y:S01]  /*22550*/  VOTEU.ANY UR4, UPT, PT ;  /* 0x0000000000047886 */ /* 0x000fe200038e0100 */
[----:B------:R-:W1:Y:S01]  /*22560*/  LDC.64 R4, c[0x0][0xc60] ;  /* 0x00031800ff047b82 */ /* 0x000e620000000a00 */
[----:B------:R-:W0:Y:S01]  /*22570*/  FLO.U32 R0, UR4 ;  /* 0x0000000400007d00 */ /* 0x000e2200080e0000 */
[----:B------:R-:W-:-:S07]  /*22580*/  ULDC.64 UR6, c[0x0][0x208] ;  /* 0x0000820000067ab9 */ /* 0x000fce0000000a00 */
[----:B------:R-:W1:Y:S01]  /*22590*/  POPC R2, UR4 ;  /* 0x0000000400027d09 */ /* 0x000e620008000000 */
[----:B0-----:R-:W-:-:S13]  /*225a0*/  ISETP.EQ.U32.AND P0, PT, R0, R3, PT ;  /* 0x000000030000720c */ /* 0x001fda0003f02070 */
[----:B-1----:R-:W2:Y:S01]  /*225b0*/  @P0 ATOMG.E.ADD.STRONG.GPU PT, R5, desc[UR6][R4.64], R2 ;  /* 0x00000002040509a8 */ /* 0x002ea200081ee1c6 */
[----:B------:R-:W0:Y:S02]  /*225c0*/  S2R R3, SR_LTMASK ;  /* 0x0000000000037919 */ /* 0x000e240000003900 */
[----:B0-----:R-:W-:-:S06]  /*225d0*/  LOP3.LUT R3, R3, UR4, RZ, 0xc0, !PT ;  /* 0x0000000403037c12 */ /* 0x001fcc000f8ec0ff */
[----:B------:R-:W0:Y:S01]  /*225e0*/  POPC R3, R3 ;  /* 0x0000000300037309 */ /* 0x000e220000000000 */
[----:B--2---:R-:W0:Y:S02]  /*225f0*/  SHFL.IDX PT, R0, R5, R0, 0x1f ;  /* 0x00001f0005007589 */ /* 0x004e2400000e0000 */
[----:B0-----:R-:W-:Y:S01]  /*22600*/  IADD3 R16, R0, UR36, R3 ;  /* 0x0000002400107c10 */ /* 0x001fe2000fffe003 */
[----:B------:R-:W-:Y:S06]  /*22610*/  BRA `(.L_x_930) ;  /* 0x0000004c00b87947 */ /* 0x000fec0003800000 */
.L_x_929:
[----:B------:R-:W2:Y:S01]  /*22620*/  LDL R0, [R1+0x4] ;  /* 0x0000040001007983 */ /* 0x000ea20000100800 */
[----:B------:R-:W-:Y:S01]  /*22630*/  BSSY B6, `(.L_x_931) ;  /* 0x0000014000067945 */ /* 0x000fe20003800000 */
[----:B--2---:R-:W-:-:S04]  /*22640*/  IADD3 R0, R0, 0x24400, RZ ;  /* 0x0002440000007810 */ /* 0x004fc80007ffe0ff */
[----:B------:R-:W-:-:S13]  /*22650*/  LOP3.LUT P0, RZ, R0, 0x3ff, RZ, 0xc0, !PT ;  /* 0x000003ff00ff7812 */ /* 0x000fda000780c0ff */
[----:B------:R-:W-:Y:S05]  /*22660*/  @!P0 BRA `(.L_x_932) ;  /* 0x0000000000408947 */ /* 0x000fea0003800000 */
[----:B------:R-:W-:Y:S01]  /*22670*/  MOV R2, 0x0 ;  /* 0x0000000000027802 */ /* 0x000fe20000000f00 */
[----:B------:R-:W-:Y:S01]  /*22680*/  ULDC.64 UR6, c[0x4][0x1b8] ;  /* 0x01006e0000067ab9 */ /* 0x000fe20000000a00 */
[----:B------:R-:W-:Y:S01]  /*22690*/  ULDC.64 UR8, c[0x4][0x1c0] ;  /* 0x0100700000087ab9 */ /* 0x000fe20000000a00 */
[----:B------:R-:W-:Y:S01]  /*226a0*/  ULDC.64 UR4, c[0x4][0x118] ;  /* 0x0100460000047ab9 */ /* 0x000fe20000000a00 */
[----:B0-----:R-:W-:Y:S01]  /*226b0*/  IMAD.U32 R4, RZ, RZ, UR6 ;  /* 0x00000006ff047e24 */ /* 0x001fe2000f8e00ff */
[----:B------:R-:W-:Y:S01]  /*226c0*/  MOV R6, UR8 ;  /* 0x0000000800067c02 */ /* 0x000fe20008000f00 */
[----:B------:R-:W0:Y:S01]  /*226d0*/  LDC.64 R2, c[0x4][R2] ;  /* 0x0100000002027b82 */ /* 0x000e220000000a00 */
[----:B------:R-:W-:Y:S01]  /*226e0*/  IMAD.U32 R5, RZ, RZ, UR7 ;  /* 0x00000007ff057e24 */ /* 0x000fe2000f8e00ff */
[----:B------:R-:W-:Y:S01]  /*226f0*/  MOV R11, UR5 ;  /* 0x00000005000b7c02 */ /* 0x000fe20008000f00 */
[----:B------:R-:W-:Y:S01]  /*22700*/  IMAD.U32 R7, RZ, RZ, UR9 ;  /* 0x00000009ff077e24 */ /* 0x000fe2000f8e00ff */
[----:B------:R-:W-:Y:S01]  /*22710*/  MOV R13, RZ ;  /* 0x000000ff000d7202 */ /* 0x000fe20000000f00 */
[----:B------:R-:W-:-:S02]  /*22720*/  IMAD.U32 R10, RZ, RZ, UR4 ;  /* 0x00000004ff0a7e24 */ /* 0x000fc4000f8e00ff */
[----:B------:R-:W-:Y:S02]  /*22730*/  IMAD.MOV.U32 R8, RZ, RZ, 0x70 ;  /* 0x00000070ff087424 */ /* 0x000fe400078e00ff */
[----:B------:R-:W-:-:S07]  /*22740*/  IMAD.MOV.U32 R12, RZ, RZ, 0x1 ;  /* 0x00000001ff0c7424 */ /* 0x000fce00078e00ff */
[----:B------:R-:W-:-:S07]  /*22750*/  LEPC R20, `(.L_x_932) ;  /* 0x000000001014794e */ /* 0x000fce0000000000 */
[----:B0-----:R-:W-:Y:S05]  /*22760*/  CALL.ABS.NOINC R2 ;  /* 0x0000000002007343 */ /* 0x001fea0003c00000 */
.L_x_932:
[----:B------:R-:W-:Y:S05]  /*22770*/  BSYNC B6 ;  /* 0x0000000000067941 */ /* 0x000fea0003800000 */
.L_x_931:
[----:B------:R-:W2:Y:S01]  /*22780*/  LDL R2, [R1+0x4] ;  /* 0x0000040001027983 */ /* 0x000ea20000100800 */
[----:B------:R-:W-:Y:S01]  /*22790*/  BSSY B6, `(.L_x_933) ;  /* 0x0000024000067945 */ /* 0x000fe20003800000 */
[----:B--2---:R-:W-:-:S05]  /*227a0*/  VIADD R0, R2, 0x400 ;  /* 0x0000040002007836 */ /* 0x004fca0000000000 */
[----:B------:R-:W-:-:S13]  /*227b0*/  LOP3.LUT P0, RZ, R0, 0x3ff, RZ, 0xc0, !PT ;  /* 0x000003ff00ff7812 */ /* 0x000fda000780c0ff */
[----:B------:R-:W-:Y:S05]  /*227c0*/  @!P0 BRA `(.L_x_934) ;  /* 0x0000000000808947 */ /* 0x000fea0003800000 */
[----:B------:R-:W-:Y:S01]  /*227d0*/  MOV R0, 0x0 ;  /* 0x0000000000007802 */ /* 0x000fe20000000f00 */
[----:B------:R-:W-:Y:S01]  /*227e0*/  ULDC.64 UR6, c[0x4][0x1b8] ;  /* 0x01006e0000067ab9 */ /* 0x000fe20000000a00 */
[----:B------:R-:W-:Y:S01]  /*227f0*/  ULDC.64 UR8, c[0x4][0x1c0] ;  /* 0x0100700000087ab9 */ /* 0x000fe20000000a00 */
[----:B------:R-:W-:Y:S01]  /*22800*/  ULDC.64 UR4, c[0x4][0x120] ;  /* 0x0100480000047ab9 */ /* 0x000fe20000000a00 */
[----:B0-----:R0:W1:Y:S01]  /*22810*/  LDC.64 R2, c[0x4][R0] ;  /* 0x0100000000027b82 */ /* 0x0010620000000a00 */
[----:B------:R-:W-:Y:S01]  /*22820*/  IMAD.U32 R4, RZ, RZ, UR6 ;  /* 0x00000006ff047e24 */ /* 0x000fe2000f8e00ff */
[----:B------:R-:W-:Y:S01]  /*22830*/  MOV R5, UR7 ;  /* 0x0000000700057c02 */ /* 0x000fe20008000f00 */
        /* <DEDUP_REMOVED lines=8> */
[----:B-1----:R-:W-:Y:S05]  /*228c0*/  CALL.ABS.NOINC R2 ;  /* 0x0000000002007343 */ /* 0x002fea0003c00000 */
.L_x_935:
[----:B------:R-:W-:Y:S01]  /*228d0*/  MOV R2, 0x0 ;  /* 0x0000000000027802 */ /* 0x000fe20000000f00 */
[----:B------:R-:W-:Y:S01]  /*228e0*/  ULDC.64 UR4, c[0x4][0x1b8] ;  /* 0x01006e0000047ab9 */ /* 0x000fe20000000a00 */
[----:B------:R-:W-:Y:S01]  /*228f0*/  ULDC.64 UR6, c[0x4][0x1c0] ;  /* 0x0100700000067ab9 */ /* 0x000fe20000000a00 */
[----:B------:R-:W-:Y:S01]  /*22900*/  ULDC.64 UR8, c[0x4][0x128] ;  /* 0x01004a0000087ab9 */ /* 0x000fe20000000a00 */
[----:B------:R-:W-:Y:S01]  /*22910*/  IMAD.U32 R4, RZ, RZ, UR4 ;  /* 0x00000004ff047e24 */ /* 0x000fe2000f8e00ff */
[----:B------:R-:W-:Y:S01]  /*22920*/  MOV R5, UR5 ;  /* 0x0000000500057c02 */ /* 0x000fe20008000f00 */
[----:B------:R-:W0:Y:S01]  /*22930*/  LDC.64 R2, c[0x4][R2] ;  /* 0x0100000002027b82 */ /* 0x000e220000000a00 */
[----:B------:R-:W-:Y:S01]  /*22940*/  IMAD.U32 R6, RZ, RZ, UR6 ;  /* 0x00000006ff067e24 */ /* 0x000fe2000f8e00ff */
[----:B------:R-:W-:Y:S01]  /*22950*/  MOV R10, UR8 ;  /* 0x00000008000a7c02 */ /* 0x000fe20008000f00 */
[----:B------:R-:W-:Y:S01]  /*22960*/  IMAD.U32 R7, RZ, RZ, UR7 ;  /* 0x00000007ff077e24 */ /* 0x000fe2000f8e00ff */
[----:B------:R-:W-:Y:S01]  /*22970*/  MOV R12, 0x1 ;  /* 0x00000001000c7802 */ /* 0x000fe20000000f00 */
[----:B------:R-:W-:-:S02]  /*22980*/  IMAD.U32 R11, RZ, RZ, UR9 ;  /* 0x00000009ff0b7e24 */ /* 0x000fc4000f8e00ff */
[----:B------:R-:W-:Y:S02]  /*22990*/  IMAD.MOV.U32 R8, RZ, RZ, 0x70 ;  /* 0x00000070ff087424 */ /* 0x000fe400078e00ff */
[----:B------:R-:W-:-:S07]  /*229a0*/  IMAD.MOV.U32 R13, RZ, RZ, RZ ;  /* 0x000000ffff0d7224 */ /* 0x000fce00078e00ff */
[----:B------:R-:W-:-:S07]  /*229b0*/  LEPC R20, `(.L_x_934) ;  /* 0x000000001014794e */ /* 0x000fce0000000000 */
[----:B0-----:R-:W-:Y:S05]  /*229c0*/  CALL.ABS.NOINC R2 ;  /* 0x0000000002007343 */ /* 0x001fea0003c00000 */
.L_x_934:
[----:B------:R-:W-:Y:S05]  /*229d0*/  BSYNC B6 ;  /* 0x0000000000067941 */ /* 0x000fea0003800000 */
.L_x_933:
[----:B------:R-:W2:Y:S01]  /*229e0*/  LDL.LU R2, [R1] ;  /* 0x0000000001027983 */ /* 0x000ea20000300800 */
[----:B------:R-:W-:-:S03]  /*229f0*/  ULDC.64 UR4, c[0x0][0x9f8] ;  /* 0x00027e0000047ab9 */ /* 0x000fc60000000a00 */
[----:B0-----:R-:W3:Y:S04]  /*22a00*/  LDL.LU R4, [R1+0x28] ;  /* 0x0000280001047983 */ /* 0x001ee80000300800 */
[----:B------:R-:W4:Y:S01]  /*22a10*/  LDL R7, [R1+0x10] ;  /* 0x0000100001077983 */ /* 0x000f220000100800 */
[----:B------:R-:W-:Y:S01]  /*22a20*/  ISETP.NE.U32.AND P0, PT, RZ, UR4, PT ;  /* 0x00000004ff007c0c */ /* 0x000fe2000bf05070 */
[----:B------:R-:W-:Y:S02]  /*22a30*/  ULDC.64 UR6, c[0x0][0x208] ;  /* 0x0000820000067ab9 */ /* 0x000fe40000000a00 */
[----:B------:R-:W5:Y:S01]  /*22a40*/  LDL R0, [R1+0x38] ;  /* 0x0000380001007983 */ /* 0x000f620000100800 */
[----:B------:R-:W-:-:S13]  /*22a50*/  ISETP.NE.AND.EX P0, PT, RZ, UR5, PT, P0 ;  /* 0x00000005ff007c0c */ /* 0x000fda000bf05300 */
[----:B--2---:R-:W-:-:S04]  /*22a60*/  @P0 IADD3 R2, P1, R2, UR4, RZ ;  /* 0x0000000402020c10 */ /* 0x004fc8000ff3e0ff */
[----:B---3--:R-:W-:Y:S01]  /*22a70*/  @P0 IADD3.X R3, R4, UR5, RZ, P1, !PT ;  /* 0x0000000504030c10 */ /* 0x008fe20008ffe4ff */
[----:B------:R-:W-:-:S04]  /*22a80*/  ULDC.64 UR4, c[0x0][0xa08] ;  /* 0x0002820000047ab9 */ /* 0x000fc80000000a00 */
[----:B----4-:R0:W2:Y:S01]  /*22a90*/  @P0 LDG.E R7, desc[UR6][R2.64] ;  /* 0x0000000602070981 */ /* 0x0100a2000c1e1900 */
[----:B-----5:R-:W-:Y:S01]  /*22aa0*/  VIADD R9, R0, 0xffffffff ;  /* 0xffffffff00097836 */ /* 0x020fe20000000000 */
[----:B0-----:R-:W0:Y:S01]  /*22ab0*/  LDC.64 R2, c[0x0][0x418] ;  /* 0x00010600ff027b82 */ /* 0x001e220000000a00 */
[----:B--2---:R-:W-:Y:S01]  /*22ac0*/  SHF.R.S32.HI R8, RZ, 0x1f, R7 ;  /* 0x0000001fff087819 */ /* 0x004fe20000011407 */
[----:B------:R1:W-:Y:S04]  /*22ad0*/  @P0 STL [R1+0x10], R7 ;  /* 0x0000100701000387 */ /* 0x0003e80000100800 */
[----:B------:R1:W-:Y:S04]  /*22ae0*/  STL [R1+0x3c], R9 ;  /* 0x00003c0901007387 */ /* 0x0003e80000100800 */
[----:B------:R1:W-:Y:S01]  /*22af0*/  STL [R1+0x28], R8 ;  /* 0x0000280801007387 */ /* 0x0003e20000100800 */
[----:B0-----:R-:W-:Y:S01]  /*22b00*/  LOP3.LUT P0, RZ, R2, UR4, RZ, 0xfc, !PT ;  /* 0x0000000402ff7c12 */ /* 0x001fe2000f80fcff */
[----:B------:R-:W-:-:S03]  /*22b10*/  UMOV UR4, 0xffffffff ;  /* 0xffffffff00047882 */ /* 0x000fc60000000000 */
[----:B------:R-:W-:-:S04]  /*22b20*/  LOP3.LUT P0, RZ, R3, UR5, RZ, 0xfc, P0 ;  /* 0x0000000503ff7c12 */ /* 0x000fc8000800fcff */
[----:B------:R-:W-:Y:S01]  /*22b30*/  SEL R0, R7, RZ, !P0 ;  /* 0x000000ff07007207 */ /* 0x000fe20004000000 */
[----:B-1----:R-:W-:Y:S08]  /*22b40*/  BRA.DIV UR4, `(.L_x_936) ;  /* 0x00000062045c7947 */ /* 0x002ff0000b800000 */
[----:B------:R-:W0:Y:S02]  /*22b50*/  S2R R4, SR_TID.X ;  /* 0x0000000000047919 */ /* 0x000e240000002100 */
[----:B0-----:R-:W-:-:S04]  /*22b60*/  SHF.R.U32.HI R4, RZ, 0x5, R4 ;  /* 0x00000005ff047819 */ /* 0x001fc80000011604 */
[----:B------:R-:W-:-:S05]  /*22b70*/  LOP3.LUT R4, R4, 0x3, RZ, 0xc0, !PT ;  /* 0x0000000304047812 */ /* 0x000fca00078ec0ff */
[----:B------:R0:W1:Y:S02]  /*22b80*/  SHFL.IDX PT, R14, R4, RZ, 0x1f ;  /* 0x00001fff040e7589 */ /* 0x00006400000e0000 */
.L_x_1082:
[----:B0-----:R-:W2:Y:S01]  /*22b90*/  LDL.LU R4, [R1+0x8] ;  /* 0x0000080001047983 */ /* 0x001ea20000300800 */
[----:B------:R-:W-:Y:S02]  /*22ba0*/  PLOP3.LUT P1, PT, PT, PT, PT, 0x8, 0x0 ;  /* 0x000000000000781c */ /* 0x000fe40003f2e170 */
[----:B-1----:R-:W-:Y:S01]  /*22bb0*/  ISETP.NE.AND P0, PT, R14, RZ, PT ;  /* 0x000000ff0e00720c */ /* 0x002fe20003f05270 */
[----:B------:R0:W-:Y:S01]  /*22bc0*/  STL [R1], R0 ;  /* 0x0000000001007387 */ /* 0x0001e20000100800 */
[----:B--2---:R-:W-:-:S09]  /*22bd0*/  LOP3.LUT R4, R4, 0xfffffffb, RZ, 0xc0, !PT ;  /* 0xfffffffb04047812 */ /* 0x004fd200078ec0ff */
[----:B------:R-:W-:-:S05]  /*22be0*/  @P1 LOP3.LUT R4, R4, 0x4, RZ, 0xfc, !PT ;  /* 0x0000000404041812 */ /* 0x000fca00078efcff */
[----:B------:R0:W-:Y:S01]  /*22bf0*/  STL [R1+0x8], R4 ;  /* 0x0000080401007387 */ /* 0x0001e20000100800 */
[----:B------:R-:W-:Y:S05]  /*22c00*/  @P0 BRA `(.L_x_937) ;  /* 0x00000004005c0947 */ /* 0x000fea0003800000 */
[----:B------:R-:W-:-:S03]  /*22c10*/  UMOV UR4, 0xffffffff ;  /* 0xffffffff00047882 */ /* 0x000fc60000000000 */
[----:B------:R-:W-:Y:S05]  /*22c20*/  BRA.DIV UR4, `(.L_x_938) ;  /* 0x0000006204587947 */ /* 0x000fea000b800000 */
[----:B------:R-:W-:-:S13]  /*22c30*/  ELECT P6, URZ, PT ;  /* 0x00000000003f782f */ /* 0x000fda00038c0000 */
.L_x_1085:
[----:B------:R-:W-:Y:S05]  /*22c40*/  @!P6 BRA `(.L_x_937) ;  /* 0x00000004004ce947 */ /* 0x000fea0003800000 */
[----:B------:R1:W-:Y:S01]  /*22c50*/  STL [R1+0x18], R9 ;  /* 0x0000180901007387 */ /* 0x0003e20000100800 */
[----:B------:R-:W-:-:S04]  /*22c60*/  ISETP.NE.U32.AND P0, PT, R2, RZ, PT ;  /* 0x000000ff0200720c */ /* 0x000fc80003f05070 */
[----:B------:R-:W-:-:S13]  /*22c70*/  ISETP.NE.AND.EX P0, PT, R3, RZ, PT, P0 ;  /* 0x000000ff0300720c */ /* 0x000fda0003f05300 */
[----:B-1----:R-:W-:Y:S05]  /*22c80*/  @!P0 BRA `(.L_x_939) ;  /* 0x0000000000548947 */ /* 0x002fea0003800000 */
[----:B------:R-:W1:Y:S01]  /*22c90*/  LDC R6, c[0x0][0x43c] ;  /* 0x00010f00ff067b82 */ /* 0x000e620000000800 */
[----:B0-----:R-:W-:Y:S01]  /*22ca0*/  MOV R0, R9 ;  /* 0x0000000900007202 */ /* 0x001fe20000000f00 */
[----:B------:R-:W-:Y:S01]  /*22cb0*/  ULDC.64 UR4, c[0x0][0x428] ;  /* 0x00010a0000047ab9 */ /* 0x000fe20000000a00 */
[----:B------:R-:W-:Y:S01]  /*22cc0*/  ULDC.64 UR6, c[0x0][0x208] ;  /* 0x0000820000067ab9 */ /* 0x000fe20000000a00 */
[----:B-1----:R-:W-:-:S13]  /*22cd0*/  ISETP.NE.AND P0, PT, R6, 0x1, PT ;  /* 0x000000010600780c */ /* 0x002fda0003f05270 */
[----:B------:R-:W0:Y:S02]  /*22ce0*/  @P0 LDC.64 R4, c[0x0][0x440] ;  /* 0x00011000ff040b82 */ /* 0x000e240000000a00 */
[----:B0-----:R-:W-:-:S05]  /*22cf0*/  @P0 IMAD.HI.U32 R4, R9, R4, RZ ;  /* 0x0000000409040227 */ /* 0x001fca00078e00ff */
        /* <DEDUP_REMOVED lines=8> */
[----:B0-----:R-:W-:-:S04]  /*22d80*/  IMAD R6, R8, UR4, RZ ;  /* 0x0000000408067c24 */ /* 0x001fc8000f8e02ff */
[----:B------:R-:W-:-:S05]  /*22d90*/  IMAD R0, R7, UR5, R6 ;  /* 0x0000000507007c24 */ /* 0x000fca000f8e0206 */
[----:B------:R-:W-:-:S04]  /*22da0*/  IADD3 R0, R5, R0, RZ ;  /* 0x0000000005007210 */ /* 0x000fc80007ffe0ff */
[----:B------:R-:W-:-:S05]  /*22db0*/  LEA.HI.X R3, R4, R3, R0, 0x2, P0 ;  /* 0x0000000304037211 */ /* 0x000fca00000f1400 */
[----:B------:R-:W2:Y:S04]  /*22dc0*/  LDG.E R0, desc[UR6][R2.64] ;  /* 0x0000000602007981 */ /* 0x000ea8000c1e1900 */
[----:B--2---:R1:W-:Y:S02]  /*22dd0*/  STL [R1], R0 ;  /* 0x0000000001007387 */ /* 0x0043e40000100800 */
.L_x_939:
[----:B------:R-:W2:Y:S04]  /*22de0*/  LDL R7, [R1+0x4] ;  /* 0x0000040001077983 */ /* 0x000ea80000100800 */
[----:B01----:R-:W2:Y:S04]  /*22df0*/  LDL R0, [R1+0xc] ;  /* 0x00000c0001007983 */ /* 0x003ea80000100800 */
[----:B------:R-:W3:Y:S01]  /*22e00*/  LDL R2, [R1+0x14] ;  /* 0x0000140001027983 */ /* 0x000ee20000100800 */
[----:B--2---:R-:W-:Y:S01]  /*22e10*/  IMAD R0, R0, 0x8, R7 ;  /* 0x0000000800007824 */ /* 0x004fe200078e0207 */
[----:B---3--:R-:W-:-:S04]  /*22e20*/  SHF.L.U32 R2, R2, 0x1f, RZ ;  /* 0x0000001f02027819 */ /* 0x008fc800000006ff */
[----:B------:R-:W0:Y:S02]  /*22e30*/  SYNCS.PHASECHK.TRANS64.TRYWAIT P0, [R0+URZ+0x38840], R2 ;  /* 0x03884002000075a7 */ /* 0x000e24000800017f */
[----:B0-----:R-:W-:Y:S05]  /*22e40*/  @!P0 BRA `(.L_x_940) ;  /* 0x0000005c00f08947 */ /* 0x001fea0003800000 */
.L_x_1086:
[----:B------:R1:W5:Y:S01]  /*22e50*/  LDL R3, [R1+0x8] ;  /* 0x0000080001037983 */ /* 0x0003620000100800 */
[----:B------:R-:W2:Y:S02]  /*22e60*/  S2R R4, SR_TID.X ;  /* 0x0000000000047919 */ /* 0x000ea40000002100 */
[----:B--2---:R-:W-:-:S04]  /*22e70*/  LOP3.LUT R4, R4, 0x7f, RZ, 0xc0, !PT ;  /* 0x0000007f04047812 */ /* 0x004fc800078ec0ff */
[----:B------:R-:W-:-:S13]  /*22e80*/  ISETP.NE.AND P0, PT, R4, RZ, PT ;  /* 0x000000ff0400720c */ /* 0x000fda0003f05270 */
[----:B-1----:R-:W-:Y:S05]  /*22e90*/  @P0 BRA `(.L_x_941) ;  /* 0x0000000000140947 */ /* 0x002fea0003800000 */
[----:B-----5:R-:W-:Y:S01]  /*22ea0*/  LOP3.LUT P1, RZ, R3, 0x1, RZ, 0xc0, !PT ;  /* 0x0000000103ff7812 */ /* 0x020fe2000782c0ff */
[----:B0-----:R-:W-:-:S04]  /*22eb0*/  IMAD.MOV.U32 R2, RZ, RZ, 0xa000 ;  /* 0x0000a000ff027424 */ /* 0x001fc800078e00ff */
[----:B------:R1:W-:Y:S08]  /*22ec0*/  SYNCS.ARRIVE.TRANS64 RZ, [R0+URZ+0x38830], R2 ;  /* 0x0388300200ff79a7 */ /* 0x0003f0000800003f */
[----:B------:R-:W-:Y:S05]  /*22ed0*/  @!P1 BRA `(.L_x_941) ;  /* 0x0000000000049947 */ /* 0x000fea0003800000 */
[----:B------:R-:W-:Y:S01]  /*22ee0*/  BPT.TRAP 0x1 ;  /* 0x000000040000795c */ /* 0x000fe20000300000 */
.L_x_941:
[----:B------:R-:W2:Y:S04]  /*22ef0*/  LDL R7, [R1+0x4] ;  /* 0x0000040001077983 */ /* 0x000ea80000100800 */
[----:B------:R-:W2:Y:S04]  /*22f00*/  LDL R6, [R1+0xc] ;  /* 0x00000c0001067983 */ /* 0x000ea80000100800 */
[----:B------:R-:W3:Y:S04]  /*22f10*/  LDL R5, [R1+0x18] ;  /* 0x0000180001057983 */ /* 0x000ee80000100800 */
[----:B------:R-:W4:Y:S04]  /*22f20*/  LDL R4, [R1+0x1c] ;  /* 0x00001c0001047983 */ /* 0x000f280000100800 */
[----:B01----:R-:W4:Y:S01]  /*22f30*/  LDL R2, [R1] ;  /* 0x0000000001027983 */ /* 0x003f220000100800 */
[----:B------:R-:W-:Y:S01]  /*22f40*/  R2UR UR9, R0 ;  /* 0x00000000000972ca */ /* 0x000fe200000e0000 */
[----:B------:R-:W-:Y:S01]  /*22f50*/  UIADD3 UR4, UP0, UR38, 0x370, URZ ;  /* 0x0000037026047890 */ /* 0x000fe2000ff1e03f */
[----:B------:R-:W-:Y:S01]  /*22f60*/  R2UR UR12, R18 ;  /* 0x00000000120c72ca */ /* 0x000fe200000e0000 */
[----:B------:R-:W-:Y:S01]  /*22f70*/  UMOV UR10, URZ ;  /* 0x0000003f000a7c82 */ /* 0x000fe20008000000 */
[----:B------:R-:W-:Y:S01]  /*22f80*/  PLOP3.LUT P0, PT, PT, PT, PT, 0x80, 0x0 ;  /* 0x000000000000781c */ /* 0x000fe20003f0f070 */
[----:B------:R-:W-:Y:S01]  /*22f90*/  UMOV UR6, 0x0 ;  /* 0x0000000000067882 */ /* 0x000fe20000000000 */
[----:B------:R-:W-:Y:S01]  /*22fa0*/  UMOV UR7, 0x14f00000 ;  /* 0x14f0000000077882 */ /* 0x000fe20000000000 */
[----:B------:R-:W-:Y:S01]  /*22fb0*/  UMOV UR17, 0x40 ;  /* 0x0000004000117882 */ /* 0x000fe20000000000 */
[----:B-----5:R-:W-:-:S05]  /*22fc0*/  LOP3.LUT R3, R3, 0xfffffffb, RZ, 0xc0, !PT ;  /* 0xfffffffb03037812 */ /* 0x020fca00078ec0ff */
[----:B------:R-:W-:-:S04]  /*22fd0*/  UIADD3 UR9, UR9, 0x38830, URZ ;  /* 0x0003883009097890 */ /* 0x000fc8000fffe03f */
[----:B------:R-:W-:-:S05]  /*22fe0*/  @P0 LOP3.LUT R3, R3, 0x4, RZ, 0xfc, !PT ;  /* 0x0000000403030812 */ /* 0x000fca00078efcff */
[----:B------:R1:W-:Y:S01]  /*22ff0*/  STL [R1+0x8], R3 ;  /* 0x0000080301007387 */ /* 0x0003e20000100800 */
[----:B--2---:R-:W-:Y:S01]  /*23000*/  IMAD R0, R6, 0xa000, R7 ;  /* 0x0000a00006007824 */ /* 0x004fe200078e0207 */
[----:B---3--:R-:W-:-:S04]  /*23010*/  R2UR UR11, R5 ;  /* 0x00000000050b72ca */ /* 0x008fc800000e0000 */
[----:B------:R-:W-:Y:S02]  /*23020*/  R2UR UR14, R0 ;  /* 0x00000000000e72ca */ /* 0x000fe400000e0000 */
[----:B----4-:R-:W-:Y:S02]  /*23030*/  R2UR UR5, R4 ;  /* 0x00000000040572ca */ /* 0x010fe400000e0000 */
[----:B------:R-:W-:-:S09]  /*23040*/  R2UR UR13, R2 ;  /* 0x00000000020d72ca */ /* 0x000fd200000e0000 */
[----:B------:R-:W-:Y:S02]  /*23050*/  UIADD3 UR8, UR14, 0x24400, URZ ;  /* 0x000244000e087890 */ /* 0x000fe4000fffe03f */
[----:B------:R-:W-:Y:S02]  /*23060*/  UIMAD UR11, UR11, 0x50, UR5 ;  /* 0x000000500b0b78a4 */ /* 0x000fe4000f8e0205 */
[----:B------:R-:W-:Y:S02]  /*23070*/  UIADD3.X UR5, URZ, UR39, URZ, UP0, !UPT ;  /* 0x000000273f057290 */ /* 0x000fe400087fe43f */
[----:B------:R-:W-:Y:S02]  /*23080*/  UIADD3 UR15, UR14, 0x26c00, URZ ;  /* 0x00026c000e0f7890 */ /* 0x000fe4000fffe03f */
[----:B------:R-:W-:Y:S02]  /*23090*/  UIADD3 UR16, UR14, 0x29400, URZ ;  /* 0x000294000e107890 */ /* 0x000fe4000fffe03f */
[----:B------:R-:W-:-:S03]  /*230a0*/  UIADD3 UR14, UR14, 0x2bc00, URZ ;  /* 0x0002bc000e0e7890 */ /* 0x000fc6000fffe03f */
[----:B------:R0:W-:Y:S02]  /*230b0*/  UTMALDG.4D [UR8], [UR4], desc[UR6] ;  /* 0x00000608040075b4 */ /* 0x0001e40008019000 */
[----:B0-----:R-:W-:Y:S01]  /*230c0*/  UMOV UR8, UR15 ;  /* 0x0000000f00087c82 */ /* 0x001fe20008000000 */
[----:B------:R-:W-:Y:S01]  /*230d0*/  UMOV UR10, UR17 ;  /* 0x00000011000a7c82 */ /* 0x000fe20008000000 */
[----:B------:R-:W-:Y:S01]  /*230e0*/  UMOV UR15, 0x80 ;  /* 0x00000080000f7882 */ /* 0x000fe20000000000 */
[----:B------:R0:W-:Y:S02]  /*230f0*/  UTMALDG.4D [UR8], [UR4], desc[UR6] ;  /* 0x00000608040075b4 */ /* 0x0001e40008019000 */
[----:B0-----:R-:W-:Y:S01]  /*23100*/  UMOV UR8, UR16 ;  /* 0x0000001000087c82 */ /* 0x001fe20008000000 */
[----:B------:R-:W-:Y:S01]  /*23110*/  UMOV UR10, UR15 ;  /* 0x0000000f000a7c82 */ /* 0x000fe20008000000 */
[----:B------:R-:W-:Y:S01]  /*23120*/  UMOV UR15, 0xc0 ;  /* 0x000000c0000f7882 */ /* 0x000fe20000000000 */
[----:B------:R0:W-:Y:S02]  /*23130*/  UTMALDG.4D [UR8], [UR4], desc[UR6] ;  /* 0x00000608040075b4 */ /* 0x0001e40008019000 */
[----:B0-----:R-:W-:Y:S01]  /*23140*/  UMOV UR8, UR14 ;  /* 0x0000000e00087c82 */ /* 0x001fe20008000000 */
[----:B------:R-:W-:-:S02]  /*23150*/  UMOV UR10, UR15 ;  /* 0x0000000f000a7c82 */ /* 0x000fc40008000000 */
[----:B------:R1:W-:Y:S02]  /*23160*/  UTMALDG.4D [UR8], [UR4], desc[UR6] ;  /* 0x00000608040075b4 */ /* 0x0003e40008019000 */
[----:B-1----:R-:W-:Y:S01]  /*23170*/  NOP ;  /* 0x0000000000007918 */ /* 0x002fe20000000000 */
.L_x_937:
[----:B------:R-:W2:Y:S04]  /*23180*/  LDL R2, [R1+0x4] ;  /* 0x0000040001027983 */ /* 0x000ea80000100800 */
[----:B------:R-:W3:Y:S04]  /*23190*/  LDL.LU R3, [R1+0x40] ;  /* 0x0000400001037983 */ /* 0x000ee80000300800 */
[----:B------:R-:W4:Y:S04]  /*231a0*/  LDL.LU R5, [R1+0x34] ;  /* 0x0000340001057983 */ /* 0x000f280000300800 */
[----:B0-----:R-:W5:Y:S01]  /*231b0*/  LDL.LU R4, [R1+0x48] ;  /* 0x0000480001047983 */ /* 0x001f620000300800 */
[----:B------:R-:W-:Y:S05]  /*231c0*/  WARPSYNC.ALL ;  /* 0x0000000000007948 */ /* 0x000fea0003800000 */
[----:B------:R-:W-:Y:S01]  /*231d0*/  ULDC.64 UR4, c[0x0][0x298] ;  /* 0x0000a60000047ab9 */ /* 0x000fe20000000a00 */
[----:B------:R-:W-:Y:S01]  /*231e0*/  ULDC.64 UR6, c[0x0][0xa00] ;  /* 0x0002800000067ab9 */ /* 0x000fe20000000a00 */
[----:B------:R-:W-:Y:S01]  /*231f0*/  BSSY B6, `(.L_x_942) ;  /* 0x0000024000067945 */ /* 0x000fe20003800000 */
[----:B------:R-:W-:Y:S01]  /*23200*/  BAR.SYNC.DEFER_BLOCKING 0x8, 0x180 ;  /* 0x0206000000007b1d */ /* 0x000fe20000010000 */
[----:B------:R-:W-:-:S04]  /*23210*/  ISETP.NE.U32.AND P0, PT, RZ, UR6, PT ;  /* 0x00000006ff007c0c */ /* 0x000fc8000bf05070 */
[----:B------:R-:W-:Y:S02]  /*23220*/  ISETP.NE.AND.EX P0, PT, RZ, UR7, PT, P0 ;  /* 0x00000007ff007c0c */ /* 0x000fe4000bf05300 */
[----:B--2---:R-:W-:Y:S02]  /*23230*/  IADD3 R2, R2, 0x14400, RZ ;  /* 0x0001440002027810 */ /* 0x004fe40007ffe0ff */
[----:B---3--:R-:W-:Y:S02]  /*23240*/  SHF.R.S32.HI R0, RZ, 0x1f, R3 ;  /* 0x0000001fff007819 */ /* 0x008fe40000011403 */
[----:B------:R-:W-:Y:S02]  /*23250*/  LOP3.LUT P1, RZ, R2, 0x3ff, RZ, 0xc0, !PT ;  /* 0x000003ff02ff7812 */ /* 0x000fe4000782c0ff */
[----:B----4-:R-:W-:Y:S01]  /*23260*/  SEL R5, R5, RZ, !P0 ;  /* 0x000000ff05057207 */ /* 0x010fe20004000000 */
[----:B------:R-:W-:Y:S01]  /*23270*/  IMAD R0, R0, UR4, RZ ;  /* 0x0000000400007c24 */ /* 0x000fe2000f8e02ff */
[----:B-----5:R-:W-:-:S03]  /*23280*/  SEL R4, R4, RZ, !P0 ;  /* 0x000000ff04047207 */ /* 0x020fc60004000000 */
[C---:B------:R-:W-:Y:S02]  /*23290*/  IMAD R0, R3.reuse, UR5, R0 ;  /* 0x0000000503007c24 */ /* 0x040fe4000f8e0200 */
[----:B------:R-:W-:-:S05]  /*232a0*/  IMAD.WIDE.U32 R2, R3, UR4, RZ ;  /* 0x0000000403027c25 */ /* 0x000fca000f8e00ff */
[----:B------:R0:W-:Y:S04]  /*232b0*/  STL.64 [R1+0x40], R2 ;  /* 0x0000400201007387 */ /* 0x0001e80000100a00 */
[----:B------:R1:W-:Y:S04]  /*232c0*/  STL [R1+0x34], R5 ;  /* 0x0000340501007387 */ /* 0x0003e80000100800 */
[----:B------:R1:W-:Y:S01]  /*232d0*/  STL [R1+0x5c], R4 ;  /* 0x00005c0401007387 */ /* 0x0003e20000100800 */
[----:B0-----:R-:W-:Y:S01]  /*232e0*/  IMAD.IADD R2, R3, 0x1, R0 ;  /* 0x0000000103027824 */ /* 0x001fe200078e0200 */
[----:B------:R-:W-:-:S05]  /*232f0*/  SHF.R.S32.HI R0, RZ, 0x1f, R18 ;  /* 0x0000001fff007819 */ /* 0x000fca0000011412 */
[----:B------:R1:W-:Y:S04]  /*23300*/  STL [R1+0x58], R0 ;  /* 0x0000580001007387 */ /* 0x0003e80000100800 */
[----:B------:R1:W-:Y:S01]  /*23310*/  STL [R1+0x48], R2 ;  /* 0x0000480201007387 */ /* 0x0003e20000100800 */
[----:B------:R-:W-:Y:S05]  /*23320*/  @!P1 BRA `(.L_x_943) ;  /* 0x0000000000409947 */ /* 0x000fea0003800000 */
[----:B-1----:R-:W-:Y:S01]  /*23330*/  MOV R2, 0x0 ;  /* 0x0000000000027802 */ /* 0x002fe20000000f00 */
        /* <DEDUP_REMOVED lines=15> */
.L_x_943:
[----:B------:R-:W-:Y:S05]  /*23430*/  BSYNC B6 ;  /* 0x0000000000067941 */ /* 0x000fea0003800000 */
.L_x_942:
[----:B------:R-:W2:Y:S01]  /*23440*/  LDL.LU R6, [R1+0x48] ;  /* 0x0000480001067983 */ /* 0x000ea20000300800 */
[----:B------:R-:W-:Y:S01]  /*23450*/  ULDC.64 UR4, c[0x0][0x2d8] ;  /* 0x0000b60000047ab9 */ /* 0x000fe20000000a00 */
[----:B------:R-:W0:Y:S02]  /*23460*/  LDC R7, c[0x0][0x448] ;  /* 0x00011200ff077b82 */ /* 0x000e240000000800 */
[----:B-1----:R-:W2:Y:S04]  /*23470*/  LDL.LU.64 R2, [R1+0x40] ;  /* 0x0000400001027983 */ /* 0x002ea80000300a00 */
[----:B------:R-:W3:Y:S04]  /*23480*/  LDL.LU R0, [R1+0x58] ;  /* 0x0000580001007983 */ /* 0x000ee80000300800 */
[----:B------:R-:W4:Y:S04]  /*23490*/  LDL.LU R5, [R1+0x5c] ;  /* 0x00005c0001057983 */ /* 0x000f280000300800 */
[----:B------:R-:W5:Y:S01]  /*234a0*/  LDL.LU R4, [R1+0x34] ;  /* 0x0000340001047983 */ /* 0x000f620000300800 */
[----:B------:R-:W-:Y:S01]  /*234b0*/  SHF.L.U32 R17, R17, 0x7, RZ ;  /* 0x0000000711117819 */ /* 0x000fe200000006ff */
[----:B------:R-:W1:Y:S01]  /*234c0*/  S2R R9, SR_TID.X ;  /* 0x0000000000097919 */ /* 0x000e620000002100 */
[----:B------:R-:W1:Y:S01]  /*234d0*/  S2R R8, SR_TID.X ;  /* 0x0000000000087919 */ /* 0x000e620000002100 */
[----:B0-----:R-:W-:Y:S01]  /*234e0*/  ISETP.NE.AND P0, PT, R7, 0x1, PT ;  /* 0x000000010700780c */ /* 0x001fe20003f05270 */
[----:B------:R-:W0:Y:S01]  /*234f0*/  S2R R10, SR_TID.X ;  /* 0x00000000000a7919 */ /* 0x000e220000002100 */
[----:B-1----:R-:W-:Y:S01]  /*23500*/  SHF.L.U32 R9, R9, 0x3, RZ ;  /* 0x0000000309097819 */ /* 0x002fe200000006ff */
[----:B------:R-:W-:-:S03]  /*23510*/  IMAD.SHL.U32 R8, R8, 0x8, RZ ;  /* 0x0000000808087824 */ /* 0x000fc600078e00ff */
[----:B------:R-:W-:Y:S02]  /*23520*/  LOP3.LUT R9, R9, 0x38, RZ, 0xc0, !PT ;  /* 0x0000003809097812 */ /* 0x000fe400078ec0ff */
[----:B0-----:R-:W-:Y:S02]  /*23530*/  LOP3.LUT R10, R10, 0x7f, RZ, 0xc0, !PT ;  /* 0x0000007f0a0a7812 */ /* 0x001fe400078ec0ff */
[C---:B------:R-:W-:Y:S02]  /*23540*/  LOP3.LUT R12, R9.reuse, 0x40, RZ, 0xfc, !PT ;  /* 0x00000040090c7812 */ /* 0x040fe400078efcff */
[C---:B------:R-:W-:Y:S02]  /*23550*/  LOP3.LUT R11, R9.reuse, 0x80, RZ, 0xfc, !PT ;  /* 0x00000080090b7812 */ /* 0x040fe400078efcff */
[----:B------:R-:W-:Y:S02]  /*23560*/  LOP3.LUT R8, R8, 0x38, RZ, 0xc0, !PT ;  /* 0x0000003808087812 */ /* 0x000fe400078ec0ff */
[----:B------:R-:W-:-:S02]  /*23570*/  LOP3.LUT R9, R9, 0xc0, RZ, 0xfc, !PT ;  /* 0x000000c009097812 */ /* 0x000fc400078efcff */
[----:B------:R-:W-:Y:S01]  /*23580*/  SHF.R.U32.HI R10, RZ, 0x3, R10 ;  /* 0x00000003ff0a7819 */ /* 0x000fe2000001160a */
[----:B--2---:R-:W-:Y:S02]  /*23590*/  IMAD.MOV.U32 R3, RZ, RZ, R6 ;  /* 0x000000ffff037224 */ /* 0x004fe400078e0006 */
[----:B------:R-:W0:Y:S01]  /*235a0*/  @P0 LDC R6, c[0x0][0x450] ;  /* 0x00011400ff060b82 */ /* 0x000e220000000800 */
[----:B---3--:R-:W-:Y:S02]  /*235b0*/  IMAD R0, R0, UR4, RZ ;  /* 0x0000000400007c24 */ /* 0x008fe4000f8e02ff */
[----:B------:R-:W-:-:S04]  /*235c0*/  IMAD.WIDE.U32 R2, R18, UR4, R2 ;  /* 0x0000000412027c25 */ /* 0x000fc8000f8e0002 */
[----:B------:R-:W-:Y:S01]  /*235d0*/  IMAD R0, R18, UR5, R0 ;  /* 0x0000000512007c24 */ /* 0x000fe2000f8e0200 */
[----:B------:R-:W-:-:S04]  /*235e0*/  ULDC.64 UR4, c[0x0][0x2e0] ;  /* 0x0000b80000047ab9 */ /* 0x000fc80000000a00 */
[----:B------:R-:W-:Y:S01]  /*235f0*/  IADD3 R3, R3, R0, RZ ;  /* 0x0000000003037210 */ /* 0x000fe20007ffe0ff */
[----:B----4-:R-:W-:-:S04]  /*23600*/  IMAD R0, R5, UR4, RZ ;  /* 0x0000000405007c24 */ /* 0x010fc8000f8e02ff */
[C---:B-----5:R-:W-:Y:S02]  /*23610*/  IMAD R0, R4.reuse, UR5, R0 ;  /* 0x0000000504007c24 */ /* 0x060fe4000f8e0200 */
[----:B------:R-:W-:Y:S01]  /*23620*/  IMAD.WIDE.U32 R2, R4, UR4, R2 ;  /* 0x0000000404027c25 */ /* 0x000fe2000f8e0002 */
[----:B------:R-:W-:Y:S01]  /*23630*/  ULDC.64 UR4, c[0x0][0x2d0] ;  /* 0x0000b40000047ab9 */ /* 0x000fe20000000a00 */
[----:B------:R-:W1:Y:S02]  /*23640*/  S2R R4, SR_TID.X ;  /* 0x0000000000047919 */ /* 0x000e640000002100 */
[----:B------:R-:W-:Y:S01]  /*23650*/  IMAD.IADD R3, R3, 0x1, R0 ;  /* 0x0000000103037824 */ /* 0x000fe200078e0200 */
[----:B-1----:R-:W-:-:S04]  /*23660*/  LOP3.LUT R4, R4, 0x7f, RZ, 0xc0, !PT ;  /* 0x0000007f04047812 */ /* 0x002fc800078ec0ff */
[----:B------:R-:W-:Y:S02]  /*23670*/  SHF.R.U32.HI R5, RZ, 0x3, R4 ;  /* 0x00000003ff057819 */ /* 0x000fe40000011604 */
[----:B------:R-:W1:Y:S02]  /*23680*/  S2R R4, SR_TID.X ;  /* 0x0000000000047919 */ /* 0x000e640000002100 */
[----:B-1----:R-:W-:-:S05]  /*23690*/  IMAD.SHL.U32 R4, R4, 0x10, RZ ;  /* 0x0000001004047824 */ /* 0x002fca00078e00ff */
[----:B------:R-:W-:Y:S02]  /*236a0*/  LOP3.LUT R4, R5, 0x70, R4, 0xf8, !PT ;  /* 0x0000007005047812 */ /* 0x000fe400078ef804 */
[----:B------:R-:W1:Y:S02]  /*236b0*/  @P0 LDC R5, c[0x0][0x44c] ;  /* 0x00011300ff050b82 */ /* 0x000e640000000800 */
[----:B------:R-:W-:-:S05]  /*236c0*/  LOP3.LUT R4, R4, R17, RZ, 0xfc, !PT ;  /* 0x0000001104047212 */ /* 0x000fca00078efcff */
[----:B------:R-:W-:Y:S02]  /*236d0*/  IMAD.MOV.U32 R0, RZ, RZ, R4 ;  /* 0x000000ffff007224 */ /* 0x000fe400078e0004 */
[----:B-1----:R-:W-:-:S05]  /*236e0*/  @P0 IMAD.HI.U32 R5, R4, R5, RZ ;  /* 0x0000000504050227 */ /* 0x002fca00078e00ff */
[----:B0-----:R-:W-:-:S05]  /*236f0*/  @P0 SHF.R.U32.HI R0, RZ, R6, R5 ;  /* 0x00000006ff000219 */ /* 0x001fca0000011605 */
[----:B------:R-:W-:Y:S02]  /*23700*/  IMAD.MOV R5, RZ, RZ, -R0 ;  /* 0x000000ffff057224 */ /* 0x000fe400078e0a00 */
[----:B------:R-:W-:-:S04]  /*23710*/  IMAD.WIDE.U32 R2, R0, UR4, R2 ;  /* 0x0000000400027c25 */ /* 0x000fc8000f8e0002 */
[----:B------:R-:W-:Y:S01]  /*23720*/  IMAD R4, R7, R5, R4 ;  /* 0x0000000507047224 */ /* 0x000fe200078e0204 */
[----:B------:R-:W-:-:S05]  /*23730*/  SHF.R.S32.HI R5, RZ, 0x1f, R0 ;  /* 0x0000001fff057819 */ /* 0x000fca0000011400 */
[----:B------:R-:W-:-:S04]  /*23740*/  IMAD R5, R5, UR4, RZ ;  /* 0x0000000405057c24 */ /* 0x000fc8000f8e02ff */
[----:B------:R-:W-:Y:S01]  /*23750*/  IMAD R0, R0, UR5, R5 ;  /* 0x0000000500007c24 */ /* 0x000fe2000f8e0205 */
[----:B------:R-:W-:-:S04]  /*23760*/  ULDC.64 UR4, c[0x0][0x2c8] ;  /* 0x0000b20000047ab9 */ /* 0x000fc80000000a00 */
[----:B------:R-:W-:Y:S02]  /*23770*/  IADD3 R3, R3, R0, RZ ;  /* 0x0000000003037210 */ /* 0x000fe40007ffe0ff */
[----:B------:R-:W-:Y:S01]  /*23780*/  SHF.R.S32.HI R0, RZ, 0x1f, R4 ;  /* 0x0000001fff007819 */ /* 0x000fe20000011404 */
[----:B------:R-:W-:-:S04]  /*23790*/  IMAD.WIDE.U32 R2, R4, UR4, R2 ;  /* 0x0000000404027c25 */ /* 0x000fc8000f8e0002 */
[----:B------:R-:W-:-:S04]  /*237a0*/  IMAD R0, R0, UR4, RZ ;  /* 0x0000000400007c24 */ /* 0x000fc8000f8e02ff */
[----:B------:R-:W-:Y:S01]  /*237b0*/  IMAD R4, R4, UR5, R0 ;  /* 0x0000000504047c24 */ /* 0x000fe2000f8e0200 */
[----:B------:R-:W-:-:S03]  /*237c0*/  ULDC.64 UR4, c[0x0][0x280] ;  /* 0x0000a00000047ab9 */ /* 0x000fc60000000a00 */
[----:B------:R-:W-:Y:S01]  /*237d0*/  IMAD.IADD R3, R3, 0x1, R4 ;  /* 0x0000000103037824 */ /* 0x000fe200078e0204 */
[----:B------:R-:W-:Y:S01]  /*237e0*/  LEA R4, P0, R2, UR4, 0x1 ;  /* 0x0000000402047c11 */ /* 0x000fe2000f8008ff */
        /* <DEDUP_REMOVED lines=8> */
[----:B------:R-:W2:Y:S04]  /*23870*/  LDL.LU R6, [R1+0x50] ;  /* 0x0000500001067983 */ /* 0x000ea80000300800 */
[----:B------:R-:W3:Y:S01]  /*23880*/  LDL R9, [R1+0x2c] ;  /* 0x00002c0001097983 */ /* 0x000ee20000100800 */
[----:B------:R-:W-:Y:S01]  /*23890*/  IMAD.IADD R0, R10, 0x1, R17 ;  /* 0x000000010a007824 */ /* 0x000fe200078e0211 */
[----:B------:R-:W-:Y:S02]  /*238a0*/  ULDC.64 UR4, c[0x0][0x208] ;  /* 0x0000820000047ab9 */ /* 0x000fe40000000a00 */
[----:B------:R-:W-:Y:S01]  /*238b0*/  SHFL.IDX PT, R5, R4, 0x1, 0x181f ;  /* 0x00381f0004057f89 */ /* 0x000fe200000e0000 */
[----:B--2---:R-:W-:-:S03]  /*238c0*/  IMAD R2, R6, R7, RZ ;  /* 0x0000000706027224 */ /* 0x004fc600078e02ff */
[----:B------:R-:W0:Y:S02]  /*238d0*/  SHFL.IDX PT, R7, R4, RZ, 0x181f ;  /* 0x00181fff04077589 */ /* 0x000e2400000e0000 */
[----:B------:R-:W-:Y:S02]  /*238e0*/  ISETP.GE.AND P2, PT, R0, R2, PT ;  /* 0x000000020000720c */ /* 0x000fe40003f46270 */
[----:B------:R-:W1:Y:S11]  /*238f0*/  SHFL.IDX PT, R6, R3, RZ, 0x181f ;  /* 0x00181fff03067589 */ /* 0x000e7600000e0000 */
[----:B0-----:R-:W-:-:S05]  /*23900*/  @!P2 LEA R7, P5, R8, R7, 0x1 ;  /* 0x000000070807a211 */ /* 0x001fca00078a08ff */
[----:B-1----:R-:W-:-:S05]  /*23910*/  @!P2 IMAD.X R6, RZ, RZ, R6, P5 ;  /* 0x000000ffff06a224 */ /* 0x002fca00028e0606 */
[----:B------:R-:W-:-:S04]  /*23920*/  @!P2 LOP3.LUT R7, R7, R6, RZ, 0x3c, !PT ;  /* 0x000000060707a212 */ /* 0x000fc800078e3cff */
[----:B------:R-:W-:-:S04]  /*23930*/  @!P2 LOP3.LUT R6, R7, R6, RZ, 0x3c, !PT ;  /* 0x000000060706a212 */ /* 0x000fc800078e3cff */
[----:B------:R-:W-:-:S05]  /*23940*/  @!P2 LOP3.LUT R7, R7, R6, RZ, 0x3c, !PT ;  /* 0x000000060707a212 */ /* 0x000fca00078e3cff */
[----:B---3--:R-:W-:Y:S04]  /*23950*/  @!P2 LDGSTS.E.BYPASS.LTC128B.128 [R9+0x14400], desc[UR4][R6.64], !P4 ;  /* 0x144000000609afae */ /* 0x008fe8000e101d44 */
[----:B------:R-:W-:Y:S04]  /*23960*/  @!P2 LDGSTS.E.BYPASS.LTC128B.128 [R9+0x18400], desc[UR4][R6.64+0x80], !P3 ;  /* 0x184000800609afae */ /* 0x000fe8000d901d44 */
[----:B------:R-:W-:Y:S04]  /*23970*/  @!P2 LDGSTS.E.BYPASS.LTC128B.128 [R9+0x1c400], desc[UR4][R6.64+0x100], !P0 ;  /* 0x1c4001000609afae */ /* 0x000fe8000c101d44 */
[----:B------:R0:W-:Y:S04]  /*23980*/  @!P2 LDGSTS.E.BYPASS.LTC128B.128 [R9+0x20400], desc[UR4][R6.64+0x180], !P1 ;  /* 0x204001800609afae */ /* 0x0001e8000c901d44 */
[----:B0-----:R-:W0:Y:S01]  /*23990*/  SHFL.IDX PT, R7, R3, 0x1, 0x181f ;  /* 0x00381f0003077f89 */ /* 0x001e2200000e0000 */
[----:B------:R-:W-:-:S04]  /*239a0*/  IADD3 R6, R0, 0x10, RZ ;  /* 0x0000001000067810 */ /* 0x000fc80007ffe0ff */
[----:B------:R-:W-:-:S13]  /*239b0*/  ISETP.GE.AND P2, PT, R6, R2, PT ;  /* 0x000000020600720c */ /* 0x000fda0003f46270 */
[----:B------:R-:W-:-:S05]  /*239c0*/  @!P2 LEA R5, P5, R8, R5, 0x1 ;  /* 0x000000050805a211 */ /* 0x000fca00078a08ff */
[----:B0-----:R-:W-:-:S04]  /*239d0*/  @!P2 IMAD.X R6, RZ, RZ, R7, P5 ;  /* 0x000000ffff06a224 */ /* 0x001fc800028e0607 */
[----:B------:R-:W-:Y:S01]  /*239e0*/  @!P2 IMAD.MOV.U32 R7, RZ, RZ, R6 ;  /* 0x000000ffff07a224 */ /* 0x000fe200078e0006 */
[----:B------:R-:W-:Y:S02]  /*239f0*/  @!P2 MOV R6, R5 ;  /* 0x000000050006a202 */ /* 0x000fe40000000f00 */
[----:B------:R-:W0:Y:S04]  /*23a00*/  SHFL.IDX PT, R5, R4, 0x2, 0x181f ;  /* 0x00581f0004057f89 */ /* 0x000e2800000e0000 */
[----:B------:R-:W-:Y:S04]  /*23a10*/  @!P2 LDGSTS.E.BYPASS.LTC128B.128 [R9+0x14c00], desc[UR4][R6.64], !P4 ;  /* 0x14c000000609afae */ /* 0x000fe8000e101d44 */
[----:B------:R-:W-:Y:S04]  /*23a20*/  @!P2 LDGSTS.E.BYPASS.LTC128B.128 [R9+0x18c00], desc[UR4][R6.64+0x80], !P3 ;  /* 0x18c000800609afae */ /* 0x000fe8000d901d44 */
[----:B------:R-:W-:Y:S04]  /*23a30*/  @!P2 LDGSTS.E.BYPASS.LTC128B.128 [R9+0x1cc00], desc[UR4][R6.64+0x100], !P0 ;  /* 0x1cc001000609afae */ /* 0x000fe8000c101d44 */
[----:B------:R1:W-:Y:S04]  /*23a40*/  @!P2 LDGSTS.E.BYPASS.LTC128B.128 [R9+0x20c00], desc[UR4][R6.64+0x180], !P1 ;  /* 0x20c001800609afae */ /* 0x0003e8000c901d44 */
[----:B-1----:R-:W1:Y:S01]  /*23a50*/  SHFL.IDX PT, R7, R3, 0x2, 0x181f ;  /* 0x00581f0003077f89 */ /* 0x002e6200000e0000 */
[----:B------:R-:W-:-:S05]  /*23a60*/  VIADD R6, R0, 0x20 ;  /* 0x0000002000067836 */ /* 0x000fca0000000000 */
[----:B------:R-:W-:-:S13]  /*23a70*/  ISETP.GE.AND P2, PT, R6, R2, PT ;  /* 0x000000020600720c */ /* 0x000fda0003f46270 */
[----:B0-----:R-:W-:-:S05]  /*23a80*/  @!P2 LEA R5, P5, R8, R5, 0x1 ;  /* 0x000000050805a211 */ /* 0x001fca00078a08ff */
[----:B-1----:R-:W-:-:S05]  /*23a90*/  @!P2 IMAD.X R6, RZ, RZ, R7, P5 ;  /* 0x000000ffff06a224 */ /* 0x002fca00028e0607 */
[----:B------:R-:W-:Y:S01]  /*23aa0*/  @!P2 MOV R7, R6 ;  /* 0x000000060007a202 */ /* 0x000fe20000000f00 */
[----:B------:R-:W-:Y:S02]  /*23ab0*/  @!P2 IMAD.MOV.U32 R6, RZ, RZ, R5 ;  /* 0x000000ffff06a224 */ /* 0x000fe400078e0005 */
        /* <DEDUP_REMOVED lines=8> */
[----:B0-----:R-:W-:-:S04]  /*23b40*/  @!P2 LEA R5, P5, R8, R5, 0x1 ;  /* 0x000000050805a211 */ /* 0x001fc800078a08ff */
[----:B-1----:R-:W-:-:S05]  /*23b50*/  @!P2 IADD3.X R6, RZ, R7, RZ, P5, !PT ;  /* 0x00000007ff06a210 */ /* 0x002fca0002ffe4ff */
[----:B------:R-:W-:Y:S02]  /*23b60*/  @!P2 IMAD.MOV.U32 R7, RZ, RZ, R6 ;  /* 0x000000ffff07a224 */ /* 0x000fe400078e0006 */
[----:B------:R-:W-:Y:S02]  /*23b70*/  @!P2 IMAD.MOV.U32 R6, RZ, RZ, R5 ;  /* 0x000000ffff06a224 */ /* 0x000fe400078e0005 */
[----:B------:R-:W0:Y:S04]  /*23b80*/  SHFL.IDX PT, R5, R4, 0x4, 0x181f ;  /* 0x00981f0004057f89 */ /* 0x000e2800000e0000 */
[----:B------:R-:W-:Y:S04]  /*23b90*/  @!P2 LDGSTS.E.BYPASS.LTC128B.128 [R9+0x15c00], desc[UR4][R6.64], !P4 ;  /* 0x15c000000609afae */ /* 0x000fe8000e101d44 */
[----:B------:R-:W-:Y:S04]  /*23ba0*/  @!P2 LDGSTS.E.BYPASS.LTC128B.128 [R9+0x19c00], desc[UR4][R6.64+0x80], !P3 ;  /* 0x19c000800609afae */ /* 0x000fe8000d901d44 */
[----:B------:R-:W-:Y:S04]  /*23bb0*/  @!P2 LDGSTS.E.BYPASS.LTC128B.128 [R9+0x1dc00], desc[UR4][R6.64+0x100], !P0 ;  /* 0x1dc001000609afae */ /* 0x000fe8000c101d44 */
[----:B------:R1:W-:Y:S04]  /*23bc0*/  @!P2 LDGSTS.E.BYPASS.LTC128B.128 [R9+0x21c00], desc[UR4][R6.64+0x180], !P1 ;  /* 0x21c001800609afae */ /* 0x0003e8000c901d44 */
[----:B-1----:R-:W1:Y:S01]  /*23bd0*/  SHFL.IDX PT, R7, R3, 0x4, 0x181f ;  /* 0x00981f0003077f89 */ /* 0x002e6200000e0000 */
[----:B------:R-:W-:-:S04]  /*23be0*/  IADD3 R6, R0, 0x40, RZ ;  /* 0x0000004000067810 */ /* 0x000fc80007ffe0ff */
[----:B------:R-:W-:-:S13]  /*23bf0*/  ISETP.GE.AND P2, PT, R6, R2, PT ;  /* 0x000000020600720c */ /* 0x000fda0003f46270 */
[----:B0-----:R-:W-:-:S05]  /*23c00*/  @!P2 LEA R5, P5, R8, R5, 0x1 ;  /* 0x000000050805a211 */ /* 0x001fca00078a08ff */
[----:B-1----:R-:W-:-:S04]  /*23c10*/  @!P2 IMAD.X R6, RZ, RZ, R7, P5 ;  /* 0x000000ffff06a224 */ /* 0x002fc800028e0607 */
        /* <DEDUP_REMOVED lines=26> */
[----:B------:R0:W1:Y:S04]  /*23dc0*/  SHFL.IDX PT, R5, R3, 0x7, 0x181f ;  /* 0x00f81f0003057f89 */ /* 0x00006800000e0000 */
[----:B------:R0:W-:Y:S04]  /*23dd0*/  @!P2 LDGSTS.E.BYPASS.LTC128B.128 [R9+0x17400], desc[UR4][R6.64], !P4 ;  /* 0x174000000609afae */ /* 0x0001e8000e101d44 */
[----:B------:R0:W-:Y:S04]  /*23de0*/  @!P2 LDGSTS.E.BYPASS.LTC128B.128 [R9+0x1b400], desc[UR4][R6.64+0x80], !P3 ;  /* 0x1b4000800609afae */ /* 0x0001e8000d901d44 */
[----:B------:R0:W-:Y:S04]  /*23df0*/  @!P2 LDGSTS.E.BYPASS.LTC128B.128 [R9+0x1f400], desc[UR4][R6.64+0x100], !P0 ;  /* 0x1f4001000609afae */ /* 0x0001e8000c101d44 */
[----:B------:R0:W-:Y:S04]  /*23e00*/  @!P2 LDGSTS.E.BYPASS.LTC128B.128 [R9+0x23400], desc[UR4][R6.64+0x180], !P1 ;  /* 0x234001800609afae */ /* 0x0001e8000c901d44 */
[----:B------:R0:W2:Y:S02]  /*23e10*/  SHFL.IDX PT, R3, R4, 0x7, 0x181f ;  /* 0x00f81f0004037f89 */ /* 0x0000a400000e0000 */
.L_x_1103:
[----:B------:R-:W-:Y:S01]  /*23e20*/  IADD3 R0, R0, 0x70, RZ ;  /* 0x0000007000007810 */ /* 0x000fe20007ffe0ff */
[----:B------:R-:W-:Y:S03]  /*23e30*/  BSSY B0, `(.L_x_945) ;  /* 0x000000e000007945 */ /* 0x000fe60003800000 */
        /* <DEDUP_REMOVED lines=13> */
.L_x_946:
[----:B------:R-:W-:Y:S05]  /*23f10*/  BSYNC B0 ;  /* 0x0000000000007941 */ /* 0x000fea0003800000 */
.L_x_945:
[----:B------:R4:W5:Y:S01]  /*23f20*/  LDL R8, [R1+0x4] ;  /* 0x0000040001087983 */ /* 0x0009620000100800 */
[----:B------:R-:W-:Y:S01]  /*23f30*/  PLOP3.LUT P0, PT, PT, PT, PT, 0x80, 0x0 ;  /* 0x000000000000781c */ /* 0x000fe20003f0f070 */
[----:B------:R-:W-:-:S12]  /*23f40*/  NOP ;  /* 0x0000000000007918 */ /* 0x000fd80000000000 */
.L_x_947:
[----:B---3--:R-:W3:Y:S01]  /*23f50*/  LDL R2, [R1+0x4] ;  /* 0x0000040001027983 */ /* 0x008ee20000100800 */
[----:B------:R-:W-:Y:S02]  /*23f60*/  PLOP3.LUT P1, PT, P1, P0, PT, 0xa2, 0x0 ;  /* 0x000000000000781c */ /* 0x000fe40000f21472 */
[----:B---3--:R-:W-:-:S08]  /*23f70*/  @P0 R2UR P1, UR4, R2 ;  /* 0x00000000020402ca */ /* 0x008fd00000020000 */
[----:B------:R-:W-:-:S05]  /*23f80*/  @P0 PLOP3.LUT P0, PT, P1, PT, PT, 0x80, 0x0 ;  /* 0x000000000000081c */ /* 0x000fca0000f0f070 */
[----:B------:R-:W-:Y:S01]  /*23f90*/  @!P1 SYNCS.ARRIVE.TRANS64.RED.A0T1 RZ, [UR4+0x38800], RZ ;  /* 0x038800ffffff99a7 */ /* 0x000fe20008200404 */
[----:B------:R-:W-:Y:S07]  /*23fa0*/  @!P1 ARRIVES.LDGSTSBAR.64.TRANSCNT [UR4+0x38800] ;  /* 0x03880000ff0099b0 */ /* 0x000fee0008000a84 */
[----:B------:R-:W-:Y:S05]  /*23fb0*/  @P0 BRA.U.ANY `(.L_x_947) ;  /* 0xfffffffd00e40947 */ /* 0x000fea000393ffff */
[----:B0-2---:R-:W2:Y:S02]  /*23fc0*/  LDL.LU R3, [R1+0x54] ;  /* 0x0000540001037983 */ /* 0x005ea40000300800 */
[----:B--2---:R-:W-:-:S05]  /*23fd0*/  VIADD R3, R3, 0x1 ;  /* 0x0000000103037836 */ /* 0x004fca0000000000 */
[----:B------:R0:W-:Y:S01]  /*23fe0*/  STL [R1+0x54], R3 ;  /* 0x0000540301007387 */ /* 0x0001e20000100800 */
[----:B------:R-:W-:-:S04]  /*23ff0*/  LEA.HI R0, R3, R3, RZ, 0x1 ;  /* 0x0000000303007211 */ /* 0x000fc800078f08ff */
[----:B------:R-:W-:-:S04]  /*24000*/  LOP3.LUT R0, R0, 0xfffffffe, RZ, 0xc0, !PT ;  /* 0xfffffffe00007812 */ /* 0x000fc800078ec0ff */
[----:B------:R-:W-:-:S04]  /*24010*/  IADD3 R0, R3, -R0, RZ ;  /* 0x8000000003007210 */ /* 0x000fc80007ffe0ff */
[----:B------:R-:W-:Y:S01]  /*24020*/  SHF.L.U32 R0, R0, 0x1f, RZ ;  /* 0x0000001f00007819 */ /* 0x000fe200000006ff */
[----:B------:R-:W-:Y:S01]  /*24030*/  NOP ;  /* 0x0000000000007918 */ /* 0x000fe20000000000 */
[----:B------:R0:W-:Y:S01]  /*24040*/  SYNCS.ARRIVE.TRANS64.A1T0 RZ, [R2+URZ+0x38800], RZ ;  /* 0x038800ff02ff79a7 */ /* 0x0001e2000810003f */
[----:B------:R-:W-:Y:S01]  /*24050*/  BSSY B0, `(.L_x_948) ;  /* 0x0000003000007945 */ /* 0x000fe20003800000 */
[----:B------:R-:W2:Y:S03]  /*24060*/  SYNCS.PHASECHK.TRANS64.TRYWAIT P0, [R2+URZ+0x38820], R0 ;  /* 0x03882000020075a7 */ /* 0x000ea6000800017f */
[----:B0-2---:R-:W-:Y:S05]  /*24070*/  @!P0 BRA `(.L_x_949) ;  /* 0x00000058007c8947 */ /* 0x005fea0003800000 */
.L_x_1104:
[----:B------:R-:W-:Y:S05]  /*24080*/  BSYNC B0 ;  /* 0x0000000000007941 */ /* 0x000fea0003800000 */
.L_x_948:
[----:B0-----:R-:W2:Y:S01]  /*24090*/  LDL.LU R2, [R1+0x4c] ;  /* 0x00004c0001027983 */ /* 0x001ea20000300800 */
[----:B------:R-:W-:Y:S01]  /*240a0*/  BSSY B0, `(.L_x_950) ;  /* 0x00002c2000007945 */ /* 0x000fe20003800000 */
[----:B--2---:R-:W-:-:S13]  /*240b0*/  ISETP.GE.AND P0, PT, R2, 0x51, PT ;  /* 0x000000510200780c */ /* 0x004fda0003f06270 */
[----:B------:R-:W-:Y:S05]  /*240c0*/  @!P0 BRA `(.L_x_951) ;  /* 0x0000002800fc8947 */ /* 0x000fea0003800000 */
[----:B------:R-:W2:Y:S01]  /*240d0*/  LDL R2, [R1+0x38] ;  /* 0x0000380001027983 */ /* 0x000ea20000100800 */
[----:B------:R-:W-:Y:S01]  /*240e0*/  IMAD.MOV.U32 R0, RZ, RZ, 0x1 ;  /* 0x00000001ff007424 */ /* 0x000fe200078e00ff */
[----:B------:R-:W-:Y:S01]  /*240f0*/  BSSY B2, `(.L_x_952) ;  /* 0x00000ef000027945 */ /* 0x000fe20003800000 */
[----:B--2--5:R-:W-:-:S05]  /*24100*/  IMAD.MOV R8, RZ, RZ, -R2 ;  /* 0x000000ffff087224 */ /* 0x024fca00078e0a02 */
[----:B------:R-:W-:-:S04]  /*24110*/  VIADDMNMX R8, R8, R0, 0xffffffff, !PT ;  /* 0xffffffff08087446 */ /* 0x000fc80007800100 */
[----:B------:R-:W-:-:S04]  /*24120*/  IADD3 R0, R2, R8, RZ ;  /* 0x0000000802007210 */ /* 0x000fc80007ffe0ff */
[----:B------:R-:W-:-:S04]  /*24130*/  LOP3.LUT R0, R0, 0x1, RZ, 0xc0, !PT ;  /* 0x0000000100007812 */ /* 0x000fc800078ec0ff */
[----:B------:R-:W-:Y:S01]  /*24140*/  ISETP.NE.U32.AND P0, PT, R0, 0x1, PT ;  /* 0x000000010000780c */ /* 0x000fe20003f05070 */
[----:B------:R-:W-:-:S12]  /*24150*/  VIADD R0, R2, 0xfffffffe ;  /* 0xfffffffe02007836 */ /* 0x000fd80000000000 */
[----:B------:R-:W-:Y:S05]  /*24160*/  @P0 BRA `(.L_x_953) ;  /* 0x0000000c009c0947 */ /* 0x000fea0003800000 */
[----:B------:R-:W2:Y:S04]  /*24170*/  LDL R4, [R1+0x8] ;  /* 0x0000080001047983 */ /* 0x000ea80000100800 */
[----:B------:R-:W3:Y:S04]  /*24180*/  LDL R3, [R1+0xc] ;  /* 0x00000c0001037983 */ /* 0x000ee80000100800 */
[----:B------:R-:W5:Y:S01]  /*24190*/  LDL R2, [R1+0x14] ;  /* 0x0000140001027983 */ /* 0x000f620000100800 */
[----:B------:R-:W-:Y:S01]  /*241a0*/  BSSY B1, `(.L_x_954) ;  /* 0x00000df000017945 */ /* 0x000fe20003800000 */
[----:B--2---:R-:W-:Y:S01]  /*241b0*/  LOP3.LUT P1, RZ, R4, 0x4, RZ, 0xc0, !PT ;  /* 0x0000000404ff7812 */ /* 0x004fe2000782c0ff */
[----:B---3--:R-:W-:-:S05]  /*241c0*/  VIADD R7, R3, 0x1 ;  /* 0x0000000103077836 */ /* 0x008fca0000000000 */
[----:B------:R-:W-:-:S04]  /*241d0*/  ISETP.NE.AND P0, PT, R7, 0x2, PT ;  /* 0x000000020700780c */ /* 0x000fc80003f05270 */
[----:B------:R-:W-:Y:S02]  /*241e0*/  SEL R9, RZ, 0x1, P0 ;  /* 0x00000001ff097807 */ /* 0x000fe40000000000 */
[----:B------:R-:W-:Y:S02]  /*241f0*/  SEL R7, R7, RZ, P0 ;  /* 0x000000ff07077207 */ /* 0x000fe40000000000 */
[----:B-----5:R-:W-:Y:S01]  /*24200*/  LOP3.LUT R9, R2, R9, RZ, 0x3c, !PT ;  /* 0x0000000902097212 */ /* 0x020fe200078e3cff */
[----:B------:R-:W-:Y:S06]  /*24210*/  @!P1 BRA `(.L_x_955) ;  /* 0x0000000c005c9947 */ /* 0x000fec0003800000 */
[----:B------:R0:W5:Y:S01]  /*24220*/  LDL R4, [R1] ;  /* 0x0000000001047983 */ /* 0x0001620000100800 */
[----:B------:R-:W-:Y:S02]  /*24230*/  ULDC.64 UR4, c[0x0][0x418] ;  /* 0x0001060000047ab9 */ /* 0x000fe40000000a00 */
[----:B------:R-:W-:-:S04]  /*24240*/  ISETP.NE.U32.AND P0, PT, RZ, UR4, PT ;  /* 0x00000004ff007c0c */ /* 0x000fc8000bf05070 */
[----:B------:R-:W-:-:S13]  /*24250*/  ISETP.NE.AND.EX P0, PT, RZ, UR5, PT, P0 ;  /* 0x00000005ff007c0c */ /* 0x000fda000bf05300 */
[----:B0-----:R-:W-:Y:S05]  /*24260*/  @!P0 BRA `(.L_x_956) ;  /* 0x0000000000508947 */ /* 0x001fea0003800000 */
[----:B------:R-:W2:Y:S01]  /*24270*/  LDL R10, [R1+0x28] ;  /* 0x00002800010a7983 */ /* 0x000ea20000100800 */
[----:B-1----:R-:W0:Y:S01]  /*24280*/  LDC R5, c[0x0][0x43c] ;  /* 0x00010f00ff057b82 */ /* 0x002e220000000800 */
[----:B------:R-:W-:Y:S02]  /*24290*/  ULDC.64 UR6, c[0x0][0x428] ;  /* 0x00010a0000067ab9 */ /* 0x000fe40000000a00 */
[----:B------:R-:W3:Y:S01]  /*242a0*/  LDL R6, [R1+0x10] ;  /* 0x0000100001067983 */ /* 0x000ee20000100800 */
[----:B------:R-:W-:Y:S01]  /*242b0*/  ULDC.64 UR8, c[0x0][0x208] ;  /* 0x0000820000087ab9 */ /* 0x000fe20000000a00 */
[----:B0-----:R-:W-:-:S13]  /*242c0*/  ISETP.NE.AND P0, PT, R5, 0x1, PT ;  /* 0x000000010500780c */ /* 0x001fda0003f05270 */
[----:B------:R-:W0:Y:S02]  /*242d0*/  @P0 LDC.64 R2, c[0x0][0x440] ;  /* 0x00011000ff020b82 */ /* 0x000e240000000a00 */
[----:B0----5:R-:W-:Y:S01]  /*242e0*/  @P0 IMAD.HI.U32 R4, R0, R2, RZ ;  /* 0x0000000200040227 */ /* 0x021fe200078e00ff */
[----:B------:R-:W-:-:S04]  /*242f0*/  MOV R2, R0 ;  /* 0x0000000000027202 */ /* 0x000fc80000000f00 */
        /* <DEDUP_REMOVED lines=9> */
[----:B------:R-:W-:-:S05]  /*24390*/  LEA.HI.X R5, R2, UR5, R3, 0x2, P0 ;  /* 0x0000000502057c11 */ /* 0x000fca00080f1403 */
[----:B------:R0:W5:Y:S04]  /*243a0*/  LDG.E R4, desc[UR8][R4.64] ;  /* 0x0000000804047981 */ /* 0x000168000c1e1900 */
.L_x_956:
[----:B------:R-:W2:Y:S01]  /*243b0*/  LDL R2, [R1+0x4] ;  /* 0x0000040001027983 */ /* 0x000ea20000100800 */
[----:B------:R-:W-:Y:S01]  /*243c0*/  BSSY B3, `(.L_x_957) ;  /* 0x0000005000037945 */ /* 0x000fe20003800000 */
[----:B--2---:R-:W-:Y:S02]  /*243d0*/  LEA R3, R7, R2, 0x3 ;  /* 0x0000000207037211 */ /* 0x004fe400078e18ff */
[----:B------:R-:W-:-:S04]  /*243e0*/  SHF.L.U32 R2, R9, 0x1f, RZ ;  /* 0x0000001f09027819 */ /* 0x000fc800000006ff */
[----:B------:R-:W2:Y:S02]  /*243f0*/  SYNCS.PHASECHK.TRANS64.TRYWAIT P0, [R3+URZ+0x38840], R2 ;  /* 0x03884002030075a7 */ /* 0x000ea4000800017f */
[----:B--2---:R-:W-:Y:S05]  /*24400*/  @!P0 BRA `(.L_x_958) ;  /* 0x0000005400b08947 */ /* 0x004fea0003800000 */
.L_x_1105:
[----:B------:R-:W-:Y:S05]  /*24410*/  BSYNC B3 ;  /* 0x0000000000037941 */ /* 0x000fea0003800000 */
.L_x_957:
[----:B01----:R-:W0:Y:S01]  /*24420*/  S2R R5, SR_TID.X ;  /* 0x0000000000057919 */ /* 0x003e220000002100 */
[----:B------:R-:W-:Y:S01]  /*24430*/  BSSY B3, `(.L_x_959) ;  /* 0x000000a000037945 */ /* 0x000fe20003800000 */
[----:B0-----:R-:W-:-:S04]  /*24440*/  LOP3.LUT R5, R5, 0x7f, RZ, 0xc0, !PT ;  /* 0x0000007f05057812 */ /* 0x001fc800078ec0ff */
[----:B------:R-:W-:-:S13]  /*24450*/  ISETP.NE.AND P0, PT, R5, RZ, PT ;  /* 0x000000ff0500720c */ /* 0x000fda0003f05270 */
[----:B------:R-:W-:Y:S05]  /*24460*/  @P0 BRA `(.L_x_960) ;  /* 0x0000000000180947 */ /* 0x000fea0003800000 */
[----:B------:R-:W3:Y:S01]  /*24470*/  LDL R5, [R1+0x8] ;  /* 0x0000080001057983 */ /* 0x000ee20000100800 */
[----:B--2---:R-:W-:-:S04]  /*24480*/  IMAD.MOV.U32 R2, RZ, RZ, 0xa000 ;  /* 0x0000a000ff027424 */ /* 0x004fc800078e00ff */
[----:B------:R0:W-:Y:S01]  /*24490*/  SYNCS.ARRIVE.TRANS64 RZ, [R3+URZ+0x38830], R2 ;  /* 0x0388300203ff79a7 */ /* 0x0001e2000800003f */
[----:B---3--:R-:W-:-:S13]  /*244a0*/  LOP3.LUT P1, RZ, R5, 0x1, RZ, 0xc0, !PT ;  /* 0x0000000105ff7812 */ /* 0x008fda000782c0ff */
[----:B0-----:R-:W-:Y:S05]  /*244b0*/  @!P1 BRA `(.L_x_960) ;  /* 0x0000000000049947 */ /* 0x001fea0003800000 */
[----:B------:R-:W-:Y:S01]  /*244c0*/  BPT.TRAP 0x1 ;  /* 0x000000040000795c */ /* 0x000fe20000300000 */
.L_x_960:
[----:B------:R-:W-:Y:S05]  /*244d0*/  BSYNC B3 ;  /* 0x0000000000037941 */ /* 0x000fea0003800000 */
.L_x_959:
[----:B------:R-:W3:Y:S04]  /*244e0*/  LDL R5, [R1+0x4] ;  /* 0x0000040001057983 */ /* 0x000ee80000100800 */
[----:B--2---:R-:W2:Y:S01]  /*244f0*/  LDL R2, [R1+0x1c] ;  /* 0x00001c0001027983 */ /* 0x004ea20000100800 */
[----:B------:R-:W-:Y:S01]  /*24500*/  IMAD.MOV.U32 R10, RZ, RZ, RZ ;  /* 0x000000ffff0a7224 */ /* 0x000fe200078e00ff */
[----:B------:R-:W-:Y:S01]  /*24510*/  UIADD3 UR4, UP0, UR38, 0x370, URZ ;  /* 0x0000037026047890 */ /* 0x000fe2000ff1e03f */
[----:B------:R-:W-:Y:S01]  /*24520*/  PLOP3.LUT P0, PT, PT, PT, PT, 0x80, 0x0 ;  /* 0x000000000000781c */ /* 0x000fe20003f0f070 */
[----:B------:R-:W-:Y:S01]  /*24530*/  UMOV UR6, 0x0 ;  /* 0x0000000000067882 */ /* 0x000fe20000000000 */
[----:B------:R-:W-:Y:S01]  /*24540*/  IADD3 R3, R3, 0x38830, RZ ;  /* 0x0003883003037810 */ /* 0x000fe20007ffe0ff */
[----:B------:R-:W-:Y:S01]  /*24550*/  UIADD3.X UR5, URZ, UR39, URZ, UP0, !UPT ;  /* 0x000000273f057290 */ /* 0x000fe200087fe43f */
[----:B------:R-:W-:Y:S01]  /*24560*/  R2UR UR10, R10 ;  /* 0x000000000a0a72ca */ /* 0x000fe200000e0000 */
[----:B------:R-:W-:Y:S01]  /*24570*/  UMOV UR7, 0x14f00000 ;  /* 0x14f0000000077882 */ /* 0x000fe20000000000 */
[----:B---3--:R-:W-:-:S02]  /*24580*/  IMAD R6, R7, 0xa000, R5 ;  /* 0x0000a00007067824 */ /* 0x008fc400078e0205 */
[----:B--2---:R-:W-:Y:S02]  /*24590*/  IMAD R2, R0, 0x50, R2 ;  /* 0x0000005000027824 */ /* 0x004fe400078e0202 */
[----:B------:R-:W-:-:S09]  /*245a0*/  VIADD R5, R6, 0x24400 ;  /* 0x0002440006057836 */ /* 0x000fd20000000000 */
.L_x_961:
        /* <DEDUP_REMOVED lines=16> */
.L_x_962:
        /* <DEDUP_REMOVED lines=16> */
.L_x_963:
        /* <DEDUP_REMOVED lines=16> */
.L_x_964:
        /* <DEDUP_REMOVED lines=11> */
[----:B------:R-:W3:Y:S04]  /*24960*/  LDL R14, [R1+0x4] ;  /* 0x00000400010e7983 */ /* 0x000ee80000100800 */
[----:B------:R-:W3:Y:S01]  /*24970*/  LDL R6, [R1+0xc] ;  /* 0x00000c0001067983 */ /* 0x000ee20000100800 */
[----:B------:R-:W-:Y:S01]  /*24980*/  BSSY B3, `(.L_x_965) ;  /* 0x0000005000037945 */ /* 0x000fe20003800000 */
[----:B--2---:R-:W-:Y:S01]  /*24990*/  SHF.L.U32 R3, R15, 0x1f, RZ ;  /* 0x0000001f0f037819 */ /* 0x004fe200000006ff */
[----:B---3--:R-:W-:-:S04]  /*249a0*/  IMAD R2, R6, 0x8, R14 ;  /* 0x0000000806027824 */ /* 0x008fc800078e020e */
[----:B------:R-:W0:Y:S02]  /*249b0*/  SYNCS.PHASECHK.TRANS64.TRYWAIT P0, [R2+URZ+0x38860], R3 ;  /* 0x03886003020075a7 */ /* 0x000e24000800017f */
[----:B0-----:R-:W-:Y:S05]  /*249c0*/  @!P0 BRA `(.L_x_966) ;  /* 0x0000005000548947 */ /* 0x001fea0003800000 */
.L_x_1106:
[----:B------:R-:W-:Y:S05]  /*249d0*/  BSYNC B3 ;  /* 0x0000000000037941 */ /* 0x000fea0003800000 */
.L_x_965:
[----:B------:R-:W1:Y:S01]  /*249e0*/  S2R R5, SR_TID.X ;  /* 0x0000000000057919 */ /* 0x000e620000002100 */
[----:B------:R-:W-:-:S04]  /*249f0*/  UPRMT UR4, UR37, 0x9910, URZ ;  /* 0x0000991025047896 */ /* 0x000fc8000800003f */
[----:B------:R-:W-:Y:S01]  /*24a00*/  UISETP.NE.AND UP0, UPT, UR4, 0x2, UPT ;  /* 0x000000020400788c */ /* 0x000fe2000bf05270 */
[----:B-1----:R-:W-:-:S04]  /*24a10*/  LOP3.LUT R5, R5, 0x7f, RZ, 0xc0, !PT ;  /* 0x0000007f05057812 */ /* 0x002fc800078ec0ff */
[----:B------:R-:W-:-:S13]  /*24a20*/  ISETP.NE.AND P0, PT, R5, RZ, PT ;  /* 0x000000ff0500720c */ /* 0x000fda0003f05270 */
[----:B0-----:R-:W-:-:S04]  /*24a30*/  @!P0 MOV R3, 0xa000 ;  /* 0x0000a00000038802 */ /* 0x001fc80000000f00 */
[----:B------:R0:W-:Y:S01]  /*24a40*/  @!P0 SYNCS.ARRIVE.TRANS64 RZ, [R2+URZ+0x38850], R3 ;  /* 0x0388500302ff89a7 */ /* 0x0001e2000800003f */
[----:B------:R-:W-:-:S13]  /*24a50*/  PLOP3.LUT P0, PT, PT, PT, UP0, 0x80, 0x0 ;  /* 0x000000000000781c */ /* 0x000fda0003f0f008 */
[----:B0-----:R-:W-:Y:S05]  /*24a60*/  @P0 BRA `(.L_x_967) ;  /* 0x0000000000040947 */ /* 0x001fea0003800000 */
[----:B------:R-:W-:Y:S01]  /*24a70*/  BPT.TRAP 0x1 ;  /* 0x000000040000795c */ /* 0x000fe20000300000 */
.L_x_967:
[----:B------:R-:W2:Y:S01]  /*24a80*/  LDL R3, [R1+0x8] ;  /* 0x0000080001037983 */ /* 0x000ea20000100800 */
[----:B------:R-:W-:Y:S01]  /*24a90*/  BSSY B3, `(.L_x_968) ;  /* 0x0000004000037945 */ /* 0x000fe20003800000 */
[----:B--2---:R-:W-:-:S13]  /*24aa0*/  LOP3.LUT P0, RZ, R3, 0x8, RZ, 0xc0, !PT ;  /* 0x0000000803ff7812 */ /* 0x004fda000780c0ff */
[----:B------:R-:W-:Y:S05]  /*24ab0*/  @P0 BRA `(.L_x_969) ;  /* 0x0000000000040947 */ /* 0x000fea0003800000 */
[----:B------:R-:W-:Y:S01]  /*24ac0*/  BPT.TRAP 0x1 ;  /* 0x000000040000795c */ /* 0x000fe20000300000 */
.L_x_969:
[----:B------:R-:W-:Y:S05]  /*24ad0*/  BSYNC B3 ;  /* 0x0000000000037941 */ /* 0x000fea0003800000 */
.L_x_968:
[----:B------:R-:W2:Y:S04]  /*24ae0*/  LDL R14, [R1+0x4] ;  /* 0x00000400010e7983 */ /* 0x000ea80000100800 */
[----:B------:R-:W2:Y:S04]  /*24af0*/  LDL.LU R3, [R1+0xc] ;  /* 0x00000c0001037983 */ /* 0x000ea80000300800 */
[----:B------:R-:W3:Y:S04]  /*24b00*/  LDL R6, [R1+0x1c] ;  /* 0x00001c0001067983 */ /* 0x000ee80000100800 */
[----:B------:R-:W3:Y:S01]  /*24b10*/  LDL.LU R5, [R1+0x18] ;  /* 0x0000180001057983 */ /* 0x000ee20000300800 */
[----:B------:R-:W-:Y:S01]  /*24b20*/  R2UR UR10, R10 ;  /* 0x000000000a0a72ca */ /* 0x000fe200000e0000 */
[----:B------:R-:W-:Y:S01]  /*24b30*/  UIADD3 UR4, UP0, UR38, 0x470, URZ ;  /* 0x0000047026047890 */ /* 0x000fe2000ff1e03f */
[----:B------:R-:W-:Y:S01]  /*24b40*/  PLOP3.LUT P0, PT, PT, PT, PT, 0x80, 0x0 ;  /* 0x000000000000781c */ /* 0x000fe20003f0f070 */
[----:B------:R-:W-:Y:S01]  /*24b50*/  VIADD R2, R2, 0x38850 ;  /* 0x0003885002027836 */ /* 0x000fe20000000000 */
[----:B------:R-:W-:Y:S01]  /*24b60*/  UMOV UR6, 0x0 ;  /* 0x0000000000067882 */ /* 0x000fe20000000000 */
[----:B------:R-:W-:Y:S01]  /*24b70*/  UIADD3.X UR5, URZ, UR39, URZ, UP0, !UPT ;  /* 0x000000273f057290 */ /* 0x000fe200087fe43f */
[----:B------:R-:W-:Y:S01]  /*24b80*/  UMOV UR7, 0x14f00000 ;  /* 0x14f0000000077882 */ /* 0x000fe20000000000 */
[----:B--2---:R-:W-:-:S02]  /*24b90*/  IMAD R3, R3, 0xa000, R14 ;  /* 0x0000a00003037824 */ /* 0x004fc400078e020e */
[----:B---3--:R-:W-:Y:S02]  /*24ba0*/  IMAD R5, R5, 0x50, R6 ;  /* 0x0000005005057824 */ /* 0x008fe400078e0206 */
[----:B------:R-:W-:-:S07]  /*24bb0*/  VIADD R6, R3, 0x400 ;  /* 0x0000040003067836 */ /* 0x000fce0000000000 */
.L_x_970:
        /* <DEDUP_REMOVED lines=12> */
[----:B------:R-:W-:Y:S01]  /*24c80*/  UMOV UR6, 0x0 ;  /* 0x0000000000067882 */ /* 0x000fe20000000000 */
[----:B------:R-:W-:Y:S01]  /*24c90*/  PLOP3.LUT P0, PT, PT, PT, PT, 0x80, 0x0 ;  /* 0x000000000000781c */ /* 0x000fe20003f0f070 */
[----:B------:R-:W-:Y:S01]  /*24ca0*/  UMOV UR7, 0x14f00000 ;  /* 0x14f0000000077882 */ /* 0x000fe20000000000 */
[----:B------:R-:W-:-:S11]  /*24cb0*/  IADD3 R6, R3, 0x2c00, RZ ;  /* 0x00002c0003067810 */ /* 0x000fd60007ffe0ff */
.L_x_971:
        /* <DEDUP_REMOVED lines=13> */
[----:B------:R-:W-:Y:S01]  /*24d90*/  PLOP3.LUT P0, PT, PT, PT, PT, 0x80, 0x0 ;  /* 0x000000000000781c */ /* 0x000fe20003f0f070 */
[----:B------:R-:W-:Y:S01]  /*24da0*/  UMOV UR6, 0x0 ;  /* 0x0000000000067882 */ /* 0x000fe20000000000 */
[----:B------:R-:W-:-:S11]  /*24db0*/  UMOV UR7, 0x14f00000 ;  /* 0x14f0000000077882 */ /* 0x000fd60000000000 */
.L_x_972:
        /* <DEDUP_REMOVED lines=16> */
.L_x_973:
        /* <DEDUP_REMOVED lines=13> */
.L_x_955:
[----:B------:R-:W-:Y:S05]  /*24f90*/  BSYNC B1 ;  /* 0x0000000000017941 */ /* 0x000fea0003800000 */
.L_x_954:
[----:B0-----:R-:W2:Y:S04]  /*24fa0*/  LDL.LU R0, [R1+0x38] ;  /* 0x0000380001007983 */ /* 0x001ea80000300800 */
[----:B------:R0:W-:Y:S04]  /*24fb0*/  STL [R1+0xc], R7 ;  /* 0x00000c0701007387 */ /* 0x0001e80000100800 */
[----:B------:R0:W-:Y:S02]  /*24fc0*/  STL [R1+0x14], R9 ;  /* 0x0000140901007387 */ /* 0x0001e40000100800 */
[----:B0-2---:R-:W-:-:S07]  /*24fd0*/  IADD3 R0, R0, -0x3, RZ ;  /* 0xfffffffd00007810 */ /* 0x005fce0007ffe0ff */
.L_x_953:
[----:B------:R-:W-:Y:S05]  /*24fe0*/  BSYNC B2 ;  /* 0x0000000000027941 */ /* 0x000fea0003800000 */
.L_x_952:
[----:B------:R-:W2:Y:S01]  /*24ff0*/  LDL.LU R2, [R1+0x3c] ;  /* 0x00003c0001027983 */ /* 0x000ea20000300800 */
[----:B------:R-:W-:-:S05]  /*25000*/  IMAD.MOV R8, RZ, RZ, -R8 ;  /* 0x000000ffff087224 */ /* 0x000fca00078e0a08 */
[----:B--2---:R-:W-:-:S13]  /*25010*/  ISETP.NE.AND P0, PT, R2, R8, PT ;  /* 0x000000080200720c */ /* 0x004fda0003f05270 */
[----:B------:R-:W-:Y:S05]  /*25020*/  @!P0 BRA `(.L_x_951) ;  /* 0x0000001c00248947 */ /* 0x000fea0003800000 */
[----:B------:R0:W5:Y:S02]  /*25030*/  LDL R8, [R1] ;  /* 0x0000000001087983 */ /* 0x0001640000100800 */
.L_x_1014:
[----:B--2---:R-:W2:Y:S04]  /*25040*/  LDL R4, [R1+0x8] ;  /* 0x0000080001047983 */ /* 0x004ea80000100800 */
[----:B---3--:R-:W3:Y:S04]  /*25050*/  LDL R3, [R1+0xc] ;  /* 0x00000c0001037983 */ /* 0x008ee80000100800 */
[----:B------:R-:W4:Y:S01]  /*25060*/  LDL R2, [R1+0x14] ;  /* 0x0000140001027983 */ /* 0x000f220000100800 */
[----:B------:R-:W-:Y:S05]  /*25070*/  YIELD ;  /* 0x0000000000007946 */ /* 0x000fea0003800000 */
[----:B------:R-:W-:Y:S01]  /*25080*/  BSSY B1, `(.L_x_974) ;  /* 0x00000df000017945 */ /* 0x000fe20003800000 */
[----:B--2---:R-:W-:Y:S01]  /*25090*/  LOP3.LUT P1, RZ, R4, 0x4, RZ, 0xc0, !PT ;  /* 0x0000000404ff7812 */ /* 0x004fe2000782c0ff */
[----:B---3--:R-:W-:-:S05]  /*250a0*/  VIADD R4, R3, 0x1 ;  /* 0x0000000103047836 */ /* 0x008fca0000000000 */
[----:B------:R-:W-:-:S04]  /*250b0*/  ISETP.NE.AND P0, PT, R4, 0x2, PT ;  /* 0x000000020400780c */ /* 0x000fc80003f05270 */
[----:B-1----:R-:W-:Y:S02]  /*250c0*/  SEL R5, RZ, 0x1, P0 ;  /* 0x00000001ff057807 */ /* 0x002fe40000000000 */
[----:B------:R-:W-:Y:S02]  /*250d0*/  SEL R4, R4, RZ, P0 ;  /* 0x000000ff04047207 */ /* 0x000fe40000000000 */
[----:B----4-:R-:W-:Y:S01]  /*250e0*/  LOP3.LUT R5, R2, R5, RZ, 0x3c, !PT ;  /* 0x0000000502057212 */ /* 0x010fe200078e3cff */
[----:B------:R-:W-:Y:S06]  /*250f0*/  @!P1 BRA `(.L_x_975) ;  /* 0x0000000c005c9947 */ /* 0x000fec0003800000 */
[----:B------:R-:W-:Y:S01]  /*25100*/  ULDC.64 UR4, c[0x0][0x418] ;  /* 0x0001060000047ab9 */ /* 0x000fe20000000a00 */
[----:B------:R-:W-:Y:S02]  /*25110*/  MOV R6, R0 ;  /* 0x0000000000067202 */ /* 0x000fe40000000f00 */
[----:B------:R-:W-:-:S04]  /*25120*/  ISETP.NE.U32.AND P0, PT, RZ, UR4, PT ;  /* 0x00000004ff007c0c */ /* 0x000fc8000bf05070 */
[----:B------:R-:W-:-:S13]  /*25130*/  ISETP.NE.AND.EX P0, PT, RZ, UR5, PT, P0 ;  /* 0x00000005ff007c0c */ /* 0x000fda000bf05300 */
[----:B------:R-:W-:Y:S05]  /*25140*/  @!P0 BRA `(.L_x_976) ;  /* 0x0000000000508947 */ /* 0x000fea0003800000 */
[----:B------:R-:W2:Y:S01]  /*25150*/  LDL R10, [R1+0x28] ;  /* 0x00002800010a7983 */ /* 0x000ea20000100800 */
[----:B------:R-:W1:Y:S01]  /*25160*/  LDC R7, c[0x0][0x43c] ;  /* 0x00010f00ff077b82 */ /* 0x000e620000000800 */
        /* <DEDUP_REMOVED lines=13> */
[----:B------:R-:W-:-:S05]  /*25240*/  IMAD.WIDE.U32 R2, R9, UR6, R2 ;  /* 0x0000000609027c25 */ /* 0x000fca000f8e0002 */
[----:B------:R-:W-:Y:S02]  /*25250*/  IADD3 R3, R7, R3, RZ ;  /* 0x0000000307037210 */ /* 0x000fe40007ffe0ff */
[----:B-----5:R-:W-:-:S04]  /*25260*/  LEA R8, P0, R2, UR4, 0x2 ;  /* 0x0000000402087c11 */ /* 0x020fc8000f8010ff */
[----:B------:R-:W-:-:S05]  /*25270*/  LEA.HI.X R9, R2, UR5, R3, 0x2, P0 ;  /* 0x0000000502097c11 */ /* 0x000fca00080f1403 */
[----:B------:R1:W5:Y:S04]  /*25280*/  LDG.E R8, desc[UR8][R8.64] ;  /* 0x0000000808087981 */ /* 0x000368000c1e1900 */
.L_x_976:
[----:B------:R-:W2:Y:S01]  /*25290*/  LDL R2, [R1+0x4] ;  /* 0x0000040001027983 */ /* 0x000ea20000100800 */
[----:B------:R-:W-:Y:S01]  /*252a0*/  BSSY B2, `(.L_x_977) ;  /* 0x0000005000027945 */ /* 0x000fe20003800000 */
[----:B--2---:R-:W-:Y:S01]  /*252b0*/  IMAD R3, R4, 0x8, R2 ;  /* 0x0000000804037824 */ /* 0x004fe200078e0202 */
[----:B------:R-:W-:-:S04]  /*252c0*/  SHF.L.U32 R2, R5, 0x1f, RZ ;  /* 0x0000001f05027819 */ /* 0x000fc800000006ff */
[----:B------:R-:W2:Y:S02]  /*252d0*/  SYNCS.PHASECHK.TRANS64.TRYWAIT P0, [R3+URZ+0x38840], R2 ;  /* 0x03884002030075a7 */ /* 0x000ea4000800017f */
[----:B--2---:R-:W-:Y:S05]  /*252e0*/  @!P0 BRA `(.L_x_978) ;  /* 0x0000004800208947 */ /* 0x004fea0003800000 */
.L_x_1107:
[----:B------:R-:W-:Y:S05]  /*252f0*/  BSYNC B2 ;  /* 0x0000000000027941 */ /* 0x000fea0003800000 */
.L_x_977:
[----:B------:R-:W3:Y:S01]  /*25300*/  S2R R7, SR_TID.X ;  /* 0x0000000000077919 */ /* 0x000ee20000002100 */
[----:B------:R-:W-:Y:S01]  /*25310*/  BSSY B2, `(.L_x_979) ;  /* 0x000000a000027945 */ /* 0x000fe20003800000 */
[----:B---3--:R-:W-:-:S04]  /*25320*/  LOP3.LUT R7, R7, 0x7f, RZ, 0xc0, !PT ;  /* 0x0000007f07077812 */ /* 0x008fc800078ec0ff */
[----:B------:R-:W-:-:S13]  /*25330*/  ISETP.NE.AND P0, PT, R7, RZ, PT ;  /* 0x000000ff0700720c */ /* 0x000fda0003f05270 */
[----:B------:R-:W-:Y:S05]  /*25340*/  @P0 BRA `(.L_x_980) ;  /* 0x0000000000180947 */ /* 0x000fea0003800000 */
[----:B------:R-:W3:Y:S01]  /*25350*/  LDL R7, [R1+0x8] ;  /* 0x0000080001077983 */ /* 0x000ee20000100800 */
[----:B--2---:R-:W-:-:S04]  /*25360*/  IMAD.MOV.U32 R2, RZ, RZ, 0xa000 ;  /* 0x0000a000ff027424 */ /* 0x004fc800078e00ff */
[----:B------:R4:W-:Y:S01]  /*25370*/  SYNCS.ARRIVE.TRANS64 RZ, [R3+URZ+0x38830], R2 ;  /* 0x0388300203ff79a7 */ /* 0x0009e2000800003f */
[----:B---3--:R-:W-:-:S13]  /*25380*/  LOP3.LUT P1, RZ, R7, 0x1, RZ, 0xc0, !PT ;  /* 0x0000000107ff7812 */ /* 0x008fda000782c0ff */
[----:B----4-:R-:W-:Y:S05]  /*25390*/  @!P1 BRA `(.L_x_980) ;  /* 0x0000000000049947 */ /* 0x010fea0003800000 */
[----:B------:R-:W-:Y:S01]  /*253a0*/  BPT.TRAP 0x1 ;  /* 0x000000040000795c */ /* 0x000fe20000300000 */
.L_x_980:
[----:B------:R-:W-:Y:S05]  /*253b0*/  BSYNC B2 ;  /* 0x0000000000027941 */ /* 0x000fea0003800000 */
.L_x_979:
[----:B------:R-:W3:Y:S04]  /*253c0*/  LDL R7, [R1+0x4] ;  /* 0x0000040001077983 */ /* 0x000ee80000100800 */
[----:B--2---:R-:W2:Y:S01]  /*253d0*/  LDL R2, [R1+0x1c] ;  /* 0x00001c0001027983 */ /* 0x004ea20000100800 */
[----:B------:R-:W-:Y:S01]  /*253e0*/  MOV R10, RZ ;  /* 0x000000ff000a7202 */ /* 0x000fe20000000f00 */
[----:B------:R-:W-:Y:S01]  /*253f0*/  UIADD3 UR4, UP0, UR38, 0x370, URZ ;  /* 0x0000037026047890 */ /* 0x000fe2000ff1e03f */
[----:B------:R-:W-:Y:S01]  /*25400*/  PLOP3.LUT P0, PT, PT, PT, PT, 0x80, 0x0 ;  /* 0x000000000000781c */ /* 0x000fe20003f0f070 */
[----:B------:R-:W-:Y:S01]  /*25410*/  VIADD R3, R3, 0x38830 ;  /* 0x0003883003037836 */ /* 0x000fe20000000000 */
[----:B------:R-:W-:Y:S01]  /*25420*/  R2UR UR10, R10 ;  /* 0x000000000a0a72ca */ /* 0x000fe200000e0000 */
[----:B------:R-:W-:Y:S01]  /*25430*/  UIADD3.X UR5, URZ, UR39, URZ, UP0, !UPT ;  /* 0x000000273f057290 */ /* 0x000fe200087fe43f */
[----:B------:R-:W-:Y:S01]  /*25440*/  UMOV UR6, 0x0 ;  /* 0x0000000000067882 */ /* 0x000fe20000000000 */
[----:B------:R-:W-:Y:S01]  /*25450*/  UMOV UR7, 0x14f00000 ;  /* 0x14f0000000077882 */ /* 0x000fe20000000000 */
[----:B---3--:R-:W-:-:S02]  /*25460*/  IMAD R7, R4, 0xa000, R7 ;  /* 0x0000a00004077824 */ /* 0x008fc400078e0207 */
[----:B--2---:R-:W-:Y:S02]  /*25470*/  IMAD R2, R6, 0x50, R2 ;  /* 0x0000005006027824 */ /* 0x004fe400078e0202 */
[----:B-1----:R-:W-:-:S07]  /*25480*/  VIADD R9, R7, 0x24400 ;  /* 0x0002440007097836 */ /* 0x002fce0000000000 */
.L_x_981:
        /* <DEDUP_REMOVED lines=16> */
.L_x_982:
        /* <DEDUP_REMOVED lines=16> */
.L_x_983:
        /* <DEDUP_REMOVED lines=16> */
.L_x_984:
        /* <DEDUP_REMOVED lines=11> */
[----:B------:R-:W3:Y:S04]  /*25840*/  LDL R14, [R1+0x4] ;  /* 0x00000400010e7983 */ /* 0x000ee80000100800 */
[----:B------:R-:W3:Y:S01]  /*25850*/  LDL R9, [R1+0xc] ;  /* 0x00000c0001097983 */ /* 0x000ee20000100800 */
[----:B------:R-:W-:Y:S01]  /*25860*/  BSSY B2, `(.L_x_985) ;  /* 0x0000005000027945 */ /* 0x000fe20003800000 */
[----:B--2---:R-:W-:-:S02]  /*25870*/  SHF.L.U32 R3, R15, 0x1f, RZ ;  /* 0x0000001f0f037819 */ /* 0x004fc400000006ff */
[----:B---3--:R-:W-:-:S04]  /*25880*/  LEA R2, R9, R14, 0x3 ;  /* 0x0000000e09027211 */ /* 0x008fc800078e18ff */
[----:B------:R-:W1:Y:S02]  /*25890*/  SYNCS.PHASECHK.TRANS64.TRYWAIT P0, [R2+URZ+0x38860], R3 ;  /* 0x03886003020075a7 */ /* 0x000e64000800017f */
[----:B-1----:R-:W-:Y:S05]  /*258a0*/  @!P0 BRA `(.L_x_986) ;  /* 0x0000004000c48947 */ /* 0x002fea0003800000 */
.L_x_1108:
[----:B------:R-:W-:Y:S05]  /*258b0*/  BSYNC B2 ;  /* 0x0000000000027941 */ /* 0x000fea0003800000 */
.L_x_985:
[----:B------:R-:W2:Y:S01]  /*258c0*/  S2R R7, SR_TID.X ;  /* 0x0000000000077919 */ /* 0x000ea20000002100 */
[----:B------:R-:W-:-:S04]  /*258d0*/  UPRMT UR4, UR37, 0x9910, URZ ;  /* 0x0000991025047896 */ /* 0x000fc8000800003f */
[----:B------:R-:W-:Y:S01]  /*258e0*/  UISETP.NE.AND UP0, UPT, UR4, 0x2, UPT ;  /* 0x000000020400788c */ /* 0x000fe2000bf05270 */
[----:B--2---:R-:W-:-:S04]  /*258f0*/  LOP3.LUT R7, R7, 0x7f, RZ, 0xc0, !PT ;  /* 0x0000007f07077812 */ /* 0x004fc800078ec0ff */
[----:B------:R-:W-:-:S13]  /*25900*/  ISETP.NE.AND P0, PT, R7, RZ, PT ;  /* 0x000000ff0700720c */ /* 0x000fda0003f05270 */
[----:B-1----:R-:W-:-:S04]  /*25910*/  @!P0 IMAD.MOV.U32 R3, RZ, RZ, 0xa000 ;  /* 0x0000a000ff038424 */ /* 0x002fc800078e00ff */
[----:B------:R1:W-:Y:S01]  /*25920*/  @!P0 SYNCS.ARRIVE.TRANS64 RZ, [R2+URZ+0x38850], R3 ;  /* 0x0388500302ff89a7 */ /* 0x0003e2000800003f */
[----:B------:R-:W-:-:S13]  /*25930*/  PLOP3.LUT P0, PT, PT, PT, UP0, 0x80, 0x0 ;  /* 0x000000000000781c */ /* 0x000fda0003f0f008 */
[----:B-1----:R-:W-:Y:S05]  /*25940*/  @P0 BRA `(.L_x_987) ;  /* 0x0000000000040947 */ /* 0x002fea0003800000 */
[----:B------:R-:W-:Y:S01]  /*25950*/  BPT.TRAP 0x1 ;  /* 0x000000040000795c */ /* 0x000fe20000300000 */
.L_x_987:
[----:B------:R-:W2:Y:S01]  /*25960*/  LDL R3, [R1+0x8] ;  /* 0x0000080001037983 */ /* 0x000ea20000100800 */
[----:B------:R-:W-:Y:S01]  /*25970*/  BSSY B2, `(.L_x_988) ;  /* 0x0000004000027945 */ /* 0x000fe20003800000 */
[----:B--2---:R-:W-:-:S13]  /*25980*/  LOP3.LUT P0, RZ, R3, 0x8, RZ, 0xc0, !PT ;  /* 0x0000000803ff7812 */ /* 0x004fda000780c0ff */
[----:B------:R-:W-:Y:S05]  /*25990*/  @P0 BRA `(.L_x_989) ;  /* 0x0000000000040947 */ /* 0x000fea0003800000 */
[----:B------:R-:W-:Y:S01]  /*259a0*/  BPT.TRAP 0x1 ;  /* 0x000000040000795c */ /* 0x000fe20000300000 */
.L_x_989:
[----:B------:R-:W-:Y:S05]  /*259b0*/  BSYNC B2 ;  /* 0x0000000000027941 */ /* 0x000fea0003800000 */
.L_x_988:
        /* <DEDUP_REMOVED lines=12> */
[----:B---3--:R-:W-:-:S03]  /*25a80*/  IMAD R7, R7, 0x50, R9 ;  /* 0x0000005007077824 */ /* 0x008fc600078e0209 */
[----:B------:R-:W-:-:S07]  /*25a90*/  IADD3 R9, R3, 0x400, RZ ;  /* 0x0000040003097810 */ /* 0x000fce0007ffe0ff */
.L_x_990:
        /* <DEDUP_REMOVED lines=13> */
[----:B------:R-:W-:Y:S01]  /*25b70*/  PLOP3.LUT P0, PT, PT, PT, PT, 0x80, 0x0 ;  /* 0x000000000000781c */ /* 0x000fe20003f0f070 */
[----:B------:R-:W-:Y:S01]  /*25b80*/  UMOV UR6, 0x0 ;  /* 0x0000000000067882 */ /* 0x000fe20000000000 */
[----:B------:R-:W-:-:S11]  /*25b90*/  UMOV UR7, 0x14f00000 ;  /* 0x14f0000000077882 */ /* 0x000fd60000000000 */
.L_x_991:
        /* <DEDUP_REMOVED lines=16> */
.L_x_992:
        /* <DEDUP_REMOVED lines=12> */
[----:B------:R-:W-:Y:S01]  /*25d60*/  UMOV UR6, 0x0 ;  /* 0x0000000000067882 */ /* 0x000fe20000000000 */
[----:B------:R-:W-:Y:S01]  /*25d70*/  PLOP3.LUT P0, PT, PT, PT, PT, 0x80, 0x0 ;  /* 0x000000000000781c */ /* 0x000fe20003f0f070 */
[----:B------:R-:W-:Y:S01]  /*25d80*/  UMOV UR7, 0x14f00000 ;  /* 0x14f0000000077882 */ /* 0x000fe20000000000 */
[----:B------:R-:W-:-:S11]  /*25d90*/  IADD3 R3, R3, 0x7c00, RZ ;  /* 0x00007c0003037810 */ /* 0x000fd60007ffe0ff */
.L_x_993:
        /* <DEDUP_REMOVED lines=13> */
.L_x_975:
[----:B------:R-:W-:Y:S05]  /*25e70*/  BSYNC B1 ;  /* 0x0000000000017941 */ /* 0x000fea0003800000 */
.L_x_974:
[----:B------:R-:W2:Y:S01]  /*25e80*/  LDL R2, [R1+0x8] ;  /* 0x0000080001027983 */ /* 0x000ea20000100800 */
[----:B------:R-:W-:Y:S01]  /*25e90*/  VIADD R3, R4, 0x1 ;  /* 0x0000000104037836 */ /* 0x000fe20000000000 */
[----:B------:R-:W-:Y:S04]  /*25ea0*/  BSSY B1, `(.L_x_994) ;  /* 0x00000de000017945 */ /* 0x000fe80003800000 */
[----:B------:R-:W-:-:S04]  /*25eb0*/  ISETP.NE.AND P0, PT, R3, 0x2, PT ;  /* 0x000000020300780c */ /* 0x000fc80003f05270 */
[----:B------:R-:W-:Y:S02]  /*25ec0*/  SEL R11, R3, RZ, P0 ;  /* 0x000000ff030b7207 */ /* 0x000fe40000000000 */
[----:B--2---:R-:W-:Y:S02]  /*25ed0*/  LOP3.LUT P1, RZ, R2, 0x4, RZ, 0xc0, !PT ;  /* 0x0000000402ff7812 */ /* 0x004fe4000782c0ff */
        /* <DEDUP_REMOVED lines=11> */
[----:B-----5:R-:W1:Y:S01]  /*25f90*/  LDC R8, c[0x0][0x43c] ;  /* 0x00010f00ff087b82 */ /* 0x020e620000000800 */
[----:B------:R-:W-:Y:S02]  /*25fa0*/  ULDC.64 UR6, c[0x0][0x428] ;  /* 0x00010a0000067ab9 */ /* 0x000fe40000000a00 */
[----:B------:R-:W4:Y:S01]  /*25fb0*/  LDL R9, [R1+0x10] ;  /* 0x0000100001097983 */ /* 0x000f220000100800 */
[----:B------:R-:W-:Y:S01]  /*25fc0*/  ULDC.64 UR8, c[0x0][0x208] ;  /* 0x0000820000087ab9 */ /* 0x000fe20000000a00 */
[----:B-1----:R-:W-:-:S13]  /*25fd0*/  ISETP.NE.AND P0, PT, R8, 0x1, PT ;  /* 0x000000010800780c */ /* 0x002fda0003f05270 */
[----:B------:R-:W1:Y:S02]  /*25fe0*/  @P0 LDC.64 R2, c[0x0][0x440] ;  /* 0x00011000ff020b82 */ /* 0x000e640000000a00 */
[----:B-1----:R-:W-:Y:S01]  /*25ff0*/  @P0 IMAD.HI.U32 R7, R6, R2, RZ ;  /* 0x0000000206070227 */ /* 0x002fe200078e00ff */
[----:B------:R-:W-:-:S04]  /*26000*/  MOV R2, R6 ;  /* 0x0000000600027202 */ /* 0x000fc80000000f00 */
        /* <DEDUP_REMOVED lines=11> */
.L_x_996:
[----:B------:R-:W3:Y:S01]  /*260c0*/  LDL R2, [R1+0x4] ;  /* 0x0000040001027983 */ /* 0x000ee20000100800 */
[----:B------:R-:W-:Y:S01]  /*260d0*/  BSSY B2, `(.L_x_997) ;  /* 0x0000005000027945 */ /* 0x000fe20003800000 */
[----:B---3--:R-:W-:Y:S02]  /*260e0*/  LEA R3, R11, R2, 0x3 ;  /* 0x000000020b037211 */ /* 0x008fe400078e18ff */
[----:B------:R-:W-:-:S04]  /*260f0*/  SHF.L.U32 R2, R10, 0x1f, RZ ;  /* 0x0000001f0a027819 */ /* 0x000fc800000006ff */
[----:B------:R-:W3:Y:S02]  /*26100*/  SYNCS.PHASECHK.TRANS64.TRYWAIT P0, [R3+URZ+0x38840], R2 ;  /* 0x03884002030075a7 */ /* 0x000ee4000800017f */
[----:B---3--:R-:W-:Y:S05]  /*26110*/  @!P0 BRA `(.L_x_998) ;  /* 0x0000003800bc8947 */ /* 0x008fea0003800000 */
.L_x_1109:
[----:B------:R-:W-:Y:S05]  /*26120*/  BSYNC B2 ;  /* 0x0000000000027941 */ /* 0x000fea0003800000 */
.L_x_997:
[----:B------:R-:W4:Y:S01]  /*26130*/  S2R R7, SR_TID.X ;  /* 0x0000000000077919 */ /* 0x000f220000002100 */
[----:B------:R-:W-:Y:S01]  /*26140*/  BSSY B2, `(.L_x_999) ;  /* 0x000000a000027945 */ /* 0x000fe20003800000 */
[----:B----4-:R-:W-:-:S04]  /*26150*/  LOP3.LUT R7, R7, 0x7f, RZ, 0xc0, !PT ;  /* 0x0000007f07077812 */ /* 0x010fc800078ec0ff */
[----:B------:R-:W-:-:S13]  /*26160*/  ISETP.NE.AND P0, PT, R7, RZ, PT ;  /* 0x000000ff0700720c */ /* 0x000fda0003f05270 */
[----:B------:R-:W-:Y:S05]  /*26170*/  @P0 BRA `(.L_x_1000) ;  /* 0x0000000000180947 */ /* 0x000fea0003800000 */
[----:B------:R-:W4:Y:S01]  /*26180*/  LDL R7, [R1+0x8] ;  /* 0x0000080001077983 */ /* 0x000f220000100800 */
[----:B---3--:R-:W-:-:S04]  /*26190*/  IMAD.MOV.U32 R2, RZ, RZ, 0xa000 ;  /* 0x0000a000ff027424 */ /* 0x008fc800078e00ff */
[----:B------:R3:W-:Y:S01]  /*261a0*/  SYNCS.ARRIVE.TRANS64 RZ, [R3+URZ+0x38830], R2 ;  /* 0x0388300203ff79a7 */ /* 0x0007e2000800003f */
[----:B----4-:R-:W-:-:S13]  /*261b0*/  LOP3.LUT P1, RZ, R7, 0x1, RZ, 0xc0, !PT ;  /* 0x0000000107ff7812 */ /* 0x010fda000782c0ff */
[----:B---3--:R-:W-:Y:S05]  /*261c0*/  @!P1 BRA `(.L_x_1000) ;  /* 0x0000000000049947 */ /* 0x008fea0003800000 */
[----:B------:R-:W-:Y:S01]  /*261d0*/  BPT.TRAP 0x1 ;  /* 0x000000040000795c */ /* 0x000fe20000300000 */
.L_x_1000:
[----:B------:R-:W-:Y:S05]  /*261e0*/  BSYNC B2 ;  /* 0x0000000000027941 */ /* 0x000fea0003800000 */
.L_x_999:
[----:B-1----:R-:W4:Y:S04]  /*261f0*/  LDL R9, [R1+0x4] ;  /* 0x0000040001097983 */ /* 0x002f280000100800 */
[----:B------:R-:W4:Y:S04]  /*26200*/  LDL R7, [R1+0xc] ;  /* 0x00000c0001077983 */ /* 0x000f280000100800 */
[----:B---3--:R-:W3:Y:S01]  /*26210*/  LDL R2, [R1+0x1c] ;  /* 0x00001c0001027983 */ /* 0x008ee20000100800 */
[----:B--2---:R-:W-:Y:S01]  /*26220*/  IMAD.MOV.U32 R10, RZ, RZ, RZ ;  /* 0x000000ffff0a7224 */ /* 0x004fe200078e00ff */
[----:B------:R-:W-:Y:S01]  /*26230*/  UIADD3 UR4, UP0, UR38, 0x370, URZ ;  /* 0x0000037026047890 */ /* 0x000fe2000ff1e03f */
[----:B------:R-:W-:Y:S01]  /*26240*/  PLOP3.LUT P0, PT, PT, PT, PT, 0x80, 0x0 ;  /* 0x000000000000781c */ /* 0x000fe20003f0f070 */
[----:B------:R-:W-:Y:S01]  /*26250*/  UMOV UR6, 0x0 ;  /* 0x0000000000067882 */ /* 0x000fe20000000000 */
[----:B------:R-:W-:Y:S01]  /*26260*/  IADD3 R3, R3, 0x38830, RZ ;  /* 0x0003883003037810 */ /* 0x000fe20007ffe0ff */
[----:B------:R-:W-:Y:S01]  /*26270*/  UIADD3.X UR5, URZ, UR39, URZ, UP0, !UPT ;  /* 0x000000273f057290 */ /* 0x000fe200087fe43f */
[----:B------:R-:W-:Y:S01]  /*26280*/  R2UR UR10, R10 ;  /* 0x000000000a0a72ca */ /* 0x000fe200000e0000 */
[----:B------:R-:W-:Y:S01]  /*26290*/  UMOV UR7, 0x14f00000 ;  /* 0x14f0000000077882 */ /* 0x000fe20000000000 */
[----:B----4-:R-:W-:-:S02]  /*262a0*/  IMAD R7, R7, 0xa000, R9 ;  /* 0x0000a00007077824 */ /* 0x010fc400078e0209 */
[----:B---3--:R-:W-:Y:S02]  /*262b0*/  IMAD R2, R6, 0x50, R2 ;  /* 0x0000005006027824 */ /* 0x008fe400078e0202 */
[----:B------:R-:W-:-:S09]  /*262c0*/  VIADD R9, R7, 0x24400 ;  /* 0x0002440007097836 */ /* 0x000fd20000000000 */
.L_x_1001:
        /* <DEDUP_REMOVED lines=16> */
.L_x_1002:
        /* <DEDUP_REMOVED lines=16> */
.L_x_1003:
        /* <DEDUP_REMOVED lines=16> */
.L_x_1004:
        /* <DEDUP_REMOVED lines=10> */
[----:B------:R-:W2:Y:S01]  /*26670*/  LDL R13, [R1+0x4] ;  /* 0x00000400010d7983 */ /* 0x000ea20000100800 */
[----:B------:R-:W-:Y:S01]  /*26680*/  SHF.L.U32 R5, R5, 0x1f, RZ ;  /* 0x0000001f05057819 */ /* 0x000fe200000006ff */
[----:B------:R-:W-:Y:S01]  /*26690*/  BSSY B2, `(.L_x_1005) ;  /* 0x0000004000027945 */ /* 0x000fe20003800000 */
[----:B--2---:R-:W-:-:S04]  /*266a0*/  IMAD R2, R4, 0x8, R13 ;  /* 0x0000000804027824 */ /* 0x004fc800078e020d */
[----:B------:R-:W1:Y:S02]  /*266b0*/  SYNCS.PHASECHK.TRANS64.TRYWAIT P0, [R2+URZ+0x38860], R5 ;  /* 0x03886005020075a7 */ /* 0x000e64000800017f */
[----:B-1----:R-:W-:Y:S05]  /*266c0*/  @!P0 BRA `(.L_x_1006) ;  /* 0x0000003400648947 */ /* 0x002fea0003800000 */
.L_x_1110:
[----:B------:R-:W-:Y:S05]  /*266d0*/  BSYNC B2 ;  /* 0x0000000000027941 */ /* 0x000fea0003800000 */
.L_x_1005:
[----:B------:R-:W2:Y:S01]  /*266e0*/  S2R R3, SR_TID.X ;  /* 0x0000000000037919 */ /* 0x000ea20000002100 */
[----:B------:R-:W-:-:S04]  /*266f0*/  UPRMT UR4, UR37, 0x9910, URZ ;  /* 0x0000991025047896 */ /* 0x000fc8000800003f */
[----:B------:R-:W-:Y:S01]  /*26700*/  UISETP.NE.AND UP0, UPT, UR4, 0x2, UPT ;  /* 0x000000020400788c */ /* 0x000fe2000bf05270 */
[----:B--2---:R-:W-:-:S04]  /*26710*/  LOP3.LUT R3, R3, 0x7f, RZ, 0xc0, !PT ;  /* 0x0000007f03037812 */ /* 0x004fc800078ec0ff */
[----:B------:R-:W-:-:S13]  /*26720*/  ISETP.NE.AND P0, PT, R3, RZ, PT ;  /* 0x000000ff0300720c */ /* 0x000fda0003f05270 */
[----:B------:R-:W-:-:S04]  /*26730*/  @!P0 MOV R3, 0xa000 ;  /* 0x0000a00000038802 */ /* 0x000fc80000000f00 */
[----:B------:R2:W-:Y:S01]  /*26740*/  @!P0 SYNCS.ARRIVE.TRANS64 RZ, [R2+URZ+0x38850], R3 ;  /* 0x0388500302ff89a7 */ /* 0x0005e2000800003f */
[----:B------:R-:W-:-:S13]  /*26750*/  PLOP3.LUT P0, PT, PT, PT, UP0, 0x80, 0x0 ;  /* 0x000000000000781c */ /* 0x000fda0003f0f008 */
[----:B--2---:R-:W-:Y:S05]  /*26760*/  @P0 BRA `(.L_x_1007) ;  /* 0x0000000000040947 */ /* 0x004fea0003800000 */
[----:B------:R-:W-:Y:S01]  /*26770*/  BPT.TRAP 0x1 ;  /* 0x000000040000795c */ /* 0x000fe20000300000 */
.L_x_1007:
[----:B------:R-:W2:Y:S01]  /*26780*/  LDL R3, [R1+0x8] ;  /* 0x0000080001037983 */ /* 0x000ea20000100800 */
[----:B------:R-:W-:Y:S01]  /*26790*/  BSSY B2, `(.L_x_1008) ;  /* 0x0000004000027945 */ /* 0x000fe20003800000 */
[----:B--2---:R-:W-:-:S13]  /*267a0*/  LOP3.LUT P0, RZ, R3, 0x8, RZ, 0xc0, !PT ;  /* 0x0000000803ff7812 */ /* 0x004fda000780c0ff */
[----:B------:R-:W-:Y:S05]  /*267b0*/  @P0 BRA `(.L_x_1009) ;  /* 0x0000000000040947 */ /* 0x000fea0003800000 */
[----:B------:R-:W-:Y:S01]  /*267c0*/  BPT.TRAP 0x1 ;  /* 0x000000040000795c */ /* 0x000fe20000300000 */
.L_x_1009:
[----:B------:R-:W-:Y:S05]  /*267d0*/  BSYNC B2 ;  /* 0x0000000000027941 */ /* 0x000fea0003800000 */
.L_x_1008:
[----:B------:R-:W2:Y:S04]  /*267e0*/  LDL R7, [R1+0x4] ;  /* 0x0000040001077983 */ /* 0x000ea80000100800 */
[----:B-1----:R-:W3:Y:S04]  /*267f0*/  LDL R5, [R1+0x1c] ;  /* 0x00001c0001057983 */ /* 0x002ee80000100800 */
        /* <DEDUP_REMOVED lines=11> */
.L_x_1010:
        /* <DEDUP_REMOVED lines=16> */
.L_x_1011:
        /* <DEDUP_REMOVED lines=16> */
.L_x_1012:
        /* <DEDUP_REMOVED lines=16> */
.L_x_1013:
        /* <DEDUP_REMOVED lines=13> */
.L_x_995:
[----:B------:R-:W-:Y:S05]  /*26c80*/  BSYNC B1 ;  /* 0x0000000000017941 */ /* 0x000fea0003800000 */
.L_x_994:
[C---:B------:R-:W-:Y:S02]  /*26c90*/  ISETP.GT.AND P0, PT, R0.reuse, 0x1, PT ;  /* 0x000000010000780c */ /* 0x040fe40003f04270 */
[----:B------:R-:W-:-:S11]  /*26ca0*/  IADD3 R0, R0, -0x2, RZ ;  /* 0xfffffffe00007810 */ /* 0x000fd60007ffe0ff */
[----:B------:R-:W-:Y:S05]  /*26cb0*/  @P0 BRA `(.L_x_1014) ;  /* 0xffffffe000e00947 */ /* 0x000fea000383ffff */
.L_x_951:
[----:B------:R-:W-:Y:S05]  /*26cc0*/  BSYNC B0 ;  /* 0x0000000000007941 */ /* 0x000fea0003800000 */
.L_x_950:
[----:B------:R-:W0:Y:S01]  /*26cd0*/  S2R R2, SR_TID.X ;  /* 0x0000000000027919 */ /* 0x000e220000002100 */
[----:B------:R-:W-:Y:S01]  /*26ce0*/  BSSY B0, `(.L_x_1015) ;  /* 0x0000011000007945 */ /* 0x000fe20003800000 */
[----:B0-----:R-:W-:-:S04]  /*26cf0*/  LOP3.LUT R2, R2, 0x7f, RZ, 0xc0, !PT ;  /* 0x0000007f02027812 */ /* 0x001fc800078ec0ff */
[----:B------:R-:W-:-:S13]  /*26d00*/  ISETP.NE.AND P0, PT, R2, RZ, PT ;  /* 0x000000ff0200720c */ /* 0x000fda0003f05270 */
[----:B------:R-:W-:Y:S05]  /*26d10*/  @P0 BRA `(.L_x_1016) ;  /* 0x0000000000340947 */ /* 0x000fea0003800000 */
[----:B------:R-:W0:Y:S01]  /*26d20*/  S2R R2, SR_LANEID ;  /* 0x0000000000027919 */ /* 0x000e220000000000 */
[----:B------:R-:W-:Y:S01]  /*26d30*/  VOTEU.ANY UR4, UPT, PT ;  /* 0x0000000000047886 */ /* 0x000fe200038e0100 */
[----:B-1----:R-:W1:Y:S01]  /*26d40*/  LDC.64 R4, c[0x0][0xc60] ;  /* 0x00031800ff047b82 */ /* 0x002e620000000a00 */
[----:B------:R-:W0:Y:S01]  /*26d50*/  FLO.U32 R0, UR4 ;  /* 0x0000000400007d00 */ /* 0x000e2200080e0000 */
[----:B------:R-:W-:Y:S01]  /*26d60*/  ULDC.64 UR6, c[0x0][0x208] ;  /* 0x0000820000067ab9 */ /* 0x000fe20000000a00 */
[----:B0-----:R-:W-:-:S06]  /*26d70*/  ISETP.EQ.U32.AND P0, PT, R0, R2, PT ;  /* 0x000000020000720c */ /* 0x001fcc0003f02070 */
[----:B------:R-:W1:Y:S07]  /*26d80*/  POPC R2, UR4 ;  /* 0x0000000400027d09 */ /* 0x000e6e0008000000 */
[----:B-1----:R-:W2:Y:S04]  /*26d90*/  @P0 ATOMG.E.ADD.STRONG.GPU PT, R2, desc[UR6][R4.64], R2 ;  /* 0x00000002040209a8 */ /* 0x002ea800081ee1c6 */
[----:B--2---:R0:W1:Y:S02]  /*26da0*/  SHFL.IDX PT, R2, R2, R0, 0x1f ;  /* 0x00001f0002027589 */ /* 0x00406400000e0000 */
[----:B0-----:R-:W0:Y:S02]  /*26db0*/  S2R R0, SR_LTMASK ;  /* 0x0000000000007919 */ /* 0x001e240000003900 */
[----:B0-----:R-:W-:-:S06]  /*26dc0*/  LOP3.LUT R0, R0, UR4, RZ, 0xc0, !PT ;  /* 0x0000000400007c12 */ /* 0x001fcc000f8ec0ff */
[----:B------:R-:W1:Y:S02]  /*26dd0*/  POPC R0, R0 ;  /* 0x0000000000007309 */ /* 0x000e640000000000 */
[----:B-1----:R-:W-:-:S07]  /*26de0*/  IADD3 R16, R2, UR36, R0 ;  /* 0x0000002402107c10 */ /* 0x002fce000fffe000 */
.L_x_1016:
[----:B------:R-:W-:Y:S05]  /*26df0*/  BSYNC B0 ;  /* 0x0000000000007941 */ /* 0x000fea0003800000 */
.L_x_1015:
[----:B------:R-:W2:Y:S01]  /*26e00*/  LDL R0, [R1+0x8] ;  /* 0x0000080001007983 */ /* 0x000ea20000100800 */
[----:B------:R-:W-:Y:S01]  /*26e10*/  BSSY B0, `(.L_x_1017) ;  /* 0x0000065000007945 */ /* 0x000fe20003800000 */
[----:B--2---:R-:W-:-:S13]  /*26e20*/  LOP3.LUT P0, RZ, R0, 0x4, RZ, 0xc0, !PT ;  /* 0x0000000400ff7812 */ /* 0x004fda000780c0ff */
[----:B------:R-:W-:Y:S05]  /*26e30*/  @!P0 BRA `(.L_x_1018) ;  /* 0x0000000400888947 */ /* 0x000fea0003800000 */
[----:B------:R-:W2:Y:S04]  /*26e40*/  LDL R3, [R1+0x4] ;  /* 0x0000040001037983 */ /* 0x000ea80000100800 */
[----:B------:R-:W2:Y:S04]  /*26e50*/  LDL R2, [R1+0xc] ;  /* 0x00000c0001027983 */ /* 0x000ea80000100800 */
[----:B------:R-:W3:Y:S01]  /*26e60*/  LDL R0, [R1+0x14] ;  /* 0x0000140001007983 */ /* 0x000ee20000100800 */
[----:B------:R-:W-:Y:S01]  /*26e70*/  BSSY B1, `(.L_x_1019) ;  /* 0x0000005000017945 */ /* 0x000fe20003800000 */
[----:B--2---:R-:W-:Y:S01]  /*26e80*/  IMAD R2, R2, 0x8, R3 ;  /* 0x0000000802027824 */ /* 0x004fe200078e0203 */
[----:B---3--:R-:W-:-:S04]  /*26e90*/  SHF.L.U32 R0, R0, 0x1f, RZ ;  /* 0x0000001f00007819 */ /* 0x008fc800000006ff */
[----:B------:R-:W0:Y:S02]  /*26ea0*/  SYNCS.PHASECHK.TRANS64.TRYWAIT P0, [R2+URZ+0x38860], R0 ;  /* 0x03886000020075a7 */ /* 0x000e24000800017f */
[----:B0-----:R-:W-:Y:S05]  /*26eb0*/  @!P0 BRA `(.L_x_1020) ;  /* 0x0000002c007c8947 */ /* 0x001fea0003800000 */
.L_x_1111:
[----:B------:R-:W-:Y:S05]  /*26ec0*/  BSYNC B1 ;  /* 0x0000000000017941 */ /* 0x000fea0003800000 */
.L_x_1019:
[----:B------:R-:W2:Y:S01]  /*26ed0*/  S2R R3, SR_TID.X ;  /* 0x0000000000037919 */ /* 0x000ea20000002100 */
[----:B------:R-:W-:-:S04]  /*26ee0*/  UPRMT UR4, UR37, 0x9910, URZ ;  /* 0x0000991025047896 */ /* 0x000fc8000800003f */
[----:B------:R-:W-:Y:S01]  /*26ef0*/  UISETP.NE.AND UP0, UPT, UR4, 0x2, UPT ;  /* 0x000000020400788c */ /* 0x000fe2000bf05270 */
[----:B--2---:R-:W-:-:S04]  /*26f00*/  LOP3.LUT R3, R3, 0x7f, RZ, 0xc0, !PT ;  /* 0x0000007f03037812 */ /* 0x004fc800078ec0ff */
[----:B------:R-:W-:-:S13]  /*26f10*/  ISETP.NE.AND P0, PT, R3, RZ, PT ;  /* 0x000000ff0300720c */ /* 0x000fda0003f05270 */
[----:B0-----:R-:W-:-:S04]  /*26f20*/  @!P0 IMAD.MOV.U32 R0, RZ, RZ, 0xa000 ;  /* 0x0000a000ff008424 */ /* 0x001fc800078e00ff */
[----:B------:R0:W-:Y:S01]  /*26f30*/  @!P0 SYNCS.ARRIVE.TRANS64 RZ, [R2+URZ+0x38850], R0 ;  /* 0x0388500002ff89a7 */ /* 0x0001e2000800003f */
[----:B------:R-:W-:-:S13]  /*26f40*/  PLOP3.LUT P0, PT, PT, PT, UP0, 0x80, 0x0 ;  /* 0x000000000000781c */ /* 0x000fda0003f0f008 */
[----:B0-----:R-:W-:Y:S05]  /*26f50*/  @P0 BRA `(.L_x_1021) ;  /* 0x0000000000040947 */ /* 0x001fea0003800000 */
[----:B------:R-:W-:Y:S01]  /*26f60*/  BPT.TRAP 0x1 ;  /* 0x000000040000795c */ /* 0x000fe20000300000 */
.L_x_1021:
[----:B------:R-:W2:Y:S01]  /*26f70*/  LDL R0, [R1+0x8] ;  /* 0x0000080001007983 */ /* 0x000ea20000100800 */
[----:B------:R-:W-:Y:S01]  /*26f80*/  BSSY B1, `(.L_x_1022) ;  /* 0x0000004000017945 */ /* 0x000fe20003800000 */
[----:B--2---:R-:W-:-:S13]  /*26f90*/  LOP3.LUT P0, RZ, R0, 0x8, RZ, 0xc0, !PT ;  /* 0x0000000800ff7812 */ /* 0x004fda000780c0ff */
[----:B------:R-:W-:Y:S05]  /*26fa0*/  @P0 BRA `(.L_x_1023) ;  /* 0x0000000000040947 */ /* 0x000fea0003800000 */
[----:B------:R-:W-:Y:S01]  /*26fb0*/  BPT.TRAP 0x1 ;  /* 0x000000040000795c */ /* 0x000fe20000300000 */
.L_x_1023:
[----:B------:R-:W-:Y:S05]  /*26fc0*/  BSYNC B1 ;  /* 0x0000000000017941 */ /* 0x000fea0003800000 */
.L_x_1022:
[----:B-1----:R-:W2:Y:S04]  /*26fd0*/  LDL R5, [R1+0x4] ;  /* 0x0000040001057983 */ /* 0x002ea80000100800 */
[----:B------:R-:W2:Y:S04]  /*26fe0*/  LDL R0, [R1+0xc] ;  /* 0x00000c0001007983 */ /* 0x000ea80000100800 */
[----:B------:R-:W3:Y:S04]  /*26ff0*/  LDL.LU R4, [R1+0x1c] ;  /* 0x00001c0001047983 */ /* 0x000ee80000300800 */
[----:B------:R-:W3:Y:S01]  /*27000*/  LDL R3, [R1+0x18] ;  /* 0x0000180001037983 */ /* 0x000ee20000100800 */
[----:B------:R-:W-:Y:S01]  /*27010*/  UIADD3 UR4, UP0, UR38, 0x470, URZ ;  /* 0x0000047026047890 */ /* 0x000fe2000ff1e03f */
[----:B------:R-:W-:Y:S01]  /*27020*/  PLOP3.LUT P0, PT, PT, PT, PT, 0x80, 0x0 ;  /* 0x000000000000781c */ /* 0x000fe20003f0f070 */
[----:B------:R-:W-:Y:S01]  /*27030*/  UMOV UR6, 0x0 ;  /* 0x0000000000067882 */ /* 0x000fe20000000000 */
[----:B------:R-:W-:Y:S01]  /*27040*/  IADD3 R2, R2, 0x38850, RZ ;  /* 0x0003885002027810 */ /* 0x000fe20007ffe0ff */
[----:B------:R-:W-:Y:S01]  /*27050*/  UIADD3.X UR5, URZ, UR39, URZ, UP0, !UPT ;  /* 0x000000273f057290 */ /* 0x000fe200087fe43f */
[----:B------:R-:W-:Y:S01]  /*27060*/  UMOV UR7, 0x14f00000 ;  /* 0x14f0000000077882 */ /* 0x000fe20000000000 */
[----:B------:R-:W-:Y:S01]  /*27070*/  UMOV UR10, URZ ;  /* 0x0000003f000a7c82 */ /* 0x000fe20008000000 */
[----:B--2---:R-:W-:-:S02]  /*27080*/  IMAD R0, R0, 0xa000, R5 ;  /* 0x0000a00000007824 */ /* 0x004fc400078e0205 */
[----:B---3--:R-:W-:Y:S02]  /*27090*/  IMAD R3, R3, 0x50, R4 ;  /* 0x0000005003037824 */ /* 0x008fe400078e0204 */
[----:B------:R-:W-:-:S07]  /*270a0*/  VIADD R4, R0, 0x400 ;  /* 0x0000040000047836 */ /* 0x000fce0000000000 */
.L_x_1024:
        /* <DEDUP_REMOVED lines=11> */
[----:B------:R-:W-:Y:S01]  /*27160*/  PLOP3.LUT P0, PT, PT, PT, PT, 0x80, 0x0 ;  /* 0x000000000000781c */ /* 0x000fe20003f0f070 */
[----:B------:R-:W-:Y:S01]  /*27170*/  VIADD R4, R0, 0x2c00 ;  /* 0x00002c0000047836 */ /* 0x000fe20000000000 */
[----:B------:R-:W-:Y:S01]  /*27180*/  UMOV UR6, 0x0 ;  /* 0x0000000000067882 */ /* 0x000fe20000000000 */
[----:B------:R-:W-:Y:S01]  /*27190*/  UMOV UR7, 0x14f00000 ;  /* 0x14f0000000077882 */ /* 0x000fe20000000000 */
[----:B------:R-:W-:-:S09]  /*271a0*/  UMOV UR10, 0x40 ;  /* 0x00000040000a7882 */ /* 0x000fd20000000000 */
.L_x_1025:
        /* <DEDUP_REMOVED lines=12> */
[----:B------:R-:W-:Y:S01]  /*27270*/  UMOV UR6, 0x0 ;  /* 0x0000000000067882 */ /* 0x000fe20000000000 */
[----:B------:R-:W-:Y:S01]  /*27280*/  IADD3 R4, R0, 0x5400, RZ ;  /* 0x0000540000047810 */ /* 0x000fe20007ffe0ff */
[----:B------:R-:W-:Y:S01]  /*27290*/  UMOV UR7, 0x14f00000 ;  /* 0x14f0000000077882 */ /* 0x000fe20000000000 */
[----:B------:R-:W-:-:S09]  /*272a0*/  UMOV UR10, 0x80 ;  /* 0x00000080000a7882 */ /* 0x000fd20000000000 */
.L_x_1026:
        /* <DEDUP_REMOVED lines=16> */
.L_x_1027:
        /* <DEDUP_REMOVED lines=11> */
.L_x_1018:
[----:B------:R-:W-:Y:S05]  /*27460*/  BSYNC B0 ;  /* 0x0000000000007941 */ /* 0x000fea0003800000 */
.L_x_1017:
[----:B-1----:R-:W2:Y:S04]  /*27470*/  LDL.LU R5, [R1+0xc] ;  /* 0x00000c0001057983 */ /* 0x002ea80000300800 */
[----:B------:R-:W3:Y:S01]  /*27480*/  LDL.LU R4, [R1+0x14] ;  /* 0x0000140001047983 */ /* 0x000ee20000300800 */
[----:B--2---:R-:W-:-:S05]  /*27490*/  VIADD R0, R5, 0x1 ;  /* 0x0000000105007836 */ /* 0x004fca0000000000 */
[----:B------:R-:W-:-:S04]  /*274a0*/  ISETP.NE.AND P0, PT, R0, 0x2, PT ;  /* 0x000000020000780c */ /* 0x000fc80003f05270 */
[----:B------:R-:W-:Y:S02]  /*274b0*/  SEL R2, RZ, 0x1, P0 ;  /* 0x00000001ff027807 */ /* 0x000fe40000000000 */
[----:B------:R-:W-:Y:S02]  /*274c0*/  SEL R0, R0, RZ, P0 ;  /* 0x000000ff00007207 */ /* 0x000fe40000000000 */
[----:B---3--:R-:W-:-:S03]  /*274d0*/  LOP3.LUT R4, R4, R2, RZ, 0x3c, !PT ;  /* 0x0000000204047212 */ /* 0x008fc600078e3cff */
[----:B------:R1:W-:Y:S04]  /*274e0*/  STL [R1+0xc], R0 ;  /* 0x00000c0001007387 */ /* 0x0003e80000100800 */
[----:B------:R1:W-:Y:S02]  /*274f0*/  STL [R1+0x14], R4 ;  /* 0x0000140401007387 */ /* 0x0003e40000100800 */
.L_x_930:
[----:B------:R-:W-:Y:S05]  /*27500*/  BSYNC B7 ;  /* 0x0000000000077941 */ /* 0x000fea0003800000 */
.L_x_928:
[----:B-----5:R-:W2:Y:S02]  /*27510*/  LDL R8, [R1+0x8] ;  /* 0x0000080001087983 */ /* 0x020ea40000100800 */
[----:B--2---:R-:W-:-:S13]  /*27520*/  LOP3.LUT P0, RZ, R8, 0x10, RZ, 0xc0, !PT ;  /* 0x0000001008ff7812 */ /* 0x004fda000780c0ff */
[----:B------:R-:W-:Y:S05]  /*27530*/  @!P0 BRA `(.L_x_1028) ;  /* 0x0000000000288947 */ /* 0x000fea0003800000 */
[----:B------:R-:W-:Y:S05]  /*27540*/  WARPSYNC.ALL ;  /* 0x0000000000007948 */ /* 0x000fea0003800000 */
[----:B------:R-:W2:Y:S08]  /*27550*/  S2UR UR5, SR_CgaCtaId ;  /* 0x00000000000579c3 */ /* 0x000eb00000008800 */
[----:B------:R-:W-:Y:S06]  /*27560*/  BAR.SYNC.DEFER_BLOCKING 0x5, 0x180 ;  /* 0x0146000000007b1d */ /* 0x000fec0000010000 */
[----:B------:R-:W-:-:S02]  /*27570*/  UMOV UR4, 0x400 ;  /* 0x0000040000047882 */ /* 0x000fc40000000000 */
[----:B--2---:R-:W-:-:S06]  /*27580*/  ULEA UR4, UR5, UR4, 0x18 ;  /* 0x0000000405047291 */ /* 0x004fcc000f8ec03f */
[----:B-1----:R-:W-:-:S05]  /*27590*/  MOV R0, UR4 ;  /* 0x0000000400007c02 */ /* 0x002fca0008000f00 */
[----:B------:R2:W3:Y:S04]  /*275a0*/  LDS.128 R16, [R0+0x388d0] ;  /* 0x0388d00000107984 */ /* 0x0004e80000000c00 */
[----:B------:R2:W-:Y:S01]  /*275b0*/  STL [R1+0x4], R0 ;  /* 0x0000040001007387 */ /* 0x0005e20000100800 */
[----:B------:R-:W-:Y:S06]  /*275c0*/  BAR.ARV 0x4, 0x180 ;  /* 0x0106000000007b1d */ /* 0x000fec0000002000 */
[----:B------:R-:W-:Y:S05]  /*275d0*/  BRA `(.L_x_1029) ;  /* 0x00000008004c7947 */ /* 0x000fea0003800000 */
.L_x_1028:
[----:B------:R-:W2:Y:S01]  /*275e0*/  LDL R7, [R1+0x30] ;  /* 0x0000300001077983 */ /* 0x000ea20000100800 */
[----:B------:R-:W-:Y:S01]  /*275f0*/  UMOV UR4, 0xffffffff ;  /* 0xffffffff00047882 */ /* 0x000fe20000000000 */
[----:B--2---:R-:W-:Y:S02]  /*27600*/  ISETP.NE.AND P5, PT, R7, 0x1f, PT ;  /* 0x0000001f0700780c */ /* 0x004fe40003fa5270 */
[----:B------:R-:W-:Y:S11]  /*27610*/  BRA.DIV UR4, `(.L_x_1030) ;  /* 0x0000002604b87947 */ /* 0x000ff6000b800000 */
[----:B-1----:R-:W-:Y:S01]  /*27620*/  IMAD.IADD R0, R19, 0x1, R7 ;  /* 0x0000000113007824 */ /* 0x002fe200078e0207 */
[----:B------:R-:W-:Y:S01]  /*27630*/  ULDC UR4, c[0x0][0xc3c] ;  /* 0x00030f0000047ab9 */ /* 0x000fe20000000800 */
[----:B------:R-:W-:Y:S01]  /*27640*/  ULDC.64 UR6, c[0x0][0x208] ;  /* 0x0000820000067ab9 */ /* 0x000fe20000000a00 */
[----:B------:R-:W-:Y:S02]  /*27650*/  LOP3.LUT P4, RZ, R8, 0x1, RZ, 0xc0, !PT ;  /* 0x0000000108ff7812 */ /* 0x000fe4000788c0ff */
[----:B------:R-:W-:-:S13]  /*27660*/  ISETP.GE.OR P0, PT, R0, UR4, !P5 ;  /* 0x0000000400007c0c */ /* 0x000fda000ef06670 */
[----:B0-----:R-:W0:Y:S02]  /*27670*/  @!P0 LDC.64 R2, c[0x0][0xc80] ;  /* 0x00032000ff028b82 */ /* 0x001e240000000a00 */
[----:B0-----:R-:W-:-:S06]  /*27680*/  @!P0 IMAD.WIDE R2, R0, 0x4, R2 ;  /* 0x0000000400028825 */ /* 0x001fcc00078e0202 */
[----:B------:R0:W2:Y:S01]  /*27690*/  @!P0 LDG.E R3, desc[UR6][R2.64] ;  /* 0x0000000602038981 */ /* 0x0000a2000c1e1900 */
[C---:B------:R-:W-:Y:S02]  /*276a0*/  ISETP.GE.U32.AND P1, PT, R7.reuse, 0x4, PT ;  /* 0x000000040700780c */ /* 0x040fe40003f26070 */
[C---:B------:R-:W-:Y:S01]  /*276b0*/  ISETP.GE.U32.AND P2, PT, R7.reuse, 0x8, PT ;  /* 0x000000080700780c */ /* 0x040fe20003f46070 */
[----:B------:R-:W-:Y:S01]  /*276c0*/  SHFL.IDX PT, R0, R16, RZ, 0x1f ;  /* 0x00001fff10007589 */ /* 0x000fe200000e0000 */
[----:B------:R-:W-:-:S03]  /*276d0*/  ISETP.GE.U32.AND P3, PT, R7, 0x10, PT ;  /* 0x000000100700780c */ /* 0x000fc60003f66070 */
[----:B------:R-:W-:Y:S01]  /*276e0*/  SHFL.IDX PT, R4, R16, 0x1, 0x1f ;  /* 0x00201f0010047f89 */ /* 0x000fe200000e0000 */
[----:B0-----:R-:W-:Y:S01]  /*276f0*/  IMAD.MOV.U32 R2, RZ, RZ, RZ ;  /* 0x000000ffff027224 */ /* 0x001fe200078e00ff */
[----:B--2---:R-:W-:Y:S02]  /*27700*/  @!P0 MOV R2, R3 ;  /* 0x0000000300028202 */ /* 0x004fe40000000f00 */
[----:B------:R-:W-:-:S03]  /*27710*/  ISETP.GE.U32.AND P0, PT, R7, 0x2, PT ;  /* 0x000000020700780c */ /* 0x000fc60003f06070 */
[----:B------:R-:W0:Y:S02]  /*27720*/  SHFL.UP PT, R3, R2, 0x1, RZ ;  /* 0x0420000002037989 */ /* 0x000e2400000e00ff */
        /* <DEDUP_REMOVED lines=14> */
[----:B------:R0:W1:Y:S02]  /*27810*/  SHFL.IDX PT, R6, R5, 0x1f, 0x1f ;  /* 0x03e01f0005067f89 */ /* 0x00006400000e0000 */
.L_x_1121:
[----:B------:R-:W-:Y:S02]  /*27820*/  ULDC UR4, c[0x0][0xc38] ;  /* 0x00030e0000047ab9 */ /* 0x000fe40000000800 */
[----:B------:R-:W-:-:S05]  /*27830*/  MOV R16, UR4 ;  /* 0x0000000400107c02 */ /* 0x000fca0008000f00 */
[----:B-1----:R-:W-:-:S04]  /*27840*/  IMAD R6, R6, R16, RZ ;  /* 0x0000001006067224 */ /* 0x002fc800078e02ff */
[----:B------:R-:W-:-:S05]  /*27850*/  IMAD.IADD R4, R4, 0x1, R6 ;  /* 0x0000000104047824 */ /* 0x000fca00078e0206 */
[----:B------:R-:W-:-:S13]  /*27860*/  ISETP.GT.AND P4, PT, R4, R0, PT ;  /* 0x000000000400720c */ /* 0x000fda0003f84270 */
[----:B------:R-:W-:Y:S05]  /*27870*/  @P4 BRA `(.L_x_1031) ;  /* 0x0000000000a44947 */ /* 0x000fea0003800000 */
.L_x_1036:
[----:B------:R-:W1:Y:S01]  /*27880*/  LDC R2, c[0x0][0xc3c] ;  /* 0x00030f00ff027b82 */ /* 0x000e620000000800 */
[----:B------:R-:W-:-:S05]  /*27890*/  VIADD R19, R19, 0x1f ;  /* 0x0000001f13137836 */ /* 0x000fca0000000000 */
[----:B-1----:R-:W-:-:S13]  /*278a0*/  ISETP.GE.AND P4, PT, R19, R2, PT ;  /* 0x000000021300720c */ /* 0x002fda0003f86270 */
[----:B------:R-:W-:Y:S05]  /*278b0*/  @P4 BRA `(.L_x_1032) ;  /* 0x00000004004c4947 */ /* 0x000fea0003800000 */
[----:B------:R-:W2:Y:S01]  /*278c0*/  LDL R3, [R1+0x30] ;  /* 0x0000300001037983 */ /* 0x000ea20000100800 */
[----:B------:R-:W-:Y:S01]  /*278d0*/  BSSY B0, `(.L_x_1033) ;  /* 0x0000009000007945 */ /* 0x000fe20003800000 */
[----:B--2---:R-:W-:-:S04]  /*278e0*/  IADD3 R3, R19, R3, RZ ;  /* 0x0000000313037210 */ /* 0x004fc80007ffe0ff */
[----:B------:R-:W-:Y:S01]  /*278f0*/  ISETP.GE.OR P4, PT, R3, R2, !P5 ;  /* 0x000000020300720c */ /* 0x000fe20006f86670 */
[----:B------:R-:W-:-:S12]  /*27900*/  IMAD.MOV.U32 R2, RZ, RZ, RZ ;  /* 0x000000ffff027224 */ /* 0x000fd800078e00ff */
[----:B------:R-:W-:Y:S05]  /*27910*/  @P4 BRA `(.L_x_1034) ;  /* 0x0000000000104947 */ /* 0x000fea0003800000 */
[----:B------:R-:W1:Y:S01]  /*27920*/  LDC.64 R6, c[0x0][0xc80] ;  /* 0x00032000ff067b82 */ /* 0x000e620000000a00 */
[----:B------:R-:W-:Y:S01]  /*27930*/  ULDC.64 UR4, c[0x0][0x208] ;  /* 0x0000820000047ab9 */ /* 0x000fe20000000a00 */
[----:B-1----:R-:W-:-:S06]  /*27940*/  IMAD.WIDE R2, R3, 0x4, R6 ;  /* 0x0000000403027825 */ /* 0x002fcc00078e0206 */
[----:B------:R1:W5:Y:S02]  /*27950*/  LDG.E R2, desc[UR4][R2.64] ;  /* 0x0000000402027981 */ /* 0x000364000c1e1900 */
.L_x_1034:
[----:B------:R-:W-:Y:S05]  /*27960*/  BSYNC B0 ;  /* 0x0000000000007941 */ /* 0x000fea0003800000 */
.L_x_1033:
[----:B------:R-:W-:-:S03]  /*27970*/  UMOV UR4, 0xffffffff ;  /* 0xffffffff00047882 */ /* 0x000fc60000000000 */
[----:B------:R-:W-:Y:S05]  /*27980*/  BRA.DIV UR4, `(.L_x_1035) ;  /* 0x0000002a041c7947 */ /* 0x000fea000b800000 */
[----:B-1----:R-:W2:Y:S02]  /*27990*/  LDL R3, [R1+0x8] ;  /* 0x0000080001037983 */ /* 0x002ea40000100800 */
[----:B--2---:R-:W-:Y:S02]  /*279a0*/  LOP3.LUT P4, RZ, R3, 0x1, RZ, 0xc0, !PT ;  /* 0x0000000103ff7812 */ /* 0x004fe4000788c0ff */
[----:B-----5:R-:W1:Y:S02]  /*279b0*/  SHFL.UP PT, R3, R2, 0x1, RZ ;  /* 0x0420000002037989 */ /* 0x020e6400000e00ff */
[----:B-1----:R-:W-:-:S05]  /*279c0*/  SEL R3, R3, RZ, P4 ;  /* 0x000000ff03037207 */ /* 0x002fca0002000000 */
[----:B------:R-:W-:-:S05]  /*279d0*/  IMAD.IADD R3, R2, 0x1, R3 ;  /* 0x0000000102037824 */ /* 0x000fca00078e0203 */
[----:B0-----:R-:W0:Y:S02]  /*279e0*/  SHFL.UP PT, R5, R3, 0x2, RZ ;  /* 0x0440000003057989 */ /* 0x001e2400000e00ff */
        /* <DEDUP_REMOVED lines=11> */
[----:B------:R0:W1:Y:S02]  /*27aa0*/  SHFL.IDX PT, R6, R5, 0x1f, 0x1f ;  /* 0x03e01f0005067f89 */ /* 0x00006400000e0000 */
.L_x_1129:
[----:B------:R-:W-:Y:S02]  /*27ab0*/  ULDC UR4, c[0x0][0xc38] ;  /* 0x00030e0000047ab9 */ /* 0x000fe40000000800 */
[----:B------:R-:W-:-:S04]  /*27ac0*/  IMAD.U32 R16, RZ, RZ, UR4 ;  /* 0x00000004ff107e24 */ /* 0x000fc8000f8e00ff */
[----:B-1----:R-:W-:-:S04]  /*27ad0*/  IMAD R6, R6, R16, RZ ;  /* 0x0000001006067224 */ /* 0x002fc800078e02ff */
[----:B------:R-:W-:-:S05]  /*27ae0*/  IMAD.IADD R4, R6, 0x1, R4 ;  /* 0x0000000106047824 */ /* 0x000fca00078e0204 */
[----:B------:R-:W-:-:S13]  /*27af0*/  ISETP.GT.AND P4, PT, R4, R0, PT ;  /* 0x000000000400720c */ /* 0x000fda0003f84270 */
[----:B------:R-:W-:Y:S05]  /*27b00*/  @!P4 BRA `(.L_x_1036) ;  /* 0xfffffffc005cc947 */ /* 0x000fea000383ffff */
.L_x_1031:
[----:B------:R-:W-:Y:S01]  /*27b10*/  IADD3 R6, -R6, R4, RZ ;  /* 0x0000000406067210 */ /* 0x000fe20007ffe1ff */
[----:B------:R-:W-:-:S04]  /*27b20*/  UMOV UR4, 0xffffffff ;  /* 0xffffffff00047882 */ /* 0x000fc80000000000 */
[----:B------:R-:W-:-:S05]  /*27b30*/  IMAD R3, R5, R16, R6 ;  /* 0x0000001005037224 */ /* 0x000fca00078e0206 */
[----:B------:R-:W-:Y:S01]  /*27b40*/  ISETP.GT.AND P6, PT, R3, R0, PT ;  /* 0x000000000300720c */ /* 0x000fe20003fc4270 */
[----:B------:R-:W-:-:S12]  /*27b50*/  BRA.DIV UR4, `(.L_x_1037) ;  /* 0x0000002a04887947 */ /* 0x000fd8000b800000 */
[----:B------:R-:W-:-:S04]  /*27b60*/  VOTE.ANY R3, PT, !P6 ;  /* 0x0000000000037806 */ /* 0x000fc800070e0100 */
[----:B------:R-:W1:Y:S02]  /*27b70*/  POPC R4, R3 ;  /* 0x0000000300047309 */ /* 0x000e640000000000 */
[----:B-1----:R1:W2:Y:S02]  /*27b80*/  SHFL.IDX PT, R17, R2, R4, 0x1f ;  /* 0x00001f0402117589 */ /* 0x0022a400000e0000 */
.L_x_1133:
[----:B------:R-:W-:Y:S01]  /*27b90*/  ISETP.NE.AND P0, PT, R3, RZ, PT ;  /* 0x000000ff0300720c */ /* 0x000fe20003f05270 */
[----:B-1----:R-:W-:-:S12]  /*27ba0*/  IMAD.MOV.U32 R2, RZ, RZ, RZ ;  /* 0x000000ffff027224 */ /* 0x002fd800078e00ff */
[----:B------:R-:W-:Y:S05]  /*27bb0*/  @!P0 BRA `(.L_x_1038) ;  /* 0x0000000000108947 */ /* 0x000fea0003800000 */
[----:B------:R-:W-:Y:S01]  /*27bc0*/  UMOV UR4, 0xffffffff ;  /* 0xffffffff00047882 */ /* 0x000fe20000000000 */
[----:B------:R-:W-:Y:S02]  /*27bd0*/  VIADD R12, R4, 0xffffffff ;  /* 0xffffffff040c7836 */ /* 0x000fe40000000000 */
[----:B------:R-:W-:Y:S05]  /*27be0*/  BRA.DIV UR4, `(.L_x_1039) ;  /* 0x0000002a04ac7947 */ /* 0x000fea000b800000 */
[----:B------:R1:W3:Y:S02]  /*27bf0*/  SHFL.IDX PT, R2, R5, R12, 0x1f ;  /* 0x00001f0c05027589 */ /* 0x0002e400000e0000 */
.L_x_1038:
[----:B012---:R-:W-:Y:S01]  /*27c00*/  IABS R5, R17 ;  /* 0x0000001100057213 */ /* 0x007fe20000000000 */
[----:B---3--:R-:W-:Y:S02]  /*27c10*/  IMAD R16, R2, R16, R6 ;  /* 0x0000001002107224 */ /* 0x008fe400078e0206 */
[----:B------:R-:W-:Y:S01]  /*27c20*/  IMAD.IADD R19, R4, 0x1, R19 ;  /* 0x0000000104137824 */ /* 0x000fe200078e0213 */
[----:B------:R-:W0:Y:S02]  /*27c30*/  I2F.RP R2, R5 ;  /* 0x0000000500027306 */ /* 0x000e240000209400 */
[----:B------:R-:W-:-:S06]  /*27c40*/  IADD3 R0, R0, -R16, RZ ;  /* 0x8000001000007210 */ /* 0x000fcc0007ffe0ff */
[----:B0-----:R-:W0:Y:S02]  /*27c50*/  MUFU.RCP R2, R2 ;  /* 0x0000000200027308 */ /* 0x001e240000001000 */
[----:B0-----:R-:W-:-:S06]  /*27c60*/  IADD3 R2, R2, 0xffffffe, RZ ;  /* 0x0ffffffe02027810 */ /* 0x001fcc0007ffe0ff */
[----:B------:R-:W0:Y:S02]  /*27c70*/  F2I.FTZ.U32.TRUNC.NTZ R3, R2 ;  /* 0x0000000200037305 */ /* 0x000e24000021f000 */
[----:B0-----:R-:W-:-:S04]  /*27c80*/  IMAD.MOV R2, RZ, RZ, -R3 ;  /* 0x000000ffff027224 */ /* 0x001fc800078e0a03 */
        /* <DEDUP_REMOVED lines=22> */
.L_x_1032:
[----:B------:R-:W-:Y:S01]  /*27df0*/  UMOV UR4, URZ ;  /* 0x0000003f00047c82 */ /* 0x000fe20008000000 */
[----:B------:R-:W-:Y:S01]  /*27e00*/  UMOV UR5, URZ ;  /* 0x0000003f00057c82 */ /* 0x000fe20008000000 */
[----:B------:R-:W-:Y:S01]  /*27e10*/  ULDC UR6, c[0x0][0xc3c] ;  /* 0x00030f0000067ab9 */ /* 0x000fe20000000800 */
[----:B------:R-:W-:Y:S01]  /*27e20*/  MOV R16, R0 ;  /* 0x0000000000107202 */ /* 0x000fe20000000f00 */
[----:B------:R-:W-:Y:S01]  /*27e30*/  IMAD.U32 R17, RZ, RZ, UR4 ;  /* 0x00000004ff117e24 */ /* 0x000fe2000f8e00ff */
[----:B------:R-:W-:Y:S01]  /*27e40*/  MOV R19, UR6 ;  /* 0x0000000600137c02 */ /* 0x000fe20008000f00 */
[----:B------:R-:W-:-:S07]  /*27e50*/  IMAD.U32 R18, RZ, RZ, UR5 ;  /* 0x00000005ff127e24 */ /* 0x000fce000f8e00ff */
.L_x_1040:
[----:B------:R-:W2:Y:S04]  /*27e60*/  LDL R0, [R1+0x30] ;  /* 0x0000300001007983 */ /* 0x000ea80000100800 */
[----:B------:R1:W3:Y:S01]  /*27e70*/  LDL R3, [R1+0x4] ;  /* 0x0000040001037983 */ /* 0x0002e20000100800 */
[----:B------:R-:W-:Y:S05]  /*27e80*/  WARPSYNC.ALL ;  /* 0x0000000000007948 */ /* 0x000fea0003800000 */
[----:B------:R-:W-:Y:S01]  /*27e90*/  BAR.SYNC.DEFER_BLOCKING 0x4, 0x180 ;  /* 0x0106000000007b1d */ /* 0x000fe20000010000 */
[----:B--2---:R-:W-:-:S13]  /*27ea0*/  ISETP.NE.AND P0, PT, R0, RZ, PT ;  /* 0x000000ff0000720c */ /* 0x004fda0003f05270 */
[----:B------:R-:W3:Y:S01]  /*27eb0*/  @!P0 S2R R0, SR_CgaCtaId ;  /* 0x0000000000008919 */ /* 0x000ee20000008800 */
[----:B------:R-:W-:-:S04]  /*27ec0*/  @!P0 MOV R2, 0x400 ;  /* 0x0000040000028802 */ /* 0x000fc80000000f00 */
[----:B---3--:R-:W-:-:S05]  /*27ed0*/  @!P0 LEA R3, R0, R2, 0x18 ;  /* 0x0000000200038211 */ /* 0x008fca00078ec0ff */
[----:B------:R1:W-:Y:S04]  /*27ee0*/  @!P0 STS.128 [R3+0x388d0], R16 ;  /* 0x0388d01003008388 */ /* 0x0003e80000000c00 */
[----:B------:R1:W-:Y:S01]  /*27ef0*/  @!P0 STL [R1+0x4], R3 ;  /* 0x0000040301008387 */ /* 0x0003e20000100800 */
[----:B------:R-:W-:Y:S06]  /*27f00*/  BAR.ARV 0x5, 0x180 ;  /* 0x0146000000007b1d */ /* 0x000fec0000002000 */
.L_x_1029:
[----:B------:R-:W-:Y:S02]  /*27f10*/  ULDC UR4, c[0x0][0xc3c] ;  /* 0x00030f0000047ab9 */ /* 0x000fe40000000800 */
[----:B---3--:R-:W-:-:S13]  /*27f20*/  ISETP.GE.AND P0, PT, R19, UR4, PT ;  /* 0x0000000413007c0c */ /* 0x008fda000bf06270 */
[----:B------:R-:W-:Y:S05]  /*27f30*/  @!P0 BRA `(.L_x_1041) ;  /* 0xffffff84005c8947 */ /* 0x000fea000383ffff */
[----:B------:R-:W-:Y:S05]  /*27f40*/  BSYNC B8 ;  /* 0x0000000000087941 */ /* 0x000fea0003800000 */
.L_x_880:
[----:B--2---:R-:W2:Y:S01]  /*27f50*/  LDL.LU R0, [R1+0x54] ;  /* 0x0000540001007983 */ /* 0x004ea20000300800 */
[----:B------:R-:W-:Y:S01]  /*27f60*/  BSSY B0, `(.L_x_1042) ;  /* 0x000000b000007945 */ /* 0x000fe20003800000 */
[----:B0-----:R-:W0:Y:S01]  /*27f70*/  S2R R5, SR_CgaCtaId ;  /* 0x0000000000057919 */ /* 0x001e220000008800 */
[----:B--2---:R-:W-:-:S05]  /*27f80*/  VIADD R0, R0, 0x1 ;  /* 0x0000000100007836 */ /* 0x004fca0000000000 */
[----:B------:R-:W-:-:S04]  /*27f90*/  LEA.HI R2, R0, R0, RZ, 0x1 ;  /* 0x0000000000027211 */ /* 0x000fc800078f08ff */
[----:B-1----:R-:W-:-:S05]  /*27fa0*/  LOP3.LUT R3, R2, 0xfffffffe, RZ, 0xc0, !PT ;  /* 0xfffffffe02037812 */ /* 0x002fca00078ec0ff */
[----:B------:R-:W-:Y:S01]  /*27fb0*/  IMAD.IADD R3, R0, 0x1, -R3 ;  /* 0x0000000100037824 */ /* 0x000fe200078e0a03 */
[----:B------:R-:W-:-:S04]  /*27fc0*/  MOV R0, 0x400 ;  /* 0x0000040000007802 */ /* 0x000fc80000000f00 */
[----:B0-----:R-:W-:Y:S02]  /*27fd0*/  LEA R0, R5, R0, 0x18 ;  /* 0x0000000005007211 */ /* 0x001fe400078ec0ff */
[----:B------:R-:W-:-:S04]  /*27fe0*/  SHF.L.U32 R3, R3, 0x1f, RZ ;  /* 0x0000001f03037819 */ /* 0x000fc800000006ff */
[----:B------:R-:W0:Y:S02]  /*27ff0*/  SYNCS.PHASECHK.TRANS64.TRYWAIT P0, [R0+URZ+0x38820], R3 ;  /* 0x03882003000075a7 */ /* 0x000e24000800017f */
[----:B0-----:R-:W-:Y:S05]  /*28000*/  @!P0 BRA `(.L_x_1043) ;  /* 0x0000002400cc8947 */ /* 0x001fea0003800000 */
.L_x_1136:
[----:B------:R-:W-:Y:S05]  /*28010*/  BSYNC B0 ;  /* 0x0000000000007941 */ /* 0x000fea0003800000 */
.L_x_1042:
[----:B------:R-:W-:-:S03]  /*28020*/  UMOV UR4, 0xffffffff ;  /* 0xffffffff00047882 */ /* 0x000fc60000000000 */
[----:B------:R-:W-:Y:S05]  /*28030*/  BRA.DIV UR4, `(.L_x_1044) ;  /* 0x0000002604d47947 */ /* 0x000fea000b800000 */
[----:B------:R-:W1:Y:S02]  /*28040*/  S2R R2, SR_TID.X ;  /* 0x0000000000027919 */ /* 0x000e640000002100 */
[----:B-1----:R-:W-:-:S04]  /*28050*/  SHF.R.U32.HI R2, RZ, 0x5, R2 ;  /* 0x00000005ff027819 */ /* 0x002fc80000011602 */
[----:B------:R-:W-:-:S05]  /*28060*/  LOP3.LUT R2, R2, 0x3, RZ, 0xc0, !PT ;  /* 0x0000000302027812 */ /* 0x000fca00078ec0ff */
[----:B------:R1:W2:Y:S02]  /*28070*/  SHFL.IDX PT, R14, R2, RZ, 0x1f ;  /* 0x00001fff020e7589 */ /* 0x0002a400000e0000 */
.L_x_1139:
[----:B--2---:R-:W-:-:S13]  /*28080*/  ISETP.NE.AND P0, PT, R14, RZ, PT ;  /* 0x000000ff0e00720c */ /* 0x004fda0003f05270 */
[----:B------:R-:W-:Y:S05]  /*28090*/  @P0 BRA `(.L_x_645) ;  /* 0x0000000000940947 */ /* 0x000fea0003800000 */
[----:B------:R-:W-:-:S03]  /*280a0*/  UMOV UR4, 0xffffffff ;  /* 0xffffffff00047882 */ /* 0x000fc60000000000 */
[----:B------:R-:W-:Y:S05]  /*280b0*/  BRA.DIV UR4, `(.L_x_1045) ;  /* 0x0000002604e87947 */ /* 0x000fea000b800000 */
[----:B------:R-:W-:-:S13]  /*280c0*/  ELECT P6, URZ, PT ;  /* 0x00000000003f782f */ /* 0x000fda00038c0000 */
.L_x_1142:
[----:B------:R-:W-:Y:S05]  /*280d0*/  @!P6 BRA `(.L_x_645) ;  /* 0x000000000084e947 */ /* 0x000fea0003800000 */
[----:B------:R-:W-:-:S06]  /*280e0*/  ULOP3.LUT UR4, UR60, 0x2, URZ, 0xfc, !UPT ;  /* 0x000000023c047892 */ /* 0x000fcc000f8efc3f */
[----:B-1----:R-:W-:-:S04]  /*280f0*/  MOV R2, UR4 ;  /* 0x0000000400027c02 */ /* 0x002fc80008000f00 */
[----:B------:R-:W-:-:S13]  /*28100*/  ISETP.NE.AND P2, PT, R2, 0x3, PT ;  /* 0x000000030200780c */ /* 0x000fda0003f45270 */
[----:B------:R-:W-:Y:S05]  /*28110*/  @!P2 BRA `(.L_x_1046) ;  /* 0x000000000004a947 */ /* 0x000fea0003800000 */
[----:B------:R-:W-:Y:S01]  /*28120*/  BPT.TRAP 0x1 ;  /* 0x000000040000795c */ /* 0x000fe20000300000 */
.L_x_1046:
[----:B0-----:R-:W2:Y:S04]  /*28130*/  LDL R3, [R1+0xc] ;  /* 0x00000c0001037983 */ /* 0x001ea80000100800 */
[----:B------:R-:W3:Y:S01]  /*28140*/  LDL.LU R7, [R1+0x14] ;  /* 0x0000140001077983 */ /* 0x000ee20000300800 */
[----:B------:R-:W-:-:S04]  /*28150*/  VIADD R2, R0, 0x38840 ;  /* 0x0003884000027836 */ /* 0x000fc80000000000 */
[C---:B--2---:R-:W-:Y:S01]  /*28160*/  IMAD R6, R3.reuse, 0x8, R2 ;  /* 0x0000000803067824 */ /* 0x044fe200078e0202 */
[----:B------:R-:W-:Y:S02]  /*28170*/  IADD3 R3, R3, 0x1, RZ ;  /* 0x0000000103037810 */ /* 0x000fe40007ffe0ff */
[----:B---3--:R-:W-:Y:S02]  /*28180*/  SHF.L.U32 R5, R7, 0x1f, RZ ;  /* 0x0000001f07057819 */ /* 0x008fe400000006ff */
[C---:B------:R-:W-:Y:S02]  /*28190*/  ISETP.NE.AND P1, PT, R3.reuse, 0x2, PT ;  /* 0x000000020300780c */ /* 0x040fe40003f25270 */
[----:B------:R-:W0:Y:S02]  /*281a0*/  SYNCS.PHASECHK.TRANS64.TRYWAIT P0, [R6+URZ], R5 ;  /* 0x00000005060075a7 */ /* 0x000e24000800017f */
[----:B------:R-:W-:Y:S02]  /*281b0*/  SEL R4, RZ, 0x1, P1 ;  /* 0x00000001ff047807 */ /* 0x000fe40000800000 */
[----:B------:R-:W-:-:S02]  /*281c0*/  SEL R3, R3, RZ, P1 ;  /* 0x000000ff03037207 */ /* 0x000fc40000800000 */
[----:B------:R-:W-:-:S03]  /*281d0*/  LOP3.LUT R4, R7, R4, RZ, 0x3c, !PT ;  /* 0x0000000407047212 */ /* 0x000fc600078e3cff */
[----:B------:R-:W-:Y:S01]  /*281e0*/  IMAD R7, R3, 0x8, R2 ;  /* 0x0000000803077824 */ /* 0x000fe200078e0202 */
[----:B------:R-:W-:Y:S01]  /*281f0*/  SHF.L.U32 R2, R4, 0x1f, RZ ;  /* 0x0000001f04027819 */ /* 0x000fe200000006ff */
[----:B0-----:R-:W-:Y:S06]  /*28200*/  @!P0 BRA `(.L_x_1047) ;  /* 0x0000002400b48947 */ /* 0x001fec0003800000 */
.L_x_1143:
[----:B------:R-:W1:Y:S02]  /*28210*/  SYNCS.PHASECHK.TRANS64.TRYWAIT P0, [R7+URZ], R2 ;  /* 0x00000002070075a7 */ /* 0x000e64000800017f */
[----:B-1----:R-:W-:Y:S05]  /*28220*/  @!P0 BRA `(.L_x_1048) ;  /* 0x0000002400c08947 */ /* 0x002fea0003800000 */
.L_x_1144:
[----:B------:R-:W-:Y:S05]  /*28230*/  @!P2 BRA `(.L_x_1049) ;  /* 0x000000000004a947 */ /* 0x000fea0003800000 */
[----:B------:R-:W-:Y:S01]  /*28240*/  BPT.TRAP 0x1 ;  /* 0x000000040000795c */ /* 0x000fe20000300000 */
.L_x_1049:
[----:B------:R-:W2:Y:S01]  /*28250*/  LDL.LU R4, [R1+0xc] ;  /* 0x00000c0001047983 */ /* 0x000ea20000300800 */
[----:B------:R-:W-:-:S05]  /*28260*/  VIADD R0, R0, 0x38860 ;  /* 0x0003886000007836 */ /* 0x000fca0000000000 */
[----:B--2---:R-:W-:-:S04]  /*28270*/  LEA R4, R4, R0, 0x3 ;  /* 0x0000000004047211 */ /* 0x004fc800078e18ff */
[----:B------:R-:W2:Y:S02]  /*28280*/  SYNCS.PHASECHK.TRANS64.TRYWAIT P0, [R4+URZ], R5 ;  /* 0x00000005040075a7 */ /* 0x000ea4000800017f */
[----:B--2---:R-:W-:Y:S05]  /*28290*/  @!P0 BRA `(.L_x_1050) ;  /* 0x0000002400b88947 */ /* 0x004fea0003800000 */
.L_x_1145:
[----:B------:R-:W-:-:S07]  /*282a0*/  IMAD R3, R3, 0x8, R0 ;  /* 0x0000000803037824 */ /* 0x000fce00078e0200 */
.L_x_1051:
[----:B---3--:R3:W0:Y:S02]  /*282b0*/  SYNCS.PHASECHK.TRANS64.TRYWAIT P0, [R3+URZ], R2 ;  /* 0x00000002030075a7 */ /* 0x008624000800017f */
[----:B0-----:R-:W-:Y:S05]  /*282c0*/  @!P0 NANOSLEEP.SYNCS 0x989680 ;  /* 0x009896800000895d */ /* 0x001fea0003900000 */
[----:B------:R-:W0:Y:S02]  /*282d0*/  @!P0 SYNCS.PHASECHK.TRANS64 P0, [R3+URZ], R2 ;  /* 0x00000002030085a7 */ /* 0x000e24000800007f */
[----:B0-----:R-:W-:Y:S05]  /*282e0*/  @!P0 BRA `(.L_x_1051) ;  /* 0xfffffffc00f08947 */ /* 0x001fea000383ffff */
.L_x_645:
[----:B------:R-:W-:Y:S05]  /*282f0*/  BSYNC B9 ;  /* 0x0000000000097941 */ /* 0x000fea0003800000 */
.L_x_642:
[----:B------:R-:W-:Y:S05]  /*28300*/  EXIT ;  /* 0x000000000000794d */ /* 0x000fea0003800000 */
.L_x_665:
[----:B0-----:R0:W1:Y:S02]  /*28310*/  SYNCS.PHASECHK.TRANS64.TRYWAIT P6, [R0+URZ+0x38890], R114 ;  /* 0x03889072000075a7 */ /* 0x00106400080c017f */
[----:B-1----:R-:W-:Y:S05]  /*28320*/  @!P6 NANOSLEEP.SYNCS 0x989680 ;  /* 0x009896800000e95d */ /* 0x002fea0003900000 */
[----:B------:R-:W1:Y:S02]  /*28330*/  @!P6 SYNCS.PHASECHK.TRANS64 P6, [R0+URZ+0x38890], R114 ;  /* 0x038890720000e5a7 */ /* 0x000e6400080c007f */
[----:B-1----:R-:W-:Y:S05]  /*28340*/  @!P6 BRA `(.L_x_665) ;  /* 0xfffffffc00f0e947 */ /* 0x002fea000383ffff */
[----:B------:R-:W-:Y:S05]  /*28350*/  BRA `(.L_x_1052) ;  /* 0xfffffdb400507947 */ /* 0x000fea000383ffff */
.L_x_721:
[----:B-1----:R1:W3:Y:S02]  /*28360*/  SYNCS.PHASECHK.TRANS64.TRYWAIT P5, [R0+URZ+0x38890], R114 ;  /* 0x03889072000075a7 */ /* 0x0022e400080a017f */
[----:B---3--:R-:W-:Y:S05]  /*28370*/  @!P5 NANOSLEEP.SYNCS 0x989680 ;  /* 0x009896800000d95d */ /* 0x008fea0003900000 */
[----:B------:R-:W3:Y:S02]  /*28380*/  @!P5 SYNCS.PHASECHK.TRANS64 P5, [R0+URZ+0x38890], R114 ;  /* 0x038890720000d5a7 */ /* 0x000ee400080a007f */
[----:B---3--:R-:W-:Y:S05]  /*28390*/  @!P5 BRA `(.L_x_721) ;  /* 0xfffffffc00f0d947 */ /* 0x008fea000383ffff */
[----:B------:R-:W-:Y:S05]  /*283a0*/  BRA `(.L_x_1053) ;  /* 0xfffffde800587947 */ /* 0x000fea000383ffff */
.L_x_746:
[----:B-1----:R1:W2:Y:S02]  /*283b0*/  SYNCS.PHASECHK.TRANS64.TRYWAIT P3, [R0+URZ+0x38890], R114 ;  /* 0x03889072000075a7 */ /* 0x0022a4000806017f */
[----:B--2---:R-:W-:Y:S05]  /*283c0*/  @!P3 NANOSLEEP.SYNCS 0x989680 ;  /* 0x009896800000b95d */ /* 0x004fea0003900000 */
[----:B------:R-:W2:Y:S02]  /*283d0*/  @!P3 SYNCS.PHASECHK.TRANS64 P3, [R0+URZ+0x38890], R114 ;  /* 0x038890720000b5a7 */ /* 0x000ea4000806007f */
[----:B--2---:R-:W-:Y:S05]  /*283e0*/  @!P3 BRA `(.L_x_746) ;  /* 0xfffffffc00f0b947 */ /* 0x004fea000383ffff */
[----:B------:R-:W-:Y:S05]  /*283f0*/  BRA `(.L_x_1054) ;  /* 0xfffffe1800c07947 */ /* 0x000fea000383ffff */
.L_x_754:
[----:B-1----:R1:W2:Y:S02]  /*28400*/  SYNCS.PHASECHK.TRANS64.TRYWAIT P2, [R0+URZ+0x388b0], R114 ;  /* 0x0388b072000075a7 */ /* 0x0022a4000804017f */
[----:B--2---:R-:W-:Y:S05]  /*28410*/  @!P2 NANOSLEEP.SYNCS 0x989680 ;  /* 0x009896800000a95d */ /* 0x004fea0003900000 */
[----:B------:R-:W2:Y:S02]  /*28420*/  @!P2 SYNCS.PHASECHK.TRANS64 P2, [R0+URZ+0x388b0], R114 ;  /* 0x0388b0720000a5a7 */ /* 0x000ea4000804007f */
[----:B--2---:R-:W-:Y:S05]  /*28430*/  @!P2 BRA `(.L_x_754) ;  /* 0xfffffffc00f0a947 */ /* 0x004fea000383ffff */
[----:B------:R-:W-:Y:S05]  /*28440*/  BRA `(.L_x_1055) ;  /* 0xfffffe1c00e47947 */ /* 0x000fea000383ffff */
.L_x_774:
[----:B------:R-:W-:Y:S01]  /*28450*/  BSSY B1, `(.L_x_1056) ;  /* 0x0000008000017945 */ /* 0x000fe20003800000 */
[----:B------:R-:W-:Y:S01]  /*28460*/  IMAD.MOV.U32 R13, RZ, RZ, R25 ;  /* 0x000000ffff0d7224 */ /* 0x000fe200078e0019 */
[----:B------:R-:W-:Y:S01]  /*28470*/  MOV R12, RZ ;  /* 0x000000ff000c7202 */ /* 0x000fe20000000f00 */
[----:B------:R-:W-:Y:S02]  /*28480*/  IMAD.MOV.U32 R11, RZ, RZ, 0x181f ;  /* 0x0000181fff0b7424 */ /* 0x000fe400078e00ff */
[----:B------:R-:W-:-:S07]  /*28490*/  IMAD.MOV.U32 R15, RZ, RZ, -0x1 ;  /* 0xffffffffff0f7424 */ /* 0x000fce00078e00ff */
[----:B------:R-:W-:Y:S05]  /*284a0*/  WARPSYNC.COLLECTIVE R15, `(.L_x_1057) ;  /* 0x000000000f087348 */ /* 0x000fea0003c00000 */
[----:B------:R0:W1:Y:S02]  /*284b0*/  SHFL.IDX P6, R14, R13, R12, R11 ;  /* 0x0000000c0d0e7389 */ /* 0x00006400000c000b */
[----:B01----:R-:W-:Y:S01]  /*284c0*/  ENDCOLLECTIVE ;  /* 0x000000000000791b */ /* 0x003fe20003800000 */
.L_x_1057:
[----:B------:R-:W-:Y:S05]  /*284d0*/  BSYNC B1 ;  /* 0x0000000000017941 */ /* 0x000fea0003800000 */
.L_x_1056:
[----:B------:R-:W-:Y:S01]  /*284e0*/  IMAD.MOV.U32 R13, RZ, RZ, R24 ;  /* 0x000000ffff0d7224 */ /* 0x000fe200078e0018 */
[----:B------:R-:W-:Y:S01]  /*284f0*/  MOV R11, 0x181f ;  /* 0x0000181f000b7802 */ /* 0x000fe20000000f00 */
[----:B------:R-:W-:Y:S01]  /*28500*/  IMAD.MOV.U32 R12, RZ, RZ, RZ ;  /* 0x000000ffff0c7224 */ /* 0x000fe200078e00ff */
[----:B------:R-:W-:Y:S01]  /*28510*/  MOV R3, R14 ;  /* 0x0000000e00037202 */ /* 0x000fe20000000f00 */
[----:B------:R-:W-:-:S07]  /*28520*/  IMAD.MOV.U32 R15, RZ, RZ, -0x1 ;  /* 0xffffffffff0f7424 */ /* 0x000fce00078e00ff */
[----:B------:R-:W-:Y:S05]  /*28530*/  WARPSYNC.COLLECTIVE R15, `(.L_x_1058) ;  /* 0x000000000f087348 */ /* 0x000fea0003c00000 */
[----:B------:R0:W1:Y:S02]  /*28540*/  SHFL.IDX P6, R14, R13, R12, R11 ;  /* 0x0000000c0d0e7389 */ /* 0x00006400000c000b */
[----:B01----:R-:W-:Y:S01]  /*28550*/  ENDCOLLECTIVE ;  /* 0x000000000000791b */ /* 0x003fe20003800000 */
.L_x_1058:
[----:B------:R-:W-:Y:S01]  /*28560*/  MOV R13, R26 ;  /* 0x0000001a000d7202 */ /* 0x000fe20000000f00 */
[----:B------:R-:W-:-:S07]  /*28570*/  IMAD.MOV.U32 R4, RZ, RZ, R14 ;  /* 0x000000ffff047224 */ /* 0x000fce00078e000e */
[----:B------:R-:W-:Y:S05]  /*28580*/  WARPSYNC.COLLECTIVE R15, `(.L_x_1059) ;  /* 0x000000000f087348 */ /* 0x000fea0003c00000 */
[----:B------:R0:W1:Y:S02]  /*28590*/  SHFL.IDX P6, R14, R13, R12, R11 ;  /* 0x0000000c0d0e7389 */ /* 0x00006400000c000b */
[----:B01----:R-:W-:Y:S01]  /*285a0*/  ENDCOLLECTIVE ;  /* 0x000000000000791b */ /* 0x003fe20003800000 */
.L_x_1059:
[----:B------:R-:W-:Y:S02]  /*285b0*/  IMAD.MOV.U32 R13, RZ, RZ, R28 ;  /* 0x000000ffff0d7224 */ /* 0x000fe400078e001c */
[----:B------:R-:W-:-:S07]  /*285c0*/  IMAD.MOV.U32 R5, RZ, RZ, R14 ;  /* 0x000000ffff057224 */ /* 0x000fce00078e000e */
[----:B------:R-:W-:Y:S05]  /*285d0*/  WARPSYNC.COLLECTIVE R15, `(.L_x_1060) ;  /* 0x000000000f087348 */ /* 0x000fea0003c00000 */
[----:B------:R0:W1:Y:S02]  /*285e0*/  SHFL.IDX P6, R14, R13, R12, R11 ;  /* 0x0000000c0d0e7389 */ /* 0x00006400000c000b */
[----:B01----:R-:W-:Y:S01]  /*285f0*/  ENDCOLLECTIVE ;  /* 0x000000000000791b */ /* 0x003fe20003800000 */
.L_x_1060:
[----:B------:R-:W-:Y:S05]  /*28600*/  BRA `(.L_x_1061) ;  /* 0xfffffe2c00cc7947 */ /* 0x000fea000383ffff */
.L_x_778:
[----:B0-----:R0:W1:Y:S02]  /*28610*/  SYNCS.PHASECHK.TRANS64.TRYWAIT P0, [R18+URZ+0x38800], R5 ;  /* 0x03880005120075a7 */ /* 0x001064000800017f */
[----:B-1----:R-:W-:Y:S05]  /*28620*/  @!P0 NANOSLEEP.SYNCS 0x989680 ;  /* 0x009896800000895d */ /* 0x002fea0003900000 */
[----:B------:R-:W1:Y:S02]  /*28630*/  @!P0 SYNCS.PHASECHK.TRANS64 P0, [R18+URZ+0x38800], R5 ;  /* 0x03880005120085a7 */ /* 0x000e64000800007f */
[----:B-1----:R-:W-:Y:S05]  /*28640*/  @!P0 BRA `(.L_x_778) ;  /* 0xfffffffc00f08947 */ /* 0x002fea000383ffff */
[----:B------:R-:W-:Y:S05]  /*28650*/  BRA `(.L_x_1062) ;  /* 0xfffffe3400947947 */ /* 0x000fea000383ffff */
.L_x_810:
[----:B------:R-:W-:Y:S01]  /*28660*/  BSSY B1, `(.L_x_1063) ;  /* 0x0000008000017945 */ /* 0x000fe20003800000 */
[----:B------:R-:W-:Y:S01]  /*28670*/  MOV R13, R25 ;  /* 0x00000019000d7202 */ /* 0x000fe20000000f00 */
[----:B------:R-:W-:Y:S01]  /*28680*/  IMAD.MOV.U32 R12, RZ, RZ, RZ ;  /* 0x000000ffff0c7224 */ /* 0x000fe200078e00ff */
[----:B------:R-:W-:Y:S01]  /*28690*/  MOV R15, 0xffffffff ;  /* 0xffffffff000f7802 */ /* 0x000fe20000000f00 */
[----:B------:R-:W-:-:S07]  /*286a0*/  IMAD.MOV.U32 R11, RZ, RZ, 0x181f ;  /* 0x0000181fff0b7424 */ /* 0x000fce00078e00ff */
[----:B------:R-:W-:Y:S05]  /*286b0*/  WARPSYNC.COLLECTIVE R15, `(.L_x_1064) ;  /* 0x000000000f087348 */ /* 0x000fea0003c00000 */
[----:B------:R0:W1:Y:S02]  /*286c0*/  SHFL.IDX P6, R14, R13, R12, R11 ;  /* 0x0000000c0d0e7389 */ /* 0x00006400000c000b */
[----:B01----:R-:W-:Y:S01]  /*286d0*/  ENDCOLLECTIVE ;  /* 0x000000000000791b */ /* 0x003fe20003800000 */
.L_x_1064:
[----:B------:R-:W-:Y:S05]  /*286e0*/  BSYNC B1 ;  /* 0x0000000000017941 */ /* 0x000fea0003800000 */
.L_x_1063:
[----:B------:R-:W-:Y:S01]  /*286f0*/  IMAD.MOV.U32 R13, RZ, RZ, R24 ;  /* 0x000000ffff0d7224 */ /* 0x000fe200078e0018 */
[----:B------:R-:W-:Y:S01]  /*28700*/  MOV R12, RZ ;  /* 0x000000ff000c7202 */ /* 0x000fe20000000f00 */
[----:B------:R-:W-:Y:S02]  /*28710*/  IMAD.MOV.U32 R11, RZ, RZ, 0x181f ;  /* 0x0000181fff0b7424 */ /* 0x000fe400078e00ff */
[----:B------:R-:W-:Y:S02]  /*28720*/  IMAD.MOV.U32 R15, RZ, RZ, -0x1 ;  /* 0xffffffffff0f7424 */ /* 0x000fe400078e00ff */
[----:B------:R-:W-:-:S07]  /*28730*/  IMAD.MOV.U32 R3, RZ, RZ, R14 ;  /* 0x000000ffff037224 */ /* 0x000fce00078e000e */
[----:B------:R-:W-:Y:S05]  /*28740*/  WARPSYNC.COLLECTIVE R15, `(.L_x_1065) ;  /* 0x000000000f087348 */ /* 0x000fea0003c00000 */
[----:B------:R0:W1:Y:S02]  /*28750*/  SHFL.IDX P6, R14, R13, R12, R11 ;  /* 0x0000000c0d0e7389 */ /* 0x00006400000c000b */
[----:B01----:R-:W-:Y:S01]  /*28760*/  ENDCOLLECTIVE ;  /* 0x000000000000791b */ /* 0x003fe20003800000 */
.L_x_1065:
[----:B------:R-:W-:Y:S01]  /*28770*/  IMAD.MOV.U32 R13, RZ, RZ, R26 ;  /* 0x000000ffff0d7224 */ /* 0x000fe200078e001a */
[----:B------:R-:W-:-:S07]  /*28780*/  MOV R20, R14 ;  /* 0x0000000e00147202 */ /* 0x000fce0000000f00 */
[----:B------:R-:W-:Y:S05]  /*28790*/  WARPSYNC.COLLECTIVE R15, `(.L_x_1066) ;  /* 0x000000000f087348 */ /* 0x000fea0003c00000 */
[----:B------:R0:W1:Y:S02]  /*287a0*/  SHFL.IDX P6, R14, R13, R12, R11 ;  /* 0x0000000c0d0e7389 */ /* 0x00006400000c000b */
[----:B01----:R-:W-:Y:S01]  /*287b0*/  ENDCOLLECTIVE ;  /* 0x000000000000791b */ /* 0x003fe20003800000 */
.L_x_1066:
[----:B------:R-:W-:Y:S01]  /*287c0*/  MOV R13, R28 ;  /* 0x0000001c000d7202 */ /* 0x000fe20000000f00 */
[----:B------:R-:W-:-:S07]  /*287d0*/  IMAD.MOV.U32 R21, RZ, RZ, R14 ;  /* 0x000000ffff157224 */ /* 0x000fce00078e000e */
[----:B------:R-:W-:Y:S05]  /*287e0*/  WARPSYNC.COLLECTIVE R15, `(.L_x_1067) ;  /* 0x000000000f087348 */ /* 0x000fea0003c00000 */
[----:B------:R0:W1:Y:S02]  /*287f0*/  SHFL.IDX P6, R14, R13, R12, R11 ;  /* 0x0000000c0d0e7389 */ /* 0x00006400000c000b */
[----:B01----:R-:W-:Y:S01]  /*28800*/  ENDCOLLECTIVE ;  /* 0x000000000000791b */ /* 0x003fe20003800000 */
.L_x_1067:
[----:B------:R-:W-:Y:S01]  /*28810*/  IMAD.MOV.U32 R28, RZ, RZ, R14 ;  /* 0x000000ffff1c7224 */ /* 0x000fe200078e000e */
[----:B------:R-:W-:Y:S06]  /*28820*/  BRA `(.L_x_1068) ;  /* 0xfffffe5c00f47947 */ /* 0x000fec000383ffff */
.L_x_814:
[----:B0-----:R0:W1:Y:S02]  /*28830*/  SYNCS.PHASECHK.TRANS64.TRYWAIT P0, [R18+URZ+0x38800], R5 ;  /* 0x03880005120075a7 */ /* 0x001064000800017f */
[----:B-1----:R-:W-:Y:S05]  /*28840*/  @!P0 NANOSLEEP.SYNCS 0x989680 ;  /* 0x009896800000895d */ /* 0x002fea0003900000 */
[----:B------:R-:W1:Y:S02]  /*28850*/  @!P0 SYNCS.PHASECHK.TRANS64 P0, [R18+URZ+0x38800], R5 ;  /* 0x03880005120085a7 */ /* 0x000e64000800007f */
[----:B-1----:R-:W-:Y:S05]  /*28860*/  @!P0 BRA `(.L_x_814) ;  /* 0xfffffffc00f08947 */ /* 0x002fea000383ffff */
[----:B------:R-:W-:Y:S05]  /*28870*/  BRA `(.L_x_1069) ;  /* 0xfffffe64006c7947 */ /* 0x000fea000383ffff */
.L_x_832:
[----:B-1----:R1:W2:Y:S02]  /*28880*/  SYNCS.PHASECHK.TRANS64.TRYWAIT P2, [R0+URZ+0x38830], R3 ;  /* 0x03883003000075a7 */ /* 0x0022a4000804017f */
[----:B--2---:R-:W-:Y:S05]  /*28890*/  @!P2 NANOSLEEP.SYNCS 0x989680 ;  /* 0x009896800000a95d */ /* 0x004fea0003900000 */
[----:B------:R-:W2:Y:S02]  /*288a0*/  @!P2 SYNCS.PHASECHK.TRANS64 P2, [R0+URZ+0x38830], R3 ;  /* 0x038830030000a5a7 */ /* 0x000ea4000804007f */
[----:B--2---:R-:W-:Y:S05]  /*288b0*/  @!P2 BRA `(.L_x_832) ;  /* 0xfffffffc00f0a947 */ /* 0x004fea000383ffff */
[----:B------:R-:W-:Y:S05]  /*288c0*/  BRA `(.L_x_831) ;  /* 0xfffffe9400887947 */ /* 0x000fea000383ffff */
.L_x_839:
[----:B-1----:R1:W2:Y:S02]  /*288d0*/  SYNCS.PHASECHK.TRANS64.TRYWAIT P2, [R11+URZ+0x38830], R4 ;  /* 0x038830040b0075a7 */ /* 0x0022a4000804017f */
[----:B--2---:R-:W-:Y:S05]  /*288e0*/  @!P2 NANOSLEEP.SYNCS 0x989680 ;  /* 0x009896800000a95d */ /* 0x004fea0003900000 */
[----:B------:R-:W2:Y:S02]  /*288f0*/  @!P2 SYNCS.PHASECHK.TRANS64 P2, [R11+URZ+0x38830], R4 ;  /* 0x038830040b00a5a7 */ /* 0x000ea4000804007f */
[----:B--2---:R-:W-:Y:S05]  /*28900*/  @!P2 BRA `(.L_x_839) ;  /* 0xfffffffc00f0a947 */ /* 0x004fea000383ffff */
[----:B------:R-:W-:Y:S05]  /*28910*/  BRA `(.L_x_838) ;  /* 0xfffffee400107947 */ /* 0x000fea000383ffff */
.L_x_844:
[----:B-1----:R1:W2:Y:S02]  /*28920*/  SYNCS.PHASECHK.TRANS64.TRYWAIT P2, [R9+URZ+0x38850], R0 ;  /* 0x03885000090075a7 */ /* 0x0022a4000804017f */
[----:B--2---:R-:W-:Y:S05]  /*28930*/  @!P2 NANOSLEEP.SYNCS 0x989680 ;  /* 0x009896800000a95d */ /* 0x004fea0003900000 */
[----:B------:R-:W2:Y:S02]  /*28940*/  @!P2 SYNCS.PHASECHK.TRANS64 P2, [R9+URZ+0x38850], R0 ;  /* 0x038850000900a5a7 */ /* 0x000ea4000804007f */
[----:B--2---:R-:W-:Y:S05]  /*28950*/  @!P2 BRA `(.L_x_844) ;  /* 0xfffffffc00f0a947 */ /* 0x004fea000383ffff */
[----:B------:R-:W-:Y:S05]  /*28960*/  BRA `(.L_x_843) ;  /* 0xffffff1800d87947 */ /* 0x000fea000383ffff */
.L_x_850:
[----:B-1----:R1:W2:Y:S02]  /*28970*/  SYNCS.PHASECHK.TRANS64.TRYWAIT P0, [R0+URZ+0x38850], R6 ;  /* 0x03885006000075a7 */ /* 0x0022a4000800017f */
[----:B--2---:R-:W-:Y:S05]  /*28980*/  @!P0 NANOSLEEP.SYNCS 0x989680 ;  /* 0x009896800000895d */ /* 0x004fea0003900000 */
[----:B------:R-:W2:Y:S02]  /*28990*/  @!P0 SYNCS.PHASECHK.TRANS64 P0, [R0+URZ+0x38850], R6 ;  /* 0x03885006000085a7 */ /* 0x000ea4000800007f */
[----:B--2---:R-:W-:Y:S05]  /*289a0*/  @!P0 BRA `(.L_x_850) ;  /* 0xfffffffc00f08947 */ /* 0x004fea000383ffff */
[----:B------:R-:W-:Y:S05]  /*289b0*/  BRA `(.L_x_849) ;  /* 0xffffff3000f87947 */ /* 0x000fea000383ffff */
.L_x_886:
[----:B------:R-:W0:Y:S01]  /*289c0*/  S2R R6, SR_TID.X ;  /* 0x0000000000067919 */ /* 0x000e220000002100 */
[----:B------:R-:W-:Y:S01]  /*289d0*/  BSSY B1, `(.L_x_1070) ;  /* 0x000000a000017945 */ /* 0x000fe20003800000 */
[----:B------:R-:W-:Y:S01]  /*289e0*/  MOV R12, RZ ;  /* 0x000000ff000c7202 */ /* 0x000fe20000000f00 */
[----:B------:R-:W-:Y:S02]  /*289f0*/  IMAD.MOV.U32 R11, RZ, RZ, 0x1f ;  /* 0x0000001fff0b7424 */ /* 0x000fe400078e00ff */
[----:B------:R-:W-:Y:S01]  /*28a00*/  IMAD.MOV.U32 R15, RZ, RZ, -0x1 ;  /* 0xffffffffff0f7424 */ /* 0x000fe200078e00ff */
[----:B0-----:R-:W-:-:S04]  /*28a10*/  SHF.R.U32.HI R6, RZ, 0x5, R6 ;  /* 0x00000005ff067819 */ /* 0x001fc80000011606 */
[----:B------:R-:W-:-:S05]  /*28a20*/  LOP3.LUT R6, R6, 0x3, RZ, 0xc0, !PT ;  /* 0x0000000306067812 */ /* 0x000fca00078ec0ff */
[----:B------:R-:W-:-:S07]  /*28a30*/  IMAD.MOV.U32 R13, RZ, RZ, R6 ;  /* 0x000000ffff0d7224 */ /* 0x000fce00078e0006 */
[----:B------:R-:W-:Y:S05]  /*28a40*/  WARPSYNC.COLLECTIVE R15, `(.L_x_1071) ;  /* 0x000000000f087348 */ /* 0x000fea0003c00000 */
[----:B------:R0:W1:Y:S02]  /*28a50*/  SHFL.IDX P6, R14, R13, R12, R11 ;  /* 0x0000000c0d0e7389 */ /* 0x00006400000c000b */
[----:B01----:R-:W-:Y:S01]  /*28a60*/  ENDCOLLECTIVE ;  /* 0x000000000000791b */ /* 0x003fe20003800000 */
.L_x_1071:
[----:B------:R-:W-:Y:S05]  /*28a70*/  BSYNC B1 ;  /* 0x0000000000017941 */ /* 0x000fea0003800000 */
.L_x_1070:
[----:B------:R-:W-:Y:S05]  /*28a80*/  BRA `(.L_x_1072) ;  /* 0xffffff8000687947 */ /* 0x000fea000383ffff */
.L_x_888:
[----:B------:R-:W-:Y:S01]  /*28a90*/  BSSY B1, `(.L_x_1073) ;  /* 0x0000006000017945 */ /* 0x000fe20003800000 */
[----:B------:R-:W-:-:S07]  /*28aa0*/  MOV R15, 0xffffffff ;  /* 0xffffffff000f7802 */ /* 0x000fce0000000f00 */
[----:B0-----:R-:W-:Y:S05]  /*28ab0*/  WARPSYNC.COLLECTIVE R15, `(.L_x_1074) ;  /* 0x000000000f0c7348 */ /* 0x001fea0003c00000 */
[----:B------:R-:W-:Y:S02]  /*28ac0*/  ELECT P6, UR62, PT ;  /* 0x00000000003e782f */ /* 0x000fe400038c0000 */
[----:B------:R-:W-:Y:S01]  /*28ad0*/  MOV R14, UR62 ;  /* 0x0000003e000e7c02 */ /* 0x000fe20008000f00 */
[----:B0-----:R-:W-:Y:S10]  /*28ae0*/  ENDCOLLECTIVE ;  /* 0x000000000000791b */ /* 0x001ff40003800000 */
.L_x_1074:
[----:B------:R-:W-:Y:S05]  /*28af0*/  BSYNC B1 ;  /* 0x0000000000017941 */ /* 0x000fea0003800000 */
.L_x_1073:
[----:B------:R-:W-:Y:S01]  /*28b00*/  PLOP3.LUT P2, PT, P6, PT, PT, 0x80, 0x0 ;  /* 0x000000000000781c */ /* 0x000fe2000374f070 */
[----:B------:R-:W-:-:S12]  /*28b10*/  BRA `(.L_x_887) ;  /* 0xffffff80005c7947 */ /* 0x000fd8000383ffff */
.L_x_890:
[----:B0-----:R-:W2:Y:S02]  /*28b20*/  LDL R3, [R1+0x4] ;  /* 0x0000040001037983 */ /* 0x001ea40000100800 */
[----:B--2---:R0:W1:Y:S02]  /*28b30*/  SYNCS.PHASECHK.TRANS64.TRYWAIT P0, [R3+URZ+0x38820], R2 ;  /* 0x03882002030075a7 */ /* 0x004064000800017f */
[----:B-1----:R-:W-:Y:S05]  /*28b40*/  @!P0 NANOSLEEP.SYNCS 0x989680 ;  /* 0x009896800000895d */ /* 0x002fea0003900000 */
[----:B------:R-:W1:Y:S02]  /*28b50*/  @!P0 SYNCS.PHASECHK.TRANS64 P0, [R3+URZ+0x38820], R2 ;  /* 0x03882002030085a7 */ /* 0x000e64000800007f */
[----:B-1----:R-:W-:Y:S05]  /*28b60*/  @!P0 BRA `(.L_x_890) ;  /* 0xfffffffc00ec8947 */ /* 0x002fea000383ffff */
[----:B------:R-:W-:Y:S05]  /*28b70*/  BRA `(.L_x_1075) ;  /* 0xffffff80006c7947 */ /* 0x000fea000383ffff */
.L_x_894:
[----:B0-----:R0:W1:Y:S02]  /*28b80*/  SYNCS.PHASECHK.TRANS64.TRYWAIT P0, [R6+URZ+0x388a0], R8 ;  /* 0x0388a008060075a7 */ /* 0x001064000800017f */
[----:B-1----:R-:W-:Y:S05]  /*28b90*/  @!P0 NANOSLEEP.SYNCS 0x989680 ;  /* 0x009896800000895d */ /* 0x002fea0003900000 */
[----:B------:R-:W1:Y:S02]  /*28ba0*/  @!P0 SYNCS.PHASECHK.TRANS64 P0, [R6+URZ+0x388a0], R8 ;  /* 0x0388a008060085a7 */ /* 0x000e64000800007f */
[----:B-1----:R-:W-:Y:S05]  /*28bb0*/  @!P0 BRA `(.L_x_894) ;  /* 0xfffffffc00f08947 */ /* 0x002fea000383ffff */
[----:B------:R-:W-:Y:S05]  /*28bc0*/  BRA `(.L_x_1076) ;  /* 0xffffff8000907947 */ /* 0x000fea000383ffff */
.L_x_902:
[----:B-1----:R1:W2:Y:S02]  /*28bd0*/  SYNCS.PHASECHK.TRANS64.TRYWAIT P0, [R6+URZ+0x388c0], R8 ;  /* 0x0388c008060075a7 */ /* 0x0022a4000800017f */
[----:B--2---:R-:W-:Y:S05]  /*28be0*/  @!P0 NANOSLEEP.SYNCS 0x989680 ;  /* 0x009896800000895d */ /* 0x004fea0003900000 */
[----:B------:R-:W2:Y:S02]  /*28bf0*/  @!P0 SYNCS.PHASECHK.TRANS64 P0, [R6+URZ+0x388c0], R8 ;  /* 0x0388c008060085a7 */ /* 0x000ea4000800007f */
[----:B--2---:R-:W-:Y:S05]  /*28c00*/  @!P0 BRA `(.L_x_902) ;  /* 0xfffffffc00f08947 */ /* 0x004fea000383ffff */
[----:B------:R-:W-:Y:S05]  /*28c10*/  BRA `(.L_x_1077) ;  /* 0xffffff8400d07947 */ /* 0x000fea000383ffff */
.L_x_912:
[----:B0-----:R0:W1:Y:S02]  /*28c20*/  SYNCS.PHASECHK.TRANS64.TRYWAIT P0, [R6+URZ+0x388a0], R5 ;  /* 0x0388a005060075a7 */ /* 0x001064000800017f */
[----:B-1----:R-:W-:Y:S05]  /*28c30*/  @!P0 NANOSLEEP.SYNCS 0x989680 ;  /* 0x009896800000895d */ /* 0x002fea0003900000 */
[----:B------:R-:W1:Y:S02]  /*28c40*/  @!P0 SYNCS.PHASECHK.TRANS64 P0, [R6+URZ+0x388a0], R5 ;  /* 0x0388a005060085a7 */ /* 0x000e64000800007f */
[----:B-1----:R-:W-:Y:S05]  /*28c50*/  @!P0 BRA `(.L_x_912) ;  /* 0xfffffffc00f08947 */ /* 0x002fea000383ffff */
[----:B------:R-:W-:Y:S05]  /*28c60*/  BRA `(.L_x_1078) ;  /* 0xffffff8c00587947 */ /* 0x000fea000383ffff */
.L_x_920:
[----:B-1----:R1:W2:Y:S02]  /*28c70*/  SYNCS.PHASECHK.TRANS64.TRYWAIT P0, [R6+URZ+0x388c0], R5 ;  /* 0x0388c005060075a7 */ /* 0x0022a4000800017f */
[----:B--2---:R-:W-:Y:S05]  /*28c80*/  @!P0 NANOSLEEP.SYNCS 0x989680 ;  /* 0x009896800000895d */ /* 0x004fea0003900000 */
[----:B------:R-:W2:Y:S02]  /*28c90*/  @!P0 SYNCS.PHASECHK.TRANS64 P0, [R6+URZ+0x388c0], R5 ;  /* 0x0388c005060085a7 */ /* 0x000ea4000800007f */
[----:B--2---:R-:W-:Y:S05]  /*28ca0*/  @!P0 BRA `(.L_x_920) ;  /* 0xfffffffc00f08947 */ /* 0x004fea000383ffff */
[----:B------:R-:W-:Y:S05]  /*28cb0*/  BRA `(.L_x_1079) ;  /* 0xffffff9000947947 */ /* 0x000fea000383ffff */
.L_x_936:
[----:B------:R-:W0:Y:S01]  /*28cc0*/  S2R R4, SR_TID.X ;  /* 0x0000000000047919 */ /* 0x000e220000002100 */
[----:B------:R-:W-:Y:S01]  /*28cd0*/  BSSY B0, `(.L_x_1080) ;  /* 0x000000a000007945 */ /* 0x000fe20003800000 */
[----:B------:R-:W-:Y:S01]  /*28ce0*/  IMAD.MOV.U32 R12, RZ, RZ, RZ ;  /* 0x000000ffff0c7224 */ /* 0x000fe200078e00ff */
[----:B------:R-:W-:Y:S01]  /*28cf0*/  MOV R11, 0x1f ;  /* 0x0000001f000b7802 */ /* 0x000fe20000000f00 */
[----:B------:R-:W-:Y:S01]  /*28d00*/  IMAD.MOV.U32 R15, RZ, RZ, -0x1 ;  /* 0xffffffffff0f7424 */ /* 0x000fe200078e00ff */
[----:B0-----:R-:W-:-:S04]  /*28d10*/  SHF.R.U32.HI R4, RZ, 0x5, R4 ;  /* 0x00000005ff047819 */ /* 0x001fc80000011604 */
[----:B------:R-:W-:-:S05]  /*28d20*/  LOP3.LUT R4, R4, 0x3, RZ, 0xc0, !PT ;  /* 0x0000000304047812 */ /* 0x000fca00078ec0ff */
[----:B------:R-:W-:-:S07]  /*28d30*/  IMAD.MOV.U32 R13, RZ, RZ, R4 ;  /* 0x000000ffff0d7224 */ /* 0x000fce00078e0004 */
[----:B------:R-:W-:Y:S05]  /*28d40*/  WARPSYNC.COLLECTIVE R15, `(.L_x_1081) ;  /* 0x000000000f087348 */ /* 0x000fea0003c00000 */
[----:B------:R0:W1:Y:S02]  /*28d50*/  SHFL.IDX P6, R14, R13, R12, R11 ;  /* 0x0000000c0d0e7389 */ /* 0x00006400000c000b */
[----:B01----:R-:W-:Y:S01]  /*28d60*/  ENDCOLLECTIVE ;  /* 0x000000000000791b */ /* 0x003fe20003800000 */
.L_x_1081:
[----:B------:R-:W-:Y:S05]  /*28d70*/  BSYNC B0 ;  /* 0x0000000000007941 */ /* 0x000fea0003800000 */
.L_x_1080:
[----:B------:R-:W-:Y:S05]  /*28d80*/  BRA `(.L_x_1082) ;  /* 0xffffff9c00807947 */ /* 0x000fea000383ffff */
.L_x_938:
[----:B------:R-:W-:Y:S01]  /*28d90*/  BSSY B0, `(.L_x_1083) ;  /* 0x0000006000007945 */ /* 0x000fe20003800000 */
[----:B------:R-:W-:-:S07]  /*28da0*/  IMAD.MOV.U32 R15, RZ, RZ, -0x1 ;  /* 0xffffffffff0f7424 */ /* 0x000fce00078e00ff */
[----:B0-----:R-:W-:Y:S05]  /*28db0*/  WARPSYNC.COLLECTIVE R15, `(.L_x_1084) ;  /* 0x000000000f0c7348 */ /* 0x001fea0003c00000 */
[----:B------:R-:W-:Y:S02]  /*28dc0*/  ELECT P6, UR62, PT ;  /* 0x00000000003e782f */ /* 0x000fe400038c0000 */
[----:B------:R-:W-:Y:S01]  /*28dd0*/  MOV R14, UR62 ;  /* 0x0000003e000e7c02 */ /* 0x000fe20008000f00 */
[----:B0-----:R-:W-:Y:S10]  /*28de0*/  ENDCOLLECTIVE ;  /* 0x000000000000791b */ /* 0x001ff40003800000 */
.L_x_1084:
[----:B------:R-:W-:Y:S05]  /*28df0*/  BSYNC B0 ;  /* 0x0000000000007941 */ /* 0x000fea0003800000 */
.L_x_1083:
[----:B------:R-:W-:Y:S05]  /*28e00*/  BRA `(.L_x_1085) ;  /* 0xffffff9c008c7947 */ /* 0x000fea000383ffff */
.L_x_940:
[----:B0-----:R0:W1:Y:S02]  /*28e10*/  SYNCS.PHASECHK.TRANS64.TRYWAIT P0, [R0+URZ+0x38840], R2 ;  /* 0x03884002000075a7 */ /* 0x001064000800017f */
[----:B-1----:R-:W-:Y:S05]  /*28e20*/  @!P0 NANOSLEEP.SYNCS 0x989680 ;  /* 0x009896800000895d */ /* 0x002fea0003900000 */
[----:B------:R-:W1:Y:S02]  /*28e30*/  @!P0 SYNCS.PHASECHK.TRANS64 P0, [R0+URZ+0x38840], R2 ;  /* 0x03884002000085a7 */ /* 0x000e64000800007f */
[----:B-1----:R-:W-:Y:S05]  /*28e40*/  @!P0 BRA `(.L_x_940) ;  /* 0xfffffffc00f08947 */ /* 0x002fea000383ffff */
[----:B------:R-:W-:Y:S05]  /*28e50*/  BRA `(.L_x_1086) ;  /* 0xffffff9c00fc7947 */ /* 0x000fea000383ffff */
.L_x_944:
[----:B------:R0:W5:Y:S01]  /*28e60*/  LDL.LU R9, [R1+0x50] ;  /* 0x0000500001097983 */ /* 0x0001620000300800 */
[----:B------:R-:W-:Y:S01]  /*28e70*/  MOV R13, R3 ;  /* 0x00000003000d7202 */ /* 0x000fe20000000f00 */
[----:B------:R-:W-:Y:S01]  /*28e80*/  IMAD.MOV.U32 R12, RZ, RZ, RZ ;  /* 0x000000ffff0c7224 */ /* 0x000fe200078e00ff */
[----:B------:R-:W-:Y:S01]  /*28e90*/  MOV R15, 0xffffffff ;  /* 0xffffffff000f7802 */ /* 0x000fe20000000f00 */
[----:B------:R-:W-:-:S07]  /*28ea0*/  IMAD.MOV.U32 R11, RZ, RZ, 0x181f ;  /* 0x0000181fff0b7424 */ /* 0x000fce00078e00ff */
[----:B0----5:R-:W-:Y:S05]  /*28eb0*/  WARPSYNC.COLLECTIVE R15, `(.L_x_1087) ;  /* 0x000000000f087348 */ /* 0x021fea0003c00000 */
[----:B------:R1:W2:Y:S02]  /*28ec0*/  SHFL.IDX P6, R14, R13, R12, R11 ;  /* 0x0000000c0d0e7389 */ /* 0x0002a400000c000b */
[----:B012--5:R-:W-:Y:S01]  /*28ed0*/  ENDCOLLECTIVE ;  /* 0x000000000000791b */ /* 0x027fe20003800000 */
.L_x_1087:
[----:B------:R-:W-:Y:S02]  /*28ee0*/  IMAD.MOV.U32 R13, RZ, RZ, R4 ;  /* 0x000000ffff0d7224 */ /* 0x000fe400078e0004 */
[----:B------:R-:W-:-:S07]  /*28ef0*/  IMAD.MOV.U32 R6, RZ, RZ, R14 ;  /* 0x000000ffff067224 */ /* 0x000fce00078e000e */
[----:B------:R-:W-:Y:S05]  /*28f00*/  WARPSYNC.COLLECTIVE R15, `(.L_x_1088) ;  /* 0x000000000f087348 */ /* 0x000fea0003c00000 */
[----:B------:R0:W1:Y:S02]  /*28f10*/  SHFL.IDX P6, R14, R13, R12, R11 ;  /* 0x0000000c0d0e7389 */ /* 0x00006400000c000b */
[----:B01----:R-:W-:Y:S01]  /*28f20*/  ENDCOLLECTIVE ;  /* 0x000000000000791b */ /* 0x003fe20003800000 */
.L_x_1088:
[----:B------:R-:W-:Y:S02]  /*28f30*/  IMAD.IADD R0, R10, 0x1, R17 ;  /* 0x000000010a007824 */ /* 0x000fe400078e0211 */
[----:B------:R-:W-:Y:S02]  /*28f40*/  IMAD R2, R9, R7, RZ ;  /* 0x0000000709027224 */ /* 0x000fe400078e02ff */
[----:B------:R-:W2:Y:S01]  /*28f50*/  LDL R9, [R1+0x2c] ;  /* 0x00002c0001097983 */ /* 0x000ea20000100800 */
[----:B------:R-:W-:Y:S01]  /*28f60*/  MOV R7, R14 ;  /* 0x0000000e00077202 */ /* 0x000fe20000000f00 */
[----:B------:R-:W-:Y:S01]  /*28f70*/  ULDC.64 UR4, c[0x0][0x208] ;  /* 0x0000820000047ab9 */ /* 0x000fe20000000a00 */
[C---:B------:R-:W-:Y:S01]  /*28f80*/  ISETP.GE.AND P2, PT, R0.reuse, R2, PT ;  /* 0x000000020000720c */ /* 0x040fe20003f46270 */
[----:B------:R-:W-:Y:S01]  /*28f90*/  IMAD.MOV.U32 R13, RZ, RZ, R3 ;  /* 0x000000ffff0d7224 */ /* 0x000fe200078e0003 */
[----:B------:R-:W-:Y:S01]  /*28fa0*/  IADD3 R5, R0, 0x10, RZ ;  /* 0x0000001000057810 */ /* 0x000fe20007ffe0ff */
[----:B------:R-:W-:-:S10]  /*28fb0*/  IMAD.MOV.U32 R12, RZ, RZ, 0x1 ;  /* 0x00000001ff0c7424 */ /* 0x000fd400078e00ff */
        /* <DEDUP_REMOVED lines=8> */
[----:B--2---:R0:W-:Y:S04]  /*29040*/  @!P2 LDGSTS.E.BYPASS.LTC128B.128 [R9+0x14400], desc[UR4][R6.64], !P4 ;  /* 0x144000000609afae */ /* 0x0041e8000e101d44 */
[----:B------:R0:W-:Y:S04]  /*29050*/  @!P2 LDGSTS.E.BYPASS.LTC128B.128 [R9+0x18400], desc[UR4][R6.64+0x80], !P3 ;  /* 0x184000800609afae */ /* 0x0001e8000d901d44 */
[----:B------:R0:W-:Y:S04]  /*29060*/  @!P2 LDGSTS.E.BYPASS.LTC128B.128 [R9+0x1c400], desc[UR4][R6.64+0x100], !P0 ;  /* 0x1c4001000609afae */ /* 0x0001e8000c101d44 */
[----:B------:R0:W-:Y:S01]  /*29070*/  @!P2 LDGSTS.E.BYPASS.LTC128B.128 [R9+0x20400], desc[UR4][R6.64+0x180], !P1 ;  /* 0x204001800609afae */ /* 0x0001e2000c901d44 */
[----:B------:R-:W-:-:S13]  /*29080*/  ISETP.GE.AND P2, PT, R5, R2, PT ;  /* 0x000000020500720c */ /* 0x000fda0003f46270 */
[----:B0-----:R-:W-:Y:S05]  /*29090*/  WARPSYNC.COLLECTIVE R15, `(.L_x_1089) ;  /* 0x000000000f087348 */ /* 0x001fea0003c00000 */
[----:B------:R1:W2:Y:S02]  /*290a0*/  SHFL.IDX P6, R14, R13, R12, R11 ;  /* 0x0000000c0d0e7389 */ /* 0x0002a400000c000b */
[----:B012---:R-:W-:Y:S01]  /*290b0*/  ENDCOLLECTIVE ;  /* 0x000000000000791b */ /* 0x007fe20003800000 */
.L_x_1089:
[----:B------:R-:W-:Y:S01]  /*290c0*/  IMAD.MOV.U32 R13, RZ, RZ, R4 ;  /* 0x000000ffff0d7224 */ /* 0x000fe200078e0004 */
[----:B------:R-:W-:-:S07]  /*290d0*/  MOV R7, R14 ;  /* 0x0000000e00077202 */ /* 0x000fce0000000f00 */
[----:B------:R-:W-:Y:S05]  /*290e0*/  WARPSYNC.COLLECTIVE R15, `(.L_x_1090) ;  /* 0x000000000f087348 */ /* 0x000fea0003c00000 */
[----:B------:R0:W1:Y:S02]  /*290f0*/  SHFL.IDX P6, R14, R13, R12, R11 ;  /* 0x0000000c0d0e7389 */ /* 0x00006400000c000b */
[----:B01----:R-:W-:Y:S01]  /*29100*/  ENDCOLLECTIVE ;  /* 0x000000000000791b */ /* 0x003fe20003800000 */
.L_x_1090:
[----:B------:R-:W-:Y:S01]  /*29110*/  ULDC.64 UR4, c[0x0][0x208] ;  /* 0x0000820000047ab9 */ /* 0x000fe20000000a00 */
[----:B------:R-:W-:Y:S02]  /*29120*/  IMAD.MOV.U32 R13, RZ, RZ, R3 ;  /* 0x000000ffff0d7224 */ /* 0x000fe400078e0003 */
[----:B------:R-:W-:Y:S02]  /*29130*/  IMAD.MOV.U32 R12, RZ, RZ, 0x2 ;  /* 0x00000002ff0c7424 */ /* 0x000fe400078e00ff */
[----:B------:R-:W-:-:S05]  /*29140*/  IMAD.MOV.U32 R5, RZ, RZ, R14 ;  /* 0x000000ffff057224 */ /* 0x000fca00078e000e */
[----:B------:R-:W-:-:S04]  /*29150*/  @!P2 LEA R5, P5, R8, R5, 0x1 ;  /* 0x000000050805a211 */ /* 0x000fc800078a08ff */
[----:B------:R-:W-:-:S05]  /*29160*/  @!P2 IADD3.X R6, RZ, R7, RZ, P5, !PT ;  /* 0x00000007ff06a210 */ /* 0x000fca0002ffe4ff */
[----:B------:R-:W-:Y:S02]  /*29170*/  @!P2 IMAD.MOV.U32 R7, RZ, RZ, R6 ;  /* 0x000000ffff07a224 */ /* 0x000fe400078e0006 */
[----:B------:R-:W-:Y:S01]  /*29180*/  @!P2 IMAD.MOV.U32 R6, RZ, RZ, R5 ;  /* 0x000000ffff06a224 */ /* 0x000fe200078e0005 */
[----:B------:R-:W-:-:S04]  /*29190*/  IADD3 R5, R0, 0x20, RZ ;  /* 0x0000002000057810 */ /* 0x000fc80007ffe0ff */
        /* <DEDUP_REMOVED lines=11> */
.L_x_1091:
[----:B------:R-:W-:Y:S01]  /*29250*/  IMAD.MOV.U32 R13, RZ, RZ, R4 ;  /* 0x000000ffff0d7224 */ /* 0x000fe200078e0004 */
[----:B------:R-:W-:-:S07]  /*29260*/  MOV R7, R14 ;  /* 0x0000000e00077202 */ /* 0x000fce0000000f00 */
[----:B------:R-:W-:Y:S05]  /*29270*/  WARPSYNC.COLLECTIVE R15, `(.L_x_1092) ;  /* 0x000000000f087348 */ /* 0x000fea0003c00000 */
[----:B------:R0:W1:Y:S02]  /*29280*/  SHFL.IDX P6, R14, R13, R12, R11 ;  /* 0x0000000c0d0e7389 */ /* 0x00006400000c000b */
[----:B01----:R-:W-:Y:S01]  /*29290*/  ENDCOLLECTIVE ;  /* 0x000000000000791b */ /* 0x003fe20003800000 */
.L_x_1092:
        /* <DEDUP_REMOVED lines=20> */
.L_x_1093:
[----:B------:R-:W-:Y:S01]  /*293e0*/  IMAD.MOV.U32 R13, RZ, RZ, R4 ;  /* 0x000000ffff0d7224 */ /* 0x000fe200078e0004 */
[----:B------:R-:W-:-:S07]  /*293f0*/  MOV R7, R14 ;  /* 0x0000000e00077202 */ /* 0x000fce0000000f00 */
[----:B------:R-:W-:Y:S05]  /*29400*/  WARPSYNC.COLLECTIVE R15, `(.L_x_1094) ;  /* 0x000000000f087348 */ /* 0x000fea0003c00000 */
[----:B------:R0:W1:Y:S02]  /*29410*/  SHFL.IDX P6, R14, R13, R12, R11 ;  /* 0x0000000c0d0e7389 */ /* 0x00006400000c000b */
[----:B01----:R-:W-:Y:S01]  /*29420*/  ENDCOLLECTIVE ;  /* 0x000000000000791b */ /* 0x003fe20003800000 */
.L_x_1094:
        /* <DEDUP_REMOVED lines=20> */
.L_x_1095:
[----:B------:R-:W-:Y:S01]  /*29570*/  IMAD.MOV.U32 R13, RZ, RZ, R4 ;  /* 0x000000ffff0d7224 */ /* 0x000fe200078e0004 */
[----:B------:R-:W-:-:S07]  /*29580*/  MOV R7, R14 ;  /* 0x0000000e00077202 */ /* 0x000fce0000000f00 */
[----:B------:R-:W-:Y:S05]  /*29590*/  WARPSYNC.COLLECTIVE R15, `(.L_x_1096) ;  /* 0x000000000f087348 */ /* 0x000fea0003c00000 */
[----:B------:R0:W1:Y:S02]  /*295a0*/  SHFL.IDX P6, R14, R13, R12, R11 ;  /* 0x0000000c0d0e7389 */ /* 0x00006400000c000b */
[----:B01----:R-:W-:Y:S01]  /*295b0*/  ENDCOLLECTIVE ;  /* 0x000000000000791b */ /* 0x003fe20003800000 */
.L_x_1096:
        /* <DEDUP_REMOVED lines=20> */
.L_x_1097:
[----:B------:R-:W-:Y:S01]  /*29700*/  IMAD.MOV.U32 R13, RZ, RZ, R4 ;  /* 0x000000ffff0d7224 */ /* 0x000fe200078e0004 */
[----:B------:R-:W-:-:S07]  /*29710*/  MOV R7, R14 ;  /* 0x0000000e00077202 */ /* 0x000fce0000000f00 */
[----:B------:R-:W-:Y:S05]  /*29720*/  WARPSYNC.COLLECTIVE R15, `(.L_x_1098) ;  /* 0x000000000f087348 */ /* 0x000fea0003c00000 */
[----:B------:R0:W1:Y:S02]  /*29730*/  SHFL.IDX P6, R14, R13, R12, R11 ;  /* 0x0000000c0d0e7389 */ /* 0x00006400000c000b */
[----:B01----:R-:W-:Y:S01]  /*29740*/  ENDCOLLECTIVE ;  /* 0x000000000000791b */ /* 0x003fe20003800000 */
.L_x_1098:
        /* <DEDUP_REMOVED lines=20> */
.L_x_1099:
[----:B------:R-:W-:Y:S01]  /*29890*/  IMAD.MOV.U32 R13, RZ, RZ, R4 ;  /* 0x000000ffff0d7224 */ /* 0x000fe200078e0004 */
[----:B------:R-:W-:-:S07]  /*298a0*/  MOV R7, R14 ;  /* 0x0000000e00077202 */ /* 0x000fce0000000f00 */
[----:B------:R-:W-:Y:S05]  /*298b0*/  WARPSYNC.COLLECTIVE R15, `(.L_x_1100) ;  /* 0x000000000f087348 */ /* 0x000fea0003c00000 */
[----:B------:R0:W1:Y:S02]  /*298c0*/  SHFL.IDX P6, R14, R13, R12, R11 ;  /* 0x0000000c0d0e7389 */ /* 0x00006400000c000b */
[----:B01----:R-:W-:Y:S01]  /*298d0*/  ENDCOLLECTIVE ;  /* 0x000000000000791b */ /* 0x003fe20003800000 */
.L_x_1100:
[----:B------:R-:W-:Y:S01]  /*298e0*/  ULDC.64 UR4, c[0x0][0x208] ;  /* 0x0000820000047ab9 */ /* 0x000fe20000000a00 */
[----:B------:R-:W-:Y:S01]  /*298f0*/  MOV R13, R3 ;  /* 0x00000003000d7202 */ /* 0x000fe20000000f00 */
[----:B------:R-:W-:Y:S02]  /*29900*/  IMAD.MOV.U32 R12, RZ, RZ, 0x7 ;  /* 0x00000007ff0c7424 */ /* 0x000fe400078e00ff */
[----:B------:R-:W-:-:S05]  /*29910*/  IMAD.MOV.U32 R5, RZ, RZ, R14 ;  /* 0x000000ffff057224 */ /* 0x000fca00078e000e */
[----:B------:R-:W-:-:S04]  /*29920*/  @!P2 LEA R5, P5, R8, R5, 0x1 ;  /* 0x000000050805a211 */ /* 0x000fc800078a08ff */
[----:B------:R-:W-:-:S05]  /*29930*/  @!P2 IADD3.X R6, RZ, R7, RZ, P5, !PT ;  /* 0x00000007ff06a210 */ /* 0x000fca0002ffe4ff */
        /* <DEDUP_REMOVED lines=12> */
.L_x_1101:
[----:B------:R-:W-:Y:S01]  /*29a00*/  MOV R13, R4 ;  /* 0x00000004000d7202 */ /* 0x000fe20000000f00 */
[----:B------:R-:W-:-:S07]  /*29a10*/  IMAD.MOV.U32 R5, RZ, RZ, R14 ;  /* 0x000000ffff057224 */ /* 0x000fce00078e000e */
[----:B------:R-:W-:Y:S05]  /*29a20*/  WARPSYNC.COLLECTIVE R15, `(.L_x_1102) ;  /* 0x000000000f087348 */ /* 0x000fea0003c00000 */
[----:B------:R0:W1:Y:S02]  /*29a30*/  SHFL.IDX P6, R14, R13, R12, R11 ;  /* 0x0000000c0d0e7389 */ /* 0x00006400000c000b */
[----:B01----:R-:W-:Y:S01]  /*29a40*/  ENDCOLLECTIVE ;  /* 0x000000000000791b */ /* 0x003fe20003800000 */
.L_x_1102:
[----:B------:R-:W-:Y:S01]  /*29a50*/  IMAD.MOV.U32 R3, RZ, RZ, R14 ;  /* 0x000000ffff037224 */ /* 0x000fe200078e000e */
[----:B------:R-:W-:Y:S06]  /*29a60*/  BRA `(.L_x_1103) ;  /* 0xffffffa000ec7947 */ /* 0x000fec000383ffff */
.L_x_949:
[----:B0-----:R-:W2:Y:S02]  /*29a70*/  LDL R2, [R1+0x4] ;  /* 0x0000040001027983 */ /* 0x001ea40000100800 */
[----:B--2---:R0:W2:Y:S02]  /*29a80*/  SYNCS.PHASECHK.TRANS64.TRYWAIT P0, [R2+URZ+0x38820], R0 ;  /* 0x03882000020075a7 */ /* 0x0040a4000800017f */
[----:B--2---:R-:W-:Y:S05]  /*29a90*/  @!P0 NANOSLEEP.SYNCS 0x989680 ;  /* 0x009896800000895d */ /* 0x004fea0003900000 */
[----:B------:R-:W2:Y:S02]  /*29aa0*/  @!P0 SYNCS.PHASECHK.TRANS64 P0, [R2+URZ+0x38820], R0 ;  /* 0x03882000020085a7 */ /* 0x000ea4000800007f */
[----:B--2---:R-:W-:Y:S05]  /*29ab0*/  @!P0 BRA `(.L_x_949) ;  /* 0xfffffffc00ec8947 */ /* 0x004fea000383ffff */
[----:B------:R-:W-:Y:S05]  /*29ac0*/  BRA `(.L_x_1104) ;  /* 0xffffffa4006c7947 */ /* 0x000fea000383ffff */
.L_x_958:
[----:B--2---:R2:W3:Y:S02]  /*29ad0*/  SYNCS.PHASECHK.TRANS64.TRYWAIT P0, [R3+URZ+0x38840], R2 ;  /* 0x03884002030075a7 */ /* 0x0044e4000800017f */
[----:B---3--:R-:W-:Y:S05]  /*29ae0*/  @!P0 NANOSLEEP.SYNCS 0x989680 ;  /* 0x009896800000895d */ /* 0x008fea0003900000 */
[----:B------:R-:W3:Y:S02]  /*29af0*/  @!P0 SYNCS.PHASECHK.TRANS64 P0, [R3+URZ+0x38840], R2 ;  /* 0x03884002030085a7 */ /* 0x000ee4000800007f */
[----:B---3--:R-:W-:Y:S05]  /*29b00*/  @!P0 BRA `(.L_x_958) ;  /* 0xfffffffc00f08947 */ /* 0x008fea000383ffff */
[----:B------:R-:W-:Y:S05]  /*29b10*/  BRA `(.L_x_1105) ;  /* 0xffffffa8003c7947 */ /* 0x000fea000383ffff */
.L_x_966:
[----:B0-----:R0:W1:Y:S02]  /*29b20*/  SYNCS.PHASECHK.TRANS64.TRYWAIT P0, [R2+URZ+0x38860], R3 ;  /* 0x03886003020075a7 */ /* 0x001064000800017f */
[----:B-1----:R-:W-:Y:S05]  /*29b30*/  @!P0 NANOSLEEP.SYNCS 0x989680 ;  /* 0x009896800000895d */ /* 0x002fea0003900000 */
[----:B------:R-:W1:Y:S02]  /*29b40*/  @!P0 SYNCS.PHASECHK.TRANS64 P0, [R2+URZ+0x38860], R3 ;  /* 0x03886003020085a7 */ /* 0x000e64000800007f */
[----:B-1----:R-:W-:Y:S05]  /*29b50*/  @!P0 BRA `(.L_x_966) ;  /* 0xfffffffc00f08947 */ /* 0x002fea000383ffff */
[----:B------:R-:W-:Y:S05]  /*29b60*/  BRA `(.L_x_1106) ;  /* 0xffffffac00987947 */ /* 0x000fea000383ffff */
.L_x_978:
[----:B--2---:R2:W3:Y:S02]  /*29b70*/  SYNCS.PHASECHK.TRANS64.TRYWAIT P0, [R3+URZ+0x38840], R2 ;  /* 0x03884002030075a7 */ /* 0x0044e4000800017f */
[----:B---3--:R-:W-:Y:S05]  /*29b80*/  @!P0 NANOSLEEP.SYNCS 0x989680 ;  /* 0x009896800000895d */ /* 0x008fea0003900000 */
[----:B------:R-:W3:Y:S02]  /*29b90*/  @!P0 SYNCS.PHASECHK.TRANS64 P0, [R3+URZ+0x38840], R2 ;  /* 0x03884002030085a7 */ /* 0x000ee4000800007f */
[----:B---3--:R-:W-:Y:S05]  /*29ba0*/  @!P0 BRA `(.L_x_978) ;  /* 0xfffffffc00f08947 */ /* 0x008fea000383ffff */
[----:B------:R-:W-:Y:S05]  /*29bb0*/  BRA `(.L_x_1107) ;  /* 0xffffffb400cc7947 */ /* 0x000fea000383ffff */
.L_x_986:
[----:B-1----:R1:W2:Y:S02]  /*29bc0*/  SYNCS.PHASECHK.TRANS64.TRYWAIT P0, [R2+URZ+0x38860], R3 ;  /* 0x03886003020075a7 */ /* 0x0022a4000800017f */
[----:B--2---:R-:W-:Y:S05]  /*29bd0*/  @!P0 NANOSLEEP.SYNCS 0x989680 ;  /* 0x009896800000895d */ /* 0x004fea0003900000 */
[----:B------:R-:W2:Y:S02]  /*29be0*/  @!P0 SYNCS.PHASECHK.TRANS64 P0, [R2+URZ+0x38860], R3 ;  /* 0x03886003020085a7 */ /* 0x000ea4000800007f */
[----:B--2---:R-:W-:Y:S05]  /*29bf0*/  @!P0 BRA `(.L_x_986) ;  /* 0xfffffffc00f08947 */ /* 0x004fea000383ffff */
[----:B------:R-:W-:Y:S05]  /*29c00*/  BRA `(.L_x_1108) ;  /* 0xffffffbc00287947 */ /* 0x000fea000383ffff */
.L_x_998:
[----:B---3--:R3:W4:Y:S02]  /*29c10*/  SYNCS.PHASECHK.TRANS64.TRYWAIT P0, [R3+URZ+0x38840], R2 ;  /* 0x03884002030075a7 */ /* 0x008724000800017f */
[----:B----4-:R-:W-:Y:S05]  /*29c20*/  @!P0 NANOSLEEP.SYNCS 0x989680 ;  /* 0x009896800000895d */ /* 0x010fea0003900000 */
[----:B------:R-:W4:Y:S02]  /*29c30*/  @!P0 SYNCS.PHASECHK.TRANS64 P0, [R3+URZ+0x38840], R2 ;  /* 0x03884002030085a7 */ /* 0x000f24000800007f */
[----:B----4-:R-:W-:Y:S05]  /*29c40*/  @!P0 BRA `(.L_x_998) ;  /* 0xfffffffc00f08947 */ /* 0x010fea000383ffff */
[----:B------:R-:W-:Y:S05]  /*29c50*/  BRA `(.L_x_1109) ;  /* 0xffffffc400307947 */ /* 0x000fea000383ffff */
.L_x_1006:
[----:B-1----:R1:W2:Y:S02]  /*29c60*/  SYNCS.PHASECHK.TRANS64.TRYWAIT P0, [R2+URZ+0x38860], R5 ;  /* 0x03886005020075a7 */ /* 0x0022a4000800017f */
[----:B--2---:R-:W-:Y:S05]  /*29c70*/  @!P0 NANOSLEEP.SYNCS 0x989680 ;  /* 0x009896800000895d */ /* 0x004fea0003900000 */
[----:B------:R-:W2:Y:S02]  /*29c80*/  @!P0 SYNCS.PHASECHK.TRANS64 P0, [R2+URZ+0x38860], R5 ;  /* 0x03886005020085a7 */ /* 0x000ea4000800007f */
[----:B--2---:R-:W-:Y:S05]  /*29c90*/  @!P0 BRA `(.L_x_1006) ;  /* 0xfffffffc00f08947 */ /* 0x004fea000383ffff */
[----:B------:R-:W-:Y:S05]  /*29ca0*/  BRA `(.L_x_1110) ;  /* 0xffffffc800887947 */ /* 0x000fea000383ffff */
.L_x_1020:
[----:B0-----:R0:W2:Y:S02]  /*29cb0*/  SYNCS.PHASECHK.TRANS64.TRYWAIT P0, [R2+URZ+0x38860], R0 ;  /* 0x03886000020075a7 */ /* 0x0010a4000800017f */
[----:B--2---:R-:W-:Y:S05]  /*29cc0*/  @!P0 NANOSLEEP.SYNCS 0x989680 ;  /* 0x009896800000895d */ /* 0x004fea0003900000 */
[----:B------:R-:W2:Y:S02]  /*29cd0*/  @!P0 SYNCS.PHASECHK.TRANS64 P0, [R2+URZ+0x38860], R0 ;  /* 0x03886000020085a7 */ /* 0x000ea4000800007f */
[----:B--2---:R-:W-:Y:S05]  /*29ce0*/  @!P0 BRA `(.L_x_1020) ;  /* 0xfffffffc00f08947 */ /* 0x004fea000383ffff */
[----:B------:R-:W-:Y:S05]  /*29cf0*/  BRA `(.L_x_1111) ;  /* 0xffffffd000707947 */ /* 0x000fea000383ffff */
.L_x_1030:
[----:B------:R-:W-:Y:S01]  /*29d00*/  BSSY B0, `(.L_x_1112) ;  /* 0x0000008000007945 */ /* 0x000fe20003800000 */
[----:B------:R-:W-:Y:S01]  /*29d10*/  IMAD.MOV.U32 R13, RZ, RZ, R16 ;  /* 0x000000ffff0d7224 */ /* 0x000fe200078e0010 */
[----:B------:R-:W-:Y:S01]  /*29d20*/  MOV R12, RZ ;  /* 0x000000ff000c7202 */ /* 0x000fe20000000f00 */
[----:B------:R-:W-:Y:S02]  /*29d30*/  IMAD.MOV.U32 R11, RZ, RZ, 0x1f ;  /* 0x0000001fff0b7424 */ /* 0x000fe400078e00ff */
[----:B------:R-:W-:-:S07]  /*29d40*/  IMAD.MOV.U32 R15, RZ, RZ, -0x1 ;  /* 0xffffffffff0f7424 */ /* 0x000fce00078e00ff */
[----:B01--4-:R-:W-:Y:S05]  /*29d50*/  WARPSYNC.COLLECTIVE R15, `(.L_x_1113) ;  /* 0x000000000f087348 */ /* 0x013fea0003c00000 */
[----:B------:R2:W3:Y:S02]  /*29d60*/  SHFL.IDX P6, R14, R13, R12, R11 ;  /* 0x0000000c0d0e7389 */ /* 0x0004e400000c000b */
[----:B01234-:R-:W-:Y:S01]  /*29d70*/  ENDCOLLECTIVE ;  /* 0x000000000000791b */ /* 0x01ffe20003800000 */
.L_x_1113:
[----:B------:R-:W-:Y:S05]  /*29d80*/  BSYNC B0 ;  /* 0x0000000000007941 */ /* 0x000fea0003800000 */
.L_x_1112:
[----:B------:R-:W-:Y:S01]  /*29d90*/  IMAD.MOV.U32 R13, RZ, RZ, R16 ;  /* 0x000000ffff0d7224 */ /* 0x000fe200078e0010 */
[----:B------:R-:W-:Y:S01]  /*29da0*/  MOV R11, 0x1f ;  /* 0x0000001f000b7802 */ /* 0x000fe20000000f00 */
[----:B------:R-:W-:Y:S01]  /*29db0*/  IMAD.MOV.U32 R12, RZ, RZ, 0x1 ;  /* 0x00000001ff0c7424 */ /* 0x000fe200078e00ff */
[----:B------:R-:W-:Y:S01]  /*29dc0*/  MOV R0, R14 ;  /* 0x0000000e00007202 */ /* 0x000fe20000000f00 */
[----:B------:R-:W-:Y:S01]  /*29dd0*/  IMAD.MOV.U32 R15, RZ, RZ, -0x1 ;  /* 0xffffffffff0f7424 */ /* 0x000fe200078e00ff */
[----:B------:R-:W-:Y:S02]  /*29de0*/  IADD3 R5, R19, R7, RZ ;  /* 0x0000000713057210 */ /* 0x000fe40007ffe0ff */
[----:B------:R-:W-:-:S13]  /*29df0*/  LOP3.LUT P1, RZ, R8, 0x1, RZ, 0xc0, !PT ;  /* 0x0000000108ff7812 */ /* 0x000fda000782c0ff */
[----:B------:R-:W-:Y:S05]  /*29e00*/  WARPSYNC.COLLECTIVE R15, `(.L_x_1114) ;  /* 0x000000000f087348 */ /* 0x000fea0003c00000 */
[----:B------:R0:W1:Y:S02]  /*29e10*/  SHFL.IDX P6, R14, R13, R12, R11 ;  /* 0x0000000c0d0e7389 */ /* 0x00006400000c000b */
[----:B01----:R-:W-:Y:S01]  /*29e20*/  ENDCOLLECTIVE ;  /* 0x000000000000791b */ /* 0x003fe20003800000 */
.L_x_1114:
        /* <DEDUP_REMOVED lines=9> */
[C---:B------:R-:W-:Y:S01]  /*29ec0*/  ISETP.GE.U32.AND P3, PT, R7.reuse, 0x10, PT ;  /* 0x000000100700780c */ /* 0x040fe20003f66070 */
[----:B0-----:R-:W-:Y:S02]  /*29ed0*/  IMAD.MOV.U32 R2, RZ, RZ, RZ ;  /* 0x000000ffff027224 */ /* 0x001fe400078e00ff */
[----:B--2---:R-:W-:Y:S01]  /*29ee0*/  @!P0 IMAD.MOV.U32 R2, RZ, RZ, R3 ;  /* 0x000000ffff028224 */ /* 0x004fe200078e0003 */
[----:B------:R-:W-:-:S04]  /*29ef0*/  ISETP.GE.U32.AND P0, PT, R7, 0x2, PT ;  /* 0x000000020700780c */ /* 0x000fc80003f06070 */
[----:B------:R-:W-:-:S09]  /*29f00*/  MOV R13, R2 ;  /* 0x00000002000d7202 */ /* 0x000fd20000000f00 */
[----:B------:R-:W-:Y:S05]  /*29f10*/  WARPSYNC.COLLECTIVE R15, `(.L_x_1115) ;  /* 0x000000000f087348 */ /* 0x000fea0003c00000 */
[----:B------:R0:W1:Y:S02]  /*29f20*/  SHFL.UP P6, R14, R13, R12, R11 ;  /* 0x0400000c0d0e7389 */ /* 0x00006400000c000b */
[----:B01----:R-:W-:Y:S01]  /*29f30*/  ENDCOLLECTIVE ;  /* 0x000000000000791b */ /* 0x003fe20003800000 */
.L_x_1115:
[----:B------:R-:W-:Y:S02]  /*29f40*/  IMAD.MOV.U32 R12, RZ, RZ, 0x2 ;  /* 0x00000002ff0c7424 */ /* 0x000fe400078e00ff */
[----:B------:R-:W-:-:S05]  /*29f50*/  IMAD.MOV.U32 R3, RZ, RZ, R14 ;  /* 0x000000ffff037224 */ /* 0x000fca00078e000e */
[----:B------:R-:W-:Y:S02]  /*29f60*/  SEL R3, R3, RZ, P1 ;  /* 0x000000ff03037207 */ /* 0x000fe40000800000 */
[----:B------:R-:W-:Y:S02]  /*29f70*/  ISETP.GE.U32.AND P1, PT, R7, 0x4, PT ;  /* 0x000000040700780c */ /* 0x000fe40003f26070 */
[----:B------:R-:W-:-:S05]  /*29f80*/  IADD3 R3, R2, R3, RZ ;  /* 0x0000000302037210 */ /* 0x000fca0007ffe0ff */
[----:B------:R-:W-:-:S07]  /*29f90*/  IMAD.MOV.U32 R13, RZ, RZ, R3 ;  /* 0x000000ffff0d7224 */ /* 0x000fce00078e0003 */
[----:B------:R-:W-:Y:S05]  /*29fa0*/  WARPSYNC.COLLECTIVE R15, `(.L_x_1116) ;  /* 0x000000000f087348 */ /* 0x000fea0003c00000 */
[----:B------:R0:W1:Y:S02]  /*29fb0*/  SHFL.UP P6, R14, R13, R12, R11 ;  /* 0x0400000c0d0e7389 */ /* 0x00006400000c000b */
[----:B01----:R-:W-:Y:S01]  /*29fc0*/  ENDCOLLECTIVE ;  /* 0x000000000000791b */ /* 0x003fe20003800000 */
.L_x_1116:
[----:B------:R-:W-:Y:S02]  /*29fd0*/  MOV R12, 0x4 ;  /* 0x00000004000c7802 */ /* 0x000fe40000000f00 */
[----:B------:R-:W-:-:S04]  /*29fe0*/  MOV R5, R14 ;  /* 0x0000000e00057202 */ /* 0x000fc80000000f00 */
[----:B------:R-:W-:-:S05]  /*29ff0*/  SEL R5, R5, RZ, P0 ;  /* 0x000000ff05057207 */ /* 0x000fca0000000000 */
[----:B------:R-:W-:-:S04]  /*2a000*/  IMAD.IADD R3, R3, 0x1, R5 ;  /* 0x0000000103037824 */ /* 0x000fc800078e0205 */
[----:B------:R-:W-:-:S07]  /*2a010*/  IMAD.MOV.U32 R13, RZ, RZ, R3 ;  /* 0x000000ffff0d7224 */ /* 0x000fce00078e0003 */
[----:B------:R-:W-:Y:S05]  /*2a020*/  WARPSYNC.COLLECTIVE R15, `(.L_x_1117) ;  /* 0x000000000f087348 */ /* 0x000fea0003c00000 */
[----:B------:R0:W1:Y:S02]  /*2a030*/  SHFL.UP P6, R14, R13, R12, R11 ;  /* 0x0400000c0d0e7389 */ /* 0x00006400000c000b */
[----:B01----:R-:W-:Y:S01]  /*2a040*/  ENDCOLLECTIVE ;  /* 0x000000000000791b */ /* 0x003fe20003800000 */
.L_x_1117:
[----:B------:R-:W-:Y:S02]  /*2a050*/  IMAD.MOV.U32 R12, RZ, RZ, 0x8 ;  /* 0x00000008ff0c7424 */ /* 0x000fe400078e00ff */
[----:B------:R-:W-:-:S05]  /*2a060*/  IMAD.MOV.U32 R5, RZ, RZ, R14 ;  /* 0x000000ffff057224 */ /* 0x000fca00078e000e */
[----:B------:R-:W-:-:S05]  /*2a070*/  SEL R5, R5, RZ, P1 ;  /* 0x000000ff05057207 */ /* 0x000fca0000800000 */
[----:B------:R-:W-:-:S05]  /*2a080*/  IMAD.IADD R3, R3, 0x1, R5 ;  /* 0x0000000103037824 */ /* 0x000fca00078e0205 */
[----:B------:R-:W-:-:S07]  /*2a090*/  MOV R13, R3 ;  /* 0x00000003000d7202 */ /* 0x000fce0000000f00 */
[----:B------:R-:W-:Y:S05]  /*2a0a0*/  WARPSYNC.COLLECTIVE R15, `(.L_x_1118) ;  /* 0x000000000f087348 */ /* 0x000fea0003c00000 */
[----:B------:R0:W1:Y:S02]  /*2a0b0*/  SHFL.UP P6, R14, R13, R12, R11 ;  /* 0x0400000c0d0e7389 */ /* 0x00006400000c000b */
[----:B01----:R-:W-:Y:S01]  /*2a0c0*/  ENDCOLLECTIVE ;  /* 0x000000000000791b */ /* 0x003fe20003800000 */
.L_x_1118:
[----:B------:R-:W-:Y:S02]  /*2a0d0*/  IMAD.MOV.U32 R12, RZ, RZ, 0x10 ;  /* 0x00000010ff0c7424 */ /* 0x000fe400078e00ff */
[----:B------:R-:W-:-:S05]  /*2a0e0*/  IMAD.MOV.U32 R5, RZ, RZ, R14 ;  /* 0x000000ffff057224 */ /* 0x000fca00078e000e */
[----:B------:R-:W-:-:S04]  /*2a0f0*/  SEL R5, R5, RZ, P2 ;  /* 0x000000ff05057207 */ /* 0x000fc80001000000 */
[----:B------:R-:W-:-:S05]  /*2a100*/  IADD3 R3, R3, R5, RZ ;  /* 0x0000000503037210 */ /* 0x000fca0007ffe0ff */
[----:B------:R-:W-:-:S07]  /*2a110*/  IMAD.MOV.U32 R13, RZ, RZ, R3 ;  /* 0x000000ffff0d7224 */ /* 0x000fce00078e0003 */
[----:B------:R-:W-:Y:S05]  /*2a120*/  WARPSYNC.COLLECTIVE R15, `(.L_x_1119) ;  /* 0x000000000f087348 */ /* 0x000fea0003c00000 */
[----:B------:R0:W1:Y:S02]  /*2a130*/  SHFL.UP P6, R14, R13, R12, R11 ;  /* 0x0400000c0d0e7389 */ /* 0x00006400000c000b */
[----:B01----:R-:W-:Y:S01]  /*2a140*/  ENDCOLLECTIVE ;  /* 0x000000000000791b */ /* 0x003fe20003800000 */
.L_x_1119:
[----:B------:R-:W-:Y:S01]  /*2a150*/  MOV R12, 0x1f ;  /* 0x0000001f000c7802 */ /* 0x000fe20000000f00 */
[----:B------:R-:W-:Y:S01]  /*2a160*/  IMAD.MOV.U32 R11, RZ, RZ, 0x1f ;  /* 0x0000001fff0b7424 */ /* 0x000fe200078e00ff */
[----:B------:R-:W-:-:S04]  /*2a170*/  MOV R5, R14 ;  /* 0x0000000e00057202 */ /* 0x000fc80000000f00 */
[----:B------:R-:W-:-:S05]  /*2a180*/  SEL R5, R5, RZ, P3 ;  /* 0x000000ff05057207 */ /* 0x000fca0001800000 */
[----:B------:R-:W-:-:S04]  /*2a190*/  IMAD.IADD R5, R3, 0x1, R5 ;  /* 0x0000000103057824 */ /* 0x000fc800078e0205 */
[----:B------:R-:W-:-:S07]  /*2a1a0*/  IMAD.MOV.U32 R13, RZ, RZ, R5 ;  /* 0x000000ffff0d7224 */ /* 0x000fce00078e0005 */
[----:B------:R-:W-:Y:S05]  /*2a1b0*/  WARPSYNC.COLLECTIVE R15, `(.L_x_1120) ;  /* 0x000000000f087348 */ /* 0x000fea0003c00000 */
[----:B------:R0:W1:Y:S02]  /*2a1c0*/  SHFL.IDX P6, R14, R13, R12, R11 ;  /* 0x0000000c0d0e7389 */ /* 0x00006400000c000b */
[----:B01----:R-:W-:Y:S01]  /*2a1d0*/  ENDCOLLECTIVE ;  /* 0x000000000000791b */ /* 0x003fe20003800000 */
.L_x_1120:
[----:B------:R-:W-:Y:S01]  /*2a1e0*/  IMAD.MOV.U32 R6, RZ, RZ, R14 ;  /* 0x000000ffff067224 */ /* 0x000fe200078e000e */
[----:B------:R-:W-:Y:S06]  /*2a1f0*/  BRA `(.L_x_1121) ;  /* 0xffffffd400887947 */ /* 0x000fec000383ffff */
.L_x_1035:
[----:B------:R-:W-:Y:S01]  /*2a200*/  BSSY B0, `(.L_x_1122) ;  /* 0x0000008000007945 */ /* 0x000fe20003800000 */
[----:B-----5:R-:W-:Y:S01]  /*2a210*/  MOV R13, R2 ;  /* 0x00000002000d7202 */ /* 0x020fe20000000f00 */
[----:B------:R-:W-:Y:S01]  /*2a220*/  IMAD.MOV.U32 R12, RZ, RZ, 0x1 ;  /* 0x00000001ff0c7424 */ /* 0x000fe200078e00ff */
[----:B------:R-:W-:Y:S01]  /*2a230*/  MOV R15, 0xffffffff ;  /* 0xffffffff000f7802 */ /* 0x000fe20000000f00 */
[----:B------:R-:W-:-:S07]  /*2a240*/  IMAD.MOV.U32 R11, RZ, RZ, RZ ;  /* 0x000000ffff0b7224 */ /* 0x000fce00078e00ff */
[----:B01--4-:R-:W-:Y:S05]  /*2a250*/  WARPSYNC.COLLECTIVE R15, `(.L_x_1123) ;  /* 0x000000000f087348 */ /* 0x013fea0003c00000 */
[----:B------:R2:W3:Y:S02]  /*2a260*/  SHFL.UP P6, R14, R13, R12, R11 ;  /* 0x0400000c0d0e7389 */ /* 0x0004e400000c000b */
[----:B01234-:R-:W-:Y:S01]  /*2a270*/  ENDCOLLECTIVE ;  /* 0x000000000000791b */ /* 0x01ffe20003800000 */
.L_x_1123:
[----:B------:R-:W-:Y:S05]  /*2a280*/  BSYNC B0 ;  /* 0x0000000000007941 */ /* 0x000fea0003800000 */
.L_x_1122:
[----:B------:R-:W2:Y:S01]  /*2a290*/  LDL R3, [R1+0x8] ;  /* 0x0000080001037983 */ /* 0x000ea20000100800 */
[----:B------:R-:W-:Y:S01]  /*2a2a0*/  IMAD.MOV.U32 R12, RZ, RZ, 0x2 ;  /* 0x00000002ff0c7424 */ /* 0x000fe200078e00ff */
[----:B------:R-:W-:Y:S01]  /*2a2b0*/  MOV R15, 0xffffffff ;  /* 0xffffffff000f7802 */ /* 0x000fe20000000f00 */
[----:B------:R-:W-:Y:S01]  /*2a2c0*/  IMAD.MOV.U32 R11, RZ, RZ, RZ ;  /* 0x000000ffff0b7224 */ /* 0x000fe200078e00ff */
[----:B--2---:R-:W-:Y:S01]  /*2a2d0*/  LOP3.LUT P4, RZ, R3, 0x1, RZ, 0xc0, !PT ;  /* 0x0000000103ff7812 */ /* 0x004fe2000788c0ff */
[----:B------:R-:W-:-:S05]  /*2a2e0*/  IMAD.MOV.U32 R3, RZ, RZ, R14 ;  /* 0x000000ffff037224 */ /* 0x000fca00078e000e */
[----:B------:R-:W-:-:S05]  /*2a2f0*/  SEL R3, R3, RZ, P4 ;  /* 0x000000ff03037207 */ /* 0x000fca0002000000 */
[----:B------:R-:W-:-:S05]  /*2a300*/  IMAD.IADD R3, R2, 0x1, R3 ;  /* 0x0000000102037824 */ /* 0x000fca00078e0203 */
[----:B------:R-:W-:-:S07]  /*2a310*/  MOV R13, R3 ;  /* 0x00000003000d7202 */ /* 0x000fce0000000f00 */
[----:B------:R-:W-:Y:S05]  /*2a320*/  WARPSYNC.COLLECTIVE R15, `(.L_x_1124) ;  /* 0x000000000f087348 */ /* 0x000fea0003c00000 */
[----:B------:R0:W1:Y:S02]  /*2a330*/  SHFL.UP P6, R14, R13, R12, R11 ;  /* 0x0400000c0d0e7389 */ /* 0x00006400000c000b */
[----:B01----:R-:W-:Y:S01]  /*2a340*/  ENDCOLLECTIVE ;  /* 0x000000000000791b */ /* 0x003fe20003800000 */
.L_x_1124:
        /* <DEDUP_REMOVED lines=8> */
.L_x_1125:
        /* <DEDUP_REMOVED lines=8> */
.L_x_1126:
        /* <DEDUP_REMOVED lines=8> */
.L_x_1127:
[----:B------:R-:W-:Y:S02]  /*2a4d0*/  IMAD.MOV.U32 R12, RZ, RZ, 0x1f ;  /* 0x0000001fff0c7424 */ /* 0x000fe400078e00ff */
[----:B------:R-:W-:Y:S02]  /*2a4e0*/  IMAD.MOV.U32 R11, RZ, RZ, 0x1f ;  /* 0x0000001fff0b7424 */ /* 0x000fe400078e00ff */
[----:B------:R-:W-:-:S05]  /*2a4f0*/  IMAD.MOV.U32 R5, RZ, RZ, R14 ;  /* 0x000000ffff057224 */ /* 0x000fca00078e000e */
[----:B------:R-:W-:-:S05]  /*2a500*/  SEL R5, R5, RZ, P3 ;  /* 0x000000ff05057207 */ /* 0x000fca0001800000 */
[----:B------:R-:W-:-:S05]  /*2a510*/  IMAD.IADD R5, R3, 0x1, R5 ;  /* 0x0000000103057824 */ /* 0x000fca00078e0205 */
[----:B------:R-:W-:-:S07]  /*2a520*/  MOV R13, R5 ;  /* 0x00000005000d7202 */ /* 0x000fce0000000f00 */
[----:B------:R-:W-:Y:S05]  /*2a530*/  WARPSYNC.COLLECTIVE R15, `(.L_x_1128) ;  /* 0x000000000f087348 */ /* 0x000fea0003c00000 */
[----:B------:R0:W1:Y:S02]  /*2a540*/  SHFL.IDX P6, R14, R13, R12, R11 ;  /* 0x0000000c0d0e7389 */ /* 0x00006400000c000b */
[----:B01----:R-:W-:Y:S01]  /*2a550*/  ENDCOLLECTIVE ;  /* 0x000000000000791b */ /* 0x003fe20003800000 */
.L_x_1128:
[----:B------:R-:W-:Y:S01]  /*2a560*/  MOV R6, R14 ;  /* 0x0000000e00067202 */ /* 0x000fe20000000f00 */
[----:B------:R-:W-:Y:S06]  /*2a570*/  BRA `(.L_x_1129) ;  /* 0xffffffd4004c7947 */ /* 0x000fec000383ffff */
.L_x_1037:
[----:B------:R-:W-:Y:S01]  /*2a580*/  BSSY B0, `(.L_x_1130) ;  /* 0x0000006000007945 */ /* 0x000fe20003800000 */
[----:B------:R-:W-:Y:S01]  /*2a590*/  PLOP3.LUT P6, PT, P6, PT, PT, 0x8, 0x0 ;  /* 0x000000000000781c */ /* 0x000fe200037ce170 */
[----:B------:R-:W-:-:S12]  /*2a5a0*/  IMAD.MOV.U32 R15, RZ, RZ, -0x1 ;  /* 0xffffffffff0f7424 */ /* 0x000fd800078e00ff */
[----:B0---4-:R-:W-:Y:S05]  /*2a5b0*/  WARPSYNC.COLLECTIVE R15, `(.L_x_1131) ;  /* 0x000000000f087348 */ /* 0x011fea0003c00000 */
[----:B------:R-:W-:Y:S01]  /*2a5c0*/  VOTE.ANY R14, PT, P6 ;  /* 0x00000000000e7806 */ /* 0x000fe200030e0100 */
[----:B0---4-:R-:W-:Y:S06]  /*2a5d0*/  ENDCOLLECTIVE ;  /* 0x000000000000791b */ /* 0x011fec0003800000 */
.L_x_1131:
[----:B------:R-:W-:Y:S05]  /*2a5e0*/  BSYNC B0 ;  /* 0x0000000000007941 */ /* 0x000fea0003800000 */
.L_x_1130:
[----:B------:R-:W-:Y:S01]  /*2a5f0*/  IMAD.MOV.U32 R3, RZ, RZ, R14 ;  /* 0x000000ffff037224 */ /* 0x000fe200078e000e */
[----:B------:R-:W-:Y:S01]  /*2a600*/  MOV R13, R2 ;  /* 0x00000002000d7202 */ /* 0x000fe20000000f00 */
[----:B------:R-:W-:Y:S01]  /*2a610*/  IMAD.MOV.U32 R11, RZ, RZ, 0x1f ;  /* 0x0000001fff0b7424 */ /* 0x000fe200078e00ff */
[----:B------:R-:W-:Y:S01]  /*2a620*/  MOV R15, 0xffffffff ;  /* 0xffffffff000f7802 */ /* 0x000fe20000000f00 */
[----:B------:R-:W0:Y:S02]  /*2a630*/  POPC R4, R3 ;  /* 0x0000000300047309 */ /* 0x000e240000000000 */
[----:B0-----:R-:W-:-:S07]  /*2a640*/  IMAD.MOV.U32 R12, RZ, RZ, R4 ;  /* 0x000000ffff0c7224 */ /* 0x001fce00078e0004 */
[----:B------:R-:W-:Y:S05]  /*2a650*/  WARPSYNC.COLLECTIVE R15, `(.L_x_1132) ;  /* 0x000000000f087348 */ /* 0x000fea0003c00000 */
[----:B------:R0:W1:Y:S02]  /*2a660*/  SHFL.IDX P6, R14, R13, R12, R11 ;  /* 0x0000000c0d0e7389 */ /* 0x00006400000c000b */
[----:B01----:R-:W-:Y:S01]  /*2a670*/  ENDCOLLECTIVE ;  /* 0x000000000000791b */ /* 0x003fe20003800000 */
.L_x_1132:
[----:B------:R-:W-:Y:S01]  /*2a680*/  IMAD.MOV.U32 R17, RZ, RZ, R14 ;  /* 0x000000ffff117224 */ /* 0x000fe200078e000e */
[----:B------:R-:W-:Y:S06]  /*2a690*/  BRA `(.L_x_1133) ;  /* 0xffffffd4003c7947 */ /* 0x000fec000383ffff */
.L_x_1039:
[----:B------:R-:W-:Y:S01]  /*2a6a0*/  BSSY B0, `(.L_x_1134) ;  /* 0x0000007000007945 */ /* 0x000fe20003800000 */
[----:B------:R-:W-:Y:S01]  /*2a6b0*/  IMAD.MOV.U32 R13, RZ, RZ, R5 ;  /* 0x000000ffff0d7224 */ /* 0x000fe200078e0005 */
[----:B------:R-:W-:Y:S01]  /*2a6c0*/  MOV R11, 0x1f ;  /* 0x0000001f000b7802 */ /* 0x000fe20000000f00 */
[----:B------:R-:W-:-:S07]  /*2a6d0*/  IMAD.MOV.U32 R15, RZ, RZ, -0x1 ;  /* 0xffffffffff0f7424 */ /* 0x000fce00078e00ff */
[----:B0-2-4-:R-:W-:Y:S05]  /*2a6e0*/  WARPSYNC.COLLECTIVE R15, `(.L_x_1135) ;  /* 0x000000000f087348 */ /* 0x015fea0003c00000 */
[----:B------:R1:W3:Y:S02]  /*2a6f0*/  SHFL.IDX P6, R14, R13, R12, R11 ;  /* 0x0000000c0d0e7389 */ /* 0x0002e400000c000b */
[----:B01234-:R-:W-:Y:S01]  /*2a700*/  ENDCOLLECTIVE ;  /* 0x000000000000791b */ /* 0x01ffe20003800000 */
.L_x_1135:
[----:B------:R-:W-:Y:S05]  /*2a710*/  BSYNC B0 ;  /* 0x0000000000007941 */ /* 0x000fea0003800000 */
.L_x_1134:
[----:B------:R-:W-:Y:S01]  /*2a720*/  IMAD.MOV.U32 R2, RZ, RZ, R14 ;  /* 0x000000ffff027224 */ /* 0x000fe200078e000e */
[----:B------:R-:W-:Y:S06]  /*2a730*/  BRA `(.L_x_1038) ;  /* 0xffffffd400307947 */ /* 0x000fec000383ffff */
.L_x_1043:
[----:B0-----:R0:W1:Y:S02]  /*2a740*/  SYNCS.PHASECHK.TRANS64.TRYWAIT P0, [R0+URZ+0x38820], R3 ;  /* 0x03882003000075a7 */ /* 0x001064000800017f */
[----:B-1----:R-:W-:Y:S05]  /*2a750*/  @!P0 NANOSLEEP.SYNCS 0x989680 ;  /* 0x009896800000895d */ /* 0x002fea0003900000 */
[----:B------:R-:W1:Y:S02]  /*2a760*/  @!P0 SYNCS.PHASECHK.TRANS64 P0, [R0+URZ+0x38820], R3 ;  /* 0x03882003000085a7 */ /* 0x000e64000800007f */
[----:B-1----:R-:W-:Y:S05]  /*2a770*/  @!P0 BRA `(.L_x_1043) ;  /* 0xfffffffc00f08947 */ /* 0x002fea000383ffff */
[----:B------:R-:W-:Y:S05]  /*2a780*/  BRA `(.L_x_1136) ;  /* 0xffffffd800207947 */ /* 0x000fea000383ffff */
.L_x_1044:
[----:B------:R-:W1:Y:S01]  /*2a790*/  S2R R2, SR_TID.X ;  /* 0x0000000000027919 */ /* 0x000e620000002100 */
[----:B------:R-:W-:Y:S01]  /*2a7a0*/  BSSY B0, `(.L_x_1137) ;  /* 0x000000a000007945 */ /* 0x000fe20003800000 */
[----:B------:R-:W-:Y:S01]  /*2a7b0*/  IMAD.MOV.U32 R12, RZ, RZ, RZ ;  /* 0x000000ffff0c7224 */ /* 0x000fe200078e00ff */
[----:B------:R-:W-:Y:S01]  /*2a7c0*/  MOV R15, 0xffffffff ;  /* 0xffffffff000f7802 */ /* 0x000fe20000000f00 */
[----:B------:R-:W-:Y:S01]  /*2a7d0*/  IMAD.MOV.U32 R11, RZ, RZ, 0x1f ;  /* 0x0000001fff0b7424 */ /* 0x000fe200078e00ff */
[----:B-1----:R-:W-:-:S04]  /*2a7e0*/  SHF.R.U32.HI R2, RZ, 0x5, R2 ;  /* 0x00000005ff027819 */ /* 0x002fc80000011602 */
[----:B------:R-:W-:-:S04]  /*2a7f0*/  LOP3.LUT R2, R2, 0x3, RZ, 0xc0, !PT ;  /* 0x0000000302027812 */ /* 0x000fc800078ec0ff */
[----:B------:R-:W-:-:S07]  /*2a800*/  MOV R13, R2 ;  /* 0x00000002000d7202 */ /* 0x000fce0000000f00 */
[----:B0---4-:R-:W-:Y:S05]  /*2a810*/  WARPSYNC.COLLECTIVE R15, `(.L_x_1138) ;  /* 0x000000000f087348 */ /* 0x011fea0003c00000 */
[----:B------:R1:W2:Y:S02]  /*2a820*/  SHFL.IDX P6, R14, R13, R12, R11 ;  /* 0x0000000c0d0e7389 */ /* 0x0002a400000c000b */
[----:B012-4-:R-:W-:Y:S01]  /*2a830*/  ENDCOLLECTIVE ;  /* 0x000000000000791b */ /* 0x017fe20003800000 */
.L_x_1138:
[----:B------:R-:W-:Y:S05]  /*2a840*/  BSYNC B0 ;  /* 0x0000000000007941 */ /* 0x000fea0003800000 */
.L_x_1137:
[----:B------:R-:W-:Y:S05]  /*2a850*/  BRA `(.L_x_1139) ;  /* 0xffffffd800087947 */ /* 0x000fea000383ffff */
.L_x_1045:
[----:B------:R-:W-:Y:S01]  /*2a860*/  BSSY B0, `(.L_x_1140) ;  /* 0x0000006000007945 */ /* 0x000fe20003800000 */
[----:B------:R-:W-:-:S07]  /*2a870*/  IMAD.MOV.U32 R15, RZ, RZ, -0x1 ;  /* 0xffffffffff0f7424 */ /* 0x000fce00078e00ff */
[----:B01--4-:R-:W-:Y:S05]  /*2a880*/  WARPSYNC.COLLECTIVE R15, `(.L_x_1141) ;  /* 0x000000000f0c7348 */ /* 0x013fea0003c00000 */
[----:B------:R-:W-:Y:S02]  /*2a890*/  ELECT P6, UR62, PT ;  /* 0x00000000003e782f */ /* 0x000fe400038c0000 */
[----:B------:R-:W-:Y:S01]  /*2a8a0*/  MOV R14, UR62 ;  /* 0x0000003e000e7c02 */ /* 0x000fe20008000f00 */
[----:B01--4-:R-:W-:Y:S10]  /*2a8b0*/  ENDCOLLECTIVE ;  /* 0x000000000000791b */ /* 0x013ff40003800000 */
.L_x_1141:
[----:B------:R-:W-:Y:S05]  /*2a8c0*/  BSYNC B0 ;  /* 0x0000000000007941 */ /* 0x000fea0003800000 */
.L_x_1140:
[----:B------:R-:W-:Y:S05]  /*2a8d0*/  BRA `(.L_x_1142) ;  /* 0xffffffd400fc7947 */ /* 0x000fea000383ffff */
.L_x_1047:
[----:B0-----:R0:W1:Y:S02]  /*2a8e0*/  SYNCS.PHASECHK.TRANS64.TRYWAIT P0, [R6+URZ], R5 ;  /* 0x00000005060075a7 */ /* 0x001064000800017f */
[----:B-1----:R-:W-:Y:S05]  /*2a8f0*/  @!P0 NANOSLEEP.SYNCS 0x989680 ;  /* 0x009896800000895d */ /* 0x002fea0003900000 */
[----:B------:R-:W1:Y:S02]  /*2a900*/  @!P0 SYNCS.PHASECHK.TRANS64 P0, [R6+URZ], R5 ;  /* 0x00000005060085a7 */ /* 0x000e64000800007f */
[----:B-1----:R-:W-:Y:S05]  /*2a910*/  @!P0 BRA `(.L_x_1047) ;  /* 0xfffffffc00f08947 */ /* 0x002fea000383ffff */
[----:B------:R-:W-:Y:S05]  /*2a920*/  BRA `(.L_x_1143) ;  /* 0xffffffd800387947 */ /* 0x000fea000383ffff */
.L_x_1048:
[----:B-1----:R1:W2:Y:S02]  /*2a930*/  SYNCS.PHASECHK.TRANS64.TRYWAIT P0, [R7+URZ], R2 ;  /* 0x00000002070075a7 */ /* 0x0022a4000800017f */
[----:B--2---:R-:W-:Y:S05]  /*2a940*/  @!P0 NANOSLEEP.SYNCS 0x989680 ;  /* 0x009896800000895d */ /* 0x004fea0003900000 */
[----:B------:R-:W2:Y:S02]  /*2a950*/  @!P0 SYNCS.PHASECHK.TRANS64 P0, [R7+URZ], R2 ;  /* 0x00000002070085a7 */ /* 0x000ea4000800007f */
[----:B--2---:R-:W-:Y:S05]  /*2a960*/  @!P0 BRA `(.L_x_1048) ;  /* 0xfffffffc00f08947 */ /* 0x004fea000383ffff */
[----:B------:R-:W-:Y:S05]  /*2a970*/  BRA `(.L_x_1144) ;  /* 0xffffffd8002c7947 */ /* 0x000fea000383ffff */
.L_x_1050:
[----:B--2---:R2:W3:Y:S02]  /*2a980*/  SYNCS.PHASECHK.TRANS64.TRYWAIT P0, [R4+URZ], R5 ;  /* 0x00000005040075a7 */ /* 0x0044e4000800017f */
[----:B---3--:R-:W-:Y:S05]  /*2a990*/  @!P0 NANOSLEEP.SYNCS 0x989680 ;  /* 0x009896800000895d */ /* 0x008fea0003900000 */
[----:B------:R-:W3:Y:S02]  /*2a9a0*/  @!P0 SYNCS.PHASECHK.TRANS64 P0, [R4+URZ], R5 ;  /* 0x00000005040085a7 */ /* 0x000ee4000800007f */
[----:B---3--:R-:W-:Y:S05]  /*2a9b0*/  @!P0 BRA `(.L_x_1050) ;  /* 0xfffffffc00f08947 */ /* 0x008fea000383ffff */
[----:B------:R-:W-:Y:S05]  /*2a9c0*/  BRA `(.L_x_1145) ;  /* 0xffffffd800347947 */ /* 0x000fea000383ffff */
.L_x_1146:
        /* <DEDUP_REMOVED lines=11> */
.L_x_15296:


//--------------------- .text._ZN7cutlass13device_kernelIN5flash11enable_sm90INS1_16FlashAttnFwdSm90INS1_25CollectiveMainloopFwdSm90ILi2EN4cute5tupleIJNS5_1CILi1EEES8_S8_EEENS6_IJNS7_ILi128EEENS7_ILi64EEENS7_ILi256EEEEEELi256ENS_6half_tEfNS_4arch4Sm90ELb0ELb1ELb0ELb0ELb0ELb0ELb0ELb1ELb1ELb1ELb0ELb0EEENS1_21CollectiveEpilogueFwdINS6_IJSA_SC_SB_EEES9_SE_SG_Li256ELb0ELb1ELb0ELb0EEENS1_30DynamicPersistentTileSchedulerILi256ELi128ELb0ELb1ELb1EEEEEEEEEvNT_6ParamsE --------------------------
	.section	.text._ZN7cutlass13device_kernelIN5flash11enable_sm90INS1_16FlashAttnFwdSm90INS1_25CollectiveMainloopFwdSm90ILi2EN4cute5tupleIJNS5_1CILi1EEES8_S8_EEENS6_IJNS7_ILi128EEENS7_ILi64EEENS7_ILi256EEEEEELi256ENS_6half_tEfNS_4arch4Sm90ELb0ELb1ELb0ELb0ELb0ELb0ELb0ELb1ELb1ELb1ELb0ELb0EEENS1_21CollectiveEpilogueFwdINS6_IJSA_SC_SB_EEES9_SE_SG_Li256ELb0ELb1ELb0ELb0EEENS1_30DynamicPersistentTileSchedulerILi256ELi128ELb0ELb1ELb1EEEEEEEEEvNT_6ParamsE,"ax",@progbits
	.align	128
.text._ZN7cutlass13device_kernelIN5flash11enable_sm90INS1_16FlashAttnFwdSm90INS1_25CollectiveMainloopFwdSm90ILi2EN4cute5tupleIJNS5_1CILi1EEES8_S8_EEENS6_IJNS7_ILi128EEENS7_ILi64EEENS7_ILi256EEEEEELi256ENS_6half_tEfNS_4arch4Sm90ELb0ELb1ELb0ELb0ELb0ELb0ELb0ELb1ELb1ELb1ELb0ELb0EEENS1_21CollectiveEpilogueFwdINS6_IJSA_SC_SB_EEES9_SE_SG_Li256ELb0ELb1ELb0ELb0EEENS1_30DynamicPersistentTileSchedulerILi256ELi128ELb0ELb1ELb1EEEEEEEEEvNT_6ParamsE:
        .type           _ZN7cutlass13device_kernelIN5flash11enable_sm90INS1_16FlashAttnFwdSm90INS1_25CollectiveMainloopFwdSm90ILi2EN4cute5tupleIJNS5_1CILi1EEES8_S8_EEENS6_IJNS7_ILi128EEENS7_ILi64EEENS7_ILi256EEEEEELi256ENS_6half_tEfNS_4arch4Sm90ELb0ELb1ELb0ELb0ELb0ELb0ELb0ELb1ELb1ELb1ELb0ELb0EEENS1_21CollectiveEpilogueFwdINS6_IJSA_SC_SB_EEES9_SE_SG_Li256ELb0ELb1ELb0ELb0EEENS1_30DynamicPersistentTileSchedulerILi256ELi128ELb0ELb1ELb1EEEEEEEEEvNT_6ParamsE,@function
        .size           _ZN7cutlass13device_kernelIN5flash11enable_sm90INS1_16FlashAttnFwdSm90INS1_25CollectiveMainloopFwdSm90ILi2EN4cute5tupleIJNS5_1CILi1EEES8_S8_EEENS6_IJNS7_ILi128EEENS7_ILi64EEENS7_ILi256EEEEEELi256ENS_6half_tEfNS_4arch4Sm90ELb0ELb1ELb0ELb0ELb0ELb0ELb0ELb1ELb1ELb1ELb0ELb0EEENS1_21CollectiveEpilogueFwdINS6_IJSA_SC_SB_EEES9_SE_SG_Li256ELb0ELb1ELb0ELb0EEENS1_30DynamicPersistentTileSchedulerILi256ELi128ELb0ELb1ELb1EEEEEEEEEvNT_6ParamsE,(.L_x_15297 - _ZN7cutlass13device_kernelIN5flash11enable_sm90INS1_16FlashAttnFwdSm90INS1_25CollectiveMainloopFwdSm90ILi2EN4cute5tupleIJNS5_1CILi1EEES8_S8_EEENS6_IJNS7_ILi128EEENS7_ILi64EEENS7_ILi256EEEEEELi256ENS_6half_tEfNS_4arch4Sm90ELb0ELb1ELb0ELb0ELb0ELb0ELb0ELb1ELb1ELb1ELb0ELb0EEENS1_21CollectiveEpilogueFwdINS6_IJSA_SC_SB_EEES9_SE_SG_Li256ELb0ELb1ELb0ELb0EEENS1_30DynamicPersistentTileSchedulerILi256ELi128ELb0ELb1ELb1EEEEEEEEEvNT_6ParamsE)
        .other          _ZN7cutlass13device_kernelIN5flash11enable_sm90INS1_16FlashAttnFwdSm90INS1_25CollectiveMainloopFwdSm90ILi2EN4cute5tupleIJNS5_1CILi1EEES8_S8_EEENS6_IJNS7_ILi128EEENS7_ILi64EEENS7_ILi256EEEEEELi256ENS_6half_tEfNS_4arch4Sm90ELb0ELb1ELb0ELb0ELb0ELb0ELb0ELb1ELb1ELb1ELb0ELb0EEENS1_21CollectiveEpilogueFwdINS6_IJSA_SC_SB_EEES9_SE_SG_Li256ELb0ELb1ELb0ELb0EEENS1_30DynamicPersistentTileSchedulerILi256ELi128ELb0ELb1ELb1EEEEEEEEEvNT_6ParamsE,@"STO_CUDA_ENTRY STV_DEFAULT"
_ZN7cutlass13device_kernelIN5flash11enable_sm90INS1_16FlashAttnFwdSm90INS1_25CollectiveMainloopFwdSm90ILi2EN4cute5tupleIJNS5_1CILi1EEES8_S8_EEENS6_IJNS7_ILi128EEENS7_ILi64EEENS7_ILi256EEEEEELi256ENS_6half_tEfNS_4arch4Sm90ELb0ELb1ELb0ELb0ELb0ELb0ELb0ELb1ELb1ELb1ELb0ELb0EEENS1_21CollectiveEpilogueFwdINS6_IJSA_SC_SB_EEES9_SE_SG_Li256ELb0ELb1ELb0ELb0EEENS1_30DynamicPersistentTileSchedulerILi256ELi128ELb0ELb1ELb1EEEEEEEEEvNT_6ParamsE:
        /* <DEDUP_REMOVED lines=18> */
.L_x_1148:
[----:B------:R-:W-:Y:S05]  /*0120*/  BSYNC B0 ;  /* 0x0000000000007941 */ /* 0x000fea0003800000 */
.L_x_1147:
        /* <DEDUP_REMOVED lines=41> */
.L_x_1149:
        /* <DEDUP_REMOVED lines=22> */
.L_x_1150:
        /* <DEDUP_REMOVED lines=18> */
.L_x_1151:
        /* <DEDUP_REMOVED lines=22> */
.L_x_1152:
        /* <DEDUP_REMOVED lines=22> */
.L_x_1153:
        /* <DEDUP_REMOVED lines=8> */
.L_x_1155:
[----:B------:R-:W-:-:S08]  /*0980*/  NOP ;  /* 0x0000000000007918 */ /* 0x000fd00000000000 */
[----:B------:R-:W1:Y:S02]  /*0990*/  USETMAXREG.TRY_ALLOC.CTAPOOL UP0, 0xf0 ;  /* 0x000000f0000079c8 */ /* 0x000e640008000600 */
[----:B-1----:R-:W-:-:S13]  /*09a0*/  PLOP3.LUT P0, PT, PT, PT, UP0, 0x80, 0x0 ;  /* 0x000000000000781c */ /* 0x002fda0003f0f008 */
[----:B------:R-:W-:Y:S05]  /*09b0*/  @!P0 BRA `(.L_x_1155) ;  /* 0xfffffffc00f08947 */ /* 0x000fea000383ffff */
[----:B------:R-:W1:Y:S08]  /*09c0*/  S2UR UR4, SR_CTAID.X ;  /* 0x00000000000479c3 */ /* 0x000e700000002500 */
[----:B------:R-:W-:Y:S08]  /*09d0*/  BAR.ARV 0x4, 0x180 ;  /* 0x0106000000007b1d */ /* 0x000ff00000002000 */
[----:B------:R-:W1:Y:S08]  /*09e0*/  LDC R0, c[0x0][0xc38] ;  /* 0x00030e00ff007b82 */ /* 0x000e700000000800 */
[----:B------:R-:W-:Y:S06]  /*09f0*/  BAR.ARV 0x8, 0x180 ;  /* 0x0206000000007b1d */ /* 0x000fec0000002000 */
[----:B-1----:R-:W-:-:S13]  /*0a00*/  ISETP.LE.AND P0, PT, R0, UR4, PT ;  /* 0x0000000400007c0c */ /* 0x002fda000bf03270 */
[----:B------:R-:W-:Y:S05]  /*0a10*/  @P0 EXIT ;  /* 0x000000000000094d */ /* 0x000fea0003800000 */
[----:B------:R-:W2:Y:S01]  /*0a20*/  LDL R3, [R1+0x1c] ;  /* 0x00001c0001037983 */ /* 0x000ea20000100800 */
[----:B------:R-:W-:Y:S01]  /*0a30*/  UMOV UR38, URZ ;  /* 0x0000003f00267c82 */ /* 0x000fe20008000000 */
[----:B------:R-:W-:Y:S01]  /*0a40*/  UMOV UR36, URZ ;  /* 0x0000003f00247c82 */ /* 0x000fe20008000000 */
[----:B0-----:R-:W0:Y:S02]  /*0a50*/  S2R R2, SR_TID.X ;  /* 0x0000000000027919 */ /* 0x001e240000002100 */
[----:B0-----:R-:W-:-:S05]  /*0a60*/  VIADD R217, R2, 0xffffff80 ;  /* 0xffffff8002d97836 */ /* 0x001fca0000000000 */
[----:B------:R-:W-:-:S04]  /*0a70*/  SHF.R.S32.HI R0, RZ, 0x1f, R217 ;  /* 0x0000001fff007819 */ /* 0x000fc800000114d9 */
[CC--:B------:R-:W-:Y:S02]  /*0a80*/  LEA.HI R2, R0.reuse, R217.reuse, RZ, 0x7 ;  /* 0x000000d900027211 */ /* 0x0c0fe400078f38ff */
[-C--:B------:R-:W-:Y:S02]  /*0a90*/  LEA.HI R4, R0, R217.reuse, RZ, 0x5 ;  /* 0x000000d900047211 */ /* 0x080fe400078f28ff */
[----:B------:R-:W-:Y:S02]  /*0aa0*/  LOP3.LUT R208, R2, 0xffffff80, RZ, 0xc0, !PT ;  /* 0xffffff8002d07812 */ /* 0x000fe400078ec0ff */
[----:B------:R-:W-:Y:S01]  /*0ab0*/  LEA.HI R11, R0, R217, RZ, 0x2 ;  /* 0x000000d9000b7211 */ /* 0x000fe200078f10ff */
[----:B------:R-:W-:Y:S01]  /*0ac0*/  IMAD.SHL.U32 R5, R4, 0x20, RZ ;  /* 0x0000002004057824 */ /* 0x000fe200078e00ff */
[----:B------:R-:W-:Y:S01]  /*0ad0*/  SHF.R.S32.HI R209, RZ, 0x7, R2 ;  /* 0x00000007ffd17819 */ /* 0x000fe20000011402 */
[----:B------:R-:W-:-:S03]  /*0ae0*/  IMAD.IADD R208, R217, 0x1, -R208 ;  /* 0x00000001d9d07824 */ /* 0x000fc600078e0ad0 */
[----:B------:R-:W-:Y:S02]  /*0af0*/  LOP3.LUT R5, R5, 0xfffffc00, RZ, 0xc0, !PT ;  /* 0xfffffc0005057812 */ /* 0x000fe400078ec0ff */
[----:B------:R-:W-:Y:S02]  /*0b00*/  SHF.R.S32.HI R7, RZ, 0x1f, R208 ;  /* 0x0000001fff077819 */ /* 0x000fe400000114d0 */
[----:B------:R-:W-:Y:S02]  /*0b10*/  LEA.HI R2, R2, R209, RZ, 0x1 ;  /* 0x000000d102027211 */ /* 0x000fe400078f08ff */
[CC--:B------:R-:W-:Y:S02]  /*0b20*/  LEA.HI R8, R7.reuse, R208.reuse, RZ, 0x2 ;  /* 0x000000d007087211 */ /* 0x0c0fe400078f10ff */
[----:B------:R-:W-:Y:S02]  /*0b30*/  LEA.HI R7, R7, R208, RZ, 0x5 ;  /* 0x000000d007077211 */ /* 0x000fe400078f28ff */
[----:B------:R-:W-:-:S02]  /*0b40*/  SHF.R.S32.HI R9, RZ, 0x2, R8 ;  /* 0x00000002ff097819 */ /* 0x000fc40000011408 */
[----:B------:R-:W-:Y:S02]  /*0b50*/  SHF.R.S32.HI R10, RZ, 0x1f, R8 ;  /* 0x0000001fff0a7819 */ /* 0x000fe40000011408 */
[----:B------:R-:W-:Y:S02]  /*0b60*/  SHF.R.S32.HI R7, RZ, 0x5, R7 ;  /* 0x00000005ff077819 */ /* 0x000fe40000011407 */
[----:B------:R-:W-:Y:S02]  /*0b70*/  LEA.HI R10, R10, R9, RZ, 0x3 ;  /* 0x000000090a0a7211 */ /* 0x000fe400078f18ff */
[----:B------:R-:W-:Y:S02]  /*0b80*/  LOP3.LUT R2, R2, 0x3fffffe, RZ, 0xc0, !PT ;  /* 0x03fffffe02027812 */ /* 0x000fe400078ec0ff */
[----:B------:R-:W-:Y:S02]  /*0b90*/  LOP3.LUT R10, R10, 0xfffffff8, RZ, 0xc0, !PT ;  /* 0xfffffff80a0a7812 */ /* 0x000fe400078ec0ff */
[----:B------:R-:W-:Y:S01]  /*0ba0*/  LOP3.LUT R17, R8, 0x7ffffffc, RZ, 0xc0, !PT ;  /* 0x7ffffffc08117812 */ /* 0x000fe200078ec0ff */
[----:B------:R-:W-:-:S02]  /*0bb0*/  IMAD.IADD R2, R209, 0x1, -R2 ;  /* 0x00000001d1027824 */ /* 0x000fc400078e0a02 */
[----:B------:R-:W-:Y:S02]  /*0bc0*/  IMAD.IADD R10, R9, 0x1, -R10 ;  /* 0x00000001090a7824 */ /* 0x000fe400078e0a0a */
[----:B------:R-:W-:Y:S02]  /*0bd0*/  IMAD.IADD R17, R208, 0x1, -R17 ;  /* 0x00000001d0117824 */ /* 0x000fe400078e0a11 */
[----:B------:R-:W-:-:S04]  /*0be0*/  IMAD R7, R7, 0x10, R10 ;  /* 0x0000001007077824 */ /* 0x000fc800078e020a */
[----:B------:R-:W-:Y:S01]  /*0bf0*/  IMAD R210, R2, 0x40, R7 ;  /* 0x0000004002d27824 */ /* 0x000fe200078e0207 */
[----:B--2---:R-:W-:Y:S02]  /*0c00*/  R2UR UR5, R3 ;  /* 0x00000000030572ca */ /* 0x004fe400000e0000 */
[CC--:B------:R-:W-:Y:S02]  /*0c10*/  LEA.HI R3, R0.reuse, R217.reuse, RZ, 0x4 ;  /* 0x000000d900037211 */ /* 0x0c0fe400078f20ff */
[----:B------:R-:W-:Y:S02]  /*0c20*/  LEA.HI R0, R0, R217, RZ, 0x3 ;  /* 0x000000d900007211 */ /* 0x000fe400078f18ff */
[----:B------:R-:W-:Y:S02]  /*0c30*/  SHF.R.S32.HI R6, RZ, 0x4, R3 ;  /* 0x00000004ff067819 */ /* 0x000fe40000011403 */
[C---:B------:R-:W-:Y:S02]  /*0c40*/  LOP3.LUT R4, R3.reuse, 0x3fffff0, RZ, 0xc0, !PT ;  /* 0x03fffff003047812 */ /* 0x040fe400078ec0ff */
[----:B------:R-:W-:-:S02]  /*0c50*/  LEA.HI R3, R3, R6, RZ, 0x1 ;  /* 0x0000000603037211 */ /* 0x000fc400078f08ff */
[----:B------:R-:W-:Y:S01]  /*0c60*/  LOP3.LUT R202, R0, 0xfffffff8, RZ, 0xc0, !PT ;  /* 0xfffffff800ca7812 */ /* 0x000fe200078ec0ff */
[----:B------:R-:W-:Y:S01]  /*0c70*/  IMAD.IADD R4, R217, 0x1, -R4 ;  /* 0x00000001d9047824 */ /* 0x000fe200078e0a04 */
[----:B------:R-:W-:Y:S01]  /*0c80*/  LOP3.LUT R3, R3, 0x1ffffffe, RZ, 0xc0, !PT ;  /* 0x1ffffffe03037812 */ /* 0x000fe200078ec0ff */
[----:B------:R-:W-:Y:S01]  /*0c90*/  ULOP3.LUT UR6, UR5, 0x1, URZ, 0xfc, !UPT ;  /* 0x0000000105067892 */ /* 0x000fe2000f8efc3f */
[----:B------:R-:W-:Y:S01]  /*0ca0*/  SHF.R.S32.HI R206, RZ, 0x3, R0 ;  /* 0x00000003ffce7819 */ /* 0x000fe20000011400 */
[----:B------:R-:W-:Y:S01]  /*0cb0*/  IMAD R4, R4, 0x40, R5 ;  /* 0x0000004004047824 */ /* 0x000fe200078e0205 */
[----:B------:R-:W-:Y:S01]  /*0cc0*/  UMOV UR5, URZ ;  /* 0x0000003f00057c82 */ /* 0x000fe20008000000 */
[----:B------:R-:W-:Y:S01]  /*0cd0*/  IMAD.IADD R3, R6, 0x1, -R3 ;  /* 0x0000000106037824 */ /* 0x000fe200078e0a03 */
[----:B------:R-:W-:Y:S01]  /*0ce0*/  LOP3.LUT R6, R11, 0xfffffffc, RZ, 0xc0, !PT ;  /* 0xfffffffc0b067812 */ /* 0x000fe200078ec0ff */
[----:B------:R-:W-:Y:S02]  /*0cf0*/  IMAD.IADD R202, R217, 0x1, -R202 ;  /* 0x00000001d9ca7824 */ /* 0x000fe400078e0aca */
[----:B------:R-:W-:-:S02]  /*0d00*/  IMAD R211, R3, 0x8, R4 ;  /* 0x0000000803d37824 */ /* 0x000fc400078e0204 */
[----:B------:R-:W-:Y:S02]  /*0d10*/  IMAD.IADD R6, R217, 0x1, -R6 ;  /* 0x00000001d9067824 */ /* 0x000fe400078e0a06 */
[----:B------:R-:W-:Y:S02]  /*0d20*/  IMAD.SHL.U32 R18, R202, 0x8, RZ ;  /* 0x00000008ca127824 */ /* 0x000fe400078e00ff */
[----:B------:R-:W-:Y:S01]  /*0d30*/  IMAD.U32 R212, RZ, RZ, UR6 ;  /* 0x00000006ffd47e24 */ /* 0x000fe2000f8e00ff */
[----:B------:R-:W-:Y:S01]  /*0d40*/  LEA.HI R5, R6, R6, RZ, 0x1 ;  /* 0x0000000606057211 */ /* 0x000fe200078f08ff */
[C---:B------:R-:W-:Y:S01]  /*0d50*/  VIADD R200, R18.reuse, 0x40 ;  /* 0x0000004012c87836 */ /* 0x040fe20000000000 */
[----:B------:R-:W-:Y:S01]  /*0d60*/  SHF.R.S32.HI R216, RZ, 0x1f, R18 ;  /* 0x0000001fffd87819 */ /* 0x000fe20000011412 */
[C---:B------:R-:W-:Y:S01]  /*0d70*/  VIADD R23, R18.reuse, 0x80 ;  /* 0x0000008012177836 */ /* 0x040fe20000000000 */
[----:B------:R-:W-:Y:S01]  /*0d80*/  LOP3.LUT R5, R5, 0x1ffffffe, RZ, 0xc0, !PT ;  /* 0x1ffffffe05057812 */ /* 0x000fe200078ec0ff */
[----:B------:R-:W-:Y:S01]  /*0d90*/  VIADD R201, R18, 0xc0 ;  /* 0x000000c012c97836 */ /* 0x000fe20000000000 */
[----:B------:R-:W-:Y:S01]  /*0da0*/  SHF.R.S32.HI R215, RZ, 0x1f, R200 ;  /* 0x0000001fffd77819 */ /* 0x000fe200000114c8 */
[----:B------:R-:W-:Y:S01]  /*0db0*/  IMAD.U32 R207, RZ, RZ, UR5 ;  /* 0x00000005ffcf7e24 */ /* 0x000fe2000f8e00ff */
[----:B------:R-:W-:Y:S01]  /*0dc0*/  SHF.R.S32.HI R214, RZ, 0x1f, R23 ;  /* 0x0000001fffd67819 */ /* 0x000fe20000011417 */
[----:B------:R-:W-:Y:S01]  /*0dd0*/  IMAD.IADD R5, R6, 0x1, -R5 ;  /* 0x0000000106057824 */ /* 0x000fe200078e0a05 */
[----:B------:R-:W-:-:S03]  /*0de0*/  SHF.R.S32.HI R213, RZ, 0x1f, R201 ;  /* 0x0000001fffd57819 */ /* 0x000fc600000114c9 */
[----:B------:R-:W-:-:S07]  /*0df0*/  IMAD R19, R5, 0x8, R210 ;  /* 0x0000000805137824 */ /* 0x000fce00078e02d2 */
.L_x_1252:
[----:B------:R-:W-:Y:S01]  /*0e00*/  ULDC UR5, c[0x0][0xc60] ;  /* 0x0003180000057ab9 */ /* 0x000fe20000000800 */
[----:B------:R-:W-:Y:S01]  /*0e10*/  UMOV UR8, UR4 ;  /* 0x0000000400087c82 */ /* 0x000fe20008000000 */
[----:B------:R-:W-:-:S11]  /*0e20*/  UISETP.NE.AND UP0, UPT, UR5, 0x1, UPT ;  /* 0x000000010500788c */ /* 0x000fd6000bf05270 */
[----:B------:R-:W-:Y:S01]  /*0e30*/  @UP0 ULDC UR6, c[0x0][0xc64] ;  /* 0x0003190000060ab9 */ /* 0x000fe20000000800 */
[----:B------:R-:W-:Y:S01]  /*0e40*/  @UP0 ULDC UR9, c[0x0][0xc68] ;  /* 0x00031a0000090ab9 */ /* 0x000fe20000000800 */
[----:B------:R-:W-:-:S04]  /*0e50*/  UIMAD.WIDE.U32 UR6, UR4, UR6, URZ ;  /* 0x00000006040672a5 */ /* 0x000fc8000f8e003f */
[----:B------:R-:W-:-:S03]  /*0e60*/  @UP0 USHF.R.U32.HI UR8, URZ, UR9, UR7 ;  /* 0x000000093f080299 */ /* 0x000fc60008011607 */
[----:B------:R-:W-:Y:S02]  /*0e70*/  ULDC UR6, c[0x0][0xc78] ;  /* 0x00031e0000067ab9 */ /* 0x000fe40000000800 */
[----:B------:R-:W-:Y:S02]  /*0e80*/  UISETP.GE.AND UP0, UPT, UR8, UR6, UPT ;  /* 0x000000060800728c */ /* 0x000fe4000bf06270 */
[----:B------:R-:W-:-:S04]  /*0e90*/  UIADD3 UR6, -UR8, URZ, URZ ;  /* 0x0000003f08067290 */ /* 0x000fc8000fffe13f */
[----:B------:R-:W-:Y:S01]  /*0ea0*/  PLOP3.LUT P0, PT, PT, PT, UP0, 0x80, 0x0 ;  /* 0x000000000000781c */ /* 0x000fe20003f0f008 */
[----:B------:R-:W-:-:S12]  /*0eb0*/  UIMAD UR9, UR5, UR6, UR4 ;  /* 0x00000006050972a4 */ /* 0x000fd8000f8e0204 */
[----:B012345:R-:W-:Y:S05]  /*0ec0*/  @!P0 BRA `(.L_x_1156) ;  /* 0x0000000000208947 */ /* 0x03ffea0003800000 */
[----:B------:R-:W-:Y:S01]  /*0ed0*/  ULDC UR7, c[0x0][0xc6c] ;  /* 0x00031b0000077ab9 */ /* 0x000fe20000000800 */
[----:B------:R-:W-:Y:S01]  /*0ee0*/  UMOV UR6, UR9 ;  /* 0x0000000900067c82 */ /* 0x000fe20008000000 */
[----:B------:R-:W-:-:S11]  /*0ef0*/  UISETP.NE.AND UP0, UPT, UR7, 0x1, UPT ;  /* 0x000000010700788c */ /* 0x000fd6000bf05270 */
[----:B------:R-:W-:Y:S02]  /*0f00*/  @UP0 ULDC.64 UR10, c[0x0][0xc70] ;  /* 0x00031c00000a0ab9 */ /* 0x000fe40000000a00 */
[----:B------:R-:W-:-:S04]  /*0f10*/  UIMAD.WIDE.U32 UR4, UR9, UR10, URZ ;  /* 0x0000000a090472a5 */ /* 0x000fc8000f8e003f */
[----:B------:R-:W-:-:S04]  /*0f20*/  @UP0 USHF.R.U32.HI UR6, URZ, UR11, UR5 ;  /* 0x0000000b3f060299 */ /* 0x000fc80008011605 */
[----:B------:R-:W-:Y:S01]  /*0f30*/  UIMAD UR4, UR6, UR7, URZ ;  /* 0x00000007060472a4 */ /* 0x000fe2000f8e023f */
[----:B------:R-:W-:Y:S11]  /*0f40*/  BRA `(.L_x_1157) ;  /* 0x00000000001c7947 */ /* 0x000ff60003800000 */
.L_x_1156:
[----:B------:R-:W-:Y:S01]  /*0f50*/  ULDC UR7, c[0x0][0xc54] ;  /* 0x0003150000077ab9 */ /* 0x000fe20000000800 */
[----:B------:R-:W-:Y:S01]  /*0f60*/  UMOV UR6, UR9 ;  /* 0x0000000900067c82 */ /* 0x000fe20008000000 */
[----:B------:R-:W-:-:S11]  /*0f70*/  UISETP.NE.AND UP0, UPT, UR7, 0x1, UPT ;  /* 0x000000010700788c */ /* 0x000fd6000bf05270 */
[----:B------:R-:W-:Y:S02]  /*0f80*/  @UP0 ULDC.64 UR10, c[0x0][0xc58] ;  /* 0x00031600000a0ab9 */ /* 0x000fe40000000a00 */
[----:B------:R-:W-:-:S04]  /*0f90*/  UIMAD.WIDE.U32 UR4, UR9, UR10, URZ ;  /* 0x0000000a090472a5 */ /* 0x000fc8000f8e003f */
[----:B------:R-:W-:-:S04]  /*0fa0*/  @UP0 USHF.R.U32.HI UR6, URZ, UR11, UR5 ;  /* 0x0000000b3f060299 */ /* 0x000fc80008011605 */
[----:B------:R-:W-:-:S12]  /*0fb0*/  UIMAD UR4, UR6, UR7, URZ ;  /* 0x00000007060472a4 */ /* 0x000fd8000f8e023f */
.L_x_1157:
[----:B------:R-:W-:Y:S01]  /*0fc0*/  ULOP3.LUT UR6, URZ, UR6, URZ, 0x33, !UPT ;  /* 0x000000063f067292 */ /* 0x000fe2000f8e333f */
[----:B------:R-:W-:Y:S01]  /*0fd0*/  ULDC UR12, c[0x0][0xc48] ;  /* 0x00031200000c7ab9 */ /* 0x000fe20000000800 */
[----:B------:R-:W-:Y:S01]  /*0fe0*/  ULDC UR7, c[0x0][0x448] ;  /* 0x0001120000077ab9 */ /* 0x000fe20000000800 */
[----:B------:R-:W-:Y:S01]  /*0ff0*/  ULDC UR5, c[0x0][0xc3c] ;  /* 0x00030f0000057ab9 */ /* 0x000fe20000000800 */
[----:B------:R-:W-:Y:S02]  /*1000*/  UISETP.NE.AND UP2, UPT, UR12, 0x1, UPT ;  /* 0x000000010c00788c */ /* 0x000fe4000bf45270 */
[----:B------:R-:W-:Y:S02]  /*1010*/  UISETP.NE.AND UP1, UPT, UR7, 0x1, UPT ;  /* 0x000000010700788c */ /* 0x000fe4000bf25270 */
[----:B------:R-:W-:Y:S01]  /*1020*/  UIADD3 UR6, UR6, UR5, URZ ;  /* 0x0000000506067290 */ /* 0x000fe2000fffe03f */
[----:B------:R-:W-:Y:S01]  /*1030*/  ULDC.64 UR10, c[0x0][0x418] ;  /* 0x00010600000a7ab9 */ /* 0x000fe20000000a00 */
[----:B------:R-:W-:-:S02]  /*1040*/  UIADD3 UR4, UR9, -UR4, URZ ;  /* 0x8000000409047290 */ /* 0x000fc4000fffe03f */
[----:B------:R-:W-:Y:S02]  /*1050*/  UISETP.NE.U32.AND UP0, UPT, UR10, URZ, UPT ;  /* 0x0000003f0a00728c */ /* 0x000fe4000bf05070 */
[----:B------:R-:W-:Y:S01]  /*1060*/  USHF.L.U32 UR60, UR6, 0x7, URZ ;  /* 0x00000007063c7899 */ /* 0x000fe2000800063f */
[----:B------:R-:W-:Y:S01]  /*1070*/  ULDC UR14, c[0x0][0xc54] ;  /* 0x00031500000e7ab9 */ /* 0x000fe20000000800 */
[----:B------:R-:W-:Y:S02]  /*1080*/  UISETP.NE.AND.EX UP0, UPT, UR11, URZ, UPT, UP0 ;  /* 0x0000003f0b00728c */ /* 0x000fe4000bf05300 */
[----:B------:R-:W-:Y:S02]  /*1090*/  UIMAD UR14, UR8, UR14, UR4 ;  /* 0x0000000e080e72a4 */ /* 0x000fe4000f8e0204 */
[----:B------:R-:W-:Y:S01]  /*10a0*/  UIADD3 UR10, UR60, 0x7f, URZ ;  /* 0x0000007f3c0a7890 */ /* 0x000fe2000fffe03f */
[----:B------:R-:W-:Y:S01]  /*10b0*/  ULDC UR39, c[0x0][0x424] ;  /* 0x0001090000277ab9 */ /* 0x000fe20000000800 */
[----:B------:R-:W-:Y:S01]  /*10c0*/  ULDC UR52, c[0x0][0x288] ;  /* 0x0000a20000347ab9 */ /* 0x000fe20000000800 */
[----:B------:R-:W-:Y:S01]  /*10d0*/  ULDC.64 UR4, c[0x0][0x9e0] ;  /* 0x0002780000047ab9 */ /* 0x000fe20000000a00 */
[----:B------:R-:W-:Y:S01]  /*10e0*/  @UP2 ULDC UR6, c[0x0][0xc4c] ;  /* 0x0003130000062ab9 */ /* 0x000fe20000000800 */
[----:B------:R-:W-:Y:S01]  /*10f0*/  @UP1 ULDC UR8, c[0x0][0x44c] ;  /* 0x0001130000081ab9 */ /* 0x000fe20000000800 */
[----:B------:R-:W-:-:S02]  /*1100*/  UIADD3 UR11, -UR52, 0x1, URZ ;  /* 0x00000001340b7890 */ /* 0x000fc4000fffe13f */
[----:B------:R-:W-:Y:S02]  /*1110*/  UISETP.GE.AND UP3, UPT, UR5, 0x1, UPT ;  /* 0x000000010500788c */ /* 0x000fe4000bf66270 */
[----:B------:R-:W-:Y:S02]  /*1120*/  USEL UR39, UR39, 0x1, UP0 ;  /* 0x0000000127277887 */ /* 0x000fe40008000000 */
[----:B------:R-:W-:Y:S02]  /*1130*/  UIMAD.WIDE.U32 UR8, UR10, UR8, URZ ;  /* 0x000000080a0872a5 */ /* 0x000fe4000f8e003f */
[----:B------:R-:W-:Y:S01]  /*1140*/  UIMAD.WIDE.U32 UR6, UR14, UR6, URZ ;  /* 0x000000060e0672a5 */ /* 0x000fe2000f8e003f */
[----:B------:R-:W-:Y:S01]  /*1150*/  PLOP3.LUT P1, PT, PT, PT, UP3, 0x80, 0x0 ;  /* 0x000000000000781c */ /* 0x000fe20003f2f038 */
[----:B------:R-:W-:Y:S01]  /*1160*/  ULDC UR13, c[0x0][0x2f0] ;  /* 0x0000bc00000d7ab9 */ /* 0x000fe20000000800 */
[----:B------:R-:W-:Y:S01]  /*1170*/  @UP2 ULDC UR15, c[0x0][0xc50] ;  /* 0x00031400000f2ab9 */ /* 0x000fe20000000800 */
[----:B------:R-:W-:Y:S01]  /*1180*/  @UP1 ULDC UR16, c[0x0][0x450] ;  /* 0x0001140000101ab9 */ /* 0x000fe20000000800 */
[----:B------:R-:W-:Y:S01]  /*1190*/  UMOV UR17, UR14 ;  /* 0x0000000e00117c82 */ /* 0x000fe20008000000 */
[----:B------:R-:W-:-:S02]  /*11a0*/  UIMAD UR11, UR39, UR13, UR11 ;  /* 0x0000000d270b72a4 */ /* 0x000fc4000f8e020b */
[----:B------:R-:W-:Y:S02]  /*11b0*/  @UP1 USHF.R.U32.HI UR10, URZ, UR16, UR9 ;  /* 0x000000103f0a1299 */ /* 0x000fe40008011609 */
[----:B------:R-:W-:Y:S02]  /*11c0*/  @UP2 USHF.R.U32.HI UR17, URZ, UR15, UR7 ;  /* 0x0000000f3f112299 */ /* 0x000fe40008011607 */
[----:B------:R-:W-:Y:S02]  /*11d0*/  UIADD3 UR10, UR11, UR10, URZ ;  /* 0x0000000a0b0a7290 */ /* 0x000fe4000fffe03f */
[----:B------:R-:W-:Y:S02]  /*11e0*/  UIADD3 UR6, -UR17, URZ, URZ ;  /* 0x0000003f11067290 */ /* 0x000fe4000fffe13f */
[----:B------:R-:W-:Y:S01]  /*11f0*/  UIADD3 UR4, UR10, UR4, URZ ;  /* 0x000000040a047290 */ /* 0x000fe2000fffe03f */
[----:B------:R-:W-:Y:S01]  /*1200*/  IMAD.U32 R204, RZ, RZ, UR17 ;  /* 0x00000011ffcc7e24 */ /* 0x000fe2000f8e00ff */
[----:B------:R-:W-:-:S04]  /*1210*/  UIMAD UR6, UR12, UR6, UR14 ;  /* 0x000000060c0672a4 */ /* 0x000fc8000f8e020e */
[----:B------:R-:W-:Y:S02]  /*1220*/  IMAD.U32 R0, RZ, RZ, UR4 ;  /* 0x00000004ff007e24 */ /* 0x000fe4000f8e00ff */
[----:B------:R-:W-:Y:S01]  /*1230*/  IMAD.U32 R203, RZ, RZ, UR6 ;  /* 0x00000006ffcb7e24 */ /* 0x000fe2000f8e00ff */
[----:B------:R-:W-:Y:S06]  /*1240*/  @!P1 BRA `(.L_x_1158) ;  /* 0x0000000000409947 */ /* 0x000fec0003800000 */
[----:B------:R-:W-:Y:S01]  /*1250*/  ISETP.LT.AND P0, PT, RZ, UR10, PT ;  /* 0x0000000aff007c0c */ /* 0x000fe2000bf01270 */
[----:B------:R-:W-:-:S12]  /*1260*/  UIADD3 UR4, UR10, -0x1, URZ ;  /* 0xffffffff0a047890 */ /* 0x000fd8000fffe03f */
[----:B------:R-:W-:Y:S05]  /*1270*/  @P0 BRA `(.L_x_1159) ;  /* 0x00000000001c0947 */ /* 0x000fea0003800000 */
[----:B------:R-:W-:Y:S02]  /*1280*/  UISETP.NE.AND UP0, UPT, UR5, 0x1, UPT ;  /* 0x000000010500788c */ /* 0x000fe4000bf05270 */
[----:B------:R-:W-:-:S09]  /*1290*/  UIADD3 UR4, -UR10, URZ, URZ ;  /* 0x0000003f0a047290 */ /* 0x000fd2000fffe13f */
[----:B------:R-:W-:Y:S02]  /*12a0*/  @UP0 ULDC.64 UR8, c[0x0][0x9e8] ;  /* 0x00027a0000080ab9 */ /* 0x000fe40000000a00 */
[----:B------:R-:W-:-:S04]  /*12b0*/  UIMAD.WIDE.U32 UR6, UR4, UR8, URZ ;  /* 0x00000008040672a5 */ /* 0x000fc8000f8e003f */
[----:B------:R-:W-:-:S04]  /*12c0*/  @UP0 USHF.R.U32.HI UR4, URZ, UR9, UR7 ;  /* 0x000000093f040299 */ /* 0x000fc80008011607 */
[----:B------:R-:W-:Y:S01]  /*12d0*/  ULOP3.LUT UR4, URZ, UR4, URZ, 0x33, !UPT ;  /* 0x000000043f047292 */ /* 0x000fe2000f8e333f */
[----:B------:R-:W-:Y:S11]  /*12e0*/  BRA `(.L_x_1160) ;  /* 0x0000000000107947 */ /* 0x000ff60003800000 */
.L_x_1159:
[----:B------:R-:W-:-:S11]  /*12f0*/  UISETP.NE.AND UP0, UPT, UR5, 0x1, UPT ;  /* 0x000000010500788c */ /* 0x000fd6000bf05270 */
[----:B------:R-:W-:Y:S02]  /*1300*/  @UP0 ULDC.64 UR8, c[0x0][0x9e8] ;  /* 0x00027a0000080ab9 */ /* 0x000fe40000000a00 */
[----:B------:R-:W-:-:S04]  /*1310*/  UIMAD.WIDE.U32 UR6, UR4, UR8, URZ ;  /* 0x00000008040672a5 */ /* 0x000fc8000f8e003f */
[----:B------:R-:W-:-:S12]  /*1320*/  @UP0 USHF.R.U32.HI UR4, URZ, UR9, UR7 ;  /* 0x000000093f040299 */ /* 0x000fd80008011607 */
.L_x_1160:
[----:B------:R-:W-:-:S06]  /*1330*/  UIMAD UR4, UR4, UR5, UR5 ;  /* 0x00000005040472a4 */ /* 0x000fcc000f8e0205 */
[----:B------:R-:W-:-:S07]  /*1340*/  VIMNMX R0, R0, UR4, PT ;  /* 0x0000000400007c48 */ /* 0x000fce000bfe0100 */
.L_x_1158:
[----:B------:R-:W-:Y:S01]  /*1350*/  UIMAD UR4, UR39, UR13, 0x3f ;  /* 0x0000003f270474a4 */ /* 0x000fe2000f8e020d */
[----:B------:R-:W-:Y:S01]  /*1360*/  VIADD R0, R0, 0x3f ;  /* 0x0000003f00007836 */ /* 0x000fe20000000000 */
[----:B------:R-:W-:Y:S01]  /*1370*/  @UP1 ULDC UR6, c[0x0][0x44c] ;  /* 0x0001130000061ab9 */ /* 0x000fe20000000800 */
[----:B------:R-:W-:Y:S01]  /*1380*/  @UP1 ULDC UR10, c[0x0][0x450] ;  /* 0x00011400000a1ab9 */ /* 0x000fe20000000800 */
[----:B------:R-:W-:Y:S02]  /*1390*/  USHF.R.S32.HI UR8, URZ, 0x1f, UR4 ;  /* 0x0000001f3f087899 */ /* 0x000fe40008011404 */
[----:B------:R-:W-:Y:S01]  /*13a0*/  UIMAD.WIDE.U32 UR6, UR60, UR6, URZ ;  /* 0x000000063c0672a5 */ /* 0x000fe2000f8e003f */
[----:B------:R-:W-:Y:S01]  /*13b0*/  SHF.R.S32.HI R3, RZ, 0x1f, R0 ;  /* 0x0000001fff037819 */ /* 0x000fe20000011400 */
[----:B------:R-:W-:Y:S01]  /*13c0*/  UMOV UR9, UR60 ;  /* 0x0000003c00097c82 */ /* 0x000fe20008000000 */
[----:B------:R-:W-:Y:S02]  /*13d0*/  ULEA.HI UR8, UR8, UR4, URZ, 0x6 ;  /* 0x0000000408087291 */ /* 0x000fe4000f8f303f */
[----:B------:R-:W-:Y:S01]  /*13e0*/  @UP1 USHF.R.U32.HI UR9, URZ, UR10, UR7 ;  /* 0x0000000a3f091299 */ /* 0x000fe20008011607 */
[----:B------:R-:W-:Y:S01]  /*13f0*/  LEA.HI R3, R3, R0, RZ, 0x6 ;  /* 0x0000000003037211 */ /* 0x000fe200078f30ff */
[----:B------:R-:W-:-:S02]  /*1400*/  UIMAD UR52, UR39, UR13, -UR52 ;  /* 0x0000000d273472a4 */ /* 0x000fc4000f8e0a34 */
[----:B------:R-:W-:Y:S01]  /*1410*/  USHF.R.S32.HI UR8, URZ, 0x6, UR8 ;  /* 0x000000063f087899 */ /* 0x000fe20008011408 */
[----:B------:R-:W-:Y:S01]  /*1420*/  SHF.R.S32.HI R3, RZ, 0x6, R3 ;  /* 0x00000006ff037819 */ /* 0x000fe20000011403 */
[----:B------:R-:W-:-:S03]  /*1430*/  UIADD3 UR4, UR52, UR9, URZ ;  /* 0x0000000934047290 */ /* 0x000fc6000fffe03f */
[----:B------:R-:W-:Y:S01]  /*1440*/  ULDC UR9, c[0x0][0x9dc] ;  /* 0x0002770000097ab9 */ /* 0x000fe20000000800 */
[----:B------:R-:W-:Y:S01]  /*1450*/  VIMNMX R205, R3, UR8, PT ;  /* 0x0000000803cd7c48 */ /* 0x000fe2000bfe0100 */
[----:B------:R-:W-:Y:S01]  /*1460*/  UIADD3 UR9, UR4, -UR9, URZ ;  /* 0x8000000904097290 */ /* 0x000fe2000fffe03f */
[----:B------:R-:W-:Y:S11]  /*1470*/  @!P1 BRA `(.L_x_1161) ;  /* 0x0000000000449947 */ /* 0x000ff60003800000 */
[----:B------:R-:W-:-:S06]  /*1480*/  UISETP.GT.AND UP0, UPT, UR4, -0x1, UPT ;  /* 0xffffffff0400788c */ /* 0x000fcc000bf04270 */
[----:B------:R-:W-:-:S13]  /*1490*/  PLOP3.LUT P0, PT, PT, PT, UP0, 0x80, 0x0 ;  /* 0x000000000000781c */ /* 0x000fda0003f0f008 */
[----:B------:R-:W-:Y:S05]  /*14a0*/  @P0 BRA `(.L_x_1162) ;  /* 0x00000000001c0947 */ /* 0x000fea0003800000 */
[----:B------:R-:W-:Y:S02]  /*14b0*/  UISETP.NE.AND UP0, UPT, UR5, 0x1, UPT ;  /* 0x000000010500788c */ /* 0x000fe4000bf05270 */
[----:B------:R-:W-:-:S09]  /*14c0*/  ULOP3.LUT UR4, URZ, UR4, URZ, 0x33, !UPT ;  /* 0x000000043f047292 */ /* 0x000fd2000f8e333f */
[----:B------:R-:W-:Y:S02]  /*14d0*/  @UP0 ULDC.64 UR10, c[0x0][0x9e8] ;  /* 0x00027a00000a0ab9 */ /* 0x000fe40000000a00 */
[----:B------:R-:W-:-:S04]  /*14e0*/  UIMAD.WIDE.U32 UR6, UR4, UR10, URZ ;  /* 0x0000000a040672a5 */ /* 0x000fc8000f8e003f */
[----:B------:R-:W-:-:S04]  /*14f0*/  @UP0 USHF.R.U32.HI UR4, URZ, UR11, UR7 ;  /* 0x0000000b3f040299 */ /* 0x000fc80008011607 */
[----:B------:R-:W-:Y:S01]  /*1500*/  ULOP3.LUT UR4, URZ, UR4, URZ, 0x33, !UPT ;  /* 0x000000043f047292 */ /* 0x000fe2000f8e333f */
[----:B------:R-:W-:Y:S11]  /*1510*/  BRA `(.L_x_1163) ;  /* 0x0000000000107947 */ /* 0x000ff60003800000 */
.L_x_1162:
[----:B------:R-:W-:-:S11]  /*1520*/  UISETP.NE.AND UP0, UPT, UR5, 0x1, UPT ;  /* 0x000000010500788c */ /* 0x000fd6000bf05270 */
[----:B------:R-:W-:Y:S02]  /*1530*/  @UP0 ULDC.64 UR10, c[0x0][0x9e8] ;  /* 0x00027a00000a0ab9 */ /* 0x000fe40000000a00 */
[----:B------:R-:W-:-:S04]  /*1540*/  UIMAD.WIDE.U32 UR6, UR4, UR10, URZ ;  /* 0x0000000a040672a5 */ /* 0x000fc8000f8e003f */
[----:B------:R-:W-:-:S12]  /*1550*/  @UP0 USHF.R.U32.HI UR4, URZ, UR11, UR7 ;  /* 0x0000000b3f040299 */ /* 0x000fd80008011607 */
.L_x_1163:
[----:B------:R-:W-:-:S04]  /*1560*/  UIMAD UR4, UR4, UR5, URZ ;  /* 0x00000005040472a4 */ /* 0x000fc8000f8e023f */
[----:B------:R-:W-:-:S04]  /*1570*/  UISETP.LT.AND UP0, UPT, UR9, UR4, UPT ;  /* 0x000000040900728c */ /* 0x000fc8000bf01270 */
[----:B------:R-:W-:-:S12]  /*1580*/  USEL UR9, UR9, UR4, !UP0 ;  /* 0x0000000409097287 */ /* 0x000fd8000c000000 */
.L_x_1161:
[----:B------:R-:W-:Y:S01]  /*1590*/  USHF.R.S32.HI UR4, URZ, 0x1f, UR9 ;  /* 0x0000001f3f047899 */ /* 0x000fe20008011409 */
[----:B------:R-:W-:Y:S02]  /*15a0*/  PLOP3.LUT P0, PT, PT, PT, PT, 0x80, 0x0 ;  /* 0x000000000000781c */ /* 0x000fe40003f0f070 */
[----:B------:R-:W-:Y:S01]  /*15b0*/  CS2R R2, SRZ ;  /* 0x0000000000027805 */ /* 0x000fe2000001ff00 */
[----:B------:R-:W-:Y:S01]  /*15c0*/  IMAD.MOV.U32 R0, RZ, RZ, RZ ;  /* 0x000000ffff007224 */ /* 0x000fe200078e00ff */
[----:B------:R-:W-:Y:S01]  /*15d0*/  ULEA.HI UR4, UR4, UR9, URZ, 0x6 ;  /* 0x0000000904047291 */ /* 0x000fe2000f8f303f */
[----:B------:R-:W-:Y:S02]  /*15e0*/  CS2R R178, SRZ ;  /* 0x0000000000b27805 */ /* 0x000fe4000001ff00 */
[----:B------:R-:W-:Y:S02]  /*15f0*/  CS2R R176, SRZ ;  /* 0x0000000000b07805 */ /* 0x000fe4000001ff00 */
[----:B------:R-:W-:Y:S01]  /*1600*/  CS2R R148, SRZ ;  /* 0x0000000000947805 */ /* 0x000fe2000001ff00 */
[----:B------:R-:W-:Y:S01]  /*1610*/  USHF.R.S32.HI UR4, URZ, 0x6, UR4 ;  /* 0x000000063f047899 */ /* 0x000fe20008011404 */
[----:B------:R-:W-:-:S02]  /*1620*/  CS2R R174, SRZ ;  /* 0x0000000000ae7805 */ /* 0x000fc4000001ff00 */
[----:B------:R-:W-:Y:S02]  /*1630*/  CS2R R144, SRZ ;  /* 0x0000000000907805 */ /* 0x000fe4000001ff00 */
[----:B------:R-:W-:Y:S01]  /*1640*/  CS2R R172, SRZ ;  /* 0x0000000000ac7805 */ /* 0x000fe2000001ff00 */
[----:B------:R-:W-:Y:S01]  /*1650*/  UISETP.LT.AND UP0, UPT, URZ, UR4, UPT ;  /* 0x000000043f00728c */ /* 0x000fe2000bf01270 */
[----:B------:R-:W-:Y:S02]  /*1660*/  CS2R R140, SRZ ;  /* 0x00000000008c7805 */ /* 0x000fe4000001ff00 */
[----:B------:R-:W-:Y:S02]  /*1670*/  CS2R R170, SRZ ;  /* 0x0000000000aa7805 */ /* 0x000fe4000001ff00 */
[----:B------:R-:W-:Y:S01]  /*1680*/  CS2R R136, SRZ ;  /* 0x0000000000887805 */ /* 0x000fe2000001ff00 */
[----:B------:R-:W-:Y:S01]  /*1690*/  USEL UR5, URZ, UR4, !UP0 ;  /* 0x000000043f057287 */ /* 0x000fe2000c000000 */
[----:B------:R-:W-:-:S02]  /*16a0*/  CS2R R120, SRZ ;  /* 0x0000000000787805 */ /* 0x000fc4000001ff00 */
[----:B------:R-:W-:Y:S02]  /*16b0*/  CS2R R116, SRZ ;  /* 0x0000000000747805 */ /* 0x000fe4000001ff00 */
[----:B------:R-:W-:Y:S02]  /*16c0*/  CS2R R132, SRZ ;  /* 0x0000000000847805 */ /* 0x000fe4000001ff00 */
[----:B------:R-:W-:Y:S02]  /*16d0*/  CS2R R112, SRZ ;  /* 0x0000000000707805 */ /* 0x000fe4000001ff00 */
[----:B------:R-:W-:Y:S02]  /*16e0*/  CS2R R108, SRZ ;  /* 0x00000000006c7805 */ /* 0x000fe4000001ff00 */
[----:B------:R-:W-:Y:S01]  /*16f0*/  ISETP.GT.AND P1, PT, R205, UR5, PT ;  /* 0x00000005cd007c0c */ /* 0x000fe2000bf24270 */
[----:B------:R-:W-:Y:S01]  /*1700*/  IMAD.U32 R22, RZ, RZ, UR5 ;  /* 0x00000005ff167e24 */ /* 0x000fe2000f8e00ff */
        /* <DEDUP_REMOVED lines=49> */
[----:B------:R-:W-:Y:S01]  /*1a20*/  CS2R R24, SRZ ;  /* 0x0000000000187805 */ /* 0x000fe2000001ff00 */
[----:B------:R-:W-:Y:S06]  /*1a30*/  @!P1 BRA `(.L_x_1164) ;  /* 0x000000ac00789947 */ /* 0x000fec0003800000 */
        /* <DEDUP_REMOVED lines=31> */
.L_x_1165:
[----:B------:R-:W-:Y:S02]  /*1c30*/  R2UR UR6, R207 ;  /* 0x00000000cf0672ca */ /* 0x000fe400000e0000 */
[----:B------:R-:W-:-:S11]  /*1c40*/  R2UR UR5, R212 ;  /* 0x00000000d40572ca */ /* 0x000fd600000e0000 */
[----:B------:R-:W-:Y:S02]  /*1c50*/  ULEA.HI UR4, UR6, UR6, URZ, 0x1 ;  /* 0x0000000606047291 */ /* 0x000fe4000f8f083f */
[----:B------:R-:W-:Y:S02]  /*1c60*/  IMAD.U32 R2, RZ, RZ, UR5 ;  /* 0x00000005ff027e24 */ /* 0x000fe4000f8e00ff */
[----:B------:R-:W-:-:S03]  /*1c70*/  ULOP3.LUT UR4, UR4, 0xfffffffe, URZ, 0xc0, !UPT ;  /* 0xfffffffe04047892 */ /* 0x000fc6000f8ec03f */
[----:B------:R-:W-:Y:S01]  /*1c80*/  ISETP.NE.AND P0, PT, R2, 0x3, PT ;  /* 0x000000030200780c */ /* 0x000fe20003f05270 */
[----:B------:R-:W-:-:S06]  /*1c90*/  UIADD3 UR4, UR6, -UR4, URZ ;  /* 0x8000000406047290 */ /* 0x000fcc000fffe03f */
[----:B------:R-:W-:-:S05]  /*1ca0*/  IMAD.U32 R0, RZ, RZ, UR4 ;  /* 0x00000004ff007e24 */ /* 0x000fca000f8e00ff */
[----:B------:R-:W-:-:S04]  /*1cb0*/  SHF.L.U32 R0, R0, 0x1f, RZ ;  /* 0x0000001f00007819 */ /* 0x000fc800000006ff */
[----:B------:R-:W0:Y:S02]  /*1cc0*/  SYNCS.PHASECHK.TRANS64.TRYWAIT P1, [UR37+0x30800], R0 ;  /* 0x03080000ff0075a7 */ /* 0x000e240008020165 */
[----:B0-----:R-:W-:Y:S05]  /*1cd0*/  @!P1 BRA `(.L_x_1166) ;  /* 0x0000013000249947 */ /* 0x001fea0003800000 */
.L_x_1373:
[----:B------:R-:W-:Y:S05]  /*1ce0*/  @!P0 BRA `(.L_x_1167) ;  /* 0x0000000000048947 */ /* 0x000fea0003800000 */
[----:B------:R-:W-:Y:S01]  /*1cf0*/  BPT.TRAP 0x1 ;  /* 0x000000040000795c */ /* 0x000fe20000300000 */
.L_x_1167:
[----:B0-----:R-:W-:Y:S02]  /*1d00*/  IMAD.U32 R3, RZ, RZ, UR36 ;  /* 0x00000024ff037e24 */ /* 0x001fe4000f8e00ff */
[----:B------:R-:W-:-:S03]  /*1d10*/  IMAD.U32 R0, RZ, RZ, UR38 ;  /* 0x00000026ff007e24 */ /* 0x000fc6000f8e00ff */
[----:B------:R-:W-:Y:S02]  /*1d20*/  LEA R3, R3, UR37, 0x3 ;  /* 0x0000002503037c11 */ /* 0x000fe4000f8e18ff */
[----:B------:R-:W-:-:S04]  /*1d30*/  SHF.L.U32 R0, R0, 0x1f, RZ ;  /* 0x0000001f00007819 */ /* 0x000fc800000006ff */
[----:B------:R0:W1:Y:S01]  /*1d40*/  SYNCS.PHASECHK.TRANS64.TRYWAIT P2, [R3+URZ+0x30830], R0 ;  /* 0x03083000030075a7 */ /* 0x000062000804017f */
[----:B------:R-:W-:Y:S05]  /*1d50*/  @!P0 BRA `(.L_x_1168) ;  /* 0x0000000000048947 */ /* 0x000fea0003800000 */
[----:B------:R-:W-:Y:S01]  /*1d60*/  BPT.TRAP 0x1 ;  /* 0x000000040000795c */ /* 0x000fe20000300000 */
.L_x_1168:
[----:B------:R-:W2:Y:S02]  /*1d70*/  S2R R2, SR_TID.X ;  /* 0x0000000000027919 */ /* 0x000ea40000002100 */
[----:B--2---:R-:W-:Y:S01]  /*1d80*/  LOP3.LUT P1, RZ, R2, 0x7f, RZ, 0xc0, !PT ;  /* 0x0000007f02ff7812 */ /* 0x004fe2000782c0ff */
[----:B-1----:R-:W-:-:S12]  /*1d90*/  @P2 BRA `(.L_x_1169) ;  /* 0x0000000000082947 */ /* 0x002fd80003800000 */
[----:B------:R-:W1:Y:S02]  /*1da0*/  SYNCS.PHASECHK.TRANS64.TRYWAIT P2, [R3+URZ+0x30830], R0 ;  /* 0x03083000030075a7 */ /* 0x000e64000804017f */
[----:B-1----:R-:W-:Y:S05]  /*1db0*/  @!P2 BRA `(.L_x_1170) ;  /* 0x000001300004a947 */ /* 0x002fea0003800000 */
.L_x_1169:
[----:B------:R-:W-:Y:S05]  /*1dc0*/  WARPSYNC.ALL ;  /* 0x0000000000007948 */ /* 0x000fea0003800000 */
[----:B------:R-:W-:Y:S01]  /*1dd0*/  UIADD3 UR4, UR37, 0x20400, URZ ;  /* 0x0002040025047890 */ /* 0x000fe2000fffe03f */
[----:B------:R-:W-:Y:S01]  /*1de0*/  WARPGROUP.ARRIVE ;  /* 0x00000000000079c5 */ /* 0x000fe20000000000 */
[----:B------:R-:W-:Y:S01]  /*1df0*/  UMOV UR9, 0x40000040 ;  /* 0x4000004000097882 */ /* 0x000fe20000000000 */
[----:B------:R-:W-:Y:S01]  /*1e00*/  UMOV UR11, 0x40000040 ;  /* 0x40000040000b7882 */ /* 0x000fe20000000000 */
[----:B------:R-:W-:Y:S01]  /*1e10*/  USHF.R.U32.HI UR4, URZ, 0x4, UR4 ;  /* 0x000000043f047899 */ /* 0x000fe20008011604 */
[----:B------:R-:W-:Y:S01]  /*1e20*/  IMAD.U32 R15, RZ, RZ, UR9 ;  /* 0x00000009ff0f7e24 */ /* 0x000fe2000f8e00ff */
[----:B------:R-:W-:Y:S01]  /*1e30*/  UMOV UR13, 0x40000040 ;  /* 0x40000040000d7882 */ /* 0x000fe20000000000 */
[----:B------:R-:W-:Y:S01]  /*1e40*/  UMOV UR15, 0x40000040 ;  /* 0x40000040000f7882 */ /* 0x000fe20000000000 */
[----:B------:R-:W-:Y:S01]  /*1e50*/  ULOP3.LUT UR4, UR4, 0x3fff, URZ, 0xc0, !UPT ;  /* 0x00003fff04047892 */ /* 0x000fe2000f8ec03f */
[----:B01----:R-:W-:Y:S01]  /*1e60*/  VIADD R0, R19, UR60 ;  /* 0x0000003c13007c36 */ /* 0x003fe20008000000 */
[----:B------:R-:W-:Y:S01]  /*1e70*/  UMOV UR17, 0x40000040 ;  /* 0x4000004000117882 */ /* 0x000fe20000000000 */
[----:B------:R-:W-:Y:S01]  /*1e80*/  UMOV UR19, 0x40000040 ;  /* 0x4000004000137882 */ /* 0x000fe20000000000 */
[----:B------:R-:W-:Y:S01]  /*1e90*/  ULOP3.LUT UR61, UR4, 0x10000, URZ, 0xfc, !UPT ;  /* 0x00010000043d7892 */ /* 0x000fe2000f8efc3f */
[----:B------:R-:W0:Y:S01]  /*1ea0*/  LDC R20, c[0x0][0x2f0] ;  /* 0x0000bc00ff147b82 */ /* 0x000e220000000800 */
[----:B------:R-:W-:Y:S01]  /*1eb0*/  ULOP3.LUT UR4, UR40, 0x10000, URZ, 0xfc, !UPT ;  /* 0x0001000028047892 */ /* 0x000fe2000f8efc3f */
[----:B------:R-:W-:Y:S01]  /*1ec0*/  IMAD.MOV.U32 R2, RZ, RZ, R0 ;  /* 0x000000ffff027224 */ /* 0x000fe200078e0000 */
[----:B------:R-:W-:Y:S01]  /*1ed0*/  ULEA UR5, UR36, UR61, 0xb ;  /* 0x0000003d24057291 */ /* 0x000fe2000f8e583f */
[----:B------:R-:W-:Y:S01]  /*1ee0*/  IMAD.MOV.U32 R4, RZ, RZ, -0x40 ;  /* 0xffffffc0ff047424 */ /* 0x000fe200078e00ff */
[----:B------:R-:W-:-:S02]  /*1ef0*/  UIADD3 UR6, UR4, 0x2, URZ ;  /* 0x0000000204067890 */ /* 0x000fc4000fffe03f */
[----:B------:R-:W-:Y:S01]  /*1f00*/  UIADD3 UR7, UR5, 0x2, URZ ;  /* 0x0000000205077890 */ /* 0x000fe2000fffe03f */
[----:B------:R-:W1:Y:S01]  /*1f10*/  LDC R21, c[0x0][0x288] ;  /* 0x0000a200ff157b82 */ /* 0x000e620000000800 */
[----:B------:R-:W-:Y:S01]  /*1f20*/  UMOV UR8, UR4 ;  /* 0x0000000400087c82 */ /* 0x000fe20008000000 */
[----:B------:R-:W-:Y:S01]  /*1f30*/  UMOV UR10, UR5 ;  /* 0x00000005000a7c82 */ /* 0x000fe20008000000 */
[----:B------:R-:W-:Y:S01]  /*1f40*/  IMAD.U32 R14, RZ, RZ, UR8 ;  /* 0x00000008ff0e7e24 */ /* 0x000fe2000f8e00ff */
[----:B------:R-:W-:Y:S01]  /*1f50*/  HGMMA.64x64x16.F32 R24, gdesc[UR8], RZ, !UPT, gsb0 ;  /* 0x00e00000081879f0 */ /* 0x000fe2000c0008ff */
        /* <DEDUP_REMOVED lines=8> */
[----:B------:R-:W-:Y:S01]  /*1fe0*/  UIADD3 UR12, UR4, 0x404, URZ ;  /* 0x00000404040c7890 */ /* 0x000fe2000fffe03f */
[----:B------:R-:W-:Y:S01]  /*1ff0*/  IMAD R57, R205, R4, 0x40 ;  /* 0x00000040cd397424 */ /* 0x000fe200078e0204 */
[----:B------:R-:W-:-:S02]  /*2000*/  UIADD3 UR14, UR5, 0x204, URZ ;  /* 0x00000204050e7890 */ /* 0x000fc4000fffe03f */
[----:B------:R-:W-:Y:S01]  /*2010*/  UIADD3 UR16, UR4, 0x406, URZ ;  /* 0x0000040604107890 */ /* 0x000fe2000fffe03f */
[----:B------:R-:W-:Y:S01]  /*2020*/  VIADD R4, R57, 0x1 ;  /* 0x0000000139047836 */ /* 0x000fe20000000000 */
[----:B------:R-:W-:Y:S02]  /*2030*/  UIADD3 UR18, UR5, 0x206, URZ ;  /* 0x0000020605127890 */ /* 0x000fe4000fffe03f */
[----:B------:R-:W-:Y:S02]  /*2040*/  UIADD3 UR20, UR4, 0x800, URZ ;  /* 0x0000080004147890 */ /* 0x000fe4000fffe03f */
[----:B------:R-:W-:Y:S01]  /*2050*/  UIADD3 UR22, UR5, 0x400, URZ ;  /* 0x0000040005167890 */ /* 0x000fe2000fffe03f */
[----:B------:R-:W-:Y:S01]  /*2060*/  UMOV UR21, 0x40000040 ;  /* 0x4000004000157882 */ /* 0x000fe20000000000 */
[----:B------:R-:W-:Y:S01]  /*2070*/  UMOV UR23, 0x40000040 ;  /* 0x4000004000177882 */ /* 0x000fe20000000000 */
[----:B------:R-:W-:Y:S02]  /*2080*/  UIADD3 UR24, UR4, 0x802, URZ ;  /* 0x0000080204187890 */ /* 0x000fe4000fffe03f */
[----:B------:R-:W-:Y:S01]  /*2090*/  UIADD3 UR26, UR5, 0x402, URZ ;  /* 0x00000402051a7890 */ /* 0x000fe2000fffe03f */
[----:B------:R-:W-:Y:S01]  /*20a0*/  UMOV UR25, 0x40000040 ;  /* 0x4000004000197882 */ /* 0x000fe20000000000 */
[----:B------:R-:W-:Y:S01]  /*20b0*/  UMOV UR27, 0x40000040 ;  /* 0x40000040001b7882 */ /* 0x000fe20000000000 */
[----:B------:R-:W-:-:S02]  /*20c0*/  UIADD3 UR28, UR4, 0x804, URZ ;  /* 0x00000804041c7890 */ /* 0x000fc4000fffe03f */
[----:B------:R-:W-:Y:S01]  /*20d0*/  UIADD3 UR30, UR5, 0x404, URZ ;  /* 0x00000404051e7890 */ /* 0x000fe2000fffe03f */
[----:B------:R-:W-:Y:S01]  /*20e0*/  UMOV UR29, 0x40000040 ;  /* 0x40000040001d7882 */ /* 0x000fe20000000000 */
[----:B------:R-:W-:Y:S01]  /*20f0*/  UMOV UR31, 0x40000040 ;  /* 0x40000040001f7882 */ /* 0x000fe20000000000 */
        /* <DEDUP_REMOVED lines=20> */
[----:B------:R-:W-:-:S02]  /*2240*/  WARPGROUP.DEPBAR.LE gsb0, 0x0 ;  /* 0x00008000000079c5 */ /* 0x000fc40000010000 */
[----:B------:R-:W-:-:S06]  /*2250*/  WARPGROUP.ARRIVE ;  /* 0x00000000000079c5 */ /* 0x000fcc0000000000 */
[----:B------:R-:W-:Y:S01]  /*2260*/  HGMMA.64x64x16.F32 R24, gdesc[UR8], R24, gsb0 ;  /* 0x00e00000081879f0 */ /* 0x000fe20008000818 */
        /* <DEDUP_REMOVED lines=26> */
[----:B------:R-:W-:Y:S01]  /*2410*/  IMAD.U32 R6, RZ, RZ, UR8 ;  /* 0x00000008ff067e24 */ /* 0x000fe2000f8e00ff */
[----:B------:R-:W-:Y:S01]  /*2420*/  ULDC.64 UR6, c[0x0][0x9e0] ;  /* 0x0002780000067ab9 */ /* 0x000fe20000000a00 */
[----:B------:R-:W-:Y:S01]  /*2430*/  IMAD.U32 R7, RZ, RZ, UR9 ;  /* 0x00000009ff077e24 */ /* 0x000fe2000f8e00ff */
[----:B------:R-:W-:Y:S01]  /*2440*/  UISETP.GE.AND UP1, UPT, UR7, 0x1, UPT ;  /* 0x000000010700788c */ /* 0x000fe2000bf26270 */
[----:B------:R-:W-:Y:S02]  /*2450*/  WARPGROUP.DEPBAR.LE gsb0, 0x0 ;  /* 0x00008000000079c5 */ /* 0x000fe40000010000 */
[----:B------:R-:W-:-:S06]  /*2460*/  WARPGROUP.ARRIVE ;  /* 0x00000000000079c5 */ /* 0x000fcc0000000000 */
[----:B------:R-:W-:Y:S01]  /*2470*/  HGMMA.64x64x16.F32 R24, gdesc[UR8], R24, gsb0 ;  /* 0x00e00000081879f0 */ /* 0x000fe20008000818 */
[----:B------:R-:W-:Y:S02]  /*2480*/  UIADD3 UR8, UR4, 0x402, URZ ;  /* 0x0000040204087890 */ /* 0x000fe4000fffe03f */
[----:B------:R-:W-:Y:S01]  /*2490*/  UIADD3 UR10, UR5, 0x202, URZ ;  /* 0x00000202050a7890 */ /* 0x000fe2000fffe03f */
[----:B------:R-:W-:Y:S01]  /*24a0*/  UMOV UR9, 0x40000040 ;  /* 0x4000004000097882 */ /* 0x000fe20000000000 */
[----:B------:R-:W-:Y:S01]  /*24b0*/  UMOV UR11, 0x40000040 ;  /* 0x40000040000b7882 */ /* 0x000fe20000000000 */
[----:B------:R-:W-:Y:S02]  /*24c0*/  ULDC UR4, c[0x0][0x448] ;  /* 0x0001120000047ab9 */ /* 0x000fe40000000800 */
[----:B------:R-:W-:-:S06]  /*24d0*/  UISETP.NE.AND UP0, UPT, UR4, 0x1, UPT ;  /* 0x000000010400788c */ /* 0x000fcc000bf05270 */
[----:B------:R-:W-:Y:S02]  /*24e0*/  PLOP3.LUT P2, PT, PT, PT, UP0, 0x80, 0x0 ;  /* 0x000000000000781c */ /* 0x000fe40003f4f008 */
[----:B------:R-:W-:-:S03]  /*24f0*/  PLOP3.LUT P3, PT, PT, PT, UP0, 0x80, 0x0 ;  /* 0x000000000000781c */ /* 0x000fc60003f6f008 */
[----:B------:R-:W-:-:S08]  /*2500*/  @UP0 ULDC UR4, c[0x0][0x44c] ;  /* 0x0001130000040ab9 */ /* 0x000fd00000000800 */
[----:B------:R-:W-:Y:S01]  /*2510*/  @P2 IMAD.HI.U32 R5, R0, UR4, RZ ;  /* 0x0000000400052c27 */ /* 0x000fe2000f8e00ff */
[----:B------:R-:W-:Y:S01]  /*2520*/  @UP0 ULDC UR4, c[0x0][0x450] ;  /* 0x0001140000040ab9 */ /* 0x000fe20000000800 */
[----:B------:R-:W-:Y:S02]  /*2530*/  PLOP3.LUT P2, PT, PT, PT, UP1, 0x40, 0x0 ;  /* 0x000000000000781c */ /* 0x000fe40003f4e818 */
[----:B------:R-:W-:Y:S01]  /*2540*/  @!P1 VIADD R0, R3, 0x30840 ;  /* 0x0003084003009836 */ /* 0x000fe20000000000 */
[----:B------:R-:W-:Y:S01]  /*2550*/  @P3 SHF.R.U32.HI R2, RZ, UR4, R5 ;  /* 0x00000004ff023c19 */ /* 0x000fe20008011605 */
[----:B------:R-:W-:Y:S01]  /*2560*/  IMAD R3, R17, -0x2, R4 ;  /* 0xfffffffe11037824 */ /* 0x000fe200078e0204 */
[----:B------:R-:W-:Y:S02]  /*2570*/  LEA R5, R205, 0xffffffc0, 0x6 ;  /* 0xffffffc0cd057811 */ /* 0x000fe400078e30ff */
[----:B------:R-:W-:Y:S01]  /*2580*/  @!P1 PRMT R0, RZ, 0x654, R0 ;  /* 0x00000654ff009816 */ /* 0x000fe20000000000 */
[----:B------:R-:W2:Y:S01]  /*2590*/  SHFL.IDX PT, R61, R2, RZ, 0x1c1f ;  /* 0x001c1fff023d7589 */ /* 0x000ea200000e0000 */
[----:B0-----:R-:W-:-:S04]  /*25a0*/  IMAD R4, R20, UR39, R3 ;  /* 0x0000002714047c24 */ /* 0x001fc8000f8e0203 */
[----:B-1----:R-:W-:-:S04]  /*25b0*/  IMAD.IADD R4, R4, 0x1, -R21 ;  /* 0x0000000104047824 */ /* 0x002fc800078e0a15 */
[----:B------:R-:W-:Y:S01]  /*25c0*/  VIADD R59, R4, UR6 ;  /* 0x00000006043b7c36 */ /* 0x000fe20008000000 */
[----:B------:R-:W-:Y:S02]  /*25d0*/  WARPGROUP.DEPBAR.LE gsb0, 0x0 ;  /* 0x00008000000079c5 */ /* 0x000fe40000010000 */
[----:B------:R-:W-:-:S06]  /*25e0*/  WARPGROUP.ARRIVE ;  /* 0x00000000000079c5 */ /* 0x000fcc0000000000 */
[----:B------:R-:W-:Y:S03]  /*25f0*/  HGMMA.64x64x16.F32 R24, gdesc[UR8], R24, gsb0 ;  /* 0x00e00000081879f0 */ /* 0x000fe60008000818 */
[----:B------:R-:W-:Y:S02]  /*2600*/  WARPGROUP.DEPBAR.LE gsb0, 0x0 ;  /* 0x00008000000079c5 */ /* 0x000fe40000010000 */
[----:B------:R-:W-:-:S06]  /*2610*/  WARPGROUP.ARRIVE ;  /* 0x00000000000079c5 */ /* 0x000fcc0000000000 */
[----:B------:R-:W-:Y:S03]  /*2620*/  HGMMA.64x64x16.F32 R24, gdesc[UR12], R24, gsb0 ;  /* 0x00e000000c1879f0 */ /* 0x000fe60008000818 */
[----:B------:R-:W-:Y:S02]  /*2630*/  WARPGROUP.DEPBAR.LE gsb0, 0x0 ;  /* 0x00008000000079c5 */ /* 0x000fe40000010000 */
[----:B------:R-:W-:-:S06]  /*2640*/  WARPGROUP.ARRIVE ;  /* 0x00000000000079c5 */ /* 0x000fcc0000000000 */
[----:B------:R-:W-:Y:S01]  /*2650*/  HGMMA.64x64x16.F32 R24, gdesc[UR16], R24, gsb0 ;  /* 0x00e00000101879f0 */ /* 0x000fe20008000818 */
[----:B------:R-:W-:Y:S02]  /*2660*/  ULDC UR18, c[0x0][0x9dc] ;  /* 0x0002770000127ab9 */ /* 0x000fe40000000800 */
[----:B------:R-:W-:-:S06]  /*2670*/  ULOP3.LUT UR4, URZ, UR18, URZ, 0x33, !UPT ;  /* 0x000000123f047292 */ /* 0x000fcc000f8e333f */
[----:B------:R-:W-:-:S04]  /*2680*/  VIADD R56, R4, UR4 ;  /* 0x0000000404387c36 */ /* 0x000fc80008000000 */
[----:B--2---:R-:W-:Y:S01]  /*2690*/  IMAD.IADD R3, R56, 0x1, R61 ;  /* 0x0000000138037824 */ /* 0x004fe200078e023d */
        /* <DEDUP_REMOVED lines=25> */
[----:B------:R0:W-:Y:S02]  /*2830*/  @!P1 SYNCS.ARRIVE.TRANS64.RED.A1T0 RZ, [R0+URZ], RZ ;  /* 0x000000ff00ff99a7 */ /* 0x0001e4000810043f */
[----:B0-----:R-:W-:-:S04]  /*2840*/  IMAD R0, R20, UR39, R57 ;  /* 0x0000002714007c24 */ /* 0x001fc8000f8e0239 */
[----:B------:R-:W-:-:S05]  /*2850*/  IMAD R16, R17, -0x2, R0 ;  /* 0xfffffffe11107824 */ /* 0x000fca00078e0200 */
[----:B------:R-:W-:Y:S01]  /*2860*/  VIADDMNMX R0, R61, R59, R16, PT ;  /* 0x0000003b3d007246 */ /* 0x000fe20003800110 */
[----:B------:R-:W-:Y:S06]  /*2870*/  @P2 BRA `(.L_x_1171) ;  /* 0x00000000005c2947 */ /* 0x000fec0003800000 */
[----:B------:R-:W-:Y:S01]  /*2880*/  IMAD R4, R20, UR39, R61 ;  /* 0x0000002714047c24 */ /* 0x000fe2000f8e023d */
[----:B------:R-:W-:Y:S03]  /*2890*/  BSSY B0, `(.L_x_1172) ;  /* 0x0000011000007945 */ /* 0x000fe60003800000 */
[----:B------:R-:W-:-:S05]  /*28a0*/  IMAD.IADD R4, R4, 0x1, -R21 ;  /* 0x0000000104047824 */ /* 0x000fca00078e0a15 */
[----:B------:R-:W-:-:S13]  /*28b0*/  ISETP.GT.AND P2, PT, R4, -0x1, PT ;  /* 0xffffffff0400780c */ /* 0x000fda0003f44270 */
[----:B------:R-:W-:Y:S05]  /*28c0*/  @P2 BRA `(.L_x_1173) ;  /* 0x0000000000202947 */ /* 0x000fea0003800000 */
[----:B------:R-:W-:Y:S01]  /*28d0*/  UISETP.NE.AND UP2, UPT, UR7, 0x1, UPT ;  /* 0x000000010700788c */ /* 0x000fe2000bf45270 */
[----:B------:R-:W-:-:S05]  /*28e0*/  LOP3.LUT R4, RZ, R4, RZ, 0x33, !PT ;  /* 0x00000004ff047212 */ /* 0x000fca00078e33ff */
[----:B------:R-:W-:-:S05]  /*28f0*/  PLOP3.LUT P2, PT, PT, PT, UP2, 0x80, 0x0 ;  /* 0x000000000000781c */ /* 0x000fca0003f4f028 */
[----:B------:R-:W-:-:S08]  /*2900*/  @UP2 ULDC.64 UR4, c[0x0][0x9e8] ;  /* 0x00027a0000042ab9 */ /* 0x000fd00000000a00 */
[----:B------:R-:W-:-:S05]  /*2910*/  @P2 IMAD.HI.U32 R58, R4, UR4, RZ ;  /* 0x00000004043a2c27 */ /* 0x000fca000f8e00ff */
[----:B------:R-:W-:-:S04]  /*2920*/  @P2 SHF.R.U32.HI R4, RZ, UR5, R58 ;  /* 0x00000005ff042c19 */ /* 0x000fc8000801163a */
[----:B------:R-:W-:Y:S01]  /*2930*/  LOP3.LUT R4, RZ, R4, RZ, 0x33, !PT ;  /* 0x00000004ff047212 */ /* 0x000fe200078e33ff */
[----:B------:R-:W-:Y:S06]  /*2940*/  BRA `(.L_x_1174) ;  /* 0x0000000000147947 */ /* 0x000fec0003800000 */
.L_x_1173:
[----:B------:R-:W-:-:S06]  /*2950*/  UISETP.NE.AND UP2, UPT, UR7, 0x1, UPT ;  /* 0x000000010700788c */ /* 0x000fcc000bf45270 */
[----:B------:R-:W-:-:S05]  /*2960*/  PLOP3.LUT P2, PT, PT, PT, UP2, 0x80, 0x0 ;  /* 0x000000000000781c */ /* 0x000fca0003f4f028 */
[----:B------:R-:W-:-:S08]  /*2970*/  @UP2 ULDC.64 UR4, c[0x0][0x9e8] ;  /* 0x00027a0000042ab9 */ /* 0x000fd00000000a00 */
[----:B------:R-:W-:-:S05]  /*2980*/  @P2 IMAD.HI.U32 R58, R4, UR4, RZ ;  /* 0x00000004043a2c27 */ /* 0x000fca000f8e00ff */
[----:B------:R-:W-:-:S07]  /*2990*/  @P2 SHF.R.U32.HI R4, RZ, UR5, R58 ;  /* 0x00000005ff042c19 */ /* 0x000fce000801163a */
.L_x_1174:
[----:B------:R-:W-:Y:S05]  /*29a0*/  BSYNC B0 ;  /* 0x0000000000007941 */ /* 0x000fea0003800000 */
.L_x_1172:
[----:B------:R-:W-:-:S04]  /*29b0*/  IMAD R4, R4, UR7, -R5 ;  /* 0x0000000704047c24 */ /* 0x000fc8000f8e0a05 */
[----:B------:R-:W-:-:S05]  /*29c0*/  IMAD R4, R17, -0x2, R4 ;  /* 0xfffffffe11047824 */ /* 0x000fca00078e0204 */
[----:B------:R-:W-:Y:S02]  /*29d0*/  VIMNMX R3, R3, R4, !PT ;  /* 0x0000000403037248 */ /* 0x000fe40007fe0100 */
[----:B------:R-:W-:-:S07]  /*29e0*/  VIADDMNMX R0, R4, UR7, R0, PT ;  /* 0x0000000704007c46 */ /* 0x000fce000b800100 */
.L_x_1171:
[C---:B------:R-:W-:Y:S02]  /*29f0*/  ISETP.GE.AND P2, PT, R57.reuse, 0x2, PT ;  /* 0x000000023900780c */ /* 0x040fe40003f46270 */
[----:B------:R-:W-:Y:S02]  /*2a00*/  ISETP.GE.AND P6, PT, R57, 0xa, PT ;  /* 0x0000000a3900780c */ /* 0x000fe40003fc6270 */
[----:B------:R-:W-:Y:S02]  /*2a10*/  ISETP.GT.AND P4, PT, R3, 0x1, !P2 ;  /* 0x000000010300780c */ /* 0x000fe40005784270 */
[----:B------:R-:W-:Y:S02]  /*2a20*/  ISETP.GE.AND P3, PT, R57, 0x9, PT ;  /* 0x000000093900780c */ /* 0x000fe40003f66270 */
[----:B------:R-:W-:Y:S02]  /*2a30*/  ISETP.LT.OR P4, PT, R0, 0x2, P4 ;  /* 0x000000020000780c */ /* 0x000fe40002781670 */
[----:B------:R-:W-:-:S02]  /*2a40*/  P2R R58, PR, RZ, 0x40 ;  /* 0x00000040ff3a7803 */ /* 0x000fc40000000000 */
[----:B------:R-:W-:Y:S02]  /*2a50*/  FSEL R61, R25, -INF , !P4 ;  /* 0xff800000193d7808 */ /* 0x000fe40006000000 */
[C---:B------:R-:W-:Y:S01]  /*2a60*/  ISETP.GT.AND P4, PT, R3.reuse, 0x9, !P6 ;  /* 0x000000090300780c */ /* 0x040fe20007784270 */
[----:B------:R-:W0:Y:S01]  /*2a70*/  SHFL.IDX PT, R25, R2, 0x1, 0x1c1f ;  /* 0x003c1f0002197f89 */ /* 0x000e2200000e0000 */
[----:B------:R-:W-:Y:S02]  /*2a80*/  ISETP.GT.AND P5, PT, R3, 0x8, !P3 ;  /* 0x000000080300780c */ /* 0x000fe40005fa4270 */
[----:B------:R-:W-:Y:S02]  /*2a90*/  ISETP.LT.OR P4, PT, R0, 0xa, P4 ;  /* 0x0000000a0000780c */ /* 0x000fe40002781670 */
[----:B------:R-:W-:Y:S02]  /*2aa0*/  ISETP.GE.AND P6, PT, R57, 0x11, PT ;  /* 0x000000113900780c */ /* 0x000fe40003fc6270 */
[----:B------:R-:W-:-:S02]  /*2ab0*/  FSEL R65, R29, -INF , !P4 ;  /* 0xff8000001d417808 */ /* 0x000fc40006000000 */
[----:B------:R-:W-:Y:S02]  /*2ac0*/  ISETP.LT.OR P5, PT, R0, 0x9, P5 ;  /* 0x000000090000780c */ /* 0x000fe40002fa1670 */
[----:B------:R-:W-:Y:S02]  /*2ad0*/  ISETP.GT.AND P4, PT, R3, 0x10, !P6 ;  /* 0x000000100300780c */ /* 0x000fe40007784270 */
[----:B------:R-:W-:Y:S02]  /*2ae0*/  FSEL R63, R28, -INF , !P5 ;  /* 0xff8000001c3f7808 */ /* 0x000fe40006800000 */
[----:B------:R-:W-:Y:S02]  /*2af0*/  ISETP.LT.OR P4, PT, R0, 0x11, P4 ;  /* 0x000000110000780c */ /* 0x000fe40002781670 */
[----:B------:R-:W-:Y:S02]  /*2b00*/  ISETP.GE.AND P5, PT, R57, 0x12, PT ;  /* 0x000000123900780c */ /* 0x000fe40003fa6270 */
[----:B------:R-:W-:-:S02]  /*2b10*/  FSEL R67, R32, -INF , !P4 ;  /* 0xff80000020437808 */ /* 0x000fc40006000000 */
[----:B------:R-:W-:Y:S02]  /*2b20*/  ISETP.GT.AND P4, PT, R3, 0x11, !P5 ;  /* 0x000000110300780c */ /* 0x000fe40006f84270 */
[----:B------:R-:W-:Y:S02]  /*2b30*/  P2R R32, PR, RZ, 0x20 ;  /* 0x00000020ff207803 */ /* 0x000fe40000000000 */
[----:B------:R-:W-:Y:S02]  /*2b40*/  ISETP.LT.OR P4, PT, R0, 0x12, P4 ;  /* 0x000000120000780c */ /* 0x000fe40002781670 */
[----:B------:R-:W-:Y:S02]  /*2b50*/  ISETP.GE.AND P5, PT, R57, 0x19, PT ;  /* 0x000000193900780c */ /* 0x000fe40003fa6270 */
[----:B------:R-:W-:Y:S02]  /*2b60*/  FSEL R33, R33, -INF , !P4 ;  /* 0xff80000021217808 */ /* 0x000fe40006000000 */
[----:B------:R-:W-:-:S02]  /*2b70*/  ISETP.GT.AND P4, PT, R3, 0x18, !P5 ;  /* 0x000000180300780c */ /* 0x000fc40006f84270 */
[----:B------:R-:W-:Y:S02]  /*2b80*/  P2R R60, PR, RZ, 0x20 ;  /* 0x00000020ff3c7803 */ /* 0x000fe40000000000 */
[----:B------:R-:W-:Y:S02]  /*2b90*/  ISETP.LT.OR P4, PT, R0, 0x19, P4 ;  /* 0x000000190000780c */ /* 0x000fe40002781670 */
[----:B------:R-:W-:Y:S02]  /*2ba0*/  ISETP.GE.AND P5, PT, R57, 0x1a, PT ;  /* 0x0000001a3900780c */ /* 0x000fe40003fa6270 */
[----:B------:R-:W-:Y:S02]  /*2bb0*/  FSEL R69, R36, -INF , !P4 ;  /* 0xff80000024457808 */ /* 0x000fe40006000000 */
[----:B------:R-:W-:Y:S02]  /*2bc0*/  ISETP.GT.AND P4, PT, R3, 0x19, !P5 ;  /* 0x000000190300780c */ /* 0x000fe40006f84270 */
[----:B------:R-:W-:-:S02]  /*2bd0*/  P2R R36, PR, RZ, 0x20 ;  /* 0x00000020ff247803 */ /* 0x000fc40000000000 */
[C---:B------:R-:W-:Y:S02]  /*2be0*/  ISETP.LT.OR P4, PT, R0.reuse, 0x1a, P4 ;  /* 0x0000001a0000780c */ /* 0x040fe40002781670 */
[----:B------:R-:W-:Y:S02]  /*2bf0*/  ISETP.GE.AND P5, PT, R57, 0x21, PT ;  /* 0x000000213900780c */ /* 0x000fe40003fa6270 */
[----:B------:R-:W-:Y:S02]  /*2c00*/  FSEL R37, R37, -INF , !P4 ;  /* 0xff80000025257808 */ /* 0x000fe40006000000 */
[----:B------:R-:W-:Y:S02]  /*2c10*/  ISETP.GT.AND P4, PT, R3, 0x20, !P5 ;  /* 0x000000200300780c */ /* 0x000fe40006f84270 */
[----:B------:R-:W-:Y:S02]  /*2c20*/  P2R R62, PR, RZ, 0x20 ;  /* 0x00000020ff3e7803 */ /* 0x000fe40000000000 */
[----:B------:R-:W-:-:S02]  /*2c30*/  ISETP.LT.OR P4, PT, R0, 0x21, P4 ;  /* 0x000000210000780c */ /* 0x000fc40002781670 */
[----:B------:R-:W-:Y:S02]  /*2c40*/  ISETP.GE.AND P5, PT, R57, 0x22, PT ;  /* 0x000000223900780c */ /* 0x000fe40003fa6270 */
[----:B------:R-:W-:Y:S02]  /*2c50*/  FSEL R71, R40, -INF , !P4 ;  /* 0xff80000028477808 */ /* 0x000fe40006000000 */
[----:B------:R-:W-:Y:S02]  /*2c60*/  ISETP.GT.AND P4, PT, R3, 0x21, !P5 ;  /* 0x000000210300780c */ /* 0x000fe40006f84270 */
[----:B------:R-:W-:Y:S02]  /*2c70*/  P2R R40, PR, RZ, 0x20 ;  /* 0x00000020ff287803 */ /* 0x000fe40000000000 */
[----:B------:R-:W-:Y:S02]  /*2c80*/  ISETP.LT.OR P4, PT, R0, 0x22, P4 ;  /* 0x000000220000780c */ /* 0x000fe40002781670 */
[----:B------:R-:W-:-:S02]  /*2c90*/  ISETP.GE.AND P5, PT, R57, 0x29, PT ;  /* 0x000000293900780c */ /* 0x000fc40003fa6270 */
[----:B------:R-:W-:Y:S02]  /*2ca0*/  FSEL R41, R41, -INF , !P4 ;  /* 0xff80000029297808 */ /* 0x000fe40006000000 */
[----:B------:R-:W-:Y:S02]  /*2cb0*/  ISETP.GT.AND P4, PT, R3, 0x28, !P5 ;  /* 0x000000280300780c */ /* 0x000fe40006f84270 */
[----:B------:R-:W-:Y:S02]  /*2cc0*/  P2R R64, PR, RZ, 0x20 ;  /* 0x00000020ff407803 */ /* 0x000fe40000000000 */
        /* <DEDUP_REMOVED lines=11> */
[----:B------:R-:W-:Y:S02]  /*2d80*/  P2R R28, PR, RZ, 0x40 ;  /* 0x00000040ff1c7803 */ /* 0x000fe40000000000 */
[----:B------:R-:W-:Y:S02]  /*2d90*/  FSEL R75, R48, -INF , !P4 ;  /* 0xff800000304b7808 */ /* 0x000fe40006000000 */
[----:B------:R-:W-:-:S04]  /*2da0*/  ISETP.GE.AND P4, PT, R57, 0x32, PT ;  /* 0x000000323900780c */ /* 0x000fc80003f86270 */
[----:B------:R-:W-:-:S04]  /*2db0*/  ISETP.GT.AND P5, PT, R3, 0x31, !P4 ;  /* 0x000000310300780c */ /* 0x000fc800067a4270 */
[----:B------:R-:W-:-:S04]  /*2dc0*/  ISETP.LT.OR P5, PT, R0, 0x32, P5 ;  /* 0x000000320000780c */ /* 0x000fc80002fa1670 */
[----:B------:R-:W-:Y:S02]  /*2dd0*/  FSEL R49, R49, -INF , !P5 ;  /* 0xff80000031317808 */ /* 0x000fe40006800000 */
[----:B------:R-:W-:-:S04]  /*2de0*/  ISETP.GE.AND P5, PT, R57, 0x39, PT ;  /* 0x000000393900780c */ /* 0x000fc80003fa6270 */
[----:B------:R-:W-:-:S04]  /*2df0*/  ISETP.GT.AND P6, PT, R3, 0x38, !P5 ;  /* 0x000000380300780c */ /* 0x000fc80006fc4270 */
[----:B------:R-:W-:-:S04]  /*2e00*/  ISETP.LT.OR P6, PT, R0, 0x39, P6 ;  /* 0x000000390000780c */ /* 0x000fc800037c1670 */
[----:B------:R-:W-:Y:S02]  /*2e10*/  FSEL R77, R52, -INF , !P6 ;  /* 0xff800000344d7808 */ /* 0x000fe40007000000 */
[----:B------:R-:W-:-:S04]  /*2e20*/  ISETP.GE.AND P6, PT, R57, 0x1, PT ;  /* 0x000000013900780c */ /* 0x000fc80003fc6270 */
[----:B------:R-:W-:Y:S02]  /*2e30*/  P2R R4, PR, RZ, 0x40 ;  /* 0x00000040ff047803 */ /* 0x000fe40000000000 */
[----:B------:R-:W-:-:S04]  /*2e40*/  ISETP.GT.AND P6, PT, R3, RZ, !P6 ;  /* 0x000000ff0300720c */ /* 0x000fc800077c4270 */
[----:B------:R-:W-:-:S04]  /*2e50*/  ISETP.LT.OR P6, PT, R0, 0x1, P6 ;  /* 0x000000010000780c */ /* 0x000fc800037c1670 */
[----:B------:R-:W-:Y:S02]  /*2e60*/  FSEL R29, R24, -INF , !P6 ;  /* 0xff800000181d7808 */ /* 0x000fe40007000000 */
[----:B------:R-:W-:-:S04]  /*2e70*/  ISETP.GE.AND P6, PT, R57, 0x3a, PT ;  /* 0x0000003a3900780c */ /* 0x000fc80003fc6270 */
[----:B------:R-:W-:Y:S02]  /*2e80*/  P2R R24, PR, RZ, 0x40 ;  /* 0x00000040ff187803 */ /* 0x000fe40000000000 */
[----:B------:R-:W-:Y:S01]  /*2e90*/  ISETP.GT.AND P6, PT, R3, 0x39, !P6 ;  /* 0x000000390300780c */ /* 0x000fe200077c4270 */
[----:B0-----:R-:W-:-:S03]  /*2ea0*/  IMAD.IADD R3, R56, 0x1, R25 ;  /* 0x0000000138037824 */ /* 0x001fc600078e0219 */
[----:B------:R-:W-:Y:S02]  /*2eb0*/  ISETP.LT.OR P6, PT, R0, 0x3a, P6 ;  /* 0x0000003a0000780c */ /* 0x000fe400037c1670 */
[----:B------:R-:W-:Y:S02]  /*2ec0*/  VIADDMNMX R0, R25, R59, R16, PT ;  /* 0x0000003b19007246 */ /* 0x000fe40003800110 */
[----:B------:R-:W-:Y:S02]  /*2ed0*/  FSEL R53, R53, -INF , !P6 ;  /* 0xff80000035357808 */ /* 0x000fe40007000000 */
[----:B------:R-:W-:-:S13]  /*2ee0*/  PLOP3.LUT P6, PT, PT, PT, UP1, 0x40, 0x0 ;  /* 0x000000000000781c */ /* 0x000fda0003fce818 */
[----:B------:R-:W-:Y:S05]  /*2ef0*/  @P6 BRA `(.L_x_1175) ;  /* 0x0000000000646947 */ /* 0x000fea0003800000 */
        /* <DEDUP_REMOVED lines=9> */
[----:B------:R-:W-:Y:S01]  /*2f90*/  @P6 IMAD.HI.U32 R16, R2, UR4, RZ ;  /* 0x0000000402106c27 */ /* 0x000fe2000f8e00ff */
[----:B------:R-:W-:-:S13]  /*2fa0*/  PLOP3.LUT P6, PT, PT, PT, UP2, 0x80, 0x0 ;  /* 0x000000000000781c */ /* 0x000fda0003fcf028 */
[----:B------:R-:W-:-:S04]  /*2fb0*/  @P6 SHF.R.U32.HI R2, RZ, UR5, R16 ;  /* 0x00000005ff026c19 */ /* 0x000fc80008011610 */
[----:B------:R-:W-:Y:S01]  /*2fc0*/  LOP3.LUT R2, RZ, R2, RZ, 0x33, !PT ;  /* 0x00000002ff027212 */ /* 0x000fe200078e33ff */
[----:B------:R-:W-:Y:S06]  /*2fd0*/  BRA `(.L_x_1178) ;  /* 0x0000000000187947 */ /* 0x000fec0003800000 */
.L_x_1177:
[----:B------:R-:W-:-:S06]  /*2fe0*/  UISETP.NE.AND UP2, UPT, UR7, 0x1, UPT ;  /* 0x000000010700788c */ /* 0x000fcc000bf45270 */
[----:B------:R-:W-:-:S05]  /*2ff0*/  PLOP3.LUT P6, PT, PT, PT, UP2, 0x80, 0x0 ;  /* 0x000000000000781c */ /* 0x000fca0003fcf028 */
[----:B------:R-:W-:-:S08]  /*3000*/  @UP2 ULDC.64 UR4, c[0x0][0x9e8] ;  /* 0x00027a0000042ab9 */ /* 0x000fd00000000a00 */
[----:B------:R-:W-:Y:S01]  /*3010*/  @P6 IMAD.HI.U32 R16, R2, UR4, RZ ;  /* 0x0000000402106c27 */ /* 0x000fe2000f8e00ff */
[----:B------:R-:W-:-:S13]  /*3020*/  PLOP3.LUT P6, PT, PT, PT, UP2, 0x80, 0x0 ;  /* 0x000000000000781c */ /* 0x000fda0003fcf028 */
[----:B------:R-:W-:-:S07]  /*3030*/  @P6 SHF.R.U32.HI R2, RZ, UR5, R16 ;  /* 0x00000005ff026c19 */ /* 0x000fce0008011610 */
.L_x_1178:
[----:B------:R-:W-:Y:S05]  /*3040*/  BSYNC B0 ;  /* 0x0000000000007941 */ /* 0x000fea0003800000 */
.L_x_1176:
[----:B------:R-:W-:-:S04]  /*3050*/  IMAD R2, R2, UR7, -R5 ;  /* 0x0000000702027c24 */ /* 0x000fc8000f8e0a05 */
[----:B------:R-:W-:-:S05]  /*3060*/  IMAD R2, R17, -0x2, R2 ;  /* 0xfffffffe11027824 */ /* 0x000fca00078e0202 */
[----:B------:R-:W-:Y:S02]  /*3070*/  VIMNMX R3, R3, R2, !PT ;  /* 0x0000000203037248 */ /* 0x000fe40007fe0100 */
[----:B------:R-:W-:-:S07]  /*3080*/  VIADDMNMX R0, R2, UR7, R0, PT ;  /* 0x0000000702007c46 */ /* 0x000fce000b800100 */
.L_x_1175:
[----:B------:R-:W-:Y:S01]  /*3090*/  ISETP.GT.AND P2, PT, R3, 0x1, !P2 ;  /* 0x000000010300780c */ /* 0x000fe20005744270 */
[----:B------:R-:W-:Y:S01]  /*30a0*/  ULDC UR5, c[0x0][0x988] ;  /* 0x0002620000057ab9 */ /* 0x000fe20000000800 */
[----:B------:R-:W-:Y:S01]  /*30b0*/  FMNMX.FTZ R2, R29, R61, !PT ;  /* 0x0000003d1d027209 */ /* 0x000fe20007810000 */
[----:B------:R-:W-:Y:S01]  /*30c0*/  @UP0 ULDC UR10, c[0x0][0x44c] ;  /* 0x00011300000a0ab9 */ /* 0x000fe20000000800 */
[----:B------:R-:W-:Y:S01]  /*30d0*/  ISETP.LT.OR P2, PT, R0, 0x2, P2 ;  /* 0x000000020000780c */ /* 0x000fe20001741670 */
[----:B------:R-:W-:Y:S01]  /*30e0*/  UIMAD.WIDE.U32 UR10, UR60, UR10, URZ ;  /* 0x0000000a3c0a72a5 */ /* 0x000fe2000f8e003f */
[----:B------:R-:W-:Y:S01]  /*30f0*/  FMNMX.FTZ R2, R63, R2, !PT ;  /* 0x000000023f027209 */ /* 0x000fe20007810000 */
[----:B------:R-:W-:Y:S01]  /*3100*/  @UP0 ULDC UR14, c[0x0][0x450] ;  /* 0x00011400000e0ab9 */ /* 0x000fe20000000800 */
[----:B------:R-:W-:Y:S01]  /*3110*/  FSEL R27, R27, -INF , !P2 ;  /* 0xff8000001b1b7808 */ /* 0x000fe20005000000 */
[----:B------:R-:W-:Y:S01]  /*3120*/  UMOV UR4, UR60 ;  /* 0x0000003c00047c82 */ /* 0x000fe20008000000 */
[----:B------:R-:W-:Y:S01]  /*3130*/  ISETP.NE.AND P2, PT, R58, RZ, PT ;  /* 0x000000ff3a00720c */ /* 0x000fe20003f45270 */
[----:B------:R-:W-:Y:S01]  /*3140*/  @UP0 USHF.R.U32.HI UR4, URZ, UR14, UR11 ;  /* 0x0000000e3f040299 */ /* 0x000fe2000801160b */
[----:B------:R-:W-:Y:S01]  /*3150*/  FMNMX.FTZ R2, R65, R2, !PT ;  /* 0x0000000241027209 */ /* 0x000fe20007810000 */
[----:B------:R-:W-:Y:S01]  /*3160*/  VIADD R205, R205, 0xfffffffe ;  /* 0xfffffffecdcd7836 */ /* 0x000fe20000000000 */
[----:B------:R-:W-:Y:S01]  /*3170*/  ISETP.GT.AND P2, PT, R3, 0x9, !P2 ;  /* 0x000000090300780c */ /* 0x000fe20005744270 */
[----:B------:R-:W-:Y:S01]  /*3180*/  UIADD3 UR52, UR52, UR4, URZ ;  /* 0x0000000434347290 */ /* 0x000fe2000fffe03f */
[----:B------:R-:W-:-:S02]  /*3190*/  FMNMX.FTZ R2, R67, R2, !PT ;  /* 0x0000000243027209 */ /* 0x000fc40007810000 */
[----:B------:R-:W-:Y:S01]  /*31a0*/  ISETP.LT.OR P2, PT, R0, 0xa, P2 ;  /* 0x0000000a0000780c */ /* 0x000fe20001741670 */
[----:B------:R-:W-:Y:S01]  /*31b0*/  UIADD3 UR6, UR52, UR6, URZ ;  /* 0x0000000634067290 */ /* 0x000fe2000fffe03f */
[----:B------:R-:W-:Y:S02]  /*31c0*/  FMNMX.FTZ R2, R33, R2, !PT ;  /* 0x0000000221027209 */ /* 0x000fe40007810000 */
[----:B------:R-:W-:Y:S02]  /*31d0*/  FSEL R31, R31, -INF , !P2 ;  /* 0xff8000001f1f7808 */ /* 0x000fe40005000000 */
[----:B------:R-:W-:Y:S02]  /*31e0*/  ISETP.NE.AND P2, PT, R28, RZ, PT ;  /* 0x000000ff1c00720c */ /* 0x000fe40003f45270 */
[----:B------:R-:W-:Y:S02]  /*31f0*/  FMNMX.FTZ R2, R69, R2, !PT ;  /* 0x0000000245027209 */ /* 0x000fe40007810000 */
[----:B------:R-:W-:-:S02]  /*3200*/  ISETP.GT.AND P2, PT, R3, 0x10, !P2 ;  /* 0x000000100300780c */ /* 0x000fc40005744270 */
[----:B------:R-:W-:Y:S02]  /*3210*/  FMNMX.FTZ R2, R37, R2, !PT ;  /* 0x0000000225027209 */ /* 0x000fe40007810000 */
[----:B------:R-:W-:Y:S02]  /*3220*/  ISETP.LT.OR P2, PT, R0, 0x11, P2 ;  /* 0x000000110000780c */ /* 0x000fe40001741670 */
[----:B------:R-:W-:Y:S02]  /*3230*/  FMNMX.FTZ R2, R71, R2, !PT ;  /* 0x0000000247027209 */ /* 0x000fe40007810000 */
[----:B------:R-:W-:Y:S02]  /*3240*/  FSEL R34, R34, -INF , !P2 ;  /* 0xff80000022227808 */ /* 0x000fe40005000000 */
[----:B------:R-:W-:Y:S02]  /*3250*/  ISETP.NE.AND P2, PT, R32, RZ, PT ;  /* 0x000000ff2000720c */ /* 0x000fe40003f45270 */
[----:B------:R-:W-:-:S02]  /*3260*/  FMNMX.FTZ R2, R41, R2, !PT ;  /* 0x0000000229027209 */ /* 0x000fc40007810000 */
[----:B------:R-:W-:Y:S02]  /*3270*/  ISETP.GT.AND P2, PT, R3, 0x11, !P2 ;  /* 0x000000110300780c */ /* 0x000fe40005744270 */
[----:B------:R-:W-:Y:S02]  /*3280*/  FMNMX.FTZ R2, R73, R2, !PT ;  /* 0x0000000249027209 */ /* 0x000fe40007810000 */
[----:B------:R-:W-:Y:S02]  /*3290*/  ISETP.LT.OR P2, PT, R0, 0x12, P2 ;  /* 0x000000120000780c */ /* 0x000fe40001741670 */
[----:B------:R-:W-:Y:S02]  /*32a0*/  FMNMX.FTZ R2, R45, R2, !PT ;  /* 0x000000022d027209 */ /* 0x000fe40007810000 */
[----:B------:R-:W-:Y:S02]  /*32b0*/  FSEL R35, R35, -INF , !P2 ;  /* 0xff80000023237808 */ /* 0x000fe40005000000 */
[----:B------:R-:W-:-:S02]  /*32c0*/  ISETP.NE.AND P2, PT, R60, RZ, PT ;  /* 0x000000ff3c00720c */ /* 0x000fc40003f45270 */
[----:B------:R-:W-:Y:S02]  /*32d0*/  FMNMX.FTZ R2, R75, R2, !PT ;  /* 0x000000024b027209 */ /* 0x000fe40007810000 */
[----:B------:R-:W-:Y:S02]  /*32e0*/  ISETP.GT.AND P2, PT, R3, 0x18, !P2 ;  /* 0x000000180300780c */ /* 0x000fe40005744270 */
[----:B------:R-:W-:Y:S02]  /*32f0*/  FMNMX.FTZ R2, R49, R2, !PT ;  /* 0x0000000231027209 */ /* 0x000fe40007810000 */
[----:B------:R-:W-:Y:S02]  /*3300*/  ISETP.LT.OR P2, PT, R0, 0x19, P2 ;  /* 0x000000190000780c */ /* 0x000fe40001741670 */
[----:B------:R-:W-:Y:S02]  /*3310*/  ISETP.GT.AND P3, PT, R3, 0x8, !P3 ;  /* 0x000000080300780c */ /* 0x000fe40005f64270 */
[----:B------:R-:W-:-:S02]  /*3320*/  FSEL R38, R38, -INF , !P2 ;  /* 0xff80000026267808 */ /* 0x000fc40005000000 */
[----:B------:R-:W-:Y:S02]  /*3330*/  ISETP.NE.AND P2, PT, R36, RZ, PT ;  /* 0x000000ff2400720c */ /* 0x000fe40003f45270 */
[----:B------:R-:W-:Y:S02]  /*3340*/  FMNMX.FTZ R2, R77, R2, !PT ;  /* 0x000000024d027209 */ /* 0x000fe40007810000 */
[----:B------:R-:W-:Y:S02]  /*3350*/  ISETP.GT.AND P2, PT, R3, 0x19, !P2 ;  /* 0x000000190300780c */ /* 0x000fe40005744270 */
[C---:B------:R-:W-:Y:S02]  /*3360*/  ISETP.LT.OR P3, PT, R0.reuse, 0x9, P3 ;  /* 0x000000090000780c */ /* 0x040fe40001f61670 */
[----:B------:R-:W-:Y:S02]  /*3370*/  ISETP.LT.OR P2, PT, R0, 0x1a, P2 ;  /* 0x0000001a0000780c */ /* 0x000fe40001741670 */
[----:B------:R-:W-:-:S02]  /*3380*/  FMNMX.FTZ R16, R53, R2, !PT ;  /* 0x0000000235107209 */ /* 0x000fc40007810000 */
[----:B------:R-:W-:Y:S02]  /*3390*/  FSEL R39, R39, -INF , !P2 ;  /* 0xff80000027277808 */ /* 0x000fe40005000000 */
[----:B------:R-:W-:Y:S01]  /*33a0*/  ISETP.NE.AND P2, PT, R62, RZ, PT ;  /* 0x000000ff3e00720c */ /* 0x000fe20003f45270 */
[----:B------:R-:W0:Y:S01]  /*33b0*/  SHFL.BFLY PT, R5, R16, 0x2, 0x1f ;  /* 0x0c401f0010057f89 */ /* 0x000e2200000e0000 */
[----:B------:R-:W-:Y:S02]  /*33c0*/  FSEL R30, R30, -INF , !P3 ;  /* 0xff8000001e1e7808 */ /* 0x000fe40005800000 */
[----:B------:R-:W-:Y:S02]  /*33d0*/  ISETP.GT.AND P2, PT, R3, 0x20, !P2 ;  /* 0x000000200300780c */ /* 0x000fe40005744270 */
[----:B------:R-:W-:Y:S02]  /*33e0*/  ISETP.NE.AND P3, PT, R64, RZ, PT ;  /* 0x000000ff4000720c */ /* 0x000fe40003f65270 */
[----:B------:R-:W-:-:S02]  /*33f0*/  ISETP.LT.OR P2, PT, R0, 0x21, P2 ;  /* 0x000000210000780c */ /* 0x000fc40001741670 */
[----:B------:R-:W-:Y:S02]  /*3400*/  ISETP.NE.AND P6, PT, R4, RZ, PT ;  /* 0x000000ff0400720c */ /* 0x000fe40003fc5270 */
[----:B------:R-:W-:Y:S02]  /*3410*/  FSEL R42, R42, -INF , !P2 ;  /* 0xff8000002a2a7808 */ /* 0x000fe40005000000 */
[----:B------:R-:W-:Y:S02]  /*3420*/  ISETP.NE.AND P2, PT, R40, RZ, PT ;  /* 0x000000ff2800720c */ /* 0x000fe40003f45270 */
[C---:B------:R-:W-:Y:S02]  /*3430*/  ISETP.GT.AND P4, PT, R3.reuse, 0x31, !P4 ;  /* 0x000000310300780c */ /* 0x040fe40006784270 */
[C---:B------:R-:W-:Y:S02]  /*3440*/  ISETP.GT.AND P2, PT, R3.reuse, 0x21, !P2 ;  /* 0x000000210300780c */ /* 0x040fe40005744270 */
[----:B------:R-:W-:-:S02]  /*3450*/  ISETP.GT.AND P5, PT, R3, 0x38, !P5 ;  /* 0x000000380300780c */ /* 0x000fc40006fa4270 */
[C---:B------:R-:W-:Y:S02]  /*3460*/  ISETP.LT.OR P2, PT, R0.reuse, 0x22, P2 ;  /* 0x000000220000780c */ /* 0x040fe40001741670 */
[----:B------:R-:W-:Y:S02]  /*3470*/  ISETP.LT.OR P4, PT, R0, 0x32, P4 ;  /* 0x000000320000780c */ /* 0x000fe40002781670 */
[----:B------:R-:W-:Y:S02]  /*3480*/  FSEL R43, R43, -INF , !P2 ;  /* 0xff8000002b2b7808 */ /* 0x000fe40005000000 */
[----:B------:R-:W-:Y:S02]  /*3490*/  ISETP.GT.AND P2, PT, R3, 0x28, !P3 ;  /* 0x000000280300780c */ /* 0x000fe40005f44270 */
[----:B------:R-:W-:Y:S02]  /*34a0*/  ISETP.NE.AND P3, PT, R66, RZ, PT ;  /* 0x000000ff4200720c */ /* 0x000fe40003f65270 */
[----:B------:R-:W-:-:S02]  /*34b0*/  ISETP.LT.OR P2, PT, R0, 0x29, P2 ;  /* 0x000000290000780c */ /* 0x000fc40001741670 */
[C---:B------:R-:W-:Y:S02]  /*34c0*/  ISETP.GT.AND P3, PT, R3.reuse, 0x30, !P3 ;  /* 0x000000300300780c */ /* 0x040fe40005f64270 */
[----:B------:R-:W-:Y:S02]  /*34d0*/  FSEL R46, R46, -INF , !P2 ;  /* 0xff8000002e2e7808 */ /* 0x000fe40005000000 */
[----:B------:R-:W-:Y:S02]  /*34e0*/  ISETP.GT.AND P2, PT, R3, RZ, !P6 ;  /* 0x000000ff0300720c */ /* 0x000fe40007744270 */
[----:B------:R-:W-:Y:S02]  /*34f0*/  ISETP.NE.AND P6, PT, R24, RZ, PT ;  /* 0x000000ff1800720c */ /* 0x000fe40003fc5270 */
[----:B------:R-:W-:Y:S02]  /*3500*/  ISETP.LT.OR P2, PT, R0, 0x1, P2 ;  /* 0x000000010000780c */ /* 0x000fe40001741670 */
[----:B0-----:R-:W-:-:S02]  /*3510*/  FMNMX.FTZ R24, R16, R5, !PT ;  /* 0x0000000510187209 */ /* 0x001fc40007810000 */
[----:B------:R-:W-:Y:S02]  /*3520*/  FSEL R26, R26, -INF , !P2 ;  /* 0xff8000001a1a7808 */ /* 0x000fe40005000000 */
[----:B------:R-:W-:Y:S01]  /*3530*/  ISETP.NE.AND P2, PT, R44, RZ, PT ;  /* 0x000000ff2c00720c */ /* 0x000fe20003f45270 */
[----:B------:R-:W0:Y:S01]  /*3540*/  SHFL.BFLY PT, R25, R24, 0x1, 0x1f ;  /* 0x0c201f0018197f89 */ /* 0x000e2200000e0000 */
[----:B------:R-:W-:Y:S02]  /*3550*/  FMNMX.FTZ R5, R26, R27, !PT ;  /* 0x0000001b1a057209 */ /* 0x000fe40007810000 */
[----:B------:R-:W-:Y:S02]  /*3560*/  ISETP.GT.AND P2, PT, R3, 0x29, !P2 ;  /* 0x000000290300780c */ /* 0x000fe40005744270 */
[----:B------:R-:W-:Y:S02]  /*3570*/  FMNMX.FTZ R2, R30, R5, !PT ;  /* 0x000000051e027209 */ /* 0x000fe40007810000 */
[----:B------:R-:W-:-:S02]  /*3580*/  ISETP.LT.OR P2, PT, R0, 0x2a, P2 ;  /* 0x0000002a0000780c */ /* 0x000fc40001741670 */
[----:B------:R-:W-:Y:S02]  /*3590*/  FMNMX.FTZ R5, R31, R2, !PT ;  /* 0x000000021f057209 */ /* 0x000fe40007810000 */
[----:B------:R-:W-:Y:S02]  /*35a0*/  FSEL R47, R47, -INF , !P2 ;  /* 0xff8000002f2f7808 */ /* 0x000fe40005000000 */
[----:B------:R-:W-:Y:S02]  /*35b0*/  FMNMX.FTZ R2, R34, R5, !PT ;  /* 0x0000000522027209 */ /* 0x000fe40007810000 */
[----:B------:R-:W-:Y:S02]  /*35c0*/  ISETP.LT.OR P3, PT, R0, 0x31, P3 ;  /* 0x000000310000780c */ /* 0x000fe40001f61670 */
[----:B------:R-:W-:Y:S02]  /*35d0*/  FMNMX.FTZ R5, R35, R2, !PT ;  /* 0x0000000223057209 */ /* 0x000fe40007810000 */
[----:B------:R-:W-:-:S02]  /*35e0*/  FSEL R50, R50, -INF , !P3 ;  /* 0xff80000032327808 */ /* 0x000fc40005800000 */
[----:B------:R-:W-:Y:S02]  /*35f0*/  FMNMX.FTZ R2, R38, R5, !PT ;  /* 0x0000000526027209 */ /* 0x000fe40007810000 */
[----:B------:R-:W-:Y:S02]  /*3600*/  ISETP.LT.OR P5, PT, R0, 0x39, P5 ;  /* 0x000000390000780c */ /* 0x000fe40002fa1670 */
[----:B------:R-:W-:Y:S02]  /*3610*/  FMNMX.FTZ R5, R39, R2, !PT ;  /* 0x0000000227057209 */ /* 0x000fe40007810000 */
[----:B0-----:R-:W-:Y:S02]  /*3620*/  FMNMX.FTZ R4, R24, R25, !PT ;  /* 0x0000001918047209 */ /* 0x001fe40007810000 */
[----:B------:R-:W-:Y:S02]  /*3630*/  FMNMX.FTZ R2, R42, R5, !PT ;  /* 0x000000052a027209 */ /* 0x000fe40007810000 */
[C---:B------:R-:W-:Y:S01]  /*3640*/  FSETP.NEU.FTZ.AND P2, PT, R4.reuse, -INF , PT ;  /* 0xff8000000400780b */ /* 0x040fe20003f5d000 */
[----:B------:R-:W-:Y:S01]  /*3650*/  FMUL.FTZ R16, R4, UR5 ;  /* 0x0000000504107c20 */ /* 0x000fe20008410000 */
[----:B------:R-:W-:-:S02]  /*3660*/  FMNMX.FTZ R5, R43, R2, !PT ;  /* 0x000000022b057209 */ /* 0x000fc40007810000 */
[----:B------:R-:W-:Y:S02]  /*3670*/  FSEL R51, R51, -INF , !P4 ;  /* 0xff80000033337808 */ /* 0x000fe40006000000 */
[----:B------:R-:W-:Y:S02]  /*3680*/  FMNMX.FTZ R2, R46, R5, !PT ;  /* 0x000000052e027209 */ /* 0x000fe40007810000 */
[----:B------:R-:W-:Y:S02]  /*3690*/  FSEL R16, R16, RZ, P2 ;  /* 0x000000ff10107208 */ /* 0x000fe40001000000 */
[----:B------:R-:W-:Y:S02]  /*36a0*/  ISETP.GT.AND P2, PT, R3, 0x39, !P6 ;  /* 0x000000390300780c */ /* 0x000fe40007744270 */
[----:B------:R-:W-:Y:S01]  /*36b0*/  FMNMX.FTZ R3, R47, R2, !PT ;  /* 0x000000022f037209 */ /* 0x000fe20007810000 */
[--C-:B------:R-:W-:Y:S01]  /*36c0*/  FFMA.FTZ R24, R29, UR5, -R16.reuse ;  /* 0x000000051d187c23 */ /* 0x100fe20008010810 */
[----:B------:R-:W-:Y:S01]  /*36d0*/  ISETP.LT.OR P2, PT, R0, 0x3a, P2 ;  /* 0x0000003a0000780c */ /* 0x000fe20001741670 */
[--C-:B------:R-:W-:Y:S01]  /*36e0*/  FFMA.FTZ R5, R61, UR5, -R16.reuse ;  /* 0x000000053d057c23 */ /* 0x100fe20008010810 */
[----:B------:R-:W-:Y:S01]  /*36f0*/  FMNMX.FTZ R2, R50, R3, !PT ;  /* 0x0000000332027209 */ /* 0x000fe20007810000 */
[--C-:B------:R-:W-:Y:S01]  /*3700*/  FFMA.FTZ R25, R65, UR5, -R16.reuse ;  /* 0x0000000541197c23 */ /* 0x100fe20008010810 */
[----:B------:R-:W-:Y:S01]  /*3710*/  FSEL R54, R54, -INF , !P5 ;  /* 0xff80000036367808 */ /* 0x000fe20006800000 */
[----:B------:R-:W-:Y:S01]  /*3720*/  MUFU.EX2 R24, R24 ;  /* 0x0000001800187308 */ /* 0x000fe20000000800 */
[----:B------:R-:W-:Y:S01]  /*3730*/  FMNMX.FTZ R3, R51, R2, !PT ;  /* 0x0000000233037209 */ /* 0x000fe20007810000 */
[--C-:B------:R-:W-:Y:S01]  /*3740*/  FFMA.FTZ R2, R63, UR5, -R16.reuse ;  /* 0x000000053f027c23 */ /* 0x100fe20008010810 */
[----:B------:R-:W-:Y:S01]  /*3750*/  FSEL R55, R55, -INF , !P2 ;  /* 0xff80000037377808 */ /* 0x000fe20005000000 */
[--C-:B------:R-:W-:Y:S01]  /*3760*/  FFMA.FTZ R29, R33, UR5, -R16.reuse ;  /* 0x00000005211d7c23 */ /* 0x100fe20008010810 */
[----:B------:R-:W-:Y:S01]  /*3770*/  FMNMX.FTZ R0, R54, R3, !PT ;  /* 0x0000000336007209 */ /* 0x000fe20007810000 */
[--C-:B------:R-:W-:Y:S01]  /*3780*/  FFMA.FTZ R33, R37, UR5, -R16.reuse ;  /* 0x0000000525217c23 */ /* 0x100fe20008010810 */
[--C-:B------:R-:W-:Y:S01]  /*3790*/  FFMA.FTZ R28, R67, UR5, -R16.reuse ;  /* 0x00000005431c7c23 */ /* 0x100fe20008010810 */
[----:B------:R-:W-:Y:S01]  /*37a0*/  MUFU.EX2 R198, R2 ;  /* 0x0000000200c67308 */ /* 0x000fe20000000800 */
[----:B------:R-:W-:Y:S01]  /*37b0*/  FMNMX.FTZ R0, R55, R0, !PT ;  /* 0x0000000037007209 */ /* 0x000fe20007810000 */
[--C-:B------:R-:W-:Y:S01]  /*37c0*/  FFMA.FTZ R32, R69, UR5, -R16.reuse ;  /* 0x0000000545207c23 */ /* 0x100fe20008010810 */
[--C-:B------:R-:W-:Y:S01]  /*37d0*/  FFMA.FTZ R36, R71, UR5, -R16.reuse ;  /* 0x0000000547247c23 */ /* 0x100fe20008010810 */
[--C-:B------:R-:W-:Y:S01]  /*37e0*/  FFMA.FTZ R40, R73, UR5, -R16.reuse ;  /* 0x0000000549287c23 */ /* 0x100fe20008010810 */
[----:B------:R-:W-:Y:S01]  /*37f0*/  FFMA.FTZ R44, R75, UR5, -R16 ;  /* 0x000000054b2c7c23 */ /* 0x000fe20008010810 */
[----:B------:R-:W0:Y:S02]  /*3800*/  SHFL.BFLY PT, R3, R0, 0x2, 0x1f ;  /* 0x0c401f0000037f89 */ /* 0x000e2400000e0000 */
[----:B------:R-:W1:Y:S08]  /*3810*/  MUFU.EX2 R5, R5 ;  /* 0x0000000500057308 */ /* 0x000e700000000800 */
[----:B------:R-:W-:Y:S08]  /*3820*/  MUFU.EX2 R25, R25 ;  /* 0x0000001900197308 */ /* 0x000ff00000000800 */
[----:B------:R-:W-:Y:S01]  /*3830*/  MUFU.EX2 R28, R28 ;  /* 0x0000001c001c7308 */ /* 0x000fe20000000800 */
[----:B-1----:R-:W-:-:S02]  /*3840*/  F2FP.F16.F32.PACK_AB R196, R5, R24 ;  /* 0x0000001805c4723e */ /* 0x002fc400000000ff */
[----:B0-----:R-:W-:Y:S01]  /*3850*/  FMNMX.FTZ R2, R0, R3, !PT ;  /* 0x0000000300027209 */ /* 0x001fe20007810000 */
[--C-:B------:R-:W-:Y:S01]  /*3860*/  FFMA.FTZ R0, R41, UR5, -R16.reuse ;  /* 0x0000000529007c23 */ /* 0x100fe20008010810 */
[--C-:B------:R-:W-:Y:S01]  /*3870*/  FFMA.FTZ R41, R45, UR5, -R16.reuse ;  /* 0x000000052d297c23 */ /* 0x100fe20008010810 */
[----:B------:R-:W-:Y:S02]  /*3880*/  FFMA.FTZ R45, R49, UR5, -R16 ;  /* 0x00000005312d7c23 */ /* 0x000fe40008010810 */
[----:B------:R-:W0:Y:S01]  /*3890*/  MUFU.EX2 R29, R29 ;  /* 0x0000001d001d7308 */ /* 0x000e220000000800 */
[----:B------:R-:W1:Y:S07]  /*38a0*/  SHFL.BFLY PT, R3, R2, 0x1, 0x1f ;  /* 0x0c201f0002037f89 */ /* 0x000e6e00000e0000 */
[----:B------:R2:W-:Y:S08]  /*38b0*/  MUFU.EX2 R37, R0 ;  /* 0x0000000000257308 */ /* 0x0005f00000000800 */
[----:B------:R-:W3:Y:S01]  /*38c0*/  MUFU.EX2 R32, R32 ;  /* 0x0000002000207308 */ /* 0x000ee20000000800 */
[----:B0-----:R-:W-:-:S07]  /*38d0*/  F2FP.F16.F32.PACK_AB R192, R29, R28 ;  /* 0x0000001c1dc0723e */ /* 0x001fce00000000ff */
[----:B------:R-:W0:Y:S01]  /*38e0*/  MUFU.EX2 R33, R33 ;  /* 0x0000002100217308 */ /* 0x000e220000000800 */
[----:B-1----:R-:W-:Y:S01]  /*38f0*/  FMNMX.FTZ R3, R2, R3, !PT ;  /* 0x0000000302037209 */ /* 0x002fe20007810000 */
[--C-:B------:R-:W-:Y:S01]  /*3900*/  FFMA.FTZ R2, R77, UR5, -R16.reuse ;  /* 0x000000054d027c23 */ /* 0x100fe20008010810 */
[----:B------:R-:W-:Y:S01]  /*3910*/  FFMA.FTZ R16, R53, UR5, -R16 ;  /* 0x0000000535107c23 */ /* 0x000fe20008010810 */
[----:B------:R-:W-:Y:S01]  /*3920*/  FADD.FTZ R53, R24, R5 ;  /* 0x0000000518357221 */ /* 0x000fe20000010000 */
[C---:B------:R-:W-:Y:S01]  /*3930*/  FSETP.NEU.FTZ.AND P2, PT, R3.reuse, -INF , PT ;  /* 0xff8000000300780b */ /* 0x040fe20003f5d000 */
[----:B--2---:R-:W-:Y:S02]  /*3940*/  FMUL.FTZ R0, R3, UR5 ;  /* 0x0000000503007c20 */ /* 0x004fe40008410000 */
[----:B------:R1:W-:Y:S03]  /*3950*/  MUFU.EX2 R49, R16 ;  /* 0x0000001000317308 */ /* 0x0003e60000000800 */
[----:B------:R-:W-:-:S02]  /*3960*/  FSEL R0, R0, RZ, P2 ;  /* 0x000000ff00007208 */ /* 0x000fc40001000000 */
[----:B------:R-:W-:-:S03]  /*3970*/  PLOP3.LUT P2, PT, PT, PT, UP1, 0x40, 0x0 ;  /* 0x000000000000781c */ /* 0x000fc60003f4e818 */
[--C-:B------:R-:W-:Y:S01]  /*3980*/  FFMA.FTZ R26, R26, UR5, -R0.reuse ;  /* 0x000000051a1a7c23 */ /* 0x100fe20008010800 */
[--C-:B------:R-:W-:Y:S01]  /*3990*/  FFMA.FTZ R27, R27, UR5, -R0.reuse ;  /* 0x000000051b1b7c23 */ /* 0x100fe20008010800 */
[--C-:B------:R-:W-:Y:S01]  /*39a0*/  FFMA.FTZ R30, R30, UR5, -R0.reuse ;  /* 0x000000051e1e7c23 */ /* 0x100fe20008010800 */
[----:B-1----:R-:W-:Y:S01]  /*39b0*/  FADD.FTZ R16, R198, R53 ;  /* 0x00000035c6107221 */ /* 0x002fe20000010000 */
[--C-:B------:R-:W-:Y:S01]  /*39c0*/  FFMA.FTZ R31, R31, UR5, -R0.reuse ;  /* 0x000000051f1f7c23 */ /* 0x100fe20008010800 */
[----:B------:R-:W-:Y:S01]  /*39d0*/  FFMA.FTZ R34, R34, UR5, -R0 ;  /* 0x0000000522227c23 */ /* 0x000fe20008010800 */
[----:B------:R-:W-:Y:S01]  /*39e0*/  MUFU.EX2 R26, R26 ;  /* 0x0000001a001a7308 */ /* 0x000fe20000000800 */
[----:B------:R-:W-:Y:S01]  /*39f0*/  FADD.FTZ R53, R25, R16 ;  /* 0x0000001019357221 */ /* 0x000fe20000010000 */
[--C-:B------:R-:W-:Y:S01]  /*3a00*/  FFMA.FTZ R35, R35, UR5, -R0.reuse ;  /* 0x0000000523237c23 */ /* 0x100fe20008010800 */
[--C-:B------:R-:W-:Y:S01]  /*3a10*/  FFMA.FTZ R38, R38, UR5, -R0.reuse ;  /* 0x0000000526267c23 */ /* 0x100fe20008010800 */
[--C-:B------:R-:W-:Y:S01]  /*3a20*/  FFMA.FTZ R39, R39, UR5, -R0.reuse ;  /* 0x0000000527277c23 */ /* 0x100fe20008010800 */
[----:B------:R-:W-:Y:S01]  /*3a30*/  FADD.FTZ R16, R28, R53 ;  /* 0x000000351c107221 */ /* 0x000fe20000010000 */
[--C-:B------:R-:W-:Y:S01]  /*3a40*/  FFMA.FTZ R42, R42, UR5, -R0.reuse ;  /* 0x000000052a2a7c23 */ /* 0x100fe20008010800 */
[----:B------:R-:W-:Y:S01]  /*3a50*/  FFMA.FTZ R43, R43, UR5, -R0 ;  /* 0x000000052b2b7c23 */ /* 0x000fe20008010800 */
[----:B------:R-:W1:Y:S01]  /*3a60*/  MUFU.EX2 R27, R27 ;  /* 0x0000001b001b7308 */ /* 0x000e620000000800 */
[----:B------:R-:W-:Y:S01]  /*3a70*/  FADD.FTZ R53, R29, R16 ;  /* 0x000000101d357221 */ /* 0x000fe20000010000 */
[--C-:B------:R-:W-:Y:S01]  /*3a80*/  FFMA.FTZ R46, R46, UR5, -R0.reuse ;  /* 0x000000052e2e7c23 */ /* 0x100fe20008010800 */
[--C-:B------:R-:W-:Y:S01]  /*3a90*/  FFMA.FTZ R47, R47, UR5, -R0.reuse ;  /* 0x000000052f2f7c23 */ /* 0x100fe20008010800 */
[--C-:B------:R-:W-:Y:S01]  /*3aa0*/  FFMA.FTZ R50, R50, UR5, -R0.reuse ;  /* 0x0000000532327c23 */ /* 0x100fe20008010800 */
[----:B---3--:R-:W-:Y:S01]  /*3ab0*/  FADD.FTZ R16, R32, R53 ;  /* 0x0000003520107221 */ /* 0x008fe20000010000 */
[--C-:B------:R-:W-:Y:S01]  /*3ac0*/  FFMA.FTZ R51, R51, UR5, -R0.reuse ;  /* 0x0000000533337c23 */ /* 0x100fe20008010800 */
[----:B------:R-:W-:Y:S01]  /*3ad0*/  FFMA.FTZ R54, R54, UR5, -R0 ;  /* 0x0000000536367c23 */ /* 0x000fe20008010800 */
[----:B------:R-:W2:Y:S01]  /*3ae0*/  MUFU.EX2 R30, R30 ;  /* 0x0000001e001e7308 */ /* 0x000ea20000000800 */
[----:B0-----:R-:W-:Y:S01]  /*3af0*/  FADD.FTZ R57, R33, R16 ;  /* 0x0000001021397221 */ /* 0x001fe20000010000 */
[----:B------:R-:W-:Y:S01]  /*3b00*/  F2FP.F16.F32.PACK_AB R198, R25, R198 ;  /* 0x000000c619c6723e */ /* 0x000fe200000000ff */
[----:B------:R-:W-:Y:S01]  /*3b10*/  FFMA.FTZ R0, R55, UR5, -R0 ;  /* 0x0000000537007c23 */ /* 0x000fe20008010800 */
[----:B------:R-:W-:-:S04]  /*3b20*/  F2FP.F16.F32.PACK_AB R194, R33, R32 ;  /* 0x0000002021c2723e */ /* 0x000fc800000000ff */
[----:B------:R-:W0:Y:S01]  /*3b30*/  MUFU.EX2 R31, R31 ;  /* 0x0000001f001f7308 */ /* 0x000e220000000800 */
[----:B-1----:R-:W-:Y:S01]  /*3b40*/  FADD.FTZ R53, R26, R27 ;  /* 0x0000001b1a357221 */ /* 0x002fe20000010000 */
[----:B------:R-:W-:-:S06]  /*3b50*/  F2FP.F16.F32.PACK_AB R197, R27, R26 ;  /* 0x0000001a1bc5723e */ /* 0x000fcc00000000ff */
[----:B------:R-:W1:Y:S01]  /*3b60*/  MUFU.EX2 R36, R36 ;  /* 0x0000002400247308 */ /* 0x000e620000000800 */
[----:B--2---:R-:W-:-:S07]  /*3b70*/  FADD.FTZ R16, R30, R53 ;  /* 0x000000351e107221 */ /* 0x004fce0000010000 */
[----:B------:R-:W2:Y:S01]  /*3b80*/  MUFU.EX2 R34, R34 ;  /* 0x0000002200227308 */ /* 0x000ea20000000800 */
[C---:B0-----:R-:W-:Y:S01]  /*3b90*/  FADD.FTZ R53, R31.reuse, R16 ;  /* 0x000000101f357221 */ /* 0x041fe20000010000 */
[----:B------:R-:W-:-:S06]  /*3ba0*/  F2FP.F16.F32.PACK_AB R199, R31, R30 ;  /* 0x0000001e1fc7723e */ /* 0x000fcc00000000ff */
[----:B------:R-:W0:Y:S01]  /*3bb0*/  MUFU.EX2 R35, R35 ;  /* 0x0000002300237308 */ /* 0x000e220000000800 */
[----:B-1----:R-:W-:Y:S01]  /*3bc0*/  FADD.FTZ R48, R36, R57 ;  /* 0x0000003924307221 */ /* 0x002fe20000010000 */
[----:B------:R-:W-:-:S03]  /*3bd0*/  F2FP.F16.F32.PACK_AB R188, R37, R36 ;  /* 0x0000002425bc723e */ /* 0x000fc600000000ff */
[----:B------:R-:W-:-:S03]  /*3be0*/  FADD.FTZ R57, R37, R48 ;  /* 0x0000003025397221 */ /* 0x000fc60000010000 */
        /* <DEDUP_REMOVED lines=8> */
[----:B--2---:R-:W-:-:S07]  /*3c70*/  FADD.FTZ R16, R38, R5 ;  /* 0x0000000526107221 */ /* 0x004fce0000010000 */
[----:B------:R-:W2:Y:S01]  /*3c80*/  MUFU.EX2 R44, R44 ;  /* 0x0000002c002c7308 */ /* 0x000ea20000000800 */
[C---:B0-----:R-:W-:Y:S01]  /*3c90*/  FADD.FTZ R53, R41.reuse, R48 ;  /* 0x0000003029357221 */ /* 0x041fe20000010000 */
[----:B------:R-:W-:-:S06]  /*3ca0*/  F2FP.F16.F32.PACK_AB R190, R41, R40 ;  /* 0x0000002829be723e */ /* 0x000fcc00000000ff */
[----:B------:R-:W0:Y:S01]  /*3cb0*/  MUFU.EX2 R42, R42 ;  /* 0x0000002a002a7308 */ /* 0x000e220000000800 */
[C---:B-1----:R-:W-:Y:S01]  /*3cc0*/  FADD.FTZ R5, R39.reuse, R16 ;  /* 0x0000001027057221 */ /* 0x042fe20000010000 */
[----:B------:R-:W-:-:S06]  /*3cd0*/  F2FP.F16.F32.PACK_AB R195, R39, R38 ;  /* 0x0000002627c3723e */ /* 0x000fcc00000000ff */
[----:B------:R-:W1:Y:S01]  /*3ce0*/  MUFU.EX2 R45, R45 ;  /* 0x0000002d002d7308 */ /* 0x000e620000000800 */
[----:B--2---:R-:W-:-:S07]  /*3cf0*/  FADD.FTZ R24, R44, R53 ;  /* 0x000000352c187221 */ /* 0x004fce0000010000 */
[----:B------:R-:W2:Y:S01]  /*3d00*/  MUFU.EX2 R43, R43 ;  /* 0x0000002b002b7308 */ /* 0x000ea20000000800 */
[----:B0-----:R-:W-:-:S07]  /*3d10*/  FADD.FTZ R16, R42, R5 ;  /* 0x000000052a107221 */ /* 0x001fce0000010000 */
[----:B------:R-:W0:Y:S01]  /*3d20*/  MUFU.EX2 R2, R2 ;  /* 0x0000000200027308 */ /* 0x000e220000000800 */
[C---:B-1----:R-:W-:Y:S01]  /*3d30*/  FADD.FTZ R25, R45.reuse, R24 ;  /* 0x000000182d197221 */ /* 0x042fe20000010000 */
[----:B------:R-:W-:-:S06]  /*3d40*/  F2FP.F16.F32.PACK_AB R184, R45, R44 ;  /* 0x0000002c2db8723e */ /* 0x000fcc00000000ff */
[----:B------:R-:W1:Y:S01]  /*3d50*/  MUFU.EX2 R46, R46 ;  /* 0x0000002e002e7308 */ /* 0x000e620000000800 */
[C---:B--2---:R-:W-:Y:S01]  /*3d60*/  FADD.FTZ R5, R43.reuse, R16 ;  /* 0x000000102b057221 */ /* 0x044fe20000010000 */
[----:B------:R-:W-:-:S06]  /*3d70*/  F2FP.F16.F32.PACK_AB R189, R43, R42 ;  /* 0x0000002a2bbd723e */ /* 0x000fcc00000000ff */
[----:B------:R-:W2:Y:S01]  /*3d80*/  MUFU.EX2 R47, R47 ;  /* 0x0000002f002f7308 */ /* 0x000ea20000000800 */
[----:B0-----:R-:W-:Y:S01]  /*3d90*/  FADD.FTZ R24, R2, R25 ;  /* 0x0000001902187221 */ /* 0x001fe20000010000 */
[----:B------:R-:W-:-:S03]  /*3da0*/  F2FP.F16.F32.PACK_AB R186, R49, R2 ;  /* 0x0000000231ba723e */ /* 0x000fc600000000ff */
[----:B------:R-:W-:-:S03]  /*3db0*/  FADD.FTZ R16, R49, R24 ;  /* 0x0000001831107221 */ /* 0x000fc60000010000 */
[----:B------:R-:W0:Y:S01]  /*3dc0*/  MUFU.EX2 R50, R50 ;  /* 0x0000003200327308 */ /* 0x000e220000000800 */
[----:B-1----:R-:W-:-:S07]  /*3dd0*/  FADD.FTZ R2, R46, R5 ;  /* 0x000000052e027221 */ /* 0x002fce0000010000 */
[----:B------:R-:W1:Y:S01]  /*3de0*/  MUFU.EX2 R51, R51 ;  /* 0x0000003300337308 */ /* 0x000e620000000800 */
[C---:B--2---:R-:W-:Y:S01]  /*3df0*/  FADD.FTZ R5, R47.reuse, R2 ;  /* 0x000000022f057221 */ /* 0x044fe20000010000 */
[----:B------:R-:W-:-:S06]  /*3e00*/  F2FP.F16.F32.PACK_AB R191, R47, R46 ;  /* 0x0000002e2fbf723e */ /* 0x000fcc00000000ff */
[----:B------:R-:W2:Y:S01]  /*3e10*/  MUFU.EX2 R54, R54 ;  /* 0x0000003600367308 */ /* 0x000ea20000000800 */
[----:B0-----:R-:W-:-:S07]  /*3e20*/  FADD.FTZ R2, R50, R5 ;  /* 0x0000000532027221 */ /* 0x001fce0000010000 */
[----:B------:R2:W0:Y:S01]  /*3e30*/  MUFU.EX2 R187, R0 ;  /* 0x0000000000bb7308 */ /* 0x0004220000000800 */
[C---:B-1----:R-:W-:Y:S01]  /*3e40*/  FADD.FTZ R5, R51.reuse, R2 ;  /* 0x0000000233057221 */ /* 0x042fe20000010000 */
[----:B------:R-:W-:-:S03]  /*3e50*/  F2FP.F16.F32.PACK_AB R185, R51, R50 ;  /* 0x0000003233b9723e */ /* 0x000fc600000000ff */
[----:B--2---:R-:W-:-:S04]  /*3e60*/  FADD.FTZ R0, R54, R5 ;  /* 0x0000000536007221 */ /* 0x004fc80000010000 */
[C---:B0-----:R-:W-:Y:S01]  /*3e70*/  FADD.FTZ R5, R187.reuse, R0 ;  /* 0x00000000bb057221 */ /* 0x041fe20000010000 */
[----:B------:R-:W-:Y:S01]  /*3e80*/  F2FP.F16.F32.PACK_AB R187, R187, R54 ;  /* 0x00000036bbbb723e */ /* 0x000fe200000000ff */
[----:B------:R-:W-:Y:S06]  /*3e90*/  @P2 BRA `(.L_x_1179) ;  /* 0x0000000000442947 */ /* 0x000fec0003800000 */
        /* <DEDUP_REMOVED lines=10> */
.L_x_1180:
[----:B------:R-:W-:-:S11]  /*3f40*/  UISETP.NE.AND UP2, UPT, UR7, 0x1, UPT ;  /* 0x000000010700788c */ /* 0x000fd6000bf45270 */
[----:B------:R-:W-:Y:S02]  /*3f50*/  @UP2 ULDC.64 UR10, c[0x0][0x9e8] ;  /* 0x00027a00000a2ab9 */ /* 0x000fe40000000a00 */
[----:B------:R-:W-:-:S04]  /*3f60*/  UIMAD.WIDE.U32 UR14, UR4, UR10, URZ ;  /* 0x0000000a040e72a5 */ /* 0x000fc8000f8e003f */
[----:B------:R-:W-:-:S12]  /*3f70*/  @UP2 USHF.R.U32.HI UR4, URZ, UR11, UR15 ;  /* 0x0000000b3f042299 */ /* 0x000fd8000801160f */
.L_x_1181:
[----:B------:R-:W-:-:S04]  /*3f80*/  UIMAD UR4, UR4, UR7, UR7 ;  /* 0x00000007040472a4 */ /* 0x000fc8000f8e0207 */
[----:B------:R-:W-:-:S04]  /*3f90*/  UISETP.LT.AND UP2, UPT, UR6, UR4, UPT ;  /* 0x000000040600728c */ /* 0x000fc8000bf41270 */
[----:B------:R-:W-:-:S12]  /*3fa0*/  USEL UR6, UR6, UR4, UP2 ;  /* 0x0000000406067287 */ /* 0x000fd80009000000 */
.L_x_1179:
[----:B------:R-:W-:Y:S01]  /*3fb0*/  R2UR UR7, R22 ;  /* 0x00000000160772ca */ /* 0x000fe200000e0000 */
[----:B------:R-:W-:Y:S01]  /*3fc0*/  USHF.R.S32.HI UR4, URZ, 0x1f, UR6 ;  /* 0x0000001f3f047899 */ /* 0x000fe20008011406 */
[----:B------:R-:W-:Y:S01]  /*3fd0*/  IMAD.MOV.U32 R2, RZ, RZ, 0x3f800000 ;  /* 0x3f800000ff027424 */ /* 0x000fe200078e00ff */
[----:B------:R-:W-:Y:S01]  /*3fe0*/  CS2R R150, SRZ ;  /* 0x0000000000967805 */ /* 0x000fe2000001ff00 */
[----:B------:R-:W-:Y:S01]  /*3ff0*/  IMAD.MOV.U32 R0, RZ, RZ, 0x3f800000 ;  /* 0x3f800000ff007424 */ /* 0x000fe200078e00ff */
        /* <DEDUP_REMOVED lines=8> */
[----:B------:R-:W-:Y:S01]  /*4080*/  UISETP.LT.AND UP2, UPT, UR7, UR4, UPT ;  /* 0x000000040700728c */ /* 0x000fe2000bf41270 */
[----:B------:R-:W-:Y:S02]  /*4090*/  CS2R R136, SRZ ;  /* 0x0000000000887805 */ /* 0x000fe4000001ff00 */
[----:B------:R-:W-:Y:S02]  /*40a0*/  CS2R R134, SRZ ;  /* 0x0000000000867805 */ /* 0x000fe4000001ff00 */
[----:B------:R-:W-:Y:S01]  /*40b0*/  CS2R R132, SRZ ;  /* 0x0000000000847805 */ /* 0x000fe2000001ff00 */
[----:B------:R-:W-:Y:S01]  /*40c0*/  USEL UR58, UR7, UR4, !UP2 ;  /* 0x00000004073a7287 */ /* 0x000fe2000d000000 */
[----:B------:R-:W-:-:S02]  /*40d0*/  CS2R R130, SRZ ;  /* 0x0000000000827805 */ /* 0x000fc4000001ff00 */
[----:B------:R-:W-:Y:S02]  /*40e0*/  CS2R R128, SRZ ;  /* 0x0000000000807805 */ /* 0x000fe4000001ff00 */
[----:B------:R-:W-:Y:S02]  /*40f0*/  CS2R R126, SRZ ;  /* 0x00000000007e7805 */ /* 0x000fe4000001ff00 */
[----:B------:R-:W-:Y:S02]  /*4100*/  CS2R R124, SRZ ;  /* 0x00000000007c7805 */ /* 0x000fe4000001ff00 */
[----:B------:R-:W-:Y:S02]  /*4110*/  CS2R R122, SRZ ;  /* 0x00000000007a7805 */ /* 0x000fe4000001ff00 */
[----:B------:R-:W-:Y:S02]  /*4120*/  ISETP.GE.AND P2, PT, R205, UR58, PT ;  /* 0x0000003acd007c0c */ /* 0x000fe4000bf46270 */
        /* <DEDUP_REMOVED lines=48> */
[----:B------:R-:W-:Y:S01]  /*4430*/  CS2R R24, SRZ ;  /* 0x0000000000187805 */ /* 0x000fe2000001ff00 */
[----:B------:R-:W-:Y:S06]  /*4440*/  @!P2 BRA `(.L_x_1182) ;  /* 0x0000002400f8a947 */ /* 0x000fec0003800000 */
[----:B------:R-:W-:Y:S01]  /*4450*/  IMAD.MOV.U32 R2, RZ, RZ, 0x3f800000 ;  /* 0x3f800000ff027424 */ /* 0x000fe200078e00ff */
[----:B------:R-:W-:Y:S01]  /*4460*/  ULDC UR59, c[0x0][0x9e4] ;  /* 0x00027900003b7ab9 */ /* 0x000fe20000000800 */
[----:B------:R-:W-:-:S07]  /*4470*/  IMAD.MOV.U32 R151, RZ, RZ, RZ ;  /* 0x000000ffff977224 */ /* 0x000fce00078e00ff */
.L_x_1199:
[----:B------:R-:W-:-:S04]  /*4480*/  UIADD3 UR4, UR36, 0x1, URZ ;  /* 0x0000000124047890 */ /* 0x000fc8000fffe03f */
[----:B------:R-:W-:-:S04]  /*4490*/  UISETP.NE.AND UP2, UPT, UR4, 0x2, UPT ;  /* 0x000000020400788c */ /* 0x000fc8000bf45270 */
[----:B------:R-:W-:Y:S02]  /*44a0*/  USEL UR7, URZ, 0x1, UP2 ;  /* 0x000000013f077887 */ /* 0x000fe40009000000 */
[----:B------:R-:W-:Y:S02]  /*44b0*/  USEL UR4, UR4, URZ, UP2 ;  /* 0x0000003f04047287 */ /* 0x000fe40009000000 */
[----:B------:R-:W-:Y:S01]  /*44c0*/  ULOP3.LUT UR7, UR38, UR7, URZ, 0x3c, !UPT ;  /* 0x0000000726077292 */ /* 0x000fe2000f8e3c3f */
[----:B------:R-:W-:Y:S11]  /*44d0*/  @!P0 BRA `(.L_x_1183) ;  /* 0x0000000000048947 */ /* 0x000ff60003800000 */
[----:B------:R-:W-:Y:S01]  /*44e0*/  BPT.TRAP 0x1 ;  /* 0x000000040000795c */ /* 0x000fe20000300000 */
.L_x_1183:
[----:B------:R-:W-:Y:S01]  /*44f0*/  ULEA UR6, UR4, UR37, 0x3 ;  /* 0x0000002504067291 */ /* 0x000fe2000f8e183f */
[----:B------:R-:W-:-:S05]  /*4500*/  IMAD.U32 R20, RZ, RZ, UR7 ;  /* 0x00000007ff147e24 */ /* 0x000fca000f8e00ff */
[----:B------:R-:W-:-:S04]  /*4510*/  SHF.L.U32 R20, R20, 0x1f, RZ ;  /* 0x0000001f14147819 */ /* 0x000fc800000006ff */
[----:B------:R0:W1:Y:S01]  /*4520*/  SYNCS.PHASECHK.TRANS64.TRYWAIT P2, [UR6+0x30830], R20 ;  /* 0x03083014ff0075a7 */ /* 0x0000620008040146 */
[----:B------:R-:W-:Y:S05]  /*4530*/  @!P0 BRA `(.L_x_1184) ;  /* 0x0000000000048947 */ /* 0x000fea0003800000 */
[----:B------:R-:W-:Y:S01]  /*4540*/  BPT.TRAP 0x1 ;  /* 0x000000040000795c */ /* 0x000fe20000300000 */
.L_x_1184:
[----:B-1----:R-:W-:Y:S05]  /*4550*/  @P2 BRA `(.L_x_1185) ;  /* 0x0000000000082947 */ /* 0x002fea0003800000 */
[----:B------:R-:W1:Y:S02]  /*4560*/  SYNCS.PHASECHK.TRANS64.TRYWAIT P2, [UR6+0x30830], R20 ;  /* 0x03083014ff0075a7 */ /* 0x000e640008040146 */
[----:B-1----:R-:W-:Y:S05]  /*4570*/  @!P2 BRA `(.L_x_1186) ;  /* 0x000001080028a947 */ /* 0x002fea0003800000 */
.L_x_1185:
[----:B------:R-:W-:Y:S01]  /*4580*/  R2UR UR52, R14 ;  /* 0x000000000e3472ca */ /* 0x000fe200000e0000 */
[----:B------:R-:W-:Y:S01]  /*4590*/  ULEA UR5, UR4, UR61, 0xb ;  /* 0x0000003d04057291 */ /* 0x000fe2000f8e583f */
[----:B------:R-:W-:Y:S01]  /*45a0*/  R2UR UR53, R15 ;  /* 0x000000000f3572ca */ /* 0x000fe200000e0000 */
[----:B------:R-:W-:Y:S01]  /*45b0*/  WARPGROUP.ARRIVE ;  /* 0x00000000000079c5 */ /* 0x000fe20000000000 */
[----:B------:R-:W-:Y:S01]  /*45c0*/  UMOV UR55, 0x40000040 ;  /* 0x4000004000377882 */ /* 0x000fe20000000000 */
[----:B------:R-:W-:Y:S01]  /*45d0*/  UIADD3 UR10, UR5, 0x202, URZ ;  /* 0x00000202050a7890 */ /* 0x000fe2000fffe03f */
[-C--:B------:R-:W-:Y:S01]  /*45e0*/  FMUL.FTZ R24, R24, R0.reuse ;  /* 0x0000000018187220 */ /* 0x080fe20000410000 */
[----:B------:R-:W-:Y:S01]  /*45f0*/  UMOV UR11, 0x40000040 ;  /* 0x40000040000b7882 */ /* 0x000fe20000000000 */
[----:B------:R-:W-:Y:S01]  /*4600*/  UMOV UR54, UR5 ;  /* 0x0000000500367c82 */ /* 0x000fe20008000000 */
[----:B------:R-:W-:Y:S01]  /*4610*/  UIADD3 UR14, UR5, 0x204, URZ ;  /* 0x00000204050e7890 */ /* 0x000fe2000fffe03f */
[-C--:B------:R-:W-:Y:S01]  /*4620*/  FMUL.FTZ R25, R25, R0.reuse ;  /* 0x0000000019197220 */ /* 0x080fe20000410000 */
[----:B------:R-:W-:Y:S01]  /*4630*/  UMOV UR15, 0x40000040 ;  /* 0x40000040000f7882 */ /* 0x000fe20000000000 */
[----:B------:R-:W-:Y:S01]  /*4640*/  UIADD3 UR18, UR5, 0x206, URZ ;  /* 0x0000020605127890 */ /* 0x000fe2000fffe03f */
[-C--:B------:R-:W-:Y:S01]  /*4650*/  FMUL.FTZ R28, R28, R0.reuse ;  /* 0x000000001c1c7220 */ /* 0x080fe20000410000 */
[----:B------:R-:W-:Y:S01]  /*4660*/  UMOV UR19, 0x40000040 ;  /* 0x4000004000137882 */ /* 0x000fe20000000000 */
[----:B------:R-:W-:Y:S01]  /*4670*/  HGMMA.64x64x16.F32 R152, gdesc[UR52], RZ, !UPT, gsb0 ;  /* 0x00e00000349879f0 */ /* 0x000fe2000c0008ff */
[----:B------:R-:W-:Y:S01]  /*4680*/  R2UR UR52, R12 ;  /* 0x000000000c3472ca */ /* 0x000fe200000e0000 */
[----:B------:R-:W-:Y:S01]  /*4690*/  UIADD3 UR54, UR5, 0x2, URZ ;  /* 0x0000000205367890 */ /* 0x000fe2000fffe03f */
[----:B------:R-:W-:Y:S01]  /*46a0*/  R2UR UR53, R13 ;  /* 0x000000000d3572ca */ /* 0x000fe200000e0000 */
        /* <DEDUP_REMOVED lines=77> */
[----:B------:R-:W-:Y:S01]  /*4b80*/  FMUL.FTZ R149, R149, R0 ;  /* 0x0000000095957220 */ /* 0x000fe20000410000 */
[-C--:B------:R-:W-:Y:S01]  /*4b90*/  FMUL.FTZ R26, R26, R2.reuse ;  /* 0x000000021a1a7220 */ /* 0x080fe20000410000 */
[----:B------:R-:W-:Y:S01]  /*4ba0*/  HGMMA.64x64x16.F32 R152, gdesc[UR52], R152, gsb0 ;  /* 0x00e00000349879f0 */ /* 0x000fe20008000898 */
[----:B------:R-:W-:Y:S01]  /*4bb0*/  R2UR UR52, R10 ;  /* 0x000000000a3472ca */ /* 0x000fe200000e0000 */
[----:B------:R-:W-:Y:S01]  /*4bc0*/  UIADD3 UR54, UR5, 0x4, URZ ;  /* 0x0000000405367890 */ /* 0x000fe2000fffe03f */
[----:B------:R-:W-:Y:S01]  /*4bd0*/  R2UR UR53, R11 ;  /* 0x000000000b3572ca */ /* 0x000fe200000e0000 */
        /* <DEDUP_REMOVED lines=66> */
[----:B------:R-:W-:Y:S01]  /*5000*/  HGMMA.64x64x16.F32 R152, gdesc[UR52], R152, gsb0 ;  /* 0x00e00000349879f0 */ /* 0x000fe20008000898 */
[----:B------:R-:W-:Y:S01]  /*5010*/  R2UR UR52, R8 ;  /* 0x00000000083472ca */ /* 0x000fe200000e0000 */
[----:B------:R-:W-:Y:S01]  /*5020*/  UIADD3 UR54, UR5, 0x6, URZ ;  /* 0x0000000605367890 */ /* 0x000fe2000fffe03f */
[----:B------:R-:W-:Y:S01]  /*5030*/  R2UR UR53, R9 ;  /* 0x00000000093572ca */ /* 0x000fe200000e0000 */
[----:B------:R-:W-:Y:S01]  /*5040*/  UMOV UR55, 0x40000040 ;  /* 0x4000004000377882 */ /* 0x000fe20000000000 */
[----:B------:R-:W-:Y:S02]  /*5050*/  WARPGROUP.DEPBAR.LE gsb0, 0x0 ;  /* 0x00008000000079c5 */ /* 0x000fe40000010000 */
[----:B------:R-:W-:-:S09]  /*5060*/  WARPGROUP.ARRIVE ;  /* 0x00000000000079c5 */ /* 0x000fd20000000000 */
        /* <DEDUP_REMOVED lines=8> */
[----:B------:R-:W-:Y:S01]  /*50f0*/  UIADD3 UR54, UR5, 0x606, URZ ;  /* 0x0000060605367890 */ /* 0x000fe2000fffe03f */
[----:B------:R-:W-:Y:S01]  /*5100*/  UMOV UR52, UR56 ;  /* 0x0000003800347c82 */ /* 0x000fe20008000000 */
[----:B------:R-:W-:Y:S01]  /*5110*/  UMOV UR53, UR57 ;  /* 0x0000003900357c82 */ /* 0x000fe20008000000 */
[----:B------:R-:W-:Y:S01]  /*5120*/  UMOV UR55, 0x40000040 ;  /* 0x4000004000377882 */ /* 0x000fe20000000000 */
        /* <DEDUP_REMOVED lines=34> */
[----:B------:R-:W-:Y:S05]  /*5350*/  @!P0 BRA `(.L_x_1187) ;  /* 0x0000000000048947 */ /* 0x000fea0003800000 */
[----:B------:R-:W-:Y:S01]  /*5360*/  BPT.TRAP 0x1 ;  /* 0x000000040000795c */ /* 0x000fe20000300000 */
.L_x_1187:
[----:B------:R-:W-:Y:S01]  /*5370*/  ULEA UR10, UR36, UR37, 0x3 ;  /* 0x00000025240a7291 */ /* 0x000fe2000f8e183f */
[----:B------:R-:W-:-:S05]  /*5380*/  IMAD.U32 R0, RZ, RZ, UR38 ;  /* 0x00000026ff007e24 */ /* 0x000fca000f8e00ff */
[----:B------:R-:W-:-:S04]  /*5390*/  SHF.L.U32 R0, R0, 0x1f, RZ ;  /* 0x0000001f00007819 */ /* 0x000fc800000006ff */
[----:B------:R2:W3:Y:S01]  /*53a0*/  SYNCS.PHASECHK.TRANS64.TRYWAIT P2, [UR10+0x30850], R0 ;  /* 0x03085000ff0075a7 */ /* 0x0004e2000804014a */
[----:B------:R-:W-:Y:S05]  /*53b0*/  @!P0 BRA `(.L_x_1188) ;  /* 0x0000000000048947 */ /* 0x000fea0003800000 */
[----:B------:R-:W-:Y:S01]  /*53c0*/  BPT.TRAP 0x1 ;  /* 0x000000040000795c */ /* 0x000fe20000300000 */
.L_x_1188:
[----:B---3--:R-:W-:Y:S05]  /*53d0*/  @P2 BRA `(.L_x_1189) ;  /* 0x0000000000082947 */ /* 0x008fea0003800000 */
[----:B------:R-:W3:Y:S02]  /*53e0*/  SYNCS.PHASECHK.TRANS64.TRYWAIT P2, [UR10+0x30850], R0 ;  /* 0x03085000ff0075a7 */ /* 0x000ee4000804014a */
[----:B---3--:R-:W-:Y:S05]  /*53f0*/  @!P2 BRA `(.L_x_1190) ;  /* 0x000000f800a0a947 */ /* 0x008fea0003800000 */
.L_x_1189:
[----:B------:R-:W-:Y:S01]  /*5400*/  UIADD3 UR5, UR37, 0x400, URZ ;  /* 0x0000040025057890 */ /* 0x000fe2000fffe03f */
[----:B------:R-:W-:Y:S01]  /*5410*/  WARPGROUP.ARRIVE ;  /* 0x00000000000079c5 */ /* 0x000fe20000000000 */
[----:B------:R-:W-:Y:S01]  /*5420*/  UMOV UR15, 0x40000040 ;  /* 0x40000040000f7882 */ /* 0x000fe20000000000 */
[----:B------:R-:W-:Y:S01]  /*5430*/  PLOP3.LUT P2, PT, PT, PT, UP0, 0x80, 0x0 ;  /* 0x000000000000781c */ /* 0x000fe20003f4f008 */
[----:B------:R-:W-:Y:S01]  /*5440*/  USHF.R.U32.HI UR5, URZ, 0x4, UR5 ;  /* 0x000000043f057899 */ /* 0x000fe20008011605 */
[----:B------:R-:W-:Y:S01]  /*5450*/  PLOP3.LUT P3, PT, PT, PT, UP0, 0x80, 0x0 ;  /* 0x000000000000781c */ /* 0x000fe20003f6f008 */
[----:B01----:R-:W0:Y:S01]  /*5460*/  LDC R20, c[0x0][0x2f0] ;  /* 0x0000bc00ff147b82 */ /* 0x003e220000000800 */
[----:B------:R-:W-:Y:S01]  /*5470*/  IMAD.SHL.U32 R2, R205, 0x40, RZ ;  /* 0x00000040cd027824 */ /* 0x000fe200078e00ff */
[----:B------:R-:W-:Y:S01]  /*5480*/  ULOP3.LUT UR5, UR5, 0x3fff, URZ, 0xc0, !UPT ;  /* 0x00003fff05057892 */ /* 0x000fe2000f8ec03f */
[----:B------:R-:W-:-:S03]  /*5490*/  ULDC UR11, c[0x0][0x9dc] ;  /* 0x00027700000b7ab9 */ /* 0x000fc60000000800 */
[----:B------:R-:W-:Y:S02]  /*54a0*/  ULOP3.LUT UR5, UR5, 0x2000000, URZ, 0xfc, !UPT ;  /* 0x0200000005057892 */ /* 0x000fe4000f8efc3f */
[----:B------:R-:W1:Y:S01]  /*54b0*/  LDC R21, c[0x0][0x288] ;  /* 0x0000a200ff157b82 */ /* 0x000e620000000800 */
[----:B------:R-:W-:Y:S01]  /*54c0*/  UMOV UR18, UR11 ;  /* 0x0000000b00127c82 */ /* 0x000fe20008000000 */
[----:B------:R-:W-:Y:S01]  /*54d0*/  ULEA UR5, UR36, UR5, 0xb ;  /* 0x0000000524057291 */ /* 0x000fe2000f8e583f */
[----:B------:R-:W-:-:S06]  /*54e0*/  ULDC UR11, c[0x0][0x9e0] ;  /* 0x00027800000b7ab9 */ /* 0x000fcc0000000800 */
        /* <DEDUP_REMOVED lines=15> */
[----:B------:R-:W-:Y:S02]  /*55e0*/  UMOV UR15, 0x40000040 ;  /* 0x40000040000f7882 */ /* 0x000fe40000000000 */
[----:B------:R-:W-:Y:S01]  /*55f0*/  @UP0 ULDC UR5, c[0x0][0x44c] ;  /* 0x0001130000050ab9 */ /* 0x000fe20000000800 */
[----:B------:R-:W-:Y:S02]  /*5600*/  WARPGROUP.DEPBAR.LE gsb0, 0x0 ;  /* 0x00008000000079c5 */ /* 0x000fe40000010000 */
[----:B------:R-:W-:-:S15]  /*5610*/  WARPGROUP.ARRIVE ;  /* 0x00000000000079c5 */ /* 0x000fde0000000000 */
[----:B------:R-:W-:-:S06]  /*5620*/  NOP ;  /* 0x0000000000007918 */ /* 0x000fcc0000000000 */
[----:B------:R-:W-:Y:S03]  /*5630*/  HGMMA.64x256x16.F32 R24, R184, gdesc[UR12].tnspB, R24, gsb0 ;  /* 0x43e0000cb8187df0 */ /* 0x000fe60008000818 */
[----:B------:R-:W-:Y:S02]  /*5640*/  WARPGROUP.DEPBAR.LE gsb0, 0x0 ;  /* 0x00008000000079c5 */ /* 0x000fe40000010000 */
[----:B------:R-:W-:Y:S01]  /*5650*/  VIADD R186, R19, UR60 ;  /* 0x0000003c13ba7c36 */ /* 0x000fe20008000000 */
[----:B------:R-:W-:-:S03]  /*5660*/  IADD3 R184, -R2, 0x1, RZ ;  /* 0x0000000102b87810 */ /* 0x000fc60007ffe1ff */
[----:B--2---:R-:W-:Y:S01]  /*5670*/  @P2 IMAD.HI.U32 R0, R186, UR5, RZ ;  /* 0x00000005ba002c27 */ /* 0x004fe2000f8e00ff */
[----:B------:R-:W-:Y:S01]  /*5680*/  @UP0 ULDC UR5, c[0x0][0x450] ;  /* 0x0001140000050ab9 */ /* 0x000fe20000000800 */
[----:B------:R-:W-:Y:S02]  /*5690*/  PLOP3.LUT P2, PT, PT, PT, UP1, 0x40, 0x0 ;  /* 0x000000000000781c */ /* 0x000fe40003f4e818 */
[----:B------:R-:W-:Y:S01]  /*56a0*/  IMAD R185, R17, -0x2, R184 ;  /* 0xfffffffe11b97824 */ /* 0x000fe200078e02b8 */
[----:B------:R-:W-:Y:S01]  /*56b0*/  @P3 SHF.R.U32.HI R186, RZ, UR5, R0 ;  /* 0x00000005ffba3c19 */ /* 0x000fe20008011600 */
[----:B------:R-:W-:Y:S01]  /*56c0*/  IMAD.U32 R0, RZ, RZ, UR6 ;  /* 0x00000006ff007e24 */ /* 0x000fe2000f8e00ff */
[----:B------:R-:W-:-:S03]  /*56d0*/  ULOP3.LUT UR5, URZ, UR18, URZ, 0x33, !UPT ;  /* 0x000000123f057292 */ /* 0x000fc6000f8e333f */
[----:B------:R-:W2:Y:S01]  /*56e0*/  SHFL.IDX PT, R189, R186, RZ, 0x1c1f ;  /* 0x001c1fffbabd7589 */ /* 0x000ea200000e0000 */
[----:B------:R-:W-:-:S05]  /*56f0*/  @!P1 VIADD R0, R0, 0x30840 ;  /* 0x0003084000009836 */ /* 0x000fca0000000000 */
[----:B------:R-:W-:-:S04]  /*5700*/  @!P1 PRMT R0, RZ, 0x654, R0 ;  /* 0x00000654ff009816 */ /* 0x000fc80000000000 */
[----:B------:R0:W-:Y:S02]  /*5710*/  @!P1 SYNCS.ARRIVE.TRANS64.RED.A1T0 RZ, [R0+URZ], RZ ;  /* 0x000000ff00ff99a7 */ /* 0x0001e4000810043f */
[----:B0-----:R-:W-:-:S04]  /*5720*/  IMAD R0, R20, UR39, R185 ;  /* 0x0000002714007c24 */ /* 0x001fc8000f8e02b9 */
[----:B-1----:R-:W-:-:S04]  /*5730*/  IMAD.IADD R0, R0, 0x1, -R21 ;  /* 0x0000000100007824 */ /* 0x002fc800078e0a15 */
[C---:B------:R-:W-:Y:S02]  /*5740*/  VIADD R190, R0.reuse, UR11 ;  /* 0x0000000b00be7c36 */ /* 0x040fe40008000000 */
[----:B------:R-:W-:Y:S02]  /*5750*/  VIADD R191, R0, UR5 ;  /* 0x0000000500bf7c36 */ /* 0x000fe40008000000 */
[--C-:B--2---:R-:W-:Y:S02]  /*5760*/  IMAD.IADD R187, R190, 0x1, R189.reuse ;  /* 0x00000001bebb7824 */ /* 0x104fe400078e02bd */
[----:B------:R-:W-:Y:S01]  /*5770*/  IMAD.IADD R188, R191, 0x1, R189 ;  /* 0x00000001bfbc7824 */ /* 0x000fe200078e02bd */
[----:B------:R-:W-:Y:S06]  /*5780*/  @P2 BRA `(.L_x_1191) ;  /* 0x00000000005c2947 */ /* 0x000fec0003800000 */
[----:B------:R-:W-:Y:S01]  /*5790*/  IMAD R0, R20, UR39, R189 ;  /* 0x0000002714007c24 */ /* 0x000fe2000f8e02bd */
[----:B------:R-:W-:Y:S03]  /*57a0*/  BSSY B0, `(.L_x_1192) ;  /* 0x0000011000007945 */ /* 0x000fe60003800000 */
[----:B------:R-:W-:-:S05]  /*57b0*/  IMAD.IADD R189, R0, 0x1, -R21 ;  /* 0x0000000100bd7824 */ /* 0x000fca00078e0a15 */
[----:B------:R-:W-:-:S13]  /*57c0*/  ISETP.GT.AND P2, PT, R189, -0x1, PT ;  /* 0xffffffffbd00780c */ /* 0x000fda0003f44270 */
[----:B------:R-:W-:Y:S05]  /*57d0*/  @P2 BRA `(.L_x_1193) ;  /* 0x0000000000202947 */ /* 0x000fea0003800000 */
[----:B------:R-:W-:Y:S01]  /*57e0*/  IMAD.U32 R192, RZ, RZ, UR59 ;  /* 0x0000003bffc07e24 */ /* 0x000fe2000f8e00ff */
[----:B------:R-:W-:-:S04]  /*57f0*/  LOP3.LUT R189, RZ, R189, RZ, 0x33, !PT ;  /* 0x000000bdffbd7212 */ /* 0x000fc800078e33ff */
[----:B------:R-:W-:-:S13]  /*5800*/  ISETP.NE.AND P2, PT, R192, 0x1, PT ;  /* 0x00000001c000780c */ /* 0x000fda0003f45270 */
[----:B------:R-:W0:Y:S02]  /*5810*/  @P2 LDC.64 R184, c[0x0][0x9e8] ;  /* 0x00027a00ffb82b82 */ /* 0x000e240000000a00 */
[----:B0-----:R-:W-:-:S05]  /*5820*/  @P2 IMAD.HI.U32 R184, R189, R184, RZ ;  /* 0x000000b8bdb82227 */ /* 0x001fca00078e00ff */
[----:B------:R-:W-:-:S04]  /*5830*/  @P2 SHF.R.U32.HI R189, RZ, R185, R184 ;  /* 0x000000b9ffbd2219 */ /* 0x000fc800000116b8 */
[----:B------:R-:W-:Y:S01]  /*5840*/  LOP3.LUT R189, RZ, R189, RZ, 0x33, !PT ;  /* 0x000000bdffbd7212 */ /* 0x000fe200078e33ff */
[----:B------:R-:W-:Y:S06]  /*5850*/  BRA `(.L_x_1194) ;  /* 0x0000000000147947 */ /* 0x000fec0003800000 */
.L_x_1193:
[----:B------:R-:W-:-:S05]  /*5860*/  IMAD.U32 R192, RZ, RZ, UR59 ;  /* 0x0000003bffc07e24 */ /* 0x000fca000f8e00ff */
[----:B------:R-:W-:-:S13]  /*5870*/  ISETP.NE.AND P2, PT, R192, 0x1, PT ;  /* 0x00000001c000780c */ /* 0x000fda0003f45270 */
[----:B------:R-:W0:Y:S02]  /*5880*/  @P2 LDC.64 R184, c[0x0][0x9e8] ;  /* 0x00027a00ffb82b82 */ /* 0x000e240000000a00 */
[----:B0-----:R-:W-:-:S05]  /*5890*/  @P2 IMAD.HI.U32 R184, R189, R184, RZ ;  /* 0x000000b8bdb82227 */ /* 0x001fca00078e00ff */
[----:B------:R-:W-:-:S07]  /*58a0*/  @P2 SHF.R.U32.HI R189, RZ, R185, R184 ;  /* 0x000000b9ffbd2219 */ /* 0x000fce00000116b8 */
.L_x_1194:
[----:B------:R-:W-:Y:S05]  /*58b0*/  BSYNC B0 ;  /* 0x0000000000007941 */ /* 0x000fea0003800000 */
.L_x_1192:
[----:B------:R-:W-:-:S04]  /*58c0*/  IMAD R0, R189, R192, -R2 ;  /* 0x000000c0bd007224 */ /* 0x000fc800078e0a02 */
[----:B------:R-:W-:-:S05]  /*58d0*/  IMAD R0, R17, -0x2, R0 ;  /* 0xfffffffe11007824 */ /* 0x000fca00078e0200 */
[----:B------:R-:W-:Y:S02]  /*58e0*/  VIADDMNMX R187, R0, R192, R187, PT ;  /* 0x000000c000bb7246 */ /* 0x000fe400038001bb */
[----:B------:R-:W-:-:S07]  /*58f0*/  VIMNMX R188, R188, R0, !PT ;  /* 0x00000000bcbc7248 */ /* 0x000fce0007fe0100 */
.L_x_1191:
[----:B------:R-:W-:Y:S01]  /*5900*/  ISETP.GT.AND P2, PT, R205, -0x1, PT ;  /* 0xffffffffcd00780c */ /* 0x000fe20003f44270 */
[----:B------:R-:W0:Y:S03]  /*5910*/  SHFL.IDX PT, R189, R186, 0x1, 0x1c1f ;  /* 0x003c1f00babd7f89 */ /* 0x000e2600000e0000 */
[C---:B------:R-:W-:Y:S02]  /*5920*/  ISETP.GT.AND P5, PT, R188.reuse, RZ, P2 ;  /* 0x000000ffbc00720c */ /* 0x040fe400017a4270 */
[C---:B------:R-:W-:Y:S02]  /*5930*/  ISETP.GT.AND P4, PT, R188.reuse, 0x1, P2 ;  /* 0x00000001bc00780c */ /* 0x040fe40001784270 */
[----:B------:R-:W-:Y:S02]  /*5940*/  ISETP.LT.OR P5, PT, R187, 0x1, P5 ;  /* 0x00000001bb00780c */ /* 0x000fe40002fa1670 */
[----:B------:R-:W-:-:S02]  /*5950*/  ISETP.GT.AND P6, PT, R188, 0x8, P2 ;  /* 0x00000008bc00780c */ /* 0x000fc400017c4270 */
[----:B------:R-:W-:Y:S02]  /*5960*/  FSEL R185, R152, -INF , !P5 ;  /* 0xff80000098b97808 */ /* 0x000fe40006800000 */
[C---:B------:R-:W-:Y:S02]  /*5970*/  ISETP.GT.AND P5, PT, R188.reuse, 0x10, P2 ;  /* 0x00000010bc00780c */ /* 0x040fe400017a4270 */
[----:B------:R-:W-:Y:S02]  /*5980*/  ISETP.GT.AND P3, PT, R188, 0x9, P2 ;  /* 0x00000009bc00780c */ /* 0x000fe40001764270 */
[C---:B------:R-:W-:Y:S02]  /*5990*/  ISETP.LT.OR P5, PT, R187.reuse, 0x11, P5 ;  /* 0x00000011bb00780c */ /* 0x040fe40002fa1670 */
[----:B------:R-:W-:Y:S02]  /*59a0*/  ISETP.LT.OR P4, PT, R187, 0x2, P4 ;  /* 0x00000002bb00780c */ /* 0x000fe40002781670 */
[----:B------:R-:W-:-:S02]  /*59b0*/  FSEL R160, R160, -INF , !P5 ;  /* 0xff800000a0a07808 */ /* 0x000fc40006800000 */
[----:B------:R-:W-:Y:S01]  /*59c0*/  ISETP.GT.AND P5, PT, R188, 0x20, P2 ;  /* 0x00000020bc00780c */ /* 0x000fe200017a4270 */
[--C-:B0-----:R-:W-:Y:S01]  /*59d0*/  IMAD.IADD R184, R190, 0x1, R189.reuse ;  /* 0x00000001beb87824 */ /* 0x101fe200078e02bd */
[----:B------:R-:W-:Y:S01]  /*59e0*/  ISETP.LT.OR P6, PT, R187, 0x9, P6 ;  /* 0x00000009bb00780c */ /* 0x000fe200037c1670 */
[----:B------:R-:W-:Y:S01]  /*59f0*/  IMAD.IADD R186, R191, 0x1, R189 ;  /* 0x00000001bfba7824 */ /* 0x000fe200078e02bd */
[C---:B------:R-:W-:Y:S02]  /*5a00*/  ISETP.LT.OR P3, PT, R187.reuse, 0xa, P3 ;  /* 0x0000000abb00780c */ /* 0x040fe40001f61670 */
[----:B------:R-:W-:Y:S02]  /*5a10*/  ISETP.LT.OR P5, PT, R187, 0x21, P5 ;  /* 0x00000021bb00780c */ /* 0x000fe40002fa1670 */
[----:B------:R-:W-:Y:S02]  /*5a20*/  FSEL R0, R153, -INF , !P4 ;  /* 0xff80000099007808 */ /* 0x000fe40006000000 */
[----:B------:R-:W-:-:S02]  /*5a30*/  FSEL R156, R156, -INF , !P6 ;  /* 0xff8000009c9c7808 */ /* 0x000fc40007000000 */
[----:B------:R-:W-:Y:S02]  /*5a40*/  FSEL R157, R157, -INF , !P3 ;  /* 0xff8000009d9d7808 */ /* 0x000fe40005800000 */
[C---:B------:R-:W-:Y:S02]  /*5a50*/  ISETP.GT.AND P4, PT, R188.reuse, 0x11, P2 ;  /* 0x00000011bc00780c */ /* 0x040fe40001784270 */
[C---:B------:R-:W-:Y:S02]  /*5a60*/  ISETP.GT.AND P6, PT, R188.reuse, 0x18, P2 ;  /* 0x00000018bc00780c */ /* 0x040fe400017c4270 */
[----:B------:R-:W-:Y:S02]  /*5a70*/  ISETP.GT.AND P3, PT, R188, 0x19, P2 ;  /* 0x00000019bc00780c */ /* 0x000fe40001764270 */
[----:B------:R-:W-:Y:S02]  /*5a80*/  FSEL R168, R168, -INF , !P5 ;  /* 0xff800000a8a87808 */ /* 0x000fe40006800000 */
[----:B------:R-:W-:-:S02]  /*5a90*/  ISETP.GT.AND P5, PT, R188, 0x30, P2 ;  /* 0x00000030bc00780c */ /* 0x000fc400017a4270 */
[C---:B------:R-:W-:Y:S02]  /*5aa0*/  ISETP.LT.OR P4, PT, R187.reuse, 0x12, P4 ;  /* 0x00000012bb00780c */ /* 0x040fe40002781670 */
[C---:B------:R-:W-:Y:S02]  /*5ab0*/  ISETP.LT.OR P6, PT, R187.reuse, 0x19, P6 ;  /* 0x00000019bb00780c */ /* 0x040fe400037c1670 */
        /* <DEDUP_REMOVED lines=9> */
[----:B------:R-:W-:-:S02]  /*5b50*/  PLOP3.LUT P5, PT, PT, PT, UP1, 0x40, 0x0 ;  /* 0x000000000000781c */ /* 0x000fc40003fae818 */
[C---:B------:R-:W-:Y:S02]  /*5b60*/  ISETP.LT.OR P4, PT, R187.reuse, 0x22, P4 ;  /* 0x00000022bb00780c */ /* 0x040fe40002781670 */
[C---:B------:R-:W-:Y:S02]  /*5b70*/  ISETP.LT.OR P6, PT, R187.reuse, 0x29, P6 ;  /* 0x00000029bb00780c */ /* 0x040fe400037c1670 */
[----:B------:R-:W-:Y:S02]  /*5b80*/  ISETP.LT.OR P3, PT, R187, 0x2a, P3 ;  /* 0x0000002abb00780c */ /* 0x000fe40001f61670 */
[----:B------:R-:W-:Y:S02]  /*5b90*/  FSEL R169, R169, -INF , !P4 ;  /* 0xff800000a9a97808 */ /* 0x000fe40006000000 */
[----:B------:R-:W-:Y:S02]  /*5ba0*/  FSEL R172, R172, -INF , !P6 ;  /* 0xff800000acac7808 */ /* 0x000fe40007000000 */
[----:B------:R-:W-:-:S02]  /*5bb0*/  FSEL R173, R173, -INF , !P3 ;  /* 0xff800000adad7808 */ /* 0x000fc40005800000 */
[C---:B------:R-:W-:Y:S02]  /*5bc0*/  ISETP.GT.AND P4, PT, R188.reuse, 0x31, P2 ;  /* 0x00000031bc00780c */ /* 0x040fe40001784270 */
[C---:B------:R-:W-:Y:S02]  /*5bd0*/  ISETP.GT.AND P6, PT, R188.reuse, 0x38, P2 ;  /* 0x00000038bc00780c */ /* 0x040fe400017c4270 */
[----:B------:R-:W-:Y:S02]  /*5be0*/  ISETP.GT.AND P3, PT, R188, 0x39, P2 ;  /* 0x00000039bc00780c */ /* 0x000fe40001764270 */
[C---:B------:R-:W-:Y:S02]  /*5bf0*/  ISETP.LT.OR P4, PT, R187.reuse, 0x32, P4 ;  /* 0x00000032bb00780c */ /* 0x040fe40002781670 */
[C---:B------:R-:W-:Y:S02]  /*5c00*/  ISETP.LT.OR P6, PT, R187.reuse, 0x39, P6 ;  /* 0x00000039bb00780c */ /* 0x040fe400037c1670 */
[----:B------:R-:W-:-:S02]  /*5c10*/  ISETP.LT.OR P3, PT, R187, 0x3a, P3 ;  /* 0x0000003abb00780c */ /* 0x000fc40001f61670 */
[----:B------:R-:W-:Y:S02]  /*5c20*/  FSEL R177, R177, -INF , !P4 ;  /* 0xff800000b1b17808 */ /* 0x000fe40006000000 */
[----:B------:R-:W-:Y:S02]  /*5c30*/  FSEL R180, R180, -INF , !P6 ;  /* 0xff800000b4b47808 */ /* 0x000fe40007000000 */
[----:B------:R-:W-:Y:S01]  /*5c40*/  FSEL R181, R181, -INF , !P3 ;  /* 0xff800000b5b57808 */ /* 0x000fe20005800000 */
        /* <DEDUP_REMOVED lines=14> */
.L_x_1197:
[----:B------:R-:W-:-:S05]  /*5d30*/  IMAD.U32 R188, RZ, RZ, UR59 ;  /* 0x0000003bffbc7e24 */ /* 0x000fca000f8e00ff */
[----:B------:R-:W-:-:S13]  /*5d40*/  ISETP.NE.AND P3, PT, R188, 0x1, PT ;  /* 0x00000001bc00780c */ /* 0x000fda0003f65270 */
[----:B------:R-:W0:Y:S02]  /*5d50*/  @P3 LDC.64 R152, c[0x0][0x9e8] ;  /* 0x00027a00ff983b82 */ /* 0x000e240000000a00 */
[----:B0-----:R-:W-:-:S05]  /*5d60*/  @P3 IMAD.HI.U32 R152, R187, R152, RZ ;  /* 0x00000098bb983227 */ /* 0x001fca00078e00ff */
[----:B------:R-:W-:-:S07]  /*5d70*/  @P3 SHF.R.U32.HI R187, RZ, R153, R152 ;  /* 0x00000099ffbb3219 */ /* 0x000fce0000011698 */
.L_x_1198:
[----:B------:R-:W-:Y:S05]  /*5d80*/  BSYNC B0 ;  /* 0x0000000000007941 */ /* 0x000fea0003800000 */
.L_x_1196:
[----:B------:R-:W-:-:S04]  /*5d90*/  IMAD R2, R187, R188, -R2 ;  /* 0x000000bcbb027224 */ /* 0x000fc800078e0a02 */
[----:B------:R-:W-:-:S05]  /*5da0*/  IMAD R153, R17, -0x2, R2 ;  /* 0xfffffffe11997824 */ /* 0x000fca00078e0202 */
[----:B------:R-:W-:Y:S02]  /*5db0*/  VIADDMNMX R184, R153, R188, R184, PT ;  /* 0x000000bc99b87246 */ /* 0x000fe400038001b8 */
[----:B------:R-:W-:-:S07]  /*5dc0*/  VIMNMX R186, R186, R153, !PT ;  /* 0x00000099baba7248 */ /* 0x000fce0007fe0100 */
.L_x_1195:
[----:B------:R-:W-:Y:S01]  /*5dd0*/  FMNMX.FTZ R153, R185, R4, !PT ;  /* 0x00000004b9997209 */ /* 0x000fe20007810000 */
[----:B------:R-:W-:Y:S01]  /*5de0*/  ULDC UR5, c[0x0][0x988] ;  /* 0x0002620000057ab9 */ /* 0x000fe20000000800 */
[----:B------:R-:W-:Y:S01]  /*5df0*/  ISETP.GT.AND P4, PT, R186, RZ, P2 ;  /* 0x000000ffba00720c */ /* 0x000fe20001784270 */
[----:B------:R-:W-:Y:S01]  /*5e00*/  UMOV UR38, UR7 ;  /* 0x0000000700267c82 */ /* 0x000fe20008000000 */
[----:B------:R-:W-:Y:S01]  /*5e10*/  FMNMX.FTZ R153, R0, R153, !PT ;  /* 0x0000009900997209 */ /* 0x000fe20007810000 */
[----:B------:R-:W-:Y:S01]  /*5e20*/  UMOV UR36, UR4 ;  /* 0x0000000400247c82 */ /* 0x000fe20008000000 */
[----:B------:R-:W-:Y:S02]  /*5e30*/  ISETP.GT.AND P3, PT, R186, 0x1, P2 ;  /* 0x00000001ba00780c */ /* 0x000fe40001764270 */
[----:B------:R-:W-:Y:S02]  /*5e40*/  FMNMX.FTZ R2, R156, R153, !PT ;  /* 0x000000999c027209 */ /* 0x000fe40007810000 */
[----:B------:R-:W-:-:S02]  /*5e50*/  ISETP.LT.OR P4, PT, R184, 0x1, P4 ;  /* 0x00000001b800780c */ /* 0x000fc40002781670 */
[----:B------:R-:W-:Y:S02]  /*5e60*/  FMNMX.FTZ R153, R157, R2, !PT ;  /* 0x000000029d997209 */ /* 0x000fe40007810000 */
[----:B------:R-:W-:Y:S02]  /*5e70*/  ISETP.GT.AND P5, PT, R186, 0x8, P2 ;  /* 0x00000008ba00780c */ /* 0x000fe400017a4270 */
[----:B------:R-:W-:Y:S02]  /*5e80*/  FMNMX.FTZ R2, R160, R153, !PT ;  /* 0x00000099a0027209 */ /* 0x000fe40007810000 */
[----:B------:R-:W-:Y:S02]  /*5e90*/  ISETP.LT.OR P3, PT, R184, 0x2, P3 ;  /* 0x00000002b800780c */ /* 0x000fe40001f61670 */
[----:B------:R-:W-:Y:S02]  /*5ea0*/  FMNMX.FTZ R153, R161, R2, !PT ;  /* 0x00000002a1997209 */ /* 0x000fe40007810000 */
[----:B------:R-:W-:-:S02]  /*5eb0*/  FSEL R154, R154, -INF , !P4 ;  /* 0xff8000009a9a7808 */ /* 0x000fc40006000000 */
        /* <DEDUP_REMOVED lines=15> */
[----:B------:R-:W-:Y:S02]  /*5fb0*/  FSEL R159, R159, -INF , !P6 ;  /* 0xff8000009f9f7808 */ /* 0x000fe40007000000 */
[----:B------:R-:W-:Y:S02]  /*5fc0*/  FMNMX.FTZ R2, R180, R153, !PT ;  /* 0x00000099b4027209 */ /* 0x000fe40007810000 */
[----:B------:R-:W-:-:S02]  /*5fd0*/  ISETP.LT.OR P3, PT, R184, 0x11, P3 ;  /* 0x00000011b800780c */ /* 0x000fc40001f61670 */
[----:B------:R-:W-:Y:S02]  /*5fe0*/  FMNMX.FTZ R2, R181, R2, !PT ;  /* 0x00000002b5027209 */ /* 0x000fe40007810000 */
[C---:B------:R-:W-:Y:S02]  /*5ff0*/  ISETP.GT.AND P4, PT, R186.reuse, 0x19, P2 ;  /* 0x00000019ba00780c */ /* 0x040fe40001784270 */
[----:B------:R-:W-:Y:S01]  /*6000*/  ISETP.GT.AND P6, PT, R186, 0x18, P2 ;  /* 0x00000018ba00780c */ /* 0x000fe200017c4270 */
[----:B------:R-:W0:Y:S01]  /*6010*/  SHFL.BFLY PT, R153, R2, 0x2, 0x1f ;  /* 0x0c401f0002997f89 */ /* 0x000e2200000e0000 */
[----:B------:R-:W-:Y:S02]  /*6020*/  ISETP.LT.OR P5, PT, R184, 0x12, P5 ;  /* 0x00000012b800780c */ /* 0x000fe40002fa1670 */
[----:B------:R-:W-:Y:S02]  /*6030*/  FSEL R162, R162, -INF , !P3 ;  /* 0xff800000a2a27808 */ /* 0x000fe40005800000 */
[----:B------:R-:W-:-:S02]  /*6040*/  ISETP.LT.OR P4, PT, R184, 0x1a, P4 ;  /* 0x0000001ab800780c */ /* 0x000fc40002781670 */
[----:B------:R-:W-:Y:S02]  /*6050*/  ISETP.LT.OR P6, PT, R184, 0x19, P6 ;  /* 0x00000019b800780c */ /* 0x000fe400037c1670 */
[----:B------:R-:W-:Y:S02]  /*6060*/  FSEL R163, R163, -INF , !P5 ;  /* 0xff800000a3a37808 */ /* 0x000fe40006800000 */
[----:B------:R-:W-:Y:S02]  /*6070*/  FSEL R167, R167, -INF , !P4 ;  /* 0xff800000a7a77808 */ /* 0x000fe40006000000 */
[----:B------:R-:W-:Y:S02]  /*6080*/  ISETP.GT.AND P3, PT, R186, 0x20, P2 ;  /* 0x00000020ba00780c */ /* 0x000fe40001764270 */
[----:B------:R-:W-:Y:S02]  /*6090*/  FSEL R166, R166, -INF , !P6 ;  /* 0xff800000a6a67808 */ /* 0x000fe40007000000 */
[----:B------:R-:W-:-:S02]  /*60a0*/  ISETP.GT.AND P5, PT, R186, 0x21, P2 ;  /* 0x00000021ba00780c */ /* 0x000fc400017a4270 */
[----:B------:R-:W-:Y:S02]  /*60b0*/  ISETP.LT.OR P3, PT, R184, 0x21, P3 ;  /* 0x00000021b800780c */ /* 0x000fe40001f61670 */
[----:B------:R-:W-:Y:S02]  /*60c0*/  ISETP.GT.AND P6, PT, R186, 0x28, P2 ;  /* 0x00000028ba00780c */ /* 0x000fe400017c4270 */
[----:B------:R-:W-:Y:S02]  /*60d0*/  ISETP.LT.OR P5, PT, R184, 0x22, P5 ;  /* 0x00000022b800780c */ /* 0x000fe40002fa1670 */
[----:B0-----:R-:W-:Y:S02]  /*60e0*/  FMNMX.FTZ R153, R2, R153, !PT ;  /* 0x0000009902997209 */ /* 0x001fe40007810000 */
[----:B------:R-:W-:Y:S02]  /*60f0*/  FMNMX.FTZ R2, R154, R3, !PT ;  /* 0x000000039a027209 */ /* 0x000fe40007810000 */
[----:B------:R-:W-:Y:S01]  /*6100*/  FSEL R170, R170, -INF , !P3 ;  /* 0xff800000aaaa7808 */ /* 0x000fe20005800000 */
[----:B------:R-:W0:Y:S01]  /*6110*/  SHFL.BFLY PT, R152, R153, 0x1, 0x1f ;  /* 0x0c201f0099987f89 */ /* 0x000e2200000e0000 */
[----:B------:R-:W-:-:S02]  /*6120*/  ISETP.GT.AND P3, PT, R186, 0x29, P2 ;  /* 0x00000029ba00780c */ /* 0x000fc40001764270 */
[----:B------:R-:W-:Y:S02]  /*6130*/  FSEL R171, R171, -INF , !P5 ;  /* 0xff800000abab7808 */ /* 0x000fe40006800000 */
[----:B------:R-:W-:Y:S02]  /*6140*/  ISETP.LT.OR P6, PT, R184, 0x29, P6 ;  /* 0x00000029b800780c */ /* 0x000fe400037c1670 */
[----:B------:R-:W-:Y:S02]  /*6150*/  ISETP.GT.AND P5, PT, R186, 0x30, P2 ;  /* 0x00000030ba00780c */ /* 0x000fe400017a4270 */
[----:B------:R-:W-:Y:S02]  /*6160*/  ISETP.LT.OR P3, PT, R184, 0x2a, P3 ;  /* 0x0000002ab800780c */ /* 0x000fe40001f61670 */
[----:B------:R-:W-:Y:S02]  /*6170*/  FSEL R174, R174, -INF , !P6 ;  /* 0xff800000aeae7808 */ /* 0x000fe40007000000 */
[----:B------:R-:W-:-:S02]  /*6180*/  ISETP.GT.AND P6, PT, R186, 0x31, P2 ;  /* 0x00000031ba00780c */ /* 0x000fc400017c4270 */
[----:B------:R-:W-:Y:S02]  /*6190*/  FSEL R175, R175, -INF , !P3 ;  /* 0xff800000afaf7808 */ /* 0x000fe40005800000 */
[----:B------:R-:W-:Y:S02]  /*61a0*/  ISETP.LT.OR P5, PT, R184, 0x31, P5 ;  /* 0x00000031b800780c */ /* 0x000fe40002fa1670 */
[----:B------:R-:W-:Y:S02]  /*61b0*/  ISETP.GT.AND P3, PT, R186, 0x38, P2 ;  /* 0x00000038ba00780c */ /* 0x000fe40001764270 */
[----:B------:R-:W-:Y:S02]  /*61c0*/  ISETP.LT.OR P6, PT, R184, 0x32, P6 ;  /* 0x00000032b800780c */ /* 0x000fe400037c1670 */
[----:B------:R-:W-:Y:S02]  /*61d0*/  FSEL R178, R178, -INF , !P5 ;  /* 0xff800000b2b27808 */ /* 0x000fe40006800000 */
[----:B0-----:R-:W-:-:S02]  /*61e0*/  FMNMX.FTZ R152, R153, R152, !PT ;  /* 0x0000009899987209 */ /* 0x001fc40007810000 */
[----:B------:R-:W-:Y:S02]  /*61f0*/  FMNMX.FTZ R153, R155, R2, !PT ;  /* 0x000000029b997209 */ /* 0x000fe40007810000 */
[C---:B------:R-:W-:Y:S01]  /*6200*/  FSETP.NEU.FTZ.AND P4, PT, R152.reuse, -INF , PT ;  /* 0xff8000009800780b */ /* 0x040fe20003f9d000 */
[----:B------:R-:W-:Y:S01]  /*6210*/  FMUL.FTZ R187, R152, UR5 ;  /* 0x0000000598bb7c20 */ /* 0x000fe20008410000 */
[----:B------:R-:W-:Y:S02]  /*6220*/  FMNMX.FTZ R2, R158, R153, !PT ;  /* 0x000000999e027209 */ /* 0x000fe40007810000 */
[----:B------:R-:W-:Y:S02]  /*6230*/  ISETP.GT.AND P2, PT, R186, 0x39, P2 ;  /* 0x00000039ba00780c */ /* 0x000fe40001744270 */
[----:B------:R-:W-:Y:S02]  /*6240*/  FMNMX.FTZ R153, R159, R2, !PT ;  /* 0x000000029f997209 */ /* 0x000fe40007810000 */
[----:B------:R-:W-:-:S02]  /*6250*/  ISETP.LT.OR P3, PT, R184, 0x39, P3 ;  /* 0x00000039b800780c */ /* 0x000fc40001f61670 */
[----:B------:R-:W-:Y:S02]  /*6260*/  FMNMX.FTZ R2, R162, R153, !PT ;  /* 0x00000099a2027209 */ /* 0x000fe40007810000 */
[----:B------:R-:W-:Y:S02]  /*6270*/  FSEL R179, R179, -INF , !P6 ;  /* 0xff800000b3b37808 */ /* 0x000fe40007000000 */
[----:B------:R-:W-:Y:S02]  /*6280*/  FMNMX.FTZ R153, R163, R2, !PT ;  /* 0x00000002a3997209 */ /* 0x000fe40007810000 */
[----:B------:R-:W-:Y:S02]  /*6290*/  FSEL R2, R187, RZ, P4 ;  /* 0x000000ffbb027208 */ /* 0x000fe40002000000 */
[----:B------:R-:W-:Y:S02]  /*62a0*/  FMNMX.FTZ R188, R166, R153, !PT ;  /* 0x00000099a6bc7209 */ /* 0x000fe40007810000 */
[----:B------:R-:W-:Y:S01]  /*62b0*/  ISETP.LT.OR P2, PT, R184, 0x3a, P2 ;  /* 0x0000003ab800780c */ /* 0x000fe20001741670 */
[--C-:B------:R-:W-:Y:S01]  /*62c0*/  FFMA.FTZ R153, R185, UR5, -R2.reuse ;  /* 0x00000005b9997c23 */ /* 0x100fe20008010802 */
[----:B------:R-:W-:Y:S01]  /*62d0*/  FMNMX.FTZ R185, R167, R188, !PT ;  /* 0x000000bca7b97209 */ /* 0x000fe20007810000 */
[--C-:B------:R-:W-:Y:S01]  /*62e0*/  FFMA.FTZ R196, R0, UR5, -R2.reuse ;  /* 0x0000000500c47c23 */ /* 0x100fe20008010802 */
[----:B------:R-:W-:Y:S01]  /*62f0*/  FSEL R182, R182, -INF , !P3 ;  /* 0xff800000b6b67808 */ /* 0x000fe20005800000 */
[--C-:B------:R-:W-:Y:S01]  /*6300*/  FFMA.FTZ R198, R156, UR5, -R2.reuse ;  /* 0x000000059cc67c23 */ /* 0x100fe20008010802 */
[----:B------:R-:W-:Y:S01]  /*6310*/  FMNMX.FTZ R188, R170, R185, !PT ;  /* 0x000000b9aabc7209 */ /* 0x000fe20007810000 */
[--C-:B------:R-:W-:Y:S01]  /*6320*/  FFMA.FTZ R192, R160, UR5, -R2.reuse ;  /* 0x00000005a0c07c23 */ /* 0x100fe20008010802 */
[----:B------:R-:W-:Y:S01]  /*6330*/  FSEL R183, R183, -INF , !P2 ;  /* 0xff800000b7b77808 */ /* 0x000fe20005000000 */
[--C-:B------:R-:W-:Y:S01]  /*6340*/  FFMA.FTZ R157, R157, UR5, -R2.reuse ;  /* 0x000000059d9d7c23 */ /* 0x100fe20008010802 */
[----:B------:R-:W-:Y:S01]  /*6350*/  FMNMX.FTZ R185, R171, R188, !PT ;  /* 0x000000bcabb97209 */ /* 0x000fe20007810000 */
[--C-:B------:R-:W-:Y:S01]  /*6360*/  FFMA.FTZ R161, R161, UR5, -R2.reuse ;  /* 0x00000005a1a17c23 */ /* 0x100fe20008010802 */
[----:B------:R-:W-:Y:S01]  /*6370*/  FSEL R187, R152, RZ, P4 ;  /* 0x000000ff98bb7208 */ /* 0x000fe20002000000 */
[--C-:B------:R-:W-:Y:S01]  /*6380*/  FFMA.FTZ R194, R164, UR5, -R2.reuse ;  /* 0x00000005a4c27c23 */ /* 0x100fe20008010802 */
[----:B------:R-:W-:Y:S01]  /*6390*/  FMNMX.FTZ R0, R174, R185, !PT ;  /* 0x000000b9ae007209 */ /* 0x000fe20007810000 */
[--C-:B------:R-:W-:Y:S01]  /*63a0*/  FFMA.FTZ R165, R165, UR5, -R2.reuse ;  /* 0x00000005a5a57c23 */ /* 0x100fe20008010802 */
[----:B------:R-:W-:Y:S01]  /*63b0*/  FFMA.FTZ R188, R168, UR5, -R2 ;  /* 0x00000005a8bc7c23 */ /* 0x000fe20008010802 */
[----:B------:R-:W-:Y:S01]  /*63c0*/  FADD.FTZ R187, -R187, R4 ;  /* 0x00000004bbbb7221 */ /* 0x000fe20000010100 */
[----:B------:R-:W-:Y:S01]  /*63d0*/  FMNMX.FTZ R185, R175, R0, !PT ;  /* 0x00000000afb97209 */ /* 0x000fe20007810000 */
[--C-:B------:R-:W-:Y:S01]  /*63e0*/  FFMA.FTZ R169, R169, UR5, -R2.reuse ;  /* 0x00000005a9a97c23 */ /* 0x100fe20008010802 */
[--C-:B------:R-:W-:Y:S01]  /*63f0*/  FFMA.FTZ R190, R172, UR5, -R2.reuse ;  /* 0x00000005acbe7c23 */ /* 0x100fe20008010802 */
[--C-:B------:R-:W-:Y:S01]  /*6400*/  FFMA.FTZ R173, R173, UR5, -R2.reuse ;  /* 0x00000005adad7c23 */ /* 0x100fe20008010802 */
[----:B------:R-:W-:Y:S01]  /*6410*/  FMNMX.FTZ R0, R178, R185, !PT ;  /* 0x000000b9b2007209 */ /* 0x000fe20007810000 */
[--C-:B------:R-:W-:Y:S01]  /*6420*/  FFMA.FTZ R184, R176, UR5, -R2.reuse ;  /* 0x00000005b0b87c23 */ /* 0x100fe20008010802 */
[--C-:B------:R-:W-:Y:S01]  /*6430*/  FFMA.FTZ R177, R177, UR5, -R2.reuse ;  /* 0x00000005b1b17c23 */ /* 0x100fe20008010802 */
[--C-:B------:R-:W-:Y:S01]  /*6440*/  FFMA.FTZ R186, R180, UR5, -R2.reuse ;  /* 0x00000005b4ba7c23 */ /* 0x100fe20008010802 */
[----:B------:R-:W-:Y:S01]  /*6450*/  FMNMX.FTZ R185, R179, R0, !PT ;  /* 0x00000000b3b97209 */ /* 0x000fe20007810000 */
[----:B------:R-:W-:Y:S01]  /*6460*/  FFMA.FTZ R181, R181, UR5, -R2 ;  /* 0x00000005b5b57c23 */ /* 0x000fe20008010802 */
[----:B------:R-:W-:Y:S01]  /*6470*/  FMUL.FTZ R187, R187, UR5 ;  /* 0x00000005bbbb7c20 */ /* 0x000fe20008410000 */
[----:B------:R-:W-:Y:S01]  /*6480*/  MUFU.EX2 R153, R153 ;  /* 0x0000009900997308 */ /* 0x000fe20000000800 */
[----:B------:R-:W-:-:S04]  /*6490*/  FMNMX.FTZ R0, R182, R185, !PT ;  /* 0x000000b9b6007209 */ /* 0x000fc80007810000 */
[----:B------:R-:W-:-:S03]  /*64a0*/  FMNMX.FTZ R0, R183, R0, !PT ;  /* 0x00000000b7007209 */ /* 0x000fc60007810000 */
[----:B------:R-:W-:Y:S02]  /*64b0*/  MUFU.EX2 R196, R196 ;  /* 0x000000c400c47308 */ /* 0x000fe40000000800 */
[----:B------:R-:W0:Y:S06]  /*64c0*/  SHFL.BFLY PT, R185, R0, 0x2, 0x1f ;  /* 0x0c401f0000b97f89 */ /* 0x000e2c00000e0000 */
[----:B------:R-:W-:Y:S08]  /*64d0*/  MUFU.EX2 R198, R198 ;  /* 0x000000c600c67308 */ /* 0x000ff00000000800 */
[----:B------:R-:W-:Y:S08]  /*64e0*/  MUFU.EX2 R157, R157 ;  /* 0x0000009d009d7308 */ /* 0x000ff00000000800 */
[----:B------:R-:W-:Y:S01]  /*64f0*/  MUFU.EX2 R192, R192 ;  /* 0x000000c000c07308 */ /* 0x000fe20000000800 */
[----:B0-----:R-:W-:-:S05]  /*6500*/  FMNMX.FTZ R185, R0, R185, !PT ;  /* 0x000000b900b97209 */ /* 0x001fca0007810000 */
[----:B------:R-:W0:Y:S02]  /*6510*/  SHFL.BFLY PT, R156, R185, 0x1, 0x1f ;  /* 0x0c201f00b99c7f89 */ /* 0x000e2400000e0000 */
[----:B------:R-:W1:Y:S08]  /*6520*/  MUFU.EX2 R0, R187 ;  /* 0x000000bb00007308 */ /* 0x000e700000000800 */
[----:B------:R-:W2:Y:S08]  /*6530*/  MUFU.EX2 R161, R161 ;  /* 0x000000a100a17308 */ /* 0x000eb00000000800 */
[----:B------:R-:W-:Y:S01]  /*6540*/  MUFU.EX2 R194, R194 ;  /* 0x000000c200c27308 */ /* 0x000fe20000000800 */
[----:B0-----:R-:W-:-:S07]  /*6550*/  FMNMX.FTZ R156, R185, R156, !PT ;  /* 0x0000009cb99c7209 */ /* 0x001fce0007810000 */
[----:B------:R-:W-:Y:S01]  /*6560*/  MUFU.EX2 R165, R165 ;  /* 0x000000a500a57308 */ /* 0x000fe20000000800 */
[C---:B------:R-:W-:Y:S01]  /*6570*/  FSETP.NEU.FTZ.AND P2, PT, R156.reuse, -INF , PT ;  /* 0xff8000009c00780b */ /* 0x040fe20003f5d000 */
[----:B------:R-:W-:-:S03]  /*6580*/  FMUL.FTZ R160, R156, UR5 ;  /* 0x000000059ca07c20 */ /* 0x000fc60008410000 */
[----:B------:R-:W-:-:S03]  /*6590*/  FSEL R2, R156, RZ, P2 ;  /* 0x000000ff9c027208 */ /* 0x000fc60001000000 */
[----:B------:R-:W-:Y:S01]  /*65a0*/  MUFU.EX2 R188, R188 ;  /* 0x000000bc00bc7308 */ /* 0x000fe20000000800 */
[----:B------:R-:W-:Y:S02]  /*65b0*/  FSEL R160, R160, RZ, P2 ;  /* 0x000000ffa0a07208 */ /* 0x000fe40001000000 */
[----:B------:R-:W-:Y:S01]  /*65c0*/  ISETP.GT.AND P2, PT, R205, UR58, PT ;  /* 0x0000003acd007c0c */ /* 0x000fe2000bf44270 */
[----:B------:R-:W-:Y:S01]  /*65d0*/  FADD.FTZ R2, -R2, R3 ;  /* 0x0000000302027221 */ /* 0x000fe20000010100 */
[----:B-1----:R-:W-:Y:S01]  /*65e0*/  FFMA.FTZ R3, R0, R16, R153 ;  /* 0x0000001000037223 */ /* 0x002fe20000010099 */
[--C-:B------:R-:W-:Y:S01]  /*65f0*/  FFMA.FTZ R197, R154, UR5, -R160.reuse ;  /* 0x000000059ac57c23 */ /* 0x100fe200080108a0 */
[--C-:B------:R-:W-:Y:S01]  /*6600*/  FFMA.FTZ R4, R155, UR5, -R160.reuse ;  /* 0x000000059b047c23 */ /* 0x100fe200080108a0 */
[----:B------:R-:W-:Y:S01]  /*6610*/  FMUL.FTZ R2, R2, UR5 ;  /* 0x0000000502027c20 */ /* 0x000fe20008410000 */
[--C-:B------:R-:W-:Y:S01]  /*6620*/  FFMA.FTZ R199, R158, UR5, -R160.reuse ;  /* 0x000000059ec77c23 */ /* 0x100fe200080108a0 */
[--C-:B------:R-:W-:Y:S01]  /*6630*/  FFMA.FTZ R154, R159, UR5, -R160.reuse ;  /* 0x000000059f9a7c23 */ /* 0x100fe200080108a0 */
[--C-:B------:R-:W-:Y:S01]  /*6640*/  FFMA.FTZ R193, R162, UR5, -R160.reuse ;  /* 0x00000005a2c17c23 */ /* 0x100fe200080108a0 */
        /* <DEDUP_REMOVED lines=8> */
[----:B------:R-:W0:Y:S01]  /*66d0*/  MUFU.EX2 R2, R2 ;  /* 0x0000000200027308 */ /* 0x000e220000000800 */
[----:B------:R-:W-:Y:S01]  /*66e0*/  FADD.FTZ R3, R157, R16 ;  /* 0x000000109d037221 */ /* 0x000fe20000010000 */
[--C-:B------:R-:W-:Y:S01]  /*66f0*/  FFMA.FTZ R191, R174, UR5, -R160.reuse ;  /* 0x00000005aebf7c23 */ /* 0x100fe200080108a0 */
[--C-:B------:R-:W-:Y:S01]  /*6700*/  FFMA.FTZ R185, R178, UR5, -R160.reuse ;  /* 0x00000005b2b97c23 */ /* 0x100fe200080108a0 */
[--C-:B------:R-:W-:Y:S01]  /*6710*/  FFMA.FTZ R179, R179, UR5, -R160.reuse ;  /* 0x00000005b3b37c23 */ /* 0x100fe200080108a0 */
[----:B------:R-:W-:Y:S01]  /*6720*/  FADD.FTZ R166, R192, R3 ;  /* 0x00000003c0a67221 */ /* 0x000fe20000010000 */
[----:B------:R-:W-:Y:S01]  /*6730*/  FFMA.FTZ R182, R182, UR5, -R160 ;  /* 0x00000005b6b67c23 */ /* 0x000fe200080108a0 */
[----:B------:R-:W-:Y:S01]  /*6740*/  IMAD.U32 R155, RZ, RZ, UR10 ;  /* 0x0000000aff9b7e24 */ /* 0x000fe2000f8e00ff */
[----:B------:R-:W1:Y:S01]  /*6750*/  MUFU.EX2 R4, R4 ;  /* 0x0000000400047308 */ /* 0x000e620000000800 */
[----:B------:R-:W-:Y:S01]  /*6760*/  F2FP.F16.F32.PACK_AB R196, R196, R153 ;  /* 0x00000099c4c4723e */ /* 0x000fe200000000ff */
[----:B------:R-:W-:Y:S01]  /*6770*/  VIADD R205, R205, 0xffffffff ;  /* 0xffffffffcdcd7836 */ /* 0x000fe20000000000 */
[----:B------:R-:W-:Y:S01]  /*6780*/  F2FP.F16.F32.PACK_AB R198, R157, R198 ;  /* 0x000000c69dc6723e */ /* 0x000fe200000000ff */
[----:B------:R-:W-:Y:S01]  /*6790*/  @!P1 VIADD R155, R155, 0x30860 ;  /* 0x000308609b9b9836 */ /* 0x000fe20000000000 */
[----:B--2---:R-:W-:-:S03]  /*67a0*/  F2FP.F16.F32.PACK_AB R192, R161, R192 ;  /* 0x000000c0a1c0723e */ /* 0x004fc600000000ff */
[----:B------:R-:W2:Y:S01]  /*67b0*/  MUFU.EX2 R199, R199 ;  /* 0x000000c700c77308 */ /* 0x000ea20000000800 */
[----:B0-----:R-:W-:Y:S01]  /*67c0*/  FFMA.FTZ R5, R2, R5, R197 ;  /* 0x0000000502057223 */ /* 0x001fe200000100c5 */
[----:B------:R-:W-:-:S04]  /*67d0*/  @!P1 PRMT R155, RZ, 0x654, R155 ;  /* 0x00000654ff9b9816 */ /* 0x000fc8000000009b */
[----:B------:R0:W-:Y:S02]  /*67e0*/  @!P1 SYNCS.ARRIVE.TRANS64.RED.A1T0 RZ, [R155+URZ], RZ ;  /* 0x000000ff9bff99a7 */ /* 0x0001e4000810043f */
[----:B------:R-:W3:Y:S01]  /*67f0*/  MUFU.EX2 R154, R154 ;  /* 0x0000009a009a7308 */ /* 0x000ee20000000800 */
[C---:B-1----:R-:W-:Y:S01]  /*6800*/  FADD.FTZ R16, R4.reuse, R5 ;  /* 0x0000000504107221 */ /* 0x042fe20000010000 */
[----:B------:R-:W-:Y:S01]  /*6810*/  FADD.FTZ R5, R161, R166 ;  /* 0x000000a6a1057221 */ /* 0x000fe20000010000 */
[--C-:B------:R-:W-:Y:S01]  /*6820*/  FFMA.FTZ R166, R175, UR5, -R160.reuse ;  /* 0x00000005afa67c23 */ /* 0x100fe200080108a0 */
[----:B------:R-:W-:Y:S01]  /*6830*/  FFMA.FTZ R160, R183, UR5, -R160 ;  /* 0x00000005b7a07c23 */ /* 0x000fe200080108a0 */
[----:B------:R-:W-:Y:S01]  /*6840*/  F2FP.F16.F32.PACK_AB R197, R4, R197 ;  /* 0x000000c504c5723e */ /* 0x000fe200000000ff */
[----:B------:R-:W-:Y:S01]  /*6850*/  FADD.FTZ R168, R194, R5 ;  /* 0x00000005c2a87221 */ /* 0x000fe20000010000 */
[----:B------:R-:W-:Y:S01]  /*6860*/  F2FP.F16.F32.PACK_AB R194, R165, R194 ;  /* 0x000000c2a5c2723e */ /* 0x000fe200000000ff */
[----:B------:R-:W1:Y:S01]  /*6870*/  MUFU.EX2 R193, R193 ;  /* 0x000000c100c17308 */ /* 0x000e620000000800 */
[----:B--2---:R-:W-:Y:S01]  /*6880*/  FADD.FTZ R3, R199, R16 ;  /* 0x00000010c7037221 */ /* 0x004fe20000010000 */
[----:B------:R-:W-:Y:S01]  /*6890*/  FADD.FTZ R5, R165, R168 ;  /* 0x000000a8a5057221 */ /* 0x000fe20000010000 */
[----:B------:R-:W-:-:S03]  /*68a0*/  IMAD.MOV.U32 R4, RZ, RZ, R152 ;  /* 0x000000ffff047224 */ /* 0x000fc600078e0098 */
[----:B------:R-:W-:Y:S02]  /*68b0*/  FADD.FTZ R168, R188, R5 ;  /* 0x00000005bca87221 */ /* 0x000fe40000010000 */
[----:B------:R-:W2:Y:S01]  /*68c0*/  MUFU.EX2 R158, R158 ;  /* 0x0000009e009e7308 */ /* 0x000ea20000000800 */
[C---:B---3--:R-:W-:Y:S01]  /*68d0*/  FADD.FTZ R16, R154.reuse, R3 ;  /* 0x000000039a107221 */ /* 0x048fe20000010000 */
[----:B------:R-:W-:-:S06]  /*68e0*/  F2FP.F16.F32.PACK_AB R199, R154, R199 ;  /* 0x000000c79ac7723e */ /* 0x000fcc00000000ff */
[----:B------:R-:W3:Y:S01]  /*68f0*/  MUFU.EX2 R195, R195 ;  /* 0x000000c300c37308 */ /* 0x000ee20000000800 */
[----:B-1----:R-:W-:-:S07]  /*6900*/  FADD.FTZ R3, R193, R16 ;  /* 0x00000010c1037221 */ /* 0x002fce0000010000 */
[----:B------:R-:W1:Y:S01]  /*6910*/  MUFU.EX2 R169, R169 ;  /* 0x000000a900a97308 */ /* 0x000e620000000800 */
[C---:B--2---:R-:W-:Y:S01]  /*6920*/  FADD.FTZ R16, R158.reuse, R3 ;  /* 0x000000039e107221 */ /* 0x044fe20000010000 */
[----:B------:R-:W-:-:S06]  /*6930*/  F2FP.F16.F32.PACK_AB R193, R158, R193 ;  /* 0x000000c19ec1723e */ /* 0x000fcc00000000ff */
[----:B------:R-:W2:Y:S01]  /*6940*/  MUFU.EX2 R162, R162 ;  /* 0x000000a200a27308 */ /* 0x000ea20000000800 */
[----:B---3--:R-:W-:-:S07]  /*6950*/  FADD.FTZ R3, R195, R16 ;  /* 0x00000010c3037221 */ /* 0x008fce0000010000 */
[----:B------:R-:W3:Y:S01]  /*6960*/  MUFU.EX2 R190, R190 ;  /* 0x000000be00be7308 */ /* 0x000ee20000000800 */
[C---:B-1----:R-:W-:Y:S01]  /*6970*/  FADD.FTZ R5, R169.reuse, R168 ;  /* 0x000000a8a9057221 */ /* 0x042fe20000010000 */
[----:B------:R-:W-:-:S06]  /*6980*/  F2FP.F16.F32.PACK_AB R188, R169, R188 ;  /* 0x000000bca9bc723e */ /* 0x000fcc00000000ff */
[----:B------:R-:W1:Y:S01]  /*6990*/  MUFU.EX2 R189, R189 ;  /* 0x000000bd00bd7308 */ /* 0x000e620000000800 */
[C---:B--2---:R-:W-:Y:S01]  /*69a0*/  FADD.FTZ R16, R162.reuse, R3 ;  /* 0x00000003a2107221 */ /* 0x044fe20000010000 */
[----:B------:R-:W-:-:S06]  /*69b0*/  F2FP.F16.F32.PACK_AB R195, R162, R195 ;  /* 0x000000c3a2c3723e */ /* 0x000fcc00000000ff */
[----:B------:R-:W2:Y:S01]  /*69c0*/  MUFU.EX2 R173, R173 ;  /* 0x000000ad00ad7308 */ /* 0x000ea20000000800 */
[----:B---3--:R-:W-:-:S07]  /*69d0*/  FADD.FTZ R168, R190, R5 ;  /* 0x00000005bea87221 */ /* 0x008fce0000010000 */
[----:B------:R-:W3:Y:S01]  /*69e0*/  MUFU.EX2 R164, R164 ;  /* 0x000000a400a47308 */ /* 0x000ee20000000800 */
[----:B-1----:R-:W-:-:S07]  /*69f0*/  FADD.FTZ R3, R189, R16 ;  /* 0x00000010bd037221 */ /* 0x002fce0000010000 */
[----:B------:R-:W1:Y:S01]  /*6a00*/  MUFU.EX2 R184, R184 ;  /* 0x000000b800b87308 */ /* 0x000e620000000800 */
[C---:B--2---:R-:W-:Y:S01]  /*6a10*/  FADD.FTZ R5, R173.reuse, R168 ;  /* 0x000000a8ad057221 */ /* 0x044fe20000010000 */
[----:B------:R-:W-:-:S06]  /*6a20*/  F2FP.F16.F32.PACK_AB R190, R173, R190 ;  /* 0x000000beadbe723e */ /* 0x000fcc00000000ff */
[----:B------:R-:W2:Y:S01]  /*6a30*/  MUFU.EX2 R191, R191 ;  /* 0x000000bf00bf7308 */ /* 0x000ea20000000800 */
[C---:B---3--:R-:W-:Y:S01]  /*6a40*/  FADD.FTZ R16, R164.reuse, R3 ;  /* 0x00000003a4107221 */ /* 0x048fe20000010000 */
[----:B------:R-:W-:-:S06]  /*6a50*/  F2FP.F16.F32.PACK_AB R189, R164, R189 ;  /* 0x000000bda4bd723e */ /* 0x000fcc00000000ff */
[----:B------:R-:W3:Y:S01]  /*6a60*/  MUFU.EX2 R177, R177 ;  /* 0x000000b100b17308 */ /* 0x000ee20000000800 */
[----:B-1----:R-:W-:-:S07]  /*6a70*/  FADD.FTZ R168, R184, R5 ;  /* 0x00000005b8a87221 */ /* 0x002fce0000010000 */
[----:B------:R-:W1:Y:S01]  /*6a80*/  MUFU.EX2 R166, R166 ;  /* 0x000000a600a67308 */ /* 0x000e620000000800 */
[----:B--2---:R-:W-:-:S07]  /*6a90*/  FADD.FTZ R3, R191, R16 ;  /* 0x00000010bf037221 */ /* 0x004fce0000010000 */
[----:B------:R-:W2:Y:S01]  /*6aa0*/  MUFU.EX2 R185, R185 ;  /* 0x000000b900b97308 */ /* 0x000ea20000000800 */
[C---:B---3--:R-:W-:Y:S01]  /*6ab0*/  FADD.FTZ R5, R177.reuse, R168 ;  /* 0x000000a8b1057221 */ /* 0x048fe20000010000 */
[----:B------:R-:W-:-:S06]  /*6ac0*/  F2FP.F16.F32.PACK_AB R184, R177, R184 ;  /* 0x000000b8b1b8723e */ /* 0x000fcc00000000ff */
[----:B------:R-:W3:Y:S01]  /*6ad0*/  MUFU.EX2 R179, R179 ;  /* 0x000000b300b37308 */ /* 0x000ee20000000800 */
[C---:B-1----:R-:W-:Y:S01]  /*6ae0*/  FADD.FTZ R168, R166.reuse, R3 ;  /* 0x00000003a6a87221 */ /* 0x042fe20000010000 */
[----:B------:R-:W-:Y:S01]  /*6af0*/  F2FP.F16.F32.PACK_AB R191, R166, R191 ;  /* 0x000000bfa6bf723e */ /* 0x000fe200000000ff */
[----:B------:R-:W-:-:S05]  /*6b00*/  IMAD.MOV.U32 R3, RZ, RZ, R156 ;  /* 0x000000ffff037224 */ /* 0x000fca00078e009c */
[----:B------:R-:W1:Y:S01]  /*6b10*/  MUFU.EX2 R186, R186 ;  /* 0x000000ba00ba7308 */ /* 0x000e620000000800 */
[----:B--2---:R-:W-:-:S07]  /*6b20*/  FADD.FTZ R168, R185, R168 ;  /* 0x000000a8b9a87221 */ /* 0x004fce0000010000 */
[----:B------:R-:W2:Y:S01]  /*6b30*/  MUFU.EX2 R187, R182 ;  /* 0x000000b600bb7308 */ /* 0x000ea20000000800 */
[C---:B---3--:R-:W-:Y:S01]  /*6b40*/  FADD.FTZ R168, R179.reuse, R168 ;  /* 0x000000a8b3a87221 */ /* 0x048fe20000010000 */
[----:B------:R-:W-:-:S06]  /*6b50*/  F2FP.F16.F32.PACK_AB R185, R179, R185 ;  /* 0x000000b9b3b9723e */ /* 0x000fcc00000000ff */
[----:B------:R-:W3:Y:S01]  /*6b60*/  MUFU.EX2 R181, R181 ;  /* 0x000000b500b57308 */ /* 0x000ee20000000800 */
[----:B-1----:R-:W-:-:S07]  /*6b70*/  FADD.FTZ R16, R186, R5 ;  /* 0x00000005ba107221 */ /* 0x002fce0000010000 */
[----:B------:R-:W1:Y:S01]  /*6b80*/  MUFU.EX2 R160, R160 ;  /* 0x000000a000a07308 */ /* 0x000e620000000800 */
[----:B--2---:R-:W-:Y:S01]  /*6b90*/  FADD.FTZ R168, R187, R168 ;  /* 0x000000a8bba87221 */ /* 0x004fe20000010000 */
[C---:B---3--:R-:W-:Y:S01]  /*6ba0*/  FADD.FTZ R16, R181.reuse, R16 ;  /* 0x00000010b5107221 */ /* 0x048fe20000010000 */
[----:B------:R-:W-:Y:S02]  /*6bb0*/  F2FP.F16.F32.PACK_AB R186, R181, R186 ;  /* 0x000000bab5ba723e */ /* 0x000fe400000000ff */
[C---:B-1----:R-:W-:Y:S01]  /*6bc0*/  FADD.FTZ R5, R160.reuse, R168 ;  /* 0x000000a8a0057221 */ /* 0x042fe20000010000 */
[----:B------:R-:W-:Y:S01]  /*6bd0*/  F2FP.F16.F32.PACK_AB R187, R160, R187 ;  /* 0x000000bba0bb723e */ /* 0x000fe200000000ff */
[----:B0-----:R-:W-:Y:S06]  /*6be0*/  @P2 BRA `(.L_x_1199) ;  /* 0xffffffd800242947 */ /* 0x001fec000383ffff */
[----:B------:R-:W-:Y:S01]  /*6bf0*/  IMAD.MOV.U32 R3, RZ, RZ, R156 ;  /* 0x000000ffff037224 */ /* 0x000fe200078e009c */
[----:B------:R-:W-:Y:S01]  /*6c00*/  UMOV UR36, UR4 ;  /* 0x0000000400247c82 */ /* 0x000fe20008000000 */
[----:B------:R-:W-:Y:S01]  /*6c10*/  IMAD.MOV.U32 R4, RZ, RZ, R152 ;  /* 0x000000ffff047224 */ /* 0x000fe200078e0098 */
[----:B------:R-:W-:-:S06]  /*6c20*/  UMOV UR38, UR7 ;  /* 0x0000000700267c82 */ /* 0x000fcc0008000000 */
.L_x_1182:
[----:B------:R-:W0:Y:S01]  /*6c30*/  LDC R152, c[0x0][0x448] ;  /* 0x00011200ff987b82 */ /* 0x000e220000000800 */
[----:B------:R-:W-:Y:S01]  /*6c40*/  UIADD3 UR4, UR60, 0x7f, URZ ;  /* 0x0000007f3c047890 */ /* 0x000fe2000fffe03f */
[----:B------:R-:W-:-:S05]  /*6c50*/  IADD3 R155, -R21, 0x1, RZ ;  /* 0x00000001159b7810 */ /* 0x000fca0007ffe1ff */
[----:B------:R-:W-:Y:S01]  /*6c60*/  IMAD.U32 R21, RZ, RZ, UR4 ;  /* 0x00000004ff157e24 */ /* 0x000fe2000f8e00ff */
[----:B------:R-:W1:Y:S01]  /*6c70*/  LDC R154, c[0x0][0x9e4] ;  /* 0x00027900ff9a7b82 */ /* 0x000e620000000800 */
[----:B------:R-:W-:Y:S01]  /*6c80*/  IMAD R20, R20, UR39, R155 ;  /* 0x0000002714147c24 */ /* 0x000fe2000f8e029b */
[----:B0-----:R-:W-:Y:S02]  /*6c90*/  ISETP.NE.AND P5, PT, R152, 0x1, PT ;  /* 0x000000019800780c */ /* 0x001fe40003fa5270 */
[----:B-1----:R-:W-:-:S11]  /*6ca0*/  ISETP.GE.AND P6, PT, R154, 0x1, PT ;  /* 0x000000019a00780c */ /* 0x002fd60003fc6270 */
[----:B------:R-:W0:Y:S08]  /*6cb0*/  @P5 LDC R152, c[0x0][0x44c] ;  /* 0x00011300ff985b82 */ /* 0x000e300000000800 */
[----:B------:R-:W1:Y:S01]  /*6cc0*/  @P5 LDC R153, c[0x0][0x450] ;  /* 0x00011400ff995b82 */ /* 0x000e620000000800 */
[----:B0-----:R-:W-:-:S05]  /*6cd0*/  @P5 IMAD.HI.U32 R152, R152, UR4, RZ ;  /* 0x0000000498985c27 */ /* 0x001fca000f8e00ff */
[----:B-1----:R-:W-:-:S05]  /*6ce0*/  @P5 SHF.R.U32.HI R21, RZ, R153, R152 ;  /* 0x00000099ff155219 */ /* 0x002fca0000011698 */
[----:B------:R-:W-:-:S04]  /*6cf0*/  IMAD.IADD R21, R20, 0x1, R21 ;  /* 0x0000000114157824 */ /* 0x000fc800078e0215 */
[----:B------:R-:W-:Y:S01]  /*6d00*/  VIADD R20, R21, -UR18 ;  /* 0x8000001215147c36 */ /* 0x000fe20008000000 */
[----:B------:R-:W-:Y:S06]  /*6d10*/  @!P6 BRA `(.L_x_1200) ;  /* 0x00000000003ce947 */ /* 0x000fec0003800000 */
[----:B------:R-:W-:-:S13]  /*6d20*/  ISETP.GT.AND P2, PT, R21, -0x1, PT ;  /* 0xffffffff1500780c */ /* 0x000fda0003f44270 */
[----:B------:R-:W-:Y:S05]  /*6d30*/  @P2 BRA `(.L_x_1201) ;  /* 0x00000000001c2947 */ /* 0x000fea0003800000 */
[----:B------:R-:W-:Y:S02]  /*6d40*/  ISETP.NE.AND P2, PT, R154, 0x1, PT ;  /* 0x000000019a00780c */ /* 0x000fe40003f45270 */
[----:B------:R-:W-:-:S11]  /*6d50*/  LOP3.LUT R21, RZ, R21, RZ, 0x33, !PT ;  /* 0x00000015ff157212 */ /* 0x000fd600078e33ff */
[----:B------:R-:W0:Y:S02]  /*6d60*/  @P2 LDC.64 R152, c[0x0][0x9e8] ;  /* 0x00027a00ff982b82 */ /* 0x000e240000000a00 */
[----:B0-----:R-:W-:-:S05]  /*6d70*/  @P2 IMAD.HI.U32 R152, R21, R152, RZ ;  /* 0x0000009815982227 */ /* 0x001fca00078e00ff */
[----:B------:R-:W-:-:S04]  /*6d80*/  @P2 SHF.R.U32.HI R21, RZ, R153, R152 ;  /* 0x00000099ff152219 */ /* 0x000fc80000011698 */
[----:B------:R-:W-:Y:S01]  /*6d90*/  LOP3.LUT R21, RZ, R21, RZ, 0x33, !PT ;  /* 0x00000015ff157212 */ /* 0x000fe200078e33ff */
[----:B------:R-:W-:Y:S06]  /*6da0*/  BRA `(.L_x_1202) ;  /* 0x0000000000107947 */ /* 0x000fec0003800000 */
.L_x_1201:
[----:B------:R-:W-:-:S13]  /*6db0*/  ISETP.NE.AND P2, PT, R154, 0x1, PT ;  /* 0x000000019a00780c */ /* 0x000fda0003f45270 */
[----:B------:R-:W0:Y:S02]  /*6dc0*/  @P2 LDC.64 R152, c[0x0][0x9e8] ;  /* 0x00027a00ff982b82 */ /* 0x000e240000000a00 */
[----:B0-----:R-:W-:-:S05]  /*6dd0*/  @P2 IMAD.HI.U32 R152, R21, R152, RZ ;  /* 0x0000009815982227 */ /* 0x001fca00078e00ff */
[----:B------:R-:W-:-:S07]  /*6de0*/  @P2 SHF.R.U32.HI R21, RZ, R153, R152 ;  /* 0x00000099ff152219 */ /* 0x000fce0000011698 */
.L_x_1202:
[----:B------:R-:W-:-:S05]  /*6df0*/  IMAD R21, R21, R154, RZ ;  /* 0x0000009a15157224 */ /* 0x000fca00078e02ff */
[----:B------:R-:W-:-:S07]  /*6e00*/  VIMNMX R20, R20, R21, !PT ;  /* 0x0000001514147248 */ /* 0x000fce0007fe0100 */
.L_x_1200:
[----:B------:R-:W-:Y:S01]  /*6e10*/  VIADD R20, R20, 0x3f ;  /* 0x0000003f14147836 */ /* 0x000fe20000000000 */
[----:B------:R-:W-:-:S04]  /*6e20*/  R2UR UR4, R22 ;  /* 0x00000000160472ca */ /* 0x000fc800000e0000 */
[----:B------:R-:W-:-:S04]  /*6e30*/  SHF.R.S32.HI R21, RZ, 0x1f, R20 ;  /* 0x0000001fff157819 */ /* 0x000fc80000011414 */
[----:B------:R-:W-:-:S04]  /*6e40*/  LEA.HI R21, R21, R20, RZ, 0x6 ;  /* 0x0000001415157211 */ /* 0x000fc800078f30ff */
[----:B------:R-:W-:-:S04]  /*6e50*/  SHF.R.S32.HI R20, RZ, 0x6, R21 ;  /* 0x00000006ff147819 */ /* 0x000fc80000011415 */
[----:B------:R-:W-:-:S04]  /*6e60*/  VIMNMX R20, R20, UR4, !PT ;  /* 0x0000000414147c48 */ /* 0x000fc8000ffe0100 */
[----:B------:R-:W-:-:S13]  /*6e70*/  ISETP.GE.AND P2, PT, R205, R20, PT ;  /* 0x00000014cd00720c */ /* 0x000fda0003f46270 */
[----:B------:R-:W-:Y:S05]  /*6e80*/  @!P2 BRA `(.L_x_1203) ;  /* 0x0000001c0028a947 */ /* 0x000fea0003800000 */
[----:B------:R-:W-:Y:S01]  /*6e90*/  IMAD.MOV.U32 R218, RZ, RZ, R3 ;  /* 0x000000ffffda7224 */ /* 0x000fe200078e0003 */
[----:B------:R-:W-:Y:S01]  /*6ea0*/  UMOV UR6, UR38 ;  /* 0x0000002600067c82 */ /* 0x000fe20008000000 */
[----:B------:R-:W-:Y:S01]  /*6eb0*/  IMAD.MOV.U32 R21, RZ, RZ, R4 ;  /* 0x000000ffff157224 */ /* 0x000fe200078e0004 */
[----:B------:R-:W-:Y:S01]  /*6ec0*/  UMOV UR4, UR36 ;  /* 0x0000002400047c82 */ /* 0x000fe20008000000 */
[----:B------:R-:W-:-:S05]  /*6ed0*/  ULDC UR58, c[0x0][0x988] ;  /* 0x00026200003a7ab9 */ /* 0x000fca0000000800 */
.L_x_1212:
[----:B------:R-:W-:-:S04]  /*6ee0*/  UIADD3 UR7, UR4, 0x1, URZ ;  /* 0x0000000104077890 */ /* 0x000fc8000fffe03f */
[----:B------:R-:W-:-:S04]  /*6ef0*/  UISETP.NE.AND UP0, UPT, UR7, 0x2, UPT ;  /* 0x000000020700788c */ /* 0x000fc8000bf05270 */
[----:B------:R-:W-:Y:S02]  /*6f00*/  USEL UR7, UR7, URZ, UP0 ;  /* 0x0000003f07077287 */ /* 0x000fe40008000000 */
[----:B------:R-:W-:-:S04]  /*6f10*/  USEL UR38, URZ, 0x1, UP0 ;  /* 0x000000013f267887 */ /* 0x000fc80008000000 */
[----:B------:R-:W-:Y:S01]  /*6f20*/  ULOP3.LUT UR38, UR6, UR38, URZ, 0x3c, !UPT ;  /* 0x0000002606267292 */ /* 0x000fe2000f8e3c3f */
[----:B------:R-:W-:Y:S01]  /*6f30*/  UMOV UR36, UR7 ;  /* 0x0000000700247c82 */ /* 0x000fe20008000000 */
[----:B------:R-:W-:Y:S10]  /*6f40*/  @!P0 BRA `(.L_x_1204) ;  /* 0x0000000000048947 */ /* 0x000ff40003800000 */
[----:B------:R-:W-:Y:S01]  /*6f50*/  BPT.TRAP 0x1 ;  /* 0x000000040000795c */ /* 0x000fe20000300000 */
.L_x_1204:
[----:B------:R-:W-:Y:S01]  /*6f60*/  ULEA UR5, UR36, UR37, 0x3 ;  /* 0x0000002524057291 */ /* 0x000fe2000f8e183f */
[----:B------:R-:W-:-:S05]  /*6f70*/  IMAD.U32 R3, RZ, RZ, UR38 ;  /* 0x00000026ff037e24 */ /* 0x000fca000f8e00ff */
[----:B------:R-:W-:-:S04]  /*6f80*/  SHF.L.U32 R3, R3, 0x1f, RZ ;  /* 0x0000001f03037819 */ /* 0x000fc800000006ff */
[----:B------:R0:W1:Y:S01]  /*6f90*/  SYNCS.PHASECHK.TRANS64.TRYWAIT P2, [UR5+0x30830], R3 ;  /* 0x03083003ff0075a7 */ /* 0x0000620008040145 */
[----:B------:R-:W-:Y:S05]  /*6fa0*/  @!P0 BRA `(.L_x_1205) ;  /* 0x0000000000048947 */ /* 0x000fea0003800000 */
[----:B------:R-:W-:Y:S01]  /*6fb0*/  BPT.TRAP 0x1 ;  /* 0x000000040000795c */ /* 0x000fe20000300000 */
.L_x_1205:
[----:B-1----:R-:W-:Y:S05]  /*6fc0*/  @P2 BRA `(.L_x_1206) ;  /* 0x0000000000082947 */ /* 0x002fea0003800000 */
[----:B------:R-:W1:Y:S02]  /*6fd0*/  SYNCS.PHASECHK.TRANS64.TRYWAIT P2, [UR5+0x30830], R3 ;  /* 0x03083003ff0075a7 */ /* 0x000e640008040145 */
[----:B-1----:R-:W-:Y:S05]  /*6fe0*/  @!P2 BRA `(.L_x_1207) ;  /* 0x000000dc00bca947 */ /* 0x002fea0003800000 */
.L_x_1206:
        /* <DEDUP_REMOVED lines=223> */
.L_x_1208:
[----:B------:R-:W-:Y:S01]  /*7de0*/  ULEA UR14, UR4, UR37, 0x3 ;  /* 0x00000025040e7291 */ /* 0x000fe2000f8e183f */
[----:B------:R-:W-:-:S05]  /*7df0*/  IMAD.U32 R0, RZ, RZ, UR6 ;  /* 0x00000006ff007e24 */ /* 0x000fca000f8e00ff */
[----:B------:R-:W-:-:S04]  /*7e00*/  SHF.L.U32 R0, R0, 0x1f, RZ ;  /* 0x0000001f00007819 */ /* 0x000fc800000006ff */
[----:B------:R2:W3:Y:S01]  /*7e10*/  SYNCS.PHASECHK.TRANS64.TRYWAIT P2, [UR14+0x30850], R0 ;  /* 0x03085000ff0075a7 */ /* 0x0004e2000804014e */
[----:B------:R-:W-:Y:S05]  /*7e20*/  @!P0 BRA `(.L_x_1209) ;  /* 0x0000000000048947 */ /* 0x000fea0003800000 */
[----:B------:R-:W-:Y:S01]  /*7e30*/  BPT.TRAP 0x1 ;  /* 0x000000040000795c */ /* 0x000fe20000300000 */
.L_x_1209:
[----:B---3--:R-:W-:Y:S05]  /*7e40*/  @P2 BRA `(.L_x_1210) ;  /* 0x0000000000082947 */ /* 0x008fea0003800000 */
[----:B------:R-:W3:Y:S02]  /*7e50*/  SYNCS.PHASECHK.TRANS64.TRYWAIT P2, [UR14+0x30850], R0 ;  /* 0x03085000ff0075a7 */ /* 0x000ee4000804014e */
[----:B---3--:R-:W-:Y:S05]  /*7e60*/  @!P2 BRA `(.L_x_1211) ;  /* 0x000000d00034a947 */ /* 0x008fea0003800000 */
.L_x_1210:
[----:B------:R-:W-:Y:S01]  /*7e70*/  UIADD3 UR5, UR37, 0x400, URZ ;  /* 0x0000040025057890 */ /* 0x000fe2000fffe03f */
[----:B------:R-:W-:Y:S01]  /*7e80*/  WARPGROUP.ARRIVE ;  /* 0x00000000000079c5 */ /* 0x000fe20000000000 */
[----:B------:R-:W-:Y:S01]  /*7e90*/  UMOV UR11, 0x40000040 ;  /* 0x40000040000b7882 */ /* 0x000fe20000000000 */
[----:B0-2---:R-:W-:Y:S01]  /*7ea0*/  FMNMX.FTZ R0, R152, R21, !PT ;  /* 0x0000001598007209 */ /* 0x005fe20007810000 */
[----:B------:R-:W-:Y:S01]  /*7eb0*/  USHF.R.U32.HI UR5, URZ, 0x4, UR5 ;  /* 0x000000043f057899 */ /* 0x000fe20008011605 */
[----:B------:R-:W-:Y:S01]  /*7ec0*/  ISETP.GT.AND P2, PT, R205, R20, PT ;  /* 0x00000014cd00720c */ /* 0x000fe20003f44270 */
[----:B------:R-:W-:Y:S01]  /*7ed0*/  UMOV UR6, UR38 ;  /* 0x0000002600067c82 */ /* 0x000fe20008000000 */
[----:B-1----:R-:W-:Y:S01]  /*7ee0*/  FMNMX.FTZ R3, R153, R0, !PT ;  /* 0x0000000099037209 */ /* 0x002fe20007810000 */
[----:B------:R-:W-:Y:S01]  /*7ef0*/  ULOP3.LUT UR5, UR5, 0x3fff, URZ, 0xc0, !UPT ;  /* 0x00003fff05057892 */ /* 0x000fe2000f8ec03f */
[----:B------:R-:W-:Y:S02]  /*7f00*/  VIADD R205, R205, 0xffffffff ;  /* 0xffffffffcdcd7836 */ /* 0x000fe40000000000 */
[----:B------:R-:W-:Y:S01]  /*7f10*/  FMNMX.FTZ R0, R156, R3, !PT ;  /* 0x000000039c007209 */ /* 0x000fe20007810000 */
[----:B------:R-:W-:-:S03]  /*7f20*/  ULOP3.LUT UR5, UR5, 0x2000000, URZ, 0xfc, !UPT ;  /* 0x0200000005057892 */ /* 0x000fc6000f8efc3f */
[----:B------:R-:W-:Y:S01]  /*7f30*/  FMNMX.FTZ R3, R157, R0, !PT ;  /* 0x000000009d037209 */ /* 0x000fe20007810000 */
[----:B------:R-:W-:-:S03]  /*7f40*/  ULEA UR4, UR4, UR5, 0xb ;  /* 0x0000000504047291 */ /* 0x000fc6000f8e583f */
[----:B------:R-:W-:Y:S01]  /*7f50*/  FMNMX.FTZ R0, R160, R3, !PT ;  /* 0x00000003a0007209 */ /* 0x000fe20007810000 */
[----:B------:R-:W-:-:S03]  /*7f60*/  UMOV UR5, UR58 ;  /* 0x0000003a00057c82 */ /* 0x000fc60008000000 */
[----:B------:R-:W-:Y:S01]  /*7f70*/  UMOV UR10, UR4 ;  /* 0x00000004000a7c82 */ /* 0x000fe20008000000 */
[----:B------:R-:W-:Y:S01]  /*7f80*/  FMNMX.FTZ R3, R161, R0, !PT ;  /* 0x00000000a1037209 */ /* 0x000fe20007810000 */
[----:B------:R-:W-:Y:S01]  /*7f90*/  HGMMA.64x256x16.F32 R24, R196, gdesc[UR8].tnspB, R24, gsb0 ;  /* 0x43e00008c4187df0 */ /* 0x000fe20008000818 */
[----:B------:R-:W-:Y:S01]  /*7fa0*/  UIADD3 UR10, UR4, 0x80, URZ ;  /* 0x00000080040a7890 */ /* 0x000fe2000fffe03f */
[----:B------:R-:W-:Y:S01]  /*7fb0*/  UMOV UR11, 0x40000040 ;  /* 0x40000040000b7882 */ /* 0x000fe20000000000 */
        /* <DEDUP_REMOVED lines=23> */
[----:B------:R-:W-:Y:S01]  /*8130*/  UMOV UR4, UR36 ;  /* 0x0000002400047c82 */ /* 0x000fe20008000000 */
[----:B------:R-:W-:Y:S02]  /*8140*/  WARPGROUP.DEPBAR.LE gsb0, 0x0 ;  /* 0x00008000000079c5 */ /* 0x000fe40000010000 */
[----:B------:R-:W-:Y:S01]  /*8150*/  WARPGROUP.ARRIVE ;  /* 0x00000000000079c5 */ /* 0x000fe20000000000 */
[----:B0-----:R-:W-:Y:S02]  /*8160*/  FMNMX.FTZ R188, R2, R3, !PT ;  /* 0x0000000302bc7209 */ /* 0x001fe40007810000 */
[----:B------:R-:W-:-:S15]  /*8170*/  FMNMX.FTZ R3, R155, R0, !PT ;  /* 0x000000009b037209 */ /* 0x000fde0007810000 */
[----:B------:R-:W-:-:S03]  /*8180*/  NOP ;  /* 0x0000000000007918 */ /* 0x000fc60000000000 */
[----:B------:R-:W-:Y:S01]  /*8190*/  HGMMA.64x256x16.F32 R24, R184, gdesc[UR8].tnspB, R24, gsb0 ;  /* 0x43e00008b8187df0 */ /* 0x000fe20008000818 */
[----:B------:R-:W0:Y:S01]  /*81a0*/  SHFL.BFLY PT, R189, R188, 0x1, 0x1f ;  /* 0x0c201f00bcbd7f89 */ /* 0x000e2200000e0000 */
[----:B------:R-:W-:-:S04]  /*81b0*/  FMNMX.FTZ R0, R158, R3, !PT ;  /* 0x000000039e007209 */ /* 0x000fc80007810000 */
[----:B------:R-:W-:-:S04]  /*81c0*/  FMNMX.FTZ R3, R159, R0, !PT ;  /* 0x000000009f037209 */ /* 0x000fc80007810000 */
[----:B------:R-:W-:-:S04]  /*81d0*/  FMNMX.FTZ R0, R162, R3, !PT ;  /* 0x00000003a2007209 */ /* 0x000fc80007810000 */
[----:B------:R-:W-:Y:S02]  /*81e0*/  FMNMX.FTZ R3, R163, R0, !PT ;  /* 0x00000000a3037209 */ /* 0x000fe40007810000 */
[----:B0-----:R-:W-:Y:S02]  /*81f0*/  FMNMX.FTZ R4, R188, R189, !PT ;  /* 0x000000bdbc047209 */ /* 0x001fe40007810000 */
[----:B------:R-:W-:-:S03]  /*8200*/  FMNMX.FTZ R188, R166, R3, !PT ;  /* 0x00000003a6bc7209 */ /* 0x000fc60007810000 */
[C---:B------:R-:W-:Y:S01]  /*8210*/  FADD.FTZ R21, -R4.reuse, R21 ;  /* 0x0000001504157221 */ /* 0x040fe20000010100 */
[----:B------:R-:W-:Y:S01]  /*8220*/  FMUL.FTZ R2, R4, UR5 ;  /* 0x0000000504027c20 */ /* 0x000fe20008410000 */
[----:B------:R-:W-:Y:S02]  /*8230*/  FMNMX.FTZ R3, R167, R188, !PT ;  /* 0x000000bca7037209 */ /* 0x000fe40007810000 */
[----:B------:R-:W-:Y:S01]  /*8240*/  FMUL.FTZ R0, R21, UR5 ;  /* 0x0000000515007c20 */ /* 0x000fe20008410000 */
[--C-:B------:R-:W-:Y:S01]  /*8250*/  FFMA.FTZ R21, R152, UR5, -R2.reuse ;  /* 0x0000000598157c23 */ /* 0x100fe20008010802 */
        /* <DEDUP_REMOVED lines=18> */
[----:B------:R-:W-:Y:S02]  /*8380*/  MUFU.EX2 R0, R0 ;  /* 0x0000000000007308 */ /* 0x000fe40000000800 */
[----:B------:R-:W-:-:S04]  /*8390*/  FMNMX.FTZ R3, R179, R152, !PT ;  /* 0x00000098b3037209 */ /* 0x000fc80007810000 */
[----:B------:R-:W-:Y:S02]  /*83a0*/  FMNMX.FTZ R152, R182, R3, !PT ;  /* 0x00000003b6987209 */ /* 0x000fe40007810000 */
[----:B------:R-:W-:Y:S02]  /*83b0*/  MUFU.EX2 R21, R21 ;  /* 0x0000001500157308 */ /* 0x000fe40000000800 */
[----:B------:R-:W-:-:S05]  /*83c0*/  FMNMX.FTZ R152, R183, R152, !PT ;  /* 0x00000098b7987209 */ /* 0x000fca0007810000 */
[----:B------:R-:W0:Y:S01]  /*83d0*/  SHFL.BFLY PT, R3, R152, 0x2, 0x1f ;  /* 0x0c401f0098037f89 */ /* 0x000e2200000e0000 */
[----:B------:R-:W-:Y:S08]  /*83e0*/  MUFU.EX2 R196, R196 ;  /* 0x000000c400c47308 */ /* 0x000ff00000000800 */
[----:B------:R-:W-:Y:S08]  /*83f0*/  MUFU.EX2 R198, R198 ;  /* 0x000000c600c67308 */ /* 0x000ff00000000800 */
[----:B------:R-:W-:Y:S01]  /*8400*/  MUFU.EX2 R189, R189 ;  /* 0x000000bd00bd7308 */ /* 0x000fe20000000800 */
[----:B0-----:R-:W-:-:S07]  /*8410*/  FMNMX.FTZ R3, R152, R3, !PT ;  /* 0x0000000398037209 */ /* 0x001fce0007810000 */
[----:B------:R-:W-:Y:S01]  /*8420*/  MUFU.EX2 R192, R192 ;  /* 0x000000c000c07308 */ /* 0x000fe20000000800 */
[----:B------:R-:W0:Y:S07]  /*8430*/  SHFL.BFLY PT, R152, R3, 0x1, 0x1f ;  /* 0x0c201f0003987f89 */ /* 0x000e2e00000e0000 */
[----:B------:R-:W-:Y:S08]  /*8440*/  MUFU.EX2 R153, R153 ;  /* 0x0000009900997308 */ /* 0x000ff00000000800 */
[----:B------:R-:W-:Y:S08]  /*8450*/  MUFU.EX2 R194, R194 ;  /* 0x000000c200c27308 */ /* 0x000ff00000000800 */
[----:B------:R-:W-:Y:S01]  /*8460*/  MUFU.EX2 R157, R157 ;  /* 0x0000009d009d7308 */ /* 0x000fe20000000800 */
[----:B0-----:R-:W-:-:S07]  /*8470*/  FMNMX.FTZ R3, R3, R152, !PT ;  /* 0x0000009803037209 */ /* 0x001fce0007810000 */
[----:B------:R-:W-:Y:S01]  /*8480*/  MUFU.EX2 R188, R188 ;  /* 0x000000bc00bc7308 */ /* 0x000fe20000000800 */
[----:B------:R-:W-:-:S04]  /*8490*/  FMUL.FTZ R152, R3, UR5 ;  /* 0x0000000503987c20 */ /* 0x000fc80008410000 */
[--C-:B------:R-:W-:Y:S01]  /*84a0*/  FFMA.FTZ R197, R154, UR5, -R152.reuse ;  /* 0x000000059ac57c23 */ /* 0x100fe20008010898 */
[--C-:B------:R-:W-:Y:S01]  /*84b0*/  FFMA.FTZ R156, R159, UR5, -R152.reuse ;  /* 0x000000059f9c7c23 */ /* 0x100fe20008010898 */
[----:B------:R-:W-:Y:S02]  /*84c0*/  IMAD.U32 R159, RZ, RZ, UR7 ;  /* 0x00000007ff9f7e24 */ /* 0x000fe4000f8e00ff */
[--C-:B------:R-:W-:Y:S01]  /*84d0*/  FFMA.FTZ R154, R155, UR5, -R152.reuse ;  /* 0x000000059b9a7c23 */ /* 0x100fe20008010898 */
[--C-:B------:R-:W-:Y:S01]  /*84e0*/  FFMA.FTZ R199, R158, UR5, -R152.reuse ;  /* 0x000000059ec77c23 */ /* 0x100fe20008010898 */
[--C-:B------:R-:W-:Y:S01]  /*84f0*/  FFMA.FTZ R193, R162, UR5, -R152.reuse ;  /* 0x00000005a2c17c23 */ /* 0x100fe20008010898 */
[----:B------:R-:W-:Y:S01]  /*8500*/  MUFU.EX2 R197, R197 ;  /* 0x000000c500c57308 */ /* 0x000fe20000000800 */
[----:B------:R-:W-:Y:S01]  /*8510*/  @!P1 LEA R159, R159, UR37, 0x3 ;  /* 0x000000259f9f9c11 */ /* 0x000fe2000f8e18ff */
[--C-:B------:R-:W-:Y:S01]  /*8520*/  FFMA.FTZ R158, R163, UR5, -R152.reuse ;  /* 0x00000005a39e7c23 */ /* 0x100fe20008010898 */
[--C-:B------:R-:W-:Y:S01]  /*8530*/  FFMA.FTZ R195, R166, UR5, -R152.reuse ;  /* 0x00000005a6c37c23 */ /* 0x100fe20008010898 */
[--C-:B------:R-:W-:Y:S01]  /*8540*/  FFMA.FTZ R160, R167, UR5, -R152.reuse ;  /* 0x00000005a7a07c23 */ /* 0x100fe20008010898 */
[----:B------:R-:W-:Y:S01]  /*8550*/  FFMA.FTZ R155, R170, UR5, -R152 ;  /* 0x00000005aa9b7c23 */ /* 0x000fe20008010898 */
[----:B------:R-:W-:-:S02]  /*8560*/  @!P1 VIADD R159, R159, 0x30840 ;  /* 0x000308409f9f9836 */ /* 0x000fc40000000000 */
[--C-:B------:R-:W-:Y:S01]  /*8570*/  FFMA.FTZ R162, R171, UR5, -R152.reuse ;  /* 0x00000005aba27c23 */ /* 0x100fe20008010898 */
[----:B------:R-:W-:Y:S01]  /*8580*/  MUFU.EX2 R154, R154 ;  /* 0x0000009a009a7308 */ /* 0x000fe20000000800 */
[--C-:B------:R-:W-:Y:S01]  /*8590*/  FFMA.FTZ R191, R174, UR5, -R152.reuse ;  /* 0x00000005aebf7c23 */ /* 0x100fe20008010898 */
[--C-:B------:R-:W-:Y:S01]  /*85a0*/  FFMA.FTZ R178, R178, UR5, -R152.reuse ;  /* 0x00000005b2b27c23 */ /* 0x100fe20008010898 */
[----:B------:R-:W-:Y:S01]  /*85b0*/  @!P1 PRMT R159, RZ, 0x654, R159 ;  /* 0x00000654ff9f9816 */ /* 0x000fe2000000009f */
[--C-:B------:R-:W-:Y:S01]  /*85c0*/  FFMA.FTZ R179, R179, UR5, -R152.reuse ;  /* 0x00000005b3b37c23 */ /* 0x100fe20008010898 */
[----:B------:R-:W-:Y:S01]  /*85d0*/  FFMA.FTZ R182, R182, UR5, -R152 ;  /* 0x00000005b6b67c23 */ /* 0x000fe20008010898 */
[----:B------:R-:W-:Y:S02]  /*85e0*/  IMAD.U32 R163, RZ, RZ, UR14 ;  /* 0x0000000effa37e24 */ /* 0x000fe4000f8e00ff */
[----:B------:R-:W-:Y:S02]  /*85f0*/  MUFU.EX2 R199, R199 ;  /* 0x000000c700c77308 */ /* 0x000fe40000000800 */
[----:B------:R-:W-:-:S05]  /*8600*/  @!P1 VIADD R163, R163, 0x30860 ;  /* 0x00030860a3a39836 */ /* 0x000fca0000000000 */
[----:B------:R-:W-:Y:S01]  /*8610*/  @!P1 PRMT R163, RZ, 0x654, R163 ;  /* 0x00000654ffa39816 */ /* 0x000fe200000000a3 */
        /* <DEDUP_REMOVED lines=13> */
[----:B------:R-:W0:Y:S01]  /*86f0*/  MUFU.EX2 R179, R179 ;  /* 0x000000b300b37308 */ /* 0x000e220000000800 */
[----:B------:R-:W-:-:S02]  /*8700*/  WARPGROUP.DEPBAR.LE gsb0, 0x0 ;  /* 0x00008000000079c5 */ /* 0x000fc40000010000 */
[--C-:B------:R-:W-:Y:S01]  /*8710*/  FFMA.FTZ R184, R176, UR5, -R2.reuse ;  /* 0x00000005b0b87c23 */ /* 0x100fe20008010802 */
[----:B------:R-:W-:Y:S01]  /*8720*/  FFMA.FTZ R186, R180, UR5, -R2 ;  /* 0x00000005b4ba7c23 */ /* 0x000fe20008010802 */
[----:B------:R-:W-:Y:S01]  /*8730*/  FADD.FTZ R2, -R3, R218 ;  /* 0x000000da03027221 */ /* 0x000fe20000010100 */
[----:B------:R1:W-:Y:S02]  /*8740*/  @!P1 SYNCS.ARRIVE.TRANS64.RED.A1T0 RZ, [R159+URZ], RZ ;  /* 0x000000ff9fff99a7 */ /* 0x0003e4000810043f */
[----:B------:R-:W-:Y:S01]  /*8750*/  MUFU.EX2 R182, R182 ;  /* 0x000000b600b67308 */ /* 0x000fe20000000800 */
[----:B------:R-:W-:Y:S02]  /*8760*/  IMAD.MOV.U32 R218, RZ, RZ, R3 ;  /* 0x000000ffffda7224 */ /* 0x000fe400078e0003 */
[----:B------:R-:W-:Y:S01]  /*8770*/  FMUL.FTZ R2, R2, UR5 ;  /* 0x0000000502027c20 */ /* 0x000fe20008410000 */
[----:B0-----:R-:W-:Y:S01]  /*8780*/  F2FP.F16.F32.PACK_AB R185, R179, R178 ;  /* 0x000000b2b3b9723e */ /* 0x001fe200000000ff */
[----:B-1----:R-:W-:-:S04]  /*8790*/  FFMA.FTZ R159, R0, R16, R21 ;  /* 0x00000010009f7223 */ /* 0x002fc80000010015 */
[----:B------:R-:W0:Y:S01]  /*87a0*/  MUFU.EX2 R2, R2 ;  /* 0x0000000200027308 */ /* 0x000e220000000800 */
[--C-:B------:R-:W-:Y:S01]  /*87b0*/  FFMA.FTZ R16, R175, UR5, -R152.reuse ;  /* 0x00000005af107c23 */ /* 0x100fe20008010898 */
[----:B------:R-:W-:Y:S01]  /*87c0*/  FFMA.FTZ R152, R183, UR5, -R152 ;  /* 0x00000005b7987c23 */ /* 0x000fe20008010898 */
[C---:B------:R-:W-:Y:S01]  /*87d0*/  FADD.FTZ R159, R196.reuse, R159 ;  /* 0x0000009fc49f7221 */ /* 0x040fe20000010000 */
[----:B------:R-:W-:Y:S01]  /*87e0*/  F2FP.F16.F32.PACK_AB R196, R196, R21 ;  /* 0x00000015c4c4723e */ /* 0x000fe200000000ff */
[----:B------:R1:W-:Y:S02]  /*87f0*/  @!P1 SYNCS.ARRIVE.TRANS64.RED.A1T0 RZ, [R163+URZ], RZ ;  /* 0x000000ffa3ff99a7 */ /* 0x0003e4000810043f */
[----:B------:R-:W-:Y:S01]  /*8800*/  FADD.FTZ R166, R198, R159 ;  /* 0x0000009fc6a67221 */ /* 0x000fe20000010000 */
[----:B------:R-:W-:Y:S01]  /*8810*/  MUFU.EX2 R16, R16 ;  /* 0x0000001000107308 */ /* 0x000fe20000000800 */
[C---:B------:R-:W-:Y:S02]  /*8820*/  F2FP.F16.F32.PACK_AB R198, R189.reuse, R198 ;  /* 0x000000c6bdc6723e */ /* 0x040fe400000000ff */
[----:B------:R-:W-:Y:S01]  /*8830*/  FADD.FTZ R159, R189, R166 ;  /* 0x000000a6bd9f7221 */ /* 0x000fe20000010000 */
[----:B------:R-:W-:-:S03]  /*8840*/  F2FP.F16.F32.PACK_AB R189, R162, R155 ;  /* 0x0000009ba2bd723e */ /* 0x000fc600000000ff */
[----:B------:R-:W-:Y:S01]  /*8850*/  FADD.FTZ R166, R192, R159 ;  /* 0x0000009fc0a67221 */ /* 0x000fe20000010000 */
[----:B------:R-:W2:Y:S01]  /*8860*/  MUFU.EX2 R184, R184 ;  /* 0x000000b800b87308 */ /* 0x000ea20000000800 */
[----:B0-----:R-:W-:Y:S01]  /*8870*/  FFMA.FTZ R5, R2, R5, R197 ;  /* 0x0000000502057223 */ /* 0x001fe200000100c5 */
[C---:B------:R-:W-:Y:S01]  /*8880*/  F2FP.F16.F32.PACK_AB R197, R154.reuse, R197 ;  /* 0x000000c59ac5723e */ /* 0x040fe200000000ff */
[C---:B------:R-:W-:Y:S01]  /*8890*/  FADD.FTZ R159, R153.reuse, R166 ;  /* 0x000000a6999f7221 */ /* 0x040fe20000010000 */
[----:B------:R-:W-:Y:S01]  /*88a0*/  F2FP.F16.F32.PACK_AB R192, R153, R192 ;  /* 0x000000c099c0723e */ /* 0x000fe200000000ff */
[----:B------:R-:W-:Y:S02]  /*88b0*/  FADD.FTZ R164, R154, R5 ;  /* 0x000000059aa47221 */ /* 0x000fe40000010000 */
[----:B------:R-:W-:Y:S01]  /*88c0*/  FADD.FTZ R166, R194, R159 ;  /* 0x0000009fc2a67221 */ /* 0x000fe20000010000 */
[----:B------:R-:W0:Y:S01]  /*88d0*/  MUFU.EX2 R186, R186 ;  /* 0x000000ba00ba7308 */ /* 0x000e220000000800 */
[----:B------:R-:W-:Y:S01]  /*88e0*/  FADD.FTZ R5, R199, R164 ;  /* 0x000000a4c7057221 */ /* 0x000fe20000010000 */
[C---:B------:R-:W-:Y:S01]  /*88f0*/  F2FP.F16.F32.PACK_AB R199, R156.reuse, R199 ;  /* 0x000000c79cc7723e */ /* 0x040fe200000000ff */
[C---:B------:R-:W-:Y:S01]  /*8900*/  FADD.FTZ R21, R157.reuse, R166 ;  /* 0x000000a69d157221 */ /* 0x040fe20000010000 */
[----:B------:R-:W-:Y:S01]  /*8910*/  F2FP.F16.F32.PACK_AB R194, R157, R194 ;  /* 0x000000c29dc2723e */ /* 0x000fe200000000ff */
[----:B------:R-:W-:-:S02]  /*8920*/  FADD.FTZ R164, R156, R5 ;  /* 0x000000059ca47221 */ /* 0x000fc40000010000 */
[----:B------:R-:W-:Y:S01]  /*8930*/  FADD.FTZ R156, R188, R21 ;  /* 0x00000015bc9c7221 */ /* 0x000fe20000010000 */
[----:B------:R-:W3:Y:S01]  /*8940*/  MUFU.EX2 R173, R173 ;  /* 0x000000ad00ad7308 */ /* 0x000ee20000000800 */
[----:B------:R-:W-:Y:S01]  /*8950*/  FADD.FTZ R5, R193, R164 ;  /* 0x000000a4c1057221 */ /* 0x000fe20000010000 */
[C---:B------:R-:W-:Y:S01]  /*8960*/  F2FP.F16.F32.PACK_AB R193, R158.reuse, R193 ;  /* 0x000000c19ec1723e */ /* 0x040fe200000000ff */
[C---:B------:R-:W-:Y:S01]  /*8970*/  FADD.FTZ R21, R161.reuse, R156 ;  /* 0x0000009ca1157221 */ /* 0x040fe20000010000 */
[----:B------:R-:W-:Y:S01]  /*8980*/  F2FP.F16.F32.PACK_AB R188, R161, R188 ;  /* 0x000000bca1bc723e */ /* 0x000fe200000000ff */
[----:B------:R-:W-:Y:S02]  /*8990*/  FADD.FTZ R164, R158, R5 ;  /* 0x000000059ea47221 */ /* 0x000fe40000010000 */
[----:B------:R-:W-:Y:S01]  /*89a0*/  FADD.FTZ R156, R190, R21 ;  /* 0x00000015be9c7221 */ /* 0x000fe20000010000 */
[----:B------:R-:W4:Y:S01]  /*89b0*/  MUFU.EX2 R152, R152 ;  /* 0x0000009800987308 */ /* 0x000f220000000800 */
[----:B------:R-:W-:Y:S01]  /*89c0*/  FADD.FTZ R5, R195, R164 ;  /* 0x000000a4c3057221 */ /* 0x000fe20000010000 */
[C---:B------:R-:W-:Y:S01]  /*89d0*/  F2FP.F16.F32.PACK_AB R195, R160.reuse, R195 ;  /* 0x000000c3a0c3723e */ /* 0x040fe200000000ff */
[C---:B------:R-:W-:Y:S01]  /*89e0*/  FADD.FTZ R21, R165.reuse, R156 ;  /* 0x0000009ca5157221 */ /* 0x040fe20000010000 */
[----:B------:R-:W-:Y:S01]  /*89f0*/  F2FP.F16.F32.PACK_AB R190, R165, R190 ;  /* 0x000000bea5be723e */ /* 0x000fe200000000ff */
[----:B------:R-:W-:-:S04]  /*8a00*/  FADD.FTZ R154, R160, R5 ;  /* 0x00000005a09a7221 */ /* 0x000fc80000010000 */
[----:B------:R-:W-:-:S04]  /*8a10*/  FADD.FTZ R5, R155, R154 ;  /* 0x0000009a9b057221 */ /* 0x000fc80000010000 */
[----:B------:R-:W-:-:S04]  /*8a20*/  FADD.FTZ R154, R162, R5 ;  /* 0x00000005a29a7221 */ /* 0x000fc80000010000 */
[----:B------:R-:W-:Y:S01]  /*8a30*/  FADD.FTZ R5, R191, R154 ;  /* 0x0000009abf057221 */ /* 0x000fe20000010000 */
[----:B--2---:R-:W-:Y:S01]  /*8a40*/  FADD.FTZ R154, R184, R21 ;  /* 0x00000015b89a7221 */ /* 0x004fe20000010000 */
[C---:B------:R-:W-:Y:S02]  /*8a50*/  F2FP.F16.F32.PACK_AB R191, R16.reuse, R191 ;  /* 0x000000bf10bf723e */ /* 0x040fe400000000ff */
[----:B------:R-:W-:Y:S01]  /*8a60*/  FADD.FTZ R5, R16, R5 ;  /* 0x0000000510057221 */ /* 0x000fe20000010000 */
[C---:B------:R-:W-:Y:S01]  /*8a70*/  FADD.FTZ R21, R169.reuse, R154 ;  /* 0x0000009aa9157221 */ /* 0x040fe20000010000 */
[----:B------:R-:W-:Y:S02]  /*8a80*/  F2FP.F16.F32.PACK_AB R184, R169, R184 ;  /* 0x000000b8a9b8723e */ /* 0x000fe400000000ff */
[----:B------:R-:W-:Y:S01]  /*8a90*/  FADD.FTZ R5, R178, R5 ;  /* 0x00000005b2057221 */ /* 0x000fe20000010000 */
[----:B0-----:R-:W-:Y:S01]  /*8aa0*/  FADD.FTZ R16, R186, R21 ;  /* 0x00000015ba107221 */ /* 0x001fe20000010000 */
[----:B---3--:R-:W-:Y:S01]  /*8ab0*/  F2FP.F16.F32.PACK_AB R186, R173, R186 ;  /* 0x000000baadba723e */ /* 0x008fe200000000ff */
[----:B------:R-:W-:-:S02]  /*8ac0*/  IMAD.MOV.U32 R21, RZ, RZ, R4 ;  /* 0x000000ffff157224 */ /* 0x000fc400078e0004 */
[----:B------:R-:W-:Y:S01]  /*8ad0*/  FADD.FTZ R5, R179, R5 ;  /* 0x00000005b3057221 */ /* 0x000fe20000010000 */
[----:B------:R-:W-:Y:S01]  /*8ae0*/  FADD.FTZ R16, R173, R16 ;  /* 0x00000010ad107221 */ /* 0x000fe20000010000 */
[----:B----4-:R-:W-:Y:S02]  /*8af0*/  F2FP.F16.F32.PACK_AB R187, R152, R182 ;  /* 0x000000b698bb723e */ /* 0x010fe400000000ff */
[----:B------:R-:W-:-:S04]  /*8b00*/  FADD.FTZ R5, R182, R5 ;  /* 0x00000005b6057221 */ /* 0x000fc80000010000 */
[----:B------:R-:W-:Y:S01]  /*8b10*/  FADD.FTZ R5, R152, R5 ;  /* 0x0000000598057221 */ /* 0x000fe20000010000 */
[----:B-1----:R-:W-:Y:S06]  /*8b20*/  @P2 BRA `(.L_x_1212) ;  /* 0xffffffe000ec2947 */ /* 0x002fec000383ffff */
.L_x_1203:
[----:B------:R-:W-:-:S13]  /*8b30*/  R2UR UR4, R22 ;  /* 0x00000000160472ca */ /* 0x000fda00000e0000 */
[----:B------:R-:W-:-:S13]  /*8b40*/  ISETP.GE.AND P2, PT, R205, UR4, PT ;  /* 0x00000004cd007c0c */ /* 0x000fda000bf46270 */
[----:B------:R-:W-:Y:S05]  /*8b50*/  @!P2 BRA `(.L_x_1213) ;  /* 0x0000002400eca947 */ /* 0x000fea0003800000 */
[----:B------:R-:W-:Y:S01]  /*8b60*/  IMAD.MOV.U32 R21, RZ, RZ, R3 ;  /* 0x000000ffff157224 */ /* 0x000fe200078e0003 */
[----:B------:R-:W-:Y:S01]  /*8b70*/  UMOV UR6, UR38 ;  /* 0x0000002600067c82 */ /* 0x000fe20008000000 */
[----:B------:R-:W-:Y:S01]  /*8b80*/  IMAD.MOV.U32 R20, RZ, RZ, R4 ;  /* 0x000000ffff147224 */ /* 0x000fe200078e0004 */
[----:B------:R-:W-:Y:S01]  /*8b90*/  UMOV UR4, UR36 ;  /* 0x0000002400047c82 */ /* 0x000fe20008000000 */
[----:B------:R-:W-:Y:S01]  /*8ba0*/  ULDC UR58, c[0x0][0x9e4] ;  /* 0x00027900003a7ab9 */ /* 0x000fe20000000800 */
[----:B------:R-:W-:-:S05]  /*8bb0*/  ULDC UR59, c[0x0][0x288] ;  /* 0x0000a200003b7ab9 */ /* 0x000fca0000000800 */
.L_x_1230:
        /* <DEDUP_REMOVED lines=8> */
.L_x_1214:
[----:B------:R-:W-:Y:S01]  /*8c40*/  ULEA UR5, UR36, UR37, 0x3 ;  /* 0x0000002524057291 */ /* 0x000fe2000f8e183f */
[----:B------:R-:W-:-:S05]  /*8c50*/  IMAD.U32 R3, RZ, RZ, UR38 ;  /* 0x00000026ff037e24 */ /* 0x000fca000f8e00ff */
[----:B------:R-:W-:-:S04]  /*8c60*/  SHF.L.U32 R3, R3, 0x1f, RZ ;  /* 0x0000001f03037819 */ /* 0x000fc800000006ff */
[----:B------:R0:W1:Y:S01]  /*8c70*/  SYNCS.PHASECHK.TRANS64.TRYWAIT P2, [UR5+0x30830], R3 ;  /* 0x03083003ff0075a7 */ /* 0x0000620008040145 */
[----:B------:R-:W-:Y:S05]  /*8c80*/  @!P0 BRA `(.L_x_1215) ;  /* 0x0000000000048947 */ /* 0x000fea0003800000 */
[----:B------:R-:W-:Y:S01]  /*8c90*/  BPT.TRAP 0x1 ;  /* 0x000000040000795c */ /* 0x000fe20000300000 */
.L_x_1215:
[----:B-1----:R-:W-:Y:S05]  /*8ca0*/  @P2 BRA `(.L_x_1216) ;  /* 0x0000000000082947 */ /* 0x002fea0003800000 */
[----:B------:R-:W1:Y:S02]  /*8cb0*/  SYNCS.PHASECHK.TRANS64.TRYWAIT P2, [UR5+0x30830], R3 ;  /* 0x03083003ff0075a7 */ /* 0x000e640008040145 */
[----:B-1----:R-:W-:Y:S05]  /*8cc0*/  @!P2 BRA `(.L_x_1217) ;  /* 0x000000c000b4a947 */ /* 0x002fea0003800000 */
.L_x_1216:
        /* <DEDUP_REMOVED lines=223> */
.L_x_1218:
[----:B------:R-:W-:Y:S01]  /*9ac0*/  ULEA UR14, UR4, UR37, 0x3 ;  /* 0x00000025040e7291 */ /* 0x000fe2000f8e183f */
[----:B------:R-:W-:-:S05]  /*9ad0*/  IMAD.U32 R0, RZ, RZ, UR6 ;  /* 0x00000006ff007e24 */ /* 0x000fca000f8e00ff */
[----:B------:R-:W-:-:S04]  /*9ae0*/  SHF.L.U32 R0, R0, 0x1f, RZ ;  /* 0x0000001f00007819 */ /* 0x000fc800000006ff */
[----:B------:R2:W3:Y:S01]  /*9af0*/  SYNCS.PHASECHK.TRANS64.TRYWAIT P2, [UR14+0x30850], R0 ;  /* 0x03085000ff0075a7 */ /* 0x0004e2000804014e */
[----:B------:R-:W-:Y:S05]  /*9b00*/  @!P0 BRA `(.L_x_1219) ;  /* 0x0000000000048947 */ /* 0x000fea0003800000 */
[----:B------:R-:W-:Y:S01]  /*9b10*/  BPT.TRAP 0x1 ;  /* 0x000000040000795c */ /* 0x000fe20000300000 */
.L_x_1219:
[----:B---3--:R-:W-:Y:S05]  /*9b20*/  @P2 BRA `(.L_x_1220) ;  /* 0x0000000000082947 */ /* 0x008fea0003800000 */
[----:B------:R-:W3:Y:S02]  /*9b30*/  SYNCS.PHASECHK.TRANS64.TRYWAIT P2, [UR14+0x30850], R0 ;  /* 0x03085000ff0075a7 */ /* 0x000ee4000804014e */
[----:B---3--:R-:W-:Y:S05]  /*9b40*/  @!P2 BRA `(.L_x_1221) ;  /* 0x000000b4002ca947 */ /* 0x008fea0003800000 */
.L_x_1220:
[----:B------:R-:W-:Y:S01]  /*9b50*/  UIADD3 UR5, UR37, 0x400, URZ ;  /* 0x0000040025057890 */ /* 0x000fe2000fffe03f */
[----:B------:R-:W-:Y:S01]  /*9b60*/  WARPGROUP.ARRIVE ;  /* 0x00000000000079c5 */ /* 0x000fe20000000000 */
[----:B------:R-:W-:Y:S01]  /*9b70*/  UMOV UR11, 0x40000040 ;  /* 0x40000040000b7882 */ /* 0x000fe20000000000 */
[----:B01----:R-:W0:Y:S01]  /*9b80*/  @P5 LDC R3, c[0x0][0x44c] ;  /* 0x00011300ff035b82 */ /* 0x003e220000000800 */
[----:B------:R-:W-:Y:S01]  /*9b90*/  USHF.R.U32.HI UR5, URZ, 0x4, UR5 ;  /* 0x000000043f057899 */ /* 0x000fe20008011605 */
[----:B------:R-:W-:Y:S01]  /*9ba0*/  IMAD.U32 R2, RZ, RZ, UR7 ;  /* 0x00000007ff027e24 */ /* 0x000fe2000f8e00ff */
[----:B------:R-:W-:Y:S01]  /*9bb0*/  ULDC UR15, c[0x0][0x9dc] ;  /* 0x00027700000f7ab9 */ /* 0x000fe20000000800 */
[----:B------:R-:W-:Y:S01]  /*9bc0*/  IMAD.SHL.U32 R4, R205, 0x40, RZ ;  /* 0x00000040cd047824 */ /* 0x000fe200078e00ff */
[----:B------:R-:W-:Y:S01]  /*9bd0*/  ULOP3.LUT UR5, UR5, 0x3fff, URZ, 0xc0, !UPT ;  /* 0x00003fff05057892 */ /* 0x000fe2000f8ec03f */
[----:B------:R-:W-:Y:S02]  /*9be0*/  ULDC UR6, c[0x0][0x9e0] ;  /* 0x0002780000067ab9 */ /* 0x000fe40000000800 */
[----:B--2---:R-:W1:Y:S01]  /*9bf0*/  @P5 LDC R0, c[0x0][0x450] ;  /* 0x00011400ff005b82 */ /* 0x004e620000000800 */
[----:B------:R-:W-:-:S04]  /*9c00*/  ULOP3.LUT UR5, UR5, 0x2000000, URZ, 0xfc, !UPT ;  /* 0x0200000005057892 */ /* 0x000fc8000f8efc3f */
[----:B------:R-:W-:-:S07]  /*9c10*/  ULEA UR4, UR4, UR5, 0xb ;  /* 0x0000000504047291 */ /* 0x000fce000f8e583f */
        /* <DEDUP_REMOVED lines=16> */
[----:B------:R-:W-:Y:S01]  /*9d20*/  ULOP3.LUT UR4, URZ, UR15, URZ, 0x33, !UPT ;  /* 0x0000000f3f047292 */ /* 0x000fe2000f8e333f */
[----:B------:R-:W-:Y:S02]  /*9d30*/  WARPGROUP.DEPBAR.LE gsb0, 0x0 ;  /* 0x00008000000079c5 */ /* 0x000fe40000010000 */
[----:B------:R-:W-:-:S15]  /*9d40*/  WARPGROUP.ARRIVE ;  /* 0x00000000000079c5 */ /* 0x000fde0000000000 */
[----:B------:R-:W-:-:S07]  /*9d50*/  NOP ;  /* 0x0000000000007918 */ /* 0x000fce0000000000 */
[----:B------:R-:W-:Y:S03]  /*9d60*/  HGMMA.64x256x16.F32 R24, R184, gdesc[UR8].tnspB, R24, gsb0 ;  /* 0x43e00008b8187df0 */ /* 0x000fe60008000818 */
[----:B------:R-:W-:Y:S02]  /*9d70*/  WARPGROUP.DEPBAR.LE gsb0, 0x0 ;  /* 0x00008000000079c5 */ /* 0x000fe40000010000 */
[----:B------:R-:W-:Y:S01]  /*9d80*/  VIADD R186, R19, UR60 ;  /* 0x0000003c13ba7c36 */ /* 0x000fe20008000000 */
[----:B------:R-:W2:Y:S03]  /*9d90*/  LDC R184, c[0x0][0x2f0] ;  /* 0x0000bc00ffb87b82 */ /* 0x000ea60000000800 */
[----:B0-----:R-:W-:-:S05]  /*9da0*/  @P5 IMAD.HI.U32 R3, R186, R3, RZ ;  /* 0x00000003ba035227 */ /* 0x001fca00078e00ff */
[----:B-1----:R-:W-:Y:S02]  /*9db0*/  @P5 SHF.R.U32.HI R186, RZ, R0, R3 ;  /* 0x00000000ffba5219 */ /* 0x002fe40000011603 */
[----:B------:R-:W-:Y:S02]  /*9dc0*/  @!P1 LEA R0, R2, UR37, 0x3 ;  /* 0x0000002502009c11 */ /* 0x000fe4000f8e18ff */
[----:B------:R-:W-:Y:S01]  /*9dd0*/  IADD3 R2, -R4, 0x1, RZ ;  /* 0x0000000104027810 */ /* 0x000fe20007ffe1ff */
[----:B------:R-:W0:Y:S02]  /*9de0*/  SHFL.IDX PT, R185, R186, RZ, 0x1c1f ;  /* 0x001c1fffbab97589 */ /* 0x000e2400000e0000 */
[----:B------:R-:W-:Y:S02]  /*9df0*/  @!P1 VIADD R0, R0, 0x30840 ;  /* 0x0003084000009836 */ /* 0x000fe40000000000 */
[----:B------:R-:W-:-:S03]  /*9e00*/  IMAD R3, R17, -0x2, R2 ;  /* 0xfffffffe11037824 */ /* 0x000fc600078e0202 */
[----:B------:R-:W-:Y:S01]  /*9e10*/  @!P1 PRMT R0, RZ, 0x654, R0 ;  /* 0x00000654ff009816 */ /* 0x000fe20000000000 */
[----:B--2---:R-:W-:-:S03]  /*9e20*/  IMAD R3, R184, UR39, R3 ;  /* 0x00000027b8037c24 */ /* 0x004fc6000f8e0203 */
[----:B------:R1:W-:Y:S01]  /*9e30*/  @!P1 SYNCS.ARRIVE.TRANS64.RED.A1T0 RZ, [R0+URZ], RZ ;  /* 0x000000ff00ff99a7 */ /* 0x0003e2000810043f */
[----:B------:R-:W-:-:S04]  /*9e40*/  VIADD R3, R3, -UR59 ;  /* 0x8000003b03037c36 */ /* 0x000fc80008000000 */
[C---:B------:R-:W-:Y:S02]  /*9e50*/  VIADD R189, R3.reuse, UR6 ;  /* 0x0000000603bd7c36 */ /* 0x040fe40008000000 */
[----:B------:R-:W-:Y:S02]  /*9e60*/  VIADD R190, R3, UR4 ;  /* 0x0000000403be7c36 */ /* 0x000fe40008000000 */
[--C-:B0-----:R-:W-:Y:S02]  /*9e70*/  IMAD.IADD R187, R189, 0x1, R185.reuse ;  /* 0x00000001bdbb7824 */ /* 0x101fe400078e02b9 */
[----:B------:R-:W-:Y:S01]  /*9e80*/  IMAD.IADD R188, R190, 0x1, R185 ;  /* 0x00000001bebc7824 */ /* 0x000fe200078e02b9 */
[----:B-1----:R-:W-:Y:S06]  /*9e90*/  @!P6 BRA `(.L_x_1222) ;  /* 0x00000000005ce947 */ /* 0x002fec0003800000 */
[----:B------:R-:W-:Y:S01]  /*9ea0*/  IMAD R0, R184, UR39, R185 ;  /* 0x00000027b8007c24 */ /* 0x000fe2000f8e02b9 */
[----:B------:R-:W-:Y:S03]  /*9eb0*/  BSSY B0, `(.L_x_1223) ;  /* 0x0000011000007945 */ /* 0x000fe60003800000 */
[----:B------:R-:W-:-:S05]  /*9ec0*/  VIADD R185, R0, -UR59 ;  /* 0x8000003b00b97c36 */ /* 0x000fca0008000000 */
        /* <DEDUP_REMOVED lines=10> */
.L_x_1224:
[----:B------:R-:W-:-:S05]  /*9f70*/  IMAD.U32 R191, RZ, RZ, UR58 ;  /* 0x0000003affbf7e24 */ /* 0x000fca000f8e00ff */
[----:B------:R-:W-:-:S13]  /*9f80*/  ISETP.NE.AND P2, PT, R191, 0x1, PT ;  /* 0x00000001bf00780c */ /* 0x000fda0003f45270 */
[----:B------:R-:W0:Y:S02]  /*9f90*/  @P2 LDC.64 R2, c[0x0][0x9e8] ;  /* 0x00027a00ff022b82 */ /* 0x000e240000000a00 */
[----:B0-----:R-:W-:-:S05]  /*9fa0*/  @P2 IMAD.HI.U32 R2, R185, R2, RZ ;  /* 0x00000002b9022227 */ /* 0x001fca00078e00ff */
[----:B------:R-:W-:-:S07]  /*9fb0*/  @P2 SHF.R.U32.HI R185, RZ, R3, R2 ;  /* 0x00000003ffb92219 */ /* 0x000fce0000011602 */
.L_x_1225:
[----:B------:R-:W-:Y:S05]  /*9fc0*/  BSYNC B0 ;  /* 0x0000000000007941 */ /* 0x000fea0003800000 */
.L_x_1223:
[----:B------:R-:W-:-:S04]  /*9fd0*/  IMAD R0, R185, R191, -R4 ;  /* 0x000000bfb9007224 */ /* 0x000fc800078e0a04 */
[----:B------:R-:W-:-:S05]  /*9fe0*/  IMAD R0, R17, -0x2, R0 ;  /* 0xfffffffe11007824 */ /* 0x000fca00078e0200 */
[----:B------:R-:W-:Y:S02]  /*9ff0*/  VIADDMNMX R187, R0, R191, R187, PT ;  /* 0x000000bf00bb7246 */ /* 0x000fe400038001bb */
[----:B------:R-:W-:-:S07]  /*a000*/  VIMNMX R188, R188, R0, !PT ;  /* 0x00000000bcbc7248 */ /* 0x000fce0007fe0100 */
.L_x_1222:
[----:B------:R-:W-:Y:S01]  /*a010*/  ISETP.GT.AND P2, PT, R205, -0x1, PT ;  /* 0xffffffffcd00780c */ /* 0x000fe20003f44270 */
[----:B------:R-:W0:Y:S03]  /*a020*/  SHFL.IDX PT, R3, R186, 0x1, 0x1c1f ;  /* 0x003c1f00ba037f89 */ /* 0x000e2600000e0000 */
[C---:B------:R-:W-:Y:S02]  /*a030*/  ISETP.GT.AND P4, PT, R188.reuse, RZ, P2 ;  /* 0x000000ffbc00720c */ /* 0x040fe40001784270 */
[----:B------:R-:W-:Y:S02]  /*a040*/  ISETP.GT.AND P3, PT, R188, 0x1, P2 ;  /* 0x00000001bc00780c */ /* 0x000fe40001764270 */
[C---:B------:R-:W-:Y:S02]  /*a050*/  ISETP.LT.OR P4, PT, R187.reuse, 0x1, P4 ;  /* 0x00000001bb00780c */ /* 0x040fe40002781670 */
[----:B------:R-:W-:-:S02]  /*a060*/  ISETP.LT.OR P3, PT, R187, 0x2, P3 ;  /* 0x00000002bb00780c */ /* 0x000fc40001f61670 */
[----:B------:R-:W-:Y:S02]  /*a070*/  FSEL R185, R152, -INF , !P4 ;  /* 0xff80000098b97808 */ /* 0x000fe40006000000 */
[----:B------:R-:W-:Y:S02]  /*a080*/  FSEL R0, R153, -INF , !P3 ;  /* 0xff80000099007808 */ /* 0x000fe40005800000 */
[C---:B------:R-:W-:Y:S02]  /*a090*/  ISETP.GT.AND P4, PT, R188.reuse, 0x8, P2 ;  /* 0x00000008bc00780c */ /* 0x040fe40001784270 */
[----:B------:R-:W-:Y:S02]  /*a0a0*/  ISETP.GT.AND P3, PT, R188, 0x9, P2 ;  /* 0x00000009bc00780c */ /* 0x000fe40001764270 */
[C---:B------:R-:W-:Y:S02]  /*a0b0*/  ISETP.LT.OR P4, PT, R187.reuse, 0x9, P4 ;  /* 0x00000009bb00780c */ /* 0x040fe40002781670 */
[----:B------:R-:W-:-:S02]  /*a0c0*/  ISETP.LT.OR P3, PT, R187, 0xa, P3 ;  /* 0x0000000abb00780c */ /* 0x000fc40001f61670 */
[----:B------:R-:W-:Y:S01]  /*a0d0*/  FSEL R156, R156, -INF , !P4 ;  /* 0xff8000009c9c7808 */ /* 0x000fe20006000000 */
[--C-:B0-----:R-:W-:Y:S01]  /*a0e0*/  IMAD.IADD R152, R189, 0x1, R3.reuse ;  /* 0x00000001bd987824 */ /* 0x101fe200078e0203 */
[----:B------:R-:W-:Y:S01]  /*a0f0*/  FSEL R157, R157, -INF , !P3 ;  /* 0xff8000009d9d7808 */ /* 0x000fe20005800000 */
[----:B------:R-:W-:Y:S01]  /*a100*/  IMAD.IADD R186, R190, 0x1, R3 ;  /* 0x00000001beba7824 */ /* 0x000fe200078e0203 */
[C---:B------:R-:W-:Y:S02]  /*a110*/  ISETP.GT.AND P4, PT, R188.reuse, 0x10, P2 ;  /* 0x00000010bc00780c */ /* 0x040fe40001784270 */
        /* <DEDUP_REMOVED lines=34> */
[----:B------:R-:W-:Y:S01]  /*a340*/  FSEL R181, R181, -INF , !P3 ;  /* 0xff800000b5b57808 */ /* 0x000fe20005800000 */
[----:B------:R-:W-:Y:S08]  /*a350*/  @!P6 BRA `(.L_x_1226) ;  /* 0x00000000005ce947 */ /* 0x000ff00003800000 */
        /* <DEDUP_REMOVED lines=13> */
.L_x_1228:
[----:B------:R-:W-:-:S05]  /*a430*/  IMAD.U32 R184, RZ, RZ, UR58 ;  /* 0x0000003affb87e24 */ /* 0x000fca000f8e00ff */
[----:B------:R-:W-:-:S13]  /*a440*/  ISETP.NE.AND P3, PT, R184, 0x1, PT ;  /* 0x00000001b800780c */ /* 0x000fda0003f65270 */
[----:B------:R-:W0:Y:S02]  /*a450*/  @P3 LDC.64 R2, c[0x0][0x9e8] ;  /* 0x00027a00ff023b82 */ /* 0x000e240000000a00 */
[----:B0-----:R-:W-:-:S05]  /*a460*/  @P3 IMAD.HI.U32 R2, R153, R2, RZ ;  /* 0x0000000299023227 */ /* 0x001fca00078e00ff */
[----:B------:R-:W-:-:S07]  /*a470*/  @P3 SHF.R.U32.HI R153, RZ, R3, R2 ;  /* 0x00000003ff993219 */ /* 0x000fce0000011602 */
.L_x_1229:
[----:B------:R-:W-:Y:S05]  /*a480*/  BSYNC B0 ;  /* 0x0000000000007941 */ /* 0x000fea0003800000 */
.L_x_1227:
[----:B------:R-:W-:-:S04]  /*a490*/  IMAD R4, R153, R184, -R4 ;  /* 0x000000b899047224 */ /* 0x000fc800078e0a04 */
[----:B------:R-:W-:-:S05]  /*a4a0*/  IMAD R3, R17, -0x2, R4 ;  /* 0xfffffffe11037824 */ /* 0x000fca00078e0204 */
[----:B------:R-:W-:Y:S02]  /*a4b0*/  VIADDMNMX R152, R3, R184, R152, PT ;  /* 0x000000b803987246 */ /* 0x000fe40003800198 */
[----:B------:R-:W-:-:S07]  /*a4c0*/  VIMNMX R186, R186, R3, !PT ;  /* 0x00000003baba7248 */ /* 0x000fce0007fe0100 */
.L_x_1226:
[----:B------:R-:W-:Y:S01]  /*a4d0*/  FMNMX.FTZ R3, R185, R20, !PT ;  /* 0x00000014b9037209 */ /* 0x000fe20007810000 */
[----:B------:R-:W-:Y:S01]  /*a4e0*/  ULDC UR4, c[0x0][0x988] ;  /* 0x0002620000047ab9 */ /* 0x000fe20000000800 */
[----:B------:R-:W-:Y:S01]  /*a4f0*/  ISETP.GT.AND P4, PT, R186, 0x1, P2 ;  /* 0x00000001ba00780c */ /* 0x000fe20001784270 */
[----:B------:R-:W-:Y:S01]  /*a500*/  UMOV UR5, UR4 ;  /* 0x0000000400057c82 */ /* 0x000fe20008000000 */
[----:B------:R-:W-:Y:S01]  /*a510*/  FMNMX.FTZ R3, R0, R3, !PT ;  /* 0x0000000300037209 */ /* 0x000fe20007810000 */
[----:B------:R-:W-:Y:S01]  /*a520*/  UMOV UR6, UR38 ;  /* 0x0000002600067c82 */ /* 0x000fe20008000000 */
[----:B------:R-:W-:Y:S02]  /*a530*/  ISETP.LT.OR P4, PT, R152, 0x2, P4 ;  /* 0x000000029800780c */ /* 0x000fe40002781670 */
[----:B------:R-:W-:Y:S02]  /*a540*/  FMNMX.FTZ R2, R156, R3, !PT ;  /* 0x000000039c027209 */ /* 0x000fe40007810000 */
[----:B------:R-:W-:-:S02]  /*a550*/  FSEL R155, R155, -INF , !P4 ;  /* 0xff8000009b9b7808 */ /* 0x000fc40006000000 */
[----:B------:R-:W-:Y:S02]  /*a560*/  FMNMX.FTZ R3, R157, R2, !PT ;  /* 0x000000029d037209 */ /* 0x000fe40007810000 */
[----:B------:R-:W-:Y:S02]  /*a570*/  ISETP.GT.AND P4, PT, R186, 0x9, P2 ;  /* 0x00000009ba00780c */ /* 0x000fe40001784270 */
[----:B------:R-:W-:Y:S02]  /*a580*/  FMNMX.FTZ R2, R160, R3, !PT ;  /* 0x00000003a0027209 */ /* 0x000fe40007810000 */
[----:B------:R-:W-:Y:S02]  /*a590*/  ISETP.GT.AND P3, PT, R186, 0x8, P2 ;  /* 0x00000008ba00780c */ /* 0x000fe40001764270 */
[----:B------:R-:W-:Y:S02]  /*a5a0*/  FMNMX.FTZ R3, R161, R2, !PT ;  /* 0x00000002a1037209 */ /* 0x000fe40007810000 */
[----:B------:R-:W-:-:S02]  /*a5b0*/  ISETP.LT.OR P4, PT, R152, 0xa, P4 ;  /* 0x0000000a9800780c */ /* 0x000fc40002781670 */
[----:B------:R-:W-:Y:S02]  /*a5c0*/  FMNMX.FTZ R2, R164, R3, !PT ;  /* 0x00000003a4027209 */ /* 0x000fe40007810000 */
[----:B------:R-:W-:Y:S02]  /*a5d0*/  ISETP.LT.OR P3, PT, R152, 0x9, P3 ;  /* 0x000000099800780c */ /* 0x000fe40001f61670 */
[----:B------:R-:W-:Y:S02]  /*a5e0*/  FMNMX.FTZ R3, R165, R2, !PT ;  /* 0x00000002a5037209 */ /* 0x000fe40007810000 */
[----:B------:R-:W-:Y:S02]  /*a5f0*/  FSEL R159, R159, -INF , !P4 ;  /* 0xff8000009f9f7808 */ /* 0x000fe40006000000 */
[----:B------:R-:W-:Y:S02]  /*a600*/  FMNMX.FTZ R2, R168, R3, !PT ;  /* 0x00000003a8027209 */ /* 0x000fe40007810000 */
[----:B------:R-:W-:-:S02]  /*a610*/  ISETP.GT.AND P4, PT, R186, 0x11, P2 ;  /* 0x00000011ba00780c */ /* 0x000fc40001784270 */
[----:B------:R-:W-:Y:S02]  /*a620*/  FMNMX.FTZ R3, R169, R2, !PT ;  /* 0x00000002a9037209 */ /* 0x000fe40007810000 */
[----:B------:R-:W-:Y:S02]  /*a630*/  FSEL R158, R158, -INF , !P3 ;  /* 0xff8000009e9e7808 */ /* 0x000fe40005800000 */
        /* <DEDUP_REMOVED lines=9> */
[----:B------:R-:W-:-:S02]  /*a6d0*/  ISETP.GT.AND P4, PT, R186, RZ, P2 ;  /* 0x000000ffba00720c */ /* 0x000fc40001784270 */
[----:B------:R-:W-:Y:S02]  /*a6e0*/  FMNMX.FTZ R2, R181, R2, !PT ;  /* 0x00000002b5027209 */ /* 0x000fe40007810000 */
[----:B------:R-:W-:Y:S02]  /*a6f0*/  FSEL R162, R162, -INF , !P3 ;  /* 0xff800000a2a27808 */ /* 0x000fe40005800000 */
[----:B------:R-:W-:Y:S01]  /*a700*/  ISETP.GT.AND P3, PT, R186, 0x18, P2 ;  /* 0x00000018ba00780c */ /* 0x000fe20001764270 */
[----:B------:R-:W0:Y:S01]  /*a710*/  SHFL.BFLY PT, R3, R2, 0x2, 0x1f ;  /* 0x0c401f0002037f89 */ /* 0x000e2200000e0000 */
[C---:B------:R-:W-:Y:S02]  /*a720*/  ISETP.LT.OR P4, PT, R152.reuse, 0x1, P4 ;  /* 0x000000019800780c */ /* 0x040fe40002781670 */
[----:B------:R-:W-:Y:S02]  /*a730*/  ISETP.LT.OR P3, PT, R152, 0x19, P3 ;  /* 0x000000199800780c */ /* 0x000fe40001f61670 */
[----:B------:R-:W-:-:S02]  /*a740*/  FSEL R154, R154, -INF , !P4 ;  /* 0xff8000009a9a7808 */ /* 0x000fc40006000000 */
[----:B------:R-:W-:Y:S02]  /*a750*/  FSEL R166, R166, -INF , !P3 ;  /* 0xff800000a6a67808 */ /* 0x000fe40005800000 */
[C---:B------:R-:W-:Y:S02]  /*a760*/  ISETP.GT.AND P3, PT, R186.reuse, 0x19, P2 ;  /* 0x00000019ba00780c */ /* 0x040fe40001764270 */
[----:B------:R-:W-:Y:S02]  /*a770*/  ISETP.GT.AND P4, PT, R186, 0x20, P2 ;  /* 0x00000020ba00780c */ /* 0x000fe40001784270 */
[C---:B------:R-:W-:Y:S02]  /*a780*/  ISETP.LT.OR P3, PT, R152.reuse, 0x1a, P3 ;  /* 0x0000001a9800780c */ /* 0x040fe40001f61670 */
[----:B------:R-:W-:Y:S02]  /*a790*/  ISETP.LT.OR P4, PT, R152, 0x21, P4 ;  /* 0x000000219800780c */ /* 0x000fe40002781670 */
[----:B------:R-:W-:-:S02]  /*a7a0*/  FSEL R167, R167, -INF , !P3 ;  /* 0xff800000a7a77808 */ /* 0x000fc40005800000 */
[----:B------:R-:W-:Y:S02]  /*a7b0*/  ISETP.GT.AND P3, PT, R186, 0x21, P2 ;  /* 0x00000021ba00780c */ /* 0x000fe40001764270 */
[----:B------:R-:W-:Y:S02]  /*a7c0*/  FSEL R170, R170, -INF , !P4 ;  /* 0xff800000aaaa7808 */ /* 0x000fe40006000000 */
[----:B------:R-:W-:Y:S02]  /*a7d0*/  ISETP.LT.OR P3, PT, R152, 0x22, P3 ;  /* 0x000000229800780c */ /* 0x000fe40001f61670 */
[----:B0-----:R-:W-:Y:S02]  /*a7e0*/  FMNMX.FTZ R3, R2, R3, !PT ;  /* 0x0000000302037209 */ /* 0x001fe40007810000 */
[----:B------:R-:W-:Y:S02]  /*a7f0*/  FMNMX.FTZ R2, R154, R21, !PT ;  /* 0x000000159a027209 */ /* 0x000fe40007810000 */
[----:B------:R-:W-:Y:S01]  /*a800*/  FSEL R171, R171, -INF , !P3 ;  /* 0xff800000abab7808 */ /* 0x000fe20005800000 */
[----:B------:R-:W0:Y:S01]  /*a810*/  SHFL.BFLY PT, R4, R3, 0x1, 0x1f ;  /* 0x0c201f0003047f89 */ /* 0x000e2200000e0000 */
[----:B------:R-:W-:-:S02]  /*a820*/  ISETP.GT.AND P3, PT, R186, 0x29, P2 ;  /* 0x00000029ba00780c */ /* 0x000fc40001764270 */
[----:B------:R-:W-:Y:S02]  /*a830*/  ISETP.GT.AND P4, PT, R186, 0x28, P2 ;  /* 0x00000028ba00780c */ /* 0x000fe40001784270 */
[C---:B------:R-:W-:Y:S02]  /*a840*/  ISETP.LT.OR P3, PT, R152.reuse, 0x2a, P3 ;  /* 0x0000002a9800780c */ /* 0x040fe40001f61670 */
[----:B------:R-:W-:Y:S02]  /*a850*/  ISETP.LT.OR P4, PT, R152, 0x29, P4 ;  /* 0x000000299800780c */ /* 0x000fe40002781670 */
[----:B------:R-:W-:Y:S02]  /*a860*/  FSEL R175, R175, -INF , !P3 ;  /* 0xff800000afaf7808 */ /* 0x000fe40005800000 */
[----:B------:R-:W-:Y:S02]  /*a870*/  ISETP.GT.AND P3, PT, R186, 0x30, P2 ;  /* 0x00000030ba00780c */ /* 0x000fe40001764270 */
[----:B------:R-:W-:-:S02]  /*a880*/  FSEL R174, R174, -INF , !P4 ;  /* 0xff800000aeae7808 */ /* 0x000fc40006000000 */
[----:B------:R-:W-:Y:S02]  /*a890*/  ISETP.LT.OR P3, PT, R152, 0x31, P3 ;  /* 0x000000319800780c */ /* 0x000fe40001f61670 */
[----:B------:R-:W-:Y:S02]  /*a8a0*/  R2UR UR4, R22 ;  /* 0x00000000160472ca */ /* 0x000fe400000e0000 */
[----:B------:R-:W-:Y:S02]  /*a8b0*/  FSEL R178, R178, -INF , !P3 ;  /* 0xff800000b2b27808 */ /* 0x000fe40005800000 */
[----:B------:R-:W-:Y:S02]  /*a8c0*/  ISETP.GT.AND P3, PT, R186, 0x31, P2 ;  /* 0x00000031ba00780c */ /* 0x000fe40001764270 */
[----:B0-----:R-:W-:Y:S02]  /*a8d0*/  FMNMX.FTZ R4, R3, R4, !PT ;  /* 0x0000000403047209 */ /* 0x001fe40007810000 */
[----:B------:R-:W-:-:S02]  /*a8e0*/  FMNMX.FTZ R3, R155, R2, !PT ;  /* 0x000000029b037209 */ /* 0x000fc40007810000 */
[C---:B------:R-:W-:Y:S01]  /*a8f0*/  FSETP.NEU.FTZ.AND P4, PT, R4.reuse, -INF , PT ;  /* 0xff8000000400780b */ /* 0x040fe20003f9d000 */
[----:B------:R-:W-:Y:S01]  /*a900*/  FMUL.FTZ R153, R4, UR5 ;  /* 0x0000000504997c20 */ /* 0x000fe20008410000 */
[----:B------:R-:W-:Y:S02]  /*a910*/  FMNMX.FTZ R2, R158, R3, !PT ;  /* 0x000000039e027209 */ /* 0x000fe40007810000 */
[----:B------:R-:W-:Y:S02]  /*a920*/  ISETP.LT.OR P3, PT, R152, 0x32, P3 ;  /* 0x000000329800780c */ /* 0x000fe40001f61670 */
[----:B------:R-:W-:Y:S02]  /*a930*/  FMNMX.FTZ R3, R159, R2, !PT ;  /* 0x000000029f037209 */ /* 0x000fe40007810000 */
[----:B------:R-:W-:Y:S02]  /*a940*/  FSEL R179, R179, -INF , !P3 ;  /* 0xff800000b3b37808 */ /* 0x000fe40005800000 */
[----:B------:R-:W-:-:S02]  /*a950*/  FMNMX.FTZ R2, R162, R3, !PT ;  /* 0x00000003a2027209 */ /* 0x000fc40007810000 */
[----:B------:R-:W-:Y:S02]  /*a960*/  ISETP.GT.AND P3, PT, R186, 0x38, P2 ;  /* 0x00000038ba00780c */ /* 0x000fe40001764270 */
[----:B------:R-:W-:Y:S02]  /*a970*/  FMNMX.FTZ R3, R163, R2, !PT ;  /* 0x00000002a3037209 */ /* 0x000fe40007810000 */
[----:B------:R-:W-:Y:S02]  /*a980*/  FSEL R2, R153, RZ, P4 ;  /* 0x000000ff99027208 */ /* 0x000fe40002000000 */
[----:B------:R-:W-:Y:S02]  /*a990*/  FMNMX.FTZ R184, R166, R3, !PT ;  /* 0x00000003a6b87209 */ /* 0x000fe40007810000 */
[----:B------:R-:W-:Y:S01]  /*a9a0*/  ISETP.GT.AND P2, PT, R186, 0x39, P2 ;  /* 0x00000039ba00780c */ /* 0x000fe20001744270 */
[--C-:B------:R-:W-:Y:S01]  /*a9b0*/  FFMA.FTZ R196, R0, UR5, -R2.reuse ;  /* 0x0000000500c47c23 */ /* 0x100fe20008010802 */
[----:B------:R-:W-:Y:S01]  /*a9c0*/  FMNMX.FTZ R3, R167, R184, !PT ;  /* 0x000000b8a7037209 */ /* 0x000fe20007810000 */
[--C-:B------:R-:W-:Y:S01]  /*a9d0*/  FFMA.FTZ R153, R185, UR5, -R2.reuse ;  /* 0x00000005b9997c23 */ /* 0x100fe20008010802 */
[----:B------:R-:W-:Y:S01]  /*a9e0*/  ISETP.LT.OR P3, PT, R152, 0x39, P3 ;  /* 0x000000399800780c */ /* 0x000fe20001f61670 */
[--C-:B------:R-:W-:Y:S01]  /*a9f0*/  FFMA.FTZ R198, R156, UR5, -R2.reuse ;  /* 0x000000059cc67c23 */ /* 0x100fe20008010802 */
[----:B------:R-:W-:Y:S01]  /*aa00*/  FMNMX.FTZ R184, R170, R3, !PT ;  /* 0x00000003aab87209 */ /* 0x000fe20007810000 */
[--C-:B------:R-:W-:Y:S01]  /*aa10*/  FFMA.FTZ R157, R157, UR5, -R2.reuse ;  /* 0x000000059d9d7c23 */ /* 0x100fe20008010802 */
        /* <DEDUP_REMOVED lines=21> */
[----:B------:R-:W-:Y:S01]  /*ab70*/  FFMA.FTZ R181, R181, UR5, -R2 ;  /* 0x00000005b5b57c23 */ /* 0x000fe20008010802 */
[----:B------:R-:W-:Y:S01]  /*ab80*/  FMNMX.FTZ R0, R182, R3, !PT ;  /* 0x00000003b6007209 */ /* 0x000fe20007810000 */
[----:B------:R-:W-:Y:S01]  /*ab90*/  FMUL.FTZ R185, R185, UR5 ;  /* 0x00000005b9b97c20 */ /* 0x000fe20008410000 */
        /* <DEDUP_REMOVED lines=12> */
[----:B0-----:R-:W-:-:S04]  /*ac60*/  FMNMX.FTZ R3, R3, R0, !PT ;  /* 0x0000000003037209 */ /* 0x001fc80007810000 */
[C---:B------:R-:W-:Y:S01]  /*ac70*/  FSETP.NEU.FTZ.AND P2, PT, R3.reuse, -INF , PT ;  /* 0xff8000000300780b */ /* 0x040fe20003f5d000 */
[C---:B------:R-:W-:Y:S02]  /*ac80*/  FMUL.FTZ R156, R3.reuse, UR5 ;  /* 0x00000005039c7c20 */ /* 0x040fe40008410000 */
[----:B------:R-:W0:Y:S01]  /*ac90*/  MUFU.EX2 R0, R185 ;  /* 0x000000b900007308 */ /* 0x000e220000000800 */
[----:B------:R-:W-:Y:S02]  /*aca0*/  FSEL R2, R3, RZ, P2 ;  /* 0x000000ff03027208 */ /* 0x000fe40001000000 */
[----:B------:R-:W-:Y:S02]  /*acb0*/  FSEL R156, R156, RZ, P2 ;  /* 0x000000ff9c9c7208 */ /* 0x000fe40001000000 */
[----:B------:R-:W-:Y:S01]  /*acc0*/  ISETP.GT.AND P2, PT, R205, UR4, PT ;  /* 0x00000004cd007c0c */ /* 0x000fe2000bf44270 */
[----:B------:R-:W-:Y:S02]  /*acd0*/  FADD.FTZ R2, -R2, R21 ;  /* 0x0000001502027221 */ /* 0x000fe40000010100 */
[----:B------:R-:W-:Y:S01]  /*ace0*/  MUFU.EX2 R188, R188 ;  /* 0x000000bc00bc7308 */ /* 0x000fe20000000800 */
[--C-:B------:R-:W-:Y:S01]  /*acf0*/  FFMA.FTZ R197, R154, UR5, -R156.reuse ;  /* 0x000000059ac57c23 */ /* 0x100fe2000801089c */
[--C-:B------:R-:W-:Y:S01]  /*ad00*/  FFMA.FTZ R20, R155, UR5, -R156.reuse ;  /* 0x000000059b147c23 */ /* 0x100fe2000801089c */
[----:B------:R-:W-:Y:S01]  /*ad10*/  FMUL.FTZ R2, R2, UR5 ;  /* 0x0000000502027c20 */ /* 0x000fe20008410000 */
[--C-:B------:R-:W-:Y:S01]  /*ad20*/  FFMA.FTZ R199, R158, UR5, -R156.reuse ;  /* 0x000000059ec77c23 */ /* 0x100fe2000801089c */
[--C-:B------:R-:W-:Y:S01]  /*ad30*/  FFMA.FTZ R152, R159, UR5, -R156.reuse ;  /* 0x000000059f987c23 */ /* 0x100fe2000801089c */
[--C-:B------:R-:W-:Y:S01]  /*ad40*/  FFMA.FTZ R193, R162, UR5, -R156.reuse ;  /* 0x00000005a2c17c23 */ /* 0x100fe2000801089c */
[--C-:B------:R-:W-:Y:S01]  /*ad50*/  FFMA.FTZ R154, R163, UR5, -R156.reuse ;  /* 0x00000005a39a7c23 */ /* 0x100fe2000801089c */
[----:B------:R-:W-:Y:S01]  /*ad60*/  MUFU.EX2 R197, R197 ;  /* 0x000000c500c57308 */ /* 0x000fe20000000800 */
[----:B0-----:R-:W-:Y:S01]  /*ad70*/  FFMA.FTZ R21, R0, R16, R153 ;  /* 0x0000001000157223 */ /* 0x001fe20000010099 */
[--C-:B------:R-:W-:Y:S01]  /*ad80*/  FFMA.FTZ R195, R166, UR5, -R156.reuse ;  /* 0x00000005a6c37c23 */ /* 0x100fe2000801089c */
[--C-:B------:R-:W-:Y:S01]  /*ad90*/  FFMA.FTZ R158, R167, UR5, -R156.reuse ;  /* 0x00000005a79e7c23 */ /* 0x100fe2000801089c */
[--C-:B------:R-:W-:Y:S01]  /*ada0*/  FFMA.FTZ R189, R170, UR5, -R156.reuse ;  /* 0x00000005aabd7c23 */ /* 0x100fe2000801089c */
[----:B------:R-:W-:Y:S01]  /*adb0*/  FADD.FTZ R21, R196, R21 ;  /* 0x00000015c4157221 */ /* 0x000fe20000010000 */
[--C-:B------:R-:W-:Y:S01]  /*adc0*/  FFMA.FTZ R160, R171, UR5, -R156.reuse ;  /* 0x00000005aba07c23 */ /* 0x100fe2000801089c */
[--C-:B------:R-:W-:Y:S01]  /*add0*/  FFMA.FTZ R191, R174, UR5, -R156.reuse ;  /* 0x00000005aebf7c23 */ /* 0x100fe2000801089c */
[----:B------:R-:W0:Y:S01]  /*ade0*/  MUFU.EX2 R2, R2 ;  /* 0x0000000200027308 */ /* 0x000e220000000800 */
[----:B------:R-:W-:Y:S01]  /*adf0*/  FADD.FTZ R16, R198, R21 ;  /* 0x00000015c6107221 */ /* 0x000fe20000010000 */
[--C-:B------:R-:W-:Y:S01]  /*ae00*/  FFMA.FTZ R185, R178, UR5, -R156.reuse ;  /* 0x00000005b2b97c23 */ /* 0x100fe2000801089c */
[--C-:B------:R-:W-:Y:S01]  /*ae10*/  FFMA.FTZ R179, R179, UR5, -R156.reuse ;  /* 0x00000005b3b37c23 */ /* 0x100fe2000801089c */
[----:B------:R-:W-:Y:S01]  /*ae20*/  FFMA.FTZ R182, R182, UR5, -R156 ;  /* 0x00000005b6b67c23 */ /* 0x000fe2000801089c */
[----:B------:R-:W-:Y:S01]  /*ae30*/  FADD.FTZ R21, R157, R16 ;  /* 0x000000109d157221 */ /* 0x000fe20000010000 */
[----:B------:R-:W-:Y:S01]  /*ae40*/  IMAD.U32 R155, RZ, RZ, UR14 ;  /* 0x0000000eff9b7e24 */ /* 0x000fe2000f8e00ff */
[----:B------:R-:W-:Y:S01]  /*ae50*/  UMOV UR4, UR36 ;  /* 0x0000002400047c82 */ /* 0x000fe20008000000 */
[----:B------:R-:W1:Y:S01]  /*ae60*/  MUFU.EX2 R20, R20 ;  /* 0x0000001400147308 */ /* 0x000e620000000800 */
[----:B------:R-:W-:Y:S01]  /*ae70*/  FADD.FTZ R162, R192, R21 ;  /* 0x00000015c0a27221 */ /* 0x000fe20000010000 */
[----:B------:R-:W-:Y:S01]  /*ae80*/  @!P1 VIADD R155, R155, 0x30860 ;  /* 0x000308609b9b9836 */ /* 0x000fe20000000000 */
[----:B------:R-:W-:Y:S01]  /*ae90*/  F2FP.F16.F32.PACK_AB R196, R196, R153 ;  /* 0x00000099c4c4723e */ /* 0x000fe200000000ff */
[----:B------:R-:W-:-:S02]  /*aea0*/  VIADD R205, R205, 0xffffffff ;  /* 0xffffffffcdcd7836 */ /* 0x000fc40000000000 */
[----:B------:R-:W-:Y:S01]  /*aeb0*/  FADD.FTZ R21, R161, R162 ;  /* 0x000000a2a1157221 */ /* 0x000fe20000010000 */
[--C-:B------:R-:W-:Y:S01]  /*aec0*/  FFMA.FTZ R162, R175, UR5, -R156.reuse ;  /* 0x00000005afa27c23 */ /* 0x100fe2000801089c */
[----:B------:R-:W-:Y:S01]  /*aed0*/  FFMA.FTZ R156, R183, UR5, -R156 ;  /* 0x00000005b79c7c23 */ /* 0x000fe2000801089c */
[----:B------:R-:W2:Y:S01]  /*aee0*/  MUFU.EX2 R199, R199 ;  /* 0x000000c700c77308 */ /* 0x000ea20000000800 */
[----:B0-----:R-:W-:Y:S01]  /*aef0*/  FFMA.FTZ R5, R2, R5, R197 ;  /* 0x0000000502057223 */ /* 0x001fe200000100c5 */
[----:B------:R-:W-:Y:S01]  /*af00*/  FADD.FTZ R164, R194, R21 ;  /* 0x00000015c2a47221 */ /* 0x000fe20000010000 */
[----:B------:R-:W-:Y:S02]  /*af10*/  @!P1 PRMT R155, RZ, 0x654, R155 ;  /* 0x00000654ff9b9816 */ /* 0x000fe4000000009b */
[----:B------:R-:W-:Y:S01]  /*af20*/  F2FP.F16.F32.PACK_AB R198, R157, R198 ;  /* 0x000000c69dc6723e */ /* 0x000fe200000000ff */
[----:B------:R-:W-:Y:S01]  /*af30*/  FADD.FTZ R21, R165, R164 ;  /* 0x000000a4a5157221 */ /* 0x000fe20000010000 */
[----:B------:R0:W-:Y:S01]  /*af40*/  @!P1 SYNCS.ARRIVE.TRANS64.RED.A1T0 RZ, [R155+URZ], RZ ;  /* 0x000000ff9bff99a7 */ /* 0x0001e2000810043f */
[----:B------:R-:W3:Y:S01]  /*af50*/  MUFU.EX2 R152, R152 ;  /* 0x0000009800987308 */ /* 0x000ee20000000800 */
[----:B-1----:R-:W-:Y:S01]  /*af60*/  FADD.FTZ R16, R20, R5 ;  /* 0x0000000514107221 */ /* 0x002fe20000010000 */
[----:B------:R-:W-:Y:S01]  /*af70*/  FADD.FTZ R164, R188, R21 ;  /* 0x00000015bca47221 */ /* 0x000fe20000010000 */
[----:B------:R-:W-:Y:S01]  /*af80*/  F2FP.F16.F32.PACK_AB R197, R20, R197 ;  /* 0x000000c514c5723e */ /* 0x000fe200000000ff */
[----:B------:R-:W-:Y:S01]  /*af90*/  IMAD.MOV.U32 R20, RZ, RZ, R4 ;  /* 0x000000ffff147224 */ /* 0x000fe200078e0004 */
[----:B------:R-:W-:-:S02]  /*afa0*/  F2FP.F16.F32.PACK_AB R192, R161, R192 ;  /* 0x000000c0a1c0723e */ /* 0x000fc400000000ff */
[----:B------:R-:W-:Y:S01]  /*afb0*/  F2FP.F16.F32.PACK_AB R194, R165, R194 ;  /* 0x000000c2a5c2723e */ /* 0x000fe200000000ff */
        /* <DEDUP_REMOVED lines=37> */
[----:B------:R-:W-:-:S06]  /*b210*/  F2FP.F16.F32.PACK_AB R191, R162, R191 ;  /* 0x000000bfa2bf723e */ /* 0x000fcc00000000ff */
[----:B------:R-:W1:Y:S01]  /*b220*/  MUFU.EX2 R186, R186 ;  /* 0x000000ba00ba7308 */ /* 0x000e620000000800 */
[----:B--2---:R-:W-:-:S07]  /*b230*/  FADD.FTZ R164, R185, R164 ;  /* 0x000000a4b9a47221 */ /* 0x004fce0000010000 */
[----:B------:R-:W2:Y:S01]  /*b240*/  MUFU.EX2 R187, R182 ;  /* 0x000000b600bb7308 */ /* 0x000ea20000000800 */
[C---:B---3--:R-:W-:Y:S01]  /*b250*/  FADD.FTZ R164, R179.reuse, R164 ;  /* 0x000000a4b3a47221 */ /* 0x048fe20000010000 */
[----:B------:R-:W-:-:S06]  /*b260*/  F2FP.F16.F32.PACK_AB R185, R179, R185 ;  /* 0x000000b9b3b9723e */ /* 0x000fcc00000000ff */
[----:B------:R-:W3:Y:S01]  /*b270*/  MUFU.EX2 R181, R181 ;  /* 0x000000b500b57308 */ /* 0x000ee20000000800 */
[----:B-1----:R-:W-:Y:S01]  /*b280*/  FADD.FTZ R16, R186, R21 ;  /* 0x00000015ba107221 */ /* 0x002fe20000010000 */
[----:B------:R-:W-:-:S06]  /*b290*/  IMAD.MOV.U32 R21, RZ, RZ, R3 ;  /* 0x000000ffff157224 */ /* 0x000fcc00078e0003 */
[----:B------:R-:W1:Y:S01]  /*b2a0*/  MUFU.EX2 R156, R156 ;  /* 0x0000009c009c7308 */ /* 0x000e620000000800 */
[----:B--2---:R-:W-:Y:S01]  /*b2b0*/  FADD.FTZ R164, R187, R164 ;  /* 0x000000a4bba47221 */ /* 0x004fe20000010000 */
[C---:B---3--:R-:W-:Y:S01]  /*b2c0*/  FADD.FTZ R16, R181.reuse, R16 ;  /* 0x00000010b5107221 */ /* 0x048fe20000010000 */
[----:B------:R-:W-:Y:S02]  /*b2d0*/  F2FP.F16.F32.PACK_AB R186, R181, R186 ;  /* 0x000000bab5ba723e */ /* 0x000fe400000000ff */
[C---:B-1----:R-:W-:Y:S01]  /*b2e0*/  FADD.FTZ R5, R156.reuse, R164 ;  /* 0x000000a49c057221 */ /* 0x042fe20000010000 */
[----:B------:R-:W-:Y:S01]  /*b2f0*/  F2FP.F16.F32.PACK_AB R187, R156, R187 ;  /* 0x000000bb9cbb723e */ /* 0x000fe200000000ff */
[----:B0-----:R-:W-:Y:S06]  /*b300*/  @P2 BRA `(.L_x_1230) ;  /* 0xffffffd8002c2947 */ /* 0x001fec000383ffff */
.L_x_1213:
        /* <DEDUP_REMOVED lines=131> */
.L_x_1231:
[----:B------:R-:W-:Y:S01]  /*bb40*/  ULEA UR7, UR36, UR37, 0x3 ;  /* 0x0000002524077291 */ /* 0x000fe2000f8e183f */
[----:B------:R-:W-:-:S05]  /*bb50*/  IMAD.U32 R0, RZ, RZ, UR38 ;  /* 0x00000026ff007e24 */ /* 0x000fca000f8e00ff */
[----:B------:R-:W-:-:S04]  /*bb60*/  SHF.L.U32 R0, R0, 0x1f, RZ ;  /* 0x0000001f00007819 */ /* 0x000fc800000006ff */
[----:B------:R0:W1:Y:S01]  /*bb70*/  SYNCS.PHASECHK.TRANS64.TRYWAIT P2, [UR7+0x30850], R0 ;  /* 0x03085000ff0075a7 */ /* 0x0000620008040147 */
[----:B------:R-:W-:Y:S05]  /*bb80*/  @!P0 BRA `(.L_x_1232) ;  /* 0x0000000000048947 */ /* 0x000fea0003800000 */
[----:B------:R-:W-:Y:S01]  /*bb90*/  BPT.TRAP 0x1 ;  /* 0x000000040000795c */ /* 0x000fe20000300000 */
.L_x_1232:
[----:B-1----:R-:W-:Y:S05]  /*bba0*/  @P2 BRA `(.L_x_1233) ;  /* 0x0000000000082947 */ /* 0x002fea0003800000 */
[----:B------:R-:W1:Y:S02]  /*bbb0*/  SYNCS.PHASECHK.TRANS64.TRYWAIT P0, [UR7+0x30850], R0 ;  /* 0x03085000ff0075a7 */ /* 0x000e640008000147 */
[----:B-1----:R-:W-:Y:S05]  /*bbc0*/  @!P0 BRA `(.L_x_1234) ;  /* 0x0000009400248947 */ /* 0x002fea0003800000 */
.L_x_1233:
[----:B------:R-:W-:Y:S01]  /*bbd0*/  UIADD3 UR37, UR37, 0x400, URZ ;  /* 0x0000040025257890 */ /* 0x000fe2000fffe03f */
[----:B------:R-:W-:Y:S01]  /*bbe0*/  WARPGROUP.ARRIVE ;  /* 0x00000000000079c5 */ /* 0x000fe20000000000 */
[----:B------:R-:W-:Y:S01]  /*bbf0*/  UMOV UR11, 0x40000040 ;  /* 0x40000040000b7882 */ /* 0x000fe20000000000 */
[----:B01----:R-:W0:Y:S01]  /*bc00*/  SHFL.BFLY PT, R0, R5, 0x2, 0x1f ;  /* 0x0c401f0005007f89 */ /* 0x003e2200000e0000 */
[----:B------:R-:W-:Y:S01]  /*bc10*/  USHF.R.U32.HI UR37, URZ, 0x4, UR37 ;  /* 0x000000043f257899 */ /* 0x000fe20008011625 */
[----:B------:R-:W-:Y:S01]  /*bc20*/  IMAD.MOV.U32 R6, RZ, RZ, RZ ;  /* 0x000000ffff067224 */ /* 0x000fe200078e00ff */
[----:B------:R-:W-:Y:S01]  /*bc30*/  R2UR UR8, R207 ;  /* 0x00000000cf0872ca */ /* 0x000fe200000e0000 */
[----:B------:R-:W1:Y:S01]  /*bc40*/  SHFL.BFLY PT, R7, R16, 0x2, 0x1f ;  /* 0x0c401f0010077f89 */ /* 0x000e6200000e0000 */
[----:B------:R-:W-:Y:S01]  /*bc50*/  ULOP3.LUT UR37, UR37, 0x3fff, URZ, 0xc0, !UPT ;  /* 0x00003fff25257892 */ /* 0x000fe2000f8ec03f */
[----:B------:R-:W-:Y:S02]  /*bc60*/  IMAD.U32 R12, RZ, RZ, UR7 ;  /* 0x00000007ff0c7e24 */ /* 0x000fe4000f8e00ff */
[----:B------:R-:W-:Y:S01]  /*bc70*/  IMAD.U32 R13, RZ, RZ, UR5 ;  /* 0x00000005ff0d7e24 */ /* 0x000fe2000f8e00ff */
[----:B------:R-:W-:-:S04]  /*bc80*/  ULOP3.LUT UR4, UR37, 0x2000000, URZ, 0xfc, !UPT ;  /* 0x0200000025047892 */ /* 0x000fc8000f8efc3f */
[----:B------:R-:W-:Y:S02]  /*bc90*/  ULEA UR4, UR36, UR4, 0xb ;  /* 0x0000000424047291 */ /* 0x000fe4000f8e583f */
[----:B------:R-:W-:Y:S02]  /*bca0*/  UIADD3 UR36, UR36, 0x1, URZ ;  /* 0x0000000124247890 */ /* 0x000fe4000fffe03f */
[----:B------:R-:W-:Y:S02]  /*bcb0*/  UIADD3 UR6, UR4, 0x80, URZ ;  /* 0x0000008004067890 */ /* 0x000fe4000fffe03f */
[----:B------:R-:W-:Y:S01]  /*bcc0*/  UIADD3 UR8, UR8, 0x1, URZ ;  /* 0x0000000108087890 */ /* 0x000fe2000fffe03f */
[----:B------:R-:W-:Y:S01]  /*bcd0*/  UMOV UR10, UR4 ;  /* 0x00000004000a7c82 */ /* 0x000fe20008000000 */
[----:B------:R-:W-:-:S07]  /*bce0*/  UISETP.NE.AND UP0, UPT, UR36, 0x2, UPT ;  /* 0x000000022400788c */ /* 0x000fce000bf05270 */
[----:B------:R-:W-:Y:S01]  /*bcf0*/  HGMMA.64x256x16.F32 R24, R196, gdesc[UR8].tnspB, R24, gsb0 ;  /* 0x43e00008c4187df0 */ /* 0x000fe20008000818 */
[----:B------:R-:W-:Y:S01]  /*bd00*/  UMOV UR10, UR6 ;  /* 0x00000006000a7c82 */ /* 0x000fe20008000000 */
[----:B------:R-:W-:Y:S01]  /*bd10*/  UMOV UR11, 0x40000040 ;  /* 0x40000040000b7882 */ /* 0x000fe20000000000 */
[----:B------:R-:W-:Y:S01]  /*bd20*/  UIADD3 UR6, UR4, 0x100, URZ ;  /* 0x0000010004067890 */ /* 0x000fe2000fffe03f */
[----:B0-----:R-:W-:Y:S01]  /*bd30*/  FADD.FTZ R2, R0, R5 ;  /* 0x0000000500027221 */ /* 0x001fe20000010000 */
[----:B------:R-:W-:Y:S01]  /*bd40*/  UIADD3 UR4, UR4, 0x180, URZ ;  /* 0x0000018004047890 */ /* 0x000fe2000fffe03f */
[----:B-1----:R-:W-:Y:S01]  /*bd50*/  FADD.FTZ R7, R7, R16 ;  /* 0x0000001007077221 */ /* 0x002fe20000010000 */
[----:B------:R-:W-:Y:S01]  /*bd60*/  IMAD.MOV.U32 R5, RZ, RZ, RZ ;  /* 0x000000ffff057224 */ /* 0x000fe200078e00ff */
[----:B------:R-:W-:Y:S01]  /*bd70*/  USEL UR36, UR36, URZ, UP0 ;  /* 0x0000003f24247287 */ /* 0x000fe20008000000 */
[----:B------:R-:W0:Y:S01]  /*bd80*/  SHFL.BFLY PT, R9, R2, 0x1, 0x1f ;  /* 0x0c201f0002097f89 */ /* 0x000e2200000e0000 */
[----:B------:R-:W-:-:S03]  /*bd90*/  IMAD.U32 R207, RZ, RZ, UR8 ;  /* 0x00000008ffcf7e24 */ /* 0x000fc6000f8e00ff */
[----:B------:R-:W1:Y:S01]  /*bda0*/  SHFL.BFLY PT, R0, R7, 0x1, 0x1f ;  /* 0x0c201f0007007f89 */ /* 0x000e6200000e0000 */
[----:B0-----:R-:W-:Y:S01]  /*bdb0*/  FADD.FTZ R11, R2, R9 ;  /* 0x00000009020b7221 */ /* 0x001fe20000010000 */
[----:B------:R-:W-:Y:S02]  /*bdc0*/  IMAD.MOV.U32 R2, RZ, RZ, -0x800000 ;  /* 0xff800000ff027424 */ /* 0x000fe400078e00ff */
[----:B-1----:R-:W-:Y:S02]  /*bdd0*/  FADD.FTZ R10, R7, R0 ;  /* 0x00000000070a7221 */ /* 0x002fe40000010000 */
[----:B------:R-:W-:Y:S01]  /*bde0*/  FSETP.NE.FTZ.AND P2, PT, R11, RZ, PT ;  /* 0x000000ff0b00720b */ /* 0x000fe20003f55000 */
[----:B------:R-:W-:Y:S02]  /*bdf0*/  IMAD.U32 R7, RZ, RZ, UR5 ;  /* 0x00000005ff077e24 */ /* 0x000fe4000f8e00ff */
[----:B------:R-:W-:Y:S01]  /*be00*/  IMAD.MOV.U32 R0, RZ, RZ, -0x800000 ;  /* 0xff800000ff007424 */ /* 0x000fe200078e00ff */
[----:B------:R-:W-:-:S09]  /*be10*/  FSETP.NE.FTZ.AND P0, PT, R10, RZ, PT ;  /* 0x000000ff0a00720b */ /* 0x000fd20003f15000 */
[----:B------:R-:W0:Y:S01]  /*be20*/  @P2 MUFU.LG2 R9, R11 ;  /* 0x0000000b00092308 */ /* 0x000e220000000c00 */
[----:B------:R-:W-:-:S03]  /*be30*/  @P2 FMUL.FTZ R13, R13, 0.69314718246459960938 ;  /* 0x3f3172180d0d2820 */ /* 0x000fc60000410000 */
[----:B------:R-:W-:-:S04]  /*be40*/  @P0 FMUL.FTZ R7, R7, 0.69314718246459960938 ;  /* 0x3f31721807070820 */ /* 0x000fc80000410000 */
[----:B------:R-:W-:Y:S08]  /*be50*/  @P0 MUFU.RCP R6, R10 ;  /* 0x0000000a00060308 */ /* 0x000ff00000001000 */
[----:B------:R0:W1:Y:S08]  /*be60*/  @P0 MUFU.LG2 R8, R10 ;  /* 0x0000000a00080308 */ /* 0x0000700000000c00 */
[----:B------:R-:W2:Y:S01]  /*be70*/  @P2 MUFU.RCP R5, R11 ;  /* 0x0000000b00052308 */ /* 0x000ea20000001000 */
[----:B0-----:R-:W-:Y:S01]  /*be80*/  @P2 FMUL.FTZ R10, R9, 0.69314718246459960938 ;  /* 0x3f317218090a2820 */ /* 0x001fe20000410000 */
[----:B------:R-:W-:-:S03]  /*be90*/  @!P1 VIADD R9, R12, 0x30860 ;  /* 0x000308600c099836 */ /* 0x000fc60000000000 */
[----:B------:R-:W-:Y:S02]  /*bea0*/  @P2 FFMA.FTZ R2, R13, R3, R10 ;  /* 0x000000030d022223 */ /* 0x000fe4000001000a */
[----:B------:R-:W-:Y:S01]  /*beb0*/  @!P1 PRMT R9, RZ, 0x654, R9 ;  /* 0x00000654ff099816 */ /* 0x000fe20000000009 */
[----:B-1----:R-:W-:-:S04]  /*bec0*/  @P0 FMUL.FTZ R8, R8, 0.69314718246459960938 ;  /* 0x3f31721808080820 */ /* 0x002fc80000410000 */
[----:B------:R-:W-:Y:S01]  /*bed0*/  @P0 FFMA.FTZ R0, R7, R4, R8 ;  /* 0x0000000407000223 */ /* 0x000fe20000010008 */
[----:B------:R-:W-:Y:S01]  /*bee0*/  PLOP3.LUT P0, PT, PT, PT, PT, 0x8, 0x0 ;  /* 0x000000000000781c */ /* 0x000fe20003f0e170 */
[----:B------:R-:W-:Y:S02]  /*bef0*/  WARPGROUP.DEPBAR.LE gsb0, 0x0 ;  /* 0x00008000000079c5 */ /* 0x000fe40000010000 */
[----:B------:R-:W-:-:S06]  /*bf00*/  WARPGROUP.ARRIVE ;  /* 0x00000000000079c5 */ /* 0x000fcc0000000000 */
[----:B------:R-:W-:Y:S01]  /*bf10*/  HGMMA.64x256x16.F32 R24, R192, gdesc[UR8].tnspB, R24, gsb0 ;  /* 0x43e00008c0187df0 */ /* 0x000fe20008000818 */
[----:B------:R-:W-:Y:S01]  /*bf20*/  UMOV UR10, UR6 ;  /* 0x00000006000a7c82 */ /* 0x000fe20008000000 */
[----:B------:R-:W-:Y:S01]  /*bf30*/  UMOV UR11, 0x40000040 ;  /* 0x40000040000b7882 */ /* 0x000fe20000000000 */
[----:B------:R-:W-:Y:S02]  /*bf40*/  WARPGROUP.DEPBAR.LE gsb0, 0x0 ;  /* 0x00008000000079c5 */ /* 0x000fe40000010000 */
[----:B------:R-:W-:-:S15]  /*bf50*/  WARPGROUP.ARRIVE ;  /* 0x00000000000079c5 */ /* 0x000fde0000000000 */
[----:B------:R-:W-:-:S08]  /*bf60*/  NOP ;  /* 0x0000000000007918 */ /* 0x000fd00000000000 */
[----:B------:R-:W-:Y:S01]  /*bf70*/  HGMMA.64x256x16.F32 R24, R188, gdesc[UR8].tnspB, R24, gsb0 ;  /* 0x43e00008bc187df0 */ /* 0x000fe20008000818 */
[----:B------:R-:W-:Y:S01]  /*bf80*/  UMOV UR10, UR4 ;  /* 0x00000004000a7c82 */ /* 0x000fe20008000000 */
[----:B------:R-:W-:Y:S01]  /*bf90*/  UMOV UR11, 0x40000040 ;  /* 0x40000040000b7882 */ /* 0x000fe20000000000 */
[----:B------:R-:W-:-:S04]  /*bfa0*/  USEL UR4, URZ, 0x1, UP0 ;  /* 0x000000013f047887 */ /* 0x000fc80008000000 */
[----:B------:R-:W-:Y:S01]  /*bfb0*/  ULOP3.LUT UR38, UR38, UR4, URZ, 0x3c, !UPT ;  /* 0x0000000426267292 */ /* 0x000fe2000f8e3c3f */
[----:B------:R-:W-:Y:S02]  /*bfc0*/  WARPGROUP.DEPBAR.LE gsb0, 0x0 ;  /* 0x00008000000079c5 */ /* 0x000fe40000010000 */
[----:B------:R-:W-:-:S15]  /*bfd0*/  WARPGROUP.ARRIVE ;  /* 0x00000000000079c5 */ /* 0x000fde0000000000 */
[----:B------:R-:W-:-:S03]  /*bfe0*/  NOP ;  /* 0x0000000000007918 */ /* 0x000fc60000000000 */
[----:B------:R-:W-:Y:S03]  /*bff0*/  HGMMA.64x256x16.F32 R24, R184, gdesc[UR8].tnspB, R24, gsb0 ;  /* 0x43e00008b8187df0 */ /* 0x000fe60008000818 */
[----:B------:R-:W-:Y:S02]  /*c000*/  WARPGROUP.DEPBAR.LE gsb0, 0x0 ;  /* 0x00008000000079c5 */ /* 0x000fe40000010000 */
        /* <DEDUP_REMOVED lines=21> */
[-C--:B--2---:R-:W-:Y:S01]  /*c160*/  FMUL.FTZ R44, R27, R5.reuse ;  /* 0x000000051b2c7220 */ /* 0x084fe20000410000 */
        /* <DEDUP_REMOVED lines=107> */
.L_x_1164:
[----:B------:R-:W0:Y:S01]  /*c820*/  S2R R5, SR_CgaCtaId ;  /* 0x0000000000057919 */ /* 0x000e220000008800 */
[----:B------:R-:W-:Y:S01]  /*c830*/  MOV R198, 0x400 ;  /* 0x0000040000c67802 */ /* 0x000fe20000000f00 */
[----:B------:R-:W-:Y:S01]  /*c840*/  BSSY B0, `(.L_x_1235) ;  /* 0x00002a2000007945 */ /* 0x000fe20003800000 */
[----:B------:R-:W-:Y:S02]  /*c850*/  BAR.SYNC.DEFER_BLOCKING 0x5, 0x180 ;  /* 0x0146000000007b1d */ /* 0x000fe40000010000 */
[----:B0-----:R-:W-:-:S05]  /*c860*/  LEA R198, R5, R198, 0x18 ;  /* 0x000000c605c67211 */ /* 0x001fca00078ec0ff */
[----:B------:R-:W0:Y:S02]  /*c870*/  LDS R4, [R198+0x308d0] ;  /* 0x0308d000c6047984 */ /* 0x000e240000000800 */
[----:B0-----:R-:W-:Y:S01]  /*c880*/  R2UR UR4, R4 ;  /* 0x00000000040472ca */ /* 0x001fe200000e0000 */
[----:B------:R-:W-:Y:S06]  /*c890*/  BAR.ARV 0x4, 0x180 ;  /* 0x0106000000007b1d */ /* 0x000fec0000002000 */
[----:B------:R-:W-:Y:S08]  /*c8a0*/  @P0 BRA `(.L_x_1236) ;  /* 0x0000001c006c0947 */ /* 0x000ff00003800000 */
[----:B------:R-:W0:Y:S01]  /*c8b0*/  S2R R5, SR_SWINHI ;  /* 0x0000000000057919 */ /* 0x000e220000002f00 */
[----:B------:R-:W1:Y:S01]  /*c8c0*/  LDC R199, c[0x0][0xbe8] ;  /* 0x0002fa00ffc77b82 */ /* 0x000e620000000800 */
[----:B------:R-:W-:Y:S01]  /*c8d0*/  F2FP.F16.F32.PACK_AB R24, R25, R24 ;  /* 0x000000181918723e */ /* 0x000fe200000000ff */
[----:B------:R-:W-:Y:S01]  /*c8e0*/  ULDC.64 UR8, c[0x0][0xb90] ;  /* 0x0002e40000087ab9 */ /* 0x000fe20000000a00 */
[----:B------:R-:W-:Y:S01]  /*c8f0*/  R2UR UR11, R203 ;  /* 0x00000000cb0b72ca */ /* 0x000fe200000e0000 */
[----:B------:R-:W-:Y:S01]  /*c900*/  ULDC.64 UR14, c[0x0][0x208] ;  /* 0x00008200000e7ab9 */ /* 0x000fe20000000a00 */
[----:B------:R-:W-:Y:S02]  /*c910*/  F2FP.F16.F32.PACK_AB R25, R44, R26 ;  /* 0x0000001a2c19723e */ /* 0x000fe400000000ff */
[----:B------:R-:W-:Y:S02]  /*c920*/  F2FP.F16.F32.PACK_AB R26, R29, R28 ;  /* 0x0000001c1d1a723e */ /* 0x000fe400000000ff */
[----:B------:R-:W-:-:S02]  /*c930*/  F2FP.F16.F32.PACK_AB R27, R16, R27 ;  /* 0x0000001b101b723e */ /* 0x000fc400000000ff */
[----:B------:R-:W-:Y:S02]  /*c940*/  R2UR UR13, R204 ;  /* 0x00000000cc0d72ca */ /* 0x000fe400000e0000 */
[----:B------:R-:W-:Y:S02]  /*c950*/  F2FP.F16.F32.PACK_AB R32, R33, R32 ;  /* 0x000000202120723e */ /* 0x000fe400000000ff */
[----:B------:R-:W-:Y:S01]  /*c960*/  F2FP.F16.F32.PACK_AB R33, R35, R34 ;  /* 0x000000222321723e */ /* 0x000fe200000000ff */
[----:B------:R-:W-:Y:S01]  /*c970*/  USHF.R.S32.HI UR10, URZ, 0x1f, UR11 ;  /* 0x0000001f3f0a7899 */ /* 0x000fe2000801140b */
[----:B------:R-:W-:Y:S01]  /*c980*/  F2FP.F16.F32.PACK_AB R34, R37, R36 ;  /* 0x000000242522723e */ /* 0x000fe200000000ff */
[----:B------:R-:W-:Y:S01]  /*c990*/  VIADD R37, R19, UR60 ;  /* 0x0000003c13257c36 */ /* 0x000fe20008000000 */
[----:B------:R-:W-:Y:S01]  /*c9a0*/  F2FP.F16.F32.PACK_AB R40, R41, R40 ;  /* 0x000000282928723e */ /* 0x000fe200000000ff */
[----:B------:R-:W-:Y:S01]  /*c9b0*/  UIMAD UR5, UR10, UR8, URZ ;  /* 0x000000080a0572a4 */ /* 0x000fe2000f8e023f */
[----:B------:R-:W-:Y:S01]  /*c9c0*/  F2FP.F16.F32.PACK_AB R35, R39, R38 ;  /* 0x000000262723723e */ /* 0x000fe200000000ff */
[----:B------:R-:W-:Y:S01]  /*c9d0*/  UIMAD.WIDE.U32 UR6, UR11, UR8, URZ ;  /* 0x000000080b0672a5 */ /* 0x000fe2000f8e003f */
[----:B------:R-:W-:Y:S01]  /*c9e0*/  F2FP.F16.F32.PACK_AB R41, R43, R42 ;  /* 0x0000002a2b29723e */ /* 0x000fe200000000ff */
[----:B------:R-:W-:Y:S01]  /*c9f0*/  UIMAD UR5, UR11, UR9, UR5 ;  /* 0x000000090b0572a4 */ /* 0x000fe2000f8e0205 */
[----:B------:R-:W-:Y:S01]  /*ca00*/  F2FP.F16.F32.PACK_AB R42, R45, R177 ;  /* 0x000000b12d2a723e */ /* 0x000fe200000000ff */
[----:B------:R-:W-:Y:S01]  /*ca10*/  USHF.R.S32.HI UR12, URZ, 0x1f, UR13 ;  /* 0x0000001f3f0c7899 */ /* 0x000fe2000801140d */
[----:B------:R-:W-:Y:S01]  /*ca20*/  F2FP.F16.F32.PACK_AB R43, R47, R46 ;  /* 0x0000002e2f2b723e */ /* 0x000fe200000000ff */
[----:B------:R-:W-:Y:S01]  /*ca30*/  IMAD.MOV.U32 R36, RZ, RZ, R37 ;  /* 0x000000ffff247224 */ /* 0x000fe200078e0025 */
[----:B------:R-:W-:Y:S01]  /*ca40*/  ULDC.64 UR8, c[0x0][0xb98] ;  /* 0x0002e60000087ab9 */ /* 0x000fe20000000a00 */
[----:B------:R-:W-:Y:S01]  /*ca50*/  UIADD3 UR7, UR7, UR5, URZ ;  /* 0x0000000507077290 */ /* 0x000fe2000fffe03f */
[----:B------:R-:W-:-:S02]  /*ca60*/  MOV R168, R198 ;  /* 0x000000c600a87202 */ /* 0x000fc40000000f00 */
[----:B0-----:R-:W-:Y:S01]  /*ca70*/  MOV R169, R5 ;  /* 0x0000000500a97202 */ /* 0x001fe20000000f00 */
[----:B------:R-:W-:Y:S01]  /*ca80*/  IMAD R5, R206, 0x40, R18 ;  /* 0x00000040ce057824 */ /* 0x000fe200078e0212 */
[----:B------:R-:W-:Y:S02]  /*ca90*/  UIMAD UR5, UR12, UR8, URZ ;  /* 0x000000080c0572a4 */ /* 0x000fe4000f8e023f */
[----:B------:R-:W-:Y:S01]  /*caa0*/  UIMAD.WIDE.U32 UR6, UR13, UR8, UR6 ;  /* 0x000000080d0672a5 */ /* 0x000fe2000f8e0006 */
[----:B------:R-:W-:Y:S01]  /*cab0*/  IMAD.WIDE R12, R211, 0x2, R168 ;  /* 0x00000002d30c7825 */ /* 0x000fe200078e02a8 */
[----:B------:R-:W-:-:S03]  /*cac0*/  UIMAD UR5, UR13, UR9, UR5 ;  /* 0x000000090d0572a4 */ /* 0x000fc6000f8e0205 */
[----:B------:R-:W-:Y:S01]  /*cad0*/  IMAD.WIDE R168, R5, 0x2, R168 ;  /* 0x0000000205a87825 */ /* 0x000fe200078e02a8 */
[C---:B------:R-:W-:Y:S01]  /*cae0*/  IADD3 R7, P3, R12.reuse, 0xc060, RZ ;  /* 0x0000c0600c077810 */ /* 0x040fe20007f7e0ff */
[----:B------:R-:W-:Y:S01]  /*caf0*/  ULDC.64 UR8, c[0x0][0xae8] ;  /* 0x0002ba0000087ab9 */ /* 0x000fe20000000a00 */
[C---:B------:R-:W-:Y:S02]  /*cb00*/  LOP3.LUT R139, R12.reuse, 0x380, RZ, 0xc0, !PT ;  /* 0x000003800c8b7812 */ /* 0x040fe400078ec0ff */
[----:B------:R-:W-:Y:S01]  /*cb10*/  LOP3.LUT R4, R7, 0x380, RZ, 0xc0, !PT ;  /* 0x0000038007047812 */ /* 0x000fe200078ec0ff */
[----:B------:R-:W-:Y:S01]  /*cb20*/  IMAD.X R5, RZ, RZ, R13, P3 ;  /* 0x000000ffff057224 */ /* 0x000fe200018e060d */
[----:B------:R-:W-:Y:S02]  /*cb30*/  IADD3 R115, P4, R12, 0xc040, RZ ;  /* 0x0000c0400c737810 */ /* 0x000fe40007f9e0ff */
[----:B------:R-:W-:Y:S02]  /*cb40*/  SHF.R.U64 R4, R4, 0x3, RZ ;  /* 0x0000000304047819 */ /* 0x000fe400000012ff */
        /* <DEDUP_REMOVED lines=11> */
[--C-:B------:R-:W-:Y:S01]  /*cc00*/  IMAD.X R153, RZ, RZ, R13.reuse, P2 ;  /* 0x000000ffff997224 */ /* 0x100fe200010e060d */
[----:B------:R-:W-:Y:S01]  /*cc10*/  LOP3.LUT R4, R4, R7, RZ, 0x3c, !PT ;  /* 0x0000000704047212 */ /* 0x000fe200078e3cff */
        /* <DEDUP_REMOVED lines=14> */
[----:B------:R-:W-:Y:S01]  /*cd00*/  LOP3.LUT R138, R139, R12, RZ, 0x3c, !PT ;  /* 0x0000000c8b8a7212 */ /* 0x000fe200078e3cff */
[--C-:B------:R-:W-:Y:S01]  /*cd10*/  IMAD.X R9, RZ, RZ, R13.reuse, P2 ;  /* 0x000000ffff097224 */ /* 0x100fe200010e060d */
[----:B------:R-:W-:Y:S01]  /*cd20*/  LOP3.LUT R12, R107, 0x380, RZ, 0xc0, !PT ;  /* 0x000003806b0c7812 */ /* 0x000fe200078ec0ff */
[--C-:B------:R-:W-:Y:S01]  /*cd30*/  IMAD.X R167, RZ, RZ, R13.reuse, P3 ;  /* 0x000000ffffa77224 */ /* 0x100fe200018e060d */
[----:B------:R-:W-:Y:S01]  /*cd40*/  LOP3.LUT R10, R111, 0x380, RZ, 0xc0, !PT ;  /* 0x000003806f0a7812 */ /* 0x000fe200078ec0ff */
[----:B------:R-:W-:Y:S01]  /*cd50*/  IMAD.MOV.U32 R139, RZ, RZ, R13 ;  /* 0x000000ffff8b7224 */ /* 0x000fe200078e000d */
[----:B------:R-:W-:-:S02]  /*cd60*/  SHF.R.U64 R12, R12, 0x3, RZ ;  /* 0x000000030c0c7819 */ /* 0x000fc400000012ff */
[----:B------:R-:W-:Y:S02]  /*cd70*/  LOP3.LUT R13, R98, 0x380, RZ, 0xc0, !PT ;  /* 0x00000380620d7812 */ /* 0x000fe400078ec0ff */
[----:B------:R-:W-:Y:S02]  /*cd80*/  LOP3.LUT R146, R12, R107, RZ, 0x3c, !PT ;  /* 0x0000006b0c927212 */ /* 0x000fe400078e3cff */
[----:B------:R-:W-:Y:S02]  /*cd90*/  IADD3 R107, P2, R168, 0x7000, RZ ;  /* 0x00007000a86b7810 */ /* 0x000fe40007f5e0ff */
[----:B------:R-:W-:Y:S02]  /*cda0*/  SHF.R.U64 R13, R13, 0x3, RZ ;  /* 0x000000030d0d7819 */ /* 0x000fe400000012ff */
[----:B------:R-:W-:Y:S02]  /*cdb0*/  LOP3.LUT R106, R107, 0x380, RZ, 0xc0, !PT ;  /* 0x000003806b6a7812 */ /* 0x000fe400078ec0ff */
[----:B------:R-:W-:-:S02]  /*cdc0*/  LOP3.LUT R142, R13, R98, RZ, 0x3c, !PT ;  /* 0x000000620d8e7212 */ /* 0x000fc400078e3cff */
[----:B------:R-:W-:Y:S02]  /*cdd0*/  LOP3.LUT R13, R30, 0x380, RZ, 0xc0, !PT ;  /* 0x000003801e0d7812 */ /* 0x000fe400078ec0ff */
[----:B------:R-:W-:Y:S02]  /*cde0*/  SHF.R.U64 R106, R106, 0x3, RZ ;  /* 0x000000036a6a7819 */ /* 0x000fe400000012ff */
[----:B------:R-:W-:Y:S02]  /*cdf0*/  LOP3.LUT R12, R15, 0x380, RZ, 0xc0, !PT ;  /* 0x000003800f0c7812 */ /* 0x000fe400078ec0ff */
[----:B------:R-:W-:Y:S02]  /*ce00*/  SHF.R.U64 R13, R13, 0x3, RZ ;  /* 0x000000030d0d7819 */ /* 0x000fe400000012ff */
[----:B------:R-:W-:Y:S01]  /*ce10*/  LOP3.LUT R106, R106, R107, RZ, 0x3c, !PT ;  /* 0x0000006b6a6a7212 */ /* 0x000fe200078e3cff */
[----:B------:R-:W-:Y:S01]  /*ce20*/  IMAD.X R107, RZ, RZ, R169, P2 ;  /* 0x000000ffff6b7224 */ /* 0x000fe200010e06a9 */
[----:B------:R-:W-:-:S02]  /*ce30*/  IADD3 R135, P2, R168, 0xe000, RZ ;  /* 0x0000e000a8877810 */ /* 0x000fc40007f5e0ff */
[----:B------:R-:W-:Y:S02]  /*ce40*/  SHF.R.U64 R12, R12, 0x3, RZ ;  /* 0x000000030c0c7819 */ /* 0x000fe400000012ff */
[----:B------:R-:W-:Y:S02]  /*ce50*/  LOP3.LUT R156, R13, R30, RZ, 0x3c, !PT ;  /* 0x0000001e0d9c7212 */ /* 0x000fe400078e3cff */
[----:B------:R-:W-:Y:S02]  /*ce60*/  LOP3.LUT R13, R20, 0x380, RZ, 0xc0, !PT ;  /* 0x00000380140d7812 */ /* 0x000fe400078ec0ff */
[----:B------:R-:W-:Y:S02]  /*ce70*/  LOP3.LUT R134, R135, 0x380, RZ, 0xc0, !PT ;  /* 0x0000038087867812 */ /* 0x000fe400078ec0ff */
[----:B------:R-:W-:Y:S02]  /*ce80*/  LOP3.LUT R150, R12, R15, RZ, 0x3c, !PT ;  /* 0x0000000f0c967212 */ /* 0x000fe400078e3cff */
[----:B------:R-:W-:-:S02]  /*ce90*/  LOP3.LUT R12, R21, 0x380, RZ, 0xc0, !PT ;  /* 0x00000380150c7812 */ /* 0x000fc400078ec0ff */
[----:B------:R-:W-:Y:S02]  /*cea0*/  SHF.R.U64 R13, R13, 0x3, RZ ;  /* 0x000000030d0d7819 */ /* 0x000fe400000012ff */
[----:B------:R-:W-:Y:S02]  /*ceb0*/  SHF.R.U64 R134, R134, 0x3, RZ ;  /* 0x0000000386867819 */ /* 0x000fe400000012ff */
[----:B------:R-:W-:Y:S02]  /*cec0*/  SHF.R.U64 R12, R12, 0x3, RZ ;  /* 0x000000030c0c7819 */ /* 0x000fe400000012ff */
[----:B------:R-:W-:Y:S02]  /*ced0*/  LOP3.LUT R164, R13, R20, RZ, 0x3c, !PT ;  /* 0x000000140da47212 */ /* 0x000fe400078e3cff */
[----:B------:R-:W-:Y:S02]  /*cee0*/  IADD3 R13, P3, R168, 0x1000, RZ ;  /* 0x00001000a80d7810 */ /* 0x000fe40007f7e0ff */
[----:B------:R-:W-:Y:S01]  /*cef0*/  LOP3.LUT R134, R134, R135, RZ, 0x3c, !PT ;  /* 0x0000008786867212 */ /* 0x000fe200078e3cff */
[----:B------:R-:W-:Y:S01]  /*cf00*/  IMAD.X R135, RZ, RZ, R169, P2 ;  /* 0x000000ffff877224 */ /* 0x000fe200010e06a9 */
[----:B-1----:R-:W-:-:S02]  /*cf10*/  ISETP.NE.AND P2, PT, R199, 0x1, PT ;  /* 0x00000001c700780c */ /* 0x002fc40003f45270 */
[----:B------:R-:W-:Y:S02]  /*cf20*/  LOP3.LUT R160, R12, R21, RZ, 0x3c, !PT ;  /* 0x000000150ca07212 */ /* 0x000fe400078e3cff */
[----:B------:R-:W-:Y:S02]  /*cf30*/  LOP3.LUT R12, R13, 0x380, RZ, 0xc0, !PT ;  /* 0x000003800d0c7812 */ /* 0x000fe400078ec0ff */
[----:B------:R-:W-:Y:S02]  /*cf40*/  SHF.R.U64 R10, R10, 0x3, RZ ;  /* 0x000000030a0a7819 */ /* 0x000fe400000012ff */
[----:B------:R-:W-:Y:S02]  /*cf50*/  SHF.R.U64 R12, R12, 0x3, RZ ;  /* 0x000000030c0c7819 */ /* 0x000fe400000012ff */
[----:B------:R-:W-:Y:S01]  /*cf60*/  MOV R203, R138 ;  /* 0x0000008a00cb7202 */ /* 0x000fe20000000f00 */
[----:B------:R-:W-:Y:S01]  /*cf70*/  BAR.SYNC.DEFER_BLOCKING 0x1, 0x100 ;  /* 0x0044000000007b1d */ /* 0x000fe20000010000 */
[----:B------:R-:W-:Y:S01]  /*cf80*/  LOP3.LUT R12, R12, R13, RZ, 0x3c, !PT ;  /* 0x0000000d0c0c7212 */ /* 0x000fe200078e3cff */
[----:B------:R-:W-:Y:S01]  /*cf90*/  IMAD.X R13, RZ, RZ, R169, P3 ;  /* 0x000000ffff0d7224 */ /* 0x000fe200018e06a9 */
[----:B------:R-:W-:-:S02]  /*cfa0*/  LOP3.LUT R10, R10, R111, RZ, 0x3c, !PT ;  /* 0x0000006f0a0a7212 */ /* 0x000fc400078e3cff */
[----:B------:R-:W-:Y:S02]  /*cfb0*/  IADD3 R111, P3, R168, 0x8000, RZ ;  /* 0x00008000a86f7810 */ /* 0x000fe40007f7e0ff */
[----:B------:R-:W-:Y:S02]  /*cfc0*/  LOP3.LUT R98, R99, 0x380, RZ, 0xc0, !PT ;  /* 0x0000038063627812 */ /* 0x000fe400078ec0ff */
[----:B------:R-:W-:Y:S02]  /*cfd0*/  LOP3.LUT R110, R111, 0x380, RZ, 0xc0, !PT ;  /* 0x000003806f6e7812 */ /* 0x000fe400078ec0ff */
[----:B------:R-:W-:Y:S02]  /*cfe0*/  LOP3.LUT R30, R31, 0x380, RZ, 0xc0, !PT ;  /* 0x000003801f1e7812 */ /* 0x000fe400078ec0ff */
[----:B------:R-:W-:Y:S02]  /*cff0*/  SHF.R.U64 R110, R110, 0x3, RZ ;  /* 0x000000036e6e7819 */ /* 0x000fe400000012ff */
[----:B------:R-:W-:-:S02]  /*d000*/  SHF.R.U64 R98, R98, 0x3, RZ ;  /* 0x0000000362627819 */ /* 0x000fc400000012ff */
[----:B------:R-:W-:Y:S02]  /*d010*/  SHF.R.U64 R30, R30, 0x3, RZ ;  /* 0x000000031e1e7819 */ /* 0x000fe400000012ff */
[----:B------:R-:W-:Y:S01]  /*d020*/  LOP3.LUT R110, R110, R111, RZ, 0x3c, !PT ;  /* 0x0000006f6e6e7212 */ /* 0x000fe200078e3cff */
[----:B------:R-:W-:Y:S01]  /*d030*/  IMAD.X R111, RZ, RZ, R169, P3 ;  /* 0x000000ffff6f7224 */ /* 0x000fe200018e06a9 */
[----:B------:R-:W-:Y:S02]  /*d040*/  LOP3.LUT R154, R98, R99, RZ, 0x3c, !PT ;  /* 0x00000063629a7212 */ /* 0x000fe400078e3cff */
[C---:B------:R-:W-:Y:S01]  /*d050*/  IADD3 R99, P0, R168.reuse, 0x5000, RZ ;  /* 0x00005000a8637810 */ /* 0x040fe20007f1e0ff */
[----:B------:R0:W-:Y:S01]  /*d060*/  STSM.16.M88.4 [R203], R24 ;  /* 0x00000018cb007844 */ /* 0x0001e20000000200 */
[----:B------:R-:W-:Y:S02]  /*d070*/  IADD3 R205, P3, R168, 0xf000, RZ ;  /* 0x0000f000a8cd7810 */ /* 0x000fe40007f7e0ff */
[----:B------:R-:W-:-:S02]  /*d080*/  LOP3.LUT R6, R115, 0x380, RZ, 0xc0, !PT ;  /* 0x0000038073067812 */ /* 0x000fc400078ec0ff */
[----:B------:R-:W-:Y:S01]  /*d090*/  LOP3.LUT R158, R30, R31, RZ, 0x3c, !PT ;  /* 0x0000001f1e9e7212 */ /* 0x000fe200078e3cff */
[----:B------:R-:W-:Y:S01]  /*d0a0*/  IMAD.X R139, RZ, RZ, R169, P3 ;  /* 0x000000ffff8b7224 */ /* 0x000fe200018e06a9 */
[----:B------:R-:W-:Y:S02]  /*d0b0*/  LOP3.LUT R31, R8, 0x380, RZ, 0xc0, !PT ;  /* 0x00000380081f7812 */ /* 0x000fe400078ec0ff */
[----:B------:R-:W-:Y:S02]  /*d0c0*/  LOP3.LUT R21, R14, 0x380, RZ, 0xc0, !PT ;  /* 0x000003800e157812 */ /* 0x000fe400078ec0ff */
[----:B------:R-:W-:Y:S02]  /*d0d0*/  LOP3.LUT R15, R22, 0x380, RZ, 0xc0, !PT ;  /* 0x00000380160f7812 */ /* 0x000fe400078ec0ff */
[----:B------:R-:W-:Y:S02]  /*d0e0*/  LOP3.LUT R98, R99, 0x380, RZ, 0xc0, !PT ;  /* 0x0000038063627812 */ /* 0x000fe400078ec0ff */
[----:B------:R-:W-:Y:S01]  /*d0f0*/  LOP3.LUT R16, R205, 0x380, RZ, 0xc0, !PT ;  /* 0x00000380cd107812 */ /* 0x000fe200078ec0ff */
[----:B0-----:R-:W0:Y:S01]  /*d100*/  @P2 LDC R24, c[0x0][0xbec] ;  /* 0x0002fb00ff182b82 */ /* 0x001e220000000800 */
[----:B------:R-:W-:-:S02]  /*d110*/  SHF.R.U64 R6, R6, 0x3, RZ ;  /* 0x0000000306067819 */ /* 0x000fc400000012ff */
[----:B------:R-:W-:Y:S02]  /*d120*/  SHF.R.U64 R31, R31, 0x3, RZ ;  /* 0x000000031f1f7819 */ /* 0x000fe400000012ff */
[----:B------:R-:W-:Y:S02]  /*d130*/  SHF.R.U64 R21, R21, 0x3, RZ ;  /* 0x0000000315157819 */ /* 0x000fe400000012ff */
[----:B------:R-:W-:Y:S01]  /*d140*/  SHF.R.U64 R15, R15, 0x3, RZ ;  /* 0x000000030f0f7819 */ /* 0x000fe200000012ff */
[----:B------:R-:W1:Y:S01]  /*d150*/  @P2 LDC R27, c[0x0][0xbf0] ;  /* 0x0002fc00ff1b2b82 */ /* 0x000e620000000800 */
[----:B------:R-:W-:Y:S02]  /*d160*/  SHF.R.U64 R98, R98, 0x3, RZ ;  /* 0x0000000362627819 */ /* 0x000fe400000012ff */
[----:B------:R-:W-:Y:S02]  /*d170*/  SHF.R.U64 R16, R16, 0x3, RZ ;  /* 0x0000000310107819 */ /* 0x000fe400000012ff */
[----:B------:R-:W-:-:S02]  /*d180*/  LOP3.LUT R6, R6, R115, RZ, 0x3c, !PT ;  /* 0x0000007306067212 */ /* 0x000fc400078e3cff */
[----:B------:R-:W-:Y:S02]  /*d190*/  LOP3.LUT R8, R31, R8, RZ, 0x3c, !PT ;  /* 0x000000081f087212 */ /* 0x000fe400078e3cff */
[----:B------:R-:W-:Y:S02]  /*d1a0*/  LOP3.LUT R166, R21, R14, RZ, 0x3c, !PT ;  /* 0x0000000e15a67212 */ /* 0x000fe400078e3cff */
[----:B------:R-:W-:Y:S02]  /*d1b0*/  LOP3.LUT R102, R103, 0x380, RZ, 0xc0, !PT ;  /* 0x0000038067667812 */ /* 0x000fe400078ec0ff */
[----:B------:R-:W-:Y:S02]  /*d1c0*/  LOP3.LUT R162, R15, R22, RZ, 0x3c, !PT ;  /* 0x000000160fa27212 */ /* 0x000fe400078e3cff */
[----:B------:R-:W-:Y:S01]  /*d1d0*/  LOP3.LUT R98, R98, R99, RZ, 0x3c, !PT ;  /* 0x0000006362627212 */ /* 0x000fe200078e3cff */
[----:B0-----:R-:W-:Y:S01]  /*d1e0*/  @P2 IMAD.HI.U32 R24, R37, R24, RZ ;  /* 0x0000001825182227 */ /* 0x001fe200078e00ff */
[----:B------:R-:W-:-:S02]  /*d1f0*/  LOP3.LUT R138, R16, R205, RZ, 0x3c, !PT ;  /* 0x000000cd108a7212 */ /* 0x000fc400078e3cff */
[----:B------:R-:W-:Y:S01]  /*d200*/  MOV R150, R150 ;  /* 0x0000009600967202 */ /* 0x000fe20000000f00 */
[----:B------:R-:W-:Y:S01]  /*d210*/  IMAD.X R99, RZ, RZ, R169, P0 ;  /* 0x000000ffff637224 */ /* 0x000fe200000e06a9 */
[----:B------:R-:W-:Y:S02]  /*d220*/  MOV R16, R4 ;  /* 0x0000000400107202 */ /* 0x000fe40000000f00 */
[----:B------:R-:W-:Y:S01]  /*d230*/  MOV R22, R6 ;  /* 0x0000000600167202 */ /* 0x000fe20000000f00 */
[----:B------:R0:W-:Y:S01]  /*d240*/  STSM.16.M88.4 [R150], R32 ;  /* 0x0000002096007844 */ /* 0x0001e20000000200 */
[----:B------:R-:W-:Y:S02]  /*d250*/  MOV R160, R160 ;  /* 0x000000a000a07202 */ /* 0x000fe40000000f00 */
[----:B------:R-:W-:Y:S02]  /*d260*/  IADD3 R127, P0, R168, 0xc000, RZ ;  /* 0x0000c000a87f7810 */ /* 0x000fe40007f1e0ff */
[----:B------:R-:W-:Y:S01]  /*d270*/  MOV R44, R10 ;  /* 0x0000000a002c7202 */ /* 0x000fe20000000f00 */
[----:B------:R-:W-:Y:S01]  /*d280*/  STSM.16.M88.4 [R160], R40 ;  /* 0x00000028a0007844 */ /* 0x000fe20000000200 */
[----:B------:R-:W-:-:S02]  /*d290*/  MOV R166, R166 ;  /* 0x000000a600a67202 */ /* 0x000fc40000000f00 */
[----:B------:R-:W-:Y:S02]  /*d2a0*/  F2FP.F16.F32.PACK_AB R4, R49, R179 ;  /* 0x000000b33104723e */ /* 0x000fe400000000ff */
[----:B------:R-:W-:Y:S02]  /*d2b0*/  F2FP.F16.F32.PACK_AB R5, R51, R50 ;  /* 0x000000323305723e */ /* 0x000fe400000000ff */
[----:B------:R-:W-:Y:S02]  /*d2c0*/  F2FP.F16.F32.PACK_AB R6, R53, R180 ;  /* 0x000000b43506723e */ /* 0x000fe400000000ff */
[----:B------:R-:W-:Y:S02]  /*d2d0*/  F2FP.F16.F32.PACK_AB R7, R55, R54 ;  /* 0x000000363707723e */ /* 0x000fe400000000ff */
[----:B------:R-:W-:Y:S02]  /*d2e0*/  MOV R25, R8 ;  /* 0x0000000800197202 */ /* 0x000fe40000000f00 */
[----:B------:R-:W-:Y:S01]  /*d2f0*/  F2FP.F16.F32.PACK_AB R8, R57, R181 ;  /* 0x000000b53908723e */ /* 0x000fe200000000ff */
[----:B------:R2:W-:Y:S01]  /*d300*/  STSM.16.M88.4 [R166], R4 ;  /* 0x00000004a6007844 */ /* 0x0005e20000000200 */
[----:B------:R-:W-:-:S02]  /*d310*/  F2FP.F16.F32.PACK_AB R9, R59, R58 ;  /* 0x0000003a3b09723e */ /* 0x000fc400000000ff */
[----:B------:R-:W-:Y:S02]  /*d320*/  F2FP.F16.F32.PACK_AB R10, R61, R182 ;  /* 0x000000b63d0a723e */ /* 0x000fe400000000ff */
[----:B------:R-:W-:Y:S02]  /*d330*/  F2FP.F16.F32.PACK_AB R11, R63, R62 ;  /* 0x0000003e3f0b723e */ /* 0x000fe400000000ff */
[----:B------:R-:W-:Y:S02]  /*d340*/  SHF.R.U64 R102, R102, 0x3, RZ ;  /* 0x0000000366667819 */ /* 0x000fe400000012ff */
[----:B-1----:R-:W-:Y:S01]  /*d350*/  @P2 SHF.R.U32.HI R36, RZ, R27, R24 ;  /* 0x0000001bff242219 */ /* 0x002fe20000011618 */
[----:B------:R1:W-:Y:S01]  /*d360*/  STSM.16.M88.4 [R25], R8 ;  /* 0x0000000819007844 */ /* 0x0003e20000000200 */
[----:B------:R-:W-:Y:S02]  /*d370*/  LOP3.LUT R126, R127, 0x380, RZ, 0xc0, !PT ;  /* 0x000003807f7e7812 */ /* 0x000fe400078ec0ff */
[----:B------:R-:W-:Y:S01]  /*d380*/  LOP3.LUT R152, R102, R103, RZ, 0x3c, !PT ;  /* 0x0000006766987212 */ /* 0x000fe200078e3cff */
[----:B0-----:R-:W-:Y:S01]  /*d390*/  IMAD.MOV R32, RZ, RZ, -R36 ;  /* 0x000000ffff207224 */ /* 0x001fe200078e0a24 */
[----:B------:R-:W-:-:S02]  /*d3a0*/  MOV R164, R164 ;  /* 0x000000a400a47202 */ /* 0x000fc40000000f00 */
[----:B--2---:R-:W-:Y:S01]  /*d3b0*/  F2FP.F16.F32.PACK_AB R4, R65, R183 ;  /* 0x000000b74104723e */ /* 0x004fe200000000ff */
[----:B------:R-:W-:Y:S01]  /*d3c0*/  IMAD R37, R199, R32, R37 ;  /* 0x00000020c7257224 */ /* 0x000fe200078e0225 */
[----:B------:R-:W-:Y:S02]  /*d3d0*/  F2FP.F16.F32.PACK_AB R5, R67, R66 ;  /* 0x000000424305723e */ /* 0x000fe400000000ff */
[----:B------:R-:W-:Y:S02]  /*d3e0*/  F2FP.F16.F32.PACK_AB R6, R69, R184 ;  /* 0x000000b84506723e */ /* 0x000fe400000000ff */
[----:B------:R-:W-:Y:S02]  /*d3f0*/  F2FP.F16.F32.PACK_AB R7, R71, R70 ;  /* 0x000000464707723e */ /* 0x000fe400000000ff */
[----:B------:R-:W-:Y:S02]  /*d400*/  IADD3 R103, P1, R168, 0x6000, RZ ;  /* 0x00006000a8677810 */ /* 0x000fe40007f3e0ff */
[----:B------:R-:W-:Y:S01]  /*d410*/  MOV R162, R162 ;  /* 0x000000a200a27202 */ /* 0x000fe20000000f00 */
[----:B------:R-:W-:Y:S01]  /*d420*/  STSM.16.M88.4 [R164], R4 ;  /* 0x00000004a4007844 */ /* 0x000fe20000000200 */
[----:B-1----:R-:W-:-:S02]  /*d430*/  F2FP.F16.F32.PACK_AB R8, R73, R185 ;  /* 0x000000b94908723e */ /* 0x002fc400000000ff */
[----:B------:R-:W-:Y:S02]  /*d440*/  F2FP.F16.F32.PACK_AB R9, R75, R74 ;  /* 0x0000004a4b09723e */ /* 0x000fe400000000ff */
[----:B------:R-:W-:Y:S02]  /*d450*/  F2FP.F16.F32.PACK_AB R10, R77, R186 ;  /* 0x000000ba4d0a723e */ /* 0x000fe400000000ff */
[----:B------:R-:W-:Y:S02]  /*d460*/  F2FP.F16.F32.PACK_AB R11, R79, R78 ;  /* 0x0000004e4f0b723e */ /* 0x000fe400000000ff */
[----:B------:R-:W-:Y:S02]  /*d470*/  SHF.R.U64 R126, R126, 0x3, RZ ;  /* 0x000000037e7e7819 */ /* 0x000fe400000012ff */
[----:B------:R-:W-:Y:S01]  /*d480*/  MOV R158, R158 ;  /* 0x0000009e009e7202 */ /* 0x000fe20000000f00 */
[----:B------:R0:W-:Y:S01]  /*d490*/  STSM.16.M88.4 [R162], R8 ;  /* 0x00000008a2007844 */ /* 0x0001e20000000200 */
[----:B------:R-:W-:-:S02]  /*d4a0*/  F2FP.F16.F32.PACK_AB R24, R81, R187 ;  /* 0x000000bb5118723e */ /* 0x000fc400000000ff */
[----:B------:R-:W-:Y:S02]  /*d4b0*/  F2FP.F16.F32.PACK_AB R25, R83, R82 ;  /* 0x000000525319723e */ /* 0x000fe400000000ff */
[----:B------:R-:W-:Y:S02]  /*d4c0*/  F2FP.F16.F32.PACK_AB R26, R85, R188 ;  /* 0x000000bc551a723e */ /* 0x000fe400000000ff */
[----:B------:R-:W-:Y:S02]  /*d4d0*/  F2FP.F16.F32.PACK_AB R27, R87, R86 ;  /* 0x00000056571b723e */ /* 0x000fe400000000ff */
[----:B------:R-:W-:Y:S02]  /*d4e0*/  LOP3.LUT R102, R103, 0x380, RZ, 0xc0, !PT ;  /* 0x0000038067667812 */ /* 0x000fe400078ec0ff */
[----:B------:R-:W-:Y:S01]  /*d4f0*/  LOP3.LUT R126, R126, R127, RZ, 0x3c, !PT ;  /* 0x0000007f7e7e7212 */ /* 0x000fe200078e3cff */
[----:B------:R-:W-:Y:S01]  /*d500*/  IMAD.X R127, RZ, RZ, R169, P0 ;  /* 0x000000ffff7f7224 */ /* 0x000fe200000e06a9 */
[----:B------:R1:W-:Y:S01]  /*d510*/  STSM.16.M88.4 [R158], R24 ;  /* 0x000000189e007844 */ /* 0x0003e20000000200 */
[----:B------:R-:W-:Y:S01]  /*d520*/  SHF.R.U64 R102, R102, 0x3, RZ ;  /* 0x0000000366667819 */ /* 0x000fe200000012ff */
[----:B0-----:R-:W-:Y:S01]  /*d530*/  IMAD.U32 R9, RZ, RZ, UR5 ;  /* 0x00000005ff097e24 */ /* 0x001fe2000f8e00ff */
[----:B------:R-:W-:Y:S01]  /*d540*/  SHF.R.S32.HI R8, RZ, 0x1f, R36 ;  /* 0x0000001fff087819 */ /* 0x000fe20000011424 */
[----:B------:R-:W-:Y:S01]  /*d550*/  ULDC UR5, c[0x0][0xa88] ;  /* 0x0002a20000057ab9 */ /* 0x000fe20000000800 */
[----:B------:R-:W-:-:S02]  /*d560*/  F2FP.F16.F32.PACK_AB R5, R48, R3 ;  /* 0x000000033005723e */ /* 0x000fc400000000ff */
[----:B------:R-:W-:Y:S02]  /*d570*/  SHF.R.S32.HI R3, RZ, 0x1f, R37 ;  /* 0x0000001fff037819 */ /* 0x000fe40000011425 */
[----:B------:R-:W-:Y:S01]  /*d580*/  LOP3.LUT R102, R102, R103, RZ, 0x3c, !PT ;  /* 0x0000006766667212 */ /* 0x000fe200078e3cff */
[----:B------:R-:W-:Y:S01]  /*d590*/  IMAD.X R103, RZ, RZ, R169, P1 ;  /* 0x000000ffff677224 */ /* 0x000fe200008e06a9 */
[----:B------:R-:W-:Y:S02]  /*d5a0*/  IADD3 R131, P1, R168, 0xd000, RZ ;  /* 0x0000d000a8837810 */ /* 0x000fe40007f3e0ff */
[----:B------:R-:W-:Y:S02]  /*d5b0*/  MOV R156, R156 ;  /* 0x0000009c009c7202 */ /* 0x000fe40000000f00 */
[----:B-1----:R-:W-:Y:S01]  /*d5c0*/  IADD3 R24, P0, R36, UR6, RZ ;  /* 0x0000000624187c10 */ /* 0x002fe2000ff1e0ff */
[----:B------:R-:W-:Y:S01]  /*d5d0*/  VIADD R26, R210, UR60 ;  /* 0x0000003cd21a7c36 */ /* 0x000fe20008000000 */
[----:B------:R-:W-:-:S02]  /*d5e0*/  F2FP.F16.F32.PACK_AB R32, R89, R189 ;  /* 0x000000bd5920723e */ /* 0x000fc400000000ff */
[----:B------:R-:W-:Y:S01]  /*d5f0*/  IADD3.X R25, R8, UR7, R9, P0, !PT ;  /* 0x0000000708197c10 */ /* 0x000fe200087fe409 */
[----:B------:R-:W-:Y:S01]  /*d600*/  ULDC.64 UR6, c[0x0][0xb88] ;  /* 0x0002e20000067ab9 */ /* 0x000fe20000000a00 */
[----:B------:R-:W-:Y:S01]  /*d610*/  F2FP.F16.F32.PACK_AB R33, R91, R90 ;  /* 0x0000005a5b21723e */ /* 0x000fe200000000ff */
[----:B------:R-:W-:Y:S01]  /*d620*/  IMAD R8, R3, UR6, RZ ;  /* 0x0000000603087c24 */ /* 0x000fe2000f8e02ff */
[----:B------:R-:W-:Y:S01]  /*d630*/  F2FP.F16.F32.PACK_AB R34, R93, R190 ;  /* 0x000000be5d22723e */ /* 0x000fe200000000ff */
[----:B------:R-:W-:Y:S01]  /*d640*/  IMAD.WIDE.U32 R24, R37, UR6, R24 ;  /* 0x0000000625187c25 */ /* 0x000fe2000f8e0018 */
[----:B------:R-:W-:Y:S02]  /*d650*/  F2FP.F16.F32.PACK_AB R35, R95, R94 ;  /* 0x0000005e5f23723e */ /* 0x000fe400000000ff */
[----:B------:R-:W-:Y:S01]  /*d660*/  MOV R154, R154 ;  /* 0x0000009a009a7202 */ /* 0x000fe20000000f00 */
[----:B------:R-:W-:Y:S01]  /*d670*/  IMAD R37, R37, UR7, R8 ;  /* 0x0000000725257c24 */ /* 0x000fe2000f8e0208 */
[----:B------:R-:W-:Y:S01]  /*d680*/  F2FP.F16.F32.PACK_AB R4, R97, R191 ;  /* 0x000000bf6104723e */ /* 0x000fe200000000ff */
[----:B------:R0:W-:Y:S01]  /*d690*/  STSM.16.M88.4 [R156], R32 ;  /* 0x000000209c007844 */ /* 0x0001e20000000200 */
[----:B------:R-:W-:Y:S01]  /*d6a0*/  F2FP.F16.F32.PACK_AB R6, R101, R192 ;  /* 0x000000c06506723e */ /* 0x000fe200000000ff */
[----:B------:R-:W-:Y:S01]  /*d6b0*/  ULDC.64 UR6, c[0x0][0xb50] ;  /* 0x0002d40000067ab9 */ /* 0x000fe20000000a00 */
[----:B------:R-:W-:Y:S01]  /*d6c0*/  F2FP.F16.F32.PACK_AB R7, R56, R52 ;  /* 0x000000343807723e */ /* 0x000fe200000000ff */
[----:B------:R-:W-:Y:S01]  /*d6d0*/  IMAD R3, R199, UR5, RZ ;  /* 0x00000005c7037c24 */ /* 0x000fe2000f8e02ff */
[----:B------:R-:W-:-:S02]  /*d6e0*/  LOP3.LUT R130, R131, 0x380, RZ, 0xc0, !PT ;  /* 0x0000038083827812 */ /* 0x000fc400078ec0ff */
[----:B------:R-:W-:Y:S01]  /*d6f0*/  LOP3.LUT P0, RZ, R208, 0x3, RZ, 0xc0, !PT ;  /* 0x00000003d0ff7812 */ /* 0x000fe2000780c0ff */
[----:B------:R1:W-:Y:S01]  /*d700*/  STSM.16.M88.4 [R154], R4 ;  /* 0x000000049a007844 */ /* 0x0003e20000000200 */
[----:B------:R-:W-:Y:S02]  /*d710*/  SHF.R.U64 R130, R130, 0x3, RZ ;  /* 0x0000000382827819 */ /* 0x000fe400000012ff */
[----:B------:R-:W-:Y:S02]  /*d720*/  MOV R152, R152 ;  /* 0x0000009800987202 */ /* 0x000fe40000000f00 */
[----:B------:R-:W-:Y:S02]  /*d730*/  F2FP.F16.F32.PACK_AB R8, R105, R193 ;  /* 0x000000c16908723e */ /* 0x000fe400000000ff */
[----:B------:R-:W-:Y:S02]  /*d740*/  F2FP.F16.F32.PACK_AB R9, R64, R60 ;  /* 0x0000003c4009723e */ /* 0x000fe400000000ff */
[----:B0-----:R-:W-:-:S02]  /*d750*/  LEA R34, P3, R24, UR6, 0x2 ;  /* 0x0000000618227c11 */ /* 0x001fc4000f8610ff */
[----:B------:R-:W-:Y:S02]  /*d760*/  F2FP.F16.F32.PACK_AB R10, R109, R194 ;  /* 0x000000c26d0a723e */ /* 0x000fe400000000ff */
[----:B------:R-:W-:Y:S01]  /*d770*/  F2FP.F16.F32.PACK_AB R11, R72, R68 ;  /* 0x00000044480b723e */ /* 0x000fe200000000ff */
[----:B------:R-:W-:Y:S01]  /*d780*/  SHFL.IDX PT, R46, R34, RZ, 0x1c1f ;  /* 0x001c1fff222e7589 */ /* 0x000fe200000e0000 */
[----:B------:R-:W-:Y:S01]  /*d790*/  LOP3.LUT R130, R130, R131, RZ, 0x3c, !PT ;  /* 0x0000008382827212 */ /* 0x000fe200078e3cff */
[----:B-1----:R-:W-:Y:S01]  /*d7a0*/  IMAD.IADD R5, R25, 0x1, R37 ;  /* 0x0000000119057824 */ /* 0x002fe200078e0225 */
[----:B------:R-:W-:Y:S01]  /*d7b0*/  MOV R146, R146 ;  /* 0x0000009200927202 */ /* 0x000fe20000000f00 */
[----:B------:R-:W-:Y:S01]  /*d7c0*/  VIADD R4, R26, 0x8 ;  /* 0x000000081a047836 */ /* 0x000fe20000000000 */
[----:B------:R0:W-:Y:S01]  /*d7d0*/  STSM.16.M88.4 [R152], R8 ;  /* 0x0000000898007844 */ /* 0x0001e20000000200 */
[----:B------:R-:W-:Y:S01]  /*d7e0*/  IMAD.X R131, RZ, RZ, R169, P1 ;  /* 0x000000ffff837224 */ /* 0x000fe200008e06a9 */
[----:B------:R-:W-:-:S02]  /*d7f0*/  LEA.HI.X R35, R24, UR7, R5, 0x2, P3 ;  /* 0x0000000718237c11 */ /* 0x000fc400098f1405 */
[-C--:B------:R-:W-:Y:S01]  /*d800*/  ISETP.GE.OR P1, PT, R26, R3.reuse, P0 ;  /* 0x000000031a00720c */ /* 0x080fe20000726670 */
[----:B------:R1:W-:Y:S01]  /*d810*/  SHFL.IDX PT, R56, R34, 0x1, 0x1c1f ;  /* 0x003c1f0022387f89 */ /* 0x0003e200000e0000 */
[----:B------:R-:W-:Y:S02]  /*d820*/  ISETP.GE.OR P0, PT, R4, R3, P0 ;  /* 0x000000030400720c */ /* 0x000fe40000706670 */
[----:B------:R-:W-:Y:S01]  /*d830*/  F2FP.F16.F32.PACK_AB R4, R113, R195 ;  /* 0x000000c37104723e */ /* 0x000fe200000000ff */
[----:B------:R-:W2:Y:S01]  /*d840*/  SHFL.IDX PT, R47, R35, RZ, 0x1c1f ;  /* 0x001c1fff232f7589 */ /* 0x000ea200000e0000 */
[----:B------:R-:W-:Y:S02]  /*d850*/  F2FP.F16.F32.PACK_AB R5, R80, R76 ;  /* 0x0000004c5005723e */ /* 0x000fe400000000ff */
[----:B------:R-:W-:Y:S01]  /*d860*/  F2FP.F16.F32.PACK_AB R6, R117, R196 ;  /* 0x000000c47506723e */ /* 0x000fe200000000ff */
[----:B------:R3:W4:Y:S01]  /*d870*/  SHFL.IDX PT, R57, R35, 0x1, 0x1c1f ;  /* 0x003c1f0023397f89 */ /* 0x00072200000e0000 */
[----:B------:R-:W-:-:S02]  /*d880*/  F2FP.F16.F32.PACK_AB R7, R88, R84 ;  /* 0x000000545807723e */ /* 0x000fc400000000ff */
[----:B------:R-:W-:Y:S02]  /*d890*/  MOV R142, R142 ;  /* 0x0000008e008e7202 */ /* 0x000fe40000000f00 */
[----:B0-----:R-:W-:Y:S01]  /*d8a0*/  F2FP.F16.F32.PACK_AB R8, R121, R197 ;  /* 0x000000c57908723e */ /* 0x001fe200000000ff */
[----:B------:R0:W-:Y:S01]  /*d8b0*/  STSM.16.M88.4 [R146], R4 ;  /* 0x0000000492007844 */ /* 0x0001e20000000200 */
[----:B------:R-:W-:Y:S02]  /*d8c0*/  F2FP.F16.F32.PACK_AB R9, R96, R92 ;  /* 0x0000005c6009723e */ /* 0x000fe400000000ff */
        /* <DEDUP_REMOVED lines=10> */
[----:B-1----:R-:W-:-:S02]  /*d970*/  F2FP.F16.F32.PACK_AB R34, R141, R140 ;  /* 0x0000008c8d22723e */ /* 0x002fc400000000ff */
[----:B---3--:R-:W-:Y:S02]  /*d980*/  F2FP.F16.F32.PACK_AB R35, R173, R172 ;  /* 0x000000acad23723e */ /* 0x008fe400000000ff */
[----:B------:R-:W-:Y:S02]  /*d990*/  F2FP.F16.F32.PACK_AB R52, R145, R144 ;  /* 0x000000909134723e */ /* 0x000fe400000000ff */
[----:B------:R-:W-:Y:S01]  /*d9a0*/  F2FP.F16.F32.PACK_AB R53, R175, R174 ;  /* 0x000000aeaf35723e */ /* 0x000fe200000000ff */
[----:B------:R-:W-:Y:S01]  /*d9b0*/  STSM.16.M88.4 [R22], R32 ;  /* 0x0000002016007844 */ /* 0x000fe20000000200 */
[----:B------:R-:W-:Y:S02]  /*d9c0*/  F2FP.F16.F32.PACK_AB R54, R149, R148 ;  /* 0x000000949536723e */ /* 0x000fe400000000ff */
[----:B------:R-:W-:Y:S02]  /*d9d0*/  F2FP.F16.F32.PACK_AB R55, R178, R176 ;  /* 0x000000b0b237723e */ /* 0x000fe400000000ff */
[----:B------:R-:W-:-:S02]  /*d9e0*/  IADD3 R20, P4, R168, 0x2000, RZ ;  /* 0x00002000a8147810 */ /* 0x000fc40007f9e0ff */
[----:B------:R-:W-:Y:S01]  /*d9f0*/  IADD3 R21, P5, R168, 0x3000, RZ ;  /* 0x00003000a8157810 */ /* 0x000fe20007fbe0ff */
[----:B------:R-:W-:Y:S01]  /*da00*/  STSM.16.M88.4 [R16], R52 ;  /* 0x0000003410007844 */ /* 0x000fe20000000200 */
[----:B------:R-:W-:Y:S02]  /*da10*/  LOP3.LUT R15, R20, 0x380, RZ, 0xc0, !PT ;  /* 0x00000380140f7812 */ /* 0x000fe400078ec0ff */
[----:B------:R-:W-:Y:S01]  /*da20*/  IADD3 R31, P6, R168, 0x4000, RZ ;  /* 0x00004000a81f7810 */ /* 0x000fe20007fde0ff */
[----:B------:R-:W-:Y:S01]  /*da30*/  BAR.SYNC.DEFER_BLOCKING 0x1, 0x100 ;  /* 0x0044000000007b1d */ /* 0x000fe20000010000 */
[----:B------:R-:W-:Y:S02]  /*da40*/  SHF.R.U64 R15, R15, 0x3, RZ ;  /* 0x000000030f0f7819 */ /* 0x000fe400000012ff */
[----:B------:R-:W-:Y:S02]  /*da50*/  LOP3.LUT R30, R31, 0x380, RZ, 0xc0, !PT ;  /* 0x000003801f1e7812 */ /* 0x000fe400078ec0ff */
[----:B------:R-:W-:Y:S01]  /*da60*/  LOP3.LUT R14, R15, R20, RZ, 0x3c, !PT ;  /* 0x000000140f0e7212 */ /* 0x000fe200078e3cff */
[----:B------:R-:W-:Y:S01]  /*da70*/  IMAD.X R15, RZ, RZ, R169, P4 ;  /* 0x000000ffff0f7224 */ /* 0x000fe200020e06a9 */
[----:B------:R-:W-:-:S02]  /*da80*/  LOP3.LUT R20, R21, 0x380, RZ, 0xc0, !PT ;  /* 0x0000038015147812 */ /* 0x000fc400078ec0ff */
[----:B------:R-:W-:Y:S02]  /*da90*/  SHF.R.U64 R30, R30, 0x3, RZ ;  /* 0x000000031e1e7819 */ /* 0x000fe400000012ff */
[----:B------:R-:W-:Y:S01]  /*daa0*/  SHF.R.U64 R20, R20, 0x3, RZ ;  /* 0x0000000314147819 */ /* 0x000fe200000012ff */
[----:B------:R-:W-:Y:S01]  /*dab0*/  UIMAD UR5, UR10, UR8, URZ ;  /* 0x000000080a0572a4 */ /* 0x000fe2000f8e023f */
[----:B------:R-:W-:Y:S01]  /*dac0*/  LOP3.LUT R30, R30, R31, RZ, 0x3c, !PT ;  /* 0x0000001f1e1e7212 */ /* 0x000fe200078e3cff */
[--C-:B------:R-:W-:Y:S01]  /*dad0*/  IMAD.X R31, RZ, RZ, R169.reuse, P6 ;  /* 0x000000ffff1f7224 */ /* 0x100fe200030e06a9 */
[----:B------:R-:W-:Y:S01]  /*dae0*/  LOP3.LUT R20, R20, R21, RZ, 0x3c, !PT ;  /* 0x0000001514147212 */ /* 0x000fe200078e3cff */
[----:B------:R-:W-:Y:S01]  /*daf0*/  IMAD.X R21, RZ, RZ, R169, P5 ;  /* 0x000000ffff157224 */ /* 0x000fe200028e06a9 */
[C---:B------:R-:W-:Y:S02]  /*db00*/  IADD3 R115, P4, R168.reuse, 0x9000, RZ ;  /* 0x00009000a8737810 */ /* 0x040fe40007f9e0ff */
[C---:B------:R-:W-:Y:S01]  /*db10*/  LOP3.LUT R29, R168.reuse, 0x380, RZ, 0xc0, !PT ;  /* 0x00000380a81d7812 */ /* 0x040fe200078ec0ff */
[----:B--2---:R1:W-:Y:S01]  /*db20*/  @!P1 ST.E desc[UR14][R46.64], R0 ;  /* 0x000000002e009985 */ /* 0x0043e2000c10190e */
[C---:B------:R-:W-:Y:S01]  /*db30*/  IADD3 R119, P5, R168.reuse, 0xa000, RZ ;  /* 0x0000a000a8777810 */ /* 0x040fe20007fbe0ff */
[----:B------:R-:W-:Y:S01]  /*db40*/  UIMAD.WIDE.U32 UR6, UR11, UR8, URZ ;  /* 0x000000080b0672a5 */ /* 0x000fe2000f8e003f */
[----:B------:R-:W-:Y:S01]  /*db50*/  IADD3 R123, P6, R168, 0xb000, RZ ;  /* 0x0000b000a87b7810 */ /* 0x000fe20007fde0ff */
[----:B----4-:R2:W-:Y:S01]  /*db60*/  @!P0 ST.E desc[UR14][R56.64], R2 ;  /* 0x0000000238008985 */ /* 0x0105e2000c10190e */
[----:B------:R-:W-:Y:S01]  /*db70*/  UIMAD UR5, UR11, UR9, UR5 ;  /* 0x000000090b0572a4 */ /* 0x000fe2000f8e0205 */
[----:B------:R-:W-:-:S02]  /*db80*/  LOP3.LUT R114, R115, 0x380, RZ, 0xc0, !PT ;  /* 0x0000038073727812 */ /* 0x000fc400078ec0ff */
[----:B------:R3:W5:Y:S01]  /*db90*/  LD.E.128 R40, desc[UR14][R12.64] ;  /* 0x0000000e0c287980 */ /* 0x000762000c101d00 */
[----:B------:R-:W-:Y:S01]  /*dba0*/  ULDC.64 UR10, c[0x0][0xaf0] ;  /* 0x0002bc00000a7ab9 */ /* 0x000fe20000000a00 */
[----:B------:R-:W-:Y:S02]  /*dbb0*/  LOP3.LUT R118, R119, 0x380, RZ, 0xc0, !PT ;  /* 0x0000038077767812 */ /* 0x000fe400078ec0ff */
[----:B0-----:R0:W5:Y:S01]  /*dbc0*/  LD.E.128 R4, desc[UR14][R20.64] ;  /* 0x0000000e14047980 */ /* 0x001162000c101d00 */
[----:B-1----:R-:W-:Y:S01]  /*dbd0*/  IMAD R0, R202, 0x20, R206 ;  /* 0x00000020ca007824 */ /* 0x002fe200078e02ce */
[----:B------:R-:W-:Y:S02]  /*dbe0*/  LOP3.LUT R122, R123, 0x380, RZ, 0xc0, !PT ;  /* 0x000003807b7a7812 */ /* 0x000fe400078ec0ff */
[----:B------:R1:W5:Y:S01]  /*dbf0*/  LD.E.128 R48, desc[UR14][R14.64] ;  /* 0x0000000e0e307980 */ /* 0x000362000c101d00 */
[----:B------:R-:W-:Y:S01]  /*dc00*/  UIADD3 UR7, UR7, UR5, URZ ;  /* 0x0000000507077290 */ /* 0x000fe2000fffe03f */
[----:B---3--:R-:W3:Y:S01]  /*dc10*/  @P2 LDC R13, c[0x0][0xbec] ;  /* 0x0002fb00ff0d2b82 */ /* 0x008ee20000000800 */
[----:B------:R-:W-:Y:S01]  /*dc20*/  UIMAD UR8, UR12, UR10, URZ ;  /* 0x0000000a0c0872a4 */ /* 0x000fe2000f8e023f */
[----:B------:R-:W-:Y:S01]  /*dc30*/  SHF.R.U64 R114, R114, 0x3, RZ ;  /* 0x0000000372727819 */ /* 0x000fe200000012ff */
[----:B------:R4:W5:Y:S01]  /*dc40*/  LD.E.128 R8, desc[UR14][R30.64] ;  /* 0x0000000e1e087980 */ /* 0x000962000c101d00 */
[----:B------:R-:W-:-:S02]  /*dc50*/  SHF.R.U64 R118, R118, 0x3, RZ ;  /* 0x0000000376767819 */ /* 0x000fc400000012ff */
[----:B------:R-:W-:Y:S01]  /*dc60*/  SHF.R.U64 R122, R122, 0x3, RZ ;  /* 0x000000037a7a7819 */ /* 0x000fe200000012ff */
[----:B------:R-:W5:Y:S01]  /*dc70*/  LD.E.128 R96, desc[UR14][R98.64] ;  /* 0x0000000e62607980 */ /* 0x000f62000c101d00 */
[----:B0-----:R-:W0:Y:S01]  /*dc80*/  @P2 LDC R21, c[0x0][0xbf0] ;  /* 0x0002fc00ff152b82 */ /* 0x001e220000000800 */
[----:B-1----:R-:W-:Y:S01]  /*dc90*/  VIADD R14, R0, UR60 ;  /* 0x0000003c000e7c36 */ /* 0x002fe20008000000 */
[----:B------:R-:W-:Y:S01]  /*dca0*/  UIMAD UR5, UR13, UR11, UR8 ;  /* 0x0000000b0d0572a4 */ /* 0x000fe2000f8e0208 */
[----:B------:R-:W-:Y:S01]  /*dcb0*/  SHF.R.U64 R29, R29, 0x3, RZ ;  /* 0x000000031d1d7819 */ /* 0x000fe200000012ff */
[----:B------:R-:W5:Y:S01]  /*dcc0*/  LD.E.128 R100, desc[UR14][R102.64] ;  /* 0x0000000e66647980 */ /* 0x000f62000c101d00 */
[----:B------:R-:W-:Y:S01]  /*dcd0*/  IMAD.MOV.U32 R15, RZ, RZ, R14 ;  /* 0x000000ffff0f7224 */ /* 0x000fe200078e000e */
[----:B------:R-:W-:Y:S01]  /*dce0*/  UIMAD.WIDE.U32 UR6, UR13, UR10, UR6 ;  /* 0x0000000a0d0672a5 */ /* 0x000fe2000f8e0006 */
[----:B------:R-:W-:Y:S01]  /*dcf0*/  LOP3.LUT R114, R114, R115, RZ, 0x3c, !PT ;  /* 0x0000007372727212 */ /* 0x000fe200078e3cff */
[----:B------:R-:W-:Y:S01]  /*dd00*/  IMAD.X R115, RZ, RZ, R169, P4 ;  /* 0x000000ffff737224 */ /* 0x000fe200020e06a9 */
[----:B------:R-:W-:Y:S01]  /*dd10*/  LOP3.LUT R118, R118, R119, RZ, 0x3c, !PT ;  /* 0x0000007776767212 */ /* 0x000fe200078e3cff */
[----:B------:R-:W5:Y:S01]  /*dd20*/  LD.E.128 R104, desc[UR14][R106.64] ;  /* 0x0000000e6a687980 */ /* 0x000f62000c101d00 */
[----:B------:R-:W-:-:S03]  /*dd30*/  LOP3.LUT R122, R122, R123, RZ, 0x3c, !PT ;  /* 0x0000007b7a7a7212 */ /* 0x000fc600078e3cff */
[----:B------:R-:W5:Y:S01]  /*dd40*/  LD.E.128 R108, desc[UR14][R110.64] ;  /* 0x0000000e6e6c7980 */ /* 0x000f62000c101d00 */
[----:B---3--:R-:W-:Y:S01]  /*dd50*/  @P2 IMAD.HI.U32 R0, R14, R13, RZ ;  /* 0x0000000d0e002227 */ /* 0x008fe200078e00ff */
[----:B------:R-:W-:Y:S01]  /*dd60*/  UIADD3 UR5, UR7, UR5, URZ ;  /* 0x0000000507057290 */ /* 0x000fe2000fffe03f */
[----:B------:R-:W-:Y:S01]  /*dd70*/  LOP3.LUT R28, R29, R168, RZ, 0x3c, !PT ;  /* 0x000000a81d1c7212 */ /* 0x000fe200078e3cff */
[----:B------:R-:W-:Y:S01]  /*dd80*/  ULDC.64 UR8, c[0x0][0xae0] ;  /* 0x0002b80000087ab9 */ /* 0x000fe20000000a00 */
[--C-:B------:R-:W-:Y:S01]  /*dd90*/  IMAD.X R119, RZ, RZ, R169.reuse, P5 ;  /* 0x000000ffff777224 */ /* 0x100fe200028e06a9 */
[----:B------:R-:W5:Y:S01]  /*dda0*/  LD.E.128 R112, desc[UR14][R114.64] ;  /* 0x0000000e72707980 */ /* 0x000f62000c101d00 */
[--C-:B------:R-:W-:Y:S01]  /*ddb0*/  IMAD.X R123, RZ, RZ, R169.reuse, P6 ;  /* 0x000000ffff7b7224 */ /* 0x100fe200030e06a9 */
[----:B0-----:R-:W-:Y:S01]  /*ddc0*/  @P2 SHF.R.U32.HI R15, RZ, R21, R0 ;  /* 0x00000015ff0f2219 */ /* 0x001fe20000011600 */
[----:B------:R-:W-:Y:S02]  /*ddd0*/  IMAD.MOV.U32 R29, RZ, RZ, R169 ;  /* 0x000000ffff1d7224 */ /* 0x000fe400078e00a9 */
[----:B------:R-:W5:Y:S01]  /*dde0*/  LD.E.128 R116, desc[UR14][R118.64] ;  /* 0x0000000e76747980 */ /* 0x000f62000c101d00 */
[--C-:B------:R-:W-:Y:S01]  /*ddf0*/  SHF.R.S32.HI R0, RZ, 0x1f, R15.reuse ;  /* 0x0000001fff007819 */ /* 0x100fe2000001140f */
[----:B--2---:R-:W-:-:S02]  /*de00*/  IMAD.MOV R2, RZ, RZ, -R15 ;  /* 0x000000ffff027224 */ /* 0x004fc400078e0a0f */
[----:B------:R4:W5:Y:S01]  /*de10*/  LD.E.128 R36, desc[UR14][R28.64] ;  /* 0x0000000e1c247980 */ /* 0x000962000c101d00 */
[----:B------:R-:W-:Y:S02]  /*de20*/  IMAD.U32 R13, RZ, RZ, UR7 ;  /* 0x00000007ff0d7e24 */ /* 0x000fe4000f8e00ff */
[----:B------:R-:W-:Y:S01]  /*de30*/  IMAD R0, R0, UR8, RZ ;  /* 0x0000000800007c24 */ /* 0x000fe2000f8e02ff */
[----:B------:R-:W5:Y:S01]  /*de40*/  LD.E.128 R120, desc[UR14][R122.64] ;  /* 0x0000000e7a787980 */ /* 0x000f62000c101d00 */
[----:B------:R-:W-:Y:S02]  /*de50*/  IMAD R199, R199, R2, R14 ;  /* 0x00000002c7c77224 */ /* 0x000fe400078e020e */
[----:B------:R-:W-:Y:S01]  /*de60*/  IMAD.U32 R12, RZ, RZ, UR6 ;  /* 0x00000006ff0c7e24 */ /* 0x000fe2000f8e00ff */
[----:B------:R-:W5:Y:S01]  /*de70*/  LD.E.128 R124, desc[UR14][R126.64] ;  /* 0x0000000e7e7c7980 */ /* 0x000f62000c101d00 */
[----:B------:R-:W-:Y:S01]  /*de80*/  IMAD.U32 R13, RZ, RZ, UR5 ;  /* 0x00000005ff0d7e24 */ /* 0x000fe2000f8e00ff */
[----:B------:R-:W-:Y:S01]  /*de90*/  ULDC.64 UR6, c[0x0][0xad8] ;  /* 0x0002b60000067ab9 */ /* 0x000fe20000000a00 */
[----:B------:R-:W-:Y:S01]  /*dea0*/  IMAD R21, R15, UR9, R0 ;  /* 0x000000090f157c24 */ /* 0x000fe2000f8e0200 */
[----:B------:R-:W5:Y:S01]  /*deb0*/  LD.E.128 R128, desc[UR14][R130.64] ;  /* 0x0000000e82807980 */ /* 0x000f62000c101d00 */
[----:B------:R-:W-:-:S03]  /*dec0*/  SHF.R.S32.HI R0, RZ, 0x1f, R199 ;  /* 0x0000001fff007819 */ /* 0x000fc600000114c7 */
[----:B------:R-:W5:Y:S01]  /*ded0*/  LD.E.128 R132, desc[UR14][R134.64] ;  /* 0x0000000e86847980 */ /* 0x000f62000c101d00 */
[----:B------:R-:W-:-:S03]  /*dee0*/  IMAD.WIDE.U32 R12, R15, UR8, R12 ;  /* 0x000000080f0c7c25 */ /* 0x000fc6000f8e000c */
[----:B------:R-:W5:Y:S01]  /*def0*/  LD.E.128 R136, desc[UR14][R138.64] ;  /* 0x0000000e8a887980 */ /* 0x000f62000c101d00 */
[----:B------:R-:W-:Y:S01]  /*df00*/  @!PT LDS RZ, [RZ] ;  /* 0x00000000fffff984 */ /* 0x000fe20000000800 */
[----:B------:R-:W-:Y:S01]  /*df10*/  @!PT LDS RZ, [RZ] ;  /* 0x00000000fffff984 */ /* 0x000fe20000000800 */
[----:B------:R-:W-:Y:S01]  /*df20*/  @!PT LDS RZ, [RZ] ;  /* 0x00000000fffff984 */ /* 0x000fe20000000800 */
[----:B------:R-:W-:Y:S01]  /*df30*/  @!PT LDS RZ, [RZ] ;  /* 0x00000000fffff984 */ /* 0x000fe20000000800 */
[----:B------:R0:W-:Y:S06]  /*df40*/  MEMBAR.ALL.CTA ;  /* 0x0000000000007992 */ /* 0x0001ec0000008000 */
[----:B0-----:R-:W0:Y:S01]  /*df50*/  FENCE.VIEW.ASYNC.S ;  /* 0x00000000000073c6 */ /* 0x001e220000000000 */
[----:B------:R-:W-:Y:S02]  /*df60*/  IMAD.IADD R13, R13, 0x1, R21 ;  /* 0x000000010d0d7824 */ /* 0x000fe400078e0215 */
[----:B------:R-:W-:-:S02]  /*df70*/  IMAD R2, R0, UR6, RZ ;  /* 0x0000000600027c24 */ /* 0x000fc4000f8e02ff */
[----:B------:R-:W-:Y:S02]  /*df80*/  VIADD R22, R206, UR60 ;  /* 0x0000003cce167c36 */ /* 0x000fe40008000000 */
[C---:B------:R-:W-:Y:S02]  /*df90*/  IMAD R15, R199.reuse, UR7, R2 ;  /* 0x00000007c70f7c24 */ /* 0x040fe4000f8e0202 */
[----:B------:R-:W-:Y:S01]  /*dfa0*/  IMAD.WIDE.U32 R12, R199, UR6, R12 ;  /* 0x00000006c70c7c25 */ /* 0x000fe2000f8e000c */
[C---:B------:R-:W-:Y:S01]  /*dfb0*/  ISETP.GE.AND P2, PT, R22.reuse, R3, PT ;  /* 0x000000031600720c */ /* 0x040fe20003f46270 */
[----:B------:R-:W-:Y:S02]  /*dfc0*/  ULDC.64 UR6, c[0x0][0xa80] ;  /* 0x0002a00000067ab9 */ /* 0x000fe40000000a00 */
[----:B------:R-:W-:Y:S01]  /*dfd0*/  VIADD R0, R22, 0x20 ;  /* 0x0000002016007836 */ /* 0x000fe20000000000 */
[----:B------:R-:W-:Y:S01]  /*dfe0*/  LEA R2, P3, R12, UR6, 0x1 ;  /* 0x000000060c027c11 */ /* 0x000fe2000f8608ff */
[----:B------:R-:W-:-:S02]  /*dff0*/  IMAD.IADD R13, R13, 0x1, R15 ;  /* 0x000000010d0d7824 */ /* 0x000fc400078e020f */
[----:B------:R-:W-:Y:S01]  /*e000*/  VIADD R198, R198, 0x30820 ;  /* 0x00030820c6c67836 */ /* 0x000fe20000000000 */
[-C--:B------:R-:W-:Y:S01]  /*e010*/  ISETP.GE.AND P1, PT, R0, R3.reuse, PT ;  /* 0x000000030000720c */ /* 0x080fe20003f26270 */
[----:B------:R-:W-:Y:S01]  /*e020*/  VIADD R0, R22, 0x40 ;  /* 0x0000004016007836 */ /* 0x000fe20000000000 */
[----:B------:R-:W-:Y:S02]  /*e030*/  LEA.HI.X R16, R12, UR7, R13, 0x1, P3 ;  /* 0x000000070c107c11 */ /* 0x000fe400098f0c0d */
[----:B------:R-:W-:Y:S01]  /*e040*/  PRMT R198, RZ, 0x654, R198 ;  /* 0x00000654ffc67816 */ /* 0x000fe200000000c6 */
[----:B0-----:R4:W0:Y:S01]  /*e050*/  SHFL.IDX PT, R24, R2, RZ, 0x181f ;  /* 0x00181fff02187589 */ /* 0x00182200000e0000 */
[----:B------:R-:W-:Y:S01]  /*e060*/  ISETP.GE.AND P0, PT, R0, R3, PT ;  /* 0x000000030000720c */ /* 0x000fe20003f06270 */
[----:B------:R-:W-:Y:S01]  /*e070*/  BSSY B1, `(.L_x_1237) ;  /* 0x0000016000017945 */ /* 0x000fe20003800000 */
[----:B------:R4:W-:Y:S01]  /*e080*/  SYNCS.ARRIVE.TRANS64.RED.A1T0 RZ, [R198+URZ], RZ ;  /* 0x000000ffc6ff79a7 */ /* 0x0009e2000810043f */
[----:B------:R4:W1:Y:S02]  /*e090*/  SHFL.IDX PT, R0, R16, RZ, 0x181f ;  /* 0x00181fff10007589 */ /* 0x00086400000e0000 */
[----:B------:R-:W-:Y:S08]  /*e0a0*/  @P2 BRA `(.L_x_1238) ;  /* 0x0000000000482947 */ /* 0x000ff00003800000 */
        /* <DEDUP_REMOVED lines=18> */
.L_x_1238:
[----:B------:R-:W-:Y:S05]  /*e1d0*/  BSYNC B1 ;  /* 0x0000000000017941 */ /* 0x000fea0003800000 */
.L_x_1237:
[----:B-1----:R1:W3:Y:S01]  /*e1e0*/  SHFL.IDX PT, R0, R16, 0x1, 0x181f ;  /* 0x00381f0010007f89 */ /* 0x0022e200000e0000 */
[----:B------:R-:W-:Y:S03]  /*e1f0*/  BSSY B1, `(.L_x_1239) ;  /* 0x0000015000017945 */ /* 0x000fe60003800000 */
[----:B--2---:R1:W2:Y:S01]  /*e200*/  SHFL.IDX PT, R14, R2, 0x1, 0x181f ;  /* 0x00381f00020e7f89 */ /* 0x0042a200000e0000 */
[----:B------:R-:W-:Y:S05]  /*e210*/  @P1 BRA `(.L_x_1240) ;  /* 0x0000000000481947 */ /* 0x000fea0003800000 */
[----:B------:R-:W-:Y:S01]  /*e220*/  ULDC UR5, c[0x0][0xac8] ;  /* 0x0002b20000057ab9 */ /* 0x000fe20000000800 */
[----:B------:R-:W-:Y:S01]  /*e230*/  ULDC.64 UR6, c[0x0][0x208] ;  /* 0x0000820000067ab9 */ /* 0x000fe20000000a00 */
[----:B------:R-:W-:Y:S02]  /*e240*/  ISETP.GE.AND P4, PT, R18, UR5, PT ;  /* 0x0000000512007c0c */ /* 0x000fe4000bf86270 */
[----:B------:R-:W-:Y:S02]  /*e250*/  ISETP.GE.AND P3, PT, R200, UR5, PT ;  /* 0x00000005c8007c0c */ /* 0x000fe4000bf66270 */
[----:B------:R-:W-:Y:S02]  /*e260*/  ISETP.GE.AND P2, PT, R23, UR5, PT ;  /* 0x0000000517007c0c */ /* 0x000fe4000bf46270 */
[----:B------:R-:W-:-:S07]  /*e270*/  ISETP.GE.AND P1, PT, R201, UR5, PT ;  /* 0x00000005c9007c0c */ /* 0x000fce000bf26270 */
[-C--:B--2--5:R-:W-:Y:S02]  /*e280*/  @!P4 LEA R8, P6, R18, R14.reuse, 0x1 ;  /* 0x0000000e1208c211 */ /* 0x0a4fe400078c08ff */
[----:B------:R-:W-:Y:S02]  /*e290*/  @!P3 LEA R10, P5, R200, R14, 0x1 ;  /* 0x0000000ec80ab211 */ /* 0x000fe400078a08ff */
[----:B---3--:R-:W-:Y:S02]  /*e2a0*/  @!P4 LEA.HI.X R9, R18, R0, R216, 0x1, P6 ;  /* 0x000000001209c211 */ /* 0x008fe400030f0cd8 */
        /* <DEDUP_REMOVED lines=9> */
.L_x_1240:
[----:B------:R-:W-:Y:S05]  /*e340*/  BSYNC B1 ;  /* 0x0000000000017941 */ /* 0x000fea0003800000 */
.L_x_1239:
[----:B---3--:R3:W0:Y:S01]  /*e350*/  SHFL.IDX PT, R0, R16, 0x2, 0x181f ;  /* 0x00581f0010007f89 */ /* 0x00862200000e0000 */
        /* <DEDUP_REMOVED lines=21> */
.L_x_1242:
[----:B------:R-:W-:Y:S05]  /*e4b0*/  BSYNC B1 ;  /* 0x0000000000017941 */ /* 0x000fea0003800000 */
.L_x_1241:
[----:B0-----:R-:W-:Y:S01]  /*e4c0*/  VIADD R0, R22, 0x60 ;  /* 0x0000006016007836 */ /* 0x001fe20000000000 */
[----:B-1-34-:R-:W3:Y:S04]  /*e4d0*/  SHFL.IDX PT, R16, R16, 0x3, 0x181f ;  /* 0x00781f0010107f89 */ /* 0x01aee800000e0000 */
[----:B------:R-:W-:Y:S01]  /*e4e0*/  ISETP.GE.AND P0, PT, R0, R3, PT ;  /* 0x000000030000720c */ /* 0x000fe20003f06270 */
[----:B------:R4:W0:-:S12]  /*e4f0*/  SHFL.IDX PT, R12, R2, 0x3, 0x181f ;  /* 0x00781f00020c7f89 */ /* 0x00081800000e0000 */
[----:B----4-:R-:W-:Y:S05]  /*e500*/  @P0 BRA `(.L_x_1243) ;  /* 0x0000000c00540947 */ /* 0x010fea0003800000 */
[----:B------:R-:W-:Y:S01]  /*e510*/  ULDC UR5, c[0x0][0xac8] ;  /* 0x0002b20000057ab9 */ /* 0x000fe20000000800 */
[----:B------:R-:W-:Y:S01]  /*e520*/  ULDC.64 UR6, c[0x0][0x208] ;  /* 0x0000820000067ab9 */ /* 0x000fe20000000a00 */
[----:B------:R-:W-:Y:S02]  /*e530*/  ISETP.GE.AND P3, PT, R18, UR5, PT ;  /* 0x0000000512007c0c */ /* 0x000fe4000bf66270 */
[----:B------:R-:W-:Y:S02]  /*e540*/  ISETP.GE.AND P4, PT, R200, UR5, PT ;  /* 0x00000005c8007c0c */ /* 0x000fe4000bf86270 */
[----:B------:R-:W-:-:S09]  /*e550*/  ISETP.GE.AND P5, PT, R23, UR5, PT ;  /* 0x0000000517007c0c */ /* 0x000fd2000bfa6270 */
[-C--:B0-----:R-:W-:Y:S02]  /*e560*/  @!P3 LEA R2, P0, R18, R12.reuse, 0x1 ;  /* 0x0000000c1202b211 */ /* 0x081fe400078008ff */
[----:B-----5:R-:W-:Y:S02]  /*e570*/  @!P4 LEA R8, P1, R200, R12, 0x1 ;  /* 0x0000000cc808c211 */ /* 0x020fe400078208ff */
[----:B---3--:R-:W-:Y:S02]  /*e580*/  @!P3 LEA.HI.X R3, R18, R16, R216, 0x1, P0 ;  /* 0x000000101203b211 */ /* 0x008fe400000f0cd8 */
        /* <DEDUP_REMOVED lines=8> */
[----:B----4-:R-:W-:Y:S01]  /*e610*/  LEA R2, P0, R201, R12, 0x1 ;  /* 0x0000000cc9027211 */ /* 0x010fe200078008ff */
[----:B------:R-:W-:-:S03]  /*e620*/  ULDC.64 UR6, c[0x0][0x208] ;  /* 0x0000820000067ab9 */ /* 0x000fc60000000a00 */
[----:B------:R-:W-:-:S05]  /*e630*/  LEA.HI.X R3, R201, R16, R213, 0x1, P0 ;  /* 0x00000010c9037211 */ /* 0x000fca00000f0cd5 */
[----:B------:R0:W-:Y:S01]  /*e640*/  ST.E.128 desc[UR6][R2.64], R136 ;  /* 0x0000008802007985 */ /* 0x0001e2000c101d06 */
[----:B------:R-:W-:Y:S05]  /*e650*/  BRA `(.L_x_1243) ;  /* 0x0000000c00007947 */ /* 0x000fea0003800000 */
.L_x_1236:
[----:B------:R-:W0:Y:S01]  /*e660*/  LDC R8, c[0x0][0xbe8] ;  /* 0x0002fa00ff087b82 */ /* 0x000e220000000800 */
[----:B------:R-:W-:Y:S01]  /*e670*/  R2UR UR6, R203 ;  /* 0x00000000cb0672ca */ /* 0x000fe200000e0000 */
[----:B------:R-:W-:Y:S01]  /*e680*/  BSSY B1, `(.L_x_1244) ;  /* 0x0000035000017945 */ /* 0x000fe20003800000 */
[----:B------:R-:W-:Y:S01]  /*e690*/  R2UR UR5, R204 ;  /* 0x00000000cc0572ca */ /* 0x000fe200000e0000 */
[----:B------:R-:W-:Y:S01]  /*e6a0*/  IMAD R6, R202, 0x20, R206 ;  /* 0x00000020ca067824 */ /* 0x000fe200078e02ce */
[----:B------:R-:W-:-:S09]  /*e6b0*/  ISETP.GE.AND P0, PT, R217, 0x80, PT ;  /* 0x00000080d900780c */ /* 0x000fd20003f06270 */
[----:B------:R-:W-:Y:S02]  /*e6c0*/  USHF.R.S32.HI UR8, URZ, 0x1f, UR6 ;  /* 0x0000001f3f087899 */ /* 0x000fe40008011406 */
[----:B------:R-:W-:Y:S01]  /*e6d0*/  USHF.R.S32.HI UR9, URZ, 0x1f, UR5 ;  /* 0x0000001f3f097899 */ /* 0x000fe20008011405 */
[----:B0-----:R-:W-:-:S13]  /*e6e0*/  ISETP.NE.AND P1, PT, R8, 0x1, PT ;  /* 0x000000010800780c */ /* 0x001fda0003f25270 */
[----:B------:R-:W0:Y:S08]  /*e6f0*/  @P1 LDC R9, c[0x0][0xbec] ;  /* 0x0002fb00ff091b82 */ /* 0x000e300000000800 */
[----:B------:R-:W1:Y:S01]  /*e700*/  @P1 LDC R11, c[0x0][0xbf0] ;  /* 0x0002fc00ff0b1b82 */ /* 0x000e620000000800 */
[----:B------:R-:W-:Y:S05]  /*e710*/  @P0 BRA `(.L_x_1245) ;  /* 0x0000000000ac0947 */ /* 0x000fea0003800000 */
[----:B------:R-:W2:Y:S01]  /*e720*/  S2R R0, SR_TID.X ;  /* 0x0000000000007919 */ /* 0x000ea20000002100 */
[----:B------:R-:W3:Y:S01]  /*e730*/  LDC R3, c[0x0][0xbe8] ;  /* 0x0002fa00ff037b82 */ /* 0x000ee20000000800 */
[----:B------:R-:W-:Y:S01]  /*e740*/  IMAD.U32 R4, RZ, RZ, UR60 ;  /* 0x0000003cff047e24 */ /* 0x000fe2000f8e00ff */
[----:B------:R-:W-:Y:S02]  /*e750*/  ULDC UR5, c[0x0][0xa88] ;  /* 0x0002a20000057ab9 */ /* 0x000fe40000000800 */
[----:B---3--:R-:W-:Y:S02]  /*e760*/  IMAD R5, R3, UR5, RZ ;  /* 0x0000000503057c24 */ /* 0x008fe4000f8e02ff */
[----:B--2---:R-:W-:-:S04]  /*e770*/  IADD3 R4, R4, -0x80, R0 ;  /* 0xffffff8004047810 */ /* 0x004fc80007ffe000 */
[----:B------:R-:W-:-:S13]  /*e780*/  ISETP.GE.AND P0, PT, R4, R5, PT ;  /* 0x000000050400720c */ /* 0x000fda0003f06270 */
[----:B------:R-:W-:Y:S05]  /*e790*/  @P0 BRA `(.L_x_1245) ;  /* 0x00000000008c0947 */ /* 0x000fea0003800000 */
[----:B------:R-:W-:Y:S01]  /*e7a0*/  ISETP.NE.AND P0, PT, R3, 0x1, PT ;  /* 0x000000010300780c */ /* 0x000fe20003f05270 */
[----:B------:R-:W-:Y:S01]  /*e7b0*/  ULDC.64 UR10, c[0x0][0xb90] ;  /* 0x0002e400000a7ab9 */ /* 0x000fe20000000a00 */
[----:B------:R-:W-:Y:S01]  /*e7c0*/  R2UR UR13, R203 ;  /* 0x00000000cb0d72ca */ /* 0x000fe200000e0000 */
[----:B------:R-:W-:Y:S01]  /*e7d0*/  UIMAD UR5, UR8, UR10, URZ ;  /* 0x0000000a080572a4 */ /* 0x000fe2000f8e023f */
[----:B------:R-:W-:Y:S01]  /*e7e0*/  R2UR UR12, R204 ;  /* 0x00000000cc0c72ca */ /* 0x000fe200000e0000 */
[----:B------:R-:W-:-:S08]  /*e7f0*/  IMAD.MOV.U32 R2, RZ, RZ, R4 ;  /* 0x000000ffff027224 */ /* 0x000fd000078e0004 */
[----:B------:R-:W2:Y:S02]  /*e800*/  @P0 LDC R5, c[0x0][0xbec] ;  /* 0x0002fb00ff050b82 */ /* 0x000ea40000000800 */
[----:B------:R-:W-:Y:S02]  /*e810*/  UIMAD.WIDE.U32 UR6, UR13, UR10, URZ ;  /* 0x0000000a0d0672a5 */ /* 0x000fe4000f8e003f */
[----:B------:R-:W-:-:S03]  /*e820*/  UIMAD UR5, UR13, UR11, UR5 ;  /* 0x0000000b0d0572a4 */ /* 0x000fc6000f8e0205 */
[----:B------:R-:W-:Y:S01]  /*e830*/  ULDC.64 UR10, c[0x0][0xb98] ;  /* 0x0002e600000a7ab9 */ /* 0x000fe20000000a00 */
[----:B------:R-:W3:Y:S01]  /*e840*/  @P0 LDC R7, c[0x0][0xbf0] ;  /* 0x0002fc00ff070b82 */ /* 0x000ee20000000800 */
[----:B------:R-:W-:Y:S02]  /*e850*/  UIADD3 UR7, UR7, UR5, URZ ;  /* 0x0000000507077290 */ /* 0x000fe4000fffe03f */
[----:B------:R-:W-:Y:S02]  /*e860*/  UIMAD UR5, UR9, UR10, URZ ;  /* 0x0000000a090572a4 */ /* 0x000fe4000f8e023f */
[----:B------:R-:W-:Y:S02]  /*e870*/  UIMAD.WIDE.U32 UR6, UR12, UR10, UR6 ;  /* 0x0000000a0c0672a5 */ /* 0x000fe4000f8e0006 */
[----:B------:R-:W-:-:S03]  /*e880*/  UIMAD UR5, UR12, UR11, UR5 ;  /* 0x0000000b0c0572a4 */ /* 0x000fc6000f8e0205 */
[----:B------:R-:W-:Y:S01]  /*e890*/  ULDC.64 UR10, c[0x0][0xb88] ;  /* 0x0002e200000a7ab9 */ /* 0x000fe20000000a00 */
[----:B------:R-:W-:Y:S01]  /*e8a0*/  ULDC.64 UR12, c[0x0][0x208] ;  /* 0x00008200000c7ab9 */ /* 0x000fe20000000a00 */
[----:B--2---:R-:W-:-:S05]  /*e8b0*/  @P0 IMAD.HI.U32 R0, R4, R5, RZ ;  /* 0x0000000504000227 */ /* 0x004fca00078e00ff */
[----:B---3--:R-:W-:-:S05]  /*e8c0*/  @P0 SHF.R.U32.HI R2, RZ, R7, R0 ;  /* 0x00000007ff020219 */ /* 0x008fca0000011600 */
[----:B------:R-:W-:-:S04]  /*e8d0*/  IMAD.MOV R5, RZ, RZ, -R2 ;  /* 0x000000ffff057224 */ /* 0x000fc800078e0a02 */
[----:B------:R-:W-:Y:S01]  /*e8e0*/  IMAD R5, R3, R5, R4 ;  /* 0x0000000503057224 */ /* 0x000fe200078e0204 */
[----:B------:R-:W-:Y:S01]  /*e8f0*/  SHF.R.S32.HI R3, RZ, 0x1f, R2 ;  /* 0x0000001fff037819 */ /* 0x000fe20000011402 */
[----:B------:R-:W-:Y:S01]  /*e900*/  IMAD.U32 R4, RZ, RZ, UR5 ;  /* 0x00000005ff047e24 */ /* 0x000fe2000f8e00ff */
[----:B------:R-:W-:Y:S02]  /*e910*/  IADD3 R2, P0, R2, UR6, RZ ;  /* 0x0000000602027c10 */ /* 0x000fe4000ff1e0ff */
[----:B------:R-:W-:Y:S02]  /*e920*/  SHF.R.S32.HI R0, RZ, 0x1f, R5 ;  /* 0x0000001fff007819 */ /* 0x000fe40000011405 */
[----:B------:R-:W-:Y:S01]  /*e930*/  IADD3.X R3, R3, UR7, R4, P0, !PT ;  /* 0x0000000703037c10 */ /* 0x000fe200087fe404 */
[----:B------:R-:W-:Y:S02]  /*e940*/  ULDC.64 UR6, c[0x0][0xb50] ;  /* 0x0002d40000067ab9 */ /* 0x000fe40000000a00 */
[----:B------:R-:W-:-:S02]  /*e950*/  IMAD R0, R0, UR10, RZ ;  /* 0x0000000a00007c24 */ /* 0x000fc4000f8e02ff */
[----:B------:R-:W-:-:S04]  /*e960*/  IMAD.WIDE.U32 R2, R5, UR10, R2 ;  /* 0x0000000a05027c25 */ /* 0x000fc8000f8e0002 */
[----:B------:R-:W-:Y:S01]  /*e970*/  IMAD R7, R5, UR11, R0 ;  /* 0x0000000b05077c24 */ /* 0x000fe2000f8e0200 */
[----:B------:R-:W-:-:S03]  /*e980*/  LEA R4, P0, R2, UR6, 0x2 ;  /* 0x0000000602047c11 */ /* 0x000fc6000f8010ff */
[----:B------:R-:W-:-:S05]  /*e990*/  IMAD.IADD R3, R3, 0x1, R7 ;  /* 0x0000000103037824 */ /* 0x000fca00078e0207 */
[----:B------:R-:W-:Y:S01]  /*e9a0*/  LEA.HI.X R5, R2, UR7, R3, 0x2, P0 ;  /* 0x0000000702057c11 */ /* 0x000fe200080f1403 */
[----:B------:R-:W-:-:S05]  /*e9b0*/  IMAD.MOV.U32 R3, RZ, RZ, -0x800000 ;  /* 0xff800000ff037424 */ /* 0x000fca00078e00ff */
[----:B------:R2:W-:Y:S02]  /*e9c0*/  STG.E desc[UR12][R4.64], R3 ;  /* 0x0000000304007986 */ /* 0x0005e4000c10190c */
.L_x_1245:
[----:B------:R-:W-:Y:S05]  /*e9d0*/  BSYNC B1 ;  /* 0x0000000000017941 */ /* 0x000fea0003800000 */
.L_x_1244:
[----:B------:R-:W-:Y:S01]  /*e9e0*/  R2UR UR13, R203 ;  /* 0x00000000cb0d72ca */ /* 0x000fe200000e0000 */
[----:B------:R-:W-:Y:S01]  /*e9f0*/  ULDC.64 UR10, c[0x0][0xae8] ;  /* 0x0002ba00000a7ab9 */ /* 0x000fe20000000a00 */
[----:B------:R-:W-:Y:S01]  /*ea00*/  R2UR UR12, R204 ;  /* 0x00000000cc0c72ca */ /* 0x000fe200000e0000 */
[----:B------:R-:W-:Y:S01]  /*ea10*/  UIMAD UR5, UR8, UR10, URZ ;  /* 0x0000000a080572a4 */ /* 0x000fe2000f8e023f */
[----:B------:R-:W-:Y:S01]  /*ea20*/  VIADD R6, R6, UR60 ;  /* 0x0000003c06067c36 */ /* 0x000fe20008000000 */
[----:B------:R-:W-:Y:S03]  /*ea30*/  BSSY B1, `(.L_x_1246) ;  /* 0x000003d000017945 */ /* 0x000fe60003800000 */
[----:B0-----:R-:W-:-:S04]  /*ea40*/  @P1 IMAD.HI.U32 R0, R6, R9, RZ ;  /* 0x0000000906001227 */ /* 0x001fc800078e00ff */
[----:B--2---:R-:W-:Y:S01]  /*ea50*/  IMAD.MOV.U32 R5, RZ, RZ, R6 ;  /* 0x000000ffff057224 */ /* 0x004fe200078e0006 */
[----:B------:R-:W-:Y:S01]  /*ea60*/  UIMAD.WIDE.U32 UR6, UR13, UR10, URZ ;  /* 0x0000000a0d0672a5 */ /* 0x000fe2000f8e003f */
[----:B-1----:R-:W-:Y:S01]  /*ea70*/  @P1 SHF.R.U32.HI R5, RZ, R11, R0 ;  /* 0x0000000bff051219 */ /* 0x002fe20000011600 */
[----:B------:R-:W-:-:S03]  /*ea80*/  UIMAD UR5, UR13, UR11, UR5 ;  /* 0x0000000b0d0572a4 */ /* 0x000fc6000f8e0205 */
[----:B------:R-:W-:Y:S01]  /*ea90*/  ULDC.64 UR10, c[0x0][0xaf0] ;  /* 0x0002bc00000a7ab9 */ /* 0x000fe20000000a00 */
[----:B------:R-:W-:Y:S01]  /*eaa0*/  UIADD3 UR7, UR7, UR5, URZ ;  /* 0x0000000507077290 */ /* 0x000fe2000fffe03f */
[--C-:B------:R-:W-:Y:S01]  /*eab0*/  SHF.R.S32.HI R0, RZ, 0x1f, R5.reuse ;  /* 0x0000001fff007819 */ /* 0x100fe20000011405 */
[----:B------:R-:W-:Y:S01]  /*eac0*/  UIMAD UR5, UR9, UR10, URZ ;  /* 0x0000000a090572a4 */ /* 0x000fe2000f8e023f */
[----:B------:R-:W-:Y:S01]  /*ead0*/  IMAD.MOV R7, RZ, RZ, -R5 ;  /* 0x000000ffff077224 */ /* 0x000fe200078e0a05 */
[----:B------:R-:W-:Y:S02]  /*eae0*/  UIMAD.WIDE.U32 UR6, UR12, UR10, UR6 ;  /* 0x0000000a0c0672a5 */ /* 0x000fe4000f8e0006 */
[----:B------:R-:W-:Y:S01]  /*eaf0*/  UIMAD UR5, UR12, UR11, UR5 ;  /* 0x0000000b0c0572a4 */ /* 0x000fe2000f8e0205 */
[----:B------:R-:W-:Y:S01]  /*eb00*/  IMAD R7, R8, R7, R6 ;  /* 0x0000000708077224 */ /* 0x000fe200078e0206 */
[----:B------:R-:W-:Y:S01]  /*eb10*/  ULDC.64 UR8, c[0x0][0xae0] ;  /* 0x0002b80000087ab9 */ /* 0x000fe20000000a00 */
[----:B------:R-:W-:Y:S01]  /*eb20*/  VIADD R6, R206, UR60 ;  /* 0x0000003cce067c36 */ /* 0x000fe20008000000 */
[----:B------:R-:W-:Y:S01]  /*eb30*/  UIADD3 UR5, UR7, UR5, URZ ;  /* 0x0000000507057290 */ /* 0x000fe2000fffe03f */
[----:B------:R-:W-:-:S02]  /*eb40*/  IMAD R0, R0, UR8, RZ ;  /* 0x0000000800007c24 */ /* 0x000fc4000f8e02ff */
[----:B------:R-:W-:Y:S02]  /*eb50*/  IMAD.U32 R3, RZ, RZ, UR7 ;  /* 0x00000007ff037e24 */ /* 0x000fe4000f8e00ff */
[----:B------:R-:W-:Y:S01]  /*eb60*/  IMAD.U32 R2, RZ, RZ, UR6 ;  /* 0x00000006ff027e24 */ /* 0x000fe2000f8e00ff */
[----:B------:R-:W-:Y:S01]  /*eb70*/  ULDC.64 UR6, c[0x0][0xad8] ;  /* 0x0002b60000067ab9 */ /* 0x000fe20000000a00 */
[----:B------:R-:W-:Y:S01]  /*eb80*/  IMAD.U32 R3, RZ, RZ, UR5 ;  /* 0x00000005ff037e24 */ /* 0x000fe2000f8e00ff */
[----:B------:R-:W-:Y:S01]  /*eb90*/  ULDC UR5, c[0x0][0xa88] ;  /* 0x0002a20000057ab9 */ /* 0x000fe20000000800 */
[C---:B------:R-:W-:Y:S01]  /*eba0*/  IMAD R9, R5.reuse, UR9, R0 ;  /* 0x0000000905097c24 */ /* 0x040fe2000f8e0200 */
[----:B------:R-:W-:Y:S01]  /*ebb0*/  SHF.R.S32.HI R0, RZ, 0x1f, R7 ;  /* 0x0000001fff007819 */ /* 0x000fe20000011407 */
[----:B------:R-:W-:-:S04]  /*ebc0*/  IMAD.WIDE.U32 R2, R5, UR8, R2 ;  /* 0x0000000805027c25 */ /* 0x000fc8000f8e0002 */
[----:B------:R-:W-:Y:S02]  /*ebd0*/  IMAD.IADD R3, R3, 0x1, R9 ;  /* 0x0000000103037824 */ /* 0x000fe400078e0209 */
[----:B------:R-:W-:Y:S02]  /*ebe0*/  IMAD R4, R0, UR6, RZ ;  /* 0x0000000600047c24 */ /* 0x000fe4000f8e02ff */
[----:B------:R-:W-:Y:S02]  /*ebf0*/  IMAD R9, R8, UR5, RZ ;  /* 0x0000000508097c24 */ /* 0x000fe4000f8e02ff */
[C---:B------:R-:W-:Y:S02]  /*ec00*/  IMAD R5, R7.reuse, UR7, R4 ;  /* 0x0000000707057c24 */ /* 0x040fe4000f8e0204 */
[----:B------:R-:W-:Y:S01]  /*ec10*/  IMAD.WIDE.U32 R2, R7, UR6, R2 ;  /* 0x0000000607027c25 */ /* 0x000fe2000f8e0002 */
[----:B------:R-:W-:Y:S01]  /*ec20*/  ISETP.GE.AND P2, PT, R6, R9, PT ;  /* 0x000000090600720c */ /* 0x000fe20003f46270 */
[----:B------:R-:W-:-:S02]  /*ec30*/  ULDC.64 UR6, c[0x0][0xa80] ;  /* 0x0002a00000067ab9 */ /* 0x000fc40000000a00 */
[----:B------:R-:W-:Y:S01]  /*ec40*/  VIADD R0, R6, 0x20 ;  /* 0x0000002006007836 */ /* 0x000fe20000000000 */
[----:B------:R-:W-:Y:S01]  /*ec50*/  LEA R4, P3, R2, UR6, 0x1 ;  /* 0x0000000602047c11 */ /* 0x000fe2000f8608ff */
[----:B------:R-:W-:-:S03]  /*ec60*/  IMAD.IADD R3, R3, 0x1, R5 ;  /* 0x0000000103037824 */ /* 0x000fc600078e0205 */
[-C--:B------:R-:W-:Y:S01]  /*ec70*/  ISETP.GE.AND P1, PT, R0, R9.reuse, PT ;  /* 0x000000090000720c */ /* 0x080fe20003f26270 */
[----:B------:R-:W-:Y:S01]  /*ec80*/  VIADD R0, R6, 0x40 ;  /* 0x0000004006007836 */ /* 0x000fe20000000000 */
[----:B------:R-:W-:Y:S02]  /*ec90*/  LEA.HI.X R5, R2, UR7, R3, 0x1, P3 ;  /* 0x0000000702057c11 */ /* 0x000fe400098f0c03 */
[----:B------:R0:W1:Y:S02]  /*eca0*/  SHFL.IDX PT, R2, R4, RZ, 0x181f ;  /* 0x00181fff04027589 */ /* 0x00006400000e0000 */
[----:B------:R-:W-:Y:S02]  /*ecb0*/  ISETP.GE.AND P0, PT, R0, R9, PT ;  /* 0x000000090000720c */ /* 0x000fe40003f06270 */
[----:B------:R0:W2:Y:S01]  /*ecc0*/  SHFL.IDX PT, R0, R5, RZ, 0x181f ;  /* 0x00181fff05007589 */ /* 0x0000a200000e0000 */
[----:B------:R-:W-:Y:S10]  /*ecd0*/  @P2 BRA `(.L_x_1247) ;  /* 0x0000000000482947 */ /* 0x000ff40003800000 */
        /* <DEDUP_REMOVED lines=18> */
.L_x_1247:
[----:B------:R-:W-:Y:S05]  /*ee00*/  BSYNC B1 ;  /* 0x0000000000017941 */ /* 0x000fea0003800000 */
.L_x_1246:
[----:B--2---:R2:W4:Y:S01]  /*ee10*/  SHFL.IDX PT, R0, R5, 0x1, 0x181f ;  /* 0x00381f0005007f89 */ /* 0x00452200000e0000 */
[----:B------:R-:W-:Y:S03]  /*ee20*/  BSSY B1, `(.L_x_1248) ;  /* 0x0000015000017945 */ /* 0x000fe60003800000 */
[----:B-1-3--:R2:W1:Y:S01]  /*ee30*/  SHFL.IDX PT, R2, R4, 0x1, 0x181f ;  /* 0x00381f0004027f89 */ /* 0x00a46200000e0000 */
        /* <DEDUP_REMOVED lines=8> */
[----:B------:R-:W-:Y:S02]  /*eec0*/  @!P3 LEA R12, P5, R200, R2, 0x1 ;  /* 0x00000002c80cb211 */ /* 0x000fe400078a08ff */
[----:B----4-:R-:W-:Y:S02]  /*eed0*/  @!P4 LEA.HI.X R11, R18, R0, R216, 0x1, P6 ;  /* 0x00000000120bc211 */ /* 0x010fe400030f0cd8 */
        /* <DEDUP_REMOVED lines=9> */
.L_x_1249:
[----:B------:R-:W-:Y:S05]  /*ef70*/  BSYNC B1 ;  /* 0x0000000000017941 */ /* 0x000fea0003800000 */
.L_x_1248:
[----:B----4-:R4:W0:Y:S01]  /*ef80*/  SHFL.IDX PT, R0, R5, 0x2, 0x181f ;  /* 0x00581f0005007f89 */ /* 0x01082200000e0000 */
        /* <DEDUP_REMOVED lines=10> */
[-C--:B------:R-:W-:Y:S02]  /*f030*/  @!P2 LEA R12, P5, R200, R2.reuse, 0x1 ;  /* 0x00000002c80ca211 */ /* 0x080fe400078a08ff */
        /* <DEDUP_REMOVED lines=10> */
.L_x_1251:
[----:B------:R-:W-:Y:S05]  /*f0e0*/  BSYNC B1 ;  /* 0x0000000000017941 */ /* 0x000fea0003800000 */
.L_x_1250:
[----:B0-----:R-:W-:Y:S01]  /*f0f0*/  VIADD R0, R6, 0x60 ;  /* 0x0000006006007836 */ /* 0x001fe20000000000 */
[----:B--2-4-:R-:W0:Y:S04]  /*f100*/  SHFL.IDX PT, R5, R5, 0x3, 0x181f ;  /* 0x00781f0005057f89 */ /* 0x014e2800000e0000 */
[----:B------:R-:W-:Y:S01]  /*f110*/  ISETP.GE.AND P0, PT, R0, R9, PT ;  /* 0x000000090000720c */ /* 0x000fe20003f06270 */
[----:B-1-3--:R1:W2:-:S12]  /*f120*/  SHFL.IDX PT, R2, R4, 0x3, 0x181f ;  /* 0x00781f0004027f89 */ /* 0x00a29800000e0000 */
        /* <DEDUP_REMOVED lines=8> */
[-C--:B------:R-:W-:Y:S02]  /*f1b0*/  @!P2 LEA R8, P5, R200, R2.reuse, 0x1 ;  /* 0x00000002c808a211 */ /* 0x080fe400078a08ff */
[-C--:B------:R-:W-:Y:S02]  /*f1c0*/  @!P1 LEA R10, P4, R23, R2.reuse, 0x1 ;  /* 0x00000002170a9211 */ /* 0x080fe400078808ff */
[-C--:B0-----:R-:W-:Y:S02]  /*f1d0*/  @!P3 LEA.HI.X R7, R18, R5.reuse, R216, 0x1, P6 ;  /* 0x000000051207b211 */ /* 0x081fe400030f0cd8 */
        /* <DEDUP_REMOVED lines=8> */
.L_x_1243:
[----:B------:R-:W-:Y:S05]  /*f260*/  BSYNC B0 ;  /* 0x0000000000007941 */ /* 0x000fea0003800000 */
.L_x_1235:
[----:B------:R-:W-:Y:S02]  /*f270*/  ULDC UR5, c[0x0][0xc38] ;  /* 0x00030e0000057ab9 */ /* 0x000fe40000000800 */
[----:B------:R-:W-:-:S06]  /*f280*/  UISETP.GE.AND UP0, UPT, UR4, UR5, UPT ;  /* 0x000000050400728c */ /* 0x000fcc000bf06270 */
[----:B------:R-:W-:-:S13]  /*f290*/  PLOP3.LUT P0, PT, PT, PT, UP0, 0x80, 0x0 ;  /* 0x000000000000781c */ /* 0x000fda0003f0f008 */
[----:B------:R-:W-:Y:S05]  /*f2a0*/  @!P0 BRA `(.L_x_1252) ;  /* 0xffffff1800d48947 */ /* 0x000fea000383ffff */
[----:B------:R-:W-:Y:S05]  /*f2b0*/  EXIT ;  /* 0x000000000000794d */ /* 0x000fea0003800000 */
.L_x_1154:
[----:B------:R-:W-:-:S08]  /*f2c0*/  NOP ;  /* 0x0000000000007918 */ /* 0x000fd00000000000 */
[----:B0-----:R-:W0:-:S00]  /*f2d0*/  USETMAXREG.DEALLOC.CTAPOOL 0x18 ;  /* 0x00000018000079c8 */ /* 0x001e0000080e0500 */
[----:B0-----:R-:W-:-:S06]  /*f2e0*/  LOP3.LUT R0, R0, 0x3, RZ, 0xc0, !PT ;  /* 0x0000000300007812 */ /* 0x001fcc00078ec0ff */
[----:B------:R-:W0:Y:S01]  /*f2f0*/  S2UR UR6, SR_CTAID.X ;  /* 0x00000000000679c3 */ /* 0x000e220000002500 */
[----:B------:R-:W-:Y:S01]  /*f300*/  LOP3.LUT R19, R19, 0xfffffffb, RZ, 0xc0, !PT ;  /* 0xfffffffb13137812 */ /* 0x000fe200078ec0ff */
[----:B------:R-:W-:Y:S01]  /*f310*/  STL [R1+0x18], RZ ;  /* 0x000018ff01007387 */ /* 0x000fe20000100800 */
[----:B------:R-:W-:-:S03]  /*f320*/  IMAD.MOV.U32 R18, RZ, RZ, RZ ;  /* 0x000000ffff127224 */ /* 0x000fc600078e00ff */
[----:B------:R-:W1:Y:S02]  /*f330*/  SHFL.IDX PT, R0, R0, RZ, 0x1f ;  /* 0x00001fff00007589 */ /* 0x000e6400000e0000 */
[----:B-1----:R-:W-:Y:S02]  /*f340*/  ISETP.NE.AND P0, PT, R0, RZ, PT ;  /* 0x000000ff0000720c */ /* 0x002fe40003f05270 */
[----:B------:R-:W0:Y:S11]  /*f350*/  LDC R0, c[0x0][0xc38] ;  /* 0x00030e00ff007b82 */ /* 0x000e360000000800 */
[----:B------:R-:W-:Y:S01]  /*f360*/  @P0 LOP3.LUT R19, R19, 0x4, RZ, 0xfc, !PT ;  /* 0x0000000413130812 */ /* 0x000fe200078efcff */
[----:B------:R-:W-:Y:S06]  /*f370*/  @P0 BAR.ARV 0x4, 0x180 ;  /* 0x0106000000000b1d */ /* 0x000fec0000002000 */
[----:B0-----:R-:W-:Y:S01]  /*f380*/  ISETP.LE.AND P0, PT, R0, UR6, PT ;  /* 0x0000000600007c0c */ /* 0x001fe2000bf03270 */
[----:B------:R-:W-:-:S05]  /*f390*/  IMAD.MOV.U32 R0, RZ, RZ, 0x1 ;  /* 0x00000001ff007424 */ /* 0x000fca00078e00ff */
[----:B------:R0:W-:Y:S07]  /*f3a0*/  STL [R1+0x8], R0 ;  /* 0x0000080001007387 */ /* 0x0001ee0000100800 */
[----:B------:R-:W-:Y:S05]  /*f3b0*/  @P0 BRA `(.L_x_1253) ;  /* 0x0000005400780947 */ /* 0x000fea0003800000 */
[----:B------:R-:W1:Y:S01]  /*f3c0*/  S2R R6, SR_TID.X ;  /* 0x0000000000067919 */ /* 0x000e620000002100 */
[----:B------:R-:W2:Y:S01]  /*f3d0*/  S2UR UR5, SR_CgaCtaId ;  /* 0x00000000000579c3 */ /* 0x000ea20000008800 */
[----:B------:R-:W-:Y:S01]  /*f3e0*/  UMOV UR4, 0x400 ;  /* 0x0000040000047882 */ /* 0x000fe20000000000 */
[----:B------:R-:W-:Y:S01]  /*f3f0*/  IMAD.MOV.U32 R18, RZ, RZ, RZ ;  /* 0x000000ffff127224 */ /* 0x000fe200078e00ff */
[----:B------:R-:W-:Y:S01]  /*f400*/  ULDC UR44, c[0x0][0xc] ;  /* 0x00000300002c7ab9 */ /* 0x000fe20000000800 */
[----:B------:R-:W-:Y:S01]  /*f410*/  ULDC.64 UR38, c[0x0][0x198] ;  /* 0x0000660000267ab9 */ /* 0x000fe20000000a00 */
[----:B--2---:R-:W-:-:S06]  /*f420*/  ULEA UR4, UR5, UR4, 0x18 ;  /* 0x0000000405047291 */ /* 0x004fcc000f8ec03f */
[----:B------:R-:W-:Y:S01]  /*f430*/  IMAD.U32 R17, RZ, RZ, UR4 ;  /* 0x00000004ff117e24 */ /* 0x000fe2000f8e00ff */
[C---:B-1----:R-:W-:Y:S01]  /*f440*/  LOP3.LUT R5, R6.reuse, 0x7f, RZ, 0xc0, !PT ;  /* 0x0000007f06057812 */ /* 0x042fe200078ec0ff */
[----:B0-----:R-:W-:-:S05]  /*f450*/  IMAD.SHL.U32 R0, R6, 0x8, RZ ;  /* 0x0000000806007824 */ /* 0x001fca00078e00ff */
[C---:B------:R-:W-:Y:S02]  /*f460*/  LOP3.LUT R2, R0.reuse, 0x1f8, RZ, 0xc0, !PT ;  /* 0x000001f800027812 */ /* 0x040fe400078ec0ff */
[----:B------:R-:W-:Y:S02]  /*f470*/  LOP3.LUT R0, R0, 0x38, RZ, 0xc0, !PT ;  /* 0x0000003800007812 */ /* 0x000fe400078ec0ff */
[----:B------:R-:W-:Y:S01]  /*f480*/  LOP3.LUT R3, R2, 0x38, R6, 0x78, !PT ;  /* 0x0000003802037812 */ /* 0x000fe200078e7806 */
[----:B------:R-:W-:-:S05]  /*f490*/  IMAD.SHL.U32 R2, R5, 0x8, RZ ;  /* 0x0000000805027824 */ /* 0x000fca00078e00ff */
[----:B------:R-:W-:Y:S01]  /*f4a0*/  LOP3.LUT R4, R3, 0x200, R2, 0xf8, !PT ;  /* 0x0000020003047812 */ /* 0x000fe200078ef802 */
[----:B------:R-:W-:Y:S01]  /*f4b0*/  IMAD.SHL.U32 R2, R6, 0x10, RZ ;  /* 0x0000001006027824 */ /* 0x000fe200078e00ff */
[----:B------:R-:W-:-:S03]  /*f4c0*/  SHF.R.U32.HI R3, RZ, 0x3, R5 ;  /* 0x00000003ff037819 */ /* 0x000fc60000011605 */
[----:B------:R-:W-:Y:S01]  /*f4d0*/  IMAD R4, R4, 0x2, R17 ;  /* 0x0000000204047824 */ /* 0x000fe200078e0211 */
[----:B------:R-:W-:Y:S01]  /*f4e0*/  LOP3.LUT R2, R3, 0x70, R2, 0xf8, !PT ;  /* 0x0000007003027812 */ /* 0x000fe200078ef802 */
[----:B------:R-:W-:Y:S02]  /*f4f0*/  IMAD.U32 R3, RZ, RZ, UR6 ;  /* 0x00000006ff037e24 */ /* 0x000fe4000f8e00ff */
[----:B------:R-:W-:Y:S01]  /*f500*/  IMAD.MOV.U32 R2, RZ, RZ, 0x1 ;  /* 0x00000001ff027424 */ /* 0x000fe200078e00ff */
[----:B------:R-:W-:Y:S04]  /*f510*/  STL [R1+0x10], R4 ;  /* 0x0000100401007387 */ /* 0x000fe80000100800 */
[----:B------:R0:W-:Y:S04]  /*f520*/  STL [R1+0x14], R3 ;  /* 0x0000140301007387 */ /* 0x0001e80000100800 */
[----:B------:R-:W-:Y:S04]  /*f530*/  STL [R1+0x18], RZ ;  /* 0x000018ff01007387 */ /* 0x000fe80000100800 */
[----:B------:R1:W-:Y:S01]  /*f540*/  STL [R1+0x8], R2 ;  /* 0x0000080201007387 */ /* 0x0003e20000100800 */
[----:B0-----:R-:W-:-:S02]  /*f550*/  LOP3.LUT R3, R0, 0x40, RZ, 0xfc, !PT ;  /* 0x0000004000037812 */ /* 0x001fc400078efcff */
[C---:B-1----:R-:W-:Y:S02]  /*f560*/  LOP3.LUT R2, R0.reuse, 0x80, RZ, 0xfc, !PT ;  /* 0x0000008000027812 */ /* 0x042fe400078efcff */
[----:B------:R-:W-:-:S07]  /*f570*/  LOP3.LUT R0, R0, 0xc0, RZ, 0xfc, !PT ;  /* 0x000000c000007812 */ /* 0x000fce00078efcff */
.L_x_1360:
[----:B--2---:R-:W2:Y:S01]  /*f580*/  LDL R0, [R1+0x14] ;  /* 0x0000140001007983 */ /* 0x004ea20000100800 */
[----:B------:R-:W-:Y:S02]  /*f590*/  ULDC UR8, c[0x0][0xc60] ;  /* 0x0003180000087ab9 */ /* 0x000fe40000000800 */
[----:B------:R-:W-:-:S11]  /*f5a0*/  UISETP.NE.AND UP0, UPT, UR8, 0x1, UPT ;  /* 0x000000010800788c */ /* 0x000fd6000bf05270 */
[----:B------:R-:W-:Y:S01]  /*f5b0*/  @UP0 ULDC UR4, c[0x0][0xc64] ;  /* 0x0003190000040ab9 */ /* 0x000fe20000000800 */
[----:B------:R-:W-:Y:S01]  /*f5c0*/  @UP0 ULDC UR9, c[0x0][0xc68] ;  /* 0x00031a0000090ab9 */ /* 0x000fe20000000800 */
[C---:B--2---:R-:W-:Y:S02]  /*f5d0*/  R2UR UR7, R0.reuse ;  /* 0x00000000000772ca */ /* 0x044fe400000e0000 */
[----:B------:R-:W-:-:S11]  /*f5e0*/  R2UR UR6, R0 ;  /* 0x00000000000672ca */ /* 0x000fd600000e0000 */
[----:B------:R-:W-:-:S04]  /*f5f0*/  UIMAD.WIDE.U32 UR4, UR7, UR4, URZ ;  /* 0x00000004070472a5 */ /* 0x000fc8000f8e003f */
[----:B------:R-:W-:-:S03]  /*f600*/  @UP0 USHF.R.U32.HI UR7, URZ, UR9, UR5 ;  /* 0x000000093f070299 */ /* 0x000fc60008011605 */
[----:B------:R-:W-:Y:S02]  /*f610*/  ULDC UR4, c[0x0][0xc78] ;  /* 0x00031e0000047ab9 */ /* 0x000fe40000000800 */
[----:B------:R-:W-:Y:S02]  /*f620*/  UISETP.GE.AND UP0, UPT, UR7, UR4, UPT ;  /* 0x000000040700728c */ /* 0x000fe4000bf06270 */
[----:B------:R-:W-:-:S04]  /*f630*/  UIADD3 UR4, -UR7, URZ, URZ ;  /* 0x0000003f07047290 */ /* 0x000fc8000fffe13f */
[----:B------:R-:W-:Y:S01]  /*f640*/  PLOP3.LUT P0, PT, PT, PT, UP0, 0x80, 0x0 ;  /* 0x000000000000781c */ /* 0x000fe20003f0f008 */
[----:B------:R-:W-:-:S12]  /*f650*/  UIMAD UR8, UR8, UR4, UR6 ;  /* 0x00000004080872a4 */ /* 0x000fd8000f8e0206 */
[----:B01--4-:R-:W-:Y:S05]  /*f660*/  @!P0 BRA `(.L_x_1254) ;  /* 0x0000000000208947 */ /* 0x013fea0003800000 */
        /* <DEDUP_REMOVED lines=8> */
.L_x_1254:
[----:B------:R-:W-:Y:S01]  /*f6f0*/  ULDC UR9, c[0x0][0xc54] ;  /* 0x0003150000097ab9 */ /* 0x000fe20000000800 */
[----:B------:R-:W-:Y:S01]  /*f700*/  UMOV UR6, UR8 ;  /* 0x0000000800067c82 */ /* 0x000fe20008000000 */
[----:B------:R-:W-:-:S11]  /*f710*/  UISETP.NE.AND UP0, UPT, UR9, 0x1, UPT ;  /* 0x000000010900788c */ /* 0x000fd6000bf05270 */
[----:B------:R-:W-:Y:S02]  /*f720*/  @UP0 ULDC.64 UR10, c[0x0][0xc58] ;  /* 0x00031600000a0ab9 */ /* 0x000fe40000000a00 */
[----:B------:R-:W-:-:S04]  /*f730*/  UIMAD.WIDE.U32 UR4, UR8, UR10, URZ ;  /* 0x0000000a080472a5 */ /* 0x000fc8000f8e003f */
[----:B------:R-:W-:-:S04]  /*f740*/  @UP0 USHF.R.U32.HI UR6, URZ, UR11, UR5 ;  /* 0x0000000b3f060299 */ /* 0x000fc80008011605 */
[----:B------:R-:W-:-:S12]  /*f750*/  UIMAD UR4, UR6, UR9, URZ ;  /* 0x00000009060472a4 */ /* 0x000fd8000f8e023f */
.L_x_1255:
[----:B------:R-:W-:Y:S02]  /*f760*/  UIADD3 UR4, UR8, -UR4, URZ ;  /* 0x8000000408047290 */ /* 0x000fe4000fffe03f */
        /* <DEDUP_REMOVED lines=8> */
[----:B------:R-:W-:Y:S01]  /*f7f0*/  ULDC UR13, c[0x0][0xc54] ;  /* 0x00031500000d7ab9 */ /* 0x000fe20000000800 */
[----:B------:R-:W-:-:S02]  /*f800*/  UISETP.NE.U32.AND UP0, UPT, UR10, URZ, UPT ;  /* 0x0000003f0a00728c */ /* 0x000fc4000bf05070 */
[----:B------:R-:W-:Y:S02]  /*f810*/  UIMAD UR13, UR7, UR13, UR4 ;  /* 0x0000000d070d72a4 */ /* 0x000fe4000f8e0204 */
[----:B------:R-:W-:Y:S01]  /*f820*/  USHF.L.U32 UR43, UR43, 0x7, URZ ;  /* 0x000000072b2b7899 */ /* 0x000fe2000800063f */
[----:B------:R-:W-:Y:S01]  /*f830*/  ULDC.64 UR4, c[0x0][0x9e0] ;  /* 0x0002780000047ab9 */ /* 0x000fe20000000a00 */
[----:B------:R-:W-:Y:S02]  /*f840*/  UISETP.NE.AND.EX UP0, UPT, UR11, URZ, UPT, UP0 ;  /* 0x0000003f0b00728c */ /* 0x000fe4000bf05300 */
[----:B------:R-:W-:Y:S02]  /*f850*/  UISETP.GE.AND UP3, UPT, UR5, 0x1, UPT ;  /* 0x000000010500788c */ /* 0x000fe4000bf66270 */
[----:B------:R-:W-:Y:S01]  /*f860*/  UIADD3 UR12, UR43, 0x7f, URZ ;  /* 0x0000007f2b0c7890 */ /* 0x000fe2000fffe03f */
[----:B------:R-:W-:Y:S01]  /*f870*/  ULDC UR10, c[0x0][0x424] ;  /* 0x00010900000a7ab9 */ /* 0x000fe20000000800 */
[----:B------:R-:W-:Y:S01]  /*f880*/  ULDC UR6, c[0x0][0x288] ;  /* 0x0000a20000067ab9 */ /* 0x000fe20000000800 */
[----:B------:R-:W-:Y:S01]  /*f890*/  @UP2 ULDC UR8, c[0x0][0xc4c] ;  /* 0x0003130000082ab9 */ /* 0x000fe20000000800 */
[----:B------:R-:W-:Y:S01]  /*f8a0*/  @UP1 ULDC UR11, c[0x0][0x44c] ;  /* 0x00011300000b1ab9 */ /* 0x000fe20000000800 */
[----:B------:R-:W-:Y:S01]  /*f8b0*/  USEL UR15, UR10, 0x1, UP0 ;  /* 0x000000010a0f7887 */ /* 0x000fe20008000000 */
[----:B------:R-:W-:Y:S01]  /*f8c0*/  PLOP3.LUT P1, PT, PT, PT, UP3, 0x80, 0x0 ;  /* 0x000000000000781c */ /* 0x000fe20003f2f038 */
[----:B------:R-:W-:-:S02]  /*f8d0*/  UIADD3 UR16, -UR6, 0x1, URZ ;  /* 0x0000000106107890 */ /* 0x000fc4000fffe13f */
[----:B------:R-:W-:Y:S02]  /*f8e0*/  UIMAD.WIDE.U32 UR8, UR13, UR8, URZ ;  /* 0x000000080d0872a5 */ /* 0x000fe4000f8e003f */
[----:B------:R-:W-:Y:S01]  /*f8f0*/  UIMAD.WIDE.U32 UR10, UR12, UR11, URZ ;  /* 0x0000000b0c0a72a5 */ /* 0x000fe2000f8e003f */
[----:B------:R-:W-:Y:S01]  /*f900*/  ULDC UR7, c[0x0][0x2f0] ;  /* 0x0000bc0000077ab9 */ /* 0x000fe20000000800 */
[----:B------:R-:W-:Y:S01]  /*f910*/  @UP2 ULDC UR17, c[0x0][0xc50] ;  /* 0x0003140000112ab9 */ /* 0x000fe20000000800 */
[----:B------:R-:W-:Y:S01]  /*f920*/  @UP1 ULDC UR18, c[0x0][0x450] ;  /* 0x0001140000121ab9 */ /* 0x000fe20000000800 */
[----:B------:R-:W-:Y:S01]  /*f930*/  UMOV UR42, UR13 ;  /* 0x0000000d002a7c82 */ /* 0x000fe20008000000 */
[----:B------:R-:W-:Y:S02]  /*f940*/  UIMAD UR16, UR15, UR7, UR16 ;  /* 0x000000070f1072a4 */ /* 0x000fe4000f8e0210 */
[----:B------:R-:W-:Y:S02]  /*f950*/  @UP2 USHF.R.U32.HI UR42, URZ, UR17, UR9 ;  /* 0x000000113f2a2299 */ /* 0x000fe40008011609 */
[----:B------:R-:W-:-:S02]  /*f960*/  @UP1 USHF.R.U32.HI UR12, URZ, UR18, UR11 ;  /* 0x000000123f0c1299 */ /* 0x000fc4000801160b */
[----:B------:R-:W-:Y:S02]  /*f970*/  UIADD3 UR36, -UR42, URZ, URZ ;  /* 0x0000003f2a247290 */ /* 0x000fe4000fffe13f */
[----:B------:R-:W-:Y:S02]  /*f980*/  UIADD3 UR12, UR16, UR12, URZ ;  /* 0x0000000c100c7290 */ /* 0x000fe4000fffe03f */
[----:B------:R-:W-:Y:S02]  /*f990*/  UIMAD UR36, UR14, UR36, UR13 ;  /* 0x000000240e2472a4 */ /* 0x000fe4000f8e020d */
[----:B------:R-:W-:Y:S01]  /*f9a0*/  UIADD3 UR4, UR12, UR4, URZ ;  /* 0x000000040c047290 */ /* 0x000fe2000fffe03f */
[----:B------:R-:W-:Y:S11]  /*f9b0*/  @!P1 BRA `(.L_x_1256) ;  /* 0x0000000000449947 */ /* 0x000ff60003800000 */
        /* <DEDUP_REMOVED lines=10> */
.L_x_1257:
[----:B------:R-:W-:-:S11]  /*fa60*/  UISETP.NE.AND UP0, UPT, UR5, 0x1, UPT ;  /* 0x000000010500788c */ /* 0x000fd6000bf05270 */
[----:B------:R-:W-:Y:S02]  /*fa70*/  @UP0 ULDC.64 UR12, c[0x0][0x9e8] ;  /* 0x00027a00000c0ab9 */ /* 0x000fe40000000a00 */
[----:B------:R-:W-:-:S04]  /*fa80*/  UIMAD.WIDE.U32 UR8, UR10, UR12, URZ ;  /* 0x0000000c0a0872a5 */ /* 0x000fc8000f8e003f */
[----:B------:R-:W-:-:S12]  /*fa90*/  @UP0 USHF.R.U32.HI UR10, URZ, UR13, UR9 ;  /* 0x0000000d3f0a0299 */ /* 0x000fd80008011609 */
.L_x_1258:
[----:B------:R-:W-:-:S04]  /*faa0*/  UIMAD UR10, UR10, UR5, UR5 ;  /* 0x000000050a0a72a4 */ /* 0x000fc8000f8e0205 */
[----:B------:R-:W-:-:S04]  /*fab0*/  UISETP.LT.AND UP0, UPT, UR4, UR10, UPT ;  /* 0x0000000a0400728c */ /* 0x000fc8000bf01270 */
[----:B------:R-:W-:-:S12]  /*fac0*/  USEL UR4, UR4, UR10, UP0 ;  /* 0x0000000a04047287 */ /* 0x000fd80008000000 */
.L_x_1256:
[----:B------:R-:W-:Y:S02]  /*fad0*/  UIMAD UR12, UR15, UR7, 0x3f ;  /* 0x0000003f0f0c74a4 */ /* 0x000fe4000f8e0207 */
[----:B------:R-:W-:Y:S02]  /*fae0*/  UIADD3 UR4, UR4, 0x3f, URZ ;  /* 0x0000003f04047890 */ /* 0x000fe4000fffe03f */
[----:B------:R-:W-:Y:S02]  /*faf0*/  USHF.R.S32.HI UR13, URZ, 0x1f, UR12 ;  /* 0x0000001f3f0d7899 */ /* 0x000fe4000801140c */
[----:B------:R-:W-:Y:S01]  /*fb00*/  USHF.R.S32.HI UR10, URZ, 0x1f, UR4 ;  /* 0x0000001f3f0a7899 */ /* 0x000fe20008011404 */
[----:B------:R-:W-:Y:S01]  /*fb10*/  @UP1 ULDC UR8, c[0x0][0x44c] ;  /* 0x0001130000081ab9 */ /* 0x000fe20000000800 */
[----:B------:R-:W-:Y:S02]  /*fb20*/  ULEA.HI UR13, UR13, UR12, URZ, 0x6 ;  /* 0x0000000c0d0d7291 */ /* 0x000fe4000f8f303f */
[----:B------:R-:W-:-:S02]  /*fb30*/  UIMAD.WIDE.U32 UR8, UR43, UR8, URZ ;  /* 0x000000082b0872a5 */ /* 0x000fc4000f8e003f */
[----:B------:R-:W-:Y:S01]  /*fb40*/  ULEA.HI UR10, UR10, UR4, URZ, 0x6 ;  /* 0x000000040a0a7291 */ /* 0x000fe2000f8f303f */
[----:B------:R-:W-:Y:S01]  /*fb50*/  @UP1 ULDC UR14, c[0x0][0x450] ;  /* 0x00011400000e1ab9 */ /* 0x000fe20000000800 */
[----:B------:R-:W-:Y:S01]  /*fb60*/  UMOV UR11, UR43 ;  /* 0x0000002b000b7c82 */ /* 0x000fe20008000000 */
[----:B------:R-:W-:Y:S02]  /*fb70*/  UIMAD UR4, UR15, UR7, -UR6 ;  /* 0x000000070f0472a4 */ /* 0x000fe4000f8e0a06 */
[----:B------:R-:W-:Y:S02]  /*fb80*/  USHF.R.S32.HI UR13, URZ, 0x6, UR13 ;  /* 0x000000063f0d7899 */ /* 0x000fe4000801140d */
[----:B------:R-:W-:Y:S02]  /*fb90*/  USHF.R.S32.HI UR10, URZ, 0x6, UR10 ;  /* 0x000000063f0a7899 */ /* 0x000fe4000801140a */
[----:B------:R-:W-:Y:S02]  /*fba0*/  @UP1 USHF.R.U32.HI UR11, URZ, UR14, UR9 ;  /* 0x0000000e3f0b1299 */ /* 0x000fe40008011609 */
[----:B------:R-:W-:-:S02]  /*fbb0*/  UISETP.LT.AND UP0, UPT, UR13, UR10, UPT ;  /* 0x0000000a0d00728c */ /* 0x000fc4000bf01270 */
[----:B------:R-:W-:Y:S01]  /*fbc0*/  UIADD3 UR4, UR4, UR11, URZ ;  /* 0x0000000b04047290 */ /* 0x000fe2000fffe03f */
[----:B------:R-:W-:Y:S01]  /*fbd0*/  ULDC UR8, c[0x0][0x9dc] ;  /* 0x0002770000087ab9 */ /* 0x000fe20000000800 */
[----:B------:R-:W-:Y:S02]  /*fbe0*/  USEL UR41, UR13, UR10, UP0 ;  /* 0x0000000a0d297287 */ /* 0x000fe40008000000 */
        /* <DEDUP_REMOVED lines=12> */
.L_x_1260:
[----:B------:R-:W-:-:S11]  /*fcb0*/  UISETP.NE.AND UP0, UPT, UR5, 0x1, UPT ;  /* 0x000000010500788c */ /* 0x000fd6000bf05270 */
[----:B------:R-:W-:Y:S02]  /*fcc0*/  @UP0 ULDC.64 UR10, c[0x0][0x9e8] ;  /* 0x00027a00000a0ab9 */ /* 0x000fe40000000a00 */
[----:B------:R-:W-:-:S04]  /*fcd0*/  UIMAD.WIDE.U32 UR6, UR4, UR10, URZ ;  /* 0x0000000a040672a5 */ /* 0x000fc8000f8e003f */
[----:B------:R-:W-:-:S12]  /*fce0*/  @UP0 USHF.R.U32.HI UR4, URZ, UR11, UR7 ;  /* 0x0000000b3f040299 */ /* 0x000fd80008011607 */
.L_x_1261:
[----:B------:R-:W-:-:S04]  /*fcf0*/  UIMAD UR4, UR4, UR5, URZ ;  /* 0x00000005040472a4 */ /* 0x000fc8000f8e023f */
[----:B------:R-:W-:-:S04]  /*fd00*/  UISETP.LT.AND UP0, UPT, UR8, UR4, UPT ;  /* 0x000000040800728c */ /* 0x000fc8000bf01270 */
[----:B------:R-:W-:-:S12]  /*fd10*/  USEL UR8, UR8, UR4, !UP0 ;  /* 0x0000000408087287 */ /* 0x000fd8000c000000 */
.L_x_1259:
[----:B------:R-:W-:Y:S01]  /*fd20*/  USHF.R.S32.HI UR4, URZ, 0x1f, UR8 ;  /* 0x0000001f3f047899 */ /* 0x000fe20008011408 */
[----:B------:R-:W-:Y:S03]  /*fd30*/  BSSY B7, `(.L_x_1262) ;  /* 0x00004aa000077945 */ /* 0x000fe60003800000 */
[----:B------:R-:W-:-:S04]  /*fd40*/  ULEA.HI UR4, UR4, UR8, URZ, 0x6 ;  /* 0x0000000804047291 */ /* 0x000fc8000f8f303f */
[----:B------:R-:W-:-:S04]  /*fd50*/  USHF.R.S32.HI UR4, URZ, 0x6, UR4 ;  /* 0x000000063f047899 */ /* 0x000fc80008011404 */
[----:B------:R-:W-:-:S04]  /*fd60*/  UISETP.LT.AND UP0, UPT, URZ, UR4, UPT ;  /* 0x000000043f00728c */ /* 0x000fc8000bf01270 */
[----:B------:R-:W-:-:S04]  /*fd70*/  USEL UR40, URZ, UR4, !UP0 ;  /* 0x000000043f287287 */ /* 0x000fc8000c000000 */
[----:B------:R-:W-:-:S06]  /*fd80*/  UISETP.GT.AND UP0, UPT, UR41, UR40, UPT ;  /* 0x000000282900728c */ /* 0x000fcc000bf04270 */
[----:B------:R-:W-:-:S13]  /*fd90*/  PLOP3.LUT P0, PT, PT, PT, UP0, 0x80, 0x0 ;  /* 0x000000000000781c */ /* 0x000fda0003f0f008 */
[----:B------:R-:W-:Y:S05]  /*fda0*/  @P0 BRA `(.L_x_1263) ;  /* 0x00000000004c0947 */ /* 0x000fea0003800000 */
[----:B------:R-:W0:Y:S02]  /*fdb0*/  S2R R0, SR_TID.X ;  /* 0x0000000000007919 */ /* 0x000e240000002100 */
[----:B0-----:R-:W-:-:S04]  /*fdc0*/  LOP3.LUT R0, R0, 0x7f, RZ, 0xc0, !PT ;  /* 0x0000007f00007812 */ /* 0x001fc800078ec0ff */
[----:B------:R-:W-:-:S13]  /*fdd0*/  ISETP.NE.AND P1, PT, R0, RZ, PT ;  /* 0x000000ff0000720c */ /* 0x000fda0003f25270 */
[----:B------:R-:W-:Y:S05]  /*fde0*/  @P1 BRA `(.L_x_1264) ;  /* 0x0000004800781947 */ /* 0x000fea0003800000 */
[----:B------:R-:W0:Y:S01]  /*fdf0*/  S2R R5, SR_LANEID ;  /* 0x0000000000057919 */ /* 0x000e220000000000 */
[----:B------:R-:W-:Y:S01]  /*fe00*/  VOTEU.ANY UR4, UPT, PT ;  /* 0x0000000000047886 */ /* 0x000fe200038e0100 */
[----:B------:R-:W1:Y:S01]  /*fe10*/  LDC.64 R2, c[0x0][0xc80] ;  /* 0x00032000ff027b82 */ /* 0x000e620000000a00 */
[----:B------:R-:W0:Y:S01]  /*fe20*/  FLO.U32 R0, UR4 ;  /* 0x0000000400007d00 */ /* 0x000e2200080e0000 */
[----:B------:R-:W-:Y:S01]  /*fe30*/  ULDC.64 UR6, c[0x0][0x208] ;  /* 0x0000820000067ab9 */ /* 0x000fe20000000a00 */
[----:B0-----:R-:W-:-:S06]  /*fe40*/  ISETP.EQ.U32.AND P0, PT, R0, R5, PT ;  /* 0x000000050000720c */ /* 0x001fcc0003f02070 */
[----:B------:R-:W1:Y:S07]  /*fe50*/  POPC R5, UR4 ;  /* 0x0000000400057d09 */ /* 0x000e6e0008000000 */
[----:B-1----:R-:W2:Y:S01]  /*fe60*/  @P0 ATOMG.E.ADD.STRONG.GPU PT, R3, desc[UR6][R2.64], R5 ;  /* 0x00000005020309a8 */ /* 0x002ea200081ee1c6 */
[----:B------:R-:W0:Y:S02]  /*fe70*/  S2R R4, SR_LTMASK ;  /* 0x0000000000047919 */ /* 0x000e240000003900 */
[----:B0-----:R-:W-:-:S04]  /*fe80*/  LOP3.LUT R4, R4, UR4, RZ, 0xc0, !PT ;  /* 0x0000000404047c12 */ /* 0x001fc8000f8ec0ff */
[----:B------:R-:W0:Y:S01]  /*fe90*/  POPC R7, R4 ;  /* 0x0000000400077309 */ /* 0x000e220000000000 */
[----:B--2---:R-:W0:Y:S02]  /*fea0*/  SHFL.IDX PT, R0, R3, R0, 0x1f ;  /* 0x00001f0003007589 */ /* 0x004e2400000e0000 */
[----:B0-----:R-:W-:-:S05]  /*feb0*/  IADD3 R0, R0, UR44, R7 ;  /* 0x0000002c00007c10 */ /* 0x001fca000fffe007 */
[----:B------:R3:W-:Y:S01]  /*fec0*/  STL [R1+0x14], R0 ;  /* 0x0000140001007387 */ /* 0x0007e20000100800 */
[----:B------:R-:W-:Y:S05]  /*fed0*/  BRA `(.L_x_1264) ;  /* 0x00000048003c7947 */ /* 0x000fea0003800000 */
.L_x_1263:
[----:B------:R-:W-:Y:S01]  /*fee0*/  VIADD R0, R17, 0x20400 ;  /* 0x0002040011007836 */ /* 0x000fe20000000000 */
[----:B------:R-:W-:Y:S04]  /*fef0*/  BSSY B6, `(.L_x_1265) ;  /* 0x0000013000067945 */ /* 0x000fe80003800000 */
[----:B------:R-:W-:-:S13]  /*ff00*/  LOP3.LUT P0, RZ, R0, 0x3ff, RZ, 0xc0, !PT ;  /* 0x000003ff00ff7812 */ /* 0x000fda000780c0ff */
[----:B------:R-:W-:Y:S05]  /*ff10*/  @!P0 BRA `(.L_x_1266) ;  /* 0x0000000000408947 */ /* 0x000fea0003800000 */
        /* <DEDUP_REMOVED lines=16> */
.L_x_1266:
[----:B------:R-:W-:Y:S05]  /*10020*/  BSYNC B6 ;  /* 0x0000000000067941 */ /* 0x000fea0003800000 */
.L_x_1265:
        /* <DEDUP_REMOVED lines=8> */
[----:B------:R0:W1:Y:S01]  /*100b0*/  LDC.64 R2, c[0x4][R16] ;  /* 0x0100000010027b82 */ /* 0x0000620000000a00 */
        /* <DEDUP_REMOVED lines=11> */
.L_x_1269:
        /* <DEDUP_REMOVED lines=15> */
.L_x_1268:
[----:B------:R-:W-:Y:S05]  /*10260*/  BSYNC B6 ;  /* 0x0000000000067941 */ /* 0x000fea0003800000 */
.L_x_1267:
[----:B------:R-:W-:Y:S01]  /*10270*/  ULDC.64 UR4, c[0x0][0x9f8] ;  /* 0x00027e0000047ab9 */ /* 0x000fe20000000a00 */
[----:B------:R-:W-:Y:S01]  /*10280*/  IMAD.U32 R7, RZ, RZ, UR42 ;  /* 0x0000002aff077e24 */ /* 0x000fe2000f8e00ff */
[----:B------:R-:W-:Y:S01]  /*10290*/  UISETP.NE.U32.AND UP0, UPT, UR4, URZ, UPT ;  /* 0x0000003f0400728c */ /* 0x000fe2000bf05070 */
[----:B------:R-:W-:-:S03]  /*102a0*/  ULDC.64 UR6, c[0x0][0x208] ;  /* 0x0000820000067ab9 */ /* 0x000fc60000000a00 */
[----:B------:R-:W-:-:S06]  /*102b0*/  UISETP.NE.AND.EX UP0, UPT, UR5, URZ, UPT, UP0 ;  /* 0x0000003f0500728c */ /* 0x000fcc000bf05300 */
[----:B------:R-:W-:-:S05]  /*102c0*/  PLOP3.LUT P0, PT, PT, PT, UP0, 0x80, 0x0 ;  /* 0x000000000000781c */ /* 0x000fca0003f0f008 */
[----:B------:R-:W-:Y:S02]  /*102d0*/  @UP0 ULDC.64 UR4, c[0x0][0x9f8] ;  /* 0x00027e0000040ab9 */ /* 0x000fe40000000a00 */
[----:B------:R-:W-:-:S06]  /*102e0*/  @UP0 UIMAD.WIDE UR4, UR42, 0x4, UR4 ;  /* 0x000000042a0408a5 */ /* 0x000fcc000f8e0204 */
[----:B------:R-:W-:Y:S02]  /*102f0*/  IMAD.U32 R2, RZ, RZ, UR4 ;  /* 0x00000004ff027e24 */ /* 0x000fe4000f8e00ff */
[----:B------:R-:W-:-:S05]  /*10300*/  IMAD.U32 R3, RZ, RZ, UR5 ;  /* 0x00000005ff037e24 */ /* 0x000fca000f8e00ff */
[----:B------:R0:W2:Y:S01]  /*10310*/  @P0 LDG.E R7, desc[UR6][R2.64] ;  /* 0x0000000602070981 */ /* 0x0000a2000c1e1900 */
[----:B------:R-:W-:Y:S01]  /*10320*/  UMOV UR4, 0xffffffff ;  /* 0xffffffff00047882 */ /* 0x000fe20000000000 */
[----:B------:R-:W-:Y:S01]  /*10330*/  IMAD.U32 R0, RZ, RZ, UR41 ;  /* 0x00000029ff007e24 */ /* 0x000fe2000f8e00ff */
[----:B------:R-:W-:Y:S01]  /*10340*/  LOP3.LUT R19, R19, 0xfffffffe, RZ, 0xc0, !PT ;  /* 0xfffffffe13137812 */ /* 0x000fe200078ec0ff */
[----:B------:R-:W1:Y:S02]  /*10350*/  S2R R4, SR_TID.X ;  /* 0x0000000000047919 */ /* 0x000e640000002100 */
[----:B------:R-:W-:Y:S01]  /*10360*/  VIADD R0, R0, 0xffffffff ;  /* 0xffffffff00007836 */ /* 0x000fe20000000000 */
[----:B0-----:R-:W0:Y:S02]  /*10370*/  LDC.64 R2, c[0x0][0x418] ;  /* 0x00010600ff027b82 */ /* 0x001e240000000a00 */
[----:B0-----:R-:W-:Y:S02]  /*10380*/  ISETP.NE.U32.AND P0, PT, R2, RZ, PT ;  /* 0x000000ff0200720c */ /* 0x001fe40003f05070 */
[----:B-1----:R-:W-:-:S02]  /*10390*/  SHF.R.U32.HI R4, RZ, 0x5, R4 ;  /* 0x00000005ff047819 */ /* 0x002fc40000011604 */
[----:B------:R-:W-:Y:S02]  /*103a0*/  ISETP.NE.AND.EX P1, PT, R3, RZ, PT, P0 ;  /* 0x000000ff0300720c */ /* 0x000fe40003f25300 */
[----:B------:R-:W-:-:S11]  /*103b0*/  LOP3.LUT R4, R4, 0x3, RZ, 0xc0, !PT ;  /* 0x0000000304047812 */ /* 0x000fd600078ec0ff */
[----:B------:R-:W-:Y:S02]  /*103c0*/  @P1 LOP3.LUT R19, R19, 0x1, RZ, 0xfc, !PT ;  /* 0x0000000113131812 */ /* 0x000fe400078efcff */
[----:B--2---:R-:W-:Y:S01]  /*103d0*/  SHF.R.S32.HI R8, RZ, 0x1f, R7 ;  /* 0x0000001fff087819 */ /* 0x004fe20000011407 */
[----:B------:R0:W-:Y:S01]  /*103e0*/  STL [R1+0x4], R7 ;  /* 0x0000040701007387 */ /* 0x0001e20000100800 */
[----:B------:R-:W-:-:S03]  /*103f0*/  SEL R16, R7, RZ, !P1 ;  /* 0x000000ff07107207 */ /* 0x000fc60004800000 */
[----:B------:R0:W-:Y:S01]  /*10400*/  STL [R1+0xc], R8 ;  /* 0x00000c0801007387 */ /* 0x0001e20000100800 */
[----:B------:R-:W-:Y:S05]  /*10410*/  BRA.DIV UR4, `(.L_x_1270) ;  /* 0x0000004e04287947 */ /* 0x000fea000b800000 */
[----:B------:R1:W2:Y:S02]  /*10420*/  SHFL.IDX PT, R14, R4, RZ, 0x1f ;  /* 0x00001fff040e7589 */ /* 0x0002a400000e0000 */
.L_x_1375:
[----:B------:R3:W-:Y:S01]  /*10430*/  STL [R1], R0 ;  /* 0x0000000001007387 */ /* 0x0007e20000100800 */
[----:B--2---:R-:W-:Y:S02]  /*10440*/  ISETP.NE.AND P0, PT, R14, RZ, PT ;  /* 0x000000ff0e00720c */ /* 0x004fe40003f05270 */
[----:B------:R-:W-:Y:S02]  /*10450*/  PLOP3.LUT P2, PT, PT, PT, PT, 0x8, 0x0 ;  /* 0x000000000000781c */ /* 0x000fe40003f4e170 */
[----:B------:R-:W-:-:S11]  /*10460*/  LOP3.LUT R19, R19, 0xfffffffd, RZ, 0xc0, !PT ;  /* 0xfffffffd13137812 */ /* 0x000fd600078ec0ff */
[----:B------:R-:W-:Y:S01]  /*10470*/  @P2 LOP3.LUT R19, R19, 0x2, RZ, 0xfc, !PT ;  /* 0x0000000213132812 */ /* 0x000fe200078efcff */
[----:B---3--:R-:W-:Y:S06]  /*10480*/  @P0 BRA `(.L_x_1271) ;  /* 0x0000000400480947 */ /* 0x008fec0003800000 */
[----:B------:R-:W-:-:S03]  /*10490*/  UMOV UR4, 0xffffffff ;  /* 0xffffffff00047882 */ /* 0x000fc60000000000 */
[----:B------:R-:W-:Y:S05]  /*104a0*/  BRA.DIV UR4, `(.L_x_1272) ;  /* 0x0000004e04247947 */ /* 0x000fea000b800000 */
[----:B------:R-:W-:-:S13]  /*104b0*/  ELECT P6, URZ, PT ;  /* 0x00000000003f782f */ /* 0x000fda00038c0000 */
.L_x_1378:
[----:B------:R-:W-:Y:S05]  /*104c0*/  @!P6 BRA `(.L_x_1271) ;  /* 0x000000040038e947 */ /* 0x000fea0003800000 */
[----:B------:R-:W-:Y:S01]  /*104d0*/  IMAD.MOV.U32 R16, RZ, RZ, R7 ;  /* 0x000000ffff107224 */ /* 0x000fe200078e0007 */
[----:B------:R-:W-:Y:S06]  /*104e0*/  @!P1 BRA `(.L_x_1273) ;  /* 0x0000000000509947 */ /* 0x000fec0003800000 */
[----:B------:R-:W2:Y:S01]  /*104f0*/  LDC R6, c[0x0][0x43c] ;  /* 0x00010f00ff067b82 */ /* 0x000ea20000000800 */
[----:B------:R-:W-:Y:S01]  /*10500*/  IMAD.MOV.U32 R9, RZ, RZ, R0 ;  /* 0x000000ffff097224 */ /* 0x000fe200078e0000 */
[----:B------:R-:W-:Y:S01]  /*10510*/  ULDC.64 UR4, c[0x0][0x428] ;  /* 0x00010a0000047ab9 */ /* 0x000fe20000000a00 */
[----:B------:R-:W-:Y:S01]  /*10520*/  ULDC.64 UR6, c[0x0][0x208] ;  /* 0x0000820000067ab9 */ /* 0x000fe20000000a00 */
[----:B--2---:R-:W-:-:S13]  /*10530*/  ISETP.NE.AND P0, PT, R6, 0x1, PT ;  /* 0x000000010600780c */ /* 0x004fda0003f05270 */
[----:B-1----:R-:W1:Y:S02]  /*10540*/  @P0 LDC.64 R4, c[0x0][0x440] ;  /* 0x00011000ff040b82 */ /* 0x002e640000000a00 */
[----:B-1----:R-:W-:-:S04]  /*10550*/  @P0 IMAD.HI.U32 R0, R9, R4, RZ ;  /* 0x0000000409000227 */ /* 0x002fc800078e00ff */
[----:B------:R-:W-:Y:S01]  /*10560*/  IMAD.MOV.U32 R4, RZ, RZ, R9 ;  /* 0x000000ffff047224 */ /* 0x000fe200078e0009 */
[----:B------:R-:W-:-:S04]  /*10570*/  @P0 SHF.R.U32.HI R4, RZ, R5, R0 ;  /* 0x00000005ff040219 */ /* 0x000fc80000011600 */
[--C-:B------:R-:W-:Y:S01]  /*10580*/  SHF.R.S32.HI R5, RZ, 0x1f, R4.reuse ;  /* 0x0000001fff057819 */ /* 0x100fe20000011404 */
[----:B------:R-:W-:-:S04]  /*10590*/  IMAD.MOV R0, RZ, RZ, -R4 ;  /* 0x000000ffff007224 */ /* 0x000fc800078e0a04 */
[----:B------:R-:W-:Y:S02]  /*105a0*/  IMAD R9, R6, R0, R9 ;  /* 0x0000000006097224 */ /* 0x000fe400078e0209 */
[----:B------:R-:W-:Y:S02]  /*105b0*/  IMAD R0, R8, UR4, RZ ;  /* 0x0000000408007c24 */ /* 0x000fe4000f8e02ff */
[C---:B------:R-:W-:Y:S01]  /*105c0*/  IMAD.WIDE.U32 R4, R7.reuse, UR4, R4 ;  /* 0x0000000407047c25 */ /* 0x040fe2000f8e0004 */
[----:B------:R2:W-:Y:S03]  /*105d0*/  STL [R1], R9 ;  /* 0x0000000901007387 */ /* 0x0005e60000100800 */
[----:B------:R-:W-:Y:S01]  /*105e0*/  IMAD R0, R7, UR5, R0 ;  /* 0x0000000507007c24 */ /* 0x000fe2000f8e0200 */
[----:B------:R-:W-:-:S03]  /*105f0*/  LEA R2, P0, R4, R2, 0x2 ;  /* 0x0000000204027211 */ /* 0x000fc600078010ff */
[----:B------:R-:W-:-:S05]  /*10600*/  IMAD.IADD R0, R5, 0x1, R0 ;  /* 0x0000000105007824 */ /* 0x000fca00078e0200 */
[----:B------:R-:W-:-:S05]  /*10610*/  LEA.HI.X R3, R4, R3, R0, 0x2, P0 ;  /* 0x0000000304037211 */ /* 0x000fca00000f1400 */
[----:B------:R2:W5:Y:S02]  /*10620*/  LDG.E R16, desc[UR6][R2.64] ;  /* 0x0000000602107981 */ /* 0x000564000c1e1900 */
.L_x_1273:
[----:B--2---:R-:W2:Y:S01]  /*10630*/  LDL R2, [R1+0x8] ;  /* 0x0000080001027983 */ /* 0x004ea20000100800 */
[----:B------:R-:W-:Y:S01]  /*10640*/  IMAD R0, R18, 0x8, R17 ;  /* 0x0000000812007824 */ /* 0x000fe200078e0211 */
[----:B--2---:R-:W-:-:S04]  /*10650*/  SHF.L.U32 R2, R2, 0x1f, RZ ;  /* 0x0000001f02027819 */ /* 0x004fc800000006ff */
[----:B------:R-:W2:Y:S02]  /*10660*/  SYNCS.PHASECHK.TRANS64.TRYWAIT P0, [R0+URZ+0x30840], R2 ;  /* 0x03084002000075a7 */ /* 0x000ea4000800017f */
[----:B--2---:R-:W-:Y:S05]  /*10670*/  @!P0 BRA `(.L_x_1274) ;  /* 0x0000004800d08947 */ /* 0x004fea0003800000 */
.L_x_1379:
[----:B------:R-:W3:Y:S02]  /*10680*/  S2R R3, SR_TID.X ;  /* 0x0000000000037919 */ /* 0x000ee40000002100 */
[----:B---3--:R-:W-:-:S04]  /*10690*/  LOP3.LUT R3, R3, 0x7f, RZ, 0xc0, !PT ;  /* 0x0000007f03037812 */ /* 0x008fc800078ec0ff */
[----:B------:R-:W-:-:S13]  /*106a0*/  ISETP.NE.AND P0, PT, R3, RZ, PT ;  /* 0x000000ff0300720c */ /* 0x000fda0003f05270 */
[----:B------:R-:W-:Y:S05]  /*106b0*/  @P0 BRA `(.L_x_1275) ;  /* 0x00000000001c0947 */ /* 0x000fea0003800000 */
[----:B------:R-:W3:Y:S01]  /*106c0*/  S2R R3, SR_TID.X ;  /* 0x0000000000037919 */ /* 0x000ee20000002100 */
[----:B--2---:R-:W-:-:S04]  /*106d0*/  IMAD.MOV.U32 R2, RZ, RZ, 0x8000 ;  /* 0x00008000ff027424 */ /* 0x004fc800078e00ff */
[----:B------:R4:W-:Y:S01]  /*106e0*/  SYNCS.ARRIVE.TRANS64 RZ, [R0+URZ+0x30830], R2 ;  /* 0x0308300200ff79a7 */ /* 0x0009e2000800003f */
[----:B---3--:R-:W-:-:S04]  /*106f0*/  LOP3.LUT R3, R3, 0x1f, RZ, 0xc0, !PT ;  /* 0x0000001f03037812 */ /* 0x008fc800078ec0ff */
[----:B------:R-:W-:-:S13]  /*10700*/  ISETP.NE.AND P0, PT, R3, RZ, PT ;  /* 0x000000ff0300720c */ /* 0x000fda0003f05270 */
[----:B----4-:R-:W-:Y:S05]  /*10710*/  @!P0 BRA `(.L_x_1275) ;  /* 0x0000000000048947 */ /* 0x010fea0003800000 */
[----:B------:R-:W-:Y:S01]  /*10720*/  BPT.TRAP 0x1 ;  /* 0x000000040000795c */ /* 0x000fe20000300000 */
.L_x_1275:
[----:B--2---:R-:W2:Y:S01]  /*10730*/  LDL R2, [R1] ;  /* 0x0000000001027983 */ /* 0x004ea20000100800 */
[----:B------:R-:W-:Y:S01]  /*10740*/  R2UR UR33, R0 ;  /* 0x00000000002172ca */ /* 0x000fe200000e0000 */
[----:B------:R-:W-:Y:S01]  /*10750*/  IMAD R0, R18, 0x8000, R17 ;  /* 0x0000800012007824 */ /* 0x000fe200078e0211 */
[----:B-----5:R-:W-:Y:S01]  /*10760*/  R2UR UR37, R16 ;  /* 0x00000000102572ca */ /* 0x020fe200000e0000 */
[----:B------:R-:W-:Y:S01]  /*10770*/  UIADD3 UR4, UP0, UR38, 0x370, URZ ;  /* 0x0000037026047890 */ /* 0x000fe2000ff1e03f */
[----:B------:R-:W-:Y:S01]  /*10780*/  PLOP3.LUT P0, PT, PT, PT, PT, 0x80, 0x0 ;  /* 0x000000000000781c */ /* 0x000fe20003f0f070 */
[----:B------:R-:W-:Y:S01]  /*10790*/  UMOV UR6, 0x0 ;  /* 0x0000000000067882 */ /* 0x000fe20000000000 */
[----:B------:R-:W-:Y:S01]  /*107a0*/  R2UR UR8, R0 ;  /* 0x00000000000872ca */ /* 0x000fe200000e0000 */
[----:B------:R-:W-:Y:S01]  /*107b0*/  UIADD3.X UR5, URZ, UR39, URZ, UP0, !UPT ;  /* 0x000000273f057290 */ /* 0x000fe200087fe43f */
[----:B------:R-:W-:Y:S01]  /*107c0*/  LOP3.LUT R19, R19, 0xfffffffd, RZ, 0xc0, !PT ;  /* 0xfffffffd13137812 */ /* 0x000fe200078ec0ff */
[----:B------:R-:W-:Y:S01]  /*107d0*/  UMOV UR7, 0x14f00000 ;  /* 0x14f0000000077882 */ /* 0x000fe20000000000 */
[----:B------:R-:W-:Y:S01]  /*107e0*/  UMOV UR34, URZ ;  /* 0x0000003f00227c82 */ /* 0x000fe20008000000 */
[----:B------:R-:W-:Y:S01]  /*107f0*/  UMOV UR26, 0x40 ;  /* 0x00000040001a7882 */ /* 0x000fe20000000000 */
[----:B------:R-:W-:Y:S01]  /*10800*/  UMOV UR28, UR36 ;  /* 0x00000024001c7c82 */ /* 0x000fe20008000000 */
[----:B------:R-:W-:-:S02]  /*10810*/  UIADD3 UR33, UR33, 0x30830, URZ ;  /* 0x0003083021217890 */ /* 0x000fc4000fffe03f */
[----:B------:R-:W-:Y:S01]  /*10820*/  UMOV UR29, UR37 ;  /* 0x00000025001d7c82 */ /* 0x000fe20008000000 */
[----:B------:R-:W-:Y:S01]  /*10830*/  UMOV UR18, 0x80 ;  /* 0x0000008000127882 */ /* 0x000fe20000000000 */
[----:B------:R-:W-:Y:S01]  /*10840*/  UMOV UR20, UR36 ;  /* 0x0000002400147c82 */ /* 0x000fe20008000000 */
[----:B------:R-:W-:Y:S01]  /*10850*/  UMOV UR21, UR37 ;  /* 0x0000002500157c82 */ /* 0x000fe20008000000 */
[----:B------:R-:W-:Y:S01]  /*10860*/  UIADD3 UR32, UR8, 0x20400, URZ ;  /* 0x0002040008207890 */ /* 0x000fe2000fffe03f */
[----:B------:R-:W-:Y:S01]  /*10870*/  @P0 LOP3.LUT R19, R19, 0x2, RZ, 0xfc, !PT ;  /* 0x0000000213130812 */ /* 0x000fe200078efcff */
[----:B------:R-:W-:Y:S02]  /*10880*/  UIADD3 UR24, UR8, 0x22400, URZ ;  /* 0x0002240008187890 */ /* 0x000fe4000fffe03f */
[----:B------:R-:W-:Y:S02]  /*10890*/  UIADD3 UR16, UR8, 0x24400, URZ ;  /* 0x0002440008107890 */ /* 0x000fe4000fffe03f */
[----:B------:R-:W-:Y:S01]  /*108a0*/  UIADD3 UR8, UR8, 0x26400, URZ ;  /* 0x0002640008087890 */ /* 0x000fe2000fffe03f */
[----:B------:R-:W-:Y:S01]  /*108b0*/  UMOV UR25, UR33 ;  /* 0x0000002100197c82 */ /* 0x000fe20008000000 */
[----:B------:R-:W-:Y:S01]  /*108c0*/  UMOV UR17, UR33 ;  /* 0x0000002100117c82 */ /* 0x000fe20008000000 */
[----:B------:R-:W-:Y:S01]  /*108d0*/  UMOV UR10, 0xc0 ;  /* 0x000000c0000a7882 */ /* 0x000fe20000000000 */
[----:B------:R-:W-:Y:S01]  /*108e0*/  UMOV UR12, UR36 ;  /* 0x00000024000c7c82 */ /* 0x000fe20008000000 */
[----:B------:R-:W-:Y:S01]  /*108f0*/  UMOV UR13, UR37 ;  /* 0x00000025000d7c82 */ /* 0x000fe20008000000 */
[----:B------:R-:W-:Y:S01]  /*10900*/  UMOV UR9, UR33 ;  /* 0x0000002100097c82 */ /* 0x000fe20008000000 */
[----:B--2---:R-:W-:-:S13]  /*10910*/  R2UR UR35, R2 ;  /* 0x00000000022372ca */ /* 0x004fda00000e0000 */
[----:B------:R-:W-:-:S07]  /*10920*/  USHF.L.U32 UR35, UR35, 0x6, URZ ;  /* 0x0000000623237899 */ /* 0x000fce000800063f */
[----:B------:R-:W-:Y:S01]  /*10930*/  UMOV UR27, UR35 ;  /* 0x00000023001b7c82 */ /* 0x000fe20008000000 */
[----:B------:R-:W-:Y:S01]  /*10940*/  UMOV UR19, UR35 ;  /* 0x0000002300137c82 */ /* 0x000fe20008000000 */
[----:B------:R2:W-:Y:S01]  /*10950*/  UTMALDG.4D [UR32], [UR4], desc[UR6] ;  /* 0x00000620040075b4 */ /* 0x0005e20008019000 */
[----:B------:R-:W-:Y:S01]  /*10960*/  UMOV UR11, UR35 ;  /* 0x00000023000b7c82 */ /* 0x000fe20008000000 */
[----:B------:R2:W-:Y:S01]  /*10970*/  UTMALDG.4D [UR24], [UR4], desc[UR6] ;  /* 0x00000618040075b4 */ /* 0x0005e20008019000 */
[----:B------:R2:W-:Y:S01]  /*10980*/  UTMALDG.4D [UR16], [UR4], desc[UR6] ;  /* 0x00000610040075b4 */ /* 0x0005e20008019000 */
[----:B------:R2:W-:Y:S02]  /*10990*/  UTMALDG.4D [UR8], [UR4], desc[UR6] ;  /* 0x00000608040075b4 */ /* 0x0005e40008019000 */
[----:B--2---:R-:W-:Y:S01]  /*109a0*/  NOP ;  /* 0x0000000000007918 */ /* 0x004fe20000000000 */
.L_x_1271:
[----:B------:R-:W-:Y:S01]  /*109b0*/  VIADD R0, R17, 0x10400 ;  /* 0x0001040011007836 */ /* 0x000fe20000000000 */
[----:B------:R-:W-:Y:S05]  /*109c0*/  WARPSYNC.ALL ;  /* 0x0000000000007948 */ /* 0x000fea0003800000 */
[----:B------:R-:W-:Y:S01]  /*109d0*/  BAR.SYNC.DEFER_BLOCKING 0x8, 0x180 ;  /* 0x0206000000007b1d */ /* 0x000fe20000010000 */
[----:B------:R-:W-:-:S05]  /*109e0*/  LOP3.LUT P0, RZ, R0, 0x3ff, RZ, 0xc0, !PT ;  /* 0x000003ff00ff7812 */ /* 0x000fca000780c0ff */
[----:B------:R-:W-:Y:S08]  /*109f0*/  BSSY B6, `(.L_x_1276) ;  /* 0x0000012000067945 */ /* 0x000ff00003800000 */
[----:B------:R-:W-:Y:S05]  /*10a00*/  @!P0 BRA `(.L_x_1277) ;  /* 0x0000000000408947 */ /* 0x000fea0003800000 */
[----:B------:R-:W-:Y:S01]  /*10a10*/  MOV R2, 0x0 ;  /* 0x0000000000027802 */ /* 0x000fe20000000f00 */
[----:B------:R-:W-:Y:S01]  /*10a20*/  ULDC.64 UR6, c[0x4][0x1b8] ;  /* 0x01006e0000067ab9 */ /* 0x000fe20000000a00 */
[----:B------:R-:W-:Y:S01]  /*10a30*/  ULDC.64 UR8, c[0x4][0x1c0] ;  /* 0x0100700000087ab9 */ /* 0x000fe20000000a00 */
[----:B------:R-:W-:Y:S01]  /*10a40*/  ULDC.64 UR4, c[0x4][0x130] ;  /* 0x01004c0000047ab9 */ /* 0x000fe20000000a00 */
[----:B-1----:R-:W-:Y:S02]  /*10a50*/  IMAD.U32 R4, RZ, RZ, UR6 ;  /* 0x00000006ff047e24 */ /* 0x002fe4000f8e00ff */
[----:B------:R-:W1:Y:S01]  /*10a60*/  LDC.64 R2, c[0x4][R2] ;  /* 0x0100000002027b82 */ /* 0x000e620000000a00 */
[----:B------:R-:W-:Y:S02]  /*10a70*/  IMAD.U32 R5, RZ, RZ, UR7 ;  /* 0x00000007ff057e24 */ /* 0x000fe4000f8e00ff */
[----:B------:R-:W-:Y:S02]  /*10a80*/  IMAD.U32 R6, RZ, RZ, UR8 ;  /* 0x00000008ff067e24 */ /* 0x000fe4000f8e00ff */
[----:B0-----:R-:W-:-:S02]  /*10a90*/  IMAD.U32 R7, RZ, RZ, UR9 ;  /* 0x00000009ff077e24 */ /* 0x001fc4000f8e00ff */
[----:B------:R-:W-:Y:S02]  /*10aa0*/  IMAD.U32 R10, RZ, RZ, UR4 ;  /* 0x00000004ff0a7e24 */ /* 0x000fe4000f8e00ff */
[----:B------:R-:W-:Y:S02]  /*10ab0*/  IMAD.U32 R11, RZ, RZ, UR5 ;  /* 0x00000005ff0b7e24 */ /* 0x000fe4000f8e00ff */
[----:B------:R-:W-:Y:S02]  /*10ac0*/  IMAD.MOV.U32 R8, RZ, RZ, 0x70 ;  /* 0x00000070ff087424 */ /* 0x000fe400078e00ff */
[----:B------:R-:W-:Y:S02]  /*10ad0*/  IMAD.MOV.U32 R12, RZ, RZ, 0x1 ;  /* 0x00000001ff0c7424 */ /* 0x000fe400078e00ff */
[----:B------:R-:W-:-:S07]  /*10ae0*/  IMAD.MOV.U32 R13, RZ, RZ, RZ ;  /* 0x000000ffff0d7224 */ /* 0x000fce00078e00ff */
[----:B------:R-:W-:-:S07]  /*10af0*/  LEPC R20, `(.L_x_1277) ;  /* 0x000000001014794e */ /* 0x000fce0000000000 */
[----:B-1----:R-:W-:Y:S05]  /*10b00*/  CALL.ABS.NOINC R2 ;  /* 0x0000000002007343 */ /* 0x002fea0003c00000 */
.L_x_1277:
[----:B------:R-:W-:Y:S05]  /*10b10*/  BSYNC B6 ;  /* 0x0000000000067941 */ /* 0x000fea0003800000 */
.L_x_1276:
[----:B------:R-:W2:Y:S01]  /*10b20*/  S2R R2, SR_TID.X ;  /* 0x0000000000027919 */ /* 0x000ea20000002100 */
[----:B0-----:R-:W0:Y:S01]  /*10b30*/  LDC R7, c[0x0][0x448] ;  /* 0x00011200ff077b82 */ /* 0x001e220000000800 */
[----:B------:R-:W-:Y:S01]  /*10b40*/  USHF.R.S32.HI UR4, URZ, 0x1f, UR36 ;  /* 0x0000001f3f047899 */ /* 0x000fe20008011424 */
[----:B------:R-:W-:Y:S01]  /*10b50*/  ULDC.64 UR8, c[0x0][0x2d8] ;  /* 0x0000b60000087ab9 */ /* 0x000fe20000000a00 */
[----:B------:R-:W3:Y:S02]  /*10b60*/  S2R R10, SR_TID.X ;  /* 0x00000000000a7919 */ /* 0x000ee40000002100 */
[----:B------:R-:W-:Y:S02]  /*10b70*/  UIMAD UR6, UR4, UR8, URZ ;  /* 0x00000008040672a4 */ /* 0x000fe4000f8e023f */
[----:B------:R-:W-:Y:S01]  /*10b80*/  UIMAD.WIDE.U32 UR4, UR36, UR8, URZ ;  /* 0x00000008240472a5 */ /* 0x000fe2000f8e003f */
[----:B------:R-:W4:Y:S01]  /*10b90*/  S2R R8, SR_TID.X ;  /* 0x0000000000087919 */ /* 0x000f220000002100 */
[----:B------:R-:W-:-:S02]  /*10ba0*/  UIMAD UR6, UR36, UR9, UR6 ;  /* 0x00000009240672a4 */ /* 0x000fc4000f8e0206 */
[----:B------:R-:W-:Y:S02]  /*10bb0*/  USHF.R.S32.HI UR7, URZ, 0x1f, UR42 ;  /* 0x0000001f3f077899 */ /* 0x000fe4000801142a */
[----:B------:R-:W-:Y:S01]  /*10bc0*/  UIADD3 UR5, UR5, UR6, URZ ;  /* 0x0000000605057290 */ /* 0x000fe2000fffe03f */
[----:B------:R-:W-:-:S03]  /*10bd0*/  ULDC.64 UR8, c[0x0][0x2e0] ;  /* 0x0000b80000087ab9 */ /* 0x000fc60000000a00 */
[----:B------:R-:W-:Y:S02]  /*10be0*/  UIMAD.WIDE.U32 UR4, UR42, UR8, UR4 ;  /* 0x000000082a0472a5 */ /* 0x000fe4000f8e0004 */
[----:B------:R-:W-:-:S04]  /*10bf0*/  UIMAD UR6, UR7, UR8, URZ ;  /* 0x00000008070672a4 */ /* 0x000fc8000f8e023f */
[----:B------:R-:W-:Y:S01]  /*10c00*/  UIMAD UR6, UR42, UR9, UR6 ;  /* 0x000000092a0672a4 */ /* 0x000fe2000f8e0206 */
[----:B0-----:R-:W-:Y:S01]  /*10c10*/  ISETP.NE.AND P0, PT, R7, 0x1, PT ;  /* 0x000000010700780c */ /* 0x001fe20003f05270 */
[----:B-1----:R-:W-:Y:S02]  /*10c20*/  IMAD.U32 R4, RZ, RZ, UR4 ;  /* 0x00000004ff047e24 */ /* 0x002fe4000f8e00ff */
[----:B------:R-:W-:Y:S02]  /*10c30*/  UIADD3 UR6, UR5, UR6, URZ ;  /* 0x0000000605067290 */ /* 0x000fe4000fffe03f */
[----:B------:R-:W-:Y:S01]  /*10c40*/  IMAD.U32 R5, RZ, RZ, UR5 ;  /* 0x00000005ff057e24 */ /* 0x000fe2000f8e00ff */
[----:B------:R-:W-:Y:S01]  /*10c50*/  ULDC.64 UR4, c[0x0][0x2d0] ;  /* 0x0000b40000047ab9 */ /* 0x000fe20000000a00 */
[C---:B--2---:R-:W-:Y:S01]  /*10c60*/  LOP3.LUT R0, R2.reuse, 0x7f, RZ, 0xc0, !PT ;  /* 0x0000007f02007812 */ /* 0x044fe200078ec0ff */
[----:B------:R-:W-:-:S03]  /*10c70*/  IMAD.SHL.U32 R2, R2, 0x10, RZ ;  /* 0x0000001002027824 */ /* 0x000fc600078e00ff */
[----:B------:R-:W-:Y:S01]  /*10c80*/  SHF.R.U32.HI R0, RZ, 0x3, R0 ;  /* 0x00000003ff007819 */ /* 0x000fe20000011600 */
[----:B---3--:R-:W-:Y:S01]  /*10c90*/  IMAD.SHL.U32 R10, R10, 0x8, RZ ;  /* 0x000000080a0a7824 */ /* 0x008fe200078e00ff */
[----:B------:R-:W0:Y:S02]  /*10ca0*/  @P0 LDC R3, c[0x0][0x44c] ;  /* 0x00011300ff030b82 */ /* 0x000e240000000800 */
[----:B------:R-:W-:Y:S01]  /*10cb0*/  LOP3.LUT R2, R0, 0x70, R2, 0xf8, !PT ;  /* 0x0000007000027812 */ /* 0x000fe200078ef802 */
[----:B----4-:R-:W-:Y:S01]  /*10cc0*/  IMAD.SHL.U32 R9, R8, 0x8, RZ ;  /* 0x0000000808097824 */ /* 0x010fe200078e00ff */
[----:B------:R-:W-:-:S03]  /*10cd0*/  LOP3.LUT R10, R10, 0x38, RZ, 0xc0, !PT ;  /* 0x000000380a0a7812 */ /* 0x000fc600078ec0ff */
[----:B------:R-:W-:Y:S01]  /*10ce0*/  VIADD R2, R2, UR43 ;  /* 0x0000002b02027c36 */ /* 0x000fe20008000000 */
[----:B------:R-:W1:Y:S01]  /*10cf0*/  @P0 LDC R0, c[0x0][0x450] ;  /* 0x00011400ff000b82 */ /* 0x000e620000000800 */
[C---:B------:R-:W-:Y:S02]  /*10d00*/  LOP3.LUT R12, R10.reuse, 0x40, RZ, 0xfc, !PT ;  /* 0x000000400a0c7812 */ /* 0x040fe400078efcff */
[----:B------:R-:W-:Y:S01]  /*10d10*/  IMAD.MOV.U32 R6, RZ, RZ, R2 ;  /* 0x000000ffff067224 */ /* 0x000fe200078e0002 */
[C---:B------:R-:W-:Y:S02]  /*10d20*/  LOP3.LUT R11, R10.reuse, 0x80, RZ, 0xfc, !PT ;  /* 0x000000800a0b7812 */ /* 0x040fe400078efcff */
[----:B------:R-:W-:Y:S02]  /*10d30*/  LOP3.LUT R10, R10, 0xc0, RZ, 0xfc, !PT ;  /* 0x000000c00a0a7812 */ /* 0x000fe400078efcff */
[----:B------:R-:W-:Y:S01]  /*10d40*/  LOP3.LUT R9, R9, 0x38, RZ, 0xc0, !PT ;  /* 0x0000003809097812 */ /* 0x000fe200078ec0ff */
[----:B0-----:R-:W-:-:S05]  /*10d50*/  @P0 IMAD.HI.U32 R3, R2, R3, RZ ;  /* 0x0000000302030227 */ /* 0x001fca00078e00ff */
[----:B-1----:R-:W-:Y:S01]  /*10d60*/  @P0 SHF.R.U32.HI R6, RZ, R0, R3 ;  /* 0x00000000ff060219 */ /* 0x002fe20000011603 */
[----:B------:R-:W-:-:S04]  /*10d70*/  IMAD.U32 R3, RZ, RZ, UR6 ;  /* 0x00000006ff037e24 */ /* 0x000fc8000f8e00ff */
[----:B------:R-:W-:-:S04]  /*10d80*/  IMAD.MOV R0, RZ, RZ, -R6 ;  /* 0x000000ffff007224 */ /* 0x000fc800078e0a06 */
[----:B------:R-:W-:Y:S02]  /*10d90*/  IMAD R0, R7, R0, R2 ;  /* 0x0000000007007224 */ /* 0x000fe400078e0202 */
[----:B------:R-:W-:Y:S01]  /*10da0*/  IMAD.MOV.U32 R2, RZ, RZ, R4 ;  /* 0x000000ffff027224 */ /* 0x000fe200078e0004 */
[----:B------:R-:W-:-:S03]  /*10db0*/  SHF.R.S32.HI R4, RZ, 0x1f, R6 ;  /* 0x0000001fff047819 */ /* 0x000fc60000011406 */
[----:B------:R-:W-:-:S04]  /*10dc0*/  IMAD.WIDE.U32 R2, R6, UR4, R2 ;  /* 0x0000000406027c25 */ /* 0x000fc8000f8e0002 */
[----:B------:R-:W-:-:S04]  /*10dd0*/  IMAD R4, R4, UR4, RZ ;  /* 0x0000000404047c24 */ /* 0x000fc8000f8e02ff */
[----:B------:R-:W-:Y:S01]  /*10de0*/  IMAD R4, R6, UR5, R4 ;  /* 0x0000000506047c24 */ /* 0x000fe2000f8e0204 */
[----:B------:R-:W-:-:S03]  /*10df0*/  ULDC.64 UR4, c[0x0][0x2c8] ;  /* 0x0000b20000047ab9 */ /* 0x000fc60000000a00 */
[----:B------:R-:W-:Y:S01]  /*10e00*/  IMAD.IADD R3, R3, 0x1, R4 ;  /* 0x0000000103037824 */ /* 0x000fe200078e0204 */
[----:B------:R-:W-:Y:S01]  /*10e10*/  SHF.R.S32.HI R4, RZ, 0x1f, R0 ;  /* 0x0000001fff047819 */ /* 0x000fe20000011400 */
[----:B------:R-:W-:-:S04]  /*10e20*/  IMAD.WIDE.U32 R2, R0, UR4, R2 ;  /* 0x0000000400027c25 */ /* 0x000fc8000f8e0002 */
[----:B------:R-:W-:-:S04]  /*10e30*/  IMAD R4, R4, UR4, RZ ;  /* 0x0000000404047c24 */ /* 0x000fc8000f8e02ff */
[----:B------:R-:W-:Y:S01]  /*10e40*/  IMAD R4, R0, UR5, R4 ;  /* 0x0000000500047c24 */ /* 0x000fe2000f8e0204 */
[----:B------:R-:W-:Y:S02]  /*10e50*/  ULDC.64 UR4, c[0x0][0x280] ;  /* 0x0000a00000047ab9 */ /* 0x000fe40000000a00 */
[----:B------:R-:W-:Y:S01]  /*10e60*/  LEA R6, P0, R2, UR4, 0x1 ;  /* 0x0000000402067c11 */ /* 0x000fe2000f8008ff */
[----:B------:R-:W-:Y:S01]  /*10e70*/  ULDC UR4, c[0x0][0x2b8] ;  /* 0x0000ae0000047ab9 */ /* 0x000fe20000000800 */
[----:B------:R-:W-:Y:S01]  /*10e80*/  IMAD.IADD R5, R3, 0x1, R4 ;  /* 0x0000000103057824 */ /* 0x000fe200078e0204 */
[----:B------:R-:W-:Y:S02]  /*10e90*/  ISETP.GE.AND P3, PT, R10, UR4, PT ;  /* 0x000000040a007c0c */ /* 0x000fe4000bf66270 */
[----:B------:R-:W-:Y:S02]  /*10ea0*/  LOP3.LUT R10, R8, 0x7f, RZ, 0xc0, !PT ;  /* 0x0000007f080a7812 */ /* 0x000fe400078ec0ff */
[----:B------:R0:W5:Y:S01]  /*10eb0*/  LDL R8, [R1+0x10] ;  /* 0x0000100001087983 */ /* 0x0001620000100800 */
[----:B------:R-:W-:-:S02]  /*10ec0*/  LEA.HI.X R5, R2, UR5, R5, 0x1, P0 ;  /* 0x0000000502057c11 */ /* 0x000fc400080f0c05 */
[----:B------:R-:W-:Y:S02]  /*10ed0*/  ISETP.GE.AND P0, PT, R9, UR4, PT ;  /* 0x0000000409007c0c */ /* 0x000fe4000bf06270 */
[----:B------:R-:W-:Y:S02]  /*10ee0*/  ISETP.GE.AND P1, PT, R12, UR4, PT ;  /* 0x000000040c007c0c */ /* 0x000fe4000bf26270 */
[----:B------:R-:W-:Y:S01]  /*10ef0*/  ISETP.GE.AND P2, PT, R11, UR4, PT ;  /* 0x000000040b007c0c */ /* 0x000fe2000bf46270 */
[----:B------:R-:W-:Y:S01]  /*10f00*/  UMOV UR4, 0xffffffff ;  /* 0xffffffff00047882 */ /* 0x000fe20000000000 */
[----:B------:R-:W-:Y:S02]  /*10f10*/  SHF.R.U32.HI R10, RZ, 0x3, R10 ;  /* 0x00000003ff0a7819 */ /* 0x000fe4000001160a */
[----:B0-----:R-:W-:Y:S09]  /*10f20*/  BRA.DIV UR4, `(.L_x_1278) ;  /* 0x0000004204b87947 */ /* 0x001ff2000b800000 */
[----:B------:R-:W0:Y:S01]  /*10f30*/  SHFL.IDX PT, R3, R6, RZ, 0x181f ;  /* 0x00181fff06037589 */ /* 0x000e2200000e0000 */
[----:B------:R-:W-:Y:S01]  /*10f40*/  ULDC UR4, c[0x0][0x288] ;  /* 0x0000a20000047ab9 */ /* 0x000fe20000000800 */
[----:B------:R-:W-:Y:S01]  /*10f50*/  VIADD R0, R10, UR43 ;  /* 0x0000002b0a007c36 */ /* 0x000fe20008000000 */
[----:B------:R-:W-:Y:S01]  /*10f60*/  ULDC.64 UR6, c[0x0][0x208] ;  /* 0x0000820000067ab9 */ /* 0x000fe20000000a00 */
[----:B------:R-:W1:Y:S01]  /*10f70*/  SHFL.IDX PT, R2, R5, RZ, 0x181f ;  /* 0x00181fff05027589 */ /* 0x000e6200000e0000 */
[----:B------:R-:W-:-:S03]  /*10f80*/  IMAD R4, R7, UR4, RZ ;  /* 0x0000000407047c24 */ /* 0x000fc6000f8e02ff */
[----:B------:R-:W-:Y:S02]  /*10f90*/  SHFL.IDX PT, R7, R5, 0x7, 0x181f ;  /* 0x00f81f0005077f89 */ /* 0x000fe400000e0000 */
[----:B------:R-:W-:-:S13]  /*10fa0*/  ISETP.GE.AND P4, PT, R0, R4, PT ;  /* 0x000000040000720c */ /* 0x000fda0003f86270 */
        /* <DEDUP_REMOVED lines=8> */
[----:B------:R0:W-:Y:S02]  /*11030*/  @!P4 LDGSTS.E.BYPASS.LTC128B.128 [R8+0x1c400], desc[UR6][R2.64+0x180], !P3 ;  /* 0x1c4001800208cfae */ /* 0x0001e4000d901d46 */
[----:B0-----:R-:W-:-:S02]  /*11040*/  VIADD R2, R0, 0x10 ;  /* 0x0000001000027836 */ /* 0x001fc40000000000 */
[----:B------:R-:W0:Y:S03]  /*11050*/  SHFL.IDX PT, R3, R6, 0x1, 0x181f ;  /* 0x00381f0006037f89 */ /* 0x000e2600000e0000 */
[----:B------:R-:W-:Y:S02]  /*11060*/  ISETP.GE.AND P4, PT, R2, R4, PT ;  /* 0x000000040200720c */ /* 0x000fe40003f86270 */
[----:B------:R-:W1:Y:S11]  /*11070*/  SHFL.IDX PT, R2, R5, 0x1, 0x181f ;  /* 0x00381f0005027f89 */ /* 0x000e7600000e0000 */
        /* <DEDUP_REMOVED lines=73> */
[----:B------:R0:W-:Y:S04]  /*11510*/  @!P4 LDGSTS.E.BYPASS.LTC128B.128 [R8+0x1f400], desc[UR6][R2.64+0x180], !P3 ;  /* 0x1f4001800208cfae */ /* 0x0001e8000d901d46 */
[----:B0-----:R0:W1:Y:S02]  /*11520*/  SHFL.IDX PT, R2, R6, 0x7, 0x181f ;  /* 0x00f81f0006027f89 */ /* 0x00106400000e0000 */
.L_x_1396:
[----:B------:R-:W-:Y:S01]  /*11530*/  VIADD R0, R0, 0x70 ;  /* 0x0000007000007836 */ /* 0x000fe20000000000 */
[----:B------:R-:W-:Y:S04]  /*11540*/  BSSY B0, `(.L_x_1279) ;  /* 0x000000d000007945 */ /* 0x000fe80003800000 */
[----:B------:R-:W-:-:S13]  /*11550*/  ISETP.GE.AND P4, PT, R0, R4, PT ;  /* 0x000000040000720c */ /* 0x000fda0003f86270 */
[----:B------:R-:W-:Y:S05]  /*11560*/  @P4 BRA `(.L_x_1280) ;  /* 0x0000000000284947 */ /* 0x000fea0003800000 */
[----:B-1----:R-:W-:Y:S01]  /*11570*/  LEA R2, P4, R9, R2, 0x1 ;  /* 0x0000000209027211 */ /* 0x002fe200078808ff */
[----:B------:R-:W-:-:S04]  /*11580*/  ULDC.64 UR4, c[0x0][0x208] ;  /* 0x0000820000047ab9 */ /* 0x000fc80000000a00 */
[----:B------:R-:W-:-:S05]  /*11590*/  IMAD.X R3, RZ, RZ, R7, P4 ;  /* 0x000000ffff037224 */ /* 0x000fca00020e0607 */
[----:B------:R-:W-:Y:S01]  /*115a0*/  @!PT LDS RZ, [RZ] ;  /* 0x00000000fffff984 */ /* 0x000fe20000000800 */
[----:B------:R-:W-:Y:S01]  /*115b0*/  @!PT LDS RZ, [RZ] ;  /* 0x00000000fffff984 */ /* 0x000fe20000000800 */
[----:B------:R-:W-:Y:S01]  /*115c0*/  @!PT LDS RZ, [RZ] ;  /* 0x00000000fffff984 */ /* 0x000fe20000000800 */
[----:B------:R2:W-:Y:S04]  /*115d0*/  LDGSTS.E.BYPASS.LTC128B.128 [R8+0x13c00], desc[UR4][R2.64], !P0 ;  /* 0x13c0000002087fae */ /* 0x0005e8000c101d44 */
[----:B------:R2:W-:Y:S04]  /*115e0*/  LDGSTS.E.BYPASS.LTC128B.128 [R8+0x17c00], desc[UR4][R2.64+0x80], !P1 ;  /* 0x17c0008002087fae */ /* 0x0005e8000c901d44 */
[----:B------:R2:W-:Y:S04]  /*115f0*/  LDGSTS.E.BYPASS.LTC128B.128 [R8+0x1bc00], desc[UR4][R2.64+0x100], !P2 ;  /* 0x1bc0010002087fae */ /* 0x0005e8000d101d44 */
[----:B------:R2:W-:Y:S02]  /*11600*/  LDGSTS.E.BYPASS.LTC128B.128 [R8+0x1fc00], desc[UR4][R2.64+0x180], !P3 ;  /* 0x1fc0018002087fae */ /* 0x0005e4000d901d44 */
.L_x_1280:
[----:B------:R-:W-:Y:S05]  /*11610*/  BSYNC B0 ;  /* 0x0000000000007941 */ /* 0x000fea0003800000 */
.L_x_1279:
[----:B------:R-:W-:Y:S01]  /*11620*/  NOP ;  /* 0x0000000000007918 */ /* 0x000fe20000000000 */
[----:B------:R-:W-:Y:S01]  /*11630*/  PLOP3.LUT P0, PT, PT, PT, PT, 0x80, 0x0 ;  /* 0x000000000000781c */ /* 0x000fe20003f0f070 */
[----:B0-----:R-:W-:-:S12]  /*11640*/  VIADD R6, R17, 0x30800 ;  /* 0x0003080011067836 */ /* 0x001fd80000000000 */
.L_x_1281:
[----:B------:R-:W-:Y:S02]  /*11650*/  PLOP3.LUT P1, PT, P1, P0, PT, 0xa2, 0x0 ;  /* 0x000000000000781c */ /* 0x000fe40000f21472 */
[----:B------:R-:W-:-:S08]  /*11660*/  @P0 R2UR P1, UR4, R17 ;  /* 0x00000000110402ca */ /* 0x000fd00000020000 */
[----:B------:R-:W-:-:S05]  /*11670*/  @P0 PLOP3.LUT P0, PT, P1, PT, PT, 0x80, 0x0 ;  /* 0x000000000000081c */ /* 0x000fca0000f0f070 */
[----:B------:R-:W-:Y:S01]  /*11680*/  @!P1 SYNCS.ARRIVE.TRANS64.RED.A0T1 RZ, [UR4+0x30800], RZ ;  /* 0x030800ffffff99a7 */ /* 0x000fe20008200404 */
[----:B------:R-:W-:Y:S07]  /*11690*/  @!P1 ARRIVES.LDGSTSBAR.64.TRANSCNT [UR4+0x30800] ;  /* 0x03080000ff0099b0 */ /* 0x000fee0008000a84 */
[----:B------:R-:W-:Y:S05]  /*116a0*/  @P0 BRA.U.ANY `(.L_x_1281) ;  /* 0xfffffffd00e80947 */ /* 0x000fea000393ffff */
[----:B-12---:R-:W2:Y:S02]  /*116b0*/  LDL.LU R2, [R1+0x18] ;  /* 0x0000180001027983 */ /* 0x006ea40000300800 */
        /* <DEDUP_REMOVED lines=9> */
[----:B------:R-:W1:Y:S03]  /*11750*/  SYNCS.PHASECHK.TRANS64.TRYWAIT P0, [R17+URZ+0x30820], R0 ;  /* 0x03082000110075a7 */ /* 0x000e66000800017f */
[----:B01----:R-:W-:Y:S05]  /*11760*/  @!P0 BRA `(.L_x_1283) ;  /* 0x0000004400c08947 */ /* 0x003fea0003800000 */
.L_x_1397:
[----:B------:R-:W-:Y:S05]  /*11770*/  BSYNC B0 ;  /* 0x0000000000007941 */ /* 0x000fea0003800000 */
.L_x_1282:
[----:B------:R-:W-:-:S04]  /*11780*/  UIADD3 UR4, UR41, -0x2, URZ ;  /* 0xfffffffe29047890 */ /* 0x000fc8000fffe03f */
[----:B------:R-:W-:-:S06]  /*11790*/  UISETP.GE.AND UP0, UPT, UR4, UR40, UPT ;  /* 0x000000280400728c */ /* 0x000fcc000bf06270 */
[----:B------:R-:W-:-:S13]  /*117a0*/  PLOP3.LUT P0, PT, PT, PT, UP0, 0x80, 0x0 ;  /* 0x000000000000781c */ /* 0x000fda0003f0f008 */
[----:B------:R-:W-:Y:S05]  /*117b0*/  @!P0 BRA `(.L_x_1284) ;  /* 0x0000002800388947 */ /* 0x000fea0003800000 */
[----:B0-----:R-:W-:Y:S01]  /*117c0*/  IMAD R0, RZ, RZ, -UR41 ;  /* 0x80000029ff007e24 */ /* 0x001fe2000f8e02ff */
[----:B------:R-:W-:Y:S01]  /*117d0*/  LOP3.LUT R5, RZ, UR40, RZ, 0x33, !PT ;  /* 0x00000028ff057c12 */ /* 0x000fe2000f8e33ff */
[----:B------:R-:W-:-:S03]  /*117e0*/  IMAD.U32 R4, RZ, RZ, UR4 ;  /* 0x00000004ff047e24 */ /* 0x000fc6000f8e00ff */
[----:B------:R-:W-:-:S05]  /*117f0*/  VIADDMNMX R5, R0, 0x1, R5, !PT ;  /* 0x0000000100057846 */ /* 0x000fca0007800105 */
[----:B------:R-:W-:-:S05]  /*11800*/  VIADD R0, R5, UR41 ;  /* 0x0000002905007c36 */ /* 0x000fca0008000000 */
[----:B------:R-:W-:-:S04]  /*11810*/  LOP3.LUT R0, R0, 0x1, RZ, 0xc0, !PT ;  /* 0x0000000100007812 */ /* 0x000fc800078ec0ff */
[----:B------:R-:W-:-:S13]  /*11820*/  ISETP.NE.U32.AND P0, PT, R0, 0x1, PT ;  /* 0x000000010000780c */ /* 0x000fda0003f05070 */
[----:B------:R-:W-:Y:S05]  /*11830*/  @P0 BRA `(.L_x_1285) ;  /* 0x0000000c00600947 */ /* 0x000fea0003800000 */
[----:B------:R-:W2:Y:S01]  /*11840*/  LDL R2, [R1+0x8] ;  /* 0x0000080001027983 */ /* 0x000ea20000100800 */
[----:B------:R-:W-:Y:S01]  /*11850*/  LOP3.LUT P1, RZ, R19, 0x2, RZ, 0xc0, !PT ;  /* 0x0000000213ff7812 */ /* 0x000fe2000782c0ff */
[----:B------:R-:W-:Y:S01]  /*11860*/  VIADD R0, R18, 0x1 ;  /* 0x0000000112007836 */ /* 0x000fe20000000000 */
[----:B------:R-:W-:Y:S04]  /*11870*/  BSSY B0, `(.L_x_1286) ;  /* 0x00000d0000007945 */ /* 0x000fe80003800000 */
[----:B------:R-:W-:-:S04]  /*11880*/  ISETP.NE.AND P0, PT, R0, 0x2, PT ;  /* 0x000000020000780c */ /* 0x000fc80003f05270 */
[----:B------:R-:W-:Y:S02]  /*11890*/  SEL R10, RZ, 0x1, P0 ;  /* 0x00000001ff0a7807 */ /* 0x000fe40000000000 */
[----:B------:R-:W-:Y:S02]  /*118a0*/  SEL R0, R0, RZ, P0 ;  /* 0x000000ff00007207 */ /* 0x000fe40000000000 */
[----:B--2---:R-:W-:Y:S01]  /*118b0*/  LOP3.LUT R10, R2, R10, RZ, 0x3c, !PT ;  /* 0x0000000a020a7212 */ /* 0x004fe200078e3cff */
[----:B------:R-:W-:Y:S06]  /*118c0*/  @!P1 BRA `(.L_x_1287) ;  /* 0x0000000c00289947 */ /* 0x000fec0003800000 */
[----:B------:R-:W-:Y:S01]  /*118d0*/  LOP3.LUT P1, RZ, R19, 0x1, RZ, 0xc0, !PT ;  /* 0x0000000113ff7812 */ /* 0x000fe2000782c0ff */
[----:B------:R-:W-:-:S12]  /*118e0*/  IMAD.MOV.U32 R8, RZ, RZ, R16 ;  /* 0x000000ffff087224 */ /* 0x000fd800078e0010 */
[----:B------:R-:W-:Y:S05]  /*118f0*/  @!P1 BRA `(.L_x_1288) ;  /* 0x0000000000589947 */ /* 0x000fea0003800000 */
[----:B------:R-:W2:Y:S01]  /*11900*/  LDL R9, [R1+0xc] ;  /* 0x00000c0001097983 */ /* 0x000ea20000100800 */
[----:B------:R-:W0:Y:S03]  /*11910*/  LDC R8, c[0x0][0x43c] ;  /* 0x00010f00ff087b82 */ /* 0x000e260000000800 */
[----:B------:R-:W3:Y:S01]  /*11920*/  LDL R12, [R1+0x4] ;  /* 0x00000400010c7983 */ /* 0x000ee20000100800 */
[----:B------:R-:W-:Y:S01]  /*11930*/  IMAD.MOV.U32 R7, RZ, RZ, R4 ;  /* 0x000000ffff077224 */ /* 0x000fe200078e0004 */
[----:B------:R-:W-:Y:S01]  /*11940*/  ULDC.64 UR4, c[0x0][0x428] ;  /* 0x00010a0000047ab9 */ /* 0x000fe20000000a00 */
[----:B------:R-:W-:Y:S01]  /*11950*/  ULDC.64 UR6, c[0x0][0x208] ;  /* 0x0000820000067ab9 */ /* 0x000fe20000000a00 */
[----:B0-----:R-:W-:-:S13]  /*11960*/  ISETP.NE.AND P0, PT, R8, 0x1, PT ;  /* 0x000000010800780c */ /* 0x001fda0003f05270 */
[----:B------:R-:W0:Y:S02]  /*11970*/  @P0 LDC.64 R2, c[0x0][0x440] ;  /* 0x00011000ff020b82 */ /* 0x000e240000000a00 */
[----:B0-----:R-:W-:-:S05]  /*11980*/  @P0 IMAD.HI.U32 R2, R4, R2, RZ ;  /* 0x0000000204020227 */ /* 0x001fca00078e00ff */
[----:B------:R-:W-:-:S05]  /*11990*/  @P0 SHF.R.U32.HI R7, RZ, R3, R2 ;  /* 0x00000003ff070219 */ /* 0x000fca0000011602 */
[----:B------:R-:W-:-:S04]  /*119a0*/  IMAD.MOV R2, RZ, RZ, -R7 ;  /* 0x000000ffff027224 */ /* 0x000fc800078e0a07 */
[----:B------:R-:W-:Y:S02]  /*119b0*/  IMAD R4, R8, R2, R4 ;  /* 0x0000000208047224 */ /* 0x000fe400078e0204 */
[----:B------:R-:W0:Y:S01]  /*119c0*/  LDC.64 R2, c[0x0][0x418] ;  /* 0x00010600ff027b82 */ /* 0x000e220000000a00 */
[----:B--2---:R-:W-:Y:S01]  /*119d0*/  IMAD R8, R9, UR4, RZ ;  /* 0x0000000409087c24 */ /* 0x004fe2000f8e02ff */
[----:B------:R-:W-:-:S03]  /*119e0*/  SHF.R.S32.HI R9, RZ, 0x1f, R7 ;  /* 0x0000001fff097819 */ /* 0x000fc60000011407 */
[----:B---3--:R-:W-:Y:S02]  /*119f0*/  IMAD R11, R12, UR5, R8 ;  /* 0x000000050c0b7c24 */ /* 0x008fe4000f8e0208 */
[----:B------:R-:W-:-:S04]  /*11a00*/  IMAD.MOV.U32 R8, RZ, RZ, R7 ;  /* 0x000000ffff087224 */ /* 0x000fc800078e0007 */
[----:B------:R-:W-:-:S04]  /*11a10*/  IMAD.WIDE.U32 R8, R12, UR4, R8 ;  /* 0x000000040c087c25 */ /* 0x000fc8000f8e0008 */
[----:B------:R-:W-:Y:S01]  /*11a20*/  IMAD.IADD R7, R11, 0x1, R9 ;  /* 0x000000010b077824 */ /* 0x000fe200078e0209 */
[----:B0-----:R-:W-:-:S04]  /*11a30*/  LEA R2, P0, R8, R2, 0x2 ;  /* 0x0000000208027211 */ /* 0x001fc800078010ff */
[----:B------:R-:W-:-:S05]  /*11a40*/  LEA.HI.X R3, R8, R3, R7, 0x2, P0 ;  /* 0x0000000308037211 */ /* 0x000fca00000f1407 */
[----:B------:R0:W5:Y:S04]  /*11a50*/  LDG.E R8, desc[UR6][R2.64] ;  /* 0x0000000602087981 */ /* 0x000168000c1e1900 */
.L_x_1288:
[----:B0-----:R-:W-:Y:S01]  /*11a60*/  IMAD R3, R0, 0x8, R17 ;  /* 0x0000000800037824 */ /* 0x001fe200078e0211 */
[----:B------:R-:W-:Y:S01]  /*11a70*/  SHF.L.U32 R2, R10, 0x1f, RZ ;  /* 0x0000001f0a027819 */ /* 0x000fe200000006ff */
[----:B------:R-:W-:Y:S03]  /*11a80*/  BSSY B1, `(.L_x_1289) ;  /* 0x0000003000017945 */ /* 0x000fe60003800000 */
[----:B------:R-:W0:Y:S02]  /*11a90*/  SYNCS.PHASECHK.TRANS64.TRYWAIT P0, [R3+URZ+0x30840], R2 ;  /* 0x03084002030075a7 */ /* 0x000e24000800017f */
[----:B0-----:R-:W-:Y:S05]  /*11aa0*/  @!P0 BRA `(.L_x_1290) ;  /* 0x0000004400048947 */ /* 0x001fea0003800000 */
.L_x_1398:
[----:B------:R-:W-:Y:S05]  /*11ab0*/  BSYNC B1 ;  /* 0x0000000000017941 */ /* 0x000fea0003800000 */
.L_x_1289:
[----:B------:R-:W1:Y:S01]  /*11ac0*/  S2R R7, SR_TID.X ;  /* 0x0000000000077919 */ /* 0x000e620000002100 */
[----:B------:R-:W-:Y:S01]  /*11ad0*/  BSSY B1, `(.L_x_1291) ;  /* 0x000000b000017945 */ /* 0x000fe20003800000 */
[----:B-1----:R-:W-:-:S04]  /*11ae0*/  LOP3.LUT R7, R7, 0x7f, RZ, 0xc0, !PT ;  /* 0x0000007f07077812 */ /* 0x002fc800078ec0ff */
[----:B------:R-:W-:-:S13]  /*11af0*/  ISETP.NE.AND P1, PT, R7, RZ, PT ;  /* 0x000000ff0700720c */ /* 0x000fda0003f25270 */
[----:B------:R-:W-:Y:S05]  /*11b00*/  @P1 BRA `(.L_x_1292) ;  /* 0x00000000001c1947 */ /* 0x000fea0003800000 */
[----:B------:R-:W1:Y:S01]  /*11b10*/  S2R R7, SR_TID.X ;  /* 0x0000000000077919 */ /* 0x000e620000002100 */
[----:B0-----:R-:W-:-:S04]  /*11b20*/  IMAD.MOV.U32 R2, RZ, RZ, 0x8000 ;  /* 0x00008000ff027424 */ /* 0x001fc800078e00ff */
[----:B------:R2:W-:Y:S01]  /*11b30*/  SYNCS.ARRIVE.TRANS64 RZ, [R3+URZ+0x30830], R2 ;  /* 0x0308300203ff79a7 */ /* 0x0005e2000800003f */
[----:B-1----:R-:W-:-:S04]  /*11b40*/  LOP3.LUT R7, R7, 0x1f, RZ, 0xc0, !PT ;  /* 0x0000001f07077812 */ /* 0x002fc800078ec0ff */
[----:B------:R-:W-:-:S13]  /*11b50*/  ISETP.NE.AND P0, PT, R7, RZ, PT ;  /* 0x000000ff0700720c */ /* 0x000fda0003f05270 */
[----:B--2---:R-:W-:Y:S05]  /*11b60*/  @!P0 BRA `(.L_x_1292) ;  /* 0x0000000000048947 */ /* 0x004fea0003800000 */
[----:B------:R-:W-:Y:S01]  /*11b70*/  BPT.TRAP 0x1 ;  /* 0x000000040000795c */ /* 0x000fe20000300000 */
.L_x_1292:
[----:B------:R-:W-:Y:S05]  /*11b80*/  BSYNC B1 ;  /* 0x0000000000017941 */ /* 0x000fea0003800000 */
.L_x_1291:
[----:B------:R-:W-:Y:S01]  /*11b90*/  IMAD.MOV.U32 R11, RZ, RZ, RZ ;  /* 0x000000ffff0b7224 */ /* 0x000fe200078e00ff */
[----:B------:R-:W-:Y:S01]  /*11ba0*/  UIADD3 UR4, UP0, UR38, 0x370, URZ ;  /* 0x0000037026047890 */ /* 0x000fe2000ff1e03f */
[----:B------:R-:W-:Y:S01]  /*11bb0*/  IMAD R7, R0, 0x8000, R17 ;  /* 0x0000800000077824 */ /* 0x000fe200078e0211 */
[----:B------:R-:W-:Y:S01]  /*11bc0*/  PLOP3.LUT P0, PT, PT, PT, PT, 0x80, 0x0 ;  /* 0x000000000000781c */ /* 0x000fe20003f0f070 */
[----:B0-----:R-:W-:Y:S01]  /*11bd0*/  VIADD R3, R3, 0x30830 ;  /* 0x0003083003037836 */ /* 0x001fe20000000000 */
[----:B------:R-:W-:Y:S01]  /*11be0*/  R2UR UR10, R11 ;  /* 0x000000000b0a72ca */ /* 0x000fe200000e0000 */
[----:B------:R-:W-:Y:S01]  /*11bf0*/  IMAD.SHL.U32 R2, R4, 0x40, RZ ;  /* 0x0000004004027824 */ /* 0x000fe200078e00ff */
[----:B------:R-:W-:Y:S01]  /*11c00*/  UIADD3.X UR5, URZ, UR39, URZ, UP0, !UPT ;  /* 0x000000273f057290 */ /* 0x000fe200087fe43f */
[----:B------:R-:W-:Y:S01]  /*11c10*/  VIADD R9, R7, 0x20400 ;  /* 0x0002040007097836 */ /* 0x000fe20000000000 */
[----:B------:R-:W-:Y:S01]  /*11c20*/  UMOV UR6, 0x0 ;  /* 0x0000000000067882 */ /* 0x000fe20000000000 */
[----:B------:R-:W-:-:S10]  /*11c30*/  UMOV UR7, 0x14f00000 ;  /* 0x14f0000000077882 */ /* 0x000fd40000000000 */
.L_x_1293:
[----:B------:R-:W-:-:S13]  /*11c40*/  @P0 ELECT P2, URZ, PT ;  /* 0x00000000003f082f */ /* 0x000fda0003840000 */
[----:B-----5:R-:W-:Y:S01]  /*11c50*/  @P2 R2UR UR13, R8 ;  /* 0x00000000080d22ca */ /* 0x020fe200000e0000 */
[----:B------:R-:W-:Y:S01]  /*11c60*/  UMOV UR12, UR36 ;  /* 0x00000024000c7c82 */ /* 0x000fe20008000000 */
[----:B------:R-:W-:Y:S02]  /*11c70*/  @P2 R2UR UR11, R2 ;  /* 0x00000000020b22ca */ /* 0x000fe400000e0000 */
[----:B------:R-:W-:Y:S02]  /*11c80*/  @P2 R2UR UR9, R3 ;  /* 0x00000000030922ca */ /* 0x000fe400000e0000 */
[----:B------:R-:W-:Y:S02]  /*11c90*/  @P2 R2UR UR8, R9 ;  /* 0x00000000090822ca */ /* 0x000fe400000e0000 */
[----:B------:R-:W-:Y:S02]  /*11ca0*/  @P2 PLOP3.LUT P0, PT, P2, PT, PT, 0x8, 0x0 ;  /* 0x000000000000281c */ /* 0x000fe4000170e170 */
        /* <DEDUP_REMOVED lines=9> */
.L_x_1294:
[----:B------:R-:W-:-:S13]  /*11d40*/  @P0 ELECT P2, URZ, PT ;  /* 0x00000000003f082f */ /* 0x000fda0003840000 */
[----:B------:R-:W-:Y:S01]  /*11d50*/  @P2 R2UR UR13, R8 ;  /* 0x00000000080d22ca */ /* 0x000fe200000e0000 */
        /* <DEDUP_REMOVED lines=14> */
.L_x_1295:
        /* <DEDUP_REMOVED lines=16> */
.L_x_1296:
        /* <DEDUP_REMOVED lines=10> */
[----:B------:R-:W2:Y:S01]  /*11fe0*/  LDL.LU R9, [R1+0x8] ;  /* 0x0000080001097983 */ /* 0x000ea20000300800 */
[----:B------:R-:W-:Y:S01]  /*11ff0*/  IMAD R3, R18, 0x8, R6 ;  /* 0x0000000812037824 */ /* 0x000fe200078e0206 */
[----:B------:R-:W-:Y:S01]  /*12000*/  BSSY B1, `(.L_x_1297) ;  /* 0x0000004000017945 */ /* 0x000fe20003800000 */
[----:B--2---:R-:W-:-:S04]  /*12010*/  SHF.L.U32 R2, R9, 0x1f, RZ ;  /* 0x0000001f09027819 */ /* 0x004fc800000006ff */
[----:B------:R-:W0:Y:S02]  /*12020*/  SYNCS.PHASECHK.TRANS64.TRYWAIT P0, [R3+URZ+0x60], R2 ;  /* 0x00006002030075a7 */ /* 0x000e24000800017f */
[----:B0-----:R-:W-:Y:S05]  /*12030*/  @!P0 BRA `(.L_x_1298) ;  /* 0x0000003c00b48947 */ /* 0x001fea0003800000 */
.L_x_1399:
[----:B------:R-:W-:Y:S05]  /*12040*/  BSYNC B1 ;  /* 0x0000000000017941 */ /* 0x000fea0003800000 */
.L_x_1297:
[----:B------:R-:W-:Y:S01]  /*12050*/  BSSY B1, `(.L_x_1299) ;  /* 0x000000c000017945 */ /* 0x000fe20003800000 */
[----:B------:R-:W-:Y:S02]  /*12060*/  IMAD.MOV.U32 R12, RZ, RZ, 0x0 ;  /* 0x00000000ff0c7424 */ /* 0x000fe400078e00ff */
[----:B------:R-:W-:Y:S01]  /*12070*/  IMAD.MOV.U32 R13, RZ, RZ, 0x14f00000 ;  /* 0x14f00000ff0d7424 */ /* 0x000fe200078e00ff */
[----:B------:R-:W-:Y:S06]  /*12080*/  @P1 BRA `(.L_x_1300) ;  /* 0x0000000000201947 */ /* 0x000fec0003800000 */
[----:B------:R-:W1:Y:S01]  /*12090*/  S2R R7, SR_TID.X ;  /* 0x0000000000077919 */ /* 0x000e620000002100 */
[----:B0-----:R-:W-:Y:S02]  /*120a0*/  IMAD R2, R18, 0x8, R17 ;  /* 0x0000000812027824 */ /* 0x001fe400078e0211 */
[----:B------:R-:W-:-:S04]  /*120b0*/  IMAD.MOV.U32 R3, RZ, RZ, 0x8000 ;  /* 0x00008000ff037424 */ /* 0x000fc800078e00ff */
[----:B------:R2:W-:Y:S01]  /*120c0*/  SYNCS.ARRIVE.TRANS64 RZ, [R2+URZ+0x30850], R3 ;  /* 0x0308500302ff79a7 */ /* 0x0005e2000800003f */
[----:B-1----:R-:W-:-:S04]  /*120d0*/  LOP3.LUT R7, R7, 0x1f, RZ, 0xc0, !PT ;  /* 0x0000001f07077812 */ /* 0x002fc800078ec0ff */
[----:B------:R-:W-:-:S13]  /*120e0*/  ISETP.NE.AND P0, PT, R7, RZ, PT ;  /* 0x000000ff0700720c */ /* 0x000fda0003f05270 */
[----:B--2---:R-:W-:Y:S05]  /*120f0*/  @!P0 BRA `(.L_x_1300) ;  /* 0x0000000000048947 */ /* 0x004fea0003800000 */
[----:B------:R-:W-:Y:S01]  /*12100*/  BPT.TRAP 0x1 ;  /* 0x000000040000795c */ /* 0x000fe20000300000 */
.L_x_1300:
[----:B------:R-:W-:Y:S05]  /*12110*/  BSYNC B1 ;  /* 0x0000000000017941 */ /* 0x000fea0003800000 */
.L_x_1299:
[----:B------:R-:W2:Y:S01]  /*12120*/  LDL.LU R7, [R1] ;  /* 0x0000000001077983 */ /* 0x000ea20000300800 */
[----:B------:R-:W-:Y:S01]  /*12130*/  R2UR UR10, R11 ;  /* 0x000000000b0a72ca */ /* 0x000fe200000e0000 */
[--C-:B0-----:R-:W-:Y:S01]  /*12140*/  IMAD R2, R18, 0x8, R17.reuse ;  /* 0x0000000812027824 */ /* 0x101fe200078e0211 */
[----:B------:R-:W-:Y:S01]  /*12150*/  R2UR UR6, R12 ;  /* 0x000000000c0672ca */ /* 0x000fe200000e0000 */
[----:B------:R-:W-:Y:S01]  /*12160*/  IMAD R3, R18, 0x8000, R17 ;  /* 0x0000800012037824 */ /* 0x000fe200078e0211 */
[----:B------:R-:W-:Y:S01]  /*12170*/  R2UR UR7, R13 ;  /* 0x000000000d0772ca */ /* 0x000fe200000e0000 */
[----:B------:R-:W-:Y:S01]  /*12180*/  UIADD3 UR4, UP0, UR38, 0x470, URZ ;  /* 0x0000047026047890 */ /* 0x000fe2000ff1e03f */
[----:B------:R-:W-:Y:S01]  /*12190*/  PLOP3.LUT P0, PT, PT, PT, PT, 0x80, 0x0 ;  /* 0x000000000000781c */ /* 0x000fe20003f0f070 */
[----:B------:R-:W-:Y:S02]  /*121a0*/  VIADD R2, R2, 0x30850 ;  /* 0x0003085002027836 */ /* 0x000fe40000000000 */
[----:B------:R-:W-:Y:S01]  /*121b0*/  VIADD R9, R3, 0x400 ;  /* 0x0000040003097836 */ /* 0x000fe20000000000 */
[----:B------:R-:W-:Y:S01]  /*121c0*/  UIADD3.X UR5, URZ, UR39, URZ, UP0, !UPT ;  /* 0x000000273f057290 */ /* 0x000fe200087fe43f */
[----:B--2---:R-:W-:-:S11]  /*121d0*/  IMAD.SHL.U32 R7, R7, 0x40, RZ ;  /* 0x0000004007077824 */ /* 0x004fd600078e00ff */
.L_x_1301:
        /* <DEDUP_REMOVED lines=15> */
.L_x_1302:
        /* <DEDUP_REMOVED lines=15> */
.L_x_1303:
        /* <DEDUP_REMOVED lines=15> */
.L_x_1304:
        /* <DEDUP_REMOVED lines=10> */
[----:B------:R0:W-:Y:S01]  /*12550*/  STL [R1], R4 ;  /* 0x0000000401007387 */ /* 0x0001e20000100800 */
[----:B------:R-:W-:-:S07]  /*12560*/  IMAD.MOV.U32 R16, RZ, RZ, R8 ;  /* 0x000000ffff107224 */ /* 0x000fce00078e0008 */
.L_x_1287:
[----:B------:R-:W-:Y:S05]  /*12570*/  BSYNC B0 ;  /* 0x0000000000007941 */ /* 0x000fea0003800000 */
.L_x_1286:
[----:B------:R1:W-:Y:S01]  /*12580*/  STL [R1+0x8], R10 ;  /* 0x0000080a01007387 */ /* 0x0003e20000100800 */
[----:B------:R-:W-:Y:S01]  /*12590*/  UIADD3 UR4, UR41, -0x3, URZ ;  /* 0xfffffffd29047890 */ /* 0x000fe2000fffe03f */
[----:B------:R-:W-:-:S05]  /*125a0*/  IMAD.MOV.U32 R18, RZ, RZ, R0 ;  /* 0x000000ffff127224 */ /* 0x000fca00078e0000 */
[----:B0-----:R-:W-:-:S07]  /*125b0*/  IMAD.U32 R4, RZ, RZ, UR4 ;  /* 0x00000004ff047e24 */ /* 0x001fce000f8e00ff */
.L_x_1285:
[----:B------:R-:W-:Y:S01]  /*125c0*/  ULOP3.LUT UR4, URZ, UR41, URZ, 0x33, !UPT ;  /* 0x000000293f047292 */ /* 0x000fe2000f8e333f */
[----:B------:R-:W-:Y:S01]  /*125d0*/  VIADD R5, R5, 0xfffffffe ;  /* 0xfffffffe05057836 */ /* 0x000fe20000000000 */
[----:B------:R-:W-:Y:S04]  /*125e0*/  BSSY B0, `(.L_x_1284) ;  /* 0x00001ab000007945 */ /* 0x000fe80003800000 */
[----:B------:R-:W-:-:S13]  /*125f0*/  ISETP.NE.AND P0, PT, R5, UR4, PT ;  /* 0x0000000405007c0c */ /* 0x000fda000bf05270 */
[----:B------:R-:W-:Y:S05]  /*12600*/  @!P0 BRA `(.L_x_1305) ;  /* 0x0000001800a08947 */ /* 0x000fea0003800000 */
[----:B------:R-:W-:-:S07]  /*12610*/  IMAD.MOV.U32 R8, RZ, RZ, R16 ;  /* 0x000000ffff087224 */ /* 0x000fce00078e0010 */
.L_x_1344:
[----:B--2---:R-:W2:Y:S01]  /*12620*/  LDL R2, [R1+0x8] ;  /* 0x0000080001027983 */ /* 0x004ea20000100800 */
[----:B------:R-:W-:Y:S01]  /*12630*/  LOP3.LUT P1, RZ, R19, 0x2, RZ, 0xc0, !PT ;  /* 0x0000000213ff7812 */ /* 0x000fe2000782c0ff */
[----:B------:R-:W-:Y:S01]  /*12640*/  VIADD R0, R18, 0x1 ;  /* 0x0000000112007836 */ /* 0x000fe20000000000 */
[----:B------:R-:W-:Y:S05]  /*12650*/  YIELD ;  /* 0x0000000000007946 */ /* 0x000fea0003800000 */
[----:B------:R-:W-:Y:S01]  /*12660*/  ISETP.NE.AND P0, PT, R0, 0x2, PT ;  /* 0x000000020000780c */ /* 0x000fe20003f05270 */
[----:B------:R-:W-:Y:S03]  /*12670*/  BSSY B1, `(.L_x_1306) ;  /* 0x00000cc000017945 */ /* 0x000fe60003800000 */
[----:B------:R-:W-:-:S02]  /*12680*/  SEL R5, RZ, 0x1, P0 ;  /* 0x00000001ff057807 */ /* 0x000fc40000000000 */
[----:B------:R-:W-:Y:S02]  /*12690*/  SEL R0, R0, RZ, P0 ;  /* 0x000000ff00007207 */ /* 0x000fe40000000000 */
[----:B--2---:R-:W-:Y:S01]  /*126a0*/  LOP3.LUT R5, R2, R5, RZ, 0x3c, !PT ;  /* 0x0000000502057212 */ /* 0x004fe200078e3cff */
[----:B0-----:R-:W-:Y:S06]  /*126b0*/  @!P1 BRA `(.L_x_1307) ;  /* 0x0000000c001c9947 */ /* 0x001fec0003800000 */
[----:B------:R-:W-:Y:S01]  /*126c0*/  LOP3.LUT P1, RZ, R19, 0x1, RZ, 0xc0, !PT ;  /* 0x0000000113ff7812 */ /* 0x000fe2000782c0ff */
[----:B------:R-:W-:-:S12]  /*126d0*/  IMAD.MOV.U32 R7, RZ, RZ, R4 ;  /* 0x000000ffff077224 */ /* 0x000fd800078e0004 */
[----:B------:R-:W-:Y:S05]  /*126e0*/  @!P1 BRA `(.L_x_1308) ;  /* 0x0000000000549947 */ /* 0x000fea0003800000 */
[----:B-1----:R-:W2:Y:S01]  /*126f0*/  LDL R10, [R1+0xc] ;  /* 0x00000c00010a7983 */ /* 0x002ea20000100800 */
[----:B------:R-:W0:Y:S01]  /*12700*/  LDC R8, c[0x0][0x43c] ;  /* 0x00010f00ff087b82 */ /* 0x000e220000000800 */
[----:B------:R-:W-:Y:S02]  /*12710*/  ULDC.64 UR4, c[0x0][0x428] ;  /* 0x00010a0000047ab9 */ /* 0x000fe40000000a00 */
[----:B------:R-:W3:Y:S01]  /*12720*/  LDL R9, [R1+0x4] ;  /* 0x0000040001097983 */ /* 0x000ee20000100800 */
[----:B------:R-:W-:Y:S01]  /*12730*/  ULDC.64 UR6, c[0x0][0x208] ;  /* 0x0000820000067ab9 */ /* 0x000fe20000000a00 */
[----:B0-----:R-:W-:-:S13]  /*12740*/  ISETP.NE.AND P0, PT, R8, 0x1, PT ;  /* 0x000000010800780c */ /* 0x001fda0003f05270 */
[----:B------:R-:W0:Y:S02]  /*12750*/  @P0 LDC.64 R2, c[0x0][0x440] ;  /* 0x00011000ff020b82 */ /* 0x000e240000000a00 */
[----:B0-----:R-:W-:-:S04]  /*12760*/  @P0 IMAD.HI.U32 R7, R4, R2, RZ ;  /* 0x0000000204070227 */ /* 0x001fc800078e00ff */
[----:B------:R-:W-:Y:S01]  /*12770*/  IMAD.MOV.U32 R2, RZ, RZ, R4 ;  /* 0x000000ffff027224 */ /* 0x000fe200078e0004 */
[----:B------:R-:W-:-:S04]  /*12780*/  @P0 SHF.R.U32.HI R2, RZ, R3, R7 ;  /* 0x00000003ff020219 */ /* 0x000fc80000011607 */
[--C-:B------:R-:W-:Y:S01]  /*12790*/  SHF.R.S32.HI R3, RZ, 0x1f, R2.reuse ;  /* 0x0000001fff037819 */ /* 0x100fe20000011402 */
[----:B------:R-:W-:-:S04]  /*127a0*/  IMAD.MOV R7, RZ, RZ, -R2 ;  /* 0x000000ffff077224 */ /* 0x000fc800078e0a02 */
[----:B------:R-:W-:Y:S02]  /*127b0*/  IMAD R7, R8, R7, R4 ;  /* 0x0000000708077224 */ /* 0x000fe400078e0204 */
[----:B--2---:R-:W-:-:S04]  /*127c0*/  IMAD R8, R10, UR4, RZ ;  /* 0x000000040a087c24 */ /* 0x004fc8000f8e02ff */
[C---:B---3--:R-:W-:Y:S02]  /*127d0*/  IMAD R8, R9.reuse, UR5, R8 ;  /* 0x0000000509087c24 */ /* 0x048fe4000f8e0208 */
[----:B------:R-:W-:Y:S01]  /*127e0*/  IMAD.WIDE.U32 R2, R9, UR4, R2 ;  /* 0x0000000409027c25 */ /* 0x000fe2000f8e0002 */
[----:B------:R-:W-:-:S03]  /*127f0*/  ULDC.64 UR4, c[0x0][0x418] ;  /* 0x0001060000047ab9 */ /* 0x000fc60000000a00 */
[----:B------:R-:W-:Y:S01]  /*12800*/  IMAD.IADD R3, R8, 0x1, R3 ;  /* 0x0000000108037824 */ /* 0x000fe200078e0203 */
[----:B------:R-:W-:-:S04]  /*12810*/  LEA R8, P0, R2, UR4, 0x2 ;  /* 0x0000000402087c11 */ /* 0x000fc8000f8010ff */
[----:B------:R-:W-:-:S05]  /*12820*/  LEA.HI.X R9, R2, UR5, R3, 0x2, P0 ;  /* 0x0000000502097c11 */ /* 0x000fca00080f1403 */
[----:B------:R0:W5:Y:S04]  /*12830*/  LDG.E R8, desc[UR6][R8.64] ;  /* 0x0000000608087981 */ /* 0x000168000c1e1900 */
.L_x_1308:
[----:B------:R-:W-:Y:S01]  /*12840*/  IMAD R3, R0, 0x8, R17 ;  /* 0x0000000800037824 */ /* 0x000fe200078e0211 */
[----:B------:R-:W-:Y:S01]  /*12850*/  SHF.L.U32 R2, R5, 0x1f, RZ ;  /* 0x0000001f05027819 */ /* 0x000fe200000006ff */
[----:B------:R-:W-:Y:S03]  /*12860*/  BSSY B2, `(.L_x_1309) ;  /* 0x0000003000027945 */ /* 0x000fe60003800000 */
[----:B------:R-:W2:Y:S02]  /*12870*/  SYNCS.PHASECHK.TRANS64.TRYWAIT P0, [R3+URZ+0x30840], R2 ;  /* 0x03084002030075a7 */ /* 0x000ea4000800017f */
[----:B--2---:R-:W-:Y:S05]  /*12880*/  @!P0 BRA `(.L_x_1310) ;  /* 0x0000003400b48947 */ /* 0x004fea0003800000 */
.L_x_1400:
[----:B------:R-:W-:Y:S05]  /*12890*/  BSYNC B2 ;  /* 0x0000000000027941 */ /* 0x000fea0003800000 */
.L_x_1309:
[----:B0-----:R-:W0:Y:S01]  /*128a0*/  S2R R9, SR_TID.X ;  /* 0x0000000000097919 */ /* 0x001e220000002100 */
        /* <DEDUP_REMOVED lines=9> */
[----:B---3--:R-:W-:Y:S05]  /*12940*/  @!P0 BRA `(.L_x_1312) ;  /* 0x0000000000048947 */ /* 0x008fea0003800000 */
[----:B------:R-:W-:Y:S01]  /*12950*/  BPT.TRAP 0x1 ;  /* 0x000000040000795c */ /* 0x000fe20000300000 */
.L_x_1312:
[----:B------:R-:W-:Y:S05]  /*12960*/  BSYNC B2 ;  /* 0x0000000000027941 */ /* 0x000fea0003800000 */
.L_x_1311:
[----:B------:R-:W-:Y:S01]  /*12970*/  IMAD.MOV.U32 R11, RZ, RZ, RZ ;  /* 0x000000ffff0b7224 */ /* 0x000fe200078e00ff */
[----:B------:R-:W-:Y:S01]  /*12980*/  UIADD3 UR4, UP0, UR38, 0x370, URZ ;  /* 0x0000037026047890 */ /* 0x000fe2000ff1e03f */
[----:B------:R-:W-:Y:S01]  /*12990*/  IMAD R9, R0, 0x8000, R17 ;  /* 0x0000800000097824 */ /* 0x000fe200078e0211 */
[----:B------:R-:W-:Y:S01]  /*129a0*/  PLOP3.LUT P0, PT, PT, PT, PT, 0x80, 0x0 ;  /* 0x000000000000781c */ /* 0x000fe20003f0f070 */
[----:B--2---:R-:W-:Y:S01]  /*129b0*/  VIADD R3, R3, 0x30830 ;  /* 0x0003083003037836 */ /* 0x004fe20000000000 */
[----:B------:R-:W-:Y:S01]  /*129c0*/  R2UR UR10, R11 ;  /* 0x000000000b0a72ca */ /* 0x000fe200000e0000 */
[----:B------:R-:W-:Y:S01]  /*129d0*/  IMAD.SHL.U32 R2, R7, 0x40, RZ ;  /* 0x0000004007027824 */ /* 0x000fe200078e00ff */
[----:B------:R-:W-:Y:S01]  /*129e0*/  UIADD3.X UR5, URZ, UR39, URZ, UP0, !UPT ;  /* 0x000000273f057290 */ /* 0x000fe200087fe43f */
[----:B-1----:R-:W-:Y:S01]  /*129f0*/  VIADD R10, R9, 0x20400 ;  /* 0x00020400090a7836 */ /* 0x002fe20000000000 */
[----:B------:R-:W-:Y:S01]  /*12a00*/  UMOV UR6, 0x0 ;  /* 0x0000000000067882 */ /* 0x000fe20000000000 */
[----:B------:R-:W-:-:S10]  /*12a10*/  UMOV UR7, 0x14f00000 ;  /* 0x14f0000000077882 */ /* 0x000fd40000000000 */
.L_x_1313:
        /* <DEDUP_REMOVED lines=16> */
.L_x_1314:
        /* <DEDUP_REMOVED lines=16> */
.L_x_1315:
        /* <DEDUP_REMOVED lines=16> */
.L_x_1316:
        /* <DEDUP_REMOVED lines=16> */
.L_x_1401:
[----:B------:R-:W-:Y:S05]  /*12e20*/  BSYNC B2 ;  /* 0x0000000000027941 */ /* 0x000fea0003800000 */
.L_x_1317:
[----:B------:R-:W-:Y:S01]  /*12e30*/  BSSY B2, `(.L_x_1319) ;  /* 0x000000b000027945 */ /* 0x000fe20003800000 */
[----:B0-----:R-:W-:Y:S02]  /*12e40*/  IMAD.MOV.U32 R2, RZ, RZ, 0x0 ;  /* 0x00000000ff027424 */ /* 0x001fe400078e00ff */
[----:B------:R-:W-:Y:S01]  /*12e50*/  IMAD.MOV.U32 R3, RZ, RZ, 0x14f00000 ;  /* 0x14f00000ff037424 */ /* 0x000fe200078e00ff */
[----:B------:R-:W-:Y:S06]  /*12e60*/  @P1 BRA `(.L_x_1320) ;  /* 0x00000000001c1947 */ /* 0x000fec0003800000 */
[----:B------:R-:W0:Y:S02]  /*12e70*/  S2R R10, SR_TID.X ;  /* 0x00000000000a7919 */ /* 0x000e240000002100 */
[----:B0-----:R-:W-:Y:S01]  /*12e80*/  LOP3.LUT R15, R10, 0x1f, RZ, 0xc0, !PT ;  /* 0x0000001f0a0f7812 */ /* 0x001fe200078ec0ff */
[----:B------:R-:W-:-:S03]  /*12e90*/  IMAD.MOV.U32 R10, RZ, RZ, 0x8000 ;  /* 0x00008000ff0a7424 */ /* 0x000fc600078e00ff */
[----:B------:R-:W-:Y:S01]  /*12ea0*/  ISETP.NE.AND P0, PT, R15, RZ, PT ;  /* 0x000000ff0f00720c */ /* 0x000fe20003f05270 */
[----:B------:R0:W-:-:S12]  /*12eb0*/  SYNCS.ARRIVE.TRANS64 RZ, [R9+URZ+0x50], R10 ;  /* 0x0000500a09ff79a7 */ /* 0x0001d8000800003f */
[----:B0-----:R-:W-:Y:S05]  /*12ec0*/  @!P0 BRA `(.L_x_1320) ;  /* 0x0000000000048947 */ /* 0x001fea0003800000 */
[----:B------:R-:W-:Y:S01]  /*12ed0*/  BPT.TRAP 0x1 ;  /* 0x000000040000795c */ /* 0x000fe20000300000 */
.L_x_1320:
[----:B------:R-:W-:Y:S05]  /*12ee0*/  BSYNC B2 ;  /* 0x0000000000027941 */ /* 0x000fea0003800000 */
.L_x_1319:
[----:B------:R-:W2:Y:S01]  /*12ef0*/  LDL.LU R10, [R1] ;  /* 0x00000000010a7983 */ /* 0x000ea20000300800 */
        /* <DEDUP_REMOVED lines=9> */
[----:B--2---:R-:W-:-:S11]  /*12f90*/  IMAD.SHL.U32 R10, R10, 0x40, RZ ;  /* 0x000000400a0a7824 */ /* 0x004fd600078e00ff */
.L_x_1321:
        /* <DEDUP_REMOVED lines=15> */
.L_x_1322:
        /* <DEDUP_REMOVED lines=15> */
.L_x_1323:
        /* <DEDUP_REMOVED lines=15> */
.L_x_1324:
        /* <DEDUP_REMOVED lines=12> */
.L_x_1307:
[----:B------:R-:W-:Y:S05]  /*13330*/  BSYNC B1 ;  /* 0x0000000000017941 */ /* 0x000fea0003800000 */
.L_x_1306:
[----:B------:R-:W-:Y:S01]  /*13340*/  VIADD R18, R0, 0x1 ;  /* 0x0000000100127836 */ /* 0x000fe20000000000 */
[----:B------:R-:W-:Y:S01]  /*13350*/  LOP3.LUT P1, RZ, R19, 0x2, RZ, 0xc0, !PT ;  /* 0x0000000213ff7812 */ /* 0x000fe2000782c0ff */
[----:B------:R-:W-:Y:S01]  /*13360*/  BSSY B1, `(.L_x_1325) ;  /* 0x00000cf000017945 */ /* 0x000fe20003800000 */
[----:B0-----:R-:W-:Y:S02]  /*13370*/  VIADD R7, R4, 0xffffffff ;  /* 0xffffffff04077836 */ /* 0x001fe40000000000 */
[----:B------:R-:W-:-:S04]  /*13380*/  ISETP.NE.AND P0, PT, R18, 0x2, PT ;  /* 0x000000021200780c */ /* 0x000fc80003f05270 */
[----:B------:R-:W-:Y:S02]  /*13390*/  SEL R2, RZ, 0x1, P0 ;  /* 0x00000001ff027807 */ /* 0x000fe40000000000 */
[----:B------:R-:W-:Y:S02]  /*133a0*/  SEL R18, R18, RZ, P0 ;  /* 0x000000ff12127207 */ /* 0x000fe40000000000 */
[----:B------:R-:W-:-:S05]  /*133b0*/  LOP3.LUT R11, R5, R2, RZ, 0x3c, !PT ;  /* 0x00000002050b7212 */ /* 0x000fca00078e3cff */
[----:B------:R0:W-:Y:S01]  /*133c0*/  STL [R1+0x8], R11 ;  /* 0x0000080b01007387 */ /* 0x0001e20000100800 */
[----:B------:R-:W-:Y:S05]  /*133d0*/  @!P1 BRA `(.L_x_1326) ;  /* 0x0000000c001c9947 */ /* 0x000fea0003800000 */
[----:B------:R-:W-:Y:S01]  /*133e0*/  LOP3.LUT P1, RZ, R19, 0x1, RZ, 0xc0, !PT ;  /* 0x0000000113ff7812 */ /* 0x000fe2000782c0ff */
[----:B-1----:R-:W-:-:S12]  /*133f0*/  IMAD.MOV.U32 R10, RZ, RZ, R7 ;  /* 0x000000ffff0a7224 */ /* 0x002fd800078e0007 */
        /* <DEDUP_REMOVED lines=22> */
.L_x_1327:
[----:B------:R-:W-:Y:S01]  /*13560*/  IMAD R2, R18, 0x8, R17 ;  /* 0x0000000812027824 */ /* 0x000fe200078e0211 */
[----:B------:R-:W-:Y:S01]  /*13570*/  SHF.L.U32 R3, R11, 0x1f, RZ ;  /* 0x0000001f0b037819 */ /* 0x000fe200000006ff */
[----:B------:R-:W-:Y:S03]  /*13580*/  BSSY B2, `(.L_x_1328) ;  /* 0x0000003000027945 */ /* 0x000fe60003800000 */
[----:B------:R-:W2:Y:S02]  /*13590*/  SYNCS.PHASECHK.TRANS64.TRYWAIT P0, [R2+URZ+0x30840], R3 ;  /* 0x03084003020075a7 */ /* 0x000ea4000800017f */
[----:B--2---:R-:W-:Y:S05]  /*135a0*/  @!P0 BRA `(.L_x_1329) ;  /* 0x0000002800948947 */ /* 0x004fea0003800000 */
.L_x_1402:
[----:B------:R-:W-:Y:S05]  /*135b0*/  BSYNC B2 ;  /* 0x0000000000027941 */ /* 0x000fea0003800000 */
.L_x_1328:
        /* <DEDUP_REMOVED lines=12> */
.L_x_1331:
[----:B------:R-:W-:Y:S05]  /*13680*/  BSYNC B2 ;  /* 0x0000000000027941 */ /* 0x000fea0003800000 */
.L_x_1330:
[----:B------:R-:W-:Y:S01]  /*13690*/  IMAD.MOV.U32 R14, RZ, RZ, RZ ;  /* 0x000000ffff0e7224 */ /* 0x000fe200078e00ff */
[----:B------:R-:W-:Y:S01]  /*136a0*/  UIADD3 UR4, UP0, UR38, 0x370, URZ ;  /* 0x0000037026047890 */ /* 0x000fe2000ff1e03f */
[C---:B--2---:R-:W-:Y:S01]  /*136b0*/  IMAD R3, R18.reuse, 0x8, R6 ;  /* 0x0000000812037824 */ /* 0x044fe200078e0206 */
[----:B------:R-:W-:Y:S01]  /*136c0*/  PLOP3.LUT P0, PT, PT, PT, PT, 0x80, 0x0 ;  /* 0x000000000000781c */ /* 0x000fe20003f0f070 */
[----:B------:R-:W-:Y:S01]  /*136d0*/  IMAD R9, R18, 0x8000, R17 ;  /* 0x0000800012097824 */ /* 0x000fe200078e0211 */
[----:B------:R-:W-:Y:S01]  /*136e0*/  R2UR UR10, R14 ;  /* 0x000000000e0a72ca */ /* 0x000fe200000e0000 */
[----:B------:R-:W-:Y:S01]  /*136f0*/  VIADD R3, R3, 0x30 ;  /* 0x0000003003037836 */ /* 0x000fe20000000000 */
[----:B------:R-:W-:Y:S01]  /*13700*/  UIADD3.X UR5, URZ, UR39, URZ, UP0, !UPT ;  /* 0x000000273f057290 */ /* 0x000fe200087fe43f */
[----:B------:R-:W-:Y:S01]  /*13710*/  IMAD.SHL.U32 R2, R10, 0x40, RZ ;  /* 0x000000400a027824 */ /* 0x000fe200078e00ff */
[----:B------:R-:W-:Y:S01]  /*13720*/  UMOV UR6, 0x0 ;  /* 0x0000000000067882 */ /* 0x000fe20000000000 */
[----:B0-----:R-:W-:Y:S01]  /*13730*/  VIADD R11, R9, 0x20400 ;  /* 0x00020400090b7836 */ /* 0x001fe20000000000 */
[----:B------:R-:W-:-:S09]  /*13740*/  UMOV UR7, 0x14f00000 ;  /* 0x14f0000000077882 */ /* 0x000fd20000000000 */
.L_x_1332:
        /* <DEDUP_REMOVED lines=16> */
.L_x_1333:
        /* <DEDUP_REMOVED lines=16> */
.L_x_1334:
        /* <DEDUP_REMOVED lines=16> */
.L_x_1335:
        /* <DEDUP_REMOVED lines=15> */
.L_x_1403:
[----:B------:R-:W-:Y:S05]  /*13b40*/  BSYNC B2 ;  /* 0x0000000000027941 */ /* 0x000fea0003800000 */
.L_x_1336:
[----:B------:R-:W-:Y:S01]  /*13b50*/  BSSY B2, `(.L_x_1338) ;  /* 0x000000b000027945 */ /* 0x000fe20003800000 */
[----:B------:R-:W-:Y:S02]  /*13b60*/  IMAD.MOV.U32 R12, RZ, RZ, 0x0 ;  /* 0x00000000ff0c7424 */ /* 0x000fe400078e00ff */
[----:B------:R-:W-:Y:S01]  /*13b70*/  IMAD.MOV.U32 R13, RZ, RZ, 0x14f00000 ;  /* 0x14f00000ff0d7424 */ /* 0x000fe200078e00ff */
[----:B------:R-:W-:Y:S06]  /*13b80*/  @P1 BRA `(.L_x_1339) ;  /* 0x00000000001c1947 */ /* 0x000fec0003800000 */
[----:B------:R-:W1:Y:S02]  /*13b90*/  S2R R3, SR_TID.X ;  /* 0x0000000000037919 */ /* 0x000e640000002100 */
[----:B-1----:R-:W-:Y:S01]  /*13ba0*/  LOP3.LUT R9, R3, 0x1f, RZ, 0xc0, !PT ;  /* 0x0000001f03097812 */ /* 0x002fe200078ec0ff */
[----:B------:R-:W-:-:S03]  /*13bb0*/  IMAD.MOV.U32 R3, RZ, RZ, 0x8000 ;  /* 0x00008000ff037424 */ /* 0x000fc600078e00ff */
[----:B------:R-:W-:Y:S01]  /*13bc0*/  ISETP.NE.AND P0, PT, R9, RZ, PT ;  /* 0x000000ff0900720c */ /* 0x000fe20003f05270 */
[----:B------:R1:W-:-:S12]  /*13bd0*/  SYNCS.ARRIVE.TRANS64 RZ, [R2+URZ+0x50], R3 ;  /* 0x0000500302ff79a7 */ /* 0x0003d8000800003f */
[----:B-1----:R-:W-:Y:S05]  /*13be0*/  @!P0 BRA `(.L_x_1339) ;  /* 0x0000000000048947 */ /* 0x002fea0003800000 */
[----:B------:R-:W-:Y:S01]  /*13bf0*/  BPT.TRAP 0x1 ;  /* 0x000000040000795c */ /* 0x000fe20000300000 */
.L_x_1339:
[----:B------:R-:W-:Y:S05]  /*13c00*/  BSYNC B2 ;  /* 0x0000000000027941 */ /* 0x000fea0003800000 */
.L_x_1338:
[----:B------:R-:W2:Y:S01]  /*13c10*/  LDL.LU R3, [R1] ;  /* 0x0000000001037983 */ /* 0x000ea20000300800 */
[----:B------:R-:W-:Y:S01]  /*13c20*/  R2UR UR10, R14 ;  /* 0x000000000e0a72ca */ /* 0x000fe200000e0000 */
[----:B------:R-:W-:Y:S01]  /*13c30*/  IMAD R0, R0, 0x8000, R17 ;  /* 0x0000800000007824 */ /* 0x000fe200078e0211 */
[----:B------:R-:W-:Y:S01]  /*13c40*/  R2UR UR6, R12 ;  /* 0x000000000c0672ca */ /* 0x000fe200000e0000 */
[----:B------:R-:W-:Y:S01]  /*13c50*/  UIADD3 UR4, UP0, UR38, 0x470, URZ ;  /* 0x0000047026047890 */ /* 0x000fe2000ff1e03f */
[----:B------:R-:W-:Y:S01]  /*13c60*/  R2UR UR7, R13 ;  /* 0x000000000d0772ca */ /* 0x000fe200000e0000 */
[----:B0-----:R-:W-:Y:S01]  /*13c70*/  VIADD R2, R2, 0x50 ;  /* 0x0000005002027836 */ /* 0x001fe20000000000 */
[----:B------:R-:W-:Y:S01]  /*13c80*/  PLOP3.LUT P0, PT, PT, PT, PT, 0x80, 0x0 ;  /* 0x000000000000781c */ /* 0x000fe20003f0f070 */
[----:B------:R-:W-:Y:S01]  /*13c90*/  VIADD R5, R0, 0x400 ;  /* 0x0000040000057836 */ /* 0x000fe20000000000 */
[----:B------:R-:W-:Y:S01]  /*13ca0*/  UIADD3.X UR5, URZ, UR39, URZ, UP0, !UPT ;  /* 0x000000273f057290 */ /* 0x000fe200087fe43f */
[----:B--2---:R-:W-:-:S11]  /*13cb0*/  IMAD.SHL.U32 R3, R3, 0x40, RZ ;  /* 0x0000004003037824 */ /* 0x004fd600078e00ff */
.L_x_1340:
        /* <DEDUP_REMOVED lines=15> */
.L_x_1341:
        /* <DEDUP_REMOVED lines=15> */
.L_x_1342:
        /* <DEDUP_REMOVED lines=15> */
.L_x_1343:
        /* <DEDUP_REMOVED lines=12> */
.L_x_1326:
[----:B------:R-:W-:Y:S05]  /*14050*/  BSYNC B1 ;  /* 0x0000000000017941 */ /* 0x000fea0003800000 */
.L_x_1325:
[----:B------:R-:W-:Y:S01]  /*14060*/  ISETP.GT.AND P0, PT, R7, UR40, PT ;  /* 0x0000002807007c0c */ /* 0x000fe2000bf04270 */
[----:B------:R-:W-:-:S12]  /*14070*/  VIADD R4, R4, 0xfffffffe ;  /* 0xfffffffe04047836 */ /* 0x000fd80000000000 */
[----:B------:R-:W-:Y:S05]  /*14080*/  @P0 BRA `(.L_x_1344) ;  /* 0xffffffe400640947 */ /* 0x000fea000383ffff */
.L_x_1305:
[----:B------:R-:W-:Y:S05]  /*14090*/  BSYNC B0 ;  /* 0x0000000000007941 */ /* 0x000fea0003800000 */
.L_x_1284:
[----:B0-----:R-:W0:Y:S01]  /*140a0*/  S2R R0, SR_TID.X ;  /* 0x0000000000007919 */ /* 0x001e220000002100 */
[----:B------:R-:W-:Y:S01]  /*140b0*/  BSSY B0, `(.L_x_1345) ;  /* 0x0000012000007945 */ /* 0x000fe20003800000 */
[----:B0-----:R-:W-:-:S04]  /*140c0*/  LOP3.LUT R6, R0, 0x7f, RZ, 0xc0, !PT ;  /* 0x0000007f00067812 */ /* 0x001fc800078ec0ff */
[----:B------:R-:W-:-:S13]  /*140d0*/  ISETP.NE.AND P1, PT, R6, RZ, PT ;  /* 0x000000ff0600720c */ /* 0x000fda0003f25270 */
[----:B------:R-:W-:Y:S05]  /*140e0*/  @P1 BRA `(.L_x_1346) ;  /* 0x0000000000381947 */ /* 0x000fea0003800000 */
[----:B------:R-:W0:Y:S01]  /*140f0*/  S2R R3, SR_LANEID ;  /* 0x0000000000037919 */ /* 0x000e220000000000 */
[----:B------:R-:W-:Y:S01]  /*14100*/  VOTEU.ANY UR4, UPT, PT ;  /* 0x0000000000047886 */ /* 0x000fe200038e0100 */
[----:B------:R-:W3:Y:S01]  /*14110*/  LDC.64 R4, c[0x0][0xc80] ;  /* 0x00032000ff047b82 */ /* 0x000ee20000000a00 */
[----:B------:R-:W0:Y:S01]  /*14120*/  FLO.U32 R0, UR4 ;  /* 0x0000000400007d00 */ /* 0x000e2200080e0000 */
[----:B------:R-:W-:-:S07]  /*14130*/  ULDC.64 UR6, c[0x0][0x208] ;  /* 0x0000820000067ab9 */ /* 0x000fce0000000a00 */
[----:B------:R-:W3:Y:S01]  /*14140*/  POPC R2, UR4 ;  /* 0x0000000400027d09 */ /* 0x000ee20008000000 */
[----:B0-----:R-:W-:-:S13]  /*14150*/  ISETP.EQ.U32.AND P0, PT, R0, R3, PT ;  /* 0x000000030000720c */ /* 0x001fda0003f02070 */
[----:B---3--:R-:W3:Y:S01]  /*14160*/  @P0 ATOMG.E.ADD.STRONG.GPU PT, R5, desc[UR6][R4.64], R2 ;  /* 0x00000002040509a8 */ /* 0x008ee200081ee1c6 */
[----:B------:R-:W0:Y:S02]  /*14170*/  S2R R3, SR_LTMASK ;  /* 0x0000000000037919 */ /* 0x000e240000003900 */
[----:B0-----:R-:W-:-:S06]  /*14180*/  LOP3.LUT R3, R3, UR4, RZ, 0xc0, !PT ;  /* 0x0000000403037c12 */ /* 0x001fcc000f8ec0ff */
[----:B------:R-:W0:Y:S01]  /*14190*/  POPC R3, R3 ;  /* 0x0000000300037309 */ /* 0x000e220000000000 */
[----:B---3--:R-:W0:Y:S02]  /*141a0*/  SHFL.IDX PT, R0, R5, R0, 0x1f ;  /* 0x00001f0005007589 */ /* 0x008e2400000e0000 */
[----:B0-----:R-:W-:-:S05]  /*141b0*/  IADD3 R0, R0, UR44, R3 ;  /* 0x0000002c00007c10 */ /* 0x001fca000fffe003 */
[----:B------:R0:W-:Y:S02]  /*141c0*/  STL [R1+0x14], R0 ;  /* 0x0000140001007387 */ /* 0x0001e40000100800 */
.L_x_1346:
[----:B------:R-:W-:Y:S05]  /*141d0*/  BSYNC B0 ;  /* 0x0000000000007941 */ /* 0x000fea0003800000 */
.L_x_1345:
[----:B------:R-:W-:Y:S01]  /*141e0*/  LOP3.LUT P0, RZ, R19, 0x2, RZ, 0xc0, !PT ;  /* 0x0000000213ff7812 */ /* 0x000fe2000780c0ff */
[----:B------:R-:W-:-:S12]  /*141f0*/  BSSY B0, `(.L_x_1347) ;  /* 0x0000056000007945 */ /* 0x000fd80003800000 */
[----:B------:R-:W-:Y:S05]  /*14200*/  @!P0 BRA `(.L_x_1348) ;  /* 0x0000000400508947 */ /* 0x000fea0003800000 */
[----:B------:R-:W3:Y:S01]  /*14210*/  LDL R2, [R1+0x8] ;  /* 0x0000080001027983 */ /* 0x000ee20000100800 */
[----:B0-----:R-:W-:Y:S01]  /*14220*/  IMAD R0, R18, 0x8, R17 ;  /* 0x0000000812007824 */ /* 0x001fe200078e0211 */
[----:B------:R-:W-:Y:S01]  /*14230*/  BSSY B1, `(.L_x_1349) ;  /* 0x0000005000017945 */ /* 0x000fe20003800000 */
[----:B------:R-:W-:Y:S02]  /*14240*/  ISETP.NE.AND P2, PT, R6, RZ, PT ;  /* 0x000000ff0600720c */ /* 0x000fe40003f45270 */
[----:B---3--:R-:W-:-:S04]  /*14250*/  SHF.L.U32 R3, R2, 0x1f, RZ ;  /* 0x0000001f02037819 */ /* 0x008fc800000006ff */
[----:B------:R-:W0:Y:S02]  /*14260*/  SYNCS.PHASECHK.TRANS64.TRYWAIT P0, [R0+URZ+0x30860], R3 ;  /* 0x03086003000075a7 */ /* 0x000e24000800017f */
[----:B0-----:R-:W-:Y:S05]  /*14270*/  @!P0 BRA `(.L_x_1350) ;  /* 0x0000001c00888947 */ /* 0x001fea0003800000 */
.L_x_1404:
[----:B------:R-:W-:Y:S05]  /*14280*/  BSYNC B1 ;  /* 0x0000000000017941 */ /* 0x000fea0003800000 */
.L_x_1349:
[----:B------:R-:W-:Y:S04]  /*14290*/  BSSY B1, `(.L_x_1351) ;  /* 0x0000009000017945 */ /* 0x000fe80003800000 */
[----:B------:R-:W-:Y:S05]  /*142a0*/  @P2 BRA `(.L_x_1352) ;  /* 0x00000000001c2947 */ /* 0x000fea0003800000 */
[----:B------:R-:W3:Y:S01]  /*142b0*/  S2R R2, SR_TID.X ;  /* 0x0000000000027919 */ /* 0x000ee20000002100 */
[----:B0-----:R-:W-:-:S04]  /*142c0*/  IMAD.MOV.U32 R3, RZ, RZ, 0x8000 ;  /* 0x00008000ff037424 */ /* 0x001fc800078e00ff */
[----:B------:R4:W-:Y:S01]  /*142d0*/  SYNCS.ARRIVE.TRANS64 RZ, [R0+URZ+0x30850], R3 ;  /* 0x0308500300ff79a7 */ /* 0x0009e2000800003f */
[----:B---3--:R-:W-:-:S04]  /*142e0*/  LOP3.LUT R2, R2, 0x1f, RZ, 0xc0, !PT ;  /* 0x0000001f02027812 */ /* 0x008fc800078ec0ff */
[----:B------:R-:W-:-:S13]  /*142f0*/  ISETP.NE.AND P0, PT, R2, RZ, PT ;  /* 0x000000ff0200720c */ /* 0x000fda0003f05270 */
[----:B----4-:R-:W-:Y:S05]  /*14300*/  @!P0 BRA `(.L_x_1352) ;  /* 0x0000000000048947 */ /* 0x010fea0003800000 */
[----:B------:R-:W-:Y:S01]  /*14310*/  BPT.TRAP 0x1 ;  /* 0x000000040000795c */ /* 0x000fe20000300000 */
.L_x_1352:
[----:B------:R-:W-:Y:S05]  /*14320*/  BSYNC B1 ;  /* 0x0000000000017941 */ /* 0x000fea0003800000 */
.L_x_1351:
[----:B------:R-:W3:Y:S01]  /*14330*/  LDL.LU R2, [R1] ;  /* 0x0000000001027983 */ /* 0x000ee20000300800 */
[----:B------:R-:W-:Y:S01]  /*14340*/  UIADD3 UR4, UP0, UR38, 0x470, URZ ;  /* 0x0000047026047890 */ /* 0x000fe2000ff1e03f */
[----:B------:R-:W-:Y:S01]  /*14350*/  PLOP3.LUT P0, PT, PT, PT, PT, 0x80, 0x0 ;  /* 0x000000000000781c */ /* 0x000fe20003f0f070 */
[----:B0-----:R-:W-:Y:S01]  /*14360*/  VIADD R0, R0, 0x30850 ;  /* 0x0003085000007836 */ /* 0x001fe20000000000 */
[----:B------:R-:W-:Y:S01]  /*14370*/  UMOV UR6, 0x0 ;  /* 0x0000000000067882 */ /* 0x000fe20000000000 */
[----:B------:R-:W-:Y:S01]  /*14380*/  UIADD3.X UR5, URZ, UR39, URZ, UP0, !UPT ;  /* 0x000000273f057290 */ /* 0x000fe200087fe43f */
[----:B------:R-:W-:Y:S01]  /*14390*/  UMOV UR7, 0x14f00000 ;  /* 0x14f0000000077882 */ /* 0x000fe20000000000 */
[----:B------:R-:W-:Y:S01]  /*143a0*/  UMOV UR10, URZ ;  /* 0x0000003f000a7c82 */ /* 0x000fe20008000000 */
[----:B---3--:R-:W-:Y:S02]  /*143b0*/  IMAD.SHL.U32 R3, R2, 0x40, RZ ;  /* 0x0000004002037824 */ /* 0x008fe400078e00ff */
[----:B------:R-:W-:-:S04]  /*143c0*/  IMAD R2, R18, 0x8000, R17 ;  /* 0x0000800012027824 */ /* 0x000fc800078e0211 */
[----:B------:R-:W-:-:S07]  /*143d0*/  VIADD R4, R2, 0x400 ;  /* 0x0000040002047836 */ /* 0x000fce0000000000 */
.L_x_1353:
        /* <DEDUP_REMOVED lines=15> */
.L_x_1354:
        /* <DEDUP_REMOVED lines=15> */
.L_x_1355:
        /* <DEDUP_REMOVED lines=15> */
.L_x_1356:
        /* <DEDUP_REMOVED lines=9> */
[----:B---3--:R-:W-:Y:S05]  /*14740*/  @P0 BRA.U.ANY `(.L_x_1356) ;  /* 0xfffffffd00d80947 */ /* 0x008fea000393ffff */
.L_x_1348:
[----:B------:R-:W-:Y:S05]  /*14750*/  BSYNC B0 ;  /* 0x0000000000007941 */ /* 0x000fea0003800000 */
.L_x_1347:
[----:B------:R-:W3:Y:S01]  /*14760*/  LDL.LU R4, [R1+0x8] ;  /* 0x0000080001047983 */ /* 0x000ee20000300800 */
[----:B------:R-:W-:-:S05]  /*14770*/  VIADD R18, R18, 0x1 ;  /* 0x0000000112127836 */ /* 0x000fca0000000000 */
[----:B------:R-:W-:-:S04]  /*14780*/  ISETP.NE.AND P0, PT, R18, 0x2, PT ;  /* 0x000000021200780c */ /* 0x000fc80003f05270 */
[----:B0-----:R-:W-:Y:S02]  /*14790*/  SEL R0, RZ, 0x1, P0 ;  /* 0x00000001ff007807 */ /* 0x001fe40000000000 */
[----:B------:R-:W-:Y:S02]  /*147a0*/  SEL R18, R18, RZ, P0 ;  /* 0x000000ff12127207 */ /* 0x000fe40000000000 */
[----:B---3--:R-:W-:-:S05]  /*147b0*/  LOP3.LUT R4, R4, R0, RZ, 0x3c, !PT ;  /* 0x0000000004047212 */ /* 0x008fca00078e3cff */
[----:B------:R0:W-:Y:S02]  /*147c0*/  STL [R1+0x8], R4 ;  /* 0x0000080401007387 */ /* 0x0001e40000100800 */
.L_x_1264:
[----:B------:R-:W-:Y:S05]  /*147d0*/  BSYNC B7 ;  /* 0x0000000000077941 */ /* 0x000fea0003800000 */
.L_x_1262:
[----:B------:R4:W5:Y:S01]  /*147e0*/  LDL R2, [R1+0x14] ;  /* 0x0000140001027983 */ /* 0x0009620000100800 */
[----:B------:R-:W-:-:S13]  /*147f0*/  LOP3.LUT P0, RZ, R19, 0x4, RZ, 0xc0, !PT ;  /* 0x0000000413ff7812 */ /* 0x000fda000780c0ff */
[----:B----4-:R-:W-:Y:S05]  /*14800*/  @!P0 BRA `(.L_x_1357) ;  /* 0x0000000000288947 */ /* 0x010fea0003800000 */
[----:B------:R-:W-:Y:S05]  /*14810*/  WARPSYNC.ALL ;  /* 0x0000000000007948 */ /* 0x000fea0003800000 */
[----:B------:R-:W4:Y:S08]  /*14820*/  S2UR UR5, SR_CgaCtaId ;  /* 0x00000000000579c3 */ /* 0x000f300000008800 */
[----:B------:R-:W-:Y:S06]  /*14830*/  BAR.SYNC.DEFER_BLOCKING 0x5, 0x180 ;  /* 0x0146000000007b1d */ /* 0x000fec0000010000 */
[----:B------:R-:W-:-:S02]  /*14840*/  UMOV UR4, 0x400 ;  /* 0x0000040000047882 */ /* 0x000fc40000000000 */
[----:B----4-:R-:W-:-:S06]  /*14850*/  ULEA UR4, UR5, UR4, 0x18 ;  /* 0x0000000405047291 */ /* 0x010fcc000f8ec03f */
[----:B------:R-:W-:-:S05]  /*14860*/  IMAD.U32 R17, RZ, RZ, UR4 ;  /* 0x00000004ff117e24 */ /* 0x000fca000f8e00ff */
[----:B-----5:R-:W4:Y:S04]  /*14870*/  LDS R2, [R17+0x308d0] ;  /* 0x0308d00011027984 */ /* 0x020f280000000800 */
[----:B----4-:R4:W-:Y:S01]  /*14880*/  STL [R1+0x14], R2 ;  /* 0x0000140201007387 */ /* 0x0109e20000100800 */
[----:B------:R-:W-:Y:S06]  /*14890*/  BAR.ARV 0x4, 0x180 ;  /* 0x0106000000007b1d */ /* 0x000fec0000002000 */
[----:B------:R-:W-:Y:S05]  /*148a0*/  BRA `(.L_x_1358) ;  /* 0x00000000002c7947 */ /* 0x000fea0003800000 */
.L_x_1357:
[----:B------:R-:W-:-:S03]  /*148b0*/  UMOV UR4, 0xffffffff ;  /* 0xffffffff00047882 */ /* 0x000fc60000000000 */
[----:B------:R-:W-:Y:S05]  /*148c0*/  BRA.DIV UR4, `(.L_x_1359) ;  /* 0x0000001a04087947 */ /* 0x000fea000b800000 */
[----:B-----5:R4:W0:Y:S02]  /*148d0*/  SHFL.IDX PT, R14, R2, RZ, 0x1f ;  /* 0x00001fff020e7589 */ /* 0x02082400000e0000 */
.L_x_1407:
[----:B------:R-:W5:Y:S01]  /*148e0*/  @!P1 S2R R3, SR_CgaCtaId ;  /* 0x0000000000039919 */ /* 0x000f620000008800 */
[----:B------:R-:W-:Y:S05]  /*148f0*/  WARPSYNC.ALL ;  /* 0x0000000000007948 */ /* 0x000fea0003800000 */
[----:B------:R-:W-:Y:S01]  /*14900*/  BAR.SYNC.DEFER_BLOCKING 0x4, 0x180 ;  /* 0x0106000000007b1d */ /* 0x000fe20000010000 */
[----:B---3--:R-:W-:-:S05]  /*14910*/  @!P1 MOV R0, 0x400 ;  /* 0x0000040000009802 */ /* 0x008fca0000000f00 */
[----:B0-----:R0:W-:Y:S01]  /*14920*/  STL [R1+0x14], R14 ;  /* 0x0000140e01007387 */ /* 0x0011e20000100800 */
[----:B-----5:R-:W-:-:S05]  /*14930*/  @!P1 LEA R17, R3, R0, 0x18 ;  /* 0x0000000003119211 */ /* 0x020fca00078ec0ff */
[----:B------:R0:W-:Y:S01]  /*14940*/  @!P1 STS [R17+0x308d0], R2 ;  /* 0x0308d00211009388 */ /* 0x0001e20000000800 */
[----:B------:R-:W-:Y:S06]  /*14950*/  BAR.ARV 0x5, 0x180 ;  /* 0x0146000000007b1d */ /* 0x000fec0000002000 */
.L_x_1358:
[----:B---3--:R-:W3:Y:S01]  /*14960*/  LDL R0, [R1+0x14] ;  /* 0x0000140001007983 */ /* 0x008ee20000100800 */
[----:B------:R-:W-:Y:S02]  /*14970*/  ULDC UR4, c[0x0][0xc38] ;  /* 0x00030e0000047ab9 */ /* 0x000fe40000000800 */
[----:B---3--:R-:W-:-:S13]  /*14980*/  ISETP.GE.AND P0, PT, R0, UR4, PT ;  /* 0x0000000400007c0c */ /* 0x008fda000bf06270 */
[----:B------:R-:W-:Y:S05]  /*14990*/  @!P0 BRA `(.L_x_1360) ;  /* 0xffffffa800f88947 */ /* 0x000fea000383ffff */
.L_x_1253:
[----:B0-----:R-:W3:Y:S01]  /*149a0*/  LDL.LU R0, [R1+0x18] ;  /* 0x0000180001007983 */ /* 0x001ee20000300800 */
[----:B------:R-:W-:Y:S01]  /*149b0*/  BSSY B0, `(.L_x_1361) ;  /* 0x000000b000007945 */ /* 0x000fe20003800000 */
[----:B------:R-:W0:Y:S01]  /*149c0*/  S2R R5, SR_CgaCtaId ;  /* 0x0000000000057919 */ /* 0x000e220000008800 */
[----:B---3--:R-:W-:-:S05]  /*149d0*/  VIADD R0, R0, 0x1 ;  /* 0x0000000100007836 */ /* 0x008fca0000000000 */
[----:B----4-:R-:W-:-:S04]  /*149e0*/  LEA.HI R2, R0, R0, RZ, 0x1 ;  /* 0x0000000000027211 */ /* 0x010fc800078f08ff */
[----:B------:R-:W-:-:S05]  /*149f0*/  LOP3.LUT R3, R2, 0xfffffffe, RZ, 0xc0, !PT ;  /* 0xfffffffe02037812 */ /* 0x000fca00078ec0ff */
[----:B------:R-:W-:Y:S01]  /*14a00*/  IMAD.IADD R3, R0, 0x1, -R3 ;  /* 0x0000000100037824 */ /* 0x000fe200078e0a03 */
[----:B------:R-:W-:-:S04]  /*14a10*/  MOV R0, 0x400 ;  /* 0x0000040000007802 */ /* 0x000fc80000000f00 */
[----:B0-----:R-:W-:Y:S02]  /*14a20*/  LEA R0, R5, R0, 0x18 ;  /* 0x0000000005007211 */ /* 0x001fe400078ec0ff */
[----:B------:R-:W-:-:S04]  /*14a30*/  SHF.L.U32 R3, R3, 0x1f, RZ ;  /* 0x0000001f03037819 */ /* 0x000fc800000006ff */
[----:B------:R-:W0:Y:S02]  /*14a40*/  SYNCS.PHASECHK.TRANS64.TRYWAIT P0, [R0+URZ+0x30820], R3 ;  /* 0x03082003000075a7 */ /* 0x000e24000800017f */
[----:B0-----:R-:W-:Y:S05]  /*14a50*/  @!P0 BRA `(.L_x_1362) ;  /* 0x0000001400cc8947 */ /* 0x001fea0003800000 */
.L_x_1408:
[----:B------:R-:W-:Y:S05]  /*14a60*/  BSYNC B0 ;  /* 0x0000000000007941 */ /* 0x000fea0003800000 */
.L_x_1361:
[----:B------:R-:W-:-:S03]  /*14a70*/  UMOV UR4, 0xffffffff ;  /* 0xffffffff00047882 */ /* 0x000fc60000000000 */
[----:B------:R-:W-:Y:S05]  /*14a80*/  BRA.DIV UR4, `(.L_x_1363) ;  /* 0x0000001604d47947 */ /* 0x000fea000b800000 */
[----:B------:R-:W3:Y:S02]  /*14a90*/  S2R R2, SR_TID.X ;  /* 0x0000000000027919 */ /* 0x000ee40000002100 */
[----:B---3--:R-:W-:-:S04]  /*14aa0*/  SHF.R.U32.HI R2, RZ, 0x5, R2 ;  /* 0x00000005ff027819 */ /* 0x008fc80000011602 */
[----:B------:R-:W-:-:S05]  /*14ab0*/  LOP3.LUT R2, R2, 0x3, RZ, 0xc0, !PT ;  /* 0x0000000302027812 */ /* 0x000fca00078ec0ff */
[----:B------:R3:W4:Y:S02]  /*14ac0*/  SHFL.IDX PT, R14, R2, RZ, 0x1f ;  /* 0x00001fff020e7589 */ /* 0x00072400000e0000 */
.L_x_1411:
[----:B----4-:R-:W-:Y:S01]  /*14ad0*/  ISETP.NE.AND P0, PT, R14, RZ, PT ;  /* 0x000000ff0e00720c */ /* 0x010fe20003f05270 */
[----:B------:R-:W-:-:S12]  /*14ae0*/  BSSY B0, `(.L_x_1364) ;  /* 0x0000027000007945 */ /* 0x000fd80003800000 */
[----:B------:R-:W-:Y:S05]  /*14af0*/  @P0 BRA `(.L_x_1365) ;  /* 0x0000000000940947 */ /* 0x000fea0003800000 */
[----:B------:R-:W-:-:S03]  /*14b00*/  UMOV UR4, 0xffffffff ;  /* 0xffffffff00047882 */ /* 0x000fc60000000000 */
[----:B------:R-:W-:Y:S05]  /*14b10*/  BRA.DIV UR4, `(.L_x_1366) ;  /* 0x0000001604e47947 */ /* 0x000fea000b800000 */
[----:B------:R-:W-:-:S13]  /*14b20*/  ELECT P6, URZ, PT ;  /* 0x00000000003f782f */ /* 0x000fda00038c0000 */
.L_x_1414:
        /* <DEDUP_REMOVED lines=8> */
.L_x_1367:
[----:B------:R-:W3:Y:S01]  /*14bb0*/  LDL.LU R7, [R1+0x8] ;  /* 0x0000080001077983 */ /* 0x000ee20000300800 */
[----:B0-----:R-:W-:Y:S02]  /*14bc0*/  VIADD R3, R0, 0x30840 ;  /* 0x0003084000037836 */ /* 0x001fe40000000000 */
[C---:B------:R-:W-:Y:S02]  /*14bd0*/  VIADD R2, R18.reuse, 0x1 ;  /* 0x0000000112027836 */ /* 0x040fe40000000000 */
[----:B------:R-:W-:-:S03]  /*14be0*/  IMAD R6, R18, 0x8, R3 ;  /* 0x0000000812067824 */ /* 0x000fc600078e0203 */
[----:B------:R-:W-:-:S04]  /*14bf0*/  ISETP.NE.AND P1, PT, R2, 0x2, PT ;  /* 0x000000020200780c */ /* 0x000fc80003f25270 */
[----:B------:R-:W-:Y:S02]  /*14c00*/  SEL R4, RZ, 0x1, P1 ;  /* 0x00000001ff047807 */ /* 0x000fe40000800000 */
[C---:B---3--:R-:W-:Y:S02]  /*14c10*/  SHF.L.U32 R5, R7.reuse, 0x1f, RZ ;  /* 0x0000001f07057819 */ /* 0x048fe400000006ff */
[----:B------:R-:W-:Y:S02]  /*14c20*/  LOP3.LUT R7, R7, R4, RZ, 0x3c, !PT ;  /* 0x0000000407077212 */ /* 0x000fe400078e3cff */
[----:B------:R-:W0:Y:S01]  /*14c30*/  SYNCS.PHASECHK.TRANS64.TRYWAIT P0, [R6+URZ], R5 ;  /* 0x00000005060075a7 */ /* 0x000e22000800017f */
[----:B------:R-:W-:Y:S02]  /*14c40*/  SEL R4, R2, RZ, P1 ;  /* 0x000000ff02047207 */ /* 0x000fe40000800000 */
[----:B------:R-:W-:-:S03]  /*14c50*/  SHF.L.U32 R2, R7, 0x1f, RZ ;  /* 0x0000001f07027819 */ /* 0x000fc600000006ff */
[----:B------:R-:W-:Y:S01]  /*14c60*/  IMAD R3, R4, 0x8, R3 ;  /* 0x0000000804037824 */ /* 0x000fe200078e0203 */
[----:B0-----:R-:W-:Y:S06]  /*14c70*/  @!P0 BRA `(.L_x_1368) ;  /* 0x0000001400ac8947 */ /* 0x001fec0003800000 */
.L_x_1415:
[----:B------:R-:W3:Y:S02]  /*14c80*/  SYNCS.PHASECHK.TRANS64.TRYWAIT P0, [R3+URZ], R2 ;  /* 0x00000002030075a7 */ /* 0x000ee4000800017f */
[----:B---3--:R-:W-:Y:S05]  /*14c90*/  @!P0 BRA `(.L_x_1369) ;  /* 0x0000001400b88947 */ /* 0x008fea0003800000 */
.L_x_1416:
[----:B------:R-:W-:Y:S05]  /*14ca0*/  @!P2 BRA `(.L_x_1370) ;  /* 0x000000000004a947 */ /* 0x000fea0003800000 */
[----:B------:R-:W-:Y:S01]  /*14cb0*/  BPT.TRAP 0x1 ;  /* 0x000000040000795c */ /* 0x000fe20000300000 */
.L_x_1370:
[----:B---3--:R-:W-:-:S04]  /*14cc0*/  VIADD R3, R0, 0x30860 ;  /* 0x0003086000037836 */ /* 0x008fc80000000000 */
[----:B------:R-:W-:-:S04]  /*14cd0*/  IMAD R18, R18, 0x8, R3 ;  /* 0x0000000812127824 */ /* 0x000fc800078e0203 */
[----:B------:R-:W3:Y:S02]  /*14ce0*/  SYNCS.PHASECHK.TRANS64.TRYWAIT P0, [R18+URZ], R5 ;  /* 0x00000005120075a7 */ /* 0x000ee4000800017f */
[----:B---3--:R-:W-:Y:S05]  /*14cf0*/  @!P0 BRA `(.L_x_1371) ;  /* 0x0000001400b48947 */ /* 0x008fea0003800000 */
.L_x_1417:
[----:B------:R-:W-:-:S07]  /*14d00*/  IMAD R3, R4, 0x8, R3 ;  /* 0x0000000804037824 */ /* 0x000fce00078e0203 */
.L_x_1372:
[----:B----4-:R4:W0:Y:S02]  /*14d10*/  SYNCS.PHASECHK.TRANS64.TRYWAIT P0, [R3+URZ], R2 ;  /* 0x00000002030075a7 */ /* 0x010824000800017f */
[----:B0-----:R-:W-:Y:S05]  /*14d20*/  @!P0 NANOSLEEP.SYNCS 0x989680 ;  /* 0x009896800000895d */ /* 0x001fea0003900000 */
[----:B------:R-:W0:Y:S02]  /*14d30*/  @!P0 SYNCS.PHASECHK.TRANS64 P0, [R3+URZ], R2 ;  /* 0x00000002030085a7 */ /* 0x000e24000800007f */
[----:B0-----:R-:W-:Y:S05]  /*14d40*/  @!P0 BRA `(.L_x_1372) ;  /* 0xfffffffc00f08947 */ /* 0x001fea000383ffff */
.L_x_1365:
[----:B------:R-:W-:Y:S05]  /*14d50*/  BSYNC B0 ;  /* 0x0000000000007941 */ /* 0x000fea0003800000 */
.L_x_1364:
[----:B------:R-:W-:Y:S05]  /*14d60*/  EXIT ;  /* 0x000000000000794d */ /* 0x000fea0003800000 */
.L_x_1166:
[----:B0-----:R-:W-:-:S04]  /*14d70*/  IMAD.U32 R3, RZ, RZ, UR37 ;  /* 0x00000025ff037e24 */ /* 0x001fc8000f8e00ff */
[----:B------:R0:W1:Y:S03]  /*14d80*/  SYNCS.PHASECHK.TRANS64.TRYWAIT P1, [R3+URZ+0x30800], R0 ;  /* 0x03080000030075a7 */ /* 0x000066000802017f */
[----:B-1----:R-:W-:Y:S05]  /*14d90*/  @!P1 NANOSLEEP.SYNCS 0x989680 ;  /* 0x009896800000995d */ /* 0x002fea0003900000 */
[----:B------:R-:W1:Y:S02]  /*14da0*/  @!P1 SYNCS.PHASECHK.TRANS64 P1, [R3+URZ+0x30800], R0 ;  /* 0x03080000030095a7 */ /* 0x000e64000802007f */
[----:B-1----:R-:W-:Y:S05]  /*14db0*/  @!P1 BRA `(.L_x_1166) ;  /* 0xfffffffc00ec9947 */ /* 0x002fea000383ffff */
[----:B------:R-:W-:Y:S05]  /*14dc0*/  BRA `(.L_x_1373) ;  /* 0xfffffecc00c47947 */ /* 0x000fea000383ffff */
.L_x_1170:
[----:B-1----:R1:W2:Y:S02]  /*14dd0*/  SYNCS.PHASECHK.TRANS64.TRYWAIT P2, [R3+URZ+0x30830], R0 ;  /* 0x03083000030075a7 */ /* 0x0022a4000804017f */
[----:B--2---:R-:W-:Y:S05]  /*14de0*/  @!P2 NANOSLEEP.SYNCS 0x989680 ;  /* 0x009896800000a95d */ /* 0x004fea0003900000 */
[----:B------:R-:W2:Y:S02]  /*14df0*/  @!P2 SYNCS.PHASECHK.TRANS64 P2, [R3+URZ+0x30830], R0 ;  /* 0x030830000300a5a7 */ /* 0x000ea4000804007f */
[----:B--2---:R-:W-:Y:S05]  /*14e00*/  @!P2 BRA `(.L_x_1170) ;  /* 0xfffffffc00f0a947 */ /* 0x004fea000383ffff */
[----:B------:R-:W-:Y:S05]  /*14e10*/  BRA `(.L_x_1169) ;  /* 0xfffffecc00e87947 */ /* 0x000fea000383ffff */
.L_x_1186:
[----:B-1----:R-:W-:-:S04]  /*14e20*/  IMAD.U32 R21, RZ, RZ, UR6 ;  /* 0x00000006ff157e24 */ /* 0x002fc8000f8e00ff */
[----:B------:R1:W2:Y:S03]  /*14e30*/  SYNCS.PHASECHK.TRANS64.TRYWAIT P2, [R21+URZ+0x30830], R20 ;  /* 0x03083014150075a7 */ /* 0x0002a6000804017f */
[----:B--2---:R-:W-:Y:S05]  /*14e40*/  @!P2 NANOSLEEP.SYNCS 0x989680 ;  /* 0x009896800000a95d */ /* 0x004fea0003900000 */
[----:B------:R-:W2:Y:S02]  /*14e50*/  @!P2 SYNCS.PHASECHK.TRANS64 P2, [R21+URZ+0x30830], R20 ;  /* 0x030830141500a5a7 */ /* 0x000ea4000804007f */
[----:B--2---:R-:W-:Y:S05]  /*14e60*/  @!P2 BRA `(.L_x_1186) ;  /* 0xfffffffc00eca947 */ /* 0x004fea000383ffff */
[----:B------:R-:W-:Y:S05]  /*14e70*/  BRA `(.L_x_1185) ;  /* 0xfffffef400c07947 */ /* 0x000fea000383ffff */
.L_x_1190:
[----:B-1----:R-:W-:-:S04]  /*14e80*/  IMAD.U32 R21, RZ, RZ, UR10 ;  /* 0x0000000aff157e24 */ /* 0x002fc8000f8e00ff */
[----:B------:R1:W3:Y:S03]  /*14e90*/  SYNCS.PHASECHK.TRANS64.TRYWAIT P2, [R21+URZ+0x30850], R0 ;  /* 0x03085000150075a7 */ /* 0x0002e6000804017f */
[----:B---3--:R-:W-:Y:S05]  /*14ea0*/  @!P2 NANOSLEEP.SYNCS 0x989680 ;  /* 0x009896800000a95d */ /* 0x008fea0003900000 */
[----:B------:R-:W3:Y:S02]  /*14eb0*/  @!P2 SYNCS.PHASECHK.TRANS64 P2, [R21+URZ+0x30850], R0 ;  /* 0x030850001500a5a7 */ /* 0x000ee4000804007f */
[----:B---3--:R-:W-:Y:S05]  /*14ec0*/  @!P2 BRA `(.L_x_1190) ;  /* 0xfffffffc00eca947 */ /* 0x008fea000383ffff */
[----:B------:R-:W-:Y:S05]  /*14ed0*/  BRA `(.L_x_1189) ;  /* 0xffffff0400487947 */ /* 0x000fea000383ffff */
.L_x_1207:
[----:B-1----:R-:W-:-:S04]  /*14ee0*/  IMAD.U32 R4, RZ, RZ, UR5 ;  /* 0x00000005ff047e24 */ /* 0x002fc8000f8e00ff */
[----:B------:R1:W2:Y:S03]  /*14ef0*/  SYNCS.PHASECHK.TRANS64.TRYWAIT P2, [R4+URZ+0x30830], R3 ;  /* 0x03083003040075a7 */ /* 0x0002a6000804017f */
[----:B--2---:R-:W-:Y:S05]  /*14f00*/  @!P2 NANOSLEEP.SYNCS 0x989680 ;  /* 0x009896800000a95d */ /* 0x004fea0003900000 */
[----:B------:R-:W2:Y:S02]  /*14f10*/  @!P2 SYNCS.PHASECHK.TRANS64 P2, [R4+URZ+0x30830], R3 ;  /* 0x030830030400a5a7 */ /* 0x000ea4000804007f */
[----:B--2---:R-:W-:Y:S05]  /*14f20*/  @!P2 BRA `(.L_x_1207) ;  /* 0xfffffffc00eca947 */ /* 0x004fea000383ffff */
[----:B------:R-:W-:Y:S05]  /*14f30*/  BRA `(.L_x_1206) ;  /* 0xffffff20002c7947 */ /* 0x000fea000383ffff */
.L_x_1211:
[----:B01----:R-:W-:-:S04]  /*14f40*/  IMAD.U32 R3, RZ, RZ, UR14 ;  /* 0x0000000eff037e24 */ /* 0x003fc8000f8e00ff */
[----:B------:R0:W1:Y:S03]  /*14f50*/  SYNCS.PHASECHK.TRANS64.TRYWAIT P2, [R3+URZ+0x30850], R0 ;  /* 0x03085000030075a7 */ /* 0x000066000804017f */
[----:B-1----:R-:W-:Y:S05]  /*14f60*/  @!P2 NANOSLEEP.SYNCS 0x989680 ;  /* 0x009896800000a95d */ /* 0x002fea0003900000 */
[----:B------:R-:W1:Y:S02]  /*14f70*/  @!P2 SYNCS.PHASECHK.TRANS64 P2, [R3+URZ+0x30850], R0 ;  /* 0x030850000300a5a7 */ /* 0x000e64000804007f */
[----:B-1----:R-:W-:Y:S05]  /*14f80*/  @!P2 BRA `(.L_x_1211) ;  /* 0xfffffffc00eca947 */ /* 0x002fea000383ffff */
[----:B------:R-:W-:Y:S05]  /*14f90*/  BRA `(.L_x_1210) ;  /* 0xffffff2c00b47947 */ /* 0x000fea000383ffff */
.L_x_1217:
[----:B-1----:R-:W-:-:S04]  /*14fa0*/  IMAD.U32 R4, RZ, RZ, UR5 ;  /* 0x00000005ff047e24 */ /* 0x002fc8000f8e00ff */
[----:B------:R1:W2:Y:S03]  /*14fb0*/  SYNCS.PHASECHK.TRANS64.TRYWAIT P2, [R4+URZ+0x30830], R3 ;  /* 0x03083003040075a7 */ /* 0x0002a6000804017f */
[----:B--2---:R-:W-:Y:S05]  /*14fc0*/  @!P2 NANOSLEEP.SYNCS 0x989680 ;  /* 0x009896800000a95d */ /* 0x004fea0003900000 */
[----:B------:R-:W2:Y:S02]  /*14fd0*/  @!P2 SYNCS.PHASECHK.TRANS64 P2, [R4+URZ+0x30830], R3 ;  /* 0x030830030400a5a7 */ /* 0x000ea4000804007f */
[----:B--2---:R-:W-:Y:S05]  /*14fe0*/  @!P2 BRA `(.L_x_1217) ;  /* 0xfffffffc00eca947 */ /* 0x004fea000383ffff */
[----:B------:R-:W-:Y:S05]  /*14ff0*/  BRA `(.L_x_1216) ;  /* 0xffffff3c00347947 */ /* 0x000fea000383ffff */
.L_x_1221:
[----:B01----:R-:W-:-:S04]  /*15000*/  IMAD.U32 R3, RZ, RZ, UR14 ;  /* 0x0000000eff037e24 */ /* 0x003fc8000f8e00ff */
[----:B------:R0:W1:Y:S03]  /*15010*/  SYNCS.PHASECHK.TRANS64.TRYWAIT P2, [R3+URZ+0x30850], R0 ;  /* 0x03085000030075a7 */ /* 0x000066000804017f */
[----:B-1----:R-:W-:Y:S05]  /*15020*/  @!P2 NANOSLEEP.SYNCS 0x989680 ;  /* 0x009896800000a95d */ /* 0x002fea0003900000 */
[----:B------:R-:W1:Y:S02]  /*15030*/  @!P2 SYNCS.PHASECHK.TRANS64 P2, [R3+URZ+0x30850], R0 ;  /* 0x030850000300a5a7 */ /* 0x000e64000804007f */
[----:B-1----:R-:W-:Y:S05]  /*15040*/  @!P2 BRA `(.L_x_1221) ;  /* 0xfffffffc00eca947 */ /* 0x002fea000383ffff */
[----:B------:R-:W-:Y:S05]  /*15050*/  BRA `(.L_x_1220) ;  /* 0xffffff4800bc7947 */ /* 0x000fea000383ffff */
.L_x_1234:
[----:B-1----:R-:W-:-:S04]  /*15060*/  IMAD.U32 R7, RZ, RZ, UR7 ;  /* 0x00000007ff077e24 */ /* 0x002fc8000f8e00ff */
[----:B------:R1:W2:Y:S03]  /*15070*/  SYNCS.PHASECHK.TRANS64.TRYWAIT P0, [R7+URZ+0x30850], R0 ;  /* 0x03085000070075a7 */ /* 0x0002a6000800017f */
[----:B--2---:R-:W-:Y:S05]  /*15080*/  @!P0 NANOSLEEP.SYNCS 0x989680 ;  /* 0x009896800000895d */ /* 0x004fea0003900000 */
[----:B------:R-:W2:Y:S02]  /*15090*/  @!P0 SYNCS.PHASECHK.TRANS64 P0, [R7+URZ+0x30850], R0 ;  /* 0x03085000070085a7 */ /* 0x000ea4000800007f */
[----:B--2---:R-:W-:Y:S05]  /*150a0*/  @!P0 BRA `(.L_x_1234) ;  /* 0xfffffffc00ec8947 */ /* 0x004fea000383ffff */
[----:B------:R-:W-:Y:S05]  /*150b0*/  BRA `(.L_x_1233) ;  /* 0xffffff6800c47947 */ /* 0x000fea000383ffff */
.L_x_1270:
[----:B------:R-:W-:Y:S02]  /*150c0*/  IMAD.MOV.U32 R13, RZ, RZ, R4 ;  /* 0x000000ffff0d7224 */ /* 0x000fe400078e0004 */
[----:B------:R-:W-:Y:S02]  /*150d0*/  IMAD.MOV.U32 R12, RZ, RZ, RZ ;  /* 0x000000ffff0c7224 */ /* 0x000fe400078e00ff */
[----:B------:R-:W-:Y:S02]  /*150e0*/  IMAD.MOV.U32 R11, RZ, RZ, 0x1f ;  /* 0x0000001fff0b7424 */ /* 0x000fe400078e00ff */
[----:B------:R-:W-:-:S07]  /*150f0*/  IMAD.MOV.U32 R15, RZ, RZ, -0x1 ;  /* 0xffffffffff0f7424 */ /* 0x000fce00078e00ff */
[----:B0-----:R-:W-:Y:S05]  /*15100*/  WARPSYNC.COLLECTIVE R15, `(.L_x_1374) ;  /* 0x000000000f087348 */ /* 0x001fea0003c00000 */
[----:B------:R1:W2:Y:S02]  /*15110*/  SHFL.IDX P6, R14, R13, R12, R11 ;  /* 0x0000000c0d0e7389 */ /* 0x0002a400000c000b */
[----:B012---:R-:W-:Y:S01]  /*15120*/  ENDCOLLECTIVE ;  /* 0x000000000000791b */ /* 0x007fe20003800000 */
.L_x_1374:
[----:B------:R-:W-:Y:S05]  /*15130*/  BRA `(.L_x_1375) ;  /* 0xffffffb000bc7947 */ /* 0x000fea000383ffff */
.L_x_1272:
[----:B------:R-:W-:Y:S01]  /*15140*/  BSSY B0, `(.L_x_1376) ;  /* 0x0000006000007945 */ /* 0x000fe20003800000 */
[----:B------:R-:W-:-:S07]  /*15150*/  IMAD.MOV.U32 R15, RZ, RZ, -0x1 ;  /* 0xffffffffff0f7424 */ /* 0x000fce00078e00ff */
[----:B01----:R-:W-:Y:S05]  /*15160*/  WARPSYNC.COLLECTIVE R15, `(.L_x_1377) ;  /* 0x000000000f0c7348 */ /* 0x003fea0003c00000 */
[----:B------:R-:W-:Y:S02]  /*15170*/  ELECT P6, UR62, PT ;  /* 0x00000000003e782f */ /* 0x000fe400038c0000 */
[----:B------:R-:W-:Y:S01]  /*15180*/  MOV R14, UR62 ;  /* 0x0000003e000e7c02 */ /* 0x000fe20008000f00 */
[----:B01----:R-:W-:Y:S10]  /*15190*/  ENDCOLLECTIVE ;  /* 0x000000000000791b */ /* 0x003ff40003800000 */
.L_x_1377:
[----:B------:R-:W-:Y:S05]  /*151a0*/  BSYNC B0 ;  /* 0x0000000000007941 */ /* 0x000fea0003800000 */
.L_x_1376:
[----:B------:R-:W-:Y:S05]  /*151b0*/  BRA `(.L_x_1378) ;  /* 0xffffffb000c07947 */ /* 0x000fea000383ffff */
.L_x_1274:
[----:B--2---:R2:W3:Y:S02]  /*151c0*/  SYNCS.PHASECHK.TRANS64.TRYWAIT P0, [R0+URZ+0x30840], R2 ;  /* 0x03084002000075a7 */ /* 0x0044e4000800017f */
[----:B---3--:R-:W-:Y:S05]  /*151d0*/  @!P0 NANOSLEEP.SYNCS 0x989680 ;  /* 0x009896800000895d */ /* 0x008fea0003900000 */
[----:B------:R-:W3:Y:S02]  /*151e0*/  @!P0 SYNCS.PHASECHK.TRANS64 P0, [R0+URZ+0x30840], R2 ;  /* 0x03084002000085a7 */ /* 0x000ee4000800007f */
[----:B---3--:R-:W-:Y:S05]  /*151f0*/  @!P0 BRA `(.L_x_1274) ;  /* 0xfffffffc00f08947 */ /* 0x008fea000383ffff */
[----:B------:R-:W-:Y:S05]  /*15200*/  BRA `(.L_x_1379) ;  /* 0xffffffb4001c7947 */ /* 0x000fea000383ffff */
.L_x_1278:
[----:B------:R-:W-:Y:S02]  /*15210*/  IMAD.MOV.U32 R13, RZ, RZ, R5 ;  /* 0x000000ffff0d7224 */ /* 0x000fe400078e0005 */
[----:B------:R-:W-:Y:S02]  /*15220*/  IMAD.MOV.U32 R12, RZ, RZ, RZ ;  /* 0x000000ffff0c7224 */ /* 0x000fe400078e00ff */
[----:B------:R-:W-:Y:S02]  /*15230*/  IMAD.MOV.U32 R11, RZ, RZ, 0x181f ;  /* 0x0000181fff0b7424 */ /* 0x000fe400078e00ff */
[----:B------:R-:W-:Y:S02]  /*15240*/  IMAD.MOV.U32 R15, RZ, RZ, -0x1 ;  /* 0xffffffffff0f7424 */ /* 0x000fe400078e00ff */
[----:B------:R-:W-:-:S07]  /*15250*/  VIADD R0, R10, UR43 ;  /* 0x0000002b0a007c36 */ /* 0x000fce0008000000 */
[----:B-----5:R-:W-:Y:S05]  /*15260*/  WARPSYNC.COLLECTIVE R15, `(.L_x_1380) ;  /* 0x000000000f087348 */ /* 0x020fea0003c00000 */
[----:B------:R0:W1:Y:S02]  /*15270*/  SHFL.IDX P6, R14, R13, R12, R11 ;  /* 0x0000000c0d0e7389 */ /* 0x00006400000c000b */
[----:B01---5:R-:W-:Y:S01]  /*15280*/  ENDCOLLECTIVE ;  /* 0x000000000000791b */ /* 0x023fe20003800000 */
.L_x_1380:
[----:B------:R-:W-:Y:S02]  /*15290*/  IMAD.MOV.U32 R13, RZ, RZ, R6 ;  /* 0x000000ffff0d7224 */ /* 0x000fe400078e0006 */
[----:B------:R-:W-:-:S07]  /*152a0*/  IMAD.MOV.U32 R2, RZ, RZ, R14 ;  /* 0x000000ffff027224 */ /* 0x000fce00078e000e */
[----:B------:R-:W-:Y:S05]  /*152b0*/  WARPSYNC.COLLECTIVE R15, `(.L_x_1381) ;  /* 0x000000000f087348 */ /* 0x000fea0003c00000 */
[----:B------:R0:W1:Y:S02]  /*152c0*/  SHFL.IDX P6, R14, R13, R12, R11 ;  /* 0x0000000c0d0e7389 */ /* 0x00006400000c000b */
[----:B01----:R-:W-:Y:S01]  /*152d0*/  ENDCOLLECTIVE ;  /* 0x000000000000791b */ /* 0x003fe20003800000 */
.L_x_1381:
[----:B------:R-:W-:Y:S01]  /*152e0*/  ULDC UR4, c[0x0][0x288] ;  /* 0x0000a20000047ab9 */ /* 0x000fe20000000800 */
[----:B------:R-:W-:Y:S01]  /*152f0*/  ULDC.64 UR6, c[0x0][0x208] ;  /* 0x0000820000067ab9 */ /* 0x000fe20000000a00 */
[----:B------:R-:W-:Y:S02]  /*15300*/  IMAD R4, R7, UR4, RZ ;  /* 0x0000000407047c24 */ /* 0x000fe4000f8e02ff */
[----:B------:R-:W-:-:S03]  /*15310*/  VIADD R7, R0, 0x10 ;  /* 0x0000001000077836 */ /* 0x000fc60000000000 */
        /* <DEDUP_REMOVED lines=20> */
.L_x_1382:
[----:B------:R-:W-:Y:S02]  /*15460*/  IMAD.MOV.U32 R13, RZ, RZ, R6 ;  /* 0x000000ffff0d7224 */ /* 0x000fe400078e0006 */
[----:B------:R-:W-:-:S07]  /*15470*/  IMAD.MOV.U32 R2, RZ, RZ, R14 ;  /* 0x000000ffff027224 */ /* 0x000fce00078e000e */
[----:B------:R-:W-:Y:S05]  /*15480*/  WARPSYNC.COLLECTIVE R15, `(.L_x_1383) ;  /* 0x000000000f087348 */ /* 0x000fea0003c00000 */
[----:B------:R0:W1:Y:S02]  /*15490*/  SHFL.IDX P6, R14, R13, R12, R11 ;  /* 0x0000000c0d0e7389 */ /* 0x00006400000c000b */
[----:B01----:R-:W-:Y:S01]  /*154a0*/  ENDCOLLECTIVE ;  /* 0x000000000000791b */ /* 0x003fe20003800000 */
.L_x_1383:
        /* <DEDUP_REMOVED lines=19> */
.L_x_1384:
[----:B------:R-:W-:-:S05]  /*155e0*/  VIADD R2, R0, 0x20 ;  /* 0x0000002000027836 */ /* 0x000fca0000000000 */
[----:B------:R-:W-:Y:S01]  /*155f0*/  ISETP.GE.AND P4, PT, R2, R4, PT ;  /* 0x000000040200720c */ /* 0x000fe20003f86270 */
[----:B------:R-:W-:Y:S02]  /*15600*/  IMAD.MOV.U32 R13, RZ, RZ, R6 ;  /* 0x000000ffff0d7224 */ /* 0x000fe400078e0006 */
[----:B------:R-:W-:-:S10]  /*15610*/  IMAD.MOV.U32 R2, RZ, RZ, R14 ;  /* 0x000000ffff027224 */ /* 0x000fd400078e000e */
[----:B------:R-:W-:Y:S05]  /*15620*/  WARPSYNC.COLLECTIVE R15, `(.L_x_1385) ;  /* 0x000000000f087348 */ /* 0x000fea0003c00000 */
[----:B------:R0:W1:Y:S02]  /*15630*/  SHFL.IDX P6, R14, R13, R12, R11 ;  /* 0x0000000c0d0e7389 */ /* 0x00006400000c000b */
[----:B01----:R-:W-:Y:S01]  /*15640*/  ENDCOLLECTIVE ;  /* 0x000000000000791b */ /* 0x003fe20003800000 */
.L_x_1385:
        /* <DEDUP_REMOVED lines=19> */
.L_x_1386:
[----:B------:R-:W-:-:S05]  /*15780*/  VIADD R2, R0, 0x30 ;  /* 0x0000003000027836 */ /* 0x000fca0000000000 */
[----:B------:R-:W-:Y:S01]  /*15790*/  ISETP.GE.AND P4, PT, R2, R4, PT ;  /* 0x000000040200720c */ /* 0x000fe20003f86270 */
[----:B------:R-:W-:Y:S02]  /*157a0*/  IMAD.MOV.U32 R13, RZ, RZ, R6 ;  /* 0x000000ffff0d7224 */ /* 0x000fe400078e0006 */
[----:B------:R-:W-:-:S10]  /*157b0*/  IMAD.MOV.U32 R2, RZ, RZ, R14 ;  /* 0x000000ffff027224 */ /* 0x000fd400078e000e */
[----:B------:R-:W-:Y:S05]  /*157c0*/  WARPSYNC.COLLECTIVE R15, `(.L_x_1387) ;  /* 0x000000000f087348 */ /* 0x000fea0003c00000 */
[----:B------:R0:W1:Y:S02]  /*157d0*/  SHFL.IDX P6, R14, R13, R12, R11 ;  /* 0x0000000c0d0e7389 */ /* 0x00006400000c000b */
[----:B01----:R-:W-:Y:S01]  /*157e0*/  ENDCOLLECTIVE ;  /* 0x000000000000791b */ /* 0x003fe20003800000 */
.L_x_1387:
        /* <DEDUP_REMOVED lines=19> */
.L_x_1388:
[----:B------:R-:W-:-:S05]  /*15920*/  VIADD R2, R0, 0x40 ;  /* 0x0000004000027836 */ /* 0x000fca0000000000 */
[----:B------:R-:W-:Y:S01]  /*15930*/  ISETP.GE.AND P4, PT, R2, R4, PT ;  /* 0x000000040200720c */ /* 0x000fe20003f86270 */
[----:B------:R-:W-:Y:S02]  /*15940*/  IMAD.MOV.U32 R13, RZ, RZ, R6 ;  /* 0x000000ffff0d7224 */ /* 0x000fe400078e0006 */
[----:B------:R-:W-:-:S10]  /*15950*/  IMAD.MOV.U32 R2, RZ, RZ, R14 ;  /* 0x000000ffff027224 */ /* 0x000fd400078e000e */
[----:B------:R-:W-:Y:S05]  /*15960*/  WARPSYNC.COLLECTIVE R15, `(.L_x_1389) ;  /* 0x000000000f087348 */ /* 0x000fea0003c00000 */
[----:B------:R0:W1:Y:S02]  /*15970*/  SHFL.IDX P6, R14, R13, R12, R11 ;  /* 0x0000000c0d0e7389 */ /* 0x00006400000c000b */
[----:B01----:R-:W-:Y:S01]  /*15980*/  ENDCOLLECTIVE ;  /* 0x000000000000791b */ /* 0x003fe20003800000 */
.L_x_1389:
        /* <DEDUP_REMOVED lines=19> */
.L_x_1390:
[----:B------:R-:W-:-:S05]  /*15ac0*/  VIADD R2, R0, 0x50 ;  /* 0x0000005000027836 */ /* 0x000fca0000000000 */
[----:B------:R-:W-:Y:S01]  /*15ad0*/  ISETP.GE.AND P4, PT, R2, R4, PT ;  /* 0x000000040200720c */ /* 0x000fe20003f86270 */
[----:B------:R-:W-:Y:S02]  /*15ae0*/  IMAD.MOV.U32 R13, RZ, RZ, R6 ;  /* 0x000000ffff0d7224 */ /* 0x000fe400078e0006 */
[----:B------:R-:W-:-:S10]  /*15af0*/  IMAD.MOV.U32 R2, RZ, RZ, R14 ;  /* 0x000000ffff027224 */ /* 0x000fd400078e000e */
[----:B------:R-:W-:Y:S05]  /*15b00*/  WARPSYNC.COLLECTIVE R15, `(.L_x_1391) ;  /* 0x000000000f087348 */ /* 0x000fea0003c00000 */
[----:B------:R0:W1:Y:S02]  /*15b10*/  SHFL.IDX P6, R14, R13, R12, R11 ;  /* 0x0000000c0d0e7389 */ /* 0x00006400000c000b */
[----:B01----:R-:W-:Y:S01]  /*15b20*/  ENDCOLLECTIVE ;  /* 0x000000000000791b */ /* 0x003fe20003800000 */
.L_x_1391:
        /* <DEDUP_REMOVED lines=19> */
.L_x_1392:
[----:B------:R-:W-:-:S05]  /*15c60*/  VIADD R2, R0, 0x60 ;  /* 0x0000006000027836 */ /* 0x000fca0000000000 */
[----:B------:R-:W-:Y:S01]  /*15c70*/  ISETP.GE.AND P4, PT, R2, R4, PT ;  /* 0x000000040200720c */ /* 0x000fe20003f86270 */
[----:B------:R-:W-:Y:S02]  /*15c80*/  IMAD.MOV.U32 R13, RZ, RZ, R6 ;  /* 0x000000ffff0d7224 */ /* 0x000fe400078e0006 */
[----:B------:R-:W-:-:S10]  /*15c90*/  IMAD.MOV.U32 R2, RZ, RZ, R14 ;  /* 0x000000ffff027224 */ /* 0x000fd400078e000e */
[----:B------:R-:W-:Y:S05]  /*15ca0*/  WARPSYNC.COLLECTIVE R15, `(.L_x_1393) ;  /* 0x000000000f087348 */ /* 0x000fea0003c00000 */
[----:B------:R0:W1:Y:S02]  /*15cb0*/  SHFL.IDX P6, R14, R13, R12, R11 ;  /* 0x0000000c0d0e7389 */ /* 0x00006400000c000b */
[----:B01----:R-:W-:Y:S01]  /*15cc0*/  ENDCOLLECTIVE ;  /* 0x000000000000791b */ /* 0x003fe20003800000 */
.L_x_1393:
        /* <DEDUP_REMOVED lines=19> */
.L_x_1394:
[----:B------:R-:W-:Y:S02]  /*15e00*/  IMAD.MOV.U32 R13, RZ, RZ, R6 ;  /* 0x000000ffff0d7224 */ /* 0x000fe400078e0006 */
[----:B------:R-:W-:-:S07]  /*15e10*/  IMAD.MOV.U32 R7, RZ, RZ, R14 ;  /* 0x000000ffff077224 */ /* 0x000fce00078e000e */
[----:B------:R-:W-:Y:S05]  /*15e20*/  WARPSYNC.COLLECTIVE R15, `(.L_x_1395) ;  /* 0x000000000f087348 */ /* 0x000fea0003c00000 */
[----:B------:R0:W1:Y:S02]  /*15e30*/  SHFL.IDX P6, R14, R13, R12, R11 ;  /* 0x0000000c0d0e7389 */ /* 0x00006400000c000b */
[----:B01----:R-:W-:Y:S01]  /*15e40*/  ENDCOLLECTIVE ;  /* 0x000000000000791b */ /* 0x003fe20003800000 */
.L_x_1395:
[----:B------:R-:W-:Y:S01]  /*15e50*/  IMAD.MOV.U32 R2, RZ, RZ, R14 ;  /* 0x000000ffff027224 */ /* 0x000fe200078e000e */
[----:B------:R-:W-:Y:S06]  /*15e60*/  BRA `(.L_x_1396) ;  /* 0xffffffb400b07947 */ /* 0x000fec000383ffff */
.L_x_1283:
[----:B0-----:R0:W1:Y:S02]  /*15e70*/  SYNCS.PHASECHK.TRANS64.TRYWAIT P0, [R17+URZ+0x30820], R0 ;  /* 0x03082000110075a7 */ /* 0x001064000800017f */
[----:B-1----:R-:W-:Y:S05]  /*15e80*/  @!P0 NANOSLEEP.SYNCS 0x989680 ;  /* 0x009896800000895d */ /* 0x002fea0003900000 */
[----:B------:R-:W1:Y:S02]  /*15e90*/  @!P0 SYNCS.PHASECHK.TRANS64 P0, [R17+URZ+0x30820], R0 ;  /* 0x03082000110085a7 */ /* 0x000e64000800007f */
[----:B-1----:R-:W-:Y:S05]  /*15ea0*/  @!P0 BRA `(.L_x_1283) ;  /* 0xfffffffc00f08947 */ /* 0x002fea000383ffff */
[----:B------:R-:W-:Y:S05]  /*15eb0*/  BRA `(.L_x_1397) ;  /* 0xffffffb8002c7947 */ /* 0x000fea000383ffff */
.L_x_1290:
[----:B0-----:R0:W1:Y:S02]  /*15ec0*/  SYNCS.PHASECHK.TRANS64.TRYWAIT P0, [R3+URZ+0x30840], R2 ;  /* 0x03084002030075a7 */ /* 0x001064000800017f */
[----:B-1----:R-:W-:Y:S05]  /*15ed0*/  @!P0 NANOSLEEP.SYNCS 0x989680 ;  /* 0x009896800000895d */ /* 0x002fea0003900000 */
[----:B------:R-:W1:Y:S02]  /*15ee0*/  @!P0 SYNCS.PHASECHK.TRANS64 P0, [R3+URZ+0x30840], R2 ;  /* 0x03084002030085a7 */ /* 0x000e64000800007f */
[----:B-1----:R-:W-:Y:S05]  /*15ef0*/  @!P0 BRA `(.L_x_1290) ;  /* 0xfffffffc00f08947 */ /* 0x002fea000383ffff */
[----:B------:R-:W-:Y:S05]  /*15f00*/  BRA `(.L_x_1398) ;  /* 0xffffffb800e87947 */ /* 0x000fea000383ffff */
.L_x_1298:
[----:B0-----:R0:W1:Y:S02]  /*15f10*/  SYNCS.PHASECHK.TRANS64.TRYWAIT P0, [R3+URZ+0x60], R2 ;  /* 0x00006002030075a7 */ /* 0x001064000800017f */
[----:B-1----:R-:W-:Y:S05]  /*15f20*/  @!P0 NANOSLEEP.SYNCS 0x989680 ;  /* 0x009896800000895d */ /* 0x002fea0003900000 */
[----:B------:R-:W1:Y:S02]  /*15f30*/  @!P0 SYNCS.PHASECHK.TRANS64 P0, [R3+URZ+0x60], R2 ;  /* 0x00006002030085a7 */ /* 0x000e64000800007f */
[----:B-1----:R-:W-:Y:S05]  /*15f40*/  @!P0 BRA `(.L_x_1298) ;  /* 0xfffffffc00f08947 */ /* 0x002fea000383ffff */
[----:B------:R-:W-:Y:S05]  /*15f50*/  BRA `(.L_x_1399) ;  /* 0xffffffc000387947 */ /* 0x000fea000383ffff */
.L_x_1310:
[----:B--2---:R2:W3:Y:S02]  /*15f60*/  SYNCS.PHASECHK.TRANS64.TRYWAIT P0, [R3+URZ+0x30840], R2 ;  /* 0x03084002030075a7 */ /* 0x0044e4000800017f */
[----:B---3--:R-:W-:Y:S05]  /*15f70*/  @!P0 NANOSLEEP.SYNCS 0x989680 ;  /* 0x009896800000895d */ /* 0x008fea0003900000 */
[----:B------:R-:W3:Y:S02]  /*15f80*/  @!P0 SYNCS.PHASECHK.TRANS64 P0, [R3+URZ+0x30840], R2 ;  /* 0x03084002030085a7 */ /* 0x000ee4000800007f */
[----:B---3--:R-:W-:Y:S05]  /*15f90*/  @!P0 BRA `(.L_x_1310) ;  /* 0xfffffffc00f08947 */ /* 0x008fea000383ffff */
[----:B------:R-:W-:Y:S05]  /*15fa0*/  BRA `(.L_x_1400) ;  /* 0xffffffc800387947 */ /* 0x000fea000383ffff */
.L_x_1318:
[----:B0-----:R0:W1:Y:S02]  /*15fb0*/  SYNCS.PHASECHK.TRANS64.TRYWAIT P0, [R9+URZ+0x60], R2 ;  /* 0x00006002090075a7 */ /* 0x001064000800017f */
[----:B-1----:R-:W-:Y:S05]  /*15fc0*/  @!P0 NANOSLEEP.SYNCS 0x989680 ;  /* 0x009896800000895d */ /* 0x002fea0003900000 */
[----:B------:R-:W1:Y:S02]  /*15fd0*/  @!P0 SYNCS.PHASECHK.TRANS64 P0, [R9+URZ+0x60], R2 ;  /* 0x00006002090085a7 */ /* 0x000e64000800007f */
[----:B-1----:R-:W-:Y:S05]  /*15fe0*/  @!P0 BRA `(.L_x_1318) ;  /* 0xfffffffc00f08947 */ /* 0x002fea000383ffff */
[----:B------:R-:W-:Y:S05]  /*15ff0*/  BRA `(.L_x_1401) ;  /* 0xffffffcc00887947 */ /* 0x000fea000383ffff */
.L_x_1329:
[----:B--2---:R2:W3:Y:S02]  /*16000*/  SYNCS.PHASECHK.TRANS64.TRYWAIT P0, [R2+URZ+0x30840], R3 ;  /* 0x03084003020075a7 */ /* 0x0044e4000800017f */
[----:B---3--:R-:W-:Y:S05]  /*16010*/  @!P0 NANOSLEEP.SYNCS 0x989680 ;  /* 0x009896800000895d */ /* 0x008fea0003900000 */
[----:B------:R-:W3:Y:S02]  /*16020*/  @!P0 SYNCS.PHASECHK.TRANS64 P0, [R2+URZ+0x30840], R3 ;  /* 0x03084003020085a7 */ /* 0x000ee4000800007f */
[----:B---3--:R-:W-:Y:S05]  /*16030*/  @!P0 BRA `(.L_x_1329) ;  /* 0xfffffffc00f08947 */ /* 0x008fea000383ffff */
[----:B------:R-:W-:Y:S05]  /*16040*/  BRA `(.L_x_1402) ;  /* 0xffffffd400587947 */ /* 0x000fea000383ffff */
.L_x_1337:
[----:B0-----:R0:W1:Y:S02]  /*16050*/  SYNCS.PHASECHK.TRANS64.TRYWAIT P0, [R2+URZ+0x60], R5 ;  /* 0x00006005020075a7 */ /* 0x001064000800017f */
[----:B-1----:R-:W-:Y:S05]  /*16060*/  @!P0 NANOSLEEP.SYNCS 0x989680 ;  /* 0x009896800000895d */ /* 0x002fea0003900000 */
[----:B------:R-:W1:Y:S02]  /*16070*/  @!P0 SYNCS.PHASECHK.TRANS64 P0, [R2+URZ+0x60], R5 ;  /* 0x00006005020085a7 */ /* 0x000e64000800007f */
[----:B-1----:R-:W-:Y:S05]  /*16080*/  @!P0 BRA `(.L_x_1337) ;  /* 0xfffffffc00f08947 */ /* 0x002fea000383ffff */
[----:B------:R-:W-:Y:S05]  /*16090*/  BRA `(.L_x_1403) ;  /* 0xffffffd800a87947 */ /* 0x000fea000383ffff */
.L_x_1350:
[----:B0-----:R0:W3:Y:S02]  /*160a0*/  SYNCS.PHASECHK.TRANS64.TRYWAIT P0, [R0+URZ+0x30860], R3 ;  /* 0x03086003000075a7 */ /* 0x0010e4000800017f */
[----:B---3--:R-:W-:Y:S05]  /*160b0*/  @!P0 NANOSLEEP.SYNCS 0x989680 ;  /* 0x009896800000895d */ /* 0x008fea0003900000 */
[----:B------:R-:W3:Y:S02]  /*160c0*/  @!P0 SYNCS.PHASECHK.TRANS64 P0, [R0+URZ+0x30860], R3 ;  /* 0x03086003000085a7 */ /* 0x000ee4000800007f */
[----:B---3--:R-:W-:Y:S05]  /*160d0*/  @!P0 BRA `(.L_x_1350) ;  /* 0xfffffffc00f08947 */ /* 0x008fea000383ffff */
[----:B------:R-:W-:Y:S05]  /*160e0*/  BRA `(.L_x_1404) ;  /* 0xffffffe000647947 */ /* 0x000fea000383ffff */
.L_x_1359:
[----:B------:R-:W-:Y:S01]  /*160f0*/  BSSY B0, `(.L_x_1405) ;  /* 0x0000008000007945 */ /* 0x000fe20003800000 */
[----:B-----5:R-:W-:Y:S02]  /*16100*/  IMAD.MOV.U32 R13, RZ, RZ, R2 ;  /* 0x000000ffff0d7224 */ /* 0x020fe400078e0002 */
[----:B------:R-:W-:Y:S02]  /*16110*/  IMAD.MOV.U32 R12, RZ, RZ, RZ ;  /* 0x000000ffff0c7224 */ /* 0x000fe400078e00ff */
[----:B------:R-:W-:Y:S02]  /*16120*/  IMAD.MOV.U32 R11, RZ, RZ, 0x1f ;  /* 0x0000001fff0b7424 */ /* 0x000fe400078e00ff */
[----:B------:R-:W-:-:S07]  /*16130*/  IMAD.MOV.U32 R15, RZ, RZ, -0x1 ;  /* 0xffffffffff0f7424 */ /* 0x000fce00078e00ff */
[----:B0123--:R-:W-:Y:S05]  /*16140*/  WARPSYNC.COLLECTIVE R15, `(.L_x_1406) ;  /* 0x000000000f087348 */ /* 0x00ffea0003c00000 */
[----:B------:R4:W0:Y:S02]  /*16150*/  SHFL.IDX P6, R14, R13, R12, R11 ;  /* 0x0000000c0d0e7389 */ /* 0x00082400000c000b */
[----:B01234-:R-:W-:Y:S01]  /*16160*/  ENDCOLLECTIVE ;  /* 0x000000000000791b */ /* 0x01ffe20003800000 */
.L_x_1406:
[----:B------:R-:W-:Y:S05]  /*16170*/  BSYNC B0 ;  /* 0x0000000000007941 */ /* 0x000fea0003800000 */
.L_x_1405:
[----:B------:R-:W-:Y:S05]  /*16180*/  BRA `(.L_x_1407) ;  /* 0xffffffe400d47947 */ /* 0x000fea000383ffff */
.L_x_1362:
[----:B0-----:R0:W3:Y:S02]  /*16190*/  SYNCS.PHASECHK.TRANS64.TRYWAIT P0, [R0+URZ+0x30820], R3 ;  /* 0x03082003000075a7 */ /* 0x0010e4000800017f */
[----:B---3--:R-:W-:Y:S05]  /*161a0*/  @!P0 NANOSLEEP.SYNCS 0x989680 ;  /* 0x009896800000895d */ /* 0x008fea0003900000 */
[----:B------:R-:W3:Y:S02]  /*161b0*/  @!P0 SYNCS.PHASECHK.TRANS64 P0, [R0+URZ+0x30820], R3 ;  /* 0x03082003000085a7 */ /* 0x000ee4000800007f */
[----:B---3--:R-:W-:Y:S05]  /*161c0*/  @!P0 BRA `(.L_x_1362) ;  /* 0xfffffffc00f08947 */ /* 0x008fea000383ffff */
[----:B------:R-:W-:Y:S05]  /*161d0*/  BRA `(.L_x_1408) ;  /* 0xffffffe800207947 */ /* 0x000fea000383ffff */
.L_x_1363:
        /* <DEDUP_REMOVED lines=8> */
[----:B012---:R-:W-:Y:S05]  /*16260*/  WARPSYNC.COLLECTIVE R15, `(.L_x_1410) ;  /* 0x000000000f087348 */ /* 0x007fea0003c00000 */
[----:B------:R3:W4:Y:S02]  /*16270*/  SHFL.IDX P6, R14, R13, R12, R11 ;  /* 0x0000000c0d0e7389 */ /* 0x00072400000c000b */
[----:B01234-:R-:W-:Y:S01]  /*16280*/  ENDCOLLECTIVE ;  /* 0x000000000000791b */ /* 0x01ffe20003800000 */
.L_x_1410:
[----:B------:R-:W-:Y:S05]  /*16290*/  BSYNC B0 ;  /* 0x0000000000007941 */ /* 0x000fea0003800000 */
.L_x_1409:
[----:B------:R-:W-:Y:S05]  /*162a0*/  BRA `(.L_x_1411) ;  /* 0xffffffe800087947 */ /* 0x000fea000383ffff */
.L_x_1366:
[----:B------:R-:W-:Y:S01]  /*162b0*/  BSSY B1, `(.L_x_1412) ;  /* 0x0000006000017945 */ /* 0x000fe20003800000 */
[----:B------:R-:W-:-:S07]  /*162c0*/  IMAD.MOV.U32 R15, RZ, RZ, -0x1 ;  /* 0xffffffffff0f7424 */ /* 0x000fce00078e00ff */
[----:B0123--:R-:W-:Y:S05]  /*162d0*/  WARPSYNC.COLLECTIVE R15, `(.L_x_1413) ;  /* 0x000000000f0c7348 */ /* 0x00ffea0003c00000 */
[----:B------:R-:W-:Y:S02]  /*162e0*/  ELECT P6, UR62, PT ;  /* 0x00000000003e782f */ /* 0x000fe400038c0000 */
[----:B------:R-:W-:Y:S01]  /*162f0*/  MOV R14, UR62 ;  /* 0x0000003e000e7c02 */ /* 0x000fe20008000f00 */
[----:B0123--:R-:W-:Y:S10]  /*16300*/  ENDCOLLECTIVE ;  /* 0x000000000000791b */ /* 0x00fff40003800000 */
.L_x_1413:
[----:B------:R-:W-:Y:S05]  /*16310*/  BSYNC B1 ;  /* 0x0000000000017941 */ /* 0x000fea0003800000 */
.L_x_1412:
[----:B------:R-:W-:Y:S05]  /*16320*/  BRA `(.L_x_1414) ;  /* 0xffffffe800007947 */ /* 0x000fea000383ffff */
.L_x_1368:
[----:B0-----:R0:W3:Y:S02]  /*16330*/  SYNCS.PHASECHK.TRANS64.TRYWAIT P0, [R6+URZ], R5 ;  /* 0x00000005060075a7 */ /* 0x0010e4000800017f */
[----:B---3--:R-:W-:Y:S05]  /*16340*/  @!P0 NANOSLEEP.SYNCS 0x989680 ;  /* 0x009896800000895d */ /* 0x008fea0003900000 */
[----:B------:R-:W3:Y:S02]  /*16350*/  @!P0 SYNCS.PHASECHK.TRANS64 P0, [R6+URZ], R5 ;  /* 0x00000005060085a7 */ /* 0x000ee4000800007f */
[----:B---3--:R-:W-:Y:S05]  /*16360*/  @!P0 BRA `(.L_x_1368) ;  /* 0xfffffffc00f08947 */ /* 0x008fea000383ffff */
[----:B------:R-:W-:Y:S05]  /*16370*/  BRA `(.L_x_1415) ;  /* 0xffffffe800407947 */ /* 0x000fea000383ffff */
.L_x_1369:
[----:B---3--:R3:W4:Y:S02]  /*16380*/  SYNCS.PHASECHK.TRANS64.TRYWAIT P0, [R3+URZ], R2 ;  /* 0x00000002030075a7 */ /* 0x008724000800017f */
[----:B----4-:R-:W-:Y:S05]  /*16390*/  @!P0 NANOSLEEP.SYNCS 0x989680 ;  /* 0x009896800000895d */ /* 0x010fea0003900000 */
[----:B------:R-:W4:Y:S02]  /*163a0*/  @!P0 SYNCS.PHASECHK.TRANS64 P0, [R3+URZ], R2 ;  /* 0x00000002030085a7 */ /* 0x000f24000800007f */
[----:B----4-:R-:W-:Y:S05]  /*163b0*/  @!P0 BRA `(.L_x_1369) ;  /* 0xfffffffc00f08947 */ /* 0x010fea000383ffff */
[----:B------:R-:W-:Y:S05]  /*163c0*/  BRA `(.L_x_1416) ;  /* 0xffffffe800347947 */ /* 0x000fea000383ffff */
.L_x_1371:
[----:B---3--:R3:W4:Y:S02]  /*163d0*/  SYNCS.PHASECHK.TRANS64.TRYWAIT P0, [R18+URZ], R5 ;  /* 0x00000005120075a7 */ /* 0x008724000800017f */
[----:B----4-:R-:W-:Y:S05]  /*163e0*/  @!P0 NANOSLEEP.SYNCS 0x989680 ;  /* 0x009896800000895d */ /* 0x010fea0003900000 */
[----:B------:R-:W4:Y:S02]  /*163f0*/  @!P0 SYNCS.PHASECHK.TRANS64 P0, [R18+URZ], R5 ;  /* 0x00000005120085a7 */ /* 0x000f24000800007f */
[----:B----4-:R-:W-:Y:S05]  /*16400*/  @!P0 BRA `(.L_x_1371) ;  /* 0xfffffffc00f08947 */ /* 0x010fea000383ffff */
[----:B------:R-:W-:Y:S05]  /*16410*/  BRA `(.L_x_1417) ;  /* 0xffffffe800387947 */ /* 0x000fea000383ffff */
.L_x_1418:
        /* <DEDUP_REMOVED lines=14> */
.L_x_15297:


//--------------------- .text._ZN7cutlass13device_kernelIN5flash11enable_sm90INS1_16FlashAttnFwdSm90INS1_25CollectiveMainloopFwdSm90ILi2EN4cute5tupleIJNS5_1CILi1EEES8_S8_EEENS6_IJNS7_ILi128EEENS7_ILi64EEENS7_ILi256EEEEEELi256ENS_6half_tEfNS_4arch4Sm90ELb0ELb1ELb0ELb1ELb0ELb0ELb0ELb1ELb1ELb1ELb0ELb0EEENS1_21CollectiveEpilogueFwdINS6_IJSA_SC_SB_EEES9_SE_SG_Li256ELb1ELb1ELb0ELb0EEENS1_36VarlenDynamicPersistentTileSchedulerILi128ELi64ELi256ELi128ELb0ELb1ELb1ELb1ELb0ELb1EEEEEEEEEvNT_6ParamsE --------------------------
	.section	.text._ZN7cutlass13device_kernelIN5flash11enable_sm90INS1_16FlashAttnFwdSm90INS1_25CollectiveMainloopFwdSm90ILi2EN4cute5tupleIJNS5_1CILi1EEES8_S8_EEENS6_IJNS7_ILi128EEENS7_ILi64EEENS7_ILi256EEEEEELi256ENS_6half_tEfNS_4arch4Sm90ELb0ELb1ELb0ELb1ELb0ELb0ELb0ELb1ELb1ELb1ELb0ELb0EEENS1_21CollectiveEpilogueFwdINS6_IJSA_SC_SB_EEES9_SE_SG_Li256ELb1ELb1ELb0ELb0EEENS1_36VarlenDynamicPersistentTileSchedulerILi128ELi64ELi256ELi128ELb0ELb1ELb1ELb1ELb0ELb1EEEEEEEEEvNT_6ParamsE,"ax",@progbits
	.align	128
.text._ZN7cutlass13device_kernelIN5flash11enable_sm90INS1_16FlashAttnFwdSm90INS1_25CollectiveMainloopFwdSm90ILi2EN4cute5tupleIJNS5_1CILi1EEES8_S8_EEENS6_IJNS7_ILi128EEENS7_ILi64EEENS7_ILi256EEEEEELi256ENS_6half_tEfNS_4arch4Sm90ELb0ELb1ELb0ELb1ELb0ELb0ELb0ELb1ELb1ELb1ELb0ELb0EEENS1_21CollectiveEpilogueFwdINS6_IJSA_SC_SB_EEES9_SE_SG_Li256ELb1ELb1ELb0ELb0EEENS1_36VarlenDynamicPersistentTileSchedulerILi128ELi64ELi256ELi128ELb0ELb1ELb1ELb1ELb0ELb1EEEEEEEEEvNT_6ParamsE:
        .type           _ZN7cutlass13device_kernelIN5flash11enable_sm90INS1_16FlashAttnFwdSm90INS1_25CollectiveMainloopFwdSm90ILi2EN4cute5tupleIJNS5_1CILi1EEES8_S8_EEENS6_IJNS7_ILi128EEENS7_ILi64EEENS7_ILi256EEEEEELi256ENS_6half_tEfNS_4arch4Sm90ELb0ELb1ELb0ELb1ELb0ELb0ELb0ELb1ELb1ELb1ELb0ELb0EEENS1_21CollectiveEpilogueFwdINS6_IJSA_SC_SB_EEES9_SE_SG_Li256ELb1ELb1ELb0ELb0EEENS1_36VarlenDynamicPersistentTileSchedulerILi128ELi64ELi256ELi128ELb0ELb1ELb1ELb1ELb0ELb1EEEEEEEEEvNT_6ParamsE,@function
        .size           _ZN7cutlass13device_kernelIN5flash11enable_sm90INS1_16FlashAttnFwdSm90INS1_25CollectiveMainloopFwdSm90ILi2EN4cute5tupleIJNS5_1CILi1EEES8_S8_EEENS6_IJNS7_ILi128EEENS7_ILi64EEENS7_ILi256EEEEEELi256ENS_6half_tEfNS_4arch4Sm90ELb0ELb1ELb0ELb1ELb0ELb0ELb0ELb1ELb1ELb1ELb0ELb0EEENS1_21CollectiveEpilogueFwdINS6_IJSA_SC_SB_EEES9_SE_SG_Li256ELb1ELb1ELb0ELb0EEENS1_36VarlenDynamicPersistentTileSchedulerILi128ELi64ELi256ELi128ELb0ELb1ELb1ELb1ELb0ELb1EEEEEEEEEvNT_6ParamsE,(.L_x_15298 - _ZN7cutlass13device_kernelIN5flash11enable_sm90INS1_16FlashAttnFwdSm90INS1_25CollectiveMainloopFwdSm90ILi2EN4cute5tupleIJNS5_1CILi1EEES8_S8_EEENS6_IJNS7_ILi128EEENS7_ILi64EEENS7_ILi256EEEEEELi256ENS_6half_tEfNS_4arch4Sm90ELb0ELb1ELb0ELb1ELb0ELb0ELb0ELb1ELb1ELb1ELb0ELb0EEENS1_21CollectiveEpilogueFwdINS6_IJSA_SC_SB_EEES9_SE_SG_Li256ELb1ELb1ELb0ELb0EEENS1_36VarlenDynamicPersistentTileSchedulerILi128ELi64ELi256ELi128ELb0ELb1ELb1ELb1ELb0ELb1EEEEEEEEEvNT_6ParamsE)
        .other          _ZN7cutlass13device_kernelIN5flash11enable_sm90INS1_16FlashAttnFwdSm90INS1_25CollectiveMainloopFwdSm90ILi2EN4cute5tupleIJNS5_1CILi1EEES8_S8_EEENS6_IJNS7_ILi128EEENS7_ILi64EEENS7_ILi256EEEEEELi256ENS_6half_tEfNS_4arch4Sm90ELb0ELb1ELb0ELb1ELb0ELb0ELb0ELb1ELb1ELb1ELb0ELb0EEENS1_21CollectiveEpilogueFwdINS6_IJSA_SC_SB_EEES9_SE_SG_Li256ELb1ELb1ELb0ELb0EEENS1_36VarlenDynamicPersistentTileSchedulerILi128ELi64ELi256ELi128ELb0ELb1ELb1ELb1ELb0ELb1EEEEEEEEEvNT_6ParamsE,@"STO_CUDA_ENTRY STV_DEFAULT"
_ZN7cutlass13device_kernelIN5flash11enable_sm90INS1_16FlashAttnFwdSm90INS1_25CollectiveMainloopFwdSm90ILi2EN4cute5tupleIJNS5_1CILi1EEES8_S8_EEENS6_IJNS7_ILi128EEENS7_ILi64EEENS7_ILi256EEEEEELi256ENS_6half_tEfNS_4arch4Sm90ELb0ELb1ELb0ELb1ELb0ELb0ELb0ELb1ELb1ELb1ELb0ELb0EEENS1_21CollectiveEpilogueFwdINS6_IJSA_SC_SB_EEES9_SE_SG_Li256ELb1ELb1ELb0ELb0EEENS1_36VarlenDynamicPersistentTileSchedulerILi128ELi64ELi256ELi128ELb0ELb1ELb1ELb1ELb0ELb1EEEEEEEEEvNT_6ParamsE:
        /* <DEDUP_REMOVED lines=18> */
.L_x_1420:
[----:B------:R-:W-:Y:S05]  /*0120*/  BSYNC B0 ;  /* 0x0000000000007941 */ /* 0x000fea0003800000 */
.L_x_1419:
        /* <DEDUP_REMOVED lines=41> */
.L_x_1421:
        /* <DEDUP_REMOVED lines=22> */
.L_x_1422:
        /* <DEDUP_REMOVED lines=18> */
.L_x_1423:
        /* <DEDUP_REMOVED lines=22> */
.L_x_1424:
        /* <DEDUP_REMOVED lines=22> */
.L_x_1425:
        /* <DEDUP_REMOVED lines=8> */
.L_x_1427:
        /* <DEDUP_REMOVED lines=16> */
[----:B------:R-:W-:Y:S01]  /*0a80*/  UMOV UR38, URZ ;  /* 0x0000003f00267c82 */ /* 0x000fe20008000000 */
[----:B------:R-:W-:Y:S01]  /*0a90*/  R2UR UR5, R9 ;  /* 0x00000000090572ca */ /* 0x000fe200000e0000 */
[----:B------:R-:W0:Y:S01]  /*0aa0*/  S2R R0, SR_TID.X ;  /* 0x0000000000007919 */ /* 0x000e220000002100 */
[----:B------:R-:W-:Y:S01]  /*0ab0*/  R2UR UR7, R10 ;  /* 0x000000000a0772ca */ /* 0x000fe200000e0000 */
[----:B------:R-:W-:Y:S01]  /*0ac0*/  UMOV UR36, URZ ;  /* 0x0000003f00247c82 */ /* 0x000fe20008000000 */
[----:B0-----:R-:W-:-:S05]  /*0ad0*/  VIADD R217, R0, 0xffffff80 ;  /* 0xffffff8000d97836 */ /* 0x001fca0000000000 */
[----:B------:R-:W-:-:S04]  /*0ae0*/  SHF.R.S32.HI R0, RZ, 0x1f, R217 ;  /* 0x0000001fff007819 */ /* 0x000fc800000114d9 */
[CC--:B------:R-:W-:Y:S02]  /*0af0*/  LEA.HI R3, R0.reuse, R217.reuse, RZ, 0x4 ;  /* 0x000000d900037211 */ /* 0x0c0fe400078f20ff */
[CC--:B------:R-:W-:Y:S02]  /*0b00*/  LEA.HI R4, R0.reuse, R217.reuse, RZ, 0x5 ;  /* 0x000000d900047211 */ /* 0x0c0fe400078f28ff */
[----:B------:R-:W-:Y:S02]  /*0b10*/  SHF.R.S32.HI R6, RZ, 0x4, R3 ;  /* 0x00000004ff067819 */ /* 0x000fe40000011403 */
[----:B------:R-:W-:Y:S01]  /*0b20*/  LEA.HI R11, R0, R217, RZ, 0x2 ;  /* 0x000000d9000b7211 */ /* 0x000fe200078f10ff */
[----:B------:R-:W-:Y:S01]  /*0b30*/  IMAD.SHL.U32 R5, R4, 0x20, RZ ;  /* 0x0000002004057824 */ /* 0x000fe200078e00ff */
[C---:B------:R-:W-:Y:S02]  /*0b40*/  LOP3.LUT R4, R3.reuse, 0x3fffff0, RZ, 0xc0, !PT ;  /* 0x03fffff003047812 */ /* 0x040fe400078ec0ff */
[----:B------:R-:W-:-:S02]  /*0b50*/  LEA.HI R3, R3, R6, RZ, 0x1 ;  /* 0x0000000603037211 */ /* 0x000fc400078f08ff */
[----:B------:R-:W-:Y:S01]  /*0b60*/  LOP3.LUT R5, R5, 0xfffffc00, RZ, 0xc0, !PT ;  /* 0xfffffc0005057812 */ /* 0x000fe200078ec0ff */
[----:B------:R-:W-:Y:S01]  /*0b70*/  IMAD.IADD R4, R217, 0x1, -R4 ;  /* 0x00000001d9047824 */ /* 0x000fe200078e0a04 */
[----:B------:R-:W-:-:S03]  /*0b80*/  LOP3.LUT R3, R3, 0x1ffffffe, RZ, 0xc0, !PT ;  /* 0x1ffffffe03037812 */ /* 0x000fc600078ec0ff */
[----:B------:R-:W-:Y:S02]  /*0b90*/  IMAD R4, R4, 0x40, R5 ;  /* 0x0000004004047824 */ /* 0x000fe400078e0205 */
[----:B------:R-:W-:Y:S01]  /*0ba0*/  IMAD.IADD R3, R6, 0x1, -R3 ;  /* 0x0000000106037824 */ /* 0x000fe200078e0a03 */
[----:B------:R-:W-:-:S03]  /*0bb0*/  LOP3.LUT R6, R11, 0xfffffffc, RZ, 0xc0, !PT ;  /* 0xfffffffc0b067812 */ /* 0x000fc600078ec0ff */
[----:B------:R-:W-:Y:S02]  /*0bc0*/  IMAD R211, R3, 0x8, R4 ;  /* 0x0000000803d37824 */ /* 0x000fe400078e0204 */
[----:B------:R-:W-:Y:S01]  /*0bd0*/  IMAD.IADD R5, R217, 0x1, -R6 ;  /* 0x00000001d9057824 */ /* 0x000fe200078e0a06 */
[----:B--2---:R-:W-:Y:S02]  /*0be0*/  R2UR UR4, R2 ;  /* 0x00000000020472ca */ /* 0x004fe400000e0000 */
[CC--:B------:R-:W-:Y:S02]  /*0bf0*/  LEA.HI R2, R0.reuse, R217.reuse, RZ, 0x7 ;  /* 0x000000d900027211 */ /* 0x0c0fe400078f38ff */
[----:B------:R-:W-:Y:S02]  /*0c00*/  LEA.HI R0, R0, R217, RZ, 0x3 ;  /* 0x000000d900007211 */ /* 0x000fe400078f18ff */
[----:B------:R-:W-:Y:S02]  /*0c10*/  LOP3.LUT R208, R2, 0xffffff80, RZ, 0xc0, !PT ;  /* 0xffffff8002d07812 */ /* 0x000fe400078ec0ff */
[----:B------:R-:W-:-:S02]  /*0c20*/  SHF.R.S32.HI R209, RZ, 0x7, R2 ;  /* 0x00000007ffd17819 */ /* 0x000fc40000011402 */
[----:B------:R-:W-:Y:S01]  /*0c30*/  SHF.R.S32.HI R205, RZ, 0x3, R0 ;  /* 0x00000003ffcd7819 */ /* 0x000fe20000011400 */
[----:B------:R-:W-:Y:S01]  /*0c40*/  IMAD.IADD R208, R217, 0x1, -R208 ;  /* 0x00000001d9d07824 */ /* 0x000fe200078e0ad0 */
[----:B------:R-:W-:Y:S01]  /*0c50*/  LEA.HI R2, R2, R209, RZ, 0x1 ;  /* 0x000000d102027211 */ /* 0x000fe200078f08ff */
[----:B------:R-:W-:-:S03]  /*0c60*/  ULOP3.LUT UR8, UR4, 0x1, URZ, 0xfc, !UPT ;  /* 0x0000000104087892 */ /* 0x000fc6000f8efc3f */
[----:B------:R-:W-:Y:S01]  /*0c70*/  SHF.R.S32.HI R7, RZ, 0x1f, R208 ;  /* 0x0000001fff077819 */ /* 0x000fe200000114d0 */
[----:B------:R-:W-:Y:S01]  /*0c80*/  UMOV UR4, URZ ;  /* 0x0000003f00047c82 */ /* 0x000fe20008000000 */
[----:B------:R-:W-:Y:S01]  /*0c90*/  LOP3.LUT R6, R2, 0x3fffffe, RZ, 0xc0, !PT ;  /* 0x03fffffe02067812 */ /* 0x000fe200078ec0ff */
[----:B------:R-:W-:Y:S01]  /*0ca0*/  IMAD.U32 R212, RZ, RZ, UR8 ;  /* 0x00000008ffd47e24 */ /* 0x000fe2000f8e00ff */
[CC--:B------:R-:W-:Y:S01]  /*0cb0*/  LEA.HI R8, R7.reuse, R208.reuse, RZ, 0x2 ;  /* 0x000000d007087211 */ /* 0x0c0fe200078f10ff */
[----:B------:R-:W-:Y:S01]  /*0cc0*/  IMAD.U32 R207, RZ, RZ, UR4 ;  /* 0x00000004ffcf7e24 */ /* 0x000fe2000f8e00ff */
        /* <DEDUP_REMOVED lines=11> */
[----:B------:R-:W-:Y:S01]  /*0d80*/  IMAD.IADD R10, R9, 0x1, -R10 ;  /* 0x00000001090a7824 */ /* 0x000fe200078e0a0a */
[----:B------:R-:W-:Y:S01]  /*0d90*/  LEA.HI R9, R5, R5, RZ, 0x1 ;  /* 0x0000000505097211 */ /* 0x000fe200078f08ff */
[----:B------:R-:W-:Y:S01]  /*0da0*/  VIADD R201, R19, 0x40 ;  /* 0x0000004013c97836 */ /* 0x000fe20000000000 */
[----:B------:R-:W-:Y:S01]  /*0db0*/  SHF.R.S32.HI R216, RZ, 0x1f, R19 ;  /* 0x0000001fffd87819 */ /* 0x000fe20000011413 */
[----:B------:R-:W-:Y:S01]  /*0dc0*/  IMAD R7, R7, 0x10, R10 ;  /* 0x0000001007077824 */ /* 0x000fe200078e020a */
[----:B------:R-:W-:Y:S01]  /*0dd0*/  LOP3.LUT R10, R9, 0x1ffffffe, RZ, 0xc0, !PT ;  /* 0x1ffffffe090a7812 */ /* 0x000fe200078ec0ff */
[C---:B------:R-:W-:Y:S01]  /*0de0*/  VIADD R200, R19.reuse, 0x80 ;  /* 0x0000008013c87836 */ /* 0x040fe20000000000 */
[----:B------:R-:W-:Y:S01]  /*0df0*/  SHF.R.S32.HI R215, RZ, 0x1f, R201 ;  /* 0x0000001fffd77819 */ /* 0x000fe200000114c9 */
[----:B------:R-:W-:-:S02]  /*0e00*/  VIADD R202, R19, 0xc0 ;  /* 0x000000c013ca7836 */ /* 0x000fc40000000000 */
[----:B------:R-:W-:Y:S01]  /*0e10*/  IMAD.IADD R5, R5, 0x1, -R10 ;  /* 0x0000000105057824 */ /* 0x000fe200078e0a0a */
[----:B------:R-:W-:Y:S01]  /*0e20*/  SHF.R.S32.HI R214, RZ, 0x1f, R200 ;  /* 0x0000001fffd67819 */ /* 0x000fe200000114c8 */
[----:B------:R-:W-:Y:S01]  /*0e30*/  IMAD R210, R6, 0x40, R7 ;  /* 0x0000004006d27824 */ /* 0x000fe200078e0207 */
[----:B------:R-:W-:Y:S01]  /*0e40*/  SHF.R.S32.HI R213, RZ, 0x1f, R202 ;  /* 0x0000001fffd57819 */ /* 0x000fe200000114ca */
[----:B------:R-:W-:Y:S02]  /*0e50*/  IMAD.IADD R17, R208, 0x1, -R17 ;  /* 0x00000001d0117824 */ /* 0x000fe400078e0a11 */
[----:B------:R-:W-:-:S07]  /*0e60*/  IMAD R22, R5, 0x8, R210 ;  /* 0x0000000805167824 */ /* 0x000fce00078e02d2 */
.L_x_1527:
[----:B------:R-:W-:Y:S01]  /*0e70*/  ULDC.64 UR8, c[0x0][0xa28] ;  /* 0x00028a0000087ab9 */ /* 0x000fe20000000a00 */
[----:B------:R-:W-:Y:S01]  /*0e80*/  ULDC.64 UR12, c[0x0][0x208] ;  /* 0x00008200000c7ab9 */ /* 0x000fe20000000a00 */
[----:B------:R-:W-:Y:S01]  /*0e90*/  UISETP.NE.U32.AND UP0, UPT, UR8, URZ, UPT ;  /* 0x0000003f0800728c */ /* 0x000fe2000bf05070 */
[----:B------:R-:W-:-:S03]  /*0ea0*/  ULDC UR4, c[0x0][0x424] ;  /* 0x0001090000047ab9 */ /* 0x000fc60000000800 */
[----:B------:R-:W-:-:S03]  /*0eb0*/  UISETP.NE.AND.EX UP0, UPT, UR9, URZ, UPT, UP0 ;  /* 0x0000003f0900728c */ /* 0x000fc6000bf05300 */
[----:B------:R-:W-:Y:S02]  /*0ec0*/  ULDC.64 UR8, c[0x0][0xa18] ;  /* 0x0002860000087ab9 */ /* 0x000fe40000000a00 */
[----:B------:R-:W-:Y:S01]  /*0ed0*/  UISETP.NE.U32.AND UP1, UPT, UR8, URZ, UPT ;  /* 0x0000003f0800728c */ /* 0x000fe2000bf25070 */
[----:B------:R-:W-:-:S03]  /*0ee0*/  PLOP3.LUT P0, PT, PT, PT, UP0, 0x80, 0x0 ;  /* 0x000000000000781c */ /* 0x000fc60003f0f008 */
[----:B------:R-:W-:-:S03]  /*0ef0*/  UISETP.NE.AND.EX UP1, UPT, UR9, URZ, UPT, UP1 ;  /* 0x0000003f0900728c */ /* 0x000fc6000bf25310 */
[----:B------:R-:W-:Y:S02]  /*0f00*/  @UP0 ULDC.64 UR8, c[0x0][0xa28] ;  /* 0x00028a0000080ab9 */ /* 0x000fe40000000a00 */
[----:B------:R-:W-:Y:S01]  /*0f10*/  @UP0 UIMAD.WIDE UR8, UR6, 0x4, UR8 ;  /* 0x00000004060808a5 */ /* 0x000fe2000f8e0208 */
[----:B------:R-:W-:-:S05]  /*0f20*/  PLOP3.LUT P2, PT, PT, PT, UP1, 0x80, 0x0 ;  /* 0x000000000000781c */ /* 0x000fca0003f4f018 */
[----:B------:R-:W-:Y:S01]  /*0f30*/  @UP1 ULDC.64 UR10, c[0x0][0xa18] ;  /* 0x00028600000a1ab9 */ /* 0x000fe20000000a00 */
[----:B0-2-4-:R-:W-:Y:S02]  /*0f40*/  IMAD.U32 R2, RZ, RZ, UR8 ;  /* 0x00000008ff027e24 */ /* 0x015fe4000f8e00ff */
[----:B------:R-:W-:Y:S01]  /*0f50*/  IMAD.U32 R3, RZ, RZ, UR9 ;  /* 0x00000009ff037e24 */ /* 0x000fe2000f8e00ff */
[----:B------:R-:W-:-:S04]  /*0f60*/  @UP1 UIMAD.WIDE UR8, UR6, 0x4, UR10 ;  /* 0x00000004060818a5 */ /* 0x000fc8000f8e020a */
[----:B------:R-:W2:Y:S02]  /*0f70*/  @P0 LDG.E R2, desc[UR12][R2.64] ;  /* 0x0000000c02020981 */ /* 0x000ea4000c1e1900 */
[----:B------:R-:W-:Y:S02]  /*0f80*/  IMAD.U32 R4, RZ, RZ, UR8 ;  /* 0x00000008ff047e24 */ /* 0x000fe4000f8e00ff */
[----:B------:R-:W-:Y:S01]  /*0f90*/  IMAD.U32 R5, RZ, RZ, UR9 ;  /* 0x00000009ff057e24 */ /* 0x000fe2000f8e00ff */
[----:B------:R-:W-:-:S04]  /*0fa0*/  ULDC.64 UR8, c[0x0][0x418] ;  /* 0x0001060000087ab9 */ /* 0x000fc80000000a00 */
[----:B---3--:R-:W3:Y:S01]  /*0fb0*/  @P2 LDG.E R4, desc[UR12][R4.64] ;  /* 0x0000000c04042981 */ /* 0x008ee2000c1e1900 */
[----:B------:R-:W-:Y:S01]  /*0fc0*/  UISETP.NE.U32.AND UP0, UPT, UR8, URZ, UPT ;  /* 0x0000003f0800728c */ /* 0x000fe2000bf05070 */
[----:B------:R-:W-:Y:S01]  /*0fd0*/  IMAD.U32 R204, RZ, RZ, UR7 ;  /* 0x00000007ffcc7e24 */ /* 0x000fe2000f8e00ff */
[----:B------:R-:W-:Y:S01]  /*0fe0*/  UMOV UR60, URZ ;  /* 0x0000003f003c7c82 */ /* 0x000fe20008000000 */
[----:B------:R-:W-:Y:S01]  /*0ff0*/  ULDC UR39, c[0x0][0x288] ;  /* 0x0000a20000277ab9 */ /* 0x000fe20000000800 */
[----:B------:R-:W-:-:S03]  /*1000*/  UISETP.NE.AND.EX UP0, UPT, UR9, URZ, UPT, UP0 ;  /* 0x0000003f0900728c */ /* 0x000fc6000bf05300 */
[----:B------:R-:W-:Y:S01]  /*1010*/  ULDC.64 UR8, c[0x0][0xa20] ;  /* 0x0002880000087ab9 */ /* 0x000fe20000000a00 */
[----:B------:R-:W-:Y:S01]  /*1020*/  USEL UR4, UR4, 0x1, UP0 ;  /* 0x0000000104047887 */ /* 0x000fe20008000000 */
[----:B------:R-:W-:Y:S01]  /*1030*/  ISETP.NE.U32.AND P1, PT, RZ, UR8, PT ;  /* 0x00000008ff007c0c */ /* 0x000fe2000bf25070 */
[----:B------:R-:W-:Y:S02]  /*1040*/  ULDC UR8, c[0x0][0x2f0] ;  /* 0x0000bc0000087ab9 */ /* 0x000fe40000000800 */
[----:B------:R-:W-:Y:S01]  /*1050*/  UIMAD UR4, UR4, UR8, URZ ;  /* 0x00000008040472a4 */ /* 0x000fe2000f8e023f */
[----:B------:R-:W-:Y:S02]  /*1060*/  ISETP.NE.AND.EX P1, PT, RZ, UR9, PT, P1 ;  /* 0x00000009ff007c0c */ /* 0x000fe4000bf25310 */
[----:B--2---:R-:W-:Y:S02]  /*1070*/  @P0 R2UR UR60, R2 ;  /* 0x00000000023c02ca */ /* 0x004fe400000e0000 */
[----:B---3--:R-:W-:Y:S01]  /*1080*/  @P2 R2UR UR39, R4 ;  /* 0x00000000042722ca */ /* 0x008fe200000e0000 */
[----:B-1----:R-:W-:-:S14]  /*1090*/  @P2 BRA `(.L_x_1428) ;  /* 0x0000000000382947 */ /* 0x002fdc0003800000 */
[----:B------:R-:W-:Y:S02]  /*10a0*/  ULDC.64 UR8, c[0x0][0xa00] ;  /* 0x0002800000087ab9 */ /* 0x000fe40000000a00 */
[----:B------:R-:W-:-:S04]  /*10b0*/  ISETP.NE.U32.AND P0, PT, RZ, UR8, PT ;  /* 0x00000008ff007c0c */ /* 0x000fc8000bf05070 */
[----:B------:R-:W-:-:S13]  /*10c0*/  ISETP.NE.AND.EX P0, PT, RZ, UR9, PT, P0 ;  /* 0x00000009ff007c0c */ /* 0x000fda000bf05300 */
[----:B------:R-:W-:Y:S05]  /*10d0*/  @!P0 BRA `(.L_x_1428) ;  /* 0x0000000000288947 */ /* 0x000fea0003800000 */
[----:B------:R-:W-:Y:S01]  /*10e0*/  ULDC.64 UR8, c[0x0][0xa00] ;  /* 0x0002800000087ab9 */ /* 0x000fe20000000a00 */
[----:B------:R-:W-:Y:S01]  /*10f0*/  ULDC.64 UR10, c[0x0][0x208] ;  /* 0x00008200000a7ab9 */ /* 0x000fe20000000a00 */
        /* <DEDUP_REMOVED lines=8> */
.L_x_1428:
[----:B------:R-:W-:Y:S01]  /*1180*/  IMAD.U32 R206, RZ, RZ, UR6 ;  /* 0x00000006ffce7e24 */ /* 0x000fe2000f8e00ff */
[----:B------:R-:W-:Y:S06]  /*1190*/  @!P1 BRA `(.L_x_1429) ;  /* 0x0000000000209947 */ /* 0x000fec0003800000 */
[----:B------:R-:W-:Y:S01]  /*11a0*/  ULDC.64 UR8, c[0x0][0xa20] ;  /* 0x0002880000087ab9 */ /* 0x000fe20000000a00 */
[----:B------:R-:W-:Y:S01]  /*11b0*/  ULDC.64 UR10, c[0x0][0x208] ;  /* 0x00008200000a7ab9 */ /* 0x000fe20000000a00 */
[----:B------:R-:W-:-:S06]  /*11c0*/  UIMAD.WIDE UR6, UR6, 0x4, UR8 ;  /* 0x00000004060678a5 */ /* 0x000fcc000f8e0208 */
[----:B------:R-:W-:Y:S02]  /*11d0*/  IMAD.U32 R2, RZ, RZ, UR6 ;  /* 0x00000006ff027e24 */ /* 0x000fe4000f8e00ff */
[----:B------:R-:W-:-:S05]  /*11e0*/  IMAD.U32 R3, RZ, RZ, UR7 ;  /* 0x00000007ff037e24 */ /* 0x000fca000f8e00ff */
[----:B------:R-:W2:Y:S02]  /*11f0*/  LDG.E R2, desc[UR10][R2.64] ;  /* 0x0000000a02027981 */ /* 0x000ea4000c1e1900 */
[----:B--2---:R-:W-:Y:S01]  /*1200*/  R2UR UR4, R2 ;  /* 0x00000000020472ca */ /* 0x004fe200000e0000 */
[----:B------:R-:W-:-:S14]  /*1210*/  BRA `(.L_x_1430) ;  /* 0x0000000000387947 */ /* 0x000fdc0003800000 */
.L_x_1429:
        /* <DEDUP_REMOVED lines=14> */
.L_x_1430:
[----:B------:R-:W-:Y:S01]  /*1300*/  ULDC UR6, c[0x0][0x448] ;  /* 0x0001120000067ab9 */ /* 0x000fe20000000800 */
[----:B------:R-:W-:Y:S02]  /*1310*/  USHF.L.U32 UR61, UR5, 0x7, URZ ;  /* 0x00000007053d7899 */ /* 0x000fe4000800063f */
[----:B------:R-:W-:Y:S02]  /*1320*/  UISETP.NE.AND UP0, UPT, UR6, 0x1, UPT ;  /* 0x000000010600788c */ /* 0x000fe4000bf05270 */
[----:B------:R-:W-:Y:S02]  /*1330*/  UIADD3 UR8, UR61, 0x7f, URZ ;  /* 0x0000007f3d087890 */ /* 0x000fe4000fffe03f */
[----:B------:R-:W-:-:S03]  /*1340*/  UIADD3 UR60, -UR60, UR4, URZ ;  /* 0x000000043c3c7290 */ /* 0x000fc6000fffe13f */
[----:B------:R-:W-:Y:S01]  /*1350*/  ULDC.64 UR4, c[0x0][0x9e0] ;  /* 0x0002780000047ab9 */ /* 0x000fe20000000a00 */
[----:B------:R-:W-:Y:S02]  /*1360*/  UIADD3 UR9, UR60, 0x1, -UR39 ;  /* 0x000000013c097890 */ /* 0x000fe4000fffe827 */
[----:B------:R-:W-:Y:S01]  /*1370*/  UISETP.GE.AND UP1, UPT, UR5, 0x1, UPT ;  /* 0x000000010500788c */ /* 0x000fe2000bf26270 */
[----:B------:R-:W-:Y:S01]  /*1380*/  @UP0 ULDC UR6, c[0x0][0x44c] ;  /* 0x0001130000060ab9 */ /* 0x000fe20000000800 */
[----:B------:R-:W-:Y:S01]  /*1390*/  @UP0 ULDC UR10, c[0x0][0x450] ;  /* 0x00011400000a0ab9 */ /* 0x000fe20000000800 */
[----:B------:R-:W-:-:S03]  /*13a0*/  UIMAD.WIDE.U32 UR6, UR8, UR6, URZ ;  /* 0x00000006080672a5 */ /* 0x000fc6000f8e003f */
[----:B------:R-:W-:Y:S01]  /*13b0*/  PLOP3.LUT P1, PT, PT, PT, UP1, 0x80, 0x0 ;  /* 0x000000000000781c */ /* 0x000fe20003f2f018 */
[----:B------:R-:W-:-:S04]  /*13c0*/  @UP0 USHF.R.U32.HI UR8, URZ, UR10, UR7 ;  /* 0x0000000a3f080299 */ /* 0x000fc80008011607 */
[----:B------:R-:W-:-:S04]  /*13d0*/  UIADD3 UR8, UR9, UR8, URZ ;  /* 0x0000000809087290 */ /* 0x000fc8000fffe03f */
[----:B------:R-:W-:-:S06]  /*13e0*/  UIADD3 UR4, UR8, UR4, URZ ;  /* 0x0000000408047290 */ /* 0x000fcc000fffe03f */
        /* <DEDUP_REMOVED lines=12> */
.L_x_1432:
[----:B------:R-:W-:-:S11]  /*14b0*/  UISETP.NE.AND UP1, UPT, UR5, 0x1, UPT ;  /* 0x000000010500788c */ /* 0x000fd6000bf25270 */
[----:B------:R-:W-:Y:S02]  /*14c0*/  @UP1 ULDC.64 UR8, c[0x0][0x9e8] ;  /* 0x00027a0000081ab9 */ /* 0x000fe40000000a00 */
[----:B------:R-:W-:-:S04]  /*14d0*/  UIMAD.WIDE.U32 UR6, UR4, UR8, URZ ;  /* 0x00000008040672a5 */ /* 0x000fc8000f8e003f */
[----:B------:R-:W-:-:S12]  /*14e0*/  @UP1 USHF.R.U32.HI UR4, URZ, UR9, UR7 ;  /* 0x000000093f041299 */ /* 0x000fd80008011607 */
.L_x_1433:
[----:B------:R-:W-:-:S06]  /*14f0*/  UIMAD UR4, UR4, UR5, UR5 ;  /* 0x00000005040472a4 */ /* 0x000fcc000f8e0205 */
[----:B------:R-:W-:-:S07]  /*1500*/  VIMNMX R0, R0, UR4, PT ;  /* 0x0000000400007c48 */ /* 0x000fce000bfe0100 */
.L_x_1431:
[----:B------:R-:W-:Y:S01]  /*1510*/  UIADD3 UR4, UR60, 0x3f, URZ ;  /* 0x0000003f3c047890 */ /* 0x000fe2000fffe03f */
        /* <DEDUP_REMOVED lines=10> */
[----:B------:R-:W-:-:S02]  /*15c0*/  UIADD3 UR52, UR60, -UR39, URZ ;  /* 0x800000273c347290 */ /* 0x000fc4000fffe03f */
        /* <DEDUP_REMOVED lines=17> */
.L_x_1435:
[----:B------:R-:W-:-:S11]  /*16e0*/  UISETP.NE.AND UP0, UPT, UR5, 0x1, UPT ;  /* 0x000000010500788c */ /* 0x000fd6000bf05270 */
[----:B------:R-:W-:Y:S02]  /*16f0*/  @UP0 ULDC.64 UR10, c[0x0][0x9e8] ;  /* 0x00027a00000a0ab9 */ /* 0x000fe40000000a00 */
[----:B------:R-:W-:-:S04]  /*1700*/  UIMAD.WIDE.U32 UR6, UR4, UR10, URZ ;  /* 0x0000000a040672a5 */ /* 0x000fc8000f8e003f */
[----:B------:R-:W-:-:S12]  /*1710*/  @UP0 USHF.R.U32.HI UR4, URZ, UR11, UR7 ;  /* 0x0000000b3f040299 */ /* 0x000fd80008011607 */
.L_x_1436:
[----:B------:R-:W-:-:S04]  /*1720*/  UIMAD UR4, UR4, UR5, URZ ;  /* 0x00000005040472a4 */ /* 0x000fc8000f8e023f */
[----:B------:R-:W-:-:S04]  /*1730*/  UISETP.LT.AND UP0, UPT, UR9, UR4, UPT ;  /* 0x000000040900728c */ /* 0x000fc8000bf01270 */
[----:B------:R-:W-:-:S12]  /*1740*/  USEL UR9, UR9, UR4, !UP0 ;  /* 0x0000000409097287 */ /* 0x000fd8000c000000 */
.L_x_1434:
        /* <DEDUP_REMOVED lines=44> */
[----:B------:R-:W-:Y:S01]  /*1a10*/  IMAD.MOV.U32 R16, RZ, RZ, RZ ;  /* 0x000000ffff107224 */ /* 0x000fe200078e00ff */
[----:B------:R-:W-:Y:S01]  /*1a20*/  CS2R R80, SRZ ;  /* 0x0000000000507805 */ /* 0x000fe2000001ff00 */
[----:B------:R-:W-:Y:S01]  /*1a30*/  IMAD.MOV.U32 R18, RZ, RZ, RZ ;  /* 0x000000ffff127224 */ /* 0x000fe200078e00ff */
        /* <DEDUP_REMOVED lines=60> */
.L_x_1438:
        /* <DEDUP_REMOVED lines=11> */
.L_x_1671:
[----:B------:R-:W-:Y:S05]  /*1eb0*/  @!P0 BRA `(.L_x_1440) ;  /* 0x0000000000048947 */ /* 0x000fea0003800000 */
[----:B------:R-:W-:Y:S01]  /*1ec0*/  BPT.TRAP 0x1 ;  /* 0x000000040000795c */ /* 0x000fe20000300000 */
.L_x_1440:
[----:B------:R-:W-:Y:S02]  /*1ed0*/  IMAD.U32 R5, RZ, RZ, UR36 ;  /* 0x00000024ff057e24 */ /* 0x000fe4000f8e00ff */
[----:B0-----:R-:W-:-:S03]  /*1ee0*/  IMAD.U32 R0, RZ, RZ, UR38 ;  /* 0x00000026ff007e24 */ /* 0x001fc6000f8e00ff */
[----:B------:R-:W-:Y:S02]  /*1ef0*/  LEA R5, R5, UR37, 0x3 ;  /* 0x0000002505057c11 */ /* 0x000fe4000f8e18ff */
[----:B------:R-:W-:-:S04]  /*1f00*/  SHF.L.U32 R0, R0, 0x1f, RZ ;  /* 0x0000001f00007819 */ /* 0x000fc800000006ff */
[----:B------:R0:W1:Y:S01]  /*1f10*/  SYNCS.PHASECHK.TRANS64.TRYWAIT P2, [R5+URZ+0x30830], R0 ;  /* 0x03083000050075a7 */ /* 0x000062000804017f */
[----:B------:R-:W-:Y:S05]  /*1f20*/  @!P0 BRA `(.L_x_1441) ;  /* 0x0000000000048947 */ /* 0x000fea0003800000 */
[----:B------:R-:W-:Y:S01]  /*1f30*/  BPT.TRAP 0x1 ;  /* 0x000000040000795c */ /* 0x000fe20000300000 */
.L_x_1441:
[----:B------:R-:W2:Y:S02]  /*1f40*/  S2R R2, SR_TID.X ;  /* 0x0000000000027919 */ /* 0x000ea40000002100 */
[----:B--2---:R-:W-:Y:S01]  /*1f50*/  LOP3.LUT P1, RZ, R2, 0x7f, RZ, 0xc0, !PT ;  /* 0x0000007f02ff7812 */ /* 0x004fe2000782c0ff */
[----:B-1----:R-:W-:-:S12]  /*1f60*/  @P2 BRA `(.L_x_1442) ;  /* 0x0000000000082947 */ /* 0x002fd80003800000 */
[----:B------:R-:W1:Y:S02]  /*1f70*/  SYNCS.PHASECHK.TRANS64.TRYWAIT P2, [R5+URZ+0x30830], R0 ;  /* 0x03083000050075a7 */ /* 0x000e64000804017f */
[----:B-1----:R-:W-:Y:S05]  /*1f80*/  @!P2 BRA `(.L_x_1443) ;  /* 0x0000014c00d8a947 */ /* 0x002fea0003800000 */
.L_x_1442:
        /* <DEDUP_REMOVED lines=14> */
[----:B------:R-:W-:Y:S01]  /*2070*/  IMAD.MOV.U32 R2, RZ, RZ, R0 ;  /* 0x000000ffff027224 */ /* 0x000fe200078e0000 */
[----:B------:R-:W-:Y:S01]  /*2080*/  ULOP3.LUT UR4, UR40, 0x10000, URZ, 0xfc, !UPT ;  /* 0x0001000028047892 */ /* 0x000fe2000f8efc3f */
[----:B------:R-:W-:Y:S01]  /*2090*/  UMOV UR21, 0x40000040 ;  /* 0x4000004000157882 */ /* 0x000fe20000000000 */
[----:B------:R-:W-:-:S02]  /*20a0*/  UMOV UR23, 0x40000040 ;  /* 0x4000004000177882 */ /* 0x000fc40000000000 */
[----:B------:R-:W-:Y:S01]  /*20b0*/  IMAD.U32 R18, RZ, RZ, UR5 ;  /* 0x00000005ff127e24 */ /* 0x000fe2000f8e00ff */
[----:B------:R-:W-:Y:S02]  /*20c0*/  ULEA UR5, UR36, UR5, 0xb ;  /* 0x0000000524057291 */ /* 0x000fe4000f8e583f */
[----:B------:R-:W-:Y:S01]  /*20d0*/  UMOV UR8, UR4 ;  /* 0x0000000400087c82 */ /* 0x000fe20008000000 */
[----:B------:R-:W-:Y:S01]  /*20e0*/  UIADD3 UR6, UR4, 0x2, URZ ;  /* 0x0000000204067890 */ /* 0x000fe2000fffe03f */
[----:B------:R-:W-:Y:S01]  /*20f0*/  IMAD.U32 R14, RZ, RZ, UR8 ;  /* 0x00000008ff0e7e24 */ /* 0x000fe2000f8e00ff */
[----:B------:R-:W-:Y:S02]  /*2100*/  UIADD3 UR7, UR5, 0x2, URZ ;  /* 0x0000000205077890 */ /* 0x000fe4000fffe03f */
[----:B------:R-:W-:Y:S01]  /*2110*/  UMOV UR10, UR5 ;  /* 0x00000005000a7c82 */ /* 0x000fe20008000000 */
[----:B------:R-:W-:Y:S01]  /*2120*/  UIADD3 UR12, UR4, 0x404, URZ ;  /* 0x00000404040c7890 */ /* 0x000fe2000fffe03f */
        /* <DEDUP_REMOVED lines=9> */
[----:B------:R-:W-:-:S02]  /*21c0*/  UIADD3 UR14, UR5, 0x204, URZ ;  /* 0x00000204050e7890 */ /* 0x000fc4000fffe03f */
[----:B------:R-:W-:Y:S02]  /*21d0*/  UIADD3 UR16, UR4, 0x406, URZ ;  /* 0x0000040604107890 */ /* 0x000fe4000fffe03f */
[----:B------:R-:W-:Y:S02]  /*21e0*/  UIADD3 UR18, UR5, 0x206, URZ ;  /* 0x0000020605127890 */ /* 0x000fe4000fffe03f */
[----:B------:R-:W-:Y:S02]  /*21f0*/  UIADD3 UR20, UR4, 0x800, URZ ;  /* 0x0000080004147890 */ /* 0x000fe4000fffe03f */
[----:B------:R-:W-:Y:S02]  /*2200*/  UIADD3 UR22, UR5, 0x400, URZ ;  /* 0x0000040005167890 */ /* 0x000fe4000fffe03f */
        /* <DEDUP_REMOVED lines=78> */
[----:B------:R-:W-:Y:S01]  /*26f0*/  IMAD.MOV.U32 R3, RZ, RZ, -0x40 ;  /* 0xffffffc0ff037424 */ /* 0x000fe200078e00ff */
[C---:B------:R-:W-:Y:S02]  /*2700*/  LEA R5, R62.reuse, 0xffffffc0, 0x6 ;  /* 0xffffffc03e057811 */ /* 0x040fe400078e30ff */
[----:B------:R-:W-:Y:S01]  /*2710*/  @!P1 PRMT R0, RZ, 0x654, R0 ;  /* 0x00000654ff009816 */ /* 0x000fe20000000000 */
[----:B------:R-:W0:Y:S01]  /*2720*/  SHFL.IDX PT, R57, R2, RZ, 0x1c1f ;  /* 0x001c1fff02397589 */ /* 0x000e2200000e0000 */
[----:B------:R-:W-:-:S02]  /*2730*/  IMAD R16, R62, R3, 0x40 ;  /* 0x000000403e107424 */ /* 0x000fc400078e0203 */
[----:B------:R-:W-:Y:S02]  /*2740*/  IMAD.U32 R3, RZ, RZ, UR39 ;  /* 0x00000027ff037e24 */ /* 0x000fe4000f8e00ff */
[----:B------:R-:W-:-:S04]  /*2750*/  VIADD R4, R16, 0x1 ;  /* 0x0000000110047836 */ /* 0x000fc80000000000 */
[----:B------:R-:W-:-:S05]  /*2760*/  IMAD R4, R17, -0x2, R4 ;  /* 0xfffffffe11047824 */ /* 0x000fca00078e0204 */
[----:B------:R-:W-:-:S05]  /*2770*/  IADD3 R4, -R3, UR60, R4 ;  /* 0x0000003c03047c10 */ /* 0x000fca000fffe104 */
        /* <DEDUP_REMOVED lines=13> */
[----:B0-----:R-:W-:Y:S01]  /*2850*/  IMAD.IADD R3, R56, 0x1, R57 ;  /* 0x0000000138037824 */ /* 0x001fe200078e0239 */
        /* <DEDUP_REMOVED lines=26> */
[----:B0-----:R-:W-:-:S04]  /*2a00*/  VIADD R0, R16, UR60 ;  /* 0x0000003c10007c36 */ /* 0x001fc80008000000 */
[----:B------:R-:W-:-:S05]  /*2a10*/  IMAD R20, R17, -0x2, R0 ;  /* 0xfffffffe11147824 */ /* 0x000fca00078e0200 */
[----:B------:R-:W-:Y:S01]  /*2a20*/  VIADDMNMX R0, R57, R21, R20, PT ;  /* 0x0000001539007246 */ /* 0x000fe20003800114 */
[----:B------:R-:W-:Y:S06]  /*2a30*/  @P2 BRA `(.L_x_1444) ;  /* 0x00000000005c2947 */ /* 0x000fec0003800000 */
[----:B------:R-:W-:Y:S01]  /*2a40*/  IMAD.U32 R4, RZ, RZ, UR39 ;  /* 0x00000027ff047e24 */ /* 0x000fe2000f8e00ff */
[----:B------:R-:W-:Y:S04]  /*2a50*/  BSSY B0, `(.L_x_1445) ;  /* 0x0000011000007945 */ /* 0x000fe80003800000 */
[----:B------:R-:W-:-:S04]  /*2a60*/  IADD3 R4, -R4, UR60, R57 ;  /* 0x0000003c04047c10 */ /* 0x000fc8000fffe139 */
        /* <DEDUP_REMOVED lines=10> */
.L_x_1446:
[----:B------:R-:W-:-:S06]  /*2b10*/  UISETP.NE.AND UP2, UPT, UR7, 0x1, UPT ;  /* 0x000000010700788c */ /* 0x000fcc000bf45270 */
[----:B------:R-:W-:-:S05]  /*2b20*/  PLOP3.LUT P2, PT, PT, PT, UP2, 0x80, 0x0 ;  /* 0x000000000000781c */ /* 0x000fca0003f4f028 */
[----:B------:R-:W-:-:S08]  /*2b30*/  @UP2 ULDC.64 UR4, c[0x0][0x9e8] ;  /* 0x00027a0000042ab9 */ /* 0x000fd00000000a00 */
[----:B------:R-:W-:-:S05]  /*2b40*/  @P2 IMAD.HI.U32 R57, R4, UR4, RZ ;  /* 0x0000000404392c27 */ /* 0x000fca000f8e00ff */
[----:B------:R-:W-:-:S07]  /*2b50*/  @P2 SHF.R.U32.HI R4, RZ, UR5, R57 ;  /* 0x00000005ff042c19 */ /* 0x000fce0008011639 */
.L_x_1447:
[----:B------:R-:W-:Y:S05]  /*2b60*/  BSYNC B0 ;  /* 0x0000000000007941 */ /* 0x000fea0003800000 */
.L_x_1445:
[----:B------:R-:W-:-:S04]  /*2b70*/  IMAD R4, R4, UR7, -R5 ;  /* 0x0000000704047c24 */ /* 0x000fc8000f8e0a05 */
[----:B------:R-:W-:-:S05]  /*2b80*/  IMAD R4, R17, -0x2, R4 ;  /* 0xfffffffe11047824 */ /* 0x000fca00078e0204 */
[----:B------:R-:W-:Y:S02]  /*2b90*/  VIMNMX R3, R3, R4, !PT ;  /* 0x0000000403037248 */ /* 0x000fe40007fe0100 */
[----:B------:R-:W-:-:S07]  /*2ba0*/  VIADDMNMX R0, R4, UR7, R0, PT ;  /* 0x0000000704007c46 */ /* 0x000fce000b800100 */
.L_x_1444:
[C---:B------:R-:W-:Y:S01]  /*2bb0*/  ISETP.GE.AND P2, PT, R16.reuse, 0x2, PT ;  /* 0x000000021000780c */ /* 0x040fe20003f46270 */
[----:B------:R-:W0:Y:S01]  /*2bc0*/  SHFL.IDX PT, R73, R2, 0x1, 0x1c1f ;  /* 0x003c1f0002497f89 */ /* 0x000e2200000e0000 */
[C---:B------:R-:W-:Y:S02]  /*2bd0*/  ISETP.GE.AND P6, PT, R16.reuse, 0xa, PT ;  /* 0x0000000a1000780c */ /* 0x040fe40003fc6270 */
[----:B------:R-:W-:Y:S02]  /*2be0*/  ISETP.GT.AND P4, PT, R3, 0x1, !P2 ;  /* 0x000000010300780c */ /* 0x000fe40005784270 */
[----:B------:R-:W-:Y:S02]  /*2bf0*/  ISETP.GE.AND P3, PT, R16, 0x9, PT ;  /* 0x000000091000780c */ /* 0x000fe40003f66270 */
[----:B------:R-:W-:Y:S02]  /*2c00*/  ISETP.LT.OR P4, PT, R0, 0x2, P4 ;  /* 0x000000020000780c */ /* 0x000fe40002781670 */
[----:B------:R-:W-:-:S02]  /*2c10*/  P2R R58, PR, RZ, 0x40 ;  /* 0x00000040ff3a7803 */ /* 0x000fc40000000000 */
[----:B------:R-:W-:Y:S02]  /*2c20*/  FSEL R57, R25, -INF , !P4 ;  /* 0xff80000019397808 */ /* 0x000fe40006000000 */
[C---:B------:R-:W-:Y:S02]  /*2c30*/  ISETP.GT.AND P4, PT, R3.reuse, 0x9, !P6 ;  /* 0x000000090300780c */ /* 0x040fe40007784270 */
        /* <DEDUP_REMOVED lines=22> */
[----:B------:R-:W-:Y:S02]  /*2da0*/  ISETP.LT.OR P4, PT, R0, 0x1a, P4 ;  /* 0x0000001a0000780c */ /* 0x000fe40002781670 */
        /* <DEDUP_REMOVED lines=63> */
.L_x_1450:
[----:B------:R-:W-:-:S06]  /*31a0*/  UISETP.NE.AND UP2, UPT, UR7, 0x1, UPT ;  /* 0x000000010700788c */ /* 0x000fcc000bf45270 */
[----:B------:R-:W-:-:S05]  /*31b0*/  PLOP3.LUT P6, PT, PT, PT, UP2, 0x80, 0x0 ;  /* 0x000000000000781c */ /* 0x000fca0003fcf028 */
[----:B------:R-:W-:-:S08]  /*31c0*/  @UP2 ULDC.64 UR4, c[0x0][0x9e8] ;  /* 0x00027a0000042ab9 */ /* 0x000fd00000000a00 */
[----:B------:R-:W-:Y:S01]  /*31d0*/  @P6 IMAD.HI.U32 R20, R2, UR4, RZ ;  /* 0x0000000402146c27 */ /* 0x000fe2000f8e00ff */
[----:B------:R-:W-:-:S13]  /*31e0*/  PLOP3.LUT P6, PT, PT, PT, UP2, 0x80, 0x0 ;  /* 0x000000000000781c */ /* 0x000fda0003fcf028 */
[----:B------:R-:W-:-:S07]  /*31f0*/  @P6 SHF.R.U32.HI R2, RZ, UR5, R20 ;  /* 0x00000005ff026c19 */ /* 0x000fce0008011614 */
.L_x_1451:
[----:B------:R-:W-:Y:S05]  /*3200*/  BSYNC B0 ;  /* 0x0000000000007941 */ /* 0x000fea0003800000 */
.L_x_1449:
[----:B------:R-:W-:-:S04]  /*3210*/  IMAD R2, R2, UR7, -R5 ;  /* 0x0000000702027c24 */ /* 0x000fc8000f8e0a05 */
[----:B------:R-:W-:-:S05]  /*3220*/  IMAD R2, R17, -0x2, R2 ;  /* 0xfffffffe11027824 */ /* 0x000fca00078e0202 */
[----:B------:R-:W-:Y:S02]  /*3230*/  VIMNMX R3, R3, R2, !PT ;  /* 0x0000000203037248 */ /* 0x000fe40007fe0100 */
[----:B------:R-:W-:-:S07]  /*3240*/  VIADDMNMX R0, R2, UR7, R0, PT ;  /* 0x0000000702007c46 */ /* 0x000fce000b800100 */
.L_x_1448:
        /* <DEDUP_REMOVED lines=12> */
[----:B------:R-:W-:-:S02]  /*3310*/  FMNMX.FTZ R2, R29, R2, !PT ;  /* 0x000000021d027209 */ /* 0x000fc40007810000 */
[----:B------:R-:W-:Y:S01]  /*3320*/  ISETP.GT.AND P2, PT, R3, 0x9, !P2 ;  /* 0x000000090300780c */ /* 0x000fe20005744270 */
[----:B------:R-:W-:Y:S01]  /*3330*/  UIADD3 UR52, UR52, UR4, URZ ;  /* 0x0000000434347290 */ /* 0x000fe2000fffe03f */
[----:B------:R-:W-:Y:S02]  /*3340*/  FMNMX.FTZ R2, R61, R2, !PT ;  /* 0x000000023d027209 */ /* 0x000fe40007810000 */
[----:B------:R-:W-:Y:S01]  /*3350*/  ISETP.LT.OR P2, PT, R0, 0xa, P2 ;  /* 0x0000000a0000780c */ /* 0x000fe20001741670 */
[----:B------:R-:W-:Y:S01]  /*3360*/  UIADD3 UR6, UR52, UR6, URZ ;  /* 0x0000000634067290 */ /* 0x000fe2000fffe03f */
[----:B------:R-:W-:Y:S02]  /*3370*/  FMNMX.FTZ R2, R33, R2, !PT ;  /* 0x0000000221027209 */ /* 0x000fe40007810000 */
[----:B------:R-:W-:Y:S02]  /*3380*/  FSEL R31, R31, -INF , !P2 ;  /* 0xff8000001f1f7808 */ /* 0x000fe40005000000 */
[----:B------:R-:W-:-:S02]  /*3390*/  ISETP.NE.AND P2, PT, R28, RZ, PT ;  /* 0x000000ff1c00720c */ /* 0x000fc40003f45270 */
[----:B------:R-:W-:Y:S02]  /*33a0*/  FMNMX.FTZ R2, R63, R2, !PT ;  /* 0x000000023f027209 */ /* 0x000fe40007810000 */
[----:B------:R-:W-:Y:S02]  /*33b0*/  ISETP.GT.AND P2, PT, R3, 0x10, !P2 ;  /* 0x000000100300780c */ /* 0x000fe40005744270 */
[----:B------:R-:W-:Y:S02]  /*33c0*/  FMNMX.FTZ R2, R37, R2, !PT ;  /* 0x0000000225027209 */ /* 0x000fe40007810000 */
[----:B------:R-:W-:Y:S02]  /*33d0*/  ISETP.LT.OR P2, PT, R0, 0x11, P2 ;  /* 0x000000110000780c */ /* 0x000fe40001741670 */
[----:B------:R-:W-:Y:S02]  /*33e0*/  FMNMX.FTZ R2, R65, R2, !PT ;  /* 0x0000000241027209 */ /* 0x000fe40007810000 */
[----:B------:R-:W-:-:S02]  /*33f0*/  FSEL R34, R34, -INF , !P2 ;  /* 0xff80000022227808 */ /* 0x000fc40005000000 */
[----:B------:R-:W-:Y:S02]  /*3400*/  ISETP.NE.AND P2, PT, R32, RZ, PT ;  /* 0x000000ff2000720c */ /* 0x000fe40003f45270 */
[C---:B------:R-:W-:Y:S02]  /*3410*/  ISETP.GT.AND P3, PT, R3.reuse, 0x8, !P3 ;  /* 0x000000080300780c */ /* 0x040fe40005f64270 */
[----:B------:R-:W-:Y:S02]  /*3420*/  ISETP.GT.AND P2, PT, R3, 0x11, !P2 ;  /* 0x000000110300780c */ /* 0x000fe40005744270 */
[----:B------:R-:W-:Y:S02]  /*3430*/  FMNMX.FTZ R2, R41, R2, !PT ;  /* 0x0000000229027209 */ /* 0x000fe40007810000 */
[C---:B------:R-:W-:Y:S02]  /*3440*/  ISETP.LT.OR P2, PT, R0.reuse, 0x12, P2 ;  /* 0x000000120000780c */ /* 0x040fe40001741670 */
[----:B------:R-:W-:-:S02]  /*3450*/  ISETP.LT.OR P3, PT, R0, 0x9, P3 ;  /* 0x000000090000780c */ /* 0x000fc40001f61670 */
[----:B------:R-:W-:Y:S02]  /*3460*/  FSEL R35, R35, -INF , !P2 ;  /* 0xff80000023237808 */ /* 0x000fe40005000000 */
[----:B------:R-:W-:Y:S02]  /*3470*/  ISETP.NE.AND P2, PT, R60, RZ, PT ;  /* 0x000000ff3c00720c */ /* 0x000fe40003f45270 */
[----:B------:R-:W-:Y:S02]  /*3480*/  FMNMX.FTZ R2, R67, R2, !PT ;  /* 0x0000000243027209 */ /* 0x000fe40007810000 */
[----:B------:R-:W-:Y:S02]  /*3490*/  ISETP.GT.AND P2, PT, R3, 0x18, !P2 ;  /* 0x000000180300780c */ /* 0x000fe40005744270 */
[----:B------:R-:W-:Y:S02]  /*34a0*/  FSEL R30, R30, -INF , !P3 ;  /* 0xff8000001e1e7808 */ /* 0x000fe40005800000 */
[----:B------:R-:W-:-:S02]  /*34b0*/  ISETP.LT.OR P2, PT, R0, 0x19, P2 ;  /* 0x000000190000780c */ /* 0x000fc40001741670 */
[----:B------:R-:W-:Y:S02]  /*34c0*/  FMNMX.FTZ R2, R45, R2, !PT ;  /* 0x000000022d027209 */ /* 0x000fe40007810000 */
[----:B------:R-:W-:Y:S02]  /*34d0*/  FSEL R38, R38, -INF , !P2 ;  /* 0xff80000026267808 */ /* 0x000fe40005000000 */
[----:B------:R-:W-:Y:S02]  /*34e0*/  ISETP.NE.AND P2, PT, R36, RZ, PT ;  /* 0x000000ff2400720c */ /* 0x000fe40003f45270 */
[----:B------:R-:W-:Y:S02]  /*34f0*/  ISETP.NE.AND P3, PT, R66, RZ, PT ;  /* 0x000000ff4200720c */ /* 0x000fe40003f65270 */
[----:B------:R-:W-:Y:S02]  /*3500*/  ISETP.GT.AND P2, PT, R3, 0x19, !P2 ;  /* 0x000000190300780c */ /* 0x000fe40005744270 */
[----:B------:R-:W-:-:S02]  /*3510*/  FMNMX.FTZ R2, R69, R2, !PT ;  /* 0x0000000245027209 */ /* 0x000fc40007810000 */
[----:B------:R-:W-:Y:S02]  /*3520*/  ISETP.LT.OR P2, PT, R0, 0x1a, P2 ;  /* 0x0000001a0000780c */ /* 0x000fe40001741670 */
[----:B------:R-:W-:Y:S02]  /*3530*/  FMNMX.FTZ R2, R49, R2, !PT ;  /* 0x0000000231027209 */ /* 0x000fe40007810000 */
[----:B------:R-:W-:Y:S02]  /*3540*/  FSEL R39, R39, -INF , !P2 ;  /* 0xff80000027277808 */ /* 0x000fe40005000000 */
[----:B------:R-:W-:Y:S02]  /*3550*/  ISETP.NE.AND P2, PT, R64, RZ, PT ;  /* 0x000000ff4000720c */ /* 0x000fe40003f45270 */
[----:B------:R-:W-:Y:S02]  /*3560*/  ISETP.NE.AND P6, PT, R4, RZ, PT ;  /* 0x000000ff0400720c */ /* 0x000fe40003fc5270 */
[----:B------:R-:W-:-:S02]  /*3570*/  ISETP.GT.AND P2, PT, R3, 0x20, !P2 ;  /* 0x000000200300780c */ /* 0x000fc40005744270 */
[----:B------:R-:W-:Y:S02]  /*3580*/  FMNMX.FTZ R2, R71, R2, !PT ;  /* 0x0000000247027209 */ /* 0x000fe40007810000 */
[----:B------:R-:W-:Y:S02]  /*3590*/  ISETP.LT.OR P2, PT, R0, 0x21, P2 ;  /* 0x000000210000780c */ /* 0x000fe40001741670 */
[C---:B------:R-:W-:Y:S02]  /*35a0*/  ISETP.GT.AND P4, PT, R3.reuse, 0x31, !P4 ;  /* 0x000000310300780c */ /* 0x040fe40006784270 */
[----:B------:R-:W-:Y:S02]  /*35b0*/  FSEL R42, R42, -INF , !P2 ;  /* 0xff8000002a2a7808 */ /* 0x000fe40005000000 */
[----:B------:R-:W-:Y:S02]  /*35c0*/  ISETP.NE.AND P2, PT, R40, RZ, PT ;  /* 0x000000ff2800720c */ /* 0x000fe40003f45270 */
[----:B------:R-:W-:-:S02]  /*35d0*/  ISETP.GT.AND P5, PT, R3, 0x38, !P5 ;  /* 0x000000380300780c */ /* 0x000fc40006fa4270 */
[----:B------:R-:W-:Y:S02]  /*35e0*/  ISETP.GT.AND P2, PT, R3, 0x21, !P2 ;  /* 0x000000210300780c */ /* 0x000fe40005744270 */
[C---:B------:R-:W-:Y:S02]  /*35f0*/  ISETP.LT.OR P4, PT, R0.reuse, 0x32, P4 ;  /* 0x000000320000780c */ /* 0x040fe40002781670 */
[C---:B------:R-:W-:Y:S02]  /*3600*/  ISETP.LT.OR P2, PT, R0.reuse, 0x22, P2 ;  /* 0x000000220000780c */ /* 0x040fe40001741670 */
[----:B------:R-:W-:Y:S02]  /*3610*/  ISETP.LT.OR P5, PT, R0, 0x39, P5 ;  /* 0x000000390000780c */ /* 0x000fe40002fa1670 */
[----:B------:R-:W-:Y:S02]  /*3620*/  FSEL R43, R43, -INF , !P2 ;  /* 0xff8000002b2b7808 */ /* 0x000fe40005000000 */
[----:B------:R-:W-:-:S02]  /*3630*/  ISETP.GT.AND P2, PT, R3, 0x28, !P3 ;  /* 0x000000280300780c */ /* 0x000fc40005f44270 */
[----:B------:R-:W-:Y:S02]  /*3640*/  ISETP.NE.AND P3, PT, R68, RZ, PT ;  /* 0x000000ff4400720c */ /* 0x000fe40003f65270 */
[----:B------:R-:W-:Y:S02]  /*3650*/  ISETP.LT.OR P2, PT, R0, 0x29, P2 ;  /* 0x000000290000780c */ /* 0x000fe40001741670 */
[C---:B------:R-:W-:Y:S02]  /*3660*/  ISETP.GT.AND P3, PT, R3.reuse, 0x30, !P3 ;  /* 0x000000300300780c */ /* 0x040fe40005f64270 */
[----:B------:R-:W-:Y:S02]  /*3670*/  FSEL R46, R46, -INF , !P2 ;  /* 0xff8000002e2e7808 */ /* 0x000fe40005000000 */
[----:B------:R-:W-:Y:S02]  /*3680*/  ISETP.GT.AND P2, PT, R3, RZ, !P6 ;  /* 0x000000ff0300720c */ /* 0x000fe40007744270 */
[----:B------:R-:W-:-:S02]  /*3690*/  ISETP.NE.AND P6, PT, R16, RZ, PT ;  /* 0x000000ff1000720c */ /* 0x000fc40003fc5270 */
[----:B------:R-:W-:Y:S02]  /*36a0*/  FMNMX.FTZ R16, R53, R2, !PT ;  /* 0x0000000235107209 */ /* 0x000fe40007810000 */
[C---:B------:R-:W-:Y:S02]  /*36b0*/  ISETP.LT.OR P2, PT, R0.reuse, 0x1, P2 ;  /* 0x000000010000780c */ /* 0x040fe40001741670 */
[----:B------:R-:W-:Y:S01]  /*36c0*/  ISETP.LT.OR P3, PT, R0, 0x31, P3 ;  /* 0x000000310000780c */ /* 0x000fe20001f61670 */
[----:B------:R-:W0:Y:S01]  /*36d0*/  SHFL.BFLY PT, R5, R16, 0x2, 0x1f ;  /* 0x0c401f0010057f89 */ /* 0x000e2200000e0000 */
[----:B------:R-:W-:Y:S02]  /*36e0*/  FSEL R26, R26, -INF , !P2 ;  /* 0xff8000001a1a7808 */ /* 0x000fe40005000000 */
[----:B------:R-:W-:Y:S02]  /*36f0*/  ISETP.NE.AND P2, PT, R44, RZ, PT ;  /* 0x000000ff2c00720c */ /* 0x000fe40003f45270 */
[----:B------:R-:W-:-:S02]  /*3700*/  FSEL R50, R50, -INF , !P3 ;  /* 0xff80000032327808 */ /* 0x000fc40005800000 */
[----:B------:R-:W-:Y:S02]  /*3710*/  ISETP.GT.AND P2, PT, R3, 0x29, !P2 ;  /* 0x000000290300780c */ /* 0x000fe40005744270 */
[----:B------:R-:W-:Y:S02]  /*3720*/  FSEL R51, R51, -INF , !P4 ;  /* 0xff80000033337808 */ /* 0x000fe40006000000 */
[----:B------:R-:W-:Y:S02]  /*3730*/  ISETP.LT.OR P2, PT, R0, 0x2a, P2 ;  /* 0x0000002a0000780c */ /* 0x000fe40001741670 */
[----:B------:R-:W-:Y:S02]  /*3740*/  FSEL R54, R54, -INF , !P5 ;  /* 0xff80000036367808 */ /* 0x000fe40006800000 */
[----:B------:R-:W-:Y:S02]  /*3750*/  FSEL R47, R47, -INF , !P2 ;  /* 0xff8000002f2f7808 */ /* 0x000fe40005000000 */
[----:B0-----:R-:W-:-:S02]  /*3760*/  FMNMX.FTZ R20, R16, R5, !PT ;  /* 0x0000000510147209 */ /* 0x001fc40007810000 */
[----:B------:R-:W-:-:S03]  /*3770*/  FMNMX.FTZ R5, R26, R27, !PT ;  /* 0x0000001b1a057209 */ /* 0x000fc60007810000 */
[----:B------:R-:W0:Y:S01]  /*3780*/  SHFL.BFLY PT, R21, R20, 0x1, 0x1f ;  /* 0x0c201f0014157f89 */ /* 0x000e2200000e0000 */
[----:B------:R-:W-:-:S04]  /*3790*/  FMNMX.FTZ R2, R30, R5, !PT ;  /* 0x000000051e027209 */ /* 0x000fc80007810000 */
[----:B------:R-:W-:-:S04]  /*37a0*/  FMNMX.FTZ R5, R31, R2, !PT ;  /* 0x000000021f057209 */ /* 0x000fc80007810000 */
[----:B------:R-:W-:-:S04]  /*37b0*/  FMNMX.FTZ R2, R34, R5, !PT ;  /* 0x0000000522027209 */ /* 0x000fc80007810000 */
[----:B------:R-:W-:-:S04]  /*37c0*/  FMNMX.FTZ R5, R35, R2, !PT ;  /* 0x0000000223057209 */ /* 0x000fc80007810000 */
[----:B------:R-:W-:-:S04]  /*37d0*/  FMNMX.FTZ R2, R38, R5, !PT ;  /* 0x0000000526027209 */ /* 0x000fc80007810000 */
[----:B------:R-:W-:Y:S02]  /*37e0*/  FMNMX.FTZ R5, R39, R2, !PT ;  /* 0x0000000227057209 */ /* 0x000fe40007810000 */
[----:B0-----:R-:W-:Y:S02]  /*37f0*/  FMNMX.FTZ R4, R20, R21, !PT ;  /* 0x0000001514047209 */ /* 0x001fe40007810000 */
[----:B------:R-:W-:Y:S02]  /*3800*/  FMNMX.FTZ R2, R42, R5, !PT ;  /* 0x000000052a027209 */ /* 0x000fe40007810000 */
[C---:B------:R-:W-:Y:S01]  /*3810*/  FSETP.NEU.FTZ.AND P2, PT, R4.reuse, -INF , PT ;  /* 0xff8000000400780b */ /* 0x040fe20003f5d000 */
[----:B------:R-:W-:Y:S01]  /*3820*/  FMUL.FTZ R16, R4, UR5 ;  /* 0x0000000504107c20 */ /* 0x000fe20008410000 */
[----:B------:R-:W-:-:S04]  /*3830*/  FMNMX.FTZ R5, R43, R2, !PT ;  /* 0x000000022b057209 */ /* 0x000fc80007810000 */
        /* <DEDUP_REMOVED lines=13> */
[--C-:B------:R-:W-:Y:S01]  /*3910*/  FFMA.FTZ R25, R33, UR5, -R16.reuse ;  /* 0x0000000521197c23 */ /* 0x100fe20008010810 */
        /* <DEDUP_REMOVED lines=17> */
[----:B------:R-:W-:-:S03]  /*3a30*/  FFMA.FTZ R41, R49, UR5, -R16 ;  /* 0x0000000531297c23 */ /* 0x000fc60008010810 */
[----:B------:R-:W0:Y:S01]  /*3a40*/  MUFU.EX2 R25, R25 ;  /* 0x0000001900197308 */ /* 0x000e220000000800 */
[----:B------:R-:W-:Y:S01]  /*3a50*/  FADD.FTZ R49, R20, R5 ;  /* 0x0000000514317221 */ /* 0x000fe20000010000 */
[----:B------:R-:W1:Y:S06]  /*3a60*/  SHFL.BFLY PT, R3, R2, 0x1, 0x1f ;  /* 0x0c201f0002037f89 */ /* 0x000e6c00000e0000 */
[----:B------:R2:W-:Y:S08]  /*3a70*/  MUFU.EX2 R33, R0 ;  /* 0x0000000000217308 */ /* 0x0005f00000000800 */
[----:B------:R-:W3:Y:S01]  /*3a80*/  MUFU.EX2 R28, R28 ;  /* 0x0000001c001c7308 */ /* 0x000ee20000000800 */
[----:B0-----:R-:W-:-:S07]  /*3a90*/  F2FP.F16.F32.PACK_AB R192, R25, R24 ;  /* 0x0000001819c0723e */ /* 0x001fce00000000ff */
[----:B------:R-:W0:Y:S01]  /*3aa0*/  MUFU.EX2 R29, R29 ;  /* 0x0000001d001d7308 */ /* 0x000e220000000800 */
[----:B-1----:R-:W-:Y:S01]  /*3ab0*/  FMNMX.FTZ R3, R2, R3, !PT ;  /* 0x0000000302037209 */ /* 0x002fe20007810000 */
[--C-:B------:R-:W-:Y:S01]  /*3ac0*/  FFMA.FTZ R2, R71, UR5, -R16.reuse ;  /* 0x0000000547027c23 */ /* 0x100fe20008010810 */
[----:B------:R-:W-:Y:S02]  /*3ad0*/  FFMA.FTZ R16, R53, UR5, -R16 ;  /* 0x0000000535107c23 */ /* 0x000fe40008010810 */
[C---:B------:R-:W-:Y:S01]  /*3ae0*/  FSETP.NEU.FTZ.AND P2, PT, R3.reuse, -INF , PT ;  /* 0xff8000000300780b */ /* 0x040fe20003f5d000 */
[----:B--2---:R-:W-:Y:S02]  /*3af0*/  FMUL.FTZ R0, R3, UR5 ;  /* 0x0000000503007c20 */ /* 0x004fe40008410000 */
[----:B------:R1:W-:Y:S03]  /*3b00*/  MUFU.EX2 R45, R16 ;  /* 0x00000010002d7308 */ /* 0x0003e60000000800 */
[----:B------:R-:W-:-:S02]  /*3b10*/  FSEL R0, R0, RZ, P2 ;  /* 0x000000ff00007208 */ /* 0x000fc40001000000 */
[----:B------:R-:W-:-:S03]  /*3b20*/  PLOP3.LUT P2, PT, PT, PT, UP1, 0x40, 0x0 ;  /* 0x000000000000781c */ /* 0x000fc60003f4e818 */
[----:B------:R-:W2:Y:S01]  /*3b30*/  MUFU.EX2 R32, R32 ;  /* 0x0000002000207308 */ /* 0x000ea20000000800 */
[--C-:B------:R-:W-:Y:S01]  /*3b40*/  FFMA.FTZ R26, R26, UR5, -R0.reuse ;  /* 0x000000051a1a7c23 */ /* 0x100fe20008010800 */
[--C-:B------:R-:W-:Y:S01]  /*3b50*/  FFMA.FTZ R27, R27, UR5, -R0.reuse ;  /* 0x000000051b1b7c23 */ /* 0x100fe20008010800 */
[--C-:B------:R-:W-:Y:S01]  /*3b60*/  FFMA.FTZ R30, R30, UR5, -R0.reuse ;  /* 0x000000051e1e7c23 */ /* 0x100fe20008010800 */
[----:B-1----:R-:W-:Y:S01]  /*3b70*/  FADD.FTZ R16, R198, R49 ;  /* 0x00000031c6107221 */ /* 0x002fe20000010000 */
[--C-:B------:R-:W-:Y:S01]  /*3b80*/  FFMA.FTZ R31, R31, UR5, -R0.reuse ;  /* 0x000000051f1f7c23 */ /* 0x100fe20008010800 */
        /* <DEDUP_REMOVED lines=16> */
[----:B------:R-:W-:Y:S01]  /*3c90*/  FFMA.FTZ R54, R54, UR5, -R0 ;  /* 0x0000000536367c23 */ /* 0x000fe20008010800 */
[----:B------:R-:W-:Y:S01]  /*3ca0*/  F2FP.F16.F32.PACK_AB R198, R21, R198 ;  /* 0x000000c615c6723e */ /* 0x000fe200000000ff */
[----:B------:R-:W3:Y:S01]  /*3cb0*/  MUFU.EX2 R30, R30 ;  /* 0x0000001e001e7308 */ /* 0x000ee20000000800 */
[----:B0-----:R-:W-:Y:S01]  /*3cc0*/  FADD.FTZ R53, R29, R16 ;  /* 0x000000101d357221 */ /* 0x001fe20000010000 */
[----:B------:R-:W-:Y:S01]  /*3cd0*/  FFMA.FTZ R0, R55, UR5, -R0 ;  /* 0x0000000537007c23 */ /* 0x000fe20008010800 */
[----:B------:R-:W-:-:S02]  /*3ce0*/  F2FP.F16.F32.PACK_AB R194, R29, R28 ;  /* 0x0000001c1dc2723e */ /* 0x000fc400000000ff */
[----:B--2---:R-:W-:Y:S01]  /*3cf0*/  FADD.FTZ R44, R32, R53 ;  /* 0x00000035202c7221 */ /* 0x004fe20000010000 */
[C---:B------:R-:W-:Y:S02]  /*3d00*/  F2FP.F16.F32.PACK_AB R188, R33.reuse, R32 ;  /* 0x0000002021bc723e */ /* 0x040fe400000000ff */
[----:B------:R-:W0:Y:S01]  /*3d10*/  MUFU.EX2 R31, R31 ;  /* 0x0000001f001f7308 */ /* 0x000e220000000800 */
[----:B-1----:R-:W-:Y:S01]  /*3d20*/  FADD.FTZ R49, R26, R27 ;  /* 0x0000001b1a317221 */ /* 0x002fe20000010000 */
[----:B------:R-:W-:Y:S01]  /*3d30*/  FADD.FTZ R53, R33, R44 ;  /* 0x0000002c21357221 */ /* 0x000fe20000010000 */
[----:B------:R-:W-:-:S05]  /*3d40*/  F2FP.F16.F32.PACK_AB R197, R27, R26 ;  /* 0x0000001a1bc5723e */ /* 0x000fca00000000ff */
[----:B------:R-:W1:Y:S01]  /*3d50*/  MUFU.EX2 R34, R34 ;  /* 0x0000002200227308 */ /* 0x000e620000000800 */
[----:B---3--:R-:W-:-:S07]  /*3d60*/  FADD.FTZ R16, R30, R49 ;  /* 0x000000311e107221 */ /* 0x008fce0000010000 */
        /* <DEDUP_REMOVED lines=9> */
[----:B0-----:R-:W-:-:S07]  /*3e00*/  FADD.FTZ R44, R36, R53 ;  /* 0x00000035242c7221 */ /* 0x001fce0000010000 */
[----:B------:R-:W0:Y:S01]  /*3e10*/  MUFU.EX2 R39, R39 ;  /* 0x0000002700277308 */ /* 0x000e220000000800 */
[----:B-1----:R-:W-:-:S07]  /*3e20*/  FADD.FTZ R16, R38, R5 ;  /* 0x0000000526107221 */ /* 0x002fce0000010000 */
[----:B------:R-:W1:Y:S01]  /*3e30*/  MUFU.EX2 R40, R40 ;  /* 0x0000002800287308 */ /* 0x000e620000000800 */
[C---:B--2---:R-:W-:Y:S01]  /*3e40*/  FADD.FTZ R49, R37.reuse, R44 ;  /* 0x0000002c25317221 */ /* 0x044fe20000010000 */
[----:B------:R-:W-:-:S06]  /*3e50*/  F2FP.F16.F32.PACK_AB R190, R37, R36 ;  /* 0x0000002425be723e */ /* 0x000fcc00000000ff */
        /* <DEDUP_REMOVED lines=14> */
[----:B--2---:R-:W-:Y:S01]  /*3f40*/  FADD.FTZ R20, R2, R21 ;  /* 0x0000001502147221 */ /* 0x004fe20000010000 */
[----:B------:R-:W-:-:S03]  /*3f50*/  F2FP.F16.F32.PACK_AB R186, R45, R2 ;  /* 0x000000022dba723e */ /* 0x000fc600000000ff */
[----:B------:R-:W-:Y:S01]  /*3f60*/  FADD.FTZ R16, R45, R20 ;  /* 0x000000142d107221 */ /* 0x000fe20000010000 */
[----:B------:R-:W-:Y:S02]  /*3f70*/  VIADD R20, R62, 0xfffffffe ;  /* 0xfffffffe3e147836 */ /* 0x000fe40000000000 */
[----:B------:R-:W2:Y:S01]  /*3f80*/  MUFU.EX2 R50, R50 ;  /* 0x0000003200327308 */ /* 0x000ea20000000800 */
[----:B0-----:R-:W-:-:S07]  /*3f90*/  FADD.FTZ R2, R46, R5 ;  /* 0x000000052e027221 */ /* 0x001fce0000010000 */
[----:B------:R-:W0:Y:S01]  /*3fa0*/  MUFU.EX2 R51, R51 ;  /* 0x0000003300337308 */ /* 0x000e220000000800 */
[C---:B-1----:R-:W-:Y:S01]  /*3fb0*/  FADD.FTZ R5, R47.reuse, R2 ;  /* 0x000000022f057221 */ /* 0x042fe20000010000 */
[----:B------:R-:W-:-:S06]  /*3fc0*/  F2FP.F16.F32.PACK_AB R191, R47, R46 ;  /* 0x0000002e2fbf723e */ /* 0x000fcc00000000ff */
[----:B------:R-:W1:Y:S01]  /*3fd0*/  MUFU.EX2 R54, R54 ;  /* 0x0000003600367308 */ /* 0x000e620000000800 */
[----:B--2---:R-:W-:-:S07]  /*3fe0*/  FADD.FTZ R2, R50, R5 ;  /* 0x0000000532027221 */ /* 0x004fce0000010000 */
[----:B------:R1:W2:Y:S01]  /*3ff0*/  MUFU.EX2 R187, R0 ;  /* 0x0000000000bb7308 */ /* 0x0002a20000000800 */
[C---:B0-----:R-:W-:Y:S01]  /*4000*/  FADD.FTZ R5, R51.reuse, R2 ;  /* 0x0000000233057221 */ /* 0x041fe20000010000 */
[----:B------:R-:W-:-:S03]  /*4010*/  F2FP.F16.F32.PACK_AB R185, R51, R50 ;  /* 0x0000003233b9723e */ /* 0x000fc600000000ff */
[----:B-1----:R-:W-:-:S04]  /*4020*/  FADD.FTZ R0, R54, R5 ;  /* 0x0000000536007221 */ /* 0x002fc80000010000 */
[C---:B--2---:R-:W-:Y:S01]  /*4030*/  FADD.FTZ R5, R187.reuse, R0 ;  /* 0x00000000bb057221 */ /* 0x044fe20000010000 */
        /* <DEDUP_REMOVED lines=12> */
.L_x_1453:
[----:B------:R-:W-:-:S11]  /*4100*/  UISETP.NE.AND UP2, UPT, UR7, 0x1, UPT ;  /* 0x000000010700788c */ /* 0x000fd6000bf45270 */
[----:B------:R-:W-:Y:S02]  /*4110*/  @UP2 ULDC.64 UR10, c[0x0][0x9e8] ;  /* 0x00027a00000a2ab9 */ /* 0x000fe40000000a00 */
[----:B------:R-:W-:-:S04]  /*4120*/  UIMAD.WIDE.U32 UR14, UR4, UR10, URZ ;  /* 0x0000000a040e72a5 */ /* 0x000fc8000f8e003f */
[----:B------:R-:W-:-:S12]  /*4130*/  @UP2 USHF.R.U32.HI UR4, URZ, UR11, UR15 ;  /* 0x0000000b3f042299 */ /* 0x000fd8000801160f */
.L_x_1454:
[----:B------:R-:W-:-:S04]  /*4140*/  UIMAD UR4, UR4, UR7, UR7 ;  /* 0x00000007040472a4 */ /* 0x000fc8000f8e0207 */
[----:B------:R-:W-:-:S04]  /*4150*/  UISETP.LT.AND UP2, UPT, UR6, UR4, UPT ;  /* 0x000000040600728c */ /* 0x000fc8000bf41270 */
[----:B------:R-:W-:-:S12]  /*4160*/  USEL UR6, UR6, UR4, UP2 ;  /* 0x0000000406067287 */ /* 0x000fd80009000000 */
.L_x_1452:
        /* <DEDUP_REMOVED lines=77> */
.L_x_1472:
[----:B------:R-:W-:-:S04]  /*4640*/  UIADD3 UR4, UR36, 0x1, URZ ;  /* 0x0000000124047890 */ /* 0x000fc8000fffe03f */
[----:B------:R-:W-:-:S04]  /*4650*/  UISETP.NE.AND UP2, UPT, UR4, 0x2, UPT ;  /* 0x000000020400788c */ /* 0x000fc8000bf45270 */
[----:B------:R-:W-:Y:S02]  /*4660*/  USEL UR7, URZ, 0x1, UP2 ;  /* 0x000000013f077887 */ /* 0x000fe40009000000 */
[----:B------:R-:W-:Y:S02]  /*4670*/  USEL UR4, UR4, URZ, UP2 ;  /* 0x0000003f04047287 */ /* 0x000fe40009000000 */
[----:B------:R-:W-:Y:S01]  /*4680*/  ULOP3.LUT UR7, UR38, UR7, URZ, 0x3c, !UPT ;  /* 0x0000000726077292 */ /* 0x000fe2000f8e3c3f */
[----:B------:R-:W-:Y:S11]  /*4690*/  @!P0 BRA `(.L_x_1456) ;  /* 0x0000000000048947 */ /* 0x000ff60003800000 */
[----:B------:R-:W-:Y:S01]  /*46a0*/  BPT.TRAP 0x1 ;  /* 0x000000040000795c */ /* 0x000fe20000300000 */
.L_x_1456:
[----:B------:R-:W-:Y:S01]  /*46b0*/  ULEA UR6, UR4, UR37, 0x3 ;  /* 0x0000002504067291 */ /* 0x000fe2000f8e183f */
[----:B------:R-:W-:-:S05]  /*46c0*/  IMAD.U32 R21, RZ, RZ, UR7 ;  /* 0x00000007ff157e24 */ /* 0x000fca000f8e00ff */
[----:B------:R-:W-:-:S04]  /*46d0*/  SHF.L.U32 R21, R21, 0x1f, RZ ;  /* 0x0000001f15157819 */ /* 0x000fc800000006ff */
[----:B------:R0:W1:Y:S01]  /*46e0*/  SYNCS.PHASECHK.TRANS64.TRYWAIT P2, [UR6+0x30830], R21 ;  /* 0x03083015ff0075a7 */ /* 0x0000620008040146 */
[----:B------:R-:W-:Y:S05]  /*46f0*/  @!P0 BRA `(.L_x_1457) ;  /* 0x0000000000048947 */ /* 0x000fea0003800000 */
[----:B------:R-:W-:Y:S01]  /*4700*/  BPT.TRAP 0x1 ;  /* 0x000000040000795c */ /* 0x000fe20000300000 */
.L_x_1457:
[----:B-1----:R-:W-:Y:S05]  /*4710*/  @P2 BRA `(.L_x_1458) ;  /* 0x0000000000082947 */ /* 0x002fea0003800000 */
[----:B------:R-:W1:Y:S02]  /*4720*/  SYNCS.PHASECHK.TRANS64.TRYWAIT P2, [UR6+0x30830], R21 ;  /* 0x03083015ff0075a7 */ /* 0x000e640008040146 */
[----:B-1----:R-:W-:Y:S05]  /*4730*/  @!P2 BRA `(.L_x_1459) ;  /* 0x000001280000a947 */ /* 0x002fea0003800000 */
.L_x_1458:
[----:B------:R-:W-:Y:S01]  /*4740*/  R2UR UR5, R18 ;  /* 0x00000000120572ca */ /* 0x000fe200000e0000 */
[----:B-1----:R-:W-:Y:S01]  /*4750*/  WARPGROUP.ARRIVE ;  /* 0x00000000000079c5 */ /* 0x002fe20000000000 */
[----:B------:R-:W-:Y:S01]  /*4760*/  R2UR UR52, R14 ;  /* 0x000000000e3472ca */ /* 0x000fe200000e0000 */
[----:B------:R-:W-:Y:S01]  /*4770*/  UMOV UR55, 0x40000040 ;  /* 0x4000004000377882 */ /* 0x000fe20000000000 */
[----:B------:R-:W-:Y:S01]  /*4780*/  R2UR UR53, R15 ;  /* 0x000000000f3572ca */ /* 0x000fe200000e0000 */
[----:B------:R-:W-:Y:S01]  /*4790*/  UMOV UR11, 0x40000040 ;  /* 0x40000040000b7882 */ /* 0x000fe20000000000 */
[----:B------:R-:W-:Y:S01]  /*47a0*/  UMOV UR15, 0x40000040 ;  /* 0x40000040000f7882 */ /* 0x000fe20000000000 */
[----:B------:R-:W-:Y:S01]  /*47b0*/  UMOV UR19, 0x40000040 ;  /* 0x4000004000137882 */ /* 0x000fe20000000000 */
[----:B------:R-:W-:Y:S01]  /*47c0*/  UMOV UR23, 0x40000040 ;  /* 0x4000004000177882 */ /* 0x000fe20000000000 */
[----:B------:R-:W-:Y:S01]  /*47d0*/  UMOV UR27, 0x40000040 ;  /* 0x40000040001b7882 */ /* 0x000fe20000000000 */
[----:B------:R-:W-:Y:S01]  /*47e0*/  UMOV UR31, 0x40000040 ;  /* 0x40000040001f7882 */ /* 0x000fe20000000000 */
[----:B------:R-:W-:Y:S01]  /*47f0*/  UMOV UR35, 0x40000040 ;  /* 0x4000004000237882 */ /* 0x000fe20000000000 */
[----:B------:R-:W-:Y:S01]  /*4800*/  UMOV UR43, 0x40000040 ;  /* 0x40000040002b7882 */ /* 0x000fe20000000000 */
[----:B------:R-:W-:Y:S01]  /*4810*/  ULEA UR5, UR4, UR5, 0xb ;  /* 0x0000000504057291 */ /* 0x000fe2000f8e583f */
[-C--:B------:R-:W-:Y:S01]  /*4820*/  FMUL.FTZ R24, R24, R0.reuse ;  /* 0x0000000018187220 */ /* 0x080fe20000410000 */
[----:B------:R-:W-:Y:S01]  /*4830*/  UMOV UR47, 0x40000040 ;  /* 0x40000040002f7882 */ /* 0x000fe20000000000 */
[----:B------:R-:W-:Y:S01]  /*4840*/  UMOV UR51, 0x40000040 ;  /* 0x4000004000337882 */ /* 0x000fe20000000000 */
[----:B------:R-:W-:Y:S01]  /*4850*/  UIADD3 UR10, UR5, 0x202, URZ ;  /* 0x00000202050a7890 */ /* 0x000fe2000fffe03f */
[-C--:B------:R-:W-:Y:S01]  /*4860*/  FMUL.FTZ R25, R25, R0.reuse ;  /* 0x0000000019197220 */ /* 0x080fe20000410000 */
[----:B------:R-:W-:Y:S01]  /*4870*/  UIADD3 UR14, UR5, 0x204, URZ ;  /* 0x00000204050e7890 */ /* 0x000fe2000fffe03f */
[-C--:B------:R-:W-:Y:S01]  /*4880*/  FMUL.FTZ R28, R28, R0.reuse ;  /* 0x000000001c1c7220 */ /* 0x080fe20000410000 */
[----:B------:R-:W-:Y:S01]  /*4890*/  UMOV UR54, UR5 ;  /* 0x0000000500367c82 */ /* 0x000fe20008000000 */
[----:B------:R-:W-:Y:S01]  /*48a0*/  UIADD3 UR18, UR5, 0x206, URZ ;  /* 0x0000020605127890 */ /* 0x000fe2000fffe03f */
[----:B------:R-:W-:Y:S01]  /*48b0*/  HGMMA.64x64x16.F32 R152, gdesc[UR52], RZ, !UPT, gsb0 ;  /* 0x00e00000349879f0 */ /* 0x000fe2000c0008ff */
[----:B------:R-:W-:Y:S01]  /*48c0*/  R2UR UR52, R12 ;  /* 0x000000000c3472ca */ /* 0x000fe200000e0000 */
[----:B------:R-:W-:Y:S01]  /*48d0*/  UIADD3 UR54, UR5, 0x2, URZ ;  /* 0x0000000205367890 */ /* 0x000fe2000fffe03f */
[----:B------:R-:W-:Y:S01]  /*48e0*/  R2UR UR53, R13 ;  /* 0x000000000d3572ca */ /* 0x000fe200000e0000 */
        /* <DEDUP_REMOVED lines=197> */
.L_x_1460:
[----:B------:R-:W-:Y:S01]  /*5540*/  ULEA UR10, UR36, UR37, 0x3 ;  /* 0x00000025240a7291 */ /* 0x000fe2000f8e183f */
[----:B------:R-:W-:-:S05]  /*5550*/  IMAD.U32 R0, RZ, RZ, UR38 ;  /* 0x00000026ff007e24 */ /* 0x000fca000f8e00ff */
[----:B------:R-:W-:-:S04]  /*5560*/  SHF.L.U32 R0, R0, 0x1f, RZ ;  /* 0x0000001f00007819 */ /* 0x000fc800000006ff */
[----:B------:R1:W2:Y:S01]  /*5570*/  SYNCS.PHASECHK.TRANS64.TRYWAIT P2, [UR10+0x30850], R0 ;  /* 0x03085000ff0075a7 */ /* 0x0002a2000804014a */
[----:B------:R-:W-:Y:S05]  /*5580*/  @!P0 BRA `(.L_x_1461) ;  /* 0x0000000000048947 */ /* 0x000fea0003800000 */
[----:B------:R-:W-:Y:S01]  /*5590*/  BPT.TRAP 0x1 ;  /* 0x000000040000795c */ /* 0x000fe20000300000 */
.L_x_1461:
[----:B--2---:R-:W-:Y:S05]  /*55a0*/  @P2 BRA `(.L_x_1462) ;  /* 0x0000000000082947 */ /* 0x004fea0003800000 */
[----:B------:R-:W2:Y:S02]  /*55b0*/  SYNCS.PHASECHK.TRANS64.TRYWAIT P2, [UR10+0x30850], R0 ;  /* 0x03085000ff0075a7 */ /* 0x000ea4000804014a */
[----:B--2---:R-:W-:Y:S05]  /*55c0*/  @!P2 BRA `(.L_x_1463) ;  /* 0x000001180074a947 */ /* 0x004fea0003800000 */
.L_x_1462:
[----:B------:R-:W-:Y:S01]  /*55d0*/  UIADD3 UR5, UR37, 0x400, URZ ;  /* 0x0000040025057890 */ /* 0x000fe2000fffe03f */
[----:B------:R-:W-:Y:S01]  /*55e0*/  WARPGROUP.ARRIVE ;  /* 0x00000000000079c5 */ /* 0x000fe20000000000 */
[----:B------:R-:W-:Y:S01]  /*55f0*/  UMOV UR15, 0x40000040 ;  /* 0x40000040000f7882 */ /* 0x000fe20000000000 */
[----:B------:R-:W-:Y:S01]  /*5600*/  PLOP3.LUT P2, PT, PT, PT, UP0, 0x80, 0x0 ;  /* 0x000000000000781c */ /* 0x000fe20003f4f008 */
[----:B------:R-:W-:Y:S01]  /*5610*/  USHF.R.U32.HI UR5, URZ, 0x4, UR5 ;  /* 0x000000043f057899 */ /* 0x000fe20008011605 */
[----:B------:R-:W-:Y:S01]  /*5620*/  PLOP3.LUT P3, PT, PT, PT, UP0, 0x80, 0x0 ;  /* 0x000000000000781c */ /* 0x000fe20003f6f008 */
[----:B0-----:R-:W-:Y:S01]  /*5630*/  VIADD R21, R22, UR61 ;  /* 0x0000003d16157c36 */ /* 0x001fe20008000000 */
[----:B------:R-:W-:Y:S01]  /*5640*/  ULDC UR11, c[0x0][0x9dc] ;  /* 0x00027700000b7ab9 */ /* 0x000fe20000000800 */
[----:B------:R-:W-:Y:S01]  /*5650*/  ULOP3.LUT UR5, UR5, 0x3fff, URZ, 0xc0, !UPT ;  /* 0x00003fff05057892 */ /* 0x000fe2000f8ec03f */
[----:B-1----:R-:W-:Y:S01]  /*5660*/  IMAD.U32 R0, RZ, RZ, UR6 ;  /* 0x00000006ff007e24 */ /* 0x002fe2000f8e00ff */
[----:B------:R-:W-:Y:S01]  /*5670*/  UMOV UR18, UR11 ;  /* 0x0000000b00127c82 */ /* 0x000fe20008000000 */
[----:B------:R-:W-:Y:S01]  /*5680*/  ULDC UR11, c[0x0][0x9e0] ;  /* 0x00027800000b7ab9 */ /* 0x000fe20000000800 */
[----:B------:R-:W-:Y:S01]  /*5690*/  ULOP3.LUT UR5, UR5, 0x2000000, URZ, 0xfc, !UPT ;  /* 0x0200000005057892 */ /* 0x000fe2000f8efc3f */
[----:B------:R-:W-:-:S03]  /*56a0*/  @!P1 VIADD R0, R0, 0x30840 ;  /* 0x0003084000009836 */ /* 0x000fc60000000000 */
[----:B------:R-:W-:Y:S02]  /*56b0*/  ULEA UR5, UR36, UR5, 0xb ;  /* 0x0000000524057291 */ /* 0x000fe4000f8e583f */
[----:B------:R-:W-:-:S05]  /*56c0*/  @!P1 PRMT R0, RZ, 0x654, R0 ;  /* 0x00000654ff009816 */ /* 0x000fca0000000000 */
        /* <DEDUP_REMOVED lines=16> */
[----:B------:R-:W-:Y:S02]  /*57d0*/  @UP0 ULDC UR5, c[0x0][0x44c] ;  /* 0x0001130000050ab9 */ /* 0x000fe40000000800 */
[----:B------:R-:W-:Y:S01]  /*57e0*/  @P2 IMAD.HI.U32 R2, R21, UR5, RZ ;  /* 0x0000000515022c27 */ /* 0x000fe2000f8e00ff */
[----:B------:R-:W-:Y:S01]  /*57f0*/  @UP0 ULDC UR5, c[0x0][0x450] ;  /* 0x0001140000050ab9 */ /* 0x000fe20000000800 */
[----:B------:R-:W-:-:S03]  /*5800*/  PLOP3.LUT P2, PT, PT, PT, UP1, 0x40, 0x0 ;  /* 0x000000000000781c */ /* 0x000fc60003f4e818 */
[----:B------:R-:W-:Y:S01]  /*5810*/  @P3 SHF.R.U32.HI R21, RZ, UR5, R2 ;  /* 0x00000005ff153c19 */ /* 0x000fe20008011602 */
[----:B------:R-:W-:Y:S01]  /*5820*/  IMAD.SHL.U32 R2, R20, 0x40, RZ ;  /* 0x0000004014027824 */ /* 0x000fe200078e00ff */
[----:B------:R-:W-:Y:S01]  /*5830*/  ULOP3.LUT UR5, URZ, UR18, URZ, 0x33, !UPT ;  /* 0x000000123f057292 */ /* 0x000fe2000f8e333f */
[----:B------:R-:W-:Y:S02]  /*5840*/  WARPGROUP.DEPBAR.LE gsb0, 0x0 ;  /* 0x00008000000079c5 */ /* 0x000fe40000010000 */
[----:B------:R-:W-:Y:S01]  /*5850*/  WARPGROUP.ARRIVE ;  /* 0x00000000000079c5 */ /* 0x000fe20000000000 */
[----:B------:R-:W0:Y:S11]  /*5860*/  SHFL.IDX PT, R189, R21, RZ, 0x1c1f ;  /* 0x001c1fff15bd7589 */ /* 0x000e3600000e0000 */
[----:B------:R-:W-:Y:S03]  /*5870*/  HGMMA.64x256x16.F32 R24, R184, gdesc[UR12].tnspB, R24, gsb0 ;  /* 0x43e0000cb8187df0 */ /* 0x000fe60008000818 */
[----:B------:R-:W-:-:S02]  /*5880*/  WARPGROUP.DEPBAR.LE gsb0, 0x0 ;  /* 0x00008000000079c5 */ /* 0x000fc40000010000 */
[----:B------:R-:W-:Y:S01]  /*5890*/  IADD3 R184, -R2, 0x1, RZ ;  /* 0x0000000102b87810 */ /* 0x000fe20007ffe1ff */
[----:B------:R-:W-:Y:S01]  /*58a0*/  IMAD.U32 R185, RZ, RZ, UR39 ;  /* 0x00000027ffb97e24 */ /* 0x000fe2000f8e00ff */
[----:B------:R1:W-:Y:S03]  /*58b0*/  @!P1 SYNCS.ARRIVE.TRANS64.RED.A1T0 RZ, [R0+URZ], RZ ;  /* 0x000000ff00ff99a7 */ /* 0x0003e6000810043f */
[----:B------:R-:W-:-:S05]  /*58c0*/  IMAD R184, R17, -0x2, R184 ;  /* 0xfffffffe11b87824 */ /* 0x000fca00078e02b8 */
[----:B------:R-:W-:-:S05]  /*58d0*/  IADD3 R184, -R185, UR60, R184 ;  /* 0x0000003cb9b87c10 */ /* 0x000fca000fffe1b8 */
[C---:B------:R-:W-:Y:S02]  /*58e0*/  VIADD R188, R184.reuse, UR11 ;  /* 0x0000000bb8bc7c36 */ /* 0x040fe40008000000 */
[----:B------:R-:W-:Y:S02]  /*58f0*/  VIADD R190, R184, UR5 ;  /* 0x00000005b8be7c36 */ /* 0x000fe40008000000 */
[--C-:B0-----:R-:W-:Y:S02]  /*5900*/  IMAD.IADD R186, R188, 0x1, R189.reuse ;  /* 0x00000001bcba7824 */ /* 0x101fe400078e02bd */
[----:B------:R-:W-:Y:S01]  /*5910*/  IMAD.IADD R187, R190, 0x1, R189 ;  /* 0x00000001bebb7824 */ /* 0x000fe200078e02bd */
[----:B-1----:R-:W-:Y:S06]  /*5920*/  @P2 BRA `(.L_x_1464) ;  /* 0x00000000005c2947 */ /* 0x002fec0003800000 */
[----:B------:R-:W-:Y:S01]  /*5930*/  IMAD.U32 R0, RZ, RZ, UR39 ;  /* 0x00000027ff007e24 */ /* 0x000fe2000f8e00ff */
[----:B------:R-:W-:Y:S04]  /*5940*/  BSSY B0, `(.L_x_1465) ;  /* 0x0000011000007945 */ /* 0x000fe80003800000 */
[----:B------:R-:W-:-:S04]  /*5950*/  IADD3 R189, -R0, UR60, R189 ;  /* 0x0000003c00bd7c10 */ /* 0x000fc8000fffe1bd */
        /* <DEDUP_REMOVED lines=10> */
.L_x_1466:
[----:B------:R-:W-:-:S05]  /*5a00*/  IMAD.U32 R191, RZ, RZ, UR59 ;  /* 0x0000003bffbf7e24 */ /* 0x000fca000f8e00ff */
[----:B------:R-:W-:-:S13]  /*5a10*/  ISETP.NE.AND P2, PT, R191, 0x1, PT ;  /* 0x00000001bf00780c */ /* 0x000fda0003f45270 */
[----:B------:R-:W0:Y:S02]  /*5a20*/  @P2 LDC.64 R184, c[0x0][0x9e8] ;  /* 0x00027a00ffb82b82 */ /* 0x000e240000000a00 */
[----:B0-----:R-:W-:-:S05]  /*5a30*/  @P2 IMAD.HI.U32 R184, R189, R184, RZ ;  /* 0x000000b8bdb82227 */ /* 0x001fca00078e00ff */
[----:B------:R-:W-:-:S07]  /*5a40*/  @P2 SHF.R.U32.HI R189, RZ, R185, R184 ;  /* 0x000000b9ffbd2219 */ /* 0x000fce00000116b8 */
.L_x_1467:
[----:B------:R-:W-:Y:S05]  /*5a50*/  BSYNC B0 ;  /* 0x0000000000007941 */ /* 0x000fea0003800000 */
.L_x_1465:
[----:B------:R-:W-:-:S04]  /*5a60*/  IMAD R0, R189, R191, -R2 ;  /* 0x000000bfbd007224 */ /* 0x000fc800078e0a02 */
[----:B------:R-:W-:-:S05]  /*5a70*/  IMAD R0, R17, -0x2, R0 ;  /* 0xfffffffe11007824 */ /* 0x000fca00078e0200 */
[----:B------:R-:W-:Y:S02]  /*5a80*/  VIADDMNMX R186, R0, R191, R186, PT ;  /* 0x000000bf00ba7246 */ /* 0x000fe400038001ba */
[----:B------:R-:W-:-:S07]  /*5a90*/  VIMNMX R187, R187, R0, !PT ;  /* 0x00000000bbbb7248 */ /* 0x000fce0007fe0100 */
.L_x_1464:
        /* <DEDUP_REMOVED lines=13> */
[----:B0-----:R-:W-:Y:S01]  /*5b70*/  IMAD.IADD R184, R188, 0x1, R21 ;  /* 0x00000001bcb87824 */ /* 0x001fe200078e0215 */
        /* <DEDUP_REMOVED lines=8> */
[C---:B------:R-:W-:Y:S02]  /*5c00*/  ISETP.GT.AND P3, PT, R187.reuse, 0x19, P2 ;  /* 0x00000019bb00780c */ /* 0x040fe40001764270 */
        /* <DEDUP_REMOVED lines=25> */
[----:B------:R-:W-:Y:S01]  /*5da0*/  ISETP.LT.OR P3, PT, R186, 0x3a, P3 ;  /* 0x0000003aba00780c */ /* 0x000fe20001f61670 */
[----:B------:R-:W-:Y:S01]  /*5db0*/  IMAD.IADD R186, R190, 0x1, R21 ;  /* 0x00000001beba7824 */ /* 0x000fe200078e0215 */
[----:B------:R-:W-:-:S02]  /*5dc0*/  FSEL R177, R177, -INF , !P4 ;  /* 0xff800000b1b17808 */ /* 0x000fc40006000000 */
[----:B------:R-:W-:Y:S02]  /*5dd0*/  FSEL R180, R180, -INF , !P6 ;  /* 0xff800000b4b47808 */ /* 0x000fe40007000000 */
[----:B------:R-:W-:Y:S01]  /*5de0*/  FSEL R181, R181, -INF , !P3 ;  /* 0xff800000b5b57808 */ /* 0x000fe20005800000 */
[----:B------:R-:W-:Y:S06]  /*5df0*/  @P5 BRA `(.L_x_1468) ;  /* 0x00000000005c5947 */ /* 0x000fec0003800000 */
        /* <DEDUP_REMOVED lines=13> */
.L_x_1470:
[----:B------:R-:W-:-:S05]  /*5ed0*/  IMAD.U32 R187, RZ, RZ, UR59 ;  /* 0x0000003bffbb7e24 */ /* 0x000fca000f8e00ff */
[----:B------:R-:W-:-:S13]  /*5ee0*/  ISETP.NE.AND P3, PT, R187, 0x1, PT ;  /* 0x00000001bb00780c */ /* 0x000fda0003f65270 */
[----:B------:R-:W0:Y:S02]  /*5ef0*/  @P3 LDC.64 R152, c[0x0][0x9e8] ;  /* 0x00027a00ff983b82 */ /* 0x000e240000000a00 */
[----:B0-----:R-:W-:-:S05]  /*5f00*/  @P3 IMAD.HI.U32 R152, R21, R152, RZ ;  /* 0x0000009815983227 */ /* 0x001fca00078e00ff */
[----:B------:R-:W-:-:S07]  /*5f10*/  @P3 SHF.R.U32.HI R21, RZ, R153, R152 ;  /* 0x00000099ff153219 */ /* 0x000fce0000011698 */
.L_x_1471:
[----:B------:R-:W-:Y:S05]  /*5f20*/  BSYNC B0 ;  /* 0x0000000000007941 */ /* 0x000fea0003800000 */
.L_x_1469:
[----:B------:R-:W-:-:S04]  /*5f30*/  IMAD R2, R21, R187, -R2 ;  /* 0x000000bb15027224 */ /* 0x000fc800078e0a02 */
[----:B------:R-:W-:-:S05]  /*5f40*/  IMAD R21, R17, -0x2, R2 ;  /* 0xfffffffe11157824 */ /* 0x000fca00078e0202 */
[----:B------:R-:W-:Y:S02]  /*5f50*/  VIADDMNMX R184, R21, R187, R184, PT ;  /* 0x000000bb15b87246 */ /* 0x000fe400038001b8 */
[----:B------:R-:W-:-:S07]  /*5f60*/  VIMNMX R186, R186, R21, !PT ;  /* 0x00000015baba7248 */ /* 0x000fce0007fe0100 */
.L_x_1468:
        /* <DEDUP_REMOVED lines=53> */
[----:B------:R-:W-:-:S02]  /*62c0*/  FMNMX.FTZ R153, R155, R2, !PT ;  /* 0x000000029b997209 */ /* 0x000fc40007810000 */
[----:B------:R-:W-:Y:S02]  /*62d0*/  ISETP.GT.AND P3, PT, R186, 0x29, P2 ;  /* 0x00000029ba00780c */ /* 0x000fe40001764270 */
[----:B------:R-:W-:Y:S02]  /*62e0*/  FMNMX.FTZ R2, R158, R153, !PT ;  /* 0x000000999e027209 */ /* 0x000fe40007810000 */
[----:B------:R-:W-:Y:S02]  /*62f0*/  FSEL R171, R171, -INF , !P5 ;  /* 0xff800000abab7808 */ /* 0x000fe40006800000 */
[----:B------:R-:W-:Y:S02]  /*6300*/  FMNMX.FTZ R153, R159, R2, !PT ;  /* 0x000000029f997209 */ /* 0x000fe40007810000 */
[----:B------:R-:W-:Y:S02]  /*6310*/  ISETP.LT.OR P6, PT, R184, 0x29, P6 ;  /* 0x00000029b800780c */ /* 0x000fe400037c1670 */
[----:B------:R-:W-:-:S02]  /*6320*/  FMNMX.FTZ R2, R162, R153, !PT ;  /* 0x00000099a2027209 */ /* 0x000fc40007810000 */
[----:B------:R-:W-:Y:S02]  /*6330*/  ISETP.GT.AND P5, PT, R186, 0x30, P2 ;  /* 0x00000030ba00780c */ /* 0x000fe400017a4270 */
[----:B------:R-:W-:Y:S02]  /*6340*/  FMNMX.FTZ R153, R163, R2, !PT ;  /* 0x00000002a3997209 */ /* 0x000fe40007810000 */
[----:B------:R-:W-:Y:S02]  /*6350*/  ISETP.LT.OR P3, PT, R184, 0x2a, P3 ;  /* 0x0000002ab800780c */ /* 0x000fe40001f61670 */
[----:B------:R-:W-:Y:S02]  /*6360*/  FSEL R174, R174, -INF , !P6 ;  /* 0xff800000aeae7808 */ /* 0x000fe40007000000 */
[----:B------:R-:W-:Y:S02]  /*6370*/  ISETP.GT.AND P6, PT, R186, 0x31, P2 ;  /* 0x00000031ba00780c */ /* 0x000fe400017c4270 */
[----:B0-----:R-:W-:-:S02]  /*6380*/  FMNMX.FTZ R21, R152, R21, !PT ;  /* 0x0000001598157209 */ /* 0x001fc40007810000 */
[----:B------:R-:W-:Y:S02]  /*6390*/  FSEL R175, R175, -INF , !P3 ;  /* 0xff800000afaf7808 */ /* 0x000fe40005800000 */
[C---:B------:R-:W-:Y:S01]  /*63a0*/  FSETP.NEU.FTZ.AND P4, PT, R21.reuse, -INF , PT ;  /* 0xff8000001500780b */ /* 0x040fe20003f9d000 */
[----:B------:R-:W-:Y:S01]  /*63b0*/  FMUL.FTZ R152, R21, UR5 ;  /* 0x0000000515987c20 */ /* 0x000fe20008410000 */
[----:B------:R-:W-:Y:S02]  /*63c0*/  ISETP.LT.OR P5, PT, R184, 0x31, P5 ;  /* 0x00000031b800780c */ /* 0x000fe40002fa1670 */
[----:B------:R-:W-:Y:S02]  /*63d0*/  ISETP.GT.AND P3, PT, R186, 0x38, P2 ;  /* 0x00000038ba00780c */ /* 0x000fe40001764270 */
[----:B------:R-:W-:Y:S02]  /*63e0*/  FSEL R2, R152, RZ, P4 ;  /* 0x000000ff98027208 */ /* 0x000fe40002000000 */
[----:B------:R-:W-:-:S02]  /*63f0*/  FMNMX.FTZ R152, R166, R153, !PT ;  /* 0x00000099a6987209 */ /* 0x000fc40007810000 */
        /* <DEDUP_REMOVED lines=31> */
[----:B------:R-:W-:Y:S01]  /*65f0*/  FFMA.FTZ R181, R181, UR5, -R2 ;  /* 0x00000005b5b57c23 */ /* 0x000fe20008010802 */
[----:B------:R-:W-:Y:S01]  /*6600*/  FSEL R187, R21, RZ, P4 ;  /* 0x000000ff15bb7208 */ /* 0x000fe20002000000 */
[----:B------:R-:W-:Y:S01]  /*6610*/  MUFU.EX2 R153, R153 ;  /* 0x0000009900997308 */ /* 0x000fe20000000800 */
[----:B------:R-:W-:-:S03]  /*6620*/  FMNMX.FTZ R0, R183, R0, !PT ;  /* 0x00000000b7007209 */ /* 0x000fc60007810000 */
[----:B------:R-:W-:Y:S02]  /*6630*/  FADD.FTZ R187, -R187, R4 ;  /* 0x00000004bbbb7221 */ /* 0x000fe40000010100 */
[----:B------:R-:W0:Y:S02]  /*6640*/  SHFL.BFLY PT, R185, R0, 0x2, 0x1f ;  /* 0x0c401f0000b97f89 */ /* 0x000e2400000e0000 */
[----:B------:R-:W-:Y:S01]  /*6650*/  FMUL.FTZ R187, R187, UR5 ;  /* 0x00000005bbbb7c20 */ /* 0x000fe20008410000 */
[----:B------:R-:W-:Y:S08]  /*6660*/  MUFU.EX2 R196, R196 ;  /* 0x000000c400c47308 */ /* 0x000ff00000000800 */
[----:B------:R-:W-:Y:S08]  /*6670*/  MUFU.EX2 R198, R198 ;  /* 0x000000c600c67308 */ /* 0x000ff00000000800 */
[----:B------:R-:W-:Y:S01]  /*6680*/  MUFU.EX2 R157, R157 ;  /* 0x0000009d009d7308 */ /* 0x000fe20000000800 */
[----:B0-----:R-:W-:-:S07]  /*6690*/  FMNMX.FTZ R185, R0, R185, !PT ;  /* 0x000000b900b97209 */ /* 0x001fce0007810000 */
[----:B------:R-:W0:Y:S01]  /*66a0*/  MUFU.EX2 R0, R187 ;  /* 0x000000bb00007308 */ /* 0x000e220000000800 */
[----:B------:R-:W1:Y:S07]  /*66b0*/  SHFL.BFLY PT, R152, R185, 0x1, 0x1f ;  /* 0x0c201f00b9987f89 */ /* 0x000e6e00000e0000 */
[----:B------:R-:W2:Y:S08]  /*66c0*/  MUFU.EX2 R192, R192 ;  /* 0x000000c000c07308 */ /* 0x000eb00000000800 */
[----:B------:R-:W3:Y:S08]  /*66d0*/  MUFU.EX2 R161, R161 ;  /* 0x000000a100a17308 */ /* 0x000ef00000000800 */
[----:B------:R-:W-:Y:S01]  /*66e0*/  MUFU.EX2 R194, R194 ;  /* 0x000000c200c27308 */ /* 0x000fe20000000800 */
[----:B-1----:R-:W-:-:S04]  /*66f0*/  FMNMX.FTZ R152, R185, R152, !PT ;  /* 0x00000098b9987209 */ /* 0x002fc80007810000 */
[C---:B------:R-:W-:Y:S01]  /*6700*/  FSETP.NEU.FTZ.AND P2, PT, R152.reuse, -INF , PT ;  /* 0xff8000009800780b */ /* 0x040fe20003f5d000 */
[C---:B------:R-:W-:Y:S02]  /*6710*/  FMUL.FTZ R156, R152.reuse, UR5 ;  /* 0x00000005989c7c20 */ /* 0x040fe40008410000 */
[----:B------:R-:W-:Y:S01]  /*6720*/  MUFU.EX2 R165, R165 ;  /* 0x000000a500a57308 */ /* 0x000fe20000000800 */
[----:B------:R-:W-:Y:S02]  /*6730*/  FSEL R2, R152, RZ, P2 ;  /* 0x000000ff98027208 */ /* 0x000fe40001000000 */
[----:B------:R-:W-:Y:S02]  /*6740*/  FSEL R156, R156, RZ, P2 ;  /* 0x000000ff9c9c7208 */ /* 0x000fe40001000000 */
[----:B------:R-:W-:Y:S01]  /*6750*/  ISETP.GT.AND P2, PT, R20, UR58, PT ;  /* 0x0000003a14007c0c */ /* 0x000fe2000bf44270 */
[----:B------:R-:W-:Y:S01]  /*6760*/  FADD.FTZ R2, -R2, R3 ;  /* 0x0000000302027221 */ /* 0x000fe20000010100 */
[----:B0-----:R-:W-:Y:S01]  /*6770*/  FFMA.FTZ R3, R0, R16, R153 ;  /* 0x0000001000037223 */ /* 0x001fe20000010099 */
        /* <DEDUP_REMOVED lines=19> */
[----:B--2---:R-:W-:Y:S01]  /*68b0*/  FADD.FTZ R164, R192, R3 ;  /* 0x00000003c0a47221 */ /* 0x004fe20000010000 */
[----:B------:R-:W-:Y:S01]  /*68c0*/  FFMA.FTZ R182, R182, UR5, -R156 ;  /* 0x00000005b6b67c23 */ /* 0x000fe2000801089c */
[----:B------:R-:W-:Y:S01]  /*68d0*/  IMAD.U32 R155, RZ, RZ, UR10 ;  /* 0x0000000aff9b7e24 */ /* 0x000fe2000f8e00ff */
[----:B------:R-:W1:Y:S01]  /*68e0*/  MUFU.EX2 R4, R4 ;  /* 0x0000000400047308 */ /* 0x000e620000000800 */
[----:B------:R-:W-:Y:S01]  /*68f0*/  F2FP.F16.F32.PACK_AB R196, R196, R153 ;  /* 0x00000099c4c4723e */ /* 0x000fe200000000ff */
[----:B------:R-:W-:Y:S01]  /*6900*/  VIADD R20, R20, 0xffffffff ;  /* 0xffffffff14147836 */ /* 0x000fe20000000000 */
[----:B------:R-:W-:Y:S01]  /*6910*/  F2FP.F16.F32.PACK_AB R198, R157, R198 ;  /* 0x000000c69dc6723e */ /* 0x000fe200000000ff */
[----:B------:R-:W-:Y:S01]  /*6920*/  @!P1 VIADD R155, R155, 0x30860 ;  /* 0x000308609b9b9836 */ /* 0x000fe20000000000 */
[----:B---3--:R-:W-:-:S03]  /*6930*/  F2FP.F16.F32.PACK_AB R192, R161, R192 ;  /* 0x000000c0a1c0723e */ /* 0x008fc600000000ff */
        /* <DEDUP_REMOVED lines=15> */
[----:B------:R-:W-:-:S05]  /*6a30*/  IMAD.MOV.U32 R4, RZ, RZ, R21 ;  /* 0x000000ffff047224 */ /* 0x000fca00078e0015 */
        /* <DEDUP_REMOVED lines=31> */
[----:B---3--:R-:W-:-:S07]  /*6c30*/  FADD.FTZ R3, R191, R16 ;  /* 0x00000010bf037221 */ /* 0x008fce0000010000 */
[----:B------:R-:W3:Y:S01]  /*6c40*/  MUFU.EX2 R185, R185 ;  /* 0x000000b900b97308 */ /* 0x000ee20000000800 */
[C---:B-1----:R-:W-:Y:S01]  /*6c50*/  FADD.FTZ R5, R177.reuse, R166 ;  /* 0x000000a6b1057221 */ /* 0x042fe20000010000 */
[----:B------:R-:W-:-:S06]  /*6c60*/  F2FP.F16.F32.PACK_AB R184, R177, R184 ;  /* 0x000000b8b1b8723e */ /* 0x000fcc00000000ff */
[----:B------:R-:W1:Y:S01]  /*6c70*/  MUFU.EX2 R179, R179 ;  /* 0x000000b300b37308 */ /* 0x000e620000000800 */
[C---:B--2---:R-:W-:Y:S01]  /*6c80*/  FADD.FTZ R166, R164.reuse, R3 ;  /* 0x00000003a4a67221 */ /* 0x044fe20000010000 */
[----:B------:R-:W-:Y:S01]  /*6c90*/  F2FP.F16.F32.PACK_AB R191, R164, R191 ;  /* 0x000000bfa4bf723e */ /* 0x000fe200000000ff */
[----:B------:R-:W-:-:S05]  /*6ca0*/  IMAD.MOV.U32 R3, RZ, RZ, R152 ;  /* 0x000000ffff037224 */ /* 0x000fca00078e0098 */
[----:B------:R-:W2:Y:S01]  /*6cb0*/  MUFU.EX2 R186, R186 ;  /* 0x000000ba00ba7308 */ /* 0x000ea20000000800 */
[----:B---3--:R-:W-:-:S07]  /*6cc0*/  FADD.FTZ R166, R185, R166 ;  /* 0x000000a6b9a67221 */ /* 0x008fce0000010000 */
[----:B------:R-:W3:Y:S01]  /*6cd0*/  MUFU.EX2 R187, R182 ;  /* 0x000000b600bb7308 */ /* 0x000ee20000000800 */
[C---:B-1----:R-:W-:Y:S01]  /*6ce0*/  FADD.FTZ R166, R179.reuse, R166 ;  /* 0x000000a6b3a67221 */ /* 0x042fe20000010000 */
[----:B------:R-:W-:-:S06]  /*6cf0*/  F2FP.F16.F32.PACK_AB R185, R179, R185 ;  /* 0x000000b9b3b9723e */ /* 0x000fcc00000000ff */
[----:B------:R-:W1:Y:S01]  /*6d00*/  MUFU.EX2 R181, R181 ;  /* 0x000000b500b57308 */ /* 0x000e620000000800 */
[----:B--2---:R-:W-:-:S07]  /*6d10*/  FADD.FTZ R16, R186, R5 ;  /* 0x00000005ba107221 */ /* 0x004fce0000010000 */
[----:B------:R-:W2:Y:S01]  /*6d20*/  MUFU.EX2 R156, R156 ;  /* 0x0000009c009c7308 */ /* 0x000ea20000000800 */
[----:B---3--:R-:W-:Y:S01]  /*6d30*/  FADD.FTZ R166, R187, R166 ;  /* 0x000000a6bba67221 */ /* 0x008fe20000010000 */
[C---:B-1----:R-:W-:Y:S01]  /*6d40*/  FADD.FTZ R16, R181.reuse, R16 ;  /* 0x00000010b5107221 */ /* 0x042fe20000010000 */
[----:B------:R-:W-:Y:S02]  /*6d50*/  F2FP.F16.F32.PACK_AB R186, R181, R186 ;  /* 0x000000bab5ba723e */ /* 0x000fe400000000ff */
[C---:B--2---:R-:W-:Y:S01]  /*6d60*/  FADD.FTZ R5, R156.reuse, R166 ;  /* 0x000000a69c057221 */ /* 0x044fe20000010000 */
[----:B------:R-:W-:Y:S01]  /*6d70*/  F2FP.F16.F32.PACK_AB R187, R156, R187 ;  /* 0x000000bb9cbb723e */ /* 0x000fe200000000ff */
[----:B0-----:R-:W-:Y:S06]  /*6d80*/  @P2 BRA `(.L_x_1472) ;  /* 0xffffffd8002c2947 */ /* 0x001fec000383ffff */
[----:B------:R-:W-:Y:S01]  /*6d90*/  IMAD.MOV.U32 R3, RZ, RZ, R152 ;  /* 0x000000ffff037224 */ /* 0x000fe200078e0098 */
[----:B------:R-:W-:Y:S01]  /*6da0*/  UMOV UR36, UR4 ;  /* 0x0000000400247c82 */ /* 0x000fe20008000000 */
[----:B------:R-:W-:Y:S01]  /*6db0*/  IMAD.MOV.U32 R4, RZ, RZ, R21 ;  /* 0x000000ffff047224 */ /* 0x000fe200078e0015 */
[----:B------:R-:W-:-:S06]  /*6dc0*/  UMOV UR38, UR7 ;  /* 0x0000000700267c82 */ /* 0x000fcc0008000000 */
.L_x_1455:
[----:B------:R-:W-:Y:S01]  /*6dd0*/  ULDC UR4, c[0x0][0x448] ;  /* 0x0001120000047ab9 */ /* 0x000fe20000000800 */
[----:B------:R-:W-:Y:S02]  /*6de0*/  UIADD3 UR10, UR61, 0x7f, URZ ;  /* 0x0000007f3d0a7890 */ /* 0x000fe4000fffe03f */
[----:B------:R-:W-:Y:S02]  /*6df0*/  UISETP.NE.AND UP0, UPT, UR4, 0x1, UPT ;  /* 0x000000010400788c */ /* 0x000fe4000bf05270 */
[----:B------:R-:W-:Y:S01]  /*6e00*/  UIADD3 UR11, UR60, 0x1, -UR39 ;  /* 0x000000013c0b7890 */ /* 0x000fe2000fffe827 */
[----:B------:R-:W-:Y:S02]  /*6e10*/  ULDC UR4, c[0x0][0x9e4] ;  /* 0x0002790000047ab9 */ /* 0x000fe40000000800 */
[----:B------:R-:W-:-:S06]  /*6e20*/  UISETP.GE.AND UP1, UPT, UR4, 0x1, UPT ;  /* 0x000000010400788c */ /* 0x000fcc000bf26270 */
[----:B------:R-:W-:Y:S01]  /*6e30*/  @UP0 ULDC UR6, c[0x0][0x44c] ;  /* 0x0001130000060ab9 */ /* 0x000fe20000000800 */
[----:B------:R-:W-:Y:S01]  /*6e40*/  PLOP3.LUT P6, PT, PT, PT, UP1, 0x80, 0x0 ;  /* 0x000000000000781c */ /* 0x000fe20003fcf018 */
[----:B------:R-:W-:Y:S01]  /*6e50*/  UIMAD.WIDE.U32 UR6, UR10, UR6, URZ ;  /* 0x000000060a0672a5 */ /* 0x000fe2000f8e003f */
[----:B------:R-:W-:-:S03]  /*6e60*/  @UP0 ULDC UR14, c[0x0][0x450] ;  /* 0x00011400000e0ab9 */ /* 0x000fc60000000800 */
[----:B------:R-:W-:-:S04]  /*6e70*/  @UP0 USHF.R.U32.HI UR10, URZ, UR14, UR7 ;  /* 0x0000000e3f0a0299 */ /* 0x000fc80008011607 */
[----:B------:R-:W-:-:S04]  /*6e80*/  UIADD3 UR10, UR11, UR10, URZ ;  /* 0x0000000a0b0a7290 */ /* 0x000fc8000fffe03f */
[----:B------:R-:W-:Y:S01]  /*6e90*/  UIADD3 UR18, UR10, -UR18, URZ ;  /* 0x800000120a127290 */ /* 0x000fe2000fffe03f */
[----:B------:R-:W-:Y:S11]  /*6ea0*/  @!P6 BRA `(.L_x_1473) ;  /* 0x000000000048e947 */ /* 0x000ff60003800000 */
[----:B------:R-:W-:Y:S02]  /*6eb0*/  UMOV UR14, UR10 ;  /* 0x0000000a000e7c82 */ /* 0x000fe40008000000 */
        /* <DEDUP_REMOVED lines=10> */
.L_x_1474:
[----:B------:R-:W-:-:S11]  /*6f60*/  UISETP.NE.AND UP1, UPT, UR4, 0x1, UPT ;  /* 0x000000010400788c */ /* 0x000fd6000bf25270 */
[----:B------:R-:W-:Y:S02]  /*6f70*/  @UP1 ULDC.64 UR6, c[0x0][0x9e8] ;  /* 0x00027a0000061ab9 */ /* 0x000fe40000000a00 */
[----:B------:R-:W-:-:S04]  /*6f80*/  UIMAD.WIDE.U32 UR10, UR14, UR6, URZ ;  /* 0x000000060e0a72a5 */ /* 0x000fc8000f8e003f */
[----:B------:R-:W-:-:S12]  /*6f90*/  @UP1 USHF.R.U32.HI UR14, URZ, UR7, UR11 ;  /* 0x000000073f0e1299 */ /* 0x000fd8000801160b */
.L_x_1475:
[----:B------:R-:W-:-:S04]  /*6fa0*/  UIMAD UR4, UR14, UR4, URZ ;  /* 0x000000040e0472a4 */ /* 0x000fc8000f8e023f */
[----:B------:R-:W-:-:S04]  /*6fb0*/  UISETP.LT.AND UP1, UPT, UR18, UR4, UPT ;  /* 0x000000041200728c */ /* 0x000fc8000bf21270 */
[----:B------:R-:W-:-:S12]  /*6fc0*/  USEL UR18, UR18, UR4, !UP1 ;  /* 0x0000000412127287 */ /* 0x000fd8000c800000 */
.L_x_1473:
[----:B------:R-:W-:Y:S01]  /*6fd0*/  UIADD3 UR18, UR18, 0x3f, URZ ;  /* 0x0000003f12127890 */ /* 0x000fe2000fffe03f */
[----:B------:R-:W-:-:S03]  /*6fe0*/  R2UR UR6, R23 ;  /* 0x00000000170672ca */ /* 0x000fc600000e0000 */
[----:B------:R-:W-:-:S04]  /*6ff0*/  USHF.R.S32.HI UR4, URZ, 0x1f, UR18 ;  /* 0x0000001f3f047899 */ /* 0x000fc80008011412 */
[----:B------:R-:W-:-:S04]  /*7000*/  ULEA.HI UR4, UR4, UR18, URZ, 0x6 ;  /* 0x0000001204047291 */ /* 0x000fc8000f8f303f */
[----:B------:R-:W-:-:S04]  /*7010*/  USHF.R.S32.HI UR4, URZ, 0x6, UR4 ;  /* 0x000000063f047899 */ /* 0x000fc80008011404 */
[----:B------:R-:W-:-:S04]  /*7020*/  UISETP.LT.AND UP1, UPT, UR6, UR4, UPT ;  /* 0x000000040600728c */ /* 0x000fc8000bf21270 */
[----:B------:R-:W-:-:S06]  /*7030*/  USEL UR58, UR6, UR4, !UP1 ;  /* 0x00000004063a7287 */ /* 0x000fcc000c800000 */
[----:B------:R-:W-:-:S13]  /*7040*/  ISETP.GE.AND P2, PT, R20, UR58, PT ;  /* 0x0000003a14007c0c */ /* 0x000fda000bf46270 */
[----:B------:R-:W-:Y:S05]  /*7050*/  @!P2 BRA `(.L_x_1476) ;  /* 0x0000001c002ca947 */ /* 0x000fea0003800000 */
[----:B------:R-:W-:Y:S01]  /*7060*/  IMAD.MOV.U32 R218, RZ, RZ, R3 ;  /* 0x000000ffffda7224 */ /* 0x000fe200078e0003 */
[----:B------:R-:W-:Y:S01]  /*7070*/  UMOV UR6, UR38 ;  /* 0x0000002600067c82 */ /* 0x000fe20008000000 */
[----:B------:R-:W-:Y:S01]  /*7080*/  IMAD.MOV.U32 R21, RZ, RZ, R4 ;  /* 0x000000ffff157224 */ /* 0x000fe200078e0004 */
[----:B------:R-:W-:Y:S01]  /*7090*/  UMOV UR4, UR36 ;  /* 0x0000002400047c82 */ /* 0x000fe20008000000 */
[----:B------:R-:W-:-:S05]  /*70a0*/  ULDC UR59, c[0x0][0x988] ;  /* 0x00026200003b7ab9 */ /* 0x000fca0000000800 */
.L_x_1485:
        /* <DEDUP_REMOVED lines=8> */
.L_x_1477:
[----:B------:R-:W-:Y:S01]  /*7130*/  ULEA UR5, UR36, UR37, 0x3 ;  /* 0x0000002524057291 */ /* 0x000fe2000f8e183f */
[----:B------:R-:W-:-:S05]  /*7140*/  IMAD.U32 R3, RZ, RZ, UR38 ;  /* 0x00000026ff037e24 */ /* 0x000fca000f8e00ff */
[----:B------:R-:W-:-:S04]  /*7150*/  SHF.L.U32 R3, R3, 0x1f, RZ ;  /* 0x0000001f03037819 */ /* 0x000fc800000006ff */
[----:B------:R0:W1:Y:S01]  /*7160*/  SYNCS.PHASECHK.TRANS64.TRYWAIT P2, [UR5+0x30830], R3 ;  /* 0x03083003ff0075a7 */ /* 0x0000620008040145 */
[----:B------:R-:W-:Y:S05]  /*7170*/  @!P0 BRA `(.L_x_1478) ;  /* 0x0000000000048947 */ /* 0x000fea0003800000 */
[----:B------:R-:W-:Y:S01]  /*7180*/  BPT.TRAP 0x1 ;  /* 0x000000040000795c */ /* 0x000fe20000300000 */
.L_x_1478:
[----:B-1----:R-:W-:Y:S05]  /*7190*/  @P2 BRA `(.L_x_1479) ;  /* 0x0000000000082947 */ /* 0x002fea0003800000 */
[----:B------:R-:W1:Y:S02]  /*71a0*/  SYNCS.PHASECHK.TRANS64.TRYWAIT P2, [UR5+0x30830], R3 ;  /* 0x03083003ff0075a7 */ /* 0x000e640008040145 */
[----:B-1----:R-:W-:Y:S05]  /*71b0*/  @!P2 BRA `(.L_x_1480) ;  /* 0x000000fc0090a947 */ /* 0x002fea0003800000 */
.L_x_1479:
[----:B------:R-:W-:Y:S01]  /*71c0*/  R2UR UR5, R18 ;  /* 0x00000000120572ca */ /* 0x000fe200000e0000 */
[----:B------:R-:W-:Y:S01]  /*71d0*/  WARPGROUP.ARRIVE ;  /* 0x00000000000079c5 */ /* 0x000fe20000000000 */
        /* <DEDUP_REMOVED lines=222> */
.L_x_1481:
[----:B------:R-:W-:Y:S01]  /*7fc0*/  ULEA UR14, UR4, UR37, 0x3 ;  /* 0x00000025040e7291 */ /* 0x000fe2000f8e183f */
[----:B------:R-:W-:-:S05]  /*7fd0*/  IMAD.U32 R0, RZ, RZ, UR6 ;  /* 0x00000006ff007e24 */ /* 0x000fca000f8e00ff */
[----:B------:R-:W-:-:S04]  /*7fe0*/  SHF.L.U32 R0, R0, 0x1f, RZ ;  /* 0x0000001f00007819 */ /* 0x000fc800000006ff */
[----:B------:R2:W3:Y:S01]  /*7ff0*/  SYNCS.PHASECHK.TRANS64.TRYWAIT P2, [UR14+0x30850], R0 ;  /* 0x03085000ff0075a7 */ /* 0x0004e2000804014e */
[----:B------:R-:W-:Y:S05]  /*8000*/  @!P0 BRA `(.L_x_1482) ;  /* 0x0000000000048947 */ /* 0x000fea0003800000 */
[----:B------:R-:W-:Y:S01]  /*8010*/  BPT.TRAP 0x1 ;  /* 0x000000040000795c */ /* 0x000fe20000300000 */
.L_x_1482:
[----:B---3--:R-:W-:Y:S05]  /*8020*/  @P2 BRA `(.L_x_1483) ;  /* 0x0000000000082947 */ /* 0x008fea0003800000 */
[----:B------:R-:W3:Y:S02]  /*8030*/  SYNCS.PHASECHK.TRANS64.TRYWAIT P2, [UR14+0x30850], R0 ;  /* 0x03085000ff0075a7 */ /* 0x000ee4000804014e */
[----:B---3--:R-:W-:Y:S05]  /*8040*/  @!P2 BRA `(.L_x_1484) ;  /* 0x000000f00004a947 */ /* 0x008fea0003800000 */
.L_x_1483:
[----:B------:R-:W-:Y:S01]  /*8050*/  UIADD3 UR5, UR37, 0x400, URZ ;  /* 0x0000040025057890 */ /* 0x000fe2000fffe03f */
[----:B------:R-:W-:Y:S01]  /*8060*/  WARPGROUP.ARRIVE ;  /* 0x00000000000079c5 */ /* 0x000fe20000000000 */
[----:B------:R-:W-:Y:S01]  /*8070*/  UMOV UR11, 0x40000040 ;  /* 0x40000040000b7882 */ /* 0x000fe20000000000 */
[----:B0-2---:R-:W-:Y:S01]  /*8080*/  FMNMX.FTZ R0, R152, R21, !PT ;  /* 0x0000001598007209 */ /* 0x005fe20007810000 */
[----:B------:R-:W-:Y:S01]  /*8090*/  USHF.R.U32.HI UR5, URZ, 0x4, UR5 ;  /* 0x000000043f057899 */ /* 0x000fe20008011605 */
[C---:B------:R-:W-:Y:S01]  /*80a0*/  ISETP.GT.AND P2, PT, R20.reuse, UR58, PT ;  /* 0x0000003a14007c0c */ /* 0x040fe2000bf44270 */
        /* <DEDUP_REMOVED lines=198> */
.L_x_1476:
        /* <DEDUP_REMOVED lines=9> */
.L_x_1503:
        /* <DEDUP_REMOVED lines=8> */
.L_x_1487:
[----:B------:R-:W-:Y:S01]  /*8e20*/  ULEA UR5, UR36, UR37, 0x3 ;  /* 0x0000002524057291 */ /* 0x000fe2000f8e183f */
[----:B------:R-:W-:-:S05]  /*8e30*/  IMAD.U32 R3, RZ, RZ, UR38 ;  /* 0x00000026ff037e24 */ /* 0x000fca000f8e00ff */
[----:B------:R-:W-:-:S04]  /*8e40*/  SHF.L.U32 R3, R3, 0x1f, RZ ;  /* 0x0000001f03037819 */ /* 0x000fc800000006ff */
[----:B------:R0:W1:Y:S01]  /*8e50*/  SYNCS.PHASECHK.TRANS64.TRYWAIT P2, [UR5+0x30830], R3 ;  /* 0x03083003ff0075a7 */ /* 0x0000620008040145 */
[----:B------:R-:W-:Y:S05]  /*8e60*/  @!P0 BRA `(.L_x_1488) ;  /* 0x0000000000048947 */ /* 0x000fea0003800000 */
[----:B------:R-:W-:Y:S01]  /*8e70*/  BPT.TRAP 0x1 ;  /* 0x000000040000795c */ /* 0x000fe20000300000 */
.L_x_1488:
[----:B-1----:R-:W-:Y:S05]  /*8e80*/  @P2 BRA `(.L_x_1489) ;  /* 0x0000000000082947 */ /* 0x002fea0003800000 */
[----:B------:R-:W1:Y:S02]  /*8e90*/  SYNCS.PHASECHK.TRANS64.TRYWAIT P2, [UR5+0x30830], R3 ;  /* 0x03083003ff0075a7 */ /* 0x000e640008040145 */
[----:B-1----:R-:W-:Y:S05]  /*8ea0*/  @!P2 BRA `(.L_x_1490) ;  /* 0x000000e00084a947 */ /* 0x002fea0003800000 */
.L_x_1489:
        /* <DEDUP_REMOVED lines=224> */
.L_x_1491:
[----:B------:R-:W-:Y:S01]  /*9cb0*/  ULEA UR14, UR4, UR37, 0x3 ;  /* 0x00000025040e7291 */ /* 0x000fe2000f8e183f */
[----:B------:R-:W-:-:S05]  /*9cc0*/  IMAD.U32 R0, RZ, RZ, UR6 ;  /* 0x00000006ff007e24 */ /* 0x000fca000f8e00ff */
[----:B------:R-:W-:-:S04]  /*9cd0*/  SHF.L.U32 R0, R0, 0x1f, RZ ;  /* 0x0000001f00007819 */ /* 0x000fc800000006ff */
[----:B------:R2:W3:Y:S01]  /*9ce0*/  SYNCS.PHASECHK.TRANS64.TRYWAIT P2, [UR14+0x30850], R0 ;  /* 0x03085000ff0075a7 */ /* 0x0004e2000804014e */
[----:B------:R-:W-:Y:S05]  /*9cf0*/  @!P0 BRA `(.L_x_1492) ;  /* 0x0000000000048947 */ /* 0x000fea0003800000 */
[----:B------:R-:W-:Y:S01]  /*9d00*/  BPT.TRAP 0x1 ;  /* 0x000000040000795c */ /* 0x000fe20000300000 */
.L_x_1492:
[----:B---3--:R-:W-:Y:S05]  /*9d10*/  @P2 BRA `(.L_x_1493) ;  /* 0x0000000000082947 */ /* 0x008fea0003800000 */
[----:B------:R-:W3:Y:S02]  /*9d20*/  SYNCS.PHASECHK.TRANS64.TRYWAIT P2, [UR14+0x30850], R0 ;  /* 0x03085000ff0075a7 */ /* 0x000ee4000804014e */
[----:B---3--:R-:W-:Y:S05]  /*9d30*/  @!P2 BRA `(.L_x_1494) ;  /* 0x000000d000f8a947 */ /* 0x008fea0003800000 */
.L_x_1493:
[----:B------:R-:W-:Y:S01]  /*9d40*/  UIADD3 UR5, UR37, 0x400, URZ ;  /* 0x0000040025057890 */ /* 0x000fe2000fffe03f */
[----:B------:R-:W-:Y:S01]  /*9d50*/  WARPGROUP.ARRIVE ;  /* 0x00000000000079c5 */ /* 0x000fe20000000000 */
[----:B------:R-:W-:Y:S01]  /*9d60*/  UMOV UR11, 0x40000040 ;  /* 0x40000040000b7882 */ /* 0x000fe20000000000 */
[----:B------:R-:W-:Y:S01]  /*9d70*/  PLOP3.LUT P2, PT, PT, PT, UP0, 0x80, 0x0 ;  /* 0x000000000000781c */ /* 0x000fe20003f4f008 */
[----:B------:R-:W-:Y:S01]  /*9d80*/  USHF.R.U32.HI UR5, URZ, 0x4, UR5 ;  /* 0x000000043f057899 */ /* 0x000fe20008011605 */
[----:B-1----:R-:W-:Y:S01]  /*9d90*/  IMAD.SHL.U32 R4, R20, 0x40, RZ ;  /* 0x0000004014047824 */ /* 0x002fe200078e00ff */
[----:B------:R-:W-:Y:S01]  /*9da0*/  ULDC UR6, c[0x0][0x9e0] ;  /* 0x0002780000067ab9 */ /* 0x000fe20000000800 */
[----:B0-2---:R-:W-:Y:S01]  /*9db0*/  IMAD.U32 R0, RZ, RZ, UR7 ;  /* 0x00000007ff007e24 */ /* 0x005fe2000f8e00ff */
[----:B------:R-:W-:Y:S01]  /*9dc0*/  ULOP3.LUT UR5, UR5, 0x3fff, URZ, 0xc0, !UPT ;  /* 0x00003fff05057892 */ /* 0x000fe2000f8ec03f */
[----:B------:R-:W-:-:S03]  /*9dd0*/  IMAD.U32 R3, RZ, RZ, UR39 ;  /* 0x00000027ff037e24 */ /* 0x000fc6000f8e00ff */
[----:B------:R-:W-:Y:S01]  /*9de0*/  ULOP3.LUT UR5, UR5, 0x2000000, URZ, 0xfc, !UPT ;  /* 0x0200000005057892 */ /* 0x000fe2000f8efc3f */
[----:B------:R-:W-:-:S03]  /*9df0*/  @!P1 LEA R0, R0, UR37, 0x3 ;  /* 0x0000002500009c11 */ /* 0x000fc6000f8e18ff */
[----:B------:R-:W-:Y:S02]  /*9e00*/  ULEA UR4, UR4, UR5, 0xb ;  /* 0x0000000504047291 */ /* 0x000fe4000f8e583f */
[----:B------:R-:W-:-:S05]  /*9e10*/  @!P1 VIADD R0, R0, 0x30840 ;  /* 0x0003084000009836 */ /* 0x000fca0000000000 */
[----:B------:R-:W-:Y:S01]  /*9e20*/  UMOV UR10, UR4 ;  /* 0x00000004000a7c82 */ /* 0x000fe20008000000 */
[----:B------:R-:W-:Y:S01]  /*9e30*/  @!P1 PRMT R0, RZ, 0x654, R0 ;  /* 0x00000654ff009816 */ /* 0x000fe20000000000 */
        /* <DEDUP_REMOVED lines=22> */
[----:B------:R0:W-:Y:S03]  /*9fa0*/  @!P1 SYNCS.ARRIVE.TRANS64.RED.A1T0 RZ, [R0+URZ], RZ ;  /* 0x000000ff00ff99a7 */ /* 0x0001e6000810043f */
[----:B------:R-:W-:Y:S01]  /*9fb0*/  @P2 IMAD.HI.U32 R2, R184, UR4, RZ ;  /* 0x00000004b8022c27 */ /* 0x000fe2000f8e00ff */
[----:B------:R-:W-:-:S04]  /*9fc0*/  @UP0 ULDC UR4, c[0x0][0x450] ;  /* 0x0001140000040ab9 */ /* 0x000fc80000000800 */
[----:B------:R-:W-:Y:S01]  /*9fd0*/  @P2 SHF.R.U32.HI R184, RZ, UR4, R2 ;  /* 0x00000004ffb82c19 */ /* 0x000fe20008011602 */
[----:B------:R-:W-:Y:S01]  /*9fe0*/  ULOP3.LUT UR4, URZ, UR59, URZ, 0x33, !UPT ;  /* 0x0000003b3f047292 */ /* 0x000fe2000f8e333f */
[----:B------:R-:W-:-:S03]  /*9ff0*/  IADD3 R2, -R4, 0x1, RZ ;  /* 0x0000000104027810 */ /* 0x000fc60007ffe1ff */
[----:B------:R-:W1:Y:S02]  /*a000*/  SHFL.IDX PT, R187, R184, RZ, 0x1c1f ;  /* 0x001c1fffb8bb7589 */ /* 0x000e6400000e0000 */
[----:B------:R-:W-:-:S05]  /*a010*/  IMAD R2, R17, -0x2, R2 ;  /* 0xfffffffe11027824 */ /* 0x000fca00078e0202 */
[----:B------:R-:W-:-:S05]  /*a020*/  IADD3 R2, -R3, UR60, R2 ;  /* 0x0000003c03027c10 */ /* 0x000fca000fffe102 */
[C---:B------:R-:W-:Y:S02]  /*a030*/  VIADD R188, R2.reuse, UR6 ;  /* 0x0000000602bc7c36 */ /* 0x040fe40008000000 */
[----:B------:R-:W-:Y:S02]  /*a040*/  VIADD R189, R2, UR4 ;  /* 0x0000000402bd7c36 */ /* 0x000fe40008000000 */
[--C-:B-1----:R-:W-:Y:S02]  /*a050*/  IMAD.IADD R185, R188, 0x1, R187.reuse ;  /* 0x00000001bcb97824 */ /* 0x102fe400078e02bb */
[----:B------:R-:W-:Y:S01]  /*a060*/  IMAD.IADD R186, R189, 0x1, R187 ;  /* 0x00000001bdba7824 */ /* 0x000fe200078e02bb */
[----:B0-----:R-:W-:Y:S06]  /*a070*/  @!P6 BRA `(.L_x_1495) ;  /* 0x00000000005ce947 */ /* 0x001fec0003800000 */
        /* <DEDUP_REMOVED lines=13> */
.L_x_1497:
[----:B------:R-:W-:-:S05]  /*a150*/  IMAD.U32 R190, RZ, RZ, UR58 ;  /* 0x0000003affbe7e24 */ /* 0x000fca000f8e00ff */
[----:B------:R-:W-:-:S13]  /*a160*/  ISETP.NE.AND P2, PT, R190, 0x1, PT ;  /* 0x00000001be00780c */ /* 0x000fda0003f45270 */
[----:B------:R-:W0:Y:S02]  /*a170*/  @P2 LDC.64 R2, c[0x0][0x9e8] ;  /* 0x00027a00ff022b82 */ /* 0x000e240000000a00 */
[----:B0-----:R-:W-:-:S05]  /*a180*/  @P2 IMAD.HI.U32 R2, R187, R2, RZ ;  /* 0x00000002bb022227 */ /* 0x001fca00078e00ff */
[----:B------:R-:W-:-:S07]  /*a190*/  @P2 SHF.R.U32.HI R187, RZ, R3, R2 ;  /* 0x00000003ffbb2219 */ /* 0x000fce0000011602 */
.L_x_1498:
[----:B------:R-:W-:Y:S05]  /*a1a0*/  BSYNC B0 ;  /* 0x0000000000007941 */ /* 0x000fea0003800000 */
.L_x_1496:
[----:B------:R-:W-:-:S04]  /*a1b0*/  IMAD R0, R187, R190, -R4 ;  /* 0x000000bebb007224 */ /* 0x000fc800078e0a04 */
[----:B------:R-:W-:-:S05]  /*a1c0*/  IMAD R0, R17, -0x2, R0 ;  /* 0xfffffffe11007824 */ /* 0x000fca00078e0200 */
[----:B------:R-:W-:Y:S02]  /*a1d0*/  VIADDMNMX R185, R0, R190, R185, PT ;  /* 0x000000be00b97246 */ /* 0x000fe400038001b9 */
[----:B------:R-:W-:-:S07]  /*a1e0*/  VIMNMX R186, R186, R0, !PT ;  /* 0x00000000baba7248 */ /* 0x000fce0007fe0100 */
.L_x_1495:
[----:B------:R-:W-:-:S04]  /*a1f0*/  ISETP.GT.AND P2, PT, R20, -0x1, PT ;  /* 0xffffffff1400780c */ /* 0x000fc80003f44270 */
[C---:B------:R-:W-:Y:S02]  /*a200*/  ISETP.GT.AND P3, PT, R186.reuse, RZ, P2 ;  /* 0x000000ffba00720c */ /* 0x040fe40001764270 */
[C---:B------:R-:W-:Y:S02]  /*a210*/  ISETP.GT.AND P5, PT, R186.reuse, 0x1, P2 ;  /* 0x00000001ba00780c */ /* 0x040fe400017a4270 */
[----:B------:R-:W-:Y:S02]  /*a220*/  ISETP.LT.OR P4, PT, R185, 0x1, P3 ;  /* 0x00000001b900780c */ /* 0x000fe40001f81670 */
[----:B------:R-:W-:Y:S02]  /*a230*/  ISETP.GT.AND P3, PT, R186, 0x8, P2 ;  /* 0x00000008ba00780c */ /* 0x000fe40001764270 */
[----:B------:R-:W-:Y:S02]  /*a240*/  FSEL R152, R152, -INF , !P4 ;  /* 0xff80000098987808 */ /* 0x000fe40006000000 */
[----:B------:R-:W-:-:S02]  /*a250*/  ISETP.GT.AND P4, PT, R186, 0x9, P2 ;  /* 0x00000009ba00780c */ /* 0x000fc40001784270 */
[C---:B------:R-:W-:Y:S02]  /*a260*/  ISETP.LT.OR P5, PT, R185.reuse, 0x2, P5 ;  /* 0x00000002b900780c */ /* 0x040fe40002fa1670 */
[C---:B------:R-:W-:Y:S02]  /*a270*/  ISETP.LT.OR P3, PT, R185.reuse, 0x9, P3 ;  /* 0x00000009b900780c */ /* 0x040fe40001f61670 */
[----:B------:R-:W-:Y:S02]  /*a280*/  ISETP.LT.OR P4, PT, R185, 0xa, P4 ;  /* 0x0000000ab900780c */ /* 0x000fe40002781670 */
[----:B------:R-:W-:Y:S02]  /*a290*/  FSEL R0, R153, -INF , !P5 ;  /* 0xff80000099007808 */ /* 0x000fe40006800000 */
[----:B------:R-:W-:Y:S01]  /*a2a0*/  FSEL R156, R156, -INF , !P3 ;  /* 0xff8000009c9c7808 */ /* 0x000fe20005800000 */
[----:B------:R-:W0:Y:S01]  /*a2b0*/  SHFL.IDX PT, R153, R184, 0x1, 0x1c1f ;  /* 0x003c1f00b8997f89 */ /* 0x000e2200000e0000 */
        /* <DEDUP_REMOVED lines=9> */
[----:B------:R-:W-:Y:S02]  /*a350*/  FSEL R164, R164, -INF , !P4 ;  /* 0xff800000a4a47808 */ /* 0x000fe40006000000 */
[C---:B------:R-:W-:Y:S02]  /*a360*/  ISETP.GT.AND P5, PT, R186.reuse, 0x19, P2 ;  /* 0x00000019ba00780c */ /* 0x040fe400017a4270 */
[----:B------:R-:W-:Y:S01]  /*a370*/  ISETP.GT.AND P3, PT, R186, 0x20, P2 ;  /* 0x00000020ba00780c */ /* 0x000fe20001764270 */
[----:B0-----:R-:W-:Y:S01]  /*a380*/  IMAD.IADD R184, R188, 0x1, R153 ;  /* 0x00000001bcb87824 */ /* 0x001fe200078e0299 */
[----:B------:R-:W-:-:S02]  /*a390*/  ISETP.GT.AND P4, PT, R186, 0x21, P2 ;  /* 0x00000021ba00780c */ /* 0x000fc40001784270 */
        /* <DEDUP_REMOVED lines=16> */
[C---:B------:R-:W-:Y:S02]  /*a4a0*/  ISETP.GT.AND P3, PT, R186.reuse, 0x38, P2 ;  /* 0x00000038ba00780c */ /* 0x040fe40001764270 */
[----:B------:R-:W-:-:S02]  /*a4b0*/  ISETP.GT.AND P4, PT, R186, 0x39, P2 ;  /* 0x00000039ba00780c */ /* 0x000fc40001784270 */
[C---:B------:R-:W-:Y:S02]  /*a4c0*/  ISETP.LT.OR P5, PT, R185.reuse, 0x32, P5 ;  /* 0x00000032b900780c */ /* 0x040fe40002fa1670 */
[C---:B------:R-:W-:Y:S02]  /*a4d0*/  ISETP.LT.OR P3, PT, R185.reuse, 0x39, P3 ;  /* 0x00000039b900780c */ /* 0x040fe40001f61670 */
[----:B------:R-:W-:Y:S01]  /*a4e0*/  ISETP.LT.OR P4, PT, R185, 0x3a, P4 ;  /* 0x0000003ab900780c */ /* 0x000fe20002781670 */
[----:B------:R-:W-:Y:S01]  /*a4f0*/  IMAD.IADD R185, R189, 0x1, R153 ;  /* 0x00000001bdb97824 */ /* 0x000fe200078e0299 */
[----:B------:R-:W-:Y:S02]  /*a500*/  FSEL R177, R177, -INF , !P5 ;  /* 0xff800000b1b17808 */ /* 0x000fe40006800000 */
[----:B------:R-:W-:Y:S02]  /*a510*/  FSEL R180, R180, -INF , !P3 ;  /* 0xff800000b4b47808 */ /* 0x000fe40005800000 */
[----:B------:R-:W-:Y:S01]  /*a520*/  FSEL R181, R181, -INF , !P4 ;  /* 0xff800000b5b57808 */ /* 0x000fe20006000000 */
[----:B------:R-:W-:Y:S06]  /*a530*/  @!P6 BRA `(.L_x_1499) ;  /* 0x00000000005ce947 */ /* 0x000fec0003800000 */
        /* <DEDUP_REMOVED lines=13> */
.L_x_1501:
[----:B------:R-:W-:-:S05]  /*a610*/  IMAD.U32 R187, RZ, RZ, UR58 ;  /* 0x0000003affbb7e24 */ /* 0x000fca000f8e00ff */
[----:B------:R-:W-:-:S13]  /*a620*/  ISETP.NE.AND P3, PT, R187, 0x1, PT ;  /* 0x00000001bb00780c */ /* 0x000fda0003f65270 */
[----:B------:R-:W0:Y:S02]  /*a630*/  @P3 LDC.64 R2, c[0x0][0x9e8] ;  /* 0x00027a00ff023b82 */ /* 0x000e240000000a00 */
[----:B0-----:R-:W-:-:S05]  /*a640*/  @P3 IMAD.HI.U32 R2, R153, R2, RZ ;  /* 0x0000000299023227 */ /* 0x001fca00078e00ff */
[----:B------:R-:W-:-:S07]  /*a650*/  @P3 SHF.R.U32.HI R153, RZ, R3, R2 ;  /* 0x00000003ff993219 */ /* 0x000fce0000011602 */
.L_x_1502:
[----:B------:R-:W-:Y:S05]  /*a660*/  BSYNC B0 ;  /* 0x0000000000007941 */ /* 0x000fea0003800000 */
.L_x_1500:
[----:B------:R-:W-:-:S04]  /*a670*/  IMAD R4, R153, R187, -R4 ;  /* 0x000000bb99047224 */ /* 0x000fc800078e0a04 */
[----:B------:R-:W-:-:S05]  /*a680*/  IMAD R4, R17, -0x2, R4 ;  /* 0xfffffffe11047824 */ /* 0x000fca00078e0204 */
[----:B------:R-:W-:Y:S02]  /*a690*/  VIADDMNMX R184, R4, R187, R184, PT ;  /* 0x000000bb04b87246 */ /* 0x000fe400038001b8 */
[----:B------:R-:W-:-:S07]  /*a6a0*/  VIMNMX R185, R185, R4, !PT ;  /* 0x00000004b9b97248 */ /* 0x000fce0007fe0100 */
.L_x_1499:
        /* <DEDUP_REMOVED lines=10> */
[----:B------:R-:W-:Y:S02]  /*a750*/  ISETP.GT.AND P3, PT, R185, RZ, P2 ;  /* 0x000000ffb900720c */ /* 0x000fe40001764270 */
[----:B------:R-:W-:Y:S02]  /*a760*/  FMNMX.FTZ R2, R160, R3, !PT ;  /* 0x00000003a0027209 */ /* 0x000fe40007810000 */
[----:B------:R-:W-:Y:S02]  /*a770*/  ISETP.LT.OR P3, PT, R184, 0x1, P3 ;  /* 0x00000001b800780c */ /* 0x000fe40001f61670 */
[----:B------:R-:W-:Y:S02]  /*a780*/  FMNMX.FTZ R3, R161, R2, !PT ;  /* 0x00000002a1037209 */ /* 0x000fe40007810000 */
[----:B------:R-:W-:-:S02]  /*a790*/  ISETP.GT.AND P4, PT, R185, 0x8, P2 ;  /* 0x00000008b900780c */ /* 0x000fc40001784270 */
[----:B------:R-:W-:Y:S02]  /*a7a0*/  FMNMX.FTZ R2, R164, R3, !PT ;  /* 0x00000003a4027209 */ /* 0x000fe40007810000 */
[----:B------:R-:W-:Y:S02]  /*a7b0*/  FSEL R187, R154, -INF , !P3 ;  /* 0xff8000009abb7808 */ /* 0x000fe40005800000 */
        /* <DEDUP_REMOVED lines=18> */
[C---:B------:R-:W-:Y:S01]  /*a8e0*/  ISETP.GT.AND P3, PT, R185.reuse, 0x18, P2 ;  /* 0x00000018b900780c */ /* 0x040fe20001764270 */
[----:B------:R-:W0:Y:S01]  /*a8f0*/  SHFL.BFLY PT, R3, R2, 0x2, 0x1f ;  /* 0x0c401f0002037f89 */ /* 0x000e2200000e0000 */
[C---:B------:R-:W-:Y:S02]  /*a900*/  ISETP.LT.OR P5, PT, R184.reuse, 0x12, P5 ;  /* 0x00000012b800780c */ /* 0x040fe40002fa1670 */
[----:B------:R-:W-:Y:S02]  /*a910*/  ISETP.GT.AND P4, PT, R185, 0x19, P2 ;  /* 0x00000019b900780c */ /* 0x000fe40001784270 */
[----:B------:R-:W-:-:S02]  /*a920*/  ISETP.LT.OR P3, PT, R184, 0x19, P3 ;  /* 0x00000019b800780c */ /* 0x000fc40001f61670 */
[----:B------:R-:W-:Y:S02]  /*a930*/  FSEL R163, R163, -INF , !P5 ;  /* 0xff800000a3a37808 */ /* 0x000fe40006800000 */
[----:B------:R-:W-:Y:S02]  /*a940*/  ISETP.LT.OR P4, PT, R184, 0x1a, P4 ;  /* 0x0000001ab800780c */ /* 0x000fe40002781670 */
[C---:B------:R-:W-:Y:S02]  /*a950*/  ISETP.GT.AND P5, PT, R185.reuse, 0x20, P2 ;  /* 0x00000020b900780c */ /* 0x040fe400017a4270 */
[----:B------:R-:W-:Y:S02]  /*a960*/  FSEL R166, R166, -INF , !P3 ;  /* 0xff800000a6a67808 */ /* 0x000fe40005800000 */
[----:B------:R-:W-:Y:S02]  /*a970*/  ISETP.GT.AND P3, PT, R185, 0x21, P2 ;  /* 0x00000021b900780c */ /* 0x000fe40001764270 */
[----:B------:R-:W-:-:S02]  /*a980*/  FSEL R167, R167, -INF , !P4 ;  /* 0xff800000a7a77808 */ /* 0x000fc40006000000 */
[C---:B------:R-:W-:Y:S02]  /*a990*/  ISETP.LT.OR P5, PT, R184.reuse, 0x21, P5 ;  /* 0x00000021b800780c */ /* 0x040fe40002fa1670 */
[----:B------:R-:W-:Y:S02]  /*a9a0*/  ISETP.GT.AND P4, PT, R185, 0x28, P2 ;  /* 0x00000028b900780c */ /* 0x000fe40001784270 */
[----:B------:R-:W-:Y:S02]  /*a9b0*/  ISETP.LT.OR P3, PT, R184, 0x22, P3 ;  /* 0x00000022b800780c */ /* 0x000fe40001f61670 */
[----:B0-----:R-:W-:Y:S02]  /*a9c0*/  FMNMX.FTZ R3, R2, R3, !PT ;  /* 0x0000000302037209 */ /* 0x001fe40007810000 */
[----:B------:R-:W-:Y:S02]  /*a9d0*/  FMNMX.FTZ R2, R187, R218, !PT ;  /* 0x000000dabb027209 */ /* 0x000fe40007810000 */
[----:B------:R-:W-:Y:S01]  /*a9e0*/  FSEL R170, R170, -INF , !P5 ;  /* 0xff800000aaaa7808 */ /* 0x000fe20006800000 */
[----:B------:R-:W0:Y:S01]  /*a9f0*/  SHFL.BFLY PT, R4, R3, 0x1, 0x1f ;  /* 0x0c201f0003047f89 */ /* 0x000e2200000e0000 */
[----:B------:R-:W-:-:S02]  /*aa00*/  ISETP.LT.OR P4, PT, R184, 0x29, P4 ;  /* 0x00000029b800780c */ /* 0x000fc40002781670 */
[----:B------:R-:W-:Y:S02]  /*aa10*/  FSEL R171, R171, -INF , !P3 ;  /* 0xff800000abab7808 */ /* 0x000fe40005800000 */
[C---:B------:R-:W-:Y:S02]  /*aa20*/  ISETP.GT.AND P3, PT, R185.reuse, 0x29, P2 ;  /* 0x00000029b900780c */ /* 0x040fe40001764270 */
[----:B------:R-:W-:Y:S02]  /*aa30*/  FSEL R174, R174, -INF , !P4 ;  /* 0xff800000aeae7808 */ /* 0x000fe40006000000 */
[----:B------:R-:W-:Y:S02]  /*aa40*/  ISETP.GT.AND P4, PT, R185, 0x30, P2 ;  /* 0x00000030b900780c */ /* 0x000fe40001784270 */
[C---:B------:R-:W-:Y:S02]  /*aa50*/  ISETP.LT.OR P3, PT, R184.reuse, 0x2a, P3 ;  /* 0x0000002ab800780c */ /* 0x040fe40001f61670 */
[----:B------:R-:W-:-:S02]  /*aa60*/  ISETP.LT.OR P4, PT, R184, 0x31, P4 ;  /* 0x00000031b800780c */ /* 0x000fc40002781670 */
[----:B------:R-:W-:Y:S02]  /*aa70*/  FSEL R175, R175, -INF , !P3 ;  /* 0xff800000afaf7808 */ /* 0x000fe40005800000 */
[C---:B------:R-:W-:Y:S02]  /*aa80*/  ISETP.GT.AND P3, PT, R185.reuse, 0x31, P2 ;  /* 0x00000031b900780c */ /* 0x040fe40001764270 */
[----:B------:R-:W-:Y:S02]  /*aa90*/  FSEL R178, R178, -INF , !P4 ;  /* 0xff800000b2b27808 */ /* 0x000fe40006000000 */
[C---:B------:R-:W-:Y:S02]  /*aaa0*/  ISETP.GT.AND P4, PT, R185.reuse, 0x38, P2 ;  /* 0x00000038b900780c */ /* 0x040fe40001784270 */
[----:B------:R-:W-:Y:S02]  /*aab0*/  ISETP.GT.AND P2, PT, R185, 0x39, P2 ;  /* 0x00000039b900780c */ /* 0x000fe40001744270 */
[----:B0-----:R-:W-:-:S02]  /*aac0*/  FMNMX.FTZ R4, R3, R4, !PT ;  /* 0x0000000403047209 */ /* 0x001fc40007810000 */
[----:B------:R-:W-:Y:S02]  /*aad0*/  FMNMX.FTZ R3, R155, R2, !PT ;  /* 0x000000029b037209 */ /* 0x000fe40007810000 */
[----:B------:R-:W-:Y:S02]  /*aae0*/  FSETP.NEU.FTZ.AND P5, PT, R4, -INF , PT ;  /* 0xff8000000400780b */ /* 0x000fe40003fbd000 */
[----:B------:R-:W-:Y:S02]  /*aaf0*/  FMNMX.FTZ R2, R158, R3, !PT ;  /* 0x000000039e027209 */ /* 0x000fe40007810000 */
[C---:B------:R-:W-:Y:S02]  /*ab00*/  ISETP.LT.OR P3, PT, R184.reuse, 0x32, P3 ;  /* 0x00000032b800780c */ /* 0x040fe40001f61670 */
[----:B------:R-:W-:Y:S02]  /*ab10*/  FMNMX.FTZ R3, R159, R2, !PT ;  /* 0x000000029f037209 */ /* 0x000fe40007810000 */
[----:B------:R-:W-:-:S02]  /*ab20*/  ISETP.LT.OR P4, PT, R184, 0x39, P4 ;  /* 0x00000039b800780c */ /* 0x000fc40002781670 */
[----:B------:R-:W-:Y:S01]  /*ab30*/  FMNMX.FTZ R2, R162, R3, !PT ;  /* 0x00000003a2027209 */ /* 0x000fe20007810000 */
[----:B------:R-:W-:Y:S01]  /*ab40*/  FMUL.FTZ R3, R4, UR5 ;  /* 0x0000000504037c20 */ /* 0x000fe20008410000 */
        /* <DEDUP_REMOVED lines=28> */
[----:B------:R-:W-:Y:S01]  /*ad10*/  FFMA.FTZ R181, R181, UR5, -R3 ;  /* 0x00000005b5b57c23 */ /* 0x000fe20008010803 */
[----:B------:R-:W-:Y:S01]  /*ad20*/  FSEL R2, R4, RZ, P5 ;  /* 0x000000ff04027208 */ /* 0x000fe20002800000 */
[----:B------:R-:W-:Y:S01]  /*ad30*/  MUFU.EX2 R153, R153 ;  /* 0x0000009900997308 */ /* 0x000fe20000000800 */
[----:B------:R-:W-:-:S02]  /*ad40*/  FMNMX.FTZ R185, R179, R0, !PT ;  /* 0x00000000b3b97209 */ /* 0x000fc40007810000 */
[----:B------:R-:W-:Y:S01]  /*ad50*/  R2UR UR4, R23 ;  /* 0x00000000170472ca */ /* 0x000fe200000e0000 */
[----:B------:R-:W-:Y:S01]  /*ad60*/  FADD.FTZ R2, -R2, R21 ;  /* 0x0000001502027221 */ /* 0x000fe20000010100 */
[----:B------:R-:W-:-:S03]  /*ad70*/  FMNMX.FTZ R0, R182, R185, !PT ;  /* 0x000000b9b6007209 */ /* 0x000fc60007810000 */
[----:B------:R-:W-:Y:S01]  /*ad80*/  FMUL.FTZ R2, R2, UR5 ;  /* 0x0000000502027c20 */ /* 0x000fe20008410000 */
[----:B------:R-:W-:Y:S01]  /*ad90*/  FMNMX.FTZ R0, R183, R0, !PT ;  /* 0x00000000b7007209 */ /* 0x000fe20007810000 */
[----:B------:R-:W-:Y:S04]  /*ada0*/  MUFU.EX2 R196, R196 ;  /* 0x000000c400c47308 */ /* 0x000fe80000000800 */
[----:B------:R-:W0:Y:S04]  /*adb0*/  SHFL.BFLY PT, R185, R0, 0x2, 0x1f ;  /* 0x0c401f0000b97f89 */ /* 0x000e2800000e0000 */
        /* <DEDUP_REMOVED lines=11> */
[----:B------:R-:W-:Y:S02]  /*ae70*/  FMUL.FTZ R156, R3, UR5 ;  /* 0x00000005039c7c20 */ /* 0x000fe40008410000 */
[----:B------:R-:W0:Y:S03]  /*ae80*/  MUFU.EX2 R0, R2 ;  /* 0x0000000200007308 */ /* 0x000e260000000800 */
[----:B------:R-:W-:-:S05]  /*ae90*/  FSEL R156, R156, RZ, P2 ;  /* 0x000000ff9c9c7208 */ /* 0x000fca0001000000 */
[--C-:B------:R-:W-:Y:S01]  /*aea0*/  FFMA.FTZ R152, R155, UR5, -R156.reuse ;  /* 0x000000059b987c23 */ /* 0x100fe2000801089c */
[----:B------:R-:W-:Y:S01]  /*aeb0*/  FSEL R155, R3, RZ, P2 ;  /* 0x000000ff039b7208 */ /* 0x000fe20001000000 */
[--C-:B------:R-:W-:Y:S01]  /*aec0*/  FFMA.FTZ R197, R187, UR5, -R156.reuse ;  /* 0x00000005bbc57c23 */ /* 0x100fe2000801089c */
[--C-:B------:R-:W-:Y:S01]  /*aed0*/  FFMA.FTZ R199, R158, UR5, -R156.reuse ;  /* 0x000000059ec77c23 */ /* 0x100fe2000801089c */
[--C-:B------:R-:W-:Y:S01]  /*aee0*/  FFMA.FTZ R154, R159, UR5, -R156.reuse ;  /* 0x000000059f9a7c23 */ /* 0x100fe2000801089c */
[----:B------:R-:W-:Y:S01]  /*aef0*/  FFMA.FTZ R193, R162, UR5, -R156 ;  /* 0x00000005a2c17c23 */ /* 0x000fe2000801089c */
[----:B------:R-:W-:Y:S01]  /*af00*/  FADD.FTZ R155, -R155, R218 ;  /* 0x000000da9b9b7221 */ /* 0x000fe20000010100 */
[----:B------:R-:W-:Y:S01]  /*af10*/  MUFU.EX2 R152, R152 ;  /* 0x0000009800987308 */ /* 0x000fe20000000800 */
[--C-:B------:R-:W-:Y:S01]  /*af20*/  FFMA.FTZ R158, R163, UR5, -R156.reuse ;  /* 0x00000005a39e7c23 */ /* 0x100fe2000801089c */
[----:B0-----:R-:W-:Y:S01]  /*af30*/  FFMA.FTZ R159, R0, R16, R153 ;  /* 0x00000010009f7223 */ /* 0x001fe20000010099 */
[----:B------:R-:W-:Y:S01]  /*af40*/  FMUL.FTZ R155, R155, UR5 ;  /* 0x000000059b9b7c20 */ /* 0x000fe20008410000 */
[--C-:B------:R-:W-:Y:S01]  /*af50*/  FFMA.FTZ R195, R166, UR5, -R156.reuse ;  /* 0x00000005a6c37c23 */ /* 0x100fe2000801089c */
[--C-:B------:R-:W-:Y:S01]  /*af60*/  FFMA.FTZ R160, R167, UR5, -R156.reuse ;  /* 0x00000005a7a07c23 */ /* 0x100fe2000801089c */
[----:B------:R-:W-:Y:S01]  /*af70*/  FADD.FTZ R159, R196, R159 ;  /* 0x0000009fc49f7221 */ /* 0x000fe20000010000 */
[--C-:B------:R-:W-:Y:S01]  /*af80*/  FFMA.FTZ R189, R170, UR5, -R156.reuse ;  /* 0x00000005aabd7c23 */ /* 0x100fe2000801089c */
[----:B------:R-:W-:Y:S01]  /*af90*/  MUFU.EX2 R197, R197 ;  /* 0x000000c500c57308 */ /* 0x000fe20000000800 */
[--C-:B------:R-:W-:Y:S01]  /*afa0*/  FFMA.FTZ R162, R171, UR5, -R156.reuse ;  /* 0x00000005aba27c23 */ /* 0x100fe2000801089c */
[----:B------:R-:W-:Y:S01]  /*afb0*/  FADD.FTZ R16, R198, R159 ;  /* 0x0000009fc6107221 */ /* 0x000fe20000010000 */
[--C-:B------:R-:W-:Y:S01]  /*afc0*/  FFMA.FTZ R191, R174, UR5, -R156.reuse ;  /* 0x00000005aebf7c23 */ /* 0x100fe2000801089c */
[--C-:B------:R-:W-:Y:S01]  /*afd0*/  FFMA.FTZ R185, R178, UR5, -R156.reuse ;  /* 0x00000005b2b97c23 */ /* 0x100fe2000801089c */
[----:B------:R-:W-:Y:S01]  /*afe0*/  FFMA.FTZ R179, R179, UR5, -R156 ;  /* 0x00000005b3b37c23 */ /* 0x000fe2000801089c */
[C---:B------:R-:W-:Y:S01]  /*aff0*/  FADD.FTZ R159, R157.reuse, R16 ;  /* 0x000000109d9f7221 */ /* 0x040fe20000010000 */
[----:B------:R-:W-:Y:S01]  /*b000*/  F2FP.F16.F32.PACK_AB R196, R196, R153 ;  /* 0x00000099c4c4723e */ /* 0x000fe200000000ff */
[----:B------:R0:W1:Y:S01]  /*b010*/  MUFU.EX2 R2, R155 ;  /* 0x0000009b00027308 */ /* 0x0000620000000800 */
[----:B------:R-:W-:Y:S01]  /*b020*/  FFMA.FTZ R182, R182, UR5, -R156 ;  /* 0x00000005b6b67c23 */ /* 0x000fe2000801089c */
[----:B------:R-:W-:Y:S01]  /*b030*/  FADD.FTZ R164, R192, R159 ;  /* 0x0000009fc0a47221 */ /* 0x000fe20000010000 */
[----:B------:R-:W-:Y:S01]  /*b040*/  IMAD.U32 R159, RZ, RZ, UR14 ;  /* 0x0000000eff9f7e24 */ /* 0x000fe2000f8e00ff */
[----:B------:R-:W-:Y:S01]  /*b050*/  ISETP.GT.AND P2, PT, R20, UR4, PT ;  /* 0x0000000414007c0c */ /* 0x000fe2000bf44270 */
[----:B------:R-:W-:Y:S01]  /*b060*/  UMOV UR4, UR36 ;  /* 0x0000002400047c82 */ /* 0x000fe20008000000 */
[----:B------:R-:W-:Y:S01]  /*b070*/  F2FP.F16.F32.PACK_AB R198, R157, R198 ;  /* 0x000000c69dc6723e */ /* 0x000fe200000000ff */
[----:B------:R-:W-:Y:S01]  /*b080*/  @!P1 VIADD R159, R159, 0x30860 ;  /* 0x000308609f9f9836 */ /* 0x000fe20000000000 */
[----:B------:R-:W2:Y:S01]  /*b090*/  MUFU.EX2 R199, R199 ;  /* 0x000000c700c77308 */ /* 0x000ea20000000800 */
[----:B0-----:R-:W-:Y:S01]  /*b0a0*/  FADD.FTZ R155, R161, R164 ;  /* 0x000000a4a19b7221 */ /* 0x001fe20000010000 */
[--C-:B------:R-:W-:Y:S01]  /*b0b0*/  FFMA.FTZ R164, R175, UR5, -R156.reuse ;  /* 0x00000005afa47c23 */ /* 0x100fe2000801089c */
[----:B------:R-:W-:Y:S01]  /*b0c0*/  FFMA.FTZ R156, R183, UR5, -R156 ;  /* 0x00000005b79c7c23 */ /* 0x000fe2000801089c */
[----:B------:R-:W-:Y:S01]  /*b0d0*/  @!P1 PRMT R159, RZ, 0x654, R159 ;  /* 0x00000654ff9f9816 */ /* 0x000fe2000000009f */
[----:B------:R-:W-:Y:S01]  /*b0e0*/  FADD.FTZ R166, R194, R155 ;  /* 0x0000009bc2a67221 */ /* 0x000fe20000010000 */
[----:B------:R-:W-:Y:S01]  /*b0f0*/  F2FP.F16.F32.PACK_AB R192, R161, R192 ;  /* 0x000000c0a1c0723e */ /* 0x000fe200000000ff */
[----:B------:R-:W-:Y:S01]  /*b100*/  VIADD R20, R20, 0xffffffff ;  /* 0xffffffff14147836 */ /* 0x000fe20000000000 */
[----:B------:R-:W0:Y:S01]  /*b110*/  MUFU.EX2 R154, R154 ;  /* 0x0000009a009a7308 */ /* 0x000e220000000800 */
[----:B-1----:R-:W-:Y:S01]  /*b120*/  FFMA.FTZ R5, R2, R5, R197 ;  /* 0x0000000502057223 */ /* 0x002fe200000100c5 */
[C---:B------:R-:W-:Y:S01]  /*b130*/  FADD.FTZ R155, R165.reuse, R166 ;  /* 0x000000a6a59b7221 */ /* 0x040fe20000010000 */
[----:B------:R1:W-:Y:S01]  /*b140*/  @!P1 SYNCS.ARRIVE.TRANS64.RED.A1T0 RZ, [R159+URZ], RZ ;  /* 0x000000ff9fff99a7 */ /* 0x0003e2000810043f */
[----:B------:R-:W-:Y:S01]  /*b150*/  F2FP.F16.F32.PACK_AB R194, R165, R194 ;  /* 0x000000c2a5c2723e */ /* 0x000fe200000000ff */
[----:B------:R-:W-:Y:S01]  /*b160*/  FADD.FTZ R16, R152, R5 ;  /* 0x0000000598107221 */ /* 0x000fe20000010000 */
[----:B------:R-:W-:Y:S01]  /*b170*/  FADD.FTZ R166, R188, R155 ;  /* 0x0000009bbca67221 */ /* 0x000fe20000010000 */
[----:B------:R-:W-:Y:S01]  /*b180*/  F2FP.F16.F32.PACK_AB R197, R152, R197 ;  /* 0x000000c598c5723e */ /* 0x000fe200000000ff */
[----:B------:R-:W3:Y:S01]  /*b190*/  MUFU.EX2 R193, R193 ;  /* 0x000000c100c17308 */ /* 0x000ee20000000800 */
[----:B--2---:R-:W-:Y:S01]  /*b1a0*/  FADD.FTZ R5, R199, R16 ;  /* 0x00000010c7057221 */ /* 0x004fe20000010000 */
[----:B------:R-:W-:-:S06]  /*b1b0*/  IMAD.MOV.U32 R218, RZ, RZ, R3 ;  /* 0x000000ffffda7224 */ /* 0x000fcc00078e0003 */
[----:B------:R-:W2:Y:S01]  /*b1c0*/  MUFU.EX2 R158, R158 ;  /* 0x0000009e009e7308 */ /* 0x000ea20000000800 */
[C---:B0-----:R-:W-:Y:S01]  /*b1d0*/  FADD.FTZ R16, R154.reuse, R5 ;  /* 0x000000059a107221 */ /* 0x041fe20000010000 */
[----:B------:R-:W-:-:S06]  /*b1e0*/  F2FP.F16.F32.PACK_AB R199, R154, R199 ;  /* 0x000000c79ac7723e */ /* 0x000fcc00000000ff */
[----:B------:R-:W0:Y:S01]  /*b1f0*/  MUFU.EX2 R195, R195 ;  /* 0x000000c300c37308 */ /* 0x000e220000000800 */
[----:B---3--:R-:W-:-:S07]  /*b200*/  FADD.FTZ R5, R193, R16 ;  /* 0x00000010c1057221 */ /* 0x008fce0000010000 */
[----:B------:R-:W3:Y:S01]  /*b210*/  MUFU.EX2 R169, R169 ;  /* 0x000000a900a97308 */ /* 0x000ee20000000800 */
[C---:B--2---:R-:W-:Y:S01]  /*b220*/  FADD.FTZ R16, R158.reuse, R5 ;  /* 0x000000059e107221 */ /* 0x044fe20000010000 */
[----:B------:R-:W-:-:S06]  /*b230*/  F2FP.F16.F32.PACK_AB R193, R158, R193 ;  /* 0x000000c19ec1723e */ /* 0x000fcc00000000ff */
[----:B------:R-:W2:Y:S01]  /*b240*/  MUFU.EX2 R160, R160 ;  /* 0x000000a000a07308 */ /* 0x000ea20000000800 */
[----:B0-----:R-:W-:-:S07]  /*b250*/  FADD.FTZ R5, R195, R16 ;  /* 0x00000010c3057221 */ /* 0x001fce0000010000 */
[----:B------:R-:W0:Y:S01]  /*b260*/  MUFU.EX2 R190, R190 ;  /* 0x000000be00be7308 */ /* 0x000e220000000800 */
[C---:B---3--:R-:W-:Y:S01]  /*b270*/  FADD.FTZ R155, R169.reuse, R166 ;  /* 0x000000a6a99b7221 */ /* 0x048fe20000010000 */
[----:B------:R-:W-:-:S06]  /*b280*/  F2FP.F16.F32.PACK_AB R188, R169, R188 ;  /* 0x000000bca9bc723e */ /* 0x000fcc00000000ff */
[----:B------:R-:W3:Y:S01]  /*b290*/  MUFU.EX2 R189, R189 ;  /* 0x000000bd00bd7308 */ /* 0x000ee20000000800 */
[C---:B--2---:R-:W-:Y:S01]  /*b2a0*/  FADD.FTZ R16, R160.reuse, R5 ;  /* 0x00000005a0107221 */ /* 0x044fe20000010000 */
[----:B------:R-:W-:-:S06]  /*b2b0*/  F2FP.F16.F32.PACK_AB R195, R160, R195 ;  /* 0x000000c3a0c3723e */ /* 0x000fcc00000000ff */
[----:B------:R-:W2:Y:S01]  /*b2c0*/  MUFU.EX2 R173, R173 ;  /* 0x000000ad00ad7308 */ /* 0x000ea20000000800 */
[----:B0-----:R-:W-:-:S07]  /*b2d0*/  FADD.FTZ R166, R190, R155 ;  /* 0x0000009bbea67221 */ /* 0x001fce0000010000 */
[----:B------:R-:W0:Y:S01]  /*b2e0*/  MUFU.EX2 R162, R162 ;  /* 0x000000a200a27308 */ /* 0x000e220000000800 */
[----:B---3--:R-:W-:-:S07]  /*b2f0*/  FADD.FTZ R5, R189, R16 ;  /* 0x00000010bd057221 */ /* 0x008fce0000010000 */
[----:B------:R-:W3:Y:S01]  /*b300*/  MUFU.EX2 R184, R184 ;  /* 0x000000b800b87308 */ /* 0x000ee20000000800 */
[C---:B--2---:R-:W-:Y:S01]  /*b310*/  FADD.FTZ R153, R173.reuse, R166 ;  /* 0x000000a6ad997221 */ /* 0x044fe20000010000 */
[----:B------:R-:W-:-:S06]  /*b320*/  F2FP.F16.F32.PACK_AB R190, R173, R190 ;  /* 0x000000beadbe723e */ /* 0x000fcc00000000ff */
[----:B------:R-:W2:Y:S01]  /*b330*/  MUFU.EX2 R191, R191 ;  /* 0x000000bf00bf7308 */ /* 0x000ea20000000800 */
[C---:B0-----:R-:W-:Y:S01]  /*b340*/  FADD.FTZ R16, R162.reuse, R5 ;  /* 0x00000005a2107221 */ /* 0x041fe20000010000 */
[----:B------:R-:W-:-:S06]  /*b350*/  F2FP.F16.F32.PACK_AB R189, R162, R189 ;  /* 0x000000bda2bd723e */ /* 0x000fcc00000000ff */
[----:B------:R-:W0:Y:S01]  /*b360*/  MUFU.EX2 R177, R177 ;  /* 0x000000b100b17308 */ /* 0x000e220000000800 */
[----:B---3--:R-:W-:-:S07]  /*b370*/  FADD.FTZ R166, R184, R153 ;  /* 0x00000099b8a67221 */ /* 0x008fce0000010000 */
[----:B------:R-:W3:Y:S01]  /*b380*/  MUFU.EX2 R164, R164 ;  /* 0x000000a400a47308 */ /* 0x000ee20000000800 */
[----:B--2---:R-:W-:-:S07]  /*b390*/  FADD.FTZ R5, R191, R16 ;  /* 0x00000010bf057221 */ /* 0x004fce0000010000 */
[----:B------:R-:W2:Y:S01]  /*b3a0*/  MUFU.EX2 R185, R185 ;  /* 0x000000b900b97308 */ /* 0x000ea20000000800 */
[C---:B0-----:R-:W-:Y:S01]  /*b3b0*/  FADD.FTZ R153, R177.reuse, R166 ;  /* 0x000000a6b1997221 */ /* 0x041fe20000010000 */
[----:B------:R-:W-:-:S06]  /*b3c0*/  F2FP.F16.F32.PACK_AB R184, R177, R184 ;  /* 0x000000b8b1b8723e */ /* 0x000fcc00000000ff */
[----:B------:R-:W0:Y:S01]  /*b3d0*/  MUFU.EX2 R179, R179 ;  /* 0x000000b300b37308 */ /* 0x000e220000000800 */
[C---:B---3--:R-:W-:Y:S01]  /*b3e0*/  FADD.FTZ R166, R164.reuse, R5 ;  /* 0x00000005a4a67221 */ /* 0x048fe20000010000 */
[----:B------:R-:W-:-:S06]  /*b3f0*/  F2FP.F16.F32.PACK_AB R191, R164, R191 ;  /* 0x000000bfa4bf723e */ /* 0x000fcc00000000ff */
[----:B------:R-:W3:Y:S01]  /*b400*/  MUFU.EX2 R186, R186 ;  /* 0x000000ba00ba7308 */ /* 0x000ee20000000800 */
[----:B--2---:R-:W-:-:S07]  /*b410*/  FADD.FTZ R166, R185, R166 ;  /* 0x000000a6b9a67221 */ /* 0x004fce0000010000 */
[----:B------:R-:W2:Y:S01]  /*b420*/  MUFU.EX2 R187, R182 ;  /* 0x000000b600bb7308 */ /* 0x000ea20000000800 */
[C---:B0-----:R-:W-:Y:S01]  /*b430*/  FADD.FTZ R166, R179.reuse, R166 ;  /* 0x000000a6b3a67221 */ /* 0x041fe20000010000 */
[----:B------:R-:W-:-:S06]  /*b440*/  F2FP.F16.F32.PACK_AB R185, R179, R185 ;  /* 0x000000b9b3b9723e */ /* 0x000fcc00000000ff */
[----:B------:R-:W0:Y:S01]  /*b450*/  MUFU.EX2 R21, R181 ;  /* 0x000000b500157308 */ /* 0x000e220000000800 */
[----:B---3--:R-:W-:-:S07]  /*b460*/  FADD.FTZ R16, R186, R153 ;  /* 0x00000099ba107221 */ /* 0x008fce0000010000 */
[----:B------:R-:W3:Y:S01]  /*b470*/  MUFU.EX2 R156, R156 ;  /* 0x0000009c009c7308 */ /* 0x000ee20000000800 */
[----:B--2---:R-:W-:Y:S01]  /*b480*/  FADD.FTZ R166, R187, R166 ;  /* 0x000000a6bba67221 */ /* 0x004fe20000010000 */
[C---:B0-----:R-:W-:Y:S01]  /*b490*/  FADD.FTZ R16, R21.reuse, R16 ;  /* 0x0000001015107221 */ /* 0x041fe20000010000 */
[----:B------:R-:W-:Y:S01]  /*b4a0*/  F2FP.F16.F32.PACK_AB R186, R21, R186 ;  /* 0x000000ba15ba723e */ /* 0x000fe200000000ff */
[----:B------:R-:W-:Y:S02]  /*b4b0*/  IMAD.MOV.U32 R21, RZ, RZ, R4 ;  /* 0x000000ffff157224 */ /* 0x000fe400078e0004 */
[C---:B---3--:R-:W-:Y:S01]  /*b4c0*/  FADD.FTZ R5, R156.reuse, R166 ;  /* 0x000000a69c057221 */ /* 0x048fe20000010000 */
[----:B------:R-:W-:Y:S01]  /*b4d0*/  F2FP.F16.F32.PACK_AB R187, R156, R187 ;  /* 0x000000bb9cbb723e */ /* 0x000fe200000000ff */
[----:B-1----:R-:W-:Y:S06]  /*b4e0*/  @P2 BRA `(.L_x_1503) ;  /* 0xffffffd8002c2947 */ /* 0x002fec000383ffff */
.L_x_1486:
        /* <DEDUP_REMOVED lines=131> */
.L_x_1504:
[----:B------:R-:W-:Y:S01]  /*bd20*/  ULEA UR7, UR36, UR37, 0x3 ;  /* 0x0000002524077291 */ /* 0x000fe2000f8e183f */
[----:B------:R-:W-:-:S05]  /*bd30*/  IMAD.U32 R0, RZ, RZ, UR38 ;  /* 0x00000026ff007e24 */ /* 0x000fca000f8e00ff */
[----:B------:R-:W-:-:S04]  /*bd40*/  SHF.L.U32 R0, R0, 0x1f, RZ ;  /* 0x0000001f00007819 */ /* 0x000fc800000006ff */
[----:B------:R0:W1:Y:S01]  /*bd50*/  SYNCS.PHASECHK.TRANS64.TRYWAIT P2, [UR7+0x30850], R0 ;  /* 0x03085000ff0075a7 */ /* 0x0000620008040147 */
[----:B------:R-:W-:Y:S05]  /*bd60*/  @!P0 BRA `(.L_x_1505) ;  /* 0x0000000000048947 */ /* 0x000fea0003800000 */
[----:B------:R-:W-:Y:S01]  /*bd70*/  BPT.TRAP 0x1 ;  /* 0x000000040000795c */ /* 0x000fe20000300000 */
.L_x_1505:
[----:B-1----:R-:W-:Y:S05]  /*bd80*/  @P2 BRA `(.L_x_1506) ;  /* 0x0000000000082947 */ /* 0x002fea0003800000 */
[----:B------:R-:W1:Y:S02]  /*bd90*/  SYNCS.PHASECHK.TRANS64.TRYWAIT P0, [UR7+0x30850], R0 ;  /* 0x03085000ff0075a7 */ /* 0x000e640008000147 */
[----:B-1----:R-:W-:Y:S05]  /*bda0*/  @!P0 BRA `(.L_x_1507) ;  /* 0x000000b000f48947 */ /* 0x002fea0003800000 */
.L_x_1506:
        /* <DEDUP_REMOVED lines=197> */
.L_x_1437:
[----:B------:R-:W0:Y:S01]  /*ca00*/  S2R R4, SR_CgaCtaId ;  /* 0x0000000000047919 */ /* 0x000e220000008800 */
[----:B------:R-:W-:Y:S01]  /*ca10*/  MOV R23, 0x400 ;  /* 0x0000040000177802 */ /* 0x000fe20000000f00 */
[----:B------:R-:W-:Y:S01]  /*ca20*/  BSSY B0, `(.L_x_1508) ;  /* 0x00002ec000007945 */ /* 0x000fe20003800000 */
[----:B------:R-:W-:Y:S02]  /*ca30*/  BAR.SYNC.DEFER_BLOCKING 0x5, 0x180 ;  /* 0x0146000000007b1d */ /* 0x000fe40000010000 */
[----:B0-----:R-:W-:-:S05]  /*ca40*/  LEA R23, R4, R23, 0x18 ;  /* 0x0000001704177211 */ /* 0x001fca00078ec0ff */
[----:B------:R-:W0:Y:S02]  /*ca50*/  LDS.128 R4, [R23+0x308d0] ;  /* 0x0308d00017047984 */ /* 0x000e240000000c00 */
[----:B0-----:R-:W-:Y:S02]  /*ca60*/  R2UR UR5, R5 ;  /* 0x00000000050572ca */ /* 0x001fe400000e0000 */
[----:B------:R-:W-:Y:S02]  /*ca70*/  R2UR UR7, R6 ;  /* 0x00000000060772ca */ /* 0x000fe400000e0000 */
        /* <DEDUP_REMOVED lines=33> */
[C---:B------:R-:W-:Y:S02]  /*cc90*/  LOP3.LUT R7, R98.reuse, 0x380, RZ, 0xc0, !PT ;  /* 0x0000038062077812 */ /* 0x040fe400078ec0ff */
        /* <DEDUP_REMOVED lines=13> */
[----:B------:R-:W-:Y:S01]  /*cd70*/  LOP3.LUT R10, R171, 0x380, RZ, 0xc0, !PT ;  /* 0x00000380ab0a7812 */ /* 0x000fe200078ec0ff */
[--C-:B------:R-:W-:Y:S01]  /*cd80*/  IMAD.X R47, RZ, RZ, R99.reuse, P2 ;  /* 0x000000ffff2f7224 */ /* 0x100fe200010e0663 */
[----:B------:R-:W-:Y:S01]  /*cd90*/  SHF.R.U64 R7, R7, 0x3, RZ ;  /* 0x0000000307077819 */ /* 0x000fe200000012ff */
[----:B------:R-:W-:Y:S01]  /*cda0*/  IMAD.X R55, RZ, RZ, R99, P1 ;  /* 0x000000ffff377224 */ /* 0x000fe200008e0663 */
[----:B------:R-:W-:-:S02]  /*cdb0*/  LOP3.LUT R12, R173, 0x380, RZ, 0xc0, !PT ;  /* 0x00000380ad0c7812 */ /* 0x000fc400078ec0ff */
[----:B------:R-:W-:Y:S02]  /*cdc0*/  LOP3.LUT R14, R175, 0x380, RZ, 0xc0, !PT ;  /* 0x00000380af0e7812 */ /* 0x000fe400078ec0ff */
[----:B------:R-:W-:Y:S02]  /*cdd0*/  LOP3.LUT R20, R177, 0x380, RZ, 0xc0, !PT ;  /* 0x00000380b1147812 */ /* 0x000fe400078ec0ff */
[C---:B------:R-:W-:Y:S02]  /*cde0*/  IADD3 R187, P0, R98.reuse, 0x8020, RZ ;  /* 0x0000802062bb7810 */ /* 0x040fe40007f1e0ff */
[C---:B------:R-:W-:Y:S02]  /*cdf0*/  IADD3 R189, P4, R98.reuse, 0x8040, RZ ;  /* 0x0000804062bd7810 */ /* 0x040fe40007f9e0ff */
        /* <DEDUP_REMOVED lines=17> */
[----:B------:R-:W-:Y:S02]  /*cf10*/  SHF.R.U64 R14, R14, 0x3, RZ ;  /* 0x000000030e0e7819 */ /* 0x000fe400000012ff */
[----:B------:R-:W-:-:S02]  /*cf20*/  LOP3.LUT R46, R183, 0x380, RZ, 0xc0, !PT ;  /* 0x00000380b72e7812 */ /* 0x000fc400078ec0ff */
        /* <DEDUP_REMOVED lines=8> */
[----:B------:R-:W-:Y:S01]  /*cfb0*/  MOV R98, R98 ;  /* 0x0000006200627202 */ /* 0x000fe20000000f00 */
[----:B------:R-:W-:Y:S01]  /*cfc0*/  BAR.SYNC.DEFER_BLOCKING 0x1, 0x100 ;  /* 0x0044000000007b1d */ /* 0x000fe20000010000 */
[----:B------:R-:W-:Y:S02]  /*cfd0*/  LOP3.LUT R14, R14, R175, RZ, 0x3c, !PT ;  /* 0x000000af0e0e7212 */ /* 0x000fe400078e3cff */
[----:B------:R-:W-:Y:S02]  /*cfe0*/  SHF.R.U64 R46, R46, 0x3, RZ ;  /* 0x000000032e2e7819 */ /* 0x000fe400000012ff */
[----:B------:R-:W-:-:S02]  /*cff0*/  LOP3.LUT R78, R191, 0x380, RZ, 0xc0, !PT ;  /* 0x00000380bf4e7812 */ /* 0x000fc400078ec0ff */
[----:B------:R-:W-:Y:S02]  /*d000*/  LOP3.LUT R99, R169, 0x380, RZ, 0xc0, !PT ;  /* 0x00000380a9637812 */ /* 0x000fe400078ec0ff */
[----:B------:R-:W-:Y:S02]  /*d010*/  LOP3.LUT R20, R20, R177, RZ, 0x3c, !PT ;  /* 0x000000b114147212 */ /* 0x000fe400078e3cff */
[----:B------:R-:W-:Y:S02]  /*d020*/  SHF.R.U64 R54, R54, 0x3, RZ ;  /* 0x0000000336367819 */ /* 0x000fe400000012ff */
[----:B------:R-:W-:Y:S02]  /*d030*/  LOP3.LUT R86, R193, 0x380, RZ, 0xc0, !PT ;  /* 0x00000380c1567812 */ /* 0x000fe400078ec0ff */
[----:B------:R-:W-:Y:S02]  /*d040*/  LOP3.LUT R163, R168, 0x380, RZ, 0xc0, !PT ;  /* 0x00000380a8a37812 */ /* 0x000fe400078ec0ff */
[----:B------:R-:W-:-:S02]  /*d050*/  LOP3.LUT R30, R30, R179, RZ, 0x3c, !PT ;  /* 0x000000b31e1e7212 */ /* 0x000fc400078e3cff */
[----:B------:R-:W-:Y:S02]  /*d060*/  SHF.R.U64 R62, R62, 0x3, RZ ;  /* 0x000000033e3e7819 */ /* 0x000fe400000012ff */
[----:B------:R-:W-:Y:S02]  /*d070*/  LOP3.LUT R94, R6, 0x380, RZ, 0xc0, !PT ;  /* 0x00000380065e7812 */ /* 0x000fe400078ec0ff */
[----:B------:R-:W-:Y:S01]  /*d080*/  MOV R11, R10 ;  /* 0x0000000a000b7202 */ /* 0x000fe20000000f00 */
[----:B------:R0:W-:Y:S01]  /*d090*/  STSM.16.M88.4 [R98], R24 ;  /* 0x0000001862007844 */ /* 0x0001e20000000200 */
[----:B------:R-:W-:Y:S02]  /*d0a0*/  LOP3.LUT R38, R38, R181, RZ, 0x3c, !PT ;  /* 0x000000b526267212 */ /* 0x000fe400078e3cff */
[----:B------:R-:W-:Y:S01]  /*d0b0*/  SHF.R.U64 R70, R70, 0x3, RZ ;  /* 0x0000000346467819 */ /* 0x000fe200000012ff */
[----:B------:R-:W-:Y:S01]  /*d0c0*/  STSM.16.M88.4 [R11], R32 ;  /* 0x000000200b007844 */ /* 0x000fe20000000200 */
[----:B------:R-:W-:-:S02]  /*d0d0*/  MOV R12, R12 ;  /* 0x0000000c000c7202 */ /* 0x000fc40000000f00 */
[----:B------:R-:W-:Y:S02]  /*d0e0*/  LOP3.LUT R46, R46, R183, RZ, 0x3c, !PT ;  /* 0x000000b72e2e7212 */ /* 0x000fe400078e3cff */
[----:B------:R-:W-:Y:S01]  /*d0f0*/  SHF.R.U64 R78, R78, 0x3, RZ ;  /* 0x000000034e4e7819 */ /* 0x000fe200000012ff */
[----:B------:R1:W-:Y:S01]  /*d100*/  STSM.16.M88.4 [R12], R40 ;  /* 0x000000280c007844 */ /* 0x0003e20000000200 */
[----:B------:R-:W-:Y:S02]  /*d110*/  SHF.R.U64 R28, R99, 0x3, RZ ;  /* 0x00000003631c7819 */ /* 0x000fe400000012ff */
[----:B------:R-:W-:Y:S02]  /*d120*/  MOV R14, R14 ;  /* 0x0000000e000e7202 */ /* 0x000fe40000000f00 */
[----:B------:R-:W-:Y:S02]  /*d130*/  LOP3.LUT R54, R54, R185, RZ, 0x3c, !PT ;  /* 0x000000b936367212 */ /* 0x000fe400078e3cff */
[----:B------:R-:W-:Y:S01]  /*d140*/  SHF.R.U64 R86, R86, 0x3, RZ ;  /* 0x0000000356567819 */ /* 0x000fe200000012ff */
[----:B------:R-:W-:Y:S01]  /*d150*/  STSM.16.M88.4 [R14], R48 ;  /* 0x000000300e007844 */ /* 0x000fe20000000200 */
[----:B------:R-:W-:-:S02]  /*d160*/  SHF.R.U64 R99, R163, 0x3, RZ ;  /* 0x00000003a3637819 */ /* 0x000fc400000012ff */
[----:B------:R-:W-:Y:S02]  /*d170*/  MOV R20, R20 ;  /* 0x0000001400147202 */ /* 0x000fe40000000f00 */
[----:B------:R-:W-:Y:S02]  /*d180*/  F2FP.F16.F32.PACK_AB R59, R155, R59 ;  /* 0x0000003b9b3b723e */ /* 0x000fe400000000ff */
[----:B------:R-:W-:Y:S02]  /*d190*/  F2FP.F16.F32.PACK_AB R65, R154, R66 ;  /* 0x000000429a41723e */ /* 0x000fe400000000ff */
[----:B------:R-:W-:Y:S01]  /*d1a0*/  F2FP.F16.F32.PACK_AB R72, R73, R72 ;  /* 0x000000484948723e */ /* 0x000fe200000000ff */
[----:B------:R-:W-:Y:S01]  /*d1b0*/  STSM.16.M88.4 [R20], R56 ;  /* 0x0000003814007844 */ /* 0x000fe20000000200 */
[----:B------:R-:W-:Y:S02]  /*d1c0*/  LOP3.LUT R62, R62, R187, RZ, 0x3c, !PT ;  /* 0x000000bb3e3e7212 */ /* 0x000fe400078e3cff */
[----:B------:R-:W-:-:S02]  /*d1d0*/  SHF.R.U64 R29, R94, 0x3, RZ ;  /* 0x000000035e1d7819 */ /* 0x000fc400000012ff */
[----:B------:R-:W-:Y:S02]  /*d1e0*/  MOV R30, R30 ;  /* 0x0000001e001e7202 */ /* 0x000fe40000000f00 */
[----:B------:R-:W-:Y:S02]  /*d1f0*/  F2FP.F16.F32.PACK_AB R66, R69, R68 ;  /* 0x000000444542723e */ /* 0x000fe400000000ff */
[----:B------:R-:W-:Y:S02]  /*d200*/  F2FP.F16.F32.PACK_AB R67, R153, R67 ;  /* 0x000000439943723e */ /* 0x000fe400000000ff */
[----:B------:R-:W-:Y:S02]  /*d210*/  F2FP.F16.F32.PACK_AB R73, R152, R74 ;  /* 0x0000004a9849723e */ /* 0x000fe400000000ff */
[----:B------:R-:W-:Y:S01]  /*d220*/  F2FP.F16.F32.PACK_AB R80, R81, R80 ;  /* 0x000000505150723e */ /* 0x000fe200000000ff */
[----:B------:R-:W-:Y:S01]  /*d230*/  STSM.16.M88.4 [R30], R64 ;  /* 0x000000401e007844 */ /* 0x000fe20000000200 */
[----:B------:R-:W-:-:S02]  /*d240*/  LOP3.LUT R70, R70, R189, RZ, 0x3c, !PT ;  /* 0x000000bd46467212 */ /* 0x000fc400078e3cff */
[----:B------:R-:W-:Y:S02]  /*d250*/  MOV R38, R38 ;  /* 0x0000002600267202 */ /* 0x000fe40000000f00 */
[----:B------:R-:W-:Y:S02]  /*d260*/  F2FP.F16.F32.PACK_AB R74, R77, R76 ;  /* 0x0000004c4d4a723e */ /* 0x000fe400000000ff */
[----:B------:R-:W-:Y:S02]  /*d270*/  F2FP.F16.F32.PACK_AB R75, R18, R75 ;  /* 0x0000004b124b723e */ /* 0x000fe400000000ff */
[----:B------:R-:W-:Y:S02]  /*d280*/  F2FP.F16.F32.PACK_AB R81, R16, R82 ;  /* 0x000000521051723e */ /* 0x000fe400000000ff */
[----:B------:R-:W-:Y:S01]  /*d290*/  F2FP.F16.F32.PACK_AB R88, R89, R88 ;  /* 0x000000585958723e */ /* 0x000fe200000000ff */
[----:B------:R-:W-:Y:S01]  /*d2a0*/  STSM.16.M88.4 [R38], R72 ;  /* 0x0000004826007844 */ /* 0x000fe20000000200 */
[----:B------:R-:W-:Y:S01]  /*d2b0*/  LOP3.LUT R78, R78, R191, RZ, 0x3c, !PT ;  /* 0x000000bf4e4e7212 */ /* 0x000fe200078e3cff */
[----:B------:R-:W2:Y:S01]  /*d2c0*/  LDC R16, c[0x0][0xbe8] ;  /* 0x0002fa00ff107b82 */ /* 0x000ea20000000800 */
[----:B------:R-:W-:-:S02]  /*d2d0*/  MOV R46, R46 ;  /* 0x0000002e002e7202 */ /* 0x000fc40000000f00 */
[----:B------:R-:W-:Y:S02]  /*d2e0*/  F2FP.F16.F32.PACK_AB R82, R85, R84 ;  /* 0x000000545552723e */ /* 0x000fe400000000ff */
[----:B------:R-:W-:Y:S02]  /*d2f0*/  F2FP.F16.F32.PACK_AB R83, R3, R83 ;  /* 0x000000530353723e */ /* 0x000fe400000000ff */
[----:B------:R-:W-:Y:S02]  /*d300*/  F2FP.F16.F32.PACK_AB R89, R91, R90 ;  /* 0x0000005a5b59723e */ /* 0x000fe400000000ff */
[----:B------:R-:W-:Y:S01]  /*d310*/  LOP3.LUT R86, R86, R193, RZ, 0x3c, !PT ;  /* 0x000000c156567212 */ /* 0x000fe200078e3cff */
[----:B------:R-:W-:Y:S01]  /*d320*/  STSM.16.M88.4 [R46], R80 ;  /* 0x000000502e007844 */ /* 0x000fe20000000200 */
[----:B------:R-:W-:Y:S02]  /*d330*/  LOP3.LUT R8, R99, R168, RZ, 0x3c, !PT ;  /* 0x000000a863087212 */ /* 0x000fe400078e3cff */
[----:B------:R-:W-:-:S02]  /*d340*/  MOV R54, R54 ;  /* 0x0000003600367202 */ /* 0x000fc40000000f00 */
[----:B------:R-:W-:Y:S02]  /*d350*/  F2FP.F16.F32.PACK_AB R90, R93, R92 ;  /* 0x0000005c5d5a723e */ /* 0x000fe400000000ff */
[----:B------:R-:W-:Y:S02]  /*d360*/  F2FP.F16.F32.PACK_AB R91, R165, R164 ;  /* 0x000000a4a55b723e */ /* 0x000fe400000000ff */
[----:B------:R-:W-:Y:S02]  /*d370*/  F2FP.F16.F32.PACK_AB R96, R97, R96 ;  /* 0x000000606160723e */ /* 0x000fe400000000ff */
[----:B------:R-:W-:Y:S01]  /*d380*/  F2FP.F16.F32.PACK_AB R104, R105, R104 ;  /* 0x000000686968723e */ /* 0x000fe200000000ff */
[----:B------:R-:W-:Y:S01]  /*d390*/  STSM.16.M88.4 [R54], R88 ;  /* 0x0000005836007844 */ /* 0x000fe20000000200 */
[----:B------:R-:W-:Y:S02]  /*d3a0*/  LOP3.LUT R94, R29, R6, RZ, 0x3c, !PT ;  /* 0x000000061d5e7212 */ /* 0x000fe400078e3cff */
[----:B------:R-:W-:-:S02]  /*d3b0*/  MOV R62, R62 ;  /* 0x0000003e003e7202 */ /* 0x000fc40000000f00 */
[----:B------:R-:W-:Y:S02]  /*d3c0*/  F2FP.F16.F32.PACK_AB R97, R167, R166 ;  /* 0x000000a6a761723e */ /* 0x000fe400000000ff */
[----:B0-----:R-:W-:Y:S02]  /*d3d0*/  F2FP.F16.F32.PACK_AB R98, R101, R100 ;  /* 0x000000646562723e */ /* 0x001fe400000000ff */
        /* <DEDUP_REMOVED lines=11> */
[----:B------:R-:W-:-:S02]  /*d490*/  MOV R78, R78 ;  /* 0x0000004e004e7202 */ /* 0x000fc40000000f00 */
[----:B------:R-:W-:Y:S02]  /*d4a0*/  F2FP.F16.F32.PACK_AB R114, R117, R116 ;  /* 0x000000747572723e */ /* 0x000fe400000000ff */
[----:B------:R-:W-:Y:S02]  /*d4b0*/  F2FP.F16.F32.PACK_AB R115, R119, R118 ;  /* 0x000000767773723e */ /* 0x000fe400000000ff */
[----:B------:R-:W-:Y:S02]  /*d4c0*/  F2FP.F16.F32.PACK_AB R121, R123, R122 ;  /* 0x0000007a7b79723e */ /* 0x000fe400000000ff */
[----:B------:R-:W-:Y:S01]  /*d4d0*/  F2FP.F16.F32.PACK_AB R128, R129, R128 ;  /* 0x000000808180723e */ /* 0x000fe200000000ff */
[----:B------:R-:W-:Y:S01]  /*d4e0*/  STSM.16.M88.4 [R78], R112 ;  /* 0x000000704e007844 */ /* 0x000fe20000000200 */
[----:B------:R-:W-:Y:S02]  /*d4f0*/  MOV R86, R86 ;  /* 0x0000005600567202 */ /* 0x000fe40000000f00 */
[----:B------:R-:W-:-:S02]  /*d500*/  F2FP.F16.F32.PACK_AB R122, R125, R124 ;  /* 0x0000007c7d7a723e */ /* 0x000fc400000000ff */
[----:B------:R-:W-:Y:S02]  /*d510*/  F2FP.F16.F32.PACK_AB R123, R127, R126 ;  /* 0x0000007e7f7b723e */ /* 0x000fe400000000ff */
[----:B------:R-:W-:Y:S02]  /*d520*/  F2FP.F16.F32.PACK_AB R129, R131, R130 ;  /* 0x000000828381723e */ /* 0x000fe400000000ff */
[----:B------:R-:W-:Y:S01]  /*d530*/  F2FP.F16.F32.PACK_AB R136, R137, R136 ;  /* 0x000000888988723e */ /* 0x000fe200000000ff */
[----:B------:R-:W-:Y:S01]  /*d540*/  STSM.16.M88.4 [R86], R120 ;  /* 0x0000007856007844 */ /* 0x000fe20000000200 */
[----:B------:R-:W-:Y:S02]  /*d550*/  MOV R94, R94 ;  /* 0x0000005e005e7202 */ /* 0x000fe40000000f00 */
[----:B------:R-:W-:Y:S02]  /*d560*/  F2FP.F16.F32.PACK_AB R130, R133, R132 ;  /* 0x000000848582723e */ /* 0x000fe400000000ff */
[----:B------:R-:W-:-:S02]  /*d570*/  F2FP.F16.F32.PACK_AB R131, R135, R134 ;  /* 0x000000868783723e */ /* 0x000fc400000000ff */
[----:B------:R-:W-:Y:S02]  /*d580*/  F2FP.F16.F32.PACK_AB R137, R139, R138 ;  /* 0x0000008a8b89723e */ /* 0x000fe400000000ff */
[----:B------:R-:W-:Y:S01]  /*d590*/  F2FP.F16.F32.PACK_AB R144, R145, R144 ;  /* 0x000000909190723e */ /* 0x000fe200000000ff */
[----:B------:R-:W-:Y:S01]  /*d5a0*/  STSM.16.M88.4 [R94], R128 ;  /* 0x000000805e007844 */ /* 0x000fe20000000200 */
[----:B------:R-:W-:Y:S02]  /*d5b0*/  MOV R10, R6 ;  /* 0x00000006000a7202 */ /* 0x000fe40000000f00 */
[----:B------:R-:W-:Y:S02]  /*d5c0*/  F2FP.F16.F32.PACK_AB R138, R141, R140 ;  /* 0x0000008c8d8a723e */ /* 0x000fe400000000ff */
[----:B------:R-:W-:Y:S02]  /*d5d0*/  F2FP.F16.F32.PACK_AB R139, R143, R142 ;  /* 0x0000008e8f8b723e */ /* 0x000fe400000000ff */
[----:B------:R-:W-:-:S02]  /*d5e0*/  F2FP.F16.F32.PACK_AB R145, R147, R146 ;  /* 0x000000929391723e */ /* 0x000fc400000000ff */
[----:B------:R-:W-:Y:S01]  /*d5f0*/  MOV R8, R8 ;  /* 0x0000000800087202 */ /* 0x000fe20000000f00 */
[----:B------:R0:W-:Y:S01]  /*d600*/  STSM.16.M88.4 [R10], R136 ;  /* 0x000000880a007844 */ /* 0x0001e20000000200 */
[----:B------:R-:W-:Y:S02]  /*d610*/  F2FP.F16.F32.PACK_AB R146, R149, R148 ;  /* 0x000000949592723e */ /* 0x000fe400000000ff */
[----:B------:R-:W-:Y:S02]  /*d620*/  F2FP.F16.F32.PACK_AB R147, R151, R150 ;  /* 0x000000969793723e */ /* 0x000fe400000000ff */
[----:B------:R-:W-:Y:S02]  /*d630*/  R2UR UR4, R206 ;  /* 0x00000000ce0472ca */ /* 0x000fe400000e0000 */
[----:B------:R-:W-:Y:S01]  /*d640*/  PLOP3.LUT P0, PT, PT, PT, UP0, 0x80, 0x0 ;  /* 0x000000000000781c */ /* 0x000fe20003f0f008 */
[----:B------:R3:W-:Y:S10]  /*d650*/  STSM.16.M88.4 [R8], R144 ;  /* 0x0000009008007844 */ /* 0x0007f40000000200 */
[----:B------:R-:W-:-:S06]  /*d660*/  UIMAD.WIDE UR8, UR4, 0x4, UR8 ;  /* 0x00000004040878a5 */ /* 0x000fcc000f8e0208 */
[----:B------:R-:W-:Y:S02]  /*d670*/  IMAD.U32 R6, RZ, RZ, UR8 ;  /* 0x00000008ff067e24 */ /* 0x000fe4000f8e00ff */
[----:B------:R-:W-:Y:S01]  /*d680*/  IMAD.U32 R7, RZ, RZ, UR9 ;  /* 0x00000009ff077e24 */ /* 0x000fe2000f8e00ff */
[----:B------:R-:W-:Y:S01]  /*d690*/  BAR.SYNC.DEFER_BLOCKING 0x1, 0x100 ;  /* 0x0044000000007b1d */ /* 0x000fe20000010000 */
[----:B--2---:R-:W-:-:S05]  /*d6a0*/  ISETP.NE.AND P1, PT, R16, 0x1, PT ;  /* 0x000000011000780c */ /* 0x004fca0003f25270 */
[----:B------:R-:W-:Y:S01]  /*d6b0*/  ULDC.64 UR8, c[0x0][0xc08] ;  /* 0x0003020000087ab9 */ /* 0x000fe20000000a00 */
[----:B------:R-:W2:Y:S01]  /*d6c0*/  @P0 LDG.E R3, desc[UR12][R6.64] ;  /* 0x0000000c06030981 */ /* 0x000ea2000c1e1900 */
[----:B------:R-:W-:-:S06]  /*d6d0*/  UISETP.NE.U32.AND UP1, UPT, UR8, URZ, UPT ;  /* 0x0000003f0800728c */ /* 0x000fcc000bf25070 */
[----:B------:R-:W4:Y:S01]  /*d6e0*/  @P1 LDC R9, c[0x0][0xbec] ;  /* 0x0002fb00ff091b82 */ /* 0x000f220000000800 */
[----:B------:R-:W-:Y:S01]  /*d6f0*/  ULDC UR10, c[0x0][0xa88] ;  /* 0x0002a200000a7ab9 */ /* 0x000fe20000000800 */
[----:B------:R-:W-:-:S06]  /*d700*/  UISETP.NE.AND.EX UP1, UPT, UR9, URZ, UPT, UP1 ;  /* 0x0000003f0900728c */ /* 0x000fcc000bf25310 */
[----:B-1----:R-:W1:Y:S01]  /*d710*/  @P1 LDC R12, c[0x0][0xbf0] ;  /* 0x0002fc00ff0c1b82 */ /* 0x002e620000000800 */
[----:B------:R-:W-:-:S04]  /*d720*/  PLOP3.LUT P2, PT, PT, PT, UP1, 0x80, 0x0 ;  /* 0x000000000000781c */ /* 0x000fc80003f4f018 */
[----:B------:R-:W-:Y:S02]  /*d730*/  @UP1 ULDC.64 UR8, c[0x0][0xc08] ;  /* 0x0003020000081ab9 */ /* 0x000fe40000000a00 */
[----:B------:R-:W-:-:S03]  /*d740*/  @UP1 UIMAD.WIDE UR8, UR4, 0x4, UR8 ;  /* 0x00000004040818a5 */ /* 0x000fc6000f8e0208 */
[----:B------:R-:W-:-:S03]  /*d750*/  UMOV UR4, URZ ;  /* 0x0000003f00047c82 */ /* 0x000fc60008000000 */
[----:B0-----:R-:W-:Y:S02]  /*d760*/  IMAD.U32 R10, RZ, RZ, UR8 ;  /* 0x00000008ff0a7e24 */ /* 0x001fe4000f8e00ff */
[----:B------:R-:W-:Y:S01]  /*d770*/  IMAD.U32 R11, RZ, RZ, UR9 ;  /* 0x00000009ff0b7e24 */ /* 0x000fe2000f8e00ff */
[----:B--2---:R-:W-:Y:S01]  /*d780*/  @P0 R2UR UR4, R3 ;  /* 0x00000000030402ca */ /* 0x004fe200000e0000 */
[----:B------:R-:W-:-:S06]  /*d790*/  IMAD.U32 R3, RZ, RZ, UR10 ;  /* 0x0000000aff037e24 */ /* 0x000fcc000f8e00ff */
[----:B------:R3:W5:Y:S01]  /*d7a0*/  @P2 LDG.E R3, desc[UR12][R10.64] ;  /* 0x0000000c0a032981 */ /* 0x000762000c1e1900 */
[----:B-1--4-:R-:W-:Y:S07]  /*d7b0*/  @P2 BRA `(.L_x_1510) ;  /* 0x0000000000142947 */ /* 0x012fee0003800000 */
[----:B------:R-:W-:Y:S05]  /*d7c0*/  @!P0 BRA `(.L_x_1510) ;  /* 0x0000000000108947 */ /* 0x000fea0003800000 */
[----:B------:R-:W-:Y:S02]  /*d7d0*/  ULDC.64 UR8, c[0x0][0x208] ;  /* 0x0000820000087ab9 */ /* 0x000fe40000000a00 */
[----:B---3--:R-:W2:Y:S04]  /*d7e0*/  LDG.E R8, desc[UR8][R6.64] ;  /* 0x0000000806087981 */ /* 0x008ea8000c1e1900 */
[----:B-----5:R-:W2:Y:S02]  /*d7f0*/  LDG.E R3, desc[UR8][R6.64+0x4] ;  /* 0x0000040806037981 */ /* 0x020ea4000c1e1900 */
[----:B--2---:R-:W-:-:S07]  /*d800*/  IMAD.IADD R3, R3, 0x1, -R8 ;  /* 0x0000000103037824 */ /* 0x004fce00078e0a08 */
.L_x_1510:
[----:B------:R-:W-:Y:S01]  /*d810*/  R2UR UR19, R204 ;  /* 0x00000000cc1372ca */ /* 0x000fe200000e0000 */
[----:B------:R-:W-:Y:S01]  /*d820*/  USHF.R.S32.HI UR9, URZ, 0x1f, UR4 ;  /* 0x0000001f3f097899 */ /* 0x000fe20008011404 */
[----:B------:R-:W-:Y:S01]  /*d830*/  R2UR UR13, R206 ;  /* 0x00000000ce0d72ca */ /* 0x000fe200000e0000 */
[----:B------:R-:W-:Y:S01]  /*d840*/  ULDC.64 UR14, c[0x0][0xb90] ;  /* 0x0002e400000e7ab9 */ /* 0x000fe20000000a00 */
[----:B------:R-:W-:Y:S01]  /*d850*/  UMOV UR8, UR4 ;  /* 0x0000000400087c82 */ /* 0x000fe20008000000 */
[----:B---3--:R-:W-:Y:S01]  /*d860*/  VIADD R8, R22, UR61 ;  /* 0x0000003d16087c36 */ /* 0x008fe20008000000 */
[----:B------:R-:W0:Y:S01]  /*d870*/  @P1 LDC R77, c[0x0][0xbf0] ;  /* 0x0002fc00ff4d1b82 */ /* 0x000e220000000800 */
[----:B-----5:R-:W-:Y:S01]  /*d880*/  IMAD R81, R3, R16, RZ ;  /* 0x0000001003517224 */ /* 0x020fe200078e02ff */
[----:B------:R-:W-:Y:S01]  /*d890*/  ULDC.64 UR20, c[0x0][0x208] ;  /* 0x0000820000147ab9 */ /* 0x000fe20000000a00 */
[----:B------:R-:W-:-:S04]  /*d8a0*/  @P1 IMAD.HI.U32 R7, R8, R9, RZ ;  /* 0x0000000908071227 */ /* 0x000fc800078e00ff */
[----:B------:R-:W-:Y:S01]  /*d8b0*/  USHF.R.S32.HI UR16, URZ, 0x1f, UR19 ;  /* 0x0000001f3f107899 */ /* 0x000fe20008011413 */
[----:B------:R-:W-:Y:S01]  /*d8c0*/  IMAD.MOV.U32 R6, RZ, RZ, R8 ;  /* 0x000000ffff067224 */ /* 0x000fe200078e0008 */
[----:B------:R-:W-:Y:S01]  /*d8d0*/  UIMAD.WIDE.U32 UR10, UR19, UR14, UR8 ;  /* 0x0000000e130a72a5 */ /* 0x000fe2000f8e0008 */
[----:B------:R-:W-:Y:S01]  /*d8e0*/  @P1 SHF.R.U32.HI R6, RZ, R12, R7 ;  /* 0x0000000cff061219 */ /* 0x000fe20000011607 */
[----:B------:R-:W-:Y:S01]  /*d8f0*/  USHF.R.S32.HI UR8, URZ, 0x1f, UR13 ;  /* 0x0000001f3f087899 */ /* 0x000fe2000801140d */
[----:B------:R-:W-:Y:S01]  /*d900*/  IMAD R7, R205, 0x40, R19 ;  /* 0x00000040cd077824 */ /* 0x000fe200078e0213 */
[----:B------:R-:W-:Y:S01]  /*d910*/  UIMAD UR12, UR16, UR14, URZ ;  /* 0x0000000e100c72a4 */ /* 0x000fe2000f8e023f */
[----:B------:R-:W-:Y:S01]  /*d920*/  VIADD R18, R210, UR61 ;  /* 0x0000003dd2127c36 */ /* 0x000fe20008000000 */
[----:B------:R-:W-:Y:S01]  /*d930*/  USEL UR18, UR8, URZ, !UP0 ;  /* 0x0000003f08127287 */ /* 0x000fe2000c000000 */
[----:B------:R-:W-:Y:S01]  /*d940*/  IMAD.MOV R9, RZ, RZ, -R6 ;  /* 0x000000ffff097224 */ /* 0x000fe200078e0a06 */
[----:B------:R-:W-:Y:S01]  /*d950*/  UIMAD UR12, UR19, UR15, UR12 ;  /* 0x0000000f130c72a4 */ /* 0x000fe2000f8e020c */
[----:B------:R-:W-:Y:S01]  /*d960*/  IMAD.WIDE R4, R7, 0x2, R4 ;  /* 0x0000000207047825 */ /* 0x000fe200078e0204 */
[----:B------:R-:W-:Y:S01]  /*d970*/  USEL UR17, UR13, URZ, !UP0 ;  /* 0x0000003f0d117287 */ /* 0x000fe2000c000000 */
[----:B------:R-:W-:Y:S01]  /*d980*/  SHF.R.S32.HI R7, RZ, 0x1f, R6 ;  /* 0x0000001fff077819 */ /* 0x000fe20000011406 */
[----:B------:R-:W-:Y:S01]  /*d990*/  ULDC.64 UR14, c[0x0][0xb98] ;  /* 0x0002e600000e7ab9 */ /* 0x000fe20000000a00 */
[----:B------:R-:W-:Y:S01]  /*d9a0*/  UIADD3 UR11, UR11, UR12, URZ ;  /* 0x0000000c0b0b7290 */ /* 0x000fe2000fffe03f */
[----:B------:R-:W-:Y:S01]  /*d9b0*/  IMAD R9, R16, R9, R8 ;  /* 0x0000000910097224 */ /* 0x000fe200078e0208 */
[----:B------:R-:W-:Y:S01]  /*d9c0*/  UIMAD UR8, UR18, UR14, URZ ;  /* 0x0000000e120872a4 */ /* 0x000fe2000f8e023f */
[C---:B------:R-:W-:Y:S01]  /*d9d0*/  IADD3 R11, P5, R4.reuse, 0x1000, RZ ;  /* 0x00001000040b7810 */ /* 0x040fe20007fbe0ff */
[----:B------:R-:W-:Y:S01]  /*d9e0*/  UIMAD.WIDE.U32 UR10, UR17, UR14, UR10 ;  /* 0x0000000e110a72a5 */ /* 0x000fe2000f8e000a */
[----:B------:R-:W-:Y:S01]  /*d9f0*/  IADD3 R53, P3, R4, 0x4000, RZ ;  /* 0x0000400004357810 */ /* 0x000fe20007f7e0ff */
[----:B------:R-:W-:Y:S01]  /*da00*/  UIMAD UR8, UR17, UR15, UR8 ;  /* 0x0000000f110872a4 */ /* 0x000fe2000f8e0208 */
[----:B------:R-:W-:Y:S01]  /*da10*/  SHF.R.S32.HI R8, RZ, 0x1f, R9 ;  /* 0x0000001fff087819 */ /* 0x000fe20000011409 */
[----:B------:R-:W-:Y:S01]  /*da20*/  ULDC.64 UR12, c[0x0][0xaa0] ;  /* 0x0002a800000c7ab9 */ /* 0x000fe20000000a00 */
[----:B------:R-:W-:-:S02]  /*da30*/  LOP3.LUT R52, R53, 0x380, RZ, 0xc0, !PT ;  /* 0x0000038035347812 */ /* 0x000fc400078ec0ff */
[----:B------:R-:W-:Y:S01]  /*da40*/  IADD3 R6, P0, R6, UR10, RZ ;  /* 0x0000000a06067c10 */ /* 0x000fe2000ff1e0ff */
[----:B------:R-:W-:Y:S01]  /*da50*/  IMAD.U32 R10, RZ, RZ, UR8 ;  /* 0x00000008ff0a7e24 */ /* 0x000fe2000f8e00ff */
[----:B------:R-:W-:Y:S02]  /*da60*/  SHF.R.U64 R52, R52, 0x3, RZ ;  /* 0x0000000334347819 */ /* 0x000fe400000012ff */
[----:B------:R-:W-:Y:S02]  /*da70*/  IADD3 R29, P2, R4, 0x5000, RZ ;  /* 0x00005000041d7810 */ /* 0x000fe40007f5e0ff */
[----:B------:R-:W-:Y:S01]  /*da80*/  IADD3.X R7, R7, UR11, R10, P0, !PT ;  /* 0x0000000b07077c10 */ /* 0x000fe200087fe40a */
[----:B------:R-:W-:Y:S01]  /*da90*/  ULDC.64 UR10, c[0x0][0xb88] ;  /* 0x0002e200000a7ab9 */ /* 0x000fe20000000a00 */
[----:B------:R-:W-:Y:S01]  /*daa0*/  LOP3.LUT R52, R52, R53, RZ, 0x3c, !PT ;  /* 0x0000003534347212 */ /* 0x000fe200078e3cff */
[----:B------:R-:W-:Y:S01]  /*dab0*/  IMAD R10, R8, UR10, RZ ;  /* 0x0000000a080a7c24 */ /* 0x000fe2000f8e02ff */
[----:B------:R-:W-:Y:S01]  /*dac0*/  LOP3.LUT R8, R11, 0x380, RZ, 0xc0, !PT ;  /* 0x000003800b087812 */ /* 0x000fe200078ec0ff */
[----:B------:R-:W-:Y:S01]  /*dad0*/  IMAD.WIDE.U32 R6, R9, UR10, R6 ;  /* 0x0000000a09067c25 */ /* 0x000fe2000f8e0006 */
[----:B------:R-:W-:-:S02]  /*dae0*/  LOP3.LUT R28, R29, 0x380, RZ, 0xc0, !PT ;  /* 0x000003801d1c7812 */ /* 0x000fc400078ec0ff */
[----:B------:R-:W-:Y:S01]  /*daf0*/  SHF.R.U64 R8, R8, 0x3, RZ ;  /* 0x0000000308087819 */ /* 0x000fe200000012ff */
[----:B------:R-:W-:Y:S01]  /*db00*/  IMAD R15, R9, UR11, R10 ;  /* 0x0000000b090f7c24 */ /* 0x000fe2000f8e020a */
[----:B------:R-:W-:Y:S01]  /*db10*/  ULDC.64 UR10, c[0x0][0xb50] ;  /* 0x0002d400000a7ab9 */ /* 0x000fe20000000a00 */
[----:B------:R-:W-:Y:S01]  /*db20*/  IMAD.X R53, RZ, RZ, R5, P3 ;  /* 0x000000ffff357224 */ /* 0x000fe200018e0605 */
[----:B------:R-:W-:Y:S01]  /*db30*/  LEA R14, P0, R6, UR10, 0x2 ;  /* 0x0000000a060e7c11 */ /* 0x000fe2000f8010ff */
[----:B------:R-:W-:Y:S01]  /*db40*/  IMAD.IADD R7, R7, 0x1, R15 ;  /* 0x0000000107077824 */ /* 0x000fe200078e020f */
[----:B------:R-:W-:Y:S01]  /*db50*/  LOP3.LUT R8, R8, R11, RZ, 0x3c, !PT ;  /* 0x0000000b08087212 */ /* 0x000fe200078e3cff */
[----:B------:R-:W-:Y:S01]  /*db60*/  IMAD.X R9, RZ, RZ, R5, P5 ;  /* 0x000000ffff097224 */ /* 0x000fe200028e0605 */
[----:B------:R-:W-:Y:S01]  /*db70*/  IADD3 R41, P3, R4, 0xa000, RZ ;  /* 0x0000a00004297810 */ /* 0x000fe20007f7e0ff */
[----:B------:R-:W-:Y:S01]  /*db80*/  SHFL.IDX PT, R20, R14, RZ, 0x1c1f ;  /* 0x001c1fff0e147589 */ /* 0x000fe200000e0000 */
[----:B------:R-:W-:-:S02]  /*db90*/  LEA.HI.X R11, R6, UR11, R7, 0x2, P0 ;  /* 0x0000000b060b7c11 */ /* 0x000fc400080f1407 */
[----:B------:R-:W-:Y:S02]  /*dba0*/  SHF.R.U64 R28, R28, 0x3, RZ ;  /* 0x000000031c1c7819 */ /* 0x000fe400000012ff */
[C---:B------:R-:W-:Y:S01]  /*dbb0*/  IADD3 R13, P4, R4.reuse, 0x2000, RZ ;  /* 0x00002000040d7810 */ /* 0x040fe20007f9e0ff */
[----:B------:R-:W1:Y:S01]  /*dbc0*/  SHFL.IDX PT, R21, R11, RZ, 0x1c1f ;  /* 0x001c1fff0b157589 */ /* 0x000e6200000e0000 */
[----:B------:R-:W-:Y:S01]  /*dbd0*/  IADD3 R25, P0, R4, 0x3000, RZ ;  /* 0x0000300004197810 */ /* 0x000fe20007f1e0ff */
[----:B------:R-:W-:Y:S01]  /*dbe0*/  UIMAD UR10, UR9, UR12, URZ ;  /* 0x0000000c090a72a4 */ /* 0x000fe2000f8e023f */
[----:B------:R-:W-:Y:S01]  /*dbf0*/  LOP3.LUT R40, R41, 0x380, RZ, 0xc0, !PT ;  /* 0x0000038029287812 */ /* 0x000fe200078ec0ff */
[----:B------:R-:W-:Y:S01]  /*dc00*/  SHFL.IDX PT, R42, R14, 0x1, 0x1c1f ;  /* 0x003c1f000e2a7f89 */ /* 0x000fe200000e0000 */
[----:B------:R-:W-:Y:S01]  /*dc10*/  LOP3.LUT R24, R25, 0x380, RZ, 0xc0, !PT ;  /* 0x0000038019187812 */ /* 0x000fe200078ec0ff */
[----:B------:R-:W-:Y:S01]  /*dc20*/  VIADD R6, R18, 0x8 ;  /* 0x0000000812067836 */ /* 0x000fe20000000000 */
[----:B------:R-:W-:Y:S01]  /*dc30*/  SHF.R.U64 R40, R40, 0x3, RZ ;  /* 0x0000000328287819 */ /* 0x000fe200000012ff */
[----:B------:R-:W2:Y:S01]  /*dc40*/  SHFL.IDX PT, R43, R11, 0x1, 0x1c1f ;  /* 0x003c1f000b2b7f89 */ /* 0x000ea200000e0000 */
[----:B------:R-:W-:-:S02]  /*dc50*/  SHF.R.U64 R24, R24, 0x3, RZ ;  /* 0x0000000318187819 */ /* 0x000fc400000012ff */
[----:B------:R-:W-:Y:S01]  /*dc60*/  LOP3.LUT R40, R40, R41, RZ, 0x3c, !PT ;  /* 0x0000002928287212 */ /* 0x000fe200078e3cff */
[--C-:B------:R-:W-:Y:S01]  /*dc70*/  IMAD.X R41, RZ, RZ, R5.reuse, P3 ;  /* 0x000000ffff297224 */ /* 0x100fe200018e0605 */
[----:B------:R-:W-:Y:S01]  /*dc80*/  LOP3.LUT R24, R24, R25, RZ, 0x3c, !PT ;  /* 0x0000001918187212 */ /* 0x000fe200078e3cff */
[--C-:B------:R-:W-:Y:S01]  /*dc90*/  IMAD.X R25, RZ, RZ, R5.reuse, P0 ;  /* 0x000000ffff197224 */ /* 0x100fe200000e0605 */
[----:B------:R-:W-:Y:S02]  /*dca0*/  IADD3 R57, P0, R4, 0x9000, RZ ;  /* 0x0000900004397810 */ /* 0x000fe40007f1e0ff */
[----:B------:R-:W-:Y:S01]  /*dcb0*/  LOP3.LUT R28, R28, R29, RZ, 0x3c, !PT ;  /* 0x0000001d1c1c7212 */ /* 0x000fe200078e3cff */
[----:B------:R-:W-:Y:S01]  /*dcc0*/  IMAD.X R29, RZ, RZ, R5, P2 ;  /* 0x000000ffff1d7224 */ /* 0x000fe200010e0605 */
[----:B------:R-:W-:Y:S02]  /*dcd0*/  IADD3 R10, P3, R4, 0xf000, RZ ;  /* 0x0000f000040a7810 */ /* 0x000fe40007f7e0ff */
[----:B------:R-:W-:-:S02]  /*dce0*/  LOP3.LUT R56, R57, 0x380, RZ, 0xc0, !PT ;  /* 0x0000038039387812 */ /* 0x000fc400078ec0ff */
[C---:B------:R-:W-:Y:S02]  /*dcf0*/  IADD3 R45, P2, R4.reuse, 0xb000, RZ ;  /* 0x0000b000042d7810 */ /* 0x040fe40007f5e0ff */
[----:B------:R-:W-:Y:S02]  /*dd00*/  LOP3.LUT R12, R13, 0x380, RZ, 0xc0, !PT ;  /* 0x000003800d0c7812 */ /* 0x000fe400078ec0ff */
[C---:B------:R-:W-:Y:S02]  /*dd10*/  IADD3 R33, P6, R4.reuse, 0x6000, RZ ;  /* 0x0000600004217810 */ /* 0x040fe40007fde0ff */
[----:B------:R-:W-:Y:S01]  /*dd20*/  IADD3 R37, P5, R4, 0x7000, RZ ;  /* 0x0000700004257810 */ /* 0x000fe20007fbe0ff */
[----:B------:R-:W-:Y:S01]  /*dd30*/  UIMAD.WIDE.U32 UR8, UR4, UR12, URZ ;  /* 0x0000000c040872a5 */ /* 0x000fe2000f8e003f */
[----:B------:R-:W-:Y:S01]  /*dd40*/  LOP3.LUT R3, R10, 0x380, RZ, 0xc0, !PT ;  /* 0x000003800a037812 */ /* 0x000fe200078ec0ff */
[----:B------:R-:W-:Y:S01]  /*dd50*/  UIMAD UR10, UR4, UR13, UR10 ;  /* 0x0000000d040a72a4 */ /* 0x000fe2000f8e020a */
[----:B------:R-:W-:Y:S01]  /*dd60*/  SHF.R.U64 R56, R56, 0x3, RZ ;  /* 0x0000000338387819 */ /* 0x000fe200000012ff */
[----:B------:R-:W-:Y:S01]  /*dd70*/  IMAD.X R49, RZ, RZ, R5, P3 ;  /* 0x000000ffff317224 */ /* 0x000fe200018e0605 */
[----:B------:R-:W-:Y:S01]  /*dd80*/  LOP3.LUT R44, R45, 0x380, RZ, 0xc0, !PT ;  /* 0x000003802d2c7812 */ /* 0x000fe200078ec0ff */
[----:B------:R-:W-:Y:S01]  /*dd90*/  ULDC.64 UR12, c[0x0][0xae8] ;  /* 0x0002ba00000c7ab9 */ /* 0x000fe20000000a00 */
[----:B------:R-:W-:-:S02]  /*dda0*/  SHF.R.U64 R3, R3, 0x3, RZ ;  /* 0x0000000303037819 */ /* 0x000fc400000012ff */
[----:B------:R-:W-:Y:S01]  /*ddb0*/  LOP3.LUT R56, R56, R57, RZ, 0x3c, !PT ;  /* 0x0000003938387212 */ /* 0x000fe200078e3cff */
[--C-:B------:R-:W-:Y:S01]  /*ddc0*/  IMAD.X R57, RZ, RZ, R5.reuse, P0 ;  /* 0x000000ffff397224 */ /* 0x100fe200000e0605 */
[----:B------:R-:W-:Y:S02]  /*ddd0*/  SHF.R.U64 R44, R44, 0x3, RZ ;  /* 0x000000032c2c7819 */ /* 0x000fe400000012ff */
[----:B------:R-:W-:Y:S02]  /*dde0*/  LOP3.LUT P0, RZ, R208, 0x3, RZ, 0xc0, !PT ;  /* 0x00000003d0ff7812 */ /* 0x000fe4000780c0ff */
[----:B------:R-:W-:Y:S02]  /*ddf0*/  LOP3.LUT R48, R3, R10, RZ, 0x3c, !PT ;  /* 0x0000000a03307212 */ /* 0x000fe400078e3cff */
[----:B------:R-:W-:Y:S01]  /*de00*/  LOP3.LUT R44, R44, R45, RZ, 0x3c, !PT ;  /* 0x0000002d2c2c7212 */ /* 0x000fe200078e3cff */
[----:B------:R-:W3:Y:S01]  /*de10*/  @P1 LDC R3, c[0x0][0xbec] ;  /* 0x0002fb00ff031b82 */ /* 0x000ee20000000800 */
[----:B------:R-:W-:Y:S01]  /*de20*/  IMAD.X R45, RZ, RZ, R5, P2 ;  /* 0x000000ffff2d7224 */ /* 0x000fe200010e0605 */
[----:B------:R-:W-:-:S02]  /*de30*/  SHF.R.U64 R12, R12, 0x3, RZ ;  /* 0x000000030c0c7819 */ /* 0x000fc400000012ff */
[----:B------:R-:W-:Y:S02]  /*de40*/  ISETP.GE.OR P2, PT, R18, R81, P0 ;  /* 0x000000511200720c */ /* 0x000fe40000746670 */
[----:B------:R-:W-:Y:S01]  /*de50*/  LOP3.LUT R12, R12, R13, RZ, 0x3c, !PT ;  /* 0x0000000d0c0c7212 */ /* 0x000fe200078e3cff */
[--C-:B------:R-:W-:Y:S01]  /*de60*/  IMAD.X R13, RZ, RZ, R5.reuse, P4 ;  /* 0x000000ffff0d7224 */ /* 0x100fe200020e0605 */
[----:B------:R-:W-:Y:S02]  /*de70*/  IADD3 R65, P4, R4, 0x8000, RZ ;  /* 0x0000800004417810 */ /* 0x000fe40007f9e0ff */
[----:B------:R-:W-:Y:S02]  /*de80*/  LOP3.LUT R32, R33, 0x380, RZ, 0xc0, !PT ;  /* 0x0000038021207812 */ /* 0x000fe400078ec0ff */
[----:B------:R-:W-:Y:S02]  /*de90*/  LOP3.LUT R36, R37, 0x380, RZ, 0xc0, !PT ;  /* 0x0000038025247812 */ /* 0x000fe400078ec0ff */
[----:B------:R-:W-:Y:S01]  /*dea0*/  LOP3.LUT R64, R65, 0x380, RZ, 0xc0, !PT ;  /* 0x0000038041407812 */ /* 0x000fe200078ec0ff */
[----:B------:R-:W-:Y:S01]  /*deb0*/  UIADD3 UR9, UR9, UR10, URZ ;  /* 0x0000000a09097290 */ /* 0x000fe2000fffe03f */
[----:B------:R-:W-:Y:S01]  /*dec0*/  SHF.R.U64 R32, R32, 0x3, RZ ;  /* 0x0000000320207819 */ /* 0x000fe200000012ff */
[----:B-1----:R1:W-:Y:S01]  /*ded0*/  @!P2 ST.E desc[UR20][R20.64], R0 ;  /* 0x000000001400a985 */ /* 0x0023e2000c101914 */
[----:B------:R-:W-:Y:S01]  /*dee0*/  SHF.R.U64 R36, R36, 0x3, RZ ;  /* 0x0000000324247819 */ /* 0x000fe200000012ff */
[----:B------:R-:W-:Y:S01]  /*def0*/  UIMAD UR4, UR16, UR12, URZ ;  /* 0x0000000c100472a4 */ /* 0x000fe2000f8e023f */
[----:B------:R-:W-:Y:S01]  /*df00*/  SHF.R.U64 R64, R64, 0x3, RZ ;  /* 0x0000000340407819 */ /* 0x000fe200000012ff */
[----:B------:R-:W-:Y:S01]  /*df10*/  UIMAD.WIDE.U32 UR8, UR19, UR12, UR8 ;  /* 0x0000000c130872a5 */ /* 0x000fe2000f8e0008 */
[----:B------:R-:W-:Y:S01]  /*df20*/  LOP3.LUT R32, R32, R33, RZ, 0x3c, !PT ;  /* 0x0000002120207212 */ /* 0x000fe200078e3cff */
[--C-:B------:R-:W-:Y:S01]  /*df30*/  IMAD.X R33, RZ, RZ, R5.reuse, P6 ;  /* 0x000000ffff217224 */ /* 0x100fe200030e0605 */
[----:B------:R-:W-:Y:S01]  /*df40*/  LOP3.LUT R36, R36, R37, RZ, 0x3c, !PT ;  /* 0x0000002524247212 */ /* 0x000fe200078e3cff */
[--C-:B------:R-:W-:Y:S01]  /*df50*/  IMAD.X R37, RZ, RZ, R5.reuse, P5 ;  /* 0x000000ffff257224 */ /* 0x100fe200028e0605 */
[----:B------:R-:W-:Y:S01]  /*df60*/  LOP3.LUT R64, R64, R65, RZ, 0x3c, !PT ;  /* 0x0000004140407212 */ /* 0x000fe200078e3cff */
[----:B------:R-:W-:Y:S01]  /*df70*/  IMAD.X R65, RZ, RZ, R5, P4 ;  /* 0x000000ffff417224 */ /* 0x000fe200020e0605 */
[----:B------:R-:W-:Y:S01]  /*df80*/  ULDC.64 UR10, c[0x0][0xaf0] ;  /* 0x0002bc00000a7ab9 */ /* 0x000fe20000000a00 */
[----:B-1----:R-:W-:Y:S01]  /*df90*/  IMAD R0, R203, 0x20, R205 ;  /* 0x00000020cb007824 */ /* 0x002fe200078e02cd */
[----:B------:R-:W-:Y:S01]  /*dfa0*/  UIMAD UR4, UR19, UR13, UR4 ;  /* 0x0000000d130472a4 */ /* 0x000fe2000f8e0204 */
[----:B------:R-:W-:-:S02]  /*dfb0*/  IADD3 R73, P6, R4, 0xc000, RZ ;  /* 0x0000c00004497810 */ /* 0x000fc40007fde0ff */
[----:B------:R-:W-:Y:S01]  /*dfc0*/  VIADD R18, R0, UR61 ;  /* 0x0000003d00127c36 */ /* 0x000fe20008000000 */
[C---:B------:R-:W-:Y:S02]  /*dfd0*/  IADD3 R69, P5, R4.reuse, 0xd000, RZ ;  /* 0x0000d00004457810 */ /* 0x040fe40007fbe0ff */
[----:B------:R-:W-:Y:S01]  /*dfe0*/  IADD3 R61, P4, R4, 0xe000, RZ ;  /* 0x0000e000043d7810 */ /* 0x000fe20007f9e0ff */
[----:B---3--:R-:W-:Y:S01]  /*dff0*/  @P1 IMAD.HI.U32 R0, R18, R3, RZ ;  /* 0x0000000312001227 */ /* 0x008fe200078e00ff */
[----:B------:R-:W-:Y:S01]  /*e000*/  UIADD3 UR9, UR9, UR4, URZ ;  /* 0x0000000409097290 */ /* 0x000fe2000fffe03f */
[----:B------:R-:W-:Y:S01]  /*e010*/  LOP3.LUT R72, R73, 0x380, RZ, 0xc0, !PT ;  /* 0x0000038049487812 */ /* 0x000fe200078ec0ff */
[----:B------:R-:W-:Y:S01]  /*e020*/  UIMAD UR4, UR18, UR10, URZ ;  /* 0x0000000a120472a4 */ /* 0x000fe2000f8e023f */
[----:B------:R-:W-:Y:S02]  /*e030*/  LOP3.LUT R68, R69, 0x380, RZ, 0xc0, !PT ;  /* 0x0000038045447812 */ /* 0x000fe400078ec0ff */
[----:B------:R-:W-:-:S02]  /*e040*/  LOP3.LUT R60, R61, 0x380, RZ, 0xc0, !PT ;  /* 0x000003803d3c7812 */ /* 0x000fc400078ec0ff */
[----:B------:R-:W-:Y:S01]  /*e050*/  ISETP.GE.OR P0, PT, R6, R81, P0 ;  /* 0x000000510600720c */ /* 0x000fe20000706670 */
[----:B------:R-:W-:Y:S01]  /*e060*/  IMAD.MOV.U32 R21, RZ, RZ, R18 ;  /* 0x000000ffff157224 */ /* 0x000fe200078e0012 */
[----:B------:R-:W-:Y:S01]  /*e070*/  LOP3.LUT R7, R4, 0x380, RZ, 0xc0, !PT ;  /* 0x0000038004077812 */ /* 0x000fe200078ec0ff */
[----:B------:R-:W-:Y:S01]  /*e080*/  UIMAD UR4, UR17, UR11, UR4 ;  /* 0x0000000b110472a4 */ /* 0x000fe2000f8e0204 */
[----:B0-----:R-:W-:Y:S01]  /*e090*/  @P1 SHF.R.U32.HI R21, RZ, R77, R0 ;  /* 0x0000004dff151219 */ /* 0x001fe20000011600 */
[----:B------:R-:W-:Y:S01]  /*e0a0*/  UIMAD.WIDE.U32 UR8, UR17, UR10, UR8 ;  /* 0x0000000a110872a5 */ /* 0x000fe2000f8e0008 */
[----:B------:R-:W-:Y:S02]  /*e0b0*/  SHF.R.U64 R72, R72, 0x3, RZ ;  /* 0x0000000348487819 */ /* 0x000fe400000012ff */
[----:B------:R-:W-:Y:S02]  /*e0c0*/  SHF.R.U64 R68, R68, 0x3, RZ ;  /* 0x0000000344447819 */ /* 0x000fe400000012ff */
[----:B------:R-:W-:-:S02]  /*e0d0*/  SHF.R.U64 R60, R60, 0x3, RZ ;  /* 0x000000033c3c7819 */ /* 0x000fc400000012ff */
[----:B------:R-:W-:Y:S01]  /*e0e0*/  SHF.R.U64 R7, R7, 0x3, RZ ;  /* 0x0000000307077819 */ /* 0x000fe200000012ff */
[----:B------:R-:W-:Y:S01]  /*e0f0*/  UIADD3 UR4, UR9, UR4, URZ ;  /* 0x0000000409047290 */ /* 0x000fe2000fffe03f */
[--C-:B------:R-:W-:Y:S01]  /*e100*/  SHF.R.S32.HI R0, RZ, 0x1f, R21.reuse ;  /* 0x0000001fff007819 */ /* 0x100fe20000011415 */
[----:B------:R-:W-:Y:S01]  /*e110*/  IMAD.MOV R77, RZ, RZ, -R21 ;  /* 0x000000ffff4d7224 */ /* 0x000fe200078e0a15 */
[----:B------:R-:W-:Y:S01]  /*e120*/  LOP3.LUT R72, R72, R73, RZ, 0x3c, !PT ;  /* 0x0000004948487212 */ /* 0x000fe200078e3cff */
[--C-:B------:R-:W-:Y:S01]  /*e130*/  IMAD.X R73, RZ, RZ, R5.reuse, P6 ;  /* 0x000000ffff497224 */ /* 0x100fe200030e0605 */
[----:B------:R-:W-:Y:S01]  /*e140*/  LOP3.LUT R68, R68, R69, RZ, 0x3c, !PT ;  /* 0x0000004544447212 */ /* 0x000fe200078e3cff */
[--C-:B------:R-:W-:Y:S01]  /*e150*/  IMAD.X R69, RZ, RZ, R5.reuse, P5 ;  /* 0x000000ffff457224 */ /* 0x100fe200028e0605 */
[----:B------:R-:W-:Y:S01]  /*e160*/  LOP3.LUT R60, R60, R61, RZ, 0x3c, !PT ;  /* 0x0000003d3c3c7212 */ /* 0x000fe200078e3cff */
[----:B------:R-:W-:Y:S01]  /*e170*/  IMAD.X R61, RZ, RZ, R5, P4 ;  /* 0x000000ffff3d7224 */ /* 0x000fe200020e0605 */
[----:B------:R-:W-:Y:S01]  /*e180*/  LOP3.LUT R4, R7, R4, RZ, 0x3c, !PT ;  /* 0x0000000407047212 */ /* 0x000fe200078e3cff */
[----:B------:R-:W-:Y:S01]  /*e190*/  ULDC.64 UR10, c[0x0][0xae0] ;  /* 0x0002b800000a7ab9 */ /* 0x000fe20000000a00 */
[----:B------:R-:W-:Y:S01]  /*e1a0*/  IMAD R77, R16, R77, R18 ;  /* 0x0000004d104d7224 */ /* 0x000fe200078e0212 */
[----:B--2---:R0:W-:Y:S01]  /*e1b0*/  @!P0 ST.E desc[UR20][R42.64], R2 ;  /* 0x000000022a008985 */ /* 0x0041e2000c101914 */
[----:B------:R-:W-:-:S02]  /*e1c0*/  IMAD R0, R0, UR10, RZ ;  /* 0x0000000a00007c24 */ /* 0x000fc4000f8e02ff */
[----:B------:R-:W-:Y:S01]  /*e1d0*/  IMAD.U32 R3, RZ, RZ, UR9 ;  /* 0x00000009ff037e24 */ /* 0x000fe2000f8e00ff */
[----:B------:R-:W5:Y:S01]  /*e1e0*/  LD.E.128 R4, desc[UR20][R4.64] ;  /* 0x0000001404047980 */ /* 0x000f62000c101d00 */
[----:B------:R-:W-:Y:S02]  /*e1f0*/  IMAD.U32 R3, RZ, RZ, UR4 ;  /* 0x00000004ff037e24 */ /* 0x000fe4000f8e00ff */
[----:B------:R-:W-:Y:S01]  /*e200*/  IMAD R79, R21, UR11, R0 ;  /* 0x0000000b154f7c24 */ /* 0x000fe2000f8e0200 */
[----:B------:R-:W5:Y:S01]  /*e210*/  LD.E.128 R8, desc[UR20][R8.64] ;  /* 0x0000001408087980 */ /* 0x000f62000c101d00 */
[----:B------:R-:W-:Y:S01]  /*e220*/  SHF.R.S32.HI R0, RZ, 0x1f, R77 ;  /* 0x0000001fff007819 */ /* 0x000fe2000001144d */
[----:B0-----:R-:W-:Y:S02]  /*e230*/  IMAD.U32 R2, RZ, RZ, UR8 ;  /* 0x00000008ff027e24 */ /* 0x001fe4000f8e00ff */
[----:B------:R-:W5:Y:S01]  /*e240*/  LD.E.128 R12, desc[UR20][R12.64] ;  /* 0x000000140c0c7980 */ /* 0x000f62000c101d00 */
[----:B------:R-:W-:-:S03]  /*e250*/  ULDC.64 UR8, c[0x0][0xad8] ;  /* 0x0002b60000087ab9 */ /* 0x000fc60000000a00 */
[----:B------:R-:W5:Y:S01]  /*e260*/  LD.E.128 R24, desc[UR20][R24.64] ;  /* 0x0000001418187980 */ /* 0x000f62000c101d00 */
[----:B------:R-:W-:-:S03]  /*e270*/  IMAD.WIDE.U32 R2, R21, UR10, R2 ;  /* 0x0000000a15027c25 */ /* 0x000fc6000f8e0002 */
[----:B------:R-:W5:Y:S04]  /*e280*/  LD.E.128 R52, desc[UR20][R52.64] ;  /* 0x0000001434347980 */ /* 0x000f68000c101d00 */
        /* <DEDUP_REMOVED lines=10> */
[----:B------:R-:W5:Y:S01]  /*e330*/  LD.E.128 R48, desc[UR20][R48.64] ;  /* 0x0000001430307980 */ /* 0x000f62000c101d00 */
[----:B------:R-:W-:Y:S01]  /*e340*/  IMAD.IADD R3, R3, 0x1, R79 ;  /* 0x0000000103037824 */ /* 0x000fe200078e024f */
[----:B------:R-:W-:Y:S01]  /*e350*/  BSSY B1, `(.L_x_1511) ;  /* 0x000002c000017945 */ /* 0x000fe20003800000 */
[----:B------:R-:W-:Y:S01]  /*e360*/  IMAD R16, R0, UR8, RZ ;  /* 0x0000000800107c24 */ /* 0x000fe2000f8e02ff */
[----:B------:R-:W-:Y:S01]  /*e370*/  @!PT LDS RZ, [RZ] ;  /* 0x00000000fffff984 */ /* 0x000fe20000000800 */
[----:B------:R-:W-:Y:S01]  /*e380*/  @!PT LDS RZ, [RZ] ;  /* 0x00000000fffff984 */ /* 0x000fe20000000800 */
[----:B------:R-:W-:Y:S01]  /*e390*/  @!PT LDS RZ, [RZ] ;  /* 0x00000000fffff984 */ /* 0x000fe20000000800 */
[----:B------:R-:W-:Y:S01]  /*e3a0*/  @!PT LDS RZ, [RZ] ;  /* 0x00000000fffff984 */ /* 0x000fe20000000800 */
[----:B------:R0:W-:Y:S06]  /*e3b0*/  MEMBAR.ALL.CTA ;  /* 0x0000000000007992 */ /* 0x0001ec0000008000 */
[----:B0-----:R-:W0:Y:S01]  /*e3c0*/  FENCE.VIEW.ASYNC.S ;  /* 0x00000000000073c6 */ /* 0x001e220000000000 */
[----:B------:R-:W-:-:S02]  /*e3d0*/  VIADD R80, R205, UR61 ;  /* 0x0000003dcd507c36 */ /* 0x000fc40008000000 */
[C---:B------:R-:W-:Y:S02]  /*e3e0*/  IMAD R21, R77.reuse, UR9, R16 ;  /* 0x000000094d157c24 */ /* 0x040fe4000f8e0210 */
[----:B------:R-:W-:Y:S01]  /*e3f0*/  IMAD.WIDE.U32 R2, R77, UR8, R2 ;  /* 0x000000084d027c25 */ /* 0x000fe2000f8e0002 */
[CC--:B------:R-:W-:Y:S01]  /*e400*/  ISETP.GE.AND P2, PT, R80.reuse, R81.reuse, PT ;  /* 0x000000515000720c */ /* 0x0c0fe20003f46270 */
[----:B------:R-:W-:Y:S02]  /*e410*/  ULDC.64 UR8, c[0x0][0xa80] ;  /* 0x0002a00000087ab9 */ /* 0x000fe40000000a00 */
[----:B------:R-:W-:Y:S01]  /*e420*/  VIADD R0, R80, 0x20 ;  /* 0x0000002050007836 */ /* 0x000fe20000000000 */
[----:B------:R-:W-:Y:S01]  /*e430*/  LEA R16, P3, R2, UR8, 0x1 ;  /* 0x0000000802107c11 */ /* 0x000fe2000f8608ff */
[----:B------:R-:W-:Y:S02]  /*e440*/  IMAD.IADD R3, R3, 0x1, R21 ;  /* 0x0000000103037824 */ /* 0x000fe400078e0215 */
[----:B------:R-:W-:Y:S01]  /*e450*/  VIADD R23, R23, 0x30820 ;  /* 0x0003082017177836 */ /* 0x000fe20000000000 */
[----:B------:R-:W-:Y:S01]  /*e460*/  ISETP.GE.AND P1, PT, R0, R81, PT ;  /* 0x000000510000720c */ /* 0x000fe20003f26270 */
[----:B------:R-:W-:Y:S01]  /*e470*/  VIADD R0, R80, 0x40 ;  /* 0x0000004050007836 */ /* 0x000fe20000000000 */
[----:B------:R-:W-:Y:S01]  /*e480*/  LEA.HI.X R18, R2, UR9, R3, 0x1, P3 ;  /* 0x0000000902127c11 */ /* 0x000fe200098f0c03 */
[----:B0-----:R0:W1:Y:S01]  /*e490*/  SHFL.IDX PT, R78, R16, RZ, 0x181f ;  /* 0x00181fff104e7589 */ /* 0x00106200000e0000 */
[----:B------:R-:W-:-:S02]  /*e4a0*/  PRMT R23, RZ, 0x654, R23 ;  /* 0x00000654ff177816 */ /* 0x000fc40000000017 */
[----:B------:R-:W-:Y:S02]  /*e4b0*/  ISETP.GE.AND P0, PT, R0, R81, PT ;  /* 0x000000510000720c */ /* 0x000fe40003f06270 */
[----:B------:R0:W2:Y:S01]  /*e4c0*/  SHFL.IDX PT, R0, R18, RZ, 0x181f ;  /* 0x00181fff12007589 */ /* 0x0000a200000e0000 */
[----:B------:R0:W-:Y:S01]  /*e4d0*/  SYNCS.ARRIVE.TRANS64.RED.A1T0 RZ, [R23+URZ], RZ ;  /* 0x000000ff17ff79a7 */ /* 0x0001e2000810043f */
[----:B------:R-:W-:Y:S09]  /*e4e0*/  @P2 BRA `(.L_x_1512) ;  /* 0x0000000000482947 */ /* 0x000ff20003800000 */
        /* <DEDUP_REMOVED lines=18> */
.L_x_1512:
[----:B------:R-:W-:Y:S05]  /*e610*/  BSYNC B1 ;  /* 0x0000000000017941 */ /* 0x000fea0003800000 */
.L_x_1511:
[----:B--2---:R2:W4:Y:S01]  /*e620*/  SHFL.IDX PT, R0, R18, 0x1, 0x181f ;  /* 0x00381f0012007f89 */ /* 0x00452200000e0000 */
        /* <DEDUP_REMOVED lines=10> */
[----:B-----5:R-:W-:Y:S02]  /*e6d0*/  @!P3 LEA R4, P5, R201, R20, 0x1 ;  /* 0x00000014c904b211 */ /* 0x020fe400078a08ff */
        /* <DEDUP_REMOVED lines=10> */
.L_x_1514:
[----:B------:R-:W-:Y:S05]  /*e780*/  BSYNC B1 ;  /* 0x0000000000017941 */ /* 0x000fea0003800000 */
.L_x_1513:
[----:B----4-:R4:W0:Y:S01]  /*e790*/  SHFL.IDX PT, R0, R18, 0x2, 0x181f ;  /* 0x00581f0012007f89 */ /* 0x01082200000e0000 */
        /* <DEDUP_REMOVED lines=21> */
.L_x_1516:
[----:B------:R-:W-:Y:S05]  /*e8f0*/  BSYNC B1 ;  /* 0x0000000000017941 */ /* 0x000fea0003800000 */
.L_x_1515:
[----:B0-----:R-:W-:Y:S01]  /*e900*/  VIADD R0, R80, 0x60 ;  /* 0x0000006050007836 */ /* 0x001fe20000000000 */
[----:B--2-4-:R-:W0:Y:S04]  /*e910*/  SHFL.IDX PT, R18, R18, 0x3, 0x181f ;  /* 0x00781f0012127f89 */ /* 0x014e2800000e0000 */
[----:B------:R-:W-:Y:S01]  /*e920*/  ISETP.GE.AND P0, PT, R0, R81, PT ;  /* 0x000000510000720c */ /* 0x000fe20003f06270 */
[----:B------:R-:W2:-:S12]  /*e930*/  SHFL.IDX PT, R16, R16, 0x3, 0x181f ;  /* 0x00781f0010107f89 */ /* 0x000e9800000e0000 */
[----:B------:R-:W-:Y:S05]  /*e940*/  @P0 BRA `(.L_x_1517) ;  /* 0x0000000c00e40947 */ /* 0x000fea0003800000 */
[----:B------:R-:W-:Y:S01]  /*e950*/  ULDC UR4, c[0x0][0xac8] ;  /* 0x0002b20000047ab9 */ /* 0x000fe20000000800 */
[----:B------:R-:W-:Y:S01]  /*e960*/  ULDC.64 UR8, c[0x0][0x208] ;  /* 0x0000820000087ab9 */ /* 0x000fe20000000a00 */
[----:B------:R-:W-:Y:S02]  /*e970*/  ISETP.GE.AND P3, PT, R19, UR4, PT ;  /* 0x0000000413007c0c */ /* 0x000fe4000bf66270 */
[----:B------:R-:W-:Y:S02]  /*e980*/  ISETP.GE.AND P4, PT, R201, UR4, PT ;  /* 0x00000004c9007c0c */ /* 0x000fe4000bf86270 */
[----:B------:R-:W-:-:S09]  /*e990*/  ISETP.GE.AND P5, PT, R200, UR4, PT ;  /* 0x00000004c8007c0c */ /* 0x000fd2000bfa6270 */
[-C--:B--2---:R-:W-:Y:S02]  /*e9a0*/  @!P3 LEA R2, P0, R19, R16.reuse, 0x1 ;  /* 0x000000101302b211 */ /* 0x084fe400078008ff */
[----:B------:R-:W-:Y:S02]  /*e9b0*/  @!P4 LEA R4, P1, R201, R16, 0x1 ;  /* 0x00000010c904c211 */ /* 0x000fe400078208ff */
        /* <DEDUP_REMOVED lines=14> */
.L_x_1509:
[----:B------:R-:W-:Y:S01]  /*eaa0*/  ULDC.64 UR8, c[0x0][0xc00] ;  /* 0x0003000000087ab9 */ /* 0x000fe20000000a00 */
[----:B------:R-:W-:Y:S01]  /*eab0*/  R2UR UR4, R206 ;  /* 0x00000000ce0472ca */ /* 0x000fe200000e0000 */
[----:B------:R-:W-:Y:S01]  /*eac0*/  UISETP.NE.U32.AND UP0, UPT, UR8, URZ, UPT ;  /* 0x0000003f0800728c */ /* 0x000fe2000bf05070 */
[----:B------:R-:W0:Y:S01]  /*ead0*/  LDC R11, c[0x0][0xbe8] ;  /* 0x0002fa00ff0b7b82 */ /* 0x000e220000000800 */
[----:B------:R-:W-:Y:S01]  /*eae0*/  ULDC.64 UR12, c[0x0][0x208] ;  /* 0x00008200000c7ab9 */ /* 0x000fe20000000a00 */
[----:B------:R-:W-:Y:S01]  /*eaf0*/  R2UR UR10, R204 ;  /* 0x00000000cc0a72ca */ /* 0x000fe200000e0000 */
[----:B------:R-:W-:-:S03]  /*eb00*/  UISETP.NE.AND.EX UP0, UPT, UR9, URZ, UPT, UP0 ;  /* 0x0000003f0900728c */ /* 0x000fc6000bf05300 */
[----:B------:R-:W-:-:S03]  /*eb10*/  ULDC.64 UR8, c[0x0][0xc00] ;  /* 0x0003000000087ab9 */ /* 0x000fc60000000a00 */
[----:B------:R-:W-:Y:S02]  /*eb20*/  PLOP3.LUT P2, PT, PT, PT, UP0, 0x80, 0x0 ;  /* 0x000000000000781c */ /* 0x000fe40003f4f008 */
[----:B------:R-:W-:-:S06]  /*eb30*/  UIMAD.WIDE UR8, UR4, 0x4, UR8 ;  /* 0x00000004040878a5 */ /* 0x000fcc000f8e0208 */
[----:B------:R-:W-:Y:S02]  /*eb40*/  IMAD.U32 R2, RZ, RZ, UR8 ;  /* 0x00000008ff027e24 */ /* 0x000fe4000f8e00ff */
[----:B------:R-:W-:Y:S01]  /*eb50*/  IMAD.U32 R3, RZ, RZ, UR9 ;  /* 0x00000009ff037e24 */ /* 0x000fe2000f8e00ff */
[----:B------:R-:W-:-:S04]  /*eb60*/  ULDC.64 UR8, c[0x0][0xc08] ;  /* 0x0003020000087ab9 */ /* 0x000fc80000000a00 */
[----:B------:R-:W2:Y:S01]  /*eb70*/  @P2 LDG.E R6, desc[UR12][R2.64] ;  /* 0x0000000c02062981 */ /* 0x000ea2000c1e1900 */
[----:B0-----:R-:W-:Y:S01]  /*eb80*/  ISETP.NE.AND P0, PT, R11, 0x1, PT ;  /* 0x000000010b00780c */ /* 0x001fe20003f05270 */
[----:B------:R-:W-:-:S04]  /*eb90*/  UISETP.NE.U32.AND UP1, UPT, UR8, URZ, UPT ;  /* 0x0000003f0800728c */ /* 0x000fc8000bf25070 */
[----:B------:R-:W-:-:S06]  /*eba0*/  UISETP.NE.AND.EX UP1, UPT, UR9, URZ, UPT, UP1 ;  /* 0x0000003f0900728c */ /* 0x000fcc000bf25310 */
[----:B------:R-:W-:Y:S02]  /*ebb0*/  PLOP3.LUT P3, PT, PT, PT, UP1, 0x80, 0x0 ;  /* 0x000000000000781c */ /* 0x000fe40003f6f018 */
[----:B------:R-:W0:Y:S03]  /*ebc0*/  @P0 LDC R9, c[0x0][0xbec] ;  /* 0x0002fb00ff090b82 */ /* 0x000e260000000800 */
[----:B------:R-:W-:Y:S02]  /*ebd0*/  @UP1 ULDC.64 UR8, c[0x0][0xc08] ;  /* 0x0003020000081ab9 */ /* 0x000fe40000000a00 */
[----:B------:R-:W-:-:S03]  /*ebe0*/  @UP1 UIMAD.WIDE UR8, UR4, 0x4, UR8 ;  /* 0x00000004040818a5 */ /* 0x000fc6000f8e0208 */
[----:B------:R-:W-:Y:S02]  /*ebf0*/  ULDC UR4, c[0x0][0xa88] ;  /* 0x0002a20000047ab9 */ /* 0x000fe40000000800 */
[----:B------:R-:W-:Y:S02]  /*ec00*/  IMAD.U32 R0, RZ, RZ, UR4 ;  /* 0x00000004ff007e24 */ /* 0x000fe4000f8e00ff */
[----:B------:R-:W-:Y:S02]  /*ec10*/  IMAD.U32 R4, RZ, RZ, UR8 ;  /* 0x00000008ff047e24 */ /* 0x000fe4000f8e00ff */
[----:B------:R-:W-:Y:S01]  /*ec20*/  IMAD.U32 R5, RZ, RZ, UR9 ;  /* 0x00000009ff057e24 */ /* 0x000fe2000f8e00ff */
[----:B------:R-:W-:-:S04]  /*ec30*/  UMOV UR4, URZ ;  /* 0x0000003f00047c82 */ /* 0x000fc80008000000 */
[----:B------:R1:W5:Y:S01]  /*ec40*/  @P3 LDG.E R0, desc[UR12][R4.64] ;  /* 0x0000000c04003981 */ /* 0x000362000c1e1900 */
[----:B------:R-:W-:Y:S01]  /*ec50*/  USHF.R.S32.HI UR12, URZ, 0x1f, UR10 ;  /* 0x0000001f3f0c7899 */ /* 0x000fe2000801140a */
[----:B------:R-:W-:Y:S02]  /*ec60*/  ISETP.GE.AND P1, PT, R217, 0x80, PT ;  /* 0x00000080d900780c */ /* 0x000fe40003f26270 */
[----:B--2---:R-:W-:Y:S01]  /*ec70*/  @P2 R2UR UR4, R6 ;  /* 0x00000000060422ca */ /* 0x004fe200000e0000 */
[----:B01----:R-:W-:-:S14]  /*ec80*/  @P3 BRA `(.L_x_1518) ;  /* 0x0000000000143947 */ /* 0x003fdc0003800000 */
[----:B------:R-:W-:Y:S05]  /*ec90*/  @!P2 BRA `(.L_x_1518) ;  /* 0x000000000010a947 */ /* 0x000fea0003800000 */
[----:B------:R-:W-:Y:S02]  /*eca0*/  ULDC.64 UR8, c[0x0][0x208] ;  /* 0x0000820000087ab9 */ /* 0x000fe40000000a00 */
[----:B------:R-:W2:Y:S04]  /*ecb0*/  LDG.E R5, desc[UR8][R2.64] ;  /* 0x0000000802057981 */ /* 0x000ea8000c1e1900 */
[----:B-----5:R-:W2:Y:S02]  /*ecc0*/  LDG.E R0, desc[UR8][R2.64+0x4] ;  /* 0x0000040802007981 */ /* 0x020ea4000c1e1900 */
[----:B--2---:R-:W-:-:S07]  /*ecd0*/  IMAD.IADD R0, R0, 0x1, -R5 ;  /* 0x0000000100007824 */ /* 0x004fce00078e0a05 */
.L_x_1518:
[----:B------:R-:W-:Y:S01]  /*ece0*/  R2UR UR9, R206 ;  /* 0x00000000ce0972ca */ /* 0x000fe200000e0000 */
[----:B------:R-:W-:Y:S01]  /*ecf0*/  USHF.R.S32.HI UR11, URZ, 0x1f, UR4 ;  /* 0x0000001f3f0b7899 */ /* 0x000fe20008011404 */
[----:B------:R-:W-:Y:S11]  /*ed00*/  BSSY B1, `(.L_x_1519) ;  /* 0x0000030000017945 */ /* 0x000ff60003800000 */
[----:B------:R-:W-:-:S02]  /*ed10*/  USHF.R.S32.HI UR8, URZ, 0x1f, UR9 ;  /* 0x0000001f3f087899 */ /* 0x000fc40008011409 */
[----:B------:R-:W-:Y:S02]  /*ed20*/  USEL UR13, UR9, URZ, !UP0 ;  /* 0x0000003f090d7287 */ /* 0x000fe4000c000000 */
[----:B------:R-:W-:Y:S01]  /*ed30*/  USEL UR14, UR8, URZ, !UP0 ;  /* 0x0000003f080e7287 */ /* 0x000fe2000c000000 */
[----:B------:R-:W-:Y:S11]  /*ed40*/  @P1 BRA `(.L_x_1520) ;  /* 0x0000000000ac1947 */ /* 0x000ff60003800000 */
[----:B------:R-:W0:Y:S01]  /*ed50*/  S2R R3, SR_TID.X ;  /* 0x0000000000037919 */ /* 0x000e220000002100 */
[----:B------:R-:W1:Y:S01]  /*ed60*/  LDC R7, c[0x0][0xbe8] ;  /* 0x0002fa00ff077b82 */ /* 0x000e620000000800 */
[----:B------:R-:W-:Y:S02]  /*ed70*/  IMAD.U32 R4, RZ, RZ, UR61 ;  /* 0x0000003dff047e24 */ /* 0x000fe4000f8e00ff */
[----:B-1---5:R-:W-:-:S03]  /*ed80*/  IMAD R2, R0, R7, RZ ;  /* 0x0000000700027224 */ /* 0x022fc600078e02ff */
[----:B0-----:R-:W-:-:S04]  /*ed90*/  IADD3 R4, R4, -0x80, R3 ;  /* 0xffffff8004047810 */ /* 0x001fc80007ffe003 */
        /* <DEDUP_REMOVED lines=8> */
[----:B------:R-:W-:Y:S01]  /*ee20*/  UMOV UR9, UR11 ;  /* 0x0000000b00097c82 */ /* 0x000fe20008000000 */
[----:B------:R-:W-:-:S06]  /*ee30*/  ULDC.64 UR18, c[0x0][0x208] ;  /* 0x0000820000127ab9 */ /* 0x000fcc0000000a00 */
        /* <DEDUP_REMOVED lines=8> */
[----:B------:R-:W-:-:S03]  /*eec0*/  UIMAD UR10, UR13, UR17, UR10 ;  /* 0x000000110d0a72a4 */ /* 0x000fc6000f8e020a */
        /* <DEDUP_REMOVED lines=19> */
.L_x_1520:
[----:B------:R-:W-:Y:S05]  /*f000*/  BSYNC B1 ;  /* 0x0000000000017941 */ /* 0x000fea0003800000 */
.L_x_1519:
[----:B0-----:R-:W0:Y:S01]  /*f010*/  @P0 LDC R3, c[0x0][0xbf0] ;  /* 0x0002fc00ff030b82 */ /* 0x001e220000000800 */
[----:B------:R-:W-:Y:S01]  /*f020*/  ULDC.64 UR16, c[0x0][0xaa0] ;  /* 0x0002a80000107ab9 */ /* 0x000fe20000000a00 */
[----:B------:R-:W-:Y:S01]  /*f030*/  R2UR UR15, R204 ;  /* 0x00000000cc0f72ca */ /* 0x000fe200000e0000 */
[----:B------:R-:W-:Y:S01]  /*f040*/  UIMAD UR10, UR11, UR16, URZ ;  /* 0x000000100b0a72a4 */ /* 0x000fe2000f8e023f */
[----:B------:R-:W-:Y:S01]  /*f050*/  IMAD R2, R203, 0x20, R205 ;  /* 0x00000020cb027824 */ /* 0x000fe200078e02cd */
[----:B------:R-:W-:Y:S01]  /*f060*/  UIMAD.WIDE.U32 UR8, UR4, UR16, URZ ;  /* 0x00000010040872a5 */ /* 0x000fe2000f8e003f */
[----:B------:R-:W-:Y:S01]  /*f070*/  BSSY B1, `(.L_x_1521) ;  /* 0x0000041000017945 */ /* 0x000fe20003800000 */
[----:B------:R-:W-:Y:S01]  /*f080*/  UIMAD UR10, UR4, UR17, UR10 ;  /* 0x00000011040a72a4 */ /* 0x000fe2000f8e020a */
[----:B------:R-:W-:Y:S02]  /*f090*/  VIADD R6, R2, UR61 ;  /* 0x0000003d02067c36 */ /* 0x000fe40008000000 */
[----:B------:R-:W-:Y:S01]  /*f0a0*/  ULDC.64 UR16, c[0x0][0xae8] ;  /* 0x0002ba0000107ab9 */ /* 0x000fe20000000a00 */
[----:B------:R-:W-:Y:S01]  /*f0b0*/  UIADD3 UR9, UR9, UR10, URZ ;  /* 0x0000000a09097290 */ /* 0x000fe2000fffe03f */
[----:B------:R-:W-:Y:S01]  /*f0c0*/  @P0 IMAD.HI.U32 R2, R6, R9, RZ ;  /* 0x0000000906020227 */ /* 0x000fe200078e00ff */
[----:B------:R-:W-:-:S02]  /*f0d0*/  UIMAD UR4, UR12, UR16, URZ ;  /* 0x000000100c0472a4 */ /* 0x000fc4000f8e023f */
[----:B------:R-:W-:Y:S01]  /*f0e0*/  UIMAD.WIDE.U32 UR8, UR15, UR16, UR8 ;  /* 0x000000100f0872a5 */ /* 0x000fe2000f8e0008 */
[----:B------:R-:W-:Y:S01]  /*f0f0*/  IMAD.MOV.U32 R5, RZ, RZ, R6 ;  /* 0x000000ffff057224 */ /* 0x000fe200078e0006 */
[----:B------:R-:W-:Y:S01]  /*f100*/  UIMAD UR4, UR15, UR17, UR4 ;  /* 0x000000110f0472a4 */ /* 0x000fe2000f8e0204 */
[----:B------:R-:W-:-:S03]  /*f110*/  ULDC.64 UR10, c[0x0][0xaf0] ;  /* 0x0002bc00000a7ab9 */ /* 0x000fc60000000a00 */
[----:B------:R-:W-:Y:S02]  /*f120*/  UIADD3 UR9, UR9, UR4, URZ ;  /* 0x0000000409097290 */ /* 0x000fe4000fffe03f */
[----:B------:R-:W-:Y:S01]  /*f130*/  UIMAD UR4, UR14, UR10, URZ ;  /* 0x0000000a0e0472a4 */ /* 0x000fe2000f8e023f */
[----:B0-----:R-:W-:Y:S01]  /*f140*/  @P0 SHF.R.U32.HI R5, RZ, R3, R2 ;  /* 0x00000003ff050219 */ /* 0x001fe20000011602 */
[----:B------:R-:W-:Y:S02]  /*f150*/  UIMAD.WIDE.U32 UR8, UR13, UR10, UR8 ;  /* 0x0000000a0d0872a5 */ /* 0x000fe4000f8e0008 */
[----:B------:R-:W-:Y:S01]  /*f160*/  UIMAD UR4, UR13, UR11, UR4 ;  /* 0x0000000b0d0472a4 */ /* 0x000fe2000f8e0204 */
[--C-:B------:R-:W-:Y:S01]  /*f170*/  SHF.R.S32.HI R2, RZ, 0x1f, R5.reuse ;  /* 0x0000001fff027819 */ /* 0x100fe20000011405 */
[----:B------:R-:W-:Y:S01]  /*f180*/  IMAD.MOV R7, RZ, RZ, -R5 ;  /* 0x000000ffff077224 */ /* 0x000fe200078e0a05 */
[----:B------:R-:W-:Y:S01]  /*f190*/  ULDC.64 UR10, c[0x0][0xae0] ;  /* 0x0002b800000a7ab9 */ /* 0x000fe20000000a00 */
[----:B------:R-:W-:-:S02]  /*f1a0*/  UIADD3 UR4, UR9, UR4, URZ ;  /* 0x0000000409047290 */ /* 0x000fc4000fffe03f */
[----:B------:R-:W-:Y:S02]  /*f1b0*/  IMAD.U32 R3, RZ, RZ, UR9 ;  /* 0x00000009ff037e24 */ /* 0x000fe4000f8e00ff */
        /* <DEDUP_REMOVED lines=8> */
[----:B------:R-:W-:Y:S02]  /*f240*/  IMAD.IADD R3, R3, 0x1, R9 ;  /* 0x0000000103037824 */ /* 0x000fe400078e0209 */
[----:B------:R-:W-:Y:S02]  /*f250*/  IMAD R4, R4, UR8, RZ ;  /* 0x0000000804047c24 */ /* 0x000fe4000f8e02ff */
[----:B------:R-:W-:Y:S02]  /*f260*/  VIADD R6, R205, UR61 ;  /* 0x0000003dcd067c36 */ /* 0x000fe40008000000 */
[----:B-----5:R-:W-:Y:S02]  /*f270*/  IMAD R11, R0, R11, RZ ;  /* 0x0000000b000b7224 */ /* 0x020fe400078e02ff */
        /* <DEDUP_REMOVED lines=32> */
.L_x_1522:
[----:B------:R-:W-:Y:S05]  /*f480*/  BSYNC B1 ;  /* 0x0000000000017941 */ /* 0x000fea0003800000 */
.L_x_1521:
        /* <DEDUP_REMOVED lines=22> */
.L_x_1524:
[----:B------:R-:W-:Y:S05]  /*f5f0*/  BSYNC B1 ;  /* 0x0000000000017941 */ /* 0x000fea0003800000 */
.L_x_1523:
        /* <DEDUP_REMOVED lines=22> */
.L_x_1526:
[----:B------:R-:W-:Y:S05]  /*f760*/  BSYNC B1 ;  /* 0x0000000000017941 */ /* 0x000fea0003800000 */
.L_x_1525:
        /* <DEDUP_REMOVED lines=23> */
.L_x_1517:
[----:B------:R-:W-:Y:S05]  /*f8e0*/  BSYNC B0 ;  /* 0x0000000000007941 */ /* 0x000fea0003800000 */
.L_x_1508:
[----:B------:R-:W-:Y:S02]  /*f8f0*/  ULDC UR4, c[0x0][0xc3c] ;  /* 0x00030f0000047ab9 */ /* 0x000fe40000000800 */
[----:B------:R-:W-:-:S06]  /*f900*/  UISETP.GE.AND UP0, UPT, UR6, UR4, UPT ;  /* 0x000000040600728c */ /* 0x000fcc000bf06270 */
[----:B------:R-:W-:-:S13]  /*f910*/  PLOP3.LUT P0, PT, PT, PT, UP0, 0x80, 0x0 ;  /* 0x000000000000781c */ /* 0x000fda0003f0f008 */
[----:B------:R-:W-:Y:S05]  /*f920*/  @!P0 BRA `(.L_x_1527) ;  /* 0xffffff1400508947 */ /* 0x000fea000383ffff */
[----:B------:R-:W-:Y:S05]  /*f930*/  EXIT ;  /* 0x000000000000794d */ /* 0x000fea0003800000 */
.L_x_1426:
[----:B------:R-:W-:-:S08]  /*f940*/  NOP ;  /* 0x0000000000007918 */ /* 0x000fd00000000000 */
[----:B0-----:R-:W0:-:S00]  /*f950*/  USETMAXREG.DEALLOC.CTAPOOL 0x18 ;  /* 0x00000018000079c8 */ /* 0x001e0000080e0500 */
        /* <DEDUP_REMOVED lines=13> */
[----:B------:R-:W2:Y:S01]  /*fa30*/  LDS.128 R16, [UR4+0x308d0] ;  /* 0x0308d004ff107984 */ /* 0x000ea20008000c00 */
[----:B------:R-:W-:Y:S06]  /*fa40*/  BAR.ARV 0x4, 0x180 ;  /* 0x0106000000007b1d */ /* 0x000fec0000002000 */
[----:B------:R-:W-:Y:S05]  /*fa50*/  BRA `(.L_x_1529) ;  /* 0x0000000800947947 */ /* 0x000fea0003800000 */
.L_x_1528:
[----:B------:R-:W1:Y:S01]  /*fa60*/  S2R R0, SR_TID.X ;  /* 0x0000000000007919 */ /* 0x000e620000002100 */
[----:B------:R-:W-:Y:S01]  /*fa70*/  ULDC UR4, c[0x0][0xc3c] ;  /* 0x00030f0000047ab9 */ /* 0x000fe20000000800 */
[----:B------:R-:W-:Y:S01]  /*fa80*/  ULDC.64 UR6, c[0x0][0x208] ;  /* 0x0000820000067ab9 */ /* 0x000fe20000000a00 */
[----:B------:R-:W-:Y:S01]  /*fa90*/  ULDC UR5, c[0x0][0xc38] ;  /* 0x00030e0000057ab9 */ /* 0x000fe20000000800 */
[----:B-1----:R-:W-:-:S04]  /*faa0*/  LOP3.LUT R0, R0, 0x1f, RZ, 0xc0, !PT ;  /* 0x0000001f00007812 */ /* 0x002fc800078ec0ff */
        /* <DEDUP_REMOVED lines=38> */
.L_x_1534:
        /* <DEDUP_REMOVED lines=13> */
.L_x_1533:
[----:B------:R-:W-:Y:S05]  /*fde0*/  BSYNC B0 ;  /* 0x0000000000007941 */ /* 0x000fea0003800000 */
.L_x_1532:
        /* <DEDUP_REMOVED lines=20> */
[----:B------:R-:W-:-:S07]  /*ff30*/  IMAD.MOV.U32 R4, RZ, RZ, R10 ;  /* 0x000000ffff047224 */ /* 0x000fce00078e000a */
.L_x_1530:
[----:B------:R-:W-:Y:S01]  /*ff40*/  IMAD.IADD R7, R6, 0x1, -R7 ;  /* 0x0000000106077824 */ /* 0x000fe200078e0a07 */
[----:B------:R-:W-:-:S03]  /*ff50*/  ULDC.64 UR8, c[0x0][0x208] ;  /* 0x0000820000087ab9 */ /* 0x000fc60000000a00 */
[----:B------:R-:W-:-:S05]  /*ff60*/  IMAD R2, R4, UR5, R7 ;  /* 0x0000000504027c24 */ /* 0x000fca000f8e0207 */
[----:B------:R-:W-:Y:S02]  /*ff70*/  ISETP.GT.AND P0, PT, R2, UR6, PT ;  /* 0x0000000602007c0c */ /* 0x000fe4000bf04270 */
[----:B------:R-:W0:Y:S11]  /*ff80*/  LDC.64 R2, c[0x0][0xc90] ;  /* 0x00032400ff027b82 */ /* 0x000e360000000a00 */
[----:B------:R-:W-:-:S04]  /*ff90*/  VOTE.ANY R11, PT, !P0 ;  /* 0x00000000000b7806 */ /* 0x000fc800040e0100 */
[----:B------:R-:W1:Y:S02]  /*ffa0*/  POPC R6, R11 ;  /* 0x0000000b00067309 */ /* 0x000e640000000000 */
[----:B-1----:R-:W-:-:S04]  /*ffb0*/  VIADD R19, R6, UR4 ;  /* 0x0000000406137c36 */ /* 0x002fc80008000000 */
[----:B0-----:R-:W-:-:S05]  /*ffc0*/  IMAD.WIDE R2, R19, 0x4, R2 ;  /* 0x0000000413027825 */ /* 0x001fca00078e0202 */
[----:B------:R-:W2:Y:S01]  /*ffd0*/  LDG.E R10, desc[UR8][R2.64] ;  /* 0x00000008020a7981 */ /* 0x000ea2000c1e1900 */
[----:B------:R-:W-:-:S03]  /*ffe0*/  ISETP.NE.AND P0, PT, R11, RZ, PT ;  /* 0x000000ff0b00720c */ /* 0x000fc60003f05270 */
[----:B------:R-:W2:Y:S02]  /*fff0*/  SHFL.IDX PT, R5, R5, R6, 0x1f ;  /* 0x00001f0605057589 */ /* 0x000ea400000e0000 */
[----:B--2---:R-:W-:-:S05]  /*10000*/  IMAD R8, R5, R10, RZ ;  /* 0x0000000a05087224 */ /* 0x004fca00078e02ff */
[----:B------:R-:W-:-:S04]  /*10010*/  IABS R9, R8 ;  /* 0x0000000800097213 */ /* 0x000fc80000000000 */
[----:B------:R-:W0:Y:S08]  /*10020*/  I2F.RP R12, R9 ;  /* 0x00000009000c7306 */ /* 0x000e300000209400 */
[----:B0-----:R-:W0:Y:S02]  /*10030*/  MUFU.RCP R12, R12 ;  /* 0x0000000c000c7308 */ /* 0x001e240000001000 */
[----:B0-----:R-:W-:-:S06]  /*10040*/  VIADD R13, R12, 0xffffffe ;  /* 0x0ffffffe0c0d7836 */ /* 0x001fcc0000000000 */
[----:B------:R0:W1:Y:S01]  /*10050*/  F2I.FTZ.U32.TRUNC.NTZ R3, R13 ;  /* 0x0000000d00037305 */ /* 0x000062000021f000 */
[----:B------:R-:W-:Y:S05]  /*10060*/  @!P0 BRA `(.L_x_1535) ;  /* 0x0000000000088947 */ /* 0x000fea0003800000 */
[----:B------:R-:W-:-:S05]  /*10070*/  VIADD R11, R6, 0xffffffff ;  /* 0xffffffff060b7836 */ /* 0x000fca0000000000 */
[----:B------:R2:W3:Y:S02]  /*10080*/  SHFL.IDX PT, R16, R4, R11, 0x1f ;  /* 0x00001f0b04107589 */ /* 0x0004e400000e0000 */
.L_x_1535:
[----:B-1----:R-:W-:Y:S01]  /*10090*/  IMAD.MOV R2, RZ, RZ, -R3 ;  /* 0x000000ffff027224 */ /* 0x002fe200078e0a03 */
[----:B--2---:R-:W-:Y:S01]  /*100a0*/  IABS R4, R8 ;  /* 0x0000000800047213 */ /* 0x004fe20000000000 */
[----:B---3--:R-:W-:Y:S02]  /*100b0*/  IMAD R16, R16, UR5, R7 ;  /* 0x0000000510107c24 */ /* 0x008fe4000f8e0207 */
[----:B------:R-:W-:Y:S02]  /*100c0*/  IMAD R7, R2, R9, RZ ;  /* 0x0000000902077224 */ /* 0x000fe400078e02ff */
[----:B------:R-:W-:Y:S02]  /*100d0*/  IMAD.MOV.U32 R2, RZ, RZ, RZ ;  /* 0x000000ffff027224 */ /* 0x000fe400078e00ff */
[----:B------:R-:W-:Y:S02]  /*100e0*/  IMAD.MOV R4, RZ, RZ, -R4 ;  /* 0x000000ffff047224 */ /* 0x000fe400078e0a04 */
[----:B------:R-:W-:Y:S01]  /*100f0*/  IMAD.HI.U32 R2, R3, R7, R2 ;  /* 0x0000000703027227 */ /* 0x000fe200078e0002 */
[----:B------:R-:W-:-:S04]  /*10100*/  IADD3 R7, -R16, UR6, RZ ;  /* 0x0000000610077c10 */ /* 0x000fc8000fffe1ff */
[----:B------:R-:W-:-:S05]  /*10110*/  IABS R3, R7 ;  /* 0x0000000700037213 */ /* 0x000fca0000000000 */
[----:B------:R-:W-:-:S04]  /*10120*/  IMAD.HI.U32 R2, R2, R3, RZ ;  /* 0x0000000302027227 */ /* 0x000fc800078e00ff */
[----:B------:R-:W-:Y:S01]  /*10130*/  IMAD R4, R2, R4, R3 ;  /* 0x0000000402047224 */ /* 0x000fe200078e0203 */
[----:B------:R-:W-:-:S04]  /*10140*/  LOP3.LUT R3, R7, R8, RZ, 0x3c, !PT ;  /* 0x0000000807037212 */ /* 0x000fc800078e3cff */
[----:B------:R-:W-:Y:S02]  /*10150*/  ISETP.GT.U32.AND P1, PT, R9, R4, PT ;  /* 0x000000040900720c */ /* 0x000fe40003f24070 */
[----:B------:R-:W-:-:S11]  /*10160*/  ISETP.GE.AND P2, PT, R3, RZ, PT ;  /* 0x000000ff0300720c */ /* 0x000fd60003f46270 */
[----:B------:R-:W-:Y:S02]  /*10170*/  @!P1 IMAD.IADD R4, R4, 0x1, -R9 ;  /* 0x0000000104049824 */ /* 0x000fe400078e0a09 */
[----:B------:R-:W-:Y:S01]  /*10180*/  @!P1 VIADD R2, R2, 0x1 ;  /* 0x0000000102029836 */ /* 0x000fe20000000000 */
[----:B------:R-:W-:Y:S02]  /*10190*/  ISETP.NE.AND P1, PT, R8, RZ, PT ;  /* 0x000000ff0800720c */ /* 0x000fe40003f25270 */
[----:B------:R-:W-:-:S13]  /*101a0*/  ISETP.GE.U32.AND P0, PT, R4, R9, PT ;  /* 0x000000090400720c */ /* 0x000fda0003f06070 */
[----:B------:R-:W-:-:S04]  /*101b0*/  @P0 VIADD R2, R2, 0x1 ;  /* 0x0000000102020836 */ /* 0x000fc80000000000 */
[----:B------:R-:W-:-:S04]  /*101c0*/  IMAD.MOV.U32 R9, RZ, RZ, R2 ;  /* 0x000000ffff097224 */ /* 0x000fc800078e0002 */
[----:B------:R-:W-:Y:S01]  /*101d0*/  @!P2 IMAD.MOV R9, RZ, RZ, -R9 ;  /* 0x000000ffff09a224 */ /* 0x000fe200078e0a09 */
[----:B------:R-:W-:-:S05]  /*101e0*/  @!P1 LOP3.LUT R9, RZ, R8, RZ, 0x33, !PT ;  /* 0x00000008ff099212 */ /* 0x000fca00078e33ff */
[----:B------:R-:W-:Y:S02]  /*101f0*/  IMAD R4, R10, R9, RZ ;  /* 0x000000090a047224 */ /* 0x000fe400078e02ff */
[----:B------:R-:W-:Y:S02]  /*10200*/  IMAD.MOV R9, RZ, RZ, -R9 ;  /* 0x000000ffff097224 */ /* 0x000fe400078e0a09 */
[----:B------:R-:W-:Y:S02]  /*10210*/  IMAD.MOV R3, RZ, RZ, -R4 ;  /* 0x000000ffff037224 */ /* 0x000fe400078e0a04 */
[----:B------:R-:W-:-:S03]  /*10220*/  IMAD R7, R8, R9, R7 ;  /* 0x0000000908077224 */ /* 0x000fc600078e0207 */
[----:B------:R-:W-:Y:S01]  /*10230*/  VIADDMNMX R10, R3, UR5, R10, PT ;  /* 0x00000005030a7c46 */ /* 0x000fe2000b80010a */
[----:B------:R-:W-:Y:S01]  /*10240*/  IMAD.IADD R4, R7, 0x1, R4 ;  /* 0x0000000107047824 */ /* 0x000fe200078e0204 */
[----:B------:R-:W-:Y:S02]  /*10250*/  IABS R8, R7 ;  /* 0x0000000700087213 */ /* 0x000fe40000000000 */
[----:B------:R-:W-:-:S04]  /*10260*/  IABS R6, R10 ;  /* 0x0000000a00067213 */ /* 0x000fc80000000000 */
[----:B------:R-:W1:Y:S08]  /*10270*/  I2F.RP R11, R6 ;  /* 0x00000006000b7306 */ /* 0x000e700000209400 */
[----:B-1----:R-:W1:Y:S02]  /*10280*/  MUFU.RCP R11, R11 ;  /* 0x0000000b000b7308 */ /* 0x002e640000001000 */
[----:B-1----:R-:W-:-:S06]  /*10290*/  VIADD R2, R11, 0xffffffe ;  /* 0x0ffffffe0b027836 */ /* 0x002fcc0000000000 */
[----:B------:R1:W2:Y:S02]  /*102a0*/  F2I.FTZ.U32.TRUNC.NTZ R3, R2 ;  /* 0x0000000200037305 */ /* 0x0002a4000021f000 */
[----:B-1----:R-:W-:Y:S02]  /*102b0*/  IMAD.MOV.U32 R2, RZ, RZ, RZ ;  /* 0x000000ffff027224 */ /* 0x002fe400078e00ff */
[----:B--2---:R-:W-:-:S04]  /*102c0*/  IMAD.MOV R9, RZ, RZ, -R3 ;  /* 0x000000ffff097224 */ /* 0x004fc800078e0a03 */
[----:B------:R-:W-:-:S04]  /*102d0*/  IMAD R9, R9, R6, RZ ;  /* 0x0000000609097224 */ /* 0x000fc800078e02ff */
[----:B------:R-:W-:Y:S01]  /*102e0*/  IMAD.HI.U32 R3, R3, R9, R2 ;  /* 0x0000000903037227 */ /* 0x000fe200078e0002 */
[-C--:B------:R-:W-:Y:S02]  /*102f0*/  IABS R9, R10.reuse ;  /* 0x0000000a00097213 */ /* 0x080fe40000000000 */
[----:B------:R-:W-:-:S03]  /*10300*/  LOP3.LUT R2, R7, R10, RZ, 0x3c, !PT ;  /* 0x0000000a07027212 */ /* 0x000fc600078e3cff */
[----:B------:R-:W-:Y:S01]  /*10310*/  IMAD.MOV R9, RZ, RZ, -R9 ;  /* 0x000000ffff097224 */ /* 0x000fe200078e0a09 */
[----:B------:R-:W-:Y:S01]  /*10320*/  ISETP.GE.AND P2, PT, R2, RZ, PT ;  /* 0x000000ff0200720c */ /* 0x000fe20003f46270 */
[----:B------:R-:W-:-:S04]  /*10330*/  IMAD.HI.U32 R3, R3, R8, RZ ;  /* 0x0000000803037227 */ /* 0x000fc800078e00ff */
[----:B------:R-:W-:-:S05]  /*10340*/  IMAD R9, R3, R9, R8 ;  /* 0x0000000903097224 */ /* 0x000fca00078e0208 */
[----:B------:R-:W-:-:S13]  /*10350*/  ISETP.GT.U32.AND P1, PT, R6, R9, PT ;  /* 0x000000090600720c */ /* 0x000fda0003f24070 */
[----:B------:R-:W-:Y:S02]  /*10360*/  @!P1 IMAD.IADD R9, R9, 0x1, -R6 ;  /* 0x0000000109099824 */ /* 0x000fe400078e0a06 */
[----:B------:R-:W-:Y:S01]  /*10370*/  @!P1 VIADD R3, R3, 0x1 ;  /* 0x0000000103039836 */ /* 0x000fe20000000000 */
[----:B------:R-:W-:Y:S02]  /*10380*/  ISETP.NE.AND P1, PT, R10, RZ, PT ;  /* 0x000000ff0a00720c */ /* 0x000fe40003f25270 */
[----:B------:R-:W-:-:S13]  /*10390*/  ISETP.GE.U32.AND P0, PT, R9, R6, PT ;  /* 0x000000060900720c */ /* 0x000fda0003f06070 */
[----:B------:R-:W-:-:S04]  /*103a0*/  @P0 VIADD R3, R3, 0x1 ;  /* 0x0000000103030836 */ /* 0x000fc80000000000 */
[----:B------:R-:W-:Y:S01]  /*103b0*/  @!P2 IMAD.MOV R3, RZ, RZ, -R3 ;  /* 0x000000ffff03a224 */ /* 0x000fe200078e0a03 */
[----:B------:R-:W-:Y:S01]  /*103c0*/  @!P1 LOP3.LUT R3, RZ, R10, RZ, 0x33, !PT ;  /* 0x0000000aff039212 */ /* 0x000fe200078e33ff */
[----:B------:R-:W-:-:S03]  /*103d0*/  IMAD.MOV R10, RZ, RZ, -R10 ;  /* 0x000000ffff0a7224 */ /* 0x000fc600078e0a0a */
[----:B------:R-:W-:Y:S01]  /*103e0*/  LOP3.LUT R2, RZ, R3, RZ, 0x33, !PT ;  /* 0x00000003ff027212 */ /* 0x000fe200078e33ff */
[----:B------:R-:W-:-:S04]  /*103f0*/  IMAD R18, R3, R10, R4 ;  /* 0x0000000a03127224 */ /* 0x000fc800078e0204 */
[----:B------:R-:W-:Y:S01]  /*10400*/  IMAD.IADD R17, R5, 0x1, R2 ;  /* 0x0000000105117824 */ /* 0x000fe200078e0202 */
[----:B------:R-:W-:Y:S06]  /*10410*/  BRA `(.L_x_1536) ;  /* 0x00000000000c7947 */ /* 0x000fec0003800000 */
.L_x_1531:
[----:B------:R-:W-:Y:S02]  /*10420*/  IMAD.MOV.U32 R17, RZ, RZ, RZ ;  /* 0x000000ffff117224 */ /* 0x000fe400078e00ff */
[----:B------:R-:W-:Y:S02]  /*10430*/  IMAD.U32 R16, RZ, RZ, UR6 ;  /* 0x00000006ff107e24 */ /* 0x000fe4000f8e00ff */
[----:B------:R-:W-:-:S07]  /*10440*/  IMAD.MOV.U32 R18, RZ, RZ, RZ ;  /* 0x000000ffff127224 */ /* 0x000fce00078e00ff */
.L_x_1536:
[----:B------:R-:W-:-:S13]  /*10450*/  ISETP.NE.AND P0, PT, R0, RZ, PT ;  /* 0x000000ff0000720c */ /* 0x000fda0003f05270 */
[----:B------:R-:W1:Y:S01]  /*10460*/  @!P0 S2R R3, SR_CgaCtaId ;  /* 0x0000000000038919 */ /* 0x000e620000008800 */
[----:B------:R-:W-:-:S04]  /*10470*/  @!P0 MOV R0, 0x400 ;  /* 0x0000040000008802 */ /* 0x000fc80000000f00 */
[----:B-1----:R-:W-:-:S05]  /*10480*/  @!P0 LEA R0, R3, R0, 0x18 ;  /* 0x0000000003008211 */ /* 0x002fca00078ec0ff */
[----:B------:R1:W-:Y:S01]  /*10490*/  @!P0 STS.128 [R0+0x308d0], R16 ;  /* 0x0308d01000008388 */ /* 0x0003e20000000c00 */
[----:B------:R-:W-:Y:S06]  /*104a0*/  BAR.ARV 0x5, 0x180 ;  /* 0x0146000000007b1d */ /* 0x000fec0000002000 */
.L_x_1529:
[----:B-1----:R-:W-:Y:S01]  /*104b0*/  IMAD.MOV.U32 R0, RZ, RZ, 0x1 ;  /* 0x00000001ff007424 */ /* 0x002fe200078e00ff */
[----:B------:R1:W-:Y:S01]  /*104c0*/  STL [R1+0x4], RZ ;  /* 0x000004ff01007387 */ /* 0x0003e20000100800 */
[----:B------:R-:W-:Y:S02]  /*104d0*/  ULDC UR4, c[0x0][0xc3c] ;  /* 0x00030f0000047ab9 */ /* 0x000fe40000000800 */
[----:B--2---:R-:W-:Y:S01]  /*104e0*/  ISETP.GE.AND P0, PT, R19, UR4, PT ;  /* 0x0000000413007c0c */ /* 0x004fe2000bf06270 */
[----:B------:R1:W-:Y:S04]  /*104f0*/  STL [R1+0x10], R0 ;  /* 0x0000100001007387 */ /* 0x0003e80000100800 */
[----:B------:R1:W-:Y:S08]  /*10500*/  STL [R1+0x38], RZ ;  /* 0x000038ff01007387 */ /* 0x0003f00000100800 */
[----:B-1----:R-:W-:Y:S05]  /*10510*/  @P0 BRA `(.L_x_1537) ;  /* 0x0000006400600947 */ /* 0x002fea0003800000 */
[----:B------:R-:W1:Y:S01]  /*10520*/  S2R R5, SR_TID.X ;  /* 0x0000000000057919 */ /* 0x000e620000002100 */
[----:B------:R-:W2:Y:S01]  /*10530*/  S2UR UR5, SR_CgaCtaId ;  /* 0x00000000000579c3 */ /* 0x000ea20000008800 */
[----:B------:R-:W-:Y:S01]  /*10540*/  UMOV UR4, 0x400 ;  /* 0x0000040000047882 */ /* 0x000fe20000000000 */
[----:B------:R-:W-:Y:S01]  /*10550*/  BSSY B8, `(.L_x_1537) ;  /* 0x0000654000087945 */ /* 0x000fe20003800000 */
[----:B------:R-:W-:Y:S01]  /*10560*/  ULDC UR38, c[0x0][0xc] ;  /* 0x0000030000267ab9 */ /* 0x000fe20000000800 */
[----:B------:R-:W-:Y:S01]  /*10570*/  ULDC.64 UR36, c[0x0][0x198] ;  /* 0x0000660000247ab9 */ /* 0x000fe20000000a00 */
[----:B--2---:R-:W-:Y:S01]  /*10580*/  ULEA UR4, UR5, UR4, 0x18 ;  /* 0x0000000405047291 */ /* 0x004fe2000f8ec03f */
[C---:B-1----:R-:W-:Y:S01]  /*10590*/  IMAD.SHL.U32 R0, R5.reuse, 0x8, RZ ;  /* 0x0000000805007824 */ /* 0x042fe200078e00ff */
[----:B------:R-:W-:-:S04]  /*105a0*/  LOP3.LUT R4, R5, 0x7f, RZ, 0xc0, !PT ;  /* 0x0000007f05047812 */ /* 0x000fc800078ec0ff */
[C---:B0-----:R-:W-:Y:S02]  /*105b0*/  LOP3.LUT R2, R0.reuse, 0x1f8, RZ, 0xc0, !PT ;  /* 0x000001f800027812 */ /* 0x041fe400078ec0ff */
        /* <DEDUP_REMOVED lines=9> */
[----:B------:R-:W-:Y:S01]  /*10650*/  STL [R1], R4 ;  /* 0x0000000401007387 */ /* 0x000fe20000100800 */
        /* <DEDUP_REMOVED lines=8> */
.L_x_1658:
[----:B------:R-:W-:Y:S05]  /*106e0*/  YIELD ;  /* 0x0000000000007946 */ /* 0x000fea0003800000 */
[----:B------:R-:W-:Y:S01]  /*106f0*/  ULDC.64 UR4, c[0x0][0xa28] ;  /* 0x00028a0000047ab9 */ /* 0x000fe20000000a00 */
[----:B----4-:R-:W-:Y:S01]  /*10700*/  IMAD.MOV.U32 R0, RZ, RZ, RZ ;  /* 0x000000ffff007224 */ /* 0x010fe200078e00ff */
[----:B------:R-:W-:Y:S01]  /*10710*/  ISETP.NE.U32.AND P0, PT, RZ, UR4, PT ;  /* 0x00000004ff007c0c */ /* 0x000fe2000bf05070 */
[----:B-1----:R-:W1:Y:S01]  /*10720*/  LDC.64 R4, c[0x0][0xa00] ;  /* 0x00028000ff047b82 */ /* 0x002e620000000a00 */
[----:B------:R-:W-:Y:S01]  /*10730*/  ULDC.64 UR8, c[0x0][0x208] ;  /* 0x0000820000087ab9 */ /* 0x000fe20000000a00 */
[----:B0-2---:R-:W-:-:S02]  /*10740*/  CS2R R8, SRZ ;  /* 0x0000000000087805 */ /* 0x005fc4000001ff00 */
[----:B------:R-:W-:Y:S01]  /*10750*/  ISETP.NE.AND.EX P0, PT, RZ, UR5, PT, P0 ;  /* 0x00000005ff007c0c */ /* 0x000fe2000bf05300 */
[----:B------:R-:W-:Y:S01]  /*10760*/  ULDC.64 UR4, c[0x0][0xa18] ;  /* 0x0002860000047ab9 */ /* 0x000fe20000000a00 */
[----:B------:R-:W-:-:S11]  /*10770*/  ULDC.64 UR6, c[0x0][0xa08] ;  /* 0x0002820000067ab9 */ /* 0x000fd60000000a00 */
[----:B------:R-:W2:Y:S02]  /*10780*/  @P0 LDC.64 R2, c[0x0][0xa28] ;  /* 0x00028a00ff020b82 */ /* 0x000ea40000000a00 */
[----:B--2---:R-:W-:-:S05]  /*10790*/  @P0 IMAD.WIDE R2, R19, 0x4, R2 ;  /* 0x0000000413020825 */ /* 0x004fca00078e0202 */
[----:B------:R2:W5:Y:S01]  /*107a0*/  @P0 LDG.E R0, desc[UR8][R2.64] ;  /* 0x0000000802000981 */ /* 0x000562000c1e1900 */
[----:B------:R-:W-:Y:S01]  /*107b0*/  ISETP.NE.U32.AND P0, PT, RZ, UR4, PT ;  /* 0x00000004ff007c0c */ /* 0x000fe2000bf05070 */
[----:B-1----:R-:W-:Y:S01]  /*107c0*/  IMAD.WIDE R4, R19, 0x4, R4 ;  /* 0x0000000413047825 */ /* 0x002fe200078e0204 */
[----:B------:R-:W-:Y:S02]  /*107d0*/  ISETP.NE.U32.AND P1, PT, RZ, UR6, PT ;  /* 0x00000006ff007c0c */ /* 0x000fe4000bf25070 */
[----:B------:R-:W-:Y:S01]  /*107e0*/  ISETP.NE.AND.EX P2, PT, RZ, UR5, PT, P0 ;  /* 0x00000005ff007c0c */ /* 0x000fe2000bf45300 */
[----:B------:R-:W-:Y:S01]  /*107f0*/  ULDC.64 UR4, c[0x0][0xa00] ;  /* 0x0002800000047ab9 */ /* 0x000fe20000000a00 */
[----:B------:R-:W-:Y:S02]  /*10800*/  ISETP.NE.AND.EX P1, PT, RZ, UR7, PT, P1 ;  /* 0x00000007ff007c0c */ /* 0x000fe4000bf25310 */
[----:B------:R-:W-:Y:S01]  /*10810*/  ISETP.NE.U32.AND P0, PT, RZ, UR4, PT ;  /* 0x00000004ff007c0c */ /* 0x000fe2000bf05070 */
[----:B--2---:R-:W1:Y:S03]  /*10820*/  LDC.64 R2, c[0x0][0xa08] ;  /* 0x00028200ff027b82 */ /* 0x004e660000000a00 */
[----:B------:R-:W-:-:S05]  /*10830*/  ISETP.NE.AND.EX P0, PT, RZ, UR5, PT, P0 ;  /* 0x00000005ff007c0c */ /* 0x000fca000bf05300 */
[----:B------:R-:W2:Y:S08]  /*10840*/  @P2 LDC.64 R6, c[0x0][0xa18] ;  /* 0x00028600ff062b82 */ /* 0x000eb00000000a00 */
[----:B------:R-:W3:Y:S01]  /*10850*/  @P0 LDG.E R9, desc[UR8][R4.64] ;  /* 0x0000000804090981 */ /* 0x000ee2000c1e1900 */
[----:B------:R-:W-:Y:S01]  /*10860*/  ULDC UR4, c[0x0][0x288] ;  /* 0x0000a20000047ab9 */ /* 0x000fe20000000800 */
[----:B-1----:R-:W-:-:S05]  /*10870*/  IMAD.WIDE R2, R19, 0x4, R2 ;  /* 0x0000000413027825 */ /* 0x002fca00078e0202 */
[----:B------:R-:W5:Y:S01]  /*10880*/  @P1 LDG.E R8, desc[UR8][R2.64] ;  /* 0x0000000802081981 */ /* 0x000f62000c1e1900 */
[----:B--2---:R-:W-:-:S03]  /*10890*/  @P2 IMAD.WIDE R6, R19, 0x4, R6 ;  /* 0x0000000413062825 */ /* 0x004fc600078e0206 */
[----:B---3--:R1:W-:Y:S02]  /*108a0*/  STL [R1+0x34], R9 ;  /* 0x0000340901007387 */ /* 0x0083e40000100800 */
[----:B-1----:R-:W-:Y:S01]  /*108b0*/  IMAD.U32 R9, RZ, RZ, UR4 ;  /* 0x00000004ff097e24 */ /* 0x002fe2000f8e00ff */
[----:B------:R-:W-:-:S05]  /*108c0*/  ULDC.64 UR4, c[0x0][0x418] ;  /* 0x0001060000047ab9 */ /* 0x000fca0000000a00 */
        /* <DEDUP_REMOVED lines=12> */
[----:B------:R-:W1:Y:S04]  /*10990*/  LDG.E R7, desc[UR4][R4.64] ;  /* 0x0000000404077981 */ /* 0x000e68000c1e1900 */
[----:B------:R-:W1:Y:S02]  /*109a0*/  LDG.E R4, desc[UR4][R4.64+0x4] ;  /* 0x0000040404047981 */ /* 0x000e64000c1e1900 */
[----:B-1----:R-:W-:-:S05]  /*109b0*/  IMAD.IADD R9, R4, 0x1, -R7 ;  /* 0x0000000104097824 */ /* 0x002fca00078e0a07 */
[----:B------:R2:W-:Y:S02]  /*109c0*/  STL [R1+0x30], R9 ;  /* 0x0000300901007387 */ /* 0x0005e40000100800 */
.L_x_1538:
[----:B-----5:R-:W-:Y:S01]  /*109d0*/  IMAD.IADD R4, R8, 0x1, R0 ;  /* 0x0000000108047824 */ /* 0x020fe200078e0200 */
[----:B------:R-:W-:Y:S02]  /*109e0*/  ULDC.64 UR4, c[0x0][0xa20] ;  /* 0x0002880000047ab9 */ /* 0x000fe40000000a00 */
[----:B------:R-:W-:Y:S02]  /*109f0*/  ISETP.NE.U32.AND P0, PT, RZ, UR4, PT ;  /* 0x00000004ff007c0c */ /* 0x000fe4000bf05070 */
[----:B------:R3:W-:Y:S02]  /*10a00*/  STL [R1+0x14], R4 ;  /* 0x0000140401007387 */ /* 0x0007e40000100800 */
[----:B------:R-:W-:-:S13]  /*10a10*/  ISETP.NE.AND.EX P0, PT, RZ, UR5, PT, P0 ;  /* 0x00000005ff007c0c */ /* 0x000fda000bf05300 */
[----:B---3--:R-:W-:Y:S05]  /*10a20*/  @!P0 BRA `(.L_x_1539) ;  /* 0x0000000000148947 */ /* 0x008fea0003800000 */
[----:B------:R-:W3:Y:S01]  /*10a30*/  LDC.64 R2, c[0x0][0xa20] ;  /* 0x00028800ff027b82 */ /* 0x000ee20000000a00 */
[----:B------:R-:W-:Y:S01]  /*10a40*/  ULDC.64 UR4, c[0x0][0x208] ;  /* 0x0000820000047ab9 */ /* 0x000fe20000000a00 */
[----:B---3--:R-:W-:-:S05]  /*10a50*/  IMAD.WIDE R2, R19, 0x4, R2 ;  /* 0x0000000413027825 */ /* 0x008fca00078e0202 */
[----:B------:R3:W5:Y:S01]  /*10a60*/  LDG.E R6, desc[UR4][R2.64] ;  /* 0x0000000402067981 */ /* 0x000762000c1e1900 */
[----:B------:R-:W-:Y:S05]  /*10a70*/  BRA `(.L_x_1540) ;  /* 0x0000000000147947 */ /* 0x000fea0003800000 */
.L_x_1539:
[----:B------:R-:W-:Y:S05]  /*10a80*/  @!P1 BRA `(.L_x_1540) ;  /* 0x0000000000109947 */ /* 0x000fea0003800000 */
[----:B------:R-:W-:Y:S02]  /*10a90*/  ULDC.64 UR4, c[0x0][0x208] ;  /* 0x0000820000047ab9 */ /* 0x000fe40000000a00 */
[----:B------:R-:W3:Y:S04]  /*10aa0*/  LDG.E R6, desc[UR4][R2.64] ;  /* 0x0000000402067981 */ /* 0x000ee8000c1e1900 */
[----:B------:R-:W3:Y:S02]  /*10ab0*/  LDG.E R2, desc[UR4][R2.64+0x4] ;  /* 0x0000040402027981 */ /* 0x000ee4000c1e1900 */
[----:B---3--:R-:W-:-:S07]  /*10ac0*/  IMAD.IADD R6, R2, 0x1, -R6 ;  /* 0x0000000102067824 */ /* 0x008fce00078e0a06 */
.L_x_1540:
[----:B---3--:R-:W3:Y:S01]  /*10ad0*/  LDC R2, c[0x0][0x448] ;  /* 0x00011200ff027b82 */ /* 0x008ee20000000800 */
[----:B------:R-:W-:Y:S02]  /*10ae0*/  IMAD.SHL.U32 R8, R17, 0x80, RZ ;  /* 0x0000008011087824 */ /* 0x000fe400078e00ff */
[----:B-----5:R-:W-:Y:S02]  /*10af0*/  IMAD.IADD R0, R6, 0x1, -R0 ;  /* 0x0000000106007824 */ /* 0x020fe400078e0a00 */
[----:B------:R-:W-:Y:S01]  /*10b00*/  VIADD R4, R8, 0x7f ;  /* 0x0000007f08047836 */ /* 0x000fe20000000000 */
[----:B------:R4:W-:Y:S03]  /*10b10*/  STL [R1+0x2c], R8 ;  /* 0x00002c0801007387 */ /* 0x0009e60000100800 */
[----:B------:R-:W-:Y:S01]  /*10b20*/  IMAD.MOV.U32 R6, RZ, RZ, R4 ;  /* 0x000000ffff067224 */ /* 0x000fe200078e0004 */
[----:B---3--:R-:W-:-:S13]  /*10b30*/  ISETP.NE.AND P1, PT, R2, 0x1, PT ;  /* 0x000000010200780c */ /* 0x008fda0003f25270 */
[----:B------:R-:W3:Y:S08]  /*10b40*/  @P1 LDC R3, c[0x0][0x44c] ;  /* 0x00011300ff031b82 */ /* 0x000ef00000000800 */
[----:B------:R-:W0:Y:S01]  /*10b50*/  @P1 LDC R2, c[0x0][0x450] ;  /* 0x00011400ff021b82 */ /* 0x000e220000000800 */
[----:B---3--:R-:W-:-:S05]  /*10b60*/  @P1 IMAD.HI.U32 R3, R4, R3, RZ ;  /* 0x0000000304031227 */ /* 0x008fca00078e00ff */
[----:B0-----:R-:W-:Y:S02]  /*10b70*/  @P1 SHF.R.U32.HI R6, RZ, R2, R3 ;  /* 0x00000002ff061219 */ /* 0x001fe40000011603 */
[----:B------:R-:W-:-:S05]  /*10b80*/  IADD3 R2, R0, 0x1, -R9 ;  /* 0x0000000100027810 */ /* 0x000fca0007ffe809 */
[----:B------:R-:W-:Y:S02]  /*10b90*/  IMAD.IADD R6, R2, 0x1, R6 ;  /* 0x0000000102067824 */ /* 0x000fe400078e0206 */
[----:B------:R-:W0:Y:S02]  /*10ba0*/  LDC.64 R2, c[0x0][0x9e0] ;  /* 0x00027800ff027b82 */ /* 0x000e240000000a00 */
[----:B0-----:R-:W-:Y:S01]  /*10bb0*/  ISETP.GE.AND P2, PT, R3, 0x1, PT ;  /* 0x000000010300780c */ /* 0x001fe20003f46270 */
[----:B------:R-:W-:-:S12]  /*10bc0*/  IMAD.IADD R2, R6, 0x1, R2 ;  /* 0x0000000106027824 */ /* 0x000fd800078e0202 */
[----:B----4-:R-:W-:Y:S05]  /*10bd0*/  @!P2 BRA `(.L_x_1541) ;  /* 0x000000000048a947 */ /* 0x010fea0003800000 */
[C---:B------:R-:W-:Y:S01]  /*10be0*/  ISETP.GT.AND P0, PT, R6.reuse, RZ, PT ;  /* 0x000000ff0600720c */ /* 0x040fe20003f04270 */
[----:B------:R-:W-:Y:S01]  /*10bf0*/  BSSY B0, `(.L_x_1542) ;  /* 0x000000e000007945 */ /* 0x000fe20003800000 */
[----:B------:R-:W-:-:S11]  /*10c00*/  VIADD R7, R6, 0xffffffff ;  /* 0xffffffff06077836 */ /* 0x000fd60000000000 */
[----:B------:R-:W-:Y:S05]  /*10c10*/  @P0 BRA `(.L_x_1543) ;  /* 0x00000000001c0947 */ /* 0x000fea0003800000 */
[----:B------:R-:W-:Y:S01]  /*10c20*/  ISETP.NE.AND P0, PT, R3, 0x1, PT ;  /* 0x000000010300780c */ /* 0x000fe20003f05270 */
[----:B------:R-:W-:-:S12]  /*10c30*/  IMAD.MOV R6, RZ, RZ, -R6 ;  /* 0x000000ffff067224 */ /* 0x000fd800078e0a06 */
[----:B------:R-:W0:Y:S02]  /*10c40*/  @P0 LDC.64 R4, c[0x0][0x9e8] ;  /* 0x00027a00ff040b82 */ /* 0x000e240000000a00 */
[----:B0-----:R-:W-:-:S05]  /*10c50*/  @P0 IMAD.HI.U32 R4, R6, R4, RZ ;  /* 0x0000000406040227 */ /* 0x001fca00078e00ff */
[----:B------:R-:W-:-:S04]  /*10c60*/  @P0 SHF.R.U32.HI R6, RZ, R5, R4 ;  /* 0x00000005ff060219 */ /* 0x000fc80000011604 */
[----:B------:R-:W-:Y:S01]  /*10c70*/  LOP3.LUT R7, RZ, R6, RZ, 0x33, !PT ;  /* 0x00000006ff077212 */ /* 0x000fe200078e33ff */
[----:B------:R-:W-:Y:S06]  /*10c80*/  BRA `(.L_x_1544) ;  /* 0x0000000000107947 */ /* 0x000fec0003800000 */
.L_x_1543:
[----:B------:R-:W-:-:S13]  /*10c90*/  ISETP.NE.AND P0, PT, R3, 0x1, PT ;  /* 0x000000010300780c */ /* 0x000fda0003f05270 */
[----:B------:R-:W0:Y:S02]  /*10ca0*/  @P0 LDC.64 R4, c[0x0][0x9e8] ;  /* 0x00027a00ff040b82 */ /* 0x000e240000000a00 */
[----:B0-----:R-:W-:-:S05]  /*10cb0*/  @P0 IMAD.HI.U32 R4, R7, R4, RZ ;  /* 0x0000000407040227 */ /* 0x001fca00078e00ff */
[----:B------:R-:W-:-:S07]  /*10cc0*/  @P0 SHF.R.U32.HI R7, RZ, R5, R4 ;  /* 0x00000005ff070219 */ /* 0x000fce0000011604 */
.L_x_1544:
[----:B------:R-:W-:Y:S05]  /*10cd0*/  BSYNC B0 ;  /* 0x0000000000007941 */ /* 0x000fea0003800000 */
.L_x_1542:
[----:B------:R-:W-:-:S05]  /*10ce0*/  IMAD R7, R7, R3, R3 ;  /* 0x0000000307077224 */ /* 0x000fca00078e0203 */
[----:B------:R-:W-:-:S07]  /*10cf0*/  VIMNMX R2, R2, R7, PT ;  /* 0x0000000702027248 */ /* 0x000fce0003fe0100 */
.L_x_1541:
[----:B------:R-:W0:Y:S01]  /*10d00*/  @P1 LDC R5, c[0x0][0x44c] ;  /* 0x00011300ff051b82 */ /* 0x000e220000000800 */
[----:B------:R-:W-:Y:S01]  /*10d10*/  IMAD.MOV.U32 R6, RZ, RZ, R8 ;  /* 0x000000ffff067224 */ /* 0x000fe200078e0008 */
[----:B------:R-:W-:-:S06]  /*10d20*/  ULDC UR4, c[0x0][0x9dc] ;  /* 0x0002770000047ab9 */ /* 0x000fcc0000000800 */
[----:B------:R-:W3:Y:S01]  /*10d30*/  @P1 LDC R4, c[0x0][0x450] ;  /* 0x00011400ff041b82 */ /* 0x000ee20000000800 */
[----:B0-----:R-:W-:-:S05]  /*10d40*/  @P1 IMAD.HI.U32 R5, R8, R5, RZ ;  /* 0x0000000508051227 */ /* 0x001fca00078e00ff */
[----:B---3--:R-:W-:Y:S01]  /*10d50*/  @P1 SHF.R.U32.HI R6, RZ, R4, R5 ;  /* 0x00000004ff061219 */ /* 0x008fe20000011605 */
[----:B------:R-:W-:-:S03]  /*10d60*/  VIADD R4, R2, 0x3f ;  /* 0x0000003f02047836 */ /* 0x000fc60000000000 */
[----:B------:R-:W-:Y:S01]  /*10d70*/  IADD3 R2, R6, R0, -R9 ;  /* 0x0000000006027210 */ /* 0x000fe20007ffe809 */
[----:B------:R-:W-:Y:S01]  /*10d80*/  VIADD R0, R0, 0x3f ;  /* 0x0000003f00007836 */ /* 0x000fe20000000000 */
[----:B------:R-:W-:-:S04]  /*10d90*/  SHF.R.S32.HI R5, RZ, 0x1f, R4 ;  /* 0x0000001fff057819 */ /* 0x000fc80000011404 */
[----:B------:R-:W-:Y:S02]  /*10da0*/  LEA.HI R5, R5, R4, RZ, 0x6 ;  /* 0x0000000405057211 */ /* 0x000fe400078f30ff */
[----:B------:R-:W-:Y:S02]  /*10db0*/  SHF.R.S32.HI R4, RZ, 0x1f, R0 ;  /* 0x0000001fff047819 */ /* 0x000fe40000011400 */
[----:B------:R-:W-:Y:S02]  /*10dc0*/  SHF.R.S32.HI R5, RZ, 0x6, R5 ;  /* 0x00000006ff057819 */ /* 0x000fe40000011405 */
[----:B------:R-:W-:Y:S01]  /*10dd0*/  LEA.HI R4, R4, R0, RZ, 0x6 ;  /* 0x0000000004047211 */ /* 0x000fe200078f30ff */
[----:B------:R-:W-:-:S03]  /*10de0*/  VIADD R0, R2, -UR4 ;  /* 0x8000000402007c36 */ /* 0x000fc60008000000 */
[----:B------:R-:W-:-:S04]  /*10df0*/  SHF.R.S32.HI R4, RZ, 0x6, R4 ;  /* 0x00000006ff047819 */ /* 0x000fc80000011404 */
[----:B------:R-:W-:-:S05]  /*10e00*/  VIMNMX R7, R4, R5, PT ;  /* 0x0000000504077248 */ /* 0x000fca0003fe0100 */
[----:B------:R0:W-:Y:S01]  /*10e10*/  STL [R1+0x28], R7 ;  /* 0x0000280701007387 */ /* 0x0001e20000100800 */
[----:B------:R-:W-:Y:S05]  /*10e20*/  @!P2 BRA `(.L_x_1545) ;  /* 0x000000000044a947 */ /* 0x000fea0003800000 */
[----:B------:R-:W-:Y:S01]  /*10e30*/  ISETP.GT.AND P0, PT, R2, -0x1, PT ;  /* 0xffffffff0200780c */ /* 0x000fe20003f04270 */
[----:B------:R-:W-:-:S12]  /*10e40*/  BSSY B0, `(.L_x_1546) ;  /* 0x000000d000007945 */ /* 0x000fd80003800000 */
[----:B------:R-:W-:Y:S05]  /*10e50*/  @P0 BRA `(.L_x_1547) ;  /* 0x00000000001c0947 */ /* 0x000fea0003800000 */
[----:B------:R-:W-:Y:S02]  /*10e60*/  ISETP.NE.AND P0, PT, R3, 0x1, PT ;  /* 0x000000010300780c */ /* 0x000fe40003f05270 */
[----:B------:R-:W-:-:S11]  /*10e70*/  LOP3.LUT R2, RZ, R2, RZ, 0x33, !PT ;  /* 0x00000002ff027212 */ /* 0x000fd600078e33ff */
[----:B------:R-:W3:Y:S02]  /*10e80*/  @P0 LDC.64 R4, c[0x0][0x9e8] ;  /* 0x00027a00ff040b82 */ /* 0x000ee40000000a00 */
[----:B---3--:R-:W-:-:S05]  /*10e90*/  @P0 IMAD.HI.U32 R4, R2, R4, RZ ;  /* 0x0000000402040227 */ /* 0x008fca00078e00ff */
[----:B------:R-:W-:-:S04]  /*10ea0*/  @P0 SHF.R.U32.HI R2, RZ, R5, R4 ;  /* 0x00000005ff020219 */ /* 0x000fc80000011604 */
[----:B------:R-:W-:Y:S01]  /*10eb0*/  LOP3.LUT R2, RZ, R2, RZ, 0x33, !PT ;  /* 0x00000002ff027212 */ /* 0x000fe200078e33ff */
[----:B------:R-:W-:Y:S06]  /*10ec0*/  BRA `(.L_x_1548) ;  /* 0x0000000000107947 */ /* 0x000fec0003800000 */
.L_x_1547:
[----:B------:R-:W-:-:S13]  /*10ed0*/  ISETP.NE.AND P0, PT, R3, 0x1, PT ;  /* 0x000000010300780c */ /* 0x000fda0003f05270 */
[----:B------:R-:W3:Y:S02]  /*10ee0*/  @P0 LDC.64 R4, c[0x0][0x9e8] ;  /* 0x00027a00ff040b82 */ /* 0x000ee40000000a00 */
[----:B---3--:R-:W-:-:S05]  /*10ef0*/  @P0 IMAD.HI.U32 R4, R2, R4, RZ ;  /* 0x0000000402040227 */ /* 0x008fca00078e00ff */
[----:B------:R-:W-:-:S07]  /*10f00*/  @P0 SHF.R.U32.HI R2, RZ, R5, R4 ;  /* 0x00000005ff020219 */ /* 0x000fce0000011604 */
.L_x_1548:
[----:B------:R-:W-:Y:S05]  /*10f10*/  BSYNC B0 ;  /* 0x0000000000007941 */ /* 0x000fea0003800000 */
.L_x_1546:
[----:B------:R-:W-:-:S05]  /*10f20*/  IMAD R2, R2, R3, RZ ;  /* 0x0000000302027224 */ /* 0x000fca00078e02ff */
[----:B------:R-:W-:-:S07]  /*10f30*/  VIMNMX R0, R0, R2, !PT ;  /* 0x0000000200007248 */ /* 0x000fce0007fe0100 */
.L_x_1545:
[----:B------:R-:W-:Y:S01]  /*10f40*/  SHF.R.S32.HI R2, RZ, 0x1f, R0 ;  /* 0x0000001fff027819 */ /* 0x000fe20000011400 */
[----:B------:R-:W-:Y:S03]  /*10f50*/  BSSY B7, `(.L_x_1549) ;  /* 0x00004ea000077945 */ /* 0x000fe60003800000 */
[----:B------:R-:W-:-:S04]  /*10f60*/  LEA.HI R2, R2, R0, RZ, 0x6 ;  /* 0x0000000002027211 */ /* 0x000fc800078f30ff */
[----:B------:R-:W-:-:S04]  /*10f70*/  SHF.R.S32.HI R2, RZ, 0x6, R2 ;  /* 0x00000006ff027819 */ /* 0x000fc80000011402 */
[----:B------:R-:W-:-:S04]  /*10f80*/  VIMNMX R3, RZ, R2, !PT ;  /* 0x00000002ff037248 */ /* 0x000fc80007fe0100 */
[----:B------:R-:W-:Y:S01]  /*10f90*/  ISETP.GT.AND P0, PT, R7, R3, PT ;  /* 0x000000030700720c */ /* 0x000fe20003f04270 */
[----:B------:R3:W-:-:S12]  /*10fa0*/  STL [R1+0x24], R3 ;  /* 0x0000240301007387 */ /* 0x0007d80000100800 */
[----:B---3--:R-:W-:Y:S05]  /*10fb0*/  @P0 BRA `(.L_x_1550) ;  /* 0x0000000000480947 */ /* 0x008fea0003800000 */
[----:B------:R-:W3:Y:S02]  /*10fc0*/  S2R R3, SR_TID.X ;  /* 0x0000000000037919 */ /* 0x000ee40000002100 */
[----:B---3--:R-:W-:-:S04]  /*10fd0*/  LOP3.LUT R3, R3, 0x7f, RZ, 0xc0, !PT ;  /* 0x0000007f03037812 */ /* 0x008fc800078ec0ff */
[----:B------:R-:W-:-:S13]  /*10fe0*/  ISETP.NE.AND P0, PT, R3, RZ, PT ;  /* 0x000000ff0300720c */ /* 0x000fda0003f05270 */
[----:B------:R-:W-:Y:S05]  /*10ff0*/  @P0 BRA `(.L_x_1551) ;  /* 0x0000004c007c0947 */ /* 0x000fea0003800000 */
[----:B------:R-:W3:Y:S01]  /*11000*/  S2R R3, SR_LANEID ;  /* 0x0000000000037919 */ /* 0x000ee20000000000 */
[----:B------:R-:W-:Y:S01]  /*11010*/  VOTEU.ANY UR4, UPT, PT ;  /* 0x0000000000047886 */ /* 0x000fe200038e0100 */
[----:B------:R-:W-:Y:S01]  /*11020*/  ULDC.64 UR6, c[0x0][0x208] ;  /* 0x0000820000067ab9 */ /* 0x000fe20000000a00 */
[----:B------:R-:W3:Y:S08]  /*11030*/  FLO.U32 R0, UR4 ;  /* 0x0000000400007d00 */ /* 0x000ef000080e0000 */
[----:B------:R-:W4:Y:S01]  /*11040*/  POPC R5, UR4 ;  /* 0x0000000400057d09 */ /* 0x000f220008000000 */
[----:B---3--:R-:W-:-:S02]  /*11050*/  ISETP.EQ.U32.AND P0, PT, R0, R3, PT ;  /* 0x000000030000720c */ /* 0x008fc40003f02070 */
[----:B------:R-:W4:Y:S11]  /*11060*/  LDC.64 R2, c[0x0][0xc60] ;  /* 0x00031800ff027b82 */ /* 0x000f360000000a00 */
[----:B----4-:R-:W3:Y:S01]  /*11070*/  @P0 ATOMG.E.ADD.STRONG.GPU PT, R3, desc[UR6][R2.64], R5 ;  /* 0x00000005020309a8 */ /* 0x010ee200081ee1c6 */
[----:B------:R-:W4:Y:S02]  /*11080*/  S2R R4, SR_LTMASK ;  /* 0x0000000000047919 */ /* 0x000f240000003900 */
[----:B----4-:R-:W-:-:S04]  /*11090*/  LOP3.LUT R4, R4, UR4, RZ, 0xc0, !PT ;  /* 0x0000000404047c12 */ /* 0x010fc8000f8ec0ff */
[----:B0-----:R-:W0:Y:S01]  /*110a0*/  POPC R7, R4 ;  /* 0x0000000400077309 */ /* 0x001e220000000000 */
[----:B---3--:R-:W0:Y:S02]  /*110b0*/  SHFL.IDX PT, R0, R3, R0, 0x1f ;  /* 0x00001f0003007589 */ /* 0x008e2400000e0000 */
[----:B0-----:R-:W-:Y:S01]  /*110c0*/  IADD3 R16, R0, UR38, R7 ;  /* 0x0000002600107c10 */ /* 0x001fe2000fffe007 */
[----:B------:R-:W-:Y:S06]  /*110d0*/  BRA `(.L_x_1551) ;  /* 0x0000004c00447947 */ /* 0x000fec0003800000 */
.L_x_1550:
[----:B------:R-:W3:Y:S01]  /*110e0*/  LDL R17, [R1] ;  /* 0x0000000001117983 */ /* 0x000ee20000100800 */
        /* <DEDUP_REMOVED lines=19> */
[----:B-123--:R-:W-:Y:S05]  /*11220*/  CALL.ABS.NOINC R2 ;  /* 0x0000000002007343 */ /* 0x00efea0003c00000 */
.L_x_1553:
[----:B------:R-:W-:Y:S05]  /*11230*/  BSYNC B6 ;  /* 0x0000000000067941 */ /* 0x000fea0003800000 */
.L_x_1552:
        /* <DEDUP_REMOVED lines=12> */
[----:B0-----:R-:W-:-:S02]  /*11300*/  IMAD.U32 R7, RZ, RZ, UR9 ;  /* 0x00000009ff077e24 */ /* 0x001fc4000f8e00ff */
[----:B------:R-:W-:Y:S02]  /*11310*/  IMAD.U32 R10, RZ, RZ, UR4 ;  /* 0x00000004ff0a7e24 */ /* 0x000fe4000f8e00ff */
[----:B------:R-:W-:Y:S02]  /*11320*/  IMAD.U32 R11, RZ, RZ, UR5 ;  /* 0x00000005ff0b7e24 */ /* 0x000fe4000f8e00ff */
[----:B------:R-:W-:Y:S02]  /*11330*/  IMAD.MOV.U32 R8, RZ, RZ, 0x70 ;  /* 0x00000070ff087424 */ /* 0x000fe400078e00ff */
[----:B------:R-:W-:Y:S02]  /*11340*/  IMAD.MOV.U32 R12, RZ, RZ, 0x1 ;  /* 0x00000001ff0c7424 */ /* 0x000fe400078e00ff */
[----:B---3--:R-:W-:-:S07]  /*11350*/  IMAD.MOV.U32 R13, RZ, RZ, RZ ;  /* 0x000000ffff0d7224 */ /* 0x008fce00078e00ff */
[----:B------:R-:W-:-:S07]  /*11360*/  LEPC R20, `(.L_x_1556) ;  /* 0x000000001014794e */ /* 0x000fce0000000000 */
[----:B-12-4-:R-:W-:Y:S05]  /*11370*/  CALL.ABS.NOINC R2 ;  /* 0x0000000002007343 */ /* 0x016fea0003c00000 */
.L_x_1556:
        /* <DEDUP_REMOVED lines=15> */
.L_x_1555:
[----:B------:R-:W-:Y:S05]  /*11470*/  BSYNC B6 ;  /* 0x0000000000067941 */ /* 0x000fea0003800000 */
.L_x_1554:
[----:B------:R-:W-:Y:S01]  /*11480*/  ULDC.64 UR4, c[0x0][0x9f8] ;  /* 0x00027e0000047ab9 */ /* 0x000fe20000000a00 */
[----:B------:R-:W3:Y:S01]  /*11490*/  LDL R17, [R1+0x28] ;  /* 0x0000280001117983 */ /* 0x000ee20000100800 */
[----:B------:R-:W-:Y:S01]  /*114a0*/  ISETP.NE.U32.AND P0, PT, RZ, UR4, PT ;  /* 0x00000004ff007c0c */ /* 0x000fe2000bf05070 */
[----:B0-----:R-:W-:Y:S01]  /*114b0*/  IMAD.MOV.U32 R7, RZ, RZ, R19 ;  /* 0x000000ffff077224 */ /* 0x001fe200078e0013 */
[----:B------:R-:W-:Y:S02]  /*114c0*/  ULDC.64 UR6, c[0x0][0x208] ;  /* 0x0000820000067ab9 */ /* 0x000fe40000000a00 */
[----:B------:R-:W-:Y:S01]  /*114d0*/  ISETP.NE.AND.EX P0, PT, RZ, UR5, PT, P0 ;  /* 0x00000005ff007c0c */ /* 0x000fe2000bf05300 */
[----:B------:R-:W-:-:S12]  /*114e0*/  ULDC.64 UR4, c[0x0][0xa08] ;  /* 0x0002820000047ab9 */ /* 0x000fd80000000a00 */
[----:B------:R-:W0:Y:S02]  /*114f0*/  @P0 LDC.64 R2, c[0x0][0x9f8] ;  /* 0x00027e00ff020b82 */ /* 0x000e240000000a00 */
[----:B0-----:R-:W-:-:S05]  /*11500*/  @P0 IMAD.WIDE R2, R19, 0x4, R2 ;  /* 0x0000000413020825 */ /* 0x001fca00078e0202 */
[----:B------:R0:W4:Y:S02]  /*11510*/  @P0 LDG.E R7, desc[UR6][R2.64] ;  /* 0x0000000602070981 */ /* 0x000124000c1e1900 */
[----:B0-----:R-:W0:Y:S02]  /*11520*/  LDC.64 R2, c[0x0][0x418] ;  /* 0x00010600ff027b82 */ /* 0x001e240000000a00 */
[----:B0-----:R-:W-:Y:S01]  /*11530*/  LOP3.LUT P0, RZ, R2, UR4, RZ, 0xfc, !PT ;  /* 0x0000000402ff7c12 */ /* 0x001fe2000f80fcff */
[----:B------:R-:W-:-:S03]  /*11540*/  UMOV UR4, 0xffffffff ;  /* 0xffffffff00047882 */ /* 0x000fc60000000000 */
[----:B------:R-:W-:Y:S01]  /*11550*/  LOP3.LUT P0, RZ, R3, UR5, RZ, 0xfc, P0 ;  /* 0x0000000503ff7c12 */ /* 0x000fe2000800fcff */
[----:B---3--:R-:W-:Y:S01]  /*11560*/  VIADD R0, R17, 0xffffffff ;  /* 0xffffffff11007836 */ /* 0x008fe20000000000 */
[----:B----4-:R-:W-:Y:S01]  /*11570*/  SHF.R.S32.HI R8, RZ, 0x1f, R7 ;  /* 0x0000001fff087819 */ /* 0x010fe20000011407 */
[----:B------:R0:W-:Y:S01]  /*11580*/  STL [R1+0xc], R7 ;  /* 0x00000c0701007387 */ /* 0x0001e20000100800 */
[----:B------:R-:W-:-:S03]  /*11590*/  SEL R17, R7, RZ, !P0 ;  /* 0x000000ff07117207 */ /* 0x000fc60004000000 */
[----:B------:R0:W-:Y:S01]  /*115a0*/  STL [R1+0x1c], R8 ;  /* 0x00001c0801007387 */ /* 0x0001e20000100800 */
[----:B------:R-:W-:Y:S05]  /*115b0*/  BRA.DIV UR4, `(.L_x_1557) ;  /* 0x0000005e04087947 */ /* 0x000fea000b800000 */
[----:B------:R-:W3:Y:S02]  /*115c0*/  S2R R4, SR_TID.X ;  /* 0x0000000000047919 */ /* 0x000ee40000002100 */
[----:B---3--:R-:W-:-:S04]  /*115d0*/  SHF.R.U32.HI R4, RZ, 0x5, R4 ;  /* 0x00000005ff047819 */ /* 0x008fc80000011604 */
[----:B------:R-:W-:-:S05]  /*115e0*/  LOP3.LUT R4, R4, 0x3, RZ, 0xc0, !PT ;  /* 0x0000000304047812 */ /* 0x000fca00078ec0ff */
[----:B------:R3:W4:Y:S02]  /*115f0*/  SHFL.IDX PT, R14, R4, RZ, 0x1f ;  /* 0x00001fff040e7589 */ /* 0x00072400000e0000 */
.L_x_1674:
[----:B---3--:R-:W3:Y:S01]  /*11600*/  LDL.LU R4, [R1+0x18] ;  /* 0x0000180001047983 */ /* 0x008ee20000300800 */
[----:B------:R-:W-:Y:S02]  /*11610*/  PLOP3.LUT P1, PT, PT, PT, PT, 0x8, 0x0 ;  /* 0x000000000000781c */ /* 0x000fe40003f2e170 */
[----:B----4-:R-:W-:Y:S01]  /*11620*/  ISETP.NE.AND P0, PT, R14, RZ, PT ;  /* 0x000000ff0e00720c */ /* 0x010fe20003f05270 */
[----:B------:R4:W-:Y:S01]  /*11630*/  STL [R1+0x8], R0 ;  /* 0x0000080001007387 */ /* 0x0009e20000100800 */
[----:B---3--:R-:W-:-:S09]  /*11640*/  LOP3.LUT R4, R4, 0xfffffffe, RZ, 0xc0, !PT ;  /* 0xfffffffe04047812 */ /* 0x008fd200078ec0ff */
[----:B------:R-:W-:-:S05]  /*11650*/  @P1 LOP3.LUT R4, R4, 0x1, RZ, 0xfc, !PT ;  /* 0x0000000104041812 */ /* 0x000fca00078efcff */
[----:B------:R4:W-:Y:S01]  /*11660*/  STL [R1+0x18], R4 ;  /* 0x0000180401007387 */ /* 0x0009e20000100800 */
[----:B------:R-:W-:Y:S05]  /*11670*/  @P0 BRA `(.L_x_1558) ;  /* 0x00000004005c0947 */ /* 0x000fea0003800000 */
[----:B------:R-:W-:-:S03]  /*11680*/  UMOV UR4, 0xffffffff ;  /* 0xffffffff00047882 */ /* 0x000fc60000000000 */
[----:B------:R-:W-:Y:S05]  /*11690*/  BRA.DIV UR4, `(.L_x_1559) ;  /* 0x0000005e04047947 */ /* 0x000fea000b800000 */
[----:B------:R-:W-:-:S13]  /*116a0*/  ELECT P6, URZ, PT ;  /* 0x00000000003f782f */ /* 0x000fda00038c0000 */
.L_x_1677:
[----:B------:R-:W-:Y:S05]  /*116b0*/  @!P6 BRA `(.L_x_1558) ;  /* 0x00000004004ce947 */ /* 0x000fea0003800000 */
[----:B------:R-:W-:-:S04]  /*116c0*/  ISETP.NE.U32.AND P0, PT, R2, RZ, PT ;  /* 0x000000ff0200720c */ /* 0x000fc80003f05070 */
[----:B------:R-:W-:-:S13]  /*116d0*/  ISETP.NE.AND.EX P0, PT, R3, RZ, PT, P0 ;  /* 0x000000ff0300720c */ /* 0x000fda0003f05300 */
[----:B------:R-:W-:Y:S05]  /*116e0*/  @!P0 BRA `(.L_x_1560) ;  /* 0x0000000000548947 */ /* 0x000fea0003800000 */
[----:B------:R-:W3:Y:S01]  /*116f0*/  LDC R6, c[0x0][0x43c] ;  /* 0x00010f00ff067b82 */ /* 0x000ee20000000800 */
[----:B-12---:R-:W-:Y:S01]  /*11700*/  IMAD.MOV.U32 R9, RZ, RZ, R0 ;  /* 0x000000ffff097224 */ /* 0x006fe200078e0000 */
[----:B------:R-:W-:Y:S01]  /*11710*/  ULDC.64 UR4, c[0x0][0x428] ;  /* 0x00010a0000047ab9 */ /* 0x000fe20000000a00 */
[----:B------:R-:W-:Y:S02]  /*11720*/  ULDC.64 UR6, c[0x0][0x208] ;  /* 0x0000820000067ab9 */ /* 0x000fe40000000a00 */
[----:B----4-:R-:W-:Y:S01]  /*11730*/  IMAD.MOV.U32 R0, RZ, RZ, R9 ;  /* 0x000000ffff007224 */ /* 0x010fe200078e0009 */
[----:B---3--:R-:W-:-:S13]  /*11740*/  ISETP.NE.AND P0, PT, R6, 0x1, PT ;  /* 0x000000010600780c */ /* 0x008fda0003f05270 */
[----:B------:R-:W1:Y:S02]  /*11750*/  @P0 LDC.64 R4, c[0x0][0x440] ;  /* 0x00011000ff040b82 */ /* 0x000e640000000a00 */
[----:B-1----:R-:W-:-:S05]  /*11760*/  @P0 IMAD.HI.U32 R4, R9, R4, RZ ;  /* 0x0000000409040227 */ /* 0x002fca00078e00ff */
[----:B------:R-:W-:-:S04]  /*11770*/  @P0 SHF.R.U32.HI R0, RZ, R5, R4 ;  /* 0x00000005ff000219 */ /* 0x000fc80000011604 */
[--C-:B------:R-:W-:Y:S01]  /*11780*/  SHF.R.S32.HI R5, RZ, 0x1f, R0.reuse ;  /* 0x0000001fff057819 */ /* 0x100fe20000011400 */
[----:B------:R-:W-:-:S04]  /*11790*/  IMAD.MOV R4, RZ, RZ, -R0 ;  /* 0x000000ffff047224 */ /* 0x000fc800078e0a00 */
[----:B------:R-:W-:Y:S02]  /*117a0*/  IMAD R9, R6, R4, R9 ;  /* 0x0000000406097224 */ /* 0x000fe400078e0209 */
[----:B------:R-:W-:Y:S02]  /*117b0*/  IMAD R6, R8, UR4, RZ ;  /* 0x0000000408067c24 */ /* 0x000fe4000f8e02ff */
[----:B------:R-:W-:Y:S01]  /*117c0*/  IMAD.MOV.U32 R4, RZ, RZ, R0 ;  /* 0x000000ffff047224 */ /* 0x000fe200078e0000 */
[----:B------:R3:W-:Y:S01]  /*117d0*/  STL [R1+0x8], R9 ;  /* 0x0000080901007387 */ /* 0x0007e20000100800 */
[C---:B------:R-:W-:Y:S02]  /*117e0*/  IMAD R0, R7.reuse, UR5, R6 ;  /* 0x0000000507007c24 */ /* 0x040fe4000f8e0206 */
[----:B------:R-:W-:-:S04]  /*117f0*/  IMAD.WIDE.U32 R4, R7, UR4, R4 ;  /* 0x0000000407047c25 */ /* 0x000fc8000f8e0004 */
[----:B------:R-:W-:Y:S01]  /*11800*/  IMAD.IADD R0, R5, 0x1, R0 ;  /* 0x0000000105007824 */ /* 0x000fe200078e0200 */
[----:B------:R-:W-:-:S04]  /*11810*/  LEA R2, P0, R4, R2, 0x2 ;  /* 0x0000000204027211 */ /* 0x000fc800078010ff */
[----:B------:R-:W-:-:S05]  /*11820*/  LEA.HI.X R3, R4, R3, R0, 0x2, P0 ;  /* 0x0000000304037211 */ /* 0x000fca00000f1400 */
[----:B------:R3:W5:Y:S04]  /*11830*/  LDG.E R17, desc[UR6][R2.64] ;  /* 0x0000000602117981 */ /* 0x000768000c1e1900 */
.L_x_1560:
[----:B0-----:R-:W2:Y:S04]  /*11840*/  LDL R7, [R1] ;  /* 0x0000000001077983 */ /* 0x001ea80000100800 */
[----:B----4-:R-:W2:Y:S04]  /*11850*/  LDL R0, [R1+0x4] ;  /* 0x0000040001007983 */ /* 0x010ea80000100800 */
[----:B---3--:R-:W3:Y:S01]  /*11860*/  LDL R2, [R1+0x10] ;  /* 0x0000100001027983 */ /* 0x008ee20000100800 */
[----:B--2---:R-:W-:Y:S01]  /*11870*/  IMAD R0, R0, 0x8, R7 ;  /* 0x0000000800007824 */ /* 0x004fe200078e0207 */
[----:B---3--:R-:W-:-:S04]  /*11880*/  SHF.L.U32 R2, R2, 0x1f, RZ ;  /* 0x0000001f02027819 */ /* 0x008fc800000006ff */
[----:B------:R-:W0:Y:S02]  /*11890*/  SYNCS.PHASECHK.TRANS64.TRYWAIT P0, [R0+URZ+0x30840], R2 ;  /* 0x03084002000075a7 */ /* 0x000e24000800017f */
[----:B0-----:R-:W-:Y:S05]  /*118a0*/  @!P0 BRA `(.L_x_1561) ;  /* 0x0000005800a08947 */ /* 0x001fea0003800000 */
.L_x_1678:
[----:B------:R-:W2:Y:S02]  /*118b0*/  S2R R3, SR_TID.X ;  /* 0x0000000000037919 */ /* 0x000ea40000002100 */
[----:B--2---:R-:W-:-:S04]  /*118c0*/  LOP3.LUT R3, R3, 0x7f, RZ, 0xc0, !PT ;  /* 0x0000007f03037812 */ /* 0x004fc800078ec0ff */
[----:B------:R-:W-:-:S13]  /*118d0*/  ISETP.NE.AND P0, PT, R3, RZ, PT ;  /* 0x000000ff0300720c */ /* 0x000fda0003f05270 */
        /* <DEDUP_REMOVED lines=8> */
.L_x_1562:
[----:B0-----:R-:W2:Y:S04]  /*11960*/  LDL R2, [R1+0x14] ;  /* 0x0000140001027983 */ /* 0x001ea80000100800 */
[----:B------:R-:W3:Y:S04]  /*11970*/  LDL R4, [R1] ;  /* 0x0000000001047983 */ /* 0x000ee80000100800 */
[----:B------:R-:W3:Y:S04]  /*11980*/  LDL R3, [R1+0x4] ;  /* 0x0000040001037983 */ /* 0x000ee80000100800 */
[----:B------:R-:W4:Y:S01]  /*11990*/  LDL R5, [R1+0x8] ;  /* 0x0000080001057983 */ /* 0x000f220000100800 */
[----:B------:R-:W-:-:S02]  /*119a0*/  R2UR UR9, R0 ;  /* 0x00000000000972ca */ /* 0x000fc400000e0000 */
[----:B--2---:R-:W-:Y:S02]  /*119b0*/  R2UR UR5, R2 ;  /* 0x00000000020572ca */ /* 0x004fe400000e0000 */
[----:B------:R-:W2:Y:S01]  /*119c0*/  LDL.LU R2, [R1+0x18] ;  /* 0x0000180001027983 */ /* 0x000ea20000300800 */
[----:B---3--:R-:W-:Y:S01]  /*119d0*/  IMAD R0, R3, 0x8000, R4 ;  /* 0x0000800003007824 */ /* 0x008fe200078e0204 */
[----:B----4-:R-:W-:-:S04]  /*119e0*/  R2UR UR11, R5 ;  /* 0x00000000050b72ca */ /* 0x010fc800000e0000 */
[----:B------:R-:W-:Y:S01]  /*119f0*/  R2UR UR14, R0 ;  /* 0x00000000000e72ca */ /* 0x000fe200000e0000 */
[----:B------:R-:W-:Y:S01]  /*11a00*/  UIADD3 UR4, UP0, UR36, 0x370, URZ ;  /* 0x0000037024047890 */ /* 0x000fe2000ff1e03f */
[----:B------:R-:W-:Y:S02]  /*11a10*/  R2UR UR12, R18 ;  /* 0x00000000120c72ca */ /* 0x000fe400000e0000 */
[----:B-----5:R-:W-:Y:S01]  /*11a20*/  R2UR UR13, R17 ;  /* 0x00000000110d72ca */ /* 0x020fe200000e0000 */
[----:B------:R-:W-:Y:S01]  /*11a30*/  UIADD3 UR9, UR9, 0x30830, URZ ;  /* 0x0003083009097890 */ /* 0x000fe2000fffe03f */
[----:B------:R-:W-:-:S03]  /*11a40*/  PLOP3.LUT P0, PT, PT, PT, PT, 0x80, 0x0 ;  /* 0x000000000000781c */ /* 0x000fc60003f0f070 */
[----:B------:R-:W-:-:S04]  /*11a50*/  ULEA UR11, UR11, UR5, 0x6 ;  /* 0x000000050b0b7291 */ /* 0x000fc8000f8e303f */
[----:B------:R-:W-:Y:S02]  /*11a60*/  UIADD3 UR8, UR14, 0x20400, URZ ;  /* 0x000204000e087890 */ /* 0x000fe4000fffe03f */
[----:B------:R-:W-:Y:S02]  /*11a70*/  UIADD3.X UR5, URZ, UR37, URZ, UP0, !UPT ;  /* 0x000000253f057290 */ /* 0x000fe400087fe43f */
[----:B------:R-:W-:Y:S02]  /*11a80*/  UIADD3 UR15, UR14, 0x22400, URZ ;  /* 0x000224000e0f7890 */ /* 0x000fe4000fffe03f */
[----:B------:R-:W-:Y:S01]  /*11a90*/  UIADD3 UR17, UR14, 0x24400, URZ ;  /* 0x000244000e117890 */ /* 0x000fe2000fffe03f */
[----:B------:R-:W-:Y:S01]  /*11aa0*/  UMOV UR10, URZ ;  /* 0x0000003f000a7c82 */ /* 0x000fe20008000000 */
[----:B------:R-:W-:Y:S01]  /*11ab0*/  UMOV UR6, 0x0 ;  /* 0x0000000000067882 */ /* 0x000fe20000000000 */
[----:B------:R-:W-:Y:S01]  /*11ac0*/  UMOV UR7, 0x14f00000 ;  /* 0x14f0000000077882 */ /* 0x000fe20000000000 */
[----:B------:R-:W-:Y:S01]  /*11ad0*/  UMOV UR16, 0x40 ;  /* 0x0000004000107882 */ /* 0x000fe20000000000 */
[----:B------:R-:W-:Y:S01]  /*11ae0*/  UIADD3 UR18, UR14, 0x26400, URZ ;  /* 0x000264000e127890 */ /* 0x000fe2000fffe03f */
[----:B------:R0:W-:Y:S02]  /*11af0*/  UTMALDG.4D [UR8], [UR4], desc[UR6] ;  /* 0x00000608040075b4 */ /* 0x0001e40008019000 */
[----:B------:R-:W-:Y:S01]  /*11b00*/  UMOV UR14, 0x80 ;  /* 0x00000080000e7882 */ /* 0x000fe20000000000 */
[----:B0-----:R-:W-:Y:S01]  /*11b10*/  UMOV UR8, UR15 ;  /* 0x0000000f00087c82 */ /* 0x001fe20008000000 */
[----:B------:R-:W-:-:S02]  /*11b20*/  UMOV UR10, UR16 ;  /* 0x00000010000a7c82 */ /* 0x000fc40008000000 */
[----:B------:R0:W-:Y:S02]  /*11b30*/  UTMALDG.4D [UR8], [UR4], desc[UR6] ;  /* 0x00000608040075b4 */ /* 0x0001e40008019000 */
[----:B0-----:R-:W-:Y:S01]  /*11b40*/  UMOV UR8, UR17 ;  /* 0x0000001100087c82 */ /* 0x001fe20008000000 */
[----:B------:R-:W-:Y:S01]  /*11b50*/  UMOV UR10, UR14 ;  /* 0x0000000e000a7c82 */ /* 0x000fe20008000000 */
[----:B------:R-:W-:Y:S01]  /*11b60*/  UMOV UR14, 0xc0 ;  /* 0x000000c0000e7882 */ /* 0x000fe20000000000 */
[----:B------:R0:W-:Y:S02]  /*11b70*/  UTMALDG.4D [UR8], [UR4], desc[UR6] ;  /* 0x00000608040075b4 */ /* 0x0001e40008019000 */
[----:B0-----:R-:W-:Y:S01]  /*11b80*/  UMOV UR8, UR18 ;  /* 0x0000001200087c82 */ /* 0x001fe20008000000 */
[----:B------:R-:W-:Y:S02]  /*11b90*/  UMOV UR10, UR14 ;  /* 0x0000000e000a7c82 */ /* 0x000fe40008000000 */
[----:B------:R3:W-:Y:S01]  /*11ba0*/  UTMALDG.4D [UR8], [UR4], desc[UR6] ;  /* 0x00000608040075b4 */ /* 0x0007e20008019000 */
[----:B--2---:R-:W-:-:S04]  /*11bb0*/  LOP3.LUT R2, R2, 0xfffffffe, RZ, 0xc0, !PT ;  /* 0xfffffffe02027812 */ /* 0x004fc800078ec0ff */
[----:B------:R-:W-:-:S05]  /*11bc0*/  @P0 LOP3.LUT R2, R2, 0x1, RZ, 0xfc, !PT ;  /* 0x0000000102020812 */ /* 0x000fca00078efcff */
[----:B------:R3:W-:Y:S01]  /*11bd0*/  STL [R1+0x18], R2 ;  /* 0x0000180201007387 */ /* 0x0007e20000100800 */
[----:B------:R-:W-:Y:S01]  /*11be0*/  NOP ;  /* 0x0000000000007918 */ /* 0x000fe20000000000 */
.L_x_1558:
[----:B---3--:R-:W3:Y:S04]  /*11bf0*/  LDL R2, [R1] ;  /* 0x0000000001027983 */ /* 0x008ee80000100800 */
[----:B------:R-:W4:Y:S01]  /*11c00*/  LDL.LU R3, [R1+0x34] ;  /* 0x0000340001037983 */ /* 0x000f220000300800 */
[----:B------:R-:W-:Y:S05]  /*11c10*/  WARPSYNC.ALL ;  /* 0x0000000000007948 */ /* 0x000fea0003800000 */
[----:B------:R-:W-:Y:S01]  /*11c20*/  ULDC.64 UR4, c[0x0][0x298] ;  /* 0x0000a60000047ab9 */ /* 0x000fe20000000a00 */
[----:B------:R-:W-:Y:S01]  /*11c30*/  BSSY B6, `(.L_x_1563) ;  /* 0x000001c000067945 */ /* 0x000fe20003800000 */
[----:B------:R-:W-:Y:S01]  /*11c40*/  BAR.SYNC.DEFER_BLOCKING 0x8, 0x180 ;  /* 0x0206000000007b1d */ /* 0x000fe20000010000 */
[----:B---3--:R-:W-:Y:S01]  /*11c50*/  VIADD R2, R2, 0x10400 ;  /* 0x0001040002027836 */ /* 0x008fe20000000000 */
[----:B----4-:R-:W-:-:S04]  /*11c60*/  SHF.R.S32.HI R0, RZ, 0x1f, R3 ;  /* 0x0000001fff007819 */ /* 0x010fc80000011403 */
[----:B------:R-:W-:Y:S01]  /*11c70*/  LOP3.LUT P0, RZ, R2, 0x3ff, RZ, 0xc0, !PT ;  /* 0x000003ff02ff7812 */ /* 0x000fe2000780c0ff */
[----:B------:R-:W-:-:S04]  /*11c80*/  IMAD R0, R0, UR4, RZ ;  /* 0x0000000400007c24 */ /* 0x000fc8000f8e02ff */
[C---:B------:R-:W-:Y:S02]  /*11c90*/  IMAD R0, R3.reuse, UR5, R0 ;  /* 0x0000000503007c24 */ /* 0x040fe4000f8e0200 */
[----:B------:R-:W-:-:S04]  /*11ca0*/  IMAD.WIDE.U32 R2, R3, UR4, RZ ;  /* 0x0000000403027c25 */ /* 0x000fc8000f8e00ff */
[----:B------:R-:W-:Y:S01]  /*11cb0*/  IMAD.IADD R0, R3, 0x1, R0 ;  /* 0x0000000103007824 */ /* 0x000fe200078e0200 */
[----:B------:R3:W-:Y:S04]  /*11cc0*/  STL.64 [R1+0x40], R2 ;  /* 0x0000400201007387 */ /* 0x0007e80000100a00 */
[----:B------:R3:W-:Y:S01]  /*11cd0*/  STL [R1+0x34], R0 ;  /* 0x0000340001007387 */ /* 0x0007e20000100800 */
[----:B------:R-:W-:Y:S05]  /*11ce0*/  @!P0 BRA `(.L_x_1564) ;  /* 0x0000000000408947 */ /* 0x000fea0003800000 */
[----:B---3--:R-:W-:Y:S01]  /*11cf0*/  MOV R2, 0x0 ;  /* 0x0000000000027802 */ /* 0x008fe20000000f00 */
        /* <DEDUP_REMOVED lines=15> */
.L_x_1564:
[----:B------:R-:W-:Y:S05]  /*11df0*/  BSYNC B6 ;  /* 0x0000000000067941 */ /* 0x000fea0003800000 */
.L_x_1563:
[----:B---3--:R-:W3:Y:S01]  /*11e00*/  LDL.LU R0, [R1+0x34] ;  /* 0x0000340001007983 */ /* 0x008ee20000300800 */
[----:B0-----:R-:W0:Y:S01]  /*11e10*/  LDC R7, c[0x0][0x448] ;  /* 0x00011200ff077b82 */ /* 0x001e220000000800 */
[----:B------:R-:W-:Y:S02]  /*11e20*/  ULDC.64 UR4, c[0x0][0x2d8] ;  /* 0x0000b60000047ab9 */ /* 0x000fe40000000a00 */
[----:B------:R-:W3:Y:S04]  /*11e30*/  LDL.LU.64 R2, [R1+0x40] ;  /* 0x0000400001027983 */ /* 0x000ee80000300a00 */
[----:B-12---:R-:W2:Y:S01]  /*11e40*/  LDL R9, [R1+0x2c] ;  /* 0x00002c0001097983 */ /* 0x006ea20000100800 */
[----:B------:R-:W1:Y:S01]  /*11e50*/  S2R R5, SR_TID.X ;  /* 0x0000000000057919 */ /* 0x000e620000002100 */
[----:B------:R-:W4:Y:S01]  /*11e60*/  S2R R6, SR_TID.X ;  /* 0x0000000000067919 */ /* 0x000f220000002100 */
[----:B------:R-:W-:-:S02]  /*11e70*/  SHF.R.S32.HI R4, RZ, 0x1f, R19 ;  /* 0x0000001fff047819 */ /* 0x000fc40000011413 */
[----:B-1----:R-:W-:-:S04]  /*11e80*/  LOP3.LUT R5, R5, 0x7f, RZ, 0xc0, !PT ;  /* 0x0000007f05057812 */ /* 0x002fc800078ec0ff */
[----:B------:R-:W-:Y:S01]  /*11e90*/  SHF.R.U32.HI R5, RZ, 0x3, R5 ;  /* 0x00000003ff057819 */ /* 0x000fe20000011605 */
[----:B----4-:R-:W-:-:S05]  /*11ea0*/  IMAD.SHL.U32 R8, R6, 0x10, RZ ;  /* 0x0000001006087824 */ /* 0x010fca00078e00ff */
[----:B------:R-:W-:Y:S01]  /*11eb0*/  LOP3.LUT R8, R5, 0x70, R8, 0xf8, !PT ;  /* 0x0000007005087812 */ /* 0x000fe200078ef808 */
[----:B---3--:R-:W-:Y:S01]  /*11ec0*/  IMAD.MOV.U32 R3, RZ, RZ, R0 ;  /* 0x000000ffff037224 */ /* 0x008fe200078e0000 */
[----:B------:R-:W-:-:S05]  /*11ed0*/  SHF.R.S32.HI R0, RZ, 0x1f, R18 ;  /* 0x0000001fff007819 */ /* 0x000fca0000011412 */
[----:B------:R-:W-:Y:S02]  /*11ee0*/  IMAD R0, R0, UR4, RZ ;  /* 0x0000000400007c24 */ /* 0x000fe4000f8e02ff */
[----:B------:R-:W-:-:S04]  /*11ef0*/  IMAD.WIDE.U32 R2, R18, UR4, R2 ;  /* 0x0000000412027c25 */ /* 0x000fc8000f8e0002 */
[----:B------:R-:W-:Y:S01]  /*11f00*/  IMAD R0, R18, UR5, R0 ;  /* 0x0000000512007c24 */ /* 0x000fe2000f8e0200 */
[----:B------:R-:W-:Y:S02]  /*11f10*/  ULDC.64 UR4, c[0x0][0xa00] ;  /* 0x0002800000047ab9 */ /* 0x000fe40000000a00 */
[----:B------:R-:W-:Y:S01]  /*11f20*/  ISETP.NE.U32.AND P0, PT, RZ, UR4, PT ;  /* 0x00000004ff007c0c */ /* 0x000fe2000bf05070 */
[----:B------:R-:W-:-:S03]  /*11f30*/  IMAD.IADD R3, R3, 0x1, R0 ;  /* 0x0000000103037824 */ /* 0x000fc600078e0200 */
[----:B------:R-:W-:Y:S01]  /*11f40*/  ISETP.NE.AND.EX P0, PT, RZ, UR5, PT, P0 ;  /* 0x00000005ff007c0c */ /* 0x000fe2000bf05300 */
[----:B------:R-:W-:-:S03]  /*11f50*/  ULDC.64 UR4, c[0x0][0x2e0] ;  /* 0x0000b80000047ab9 */ /* 0x000fc60000000a00 */
[----:B------:R-:W-:Y:S02]  /*11f60*/  SEL R4, R4, RZ, !P0 ;  /* 0x000000ff04047207 */ /* 0x000fe40004000000 */
[----:B------:R-:W-:Y:S02]  /*11f70*/  SEL R0, R19, RZ, !P0 ;  /* 0x000000ff13007207 */ /* 0x000fe40004000000 */
[----:B0-----:R-:W-:-:S13]  /*11f80*/  ISETP.NE.AND P0, PT, R7, 0x1, PT ;  /* 0x000000010700780c */ /* 0x001fda0003f05270 */
[----:B------:R-:W0:Y:S08]  /*11f90*/  @P0 LDC R5, c[0x0][0x44c] ;  /* 0x00011300ff050b82 */ /* 0x000e300000000800 */
[----:B------:R-:W1:Y:S01]  /*11fa0*/  @P0 LDC R6, c[0x0][0x450] ;  /* 0x00011400ff060b82 */ /* 0x000e620000000800 */
[----:B------:R-:W-:Y:S02]  /*11fb0*/  IMAD R4, R4, UR4, RZ ;  /* 0x0000000404047c24 */ /* 0x000fe4000f8e02ff */
[----:B------:R-:W-:-:S04]  /*11fc0*/  IMAD.WIDE.U32 R2, R0, UR4, R2 ;  /* 0x0000000400027c25 */ /* 0x000fc8000f8e0002 */
[----:B------:R-:W-:Y:S01]  /*11fd0*/  IMAD R4, R0, UR5, R4 ;  /* 0x0000000500047c24 */ /* 0x000fe2000f8e0204 */
[----:B------:R-:W-:Y:S01]  /*11fe0*/  ULDC.64 UR4, c[0x0][0x2d0] ;  /* 0x0000b40000047ab9 */ /* 0x000fe20000000a00 */
[----:B--2---:R-:W-:Y:S02]  /*11ff0*/  IMAD.IADD R0, R8, 0x1, R9 ;  /* 0x0000000108007824 */ /* 0x004fe400078e0209 */
[----:B------:R-:W2:Y:S01]  /*12000*/  S2R R8, SR_TID.X ;  /* 0x0000000000087919 */ /* 0x000ea20000002100 */
[----:B------:R-:W-:Y:S02]  /*12010*/  IMAD.IADD R3, R3, 0x1, R4 ;  /* 0x0000000103037824 */ /* 0x000fe400078e0204 */
[----:B0-----:R-:W-:-:S04]  /*12020*/  @P0 IMAD.HI.U32 R5, R0, R5, RZ ;  /* 0x0000000500050227 */ /* 0x001fc800078e00ff */
[----:B------:R-:W-:Y:S01]  /*12030*/  IMAD.MOV.U32 R4, RZ, RZ, R0 ;  /* 0x000000ffff047224 */ /* 0x000fe200078e0000 */
[----:B-1----:R-:W-:-:S05]  /*12040*/  @P0 SHF.R.U32.HI R4, RZ, R6, R5 ;  /* 0x00000006ff040219 */ /* 0x002fca0000011605 */
[----:B------:R-:W-:-:S04]  /*12050*/  IMAD.MOV R5, RZ, RZ, -R4 ;  /* 0x000000ffff057224 */ /* 0x000fc800078e0a04 */
[----:B------:R-:W-:Y:S01]  /*12060*/  IMAD R0, R7, R5, R0 ;  /* 0x0000000507007224 */ /* 0x000fe200078e0200 */
[----:B------:R-:W-:Y:S01]  /*12070*/  SHF.R.S32.HI R5, RZ, 0x1f, R4 ;  /* 0x0000001fff057819 */ /* 0x000fe20000011404 */
[----:B------:R-:W-:-:S04]  /*12080*/  IMAD.WIDE.U32 R2, R4, UR4, R2 ;  /* 0x0000000404027c25 */ /* 0x000fc8000f8e0002 */
[----:B------:R-:W-:-:S04]  /*12090*/  IMAD R5, R5, UR4, RZ ;  /* 0x0000000405057c24 */ /* 0x000fc8000f8e02ff */
[----:B------:R-:W-:Y:S01]  /*120a0*/  IMAD R4, R4, UR5, R5 ;  /* 0x0000000504047c24 */ /* 0x000fe2000f8e0205 */
[----:B------:R-:W-:-:S03]  /*120b0*/  ULDC.64 UR4, c[0x0][0x2c8] ;  /* 0x0000b20000047ab9 */ /* 0x000fc60000000a00 */
[----:B------:R-:W-:Y:S01]  /*120c0*/  IMAD.IADD R3, R3, 0x1, R4 ;  /* 0x0000000103037824 */ /* 0x000fe200078e0204 */
[----:B------:R-:W-:Y:S01]  /*120d0*/  SHF.R.S32.HI R4, RZ, 0x1f, R0 ;  /* 0x0000001fff047819 */ /* 0x000fe20000011400 */
[----:B--2---:R-:W-:-:S04]  /*120e0*/  IMAD.SHL.U32 R8, R8, 0x8, RZ ;  /* 0x0000000808087824 */ /* 0x004fc800078e00ff */
[----:B------:R-:W-:Y:S01]  /*120f0*/  IMAD R4, R4, UR4, RZ ;  /* 0x0000000404047c24 */ /* 0x000fe2000f8e02ff */
[----:B------:R-:W-:Y:S01]  /*12100*/  LOP3.LUT R8, R8, 0x38, RZ, 0xc0, !PT ;  /* 0x0000003808087812 */ /* 0x000fe200078ec0ff */
[----:B------:R-:W-:-:S04]  /*12110*/  IMAD.WIDE.U32 R2, R0, UR4, R2 ;  /* 0x0000000400027c25 */ /* 0x000fc8000f8e0002 */
[----:B------:R-:W-:Y:S01]  /*12120*/  IMAD R4, R0, UR5, R4 ;  /* 0x0000000500047c24 */ /* 0x000fe2000f8e0204 */
[C---:B------:R-:W-:Y:S01]  /*12130*/  LOP3.LUT R12, R8.reuse, 0x40, RZ, 0xfc, !PT ;  /* 0x00000040080c7812 */ /* 0x040fe200078efcff */
[----:B------:R-:W-:Y:S01]  /*12140*/  ULDC.64 UR4, c[0x0][0x280] ;  /* 0x0000a00000047ab9 */ /* 0x000fe20000000a00 */
[C---:B------:R-:W-:Y:S01]  /*12150*/  LOP3.LUT R11, R8.reuse, 0x80, RZ, 0xfc, !PT ;  /* 0x00000080080b7812 */ /* 0x040fe200078efcff */
[----:B------:R-:W-:Y:S01]  /*12160*/  IMAD.IADD R3, R3, 0x1, R4 ;  /* 0x0000000103037824 */ /* 0x000fe200078e0204 */
[----:B------:R-:W-:Y:S02]  /*12170*/  LOP3.LUT R8, R8, 0xc0, RZ, 0xfc, !PT ;  /* 0x000000c008087812 */ /* 0x000fe400078efcff */
[----:B------:R-:W-:Y:S01]  /*12180*/  LEA R4, P0, R2, UR4, 0x1 ;  /* 0x0000000402047c11 */ /* 0x000fe2000f8008ff */
[----:B------:R-:W-:Y:S02]  /*12190*/  ULDC UR4, c[0x0][0x2b8] ;  /* 0x0000ae0000047ab9 */ /* 0x000fe40000000800 */
[----:B------:R-:W-:-:S02]  /*121a0*/  ISETP.GE.AND P3, PT, R8, UR4, PT ;  /* 0x0000000408007c0c */ /* 0x000fc4000bf66270 */
[----:B------:R0:W5:Y:S01]  /*121b0*/  LDL R8, [R1+0x20] ;  /* 0x0000200001087983 */ /* 0x0001620000100800 */
[----:B------:R-:W1:Y:S01]  /*121c0*/  S2R R5, SR_TID.X ;  /* 0x0000000000057919 */ /* 0x000e620000002100 */
[----:B------:R-:W-:Y:S02]  /*121d0*/  LEA.HI.X R3, R2, UR5, R3, 0x1, P0 ;  /* 0x0000000502037c11 */ /* 0x000fe400080f0c03 */
[----:B------:R-:W-:Y:S02]  /*121e0*/  ISETP.GE.AND P1, PT, R12, UR4, PT ;  /* 0x000000040c007c0c */ /* 0x000fe4000bf26270 */
[----:B------:R-:W-:Y:S01]  /*121f0*/  ISETP.GE.AND P2, PT, R11, UR4, PT ;  /* 0x000000040b007c0c */ /* 0x000fe2000bf46270 */
[----:B-1----:R-:W-:-:S05]  /*12200*/  IMAD.SHL.U32 R10, R5, 0x8, RZ ;  /* 0x00000008050a7824 */ /* 0x002fca00078e00ff */
[----:B------:R-:W-:-:S04]  /*12210*/  LOP3.LUT R10, R10, 0x38, RZ, 0xc0, !PT ;  /* 0x000000380a0a7812 */ /* 0x000fc800078ec0ff */
[----:B------:R-:W-:Y:S01]  /*12220*/  ISETP.GE.AND P0, PT, R10, UR4, PT ;  /* 0x000000040a007c0c */ /* 0x000fe2000bf06270 */
[----:B------:R-:W-:-:S03]  /*12230*/  UMOV UR4, 0xffffffff ;  /* 0xffffffff00047882 */ /* 0x000fc60000000000 */
[----:B0-----:R-:W-:Y:S09]  /*12240*/  BRA.DIV UR4, `(.L_x_1565) ;  /* 0x00000052044c7947 */ /* 0x001ff2000b800000 */
[----:B------:R-:W0:Y:S02]  /*12250*/  S2R R6, SR_TID.X ;  /* 0x0000000000067919 */ /* 0x000e240000002100 */
[----:B0-----:R-:W-:Y:S02]  /*12260*/  LOP3.LUT R9, R6, 0x7f, RZ, 0xc0, !PT ;  /* 0x0000007f06097812 */ /* 0x001fe400078ec0ff */
[----:B------:R-:W2:Y:S04]  /*12270*/  LDL.LU R6, [R1+0x30] ;  /* 0x0000300001067983 */ /* 0x000ea80000300800 */
[----:B------:R-:W3:Y:S01]  /*12280*/  LDL.LU R11, [R1+0x2c] ;  /* 0x00002c00010b7983 */ /* 0x000ee20000300800 */
[----:B------:R-:W-:Y:S01]  /*12290*/  SHF.R.U32.HI R9, RZ, 0x3, R9 ;  /* 0x00000003ff097819 */ /* 0x000fe20000011609 */
[----:B------:R-:W-:Y:S01]  /*122a0*/  ULDC.64 UR4, c[0x0][0x208] ;  /* 0x0000820000047ab9 */ /* 0x000fe20000000a00 */
[----:B--2---:R-:W-:-:S02]  /*122b0*/  IMAD R2, R6, R7, RZ ;  /* 0x0000000706027224 */ /* 0x004fc400078e02ff */
[----:B------:R-:W0:Y:S01]  /*122c0*/  SHFL.IDX PT, R7, R4, RZ, 0x181f ;  /* 0x00181fff04077589 */ /* 0x000e2200000e0000 */
[----:B---3--:R-:W-:-:S03]  /*122d0*/  IMAD.IADD R0, R9, 0x1, R11 ;  /* 0x0000000109007824 */ /* 0x008fc600078e020b */
[----:B------:R-:W1:Y:S01]  /*122e0*/  SHFL.IDX PT, R6, R3, RZ, 0x181f ;  /* 0x00181fff03067589 */ /* 0x000e6200000e0000 */
[C---:B------:R-:W-:Y:S01]  /*122f0*/  VIADD R5, R0.reuse, 0x10 ;  /* 0x0000001000057836 */ /* 0x040fe20000000000 */
[----:B------:R-:W-:-:S13]  /*12300*/  ISETP.GE.AND P5, PT, R0, R2, PT ;  /* 0x000000020000720c */ /* 0x000fda0003fa6270 */
[----:B0-----:R-:W-:-:S05]  /*12310*/  @!P5 LEA R7, P4, R10, R7, 0x1 ;  /* 0x000000070a07d211 */ /* 0x001fca00078808ff */
[----:B-1----:R-:W-:-:S05]  /*12320*/  @!P5 IMAD.X R6, RZ, RZ, R6, P4 ;  /* 0x000000ffff06d224 */ /* 0x002fca00020e0606 */
[----:B------:R-:W-:-:S04]  /*12330*/  @!P5 LOP3.LUT R7, R7, R6, RZ, 0x3c, !PT ;  /* 0x000000060707d212 */ /* 0x000fc800078e3cff */
[----:B------:R-:W-:-:S04]  /*12340*/  @!P5 LOP3.LUT R6, R7, R6, RZ, 0x3c, !PT ;  /* 0x000000060706d212 */ /* 0x000fc800078e3cff */
[----:B------:R-:W-:-:S05]  /*12350*/  @!P5 LOP3.LUT R7, R7, R6, RZ, 0x3c, !PT ;  /* 0x000000060707d212 */ /* 0x000fca00078e3cff */
[----:B------:R-:W-:Y:S01]  /*12360*/  @!PT LDS RZ, [RZ] ;  /* 0x00000000fffff984 */ /* 0x000fe20000000800 */
[----:B-----5:R-:W-:Y:S04]  /*12370*/  @!P5 LDGSTS.E.BYPASS.LTC128B.128 [R8+0x10400], desc[UR4][R6.64], !P0 ;  /* 0x104000000608dfae */ /* 0x020fe8000c101d44 */
[----:B------:R-:W-:Y:S04]  /*12380*/  @!P5 LDGSTS.E.BYPASS.LTC128B.128 [R8+0x14400], desc[UR4][R6.64+0x80], !P1 ;  /* 0x144000800608dfae */ /* 0x000fe8000c901d44 */
[----:B------:R-:W-:Y:S04]  /*12390*/  @!P5 LDGSTS.E.BYPASS.LTC128B.128 [R8+0x18400], desc[UR4][R6.64+0x100], !P2 ;  /* 0x184001000608dfae */ /* 0x000fe8000d101d44 */
[----:B------:R0:W-:Y:S01]  /*123a0*/  @!P5 LDGSTS.E.BYPASS.LTC128B.128 [R8+0x1c400], desc[UR4][R6.64+0x180], !P3 ;  /* 0x1c4001800608dfae */ /* 0x0001e2000d901d44 */
[----:B------:R-:W-:Y:S01]  /*123b0*/  ISETP.GE.AND P5, PT, R5, R2, PT ;  /* 0x000000020500720c */ /* 0x000fe20003fa6270 */
[----:B------:R-:W-:-:S02]  /*123c0*/  VIADD R5, R0, 0x20 ;  /* 0x0000002000057836 */ /* 0x000fc40000000000 */
        /* <DEDUP_REMOVED lines=67> */
[----:B------:R-:W-:Y:S02]  /*12800*/  @!P5 IMAD.X R6, RZ, RZ, R5, P4 ;  /* 0x000000ffff06d224 */ /* 0x000fe400020e0605 */
[----:B------:R0:W1:Y:S03]  /*12810*/  SHFL.IDX PT, R5, R3, 0x7, 0x181f ;  /* 0x00f81f0003057f89 */ /* 0x00006600000e0000 */
[-C--:B------:R-:W-:Y:S01]  /*12820*/  @!P5 LOP3.LUT R7, R7, R6.reuse, RZ, 0x3c, !PT ;  /* 0x000000060707d212 */ /* 0x080fe200078e3cff */
[----:B------:R0:W2:Y:S03]  /*12830*/  SHFL.IDX PT, R3, R4, 0x7, 0x181f ;  /* 0x00f81f0004037f89 */ /* 0x0000a600000e0000 */
[----:B------:R-:W-:-:S04]  /*12840*/  @!P5 LOP3.LUT R6, R7, R6, RZ, 0x3c, !PT ;  /* 0x000000060706d212 */ /* 0x000fc800078e3cff */
[----:B------:R-:W-:-:S05]  /*12850*/  @!P5 LOP3.LUT R7, R7, R6, RZ, 0x3c, !PT ;  /* 0x000000060707d212 */ /* 0x000fca00078e3cff */
[----:B------:R0:W-:Y:S04]  /*12860*/  @!P5 LDGSTS.E.BYPASS.LTC128B.128 [R8+0x13400], desc[UR4][R6.64], !P0 ;  /* 0x134000000608dfae */ /* 0x0001e8000c101d44 */
[----:B------:R0:W-:Y:S04]  /*12870*/  @!P5 LDGSTS.E.BYPASS.LTC128B.128 [R8+0x17400], desc[UR4][R6.64+0x80], !P1 ;  /* 0x174000800608dfae */ /* 0x0001e8000c901d44 */
[----:B------:R0:W-:Y:S04]  /*12880*/  @!P5 LDGSTS.E.BYPASS.LTC128B.128 [R8+0x1b400], desc[UR4][R6.64+0x100], !P2 ;  /* 0x1b4001000608dfae */ /* 0x0001e8000d101d44 */
[----:B-12---:R0:W-:Y:S02]  /*12890*/  @!P5 LDGSTS.E.BYPASS.LTC128B.128 [R8+0x1f400], desc[UR4][R6.64+0x180], !P3 ;  /* 0x1f4001800608dfae */ /* 0x0061e4000d901d44 */
.L_x_1695:
[----:B------:R-:W-:Y:S01]  /*128a0*/  VIADD R0, R0, 0x70 ;  /* 0x0000007000007836 */ /* 0x000fe20000000000 */
[----:B------:R-:W-:Y:S04]  /*128b0*/  BSSY B0, `(.L_x_1566) ;  /* 0x000000d000007945 */ /* 0x000fe80003800000 */
[----:B------:R-:W-:-:S13]  /*128c0*/  ISETP.GE.AND P4, PT, R0, R2, PT ;  /* 0x000000020000720c */ /* 0x000fda0003f86270 */
[----:B------:R-:W-:Y:S05]  /*128d0*/  @P4 BRA `(.L_x_1567) ;  /* 0x0000000000284947 */ /* 0x000fea0003800000 */
[----:B------:R-:W-:Y:S01]  /*128e0*/  LEA R2, P4, R10, R3, 0x1 ;  /* 0x000000030a027211 */ /* 0x000fe200078808ff */
[----:B------:R-:W-:-:S04]  /*128f0*/  ULDC.64 UR4, c[0x0][0x208] ;  /* 0x0000820000047ab9 */ /* 0x000fc80000000a00 */
[----:B0-----:R-:W-:-:S05]  /*12900*/  IMAD.X R3, RZ, RZ, R5, P4 ;  /* 0x000000ffff037224 */ /* 0x001fca00020e0605 */
[----:B------:R-:W-:Y:S01]  /*12910*/  @!PT LDS RZ, [RZ] ;  /* 0x00000000fffff984 */ /* 0x000fe20000000800 */
[----:B------:R-:W-:Y:S01]  /*12920*/  @!PT LDS RZ, [RZ] ;  /* 0x00000000fffff984 */ /* 0x000fe20000000800 */
[----:B------:R-:W-:Y:S01]  /*12930*/  @!PT LDS RZ, [RZ] ;  /* 0x00000000fffff984 */ /* 0x000fe20000000800 */
[----:B------:R1:W-:Y:S04]  /*12940*/  LDGSTS.E.BYPASS.LTC128B.128 [R8+0x13c00], desc[UR4][R2.64], !P0 ;  /* 0x13c0000002087fae */ /* 0x0003e8000c101d44 */
[----:B------:R1:W-:Y:S04]  /*12950*/  LDGSTS.E.BYPASS.LTC128B.128 [R8+0x17c00], desc[UR4][R2.64+0x80], !P1 ;  /* 0x17c0008002087fae */ /* 0x0003e8000c901d44 */
[----:B------:R1:W-:Y:S04]  /*12960*/  LDGSTS.E.BYPASS.LTC128B.128 [R8+0x1bc00], desc[UR4][R2.64+0x100], !P2 ;  /* 0x1bc0010002087fae */ /* 0x0003e8000d101d44 */
[----:B------:R1:W-:Y:S02]  /*12970*/  LDGSTS.E.BYPASS.LTC128B.128 [R8+0x1fc00], desc[UR4][R2.64+0x180], !P3 ;  /* 0x1fc0018002087fae */ /* 0x0003e4000d901d44 */
.L_x_1567:
[----:B------:R-:W-:Y:S05]  /*12980*/  BSYNC B0 ;  /* 0x0000000000007941 */ /* 0x000fea0003800000 */
.L_x_1566:
[----:B01----:R-:W2:Y:S01]  /*12990*/  LDL R8, [R1] ;  /* 0x0000000001087983 */ /* 0x003ea20000100800 */
[----:B------:R-:W-:Y:S01]  /*129a0*/  PLOP3.LUT P0, PT, PT, PT, PT, 0x80, 0x0 ;  /* 0x000000000000781c */ /* 0x000fe20003f0f070 */
[----:B------:R-:W-:Y:S01]  /*129b0*/  NOP ;  /* 0x0000000000007918 */ /* 0x000fe20000000000 */
[----:B--2---:R-:W-:-:S11]  /*129c0*/  VIADD R10, R8, 0x30800 ;  /* 0x00030800080a7836 */ /* 0x004fd60000000000 */
.L_x_1568:
[----:B------:R-:W2:Y:S01]  /*129d0*/  LDL R2, [R1] ;  /* 0x0000000001027983 */ /* 0x000ea20000100800 */
        /* <DEDUP_REMOVED lines=18> */
.L_x_1696:
[----:B------:R-:W-:Y:S05]  /*12b00*/  BSYNC B0 ;  /* 0x0000000000007941 */ /* 0x000fea0003800000 */
.L_x_1569:
[----:B------:R-:W2:Y:S04]  /*12b10*/  LDL R3, [R1+0x28] ;  /* 0x0000280001037983 */ /* 0x000ea80000100800 */
[----:B0-----:R-:W3:Y:S01]  /*12b20*/  LDL R2, [R1+0x24] ;  /* 0x0000240001027983 */ /* 0x001ee20000100800 */
[----:B------:R-:W-:Y:S01]  /*12b30*/  BSSY B0, `(.L_x_1571) ;  /* 0x00002b1000007945 */ /* 0x000fe20003800000 */
[----:B--2---:R-:W-:-:S05]  /*12b40*/  VIADD R0, R3, 0xfffffffe ;  /* 0xfffffffe03007836 */ /* 0x004fca0000000000 */
[----:B---3--:R-:W-:-:S13]  /*12b50*/  ISETP.GE.AND P0, PT, R0, R2, PT ;  /* 0x000000020000720c */ /* 0x008fda0003f06270 */
[----:B------:R-:W-:Y:S05]  /*12b60*/  @!P0 BRA `(.L_x_1572) ;  /* 0x0000002800b48947 */ /* 0x000fea0003800000 */
[----:B------:R-:W-:Y:S01]  /*12b70*/  LOP3.LUT R8, RZ, R2, RZ, 0x33, !PT ;  /* 0x00000002ff087212 */ /* 0x000fe200078e33ff */
[----:B------:R-:W-:Y:S01]  /*12b80*/  IMAD.MOV R2, RZ, RZ, -R3 ;  /* 0x000000ffff027224 */ /* 0x000fe200078e0a03 */
[----:B------:R-:W-:Y:S04]  /*12b90*/  BSSY B2, `(.L_x_1573) ;  /* 0x00000e9000027945 */ /* 0x000fe80003800000 */
[----:B------:R-:W-:-:S05]  /*12ba0*/  VIADDMNMX R8, R2, 0x1, R8, !PT ;  /* 0x0000000102087846 */ /* 0x000fca0007800108 */
[----:B------:R-:W-:-:S05]  /*12bb0*/  IMAD.IADD R2, R3, 0x1, R8 ;  /* 0x0000000103027824 */ /* 0x000fca00078e0208 */
[----:B------:R-:W-:-:S04]  /*12bc0*/  LOP3.LUT R2, R2, 0x1, RZ, 0xc0, !PT ;  /* 0x0000000102027812 */ /* 0x000fc800078ec0ff */
[----:B------:R-:W-:-:S13]  /*12bd0*/  ISETP.NE.U32.AND P0, PT, R2, 0x1, PT ;  /* 0x000000010200780c */ /* 0x000fda0003f05070 */
[----:B------:R-:W-:Y:S05]  /*12be0*/  @P0 BRA `(.L_x_1574) ;  /* 0x0000000c008c0947 */ /* 0x000fea0003800000 */
[----:B------:R-:W2:Y:S04]  /*12bf0*/  LDL R5, [R1+0x18] ;  /* 0x0000180001057983 */ /* 0x000ea80000100800 */
[----:B------:R-:W3:Y:S04]  /*12c00*/  LDL R4, [R1+0x4] ;  /* 0x0000040001047983 */ /* 0x000ee80000100800 */
[----:B------:R-:W4:Y:S01]  /*12c10*/  LDL R3, [R1+0x10] ;  /* 0x0000100001037983 */ /* 0x000f220000100800 */
[----:B------:R-:W-:Y:S01]  /*12c20*/  BSSY B1, `(.L_x_1575) ;  /* 0x00000db000017945 */ /* 0x000fe20003800000 */
[----:B--2---:R-:W-:Y:S01]  /*12c30*/  LOP3.LUT P1, RZ, R5, 0x1, RZ, 0xc0, !PT ;  /* 0x0000000105ff7812 */ /* 0x004fe2000782c0ff */
[----:B---3--:R-:W-:-:S05]  /*12c40*/  VIADD R7, R4, 0x1 ;  /* 0x0000000104077836 */ /* 0x008fca0000000000 */
[----:B------:R-:W-:-:S04]  /*12c50*/  ISETP.NE.AND P0, PT, R7, 0x2, PT ;  /* 0x000000020700780c */ /* 0x000fc80003f05270 */
[----:B------:R-:W-:Y:S02]  /*12c60*/  SEL R9, RZ, 0x1, P0 ;  /* 0x00000001ff097807 */ /* 0x000fe40000000000 */
        /* <DEDUP_REMOVED lines=28> */
.L_x_1577:
[----:B------:R-:W2:Y:S01]  /*12e30*/  LDL R2, [R1] ;  /* 0x0000000001027983 */ /* 0x000ea20000100800 */
[----:B------:R-:W-:Y:S01]  /*12e40*/  BSSY B3, `(.L_x_1578) ;  /* 0x0000005000037945 */ /* 0x000fe20003800000 */
[----:B--2---:R-:W-:Y:S01]  /*12e50*/  IMAD R3, R7, 0x8, R2 ;  /* 0x0000000807037824 */ /* 0x004fe200078e0202 */
[----:B------:R-:W-:-:S04]  /*12e60*/  SHF.L.U32 R2, R9, 0x1f, RZ ;  /* 0x0000001f09027819 */ /* 0x000fc800000006ff */
[----:B------:R-:W1:Y:S02]  /*12e70*/  SYNCS.PHASECHK.TRANS64.TRYWAIT P0, [R3+URZ+0x30840], R2 ;  /* 0x03084002030075a7 */ /* 0x000e64000800017f */
[----:B-1----:R-:W-:Y:S05]  /*12e80*/  @!P0 BRA `(.L_x_1579) ;  /* 0x0000005000748947 */ /* 0x002fea0003800000 */
.L_x_1697:
[----:B------:R-:W-:Y:S05]  /*12e90*/  BSYNC B3 ;  /* 0x0000000000037941 */ /* 0x000fea0003800000 */
.L_x_1578:
        /* <DEDUP_REMOVED lines=12> */
.L_x_1581:
[----:B------:R-:W-:Y:S05]  /*12f60*/  BSYNC B3 ;  /* 0x0000000000037941 */ /* 0x000fea0003800000 */
.L_x_1580:
[----:B------:R-:W2:Y:S04]  /*12f70*/  LDL R5, [R1] ;  /* 0x0000000001057983 */ /* 0x000ea80000100800 */
        /* <DEDUP_REMOVED lines=12> */
.L_x_1582:
        /* <DEDUP_REMOVED lines=16> */
.L_x_1583:
        /* <DEDUP_REMOVED lines=16> */
.L_x_1584:
        /* <DEDUP_REMOVED lines=16> */
.L_x_1585:
        /* <DEDUP_REMOVED lines=17> */
.L_x_1698:
[----:B------:R-:W-:Y:S05]  /*13450*/  BSYNC B3 ;  /* 0x0000000000037941 */ /* 0x000fea0003800000 */
.L_x_1586:
[----:B------:R-:W-:Y:S01]  /*13460*/  BSSY B3, `(.L_x_1588) ;  /* 0x000000e000037945 */ /* 0x000fe20003800000 */
[----:B------:R-:W-:Y:S02]  /*13470*/  IMAD.MOV.U32 R12, RZ, RZ, 0x0 ;  /* 0x00000000ff0c7424 */ /* 0x000fe400078e00ff */
[----:B------:R-:W-:Y:S01]  /*13480*/  IMAD.MOV.U32 R13, RZ, RZ, 0x14f00000 ;  /* 0x14f00000ff0d7424 */ /* 0x000fe200078e00ff */
[----:B------:R-:W-:Y:S06]  /*13490*/  @P1 BRA `(.L_x_1589) ;  /* 0x0000000000281947 */ /* 0x000fec0003800000 */
[----:B0-----:R-:W2:Y:S04]  /*134a0*/  LDL R3, [R1] ;  /* 0x0000000001037983 */ /* 0x001ea80000100800 */
        /* <DEDUP_REMOVED lines=9> */
.L_x_1589:
[----:B------:R-:W-:Y:S05]  /*13540*/  BSYNC B3 ;  /* 0x0000000000037941 */ /* 0x000fea0003800000 */
.L_x_1588:
[----:B01----:R-:W2:Y:S01]  /*13550*/  LDL.LU R2, [R1+0x4] ;  /* 0x0000040001027983 */ /* 0x003ea20000300800 */
[----:B------:R-:W-:-:S03]  /*13560*/  R2UR UR10, R11 ;  /* 0x000000000b0a72ca */ /* 0x000fc600000e0000 */
[----:B------:R-:W3:Y:S04]  /*13570*/  LDL R6, [R1+0x14] ;  /* 0x0000140001067983 */ /* 0x000ee80000100800 */
[----:B------:R-:W3:Y:S04]  /*13580*/  LDL.LU R5, [R1+0x8] ;  /* 0x0000080001057983 */ /* 0x000ee80000300800 */
[----:B------:R-:W2:Y:S01]  /*13590*/  LDL R11, [R1] ;  /* 0x00000000010b7983 */ /* 0x000ea20000100800 */
        /* <DEDUP_REMOVED lines=10> */
.L_x_1590:
        /* <DEDUP_REMOVED lines=15> */
.L_x_1591:
        /* <DEDUP_REMOVED lines=15> */
.L_x_1592:
        /* <DEDUP_REMOVED lines=15> */
.L_x_1593:
        /* <DEDUP_REMOVED lines=12> */
.L_x_1576:
[----:B------:R-:W-:Y:S05]  /*139d0*/  BSYNC B1 ;  /* 0x0000000000017941 */ /* 0x000fea0003800000 */
.L_x_1575:
[----:B0-----:R-:W2:Y:S04]  /*139e0*/  LDL R0, [R1+0x28] ;  /* 0x0000280001007983 */ /* 0x001ea80000100800 */
[----:B------:R0:W-:Y:S04]  /*139f0*/  STL [R1+0x4], R7 ;  /* 0x0000040701007387 */ /* 0x0001e80000100800 */
[----:B------:R0:W-:Y:S02]  /*13a00*/  STL [R1+0x10], R9 ;  /* 0x0000100901007387 */ /* 0x0001e40000100800 */
[----:B0-2---:R-:W-:-:S07]  /*13a10*/  VIADD R0, R0, 0xfffffffd ;  /* 0xfffffffd00007836 */ /* 0x005fce0000000000 */
.L_x_1574:
[----:B------:R-:W-:Y:S05]  /*13a20*/  BSYNC B2 ;  /* 0x0000000000027941 */ /* 0x000fea0003800000 */
.L_x_1573:
[----:B------:R-:W2:Y:S01]  /*13a30*/  LDL.LU R2, [R1+0x28] ;  /* 0x0000280001027983 */ /* 0x000ea20000300800 */
[----:B------:R-:W-:Y:S01]  /*13a40*/  VIADD R8, R8, 0xfffffffe ;  /* 0xfffffffe08087836 */ /* 0x000fe20000000000 */
[----:B--2---:R-:W-:-:S04]  /*13a50*/  LOP3.LUT R2, RZ, R2, RZ, 0x33, !PT ;  /* 0x00000002ff027212 */ /* 0x004fc800078e33ff */
[----:B------:R-:W-:-:S13]  /*13a60*/  ISETP.NE.AND P0, PT, R8, R2, PT ;  /* 0x000000020800720c */ /* 0x000fda0003f05270 */
[----:B------:R-:W-:Y:S05]  /*13a70*/  @!P0 BRA `(.L_x_1572) ;  /* 0x0000001800f08947 */ /* 0x000fea0003800000 */
[----:B------:R-:W-:-:S07]  /*13a80*/  IMAD.MOV.U32 R9, RZ, RZ, R17 ;  /* 0x000000ffff097224 */ /* 0x000fce00078e0011 */
.L_x_1632:
[----:B--2---:R-:W2:Y:S04]  /*13a90*/  LDL R4, [R1+0x18] ;  /* 0x0000180001047983 */ /* 0x004ea80000100800 */
[----:B------:R-:W3:Y:S04]  /*13aa0*/  LDL R3, [R1+0x4] ;  /* 0x0000040001037983 */ /* 0x000ee80000100800 */
[----:B------:R-:W4:Y:S01]  /*13ab0*/  LDL R2, [R1+0x10] ;  /* 0x0000100001027983 */ /* 0x000f220000100800 */
[----:B------:R-:W-:Y:S05]  /*13ac0*/  YIELD ;  /* 0x0000000000007946 */ /* 0x000fea0003800000 */
[----:B------:R-:W-:Y:S01]  /*13ad0*/  BSSY B1, `(.L_x_1594) ;  /* 0x00000d7000017945 */ /* 0x000fe20003800000 */
[----:B--2---:R-:W-:Y:S01]  /*13ae0*/  LOP3.LUT P1, RZ, R4, 0x1, RZ, 0xc0, !PT ;  /* 0x0000000104ff7812 */ /* 0x004fe2000782c0ff */
[----:B---3--:R-:W-:-:S05]  /*13af0*/  VIADD R4, R3, 0x1 ;  /* 0x0000000103047836 */ /* 0x008fca0000000000 */
[----:B------:R-:W-:-:S04]  /*13b00*/  ISETP.NE.AND P0, PT, R4, 0x2, PT ;  /* 0x000000020400780c */ /* 0x000fc80003f05270 */
[----:B------:R-:W-:Y:S02]  /*13b10*/  SEL R5, RZ, 0x1, P0 ;  /* 0x00000001ff057807 */ /* 0x000fe40000000000 */
[----:B------:R-:W-:Y:S02]  /*13b20*/  SEL R4, R4, RZ, P0 ;  /* 0x000000ff04047207 */ /* 0x000fe40000000000 */
[----:B----4-:R-:W-:Y:S01]  /*13b30*/  LOP3.LUT R5, R2, R5, RZ, 0x3c, !PT ;  /* 0x0000000502057212 */ /* 0x010fe200078e3cff */
[----:B01----:R-:W-:Y:S06]  /*13b40*/  @!P1 BRA `(.L_x_1595) ;  /* 0x0000000c003c9947 */ /* 0x003fec0003800000 */
        /* <DEDUP_REMOVED lines=25> */
.L_x_1596:
[----:B------:R-:W2:Y:S01]  /*13ce0*/  LDL R2, [R1] ;  /* 0x0000000001027983 */ /* 0x000ea20000100800 */
[----:B------:R-:W-:Y:S01]  /*13cf0*/  BSSY B2, `(.L_x_1597) ;  /* 0x0000005000027945 */ /* 0x000fe20003800000 */
[----:B--2---:R-:W-:Y:S01]  /*13d00*/  IMAD R3, R4, 0x8, R2 ;  /* 0x0000000804037824 */ /* 0x004fe200078e0202 */
[----:B------:R-:W-:-:S04]  /*13d10*/  SHF.L.U32 R2, R5, 0x1f, RZ ;  /* 0x0000001f05027819 */ /* 0x000fc800000006ff */
[----:B------:R-:W1:Y:S02]  /*13d20*/  SYNCS.PHASECHK.TRANS64.TRYWAIT P0, [R3+URZ+0x30840], R2 ;  /* 0x03084002030075a7 */ /* 0x000e64000800017f */
[----:B-1----:R-:W-:Y:S05]  /*13d30*/  @!P0 BRA `(.L_x_1598) ;  /* 0x0000004000f08947 */ /* 0x002fea0003800000 */
.L_x_1699:
[----:B------:R-:W-:Y:S05]  /*13d40*/  BSYNC B2 ;  /* 0x0000000000027941 */ /* 0x000fea0003800000 */
.L_x_1597:
        /* <DEDUP_REMOVED lines=12> */
.L_x_1600:
[----:B------:R-:W-:Y:S05]  /*13e10*/  BSYNC B2 ;  /* 0x0000000000027941 */ /* 0x000fea0003800000 */
.L_x_1599:
        /* <DEDUP_REMOVED lines=13> */
.L_x_1601:
        /* <DEDUP_REMOVED lines=16> */
.L_x_1602:
        /* <DEDUP_REMOVED lines=16> */
.L_x_1603:
        /* <DEDUP_REMOVED lines=16> */
.L_x_1604:
        /* <DEDUP_REMOVED lines=17> */
.L_x_1700:
[----:B------:R-:W-:Y:S05]  /*14300*/  BSYNC B2 ;  /* 0x0000000000027941 */ /* 0x000fea0003800000 */
.L_x_1605:
        /* <DEDUP_REMOVED lines=11> */
.L_x_1608:
[----:B------:R-:W-:Y:S05]  /*143c0*/  BSYNC B2 ;  /* 0x0000000000027941 */ /* 0x000fea0003800000 */
.L_x_1607:
[----:B0-----:R-:W2:Y:S01]  /*143d0*/  LDL.LU R3, [R1+0x4] ;  /* 0x0000040001037983 */ /* 0x001ea20000300800 */
[----:B------:R-:W-:-:S03]  /*143e0*/  R2UR UR10, R11 ;  /* 0x000000000b0a72ca */ /* 0x000fc600000e0000 */
[----:B------:R-:W3:Y:S04]  /*143f0*/  LDL R7, [R1+0x14] ;  /* 0x0000140001077983 */ /* 0x000ee80000100800 */
[----:B------:R-:W3:Y:S04]  /*14400*/  LDL.LU R6, [R1+0x8] ;  /* 0x0000080001067983 */ /* 0x000ee80000300800 */
[----:B------:R-:W2:Y:S01]  /*14410*/  LDL R11, [R1] ;  /* 0x00000000010b7983 */ /* 0x000ea20000100800 */
        /* <DEDUP_REMOVED lines=9> */
.L_x_1609:
        /* <DEDUP_REMOVED lines=15> */
.L_x_1610:
        /* <DEDUP_REMOVED lines=15> */
.L_x_1611:
        /* <DEDUP_REMOVED lines=15> */
.L_x_1612:
        /* <DEDUP_REMOVED lines=12> */
.L_x_1595:
[----:B------:R-:W-:Y:S05]  /*14840*/  BSYNC B1 ;  /* 0x0000000000017941 */ /* 0x000fea0003800000 */
.L_x_1594:
[----:B------:R-:W2:Y:S01]  /*14850*/  LDL R2, [R1+0x18] ;  /* 0x0000180001027983 */ /* 0x000ea20000100800 */
[----:B------:R-:W-:Y:S01]  /*14860*/  VIADD R3, R4, 0x1 ;  /* 0x0000000104037836 */ /* 0x000fe20000000000 */
[----:B------:R-:W-:Y:S01]  /*14870*/  BSSY B1, `(.L_x_1613) ;  /* 0x00000d8000017945 */ /* 0x000fe20003800000 */
[----:B------:R-:W-:-:S03]  /*14880*/  VIADD R6, R0, 0xffffffff ;  /* 0xffffffff00067836 */ /* 0x000fc60000000000 */
        /* <DEDUP_REMOVED lines=9> */
[----:B------:R-:W-:Y:S01]  /*14920*/  IMAD.MOV.U32 R7, RZ, RZ, R6 ;  /* 0x000000ffff077224 */ /* 0x000fe200078e0006 */
[----:B------:R-:W-:-:S04]  /*14930*/  ISETP.NE.U32.AND P0, PT, RZ, UR4, PT ;  /* 0x00000004ff007c0c */ /* 0x000fc8000bf05070 */
[----:B------:R-:W-:-:S13]  /*14940*/  ISETP.NE.AND.EX P0, PT, RZ, UR5, PT, P0 ;  /* 0x00000005ff007c0c */ /* 0x000fda000bf05300 */
[----:B------:R-:W-:Y:S05]  /*14950*/  @!P0 BRA `(.L_x_1615) ;  /* 0x0000000000508947 */ /* 0x000fea0003800000 */
[----:B------:R-:W2:Y:S01]  /*14960*/  LDL R14, [R1+0x1c] ;  /* 0x00001c00010e7983 */ /* 0x000ea20000100800 */
[----:B0-----:R-:W0:Y:S01]  /*14970*/  LDC R8, c[0x0][0x43c] ;  /* 0x00010f00ff087b82 */ /* 0x001e220000000800 */
        /* <DEDUP_REMOVED lines=16> */
[----:B------:R-:W-:-:S06]  /*14a80*/  LEA.HI.X R9, R2, UR5, R3, 0x2, P0 ;  /* 0x0000000502097c11 */ /* 0x000fcc00080f1403 */
[----:B------:R2:W5:Y:S03]  /*14a90*/  LDG.E R9, desc[UR8][R8.64] ;  /* 0x0000000808097981 */ /* 0x000566000c1e1900 */
.L_x_1615:
[----:B------:R-:W3:Y:S01]  /*14aa0*/  LDL R2, [R1] ;  /* 0x0000000001027983 */ /* 0x000ee20000100800 */
[----:B------:R-:W-:Y:S01]  /*14ab0*/  SHF.L.U32 R3, R11, 0x1f, RZ ;  /* 0x0000001f0b037819 */ /* 0x000fe200000006ff */
[----:B------:R-:W-:Y:S01]  /*14ac0*/  BSSY B2, `(.L_x_1616) ;  /* 0x0000004000027945 */ /* 0x000fe20003800000 */
[----:B---3--:R-:W-:-:S04]  /*14ad0*/  IMAD R2, R12, 0x8, R2 ;  /* 0x000000080c027824 */ /* 0x008fc800078e0202 */
[----:B------:R-:W3:Y:S02]  /*14ae0*/  SYNCS.PHASECHK.TRANS64.TRYWAIT P0, [R2+URZ+0x30840], R3 ;  /* 0x03084003020075a7 */ /* 0x000ee4000800017f */
[----:B---3--:R-:W-:Y:S05]  /*14af0*/  @!P0 BRA `(.L_x_1617) ;  /* 0x0000003400a88947 */ /* 0x008fea0003800000 */
.L_x_1701:
[----:B------:R-:W-:Y:S05]  /*14b00*/  BSYNC B2 ;  /* 0x0000000000027941 */ /* 0x000fea0003800000 */
.L_x_1616:
[----:B0-2---:R-:W0:Y:S01]  /*14b10*/  S2R R8, SR_TID.X ;  /* 0x0000000000087919 */ /* 0x005e220000002100 */
        /* <DEDUP_REMOVED lines=9> */
[----:B--2---:R-:W-:Y:S05]  /*14bb0*/  @!P0 BRA `(.L_x_1619) ;  /* 0x0000000000048947 */ /* 0x004fea0003800000 */
[----:B------:R-:W-:Y:S01]  /*14bc0*/  BPT.TRAP 0x1 ;  /* 0x000000040000795c */ /* 0x000fe20000300000 */
.L_x_1619:
[----:B------:R-:W-:Y:S05]  /*14bd0*/  BSYNC B2 ;  /* 0x0000000000027941 */ /* 0x000fea0003800000 */
.L_x_1618:
[----:B------:R-:W2:Y:S04]  /*14be0*/  LDL R8, [R1+0x4] ;  /* 0x0000040001087983 */ /* 0x000ea80000100800 */
[----:B-1----:R-:W4:Y:S04]  /*14bf0*/  LDL R11, [R1] ;  /* 0x00000000010b7983 */ /* 0x002f280000100800 */
        /* <DEDUP_REMOVED lines=8> */
[C---:B--2---:R-:W-:Y:S02]  /*14c80*/  IMAD R3, R8.reuse, 0x8, R10 ;  /* 0x0000000808037824 */ /* 0x044fe400078e020a */
[----:B----4-:R-:W-:Y:S02]  /*14c90*/  IMAD R8, R8, 0x8000, R11 ;  /* 0x0000800008087824 */ /* 0x010fe400078e020b */
[----:B------:R-:W-:-:S02]  /*14ca0*/  VIADD R3, R3, 0x30 ;  /* 0x0000003003037836 */ /* 0x000fc40000000000 */
[----:B---3--:R-:W-:Y:S02]  /*14cb0*/  IMAD R2, R7, 0x40, R2 ;  /* 0x0000004007027824 */ /* 0x008fe400078e0202 */
[----:B------:R-:W-:-:S07]  /*14cc0*/  VIADD R11, R8, 0x20400 ;  /* 0x00020400080b7836 */ /* 0x000fce0000000000 */
.L_x_1620:
        /* <DEDUP_REMOVED lines=16> */
.L_x_1621:
        /* <DEDUP_REMOVED lines=16> */
.L_x_1622:
        /* <DEDUP_REMOVED lines=16> */
.L_x_1623:
        /* <DEDUP_REMOVED lines=15> */
.L_x_1702:
[----:B------:R-:W-:Y:S05]  /*150c0*/  BSYNC B2 ;  /* 0x0000000000027941 */ /* 0x000fea0003800000 */
.L_x_1624:
        /* <DEDUP_REMOVED lines=11> */
.L_x_1627:
[----:B------:R-:W-:Y:S05]  /*15180*/  BSYNC B2 ;  /* 0x0000000000027941 */ /* 0x000fea0003800000 */
.L_x_1626:
[----:B------:R-:W2:Y:S04]  /*15190*/  LDL R8, [R1] ;  /* 0x0000000001087983 */ /* 0x000ea80000100800 */
[----:B0-----:R-:W3:Y:S04]  /*151a0*/  LDL R5, [R1+0x14] ;  /* 0x0000140001057983 */ /* 0x001ee80000100800 */
        /* <DEDUP_REMOVED lines=11> */
.L_x_1628:
        /* <DEDUP_REMOVED lines=15> */
.L_x_1629:
        /* <DEDUP_REMOVED lines=15> */
.L_x_1630:
        /* <DEDUP_REMOVED lines=15> */
.L_x_1631:
        /* <DEDUP_REMOVED lines=12> */
.L_x_1614:
[----:B------:R-:W-:Y:S05]  /*155f0*/  BSYNC B1 ;  /* 0x0000000000017941 */ /* 0x000fea0003800000 */
.L_x_1613:
[----:B------:R-:W3:Y:S01]  /*15600*/  LDL R2, [R1+0x24] ;  /* 0x0000240001027983 */ /* 0x000ee20000100800 */
[----:B------:R-:W-:Y:S01]  /*15610*/  VIADD R0, R0, 0xfffffffe ;  /* 0xfffffffe00007836 */ /* 0x000fe20000000000 */
[----:B---3--:R-:W-:-:S13]  /*15620*/  ISETP.GT.AND P0, PT, R6, R2, PT ;  /* 0x000000020600720c */ /* 0x008fda0003f04270 */
[----:B------:R-:W-:Y:S05]  /*15630*/  @P0 BRA `(.L_x_1632) ;  /* 0xffffffe400140947 */ /* 0x000fea000383ffff */
.L_x_1572:
[----:B------:R-:W-:Y:S05]  /*15640*/  BSYNC B0 ;  /* 0x0000000000007941 */ /* 0x000fea0003800000 */
.L_x_1571:
[----:B------:R-:W3:Y:S01]  /*15650*/  S2R R2, SR_TID.X ;  /* 0x0000000000027919 */ /* 0x000ee20000002100 */
[----:B------:R-:W-:Y:S01]  /*15660*/  BSSY B0, `(.L_x_1633) ;  /* 0x0000011000007945 */ /* 0x000fe20003800000 */
[----:B---3--:R-:W-:-:S04]  /*15670*/  LOP3.LUT R3, R2, 0x7f, RZ, 0xc0, !PT ;  /* 0x0000007f02037812 */ /* 0x008fc800078ec0ff */
[----:B------:R-:W-:-:S13]  /*15680*/  ISETP.NE.AND P0, PT, R3, RZ, PT ;  /* 0x000000ff0300720c */ /* 0x000fda0003f05270 */
[----:B------:R-:W-:Y:S05]  /*15690*/  @P0 BRA `(.L_x_1634) ;  /* 0x0000000000340947 */ /* 0x000fea0003800000 */
[----:B------:R-:W3:Y:S01]  /*156a0*/  S2R R2, SR_LANEID ;  /* 0x0000000000027919 */ /* 0x000ee20000000000 */
[----:B------:R-:W-:Y:S01]  /*156b0*/  VOTEU.ANY UR4, UPT, PT ;  /* 0x0000000000047886 */ /* 0x000fe200038e0100 */
[----:B------:R-:W4:Y:S01]  /*156c0*/  LDC.64 R4, c[0x0][0xc60] ;  /* 0x00031800ff047b82 */ /* 0x000f220000000a00 */
[----:B------:R-:W3:Y:S01]  /*156d0*/  FLO.U32 R0, UR4 ;  /* 0x0000000400007d00 */ /* 0x000ee200080e0000 */
[----:B------:R-:W-:Y:S01]  /*156e0*/  ULDC.64 UR6, c[0x0][0x208] ;  /* 0x0000820000067ab9 */ /* 0x000fe20000000a00 */
[----:B---3--:R-:W-:-:S06]  /*156f0*/  ISETP.EQ.U32.AND P0, PT, R0, R2, PT ;  /* 0x000000020000720c */ /* 0x008fcc0003f02070 */
[----:B------:R-:W4:Y:S07]  /*15700*/  POPC R2, UR4 ;  /* 0x0000000400027d09 */ /* 0x000f2e0008000000 */
[----:B----4-:R-:W3:Y:S04]  /*15710*/  @P0 ATOMG.E.ADD.STRONG.GPU PT, R2, desc[UR6][R4.64], R2 ;  /* 0x00000002040209a8 */ /* 0x010ee800081ee1c6 */
[----:B---3--:R3:W4:Y:S02]  /*15720*/  SHFL.IDX PT, R2, R2, R0, 0x1f ;  /* 0x00001f0002027589 */ /* 0x00872400000e0000 */
[----:B---3--:R-:W3:Y:S02]  /*15730*/  S2R R0, SR_LTMASK ;  /* 0x0000000000007919 */ /* 0x008ee40000003900 */
[----:B---3--:R-:W-:-:S06]  /*15740*/  LOP3.LUT R0, R0, UR4, RZ, 0xc0, !PT ;  /* 0x0000000400007c12 */ /* 0x008fcc000f8ec0ff */
[----:B------:R-:W4:Y:S02]  /*15750*/  POPC R0, R0 ;  /* 0x0000000000007309 */ /* 0x000f240000000000 */
[----:B----4-:R-:W-:-:S07]  /*15760*/  IADD3 R16, R2, UR38, R0 ;  /* 0x0000002602107c10 */ /* 0x010fce000fffe000 */
.L_x_1634:
[----:B------:R-:W-:Y:S05]  /*15770*/  BSYNC B0 ;  /* 0x0000000000007941 */ /* 0x000fea0003800000 */
.L_x_1633:
[----:B------:R-:W3:Y:S01]  /*15780*/  LDL R0, [R1+0x18] ;  /* 0x0000180001007983 */ /* 0x000ee20000100800 */
[----:B------:R-:W-:Y:S01]  /*15790*/  BSSY B0, `(.L_x_1635) ;  /* 0x000005c000007945 */ /* 0x000fe20003800000 */
[----:B---3--:R-:W-:-:S13]  /*157a0*/  LOP3.LUT P0, RZ, R0, 0x1, RZ, 0xc0, !PT ;  /* 0x0000000100ff7812 */ /* 0x008fda000780c0ff */
[----:B------:R-:W-:Y:S05]  /*157b0*/  @!P0 BRA `(.L_x_1636) ;  /* 0x0000000400648947 */ /* 0x000fea0003800000 */
[----:B------:R-:W3:Y:S04]  /*157c0*/  LDL R4, [R1] ;  /* 0x0000000001047983 */ /* 0x000ee80000100800 */
[----:B------:R-:W3:Y:S04]  /*157d0*/  LDL R0, [R1+0x4] ;  /* 0x0000040001007983 */ /* 0x000ee80000100800 */
[----:B------:R-:W4:Y:S01]  /*157e0*/  LDL R2, [R1+0x10] ;  /* 0x0000100001027983 */ /* 0x000f220000100800 */
[----:B------:R-:W-:Y:S01]  /*157f0*/  BSSY B1, `(.L_x_1637) ;  /* 0x0000006000017945 */ /* 0x000fe20003800000 */
[----:B------:R-:W-:Y:S01]  /*15800*/  ISETP.NE.AND P1, PT, R3, RZ, PT ;  /* 0x000000ff0300720c */ /* 0x000fe20003f25270 */
[----:B---3--:R-:W-:Y:S01]  /*15810*/  IMAD R0, R0, 0x8, R4 ;  /* 0x0000000800007824 */ /* 0x008fe200078e0204 */
[----:B----4-:R-:W-:-:S04]  /*15820*/  SHF.L.U32 R2, R2, 0x1f, RZ ;  /* 0x0000001f02027819 */ /* 0x010fc800000006ff */
[----:B------:R-:W3:Y:S02]  /*15830*/  SYNCS.PHASECHK.TRANS64.TRYWAIT P0, [R0+URZ+0x30860], R2 ;  /* 0x03086002000075a7 */ /* 0x000ee4000800017f */
[----:B---3--:R-:W-:Y:S05]  /*15840*/  @!P0 BRA `(.L_x_1638) ;  /* 0x00000028007c8947 */ /* 0x008fea0003800000 */
.L_x_1703:
[----:B------:R-:W-:Y:S05]  /*15850*/  BSYNC B1 ;  /* 0x0000000000017941 */ /* 0x000fea0003800000 */
.L_x_1637:
[----:B------:R-:W-:Y:S04]  /*15860*/  BSSY B1, `(.L_x_1639) ;  /* 0x0000009000017945 */ /* 0x000fe80003800000 */
        /* <DEDUP_REMOVED lines=8> */
.L_x_1640:
[----:B------:R-:W-:Y:S05]  /*158f0*/  BSYNC B1 ;  /* 0x0000000000017941 */ /* 0x000fea0003800000 */
.L_x_1639:
[----:B------:R-:W4:Y:S04]  /*15900*/  LDL.LU R5, [R1+0x14] ;  /* 0x0000140001057983 */ /* 0x000f280000300800 */
[----:B------:R-:W4:Y:S04]  /*15910*/  LDL.LU R3, [R1+0x8] ;  /* 0x0000080001037983 */ /* 0x000f280000300800 */
[----:B------:R-:W5:Y:S04]  /*15920*/  LDL R4, [R1] ;  /* 0x0000000001047983 */ /* 0x000f680000100800 */
[----:B---3--:R-:W5:Y:S01]  /*15930*/  LDL R2, [R1+0x4] ;  /* 0x0000040001027983 */ /* 0x008f620000100800 */
        /* <DEDUP_REMOVED lines=8> */
[----:B-----5:R-:W-:-:S04]  /*159c0*/  IMAD R2, R2, 0x8000, R4 ;  /* 0x0000800002027824 */ /* 0x020fc800078e0204 */
[----:B------:R-:W-:-:S07]  /*159d0*/  VIADD R4, R2, 0x400 ;  /* 0x0000040002047836 */ /* 0x000fce0000000000 */
.L_x_1641:
        /* <DEDUP_REMOVED lines=10> */
[----:B------:R-:W-:Y:S01]  /*15a80*/  PLOP3.LUT P0, PT, PT, PT, PT, 0x80, 0x0 ;  /* 0x000000000000781c */ /* 0x000fe20003f0f070 */
[----:B------:R-:W-:Y:S01]  /*15a90*/  VIADD R4, R2, 0x2400 ;  /* 0x0000240002047836 */ /* 0x000fe20000000000 */
[----:B------:R-:W-:Y:S01]  /*15aa0*/  UMOV UR6, 0x0 ;  /* 0x0000000000067882 */ /* 0x000fe20000000000 */
[----:B------:R-:W-:Y:S01]  /*15ab0*/  UMOV UR7, 0x14f00000 ;  /* 0x14f0000000077882 */ /* 0x000fe20000000000 */
[----:B------:R-:W-:-:S09]  /*15ac0*/  UMOV UR10, 0x40 ;  /* 0x00000040000a7882 */ /* 0x000fd20000000000 */
.L_x_1642:
        /* <DEDUP_REMOVED lines=15> */
.L_x_1643:
        /* <DEDUP_REMOVED lines=15> */
.L_x_1644:
        /* <DEDUP_REMOVED lines=10> */
.L_x_1636:
[----:B------:R-:W-:Y:S05]  /*15d50*/  BSYNC B0 ;  /* 0x0000000000007941 */ /* 0x000fea0003800000 */
.L_x_1635:
[----:B------:R-:W3:Y:S04]  /*15d60*/  LDL.LU R5, [R1+0x4] ;  /* 0x0000040001057983 */ /* 0x000ee80000300800 */
[----:B------:R-:W4:Y:S01]  /*15d70*/  LDL.LU R4, [R1+0x10] ;  /* 0x0000100001047983 */ /* 0x000f220000300800 */
[----:B---3--:R-:W-:-:S05]  /*15d80*/  VIADD R0, R5, 0x1 ;  /* 0x0000000105007836 */ /* 0x008fca0000000000 */
[----:B------:R-:W-:-:S04]  /*15d90*/  ISETP.NE.AND P0, PT, R0, 0x2, PT ;  /* 0x000000020000780c */ /* 0x000fc80003f05270 */
[----:B------:R-:W-:Y:S02]  /*15da0*/  SEL R2, RZ, 0x1, P0 ;  /* 0x00000001ff027807 */ /* 0x000fe40000000000 */
[----:B------:R-:W-:Y:S02]  /*15db0*/  SEL R0, R0, RZ, P0 ;  /* 0x000000ff00007207 */ /* 0x000fe40000000000 */
[----:B----4-:R-:W-:-:S03]  /*15dc0*/  LOP3.LUT R4, R4, R2, RZ, 0x3c, !PT ;  /* 0x0000000204047212 */ /* 0x010fc600078e3cff */
[----:B------:R3:W-:Y:S04]  /*15dd0*/  STL [R1+0x4], R0 ;  /* 0x0000040001007387 */ /* 0x0007e80000100800 */
[----:B------:R3:W-:Y:S02]  /*15de0*/  STL [R1+0x10], R4 ;  /* 0x0000100401007387 */ /* 0x0007e40000100800 */
.L_x_1551:
[----:B------:R-:W-:Y:S05]  /*15df0*/  BSYNC B7 ;  /* 0x0000000000077941 */ /* 0x000fea0003800000 */
.L_x_1549:
[----:B---3--:R-:W3:Y:S02]  /*15e00*/  LDL R0, [R1+0x18] ;  /* 0x0000180001007983 */ /* 0x008ee40000100800 */
[----:B---3--:R-:W-:-:S13]  /*15e10*/  LOP3.LUT P0, RZ, R0, 0x2, RZ, 0xc0, !PT ;  /* 0x0000000200ff7812 */ /* 0x008fda000780c0ff */
[----:B------:R-:W-:Y:S05]  /*15e20*/  @!P0 BRA `(.L_x_1645) ;  /* 0x0000000000288947 */ /* 0x000fea0003800000 */
[----:B------:R-:W-:Y:S05]  /*15e30*/  WARPSYNC.ALL ;  /* 0x0000000000007948 */ /* 0x000fea0003800000 */
[----:B------:R-:W3:Y:S08]  /*15e40*/  S2UR UR5, SR_CgaCtaId ;  /* 0x00000000000579c3 */ /* 0x000ef00000008800 */
[----:B------:R-:W-:Y:S06]  /*15e50*/  BAR.SYNC.DEFER_BLOCKING 0x5, 0x180 ;  /* 0x0146000000007b1d */ /* 0x000fec0000010000 */
[----:B------:R-:W-:-:S02]  /*15e60*/  UMOV UR4, 0x400 ;  /* 0x0000040000047882 */ /* 0x000fc40000000000 */
[----:B---3--:R-:W-:-:S06]  /*15e70*/  ULEA UR4, UR5, UR4, 0x18 ;  /* 0x0000000405047291 */ /* 0x008fcc000f8ec03f */
[----:B------:R-:W-:-:S05]  /*15e80*/  IMAD.U32 R0, RZ, RZ, UR4 ;  /* 0x00000004ff007e24 */ /* 0x000fca000f8e00ff */
[----:B------:R4:W3:Y:S04]  /*15e90*/  LDS.128 R16, [R0+0x308d0] ;  /* 0x0308d00000107984 */ /* 0x0008e80000000c00 */
[----:B------:R4:W-:Y:S01]  /*15ea0*/  STL [R1], R0 ;  /* 0x0000000001007387 */ /* 0x0009e20000100800 */
[----:B------:R-:W-:Y:S06]  /*15eb0*/  BAR.ARV 0x4, 0x180 ;  /* 0x0106000000007b1d */ /* 0x000fec0000002000 */
[----:B------:R-:W-:Y:S05]  /*15ec0*/  BRA `(.L_x_1646) ;  /* 0x0000000800e47947 */ /* 0x000fea0003800000 */
.L_x_1645:
[----:B------:R-:W3:Y:S01]  /*15ed0*/  S2R R0, SR_TID.X ;  /* 0x0000000000007919 */ /* 0x000ee20000002100 */
[----:B------:R-:W-:Y:S01]  /*15ee0*/  UMOV UR4, 0xffffffff ;  /* 0xffffffff00047882 */ /* 0x000fe20000000000 */
[----:B---3--:R-:W-:-:S04]  /*15ef0*/  LOP3.LUT R6, R0, 0x1f, RZ, 0xc0, !PT ;  /* 0x0000001f00067812 */ /* 0x008fc800078ec0ff */
[----:B------:R-:W-:Y:S01]  /*15f00*/  ISETP.NE.AND P0, PT, R6, 0x1f, PT ;  /* 0x0000001f0600780c */ /* 0x000fe20003f05270 */
[----:B------:R-:W-:-:S12]  /*15f10*/  BRA.DIV UR4, `(.L_x_1647) ;  /* 0x0000002204dc7947 */ /* 0x000fd8000b800000 */
[----:B------:R-:W-:Y:S01]  /*15f20*/  IMAD.IADD R5, R19, 0x1, R6 ;  /* 0x0000000113057824 */ /* 0x000fe200078e0206 */
[----:B------:R-:W-:Y:S01]  /*15f30*/  ULDC UR4, c[0x0][0xc3c] ;  /* 0x00030f0000047ab9 */ /* 0x000fe20000000800 */
[----:B------:R-:W-:-:S03]  /*15f40*/  ULDC.64 UR6, c[0x0][0x208] ;  /* 0x0000820000067ab9 */ /* 0x000fc60000000a00 */
[----:B------:R-:W-:-:S13]  /*15f50*/  ISETP.GE.OR P1, PT, R5, UR4, !P0 ;  /* 0x0000000405007c0c */ /* 0x000fda000c726670 */
[----:B------:R-:W3:Y:S02]  /*15f60*/  @!P1 LDC.64 R2, c[0x0][0xc80] ;  /* 0x00032000ff029b82 */ /* 0x000ee40000000a00 */
[----:B---3--:R-:W-:-:S06]  /*15f70*/  @!P1 IMAD.WIDE R2, R5, 0x4, R2 ;  /* 0x0000000405029825 */ /* 0x008fcc00078e0202 */
[----:B------:R3:W4:Y:S01]  /*15f80*/  @!P1 LDG.E R3, desc[UR6][R2.64] ;  /* 0x0000000602039981 */ /* 0x000722000c1e1900 */
[C---:B------:R-:W-:Y:S02]  /*15f90*/  ISETP.GE.U32.AND P2, PT, R6.reuse, 0x2, PT ;  /* 0x000000020600780c */ /* 0x040fe40003f46070 */
[C---:B------:R-:W-:Y:S01]  /*15fa0*/  ISETP.GE.U32.AND P3, PT, R6.reuse, 0x4, PT ;  /* 0x000000040600780c */ /* 0x040fe20003f66070 */
[----:B------:R-:W-:Y:S01]  /*15fb0*/  SHFL.IDX PT, R0, R16, RZ, 0x1f ;  /* 0x00001fff10007589 */ /* 0x000fe200000e0000 */
[C---:B------:R-:W-:Y:S02]  /*15fc0*/  ISETP.GE.U32.AND P4, PT, R6.reuse, 0x8, PT ;  /* 0x000000080600780c */ /* 0x040fe40003f86070 */
[C---:B------:R-:W-:Y:S01]  /*15fd0*/  ISETP.GE.U32.AND P5, PT, R6.reuse, 0x10, PT ;  /* 0x000000100600780c */ /* 0x040fe20003fa6070 */
[----:B---3--:R-:W-:Y:S02]  /*15fe0*/  IMAD.MOV.U32 R2, RZ, RZ, RZ ;  /* 0x000000ffff027224 */ /* 0x008fe400078e00ff */
[----:B----4-:R-:W-:Y:S01]  /*15ff0*/  @!P1 IMAD.MOV.U32 R2, RZ, RZ, R3 ;  /* 0x000000ffff029224 */ /* 0x010fe200078e0003 */
[----:B------:R-:W-:-:S04]  /*16000*/  ISETP.NE.AND P1, PT, R6, RZ, PT ;  /* 0x000000ff0600720c */ /* 0x000fc80003f25270 */
[----:B------:R-:W3:Y:S02]  /*16010*/  SHFL.UP PT, R3, R2, 0x1, RZ ;  /* 0x0420000002037989 */ /* 0x000ee400000e00ff */
[----:B---3--:R-:W-:-:S05]  /*16020*/  SEL R5, R3, RZ, P1 ;  /* 0x000000ff03057207 */ /* 0x008fca0000800000 */
[----:B------:R-:W-:Y:S02]  /*16030*/  IMAD.IADD R3, R2, 0x1, R5 ;  /* 0x0000000102037824 */ /* 0x000fe400078e0205 */
[----:B------:R-:W-:Y:S04]  /*16040*/  SHFL.IDX PT, R5, R16, 0x1, 0x1f ;  /* 0x00201f0010057f89 */ /* 0x000fe800000e0000 */
[----:B------:R-:W3:Y:S02]  /*16050*/  SHFL.UP PT, R4, R3, 0x2, RZ ;  /* 0x0440000003047989 */ /* 0x000ee400000e00ff */
[----:B---3--:R-:W-:-:S05]  /*16060*/  SEL R4, R4, RZ, P2 ;  /* 0x000000ff04047207 */ /* 0x008fca0001000000 */
[----:B------:R-:W-:-:S05]  /*16070*/  IMAD.IADD R3, R3, 0x1, R4 ;  /* 0x0000000103037824 */ /* 0x000fca00078e0204 */
        /* <DEDUP_REMOVED lines=9> */
[----:B------:R3:W4:Y:S02]  /*16110*/  SHFL.IDX PT, R16, R3, 0x1f, 0x1f ;  /* 0x03e01f0003107f89 */ /* 0x00072400000e0000 */
.L_x_1713:
[----:B------:R-:W-:Y:S02]  /*16120*/  ULDC UR4, c[0x0][0xc38] ;  /* 0x00030e0000047ab9 */ /* 0x000fe40000000800 */
[----:B------:R-:W-:-:S04]  /*16130*/  IMAD.U32 R4, RZ, RZ, UR4 ;  /* 0x00000004ff047e24 */ /* 0x000fc8000f8e00ff */
[----:B----4-:R-:W-:-:S04]  /*16140*/  IMAD R16, R16, R4, RZ ;  /* 0x0000000410107224 */ /* 0x010fc800078e02ff */
[----:B------:R-:W-:-:S05]  /*16150*/  IMAD.IADD R5, R5, 0x1, R16 ;  /* 0x0000000105057824 */ /* 0x000fca00078e0210 */
[----:B------:R-:W-:-:S13]  /*16160*/  ISETP.GT.AND P6, PT, R5, R0, PT ;  /* 0x000000000500720c */ /* 0x000fda0003fc4270 */
[----:B------:R-:W-:Y:S05]  /*16170*/  @P6 BRA `(.L_x_1648) ;  /* 0x0000000000a06947 */ /* 0x000fea0003800000 */
.L_x_1653:
[----:B---3--:R-:W3:Y:S01]  /*16180*/  LDC R3, c[0x0][0xc3c] ;  /* 0x00030f00ff037b82 */ /* 0x008ee20000000800 */
[----:B------:R-:W-:-:S05]  /*16190*/  VIADD R19, R19, 0x1f ;  /* 0x0000001f13137836 */ /* 0x000fca0000000000 */
[----:B---3--:R-:W-:-:S13]  /*161a0*/  ISETP.GE.AND P6, PT, R19, R3, PT ;  /* 0x000000031300720c */ /* 0x008fda0003fc6270 */
[----:B------:R-:W-:Y:S05]  /*161b0*/  @P6 BRA `(.L_x_1649) ;  /* 0x0000000400dc6947 */ /* 0x000fea0003800000 */
[----:B------:R-:W3:Y:S01]  /*161c0*/  S2R R2, SR_TID.X ;  /* 0x0000000000027919 */ /* 0x000ee20000002100 */
[----:B------:R-:W-:Y:S01]  /*161d0*/  BSSY B0, `(.L_x_1650) ;  /* 0x000000a000007945 */ /* 0x000fe20003800000 */
[----:B---3--:R-:W-:-:S05]  /*161e0*/  LOP3.LUT R2, R2, 0x1f, RZ, 0xc0, !PT ;  /* 0x0000001f02027812 */ /* 0x008fca00078ec0ff */
[----:B------:R-:W-:Y:S02]  /*161f0*/  IMAD.IADD R4, R19, 0x1, R2 ;  /* 0x0000000113047824 */ /* 0x000fe400078e0202 */
[----:B------:R-:W-:-:S03]  /*16200*/  IMAD.MOV.U32 R2, RZ, RZ, RZ ;  /* 0x000000ffff027224 */ /* 0x000fc600078e00ff */
[----:B------:R-:W-:-:S13]  /*16210*/  ISETP.GE.OR P6, PT, R4, R3, !P0 ;  /* 0x000000030400720c */ /* 0x000fda00047c6670 */
[----:B------:R-:W-:Y:S05]  /*16220*/  @P6 BRA `(.L_x_1651) ;  /* 0x0000000000106947 */ /* 0x000fea0003800000 */
[----:B------:R-:W3:Y:S01]  /*16230*/  LDC.64 R2, c[0x0][0xc80] ;  /* 0x00032000ff027b82 */ /* 0x000ee20000000a00 */
[----:B------:R-:W-:Y:S01]  /*16240*/  ULDC.64 UR4, c[0x0][0x208] ;  /* 0x0000820000047ab9 */ /* 0x000fe20000000a00 */
[----:B---3--:R-:W-:-:S06]  /*16250*/  IMAD.WIDE R2, R4, 0x4, R2 ;  /* 0x0000000404027825 */ /* 0x008fcc00078e0202 */
[----:B------:R3:W5:Y:S02]  /*16260*/  LDG.E R2, desc[UR4][R2.64] ;  /* 0x0000000402027981 */ /* 0x000764000c1e1900 */
.L_x_1651:
[----:B------:R-:W-:Y:S05]  /*16270*/  BSYNC B0 ;  /* 0x0000000000007941 */ /* 0x000fea0003800000 */
.L_x_1650:
[----:B------:R-:W-:-:S03]  /*16280*/  UMOV UR4, 0xffffffff ;  /* 0xffffffff00047882 */ /* 0x000fc60000000000 */
[----:B------:R-:W-:Y:S05]  /*16290*/  BRA.DIV UR4, `(.L_x_1652) ;  /* 0x00000026043c7947 */ /* 0x000fea000b800000 */
[----:B-----5:R-:W3:Y:S02]  /*162a0*/  SHFL.UP PT, R14, R2, 0x1, RZ ;  /* 0x04200000020e7989 */ /* 0x020ee400000e00ff */
        /* <DEDUP_REMOVED lines=15> */
.L_x_1721:
[----:B------:R-:W-:Y:S02]  /*163a0*/  ULDC UR4, c[0x0][0xc38] ;  /* 0x00030e0000047ab9 */ /* 0x000fe40000000800 */
[----:B------:R-:W-:-:S04]  /*163b0*/  IMAD.U32 R4, RZ, RZ, UR4 ;  /* 0x00000004ff047e24 */ /* 0x000fc8000f8e00ff */
[----:B----4-:R-:W-:-:S04]  /*163c0*/  IMAD R16, R16, R4, RZ ;  /* 0x0000000410107224 */ /* 0x010fc800078e02ff */
[----:B------:R-:W-:-:S05]  /*163d0*/  IMAD.IADD R5, R16, 0x1, R5 ;  /* 0x0000000110057824 */ /* 0x000fca00078e0205 */
[----:B------:R-:W-:-:S13]  /*163e0*/  ISETP.GT.AND P6, PT, R5, R0, PT ;  /* 0x000000000500720c */ /* 0x000fda0003fc4270 */
[----:B------:R-:W-:Y:S05]  /*163f0*/  @!P6 BRA `(.L_x_1653) ;  /* 0xfffffffc0060e947 */ /* 0x000fea000383ffff */
.L_x_1648:
[----:B------:R-:W-:Y:S01]  /*16400*/  IMAD.IADD R16, R5, 0x1, -R16 ;  /* 0x0000000105107824 */ /* 0x000fe200078e0a10 */
[----:B------:R-:W-:-:S03]  /*16410*/  UMOV UR4, 0xffffffff ;  /* 0xffffffff00047882 */ /* 0x000fc60000000000 */
[----:B------:R-:W-:-:S05]  /*16420*/  IMAD R5, R3, R4, R16 ;  /* 0x0000000403057224 */ /* 0x000fca00078e0210 */
[----:B------:R-:W-:Y:S01]  /*16430*/  ISETP.GT.AND P6, PT, R5, R0, PT ;  /* 0x000000000500720c */ /* 0x000fe20003fc4270 */
[----:B------:R-:W-:-:S12]  /*16440*/  BRA.DIV UR4, `(.L_x_1654) ;  /* 0x0000002604a47947 */ /* 0x000fd8000b800000 */
[----:B------:R-:W-:-:S04]  /*16450*/  VOTE.ANY R5, PT, !P6 ;  /* 0x0000000000057806 */ /* 0x000fc800070e0100 */
[----:B------:R-:W4:Y:S02]  /*16460*/  POPC R6, R5 ;  /* 0x0000000500067309 */ /* 0x000f240000000000 */
[----:B----4-:R4:W0:Y:S02]  /*16470*/  SHFL.IDX PT, R17, R2, R6, 0x1f ;  /* 0x00001f0602117589 */ /* 0x01082400000e0000 */
.L_x_1725:
[----:B------:R-:W-:Y:S01]  /*16480*/  ISETP.NE.AND P0, PT, R5, RZ, PT ;  /* 0x000000ff0500720c */ /* 0x000fe20003f05270 */
[----:B------:R-:W-:-:S12]  /*16490*/  IMAD.MOV.U32 R5, RZ, RZ, RZ ;  /* 0x000000ffff057224 */ /* 0x000fd800078e00ff */
[----:B------:R-:W-:Y:S05]  /*164a0*/  @!P0 BRA `(.L_x_1655) ;  /* 0x0000000000148947 */ /* 0x000fea0003800000 */
[----:B------:R-:W-:Y:S01]  /*164b0*/  UMOV UR4, 0xffffffff ;  /* 0xffffffff00047882 */ /* 0x000fe20000000000 */
[----:B-1----:R-:W-:Y:S02]  /*164c0*/  VIADD R12, R6, 0xffffffff ;  /* 0xffffffff060c7836 */ /* 0x002fe40000000000 */
[----:B------:R-:W-:Y:S05]  /*164d0*/  BRA.DIV UR4, `(.L_x_1656) ;  /* 0x0000002604c87947 */ /* 0x000fea000b800000 */
[----:B---3--:R1:W3:Y:S02]  /*164e0*/  SHFL.IDX PT, R3, R3, R12, 0x1f ;  /* 0x00001f0c03037589 */ /* 0x0082e400000e0000 */
.L_x_1728:
[----:B---3--:R-:W-:-:S07]  /*164f0*/  IMAD.MOV.U32 R5, RZ, RZ, R3 ;  /* 0x000000ffff057224 */ /* 0x008fce00078e0003 */
.L_x_1655:
[----:B---34-:R-:W3:Y:S01]  /*16500*/  LDC.64 R2, c[0x0][0xc90] ;  /* 0x00032400ff027b82 */ /* 0x018ee20000000a00 */
[----:B------:R-:W-:Y:S01]  /*16510*/  IMAD.IADD R19, R6, 0x1, R19 ;  /* 0x0000000106137824 */ /* 0x000fe200078e0213 */
[----:B------:R-:W-:-:S03]  /*16520*/  ULDC.64 UR4, c[0x0][0x208] ;  /* 0x0000820000047ab9 */ /* 0x000fc60000000a00 */
[----:B---3--:R-:W-:-:S05]  /*16530*/  IMAD.WIDE R2, R19, 0x4, R2 ;  /* 0x0000000413027825 */ /* 0x008fca00078e0202 */
[----:B0-2---:R-:W2:Y:S01]  /*16540*/  LDG.E R7, desc[UR4][R2.64] ;  /* 0x0000000402077981 */ /* 0x005ea2000c1e1900 */
[----:B------:R-:W-:-:S04]  /*16550*/  IMAD R16, R5, R4, R16 ;  /* 0x0000000405107224 */ /* 0x000fc800078e0210 */
[----:B------:R-:W-:Y:S02]  /*16560*/  IMAD.IADD R0, R0, 0x1, -R16 ;  /* 0x0000000100007824 */ /* 0x000fe400078e0a10 */
[----:B--2---:R-:W-:-:S05]  /*16570*/  IMAD R6, R17, R7, RZ ;  /* 0x0000000711067224 */ /* 0x004fca00078e02ff */
[----:B------:R-:W-:-:S04]  /*16580*/  IABS R8, R6 ;  /* 0x0000000600087213 */ /* 0x000fc80000000000 */
[----:B------:R-:W0:Y:S08]  /*16590*/  I2F.RP R2, R8 ;  /* 0x0000000800027306 */ /* 0x000e300000209400 */
[----:B0-----:R-:W0:Y:S02]  /*165a0*/  MUFU.RCP R2, R2 ;  /* 0x0000000200027308 */ /* 0x001e240000001000 */
[----:B0-----:R-:W-:-:S06]  /*165b0*/  VIADD R2, R2, 0xffffffe ;  /* 0x0ffffffe02027836 */ /* 0x001fcc0000000000 */
[----:B------:R-:W0:Y:S02]  /*165c0*/  F2I.FTZ.U32.TRUNC.NTZ R3, R2 ;  /* 0x0000000200037305 */ /* 0x000e24000021f000 */
[----:B0-----:R-:W-:-:S04]  /*165d0*/  IMAD.MOV R2, RZ, RZ, -R3 ;  /* 0x000000ffff027224 */ /* 0x001fc800078e0a03 */
[----:B------:R-:W-:Y:S02]  /*165e0*/  IMAD R5, R2, R8, RZ ;  /* 0x0000000802057224 */ /* 0x000fe400078e02ff */
[----:B------:R-:W-:-:S04]  /*165f0*/  IMAD.MOV.U32 R2, RZ, RZ, RZ ;  /* 0x000000ffff027224 */ /* 0x000fc800078e00ff */
[----:B------:R-:W-:Y:S01]  /*16600*/  IMAD.HI.U32 R2, R3, R5, R2 ;  /* 0x0000000503027227 */ /* 0x000fe200078e0002 */
[----:B------:R-:W-:Y:S02]  /*16610*/  IABS R3, R0 ;  /* 0x0000000000037213 */ /* 0x000fe40000000000 */
[----:B------:R-:W-:-:S03]  /*16620*/  IABS R5, R6 ;  /* 0x0000000600057213 */ /* 0x000fc60000000000 */
[----:B------:R-:W-:-:S04]  /*16630*/  IMAD.HI.U32 R2, R2, R3, RZ ;  /* 0x0000000302027227 */ /* 0x000fc800078e00ff */
[----:B------:R-:W-:-:S04]  /*16640*/  IMAD.MOV R5, RZ, RZ, -R5 ;  /* 0x000000ffff057224 */ /* 0x000fc800078e0a05 */
        /* <DEDUP_REMOVED lines=11> */
[----:B------:R-:W-:Y:S02]  /*16700*/  IMAD R5, R7, R2, RZ ;  /* 0x0000000207057224 */ /* 0x000fe400078e02ff */
[----:B------:R-:W-:Y:S02]  /*16710*/  IMAD.MOV R2, RZ, RZ, -R2 ;  /* 0x000000ffff027224 */ /* 0x000fe400078e0a02 */
[----:B------:R-:W-:Y:S02]  /*16720*/  IMAD.MOV R3, RZ, RZ, -R5 ;  /* 0x000000ffff037224 */ /* 0x000fe400078e0a05 */
[----:B------:R-:W-:-:S03]  /*16730*/  IMAD R0, R6, R2, R0 ;  /* 0x0000000206007224 */ /* 0x000fc600078e0200 */
[----:B------:R-:W-:-:S04]  /*16740*/  VIADDMNMX R4, R3, R4, R7, PT ;  /* 0x0000000403047246 */ /* 0x000fc80003800107 */
        /* <DEDUP_REMOVED lines=19> */
[C---:B------:R-:W-:Y:S01]  /*16880*/  LOP3.LUT R3, R0.reuse, R4, RZ, 0x3c, !PT ;  /* 0x0000000400037212 */ /* 0x040fe200078e3cff */
[----:B------:R-:W-:-:S03]  /*16890*/  IMAD.IADD R0, R0, 0x1, R5 ;  /* 0x0000000100007824 */ /* 0x000fc600078e0205 */
[----:B------:R-:W-:-:S07]  /*168a0*/  ISETP.GE.AND P2, PT, R3, RZ, PT ;  /* 0x000000ff0300720c */ /* 0x000fce0003f46270 */
[----:B------:R-:W-:-:S06]  /*168b0*/  @P0 VIADD R2, R2, 0x1 ;  /* 0x0000000102020836 */ /* 0x000fcc0000000000 */
[----:B------:R-:W-:Y:S01]  /*168c0*/  @!P2 IMAD.MOV R2, RZ, RZ, -R2 ;  /* 0x000000ffff02a224 */ /* 0x000fe200078e0a02 */
[----:B------:R-:W-:Y:S01]  /*168d0*/  @!P1 LOP3.LUT R2, RZ, R4, RZ, 0x33, !PT ;  /* 0x00000004ff029212 */ /* 0x000fe200078e33ff */
[----:B------:R-:W-:-:S04]  /*168e0*/  IMAD.MOV R4, RZ, RZ, -R4 ;  /* 0x000000ffff047224 */ /* 0x000fc800078e0a04 */
[----:B------:R-:W-:Y:S01]  /*168f0*/  IMAD R18, R2, R4, R0 ;  /* 0x0000000402127224 */ /* 0x000fe200078e0200 */
[----:B------:R-:W-:-:S05]  /*16900*/  LOP3.LUT R2, RZ, R2, RZ, 0x33, !PT ;  /* 0x00000002ff027212 */ /* 0x000fca00078e33ff */
[----:B------:R-:W-:Y:S01]  /*16910*/  IMAD.IADD R17, R17, 0x1, R2 ;  /* 0x0000000111117824 */ /* 0x000fe200078e0202 */
[----:B------:R-:W-:Y:S06]  /*16920*/  BRA `(.L_x_1657) ;  /* 0x00000000001c7947 */ /* 0x000fec0003800000 */
.L_x_1649:
[----:B------:R-:W-:Y:S01]  /*16930*/  UMOV UR4, URZ ;  /* 0x0000003f00047c82 */ /* 0x000fe20008000000 */
[----:B------:R-:W-:Y:S01]  /*16940*/  UMOV UR5, URZ ;  /* 0x0000003f00057c82 */ /* 0x000fe20008000000 */
[----:B------:R-:W-:Y:S01]  /*16950*/  ULDC UR6, c[0x0][0xc3c] ;  /* 0x00030f0000067ab9 */ /* 0x000fe20000000800 */
[----:B------:R-:W-:Y:S02]  /*16960*/  IMAD.MOV.U32 R16, RZ, RZ, R0 ;  /* 0x000000ffff107224 */ /* 0x000fe400078e0000 */
[----:B------:R-:W-:Y:S02]  /*16970*/  IMAD.U32 R17, RZ, RZ, UR4 ;  /* 0x00000004ff117e24 */ /* 0x000fe4000f8e00ff */
[----:B------:R-:W-:Y:S02]  /*16980*/  IMAD.U32 R18, RZ, RZ, UR5 ;  /* 0x00000005ff127e24 */ /* 0x000fe4000f8e00ff */
[----:B------:R-:W-:-:S07]  /*16990*/  IMAD.U32 R19, RZ, RZ, UR6 ;  /* 0x00000006ff137e24 */ /* 0x000fce000f8e00ff */
.L_x_1657:
[----:B------:R3:W4:Y:S01]  /*169a0*/  LDL R3, [R1] ;  /* 0x0000000001037983 */ /* 0x0007220000100800 */
[----:B------:R-:W5:Y:S01]  /*169b0*/  S2R R0, SR_TID.X ;  /* 0x0000000000007919 */ /* 0x000f620000002100 */
[----:B------:R-:W-:Y:S05]  /*169c0*/  WARPSYNC.ALL ;  /* 0x0000000000007948 */ /* 0x000fea0003800000 */
[----:B-----5:R-:W-:Y:S01]  /*169d0*/  LOP3.LUT R0, R0, 0x1f, RZ, 0xc0, !PT ;  /* 0x0000001f00007812 */ /* 0x020fe200078ec0ff */
[----:B------:R-:W-:Y:S03]  /*169e0*/  BAR.SYNC.DEFER_BLOCKING 0x4, 0x180 ;  /* 0x0106000000007b1d */ /* 0x000fe60000010000 */
[----:B------:R-:W-:-:S13]  /*169f0*/  ISETP.NE.AND P0, PT, R0, RZ, PT ;  /* 0x000000ff0000720c */ /* 0x000fda0003f05270 */
[----:B------:R-:W4:Y:S01]  /*16a00*/  @!P0 S2R R0, SR_CgaCtaId ;  /* 0x0000000000008919 */ /* 0x000f220000008800 */
[----:B------:R-:W-:-:S04]  /*16a10*/  @!P0 MOV R2, 0x400 ;  /* 0x0000040000028802 */ /* 0x000fc80000000f00 */
[----:B----4-:R-:W-:-:S05]  /*16a20*/  @!P0 LEA R3, R0, R2, 0x18 ;  /* 0x0000000200038211 */ /* 0x010fca00078ec0ff */
[----:B------:R3:W-:Y:S04]  /*16a30*/  @!P0 STS.128 [R3+0x308d0], R16 ;  /* 0x0308d01003008388 */ /* 0x0007e80000000c00 */
[----:B------:R3:W-:Y:S01]  /*16a40*/  @!P0 STL [R1], R3 ;  /* 0x0000000301008387 */ /* 0x0007e20000100800 */
[----:B------:R-:W-:Y:S06]  /*16a50*/  BAR.ARV 0x5, 0x180 ;  /* 0x0146000000007b1d */ /* 0x000fec0000002000 */
.L_x_1646:
[----:B------:R-:W-:Y:S02]  /*16a60*/  ULDC UR4, c[0x0][0xc3c] ;  /* 0x00030f0000047ab9 */ /* 0x000fe40000000800 */
[----:B---3--:R-:W-:-:S13]  /*16a70*/  ISETP.GE.AND P0, PT, R19, UR4, PT ;  /* 0x0000000413007c0c */ /* 0x008fda000bf06270 */
[----:B------:R-:W-:Y:S05]  /*16a80*/  @!P0 BRA `(.L_x_1658) ;  /* 0xffffff9c00148947 */ /* 0x000fea000383ffff */
[----:B------:R-:W-:Y:S05]  /*16a90*/  BSYNC B8 ;  /* 0x0000000000087941 */ /* 0x000fea0003800000 */
.L_x_1537:
[----:B----4-:R-:W3:Y:S01]  /*16aa0*/  LDL.LU R0, [R1+0x38] ;  /* 0x0000380001007983 */ /* 0x010ee20000300800 */
[----:B------:R-:W-:Y:S01]  /*16ab0*/  BSSY B0, `(.L_x_1659) ;  /* 0x000000b000007945 */ /* 0x000fe20003800000 */
[----:B------:R-:W4:Y:S01]  /*16ac0*/  S2R R5, SR_CgaCtaId ;  /* 0x0000000000057919 */ /* 0x000f220000008800 */
[----:B---3--:R-:W-:-:S05]  /*16ad0*/  VIADD R0, R0, 0x1 ;  /* 0x0000000100007836 */ /* 0x008fca0000000000 */
[----:B0-----:R-:W-:-:S04]  /*16ae0*/  LEA.HI R2, R0, R0, RZ, 0x1 ;  /* 0x0000000000027211 */ /* 0x001fc800078f08ff */
[----:B------:R-:W-:-:S05]  /*16af0*/  LOP3.LUT R3, R2, 0xfffffffe, RZ, 0xc0, !PT ;  /* 0xfffffffe02037812 */ /* 0x000fca00078ec0ff */
[----:B------:R-:W-:Y:S01]  /*16b00*/  IMAD.IADD R3, R0, 0x1, -R3 ;  /* 0x0000000100037824 */ /* 0x000fe200078e0a03 */
[----:B------:R-:W-:-:S04]  /*16b10*/  MOV R0, 0x400 ;  /* 0x0000040000007802 */ /* 0x000fc80000000f00 */
[----:B----4-:R-:W-:Y:S02]  /*16b20*/  LEA R0, R5, R0, 0x18 ;  /* 0x0000000005007211 */ /* 0x010fe400078ec0ff */
[----:B------:R-:W-:-:S04]  /*16b30*/  SHF.L.U32 R3, R3, 0x1f, RZ ;  /* 0x0000001f03037819 */ /* 0x000fc800000006ff */
[----:B------:R-:W0:Y:S02]  /*16b40*/  SYNCS.PHASECHK.TRANS64.TRYWAIT P0, [R0+URZ+0x30820], R3 ;  /* 0x03082003000075a7 */ /* 0x000e24000800017f */
[----:B0-----:R-:W-:Y:S05]  /*16b50*/  @!P0 BRA `(.L_x_1660) ;  /* 0x0000002000508947 */ /* 0x001fea0003800000 */
.L_x_1729:
[----:B------:R-:W-:Y:S05]  /*16b60*/  BSYNC B0 ;  /* 0x0000000000007941 */ /* 0x000fea0003800000 */
.L_x_1659:
[----:B------:R-:W-:-:S03]  /*16b70*/  UMOV UR4, 0xffffffff ;  /* 0xffffffff00047882 */ /* 0x000fc60000000000 */
[----:B------:R-:W-:Y:S05]  /*16b80*/  BRA.DIV UR4, `(.L_x_1661) ;  /* 0x0000002204587947 */ /* 0x000fea000b800000 */
[----:B------:R-:W3:Y:S02]  /*16b90*/  S2R R2, SR_TID.X ;  /* 0x0000000000027919 */ /* 0x000ee40000002100 */
[----:B---3--:R-:W-:-:S04]  /*16ba0*/  SHF.R.U32.HI R2, RZ, 0x5, R2 ;  /* 0x00000005ff027819 */ /* 0x008fc80000011602 */
[----:B------:R-:W-:-:S05]  /*16bb0*/  LOP3.LUT R2, R2, 0x3, RZ, 0xc0, !PT ;  /* 0x0000000302027812 */ /* 0x000fca00078ec0ff */
[----:B------:R3:W4:Y:S02]  /*16bc0*/  SHFL.IDX PT, R14, R2, RZ, 0x1f ;  /* 0x00001fff020e7589 */ /* 0x00072400000e0000 */
.L_x_1732:
[----:B----4-:R-:W-:Y:S01]  /*16bd0*/  ISETP.NE.AND P0, PT, R14, RZ, PT ;  /* 0x000000ff0e00720c */ /* 0x010fe20003f05270 */
[----:B------:R-:W-:-:S12]  /*16be0*/  BSSY B0, `(.L_x_1662) ;  /* 0x0000029000007945 */ /* 0x000fd80003800000 */
[----:B------:R-:W-:Y:S05]  /*16bf0*/  @P0 BRA `(.L_x_1663) ;  /* 0x00000000009c0947 */ /* 0x000fea0003800000 */
[----:B------:R-:W-:-:S03]  /*16c00*/  UMOV UR4, 0xffffffff ;  /* 0xffffffff00047882 */ /* 0x000fc60000000000 */
[----:B------:R-:W-:Y:S05]  /*16c10*/  BRA.DIV UR4, `(.L_x_1664) ;  /* 0x0000002204687947 */ /* 0x000fea000b800000 */
[----:B------:R-:W-:-:S13]  /*16c20*/  ELECT P6, URZ, PT ;  /* 0x00000000003f782f */ /* 0x000fda00038c0000 */
.L_x_1735:
        /* <DEDUP_REMOVED lines=8> */
.L_x_1665:
[----:B0-----:R-:W3:Y:S04]  /*16cb0*/  LDL R3, [R1+0x4] ;  /* 0x0000040001037983 */ /* 0x001ee80000100800 */
[----:B--2---:R-:W2:Y:S01]  /*16cc0*/  LDL.LU R7, [R1+0x10] ;  /* 0x0000100001077983 */ /* 0x004ea20000300800 */
[----:B------:R-:W-:-:S04]  /*16cd0*/  VIADD R2, R0, 0x30840 ;  /* 0x0003084000027836 */ /* 0x000fc80000000000 */
[C---:B---3--:R-:W-:Y:S02]  /*16ce0*/  IMAD R6, R3.reuse, 0x8, R2 ;  /* 0x0000000803067824 */ /* 0x048fe400078e0202 */
[----:B------:R-:W-:Y:S01]  /*16cf0*/  VIADD R3, R3, 0x1 ;  /* 0x0000000103037836 */ /* 0x000fe20000000000 */
[----:B--2---:R-:W-:-:S04]  /*16d00*/  SHF.L.U32 R5, R7, 0x1f, RZ ;  /* 0x0000001f07057819 */ /* 0x004fc800000006ff */
[C---:B------:R-:W-:Y:S01]  /*16d10*/  ISETP.NE.AND P1, PT, R3.reuse, 0x2, PT ;  /* 0x000000020300780c */ /* 0x040fe20003f25270 */
[----:B------:R-:W0:Y:S03]  /*16d20*/  SYNCS.PHASECHK.TRANS64.TRYWAIT P0, [R6+URZ], R5 ;  /* 0x00000005060075a7 */ /* 0x000e26000800017f */
[----:B------:R-:W-:Y:S02]  /*16d30*/  SEL R4, RZ, 0x1, P1 ;  /* 0x00000001ff047807 */ /* 0x000fe40000800000 */
[----:B------:R-:W-:Y:S02]  /*16d40*/  SEL R3, R3, RZ, P1 ;  /* 0x000000ff03037207 */ /* 0x000fe40000800000 */
[----:B------:R-:W-:-:S03]  /*16d50*/  LOP3.LUT R4, R7, R4, RZ, 0x3c, !PT ;  /* 0x0000000407047212 */ /* 0x000fc600078e3cff */
[----:B------:R-:W-:Y:S01]  /*16d60*/  IMAD R7, R3, 0x8, R2 ;  /* 0x0000000803077824 */ /* 0x000fe200078e0202 */
[----:B------:R-:W-:Y:S01]  /*16d70*/  SHF.L.U32 R2, R4, 0x1f, RZ ;  /* 0x0000001f04027819 */ /* 0x000fe200000006ff */
[----:B0-----:R-:W-:Y:S06]  /*16d80*/  @!P0 BRA `(.L_x_1666) ;  /* 0x00000020002c8947 */ /* 0x001fec0003800000 */
.L_x_1736:
[----:B------:R-:W2:Y:S02]  /*16d90*/  SYNCS.PHASECHK.TRANS64.TRYWAIT P0, [R7+URZ], R2 ;  /* 0x00000002070075a7 */ /* 0x000ea4000800017f */
[----:B--2---:R-:W-:Y:S05]  /*16da0*/  @!P0 BRA `(.L_x_1667) ;  /* 0x0000002000388947 */ /* 0x004fea0003800000 */
.L_x_1737:
[----:B------:R-:W-:Y:S05]  /*16db0*/  @!P2 BRA `(.L_x_1668) ;  /* 0x000000000004a947 */ /* 0x000fea0003800000 */
[----:B------:R-:W-:Y:S01]  /*16dc0*/  BPT.TRAP 0x1 ;  /* 0x000000040000795c */ /* 0x000fe20000300000 */
.L_x_1668:
[----:B------:R-:W3:Y:S01]  /*16dd0*/  LDL.LU R4, [R1+0x4] ;  /* 0x0000040001047983 */ /* 0x000ee20000300800 */
[----:B------:R-:W-:-:S04]  /*16de0*/  VIADD R0, R0, 0x30860 ;  /* 0x0003086000007836 */ /* 0x000fc80000000000 */
[----:B---3--:R-:W-:-:S04]  /*16df0*/  IMAD R4, R4, 0x8, R0 ;  /* 0x0000000804047824 */ /* 0x008fc800078e0200 */
[----:B------:R-:W3:Y:S02]  /*16e00*/  SYNCS.PHASECHK.TRANS64.TRYWAIT P0, [R4+URZ], R5 ;  /* 0x00000005040075a7 */ /* 0x000ee4000800017f */
[----:B---3--:R-:W-:Y:S05]  /*16e10*/  @!P0 BRA `(.L_x_1669) ;  /* 0x0000002000308947 */ /* 0x008fea0003800000 */
.L_x_1738:
[----:B------:R-:W-:-:S07]  /*16e20*/  IMAD R3, R3, 0x8, R0 ;  /* 0x0000000803037824 */ /* 0x000fce00078e0200 */
.L_x_1670:
[----:B----4-:R4:W0:Y:S02]  /*16e30*/  SYNCS.PHASECHK.TRANS64.TRYWAIT P0, [R3+URZ], R2 ;  /* 0x00000002030075a7 */ /* 0x010824000800017f */
[----:B0-----:R-:W-:Y:S05]  /*16e40*/  @!P0 NANOSLEEP.SYNCS 0x989680 ;  /* 0x009896800000895d */ /* 0x001fea0003900000 */
[----:B------:R-:W0:Y:S02]  /*16e50*/  @!P0 SYNCS.PHASECHK.TRANS64 P0, [R3+URZ], R2 ;  /* 0x00000002030085a7 */ /* 0x000e24000800007f */
[----:B0-----:R-:W-:Y:S05]  /*16e60*/  @!P0 BRA `(.L_x_1670) ;  /* 0xfffffffc00f08947 */ /* 0x001fea000383ffff */
.L_x_1663:
[----:B------:R-:W-:Y:S05]  /*16e70*/  BSYNC B0 ;  /* 0x0000000000007941 */ /* 0x000fea0003800000 */
.L_x_1662:
[----:B------:R-:W-:Y:S05]  /*16e80*/  EXIT ;  /* 0x000000000000794d */ /* 0x000fea0003800000 */
.L_x_1439:
[----:B0-----:R-:W-:-:S04]  /*16e90*/  IMAD.U32 R3, RZ, RZ, UR37 ;  /* 0x00000025ff037e24 */ /* 0x001fc8000f8e00ff */
[----:B------:R0:W1:Y:S03]  /*16ea0*/  SYNCS.PHASECHK.TRANS64.TRYWAIT P1, [R3+URZ+0x30800], R0 ;  /* 0x03080000030075a7 */ /* 0x000066000802017f */
[----:B-1----:R-:W-:Y:S05]  /*16eb0*/  @!P1 NANOSLEEP.SYNCS 0x989680 ;  /* 0x009896800000995d */ /* 0x002fea0003900000 */
[----:B------:R-:W1:Y:S02]  /*16ec0*/  @!P1 SYNCS.PHASECHK.TRANS64 P1, [R3+URZ+0x30800], R0 ;  /* 0x03080000030095a7 */ /* 0x000e64000802007f */
[----:B-1----:R-:W-:Y:S05]  /*16ed0*/  @!P1 BRA `(.L_x_1439) ;  /* 0xfffffffc00ec9947 */ /* 0x002fea000383ffff */
[----:B------:R-:W-:Y:S05]  /*16ee0*/  BRA `(.L_x_1671) ;  /* 0xfffffeac00f07947 */ /* 0x000fea000383ffff */
.L_x_1443:
[----:B-1----:R1:W2:Y:S02]  /*16ef0*/  SYNCS.PHASECHK.TRANS64.TRYWAIT P2, [R5+URZ+0x30830], R0 ;  /* 0x03083000050075a7 */ /* 0x0022a4000804017f */
[----:B--2---:R-:W-:Y:S05]  /*16f00*/  @!P2 NANOSLEEP.SYNCS 0x989680 ;  /* 0x009896800000a95d */ /* 0x004fea0003900000 */
[----:B------:R-:W2:Y:S02]  /*16f10*/  @!P2 SYNCS.PHASECHK.TRANS64 P2, [R5+URZ+0x30830], R0 ;  /* 0x030830000500a5a7 */ /* 0x000ea4000804007f */
[----:B--2---:R-:W-:Y:S05]  /*16f20*/  @!P2 BRA `(.L_x_1443) ;  /* 0xfffffffc00f0a947 */ /* 0x004fea000383ffff */
[----:B------:R-:W-:Y:S05]  /*16f30*/  BRA `(.L_x_1442) ;  /* 0xfffffeb000147947 */ /* 0x000fea000383ffff */
.L_x_1459:
[----:B-1----:R-:W-:-:S04]  /*16f40*/  IMAD.U32 R152, RZ, RZ, UR6 ;  /* 0x00000006ff987e24 */ /* 0x002fc8000f8e00ff */
[----:B------:R1:W2:Y:S03]  /*16f50*/  SYNCS.PHASECHK.TRANS64.TRYWAIT P2, [R152+URZ+0x30830], R21 ;  /* 0x03083015980075a7 */ /* 0x0002a6000804017f */
[----:B--2---:R-:W-:Y:S05]  /*16f60*/  @!P2 NANOSLEEP.SYNCS 0x989680 ;  /* 0x009896800000a95d */ /* 0x004fea0003900000 */
[----:B------:R-:W2:Y:S02]  /*16f70*/  @!P2 SYNCS.PHASECHK.TRANS64 P2, [R152+URZ+0x30830], R21 ;  /* 0x030830159800a5a7 */ /* 0x000ea4000804007f */
[----:B--2---:R-:W-:Y:S05]  /*16f80*/  @!P2 BRA `(.L_x_1459) ;  /* 0xfffffffc00eca947 */ /* 0x004fea000383ffff */
[----:B------:R-:W-:Y:S05]  /*16f90*/  BRA `(.L_x_1458) ;  /* 0xfffffed400e87947 */ /* 0x000fea000383ffff */
.L_x_1463:
[----:B0-----:R-:W-:-:S04]  /*16fa0*/  IMAD.U32 R21, RZ, RZ, UR10 ;  /* 0x0000000aff157e24 */ /* 0x001fc8000f8e00ff */
[----:B------:R0:W2:Y:S03]  /*16fb0*/  SYNCS.PHASECHK.TRANS64.TRYWAIT P2, [R21+URZ+0x30850], R0 ;  /* 0x03085000150075a7 */ /* 0x0000a6000804017f */
[----:B--2---:R-:W-:Y:S05]  /*16fc0*/  @!P2 NANOSLEEP.SYNCS 0x989680 ;  /* 0x009896800000a95d */ /* 0x004fea0003900000 */
[----:B------:R-:W2:Y:S02]  /*16fd0*/  @!P2 SYNCS.PHASECHK.TRANS64 P2, [R21+URZ+0x30850], R0 ;  /* 0x030850001500a5a7 */ /* 0x000ea4000804007f */
[----:B--2---:R-:W-:Y:S05]  /*16fe0*/  @!P2 BRA `(.L_x_1463) ;  /* 0xfffffffc00eca947 */ /* 0x004fea000383ffff */
[----:B------:R-:W-:Y:S05]  /*16ff0*/  BRA `(.L_x_1462) ;  /* 0xfffffee400747947 */ /* 0x000fea000383ffff */
.L_x_1480:
[----:B-1----:R-:W-:-:S04]  /*17000*/  IMAD.U32 R4, RZ, RZ, UR5 ;  /* 0x00000005ff047e24 */ /* 0x002fc8000f8e00ff */
[----:B------:R1:W2:Y:S03]  /*17010*/  SYNCS.PHASECHK.TRANS64.TRYWAIT P2, [R4+URZ+0x30830], R3 ;  /* 0x03083003040075a7 */ /* 0x0002a6000804017f */
[----:B--2---:R-:W-:Y:S05]  /*17020*/  @!P2 NANOSLEEP.SYNCS 0x989680 ;  /* 0x009896800000a95d */ /* 0x004fea0003900000 */
[----:B------:R-:W2:Y:S02]  /*17030*/  @!P2 SYNCS.PHASECHK.TRANS64 P2, [R4+URZ+0x30830], R3 ;  /* 0x030830030400a5a7 */ /* 0x000ea4000804007f */
[----:B--2---:R-:W-:Y:S05]  /*17040*/  @!P2 BRA `(.L_x_1480) ;  /* 0xfffffffc00eca947 */ /* 0x004fea000383ffff */
[----:B------:R-:W-:Y:S05]  /*17050*/  BRA `(.L_x_1479) ;  /* 0xffffff0000587947 */ /* 0x000fea000383ffff */
.L_x_1484:
[----:B01----:R-:W-:-:S04]  /*17060*/  IMAD.U32 R3, RZ, RZ, UR14 ;  /* 0x0000000eff037e24 */ /* 0x003fc8000f8e00ff */
[----:B------:R0:W1:Y:S03]  /*17070*/  SYNCS.PHASECHK.TRANS64.TRYWAIT P2, [R3+URZ+0x30850], R0 ;  /* 0x03085000030075a7 */ /* 0x000066000804017f */
[----:B-1----:R-:W-:Y:S05]  /*17080*/  @!P2 NANOSLEEP.SYNCS 0x989680 ;  /* 0x009896800000a95d */ /* 0x002fea0003900000 */
[----:B------:R-:W1:Y:S02]  /*17090*/  @!P2 SYNCS.PHASECHK.TRANS64 P2, [R3+URZ+0x30850], R0 ;  /* 0x030850000300a5a7 */ /* 0x000e64000804007f */
[----:B-1----:R-:W-:Y:S05]  /*170a0*/  @!P2 BRA `(.L_x_1484) ;  /* 0xfffffffc00eca947 */ /* 0x002fea000383ffff */
[----:B------:R-:W-:Y:S05]  /*170b0*/  BRA `(.L_x_1483) ;  /* 0xffffff0c00e47947 */ /* 0x000fea000383ffff */
.L_x_1490:
[----:B-1----:R-:W-:-:S04]  /*170c0*/  IMAD.U32 R4, RZ, RZ, UR5 ;  /* 0x00000005ff047e24 */ /* 0x002fc8000f8e00ff */
[----:B------:R1:W2:Y:S03]  /*170d0*/  SYNCS.PHASECHK.TRANS64.TRYWAIT P2, [R4+URZ+0x30830], R3 ;  /* 0x03083003040075a7 */ /* 0x0002a6000804017f */
[----:B--2---:R-:W-:Y:S05]  /*170e0*/  @!P2 NANOSLEEP.SYNCS 0x989680 ;  /* 0x009896800000a95d */ /* 0x004fea0003900000 */
[----:B------:R-:W2:Y:S02]  /*170f0*/  @!P2 SYNCS.PHASECHK.TRANS64 P2, [R4+URZ+0x30830], R3 ;  /* 0x030830030400a5a7 */ /* 0x000ea4000804007f */
[----:B--2---:R-:W-:Y:S05]  /*17100*/  @!P2 BRA `(.L_x_1490) ;  /* 0xfffffffc00eca947 */ /* 0x004fea000383ffff */
[----:B------:R-:W-:Y:S05]  /*17110*/  BRA `(.L_x_1489) ;  /* 0xffffff1c00647947 */ /* 0x000fea000383ffff */
.L_x_1494:
[----:B01----:R-:W-:-:S04]  /*17120*/  IMAD.U32 R3, RZ, RZ, UR14 ;  /* 0x0000000eff037e24 */ /* 0x003fc8000f8e00ff */
[----:B------:R0:W1:Y:S03]  /*17130*/  SYNCS.PHASECHK.TRANS64.TRYWAIT P2, [R3+URZ+0x30850], R0 ;  /* 0x03085000030075a7 */ /* 0x000066000804017f */
[----:B-1----:R-:W-:Y:S05]  /*17140*/  @!P2 NANOSLEEP.SYNCS 0x989680 ;  /* 0x009896800000a95d */ /* 0x002fea0003900000 */
[----:B------:R-:W1:Y:S02]  /*17150*/  @!P2 SYNCS.PHASECHK.TRANS64 P2, [R3+URZ+0x30850], R0 ;  /* 0x030850000300a5a7 */ /* 0x000e64000804007f */
[----:B-1----:R-:W-:Y:S05]  /*17160*/  @!P2 BRA `(.L_x_1494) ;  /* 0xfffffffc00eca947 */ /* 0x002fea000383ffff */
[----:B------:R-:W-:Y:S05]  /*17170*/  BRA `(.L_x_1493) ;  /* 0xffffff2800f07947 */ /* 0x000fea000383ffff */
.L_x_1507:
[----:B-1----:R-:W-:-:S04]  /*17180*/  IMAD.U32 R7, RZ, RZ, UR7 ;  /* 0x00000007ff077e24 */ /* 0x002fc8000f8e00ff */
[----:B------:R1:W2:Y:S03]  /*17190*/  SYNCS.PHASECHK.TRANS64.TRYWAIT P0, [R7+URZ+0x30850], R0 ;  /* 0x03085000070075a7 */ /* 0x0002a6000800017f */
[----:B--2---:R-:W-:Y:S05]  /*171a0*/  @!P0 NANOSLEEP.SYNCS 0x989680 ;  /* 0x009896800000895d */ /* 0x004fea0003900000 */
[----:B------:R-:W2:Y:S02]  /*171b0*/  @!P0 SYNCS.PHASECHK.TRANS64 P0, [R7+URZ+0x30850], R0 ;  /* 0x03085000070085a7 */ /* 0x000ea4000800007f */
[----:B--2---:R-:W-:Y:S05]  /*171c0*/  @!P0 BRA `(.L_x_1507) ;  /* 0xfffffffc00ec8947 */ /* 0x004fea000383ffff */
[----:B------:R-:W-:Y:S05]  /*171d0*/  BRA `(.L_x_1506) ;  /* 0xffffff4800f47947 */ /* 0x000fea000383ffff */
.L_x_1557:
        /* <DEDUP_REMOVED lines=11> */
.L_x_1673:
[----:B------:R-:W-:Y:S05]  /*17290*/  BSYNC B0 ;  /* 0x0000000000007941 */ /* 0x000fea0003800000 */
.L_x_1672:
[----:B------:R-:W-:Y:S05]  /*172a0*/  BRA `(.L_x_1674) ;  /* 0xffffffa000d47947 */ /* 0x000fea000383ffff */
.L_x_1559:
[----:B------:R-:W-:Y:S01]  /*172b0*/  BSSY B0, `(.L_x_1675) ;  /* 0x0000006000007945 */ /* 0x000fe20003800000 */
[----:B------:R-:W-:-:S07]  /*172c0*/  IMAD.MOV.U32 R15, RZ, RZ, -0x1 ;  /* 0xffffffffff0f7424 */ /* 0x000fce00078e00ff */
[----:B012-4-:R-:W-:Y:S05]  /*172d0*/  WARPSYNC.COLLECTIVE R15, `(.L_x_1676) ;  /* 0x000000000f0c7348 */ /* 0x017fea0003c00000 */
[----:B------:R-:W-:Y:S02]  /*172e0*/  ELECT P6, UR62, PT ;  /* 0x00000000003e782f */ /* 0x000fe400038c0000 */
[----:B------:R-:W-:Y:S01]  /*172f0*/  MOV R14, UR62 ;  /* 0x0000003e000e7c02 */ /* 0x000fe20008000f00 */
[----:B012-4-:R-:W-:Y:S10]  /*17300*/  ENDCOLLECTIVE ;  /* 0x000000000000791b */ /* 0x017ff40003800000 */
.L_x_1676:
[----:B------:R-:W-:Y:S05]  /*17310*/  BSYNC B0 ;  /* 0x0000000000007941 */ /* 0x000fea0003800000 */
.L_x_1675:
[----:B------:R-:W-:Y:S05]  /*17320*/  BRA `(.L_x_1677) ;  /* 0xffffffa000e07947 */ /* 0x000fea000383ffff */
.L_x_1561:
[----:B0-----:R0:W2:Y:S02]  /*17330*/  SYNCS.PHASECHK.TRANS64.TRYWAIT P0, [R0+URZ+0x30840], R2 ;  /* 0x03084002000075a7 */ /* 0x0010a4000800017f */
[----:B--2---:R-:W-:Y:S05]  /*17340*/  @!P0 NANOSLEEP.SYNCS 0x989680 ;  /* 0x009896800000895d */ /* 0x004fea0003900000 */
[----:B------:R-:W2:Y:S02]  /*17350*/  @!P0 SYNCS.PHASECHK.TRANS64 P0, [R0+URZ+0x30840], R2 ;  /* 0x03084002000085a7 */ /* 0x000ea4000800007f */
[----:B--2---:R-:W-:Y:S05]  /*17360*/  @!P0 BRA `(.L_x_1561) ;  /* 0xfffffffc00f08947 */ /* 0x004fea000383ffff */
[----:B------:R-:W-:Y:S05]  /*17370*/  BRA `(.L_x_1678) ;  /* 0xffffffa4004c7947 */ /* 0x000fea000383ffff */
.L_x_1565:
[----:B------:R-:W2:Y:S01]  /*17380*/  LDL.LU R11, [R1+0x30] ;  /* 0x00003000010b7983 */ /* 0x000ea20000300800 */
[----:B------:R-:W-:Y:S01]  /*17390*/  IMAD.MOV.U32 R13, RZ, RZ, R3 ;  /* 0x000000ffff0d7224 */ /* 0x000fe200078e0003 */
[----:B------:R-:W-:Y:S01]  /*173a0*/  LOP3.LUT R5, R5, 0x7f, RZ, 0xc0, !PT ;  /* 0x0000007f05057812 */ /* 0x000fe200078ec0ff */
[----:B------:R-:W-:Y:S02]  /*173b0*/  IMAD.MOV.U32 R12, RZ, RZ, RZ ;  /* 0x000000ffff0c7224 */ /* 0x000fe400078e00ff */
[----:B------:R-:W-:Y:S01]  /*173c0*/  IMAD.MOV.U32 R15, RZ, RZ, -0x1 ;  /* 0xffffffffff0f7424 */ /* 0x000fe200078e00ff */
[----:B------:R-:W-:-:S05]  /*173d0*/  SHF.R.U32.HI R0, RZ, 0x3, R5 ;  /* 0x00000003ff007819 */ /* 0x000fca0000011605 */
[----:B------:R-:W-:-:S04]  /*173e0*/  IMAD.IADD R0, R0, 0x1, R9 ;  /* 0x0000000100007824 */ /* 0x000fc800078e0209 */
[C---:B------:R-:W-:Y:S02]  /*173f0*/  VIADD R5, R0.reuse, 0x10 ;  /* 0x0000001000057836 */ /* 0x040fe40000000000 */
[----:B------:R-:W-:Y:S02]  /*17400*/  VIADD R9, R0, 0x60 ;  /* 0x0000006000097836 */ /* 0x000fe40000000000 */
[----:B--2---:R-:W-:Y:S02]  /*17410*/  IMAD R2, R11, R7, RZ ;  /* 0x000000070b027224 */ /* 0x004fe400078e02ff */
[----:B------:R-:W-:-:S03]  /*17420*/  IMAD.MOV.U32 R11, RZ, RZ, 0x181f ;  /* 0x0000181fff0b7424 */ /* 0x000fc600078e00ff */
[----:B------:R-:W-:-:S13]  /*17430*/  ISETP.GE.AND P5, PT, R0, R2, PT ;  /* 0x000000020000720c */ /* 0x000fda0003fa6270 */
[----:B-----5:R-:W-:Y:S05]  /*17440*/  WARPSYNC.COLLECTIVE R15, `(.L_x_1679) ;  /* 0x000000000f087348 */ /* 0x020fea0003c00000 */
[----:B------:R0:W1:Y:S02]  /*17450*/  SHFL.IDX P6, R14, R13, R12, R11 ;  /* 0x0000000c0d0e7389 */ /* 0x00006400000c000b */
[----:B01---5:R-:W-:Y:S01]  /*17460*/  ENDCOLLECTIVE ;  /* 0x000000000000791b */ /* 0x023fe20003800000 */
.L_x_1679:
[----:B------:R-:W-:Y:S02]  /*17470*/  IMAD.MOV.U32 R13, RZ, RZ, R4 ;  /* 0x000000ffff0d7224 */ /* 0x000fe400078e0004 */
[----:B------:R-:W-:-:S07]  /*17480*/  IMAD.MOV.U32 R6, RZ, RZ, R14 ;  /* 0x000000ffff067224 */ /* 0x000fce00078e000e */
[----:B------:R-:W-:Y:S05]  /*17490*/  WARPSYNC.COLLECTIVE R15, `(.L_x_1680) ;  /* 0x000000000f087348 */ /* 0x000fea0003c00000 */
[----:B------:R0:W1:Y:S02]  /*174a0*/  SHFL.IDX P6, R14, R13, R12, R11 ;  /* 0x0000000c0d0e7389 */ /* 0x00006400000c000b */
[----:B01----:R-:W-:Y:S01]  /*174b0*/  ENDCOLLECTIVE ;  /* 0x000000000000791b */ /* 0x003fe20003800000 */
.L_x_1680:
        /* <DEDUP_REMOVED lines=21> */
.L_x_1681:
[----:B------:R-:W-:Y:S02]  /*17610*/  IMAD.MOV.U32 R13, RZ, RZ, R4 ;  /* 0x000000ffff0d7224 */ /* 0x000fe400078e0004 */
[----:B------:R-:W-:-:S07]  /*17620*/  IMAD.MOV.U32 R6, RZ, RZ, R14 ;  /* 0x000000ffff067224 */ /* 0x000fce00078e000e */
[----:B------:R-:W-:Y:S05]  /*17630*/  WARPSYNC.COLLECTIVE R15, `(.L_x_1682) ;  /* 0x000000000f087348 */ /* 0x000fea0003c00000 */
[----:B------:R0:W1:Y:S02]  /*17640*/  SHFL.IDX P6, R14, R13, R12, R11 ;  /* 0x0000000c0d0e7389 */ /* 0x00006400000c000b */
[----:B01----:R-:W-:Y:S01]  /*17650*/  ENDCOLLECTIVE ;  /* 0x000000000000791b */ /* 0x003fe20003800000 */
.L_x_1682:
        /* <DEDUP_REMOVED lines=21> */
.L_x_1683:
[----:B------:R-:W-:Y:S02]  /*177b0*/  IMAD.MOV.U32 R13, RZ, RZ, R4 ;  /* 0x000000ffff0d7224 */ /* 0x000fe400078e0004 */
[----:B------:R-:W-:-:S07]  /*177c0*/  IMAD.MOV.U32 R6, RZ, RZ, R14 ;  /* 0x000000ffff067224 */ /* 0x000fce00078e000e */
[----:B------:R-:W-:Y:S05]  /*177d0*/  WARPSYNC.COLLECTIVE R15, `(.L_x_1684) ;  /* 0x000000000f087348 */ /* 0x000fea0003c00000 */
[----:B------:R0:W1:Y:S02]  /*177e0*/  SHFL.IDX P6, R14, R13, R12, R11 ;  /* 0x0000000c0d0e7389 */ /* 0x00006400000c000b */
[----:B01----:R-:W-:Y:S01]  /*177f0*/  ENDCOLLECTIVE ;  /* 0x000000000000791b */ /* 0x003fe20003800000 */
.L_x_1684:
        /* <DEDUP_REMOVED lines=21> */
.L_x_1685:
[----:B------:R-:W-:Y:S02]  /*17950*/  IMAD.MOV.U32 R13, RZ, RZ, R4 ;  /* 0x000000ffff0d7224 */ /* 0x000fe400078e0004 */
[----:B------:R-:W-:-:S07]  /*17960*/  IMAD.MOV.U32 R6, RZ, RZ, R14 ;  /* 0x000000ffff067224 */ /* 0x000fce00078e000e */
[----:B------:R-:W-:Y:S05]  /*17970*/  WARPSYNC.COLLECTIVE R15, `(.L_x_1686) ;  /* 0x000000000f087348 */ /* 0x000fea0003c00000 */
[----:B------:R0:W1:Y:S02]  /*17980*/  SHFL.IDX P6, R14, R13, R12, R11 ;  /* 0x0000000c0d0e7389 */ /* 0x00006400000c000b */
[----:B01----:R-:W-:Y:S01]  /*17990*/  ENDCOLLECTIVE ;  /* 0x000000000000791b */ /* 0x003fe20003800000 */
.L_x_1686:
        /* <DEDUP_REMOVED lines=21> */
.L_x_1687:
[----:B------:R-:W-:Y:S02]  /*17af0*/  IMAD.MOV.U32 R13, RZ, RZ, R4 ;  /* 0x000000ffff0d7224 */ /* 0x000fe400078e0004 */
[----:B------:R-:W-:-:S07]  /*17b00*/  IMAD.MOV.U32 R6, RZ, RZ, R14 ;  /* 0x000000ffff067224 */ /* 0x000fce00078e000e */
[----:B------:R-:W-:Y:S05]  /*17b10*/  WARPSYNC.COLLECTIVE R15, `(.L_x_1688) ;  /* 0x000000000f087348 */ /* 0x000fea0003c00000 */
[----:B------:R0:W1:Y:S02]  /*17b20*/  SHFL.IDX P6, R14, R13, R12, R11 ;  /* 0x0000000c0d0e7389 */ /* 0x00006400000c000b */
[----:B01----:R-:W-:Y:S01]  /*17b30*/  ENDCOLLECTIVE ;  /* 0x000000000000791b */ /* 0x003fe20003800000 */
.L_x_1688:
        /* <DEDUP_REMOVED lines=20> */
.L_x_1689:
[----:B------:R-:W-:Y:S02]  /*17c80*/  IMAD.MOV.U32 R13, RZ, RZ, R4 ;  /* 0x000000ffff0d7224 */ /* 0x000fe400078e0004 */
[----:B------:R-:W-:-:S07]  /*17c90*/  IMAD.MOV.U32 R6, RZ, RZ, R14 ;  /* 0x000000ffff067224 */ /* 0x000fce00078e000e */
[----:B------:R-:W-:Y:S05]  /*17ca0*/  WARPSYNC.COLLECTIVE R15, `(.L_x_1690) ;  /* 0x000000000f087348 */ /* 0x000fea0003c00000 */
[----:B------:R0:W1:Y:S02]  /*17cb0*/  SHFL.IDX P6, R14, R13, R12, R11 ;  /* 0x0000000c0d0e7389 */ /* 0x00006400000c000b */
[----:B01----:R-:W-:Y:S01]  /*17cc0*/  ENDCOLLECTIVE ;  /* 0x000000000000791b */ /* 0x003fe20003800000 */
.L_x_1690:
        /* <DEDUP_REMOVED lines=20> */
.L_x_1691:
[----:B------:R-:W-:Y:S02]  /*17e10*/  IMAD.MOV.U32 R13, RZ, RZ, R4 ;  /* 0x000000ffff0d7224 */ /* 0x000fe400078e0004 */
[----:B------:R-:W-:-:S07]  /*17e20*/  IMAD.MOV.U32 R5, RZ, RZ, R14 ;  /* 0x000000ffff057224 */ /* 0x000fce00078e000e */
[----:B------:R-:W-:Y:S05]  /*17e30*/  WARPSYNC.COLLECTIVE R15, `(.L_x_1692) ;  /* 0x000000000f087348 */ /* 0x000fea0003c00000 */
[----:B------:R0:W1:Y:S02]  /*17e40*/  SHFL.IDX P6, R14, R13, R12, R11 ;  /* 0x0000000c0d0e7389 */ /* 0x00006400000c000b */
[----:B01----:R-:W-:Y:S01]  /*17e50*/  ENDCOLLECTIVE ;  /* 0x000000000000791b */ /* 0x003fe20003800000 */
.L_x_1692:
        /* <DEDUP_REMOVED lines=19> */
.L_x_1693:
[----:B------:R-:W-:Y:S02]  /*17f90*/  IMAD.MOV.U32 R13, RZ, RZ, R4 ;  /* 0x000000ffff0d7224 */ /* 0x000fe400078e0004 */
[----:B------:R-:W-:-:S07]  /*17fa0*/  IMAD.MOV.U32 R5, RZ, RZ, R14 ;  /* 0x000000ffff057224 */ /* 0x000fce00078e000e */
[----:B------:R-:W-:Y:S05]  /*17fb0*/  WARPSYNC.COLLECTIVE R15, `(.L_x_1694) ;  /* 0x000000000f087348 */ /* 0x000fea0003c00000 */
[----:B------:R0:W1:Y:S02]  /*17fc0*/  SHFL.IDX P6, R14, R13, R12, R11 ;  /* 0x0000000c0d0e7389 */ /* 0x00006400000c000b */
[----:B01----:R-:W-:Y:S01]  /*17fd0*/  ENDCOLLECTIVE ;  /* 0x000000000000791b */ /* 0x003fe20003800000 */
.L_x_1694:
[----:B------:R-:W-:Y:S01]  /*17fe0*/  IMAD.MOV.U32 R3, RZ, RZ, R14 ;  /* 0x000000ffff037224 */ /* 0x000fe200078e000e */
[----:B------:R-:W-:Y:S06]  /*17ff0*/  BRA `(.L_x_1695) ;  /* 0xffffffa800287947 */ /* 0x000fec000383ffff */
.L_x_1570:
[----:B0-----:R-:W2:Y:S02]  /*18000*/  LDL R2, [R1] ;  /* 0x0000000001027983 */ /* 0x001ea40000100800 */
[----:B--2---:R0:W1:Y:S02]  /*18010*/  SYNCS.PHASECHK.TRANS64.TRYWAIT P0, [R2+URZ+0x30820], R0 ;  /* 0x03082000020075a7 */ /* 0x004064000800017f */
[----:B-1----:R-:W-:Y:S05]  /*18020*/  @!P0 NANOSLEEP.SYNCS 0x989680 ;  /* 0x009896800000895d */ /* 0x002fea0003900000 */
[----:B------:R-:W1:Y:S02]  /*18030*/  @!P0 SYNCS.PHASECHK.TRANS64 P0, [R2+URZ+0x30820], R0 ;  /* 0x03082000020085a7 */ /* 0x000e64000800007f */
[----:B-1----:R-:W-:Y:S05]  /*18040*/  @!P0 BRA `(.L_x_1570) ;  /* 0xfffffffc00ec8947 */ /* 0x002fea000383ffff */
[----:B------:R-:W-:Y:S05]  /*18050*/  BRA `(.L_x_1696) ;  /* 0xffffffa800a87947 */ /* 0x000fea000383ffff */
.L_x_1579:
[----:B-1----:R1:W2:Y:S02]  /*18060*/  SYNCS.PHASECHK.TRANS64.TRYWAIT P0, [R3+URZ+0x30840], R2 ;  /* 0x03084002030075a7 */ /* 0x0022a4000800017f */
[----:B--2---:R-:W-:Y:S05]  /*18070*/  @!P0 NANOSLEEP.SYNCS 0x989680 ;  /* 0x009896800000895d */ /* 0x004fea0003900000 */
[----:B------:R-:W2:Y:S02]  /*18080*/  @!P0 SYNCS.PHASECHK.TRANS64 P0, [R3+URZ+0x30840], R2 ;  /* 0x03084002030085a7 */ /* 0x000ea4000800007f */
[----:B--2---:R-:W-:Y:S05]  /*18090*/  @!P0 BRA `(.L_x_1579) ;  /* 0xfffffffc00f08947 */ /* 0x004fea000383ffff */
[----:B------:R-:W-:Y:S05]  /*180a0*/  BRA `(.L_x_1697) ;  /* 0xffffffac00787947 */ /* 0x000fea000383ffff */
.L_x_1587:
[----:B0-----:R0:W1:Y:S02]  /*180b0*/  SYNCS.PHASECHK.TRANS64.TRYWAIT P0, [R3+URZ+0x60], R2 ;  /* 0x00006002030075a7 */ /* 0x001064000800017f */
[----:B-1----:R-:W-:Y:S05]  /*180c0*/  @!P0 NANOSLEEP.SYNCS 0x989680 ;  /* 0x009896800000895d */ /* 0x002fea0003900000 */
[----:B------:R-:W1:Y:S02]  /*180d0*/  @!P0 SYNCS.PHASECHK.TRANS64 P0, [R3+URZ+0x60], R2 ;  /* 0x00006002030085a7 */ /* 0x000e64000800007f */
[----:B-1----:R-:W-:Y:S05]  /*180e0*/  @!P0 BRA `(.L_x_1587) ;  /* 0xfffffffc00f08947 */ /* 0x002fea000383ffff */
[----:B------:R-:W-:Y:S05]  /*180f0*/  BRA `(.L_x_1698) ;  /* 0xffffffb000d47947 */ /* 0x000fea000383ffff */
.L_x_1598:
[----:B-1----:R1:W2:Y:S02]  /*18100*/  SYNCS.PHASECHK.TRANS64.TRYWAIT P0, [R3+URZ+0x30840], R2 ;  /* 0x03084002030075a7 */ /* 0x0022a4000800017f */
[----:B--2---:R-:W-:Y:S05]  /*18110*/  @!P0 NANOSLEEP.SYNCS 0x989680 ;  /* 0x009896800000895d */ /* 0x004fea0003900000 */
[----:B------:R-:W2:Y:S02]  /*18120*/  @!P0 SYNCS.PHASECHK.TRANS64 P0, [R3+URZ+0x30840], R2 ;  /* 0x03084002030085a7 */ /* 0x000ea4000800007f */
[----:B--2---:R-:W-:Y:S05]  /*18130*/  @!P0 BRA `(.L_x_1598) ;  /* 0xfffffffc00f08947 */ /* 0x004fea000383ffff */
[----:B------:R-:W-:Y:S05]  /*18140*/  BRA `(.L_x_1699) ;  /* 0xffffffb800fc7947 */ /* 0x000fea000383ffff */
.L_x_1606:
[----:B0-----:R0:W1:Y:S02]  /*18150*/  SYNCS.PHASECHK.TRANS64.TRYWAIT P0, [R2+URZ+0x60], R3 ;  /* 0x00006003020075a7 */ /* 0x001064000800017f */
[----:B-1----:R-:W-:Y:S05]  /*18160*/  @!P0 NANOSLEEP.SYNCS 0x989680 ;  /* 0x009896800000895d */ /* 0x002fea0003900000 */
[----:B------:R-:W1:Y:S02]  /*18170*/  @!P0 SYNCS.PHASECHK.TRANS64 P0, [R2+URZ+0x60], R3 ;  /* 0x00006003020085a7 */ /* 0x000e64000800007f */
[----:B-1----:R-:W-:Y:S05]  /*18180*/  @!P0 BRA `(.L_x_1606) ;  /* 0xfffffffc00f08947 */ /* 0x002fea000383ffff */
[----:B------:R-:W-:Y:S05]  /*18190*/  BRA `(.L_x_1700) ;  /* 0xffffffc000587947 */ /* 0x000fea000383ffff */
.L_x_1617:
[----:B---3--:R3:W4:Y:S02]  /*181a0*/  SYNCS.PHASECHK.TRANS64.TRYWAIT P0, [R2+URZ+0x30840], R3 ;  /* 0x03084003020075a7 */ /* 0x008724000800017f */
[----:B----4-:R-:W-:Y:S05]  /*181b0*/  @!P0 NANOSLEEP.SYNCS 0x989680 ;  /* 0x009896800000895d */ /* 0x010fea0003900000 */
[----:B------:R-:W4:Y:S02]  /*181c0*/  @!P0 SYNCS.PHASECHK.TRANS64 P0, [R2+URZ+0x30840], R3 ;  /* 0x03084003020085a7 */ /* 0x000f24000800007f */
[----:B----4-:R-:W-:Y:S05]  /*181d0*/  @!P0 BRA `(.L_x_1617) ;  /* 0xfffffffc00f08947 */ /* 0x010fea000383ffff */
[----:B------:R-:W-:Y:S05]  /*181e0*/  BRA `(.L_x_1701) ;  /* 0xffffffc800447947 */ /* 0x000fea000383ffff */
.L_x_1625:
[----:B0-----:R0:W1:Y:S02]  /*181f0*/  SYNCS.PHASECHK.TRANS64.TRYWAIT P0, [R2+URZ+0x60], R5 ;  /* 0x00006005020075a7 */ /* 0x001064000800017f */
[----:B-1----:R-:W-:Y:S05]  /*18200*/  @!P0 NANOSLEEP.SYNCS 0x989680 ;  /* 0x009896800000895d */ /* 0x002fea0003900000 */
[----:B------:R-:W1:Y:S02]  /*18210*/  @!P0 SYNCS.PHASECHK.TRANS64 P0, [R2+URZ+0x60], R5 ;  /* 0x00006005020085a7 */ /* 0x000e64000800007f */
[----:B-1----:R-:W-:Y:S05]  /*18220*/  @!P0 BRA `(.L_x_1625) ;  /* 0xfffffffc00f08947 */ /* 0x002fea000383ffff */
[----:B------:R-:W-:Y:S05]  /*18230*/  BRA `(.L_x_1702) ;  /* 0xffffffcc00a07947 */ /* 0x000fea000383ffff */
.L_x_1638:
[----:B---3--:R3:W4:Y:S02]  /*18240*/  SYNCS.PHASECHK.TRANS64.TRYWAIT P0, [R0+URZ+0x30860], R2 ;  /* 0x03086002000075a7 */ /* 0x008724000800017f */
[----:B----4-:R-:W-:Y:S05]  /*18250*/  @!P0 NANOSLEEP.SYNCS 0x989680 ;  /* 0x009896800000895d */ /* 0x010fea0003900000 */
[----:B------:R-:W4:Y:S02]  /*18260*/  @!P0 SYNCS.PHASECHK.TRANS64 P0, [R0+URZ+0x30860], R2 ;  /* 0x03086002000085a7 */ /* 0x000f24000800007f */
[----:B----4-:R-:W-:Y:S05]  /*18270*/  @!P0 BRA `(.L_x_1638) ;  /* 0xfffffffc00f08947 */ /* 0x010fea000383ffff */
[----:B------:R-:W-:Y:S05]  /*18280*/  BRA `(.L_x_1703) ;  /* 0xffffffd400707947 */ /* 0x000fea000383ffff */
.L_x_1647:
[----:B------:R-:W-:Y:S01]  /*18290*/  BSSY B0, `(.L_x_1704) ;  /* 0x0000008000007945 */ /* 0x000fe20003800000 */
[----:B------:R-:W-:Y:S02]  /*182a0*/  IMAD.MOV.U32 R13, RZ, RZ, R16 ;  /* 0x000000ffff0d7224 */ /* 0x000fe400078e0010 */
[----:B-1----:R-:W-:Y:S02]  /*182b0*/  IMAD.MOV.U32 R12, RZ, RZ, RZ ;  /* 0x000000ffff0c7224 */ /* 0x002fe400078e00ff */
[----:B------:R-:W-:Y:S02]  /*182c0*/  IMAD.MOV.U32 R11, RZ, RZ, 0x1f ;  /* 0x0000001fff0b7424 */ /* 0x000fe400078e00ff */
[----:B------:R-:W-:-:S07]  /*182d0*/  IMAD.MOV.U32 R15, RZ, RZ, -0x1 ;  /* 0xffffffffff0f7424 */ /* 0x000fce00078e00ff */
[----:B0-2---:R-:W-:Y:S05]  /*182e0*/  WARPSYNC.COLLECTIVE R15, `(.L_x_1705) ;  /* 0x000000000f087348 */ /* 0x005fea0003c00000 */
[----:B------:R1:W3:Y:S02]  /*182f0*/  SHFL.IDX P6, R14, R13, R12, R11 ;  /* 0x0000000c0d0e7389 */ /* 0x0002e400000c000b */
[----:B0123--:R-:W-:Y:S01]  /*18300*/  ENDCOLLECTIVE ;  /* 0x000000000000791b */ /* 0x00ffe20003800000 */
.L_x_1705:
[----:B------:R-:W-:Y:S05]  /*18310*/  BSYNC B0 ;  /* 0x0000000000007941 */ /* 0x000fea0003800000 */
.L_x_1704:
        /* <DEDUP_REMOVED lines=9> */
.L_x_1706:
        /* <DEDUP_REMOVED lines=19> */
.L_x_1707:
        /* <DEDUP_REMOVED lines=8> */
.L_x_1708:
        /* <DEDUP_REMOVED lines=8> */
.L_x_1709:
        /* <DEDUP_REMOVED lines=8> */
.L_x_1710:
        /* <DEDUP_REMOVED lines=8> */
.L_x_1711:
        /* <DEDUP_REMOVED lines=9> */
.L_x_1712:
[----:B------:R-:W-:Y:S01]  /*18770*/  IMAD.MOV.U32 R16, RZ, RZ, R14 ;  /* 0x000000ffff107224 */ /* 0x000fe200078e000e */
[----:B------:R-:W-:Y:S06]  /*18780*/  BRA `(.L_x_1713) ;  /* 0xffffffd800647947 */ /* 0x000fec000383ffff */
.L_x_1652:
[----:B------:R-:W-:Y:S01]  /*18790*/  BSSY B0, `(.L_x_1714) ;  /* 0x0000008000007945 */ /* 0x000fe20003800000 */
[----:B-----5:R-:W-:Y:S02]  /*187a0*/  IMAD.MOV.U32 R13, RZ, RZ, R2 ;  /* 0x000000ffff0d7224 */ /* 0x020fe400078e0002 */
[----:B-1----:R-:W-:Y:S02]  /*187b0*/  IMAD.MOV.U32 R12, RZ, RZ, 0x1 ;  /* 0x00000001ff0c7424 */ /* 0x002fe400078e00ff */
[----:B------:R-:W-:Y:S02]  /*187c0*/  IMAD.MOV.U32 R11, RZ, RZ, RZ ;  /* 0x000000ffff0b7224 */ /* 0x000fe400078e00ff */
[----:B------:R-:W-:-:S07]  /*187d0*/  IMAD.MOV.U32 R15, RZ, RZ, -0x1 ;  /* 0xffffffffff0f7424 */ /* 0x000fce00078e00ff */
[----:B0-23--:R-:W-:Y:S05]  /*187e0*/  WARPSYNC.COLLECTIVE R15, `(.L_x_1715) ;  /* 0x000000000f087348 */ /* 0x00dfea0003c00000 */
[----:B------:R1:W4:Y:S02]  /*187f0*/  SHFL.UP P6, R14, R13, R12, R11 ;  /* 0x0400000c0d0e7389 */ /* 0x00032400000c000b */
[----:B01234-:R-:W-:Y:S01]  /*18800*/  ENDCOLLECTIVE ;  /* 0x000000000000791b */ /* 0x01ffe20003800000 */
.L_x_1715:
[----:B------:R-:W-:Y:S05]  /*18810*/  BSYNC B0 ;  /* 0x0000000000007941 */ /* 0x000fea0003800000 */
.L_x_1714:
[----:B------:R-:W-:Y:S01]  /*18820*/  SEL R3, R14, RZ, P1 ;  /* 0x000000ff0e037207 */ /* 0x000fe20000800000 */
[----:B------:R-:W-:Y:S02]  /*18830*/  IMAD.MOV.U32 R12, RZ, RZ, 0x2 ;  /* 0x00000002ff0c7424 */ /* 0x000fe400078e00ff */
[----:B------:R-:W-:Y:S02]  /*18840*/  IMAD.MOV.U32 R11, RZ, RZ, RZ ;  /* 0x000000ffff0b7224 */ /* 0x000fe400078e00ff */
[----:B------:R-:W-:Y:S02]  /*18850*/  IMAD.IADD R3, R2, 0x1, R3 ;  /* 0x0000000102037824 */ /* 0x000fe400078e0203 */
[----:B------:R-:W-:Y:S02]  /*18860*/  IMAD.MOV.U32 R15, RZ, RZ, -0x1 ;  /* 0xffffffffff0f7424 */ /* 0x000fe400078e00ff */
[----:B------:R-:W-:-:S07]  /*18870*/  IMAD.MOV.U32 R13, RZ, RZ, R3 ;  /* 0x000000ffff0d7224 */ /* 0x000fce00078e0003 */
[----:B------:R-:W-:Y:S05]  /*18880*/  WARPSYNC.COLLECTIVE R15, `(.L_x_1716) ;  /* 0x000000000f087348 */ /* 0x000fea0003c00000 */
[----:B------:R0:W1:Y:S02]  /*18890*/  SHFL.UP P6, R14, R13, R12, R11 ;  /* 0x0400000c0d0e7389 */ /* 0x00006400000c000b */
[----:B01----:R-:W-:Y:S01]  /*188a0*/  ENDCOLLECTIVE ;  /* 0x000000000000791b */ /* 0x003fe20003800000 */
.L_x_1716:
        /* <DEDUP_REMOVED lines=8> */
.L_x_1717:
        /* <DEDUP_REMOVED lines=8> */
.L_x_1718:
        /* <DEDUP_REMOVED lines=8> */
.L_x_1719:
        /* <DEDUP_REMOVED lines=9> */
.L_x_1720:
[----:B------:R-:W-:Y:S01]  /*18ac0*/  IMAD.MOV.U32 R16, RZ, RZ, R14 ;  /* 0x000000ffff107224 */ /* 0x000fe200078e000e */
[----:B------:R-:W-:Y:S06]  /*18ad0*/  BRA `(.L_x_1721) ;  /* 0xffffffd800307947 */ /* 0x000fec000383ffff */
.L_x_1654:
[----:B------:R-:W-:Y:S01]  /*18ae0*/  BSSY B0, `(.L_x_1722) ;  /* 0x0000006000007945 */ /* 0x000fe20003800000 */
[----:B------:R-:W-:Y:S01]  /*18af0*/  PLOP3.LUT P6, PT, P6, PT, PT, 0x8, 0x0 ;  /* 0x000000000000781c */ /* 0x000fe200037ce170 */
[----:B------:R-:W-:-:S12]  /*18b00*/  IMAD.MOV.U32 R15, RZ, RZ, -0x1 ;  /* 0xffffffffff0f7424 */ /* 0x000fd800078e00ff */
[----:B0123--:R-:W-:Y:S05]  /*18b10*/  WARPSYNC.COLLECTIVE R15, `(.L_x_1723) ;  /* 0x000000000f087348 */ /* 0x00ffea0003c00000 */
[----:B------:R-:W-:Y:S01]  /*18b20*/  VOTE.ANY R14, PT, P6 ;  /* 0x00000000000e7806 */ /* 0x000fe200030e0100 */
[----:B0123--:R-:W-:Y:S06]  /*18b30*/  ENDCOLLECTIVE ;  /* 0x000000000000791b */ /* 0x00ffec0003800000 */
.L_x_1723:
[----:B------:R-:W-:Y:S05]  /*18b40*/  BSYNC B0 ;  /* 0x0000000000007941 */ /* 0x000fea0003800000 */
.L_x_1722:
        /* <DEDUP_REMOVED lines=9> */
.L_x_1724:
[----:B------:R-:W-:Y:S01]  /*18be0*/  IMAD.MOV.U32 R17, RZ, RZ, R14 ;  /* 0x000000ffff117224 */ /* 0x000fe200078e000e */
[----:B------:R-:W-:Y:S06]  /*18bf0*/  BRA `(.L_x_1725) ;  /* 0xffffffd800207947 */ /* 0x000fec000383ffff */
.L_x_1656:
[----:B------:R-:W-:Y:S01]  /*18c00*/  BSSY B0, `(.L_x_1726) ;  /* 0x0000007000007945 */ /* 0x000fe20003800000 */
[----:B------:R-:W-:Y:S02]  /*18c10*/  IMAD.MOV.U32 R13, RZ, RZ, R3 ;  /* 0x000000ffff0d7224 */ /* 0x000fe400078e0003 */
[----:B------:R-:W-:Y:S02]  /*18c20*/  IMAD.MOV.U32 R11, RZ, RZ, 0x1f ;  /* 0x0000001fff0b7424 */ /* 0x000fe400078e00ff */
[----:B------:R-:W-:-:S07]  /*18c30*/  IMAD.MOV.U32 R15, RZ, RZ, -0x1 ;  /* 0xffffffffff0f7424 */ /* 0x000fce00078e00ff */
[----:B0-234-:R-:W-:Y:S05]  /*18c40*/  WARPSYNC.COLLECTIVE R15, `(.L_x_1727) ;  /* 0x000000000f087348 */ /* 0x01dfea0003c00000 */
[----:B------:R1:W0:Y:S02]  /*18c50*/  SHFL.IDX P6, R14, R13, R12, R11 ;  /* 0x0000000c0d0e7389 */ /* 0x00022400000c000b */
[----:B01234-:R-:W-:Y:S01]  /*18c60*/  ENDCOLLECTIVE ;  /* 0x000000000000791b */ /* 0x01ffe20003800000 */
.L_x_1727:
[----:B------:R-:W-:Y:S05]  /*18c70*/  BSYNC B0 ;  /* 0x0000000000007941 */ /* 0x000fea0003800000 */
.L_x_1726:
[----:B------:R-:W-:Y:S01]  /*18c80*/  IMAD.MOV.U32 R3, RZ, RZ, R14 ;  /* 0x000000ffff037224 */ /* 0x000fe200078e000e */
[----:B------:R-:W-:Y:S06]  /*18c90*/  BRA `(.L_x_1728) ;  /* 0xffffffd800147947 */ /* 0x000fec000383ffff */
.L_x_1660:
[----:B0-----:R0:W3:Y:S02]  /*18ca0*/  SYNCS.PHASECHK.TRANS64.TRYWAIT P0, [R0+URZ+0x30820], R3 ;  /* 0x03082003000075a7 */ /* 0x0010e4000800017f */
[----:B---3--:R-:W-:Y:S05]  /*18cb0*/  @!P0 NANOSLEEP.SYNCS 0x989680 ;  /* 0x009896800000895d */ /* 0x008fea0003900000 */
[----:B------:R-:W3:Y:S02]  /*18cc0*/  @!P0 SYNCS.PHASECHK.TRANS64 P0, [R0+URZ+0x30820], R3 ;  /* 0x03082003000085a7 */ /* 0x000ee4000800007f */
[----:B---3--:R-:W-:Y:S05]  /*18cd0*/  @!P0 BRA `(.L_x_1660) ;  /* 0xfffffffc00f08947 */ /* 0x008fea000383ffff */
[----:B------:R-:W-:Y:S05]  /*18ce0*/  BRA `(.L_x_1729) ;  /* 0xffffffdc009c7947 */ /* 0x000fea000383ffff */
.L_x_1661:
[----:B------:R-:W3:Y:S01]  /*18cf0*/  S2R R2, SR_TID.X ;  /* 0x0000000000027919 */ /* 0x000ee20000002100 */
[----:B------:R-:W-:Y:S01]  /*18d00*/  BSSY B0, `(.L_x_1730) ;  /* 0x000000a000007945 */ /* 0x000fe20003800000 */
[----:B-1----:R-:W-:Y:S02]  /*18d10*/  IMAD.MOV.U32 R12, RZ, RZ, RZ ;  /* 0x000000ffff0c7224 */ /* 0x002fe400078e00ff */
[----:B------:R-:W-:Y:S02]  /*18d20*/  IMAD.MOV.U32 R11, RZ, RZ, 0x1f ;  /* 0x0000001fff0b7424 */ /* 0x000fe400078e00ff */
[----:B------:R-:W-:Y:S01]  /*18d30*/  IMAD.MOV.U32 R15, RZ, RZ, -0x1 ;  /* 0xffffffffff0f7424 */ /* 0x000fe200078e00ff */
[----:B---3--:R-:W-:-:S04]  /*18d40*/  SHF.R.U32.HI R2, RZ, 0x5, R2 ;  /* 0x00000005ff027819 */ /* 0x008fc80000011602 */
[----:B------:R-:W-:-:S05]  /*18d50*/  LOP3.LUT R2, R2, 0x3, RZ, 0xc0, !PT ;  /* 0x0000000302027812 */ /* 0x000fca00078ec0ff */
[----:B------:R-:W-:-:S07]  /*18d60*/  IMAD.MOV.U32 R13, RZ, RZ, R2 ;  /* 0x000000ffff0d7224 */ /* 0x000fce00078e0002 */
[----:B0-2---:R-:W-:Y:S05]  /*18d70*/  WARPSYNC.COLLECTIVE R15, `(.L_x_1731) ;  /* 0x000000000f087348 */ /* 0x005fea0003c00000 */
[----:B------:R1:W3:Y:S02]  /*18d80*/  SHFL.IDX P6, R14, R13, R12, R11 ;  /* 0x0000000c0d0e7389 */ /* 0x0002e400000c000b */
[----:B0123--:R-:W-:Y:S01]  /*18d90*/  ENDCOLLECTIVE ;  /* 0x000000000000791b */ /* 0x00ffe20003800000 */
.L_x_1731:
[----:B------:R-:W-:Y:S05]  /*18da0*/  BSYNC B0 ;  /* 0x0000000000007941 */ /* 0x000fea0003800000 */
.L_x_1730:
[----:B------:R-:W-:Y:S05]  /*18db0*/  BRA `(.L_x_1732) ;  /* 0xffffffdc00847947 */ /* 0x000fea000383ffff */
.L_x_1664:
[----:B------:R-:W-:Y:S01]  /*18dc0*/  BSSY B1, `(.L_x_1733) ;  /* 0x0000006000017945 */ /* 0x000fe20003800000 */
[----:B------:R-:W-:-:S07]  /*18dd0*/  IMAD.MOV.U32 R15, RZ, RZ, -0x1 ;  /* 0xffffffffff0f7424 */ /* 0x000fce00078e00ff */
[----:B0123--:R-:W-:Y:S05]  /*18de0*/  WARPSYNC.COLLECTIVE R15, `(.L_x_1734) ;  /* 0x000000000f0c7348 */ /* 0x00ffea0003c00000 */
[----:B------:R-:W-:Y:S02]  /*18df0*/  ELECT P6, UR62, PT ;  /* 0x00000000003e782f */ /* 0x000fe400038c0000 */
[----:B------:R-:W-:Y:S01]  /*18e00*/  MOV R14, UR62 ;  /* 0x0000003e000e7c02 */ /* 0x000fe20008000f00 */
[----:B0123--:R-:W-:Y:S10]  /*18e10*/  ENDCOLLECTIVE ;  /* 0x000000000000791b */ /* 0x00fff40003800000 */
.L_x_1734:
[----:B------:R-:W-:Y:S05]  /*18e20*/  BSYNC B1 ;  /* 0x0000000000017941 */ /* 0x000fea0003800000 */
.L_x_1733:
[----:B------:R-:W-:Y:S05]  /*18e30*/  BRA `(.L_x_1735) ;  /* 0xffffffdc007c7947 */ /* 0x000fea000383ffff */
.L_x_1666:
[----:B0-----:R0:W2:Y:S02]  /*18e40*/  SYNCS.PHASECHK.TRANS64.TRYWAIT P0, [R6+URZ], R5 ;  /* 0x00000005060075a7 */ /* 0x0010a4000800017f */
[----:B--2---:R-:W-:Y:S05]  /*18e50*/  @!P0 NANOSLEEP.SYNCS 0x989680 ;  /* 0x009896800000895d */ /* 0x004fea0003900000 */
[----:B------:R-:W2:Y:S02]  /*18e60*/  @!P0 SYNCS.PHASECHK.TRANS64 P0, [R6+URZ], R5 ;  /* 0x00000005060085a7 */ /* 0x000ea4000800007f */
[----:B--2---:R-:W-:Y:S05]  /*18e70*/  @!P0 BRA `(.L_x_1666) ;  /* 0xfffffffc00f08947 */ /* 0x004fea000383ffff */
[----:B------:R-:W-:Y:S05]  /*18e80*/  BRA `(.L_x_1736) ;  /* 0xffffffdc00c07947 */ /* 0x000fea000383ffff */
.L_x_1667:
[----:B--2---:R2:W3:Y:S02]  /*18e90*/  SYNCS.PHASECHK.TRANS64.TRYWAIT P0, [R7+URZ], R2 ;  /* 0x00000002070075a7 */ /* 0x0044e4000800017f */
[----:B---3--:R-:W-:Y:S05]  /*18ea0*/  @!P0 NANOSLEEP.SYNCS 0x989680 ;  /* 0x009896800000895d */ /* 0x008fea0003900000 */
[----:B------:R-:W3:Y:S02]  /*18eb0*/  @!P0 SYNCS.PHASECHK.TRANS64 P0, [R7+URZ], R2 ;  /* 0x00000002070085a7 */ /* 0x000ee4000800007f */
[----:B---3--:R-:W-:Y:S05]  /*18ec0*/  @!P0 BRA `(.L_x_1667) ;  /* 0xfffffffc00f08947 */ /* 0x008fea000383ffff */
[----:B------:R-:W-:Y:S05]  /*18ed0*/  BRA `(.L_x_1737) ;  /* 0xffffffdc00b47947 */ /* 0x000fea000383ffff */
.L_x_1669:
[----:B---3--:R3:W4:Y:S02]  /*18ee0*/  SYNCS.PHASECHK.TRANS64.TRYWAIT P0, [R4+URZ], R5 ;  /* 0x00000005040075a7 */ /* 0x008724000800017f */
[----:B----4-:R-:W-:Y:S05]  /*18ef0*/  @!P0 NANOSLEEP.SYNCS 0x989680 ;  /* 0x009896800000895d */ /* 0x010fea0003900000 */
[----:B------:R-:W4:Y:S02]  /*18f00*/  @!P0 SYNCS.PHASECHK.TRANS64 P0, [R4+URZ], R5 ;  /* 0x00000005040085a7 */ /* 0x000f24000800007f */
[----:B----4-:R-:W-:Y:S05]  /*18f10*/  @!P0 BRA `(.L_x_1669) ;  /* 0xfffffffc00f08947 */ /* 0x010fea000383ffff */
[----:B------:R-:W-:Y:S05]  /*18f20*/  BRA `(.L_x_1738) ;  /* 0xffffffdc00bc7947 */ /* 0x000fea000383ffff */
.L_x_1739:
        /* <DEDUP_REMOVED lines=13> */
.L_x_15298:


//--------------------- .text._ZN7cutlass13device_kernelIN5flash11enable_sm90INS1_16FlashAttnFwdSm90INS1_25CollectiveMainloopFwdSm90ILi2EN4cute5tupleIJNS5_1CILi1EEES8_S8_EEENS6_IJNS7_ILi128EEENS7_ILi64EEENS7_ILi256EEEEEELi256ENS_6half_tEfNS_4arch4Sm90ELb0ELb1ELb0ELb1ELb0ELb1ELb0ELb1ELb1ELb1ELb0ELb0EEENS1_21CollectiveEpilogueFwdINS6_IJSA_SC_SB_EEES9_SE_SG_Li256ELb1ELb1ELb0ELb0EEENS1_36VarlenDynamicPersistentTileSchedulerILi128ELi64ELi256ELi128ELb0ELb1ELb1ELb1ELb0ELb1EEEEEEEEEvNT_6ParamsE --------------------------
	.section	.text._ZN7cutlass13device_kernelIN5flash11enable_sm90INS1_16FlashAttnFwdSm90INS1_25CollectiveMainloopFwdSm90ILi2EN4cute5tupleIJNS5_1CILi1EEES8_S8_EEENS6_IJNS7_ILi128EEENS7_ILi64EEENS7_ILi256EEEEEELi256ENS_6half_tEfNS_4arch4Sm90ELb0ELb1ELb0ELb1ELb0ELb1ELb0ELb1ELb1ELb1ELb0ELb0EEENS1_21CollectiveEpilogueFwdINS6_IJSA_SC_SB_EEES9_SE_SG_Li256ELb1ELb1ELb0ELb0EEENS1_36VarlenDynamicPersistentTileSchedulerILi128ELi64ELi256ELi128ELb0ELb1ELb1ELb1ELb0ELb1EEEEEEEEEvNT_6ParamsE,"ax",@progbits
	.align	128
.text._ZN7cutlass13device_kernelIN5flash11enable_sm90INS1_16FlashAttnFwdSm90INS1_25CollectiveMainloopFwdSm90ILi2EN4cute5tupleIJNS5_1CILi1EEES8_S8_EEENS6_IJNS7_ILi128EEENS7_ILi64EEENS7_ILi256EEEEEELi256ENS_6half_tEfNS_4arch4Sm90ELb0ELb1ELb0ELb1ELb0ELb1ELb0ELb1ELb1ELb1ELb0ELb0EEENS1_21CollectiveEpilogueFwdINS6_IJSA_SC_SB_EEES9_SE_SG_Li256ELb1ELb1ELb0ELb0EEENS1_36VarlenDynamicPersistentTileSchedulerILi128ELi64ELi256ELi128ELb0ELb1ELb1ELb1ELb0ELb1EEEEEEEEEvNT_6ParamsE:
        .type           _ZN7cutlass13device_kernelIN5flash11enable_sm90INS1_16FlashAttnFwdSm90INS1_25CollectiveMainloopFwdSm90ILi2EN4cute5tupleIJNS5_1CILi1EEES8_S8_EEENS6_IJNS7_ILi128EEENS7_ILi64EEENS7_ILi256EEEEEELi256ENS_6half_tEfNS_4arch4Sm90ELb0ELb1ELb0ELb1ELb0ELb1ELb0ELb1ELb1ELb1ELb0ELb0EEENS1_21CollectiveEpilogueFwdINS6_IJSA_SC_SB_EEES9_SE_SG_Li256ELb1ELb1ELb0ELb0EEENS1_36VarlenDynamicPersistentTileSchedulerILi128ELi64ELi256ELi128ELb0ELb1ELb1ELb1ELb0ELb1EEEEEEEEEvNT_6ParamsE,@function
        .size           _ZN7cutlass13device_kernelIN5flash11enable_sm90INS1_16FlashAttnFwdSm90INS1_25CollectiveMainloopFwdSm90ILi2EN4cute5tupleIJNS5_1CILi1EEES8_S8_EEENS6_IJNS7_ILi128EEENS7_ILi64EEENS7_ILi256EEEEEELi256ENS_6half_tEfNS_4arch4Sm90ELb0ELb1ELb0ELb1ELb0ELb1ELb0ELb1ELb1ELb1ELb0ELb0EEENS1_21CollectiveEpilogueFwdINS6_IJSA_SC_SB_EEES9_SE_SG_Li256ELb1ELb1ELb0ELb0EEENS1_36VarlenDynamicPersistentTileSchedulerILi128ELi64ELi256ELi128ELb0ELb1ELb1ELb1ELb0ELb1EEEEEEEEEvNT_6ParamsE,(.L_x_15299 - _ZN7cutlass13device_kernelIN5flash11enable_sm90INS1_16FlashAttnFwdSm90INS1_25CollectiveMainloopFwdSm90ILi2EN4cute5tupleIJNS5_1CILi1EEES8_S8_EEENS6_IJNS7_ILi128EEENS7_ILi64EEENS7_ILi256EEEEEELi256ENS_6half_tEfNS_4arch4Sm90ELb0ELb1ELb0ELb1ELb0ELb1ELb0ELb1ELb1ELb1ELb0ELb0EEENS1_21CollectiveEpilogueFwdINS6_IJSA_SC_SB_EEES9_SE_SG_Li256ELb1ELb1ELb0ELb0EEENS1_36VarlenDynamicPersistentTileSchedulerILi128ELi64ELi256ELi128ELb0ELb1ELb1ELb1ELb0ELb1EEEEEEEEEvNT_6ParamsE)
        .other          _ZN7cutlass13device_kernelIN5flash11enable_sm90INS1_16FlashAttnFwdSm90INS1_25CollectiveMainloopFwdSm90ILi2EN4cute5tupleIJNS5_1CILi1EEES8_S8_EEENS6_IJNS7_ILi128EEENS7_ILi64EEENS7_ILi256EEEEEELi256ENS_6half_tEfNS_4arch4Sm90ELb0ELb1ELb0ELb1ELb0ELb1ELb0ELb1ELb1ELb1ELb0ELb0EEENS1_21CollectiveEpilogueFwdINS6_IJSA_SC_SB_EEES9_SE_SG_Li256ELb1ELb1ELb0ELb0EEENS1_36VarlenDynamicPersistentTileSchedulerILi128ELi64ELi256ELi128ELb0ELb1ELb1ELb1ELb0ELb1EEEEEEEEEvNT_6ParamsE,@"STO_CUDA_ENTRY STV_DEFAULT"
_ZN7cutlass13device_kernelIN5flash11enable_sm90INS1_16FlashAttnFwdSm90INS1_25CollectiveMainloopFwdSm90ILi2EN4cute5tupleIJNS5_1CILi1EEES8_S8_EEENS6_IJNS7_ILi128EEENS7_ILi64EEENS7_ILi256EEEEEELi256ENS_6half_tEfNS_4arch4Sm90ELb0ELb1ELb0ELb1ELb0ELb1ELb0ELb1ELb1ELb1ELb0ELb0EEENS1_21CollectiveEpilogueFwdINS6_IJSA_SC_SB_EEES9_SE_SG_Li256ELb1ELb1ELb0ELb0EEENS1_36VarlenDynamicPersistentTileSchedulerILi128ELi64ELi256ELi128ELb0ELb1ELb1ELb1ELb0ELb1EEEEEEEEEvNT_6ParamsE:
[----:B------:R-:W0:Y:S02]  /*0000*/  LDC R1, c[0x0][0x28] ;  /* 0x00000a00ff017b82 */ /* 0x000e240000000800 */
[----:B0-----:R-:W-:Y:S01]  /*0010*/  VIADD R1, R1, 0xffffff38 ;  /* 0xffffff3801017836 */ /* 0x001fe20000000000 */
[----:B------:R-:W0:Y:S01]  /*0020*/  S2R R4, SR_TID.X ;  /* 0x0000000000047919 */ /* 0x000e220000002100 */
[----:B------:R-:W-:Y:S01]  /*0030*/  ELECT P0, URZ, PT ;  /* 0x00000000003f782f */ /* 0x000fe20003800000 */
[----:B------:R-:W-:Y:S01]  /*0040*/  BSSY B0, `(.L_x_1740) ;  /* 0x0000013000007945 */ /* 0x000fe20003800000 */
[----:B0-----:R-:W-:-:S05]  /*0050*/  SHF.R.U32.HI R0, RZ, 0x5, R4 ;  /* 0x00000005ff007819 */ /* 0x001fca0000011604 */
[----:B------:R-:W0:Y:S02]  /*0060*/  SHFL.IDX PT, R2, R0, RZ, 0x1f ;  /* 0x00001fff00027589 */ /* 0x000e2400000e0000 */
[----:B0-----:R-:W-:-:S13]  /*0070*/  ISETP.EQ.AND P0, PT, R2, RZ, P0 ;  /* 0x000000ff0200720c */ /* 0x001fda0000702270 */
        /* <DEDUP_REMOVED lines=15> */
.L_x_1741:
[----:B------:R-:W-:Y:S05]  /*0170*/  BSYNC B0 ;  /* 0x0000000000007941 */ /* 0x000fea0003800000 */
.L_x_1740:
[----:B------:R-:W-:Y:S01]  /*0180*/  VOTEU.ANY UP0, P0 ;  /* 0x00000000003f7886 */ /* 0x000fe20000000100 */
[----:B------:R-:W0:Y:S01]  /*0190*/  SHFL.IDX PT, R2, R0, RZ, 0x1f ;  /* 0x00001fff00027589 */ /* 0x000e2200000e0000 */
[----:B------:R-:W-:Y:S01]  /*01a0*/  UMOV UR4, 0x80 ;  /* 0x0000008000047882 */ /* 0x000fe20000000000 */
[----:B------:R-:W-:Y:S01]  /*01b0*/  UMOV UR7, 0x100 ;  /* 0x0000010000077882 */ /* 0x000fe20000000000 */
[----:B------:R-:W-:Y:S01]  /*01c0*/  VOTEU.ANY UP1, P0 ;  /* 0x00000000003f7886 */ /* 0x000fe20000020100 */
[----:B------:R-:W1:Y:S01]  /*01d0*/  @UP0 S2UR UR8, SR_CgaCtaId ;  /* 0x00000000000809c3 */ /* 0x000e620000008800 */
[----:B------:R-:W-:Y:S01]  /*01e0*/  @UP0 UMOV UR6, 0x400 ;  /* 0x0000040000060882 */ /* 0x000fe20000000000 */
[----:B------:R-:W-:-:S04]  /*01f0*/  @UP0 UIADD3 UR4, -UR4, 0x100000, URZ ;  /* 0x0010000004040890 */ /* 0x000fc8000fffe13f */
[----:B------:R-:W-:Y:S02]  /*0200*/  @UP0 USHF.L.U32 UR5, UR4, 0xb, URZ ;  /* 0x0000000b04050899 */ /* 0x000fe4000800063f */
[----:B------:R-:W-:Y:S01]  /*0210*/  @UP0 USHF.L.U32 UR4, UR4, 0x1, URZ ;  /* 0x0000000104040899 */ /* 0x000fe2000800063f */
[----:B0-----:R-:W-:Y:S02]  /*0220*/  ISETP.NE.AND P1, PT, R2, RZ, PT ;  /* 0x000000ff0200720c */ /* 0x001fe40003f25270 */
[----:B------:R-:W-:Y:S01]  /*0230*/  SHF.R.U32.HI R2, RZ, 0x7, R4 ;  /* 0x00000007ff027819 */ /* 0x000fe20000011604 */
[----:B-1----:R-:W-:Y:S02]  /*0240*/  @UP0 ULEA UR8, UR8, UR6, 0x18 ;  /* 0x0000000608080291 */ /* 0x002fe4000f8ec03f */
[----:B------:R-:W-:-:S04]  /*0250*/  @UP0 UIADD3 UR6, -UR7, 0x100000, URZ ;  /* 0x0010000007060890 */ /* 0x000fc8000fffe13f */
[----:B------:R-:W-:Y:S02]  /*0260*/  @UP0 USHF.L.U32 UR7, UR6, 0xb, URZ ;  /* 0x0000000b06070899 */ /* 0x000fe4000800063f */
[----:B------:R-:W-:Y:S01]  /*0270*/  @UP0 USHF.L.U32 UR6, UR6, 0x1, URZ ;  /* 0x0000000106060899 */ /* 0x000fe2000800063f */
[----:B------:R-:W-:Y:S01]  /*0280*/  VOTEU.ANY UP0, P0 ;  /* 0x00000000003f7886 */ /* 0x000fe20000000100 */
[----:B------:R-:W0:Y:S04]  /*0290*/  SHFL.IDX PT, R2, R2, RZ, 0x1f ;  /* 0x00001fff02027589 */ /* 0x000e2800000e0000 */
[----:B------:R-:W1:Y:S02]  /*02a0*/  FENCE.VIEW.ASYNC.S ;  /* 0x00000000000073c6 */ /* 0x000e640000000000 */
[----:B-1----:R1:W2:Y:S04]  /*02b0*/  @UP0 SYNCS.EXCH.64 URZ, [UR8+0x30800], UR4 ;  /* 0x03080004083f05b2 */ /* 0x0022a80008000100 */
[----:B------:R1:W3:Y:S01]  /*02c0*/  @UP1 SYNCS.EXCH.64 URZ, [UR8+0x30820], UR6 ;  /* 0x03082006083f15b2 */ /* 0x0002e20008000100 */
[----:B------:R-:W-:Y:S05]  /*02d0*/  @P1 BRA `(.L_x_1742) ;  /* 0x0000000000481947 */ /* 0x000fea0003800000 */
[----:B-1----:R-:W1:Y:S01]  /*02e0*/  S2UR UR5, SR_CgaCtaId ;  /* 0x00000000000579c3 */ /* 0x002e620000008800 */
[----:B------:R-:W-:Y:S01]  /*02f0*/  UMOV UR4, 0x400 ;  /* 0x0000040000047882 */ /* 0x000fe20000000000 */
[----:B------:R-:W-:Y:S01]  /*0300*/  UMOV UR6, 0x1 ;  /* 0x0000000100067882 */ /* 0x000fe20000000000 */
[----:B------:R-:W-:Y:S01]  /*0310*/  UMOV UR7, 0x2 ;  /* 0x0000000200077882 */ /* 0x000fe20000000000 */
[----:B------:R-:W-:Y:S01]  /*0320*/  ELECT P0, URZ, PT ;  /* 0x00000000003f782f */ /* 0x000fe20003800000 */
[----:B-1----:R-:W-:Y:S02]  /*0330*/  ULEA UR8, UR5, UR4, 0x18 ;  /* 0x0000000405087291 */ /* 0x002fe4000f8ec03f */
[----:B------:R-:W-:-:S04]  /*0340*/  UIADD3 UR4, -UR6, 0x100000, URZ ;  /* 0x0010000006047890 */ /* 0x000fc8000fffe13f */
[----:B------:R-:W-:Y:S02]  /*0350*/  USHF.L.U32 UR5, UR4, 0xb, URZ ;  /* 0x0000000b04057899 */ /* 0x000fe4000800063f */
[----:B------:R-:W-:Y:S02]  /*0360*/  USHF.L.U32 UR4, UR4, 0x1, URZ ;  /* 0x0000000104047899 */ /* 0x000fe4000800063f */
[----:B------:R-:W-:-:S04]  /*0370*/  UIADD3 UR6, -UR7, 0x100000, URZ ;  /* 0x0010000007067890 */ /* 0x000fc8000fffe13f */
[----:B------:R-:W-:Y:S02]  /*0380*/  USHF.L.U32 UR7, UR6, 0xb, URZ ;  /* 0x0000000b06077899 */ /* 0x000fe4000800063f */
[----:B------:R-:W-:Y:S01]  /*0390*/  USHF.L.U32 UR6, UR6, 0x1, URZ ;  /* 0x0000000106067899 */ /* 0x000fe2000800063f */
[----:B------:R-:W1:Y:S03]  /*03a0*/  FENCE.VIEW.ASYNC.S ;  /* 0x00000000000073c6 */ /* 0x000e660000000000 */
[----:B-1----:R4:W1:Y:S08]  /*03b0*/  SYNCS.EXCH.64 URZ, [UR8+0x30830], UR4 ;  /* 0x03083004083f75b2 */ /* 0x0028700008000100 */
[----:B------:R4:W0:Y:S01]  /*03c0*/  SYNCS.EXCH.64 URZ, [UR8+0x30840], UR6 ;  /* 0x03084006083f75b2 */ /* 0x0008220008000100 */
[----:B------:R4:W0:Y:S01]  /*03d0*/  SYNCS.EXCH.64 URZ, [UR8+0x30838], UR4 ;  /* 0x03083804083f75b2 */ /* 0x0008220008000100 */
[----:B------:R4:W0:Y:S02]  /*03e0*/  SYNCS.EXCH.64 URZ, [UR8+0x30848], UR6 ;  /* 0x03084806083f75b2 */ /* 0x0008240008000100 */
[----:B----4-:R-:W-:Y:S01]  /*03f0*/  NOP ;  /* 0x0000000000007918 */ /* 0x010fe20000000000 */
.L_x_1742:
[----:B------:R-:W4:Y:S01]  /*0400*/  SHFL.IDX PT, R3, R0, RZ, 0x1f ;  /* 0x00001fff00037589 */ /* 0x000f2200000e0000 */
[----:B------:R-:W-:Y:S01]  /*0410*/  NOP ;  /* 0x0000000000007918 */ /* 0x000fe20000000000 */
[----:B----4-:R-:W-:-:S13]  /*0420*/  ISETP.NE.AND P0, PT, R3, RZ, PT ;  /* 0x000000ff0300720c */ /* 0x010fda0003f05270 */
        /* <DEDUP_REMOVED lines=19> */
.L_x_1743:
[----:B------:R-:W4:Y:S01]  /*0560*/  SHFL.IDX PT, R3, R0, RZ, 0x1f ;  /* 0x00001fff00037589 */ /* 0x000f2200000e0000 */
[----:B------:R-:W-:Y:S01]  /*0570*/  NOP ;  /* 0x0000000000007918 */ /* 0x000fe20000000000 */
[----:B----4-:R-:W-:-:S13]  /*0580*/  ISETP.NE.AND P0, PT, R3, RZ, PT ;  /* 0x000000ff0300720c */ /* 0x010fda0003f05270 */
[----:B------:R-:W-:Y:S05]  /*0590*/  @P0 BRA `(.L_x_1744) ;  /* 0x0000000000380947 */ /* 0x000fea0003800000 */
[----:B-1----:R-:W1:Y:S01]  /*05a0*/  S2UR UR5, SR_CgaCtaId ;  /* 0x00000000000579c3 */ /* 0x002e620000008800 */
[----:B------:R-:W-:Y:S01]  /*05b0*/  UMOV UR4, 0x400 ;  /* 0x0000040000047882 */ /* 0x000fe20000000000 */
[----:B------:R-:W-:Y:S01]  /*05c0*/  UMOV UR7, 0x1 ;  /* 0x0000000100077882 */ /* 0x000fe20000000000 */
[----:B------:R-:W-:Y:S01]  /*05d0*/  ELECT P0, URZ, PT ;  /* 0x00000000003f782f */ /* 0x000fe20003800000 */
[----:B-1----:R-:W-:Y:S02]  /*05e0*/  ULEA UR6, UR5, UR4, 0x18 ;  /* 0x0000000405067291 */ /* 0x002fe4000f8ec03f */
[----:B------:R-:W-:-:S04]  /*05f0*/  UIADD3 UR4, -UR7, 0x100000, URZ ;  /* 0x0010000007047890 */ /* 0x000fc8000fffe13f */
[----:B------:R-:W-:Y:S02]  /*0600*/  USHF.L.U32 UR5, UR4, 0xb, URZ ;  /* 0x0000000b04057899 */ /* 0x000fe4000800063f */
[----:B------:R-:W-:Y:S01]  /*0610*/  USHF.L.U32 UR4, UR4, 0x1, URZ ;  /* 0x0000000104047899 */ /* 0x000fe2000800063f */
[----:B------:R-:W1:Y:S11]  /*0620*/  FENCE.VIEW.ASYNC.S ;  /* 0x00000000000073c6 */ /* 0x000e760000000000 */
[----:B-1----:R4:W1:Y:S01]  /*0630*/  SYNCS.EXCH.64 URZ, [UR6+0x30870], UR4 ;  /* 0x03087004063f75b2 */ /* 0x0028620008000100 */
[----:B------:R4:W0:Y:S01]  /*0640*/  SYNCS.EXCH.64 URZ, [UR6+0x30880], UR4 ;  /* 0x03088004063f75b2 */ /* 0x0008220008000100 */
[----:B------:R4:W0:Y:S01]  /*0650*/  SYNCS.EXCH.64 URZ, [UR6+0x30878], UR4 ;  /* 0x03087804063f75b2 */ /* 0x0008220008000100 */
[----:B------:R4:W0:Y:S02]  /*0660*/  SYNCS.EXCH.64 URZ, [UR6+0x30888], UR4 ;  /* 0x03088804063f75b2 */ /* 0x0008240008000100 */
[----:B----4-:R-:W-:Y:S01]  /*0670*/  NOP ;  /* 0x0000000000007918 */ /* 0x010fe20000000000 */
.L_x_1744:
        /* <DEDUP_REMOVED lines=22> */
.L_x_1745:
        /* <DEDUP_REMOVED lines=22> */
.L_x_1746:
[----:B0-----:R-:W-:Y:S01]  /*0940*/  ISETP.NE.AND P0, PT, R2, RZ, PT ;  /* 0x000000ff0200720c */ /* 0x001fe20003f05270 */
[----:B------:R-:W-:Y:S01]  /*0950*/  IMAD.MOV.U32 R2, RZ, RZ, 0x1 ;  /* 0x00000001ff027424 */ /* 0x000fe200078e00ff */
[----:B------:R-:W-:Y:S01]  /*0960*/  NOP ;  /* 0x0000000000007918 */ /* 0x000fe20000000000 */
[----:B------:R-:W-:Y:S01]  /*0970*/  ULDC.64 UR60, c[0x0][0x208] ;  /* 0x00008200003c7ab9 */ /* 0x000fe20000000a00 */
[----:B------:R-:W-:Y:S02]  /*0980*/  BSSY B9, `(.L_x_1747) ;  /* 0x000298b000097945 */ /* 0x000fe40003800000 */
[----:B------:R-:W-:-:S05]  /*0990*/  SEL R2, R2, 0x2, !P0 ;  /* 0x0000000202027807 */ /* 0x000fca0004000000 */
[----:B------:R0:W-:Y:S01]  /*09a0*/  STL [R1+0x50], R2 ;  /* 0x0000500201007387 */ /* 0x0001e20000100800 */
[----:B-123--:R-:W-:Y:S06]  /*09b0*/  BAR.SYNC.DEFER_BLOCKING 0x0 ;  /* 0x0000000000007b1d */ /* 0x00efec0000010000 */
[----:B------:R-:W-:Y:S05]  /*09c0*/  @!P0 BRA `(.L_x_1748) ;  /* 0x0000020400108947 */ /* 0x000fea0003800000 */
.L_x_1749:
        /* <DEDUP_REMOVED lines=8> */
[----:B-1----:R-:W-:-:S06]  /*0a50*/  ULEA UR4, UR5, UR4, 0x18 ;  /* 0x0000000405047291 */ /* 0x002fcc000f8ec03f */
[----:B------:R-:W-:Y:S01]  /*0a60*/  IMAD.U32 R16, RZ, RZ, UR4 ;  /* 0x00000004ff107e24 */ /* 0x000fe2000f8e00ff */
[----:B------:R-:W-:-:S04]  /*0a70*/  ULDC UR4, c[0x0][0xc3c] ;  /* 0x00030f0000047ab9 */ /* 0x000fc80000000800 */
[----:B------:R-:W1:Y:S01]  /*0a80*/  LDS.128 R60, [R16+0x308d0] ;  /* 0x0308d000103c7984 */ /* 0x000e620000000c00 */
[----:B------:R-:W-:Y:S06]  /*0a90*/  BAR.ARV 0x4, 0x180 ;  /* 0x0106000000007b1d */ /* 0x000fec0000002000 */
[----:B-1----:R-:W-:-:S13]  /*0aa0*/  ISETP.GE.AND P0, PT, R63, UR4, PT ;  /* 0x000000043f007c0c */ /* 0x002fda000bf06270 */
[----:B------:R-:W-:Y:S05]  /*0ab0*/  @P0 BRA `(.L_x_1750) ;  /* 0x0000029400dc0947 */ /* 0x000fea0003800000 */
[----:B------:R-:W-:-:S05]  /*0ac0*/  VIADD R4, R4, 0xffffff80 ;  /* 0xffffff8004047836 */ /* 0x000fca0000000000 */
[----:B------:R-:W-:-:S04]  /*0ad0*/  SHF.R.S32.HI R3, RZ, 0x1f, R4 ;  /* 0x0000001fff037819 */ /* 0x000fc80000011404 */
[CC--:B------:R-:W-:Y:S02]  /*0ae0*/  LEA.HI R0, R3.reuse, R4.reuse, RZ, 0x7 ;  /* 0x0000000403007211 */ /* 0x0c0fe400078f38ff */
[CC--:B------:R-:W-:Y:S02]  /*0af0*/  LEA.HI R5, R3.reuse, R4.reuse, RZ, 0x5 ;  /* 0x0000000403057211 */ /* 0x0c0fe400078f28ff */
[----:B------:R-:W-:Y:S02]  /*0b00*/  LOP3.LUT R7, R0, 0xffffff80, RZ, 0xc0, !PT ;  /* 0xffffff8000077812 */ /* 0x000fe400078ec0ff */
[-C--:B0-----:R-:W-:Y:S01]  /*0b10*/  LEA.HI R2, R3, R4.reuse, RZ, 0x4 ;  /* 0x0000000403027211 */ /* 0x081fe200078f20ff */
[----:B------:R-:W-:Y:S01]  /*0b20*/  IMAD.SHL.U32 R6, R5, 0x20, RZ ;  /* 0x0000002005067824 */ /* 0x000fe200078e00ff */
[----:B------:R-:W-:Y:S01]  /*0b30*/  LEA.HI R218, R3, R4, RZ, 0x3 ;  /* 0x0000000403da7211 */ /* 0x000fe200078f18ff */
[----:B------:R-:W-:Y:S01]  /*0b40*/  IMAD.IADD R20, R4, 0x1, -R7 ;  /* 0x0000000104147824 */ /* 0x000fe200078e0a07 */
[----:B------:R-:W-:-:S02]  /*0b50*/  SHF.R.S32.HI R5, RZ, 0x4, R2 ;  /* 0x00000004ff057819 */ /* 0x000fc40000011402 */
[CC--:B------:R-:W-:Y:S02]  /*0b60*/  LEA.HI R7, R3.reuse, R4.reuse, RZ, 0x2 ;  /* 0x0000000403077211 */ /* 0x0c0fe400078f10ff */
[----:B------:R-:W-:Y:S01]  /*0b70*/  SHF.R.S32.HI R9, RZ, 0x1f, R20 ;  /* 0x0000001fff097819 */ /* 0x000fe20000011414 */
[----:B------:R-:W-:Y:S01]  /*0b80*/  STL [R1+0x88], R20 ;  /* 0x0000881401007387 */ /* 0x000fe20000100800 */
[----:B------:R-:W-:Y:S02]  /*0b90*/  LEA.HI R8, R3, R4, RZ, 0x6 ;  /* 0x0000000403087211 */ /* 0x000fe400078f30ff */
[----:B------:R-:W-:Y:S02]  /*0ba0*/  LEA.HI R10, R9, R20, RZ, 0x2 ;  /* 0x00000014090a7211 */ /* 0x000fe400078f10ff */
[----:B------:R-:W-:Y:S01]  /*0bb0*/  SHF.R.S32.HI R14, RZ, 0x7, R0 ;  /* 0x00000007ff0e7819 */ /* 0x000fe20000011400 */
[----:B------:R-:W-:Y:S01]  /*0bc0*/  IMAD.SHL.U32 R8, R8, 0x8, RZ ;  /* 0x0000000808087824 */ /* 0x000fe200078e00ff */
[----:B------:R-:W-:-:S02]  /*0bd0*/  SHF.R.S32.HI R11, RZ, 0x2, R10 ;  /* 0x00000002ff0b7819 */ /* 0x000fc4000001140a */
[----:B------:R-:W-:Y:S02]  /*0be0*/  SHF.R.S32.HI R12, RZ, 0x1f, R10 ;  /* 0x0000001fff0c7819 */ /* 0x000fe4000001140a */
[----:B------:R-:W-:Y:S02]  /*0bf0*/  LOP3.LUT R3, R2, 0x3fffff0, RZ, 0xc0, !PT ;  /* 0x03fffff002037812 */ /* 0x000fe400078ec0ff */
[----:B------:R-:W-:Y:S02]  /*0c00*/  LEA.HI R12, R12, R11, RZ, 0x3 ;  /* 0x0000000b0c0c7211 */ /* 0x000fe400078f18ff */
[----:B------:R-:W-:Y:S02]  /*0c10*/  LEA.HI R2, R2, R5, RZ, 0x1 ;  /* 0x0000000502027211 */ /* 0x000fe400078f08ff */
[----:B------:R-:W-:Y:S02]  /*0c20*/  LOP3.LUT R12, R12, 0xfffffff8, RZ, 0xc0, !PT ;  /* 0xfffffff80c0c7812 */ /* 0x000fe400078ec0ff */
[----:B------:R-:W-:-:S02]  /*0c30*/  LEA.HI R9, R9, R20, RZ, 0x5 ;  /* 0x0000001409097211 */ /* 0x000fc400078f28ff */
[----:B------:R-:W-:Y:S01]  /*0c40*/  LEA.HI R0, R0, R14, RZ, 0x1 ;  /* 0x0000000e00007211 */ /* 0x000fe200078f08ff */
[----:B------:R-:W-:Y:S01]  /*0c50*/  IMAD.IADD R12, R11, 0x1, -R12 ;  /* 0x000000010b0c7824 */ /* 0x000fe200078e0a0c */
[----:B------:R-:W-:Y:S02]  /*0c60*/  LOP3.LUT R13, R7, 0xfffffffc, RZ, 0xc0, !PT ;  /* 0xfffffffc070d7812 */ /* 0x000fe400078ec0ff */
[----:B------:R-:W-:Y:S02]  /*0c70*/  LOP3.LUT R7, R218, 0xfffffff8, RZ, 0xc0, !PT ;  /* 0xfffffff8da077812 */ /* 0x000fe400078ec0ff */
[----:B------:R-:W-:Y:S01]  /*0c80*/  LOP3.LUT R6, R6, 0xfffffc00, RZ, 0xc0, !PT ;  /* 0xfffffc0006067812 */ /* 0x000fe200078ec0ff */
[C---:B------:R-:W-:Y:S01]  /*0c90*/  IMAD.IADD R13, R4.reuse, 0x1, -R13 ;  /* 0x00000001040d7824 */ /* 0x040fe200078e0a0d */
[C---:B------:R-:W-:Y:S01]  /*0ca0*/  IADD3 R3, R4.reuse, -R3, RZ ;  /* 0x8000000304037210 */ /* 0x040fe20007ffe0ff */
[----:B------:R-:W-:Y:S01]  /*0cb0*/  IMAD.IADD R18, R4, 0x1, -R7 ;  /* 0x0000000104127824 */ /* 0x000fe200078e0a07 */
[----:B------:R-:W-:-:S02]  /*0cc0*/  LOP3.LUT R2, R2, 0x1ffffffe, RZ, 0xc0, !PT ;  /* 0x1ffffffe02027812 */ /* 0x000fc400078ec0ff */
[----:B------:R-:W-:Y:S01]  /*0cd0*/  SHF.R.S32.HI R9, RZ, 0x5, R9 ;  /* 0x00000005ff097819 */ /* 0x000fe20000011409 */
[----:B------:R-:W-:Y:S01]  /*0ce0*/  IMAD R3, R3, 0x40, R6 ;  /* 0x0000004003037824 */ /* 0x000fe200078e0206 */
[----:B------:R-:W-:Y:S01]  /*0cf0*/  LOP3.LUT R0, R0, 0x3fffffe, RZ, 0xc0, !PT ;  /* 0x03fffffe00007812 */ /* 0x000fe200078ec0ff */
[----:B------:R-:W-:Y:S01]  /*0d00*/  IMAD.IADD R2, R5, 0x1, -R2 ;  /* 0x0000000105027824 */ /* 0x000fe200078e0a02 */
[----:B------:R-:W-:Y:S01]  /*0d10*/  SHF.R.S32.HI R218, RZ, 0x3, R218 ;  /* 0x00000003ffda7819 */ /* 0x000fe200000114da */
[----:B------:R-:W-:Y:S01]  /*0d20*/  IMAD R9, R9, 0x10, R12 ;  /* 0x0000001009097824 */ /* 0x000fe200078e020c */
[----:B------:R-:W-:Y:S01]  /*0d30*/  STL [R1+0x54], R18 ;  /* 0x0000541201007387 */ /* 0x000fe20000100800 */
[----:B------:R-:W-:Y:S01]  /*0d40*/  IMAD.IADD R0, R14, 0x1, -R0 ;  /* 0x000000010e007824 */ /* 0x000fe200078e0a00 */
[----:B------:R-:W-:Y:S01]  /*0d50*/  LEA R2, R2, R3, 0x3 ;  /* 0x0000000302027211 */ /* 0x000fe200078e18ff */
[----:B------:R-:W-:Y:S01]  /*0d60*/  VIADD R17, R218, 0x40 ;  /* 0x00000040da117836 */ /* 0x000fe20000000000 */
[----:B------:R0:W-:Y:S01]  /*0d70*/  STL [R1+0xa8], R14 ;  /* 0x0000a80e01007387 */ /* 0x0001e20000100800 */
[----:B------:R-:W-:Y:S01]  /*0d80*/  IMAD R12, R0, 0x40, R9 ;  /* 0x00000040000c7824 */ /* 0x000fe200078e0209 */
[----:B------:R-:W-:Y:S01]  /*0d90*/  SHF.L.U32 R11, R218, 0x6, RZ ;  /* 0x00000006da0b7819 */ /* 0x000fe200000006ff */
[----:B------:R-:W-:Y:S01]  /*0da0*/  IMAD.SHL.U32 R200, R18, 0x4, RZ ;  /* 0x0000000412c87824 */ /* 0x000fe200078e00ff */
[----:B------:R-:W-:Y:S01]  /*0db0*/  SHF.R.S32.HI R6, RZ, 0x1f, R17 ;  /* 0x0000001fff067819 */ /* 0x000fe20000011411 */
[----:B------:R1:W-:Y:S01]  /*0dc0*/  STL [R1+0xb0], R2 ;  /* 0x0000b00201007387 */ /* 0x0003e20000100800 */
[----:B------:R-:W-:Y:S01]  /*0dd0*/  SHF.L.U32 R5, R17, 0x6, RZ ;  /* 0x0000000611057819 */ /* 0x000fe200000006ff */
[----:B------:R-:W-:Y:S01]  /*0de0*/  VIADD R21, R218, 0x20 ;  /* 0x00000020da157836 */ /* 0x000fe20000000000 */
[----:B------:R-:W-:Y:S01]  /*0df0*/  LEA.HI R6, R6, R17, RZ, 0x3 ;  /* 0x0000001106067211 */ /* 0x000fe200078f18ff */
[----:B------:R-:W-:Y:S01]  /*0e00*/  STL [R1+0xac], R12 ;  /* 0x0000ac0c01007387 */ /* 0x000fe20000100800 */
[----:B0-----:R-:W-:Y:S01]  /*0e10*/  LOP3.LUT R14, R8, 0xfffffe00, RZ, 0xc0, !PT ;  /* 0xfffffe00080e7812 */ /* 0x001fe200078ec0ff */
[----:B------:R-:W-:Y:S01]  /*0e20*/  VIADD R235, R200, 0x40 ;  /* 0x00000040c8eb7836 */ /* 0x000fe20000000000 */
[----:B------:R-:W-:Y:S01]  /*0e30*/  LEA.HI R4, R13, R13, RZ, 0x1 ;  /* 0x0000000d0d047211 */ /* 0x000fe200078f08ff */
[----:B------:R-:W-:Y:S01]  /*0e40*/  VIADD R15, R218, 0x60 ;  /* 0x00000060da0f7836 */ /* 0x000fe20000000000 */
[----:B------:R-:W-:Y:S01]  /*0e50*/  LOP3.LUT R3, R11, 0x1c0, RZ, 0xc0, !PT ;  /* 0x000001c00b037812 */ /* 0x000fe200078ec0ff */
[----:B------:R0:W-:Y:S01]  /*0e60*/  STL [R1+0x3c], R14 ;  /* 0x00003c0e01007387 */ /* 0x0001e20000100800 */
[----:B-1----:R-:W-:Y:S01]  /*0e70*/  SHF.R.S32.HI R2, RZ, 0x1f, R21 ;  /* 0x0000001fff027819 */ /* 0x002fe20000011415 */
[----:B------:R-:W-:Y:S01]  /*0e80*/  IMAD.IADD R226, R200, 0x1, R235 ;  /* 0x00000001c8e27824 */ /* 0x000fe200078e02eb */
[----:B------:R-:W-:Y:S01]  /*0e90*/  SHF.R.S32.HI R8, RZ, 0x1f, R15 ;  /* 0x0000001fff087819 */ /* 0x000fe2000001140f */
[----:B------:R-:W2:Y:S01]  /*0ea0*/  LDL.LU R17, [R1+0x50] ;  /* 0x0000500001117983 */ /* 0x000ea20000300800 */
[----:B------:R-:W-:Y:S01]  /*0eb0*/  IMAD.SHL.U32 R0, R21, 0x40, RZ ;  /* 0x0000004015007824 */ /* 0x000fe200078e00ff */
[----:B------:R-:W-:Y:S01]  /*0ec0*/  LEA.HI R2, R2, R21, RZ, 0x3 ;  /* 0x0000001502027211 */ /* 0x000fe200078f18ff */
[----:B------:R-:W-:Y:S01]  /*0ed0*/  IMAD.SHL.U32 R7, R15, 0x40, RZ ;  /* 0x000000400f077824 */ /* 0x000fe200078e00ff */
[----:B------:R-:W-:-:S02]  /*0ee0*/  LOP3.LUT R30, R5, 0x1c0, RZ, 0xc0, !PT ;  /* 0x000001c0051e7812 */ /* 0x000fc400078ec0ff */
[----:B------:R-:W-:Y:S01]  /*0ef0*/  SHF.R.S32.HI R5, RZ, 0x1f, R226 ;  /* 0x0000001fff057819 */ /* 0x000fe200000114e2 */
[----:B------:R-:W-:Y:S01]  /*0f00*/  IMAD.SHL.U32 R2, R2, 0x40, RZ ;  /* 0x0000004002027824 */ /* 0x000fe200078e00ff */
[----:B------:R-:W-:Y:S02]  /*0f10*/  LEA.HI R8, R8, R15, RZ, 0x3 ;  /* 0x0000000f08087211 */ /* 0x000fe400078f18ff */
[----:B------:R-:W-:Y:S02]  /*0f20*/  LOP3.LUT R31, R0, 0x1c0, RZ, 0xc0, !PT ;  /* 0x000001c0001f7812 */ /* 0x000fe400078ec0ff */
[CC--:B------:R-:W-:Y:S02]  /*0f30*/  LEA.HI R0, R5.reuse, R226.reuse, RZ, 0x6 ;  /* 0x000000e205007211 */ /* 0x0c0fe400078f30ff */
[----:B------:R-:W-:Y:S02]  /*0f40*/  SHF.L.U32 R8, R8, 0x6, RZ ;  /* 0x0000000608087819 */ /* 0x000fe400000006ff */
[----:B------:R-:W-:-:S02]  /*0f50*/  LEA.HI R5, R5, R226, RZ, 0x3 ;  /* 0x000000e205057211 */ /* 0x000fc400078f18ff */
[----:B------:R-:W-:Y:S02]  /*0f60*/  LOP3.LUT R29, R7, 0x1c0, RZ, 0xc0, !PT ;  /* 0x000001c0071d7812 */ /* 0x000fe400078ec0ff */
[----:B------:R-:W-:Y:S01]  /*0f70*/  LOP3.LUT R27, R2, 0xfffffe00, RZ, 0xc0, !PT ;  /* 0xfffffe00021b7812 */ /* 0x000fe200078ec0ff */
[----:B------:R-:W-:Y:S01]  /*0f80*/  IMAD.SHL.U32 R2, R0, 0x80, RZ ;  /* 0x0000008000027824 */ /* 0x000fe200078e00ff */
[----:B------:R-:W-:Y:S01]  /*0f90*/  LOP3.LUT R23, R8, 0xfffffe00, RZ, 0xc0, !PT ;  /* 0xfffffe0008177812 */ /* 0x000fe200078ec0ff */
[----:B------:R-:W-:Y:S01]  /*0fa0*/  IMAD.SHL.U32 R6, R6, 0x40, RZ ;  /* 0x0000004006067824 */ /* 0x000fe200078e00ff */
[----:B------:R-:W-:Y:S02]  /*0fb0*/  LOP3.LUT R0, R5, 0x38, RZ, 0xc0, !PT ;  /* 0x0000003805007812 */ /* 0x000fe400078ec0ff */
[----:B------:R-:W-:Y:S02]  /*0fc0*/  SHF.R.U32.HI R24, RZ, 0x3, R29 ;  /* 0x00000003ff187819 */ /* 0x000fe4000001161d */
[----:B------:R-:W-:Y:S01]  /*0fd0*/  LOP3.LUT R8, R29, 0x38, R5, 0xf8, !PT ;  /* 0x000000381d087812 */ /* 0x000fe200078ef805 */
[----:B------:R-:W-:Y:S01]  /*0fe0*/  IMAD.SHL.U32 R18, R18, 0x8, RZ ;  /* 0x0000000812127824 */ /* 0x000fe200078e00ff */
[----:B------:R-:W-:-:S02]  /*0ff0*/  SHF.R.U32.HI R26, RZ, 0x3, R30 ;  /* 0x00000003ff1a7819 */ /* 0x000fc4000001161e */
[----:B------:R-:W-:Y:S02]  /*1000*/  LOP3.LUT R7, R30, 0x38, R5, 0xf8, !PT ;  /* 0x000000381e077812 */ /* 0x000fe400078ef805 */
[----:B------:R-:W-:Y:S02]  /*1010*/  SHF.R.U32.HI R32, RZ, 0x3, R3 ;  /* 0x00000003ff207819 */ /* 0x000fe40000011603 */
[----:B------:R-:W-:Y:S02]  /*1020*/  LOP3.LUT R0, R0, 0x1c0, R11, 0xf8, !PT ;  /* 0x000001c000007812 */ /* 0x000fe400078ef80b */
[----:B------:R-:W-:Y:S02]  /*1030*/  LOP3.LUT R4, R4, 0x1ffffffe, RZ, 0xc0, !PT ;  /* 0x1ffffffe04047812 */ /* 0x000fe400078ec0ff */
[----:B------:R-:W-:Y:S02]  /*1040*/  LOP3.LUT R2, R2, 0xffffe000, RZ, 0xc0, !PT ;  /* 0xffffe00002027812 */ /* 0x000fe400078ec0ff */
[----:B------:R-:W-:Y:S01]  /*1050*/  LOP3.LUT R15, R8, R24, RZ, 0x3c, !PT ;  /* 0x00000018080f7212 */ /* 0x000fe200078e3cff */
[----:B------:R-:W-:Y:S01]  /*1060*/  IMAD.IADD R4, R13, 0x1, -R4 ;  /* 0x000000010d047824 */ /* 0x000fe200078e0a04 */
[----:B------:R-:W-:-:S02]  /*1070*/  LOP3.LUT R25, R6, 0xfffffe00, RZ, 0xc0, !PT ;  /* 0xfffffe0006197812 */ /* 0x000fc400078ec0ff */
[----:B------:R-:W-:Y:S02]  /*1080*/  SHF.R.U32.HI R28, RZ, 0x3, R31 ;  /* 0x00000003ff1c7819 */ /* 0x000fe4000001161f */
[----:B------:R-:W-:Y:S02]  /*1090*/  LOP3.LUT R6, R31, 0x38, R5, 0xf8, !PT ;  /* 0x000000381f067812 */ /* 0x000fe400078ef805 */
[----:B------:R-:W-:Y:S02]  /*10a0*/  LOP3.LUT R11, R7, R26, RZ, 0x3c, !PT ;  /* 0x0000001a070b7212 */ /* 0x000fe400078e3cff */
[----:B------:R-:W-:Y:S02]  /*10b0*/  LOP3.LUT R7, R0, R32, RZ, 0x3c, !PT ;  /* 0x0000002000077212 */ /* 0x000fe400078e3cff */
[----:B------:R-:W-:Y:S01]  /*10c0*/  IADD3 R21, R15, R2, R23 ;  /* 0x000000020f157210 */ /* 0x000fe20007ffe017 */
[----:B------:R-:W-:Y:S01]  /*10d0*/  VIADD R15, R18, 0x80 ;  /* 0x00000080120f7836 */ /* 0x000fe20000000000 */
[----:B------:R-:W-:Y:S01]  /*10e0*/  LOP3.LUT R3, R3, 0x38, R18, 0xf8, !PT ;  /* 0x0000003803037812 */ /* 0x000fe200078ef812 */
[----:B------:R-:W-:Y:S01]  /*10f0*/  STL [R1+0x38], R27 ;  /* 0x0000381b01007387 */ /* 0x000fe20000100800 */
[----:B------:R-:W-:-:S02]  /*1100*/  LOP3.LUT R9, R6, R28, RZ, 0x3c, !PT ;  /* 0x0000001c06097212 */ /* 0x000fc400078e3cff */
[-C--:B------:R-:W-:Y:S01]  /*1110*/  IADD3 R13, R11, R2.reuse, R25 ;  /* 0x000000020b0d7210 */ /* 0x080fe20007ffe019 */
[----:B------:R-:W-:Y:S01]  /*1120*/  STL [R1+0x84], R25 ;  /* 0x0000841901007387 */ /* 0x000fe20000100800 */
[----:B------:R-:W-:Y:S01]  /*1130*/  IADD3 R7, R7, R2, R14 ;  /* 0x0000000207077210 */ /* 0x000fe20007ffe00e */
[----:B------:R-:W-:Y:S01]  /*1140*/  VIADD R11, R18, 0xc0 ;  /* 0x000000c0120b7836 */ /* 0x000fe20000000000 */
[----:B------:R-:W-:Y:S01]  /*1150*/  LOP3.LUT R229, R10, 0x7ffffffc, RZ, 0xc0, !PT ;  /* 0x7ffffffc0ae57812 */ /* 0x000fe200078ec0ff */
[----:B------:R-:W-:Y:S01]  /*1160*/  STL [R1+0x80], R23 ;  /* 0x0000801701007387 */ /* 0x000fe20000100800 */
[----:B------:R-:W-:Y:S01]  /*1170*/  VIADD R237, R200, 0x60 ;  /* 0x00000060c8ed7836 */ /* 0x000fe20000000000 */
[----:B0-----:R-:W-:Y:S02]  /*1180*/  LOP3.LUT R14, R14, R3, R32, 0xf6, !PT ;  /* 0x000000030e0e7212 */ /* 0x001fe400078ef620 */
[----:B------:R-:W-:Y:S01]  /*1190*/  STL [R1+0x64], RZ ;  /* 0x000064ff01007387 */ /* 0x000fe20000100800 */
[----:B------:R-:W-:-:S02]  /*11a0*/  SHF.R.S32.HI R10, RZ, 0x1f, R235 ;  /* 0x0000001fff0a7819 */ /* 0x000fc400000114eb */
[----:B------:R-:W-:Y:S01]  /*11b0*/  IADD3 R9, R9, R2, R27 ;  /* 0x0000000209097210 */ /* 0x000fe20007ffe01b */
[----:B------:R-:W-:Y:S01]  /*11c0*/  STL [R1], RZ ;  /* 0x000000ff01007387 */ /* 0x000fe20000100800 */
[----:B------:R-:W-:Y:S02]  /*11d0*/  SHF.R.S32.HI R3, RZ, 0x1f, R15 ;  /* 0x0000001fff037819 */ /* 0x000fe4000001140f */
[----:B------:R-:W-:Y:S01]  /*11e0*/  SHF.R.S32.HI R2, RZ, 0x1f, R218 ;  /* 0x0000001fff027819 */ /* 0x000fe200000114da */
[----:B------:R0:W-:Y:S01]  /*11f0*/  STL [R1+0x24], R15 ;  /* 0x0000240f01007387 */ /* 0x0001e20000100800 */
[--C-:B------:R-:W-:Y:S02]  /*1200*/  LOP3.LUT R2, R31, 0x38, R18.reuse, 0xf8, !PT ;  /* 0x000000381f027812 */ /* 0x100fe400078ef812 */
[--C-:B------:R-:W-:Y:S01]  /*1210*/  LOP3.LUT R6, R30, 0x38, R18.reuse, 0xf8, !PT ;  /* 0x000000381e067812 */ /* 0x100fe200078ef812 */
[----:B------:R-:W-:Y:S01]  /*1220*/  STL [R1+0x28], R11 ;  /* 0x0000280b01007387 */ /* 0x000fe20000100800 */
[----:B------:R-:W-:Y:S01]  /*1230*/  VIADD R0, R16, 0x10400 ;  /* 0x0001040010007836 */ /* 0x000fe20000000000 */
[----:B------:R-:W-:-:S02]  /*1240*/  LOP3.LUT R8, R29, 0x38, R18, 0xf8, !PT ;  /* 0x000000381d087812 */ /* 0x000fc400078ef812 */
[----:B------:R-:W-:Y:S01]  /*1250*/  STL [R1+0x50], R14 ;  /* 0x0000500e01007387 */ /* 0x000fe20000100800 */
[----:B0-----:R-:W-:-:S03]  /*1260*/  SHF.R.S32.HI R15, RZ, 0x1f, R237 ;  /* 0x0000001fff0f7819 */ /* 0x001fc600000114ed */
[----:B------:R0:W-:Y:S04]  /*1270*/  STL [R1+0x78], R10 ;  /* 0x0000780a01007387 */ /* 0x0001e80000100800 */
[----:B------:R1:W-:Y:S01]  /*1280*/  STL [R1+0x70], R3 ;  /* 0x0000700301007387 */ /* 0x0003e20000100800 */
[----:B0-----:R-:W-:Y:S02]  /*1290*/  SHF.R.S32.HI R10, RZ, 0x1f, R11 ;  /* 0x0000001fff0a7819 */ /* 0x001fe4000001140b */
[----:B------:R-:W-:Y:S02]  /*12a0*/  LOP3.LUT R11, R25, R6, R26, 0xf6, !PT ;  /* 0x00000006190b7212 */ /* 0x000fe400078ef61a */
[----:B-1----:R-:W-:Y:S01]  /*12b0*/  LOP3.LUT R3, R27, R2, R28, 0xf6, !PT ;  /* 0x000000021b037212 */ /* 0x002fe200078ef61c */
[----:B------:R0:W-:Y:S02]  /*12c0*/  STL [R1+0x74], R15 ;  /* 0x0000740f01007387 */ /* 0x0001e40000100800 */
[----:B------:R-:W-:Y:S01]  /*12d0*/  IMAD R6, R11, 0x2, R0 ;  /* 0x000000020b067824 */ /* 0x000fe200078e0200 */
[----:B------:R-:W-:Y:S01]  /*12e0*/  LEA R2, R3, R0, 0x1 ;  /* 0x0000000003027211 */ /* 0x000fe200078e08ff */
[----:B------:R-:W-:Y:S01]  /*12f0*/  STL [R1+0x6c], R10 ;  /* 0x00006c0a01007387 */ /* 0x000fe20000100800 */
[----:B0-----:R-:W-:-:S03]  /*1300*/  LOP3.LUT R15, R23, R8, R24, 0xf6, !PT ;  /* 0x00000008170f7212 */ /* 0x001fc600078ef618 */
[----:B------:R0:W-:Y:S01]  /*1310*/  STL [R1+0xa0], R2 ;  /* 0x0000a00201007387 */ /* 0x0001e20000100800 */
[--C-:B------:R-:W-:Y:S02]  /*1320*/  IMAD R8, R9, 0x2, R0.reuse ;  /* 0x0000000209087824 */ /* 0x100fe400078e0200 */
[----:B------:R-:W-:Y:S01]  /*1330*/  IMAD R3, R15, 0x2, R0 ;  /* 0x000000020f037824 */ /* 0x000fe200078e0200 */
[----:B------:R1:W-:Y:S01]  /*1340*/  STL [R1+0x98], R6 ;  /* 0x0000980601007387 */ /* 0x0003e20000100800 */
[----:B0-----:R-:W-:-:S03]  /*1350*/  LOP3.LUT R2, R5, 0xfffffff8, RZ, 0xc0, !PT ;  /* 0xfffffff805027812 */ /* 0x001fc600078ec0ff */
[----:B------:R0:W-:Y:S01]  /*1360*/  STL [R1+0x90], R3 ;  /* 0x0000900301007387 */ /* 0x0001e20000100800 */
[----:B-1----:R-:W-:-:S03]  /*1370*/  IMAD R6, R13, 0x2, R0 ;  /* 0x000000020d067824 */ /* 0x002fc600078e0200 */
[----:B------:R-:W-:Y:S04]  /*1380*/  STL [R1+0x9c], R8 ;  /* 0x00009c0801007387 */ /* 0x000fe80000100800 */
[----:B------:R-:W-:Y:S01]  /*1390*/  STL [R1+0x68], R2 ;  /* 0x0000680201007387 */ /* 0x000fe20000100800 */
[----:B0-----:R-:W-:-:S03]  /*13a0*/  IMAD R3, R21, 0x2, R0 ;  /* 0x0000000215037824 */ /* 0x001fc600078e0200 */
[----:B------:R0:W-:Y:S04]  /*13b0*/  STL [R1+0x94], R6 ;  /* 0x0000940601007387 */ /* 0x0001e80000100800 */
[----:B------:R1:W-:Y:S01]  /*13c0*/  STL [R1+0x8c], R3 ;  /* 0x00008c0301007387 */ /* 0x0003e20000100800 */
[----:B0-----:R-:W-:Y:S01]  /*13d0*/  LEA R6, R7, R0, 0x1 ;  /* 0x0000000007067211 */ /* 0x001fe200078e08ff */
[----:B------:R-:W-:Y:S01]  /*13e0*/  IMAD R0, R14, 0x2, R0 ;  /* 0x000000020e007824 */ /* 0x000fe200078e0200 */
[----:B------:R-:W-:Y:S02]  /*13f0*/  SHF.R.S32.HI R2, RZ, 0x1f, R2 ;  /* 0x0000001fff027819 */ /* 0x000fe40000011402 */
[----:B-1----:R-:W-:Y:S01]  /*1400*/  SHF.R.S32.HI R3, RZ, 0x3, R5 ;  /* 0x00000003ff037819 */ /* 0x002fe20000011405 */
[----:B------:R-:W-:Y:S04]  /*1410*/  STL [R1+0xa4], R6 ;  /* 0x0000a40601007387 */ /* 0x000fe80000100800 */
[----:B------:R0:W-:Y:S04]  /*1420*/  STL [R1+0x44], R0 ;  /* 0x0000440001007387 */ /* 0x0001e80000100800 */
[----:B------:R1:W-:Y:S01]  /*1430*/  STL [R1+0x58], R3 ;  /* 0x0000580301007387 */ /* 0x0003e20000100800 */
[----:B0-----:R-:W-:-:S05]  /*1440*/  IMAD R0, R4, 0x8, R12 ;  /* 0x0000000804007824 */ /* 0x001fca00078e020c */
[----:B------:R1:W-:Y:S04]  /*1450*/  STL [R1+0x48], R0 ;  /* 0x0000480001007387 */ /* 0x0003e80000100800 */
[----:B------:R1:W-:Y:S01]  /*1460*/  STL [R1+0x7c], R2 ;  /* 0x00007c0201007387 */ /* 0x0003e20000100800 */
[----:B------:R-:W-:Y:S01]  /*1470*/  IMAD.MOV.U32 R219, RZ, RZ, RZ ;  /* 0x000000ffffdb7224 */ /* 0x000fe200078e00ff */
[----:B------:R-:W-:Y:S01]  /*1480*/  MOV R22, RZ ;  /* 0x000000ff00167202 */ /* 0x000fe20000000f00 */
[----:B------:R-:W-:Y:S01]  /*1490*/  VIADD R234, R200, 0x20 ;  /* 0x00000020c8ea7836 */ /* 0x000fe20000000000 */
[----:B------:R-:W-:Y:S01]  /*14a0*/  SHF.R.S32.HI R19, RZ, 0x1f, R18 ;  /* 0x0000001fff137819 */ /* 0x000fe20000011412 */
[----:B------:R-:W-:Y:S01]  /*14b0*/  IMAD.IADD R229, R20, 0x1, -R229 ;  /* 0x0000000114e57824 */ /* 0x000fe200078e0ae5 */
[----:B--2---:R-:W-:Y:S01]  /*14c0*/  LOP3.LUT R233, R17, 0x1, RZ, 0xfc, !PT ;  /* 0x0000000111e97812 */ /* 0x004fe200078efcff */
[----:B-1----:R-:W-:-:S07]  /*14d0*/  IMAD.MOV.U32 R17, RZ, RZ, RZ ;  /* 0x000000ffff117224 */ /* 0x002fce00078e00ff */
.L_x_2039:
[----:B------:R-:W-:Y:S01]  /*14e0*/  ULDC.64 UR4, c[0x0][0xa28] ;  /* 0x00028a0000047ab9 */ /* 0x000fe20000000a00 */
[----:B0-23--:R-:W0:Y:S01]  /*14f0*/  LDC.64 R4, c[0x0][0xa08] ;  /* 0x00028200ff047b82 */ /* 0x00de220000000a00 */
[----:B------:R-:W-:Y:S01]  /*1500*/  ISETP.NE.U32.AND P0, PT, RZ, UR4, PT ;  /* 0x00000004ff007c0c */ /* 0x000fe2000bf05070 */
[----:B------:R-:W-:Y:S01]  /*1510*/  IMAD.MOV.U32 R0, RZ, RZ, RZ ;  /* 0x000000ffff007224 */ /* 0x000fe200078e00ff */
[----:B------:R-:W-:Y:S01]  /*1520*/  ULDC.64 UR6, c[0x0][0xa20] ;  /* 0x0002880000067ab9 */ /* 0x000fe20000000a00 */
[----:B------:R-:W-:Y:S01]  /*1530*/  IMAD.MOV.U32 R26, RZ, RZ, RZ ;  /* 0x000000ffff1a7224 */ /* 0x000fe200078e00ff */
[----:B------:R-:W-:Y:S01]  /*1540*/  ISETP.NE.AND.EX P0, PT, RZ, UR5, PT, P0 ;  /* 0x00000005ff007c0c */ /* 0x000fe2000bf05300 */
[----:B------:R-:W-:Y:S02]  /*1550*/  ULDC.64 UR4, c[0x0][0xa18] ;  /* 0x0002860000047ab9 */ /* 0x000fe40000000a00 */
[----:B------:R-:W-:-:S04]  /*1560*/  ISETP.NE.U32.AND P1, PT, RZ, UR4, PT ;  /* 0x00000004ff007c0c */ /* 0x000fc8000bf25070 */
[----:B------:R-:W-:Y:S01]  /*1570*/  ISETP.NE.AND.EX P1, PT, RZ, UR5, PT, P1 ;  /* 0x00000005ff007c0c */ /* 0x000fe2000bf25310 */
[----:B------:R-:W-:Y:S02]  /*1580*/  ULDC.64 UR4, c[0x0][0xa08] ;  /* 0x0002820000047ab9 */ /* 0x000fe40000000a00 */
[----:B------:R-:W-:-:S03]  /*1590*/  ISETP.NE.U32.AND P3, PT, RZ, UR4, PT ;  /* 0x00000004ff007c0c */ /* 0x000fc6000bf65070 */
[----:B----4-:R-:W1:Y:S01]  /*15a0*/  @P0 LDC.64 R2, c[0x0][0xa28] ;  /* 0x00028a00ff020b82 */ /* 0x010e620000000a00 */
[----:B------:R-:W-:Y:S01]  /*15b0*/  ISETP.NE.AND.EX P3, PT, RZ, UR5, PT, P3 ;  /* 0x00000005ff007c0c */ /* 0x000fe2000bf65330 */
[----:B0-----:R-:W-:-:S06]  /*15c0*/  IMAD.WIDE R8, R63, 0x4, R4 ;  /* 0x000000043f087825 */ /* 0x001fcc00078e0204 */
[----:B------:R-:W0:Y:S01]  /*15d0*/  @P1 LDC.64 R6, c[0x0][0xa18] ;  /* 0x00028600ff061b82 */ /* 0x000e220000000a00 */
[----:B------:R-:W-:Y:S02]  /*15e0*/  ULDC UR4, c[0x0][0x288] ;  /* 0x0000a20000047ab9 */ /* 0x000fe40000000800 */
[----:B------:R-:W-:Y:S01]  /*15f0*/  IMAD.U32 R220, RZ, RZ, UR4 ;  /* 0x00000004ffdc7e24 */ /* 0x000fe2000f8e00ff */
[----:B------:R2:W-:Y:S01]  /*1600*/  STL [R1+0x5c], R62 ;  /* 0x00005c3e01007387 */ /* 0x0005e20000100800 */
[----:B------:R-:W-:-:S03]  /*1610*/  ULDC.64 UR4, c[0x0][0x418] ;  /* 0x0001060000047ab9 */ /* 0x000fc60000000a00 */
[----:B-----5:R2:W5:Y:S01]  /*1620*/  @P3 LDG.E R26, desc[UR60][R8.64] ;  /* 0x0000003c081a3981 */ /* 0x020562000c1e1900 */
[----:B-1----:R-:W-:-:S05]  /*1630*/  @P0 IMAD.WIDE R2, R63, 0x4, R2 ;  /* 0x000000043f020825 */ /* 0x002fca00078e0202 */
[----:B------:R2:W5:Y:S01]  /*1640*/  @P0 LDG.E R0, desc[UR60][R2.64] ;  /* 0x0000003c02000981 */ /* 0x000562000c1e1900 */
[----:B0-----:R-:W-:-:S05]  /*1650*/  @P1 IMAD.WIDE R4, R63, 0x4, R6 ;  /* 0x000000043f041825 */ /* 0x001fca00078e0206 */
[----:B------:R2:W5:Y:S04]  /*1660*/  @P1 LDG.E R220, desc[UR60][R4.64] ;  /* 0x0000003c04dc1981 */ /* 0x000568000c1e1900 */
[----:B------:R2:W-:Y:S01]  /*1670*/  STL [R1+0x60], R63 ;  /* 0x0000603f01007387 */ /* 0x0005e20000100800 */
[----:B------:R-:W-:-:S03]  /*1680*/  UISETP.NE.U32.AND UP0, UPT, UR4, URZ, UPT ;  /* 0x0000003f0400728c */ /* 0x000fc6000bf05070 */
[----:B------:R-:W-:Y:S01]  /*1690*/  ULDC UR4, c[0x0][0x424] ;  /* 0x0001090000047ab9 */ /* 0x000fe20000000800 */
[----:B------:R-:W-:Y:S01]  /*16a0*/  UISETP.NE.AND.EX UP0, UPT, UR5, URZ, UPT, UP0 ;  /* 0x0000003f0500728c */ /* 0x000fe2000bf05300 */
[----:B------:R-:W-:Y:S02]  /*16b0*/  ISETP.NE.U32.AND P2, PT, RZ, UR6, PT ;  /* 0x00000006ff007c0c */ /* 0x000fe4000bf45070 */
[----:B------:R-:W-:Y:S01]  /*16c0*/  ULDC UR5, c[0x0][0x2f0] ;  /* 0x0000bc0000057ab9 */ /* 0x000fe20000000800 */
[----:B------:R-:W-:Y:S01]  /*16d0*/  USEL UR4, UR4, 0x1, UP0 ;  /* 0x0000000104047887 */ /* 0x000fe20008000000 */
[----:B------:R-:W-:-:S03]  /*16e0*/  ISETP.NE.AND.EX P2, PT, RZ, UR7, PT, P2 ;  /* 0x00000007ff007c0c */ /* 0x000fc6000bf45320 */
[----:B------:R-:W-:-:S03]  /*16f0*/  UIMAD UR4, UR4, UR5, URZ ;  /* 0x00000005040472a4 */ /* 0x000fc6000f8e023f */
[----:B------:R-:W-:Y:S01]  /*1700*/  ULDC UR5, c[0x0][0x348] ;  /* 0x0000d20000057ab9 */ /* 0x000fe20000000800 */
[----:B--2---:R-:W-:Y:S08]  /*1710*/  @P1 BRA `(.L_x_1751) ;  /* 0x0000000000241947 */ /* 0x004ff00003800000 */
[----:B------:R-:W-:Y:S02]  /*1720*/  ULDC.64 UR6, c[0x0][0xa00] ;  /* 0x0002800000067ab9 */ /* 0x000fe40000000a00 */
[----:B------:R-:W-:-:S04]  /*1730*/  ISETP.NE.U32.AND P0, PT, RZ, UR6, PT ;  /* 0x00000006ff007c0c */ /* 0x000fc8000bf05070 */
[----:B------:R-:W-:-:S13]  /*1740*/  ISETP.NE.AND.EX P0, PT, RZ, UR7, PT, P0 ;  /* 0x00000007ff007c0c */ /* 0x000fda000bf05300 */
[----:B------:R-:W-:Y:S05]  /*1750*/  @!P0 BRA `(.L_x_1751) ;  /* 0x0000000000148947 */ /* 0x000fea0003800000 */
[----:B------:R-:W0:Y:S02]  /*1760*/  LDC.64 R2, c[0x0][0xa00] ;  /* 0x00028000ff027b82 */ /* 0x000e240000000a00 */
[----:B0-----:R-:W-:-:S05]  /*1770*/  IMAD.WIDE R2, R63, 0x4, R2 ;  /* 0x000000043f027825 */ /* 0x001fca00078e0202 */
[----:B-----5:R-:W2:Y:S04]  /*1780*/  LDG.E R220, desc[UR60][R2.64] ;  /* 0x0000003c02dc7981 */ /* 0x020ea8000c1e1900 */
[----:B------:R-:W2:Y:S02]  /*1790*/  LDG.E R5, desc[UR60][R2.64+0x4] ;  /* 0x0000043c02057981 */ /* 0x000ea4000c1e1900 */
[----:B--2---:R-:W-:-:S07]  /*17a0*/  IADD3 R220, -R220, R5, RZ ;  /* 0x00000005dcdc7210 */ /* 0x004fce0007ffe1ff */
.L_x_1751:
[----:B------:R-:W-:Y:S02]  /*17b0*/  IMAD.U32 R2, RZ, RZ, UR5 ;  /* 0x00000005ff027e24 */ /* 0x000fe4000f8e00ff */
[----:B------:R-:W-:Y:S01]  /*17c0*/  IMAD.U32 R27, RZ, RZ, UR4 ;  /* 0x00000004ff1b7e24 */ /* 0x000fe2000f8e00ff */
[----:B------:R-:W-:Y:S06]  /*17d0*/  @!P2 BRA `(.L_x_1752) ;  /* 0x000000000010a947 */ /* 0x000fec0003800000 */
[----:B------:R-:W0:Y:S02]  /*17e0*/  LDC.64 R4, c[0x0][0xa20] ;  /* 0x00028800ff047b82 */ /* 0x000e240000000a00 */
[----:B0-----:R-:W-:-:S05]  /*17f0*/  IMAD.WIDE R4, R63, 0x4, R4 ;  /* 0x000000043f047825 */ /* 0x001fca00078e0204 */
[----:B------:R0:W5:Y:S01]  /*1800*/  LDG.E R27, desc[UR60][R4.64] ;  /* 0x0000003c041b7981 */ /* 0x000162000c1e1900 */
[----:B------:R-:W-:Y:S05]  /*1810*/  BRA `(.L_x_1753) ;  /* 0x0000000000107947 */ /* 0x000fea0003800000 */
.L_x_1752:
[----:B------:R-:W-:Y:S05]  /*1820*/  @!P3 BRA `(.L_x_1753) ;  /* 0x00000000000cb947 */ /* 0x000fea0003800000 */
[----:B------:R-:W2:Y:S04]  /*1830*/  LDG.E R4, desc[UR60][R8.64] ;  /* 0x0000003c08047981 */ /* 0x000ea8000c1e1900 */
[----:B------:R-:W2:Y:S02]  /*1840*/  LDG.E R27, desc[UR60][R8.64+0x4] ;  /* 0x0000043c081b7981 */ /* 0x000ea4000c1e1900 */
[----:B--2---:R-:W-:-:S07]  /*1850*/  IMAD.IADD R27, R27, 0x1, -R4 ;  /* 0x000000011b1b7824 */ /* 0x004fce00078e0a04 */
.L_x_1753:
[----:B------:R-:W-:Y:S01]  /*1860*/  ULDC.64 UR4, c[0x0][0xa10] ;  /* 0x0002840000047ab9 */ /* 0x000fe20000000a00 */
[----:B------:R-:W1:Y:S01]  /*1870*/  LDC R9, c[0x0][0x448] ;  /* 0x00011200ff097b82 */ /* 0x000e620000000800 */
[----:B------:R-:W-:-:S04]  /*1880*/  ISETP.NE.U32.AND P0, PT, RZ, UR4, PT ;  /* 0x00000004ff007c0c */ /* 0x000fc8000bf05070 */
[----:B------:R-:W-:Y:S01]  /*1890*/  ISETP.NE.AND.EX P0, PT, RZ, UR5, PT, P0 ;  /* 0x00000005ff007c0c */ /* 0x000fe2000bf05300 */
[----:B------:R-:W-:Y:S02]  /*18a0*/  ULDC.64 UR4, c[0x0][0xa30] ;  /* 0x00028c0000047ab9 */ /* 0x000fe40000000a00 */
[----:B------:R-:W-:Y:S01]  /*18b0*/  ISETP.NE.U32.AND P1, PT, RZ, UR4, PT ;  /* 0x00000004ff007c0c */ /* 0x000fe2000bf25070 */
[----:B-----5:R-:W-:Y:S01]  /*18c0*/  IMAD.MOV.U32 R23, RZ, RZ, R27 ;  /* 0x000000ffff177224 */ /* 0x020fe200078e001b */
[----:B------:R-:W2:Y:S02]  /*18d0*/  LDC.64 R12, c[0x0][0x9e0] ;  /* 0x00027800ff0c7b82 */ /* 0x000ea40000000a00 */
[----:B------:R-:W-:-:S06]  /*18e0*/  ISETP.NE.AND.EX P1, PT, RZ, UR5, PT, P1 ;  /* 0x00000005ff007c0c */ /* 0x000fcc000bf25310 */
[----:B0-----:R-:W0:Y:S08]  /*18f0*/  @P0 LDC.64 R4, c[0x0][0xa10] ;  /* 0x00028400ff040b82 */ /* 0x001e300000000a00 */
[----:B------:R-:W3:Y:S01]  /*1900*/  @P1 LDC.64 R6, c[0x0][0xa30] ;  /* 0x00028c00ff061b82 */ /* 0x000ee20000000a00 */
[----:B0-----:R-:W-:-:S05]  /*1910*/  @P0 IMAD.WIDE R4, R63, 0x4, R4 ;  /* 0x000000043f040825 */ /* 0x001fca00078e0204 */
[----:B------:R-:W4:Y:S04]  /*1920*/  @P0 LDG.E R3, desc[UR60][R4.64] ;  /* 0x0000003c04030981 */ /* 0x000f28000c1e1900 */
[----:B------:R0:W4:Y:S01]  /*1930*/  @P0 LDG.E R8, desc[UR60][R4.64+0x4] ;  /* 0x0000043c04080981 */ /* 0x000122000c1e1900 */
[----:B---3--:R-:W-:-:S05]  /*1940*/  @P1 IMAD.WIDE R6, R63, 0x4, R6 ;  /* 0x000000043f061825 */ /* 0x008fca00078e0206 */
[----:B------:R3:W5:Y:S01]  /*1950*/  @P1 LDG.E R23, desc[UR60][R6.64] ;  /* 0x0000003c06171981 */ /* 0x000762000c1e1900 */
[----:B-1----:R-:W-:Y:S01]  /*1960*/  ISETP.NE.AND P1, PT, R9, 0x1, PT ;  /* 0x000000010900780c */ /* 0x002fe20003f25270 */
[----:B------:R-:W-:Y:S01]  /*1970*/  IMAD.SHL.U32 R14, R61, 0x80, RZ ;  /* 0x000000803d0e7824 */ /* 0x000fe200078e00ff */
[----:B--2---:R-:W-:Y:S01]  /*1980*/  ISETP.GE.AND P2, PT, R13, 0x1, PT ;  /* 0x000000010d00780c */ /* 0x004fe20003f46270 */
[----:B------:R-:W-:Y:S02]  /*1990*/  IMAD.IADD R11, R27, 0x1, -R0 ;  /* 0x000000011b0b7824 */ /* 0x000fe400078e0a00 */
[----:B------:R-:W-:Y:S01]  /*19a0*/  VIADD R0, R14, 0x7f ;  /* 0x0000007f0e007836 */ /* 0x000fe20000000000 */
[----:B------:R1:W-:Y:S03]  /*19b0*/  STL [R1+0x2c], R14 ;  /* 0x00002c0e01007387 */ /* 0x0003e60000100800 */
[----:B0-----:R-:W-:-:S04]  /*19c0*/  IMAD.MOV.U32 R4, RZ, RZ, R0 ;  /* 0x000000ffff047224 */ /* 0x001fc800078e0000 */
[----:B------:R-:W0:Y:S08]  /*19d0*/  @P1 LDC R9, c[0x0][0x44c] ;  /* 0x00011300ff091b82 */ /* 0x000e300000000800 */
[----:B------:R-:W2:Y:S01]  /*19e0*/  @P1 LDC R10, c[0x0][0x450] ;  /* 0x00011400ff0a1b82 */ /* 0x000ea20000000800 */
[----:B----4-:R-:W-:Y:S01]  /*19f0*/  @P0 IADD3 R2, -R3, R8, RZ ;  /* 0x0000000803020210 */ /* 0x010fe20007ffe1ff */
[----:B0-----:R-:W-:-:S04]  /*1a00*/  @P1 IMAD.HI.U32 R3, R0, R9, RZ ;  /* 0x0000000900031227 */ /* 0x001fc800078e00ff */
[----:B------:R-:W-:Y:S01]  /*1a10*/  IMAD.IADD R221, R11, 0x1, R2 ;  /* 0x000000010bdd7824 */ /* 0x000fe200078e0202 */
[----:B--2---:R-:W-:-:S03]  /*1a20*/  @P1 SHF.R.U32.HI R4, RZ, R10, R3 ;  /* 0x0000000aff041219 */ /* 0x004fc60000011603 */
[C---:B------:R-:W-:Y:S01]  /*1a30*/  VIADD R0, R221.reuse, 0x3f ;  /* 0x0000003fdd007836 */ /* 0x040fe20000000000 */
[----:B------:R-:W-:-:S04]  /*1a40*/  IADD3 R5, R221, 0x1, -R220 ;  /* 0x00000001dd057810 */ /* 0x000fc80007ffe8dc */
[----:B------:R-:W-:Y:S02]  /*1a50*/  SHF.R.S32.HI R3, RZ, 0x1f, R0 ;  /* 0x0000001fff037819 */ /* 0x000fe40000011400 */
[----:B---3--:R-:W-:Y:S02]  /*1a60*/  IADD3 R7, R5, R4, RZ ;  /* 0x0000000405077210 */ /* 0x008fe40007ffe0ff */
[----:B------:R-:W-:-:S03]  /*1a70*/  LEA.HI R3, R3, R0, RZ, 0x6 ;  /* 0x0000000003037211 */ /* 0x000fc600078f30ff */
[----:B------:R-:W-:Y:S01]  /*1a80*/  IMAD.IADD R0, R7, 0x1, R12 ;  /* 0x0000000107007824 */ /* 0x000fe200078e020c */
[----:B------:R-:W-:Y:S01]  /*1a90*/  SHF.R.S32.HI R103, RZ, 0x6, R3 ;  /* 0x00000006ff677819 */ /* 0x000fe20000011403 */
[----:B-1----:R-:W-:Y:S06]  /*1aa0*/  @!P2 BRA `(.L_x_1754) ;  /* 0x000000000048a947 */ /* 0x002fec0003800000 */
        /* <DEDUP_REMOVED lines=11> */
.L_x_1756:
[----:B------:R-:W-:-:S13]  /*1b60*/  ISETP.NE.AND P0, PT, R13, 0x1, PT ;  /* 0x000000010d00780c */ /* 0x000fda0003f05270 */
[----:B------:R-:W0:Y:S02]  /*1b70*/  @P0 LDC.64 R4, c[0x0][0x9e8] ;  /* 0x00027a00ff040b82 */ /* 0x000e240000000a00 */
[----:B0-----:R-:W-:-:S05]  /*1b80*/  @P0 IMAD.HI.U32 R4, R3, R4, RZ ;  /* 0x0000000403040227 */ /* 0x001fca00078e00ff */
[----:B------:R-:W-:-:S07]  /*1b90*/  @P0 SHF.R.U32.HI R3, RZ, R5, R4 ;  /* 0x00000005ff030219 */ /* 0x000fce0000011604 */
.L_x_1757:
[----:B------:R-:W-:Y:S05]  /*1ba0*/  BSYNC B0 ;  /* 0x0000000000007941 */ /* 0x000fea0003800000 */
.L_x_1755:
[----:B------:R-:W-:-:S05]  /*1bb0*/  IMAD R3, R3, R13, R13 ;  /* 0x0000000d03037224 */ /* 0x000fca00078e020d */
[----:B------:R-:W-:-:S07]  /*1bc0*/  VIMNMX R0, R0, R3, PT ;  /* 0x0000000300007248 */ /* 0x000fce0003fe0100 */
.L_x_1754:
[----:B------:R-:W0:Y:S01]  /*1bd0*/  @P1 LDC R4, c[0x0][0x44c] ;  /* 0x00011300ff041b82 */ /* 0x000e220000000800 */
[----:B------:R-:W-:Y:S01]  /*1be0*/  IMAD.MOV.U32 R3, RZ, RZ, R14 ;  /* 0x000000ffff037224 */ /* 0x000fe200078e000e */
[----:B------:R-:W-:Y:S01]  /*1bf0*/  ULDC UR4, c[0x0][0x9dc] ;  /* 0x0002770000047ab9 */ /* 0x000fe20000000800 */
[----:B------:R-:W-:-:S05]  /*1c00*/  IMAD.IADD R106, R221, 0x1, -R220 ;  /* 0x00000001dd6a7824 */ /* 0x000fca00078e0adc */
[----:B------:R-:W1:Y:S01]  /*1c10*/  @P1 LDC R5, c[0x0][0x450] ;  /* 0x00011400ff051b82 */ /* 0x000e620000000800 */
[----:B0-----:R-:W-:-:S05]  /*1c20*/  @P1 IMAD.HI.U32 R4, R14, R4, RZ ;  /* 0x000000040e041227 */ /* 0x001fca00078e00ff */
[----:B-1----:R-:W-:-:S04]  /*1c30*/  @P1 SHF.R.U32.HI R3, RZ, R5, R4 ;  /* 0x00000005ff031219 */ /* 0x002fc80000011604 */
[----:B------:R-:W-:-:S05]  /*1c40*/  IADD3 R3, R106, R3, RZ ;  /* 0x000000036a037210 */ /* 0x000fca0007ffe0ff */
[----:B------:R-:W-:Y:S01]  /*1c50*/  VIADD R4, R3, -UR4 ;  /* 0x8000000403047c36 */ /* 0x000fe20008000000 */
[----:B------:R-:W-:Y:S06]  /*1c60*/  @!P2 BRA `(.L_x_1758) ;  /* 0x000000000044a947 */ /* 0x000fec0003800000 */
[----:B------:R-:W-:Y:S01]  /*1c70*/  ISETP.GT.AND P0, PT, R3, -0x1, PT ;  /* 0xffffffff0300780c */ /* 0x000fe20003f04270 */
[----:B------:R-:W-:-:S12]  /*1c80*/  BSSY B0, `(.L_x_1759) ;  /* 0x000000d000007945 */ /* 0x000fd80003800000 */
        /* <DEDUP_REMOVED lines=8> */
.L_x_1760:
[----:B------:R-:W-:-:S13]  /*1d10*/  ISETP.NE.AND P0, PT, R13, 0x1, PT ;  /* 0x000000010d00780c */ /* 0x000fda0003f05270 */
[----:B------:R-:W0:Y:S02]  /*1d20*/  @P0 LDC.64 R6, c[0x0][0x9e8] ;  /* 0x00027a00ff060b82 */ /* 0x000e240000000a00 */
[----:B0-----:R-:W-:-:S05]  /*1d30*/  @P0 IMAD.HI.U32 R6, R3, R6, RZ ;  /* 0x0000000603060227 */ /* 0x001fca00078e00ff */
[----:B------:R-:W-:-:S07]  /*1d40*/  @P0 SHF.R.U32.HI R3, RZ, R7, R6 ;  /* 0x00000007ff030219 */ /* 0x000fce0000011606 */
.L_x_1761:
[----:B------:R-:W-:Y:S05]  /*1d50*/  BSYNC B0 ;  /* 0x0000000000007941 */ /* 0x000fea0003800000 */
.L_x_1759:
[----:B------:R-:W-:-:S05]  /*1d60*/  IMAD R3, R3, R13, RZ ;  /* 0x0000000d03037224 */ /* 0x000fca00078e02ff */
[----:B------:R-:W-:-:S07]  /*1d70*/  VIMNMX R4, R4, R3, !PT ;  /* 0x0000000304047248 */ /* 0x000fce0007fe0100 */
.L_x_1758:
[----:B------:R-:W-:Y:S01]  /*1d80*/  VIADD R0, R0, 0x3f ;  /* 0x0000003f00007836 */ /* 0x000fe20000000000 */
[----:B------:R-:W-:-:S04]  /*1d90*/  SHF.R.S32.HI R5, RZ, 0x1f, R4 ;  /* 0x0000001fff057819 */ /* 0x000fc80000011404 */
[----:B------:R-:W-:Y:S02]  /*1da0*/  SHF.R.S32.HI R3, RZ, 0x1f, R0 ;  /* 0x0000001fff037819 */ /* 0x000fe40000011400 */
[----:B------:R-:W-:Y:S02]  /*1db0*/  LEA.HI R5, R5, R4, RZ, 0x6 ;  /* 0x0000000405057211 */ /* 0x000fe400078f30ff */
[----:B------:R-:W-:Y:S02]  /*1dc0*/  LEA.HI R3, R3, R0, RZ, 0x6 ;  /* 0x0000000003037211 */ /* 0x000fe400078f30ff */
[----:B------:R-:W-:Y:S02]  /*1dd0*/  SHF.R.S32.HI R5, RZ, 0x6, R5 ;  /* 0x00000006ff057819 */ /* 0x000fe40000011405 */
[----:B------:R-:W-:Y:S02]  /*1de0*/  SHF.R.S32.HI R0, RZ, 0x6, R3 ;  /* 0x00000006ff007819 */ /* 0x000fe40000011403 */
[----:B------:R-:W-:-:S02]  /*1df0*/  VIMNMX R5, RZ, R5, !PT ;  /* 0x00000005ff057248 */ /* 0x000fc40007fe0100 */
[----:B------:R-:W-:-:S03]  /*1e00*/  VIMNMX R0, R103, R0, PT ;  /* 0x0000000067007248 */ /* 0x000fc60003fe0100 */
[--C-:B------:R-:W-:Y:S02]  /*1e10*/  IMAD R5, R5, 0x40, -R11.reuse ;  /* 0x0000004005057824 */ /* 0x100fe400078e0a0b */
[----:B------:R-:W-:-:S03]  /*1e20*/  IMAD R3, R0, 0x40, -R11 ;  /* 0x0000004000037824 */ /* 0x000fc600078e0a0b */
[----:B------:R-:W-:Y:S02]  /*1e30*/  VIMNMX R5, RZ, R5, !PT ;  /* 0x00000005ff057248 */ /* 0x000fe40007fe0100 */
[----:B------:R-:W-:Y:S02]  /*1e40*/  VIMNMX R0, R3, R2, PT ;  /* 0x0000000203007248 */ /* 0x000fe40003fe0100 */
[----:B------:R-:W-:Y:S02]  /*1e50*/  SHF.R.U32.HI R24, RZ, 0x6, R5 ;  /* 0x00000006ff187819 */ /* 0x000fe40000011605 */
[----:B------:R-:W-:Y:S02]  /*1e60*/  ISETP.GT.AND P0, PT, R0, R5, PT ;  /* 0x000000050000720c */ /* 0x000fe40003f04270 */
[----:B------:R-:W-:-:S11]  /*1e70*/  MOV R25, R24 ;  /* 0x0000001800197202 */ /* 0x000fd60000000f00 */
[----:B------:R-:W-:-:S05]  /*1e80*/  @P0 VIADD R0, R0, 0x3f ;  /* 0x0000003f00000836 */ /* 0x000fca0000000000 */
[----:B------:R-:W-:-:S04]  /*1e90*/  @P0 SHF.R.S32.HI R3, RZ, 0x1f, R0 ;  /* 0x0000001fff030819 */ /* 0x000fc80000011400 */
[----:B------:R-:W-:-:S04]  /*1ea0*/  @P0 LEA.HI R3, R3, R0, RZ, 0x6 ;  /* 0x0000000003030211 */ /* 0x000fc800078f30ff */
[----:B------:R-:W-:Y:S02]  /*1eb0*/  @P0 SHF.R.S32.HI R25, RZ, 0x6, R3 ;  /* 0x00000006ff190819 */ /* 0x000fe40000011403 */
[----:B------:R-:W-:Y:S02]  /*1ec0*/  PLOP3.LUT P0, PT, PT, PT, PT, 0x80, 0x0 ;  /* 0x000000000000781c */ /* 0x000fe40003f0f070 */
[----:B------:R-:W-:-:S13]  /*1ed0*/  ISETP.GT.AND P1, PT, R25, R24, PT ;  /* 0x000000181900720c */ /* 0x000fda0003f24270 */
[----:B------:R-:W-:Y:S05]  /*1ee0*/  @!P1 BRA `(.L_x_1762) ;  /* 0x0000006400349947 */ /* 0x000fea0003800000 */
        /* <DEDUP_REMOVED lines=11> */
[----:B------:R-:W-:Y:S01]  /*1fa0*/  MOV R10, UR6 ;  /* 0x00000006000a7c02 */ /* 0x000fe20008000f00 */
[----:B------:R-:W-:Y:S02]  /*1fb0*/  IMAD.U32 R6, RZ, RZ, UR4 ;  /* 0x00000004ff067e24 */ /* 0x000fe4000f8e00ff */
[----:B------:R-:W-:-:S02]  /*1fc0*/  IMAD.U32 R7, RZ, RZ, UR5 ;  /* 0x00000005ff077e24 */ /* 0x000fc4000f8e00ff */
[----:B------:R-:W-:Y:S02]  /*1fd0*/  IMAD.U32 R11, RZ, RZ, UR7 ;  /* 0x00000007ff0b7e24 */ /* 0x000fe4000f8e00ff */
[----:B------:R-:W-:Y:S02]  /*1fe0*/  IMAD.MOV.U32 R8, RZ, RZ, 0x70 ;  /* 0x00000070ff087424 */ /* 0x000fe400078e00ff */
[----:B------:R-:W-:Y:S02]  /*1ff0*/  IMAD.MOV.U32 R12, RZ, RZ, 0x1 ;  /* 0x00000001ff0c7424 */ /* 0x000fe400078e00ff */
[----:B0-----:R-:W-:-:S07]  /*2000*/  IMAD.MOV.U32 R13, RZ, RZ, RZ ;  /* 0x000000ffff0d7224 */ /* 0x001fce00078e00ff */
[----:B------:R-:W-:-:S07]  /*2010*/  LEPC R20, `(.L_x_1764) ;  /* 0x000000001014794e */ /* 0x000fce0000000000 */
[----:B-1---5:R-:W-:Y:S05]  /*2020*/  CALL.ABS.NOINC R14 ;  /* 0x000000000e007343 */ /* 0x022fea0003c00000 */
.L_x_1764:
[----:B------:R-:W-:Y:S05]  /*2030*/  BSYNC B6 ;  /* 0x0000000000067941 */ /* 0x000fea0003800000 */
.L_x_1763:
[----:B------:R-:W-:Y:S01]  /*2040*/  VIADD R0, R16, 0x400 ;  /* 0x0000040010007836 */ /* 0x000fe20000000000 */
[----:B------:R-:W-:Y:S04]  /*2050*/  BSSY B6, `(.L_x_1765) ;  /* 0x0000013000067945 */ /* 0x000fe80003800000 */
[----:B------:R-:W-:-:S13]  /*2060*/  LOP3.LUT P0, RZ, R0, 0x3ff, RZ, 0xc0, !PT ;  /* 0x000003ff00ff7812 */ /* 0x000fda000780c0ff */
[----:B------:R-:W-:Y:S05]  /*2070*/  @!P0 BRA `(.L_x_1766) ;  /* 0x0000000000408947 */ /* 0x000fea0003800000 */
[----:B------:R-:W-:Y:S01]  /*2080*/  MOV R0, 0x0 ;  /* 0x0000000000007802 */ /* 0x000fe20000000f00 */
[----:B------:R-:W-:Y:S01]  /*2090*/  ULDC.64 UR4, c[0x4][0x1b8] ;  /* 0x01006e0000047ab9 */ /* 0x000fe20000000a00 */
[----:B------:R-:W-:Y:S01]  /*20a0*/  ULDC.64 UR6, c[0x4][0x150] ;  /* 0x0100540000067ab9 */ /* 0x000fe20000000a00 */
[----:B------:R-:W-:Y:S01]  /*20b0*/  MOV R4, UR4 ;  /* 0x0000000400047c02 */ /* 0x000fe20008000f00 */
[----:B------:R0:W1:Y:S01]  /*20c0*/  LDC.64 R14, c[0x4][R0] ;  /* 0x01000000000e7b82 */ /* 0x0000620000000a00 */
[----:B------:R-:W-:Y:S01]  /*20d0*/  IMAD.U32 R5, RZ, RZ, UR5 ;  /* 0x00000005ff057e24 */ /* 0x000fe2000f8e00ff */
[----:B------:R-:W-:Y:S01]  /*20e0*/  ULDC.64 UR4, c[0x4][0x1c0] ;  /* 0x0100700000047ab9 */ /* 0x000fe20000000a00 */
[----:B------:R-:W-:Y:S01]  /*20f0*/  IMAD.U32 R10, RZ, RZ, UR6 ;  /* 0x00000006ff0a7e24 */ /* 0x000fe2000f8e00ff */
[----:B------:R-:W-:Y:S01]  /*2100*/  MOV R8, 0x70 ;  /* 0x0000007000087802 */ /* 0x000fe20000000f00 */
[----:B------:R-:W-:Y:S02]  /*2110*/  IMAD.U32 R6, RZ, RZ, UR4 ;  /* 0x00000004ff067e24 */ /* 0x000fe4000f8e00ff */
[----:B------:R-:W-:-:S02]  /*2120*/  IMAD.U32 R7, RZ, RZ, UR5 ;  /* 0x00000005ff077e24 */ /* 0x000fc4000f8e00ff */
[----:B------:R-:W-:Y:S02]  /*2130*/  IMAD.U32 R11, RZ, RZ, UR7 ;  /* 0x00000007ff0b7e24 */ /* 0x000fe4000f8e00ff */
[----:B------:R-:W-:Y:S02]  /*2140*/  IMAD.MOV.U32 R12, RZ, RZ, 0x1 ;  /* 0x00000001ff0c7424 */ /* 0x000fe400078e00ff */
[----:B0-----:R-:W-:-:S07]  /*2150*/  IMAD.MOV.U32 R13, RZ, RZ, RZ ;  /* 0x000000ffff0d7224 */ /* 0x001fce00078e00ff */
[----:B------:R-:W-:-:S07]  /*2160*/  LEPC R20, `(.L_x_1766) ;  /* 0x000000001014794e */ /* 0x000fce0000000000 */
[----:B-1---5:R-:W-:Y:S05]  /*2170*/  CALL.ABS.NOINC R14 ;  /* 0x000000000e007343 */ /* 0x022fea0003c00000 */
.L_x_1766:
[----:B------:R-:W-:Y:S05]  /*2180*/  BSYNC B6 ;  /* 0x0000000000067941 */ /* 0x000fea0003800000 */
.L_x_1765:
[----:B------:R-:W-:Y:S01]  /*2190*/  ULDC.64 UR4, c[0x0][0x9f8] ;  /* 0x00027e0000047ab9 */ /* 0x000fe20000000a00 */
[----:B------:R-:W2:Y:S01]  /*21a0*/  LDL R30, [R1+0x24] ;  /* 0x00002400011e7983 */ /* 0x000ea20000100800 */
[----:B------:R-:W-:Y:S01]  /*21b0*/  ISETP.NE.U32.AND P0, PT, RZ, UR4, PT ;  /* 0x00000004ff007c0c */ /* 0x000fe2000bf05070 */
[----:B------:R-:W0:Y:S01]  /*21c0*/  LDC.64 R12, c[0x0][0x300] ;  /* 0x0000c000ff0c7b82 */ /* 0x000e220000000a00 */
[----:B------:R-:W-:Y:S01]  /*21d0*/  IMAD.IADD R77, R26, 0x1, R27 ;  /* 0x000000011a4d7824 */ /* 0x000fe200078e021b */
[----:B------:R-:W-:Y:S01]  /*21e0*/  ULDC UR6, c[0x0][0x2f4] ;  /* 0x0000bd0000067ab9 */ /* 0x000fe20000000800 */
[----:B------:R-:W-:Y:S01]  /*21f0*/  ISETP.NE.AND.EX P0, PT, RZ, UR5, PT, P0 ;  /* 0x00000005ff007c0c */ /* 0x000fe2000bf05300 */
[----:B------:R-:W-:Y:S01]  /*2200*/  ULDC.64 UR4, c[0x0][0x330] ;  /* 0x0000cc0000047ab9 */ /* 0x000fe20000000a00 */
[----:B------:R-:W-:Y:S01]  /*2210*/  ULDC.64 UR8, c[0x0][0xa08] ;  /* 0x0002820000087ab9 */ /* 0x000fe20000000a00 */
[----:B------:R-:W3:Y:S02]  /*2220*/  LDL R26, [R1+0x38] ;  /* 0x00003800011a7983 */ /* 0x000ee40000100800 */
[----:B------:R-:W1:Y:S02]  /*2230*/  LDC.64 R20, c[0x0][0x408] ;  /* 0x00010200ff147b82 */ /* 0x000e640000000a00 */
[----:B------:R-:W4:Y:S06]  /*2240*/  LDL R14, [R1+0x3c] ;  /* 0x00003c00010e7983 */ /* 0x000f2c0000100800 */
[----:B------:R-:W0:Y:S08]  /*2250*/  @P0 LDC.64 R4, c[0x0][0x9f8] ;  /* 0x00027e00ff040b82 */ /* 0x000e300000000a00 */
[----:B------:R-:W1:Y:S08]  /*2260*/  LDC R39, c[0x0][0x3f4] ;  /* 0x0000fd00ff277b82 */ /* 0x000e700000000800 */
[----:B------:R-:W1:Y:S01]  /*2270*/  LDC.64 R28, c[0x0][0x3f8] ;  /* 0x0000fe00ff1c7b82 */ /* 0x000e620000000a00 */
[----:B0-----:R-:W-:-:S05]  /*2280*/  @P0 IMAD.WIDE R4, R63, 0x4, R4 ;  /* 0x000000043f040825 */ /* 0x001fca00078e0204 */
[----:B------:R0:W2:Y:S01]  /*2290*/  @P0 LDG.E R63, desc[UR60][R4.64] ;  /* 0x0000003c043f0981 */ /* 0x0000a2000c1e1900 */
[----:B------:R-:W-:Y:S01]  /*22a0*/  SHF.R.S32.HI R33, RZ, 0x1f, R77 ;  /* 0x0000001fff217819 */ /* 0x000fe2000001144d */
[-C--:B------:R-:W-:Y:S01]  /*22b0*/  IMAD.WIDE.U32 R6, R77, R12.reuse, RZ ;  /* 0x0000000c4d067225 */ /* 0x080fe200078e00ff */
[----:B------:R-:W-:Y:S02]  /*22c0*/  ISETP.GE.AND P2, PT, R226, UR6, PT ;  /* 0x00000006e2007c0c */ /* 0x000fe4000bf46270 */
[----:B------:R-:W-:Y:S01]  /*22d0*/  ISETP.NE.U32.AND P0, PT, RZ, UR8, PT ;  /* 0x00000008ff007c0c */ /* 0x000fe2000bf05070 */
[----:B------:R-:W-:Y:S01]  /*22e0*/  IMAD R0, R33, R12, RZ ;  /* 0x0000000c21007224 */ /* 0x000fe200078e02ff */
[----:B------:R-:W-:Y:S01]  /*22f0*/  ISETP.GE.AND P1, PT, R18, UR6, PT ;  /* 0x0000000612007c0c */ /* 0x000fe2000bf26270 */
[----:B------:R-:W-:Y:S01]  /*2300*/  IMAD.WIDE.U32 R8, R62, UR4, R18 ;  /* 0x000000043e087c25 */ /* 0x000fe2000f8e0012 */
[----:B------:R-:W-:Y:S02]  /*2310*/  ISETP.NE.AND.EX P0, PT, RZ, UR9, PT, P0 ;  /* 0x00000009ff007c0c */ /* 0x000fe4000bf05300 */
[----:B------:R-:W-:Y:S01]  /*2320*/  SHF.R.S32.HI R32, RZ, 0x1f, R218 ;  /* 0x0000001fff207819 */ /* 0x000fe200000114da */
[----:B------:R-:W-:Y:S01]  /*2330*/  IMAD R3, R77, R13, R0 ;  /* 0x0000000d4d037224 */ /* 0x000fe200078e0200 */
[----:B------:R-:W-:-:S02]  /*2340*/  SHF.R.S32.HI R0, RZ, 0x1f, R62 ;  /* 0x0000001fff007819 */ /* 0x000fc4000001143e */
[----:B------:R-:W-:Y:S01]  /*2350*/  SHF.R.S32.HI R201, RZ, 0x1f, R200 ;  /* 0x0000001fffc97819 */ /* 0x000fe200000114c8 */
[----:B------:R-:W-:Y:S02]  /*2360*/  IMAD.IADD R7, R7, 0x1, R3 ;  /* 0x0000000107077824 */ /* 0x000fe400078e0203 */
[----:B------:R-:W-:-:S04]  /*2370*/  IMAD R3, R0, UR4, RZ ;  /* 0x0000000400037c24 */ /* 0x000fc8000f8e02ff */
[----:B------:R-:W-:Y:S01]  /*2380*/  IMAD R15, R62, UR5, R3 ;  /* 0x000000053e0f7c24 */ /* 0x000fe2000f8e0203 */
[----:B------:R-:W-:Y:S02]  /*2390*/  ULDC.64 UR4, c[0x0][0x308] ;  /* 0x0000c20000047ab9 */ /* 0x000fe40000000a00 */
[----:B------:R-:W-:Y:S01]  /*23a0*/  IMAD R3, R0, UR4, RZ ;  /* 0x0000000400037c24 */ /* 0x000fe2000f8e02ff */
[----:B------:R-:W-:Y:S01]  /*23b0*/  SEL R0, RZ, 0x1, P1 ;  /* 0x00000001ff007807 */ /* 0x000fe20000800000 */
[----:B0-----:R-:W-:-:S04]  /*23c0*/  IMAD.WIDE.U32 R4, R62, UR4, R6 ;  /* 0x000000043e047c25 */ /* 0x001fc8000f8e0006 */
[----:B------:R-:W-:Y:S01]  /*23d0*/  IMAD R11, R62, UR5, R3 ;  /* 0x000000053e0b7c24 */ /* 0x000fe2000f8e0203 */
[----:B------:R-:W-:Y:S01]  /*23e0*/  SEL R3, RZ, 0xffffffff, P2 ;  /* 0xffffffffff037807 */ /* 0x000fe20001000000 */
[----:B------:R-:W-:Y:S01]  /*23f0*/  ULDC.64 UR4, c[0x0][0x310] ;  /* 0x0000c40000047ab9 */ /* 0x000fe20000000a00 */
[----:B------:R-:W-:Y:S02]  /*2400*/  IMAD.IADD R9, R9, 0x1, R15 ;  /* 0x0000000109097824 */ /* 0x000fe400078e020f */
[----:B------:R-:W-:Y:S01]  /*2410*/  SHF.L.U32 R7, R3, 0x1, RZ ;  /* 0x0000000103077819 */ /* 0x000fe200000006ff */
[----:B------:R-:W-:-:S03]  /*2420*/  IMAD.IADD R5, R5, 0x1, R11 ;  /* 0x0000000105057824 */ /* 0x000fc600078e020b */
[----:B------:R-:W-:Y:S01]  /*2430*/  LOP3.LUT R6, R7, 0x2, R0, 0xe2, !PT ;  /* 0x0000000207067812 */ /* 0x000fe200078ee200 */
[----:B------:R-:W-:Y:S01]  /*2440*/  IMAD R10, R32, R12, RZ ;  /* 0x0000000c200a7224 */ /* 0x000fe200078e02ff */
[----:B--2---:R-:W-:Y:S02]  /*2450*/  SHF.R.S32.HI R3, RZ, 0x1f, R63 ;  /* 0x0000001fff037819 */ /* 0x004fe4000001143f */
[----:B------:R-:W-:Y:S02]  /*2460*/  SEL R63, R63, RZ, !P0 ;  /* 0x000000ff3f3f7207 */ /* 0x000fe40004000000 */
[----:B------:R-:W-:Y:S02]  /*2470*/  SEL R3, R3, RZ, !P0 ;  /* 0x000000ff03037207 */ /* 0x000fe40004000000 */
[----:B------:R-:W-:Y:S01]  /*2480*/  ISETP.GE.AND P0, PT, R30, UR6, PT ;  /* 0x000000061e007c0c */ /* 0x000fe2000bf06270 */
[----:B------:R-:W-:Y:S01]  /*2490*/  IMAD.WIDE.U32 R88, R63, UR4, R4 ;  /* 0x000000043f587c25 */ /* 0x000fe2000f8e0004 */
[----:B------:R-:W2:Y:S03]  /*24a0*/  LDL R30, [R1+0x28] ;  /* 0x00002800011e7983 */ /* 0x000ea60000100800 */
[----:B------:R-:W-:-:S02]  /*24b0*/  IMAD R0, R3, UR4, RZ ;  /* 0x0000000403007c24 */ /* 0x000fc4000f8e02ff */
[----:B------:R-:W-:-:S04]  /*24c0*/  IMAD.WIDE.U32 R4, R218, R12, R18 ;  /* 0x0000000cda047225 */ /* 0x000fc800078e0012 */
[----:B------:R-:W-:Y:S01]  /*24d0*/  IMAD R15, R63, UR5, R0 ;  /* 0x000000053f0f7c24 */ /* 0x000fe2000f8e0200 */
[----:B------:R-:W-:Y:S01]  /*24e0*/  ULDC.64 UR4, c[0x0][0x338] ;  /* 0x0000ce0000047ab9 */ /* 0x000fe20000000a00 */
[----:B-1----:R-:W-:Y:S01]  /*24f0*/  IMAD R0, R32, R20, RZ ;  /* 0x0000001420007224 */ /* 0x002fe200078e02ff */
[----:B------:R-:W-:Y:S01]  /*2500*/  SEL R7, RZ, 0x4, P0 ;  /* 0x00000004ff077807 */ /* 0x000fe20000000000 */
[C---:B------:R-:W-:Y:S02]  /*2510*/  IMAD R27, R218.reuse, R13, R10 ;  /* 0x0000000dda1b7224 */ /* 0x040fe400078e020a */
[----:B------:R-:W-:Y:S02]  /*2520*/  IMAD R11, R218, R21, R0 ;  /* 0x00000015da0b7224 */ /* 0x000fe400078e0200 */
[----:B------:R-:W-:Y:S01]  /*2530*/  IMAD R10, R3, UR4, RZ ;  /* 0x00000004030a7c24 */ /* 0x000fe2000f8e02ff */
[----:B------:R-:W-:Y:S01]  /*2540*/  IADD3 R3, P0, R88, R4, RZ ;  /* 0x0000000458037210 */ /* 0x000fe20007f1e0ff */
[----:B------:R-:W-:Y:S01]  /*2550*/  IMAD.IADD R0, R89, 0x1, R15 ;  /* 0x0000000159007824 */ /* 0x000fe200078e020f */
[----:B------:R-:W-:-:S02]  /*2560*/  ISETP.GE.AND P2, PT, R226, R39, PT ;  /* 0x00000027e200720c */ /* 0x000fc40003f46270 */
[----:B------:R-:W-:Y:S02]  /*2570*/  ISETP.GE.AND P3, PT, R18, R39, PT ;  /* 0x000000271200720c */ /* 0x000fe40003f66270 */
[----:B------:R-:W-:Y:S01]  /*2580*/  IADD3.X R4, R0, R5, R27, P0, !PT ;  /* 0x0000000500047210 */ /* 0x000fe200007fe41b */
[----:B------:R-:W-:Y:S01]  /*2590*/  IMAD R5, R32, R28, RZ ;  /* 0x0000001c20057224 */ /* 0x000fe200078e02ff */
[----:B------:R-:W-:Y:S01]  /*25a0*/  LOP3.LUT R31, R6, R7, RZ, 0xfc, !PT ;  /* 0x00000007061f7212 */ /* 0x000fe200078efcff */
[----:B------:R-:W-:Y:S01]  /*25b0*/  IMAD.WIDE.U32 R86, R63, UR4, R8 ;  /* 0x000000043f567c25 */ /* 0x000fe2000f8e0008 */
[----:B------:R-:W-:-:S03]  /*25c0*/  SEL R7, R39, RZ, P2 ;  /* 0x000000ff27077207 */ /* 0x000fc60001000000 */
[----:B------:R-:W-:Y:S01]  /*25d0*/  IMAD R9, R218, R29, R5 ;  /* 0x0000001dda097224 */ /* 0x000fe200078e0205 */
[----:B------:R-:W-:Y:S01]  /*25e0*/  SEL R5, R39, RZ, P3 ;  /* 0x000000ff27057207 */ /* 0x000fe20001800000 */
[----:B------:R-:W-:Y:S02]  /*25f0*/  IMAD.IADD R7, R226, 0x1, R7 ;  /* 0x00000001e2077824 */ /* 0x000fe400078e0207 */
[----:B------:R-:W-:Y:S01]  /*2600*/  VIADD R34, R218, 0x20 ;  /* 0x00000020da227836 */ /* 0x000fe20000000000 */
[----:B------:R-:W-:Y:S02]  /*2610*/  IADD3 R5, R18, R5, RZ ;  /* 0x0000000512057210 */ /* 0x000fe40007ffe0ff */
[----:B------:R-:W-:Y:S01]  /*2620*/  SHF.R.S32.HI R8, RZ, 0x1f, R7 ;  /* 0x0000001fff087819 */ /* 0x000fe20000011407 */
[----:B------:R-:W-:Y:S01]  /*2630*/  IMAD.SHL.U32 R34, R34, 0x40, RZ ;  /* 0x0000004022227824 */ /* 0x000fe200078e00ff */
[----:B------:R-:W-:Y:S01]  /*2640*/  SHF.R.S32.HI R6, RZ, 0x1f, R5 ;  /* 0x0000001fff067819 */ /* 0x000fe20000011405 */
[----:B------:R-:W-:Y:S01]  /*2650*/  IMAD.WIDE.U32 R80, R218, R28, R200 ;  /* 0x0000001cda507225 */ /* 0x000fe200078e00c8 */
[----:B------:R-:W-:-:S03]  /*2660*/  LEA.HI R92, R8, R7, RZ, 0x3 ;  /* 0x00000007085c7211 */ /* 0x000fc600078f18ff */
[----:B------:R-:W-:Y:S01]  /*2670*/  IMAD.WIDE.U32 R78, R218, R28, R18 ;  /* 0x0000001cda4e7225 */ /* 0x000fe200078e0012 */
[----:B------:R-:W-:Y:S02]  /*2680*/  LEA.HI R90, R6, R5, RZ, 0x3 ;  /* 0x00000005065a7211 */ /* 0x000fe400078f18ff */
[----:B------:R-:W-:Y:S01]  /*2690*/  LOP3.LUT R34, R34, 0x1c0, RZ, 0xc0, !PT ;  /* 0x000001c022227812 */ /* 0x000fe200078ec0ff */
[----:B------:R-:W-:Y:S02]  /*26a0*/  VIADD R35, R218, 0x20 ;  /* 0x00000020da237836 */ /* 0x000fe40000000000 */
[----:B------:R-:W-:Y:S02]  /*26b0*/  IMAD.IADD R81, R81, 0x1, R9 ;  /* 0x0000000151517824 */ /* 0x000fe400078e0209 */
[----:B------:R-:W-:Y:S01]  /*26c0*/  IMAD.IADD R79, R9, 0x1, R79 ;  /* 0x00000001094f7824 */ /* 0x000fe200078e024f */
[----:B------:R-:W-:Y:S01]  /*26d0*/  LEA.HI R9, R8, R7, RZ, 0x6 ;  /* 0x0000000708097211 */ /* 0x000fe200078f30ff */
[----:B------:R-:W-:Y:S01]  /*26e0*/  IMAD R63, R63, UR5, R10 ;  /* 0x000000053f3f7c24 */ /* 0x000fe2000f8e020a */
[----:B------:R-:W-:Y:S01]  /*26f0*/  LEA.HI R5, R6, R5, RZ, 0x6 ;  /* 0x0000000506057211 */ /* 0x000fe200078f30ff */
[----:B------:R-:W-:Y:S01]  /*2700*/  IMAD.SHL.U32 R35, R35, 0x40, RZ ;  /* 0x0000004023237824 */ /* 0x000fe200078e00ff */
[----:B------:R-:W-:-:S02]  /*2710*/  LOP3.LUT R8, R34, 0x38, R90, 0xf8, !PT ;  /* 0x0000003822087812 */ /* 0x000fc400078ef85a */
[----:B------:R-:W-:Y:S01]  /*2720*/  LOP3.LUT R10, R34, 0x38, R92, 0xf8, !PT ;  /* 0x00000038220a7812 */ /* 0x000fe200078ef85c */
[----:B------:R-:W-:Y:S01]  /*2730*/  IMAD.SHL.U32 R34, R218, 0x40, RZ ;  /* 0x00000040da227824 */ /* 0x000fe200078e00ff */
[----:B------:R-:W0:Y:S01]  /*2740*/  S2R R104, SR_TID.X ;  /* 0x0000000000687919 */ /* 0x000e220000002100 */
[----:B------:R-:W-:Y:S01]  /*2750*/  LOP3.LUT R35, R35, 0x1c0, RZ, 0xc0, !PT ;  /* 0x000001c023237812 */ /* 0x000fe200078ec0ff */
[----:B------:R-:W-:Y:S01]  /*2760*/  IMAD.SHL.U32 R6, R5, 0x40, RZ ;  /* 0x0000004005067824 */ /* 0x000fe200078e00ff */
[----:B------:R-:W-:Y:S01]  /*2770*/  LOP3.LUT R5, R90, 0x38, RZ, 0xc0, !PT ;  /* 0x000000385a057812 */ /* 0x000fe200078ec0ff */
[----:B------:R-:W-:Y:S01]  /*2780*/  IMAD.SHL.U32 R36, R218, 0x40, RZ ;  /* 0x00000040da247824 */ /* 0x000fe200078e00ff */
[----:B------:R-:W-:Y:S01]  /*2790*/  LOP3.LUT R34, R34, 0x1c0, RZ, 0xc0, !PT ;  /* 0x000001c022227812 */ /* 0x000fe200078ec0ff */
[----:B------:R-:W-:Y:S01]  /*27a0*/  IMAD.WIDE.U32 R84, R218, R20, R200 ;  /* 0x00000014da547225 */ /* 0x000fe200078e00c8 */
[----:B------:R-:W-:-:S03]  /*27b0*/  SHF.R.U32.HI R35, RZ, 0x3, R35 ;  /* 0x00000003ff237819 */ /* 0x000fc60000011623 */
[----:B------:R-:W-:Y:S01]  /*27c0*/  IMAD.WIDE.U32 R82, R218, R20, R18 ;  /* 0x00000014da527225 */ /* 0x000fe200078e0012 */
[----:B------:R-:W-:Y:S02]  /*27d0*/  LOP3.LUT R7, R92, 0x38, RZ, 0xc0, !PT ;  /* 0x000000385c077812 */ /* 0x000fe400078ec0ff */
[----:B------:R-:W-:Y:S01]  /*27e0*/  LOP3.LUT R5, R5, 0x1c0, R36, 0xf8, !PT ;  /* 0x000001c005057812 */ /* 0x000fe200078ef824 */
[----:B------:R-:W-:Y:S01]  /*27f0*/  IMAD.IADD R85, R85, 0x1, R11 ;  /* 0x0000000155557824 */ /* 0x000fe200078e020b */
[----:B------:R-:W-:Y:S01]  /*2800*/  SHF.R.U32.HI R34, RZ, 0x3, R34 ;  /* 0x00000003ff227819 */ /* 0x000fe20000011622 */
[----:B------:R-:W-:Y:S01]  /*2810*/  IMAD.IADD R83, R11, 0x1, R83 ;  /* 0x000000010b537824 */ /* 0x000fe200078e0253 */
[----:B------:R-:W-:Y:S02]  /*2820*/  SHF.L.U32 R9, R9, 0x6, RZ ;  /* 0x0000000609097819 */ /* 0x000fe400000006ff */
[----:B------:R-:W-:Y:S02]  /*2830*/  LOP3.LUT R11, R8, R35, RZ, 0x3c, !PT ;  /* 0x00000023080b7212 */ /* 0x000fe400078e3cff */
[----:B------:R-:W-:-:S02]  /*2840*/  LOP3.LUT R6, R6, 0xfffff000, RZ, 0xc0, !PT ;  /* 0xfffff00006067812 */ /* 0x000fc400078ec0ff */
[----:B------:R-:W-:Y:S02]  /*2850*/  LOP3.LUT R8, R7, 0x1c0, R36, 0xf8, !PT ;  /* 0x000001c007087812 */ /* 0x000fe400078ef824 */
[----:B------:R-:W-:Y:S02]  /*2860*/  LOP3.LUT R7, R5, R34, RZ, 0x3c, !PT ;  /* 0x0000002205077212 */ /* 0x000fe400078e3cff */
[----:B------:R-:W-:Y:S02]  /*2870*/  LOP3.LUT R9, R9, 0xfffff000, RZ, 0xc0, !PT ;  /* 0xfffff00009097812 */ /* 0x000fe400078ec0ff */
[----:B------:R-:W-:Y:S02]  /*2880*/  LOP3.LUT R10, R10, R35, RZ, 0x3c, !PT ;  /* 0x000000230a0a7212 */ /* 0x000fe400078e3cff */
[----:B-----5:R-:W-:Y:S02]  /*2890*/  SHF.R.S32.HI R27, RZ, 0x1f, R23 ;  /* 0x0000001fff1b7819 */ /* 0x020fe40000011417 */
[----:B---3--:R-:W-:-:S02]  /*28a0*/  IADD3 R5, R11, R6, R26 ;  /* 0x000000060b057210 */ /* 0x008fc40007ffe01a */
[----:B----4-:R-:W-:Y:S02]  /*28b0*/  IADD3 R6, R7, R6, R14 ;  /* 0x0000000607067210 */ /* 0x010fe40007ffe00e */
[----:B------:R-:W-:Y:S01]  /*28c0*/  IADD3 R7, R10, R9, R26 ;  /* 0x000000090a077210 */ /* 0x000fe20007ffe01a */
[----:B------:R-:W-:Y:S01]  /*28d0*/  IMAD R26, R27, R28, RZ ;  /* 0x0000001c1b1a7224 */ /* 0x000fe200078e02ff */
[----:B------:R-:W-:Y:S02]  /*28e0*/  LOP3.LUT R8, R8, R34, RZ, 0x3c, !PT ;  /* 0x0000002208087212 */ /* 0x000fe400078e3cff */
[----:B------:R-:W-:Y:S01]  /*28f0*/  IADD3 R76, P1, R218, R77, RZ ;  /* 0x0000004dda4c7210 */ /* 0x000fe20007f3e0ff */
[C---:B------:R-:W-:Y:S01]  /*2900*/  IMAD R35, R23.reuse, R29, R26 ;  /* 0x0000001d17237224 */ /* 0x040fe200078e021a */
[----:B------:R-:W-:Y:S01]  /*2910*/  IADD3 R8, R8, R9, R14 ;  /* 0x0000000908087210 */ /* 0x000fe20007ffe00e */
[----:B------:R-:W-:-:S04]  /*2920*/  IMAD.WIDE.U32 R80, R23, R28, R80 ;  /* 0x0000001c17507225 */ /* 0x000fc800078e0050 */
[----:B------:R-:W-:Y:S01]  /*2930*/  IMAD.WIDE.U32 R78, R23, R28, R78 ;  /* 0x0000001c174e7225 */ /* 0x000fe200078e004e */
[----:B------:R-:W-:-:S03]  /*2940*/  SHF.R.S32.HI R91, RZ, 0x3, R92 ;  /* 0x00000003ff5b7819 */ /* 0x000fc6000001145c */
[-C--:B------:R-:W-:Y:S02]  /*2950*/  IMAD R14, R27, R20.reuse, RZ ;  /* 0x000000141b0e7224 */ /* 0x080fe400078e02ff */
[----:B------:R-:W-:Y:S02]  /*2960*/  IMAD.X R77, R32, 0x1, R33, P1 ;  /* 0x00000001204d7824 */ /* 0x000fe400008e0621 */
[----:B------:R-:W-:Y:S02]  /*2970*/  IMAD.IADD R33, R81, 0x1, R35 ;  /* 0x0000000151217824 */ /* 0x000fe400078e0223 */
[----:B------:R-:W-:Y:S01]  /*2980*/  IMAD.IADD R34, R35, 0x1, R79 ;  /* 0x0000000123227824 */ /* 0x000fe200078e024f */
[----:B------:R-:W-:Y:S01]  /*2990*/  SHF.R.S32.HI R35, RZ, 0x3, R90 ;  /* 0x00000003ff237819 */ /* 0x000fe2000001145a */
[C---:B------:R-:W-:Y:S01]  /*29a0*/  IMAD R37, R23.reuse, R21, R14 ;  /* 0x0000001517257224 */ /* 0x040fe200078e020e */
[----:B------:R-:W-:Y:S01]  /*29b0*/  LOP3.LUT R90, R90, 0xfffffff8, RZ, 0xc0, !PT ;  /* 0xfffffff85a5a7812 */ /* 0x000fe200078ec0ff */
[----:B------:R-:W-:Y:S01]  /*29c0*/  IMAD.WIDE.U32 R84, R23, R20, R84 ;  /* 0x0000001417547225 */ /* 0x000fe200078e0054 */
[----:B------:R-:W-:-:S02]  /*29d0*/  LOP3.LUT R92, R92, 0xfffffff8, RZ, 0xc0, !PT ;  /* 0xfffffff85c5c7812 */ /* 0x000fc400078ec0ff */
[C---:B------:R-:W-:Y:S01]  /*29e0*/  SHF.L.U64.HI R9, R12.reuse, 0x6, R13 ;  /* 0x000000060c097819 */ /* 0x040fe2000001020d */
[----:B------:R-:W-:Y:S01]  /*29f0*/  IMAD.WIDE.U32 R82, R23, R20, R82 ;  /* 0x0000001417527225 */ /* 0x000fe200078e0052 */
[----:B------:R-:W-:Y:S02]  /*2a00*/  SHF.L.U64.HI R10, R12, 0x5, R13 ;  /* 0x000000050c0a7819 */ /* 0x000fe4000001020d */
[--C-:B------:R-:W-:Y:S01]  /*2a10*/  SHF.L.U64.HI R13, R20, 0x6, R21.reuse ;  /* 0x00000006140d7819 */ /* 0x100fe20000010215 */
[----:B------:R-:W-:Y:S01]  /*2a20*/  IMAD.SHL.U32 R11, R12, 0x40, RZ ;  /* 0x000000400c0b7824 */ /* 0x000fe200078e00ff */
[C---:B------:R-:W-:Y:S01]  /*2a30*/  SHF.L.U64.HI R14, R20.reuse, 0x5, R21 ;  /* 0x00000005140e7819 */ /* 0x040fe20000010215 */
[----:B------:R-:W-:Y:S01]  /*2a40*/  IMAD.SHL.U32 R15, R20, 0x40, RZ ;  /* 0x00000040140f7824 */ /* 0x000fe200078e00ff */
[C-C-:B------:R-:W-:Y:S01]  /*2a50*/  SHF.L.U64.HI R21, R28.reuse, 0x6, R29.reuse ;  /* 0x000000061c157819 */ /* 0x140fe2000001021d */
[C---:B------:R-:W-:Y:S01]  /*2a60*/  IMAD.SHL.U32 R27, R28.reuse, 0x40, RZ ;  /* 0x000000401c1b7824 */ /* 0x040fe200078e00ff */
[----:B------:R-:W-:Y:S01]  /*2a70*/  SHF.L.U64.HI R26, R28, 0x5, R29 ;  /* 0x000000051c1a7819 */ /* 0x000fe2000001021d */
[----:B------:R-:W-:Y:S01]  /*2a80*/  IMAD.SHL.U32 R20, R20, 0x20, RZ ;  /* 0x0000002014147824 */ /* 0x000fe200078e00ff */
[----:B------:R-:W-:Y:S01]  /*2a90*/  SHF.L.U32 R12, R12, 0x5, RZ ;  /* 0x000000050c0c7819 */ /* 0x000fe200000006ff */
[----:B------:R-:W-:Y:S01]  /*2aa0*/  IMAD.SHL.U32 R28, R28, 0x20, RZ ;  /* 0x000000201c1c7824 */ /* 0x000fe200078e00ff */
[----:B0-----:R-:W-:Y:S01]  /*2ab0*/  LEA.HI R104, R104, 0x8, RZ, 0x19 ;  /* 0x0000000868687811 */ /* 0x001fe200078fc8ff */
[----:B------:R-:W-:Y:S01]  /*2ac0*/  IMAD.IADD R32, R37, 0x1, R83 ;  /* 0x0000000125207824 */ /* 0x000fe200078e0253 */
[----:B------:R-:W-:-:S02]  /*2ad0*/  SHF.L.U32 R29, R39, 0x1, RZ ;  /* 0x00000001271d7819 */ /* 0x000fc400000006ff */
[----:B------:R-:W-:Y:S02]  /*2ae0*/  SHF.R.S32.HI R96, RZ, 0x1f, R90 ;  /* 0x0000001fff607819 */ /* 0x000fe4000001145a */
[----:B------:R-:W-:Y:S02]  /*2af0*/  SHF.R.S32.HI R97, RZ, 0x1f, R92 ;  /* 0x0000001fff617819 */ /* 0x000fe4000001145c */
[----:B------:R-:W-:Y:S02]  /*2b00*/  IADD3 R98, R87, R63, RZ ;  /* 0x0000003f57627210 */ /* 0x000fe40007ffe0ff */
[----:B--2---:R-:W-:Y:S01]  /*2b10*/  ISETP.GE.AND P0, PT, R30, UR6, PT ;  /* 0x000000061e007c0c */ /* 0x004fe2000bf06270 */
[----:B------:R-:W-:-:S05]  /*2b20*/  VIADD R30, R218, 0x20 ;  /* 0x00000020da1e7836 */ /* 0x000fca0000000000 */
[----:B------:R-:W-:Y:S02]  /*2b30*/  SHF.R.S32.HI R102, RZ, 0x1f, R30 ;  /* 0x0000001fff667819 */ /* 0x000fe4000001141e */
[----:B------:R-:W-:-:S04]  /*2b40*/  SEL R30, RZ, 0x8, P0 ;  /* 0x00000008ff1e7807 */ /* 0x000fc80000000000 */
[C---:B------:R-:W-:Y:S02]  /*2b50*/  LOP3.LUT R95, R31.reuse, R30, RZ, 0xfc, !PT ;  /* 0x0000001e1f5f7212 */ /* 0x040fe400078efcff */
[----:B------:R-:W-:Y:S01]  /*2b60*/  LOP3.LUT R30, R31, 0x1, RZ, 0xc0, !PT ;  /* 0x000000011f1e7812 */ /* 0x000fe200078ec0ff */
[----:B------:R-:W-:Y:S01]  /*2b70*/  IMAD.IADD R31, R85, 0x1, R37 ;  /* 0x00000001551f7824 */ /* 0x000fe200078e0225 */
[C---:B------:R-:W-:Y:S02]  /*2b80*/  LOP3.LUT R93, R95.reuse, 0x2, RZ, 0xc0, !PT ;  /* 0x000000025f5d7812 */ /* 0x040fe400078ec0ff */
[C---:B------:R-:W-:Y:S02]  /*2b90*/  LOP3.LUT R94, R95.reuse, 0x4, RZ, 0xc0, !PT ;  /* 0x000000045f5e7812 */ /* 0x040fe400078ec0ff */
[----:B------:R-:W-:-:S07]  /*2ba0*/  LOP3.LUT R95, R95, 0x8, RZ, 0xc0, !PT ;  /* 0x000000085f5f7812 */ /* 0x000fce00078ec0ff */
.L_x_1842:
[----:B-1--4-:R-:W2:Y:S01]  /*2bb0*/  LDL R41, [R1+0x50] ;  /* 0x0000500001297983 */ /* 0x012ea20000100800 */
[----:B0-----:R-:W0:Y:S01]  /*2bc0*/  LDC R120, c[0x0][0x3f4] ;  /* 0x0000fd00ff787b82 */ /* 0x001e220000000800 */
[----:B------:R-:W-:Y:S01]  /*2bd0*/  VIADD R40, R25, 0xffffffff ;  /* 0xffffffff19287836 */ /* 0x000fe20000000000 */
[----:B------:R-:W-:Y:S05]  /*2be0*/  YIELD ;  /* 0x0000000000007946 */ /* 0x000fea0003800000 */
[----:B------:R-:W-:Y:S01]  /*2bf0*/  SHF.R.S32.HI R39, RZ, 0x1f, R40 ;  /* 0x0000001fff277819 */ /* 0x000fe20000011428 */
[----:B------:R-:W1:Y:S01]  /*2c00*/  LDC.64 R108, c[0x0][0x2e8] ;  /* 0x0000ba00ff6c7b82 */ /* 0x000e620000000a00 */
[-C--:B------:R-:W-:Y:S01]  /*2c10*/  IMAD R36, R9, R40.reuse, RZ ;  /* 0x0000002809247224 */ /* 0x080fe200078e02ff */
[----:B------:R-:W-:Y:S01]  /*2c20*/  BSSY B0, `(.L_x_1767) ;  /* 0x0000513000007945 */ /* 0x000fe20003800000 */
[----:B------:R-:W-:-:S04]  /*2c30*/  IMAD.WIDE.U32 R112, R11, R40, RZ ;  /* 0x000000280b707225 */ /* 0x000fc800078e00ff */
[----:B------:R-:W-:Y:S01]  /*2c40*/  IMAD R73, R39, R11, R36 ;  /* 0x0000000b27497224 */ /* 0x000fe200078e0224 */
[CC--:B------:R-:W-:Y:S02]  /*2c50*/  IADD3 R37, P0, R3.reuse, R112.reuse, RZ ;  /* 0x0000007003257210 */ /* 0x0c0fe40007f1e0ff */
[----:B------:R-:W-:Y:S01]  /*2c60*/  IADD3 R25, P4, P5, R3, R112, R12 ;  /* 0x0000007003197210 */ /* 0x000fe20007d9e00c */
[----:B------:R-:W-:-:S04]  /*2c70*/  IMAD.IADD R73, R113, 0x1, R73 ;  /* 0x0000000171497824 */ /* 0x000fc800078e0249 */
[----:B------:R-:W-:Y:S01]  /*2c80*/  IMAD.X R38, R73, 0x1, R4, P0 ;  /* 0x0000000149267824 */ /* 0x000fe200000e0604 */
[----:B0-----:R-:W-:Y:S02]  /*2c90*/  ISETP.GE.AND P0, PT, R120, 0x1, PT ;  /* 0x000000017800780c */ /* 0x001fe40003f06270 */
[----:B------:R-:W-:Y:S02]  /*2ca0*/  IADD3.X R36, R4, R73, R10, P4, P5 ;  /* 0x0000004904247210 */ /* 0x000fe400027ea40a */
[-C--:B-1----:R-:W-:Y:S02]  /*2cb0*/  LEA R50, P1, R37, R108.reuse, 0x1 ;  /* 0x0000006c25327211 */ /* 0x082fe400078208ff */
[----:B------:R-:W-:Y:S02]  /*2cc0*/  LEA R48, P6, R25, R108, 0x1 ;  /* 0x0000006c19307211 */ /* 0x000fe400078c08ff */
[----:B------:R-:W-:Y:S02]  /*2cd0*/  LEA.HI.X R51, R37, R109, R38, 0x1, P1 ;  /* 0x0000006d25337211 */ /* 0x000fe400008f0c26 */
[----:B------:R-:W-:-:S02]  /*2ce0*/  ISETP.GT.AND P1, PT, R40, R24, PT ;  /* 0x000000182800720c */ /* 0x000fc40003f24270 */
[----:B------:R-:W-:Y:S02]  /*2cf0*/  LEA.HI.X R49, R25, R109, R36, 0x1, P6 ;  /* 0x0000006d19317211 */ /* 0x000fe400030f0c24 */
[----:B------:R-:W-:Y:S02]  /*2d00*/  P2R R100, PR, RZ, 0x2 ;  /* 0x00000002ff647803 */ /* 0x000fe40000000000 */
[----:B------:R-:W-:Y:S01]  /*2d10*/  MOV R25, R40 ;  /* 0x0000002800197202 */ /* 0x000fe20000000f00 */
[----:B--2---:R-:W-:-:S04]  /*2d20*/  IMAD R101, R17, 0x4000, R41 ;  /* 0x0000400011657824 */ /* 0x004fc800078e0229 */
[----:B------:R-:W-:Y:S01]  /*2d30*/  IMAD R101, R101, 0x2, R16 ;  /* 0x0000000265657824 */ /* 0x000fe200078e0210 */
[----:B------:R-:W-:Y:S06]  /*2d40*/  @!P0 BRA `(.L_x_1768) ;  /* 0x0000004c00548947 */ /* 0x000fec0003800000 */
[----:B------:R-:W-:Y:S01]  /*2d50*/  ULDC.U8 UR4, c[0x0][0x410] ;  /* 0x0001040000047ab9 */ /* 0x000fe20000000000 */
[-C--:B------:R-:W-:Y:S01]  /*2d60*/  IMAD R36, R21, R40.reuse, RZ ;  /* 0x0000002815247224 */ /* 0x080fe200078e02ff */
[----:B------:R-:W-:Y:S01]  /*2d70*/  ISETP.NE.AND P0, PT, RZ, UR4, PT ;  /* 0x00000004ff007c0c */ /* 0x000fe2000bf05270 */
[-C--:B------:R-:W-:Y:S02]  /*2d80*/  IMAD R38, R13, R40.reuse, RZ ;  /* 0x000000280d267224 */ /* 0x080fe400078e02ff */
        /* <DEDUP_REMOVED lines=25> */
[----:B------:R-:W-:Y:S01]  /*2f20*/  ISETP.GE.AND P5, PT, R200, R120, PT ;  /* 0x00000078c800720c */ /* 0x000fe20003fa6270 */
[----:B------:R-:W-:Y:S01]  /*2f30*/  IMAD.X R38, R99, 0x1, R33, P1 ;  /* 0x0000000163267824 */ /* 0x000fe200008e0621 */
[----:B------:R-:W-:Y:S01]  /*2f40*/  LEA R36, P1, R37, UR4, 0x1 ;  /* 0x0000000425247c11 */ /* 0x000fe2000f8208ff */
[----:B------:R-:W-:Y:S01]  /*2f50*/  IMAD.X R42, R107, 0x1, R31, P4 ;  /* 0x000000016b2a7824 */ /* 0x000fe200020e061f */
[----:B------:R-:W-:-:S02]  /*2f60*/  CS2R R110, SRZ ;  /* 0x00000000006e7805 */ /* 0x000fc4000001ff00 */
[-C--:B------:R-:W-:Y:S02]  /*2f70*/  ISETP.GE.AND P4, PT, R234, R120.reuse, PT ;  /* 0x00000078ea00720c */ /* 0x080fe40003f86270 */
[----:B------:R-:W-:Y:S01]  /*2f80*/  LEA.HI.X R37, R37, UR5, R38, 0x1, P1 ;  /* 0x0000000525257c11 */ /* 0x000fe200088f0c26 */
[----:B------:R-:W-:Y:S02]  /*2f90*/  ULDC.64 UR4, c[0x0][0x400] ;  /* 0x0001000000047ab9 */ /* 0x000fe40000000a00 */
[C---:B------:R-:W-:Y:S02]  /*2fa0*/  LEA R38, P1, R39.reuse, UR4, 0x1 ;  /* 0x0000000427267c11 */ /* 0x040fe4000f8208ff */
[----:B------:R0:W5:Y:S02]  /*2fb0*/  @!P5 LDG.E.64 R108, desc[UR60][R36.64] ;  /* 0x0000003c246cd981 */ /* 0x000164000c1e1b00 */
[----:B------:R-:W-:Y:S02]  /*2fc0*/  LEA.HI.X R39, R39, UR5, R42, 0x1, P1 ;  /* 0x0000000527277c11 */ /* 0x000fe400088f0c2a */
[----:B------:R-:W-:-:S03]  /*2fd0*/  ISETP.GE.AND P1, PT, R235, R120, PT ;  /* 0x00000078eb00720c */ /* 0x000fc60003f26270 */
[----:B------:R0:W5:Y:S01]  /*2fe0*/  @!P5 LDG.E.64 R110, desc[UR60][R38.64] ;  /* 0x0000003c266ed981 */ /* 0x000162000c1e1b00 */
[----:B------:R-:W-:Y:S02]  /*2ff0*/  ISETP.GE.AND P5, PT, R237, R120, PT ;  /* 0x00000078ed00720c */ /* 0x000fe40003fa6270 */
[----:B------:R-:W-:Y:S02]  /*3000*/  CS2R R72, SRZ ;  /* 0x0000000000487805 */ /* 0x000fe4000001ff00 */
[----:B------:R-:W-:Y:S02]  /*3010*/  CS2R R64, SRZ ;  /* 0x0000000000407805 */ /* 0x000fe4000001ff00 */
[----:B------:R-:W-:Y:S02]  /*3020*/  CS2R R60, SRZ ;  /* 0x00000000003c7805 */ /* 0x000fe4000001ff00 */
[----:B------:R-:W-:Y:S02]  /*3030*/  CS2R R74, SRZ ;  /* 0x00000000004a7805 */ /* 0x000fe4000001ff00 */
[----:B------:R-:W-:-:S02]  /*3040*/  CS2R R66, SRZ ;  /* 0x0000000000427805 */ /* 0x000fc4000001ff00 */
[----:B------:R-:W-:Y:S01]  /*3050*/  CS2R R62, SRZ ;  /* 0x00000000003e7805 */ /* 0x000fe2000001ff00 */
[----:B------:R0:W5:Y:S04]  /*3060*/  @!P4 LDG.E.64 R72, desc[UR60][R36.64+0x40] ;  /* 0x0000403c2448c981 */ /* 0x000168000c1e1b00 */
[----:B------:R0:W5:Y:S04]  /*3070*/  @!P1 LDG.E.64 R64, desc[UR60][R36.64+0x80] ;  /* 0x0000803c24409981 */ /* 0x000168000c1e1b00 */
[----:B------:R0:W5:Y:S04]  /*3080*/  @!P5 LDG.E.64 R60, desc[UR60][R36.64+0xc0] ;  /* 0x0000c03c243cd981 */ /* 0x000168000c1e1b00 */
[----:B------:R0:W5:Y:S04]  /*3090*/  @!P4 LDG.E.64 R74, desc[UR60][R38.64+0x40] ;  /* 0x0000403c264ac981 */ /* 0x000168000c1e1b00 */
[----:B------:R0:W5:Y:S04]  /*30a0*/  @!P1 LDG.E.64 R66, desc[UR60][R38.64+0x80] ;  /* 0x0000803c26429981 */ /* 0x000168000c1e1b00 */
[----:B------:R0:W5:Y:S02]  /*30b0*/  @!P5 LDG.E.64 R62, desc[UR60][R38.64+0xc0] ;  /* 0x0000c03c263ed981 */ /* 0x000164000c1e1b00 */
.L_x_1771:
[----:B------:R-:W-:Y:S05]  /*30c0*/  BSYNC B1 ;  /* 0x0000000000017941 */ /* 0x000fea0003800000 */
.L_x_1770:
        /* <DEDUP_REMOVED lines=9> */
[----:B-----5:R-:W-:Y:S01]  /*3160*/  MOV R112, R60 ;  /* 0x0000003c00707202 */ /* 0x020fe20000000f00 */
[----:B------:R-:W-:Y:S01]  /*3170*/  IMAD.MOV.U32 R113, RZ, RZ, R61 ;  /* 0x000000ffff717224 */ /* 0x000fe200078e003d */
[----:B------:R-:W-:-:S03]  /*3180*/  CS2R R58, SRZ ;  /* 0x00000000003a7805 */ /* 0x000fc6000001ff00 */
[----:B------:R-:W-:Y:S05]  /*3190*/  @P4 BRA `(.L_x_1773) ;  /* 0x0000000000784947 */ /* 0x000fea0003800000 */
        /* <DEDUP_REMOVED lines=30> */
.L_x_1773:
[----:B------:R-:W-:Y:S05]  /*3380*/  BSYNC B1 ;  /* 0x0000000000017941 */ /* 0x000fea0003800000 */
.L_x_1772:
[----:B0-----:R-:W-:Y:S01]  /*3390*/  IMAD.MOV.U32 R36, RZ, RZ, R64 ;  /* 0x000000ffff247224 */ /* 0x001fe200078e0040 */
[----:B------:R-:W-:Y:S01]  /*33a0*/  MOV R38, R108 ;  /* 0x0000006c00267202 */ /* 0x000fe20000000f00 */
[----:B------:R-:W-:Y:S01]  /*33b0*/  IMAD.MOV.U32 R37, RZ, RZ, R65 ;  /* 0x000000ffff257224 */ /* 0x000fe200078e0041 */
[----:B------:R-:W-:Y:S01]  /*33c0*/  ISETP.NE.AND P1, PT, R233, 0x3, PT ;  /* 0x00000003e900780c */ /* 0x000fe20003f25270 */
        /* <DEDUP_REMOVED lines=14> */
[----:B------:R-:W-:-:S02]  /*34b0*/  IMAD.MOV.U32 R38, RZ, RZ, R110 ;  /* 0x000000ffff267224 */ /* 0x000fc400078e006e */
[----:B------:R-:W-:Y:S01]  /*34c0*/  IMAD.MOV.U32 R39, RZ, RZ, R111 ;  /* 0x000000ffff277224 */ /* 0x000fe200078e006f */
[----:B------:R-:W-:Y:S01]  /*34d0*/  PRMT R117, R36, 0x5410, R37 ;  /* 0x0000541024757816 */ /* 0x000fe20000000025 */
[----:B------:R-:W-:Y:S01]  /*34e0*/  IMAD.MOV.U32 R37, RZ, RZ, R75 ;  /* 0x000000ffff257224 */ /* 0x000fe200078e004b */
[----:B------:R-:W-:Y:S02]  /*34f0*/  MOV R36, R74 ;  /* 0x0000004a00247202 */ /* 0x000fe40000000f00 */
[----:B------:R-:W-:Y:S01]  /*3500*/  PRMT R131, R38, 0x5410, R39 ;  /* 0x0000541026837816 */ /* 0x000fe20000000027 */
[----:B-----5:R-:W-:Y:S01]  /*3510*/  IMAD.MOV.U32 R39, RZ, RZ, R45 ;  /* 0x000000ffff277224 */ /* 0x020fe200078e002d */
[----:B------:R-:W-:Y:S01]  /*3520*/  PRMT R130, R36, 0x5410, R37 ;  /* 0x0000541024827816 */ /* 0x000fe20000000025 */
[----:B------:R-:W-:Y:S01]  /*3530*/  IMAD.MOV.U32 R36, RZ, RZ, R40 ;  /* 0x000000ffff247224 */ /* 0x000fe200078e0028 */
[----:B------:R-:W-:Y:S01]  /*3540*/  MOV R38, R44 ;  /* 0x0000002c00267202 */ /* 0x000fe20000000f00 */
[----:B------:R-:W-:-:S03]  /*3550*/  IMAD.MOV.U32 R37, RZ, RZ, R41 ;  /* 0x000000ffff257224 */ /* 0x000fc600078e0029 */
[----:B------:R-:W-:Y:S01]  /*3560*/  PRMT R70, R38, 0x5410, R39 ;  /* 0x0000541026467816 */ /* 0x000fe20000000027 */
[----:B------:R-:W-:Y:S01]  /*3570*/  IMAD.MOV.U32 R38, RZ, RZ, R56 ;  /* 0x000000ffff267224 */ /* 0x000fe200078e0038 */
[----:B------:R-:W-:Y:S01]  /*3580*/  PRMT R68, R36, 0x5410, R37 ;  /* 0x0000541024447816 */ /* 0x000fe20000000025 */
[----:B------:R-:W-:Y:S02]  /*3590*/  IMAD.MOV.U32 R36, RZ, RZ, R52 ;  /* 0x000000ffff247224 */ /* 0x000fe400078e0034 */
[----:B------:R-:W-:Y:S02]  /*35a0*/  IMAD.MOV.U32 R37, RZ, RZ, R53 ;  /* 0x000000ffff257224 */ /* 0x000fe400078e0035 */
[----:B------:R-:W-:-:S03]  /*35b0*/  IMAD.MOV.U32 R39, RZ, RZ, R57 ;  /* 0x000000ffff277224 */ /* 0x000fc600078e0039 */
[----:B------:R-:W-:Y:S01]  /*35c0*/  PRMT R112, R36, 0x5410, R37 ;  /* 0x0000541024707816 */ /* 0x000fe20000000025 */
[----:B------:R-:W-:Y:S01]  /*35d0*/  IMAD.MOV.U32 R37, RZ, RZ, R43 ;  /* 0x000000ffff257224 */ /* 0x000fe200078e002b */
[----:B------:R-:W-:Y:S01]  /*35e0*/  PRMT R114, R38, 0x5410, R39 ;  /* 0x0000541026727816 */ /* 0x000fe20000000027 */
[----:B------:R-:W-:Y:S01]  /*35f0*/  IMAD.MOV.U32 R38, RZ, RZ, R46 ;  /* 0x000000ffff267224 */ /* 0x000fe200078e002e */
[----:B------:R-:W-:Y:S01]  /*3600*/  MOV R36, R42 ;  /* 0x0000002a00247202 */ /* 0x000fe20000000f00 */
[----:B------:R-:W-:-:S03]  /*3610*/  IMAD.MOV.U32 R39, RZ, RZ, R47 ;  /* 0x000000ffff277224 */ /* 0x000fc600078e002f */
[----:B------:R-:W-:Y:S01]  /*3620*/  PRMT R69, R36, 0x5410, R37 ;  /* 0x0000541024457816 */ /* 0x000fe20000000025 */
[----:B------:R-:W-:Y:S01]  /*3630*/  IMAD.MOV.U32 R36, RZ, RZ, R54 ;  /* 0x000000ffff247224 */ /* 0x000fe200078e0036 */
[----:B------:R-:W-:Y:S01]  /*3640*/  PRMT R71, R38, 0x5410, R39 ;  /* 0x0000541026477816 */ /* 0x000fe20000000027 */
[----:B------:R-:W-:Y:S01]  /*3650*/  IMAD.MOV.U32 R37, RZ, RZ, R55 ;  /* 0x000000ffff257224 */ /* 0x000fe200078e0037 */
[----:B------:R-:W-:Y:S01]  /*3660*/  MOV R38, R58 ;  /* 0x0000003a00267202 */ /* 0x000fe20000000f00 */
[----:B------:R-:W-:-:S03]  /*3670*/  IMAD.MOV.U32 R39, RZ, RZ, R59 ;  /* 0x000000ffff277224 */ /* 0x000fc600078e003b */
[----:B------:R-:W-:Y:S02]  /*3680*/  PRMT R113, R36, 0x5410, R37 ;  /* 0x0000541024717816 */ /* 0x000fe40000000025 */
[----:B------:R-:W-:Y:S01]  /*3690*/  PRMT R115, R38, 0x5410, R39 ;  /* 0x0000541026737816 */ /* 0x000fe20000000027 */
[----:B------:R-:W-:Y:S06]  /*36a0*/  @!P1 BRA `(.L_x_1774) ;  /* 0x0000000000049947 */ /* 0x000fec0003800000 */
[----:B------:R-:W-:Y:S01]  /*36b0*/  BPT.TRAP 0x1 ;  /* 0x000000040000795c */ /* 0x000fe20000300000 */
.L_x_1774:
[----:B------:R-:W2:Y:S01]  /*36c0*/  LDL R36, [R1] ;  /* 0x0000000001247983 */ /* 0x000ea20000100800 */
[----:B------:R-:W-:Y:S01]  /*36d0*/  IMAD R99, R17, 0x8, R16 ;  /* 0x0000000811637824 */ /* 0x000fe200078e0210 */
[----:B------:R-:W-:Y:S01]  /*36e0*/  BSSY B1, `(.L_x_1775) ;  /* 0x0000004000017945 */ /* 0x000fe20003800000 */
[----:B--2---:R-:W-:-:S04]  /*36f0*/  SHF.L.U32 R107, R36, 0x1f, RZ ;  /* 0x0000001f246b7819 */ /* 0x004fc800000006ff */
[----:B------:R-:W0:Y:S02]  /*3700*/  SYNCS.PHASECHK.TRANS64.TRYWAIT P5, [R99+URZ+0x30890], R107 ;  /* 0x0308906b630075a7 */ /* 0x000e2400080a017f */
[----:B0-----:R-:W-:Y:S05]  /*3710*/  @!P5 BRA `(.L_x_1776) ;  /* 0x0000026800ccd947 */ /* 0x001fea0003800000 */
.L_x_2237:
[----:B------:R-:W-:Y:S05]  /*3720*/  BSYNC B1 ;  /* 0x0000000000017941 */ /* 0x000fea0003800000 */
.L_x_1775:
        /* <DEDUP_REMOVED lines=25> */
[----:B------:R-:W-:Y:S01]  /*38c0*/  FFMA.FTZ R126, R37, R110, -R126 ;  /* 0x0000006e257e7223 */ /* 0x000fe2000001087e */
[----:B------:R-:W-:Y:S01]  /*38d0*/  FMUL.FTZ R124, R39, R124 ;  /* 0x0000007c277c7220 */ /* 0x000fe20000410000 */
[----:B------:R-:W-:Y:S01]  /*38e0*/  FFMA.FTZ R125, R38, R110, R111 ;  /* 0x0000006e267d7223 */ /* 0x000fe2000001006f */
[----:B------:R-:W-:-:S02]  /*38f0*/  HADD2.F32 R110, -RZ, R131.H0_H0 ;  /* 0x20000083ff6e7230 */ /* 0x000fc40000004100 */
[-C--:B------:R-:W-:Y:S01]  /*3900*/  FFMA.FTZ R128, R39, R122.reuse, -R128 ;  /* 0x0000007a27807223 */ /* 0x080fe20000010880 */
[----:B------:R-:W-:Y:S02]  /*3910*/  HADD2.F32 R111, -RZ, R131.H1_H1 ;  /* 0x30000083ff6f7230 */ /* 0x000fe40000004100 */
[----:B------:R-:W-:Y:S01]  /*3920*/  FFMA.FTZ R129, R109, R122, R124 ;  /* 0x0000007a6d817223 */ /* 0x000fe2000001007c */
[----:B------:R-:W-:Y:S02]  /*3930*/  HADD2.F32 R37, -RZ, R36.H1_H1 ;  /* 0x30000024ff257230 */ /* 0x000fe40000004100 */
[----:B------:R-:W-:Y:S02]  /*3940*/  HADD2.F32 R38, -RZ, R108.H1_H1 ;  /* 0x3000006cff267230 */ /* 0x000fe40000004100 */
[----:B------:R-:W-:Y:S02]  /*3950*/  HADD2.F32 R36, -RZ, R36.H0_H0 ;  /* 0x20000024ff247230 */ /* 0x000fe40000004100 */
[----:B------:R-:W-:Y:S01]  /*3960*/  FMUL.FTZ R123, R37, R110 ;  /* 0x0000006e257b7220 */ /* 0x000fe20000410000 */
[----:B------:R-:W-:-:S02]  /*3970*/  HADD2.F32 R108, -RZ, R108.H0_H0 ;  /* 0x2000006cff6c7230 */ /* 0x000fc40000004100 */
[--C-:B------:R-:W-:Y:S02]  /*3980*/  HADD2.F32 R39, -RZ, R127.reuse.H0_H0 ;  /* 0x2000007fff277230 */ /* 0x100fe40000004100 */
[----:B------:R-:W-:Y:S01]  /*3990*/  FMUL.FTZ R110, R36, R110 ;  /* 0x0000006e246e7220 */ /* 0x000fe20000410000 */
[----:B------:R-:W-:Y:S02]  /*39a0*/  HADD2.F32 R109, -RZ, R127.H1_H1 ;  /* 0x3000007fff6d7230 */ /* 0x000fe40000004100 */
[-C--:B------:R-:W-:Y:S01]  /*39b0*/  FMUL.FTZ R127, R38, R111.reuse ;  /* 0x0000006f267f7220 */ /* 0x080fe20000410000 */
        /* <DEDUP_REMOVED lines=9> */
.L_x_1782:
[----:B------:R-:W-:Y:S05]  /*3a50*/  BSYNC B3 ;  /* 0x0000000000037941 */ /* 0x000fea0003800000 */
.L_x_1781:
[----:B--2---:R1:W-:Y:S02]  /*3a60*/  STG.E.128 desc[UR60][R50.64], R36 ;  /* 0x0000002432007986 */ /* 0x0043e4000c101d3c */
.L_x_1780:
[----:B------:R-:W-:Y:S05]  /*3a70*/  BSYNC B2 ;  /* 0x0000000000027941 */ /* 0x000fea0003800000 */
.L_x_1779:
[----:B------:R-:W-:Y:S01]  /*3a80*/  ISETP.NE.AND P0, PT, R93, RZ, PT ;  /* 0x000000ff5d00720c */ /* 0x000fe20003f05270 */
[----:B------:R-:W-:-:S12]  /*3a90*/  BSSY B2, `(.L_x_1783) ;  /* 0x0000031000027945 */ /* 0x000fd80003800000 */
[----:B------:R-:W-:Y:S05]  /*3aa0*/  @!P0 BRA `(.L_x_1784) ;  /* 0x0000000000bc8947 */ /* 0x000fea0003800000 */
[----:B-1----:R1:W2:Y:S01]  /*3ab0*/  LDS.128 R36, [R101+0x22400] ;  /* 0x0224000065247984 */ /* 0x0022a20000000c00 */
        /* <DEDUP_REMOVED lines=14> */
[-C--:B------:R-:W-:Y:S01]  /*3ba0*/  FMUL.FTZ R122, R38, R75.reuse ;  /* 0x0000004b267a7220 */ /* 0x080fe20000410000 */
[----:B------:R-:W-:Y:S02]  /*3bb0*/  HADD2.F32 R39, -RZ, R39.H0_H0 ;  /* 0x20000027ff277230 */ /* 0x000fe40000004100 */
[----:B------:R-:W-:Y:S01]  /*3bc0*/  FMUL.FTZ R75, R37, R75 ;  /* 0x0000004b254b7220 */ /* 0x000fe20000410000 */
[----:B------:R-:W-:Y:S02]  /*3bd0*/  HADD2.F32 R108, -RZ, R108.H0_H0 ;  /* 0x2000006cff6c7230 */ /* 0x000fe40000004100 */
[----:B------:R-:W-:Y:S01]  /*3be0*/  FMUL.FTZ R124, R73, R110 ;  /* 0x0000006e497c7220 */ /* 0x000fe20000410000 */
[----:B------:R-:W-:Y:S01]  /*3bf0*/  FFMA.FTZ R122, R37, R74, -R122 ;  /* 0x0000004a257a7223 */ /* 0x000fe2000001087a */
[----:B------:R-:W-:Y:S01]  /*3c00*/  FMUL.FTZ R110, R39, R110 ;  /* 0x0000006e276e7220 */ /* 0x000fe20000410000 */
[----:B------:R-:W-:-:S02]  /*3c10*/  HADD2.F32 R37, -RZ, R36.H1_H1 ;  /* 0x30000024ff257230 */ /* 0x000fc40000004100 */
[----:B------:R-:W-:Y:S01]  /*3c20*/  FFMA.FTZ R111, R38, R74, R75 ;  /* 0x0000004a266f7223 */ /* 0x000fe2000001004b */
[----:B------:R-:W-:Y:S02]  /*3c30*/  HADD2.F32 R36, -RZ, R36.H0_H0 ;  /* 0x20000024ff247230 */ /* 0x000fe40000004100 */
[-C--:B------:R-:W-:Y:S01]  /*3c40*/  FFMA.FTZ R123, R73, R108.reuse, R110 ;  /* 0x0000006c497b7223 */ /* 0x080fe2000001006e */
[--C-:B------:R-:W-:Y:S02]  /*3c50*/  HADD2.F32 R73, -RZ, R130.reuse.H0_H0 ;  /* 0x20000082ff497230 */ /* 0x100fe40000004100 */
[----:B------:R-:W-:Y:S01]  /*3c60*/  FFMA.FTZ R124, R39, R108, -R124 ;  /* 0x0000006c277c7223 */ /* 0x000fe2000001087c */
[----:B------:R-:W-:Y:S02]  /*3c70*/  HADD2.F32 R75, -RZ, R130.H1_H1 ;  /* 0x30000082ff4b7230 */ /* 0x000fe40000004100 */
[--C-:B------:R-:W-:Y:S02]  /*3c80*/  HADD2.F32 R38, -RZ, R72.reuse.H1_H1 ;  /* 0x30000048ff267230 */ /* 0x100fe40000004100 */
[----:B------:R-:W-:Y:S01]  /*3c90*/  FMUL.FTZ R109, R37, R73 ;  /* 0x00000049256d7220 */ /* 0x000fe20000410000 */
[----:B------:R-:W-:-:S02]  /*3ca0*/  HADD2.F32 R72, -RZ, R72.H0_H0 ;  /* 0x20000048ff487230 */ /* 0x000fc40000004100 */
[----:B------:R-:W-:Y:S01]  /*3cb0*/  FMUL.FTZ R74, R36, R73 ;  /* 0x00000049244a7220 */ /* 0x000fe20000410000 */
[--C-:B------:R-:W-:Y:S02]  /*3cc0*/  HADD2.F32 R39, -RZ, R121.reuse.H1_H1 ;  /* 0x30000079ff277230 */ /* 0x100fe40000004100 */
[-C--:B------:R-:W-:Y:S01]  /*3cd0*/  FMUL.FTZ R73, R38, R75.reuse ;  /* 0x0000004b26497220 */ /* 0x080fe20000410000 */
[----:B------:R-:W-:Y:S02]  /*3ce0*/  HADD2.F32 R121, -RZ, R121.H0_H0 ;  /* 0x20000079ff797230 */ /* 0x000fe40000004100 */
        /* <DEDUP_REMOVED lines=9> */
.L_x_1786:
[----:B------:R-:W-:Y:S05]  /*3d80*/  BSYNC B3 ;  /* 0x0000000000037941 */ /* 0x000fea0003800000 */
.L_x_1785:
[----:B--2---:R2:W-:Y:S02]  /*3d90*/  STG.E.128 desc[UR60][R50.64+0x80], R36 ;  /* 0x0000802432007986 */ /* 0x0045e4000c101d3c */
.L_x_1784:
[----:B------:R-:W-:Y:S05]  /*3da0*/  BSYNC B2 ;  /* 0x0000000000027941 */ /* 0x000fea0003800000 */
.L_x_1783:
[----:B------:R-:W-:Y:S01]  /*3db0*/  ISETP.NE.AND P0, PT, R94, RZ, PT ;  /* 0x000000ff5e00720c */ /* 0x000fe20003f05270 */
[----:B------:R-:W-:-:S12]  /*3dc0*/  BSSY B2, `(.L_x_1787) ;  /* 0x0000031000027945 */ /* 0x000fd80003800000 */
[----:B------:R-:W-:Y:S05]  /*3dd0*/  @!P0 BRA `(.L_x_1788) ;  /* 0x0000000000bc8947 */ /* 0x000fea0003800000 */
[----:B-12---:R1:W2:Y:S01]  /*3de0*/  LDS.128 R36, [R101+0x24400] ;  /* 0x0244000065247984 */ /* 0x0062a20000000c00 */
        /* <DEDUP_REMOVED lines=20> */
[C---:B------:R-:W-:Y:S01]  /*3f30*/  FMUL.FTZ R74, R39.reuse, R74 ;  /* 0x0000004a274a7220 */ /* 0x040fe20000410000 */
[----:B------:R-:W-:Y:S01]  /*3f40*/  FFMA.FTZ R75, R38, R66, R67 ;  /* 0x00000042264b7223 */ /* 0x000fe20000010043 */
[----:B------:R-:W-:Y:S01]  /*3f50*/  FFMA.FTZ R110, R39, R72, -R110 ;  /* 0x00000048276e7223 */ /* 0x000fe2000001086e */
[----:B------:R-:W-:-:S02]  /*3f60*/  HADD2.F32 R39, -RZ, R119.H1_H1 ;  /* 0x30000077ff277230 */ /* 0x000fc40000004100 */
[----:B------:R-:W-:Y:S01]  /*3f70*/  FFMA.FTZ R111, R65, R72, R74 ;  /* 0x00000048416f7223 */ /* 0x000fe2000001004a */
[----:B------:R-:W-:Y:S02]  /*3f80*/  HADD2.F32 R67, -RZ, R118.H1_H1 ;  /* 0x30000076ff437230 */ /* 0x000fe40000004100 */
[----:B------:R-:W-:Y:S02]  /*3f90*/  HADD2.F32 R37, -RZ, R36.H1_H1 ;  /* 0x30000024ff257230 */ /* 0x000fe40000004100 */
[----:B------:R-:W-:Y:S02]  /*3fa0*/  HADD2.F32 R38, -RZ, R64.H1_H1 ;  /* 0x30000040ff267230 */ /* 0x000fe40000004100 */
[----:B------:R-:W-:Y:S02]  /*3fb0*/  HADD2.F32 R119, -RZ, R119.H0_H0 ;  /* 0x20000077ff777230 */ /* 0x000fe40000004100 */
[----:B------:R-:W-:Y:S02]  /*3fc0*/  HADD2.F32 R36, -RZ, R36.H0_H0 ;  /* 0x20000024ff247230 */ /* 0x000fe40000004100 */
[----:B------:R-:W-:Y:S01]  /*3fd0*/  FMUL.FTZ R109, R38, R67 ;  /* 0x00000043266d7220 */ /* 0x000fe20000410000 */
[----:B------:R-:W-:-:S02]  /*3fe0*/  HADD2.F32 R64, -RZ, R64.H0_H0 ;  /* 0x20000040ff407230 */ /* 0x000fc40000004100 */
[CC--:B------:R-:W-:Y:S01]  /*3ff0*/  FMUL.FTZ R73, R37.reuse, R119.reuse ;  /* 0x0000007725497220 */ /* 0x0c0fe20000410000 */
[----:B------:R-:W-:Y:S02]  /*4000*/  HADD2.F32 R65, -RZ, R118.H0_H0 ;  /* 0x20000076ff417230 */ /* 0x000fe40000004100 */
[----:B------:R-:W-:Y:S01]  /*4010*/  FMUL.FTZ R66, R36, R119 ;  /* 0x0000007724427220 */ /* 0x000fe20000410000 */
[----:B------:R-:W-:Y:S01]  /*4020*/  FMUL.FTZ R67, R64, R67 ;  /* 0x0000004340437220 */ /* 0x000fe20000410000 */
[-C--:B------:R-:W-:Y:S02]  /*4030*/  FFMA.FTZ R73, R36, R39.reuse, -R73 ;  /* 0x0000002724497223 */ /* 0x080fe40000010849 */
[----:B------:R-:W-:Y:S01]  /*4040*/  FFMA.FTZ R66, R37, R39, R66 ;  /* 0x0000002725427223 */ /* 0x000fe20000010042 */
[-C--:B------:R-:W-:Y:S01]  /*4050*/  FFMA.FTZ R109, R64, R65.reuse, -R109 ;  /* 0x00000041406d7223 */ /* 0x080fe2000001086d */
[----:B------:R-:W-:Y:S01]  /*4060*/  FFMA.FTZ R38, R38, R65, R67 ;  /* 0x0000004126267223 */ /* 0x000fe20000010043 */
[----:B------:R-:W-:-:S02]  /*4070*/  F2FP.F16.F32.PACK_AB R37, R75, R108 ;  /* 0x0000006c4b25723e */ /* 0x000fc400000000ff */
[----:B------:R-:W-:Y:S02]  /*4080*/  F2FP.F16.F32.PACK_AB R39, R111, R110 ;  /* 0x0000006e6f27723e */ /* 0x000fe400000000ff */
[----:B------:R-:W-:Y:S02]  /*4090*/  F2FP.F16.F32.PACK_AB R36, R66, R73 ;  /* 0x000000494224723e */ /* 0x000fe400000000ff */
[----:B------:R-:W-:-:S07]  /*40a0*/  F2FP.F16.F32.PACK_AB R38, R38, R109 ;  /* 0x0000006d2626723e */ /* 0x000fce00000000ff */
.L_x_1790:
[----:B------:R-:W-:Y:S05]  /*40b0*/  BSYNC B3 ;  /* 0x0000000000037941 */ /* 0x000fea0003800000 */
.L_x_1789:
[----:B--2---:R3:W-:Y:S02]  /*40c0*/  STG.E.128 desc[UR60][R50.64+0x100], R36 ;  /* 0x0001002432007986 */ /* 0x0047e4000c101d3c */
.L_x_1788:
[----:B------:R-:W-:Y:S05]  /*40d0*/  BSYNC B2 ;  /* 0x0000000000027941 */ /* 0x000fea0003800000 */
.L_x_1787:
[----:B------:R-:W-:-:S13]  /*40e0*/  ISETP.NE.AND P0, PT, R95, RZ, PT ;  /* 0x000000ff5f00720c */ /* 0x000fda0003f05270 */
[----:B------:R-:W-:Y:S05]  /*40f0*/  @!P0 BRA `(.L_x_1778) ;  /* 0x0000000000bc8947 */ /* 0x000fea0003800000 */
[----:B-123--:R1:W2:Y:S01]  /*4100*/  LDS.128 R36, [R101+0x26400] ;  /* 0x0264000065247984 */ /* 0x00e2a20000000c00 */
[----:B------:R-:W-:Y:S01]  /*4110*/  ISETP.GE.AND P0, PT, R237, R120, PT ;  /* 0x00000078ed00720c */ /* 0x000fe20003f06270 */
[----:B------:R-:W-:-:S12]  /*4120*/  BSSY B2, `(.L_x_1791) ;  /* 0x000002b000027945 */ /* 0x000fd80003800000 */
[----:B-1----:R-:W-:Y:S05]  /*4130*/  @P0 BRA `(.L_x_1792) ;  /* 0x0000000000a40947 */ /* 0x002fea0003800000 */
[--C-:B------:R-:W-:Y:S02]  /*4140*/  SHF.R.U64 R65, R60, 0x10, R61.reuse ;  /* 0x000000103c417819 */ /* 0x100fe4000000123d */
[----:B------:R-:W-:Y:S02]  /*4150*/  SHF.R.U32.HI R64, RZ, 0x10, R61 ;  /* 0x00000010ff407819 */ /* 0x000fe4000001163d */
[--C-:B------:R-:W-:Y:S01]  /*4160*/  SHF.R.U64 R61, R62, 0x10, R63.reuse ;  /* 0x000000103e3d7819 */ /* 0x100fe2000000123f */
[----:B------:R-:W-:Y:S01]  /*4170*/  HADD2.F32 R62, -RZ, R65.H0_H0 ;  /* 0x20000041ff3e7230 */ /* 0x000fe20000004100 */
[----:B------:R-:W-:Y:S01]  /*4180*/  SHF.R.U32.HI R66, RZ, 0x10, R63 ;  /* 0x00000010ff427819 */ /* 0x000fe2000001163f */
[----:B------:R-:W-:Y:S01]  /*4190*/  HADD2.F32 R64, -RZ, R64.H0_H0 ;  /* 0x20000040ff407230 */ /* 0x000fe20000004100 */
[----:B--2---:R-:W-:Y:S01]  /*41a0*/  MOV R60, R38 ;  /* 0x00000026003c7202 */ /* 0x004fe20000000f00 */
[----:B------:R-:W-:Y:S02]  /*41b0*/  HADD2.F32 R63, -RZ, R61.H0_H0 ;  /* 0x2000003dff3f7230 */ /* 0x000fe40000004100 */
[----:B------:R-:W-:-:S02]  /*41c0*/  HADD2.F32 R38, -RZ, R37.H1_H1 ;  /* 0x30000025ff267230 */ /* 0x000fc40000004100 */
[----:B------:R-:W-:Y:S02]  /*41d0*/  HADD2.F32 R37, -RZ, R37.H0_H0 ;  /* 0x20000025ff257230 */ /* 0x000fe40000004100 */
[----:B------:R-:W-:Y:S02]  /*41e0*/  HADD2.F32 R66, -RZ, R66.H0_H0 ;  /* 0x20000042ff427230 */ /* 0x000fe40000004100 */
[-C--:B------:R-:W-:Y:S01]  /*41f0*/  FMUL.FTZ R72, R38, R63.reuse ;  /* 0x0000003f26487220 */ /* 0x080fe20000410000 */
[--C-:B------:R-:W-:Y:S02]  /*4200*/  HADD2.F32 R61, -RZ, R39.reuse.H1_H1 ;  /* 0x30000027ff3d7230 */ /* 0x100fe40000004100 */
[C---:B------:R-:W-:Y:S01]  /*4210*/  FMUL.FTZ R63, R37.reuse, R63 ;  /* 0x0000003f253f7220 */ /* 0x040fe20000410000 */
[----:B------:R-:W-:Y:S02]  /*4220*/  HADD2.F32 R39, -RZ, R39.H0_H0 ;  /* 0x20000027ff277230 */ /* 0x000fe40000004100 */
[----:B------:R-:W-:Y:S01]  /*4230*/  FFMA.FTZ R72, R37, R62, -R72 ;  /* 0x0000003e25487223 */ /* 0x000fe20000010848 */
[----:B------:R-:W-:-:S02]  /*4240*/  HADD2.F32 R37, -RZ, R36.H1_H1 ;  /* 0x30000024ff257230 */ /* 0x000fc40000004100 */
[----:B------:R-:W-:Y:S01]  /*4250*/  FFMA.FTZ R65, R38, R62, R63 ;  /* 0x0000003e26417223 */ /* 0x000fe2000001003f */
[-C--:B------:R-:W-:Y:S01]  /*4260*/  FMUL.FTZ R74, R61, R66.reuse ;  /* 0x000000423d4a7220 */ /* 0x080fe20000410000 */
[--C-:B------:R-:W-:Y:S02]  /*4270*/  HADD2.F32 R62, -RZ, R117.reuse.H0_H0 ;  /* 0x20000075ff3e7230 */ /* 0x100fe40000004100 */
[C---:B------:R-:W-:Y:S01]  /*4280*/  FMUL.FTZ R66, R39.reuse, R66 ;  /* 0x0000004227427220 */ /* 0x040fe20000410000 */
[----:B------:R-:W-:Y:S02]  /*4290*/  HADD2.F32 R117, -RZ, R117.H1_H1 ;  /* 0x30000075ff757230 */ /* 0x000fe40000004100 */
[-C--:B------:R-:W-:Y:S01]  /*42a0*/  FFMA.FTZ R74, R39, R64.reuse, -R74 ;  /* 0x00000040274a7223 */ /* 0x080fe2000001084a */
[----:B------:R-:W-:Y:S02]  /*42b0*/  HADD2.F32 R38, -RZ, R60.H1_H1 ;  /* 0x3000003cff267230 */ /* 0x000fe40000004100 */
[----:B------:R-:W-:Y:S01]  /*42c0*/  FFMA.FTZ R73, R61, R64, R66 ;  /* 0x000000403d497223 */ /* 0x000fe20000010042 */
[----:B------:R-:W-:-:S02]  /*42d0*/  HADD2.F32 R36, -RZ, R36.H0_H0 ;  /* 0x20000024ff247230 */ /* 0x000fc40000004100 */
[CC--:B------:R-:W-:Y:S01]  /*42e0*/  FMUL.FTZ R63, R37.reuse, R62.reuse ;  /* 0x0000003e253f7220 */ /* 0x0c0fe20000410000 */
[----:B------:R-:W-:Y:S02]  /*42f0*/  HADD2.F32 R60, -RZ, R60.H0_H0 ;  /* 0x2000003cff3c7230 */ /* 0x000fe40000004100 */
        /* <DEDUP_REMOVED lines=13> */
.L_x_1792:
[----:B------:R-:W-:Y:S05]  /*43d0*/  BSYNC B2 ;  /* 0x0000000000027941 */ /* 0x000fea0003800000 */
.L_x_1791:
[----:B--2---:R4:W-:Y:S02]  /*43e0*/  STG.E.128 desc[UR60][R50.64+0x180], R36 ;  /* 0x0001802432007986 */ /* 0x0049e4000c101d3c */
.L_x_1778:
[----:B------:R-:W-:Y:S05]  /*43f0*/  BSYNC B1 ;  /* 0x0000000000017941 */ /* 0x000fea0003800000 */
.L_x_1777:
        /* <DEDUP_REMOVED lines=49> */
.L_x_1797:
[----:B------:R-:W-:Y:S05]  /*4710*/  BSYNC B2 ;  /* 0x0000000000027941 */ /* 0x000fea0003800000 */
.L_x_1796:
[----:B--2---:R1:W-:Y:S02]  /*4720*/  STG.E.128 desc[UR60][R48.64], R36 ;  /* 0x0000002430007986 */ /* 0x0043e4000c101d3c */
.L_x_1795:
[----:B------:R-:W-:Y:S05]  /*4730*/  BSYNC B1 ;  /* 0x0000000000017941 */ /* 0x000fea0003800000 */
.L_x_1794:
        /* <DEDUP_REMOVED lines=48> */
.L_x_1801:
[----:B------:R-:W-:Y:S05]  /*4a40*/  BSYNC B2 ;  /* 0x0000000000027941 */ /* 0x000fea0003800000 */
.L_x_1800:
[----:B--2---:R1:W-:Y:S02]  /*4a50*/  STG.E.128 desc[UR60][R48.64+0x80], R36 ;  /* 0x0000802430007986 */ /* 0x0043e4000c101d3c */
.L_x_1799:
[----:B------:R-:W-:Y:S05]  /*4a60*/  BSYNC B1 ;  /* 0x0000000000017941 */ /* 0x000fea0003800000 */
.L_x_1798:
        /* <DEDUP_REMOVED lines=48> */
.L_x_1805:
[----:B------:R-:W-:Y:S05]  /*4d70*/  BSYNC B2 ;  /* 0x0000000000027941 */ /* 0x000fea0003800000 */
.L_x_1804:
[----:B--2---:R1:W-:Y:S02]  /*4d80*/  STG.E.128 desc[UR60][R48.64+0x100], R36 ;  /* 0x0001002430007986 */ /* 0x0043e4000c101d3c */
.L_x_1803:
[----:B------:R-:W-:Y:S05]  /*4d90*/  BSYNC B1 ;  /* 0x0000000000017941 */ /* 0x000fea0003800000 */
.L_x_1802:
        /* <DEDUP_REMOVED lines=47> */
.L_x_1807:
[----:B------:R-:W-:Y:S05]  /*5090*/  BSYNC B1 ;  /* 0x0000000000017941 */ /* 0x000fea0003800000 */
.L_x_1806:
[----:B--2---:R1:W-:Y:S01]  /*50a0*/  STG.E.128 desc[UR60][R48.64+0x180], R36 ;  /* 0x0001802430007986 */ /* 0x0043e2000c101d3c */
[----:B------:R-:W-:Y:S05]  /*50b0*/  BRA `(.L_x_1793) ;  /* 0x0000002c00247947 */ /* 0x000fea0003800000 */
.L_x_1769:
        /* <DEDUP_REMOVED lines=18> */
[----:B------:R-:W-:Y:S02]  /*51e0*/  IADD3.X R37, R107, R32, RZ, P5, !PT ;  /* 0x000000206b257210 */ /* 0x000fe40002ffe4ff */
[----:B------:R-:W-:Y:S02]  /*51f0*/  CS2R R42, SRZ ;  /* 0x00000000002a7805 */ /* 0x000fe4000001ff00 */
[----:B------:R-:W-:-:S02]  /*5200*/  ISETP.GE.AND P5, PT, R226, R120, PT ;  /* 0x00000078e200720c */ /* 0x000fc40003fa6270 */
[----:B------:R-:W-:Y:S02]  /*5210*/  CS2R R40, SRZ ;  /* 0x0000000000287805 */ /* 0x000fe4000001ff00 */
[----:B------:R-:W-:Y:S02]  /*5220*/  LEA.HI.X R53, R38, UR5, R39, 0x1, P1 ;  /* 0x0000000526357c11 */ /* 0x000fe400088f0c27 */
[----:B------:R-:W-:Y:S02]  /*5230*/  CS2R R38, SRZ ;  /* 0x0000000000267805 */ /* 0x000fe4000001ff00 */
[----:B------:R-:W-:Y:S02]  /*5240*/  ISETP.GE.AND P1, PT, R18, R120, PT ;  /* 0x000000781200720c */ /* 0x000fe40003f26270 */
[----:B------:R-:W-:Y:S02]  /*5250*/  CS2R R50, SRZ ;  /* 0x0000000000327805 */ /* 0x000fe4000001ff00 */
[----:B------:R-:W-:-:S02]  /*5260*/  LEA R56, P0, R36, UR6, 0x1 ;  /* 0x0000000624387c11 */ /* 0x000fc4000f8008ff */
[----:B------:R-:W-:Y:S02]  /*5270*/  CS2R R48, SRZ ;  /* 0x0000000000307805 */ /* 0x000fe4000001ff00 */
[----:B------:R-:W-:Y:S02]  /*5280*/  CS2R R46, SRZ ;  /* 0x00000000002e7805 */ /* 0x000fe4000001ff00 */
[----:B------:R-:W-:Y:S02]  /*5290*/  CS2R R44, SRZ ;  /* 0x00000000002c7805 */ /* 0x000fe4000001ff00 */
[----:B------:R-:W-:Y:S02]  /*52a0*/  LEA.HI.X R57, R36, UR7, R37, 0x1, P0 ;  /* 0x0000000724397c11 */ /* 0x000fe400080f0c25 */
[----:B------:R-:W-:-:S03]  /*52b0*/  CS2R R36, SRZ ;  /* 0x0000000000247805 */ /* 0x000fc6000001ff00 */
[----:B------:R0:W5:Y:S04]  /*52c0*/  @!P5 LDG.E.128 R44, desc[UR60][R56.64+0x80] ;  /* 0x0000803c382cd981 */ /* 0x000168000c1e1d00 */
[----:B------:R0:W5:Y:S04]  /*52d0*/  @!P1 LDG.E.128 R40, desc[UR60][R52.64] ;  /* 0x0000003c34289981 */ /* 0x000168000c1e1d00 */
[----:B------:R0:W5:Y:S04]  /*52e0*/  @!P5 LDG.E.128 R36, desc[UR60][R52.64+0x80] ;  /* 0x0000803c3424d981 */ /* 0x000168000c1e1d00 */
[----:B------:R0:W5:Y:S02]  /*52f0*/  @!P1 LDG.E.128 R48, desc[UR60][R56.64] ;  /* 0x0000003c38309981 */ /* 0x000164000c1e1d00 */
.L_x_1809:
[----:B------:R-:W-:Y:S05]  /*5300*/  BSYNC B1 ;  /* 0x0000000000017941 */ /* 0x000fea0003800000 */
.L_x_1808:
        /* <DEDUP_REMOVED lines=8> */
[----:B------:R-:W-:Y:S01]  /*5390*/  CS2R R66, SRZ ;  /* 0x0000000000427805 */ /* 0x000fe2000001ff00 */
[----:B-----5:R-:W-:Y:S01]  /*53a0*/  IMAD.MOV.U32 R72, RZ, RZ, R38 ;  /* 0x000000ffff487224 */ /* 0x020fe200078e0026 */
[----:B------:R-:W-:Y:S01]  /*53b0*/  CS2R R64, SRZ ;  /* 0x0000000000407805 */ /* 0x000fe2000001ff00 */
[----:B------:R-:W-:-:S04]  /*53c0*/  IMAD.MOV.U32 R74, RZ, RZ, R39 ;  /* 0x000000ffff4a7224 */ /* 0x000fc800078e0027 */
        /* <DEDUP_REMOVED lines=13> */
[----:B------:R-:W-:Y:S02]  /*54a0*/  LEA R68, P5, R71, UR4, 0x1 ;  /* 0x0000000447447c11 */ /* 0x000fe4000f8a08ff */
        /* <DEDUP_REMOVED lines=11> */
.L_x_1811:
[----:B------:R-:W-:Y:S05]  /*5560*/  BSYNC B1 ;  /* 0x0000000000017941 */ /* 0x000fea0003800000 */
.L_x_1810:
[----:B0-----:R-:W-:Y:S01]  /*5570*/  IMAD.MOV.U32 R69, RZ, RZ, R37 ;  /* 0x000000ffff457224 */ /* 0x001fe200078e0025 */
        /* <DEDUP_REMOVED lines=26> */
[----:B-----5:R-:W-:Y:S01]  /*5720*/  IMAD.MOV.U32 R69, RZ, RZ, R55 ;  /* 0x000000ffff457224 */ /* 0x020fe200078e0037 */
[----:B------:R-:W-:Y:S01]  /*5730*/  PRMT R141, R141, 0x5410, R70 ;  /* 0x000054108d8d7816 */ /* 0x000fe20000000046 */
[----:B------:R-:W-:Y:S01]  /*5740*/  IMAD.MOV.U32 R70, RZ, RZ, R52 ;  /* 0x000000ffff467224 */ /* 0x000fe200078e0034 */
[----:B------:R-:W-:Y:S01]  /*5750*/  PRMT R139, R68, 0x7610, R139 ;  /* 0x00007610448b7816 */ /* 0x000fe2000000008b */
[----:B------:R-:W-:Y:S01]  /*5760*/  IMAD.MOV.U32 R71, RZ, RZ, R53 ;  /* 0x000000ffff477224 */ /* 0x000fe200078e0035 */
[----:B------:R-:W-:-:S04]  /*5770*/  MOV R68, R54 ;  /* 0x0000003600447202 */ /* 0x000fc80000000f00 */
        /* <DEDUP_REMOVED lines=11> */
[----:B------:R-:W-:Y:S01]  /*5830*/  IMAD.MOV.U32 R71, RZ, RZ, R61 ;  /* 0x000000ffff477224 */ /* 0x000fe200078e003d */
[----:B------:R-:W-:Y:S01]  /*5840*/  PRMT R126, R68, 0x5410, R69 ;  /* 0x00005410447e7816 */ /* 0x000fe20000000045 */
[----:B------:R-:W-:Y:S01]  /*5850*/  IMAD.MOV.U32 R69, RZ, RZ, R67 ;  /* 0x000000ffff457224 */ /* 0x000fe200078e0043 */
[----:B------:R-:W-:-:S02]  /*5860*/  MOV R68, R66 ;  /* 0x0000004200447202 */ /* 0x000fc40000000f00 */
[----:B------:R-:W-:Y:S01]  /*5870*/  PRMT R127, R70, 0x5410, R71 ;  /* 0x00005410467f7816 */ /* 0x000fe20000000047 */
[----:B------:R-:W-:Y:S01]  /*5880*/  IMAD.MOV.U32 R70, RZ, RZ, R64 ;  /* 0x000000ffff467224 */ /* 0x000fe200078e0040 */
[----:B------:R-:W-:Y:S01]  /*5890*/  PRMT R130, R68, 0x5410, R69 ;  /* 0x0000541044827816 */ /* 0x000fe20000000045 */
[----:B------:R-:W-:-:S05]  /*58a0*/  IMAD.MOV.U32 R71, RZ, RZ, R65 ;  /* 0x000000ffff477224 */ /* 0x000fca00078e0041 */
[----:B------:R-:W-:Y:S01]  /*58b0*/  PRMT R131, R70, 0x5410, R71 ;  /* 0x0000541046837816 */ /* 0x000fe20000000047 */
[----:B------:R-:W-:Y:S06]  /*58c0*/  @!P1 BRA `(.L_x_1812) ;  /* 0x0000000000049947 */ /* 0x000fec0003800000 */
[----:B------:R-:W-:Y:S01]  /*58d0*/  BPT.TRAP 0x1 ;  /* 0x000000040000795c */ /* 0x000fe20000300000 */
.L_x_1812:
[----:B------:R-:W2:Y:S01]  /*58e0*/  LDL R68, [R1] ;  /* 0x0000000001447983 */ /* 0x000ea20000100800 */
[----:B------:R-:W-:Y:S01]  /*58f0*/  IMAD R99, R17, 0x8, R16 ;  /* 0x0000000811637824 */ /* 0x000fe200078e0210 */
[----:B------:R-:W0:Y:S01]  /*5900*/  LDC R122, c[0x0][0x2f4] ;  /* 0x0000bd00ff7a7b82 */ /* 0x000e220000000800 */
[----:B------:R-:W-:Y:S07]  /*5910*/  BSSY B1, `(.L_x_1813) ;  /* 0x0000005000017945 */ /* 0x000fee0003800000 */
[----:B------:R-:W1:Y:S01]  /*5920*/  LDC.64 R110, c[0x0][0x300] ;  /* 0x0000c000ff6e7b82 */ /* 0x000e620000000a00 */
[----:B--2---:R-:W-:-:S04]  /*5930*/  SHF.L.U32 R107, R68, 0x1f, RZ ;  /* 0x0000001f446b7819 */ /* 0x004fc800000006ff */
[----:B------:R-:W2:Y:S02]  /*5940*/  SYNCS.PHASECHK.TRANS64.TRYWAIT P5, [R99+URZ+0x30890], R107 ;  /* 0x0308906b630075a7 */ /* 0x000ea400080a017f */
[----:B012---:R-:W-:Y:S05]  /*5950*/  @!P5 BRA `(.L_x_1814) ;  /* 0x000002480050d947 */ /* 0x007fea0003800000 */
.L_x_2238:
[----:B------:R-:W-:Y:S05]  /*5960*/  BSYNC B1 ;  /* 0x0000000000017941 */ /* 0x000fea0003800000 */
.L_x_1813:
[----:B------:R-:W-:Y:S01]  /*5970*/  BSSY B1, `(.L_x_1815) ;  /* 0x0000104000017945 */ /* 0x000fe20003800000 */
[----:B------:R-:W-:Y:S01]  /*5980*/  IMAD.IADD R124, R122, 0x1, -R29 ;  /* 0x000000017a7c7824 */ /* 0x000fe200078e0a1d */
[----:B------:R-:W-:Y:S02]  /*5990*/  MOV R113, R73 ;  /* 0x0000004900717202 */ /* 0x000fe40000000f00 */
[----:B------:R-:W-:Y:S05]  /*59a0*/  @P4 BRA `(.L_x_1816) ;  /* 0x0000001000004947 */ /* 0x000fea0003800000 */
[----:B------:R-:W-:Y:S01]  /*59b0*/  ISETP.NE.AND P4, PT, R30, RZ, PT ;  /* 0x000000ff1e00720c */ /* 0x000fe20003f85270 */
[-C--:B------:R-:W-:Y:S01]  /*59c0*/  IMAD.WIDE.U32 R114, R218, R110.reuse, R112 ;  /* 0x0000006eda727225 */ /* 0x080fe200078e0070 */
[----:B------:R-:W-:Y:S01]  /*59d0*/  SHF.R.S32.HI R68, RZ, 0x1f, R218 ;  /* 0x0000001fff447819 */ /* 0x000fe200000114da */
[----:B------:R-:W-:Y:S04]  /*59e0*/  BSSY B2, `(.L_x_1817) ;  /* 0x000007f000027945 */ /* 0x000fe80003800000 */
[----:B------:R-:W-:-:S04]  /*59f0*/  IMAD R68, R68, R110, RZ ;  /* 0x0000006e44447224 */ /* 0x000fc800078e02ff */
[----:B------:R-:W-:-:S04]  /*5a00*/  IMAD R121, R218, R111, R68 ;  /* 0x0000006fda797224 */ /* 0x000fc800078e0244 */
[----:B------:R-:W-:Y:S01]  /*5a10*/  IMAD.IADD R121, R121, 0x1, R115 ;  /* 0x0000000179797824 */ /* 0x000fe200078e0273 */
[----:B------:R-:W-:Y:S06]  /*5a20*/  @!P4 BRA `(.L_x_1818) ;  /* 0x0000000400e8c947 */ /* 0x000fec0003800000 */
[----:B------:R-:W2:Y:S01]  /*5a30*/  LDL R75, [R1+0x3c] ;  /* 0x00003c00014b7983 */ /* 0x000ea20000100800 */
[----:B------:R-:W-:Y:S01]  /*5a40*/  SEL R68, R29, R124, !P3 ;  /* 0x0000007c1d447207 */ /* 0x000fe20005800000 */
[----:B------:R-:W-:Y:S01]  /*5a50*/  IMAD.SHL.U32 R116, R218, 0x40, RZ ;  /* 0x00000040da747824 */ /* 0x000fe200078e00ff */
[----:B------:R-:W-:Y:S01]  /*5a60*/  IADD3 R72, P4, P5, R88, R114, R90 ;  /* 0x0000007258487210 */ /* 0x000fe20007d9e05a */
[----:B------:R-:W-:Y:S01]  /*5a70*/  IMAD.SHL.U32 R117, R218, 0x40, RZ ;  /* 0x00000040da757824 */ /* 0x000fe200078e00ff */
[----:B------:R-:W-:Y:S01]  /*5a80*/  SHF.R.S32.HI R69, RZ, 0x1f, R68 ;  /* 0x0000001fff457819 */ /* 0x000fe20000011444 */
[----:B------:R-:W-:Y:S01]  /*5a90*/  BSSY B3, `(.L_x_1819) ;  /* 0x0000071000037945 */ /* 0x000fe20003800000 */
[----:B------:R-:W-:Y:S02]  /*5aa0*/  IADD3.X R74, R0, R121, R96, P4, P5 ;  /* 0x00000079004a7210 */ /* 0x000fe400027ea460 */
[----:B------:R-:W-:Y:S02]  /*5ab0*/  LEA.HI R68, R69, R68, RZ, 0x4 ;  /* 0x0000004445447211 */ /* 0x000fe400078f20ff */
[----:B------:R-:W-:-:S02]  /*5ac0*/  LOP3.LUT R116, R116, 0x1c0, RZ, 0xc0, !PT ;  /* 0x000001c074747812 */ /* 0x000fc400078ec0ff */
[----:B------:R-:W-:Y:S02]  /*5ad0*/  LEA.HI.SX32 R68, R68, R35, 0x1c ;  /* 0x0000002344447211 */ /* 0x000fe400078fe2ff */
[----:B------:R-:W-:Y:S02]  /*5ae0*/  SHF.R.U32.HI R116, RZ, 0x3, R116 ;  /* 0x00000003ff747819 */ /* 0x000fe40000011674 */
[----:B------:R-:W-:Y:S01]  /*5af0*/  SHF.R.S32.HI R71, RZ, 0x1f, R68 ;  /* 0x0000001fff477819 */ /* 0x000fe20000011444 */
[----:B------:R-:W-:-:S03]  /*5b00*/  IMAD.SHL.U32 R69, R68, 0x8, RZ ;  /* 0x0000000844457824 */ /* 0x000fc600078e00ff */
[----:B------:R-:W-:Y:S02]  /*5b10*/  LEA.HI R71, R71, R68, RZ, 0x3 ;  /* 0x0000004447477211 */ /* 0x000fe400078f18ff */
[----:B------:R-:W-:-:S03]  /*5b20*/  ISETP.GE.AND P4, PT, R69, R122, PT ;  /* 0x0000007a4500720c */ /* 0x000fc60003f86270 */
[----:B------:R-:W-:-:S05]  /*5b30*/  IMAD.SHL.U32 R71, R71, 0x200, RZ ;  /* 0x0000020047477824 */ /* 0x000fca00078e00ff */
[----:B------:R-:W-:-:S05]  /*5b40*/  LOP3.LUT R71, R71, 0x7ffff000, RZ, 0xc0, !PT ;  /* 0x7ffff00047477812 */ /* 0x000fca00078ec0ff */
[--C-:B------:R-:W-:Y:S02]  /*5b50*/  @!P4 SHF.R.S32.HI R70, RZ, 0x1f, R69.reuse ;  /* 0x0000001fff46c819 */ /* 0x100fe40000011445 */
[----:B------:R-:W-:Y:S02]  /*5b60*/  @!P4 IADD3 R73, P5, P6, R88, R114, R69 ;  /* 0x000000725849c210 */ /* 0x000fe40007ebe045 */
[----:B------:R-:W-:Y:S02]  /*5b70*/  LOP3.LUT R69, R69, 0x38, RZ, 0xc0, !PT ;  /* 0x0000003845457812 */ /* 0x000fe400078ec0ff */
[----:B------:R-:W-:Y:S02]  /*5b80*/  @!P4 IADD3.X R70, R0, R121, R70, P5, P6 ;  /* 0x000000790046c210 */ /* 0x000fe40002fec446 */
[----:B------:R-:W-:-:S04]  /*5b90*/  LOP3.LUT R69, R69, 0x1c0, R117, 0xf8, !PT ;  /* 0x000001c045457812 */ /* 0x000fc800078ef875 */
[----:B------:R-:W-:Y:S02]  /*5ba0*/  LOP3.LUT R68, R69, R116, RZ, 0x3c, !PT ;  /* 0x0000007445447212 */ /* 0x000fe400078e3cff */
[C---:B------:R-:W-:Y:S02]  /*5bb0*/  LEA R116, P5, R72.reuse, R108, 0x1 ;  /* 0x0000006c48747211 */ /* 0x040fe400078a08ff */
[----:B------:R-:W-:Y:S02]  /*5bc0*/  LEA R69, R17, R6, 0xe ;  /* 0x0000000611457211 */ /* 0x000fe400078e70ff */
[----:B------:R-:W-:Y:S02]  /*5bd0*/  LEA.HI.X R117, R72, R109, R74, 0x1, P5 ;  /* 0x0000006d48757211 */ /* 0x000fe400028f0c4a */
[----:B------:R-:W-:Y:S01]  /*5be0*/  @!P4 LEA R118, P5, R73, R108, 0x1 ;  /* 0x0000006c4976c211 */ /* 0x000fe200078a08ff */
[----:B------:R-:W-:-:S03]  /*5bf0*/  IMAD R69, R69, 0x2, R16 ;  /* 0x0000000245457824 */ /* 0x000fc600078e0210 */
[----:B------:R-:W-:Y:S02]  /*5c00*/  @!P4 LEA.HI.X R119, R73, R109, R70, 0x1, P5 ;  /* 0x0000006d4977c211 */ /* 0x000fe400028f0c46 */
[----:B------:R-:W-:Y:S02]  /*5c10*/  ISETP.GE.AND P5, PT, R18, R120, PT ;  /* 0x000000781200720c */ /* 0x000fe40003fa6270 */
[----:B--2---:R-:W-:-:S05]  /*5c20*/  IADD3 R68, R68, R71, R75 ;  /* 0x0000004744447210 */ /* 0x004fca0007ffe04b */
[----:B------:R-:W-:-:S04]  /*5c30*/  IMAD R71, R17, 0x4000, R68 ;  /* 0x0000400011477824 */ /* 0x000fc800078e0244 */
[----:B------:R-:W-:Y:S02]  /*5c40*/  IMAD R72, R71, 0x2, R16 ;  /* 0x0000000247487824 */ /* 0x000fe400078e0210 */
[----:B------:R-:W1:Y:S04]  /*5c50*/  LDS.128 R68, [R69+0x20400] ;  /* 0x0204000045447984 */ /* 0x000e680000000c00 */
[----:B------:R-:W2:Y:S01]  /*5c60*/  LDS.128 R72, [R72+0x20400] ;  /* 0x0204000048487984 */ /* 0x000ea20000000c00 */
[----:B------:R-:W-:Y:S05]  /*5c70*/  @P5 BRA `(.L_x_1820) ;  /* 0x0000000400485947 */ /* 0x000fea0003800000 */
[----:B------:R-:W-:Y:S01]  /*5c80*/  SHF.R.U32.HI R142, RZ, 0x10, R49 ;  /* 0x00000010ff8e7819 */ /* 0x000fe20000011631 */
[----:B------:R-:W-:Y:S01]  /*5c90*/  HADD2.F32 R140, -RZ, R140.H0_H0 ;  /* 0x2000008cff8c7230 */ /* 0x000fe20000004100 */
[--C-:B------:R-:W-:Y:S01]  /*5ca0*/  SHF.R.U64 R40, R40, 0x10, R41.reuse ;  /* 0x0000001028287819 */ /* 0x100fe20000001229 */
[----:B------:R-:W-:Y:S01]  /*5cb0*/  HADD2.F32 R136, -RZ, R136.H0_H0 ;  /* 0x20000088ff887230 */ /* 0x000fe20000004100 */
[----:B------:R-:W-:Y:S01]  /*5cc0*/  SHF.R.U32.HI R143, RZ, 0x10, R41 ;  /* 0x00000010ff8f7819 */ /* 0x000fe20000011629 */
[----:B------:R-:W-:Y:S01]  /*5cd0*/  HADD2.F32 R142, -RZ, R142.H0_H0 ;  /* 0x2000008eff8e7230 */ /* 0x000fe20000004100 */
[----:B------:R-:W-:Y:S01]  /*5ce0*/  SHF.R.U64 R48, R48, 0x10, R49 ;  /* 0x0000001030307819 */ /* 0x000fe20000001231 */
[--C-:B--2---:R-:W-:Y:S01]  /*5cf0*/  HADD2.F32 R49, -RZ, R73.reuse.H0_H0 ;  /* 0x20000049ff317230 */ /* 0x104fe20000004100 */
[--C-:B------:R-:W-:Y:S01]  /*5d00*/  SHF.R.U64 R41, R42, 0x10, R43.reuse ;  /* 0x000000102a297819 */ /* 0x100fe2000000122b */
[----:B------:R-:W-:Y:S01]  /*5d10*/  HADD2.F32 R73, -RZ, R73.H1_H1 ;  /* 0x30000049ff497230 */ /* 0x000fe20000004100 */
[----:B------:R-:W-:Y:S01]  /*5d20*/  SHF.R.U32.HI R137, RZ, 0x10, R43 ;  /* 0x00000010ff897819 */ /* 0x000fe2000001162b */
[--C-:B-1----:R-:W-:Y:S01]  /*5d30*/  HADD2.F32 R43, -RZ, R69.reuse.H0_H0 ;  /* 0x20000045ff2b7230 */ /* 0x102fe20000004100 */
[----:B------:R-:W-:Y:S01]  /*5d40*/  SHF.R.U64 R42, R50, 0x10, R51 ;  /* 0x00000010322a7819 */ /* 0x000fe20000001233 */
[----:B------:R-:W-:-:S02]  /*5d50*/  HADD2.F32 R50, -RZ, R69.H1_H1 ;  /* 0x30000045ff327230 */ /* 0x000fc40000004100 */
[-C--:B------:R-:W-:Y:S01]  /*5d60*/  FMUL.FTZ R144, R49, R140.reuse ;  /* 0x0000008c31907220 */ /* 0x080fe20000410000 */
[----:B------:R-:W-:Y:S02]  /*5d70*/  HADD2.F32 R69, -RZ, R143.H0_H0 ;  /* 0x2000008fff457230 */ /* 0x000fe40000004100 */
[----:B------:R-:W-:Y:S01]  /*5d80*/  FMUL.FTZ R140, R43, R140 ;  /* 0x0000008c2b8c7220 */ /* 0x000fe20000410000 */
[-C--:B------:R-:W-:Y:S01]  /*5d90*/  FMUL.FTZ R143, R73, R142.reuse ;  /* 0x0000008e498f7220 */ /* 0x080fe20000410000 */
[C---:B------:R-:W-:Y:S01]  /*5da0*/  FMUL.FTZ R142, R50.reuse, R142 ;  /* 0x0000008e328e7220 */ /* 0x040fe20000410000 */
[----:B------:R-:W-:Y:S01]  /*5db0*/  SHF.R.U32.HI R51, RZ, 0x10, R51 ;  /* 0x00000010ff337819 */ /* 0x000fe20000011633 */
[-C--:B------:R-:W-:Y:S01]  /*5dc0*/  FFMA.FTZ R43, R43, R136.reuse, -R144 ;  /* 0x000000882b2b7223 */ /* 0x080fe20000010890 */
[----:B------:R-:W-:Y:S01]  /*5dd0*/  FFMA.FTZ R49, R49, R136, R140 ;  /* 0x0000008831317223 */ /* 0x000fe2000001008c */
[-C--:B------:R-:W-:Y:S01]  /*5de0*/  FFMA.FTZ R136, R73, R69.reuse, R142 ;  /* 0x0000004549887223 */ /* 0x080fe2000001008e */
[----:B------:R-:W-:Y:S01]  /*5df0*/  FFMA.FTZ R50, R50, R69, -R143 ;  /* 0x0000004532327223 */ /* 0x000fe2000001088f */
[----:B------:R-:W-:-:S02]  /*5e00*/  HADD2.F32 R142, -RZ, R145.H0_H0 ;  /* 0x20000091ff8e7230 */ /* 0x000fc40000004100 */
[----:B------:R-:W-:Y:S02]  /*5e10*/  HADD2.F32 R73, -RZ, R75.H0_H0 ;  /* 0x2000004bff497230 */ /* 0x000fe40000004100 */
[----:B------:R-:W-:Y:S01]  /*5e20*/  HADD2.F32 R69, -RZ, R71.H0_H0 ;  /* 0x20000047ff457230 */ /* 0x000fe20000004100 */
[----:B------:R-:W-:Y:S01]  /*5e30*/  F2FP.F16.F32.PACK_AB R43, R50, R43 ;  /* 0x0000002b322b723e */ /* 0x000fe200000000ff */
[----:B------:R-:W-:Y:S02]  /*5e40*/  HADD2.F32 R75, -RZ, R75.H1_H1 ;  /* 0x3000004bff4b7230 */ /* 0x000fe40000004100 */
[-C--:B------:R-:W-:Y:S01]  /*5e50*/  FMUL.FTZ R146, R73, R142.reuse ;  /* 0x0000008e49927220 */ /* 0x080fe20000410000 */
[----:B------:R-:W-:Y:S02]  /*5e60*/  HADD2.F32 R144, -RZ, R51.H0_H0 ;  /* 0x20000033ff907230 */ /* 0x000fe40000004100 */
[----:B------:R-:W-:Y:S01]  /*5e70*/  FMUL.FTZ R142, R69, R142 ;  /* 0x0000008e458e7220 */ /* 0x000fe20000410000 */
[----:B------:R-:W-:-:S02]  /*5e80*/  HADD2.F32 R138, -RZ, R138.H0_H0 ;  /* 0x2000008aff8a7230 */ /* 0x000fc40000004100 */
[----:B------:R-:W-:Y:S02]  /*5e90*/  HADD2.F32 R71, -RZ, R71.H1_H1 ;  /* 0x30000047ff477230 */ /* 0x000fe40000004100 */
[----:B------:R-:W-:Y:S01]  /*5ea0*/  FMUL.FTZ R148, R75, R144 ;  /* 0x000000904b947220 */ /* 0x000fe20000410000 */
[----:B------:R-:W-:Y:S02]  /*5eb0*/  HADD2.F32 R140, -RZ, R137.H0_H0 ;  /* 0x20000089ff8c7230 */ /* 0x000fe40000004100 */
[-C--:B------:R-:W-:Y:S01]  /*5ec0*/  FFMA.FTZ R51, R69, R138.reuse, -R146 ;  /* 0x0000008a45337223 */ /* 0x080fe20000010892 */
[----:B------:R-:W-:Y:S01]  /*5ed0*/  FFMA.FTZ R69, R73, R138, R142 ;  /* 0x0000008a49457223 */ /* 0x000fe2000001008e */
[C---:B------:R-:W-:Y:S01]  /*5ee0*/  FMUL.FTZ R144, R71.reuse, R144 ;  /* 0x0000009047907220 */ /* 0x040fe20000410000 */
[--C-:B------:R-:W-:Y:S02]  /*5ef0*/  HADD2.F32 R73, -RZ, R141.reuse.H0_H0 ;  /* 0x2000008dff497230 */ /* 0x100fe40000004100 */
[----:B------:R-:W-:Y:S01]  /*5f00*/  FFMA.FTZ R138, R71, R140, -R148 ;  /* 0x0000008c478a7223 */ /* 0x000fe20000010894 */
[----:B------:R-:W-:-:S02]  /*5f10*/  HADD2.F32 R141, -RZ, R141.H1_H1 ;  /* 0x3000008dff8d7230 */ /* 0x000fc40000004100 */
[----:B------:R-:W-:Y:S01]  /*5f20*/  FFMA.FTZ R140, R75, R140, R144 ;  /* 0x0000008c4b8c7223 */ /* 0x000fe20000010090 */
[----:B------:R-:W-:Y:S02]  /*5f30*/  HADD2.F32 R137, -RZ, R48.H0_H0 ;  /* 0x20000030ff897230 */ /* 0x000fe40000004100 */
[----:B------:R-:W-:Y:S02]  /*5f40*/  HADD2.F32 R71, -RZ, R72.H0_H0 ;  /* 0x20000048ff477230 */ /* 0x000fe40000004100 */
[----:B------:R-:W-:Y:S01]  /*5f50*/  HADD2.F32 R48, -RZ, R68.H0_H0 ;  /* 0x20000044ff307230 */ /* 0x000fe20000004100 */
[----:B------:R-:W-:Y:S01]  /*5f60*/  F2FP.F16.F32.PACK_AB R140, R140, R69 ;  /* 0x000000458c8c723e */ /* 0x000fe200000000ff */
[----:B------:R-:W-:Y:S02]  /*5f70*/  HADD2.F32 R75, -RZ, R40.H0_H0 ;  /* 0x20000028ff4b7230 */ /* 0x000fe40000004100 */
[----:B------:R-:W-:Y:S01]  /*5f80*/  FMUL.FTZ R143, R71, R141 ;  /* 0x0000008d478f7220 */ /* 0x000fe20000410000 */
[----:B------:R-:W-:-:S02]  /*5f90*/  HADD2.F32 R72, -RZ, R72.H1_H1 ;  /* 0x30000048ff487230 */ /* 0x000fc40000004100 */
[C---:B------:R-:W-:Y:S01]  /*5fa0*/  FMUL.FTZ R40, R48.reuse, R141 ;  /* 0x0000008d30287220 */ /* 0x040fe20000410000 */
[----:B------:R-:W-:Y:S02]  /*5fb0*/  HADD2.F32 R68, -RZ, R68.H1_H1 ;  /* 0x30000044ff447230 */ /* 0x000fe40000004100 */
[-C--:B------:R-:W-:Y:S01]  /*5fc0*/  FFMA.FTZ R143, R48, R73.reuse, -R143 ;  /* 0x00000049308f7223 */ /* 0x080fe2000001088f */
[----:B------:R-:W-:Y:S02]  /*5fd0*/  HADD2.F32 R41, -RZ, R41.H0_H0 ;  /* 0x20000029ff297230 */ /* 0x000fe40000004100 */
[----:B------:R-:W-:Y:S01]  /*5fe0*/  FFMA.FTZ R48, R71, R73, R40 ;  /* 0x0000004947307223 */ /* 0x000fe20000010028 */
[----:B------:R-:W-:Y:S02]  /*5ff0*/  HADD2.F32 R73, -RZ, R42.H0_H0 ;  /* 0x2000002aff497230 */ /* 0x000fe40000004100 */
[----:B------:R-:W-:Y:S01]  /*6000*/  FMUL.FTZ R141, R72, R137 ;  /* 0x00000089488d7220 */ /* 0x000fe20000410000 */
[----:B------:R-:W-:-:S02]  /*6010*/  HADD2.F32 R71, -RZ, R139.H1_H1 ;  /* 0x3000008bff477230 */ /* 0x000fc40000004100 */
[C---:B------:R-:W-:Y:S01]  /*6020*/  FMUL.FTZ R137, R68.reuse, R137 ;  /* 0x0000008944897220 */ /* 0x040fe20000410000 */
[----:B------:R-:W-:Y:S02]  /*6030*/  HADD2.F32 R42, -RZ, R74.H0_H0 ;  /* 0x2000004aff2a7230 */ /* 0x000fe40000004100 */
[-C--:B------:R-:W-:Y:S01]  /*6040*/  FFMA.FTZ R68, R68, R75.reuse, -R141 ;  /* 0x0000004b44447223 */ /* 0x080fe2000001088d */
[----:B------:R-:W-:Y:S02]  /*6050*/  HADD2.F32 R139, -RZ, R139.H0_H0 ;  /* 0x2000008bff8b7230 */ /* 0x000fe40000004100 */
[----:B------:R-:W-:Y:S01]  /*6060*/  FFMA.FTZ R137, R72, R75, R137 ;  /* 0x0000004b48897223 */ /* 0x000fe20000010089 */
[----:B------:R-:W-:Y:S02]  /*6070*/  HADD2.F32 R40, -RZ, R70.H0_H0 ;  /* 0x20000046ff287230 */ /* 0x000fe40000004100 */
[----:B------:R-:W-:Y:S02]  /*6080*/  HADD2.F32 R74, -RZ, R74.H1_H1 ;  /* 0x3000004aff4a7230 */ /* 0x000fe40000004100 */
[----:B------:R-:W-:Y:S01]  /*6090*/  FMUL.FTZ R75, R42, R139 ;  /* 0x0000008b2a4b7220 */ /* 0x000fe20000410000 */
[----:B------:R-:W-:-:S02]  /*60a0*/  HADD2.F32 R70, -RZ, R70.H1_H1 ;  /* 0x30000046ff467230 */ /* 0x000fc40000004100 */
[----:B------:R-:W-:Y:S01]  /*60b0*/  FMUL.FTZ R139, R40, R139 ;  /* 0x0000008b288b7220 */ /* 0x000fe20000410000 */
[----:B------:R-:W-:Y:S01]  /*60c0*/  F2FP.F16.F32.PACK_AB R68, R68, R143 ;  /* 0x0000008f4444723e */ /* 0x000fe200000000ff */
[----:B------:R-:W-:Y:S01]  /*60d0*/  FMUL.FTZ R141, R74, R73 ;  /* 0x000000494a8d7220 */ /* 0x000fe20000410000 */
[----:B------:R-:W-:Y:S01]  /*60e0*/  FFMA.FTZ R75, R40, R71, -R75 ;  /* 0x00000047284b7223 */ /* 0x000fe2000001084b */
[----:B------:R-:W-:Y:S01]  /*60f0*/  FMUL.FTZ R73, R70, R73 ;  /* 0x0000004946497220 */ /* 0x000fe20000410000 */
[----:B------:R-:W-:Y:S01]  /*6100*/  FFMA.FTZ R139, R42, R71, R139 ;  /* 0x000000472a8b7223 */ /* 0x000fe2000001008b */
[----:B------:R-:W-:Y:S01]  /*6110*/  FFMA.FTZ R70, R70, R41, -R141 ;  /* 0x0000002946467223 */ /* 0x000fe2000001088d */
[----:B------:R-:W-:Y:S01]  /*6120*/  F2FP.F16.F32.PACK_AB R71, R138, R51 ;  /* 0x000000338a47723e */ /* 0x000fe200000000ff */
[----:B------:R-:W-:Y:S01]  /*6130*/  FFMA.FTZ R74, R74, R41, R73 ;  /* 0x000000294a4a7223 */ /* 0x000fe20000010049 */
[----:B------:R-:W-:Y:S01]  /*6140*/  F2FP.F16.F32.PACK_AB R73, R136, R49 ;  /* 0x000000318849723e */ /* 0x000fe200000000ff */
[----:B------:R-:W-:Y:S01]  /*6150*/  IMAD.MOV.U32 R69, RZ, RZ, R43 ;  /* 0x000000ffff457224 */ /* 0x000fe200078e002b */
[----:B------:R-:W-:Y:S01]  /*6160*/  F2FP.F16.F32.PACK_AB R70, R70, R75 ;  /* 0x0000004b4646723e */ /* 0x000fe200000000ff */
[----:B------:R-:W-:Y:S01]  /*6170*/  IMAD.MOV.U32 R75, RZ, RZ, R140 ;  /* 0x000000ffff4b7224 */ /* 0x000fe200078e008c */
[----:B------:R-:W-:-:S02]  /*6180*/  F2FP.F16.F32.PACK_AB R72, R137, R48 ;  /* 0x000000308948723e */ /* 0x000fc400000000ff */
[----:B------:R-:W-:-:S07]  /*6190*/  F2FP.F16.F32.PACK_AB R74, R74, R139 ;  /* 0x0000008b4a4a723e */ /* 0x000fce00000000ff */
.L_x_1820:
[----:B------:R-:W-:Y:S05]  /*61a0*/  BSYNC B3 ;  /* 0x0000000000037941 */ /* 0x000fea0003800000 */
.L_x_1819:
[----:B-1----:R1:W-:Y:S04]  /*61b0*/  STG.E.128 desc[UR60][R116.64], R68 ;  /* 0x0000004474007986 */ /* 0x0023e8000c101d3c */
[----:B--2---:R1:W-:Y:S02]  /*61c0*/  @!P4 STG.E.128 desc[UR60][R118.64], R72 ;  /* 0x000000487600c986 */ /* 0x0043e4000c101d3c */
.L_x_1818:
[----:B------:R-:W-:Y:S05]  /*61d0*/  BSYNC B2 ;  /* 0x0000000000027941 */ /* 0x000fea0003800000 */
.L_x_1817:
[----:B------:R-:W-:-:S13]  /*61e0*/  ISETP.NE.AND P4, PT, R93, RZ, PT ;  /* 0x000000ff5d00720c */ /* 0x000fda0003f85270 */
[----:B------:R-:W-:Y:S05]  /*61f0*/  @!P4 BRA `(.L_x_1816) ;  /* 0x0000000400ecc947 */ /* 0x000fea0003800000 */
[----:B------:R-:W2:Y:S01]  /*6200*/  LDL R50, [R1+0x3c] ;  /* 0x00003c0001327983 */ /* 0x000ea20000100800 */
[----:B------:R-:W-:Y:S01]  /*6210*/  SEL R40, R29, R124, !P2 ;  /* 0x0000007c1d287207 */ /* 0x000fe20005000000 */
[----:B------:R-:W-:Y:S01]  /*6220*/  IMAD.SHL.U32 R51, R218, 0x40, RZ ;  /* 0x00000040da337824 */ /* 0x000fe200078e00ff */
[----:B------:R-:W-:Y:S01]  /*6230*/  IADD3 R48, P4, P5, R88, R114, R92 ;  /* 0x0000007258307210 */ /* 0x000fe20007d9e05c */
[----:B-1----:R-:W-:Y:S01]  /*6240*/  IMAD.SHL.U32 R68, R218, 0x40, RZ ;  /* 0x00000040da447824 */ /* 0x002fe200078e00ff */
[----:B------:R-:W-:Y:S01]  /*6250*/  SHF.R.S32.HI R41, RZ, 0x1f, R40 ;  /* 0x0000001fff297819 */ /* 0x000fe20000011428 */
[----:B------:R-:W-:Y:S01]  /*6260*/  BSSY B2, `(.L_x_1821) ;  /* 0x0000072000027945 */ /* 0x000fe20003800000 */
[----:B------:R-:W-:Y:S02]  /*6270*/  IADD3.X R49, R0, R121, R97, P4, P5 ;  /* 0x0000007900317210 */ /* 0x000fe400027ea461 */
[----:B------:R-:W-:Y:S02]  /*6280*/  LEA.HI R40, R41, R40, RZ, 0x4 ;  /* 0x0000002829287211 */ /* 0x000fe400078f20ff */
[----:B------:R-:W-:-:S02]  /*6290*/  LOP3.LUT R51, R51, 0x1c0, RZ, 0xc0, !PT ;  /* 0x000001c033337812 */ /* 0x000fc400078ec0ff */
[----:B------:R-:W-:Y:S02]  /*62a0*/  LEA.HI.SX32 R40, R40, R91, 0x1c ;  /* 0x0000005b28287211 */ /* 0x000fe400078fe2ff */
[----:B------:R-:W-:Y:S02]  /*62b0*/  SHF.R.U32.HI R51, RZ, 0x3, R51 ;  /* 0x00000003ff337819 */ /* 0x000fe40000011633 */
[----:B------:R-:W-:Y:S02]  /*62c0*/  SHF.L.U32 R41, R40, 0x3, RZ ;  /* 0x0000000328297819 */ /* 0x000fe400000006ff */
[----:B------:R-:W-:Y:S02]  /*62d0*/  SHF.R.S32.HI R43, RZ, 0x1f, R40 ;  /* 0x0000001fff2b7819 */ /* 0x000fe40000011428 */
[----:B------:R-:W-:Y:S02]  /*62e0*/  ISETP.GE.AND P4, PT, R41, R122, PT ;  /* 0x0000007a2900720c */ /* 0x000fe40003f86270 */
[----:B------:R-:W-:-:S05]  /*62f0*/  LEA.HI R43, R43, R40, RZ, 0x3 ;  /* 0x000000282b2b7211 */ /* 0x000fca00078f18ff */
[----:B------:R-:W-:-:S05]  /*6300*/  IMAD.SHL.U32 R43, R43, 0x200, RZ ;  /* 0x000002002b2b7824 */ /* 0x000fca00078e00ff */
[----:B------:R-:W-:Y:S02]  /*6310*/  LOP3.LUT R43, R43, 0x7ffff000, RZ, 0xc0, !PT ;  /* 0x7ffff0002b2b7812 */ /* 0x000fe400078ec0ff */
[--C-:B------:R-:W-:Y:S02]  /*6320*/  @!P4 SHF.R.S32.HI R42, RZ, 0x1f, R41.reuse ;  /* 0x0000001fff2ac819 */ /* 0x100fe40000011429 */
[----:B------:R-:W-:Y:S02]  /*6330*/  @!P4 IADD3 R114, P5, P6, R88, R114, R41 ;  /* 0x000000725872c210 */ /* 0x000fe40007ebe029 */
[----:B------:R-:W-:Y:S02]  /*6340*/  LOP3.LUT R41, R41, 0x38, RZ, 0xc0, !PT ;  /* 0x0000003829297812 */ /* 0x000fe400078ec0ff */
[----:B------:R-:W-:Y:S02]  /*6350*/  @!P4 IADD3.X R42, R0, R121, R42, P5, P6 ;  /* 0x00000079002ac210 */ /* 0x000fe40002fec42a */
[----:B------:R-:W-:-:S02]  /*6360*/  LOP3.LUT R41, R41, 0x1c0, R68, 0xf8, !PT ;  /* 0x000001c029297812 */ /* 0x000fc400078ef844 */
[CC--:B------:R-:W-:Y:S02]  /*6370*/  LEA R68, P5, R48.reuse, R108.reuse, 0x1 ;  /* 0x0000006c30447211 */ /* 0x0c0fe400078a08ff */
[----:B------:R-:W-:Y:S01]  /*6380*/  LOP3.LUT R40, R41, R51, RZ, 0x3c, !PT ;  /* 0x0000003329287212 */ /* 0x000fe200078e3cff */
[----:B------:R-:W-:Y:S01]  /*6390*/  IMAD R41, R17, 0x4000, R8 ;  /* 0x0000400011297824 */ /* 0x000fe200078e0208 */
[-C--:B------:R-:W-:Y:S02]  /*63a0*/  LEA.HI.X R69, R48, R109.reuse, R49, 0x1, P5 ;  /* 0x0000006d30457211 */ /* 0x080fe400028f0c31 */
[C---:B------:R-:W-:Y:S02]  /*63b0*/  @!P4 LEA R70, P5, R114.reuse, R108, 0x1 ;  /* 0x0000006c7246c211 */ /* 0x040fe400078a08ff */
[----:B------:R-:W-:Y:S02]  /*63c0*/  LEA R41, R41, R16, 0x1 ;  /* 0x0000001029297211 */ /* 0x000fe400078e08ff */
[----:B------:R-:W-:-:S02]  /*63d0*/  @!P4 LEA.HI.X R71, R114, R109, R42, 0x1, P5 ;  /* 0x0000006d7247c211 */ /* 0x000fc400028f0c2a */
[----:B------:R-:W-:Y:S02]  /*63e0*/  ISETP.GE.AND P5, PT, R226, R120, PT ;  /* 0x00000078e200720c */ /* 0x000fe40003fa6270 */
[----:B--2---:R-:W-:-:S05]  /*63f0*/  IADD3 R40, R40, R43, R50 ;  /* 0x0000002b28287210 */ /* 0x004fca0007ffe032 */
[----:B------:R-:W-:-:S04]  /*6400*/  IMAD R43, R17, 0x4000, R40 ;  /* 0x00004000112b7824 */ /* 0x000fc800078e0228 */
[----:B------:R-:W-:Y:S02]  /*6410*/  IMAD R48, R43, 0x2, R16 ;  /* 0x000000022b307824 */ /* 0x000fe400078e0210 */
[----:B------:R-:W1:Y:S04]  /*6420*/  LDS.128 R40, [R41+0x20400] ;  /* 0x0204000029287984 */ /* 0x000e680000000c00 */
[----:B------:R-:W2:Y:S01]  /*6430*/  LDS.128 R48, [R48+0x20400] ;  /* 0x0204000030307984 */ /* 0x000ea20000000c00 */
[----:B------:R-:W-:Y:S05]  /*6440*/  @P5 BRA `(.L_x_1822) ;  /* 0x00000004004c5947 */ /* 0x000fea0003800000 */
[----:B------:R-:W-:Y:S02]  /*6450*/  SHF.R.U32.HI R73, RZ, 0x10, R45 ;  /* 0x00000010ff497819 */ /* 0x000fe4000001162d */
[--C-:B------:R-:W-:Y:S02]  /*6460*/  SHF.R.U64 R72, R36, 0x10, R37.reuse ;  /* 0x0000001024487819 */ /* 0x100fe40000001225 */
[----:B------:R-:W-:Y:S02]  /*6470*/  SHF.R.U32.HI R74, RZ, 0x10, R37 ;  /* 0x00000010ff4a7819 */ /* 0x000fe40000011625 */
[----:B------:R-:W-:Y:S01]  /*6480*/  SHF.R.U64 R44, R44, 0x10, R45 ;  /* 0x000000102c2c7819 */ /* 0x000fe2000000122d */
[----:B-1----:R-:W-:Y:S01]  /*6490*/  IMAD.MOV.U32 R45, RZ, RZ, R40 ;  /* 0x000000ffff2d7224 */ /* 0x002fe200078e0028 */
[--C-:B------:R-:W-:Y:S01]  /*64a0*/  SHF.R.U64 R36, R38, 0x10, R39.reuse ;  /* 0x0000001026247819 */ /* 0x100fe20000001227 */
[--C-:B--2---:R-:W-:Y:S01]  /*64b0*/  HADD2.F32 R40, -RZ, R49.reuse.H1_H1 ;  /* 0x30000031ff287230 */ /* 0x104fe20000004100 */
[----:B------:R-:W-:Y:S01]  /*64c0*/  SHF.R.U32.HI R115, RZ, 0x10, R39 ;  /* 0x00000010ff737819 */ /* 0x000fe20000011627 */
[----:B------:R-:W-:Y:S01]  /*64d0*/  HADD2.F32 R39, -RZ, R49.H0_H0 ;  /* 0x20000031ff277230 */ /* 0x000fe20000004100 */
[--C-:B------:R-:W-:Y:S01]  /*64e0*/  SHF.R.U64 R37, R46, 0x10, R47.reuse ;  /* 0x000000102e257819 */ /* 0x100fe2000000122f */
[--C-:B------:R-:W-:Y:S01]  /*64f0*/  HADD2.F32 R46, -RZ, R135.reuse.H0_H0 ;  /* 0x20000087ff2e7230 */ /* 0x100fe20000004100 */
[----:B------:R-:W-:Y:S01]  /*6500*/  SHF.R.U32.HI R75, RZ, 0x10, R47 ;  /* 0x00000010ff4b7819 */ /* 0x000fe2000001162f */
[----:B------:R-:W-:-:S02]  /*6510*/  HADD2.F32 R135, -RZ, R135.H1_H1 ;  /* 0x30000087ff877230 */ /* 0x000fc40000004100 */
[----:B------:R-:W-:Y:S02]  /*6520*/  HADD2.F32 R38, -RZ, R41.H0_H0 ;  /* 0x20000029ff267230 */ /* 0x000fe40000004100 */
[----:B------:R-:W-:Y:S02]  /*6530*/  HADD2.F32 R49, -RZ, R73.H0_H0 ;  /* 0x20000049ff317230 */ /* 0x000fe40000004100 */
[-C--:B------:R-:W-:Y:S01]  /*6540*/  FMUL.FTZ R73, R39, R135.reuse ;  /* 0x0000008727497220 */ /* 0x080fe20000410000 */
[----:B------:R-:W-:Y:S02]  /*6550*/  HADD2.F32 R41, -RZ, R41.H1_H1 ;  /* 0x30000029ff297230 */ /* 0x000fe40000004100 */
[----:B------:R-:W-:Y:S02]  /*6560*/  HADD2.F32 R47, -RZ, R74.H0_H0 ;  /* 0x2000004aff2f7230 */ /* 0x000fe40000004100 */
[----:B------:R-:W-:Y:S01]  /*6570*/  FMUL.FTZ R74, R38, R135 ;  /* 0x00000087264a7220 */ /* 0x000fe20000410000 */
[-C--:B------:R-:W-:Y:S01]  /*6580*/  FMUL.FTZ R114, R40, R49.reuse ;  /* 0x0000003128727220 */ /* 0x080fe20000410000 */
[----:B------:R-:W-:Y:S01]  /*6590*/  FMUL.FTZ R49, R41, R49 ;  /* 0x0000003129317220 */ /* 0x000fe20000410000 */
[-C--:B------:R-:W-:Y:S01]  /*65a0*/  FFMA.FTZ R38, R38, R46.reuse, -R73 ;  /* 0x0000002e26267223 */ /* 0x080fe20000010849 */
[----:B------:R-:W-:Y:S01]  /*65b0*/  FFMA.FTZ R39, R39, R46, R74 ;  /* 0x0000002e27277223 */ /* 0x000fe2000001004a */
[-C--:B------:R-:W-:Y:S01]  /*65c0*/  FFMA.FTZ R41, R41, R47.reuse, -R114 ;  /* 0x0000002f29297223 */ /* 0x080fe20000010872 */
[----:B------:R-:W-:Y:S01]  /*65d0*/  FFMA.FTZ R40, R40, R47, R49 ;  /* 0x0000002f28287223 */ /* 0x000fe20000010031 */
[----:B------:R-:W-:-:S02]  /*65e0*/  HADD2.F32 R73, -RZ, R134.H0_H0 ;  /* 0x20000086ff497230 */ /* 0x000fc40000004100 */
[----:B------:R-:W-:Y:S01]  /*65f0*/  HADD2.F32 R46, -RZ, R43.H0_H0 ;  /* 0x2000002bff2e7230 */ /* 0x000fe20000004100 */
[----:B------:R-:W-:Y:S01]  /*6600*/  F2FP.F16.F32.PACK_AB R41, R41, R38 ;  /* 0x000000262929723e */ /* 0x000fe200000000ff */
[--C-:B------:R-:W-:Y:S01]  /*6610*/  HADD2.F32 R47, -RZ, R51.reuse.H0_H0 ;  /* 0x20000033ff2f7230 */ /* 0x100fe20000004100 */
[----:B------:R-:W-:Y:S01]  /*6620*/  F2FP.F16.F32.PACK_AB R39, R40, R39 ;  /* 0x000000272827723e */ /* 0x000fe200000000ff */
[----:B------:R-:W-:Y:S02]  /*6630*/  HADD2.F32 R51, -RZ, R51.H1_H1 ;  /* 0x30000033ff337230 */ /* 0x000fe40000004100 */
[-C--:B------:R-:W-:Y:S01]  /*6640*/  FMUL.FTZ R116, R46, R73.reuse ;  /* 0x000000492e747220 */ /* 0x080fe20000410000 */
[----:B------:R-:W-:Y:S02]  /*6650*/  HADD2.F32 R114, -RZ, R75.H0_H0 ;  /* 0x2000004bff727230 */ /* 0x000fe40000004100 */
[----:B------:R-:W-:Y:S01]  /*6660*/  FMUL.FTZ R75, R47, R73 ;  /* 0x000000492f4b7220 */ /* 0x000fe20000410000 */
[----:B------:R-:W-:-:S02]  /*6670*/  HADD2.F32 R49, -RZ, R132.H1_H1 ;  /* 0x30000084ff317230 */ /* 0x000fc40000004100 */
[----:B------:R-:W-:Y:S02]  /*6680*/  HADD2.F32 R43, -RZ, R43.H1_H1 ;  /* 0x3000002bff2b7230 */ /* 0x000fe40000004100 */
[-C--:B------:R-:W-:Y:S01]  /*6690*/  FMUL.FTZ R118, R51, R114.reuse ;  /* 0x0000007233767220 */ /* 0x080fe20000410000 */
[----:B------:R-:W-:Y:S02]  /*66a0*/  HADD2.F32 R74, -RZ, R115.H0_H0 ;  /* 0x20000073ff4a7230 */ /* 0x000fe40000004100 */
[----:B------:R-:W-:Y:S01]  /*66b0*/  FFMA.FTZ R116, R47, R49, R116 ;  /* 0x000000312f747223 */ /* 0x000fe20000010074 */
[----:B------:R-:W-:Y:S02]  /*66c0*/  HADD2.F32 R47, -RZ, R44.H0_H0 ;  /* 0x2000002cff2f7230 */ /* 0x000fe40000004100 */
[C---:B------:R-:W-:Y:S01]  /*66d0*/  FMUL.FTZ R114, R43.reuse, R114 ;  /* 0x000000722b727220 */ /* 0x040fe20000410000 */
[----:B------:R-:W-:Y:S02]  /*66e0*/  HADD2.F32 R44, -RZ, R48.H0_H0 ;  /* 0x20000030ff2c7230 */ /* 0x000fe40000004100 */
[----:B------:R-:W-:Y:S01]  /*66f0*/  FFMA.FTZ R118, R43, R74, -R118 ;  /* 0x0000004a2b767223 */ /* 0x000fe20000010876 */
[----:B------:R-:W-:-:S02]  /*6700*/  HADD2.F32 R43, -RZ, R45.H0_H0 ;  /* 0x2000002dff2b7230 */ /* 0x000fc40000004100 */
[----:B------:R-:W-:Y:S01]  /*6710*/  FFMA.FTZ R75, R46, R49, -R75 ;  /* 0x000000312e4b7223 */ /* 0x000fe2000001084b */
[----:B------:R-:W-:Y:S02]  /*6720*/  HADD2.F32 R48, -RZ, R48.H1_H1 ;  /* 0x30000030ff307230 */ /* 0x000fe40000004100 */
[----:B------:R-:W-:Y:S01]  /*6730*/  FFMA.FTZ R115, R51, R74, R114 ;  /* 0x0000004a33737223 */ /* 0x000fe20000010072 */
[----:B------:R-:W-:Y:S02]  /*6740*/  HADD2.F32 R134, -RZ, R134.H1_H1 ;  /* 0x30000086ff867230 */ /* 0x000fe40000004100 */
[----:B------:R-:W-:Y:S02]  /*6750*/  HADD2.F32 R45, -RZ, R45.H1_H1 ;  /* 0x3000002dff2d7230 */ /* 0x000fe40000004100 */
[----:B------:R-:W-:Y:S01]  /*6760*/  FMUL.FTZ R114, R48, R47 ;  /* 0x0000002f30727220 */ /* 0x000fe20000410000 */
[----:B------:R-:W-:Y:S02]  /*6770*/  HADD2.F32 R46, -RZ, R133.H0_H0 ;  /* 0x20000085ff2e7230 */ /* 0x000fe40000004100 */
[----:B------:R-:W-:Y:S01]  /*6780*/  FMUL.FTZ R74, R44, R134 ;  /* 0x000000862c4a7220 */ /* 0x000fe20000410000 */
[----:B------:R-:W-:-:S02]  /*6790*/  HADD2.F32 R72, -RZ, R72.H0_H0 ;  /* 0x20000048ff487230 */ /* 0x000fc40000004100 */
[----:B------:R-:W-:Y:S01]  /*67a0*/  FMUL.FTZ R47, R45, R47 ;  /* 0x0000002f2d2f7220 */ /* 0x000fe20000410000 */
[C---:B------:R-:W-:Y:S01]  /*67b0*/  FMUL.FTZ R49, R43.reuse, R134 ;  /* 0x000000862b317220 */ /* 0x040fe20000410000 */
[----:B------:R-:W-:Y:S01]  /*67c0*/  FFMA.FTZ R74, R43, R46, -R74 ;  /* 0x0000002e2b4a7223 */ /* 0x000fe2000001084a */
[----:B------:R-:W-:Y:S02]  /*67d0*/  HADD2.F32 R43, -RZ, R50.H0_H0 ;  /* 0x20000032ff2b7230 */ /* 0x000fe40000004100 */
[----:B------:R-:W-:Y:S01]  /*67e0*/  FFMA.FTZ R48, R48, R72, R47 ;  /* 0x0000004830307223 */ /* 0x000fe2000001002f */
[----:B------:R-:W-:Y:S01]  /*67f0*/  FFMA.FTZ R49, R44, R46, R49 ;  /* 0x0000002e2c317223 */ /* 0x000fe20000010031 */
[----:B------:R-:W-:Y:S02]  /*6800*/  HADD2.F32 R47, -RZ, R37.H0_H0 ;  /* 0x20000025ff2f7230 */ /* 0x000fe40000004100 */
[----:B------:R-:W-:Y:S01]  /*6810*/  FFMA.FTZ R51, R45, R72, -R114 ;  /* 0x000000482d337223 */ /* 0x000fe20000010872 */
[----:B------:R-:W-:Y:S01]  /*6820*/  HADD2.F32 R44, -RZ, R133.H1_H1 ;  /* 0x30000085ff2c7230 */ /* 0x000fe20000004100 */
[----:B------:R-:W-:Y:S01]  /*6830*/  F2FP.F16.F32.PACK_AB R115, R115, R116 ;  /* 0x000000747373723e */ /* 0x000fe200000000ff */
[----:B------:R-:W-:Y:S01]  /*6840*/  HADD2.F32 R37, -RZ, R42.H0_H0 ;  /* 0x2000002aff257230 */ /* 0x000fe20000004100 */
[----:B------:R-:W-:Y:S01]  /*6850*/  F2FP.F16.F32.PACK_AB R48, R48, R49 ;  /* 0x000000313030723e */ /* 0x000fe200000000ff */
[----:B------:R-:W-:Y:S01]  /*6860*/  HADD2.F32 R50, -RZ, R50.H1_H1 ;  /* 0x30000032ff327230 */ /* 0x000fe20000004100 */
[----:B------:R-:W-:Y:S01]  /*6870*/  F2FP.F16.F32.PACK_AB R40, R51, R74 ;  /* 0x0000004a3328723e */ /* 0x000fe200000000ff */
[----:B------:R-:W-:-:S02]  /*6880*/  HADD2.F32 R42, -RZ, R42.H1_H1 ;  /* 0x3000002aff2a7230 */ /* 0x000fc40000004100 */
[----:B------:R-:W-:Y:S02]  /*6890*/  HADD2.F32 R45, -RZ, R36.H0_H0 ;  /* 0x20000024ff2d7230 */ /* 0x000fe40000004100 */
[-C--:B------:R-:W-:Y:S01]  /*68a0*/  FMUL.FTZ R36, R43, R44.reuse ;  /* 0x0000002c2b247220 */ /* 0x080fe20000410000 */
[----:B------:R-:W-:Y:S02]  /*68b0*/  HADD2.F32 R132, -RZ, R132.H0_H0 ;  /* 0x20000084ff847230 */ /* 0x000fe40000004100 */
[-C--:B------:R-:W-:Y:S01]  /*68c0*/  FMUL.FTZ R73, R50, R47.reuse ;  /* 0x0000002f32497220 */ /* 0x080fe20000410000 */
[C---:B------:R-:W-:Y:S01]  /*68d0*/  FMUL.FTZ R44, R37.reuse, R44 ;  /* 0x0000002c252c7220 */ /* 0x040fe20000410000 */
[C---:B------:R-:W-:Y:S01]  /*68e0*/  FMUL.FTZ R47, R42.reuse, R47 ;  /* 0x0000002f2a2f7220 */ /* 0x040fe20000410000 */
[----:B------:R-:W-:Y:S02]  /*68f0*/  IMAD.MOV.U32 R49, RZ, RZ, R39 ;  /* 0x000000ffff317224 */ /* 0x000fe400078e0027 */
[-C--:B------:R-:W-:Y:S01]  /*6900*/  FFMA.FTZ R36, R37, R132.reuse, -R36 ;  /* 0x0000008425247223 */ /* 0x080fe20000010824 */
[----:B------:R-:W-:Y:S01]  /*6910*/  FFMA.FTZ R44, R43, R132, R44 ;  /* 0x000000842b2c7223 */ /* 0x000fe2000001002c */
[-C--:B------:R-:W-:Y:S01]  /*6920*/  FFMA.FTZ R73, R42, R45.reuse, -R73 ;  /* 0x0000002d2a497223 */ /* 0x080fe20000010849 */
[----:B------:R-:W-:Y:S01]  /*6930*/  FFMA.FTZ R47, R50, R45, R47 ;  /* 0x0000002d322f7223 */ /* 0x000fe2000001002f */
[----:B------:R-:W-:Y:S01]  /*6940*/  F2FP.F16.F32.PACK_AB R43, R118, R75 ;  /* 0x0000004b762b723e */ /* 0x000fe200000000ff */
[----:B------:R-:W-:-:S02]  /*6950*/  IMAD.MOV.U32 R51, RZ, RZ, R115 ;  /* 0x000000ffff337224 */ /* 0x000fc400078e0073 */
[----:B------:R-:W-:Y:S02]  /*6960*/  F2FP.F16.F32.PACK_AB R42, R73, R36 ;  /* 0x00000024492a723e */ /* 0x000fe400000000ff */
[----:B------:R-:W-:-:S07]  /*6970*/  F2FP.F16.F32.PACK_AB R50, R47, R44 ;  /* 0x0000002c2f32723e */ /* 0x000fce00000000ff */
.L_x_1822:
[----:B------:R-:W-:Y:S05]  /*6980*/  BSYNC B2 ;  /* 0x0000000000027941 */ /* 0x000fea0003800000 */
.L_x_1821:
[----:B-1----:R3:W-:Y:S04]  /*6990*/  STG.E.128 desc[UR60][R68.64], R40 ;  /* 0x0000002844007986 */ /* 0x0027e8000c101d3c */
[----:B--2---:R3:W-:Y:S02]  /*69a0*/  @!P4 STG.E.128 desc[UR60][R70.64], R48 ;  /* 0x000000304600c986 */ /* 0x0047e4000c101d3c */
.L_x_1816:
[----:B------:R-:W-:Y:S05]  /*69b0*/  BSYNC B1 ;  /* 0x0000000000017941 */ /* 0x000fea0003800000 */
.L_x_1815:
[----:B------:R-:W-:Y:S02]  /*69c0*/  VIADD R37, R218, 0x20 ;  /* 0x00000020da257836 */ /* 0x000fe40000000000 */
[-C--:B------:R-:W-:Y:S02]  /*69d0*/  IMAD R36, R102, R110.reuse, RZ ;  /* 0x0000006e66247224 */ /* 0x080fe400078e02ff */
[----:B------:R-:W-:-:S04]  /*69e0*/  IMAD.WIDE.U32 R112, R37, R110, R112 ;  /* 0x0000006e25707225 */ /* 0x000fc800078e0070 */
[----:B---3--:R-:W-:Y:S01]  /*69f0*/  IMAD R49, R37, R111, R36 ;  /* 0x0000006f25317224 */ /* 0x008fe200078e0224 */
[----:B------:R-:W-:Y:S06]  /*6a00*/  @P0 BRA `(.L_x_1793) ;  /* 0x0000001000d00947 */ /* 0x000fec0003800000 */
[----:B------:R-:W-:Y:S01]  /*6a10*/  ISETP.NE.AND P0, PT, R30, RZ, PT ;  /* 0x000000ff1e00720c */ /* 0x000fe20003f05270 */
[----:B------:R-:W-:Y:S01]  /*6a20*/  BSSY B1, `(.L_x_1823) ;  /* 0x0000083000017945 */ /* 0x000fe20003800000 */
[----:B------:R-:W-:-:S11]  /*6a30*/  IADD3 R49, R113, R49, RZ ;  /* 0x0000003171317210 */ /* 0x000fd60007ffe0ff */
[----:B------:R-:W-:Y:S05]  /*6a40*/  @!P0 BRA `(.L_x_1824) ;  /* 0x0000000800008947 */ /* 0x000fea0003800000 */
[----:B------:R-:W2:Y:S01]  /*6a50*/  LDL R40, [R1+0x38] ;  /* 0x0000380001287983 */ /* 0x000ea20000100800 */
[----:B------:R-:W-:Y:S01]  /*6a60*/  SEL R36, R29, R124, !P3 ;  /* 0x0000007c1d247207 */ /* 0x000fe20005800000 */
[C---:B------:R-:W-:Y:S01]  /*6a70*/  VIADD R39, R218.reuse, 0x20 ;  /* 0x00000020da277836 */ /* 0x040fe20000000000 */
[----:B------:R-:W-:Y:S01]  /*6a80*/  BSSY B2, `(.L_x_1825) ;  /* 0x000007a000027945 */ /* 0x000fe20003800000 */
[----:B------:R-:W-:Y:S01]  /*6a90*/  VIADD R41, R218, 0x20 ;  /* 0x00000020da297836 */ /* 0x000fe20000000000 */
[----:B------:R-:W-:Y:S01]  /*6aa0*/  SHF.R.S32.HI R37, RZ, 0x1f, R36 ;  /* 0x0000001fff257819 */ /* 0x000fe20000011424 */
[----:B------:R-:W-:Y:S02]  /*6ab0*/  IMAD.SHL.U32 R39, R39, 0x40, RZ ;  /* 0x0000004027277824 */ /* 0x000fe400078e00ff */
[----:B------:R-:W-:Y:S01]  /*6ac0*/  IMAD.SHL.U32 R41, R41, 0x40, RZ ;  /* 0x0000004029297824 */ /* 0x000fe200078e00ff */
[----:B------:R-:W-:Y:S02]  /*6ad0*/  LEA.HI R36, R37, R36, RZ, 0x4 ;  /* 0x0000002425247211 */ /* 0x000fe400078f20ff */
[----:B------:R-:W-:-:S02]  /*6ae0*/  LOP3.LUT R39, R39, 0x1c0, RZ, 0xc0, !PT ;  /* 0x000001c027277812 */ /* 0x000fc400078ec0ff */
[----:B------:R-:W-:Y:S02]  /*6af0*/  LEA.HI.SX32 R36, R36, R35, 0x1c ;  /* 0x0000002324247211 */ /* 0x000fe400078fe2ff */
[----:B------:R-:W-:Y:S02]  /*6b00*/  LOP3.LUT R41, R41, 0x1c0, RZ, 0xc0, !PT ;  /* 0x000001c029297812 */ /* 0x000fe400078ec0ff */
[----:B------:R-:W-:Y:S01]  /*6b10*/  SHF.R.S32.HI R37, RZ, 0x1f, R36 ;  /* 0x0000001fff257819 */ /* 0x000fe20000011424 */
[----:B------:R-:W-:Y:S01]  /*6b20*/  IMAD.SHL.U32 R47, R36, 0x8, RZ ;  /* 0x00000008242f7824 */ /* 0x000fe200078e00ff */
[----:B------:R-:W-:Y:S02]  /*6b30*/  SHF.R.U32.HI R41, RZ, 0x3, R41 ;  /* 0x00000003ff297819 */ /* 0x000fe40000011629 */
[----:B------:R-:W-:Y:S02]  /*6b40*/  LEA.HI R38, R37, R36, RZ, 0x3 ;  /* 0x0000002425267211 */ /* 0x000fe400078f18ff */
[----:B------:R-:W-:-:S02]  /*6b50*/  LOP3.LUT R36, R39, 0x38, R47, 0xf8, !PT ;  /* 0x0000003827247812 */ /* 0x000fc400078ef82f */
[----:B------:R-:W-:Y:S02]  /*6b60*/  SHF.L.U32 R39, R38, 0x9, RZ ;  /* 0x0000000926277819 */ /* 0x000fe400000006ff */
[----:B------:R-:W-:Y:S02]  /*6b70*/  IADD3 R37, P4, P5, R88, R112, R90 ;  /* 0x0000007058257210 */ /* 0x000fe40007d9e05a */
[----:B------:R-:W-:Y:S02]  /*6b80*/  LOP3.LUT R36, R36, R41, RZ, 0x3c, !PT ;  /* 0x0000002924247212 */ /* 0x000fe400078e3cff */
[----:B------:R-:W-:Y:S02]  /*6b90*/  LOP3.LUT R39, R39, 0x7ffff000, RZ, 0xc0, !PT ;  /* 0x7ffff00027277812 */ /* 0x000fe400078ec0ff */
[----:B------:R-:W-:Y:S02]  /*6ba0*/  IADD3.X R38, R0, R49, R96, P4, P5 ;  /* 0x0000003100267210 */ /* 0x000fe400027ea460 */
[----:B------:R-:W-:-:S02]  /*6bb0*/  LEA R44, P4, R37, R108, 0x1 ;  /* 0x0000006c252c7211 */ /* 0x000fc400078808ff */
[----:B------:R-:W-:Y:S02]  /*6bc0*/  ISETP.GE.AND P0, PT, R47, R122, PT ;  /* 0x0000007a2f00720c */ /* 0x000fe40003f06270 */
[----:B------:R-:W-:Y:S01]  /*6bd0*/  LEA.HI.X R45, R37, R109, R38, 0x1, P4 ;  /* 0x0000006d252d7211 */ /* 0x000fe200020f0c26 */
[----:B------:R-:W-:-:S04]  /*6be0*/  IMAD R37, R17, 0x4000, R5 ;  /* 0x0000400011257824 */ /* 0x000fc800078e0205 */
[----:B------:R-:W-:-:S06]  /*6bf0*/  IMAD R37, R37, 0x2, R16 ;  /* 0x0000000225257824 */ /* 0x000fcc00078e0210 */
[--C-:B------:R-:W-:Y:S02]  /*6c00*/  @!P0 SHF.R.S32.HI R48, RZ, 0x1f, R47.reuse ;  /* 0x0000001fff308819 */ /* 0x100fe4000001142f */
[----:B------:R-:W-:-:S04]  /*6c10*/  @!P0 IADD3 R47, P4, P5, R88, R112, R47 ;  /* 0x00000070582f8210 */ /* 0x000fc80007d9e02f */
[----:B------:R-:W-:Y:S02]  /*6c20*/  @!P0 IADD3.X R48, R0, R49, R48, P4, P5 ;  /* 0x0000003100308210 */ /* 0x000fe400027ea430 */
[----:B------:R-:W-:Y:S02]  /*6c30*/  ISETP.GE.AND P5, PT, R18, R120, PT ;  /* 0x000000781200720c */ /* 0x000fe40003fa6270 */
[----:B------:R-:W-:-:S04]  /*6c40*/  @!P0 LEA R46, P4, R47, R108, 0x1 ;  /* 0x0000006c2f2e8211 */ /* 0x000fc800078808ff */
[----:B------:R-:W-:Y:S02]  /*6c50*/  @!P0 LEA.HI.X R47, R47, R109, R48, 0x1, P4 ;  /* 0x0000006d2f2f8211 */ /* 0x000fe400020f0c30 */
[----:B--2---:R-:W-:-:S05]  /*6c60*/  IADD3 R36, R36, R39, R40 ;  /* 0x0000002724247210 */ /* 0x004fca0007ffe028 */
[----:B------:R-:W-:-:S04]  /*6c70*/  IMAD R39, R17, 0x4000, R36 ;  /* 0x0000400011277824 */ /* 0x000fc800078e0224 */
[----:B------:R-:W-:Y:S02]  /*6c80*/  IMAD R40, R39, 0x2, R16 ;  /* 0x0000000227287824 */ /* 0x000fe400078e0210 */
[----:B------:R-:W2:Y:S04]  /*6c90*/  LDS.128 R36, [R37+0x20400] ;  /* 0x0204000025247984 */ /* 0x000ea80000000c00 */
[----:B------:R-:W3:Y:S01]  /*6ca0*/  LDS.128 R40, [R40+0x20400] ;  /* 0x0204000028287984 */ /* 0x000ee20000000c00 */
[----:B------:R-:W-:Y:S05]  /*6cb0*/  @P5 BRA `(.L_x_1826) ;  /* 0x0000000400585947 */ /* 0x000fea0003800000 */
[--C-:B-1----:R-:W-:Y:S01]  /*6cc0*/  SHF.R.U64 R70, R64, 0x10, R65.reuse ;  /* 0x0000001040467819 */ /* 0x102fe20000001241 */
[----:B---3--:R-:W-:Y:S01]  /*6cd0*/  IMAD.MOV.U32 R50, RZ, RZ, R40 ;  /* 0x000000ffff327224 */ /* 0x008fe200078e0028 */
[----:B------:R-:W-:Y:S01]  /*6ce0*/  SHF.R.U32.HI R64, RZ, 0x10, R65 ;  /* 0x00000010ff407819 */ /* 0x000fe20000011641 */
[----:B------:R-:W-:Y:S01]  /*6cf0*/  IMAD.MOV.U32 R51, RZ, RZ, R42 ;  /* 0x000000ffff337224 */ /* 0x000fe200078e002a */
[----:B------:R-:W-:Y:S01]  /*6d00*/  SHF.R.U64 R71, R56, 0x10, R57 ;  /* 0x0000001038477819 */ /* 0x000fe20000001239 */
[--C-:B------:R-:W-:Y:S01]  /*6d10*/  HADD2.F32 R42, -RZ, R41.reuse.H0_H0 ;  /* 0x20000029ff2a7230 */ /* 0x100fe20000004100 */
[----:B------:R-:W-:Y:S01]  /*6d20*/  SHF.R.U64 R48, R58, 0x10, R59 ;  /* 0x000000103a307819 */ /* 0x000fe2000000123b */
[----:B------:R-:W-:Y:S01]  /*6d30*/  HADD2.F32 R41, -RZ, R41.H1_H1 ;  /* 0x30000029ff297230 */ /* 0x000fe20000004100 */
[----:B--2---:R-:W-:Y:S01]  /*6d40*/  MOV R40, R38 ;  /* 0x0000002600287202 */ /* 0x004fe20000000f00 */
[--C-:B------:R-:W-:Y:S01]  /*6d50*/  HADD2.F32 R38, -RZ, R37.reuse.H0_H0 ;  /* 0x20000025ff267230 */ /* 0x100fe20000004100 */
[----:B------:R-:W-:Y:S01]  /*6d60*/  SHF.R.U32.HI R56, RZ, 0x10, R57 ;  /* 0x00000010ff387819 */ /* 0x000fe20000011639 */
[----:B------:R-:W-:Y:S01]  /*6d70*/  HADD2.F32 R58, -RZ, R64.H0_H0 ;  /* 0x20000040ff3a7230 */ /* 0x000fe20000004100 */
[----:B------:R-:W-:Y:S01]  /*6d80*/  SHF.R.U32.HI R68, RZ, 0x10, R59 ;  /* 0x00000010ff447819 */ /* 0x000fe2000001163b */
[----:B------:R-:W-:Y:S01]  /*6d90*/  HADD2.F32 R37, -RZ, R37.H1_H1 ;  /* 0x30000025ff257230 */ /* 0x000fe20000004100 */
[----:B------:R-:W-:Y:S01]  /*6da0*/  SHF.R.U64 R69, R66, 0x10, R67 ;  /* 0x0000001042457819 */ /* 0x000fe20000001243 */
[----:B------:R-:W-:-:S02]  /*6db0*/  HADD2.F32 R59, -RZ, R131.H1_H1 ;  /* 0x30000083ff3b7230 */ /* 0x000fc40000004100 */
[-C--:B------:R-:W-:Y:S01]  /*6dc0*/  FMUL.FTZ R64, R41, R58.reuse ;  /* 0x0000003a29407220 */ /* 0x080fe20000410000 */
[----:B------:R-:W-:Y:S02]  /*6dd0*/  HADD2.F32 R56, -RZ, R56.H0_H0 ;  /* 0x20000038ff387230 */ /* 0x000fe40000004100 */
[C---:B------:R-:W-:Y:S01]  /*6de0*/  FMUL.FTZ R58, R37.reuse, R58 ;  /* 0x0000003a253a7220 */ /* 0x040fe20000410000 */
[----:B------:R-:W-:Y:S02]  /*6df0*/  HADD2.F32 R57, -RZ, R129.H1_H1 ;  /* 0x30000081ff397230 */ /* 0x000fe40000004100 */
[-C--:B------:R-:W-:Y:S01]  /*6e00*/  FMUL.FTZ R65, R42, R59.reuse ;  /* 0x0000003b2a417220 */ /* 0x080fe20000410000 */
[----:B------:R-:W-:Y:S01]  /*6e10*/  SHF.R.U32.HI R67, RZ, 0x10, R67 ;  /* 0x00000010ff437819 */ /* 0x000fe20000011643 */
[-C--:B------:R-:W-:Y:S01]  /*6e20*/  FFMA.FTZ R64, R37, R56.reuse, -R64 ;  /* 0x0000003825407223 */ /* 0x080fe20000010840 */
[----:B------:R-:W-:Y:S01]  /*6e30*/  FFMA.FTZ R66, R41, R56, R58 ;  /* 0x0000003829427223 */ /* 0x000fe2000001003a */
[C---:B------:R-:W-:Y:S01]  /*6e40*/  FMUL.FTZ R59, R38.reuse, R59 ;  /* 0x0000003b263b7220 */ /* 0x040fe20000410000 */
[----:B------:R-:W-:Y:S01]  /*6e50*/  FFMA.FTZ R65, R38, R57, -R65 ;  /* 0x0000003926417223 */ /* 0x000fe20000010841 */
[----:B------:R-:W-:-:S02]  /*6e60*/  HADD2.F32 R56, -RZ, R130.H1_H1 ;  /* 0x30000082ff387230 */ /* 0x000fc40000004100 */
[----:B------:R-:W-:Y:S02]  /*6e70*/  HADD2.F32 R37, -RZ, R39.H0_H0 ;  /* 0x20000027ff257230 */ /* 0x000fe40000004100 */
[----:B------:R-:W-:Y:S01]  /*6e80*/  FFMA.FTZ R59, R42, R57, R59 ;  /* 0x000000392a3b7223 */ /* 0x000fe2000001003b */
[--C-:B------:R-:W-:Y:S02]  /*6e90*/  HADD2.F32 R38, -RZ, R43.reuse.H0_H0 ;  /* 0x2000002bff267230 */ /* 0x100fe40000004100 */
[----:B------:R-:W-:Y:S02]  /*6ea0*/  HADD2.F32 R41, -RZ, R128.H1_H1 ;  /* 0x30000080ff297230 */ /* 0x000fe40000004100 */
[----:B------:R-:W-:Y:S01]  /*6eb0*/  FMUL.FTZ R57, R37, R56 ;  /* 0x0000003825397220 */ /* 0x000fe20000410000 */
[----:B------:R-:W-:Y:S02]  /*6ec0*/  HADD2.F32 R43, -RZ, R43.H1_H1 ;  /* 0x3000002bff2b7230 */ /* 0x000fe40000004100 */
[----:B------:R-:W-:-:S02]  /*6ed0*/  HADD2.F32 R58, -RZ, R67.H0_H0 ;  /* 0x20000043ff3a7230 */ /* 0x000fc40000004100 */
[CC--:B------:R-:W-:Y:S01]  /*6ee0*/  FFMA.FTZ R57, R38.reuse, R41.reuse, R57 ;  /* 0x0000002926397223 */ /* 0x0c0fe20000010039 */
[----:B------:R-:W-:Y:S02]  /*6ef0*/  HADD2.F32 R39, -RZ, R39.H1_H1 ;  /* 0x30000027ff277230 */ /* 0x000fe40000004100 */
[----:B------:R-:W-:Y:S02]  /*6f00*/  HADD2.F32 R42, -RZ, R68.H0_H0 ;  /* 0x20000044ff2a7230 */ /* 0x000fe40000004100 */
[----:B------:R-:W-:Y:S01]  /*6f10*/  FMUL.FTZ R68, R38, R56 ;  /* 0x0000003826447220 */ /* 0x000fe20000410000 */
[-C--:B------:R-:W-:Y:S01]  /*6f20*/  FMUL.FTZ R56, R43, R58.reuse ;  /* 0x0000003a2b387220 */ /* 0x080fe20000410000 */
[----:B------:R-:W-:Y:S01]  /*6f30*/  FMUL.FTZ R58, R39, R58 ;  /* 0x0000003a273a7220 */ /* 0x000fe20000410000 */
[----:B------:R-:W-:Y:S02]  /*6f40*/  HADD2.F32 R131, -RZ, R131.H0_H0 ;  /* 0x20000083ff837230 */ /* 0x000fe40000004100 */
[----:B------:R-:W-:Y:S01]  /*6f50*/  FFMA.FTZ R68, R37, R41, -R68 ;  /* 0x0000002925447223 */ /* 0x000fe20000010844 */
[----:B------:R-:W-:-:S02]  /*6f60*/  HADD2.F32 R38, -RZ, R50.H0_H0 ;  /* 0x20000032ff267230 */ /* 0x000fc40000004100 */
[-C--:B------:R-:W-:Y:S01]  /*6f70*/  FFMA.FTZ R67, R39, R42.reuse, -R56 ;  /* 0x0000002a27437223 */ /* 0x080fe20000010838 */
[----:B------:R-:W-:Y:S02]  /*6f80*/  HADD2.F32 R41, -RZ, R70.H0_H0 ;  /* 0x20000046ff297230 */ /* 0x000fe40000004100 */
[----:B------:R-:W-:Y:S01]  /*6f90*/  FFMA.FTZ R58, R43, R42, R58 ;  /* 0x0000002a2b3a7223 */ /* 0x000fe2000001003a */
[----:B------:R-:W-:Y:S02]  /*6fa0*/  HADD2.F32 R37, -RZ, R36.H0_H0 ;  /* 0x20000024ff257230 */ /* 0x000fe40000004100 */
[-C--:B------:R-:W-:Y:S01]  /*6fb0*/  FMUL.FTZ R42, R38, R131.reuse ;  /* 0x00000083262a7220 */ /* 0x080fe20000410000 */
[----:B------:R-:W-:Y:S01]  /*6fc0*/  HADD2.F32 R50, -RZ, R50.H1_H1 ;  /* 0x30000032ff327230 */ /* 0x000fe20000004100 */
[----:B------:R-:W-:Y:S01]  /*6fd0*/  F2FP.F16.F32.PACK_AB R67, R67, R68 ;  /* 0x000000444343723e */ /* 0x000fe200000000ff */
[----:B------:R-:W-:Y:S02]  /*6fe0*/  HADD2.F32 R129, -RZ, R129.H0_H0 ;  /* 0x20000081ff817230 */ /* 0x000fe40000004100 */
[----:B------:R-:W-:Y:S01]  /*6ff0*/  FMUL.FTZ R131, R37, R131 ;  /* 0x0000008325837220 */ /* 0x000fe20000410000 */
[----:B------:R-:W-:-:S02]  /*7000*/  HADD2.F32 R36, -RZ, R36.H1_H1 ;  /* 0x30000024ff247230 */ /* 0x000fc40000004100 */
[----:B------:R-:W-:Y:S01]  /*7010*/  FMUL.FTZ R43, R50, R41 ;  /* 0x00000029322b7220 */ /* 0x000fe20000410000 */
        /* <DEDUP_REMOVED lines=8> */
[----:B------:R-:W-:Y:S01]  /*70a0*/  HADD2.F32 R38, -RZ, R69.H0_H0 ;  /* 0x20000045ff267230 */ /* 0x000fe20000004100 */
[----:B------:R-:W-:Y:S01]  /*70b0*/  F2FP.F16.F32.PACK_AB R57, R58, R57 ;  /* 0x000000393a39723e */ /* 0x000fe200000000ff */
[----:B------:R-:W-:-:S02]  /*70c0*/  HADD2.F32 R36, -RZ, R40.H0_H0 ;  /* 0x20000028ff247230 */ /* 0x000fc40000004100 */
[-C--:B------:R-:W-:Y:S01]  /*70d0*/  FMUL.FTZ R39, R37, R130.reuse ;  /* 0x0000008225277220 */ /* 0x080fe20000410000 */
[----:B------:R-:W-:Y:S01]  /*70e0*/  HADD2.F32 R51, -RZ, R51.H1_H1 ;  /* 0x30000033ff337230 */ /* 0x000fe20000004100 */
[----:B------:R-:W-:Y:S01]  /*70f0*/  F2FP.F16.F32.PACK_AB R50, R50, R131 ;  /* 0x000000833232723e */ /* 0x000fe200000000ff */
[----:B------:R-:W-:Y:S02]  /*7100*/  HADD2.F32 R40, -RZ, R40.H1_H1 ;  /* 0x30000028ff287230 */ /* 0x000fe40000004100 */
[----:B------:R-:W-:Y:S01]  /*7110*/  FMUL.FTZ R130, R36, R130 ;  /* 0x0000008224827220 */ /* 0x000fe20000410000 */
[----:B------:R-:W-:Y:S02]  /*7120*/  HADD2.F32 R128, -RZ, R128.H0_H0 ;  /* 0x20000080ff807230 */ /* 0x000fe40000004100 */
[-C--:B------:R-:W-:Y:S01]  /*7130*/  FMUL.FTZ R41, R51, R38.reuse ;  /* 0x0000002633297220 */ /* 0x080fe20000410000 */
[----:B------:R-:W-:Y:S02]  /*7140*/  HADD2.F32 R48, -RZ, R48.H0_H0 ;  /* 0x20000030ff307230 */ /* 0x000fe40000004100 */
[----:B------:R-:W-:Y:S01]  /*7150*/  FMUL.FTZ R38, R40, R38 ;  /* 0x0000002628267220 */ /* 0x000fe20000410000 */
[-C--:B------:R-:W-:Y:S01]  /*7160*/  FFMA.FTZ R39, R36, R128.reuse, -R39 ;  /* 0x0000008024277223 */ /* 0x080fe20000010827 */
[----:B------:R-:W-:Y:S01]  /*7170*/  FFMA.FTZ R130, R37, R128, R130 ;  /* 0x0000008025827223 */ /* 0x000fe20000010082 */
[-C--:B------:R-:W-:Y:S01]  /*7180*/  FFMA.FTZ R40, R40, R48.reuse, -R41 ;  /* 0x0000003028287223 */ /* 0x080fe20000010829 */
[----:B------:R-:W-:Y:S01]  /*7190*/  FFMA.FTZ R51, R51, R48, R38 ;  /* 0x0000003033337223 */ /* 0x000fe20000010026 */
[----:B------:R-:W-:Y:S01]  /*71a0*/  F2FP.F16.F32.PACK_AB R36, R43, R42 ;  /* 0x0000002a2b24723e */ /* 0x000fe200000000ff */
[----:B------:R-:W-:Y:S01]  /*71b0*/  IMAD.MOV.U32 R43, RZ, RZ, R57 ;  /* 0x000000ffff2b7224 */ /* 0x000fe200078e0039 */
[----:B------:R-:W-:-:S02]  /*71c0*/  F2FP.F16.F32.PACK_AB R37, R64, R65 ;  /* 0x000000414025723e */ /* 0x000fc400000000ff */
[----:B------:R-:W-:Y:S01]  /*71d0*/  F2FP.F16.F32.PACK_AB R38, R40, R39 ;  /* 0x000000272826723e */ /* 0x000fe200000000ff */
[----:B------:R-:W-:Y:S01]  /*71e0*/  IMAD.MOV.U32 R40, RZ, RZ, R50 ;  /* 0x000000ffff287224 */ /* 0x000fe200078e0032 */
[----:B------:R-:W-:Y:S01]  /*71f0*/  F2FP.F16.F32.PACK_AB R41, R66, R59 ;  /* 0x0000003b4229723e */ /* 0x000fe200000000ff */
[----:B------:R-:W-:Y:S01]  /*7200*/  IMAD.MOV.U32 R39, RZ, RZ, R67 ;  /* 0x000000ffff277224 */ /* 0x000fe200078e0043 */
[----:B------:R-:W-:-:S07]  /*7210*/  F2FP.F16.F32.PACK_AB R42, R51, R130 ;  /* 0x00000082332a723e */ /* 0x000fce00000000ff */
.L_x_1826:
[----:B------:R-:W-:Y:S05]  /*7220*/  BSYNC B2 ;  /* 0x0000000000027941 */ /* 0x000fea0003800000 */
.L_x_1825:
[----:B--2---:R2:W-:Y:S04]  /*7230*/  STG.E.128 desc[UR60][R44.64], R36 ;  /* 0x000000242c007986 */ /* 0x0045e8000c101d3c */
[----:B---3--:R2:W-:Y:S02]  /*7240*/  @!P0 STG.E.128 desc[UR60][R46.64], R40 ;  /* 0x000000282e008986 */ /* 0x0085e4000c101d3c */
.L_x_1824:
[----:B------:R-:W-:Y:S05]  /*7250*/  BSYNC B1 ;  /* 0x0000000000017941 */ /* 0x000fea0003800000 */
.L_x_1823:
[----:B------:R-:W-:-:S13]  /*7260*/  ISETP.NE.AND P0, PT, R93, RZ, PT ;  /* 0x000000ff5d00720c */ /* 0x000fda0003f05270 */
[----:B------:R-:W-:Y:S05]  /*7270*/  @!P0 BRA `(.L_x_1793) ;  /* 0x0000000800b48947 */ /* 0x000fea0003800000 */
[----:B--2---:R-:W2:Y:S01]  /*7280*/  LDL R38, [R1+0x38] ;  /* 0x0000380001267983 */ /* 0x004ea20000100800 */
[----:B------:R-:W-:Y:S01]  /*7290*/  SEL R124, R29, R124, !P2 ;  /* 0x0000007c1d7c7207 */ /* 0x000fe20005000000 */
[C---:B------:R-:W-:Y:S01]  /*72a0*/  VIADD R36, R218.reuse, 0x20 ;  /* 0x00000020da247836 */ /* 0x040fe20000000000 */
[----:B------:R-:W-:Y:S01]  /*72b0*/  IADD3 R39, R218, 0x20, RZ ;  /* 0x00000020da277810 */ /* 0x000fe20007ffe0ff */
[----:B------:R-:W-:Y:S01]  /*72c0*/  BSSY B1, `(.L_x_1827) ;  /* 0x0000073000017945 */ /* 0x000fe20003800000 */
[----:B------:R-:W-:Y:S01]  /*72d0*/  SHF.R.S32.HI R37, RZ, 0x1f, R124 ;  /* 0x0000001fff257819 */ /* 0x000fe2000001147c */
[----:B------:R-:W-:Y:S01]  /*72e0*/  IMAD.SHL.U32 R36, R36, 0x40, RZ ;  /* 0x0000004024247824 */ /* 0x000fe200078e00ff */
[----:B------:R-:W-:Y:S01]  /*72f0*/  IADD3 R45, P0, P4, R88, R112, R92 ;  /* 0x00000070582d7210 */ /* 0x000fe20007c1e05c */
        /* <DEDUP_REMOVED lines=10> */
[----:B------:R-:W-:Y:S01]  /*73a0*/  IADD3.X R46, R0, R49, R97, P0, P4 ;  /* 0x00000031002e7210 */ /* 0x000fe200007e8461 */
[----:B------:R-:W-:Y:S01]  /*73b0*/  IMAD.SHL.U32 R37, R37, 0x200, RZ ;  /* 0x0000020025257824 */ /* 0x000fe200078e00ff */
[----:B------:R-:W-:Y:S02]  /*73c0*/  LOP3.LUT R36, R36, R39, RZ, 0x3c, !PT ;  /* 0x0000002724247212 */ /* 0x000fe400078e3cff */
[----:B------:R-:W-:Y:S02]  /*73d0*/  ISETP.GE.AND P4, PT, R226, R120, PT ;  /* 0x00000078e200720c */ /* 0x000fe40003f86270 */
[----:B------:R-:W-:Y:S02]  /*73e0*/  LOP3.LUT R37, R37, 0x7ffff000, RZ, 0xc0, !PT ;  /* 0x7ffff00025257812 */ /* 0x000fe400078ec0ff */
[----:B------:R-:W-:-:S04]  /*73f0*/  LEA R44, P0, R45, R108, 0x1 ;  /* 0x0000006c2d2c7211 */ /* 0x000fc800078008ff */
[----:B------:R-:W-:Y:S02]  /*7400*/  LEA.HI.X R45, R45, R109, R46, 0x1, P0 ;  /* 0x0000006d2d2d7211 */ /* 0x000fe400000f0c2e */
[----:B--2---:R-:W-:Y:S01]  /*7410*/  IADD3 R36, R36, R37, R38 ;  /* 0x0000002524247210 */ /* 0x004fe20007ffe026 */
[----:B------:R-:W-:-:S03]  /*7420*/  IMAD R37, R17, 0x4000, R7 ;  /* 0x0000400011257824 */ /* 0x000fc600078e0207 */
[----:B------:R-:W-:Y:S01]  /*7430*/  LEA R39, R17, R36, 0xe ;  /* 0x0000002411277211 */ /* 0x000fe200078e70ff */
[----:B------:R-:W-:-:S04]  /*7440*/  IMAD R37, R37, 0x2, R16 ;  /* 0x0000000225257824 */ /* 0x000fc800078e0210 */
[----:B------:R-:W-:Y:S02]  /*7450*/  IMAD R40, R39, 0x2, R16 ;  /* 0x0000000227287824 */ /* 0x000fe400078e0210 */
[----:B------:R-:W2:Y:S04]  /*7460*/  LDS.128 R36, [R37+0x20400] ;  /* 0x0204000025247984 */ /* 0x000ea80000000c00 */
[----:B------:R-:W3:Y:S01]  /*7470*/  LDS.128 R40, [R40+0x20400] ;  /* 0x0204000028287984 */ /* 0x000ee20000000c00 */
[----:B------:R-:W-:Y:S05]  /*7480*/  @P4 BRA `(.L_x_1828) ;  /* 0x0000000400584947 */ /* 0x000fea0003800000 */
[----:B------:R-:W-:Y:S01]  /*7490*/  SHF.R.U64 R66, R52, 0x10, R53 ;  /* 0x0000001034427819 */ /* 0x000fe20000001235 */
[----:B---3--:R-:W-:Y:S01]  /*74a0*/  IMAD.MOV.U32 R46, RZ, RZ, R40 ;  /* 0x000000ffff2e7224 */ /* 0x008fe200078e0028 */
[----:B------:R-:W-:Y:S01]  /*74b0*/  SHF.R.U32.HI R52, RZ, 0x10, R61 ;  /* 0x00000010ff347819 */ /* 0x000fe2000001163d */
[----:B------:R-:W-:Y:S01]  /*74c0*/  IMAD.MOV.U32 R48, RZ, RZ, R42 ;  /* 0x000000ffff307224 */ /* 0x000fe200078e002a */
[----:B------:R-:W-:Y:S01]  /*74d0*/  SHF.R.U32.HI R50, RZ, 0x10, R53 ;  /* 0x00000010ff327819 */ /* 0x000fe20000011635 */
[----:B--2---:R-:W-:Y:S01]  /*74e0*/  IMAD.MOV.U32 R40, RZ, RZ, R38 ;  /* 0x000000ffff287224 */ /* 0x004fe200078e0026 */
[--C-:B------:R-:W-:Y:S01]  /*74f0*/  SHF.R.U64 R65, R54, 0x10, R55.reuse ;  /* 0x0000001036417819 */ /* 0x100fe20000001237 */
[--C-:B------:R-:W-:Y:S01]  /*7500*/  HADD2.F32 R42, -RZ, R41.reuse.H0_H0 ;  /* 0x20000029ff2a7230 */ /* 0x100fe20000004100 */
[----:B------:R-:W-:Y:S01]  /*7510*/  SHF.R.U32.HI R58, RZ, 0x10, R55 ;  /* 0x00000010ff3a7819 */ /* 0x000fe20000011637 */
[----:B------:R-:W-:Y:S01]  /*7520*/  HADD2.F32 R41, -RZ, R41.H1_H1 ;  /* 0x30000029ff297230 */ /* 0x000fe20000004100 */
[--C-:B------:R-:W-:Y:S01]  /*7530*/  SHF.R.U64 R57, R62, 0x10, R63.reuse ;  /* 0x000000103e397819 */ /* 0x100fe2000000123f */
[--C-:B------:R-:W-:Y:S01]  /*7540*/  HADD2.F32 R38, -RZ, R37.reuse.H0_H0 ;  /* 0x20000025ff267230 */ /* 0x100fe20000004100 */
[----:B------:R-:W-:Y:S01]  /*7550*/  SHF.R.U32.HI R62, RZ, 0x10, R63 ;  /* 0x00000010ff3e7819 */ /* 0x000fe2000001163f */
[----:B------:R-:W-:Y:S01]  /*7560*/  HADD2.F32 R52, -RZ, R52.H0_H0 ;  /* 0x20000034ff347230 */ /* 0x000fe20000004100 */
[----:B------:R-:W-:Y:S01]  /*7570*/  SHF.R.U64 R64, R60, 0x10, R61 ;  /* 0x000000103c407819 */ /* 0x000fe2000000123d */
[----:B------:R-:W-:-:S02]  /*7580*/  HADD2.F32 R37, -RZ, R37.H1_H1 ;  /* 0x30000025ff257230 */ /* 0x000fc40000004100 */
[----:B------:R-:W-:Y:S02]  /*7590*/  HADD2.F32 R53, -RZ, R127.H1_H1 ;  /* 0x3000007fff357230 */ /* 0x000fe40000004100 */
[-C--:B------:R-:W-:Y:S01]  /*75a0*/  FMUL.FTZ R54, R41, R52.reuse ;  /* 0x0000003429367220 */ /* 0x080fe20000410000 */
[----:B------:R-:W-:Y:S02]  /*75b0*/  HADD2.F32 R50, -RZ, R50.H0_H0 ;  /* 0x20000032ff327230 */ /* 0x000fe40000004100 */
[C---:B------:R-:W-:Y:S01]  /*75c0*/  FMUL.FTZ R52, R37.reuse, R52 ;  /* 0x0000003425347220 */ /* 0x040fe20000410000 */
[----:B------:R-:W-:Y:S02]  /*75d0*/  HADD2.F32 R51, -RZ, R125.H1_H1 ;  /* 0x3000007dff337230 */ /* 0x000fe40000004100 */
[-C--:B------:R-:W-:Y:S01]  /*75e0*/  FMUL.FTZ R55, R42, R53.reuse ;  /* 0x000000352a377220 */ /* 0x080fe20000410000 */
[C---:B------:R-:W-:Y:S01]  /*75f0*/  FMUL.FTZ R53, R38.reuse, R53 ;  /* 0x0000003526357220 */ /* 0x040fe20000410000 */
[-C--:B------:R-:W-:Y:S01]  /*7600*/  FFMA.FTZ R54, R37, R50.reuse, -R54 ;  /* 0x0000003225367223 */ /* 0x080fe20000010836 */
[----:B------:R-:W-:Y:S01]  /*7610*/  FFMA.FTZ R56, R41, R50, R52 ;  /* 0x0000003229387223 */ /* 0x000fe20000010034 */
[----:B------:R-:W-:Y:S01]  /*7620*/  FFMA.FTZ R55, R38, R51, -R55 ;  /* 0x0000003326377223 */ /* 0x000fe20000010837 */
[----:B------:R-:W-:-:S02]  /*7630*/  HADD2.F32 R50, -RZ, R126.H1_H1 ;  /* 0x3000007eff327230 */ /* 0x000fc40000004100 */
[----:B------:R-:W-:Y:S01]  /*7640*/  FFMA.FTZ R53, R42, R51, R53 ;  /* 0x000000332a357223 */ /* 0x000fe20000010035 */
[----:B------:R-:W-:Y:S02]  /*7650*/  HADD2.F32 R37, -RZ, R39.H0_H0 ;  /* 0x20000027ff257230 */ /* 0x000fe40000004100 */
[----:B------:R-:W-:Y:S02]  /*7660*/  HADD2.F32 R38, -RZ, R43.H0_H0 ;  /* 0x2000002bff267230 */ /* 0x000fe40000004100 */
[----:B------:R-:W-:Y:S02]  /*7670*/  HADD2.F32 R41, -RZ, R123.H1_H1 ;  /* 0x3000007bff297230 */ /* 0x000fe40000004100 */
[----:B------:R-:W-:Y:S01]  /*7680*/  FMUL.FTZ R51, R37, R50 ;  /* 0x0000003225337220 */ /* 0x000fe20000410000 */
[----:B------:R-:W-:Y:S01]  /*7690*/  HADD2.F32 R43, -RZ, R43.H1_H1 ;  /* 0x3000002bff2b7230 */ /* 0x000fe20000004100 */
[----:B------:R-:W-:Y:S01]  /*76a0*/  F2FP.F16.F32.PACK_AB R53, R56, R53 ;  /* 0x000000353835723e */ /* 0x000fe200000000ff */
[----:B------:R-:W-:-:S02]  /*76b0*/  HADD2.F32 R52, -RZ, R62.H0_H0 ;  /* 0x2000003eff347230 */ /* 0x000fc40000004100 */
[----:B------:R-:W-:Y:S02]  /*76c0*/  HADD2.F32 R42, -RZ, R58.H0_H0 ;  /* 0x2000003aff2a7230 */ /* 0x000fe40000004100 */
[C---:B------:R-:W-:Y:S01]  /*76d0*/  FMUL.FTZ R58, R38.reuse, R50 ;  /* 0x00000032263a7220 */ /* 0x040fe20000410000 */
[----:B------:R-:W-:Y:S02]  /*76e0*/  HADD2.F32 R39, -RZ, R39.H1_H1 ;  /* 0x30000027ff277230 */ /* 0x000fe40000004100 */
[-C--:B------:R-:W-:Y:S01]  /*76f0*/  FFMA.FTZ R50, R38, R41.reuse, R51 ;  /* 0x0000002926327223 */ /* 0x080fe20000010033 */
[-C--:B------:R-:W-:Y:S01]  /*7700*/  FMUL.FTZ R60, R43, R52.reuse ;  /* 0x000000342b3c7220 */ /* 0x080fe20000410000 */
[----:B------:R-:W-:Y:S01]  /*7710*/  FFMA.FTZ R58, R37, R41, -R58 ;  /* 0x00000029253a7223 */ /* 0x000fe2000001083a */
[----:B------:R-:W-:Y:S02]  /*7720*/  HADD2.F32 R38, -RZ, R46.H0_H0 ;  /* 0x2000002eff267230 */ /* 0x000fe40000004100 */
[----:B------:R-:W-:Y:S01]  /*7730*/  FMUL.FTZ R52, R39, R52 ;  /* 0x0000003427347220 */ /* 0x000fe20000410000 */
[----:B------:R-:W-:-:S02]  /*7740*/  HADD2.F32 R127, -RZ, R127.H0_H0 ;  /* 0x2000007fff7f7230 */ /* 0x000fc40000004100 */
[-C--:B------:R-:W-:Y:S01]  /*7750*/  FFMA.FTZ R59, R39, R42.reuse, -R60 ;  /* 0x0000002a273b7223 */ /* 0x080fe2000001083c */
[----:B------:R-:W-:Y:S02]  /*7760*/  HADD2.F32 R41, -RZ, R64.H0_H0 ;  /* 0x20000040ff297230 */ /* 0x000fe40000004100 */
[----:B------:R-:W-:Y:S01]  /*7770*/  FFMA.FTZ R61, R43, R42, R52 ;  /* 0x0000002a2b3d7223 */ /* 0x000fe20000010034 */
[----:B------:R-:W-:Y:S02]  /*7780*/  HADD2.F32 R37, -RZ, R36.H0_H0 ;  /* 0x20000024ff257230 */ /* 0x000fe40000004100 */
[-C--:B------:R-:W-:Y:S01]  /*7790*/  FMUL.FTZ R42, R38, R127.reuse ;  /* 0x0000007f262a7220 */ /* 0x080fe20000410000 */
[----:B------:R-:W-:Y:S02]  /*77a0*/  HADD2.F32 R46, -RZ, R46.H1_H1 ;  /* 0x3000002eff2e7230 */ /* 0x000fe40000004100 */
[----:B------:R-:W-:Y:S02]  /*77b0*/  HADD2.F32 R36, -RZ, R36.H1_H1 ;  /* 0x30000024ff247230 */ /* 0x000fe40000004100 */
[----:B------:R-:W-:Y:S01]  /*77c0*/  FMUL.FTZ R127, R37, R127 ;  /* 0x0000007f257f7220 */ /* 0x000fe20000410000 */
[----:B------:R-:W-:-:S02]  /*77d0*/  HADD2.F32 R125, -RZ, R125.H0_H0 ;  /* 0x2000007dff7d7230 */ /* 0x000fc40000004100 */
[-C--:B------:R-:W-:Y:S01]  /*77e0*/  FMUL.FTZ R43, R46, R41.reuse ;  /* 0x000000292e2b7220 */ /* 0x080fe20000410000 */
[----:B------:R-:W-:Y:S02]  /*77f0*/  HADD2.F32 R39, -RZ, R66.H0_H0 ;  /* 0x20000042ff277230 */ /* 0x000fe40000004100 */
[C---:B------:R-:W-:Y:S01]  /*7800*/  FMUL.FTZ R41, R36.reuse, R41 ;  /* 0x0000002924297220 */ /* 0x040fe20000410000 */
[----:B------:R-:W-:Y:S02]  /*7810*/  HADD2.F32 R126, -RZ, R126.H0_H0 ;  /* 0x2000007eff7e7230 */ /* 0x000fe40000004100 */
[----:B------:R-:W-:Y:S01]  /*7820*/  FFMA.FTZ R42, R37, R125, -R42 ;  /* 0x0000007d252a7223 */ /* 0x000fe2000001082a */
[----:B------:R-:W-:Y:S02]  /*7830*/  HADD2.F32 R37, -RZ, R48.H0_H0 ;  /* 0x20000030ff257230 */ /* 0x000fe40000004100 */
[-C--:B------:R-:W-:Y:S01]  /*7840*/  FFMA.FTZ R43, R36, R39.reuse, -R43 ;  /* 0x00000027242b7223 */ /* 0x080fe2000001082b */
[----:B------:R-:W-:Y:S01]  /*7850*/  FFMA.FTZ R46, R46, R39, R41 ;  /* 0x000000272e2e7223 */ /* 0x000fe20000010029 */
[----:B------:R-:W-:-:S02]  /*7860*/  HADD2.F32 R41, -RZ, R57.H0_H0 ;  /* 0x20000039ff297230 */ /* 0x000fc40000004100 */
[----:B------:R-:W-:Y:S01]  /*7870*/  FFMA.FTZ R127, R38, R125, R127 ;  /* 0x0000007d267f7223 */ /* 0x000fe2000001007f */
[----:B------:R-:W-:Y:S02]  /*7880*/  HADD2.F32 R36, -RZ, R40.H0_H0 ;  /* 0x20000028ff247230 */ /* 0x000fe40000004100 */
[----:B------:R-:W-:Y:S01]  /*7890*/  FMUL.FTZ R51, R37, R126 ;  /* 0x0000007e25337220 */ /* 0x000fe20000410000 */
[----:B------:R-:W-:Y:S01]  /*78a0*/  HADD2.F32 R48, -RZ, R48.H1_H1 ;  /* 0x30000030ff307230 */ /* 0x000fe20000004100 */
[----:B------:R-:W-:Y:S01]  /*78b0*/  F2FP.F16.F32.PACK_AB R50, R61, R50 ;  /* 0x000000323d32723e */ /* 0x000fe200000000ff */
[----:B------:R-:W-:Y:S02]  /*78c0*/  HADD2.F32 R40, -RZ, R40.H1_H1 ;  /* 0x30000028ff287230 */ /* 0x000fe40000004100 */
[----:B------:R-:W-:Y:S01]  /*78d0*/  FMUL.FTZ R126, R36, R126 ;  /* 0x0000007e247e7220 */ /* 0x000fe20000410000 */
[----:B------:R-:W-:Y:S02]  /*78e0*/  HADD2.F32 R123, -RZ, R123.H0_H0 ;  /* 0x2000007bff7b7230 */ /* 0x000fe40000004100 */
        /* <DEDUP_REMOVED lines=10> */
[----:B------:R-:W-:Y:S02]  /*7990*/  F2FP.F16.F32.PACK_AB R37, R54, R55 ;  /* 0x000000373625723e */ /* 0x000fe400000000ff */
[----:B------:R-:W-:-:S02]  /*79a0*/  F2FP.F16.F32.PACK_AB R38, R40, R51 ;  /* 0x000000332826723e */ /* 0x000fc400000000ff */
[----:B------:R-:W-:Y:S01]  /*79b0*/  F2FP.F16.F32.PACK_AB R42, R41, R126 ;  /* 0x0000007e292a723e */ /* 0x000fe200000000ff */
[----:B------:R-:W-:Y:S01]  /*79c0*/  IMAD.MOV.U32 R41, RZ, RZ, R53 ;  /* 0x000000ffff297224 */ /* 0x000fe200078e0035 */
[----:B------:R-:W-:Y:S02]  /*79d0*/  F2FP.F16.F32.PACK_AB R39, R59, R58 ;  /* 0x0000003a3b27723e */ /* 0x000fe400000000ff */
[----:B------:R-:W-:-:S07]  /*79e0*/  MOV R40, R52 ;  /* 0x0000003400287202 */ /* 0x000fce0000000f00 */
.L_x_1828:
[----:B------:R-:W-:Y:S05]  /*79f0*/  BSYNC B1 ;  /* 0x0000000000017941 */ /* 0x000fea0003800000 */
.L_x_1827:
[----:B--2---:R2:W-:Y:S01]  /*7a00*/  STG.E.128 desc[UR60][R44.64], R36 ;  /* 0x000000242c007986 */ /* 0x0045e2000c101d3c */
[----:B------:R-:W-:-:S13]  /*7a10*/  ISETP.GE.AND P0, PT, R47, R122, PT ;  /* 0x0000007a2f00720c */ /* 0x000fda0003f06270 */
[----:B------:R-:W-:Y:S05]  /*7a20*/  @P0 BRA `(.L_x_1793) ;  /* 0x0000000000c80947 */ /* 0x000fea0003800000 */
[--C-:B------:R-:W-:Y:S02]  /*7a30*/  IADD3 R112, P0, P4, R88, R112, R47.reuse ;  /* 0x0000007058707210 */ /* 0x100fe40007c1e02f */
[----:B------:R-:W-:-:S04]  /*7a40*/  SHF.R.S32.HI R47, RZ, 0x1f, R47 ;  /* 0x0000001fff2f7819 */ /* 0x000fc8000001142f */
[----:B------:R-:W-:Y:S02]  /*7a50*/  IADD3.X R49, R0, R49, R47, P0, P4 ;  /* 0x0000003100317210 */ /* 0x000fe400007e842f */
[----:B------:R-:W-:-:S04]  /*7a60*/  LEA R108, P0, R112, R108, 0x1 ;  /* 0x0000006c706c7211 */ /* 0x000fc800078008ff */
[----:B------:R-:W-:-:S05]  /*7a70*/  LEA.HI.X R109, R112, R109, R49, 0x1, P0 ;  /* 0x0000006d706d7211 */ /* 0x000fca00000f0c31 */
[----:B---3--:R3:W-:Y:S01]  /*7a80*/  STG.E.128 desc[UR60][R108.64], R40 ;  /* 0x000000286c007986 */ /* 0x0087e2000c101d3c */
[----:B------:R-:W-:Y:S05]  /*7a90*/  BRA `(.L_x_1793) ;  /* 0x0000000000ac7947 */ /* 0x000fea0003800000 */
.L_x_1768:
[----:B------:R-:W-:-:S13]  /*7aa0*/  ISETP.NE.AND P1, PT, R233, 0x3, PT ;  /* 0x00000003e900780c */ /* 0x000fda0003f25270 */
[----:B------:R-:W-:Y:S05]  /*7ab0*/  @!P1 BRA `(.L_x_1829) ;  /* 0x0000000000049947 */ /* 0x000fea0003800000 */
[----:B------:R-:W-:Y:S01]  /*7ac0*/  BPT.TRAP 0x1 ;  /* 0x000000040000795c */ /* 0x000fe20000300000 */
.L_x_1829:
[----:B------:R-:W2:Y:S01]  /*7ad0*/  LDL R36, [R1] ;  /* 0x0000000001247983 */ /* 0x000ea20000100800 */
[----:B------:R-:W-:Y:S01]  /*7ae0*/  IMAD R99, R17, 0x8, R16 ;  /* 0x0000000811637824 */ /* 0x000fe200078e0210 */
[----:B------:R-:W-:Y:S01]  /*7af0*/  BSSY B1, `(.L_x_1830) ;  /* 0x0000007000017945 */ /* 0x000fe20003800000 */
[----:B------:R-:W-:-:S05]  /*7b00*/  IMAD R105, R25, -0x40, R2 ;  /* 0xffffffc019697824 */ /* 0x000fca00078e0202 */
[----:B------:R-:W-:-:S04]  /*7b10*/  VIMNMX R105, R105, 0x40, PT ;  /* 0x0000004069697848 */ /* 0x000fc80003fe0100 */
[----:B------:R-:W-:Y:S02]  /*7b20*/  ISETP.GE.AND P4, PT, R218, R105, PT ;  /* 0x00000069da00720c */ /* 0x000fe40003f86270 */
[----:B--2---:R-:W-:-:S04]  /*7b30*/  SHF.L.U32 R107, R36, 0x1f, RZ ;  /* 0x0000001f246b7819 */ /* 0x004fc800000006ff */
[----:B------:R-:W0:Y:S02]  /*7b40*/  SYNCS.PHASECHK.TRANS64.TRYWAIT P0, [R99+URZ+0x30890], R107 ;  /* 0x0308906b630075a7 */ /* 0x000e24000800017f */
[----:B0-----:R-:W-:Y:S05]  /*7b50*/  @!P0 BRA `(.L_x_1831) ;  /* 0x0000022400e48947 */ /* 0x001fea0003800000 */
.L_x_2239:
[----:B------:R-:W-:Y:S05]  /*7b60*/  BSYNC B1 ;  /* 0x0000000000017941 */ /* 0x000fea0003800000 */
.L_x_1830:
[----:B------:R-:W-:Y:S04]  /*7b70*/  BSSY B1, `(.L_x_1832) ;  /* 0x000000e000017945 */ /* 0x000fe80003800000 */
[----:B------:R-:W-:Y:S05]  /*7b80*/  @P4 BRA `(.L_x_1833) ;  /* 0x0000000000304947 */ /* 0x000fea0003800000 */
[----:B------:R-:W-:Y:S02]  /*7b90*/  ISETP.NE.AND P5, PT, R30, RZ, PT ;  /* 0x000000ff1e00720c */ /* 0x000fe40003fa5270 */
[----:B------:R-:W-:Y:S02]  /*7ba0*/  ISETP.NE.AND P4, PT, R93, RZ, PT ;  /* 0x000000ff5d00720c */ /* 0x000fe40003f85270 */
[----:B------:R-:W-:-:S09]  /*7bb0*/  ISETP.NE.AND P0, PT, R94, RZ, PT ;  /* 0x000000ff5e00720c */ /* 0x000fd20003f05270 */
[----:B------:R-:W1:Y:S04]  /*7bc0*/  @P5 LDS.128 R36, [R101+0x20400] ;  /* 0x0204000065245984 */ /* 0x000e680000000c00 */
[----:B------:R-:W2:Y:S04]  /*7bd0*/  @P0 LDS.128 R40, [R101+0x24400] ;  /* 0x0244000065280984 */ /* 0x000ea80000000c00 */
[----:B-1----:R-:W-:Y:S01]  /*7be0*/  @P5 STG.E.128 desc[UR60][R50.64], R36 ;  /* 0x0000002432005986 */ /* 0x002fe2000c101d3c */
[----:B------:R-:W-:-:S03]  /*7bf0*/  ISETP.NE.AND P5, PT, R95, RZ, PT ;  /* 0x000000ff5f00720c */ /* 0x000fc60003fa5270 */
[----:B------:R-:W1:Y:S04]  /*7c00*/  @P4 LDS.128 R36, [R101+0x22400] ;  /* 0x0224000065244984 */ /* 0x000e680000000c00 */
[----:B--2---:R-:W-:Y:S06]  /*7c10*/  @P0 STG.E.128 desc[UR60][R50.64+0x100], R40 ;  /* 0x0001002832000986 */ /* 0x004fec000c101d3c */
[----:B------:R-:W2:Y:S04]  /*7c20*/  @P5 LDS.128 R44, [R101+0x26400] ;  /* 0x02640000652c5984 */ /* 0x000ea80000000c00 */
[----:B-1----:R1:W-:Y:S04]  /*7c30*/  @P4 STG.E.128 desc[UR60][R50.64+0x80], R36 ;  /* 0x0000802432004986 */ /* 0x0023e8000c101d3c */
[----:B--2---:R1:W-:Y:S02]  /*7c40*/  @P5 STG.E.128 desc[UR60][R50.64+0x180], R44 ;  /* 0x0001802c32005986 */ /* 0x0043e4000c101d3c */
.L_x_1833:
[----:B------:R-:W-:Y:S05]  /*7c50*/  BSYNC B1 ;  /* 0x0000000000017941 */ /* 0x000fea0003800000 */
.L_x_1832:
[----:B-1----:R-:W-:-:S05]  /*7c60*/  VIADD R36, R218, 0x20 ;  /* 0x00000020da247836 */ /* 0x002fca0000000000 */
[----:B------:R-:W-:-:S13]  /*7c70*/  ISETP.GE.AND P0, PT, R36, R105, PT ;  /* 0x000000692400720c */ /* 0x000fda0003f06270 */
        /* <DEDUP_REMOVED lines=13> */
.L_x_1793:
[----:B------:R-:W-:Y:S05]  /*7d50*/  BSYNC B0 ;  /* 0x0000000000007941 */ /* 0x000fea0003800000 */
.L_x_1767:
[----:B-1234-:R-:W1:Y:S01]  /*7d60*/  S2R R36, SR_TID.X ;  /* 0x0000000000247919 */ /* 0x01ee620000002100 */
[----:B------:R-:W-:Y:S01]  /*7d70*/  @!PT LDS RZ, [RZ] ;  /* 0x00000000fffff984 */ /* 0x000fe20000000800 */
[----:B------:R-:W-:Y:S01]  /*7d80*/  @!PT LDS RZ, [RZ] ;  /* 0x00000000fffff984 */ /* 0x000fe20000000800 */
[----:B------:R-:W-:Y:S01]  /*7d90*/  @!PT LDS RZ, [RZ] ;  /* 0x00000000fffff984 */ /* 0x000fe20000000800 */
[----:B------:R-:W-:Y:S01]  /*7da0*/  @!PT LDS RZ, [RZ] ;  /* 0x00000000fffff984 */ /* 0x000fe20000000800 */
[----:B------:R2:W-:Y:S06]  /*7db0*/  MEMBAR.ALL.CTA ;  /* 0x0000000000007992 */ /* 0x0005ec0000008000 */
[----:B--2---:R-:W2:Y:S01]  /*7dc0*/  FENCE.VIEW.ASYNC.S ;  /* 0x00000000000073c6 */ /* 0x004ea20000000000 */
[----:B------:R-:W-:Y:S05]  /*7dd0*/  WARPSYNC.ALL ;  /* 0x0000000000007948 */ /* 0x000fea0003800000 */
[----:B------:R-:W-:Y:S01]  /*7de0*/  BSSY B0, `(.L_x_1834) ;  /* 0x0000009000007945 */ /* 0x000fe20003800000 */
[----:B-1----:R-:W-:Y:S01]  /*7df0*/  LOP3.LUT R36, R36, 0x7f, RZ, 0xc0, !PT ;  /* 0x0000007f24247812 */ /* 0x002fe200078ec0ff */
[----:B--2---:R1:W-:Y:S03]  /*7e00*/  BAR.SYNC.DEFER_BLOCKING R104, 0x80 ;  /* 0x000200680000751d */ /* 0x0043e60000010000 */
[----:B------:R-:W-:-:S13]  /*7e10*/  ISETP.NE.AND P0, PT, R36, RZ, PT ;  /* 0x000000ff2400720c */ /* 0x000fda0003f05270 */
[----:B------:R-:W-:-:S05]  /*7e20*/  @!P0 VIADD R36, R99, 0x308a0 ;  /* 0x000308a063248836 */ /* 0x000fca0000000000 */
[----:B------:R-:W-:-:S04]  /*7e30*/  @!P0 PRMT R36, RZ, 0x654, R36 ;  /* 0x00000654ff248816 */ /* 0x000fc80000000024 */
[----:B------:R1:W-:Y:S01]  /*7e40*/  @!P0 SYNCS.ARRIVE.TRANS64.RED.A1T0 RZ, [R36+URZ], RZ ;  /* 0x000000ff24ff89a7 */ /* 0x0003e2000810043f */
[----:B------:R-:W-:Y:S05]  /*7e50*/  @!P1 BRA `(.L_x_1835) ;  /* 0x0000000000049947 */ /* 0x000fea0003800000 */
[----:B------:R-:W-:Y:S01]  /*7e60*/  BPT.TRAP 0x1 ;  /* 0x000000040000795c */ /* 0x000fe20000300000 */
.L_x_1835:
[----:B------:R-:W-:Y:S05]  /*7e70*/  BSYNC B0 ;  /* 0x0000000000007941 */ /* 0x000fea0003800000 */
.L_x_1834:
[----:B------:R-:W2:Y:S01]  /*7e80*/  SYNCS.PHASECHK.TRANS64.TRYWAIT P1, [R99+URZ+0x308b0], R107 ;  /* 0x0308b06b630075a7 */ /* 0x000ea2000802017f */
[----:B------:R-:W-:Y:S01]  /*7e90*/  ULDC.64 UR38, c[0x0][0x328] ;  /* 0x0000ca0000267ab9 */ /* 0x000fe20000000a00 */
[----:B------:R-:W-:Y:S01]  /*7ea0*/  ULDC.64 UR36, c[0x0][0x318] ;  /* 0x0000c60000247ab9 */ /* 0x000fe20000000a00 */
[----:B------:R-:W-:Y:S01]  /*7eb0*/  BSSY B0, `(.L_x_1836) ;  /* 0x0000004000007945 */ /* 0x000fe20003800000 */
[----:B------:R-:W-:Y:S01]  /*7ec0*/  ISETP.GE.AND P4, PT, R218, R105, PT ;  /* 0x00000069da00720c */ /* 0x000fe20003f86270 */
[----:B------:R-:W-:Y:S02]  /*7ed0*/  IMAD.WIDE R48, R25, 0x40, R76 ;  /* 0x0000004019307825 */ /* 0x000fe400078e024c */
[----:B--2---:R-:W-:Y:S10]  /*7ee0*/  @!P1 BRA `(.L_x_1837) ;  /* 0x0000022400149947 */ /* 0x004ff40003800000 */
.L_x_2240:
[----:B------:R-:W-:Y:S05]  /*7ef0*/  BSYNC B0 ;  /* 0x0000000000007941 */ /* 0x000fea0003800000 */
.L_x_1836:
[----:B------:R-:W-:Y:S04]  /*7f00*/  BSSY B0, `(.L_x_1838) ;  /* 0x0000019000007945 */ /* 0x000fe80003800000 */
[----:B------:R-:W-:Y:S05]  /*7f10*/  @P4 BRA `(.L_x_1839) ;  /* 0x00000000005c4947 */ /* 0x000fea0003800000 */
[----:B------:R-:W3:Y:S01]  /*7f20*/  LDL R44, [R1+0x24] ;  /* 0x00002400012c7983 */ /* 0x000ee20000100800 */
[----:B------:R-:W-:-:S03]  /*7f30*/  ULDC UR4, c[0x0][0x2f4] ;  /* 0x0000bd0000047ab9 */ /* 0x000fc60000000800 */
[----:B------:R-:W4:Y:S01]  /*7f40*/  LDL R42, [R1+0x28] ;  /* 0x00002800012a7983 */ /* 0x000f220000100800 */
[----:B------:R-:W-:Y:S01]  /*7f50*/  ISETP.GE.AND P5, PT, R18, UR4, PT ;  /* 0x0000000412007c0c */ /* 0x000fe2000bfa6270 */
[----:B------:R-:W-:Y:S01]  /*7f60*/  IMAD R43, R49, UR38, RZ ;  /* 0x00000026312b7c24 */ /* 0x000fe2000f8e02ff */
[----:B------:R-:W-:Y:S01]  /*7f70*/  MOV R40, R86 ;  /* 0x0000005600287202 */ /* 0x000fe20000000f00 */
[----:B------:R-:W-:Y:S01]  /*7f80*/  IMAD.MOV.U32 R41, RZ, RZ, R98 ;  /* 0x000000ffff297224 */ /* 0x000fe200078e0062 */
[----:B------:R-:W-:Y:S01]  /*7f90*/  ISETP.GE.AND P4, PT, R226, UR4, PT ;  /* 0x00000004e2007c0c */ /* 0x000fe2000bf86270 */
[C---:B------:R-:W-:Y:S02]  /*7fa0*/  IMAD R43, R48.reuse, UR39, R43 ;  /* 0x00000027302b7c24 */ /* 0x040fe4000f8e022b */
[----:B------:R-:W-:-:S04]  /*7fb0*/  IMAD.WIDE.U32 R40, R48, UR38, R40 ;  /* 0x0000002630287c25 */ /* 0x000fc8000f8e0028 */
[----:B------:R-:W-:Y:S01]  /*7fc0*/  IMAD.IADD R41, R41, 0x1, R43 ;  /* 0x0000000129297824 */ /* 0x000fe200078e022b */
[C---:B------:R-:W-:Y:S01]  /*7fd0*/  LEA R50, P1, R40.reuse, UR36, 0x1 ;  /* 0x0000002428327c11 */ /* 0x040fe2000f8208ff */
[----:B-1----:R-:W1:Y:S03]  /*7fe0*/  @!P5 LDS.128 R36, [R101+0x400] ;  /* 0x000400006524d984 */ /* 0x002e660000000c00 */
[----:B------:R-:W-:-:S05]  /*7ff0*/  LEA.HI.X R51, R40, UR37, R41, 0x1, P1 ;  /* 0x0000002528337c11 */ /* 0x000fca00088f0c29 */
[----:B-1----:R-:W-:Y:S04]  /*8000*/  @!P5 STG.E.128 desc[UR60][R50.64], R36 ;  /* 0x000000243200d986 */ /* 0x002fe8000c101d3c */
[----:B------:R-:W1:Y:S04]  /*8010*/  @!P4 LDS.128 R36, [R101+0x2400] ;  /* 0x002400006524c984 */ /* 0x000e680000000c00 */
[----:B-1----:R-:W-:Y:S01]  /*8020*/  @!P4 STG.E.128 desc[UR60][R50.64+0x80], R36 ;  /* 0x000080243200c986 */ /* 0x002fe2000c101d3c */
[----:B---3--:R-:W-:Y:S02]  /*8030*/  ISETP.GE.AND P1, PT, R44, UR4, PT ;  /* 0x000000042c007c0c */ /* 0x008fe4000bf26270 */
[----:B----4-:R-:W-:-:S11]  /*8040*/  ISETP.GE.AND P5, PT, R42, UR4, PT ;  /* 0x000000042a007c0c */ /* 0x010fd6000bfa6270 */
[----:B------:R-:W1:Y:S04]  /*8050*/  @!P1 LDS.128 R40, [R101+0x4400] ;  /* 0x0044000065289984 */ /* 0x000e680000000c00 */
[----:B------:R-:W3:Y:S04]  /*8060*/  @!P5 LDS.128 R44, [R101+0x6400] ;  /* 0x00640000652cd984 */ /* 0x000ee80000000c00 */
[----:B-1----:R4:W-:Y:S04]  /*8070*/  @!P1 STG.E.128 desc[UR60][R50.64+0x100], R40 ;  /* 0x0001002832009986 */ /* 0x0029e8000c101d3c */
[----:B---3--:R4:W-:Y:S02]  /*8080*/  @!P5 STG.E.128 desc[UR60][R50.64+0x180], R44 ;  /* 0x0001802c3200d986 */ /* 0x0089e4000c101d3c */
.L_x_1839:
[----:B------:R-:W-:Y:S05]  /*8090*/  BSYNC B0 ;  /* 0x0000000000007941 */ /* 0x000fea0003800000 */
.L_x_1838:
[----:B-1----:R-:W-:Y:S01]  /*80a0*/  VIADD R36, R218, 0x20 ;  /* 0x00000020da247836 */ /* 0x002fe20000000000 */
[----:B------:R-:W-:Y:S04]  /*80b0*/  BSSY B0, `(.L_x_1840) ;  /* 0x000001c000007945 */ /* 0x000fe80003800000 */
[----:B------:R-:W-:-:S13]  /*80c0*/  ISETP.GE.AND P1, PT, R36, R105, PT ;  /* 0x000000692400720c */ /* 0x000fda0003f26270 */
[----:B------:R-:W-:Y:S05]  /*80d0*/  @P1 BRA `(.L_x_1841) ;  /* 0x0000000000641947 */ /* 0x000fea0003800000 */
[----:B----4-:R-:W3:Y:S01]  /*80e0*/  LDL R44, [R1+0x24] ;  /* 0x00002400012c7983 */ /* 0x010ee20000100800 */
[----:B------:R-:W-:-:S03]  /*80f0*/  ULDC UR4, c[0x0][0x2f4] ;  /* 0x0000bd0000047ab9 */ /* 0x000fc60000000800 */
[----:B------:R-:W4:Y:S01]  /*8100*/  LDL R42, [R1+0x28] ;  /* 0x00002800012a7983 */ /* 0x000f220000100800 */
[----:B------:R-:W-:Y:S01]  /*8110*/  ISETP.GE.AND P1, PT, R18, UR4, PT ;  /* 0x0000000412007c0c */ /* 0x000fe2000bf26270 */
[----:B------:R-:W-:Y:S01]  /*8120*/  IMAD.MOV.U32 R40, RZ, RZ, R86 ;  /* 0x000000ffff287224 */ /* 0x000fe200078e0056 */
[----:B------:R-:W-:Y:S02]  /*8130*/  IADD3 R43, P4, R48, 0x20, RZ ;  /* 0x00000020302b7810 */ /* 0x000fe40007f9e0ff */
[----:B------:R-:W-:Y:S02]  /*8140*/  MOV R41, R98 ;  /* 0x0000006200297202 */ /* 0x000fe40000000f00 */
[----:B------:R-:W-:Y:S01]  /*8150*/  ISETP.GE.AND P5, PT, R226, UR4, PT ;  /* 0x00000004e2007c0c */ /* 0x000fe2000bfa6270 */
[----:B------:R-:W-:Y:S02]  /*8160*/  IMAD.X R48, RZ, RZ, R49, P4 ;  /* 0x000000ffff307224 */ /* 0x000fe400020e0631 */
[----:B------:R-:W-:-:S04]  /*8170*/  IMAD.WIDE.U32 R40, R43, UR38, R40 ;  /* 0x000000262b287c25 */ /* 0x000fc8000f8e0028 */
[----:B------:R-:W1:Y:S01]  /*8180*/  @!P1 LDS.128 R36, [R101+0x1400] ;  /* 0x0014000065249984 */ /* 0x000e620000000c00 */
[----:B------:R-:W-:-:S04]  /*8190*/  IMAD R48, R48, UR38, RZ ;  /* 0x0000002630307c24 */ /* 0x000fc8000f8e02ff */
[----:B------:R-:W-:Y:S01]  /*81a0*/  IMAD R43, R43, UR39, R48 ;  /* 0x000000272b2b7c24 */ /* 0x000fe2000f8e0230 */
[----:B------:R-:W-:-:S03]  /*81b0*/  LEA R48, P4, R40, UR36, 0x1 ;  /* 0x0000002428307c11 */ /* 0x000fc6000f8808ff */
[----:B------:R-:W-:-:S05]  /*81c0*/  IMAD.IADD R41, R41, 0x1, R43 ;  /* 0x0000000129297824 */ /* 0x000fca00078e022b */
        /* <DEDUP_REMOVED lines=10> */
.L_x_1841:
[----:B------:R-:W-:Y:S05]  /*8270*/  BSYNC B0 ;  /* 0x0000000000007941 */ /* 0x000fea0003800000 */
.L_x_1840:
[----:B------:R-:W3:Y:S01]  /*8280*/  LDL.LU R37, [R1] ;  /* 0x0000000001257983 */ /* 0x000ee20000300800 */
[----:B------:R-:W-:Y:S01]  /*8290*/  VIADD R17, R17, 0x1 ;  /* 0x0000000111117836 */ /* 0x000fe20000000000 */
[----:B------:R-:W-:Y:S01]  /*82a0*/  ISETP.NE.AND P4, PT, R100, RZ, PT ;  /* 0x000000ff6400720c */ /* 0x000fe20003f85270 */
[----:B0-2---:R-:W-:Y:S01]  /*82b0*/  @!P0 VIADD R99, R99, 0x308c0 ;  /* 0x000308c063638836 */ /* 0x005fe20000000000 */
[----:B------:R-:W-:Y:S01]  /*82c0*/  @!PT LDS RZ, [RZ] ;  /* 0x00000000fffff984 */ /* 0x000fe20000000800 */
[----:B------:R-:W-:Y:S01]  /*82d0*/  @!PT LDS RZ, [RZ] ;  /* 0x00000000fffff984 */ /* 0x000fe20000000800 */
[----:B------:R-:W-:Y:S01]  /*82e0*/  @!PT LDS RZ, [RZ] ;  /* 0x00000000fffff984 */ /* 0x000fe20000000800 */
[----:B------:R-:W-:Y:S01]  /*82f0*/  @!PT LDS RZ, [RZ] ;  /* 0x00000000fffff984 */ /* 0x000fe20000000800 */
[----:B------:R0:W-:Y:S06]  /*8300*/  MEMBAR.ALL.CTA ;  /* 0x0000000000007992 */ /* 0x0001ec0000008000 */
[----:B0-----:R-:W0:Y:S02]  /*8310*/  FENCE.VIEW.ASYNC.S ;  /* 0x00000000000073c6 */ /* 0x001e240000000000 */
[----:B0-----:R0:W-:Y:S01]  /*8320*/  BAR.SYNC.DEFER_BLOCKING R104, 0x80 ;  /* 0x000200680000751d */ /* 0x0011e20000010000 */
[----:B------:R-:W-:-:S02]  /*8330*/  ISETP.NE.AND P1, PT, R17, 0x2, PT ;  /* 0x000000021100780c */ /* 0x000fc40003f25270 */
[----:B------:R-:W-:Y:S02]  /*8340*/  @!P0 PRMT R99, RZ, 0x654, R99 ;  /* 0x00000654ff638816 */ /* 0x000fe40000000063 */
[----:B------:R-:W-:Y:S02]  /*8350*/  SEL R36, RZ, 0x1, P1 ;  /* 0x00000001ff247807 */ /* 0x000fe40000800000 */
[----:B------:R-:W-:Y:S01]  /*8360*/  SEL R17, R17, RZ, P1 ;  /* 0x000000ff11117207 */ /* 0x000fe20000800000 */
[----:B------:R0:W-:Y:S01]  /*8370*/  @!P0 SYNCS.ARRIVE.TRANS64.RED.A1T0 RZ, [R99+URZ], RZ ;  /* 0x000000ff63ff89a7 */ /* 0x0001e2000810043f */
[----:B------:R-:W-:Y:S02]  /*8380*/  PLOP3.LUT P0, PT, PT, PT, PT, 0x8, 0x0 ;  /* 0x000000000000781c */ /* 0x000fe40003f0e170 */
[----:B---3--:R-:W-:-:S05]  /*8390*/  LOP3.LUT R37, R37, R36, RZ, 0x3c, !PT ;  /* 0x0000002425257212 */ /* 0x008fca00078e3cff */
[----:B------:R0:W-:Y:S01]  /*83a0*/  STL [R1], R37 ;  /* 0x0000002501007387 */ /* 0x0001e20000100800 */
[----:B------:R-:W-:Y:S05]  /*83b0*/  @P4 BRA `(.L_x_1842) ;  /* 0xffffffa400fc4947 */ /* 0x000fea000383ffff */
.L_x_1762:
[----:B------:R-:W2:Y:S01]  /*83c0*/  LDL R36, [R1+0x2c] ;  /* 0x00002c0001247983 */ /* 0x000ea20000100800 */
[----:B------:R-:W3:Y:S01]  /*83d0*/  LDC R0, c[0x0][0x448] ;  /* 0x00011200ff007b82 */ /* 0x000ee20000000800 */
[----:B------:R-:W-:Y:S01]  /*83e0*/  IADD3 R5, R221, 0x1, -R220 ;  /* 0x00000001dd057810 */ /* 0x000fe20007ffe8dc */
[----:B------:R-:W-:Y:S06]  /*83f0*/  BSSY B0, `(.L_x_1843) ;  /* 0x000000d000007945 */ /* 0x000fec0003800000 */
[----:B------:R-:W1:Y:S01]  /*8400*/  LDC.64 R6, c[0x0][0x9e0] ;  /* 0x00027800ff067b82 */ /* 0x000e620000000a00 */
[----:B---3--:R-:W-:-:S02]  /*8410*/  ISETP.NE.AND P1, PT, R0, 0x1, PT ;  /* 0x000000010000780c */ /* 0x008fc40003f25270 */
[----:B-1----:R-:W-:-:S11]  /*8420*/  ISETP.GE.AND P2, PT, R7, 0x1, PT ;  /* 0x000000010700780c */ /* 0x002fd60003f46270 */
[----:B------:R-:W1:Y:S08]  /*8430*/  @P1 LDC R3, c[0x0][0x44c] ;  /* 0x00011300ff031b82 */ /* 0x000e700000000800 */
[----:B------:R-:W3:Y:S01]  /*8440*/  @P1 LDC R2, c[0x0][0x450] ;  /* 0x00011400ff021b82 */ /* 0x000ee20000000800 */
[----:B--2---:R-:W-:-:S04]  /*8450*/  VIADD R0, R36, 0x7f ;  /* 0x0000007f24007836 */ /* 0x004fc80000000000 */
[----:B-1----:R-:W-:-:S05]  /*8460*/  @P1 IMAD.HI.U32 R3, R0, R3, RZ ;  /* 0x0000000300031227 */ /* 0x002fca00078e00ff */
[----:B---3--:R-:W-:-:S05]  /*8470*/  @P1 SHF.R.U32.HI R0, RZ, R2, R3 ;  /* 0x00000002ff001219 */ /* 0x008fca0000011603 */
[----:B------:R-:W-:Y:S01]  /*8480*/  IMAD.IADD R3, R5, 0x1, R0 ;  /* 0x0000000105037824 */ /* 0x000fe200078e0200 */
[----:B------:R-:W-:Y:S06]  /*8490*/  @P0 BRA `(.L_x_1844) ;  /* 0x0000000000080947 */ /* 0x000fec0003800000 */
[----:B------:R-:W1:Y:S02]  /*84a0*/  FENCE.VIEW.ASYNC.G ;  /* 0x00000000000073c6 */ /* 0x000e640000000100 */
[----:B-1----:R-:W-:Y:S06]  /*84b0*/  BAR.ARV 0xc, 0x180 ;  /* 0x0306000000007b1d */ /* 0x002fec0000002000 */
.L_x_1844:
[----:B------:R-:W-:Y:S05]  /*84c0*/  BSYNC B0 ;  /* 0x0000000000007941 */ /* 0x000fea0003800000 */
.L_x_1843:
[----:B------:R-:W-:Y:S01]  /*84d0*/  IADD3 R0, R3, R6, RZ ;  /* 0x0000000603007210 */ /* 0x000fe20007ffe0ff */
[----:B------:R-:W-:Y:S06]  /*84e0*/  @!P2 BRA `(.L_x_1845) ;  /* 0x000000000048a947 */ /* 0x000fec0003800000 */
[C---:B------:R-:W-:Y:S01]  /*84f0*/  ISETP.GT.AND P0, PT, R3.reuse, RZ, PT ;  /* 0x000000ff0300720c */ /* 0x040fe20003f04270 */
[----:B------:R-:W-:Y:S01]  /*8500*/  BSSY B0, `(.L_x_1846) ;  /* 0x000000e000007945 */ /* 0x000fe20003800000 */
[----:B------:R-:W-:-:S11]  /*8510*/  VIADD R2, R3, 0xffffffff ;  /* 0xffffffff03027836 */ /* 0x000fd60000000000 */
[----:B------:R-:W-:Y:S05]  /*8520*/  @P0 BRA `(.L_x_1847) ;  /* 0x00000000001c0947 */ /* 0x000fea0003800000 */
[----:B------:R-:W-:Y:S01]  /*8530*/  ISETP.NE.AND P0, PT, R7, 0x1, PT ;  /* 0x000000010700780c */ /* 0x000fe20003f05270 */
[----:B------:R-:W-:-:S12]  /*8540*/  IMAD.MOV R3, RZ, RZ, -R3 ;  /* 0x000000ffff037224 */ /* 0x000fd800078e0a03 */
[----:B------:R-:W1:Y:S02]  /*8550*/  @P0 LDC.64 R4, c[0x0][0x9e8] ;  /* 0x00027a00ff040b82 */ /* 0x000e640000000a00 */
[----:B-1----:R-:W-:-:S05]  /*8560*/  @P0 IMAD.HI.U32 R2, R3, R4, RZ ;  /* 0x0000000403020227 */ /* 0x002fca00078e00ff */
[----:B------:R-:W-:-:S04]  /*8570*/  @P0 SHF.R.U32.HI R3, RZ, R5, R2 ;  /* 0x00000005ff030219 */ /* 0x000fc80000011602 */
[----:B------:R-:W-:Y:S01]  /*8580*/  LOP3.LUT R2, RZ, R3, RZ, 0x33, !PT ;  /* 0x00000003ff027212 */ /* 0x000fe200078e33ff */
[----:B------:R-:W-:Y:S06]  /*8590*/  BRA `(.L_x_1848) ;  /* 0x0000000000107947 */ /* 0x000fec0003800000 */
.L_x_1847:
[----:B------:R-:W-:-:S13]  /*85a0*/  ISETP.NE.AND P0, PT, R7, 0x1, PT ;  /* 0x000000010700780c */ /* 0x000fda0003f05270 */
[----:B------:R-:W1:Y:S02]  /*85b0*/  @P0 LDC.64 R4, c[0x0][0x9e8] ;  /* 0x00027a00ff040b82 */ /* 0x000e640000000a00 */
[----:B-1----:R-:W-:-:S05]  /*85c0*/  @P0 IMAD.HI.U32 R4, R2, R4, RZ ;  /* 0x0000000402040227 */ /* 0x002fca00078e00ff */
[----:B------:R-:W-:-:S07]  /*85d0*/  @P0 SHF.R.U32.HI R2, RZ, R5, R4 ;  /* 0x00000005ff020219 */ /* 0x000fce0000011604 */
.L_x_1848:
[----:B------:R-:W-:Y:S05]  /*85e0*/  BSYNC B0 ;  /* 0x0000000000007941 */ /* 0x000fea0003800000 */
.L_x_1846:
[----:B------:R-:W-:-:S05]  /*85f0*/  IMAD R3, R2, R7, R7 ;  /* 0x0000000702037224 */ /* 0x000fca00078e0207 */
[----:B------:R-:W-:-:S07]  /*8600*/  VIMNMX R0, R0, R3, PT ;  /* 0x0000000300007248 */ /* 0x000fce0003fe0100 */
.L_x_1845:
[----:B------:R-:W1:Y:S01]  /*8610*/  @P1 LDC R2, c[0x0][0x44c] ;  /* 0x00011300ff021b82 */ /* 0x000e620000000800 */
[----:B------:R-:W-:Y:S01]  /*8620*/  VIADD R0, R0, 0x3f ;  /* 0x0000003f00007836 */ /* 0x000fe20000000000 */
[----:B------:R-:W-:Y:S01]  /*8630*/  ULDC UR4, c[0x0][0x9dc] ;  /* 0x0002770000047ab9 */ /* 0x000fe20000000800 */
[----:B------:R-:W-:-:S03]  /*8640*/  IMAD.MOV.U32 R5, RZ, RZ, R36 ;  /* 0x000000ffff057224 */ /* 0x000fc600078e0024 */
[----:B------:R-:W-:Y:S02]  /*8650*/  SHF.R.S32.HI R3, RZ, 0x1f, R0 ;  /* 0x0000001fff037819 */ /* 0x000fe40000011400 */
[----:B------:R-:W2:Y:S02]  /*8660*/  @P1 LDC R9, c[0x0][0x450] ;  /* 0x00011400ff091b82 */ /* 0x000ea40000000800 */
[----:B------:R-:W-:-:S04]  /*8670*/  LEA.HI R3, R3, R0, RZ, 0x6 ;  /* 0x0000000003037211 */ /* 0x000fc800078f30ff */
[----:B------:R-:W-:-:S04]  /*8680*/  SHF.R.S32.HI R0, RZ, 0x6, R3 ;  /* 0x00000006ff007819 */ /* 0x000fc80000011403 */
[----:B------:R-:W-:Y:S01]  /*8690*/  VIMNMX R103, R103, R0, PT ;  /* 0x0000000067677248 */ /* 0x000fe20003fe0100 */
[----:B-1----:R-:W-:-:S05]  /*86a0*/  @P1 IMAD.HI.U32 R2, R36, R2, RZ ;  /* 0x0000000224021227 */ /* 0x002fca00078e00ff */
[----:B--2---:R-:W-:-:S05]  /*86b0*/  @P1 SHF.R.U32.HI R5, RZ, R9, R2 ;  /* 0x00000009ff051219 */ /* 0x004fca0000011602 */
[----:B------:R-:W-:-:S05]  /*86c0*/  IMAD.IADD R2, R106, 0x1, R5 ;  /* 0x000000016a027824 */ /* 0x000fca00078e0205 */
[----:B------:R-:W-:Y:S01]  /*86d0*/  IADD3 R0, R2, -UR4, RZ ;  /* 0x8000000402007c10 */ /* 0x000fe2000fffe0ff */
[----:B------:R-:W-:Y:S06]  /*86e0*/  @!P2 BRA `(.L_x_1849) ;  /* 0x000000000044a947 */ /* 0x000fec0003800000 */
[----:B------:R-:W-:Y:S01]  /*86f0*/  ISETP.GT.AND P0, PT, R2, -0x1, PT ;  /* 0xffffffff0200780c */ /* 0x000fe20003f04270 */
[----:B------:R-:W-:-:S12]  /*8700*/  BSSY B0, `(.L_x_1850) ;  /* 0x000000d000007945 */ /* 0x000fd80003800000 */
[----:B------:R-:W-:Y:S05]  /*8710*/  @P0 BRA `(.L_x_1851) ;  /* 0x00000000001c0947 */ /* 0x000fea0003800000 */
[----:B------:R-:W-:Y:S02]  /*8720*/  ISETP.NE.AND P0, PT, R7, 0x1, PT ;  /* 0x000000010700780c */ /* 0x000fe40003f05270 */
[----:B------:R-:W-:-:S11]  /*8730*/  LOP3.LUT R3, RZ, R2, RZ, 0x33, !PT ;  /* 0x00000002ff037212 */ /* 0x000fd600078e33ff */
[----:B------:R-:W1:Y:S02]  /*8740*/  @P0 LDC.64 R4, c[0x0][0x9e8] ;  /* 0x00027a00ff040b82 */ /* 0x000e640000000a00 */
[----:B-1----:R-:W-:-:S05]  /*8750*/  @P0 IMAD.HI.U32 R2, R3, R4, RZ ;  /* 0x0000000403020227 */ /* 0x002fca00078e00ff */
[----:B------:R-:W-:-:S04]  /*8760*/  @P0 SHF.R.U32.HI R3, RZ, R5, R2 ;  /* 0x00000005ff030219 */ /* 0x000fc80000011602 */
[----:B------:R-:W-:Y:S01]  /*8770*/  LOP3.LUT R2, RZ, R3, RZ, 0x33, !PT ;  /* 0x00000003ff027212 */ /* 0x000fe200078e33ff */
[----:B------:R-:W-:Y:S06]  /*8780*/  BRA `(.L_x_1852) ;  /* 0x0000000000107947 */ /* 0x000fec0003800000 */
.L_x_1851:
[----:B------:R-:W-:-:S13]  /*8790*/  ISETP.NE.AND P0, PT, R7, 0x1, PT ;  /* 0x000000010700780c */ /* 0x000fda0003f05270 */
[----:B------:R-:W1:Y:S02]  /*87a0*/  @P0 LDC.64 R4, c[0x0][0x9e8] ;  /* 0x00027a00ff040b82 */ /* 0x000e640000000a00 */
[----:B-1----:R-:W-:-:S05]  /*87b0*/  @P0 IMAD.HI.U32 R4, R2, R4, RZ ;  /* 0x0000000402040227 */ /* 0x002fca00078e00ff */
[----:B------:R-:W-:-:S07]  /*87c0*/  @P0 SHF.R.U32.HI R2, RZ, R5, R4 ;  /* 0x00000005ff020219 */ /* 0x000fce0000011604 */
.L_x_1852:
[----:B------:R-:W-:Y:S05]  /*87d0*/  BSYNC B0 ;  /* 0x0000000000007941 */ /* 0x000fea0003800000 */
.L_x_1850:
[----:B------:R-:W-:-:S05]  /*87e0*/  IMAD R3, R2, R7, RZ ;  /* 0x0000000702037224 */ /* 0x000fca00078e02ff */
[----:B------:R-:W-:-:S07]  /*87f0*/  VIMNMX R0, R0, R3, !PT ;  /* 0x0000000300007248 */ /* 0x000fce0007fe0100 */
.L_x_1849:
[----:B------:R-:W-:Y:S02]  /*8800*/  SHF.R.S32.HI R3, RZ, 0x1f, R0 ;  /* 0x0000001fff037819 */ /* 0x000fe40000011400 */
[----:B------:R-:W-:Y:S02]  /*8810*/  CS2R R150, SRZ ;  /* 0x0000000000967805 */ /* 0x000fe4000001ff00 */
[----:B------:R-:W-:Y:S02]  /*8820*/  PLOP3.LUT P0, PT, PT, PT, PT, 0x80, 0x0 ;  /* 0x000000000000781c */ /* 0x000fe40003f0f070 */
[----:B------:R-:W-:Y:S02]  /*8830*/  CS2R R148, SRZ ;  /* 0x0000000000947805 */ /* 0x000fe4000001ff00 */
[----:B------:R-:W-:Y:S01]  /*8840*/  LEA.HI R6, R3, R0, RZ, 0x6 ;  /* 0x0000000003067211 */ /* 0x000fe200078f30ff */
[----:B------:R-:W-:Y:S01]  /*8850*/  IMAD.MOV.U32 R0, RZ, RZ, RZ ;  /* 0x000000ffff007224 */ /* 0x000fe200078e00ff */
[----:B------:R-:W-:-:S02]  /*8860*/  CS2R R146, SRZ ;  /* 0x0000000000927805 */ /* 0x000fc4000001ff00 */
[----:B------:R-:W-:Y:S02]  /*8870*/  CS2R R144, SRZ ;  /* 0x0000000000907805 */ /* 0x000fe4000001ff00 */
[----:B------:R-:W-:Y:S02]  /*8880*/  SHF.R.S32.HI R6, RZ, 0x6, R6 ;  /* 0x00000006ff067819 */ /* 0x000fe40000011406 */
[----:B------:R-:W-:Y:S02]  /*8890*/  CS2R R142, SRZ ;  /* 0x00000000008e7805 */ /* 0x000fe4000001ff00 */
[----:B------:R-:W-:Y:S02]  /*88a0*/  CS2R R140, SRZ ;  /* 0x00000000008c7805 */ /* 0x000fe4000001ff00 */
[----:B------:R-:W-:Y:S02]  /*88b0*/  CS2R R138, SRZ ;  /* 0x00000000008a7805 */ /* 0x000fe4000001ff00 */
[----:B------:R-:W-:-:S02]  /*88c0*/  VIMNMX R14, RZ, R6, !PT ;  /* 0x00000006ff0e7248 */ /* 0x000fc40007fe0100 */
[----:B------:R-:W-:Y:S02]  /*88d0*/  CS2R R136, SRZ ;  /* 0x0000000000887805 */ /* 0x000fe4000001ff00 */
[----:B------:R-:W-:Y:S02]  /*88e0*/  CS2R R124, SRZ ;  /* 0x00000000007c7805 */ /* 0x000fe4000001ff00 */
[----:B------:R-:W-:Y:S02]  /*88f0*/  CS2R R120, SRZ ;  /* 0x0000000000787805 */ /* 0x000fe4000001ff00 */
[----:B------:R-:W-:Y:S01]  /*8900*/  ISETP.GT.AND P1, PT, R103, R14, PT ;  /* 0x0000000e6700720c */ /* 0x000fe20003f24270 */
[----:B------:R1:W-:Y:S01]  /*8910*/  STL [R1+0x4c], R14 ;  /* 0x00004c0e01007387 */ /* 0x0003e20000100800 */
[----:B------:R-:W-:Y:S02]  /*8920*/  CS2R R132, SRZ ;  /* 0x0000000000847805 */ /* 0x000fe4000001ff00 */
[----:B------:R-:W-:-:S02]  /*8930*/  CS2R R116, SRZ ;  /* 0x0000000000747805 */ /* 0x000fc4000001ff00 */
[----:B------:R-:W-:Y:S02]  /*8940*/  CS2R R112, SRZ ;  /* 0x0000000000707805 */ /* 0x000fe4000001ff00 */
[----:B------:R-:W-:Y:S01]  /*8950*/  CS2R R128, SRZ ;  /* 0x0000000000807805 */ /* 0x000fe2000001ff00 */
[----:B------:R-:W-:Y:S01]  /*8960*/  IMAD.MOV.U32 R170, RZ, RZ, RZ ;  /* 0x000000ffffaa7224 */ /* 0x000fe200078e00ff */
[----:B------:R-:W-:Y:S02]  /*8970*/  CS2R R108, SRZ ;  /* 0x00000000006c7805 */ /* 0x000fe4000001ff00 */
[----:B0-----:R-:W-:Y:S02]  /*8980*/  CS2R R104, SRZ ;  /* 0x0000000000687805 */ /* 0x001fe4000001ff00 */
        /* <DEDUP_REMOVED lines=18> */
[----:B----4-:R-:W-:Y:S02]  /*8ab0*/  CS2R R46, SRZ ;  /* 0x00000000002e7805 */ /* 0x010fe4000001ff00 */
        /* <DEDUP_REMOVED lines=28> */
[----:B------:R-:W-:Y:S02]  /*8c80*/  CS2R R28, SRZ ;  /* 0x00000000001c7805 */ /* 0x000fe4000001ff00 */
[----:B------:R-:W-:Y:S01]  /*8c90*/  CS2R R24, SRZ ;  /* 0x0000000000187805 */ /* 0x000fe2000001ff00 */
[----:B-1----:R-:W-:Y:S06]  /*8ca0*/  @!P1 BRA `(.L_x_1853) ;  /* 0x0000015000e49947 */ /* 0x002fec0003800000 */
[----:B------:R-:W2:Y:S01]  /*8cb0*/  LDL R14, [R1+0xa8] ;  /* 0x0000a800010e7983 */ /* 0x000ea20000100800 */
[----:B------:R-:W-:Y:S03]  /*8cc0*/  BSSY B6, `(.L_x_1854) ;  /* 0x000001c000067945 */ /* 0x000fe60003800000 */
[----:B--2---:R-:W0:Y:S02]  /*8cd0*/  SHFL.IDX PT, R0, R14, RZ, 0x1f ;  /* 0x00001fff0e007589 */ /* 0x004e2400000e0000 */
[----:B0-----:R-:W-:-:S04]  /*8ce0*/  LEA.HI R2, R0, R0, RZ, 0x1 ;  /* 0x0000000000027211 */ /* 0x001fc800078f08ff */
[----:B------:R-:W-:Y:S01]  /*8cf0*/  LOP3.LUT R3, R2, 0x1e, RZ, 0xc0, !PT ;  /* 0x0000001e02037812 */ /* 0x000fe200078ec0ff */
[----:B------:R-:W-:-:S03]  /*8d00*/  VIADD R2, R16, 0x10400 ;  /* 0x0001040010027836 */ /* 0x000fc60000000000 */
[----:B------:R-:W-:Y:S02]  /*8d10*/  IADD3 R3, R0, -R3, RZ ;  /* 0x8000000300037210 */ /* 0x000fe40007ffe0ff */
[----:B------:R-:W-:-:S03]  /*8d20*/  LOP3.LUT P0, RZ, R2, 0x3ff, RZ, 0xc0, !PT ;  /* 0x000003ff02ff7812 */ /* 0x000fc6000780c0ff */
[----:B------:R-:W-:Y:S01]  /*8d30*/  IMAD R3, R3, 0x2000, R2 ;  /* 0x0000200003037824 */ /* 0x000fe200078e0202 */
[----:B------:R-:W-:-:S04]  /*8d40*/  P2R R24, PR, RZ, 0x1 ;  /* 0x00000001ff187803 */ /* 0x000fc80000000000 */
[----:B------:R-:W-:-:S04]  /*8d50*/  SHF.R.U32.HI R2, RZ, 0x4, R3 ;  /* 0x00000004ff027819 */ /* 0x000fc80000011603 */
[----:B------:R-:W-:Y:S01]  /*8d60*/  LOP3.LUT R2, R2, 0x3fff, RZ, 0xc0, !PT ;  /* 0x00003fff02027812 */ /* 0x000fe200078ec0ff */
[----:B------:R-:W-:Y:S06]  /*8d70*/  @!P0 BRA `(.L_x_1855) ;  /* 0x0000000000408947 */ /* 0x000fec0003800000 */
        /* <DEDUP_REMOVED lines=16> */
.L_x_1855:
[----:B------:R-:W-:Y:S05]  /*8e80*/  BSYNC B6 ;  /* 0x0000000000067941 */ /* 0x000fea0003800000 */
.L_x_1854:
[----:B------:R-:W-:Y:S02]  /*8e90*/  ULDC UR4, c[0x0][0x3f4] ;  /* 0x0000fd0000047ab9 */ /* 0x000fe40000000800 */
[----:B------:R-:W-:-:S13]  /*8ea0*/  ISETP.LT.AND P0, PT, RZ, UR4, PT ;  /* 0x00000004ff007c0c */ /* 0x000fda000bf01270 */
[----:B------:R-:W-:Y:S05]  /*8eb0*/  @P0 BRA `(.L_x_1856) ;  /* 0x0000000000400947 */ /* 0x000fea0003800000 */
[----:B------:R-:W2:Y:S02]  /*8ec0*/  LDL R20, [R1+0x64] ;  /* 0x0000640001147983 */ /* 0x000ea40000100800 */
[----:B--2---:R-:W-:-:S04]  /*8ed0*/  LEA.HI R0, R20, R20, RZ, 0x1 ;  /* 0x0000001414007211 */ /* 0x004fc800078f08ff */
[----:B------:R-:W-:-:S05]  /*8ee0*/  LOP3.LUT R0, R0, 0xfffffffe, RZ, 0xc0, !PT ;  /* 0xfffffffe00007812 */ /* 0x000fca00078ec0ff */
[----:B------:R-:W-:-:S05]  /*8ef0*/  IMAD.IADD R0, R20, 0x1, -R0 ;  /* 0x0000000114007824 */ /* 0x000fca00078e0a00 */
[----:B------:R-:W-:-:S04]  /*8f00*/  SHF.L.U32 R3, R0, 0x1f, RZ ;  /* 0x0000001f00037819 */ /* 0x000fc800000006ff */
[----:B------:R0:W1:Y:S03]  /*8f10*/  SYNCS.PHASECHK.TRANS64.TRYWAIT P0, [R16+URZ+0x30800], R3 ;  /* 0x03080003100075a7 */ /* 0x000066000800017f */
[----:B-1----:R-:W-:Y:S05]  /*8f20*/  @!P0 NANOSLEEP.SYNCS 0x989680 ;  /* 0x009896800000895d */ /* 0x002fea0003900000 */
[----:B------:R-:W1:Y:S01]  /*8f30*/  @!P0 SYNCS.PHASECHK.TRANS64 P0, [R16+URZ+0x30800], R3 ;  /* 0x03080003100085a7 */ /* 0x000e62000800007f */
[----:B------:R-:W-:Y:S04]  /*8f40*/  BSSY B0, `(.L_x_1857) ;  /* 0x0000006000007945 */ /* 0x000fe80003800000 */
[----:B-1----:R-:W-:Y:S05]  /*8f50*/  @P0 BRA `(.L_x_1858) ;  /* 0x0000000000100947 */ /* 0x002fea0003800000 */
.L_x_1859:
[----:B-1----:R1:W2:Y:S02]  /*8f60*/  SYNCS.PHASECHK.TRANS64.TRYWAIT P0, [R16+URZ+0x30800], R3 ;  /* 0x03080003100075a7 */ /* 0x0022a4000800017f */
[----:B--2---:R-:W-:Y:S05]  /*8f70*/  @!P0 NANOSLEEP.SYNCS 0x989680 ;  /* 0x009896800000895d */ /* 0x004fea0003900000 */
[----:B------:R-:W2:Y:S02]  /*8f80*/  @!P0 SYNCS.PHASECHK.TRANS64 P0, [R16+URZ+0x30800], R3 ;  /* 0x03080003100085a7 */ /* 0x000ea4000800007f */
[----:B--2---:R-:W-:Y:S05]  /*8f90*/  @!P0 BRA `(.L_x_1859) ;  /* 0xfffffffc00f08947 */ /* 0x004fea000383ffff */
.L_x_1858:
[----:B------:R-:W-:Y:S05]  /*8fa0*/  BSYNC B0 ;  /* 0x0000000000007941 */ /* 0x000fea0003800000 */
.L_x_1857:
[----:B------:R-:W-:Y:S05]  /*8fb0*/  BRA `(.L_x_1860) ;  /* 0x0000009000fc7947 */ /* 0x000fea0003800000 */
.L_x_1856:
[----:B------:R-:W-:Y:S01]  /*8fc0*/  ISETP.NE.AND P0, PT, R24, RZ, PT ;  /* 0x000000ff1800720c */ /* 0x000fe20003f05270 */
[----:B------:R-:W-:Y:S01]  /*8fd0*/  ULDC.64 UR4, c[0x0][0x3f8] ;  /* 0x0000fe0000047ab9 */ /* 0x000fe20000000a00 */
[----:B-----5:R-:W-:Y:S01]  /*8fe0*/  SHF.R.S32.HI R0, RZ, 0x1f, R23 ;  /* 0x0000001fff007819 */ /* 0x020fe20000011417 */
[----:B------:R-:W-:Y:S01]  /*8ff0*/  ULDC.64 UR6, c[0x0][0x408] ;  /* 0x0001020000067ab9 */ /* 0x000fe20000000a00 */
[----:B------:R-:W-:Y:S01]  /*9000*/  IMAD.WIDE.U32 R24, R23, UR4, RZ ;  /* 0x0000000417187c25 */ /* 0x000fe2000f8e00ff */
[----:B------:R-:W-:Y:S03]  /*9010*/  BSSY B6, `(.L_x_1861) ;  /* 0x0000019000067945 */ /* 0x000fe60003800000 */
[C---:B------:R-:W-:Y:S02]  /*9020*/  IMAD R4, R0.reuse, UR4, RZ ;  /* 0x0000000400047c24 */ /* 0x040fe4000f8e02ff */
[----:B------:R-:W-:-:S02]  /*9030*/  IMAD R0, R0, UR6, RZ ;  /* 0x0000000600007c24 */ /* 0x000fc4000f8e02ff */
[C---:B------:R-:W-:Y:S02]  /*9040*/  IMAD R3, R23.reuse, UR5, R4 ;  /* 0x0000000517037c24 */ /* 0x040fe4000f8e0204 */
[C---:B------:R-:W-:Y:S02]  /*9050*/  IMAD R29, R23.reuse, UR7, R0 ;  /* 0x00000007171d7c24 */ /* 0x040fe4000f8e0200 */
[----:B------:R-:W-:Y:S01]  /*9060*/  IMAD.WIDE.U32 R26, R23, UR6, RZ ;  /* 0x00000006171a7c25 */ /* 0x000fe2000f8e00ff */
[----:B------:R-:W-:-:S03]  /*9070*/  IADD3 R23, R3, R25, RZ ;  /* 0x0000001903177210 */ /* 0x000fc60007ffe0ff */
[----:B------:R-:W-:Y:S01]  /*9080*/  IMAD.IADD R29, R29, 0x1, R27 ;  /* 0x000000011d1d7824 */ /* 0x000fe200078e021b */
        /* <DEDUP_REMOVED lines=17> */
.L_x_1862:
[----:B------:R-:W-:Y:S05]  /*91a0*/  BSYNC B6 ;  /* 0x0000000000067941 */ /* 0x000fea0003800000 */
.L_x_1861:
[----:B------:R-:W2:Y:S01]  /*91b0*/  LDL R114, [R1+0x2c] ;  /* 0x00002c0001727983 */ /* 0x000ea20000100800 */
[----:B------:R-:W-:-:S03]  /*91c0*/  ULDC.U8 UR4, c[0x0][0x410] ;  /* 0x0001040000047ab9 */ /* 0x000fc60000000000 */
[----:B------:R-:W3:Y:S01]  /*91d0*/  LDL R20, [R1+0x54] ;  /* 0x0000540001147983 */ /* 0x000ee20000100800 */
[----:B------:R-:W-:Y:S01]  /*91e0*/  ISETP.NE.AND P0, PT, RZ, UR4, PT ;  /* 0x00000004ff007c0c */ /* 0x000fe2000bf05270 */
[----:B------:R-:W-:Y:S01]  /*91f0*/  BSSY B0, `(.L_x_1863) ;  /* 0x0000913000007945 */ /* 0x000fe20003800000 */
[----:B--2---:R-:W-:-:S05]  /*9200*/  IMAD.IADD R10, R218, 0x1, R114 ;  /* 0x00000001da0a7824 */ /* 0x004fca00078e0272 */
[----:B---3--:R-:W-:-:S06]  /*9210*/  LEA R3, R20, R10, 0x5 ;  /* 0x0000000a14037211 */ /* 0x008fcc00078e28ff */
[----:B------:R-:W-:Y:S05]  /*9220*/  @!P0 BRA `(.L_x_1864) ;  /* 0x0000004400e48947 */ /* 0x000fea0003800000 */
[----:B------:R-:W0:Y:S01]  /*9230*/  LDC R93, c[0x0][0x448] ;  /* 0x00011200ff5d7b82 */ /* 0x000e220000000800 */
[----:B------:R-:W-:Y:S01]  /*9240*/  ULDC.64 UR4, c[0x0][0x3f8] ;  /* 0x0000fe0000047ab9 */ /* 0x000fe20000000a00 */
[----:B------:R-:W-:Y:S01]  /*9250*/  ULDC.64 UR6, c[0x0][0x408] ;  /* 0x0001020000067ab9 */ /* 0x000fe20000000a00 */
[----:B------:R-:W-:Y:S01]  /*9260*/  IMAD.MOV.U32 R6, RZ, RZ, R24 ;  /* 0x000000ffff067224 */ /* 0x000fe200078e0018 */
[----:B------:R-:W-:Y:S01]  /*9270*/  SHF.R.S32.HI R79, RZ, 0x1f, R234 ;  /* 0x0000001fff4f7819 */ /* 0x000fe200000114ea */
[----:B------:R-:W-:Y:S02]  /*9280*/  IMAD.MOV.U32 R7, RZ, RZ, R23 ;  /* 0x000000ffff077224 */ /* 0x000fe400078e0017 */
[----:B------:R-:W-:Y:S01]  /*9290*/  IMAD.MOV.U32 R4, RZ, RZ, R26 ;  /* 0x000000ffff047224 */ /* 0x000fe200078e001a */
[----:B0-----:R-:W-:-:S13]  /*92a0*/  ISETP.NE.AND P0, PT, R93, 0x1, PT ;  /* 0x000000015d00780c */ /* 0x001fda0003f05270 */
[----:B------:R-:W0:Y:S08]  /*92b0*/  @P0 LDC R0, c[0x0][0x44c] ;  /* 0x00011300ff000b82 */ /* 0x000e300000000800 */
[----:B------:R-:W1:Y:S01]  /*92c0*/  @P0 LDC R5, c[0x0][0x450] ;  /* 0x00011400ff050b82 */ /* 0x000e620000000800 */
[----:B0-----:R-:W-:-:S05]  /*92d0*/  @P0 IMAD.HI.U32 R0, R3, R0, RZ ;  /* 0x0000000003000227 */ /* 0x001fca00078e00ff */
[----:B-1----:R-:W-:Y:S01]  /*92e0*/  @P0 SHF.R.U32.HI R3, RZ, R5, R0 ;  /* 0x00000005ff030219 */ /* 0x002fe20000011600 */
[----:B------:R-:W-:-:S03]  /*92f0*/  IMAD.MOV.U32 R5, RZ, RZ, R29 ;  /* 0x000000ffff057224 */ /* 0x000fc600078e001d */
[----:B------:R-:W-:Y:S01]  /*9300*/  SHF.R.S32.HI R0, RZ, 0x1f, R3 ;  /* 0x0000001fff007819 */ /* 0x000fe20000011403 */
[----:B------:R-:W-:-:S04]  /*9310*/  IMAD.WIDE.U32 R6, R3, UR4, R6 ;  /* 0x0000000403067c25 */ /* 0x000fc8000f8e0006 */
[C---:B------:R-:W-:Y:S02]  /*9320*/  IMAD R8, R0.reuse, UR4, RZ ;  /* 0x0000000400087c24 */ /* 0x040fe4000f8e02ff */
[----:B------:R-:W-:Y:S02]  /*9330*/  IMAD R0, R0, UR6, RZ ;  /* 0x0000000600007c24 */ /* 0x000fe4000f8e02ff */
[C---:B------:R-:W-:Y:S01]  /*9340*/  IMAD R9, R3.reuse, UR5, R8 ;  /* 0x0000000503097c24 */ /* 0x040fe2000f8e0208 */
[----:B------:R-:W-:Y:S01]  /*9350*/  ULDC.64 UR4, c[0x0][0x3e8] ;  /* 0x0000fa0000047ab9 */ /* 0x000fe20000000a00 */
[----:B------:R-:W-:-:S04]  /*9360*/  IMAD.WIDE.U32 R4, R3, UR6, R4 ;  /* 0x0000000603047c25 */ /* 0x000fc8000f8e0004 */
[----:B------:R-:W-:Y:S01]  /*9370*/  IMAD R11, R3, UR7, R0 ;  /* 0x00000007030b7c24 */ /* 0x000fe2000f8e0200 */
[----:B------:R-:W-:Y:S01]  /*9380*/  ULDC.64 UR6, c[0x0][0x400] ;  /* 0x0001000000067ab9 */ /* 0x000fe20000000a00 */
[----:B------:R-:W-:Y:S01]  /*9390*/  IMAD.IADD R9, R7, 0x1, R9 ;  /* 0x0000000107097824 */ /* 0x000fe200078e0209 */
[----:B------:R-:W-:Y:S01]  /*93a0*/  LEA R3, P0, R6, UR4, 0x1 ;  /* 0x0000000406037c11 */ /* 0x000fe2000f8008ff */
[----:B------:R-:W-:Y:S01]  /*93b0*/  UMOV UR4, 0xffffffff ;  /* 0xffffffff00047882 */ /* 0x000fe20000000000 */
[----:B------:R-:W-:Y:S02]  /*93c0*/  LEA R0, P1, R4, UR6, 0x1 ;  /* 0x0000000604007c11 */ /* 0x000fe4000f8208ff */
[----:B------:R-:W-:Y:S02]  /*93d0*/  IADD3 R7, R5, R11, RZ ;  /* 0x0000000b05077210 */ /* 0x000fe40007ffe0ff */
[----:B------:R-:W-:Y:S02]  /*93e0*/  LEA.HI.X R6, R6, UR5, R9, 0x1, P0 ;  /* 0x0000000506067c11 */ /* 0x000fe400080f0c09 */
[----:B------:R-:W-:Y:S01]  /*93f0*/  LEA.HI.X R7, R4, UR7, R7, 0x1, P1 ;  /* 0x0000000704077c11 */ /* 0x000fe200088f0c07 */
[----:B------:R-:W-:Y:S06]  /*9400*/  BRA.DIV UR4, `(.L_x_1865) ;  /* 0x0000020e04e07947 */ /* 0x000fec000b800000 */
[----:B------:R0:W1:Y:S04]  /*9410*/  SHFL.IDX PT, R5, R6, RZ, 0x181f ;  /* 0x00181fff06057589 */ /* 0x00006800000e0000 */
[----:B------:R0:W2:Y:S04]  /*9420*/  SHFL.IDX PT, R4, R3, RZ, 0x181f ;  /* 0x00181fff03047589 */ /* 0x0000a800000e0000 */
[----:B------:R0:W3:Y:S04]  /*9430*/  SHFL.IDX PT, R9, R7, RZ, 0x181f ;  /* 0x00181fff07097589 */ /* 0x0000e800000e0000 */
[----:B------:R0:W4:Y:S02]  /*9440*/  SHFL.IDX PT, R14, R0, RZ, 0x181f ;  /* 0x00181fff000e7589 */ /* 0x00012400000e0000 */
.L_x_2246:
[----:B------:R-:W-:Y:S01]  /*9450*/  IMAD R93, R220, R93, RZ ;  /* 0x0000005ddc5d7224 */ /* 0x000fe200078e02ff */
        /* <DEDUP_REMOVED lines=9> */
[----:B------:R-:W-:-:S03]  /*94f0*/  CS2R R74, SRZ ;  /* 0x00000000004a7805 */ /* 0x000fc6000001ff00 */
[----:B------:R-:W-:Y:S05]  /*9500*/  @P0 BRA `(.L_x_1867) ;  /* 0x0000000000b00947 */ /* 0x000fea0003800000 */
[----:B------:R-:W3:Y:S01]  /*9510*/  LDL R8, [R1+0x78] ;  /* 0x0000780001087983 */ /* 0x000ee20000100800 */
[----:B------:R-:W-:-:S03]  /*9520*/  ULDC UR4, c[0x0][0x3f4] ;  /* 0x0000fd0000047ab9 */ /* 0x000fc60000000800 */
[----:B------:R-:W3:Y:S01]  /*9530*/  LDL R11, [R1+0x74] ;  /* 0x00007400010b7983 */ /* 0x000ee20000100800 */
[----:B------:R-:W-:Y:S02]  /*9540*/  ISETP.GE.AND P2, PT, R234, UR4, PT ;  /* 0x00000004ea007c0c */ /* 0x000fe4000bf46270 */
[----:B------:R-:W-:Y:S02]  /*9550*/  CS2R R76, SRZ ;  /* 0x00000000004c7805 */ /* 0x000fe4000001ff00 */
[----:B------:R-:W-:Y:S02]  /*9560*/  ISETP.GE.AND P1, PT, R235, UR4, PT ;  /* 0x00000004eb007c0c */ /* 0x000fe4000bf26270 */
[----:B------:R-:W-:Y:S02]  /*9570*/  CS2R R74, SRZ ;  /* 0x00000000004a7805 */ /* 0x000fe4000001ff00 */
[----:B------:R-:W-:Y:S02]  /*9580*/  ISETP.GE.AND P0, PT, R237, UR4, PT ;  /* 0x00000004ed007c0c */ /* 0x000fe4000bf06270 */
[----:B------:R-:W-:-:S03]  /*9590*/  ISETP.GE.AND P3, PT, R200, UR4, PT ;  /* 0x00000004c8007c0c */ /* 0x000fc6000bf66270 */
[C---:B------:R-:W-:Y:S01]  /*95a0*/  @!P2 IMAD.SHL.U32 R27, R234.reuse, 0x2, RZ ;  /* 0x00000002ea1ba824 */ /* 0x040fe200078e00ff */
[----:B------:R-:W-:-:S03]  /*95b0*/  @!P2 SHF.L.U64.HI R34, R234, 0x1, R79 ;  /* 0x00000001ea22a819 */ /* 0x000fc6000001024f */
[----:B------:R-:W-:-:S04]  /*95c0*/  @!P1 IMAD.SHL.U32 R31, R235, 0x2, RZ ;  /* 0x00000002eb1f9824 */ /* 0x000fc800078e00ff */
[----:B------:R-:W-:Y:S01]  /*95d0*/  @!P0 IMAD.SHL.U32 R15, R237, 0x2, RZ ;  /* 0x00000002ed0f8824 */ /* 0x000fe200078e00ff */
[----:B--2---:R-:W-:Y:S01]  /*95e0*/  @!P2 IADD3 R24, P4, R4, R27, RZ ;  /* 0x0000001b0418a210 */ /* 0x004fe20007f9e0ff */
[----:B-1----:R-:W-:Y:S01]  /*95f0*/  @!P3 IMAD.WIDE R12, R200, 0x2, R4 ;  /* 0x00000002c80cb825 */ /* 0x002fe200078e0204 */
[----:B------:R-:W-:Y:S02]  /*9600*/  @!P1 IADD3 R28, P5, R4, R31, RZ ;  /* 0x0000001f041c9210 */ /* 0x000fe40007fbe0ff */
[C---:B----4-:R-:W-:Y:S01]  /*9610*/  @!P2 IADD3 R26, P6, R14.reuse, R27, RZ ;  /* 0x0000001b0e1aa210 */ /* 0x050fe20007fde0ff */
[----:B------:R-:W-:Y:S01]  /*9620*/  @!P2 IMAD.X R25, R5, 0x1, R34, P4 ;  /* 0x000000010519a824 */ /* 0x000fe200020e0622 */
[----:B------:R-:W-:Y:S02]  /*9630*/  @!P1 IADD3 R30, P4, R14, R31, RZ ;  /* 0x0000001f0e1e9210 */ /* 0x000fe40007f9e0ff */
[----:B------:R-:W-:Y:S02]  /*9640*/  CS2R R72, SRZ ;  /* 0x0000000000487805 */ /* 0x000fe4000001ff00 */
[----:B---3--:R-:W-:-:S02]  /*9650*/  @!P2 IADD3.X R27, R9, R34, RZ, P6, !PT ;  /* 0x00000022091ba210 */ /* 0x008fc400037fe4ff */
[----:B------:R-:W-:Y:S02]  /*9660*/  CS2R R70, SRZ ;  /* 0x0000000000467805 */ /* 0x000fe4000001ff00 */
[----:B------:R-:W-:Y:S02]  /*9670*/  @!P0 IADD3 R4, P6, R4, R15, RZ ;  /* 0x0000000f04048210 */ /* 0x000fe40007fde0ff */
[----:B------:R-:W-:Y:S02]  /*9680*/  CS2R R68, SRZ ;  /* 0x0000000000447805 */ /* 0x000fe4000001ff00 */
[----:B------:R-:W-:Y:S02]  /*9690*/  CS2R R66, SRZ ;  /* 0x0000000000427805 */ /* 0x000fe4000001ff00 */
[----:B------:R-:W-:Y:S02]  /*96a0*/  CS2R R60, SRZ ;  /* 0x00000000003c7805 */ /* 0x000fe4000001ff00 */
[----:B------:R-:W-:Y:S01]  /*96b0*/  CS2R R58, SRZ ;  /* 0x00000000003a7805 */ /* 0x000fe2000001ff00 */
[----:B------:R1:W5:Y:S04]  /*96c0*/  @!P3 LD.E.64 R76, desc[UR60][R12.64] ;  /* 0x0000003c0c4cb980 */ /* 0x000368000c101b00 */
[----:B------:R1:W5:Y:S04]  /*96d0*/  @!P2 LD.E.64 R72, desc[UR60][R24.64] ;  /* 0x0000003c1848a980 */ /* 0x000368000c101b00 */
[----:B------:R1:W5:Y:S01]  /*96e0*/  @!P2 LD.E.64 R70, desc[UR60][R26.64] ;  /* 0x0000003c1a46a980 */ /* 0x000362000c101b00 */
[----:B------:R-:W-:Y:S01]  /*96f0*/  @!P1 SHF.L.U64.HI R32, R235, 0x1, R8 ;  /* 0x00000001eb209819 */ /* 0x000fe20000010208 */
[----:B------:R-:W-:-:S04]  /*9700*/  @!P3 IMAD.MOV.U32 R8, RZ, RZ, R14 ;  /* 0x000000ffff08b224 */ /* 0x000fc800078e000e */
[----:B------:R-:W-:Y:S01]  /*9710*/  @!P3 IMAD.WIDE R20, R200, 0x2, R8 ;  /* 0x00000002c814b825 */ /* 0x000fe200078e0208 */
[----:B------:R-:W-:-:S03]  /*9720*/  @!P0 SHF.L.U64.HI R8, R237, 0x1, R11 ;  /* 0x00000001ed088819 */ /* 0x000fc6000001020b */
[--C-:B------:R-:W-:Y:S01]  /*9730*/  @!P1 IMAD.X R29, R5, 0x1, R32.reuse, P5 ;  /* 0x00000001051d9824 */ /* 0x100fe200028e0620 */
[----:B------:R-:W-:Y:S01]  /*9740*/  @!P0 IADD3 R14, P5, R14, R15, RZ ;  /* 0x0000000f0e0e8210 */ /* 0x000fe20007fbe0ff */
[----:B------:R-:W-:Y:S01]  /*9750*/  @!P1 IMAD.X R31, R9, 0x1, R32, P4 ;  /* 0x00000001091f9824 */ /* 0x000fe200020e0620 */
[----:B------:R1:W5:Y:S01]  /*9760*/  @!P3 LD.E.64 R74, desc[UR60][R20.64] ;  /* 0x0000003c144ab980 */ /* 0x000362000c101b00 */
[--C-:B------:R-:W-:Y:S02]  /*9770*/  @!P0 IMAD.X R5, R5, 0x1, R8.reuse, P6 ;  /* 0x0000000105058824 */ /* 0x100fe400030e0608 */
[----:B------:R-:W-:Y:S01]  /*9780*/  @!P0 IMAD.X R15, R9, 0x1, R8, P5 ;  /* 0x00000001090f8824 */ /* 0x000fe200028e0608 */
[----:B------:R1:W5:Y:S04]  /*9790*/  @!P1 LD.E.64 R68, desc[UR60][R28.64] ;  /* 0x0000003c1c449980 */ /* 0x000368000c101b00 */
[----:B------:R1:W5:Y:S04]  /*97a0*/  @!P1 LD.E.64 R66, desc[UR60][R30.64] ;  /* 0x0000003c1e429980 */ /* 0x000368000c101b00 */
[----:B------:R1:W5:Y:S04]  /*97b0*/  @!P0 LD.E.64 R60, desc[UR60][R4.64] ;  /* 0x0000003c043c8980 */ /* 0x000368000c101b00 */
[----:B------:R1:W5:Y:S02]  /*97c0*/  @!P0 LD.E.64 R58, desc[UR60][R14.64] ;  /* 0x0000003c0e3a8980 */ /* 0x000364000c101b00 */
.L_x_1867:
[----:B------:R-:W-:Y:S05]  /*97d0*/  BSYNC B1 ;  /* 0x0000000000017941 */ /* 0x000fea0003800000 */
.L_x_1866:
[----:B-12--5:R-:W-:Y:S01]  /*97e0*/  IMAD.MOV.U32 R4, RZ, RZ, R60 ;  /* 0x000000ffff047224 */ /* 0x026fe200078e003c */
[----:B------:R-:W-:Y:S01]  /*97f0*/  MOV R5, R61 ;  /* 0x0000003d00057202 */ /* 0x000fe20000000f00 */
[----:B------:R-:W-:Y:S01]  /*9800*/  IMAD.MOV.U32 R8, RZ, RZ, R68 ;  /* 0x000000ffff087224 */ /* 0x000fe200078e0044 */
[----:B------:R-:W-:Y:S01]  /*9810*/  UMOV UR4, 0xffffffff ;  /* 0xffffffff00047882 */ /* 0x000fe20000000000 */
[----:B---3--:R-:W-:Y:S01]  /*9820*/  IMAD.MOV.U32 R9, RZ, RZ, R69 ;  /* 0x000000ffff097224 */ /* 0x008fe200078e0045 */
[----:B------:R-:W-:Y:S01]  /*9830*/  PRMT R104, R4, 0x5410, R5 ;  /* 0x0000541004687816 */ /* 0x000fe20000000005 */
[----:B------:R-:W-:Y:S01]  /*9840*/  IMAD.MOV.U32 R4, RZ, RZ, R72 ;  /* 0x000000ffff047224 */ /* 0x000fe200078e0048 */
[----:B------:R-:W-:Y:S01]  /*9850*/  CS2R R46, SRZ ;  /* 0x00000000002e7805 */ /* 0x000fe2000001ff00 */
[----:B------:R-:W-:Y:S01]  /*9860*/  IMAD.MOV.U32 R5, RZ, RZ, R73 ;  /* 0x000000ffff057224 */ /* 0x000fe200078e0049 */
        /* <DEDUP_REMOVED lines=16> */
[----:B------:R-:W-:-:S03]  /*9970*/  IMAD.MOV.U32 R9, RZ, RZ, R75 ;  /* 0x000000ffff097224 */ /* 0x000fc600078e004b */
[----:B------:R-:W-:Y:S02]  /*9980*/  PRMT R112, R8, 0x7610, R112 ;  /* 0x0000761008707816 */ /* 0x000fe40000000070 */
[----:B------:R-:W-:Y:S01]  /*9990*/  PRMT R111, R111, 0x5410, R9 ;  /* 0x000054106f6f7816 */ /* 0x000fe20000000009 */
[----:B------:R-:W-:Y:S06]  /*99a0*/  BRA.DIV UR4, `(.L_x_1868) ;  /* 0x0000020a04e87947 */ /* 0x000fec000b800000 */
[----:B------:R1:W2:Y:S04]  /*99b0*/  SHFL.IDX PT, R5, R6, 0x1, 0x181f ;  /* 0x00381f0006057f89 */ /* 0x0002a800000e0000 */
[----:B------:R1:W3:Y:S04]  /*99c0*/  SHFL.IDX PT, R4, R3, 0x1, 0x181f ;  /* 0x00381f0003047f89 */ /* 0x0002e800000e0000 */
[----:B------:R1:W0:Y:S04]  /*99d0*/  SHFL.IDX PT, R9, R7, 0x1, 0x181f ;  /* 0x00381f0007097f89 */ /* 0x00022800000e0000 */
[----:B----4-:R1:W4:Y:S02]  /*99e0*/  SHFL.IDX PT, R14, R0, 0x1, 0x181f ;  /* 0x00381f00000e7f89 */ /* 0x01032400000e0000 */
.L_x_2252:
[----:B------:R-:W-:Y:S01]  /*99f0*/  VIADD R8, R10, 0x20 ;  /* 0x000000200a087836 */ /* 0x000fe20000000000 */
        /* <DEDUP_REMOVED lines=8> */
[----:B------:R-:W-:-:S05]  /*9a80*/  CS2R R64, SRZ ;  /* 0x0000000000407805 */ /* 0x000fca000001ff00 */
[----:B------:R-:W-:Y:S05]  /*9a90*/  @P0 BRA `(.L_x_1870) ;  /* 0x0000000000b00947 */ /* 0x000fea0003800000 */
[----:B------:R-:W2:Y:S01]  /*9aa0*/  LDL R12, [R1+0x78] ;  /* 0x00007800010c7983 */ /* 0x000ea20000100800 */
[----:B------:R-:W-:-:S03]  /*9ab0*/  ULDC UR4, c[0x0][0x3f4] ;  /* 0x0000fd0000047ab9 */ /* 0x000fc60000000800 */
[----:B------:R-:W2:Y:S01]  /*9ac0*/  LDL R11, [R1+0x74] ;  /* 0x00007400010b7983 */ /* 0x000ea20000100800 */
        /* <DEDUP_REMOVED lines=9> */
[----:B----4-:R-:W-:Y:S01]  /*9b60*/  @!P3 IMAD.MOV.U32 R8, RZ, RZ, R14 ;  /* 0x000000ffff08b224 */ /* 0x010fe200078e000e */
[----:B---3--:R-:W-:Y:S01]  /*9b70*/  @!P2 IADD3 R26, P4, R4, R25, RZ ;  /* 0x00000019041aa210 */ /* 0x008fe20007f9e0ff */
[----:B--2---:R-:W-:Y:S01]  /*9b80*/  @!P3 IMAD.WIDE R28, R200, 0x2, R4 ;  /* 0x00000002c81cb825 */ /* 0x004fe200078e0204 */
[----:B------:R-:W-:Y:S02]  /*9b90*/  @!P1 IADD3 R20, P5, R4, R13, RZ ;  /* 0x0000000d04149210 */ /* 0x000fe40007fbe0ff */
[----:B------:R-:W-:Y:S01]  /*9ba0*/  @!P2 IADD3 R24, P6, R14, R25, RZ ;  /* 0x000000190e18a210 */ /* 0x000fe20007fde0ff */
[----:B------:R-:W-:Y:S01]  /*9bb0*/  @!P2 IMAD.X R27, R5, 0x1, R32, P4 ;  /* 0x00000001051ba824 */ /* 0x000fe200020e0620 */
[----:B------:R-:W-:Y:S01]  /*9bc0*/  @!P0 SHF.L.U32 R15, R237, 0x1, RZ ;  /* 0x00000001ed0f8819 */ /* 0x000fe200000006ff */
[----:B0-----:R-:W-:Y:S01]  /*9bd0*/  @!P3 IMAD.WIDE R30, R200, 0x2, R8 ;  /* 0x00000002c81eb825 */ /* 0x001fe200078e0208 */
[----:B------:R-:W-:Y:S02]  /*9be0*/  CS2R R54, SRZ ;  /* 0x0000000000367805 */ /* 0x000fe4000001ff00 */
[----:B------:R-:W-:-:S02]  /*9bf0*/  CS2R R56, SRZ ;  /* 0x0000000000387805 */ /* 0x000fc4000001ff00 */
[----:B------:R-:W-:Y:S01]  /*9c00*/  CS2R R50, SRZ ;  /* 0x0000000000327805 */ /* 0x000fe2000001ff00 */
[----:B------:R-:W-:Y:S01]  /*9c10*/  @!P2 IMAD.X R25, R9, 0x1, R32, P6 ;  /* 0x000000010919a824 */ /* 0x000fe200030e0620 */
[----:B------:R-:W-:Y:S02]  /*9c20*/  @!P0 IADD3 R4, P6, R4, R15, RZ ;  /* 0x0000000f04048210 */ /* 0x000fe40007fde0ff */
[----:B------:R-:W-:Y:S02]  /*9c30*/  CS2R R52, SRZ ;  /* 0x0000000000347805 */ /* 0x000fe4000001ff00 */
[----:B------:R-:W-:Y:S02]  /*9c40*/  CS2R R46, SRZ ;  /* 0x00000000002e7805 */ /* 0x000fe4000001ff00 */
[----:B------:R-:W-:Y:S01]  /*9c50*/  CS2R R48, SRZ ;  /* 0x0000000000307805 */ /* 0x000fe2000001ff00 */
[----:B------:R0:W5:Y:S04]  /*9c60*/  @!P3 LD.E.64 R62, desc[UR60][R28.64] ;  /* 0x0000003c1c3eb980 */ /* 0x000168000c101b00 */
[----:B------:R0:W5:Y:S04]  /*9c70*/  @!P3 LD.E.64 R64, desc[UR60][R30.64] ;  /* 0x0000003c1e40b980 */ /* 0x000168000c101b00 */
[----:B------:R0:W5:Y:S04]  /*9c80*/  @!P2 LD.E.64 R54, desc[UR60][R26.64] ;  /* 0x0000003c1a36a980 */ /* 0x000168000c101b00 */
[----:B------:R0:W5:Y:S01]  /*9c90*/  @!P2 LD.E.64 R56, desc[UR60][R24.64] ;  /* 0x0000003c1838a980 */ /* 0x000162000c101b00 */
[----:B------:R-:W-:-:S02]  /*9ca0*/  @!P1 SHF.L.U64.HI R34, R235, 0x1, R12 ;  /* 0x00000001eb229819 */ /* 0x000fc4000001020c */
[C---:B------:R-:W-:Y:S02]  /*9cb0*/  @!P1 IADD3 R12, P4, R14.reuse, R13, RZ ;  /* 0x0000000d0e0c9210 */ /* 0x040fe40007f9e0ff */
[----:B------:R-:W-:Y:S01]  /*9cc0*/  @!P0 SHF.L.U64.HI R8, R237, 0x1, R11 ;  /* 0x00000001ed088819 */ /* 0x000fe2000001020b */
[--C-:B------:R-:W-:Y:S01]  /*9cd0*/  @!P1 IMAD.X R21, R5, 0x1, R34.reuse, P5 ;  /* 0x0000000105159824 */ /* 0x100fe200028e0622 */
[----:B------:R-:W-:Y:S01]  /*9ce0*/  @!P0 IADD3 R14, P5, R14, R15, RZ ;  /* 0x0000000f0e0e8210 */ /* 0x000fe20007fbe0ff */
[----:B------:R-:W-:Y:S01]  /*9cf0*/  @!P1 IMAD.X R13, R9, 0x1, R34, P4 ;  /* 0x00000001090d9824 */ /* 0x000fe200020e0622 */
[----:B------:R-:W-:Y:S02]  /*9d00*/  @!P0 IADD3.X R5, R5, R8, RZ, P6, !PT ;  /* 0x0000000805058210 */ /* 0x000fe400037fe4ff */
[----:B------:R0:W5:Y:S01]  /*9d10*/  @!P1 LD.E.64 R50, desc[UR60][R20.64] ;  /* 0x0000003c14329980 */ /* 0x000162000c101b00 */
[----:B------:R-:W-:-:S03]  /*9d20*/  @!P0 IMAD.X R15, R9, 0x1, R8, P5 ;  /* 0x00000001090f8824 */ /* 0x000fc600028e0608 */
[----:B------:R0:W5:Y:S04]  /*9d30*/  @!P1 LD.E.64 R52, desc[UR60][R12.64] ;  /* 0x0000003c0c349980 */ /* 0x000168000c101b00 */
[----:B------:R0:W5:Y:S04]  /*9d40*/  @!P0 LD.E.64 R46, desc[UR60][R4.64] ;  /* 0x0000003c042e8980 */ /* 0x000168000c101b00 */
[----:B------:R0:W5:Y:S02]  /*9d50*/  @!P0 LD.E.64 R48, desc[UR60][R14.64] ;  /* 0x0000003c0e308980 */ /* 0x000164000c101b00 */
.L_x_1870:
[----:B------:R-:W-:Y:S05]  /*9d60*/  BSYNC B1 ;  /* 0x0000000000017941 */ /* 0x000fea0003800000 */
.L_x_1869:
[----:B0--3-5:R-:W-:Y:S01]  /*9d70*/  IMAD.MOV.U32 R4, RZ, RZ, R46 ;  /* 0x000000ffff047224 */ /* 0x029fe200078e002e */
[----:B------:R-:W-:Y:S01]  /*9d80*/  UMOV UR4, 0xffffffff ;  /* 0xffffffff00047882 */ /* 0x000fe20000000000 */
[----:B--2---:R-:W-:Y:S02]  /*9d90*/  IMAD.MOV.U32 R5, RZ, RZ, R47 ;  /* 0x000000ffff057224 */ /* 0x004fe400078e002f */
[----:B------:R-:W-:Y:S02]  /*9da0*/  IMAD.MOV.U32 R8, RZ, RZ, R50 ;  /* 0x000000ffff087224 */ /* 0x000fe400078e0032 */
[----:B------:R-:W-:Y:S01]  /*9db0*/  IMAD.MOV.U32 R9, RZ, RZ, R51 ;  /* 0x000000ffff097224 */ /* 0x000fe200078e0033 */
[----:B------:R-:W-:Y:S01]  /*9dc0*/  PRMT R91, R5, 0x5410, R4 ;  /* 0x00005410055b7816 */ /* 0x000fe20000000004 */
[----:B------:R-:W-:Y:S01]  /*9dd0*/  IMAD.MOV.U32 R5, RZ, RZ, R55 ;  /* 0x000000ffff057224 */ /* 0x000fe200078e0037 */
[----:B------:R-:W-:Y:S02]  /*9de0*/  MOV R4, R54 ;  /* 0x0000003600047202 */ /* 0x000fe40000000f00 */
[----:B------:R-:W-:Y:S01]  /*9df0*/  PRMT R92, R8, 0x5410, R9 ;  /* 0x00005410085c7816 */ /* 0x000fe20000000009 */
[----:B------:R-:W-:Y:S01]  /*9e00*/  IMAD.MOV.U32 R8, RZ, RZ, R62 ;  /* 0x000000ffff087224 */ /* 0x000fe200078e003e */
[----:B------:R-:W-:Y:S01]  /*9e10*/  PRMT R97, R4, 0x5410, R5 ;  /* 0x0000541004617816 */ /* 0x000fe20000000005 */
[----:B------:R-:W-:-:S02]  /*9e20*/  IMAD.MOV.U32 R9, RZ, RZ, R63 ;  /* 0x000000ffff097224 */ /* 0x000fc400078e003f */
        /* <DEDUP_REMOVED lines=11> */
[----:B------:R-:W-:-:S04]  /*9ee0*/  PRMT R98, R4, 0x5410, R5 ;  /* 0x0000541004627816 */ /* 0x000fc80000000005 */
[----:B------:R-:W-:Y:S01]  /*9ef0*/  PRMT R102, R8, 0x5410, R9 ;  /* 0x0000541008667816 */ /* 0x000fe20000000009 */
[----:B------:R-:W-:Y:S06]  /*9f00*/  BRA.DIV UR4, `(.L_x_1871) ;  /* 0x0000020a04007947 */ /* 0x000fec000b800000 */
[----:B------:R0:W2:Y:S04]  /*9f10*/  SHFL.IDX PT, R5, R6, 0x2, 0x181f ;  /* 0x00581f0006057f89 */ /* 0x0000a800000e0000 */
[----:B------:R0:W3:Y:S04]  /*9f20*/  SHFL.IDX PT, R4, R3, 0x2, 0x181f ;  /* 0x00581f0003047f89 */ /* 0x0000e800000e0000 */
[----:B------:R0:W0:Y:S04]  /*9f30*/  SHFL.IDX PT, R9, R7, 0x2, 0x181f ;  /* 0x00581f0007097f89 */ /* 0x00002800000e0000 */
[----:B----4-:R4:W0:Y:S02]  /*9f40*/  SHFL.IDX PT, R14, R0, 0x2, 0x181f ;  /* 0x00581f00000e7f89 */ /* 0x01082400000e0000 */
.L_x_2258:
[----:B------:R-:W-:Y:S01]  /*9f50*/  IADD3 R8, R10, 0x40, RZ ;  /* 0x000000400a087810 */ /* 0x000fe20007ffe0ff */
[----:B------:R-:W-:Y:S01]  /*9f60*/  BSSY B1, `(.L_x_1872) ;  /* 0x0000037000017945 */ /* 0x000fe20003800000 */
[----:B------:R-:W-:Y:S02]  /*9f70*/  CS2R R28, SRZ ;  /* 0x00000000001c7805 */ /* 0x000fe4000001ff00 */
[----:B------:R-:W-:Y:S02]  /*9f80*/  CS2R R34, SRZ ;  /* 0x0000000000227805 */ /* 0x000fe4000001ff00 */
[----:B------:R-:W-:Y:S02]  /*9f90*/  ISETP.GE.AND P0, PT, R8, R93, PT ;  /* 0x0000005d0800720c */ /* 0x000fe40003f06270 */
[----:B------:R-:W-:Y:S02]  /*9fa0*/  CS2R R38, SRZ ;  /* 0x0000000000267805 */ /* 0x000fe4000001ff00 */
[----:B------:R-:W-:-:S02]  /*9fb0*/  CS2R R42, SRZ ;  /* 0x00000000002a7805 */ /* 0x000fc4000001ff00 */
[----:B------:R-:W-:Y:S02]  /*9fc0*/  CS2R R26, SRZ ;  /* 0x00000000001a7805 */ /* 0x000fe4000001ff00 */
[----:B------:R-:W-:Y:S02]  /*9fd0*/  CS2R R36, SRZ ;  /* 0x0000000000247805 */ /* 0x000fe4000001ff00 */
[----:B------:R-:W-:Y:S02]  /*9fe0*/  CS2R R40, SRZ ;  /* 0x0000000000287805 */ /* 0x000fe4000001ff00 */
[----:B------:R-:W-:Y:S01]  /*9ff0*/  CS2R R44, SRZ ;  /* 0x00000000002c7805 */ /* 0x000fe2000001ff00 */
[----:B------:R-:W-:Y:S06]  /*a000*/  @P0 BRA `(.L_x_1873) ;  /* 0x0000000000b00947 */ /* 0x000fec0003800000 */
[----:B------:R-:W4:Y:S01]  /*a010*/  LDL R12, [R1+0x78] ;  /* 0x00007800010c7983 */ /* 0x000f220000100800 */
[----:B------:R-:W-:-:S03]  /*a020*/  ULDC UR4, c[0x0][0x3f4] ;  /* 0x0000fd0000047ab9 */ /* 0x000fc60000000800 */
[----:B------:R-:W4:Y:S01]  /*a030*/  LDL R11, [R1+0x74] ;  /* 0x00007400010b7983 */ /* 0x000f220000100800 */
        /* <DEDUP_REMOVED lines=9> */
[----:B0-----:R-:W-:Y:S01]  /*a0d0*/  @!P3 IMAD.MOV.U32 R8, RZ, RZ, R14 ;  /* 0x000000ffff08b224 */ /* 0x001fe200078e000e */
[C---:B---3--:R-:W-:Y:S01]  /*a0e0*/  @!P2 IADD3 R30, P4, R4.reuse, R25, RZ ;  /* 0x00000019041ea210 */ /* 0x048fe20007f9e0ff */
[----:B------:R-:W-:Y:S01]  /*a0f0*/  @!P0 IMAD.SHL.U32 R15, R237, 0x2, RZ ;  /* 0x00000002ed0f8824 */ /* 0x000fe200078e00ff */
[----:B------:R-:W-:Y:S01]  /*a100*/  @!P1 IADD3 R20, P5, R4, R13, RZ ;  /* 0x0000000d04149210 */ /* 0x000fe20007fbe0ff */
[----:B--2---:R-:W-:Y:S01]  /*a110*/  @!P3 IMAD.WIDE R26, R200, 0x2, R4 ;  /* 0x00000002c81ab825 */ /* 0x004fe200078e0204 */
[----:B------:R-:W-:-:S03]  /*a120*/  @!P2 IADD3 R24, P6, R14, R25, RZ ;  /* 0x000000190e18a210 */ /* 0x000fc60007fde0ff */
[----:B------:R-:W-:Y:S01]  /*a130*/  @!P2 IMAD.X R31, R5, 0x1, R32, P4 ;  /* 0x00000001051fa824 */ /* 0x000fe200020e0620 */
[----:B------:R-:W-:Y:S01]  /*a140*/  @!P2 IADD3.X R25, R9, R32, RZ, P6, !PT ;  /* 0x000000200919a210 */ /* 0x000fe200037fe4ff */
[----:B------:R-:W-:Y:S01]  /*a150*/  @!P3 IMAD.WIDE R28, R200, 0x2, R8 ;  /* 0x00000002c81cb825 */ /* 0x000fe200078e0208 */
[----:B------:R-:W-:Y:S01]  /*a160*/  @!P0 IADD3 R4, P6, R4, R15, RZ ;  /* 0x0000000f04048210 */ /* 0x000fe20007fde0ff */
[----:B------:R0:W5:Y:S01]  /*a170*/  @!P3 LD.E.64 R42, desc[UR60][R26.64] ;  /* 0x0000003c1a2ab980 */ /* 0x000162000c101b00 */
[----:B------:R-:W-:Y:S02]  /*a180*/  CS2R R38, SRZ ;  /* 0x0000000000267805 */ /* 0x000fe4000001ff00 */
[----:B------:R-:W-:Y:S02]  /*a190*/  CS2R R40, SRZ ;  /* 0x0000000000287805 */ /* 0x000fe4000001ff00 */
[----:B------:R-:W-:Y:S01]  /*a1a0*/  CS2R R36, SRZ ;  /* 0x0000000000247805 */ /* 0x000fe2000001ff00 */
[----:B------:R2:W5:Y:S04]  /*a1b0*/  @!P3 LD.E.64 R44, desc[UR60][R28.64] ;  /* 0x0000003c1c2cb980 */ /* 0x000568000c101b00 */
[----:B------:R3:W5:Y:S01]  /*a1c0*/  @!P2 LD.E.64 R38, desc[UR60][R30.64] ;  /* 0x0000003c1e26a980 */ /* 0x000762000c101b00 */
[----:B0-----:R-:W-:-:S03]  /*a1d0*/  CS2R R26, SRZ ;  /* 0x00000000001a7805 */ /* 0x001fc6000001ff00 */
[----:B------:R3:W5:Y:S01]  /*a1e0*/  @!P2 LD.E.64 R40, desc[UR60][R24.64] ;  /* 0x0000003c1828a980 */ /* 0x000762000c101b00 */
[----:B--2---:R-:W-:Y:S02]  /*a1f0*/  CS2R R28, SRZ ;  /* 0x00000000001c7805 */ /* 0x004fe4000001ff00 */
[----:B----4-:R-:W-:Y:S02]  /*a200*/  @!P1 SHF.L.U64.HI R34, R235, 0x1, R12 ;  /* 0x00000001eb229819 */ /* 0x010fe4000001020c */
[C---:B------:R-:W-:Y:S02]  /*a210*/  @!P1 IADD3 R12, P4, R14.reuse, R13, RZ ;  /* 0x0000000d0e0c9210 */ /* 0x040fe40007f9e0ff */
[----:B------:R-:W-:Y:S01]  /*a220*/  @!P0 SHF.L.U64.HI R8, R237, 0x1, R11 ;  /* 0x00000001ed088819 */ /* 0x000fe2000001020b */
[--C-:B------:R-:W-:Y:S01]  /*a230*/  @!P1 IMAD.X R21, R5, 0x1, R34.reuse, P5 ;  /* 0x0000000105159824 */ /* 0x100fe200028e0622 */
[----:B------:R-:W-:Y:S01]  /*a240*/  @!P0 IADD3 R14, P5, R14, R15, RZ ;  /* 0x0000000f0e0e8210 */ /* 0x000fe20007fbe0ff */
[----:B------:R-:W-:Y:S01]  /*a250*/  @!P1 IMAD.X R13, R9, 0x1, R34, P4 ;  /* 0x00000001090d9824 */ /* 0x000fe200020e0622 */
[----:B------:R-:W-:Y:S01]  /*a260*/  CS2R R34, SRZ ;  /* 0x0000000000227805 */ /* 0x000fe2000001ff00 */
[----:B------:R-:W-:-:S02]  /*a270*/  @!P0 IMAD.X R5, R5, 0x1, R8, P6 ;  /* 0x0000000105058824 */ /* 0x000fc400030e0608 */
[----:B------:R-:W-:Y:S01]  /*a280*/  @!P0 IMAD.X R15, R9, 0x1, R8, P5 ;  /* 0x00000001090f8824 */ /* 0x000fe200028e0608 */
[----:B------:R3:W5:Y:S04]  /*a290*/  @!P1 LD.E.64 R36, desc[UR60][R12.64] ;  /* 0x0000003c0c249980 */ /* 0x000768000c101b00 */
[----:B------:R3:W5:Y:S04]  /*a2a0*/  @!P1 LD.E.64 R34, desc[UR60][R20.64] ;  /* 0x0000003c14229980 */ /* 0x000768000c101b00 */
[----:B------:R3:W5:Y:S04]  /*a2b0*/  @!P0 LD.E.64 R28, desc[UR60][R4.64] ;  /* 0x0000003c041c8980 */ /* 0x000768000c101b00 */
[----:B------:R3:W5:Y:S02]  /*a2c0*/  @!P0 LD.E.64 R26, desc[UR60][R14.64] ;  /* 0x0000003c0e1a8980 */ /* 0x000764000c101b00 */
.L_x_1873:
[----:B------:R-:W-:Y:S05]  /*a2d0*/  BSYNC B1 ;  /* 0x0000000000017941 */ /* 0x000fea0003800000 */
.L_x_1872:
[----:B---3-5:R-:W-:Y:S01]  /*a2e0*/  IMAD.MOV.U32 R4, RZ, RZ, R28 ;  /* 0x000000ffff047224 */ /* 0x028fe200078e001c */
[----:B--2---:R-:W-:Y:S01]  /*a2f0*/  MOV R5, R29 ;  /* 0x0000001d00057202 */ /* 0x004fe20000000f00 */
[----:B------:R-:W-:Y:S01]  /*a300*/  IMAD.MOV.U32 R8, RZ, RZ, R34 ;  /* 0x000000ffff087224 */ /* 0x000fe200078e0022 */
[----:B------:R-:W-:Y:S01]  /*a310*/  UMOV UR4, 0xffffffff ;  /* 0xffffffff00047882 */ /* 0x000fe20000000000 */
[----:B0-----:R-:W-:Y:S01]  /*a320*/  IMAD.MOV.U32 R9, RZ, RZ, R35 ;  /* 0x000000ffff097224 */ /* 0x001fe200078e0023 */
        /* <DEDUP_REMOVED lines=19> */
[----:B------:R-:W-:-:S04]  /*a460*/  CS2R R4, SRZ ;  /* 0x0000000000047805 */ /* 0x000fc8000001ff00 */
[----:B------:R-:W-:Y:S01]  /*a470*/  PRMT R100, R8, 0x5410, R9 ;  /* 0x0000541008647816 */ /* 0x000fe20000000009 */
[----:B------:R-:W-:Y:S06]  /*a480*/  BRA.DIV UR4, `(.L_x_1874) ;  /* 0x0000020604107947 */ /* 0x000fec000b800000 */
[----:B------:R0:W2:Y:S04]  /*a490*/  SHFL.IDX PT, R9, R6, 0x3, 0x181f ;  /* 0x00781f0006097f89 */ /* 0x0000a800000e0000 */
[----:B------:R0:W3:Y:S04]  /*a4a0*/  SHFL.IDX PT, R8, R3, 0x3, 0x181f ;  /* 0x00781f0003087f89 */ /* 0x0000e800000e0000 */
[----:B------:R0:W0:Y:S04]  /*a4b0*/  SHFL.IDX PT, R23, R7, 0x3, 0x181f ;  /* 0x00781f0007177f89 */ /* 0x00002800000e0000 */
[----:B-1--4-:R-:W1:Y:S02]  /*a4c0*/  SHFL.IDX PT, R0, R0, 0x3, 0x181f ;  /* 0x00781f0000007f89 */ /* 0x012e6400000e0000 */
.L_x_2264:
[----:B0-----:R-:W4:Y:S01]  /*a4d0*/  LDL R6, [R1+0x64] ;  /* 0x0000640001067983 */ /* 0x001f220000100800 */
        /* <DEDUP_REMOVED lines=9> */
[----:B----4-:R-:W-:-:S04]  /*a570*/  LEA.HI R3, R6, R6, RZ, 0x1 ;  /* 0x0000000606037211 */ /* 0x010fc800078f08ff */
[----:B------:R-:W-:-:S05]  /*a580*/  LOP3.LUT R3, R3, 0xfffffffe, RZ, 0xc0, !PT ;  /* 0xfffffffe03037812 */ /* 0x000fca00078ec0ff */
[----:B------:R-:W-:Y:S01]  /*a590*/  IMAD.IADD R3, R6, 0x1, -R3 ;  /* 0x0000000106037824 */ /* 0x000fe200078e0a03 */
[----:B------:R-:W-:-:S04]  /*a5a0*/  CS2R R6, SRZ ;  /* 0x0000000000067805 */ /* 0x000fc8000001ff00 */
[----:B------:R-:W-:Y:S01]  /*a5b0*/  SHF.L.U32 R113, R3, 0x1f, RZ ;  /* 0x0000001f03717819 */ /* 0x000fe200000006ff */
        /* <DEDUP_REMOVED lines=11> */
[----:B------:R-:W-:-:S07]  /*a670*/  @!P2 SHF.L.U64.HI R12, R234, 0x1, R79 ;  /* 0x00000001ea0ca819 */ /* 0x000fce000001024f */
[----:B------:R-:W-:Y:S01]  /*a680*/  @!P0 IMAD.SHL.U32 R85, R237, 0x2, RZ ;  /* 0x00000002ed558824 */ /* 0x000fe200078e00ff */
[-C--:B---3--:R-:W-:Y:S01]  /*a690*/  @!P2 IADD3 R82, P4, R8, R81.reuse, RZ ;  /* 0x000000510852a210 */ /* 0x088fe20007f9e0ff */
[----:B-1----:R-:W-:Y:S01]  /*a6a0*/  @!P3 IMAD.MOV.U32 R6, RZ, RZ, R0 ;  /* 0x000000ffff06b224 */ /* 0x002fe200078e0000 */
[----:B------:R-:W-:Y:S01]  /*a6b0*/  @!P2 IADD3 R80, P6, R0, R81, RZ ;  /* 0x000000510050a210 */ /* 0x000fe20007fde0ff */
[----:B------:R-:W-:Y:S02]  /*a6c0*/  @!P3 IMAD.MOV.U32 R7, RZ, RZ, R23 ;  /* 0x000000ffff07b224 */ /* 0x000fe400078e0017 */
[----:B--2---:R-:W-:Y:S02]  /*a6d0*/  @!P2 IMAD.X R83, R9, 0x1, R12, P4 ;  /* 0x000000010953a824 */ /* 0x004fe400020e060c */
[----:B------:R-:W-:-:S04]  /*a6e0*/  @!P3 IMAD.WIDE R4, R200, 0x2, R8 ;  /* 0x00000002c804b825 */ /* 0x000fc800078e0208 */
[----:B------:R-:W-:Y:S01]  /*a6f0*/  @!P3 IMAD.WIDE R6, R200, 0x2, R6 ;  /* 0x00000002c806b825 */ /* 0x000fe200078e0206 */
[----:B------:R0:W5:Y:S03]  /*a700*/  @!P3 LD.E.64 R30, desc[UR60][R4.64] ;  /* 0x0000003c041eb980 */ /* 0x000166000c101b00 */
[----:B------:R-:W-:Y:S01]  /*a710*/  @!P2 IMAD.X R81, R23, 0x1, R12, P6 ;  /* 0x000000011751a824 */ /* 0x000fe200030e060c */
[----:B------:R1:W5:Y:S01]  /*a720*/  @!P3 LD.E.64 R32, desc[UR60][R6.64] ;  /* 0x0000003c0620b980 */ /* 0x000362000c101b00 */
[----:B------:R-:W-:Y:S02]  /*a730*/  CS2R R20, SRZ ;  /* 0x0000000000147805 */ /* 0x000fe4000001ff00 */
[----:B------:R-:W-:Y:S02]  /*a740*/  CS2R R24, SRZ ;  /* 0x0000000000187805 */ /* 0x000fe4000001ff00 */
[----:B------:R-:W-:-:S02]  /*a750*/  CS2R R12, SRZ ;  /* 0x00000000000c7805 */ /* 0x000fc4000001ff00 */
[----:B0-----:R-:W-:Y:S01]  /*a760*/  CS2R R4, SRZ ;  /* 0x0000000000047805 */ /* 0x001fe2000001ff00 */
[----:B------:R0:W5:Y:S01]  /*a770*/  @!P2 LD.E.64 R20, desc[UR60][R82.64] ;  /* 0x0000003c5214a980 */ /* 0x000162000c101b00 */
[----:B-1----:R-:W-:-:S03]  /*a780*/  CS2R R6, SRZ ;  /* 0x0000000000067805 */ /* 0x002fc6000001ff00 */
[----:B------:R0:W5:Y:S01]  /*a790*/  @!P2 LD.E.64 R24, desc[UR60][R80.64] ;  /* 0x0000003c5018a980 */ /* 0x000162000c101b00 */
[C---:B----4-:R-:W-:Y:S02]  /*a7a0*/  @!P1 SHF.L.U64.HI R14, R235.reuse, 0x1, R11 ;  /* 0x00000001eb0e9819 */ /* 0x050fe4000001020b */
[----:B------:R-:W-:-:S04]  /*a7b0*/  @!P1 SHF.L.U32 R11, R235, 0x1, RZ ;  /* 0x00000001eb0b9819 */ /* 0x000fc800000006ff */
[-C--:B------:R-:W-:Y:S02]  /*a7c0*/  @!P1 IADD3 R78, P5, R8, R11.reuse, RZ ;  /* 0x0000000b084e9210 */ /* 0x080fe40007fbe0ff */
[C---:B------:R-:W-:Y:S02]  /*a7d0*/  @!P1 IADD3 R10, P4, R0.reuse, R11, RZ ;  /* 0x0000000b000a9210 */ /* 0x040fe40007f9e0ff */
[----:B------:R-:W-:Y:S02]  /*a7e0*/  @!P1 IADD3.X R79, R9, R14, RZ, P5, !PT ;  /* 0x0000000e094f9210 */ /* 0x000fe40002ffe4ff */
[-C--:B------:R-:W-:Y:S02]  /*a7f0*/  @!P0 IADD3 R84, P5, R0, R85.reuse, RZ ;  /* 0x0000005500548210 */ /* 0x080fe40007fbe0ff */
[----:B------:R-:W-:Y:S01]  /*a800*/  @!P0 IADD3 R8, P6, R8, R85, RZ ;  /* 0x0000005508088210 */ /* 0x000fe20007fde0ff */
[----:B------:R-:W-:Y:S01]  /*a810*/  @!P1 IMAD.X R11, R23, 0x1, R14, P4 ;  /* 0x00000001170b9824 */ /* 0x000fe200020e060e */
[----:B------:R-:W-:-:S02]  /*a820*/  @!P0 SHF.L.U64.HI R0, R237, 0x1, R115 ;  /* 0x00000001ed008819 */ /* 0x000fc40000010273 */
[----:B------:R-:W-:Y:S01]  /*a830*/  CS2R R14, SRZ ;  /* 0x00000000000e7805 */ /* 0x000fe2000001ff00 */
[----:B------:R0:W5:Y:S02]  /*a840*/  @!P1 LD.E.64 R12, desc[UR60][R78.64] ;  /* 0x0000003c4e0c9980 */ /* 0x000164000c101b00 */
[--C-:B------:R-:W-:Y:S02]  /*a850*/  @!P0 IMAD.X R9, R9, 0x1, R0.reuse, P6 ;  /* 0x0000000109098824 */ /* 0x100fe400030e0600 */
[----:B------:R-:W-:Y:S01]  /*a860*/  @!P0 IMAD.X R85, R23, 0x1, R0, P5 ;  /* 0x0000000117558824 */ /* 0x000fe200028e0600 */
[----:B------:R0:W5:Y:S04]  /*a870*/  @!P1 LD.E.64 R14, desc[UR60][R10.64] ;  /* 0x0000003c0a0e9980 */ /* 0x000168000c101b00 */
[----:B------:R0:W5:Y:S04]  /*a880*/  @!P0 LD.E.64 R4, desc[UR60][R8.64] ;  /* 0x0000003c08048980 */ /* 0x000168000c101b00 */
[----:B------:R0:W5:Y:S02]  /*a890*/  @!P0 LD.E.64 R6, desc[UR60][R84.64] ;  /* 0x0000003c54068980 */ /* 0x000164000c101b00 */
.L_x_1876:
[----:B------:R-:W-:Y:S05]  /*a8a0*/  BSYNC B1 ;  /* 0x0000000000017941 */ /* 0x000fea0003800000 */
.L_x_1875:
[----:B------:R-:W4:Y:S01]  /*a8b0*/  SYNCS.PHASECHK.TRANS64.TRYWAIT P0, [R16+URZ+0x30800], R113 ;  /* 0x03080071100075a7 */ /* 0x000f22000800017f */
[----:B0--3-5:R-:W-:Y:S01]  /*a8c0*/  MOV R8, R12 ;  /* 0x0000000c00087202 */ /* 0x029fe20000000f00 */
[----:B--2---:R-:W-:Y:S01]  /*a8d0*/  IMAD.MOV.U32 R9, RZ, RZ, R21 ;  /* 0x000000ffff097224 */ /* 0x004fe200078e0015 */
[----:B------:R-:W-:Y:S01]  /*a8e0*/  BSSY B1, `(.L_x_1877) ;  /* 0x000001b000017945 */ /* 0x000fe20003800000 */
[----:B------:R-:W-:Y:S01]  /*a8f0*/  IMAD.MOV.U32 R10, RZ, RZ, R30 ;  /* 0x000000ffff0a7224 */ /* 0x000fe200078e001e */
[----:B------:R-:W-:Y:S01]  /*a900*/  PRMT R78, R78, 0x5410, R8 ;  /* 0x000054104e4e7816 */ /* 0x000fe20000000008 */
[----:B------:R-:W-:Y:S02]  /*a910*/  IMAD.MOV.U32 R8, RZ, RZ, R20 ;  /* 0x000000ffff087224 */ /* 0x000fe400078e0014 */
[----:B-1----:R-:W-:Y:S01]  /*a920*/  IMAD.MOV.U32 R0, RZ, RZ, R4 ;  /* 0x000000ffff007224 */ /* 0x002fe200078e0004 */
[----:B------:R-:W-:Y:S01]  /*a930*/  PRMT R82, R10, 0x7610, R82 ;  /* 0x000076100a527816 */ /* 0x000fe20000000052 */
[----:B------:R-:W-:Y:S01]  /*a940*/  IMAD.MOV.U32 R3, RZ, RZ, R5 ;  /* 0x000000ffff037224 */ /* 0x000fe200078e0005 */
[----:B------:R-:W-:Y:S01]  /*a950*/  PRMT R80, R8, 0x5410, R9 ;  /* 0x0000541008507816 */ /* 0x000fe20000000009 */
[----:B------:R-:W-:Y:S01]  /*a960*/  IMAD.MOV.U32 R8, RZ, RZ, R31 ;  /* 0x000000ffff087224 */ /* 0x000fe200078e001f */
        /* <DEDUP_REMOVED lines=10> */
[----:B------:R-:W-:Y:S01]  /*aa10*/  VIADDMNMX R3, R93, -R114, 0x80, PT ;  /* 0x000000805d037446 */ /* 0x000fe20003800972 */
[----:B------:R-:W-:Y:S01]  /*aa20*/  IMAD.MOV.U32 R11, RZ, RZ, R25 ;  /* 0x000000ffff0b7224 */ /* 0x000fe200078e0019 */
[----:B------:R-:W-:Y:S01]  /*aa30*/  PRMT R79, R9, 0x5410, R8 ;  /* 0x00005410094f7816 */ /* 0x000fe20000000008 */
[----:B------:R-:W-:Y:S01]  /*aa40*/  IMAD.MOV.U32 R9, RZ, RZ, R33 ;  /* 0x000000ffff097224 */ /* 0x000fe200078e0021 */
[----:B------:R-:W-:-:S02]  /*aa50*/  ISETP.GE.AND P1, PT, R218, R3, PT ;  /* 0x00000003da00720c */ /* 0x000fc40003f26270 */
[----:B------:R-:W-:Y:S02]  /*aa60*/  PRMT R81, R10, 0x5410, R11 ;  /* 0x000054100a517816 */ /* 0x000fe4000000000b */
[----:B------:R-:W-:Y:S01]  /*aa70*/  MOV R8, R32 ;  /* 0x0000002000087202 */ /* 0x000fe20000000f00 */
[----:B----4-:R-:W-:Y:S08]  /*aa80*/  @!P0 BRA `(.L_x_1878) ;  /* 0x0000020000048947 */ /* 0x010ff00003800000 */
.L_x_2265:
[----:B------:R-:W-:Y:S05]  /*aa90*/  BSYNC B1 ;  /* 0x0000000000017941 */ /* 0x000fea0003800000 */
.L_x_1877:
[----:B------:R-:W-:Y:S01]  /*aaa0*/  BSSY B1, `(.L_x_1879) ;  /* 0x00000bb000017945 */ /* 0x000fe20003800000 */
[----:B------:R-:W-:-:S03]  /*aab0*/  PRMT R83, R8, 0x5410, R9 ;  /* 0x0000541008537816 */ /* 0x000fc60000000009 */
[----:B------:R-:W-:Y:S05]  /*aac0*/  @P1 BRA `(.L_x_1880) ;  /* 0x0000000800e01947 */ /* 0x000fea0003800000 */
[----:B------:R1:W5:Y:S01]  /*aad0*/  LDL R119, [R1+0x44] ;  /* 0x0000440001777983 */ /* 0x0003620000100800 */
[----:B------:R-:W2:Y:S01]  /*aae0*/  LDC R8, c[0x0][0x3f4] ;  /* 0x0000fd00ff087b82 */ /* 0x000ea20000000800 */
[----:B------:R-:W-:Y:S01]  /*aaf0*/  BSSY B2, `(.L_x_1881) ;  /* 0x0000030000027945 */ /* 0x000fe20003800000 */
[-C--:B--2---:R-:W-:Y:S02]  /*ab00*/  ISETP.GE.AND P0, PT, R200, R8.reuse, PT ;  /* 0x00000008c800720c */ /* 0x084fe40003f06270 */
[-C--:B------:R-:W-:Y:S02]  /*ab10*/  ISETP.GE.AND P1, PT, R234, R8.reuse, PT ;  /* 0x00000008ea00720c */ /* 0x080fe40003f26270 */
[-C--:B------:R-:W-:Y:S02]  /*ab20*/  ISETP.GE.AND P2, PT, R235, R8.reuse, PT ;  /* 0x00000008eb00720c */ /* 0x080fe40003f46270 */
[----:B------:R-:W-:-:S07]  /*ab30*/  ISETP.GE.AND P3, PT, R237, R8, PT ;  /* 0x00000008ed00720c */ /* 0x000fce0003f66270 */
[----:B-1----:R-:W-:Y:S06]  /*ab40*/  @P0 BRA `(.L_x_1882) ;  /* 0x0000000000a80947 */ /* 0x002fec0003800000 */
[----:B-----5:R-:W1:Y:S01]  /*ab50*/  LDS.128 R8, [R119] ;  /* 0x0000000077087984 */ /* 0x020e620000000c00 */
[----:B------:R-:W-:Y:S01]  /*ab60*/  SHF.R.U32.HI R85, RZ, 0x10, R77 ;  /* 0x00000010ff557819 */ /* 0x000fe2000001164d */
[--C-:B------:R-:W-:Y:S01]  /*ab70*/  HADD2.F32 R84, -RZ, R112.reuse.H1_H1 ;  /* 0x30000070ff547230 */ /* 0x100fe20000004100 */
[----:B------:R-:W-:Y:S01]  /*ab80*/  SHF.R.U32.HI R93, RZ, 0x10, R75 ;  /* 0x00000010ff5d7819 */ /* 0x000fe2000001164b */
[----:B------:R-:W-:Y:S01]  /*ab90*/  HADD2.F32 R112, -RZ, R112.H0_H0 ;  /* 0x20000070ff707230 */ /* 0x000fe20000004100 */
[----:B------:R-:W-:Y:S01]  /*aba0*/  SHF.R.U64 R117, R76, 0x10, R77 ;  /* 0x000000104c757819 */ /* 0x000fe2000000124d */
[----:B------:R-:W-:Y:S01]  /*abb0*/  HADD2.F32 R85, -RZ, R85.H0_H0 ;  /* 0x20000055ff557230 */ /* 0x000fe20000004100 */
[----:B------:R-:W-:Y:S01]  /*abc0*/  SHF.R.U64 R115, R74, 0x10, R75 ;  /* 0x000000104a737819 */ /* 0x000fe2000000124b */
[----:B------:R-:W-:Y:S02]  /*abd0*/  HADD2.F32 R93, -RZ, R93.H0_H0 ;  /* 0x2000005dff5d7230 */ /* 0x000fe40000004100 */
[----:B-1----:R-:W-:-:S02]  /*abe0*/  HADD2.F32 R77, -RZ, R11.H1_H1 ;  /* 0x3000000bff4d7230 */ /* 0x002fc40000004100 */
[----:B------:R-:W-:Y:S02]  /*abf0*/  HADD2.F32 R76, -RZ, R11.H0_H0 ;  /* 0x2000000bff4c7230 */ /* 0x000fe40000004100 */
[--C-:B------:R-:W-:Y:S02]  /*ac00*/  HADD2.F32 R11, -RZ, R8.reuse.H0_H0 ;  /* 0x20000008ff0b7230 */ /* 0x100fe40000004100 */
[C---:B------:R-:W-:Y:S01]  /*ac10*/  FMUL.FTZ R116, R77.reuse, R85 ;  /* 0x000000554d747220 */ /* 0x040fe20000410000 */
[----:B------:R-:W-:Y:S02]  /*ac20*/  HADD2.F32 R8, -RZ, R8.H1_H1 ;  /* 0x30000008ff087230 */ /* 0x000fe40000004100 */
[-C--:B0-----:R-:W-:Y:S01]  /*ac30*/  FMUL.FTZ R113, R77, R93.reuse ;  /* 0x0000005d4d717220 */ /* 0x081fe20000410000 */
[--C-:B------:R-:W-:Y:S02]  /*ac40*/  HADD2.F32 R74, -RZ, R10.reuse.H0_H0 ;  /* 0x2000000aff4a7230 */ /* 0x100fe40000004100 */
[----:B------:R-:W-:Y:S01]  /*ac50*/  FFMA.FTZ R118, R76, R93, R116 ;  /* 0x0000005d4c767223 */ /* 0x000fe20000010074 */
[----:B------:R-:W-:-:S02]  /*ac60*/  HADD2.F32 R75, -RZ, R10.H1_H1 ;  /* 0x3000000aff4b7230 */ /* 0x000fc40000004100 */
[----:B------:R-:W-:Y:S01]  /*ac70*/  FMUL.FTZ R114, R8, R112 ;  /* 0x0000007008727220 */ /* 0x000fe20000410000 */
[----:B------:R-:W-:Y:S02]  /*ac80*/  HADD2.F32 R77, -RZ, R111.H1_H1 ;  /* 0x3000006fff4d7230 */ /* 0x000fe40000004100 */
[----:B------:R-:W-:Y:S01]  /*ac90*/  FFMA.FTZ R113, R76, R85, -R113 ;  /* 0x000000554c717223 */ /* 0x000fe20000010871 */
[----:B------:R-:W-:Y:S02]  /*aca0*/  HADD2.F32 R10, -RZ, R9.H0_H0 ;  /* 0x20000009ff0a7230 */ /* 0x000fe40000004100 */
[-C--:B------:R-:W-:Y:S01]  /*acb0*/  FMUL.FTZ R116, R8, R84.reuse ;  /* 0x0000005408747220 */ /* 0x080fe20000410000 */
[----:B------:R-:W-:Y:S02]  /*acc0*/  HADD2.F32 R111, -RZ, R111.H0_H0 ;  /* 0x2000006fff6f7230 */ /* 0x000fe40000004100 */
[----:B------:R-:W-:Y:S01]  /*acd0*/  FFMA.FTZ R114, R11, R84, -R114 ;  /* 0x000000540b727223 */ /* 0x000fe20000010872 */
[----:B------:R-:W-:-:S02]  /*ace0*/  HADD2.F32 R9, -RZ, R9.H1_H1 ;  /* 0x30000009ff097230 */ /* 0x000fc40000004100 */
[----:B------:R-:W-:Y:S01]  /*acf0*/  FFMA.FTZ R85, R11, R112, R116 ;  /* 0x000000700b557223 */ /* 0x000fe20000010074 */
[----:B------:R-:W-:Y:S02]  /*ad00*/  HADD2.F32 R76, -RZ, R115.H0_H0 ;  /* 0x20000073ff4c7230 */ /* 0x000fe40000004100 */
[C---:B------:R-:W-:Y:S01]  /*ad10*/  FMUL.FTZ R93, R75.reuse, R77 ;  /* 0x0000004d4b5d7220 */ /* 0x040fe20000410000 */
[----:B------:R-:W-:Y:S02]  /*ad20*/  HADD2.F32 R8, -RZ, R117.H0_H0 ;  /* 0x20000075ff087230 */ /* 0x000fe40000004100 */
[-C--:B------:R-:W-:Y:S01]  /*ad30*/  FMUL.FTZ R84, R75, R111.reuse ;  /* 0x0000006f4b547220 */ /* 0x080fe20000410000 */
[C---:B------:R-:W-:Y:S01]  /*ad40*/  FMUL.FTZ R11, R9.reuse, R76 ;  /* 0x0000004c090b7220 */ /* 0x040fe20000410000 */
[C---:B------:R-:W-:Y:S01]  /*ad50*/  FFMA.FTZ R93, R74.reuse, R111, -R93 ;  /* 0x0000006f4a5d7223 */ /* 0x040fe2000001085d */
[-C--:B------:R-:W-:Y:S01]  /*ad60*/  FMUL.FTZ R75, R9, R8.reuse ;  /* 0x00000008094b7220 */ /* 0x080fe20000410000 */
[----:B------:R-:W-:Y:S01]  /*ad70*/  FFMA.FTZ R84, R74, R77, R84 ;  /* 0x0000004d4a547223 */ /* 0x000fe20000010054 */
[----:B------:R-:W-:Y:S01]  /*ad80*/  FFMA.FTZ R9, R10, R8, -R11 ;  /* 0x000000080a097223 */ /* 0x000fe2000001080b */
[----:B------:R-:W-:Y:S01]  /*ad90*/  F2FP.F16.F32.PACK_AB R11, R118, R113 ;  /* 0x00000071760b723e */ /* 0x000fe200000000ff */
[----:B------:R-:W-:Y:S01]  /*ada0*/  FFMA.FTZ R76, R10, R76, R75 ;  /* 0x0000004c0a4c7223 */ /* 0x000fe2000001004b */
[----:B------:R-:W-:-:S02]  /*adb0*/  F2FP.F16.F32.PACK_AB R8, R85, R114 ;  /* 0x000000725508723e */ /* 0x000fc400000000ff */
[----:B------:R-:W-:Y:S02]  /*adc0*/  F2FP.F16.F32.PACK_AB R10, R84, R93 ;  /* 0x0000005d540a723e */ /* 0x000fe400000000ff */
[----:B------:R-:W-:-:S05]  /*add0*/  F2FP.F16.F32.PACK_AB R9, R76, R9 ;  /* 0x000000094c09723e */ /* 0x000fca00000000ff */
[----:B------:R1:W-:Y:S02]  /*ade0*/  STS.128 [R119], R8 ;  /* 0x0000000877007388 */ /* 0x0003e40000000c00 */
.L_x_1882:
[----:B------:R-:W-:Y:S05]  /*adf0*/  BSYNC B2 ;  /* 0x0000000000027941 */ /* 0x000fea0003800000 */
.L_x_1881:
[----:B------:R-:W-:Y:S04]  /*ae00*/  BSSY B2, `(.L_x_1883) ;  /* 0x000002c000027945 */ /* 0x000fe80003800000 */
[----:B------:R-:W-:Y:S05]  /*ae10*/  @P1 BRA `(.L_x_1884) ;  /* 0x0000000000a81947 */ /* 0x000fea0003800000 */
[----:B-1---5:R-:W1:Y:S01]  /*ae20*/  LDS.128 R8, [R119+0x4000] ;  /* 0x0040000077087984 */ /* 0x022e620000000c00 */
[----:B------:R-:W-:Y:S01]  /*ae30*/  SHF.R.U32.HI R75, RZ, 0x10, R73 ;  /* 0x00000010ff4b7819 */ /* 0x000fe20000011649 */
[----:B------:R-:W-:Y:S01]  /*ae40*/  HADD2.F32 R74, -RZ, R109.H0_H0 ;  /* 0x2000006dff4a7230 */ /* 0x000fe20000004100 */
[----:B------:R-:W-:Y:S01]  /*ae50*/  SHF.R.U32.HI R77, RZ, 0x10, R71 ;  /* 0x00000010ff4d7819 */ /* 0x000fe20000011647 */
[--C-:B------:R-:W-:Y:S01]  /*ae60*/  HADD2.F32 R76, -RZ, R110.reuse.H0_H0 ;  /* 0x2000006eff4c7230 */ /* 0x100fe20000004100 */
[----:B------:R-:W-:Y:S01]  /*ae70*/  SHF.R.U64 R111, R72, 0x10, R73 ;  /* 0x00000010486f7819 */ /* 0x000fe20000001249 */
[----:B------:R-:W-:Y:S01]  /*ae80*/  HADD2.F32 R75, -RZ, R75.H0_H0 ;  /* 0x2000004bff4b7230 */ /* 0x000fe20000004100 */
[----:B------:R-:W-:Y:S01]  /*ae90*/  SHF.R.U64 R93, R70, 0x10, R71 ;  /* 0x00000010465d7819 */ /* 0x000fe20000001247 */
[----:B------:R-:W-:Y:S02]  /*aea0*/  HADD2.F32 R77, -RZ, R77.H0_H0 ;  /* 0x2000004dff4d7230 */ /* 0x000fe40000004100 */
[----:B------:R-:W-:-:S02]  /*aeb0*/  HADD2.F32 R110, -RZ, R110.H1_H1 ;  /* 0x3000006eff6e7230 */ /* 0x000fc40000004100 */
[----:B------:R-:W-:Y:S02]  /*aec0*/  HADD2.F32 R109, -RZ, R109.H1_H1 ;  /* 0x3000006dff6d7230 */ /* 0x000fe40000004100 */
[--C-:B-1----:R-:W-:Y:S02]  /*aed0*/  HADD2.F32 R73, -RZ, R11.reuse.H1_H1 ;  /* 0x3000000bff497230 */ /* 0x102fe40000004100 */
[----:B------:R-:W-:Y:S02]  /*aee0*/  HADD2.F32 R72, -RZ, R11.H0_H0 ;  /* 0x2000000bff487230 */ /* 0x000fe40000004100 */
[--C-:B------:R-:W-:Y:S02]  /*aef0*/  HADD2.F32 R11, -RZ, R8.reuse.H0_H0 ;  /* 0x20000008ff0b7230 */ /* 0x100fe40000004100 */
[C---:B------:R-:W-:Y:S01]  /*af00*/  FMUL.FTZ R112, R73.reuse, R75 ;  /* 0x0000004b49707220 */ /* 0x040fe20000410000 */
[----:B------:R-:W-:Y:S02]  /*af10*/  HADD2.F32 R8, -RZ, R8.H1_H1 ;  /* 0x30000008ff087230 */ /* 0x000fe40000004100 */
[----:B------:R-:W-:Y:S01]  /*af20*/  FMUL.FTZ R85, R73, R77 ;  /* 0x0000004d49557220 */ /* 0x000fe20000410000 */
[----:B------:R-:W-:-:S02]  /*af30*/  HADD2.F32 R70, -RZ, R10.H0_H0 ;  /* 0x2000000aff467230 */ /* 0x000fc40000004100 */
[----:B------:R-:W-:Y:S01]  /*af40*/  FFMA.FTZ R114, R72, R77, R112 ;  /* 0x0000004d48727223 */ /* 0x000fe20000010070 */
[----:B------:R-:W-:Y:S02]  /*af50*/  HADD2.F32 R71, -RZ, R10.H1_H1 ;  /* 0x3000000aff477230 */ /* 0x000fe40000004100 */
[----:B------:R-:W-:Y:S01]  /*af60*/  FMUL.FTZ R84, R8, R76 ;  /* 0x0000004c08547220 */ /* 0x000fe20000410000 */
[--C-:B------:R-:W-:Y:S02]  /*af70*/  HADD2.F32 R10, -RZ, R9.reuse.H0_H0 ;  /* 0x20000009ff0a7230 */ /* 0x100fe40000004100 */
[----:B------:R-:W-:Y:S01]  /*af80*/  FFMA.FTZ R85, R72, R75, -R85 ;  /* 0x0000004b48557223 */ /* 0x000fe20000010855 */
[-C--:B------:R-:W-:Y:S01]  /*af90*/  FMUL.FTZ R112, R8, R74.reuse ;  /* 0x0000004a08707220 */ /* 0x080fe20000410000 */
[----:B------:R-:W-:Y:S02]  /*afa0*/  HADD2.F32 R9, -RZ, R9.H1_H1 ;  /* 0x30000009ff097230 */ /* 0x000fe40000004100 */
[----:B------:R-:W-:Y:S01]  /*afb0*/  FFMA.FTZ R84, R11, R74, -R84 ;  /* 0x0000004a0b547223 */ /* 0x000fe20000010854 */
[----:B------:R-:W-:-:S02]  /*afc0*/  HADD2.F32 R72, -RZ, R93.H0_H0 ;  /* 0x2000005dff487230 */ /* 0x000fc40000004100 */
[----:B------:R-:W-:Y:S01]  /*afd0*/  FFMA.FTZ R73, R11, R76, R112 ;  /* 0x0000004c0b497223 */ /* 0x000fe20000010070 */
[----:B------:R-:W-:Y:S02]  /*afe0*/  HADD2.F32 R8, -RZ, R111.H0_H0 ;  /* 0x2000006fff087230 */ /* 0x000fe40000004100 */
[C---:B------:R-:W-:Y:S01]  /*aff0*/  FMUL.FTZ R75, R71.reuse, R110 ;  /* 0x0000006e474b7220 */ /* 0x040fe20000410000 */
[-C--:B------:R-:W-:Y:S01]  /*b000*/  FMUL.FTZ R77, R71, R109.reuse ;  /* 0x0000006d474d7220 */ /* 0x080fe20000410000 */
[C---:B------:R-:W-:Y:S01]  /*b010*/  FMUL.FTZ R11, R9.reuse, R72 ;  /* 0x00000048090b7220 */ /* 0x040fe20000410000 */
[----:B------:R-:W-:Y:S01]  /*b020*/  FMUL.FTZ R71, R9, R8 ;  /* 0x0000000809477220 */ /* 0x000fe20000410000 */
[C---:B------:R-:W-:Y:S01]  /*b030*/  FFMA.FTZ R75, R70.reuse, R109, -R75 ;  /* 0x0000006d464b7223 */ /* 0x040fe2000001084b */
[----:B------:R-:W-:Y:S01]  /*b040*/  FFMA.FTZ R70, R70, R110, R77 ;  /* 0x0000006e46467223 */ /* 0x000fe2000001004d */
[C---:B------:R-:W-:Y:S01]  /*b050*/  FFMA.FTZ R9, R10.reuse, R8, -R11 ;  /* 0x000000080a097223 */ /* 0x040fe2000001080b */
[----:B------:R-:W-:Y:S01]  /*b060*/  FFMA.FTZ R72, R10, R72, R71 ;  /* 0x000000480a487223 */ /* 0x000fe20000010047 */
[----:B------:R-:W-:-:S02]  /*b070*/  F2FP.F16.F32.PACK_AB R11, R114, R85 ;  /* 0x00000055720b723e */ /* 0x000fc400000000ff */
[----:B------:R-:W-:Y:S02]  /*b080*/  F2FP.F16.F32.PACK_AB R10, R70, R75 ;  /* 0x0000004b460a723e */ /* 0x000fe400000000ff */
[----:B------:R-:W-:Y:S02]  /*b090*/  F2FP.F16.F32.PACK_AB R8, R73, R84 ;  /* 0x000000544908723e */ /* 0x000fe400000000ff */
[----:B------:R-:W-:-:S05]  /*b0a0*/  F2FP.F16.F32.PACK_AB R9, R72, R9 ;  /* 0x000000094809723e */ /* 0x000fca00000000ff */
[----:B------:R2:W-:Y:S02]  /*b0b0*/  STS.128 [R119+0x4000], R8 ;  /* 0x0040000877007388 */ /* 0x0005e40000000c00 */
.L_x_1884:
[----:B------:R-:W-:Y:S05]  /*b0c0*/  BSYNC B2 ;  /* 0x0000000000027941 */ /* 0x000fea0003800000 */
.L_x_1883:
[----:B------:R-:W-:Y:S04]  /*b0d0*/  BSSY B2, `(.L_x_1885) ;  /* 0x000002c000027945 */ /* 0x000fe80003800000 */
[----:B------:R-:W-:Y:S05]  /*b0e0*/  @P2 BRA `(.L_x_1886) ;  /* 0x0000000000a82947 */ /* 0x000fea0003800000 */
[----:B-12--5:R-:W1:Y:S01]  /*b0f0*/  LDS.128 R8, [R119+0x8000] ;  /* 0x0080000077087984 */ /* 0x026e620000000c00 */
        /* <DEDUP_REMOVED lines=41> */
.L_x_1886:
[----:B------:R-:W-:Y:S05]  /*b390*/  BSYNC B2 ;  /* 0x0000000000027941 */ /* 0x000fea0003800000 */
.L_x_1885:
[----:B------:R-:W-:Y:S05]  /*b3a0*/  @P3 BRA `(.L_x_1880) ;  /* 0x0000000000a83947 */ /* 0x000fea0003800000 */
[----:B-123-5:R-:W1:Y:S01]  /*b3b0*/  LDS.128 R8, [R119+0xc000] ;  /* 0x00c0000077087984 */ /* 0x02ee620000000c00 */
[----:B------:R-:W-:Y:S01]  /*b3c0*/  SHF.R.U32.HI R67, RZ, 0x10, R61 ;  /* 0x00000010ff437819 */ /* 0x000fe2000001163d */
[----:B------:R-:W-:Y:S01]  /*b3d0*/  HADD2.F32 R66, -RZ, R104.H0_H0 ;  /* 0x20000068ff427230 */ /* 0x000fe20000004100 */
[----:B------:R-:W-:Y:S01]  /*b3e0*/  SHF.R.U32.HI R69, RZ, 0x10, R59 ;  /* 0x00000010ff457819 */ /* 0x000fe2000001163b */
[----:B------:R-:W-:Y:S01]  /*b3f0*/  HADD2.F32 R68, -RZ, R105.H0_H0 ;  /* 0x20000069ff447230 */ /* 0x000fe20000004100 */
        /* <DEDUP_REMOVED lines=24> */
[CC--:B------:R-:W-:Y:S01]  /*b580*/  FMUL.FTZ R67, R59.reuse, R105.reuse ;  /* 0x000000693b437220 */ /* 0x0c0fe20000410000 */
[----:B------:R-:W-:Y:S01]  /*b590*/  FMUL.FTZ R66, R59, R104 ;  /* 0x000000683b427220 */ /* 0x000fe20000410000 */
        /* <DEDUP_REMOVED lines=11> */
.L_x_1880:
[----:B------:R-:W-:Y:S05]  /*b650*/  BSYNC B1 ;  /* 0x0000000000017941 */ /* 0x000fea0003800000 */
.L_x_1879:
[----:B-1234-:R-:W-:Y:S01]  /*b660*/  VIADD R8, R218, 0x20 ;  /* 0x00000020da087836 */ /* 0x01efe20000000000 */
[----:B------:R-:W-:Y:S04]  /*b670*/  BSSY B1, `(.L_x_1887) ;  /* 0x00000bb000017945 */ /* 0x000fe80003800000 */
[----:B------:R-:W-:-:S13]  /*b680*/  ISETP.GE.AND P0, PT, R8, R3, PT ;  /* 0x000000030800720c */ /* 0x000fda0003f06270 */
        /* <DEDUP_REMOVED lines=9> */
[----:B-----5:R-:W1:Y:S01]  /*b720*/  LDS.128 R8, [R72+0x1000] ;  /* 0x0010000048087984 */ /* 0x020e620000000c00 */
[--C-:B------:R-:W-:Y:S01]  /*b730*/  SHF.R.U64 R71, R62, 0x10, R63.reuse ;  /* 0x000000103e477819 */ /* 0x100fe2000000123f */
[--C-:B------:R-:W-:Y:S01]  /*b740*/  HADD2.F32 R62, -RZ, R101.reuse.H0_H0 ;  /* 0x20000065ff3e7230 */ /* 0x100fe20000004100 */
[----:B------:R-:W-:Y:S01]  /*b750*/  SHF.R.U32.HI R63, RZ, 0x10, R63 ;  /* 0x00000010ff3f7819 */ /* 0x000fe2000001163f */
[----:B------:R-:W-:Y:S01]  /*b760*/  HADD2.F32 R101, -RZ, R101.H1_H1 ;  /* 0x30000065ff657230 */ /* 0x000fe20000004100 */
[--C-:B------:R-:W-:Y:S01]  /*b770*/  SHF.R.U64 R69, R64, 0x10, R65.reuse ;  /* 0x0000001040457819 */ /* 0x100fe20000001241 */
[--C-:B------:R-:W-:Y:S01]  /*b780*/  HADD2.F32 R64, -RZ, R102.reuse.H0_H0 ;  /* 0x20000066ff407230 */ /* 0x100fe20000004100 */
[----:B------:R-:W-:Y:S01]  /*b790*/  SHF.R.U32.HI R65, RZ, 0x10, R65 ;  /* 0x00000010ff417819 */ /* 0x000fe20000011641 */
[----:B------:R-:W-:Y:S02]  /*b7a0*/  HADD2.F32 R63, -RZ, R63.H0_H0 ;  /* 0x2000003fff3f7230 */ /* 0x000fe40000004100 */
[----:B------:R-:W-:-:S02]  /*b7b0*/  HADD2.F32 R102, -RZ, R102.H1_H1 ;  /* 0x30000066ff667230 */ /* 0x000fc40000004100 */
[----:B------:R-:W-:Y:S02]  /*b7c0*/  HADD2.F32 R65, -RZ, R65.H0_H0 ;  /* 0x20000041ff417230 */ /* 0x000fe40000004100 */
        /* <DEDUP_REMOVED lines=31> */
.L_x_1890:
[----:B------:R-:W-:Y:S05]  /*b9c0*/  BSYNC B2 ;  /* 0x0000000000027941 */ /* 0x000fea0003800000 */
.L_x_1889:
[----:B------:R-:W-:Y:S04]  /*b9d0*/  BSSY B2, `(.L_x_1891) ;  /* 0x000002c000027945 */ /* 0x000fe80003800000 */
[----:B------:R-:W-:Y:S05]  /*b9e0*/  @P1 BRA `(.L_x_1892) ;  /* 0x0000000000a81947 */ /* 0x000fea0003800000 */
[----:B-1---5:R-:W1:Y:S01]  /*b9f0*/  LDS.128 R8, [R72+0x5000] ;  /* 0x0050000048087984 */ /* 0x022e620000000c00 */
[----:B------:R-:W-:Y:S01]  /*ba00*/  SHF.R.U32.HI R59, RZ, 0x10, R55 ;  /* 0x00000010ff3b7819 */ /* 0x000fe20000011637 */
[----:B------:R-:W-:Y:S01]  /*ba10*/  HADD2.F32 R58, -RZ, R97.H0_H0 ;  /* 0x20000061ff3a7230 */ /* 0x000fe20000004100 */
[--C-:B------:R-:W-:Y:S01]  /*ba20*/  SHF.R.U32.HI R61, RZ, 0x10, R57.reuse ;  /* 0x00000010ff3d7819 */ /* 0x100fe20000011639 */
        /* <DEDUP_REMOVED lines=38> */
.L_x_1892:
[----:B------:R-:W-:Y:S05]  /*bc90*/  BSYNC B2 ;  /* 0x0000000000027941 */ /* 0x000fea0003800000 */
.L_x_1891:
[----:B------:R-:W-:Y:S04]  /*bca0*/  BSSY B2, `(.L_x_1893) ;  /* 0x000002c000027945 */ /* 0x000fe80003800000 */
[----:B------:R-:W-:Y:S05]  /*bcb0*/  @P2 BRA `(.L_x_1894) ;  /* 0x0000000000a82947 */ /* 0x000fea0003800000 */
[----:B-12--5:R-:W1:Y:S01]  /*bcc0*/  LDS.128 R8, [R72+0x9000] ;  /* 0x0090000048087984 */ /* 0x026e620000000c00 */
        /* <DEDUP_REMOVED lines=41> */
.L_x_1894:
[----:B------:R-:W-:Y:S05]  /*bf60*/  BSYNC B2 ;  /* 0x0000000000027941 */ /* 0x000fea0003800000 */
.L_x_1893:
[----:B------:R-:W-:Y:S05]  /*bf70*/  @P3 BRA `(.L_x_1888) ;  /* 0x0000000000a83947 */ /* 0x000fea0003800000 */
[----:B-123-5:R-:W1:Y:S01]  /*bf80*/  LDS.128 R8, [R72+0xd000] ;  /* 0x00d0000048087984 */ /* 0x02ee620000000c00 */
[----:B------:R-:W-:Y:S01]  /*bf90*/  SHF.R.U32.HI R51, RZ, 0x10, R47 ;  /* 0x00000010ff337819 */ /* 0x000fe2000001162f */
[----:B------:R-:W-:Y:S01]  /*bfa0*/  HADD2.F32 R50, -RZ, R91.H1_H1 ;  /* 0x3000005bff327230 */ /* 0x000fe20000004100 */
[--C-:B------:R-:W-:Y:S01]  /*bfb0*/  SHF.R.U32.HI R53, RZ, 0x10, R49.reuse ;  /* 0x00000010ff357819 */ /* 0x100fe20000011631 */
[--C-:B------:R-:W-:Y:S01]  /*bfc0*/  HADD2.F32 R52, -RZ, R90.reuse.H1_H1 ;  /* 0x3000005aff347230 */ /* 0x100fe20000004100 */
[----:B------:R-:W-:Y:S01]  /*bfd0*/  SHF.R.U64 R57, R48, 0x10, R49 ;  /* 0x0000001030397819 */ /* 0x000fe20000001231 */
[----:B------:R-:W-:Y:S01]  /*bfe0*/  HADD2.F32 R51, -RZ, R51.H0_H0 ;  /* 0x20000033ff337230 */ /* 0x000fe20000004100 */
[----:B------:R-:W-:Y:S01]  /*bff0*/  SHF.R.U64 R59, R46, 0x10, R47 ;  /* 0x000000102e3b7819 */ /* 0x000fe2000000122f */
[----:B------:R-:W-:Y:S02]  /*c000*/  HADD2.F32 R53, -RZ, R53.H0_H0 ;  /* 0x20000035ff357230 */ /* 0x000fe40000004100 */
[----:B------:R-:W-:-:S02]  /*c010*/  HADD2.F32 R90, -RZ, R90.H0_H0 ;  /* 0x2000005aff5a7230 */ /* 0x000fc40000004100 */
        /* <DEDUP_REMOVED lines=32> */
.L_x_1888:
[----:B------:R-:W-:Y:S05]  /*c220*/  BSYNC B1 ;  /* 0x0000000000017941 */ /* 0x000fea0003800000 */
.L_x_1887:
        /* <DEDUP_REMOVED lines=54> */
.L_x_1898:
[----:B------:R-:W-:Y:S05]  /*c590*/  BSYNC B2 ;  /* 0x0000000000027941 */ /* 0x000fea0003800000 */
.L_x_1897:
        /* <DEDUP_REMOVED lines=44> */
.L_x_1900:
[----:B------:R-:W-:Y:S05]  /*c860*/  BSYNC B2 ;  /* 0x0000000000027941 */ /* 0x000fea0003800000 */
.L_x_1899:
[----:B------:R-:W-:Y:S04]  /*c870*/  BSSY B2, `(.L_x_1901) ;  /* 0x000002c000027945 */ /* 0x000fe80003800000 */
[----:B------:R-:W-:Y:S05]  /*c880*/  @P2 BRA `(.L_x_1902) ;  /* 0x0000000000a82947 */ /* 0x000fea0003800000 */
[----:B-12--5:R-:W1:Y:S01]  /*c890*/  LDS.128 R8, [R56+0xa000] ;  /* 0x00a0000038087984 */ /* 0x026e620000000c00 */
        /* <DEDUP_REMOVED lines=41> */
.L_x_1902:
[----:B------:R-:W-:Y:S05]  /*cb30*/  BSYNC B2 ;  /* 0x0000000000027941 */ /* 0x000fea0003800000 */
.L_x_1901:
        /* <DEDUP_REMOVED lines=43> */
.L_x_1896:
[----:B------:R-:W-:Y:S05]  /*cdf0*/  BSYNC B1 ;  /* 0x0000000000017941 */ /* 0x000fea0003800000 */
.L_x_1895:
[----:B-1234-:R-:W-:-:S05]  /*ce00*/  VIADD R8, R218, 0x60 ;  /* 0x00000060da087836 */ /* 0x01efca0000000000 */
        /* <DEDUP_REMOVED lines=11> */
[----:B------:R-:W-:Y:S01]  /*cec0*/  SHF.R.U64 R35, R32, 0x10, R33 ;  /* 0x0000001020237819 */ /* 0x000fe20000001221 */
[--C-:B------:R-:W-:Y:S01]  /*ced0*/  HADD2.F32 R29, -RZ, R82.reuse.H0_H0 ;  /* 0x20000052ff1d7230 */ /* 0x100fe20000004100 */
[----:B------:R-:W-:Y:S01]  /*cee0*/  SHF.R.U64 R36, R30, 0x10, R31 ;  /* 0x000000101e247819 */ /* 0x000fe2000000121f */
[----:B------:R-:W-:Y:S01]  /*cef0*/  HADD2.F32 R82, -RZ, R82.H1_H1 ;  /* 0x30000052ff527230 */ /* 0x000fe20000004100 */
[----:B------:R-:W-:Y:S02]  /*cf00*/  SHF.R.U32.HI R32, RZ, 0x10, R33 ;  /* 0x00000010ff207819 */ /* 0x000fe40000011621 */
[----:B------:R-:W-:Y:S01]  /*cf10*/  SHF.R.U32.HI R30, RZ, 0x10, R31 ;  /* 0x00000010ff1e7819 */ /* 0x000fe2000001161f */
[----:B------:R-:W-:Y:S02]  /*cf20*/  HADD2.F32 R31, -RZ, R83.H0_H0 ;  /* 0x20000053ff1f7230 */ /* 0x000fe40000004100 */
[----:B------:R-:W-:-:S02]  /*cf30*/  HADD2.F32 R32, -RZ, R32.H0_H0 ;  /* 0x20000020ff207230 */ /* 0x000fc40000004100 */
[----:B------:R-:W-:Y:S02]  /*cf40*/  HADD2.F32 R30, -RZ, R30.H0_H0 ;  /* 0x2000001eff1e7230 */ /* 0x000fe40000004100 */
[----:B------:R-:W-:Y:S02]  /*cf50*/  HADD2.F32 R83, -RZ, R83.H1_H1 ;  /* 0x30000053ff537230 */ /* 0x000fe40000004100 */
[--C-:B-1----:R-:W-:Y:S02]  /*cf60*/  HADD2.F32 R28, -RZ, R11.reuse.H1_H1 ;  /* 0x3000000bff1c7230 */ /* 0x102fe40000004100 */
[--C-:B------:R-:W-:Y:S02]  /*cf70*/  HADD2.F32 R3, -RZ, R8.reuse.H0_H0 ;  /* 0x20000008ff037230 */ /* 0x100fe40000004100 */
[----:B------:R-:W-:Y:S02]  /*cf80*/  HADD2.F32 R27, -RZ, R11.H0_H0 ;  /* 0x2000000bff1b7230 */ /* 0x000fe40000004100 */
[----:B------:R-:W-:Y:S01]  /*cf90*/  FMUL.FTZ R34, R28, R32 ;  /* 0x000000201c227220 */ /* 0x000fe20000410000 */
[----:B------:R-:W-:-:S02]  /*cfa0*/  HADD2.F32 R8, -RZ, R8.H1_H1 ;  /* 0x30000008ff087230 */ /* 0x000fc40000004100 */
[-C--:B------:R-:W-:Y:S01]  /*cfb0*/  FMUL.FTZ R33, R28, R30.reuse ;  /* 0x0000001e1c217220 */ /* 0x080fe20000410000 */
[--C-:B------:R-:W-:Y:S02]  /*cfc0*/  HADD2.F32 R11, -RZ, R10.reuse.H0_H0 ;  /* 0x2000000aff0b7230 */ /* 0x100fe40000004100 */
[C---:B------:R-:W-:Y:S01]  /*cfd0*/  FFMA.FTZ R34, R27.reuse, R30, -R34 ;  /* 0x0000001e1b227223 */ /* 0x040fe20000010822 */
[----:B------:R-:W-:Y:S02]  /*cfe0*/  HADD2.F32 R26, -RZ, R10.H1_H1 ;  /* 0x3000000aff1a7230 */ /* 0x000fe40000004100 */
[C---:B------:R-:W-:Y:S01]  /*cff0*/  FMUL.FTZ R28, R8.reuse, R31 ;  /* 0x0000001f081c7220 */ /* 0x040fe20000410000 */
[--C-:B------:R-:W-:Y:S02]  /*d000*/  HADD2.F32 R10, -RZ, R9.reuse.H0_H0 ;  /* 0x20000009ff0a7230 */ /* 0x100fe40000004100 */
[----:B------:R-:W-:Y:S01]  /*d010*/  FFMA.FTZ R33, R27, R32, R33 ;  /* 0x000000201b217223 */ /* 0x000fe20000010021 */
[----:B------:R-:W-:Y:S01]  /*d020*/  FMUL.FTZ R30, R8, R29 ;  /* 0x0000001d081e7220 */ /* 0x000fe20000410000 */
[----:B------:R-:W-:-:S02]  /*d030*/  HADD2.F32 R9, -RZ, R9.H1_H1 ;  /* 0x30000009ff097230 */ /* 0x000fc40000004100 */
[C---:B------:R-:W-:Y:S01]  /*d040*/  FFMA.FTZ R28, R3.reuse, R29, -R28 ;  /* 0x0000001d031c7223 */ /* 0x040fe2000001081c */
[----:B------:R-:W-:Y:S02]  /*d050*/  HADD2.F32 R27, -RZ, R35.H0_H0 ;  /* 0x20000023ff1b7230 */ /* 0x000fe40000004100 */
        /* <DEDUP_REMOVED lines=15> */
.L_x_1905:
[----:B------:R-:W-:Y:S05]  /*d150*/  BSYNC B1 ;  /* 0x0000000000017941 */ /* 0x000fea0003800000 */
.L_x_1904:
[----:B------:R-:W-:Y:S04]  /*d160*/  BSSY B1, `(.L_x_1906) ;  /* 0x000002c000017945 */ /* 0x000fe80003800000 */
[----:B------:R-:W-:Y:S05]  /*d170*/  @P1 BRA `(.L_x_1907) ;  /* 0x0000000000a81947 */ /* 0x000fea0003800000 */
[----:B-1---5:R-:W1:Y:S01]  /*d180*/  LDS.128 R8, [R37+0x7000] ;  /* 0x0070000025087984 */ /* 0x022e620000000c00 */
[----:B------:R-:W-:Y:S01]  /*d190*/  SHF.R.U32.HI R28, RZ, 0x10, R25 ;  /* 0x00000010ff1c7819 */ /* 0x000fe20000011619 */
[--C-:B------:R-:W-:Y:S01]  /*d1a0*/  HADD2.F32 R27, -RZ, R81.reuse.H0_H0 ;  /* 0x20000051ff1b7230 */ /* 0x100fe20000004100 */
[----:B------:R-:W-:Y:S01]  /*d1b0*/  SHF.R.U32.HI R26, RZ, 0x10, R21 ;  /* 0x00000010ff1a7819 */ /* 0x000fe20000011615 */
[----:B------:R-:W-:Y:S01]  /*d1c0*/  HADD2.F32 R81, -RZ, R81.H1_H1 ;  /* 0x30000051ff517230 */ /* 0x000fe20000004100 */
[----:B------:R-:W-:Y:S01]  /*d1d0*/  SHF.R.U64 R31, R24, 0x10, R25 ;  /* 0x00000010181f7819 */ /* 0x000fe20000001219 */
[----:B------:R-:W-:Y:S01]  /*d1e0*/  HADD2.F32 R28, -RZ, R28.H0_H0 ;  /* 0x2000001cff1c7230 */ /* 0x000fe20000004100 */
[----:B------:R-:W-:Y:S01]  /*d1f0*/  SHF.R.U64 R32, R20, 0x10, R21 ;  /* 0x0000001014207819 */ /* 0x000fe20000001215 */
[----:B------:R-:W-:Y:S02]  /*d200*/  HADD2.F32 R26, -RZ, R26.H0_H0 ;  /* 0x2000001aff1a7230 */ /* 0x000fe40000004100 */
[----:B------:R-:W-:-:S02]  /*d210*/  HADD2.F32 R25, -RZ, R80.H0_H0 ;  /* 0x20000050ff197230 */ /* 0x000fc40000004100 */
[----:B------:R-:W-:Y:S02]  /*d220*/  HADD2.F32 R80, -RZ, R80.H1_H1 ;  /* 0x30000050ff507230 */ /* 0x000fe40000004100 */
[--C-:B-1----:R-:W-:Y:S02]  /*d230*/  HADD2.F32 R24, -RZ, R11.reuse.H1_H1 ;  /* 0x3000000bff187230 */ /* 0x102fe40000004100 */
[--C-:B------:R-:W-:Y:S02]  /*d240*/  HADD2.F32 R3, -RZ, R8.reuse.H0_H0 ;  /* 0x20000008ff037230 */ /* 0x100fe40000004100 */
[----:B------:R-:W-:Y:S02]  /*d250*/  HADD2.F32 R21, -RZ, R11.H0_H0 ;  /* 0x2000000bff157230 */ /* 0x000fe40000004100 */
[C---:B------:R-:W-:Y:S01]  /*d260*/  FMUL.FTZ R30, R24.reuse, R28 ;  /* 0x0000001c181e7220 */ /* 0x040fe20000410000 */
[----:B------:R-:W-:Y:S02]  /*d270*/  HADD2.F32 R8, -RZ, R8.H1_H1 ;  /* 0x30000008ff087230 */ /* 0x000fe40000004100 */
[----:B------:R-:W-:Y:S01]  /*d280*/  FMUL.FTZ R29, R24, R26 ;  /* 0x0000001a181d7220 */ /* 0x000fe20000410000 */
[----:B------:R-:W-:-:S02]  /*d290*/  HADD2.F32 R11, -RZ, R10.H0_H0 ;  /* 0x2000000aff0b7230 */ /* 0x000fc40000004100 */
[C---:B------:R-:W-:Y:S01]  /*d2a0*/  FFMA.FTZ R30, R21.reuse, R26, -R30 ;  /* 0x0000001a151e7223 */ /* 0x040fe2000001081e */
[----:B------:R-:W-:Y:S02]  /*d2b0*/  HADD2.F32 R20, -RZ, R10.H1_H1 ;  /* 0x3000000aff147230 */ /* 0x000fe40000004100 */
[C---:B------:R-:W-:Y:S01]  /*d2c0*/  FMUL.FTZ R24, R8.reuse, R27 ;  /* 0x0000001b08187220 */ /* 0x040fe20000410000 */
[--C-:B------:R-:W-:Y:S02]  /*d2d0*/  HADD2.F32 R10, -RZ, R9.reuse.H0_H0 ;  /* 0x20000009ff0a7230 */ /* 0x100fe40000004100 */
[----:B------:R-:W-:Y:S01]  /*d2e0*/  FFMA.FTZ R29, R21, R28, R29 ;  /* 0x0000001c151d7223 */ /* 0x000fe2000001001d */
        /* <DEDUP_REMOVED lines=19> */
.L_x_1907:
[----:B------:R-:W-:Y:S05]  /*d420*/  BSYNC B1 ;  /* 0x0000000000017941 */ /* 0x000fea0003800000 */
.L_x_1906:
[----:B------:R-:W-:Y:S04]  /*d430*/  BSSY B1, `(.L_x_1908) ;  /* 0x000002c000017945 */ /* 0x000fe80003800000 */
[----:B------:R-:W-:Y:S05]  /*d440*/  @P2 BRA `(.L_x_1909) ;  /* 0x0000000000a82947 */ /* 0x000fea0003800000 */
[----:B-12--5:R-:W1:Y:S01]  /*d450*/  LDS.128 R8, [R37+0xb000] ;  /* 0x00b0000025087984 */ /* 0x026e620000000c00 */
        /* <DEDUP_REMOVED lines=8> */
[----:B------:R-:W-:-:S02]  /*d4e0*/  HADD2.F32 R15, -RZ, R78.H1_H1 ;  /* 0x3000004eff0f7230 */ /* 0x000fc40000004100 */
[----:B------:R-:W-:Y:S02]  /*d4f0*/  HADD2.F32 R78, -RZ, R78.H0_H0 ;  /* 0x2000004eff4e7230 */ /* 0x000fe40000004100 */
        /* <DEDUP_REMOVED lines=31> */
.L_x_1909:
[----:B------:R-:W-:Y:S05]  /*d6f0*/  BSYNC B1 ;  /* 0x0000000000017941 */ /* 0x000fea0003800000 */
.L_x_1908:
[----:B------:R-:W-:Y:S05]  /*d700*/  @P3 BRA `(.L_x_1903) ;  /* 0x0000004c00043947 */ /* 0x000fea0003800000 */
[----:B-123-5:R-:W1:Y:S01]  /*d710*/  LDS.128 R8, [R37+0xf000] ;  /* 0x00f0000025087984 */ /* 0x02ee620000000c00 */
        /* <DEDUP_REMOVED lines=9> */
[--C-:B-1----:R-:W-:Y:S02]  /*d7b0*/  HADD2.F32 R6, -RZ, R11.reuse.H0_H0 ;  /* 0x2000000bff067230 */ /* 0x102fe40000004100 */
[----:B------:R-:W-:Y:S02]  /*d7c0*/  HADD2.F32 R11, -RZ, R11.H1_H1 ;  /* 0x3000000bff0b7230 */ /* 0x000fe40000004100 */
[--C-:B------:R-:W-:Y:S02]  /*d7d0*/  HADD2.F32 R3, -RZ, R8.reuse.H0_H0 ;  /* 0x20000008ff037230 */ /* 0x100fe40000004100 */
[----:B------:R-:W-:Y:S02]  /*d7e0*/  HADD2.F32 R8, -RZ, R8.H1_H1 ;  /* 0x30000008ff087230 */ /* 0x000fe40000004100 */
[C---:B------:R-:W-:Y:S01]  /*d7f0*/  FMUL.FTZ R15, R11.reuse, R14 ;  /* 0x0000000e0b0f7220 */ /* 0x040fe20000410000 */
[----:B------:R-:W-:Y:S01]  /*d800*/  FMUL.FTZ R11, R11, R12 ;  /* 0x0000000c0b0b7220 */ /* 0x000fe20000410000 */
[----:B------:R-:W-:-:S02]  /*d810*/  HADD2.F32 R5, -RZ, R10.H0_H0 ;  /* 0x2000000aff057230 */ /* 0x000fc40000004100 */
[----:B------:R-:W-:Y:S01]  /*d820*/  FMUL.FTZ R20, R8, R13 ;  /* 0x0000000d08147220 */ /* 0x000fe20000410000 */
[----:B------:R-:W-:Y:S02]  /*d830*/  HADD2.F32 R10, -RZ, R10.H1_H1 ;  /* 0x3000000aff0a7230 */ /* 0x000fe40000004100 */
[C---:B------:R-:W-:Y:S01]  /*d840*/  FFMA.FTZ R15, R6.reuse, R12, -R15 ;  /* 0x0000000c060f7223 */ /* 0x040fe2000001080f */
[----:B------:R-:W-:Y:S01]  /*d850*/  FFMA.FTZ R14, R6, R14, R11 ;  /* 0x0000000e060e7223 */ /* 0x000fe2000001000b */
[--C-:B------:R-:W-:Y:S02]  /*d860*/  HADD2.F32 R4, -RZ, R9.reuse.H0_H0 ;  /* 0x20000009ff047230 */ /* 0x100fe40000004100 */
[-C--:B------:R-:W-:Y:S01]  /*d870*/  FMUL.FTZ R8, R8, R7.reuse ;  /* 0x0000000708087220 */ /* 0x080fe20000410000 */
[----:B------:R-:W-:Y:S01]  /*d880*/  FFMA.FTZ R20, R3, R7, -R20 ;  /* 0x0000000703147223 */ /* 0x000fe20000010814 */
[----:B------:R-:W-:Y:S02]  /*d890*/  HADD2.F32 R6, -RZ, R0.H1_H1 ;  /* 0x30000000ff067230 */ /* 0x000fe40000004100 */
[----:B------:R-:W-:Y:S01]  /*d8a0*/  FMUL.FTZ R12, R10, R23 ;  /* 0x000000170a0c7220 */ /* 0x000fe20000410000 */
[----:B------:R-:W-:-:S02]  /*d8b0*/  HADD2.F32 R9, -RZ, R9.H1_H1 ;  /* 0x30000009ff097230 */ /* 0x000fc40000004100 */
[----:B------:R-:W-:Y:S01]  /*d8c0*/  FFMA.FTZ R3, R3, R13, R8 ;  /* 0x0000000d03037223 */ /* 0x000fe20000010008 */
[----:B------:R-:W-:Y:S02]  /*d8d0*/  HADD2.F32 R7, -RZ, R21.H0_H0 ;  /* 0x20000015ff077230 */ /* 0x000fe40000004100 */
[-C--:B------:R-:W-:Y:S01]  /*d8e0*/  FMUL.FTZ R10, R10, R6.reuse ;  /* 0x000000060a0a7220 */ /* 0x080fe20000410000 */
[----:B------:R-:W-:Y:S02]  /*d8f0*/  HADD2.F32 R0, -RZ, R24.H0_H0 ;  /* 0x20000018ff007230 */ /* 0x000fe40000004100 */
[----:B------:R-:W-:Y:S01]  /*d900*/  FFMA.FTZ R6, R5, R6, -R12 ;  /* 0x0000000605067223 */ /* 0x000fe2000001080c */
[----:B------:R-:W-:Y:S01]  /*d910*/  FMUL.FTZ R11, R9, R7 ;  /* 0x00000007090b7220 */ /* 0x000fe20000410000 */
[----:B------:R-:W-:Y:S01]  /*d920*/  FFMA.FTZ R23, R5, R23, R10 ;  /* 0x0000001705177223 */ /* 0x000fe2000001000a */
[-C--:B------:R-:W-:Y:S02]  /*d930*/  FMUL.FTZ R8, R9, R0.reuse ;  /* 0x0000000009087220 */ /* 0x080fe40000410000 */
[----:B------:R-:W-:-:S02]  /*d940*/  FFMA.FTZ R5, R4, R0, -R11 ;  /* 0x0000000004057223 */ /* 0x000fc4000001080b */
[----:B------:R-:W-:Y:S01]  /*d950*/  FFMA.FTZ R8, R4, R7, R8 ;  /* 0x0000000704087223 */ /* 0x000fe20000010008 */
[----:B------:R-:W-:Y:S02]  /*d960*/  F2FP.F16.F32.PACK_AB R7, R14, R15 ;  /* 0x0000000f0e07723e */ /* 0x000fe400000000ff */
[----:B------:R-:W-:Y:S02]  /*d970*/  F2FP.F16.F32.PACK_AB R6, R23, R6 ;  /* 0x000000061706723e */ /* 0x000fe400000000ff */
[----:B------:R-:W-:Y:S02]  /*d980*/  F2FP.F16.F32.PACK_AB R4, R3, R20 ;  /* 0x000000140304723e */ /* 0x000fe400000000ff */
[----:B------:R-:W-:-:S05]  /*d990*/  F2FP.F16.F32.PACK_AB R5, R8, R5 ;  /* 0x000000050805723e */ /* 0x000fca00000000ff */
[----:B------:R4:W-:Y:S01]  /*d9a0*/  STS.128 [R37+0xf000], R4 ;  /* 0x00f0000425007388 */ /* 0x0009e20000000c00 */
[----:B------:R-:W-:Y:S05]  /*d9b0*/  BRA `(.L_x_1903) ;  /* 0x0000004800587947 */ /* 0x000fea0003800000 */
.L_x_1864:
[----:B------:R-:W0:Y:S01]  /*d9c0*/  LDC R83, c[0x0][0x448] ;  /* 0x00011200ff537b82 */ /* 0x000e220000000800 */
[----:B------:R-:W-:Y:S01]  /*d9d0*/  ULDC.64 UR4, c[0x0][0x3f8] ;  /* 0x0000fe0000047ab9 */ /* 0x000fe20000000a00 */
[----:B------:R-:W-:Y:S01]  /*d9e0*/  ULDC.64 UR6, c[0x0][0x408] ;  /* 0x0001020000067ab9 */ /* 0x000fe20000000a00 */
[----:B------:R-:W-:Y:S01]  /*d9f0*/  MOV R27, R29 ;  /* 0x0000001d001b7202 */ /* 0x000fe20000000f00 */
[----:B------:R-:W-:Y:S01]  /*da00*/  IMAD.MOV.U32 R25, RZ, RZ, R23 ;  /* 0x000000ffff197224 */ /* 0x000fe200078e0017 */
[----:B0-----:R-:W-:-:S13]  /*da10*/  ISETP.NE.AND P0, PT, R83, 0x1, PT ;  /* 0x000000015300780c */ /* 0x001fda0003f05270 */
[----:B------:R-:W0:Y:S08]  /*da20*/  @P0 LDC R0, c[0x0][0x44c] ;  /* 0x00011300ff000b82 */ /* 0x000e300000000800 */
[----:B------:R-:W1:Y:S01]  /*da30*/  @P0 LDC R5, c[0x0][0x450] ;  /* 0x00011400ff050b82 */ /* 0x000e620000000800 */
[----:B0-----:R-:W-:-:S05]  /*da40*/  @P0 IMAD.HI.U32 R0, R3, R0, RZ ;  /* 0x0000000003000227 */ /* 0x001fca00078e00ff */
[----:B-1----:R-:W-:-:S04]  /*da50*/  @P0 SHF.R.U32.HI R3, RZ, R5, R0 ;  /* 0x00000005ff030219 */ /* 0x002fc80000011600 */
        /* <DEDUP_REMOVED lines=11> */
[----:B------:R-:W-:Y:S01]  /*db10*/  IMAD.IADD R7, R27, 0x1, R7 ;  /* 0x000000011b077824 */ /* 0x000fe200078e0207 */
[----:B------:R-:W-:Y:S01]  /*db20*/  LEA R0, P1, R26, UR6, 0x1 ;  /* 0x000000061a007c11 */ /* 0x000fe2000f8208ff */
[----:B------:R-:W-:Y:S01]  /*db30*/  UMOV UR4, 0xffffffff ;  /* 0xffffffff00047882 */ /* 0x000fe20000000000 */
[----:B------:R-:W-:Y:S02]  /*db40*/  LEA.HI.X R6, R24, UR5, R5, 0x1, P0 ;  /* 0x0000000518067c11 */ /* 0x000fe400080f0c05 */
[----:B------:R-:W-:Y:S01]  /*db50*/  LEA.HI.X R7, R26, UR7, R7, 0x1, P1 ;  /* 0x000000071a077c11 */ /* 0x000fe200088f0c07 */
[----:B------:R-:W-:Y:S08]  /*db60*/  BRA.DIV UR4, `(.L_x_1910) ;  /* 0x000001ce04e07947 */ /* 0x000ff0000b800000 */
[----:B------:R0:W1:Y:S04]  /*db70*/  SHFL.IDX PT, R5, R6, RZ, 0x181f ;  /* 0x00181fff06057589 */ /* 0x00006800000e0000 */
[----:B------:R0:W2:Y:S04]  /*db80*/  SHFL.IDX PT, R4, R3, RZ, 0x181f ;  /* 0x00181fff03047589 */ /* 0x0000a800000e0000 */
[----:B------:R0:W3:Y:S04]  /*db90*/  SHFL.IDX PT, R9, R7, RZ, 0x181f ;  /* 0x00181fff07097589 */ /* 0x0000e800000e0000 */
[----:B------:R0:W4:Y:S02]  /*dba0*/  SHFL.IDX PT, R14, R0, RZ, 0x181f ;  /* 0x00181fff000e7589 */ /* 0x00012400000e0000 */
.L_x_2271:
        /* <DEDUP_REMOVED lines=13> */
[----:B------:R-:W-:Y:S01]  /*dc80*/  ULDC UR4, c[0x0][0x3f4] ;  /* 0x0000fd0000047ab9 */ /* 0x000fe20000000800 */
[----:B--2---:R-:W-:Y:S01]  /*dc90*/  IMAD.MOV.U32 R12, RZ, RZ, R4 ;  /* 0x000000ffff0c7224 */ /* 0x004fe200078e0004 */
[----:B------:R-:W-:Y:S01]  /*dca0*/  ISETP.GE.AND P2, PT, R18, UR4, PT ;  /* 0x0000000412007c0c */ /* 0x000fe2000bf46270 */
[----:B-1----:R-:W-:Y:S01]  /*dcb0*/  IMAD.MOV.U32 R13, RZ, RZ, R5 ;  /* 0x000000ffff0d7224 */ /* 0x002fe200078e0005 */
[----:B------:R-:W-:Y:S02]  /*dcc0*/  ISETP.GE.AND P3, PT, R226, UR4, PT ;  /* 0x00000004e2007c0c */ /* 0x000fe4000bf66270 */
[----:B------:R-:W-:Y:S02]  /*dcd0*/  CS2R R56, SRZ ;  /* 0x0000000000387805 */ /* 0x000fe4000001ff00 */
[----:B------:R-:W-:-:S07]  /*dce0*/  CS2R R58, SRZ ;  /* 0x00000000003a7805 */ /* 0x000fce000001ff00 */
[C---:B------:R-:W-:Y:S01]  /*dcf0*/  @!P2 IMAD.SHL.U32 R15, R18.reuse, 0x2, RZ ;  /* 0x00000002120fa824 */ /* 0x040fe200078e00ff */
[----:B------:R-:W-:-:S04]  /*dd00*/  @!P2 SHF.L.U64.HI R20, R18, 0x1, R19 ;  /* 0x000000011214a819 */ /* 0x000fc80000010213 */
[----:B------:R-:W-:Y:S02]  /*dd10*/  @!P2 IADD3 R4, P0, R4, R15, RZ ;  /* 0x0000000f0404a210 */ /* 0x000fe40007f1e0ff */
[----:B------:R-:W-:Y:S02]  /*dd20*/  CS2R R68, SRZ ;  /* 0x0000000000447805 */ /* 0x000fe4000001ff00 */
[----:B------:R-:W-:Y:S02]  /*dd30*/  CS2R R70, SRZ ;  /* 0x0000000000467805 */ /* 0x000fe4000001ff00 */
[----:B------:R-:W-:Y:S02]  /*dd40*/  CS2R R60, SRZ ;  /* 0x00000000003c7805 */ /* 0x000fe4000001ff00 */
[----:B------:R-:W-:Y:S02]  /*dd50*/  CS2R R62, SRZ ;  /* 0x00000000003e7805 */ /* 0x000fe4000001ff00 */
[----:B------:R-:W-:-:S02]  /*dd60*/  CS2R R66, SRZ ;  /* 0x0000000000427805 */ /* 0x000fc4000001ff00 */
[----:B------:R-:W-:Y:S01]  /*dd70*/  CS2R R64, SRZ ;  /* 0x0000000000407805 */ /* 0x000fe2000001ff00 */
[----:B------:R-:W-:-:S05]  /*dd80*/  @!P2 IMAD.X R5, R5, 0x1, R20, P0 ;  /* 0x000000010505a824 */ /* 0x000fca00000e0614 */
[----:B------:R1:W5:Y:S01]  /*dd90*/  @!P2 LD.E.128 R60, desc[UR60][R4.64] ;  /* 0x0000003c043ca980 */ /* 0x000362000c101d00 */
[----:B---3--:R-:W-:Y:S02]  /*dda0*/  @!P3 SHF.L.U32 R11, R8, 0x3, RZ ;  /* 0x00000003080bb819 */ /* 0x008fe400000006ff */
[----:B----4-:R-:W-:Y:S01]  /*ddb0*/  @!P2 IADD3 R8, P1, R14, R15, RZ ;  /* 0x0000000f0e08a210 */ /* 0x010fe20007f3e0ff */
[----:B------:R-:W-:Y:S02]  /*ddc0*/  IMAD.MOV.U32 R15, RZ, RZ, R9 ;  /* 0x000000ffff0f7224 */ /* 0x000fe400078e0009 */
[----:B------:R-:W-:-:S04]  /*ddd0*/  @!P3 IMAD.WIDE R12, R11, 0x2, R12 ;  /* 0x000000020b0cb825 */ /* 0x000fc800078e020c */
[----:B------:R-:W-:Y:S01]  /*dde0*/  @!P3 IMAD.WIDE R14, R11, 0x2, R14 ;  /* 0x000000020b0eb825 */ /* 0x000fe200078e020e */
[----:B------:R1:W5:Y:S03]  /*ddf0*/  @!P3 LD.E.128 R56, desc[UR60][R12.64] ;  /* 0x0000003c0c38b980 */ /* 0x000366000c101d00 */
[----:B------:R-:W-:Y:S01]  /*de00*/  @!P2 IMAD.X R9, R9, 0x1, R20, P1 ;  /* 0x000000010909a824 */ /* 0x000fe200008e0614 */
[----:B------:R1:W5:Y:S04]  /*de10*/  @!P3 LD.E.128 R68, desc[UR60][R14.64] ;  /* 0x0000003c0e44b980 */ /* 0x000368000c101d00 */
[----:B------:R1:W5:Y:S02]  /*de20*/  @!P2 LD.E.128 R64, desc[UR60][R8.64] ;  /* 0x0000003c0840a980 */ /* 0x000364000c101d00 */
.L_x_1912:
[----:B------:R-:W-:Y:S05]  /*de30*/  BSYNC B1 ;  /* 0x0000000000017941 */ /* 0x000fea0003800000 */
.L_x_1911:
[----:B-1---5:R-:W-:Y:S01]  /*de40*/  IMAD.MOV.U32 R5, RZ, RZ, R69 ;  /* 0x000000ffff057224 */ /* 0x022fe200078e0045 */
[----:B------:R-:W-:Y:S01]  /*de50*/  MOV R8, R66 ;  /* 0x0000004200087202 */ /* 0x000fe20000000f00 */
[----:B---3--:R-:W-:Y:S01]  /*de60*/  IMAD.MOV.U32 R9, RZ, RZ, R67 ;  /* 0x000000ffff097224 */ /* 0x008fe200078e0043 */
[----:B------:R-:W-:Y:S01]  /*de70*/  UMOV UR4, 0xffffffff ;  /* 0xffffffff00047882 */ /* 0x000fe20000000000 */
[----:B--2---:R-:W-:Y:S01]  /*de80*/  IMAD.MOV.U32 R4, RZ, RZ, R68 ;  /* 0x000000ffff047224 */ /* 0x004fe200078e0044 */
        /* <DEDUP_REMOVED lines=12> */
[----:B------:R-:W-:-:S02]  /*df50*/  PRMT R113, R113, 0x5410, R4 ;  /* 0x0000541071717816 */ /* 0x000fc40000000004 */
[----:B------:R-:W-:Y:S02]  /*df60*/  CS2R R52, SRZ ;  /* 0x0000000000347805 */ /* 0x000fe4000001ff00 */
        /* <DEDUP_REMOVED lines=11> */
[----:B------:R-:W-:Y:S02]  /*e020*/  PRMT R108, R4, 0x5410, R9 ;  /* 0x00005410046c7816 */ /* 0x000fe40000000009 */
[----:B------:R-:W-:Y:S02]  /*e030*/  PRMT R109, R109, 0x5410, R5 ;  /* 0x000054106d6d7816 */ /* 0x000fe40000000005 */
[----:B------:R-:W-:Y:S01]  /*e040*/  PRMT R107, R107, 0x5410, R8 ;  /* 0x000054106b6b7816 */ /* 0x000fe20000000008 */
[----:B------:R-:W-:Y:S06]  /*e050*/  BRA.DIV UR4, `(.L_x_1913) ;  /* 0x000001ce04147947 */ /* 0x000fec000b800000 */
[----:B------:R1:W2:Y:S04]  /*e060*/  SHFL.IDX PT, R5, R6, 0x1, 0x181f ;  /* 0x00381f0006057f89 */ /* 0x0002a800000e0000 */
[----:B------:R1:W3:Y:S04]  /*e070*/  SHFL.IDX PT, R4, R3, 0x1, 0x181f ;  /* 0x00381f0003047f89 */ /* 0x0002e800000e0000 */
[----:B------:R1:W0:Y:S04]  /*e080*/  SHFL.IDX PT, R9, R7, 0x1, 0x181f ;  /* 0x00381f0007097f89 */ /* 0x00022800000e0000 */
[----:B----4-:R1:W4:Y:S02]  /*e090*/  SHFL.IDX PT, R14, R0, 0x1, 0x181f ;  /* 0x00381f00000e7f89 */ /* 0x01032400000e0000 */
.L_x_2277:
        /* <DEDUP_REMOVED lines=11> */
[----:B------:R-:W4:Y:S01]  /*e150*/  LDL R15, [R1+0x58] ;  /* 0x00005800010f7983 */ /* 0x000f220000100800 */
[----:B------:R-:W-:Y:S01]  /*e160*/  ULDC UR4, c[0x0][0x3f4] ;  /* 0x0000fd0000047ab9 */ /* 0x000fe20000000800 */
[----:B---3--:R-:W-:Y:S01]  /*e170*/  IMAD.MOV.U32 R12, RZ, RZ, R4 ;  /* 0x000000ffff0c7224 */ /* 0x008fe200078e0004 */
[----:B------:R-:W-:Y:S01]  /*e180*/  ISETP.GE.AND P2, PT, R18, UR4, PT ;  /* 0x0000000412007c0c */ /* 0x000fe2000bf46270 */
[----:B--2---:R-:W-:Y:S01]  /*e190*/  IMAD.MOV.U32 R13, RZ, RZ, R5 ;  /* 0x000000ffff0d7224 */ /* 0x004fe200078e0005 */
[----:B------:R-:W-:Y:S02]  /*e1a0*/  ISETP.GE.AND P3, PT, R226, UR4, PT ;  /* 0x00000004e2007c0c */ /* 0x000fe4000bf66270 */
[----:B------:R-:W-:Y:S02]  /*e1b0*/  CS2R R40, SRZ ;  /* 0x0000000000287805 */ /* 0x000fe4000001ff00 */
[----:B------:R-:W-:-:S07]  /*e1c0*/  CS2R R42, SRZ ;  /* 0x00000000002a7805 */ /* 0x000fce000001ff00 */
[C---:B------:R-:W-:Y:S01]  /*e1d0*/  @!P2 IMAD.SHL.U32 R11, R18.reuse, 0x2, RZ ;  /* 0x00000002120ba824 */ /* 0x040fe200078e00ff */
[----:B------:R-:W-:-:S04]  /*e1e0*/  @!P2 SHF.L.U64.HI R20, R18, 0x1, R19 ;  /* 0x000000011214a819 */ /* 0x000fc80000010213 */
[-C--:B------:R-:W-:Y:S02]  /*e1f0*/  @!P2 IADD3 R4, P0, R4, R11.reuse, RZ ;  /* 0x0000000b0404a210 */ /* 0x080fe40007f1e0ff */
[----:B----4-:R-:W-:Y:S02]  /*e200*/  @!P2 IADD3 R8, P1, R14, R11, RZ ;  /* 0x0000000b0e08a210 */ /* 0x010fe40007f3e0ff */
[----:B------:R-:W-:Y:S02]  /*e210*/  CS2R R48, SRZ ;  /* 0x0000000000307805 */ /* 0x000fe4000001ff00 */
[----:B------:R-:W-:Y:S02]  /*e220*/  CS2R R50, SRZ ;  /* 0x0000000000327805 */ /* 0x000fe4000001ff00 */
[----:B------:R-:W-:Y:S02]  /*e230*/  CS2R R44, SRZ ;  /* 0x00000000002c7805 */ /* 0x000fe4000001ff00 */
[----:B------:R-:W-:-:S02]  /*e240*/  CS2R R46, SRZ ;  /* 0x00000000002e7805 */ /* 0x000fc4000001ff00 */
[----:B------:R-:W-:Y:S02]  /*e250*/  CS2R R52, SRZ ;  /* 0x0000000000347805 */ /* 0x000fe4000001ff00 */
[----:B------:R-:W-:Y:S01]  /*e260*/  CS2R R54, SRZ ;  /* 0x0000000000367805 */ /* 0x000fe2000001ff00 */
[----:B------:R-:W-:-:S05]  /*e270*/  @!P2 IMAD.X R5, R5, 0x1, R20, P0 ;  /* 0x000000010505a824 */ /* 0x000fca00000e0614 */
[----:B------:R2:W5:Y:S01]  /*e280*/  @!P2 LD.E.128 R44, desc[UR60][R4.64] ;  /* 0x0000003c042ca980 */ /* 0x000562000c101d00 */
[----:B------:R-:W-:Y:S01]  /*e290*/  @!P3 SHF.L.U32 R21, R15, 0x3, RZ ;  /* 0x000000030f15b819 */ /* 0x000fe200000006ff */
[----:B0-----:R-:W-:Y:S02]  /*e2a0*/  IMAD.MOV.U32 R15, RZ, RZ, R9 ;  /* 0x000000ffff0f7224 */ /* 0x001fe400078e0009 */
[----:B------:R-:W-:Y:S02]  /*e2b0*/  @!P2 IMAD.X R9, R9, 0x1, R20, P1 ;  /* 0x000000010909a824 */ /* 0x000fe400008e0614 */
[----:B------:R-:W-:-:S03]  /*e2c0*/  @!P3 IMAD.WIDE R12, R21, 0x2, R12 ;  /* 0x00000002150cb825 */ /* 0x000fc600078e020c */
[----:B------:R2:W5:Y:S01]  /*e2d0*/  @!P2 LD.E.128 R52, desc[UR60][R8.64] ;  /* 0x0000003c0834a980 */ /* 0x000562000c101d00 */
[----:B------:R-:W-:-:S03]  /*e2e0*/  @!P3 IMAD.WIDE R14, R21, 0x2, R14 ;  /* 0x00000002150eb825 */ /* 0x000fc600078e020e */
[----:B------:R2:W5:Y:S04]  /*e2f0*/  @!P3 LD.E.128 R40, desc[UR60][R12.64] ;  /* 0x0000003c0c28b980 */ /* 0x000568000c101d00 */
[----:B------:R2:W5:Y:S02]  /*e300*/  @!P3 LD.E.128 R48, desc[UR60][R14.64] ;  /* 0x0000003c0e30b980 */ /* 0x000564000c101d00 */
.L_x_1915:
[----:B------:R-:W-:Y:S05]  /*e310*/  BSYNC B1 ;  /* 0x0000000000017941 */ /* 0x000fea0003800000 */
.L_x_1914:
[----:B--23-5:R-:W-:Y:S01]  /*e320*/  IMAD.MOV.U32 R4, RZ, RZ, R52 ;  /* 0x000000ffff047224 */ /* 0x02cfe200078e0034 */
[----:B------:R-:W-:Y:S01]  /*e330*/  MOV R8, R54 ;  /* 0x0000003600087202 */ /* 0x000fe20000000f00 */
[----:B------:R-:W-:Y:S01]  /*e340*/  IMAD.MOV.U32 R5, RZ, RZ, R53 ;  /* 0x000000ffff057224 */ /* 0x000fe200078e0035 */
[----:B------:R-:W-:Y:S01]  /*e350*/  UMOV UR4, 0xffffffff ;  /* 0xffffffff00047882 */ /* 0x000fe20000000000 */
[----:B0-----:R-:W-:-:S03]  /*e360*/  IMAD.MOV.U32 R9, RZ, RZ, R55 ;  /* 0x000000ffff097224 */ /* 0x001fc600078e0037 */
        /* <DEDUP_REMOVED lines=18> */
[----:B------:R-:W-:Y:S02]  /*e490*/  PRMT R94, R4, 0x5410, R5 ;  /* 0x00005410045e7816 */ /* 0x000fe40000000005 */
[----:B------:R-:W-:Y:S01]  /*e4a0*/  PRMT R95, R8, 0x5410, R9 ;  /* 0x00005410085f7816 */ /* 0x000fe20000000009 */
[----:B------:R-:W-:Y:S06]  /*e4b0*/  BRA.DIV UR4, `(.L_x_1916) ;  /* 0x000001ca046c7947 */ /* 0x000fec000b800000 */
[----:B------:R0:W2:Y:S04]  /*e4c0*/  SHFL.IDX PT, R5, R6, 0x2, 0x181f ;  /* 0x00581f0006057f89 */ /* 0x0000a800000e0000 */
[----:B------:R0:W3:Y:S04]  /*e4d0*/  SHFL.IDX PT, R4, R3, 0x2, 0x181f ;  /* 0x00581f0003047f89 */ /* 0x0000e800000e0000 */
[----:B------:R0:W0:Y:S04]  /*e4e0*/  SHFL.IDX PT, R9, R7, 0x2, 0x181f ;  /* 0x00581f0007097f89 */ /* 0x00002800000e0000 */
[----:B----4-:R4:W0:Y:S02]  /*e4f0*/  SHFL.IDX PT, R14, R0, 0x2, 0x181f ;  /* 0x00581f00000e7f89 */ /* 0x01082400000e0000 */
.L_x_2283:
        /* <DEDUP_REMOVED lines=23> */
[----:B0-----:R-:W-:Y:S02]  /*e670*/  @!P2 IADD3 R8, P1, R14, R11, RZ ;  /* 0x0000000b0e08a210 */ /* 0x001fe40007f3e0ff */
[----:B------:R-:W-:Y:S02]  /*e680*/  CS2R R32, SRZ ;  /* 0x0000000000207805 */ /* 0x000fe4000001ff00 */
[----:B------:R-:W-:Y:S01]  /*e690*/  CS2R R34, SRZ ;  /* 0x0000000000227805 */ /* 0x000fe2000001ff00 */
[----:B------:R-:W-:Y:S01]  /*e6a0*/  @!P2 IMAD.X R5, R5, 0x1, R28, P0 ;  /* 0x000000010505a824 */ /* 0x000fe200000e061c */
[----:B------:R-:W-:Y:S02]  /*e6b0*/  CS2R R30, SRZ ;  /* 0x00000000001e7805 */ /* 0x000fe4000001ff00 */
[----:B------:R-:W-:-:S02]  /*e6c0*/  CS2R R36, SRZ ;  /* 0x0000000000247805 */ /* 0x000fc4000001ff00 */
[----:B------:R-:W-:Y:S02]  /*e6d0*/  CS2R R38, SRZ ;  /* 0x0000000000267805 */ /* 0x000fe4000001ff00 */
[----:B----4-:R-:W-:Y:S01]  /*e6e0*/  @!P3 SHF.L.U32 R23, R15, 0x3, RZ ;  /* 0x000000030f17b819 */ /* 0x010fe200000006ff */
[----:B------:R-:W-:Y:S02]  /*e6f0*/  IMAD.MOV.U32 R15, RZ, RZ, R9 ;  /* 0x000000ffff0f7224 */ /* 0x000fe400078e0009 */
[----:B------:R-:W-:Y:S01]  /*e700*/  @!P2 IMAD.X R9, R9, 0x1, R28, P1 ;  /* 0x000000010909a824 */ /* 0x000fe200008e061c */
[----:B------:R-:W-:Y:S01]  /*e710*/  CS2R R28, SRZ ;  /* 0x00000000001c7805 */ /* 0x000fe2000001ff00 */
[----:B------:R-:W-:-:S03]  /*e720*/  @!P3 IMAD.WIDE R20, R23, 0x2, R12 ;  /* 0x000000021714b825 */ /* 0x000fc600078e020c */
[----:B------:R0:W5:Y:S01]  /*e730*/  @!P2 LD.E.128 R36, desc[UR60][R8.64] ;  /* 0x0000003c0824a980 */ /* 0x000162000c101d00 */
[----:B------:R-:W-:-:S03]  /*e740*/  @!P3 IMAD.WIDE R12, R23, 0x2, R14 ;  /* 0x00000002170cb825 */ /* 0x000fc600078e020e */
[----:B------:R0:W5:Y:S04]  /*e750*/  @!P3 LD.E.128 R24, desc[UR60][R20.64] ;  /* 0x0000003c1418b980 */ /* 0x000168000c101d00 */
[----:B------:R0:W5:Y:S04]  /*e760*/  @!P3 LD.E.128 R32, desc[UR60][R12.64] ;  /* 0x0000003c0c20b980 */ /* 0x000168000c101d00 */
[----:B------:R0:W5:Y:S02]  /*e770*/  @!P2 LD.E.128 R28, desc[UR60][R4.64] ;  /* 0x0000003c041ca980 */ /* 0x000164000c101d00 */
.L_x_1918:
[----:B------:R-:W-:Y:S05]  /*e780*/  BSYNC B1 ;  /* 0x0000000000017941 */ /* 0x000fea0003800000 */
.L_x_1917:
[----:B0--3-5:R-:W-:Y:S01]  /*e790*/  IMAD.MOV.U32 R4, RZ, RZ, R36 ;  /* 0x000000ffff047224 */ /* 0x029fe200078e0024 */
[----:B------:R-:W-:Y:S01]  /*e7a0*/  MOV R8, R38 ;  /* 0x0000002600087202 */ /* 0x000fe20000000f00 */
[----:B--2---:R-:W-:Y:S01]  /*e7b0*/  IMAD.MOV.U32 R5, RZ, RZ, R37 ;  /* 0x000000ffff057224 */ /* 0x004fe200078e0025 */
[----:B------:R-:W-:Y:S01]  /*e7c0*/  UMOV UR4, 0xffffffff ;  /* 0xffffffff00047882 */ /* 0x000fe20000000000 */
        /* <DEDUP_REMOVED lines=20> */
[----:B------:R-:W-:Y:S02]  /*e910*/  CS2R R4, SRZ ;  /* 0x0000000000047805 */ /* 0x000fe4000001ff00 */
[----:B------:R-:W-:Y:S01]  /*e920*/  PRMT R87, R8, 0x5410, R9 ;  /* 0x0000541008577816 */ /* 0x000fe20000000009 */
[----:B------:R-:W-:Y:S06]  /*e930*/  BRA.DIV UR4, `(.L_x_1919) ;  /* 0x000001c604bc7947 */ /* 0x000fec000b800000 */
[----:B------:R0:W2:Y:S04]  /*e940*/  SHFL.IDX PT, R21, R6, 0x3, 0x181f ;  /* 0x00781f0006157f89 */ /* 0x0000a800000e0000 */
[----:B------:R0:W3:Y:S04]  /*e950*/  SHFL.IDX PT, R20, R3, 0x3, 0x181f ;  /* 0x00781f0003147f89 */ /* 0x0000e800000e0000 */
[----:B------:R0:W0:Y:S04]  /*e960*/  SHFL.IDX PT, R23, R7, 0x3, 0x181f ;  /* 0x00781f0007177f89 */ /* 0x00002800000e0000 */
[----:B-1--4-:R-:W1:Y:S02]  /*e970*/  SHFL.IDX PT, R0, R0, 0x3, 0x181f ;  /* 0x00781f0000007f89 */ /* 0x012e6400000e0000 */
.L_x_2289:
[----:B------:R-:W4:Y:S01]  /*e980*/  LDL R12, [R1+0x64] ;  /* 0x00006400010c7983 */ /* 0x000f220000100800 */
[----:B------:R-:W-:Y:S01]  /*e990*/  VIADD R10, R10, 0x60 ;  /* 0x000000600a0a7836 */ /* 0x000fe20000000000 */
[----:B------:R-:W-:Y:S01]  /*e9a0*/  BSSY B1, `(.L_x_1920) ;  /* 0x000002b000017945 */ /* 0x000fe20003800000 */
[----:B0-----:R-:W-:Y:S02]  /*e9b0*/  CS2R R6, SRZ ;  /* 0x0000000000067805 */ /* 0x001fe4000001ff00 */
        /* <DEDUP_REMOVED lines=20> */
[C---:B------:R-:W-:Y:S02]  /*eb00*/  @!P2 SHF.L.U32 R77, R18.reuse, 0x1, RZ ;  /* 0x00000001124da819 */ /* 0x040fe400000006ff */
[----:B------:R-:W-:Y:S02]  /*eb10*/  @!P2 SHF.L.U64.HI R6, R18, 0x1, R19 ;  /* 0x000000011206a819 */ /* 0x000fe40000010213 */
[----:B------:R-:W-:Y:S02]  /*eb20*/  @!P2 IADD3 R20, P0, R20, R77, RZ ;  /* 0x0000004d1414a210 */ /* 0x000fe40007f1e0ff */
[----:B------:R-:W-:Y:S02]  /*eb30*/  CS2R R8, SRZ ;  /* 0x0000000000087805 */ /* 0x000fe4000001ff00 */
[----:B------:R-:W-:Y:S02]  /*eb40*/  CS2R R10, SRZ ;  /* 0x00000000000a7805 */ /* 0x000fe4000001ff00 */
[----:B------:R-:W-:-:S02]  /*eb50*/  CS2R R12, SRZ ;  /* 0x00000000000c7805 */ /* 0x000fc4000001ff00 */
[----:B------:R-:W-:Y:S01]  /*eb60*/  CS2R R14, SRZ ;  /* 0x00000000000e7805 */ /* 0x000fe2000001ff00 */
[----:B------:R-:W-:-:S05]  /*eb70*/  @!P2 IMAD.X R21, R21, 0x1, R6, P0 ;  /* 0x000000011515a824 */ /* 0x000fca00000e0606 */
[----:B------:R0:W5:Y:S01]  /*eb80*/  @!P2 LD.E.128 R12, desc[UR60][R20.64] ;  /* 0x0000003c140ca980 */ /* 0x000162000c101d00 */
[----:B----4-:R-:W-:Y:S01]  /*eb90*/  @!P3 IMAD.SHL.U32 R79, R76, 0x8, RZ ;  /* 0x000000084c4fb824 */ /* 0x010fe200078e00ff */
[----:B-1----:R-:W-:-:S03]  /*eba0*/  @!P2 IADD3 R76, P1, R0, R77, RZ ;  /* 0x0000004d004ca210 */ /* 0x002fc60007f3e0ff */
[----:B------:R-:W-:-:S04]  /*ebb0*/  @!P3 IMAD.WIDE R80, R79, 0x2, R4 ;  /* 0x000000024f50b825 */ /* 0x000fc800078e0204 */
[----:B------:R-:W-:Y:S01]  /*ebc0*/  IMAD.MOV.U32 R4, RZ, RZ, R0 ;  /* 0x000000ffff047224 */ /* 0x000fe200078e0000 */
[----:B------:R0:W5:Y:S01]  /*ebd0*/  @!P3 LD.E.128 R72, desc[UR60][R80.64] ;  /* 0x0000003c5048b980 */ /* 0x000162000c101d00 */
[----:B------:R-:W-:Y:S02]  /*ebe0*/  IMAD.MOV.U32 R5, RZ, RZ, R23 ;  /* 0x000000ffff057224 */ /* 0x000fe400078e0017 */
[----:B------:R-:W-:Y:S01]  /*ebf0*/  @!P2 IMAD.X R77, R23, 0x1, R6, P1 ;  /* 0x00000001174da824 */ /* 0x000fe200008e0606 */
[----:B------:R-:W-:Y:S01]  /*ec00*/  CS2R R6, SRZ ;  /* 0x0000000000067805 */ /* 0x000fe2000001ff00 */
[----:B------:R-:W-:Y:S01]  /*ec10*/  @!P3 IMAD.WIDE R78, R79, 0x2, R4 ;  /* 0x000000024f4eb825 */ /* 0x000fe200078e0204 */
[----:B------:R-:W-:-:S04]  /*ec20*/  CS2R R4, SRZ ;  /* 0x0000000000047805 */ /* 0x000fc8000001ff00 */
[----:B------:R0:W5:Y:S04]  /*ec30*/  @!P3 LD.E.128 R8, desc[UR60][R78.64] ;  /* 0x0000003c4e08b980 */ /* 0x000168000c101d00 */
[----:B------:R0:W5:Y:S02]  /*ec40*/  @!P2 LD.E.128 R4, desc[UR60][R76.64] ;  /* 0x0000003c4c04a980 */ /* 0x000164000c101d00 */
.L_x_1921:
[----:B------:R-:W-:Y:S05]  /*ec50*/  BSYNC B1 ;  /* 0x0000000000017941 */ /* 0x000fea0003800000 */
.L_x_1920:
[----:B0-----:R-:W4:Y:S01]  /*ec60*/  LDL R77, [R1+0x2c] ;  /* 0x00002c00014d7983 */ /* 0x001f220000100800 */
[----:B------:R-:W0:Y:S01]  /*ec70*/  SYNCS.PHASECHK.TRANS64.TRYWAIT P0, [R16+URZ+0x30800], R111 ;  /* 0x0308006f100075a7 */ /* 0x000e22000800017f */
[----:B-----5:R-:W-:Y:S01]  /*ec80*/  IMAD.MOV.U32 R3, RZ, RZ, R5 ;  /* 0x000000ffff037224 */ /* 0x020fe200078e0005 */
[----:B-1----:R-:W-:Y:S01]  /*ec90*/  MOV R0, R4 ;  /* 0x0000000400007202 */ /* 0x002fe20000000f00 */
[----:B---3--:R-:W-:Y:S01]  /*eca0*/  IMAD.MOV.U32 R20, RZ, RZ, R6 ;  /* 0x000000ffff147224 */ /* 0x008fe200078e0006 */
[----:B--2---:R-:W-:Y:S01]  /*ecb0*/  MOV R21, R10 ;  /* 0x0000000a00157202 */ /* 0x004fe20000000f00 */
[----:B------:R-:W-:Y:S01]  /*ecc0*/  IMAD.MOV.U32 R23, RZ, RZ, R12 ;  /* 0x000000ffff177224 */ /* 0x000fe200078e000c */
[----:B------:R-:W-:Y:S01]  /*ecd0*/  PRMT R88, R0, 0x5410, R3 ;  /* 0x0000541000587816 */ /* 0x000fe20000000003 */
[----:B------:R-:W-:Y:S01]  /*ece0*/  IMAD.MOV.U32 R0, RZ, RZ, R7 ;  /* 0x000000ffff007224 */ /* 0x000fe200078e0007 */
[----:B------:R-:W-:Y:S01]  /*ecf0*/  PRMT R89, R20, 0x7610, R89 ;  /* 0x0000761014597816 */ /* 0x000fe20000000059 */
[----:B------:R-:W-:Y:S01]  /*ed00*/  IMAD.MOV.U32 R3, RZ, RZ, R8 ;  /* 0x000000ffff037224 */ /* 0x000fe200078e0008 */
[----:B------:R-:W-:Y:S01]  /*ed10*/  BSSY B1, `(.L_x_1922) ;  /* 0x0000014000017945 */ /* 0x000fe20003800000 */
[----:B------:R-:W-:Y:S01]  /*ed20*/  IMAD.MOV.U32 R20, RZ, RZ, R9 ;  /* 0x000000ffff147224 */ /* 0x000fe200078e0009 */
[----:B------:R-:W-:Y:S01]  /*ed30*/  PRMT R89, R89, 0x5410, R0 ;  /* 0x0000541059597816 */ /* 0x000fe20000000000 */
[----:B------:R-:W-:-:S03]  /*ed40*/  IMAD.MOV.U32 R76, RZ, RZ, R13 ;  /* 0x000000ffff4c7224 */ /* 0x000fc600078e000d */
[--C-:B------:R-:W-:Y:S02]  /*ed50*/  PRMT R0, R3, 0x5410, R20.reuse ;  /* 0x0000541003007816 */ /* 0x100fe40000000014 */
[----:B------:R-:W-:Y:S01]  /*ed60*/  PRMT R20, R21, 0x7610, R20 ;  /* 0x0000761015147816 */ /* 0x000fe20000000014 */
[----:B------:R-:W-:Y:S01]  /*ed70*/  IMAD.MOV.U32 R21, RZ, RZ, R11 ;  /* 0x000000ffff157224 */ /* 0x000fe200078e000b */
[----:B------:R-:W-:Y:S01]  /*ed80*/  PRMT R90, R23, 0x5410, R76 ;  /* 0x00005410175a7816 */ /* 0x000fe2000000004c */
[----:B------:R-:W-:Y:S01]  /*ed90*/  IMAD.MOV.U32 R23, RZ, RZ, R15 ;  /* 0x000000ffff177224 */ /* 0x000fe200078e000f */
[----:B------:R-:W-:Y:S02]  /*eda0*/  MOV R76, R72 ;  /* 0x00000048004c7202 */ /* 0x000fe40000000f00 */
[----:B------:R-:W-:Y:S01]  /*edb0*/  PRMT R20, R20, 0x5410, R21 ;  /* 0x0000541014147816 */ /* 0x000fe20000000015 */
[----:B------:R-:W-:-:S05]  /*edc0*/  IMAD.MOV.U32 R21, RZ, RZ, R14 ;  /* 0x000000ffff157224 */ /* 0x000fca00078e000e */
[----:B------:R-:W-:Y:S01]  /*edd0*/  PRMT R91, R21, 0x5410, R23 ;  /* 0x00005410155b7816 */ /* 0x000fe20000000017 */
[----:B------:R-:W-:Y:S01]  /*ede0*/  IMAD.MOV.U32 R23, RZ, RZ, R74 ;  /* 0x000000ffff177224 */ /* 0x000fe200078e004a */
[----:B----4-:R-:W-:Y:S01]  /*edf0*/  VIADDMNMX R3, R83, -R77, 0x80, PT ;  /* 0x0000008053037446 */ /* 0x010fe2000380094d */
[----:B------:R-:W-:-:S03]  /*ee00*/  IMAD.MOV.U32 R77, RZ, RZ, R73 ;  /* 0x000000ffff4d7224 */ /* 0x000fc600078e0049 */
[----:B------:R-:W-:Y:S02]  /*ee10*/  ISETP.GE.AND P1, PT, R218, R3, PT ;  /* 0x00000003da00720c */ /* 0x000fe40003f26270 */
[----:B------:R-:W-:Y:S01]  /*ee20*/  PRMT R21, R76, 0x5410, R77 ;  /* 0x000054104c157816 */ /* 0x000fe2000000004d */
[----:B------:R-:W-:Y:S01]  /*ee30*/  IMAD.MOV.U32 R76, RZ, RZ, R75 ;  /* 0x000000ffff4c7224 */ /* 0x000fe200078e004b */
[----:B0-----:R-:W-:Y:S09]  /*ee40*/  @!P0 BRA `(.L_x_1923) ;  /* 0x000001c000ec8947 */ /* 0x001ff20003800000 */
.L_x_2290:
[----:B------:R-:W-:Y:S05]  /*ee50*/  BSYNC B1 ;  /* 0x0000000000017941 */ /* 0x000fea0003800000 */
.L_x_1922:
[----:B------:R-:W-:Y:S01]  /*ee60*/  BSSY B1, `(.L_x_1924) ;  /* 0x00000d1000017945 */ /* 0x000fe20003800000 */
[----:B------:R-:W-:-:S03]  /*ee70*/  PRMT R23, R23, 0x5410, R76 ;  /* 0x0000541017177816 */ /* 0x000fc6000000004c */
[----:B------:R-:W-:Y:S05]  /*ee80*/  @P1 BRA `(.L_x_1925) ;  /* 0x0000000c00381947 */ /* 0x000fea0003800000 */
[----:B------:R1:W5:Y:S01]  /*ee90*/  LDL R129, [R1+0x3c] ;  /* 0x00003c0001817983 */ /* 0x0003620000100800 */
[----:B0-----:R-:W0:Y:S01]  /*eea0*/  LDC R111, c[0x0][0x3f4] ;  /* 0x0000fd00ff6f7b82 */ /* 0x001e220000000800 */
[C---:B------:R-:W-:Y:S01]  /*eeb0*/  IMAD.SHL.U32 R130, R218.reuse, 0x40, RZ ;  /* 0x00000040da827824 */ /* 0x040fe200078e00ff */
[----:B------:R-:W-:Y:S01]  /*eec0*/  BSSY B2, `(.L_x_1926) ;  /* 0x0000068000027945 */ /* 0x000fe20003800000 */
[----:B------:R-:W-:-:S03]  /*eed0*/  IMAD.SHL.U32 R131, R218, 0x40, RZ ;  /* 0x00000040da837824 */ /* 0x000fc600078e00ff */
[----:B------:R-:W-:-:S04]  /*eee0*/  LOP3.LUT R130, R130, 0x1c0, RZ, 0xc0, !PT ;  /* 0x000001c082827812 */ /* 0x000fc800078ec0ff */
[----:B------:R-:W-:Y:S02]  /*eef0*/  SHF.R.U32.HI R130, RZ, 0x3, R130 ;  /* 0x00000003ff827819 */ /* 0x000fe40000011682 */
[-C--:B0-----:R-:W-:Y:S02]  /*ef00*/  ISETP.GE.AND P0, PT, R18, R111.reuse, PT ;  /* 0x0000006f1200720c */ /* 0x081fe40003f06270 */
[----:B------:R-:W-:-:S11]  /*ef10*/  ISETP.GE.AND P1, PT, R226, R111, PT ;  /* 0x0000006fe200720c */ /* 0x000fd60003f26270 */
[----:B-1----:R-:W-:Y:S05]  /*ef20*/  @P0 BRA `(.L_x_1927) ;  /* 0x0000000400840947 */ /* 0x002fea0003800000 */
[----:B------:R-:W2:Y:S04]  /*ef30*/  LDL R77, [R1+0x54] ;  /* 0x00005400014d7983 */ /* 0x000ea80000100800 */
[----:B------:R-:W3:Y:S01]  /*ef40*/  LDL R132, [R1+0x44] ;  /* 0x0000440001847983 */ /* 0x000ee20000100800 */
[--C-:B------:R-:W-:Y:S01]  /*ef50*/  HADD2.F32 R126, -RZ, R116.reuse.H0_H0 ;  /* 0x20000074ff7e7230 */ /* 0x100fe20000004100 */
[----:B------:R-:W-:Y:S01]  /*ef60*/  SHF.R.U32.HI R125, RZ, 0x10, R65 ;  /* 0x00000010ff7d7819 */ /* 0x000fe20000011641 */
[----:B------:R-:W-:Y:S01]  /*ef70*/  HADD2.F32 R122, -RZ, R116.H1_H1 ;  /* 0x30000074ff7a7230 */ /* 0x000fe20000004100 */
[--C-:B------:R-:W-:Y:S02]  /*ef80*/  SHF.R.U32.HI R123, RZ, 0x10, R61.reuse ;  /* 0x00000010ff7b7819 */ /* 0x100fe4000001163d */
[----:B------:R-:W-:Y:S01]  /*ef90*/  SHF.R.U64 R60, R60, 0x10, R61 ;  /* 0x000000103c3c7819 */ /* 0x000fe2000000123d */
[----:B------:R-:W-:Y:S01]  /*efa0*/  HADD2.F32 R125, -RZ, R125.H0_H0 ;  /* 0x2000007dff7d7230 */ /* 0x000fe20000004100 */
[----:B------:R-:W-:Y:S01]  /*efb0*/  SHF.R.U64 R61, R64, 0x10, R65 ;  /* 0x00000010403d7819 */ /* 0x000fe20000001241 */
[----:B------:R-:W-:Y:S01]  /*efc0*/  HADD2.F32 R123, -RZ, R123.H0_H0 ;  /* 0x2000007bff7b7230 */ /* 0x000fe20000004100 */
[----:B------:R-:W-:-:S02]  /*efd0*/  SHF.R.U64 R62, R62, 0x10, R63 ;  /* 0x000000103e3e7819 */ /* 0x000fc4000000123f */
[----:B------:R-:W-:Y:S02]  /*efe0*/  SHF.R.U32.HI R64, RZ, 0x10, R63 ;  /* 0x00000010ff407819 */ /* 0x000fe4000001163f */
[--C-:B------:R-:W-:Y:S02]  /*eff0*/  SHF.R.U64 R63, R66, 0x10, R67.reuse ;  /* 0x00000010423f7819 */ /* 0x100fe40000001243 */
[----:B------:R-:W-:Y:S01]  /*f000*/  SHF.R.U32.HI R66, RZ, 0x10, R67 ;  /* 0x00000010ff427819 */ /* 0x000fe20000011643 */
[----:B------:R-:W-:-:S04]  /*f010*/  HADD2.F32 R64, -RZ, R64.H0_H0 ;  /* 0x20000040ff407230 */ /* 0x000fc80000004100 */
[----:B------:R-:W-:Y:S01]  /*f020*/  HADD2.F32 R66, -RZ, R66.H0_H0 ;  /* 0x20000042ff427230 */ /* 0x000fe20000004100 */
[----:B--2---:R-:W-:-:S04]  /*f030*/  LEA.HI R76, R111, R77, RZ, 0x1d ;  /* 0x0000004d6f4c7211 */ /* 0x004fc800078fe8ff */
[----:B------:R-:W-:Y:S02]  /*f040*/  SHF.R.S32.HI R79, RZ, 0x1f, R76 ;  /* 0x0000001fff4f7819 */ /* 0x000fe4000001144c */
[----:B------:R-:W-:Y:S02]  /*f050*/  SHF.L.U32 R77, R76, 0x3, RZ ;  /* 0x000000034c4d7819 */ /* 0x000fe400000006ff */
[----:B------:R-:W-:Y:S02]  /*f060*/  LEA.HI R79, R79, R76, RZ, 0x3 ;  /* 0x0000004c4f4f7211 */ /* 0x000fe400078f18ff */
[----:B------:R-:W-:-:S03]  /*f070*/  LOP3.LUT R77, R77, 0x38, RZ, 0xc0, !PT ;  /* 0x000000384d4d7812 */ /* 0x000fc600078ec0ff */
[----:B------:R-:W-:Y:S01]  /*f080*/  IMAD.SHL.U32 R79, R79, 0x400, RZ ;  /* 0x000004004f4f7824 */ /* 0x000fe200078e00ff */
[----:B------:R-:W-:-:S04]  /*f090*/  LOP3.LUT R77, R77, 0x1c0, R131, 0xf8, !PT ;  /* 0x000001c04d4d7812 */ /* 0x000fc800078ef883 */
[----:B------:R-:W-:Y:S02]  /*f0a0*/  LOP3.LUT R81, R77, R130, RZ, 0x3c, !PT ;  /* 0x000000824d517212 */ /* 0x000fe400078e3cff */
[----:B------:R-:W-:Y:S02]  /*f0b0*/  LOP3.LUT R80, R79, 0x7fffe000, RZ, 0xc0, !PT ;  /* 0x7fffe0004f507812 */ /* 0x000fe400078ec0ff */
[----:B---3--:R-:W0:Y:S02]  /*f0c0*/  LDS.128 R76, [R132] ;  /* 0x00000000844c7984 */ /* 0x008e240000000c00 */
[----:B-----5:R-:W-:-:S05]  /*f0d0*/  IADD3 R81, R81, R80, R129 ;  /* 0x0000005051517210 */ /* 0x020fca0007ffe081 */
[----:B------:R-:W-:-:S05]  /*f0e0*/  IMAD R114, R81, 0x2, R16 ;  /* 0x0000000251727824 */ /* 0x000fca00078e0210 */
[----:B------:R-:W1:Y:S01]  /*f0f0*/  LDS.128 R80, [R114+0x10400] ;  /* 0x0104000072507984 */ /* 0x000e620000000c00 */
[--C-:B0-----:R-:W-:Y:S02]  /*f100*/  HADD2.F32 R117, -RZ, R77.reuse.H0_H0 ;  /* 0x2000004dff757230 */ /* 0x101fe40000004100 */
[----:B------:R-:W-:Y:S02]  /*f110*/  HADD2.F32 R120, -RZ, R77.H1_H1 ;  /* 0x3000004dff787230 */ /* 0x000fe40000004100 */
[----:B------:R-:W-:Y:S02]  /*f120*/  HADD2.F32 R115, -RZ, R76.H0_H0 ;  /* 0x2000004cff737230 */ /* 0x000fe40000004100 */
[----:B------:R-:W-:Y:S02]  /*f130*/  HADD2.F32 R65, -RZ, R78.H0_H0 ;  /* 0x2000004eff417230 */ /* 0x000fe40000004100 */
[--C-:B------:R-:W-:Y:S02]  /*f140*/  HADD2.F32 R67, -RZ, R79.reuse.H0_H0 ;  /* 0x2000004fff437230 */ /* 0x100fe40000004100 */
[----:B------:R-:W-:-:S02]  /*f150*/  HADD2.F32 R79, -RZ, R79.H1_H1 ;  /* 0x3000004fff4f7230 */ /* 0x000fc40000004100 */
[--C-:B-1----:R-:W-:Y:S02]  /*f160*/  HADD2.F32 R77, -RZ, R81.reuse.H0_H0 ;  /* 0x20000051ff4d7230 */ /* 0x102fe40000004100 */
[----:B------:R-:W-:Y:S02]  /*f170*/  HADD2.F32 R118, -RZ, R81.H1_H1 ;  /* 0x30000051ff767230 */ /* 0x000fe40000004100 */
[----:B------:R-:W-:Y:S02]  /*f180*/  HADD2.F32 R119, -RZ, R80.H0_H0 ;  /* 0x20000050ff777230 */ /* 0x000fe40000004100 */
[C---:B------:R-:W-:Y:S01]  /*f190*/  FMUL.FTZ R124, R77.reuse, R126 ;  /* 0x0000007e4d7c7220 */ /* 0x040fe20000410000 */
[-C--:B------:R-:W-:Y:S01]  /*f1a0*/  FMUL.FTZ R128, R77, R122.reuse ;  /* 0x0000007a4d807220 */ /* 0x080fe20000410000 */
[----:B------:R-:W-:Y:S01]  /*f1b0*/  FMUL.FTZ R127, R118, R125 ;  /* 0x0000007d767f7220 */ /* 0x000fe20000410000 */
[----:B------:R-:W-:Y:S02]  /*f1c0*/  HADD2.F32 R121, -RZ, R82.H0_H0 ;  /* 0x20000052ff797230 */ /* 0x000fe40000004100 */
[----:B------:R-:W-:Y:S01]  /*f1d0*/  FFMA.FTZ R77, R117, R122, -R124 ;  /* 0x0000007a754d7223 */ /* 0x000fe2000001087c */
[----:B------:R-:W-:-:S02]  /*f1e0*/  HADD2.F32 R124, -RZ, R113.H1_H1 ;  /* 0x30000071ff7c7230 */ /* 0x000fc40000004100 */
[----:B------:R-:W-:Y:S01]  /*f1f0*/  FFMA.FTZ R81, R117, R126, R128 ;  /* 0x0000007e75517223 */ /* 0x000fe20000010080 */
[----:B------:R-:W-:Y:S02]  /*f200*/  HADD2.F32 R122, -RZ, R113.H0_H0 ;  /* 0x20000071ff7a7230 */ /* 0x000fe40000004100 */
[-C--:B------:R-:W-:Y:S01]  /*f210*/  FMUL.FTZ R113, R118, R123.reuse ;  /* 0x0000007b76717220 */ /* 0x080fe20000410000 */
[--C-:B------:R-:W-:Y:S02]  /*f220*/  HADD2.F32 R126, -RZ, R112.reuse.H1_H1 ;  /* 0x30000070ff7e7230 */ /* 0x100fe40000004100 */
[C---:B------:R-:W-:Y:S01]  /*f230*/  FMUL.FTZ R128, R119.reuse, R124 ;  /* 0x0000007c77807220 */ /* 0x040fe20000410000 */
[C---:B------:R-:W-:Y:S01]  /*f240*/  FFMA.FTZ R118, R120.reuse, R123, -R127 ;  /* 0x0000007b78767223 */ /* 0x040fe2000001087f */
[----:B------:R-:W-:Y:S01]  /*f250*/  FFMA.FTZ R120, R120, R125, R113 ;  /* 0x0000007d78787223 */ /* 0x000fe20000010071 */
[-C--:B------:R-:W-:Y:S01]  /*f260*/  FMUL.FTZ R119, R119, R122.reuse ;  /* 0x0000007a77777220 */ /* 0x080fe20000410000 */
[----:B------:R-:W-:Y:S01]  /*f270*/  FFMA.FTZ R113, R115, R122, -R128 ;  /* 0x0000007a73717223 */ /* 0x000fe20000010880 */
[----:B------:R-:W-:-:S02]  /*f280*/  HADD2.F32 R112, -RZ, R112.H0_H0 ;  /* 0x20000070ff707230 */ /* 0x000fc40000004100 */
[----:B------:R-:W-:Y:S01]  /*f290*/  FMUL.FTZ R122, R121, R126 ;  /* 0x0000007e797a7220 */ /* 0x000fe20000410000 */
[--C-:B------:R-:W-:Y:S02]  /*f2a0*/  HADD2.F32 R117, -RZ, R110.reuse.H0_H0 ;  /* 0x2000006eff757230 */ /* 0x100fe40000004100 */
[----:B------:R-:W-:Y:S01]  /*f2b0*/  FFMA.FTZ R115, R115, R124, R119 ;  /* 0x0000007c73737223 */ /* 0x000fe20000010077 */
[--C-:B------:R-:W-:Y:S02]  /*f2c0*/  HADD2.F32 R116, -RZ, R83.reuse.H0_H0 ;  /* 0x20000053ff747230 */ /* 0x100fe40000004100 */
[-C--:B------:R-:W-:Y:S01]  /*f2d0*/  FMUL.FTZ R124, R121, R112.reuse ;  /* 0x00000070797c7220 */ /* 0x080fe20000410000 */
[----:B------:R-:W-:Y:S02]  /*f2e0*/  HADD2.F32 R110, -RZ, R110.H1_H1 ;  /* 0x3000006eff6e7230 */ /* 0x000fe40000004100 */
[----:B------:R-:W-:Y:S01]  /*f2f0*/  FFMA.FTZ R122, R65, R112, -R122 ;  /* 0x00000070417a7223 */ /* 0x000fe2000001087a */
[----:B------:R-:W-:-:S02]  /*f300*/  HADD2.F32 R83, -RZ, R83.H1_H1 ;  /* 0x30000053ff537230 */ /* 0x000fc40000004100 */
[CC--:B------:R-:W-:Y:S01]  /*f310*/  FMUL.FTZ R119, R116.reuse, R117.reuse ;  /* 0x0000007574777220 */ /* 0x0c0fe20000410000 */
[----:B------:R-:W-:Y:S01]  /*f320*/  FFMA.FTZ R124, R65, R126, R124 ;  /* 0x0000007e417c7223 */ /* 0x000fe2000001007c */
[-C--:B------:R-:W-:Y:S01]  /*f330*/  FMUL.FTZ R112, R116, R110.reuse ;  /* 0x0000006e74707220 */ /* 0x080fe20000410000 */
[----:B------:R-:W-:Y:S02]  /*f340*/  HADD2.F32 R80, -RZ, R80.H1_H1 ;  /* 0x30000050ff507230 */ /* 0x000fe40000004100 */
[C---:B------:R-:W-:Y:S01]  /*f350*/  FFMA.FTZ R119, R67.reuse, R110, R119 ;  /* 0x0000006e43777223 */ /* 0x040fe20000010077 */
[----:B------:R-:W-:Y:S02]  /*f360*/  HADD2.F32 R82, -RZ, R82.H1_H1 ;  /* 0x30000052ff527230 */ /* 0x000fe40000004100 */
[----:B------:R-:W-:Y:S01]  /*f370*/  FFMA.FTZ R112, R67, R117, -R112 ;  /* 0x0000007543707223 */ /* 0x000fe20000010870 */
[C---:B------:R-:W-:Y:S01]  /*f380*/  FMUL.FTZ R116, R83.reuse, R66 ;  /* 0x0000004253747220 */ /* 0x040fe20000410000 */
[----:B------:R-:W-:Y:S01]  /*f390*/  FMUL.FTZ R110, R83, R64 ;  /* 0x00000040536e7220 */ /* 0x000fe20000410000 */
[----:B------:R-:W-:-:S02]  /*f3a0*/  HADD2.F32 R65, -RZ, R61.H0_H0 ;  /* 0x2000003dff417230 */ /* 0x000fc40000004100 */
[----:B------:R-:W-:Y:S02]  /*f3b0*/  HADD2.F32 R67, -RZ, R63.H0_H0 ;  /* 0x2000003fff437230 */ /* 0x000fe40000004100 */
[C---:B------:R-:W-:Y:S01]  /*f3c0*/  FFMA.FTZ R117, R79.reuse, R64, -R116 ;  /* 0x000000404f757223 */ /* 0x040fe20000010874 */
[----:B------:R-:W-:Y:S02]  /*f3d0*/  HADD2.F32 R61, -RZ, R60.H0_H0 ;  /* 0x2000003cff3d7230 */ /* 0x000fe40000004100 */
[----:B------:R-:W-:Y:S01]  /*f3e0*/  FFMA.FTZ R110, R79, R66, R110 ;  /* 0x000000424f6e7223 */ /* 0x000fe2000001006e */
[----:B------:R-:W-:Y:S02]  /*f3f0*/  HADD2.F32 R63, -RZ, R62.H0_H0 ;  /* 0x2000003eff3f7230 */ /* 0x000fe40000004100 */
[----:B------:R-:W-:Y:S01]  /*f400*/  FMUL.FTZ R79, R80, R65 ;  /* 0x00000041504f7220 */ /* 0x000fe20000410000 */
[----:B------:R-:W-:Y:S02]  /*f410*/  HADD2.F32 R76, -RZ, R76.H1_H1 ;  /* 0x3000004cff4c7230 */ /* 0x000fe40000004100 */
[----:B------:R-:W-:Y:S01]  /*f420*/  FMUL.FTZ R83, R82, R67 ;  /* 0x0000004352537220 */ /* 0x000fe20000410000 */
[----:B------:R-:W-:-:S02]  /*f430*/  HADD2.F32 R78, -RZ, R78.H1_H1 ;  /* 0x3000004eff4e7230 */ /* 0x000fc40000004100 */
[----:B------:R-:W-:Y:S01]  /*f440*/  FMUL.FTZ R80, R80, R61 ;  /* 0x0000003d50507220 */ /* 0x000fe20000410000 */
[----:B------:R-:W-:Y:S01]  /*f450*/  FMUL.FTZ R82, R82, R63 ;  /* 0x0000003f52527220 */ /* 0x000fe20000410000 */
[----:B------:R-:W-:Y:S01]  /*f460*/  FFMA.FTZ R60, R76, R61, -R79 ;  /* 0x0000003d4c3c7223 */ /* 0x000fe2000001084f */
[----:B------:R-:W-:Y:S01]  /*f470*/  F2FP.F16.F32.PACK_AB R61, R118, R77 ;  /* 0x0000004d763d723e */ /* 0x000fe200000000ff */
[----:B------:R-:W-:Y:S01]  /*f480*/  FFMA.FTZ R83, R78, R63, -R83 ;  /* 0x0000003f4e537223 */ /* 0x000fe20000010853 */
[----:B------:R-:W-:Y:S01]  /*f490*/  FFMA.FTZ R64, R76, R65, R80 ;  /* 0x000000414c407223 */ /* 0x000fe20000010050 */
[----:B------:R-:W-:Y:S01]  /*f4a0*/  FFMA.FTZ R79, R78, R67, R82 ;  /* 0x000000434e4f7223 */ /* 0x000fe20000010052 */
[----:B------:R-:W-:Y:S02]  /*f4b0*/  F2FP.F16.F32.PACK_AB R63, R117, R112 ;  /* 0x00000070753f723e */ /* 0x000fe400000000ff */
[----:B------:R-:W-:Y:S02]  /*f4c0*/  F2FP.F16.F32.PACK_AB R60, R60, R113 ;  /* 0x000000713c3c723e */ /* 0x000fe400000000ff */
[----:B------:R-:W-:-:S02]  /*f4d0*/  F2FP.F16.F32.PACK_AB R62, R83, R122 ;  /* 0x0000007a533e723e */ /* 0x000fc400000000ff */
[----:B------:R-:W-:Y:S02]  /*f4e0*/  F2FP.F16.F32.PACK_AB R67, R110, R119 ;  /* 0x000000776e43723e */ /* 0x000fe400000000ff */
[----:B------:R-:W-:Y:S01]  /*f4f0*/  F2FP.F16.F32.PACK_AB R65, R120, R81 ;  /* 0x000000517841723e */ /* 0x000fe200000000ff */
[----:B------:R0:W-:Y:S01]  /*f500*/  STS.128 [R132], R60 ;  /* 0x0000003c84007388 */ /* 0x0001e20000000c00 */
[----:B------:R-:W-:Y:S02]  /*f510*/  F2FP.F16.F32.PACK_AB R64, R64, R115 ;  /* 0x000000734040723e */ /* 0x000fe400000000ff */
[----:B------:R-:W-:-:S05]  /*f520*/  F2FP.F16.F32.PACK_AB R66, R79, R124 ;  /* 0x0000007c4f42723e */ /* 0x000fca00000000ff */
[----:B------:R0:W-:Y:S02]  /*f530*/  STS.128 [R114+0x10400], R64 ;  /* 0x0104004072007388 */ /* 0x0001e40000000c00 */
.L_x_1927:
[----:B------:R-:W-:Y:S05]  /*f540*/  BSYNC B2 ;  /* 0x0000000000027941 */ /* 0x000fea0003800000 */
.L_x_1926:
[----:B------:R-:W-:Y:S05]  /*f550*/  @P1 BRA `(.L_x_1925) ;  /* 0x0000000400841947 */ /* 0x000fea0003800000 */
[----:B0-----:R-:W2:Y:S04]  /*f560*/  LDL R60, [R1+0x58] ;  /* 0x00005800013c7983 */ /* 0x001ea80000100800 */
[----:B------:R-:W3:Y:S01]  /*f570*/  LDL R115, [R1+0xa4] ;  /* 0x0000a40001737983 */ /* 0x000ee20000100800 */
[--C-:B------:R-:W-:Y:S01]  /*f580*/  SHF.R.U64 R56, R56, 0x10, R57.reuse ;  /* 0x0000001038387819 */ /* 0x100fe20000001239 */
[--C-:B------:R-:W-:Y:S01]  /*f590*/  HADD2.F32 R112, -RZ, R109.reuse.H0_H0 ;  /* 0x2000006dff707230 */ /* 0x100fe20000004100 */
[----:B------:R-:W-:Y:S01]  /*f5a0*/  SHF.R.U32.HI R81, RZ, 0x10, R57 ;  /* 0x00000010ff517819 */ /* 0x000fe20000011639 */
[----:B------:R-:W-:Y:S01]  /*f5b0*/  HADD2.F32 R82, -RZ, R109.H1_H1 ;  /* 0x3000006dff527230 */ /* 0x000fe20000004100 */
[----:B------:R-:W-:Y:S02]  /*f5c0*/  SHF.R.U64 R57, R58, 0x10, R59 ;  /* 0x000000103a397819 */ /* 0x000fe4000000123b */
[--C-:B------:R-:W-:Y:S01]  /*f5d0*/  SHF.R.U64 R68, R68, 0x10, R69.reuse ;  /* 0x0000001044447819 */ /* 0x100fe20000001245 */
[----:B------:R-:W-:Y:S01]  /*f5e0*/  HADD2.F32 R81, -RZ, R81.H0_H0 ;  /* 0x20000051ff517230 */ /* 0x000fe20000004100 */
[----:B------:R-:W-:Y:S01]  /*f5f0*/  SHF.R.U32.HI R83, RZ, 0x10, R69 ;  /* 0x00000010ff537819 */ /* 0x000fe20000011645 */
[----:B------:R-:W-:Y:S01]  /*f600*/  HADD2.F32 R57, -RZ, R57.H0_H0 ;  /* 0x20000039ff397230 */ /* 0x000fe20000004100 */
[----:B------:R-:W-:-:S02]  /*f610*/  SHF.R.U64 R58, R70, 0x10, R71 ;  /* 0x00000010463a7819 */ /* 0x000fc40000001247 */
[----:B------:R-:W-:Y:S01]  /*f620*/  SHF.R.U32.HI R113, RZ, 0x10, R59 ;  /* 0x00000010ff717819 */ /* 0x000fe2000001163b */
[----:B------:R-:W-:Y:S01]  /*f630*/  HADD2.F32 R83, -RZ, R83.H0_H0 ;  /* 0x20000053ff537230 */ /* 0x000fe20000004100 */
[----:B--2---:R-:W-:-:S04]  /*f640*/  LEA.HI R111, R111, R60, RZ, 0x1d ;  /* 0x0000003c6f6f7211 */ /* 0x004fc800078fe8ff */
[----:B------:R-:W-:Y:S01]  /*f650*/  SHF.R.S32.HI R62, RZ, 0x1f, R111 ;  /* 0x0000001fff3e7819 */ /* 0x000fe2000001146f */
[----:B------:R-:W-:-:S03]  /*f660*/  IMAD.SHL.U32 R60, R111, 0x8, RZ ;  /* 0x000000086f3c7824 */ /* 0x000fc600078e00ff */
[----:B------:R-:W-:Y:S02]  /*f670*/  LEA.HI R62, R62, R111, RZ, 0x3 ;  /* 0x0000006f3e3e7211 */ /* 0x000fe400078f18ff */
[----:B------:R-:W-:Y:S02]  /*f680*/  LOP3.LUT R60, R60, 0x38, RZ, 0xc0, !PT ;  /* 0x000000383c3c7812 */ /* 0x000fe400078ec0ff */
[----:B------:R-:W-:Y:S01]  /*f690*/  SHF.R.U32.HI R111, RZ, 0x10, R71 ;  /* 0x00000010ff6f7819 */ /* 0x000fe20000011647 */
        /* <DEDUP_REMOVED lines=22> */
[----:B------:R-:W-:-:S02]  /*f800*/  HADD2.F32 R110, -RZ, R105.H0_H0 ;  /* 0x20000069ff6e7230 */ /* 0x000fc40000004100 */
[----:B------:R-:W-:Y:S01]  /*f810*/  FFMA.FTZ R114, R69, R112, R114 ;  /* 0x0000007045727223 */ /* 0x000fe20000010072 */
[-C--:B------:R-:W-:Y:S01]  /*f820*/  FMUL.FTZ R69, R78, R81.reuse ;  /* 0x000000514e457220 */ /* 0x080fe20000410000 */
[----:B------:R-:W-:Y:S02]  /*f830*/  HADD2.F32 R82, -RZ, R108.H0_H0 ;  /* 0x2000006cff527230 */ /* 0x000fe40000004100 */
[C---:B------:R-:W-:Y:S01]  /*f840*/  FFMA.FTZ R116, R70.reuse, R81, -R109 ;  /* 0x0000005146747223 */ /* 0x040fe2000001086d */
[C---:B------:R-:W-:Y:S01]  /*f850*/  FMUL.FTZ R112, R65.reuse, R110 ;  /* 0x0000006e41707220 */ /* 0x040fe20000410000 */
[----:B------:R-:W-:Y:S02]  /*f860*/  HADD2.F32 R78, -RZ, R105.H1_H1 ;  /* 0x30000069ff4e7230 */ /* 0x000fe40000004100 */
[----:B------:R-:W-:Y:S01]  /*f870*/  FFMA.FTZ R83, R70, R83, R69 ;  /* 0x0000005346537223 */ /* 0x000fe20000010045 */
[----:B------:R-:W-:Y:S02]  /*f880*/  HADD2.F32 R70, -RZ, R107.H1_H1 ;  /* 0x3000006bff467230 */ /* 0x000fe40000004100 */
[-C--:B------:R-:W-:Y:S01]  /*f890*/  FMUL.FTZ R65, R65, R82.reuse ;  /* 0x0000005241417220 */ /* 0x080fe20000410000 */
[----:B------:R-:W-:Y:S01]  /*f8a0*/  FFMA.FTZ R112, R59, R82, -R112 ;  /* 0x000000523b707223 */ /* 0x000fe20000010870 */
[----:B------:R-:W-:-:S02]  /*f8b0*/  HADD2.F32 R80, -RZ, R67.H0_H0 ;  /* 0x20000043ff507230 */ /* 0x000fc40000004100 */
[C---:B------:R-:W-:Y:S01]  /*f8c0*/  FMUL.FTZ R82, R79.reuse, R78 ;  /* 0x0000004e4f527220 */ /* 0x040fe20000410000 */
[----:B------:R-:W-:Y:S02]  /*f8d0*/  HADD2.F32 R107, -RZ, R107.H0_H0 ;  /* 0x2000006bff6b7230 */ /* 0x000fe40000004100 */
[-C--:B------:R-:W-:Y:S01]  /*f8e0*/  FMUL.FTZ R118, R79, R70.reuse ;  /* 0x000000464f767220 */ /* 0x080fe20000410000 */
[----:B------:R-:W-:Y:S02]  /*f8f0*/  HADD2.F32 R108, -RZ, R108.H1_H1 ;  /* 0x3000006cff6c7230 */ /* 0x000fe40000004100 */
[----:B------:R-:W-:Y:S01]  /*f900*/  FFMA.FTZ R79, R71, R70, -R82 ;  /* 0x00000046474f7223 */ /* 0x000fe20000010852 */
[----:B------:R-:W-:Y:S02]  /*f910*/  HADD2.F32 R67, -RZ, R67.H1_H1 ;  /* 0x30000043ff437230 */ /* 0x000fe40000004100 */
[----:B------:R-:W-:Y:S01]  /*f920*/  FMUL.FTZ R120, R80, R107 ;  /* 0x0000006b50787220 */ /* 0x000fe20000410000 */
[----:B------:R-:W-:-:S02]  /*f930*/  HADD2.F32 R82, -RZ, R111.H0_H0 ;  /* 0x2000006fff527230 */ /* 0x000fc40000004100 */
[----:B------:R-:W-:Y:S01]  /*f940*/  FMUL.FTZ R80, R80, R108 ;  /* 0x0000006c50507220 */ /* 0x000fe20000410000 */
[----:B------:R-:W-:Y:S02]  /*f950*/  HADD2.F32 R70, -RZ, R113.H0_H0 ;  /* 0x20000071ff467230 */ /* 0x000fe40000004100 */
[----:B------:R-:W-:Y:S01]  /*f960*/  FFMA.FTZ R118, R71, R78, R118 ;  /* 0x0000004e47767223 */ /* 0x000fe20000010076 */
[----:B------:R-:W-:Y:S01]  /*f970*/  FFMA.FTZ R120, R77, R108, -R120 ;  /* 0x0000006c4d787223 */ /* 0x000fe20000010878 */
[----:B------:R-:W-:Y:S01]  /*f980*/  FFMA.FTZ R110, R59, R110, R65 ;  /* 0x0000006e3b6e7223 */ /* 0x000fe20000010041 */
[C---:B------:R-:W-:Y:S01]  /*f990*/  FMUL.FTZ R78, R67.reuse, R82 ;  /* 0x00000052434e7220 */ /* 0x040fe20000410000 */
[----:B------:R-:W-:Y:S01]  /*f9a0*/  FMUL.FTZ R108, R67, R70 ;  /* 0x00000046436c7220 */ /* 0x000fe20000410000 */
[----:B------:R-:W-:Y:S02]  /*f9b0*/  HADD2.F32 R64, -RZ, R64.H1_H1 ;  /* 0x30000040ff407230 */ /* 0x000fe40000004100 */
[----:B------:R-:W-:Y:S01]  /*f9c0*/  FFMA.FTZ R80, R77, R107, R80 ;  /* 0x0000006b4d507223 */ /* 0x000fe20000010050 */
[----:B------:R-:W-:-:S02]  /*f9d0*/  HADD2.F32 R66, -RZ, R66.H1_H1 ;  /* 0x30000042ff427230 */ /* 0x000fc40000004100 */
[C---:B------:R-:W-:Y:S01]  /*f9e0*/  FFMA.FTZ R77, R63.reuse, R70, -R78 ;  /* 0x000000463f4d7223 */ /* 0x040fe2000001084e */
[----:B------:R-:W-:Y:S02]  /*f9f0*/  HADD2.F32 R65, -RZ, R68.H0_H0 ;  /* 0x20000044ff417230 */ /* 0x000fe40000004100 */
[----:B------:R-:W-:Y:S01]  /*fa00*/  FFMA.FTZ R81, R63, R82, R108 ;  /* 0x000000523f517223 */ /* 0x000fe2000001006c */
[----:B------:R-:W-:Y:S02]  /*fa10*/  HADD2.F32 R67, -RZ, R58.H0_H0 ;  /* 0x2000003aff437230 */ /* 0x000fe40000004100 */
        /* <DEDUP_REMOVED lines=21> */
.L_x_1925:
[----:B------:R-:W-:Y:S05]  /*fb70*/  BSYNC B1 ;  /* 0x0000000000017941 */ /* 0x000fea0003800000 */
.L_x_1924:
[----:B-1----:R-:W-:Y:S01]  /*fb80*/  IADD3 R56, R218, 0x20, RZ ;  /* 0x00000020da387810 */ /* 0x002fe20007ffe0ff */
[----:B------:R-:W-:Y:S03]  /*fb90*/  BSSY B1, `(.L_x_1928) ;  /* 0x00000d2000017945 */ /* 0x000fe60003800000 */
[----:B------:R-:W-:-:S13]  /*fba0*/  ISETP.GE.AND P0, PT, R56, R3, PT ;  /* 0x000000033800720c */ /* 0x000fda0003f06270 */
[----:B------:R-:W-:Y:S05]  /*fbb0*/  @P0 BRA `(.L_x_1929) ;  /* 0x0000000c003c0947 */ /* 0x000fea0003800000 */
[----:B------:R1:W5:Y:S01]  /*fbc0*/  LDL R108, [R1+0x38] ;  /* 0x00003800016c7983 */ /* 0x0003620000100800 */
[----:B0-----:R-:W0:Y:S01]  /*fbd0*/  LDC R65, c[0x0][0x3f4] ;  /* 0x0000fd00ff417b82 */ /* 0x001e220000000800 */
[C---:B------:R-:W-:Y:S01]  /*fbe0*/  VIADD R109, R218.reuse, 0x20 ;  /* 0x00000020da6d7836 */ /* 0x040fe20000000000 */
[----:B------:R-:W-:Y:S01]  /*fbf0*/  BSSY B2, `(.L_x_1930) ;  /* 0x000006a000027945 */ /* 0x000fe20003800000 */
[----:B------:R-:W-:Y:S02]  /*fc00*/  VIADD R110, R218, 0x20 ;  /* 0x00000020da6e7836 */ /* 0x000fe40000000000 */
[----:B------:R-:W-:Y:S02]  /*fc10*/  IMAD.SHL.U32 R109, R109, 0x40, RZ ;  /* 0x000000406d6d7824 */ /* 0x000fe400078e00ff */
[----:B------:R-:W-:-:S03]  /*fc20*/  IMAD.SHL.U32 R110, R110, 0x40, RZ ;  /* 0x000000406e6e7824 */ /* 0x000fc600078e00ff */
[----:B------:R-:W-:Y:S02]  /*fc30*/  LOP3.LUT R109, R109, 0x1c0, RZ, 0xc0, !PT ;  /* 0x000001c06d6d7812 */ /* 0x000fe400078ec0ff */
[----:B------:R-:W-:Y:S02]  /*fc40*/  LOP3.LUT R110, R110, 0x1c0, RZ, 0xc0, !PT ;  /* 0x000001c06e6e7812 */ /* 0x000fe400078ec0ff */
[----:B------:R-:W-:Y:S02]  /*fc50*/  SHF.R.U32.HI R109, RZ, 0x3, R109 ;  /* 0x00000003ff6d7819 */ /* 0x000fe4000001166d */
[-C--:B0-----:R-:W-:Y:S02]  /*fc60*/  ISETP.GE.AND P0, PT, R18, R65.reuse, PT ;  /* 0x000000411200720c */ /* 0x081fe40003f06270 */
[----:B------:R-:W-:-:S11]  /*fc70*/  ISETP.GE.AND P1, PT, R226, R65, PT ;  /* 0x00000041e200720c */ /* 0x000fd60003f26270 */
[----:B-1----:R-:W-:Y:S05]  /*fc80*/  @P0 BRA `(.L_x_1931) ;  /* 0x0000000400800947 */ /* 0x002fea0003800000 */
[----:B------:R-:W2:Y:S04]  /*fc90*/  LDL R56, [R1+0x54] ;  /* 0x0000540001387983 */ /* 0x000ea80000100800 */
[----:B------:R-:W3:Y:S01]  /*fca0*/  LDL R111, [R1+0xa0] ;  /* 0x0000a000016f7983 */ /* 0x000ee20000100800 */
[--C-:B------:R-:W-:Y:S01]  /*fcb0*/  SHF.R.U64 R82, R52, 0x10, R53.reuse ;  /* 0x0000001034527819 */ /* 0x100fe20000001235 */
[----:B------:R-:W-:Y:S01]  /*fcc0*/  HADD2.F32 R68, -RZ, R100.H1_H1 ;  /* 0x30000064ff447230 */ /* 0x000fe20000004100 */
[----:B------:R-:W-:Y:S01]  /*fcd0*/  SHF.R.U32.HI R70, RZ, 0x10, R53 ;  /* 0x00000010ff467819 */ /* 0x000fe20000011635 */
[----:B------:R-:W-:Y:S01]  /*fce0*/  HADD2.F32 R66, -RZ, R102.H1_H1 ;  /* 0x30000066ff427230 */ /* 0x000fe20000004100 */
[--C-:B------:R-:W-:Y:S02]  /*fcf0*/  SHF.R.U64 R107, R44, 0x10, R45.reuse ;  /* 0x000000102c6b7819 */ /* 0x100fe4000000122d */
[----:B------:R-:W-:Y:S01]  /*fd00*/  SHF.R.U32.HI R67, RZ, 0x10, R45 ;  /* 0x00000010ff437819 */ /* 0x000fe2000001162d */
[----:B------:R-:W-:Y:S01]  /*fd10*/  HADD2.F32 R70, -RZ, R70.H0_H0 ;  /* 0x20000046ff467230 */ /* 0x000fe20000004100 */
[----:B------:R-:W-:-:S02]  /*fd20*/  SHF.R.U64 R81, R54, 0x10, R55 ;  /* 0x0000001036517819 */ /* 0x000fc40000001237 */
[----:B------:R-:W-:Y:S02]  /*fd30*/  SHF.R.U32.HI R79, RZ, 0x10, R55 ;  /* 0x00000010ff4f7819 */ /* 0x000fe40000011637 */
[--C-:B------:R-:W-:Y:S02]  /*fd40*/  SHF.R.U32.HI R83, RZ, 0x10, R47.reuse ;  /* 0x00000010ff537819 */ /* 0x100fe4000001162f */
[----:B------:R-:W-:Y:S02]  /*fd50*/  SHF.R.U64 R105, R46, 0x10, R47 ;  /* 0x000000102e697819 */ /* 0x000fe4000000122f */
[----:B--2---:R-:W-:-:S04]  /*fd60*/  LEA.HI R56, R65, R56, RZ, 0x1d ;  /* 0x0000003841387211 */ /* 0x004fc800078fe8ff */
[----:B------:R-:W-:Y:S01]  /*fd70*/  SHF.R.S32.HI R59, RZ, 0x1f, R56 ;  /* 0x0000001fff3b7819 */ /* 0x000fe20000011438 */
[----:B------:R-:W-:-:S03]  /*fd80*/  IMAD.SHL.U32 R57, R56, 0x8, RZ ;  /* 0x0000000838397824 */ /* 0x000fc600078e00ff */
[----:B------:R-:W-:Y:S02]  /*fd90*/  LEA.HI R59, R59, R56, RZ, 0x3 ;  /* 0x000000383b3b7211 */ /* 0x000fe400078f18ff */
[----:B------:R-:W-:Y:S02]  /*fda0*/  LOP3.LUT R56, R110, 0x38, R57, 0xf8, !PT ;  /* 0x000000386e387812 */ /* 0x000fe400078ef839 */
[----:B------:R-:W-:Y:S02]  /*fdb0*/  SHF.L.U32 R59, R59, 0xa, RZ ;  /* 0x0000000a3b3b7819 */ /* 0x000fe400000006ff */
        /* <DEDUP_REMOVED lines=16> */
[----:B------:R-:W-:Y:S01]  /*fec0*/  FMUL.FTZ R78, R53, R66 ;  /* 0x00000042354e7220 */ /* 0x000fe20000410000 */
[----:B------:R-:W-:Y:S02]  /*fed0*/  HADD2.F32 R53, -RZ, R100.H0_H0 ;  /* 0x20000064ff357230 */ /* 0x000fe40000004100 */
[----:B------:R-:W-:Y:S01]  /*fee0*/  FMUL.FTZ R80, R61, R70 ;  /* 0x000000463d507220 */ /* 0x000fe20000410000 */
[----:B------:R-:W-:Y:S01]  /*fef0*/  FFMA.FTZ R76, R45, R66, -R76 ;  /* 0x000000422d4c7223 */ /* 0x000fe2000001084c */
[----:B------:R-:W-:-:S02]  /*ff00*/  HADD2.F32 R66, -RZ, R67.H0_H0 ;  /* 0x20000043ff427230 */ /* 0x000fc40000004100 */
[----:B------:R-:W-:Y:S01]  /*ff10*/  FFMA.FTZ R78, R45, R68, R78 ;  /* 0x000000442d4e7223 */ /* 0x000fe2000001004e */
[----:B------:R-:W-:Y:S02]  /*ff20*/  HADD2.F32 R45, -RZ, R102.H0_H0 ;  /* 0x20000066ff2d7230 */ /* 0x000fe40000004100 */
[C---:B------:R-:W-:Y:S01]  /*ff30*/  FMUL.FTZ R67, R52.reuse, R53 ;  /* 0x0000003534437220 */ /* 0x040fe20000410000 */
[----:B------:R-:W-:Y:S02]  /*ff40*/  HADD2.F32 R54, -RZ, R62.H0_H0 ;  /* 0x2000003eff367230 */ /* 0x000fe40000004100 */
[-C--:B------:R-:W-:Y:S01]  /*ff50*/  FMUL.FTZ R68, R61, R66.reuse ;  /* 0x000000423d447220 */ /* 0x080fe20000410000 */
[C---:B------:R-:W-:Y:S01]  /*ff60*/  FFMA.FTZ R69, R57.reuse, R66, -R80 ;  /* 0x0000004239457223 */ /* 0x040fe20000010850 */
[-C--:B------:R-:W-:Y:S01]  /*ff70*/  FMUL.FTZ R52, R52, R45.reuse ;  /* 0x0000002d34347220 */ /* 0x080fe20000410000 */
[----:B------:R-:W-:Y:S01]  /*ff80*/  FFMA.FTZ R67, R44, R45, -R67 ;  /* 0x0000002d2c437223 */ /* 0x000fe20000010843 */
[----:B------:R-:W-:Y:S01]  /*ff90*/  FFMA.FTZ R71, R57, R70, R68 ;  /* 0x0000004639477223 */ /* 0x000fe20000010044 */
[----:B------:R-:W-:-:S02]  /*ffa0*/  HADD2.F32 R55, -RZ, R63.H0_H0 ;  /* 0x2000003fff377230 */ /* 0x000fc40000004100 */
[----:B------:R-:W-:Y:S01]  /*ffb0*/  FFMA.FTZ R57, R44, R53, R52 ;  /* 0x000000352c397223 */ /* 0x000fe20000010034 */
[--C-:B------:R-:W-:Y:S02]  /*ffc0*/  HADD2.F32 R61, -RZ, R101.reuse.H0_H0 ;  /* 0x20000065ff3d7230 */ /* 0x100fe40000004100 */
[--C-:B------:R-:W-:Y:S02]  /*ffd0*/  HADD2.F32 R45, -RZ, R104.reuse.H0_H0 ;  /* 0x20000068ff2d7230 */ /* 0x100fe40000004100 */
[----:B------:R-:W-:Y:S02]  /*ffe0*/  HADD2.F32 R52, -RZ, R101.H1_H1 ;  /* 0x30000065ff347230 */ /* 0x000fe40000004100 */
[C---:B------:R-:W-:Y:S01]  /*fff0*/  FMUL.FTZ R53, R54.reuse, R61 ;  /* 0x0000003d36357220 */ /* 0x040fe20000410000 */
[----:B------:R-:W-:Y:S02]  /*10000*/  HADD2.F32 R104, -RZ, R104.H1_H1 ;  /* 0x30000068ff687230 */ /* 0x000fe40000004100 */
[----:B------:R-:W-:Y:S01]  /*10010*/  FMUL.FTZ R77, R54, R45 ;  /* 0x0000002d364d7220 */ /* 0x000fe20000410000 */
[----:B------:R-:W-:-:S02]  /*10020*/  HADD2.F32 R63, -RZ, R63.H1_H1 ;  /* 0x3000003fff3f7230 */ /* 0x000fc40000004100 */
[C---:B------:R-:W-:Y:S01]  /*10030*/  FMUL.FTZ R68, R55.reuse, R52 ;  /* 0x0000003437447220 */ /* 0x040fe20000410000 */
[----:B------:R-:W-:Y:S02]  /*10040*/  HADD2.F32 R54, -RZ, R79.H0_H0 ;  /* 0x2000004fff367230 */ /* 0x000fe40000004100 */
[----:B------:R-:W-:Y:S01]  /*10050*/  FMUL.FTZ R55, R55, R104 ;  /* 0x0000006837377220 */ /* 0x000fe20000410000 */
[----:B------:R-:W-:Y:S02]  /*10060*/  HADD2.F32 R44, -RZ, R83.H0_H0 ;  /* 0x20000053ff2c7230 */ /* 0x000fe40000004100 */
[C---:B------:R-:W-:Y:S01]  /*10070*/  FFMA.FTZ R66, R46.reuse, R45, -R53 ;  /* 0x0000002d2e427223 */ /* 0x040fe20000010835 */
[----:B------:R-:W-:Y:S01]  /*10080*/  FFMA.FTZ R77, R46, R61, R77 ;  /* 0x0000003d2e4d7223 */ /* 0x000fe2000001004d */
[----:B------:R-:W-:Y:S01]  /*10090*/  FFMA.FTZ R46, R47, R52, R55 ;  /* 0x000000342f2e7223 */ /* 0x000fe20000010037 */
[----:B------:R-:W-:Y:S02]  /*100a0*/  HADD2.F32 R60, -RZ, R60.H1_H1 ;  /* 0x3000003cff3c7230 */ /* 0x000fe40000004100 */
[----:B------:R-:W-:Y:S01]  /*100b0*/  FMUL.FTZ R70, R63, R54 ;  /* 0x000000363f467220 */ /* 0x000fe20000410000 */
[----:B------:R-:W-:-:S02]  /*100c0*/  HADD2.F32 R62, -RZ, R62.H1_H1 ;  /* 0x3000003eff3e7230 */ /* 0x000fc40000004100 */
[----:B------:R-:W-:Y:S01]  /*100d0*/  FFMA.FTZ R68, R47, R104, -R68 ;  /* 0x000000682f447223 */ /* 0x000fe20000010844 */
[-C--:B------:R-:W-:Y:S01]  /*100e0*/  FMUL.FTZ R52, R63, R44.reuse ;  /* 0x0000002c3f347220 */ /* 0x080fe20000410000 */
[----:B------:R-:W-:Y:S02]  /*100f0*/  HADD2.F32 R53, -RZ, R82.H0_H0 ;  /* 0x20000052ff357230 */ /* 0x000fe40000004100 */
[C---:B------:R-:W-:Y:S01]  /*10100*/  FFMA.FTZ R63, R59.reuse, R44, -R70 ;  /* 0x0000002c3b3f7223 */ /* 0x040fe20000010846 */
[----:B------:R-:W-:Y:S02]  /*10110*/  HADD2.F32 R55, -RZ, R81.H0_H0 ;  /* 0x20000051ff377230 */ /* 0x000fe40000004100 */
[----:B------:R-:W-:Y:S01]  /*10120*/  FFMA.FTZ R79, R59, R54, R52 ;  /* 0x000000363b4f7223 */ /* 0x000fe20000010034 */
[----:B------:R-:W-:Y:S02]  /*10130*/  HADD2.F32 R45, -RZ, R107.H0_H0 ;  /* 0x2000006bff2d7230 */ /* 0x000fe40000004100 */
[----:B------:R-:W-:Y:S01]  /*10140*/  FMUL.FTZ R59, R60, R53 ;  /* 0x000000353c3b7220 */ /* 0x000fe20000410000 */
[----:B------:R-:W-:-:S02]  /*10150*/  HADD2.F32 R47, -RZ, R105.H0_H0 ;  /* 0x20000069ff2f7230 */ /* 0x000fc40000004100 */
[----:B------:R-:W-:Y:S01]  /*10160*/  FMUL.FTZ R61, R62, R55 ;  /* 0x000000373e3d7220 */ /* 0x000fe20000410000 */
[----:B------:R-:W-:Y:S02]  /*10170*/  HADD2.F32 R56, -RZ, R56.H1_H1 ;  /* 0x30000038ff387230 */ /* 0x000fe40000004100 */
[----:B------:R-:W-:Y:S01]  /*10180*/  FMUL.FTZ R60, R60, R45 ;  /* 0x0000002d3c3c7220 */ /* 0x000fe20000410000 */
[----:B------:R-:W-:Y:S02]  /*10190*/  HADD2.F32 R58, -RZ, R58.H1_H1 ;  /* 0x3000003aff3a7230 */ /* 0x000fe40000004100 */
        /* <DEDUP_REMOVED lines=8> */
[----:B------:R-:W-:Y:S02]  /*10220*/  F2FP.F16.F32.PACK_AB R44, R44, R67 ;  /* 0x000000432c2c723e */ /* 0x000fe400000000ff */
[----:B------:R-:W-:Y:S02]  /*10230*/  F2FP.F16.F32.PACK_AB R46, R61, R66 ;  /* 0x000000423d2e723e */ /* 0x000fe400000000ff */
[----:B------:R-:W-:Y:S02]  /*10240*/  F2FP.F16.F32.PACK_AB R53, R71, R78 ;  /* 0x0000004e4735723e */ /* 0x000fe400000000ff */
[----:B------:R-:W-:Y:S01]  /*10250*/  F2FP.F16.F32.PACK_AB R52, R52, R57 ;  /* 0x000000393434723e */ /* 0x000fe200000000ff */
[----:B------:R0:W-:Y:S01]  /*10260*/  STS.128 [R111], R44 ;  /* 0x0000002c6f007388 */ /* 0x0001e20000000c00 */
[----:B------:R-:W-:-:S05]  /*10270*/  F2FP.F16.F32.PACK_AB R54, R54, R77 ;  /* 0x0000004d3636723e */ /* 0x000fca00000000ff */
[----:B------:R0:W-:Y:S02]  /*10280*/  STS.128 [R64+0x10400], R52 ;  /* 0x0104003440007388 */ /* 0x0001e40000000c00 */
.L_x_1931:
[----:B------:R-:W-:Y:S05]  /*10290*/  BSYNC B2 ;  /* 0x0000000000027941 */ /* 0x000fea0003800000 */
.L_x_1930:
[----:B------:R-:W-:Y:S05]  /*102a0*/  @P1 BRA `(.L_x_1929) ;  /* 0x0000000400801947 */ /* 0x000fea0003800000 */
[----:B0-----:R-:W2:Y:S04]  /*102b0*/  LDL R44, [R1+0x58] ;  /* 0x00005800012c7983 */ /* 0x001ea80000100800 */
        /* <DEDUP_REMOVED lines=9> */
[--C-:B------:R-:W-:Y:S02]  /*10350*/  SHF.R.U32.HI R70, RZ, 0x10, R43.reuse ;  /* 0x00000010ff467819 */ /* 0x100fe4000001162b */
[----:B------:R-:W-:Y:S02]  /*10360*/  SHF.R.U64 R71, R42, 0x10, R43 ;  /* 0x000000102a477819 */ /* 0x000fe4000000122b */
[----:B--2---:R-:W-:-:S04]  /*10370*/  LEA.HI R65, R65, R44, RZ, 0x1d ;  /* 0x0000002c41417211 */ /* 0x004fc800078fe8ff */
[----:B------:R-:W-:Y:S01]  /*10380*/  SHF.R.S32.HI R46, RZ, 0x1f, R65 ;  /* 0x0000001fff2e7819 */ /* 0x000fe20000011441 */
[----:B------:R-:W-:-:S03]  /*10390*/  IMAD.SHL.U32 R44, R65, 0x8, RZ ;  /* 0x00000008412c7824 */ /* 0x000fc600078e00ff */
[----:B------:R-:W-:Y:S02]  /*103a0*/  LEA.HI R46, R46, R65, RZ, 0x3 ;  /* 0x000000412e2e7211 */ /* 0x000fe400078f18ff */
[----:B------:R-:W-:Y:S02]  /*103b0*/  LOP3.LUT R44, R110, 0x38, R44, 0xf8, !PT ;  /* 0x000000386e2c7812 */ /* 0x000fe400078ef82c */
[----:B------:R-:W-:Y:S01]  /*103c0*/  SHF.R.U32.HI R65, RZ, 0x10, R51 ;  /* 0x00000010ff417819 */ /* 0x000fe20000011633 */
[----:B------:R-:W-:Y:S01]  /*103d0*/  IMAD.SHL.U32 R46, R46, 0x400, RZ ;  /* 0x000004002e2e7824 */ /* 0x000fe200078e00ff */
[----:B------:R-:W-:-:S04]  /*103e0*/  LOP3.LUT R52, R44, R109, RZ, 0x3c, !PT ;  /* 0x0000006d2c347212 */ /* 0x000fc800078e3cff */
[----:B------:R-:W-:Y:S02]  /*103f0*/  LOP3.LUT R53, R46, 0x7fffe000, RZ, 0xc0, !PT ;  /* 0x7fffe0002e357812 */ /* 0x000fe400078ec0ff */
[----:B---3--:R-:W0:Y:S02]  /*10400*/  LDS.128 R44, [R77] ;  /* 0x000000004d2c7984 */ /* 0x008e240000000c00 */
[----:B-----5:R-:W-:-:S05]  /*10410*/  IADD3 R53, R52, R53, R108 ;  /* 0x0000003534357210 */ /* 0x020fca0007ffe06c */
[----:B------:R-:W-:-:S05]  /*10420*/  IMAD R56, R53, 0x2, R16 ;  /* 0x0000000235387824 */ /* 0x000fca00078e0210 */
[----:B------:R-:W1:Y:S01]  /*10430*/  LDS.128 R52, [R56+0x10400] ;  /* 0x0104000038347984 */ /* 0x000e620000000c00 */
[--C-:B0-----:R-:W-:Y:S02]  /*10440*/  HADD2.F32 R41, -RZ, R45.reuse.H0_H0 ;  /* 0x2000002dff297230 */ /* 0x101fe40000004100 */
[----:B------:R-:W-:Y:S02]  /*10450*/  HADD2.F32 R40, -RZ, R44.H0_H0 ;  /* 0x2000002cff287230 */ /* 0x000fe40000004100 */
[----:B------:R-:W-:Y:S02]  /*10460*/  HADD2.F32 R45, -RZ, R45.H1_H1 ;  /* 0x3000002dff2d7230 */ /* 0x000fe40000004100 */
[----:B------:R-:W-:Y:S02]  /*10470*/  HADD2.F32 R42, -RZ, R46.H0_H0 ;  /* 0x2000002eff2a7230 */ /* 0x000fe40000004100 */
[--C-:B------:R-:W-:Y:S02]  /*10480*/  HADD2.F32 R43, -RZ, R47.reuse.H0_H0 ;  /* 0x2000002fff2b7230 */ /* 0x100fe40000004100 */
[----:B------:R-:W-:-:S02]  /*10490*/  HADD2.F32 R47, -RZ, R47.H1_H1 ;  /* 0x3000002fff2f7230 */ /* 0x000fc40000004100 */
[--C-:B-1----:R-:W-:Y:S02]  /*104a0*/  HADD2.F32 R49, -RZ, R53.reuse.H0_H0 ;  /* 0x20000035ff317230 */ /* 0x102fe40000004100 */
[----:B------:R-:W-:Y:S02]  /*104b0*/  HADD2.F32 R48, -RZ, R52.H0_H0 ;  /* 0x20000034ff307230 */ /* 0x000fe40000004100 */
[----:B------:R-:W-:Y:S02]  /*104c0*/  HADD2.F32 R53, -RZ, R53.H1_H1 ;  /* 0x30000035ff357230 */ /* 0x000fe40000004100 */
[C---:B------:R-:W-:Y:S01]  /*104d0*/  FMUL.FTZ R64, R49.reuse, R60 ;  /* 0x0000003c31407220 */ /* 0x040fe20000410000 */
[-C--:B------:R-:W-:Y:S01]  /*104e0*/  FMUL.FTZ R66, R49, R58.reuse ;  /* 0x0000003a31427220 */ /* 0x080fe20000410000 */
[----:B------:R-:W-:Y:S02]  /*104f0*/  HADD2.F32 R49, -RZ, R92.H0_H0 ;  /* 0x2000005cff317230 */ /* 0x000fe40000004100 */
[C---:B------:R-:W-:Y:S01]  /*10500*/  FFMA.FTZ R64, R41.reuse, R58, -R64 ;  /* 0x0000003a29407223 */ /* 0x040fe20000010840 */
[----:B------:R-:W-:Y:S01]  /*10510*/  FFMA.FTZ R66, R41, R60, R66 ;  /* 0x0000003c29427223 */ /* 0x000fe20000010042 */
[----:B------:R-:W-:-:S02]  /*10520*/  HADD2.F32 R41, -RZ, R94.H0_H0 ;  /* 0x2000005eff297230 */ /* 0x000fc40000004100 */
[C---:B------:R-:W-:Y:S01]  /*10530*/  FMUL.FTZ R68, R53.reuse, R62 ;  /* 0x0000003e35447220 */ /* 0x040fe20000410000 */
[----:B------:R-:W-:Y:S02]  /*10540*/  HADD2.F32 R58, -RZ, R57.H0_H0 ;  /* 0x20000039ff3a7230 */ /* 0x000fe40000004100 */
[C---:B------:R-:W-:Y:S01]  /*10550*/  FMUL.FTZ R57, R48.reuse, R49 ;  /* 0x0000003130397220 */ /* 0x040fe20000410000 */
[----:B------:R-:W-:Y:S02]  /*10560*/  HADD2.F32 R50, -RZ, R54.H0_H0 ;  /* 0x20000036ff327230 */ /* 0x000fe40000004100 */
[-C--:B------:R-:W-:Y:S01]  /*10570*/  FMUL.FTZ R48, R48, R41.reuse ;  /* 0x0000002930307220 */ /* 0x080fe20000410000 */
[----:B------:R-:W-:Y:S02]  /*10580*/  HADD2.F32 R51, -RZ, R55.H0_H0 ;  /* 0x20000037ff337230 */ /* 0x000fe40000004100 */
[-C--:B------:R-:W-:Y:S01]  /*10590*/  FMUL.FTZ R60, R53, R58.reuse ;  /* 0x0000003a353c7220 */ /* 0x080fe20000410000 */
[----:B------:R-:W-:Y:S01]  /*105a0*/  FFMA.FTZ R57, R40, R41, -R57 ;  /* 0x0000002928397223 */ /* 0x000fe20000010839 */
[----:B------:R-:W-:Y:S01]  /*105b0*/  FFMA.FTZ R61, R45, R58, -R68 ;  /* 0x0000003a2d3d7223 */ /* 0x000fe20000010844 */
[----:B------:R-:W-:-:S02]  /*105c0*/  HADD2.F32 R53, -RZ, R93.H0_H0 ;  /* 0x2000005dff357230 */ /* 0x000fc40000004100 */
[----:B------:R-:W-:Y:S01]  /*105d0*/  FFMA.FTZ R59, R40, R49, R48 ;  /* 0x00000031283b7223 */ /* 0x000fe20000010030 */
[----:B------:R-:W-:Y:S02]  /*105e0*/  HADD2.F32 R41, -RZ, R95.H0_H0 ;  /* 0x2000005fff297230 */ /* 0x000fe40000004100 */
[----:B------:R-:W-:Y:S01]  /*105f0*/  FFMA.FTZ R63, R45, R62, R60 ;  /* 0x0000003e2d3f7223 */ /* 0x000fe2000001003c */
[----:B------:R-:W-:Y:S02]  /*10600*/  HADD2.F32 R58, -RZ, R93.H1_H1 ;  /* 0x3000005dff3a7230 */ /* 0x000fe40000004100 */
[C---:B------:R-:W-:Y:S01]  /*10610*/  FMUL.FTZ R45, R50.reuse, R53 ;  /* 0x00000035322d7220 */ /* 0x040fe20000410000 */
[----:B------:R-:W-:Y:S02]  /*10620*/  HADD2.F32 R40, -RZ, R95.H1_H1 ;  /* 0x3000005fff287230 */ /* 0x000fe40000004100 */
[----:B------:R-:W-:Y:S01]  /*10630*/  FMUL.FTZ R49, R50, R41 ;  /* 0x0000002932317220 */ /* 0x000fe20000410000 */
[----:B------:R-:W-:-:S02]  /*10640*/  HADD2.F32 R55, -RZ, R55.H1_H1 ;  /* 0x30000037ff377230 */ /* 0x000fc40000004100 */
[C---:B------:R-:W-:Y:S01]  /*10650*/  FMUL.FTZ R62, R51.reuse, R58 ;  /* 0x0000003a333e7220 */ /* 0x040fe20000410000 */
[----:B------:R-:W-:Y:S02]  /*10660*/  HADD2.F32 R50, -RZ, R65.H0_H0 ;  /* 0x20000041ff327230 */ /* 0x000fe40000004100 */
[-C--:B------:R-:W-:Y:S01]  /*10670*/  FMUL.FTZ R51, R51, R40.reuse ;  /* 0x0000002833337220 */ /* 0x080fe20000410000 */
[----:B------:R-:W-:Y:S02]  /*10680*/  HADD2.F32 R48, -RZ, R70.H0_H0 ;  /* 0x20000046ff307230 */ /* 0x000fe40000004100 */
[C---:B------:R-:W-:Y:S01]  /*10690*/  FFMA.FTZ R60, R42.reuse, R41, -R45 ;  /* 0x000000292a3c7223 */ /* 0x040fe2000001082d */
[----:B------:R-:W-:Y:S01]  /*106a0*/  FFMA.FTZ R53, R42, R53, R49 ;  /* 0x000000352a357223 */ /* 0x000fe20000010031 */
[----:B------:R-:W-:Y:S01]  /*106b0*/  FFMA.FTZ R62, R43, R40, -R62 ;  /* 0x000000282b3e7223 */ /* 0x000fe2000001083e */
[----:B------:R-:W-:Y:S02]  /*106c0*/  HADD2.F32 R52, -RZ, R52.H1_H1 ;  /* 0x30000034ff347230 */ /* 0x000fe40000004100 */
[----:B------:R-:W-:Y:S01]  /*106d0*/  FMUL.FTZ R42, R55, R50 ;  /* 0x00000032372a7220 */ /* 0x000fe20000410000 */
[----:B------:R-:W-:-:S02]  /*106e0*/  HADD2.F32 R54, -RZ, R54.H1_H1 ;  /* 0x30000036ff367230 */ /* 0x000fc40000004100 */
[----:B------:R-:W-:Y:S01]  /*106f0*/  FFMA.FTZ R58, R43, R58, R51 ;  /* 0x0000003a2b3a7223 */ /* 0x000fe20000010033 */
        /* <DEDUP_REMOVED lines=27> */
.L_x_1929:
[----:B------:R-:W-:Y:S05]  /*108b0*/  BSYNC B1 ;  /* 0x0000000000017941 */ /* 0x000fea0003800000 */
.L_x_1928:
[----:B-1----:R-:W-:Y:S01]  /*108c0*/  VIADD R40, R218, 0x40 ;  /* 0x00000040da287836 */ /* 0x002fe20000000000 */
[----:B------:R-:W-:Y:S04]  /*108d0*/  BSSY B1, `(.L_x_1932) ;  /* 0x00000d2000017945 */ /* 0x000fe80003800000 */
[----:B------:R-:W-:-:S13]  /*108e0*/  ISETP.GE.AND P0, PT, R40, R3, PT ;  /* 0x000000032800720c */ /* 0x000fda0003f06270 */
[----:B------:R-:W-:Y:S05]  /*108f0*/  @P0 BRA `(.L_x_1933) ;  /* 0x0000000c003c0947 */ /* 0x000fea0003800000 */
[----:B0-----:R0:W5:Y:S01]  /*10900*/  LDL R66, [R1+0x84] ;  /* 0x0000840001427983 */ /* 0x0011620000100800 */
[----:B------:R-:W1:Y:S01]  /*10910*/  LDC R65, c[0x0][0x3f4] ;  /* 0x0000fd00ff417b82 */ /* 0x000e620000000800 */
[C---:B------:R-:W-:Y:S01]  /*10920*/  IADD3 R67, R218.reuse, 0x40, RZ ;  /* 0x00000040da437810 */ /* 0x040fe20007ffe0ff */
[----:B------:R-:W-:Y:S01]  /*10930*/  VIADD R68, R218, 0x40 ;  /* 0x00000040da447836 */ /* 0x000fe20000000000 */
[----:B------:R-:W-:Y:S03]  /*10940*/  BSSY B2, `(.L_x_1934) ;  /* 0x0000069000027945 */ /* 0x000fe60003800000 */
[----:B------:R-:W-:Y:S02]  /*10950*/  IMAD.SHL.U32 R67, R67, 0x40, RZ ;  /* 0x0000004043437824 */ /* 0x000fe400078e00ff */
[----:B------:R-:W-:-:S03]  /*10960*/  IMAD.SHL.U32 R68, R68, 0x40, RZ ;  /* 0x0000004044447824 */ /* 0x000fc600078e00ff */
[----:B------:R-:W-:Y:S02]  /*10970*/  LOP3.LUT R67, R67, 0x1c0, RZ, 0xc0, !PT ;  /* 0x000001c043437812 */ /* 0x000fe400078ec0ff */
[----:B------:R-:W-:Y:S02]  /*10980*/  LOP3.LUT R68, R68, 0x1c0, RZ, 0xc0, !PT ;  /* 0x000001c044447812 */ /* 0x000fe400078ec0ff */
[----:B------:R-:W-:Y:S02]  /*10990*/  SHF.R.U32.HI R67, RZ, 0x3, R67 ;  /* 0x00000003ff437819 */ /* 0x000fe40000011643 */
[-C--:B-1----:R-:W-:Y:S02]  /*109a0*/  ISETP.GE.AND P0, PT, R18, R65.reuse, PT ;  /* 0x000000411200720c */ /* 0x082fe40003f06270 */
[----:B------:R-:W-:-:S11]  /*109b0*/  ISETP.GE.AND P1, PT, R226, R65, PT ;  /* 0x00000041e200720c */ /* 0x000fd60003f26270 */
[----:B0-----:R-:W-:Y:S05]  /*109c0*/  @P0 BRA `(.L_x_1935) ;  /* 0x0000000400800947 */ /* 0x001fea0003800000 */
        /* <DEDUP_REMOVED lines=17> */
[----:B------:R-:W-:-:S03]  /*10ae0*/  LOP3.LUT R40, R68, 0x38, R41, 0xf8, !PT ;  /* 0x0000003844287812 */ /* 0x000fc600078ef829 */
[----:B------:R-:W-:Y:S01]  /*10af0*/  IMAD.SHL.U32 R43, R43, 0x400, RZ ;  /* 0x000004002b2b7824 */ /* 0x000fe200078e00ff */
[----:B------:R-:W-:-:S04]  /*10b00*/  LOP3.LUT R44, R40, R67, RZ, 0x3c, !PT ;  /* 0x00000043282c7212 */ /* 0x000fc800078e3cff */
[----:B------:R-:W-:Y:S02]  /*10b10*/  LOP3.LUT R45, R43, 0x7fffe000, RZ, 0xc0, !PT ;  /* 0x7fffe0002b2d7812 */ /* 0x000fe400078ec0ff */
[----:B---3--:R-:W0:Y:S02]  /*10b20*/  LDS.128 R40, [R69] ;  /* 0x0000000045287984 */ /* 0x008e240000000c00 */
[----:B-----5:R-:W-:-:S04]  /*10b30*/  IADD3 R45, R44, R45, R66 ;  /* 0x0000002d2c2d7210 */ /* 0x020fc80007ffe042 */
[----:B------:R-:W-:-:S05]  /*10b40*/  LEA R48, R45, R16, 0x1 ;  /* 0x000000102d307211 */ /* 0x000fca00078e08ff */
        /* <DEDUP_REMOVED lines=27> */
[----:B------:R-:W-:Y:S02]  /*10d00*/  HADD2.F32 R45, -RZ, R97.H0_H0 ;  /* 0x20000061ff2d7230 */ /* 0x000fe40000004100 */
[----:B------:R-:W-:Y:S02]  /*10d10*/  HADD2.F32 R29, -RZ, R99.H0_H0 ;  /* 0x20000063ff1d7230 */ /* 0x000fe40000004100 */
        /* <DEDUP_REMOVED lines=11> */
[C---:B------:R-:W-:Y:S01]  /*10dd0*/  FFMA.FTZ R54, R31.reuse, R28, -R54 ;  /* 0x0000001c1f367223 */ /* 0x040fe20000010836 */
[----:B------:R-:W-:Y:S01]  /*10de0*/  FFMA.FTZ R50, R31, R50, R39 ;  /* 0x000000321f327223 */ /* 0x000fe20000010027 */
[----:B------:R-:W-:-:S02]  /*10df0*/  HADD2.F32 R44, -RZ, R44.H1_H1 ;  /* 0x3000002cff2c7230 */ /* 0x000fc40000004100 */
[C---:B------:R-:W-:Y:S01]  /*10e00*/  FMUL.FTZ R30, R47.reuse, R38 ;  /* 0x000000262f1e7220 */ /* 0x040fe20000410000 */
[----:B------:R-:W-:Y:S02]  /*10e10*/  HADD2.F32 R46, -RZ, R46.H1_H1 ;  /* 0x3000002eff2e7230 */ /* 0x000fe40000004100 */
[-C--:B------:R-:W-:Y:S01]  /*10e20*/  FMUL.FTZ R28, R47, R36.reuse ;  /* 0x000000242f1c7220 */ /* 0x080fe20000410000 */
[----:B------:R-:W-:Y:S02]  /*10e30*/  HADD2.F32 R37, -RZ, R61.H0_H0 ;  /* 0x2000003dff257230 */ /* 0x000fe40000004100 */
[C---:B------:R-:W-:Y:S01]  /*10e40*/  FFMA.FTZ R47, R43.reuse, R36, -R30 ;  /* 0x000000242b2f7223 */ /* 0x040fe2000001081e */
[----:B------:R-:W-:Y:S02]  /*10e50*/  HADD2.F32 R39, -RZ, R59.H0_H0 ;  /* 0x2000003bff277230 */ /* 0x000fe40000004100 */
[----:B------:R-:W-:Y:S01]  /*10e60*/  FFMA.FTZ R57, R43, R38, R28 ;  /* 0x000000262b397223 */ /* 0x000fe2000001001c */
[----:B------:R-:W-:-:S02]  /*10e70*/  HADD2.F32 R29, -RZ, R64.H0_H0 ;  /* 0x20000040ff1d7230 */ /* 0x000fc40000004100 */
[----:B------:R-:W-:Y:S01]  /*10e80*/  FMUL.FTZ R43, R44, R37 ;  /* 0x000000252c2b7220 */ /* 0x000fe20000410000 */
[----:B------:R-:W-:Y:S02]  /*10e90*/  HADD2.F32 R31, -RZ, R63.H0_H0 ;  /* 0x2000003fff1f7230 */ /* 0x000fe40000004100 */
        /* <DEDUP_REMOVED lines=19> */
.L_x_1935:
[----:B------:R-:W-:Y:S05]  /*10fd0*/  BSYNC B2 ;  /* 0x0000000000027941 */ /* 0x000fea0003800000 */
.L_x_1934:
        /* <DEDUP_REMOVED lines=97> */
.L_x_1933:
[----:B------:R-:W-:Y:S05]  /*115f0*/  BSYNC B1 ;  /* 0x0000000000017941 */ /* 0x000fea0003800000 */
.L_x_1932:
[----:B-1----:R-:W-:-:S05]  /*11600*/  VIADD R24, R218, 0x60 ;  /* 0x00000060da187836 */ /* 0x002fca0000000000 */
[----:B------:R-:W-:-:S13]  /*11610*/  ISETP.GE.AND P0, PT, R24, R3, PT ;  /* 0x000000031800720c */ /* 0x000fda0003f06270 */
[----:B------:R-:W-:Y:S05]  /*11620*/  @P0 BRA `(.L_x_1903) ;  /* 0x0000000c003c0947 */ /* 0x000fea0003800000 */
[----:B0-----:R0:W5:Y:S01]  /*11630*/  LDL R48, [R1+0x80] ;  /* 0x0000800001307983 */ /* 0x0011620000100800 */
[----:B------:R-:W1:Y:S01]  /*11640*/  LDC R49, c[0x0][0x3f4] ;  /* 0x0000fd00ff317b82 */ /* 0x000e620000000800 */
[C---:B------:R-:W-:Y:S01]  /*11650*/  VIADD R50, R218.reuse, 0x60 ;  /* 0x00000060da327836 */ /* 0x040fe20000000000 */
[----:B------:R-:W-:Y:S01]  /*11660*/  BSSY B1, `(.L_x_1936) ;  /* 0x000006a000017945 */ /* 0x000fe20003800000 */
[----:B------:R-:W-:-:S03]  /*11670*/  VIADD R51, R218, 0x60 ;  /* 0x00000060da337836 */ /* 0x000fc60000000000 */
[----:B------:R-:W-:Y:S01]  /*11680*/  SHF.L.U32 R50, R50, 0x6, RZ ;  /* 0x0000000632327819 */ /* 0x000fe200000006ff */
        /* <DEDUP_REMOVED lines=14> */
[----:B------:R-:W-:-:S02]  /*11770*/  SHF.R.U32.HI R36, RZ, 0x10, R5 ;  /* 0x00000010ff247819 */ /* 0x000fc40000011605 */
[--C-:B------:R-:W-:Y:S02]  /*11780*/  SHF.R.U64 R46, R14, 0x10, R15.reuse ;  /* 0x000000100e2e7819 */ /* 0x100fe4000000120f */
[----:B------:R-:W-:Y:S01]  /*11790*/  SHF.R.U32.HI R45, RZ, 0x10, R15 ;  /* 0x00000010ff2d7819 */ /* 0x000fe2000001160f */
[----:B------:R-:W-:Y:S01]  /*117a0*/  HADD2.F32 R36, -RZ, R36.H0_H0 ;  /* 0x20000024ff247230 */ /* 0x000fe20000004100 */
        /* <DEDUP_REMOVED lines=85> */
.L_x_1937:
[----:B------:R-:W-:Y:S05]  /*11d00*/  BSYNC B1 ;  /* 0x0000000000017941 */ /* 0x000fea0003800000 */
.L_x_1936:
[----:B------:R-:W-:Y:S05]  /*11d10*/  @P1 BRA `(.L_x_1903) ;  /* 0x0000000400801947 */ /* 0x000fea0003800000 */
[----:B0-----:R-:W2:Y:S04]  /*11d20*/  LDL R3, [R1+0x58] ;  /* 0x0000580001037983 */ /* 0x001ea80000100800 */
[----:B------:R-:W3:Y:S01]  /*11d30*/  LDL R41, [R1+0x8c] ;  /* 0x00008c0001297983 */ /* 0x000ee20000100800 */
[--C-:B------:R-:W-:Y:S01]  /*11d40*/  SHF.R.U64 R40, R72, 0x10, R73.reuse ;  /* 0x0000001048287819 */ /* 0x100fe20000001249 */
[--C-:B------:R-:W-:Y:S01]  /*11d50*/  HADD2.F32 R29, -RZ, R21.reuse.H1_H1 ;  /* 0x30000015ff1d7230 */ /* 0x100fe20000004100 */
[----:B------:R-:W-:Y:S01]  /*11d60*/  SHF.R.U32.HI R72, RZ, 0x10, R73 ;  /* 0x00000010ff487819 */ /* 0x000fe20000011649 */
[--C-:B------:R-:W-:Y:S01]  /*11d70*/  HADD2.F32 R31, -RZ, R0.reuse.H1_H1 ;  /* 0x30000000ff1f7230 */ /* 0x100fe20000004100 */
[--C-:B------:R-:W-:Y:S01]  /*11d80*/  SHF.R.U32.HI R30, RZ, 0x10, R9.reuse ;  /* 0x00000010ff1e7819 */ /* 0x100fe20000011609 */
[----:B------:R-:W-:Y:S01]  /*11d90*/  HADD2.F32 R28, -RZ, R0.H0_H0 ;  /* 0x20000000ff1c7230 */ /* 0x000fe20000004100 */
[----:B------:R-:W-:Y:S01]  /*11da0*/  SHF.R.U64 R38, R8, 0x10, R9 ;  /* 0x0000001008267819 */ /* 0x000fe20000001209 */
[----:B------:R-:W-:Y:S01]  /*11db0*/  HADD2.F32 R0, -RZ, R21.H0_H0 ;  /* 0x20000015ff007230 */ /* 0x000fe20000004100 */
[--C-:B------:R-:W-:Y:S01]  /*11dc0*/  SHF.R.U64 R39, R74, 0x10, R75.reuse ;  /* 0x000000104a277819 */ /* 0x100fe2000000124b */
[----:B------:R-:W-:Y:S01]  /*11dd0*/  HADD2.F32 R30, -RZ, R30.H0_H0 ;  /* 0x2000001eff1e7230 */ /* 0x000fe20000004100 */
[----:B------:R-:W-:Y:S01]  /*11de0*/  SHF.R.U32.HI R74, RZ, 0x10, R75 ;  /* 0x00000010ff4a7819 */ /* 0x000fe2000001164b */
[--C-:B------:R-:W-:Y:S01]  /*11df0*/  HADD2.F32 R21, -RZ, R20.reuse.H0_H0 ;  /* 0x20000014ff157230 */ /* 0x100fe20000004100 */
[--C-:B------:R-:W-:Y:S01]  /*11e00*/  SHF.R.U32.HI R36, RZ, 0x10, R11.reuse ;  /* 0x00000010ff247819 */ /* 0x100fe2000001160b */
[----:B------:R-:W-:Y:S01]  /*11e10*/  HADD2.F32 R20, -RZ, R20.H1_H1 ;  /* 0x30000014ff147230 */ /* 0x000fe20000004100 */
[----:B------:R-:W-:-:S02]  /*11e20*/  SHF.R.U64 R37, R10, 0x10, R11 ;  /* 0x000000100a257819 */ /* 0x000fc4000000120b */
[----:B--2---:R-:W-:-:S04]  /*11e30*/  LEA.HI R49, R49, R3, RZ, 0x1d ;  /* 0x0000000331317211 */ /* 0x004fc800078fe8ff */
[----:B------:R-:W-:Y:S02]  /*11e40*/  SHF.R.S32.HI R4, RZ, 0x1f, R49 ;  /* 0x0000001fff047819 */ /* 0x000fe40000011431 */
[----:B------:R-:W-:Y:S02]  /*11e50*/  SHF.L.U32 R3, R49, 0x3, RZ ;  /* 0x0000000331037819 */ /* 0x000fe400000006ff */
        /* <DEDUP_REMOVED lines=12> */
[--C-:B------:R-:W-:Y:S02]  /*11f20*/  HADD2.F32 R11, -RZ, R7.reuse.H0_H0 ;  /* 0x20000007ff0b7230 */ /* 0x100fe40000004100 */
[----:B------:R-:W-:Y:S02]  /*11f30*/  HADD2.F32 R10, -RZ, R6.H0_H0 ;  /* 0x20000006ff0a7230 */ /* 0x000fe40000004100 */
        /* <DEDUP_REMOVED lines=10> */
[----:B------:R-:W-:Y:S01]  /*11fe0*/  FMUL.FTZ R8, R13, R28 ;  /* 0x0000001c0d087220 */ /* 0x000fe20000410000 */
[-C--:B------:R-:W-:Y:S01]  /*11ff0*/  FMUL.FTZ R34, R25, R24.reuse ;  /* 0x0000001819227220 */ /* 0x080fe20000410000 */
[----:B------:R-:W-:Y:S01]  /*12000*/  FFMA.FTZ R32, R9, R24, -R32 ;  /* 0x0000001809207223 */ /* 0x000fe20000010820 */
[----:B------:R-:W-:-:S02]  /*12010*/  HADD2.F32 R26, -RZ, R14.H0_H0 ;  /* 0x2000000eff1a7230 */ /* 0x000fc40000004100 */
[----:B------:R-:W-:Y:S01]  /*12020*/  FMUL.FTZ R13, R13, R0 ;  /* 0x000000000d0d7220 */ /* 0x000fe20000410000 */
[----:B------:R-:W-:Y:S01]  /*12030*/  FFMA.FTZ R34, R9, R30, R34 ;  /* 0x0000001e09227223 */ /* 0x000fe20000010022 */
[----:B------:R-:W-:Y:S02]  /*12040*/  HADD2.F32 R9, -RZ, R23.H0_H0 ;  /* 0x20000017ff097230 */ /* 0x000fe40000004100 */
[C---:B------:R-:W-:Y:S01]  /*12050*/  FFMA.FTZ R25, R5.reuse, R0, -R8 ;  /* 0x0000000005197223 */ /* 0x040fe20000010808 */
[----:B------:R-:W-:Y:S02]  /*12060*/  HADD2.F32 R27, -RZ, R15.H0_H0 ;  /* 0x2000000fff1b7230 */ /* 0x000fe40000004100 */
[----:B------:R-:W-:Y:S01]  /*12070*/  FFMA.FTZ R28, R5, R28, R13 ;  /* 0x0000001c051c7223 */ /* 0x000fe2000001000d */
[----:B------:R-:W-:Y:S02]  /*12080*/  HADD2.F32 R0, -RZ, R23.H1_H1 ;  /* 0x30000017ff007230 */ /* 0x000fe40000004100 */
[C---:B------:R-:W-:Y:S01]  /*12090*/  FMUL.FTZ R5, R26.reuse, R21 ;  /* 0x000000151a057220 */ /* 0x040fe20000410000 */
[----:B------:R-:W-:Y:S01]  /*120a0*/  FMUL.FTZ R13, R26, R9 ;  /* 0x000000091a0d7220 */ /* 0x000fe20000410000 */
[----:B------:R-:W-:Y:S01]  /*120b0*/  FMUL.FTZ R26, R27, R20 ;  /* 0x000000141b1a7220 */ /* 0x000fe20000410000 */
[----:B------:R-:W-:-:S02]  /*120c0*/  HADD2.F32 R15, -RZ, R15.H1_H1 ;  /* 0x3000000fff0f7230 */ /* 0x000fc40000004100 */
[-C--:B------:R-:W-:Y:S01]  /*120d0*/  FMUL.FTZ R27, R27, R0.reuse ;  /* 0x000000001b1b7220 */ /* 0x080fe20000410000 */
[----:B------:R-:W-:Y:S02]  /*120e0*/  HADD2.F32 R24, -RZ, R36.H0_H0 ;  /* 0x20000024ff187230 */ /* 0x000fe40000004100 */
[C---:B------:R-:W-:Y:S01]  /*120f0*/  FFMA.FTZ R26, R11.reuse, R0, -R26 ;  /* 0x000000000b1a7223 */ /* 0x040fe2000001081a */
[----:B------:R-:W-:Y:S02]  /*12100*/  HADD2.F32 R8, -RZ, R74.H0_H0 ;  /* 0x2000004aff087230 */ /* 0x000fe40000004100 */
[----:B------:R-:W-:Y:S01]  /*12110*/  FFMA.FTZ R27, R11, R20, R27 ;  /* 0x000000140b1b7223 */ /* 0x000fe2000001001b */
[----:B------:R-:W-:Y:S02]  /*12120*/  HADD2.F32 R12, -RZ, R12.H1_H1 ;  /* 0x3000000cff0c7230 */ /* 0x000fe40000004100 */
[----:B------:R-:W-:Y:S01]  /*12130*/  FFMA.FTZ R23, R10, R9, -R5 ;  /* 0x000000090a177223 */ /* 0x000fe20000010805 */
[C---:B------:R-:W-:Y:S01]  /*12140*/  FMUL.FTZ R30, R15.reuse, R24 ;  /* 0x000000180f1e7220 */ /* 0x040fe20000410000 */
[----:B------:R-:W-:Y:S01]  /*12150*/  FMUL.FTZ R0, R15, R8 ;  /* 0x000000080f007220 */ /* 0x000fe20000410000 */
[----:B------:R-:W-:-:S02]  /*12160*/  HADD2.F32 R11, -RZ, R38.H0_H0 ;  /* 0x20000026ff0b7230 */ /* 0x000fc40000004100 */
[----:B------:R-:W-:Y:S01]  /*12170*/  FFMA.FTZ R10, R10, R21, R13 ;  /* 0x000000150a0a7223 */ /* 0x000fe2000001000d */
[----:B------:R-:W-:Y:S02]  /*12180*/  HADD2.F32 R5, -RZ, R40.H0_H0 ;  /* 0x20000028ff057230 */ /* 0x000fe40000004100 */
[C---:B------:R-:W-:Y:S01]  /*12190*/  FFMA.FTZ R29, R7.reuse, R8, -R30 ;  /* 0x00000008071d7223 */ /* 0x040fe2000001081e */
[----:B------:R-:W-:Y:S02]  /*121a0*/  HADD2.F32 R14, -RZ, R14.H1_H1 ;  /* 0x3000000eff0e7230 */ /* 0x000fe40000004100 */
[----:B------:R-:W-:Y:S01]  /*121b0*/  FFMA.FTZ R24, R7, R24, R0 ;  /* 0x0000001807187223 */ /* 0x000fe20000010000 */
[----:B------:R-:W-:Y:S02]  /*121c0*/  HADD2.F32 R13, -RZ, R37.H0_H0 ;  /* 0x20000025ff0d7230 */ /* 0x000fe40000004100 */
[----:B------:R-:W-:Y:S01]  /*121d0*/  FMUL.FTZ R7, R12, R11 ;  /* 0x0000000b0c077220 */ /* 0x000fe20000410000 */
[----:B------:R-:W-:-:S02]  /*121e0*/  HADD2.F32 R9, -RZ, R39.H0_H0 ;  /* 0x20000027ff097230 */ /* 0x000fc40000004100 */
[----:B------:R-:W-:Y:S01]  /*121f0*/  FMUL.FTZ R12, R12, R5 ;  /* 0x000000050c0c7220 */ /* 0x000fe20000410000 */
[----:B------:R-:W-:Y:S02]  /*12200*/  HADD2.F32 R4, -RZ, R4.H1_H1 ;  /* 0x30000004ff047230 */ /* 0x000fe40000004100 */
[C---:B------:R-:W-:Y:S01]  /*12210*/  FMUL.FTZ R21, R14.reuse, R13 ;  /* 0x0000000d0e157220 */ /* 0x040fe20000410000 */
[----:B------:R-:W-:Y:S02]  /*12220*/  HADD2.F32 R6, -RZ, R6.H1_H1 ;  /* 0x30000006ff067230 */ /* 0x000fe40000004100 */
[----:B------:R-:W-:Y:S01]  /*12230*/  FMUL.FTZ R14, R14, R9 ;  /* 0x000000090e0e7220 */ /* 0x000fe20000410000 */
[C---:B------:R-:W-:Y:S01]  /*12240*/  FFMA.FTZ R15, R4.reuse, R11, R12 ;  /* 0x0000000b040f7223 */ /* 0x040fe2000001000c */
[----:B------:R-:W-:Y:S01]  /*12250*/  FFMA.FTZ R0, R4, R5, -R7 ;  /* 0x0000000504007223 */ /* 0x000fe20000010807 */
        /* <DEDUP_REMOVED lines=12> */
.L_x_1903:
[----:B------:R-:W-:Y:S05]  /*12320*/  BSYNC B0 ;  /* 0x0000000000007941 */ /* 0x000fea0003800000 */
.L_x_1863:
        /* <DEDUP_REMOVED lines=8> */
.L_x_1860:
[----:B------:R-:W-:-:S13]  /*123b0*/  ISETP.NE.AND P0, PT, R233, 0x3, PT ;  /* 0x00000003e900780c */ /* 0x000fda0003f05270 */
[----:B------:R-:W-:Y:S05]  /*123c0*/  @!P0 BRA `(.L_x_1938) ;  /* 0x0000000000048947 */ /* 0x000fea0003800000 */
[----:B------:R-:W-:Y:S01]  /*123d0*/  BPT.TRAP 0x1 ;  /* 0x000000040000795c */ /* 0x000fe20000300000 */
.L_x_1938:
[----:B-1--4-:R-:W-:Y:S01]  /*123e0*/  IMAD R5, R22, 0x8, R16 ;  /* 0x0000000816057824 */ /* 0x012fe200078e0210 */
[----:B------:R-:W-:-:S04]  /*123f0*/  SHF.L.U32 R0, R219, 0x1f, RZ ;  /* 0x0000001fdb007819 */ /* 0x000fc800000006ff */
[----:B------:R1:W4:Y:S01]  /*12400*/  SYNCS.PHASECHK.TRANS64.TRYWAIT P2, [R5+URZ+0x30830], R0 ;  /* 0x03083000050075a7 */ /* 0x000322000804017f */
[----:B------:R-:W-:Y:S05]  /*12410*/  @!P0 BRA `(.L_x_1939) ;  /* 0x0000000000048947 */ /* 0x000fea0003800000 */
[----:B------:R-:W-:Y:S01]  /*12420*/  BPT.TRAP 0x1 ;  /* 0x000000040000795c */ /* 0x000fe20000300000 */
.L_x_1939:
[----:B0-----:R-:W0:Y:S02]  /*12430*/  S2R R3, SR_TID.X ;  /* 0x0000000000037919 */ /* 0x001e240000002100 */
[----:B0-----:R-:W-:-:S04]  /*12440*/  LOP3.LUT R3, R3, 0x7f, RZ, 0xc0, !PT ;  /* 0x0000007f03037812 */ /* 0x001fc800078ec0ff */
[----:B------:R-:W-:Y:S01]  /*12450*/  ISETP.NE.AND P1, PT, R3, RZ, PT ;  /* 0x000000ff0300720c */ /* 0x000fe20003f25270 */
[----:B----4-:R-:W-:-:S12]  /*12460*/  @P2 BRA `(.L_x_1940) ;  /* 0x0000000000082947 */ /* 0x010fd80003800000 */
[----:B------:R-:W0:Y:S02]  /*12470*/  SYNCS.PHASECHK.TRANS64.TRYWAIT P2, [R5+URZ+0x30830], R0 ;  /* 0x03083000050075a7 */ /* 0x000e24000804017f */
[----:B0-----:R-:W-:Y:S05]  /*12480*/  @!P2 BRA `(.L_x_1941) ;  /* 0x0000018c0070a947 */ /* 0x001fea0003800000 */
.L_x_1940:
[----:B------:R-:W-:Y:S05]  /*12490*/  WARPSYNC.ALL ;  /* 0x0000000000007948 */ /* 0x000fea0003800000 */
[----:B01----:R-:W-:Y:S01]  /*124a0*/  VIADD R0, R16, 0x20400 ;  /* 0x0002040010007836 */ /* 0x003fe20000000000 */
[----:B------:R-:W-:Y:S01]  /*124b0*/  LOP3.LUT R6, R2, 0x10000, RZ, 0xfc, !PT ;  /* 0x0001000002067812 */ /* 0x000fe200078efcff */
[----:B------:R-:W-:Y:S01]  /*124c0*/  IMAD.MOV.U32 R3, RZ, RZ, 0x40000040 ;  /* 0x40000040ff037424 */ /* 0x000fe200078e00ff */
[----:B------:R-:W-:Y:S01]  /*124d0*/  MOV R7, 0x40000040 ;  /* 0x4000004000077802 */ /* 0x000fe20000000f00 */
[----:B--23-5:R-:W-:Y:S01]  /*124e0*/  WARPGROUP.ARRIVE ;  /* 0x00000000000079c5 */ /* 0x02cfe20000000000 */
[----:B------:R-:W-:Y:S01]  /*124f0*/  SHF.R.U32.HI R0, RZ, 0x4, R0 ;  /* 0x00000004ff007819 */ /* 0x000fe20000011600 */
[----:B------:R-:W-:-:S02]  /*12500*/  IMAD.MOV.U32 R225, RZ, RZ, 0x40000040 ;  /* 0x40000040ffe17424 */ /* 0x000fc400078e00ff */
[----:B------:R-:W-:Y:S01]  /*12510*/  IMAD.MOV.U32 R9, RZ, RZ, 0x40000040 ;  /* 0x40000040ff097424 */ /* 0x000fe200078e00ff */
[----:B------:R-:W-:Y:S01]  /*12520*/  LOP3.LUT R0, R0, 0x3fff, RZ, 0xc0, !PT ;  /* 0x00003fff00007812 */ /* 0x000fe200078ec0ff */
[----:B------:R-:W-:Y:S01]  /*12530*/  IMAD.MOV.U32 R223, RZ, RZ, 0x40000040 ;  /* 0x40000040ffdf7424 */ /* 0x000fe200078e00ff */
[----:B------:R-:W-:Y:S01]  /*12540*/  MOV R217, 0x40000040 ;  /* 0x4000004000d97802 */ /* 0x000fe20000000f00 */
[----:B------:R-:W-:Y:S01]  /*12550*/  IMAD.MOV.U32 R215, RZ, RZ, 0x40000040 ;  /* 0x40000040ffd77424 */ /* 0x000fe200078e00ff */
[----:B------:R-:W-:Y:S01]  /*12560*/  LOP3.LUT R4, R0, 0x10000, RZ, 0xfc, !PT ;  /* 0x0001000000047812 */ /* 0x000fe200078efcff */
[----:B------:R-:W-:Y:S01]  /*12570*/  IMAD.MOV.U32 R213, RZ, RZ, 0x40000040 ;  /* 0x40000040ffd57424 */ /* 0x000fe200078e00ff */
[C---:B------:R-:W-:Y:S01]  /*12580*/  R2UR UR4, R6.reuse ;  /* 0x00000000060472ca */ /* 0x040fe200000e0000 */
[----:B------:R-:W-:Y:S01]  /*12590*/  VIADD R224, R6, 0x2 ;  /* 0x0000000206e07836 */ /* 0x000fe20000000000 */
[----:B------:R-:W-:Y:S01]  /*125a0*/  R2UR UR5, R7 ;  /* 0x00000000070572ca */ /* 0x000fe200000e0000 */
[----:B------:R-:W-:Y:S01]  /*125b0*/  IMAD R2, R22, 0x800, R4 ;  /* 0x0000080016027824 */ /* 0x000fe200078e0204 */
[----:B------:R-:W-:Y:S01]  /*125c0*/  R2UR UR7, R3 ;  /* 0x00000000030772ca */ /* 0x000fe200000e0000 */
[C---:B------:R-:W-:Y:S01]  /*125d0*/  VIADD R216, R6.reuse, 0x6 ;  /* 0x0000000606d87836 */ /* 0x040fe20000000000 */
[C---:B------:R-:W-:Y:S01]  /*125e0*/  IADD3 R222, R6.reuse, 0x4, RZ ;  /* 0x0000000406de7810 */ /* 0x040fe20007ffe0ff */
[----:B------:R-:W-:Y:S01]  /*125f0*/  VIADD R214, R6, 0x400 ;  /* 0x0000040006d67836 */ /* 0x000fe20000000000 */
[----:B------:R-:W-:Y:S01]  /*12600*/  R2UR UR6, R2 ;  /* 0x00000000020672ca */ /* 0x000fe200000e0000 */
[C---:B------:R-:W-:Y:S01]  /*12610*/  VIADD R210, R6.reuse, 0x404 ;  /* 0x0000040406d27836 */ /* 0x040fe20000000000 */
[----:B------:R-:W-:-:S02]  /*12620*/  IADD3 R212, R6, 0x402, RZ ;  /* 0x0000040206d47810 */ /* 0x000fc40007ffe0ff */
[----:B------:R-:W-:Y:S01]  /*12630*/  MOV R211, 0x40000040 ;  /* 0x4000004000d37802 */ /* 0x000fe20000000f00 */
[C---:B------:R-:W-:Y:S02]  /*12640*/  VIADD R208, R6.reuse, 0x406 ;  /* 0x0000040606d07836 */ /* 0x040fe40000000000 */
[----:B------:R-:W-:Y:S01]  /*12650*/  IMAD.MOV.U32 R209, RZ, RZ, 0x40000040 ;  /* 0x40000040ffd17424 */ /* 0x000fe200078e00ff */
[C---:B------:R-:W-:Y:S01]  /*12660*/  IADD3 R206, R6.reuse, 0x800, RZ ;  /* 0x0000080006ce7810 */ /* 0x040fe20007ffe0ff */
[----:B------:R-:W-:Y:S01]  /*12670*/  IMAD.MOV.U32 R207, RZ, RZ, 0x40000040 ;  /* 0x40000040ffcf7424 */ /* 0x000fe200078e00ff */
[----:B------:R-:W-:Y:S01]  /*12680*/  MOV R205, 0x40000040 ;  /* 0x4000004000cd7802 */ /* 0x000fe20000000f00 */
[----:B------:R-:W-:Y:S02]  /*12690*/  VIADD R204, R6, 0x802 ;  /* 0x0000080206cc7836 */ /* 0x000fe40000000000 */
[----:B------:R-:W-:Y:S01]  /*126a0*/  IMAD.MOV.U32 R203, RZ, RZ, 0x40000040 ;  /* 0x40000040ffcb7424 */ /* 0x000fe200078e00ff */
[----:B------:R-:W-:Y:S01]  /*126b0*/  HGMMA.64x64x16.F32 R24, gdesc[UR4], RZ, !UPT, gsb0 ;  /* 0x00e00000041879f0 */ /* 0x000fe2000c0008ff */
[----:B------:R-:W-:Y:S01]  /*126c0*/  VIADD R8, R2, 0x2 ;  /* 0x0000000202087836 */ /* 0x000fe20000000000 */
[----:B------:R-:W-:Y:S01]  /*126d0*/  R2UR UR4, R224 ;  /* 0x00000000e00472ca */ /* 0x000fe200000e0000 */
[----:B------:R-:W-:Y:S01]  /*126e0*/  VIADD R202, R6, 0x804 ;  /* 0x0000080406ca7836 */ /* 0x000fe20000000000 */
[----:B------:R-:W-:Y:S01]  /*126f0*/  R2UR UR5, R225 ;  /* 0x00000000e10572ca */ /* 0x000fe200000e0000 */
[----:B------:R-:W-:Y:S01]  /*12700*/  IMAD.MOV.U32 R21, RZ, RZ, 0x40000040 ;  /* 0x40000040ff157424 */ /* 0x000fe200078e00ff */
[----:B------:R-:W-:Y:S01]  /*12710*/  R2UR UR6, R8 ;  /* 0x00000000080672ca */ /* 0x000fe200000e0000 */
[C---:B------:R-:W-:Y:S01]  /*12720*/  VIADD R14, R6.reuse, 0xc00 ;  /* 0x00000c00060e7836 */ /* 0x040fe20000000000 */
[----:B------:R-:W-:Y:S01]  /*12730*/  R2UR UR7, R9 ;  /* 0x00000000090772ca */ /* 0x000fe200000e0000 */
[----:B------:R0:W-:Y:S01]  /*12740*/  STL [R1+0x20], R4 ;  /* 0x0000200401007387 */ /* 0x0001e20000100800 */
[----:B------:R-:W-:-:S02]  /*12750*/  IADD3 R20, R6, 0x806, RZ ;  /* 0x0000080606147810 */ /* 0x000fc40007ffe0ff */
[----:B------:R-:W-:Y:S01]  /*12760*/  MOV R15, 0x40000040 ;  /* 0x40000040000f7802 */ /* 0x000fe20000000f00 */
[C---:B------:R-:W-:Y:S01]  /*12770*/  VIADD R12, R6.reuse, 0xc02 ;  /* 0x00000c02060c7836 */ /* 0x040fe20000000000 */
[----:B------:R-:W2:Y:S01]  /*12780*/  LDL R79, [R1+0x2c] ;  /* 0x00002c00014f7983 */ /* 0x000ea20000100800 */
[----:B------:R-:W-:Y:S01]  /*12790*/  IMAD.MOV.U32 R13, RZ, RZ, 0x40000040 ;  /* 0x40000040ff0d7424 */ /* 0x000fe200078e00ff */
[----:B------:R-:W-:Y:S01]  /*127a0*/  IADD3 R10, R6, 0xc04, RZ ;  /* 0x00000c04060a7810 */ /* 0x000fe20007ffe0ff */
[----:B------:R-:W-:Y:S01]  /*127b0*/  IMAD.MOV.U32 R11, RZ, RZ, 0x40000040 ;  /* 0x40000040ff0b7424 */ /* 0x000fe200078e00ff */
[----:B------:R-:W1:Y:S08]  /*127c0*/  LDC R0, c[0x0][0x448] ;  /* 0x00011200ff007b82 */ /* 0x000e700000000800 */
[----:B------:R-:W3:Y:S01]  /*127d0*/  LDC.64 R56, c[0x0][0x9e0] ;  /* 0x00027800ff387b82 */ /* 0x000ee20000000a00 */
[----:B------:R-:W-:-:S02]  /*127e0*/  WARPGROUP.DEPBAR.LE gsb0, 0x0 ;  /* 0x00008000000079c5 */ /* 0x000fc40000010000 */
[----:B------:R-:W-:Y:S01]  /*127f0*/  WARPGROUP.ARRIVE ;  /* 0x00000000000079c5 */ /* 0x000fe20000000000 */
[----:B------:R-:W-:Y:S01]  /*12800*/  VIADD R8, R2, 0x4 ;  /* 0x0000000402087836 */ /* 0x000fe20000000000 */
[----:B0-----:R-:W2:Y:S04]  /*12810*/  LDL R4, [R1+0x48] ;  /* 0x0000480001047983 */ /* 0x001ea80000100800 */
[----:B------:R-:W-:Y:S01]  /*12820*/  HGMMA.64x64x16.F32 R24, gdesc[UR4], R24, gsb0 ;  /* 0x00e00000041879f0 */ /* 0x000fe20008000818 */
[----:B------:R-:W-:Y:S01]  /*12830*/  IMAD.MOV.U32 R9, RZ, RZ, 0x40000040 ;  /* 0x40000040ff097424 */ /* 0x000fe200078e00ff */
[----:B------:R-:W-:Y:S02]  /*12840*/  R2UR UR4, R222 ;  /* 0x00000000de0472ca */ /* 0x000fe400000e0000 */
[----:B------:R-:W-:-:S02]  /*12850*/  R2UR UR5, R223 ;  /* 0x00000000df0572ca */ /* 0x000fc400000e0000 */
[----:B------:R-:W-:Y:S02]  /*12860*/  R2UR UR6, R8 ;  /* 0x00000000080672ca */ /* 0x000fe400000e0000 */
[----:B------:R-:W-:Y:S01]  /*12870*/  R2UR UR7, R9 ;  /* 0x00000000090772ca */ /* 0x000fe200000e0000 */
[----:B------:R-:W-:Y:S02]  /*12880*/  WARPGROUP.DEPBAR.LE gsb0, 0x0 ;  /* 0x00008000000079c5 */ /* 0x000fe40000010000 */
[----:B------:R-:W-:-:S10]  /*12890*/  WARPGROUP.ARRIVE ;  /* 0x00000000000079c5 */ /* 0x000fd40000000000 */
[----:B------:R-:W-:Y:S01]  /*128a0*/  HGMMA.64x64x16.F32 R24, gdesc[UR4], R24, gsb0 ;  /* 0x00e00000041879f0 */ /* 0x000fe20008000818 */
[----:B------:R-:W-:Y:S02]  /*128b0*/  VIADD R8, R2, 0x6 ;  /* 0x0000000602087836 */ /* 0x000fe40000000000 */
[----:B------:R-:W-:Y:S01]  /*128c0*/  IMAD.MOV.U32 R9, RZ, RZ, 0x40000040 ;  /* 0x40000040ff097424 */ /* 0x000fe200078e00ff */
[----:B------:R-:W-:Y:S02]  /*128d0*/  R2UR UR4, R216 ;  /* 0x00000000d80472ca */ /* 0x000fe400000e0000 */
[----:B------:R-:W-:Y:S02]  /*128e0*/  R2UR UR5, R217 ;  /* 0x00000000d90572ca */ /* 0x000fe400000e0000 */
[----:B------:R-:W-:Y:S02]  /*128f0*/  R2UR UR6, R8 ;  /* 0x00000000080672ca */ /* 0x000fe400000e0000 */
[----:B------:R-:W-:Y:S01]  /*12900*/  R2UR UR7, R9 ;  /* 0x00000000090772ca */ /* 0x000fe200000e0000 */
[----:B------:R-:W-:-:S02]  /*12910*/  WARPGROUP.DEPBAR.LE gsb0, 0x0 ;  /* 0x00008000000079c5 */ /* 0x000fc40000010000 */
        /* <DEDUP_REMOVED lines=101> */
[----:B------:R-:W-:Y:S01]  /*12f70*/  VIADD R2, R2, 0x606 ;  /* 0x0000060602027836 */ /* 0x000fe20000000000 */
[----:B------:R-:W-:Y:S01]  /*12f80*/  MOV R3, 0x40000040 ;  /* 0x4000004000037802 */ /* 0x000fe20000000f00 */
[----:B------:R-:W-:Y:S02]  /*12f90*/  VIADD R8, R6, 0xc06 ;  /* 0x00000c0606087836 */ /* 0x000fe40000000000 */
[----:B------:R-:W-:Y:S01]  /*12fa0*/  IMAD.MOV.U32 R9, RZ, RZ, 0x40000040 ;  /* 0x40000040ff097424 */ /* 0x000fe200078e00ff */
[----:B------:R-:W-:Y:S02]  /*12fb0*/  R2UR UR6, R2 ;  /* 0x00000000020672ca */ /* 0x000fe400000e0000 */
[----:B------:R-:W-:Y:S02]  /*12fc0*/  R2UR UR7, R3 ;  /* 0x00000000030772ca */ /* 0x000fe400000e0000 */
[----:B------:R-:W-:-:S02]  /*12fd0*/  R2UR UR4, R8 ;  /* 0x00000000080472ca */ /* 0x000fc400000e0000 */
[----:B------:R-:W-:Y:S02]  /*12fe0*/  R2UR UR5, R9 ;  /* 0x00000000090572ca */ /* 0x000fe400000e0000 */
[----:B-1----:R-:W-:-:S13]  /*12ff0*/  ISETP.NE.AND P2, PT, R0, 0x1, PT ;  /* 0x000000010000780c */ /* 0x002fda0003f45270 */
[----:B------:R-:W0:Y:S08]  /*13000*/  @P2 LDC R3, c[0x0][0x44c] ;  /* 0x00011300ff032b82 */ /* 0x000e300000000800 */
[----:B------:R-:W1:Y:S01]  /*13010*/  @P2 LDC R23, c[0x0][0x450] ;  /* 0x00011400ff172b82 */ /* 0x000e620000000800 */
[----:B------:R-:W-:Y:S02]  /*13020*/  WARPGROUP.DEPBAR.LE gsb0, 0x0 ;  /* 0x00008000000079c5 */ /* 0x000fe40000010000 */
[----:B------:R-:W-:-:S06]  /*13030*/  WARPGROUP.ARRIVE ;  /* 0x00000000000079c5 */ /* 0x000fcc0000000000 */
[----:B------:R-:W-:Y:S01]  /*13040*/  HGMMA.64x64x16.F32 R24, gdesc[UR4], R24, gsb0 ;  /* 0x00e00000041879f0 */ /* 0x000fe20008000818 */
[----:B--2---:R-:W-:Y:S01]  /*13050*/  IMAD.IADD R0, R4, 0x1, R79 ;  /* 0x0000000104007824 */ /* 0x004fe200078e024f */
[----:B------:R-:W-:-:S03]  /*13060*/  ULDC UR4, c[0x0][0x9dc] ;  /* 0x0002770000047ab9 */ /* 0x000fc60000000800 */
[----:B0-----:R-:W-:-:S04]  /*13070*/  @P2 IMAD.HI.U32 R2, R0, R3, RZ ;  /* 0x0000000300022227 */ /* 0x001fc800078e00ff */
[----:B------:R-:W-:Y:S01]  /*13080*/  IMAD.MOV.U32 R3, RZ, RZ, R0 ;  /* 0x000000ffff037224 */ /* 0x000fe200078e0000 */
[----:B-1----:R-:W-:Y:S01]  /*13090*/  @P2 SHF.R.U32.HI R3, RZ, R23, R2 ;  /* 0x00000017ff032219 */ /* 0x002fe20000011602 */
[----:B------:R-:W-:-:S04]  /*130a0*/  IMAD.MOV.U32 R2, RZ, RZ, -0x40 ;  /* 0xffffffc0ff027424 */ /* 0x000fc800078e00ff */
[----:B------:R-:W-:Y:S01]  /*130b0*/  IMAD R66, R103, R2, 0x40 ;  /* 0x0000004067427424 */ /* 0x000fe200078e0202 */
[----:B------:R-:W0:Y:S01]  /*130c0*/  SHFL.IDX PT, R58, R3, RZ, 0x1c1f ;  /* 0x001c1fff033a7589 */ /* 0x000e2200000e0000 */
[----:B------:R-:W-:-:S03]  /*130d0*/  @!P1 VIADD R0, R5, 0x30840 ;  /* 0x0003084005009836 */ /* 0x000fc60000000000 */
[----:B------:R-:W-:Y:S01]  /*130e0*/  IADD3 R2, R66, 0x1, RZ ;  /* 0x0000000142027810 */ /* 0x000fe20007ffe0ff */
[----:B------:R-:W-:Y:S01]  /*130f0*/  IMAD.U32 R232, RZ, RZ, UR4 ;  /* 0x00000004ffe87e24 */ /* 0x000fe2000f8e00ff */
[----:B---3--:R-:W-:Y:S02]  /*13100*/  ISETP.GE.AND P3, PT, R57, 0x1, PT ;  /* 0x000000013900780c */ /* 0x008fe40003f66270 */
[----:B------:R-:W-:Y:S01]  /*13110*/  @!P1 PRMT R0, RZ, 0x654, R0 ;  /* 0x00000654ff009816 */ /* 0x000fe20000000000 */
[----:B------:R-:W-:Y:S01]  /*13120*/  IMAD R2, R229, -0x2, R2 ;  /* 0xfffffffee5027824 */ /* 0x000fe200078e0202 */
[----:B------:R-:W-:-:S04]  /*13130*/  LOP3.LUT R4, RZ, R232, RZ, 0x33, !PT ;  /* 0x000000e8ff047212 */ /* 0x000fc800078e33ff */
[----:B------:R-:W-:-:S05]  /*13140*/  IADD3 R5, -R220, R2, R221 ;  /* 0x00000002dc057210 */ /* 0x000fca0007ffe1dd */
[C---:B------:R-:W-:Y:S02]  /*13150*/  IMAD.IADD R61, R5.reuse, 0x1, R56 ;  /* 0x00000001053d7824 */ /* 0x040fe400078e0238 */
[----:B------:R-:W-:Y:S01]  /*13160*/  IMAD.IADD R63, R5, 0x1, R4 ;  /* 0x00000001053f7824 */ /* 0x000fe200078e0204 */
[----:B------:R-:W-:-:S03]  /*13170*/  LEA R59, R103, 0xffffffc0, 0x6 ;  /* 0xffffffc0673b7811 */ /* 0x000fc600078e30ff */
[----:B0-----:R-:W-:Y:S01]  /*13180*/  IMAD.IADD R5, R63, 0x1, R58 ;  /* 0x000000013f057824 */ /* 0x001fe200078e023a */
[----:B------:R-:W-:Y:S02]  /*13190*/  WARPGROUP.DEPBAR.LE gsb0, 0x0 ;  /* 0x00008000000079c5 */ /* 0x000fe40000010000 */
[----:B------:R0:W-:Y:S02]  /*131a0*/  @!P1 SYNCS.ARRIVE.TRANS64.RED.A1T0 RZ, [R0+URZ], RZ ;  /* 0x000000ff00ff99a7 */ /* 0x0001e4000810043f */
[----:B0-----:R-:W-:-:S04]  /*131b0*/  IMAD.IADD R0, R221, 0x1, R66 ;  /* 0x00000001dd007824 */ /* 0x001fc800078e0242 */
[----:B------:R-:W-:-:S05]  /*131c0*/  IMAD R76, R229, -0x2, R0 ;  /* 0xfffffffee54c7824 */ /* 0x000fca00078e0200 */
[----:B------:R-:W-:Y:S01]  /*131d0*/  VIADDMNMX R0, R58, R61, R76, PT ;  /* 0x0000003d3a007246 */ /* 0x000fe2000380014c */
[----:B------:R-:W-:Y:S06]  /*131e0*/  @!P3 BRA `(.L_x_1942) ;  /* 0x000000000050b947 */ /* 0x000fec0003800000 */
[----:B------:R-:W-:Y:S01]  /*131f0*/  IADD3 R2, -R220, R221, R58 ;  /* 0x000000dddc027210 */ /* 0x000fe20007ffe13a */
[----:B------:R-:W-:Y:S03]  /*13200*/  BSSY B0, `(.L_x_1943) ;  /* 0x000000e000007945 */ /* 0x000fe60003800000 */
        /* <DEDUP_REMOVED lines=9> */
.L_x_1944:
[----:B------:R-:W-:-:S13]  /*132a0*/  ISETP.NE.AND P4, PT, R57, 0x1, PT ;  /* 0x000000013900780c */ /* 0x000fda0003f85270 */
[----:B------:R-:W0:Y:S02]  /*132b0*/  @P4 LDC.64 R64, c[0x0][0x9e8] ;  /* 0x00027a00ff404b82 */ /* 0x000e240000000a00 */
[----:B0-----:R-:W-:-:S05]  /*132c0*/  @P4 IMAD.HI.U32 R4, R2, R64, RZ ;  /* 0x0000004002044227 */ /* 0x001fca00078e00ff */
[----:B------:R-:W-:-:S07]  /*132d0*/  @P4 SHF.R.U32.HI R2, RZ, R65, R4 ;  /* 0x00000041ff024219 */ /* 0x000fce0000011604 */
.L_x_1945:
[----:B------:R-:W-:Y:S05]  /*132e0*/  BSYNC B0 ;  /* 0x0000000000007941 */ /* 0x000fea0003800000 */
.L_x_1943:
[----:B------:R-:W-:-:S04]  /*132f0*/  IMAD R2, R2, R57, -R59 ;  /* 0x0000003902027224 */ /* 0x000fc800078e0a3b */
[----:B------:R-:W-:-:S05]  /*13300*/  IMAD R2, R229, -0x2, R2 ;  /* 0xfffffffee5027824 */ /* 0x000fca00078e0202 */
[----:B------:R-:W-:Y:S02]  /*13310*/  VIMNMX R5, R5, R2, !PT ;  /* 0x0000000205057248 */ /* 0x000fe40007fe0100 */
[----:B------:R-:W-:-:S07]  /*13320*/  VIADDMNMX R0, R2, R57, R0, PT ;  /* 0x0000003902007246 */ /* 0x000fce0003800100 */
.L_x_1942:
[C---:B------:R-:W-:Y:S02]  /*13330*/  ISETP.GE.AND P4, PT, R66.reuse, 0x2, PT ;  /* 0x000000024200780c */ /* 0x040fe40003f86270 */
[----:B------:R-:W-:Y:S02]  /*13340*/  ISETP.GE.AND P6, PT, R66, 0x9, PT ;  /* 0x000000094200780c */ /* 0x000fe40003fc6270 */
[----:B------:R-:W-:Y:S02]  /*13350*/  ISETP.GT.AND P5, PT, R5, 0x1, !P4 ;  /* 0x000000010500780c */ /* 0x000fe400067a4270 */
[----:B------:R-:W-:Y:S02]  /*13360*/  P2R R65, PR, RZ, 0x40 ;  /* 0x00000040ff417803 */ /* 0x000fe40000000000 */
[----:B------:R-:W-:-:S04]  /*13370*/  ISETP.LT.OR P5, PT, R0, 0x2, P5 ;  /* 0x000000020000780c */ /* 0x000fc80002fa1670 */
[----:B------:R-:W-:Y:S02]  /*13380*/  FSEL R82, R25, -INF , !P5 ;  /* 0xff80000019527808 */ /* 0x000fe40006800000 */
[----:B------:R-:W-:Y:S02]  /*13390*/  ISETP.GT.AND P5, PT, R5, 0x8, !P6 ;  /* 0x000000080500780c */ /* 0x000fe400077a4270 */
[----:B------:R-:W-:Y:S02]  /*133a0*/  ISETP.GE.AND P6, PT, R66, 0xa, PT ;  /* 0x0000000a4200780c */ /* 0x000fe40003fc6270 */
[----:B------:R-:W-:Y:S02]  /*133b0*/  ISETP.LT.OR P5, PT, R0, 0x9, P5 ;  /* 0x000000090000780c */ /* 0x000fe40002fa1670 */
[----:B------:R-:W-:Y:S02]  /*133c0*/  P2R R67, PR, RZ, 0x40 ;  /* 0x00000040ff437803 */ /* 0x000fe40000000000 */
[----:B------:R-:W-:-:S02]  /*133d0*/  FSEL R74, R28, -INF , !P5 ;  /* 0xff8000001c4a7808 */ /* 0x000fc40006800000 */
[----:B------:R-:W-:Y:S02]  /*133e0*/  ISETP.GT.AND P5, PT, R5, 0x9, !P6 ;  /* 0x000000090500780c */ /* 0x000fe400077a4270 */
[----:B------:R-:W-:Y:S02]  /*133f0*/  ISETP.GE.AND P6, PT, R66, 0x11, PT ;  /* 0x000000114200780c */ /* 0x000fe40003fc6270 */
[----:B------:R-:W-:-:S04]  /*13400*/  ISETP.LT.OR P5, PT, R0, 0xa, P5 ;  /* 0x0000000a0000780c */ /* 0x000fc80002fa1670 */
        /* <DEDUP_REMOVED lines=61> */
[----:B------:R-:W-:-:S04]  /*137e0*/  ISETP.GT.AND P6, PT, R5, 0x39, !P6 ;  /* 0x000000390500780c */ /* 0x000fc800077c4270 */
[----:B------:R-:W-:Y:S02]  /*137f0*/  ISETP.LT.OR P6, PT, R0, 0x3a, P6 ;  /* 0x0000003a0000780c */ /* 0x000fe400037c1670 */
[----:B------:R-:W0:Y:S02]  /*13800*/  SHFL.IDX PT, R0, R3, 0x1, 0x1c1f ;  /* 0x003c1f0003007f89 */ /* 0x000e2400000e0000 */
[----:B------:R-:W-:Y:S02]  /*13810*/  FSEL R24, R53, -INF , !P6 ;  /* 0xff80000035187808 */ /* 0x000fe40007000000 */
[----:B0-----:R-:W-:Y:S02]  /*13820*/  VIADDMNMX R76, R0, R61, R76, PT ;  /* 0x0000003d004c7246 */ /* 0x001fe4000380014c */
[----:B------:R-:W-:Y:S01]  /*13830*/  IADD3 R23, R63, R0, RZ ;  /* 0x000000003f177210 */ /* 0x000fe20007ffe0ff */
        /* <DEDUP_REMOVED lines=12> */
.L_x_1948:
[----:B------:R-:W-:-:S13]  /*13900*/  ISETP.NE.AND P6, PT, R57, 0x1, PT ;  /* 0x000000013900780c */ /* 0x000fda0003fc5270 */
[----:B------:R-:W0:Y:S02]  /*13910*/  @P6 LDC.64 R32, c[0x0][0x9e8] ;  /* 0x00027a00ff206b82 */ /* 0x000e240000000a00 */
[----:B0-----:R-:W-:-:S05]  /*13920*/  @P6 IMAD.HI.U32 R32, R0, R32, RZ ;  /* 0x0000002000206227 */ /* 0x001fca00078e00ff */
[----:B------:R-:W-:-:S07]  /*13930*/  @P6 SHF.R.U32.HI R0, RZ, R33, R32 ;  /* 0x00000021ff006219 */ /* 0x000fce0000011620 */
.L_x_1949:
[----:B------:R-:W-:Y:S05]  /*13940*/  BSYNC B0 ;  /* 0x0000000000007941 */ /* 0x000fea0003800000 */
.L_x_1947:
[----:B------:R-:W-:-:S04]  /*13950*/  IMAD R0, R0, R57, -R59 ;  /* 0x0000003900007224 */ /* 0x000fc800078e0a3b */
[----:B------:R-:W-:-:S05]  /*13960*/  IMAD R0, R229, -0x2, R0 ;  /* 0xfffffffee5007824 */ /* 0x000fca00078e0200 */
[----:B------:R-:W-:Y:S02]  /*13970*/  VIMNMX R23, R23, R0, !PT ;  /* 0x0000000017177248 */ /* 0x000fe40007fe0100 */
[----:B------:R-:W-:-:S07]  /*13980*/  VIADDMNMX R76, R0, R57, R76, PT ;  /* 0x00000039004c7246 */ /* 0x000fce000380014c */
.L_x_1946:
[----:B------:R-:W-:Y:S01]  /*13990*/  ISETP.GT.AND P4, PT, R23, 0x1, !P4 ;  /* 0x000000011700780c */ /* 0x000fe20006784270 */
[----:B------:R-:W-:Y:S01]  /*139a0*/  ULDC UR4, c[0x0][0x988] ;  /* 0x0002620000047ab9 */ /* 0x000fe20000000800 */
[----:B------:R-:W-:Y:S02]  /*139b0*/  ISETP.NE.AND P6, PT, R65, RZ, PT ;  /* 0x000000ff4100720c */ /* 0x000fe40003fc5270 */
[----:B------:R-:W-:Y:S02]  /*139c0*/  ISETP.LT.OR P4, PT, R76, 0x2, P4 ;  /* 0x000000024c00780c */ /* 0x000fe40002781670 */
[----:B------:R-:W-:Y:S02]  /*139d0*/  FMNMX.FTZ R3, R80, R82, !PT ;  /* 0x0000005250037209 */ /* 0x000fe40007810000 */
[----:B------:R-:W-:Y:S02]  /*139e0*/  FSEL R32, R27, -INF , !P4 ;  /* 0xff8000001b207808 */ /* 0x000fe40006000000 */
        /* <DEDUP_REMOVED lines=20> */
[----:B------:R-:W-:Y:S02]  /*13b30*/  FMNMX.FTZ R3, R44, R3, !PT ;  /* 0x000000032c037209 */ /* 0x000fe40007810000 */
[----:B------:R-:W-:Y:S02]  /*13b40*/  ISETP.GT.AND P4, PT, R23, 0x11, !P4 ;  /* 0x000000111700780c */ /* 0x000fe40006784270 */
[----:B------:R-:W-:Y:S02]  /*13b50*/  FMNMX.FTZ R3, R4, R3, !PT ;  /* 0x0000000304037209 */ /* 0x000fe40007810000 */
[----:B------:R-:W-:Y:S02]  /*13b60*/  ISETP.LT.OR P4, PT, R76, 0x12, P4 ;  /* 0x000000124c00780c */ /* 0x000fe40002781670 */
[----:B------:R-:W-:-:S02]  /*13b70*/  FMNMX.FTZ R3, R48, R3, !PT ;  /* 0x0000000330037209 */ /* 0x000fc40007810000 */
[----:B------:R-:W-:Y:S02]  /*13b80*/  FSEL R70, R35, -INF , !P4 ;  /* 0xff80000023467808 */ /* 0x000fe40006000000 */
[----:B------:R-:W-:Y:S02]  /*13b90*/  ISETP.NE.AND P4, PT, R71, RZ, PT ;  /* 0x000000ff4700720c */ /* 0x000fe40003f85270 */
[----:B------:R-:W-:Y:S02]  /*13ba0*/  FMNMX.FTZ R3, R2, R3, !PT ;  /* 0x0000000302037209 */ /* 0x000fe40007810000 */
[----:B------:R-:W-:Y:S02]  /*13bb0*/  ISETP.GT.AND P4, PT, R23, 0x18, !P4 ;  /* 0x000000181700780c */ /* 0x000fe40006784270 */
[----:B------:R-:W-:Y:S02]  /*13bc0*/  FMNMX.FTZ R3, R52, R3, !PT ;  /* 0x0000000334037209 */ /* 0x000fe40007810000 */
[----:B------:R-:W-:-:S02]  /*13bd0*/  ISETP.LT.OR P4, PT, R76, 0x19, P4 ;  /* 0x000000194c00780c */ /* 0x000fc40002781670 */
[----:B------:R-:W-:Y:S01]  /*13be0*/  FMNMX.FTZ R27, R24, R3, !PT ;  /* 0x00000003181b7209 */ /* 0x000fe20007810000 */
[----:B------:R-:W-:Y:S01]  /*13bf0*/  IMAD.U32 R3, RZ, RZ, UR4 ;  /* 0x00000004ff037e24 */ /* 0x000fe2000f8e00ff */
[----:B------:R-:W-:Y:S02]  /*13c00*/  FSEL R38, R38, -INF , !P4 ;  /* 0xff80000026267808 */ /* 0x000fe40006000000 */
[----:B------:R-:W-:Y:S01]  /*13c10*/  ISETP.NE.AND P4, PT, R72, RZ, PT ;  /* 0x000000ff4800720c */ /* 0x000fe20003f85270 */
[----:B------:R-:W0:Y:S01]  /*13c20*/  SHFL.BFLY PT, R78, R27, 0x2, 0x1f ;  /* 0x0c401f001b4e7f89 */ /* 0x000e2200000e0000 */
[----:B------:R-:W-:Y:S02]  /*13c30*/  ISETP.NE.AND P6, PT, R25, RZ, PT ;  /* 0x000000ff1900720c */ /* 0x000fe40003fc5270 */
[C---:B------:R-:W-:Y:S02]  /*13c40*/  ISETP.GT.AND P4, PT, R23.reuse, 0x19, !P4 ;  /* 0x000000191700780c */ /* 0x040fe40006784270 */
[----:B------:R-:W-:-:S02]  /*13c50*/  ISETP.GT.AND P5, PT, R23, 0x38, !P5 ;  /* 0x000000381700780c */ /* 0x000fc40006fa4270 */
[C---:B------:R-:W-:Y:S02]  /*13c60*/  ISETP.LT.OR P4, PT, R76.reuse, 0x1a, P4 ;  /* 0x0000001a4c00780c */ /* 0x040fe40002781670 */
[----:B------:R-:W-:Y:S02]  /*13c70*/  ISETP.LT.OR P5, PT, R76, 0x39, P5 ;  /* 0x000000394c00780c */ /* 0x000fe40002fa1670 */
[----:B------:R-:W-:Y:S02]  /*13c80*/  FSEL R72, R39, -INF , !P4 ;  /* 0xff80000027487808 */ /* 0x000fe40006000000 */
[----:B------:R-:W-:Y:S02]  /*13c90*/  ISETP.NE.AND P4, PT, R37, RZ, PT ;  /* 0x000000ff2500720c */ /* 0x000fe40003f85270 */
[----:B------:R-:W-:Y:S02]  /*13ca0*/  FSEL R54, R54, -INF , !P5 ;  /* 0xff80000036367808 */ /* 0x000fe40006800000 */
[----:B------:R-:W-:-:S04]  /*13cb0*/  ISETP.GT.AND P4, PT, R23, 0x20, !P4 ;  /* 0x000000201700780c */ /* 0x000fc80006784270 */
[----:B------:R-:W-:Y:S02]  /*13cc0*/  ISETP.LT.OR P4, PT, R76, 0x21, P4 ;  /* 0x000000214c00780c */ /* 0x000fe40002781670 */
[----:B0-----:R-:W-:Y:S02]  /*13cd0*/  FMNMX.FTZ R78, R27, R78, !PT ;  /* 0x0000004e1b4e7209 */ /* 0x001fe40007810000 */
[----:B------:R-:W-:Y:S02]  /*13ce0*/  FSEL R42, R42, -INF , !P4 ;  /* 0xff8000002a2a7808 */ /* 0x000fe40006000000 */
[----:B------:R-:W-:Y:S01]  /*13cf0*/  ISETP.NE.AND P4, PT, R73, RZ, PT ;  /* 0x000000ff4900720c */ /* 0x000fe20003f85270 */
[----:B------:R-:W0:Y:S03]  /*13d00*/  SHFL.BFLY PT, R5, R78, 0x1, 0x1f ;  /* 0x0c201f004e057f89 */ /* 0x000e2600000e0000 */
[----:B------:R-:W-:-:S04]  /*13d10*/  ISETP.GT.AND P4, PT, R23, 0x21, !P4 ;  /* 0x000000211700780c */ /* 0x000fc80006784270 */
[----:B------:R-:W-:-:S04]  /*13d20*/  ISETP.LT.OR P4, PT, R76, 0x22, P4 ;  /* 0x000000224c00780c */ /* 0x000fc80002781670 */
[----:B------:R-:W-:Y:S02]  /*13d30*/  FSEL R30, R43, -INF , !P4 ;  /* 0xff8000002b1e7808 */ /* 0x000fe40006000000 */
[----:B------:R-:W-:-:S04]  /*13d40*/  ISETP.NE.AND P4, PT, R41, RZ, PT ;  /* 0x000000ff2900720c */ /* 0x000fc80003f85270 */
[----:B------:R-:W-:-:S04]  /*13d50*/  ISETP.GT.AND P4, PT, R23, 0x28, !P4 ;  /* 0x000000281700780c */ /* 0x000fc80006784270 */
[----:B------:R-:W-:Y:S02]  /*13d60*/  ISETP.LT.OR P4, PT, R76, 0x29, P4 ;  /* 0x000000294c00780c */ /* 0x000fe40002781670 */
[----:B0-----:R-:W-:Y:S02]  /*13d70*/  FMNMX.FTZ R5, R78, R5, !PT ;  /* 0x000000054e057209 */ /* 0x001fe40007810000 */
[----:B------:R-:W-:Y:S02]  /*13d80*/  FSEL R46, R46, -INF , !P4 ;  /* 0xff8000002e2e7808 */ /* 0x000fe40006000000 */
[----:B------:R-:W-:Y:S01]  /*13d90*/  ISETP.NE.AND P4, PT, R75, RZ, PT ;  /* 0x000000ff4b00720c */ /* 0x000fe20003f85270 */
[----:B------:R-:W-:-:S03]  /*13da0*/  FMUL.FTZ R25, R5, R3 ;  /* 0x0000000305197220 */ /* 0x000fc60000410000 */
[----:B------:R-:W-:-:S04]  /*13db0*/  ISETP.GT.AND P4, PT, R23, 0x29, !P4 ;  /* 0x000000291700780c */ /* 0x000fc80006784270 */
[----:B------:R-:W-:-:S04]  /*13dc0*/  ISETP.LT.OR P4, PT, R76, 0x2a, P4 ;  /* 0x0000002a4c00780c */ /* 0x000fc80002781670 */
[----:B------:R-:W-:Y:S02]  /*13dd0*/  FSEL R0, R47, -INF , !P4 ;  /* 0xff8000002f007808 */ /* 0x000fe40006000000 */
[----:B------:R-:W-:Y:S01]  /*13de0*/  ISETP.NE.AND P4, PT, R45, RZ, PT ;  /* 0x000000ff2d00720c */ /* 0x000fe20003f85270 */
[----:B------:R-:W0:Y:S01]  /*13df0*/  @P2 LDC R47, c[0x0][0x450] ;  /* 0x00011400ff2f2b82 */ /* 0x000e220000000800 */
[----:B------:R-:W-:Y:S02]  /*13e00*/  IMAD.MOV.U32 R45, RZ, RZ, R79 ;  /* 0x000000ffff2d7224 */ /* 0x000fe400078e004f */
[----:B------:R-:W-:-:S04]  /*13e10*/  ISETP.GT.AND P4, PT, R23, 0x30, !P4 ;  /* 0x000000301700780c */ /* 0x000fc80006784270 */
[----:B------:R-:W-:-:S04]  /*13e20*/  ISETP.LT.OR P4, PT, R76, 0x31, P4 ;  /* 0x000000314c00780c */ /* 0x000fc80002781670 */
[----:B------:R-:W-:Y:S02]  /*13e30*/  FSEL R50, R50, -INF , !P4 ;  /* 0xff80000032327808 */ /* 0x000fe40006000000 */
[----:B------:R-:W-:Y:S02]  /*13e40*/  ISETP.GT.AND P4, PT, R23, RZ, !P6 ;  /* 0x000000ff1700720c */ /* 0x000fe40007784270 */
[----:B------:R-:W-:Y:S02]  /*13e50*/  ISETP.NE.AND P6, PT, R49, RZ, PT ;  /* 0x000000ff3100720c */ /* 0x000fe40003fc5270 */
[----:B------:R-:W-:Y:S02]  /*13e60*/  ISETP.LT.OR P4, PT, R76, 0x1, P4 ;  /* 0x000000014c00780c */ /* 0x000fe40002781670 */
[----:B------:R-:W-:Y:S02]  /*13e70*/  ISETP.GT.AND P6, PT, R23, 0x39, !P6 ;  /* 0x000000391700780c */ /* 0x000fe400077c4270 */
[----:B------:R-:W-:-:S02]  /*13e80*/  FSEL R26, R26, -INF , !P4 ;  /* 0xff8000001a1a7808 */ /* 0x000fc40006000000 */
[----:B------:R-:W-:Y:S02]  /*13e90*/  FSETP.NEU.FTZ.AND P4, PT, R5, -INF , PT ;  /* 0xff8000000500780b */ /* 0x000fe40003f9d000 */
[----:B------:R-:W-:Y:S02]  /*13ea0*/  ISETP.LT.OR P6, PT, R76, 0x3a, P6 ;  /* 0x0000003a4c00780c */ /* 0x000fe400037c1670 */
[----:B------:R-:W-:Y:S02]  /*13eb0*/  FSEL R29, R25, RZ, P4 ;  /* 0x000000ff191d7208 */ /* 0x000fe40002000000 */
[----:B------:R-:W-:Y:S02]  /*13ec0*/  FMNMX.FTZ R25, R26, R32, !PT ;  /* 0x000000201a197209 */ /* 0x000fe40007810000 */
[----:B------:R-:W-:Y:S01]  /*13ed0*/  ISETP.NE.AND P4, PT, R77, RZ, PT ;  /* 0x000000ff4d00720c */ /* 0x000fe20003f85270 */
[--C-:B------:R-:W-:Y:S01]  /*13ee0*/  FFMA.FTZ R31, R64, R3, -R29.reuse ;  /* 0x00000003401f7223 */ /* 0x100fe2000001081d */
[----:B------:R-:W-:Y:S01]  /*13ef0*/  FMNMX.FTZ R25, R66, R25, !PT ;  /* 0x0000001942197209 */ /* 0x000fe20007810000 */
[-CC-:B------:R-:W-:Y:S01]  /*13f00*/  FFMA.FTZ R37, R4, R3.reuse, -R29.reuse ;  /* 0x0000000304257223 */ /* 0x180fe2000001081d */
[----:B------:R-:W-:Y:S01]  /*13f10*/  ISETP.GT.AND P4, PT, R23, 0x31, !P4 ;  /* 0x000000311700780c */ /* 0x000fe20006784270 */
[--C-:B------:R-:W-:Y:S01]  /*13f20*/  FFMA.FTZ R23, R82, R3, -R29.reuse ;  /* 0x0000000352177223 */ /* 0x100fe2000001081d */
[----:B------:R-:W-:Y:S01]  /*13f30*/  FMNMX.FTZ R25, R68, R25, !PT ;  /* 0x0000001944197209 */ /* 0x000fe20007810000 */
[--C-:B------:R-:W-:Y:S01]  /*13f40*/  FFMA.FTZ R27, R80, R3, -R29.reuse ;  /* 0x00000003501b7223 */ /* 0x100fe2000001081d */
[----:B------:R-:W-:Y:S01]  /*13f50*/  ISETP.LT.OR P4, PT, R76, 0x32, P4 ;  /* 0x000000324c00780c */ /* 0x000fe20002781670 */
[----:B------:R-:W-:Y:S01]  /*13f60*/  MUFU.EX2 R196, R23 ;  /* 0x0000001700c47308 */ /* 0x000fe20000000800 */
[----:B------:R-:W-:Y:S01]  /*13f70*/  FMNMX.FTZ R25, R34, R25, !PT ;  /* 0x0000001922197209 */ /* 0x000fe20007810000 */
[-CC-:B------:R-:W-:Y:S01]  /*13f80*/  FFMA.FTZ R74, R74, R3.reuse, -R29.reuse ;  /* 0x000000034a4a7223 */ /* 0x180fe2000001081d */
[----:B------:R-:W-:Y:S01]  /*13f90*/  FSEL R78, R51, -INF , !P4 ;  /* 0xff800000334e7808 */ /* 0x000fe20006000000 */
[--C-:B------:R-:W-:Y:S01]  /*13fa0*/  FFMA.FTZ R62, R62, R3, -R29.reuse ;  /* 0x000000033e3e7223 */ /* 0x100fe2000001081d */
[----:B------:R-:W-:Y:S01]  /*13fb0*/  FMNMX.FTZ R25, R70, R25, !PT ;  /* 0x0000001946197209 */ /* 0x000fe20007810000 */
[-CC-:B------:R-:W-:Y:S01]  /*13fc0*/  FFMA.FTZ R60, R60, R3.reuse, -R29.reuse ;  /* 0x000000033c3c7223 */ /* 0x180fe2000001081d */
[----:B------:R-:W-:Y:S01]  /*13fd0*/  FSEL R76, R55, -INF , !P6 ;  /* 0xff800000374c7808 */ /* 0x000fe20007000000 */
[--C-:B------:R-:W-:Y:S01]  /*13fe0*/  FFMA.FTZ R58, R58, R3, -R29.reuse ;  /* 0x000000033a3a7223 */ /* 0x100fe2000001081d */
[----:B------:R-:W-:Y:S01]  /*13ff0*/  FMNMX.FTZ R25, R38, R25, !PT ;  /* 0x0000001926197209 */ /* 0x000fe20007810000 */
[-CC-:B------:R-:W-:Y:S01]  /*14000*/  FFMA.FTZ R36, R36, R3.reuse, -R29.reuse ;  /* 0x0000000324247223 */ /* 0x180fe2000001081d */
[-CC-:B------:R-:W-:Y:S01]  /*14010*/  FFMA.FTZ R40, R40, R3.reuse, -R29.reuse ;  /* 0x0000000328287223 */ /* 0x180fe2000001081d */
[--C-:B------:R-:W-:Y:S01]  /*14020*/  FFMA.FTZ R28, R28, R3, -R29.reuse ;  /* 0x000000031c1c7223 */ /* 0x100fe2000001081d */
[----:B------:R-:W-:Y:S01]  /*14030*/  FMNMX.FTZ R25, R72, R25, !PT ;  /* 0x0000001948197209 */ /* 0x000fe20007810000 */
[-CC-:B------:R-:W-:Y:S01]  /*14040*/  FFMA.FTZ R44, R44, R3.reuse, -R29.reuse ;  /* 0x000000032c2c7223 */ /* 0x180fe2000001081d */
[-CC-:B------:R-:W-:Y:S01]  /*14050*/  FFMA.FTZ R48, R48, R3.reuse, -R29.reuse ;  /* 0x0000000330307223 */ /* 0x180fe2000001081d */
[--C-:B------:R-:W-:Y:S01]  /*14060*/  FFMA.FTZ R2, R2, R3, -R29.reuse ;  /* 0x0000000302027223 */ /* 0x100fe2000001081d */
[----:B------:R-:W-:Y:S01]  /*14070*/  FMNMX.FTZ R25, R42, R25, !PT ;  /* 0x000000192a197209 */ /* 0x000fe20007810000 */
[-CC-:B------:R-:W-:Y:S01]  /*14080*/  FFMA.FTZ R52, R52, R3.reuse, -R29.reuse ;  /* 0x0000000334347223 */ /* 0x180fe2000001081d */
[----:B------:R-:W-:Y:S01]  /*14090*/  FFMA.FTZ R24, R24, R3, -R29 ;  /* 0x0000000318187223 */ /* 0x000fe2000001081d */
[----:B------:R-:W1:Y:S01]  /*140a0*/  MUFU.EX2 R27, R27 ;  /* 0x0000001b001b7308 */ /* 0x000e620000000800 */
[----:B------:R-:W-:-:S04]  /*140b0*/  FMNMX.FTZ R25, R30, R25, !PT ;  /* 0x000000191e197209 */ /* 0x000fc80007810000 */
[----:B------:R-:W-:-:S03]  /*140c0*/  FMNMX.FTZ R25, R46, R25, !PT ;  /* 0x000000192e197209 */ /* 0x000fc60007810000 */
[----:B------:R-:W-:Y:S01]  /*140d0*/  MUFU.EX2 R74, R74 ;  /* 0x0000004a004a7308 */ /* 0x000fe20000000800 */
[----:B------:R-:W-:-:S04]  /*140e0*/  FMNMX.FTZ R25, R0, R25, !PT ;  /* 0x0000001900197209 */ /* 0x000fc80007810000 */
[----:B------:R-:W-:-:S03]  /*140f0*/  FMNMX.FTZ R25, R50, R25, !PT ;  /* 0x0000001932197209 */ /* 0x000fc60007810000 */
[----:B------:R-:W2:Y:S01]  /*14100*/  MUFU.EX2 R31, R31 ;  /* 0x0000001f001f7308 */ /* 0x000ea20000000800 */
[----:B------:R-:W-:Y:S01]  /*14110*/  FMNMX.FTZ R25, R78, R25, !PT ;  /* 0x000000194e197209 */ /* 0x000fe20007810000 */
[----:B-1----:R-:W-:Y:S01]  /*14120*/  FADD.FTZ R41, R27, R196 ;  /* 0x000000c41b297221 */ /* 0x002fe20000010000 */
[----:B------:R-:W-:Y:S02]  /*14130*/  F2FP.F16.F32.PACK_AB R196, R196, R27 ;  /* 0x0000001bc4c4723e */ /* 0x000fe400000000ff */
[----:B------:R-:W-:-:S03]  /*14140*/  FMNMX.FTZ R25, R54, R25, !PT ;  /* 0x0000001936197209 */ /* 0x000fc60007810000 */
[----:B------:R-:W-:Y:S01]  /*14150*/  MUFU.EX2 R62, R62 ;  /* 0x0000003e003e7308 */ /* 0x000fe20000000800 */
[----:B------:R-:W-:-:S05]  /*14160*/  FMNMX.FTZ R25, R76, R25, !PT ;  /* 0x000000194c197209 */ /* 0x000fca0007810000 */
[----:B------:R-:W1:Y:S02]  /*14170*/  SHFL.BFLY PT, R64, R25, 0x2, 0x1f ;  /* 0x0c401f0019407f89 */ /* 0x000e6400000e0000 */
[----:B------:R-:W3:Y:S01]  /*14180*/  MUFU.EX2 R33, R60 ;  /* 0x0000003c00217308 */ /* 0x000ee20000000800 */
[----:B--2---:R-:W-:-:S07]  /*14190*/  F2FP.F16.F32.PACK_AB R198, R31, R74 ;  /* 0x0000004a1fc6723e */ /* 0x004fce00000000ff */
[----:B------:R-:W-:Y:S08]  /*141a0*/  MUFU.EX2 R58, R58 ;  /* 0x0000003a003a7308 */ /* 0x000ff00000000800 */
[----:B------:R2:W-:Y:S01]  /*141b0*/  MUFU.EX2 R39, R2 ;  /* 0x0000000200277308 */ /* 0x0005e20000000800 */
[----:B---3--:R-:W-:Y:S02]  /*141c0*/  F2FP.F16.F32.PACK_AB R192, R33, R62 ;  /* 0x0000003e21c0723e */ /* 0x008fe400000000ff */
[----:B-1----:R-:W-:-:S05]  /*141d0*/  FMNMX.FTZ R64, R25, R64, !PT ;  /* 0x0000004019407209 */ /* 0x002fca0007810000 */
[----:B------:R-:W1:Y:S01]  /*141e0*/  MUFU.EX2 R35, R36 ;  /* 0x0000002400237308 */ /* 0x000e620000000800 */
[----:B--2---:R-:W-:Y:S01]  /*141f0*/  FADD.FTZ R2, R74, R41 ;  /* 0x000000294a027221 */ /* 0x004fe20000010000 */
[----:B------:R-:W2:Y:S03]  /*14200*/  SHFL.BFLY PT, R23, R64, 0x1, 0x1f ;  /* 0x0c201f0040177f89 */ /* 0x000ea600000e0000 */
[----:B------:R-:W-:-:S03]  /*14210*/  FADD.FTZ R43, R31, R2 ;  /* 0x000000021f2b7221 */ /* 0x000fc60000010000 */
[----:B------:R-:W-:Y:S08]  /*14220*/  MUFU.EX2 R40, R40 ;  /* 0x0000002800287308 */ /* 0x000ff00000000800 */
[----:B------:R3:W4:Y:S01]  /*14230*/  MUFU.EX2 R25, R28 ;  /* 0x0000001c00197308 */ /* 0x0007220000000800 */
[----:B-1----:R-:W-:-:S07]  /*14240*/  F2FP.F16.F32.PACK_AB R194, R35, R58 ;  /* 0x0000003a23c2723e */ /* 0x002fce00000000ff */
[----:B------:R-:W-:Y:S01]  /*14250*/  MUFU.EX2 R44, R44 ;  /* 0x0000002c002c7308 */ /* 0x000fe20000000800 */
[----:B---3--:R-:W1:Y:S01]  /*14260*/  @P2 LDC R28, c[0x0][0x44c] ;  /* 0x00011300ff1c2b82 */ /* 0x008e620000000800 */
[----:B--2---:R-:W-:-:S04]  /*14270*/  FMNMX.FTZ R4, R64, R23, !PT ;  /* 0x0000001740047209 */ /* 0x004fc80007810000 */
[C---:B------:R-:W-:Y:S01]  /*14280*/  FSETP.NEU.FTZ.AND P4, PT, R4.reuse, -INF , PT ;  /* 0xff8000000400780b */ /* 0x040fe20003f9d000 */
[----:B------:R-:W-:Y:S01]  /*14290*/  FMUL.FTZ R23, R4, R3 ;  /* 0x0000000304177220 */ /* 0x000fe20000410000 */
[----:B------:R-:W2:Y:S01]  /*142a0*/  MUFU.EX2 R37, R37 ;  /* 0x0000002500257308 */ /* 0x000ea20000000800 */
[----:B----4-:R-:W-:-:S03]  /*142b0*/  F2FP.F16.F32.PACK_AB R188, R25, R40 ;  /* 0x0000002819bc723e */ /* 0x010fc600000000ff */
[----:B------:R-:W-:-:S04]  /*142c0*/  FSEL R29, R23, RZ, P4 ;  /* 0x000000ff171d7208 */ /* 0x000fc80002000000 */
[----:B------:R3:W-:Y:S01]  /*142d0*/  MUFU.EX2 R23, R24 ;  /* 0x0000001800177308 */ /* 0x0007e20000000800 */
[-CC-:B------:R-:W-:Y:S01]  /*142e0*/  FFMA.FTZ R26, R26, R3.reuse, -R29.reuse ;  /* 0x000000031a1a7223 */ /* 0x180fe2000001081d */
[-CC-:B------:R-:W-:Y:S01]  /*142f0*/  FFMA.FTZ R32, R32, R3.reuse, -R29.reuse ;  /* 0x0000000320207223 */ /* 0x180fe2000001081d */
[-CC-:B------:R-:W-:Y:S01]  /*14300*/  FFMA.FTZ R66, R66, R3.reuse, -R29.reuse ;  /* 0x0000000342427223 */ /* 0x180fe2000001081d */
[-CC-:B------:R-:W-:Y:S01]  /*14310*/  FFMA.FTZ R68, R68, R3.reuse, -R29.reuse ;  /* 0x0000000344447223 */ /* 0x180fe2000001081d */
[-CC-:B------:R-:W-:Y:S01]  /*14320*/  FFMA.FTZ R34, R34, R3.reuse, -R29.reuse ;  /* 0x0000000322227223 */ /* 0x180fe2000001081d */
[-CC-:B------:R-:W-:Y:S01]  /*14330*/  FFMA.FTZ R70, R70, R3.reuse, -R29.reuse ;  /* 0x0000000346467223 */ /* 0x180fe2000001081d */
[-CC-:B------:R-:W-:Y:S01]  /*14340*/  FFMA.FTZ R38, R38, R3.reuse, -R29.reuse ;  /* 0x0000000326267223 */ /* 0x180fe2000001081d */
[----:B------:R-:W-:Y:S01]  /*14350*/  MUFU.EX2 R26, R26 ;  /* 0x0000001a001a7308 */ /* 0x000fe20000000800 */
[-C--:B------:R-:W-:Y:S01]  /*14360*/  FFMA.FTZ R72, R72, R3.reuse, -R29 ;  /* 0x0000000348487223 */ /* 0x080fe2000001081d */
[----:B---3--:R-:W-:Y:S01]  /*14370*/  FADD.FTZ R24, R62, R43 ;  /* 0x0000002b3e187221 */ /* 0x008fe20000010000 */
[-CC-:B------:R-:W-:Y:S01]  /*14380*/  FFMA.FTZ R42, R42, R3.reuse, -R29.reuse ;  /* 0x000000032a2a7223 */ /* 0x180fe2000001081d */
[-CC-:B------:R-:W-:Y:S01]  /*14390*/  FFMA.FTZ R30, R30, R3.reuse, -R29.reuse ;  /* 0x000000031e1e7223 */ /* 0x180fe2000001081d */
[-CC-:B------:R-:W-:Y:S01]  /*143a0*/  FFMA.FTZ R46, R46, R3.reuse, -R29.reuse ;  /* 0x000000032e2e7223 */ /* 0x180fe2000001081d */
[----:B------:R-:W-:Y:S01]  /*143b0*/  FADD.FTZ R43, R33, R24 ;  /* 0x00000018212b7221 */ /* 0x000fe20000010000 */
[-CC-:B------:R-:W-:Y:S01]  /*143c0*/  FFMA.FTZ R0, R0, R3.reuse, -R29.reuse ;  /* 0x0000000300007223 */ /* 0x180fe2000001081d */
[----:B------:R-:W3:Y:S01]  /*143d0*/  MUFU.EX2 R197, R32 ;  /* 0x0000002000c57308 */ /* 0x000ee20000000800 */
[-C--:B------:R-:W-:Y:S01]  /*143e0*/  FFMA.FTZ R50, R50, R3.reuse, -R29 ;  /* 0x0000000332327223 */ /* 0x080fe2000001081d */
[----:B------:R-:W-:Y:S01]  /*143f0*/  FADD.FTZ R24, R58, R43 ;  /* 0x0000002b3a187221 */ /* 0x000fe20000010000 */
[-CC-:B------:R-:W-:Y:S01]  /*14400*/  FFMA.FTZ R78, R78, R3.reuse, -R29.reuse ;  /* 0x000000034e4e7223 */ /* 0x180fe2000001081d */
[-CC-:B------:R-:W-:Y:S01]  /*14410*/  FFMA.FTZ R54, R54, R3.reuse, -R29.reuse ;  /* 0x0000000336367223 */ /* 0x180fe2000001081d */
[----:B------:R-:W-:Y:S01]  /*14420*/  FFMA.FTZ R29, R76, R3, -R29 ;  /* 0x000000034c1d7223 */ /* 0x000fe2000001081d */
[----:B------:R-:W-:Y:S01]  /*14430*/  FADD.FTZ R43, R35, R24 ;  /* 0x00000018232b7221 */ /* 0x000fe20000010000 */
[----:B-1----:R-:W-:Y:S01]  /*14440*/  @P2 IMAD.HI.U32 R28, R79, R28, RZ ;  /* 0x0000001c4f1c2227 */ /* 0x002fe200078e00ff */
[----:B------:R-:W1:Y:S01]  /*14450*/  MUFU.EX2 R66, R66 ;  /* 0x0000004200427308 */ /* 0x000e620000000800 */
[----:B--2---:R-:W-:-:S03]  /*14460*/  F2FP.F16.F32.PACK_AB R190, R37, R44 ;  /* 0x0000002c25be723e */ /* 0x004fc600000000ff */
[----:B0-----:R-:W-:-:S04]  /*14470*/  @P2 SHF.R.U32.HI R45, RZ, R47, R28 ;  /* 0x0000002fff2d2219 */ /* 0x001fc8000001161c */
[----:B------:R-:W0:Y:S01]  /*14480*/  MUFU.EX2 R199, R68 ;  /* 0x0000004400c77308 */ /* 0x000e220000000800 */
[----:B---3--:R-:W-:Y:S01]  /*14490*/  FADD.FTZ R41, R26, R197 ;  /* 0x000000c51a297221 */ /* 0x008fe20000010000 */
[----:B------:R-:W-:-:S06]  /*144a0*/  F2FP.F16.F32.PACK_AB R197, R197, R26 ;  /* 0x0000001ac5c5723e */ /* 0x000fcc00000000ff */
[----:B------:R-:W2:Y:S01]  /*144b0*/  MUFU.EX2 R34, R34 ;  /* 0x0000002200227308 */ /* 0x000ea20000000800 */
[----:B-1----:R-:W-:-:S07]  /*144c0*/  FADD.FTZ R2, R66, R41 ;  /* 0x0000002942027221 */ /* 0x002fce0000010000 */
[----:B------:R-:W1:Y:S01]  /*144d0*/  MUFU.EX2 R193, R70 ;  /* 0x0000004600c17308 */ /* 0x000e620000000800 */
[C---:B0-----:R-:W-:Y:S01]  /*144e0*/  FADD.FTZ R41, R199.reuse, R2 ;  /* 0x00000002c7297221 */ /* 0x041fe20000010000 */
[----:B------:R-:W-:-:S06]  /*144f0*/  F2FP.F16.F32.PACK_AB R199, R199, R66 ;  /* 0x00000042c7c7723e */ /* 0x000fcc00000000ff */
[----:B------:R-:W-:Y:S01]  /*14500*/  MUFU.EX2 R38, R38 ;  /* 0x0000002600267308 */ /* 0x000fe20000000800 */
[----:B--2---:R-:W-:-:S07]  /*14510*/  FADD.FTZ R2, R34, R41 ;  /* 0x0000002922027221 */ /* 0x004fce0000010000 */
[----:B------:R-:W-:Y:S01]  /*14520*/  MUFU.EX2 R195, R72 ;  /* 0x0000004800c37308 */ /* 0x000fe20000000800 */
[C---:B-1----:R-:W-:Y:S01]  /*14530*/  FADD.FTZ R41, R193.reuse, R2 ;  /* 0x00000002c1297221 */ /* 0x042fe20000010000 */
[----:B------:R-:W-:Y:S01]  /*14540*/  FADD.FTZ R2, R40, R43 ;  /* 0x0000002b28027221 */ /* 0x000fe20000010000 */
[----:B------:R-:W-:-:S03]  /*14550*/  F2FP.F16.F32.PACK_AB R193, R193, R34 ;  /* 0x00000022c1c1723e */ /* 0x000fc600000000ff */
[----:B------:R-:W-:Y:S02]  /*14560*/  FADD.FTZ R43, R25, R2 ;  /* 0x00000002192b7221 */ /* 0x000fe40000010000 */
[----:B------:R-:W-:Y:S02]  /*14570*/  MUFU.EX2 R42, R42 ;  /* 0x0000002a002a7308 */ /* 0x000fe40000000800 */
[----:B------:R-:W-:Y:S01]  /*14580*/  FADD.FTZ R2, R44, R43 ;  /* 0x0000002b2c027221 */ /* 0x000fe20000010000 */
[----:B------:R-:W-:-:S04]  /*14590*/  IMAD.IADD R43, R106, 0x1, R45 ;  /* 0x000000016a2b7824 */ /* 0x000fc800078e022d */
[----:B------:R-:W-:Y:S01]  /*145a0*/  IMAD.IADD R56, R43, 0x1, R56 ;  /* 0x000000012b387824 */ /* 0x000fe200078e0238 */
[----:B------:R-:W-:Y:S08]  /*145b0*/  MUFU.EX2 R189, R30 ;  /* 0x0000001e00bd7308 */ /* 0x000ff00000000800 */
[----:B------:R-:W0:Y:S08]  /*145c0*/  MUFU.EX2 R48, R48 ;  /* 0x0000003000307308 */ /* 0x000e300000000800 */
[----:B------:R-:W1:Y:S08]  /*145d0*/  MUFU.EX2 R46, R46 ;  /* 0x0000002e002e7308 */ /* 0x000e700000000800 */
[----:B------:R2:W-:Y:S01]  /*145e0*/  MUFU.EX2 R191, R0 ;  /* 0x0000000000bf7308 */ /* 0x0005e20000000800 */
[----:B0-----:R-:W-:-:S07]  /*145f0*/  F2FP.F16.F32.PACK_AB R184, R39, R48 ;  /* 0x0000003027b8723e */ /* 0x001fce00000000ff */
[----:B------:R-:W0:Y:S01]  /*14600*/  MUFU.EX2 R52, R52 ;  /* 0x0000003400347308 */ /* 0x000e220000000800 */
[----:B--2---:R-:W-:-:S04]  /*14610*/  FADD.FTZ R0, R38, R41 ;  /* 0x0000002926007221 */ /* 0x004fc80000010000 */
[C---:B------:R-:W-:Y:S01]  /*14620*/  FADD.FTZ R41, R195.reuse, R0 ;  /* 0x00000000c3297221 */ /* 0x040fe20000010000 */
[----:B------:R-:W-:Y:S02]  /*14630*/  F2FP.F16.F32.PACK_AB R195, R195, R38 ;  /* 0x00000026c3c3723e */ /* 0x000fe400000000ff */
[----:B------:R-:W2:Y:S01]  /*14640*/  MUFU.EX2 R50, R50 ;  /* 0x0000003200327308 */ /* 0x000ea20000000800 */
[----:B------:R-:W-:Y:S01]  /*14650*/  FADD.FTZ R0, R42, R41 ;  /* 0x000000292a007221 */ /* 0x000fe20000010000 */
[----:B------:R-:W-:-:S03]  /*14660*/  FADD.FTZ R41, R37, R2 ;  /* 0x0000000225297221 */ /* 0x000fc60000010000 */
[C---:B------:R-:W-:Y:S01]  /*14670*/  FADD.FTZ R27, R189.reuse, R0 ;  /* 0x00000000bd1b7221 */ /* 0x040fe20000010000 */
[----:B------:R-:W-:Y:S01]  /*14680*/  FADD.FTZ R2, R48, R41 ;  /* 0x0000002930027221 */ /* 0x000fe20000010000 */
[----:B------:R-:W-:Y:S01]  /*14690*/  F2FP.F16.F32.PACK_AB R189, R189, R42 ;  /* 0x0000002abdbd723e */ /* 0x000fe200000000ff */
[----:B------:R-:W3:Y:S01]  /*146a0*/  MUFU.EX2 R185, R78 ;  /* 0x0000004e00b97308 */ /* 0x000ee20000000800 */
[----:B-1----:R-:W-:Y:S01]  /*146b0*/  FADD.FTZ R0, R46, R27 ;  /* 0x0000001b2e007221 */ /* 0x002fe20000010000 */
[----:B------:R-:W-:Y:S01]  /*146c0*/  FADD.FTZ R27, R39, R2 ;  /* 0x00000002271b7221 */ /* 0x000fe20000010000 */
[----:B0-----:R-:W-:Y:S02]  /*146d0*/  F2FP.F16.F32.PACK_AB R186, R23, R52 ;  /* 0x0000003417ba723e */ /* 0x001fe400000000ff */
[C---:B------:R-:W-:Y:S01]  /*146e0*/  FADD.FTZ R25, R191.reuse, R0 ;  /* 0x00000000bf197221 */ /* 0x040fe20000010000 */
[----:B------:R-:W-:Y:S01]  /*146f0*/  FADD.FTZ R228, R52, R27 ;  /* 0x0000001b34e47221 */ /* 0x000fe20000010000 */
[----:B------:R-:W-:Y:S01]  /*14700*/  F2FP.F16.F32.PACK_AB R191, R191, R46 ;  /* 0x0000002ebfbf723e */ /* 0x000fe200000000ff */
[----:B------:R-:W0:Y:S01]  /*14710*/  MUFU.EX2 R54, R54 ;  /* 0x0000003600367308 */ /* 0x000e220000000800 */
[----:B--2---:R-:W-:Y:S01]  /*14720*/  FADD.FTZ R0, R50, R25 ;  /* 0x0000001932007221 */ /* 0x004fe20000010000 */
[----:B------:R-:W-:-:S06]  /*14730*/  FADD.FTZ R228, R23, R228 ;  /* 0x000000e417e47221 */ /* 0x000fcc0000010000 */
[----:B------:R-:W1:Y:S01]  /*14740*/  MUFU.EX2 R29, R29 ;  /* 0x0000001d001d7308 */ /* 0x000e620000000800 */
[C---:B---3--:R-:W-:Y:S01]  /*14750*/  FADD.FTZ R23, R185.reuse, R0 ;  /* 0x00000000b9177221 */ /* 0x048fe20000010000 */
[----:B------:R-:W-:-:S03]  /*14760*/  F2FP.F16.F32.PACK_AB R185, R185, R50 ;  /* 0x00000032b9b9723e */ /* 0x000fc600000000ff */
[----:B0-----:R-:W-:Y:S01]  /*14770*/  FADD.FTZ R0, R54, R23 ;  /* 0x0000001736007221 */ /* 0x001fe20000010000 */
[----:B------:R-:W-:-:S03]  /*14780*/  VIADD R23, R103, 0xfffffffe ;  /* 0xfffffffe67177836 */ /* 0x000fc60000000000 */
[C---:B-1----:R-:W-:Y:S01]  /*14790*/  FADD.FTZ R227, R29.reuse, R0 ;  /* 0x000000001de37221 */ /* 0x042fe20000010000 */
[----:B------:R-:W-:Y:S01]  /*147a0*/  F2FP.F16.F32.PACK_AB R187, R29, R54 ;  /* 0x000000361dbb723e */ /* 0x000fe200000000ff */
[----:B------:R-:W-:Y:S06]  /*147b0*/  @!P3 BRA `(.L_x_1950) ;  /* 0x000000000048b947 */ /* 0x000fec0003800000 */
[C---:B------:R-:W-:Y:S01]  /*147c0*/  ISETP.GT.AND P4, PT, R43.reuse, RZ, PT ;  /* 0x000000ff2b00720c */ /* 0x040fe20003f84270 */
[----:B------:R-:W-:Y:S01]  /*147d0*/  BSSY B0, `(.L_x_1951) ;  /* 0x000000e000007945 */ /* 0x000fe20003800000 */
[----:B------:R-:W-:-:S11]  /*147e0*/  IADD3 R0, R43, -0x1, RZ ;  /* 0xffffffff2b007810 */ /* 0x000fd60007ffe0ff */
        /* <DEDUP_REMOVED lines=8> */
.L_x_1952:
[----:B------:R-:W-:-:S13]  /*14870*/  ISETP.NE.AND P4, PT, R57, 0x1, PT ;  /* 0x000000013900780c */ /* 0x000fda0003f85270 */
[----:B------:R-:W0:Y:S02]  /*14880*/  @P4 LDC.64 R24, c[0x0][0x9e8] ;  /* 0x00027a00ff184b82 */ /* 0x000e240000000a00 */
[----:B0-----:R-:W-:-:S05]  /*14890*/  @P4 IMAD.HI.U32 R2, R0, R24, RZ ;  /* 0x0000001800024227 */ /* 0x001fca00078e00ff */
[----:B------:R-:W-:-:S07]  /*148a0*/  @P4 SHF.R.U32.HI R0, RZ, R25, R2 ;  /* 0x00000019ff004219 */ /* 0x000fce0000011602 */
.L_x_1953:
[----:B------:R-:W-:Y:S05]  /*148b0*/  BSYNC B0 ;  /* 0x0000000000007941 */ /* 0x000fea0003800000 */
.L_x_1951:
[----:B------:R-:W-:-:S05]  /*148c0*/  IMAD R57, R0, R57, R57 ;  /* 0x0000003900397224 */ /* 0x000fca00078e0239 */
[----:B------:R-:W-:-:S07]  /*148d0*/  VIMNMX R56, R56, R57, PT ;  /* 0x0000003938387248 */ /* 0x000fce0003fe0100 */
.L_x_1950:
[----:B------:R-:W2:Y:S01]  /*148e0*/  LDL R24, [R1+0x4c] ;  /* 0x00004c0001187983 */ /* 0x000ea20000100800 */
[----:B------:R-:W-:Y:S01]  /*148f0*/  SHF.R.S32.HI R25, RZ, 0x1f, R56 ;  /* 0x0000001fff197819 */ /* 0x000fe20000011438 */
[----:B------:R-:W-:Y:S01]  /*14900*/  BSSY B0, `(.L_x_1954) ;  /* 0x0000313000007945 */ /* 0x000fe20003800000 */
[----:B------:R-:W-:Y:S01]  /*14910*/  IMAD.MOV.U32 R2, RZ, RZ, 0x3f800000 ;  /* 0x3f800000ff027424 */ /* 0x000fe200078e00ff */
[----:B------:R-:W-:Y:S02]  /*14920*/  CS2R R150, SRZ ;  /* 0x0000000000967805 */ /* 0x000fe4000001ff00 */
[----:B------:R-:W-:Y:S01]  /*14930*/  LEA.HI R25, R25, R56, RZ, 0x6 ;  /* 0x0000003819197211 */ /* 0x000fe200078f30ff */
[----:B------:R-:W-:Y:S01]  /*14940*/  IMAD.MOV.U32 R0, RZ, RZ, 0x3f800000 ;  /* 0x3f800000ff007424 */ /* 0x000fe200078e00ff */
[----:B------:R-:W-:Y:S02]  /*14950*/  CS2R R148, SRZ ;  /* 0x0000000000947805 */ /* 0x000fe4000001ff00 */
[----:B------:R-:W-:-:S02]  /*14960*/  CS2R R146, SRZ ;  /* 0x0000000000927805 */ /* 0x000fc4000001ff00 */
[----:B------:R-:W-:Y:S02]  /*14970*/  SHF.R.S32.HI R25, RZ, 0x6, R25 ;  /* 0x00000006ff197819 */ /* 0x000fe40000011419 */
        /* <DEDUP_REMOVED lines=60> */
[----:B--2---:R-:W-:-:S04]  /*14d40*/  VIMNMX R24, R24, R25, !PT ;  /* 0x0000001918187248 */ /* 0x004fc80007fe0100 */
[----:B------:R-:W-:Y:S01]  /*14d50*/  ISETP.GE.AND P4, PT, R23, R24, PT ;  /* 0x000000181700720c */ /* 0x000fe20003f86270 */
[----:B------:R0:W-:Y:S02]  /*14d60*/  STL [R1+0x1c], R24 ;  /* 0x00001c1801007387 */ /* 0x0001e40000100800 */
[----:B0-----:R-:W-:-:S10]  /*14d70*/  CS2R R24, SRZ ;  /* 0x0000000000187805 */ /* 0x001fd4000001ff00 */
[----:B------:R-:W-:Y:S05]  /*14d80*/  @!P4 BRA `(.L_x_1955) ;  /* 0x0000002c0028c947 */ /* 0x000fea0003800000 */
[----:B------:R-:W-:Y:S01]  /*14d90*/  BSSY B1, `(.L_x_1956) ;  /* 0x00002c5000017945 */ /* 0x000fe20003800000 */
[----:B------:R-:W-:Y:S02]  /*14da0*/  IMAD.MOV.U32 R2, RZ, RZ, 0x3f800000 ;  /* 0x3f800000ff027424 */ /* 0x000fe400078e00ff */
[----:B------:R-:W-:-:S07]  /*14db0*/  IMAD.MOV.U32 R151, RZ, RZ, RZ ;  /* 0x000000ffff977224 */ /* 0x000fce00078e00ff */
.L_x_1975:
[----:B------:R-:W-:-:S04]  /*14dc0*/  IADD3 R231, R22, 0x1, RZ ;  /* 0x0000000116e77810 */ /* 0x000fc80007ffe0ff */
[----:B------:R-:W-:-:S04]  /*14dd0*/  ISETP.NE.AND P4, PT, R231, 0x2, PT ;  /* 0x00000002e700780c */ /* 0x000fc80003f85270 */
[----:B------:R-:W-:Y:S02]  /*14de0*/  SEL R230, RZ, 0x1, P4 ;  /* 0x00000001ffe67807 */ /* 0x000fe40002000000 */
[----:B------:R-:W-:Y:S02]  /*14df0*/  SEL R231, R231, RZ, P4 ;  /* 0x000000ffe7e77207 */ /* 0x000fe40002000000 */
[----:B------:R-:W-:Y:S01]  /*14e00*/  LOP3.LUT R230, R219, R230, RZ, 0x3c, !PT ;  /* 0x000000e6dbe67212 */ /* 0x000fe200078e3cff */
[----:B------:R-:W-:Y:S06]  /*14e10*/  @!P0 BRA `(.L_x_1957) ;  /* 0x0000000000048947 */ /* 0x000fec0003800000 */
[----:B------:R-:W-:Y:S01]  /*14e20*/  BPT.TRAP 0x1 ;  /* 0x000000040000795c */ /* 0x000fe20000300000 */
.L_x_1957:
[----:B------:R-:W-:Y:S01]  /*14e30*/  IMAD R232, R231, 0x8, R16 ;  /* 0x00000008e7e87824 */ /* 0x000fe200078e0210 */
[----:B------:R-:W-:-:S04]  /*14e40*/  SHF.L.U32 R153, R230, 0x1f, RZ ;  /* 0x0000001fe6997819 */ /* 0x000fc800000006ff */
[----:B------:R0:W1:Y:S01]  /*14e50*/  SYNCS.PHASECHK.TRANS64.TRYWAIT P4, [R232+URZ+0x30830], R153 ;  /* 0x03083099e80075a7 */ /* 0x000062000808017f */
[----:B------:R-:W-:Y:S05]  /*14e60*/  @!P0 BRA `(.L_x_1958) ;  /* 0x0000000000048947 */ /* 0x000fea0003800000 */
[----:B------:R-:W-:Y:S01]  /*14e70*/  BPT.TRAP 0x1 ;  /* 0x000000040000795c */ /* 0x000fe20000300000 */
.L_x_1958:
[----:B------:R-:W2:Y:S01]  /*14e80*/  LDL R3, [R1+0x20] ;  /* 0x0000200001037983 */ /* 0x000ea20000100800 */
[----:B------:R-:W-:Y:S01]  /*14e90*/  BSSY B2, `(.L_x_1959) ;  /* 0x0000007000027945 */ /* 0x000fe20003800000 */
[----:B--2---:R-:W-:-:S04]  /*14ea0*/  IMAD R152, R231, 0x800, R3 ;  /* 0x00000800e7987824 */ /* 0x004fc800078e0203 */
[C---:B------:R-:W-:Y:S02]  /*14eb0*/  VIADD R154, R152.reuse, 0x2 ;  /* 0x00000002989a7836 */ /* 0x040fe40000000000 */
[----:B------:R-:W-:Y:S01]  /*14ec0*/  VIADD R3, R152, 0x4 ;  /* 0x0000000498037836 */ /* 0x000fe20000000000 */
[----:B-1----:R-:W-:Y:S06]  /*14ed0*/  @P4 BRA `(.L_x_1960) ;  /* 0x0000000000084947 */ /* 0x002fec0003800000 */
[----:B------:R-:W1:Y:S02]  /*14ee0*/  SYNCS.PHASECHK.TRANS64.TRYWAIT P4, [R232+URZ+0x30830], R153 ;  /* 0x03083099e80075a7 */ /* 0x000e64000808017f */
[----:B-1----:R-:W-:Y:S05]  /*14ef0*/  @!P4 BRA `(.L_x_1961) ;  /* 0x0000016000e8c947 */ /* 0x002fea0003800000 */
.L_x_1960:
[----:B------:R-:W-:Y:S05]  /*14f00*/  BSYNC B2 ;  /* 0x0000000000027941 */ /* 0x000fea0003800000 */
.L_x_1959:
[----:B------:R-:W-:Y:S01]  /*14f10*/  R2UR UR4, R154 ;  /* 0x000000009a0472ca */ /* 0x000fe200000e0000 */
[----:B------:R-:W-:Y:S01]  /*14f20*/  IMAD.MOV.U32 R154, RZ, RZ, R3 ;  /* 0x000000ffff9a7224 */ /* 0x000fe200078e0003 */
[----:B------:R-:W-:Y:S01]  /*14f30*/  STL [R1+0xc0], R17 ;  /* 0x0000c01101007387 */ /* 0x000fe20000100800 */
[----:B------:R-:W-:Y:S01]  /*14f40*/  IMAD.MOV.U32 R155, RZ, RZ, 0x40000040 ;  /* 0x40000040ff9b7424 */ /* 0x000fe200078e00ff */
[C---:B------:R-:W-:Y:S01]  /*14f50*/  IADD3 R156, R152.reuse, 0x6, RZ ;  /* 0x00000006989c7810 */ /* 0x040fe20007ffe0ff */
[----:B01----:R-:W-:Y:S01]  /*14f60*/  IMAD.MOV.U32 R153, RZ, RZ, 0x40000040 ;  /* 0x40000040ff997424 */ /* 0x003fe200078e00ff */
[----:B------:R0:W-:Y:S01]  /*14f70*/  STL [R1+0xbc], R16 ;  /* 0x0000bc1001007387 */ /* 0x0001e20000100800 */
[----:B------:R-:W-:Y:S01]  /*14f80*/  IADD3 R158, R152, 0x204, RZ ;  /* 0x00000204989e7810 */ /* 0x000fe20007ffe0ff */
[----:B------:R-:W-:Y:S01]  /*14f90*/  IMAD.MOV.U32 R157, RZ, RZ, 0x40000040 ;  /* 0x40000040ff9d7424 */ /* 0x000fe200078e00ff */
[----:B------:R-:W-:Y:S01]  /*14fa0*/  R2UR UR5, R155 ;  /* 0x000000009b0572ca */ /* 0x000fe200000e0000 */
[----:B------:R-:W-:Y:S01]  /*14fb0*/  STL [R1+0xb8], R5 ;  /* 0x0000b80501007387 */ /* 0x000fe20000100800 */
[----:B------:R-:W-:Y:S01]  /*14fc0*/  R2UR UR58, R156 ;  /* 0x000000009c3a72ca */ /* 0x000fe200000e0000 */
[----:B------:R-:W-:Y:S01]  /*14fd0*/  VIADD R156, R152, 0x202 ;  /* 0x00000202989c7836 */ /* 0x000fe20000000000 */
[----:B------:R-:W-:Y:S01]  /*14fe0*/  R2UR UR14, R158 ;  /* 0x000000009e0e72ca */ /* 0x000fe200000e0000 */
[----:B------:R1:W-:Y:S01]  /*14ff0*/  STL [R1+0xb4], R4 ;  /* 0x0000b40401007387 */ /* 0x0003e20000100800 */
[----:B------:R-:W-:Y:S01]  /*15000*/  VIADD R158, R152, 0x400 ;  /* 0x00000400989e7836 */ /* 0x000fe20000000000 */
[----:B0-----:R-:W-:Y:S01]  /*15010*/  MOV R16, UR38 ;  /* 0x0000002600107c02 */ /* 0x001fe20008000f00 */
[----:B------:R-:W-:Y:S01]  /*15020*/  IMAD.MOV.U32 R159, RZ, RZ, 0x40000040 ;  /* 0x40000040ff9f7424 */ /* 0x000fe200078e00ff */
[----:B------:R-:W-:Y:S01]  /*15030*/  R2UR UR38, R154 ;  /* 0x000000009a2672ca */ /* 0x000fe200000e0000 */
[----:B------:R-:W-:Y:S01]  /*15040*/  VIADD R154, R152, 0x200 ;  /* 0x00000200989a7836 */ /* 0x000fe20000000000 */
[----:B------:R-:W-:Y:S01]  /*15050*/  R2UR UR10, R156 ;  /* 0x000000009c0a72ca */ /* 0x000fe200000e0000 */
[----:B------:R-:W-:Y:S01]  /*15060*/  VIADD R156, R152, 0x402 ;  /* 0x00000402989c7836 */ /* 0x000fe20000000000 */
[----:B------:R-:W-:Y:S01]  /*15070*/  R2UR UR22, R158 ;  /* 0x000000009e1672ca */ /* 0x000fe200000e0000 */
[-C--:B------:R-:W-:Y:S01]  /*15080*/  FMUL.FTZ R24, R24, R0.reuse ;  /* 0x0000000018187220 */ /* 0x080fe20000410000 */
[----:B-1----:R-:W-:Y:S01]  /*15090*/  MOV R4, UR39 ;  /* 0x0000002700047c02 */ /* 0x002fe20008000f00 */
[-C--:B------:R-:W-:Y:S01]  /*150a0*/  FMUL.FTZ R25, R25, R0.reuse ;  /* 0x0000000019197220 */ /* 0x080fe20000410000 */
[----:B------:R-:W-:Y:S01]  /*150b0*/  R2UR UR6, R154 ;  /* 0x000000009a0672ca */ /* 0x000fe200000e0000 */
[C---:B------:R-:W-:Y:S01]  /*150c0*/  VIADD R154, R152.reuse, 0x206 ;  /* 0x00000206989a7836 */ /* 0x040fe20000000000 */
[----:B------:R-:W-:Y:S01]  /*150d0*/  R2UR UR39, R155 ;  /* 0x000000009b2772ca */ /* 0x000fe200000e0000 */
[----:B------:R0:W-:Y:S01]  /*150e0*/  STL [R1+0x18], R4 ;  /* 0x0000180401007387 */ /* 0x0001e20000100800 */
[----:B------:R-:W-:Y:S01]  /*150f0*/  IADD3 R158, R152, 0x406, RZ ;  /* 0x00000406989e7810 */ /* 0x000fe20007ffe0ff */
[-C--:B------:R-:W-:Y:S01]  /*15100*/  FMUL.FTZ R28, R28, R0.reuse ;  /* 0x000000001c1c7220 */ /* 0x080fe20000410000 */
[----:B------:R-:W-:Y:S01]  /*15110*/  R2UR UR18, R154 ;  /* 0x000000009a1272ca */ /* 0x000fe200000e0000 */
[----:B------:R-:W-:Y:S01]  /*15120*/  VIADD R154, R152, 0x404 ;  /* 0x00000404989a7836 */ /* 0x000fe20000000000 */
[----:B------:R-:W-:Y:S01]  /*15130*/  MOV R3, UR38 ;  /* 0x0000002600037c02 */ /* 0x000fe20008000f00 */
[----:B------:R-:W-:Y:S01]  /*15140*/  UMOV UR38, UR4 ;  /* 0x0000000400267c82 */ /* 0x000fe20008000000 */
[----:B------:R-:W-:Y:S01]  /*15150*/  MOV R5, UR37 ;  /* 0x0000002500057c02 */ /* 0x000fe20008000f00 */
[-C--:B------:R-:W-:Y:S01]  /*15160*/  FMUL.FTZ R29, R29, R0.reuse ;  /* 0x000000001d1d7220 */ /* 0x080fe20000410000 */
[----:B------:R-:W-:Y:S01]  /*15170*/  R2UR UR30, R154 ;  /* 0x000000009a1e72ca */ /* 0x000fe200000e0000 */
[----:B------:R-:W-:Y:S01]  /*15180*/  VIADD R154, R152, 0x600 ;  /* 0x00000600989a7836 */ /* 0x000fe20000000000 */
[----:B0-----:R-:W-:Y:S01]  /*15190*/  MOV R4, UR36 ;  /* 0x0000002400047c02 */ /* 0x001fe20008000f00 */
[-C--:B------:R-:W-:Y:S01]  /*151a0*/  FMUL.FTZ R32, R32, R0.reuse ;  /* 0x0000000020207220 */ /* 0x080fe20000410000 */
[----:B------:R-:W-:Y:S01]  /*151b0*/  MOV R236, UR39 ;  /* 0x0000002700ec7c02 */ /* 0x000fe20008000f00 */
[----:B------:R-:W-:Y:S01]  /*151c0*/  UMOV UR39, UR5 ;  /* 0x0000000500277c82 */ /* 0x000fe20008000000 */
[----:B------:R-:W-:Y:S01]  /*151d0*/  MOV R17, UR38 ;  /* 0x0000002600117c02 */ /* 0x000fe20008000f00 */
[-C--:B------:R-:W-:Y:S01]  /*151e0*/  FMUL.FTZ R33, R33, R0.reuse ;  /* 0x0000000021217220 */ /* 0x080fe20000410000 */
[----:B------:R-:W-:Y:S01]  /*151f0*/  MOV R160, UR39 ;  /* 0x0000002700a07c02 */ /* 0x000fe20008000f00 */
[-C--:B------:R-:W-:Y:S01]  /*15200*/  FMUL.FTZ R36, R36, R0.reuse ;  /* 0x0000000024247220 */ /* 0x080fe20000410000 */
[----:B------:R-:W-:Y:S01]  /*15210*/  R2UR UR26, R156 ;  /* 0x000000009c1a72ca */ /* 0x000fe200000e0000 */
[----:B------:R-:W-:Y:S01]  /*15220*/  VIADD R156, R152, 0x604 ;  /* 0x00000604989c7836 */ /* 0x000fe20000000000 */
[----:B------:R-:W-:Y:S01]  /*15230*/  R2UR UR34, R158 ;  /* 0x000000009e2272ca */ /* 0x000fe200000e0000 */
[----:B------:R-:W-:Y:S01]  /*15240*/  VIADD R158, R152, 0x602 ;  /* 0x00000602989e7836 */ /* 0x000fe20000000000 */
[----:B------:R-:W-:Y:S01]  /*15250*/  R2UR UR42, R154 ;  /* 0x000000009a2a72ca */ /* 0x000fe200000e0000 */
[C---:B------:R-:W-:Y:S01]  /*15260*/  VIADD R154, R152.reuse, 0x606 ;  /* 0x00000606989a7836 */ /* 0x040fe20000000000 */
[----:B------:R-:W-:Y:S01]  /*15270*/  R2UR UR38, R152 ;  /* 0x00000000982672ca */ /* 0x000fe200000e0000 */
[-C--:B------:R-:W-:Y:S01]  /*15280*/  FMUL.FTZ R37, R37, R0.reuse ;  /* 0x0000000025257220 */ /* 0x080fe20000410000 */
[----:B------:R-:W-:Y:S01]  /*15290*/  R2UR UR39, R153 ;  /* 0x00000000992772ca */ /* 0x000fe200000e0000 */
[-C--:B------:R-:W-:Y:S01]  /*152a0*/  FMUL.FTZ R40, R40, R0.reuse ;  /* 0x0000000028287220 */ /* 0x080fe20000410000 */
[----:B------:R-:W-:Y:S01]  /*152b0*/  R2UR UR36, R6 ;  /* 0x00000000062472ca */ /* 0x000fe200000e0000 */
[----:B------:R-:W-:Y:S01]  /*152c0*/  FMUL.FTZ R41, R41, R0 ;  /* 0x0000000029297220 */ /* 0x000fe20000410000 */
[----:B------:R-:W-:Y:S01]  /*152d0*/  R2UR UR37, R7 ;  /* 0x00000000072572ca */ /* 0x000fe200000e0000 */
        /* <DEDUP_REMOVED lines=64> */
[----:B------:R-:W-:Y:S01]  /*156e0*/  R2UR UR59, R157 ;  /* 0x000000009d3b72ca */ /* 0x000fe200000e0000 */
[----:B------:R-:W-:Y:S01]  /*156f0*/  IMAD.MOV.U32 R2, RZ, RZ, R160 ;  /* 0x000000ffff027224 */ /* 0x000fe200078e00a0 */
[----:B------:R-:W-:Y:S01]  /*15700*/  R2UR UR7, R155 ;  /* 0x000000009b0772ca */ /* 0x000fe200000e0000 */
[-C--:B------:R-:W-:Y:S01]  /*15710*/  FMUL.FTZ R44, R44, R0.reuse ;  /* 0x000000002c2c7220 */ /* 0x080fe20000410000 */
        /* <DEDUP_REMOVED lines=28> */
[----:B------:R-:W-:Y:S01]  /*158e0*/  WARPGROUP.ARRIVE ;  /* 0x00000000000079c5 */ /* 0x000fe20000000000 */
[-C--:B------:R-:W-:Y:S01]  /*158f0*/  FMUL.FTZ R73, R73, R0.reuse ;  /* 0x0000000049497220 */ /* 0x080fe20000410000 */
[-C--:B------:R-:W-:Y:S01]  /*15900*/  FMUL.FTZ R76, R76, R0.reuse ;  /* 0x000000004c4c7220 */ /* 0x080fe20000410000 */
[-C--:B------:R-:W-:Y:S01]  /*15910*/  FMUL.FTZ R77, R77, R0.reuse ;  /* 0x000000004d4d7220 */ /* 0x080fe20000410000 */
[-C--:B------:R-:W-:Y:S01]  /*15920*/  FMUL.FTZ R80, R80, R0.reuse ;  /* 0x0000000050507220 */ /* 0x080fe20000410000 */
[-C--:B------:R-:W-:Y:S01]  /*15930*/  FMUL.FTZ R81, R81, R0.reuse ;  /* 0x0000000051517220 */ /* 0x080fe20000410000 */
[----:B------:R-:W-:Y:S01]  /*15940*/  HGMMA.64x64x16.F32 R152, gdesc[UR36], RZ, !UPT, gsb0 ;  /* 0x00e00000249879f0 */ /* 0x000fe2000c0008ff */
        /* <DEDUP_REMOVED lines=39> */
[----:B------:R-:W2:Y:S01]  /*15bc0*/  LDL.LU R0, [R1+0x18] ;  /* 0x0000180001007983 */ /* 0x000ea20000300800 */
[----:B------:R-:W-:-:S02]  /*15bd0*/  R2UR UR57, R217 ;  /* 0x00000000d93972ca */ /* 0x000fc400000e0000 */
[----:B------:R-:W-:Y:S01]  /*15be0*/  R2UR UR4, R214 ;  /* 0x00000000d60472ca */ /* 0x000fe200000e0000 */
[----:B------:R0:W5:Y:S01]  /*15bf0*/  LDL.LU R17, [R1+0xc0] ;  /* 0x0000c00001117983 */ /* 0x0001620000300800 */
[----:B------:R-:W-:Y:S02]  /*15c00*/  WARPGROUP.DEPBAR.LE gsb0, 0x0 ;  /* 0x00008000000079c5 */ /* 0x000fe40000010000 */
[----:B------:R-:W-:-:S06]  /*15c10*/  WARPGROUP.ARRIVE ;  /* 0x00000000000079c5 */ /* 0x000fcc0000000000 */
[----:B------:R-:W-:Y:S01]  /*15c20*/  HGMMA.64x64x16.F32 R152, gdesc[UR36], R152, gsb0 ;  /* 0x00e00000249879f0 */ /* 0x000fe20008000898 */
[----:B------:R-:W-:Y:S02]  /*15c30*/  R2UR UR39, R236 ;  /* 0x00000000ec2772ca */ /* 0x000fe400000e0000 */
[----:B------:R-:W-:Y:S02]  /*15c40*/  R2UR UR38, R3 ;  /* 0x00000000032672ca */ /* 0x000fe400000e0000 */
[----:B------:R-:W-:Y:S02]  /*15c50*/  R2UR UR36, R222 ;  /* 0x00000000de2472ca */ /* 0x000fe400000e0000 */
[----:B------:R-:W-:Y:S01]  /*15c60*/  R2UR UR37, R223 ;  /* 0x00000000df2572ca */ /* 0x000fe200000e0000 */
[----:B------:R-:W-:Y:S02]  /*15c70*/  WARPGROUP.DEPBAR.LE gsb0, 0x0 ;  /* 0x00008000000079c5 */ /* 0x000fe40000010000 */
[----:B------:R-:W-:-:S10]  /*15c80*/  WARPGROUP.ARRIVE ;  /* 0x00000000000079c5 */ /* 0x000fd40000000000 */
[----:B------:R-:W-:Y:S03]  /*15c90*/  HGMMA.64x64x16.F32 R152, gdesc[UR36], R152, gsb0 ;  /* 0x00e00000249879f0 */ /* 0x000fe60008000898 */
[----:B------:R-:W-:Y:S02]  /*15ca0*/  WARPGROUP.DEPBAR.LE gsb0, 0x0 ;  /* 0x00008000000079c5 */ /* 0x000fe40000010000 */
[----:B------:R-:W-:-:S06]  /*15cb0*/  WARPGROUP.ARRIVE ;  /* 0x00000000000079c5 */ /* 0x000fcc0000000000 */
[----:B------:R-:W-:Y:S01]  /*15cc0*/  HGMMA.64x64x16.F32 R152, gdesc[UR56], R152, gsb0 ;  /* 0x00e00000389879f0 */ /* 0x000fe20008000898 */
[----:B------:R-:W-:Y:S02]  /*15cd0*/  R2UR UR5, R215 ;  /* 0x00000000d70572ca */ /* 0x000fe400000e0000 */
[----:B------:R-:W-:Y:S02]  /*15ce0*/  WARPGROUP.DEPBAR.LE gsb0, 0x0 ;  /* 0x00008000000079c5 */ /* 0x000fe40000010000 */
[----:B------:R-:W-:-:S09]  /*15cf0*/  WARPGROUP.ARRIVE ;  /* 0x00000000000079c5 */ /* 0x000fd20000000000 */
[----:B------:R-:W-:Y:S01]  /*15d00*/  HGMMA.64x64x16.F32 R152, gdesc[UR4], R152, gsb0 ;  /* 0x00e00000049879f0 */ /* 0x000fe20008000898 */
[----:B------:R-:W-:Y:S02]  /*15d10*/  R2UR UR8, R212 ;  /* 0x00000000d40872ca */ /* 0x000fe400000e0000 */
[----:B------:R-:W-:Y:S01]  /*15d20*/  R2UR UR9, R213 ;  /* 0x00000000d50972ca */ /* 0x000fe200000e0000 */
[----:B------:R-:W-:Y:S02]  /*15d30*/  WARPGROUP.DEPBAR.LE gsb0, 0x0 ;  /* 0x00008000000079c5 */ /* 0x000fe40000010000 */
[----:B------:R-:W-:-:S10]  /*15d40*/  WARPGROUP.ARRIVE ;  /* 0x00000000000079c5 */ /* 0x000fd40000000000 */
        /* <DEDUP_REMOVED lines=32> */
[----:B------:R-:W-:Y:S02]  /*15f50*/  R2UR UR41, R15 ;  /* 0x000000000f2972ca */ /* 0x000fe400000e0000 */
[----:B------:R-:W-:Y:S02]  /*15f60*/  R2UR UR38, R16 ;  /* 0x00000000102672ca */ /* 0x000fe400000e0000 */
[----:B------:R0:W5:Y:S01]  /*15f70*/  LDL.LU R16, [R1+0xbc] ;  /* 0x0000bc0001107983 */ /* 0x0001620000300800 */
[----:B------:R-:W-:Y:S02]  /*15f80*/  R2UR UR37, R5 ;  /* 0x00000000052572ca */ /* 0x000fe400000e0000 */
[----:B------:R-:W-:Y:S01]  /*15f90*/  R2UR UR36, R4 ;  /* 0x00000000042472ca */ /* 0x000fe200000e0000 */
[----:B------:R0:W5:Y:S04]  /*15fa0*/  LDL.LU R5, [R1+0xb8] ;  /* 0x0000b80001057983 */ /* 0x0001680000300800 */
[----:B------:R0:W5:Y:S01]  /*15fb0*/  LDL.LU R4, [R1+0xb4] ;  /* 0x0000b40001047983 */ /* 0x0001620000300800 */
[----:B------:R-:W-:-:S02]  /*15fc0*/  WARPGROUP.DEPBAR.LE gsb0, 0x0 ;  /* 0x00008000000079c5 */ /* 0x000fc40000010000 */
[----:B------:R-:W-:-:S06]  /*15fd0*/  WARPGROUP.ARRIVE ;  /* 0x00000000000079c5 */ /* 0x000fcc0000000000 */
        /* <DEDUP_REMOVED lines=16> */
[----:B--2---:R-:W-:Y:S02]  /*160e0*/  R2UR UR39, R0 ;  /* 0x00000000002772ca */ /* 0x004fe400000e0000 */
[----:B------:R-:W-:Y:S02]  /*160f0*/  WARPGROUP.DEPBAR.LE gsb0, 0x0 ;  /* 0x00008000000079c5 */ /* 0x000fe40000010000 */
[----:B0-----:R-:W-:Y:S11]  /*16100*/  @!P0 BRA `(.L_x_1962) ;  /* 0x0000000000048947 */ /* 0x001ff60003800000 */
[----:B------:R-:W-:Y:S01]  /*16110*/  BPT.TRAP 0x1 ;  /* 0x000000040000795c */ /* 0x000fe20000300000 */
.L_x_1962:
[----:B------:R-:W-:Y:S02]  /*16120*/  SHF.L.U32 R2, R219, 0x1f, RZ ;  /* 0x0000001fdb027819 */ /* 0x000fe400000006ff */
[----:B-----5:R-:W-:-:S04]  /*16130*/  LEA R0, R22, R16, 0x3 ;  /* 0x0000001016007211 */ /* 0x020fc800078e18ff */
[----:B------:R0:W1:Y:S01]  /*16140*/  SYNCS.PHASECHK.TRANS64.TRYWAIT P4, [R0+URZ+0x30850], R2 ;  /* 0x03085002000075a7 */ /* 0x000062000808017f */
[----:B------:R-:W-:Y:S05]  /*16150*/  @!P0 BRA `(.L_x_1963) ;  /* 0x0000000000048947 */ /* 0x000fea0003800000 */
[----:B------:R-:W-:Y:S01]  /*16160*/  BPT.TRAP 0x1 ;  /* 0x000000040000795c */ /* 0x000fe20000300000 */
.L_x_1963:
[----:B------:R-:W-:Y:S04]  /*16170*/  BSSY B2, `(.L_x_1964) ;  /* 0x0000004000027945 */ /* 0x000fe80003800000 */
[----:B-1----:R-:W-:Y:S05]  /*16180*/  @P4 BRA `(.L_x_1965) ;  /* 0x0000000000084947 */ /* 0x002fea0003800000 */
[----:B------:R-:W1:Y:S02]  /*16190*/  SYNCS.PHASECHK.TRANS64.TRYWAIT P4, [R0+URZ+0x30850], R2 ;  /* 0x03085002000075a7 */ /* 0x000e64000808017f */
[----:B-1----:R-:W-:Y:S05]  /*161a0*/  @!P4 BRA `(.L_x_1966) ;  /* 0x000001500050c947 */ /* 0x002fea0003800000 */
.L_x_1965:
[----:B------:R-:W-:Y:S05]  /*161b0*/  BSYNC B2 ;  /* 0x0000000000027941 */ /* 0x000fea0003800000 */
.L_x_1964:
[----:B01----:R-:W-:Y:S01]  /*161c0*/  VIADD R2, R16, 0x400 ;  /* 0x0000040010027836 */ /* 0x003fe20000000000 */
[----:B------:R-:W2:Y:S01]  /*161d0*/  LDL R219, [R1+0x48] ;  /* 0x0000480001db7983 */ /* 0x000ea20000100800 */
[----:B------:R-:W-:Y:S01]  /*161e0*/  IMAD.MOV.U32 R3, RZ, RZ, 0x40000040 ;  /* 0x40000040ff037424 */ /* 0x000fe200078e00ff */
[----:B------:R-:W-:Y:S01]  /*161f0*/  WARPGROUP.ARRIVE ;  /* 0x00000000000079c5 */ /* 0x000fe20000000000 */
[----:B------:R-:W-:Y:S01]  /*16200*/  @!P1 VIADD R232, R232, 0x30840 ;  /* 0x00030840e8e89836 */ /* 0x000fe20000000000 */
[----:B------:R-:W-:Y:S01]  /*16210*/  SHF.R.U32.HI R2, RZ, 0x4, R2 ;  /* 0x00000004ff027819 */ /* 0x000fe20000011602 */
[----:B------:R-:W-:-:S03]  /*16220*/  ULDC UR4, c[0x0][0x9dc] ;  /* 0x0002770000047ab9 */ /* 0x000fc60000000800 */
[----:B------:R-:W-:-:S04]  /*16230*/  LOP3.LUT R2, R2, 0x3fff, RZ, 0xc0, !PT ;  /* 0x00003fff02027812 */ /* 0x000fc800078ec0ff */
[----:B------:R-:W-:-:S05]  /*16240*/  LOP3.LUT R2, R2, 0x2000000, RZ, 0xfc, !PT ;  /* 0x0200000002027812 */ /* 0x000fca00078efcff */
[----:B------:R-:W-:Y:S01]  /*16250*/  IMAD R2, R22, 0x800, R2 ;  /* 0x0000080016027824 */ /* 0x000fe200078e0202 */
[----:B------:R-:W-:Y:S01]  /*16260*/  R2UR UR7, R3 ;  /* 0x00000000030772ca */ /* 0x000fe200000e0000 */
[----:B------:R-:W2:Y:S01]  /*16270*/  LDL R22, [R1+0x2c] ;  /* 0x00002c0001167983 */ /* 0x000ea20000100800 */
[----:B------:R-:W-:Y:S01]  /*16280*/  IMAD.MOV.U32 R3, RZ, RZ, 0x40000040 ;  /* 0x40000040ff037424 */ /* 0x000fe200078e00ff */
[----:B------:R-:W-:Y:S02]  /*16290*/  @!P1 PRMT R232, RZ, 0x654, R232 ;  /* 0x00000654ffe89816 */ /* 0x000fe400000000e8 */
[----:B------:R-:W-:-:S13]  /*162a0*/  R2UR UR6, R2 ;  /* 0x00000000020672ca */ /* 0x000fda00000e0000 */
[----:B------:R-:W-:Y:S03]  /*162b0*/  HGMMA.64x256x16.F32 R24, R196, gdesc[UR4].tnspB, R24, gsb0 ;  /* 0x43e00004c4187df0 */ /* 0x000fe60008000818 */
[----:B------:R-:W-:Y:S02]  /*162c0*/  WARPGROUP.DEPBAR.LE gsb0, 0x0 ;  /* 0x00008000000079c5 */ /* 0x000fe40000010000 */
[----:B------:R-:W-:Y:S01]  /*162d0*/  VIADD R196, R2, 0x80 ;  /* 0x0000008002c47836 */ /* 0x000fe20000000000 */
[----:B------:R-:W-:Y:S01]  /*162e0*/  WARPGROUP.ARRIVE ;  /* 0x00000000000079c5 */ /* 0x000fe20000000000 */
[----:B------:R-:W-:-:S03]  /*162f0*/  IMAD.MOV.U32 R197, RZ, RZ, 0x40000040 ;  /* 0x40000040ffc57424 */ /* 0x000fc600078e00ff */
[----:B------:R-:W-:Y:S02]  /*16300*/  R2UR UR6, R196 ;  /* 0x00000000c40672ca */ /* 0x000fe400000e0000 */
[----:B------:R-:W-:-:S15]  /*16310*/  R2UR UR7, R197 ;  /* 0x00000000c50772ca */ /* 0x000fde00000e0000 */
[----:B------:R-:W-:-:S01]  /*16320*/  NOP ;  /* 0x0000000000007918 */ /* 0x000fc20000000000 */
[----:B------:R-:W-:Y:S03]  /*16330*/  HGMMA.64x256x16.F32 R24, R192, gdesc[UR4].tnspB, R24, gsb0 ;  /* 0x43e00004c0187df0 */ /* 0x000fe60008000818 */
[----:B------:R-:W-:Y:S02]  /*16340*/  WARPGROUP.DEPBAR.LE gsb0, 0x0 ;  /* 0x00008000000079c5 */ /* 0x000fe40000010000 */
[----:B------:R-:W-:Y:S01]  /*16350*/  IMAD.MOV.U32 R193, RZ, RZ, 0x40000040 ;  /* 0x40000040ffc17424 */ /* 0x000fe200078e00ff */
[C---:B------:R-:W-:Y:S01]  /*16360*/  IADD3 R192, R2.reuse, 0x100, RZ ;  /* 0x0000010002c07810 */ /* 0x040fe20007ffe0ff */
[----:B------:R-:W-:Y:S01]  /*16370*/  WARPGROUP.ARRIVE ;  /* 0x00000000000079c5 */ /* 0x000fe20000000000 */
[----:B------:R-:W-:Y:S02]  /*16380*/  VIADD R2, R2, 0x180 ;  /* 0x0000018002027836 */ /* 0x000fe40000000000 */
[----:B------:R-:W-:-:S02]  /*16390*/  R2UR UR6, R192 ;  /* 0x00000000c00672ca */ /* 0x000fc400000e0000 */
[----:B------:R-:W-:-:S15]  /*163a0*/  R2UR UR7, R193 ;  /* 0x00000000c10772ca */ /* 0x000fde00000e0000 */
[----:B------:R-:W-:-:S01]  /*163b0*/  NOP ;  /* 0x0000000000007918 */ /* 0x000fc20000000000 */
[----:B------:R-:W-:Y:S01]  /*163c0*/  HGMMA.64x256x16.F32 R24, R188, gdesc[UR4].tnspB, R24, gsb0 ;  /* 0x43e00004bc187df0 */ /* 0x000fe20008000818 */
[----:B------:R-:W-:Y:S02]  /*163d0*/  R2UR UR6, R2 ;  /* 0x00000000020672ca */ /* 0x000fe400000e0000 */
[----:B------:R-:W-:Y:S01]  /*163e0*/  R2UR UR7, R3 ;  /* 0x00000000030772ca */ /* 0x000fe200000e0000 */
[----:B------:R-:W0:Y:S08]  /*163f0*/  @P2 LDC R2, c[0x0][0x450] ;  /* 0x00011400ff022b82 */ /* 0x000e300000000800 */
[----:B------:R-:W1:Y:S01]  /*16400*/  @P2 LDC R3, c[0x0][0x44c] ;  /* 0x00011300ff032b82 */ /* 0x000e620000000800 */
[----:B------:R-:W-:-:S02]  /*16410*/  WARPGROUP.DEPBAR.LE gsb0, 0x0 ;  /* 0x00008000000079c5 */ /* 0x000fc40000010000 */
[----:B------:R-:W-:-:S13]  /*16420*/  WARPGROUP.ARRIVE ;  /* 0x00000000000079c5 */ /* 0x000fda0000000000 */
[----:B------:R-:W-:Y:S03]  /*16430*/  HGMMA.64x256x16.F32 R24, R184, gdesc[UR4].tnspB, R24, gsb0 ;  /* 0x43e00004b8187df0 */ /* 0x000fe60008000818 */
[----:B------:R-:W-:Y:S02]  /*16440*/  WARPGROUP.DEPBAR.LE gsb0, 0x0 ;  /* 0x00008000000079c5 */ /* 0x000fe40000010000 */
[----:B--2---:R-:W-:Y:S01]  /*16450*/  IMAD.IADD R184, R219, 0x1, R22 ;  /* 0x00000001dbb87824 */ /* 0x004fe200078e0216 */
[----:B------:R-:W-:Y:S01]  /*16460*/  SHF.L.U32 R22, R23, 0x6, RZ ;  /* 0x0000000617167819 */ /* 0x000fe200000006ff */
[----:B------:R2:W-:Y:S02]  /*16470*/  @!P1 SYNCS.ARRIVE.TRANS64.RED.A1T0 RZ, [R232+URZ], RZ ;  /* 0x000000ffe8ff99a7 */ /* 0x0005e4000810043f */
[----:B-1----:R-:W-:Y:S01]  /*16480*/  @P2 IMAD.HI.U32 R3, R184, R3, RZ ;  /* 0x00000003b8032227 */ /* 0x002fe200078e00ff */
[----:B------:R-:W-:-:S04]  /*16490*/  IADD3 R187, -R22, 0x1, RZ ;  /* 0x0000000116bb7810 */ /* 0x000fc80007ffe1ff */
[----:B0-----:R-:W-:Y:S01]  /*164a0*/  @P2 SHF.R.U32.HI R184, RZ, R2, R3 ;  /* 0x00000002ffb82219 */ /* 0x001fe20000011603 */
[----:B------:R-:W-:Y:S02]  /*164b0*/  IMAD R187, R229, -0x2, R187 ;  /* 0xfffffffee5bb7824 */ /* 0x000fe400078e02bb */
[----:B--2---:R-:W-:Y:S01]  /*164c0*/  IMAD.U32 R232, RZ, RZ, UR4 ;  /* 0x00000004ffe87e24 */ /* 0x004fe2000f8e00ff */
[----:B------:R-:W-:Y:S01]  /*164d0*/  ULDC UR4, c[0x0][0x9e0] ;  /* 0x0002780000047ab9 */ /* 0x000fe20000000800 */
[----:B------:R-:W0:Y:S01]  /*164e0*/  SHFL.IDX PT, R189, R184, RZ, 0x1c1f ;  /* 0x001c1fffb8bd7589 */ /* 0x000e2200000e0000 */
[----:B------:R-:W-:Y:S02]  /*164f0*/  IADD3 R187, -R220, R187, R221 ;  /* 0x000000bbdcbb7210 */ /* 0x000fe40007ffe1dd */
[----:B------:R-:W-:-:S05]  /*16500*/  LOP3.LUT R188, RZ, R232, RZ, 0x33, !PT ;  /* 0x000000e8ffbc7212 */ /* 0x000fca00078e33ff */
[----:B------:R-:W-:Y:S02]  /*16510*/  IMAD.IADD R188, R188, 0x1, R187 ;  /* 0x00000001bcbc7824 */ /* 0x000fe400078e02bb */
[----:B------:R-:W-:-:S04]  /*16520*/  VIADD R187, R187, UR4 ;  /* 0x00000004bbbb7c36 */ /* 0x000fc80008000000 */
[--C-:B0-----:R-:W-:Y:S02]  /*16530*/  IMAD.IADD R186, R187, 0x1, R189.reuse ;  /* 0x00000001bbba7824 */ /* 0x101fe400078e02bd */
[----:B------:R-:W-:Y:S01]  /*16540*/  IMAD.IADD R185, R188, 0x1, R189 ;  /* 0x00000001bcb97824 */ /* 0x000fe200078e02bd */
[----:B------:R-:W-:Y:S06]  /*16550*/  @!P3 BRA `(.L_x_1967) ;  /* 0x000000000060b947 */ /* 0x000fec0003800000 */
[----:B------:R-:W-:Y:S01]  /*16560*/  IADD3 R189, -R220, R221, R189 ;  /* 0x000000dddcbd7210 */ /* 0x000fe20007ffe1bd */
[----:B------:R-:W-:Y:S03]  /*16570*/  BSSY B2, `(.L_x_1968) ;  /* 0x0000012000027945 */ /* 0x000fe60003800000 */
[----:B------:R-:W-:-:S13]  /*16580*/  ISETP.GT.AND P4, PT, R189, -0x1, PT ;  /* 0xffffffffbd00780c */ /* 0x000fda0003f84270 */
[----:B------:R-:W-:Y:S05]  /*16590*/  @P4 BRA `(.L_x_1969) ;  /* 0x0000000000244947 */ /* 0x000fea0003800000 */
[----:B------:R-:W-:Y:S01]  /*165a0*/  ULDC UR4, c[0x0][0x9e4] ;  /* 0x0002790000047ab9 */ /* 0x000fe20000000800 */
[----:B------:R-:W-:Y:S02]  /*165b0*/  LOP3.LUT R189, RZ, R189, RZ, 0x33, !PT ;  /* 0x000000bdffbd7212 */ /* 0x000fe400078e33ff */
[----:B------:R-:W-:-:S04]  /*165c0*/  MOV R190, UR4 ;  /* 0x0000000400be7c02 */ /* 0x000fc80008000f00 */
[----:B------:R-:W-:-:S13]  /*165d0*/  ISETP.NE.AND P4, PT, R190, 0x1, PT ;  /* 0x00000001be00780c */ /* 0x000fda0003f85270 */
[----:B------:R-:W0:Y:S02]  /*165e0*/  @P4 LDC.64 R2, c[0x0][0x9e8] ;  /* 0x00027a00ff024b82 */ /* 0x000e240000000a00 */
[----:B0-----:R-:W-:-:S05]  /*165f0*/  @P4 IMAD.HI.U32 R2, R189, R2, RZ ;  /* 0x00000002bd024227 */ /* 0x001fca00078e00ff */
[----:B------:R-:W-:-:S04]  /*16600*/  @P4 SHF.R.U32.HI R189, RZ, R3, R2 ;  /* 0x00000003ffbd4219 */ /* 0x000fc80000011602 */
[----:B------:R-:W-:Y:S01]  /*16610*/  LOP3.LUT R189, RZ, R189, RZ, 0x33, !PT ;  /* 0x000000bdffbd7212 */ /* 0x000fe200078e33ff */
[----:B------:R-:W-:Y:S06]  /*16620*/  BRA `(.L_x_1970) ;  /* 0x0000000000187947 */ /* 0x000fec0003800000 */
.L_x_1969:
[----:B------:R-:W-:Y:S02]  /*16630*/  ULDC UR4, c[0x0][0x9e4] ;  /* 0x0002790000047ab9 */ /* 0x000fe40000000800 */
[----:B------:R-:W-:-:S05]  /*16640*/  IMAD.U32 R190, RZ, RZ, UR4 ;  /* 0x00000004ffbe7e24 */ /* 0x000fca000f8e00ff */
[----:B------:R-:W-:-:S13]  /*16650*/  ISETP.NE.AND P4, PT, R190, 0x1, PT ;  /* 0x00000001be00780c */ /* 0x000fda0003f85270 */
[----:B------:R-:W0:Y:S02]  /*16660*/  @P4 LDC.64 R2, c[0x0][0x9e8] ;  /* 0x00027a00ff024b82 */ /* 0x000e240000000a00 */
[----:B0-----:R-:W-:-:S05]  /*16670*/  @P4 IMAD.HI.U32 R2, R189, R2, RZ ;  /* 0x00000002bd024227 */ /* 0x001fca00078e00ff */
[----:B------:R-:W-:-:S07]  /*16680*/  @P4 SHF.R.U32.HI R189, RZ, R3, R2 ;  /* 0x00000003ffbd4219 */ /* 0x000fce0000011602 */
.L_x_1970:
[----:B------:R-:W-:Y:S05]  /*16690*/  BSYNC B2 ;  /* 0x0000000000027941 */ /* 0x000fea0003800000 */
.L_x_1968:
[----:B------:R-:W-:-:S04]  /*166a0*/  IMAD R189, R189, R190, -R22 ;  /* 0x000000bebdbd7224 */ /* 0x000fc800078e0a16 */
[----:B------:R-:W-:-:S05]  /*166b0*/  IMAD R189, R229, -0x2, R189 ;  /* 0xfffffffee5bd7824 */ /* 0x000fca00078e02bd */
[----:B------:R-:W-:Y:S02]  /*166c0*/  VIMNMX R185, R185, R189, !PT ;  /* 0x000000bdb9b97248 */ /* 0x000fe40007fe0100 */
[----:B------:R-:W-:-:S07]  /*166d0*/  VIADDMNMX R186, R189, R190, R186, PT ;  /* 0x000000bebdba7246 */ /* 0x000fce00038001ba */
.L_x_1967:
        /* <DEDUP_REMOVED lines=53> */
[----:B------:R-:W-:Y:S01]  /*16a30*/  IADD3 R184, -R220, R221, R184 ;  /* 0x000000dddcb87210 */ /* 0x000fe20007ffe1b8 */
[----:B------:R-:W-:Y:S03]  /*16a40*/  BSSY B2, `(.L_x_1972) ;  /* 0x0000012000027945 */ /* 0x000fe60003800000 */
[----:B------:R-:W-:-:S13]  /*16a50*/  ISETP.GT.AND P5, PT, R184, -0x1, PT ;  /* 0xffffffffb800780c */ /* 0x000fda0003fa4270 */
[----:B------:R-:W-:Y:S05]  /*16a60*/  @P5 BRA `(.L_x_1973) ;  /* 0x0000000000245947 */ /* 0x000fea0003800000 */
[----:B------:R-:W-:Y:S01]  /*16a70*/  ULDC UR4, c[0x0][0x9e4] ;  /* 0x0002790000047ab9 */ /* 0x000fe20000000800 */
[----:B------:R-:W-:Y:S01]  /*16a80*/  LOP3.LUT R184, RZ, R184, RZ, 0x33, !PT ;  /* 0x000000b8ffb87212 */ /* 0x000fe200078e33ff */
[----:B------:R-:W-:-:S05]  /*16a90*/  IMAD.U32 R165, RZ, RZ, UR4 ;  /* 0x00000004ffa57e24 */ /* 0x000fca000f8e00ff */
[----:B------:R-:W-:-:S13]  /*16aa0*/  ISETP.NE.AND P5, PT, R165, 0x1, PT ;  /* 0x00000001a500780c */ /* 0x000fda0003fa5270 */
[----:B------:R-:W0:Y:S02]  /*16ab0*/  @P5 LDC.64 R2, c[0x0][0x9e8] ;  /* 0x00027a00ff025b82 */ /* 0x000e240000000a00 */
[----:B0-----:R-:W-:-:S05]  /*16ac0*/  @P5 IMAD.HI.U32 R2, R184, R2, RZ ;  /* 0x00000002b8025227 */ /* 0x001fca00078e00ff */
[----:B------:R-:W-:-:S04]  /*16ad0*/  @P5 SHF.R.U32.HI R184, RZ, R3, R2 ;  /* 0x00000003ffb85219 */ /* 0x000fc80000011602 */
[----:B------:R-:W-:Y:S01]  /*16ae0*/  LOP3.LUT R184, RZ, R184, RZ, 0x33, !PT ;  /* 0x000000b8ffb87212 */ /* 0x000fe200078e33ff */
[----:B------:R-:W-:Y:S06]  /*16af0*/  BRA `(.L_x_1974) ;  /* 0x0000000000187947 */ /* 0x000fec0003800000 */
.L_x_1973:
[----:B------:R-:W-:Y:S02]  /*16b00*/  ULDC UR4, c[0x0][0x9e4] ;  /* 0x0002790000047ab9 */ /* 0x000fe40000000800 */
[----:B------:R-:W-:-:S05]  /*16b10*/  IMAD.U32 R165, RZ, RZ, UR4 ;  /* 0x00000004ffa57e24 */ /* 0x000fca000f8e00ff */
[----:B------:R-:W-:-:S13]  /*16b20*/  ISETP.NE.AND P5, PT, R165, 0x1, PT ;  /* 0x00000001a500780c */ /* 0x000fda0003fa5270 */
[----:B------:R-:W0:Y:S02]  /*16b30*/  @P5 LDC.64 R2, c[0x0][0x9e8] ;  /* 0x00027a00ff025b82 */ /* 0x000e240000000a00 */
[----:B0-----:R-:W-:-:S05]  /*16b40*/  @P5 IMAD.HI.U32 R2, R184, R2, RZ ;  /* 0x00000002b8025227 */ /* 0x001fca00078e00ff */
[----:B------:R-:W-:-:S07]  /*16b50*/  @P5 SHF.R.U32.HI R184, RZ, R3, R2 ;  /* 0x00000003ffb85219 */ /* 0x000fce0000011602 */
.L_x_1974:
[----:B------:R-:W-:Y:S05]  /*16b60*/  BSYNC B2 ;  /* 0x0000000000027941 */ /* 0x000fea0003800000 */
.L_x_1972:
[----:B------:R-:W-:-:S04]  /*16b70*/  IMAD R22, R184, R165, -R22 ;  /* 0x000000a5b8167224 */ /* 0x000fc800078e0a16 */
[----:B------:R-:W-:-:S05]  /*16b80*/  IMAD R22, R229, -0x2, R22 ;  /* 0xfffffffee5167824 */ /* 0x000fca00078e0216 */
[----:B------:R-:W-:Y:S02]  /*16b90*/  VIMNMX R188, R188, R22, !PT ;  /* 0x00000016bcbc7248 */ /* 0x000fe40007fe0100 */
[----:B------:R-:W-:-:S07]  /*16ba0*/  VIADDMNMX R187, R22, R165, R187, PT ;  /* 0x000000a516bb7246 */ /* 0x000fce00038001bb */
.L_x_1971:
[----:B------:R-:W-:Y:S01]  /*16bb0*/  @!P1 IADD3 R0, R0, 0x30860, RZ ;  /* 0x0003086000009810 */ /* 0x000fe20007ffe0ff */
[----:B------:R-:W2:Y:S01]  /*16bc0*/  LDL R219, [R1+0x1c] ;  /* 0x00001c0001db7983 */ /* 0x000ea20000100800 */
[----:B------:R-:W-:Y:S02]  /*16bd0*/  ULDC UR4, c[0x0][0x988] ;  /* 0x0002620000047ab9 */ /* 0x000fe40000000800 */
[----:B------:R-:W-:Y:S01]  /*16be0*/  @!P1 PRMT R0, RZ, 0x654, R0 ;  /* 0x00000654ff009816 */ /* 0x000fe20000000000 */
[----:B------:R-:W-:-:S03]  /*16bf0*/  IMAD.U32 R3, RZ, RZ, UR4 ;  /* 0x00000004ff037e24 */ /* 0x000fc6000f8e00ff */
[----:B------:R0:W-:Y:S02]  /*16c00*/  @!P1 SYNCS.ARRIVE.TRANS64.RED.A1T0 RZ, [R0+URZ], RZ ;  /* 0x000000ff00ff99a7 */ /* 0x0001e4000810043f */
[----:B0-----:R-:W-:-:S04]  /*16c10*/  FMNMX.FTZ R0, R152, R5, !PT ;  /* 0x0000000598007209 */ /* 0x001fc80007810000 */
        /* <DEDUP_REMOVED lines=18> */
[----:B0-----:R-:W-:-:S04]  /*16d40*/  FMNMX.FTZ R165, R2, R165, !PT ;  /* 0x000000a502a57209 */ /* 0x001fc80007810000 */
[C---:B------:R-:W-:Y:S01]  /*16d50*/  FSETP.NEU.FTZ.AND P5, PT, R165.reuse, -INF , PT ;  /* 0xff800000a500780b */ /* 0x040fe20003fbd000 */
[----:B------:R-:W-:-:S03]  /*16d60*/  FMUL.FTZ R0, R165, R3 ;  /* 0x00000003a5007220 */ /* 0x000fc60000410000 */
[----:B------:R-:W-:Y:S02]  /*16d70*/  FSEL R2, R165, RZ, P5 ;  /* 0x000000ffa5027208 */ /* 0x000fe40002800000 */
[----:B------:R-:W-:Y:S02]  /*16d80*/  FSEL R0, R0, RZ, P5 ;  /* 0x000000ff00007208 */ /* 0x000fe40002800000 */
[----:B------:R-:W-:Y:S01]  /*16d90*/  ISETP.GT.AND P5, PT, R188, 0x1, P4 ;  /* 0x00000001bc00780c */ /* 0x000fe200027a4270 */
[----:B------:R-:W-:Y:S02]  /*16da0*/  FADD.FTZ R2, -R2, R5 ;  /* 0x0000000502027221 */ /* 0x000fe40000010100 */
[-CC-:B------:R-:W-:Y:S01]  /*16db0*/  FFMA.FTZ R152, R152, R3.reuse, -R0.reuse ;  /* 0x0000000398987223 */ /* 0x180fe20000010800 */
[----:B------:R-:W-:Y:S01]  /*16dc0*/  ISETP.LT.OR P6, PT, R187, 0x2, P5 ;  /* 0x00000002bb00780c */ /* 0x000fe20002fc1670 */
[-CC-:B------:R-:W-:Y:S01]  /*16dd0*/  FFMA.FTZ R153, R153, R3.reuse, -R0.reuse ;  /* 0x0000000399997223 */ /* 0x180fe20000010800 */
[----:B------:R-:W-:Y:S01]  /*16de0*/  ISETP.GT.AND P5, PT, R188, 0x8, P4 ;  /* 0x00000008bc00780c */ /* 0x000fe200027a4270 */
[-C--:B------:R-:W-:Y:S01]  /*16df0*/  FMUL.FTZ R2, R2, R3.reuse ;  /* 0x0000000302027220 */ /* 0x080fe20000410000 */
[----:B------:R-:W-:Y:S01]  /*16e00*/  FSEL R155, R155, -INF , !P6 ;  /* 0xff8000009b9b7808 */ /* 0x000fe20007000000 */
[-CC-:B------:R-:W-:Y:S01]  /*16e10*/  FFMA.FTZ R156, R156, R3.reuse, -R0.reuse ;  /* 0x000000039c9c7223 */ /* 0x180fe20000010800 */
[----:B------:R-:W-:Y:S01]  /*16e20*/  ISETP.GT.AND P6, PT, R188, 0x9, P4 ;  /* 0x00000009bc00780c */ /* 0x000fe200027c4270 */
[-CC-:B------:R-:W-:Y:S01]  /*16e30*/  FFMA.FTZ R157, R157, R3.reuse, -R0.reuse ;  /* 0x000000039d9d7223 */ /* 0x180fe20000010800 */
[C---:B------:R-:W-:Y:S01]  /*16e40*/  ISETP.LT.OR P5, PT, R187.reuse, 0x9, P5 ;  /* 0x00000009bb00780c */ /* 0x040fe20002fa1670 */
[-CC-:B------:R-:W-:Y:S01]  /*16e50*/  FFMA.FTZ R160, R160, R3.reuse, -R0.reuse ;  /* 0x00000003a0a07223 */ /* 0x180fe20000010800 */
[----:B------:R-:W-:Y:S01]  /*16e60*/  ISETP.LT.OR P6, PT, R187, 0xa, P6 ;  /* 0x0000000abb00780c */ /* 0x000fe200037c1670 */
[-CC-:B------:R-:W-:Y:S01]  /*16e70*/  FFMA.FTZ R161, R161, R3.reuse, -R0.reuse ;  /* 0x00000003a1a17223 */ /* 0x180fe20000010800 */
[----:B------:R-:W-:Y:S01]  /*16e80*/  FSEL R158, R158, -INF , !P5 ;  /* 0xff8000009e9e7808 */ /* 0x000fe20006800000 */
[-CC-:B------:R-:W-:Y:S01]  /*16e90*/  FFMA.FTZ R164, R164, R3.reuse, -R0.reuse ;  /* 0x00000003a4a47223 */ /* 0x180fe20000010800 */
[----:B------:R-:W-:Y:S01]  /*16ea0*/  FSEL R159, R159, -INF , !P6 ;  /* 0xff8000009f9f7808 */ /* 0x000fe20007000000 */
[-CC-:B------:R-:W-:Y:S01]  /*16eb0*/  FFMA.FTZ R189, R189, R3.reuse, -R0.reuse ;  /* 0x00000003bdbd7223 */ /* 0x180fe20000010800 */
[----:B------:R-:W-:Y:S01]  /*16ec0*/  ISETP.GT.AND P6, PT, R188, 0x11, P4 ;  /* 0x00000011bc00780c */ /* 0x000fe200027c4270 */
        /* <DEDUP_REMOVED lines=9> */
[----:B------:R-:W-:Y:S01]  /*16f60*/  ISETP.GT.AND P6, PT, R188, 0x19, P4 ;  /* 0x00000019bc00780c */ /* 0x000fe200027c4270 */
[-CC-:B------:R-:W-:Y:S01]  /*16f70*/  FFMA.FTZ R177, R177, R3.reuse, -R0.reuse ;  /* 0x00000003b1b17223 */ /* 0x180fe20000010800 */
[----:B------:R-:W-:Y:S01]  /*16f80*/  FSEL R162, R162, -INF , !P5 ;  /* 0xff800000a2a27808 */ /* 0x000fe20006800000 */
[-CC-:B------:R-:W-:Y:S01]  /*16f90*/  FFMA.FTZ R180, R180, R3.reuse, -R0.reuse ;  /* 0x00000003b4b47223 */ /* 0x180fe20000010800 */
[----:B------:R-:W-:Y:S01]  /*16fa0*/  ISETP.LT.OR P6, PT, R187, 0x1a, P6 ;  /* 0x0000001abb00780c */ /* 0x000fe200037c1670 */
[----:B------:R-:W-:Y:S01]  /*16fb0*/  FFMA.FTZ R181, R181, R3, -R0 ;  /* 0x00000003b5b57223 */ /* 0x000fe20000010800 */
[----:B------:R-:W-:Y:S01]  /*16fc0*/  ISETP.GT.AND P5, PT, R188, 0x18, P4 ;  /* 0x00000018bc00780c */ /* 0x000fe200027a4270 */
[----:B------:R-:W-:Y:S01]  /*16fd0*/  MUFU.EX2 R152, R152 ;  /* 0x0000009800987308 */ /* 0x000fe20000000800 */
[----:B------:R-:W-:-:S02]  /*16fe0*/  FSEL R167, R167, -INF , !P6 ;  /* 0xff800000a7a77808 */ /* 0x000fc40007000000 */
[----:B------:R-:W-:Y:S02]  /*16ff0*/  ISETP.GT.AND P6, PT, R188, 0x21, P4 ;  /* 0x00000021bc00780c */ /* 0x000fe400027c4270 */
[C---:B------:R-:W-:Y:S02]  /*17000*/  ISETP.LT.OR P5, PT, R187.reuse, 0x19, P5 ;  /* 0x00000019bb00780c */ /* 0x040fe40002fa1670 */
[----:B------:R-:W-:Y:S01]  /*17010*/  ISETP.LT.OR P6, PT, R187, 0x22, P6 ;  /* 0x00000022bb00780c */ /* 0x000fe200037c1670 */
[----:B------:R-:W0:Y:S01]  /*17020*/  MUFU.EX2 R0, R2 ;  /* 0x0000000200007308 */ /* 0x000e220000000800 */
[----:B------:R-:W-:Y:S02]  /*17030*/  FSEL R166, R166, -INF , !P5 ;  /* 0xff800000a6a67808 */ /* 0x000fe40006800000 */
[----:B------:R-:W-:Y:S02]  /*17040*/  FSEL R171, R171, -INF , !P6 ;  /* 0xff800000abab7808 */ /* 0x000fe40007000000 */
[----:B------:R-:W-:-:S02]  /*17050*/  ISETP.GT.AND P6, PT, R188, 0x29, P4 ;  /* 0x00000029bc00780c */ /* 0x000fc400027c4270 */
[C---:B------:R-:W-:Y:S01]  /*17060*/  ISETP.GT.AND P5, PT, R188.reuse, 0x20, P4 ;  /* 0x00000020bc00780c */ /* 0x040fe200027a4270 */
[----:B------:R-:W1:Y:S01]  /*17070*/  MUFU.EX2 R153, R153 ;  /* 0x0000009900997308 */ /* 0x000e620000000800 */
[C---:B------:R-:W-:Y:S02]  /*17080*/  ISETP.LT.OR P6, PT, R187.reuse, 0x2a, P6 ;  /* 0x0000002abb00780c */ /* 0x040fe400037c1670 */
[----:B------:R-:W-:Y:S02]  /*17090*/  ISETP.LT.OR P5, PT, R187, 0x21, P5 ;  /* 0x00000021bb00780c */ /* 0x000fe40002fa1670 */
[----:B------:R-:W-:Y:S02]  /*170a0*/  FSEL R175, R175, -INF , !P6 ;  /* 0xff800000afaf7808 */ /* 0x000fe40007000000 */
[----:B------:R-:W-:Y:S01]  /*170b0*/  ISETP.GT.AND P6, PT, R188, RZ, P4 ;  /* 0x000000ffbc00720c */ /* 0x000fe200027c4270 */
[----:B------:R-:W3:Y:S01]  /*170c0*/  MUFU.EX2 R156, R156 ;  /* 0x0000009c009c7308 */ /* 0x000ee20000000800 */
[----:B------:R-:W-:Y:S01]  /*170d0*/  FSEL R170, R170, -INF , !P5 ;  /* 0xff800000aaaa7808 */ /* 0x000fe20006800000 */
[----:B0-----:R-:W-:Y:S01]  /*170e0*/  FFMA.FTZ R2, R0, R228, R152 ;  /* 0x000000e400027223 */ /* 0x001fe20000010098 */
[----:B------:R-:W-:-:S02]  /*170f0*/  ISETP.LT.OR P6, PT, R187, 0x1, P6 ;  /* 0x00000001bb00780c */ /* 0x000fc400037c1670 */
[----:B------:R-:W-:Y:S02]  /*17100*/  ISETP.GT.AND P5, PT, R188, 0x28, P4 ;  /* 0x00000028bc00780c */ /* 0x000fe400027a4270 */
[----:B------:R-:W-:Y:S01]  /*17110*/  FSEL R154, R154, -INF , !P6 ;  /* 0xff8000009a9a7808 */ /* 0x000fe20007000000 */
[----:B------:R-:W0:Y:S01]  /*17120*/  MUFU.EX2 R157, R157 ;  /* 0x0000009d009d7308 */ /* 0x000e220000000800 */
[----:B------:R-:W-:Y:S01]  /*17130*/  ISETP.LT.OR P5, PT, R187, 0x29, P5 ;  /* 0x00000029bb00780c */ /* 0x000fe20002fa1670 */
[----:B-1----:R-:W-:Y:S01]  /*17140*/  FADD.FTZ R2, R153, R2 ;  /* 0x0000000299027221 */ /* 0x002fe20000010000 */
[----:B------:R-:W-:Y:S02]  /*17150*/  FMNMX.FTZ R5, R154, R4, !PT ;  /* 0x000000049a057209 */ /* 0x000fe40007810000 */
[----:B------:R-:W-:Y:S02]  /*17160*/  FSEL R174, R174, -INF , !P5 ;  /* 0xff800000aeae7808 */ /* 0x000fe40006800000 */
[----:B------:R-:W-:Y:S01]  /*17170*/  FMNMX.FTZ R5, R155, R5, !PT ;  /* 0x000000059b057209 */ /* 0x000fe20007810000 */
[----:B------:R-:W1:Y:S01]  /*17180*/  MUFU.EX2 R160, R160 ;  /* 0x000000a000a07308 */ /* 0x000e620000000800 */
[----:B------:R-:W-:Y:S01]  /*17190*/  ISETP.GT.AND P5, PT, R188, 0x30, P4 ;  /* 0x00000030bc00780c */ /* 0x000fe200027a4270 */
[----:B---3--:R-:W-:Y:S01]  /*171a0*/  FADD.FTZ R2, R156, R2 ;  /* 0x000000029c027221 */ /* 0x008fe20000010000 */
[----:B------:R-:W-:-:S02]  /*171b0*/  FMNMX.FTZ R5, R158, R5, !PT ;  /* 0x000000059e057209 */ /* 0x000fc40007810000 */
[----:B------:R-:W-:Y:S02]  /*171c0*/  ISETP.LT.OR P5, PT, R187, 0x31, P5 ;  /* 0x00000031bb00780c */ /* 0x000fe40002fa1670 */
[----:B------:R-:W-:Y:S01]  /*171d0*/  FMNMX.FTZ R5, R159, R5, !PT ;  /* 0x000000059f057209 */ /* 0x000fe20007810000 */
[----:B------:R-:W3:Y:S01]  /*171e0*/  MUFU.EX2 R161, R161 ;  /* 0x000000a100a17308 */ /* 0x000ee20000000800 */
[----:B------:R-:W-:Y:S01]  /*171f0*/  FSEL R178, R178, -INF , !P5 ;  /* 0xff800000b2b27808 */ /* 0x000fe20006800000 */
[----:B0-----:R-:W-:Y:S01]  /*17200*/  FADD.FTZ R2, R157, R2 ;  /* 0x000000029d027221 */ /* 0x001fe20000010000 */
[----:B------:R-:W-:Y:S02]  /*17210*/  FMNMX.FTZ R5, R162, R5, !PT ;  /* 0x00000005a2057209 */ /* 0x000fe40007810000 */
[C---:B------:R-:W-:Y:S02]  /*17220*/  ISETP.GT.AND P5, PT, R188.reuse, 0x31, P4 ;  /* 0x00000031bc00780c */ /* 0x040fe400027a4270 */
[----:B------:R-:W-:Y:S01]  /*17230*/  FMNMX.FTZ R5, R163, R5, !PT ;  /* 0x00000005a3057209 */ /* 0x000fe20007810000 */
[----:B------:R-:W-:Y:S01]  /*17240*/  MUFU.EX2 R164, R164 ;  /* 0x000000a400a47308 */ /* 0x000fe20000000800 */
[----:B------:R-:W-:Y:S01]  /*17250*/  ISETP.GT.AND P6, PT, R188, 0x38, P4 ;  /* 0x00000038bc00780c */ /* 0x000fe200027c4270 */
[----:B-1----:R-:W-:Y:S01]  /*17260*/  FADD.FTZ R2, R160, R2 ;  /* 0x00000002a0027221 */ /* 0x002fe20000010000 */
[----:B------:R-:W-:-:S02]  /*17270*/  FMNMX.FTZ R5, R166, R5, !PT ;  /* 0x00000005a6057209 */ /* 0x000fc40007810000 */
[----:B------:R-:W-:Y:S02]  /*17280*/  ISETP.LT.OR P5, PT, R187, 0x32, P5 ;  /* 0x00000032bb00780c */ /* 0x000fe40002fa1670 */
[----:B------:R-:W-:Y:S01]  /*17290*/  FMNMX.FTZ R5, R167, R5, !PT ;  /* 0x00000005a7057209 */ /* 0x000fe20007810000 */
[----:B------:R-:W0:Y:S01]  /*172a0*/  MUFU.EX2 R189, R189 ;  /* 0x000000bd00bd7308 */ /* 0x000e220000000800 */
[----:B------:R-:W-:Y:S01]  /*172b0*/  ISETP.GT.AND P4, PT, R188, 0x39, P4 ;  /* 0x00000039bc00780c */ /* 0x000fe20002784270 */
[----:B---3--:R-:W-:Y:S01]  /*172c0*/  FADD.FTZ R2, R161, R2 ;  /* 0x00000002a1027221 */ /* 0x008fe20000010000 */
[----:B------:R-:W-:Y:S02]  /*172d0*/  FMNMX.FTZ R5, R170, R5, !PT ;  /* 0x00000005aa057209 */ /* 0x000fe40007810000 */
[----:B------:R-:W-:Y:S02]  /*172e0*/  ISETP.LT.OR P6, PT, R187, 0x39, P6 ;  /* 0x00000039bb00780c */ /* 0x000fe400037c1670 */
[----:B------:R-:W-:Y:S01]  /*172f0*/  FMNMX.FTZ R5, R171, R5, !PT ;  /* 0x00000005ab057209 */ /* 0x000fe20007810000 */
[----:B------:R-:W-:Y:S01]  /*17300*/  MUFU.EX2 R168, R168 ;  /* 0x000000a800a87308 */ /* 0x000fe20000000800 */
[----:B------:R-:W-:-:S02]  /*17310*/  FSEL R179, R179, -INF , !P5 ;  /* 0xff800000b3b37808 */ /* 0x000fc40006800000 */
[----:B------:R-:W-:Y:S02]  /*17320*/  FMNMX.FTZ R5, R174, R5, !PT ;  /* 0x00000005ae057209 */ /* 0x000fe40007810000 */
[----:B------:R-:W-:Y:S02]  /*17330*/  ISETP.LT.OR P4, PT, R187, 0x3a, P4 ;  /* 0x0000003abb00780c */ /* 0x000fe40002781670 */
[----:B------:R-:W-:Y:S01]  /*17340*/  FMNMX.FTZ R5, R175, R5, !PT ;  /* 0x00000005af057209 */ /* 0x000fe20007810000 */
[----:B------:R-:W1:Y:S01]  /*17350*/  MUFU.EX2 R169, R169 ;  /* 0x000000a900a97308 */ /* 0x000e620000000800 */
[----:B------:R-:W-:Y:S02]  /*17360*/  FSEL R182, R182, -INF , !P6 ;  /* 0xff800000b6b67808 */ /* 0x000fe40007000000 */
[----:B------:R-:W-:Y:S02]  /*17370*/  FMNMX.FTZ R5, R178, R5, !PT ;  /* 0x00000005b2057209 */ /* 0x000fe40007810000 */
[----:B------:R-:W-:-:S02]  /*17380*/  FSEL R183, R183, -INF , !P4 ;  /* 0xff800000b7b77808 */ /* 0x000fc40006000000 */
[----:B------:R-:W-:Y:S01]  /*17390*/  FMNMX.FTZ R5, R179, R5, !PT ;  /* 0x00000005b3057209 */ /* 0x000fe20007810000 */
[----:B------:R-:W-:Y:S01]  /*173a0*/  MUFU.EX2 R172, R172 ;  /* 0x000000ac00ac7308 */ /* 0x000fe20000000800 */
[----:B------:R-:W-:Y:S02]  /*173b0*/  F2FP.F16.F32.PACK_AB R196, R153, R152 ;  /* 0x0000009899c4723e */ /* 0x000fe400000000ff */
[----:B------:R-:W-:Y:S02]  /*173c0*/  FMNMX.FTZ R5, R182, R5, !PT ;  /* 0x00000005b6057209 */ /* 0x000fe40007810000 */
[----:B0-----:R-:W-:Y:S02]  /*173d0*/  F2FP.F16.F32.PACK_AB R194, R189, R164 ;  /* 0x000000a4bdc2723e */ /* 0x001fe400000000ff */
[----:B------:R-:W-:Y:S01]  /*173e0*/  FMNMX.FTZ R5, R183, R5, !PT ;  /* 0x00000005b7057209 */ /* 0x000fe20007810000 */
[----:B------:R-:W0:Y:S01]  /*173f0*/  MUFU.EX2 R173, R173 ;  /* 0x000000ad00ad7308 */ /* 0x000e220000000800 */
[----:B------:R-:W-:-:S02]  /*17400*/  F2FP.F16.F32.PACK_AB R198, R157, R156 ;  /* 0x0000009c9dc6723e */ /* 0x000fc400000000ff */
[----:B------:R-:W-:Y:S01]  /*17410*/  F2FP.F16.F32.PACK_AB R192, R161, R160 ;  /* 0x000000a0a1c0723e */ /* 0x000fe200000000ff */
[----:B------:R-:W3:Y:S01]  /*17420*/  SHFL.BFLY PT, R22, R5, 0x2, 0x1f ;  /* 0x0c401f0005167f89 */ /* 0x000ee200000e0000 */
[----:B-1----:R-:W-:-:S03]  /*17430*/  F2FP.F16.F32.PACK_AB R188, R169, R168 ;  /* 0x000000a8a9bc723e */ /* 0x002fc600000000ff */
[----:B------:R-:W-:Y:S08]  /*17440*/  MUFU.EX2 R176, R176 ;  /* 0x000000b000b07308 */ /* 0x000ff00000000800 */
[----:B------:R-:W1:Y:S01]  /*17450*/  MUFU.EX2 R177, R177 ;  /* 0x000000b100b17308 */ /* 0x000e620000000800 */
[----:B0-----:R-:W-:-:S07]  /*17460*/  F2FP.F16.F32.PACK_AB R190, R173, R172 ;  /* 0x000000acadbe723e */ /* 0x001fce00000000ff */
[----:B------:R-:W-:Y:S01]  /*17470*/  MUFU.EX2 R180, R180 ;  /* 0x000000b400b47308 */ /* 0x000fe20000000800 */
[----:B---3--:R-:W-:-:S07]  /*17480*/  FMNMX.FTZ R5, R5, R22, !PT ;  /* 0x0000001605057209 */ /* 0x008fce0007810000 */
[----:B------:R-:W0:Y:S01]  /*17490*/  MUFU.EX2 R181, R181 ;  /* 0x000000b500b57308 */ /* 0x000e220000000800 */
[----:B------:R-:W3:Y:S01]  /*174a0*/  SHFL.BFLY PT, R152, R5, 0x1, 0x1f ;  /* 0x0c201f0005987f89 */ /* 0x000ee200000e0000 */
[----:B-1----:R-:W-:Y:S02]  /*174b0*/  F2FP.F16.F32.PACK_AB R184, R177, R176 ;  /* 0x000000b0b1b8723e */ /* 0x002fe400000000ff */
[----:B0-----:R-:W-:Y:S02]  /*174c0*/  F2FP.F16.F32.PACK_AB R186, R181, R180 ;  /* 0x000000b4b5ba723e */ /* 0x001fe400000000ff */
[----:B---3--:R-:W-:-:S04]  /*174d0*/  FMNMX.FTZ R152, R5, R152, !PT ;  /* 0x0000009805987209 */ /* 0x008fc80007810000 */
[C---:B------:R-:W-:Y:S01]  /*174e0*/  FSETP.NEU.FTZ.AND P4, PT, R152.reuse, -INF , PT ;  /* 0xff8000009800780b */ /* 0x040fe20003f9d000 */
[----:B------:R-:W-:-:S03]  /*174f0*/  FMUL.FTZ R5, R152, R3 ;  /* 0x0000000398057220 */ /* 0x000fc60000410000 */
[----:B------:R-:W-:Y:S02]  /*17500*/  FSEL R22, R152, RZ, P4 ;  /* 0x000000ff98167208 */ /* 0x000fe40002000000 */
[----:B------:R-:W-:Y:S02]  /*17510*/  FSEL R5, R5, RZ, P4 ;  /* 0x000000ff05057208 */ /* 0x000fe40002000000 */
[----:B--2---:R-:W-:Y:S01]  /*17520*/  ISETP.GT.AND P4, PT, R23, R219, PT ;  /* 0x000000db1700720c */ /* 0x004fe20003f84270 */
[----:B------:R-:W-:Y:S01]  /*17530*/  FADD.FTZ R22, -R22, R4 ;  /* 0x0000000416167221 */ /* 0x000fe20000010100 */
[----:B------:R-:W-:Y:S01]  /*17540*/  FADD.FTZ R4, R164, R2 ;  /* 0x00000002a4047221 */ /* 0x000fe20000010000 */
[-CC-:B------:R-:W-:Y:S01]  /*17550*/  FFMA.FTZ R154, R154, R3.reuse, -R5.reuse ;  /* 0x000000039a9a7223 */ /* 0x180fe20000010805 */
[-CC-:B------:R-:W-:Y:S01]  /*17560*/  FFMA.FTZ R155, R155, R3.reuse, -R5.reuse ;  /* 0x000000039b9b7223 */ /* 0x180fe20000010805 */
[-C--:B------:R-:W-:Y:S01]  /*17570*/  FMUL.FTZ R22, R22, R3.reuse ;  /* 0x0000000316167220 */ /* 0x080fe20000410000 */
[-CC-:B------:R-:W-:Y:S01]  /*17580*/  FFMA.FTZ R158, R158, R3.reuse, -R5.reuse ;  /* 0x000000039e9e7223 */ /* 0x180fe20000010805 */
[-CC-:B------:R-:W-:Y:S01]  /*17590*/  FFMA.FTZ R159, R159, R3.reuse, -R5.reuse ;  /* 0x000000039f9f7223 */ /* 0x180fe20000010805 */
[-CC-:B------:R-:W-:Y:S01]  /*175a0*/  FFMA.FTZ R162, R162, R3.reuse, -R5.reuse ;  /* 0x00000003a2a27223 */ /* 0x180fe20000010805 */
[----:B------:R-:W-:Y:S01]  /*175b0*/  MUFU.EX2 R154, R154 ;  /* 0x0000009a009a7308 */ /* 0x000fe20000000800 */
[-CC-:B------:R-:W-:Y:S01]  /*175c0*/  FFMA.FTZ R163, R163, R3.reuse, -R5.reuse ;  /* 0x00000003a3a37223 */ /* 0x180fe20000010805 */
[-CC-:B------:R-:W-:Y:S01]  /*175d0*/  FFMA.FTZ R166, R166, R3.reuse, -R5.reuse ;  /* 0x00000003a6a67223 */ /* 0x180fe20000010805 */
[-CC-:B------:R-:W-:Y:S01]  /*175e0*/  FFMA.FTZ R167, R167, R3.reuse, -R5.reuse ;  /* 0x00000003a7a77223 */ /* 0x180fe20000010805 */
[-CC-:B------:R-:W-:Y:S01]  /*175f0*/  FFMA.FTZ R170, R170, R3.reuse, -R5.reuse ;  /* 0x00000003aaaa7223 */ /* 0x180fe20000010805 */
[-CC-:B------:R-:W-:Y:S01]  /*17600*/  FFMA.FTZ R171, R171, R3.reuse, -R5.reuse ;  /* 0x00000003abab7223 */ /* 0x180fe20000010805 */
[-CC-:B------:R-:W-:Y:S01]  /*17610*/  FFMA.FTZ R174, R174, R3.reuse, -R5.reuse ;  /* 0x00000003aeae7223 */ /* 0x180fe20000010805 */
[-CC-:B------:R-:W-:Y:S01]  /*17620*/  FFMA.FTZ R175, R175, R3.reuse, -R5.reuse ;  /* 0x00000003afaf7223 */ /* 0x180fe20000010805 */
[----:B------:R0:W1:Y:S01]  /*17630*/  MUFU.EX2 R2, R22 ;  /* 0x0000001600027308 */ /* 0x0000620000000800 */
[-CC-:B------:R-:W-:Y:S01]  /*17640*/  FFMA.FTZ R178, R178, R3.reuse, -R5.reuse ;  /* 0x00000003b2b27223 */ /* 0x180fe20000010805 */
[----:B------:R-:W-:Y:S01]  /*17650*/  FADD.FTZ R4, R189, R4 ;  /* 0x00000004bd047221 */ /* 0x000fe20000010000 */
[-CC-:B------:R-:W-:Y:S01]  /*17660*/  FFMA.FTZ R179, R179, R3.reuse, -R5.reuse ;  /* 0x00000003b3b37223 */ /* 0x180fe20000010805 */
[-CC-:B------:R-:W-:Y:S01]  /*17670*/  FFMA.FTZ R182, R182, R3.reuse, -R5.reuse ;  /* 0x00000003b6b67223 */ /* 0x180fe20000010805 */
[----:B------:R-:W-:Y:S01]  /*17680*/  FFMA.FTZ R5, R183, R3, -R5 ;  /* 0x00000003b7057223 */ /* 0x000fe20000010805 */
[----:B------:R-:W-:Y:S01]  /*17690*/  FADD.FTZ R4, R168, R4 ;  /* 0x00000004a8047221 */ /* 0x000fe20000010000 */
[----:B------:R-:W-:Y:S01]  /*176a0*/  VIADD R23, R23, 0xffffffff ;  /* 0xffffffff17177836 */ /* 0x000fe20000000000 */
[----:B------:R-:W2:Y:S01]  /*176b0*/  MUFU.EX2 R155, R155 ;  /* 0x0000009b009b7308 */ /* 0x000ea20000000800 */
[----:B------:R-:W-:-:S02]  /*176c0*/  IMAD.MOV.U32 R219, RZ, RZ, R230 ;  /* 0x000000ffffdb7224 */ /* 0x000fc400078e00e6 */
[----:B------:R-:W-:Y:S01]  /*176d0*/  FADD.FTZ R4, R169, R4 ;  /* 0x00000004a9047221 */ /* 0x000fe20000010000 */
[----:B0-----:R-:W-:-:S03]  /*176e0*/  IMAD.MOV.U32 R22, RZ, RZ, R231 ;  /* 0x000000ffff167224 */ /* 0x001fc600078e00e7 */
[----:B------:R-:W-:Y:S01]  /*176f0*/  FADD.FTZ R4, R172, R4 ;  /* 0x00000004ac047221 */ /* 0x000fe20000010000 */
[----:B------:R-:W0:Y:S01]  /*17700*/  MUFU.EX2 R158, R158 ;  /* 0x0000009e009e7308 */ /* 0x000e220000000800 */
[----:B-1----:R-:W-:Y:S02]  /*17710*/  FFMA.FTZ R227, R2, R227, R154 ;  /* 0x000000e302e37223 */ /* 0x002fe4000001009a */
[----:B------:R-:W-:-:S04]  /*17720*/  FADD.FTZ R4, R173, R4 ;  /* 0x00000004ad047221 */ /* 0x000fc80000010000 */
[----:B------:R-:W-:Y:S01]  /*17730*/  FADD.FTZ R4, R176, R4 ;  /* 0x00000004b0047221 */ /* 0x000fe20000010000 */
[----:B------:R-:W1:Y:S01]  /*17740*/  MUFU.EX2 R159, R159 ;  /* 0x0000009f009f7308 */ /* 0x000e620000000800 */
[----:B--2---:R-:W-:Y:S02]  /*17750*/  FADD.FTZ R227, R155, R227 ;  /* 0x000000e39be37221 */ /* 0x004fe40000010000 */
[----:B------:R-:W-:Y:S01]  /*17760*/  FADD.FTZ R4, R177, R4 ;  /* 0x00000004b1047221 */ /* 0x000fe20000010000 */
[----:B------:R-:W-:-:S03]  /*17770*/  F2FP.F16.F32.PACK_AB R197, R155, R154 ;  /* 0x0000009a9bc5723e */ /* 0x000fc600000000ff */
[----:B------:R-:W-:Y:S01]  /*17780*/  FADD.FTZ R4, R180, R4 ;  /* 0x00000004b4047221 */ /* 0x000fe20000010000 */
[----:B------:R-:W2:Y:S01]  /*17790*/  MUFU.EX2 R162, R162 ;  /* 0x000000a200a27308 */ /* 0x000ea20000000800 */
[----:B0-----:R-:W-:Y:S02]  /*177a0*/  FADD.FTZ R227, R158, R227 ;  /* 0x000000e39ee37221 */ /* 0x001fe40000010000 */
[----:B------:R-:W-:Y:S01]  /*177b0*/  FADD.FTZ R228, R181, R4 ;  /* 0x00000004b5e47221 */ /* 0x000fe20000010000 */
[----:B------:R-:W-:-:S04]  /*177c0*/  MOV R4, R152 ;  /* 0x0000009800047202 */ /* 0x000fc80000000f00 */
[----:B------:R-:W0:Y:S01]  /*177d0*/  MUFU.EX2 R163, R163 ;  /* 0x000000a300a37308 */ /* 0x000e220000000800 */
[C---:B-1----:R-:W-:Y:S01]  /*177e0*/  FADD.FTZ R227, R159.reuse, R227 ;  /* 0x000000e39fe37221 */ /* 0x042fe20000010000 */
[----:B------:R-:W-:-:S06]  /*177f0*/  F2FP.F16.F32.PACK_AB R199, R159, R158 ;  /* 0x0000009e9fc7723e */ /* 0x000fcc00000000ff */
        /* <DEDUP_REMOVED lines=24> */
[----:B------:R-:W-:-:S03]  /*17980*/  F2FP.F16.F32.PACK_AB R185, R179, R178 ;  /* 0x000000b2b3b9723e */ /* 0x000fc600000000ff */
[----:B0-----:R-:W-:-:S04]  /*17990*/  FADD.FTZ R227, R182, R227 ;  /* 0x000000e3b6e37221 */ /* 0x001fc80000010000 */
[C---:B-1----:R-:W-:Y:S01]  /*179a0*/  FADD.FTZ R227, R5.reuse, R227 ;  /* 0x000000e305e37221 */ /* 0x042fe20000010000 */
[----:B------:R-:W-:Y:S01]  /*179b0*/  F2FP.F16.F32.PACK_AB R187, R5, R182 ;  /* 0x000000b605bb723e */ /* 0x000fe200000000ff */
[----:B------:R-:W-:Y:S01]  /*179c0*/  IMAD.MOV.U32 R5, RZ, RZ, R165 ;  /* 0x000000ffff057224 */ /* 0x000fe200078e00a5 */
[----:B------:R-:W-:Y:S06]  /*179d0*/  @P4 BRA `(.L_x_1975) ;  /* 0xffffffd000f84947 */ /* 0x000fec000383ffff */
[----:B------:R-:W-:Y:S05]  /*179e0*/  BSYNC B1 ;  /* 0x0000000000017941 */ /* 0x000fea0003800000 */
.L_x_1956:
[----:B------:R-:W-:Y:S02]  /*179f0*/  IMAD.MOV.U32 R4, RZ, RZ, R152 ;  /* 0x000000ffff047224 */ /* 0x000fe400078e0098 */
[----:B------:R-:W-:Y:S02]  /*17a00*/  IMAD.MOV.U32 R5, RZ, RZ, R165 ;  /* 0x000000ffff057224 */ /* 0x000fe400078e00a5 */
[----:B------:R-:W-:Y:S02]  /*17a10*/  IMAD.MOV.U32 R22, RZ, RZ, R231 ;  /* 0x000000ffff167224 */ /* 0x000fe400078e00e7 */
[----:B------:R-:W-:-:S07]  /*17a20*/  IMAD.MOV.U32 R219, RZ, RZ, R230 ;  /* 0x000000ffffdb7224 */ /* 0x000fce00078e00e6 */
.L_x_1955:
[----:B------:R-:W-:Y:S05]  /*17a30*/  BSYNC B0 ;  /* 0x0000000000007941 */ /* 0x000fea0003800000 */
.L_x_1954:
[----:B------:R-:W2:Y:S01]  /*17a40*/  LDL R153, [R1+0x2c] ;  /* 0x00002c0001997983 */ /* 0x000ea20000100800 */
[----:B------:R-:W0:Y:S08]  /*17a50*/  LDC R152, c[0x0][0x448] ;  /* 0x00011200ff987b82 */ /* 0x000e300000000800 */
[----:B------:R-:W1:Y:S01]  /*17a60*/  LDC R155, c[0x0][0x9e4] ;  /* 0x00027900ff9b7b82 */ /* 0x000e620000000800 */
[----:B0-----:R-:W-:-:S02]  /*17a70*/  ISETP.NE.AND P5, PT, R152, 0x1, PT ;  /* 0x000000019800780c */ /* 0x001fc40003fa5270 */
[----:B-1----:R-:W-:-:S11]  /*17a80*/  ISETP.GE.AND P6, PT, R155, 0x1, PT ;  /* 0x000000019b00780c */ /* 0x002fd60003fc6270 */
[----:B------:R-:W0:Y:S08]  /*17a90*/  @P5 LDC R154, c[0x0][0x44c] ;  /* 0x00011300ff9a5b82 */ /* 0x000e300000000800 */
[----:B------:R-:W1:Y:S01]  /*17aa0*/  @P5 LDC R152, c[0x0][0x450] ;  /* 0x00011400ff985b82 */ /* 0x000e620000000800 */
[----:B--2---:R-:W-:-:S04]  /*17ab0*/  VIADD R153, R153, 0x7f ;  /* 0x0000007f99997836 */ /* 0x004fc80000000000 */
[----:B0-----:R-:W-:-:S05]  /*17ac0*/  @P5 IMAD.HI.U32 R154, R153, R154, RZ ;  /* 0x0000009a999a5227 */ /* 0x001fca00078e00ff */
[----:B-1----:R-:W-:Y:S02]  /*17ad0*/  @P5 SHF.R.U32.HI R153, RZ, R152, R154 ;  /* 0x00000098ff995219 */ /* 0x002fe4000001169a */
[----:B------:R-:W-:-:S04]  /*17ae0*/  IADD3 R152, R221, 0x1, -R220 ;  /* 0x00000001dd987810 */ /* 0x000fc80007ffe8dc */
[----:B------:R-:W-:-:S05]  /*17af0*/  IADD3 R153, R152, R153, RZ ;  /* 0x0000009998997210 */ /* 0x000fca0007ffe0ff */
[----:B------:R-:W-:Y:S01]  /*17b00*/  IMAD.IADD R232, R153, 0x1, -R232 ;  /* 0x0000000199e87824 */ /* 0x000fe200078e0ae8 */
[----:B------:R-:W-:Y:S06]  /*17b10*/  @!P6 BRA `(.L_x_1976) ;  /* 0x000000000048e947 */ /* 0x000fec0003800000 */
[----:B------:R-:W-:Y:S01]  /*17b20*/  IMAD.MOV.U32 R154, RZ, RZ, R153 ;  /* 0x000000ffff9a7224 */ /* 0x000fe200078e0099 */
[----:B------:R-:W-:Y:S04]  /*17b30*/  BSSY B0, `(.L_x_1977) ;  /* 0x000000e000007945 */ /* 0x000fe80003800000 */
        /* <DEDUP_REMOVED lines=9> */
.L_x_1978:
[----:B------:R-:W-:-:S13]  /*17bd0*/  ISETP.NE.AND P2, PT, R155, 0x1, PT ;  /* 0x000000019b00780c */ /* 0x000fda0003f45270 */
[----:B------:R-:W0:Y:S02]  /*17be0*/  @P2 LDC.64 R152, c[0x0][0x9e8] ;  /* 0x00027a00ff982b82 */ /* 0x000e240000000a00 */
[----:B0-----:R-:W-:-:S05]  /*17bf0*/  @P2 IMAD.HI.U32 R152, R154, R152, RZ ;  /* 0x000000989a982227 */ /* 0x001fca00078e00ff */
[----:B------:R-:W-:-:S07]  /*17c00*/  @P2 SHF.R.U32.HI R154, RZ, R153, R152 ;  /* 0x00000099ff9a2219 */ /* 0x000fce0000011698 */
.L_x_1979:
[----:B------:R-:W-:Y:S05]  /*17c10*/  BSYNC B0 ;  /* 0x0000000000007941 */ /* 0x000fea0003800000 */
.L_x_1977:
[----:B------:R-:W-:-:S05]  /*17c20*/  IMAD R154, R154, R155, RZ ;  /* 0x0000009b9a9a7224 */ /* 0x000fca00078e02ff */
[----:B------:R-:W-:-:S07]  /*17c30*/  VIMNMX R232, R232, R154, !PT ;  /* 0x0000009ae8e87248 */ /* 0x000fce0007fe0100 */
.L_x_1976:
[----:B------:R-:W2:Y:S01]  /*17c40*/  LDL R153, [R1+0x4c] ;  /* 0x00004c0001997983 */ /* 0x000ea20000100800 */
[----:B------:R-:W-:Y:S01]  /*17c50*/  VIADD R232, R232, 0x3f ;  /* 0x0000003fe8e87836 */ /* 0x000fe20000000000 */
[----:B------:R-:W-:Y:S04]  /*17c60*/  BSSY B0, `(.L_x_1980) ;  /* 0x0000222000007945 */ /* 0x000fe80003800000 */
[----:B------:R-:W-:-:S04]  /*17c70*/  SHF.R.S32.HI R152, RZ, 0x1f, R232 ;  /* 0x0000001fff987819 */ /* 0x000fc800000114e8 */
[----:B------:R-:W-:-:S04]  /*17c80*/  LEA.HI R152, R152, R232, RZ, 0x6 ;  /* 0x000000e898987211 */ /* 0x000fc800078f30ff */
[----:B------:R-:W-:-:S04]  /*17c90*/  SHF.R.S32.HI R152, RZ, 0x6, R152 ;  /* 0x00000006ff987819 */ /* 0x000fc80000011498 */
[----:B--2---:R-:W-:-:S04]  /*17ca0*/  VIMNMX R153, R153, R152, !PT ;  /* 0x0000009899997248 */ /* 0x004fc80007fe0100 */
[----:B------:R-:W-:Y:S01]  /*17cb0*/  ISETP.GE.AND P2, PT, R23, R153, PT ;  /* 0x000000991700720c */ /* 0x000fe20003f46270 */
[----:B------:R0:W-:-:S12]  /*17cc0*/  STL [R1+0x34], R153 ;  /* 0x0000349901007387 */ /* 0x0001d80000100800 */
[----:B0-----:R-:W-:Y:S05]  /*17cd0*/  @!P2 BRA `(.L_x_1981) ;  /* 0x000000200068a947 */ /* 0x001fea0003800000 */
[----:B------:R-:W-:Y:S01]  /*17ce0*/  BSSY B1, `(.L_x_1982) ;  /* 0x0000218000017945 */ /* 0x000fe20003800000 */
[----:B------:R-:W-:Y:S01]  /*17cf0*/  MOV R232, R23 ;  /* 0x0000001700e87202 */ /* 0x000fe20000000f00 */
[----:B------:R-:W-:Y:S02]  /*17d00*/  IMAD.MOV.U32 R231, RZ, RZ, R4 ;  /* 0x000000ffffe77224 */ /* 0x000fe400078e0004 */
[----:B------:R-:W-:Y:S02]  /*17d10*/  IMAD.MOV.U32 R230, RZ, RZ, R5 ;  /* 0x000000ffffe67224 */ /* 0x000fe400078e0005 */
[----:B------:R-:W-:Y:S02]  /*17d20*/  IMAD.MOV.U32 R23, RZ, RZ, R219 ;  /* 0x000000ffff177224 */ /* 0x000fe400078e00db */
[----:B------:R-:W-:-:S07]  /*17d30*/  IMAD.MOV.U32 R236, RZ, RZ, R22 ;  /* 0x000000ffffec7224 */ /* 0x000fce00078e0016 */
.L_x_1993:
[----:B------:R-:W-:-:S05]  /*17d40*/  VIADD R22, R236, 0x1 ;  /* 0x00000001ec167836 */ /* 0x000fca0000000000 */
[----:B------:R-:W-:-:S04]  /*17d50*/  ISETP.NE.AND P2, PT, R22, 0x2, PT ;  /* 0x000000021600780c */ /* 0x000fc80003f45270 */
[----:B------:R-:W-:Y:S02]  /*17d60*/  SEL R219, RZ, 0x1, P2 ;  /* 0x00000001ffdb7807 */ /* 0x000fe40001000000 */
[----:B------:R-:W-:Y:S02]  /*17d70*/  SEL R22, R22, RZ, P2 ;  /* 0x000000ff16167207 */ /* 0x000fe40001000000 */
[----:B------:R-:W-:Y:S01]  /*17d80*/  LOP3.LUT R219, R23, R219, RZ, 0x3c, !PT ;  /* 0x000000db17db7212 */ /* 0x000fe200078e3cff */
[----:B------:R-:W-:Y:S06]  /*17d90*/  @!P0 BRA `(.L_x_1983) ;  /* 0x0000000000048947 */ /* 0x000fec0003800000 */
[----:B------:R-:W-:Y:S01]  /*17da0*/  BPT.TRAP 0x1 ;  /* 0x000000040000795c */ /* 0x000fe20000300000 */
.L_x_1983:
[----:B------:R-:W-:Y:S01]  /*17db0*/  IMAD R5, R22, 0x8, R16 ;  /* 0x0000000816057824 */ /* 0x000fe200078e0210 */
[----:B------:R-:W-:-:S04]  /*17dc0*/  SHF.L.U32 R153, R219, 0x1f, RZ ;  /* 0x0000001fdb997819 */ /* 0x000fc800000006ff */
[----:B------:R0:W1:Y:S01]  /*17dd0*/  SYNCS.PHASECHK.TRANS64.TRYWAIT P2, [R5+URZ+0x30830], R153 ;  /* 0x03083099050075a7 */ /* 0x000062000804017f */
[----:B------:R-:W-:Y:S05]  /*17de0*/  @!P0 BRA `(.L_x_1984) ;  /* 0x0000000000048947 */ /* 0x000fea0003800000 */
[----:B------:R-:W-:Y:S01]  /*17df0*/  BPT.TRAP 0x1 ;  /* 0x000000040000795c */ /* 0x000fe20000300000 */
.L_x_1984:
[----:B------:R-:W2:Y:S01]  /*17e00*/  LDL R3, [R1+0x20] ;  /* 0x0000200001037983 */ /* 0x000ea20000100800 */
[----:B------:R-:W-:Y:S01]  /*17e10*/  BSSY B2, `(.L_x_1985) ;  /* 0x0000007000027945 */ /* 0x000fe20003800000 */
[----:B--2---:R-:W-:-:S04]  /*17e20*/  IMAD R4, R22, 0x800, R3 ;  /* 0x0000080016047824 */ /* 0x004fc800078e0203 */
[C---:B------:R-:W-:Y:S01]  /*17e30*/  VIADD R3, R4.reuse, 0x4 ;  /* 0x0000000404037836 */ /* 0x040fe20000000000 */
[----:B------:R-:W-:Y:S01]  /*17e40*/  IADD3 R152, R4, 0x2, RZ ;  /* 0x0000000204987810 */ /* 0x000fe20007ffe0ff */
[----:B-1----:R-:W-:Y:S06]  /*17e50*/  @P2 BRA `(.L_x_1986) ;  /* 0x0000000000082947 */ /* 0x002fec0003800000 */
[----:B------:R-:W1:Y:S02]  /*17e60*/  SYNCS.PHASECHK.TRANS64.TRYWAIT P2, [R5+URZ+0x30830], R153 ;  /* 0x03083099050075a7 */ /* 0x000e64000804017f */
[----:B-1----:R-:W-:Y:S05]  /*17e70*/  @!P2 BRA `(.L_x_1987) ;  /* 0x000001340030a947 */ /* 0x002fea0003800000 */
.L_x_1986:
[----:B------:R-:W-:Y:S05]  /*17e80*/  BSYNC B2 ;  /* 0x0000000000027941 */ /* 0x000fea0003800000 */
.L_x_1985:
[----:B------:R-:W-:Y:S01]  /*17e90*/  R2UR UR4, R152 ;  /* 0x00000000980472ca */ /* 0x000fe200000e0000 */
[----:B------:R-:W-:Y:S01]  /*17ea0*/  IMAD.MOV.U32 R152, RZ, RZ, R3 ;  /* 0x000000ffff987224 */ /* 0x000fe200078e0003 */
[----:B------:R2:W-:Y:S01]  /*17eb0*/  STL [R1+0xbc], R18 ;  /* 0x0000bc1201007387 */ /* 0x0005e20000100800 */
[----:B01----:R-:W-:Y:S01]  /*17ec0*/  IMAD.MOV.U32 R153, RZ, RZ, 0x40000040 ;  /* 0x40000040ff997424 */ /* 0x003fe200078e00ff */
[----:B------:R-:W-:Y:S01]  /*17ed0*/  MOV R161, UR39 ;  /* 0x0000002700a17c02 */ /* 0x000fe20008000f00 */
[C---:B------:R-:W-:Y:S01]  /*17ee0*/  VIADD R154, R4.reuse, 0x6 ;  /* 0x00000006049a7836 */ /* 0x040fe20000000000 */
[----:B------:R0:W-:Y:S01]  /*17ef0*/  STL [R1+0xb8], R17 ;  /* 0x0000b81101007387 */ /* 0x0001e20000100800 */
[----:B------:R-:W-:Y:S01]  /*17f00*/  VIADD R156, R4, 0x204 ;  /* 0x00000204049c7836 */ /* 0x000fe20000000000 */
[C---:B------:R-:W-:Y:S01]  /*17f10*/  R2UR UR39, R153.reuse ;  /* 0x00000000992772ca */ /* 0x040fe200000e0000 */
[----:B------:R-:W-:Y:S01]  /*17f20*/  IMAD.MOV.U32 R5, RZ, RZ, 0x40000040 ;  /* 0x40000040ff057424 */ /* 0x000fe200078e00ff */
[----:B------:R-:W-:Y:S01]  /*17f30*/  R2UR UR5, R153 ;  /* 0x00000000990572ca */ /* 0x000fe200000e0000 */
[----:B------:R1:W-:Y:S01]  /*17f40*/  STL [R1+0xb4], R16 ;  /* 0x0000b41001007387 */ /* 0x0003e20000100800 */
[----:B--2---:R-:W-:Y:S01]  /*17f50*/  MOV R18, UR38 ;  /* 0x0000002600127c02 */ /* 0x004fe20008000f00 */
[----:B------:R-:W-:Y:S01]  /*17f60*/  IMAD.MOV.U32 R155, RZ, RZ, 0x40000040 ;  /* 0x40000040ff9b7424 */ /* 0x000fe200078e00ff */
[----:B------:R-:W-:Y:S01]  /*17f70*/  R2UR UR38, R152 ;  /* 0x00000000982672ca */ /* 0x000fe200000e0000 */
[----:B------:R-:W-:Y:S01]  /*17f80*/  IMAD.MOV.U32 R157, RZ, RZ, 0x40000040 ;  /* 0x40000040ff9d7424 */ /* 0x000fe200078e00ff */
[----:B------:R-:W-:Y:S01]  /*17f90*/  IADD3 R152, R4, 0x200, RZ ;  /* 0x0000020004987810 */ /* 0x000fe20007ffe0ff */
[-C--:B------:R-:W-:Y:S01]  /*17fa0*/  FMUL.FTZ R24, R24, R0.reuse ;  /* 0x0000000018187220 */ /* 0x080fe20000410000 */
[----:B------:R-:W-:Y:S01]  /*17fb0*/  R2UR UR58, R154 ;  /* 0x000000009a3a72ca */ /* 0x000fe200000e0000 */
[----:B------:R-:W-:Y:S01]  /*17fc0*/  VIADD R154, R4, 0x202 ;  /* 0x00000202049a7836 */ /* 0x000fe20000000000 */
[----:B------:R-:W-:Y:S01]  /*17fd0*/  R2UR UR6, R152 ;  /* 0x00000000980672ca */ /* 0x000fe200000e0000 */
[----:B------:R-:W-:Y:S01]  /*17fe0*/  VIADD R152, R4, 0x206 ;  /* 0x0000020604987836 */ /* 0x000fe20000000000 */
[----:B------:R-:W-:Y:S01]  /*17ff0*/  R2UR UR14, R156 ;  /* 0x000000009c0e72ca */ /* 0x000fe200000e0000 */
[-C--:B------:R-:W-:Y:S01]  /*18000*/  FMUL.FTZ R25, R25, R0.reuse ;  /* 0x0000000019197220 */ /* 0x080fe20000410000 */
[----:B------:R-:W-:Y:S01]  /*18010*/  IADD3 R156, R4, 0x400, RZ ;  /* 0x00000400049c7810 */ /* 0x000fe20007ffe0ff */
[-C--:B------:R-:W-:Y:S01]  /*18020*/  FMUL.FTZ R28, R28, R0.reuse ;  /* 0x000000001c1c7220 */ /* 0x080fe20000410000 */
[----:B------:R-:W-:Y:S01]  /*18030*/  R2UR UR18, R152 ;  /* 0x00000000981272ca */ /* 0x000fe200000e0000 */
[----:B------:R-:W-:Y:S01]  /*18040*/  VIADD R152, R4, 0x404 ;  /* 0x0000040404987836 */ /* 0x000fe20000000000 */
[----:B------:R-:W-:Y:S01]  /*18050*/  R2UR UR10, R154 ;  /* 0x000000009a0a72ca */ /* 0x000fe200000e0000 */
[----:B------:R-:W-:Y:S01]  /*18060*/  VIADD R154, R4, 0x402 ;  /* 0x00000402049a7836 */ /* 0x000fe20000000000 */
[----:B------:R-:W-:Y:S01]  /*18070*/  R2UR UR22, R156 ;  /* 0x000000009c1672ca */ /* 0x000fe200000e0000 */
[----:B------:R-:W-:Y:S01]  /*18080*/  VIADD R156, R4, 0x406 ;  /* 0x00000406049c7836 */ /* 0x000fe20000000000 */
[----:B------:R-:W-:Y:S01]  /*18090*/  R2UR UR30, R152 ;  /* 0x00000000981e72ca */ /* 0x000fe200000e0000 */
[----:B------:R-:W-:Y:S01]  /*180a0*/  VIADD R152, R4, 0x600 ;  /* 0x0000060004987836 */ /* 0x000fe20000000000 */
[----:B------:R-:W-:Y:S01]  /*180b0*/  MOV R159, UR39 ;  /* 0x00000027009f7c02 */ /* 0x000fe20008000f00 */
[----:B------:R-:W-:Y:S01]  /*180c0*/  UMOV UR39, UR5 ;  /* 0x0000000500277c82 */ /* 0x000fe20008000000 */
[----:B------:R-:W-:Y:S01]  /*180d0*/  MOV R3, UR38 ;  /* 0x0000002600037c02 */ /* 0x000fe20008000f00 */
[----:B------:R-:W-:Y:S01]  /*180e0*/  UMOV UR38, UR4 ;  /* 0x0000000400267c82 */ /* 0x000fe20008000000 */
[----:B0-----:R-:W-:Y:S01]  /*180f0*/  MOV R17, UR37 ;  /* 0x0000002500117c02 */ /* 0x001fe20008000f00 */
[-C--:B------:R-:W-:Y:S01]  /*18100*/  FMUL.FTZ R29, R29, R0.reuse ;  /* 0x000000001d1d7220 */ /* 0x080fe20000410000 */
[----:B-1----:R-:W-:Y:S01]  /*18110*/  MOV R16, UR36 ;  /* 0x0000002400107c02 */ /* 0x002fe20008000f00 */
[-C--:B------:R-:W-:Y:S01]  /*18120*/  FMUL.FTZ R32, R32, R0.reuse ;  /* 0x0000000020207220 */ /* 0x080fe20000410000 */
[----:B------:R-:W-:Y:S01]  /*18130*/  MOV R158, UR39 ;  /* 0x00000027009e7c02 */ /* 0x000fe20008000f00 */
[-C--:B------:R-:W-:Y:S01]  /*18140*/  FMUL.FTZ R33, R33, R0.reuse ;  /* 0x0000000021217220 */ /* 0x080fe20000410000 */
[----:B------:R-:W-:Y:S01]  /*18150*/  MOV R160, UR38 ;  /* 0x0000002600a07c02 */ /* 0x000fe20008000f00 */
[-C--:B------:R-:W-:Y:S01]  /*18160*/  FMUL.FTZ R36, R36, R0.reuse ;  /* 0x0000000024247220 */ /* 0x080fe20000410000 */
[----:B------:R-:W-:Y:S01]  /*18170*/  R2UR UR26, R154 ;  /* 0x000000009a1a72ca */ /* 0x000fe200000e0000 */
[-C--:B------:R-:W-:Y:S01]  /*18180*/  FMUL.FTZ R37, R37, R0.reuse ;  /* 0x0000000025257220 */ /* 0x080fe20000410000 */
        /* <DEDUP_REMOVED lines=12> */
[----:B------:R-:W-:Y:S01]  /*18250*/  IADD3 R154, R4, 0x604, RZ ;  /* 0x00000604049a7810 */ /* 0x000fe20007ffe0ff */
        /* <DEDUP_REMOVED lines=119> */
[----:B------:R-:W-:Y:S01]  /*189d0*/  IMAD.MOV.U32 R4, RZ, RZ, R160 ;  /* 0x000000ffff047224 */ /* 0x000fe200078e00a0 */
[----:B------:R-:W-:Y:S01]  /*189e0*/  R2UR UR11, R155 ;  /* 0x000000009b0b72ca */ /* 0x000fe200000e0000 */
[----:B------:R-:W-:Y:S01]  /*189f0*/  IMAD.MOV.U32 R5, RZ, RZ, R159 ;  /* 0x000000ffff057224 */ /* 0x000fe200078e009f */
[----:B------:R-:W-:Y:S01]  /*18a00*/  R2UR UR15, R157 ;  /* 0x000000009d0f72ca */ /* 0x000fe200000e0000 */
[----:B------:R-:W-:Y:S01]  /*18a10*/  IMAD.MOV.U32 R2, RZ, RZ, R158 ;  /* 0x000000ffff027224 */ /* 0x000fe200078e009e */
[----:B------:R-:W-:-:S02]  /*18a20*/  R2UR UR19, R153 ;  /* 0x00000000991372ca */ /* 0x000fc400000e0000 */
[----:B------:R-:W-:Y:S02]  /*18a30*/  R2UR UR23, R157 ;  /* 0x000000009d1772ca */ /* 0x000fe400000e0000 */
[----:B------:R-:W-:Y:S02]  /*18a40*/  R2UR UR27, R155 ;  /* 0x000000009b1b72ca */ /* 0x000fe400000e0000 */
[----:B------:R-:W-:Y:S02]  /*18a50*/  R2UR UR31, R153 ;  /* 0x00000000991f72ca */ /* 0x000fe400000e0000 */
[----:B------:R-:W-:Y:S02]  /*18a60*/  R2UR UR35, R157 ;  /* 0x000000009d2372ca */ /* 0x000fe400000e0000 */
[----:B------:R-:W-:Y:S02]  /*18a70*/  R2UR UR43, R153 ;  /* 0x00000000992b72ca */ /* 0x000fe400000e0000 */
[----:B------:R-:W-:-:S02]  /*18a80*/  R2UR UR46, R156 ;  /* 0x000000009c2e72ca */ /* 0x000fc400000e0000 */
[----:B------:R-:W-:Y:S02]  /*18a90*/  R2UR UR47, R157 ;  /* 0x000000009d2f72ca */ /* 0x000fe400000e0000 */
[----:B------:R-:W-:Y:S02]  /*18aa0*/  R2UR UR50, R154 ;  /* 0x000000009a3272ca */ /* 0x000fe400000e0000 */
[----:B------:R-:W-:Y:S02]  /*18ab0*/  R2UR UR51, R155 ;  /* 0x000000009b3372ca */ /* 0x000fe400000e0000 */
[----:B------:R-:W-:Y:S02]  /*18ac0*/  R2UR UR54, R152 ;  /* 0x00000000983672ca */ /* 0x000fe400000e0000 */
[----:B------:R-:W-:Y:S02]  /*18ad0*/  R2UR UR55, R153 ;  /* 0x00000000993772ca */ /* 0x000fe400000e0000 */
[----:B------:R-:W-:-:S06]  /*18ae0*/  WARPGROUP.ARRIVE ;  /* 0x00000000000079c5 */ /* 0x000fcc0000000000 */
[----:B------:R-:W-:Y:S01]  /*18af0*/  HGMMA.64x64x16.F32 R152, gdesc[UR36], RZ, !UPT, gsb0 ;  /* 0x00e00000249879f0 */ /* 0x000fe2000c0008ff */
[----:B------:R-:W-:Y:S02]  /*18b00*/  R2UR UR39, R2 ;  /* 0x00000000022772ca */ /* 0x000fe400000e0000 */
[----:B------:R-:W-:Y:S02]  /*18b10*/  R2UR UR38, R4 ;  /* 0x00000000042672ca */ /* 0x000fe400000e0000 */
        /* <DEDUP_REMOVED lines=33> */
[----:B------:R0:W5:Y:S01]  /*18d30*/  LDL.LU R18, [R1+0xbc] ;  /* 0x0000bc0001127983 */ /* 0x0001620000300800 */
[----:B------:R-:W-:Y:S02]  /*18d40*/  R2UR UR37, R17 ;  /* 0x00000000112572ca */ /* 0x000fe400000e0000 */
[----:B------:R-:W-:Y:S01]  /*18d50*/  R2UR UR36, R16 ;  /* 0x00000000102472ca */ /* 0x000fe200000e0000 */
[----:B------:R0:W5:Y:S01]  /*18d60*/  LDL.LU R17, [R1+0xb8] ;  /* 0x0000b80001117983 */ /* 0x0001620000300800 */
[----:B------:R-:W-:-:S02]  /*18d70*/  R2UR UR44, R12 ;  /* 0x000000000c2c72ca */ /* 0x000fc400000e0000 */
[----:B------:R-:W-:Y:S01]  /*18d80*/  R2UR UR45, R13 ;  /* 0x000000000d2d72ca */ /* 0x000fe200000e0000 */
[----:B------:R0:W5:Y:S01]  /*18d90*/  LDL.LU R16, [R1+0xb4] ;  /* 0x0000b40001107983 */ /* 0x0001620000300800 */
[----:B------:R-:W-:Y:S02]  /*18da0*/  R2UR UR48, R10 ;  /* 0x000000000a3072ca */ /* 0x000fe400000e0000 */
[----:B------:R-:W-:Y:S02]  /*18db0*/  R2UR UR49, R11 ;  /* 0x000000000b3172ca */ /* 0x000fe400000e0000 */
[----:B------:R-:W-:Y:S02]  /*18dc0*/  R2UR UR52, R8 ;  /* 0x00000000083472ca */ /* 0x000fe400000e0000 */
[----:B------:R-:W-:Y:S02]  /*18dd0*/  R2UR UR53, R9 ;  /* 0x00000000093572ca */ /* 0x000fe400000e0000 */
[----:B------:R-:W-:Y:S01]  /*18de0*/  R2UR UR39, R0 ;  /* 0x00000000002772ca */ /* 0x000fe200000e0000 */
[----:B------:R-:W-:-:S02]  /*18df0*/  WARPGROUP.DEPBAR.LE gsb0, 0x0 ;  /* 0x00008000000079c5 */ /* 0x000fc40000010000 */
        /* <DEDUP_REMOVED lines=39> */
[----:B0-----:R-:W-:Y:S05]  /*19070*/  @!P0 BRA `(.L_x_1988) ;  /* 0x0000000000048947 */ /* 0x001fea0003800000 */
[----:B------:R-:W-:Y:S01]  /*19080*/  BPT.TRAP 0x1 ;  /* 0x000000040000795c */ /* 0x000fe20000300000 */
.L_x_1988:
[----:B------:R-:W-:Y:S02]  /*19090*/  SHF.L.U32 R0, R23, 0x1f, RZ ;  /* 0x0000001f17007819 */ /* 0x000fe400000006ff */
[----:B-----5:R-:W-:-:S04]  /*190a0*/  LEA R23, R236, R16, 0x3 ;  /* 0x00000010ec177211 */ /* 0x020fc800078e18ff */
[----:B------:R0:W1:Y:S01]  /*190b0*/  SYNCS.PHASECHK.TRANS64.TRYWAIT P2, [R23+URZ+0x30850], R0 ;  /* 0x03085000170075a7 */ /* 0x000062000804017f */
[----:B------:R-:W-:Y:S05]  /*190c0*/  @!P0 BRA `(.L_x_1989) ;  /* 0x0000000000048947 */ /* 0x000fea0003800000 */
[----:B------:R-:W-:Y:S01]  /*190d0*/  BPT.TRAP 0x1 ;  /* 0x000000040000795c */ /* 0x000fe20000300000 */
.L_x_1989:
[----:B------:R-:W-:Y:S04]  /*190e0*/  BSSY B2, `(.L_x_1990) ;  /* 0x0000004000027945 */ /* 0x000fe80003800000 */
[----:B-1----:R-:W-:Y:S05]  /*190f0*/  @P2 BRA `(.L_x_1991) ;  /* 0x0000000000082947 */ /* 0x002fea0003800000 */
[----:B------:R-:W1:Y:S02]  /*19100*/  SYNCS.PHASECHK.TRANS64.TRYWAIT P2, [R23+URZ+0x30850], R0 ;  /* 0x03085000170075a7 */ /* 0x000e64000804017f */
[----:B-1----:R-:W-:Y:S05]  /*19110*/  @!P2 BRA `(.L_x_1992) ;  /* 0x00000120009ca947 */ /* 0x002fea0003800000 */
.L_x_1991:
[----:B------:R-:W-:Y:S05]  /*19120*/  BSYNC B2 ;  /* 0x0000000000027941 */ /* 0x000fea0003800000 */
.L_x_1990:
[----:B01----:R-:W-:Y:S01]  /*19130*/  VIADD R0, R16, 0x400 ;  /* 0x0000040010007836 */ /* 0x003fe20000000000 */
[----:B------:R-:W-:Y:S01]  /*19140*/  WARPGROUP.ARRIVE ;  /* 0x00000000000079c5 */ /* 0x000fe20000000000 */
[----:B------:R-:W-:Y:S01]  /*19150*/  IMAD.MOV.U32 R3, RZ, RZ, 0x40000040 ;  /* 0x40000040ff037424 */ /* 0x000fe200078e00ff */
[----:B------:R-:W-:Y:S01]  /*19160*/  ULDC UR4, c[0x0][0x988] ;  /* 0x0002620000047ab9 */ /* 0x000fe20000000800 */
[----:B------:R-:W-:Y:S01]  /*19170*/  IMAD.MOV.U32 R5, RZ, RZ, 0x40000040 ;  /* 0x40000040ff057424 */ /* 0x000fe200078e00ff */
[----:B------:R-:W-:Y:S02]  /*19180*/  SHF.R.U32.HI R0, RZ, 0x4, R0 ;  /* 0x00000004ff007819 */ /* 0x000fe40000011600 */
[----:B------:R-:W-:Y:S01]  /*19190*/  R2UR UR7, R3 ;  /* 0x00000000030772ca */ /* 0x000fe200000e0000 */
[----:B------:R-:W-:Y:S01]  /*191a0*/  IMAD.MOV.U32 R3, RZ, RZ, 0x40000040 ;  /* 0x40000040ff037424 */ /* 0x000fe200078e00ff */
[----:B------:R-:W-:-:S04]  /*191b0*/  LOP3.LUT R0, R0, 0x3fff, RZ, 0xc0, !PT ;  /* 0x00003fff00007812 */ /* 0x000fc800078ec0ff */
[----:B------:R-:W-:-:S05]  /*191c0*/  LOP3.LUT R0, R0, 0x2000000, RZ, 0xfc, !PT ;  /* 0x0200000000007812 */ /* 0x000fca00078efcff */
[----:B------:R-:W-:Y:S01]  /*191d0*/  IMAD R2, R236, 0x800, R0 ;  /* 0x00000800ec027824 */ /* 0x000fe200078e0200 */
[----:B------:R-:W-:-:S03]  /*191e0*/  FMNMX.FTZ R0, R152, R230, !PT ;  /* 0x000000e698007209 */ /* 0x000fc60007810000 */
[C---:B------:R-:W-:Y:S01]  /*191f0*/  VIADD R4, R2.reuse, 0x80 ;  /* 0x0000008002047836 */ /* 0x040fe20000000000 */
[----:B------:R-:W-:Y:S02]  /*19200*/  R2UR UR6, R2 ;  /* 0x00000000020672ca */ /* 0x000fe400000e0000 */
[----:B------:R-:W-:-:S04]  /*19210*/  FMNMX.FTZ R0, R153, R0, !PT ;  /* 0x0000000099007209 */ /* 0x000fc80007810000 */
[----:B------:R-:W-:-:S04]  /*19220*/  FMNMX.FTZ R0, R156, R0, !PT ;  /* 0x000000009c007209 */ /* 0x000fc80007810000 */
[----:B------:R-:W-:-:S03]  /*19230*/  FMNMX.FTZ R0, R157, R0, !PT ;  /* 0x000000009d007209 */ /* 0x000fc60007810000 */
[----:B------:R-:W-:Y:S01]  /*19240*/  HGMMA.64x256x16.F32 R24, R196, gdesc[UR4].tnspB, R24, gsb0 ;  /* 0x43e00004c4187df0 */ /* 0x000fe20008000818 */
[----:B------:R-:W-:Y:S02]  /*19250*/  R2UR UR6, R4 ;  /* 0x00000000040672ca */ /* 0x000fe400000e0000 */
[----:B------:R-:W-:Y:S01]  /*19260*/  R2UR UR7, R5 ;  /* 0x00000000050772ca */ /* 0x000fe200000e0000 */
[----:B------:R-:W-:Y:S01]  /*19270*/  IMAD.MOV.U32 R5, RZ, RZ, 0x40000040 ;  /* 0x40000040ff057424 */ /* 0x000fe200078e00ff */
[C---:B------:R-:W-:Y:S01]  /*19280*/  IADD3 R4, R2.reuse, 0x100, RZ ;  /* 0x0000010002047810 */ /* 0x040fe20007ffe0ff */
[----:B------:R-:W-:Y:S01]  /*19290*/  VIADD R2, R2, 0x180 ;  /* 0x0000018002027836 */ /* 0x000fe20000000000 */
        /* <DEDUP_REMOVED lines=17> */
[----:B------:R-:W0:Y:S01]  /*193b0*/  SHFL.BFLY PT, R4, R0, 0x2, 0x1f ;  /* 0x0c401f0000047f89 */ /* 0x000e2200000e0000 */
[----:B------:R-:W-:Y:S02]  /*193c0*/  WARPGROUP.DEPBAR.LE gsb0, 0x0 ;  /* 0x00008000000079c5 */ /* 0x000fe40000010000 */
[----:B------:R-:W-:-:S15]  /*193d0*/  WARPGROUP.ARRIVE ;  /* 0x00000000000079c5 */ /* 0x000fde0000000000 */
[----:B------:R-:W-:-:S06]  /*193e0*/  NOP ;  /* 0x0000000000007918 */ /* 0x000fcc0000000000 */
[----:B------:R-:W-:Y:S01]  /*193f0*/  HGMMA.64x256x16.F32 R24, R188, gdesc[UR4].tnspB, R24, gsb0 ;  /* 0x43e00004bc187df0 */ /* 0x000fe20008000818 */
[----:B------:R-:W-:Y:S02]  /*19400*/  R2UR UR6, R2 ;  /* 0x00000000020672ca */ /* 0x000fe400000e0000 */
[----:B------:R-:W-:Y:S01]  /*19410*/  R2UR UR7, R3 ;  /* 0x00000000030772ca */ /* 0x000fe200000e0000 */
[----:B------:R-:W-:Y:S02]  /*19420*/  WARPGROUP.DEPBAR.LE gsb0, 0x0 ;  /* 0x00008000000079c5 */ /* 0x000fe40000010000 */
[----:B------:R-:W-:-:S15]  /*19430*/  WARPGROUP.ARRIVE ;  /* 0x00000000000079c5 */ /* 0x000fde0000000000 */
[----:B------:R-:W-:-:S07]  /*19440*/  NOP ;  /* 0x0000000000007918 */ /* 0x000fce0000000000 */
[----:B------:R-:W-:Y:S01]  /*19450*/  HGMMA.64x256x16.F32 R24, R184, gdesc[UR4].tnspB, R24, gsb0 ;  /* 0x43e00004b8187df0 */ /* 0x000fe20008000818 */
[----:B0-----:R-:W-:Y:S02]  /*19460*/  FMNMX.FTZ R4, R0, R4, !PT ;  /* 0x0000000400047209 */ /* 0x001fe40007810000 */
        /* <DEDUP_REMOVED lines=9> */
[----:B------:R-:W-:-:S04]  /*19500*/  FMNMX.FTZ R4, R167, R0, !PT ;  /* 0x00000000a7047209 */ /* 0x000fc80007810000 */
[----:B------:R-:W-:-:S04]  /*19510*/  FMNMX.FTZ R4, R170, R4, !PT ;  /* 0x00000004aa047209 */ /* 0x000fc80007810000 */
[----:B------:R-:W-:-:S04]  /*19520*/  FMNMX.FTZ R4, R171, R4, !PT ;  /* 0x00000004ab047209 */ /* 0x000fc80007810000 */
[----:B------:R-:W-:-:S04]  /*19530*/  FMNMX.FTZ R4, R174, R4, !PT ;  /* 0x00000004ae047209 */ /* 0x000fc80007810000 */
[----:B------:R-:W-:Y:S01]  /*19540*/  FMNMX.FTZ R4, R175, R4, !PT ;  /* 0x00000004af047209 */ /* 0x000fe20007810000 */
[----:B------:R-:W-:-:S03]  /*19550*/  FADD.FTZ R2, -R5, R230 ;  /* 0x000000e605027221 */ /* 0x000fc60000010100 */
[----:B------:R-:W-:Y:S01]  /*19560*/  FMNMX.FTZ R4, R178, R4, !PT ;  /* 0x00000004b2047209 */ /* 0x000fe20007810000 */
[----:B------:R-:W-:-:S03]  /*19570*/  IMAD.U32 R3, RZ, RZ, UR4 ;  /* 0x00000004ff037e24 */ /* 0x000fc6000f8e00ff */
[----:B------:R-:W-:Y:S01]  /*19580*/  FMNMX.FTZ R4, R179, R4, !PT ;  /* 0x00000004b3047209 */ /* 0x000fe20007810000 */
[----:B------:R-:W-:-:S03]  /*19590*/  FMUL.FTZ R2, R2, R3 ;  /* 0x0000000302027220 */ /* 0x000fc60000410000 */
[----:B------:R-:W-:Y:S01]  /*195a0*/  FMNMX.FTZ R4, R182, R4, !PT ;  /* 0x00000004b6047209 */ /* 0x000fe20007810000 */
[----:B------:R0:W-:Y:S03]  /*195b0*/  MUFU.EX2 R0, R2 ;  /* 0x0000000200007308 */ /* 0x0001e60000000800 */
[----:B------:R-:W-:Y:S01]  /*195c0*/  FMNMX.FTZ R4, R183, R4, !PT ;  /* 0x00000004b7047209 */ /* 0x000fe20007810000 */
[-C--:B0-----:R-:W-:Y:S01]  /*195d0*/  FMUL.FTZ R2, R5, R3.reuse ;  /* 0x0000000305027220 */ /* 0x081fe20000410000 */
[----:B------:R-:W-:Y:S02]  /*195e0*/  WARPGROUP.DEPBAR.LE gsb0, 0x0 ;  /* 0x00008000000079c5 */ /* 0x000fe40000010000 */
[----:B------:R-:W2:Y:S01]  /*195f0*/  LDL R187, [R1+0x34] ;  /* 0x0000340001bb7983 */ /* 0x000ea20000100800 */
[-CC-:B------:R-:W-:Y:S01]  /*19600*/  FFMA.FTZ R185, R157, R3.reuse, -R2.reuse ;  /* 0x000000039db97223 */ /* 0x180fe20000010802 */
[-CC-:B------:R-:W-:Y:S01]  /*19610*/  FFMA.FTZ R194, R164, R3.reuse, -R2.reuse ;  /* 0x00000003a4c27223 */ /* 0x180fe20000010802 */
[-CC-:B------:R-:W-:Y:S01]  /*19620*/  FFMA.FTZ R196, R152, R3.reuse, -R2.reuse ;  /* 0x0000000398c47223 */ /* 0x180fe20000010802 */
[----:B------:R-:W0:Y:S01]  /*19630*/  SHFL.BFLY PT, R157, R4, 0x2, 0x1f ;  /* 0x0c401f00049d7f89 */ /* 0x000e2200000e0000 */
        /* <DEDUP_REMOVED lines=11> */
[----:B------:R-:W1:Y:S01]  /*196f0*/  MUFU.EX2 R196, R196 ;  /* 0x000000c400c47308 */ /* 0x000e620000000800 */
[----:B------:R-:W-:Y:S01]  /*19700*/  @!P1 VIADD R23, R23, 0x30860 ;  /* 0x0003086017179836 */ /* 0x000fe20000000000 */
[----:B------:R-:W-:Y:S01]  /*19710*/  MOV R230, R5 ;  /* 0x0000000500e67202 */ /* 0x000fe20000000f00 */
[----:B------:R-:W-:-:S05]  /*19720*/  IMAD.MOV.U32 R236, RZ, RZ, R22 ;  /* 0x000000ffffec7224 */ /* 0x000fca00078e0016 */
[----:B------:R-:W3:Y:S01]  /*19730*/  MUFU.EX2 R152, R152 ;  /* 0x0000009800987308 */ /* 0x000ee20000000800 */
[----:B0-----:R-:W-:Y:S01]  /*19740*/  FMNMX.FTZ R4, R4, R157, !PT ;  /* 0x0000009d04047209 */ /* 0x001fe20007810000 */
[----:B------:R-:W-:-:S06]  /*19750*/  FFMA.FTZ R157, R169, R3, -R2 ;  /* 0x00000003a99d7223 */ /* 0x000fcc0000010802 */
[----:B------:R-:W0:Y:S01]  /*19760*/  MUFU.EX2 R198, R198 ;  /* 0x000000c600c67308 */ /* 0x000e220000000800 */
[----:B------:R-:W4:Y:S07]  /*19770*/  SHFL.BFLY PT, R164, R4, 0x1, 0x1f ;  /* 0x0c201f0004a47f89 */ /* 0x000f2e00000e0000 */
[----:B------:R-:W5:Y:S08]  /*19780*/  MUFU.EX2 R185, R185 ;  /* 0x000000b900b97308 */ /* 0x000f700000000800 */
[----:B------:R-:W5:Y:S08]  /*19790*/  MUFU.EX2 R192, R192 ;  /* 0x000000c000c07308 */ /* 0x000f700000000800 */
[----:B------:R-:W5:Y:S01]  /*197a0*/  MUFU.EX2 R153, R153 ;  /* 0x0000009900997308 */ /* 0x000f620000000800 */
[----:B----4-:R-:W-:Y:S01]  /*197b0*/  FMNMX.FTZ R4, R4, R164, !PT ;  /* 0x000000a404047209 */ /* 0x010fe20007810000 */
[----:B------:R-:W-:-:S04]  /*197c0*/  FFMA.FTZ R164, R181, R3, -R2 ;  /* 0x00000003b5a47223 */ /* 0x000fc80000010802 */
[C---:B------:R-:W-:Y:S01]  /*197d0*/  FADD.FTZ R2, -R4.reuse, R231 ;  /* 0x000000e704027221 */ /* 0x040fe20000010100 */
[-C--:B------:R-:W-:Y:S01]  /*197e0*/  FMUL.FTZ R165, R4, R3.reuse ;  /* 0x0000000304a57220 */ /* 0x080fe20000410000 */
[----:B------:R-:W-:Y:S01]  /*197f0*/  MUFU.EX2 R194, R194 ;  /* 0x000000c200c27308 */ /* 0x000fe20000000800 */
[----:B------:R-:W-:Y:S02]  /*19800*/  IMAD.MOV.U32 R231, RZ, RZ, R4 ;  /* 0x000000ffffe77224 */ /* 0x000fe400078e0004 */
[-C--:B------:R-:W-:Y:S01]  /*19810*/  FMUL.FTZ R2, R2, R3.reuse ;  /* 0x0000000302027220 */ /* 0x080fe20000410000 */
[-CC-:B------:R-:W-:Y:S01]  /*19820*/  FFMA.FTZ R197, R154, R3.reuse, -R165.reuse ;  /* 0x000000039ac57223 */ /* 0x180fe200000108a5 */
[-CC-:B------:R-:W-:Y:S01]  /*19830*/  FFMA.FTZ R154, R155, R3.reuse, -R165.reuse ;  /* 0x000000039b9a7223 */ /* 0x180fe200000108a5 */
[-CC-:B------:R-:W-:Y:S01]  /*19840*/  FFMA.FTZ R199, R158, R3.reuse, -R165.reuse ;  /* 0x000000039ec77223 */ /* 0x180fe200000108a5 */
[-CC-:B------:R-:W-:Y:S01]  /*19850*/  FFMA.FTZ R155, R159, R3.reuse, -R165.reuse ;  /* 0x000000039f9b7223 */ /* 0x180fe200000108a5 */
[----:B------:R-:W-:Y:S01]  /*19860*/  FFMA.FTZ R193, R162, R3, -R165 ;  /* 0x00000003a2c17223 */ /* 0x000fe200000108a5 */
[----:B------:R-:W-:Y:S01]  /*19870*/  MUFU.EX2 R2, R2 ;  /* 0x0000000200027308 */ /* 0x000fe20000000800 */
[----:B------:R-:W-:-:S02]  /*19880*/  @!P1 IMAD R158, R22, 0x8, R16 ;  /* 0x00000008169e9824 */ /* 0x000fc400078e0210 */
[-CC-:B------:R-:W-:Y:S01]  /*19890*/  FFMA.FTZ R163, R163, R3.reuse, -R165.reuse ;  /* 0x00000003a3a37223 */ /* 0x180fe200000108a5 */
[----:B-1----:R-:W-:Y:S01]  /*198a0*/  FFMA.FTZ R162, R0, R228, R196 ;  /* 0x000000e400a27223 */ /* 0x002fe200000100c4 */
[-CC-:B------:R-:W-:Y:S01]  /*198b0*/  FFMA.FTZ R195, R166, R3.reuse, -R165.reuse ;  /* 0x00000003a6c37223 */ /* 0x180fe200000108a5 */
[-CC-:B------:R-:W-:Y:S01]  /*198c0*/  FFMA.FTZ R167, R167, R3.reuse, -R165.reuse ;  /* 0x00000003a7a77223 */ /* 0x180fe200000108a5 */
[----:B------:R-:W-:Y:S01]  /*198d0*/  @!P1 IADD3 R159, R158, 0x30840, RZ ;  /* 0x000308409e9f9810 */ /* 0x000fe20007ffe0ff */
[----:B---3--:R-:W-:Y:S01]  /*198e0*/  FADD.FTZ R162, R152, R162 ;  /* 0x000000a298a27221 */ /* 0x008fe20000010000 */
[----:B------:R-:W1:Y:S01]  /*198f0*/  MUFU.EX2 R197, R197 ;  /* 0x000000c500c57308 */ /* 0x000e620000000800 */
[-C--:B------:R-:W-:Y:S01]  /*19900*/  FFMA.FTZ R189, R170, R3.reuse, -R165 ;  /* 0x00000003aabd7223 */ /* 0x080fe200000108a5 */
[----:B------:R-:W-:Y:S01]  /*19910*/  @!P1 PRMT R159, RZ, 0x654, R159 ;  /* 0x00000654ff9f9816 */ /* 0x000fe2000000009f */
[----:B0-----:R-:W-:Y:S01]  /*19920*/  FADD.FTZ R162, R198, R162 ;  /* 0x000000a2c6a27221 */ /* 0x001fe20000010000 */
[----:B------:R-:W-:Y:S01]  /*19930*/  F2FP.F16.F32.PACK_AB R196, R152, R196 ;  /* 0x000000c498c4723e */ /* 0x000fe200000000ff */
[-CC-:B------:R-:W-:Y:S01]  /*19940*/  FFMA.FTZ R174, R174, R3.reuse, -R165.reuse ;  /* 0x00000003aeae7223 */ /* 0x180fe200000108a5 */
[----:B------:R0:W-:Y:S01]  /*19950*/  @!P1 SYNCS.ARRIVE.TRANS64.RED.A1T0 RZ, [R159+URZ], RZ ;  /* 0x000000ff9fff99a7 */ /* 0x0001e2000810043f */
[----:B-----5:R-:W-:Y:S01]  /*19960*/  FADD.FTZ R162, R185, R162 ;  /* 0x000000a2b9a27221 */ /* 0x020fe20000010000 */
[----:B------:R-:W3:Y:S01]  /*19970*/  MUFU.EX2 R154, R154 ;  /* 0x0000009a009a7308 */ /* 0x000ee20000000800 */
[-CC-:B------:R-:W-:Y:S01]  /*19980*/  FFMA.FTZ R175, R175, R3.reuse, -R165.reuse ;  /* 0x00000003afaf7223 */ /* 0x180fe200000108a5 */
[-CC-:B------:R-:W-:Y:S01]  /*19990*/  FFMA.FTZ R178, R178, R3.reuse, -R165.reuse ;  /* 0x00000003b2b27223 */ /* 0x180fe200000108a5 */
[----:B------:R-:W-:Y:S01]  /*199a0*/  FADD.FTZ R152, R192, R162 ;  /* 0x000000a2c0987221 */ /* 0x000fe20000010000 */
[-CC-:B------:R-:W-:Y:S01]  /*199b0*/  FFMA.FTZ R179, R179, R3.reuse, -R165.reuse ;  /* 0x00000003b3b37223 */ /* 0x180fe200000108a5 */
[----:B------:R-:W-:Y:S01]  /*199c0*/  FFMA.FTZ R182, R182, R3, -R165 ;  /* 0x00000003b6b67223 */ /* 0x000fe200000108a5 */
[----:B0-----:R-:W-:Y:S01]  /*199d0*/  @!P1 PRMT R159, RZ, 0x654, R23 ;  /* 0x00000654ff9f9816 */ /* 0x001fe20000000017 */
[----:B------:R-:W-:Y:S01]  /*199e0*/  FADD.FTZ R152, R153, R152 ;  /* 0x0000009899987221 */ /* 0x000fe20000010000 */
[----:B------:R-:W0:Y:S01]  /*199f0*/  MUFU.EX2 R199, R199 ;  /* 0x000000c700c77308 */ /* 0x000e220000000800 */
[----:B-1----:R-:W-:Y:S01]  /*19a00*/  FFMA.FTZ R227, R2, R227, R197 ;  /* 0x000000e302e37223 */ /* 0x002fe200000100c5 */
[----:B------:R1:W-:Y:S01]  /*19a10*/  @!P1 SYNCS.ARRIVE.TRANS64.RED.A1T0 RZ, [R159+URZ], RZ ;  /* 0x000000ff9fff99a7 */ /* 0x0003e2000810043f */
[----:B------:R-:W-:Y:S01]  /*19a20*/  FADD.FTZ R152, R194, R152 ;  /* 0x00000098c2987221 */ /* 0x000fe20000010000 */
[----:B------:R-:W-:-:S02]  /*19a30*/  F2FP.F16.F32.PACK_AB R198, R185, R198 ;  /* 0x000000c6b9c6723e */ /* 0x000fc400000000ff */
[----:B------:R-:W-:Y:S02]  /*19a40*/  F2FP.F16.F32.PACK_AB R192, R153, R192 ;  /* 0x000000c099c0723e */ /* 0x000fe400000000ff */
[----:B------:R-:W4:Y:S01]  /*19a50*/  MUFU.EX2 R155, R155 ;  /* 0x0000009b009b7308 */ /* 0x000f220000000800 */
[C---:B---3--:R-:W-:Y:S01]  /*19a60*/  FADD.FTZ R227, R154.reuse, R227 ;  /* 0x000000e39ae37221 */ /* 0x048fe20000010000 */
[-CC-:B-1----:R-:W-:Y:S01]  /*19a70*/  FFMA.FTZ R159, R171, R3.reuse, -R165.reuse ;  /* 0x00000003ab9f7223 */ /* 0x182fe200000108a5 */
[----:B------:R-:W-:Y:S01]  /*19a80*/  FFMA.FTZ R165, R183, R3, -R165 ;  /* 0x00000003b7a57223 */ /* 0x000fe200000108a5 */
[----:B------:R-:W-:-:S04]  /*19a90*/  F2FP.F16.F32.PACK_AB R197, R154, R197 ;  /* 0x000000c59ac5723e */ /* 0x000fc800000000ff */
[----:B------:R-:W1:Y:S01]  /*19aa0*/  MUFU.EX2 R193, R193 ;  /* 0x000000c100c17308 */ /* 0x000e620000000800 */
[----:B0-----:R-:W-:-:S07]  /*19ab0*/  FADD.FTZ R227, R199, R227 ;  /* 0x000000e3c7e37221 */ /* 0x001fce0000010000 */
[----:B------:R-:W0:Y:S01]  /*19ac0*/  MUFU.EX2 R158, R163 ;  /* 0x000000a3009e7308 */ /* 0x000e220000000800 */
[C---:B----4-:R-:W-:Y:S01]  /*19ad0*/  FADD.FTZ R227, R155.reuse, R227 ;  /* 0x000000e39be37221 */ /* 0x050fe20000010000 */
[----:B------:R-:W-:-:S06]  /*19ae0*/  F2FP.F16.F32.PACK_AB R199, R155, R199 ;  /* 0x000000c79bc7723e */ /* 0x000fcc00000000ff */
[----:B------:R-:W3:Y:S01]  /*19af0*/  MUFU.EX2 R195, R195 ;  /* 0x000000c300c37308 */ /* 0x000ee20000000800 */
[----:B-1----:R-:W-:-:S07]  /*19b00*/  FADD.FTZ R162, R193, R227 ;  /* 0x000000e3c1a27221 */ /* 0x002fce0000010000 */
[----:B------:R-:W1:Y:S01]  /*19b10*/  MUFU.EX2 R156, R156 ;  /* 0x0000009c009c7308 */ /* 0x000e620000000800 */
[C---:B0-----:R-:W-:Y:S01]  /*19b20*/  FADD.FTZ R162, R158.reuse, R162 ;  /* 0x000000a29ea27221 */ /* 0x041fe20000010000 */
[----:B------:R-:W-:-:S06]  /*19b30*/  F2FP.F16.F32.PACK_AB R193, R158, R193 ;  /* 0x000000c19ec1723e */ /* 0x000fcc00000000ff */
[----:B------:R-:W0:Y:S01]  /*19b40*/  MUFU.EX2 R23, R167 ;  /* 0x000000a700177308 */ /* 0x000e220000000800 */
[----:B---3--:R-:W-:-:S07]  /*19b50*/  FADD.FTZ R162, R195, R162 ;  /* 0x000000a2c3a27221 */ /* 0x008fce0000010000 */
[----:B------:R-:W3:Y:S01]  /*19b60*/  MUFU.EX2 R188, R188 ;  /* 0x000000bc00bc7308 */ /* 0x000ee20000000800 */
[C---:B-1----:R-:W-:Y:S01]  /*19b70*/  FADD.FTZ R152, R156.reuse, R152 ;  /* 0x000000989c987221 */ /* 0x042fe20000010000 */
[----:B------:R-:W-:-:S06]  /*19b80*/  F2FP.F16.F32.PACK_AB R194, R156, R194 ;  /* 0x000000c29cc2723e */ /* 0x000fcc00000000ff */
[----:B------:R-:W1:Y:S01]  /*19b90*/  MUFU.EX2 R189, R189 ;  /* 0x000000bd00bd7308 */ /* 0x000e620000000800 */
[C---:B0-----:R-:W-:Y:S01]  /*19ba0*/  FADD.FTZ R162, R23.reuse, R162 ;  /* 0x000000a217a27221 */ /* 0x041fe20000010000 */
[----:B------:R-:W-:Y:S01]  /*19bb0*/  F2FP.F16.F32.PACK_AB R195, R23, R195 ;  /* 0x000000c317c3723e */ /* 0x000fe200000000ff */
[----:B------:R-:W-:-:S05]  /*19bc0*/  IMAD.MOV.U32 R23, RZ, RZ, R219 ;  /* 0x000000ffff177224 */ /* 0x000fca00078e00db */
[----:B------:R-:W0:Y:S01]  /*19bd0*/  MUFU.EX2 R157, R157 ;  /* 0x0000009d009d7308 */ /* 0x000e220000000800 */
[----:B---3--:R-:W-:-:S07]  /*19be0*/  FADD.FTZ R152, R188, R152 ;  /* 0x00000098bc987221 */ /* 0x008fce0000010000 */
[----:B------:R-:W3:Y:S01]  /*19bf0*/  MUFU.EX2 R159, R159 ;  /* 0x0000009f009f7308 */ /* 0x000ee20000000800 */
[----:B-1----:R-:W-:-:S07]  /*19c00*/  FADD.FTZ R162, R189, R162 ;  /* 0x000000a2bda27221 */ /* 0x002fce0000010000 */
[----:B------:R-:W1:Y:S01]  /*19c10*/  MUFU.EX2 R190, R190 ;  /* 0x000000be00be7308 */ /* 0x000e620000000800 */
[C---:B0-----:R-:W-:Y:S01]  /*19c20*/  FADD.FTZ R152, R157.reuse, R152 ;  /* 0x000000989d987221 */ /* 0x041fe20000010000 */
[----:B------:R-:W-:-:S06]  /*19c30*/  F2FP.F16.F32.PACK_AB R188, R157, R188 ;  /* 0x000000bc9dbc723e */ /* 0x000fcc00000000ff */
[----:B------:R-:W0:Y:S01]  /*19c40*/  MUFU.EX2 R174, R174 ;  /* 0x000000ae00ae7308 */ /* 0x000e220000000800 */
[C---:B---3--:R-:W-:Y:S01]  /*19c50*/  FADD.FTZ R162, R159.reuse, R162 ;  /* 0x000000a29fa27221 */ /* 0x048fe20000010000 */
[----:B------:R-:W-:-:S06]  /*19c60*/  F2FP.F16.F32.PACK_AB R189, R159, R189 ;  /* 0x000000bd9fbd723e */ /* 0x000fcc00000000ff */
[----:B------:R-:W3:Y:S01]  /*19c70*/  MUFU.EX2 R160, R160 ;  /* 0x000000a000a07308 */ /* 0x000ee20000000800 */
[----:B-1----:R-:W-:-:S07]  /*19c80*/  FADD.FTZ R152, R190, R152 ;  /* 0x00000098be987221 */ /* 0x002fce0000010000 */
[----:B------:R-:W1:Y:S01]  /*19c90*/  MUFU.EX2 R175, R175 ;  /* 0x000000af00af7308 */ /* 0x000e620000000800 */
[----:B0-----:R-:W-:-:S07]  /*19ca0*/  FADD.FTZ R162, R174, R162 ;  /* 0x000000a2aea27221 */ /* 0x001fce0000010000 */
[----:B------:R-:W0:Y:S01]  /*19cb0*/  MUFU.EX2 R184, R184 ;  /* 0x000000b800b87308 */ /* 0x000e220000000800 */
[C---:B---3--:R-:W-:Y:S01]  /*19cc0*/  FADD.FTZ R152, R160.reuse, R152 ;  /* 0x00000098a0987221 */ /* 0x048fe20000010000 */
[----:B------:R-:W-:-:S06]  /*19cd0*/  F2FP.F16.F32.PACK_AB R190, R160, R190 ;  /* 0x000000bea0be723e */ /* 0x000fcc00000000ff */
[----:B------:R-:W3:Y:S01]  /*19ce0*/  MUFU.EX2 R178, R178 ;  /* 0x000000b200b27308 */ /* 0x000ee20000000800 */
[C---:B-1----:R-:W-:Y:S01]  /*19cf0*/  FADD.FTZ R162, R175.reuse, R162 ;  /* 0x000000a2afa27221 */ /* 0x042fe20000010000 */
[----:B------:R-:W-:-:S06]  /*19d00*/  F2FP.F16.F32.PACK_AB R191, R175, R174 ;  /* 0x000000aeafbf723e */ /* 0x000fcc00000000ff */
[----:B------:R-:W1:Y:S01]  /*19d10*/  MUFU.EX2 R161, R161 ;  /* 0x000000a100a17308 */ /* 0x000e620000000800 */
[----:B0-----:R-:W-:-:S07]  /*19d20*/  FADD.FTZ R152, R184, R152 ;  /* 0x00000098b8987221 */ /* 0x001fce0000010000 */
[----:B------:R-:W0:Y:S01]  /*19d30*/  MUFU.EX2 R179, R179 ;  /* 0x000000b300b37308 */ /* 0x000e220000000800 */
[----:B---3--:R-:W-:-:S07]  /*19d40*/  FADD.FTZ R162, R178, R162 ;  /* 0x000000a2b2a27221 */ /* 0x008fce0000010000 */
[----:B------:R-:W3:Y:S01]  /*19d50*/  MUFU.EX2 R186, R186 ;  /* 0x000000ba00ba7308 */ /* 0x000ee20000000800 */
[C---:B-1----:R-:W-:Y:S01]  /*19d60*/  FADD.FTZ R152, R161.reuse, R152 ;  /* 0x00000098a1987221 */ /* 0x042fe20000010000 */
[----:B------:R-:W-:-:S06]  /*19d70*/  F2FP.F16.F32.PACK_AB R184, R161, R184 ;  /* 0x000000b8a1b8723e */ /* 0x000fcc00000000ff */
[----:B------:R-:W1:Y:S01]  /*19d80*/  MUFU.EX2 R182, R182 ;  /* 0x000000b600b67308 */ /* 0x000e620000000800 */
[C---:B0-----:R-:W-:Y:S01]  /*19d90*/  FADD.FTZ R162, R179.reuse, R162 ;  /* 0x000000a2b3a27221 */ /* 0x041fe20000010000 */
[----:B------:R-:W-:-:S06]  /*19da0*/  F2FP.F16.F32.PACK_AB R185, R179, R178 ;  /* 0x000000b2b3b9723e */ /* 0x000fcc00000000ff */
[----:B------:R-:W0:Y:S01]  /*19db0*/  MUFU.EX2 R164, R164 ;  /* 0x000000a400a47308 */ /* 0x000e220000000800 */
[----:B---3--:R-:W-:-:S07]  /*19dc0*/  FADD.FTZ R152, R186, R152 ;  /* 0x00000098ba987221 */ /* 0x008fce0000010000 */
[----:B------:R-:W3:Y:S01]  /*19dd0*/  MUFU.EX2 R165, R165 ;  /* 0x000000a500a57308 */ /* 0x000ee20000000800 */
[----:B-1----:R-:W-:Y:S01]  /*19de0*/  FADD.FTZ R162, R182, R162 ;  /* 0x000000a2b6a27221 */ /* 0x002fe20000010000 */
[C---:B0-----:R-:W-:Y:S01]  /*19df0*/  FADD.FTZ R228, R164.reuse, R152 ;  /* 0x00000098a4e47221 */ /* 0x041fe20000010000 */
[----:B------:R-:W-:Y:S02]  /*19e00*/  F2FP.F16.F32.PACK_AB R186, R164, R186 ;  /* 0x000000baa4ba723e */ /* 0x000fe400000000ff */
[C---:B---3--:R-:W-:Y:S01]  /*19e10*/  FADD.FTZ R227, R165.reuse, R162 ;  /* 0x000000a2a5e37221 */ /* 0x048fe20000010000 */
[C---:B--2---:R-:W-:Y:S01]  /*19e20*/  ISETP.GT.AND P2, PT, R232.reuse, R187, PT ;  /* 0x000000bbe800720c */ /* 0x044fe20003f44270 */
[----:B------:R-:W-:Y:S01]  /*19e30*/  VIADD R232, R232, 0xffffffff ;  /* 0xffffffffe8e87836 */ /* 0x000fe20000000000 */
[----:B------:R-:W-:-:S11]  /*19e40*/  F2FP.F16.F32.PACK_AB R187, R165, R182 ;  /* 0x000000b6a5bb723e */ /* 0x000fd600000000ff */
[----:B------:R-:W-:Y:S05]  /*19e50*/  @P2 BRA `(.L_x_1993) ;  /* 0xffffffdc00b82947 */ /* 0x000fea000383ffff */
[----:B------:R-:W-:Y:S05]  /*19e60*/  BSYNC B1 ;  /* 0x0000000000017941 */ /* 0x000fea0003800000 */
.L_x_1982:
[----:B------:R-:W-:-:S07]  /*19e70*/  IMAD.MOV.U32 R23, RZ, RZ, R232 ;  /* 0x000000ffff177224 */ /* 0x000fce00078e00e8 */
.L_x_1981:
[----:B------:R-:W-:Y:S05]  /*19e80*/  BSYNC B0 ;  /* 0x0000000000007941 */ /* 0x000fea0003800000 */
.L_x_1980:
[----:B------:R-:W2:Y:S01]  /*19e90*/  LDL R152, [R1+0x4c] ;  /* 0x00004c0001987983 */ /* 0x000ea20000100800 */
[----:B------:R-:W-:Y:S01]  /*19ea0*/  BSSY B0, `(.L_x_1994) ;  /* 0x00002c7000007945 */ /* 0x000fe20003800000 */
[----:B--2---:R-:W-:-:S13]  /*19eb0*/  ISETP.GE.AND P2, PT, R23, R152, PT ;  /* 0x000000981700720c */ /* 0x004fda0003f46270 */
[----:B------:R-:W-:Y:S05]  /*19ec0*/  @!P2 BRA `(.L_x_1995) ;  /* 0x0000002c0010a947 */ /* 0x000fea0003800000 */
[----:B------:R-:W-:Y:S02]  /*19ed0*/  IMAD.MOV.U32 R230, RZ, RZ, R4 ;  /* 0x000000ffffe67224 */ /* 0x000fe400078e0004 */
[----:B------:R-:W-:Y:S02]  /*19ee0*/  IMAD.MOV.U32 R231, RZ, RZ, R5 ;  /* 0x000000ffffe77224 */ /* 0x000fe400078e0005 */
[----:B------:R-:W-:Y:S02]  /*19ef0*/  IMAD.MOV.U32 R236, RZ, RZ, R219 ;  /* 0x000000ffffec7224 */ /* 0x000fe400078e00db */
[----:B------:R-:W-:-:S07]  /*19f00*/  IMAD.MOV.U32 R232, RZ, RZ, R22 ;  /* 0x000000ffffe87224 */ /* 0x000fce00078e0016 */
.L_x_2014:
[----:B------:R-:W-:-:S04]  /*19f10*/  IADD3 R22, R232, 0x1, RZ ;  /* 0x00000001e8167810 */ /* 0x000fc80007ffe0ff */
[----:B------:R-:W-:-:S04]  /*19f20*/  ISETP.NE.AND P2, PT, R22, 0x2, PT ;  /* 0x000000021600780c */ /* 0x000fc80003f45270 */
[----:B------:R-:W-:Y:S02]  /*19f30*/  SEL R219, RZ, 0x1, P2 ;  /* 0x00000001ffdb7807 */ /* 0x000fe40001000000 */
[----:B------:R-:W-:Y:S02]  /*19f40*/  SEL R22, R22, RZ, P2 ;  /* 0x000000ff16167207 */ /* 0x000fe40001000000 */
[----:B------:R-:W-:Y:S01]  /*19f50*/  LOP3.LUT R219, R236, R219, RZ, 0x3c, !PT ;  /* 0x000000dbecdb7212 */ /* 0x000fe200078e3cff */
[----:B------:R-:W-:Y:S06]  /*19f60*/  @!P0 BRA `(.L_x_1996) ;  /* 0x0000000000048947 */ /* 0x000fec0003800000 */
[----:B------:R-:W-:Y:S01]  /*19f70*/  BPT.TRAP 0x1 ;  /* 0x000000040000795c */ /* 0x000fe20000300000 */
.L_x_1996:
[----:B------:R-:W-:Y:S01]  /*19f80*/  IMAD R5, R22, 0x8, R16 ;  /* 0x0000000816057824 */ /* 0x000fe200078e0210 */
[----:B------:R-:W-:-:S04]  /*19f90*/  SHF.L.U32 R153, R219, 0x1f, RZ ;  /* 0x0000001fdb997819 */ /* 0x000fc800000006ff */
[----:B------:R0:W1:Y:S01]  /*19fa0*/  SYNCS.PHASECHK.TRANS64.TRYWAIT P2, [R5+URZ+0x30830], R153 ;  /* 0x03083099050075a7 */ /* 0x000062000804017f */
[----:B------:R-:W-:Y:S05]  /*19fb0*/  @!P0 BRA `(.L_x_1997) ;  /* 0x0000000000048947 */ /* 0x000fea0003800000 */
[----:B------:R-:W-:Y:S01]  /*19fc0*/  BPT.TRAP 0x1 ;  /* 0x000000040000795c */ /* 0x000fe20000300000 */
.L_x_1997:
        /* <DEDUP_REMOVED lines=8> */
.L_x_1999:
[----:B------:R-:W-:Y:S05]  /*1a050*/  BSYNC B1 ;  /* 0x0000000000017941 */ /* 0x000fea0003800000 */
.L_x_1998:
[----:B------:R-:W-:Y:S01]  /*1a060*/  R2UR UR4, R152 ;  /* 0x00000000980472ca */ /* 0x000fe200000e0000 */
[----:B------:R-:W-:Y:S01]  /*1a070*/  IMAD.MOV.U32 R152, RZ, RZ, R3 ;  /* 0x000000ffff987224 */ /* 0x000fe200078e0003 */
[----:B------:R2:W-:Y:S01]  /*1a080*/  STL [R1+0xbc], R18 ;  /* 0x0000bc1201007387 */ /* 0x0005e20000100800 */
[----:B01----:R-:W-:Y:S01]  /*1a090*/  IMAD.MOV.U32 R153, RZ, RZ, 0x40000040 ;  /* 0x40000040ff997424 */ /* 0x003fe200078e00ff */
[----:B------:R-:W-:Y:S01]  /*1a0a0*/  MOV R161, UR39 ;  /* 0x0000002700a17c02 */ /* 0x000fe20008000f00 */
[----:B------:R-:W-:Y:S01]  /*1a0b0*/  IMAD.MOV.U32 R5, RZ, RZ, 0x40000040 ;  /* 0x40000040ff057424 */ /* 0x000fe200078e00ff */
[----:B------:R-:W-:Y:S01]  /*1a0c0*/  IADD3 R154, R4, 0x6, RZ ;  /* 0x00000006049a7810 */ /* 0x000fe20007ffe0ff */
[----:B------:R0:W-:Y:S01]  /*1a0d0*/  STL [R1+0xb8], R17 ;  /* 0x0000b81101007387 */ /* 0x0001e20000100800 */
[C---:B------:R-:W-:Y:S01]  /*1a0e0*/  R2UR UR39, R153.reuse ;  /* 0x00000000992772ca */ /* 0x040fe200000e0000 */
[----:B------:R-:W-:Y:S01]  /*1a0f0*/  IMAD.MOV.U32 R155, RZ, RZ, 0x40000040 ;  /* 0x40000040ff9b7424 */ /* 0x000fe200078e00ff */
[----:B------:R-:W-:Y:S01]  /*1a100*/  R2UR UR5, R153 ;  /* 0x00000000990572ca */ /* 0x000fe200000e0000 */
[----:B------:R1:W-:Y:S01]  /*1a110*/  STL [R1+0xb4], R16 ;  /* 0x0000b41001007387 */ /* 0x0003e20000100800 */
[----:B--2---:R-:W-:Y:S01]  /*1a120*/  MOV R18, UR38 ;  /* 0x0000002600127c02 */ /* 0x004fe20008000f00 */
[----:B------:R-:W-:Y:S01]  /*1a130*/  IMAD.MOV.U32 R157, RZ, RZ, 0x40000040 ;  /* 0x40000040ff9d7424 */ /* 0x000fe200078e00ff */
[----:B------:R-:W-:Y:S01]  /*1a140*/  R2UR UR38, R152 ;  /* 0x00000000982672ca */ /* 0x000fe200000e0000 */
[C---:B------:R-:W-:Y:S01]  /*1a150*/  VIADD R152, R4.reuse, 0x200 ;  /* 0x0000020004987836 */ /* 0x040fe20000000000 */
        /* <DEDUP_REMOVED lines=13> */
[-C--:B------:R-:W-:Y:S01]  /*1a230*/  FMUL.FTZ R25, R25, R0.reuse ;  /* 0x0000000019197220 */ /* 0x080fe20000410000 */
[----:B------:R-:W-:Y:S01]  /*1a240*/  MOV R159, UR39 ;  /* 0x00000027009f7c02 */ /* 0x000fe20008000f00 */
[----:B------:R-:W-:Y:S01]  /*1a250*/  UMOV UR39, UR5 ;  /* 0x0000000500277c82 */ /* 0x000fe20008000000 */
[----:B------:R-:W-:Y:S01]  /*1a260*/  R2UR UR30, R152 ;  /* 0x00000000981e72ca */ /* 0x000fe200000e0000 */
[C---:B------:R-:W-:Y:S01]  /*1a270*/  VIADD R152, R4.reuse, 0x600 ;  /* 0x0000060004987836 */ /* 0x040fe20000000000 */
[----:B------:R-:W-:Y:S01]  /*1a280*/  MOV R3, UR38 ;  /* 0x0000002600037c02 */ /* 0x000fe20008000f00 */
[----:B------:R-:W-:Y:S01]  /*1a290*/  UMOV UR38, UR4 ;  /* 0x0000000400267c82 */ /* 0x000fe20008000000 */
[----:B------:R-:W-:Y:S01]  /*1a2a0*/  IADD3 R156, R4, 0x406, RZ ;  /* 0x00000406049c7810 */ /* 0x000fe20007ffe0ff */
[-C--:B------:R-:W-:Y:S01]  /*1a2b0*/  FMUL.FTZ R28, R28, R0.reuse ;  /* 0x000000001c1c7220 */ /* 0x080fe20000410000 */
        /* <DEDUP_REMOVED lines=158> */
[----:B------:R-:W-:Y:S02]  /*1aca0*/  MOV R4, R160 ;  /* 0x000000a000047202 */ /* 0x000fe40000000f00 */
        /* <DEDUP_REMOVED lines=91> */
.L_x_2001:
[----:B------:R-:W-:Y:S01]  /*1b260*/  SHF.L.U32 R2, R236, 0x1f, RZ ;  /* 0x0000001fec027819 */ /* 0x000fe200000006ff */
[----:B-----5:R-:W-:-:S04]  /*1b270*/  IMAD R0, R232, 0x8, R16 ;  /* 0x00000008e8007824 */ /* 0x020fc800078e0210 */
[----:B------:R0:W1:Y:S01]  /*1b280*/  SYNCS.PHASECHK.TRANS64.TRYWAIT P2, [R0+URZ+0x30850], R2 ;  /* 0x03085002000075a7 */ /* 0x000062000804017f */
[----:B------:R-:W-:Y:S05]  /*1b290*/  @!P0 BRA `(.L_x_2002) ;  /* 0x0000000000048947 */ /* 0x000fea0003800000 */
[----:B------:R-:W-:Y:S01]  /*1b2a0*/  BPT.TRAP 0x1 ;  /* 0x000000040000795c */ /* 0x000fe20000300000 */
.L_x_2002:
[----:B------:R-:W-:Y:S04]  /*1b2b0*/  BSSY B1, `(.L_x_2003) ;  /* 0x0000004000017945 */ /* 0x000fe80003800000 */
[----:B-1----:R-:W-:Y:S05]  /*1b2c0*/  @P2 BRA `(.L_x_2004) ;  /* 0x0000000000082947 */ /* 0x002fea0003800000 */
[----:B------:R-:W1:Y:S02]  /*1b2d0*/  SYNCS.PHASECHK.TRANS64.TRYWAIT P2, [R0+URZ+0x30850], R2 ;  /* 0x03085002000075a7 */ /* 0x000e64000804017f */
[----:B-1----:R-:W-:Y:S05]  /*1b2e0*/  @!P2 BRA `(.L_x_2005) ;  /* 0x000001000050a947 */ /* 0x002fea0003800000 */
.L_x_2004:
[----:B------:R-:W-:Y:S05]  /*1b2f0*/  BSYNC B1 ;  /* 0x0000000000017941 */ /* 0x000fea0003800000 */
.L_x_2003:
[----:B01----:R-:W-:Y:S01]  /*1b300*/  VIADD R2, R16, 0x400 ;  /* 0x0000040010027836 */ /* 0x003fe20000000000 */
[----:B------:R-:W-:Y:S01]  /*1b310*/  MOV R3, 0x40000040 ;  /* 0x4000004000037802 */ /* 0x000fe20000000f00 */
[----:B------:R-:W-:Y:S01]  /*1b320*/  WARPGROUP.ARRIVE ;  /* 0x00000000000079c5 */ /* 0x000fe20000000000 */
[----:B------:R-:W-:Y:S01]  /*1b330*/  IMAD.MOV.U32 R5, RZ, RZ, 0x40000040 ;  /* 0x40000040ff057424 */ /* 0x000fe200078e00ff */
[----:B------:R-:W-:Y:S01]  /*1b340*/  ULDC UR4, c[0x0][0x9dc] ;  /* 0x0002770000047ab9 */ /* 0x000fe20000000800 */
[----:B------:R-:W-:Y:S01]  /*1b350*/  SHF.R.U32.HI R2, RZ, 0x4, R2 ;  /* 0x00000004ff027819 */ /* 0x000fe20000011602 */
[----:B------:R-:W-:-:S03]  /*1b360*/  ULDC UR5, c[0x0][0x9e0] ;  /* 0x0002780000057ab9 */ /* 0x000fc60000000800 */
[----:B------:R-:W-:-:S04]  /*1b370*/  LOP3.LUT R2, R2, 0x3fff, RZ, 0xc0, !PT ;  /* 0x00003fff02027812 */ /* 0x000fc800078ec0ff */
[----:B------:R-:W-:-:S05]  /*1b380*/  LOP3.LUT R2, R2, 0x2000000, RZ, 0xfc, !PT ;  /* 0x0200000002027812 */ /* 0x000fca00078efcff */
[----:B------:R-:W-:Y:S01]  /*1b390*/  IMAD R2, R232, 0x800, R2 ;  /* 0x00000800e8027824 */ /* 0x000fe200078e0202 */
[----:B------:R-:W-:Y:S01]  /*1b3a0*/  R2UR UR7, R3 ;  /* 0x00000000030772ca */ /* 0x000fe200000e0000 */
[----:B------:R-:W2:Y:S03]  /*1b3b0*/  LDL R232, [R1+0x48] ;  /* 0x0000480001e87983 */ /* 0x000ea60000100800 */
[----:B------:R-:W-:-:S13]  /*1b3c0*/  R2UR UR6, R2 ;  /* 0x00000000020672ca */ /* 0x000fda00000e0000 */
[----:B------:R-:W-:Y:S01]  /*1b3d0*/  HGMMA.64x256x16.F32 R24, R196, gdesc[UR4].tnspB, R24, gsb0 ;  /* 0x43e00004c4187df0 */ /* 0x000fe20008000818 */
[----:B------:R-:W-:Y:S01]  /*1b3e0*/  VIADD R4, R2, 0x80 ;  /* 0x0000008002047836 */ /* 0x000fe20000000000 */
[----:B------:R-:W-:-:S04]  /*1b3f0*/  R2UR UR7, R5 ;  /* 0x00000000050772ca */ /* 0x000fc800000e0000 */
[----:B------:R-:W-:Y:S01]  /*1b400*/  R2UR UR6, R4 ;  /* 0x00000000040672ca */ /* 0x000fe200000e0000 */
[C---:B------:R-:W-:Y:S02]  /*1b410*/  VIADD R4, R2.reuse, 0x100 ;  /* 0x0000010002047836 */ /* 0x040fe40000000000 */
[----:B------:R-:W-:Y:S01]  /*1b420*/  IMAD.MOV.U32 R5, RZ, RZ, 0x40000040 ;  /* 0x40000040ff057424 */ /* 0x000fe200078e00ff */
[----:B------:R-:W-:Y:S02]  /*1b430*/  WARPGROUP.DEPBAR.LE gsb0, 0x0 ;  /* 0x00008000000079c5 */ /* 0x000fe40000010000 */
[----:B------:R-:W-:Y:S01]  /*1b440*/  WARPGROUP.ARRIVE ;  /* 0x00000000000079c5 */ /* 0x000fe20000000000 */
[----:B------:R-:W2:Y:S01]  /*1b450*/  LDL R199, [R1+0x2c] ;  /* 0x00002c0001c77983 */ /* 0x000ea20000100800 */
[----:B------:R-:W-:Y:S01]  /*1b460*/  VIADD R2, R2, 0x180 ;  /* 0x0000018002027836 */ /* 0x000fe20000000000 */
[----:B------:R-:W-:Y:S01]  /*1b470*/  MOV R3, 0x40000040 ;  /* 0x4000004000037802 */ /* 0x000fe20000000f00 */
[----:B------:R-:W-:-:S12]  /*1b480*/  ULOP3.LUT UR4, URZ, UR4, URZ, 0x33, !UPT ;  /* 0x000000043f047292 */ /* 0x000fd8000f8e333f */
[----:B------:R-:W-:Y:S01]  /*1b490*/  HGMMA.64x256x16.F32 R24, R192, gdesc[UR4].tnspB, R24, gsb0 ;  /* 0x43e00004c0187df0 */ /* 0x000fe20008000818 */
[----:B------:R-:W-:Y:S01]  /*1b4a0*/  R2UR UR6, R4 ;  /* 0x00000000040672ca */ /* 0x000fe200000e0000 */
[----:B------:R-:W-:Y:S01]  /*1b4b0*/  IMAD.SHL.U32 R4, R23, 0x40, RZ ;  /* 0x0000004017047824 */ /* 0x000fe200078e00ff */
[----:B------:R-:W-:Y:S01]  /*1b4c0*/  R2UR UR7, R5 ;  /* 0x00000000050772ca */ /* 0x000fe200000e0000 */
[----:B------:R-:W-:Y:S02]  /*1b4d0*/  WARPGROUP.DEPBAR.LE gsb0, 0x0 ;  /* 0x00008000000079c5 */ /* 0x000fe40000010000 */
[----:B------:R-:W-:-:S15]  /*1b4e0*/  WARPGROUP.ARRIVE ;  /* 0x00000000000079c5 */ /* 0x000fde0000000000 */
[----:B------:R-:W-:-:S07]  /*1b4f0*/  NOP ;  /* 0x0000000000007918 */ /* 0x000fce0000000000 */
[----:B------:R-:W-:Y:S01]  /*1b500*/  HGMMA.64x256x16.F32 R24, R188, gdesc[UR4].tnspB, R24, gsb0 ;  /* 0x43e00004bc187df0 */ /* 0x000fe20008000818 */
[----:B------:R-:W-:Y:S02]  /*1b510*/  R2UR UR6, R2 ;  /* 0x00000000020672ca */ /* 0x000fe400000e0000 */
[----:B------:R-:W-:Y:S01]  /*1b520*/  R2UR UR7, R3 ;  /* 0x00000000030772ca */ /* 0x000fe200000e0000 */
[----:B------:R-:W0:Y:S08]  /*1b530*/  @P5 LDC R2, c[0x0][0x450] ;  /* 0x00011400ff025b82 */ /* 0x000e300000000800 */
[----:B------:R-:W1:Y:S01]  /*1b540*/  @P5 LDC R3, c[0x0][0x44c] ;  /* 0x00011300ff035b82 */ /* 0x000e620000000800 */
[----:B--2---:R-:W-:-:S04]  /*1b550*/  IMAD.IADD R5, R232, 0x1, R199 ;  /* 0x00000001e8057824 */ /* 0x004fc800078e02c7 */
[----:B-1----:R-:W-:-:S05]  /*1b560*/  @P5 IMAD.HI.U32 R3, R5, R3, RZ ;  /* 0x0000000305035227 */ /* 0x002fca00078e00ff */
[----:B0-----:R-:W-:Y:S01]  /*1b570*/  @P5 SHF.R.U32.HI R5, RZ, R2, R3 ;  /* 0x00000002ff055219 */ /* 0x001fe20000011603 */
[----:B------:R-:W-:-:S04]  /*1b580*/  @!P1 IMAD R2, R22, 0x8, R16 ;  /* 0x0000000816029824 */ /* 0x000fc800078e0210 */
[----:B------:R-:W-:-:S05]  /*1b590*/  @!P1 VIADD R2, R2, 0x30840 ;  /* 0x0003084002029836 */ /* 0x000fca0000000000 */
[----:B------:R-:W-:Y:S01]  /*1b5a0*/  @!P1 PRMT R2, RZ, 0x654, R2 ;  /* 0x00000654ff029816 */ /* 0x000fe20000000002 */
[----:B------:R-:W-:Y:S02]  /*1b5b0*/  WARPGROUP.DEPBAR.LE gsb0, 0x0 ;  /* 0x00008000000079c5 */ /* 0x000fe40000010000 */
[----:B------:R-:W-:Y:S01]  /*1b5c0*/  WARPGROUP.ARRIVE ;  /* 0x00000000000079c5 */ /* 0x000fe20000000000 */
[----:B------:R-:W0:Y:S05]  /*1b5d0*/  SHFL.IDX PT, R188, R5, RZ, 0x1c1f ;  /* 0x001c1fff05bc7589 */ /* 0x000e2a00000e0000 */
[----:B------:R-:W-:Y:S03]  /*1b5e0*/  HGMMA.64x256x16.F32 R24, R184, gdesc[UR4].tnspB, R24, gsb0 ;  /* 0x43e00004b8187df0 */ /* 0x000fe60008000818 */
[----:B------:R-:W-:-:S02]  /*1b5f0*/  WARPGROUP.DEPBAR.LE gsb0, 0x0 ;  /* 0x00008000000079c5 */ /* 0x000fc40000010000 */
[----:B------:R1:W-:Y:S02]  /*1b600*/  @!P1 SYNCS.ARRIVE.TRANS64.RED.A1T0 RZ, [R2+URZ], RZ ;  /* 0x000000ff02ff99a7 */ /* 0x0003e4000810043f */
[----:B-1----:R-:W-:-:S05]  /*1b610*/  IADD3 R2, -R4, 0x1, RZ ;  /* 0x0000000104027810 */ /* 0x002fca0007ffe1ff */
[----:B------:R-:W-:-:S05]  /*1b620*/  IMAD R2, R229, -0x2, R2 ;  /* 0xfffffffee5027824 */ /* 0x000fca00078e0202 */
[----:B------:R-:W-:-:S05]  /*1b630*/  IADD3 R186, -R220, R2, R221 ;  /* 0x00000002dcba7210 */ /* 0x000fca0007ffe1dd */
[C---:B------:R-:W-:Y:S01]  /*1b640*/  VIADD R187, R186.reuse, UR5 ;  /* 0x00000005babb7c36 */ /* 0x040fe20008000000 */
[----:B------:R-:W-:-:S03]  /*1b650*/  IADD3 R186, R186, UR4, RZ ;  /* 0x00000004baba7c10 */ /* 0x000fc6000fffe0ff */
        /* <DEDUP_REMOVED lines=16> */
.L_x_2008:
[----:B------:R-:W-:Y:S02]  /*1b760*/  ULDC UR4, c[0x0][0x9e4] ;  /* 0x0002790000047ab9 */ /* 0x000fe40000000800 */
[----:B------:R-:W-:-:S05]  /*1b770*/  IMAD.U32 R189, RZ, RZ, UR4 ;  /* 0x00000004ffbd7e24 */ /* 0x000fca000f8e00ff */
[----:B------:R-:W-:-:S13]  /*1b780*/  ISETP.NE.AND P2, PT, R189, 0x1, PT ;  /* 0x00000001bd00780c */ /* 0x000fda0003f45270 */
[----:B------:R-:W0:Y:S02]  /*1b790*/  @P2 LDC.64 R2, c[0x0][0x9e8] ;  /* 0x00027a00ff022b82 */ /* 0x000e240000000a00 */
[----:B0-----:R-:W-:-:S05]  /*1b7a0*/  @P2 IMAD.HI.U32 R2, R188, R2, RZ ;  /* 0x00000002bc022227 */ /* 0x001fca00078e00ff */
[----:B------:R-:W-:-:S07]  /*1b7b0*/  @P2 SHF.R.U32.HI R188, RZ, R3, R2 ;  /* 0x00000003ffbc2219 */ /* 0x000fce0000011602 */
.L_x_2009:
[----:B------:R-:W-:Y:S05]  /*1b7c0*/  BSYNC B1 ;  /* 0x0000000000017941 */ /* 0x000fea0003800000 */
.L_x_2007:
[----:B------:R-:W-:-:S04]  /*1b7d0*/  IMAD R188, R188, R189, -R4 ;  /* 0x000000bdbcbc7224 */ /* 0x000fc800078e0a04 */
[----:B------:R-:W-:-:S05]  /*1b7e0*/  IMAD R188, R229, -0x2, R188 ;  /* 0xfffffffee5bc7824 */ /* 0x000fca00078e02bc */
[----:B------:R-:W-:Y:S02]  /*1b7f0*/  VIMNMX R184, R184, R188, !PT ;  /* 0x000000bcb8b87248 */ /* 0x000fe40007fe0100 */
[----:B------:R-:W-:-:S07]  /*1b800*/  VIADDMNMX R185, R188, R189, R185, PT ;  /* 0x000000bdbcb97246 */ /* 0x000fce00038001b9 */
.L_x_2006:
        /* <DEDUP_REMOVED lines=13> */
[----:B0-----:R-:W-:Y:S01]  /*1b8e0*/  IMAD.IADD R187, R187, 0x1, R5 ;  /* 0x00000001bbbb7824 */ /* 0x001fe200078e0205 */
        /* <DEDUP_REMOVED lines=35> */
[----:B------:R-:W-:Y:S02]  /*1bb20*/  IADD3 R186, R186, R5, RZ ;  /* 0x00000005baba7210 */ /* 0x000fe40007ffe0ff */
[----:B------:R-:W-:Y:S02]  /*1bb30*/  FSEL R180, R180, -INF , !P4 ;  /* 0xff800000b4b47808 */ /* 0x000fe40006000000 */
[----:B------:R-:W-:Y:S01]  /*1bb40*/  FSEL R181, R181, -INF , !P3 ;  /* 0xff800000b5b57808 */ /* 0x000fe20005800000 */
        /* <DEDUP_REMOVED lines=14> */
.L_x_2012:
[----:B------:R-:W-:Y:S02]  /*1bc30*/  ULDC UR4, c[0x0][0x9e4] ;  /* 0x0002790000047ab9 */ /* 0x000fe40000000800 */
[----:B------:R-:W-:-:S05]  /*1bc40*/  IMAD.U32 R184, RZ, RZ, UR4 ;  /* 0x00000004ffb87e24 */ /* 0x000fca000f8e00ff */
[----:B------:R-:W-:-:S13]  /*1bc50*/  ISETP.NE.AND P3, PT, R184, 0x1, PT ;  /* 0x00000001b800780c */ /* 0x000fda0003f65270 */
[----:B------:R-:W0:Y:S02]  /*1bc60*/  @P3 LDC.64 R2, c[0x0][0x9e8] ;  /* 0x00027a00ff023b82 */ /* 0x000e240000000a00 */
[----:B0-----:R-:W-:-:S05]  /*1bc70*/  @P3 IMAD.HI.U32 R2, R5, R2, RZ ;  /* 0x0000000205023227 */ /* 0x001fca00078e00ff */
[----:B------:R-:W-:-:S07]  /*1bc80*/  @P3 SHF.R.U32.HI R5, RZ, R3, R2 ;  /* 0x00000003ff053219 */ /* 0x000fce0000011602 */
.L_x_2013:
[----:B------:R-:W-:Y:S05]  /*1bc90*/  BSYNC B1 ;  /* 0x0000000000017941 */ /* 0x000fea0003800000 */
.L_x_2011:
[----:B------:R-:W-:-:S04]  /*1bca0*/  IMAD R4, R5, R184, -R4 ;  /* 0x000000b805047224 */ /* 0x000fc800078e0a04 */
[----:B------:R-:W-:-:S05]  /*1bcb0*/  IMAD R4, R229, -0x2, R4 ;  /* 0xfffffffee5047824 */ /* 0x000fca00078e0204 */
[----:B------:R-:W-:Y:S02]  /*1bcc0*/  VIMNMX R186, R186, R4, !PT ;  /* 0x00000004baba7248 */ /* 0x000fe40007fe0100 */
[----:B------:R-:W-:-:S07]  /*1bcd0*/  VIADDMNMX R187, R4, R184, R187, PT ;  /* 0x000000b804bb7246 */ /* 0x000fce00038001bb */
.L_x_2010:
[----:B------:R-:W-:Y:S01]  /*1bce0*/  @!P1 VIADD R0, R0, 0x30860 ;  /* 0x0003086000009836 */ /* 0x000fe20000000000 */
[----:B------:R-:W2:Y:S01]  /*1bcf0*/  LDL R232, [R1+0x4c] ;  /* 0x00004c0001e87983 */ /* 0x000ea20000100800 */
[----:B------:R-:W-:Y:S01]  /*1bd00*/  ULDC UR4, c[0x0][0x988] ;  /* 0x0002620000047ab9 */ /* 0x000fe20000000800 */
[----:B------:R-:W-:Y:S01]  /*1bd10*/  MOV R236, R219 ;  /* 0x000000db00ec7202 */ /* 0x000fe20000000f00 */
[----:B------:R-:W-:Y:S01]  /*1bd20*/  IMAD.U32 R3, RZ, RZ, UR4 ;  /* 0x00000004ff037e24 */ /* 0x000fe2000f8e00ff */
[----:B------:R-:W-:-:S04]  /*1bd30*/  @!P1 PRMT R0, RZ, 0x654, R0 ;  /* 0x00000654ff009816 */ /* 0x000fc80000000000 */
        /* <DEDUP_REMOVED lines=26> */
[----:B------:R-:W-:Y:S01]  /*1bee0*/  FADD.FTZ R2, -R2, R231 ;  /* 0x000000e702027221 */ /* 0x000fe20000010100 */
[----:B------:R-:W-:Y:S02]  /*1bef0*/  IMAD.MOV.U32 R231, RZ, RZ, R5 ;  /* 0x000000ffffe77224 */ /* 0x000fe400078e0005 */
        /* <DEDUP_REMOVED lines=73> */
[----:B------:R-:W0:Y:S01]  /*1c390*/  MUFU.EX2 R164, R164 ;  /* 0x000000a400a47308 */ /* 0x000e220000000800 */
[----:B------:R-:W-:Y:S01]  /*1c3a0*/  ISETP.GT.AND P4, PT, R186, 0x38, P2 ;  /* 0x00000038ba00780c */ /* 0x000fe20001784270 */
[----:B-1----:R-:W-:Y:S01]  /*1c3b0*/  FADD.FTZ R2, R160, R2 ;  /* 0x00000002a0027221 */ /* 0x002fe20000010000 */
[----:B------:R-:W-:-:S02]  /*1c3c0*/  FMNMX.FTZ R4, R166, R4, !PT ;  /* 0x00000004a6047209 */ /* 0x000fc40007810000 */
[----:B------:R-:W-:Y:S02]  /*1c3d0*/  ISETP.LT.OR P3, PT, R187, 0x32, P3 ;  /* 0x00000032bb00780c */ /* 0x000fe40001f61670 */
[----:B------:R-:W-:Y:S01]  /*1c3e0*/  FMNMX.FTZ R4, R167, R4, !PT ;  /* 0x00000004a7047209 */ /* 0x000fe20007810000 */
[----:B------:R-:W1:Y:S01]  /*1c3f0*/  MUFU.EX2 R165, R165 ;  /* 0x000000a500a57308 */ /* 0x000e620000000800 */
[----:B------:R-:W-:Y:S01]  /*1c400*/  ISETP.GT.AND P2, PT, R186, 0x39, P2 ;  /* 0x00000039ba00780c */ /* 0x000fe20001744270 */
[----:B---3--:R-:W-:Y:S01]  /*1c410*/  FADD.FTZ R2, R161, R2 ;  /* 0x00000002a1027221 */ /* 0x008fe20000010000 */
[----:B------:R-:W-:Y:S02]  /*1c420*/  FMNMX.FTZ R4, R170, R4, !PT ;  /* 0x00000004aa047209 */ /* 0x000fe40007810000 */
[----:B------:R-:W-:Y:S02]  /*1c430*/  ISETP.LT.OR P4, PT, R187, 0x39, P4 ;  /* 0x00000039bb00780c */ /* 0x000fe40002781670 */
[----:B------:R-:W-:Y:S01]  /*1c440*/  FMNMX.FTZ R4, R171, R4, !PT ;  /* 0x00000004ab047209 */ /* 0x000fe20007810000 */
[----:B------:R-:W3:Y:S01]  /*1c450*/  MUFU.EX2 R168, R168 ;  /* 0x000000a800a87308 */ /* 0x000ee20000000800 */
[----:B------:R-:W-:Y:S01]  /*1c460*/  FSEL R179, R179, -INF , !P3 ;  /* 0xff800000b3b37808 */ /* 0x000fe20005800000 */
[----:B0-----:R-:W-:Y:S01]  /*1c470*/  FADD.FTZ R2, R164, R2 ;  /* 0x00000002a4027221 */ /* 0x001fe20000010000 */
[----:B------:R-:W-:-:S02]  /*1c480*/  FMNMX.FTZ R4, R174, R4, !PT ;  /* 0x00000004ae047209 */ /* 0x000fc40007810000 */
[----:B------:R-:W-:Y:S02]  /*1c490*/  ISETP.LT.OR P2, PT, R187, 0x3a, P2 ;  /* 0x0000003abb00780c */ /* 0x000fe40001741670 */
[----:B------:R-:W-:Y:S01]  /*1c4a0*/  FMNMX.FTZ R4, R175, R4, !PT ;  /* 0x00000004af047209 */ /* 0x000fe20007810000 */
[----:B------:R-:W0:Y:S01]  /*1c4b0*/  MUFU.EX2 R169, R169 ;  /* 0x000000a900a97308 */ /* 0x000e220000000800 */
[----:B------:R-:W-:Y:S01]  /*1c4c0*/  FSEL R182, R182, -INF , !P4 ;  /* 0xff800000b6b67808 */ /* 0x000fe20006000000 */
[----:B-1----:R-:W-:Y:S01]  /*1c4d0*/  FADD.FTZ R2, R165, R2 ;  /* 0x00000002a5027221 */ /* 0x002fe20000010000 */
[----:B------:R-:W-:Y:S02]  /*1c4e0*/  FMNMX.FTZ R4, R178, R4, !PT ;  /* 0x00000004b2047209 */ /* 0x000fe40007810000 */
[----:B------:R-:W-:Y:S02]  /*1c4f0*/  FSEL R183, R183, -INF , !P2 ;  /* 0xff800000b7b77808 */ /* 0x000fe40005000000 */
[----:B------:R-:W-:Y:S01]  /*1c500*/  FMNMX.FTZ R4, R179, R4, !PT ;  /* 0x00000004b3047209 */ /* 0x000fe20007810000 */
[----:B------:R-:W1:Y:S01]  /*1c510*/  MUFU.EX2 R172, R172 ;  /* 0x000000ac00ac7308 */ /* 0x000e620000000800 */
[----:B------:R-:W-:-:S02]  /*1c520*/  F2FP.F16.F32.PACK_AB R196, R153, R152 ;  /* 0x0000009899c4723e */ /* 0x000fc400000000ff */
[----:B------:R-:W-:Y:S02]  /*1c530*/  FMNMX.FTZ R4, R182, R4, !PT ;  /* 0x00000004b6047209 */ /* 0x000fe40007810000 */
[----:B------:R-:W-:Y:S01]  /*1c540*/  F2FP.F16.F32.PACK_AB R198, R157, R156 ;  /* 0x0000009c9dc6723e */ /* 0x000fe200000000ff */
[----:B---3--:R-:W-:Y:S01]  /*1c550*/  FADD.FTZ R156, R168, R2 ;  /* 0x00000002a89c7221 */ /* 0x008fe20000010000 */
[----:B------:R-:W-:Y:S01]  /*1c560*/  FMNMX.FTZ R152, R183, R4, !PT ;  /* 0x00000004b7987209 */ /* 0x000fe20007810000 */
[----:B------:R-:W3:Y:S01]  /*1c570*/  MUFU.EX2 R173, R173 ;  /* 0x000000ad00ad7308 */ /* 0x000ee20000000800 */
[----:B------:R-:W-:Y:S01]  /*1c580*/  F2FP.F16.F32.PACK_AB R192, R161, R160 ;  /* 0x000000a0a1c0723e */ /* 0x000fe200000000ff */
[----:B0-----:R-:W-:Y:S01]  /*1c590*/  FADD.FTZ R156, R169, R156 ;  /* 0x0000009ca99c7221 */ /* 0x001fe20000010000 */
[----:B------:R-:W-:Y:S01]  /*1c5a0*/  F2FP.F16.F32.PACK_AB R194, R165, R164 ;  /* 0x000000a4a5c2723e */ /* 0x000fe200000000ff */
[----:B------:R-:W0:Y:S01]  /*1c5b0*/  SHFL.BFLY PT, R4, R152, 0x2, 0x1f ;  /* 0x0c401f0098047f89 */ /* 0x000e2200000e0000 */
[----:B------:R-:W-:-:S03]  /*1c5c0*/  F2FP.F16.F32.PACK_AB R188, R169, R168 ;  /* 0x000000a8a9bc723e */ /* 0x000fc600000000ff */
[----:B------:R-:W-:Y:S01]  /*1c5d0*/  MUFU.EX2 R176, R176 ;  /* 0x000000b000b07308 */ /* 0x000fe20000000800 */
[----:B-1----:R-:W-:-:S07]  /*1c5e0*/  FADD.FTZ R156, R172, R156 ;  /* 0x0000009cac9c7221 */ /* 0x002fce0000010000 */
[----:B------:R-:W1:Y:S01]  /*1c5f0*/  MUFU.EX2 R177, R177 ;  /* 0x000000b100b17308 */ /* 0x000e620000000800 */
[C---:B---3--:R-:W-:Y:S01]  /*1c600*/  FADD.FTZ R156, R173.reuse, R156 ;  /* 0x0000009cad9c7221 */ /* 0x048fe20000010000 */
[----:B------:R-:W-:-:S06]  /*1c610*/  F2FP.F16.F32.PACK_AB R190, R173, R172 ;  /* 0x000000acadbe723e */ /* 0x000fcc00000000ff */
[----:B------:R-:W-:Y:S01]  /*1c620*/  MUFU.EX2 R180, R180 ;  /* 0x000000b400b47308 */ /* 0x000fe20000000800 */
[----:B0-----:R-:W-:-:S07]  /*1c630*/  FMNMX.FTZ R152, R152, R4, !PT ;  /* 0x0000000498987209 */ /* 0x001fce0007810000 */
        /* <DEDUP_REMOVED lines=11> */
[----:B------:R-:W-:Y:S02]  /*1c6f0*/  VIADD R23, R23, 0xffffffff ;  /* 0xffffffff17177836 */ /* 0x000fe40000000000 */
        /* <DEDUP_REMOVED lines=16> */
[-CC-:B------:R-:W-:Y:S01]  /*1c800*/  FFMA.FTZ R179, R179, R3.reuse, -R152.reuse ;  /* 0x00000003b3b37223 */ /* 0x180fe20000010898 */
[-CC-:B------:R-:W-:Y:S01]  /*1c810*/  FFMA.FTZ R182, R182, R3.reuse, -R152.reuse ;  /* 0x00000003b6b67223 */ /* 0x180fe20000010898 */
[----:B------:R-:W-:Y:S01]  /*1c820*/  FFMA.FTZ R152, R183, R3, -R152 ;  /* 0x00000003b7987223 */ /* 0x000fe20000010898 */
[----:B------:R-:W-:-:S02]  /*1c830*/  IMAD.MOV.U32 R232, RZ, RZ, R22 ;  /* 0x000000ffffe87224 */ /* 0x000fc400078e0016 */
[----:B------:R-:W-:Y:S01]  /*1c840*/  IMAD.MOV.U32 R230, RZ, RZ, R4 ;  /* 0x000000ffffe67224 */ /* 0x000fe200078e0004 */
[----:B------:R-:W2:Y:S01]  /*1c850*/  MUFU.EX2 R155, R155 ;  /* 0x0000009b009b7308 */ /* 0x000ea20000000800 */
[----:B0-----:R-:W-:-:S04]  /*1c860*/  FADD.FTZ R153, R176, R156 ;  /* 0x0000009cb0997221 */ /* 0x001fc80000010000 */
[----:B------:R-:W-:-:S03]  /*1c870*/  FADD.FTZ R153, R177, R153 ;  /* 0x00000099b1997221 */ /* 0x000fc60000010000 */
[----:B------:R-:W0:Y:S01]  /*1c880*/  MUFU.EX2 R158, R158 ;  /* 0x0000009e009e7308 */ /* 0x000e220000000800 */
[----:B-1----:R-:W-:Y:S01]  /*1c890*/  FFMA.FTZ R227, R2, R227, R154 ;  /* 0x000000e302e37223 */ /* 0x002fe2000001009a */
[----:B------:R-:W-:-:S04]  /*1c8a0*/  FADD.FTZ R153, R180, R153 ;  /* 0x00000099b4997221 */ /* 0x000fc80000010000 */
[----:B------:R-:W-:Y:S02]  /*1c8b0*/  FADD.FTZ R228, R181, R153 ;  /* 0x00000099b5e47221 */ /* 0x000fe40000010000 */
        /* <DEDUP_REMOVED lines=36> */
[----:B------:R-:W-:Y:S06]  /*1cb00*/  @P2 BRA `(.L_x_2014) ;  /* 0xffffffd400002947 */ /* 0x000fec000383ffff */
.L_x_1995:
[----:B------:R-:W-:Y:S05]  /*1cb10*/  BSYNC B0 ;  /* 0x0000000000007941 */ /* 0x000fea0003800000 */
.L_x_1994:
        /* <DEDUP_REMOVED lines=131> */
.L_x_2015:
[----:B------:R-:W-:Y:S01]  /*1d350*/  IMAD R0, R22, 0x8, R16 ;  /* 0x0000000816007824 */ /* 0x000fe200078e0210 */
[----:B------:R-:W-:-:S04]  /*1d360*/  SHF.L.U32 R7, R219, 0x1f, RZ ;  /* 0x0000001fdb077819 */ /* 0x000fc800000006ff */
[----:B------:R0:W1:Y:S01]  /*1d370*/  SYNCS.PHASECHK.TRANS64.TRYWAIT P2, [R0+URZ+0x30850], R7 ;  /* 0x03085007000075a7 */ /* 0x000062000804017f */
[----:B------:R-:W-:Y:S05]  /*1d380*/  @!P0 BRA `(.L_x_2016) ;  /* 0x0000000000048947 */ /* 0x000fea0003800000 */
[----:B------:R-:W-:Y:S01]  /*1d390*/  BPT.TRAP 0x1 ;  /* 0x000000040000795c */ /* 0x000fe20000300000 */
.L_x_2016:
[----:B------:R-:W-:Y:S01]  /*1d3a0*/  VIADD R16, R16, 0x400 ;  /* 0x0000040010107836 */ /* 0x000fe20000000000 */
[----:B------:R-:W-:Y:S04]  /*1d3b0*/  BSSY B0, `(.L_x_2017) ;  /* 0x0000008000007945 */ /* 0x000fe80003800000 */
[----:B------:R-:W-:-:S04]  /*1d3c0*/  SHF.R.U32.HI R16, RZ, 0x4, R16 ;  /* 0x00000004ff107819 */ /* 0x000fc80000011610 */
[----:B------:R-:W-:-:S04]  /*1d3d0*/  LOP3.LUT R16, R16, 0x3fff, RZ, 0xc0, !PT ;  /* 0x00003fff10107812 */ /* 0x000fc800078ec0ff */
[----:B------:R-:W-:-:S04]  /*1d3e0*/  LOP3.LUT R9, R16, 0x2000000, RZ, 0xfc, !PT ;  /* 0x0200000010097812 */ /* 0x000fc800078efcff */
[----:B------:R-:W-:Y:S01]  /*1d3f0*/  LEA R2, R22, R9, 0xb ;  /* 0x0000000916027211 */ /* 0x000fe200078e58ff */
[----:B-1----:R-:W-:Y:S06]  /*1d400*/  @P2 BRA `(.L_x_2018) ;  /* 0x0000000000082947 */ /* 0x002fec0003800000 */
[----:B------:R-:W1:Y:S02]  /*1d410*/  SYNCS.PHASECHK.TRANS64.TRYWAIT P0, [R0+URZ+0x30850], R7 ;  /* 0x03085007000075a7 */ /* 0x000e64000800017f */
[----:B-1----:R-:W-:Y:S05]  /*1d420*/  @!P0 BRA `(.L_x_2019) ;  /* 0x000000e000148947 */ /* 0x002fea0003800000 */
.L_x_2018:
[----:B------:R-:W-:Y:S05]  /*1d430*/  BSYNC B0 ;  /* 0x0000000000007941 */ /* 0x000fea0003800000 */
.L_x_2017:
[----:B------:R-:W-:Y:S01]  /*1d440*/  IMAD.MOV.U32 R6, RZ, RZ, R2 ;  /* 0x000000ffff067224 */ /* 0x000fe200078e0002 */
[----:B------:R-:W2:Y:S01]  /*1d450*/  LDL.LU R15, [R1+0x64] ;  /* 0x00006400010f7983 */ /* 0x000ea20000300800 */
[----:B01----:R-:W-:Y:S01]  /*1d460*/  IMAD.MOV.U32 R7, RZ, RZ, 0x40000040 ;  /* 0x40000040ff077424 */ /* 0x003fe200078e00ff */
[----:B------:R-:W-:Y:S01]  /*1d470*/  WARPGROUP.ARRIVE ;  /* 0x00000000000079c5 */ /* 0x000fe20000000000 */
[----:B------:R-:W-:Y:S01]  /*1d480*/  VIADD R22, R22, 0x1 ;  /* 0x0000000116167836 */ /* 0x000fe20000000000 */
[----:B------:R-:W-:Y:S01]  /*1d490*/  R2UR UR6, R6 ;  /* 0x00000000060672ca */ /* 0x000fe200000e0000 */
[----:B------:R-:W-:Y:S01]  /*1d4a0*/  VIADD R6, R2, 0x80 ;  /* 0x0000008002067836 */ /* 0x000fe20000000000 */
[----:B------:R-:W-:Y:S01]  /*1d4b0*/  R2UR UR7, R7 ;  /* 0x00000000070772ca */ /* 0x000fe200000e0000 */
[----:B------:R-:W-:Y:S01]  /*1d4c0*/  IMAD.MOV.U32 R7, RZ, RZ, 0x40000040 ;  /* 0x40000040ff077424 */ /* 0x000fe200078e00ff */
[----:B------:R-:W-:Y:S01]  /*1d4d0*/  ISETP.NE.AND P2, PT, R22, 0x2, PT ;  /* 0x000000021600780c */ /* 0x000fe20003f45270 */
[----:B------:R-:W-:-:S02]  /*1d4e0*/  @!P1 VIADD R11, R0, 0x30860 ;  /* 0x00030860000b9836 */ /* 0x000fc40000000000 */
[----:B------:R-:W-:Y:S01]  /*1d4f0*/  IMAD.MOV.U32 R0, RZ, RZ, -0x800000 ;  /* 0xff800000ff007424 */ /* 0x000fe200078e00ff */
[----:B------:R-:W-:Y:S02]  /*1d500*/  SEL R22, R22, RZ, P2 ;  /* 0x000000ff16167207 */ /* 0x000fe40001000000 */
[----:B------:R-:W-:-:S05]  /*1d510*/  @!P1 PRMT R11, RZ, 0x654, R11 ;  /* 0x00000654ff0b9816 */ /* 0x000fca000000000b */
        /* <DEDUP_REMOVED lines=12> */
[----:B------:R-:W-:Y:S02]  /*1d5e0*/  IMAD.MOV.U32 R7, RZ, RZ, 0x40000040 ;  /* 0x40000040ff077424 */ /* 0x000fe400078e00ff */
[----:B--2---:R-:W-:-:S05]  /*1d5f0*/  VIADD R15, R15, 0x1 ;  /* 0x000000010f0f7836 */ /* 0x004fca0000000000 */
[----:B------:R-:W-:Y:S01]  /*1d600*/  STL [R1+0x64], R15 ;  /* 0x0000640f01007387 */ /* 0x000fe20000100800 */
[----:B------:R-:W-:Y:S02]  /*1d610*/  WARPGROUP.DEPBAR.LE gsb0, 0x0 ;  /* 0x00008000000079c5 */ /* 0x000fe40000010000 */
[----:B------:R-:W-:-:S14]  /*1d620*/  WARPGROUP.ARRIVE ;  /* 0x00000000000079c5 */ /* 0x000fdc0000000000 */
[----:B------:R-:W-:Y:S01]  /*1d630*/  HGMMA.64x256x16.F32 R24, R188, gdesc[UR4].tnspB, R24, gsb0 ;  /* 0x43e00004bc187df0 */ /* 0x000fe20008000818 */
[----:B------:R-:W-:Y:S02]  /*1d640*/  R2UR UR6, R6 ;  /* 0x00000000060672ca */ /* 0x000fe400000e0000 */
[----:B------:R-:W-:Y:S01]  /*1d650*/  R2UR UR7, R7 ;  /* 0x00000000070772ca */ /* 0x000fe200000e0000 */
[----:B------:R-:W0:Y:S04]  /*1d660*/  SHFL.BFLY PT, R6, R227, 0x2, 0x1f ;  /* 0x0c401f00e3067f89 */ /* 0x000e2800000e0000 */
[----:B------:R-:W1:Y:S01]  /*1d670*/  SHFL.BFLY PT, R7, R228, 0x2, 0x1f ;  /* 0x0c401f00e4077f89 */ /* 0x000e6200000e0000 */
[----:B0-----:R-:W-:Y:S01]  /*1d680*/  FADD.FTZ R6, R6, R227 ;  /* 0x000000e306067221 */ /* 0x001fe20000010000 */
[----:B-1----:R-:W-:-:S04]  /*1d690*/  FADD.FTZ R2, R7, R228 ;  /* 0x000000e407027221 */ /* 0x002fc80000010000 */
[----:B------:R-:W0:Y:S04]  /*1d6a0*/  SHFL.BFLY PT, R9, R6, 0x1, 0x1f ;  /* 0x0c201f0006097f89 */ /* 0x000e2800000e0000 */
[----:B------:R-:W1:Y:S01]  /*1d6b0*/  SHFL.BFLY PT, R7, R2, 0x1, 0x1f ;  /* 0x0c201f0002077f89 */ /* 0x000e6200000e0000 */
[----:B0-----:R-:W-:Y:S01]  /*1d6c0*/  FADD.FTZ R13, R6, R9 ;  /* 0x00000009060d7221 */ /* 0x001fe20000010000 */
[----:B-1----:R-:W-:-:S04]  /*1d6d0*/  FADD.FTZ R12, R2, R7 ;  /* 0x00000007020c7221 */ /* 0x002fc80000010000 */
[----:B------:R-:W-:Y:S02]  /*1d6e0*/  FSETP.NE.FTZ.AND P3, PT, R13, RZ, PT ;  /* 0x000000ff0d00720b */ /* 0x000fe40003f75000 */
[----:B------:R-:W-:Y:S02]  /*1d6f0*/  CS2R R6, SRZ ;  /* 0x0000000000067805 */ /* 0x000fe4000001ff00 */
[----:B------:R-:W-:Y:S02]  /*1d700*/  SEL R2, RZ, 0x1, P2 ;  /* 0x00000001ff027807 */ /* 0x000fe40001000000 */
[----:B------:R-:W-:Y:S02]  /*1d710*/  FSETP.NE.FTZ.AND P0, PT, R12, RZ, PT ;  /* 0x000000ff0c00720b */ /* 0x000fe40003f15000 */
[----:B------:R-:W-:Y:S02]  /*1d720*/  LOP3.LUT R219, R219, R2, RZ, 0x3c, !PT ;  /* 0x00000002dbdb7212 */ /* 0x000fe400078e3cff */
[----:B------:R-:W-:-:S03]  /*1d730*/  MOV R2, 0xff800000 ;  /* 0xff80000000027802 */ /* 0x000fc60000000f00 */
[----:B------:R-:W0:Y:S01]  /*1d740*/  @P3 MUFU.LG2 R10, R13 ;  /* 0x0000000d000a3308 */ /* 0x000e220000000c00 */
[----:B------:R-:W-:-:S05]  /*1d750*/  @P3 FMUL.FTZ R14, R3, 0.69314718246459960938 ;  /* 0x3f317218030e3820 */ /* 0x000fca0000410000 */
[----:B------:R-:W-:Y:S02]  /*1d760*/  @P0 FMUL.FTZ R8, R3, 0.69314718246459960938 ;  /* 0x3f31721803080820 */ /* 0x000fe40000410000 */
[----:B------:R-:W1:Y:S08]  /*1d770*/  @P0 MUFU.LG2 R9, R12 ;  /* 0x0000000c00090308 */ /* 0x000e700000000c00 */
[----:B------:R-:W2:Y:S01]  /*1d780*/  @P0 MUFU.RCP R7, R12 ;  /* 0x0000000c00070308 */ /* 0x000ea20000001000 */
[----:B0-----:R-:W-:-:S04]  /*1d790*/  @P3 FMUL.FTZ R3, R10, 0.69314718246459960938 ;  /* 0x3f3172180a033820 */ /* 0x001fc80000410000 */
[----:B------:R-:W-:-:S03]  /*1d7a0*/  @P3 FFMA.FTZ R2, R14, R4, R3 ;  /* 0x000000040e023223 */ /* 0x000fc60000010003 */
[----:B------:R-:W0:Y:S01]  /*1d7b0*/  @P3 MUFU.RCP R6, R13 ;  /* 0x0000000d00063308 */ /* 0x000e220000001000 */
[----:B-1----:R-:W-:-:S04]  /*1d7c0*/  @P0 FMUL.FTZ R9, R9, 0.69314718246459960938 ;  /* 0x3f31721809090820 */ /* 0x002fc80000410000 */
[----:B------:R-:W-:Y:S01]  /*1d7d0*/  @P0 FFMA.FTZ R0, R8, R5, R9 ;  /* 0x0000000508000223 */ /* 0x000fe20000010009 */
[----:B------:R-:W-:Y:S01]  /*1d7e0*/  PLOP3.LUT P0, PT, PT, PT, PT, 0x8, 0x0 ;  /* 0x000000000000781c */ /* 0x000fe20003f0e170 */
[----:B------:R-:W-:Y:S02]  /*1d7f0*/  WARPGROUP.DEPBAR.LE gsb0, 0x0 ;  /* 0x00008000000079c5 */ /* 0x000fe40000010000 */
[----:B------:R-:W-:-:S06]  /*1d800*/  WARPGROUP.ARRIVE ;  /* 0x00000000000079c5 */ /* 0x000fcc0000000000 */
        /* <DEDUP_REMOVED lines=67> */
[-C--:B0-----:R-:W-:Y:S01]  /*1dc40*/  FMUL.FTZ R12, R35, R6.reuse ;  /* 0x00000006230c7220 */ /* 0x081fe20000410000 */
        /* <DEDUP_REMOVED lines=63> */
.L_x_1853:
        /* <DEDUP_REMOVED lines=9> */
[----:B------:R-:W2:Y:S01]  /*1e0d0*/  LDL R6, [R1+0xb0] ;  /* 0x0000b00001067983 */ /* 0x000ea20000100800 */
[----:B------:R-:W-:-:S03]  /*1e0e0*/  ULDC.64 UR4, c[0x0][0xc00] ;  /* 0x0003000000047ab9 */ /* 0x000fc60000000a00 */
[----:B------:R-:W3:Y:S01]  /*1e0f0*/  LDL R171, [R1+0x60] ;  /* 0x0000600001ab7983 */ /* 0x000ee20000100800 */
[----:B------:R-:W4:Y:S01]  /*1e100*/  S2R R15, SR_SWINHI ;  /* 0x00000000000f7919 */ /* 0x000f220000002f00 */
[----:B------:R-:W-:Y:S02]  /*1e110*/  MOV R20, R16 ;  /* 0x0000001000147202 */ /* 0x000fe40000000f00 */
[----:B----4-:R-:W-:Y:S02]  /*1e120*/  MOV R21, R15 ;  /* 0x0000000f00157202 */ /* 0x010fe40000000f00 */
        /* <DEDUP_REMOVED lines=18> */
[----:B------:R-:W4:Y:S01]  /*1e250*/  LDC R3, c[0x0][0xbe8] ;  /* 0x0002fa00ff037b82 */ /* 0x000f220000000800 */
        /* <DEDUP_REMOVED lines=15> */
[----:B------:R-:W-:Y:S01]  /*1e350*/  F2FP.F16.F32.PACK_AB R147, R151, R150 ;  /* 0x000000969793723e */ /* 0x000fe200000000ff */
        /* <DEDUP_REMOVED lines=9> */
[C---:B------:R-:W-:Y:S02]  /*1e3f0*/  IADD3 R115, P3, R126.reuse, 0x4000, RZ ;  /* 0x000040007e737810 */ /* 0x040fe40007f7e0ff */
[C---:B------:R-:W-:Y:S02]  /*1e400*/  IADD3 R123, P1, R126.reuse, 0x20, RZ ;  /* 0x000000207e7b7810 */ /* 0x040fe40007f3e0ff */
[----:B------:R-:W-:Y:S02]  /*1e410*/  IADD3 R99, P0, R126, 0x8020, RZ ;  /* 0x000080207e637810 */ /* 0x000fe40007f1e0ff */
[----:B------:R-:W-:Y:S01]  /*1e420*/  LOP3.LUT R118, R118, R119, RZ, 0x3c, !PT ;  /* 0x0000007776767212 */ /* 0x000fe200078e3cff */
[----:B------:R-:W-:Y:S01]  /*1e430*/  IMAD.X R119, RZ, RZ, R127, P4 ;  /* 0x000000ffff777224 */ /* 0x000fe200020e067f */
[----:B------:R-:W-:-:S02]  /*1e440*/  LOP3.LUT R114, R115, 0x380, RZ, 0xc0, !PT ;  /* 0x0000038073727812 */ /* 0x000fc400078ec0ff */
[----:B------:R-:W-:Y:S02]  /*1e450*/  LOP3.LUT R122, R123, 0x380, RZ, 0xc0, !PT ;  /* 0x000003807b7a7812 */ /* 0x000fe400078ec0ff */
[C---:B-----5:R-:W-:Y:S02]  /*1e460*/  IADD3 R23, P4, R126.reuse, 0x8040, RZ ;  /* 0x000080407e177810 */ /* 0x060fe40007f9e0ff */
[----:B------:R-:W-:Y:S02]  /*1e470*/  LOP3.LUT R98, R99, 0x380, RZ, 0xc0, !PT ;  /* 0x0000038063627812 */ /* 0x000fe400078ec0ff */
[----:B------:R-:W-:Y:S02]  /*1e480*/  LOP3.LUT R27, R126, 0x380, RZ, 0xc0, !PT ;  /* 0x000003807e1b7812 */ /* 0x000fe400078ec0ff */
[----:B------:R-:W-:Y:S02]  /*1e490*/  SHF.R.U64 R114, R114, 0x3, RZ ;  /* 0x0000000372727819 */ /* 0x000fe400000012ff */
[----:B------:R-:W-:-:S02]  /*1e4a0*/  SHF.R.U64 R122, R122, 0x3, RZ ;  /* 0x000000037a7a7819 */ /* 0x000fc400000012ff */
[----:B------:R-:W-:Y:S02]  /*1e4b0*/  LOP3.LUT R30, R23, 0x380, RZ, 0xc0, !PT ;  /* 0x00000380171e7812 */ /* 0x000fe400078ec0ff */
[----:B------:R-:W-:Y:S02]  /*1e4c0*/  SHF.R.U64 R98, R98, 0x3, RZ ;  /* 0x0000000362627819 */ /* 0x000fe400000012ff */
[----:B------:R-:W-:Y:S02]  /*1e4d0*/  SHF.R.U64 R27, R27, 0x3, RZ ;  /* 0x000000031b1b7819 */ /* 0x000fe400000012ff */
[----:B------:R-:W-:Y:S01]  /*1e4e0*/  LOP3.LUT R114, R114, R115, RZ, 0x3c, !PT ;  /* 0x0000007372727212 */ /* 0x000fe200078e3cff */
[--C-:B------:R-:W-:Y:S01]  /*1e4f0*/  IMAD.X R115, RZ, RZ, R127.reuse, P3 ;  /* 0x000000ffff737224 */ /* 0x100fe200018e067f */
[----:B------:R-:W-:Y:S02]  /*1e500*/  IADD3 R107, P2, R126, 0x4060, RZ ;  /* 0x000040607e6b7810 */ /* 0x000fe40007f5e0ff */
[----:B------:R-:W-:Y:S01]  /*1e510*/  LOP3.LUT R122, R122, R123, RZ, 0x3c, !PT ;  /* 0x0000007b7a7a7212 */ /* 0x000fe200078e3cff */
[----:B------:R-:W-:Y:S01]  /*1e520*/  IMAD.X R123, RZ, RZ, R127, P1 ;  /* 0x000000ffff7b7224 */ /* 0x000fe200008e067f */
[----:B------:R-:W-:-:S02]  /*1e530*/  SHF.R.U64 R30, R30, 0x3, RZ ;  /* 0x000000031e1e7819 */ /* 0x000fc400000012ff */
[----:B------:R-:W-:Y:S02]  /*1e540*/  LOP3.LUT R98, R98, R99, RZ, 0x3c, !PT ;  /* 0x0000006362627212 */ /* 0x000fe400078e3cff */
[C---:B------:R-:W-:Y:S02]  /*1e550*/  IADD3 R95, P6, R126.reuse, 0x4020, RZ ;  /* 0x000040207e5f7810 */ /* 0x040fe40007fde0ff */
[C---:B------:R-:W-:Y:S02]  /*1e560*/  IADD3 R111, P5, R126.reuse, 0x4040, RZ ;  /* 0x000040407e6f7810 */ /* 0x040fe40007fbe0ff */
[C---:B------:R-:W-:Y:S02]  /*1e570*/  IADD3 R99, P3, R126.reuse, 0x8060, RZ ;  /* 0x000080607e637810 */ /* 0x040fe40007f7e0ff */
[----:B------:R-:W-:Y:S02]  /*1e580*/  IADD3 R103, P1, R126, 0x8000, RZ ;  /* 0x000080007e677810 */ /* 0x000fe40007f3e0ff */
[----:B------:R-:W-:-:S02]  /*1e590*/  LOP3.LUT R26, R27, R126, RZ, 0x3c, !PT ;  /* 0x0000007e1b1a7212 */ /* 0x000fc400078e3cff */
[----:B------:R-:W-:Y:S02]  /*1e5a0*/  LOP3.LUT R106, R107, 0x380, RZ, 0xc0, !PT ;  /* 0x000003806b6a7812 */ /* 0x000fe400078ec0ff */
[----:B------:R-:W-:Y:S02]  /*1e5b0*/  MOV R27, R127 ;  /* 0x0000007f001b7202 */ /* 0x000fe40000000f00 */
[----:B------:R-:W-:Y:S02]  /*1e5c0*/  LOP3.LUT R30, R30, R23, RZ, 0x3c, !PT ;  /* 0x000000171e1e7212 */ /* 0x000fe400078e3cff */
[----:B------:R-:W-:Y:S02]  /*1e5d0*/  LOP3.LUT R94, R95, 0x380, RZ, 0xc0, !PT ;  /* 0x000003805f5e7812 */ /* 0x000fe400078ec0ff */
[----:B------:R-:W-:Y:S02]  /*1e5e0*/  LOP3.LUT R110, R111, 0x380, RZ, 0xc0, !PT ;  /* 0x000003806f6e7812 */ /* 0x000fe400078ec0ff */
[----:B------:R-:W-:-:S02]  /*1e5f0*/  LOP3.LUT R23, R99, 0x380, RZ, 0xc0, !PT ;  /* 0x0000038063177812 */ /* 0x000fc400078ec0ff */
[----:B------:R-:W-:Y:S02]  /*1e600*/  LOP3.LUT R102, R103, 0x380, RZ, 0xc0, !PT ;  /* 0x0000038067667812 */ /* 0x000fe400078ec0ff */
[----:B------:R-:W-:Y:S02]  /*1e610*/  SHF.R.U64 R106, R106, 0x3, RZ ;  /* 0x000000036a6a7819 */ /* 0x000fe400000012ff */
[----:B------:R-:W-:Y:S02]  /*1e620*/  MOV R6, R26 ;  /* 0x0000001a00067202 */ /* 0x000fe40000000f00 */
[----:B------:R-:W-:Y:S02]  /*1e630*/  F2FP.F16.F32.PACK_AB R26, R29, R28 ;  /* 0x0000001c1d1a723e */ /* 0x000fe400000000ff */
[----:B------:R-:W-:Y:S02]  /*1e640*/  SHF.R.U64 R94, R94, 0x3, RZ ;  /* 0x000000035e5e7819 */ /* 0x000fe400000012ff */
[----:B------:R-:W-:-:S02]  /*1e650*/  SHF.R.U64 R110, R110, 0x3, RZ ;  /* 0x000000036e6e7819 */ /* 0x000fc400000012ff */
[----:B------:R-:W-:Y:S02]  /*1e660*/  SHF.R.U64 R28, R23, 0x3, RZ ;  /* 0x00000003171c7819 */ /* 0x000fe400000012ff */
[----:B------:R-:W-:Y:S02]  /*1e670*/  SHF.R.U64 R102, R102, 0x3, RZ ;  /* 0x0000000366667819 */ /* 0x000fe400000012ff */
[----:B------:R-:W-:Y:S01]  /*1e680*/  LOP3.LUT R106, R106, R107, RZ, 0x3c, !PT ;  /* 0x0000006b6a6a7212 */ /* 0x000fe200078e3cff */
[--C-:B------:R-:W-:Y:S01]  /*1e690*/  IMAD.X R107, RZ, RZ, R127.reuse, P2 ;  /* 0x000000ffff6b7224 */ /* 0x100fe200010e067f */
[----:B------:R-:W-:Y:S01]  /*1e6a0*/  LOP3.LUT R94, R94, R95, RZ, 0x3c, !PT ;  /* 0x0000005f5e5e7212 */ /* 0x000fe200078e3cff */
[--C-:B------:R-:W-:Y:S01]  /*1e6b0*/  IMAD.X R95, RZ, RZ, R127.reuse, P6 ;  /* 0x000000ffff5f7224 */ /* 0x100fe200030e067f */
[----:B------:R-:W-:Y:S01]  /*1e6c0*/  LOP3.LUT R110, R110, R111, RZ, 0x3c, !PT ;  /* 0x0000006f6e6e7212 */ /* 0x000fe200078e3cff */
[----:B------:R-:W-:Y:S01]  /*1e6d0*/  IMAD.X R111, RZ, RZ, R127, P5 ;  /* 0x000000ffff6f7224 */ /* 0x000fe200028e067f */
[----:B------:R-:W-:-:S02]  /*1e6e0*/  LOP3.LUT R28, R28, R99, RZ, 0x3c, !PT ;  /* 0x000000631c1c7212 */ /* 0x000fc400078e3cff */
[----:B------:R-:W-:Y:S02]  /*1e6f0*/  IADD3 R23, P2, R126, 0xc040, RZ ;  /* 0x0000c0407e177810 */ /* 0x000fe40007f5e0ff */
[----:B------:R-:W-:Y:S01]  /*1e700*/  LOP3.LUT R102, R102, R103, RZ, 0x3c, !PT ;  /* 0x0000006766667212 */ /* 0x000fe200078e3cff */
[----:B------:R-:W-:Y:S01]  /*1e710*/  IMAD.X R103, RZ, RZ, R127, P1 ;  /* 0x000000ffff677224 */ /* 0x000fe200008e067f */
[----:B------:R-:W-:Y:S02]  /*1e720*/  IADD3.X R99, RZ, R127, RZ, P0, !PT ;  /* 0x0000007fff637210 */ /* 0x000fe400007fe4ff */
[C---:B------:R-:W-:Y:S02]  /*1e730*/  IADD3 R131, P6, R126.reuse, 0xc000, RZ ;  /* 0x0000c0007e837810 */ /* 0x040fe40007fde0ff */
[----:B------:R-:W-:Y:S02]  /*1e740*/  IADD3 R135, P5, R126, 0xc020, RZ ;  /* 0x0000c0207e877810 */ /* 0x000fe40007fbe0ff */
[----:B------:R-:W-:Y:S01]  /*1e750*/  F2FP.F16.F32.PACK_AB R27, R31, R13 ;  /* 0x0000000d1f1b723e */ /* 0x000fe200000000ff */
[----:B------:R-:W-:Y:S01]  /*1e760*/  BAR.SYNC.DEFER_BLOCKING 0x1, 0x100 ;  /* 0x0044000000007b1d */ /* 0x000fe20000010000 */
[----:B------:R-:W-:-:S02]  /*1e770*/  ISETP.NE.U32.AND P0, PT, RZ, UR4, PT ;  /* 0x00000004ff007c0c */ /* 0x000fc4000bf05070 */
[----:B------:R-:W-:Y:S02]  /*1e780*/  IADD3 R126, P1, R126, 0xc060, RZ ;  /* 0x0000c0607e7e7810 */ /* 0x000fe40007f3e0ff */
[----:B------:R-:W-:Y:S02]  /*1e790*/  LOP3.LUT R13, R23, 0x380, RZ, 0xc0, !PT ;  /* 0x00000380170d7812 */ /* 0x000fe400078ec0ff */
[----:B------:R-:W-:Y:S01]  /*1e7a0*/  ISETP.NE.AND.EX P0, PT, RZ, UR5, PT, P0 ;  /* 0x00000005ff007c0c */ /* 0x000fe2000bf05300 */
[----:B------:R-:W-:Y:S01]  /*1e7b0*/  ULDC.64 UR4, c[0x0][0xc08] ;  /* 0x0003020000047ab9 */ /* 0x000fe20000000a00 */
[----:B-1----:R-:W-:Y:S02]  /*1e7c0*/  LOP3.LUT R60, R126, 0x380, RZ, 0xc0, !PT ;  /* 0x000003807e3c7812 */ /* 0x002fe400078ec0ff */
[----:B------:R-:W-:Y:S02]  /*1e7d0*/  LOP3.LUT R130, R131, 0x380, RZ, 0xc0, !PT ;  /* 0x0000038083827812 */ /* 0x000fe400078ec0ff */
[----:B------:R-:W-:-:S02]  /*1e7e0*/  LOP3.LUT R134, R135, 0x380, RZ, 0xc0, !PT ;  /* 0x0000038087867812 */ /* 0x000fc400078ec0ff */
[----:B------:R-:W-:Y:S02]  /*1e7f0*/  MOV R122, R122 ;  /* 0x0000007a007a7202 */ /* 0x000fe40000000f00 */
[----:B------:R-:W-:Y:S01]  /*1e800*/  MOV R14, R14 ;  /* 0x0000000e000e7202 */ /* 0x000fe20000000f00 */
[--C-:B------:R-:W-:Y:S01]  /*1e810*/  IMAD.X R31, RZ, RZ, R127.reuse, P4 ;  /* 0x000000ffff1f7224 */ /* 0x100fe200020e067f */
[----:B------:R-:W-:Y:S01]  /*1e820*/  SHF.R.U64 R130, R130, 0x3, RZ ;  /* 0x0000000382827819 */ /* 0x000fe200000012ff */
[----:B------:R1:W-:Y:S01]  /*1e830*/  STSM.16.M88.4 [R6], R24 ;  /* 0x0000001806007844 */ /* 0x0003e20000000200 */
[----:B------:R-:W-:Y:S01]  /*1e840*/  IMAD.X R29, RZ, RZ, R127, P3 ;  /* 0x000000ffff1d7224 */ /* 0x000fe200018e067f */
[----:B------:R-:W-:Y:S02]  /*1e850*/  MOV R118, R118 ;  /* 0x0000007600767202 */ /* 0x000fe40000000f00 */
[----:B------:R-:W-:Y:S01]  /*1e860*/  SHF.R.U64 R134, R134, 0x3, RZ ;  /* 0x0000000386867819 */ /* 0x000fe200000012ff */
[----:B------:R-:W-:Y:S01]  /*1e870*/  STSM.16.M88.4 [R122], R32 ;  /* 0x000000207a007844 */ /* 0x000fe20000000200 */
[----:B------:R-:W-:-:S02]  /*1e880*/  MOV R114, R114 ;  /* 0x0000007200727202 */ /* 0x000fc40000000f00 */
[----:B------:R-:W-:Y:S01]  /*1e890*/  MOV R95, R94 ;  /* 0x0000005e005f7202 */ /* 0x000fe20000000f00 */
[----:B------:R2:W-:Y:S01]  /*1e8a0*/  STSM.16.M88.4 [R14], R40 ;  /* 0x000000280e007844 */ /* 0x0005e20000000200 */
[----:B-1----:R-:W-:Y:S01]  /*1e8b0*/  SHF.R.U64 R6, R13, 0x3, RZ ;  /* 0x000000030d067819 */ /* 0x002fe200000012ff */
[----:B------:R-:W-:Y:S01]  /*1e8c0*/  IMAD.X R25, RZ, RZ, R127, P2 ;  /* 0x000000ffff197224 */ /* 0x000fe200010e067f */
[----:B------:R-:W-:Y:S02]  /*1e8d0*/  ISETP.NE.U32.AND P2, PT, RZ, UR4, PT ;  /* 0x00000004ff007c0c */ /* 0x000fe4000bf45070 */
[----:B------:R-:W-:Y:S02]  /*1e8e0*/  SHF.R.U64 R13, R60, 0x3, RZ ;  /* 0x000000033c0d7819 */ /* 0x000fe400000012ff */
[----:B------:R-:W-:Y:S02]  /*1e8f0*/  LOP3.LUT R24, R6, R23, RZ, 0x3c, !PT ;  /* 0x0000001706187212 */ /* 0x000fe400078e3cff */
[----:B------:R-:W-:-:S02]  /*1e900*/  ISETP.NE.AND.EX P2, PT, RZ, UR5, PT, P2 ;  /* 0x00000005ff007c0c */ /* 0x000fc4000bf45320 */
[----:B------:R-:W-:Y:S02]  /*1e910*/  F2FP.F16.F32.PACK_AB R6, R69, R155 ;  /* 0x0000009b4506723e */ /* 0x000fe400000000ff */
[----:B------:R-:W-:Y:S02]  /*1e920*/  LOP3.LUT R126, R13, R126, RZ, 0x3c, !PT ;  /* 0x0000007e0d7e7212 */ /* 0x000fe400078e3cff */
[----:B------:R-:W-:Y:S01]  /*1e930*/  MOV R110, R110 ;  /* 0x0000006e006e7202 */ /* 0x000fe20000000f00 */
[----:B------:R-:W-:Y:S01]  /*1e940*/  STSM.16.M88.4 [R118], R48 ;  /* 0x0000003076007844 */ /* 0x000fe20000000200 */
[----:B------:R-:W-:Y:S01]  /*1e950*/  LOP3.LUT R130, R130, R131, RZ, 0x3c, !PT ;  /* 0x0000008382827212 */ /* 0x000fe200078e3cff */
[----:B------:R-:W-:Y:S01]  /*1e960*/  IMAD.X R131, RZ, RZ, R127, P6 ;  /* 0x000000ffff837224 */ /* 0x000fe200030e067f */
[----:B------:R-:W-:Y:S02]  /*1e970*/  MOV R106, R106 ;  /* 0x0000006a006a7202 */ /* 0x000fe40000000f00 */
[----:B------:R-:W-:-:S02]  /*1e980*/  MOV R23, R24 ;  /* 0x0000001800177202 */ /* 0x000fc40000000f00 */
[----:B------:R-:W-:Y:S02]  /*1e990*/  F2FP.F16.F32.PACK_AB R13, R83, R82 ;  /* 0x00000052530d723e */ /* 0x000fe400000000ff */
[----:B--2---:R-:W-:Y:S02]  /*1e9a0*/  F2FP.F16.F32.PACK_AB R14, R85, R159 ;  /* 0x0000009f550e723e */ /* 0x004fe400000000ff */
[----:B------:R-:W-:Y:S01]  /*1e9b0*/  F2FP.F16.F32.PACK_AB R15, R87, R86 ;  /* 0x00000056570f723e */ /* 0x000fe200000000ff */
[----:B------:R-:W-:Y:S01]  /*1e9c0*/  STSM.16.M88.4 [R114], R56 ;  /* 0x0000003872007844 */ /* 0x000fe20000000200 */
[----:B------:R-:W-:Y:S01]  /*1e9d0*/  LOP3.LUT R134, R134, R135, RZ, 0x3c, !PT ;  /* 0x0000008786867212 */ /* 0x000fe200078e3cff */
[----:B------:R-:W-:Y:S01]  /*1e9e0*/  IMAD.X R135, RZ, RZ, R127, P5 ;  /* 0x000000ffff877224 */ /* 0x000fe200028e067f */
[----:B------:R-:W-:Y:S02]  /*1e9f0*/  MOV R102, R102 ;  /* 0x0000006600667202 */ /* 0x000fe40000000f00 */
[----:B------:R-:W-:-:S02]  /*1ea00*/  MOV R60, R30 ;  /* 0x0000001e003c7202 */ /* 0x000fc40000000f00 */
        /* <DEDUP_REMOVED lines=10> */
[----:B------:R-:W-:Y:S01]  /*1eab0*/  F2FP.F16.F32.PACK_AB R31, R68, R67 ;  /* 0x00000043441f723e */ /* 0x000fe200000000ff */
[----:B------:R2:W-:Y:S01]  /*1eac0*/  STSM.16.M88.4 [R110], R8 ;  /* 0x000000086e007844 */ /* 0x0005e20000000200 */
[----:B------:R-:W-:Y:S02]  /*1ead0*/  F2FP.F16.F32.PACK_AB R32, R105, R164 ;  /* 0x000000a46920723e */ /* 0x000fe400000000ff */
[----:B------:R-:W-:-:S02]  /*1eae0*/  F2FP.F16.F32.PACK_AB R33, R72, R71 ;  /* 0x000000474821723e */ /* 0x000fc400000000ff */
[----:B------:R-:W-:Y:S02]  /*1eaf0*/  F2FP.F16.F32.PACK_AB R34, R109, R165 ;  /* 0x000000a56d22723e */ /* 0x000fe400000000ff */
[----:B------:R-:W-:Y:S01]  /*1eb00*/  F2FP.F16.F32.PACK_AB R35, R76, R75 ;  /* 0x0000004b4c23723e */ /* 0x000fe200000000ff */
[----:B------:R0:W-:Y:S01]  /*1eb10*/  STSM.16.M88.4 [R106], R12 ;  /* 0x0000000c6a007844 */ /* 0x0001e20000000200 */
[----:B-1----:R-:W-:Y:S02]  /*1eb20*/  F2FP.F16.F32.PACK_AB R4, R113, R166 ;  /* 0x000000a67104723e */ /* 0x002fe400000000ff */
[----:B------:R-:W-:Y:S02]  /*1eb30*/  F2FP.F16.F32.PACK_AB R5, R84, R80 ;  /* 0x000000505405723e */ /* 0x000fe400000000ff */
[----:B------:R-:W-:Y:S02]  /*1eb40*/  F2FP.F16.F32.PACK_AB R6, R117, R167 ;  /* 0x000000a77506723e */ /* 0x000fe400000000ff */
[----:B------:R-:W-:Y:S01]  /*1eb50*/  F2FP.F16.F32.PACK_AB R7, R92, R88 ;  /* 0x000000585c07723e */ /* 0x000fe200000000ff */
[----:B------:R1:W-:Y:S01]  /*1eb60*/  STSM.16.M88.4 [R102], R24 ;  /* 0x0000001866007844 */ /* 0x0003e20000000200 */
[----:B------:R-:W-:-:S02]  /*1eb70*/  IADD3.X R127, RZ, R127, RZ, P1, !PT ;  /* 0x0000007fff7f7210 */ /* 0x000fc40000ffe4ff */
[----:B------:R-:W-:Y:S01]  /*1eb80*/  MOV R130, R130 ;  /* 0x0000008200827202 */ /* 0x000fe20000000f00 */
[----:B------:R-:W-:Y:S01]  /*1eb90*/  STSM.16.M88.4 [R98], R28 ;  /* 0x0000001c62007844 */ /* 0x000fe20000000200 */
[----:B--2---:R-:W-:Y:S02]  /*1eba0*/  F2FP.F16.F32.PACK_AB R8, R121, R168 ;  /* 0x000000a87908723e */ /* 0x004fe400000000ff */
[----:B------:R-:W-:Y:S02]  /*1ebb0*/  F2FP.F16.F32.PACK_AB R9, R100, R96 ;  /* 0x000000606409723e */ /* 0x000fe400000000ff */
[----:B------:R-:W-:Y:S02]  /*1ebc0*/  F2FP.F16.F32.PACK_AB R10, R125, R169 ;  /* 0x000000a97d0a723e */ /* 0x000fe400000000ff */
[----:B------:R-:W-:Y:S01]  /*1ebd0*/  F2FP.F16.F32.PACK_AB R11, R108, R104 ;  /* 0x000000686c0b723e */ /* 0x000fe200000000ff */
[----:B------:R-:W-:Y:S01]  /*1ebe0*/  STSM.16.M88.4 [R60], R32 ;  /* 0x000000203c007844 */ /* 0x000fe20000000200 */
[----:B------:R-:W-:-:S02]  /*1ebf0*/  MOV R134, R134 ;  /* 0x0000008600867202 */ /* 0x000fc40000000f00 */
[----:B0-----:R-:W-:Y:S02]  /*1ec00*/  F2FP.F16.F32.PACK_AB R12, R129, R170 ;  /* 0x000000aa810c723e */ /* 0x001fe400000000ff */
[----:B------:R-:W-:Y:S02]  /*1ec10*/  F2FP.F16.F32.PACK_AB R13, R116, R112 ;  /* 0x00000070740d723e */ /* 0x000fe400000000ff */
[----:B------:R-:W-:Y:S02]  /*1ec20*/  F2FP.F16.F32.PACK_AB R14, R133, R132 ;  /* 0x00000084850e723e */ /* 0x000fe400000000ff */
[----:B------:R-:W-:Y:S01]  /*1ec30*/  F2FP.F16.F32.PACK_AB R15, R124, R120 ;  /* 0x000000787c0f723e */ /* 0x000fe200000000ff */
[----:B------:R0:W-:Y:S01]  /*1ec40*/  STSM.16.M88.4 [R94], R4 ;  /* 0x000000045e007844 */ /* 0x0001e20000000200 */
[----:B------:R-:W-:Y:S01]  /*1ec50*/  MOV R126, R126 ;  /* 0x0000007e007e7202 */ /* 0x000fe20000000f00 */
[----:B-1----:R-:W3:Y:S02]  /*1ec60*/  LDC.64 R24, c[0x0][0xc00] ;  /* 0x00030000ff187b82 */ /* 0x002ee40000000a00 */
[----:B------:R1:W-:Y:S04]  /*1ec70*/  STSM.16.M88.4 [R130], R8 ;  /* 0x0000000882007844 */ /* 0x0003e80000000200 */
[----:B------:R2:W-:Y:S04]  /*1ec80*/  STSM.16.M88.4 [R134], R12 ;  /* 0x0000000c86007844 */ /* 0x0005e80000000200 */
[----:B------:R2:W-:Y:S01]  /*1ec90*/  STSM.16.M88.4 [R23], R136 ;  /* 0x0000008817007844 */ /* 0x0005e20000000200 */
[----:B0-----:R-:W0:Y:S03]  /*1eca0*/  @P2 LDC.64 R4, c[0x0][0xc08] ;  /* 0x00030200ff042b82 */ /* 0x001e260000000a00 */
[----:B------:R2:W-:Y:S01]  /*1ecb0*/  STSM.16.M88.4 [R126], R144 ;  /* 0x000000907e007844 */ /* 0x0005e20000000200 */
[----:B------:R-:W-:Y:S01]  /*1ecc0*/  ULDC UR4, c[0x0][0xa88] ;  /* 0x0002a20000047ab9 */ /* 0x000fe20000000800 */
[----:B------:R-:W-:-:S02]  /*1ecd0*/  IMAD.MOV.U32 R80, RZ, RZ, RZ ;  /* 0x000000ffff507224 */ /* 0x000fc400078e00ff */
[----:B------:R-:W-:Y:S02]  /*1ece0*/  IMAD.U32 R6, RZ, RZ, UR4 ;  /* 0x00000004ff067e24 */ /* 0x000fe4000f8e00ff */
[C---:B---3--:R-:W-:Y:S01]  /*1ecf0*/  IMAD.WIDE R24, R171.reuse, 0x4, R24 ;  /* 0x00000004ab187825 */ /* 0x048fe200078e0218 */
[----:B------:R-:W-:Y:S03]  /*1ed00*/  BAR.SYNC.DEFER_BLOCKING 0x1, 0x100 ;  /* 0x0044000000007b1d */ /* 0x000fe60000010000 */
[----:B0-----:R-:W-:-:S03]  /*1ed10*/  @P2 IMAD.WIDE R4, R171, 0x4, R4 ;  /* 0x00000004ab042825 */ /* 0x001fc600078e0204 */
[----:B------:R2:W5:Y:S04]  /*1ed20*/  @P0 LDG.E R80, desc[UR60][R24.64] ;  /* 0x0000003c18500981 */ /* 0x000568000c1e1900 */
[----:B------:R2:W5:Y:S01]  /*1ed30*/  @P2 LDG.E R6, desc[UR60][R4.64] ;  /* 0x0000003c04062981 */ /* 0x000562000c1e1900 */
[----:B----4-:R-:W-:-:S13]  /*1ed40*/  ISETP.NE.AND P1, PT, R3, 0x1, PT ;  /* 0x000000010300780c */ /* 0x010fda0003f25270 */
[----:B-1----:R-:W0:Y:S08]  /*1ed50*/  @P1 LDC R8, c[0x0][0xbec] ;  /* 0x0002fb00ff081b82 */ /* 0x002e300000000800 */
[----:B------:R-:W1:Y:S01]  /*1ed60*/  @P1 LDC R9, c[0x0][0xbf0] ;  /* 0x0002fc00ff091b82 */ /* 0x000e620000000800 */
[----:B--2---:R-:W-:Y:S05]  /*1ed70*/  @P2 BRA `(.L_x_2022) ;  /* 0x0000000000102947 */ /* 0x004fea0003800000 */
[----:B------:R-:W-:Y:S05]  /*1ed80*/  @!P0 BRA `(.L_x_2022) ;  /* 0x00000000000c8947 */ /* 0x000fea0003800000 */
[----:B------:R-:W2:Y:S04]  /*1ed90*/  LDG.E R5, desc[UR60][R24.64] ;  /* 0x0000003c18057981 */ /* 0x000ea8000c1e1900 */
[----:B-----5:R-:W2:Y:S02]  /*1eda0*/  LDG.E R6, desc[UR60][R24.64+0x4] ;  /* 0x0000043c18067981 */ /* 0x020ea4000c1e1900 */
[----:B--2---:R-:W-:-:S07]  /*1edb0*/  IMAD.IADD R6, R6, 0x1, -R5 ;  /* 0x0000000106067824 */ /* 0x004fce00078e0a05 */
.L_x_2022:
[----:B------:R-:W2:Y:S01]  /*1edc0*/  LDL R4, [R1+0x48] ;  /* 0x0000480001047983 */ /* 0x000ea20000100800 */
[----:B------:R-:W-:-:S03]  /*1edd0*/  ULDC.64 UR4, c[0x0][0xb90] ;  /* 0x0002e40000047ab9 */ /* 0x000fc60000000a00 */
[----:B------:R-:W3:Y:S01]  /*1ede0*/  LDL R88, [R1+0x54] ;  /* 0x0000540001587983 */ /* 0x000ee20000100800 */
[----:B-----5:R-:W-:Y:S02]  /*1edf0*/  SHF.R.S32.HI R81, RZ, 0x1f, R80 ;  /* 0x0000001fff517819 */ /* 0x020fe40000011450 */
[----:B------:R-:W-:Y:S01]  /*1ee00*/  SHF.L.U32 R10, R218, 0x6, RZ ;  /* 0x00000006da0a7819 */ /* 0x000fe200000006ff */
[----:B------:R-:W4:Y:S01]  /*1ee10*/  LDL.LU R86, [R1+0x5c] ;  /* 0x00005c0001567983 */ /* 0x000f220000300800 */
[----:B------:R-:W-:Y:S02]  /*1ee20*/  SHF.R.S32.HI R23, RZ, 0x1f, R171 ;  /* 0x0000001fff177819 */ /* 0x000fe400000114ab */
[----:B------:R-:W-:Y:S01]  /*1ee30*/  SEL R60, R171, RZ, !P0 ;  /* 0x000000ffab3c7207 */ /* 0x000fe20004000000 */
[----:B------:R-:W2:Y:S01]  /*1ee40*/  LDL.LU R84, [R1+0x2c] ;  /* 0x00002c0001547983 */ /* 0x000ea20000300800 */
[----:B------:R-:W-:Y:S01]  /*1ee50*/  SEL R23, R23, RZ, !P0 ;  /* 0x000000ff17177207 */ /* 0x000fe20004000000 */
[----:B------:R-:W-:Y:S01]  /*1ee60*/  IMAD R83, R6, R3, RZ ;  /* 0x0000000306537224 */ /* 0x000fe200078e02ff */
[----:B------:R-:W3:Y:S01]  /*1ee70*/  @P1 LDC R85, c[0x0][0xbec] ;  /* 0x0002fb00ff551b82 */ /* 0x000ee20000000800 */
[----:B------:R-:W3:Y:S04]  /*1ee80*/  LDL R14, [R1+0xac] ;  /* 0x0000ac00010e7983 */ /* 0x000ee80000100800 */
[----:B------:R-:W3:Y:S03]  /*1ee90*/  LDL R26, [R1+0x88] ;  /* 0x00008800011a7983 */ /* 0x000ee60000100800 */
[----:B------:R-:W3:Y:S01]  /*1eea0*/  @P1 LDC R87, c[0x0][0xbf0] ;  /* 0x0002fc00ff571b82 */ /* 0x000ee20000000800 */
[----:B------:R-:W5:Y:S04]  /*1eeb0*/  LDL R89, [R1+0x24] ;  /* 0x0000240001597983 */ /* 0x000f680000100800 */
[----:B------:R-:W5:Y:S04]  /*1eec0*/  LDL R92, [R1+0x7c] ;  /* 0x00007c00015c7983 */ /* 0x000f680000100800 */
[----:B------:R-:W5:Y:S04]  /*1eed0*/  LDL R91, [R1+0x68] ;  /* 0x00006800015b7983 */ /* 0x000f680000100800 */
[----:B------:R-:W5:Y:S01]  /*1eee0*/  LDL R90, [R1+0x70] ;  /* 0x00007000015a7983 */ /* 0x000f620000100800 */
[----:B----4-:R-:W-:Y:S01]  /*1eef0*/  SHF.R.S32.HI R82, RZ, 0x1f, R86 ;  /* 0x0000001fff527819 */ /* 0x010fe20000011456 */
[----:B--2---:R-:W-:-:S04]  /*1ef00*/  IMAD.IADD R13, R4, 0x1, R84 ;  /* 0x00000001040d7824 */ /* 0x004fc800078e0254 */
[----:B------:R-:W-:Y:S02]  /*1ef10*/  IMAD R4, R82, UR4, RZ ;  /* 0x0000000452047c24 */ /* 0x000fe4000f8e02ff */
[----:B0-----:R-:W-:-:S04]  /*1ef20*/  @P1 IMAD.HI.U32 R8, R13, R8, RZ ;  /* 0x000000080d081227 */ /* 0x001fc800078e00ff */
[----:B------:R-:W-:Y:S01]  /*1ef30*/  IMAD.MOV.U32 R7, RZ, RZ, R13 ;  /* 0x000000ffff077224 */ /* 0x000fe200078e000d */
[----:B-1----:R-:W-:Y:S01]  /*1ef40*/  @P1 SHF.R.U32.HI R7, RZ, R9, R8 ;  /* 0x00000009ff071219 */ /* 0x002fe20000011608 */
[C---:B------:R-:W-:Y:S02]  /*1ef50*/  IMAD R11, R86.reuse, UR5, R4 ;  /* 0x00000005560b7c24 */ /* 0x040fe4000f8e0204 */
[----:B------:R-:W-:Y:S01]  /*1ef60*/  IMAD.WIDE.U32 R4, R86, UR4, R80 ;  /* 0x0000000456047c25 */ /* 0x000fe2000f8e0050 */
[----:B------:R-:W-:-:S03]  /*1ef70*/  ULDC.64 UR4, c[0x0][0xb98] ;  /* 0x0002e60000047ab9 */ /* 0x000fc60000000a00 */
[----:B---3--:R-:W-:Y:S02]  /*1ef80*/  IMAD R9, R88, 0x8, R10 ;  /* 0x0000000858097824 */ /* 0x008fe400078e020a */
[----:B------:R-:W-:Y:S02]  /*1ef90*/  IMAD.IADD R5, R5, 0x1, R11 ;  /* 0x0000000105057824 */ /* 0x000fe400078e020b */
[----:B------:R-:W-:Y:S02]  /*1efa0*/  IMAD.MOV R8, RZ, RZ, -R7 ;  /* 0x000000ffff087224 */ /* 0x000fe400078e0a07 */
[----:B------:R-:W-:Y:S02]  /*1efb0*/  IMAD R11, R23, UR4, RZ ;  /* 0x00000004170b7c24 */ /* 0x000fe4000f8e02ff */
[----:B------:R-:W-:-:S04]  /*1efc0*/  IMAD.WIDE.U32 R4, R60, UR4, R4 ;  /* 0x000000043c047c25 */ /* 0x000fc8000f8e0004 */
[----:B------:R-:W-:-:S04]  /*1efd0*/  IMAD.WIDE R20, R9, 0x2, R20 ;  /* 0x0000000209147825 */ /* 0x000fc800078e0214 */
        /* <DEDUP_REMOVED lines=11> */
[----:B------:R-:W-:Y:S01]  /*1f090*/  LEA R10, P0, R4, UR4, 0x2 ;  /* 0x00000004040a7c11 */ /* 0x000fe2000f8010ff */
[----:B------:R-:W-:-:S05]  /*1f0a0*/  IMAD.IADD R5, R5, 0x1, R7 ;  /* 0x0000000105057824 */ /* 0x000fca00078e0207 */
[----:B------:R-:W-:Y:S02]  /*1f0b0*/  LEA.HI.X R11, R4, UR5, R5, 0x2, P0 ;  /* 0x00000005040b7c11 */ /* 0x000fe400080f1405 */
[C---:B------:R-:W-:Y:S02]  /*1f0c0*/  IADD3 R33, P2, R20.reuse, 0x5000, RZ ;  /* 0x0000500014217810 */ /* 0x040fe40007f5e0ff */
[C---:B------:R-:W-:Y:S02]  /*1f0d0*/  IADD3 R29, P3, R20.reuse, 0x4000, RZ ;  /* 0x00004000141d7810 */ /* 0x040fe40007f7e0ff */
[C---:B------:R-:W-:Y:S02]  /*1f0e0*/  IADD3 R13, P4, R20.reuse, 0x2000, RZ ;  /* 0x00002000140d7810 */ /* 0x040fe40007f9e0ff */
[C---:B------:R-:W-:Y:S01]  /*1f0f0*/  IADD3 R15, P5, R20.reuse, 0x1000, RZ ;  /* 0x00001000140f7810 */ /* 0x040fe20007fbe0ff */
[----:B------:R-:W-:Y:S01]  /*1f100*/  SHFL.IDX PT, R50, R10, RZ, 0x1c1f ;  /* 0x001c1fff0a327589 */ /* 0x000fe200000e0000 */
[----:B------:R-:W-:Y:S01]  /*1f110*/  IADD3 R25, P0, R20, 0x3000, RZ ;  /* 0x0000300014197810 */ /* 0x000fe20007f1e0ff */
[----:B------:R-:W-:Y:S01]  /*1f120*/  IMAD.IADD R14, R14, 0x1, R84 ;  /* 0x000000010e0e7824 */ /* 0x000fe200078e0254 */
[----:B------:R-:W-:Y:S01]  /*1f130*/  IADD3 R37, P6, R20, 0x6000, RZ ;  /* 0x0000600014257810 */ /* 0x000fe20007fde0ff */
[----:B------:R-:W-:Y:S01]  /*1f140*/  SHFL.IDX PT, R54, R10, 0x1, 0x1c1f ;  /* 0x003c1f000a367f89 */ /* 0x000fe200000e0000 */
[----:B------:R-:W-:Y:S01]  /*1f150*/  LOP3.LUT R24, R25, 0x380, RZ, 0xc0, !PT ;  /* 0x0000038019187812 */ /* 0x000fe200078ec0ff */
[----:B------:R-:W-:Y:S01]  /*1f160*/  ULDC.64 UR4, c[0x0][0xaa0] ;  /* 0x0002a80000047ab9 */ /* 0x000fe20000000a00 */
[----:B------:R-:W-:-:S02]  /*1f170*/  LOP3.LUT R32, R33, 0x380, RZ, 0xc0, !PT ;  /* 0x0000038021207812 */ /* 0x000fc400078ec0ff */
[----:B------:R-:W-:Y:S02]  /*1f180*/  SHF.R.U64 R24, R24, 0x3, RZ ;  /* 0x0000000318187819 */ /* 0x000fe400000012ff */
[----:B------:R-:W-:Y:S02]  /*1f190*/  LOP3.LUT R28, R29, 0x380, RZ, 0xc0, !PT ;  /* 0x000003801d1c7812 */ /* 0x000fe400078ec0ff */
[----:B------:R-:W-:Y:S02]  /*1f1a0*/  LOP3.LUT R12, R13, 0x380, RZ, 0xc0, !PT ;  /* 0x000003800d0c7812 */ /* 0x000fe400078ec0ff */
[----:B------:R-:W-:Y:S02]  /*1f1b0*/  SHF.R.U64 R32, R32, 0x3, RZ ;  /* 0x0000000320207819 */ /* 0x000fe400000012ff */
[----:B------:R-:W-:Y:S01]  /*1f1c0*/  LOP3.LUT R24, R24, R25, RZ, 0x3c, !PT ;  /* 0x0000001918187212 */ /* 0x000fe200078e3cff */
[----:B------:R-:W-:Y:S01]  /*1f1d0*/  IMAD.X R25, RZ, RZ, R21, P0 ;  /* 0x000000ffff197224 */ /* 0x000fe200000e0615 */
[----:B------:R-:W-:-:S02]  /*1f1e0*/  SHF.R.U64 R28, R28, 0x3, RZ ;  /* 0x000000031c1c7819 */ /* 0x000fc400000012ff */
[----:B------:R-:W-:Y:S02]  /*1f1f0*/  SHF.R.U64 R12, R12, 0x3, RZ ;  /* 0x000000030c0c7819 */ /* 0x000fe400000012ff */
[----:B------:R-:W-:Y:S02]  /*1f200*/  IADD3 R49, P0, R20, 0x9000, RZ ;  /* 0x0000900014317810 */ /* 0x000fe40007f1e0ff */
[----:B------:R-:W-:Y:S01]  /*1f210*/  LOP3.LUT R32, R32, R33, RZ, 0x3c, !PT ;  /* 0x0000002120207212 */ /* 0x000fe200078e3cff */
[--C-:B------:R-:W-:Y:S01]  /*1f220*/  IMAD.X R33, RZ, RZ, R21.reuse, P2 ;  /* 0x000000ffff217224 */ /* 0x100fe200010e0615 */
[----:B------:R-:W-:Y:S01]  /*1f230*/  LOP3.LUT R28, R28, R29, RZ, 0x3c, !PT ;  /* 0x0000001d1c1c7212 */ /* 0x000fe200078e3cff */
[--C-:B------:R-:W-:Y:S01]  /*1f240*/  IMAD.X R29, RZ, RZ, R21.reuse, P3 ;  /* 0x000000ffff1d7224 */ /* 0x100fe200018e0615 */
[----:B------:R-:W-:Y:S01]  /*1f250*/  LOP3.LUT R12, R12, R13, RZ, 0x3c, !PT ;  /* 0x0000000d0c0c7212 */ /* 0x000fe200078e3cff */
[----:B------:R-:W-:Y:S01]  /*1f260*/  IMAD.X R9, RZ, RZ, R21, P5 ;  /* 0x000000ffff097224 */ /* 0x000fe200028e0615 */
[----:B------:R-:W-:-:S02]  /*1f270*/  LOP3.LUT R48, R49, 0x380, RZ, 0xc0, !PT ;  /* 0x0000038031307812 */ /* 0x000fc400078ec0ff */
[C---:B------:R-:W-:Y:S02]  /*1f280*/  IADD3 R57, P2, R20.reuse, 0xb000, RZ ;  /* 0x0000b00014397810 */ /* 0x040fe40007f5e0ff */
[----:B------:R-:W-:Y:S02]  /*1f290*/  IADD3.X R13, RZ, R21, RZ, P4, !PT ;  /* 0x00000015ff0d7210 */ /* 0x000fe400027fe4ff */
[C---:B------:R-:W-:Y:S01]  /*1f2a0*/  IADD3 R53, P3, R20.reuse, 0xa000, RZ ;  /* 0x0000a00014357810 */ /* 0x040fe20007f7e0ff */
[----:B------:R-:W0:Y:S01]  /*1f2b0*/  SHFL.IDX PT, R51, R11, RZ, 0x1c1f ;  /* 0x001c1fff0b337589 */ /* 0x000e2200000e0000 */
[C---:B------:R-:W-:Y:S02]  /*1f2c0*/  IADD3 R41, P5, R20.reuse, 0x7000, RZ ;  /* 0x0000700014297810 */ /* 0x040fe40007fbe0ff */
[----:B------:R-:W-:Y:S01]  /*1f2d0*/  IADD3 R45, P4, R20, 0x8000, RZ ;  /* 0x00008000142d7810 */ /* 0x000fe20007f9e0ff */
[----:B------:R-:W1:Y:S01]  /*1f2e0*/  SHFL.IDX PT, R55, R11, 0x1, 0x1c1f ;  /* 0x003c1f000b377f89 */ /* 0x000e6200000e0000 */
[----:B------:R-:W-:-:S02]  /*1f2f0*/  SHF.R.U64 R48, R48, 0x3, RZ ;  /* 0x0000000330307819 */ /* 0x000fc400000012ff */
[----:B------:R-:W-:Y:S02]  /*1f300*/  LOP3.LUT R56, R57, 0x380, RZ, 0xc0, !PT ;  /* 0x0000038039387812 */ /* 0x000fe400078ec0ff */
[----:B------:R-:W-:Y:S02]  /*1f310*/  LOP3.LUT R52, R53, 0x380, RZ, 0xc0, !PT ;  /* 0x0000038035347812 */ /* 0x000fe400078ec0ff */
[----:B------:R-:W-:Y:S02]  /*1f320*/  LOP3.LUT R36, R37, 0x380, RZ, 0xc0, !PT ;  /* 0x0000038025247812 */ /* 0x000fe400078ec0ff */
[----:B------:R-:W-:Y:S02]  /*1f330*/  LOP3.LUT R40, R41, 0x380, RZ, 0xc0, !PT ;  /* 0x0000038029287812 */ /* 0x000fe400078ec0ff */
[----:B------:R-:W-:Y:S02]  /*1f340*/  LOP3.LUT R44, R45, 0x380, RZ, 0xc0, !PT ;  /* 0x000003802d2c7812 */ /* 0x000fe400078ec0ff */
[----:B------:R-:W-:Y:S01]  /*1f350*/  LOP3.LUT R48, R48, R49, RZ, 0x3c, !PT ;  /* 0x0000003130307212 */ /* 0x000fe200078e3cff */
[----:B------:R-:W-:Y:S01]  /*1f360*/  IMAD.X R49, RZ, RZ, R21, P0 ;  /* 0x000000ffff317224 */ /* 0x000fe200000e0615 */
[----:B------:R-:W-:Y:S01]  /*1f370*/  SHF.R.U64 R56, R56, 0x3, RZ ;  /* 0x0000000338387819 */ /* 0x000fe200000012ff */
[----:B------:R-:W-:Y:S01]  /*1f380*/  VIADD R4, R14, 0x8 ;  /* 0x000000080e047836 */ /* 0x000fe20000000000 */
[----:B------:R-:W-:-:S02]  /*1f390*/  SHF.R.U64 R52, R52, 0x3, RZ ;  /* 0x0000000334347819 */ /* 0x000fc400000012ff */
[----:B------:R-:W-:Y:S02]  /*1f3a0*/  SHF.R.U64 R36, R36, 0x3, RZ ;  /* 0x0000000324247819 */ /* 0x000fe400000012ff */
[----:B------:R-:W-:Y:S02]  /*1f3b0*/  SHF.R.U64 R40, R40, 0x3, RZ ;  /* 0x0000000328287819 */ /* 0x000fe400000012ff */
[----:B------:R-:W-:Y:S02]  /*1f3c0*/  SHF.R.U64 R44, R44, 0x3, RZ ;  /* 0x000000032c2c7819 */ /* 0x000fe400000012ff */
[----:B------:R-:W-:Y:S02]  /*1f3d0*/  LOP3.LUT P0, RZ, R26, 0x3, RZ, 0xc0, !PT ;  /* 0x000000031aff7812 */ /* 0x000fe4000780c0ff */
[----:B------:R-:W-:Y:S01]  /*1f3e0*/  LOP3.LUT R56, R56, R57, RZ, 0x3c, !PT ;  /* 0x0000003938387212 */ /* 0x000fe200078e3cff */
[--C-:B------:R-:W-:Y:S01]  /*1f3f0*/  IMAD.X R57, RZ, RZ, R21.reuse, P2 ;  /* 0x000000ffff397224 */ /* 0x100fe200010e0615 */
[----:B------:R-:W-:Y:S01]  /*1f400*/  LOP3.LUT R52, R52, R53, RZ, 0x3c, !PT ;  /* 0x0000003534347212 */ /* 0x000fe200078e3cff */
[--C-:B------:R-:W-:Y:S01]  /*1f410*/  IMAD.X R53, RZ, RZ, R21.reuse, P3 ;  /* 0x000000ffff357224 */ /* 0x100fe200018e0615 */
[----:B------:R-:W-:Y:S01]  /*1f420*/  LOP3.LUT R36, R36, R37, RZ, 0x3c, !PT ;  /* 0x0000002524247212 */ /* 0x000fe200078e3cff */
[--C-:B------:R-:W-:Y:S01]  /*1f430*/  IMAD.X R37, RZ, RZ, R21.reuse, P6 ;  /* 0x000000ffff257224 */ /* 0x100fe200030e0615 */
[----:B------:R-:W-:Y:S01]  /*1f440*/  LOP3.LUT R40, R40, R41, RZ, 0x3c, !PT ;  /* 0x0000002928287212 */ /* 0x000fe200078e3cff */
[----:B------:R-:W-:Y:S01]  /*1f450*/  IMAD.X R41, RZ, RZ, R21, P5 ;  /* 0x000000ffff297224 */ /* 0x000fe200028e0615 */
[----:B------:R-:W-:-:S02]  /*1f460*/  LOP3.LUT R44, R44, R45, RZ, 0x3c, !PT ;  /* 0x0000002d2c2c7212 */ /* 0x000fc400078e3cff */
[----:B------:R-:W-:Y:S02]  /*1f470*/  ISETP.GE.OR P2, PT, R14, R83, P0 ;  /* 0x000000530e00720c */ /* 0x000fe40000746670 */
[----:B------:R-:W-:Y:S02]  /*1f480*/  IADD3.X R45, RZ, R21, RZ, P4, !PT ;  /* 0x00000015ff2d7210 */ /* 0x000fe400027fe4ff */
[----:B------:R-:W-:Y:S02]  /*1f490*/  IADD3 R5, P3, R20, 0xf000, RZ ;  /* 0x0000f00014057810 */ /* 0x000fe40007f7e0ff */
[----:B------:R-:W-:Y:S02]  /*1f4a0*/  ISETP.GE.OR P0, PT, R4, R83, P0 ;  /* 0x000000530400720c */ /* 0x000fe40000706670 */
[C---:B------:R-:W-:Y:S02]  /*1f4b0*/  IADD3 R65, P6, R20.reuse, 0xc000, RZ ;  /* 0x0000c00014417810 */ /* 0x040fe40007fde0ff */
[----:B------:R-:W-:-:S02]  /*1f4c0*/  IADD3 R69, P5, R20, 0xd000, RZ ;  /* 0x0000d00014457810 */ /* 0x000fc40007fbe0ff */
[C---:B------:R-:W-:Y:S02]  /*1f4d0*/  IADD3 R73, P4, R20.reuse, 0xe000, RZ ;  /* 0x0000e00014497810 */ /* 0x040fe40007f9e0ff */
[----:B------:R-:W-:Y:S02]  /*1f4e0*/  LOP3.LUT R7, R20, 0x380, RZ, 0xc0, !PT ;  /* 0x0000038014077812 */ /* 0x000fe400078ec0ff */
[----:B------:R-:W-:Y:S02]  /*1f4f0*/  LOP3.LUT R4, R5, 0x380, RZ, 0xc0, !PT ;  /* 0x0000038005047812 */ /* 0x000fe400078ec0ff */
[----:B------:R-:W-:Y:S02]  /*1f500*/  LOP3.LUT R64, R65, 0x380, RZ, 0xc0, !PT ;  /* 0x0000038041407812 */ /* 0x000fe400078ec0ff */
[----:B------:R-:W-:Y:S02]  /*1f510*/  LOP3.LUT R68, R69, 0x380, RZ, 0xc0, !PT ;  /* 0x0000038045447812 */ /* 0x000fe400078ec0ff */
[----:B------:R-:W-:-:S02]  /*1f520*/  LOP3.LUT R72, R73, 0x380, RZ, 0xc0, !PT ;  /* 0x0000038049487812 */ /* 0x000fc400078ec0ff */
[----:B------:R-:W-:Y:S02]  /*1f530*/  SHF.R.U64 R7, R7, 0x3, RZ ;  /* 0x0000000307077819 */ /* 0x000fe400000012ff */
[----:B------:R-:W-:Y:S02]  /*1f540*/  SHF.R.U64 R4, R4, 0x3, RZ ;  /* 0x0000000304047819 */ /* 0x000fe400000012ff */
[----:B------:R-:W-:Y:S02]  /*1f550*/  SHF.R.U64 R64, R64, 0x3, RZ ;  /* 0x0000000340407819 */ /* 0x000fe400000012ff */
[----:B------:R-:W-:Y:S02]  /*1f560*/  SHF.R.U64 R68, R68, 0x3, RZ ;  /* 0x0000000344447819 */ /* 0x000fe400000012ff */
[----:B------:R-:W-:Y:S02]  /*1f570*/  SHF.R.U64 R72, R72, 0x3, RZ ;  /* 0x0000000348487819 */ /* 0x000fe400000012ff */
[----:B------:R-:W-:Y:S01]  /*1f580*/  LOP3.LUT R20, R7, R20, RZ, 0x3c, !PT ;  /* 0x0000001407147212 */ /* 0x000fe200078e3cff */
[----:B0-----:R0:W-:Y:S01]  /*1f590*/  @!P2 ST.E desc[UR60][R50.64], R0 ;  /* 0x000000003200a985 */ /* 0x0011e2000c10193c */
[----:B------:R-:W-:Y:S01]  /*1f5a0*/  LOP3.LUT R64, R64, R65, RZ, 0x3c, !PT ;  /* 0x0000004140407212 */ /* 0x000fe200078e3cff */
[--C-:B------:R-:W-:Y:S01]  /*1f5b0*/  IMAD.X R77, RZ, RZ, R21.reuse, P3 ;  /* 0x000000ffff4d7224 */ /* 0x100fe200018e0615 */
[----:B------:R-:W-:Y:S01]  /*1f5c0*/  LOP3.LUT R68, R68, R69, RZ, 0x3c, !PT ;  /* 0x0000004544447212 */ /* 0x000fe200078e3cff */
[----:B-1----:R1:W-:Y:S01]  /*1f5d0*/  @!P0 ST.E desc[UR60][R54.64], R2 ;  /* 0x0000000236008985 */ /* 0x0023e2000c10193c */
[----:B------:R-:W-:Y:S01]  /*1f5e0*/  LOP3.LUT R72, R72, R73, RZ, 0x3c, !PT ;  /* 0x0000004948487212 */ /* 0x000fe200078e3cff */
[--C-:B------:R-:W-:Y:S01]  /*1f5f0*/  IMAD.X R69, RZ, RZ, R21.reuse, P5 ;  /* 0x000000ffff457224 */ /* 0x100fe200028e0615 */
[----:B------:R-:W-:Y:S01]  /*1f600*/  LOP3.LUT R76, R4, R5, RZ, 0x3c, !PT ;  /* 0x00000005044c7212 */ /* 0x000fe200078e3cff */
[----:B------:R-:W-:Y:S01]  /*1f610*/  IMAD.X R73, RZ, RZ, R21, P4 ;  /* 0x000000ffff497224 */ /* 0x000fe200020e0615 */
[----:B------:R-:W-:Y:S01]  /*1f620*/  IADD3.X R65, RZ, R21, RZ, P6, !PT ;  /* 0x00000015ff417210 */ /* 0x000fe200037fe4ff */
[----:B------:R2:W5:Y:S01]  /*1f630*/  LD.E.128 R4, desc[UR60][R20.64] ;  /* 0x0000003c14047980 */ /* 0x000562000c101d00 */
[----:B0-----:R-:W-:-:S03]  /*1f640*/  IMAD R0, R88, 0x20, R218 ;  /* 0x0000002058007824 */ /* 0x001fc600078e02da */
[----:B------:R0:W5:Y:S01]  /*1f650*/  LDL R88, [R1+0x6c] ;  /* 0x00006c0001587983 */ /* 0x0001620000100800 */
[----:B------:R-:W-:-:S03]  /*1f660*/  LOP3.LUT R8, R15, 0x380, RZ, 0xc0, !PT ;  /* 0x000003800f087812 */ /* 0x000fc600078ec0ff */
[----:B------:R-:W5:Y:S01]  /*1f670*/  LD.E.128 R24, desc[UR60][R24.64] ;  /* 0x0000003c18187980 */ /* 0x000f62000c101d00 */
[----:B--2---:R-:W-:-:S03]  /*1f680*/  IMAD R21, R81, UR4, RZ ;  /* 0x0000000451157c24 */ /* 0x004fc6000f8e02ff */
[----:B------:R-:W5:Y:S01]  /*1f690*/  LD.E.128 R28, desc[UR60][R28.64] ;  /* 0x0000003c1c1c7980 */ /* 0x000f62000c101d00 */
[C---:B------:R-:W-:Y:S02]  /*1f6a0*/  IMAD R81, R80.reuse, UR5, R21 ;  /* 0x0000000550517c24 */ /* 0x040fe4000f8e0215 */
[----:B------:R-:W-:Y:S01]  /*1f6b0*/  IMAD.WIDE.U32 R20, R80, UR4, RZ ;  /* 0x0000000450147c25 */ /* 0x000fe2000f8e00ff */
[----:B------:R-:W-:Y:S01]  /*1f6c0*/  ULDC.64 UR4, c[0x0][0xae8] ;  /* 0x0002ba0000047ab9 */ /* 0x000fe20000000a00 */
[----:B------:R-:W5:Y:S02]  /*1f6d0*/  LD.E.128 R32, desc[UR60][R32.64] ;  /* 0x0000003c20207980 */ /* 0x000f64000c101d00 */
[----:B------:R-:W-:Y:S02]  /*1f6e0*/  IMAD.IADD R21, R21, 0x1, R81 ;  /* 0x0000000115157824 */ /* 0x000fe400078e0251 */
[----:B------:R-:W-:Y:S01]  /*1f6f0*/  IMAD R82, R82, UR4, RZ ;  /* 0x0000000452527c24 */ /* 0x000fe2000f8e02ff */
[----:B------:R-:W5:Y:S01]  /*1f700*/  LD.E.128 R36, desc[UR60][R36.64] ;  /* 0x0000003c24247980 */ /* 0x000f62000c101d00 */
[----:B------:R-:W-:-:S03]  /*1f710*/  IMAD.WIDE.U32 R20, R86, UR4, R20 ;  /* 0x0000000456147c25 */ /* 0x000fc6000f8e0014 */
[----:B------:R-:W5:Y:S01]  /*1f720*/  LD.E.128 R40, desc[UR60][R40.64] ;  /* 0x0000003c28287980 */ /* 0x000f62000c101d00 */
[----:B------:R-:W-:Y:S01]  /*1f730*/  IMAD R81, R86, UR5, R82 ;  /* 0x0000000556517c24 */ /* 0x000fe2000f8e0252 */
[----:B------:R-:W-:Y:S01]  /*1f740*/  IADD3 R80, R84, R0, RZ ;  /* 0x0000000054507210 */ /* 0x000fe20007ffe0ff */
[----:B------:R-:W-:Y:S01]  /*1f750*/  ULDC.64 UR4, c[0x0][0xaf0] ;  /* 0x0002bc0000047ab9 */ /* 0x000fe20000000a00 */
[----:B------:R0:W5:Y:S03]  /*1f760*/  LDL R86, [R1+0x28] ;  /* 0x0000280001567983 */ /* 0x0001660000100800 */
[----:B------:R-:W-:Y:S01]  /*1f770*/  @P1 IMAD.HI.U32 R0, R80, R85, RZ ;  /* 0x0000005550001227 */ /* 0x000fe200078e00ff */
[----:B------:R-:W5:Y:S03]  /*1f780*/  LD.E.128 R44, desc[UR60][R44.64] ;  /* 0x0000003c2c2c7980 */ /* 0x000f66000c101d00 */
[----:B------:R-:W-:Y:S01]  /*1f790*/  IMAD.IADD R21, R21, 0x1, R81 ;  /* 0x0000000115157824 */ /* 0x000fe200078e0251 */
[----:B------:R-:W5:Y:S01]  /*1f7a0*/  LD.E.128 R48, desc[UR60][R48.64] ;  /* 0x0000003c30307980 */ /* 0x000f62000c101d00 */
[----:B------:R-:W-:Y:S01]  /*1f7b0*/  IMAD.MOV.U32 R81, RZ, RZ, R80 ;  /* 0x000000ffff517224 */ /* 0x000fe200078e0050 */
[----:B------:R-:W-:Y:S01]  /*1f7c0*/  @P1 SHF.R.U32.HI R81, RZ, R87, R0 ;  /* 0x00000057ff511219 */ /* 0x000fe20000011600 */
[----:B------:R-:W-:Y:S01]  /*1f7d0*/  IMAD R23, R23, UR4, RZ ;  /* 0x0000000417177c24 */ /* 0x000fe2000f8e02ff */
[----:B------:R-:W-:Y:S01]  /*1f7e0*/  SHF.R.U64 R8, R8, 0x3, RZ ;  /* 0x0000000308087819 */ /* 0x000fe200000012ff */
[C---:B------:R-:W-:Y:S01]  /*1f7f0*/  IMAD.WIDE.U32 R20, R60.reuse, UR4, R20 ;  /* 0x000000043c147c25 */ /* 0x040fe2000f8e0014 */
[----:B------:R-:W-:Y:S01]  /*1f800*/  SHF.R.S32.HI R0, RZ, 0x1f, R81 ;  /* 0x0000001fff007819 */ /* 0x000fe20000011451 */
[----:B-1----:R-:W5:Y:S02]  /*1f810*/  LD.E.128 R52, desc[UR60][R52.64] ;  /* 0x0000003c34347980 */ /* 0x002f64000c101d00 */
[----:B------:R-:W-:Y:S01]  /*1f820*/  IMAD R23, R60, UR5, R23 ;  /* 0x000000053c177c24 */ /* 0x000fe2000f8e0217 */
[----:B------:R-:W-:Y:S01]  /*1f830*/  LOP3.LUT R8, R8, R15, RZ, 0x3c, !PT ;  /* 0x0000000f08087212 */ /* 0x000fe200078e3cff */
[----:B------:R-:W-:Y:S01]  /*1f840*/  IMAD.MOV R2, RZ, RZ, -R81 ;  /* 0x000000ffff027224 */ /* 0x000fe200078e0a51 */
[----:B------:R-:W-:Y:S01]  /*1f850*/  ULDC.64 UR4, c[0x0][0xae0] ;  /* 0x0002b80000047ab9 */ /* 0x000fe20000000a00 */
[----:B------:R-:W-:Y:S01]  /*1f860*/  IMAD.IADD R21, R21, 0x1, R23 ;  /* 0x0000000115157824 */ /* 0x000fe200078e0217 */
[----:B------:R-:W5:Y:S01]  /*1f870*/  LD.E.128 R12, desc[UR60][R12.64] ;  /* 0x0000003c0c0c7980 */ /* 0x000f62000c101d00 */
[----:B------:R-:W-:-:S02]  /*1f880*/  IMAD R0, R0, UR4, RZ ;  /* 0x0000000400007c24 */ /* 0x000fc4000f8e02ff */
[----:B------:R-:W-:Y:S01]  /*1f890*/  IMAD R23, R3, R2, R80 ;  /* 0x0000000203177224 */ /* 0x000fe200078e0250 */
[----:B------:R-:W5:Y:S01]  /*1f8a0*/  LD.E.128 R8, desc[UR60][R8.64] ;  /* 0x0000003c08087980 */ /* 0x000f62000c101d00 */
[C---:B------:R-:W-:Y:S02]  /*1f8b0*/  IMAD R85, R81.reuse, UR5, R0 ;  /* 0x0000000551557c24 */ /* 0x040fe4000f8e0200 */
[----:B------:R-:W-:Y:S01]  /*1f8c0*/  IMAD.WIDE.U32 R2, R81, UR4, R20 ;  /* 0x0000000451027c25 */ /* 0x000fe2000f8e0014 */
[----:B------:R-:W5:Y:S01]  /*1f8d0*/  LD.E.128 R56, desc[UR60][R56.64] ;  /* 0x0000003c38387980 */ /* 0x000f62000c101d00 */
[----:B------:R-:W-:Y:S01]  /*1f8e0*/  SHF.R.S32.HI R0, RZ, 0x1f, R23 ;  /* 0x0000001fff007819 */ /* 0x000fe20000011417 */
[----:B------:R-:W-:Y:S02]  /*1f8f0*/  ULDC.64 UR4, c[0x0][0xad8] ;  /* 0x0002b60000047ab9 */ /* 0x000fe40000000a00 */
[----:B------:R-:W5:Y:S04]  /*1f900*/  LD.E.128 R64, desc[UR60][R64.64] ;  /* 0x0000003c40407980 */ /* 0x000f68000c101d00 */
[----:B------:R-:W5:Y:S04]  /*1f910*/  LD.E.128 R68, desc[UR60][R68.64] ;  /* 0x0000003c44447980 */ /* 0x000f68000c101d00 */
[----:B------:R-:W5:Y:S04]  /*1f920*/  LD.E.128 R72, desc[UR60][R72.64] ;  /* 0x0000003c48487980 */ /* 0x000f68000c101d00 */
[----:B------:R-:W5:Y:S01]  /*1f930*/  LD.E.128 R76, desc[UR60][R76.64] ;  /* 0x0000003c4c4c7980 */ /* 0x000f62000c101d00 */
[----:B------:R-:W-:Y:S01]  /*1f940*/  @!PT LDS RZ, [RZ] ;  /* 0x00000000fffff984 */ /* 0x000fe20000000800 */
[----:B------:R-:W-:Y:S01]  /*1f950*/  @!PT LDS RZ, [RZ] ;  /* 0x00000000fffff984 */ /* 0x000fe20000000800 */
[----:B------:R-:W-:Y:S01]  /*1f960*/  @!PT LDS RZ, [RZ] ;  /* 0x00000000fffff984 */ /* 0x000fe20000000800 */
[----:B------:R-:W-:Y:S01]  /*1f970*/  @!PT LDS RZ, [RZ] ;  /* 0x00000000fffff984 */ /* 0x000fe20000000800 */
[----:B------:R1:W-:Y:S06]  /*1f980*/  MEMBAR.ALL.CTA ;  /* 0x0000000000007992 */ /* 0x0003ec0000008000 */
[----:B-1----:R-:W1:Y:S01]  /*1f990*/  FENCE.VIEW.ASYNC.S ;  /* 0x00000000000073c6 */ /* 0x002e620000000000 */
[----:B------:R-:W-:Y:S01]  /*1f9a0*/  IMAD.IADD R82, R218, 0x1, R84 ;  /* 0x00000001da527824 */ /* 0x000fe200078e0254 */
[----:B------:R-:W-:Y:S01]  /*1f9b0*/  IADD3 R3, R3, R85, RZ ;  /* 0x0000005503037210 */ /* 0x000fe20007ffe0ff */
[----:B------:R-:W-:-:S02]  /*1f9c0*/  IMAD R20, R0, UR4, RZ ;  /* 0x0000000400147c24 */ /* 0x000fc4000f8e02ff */
[C---:B------:R-:W-:Y:S02]  /*1f9d0*/  VIADD R0, R82.reuse, 0x20 ;  /* 0x0000002052007836 */ /* 0x040fe40000000000 */
[C---:B------:R-:W-:Y:S02]  /*1f9e0*/  IMAD R21, R23.reuse, UR5, R20 ;  /* 0x0000000517157c24 */ /* 0x040fe4000f8e0214 */
[----:B------:R-:W-:Y:S01]  /*1f9f0*/  IMAD.WIDE.U32 R2, R23, UR4, R2 ;  /* 0x0000000417027c25 */ /* 0x000fe2000f8e0002 */
[-C--:B------:R-:W-:Y:S01]  /*1fa00*/  ISETP.GE.AND P2, PT, R82, R83.reuse, PT ;  /* 0x000000535200720c */ /* 0x080fe20003f46270 */
[----:B------:R-:W-:Y:S01]  /*1fa10*/  ULDC.64 UR4, c[0x0][0xa80] ;  /* 0x0002a00000047ab9 */ /* 0x000fe20000000a00 */
[----:B------:R-:W-:Y:S01]  /*1fa20*/  ISETP.GE.AND P1, PT, R0, R83, PT ;  /* 0x000000530000720c */ /* 0x000fe20003f26270 */
[----:B------:R-:W-:Y:S01]  /*1fa30*/  IMAD.IADD R3, R3, 0x1, R21 ;  /* 0x0000000103037824 */ /* 0x000fe200078e0215 */
[----:B------:R-:W-:Y:S01]  /*1fa40*/  LEA R23, P3, R2, UR4, 0x1 ;  /* 0x0000000402177c11 */ /* 0x000fe2000f8608ff */
[----:B------:R-:W-:-:S03]  /*1fa50*/  VIADD R0, R16, 0x30820 ;  /* 0x0003082010007836 */ /* 0x000fc60000000000 */
[----:B------:R-:W-:Y:S02]  /*1fa60*/  LEA.HI.X R60, R2, UR5, R3, 0x1, P3 ;  /* 0x00000005023c7c11 */ /* 0x000fe400098f0c03 */
[----:B------:R-:W-:Y:S01]  /*1fa70*/  PRMT R0, RZ, 0x654, R0 ;  /* 0x00000654ff007816 */ /* 0x000fe20000000000 */
[----:B------:R-:W-:Y:S01]  /*1fa80*/  VIADD R20, R82, 0x40 ;  /* 0x0000004052147836 */ /* 0x000fe20000000000 */
[----:B-1----:R0:W1:Y:S01]  /*1fa90*/  SHFL.IDX PT, R87, R23, RZ, 0x181f ;  /* 0x00181fff17577589 */ /* 0x00206200000e0000 */
[----:B------:R-:W-:Y:S01]  /*1faa0*/  BSSY B1, `(.L_x_2023) ;  /* 0x0000016000017945 */ /* 0x000fe20003800000 */
[----:B------:R0:W-:Y:S02]  /*1fab0*/  SYNCS.ARRIVE.TRANS64.RED.A1T0 RZ, [R0+URZ], RZ ;  /* 0x000000ff00ff79a7 */ /* 0x0001e4000810043f */
[----:B------:R0:W2:Y:S01]  /*1fac0*/  SHFL.IDX PT, R85, R60, RZ, 0x181f ;  /* 0x00181fff3c557589 */ /* 0x0000a200000e0000 */
[----:B------:R-:W-:Y:S01]  /*1fad0*/  ISETP.GE.AND P0, PT, R20, R83, PT ;  /* 0x000000531400720c */ /* 0x000fe20003f06270 */
[----:B------:R-:W-:-:S12]  /*1fae0*/  @P2 BRA `(.L_x_2024) ;  /* 0x0000000000442947 */ /* 0x000fd80003800000 */
[----:B------:R-:W-:Y:S02]  /*1faf0*/  ULDC UR4, c[0x0][0xac8] ;  /* 0x0002b20000047ab9 */ /* 0x000fe40000000800 */
[----:B------:R-:W-:Y:S02]  /*1fb00*/  ISETP.GE.AND P5, PT, R18, UR4, PT ;  /* 0x0000000412007c0c */ /* 0x000fe4000bfa6270 */
[----:B------:R-:W-:Y:S02]  /*1fb10*/  ISETP.GE.AND P4, PT, R226, UR4, PT ;  /* 0x00000004e2007c0c */ /* 0x000fe4000bf86270 */
[----:B-----5:R-:W-:Y:S02]  /*1fb20*/  ISETP.GE.AND P3, PT, R89, UR4, PT ;  /* 0x0000000459007c0c */ /* 0x020fe4000bf66270 */
[----:B------:R-:W-:-:S07]  /*1fb30*/  ISETP.GE.AND P2, PT, R86, UR4, PT ;  /* 0x0000000456007c0c */ /* 0x000fce000bf46270 */
[----:B-1----:R-:W-:-:S04]  /*1fb40*/  @!P5 LEA R2, P6, R18, R87, 0x1 ;  /* 0x000000571202d211 */ /* 0x002fc800078c08ff */
[----:B--2---:R-:W-:Y:S02]  /*1fb50*/  @!P5 LEA.HI.X R3, R18, R85, R19, 0x1, P6 ;  /* 0x000000551203d211 */ /* 0x004fe400030f0c13 */
[----:B------:R-:W-:-:S03]  /*1fb60*/  @!P4 LEA R20, P6, R91, R87, 0x1 ;  /* 0x000000575b14c211 */ /* 0x000fc600078c08ff */
[----:B------:R3:W-:Y:S01]  /*1fb70*/  @!P5 ST.E.128 desc[UR60][R2.64], R4 ;  /* 0x000000040200d985 */ /* 0x0007e2000c101d3c */
        /* <DEDUP_REMOVED lines=8> */
.L_x_2024:
[----:B------:R-:W-:Y:S05]  /*1fc00*/  BSYNC B1 ;  /* 0x0000000000017941 */ /* 0x000fea0003800000 */
.L_x_2023:
[----:B---3--:R3:W4:Y:S01]  /*1fc10*/  SHFL.IDX PT, R21, R60, 0x1, 0x181f ;  /* 0x00381f003c157f89 */ /* 0x00872200000e0000 */
[----:B------:R-:W-:Y:S03]  /*1fc20*/  BSSY B1, `(.L_x_2025) ;  /* 0x0000014000017945 */ /* 0x000fe60003800000 */
[----:B-----5:R3:W0:Y:S01]  /*1fc30*/  SHFL.IDX PT, R7, R23, 0x1, 0x181f ;  /* 0x00381f0017077f89 */ /* 0x02062200000e0000 */
[----:B------:R-:W-:Y:S05]  /*1fc40*/  @P1 BRA `(.L_x_2026) ;  /* 0x0000000000441947 */ /* 0x000fea0003800000 */
[----:B------:R-:W-:Y:S02]  /*1fc50*/  ULDC UR4, c[0x0][0xac8] ;  /* 0x0002b20000047ab9 */ /* 0x000fe40000000800 */
[----:B------:R-:W-:Y:S02]  /*1fc60*/  ISETP.GE.AND P4, PT, R18, UR4, PT ;  /* 0x0000000412007c0c */ /* 0x000fe4000bf86270 */
[----:B------:R-:W-:Y:S02]  /*1fc70*/  ISETP.GE.AND P3, PT, R226, UR4, PT ;  /* 0x00000004e2007c0c */ /* 0x000fe4000bf66270 */
[----:B------:R-:W-:Y:S02]  /*1fc80*/  ISETP.GE.AND P2, PT, R89, UR4, PT ;  /* 0x0000000459007c0c */ /* 0x000fe4000bf46270 */
[----:B------:R-:W-:-:S07]  /*1fc90*/  ISETP.GE.AND P1, PT, R86, UR4, PT ;  /* 0x0000000456007c0c */ /* 0x000fce000bf26270 */
[CC--:B0-----:R-:W-:Y:S02]  /*1fca0*/  @!P4 LEA R2, P6, R18.reuse, R7.reuse, 0x1 ;  /* 0x000000071202c211 */ /* 0x0c1fe400078c08ff */
[----:B------:R-:W-:Y:S02]  /*1fcb0*/  @!P3 LEA R4, P5, R91, R7, 0x1 ;  /* 0x000000075b04b211 */ /* 0x000fe400078a08ff */
        /* <DEDUP_REMOVED lines=10> */
.L_x_2026:
[----:B------:R-:W-:Y:S05]  /*1fd60*/  BSYNC B1 ;  /* 0x0000000000017941 */ /* 0x000fea0003800000 */
.L_x_2025:
[----:B0-----:R0:W0:Y:S01]  /*1fd70*/  SHFL.IDX PT, R9, R60, 0x2, 0x181f ;  /* 0x00581f003c097f89 */ /* 0x00102200000e0000 */
[----:B------:R-:W-:Y:S03]  /*1fd80*/  BSSY B1, `(.L_x_2027) ;  /* 0x0000014000017945 */ /* 0x000fe60003800000 */
[----:B------:R0:W0:Y:S01]  /*1fd90*/  SHFL.IDX PT, R5, R23, 0x2, 0x181f ;  /* 0x00581f0017057f89 */ /* 0x00002200000e0000 */
[----:B------:R-:W-:Y:S05]  /*1fda0*/  @P0 BRA `(.L_x_2028) ;  /* 0x0000000000440947 */ /* 0x000fea0003800000 */
[----:B------:R-:W-:Y:S02]  /*1fdb0*/  ULDC UR4, c[0x0][0xac8] ;  /* 0x0002b20000047ab9 */ /* 0x000fe40000000800 */
[----:B------:R-:W-:Y:S02]  /*1fdc0*/  ISETP.GE.AND P3, PT, R18, UR4, PT ;  /* 0x0000000412007c0c */ /* 0x000fe4000bf66270 */
[----:B------:R-:W-:Y:S02]  /*1fdd0*/  ISETP.GE.AND P2, PT, R226, UR4, PT ;  /* 0x00000004e2007c0c */ /* 0x000fe4000bf46270 */
[----:B------:R-:W-:Y:S02]  /*1fde0*/  ISETP.GE.AND P1, PT, R89, UR4, PT ;  /* 0x0000000459007c0c */ /* 0x000fe4000bf26270 */
[----:B------:R-:W-:-:S07]  /*1fdf0*/  ISETP.GE.AND P0, PT, R86, UR4, PT ;  /* 0x0000000456007c0c */ /* 0x000fce000bf06270 */
[CC--:B0-----:R-:W-:Y:S02]  /*1fe00*/  @!P3 LEA R2, P6, R18.reuse, R5.reuse, 0x1 ;  /* 0x000000051202b211 */ /* 0x0c1fe400078c08ff */
[-C--:B------:R-:W-:Y:S02]  /*1fe10*/  @!P2 LEA R4, P5, R91, R5.reuse, 0x1 ;  /* 0x000000055b04a211 */ /* 0x080fe400078a08ff */
[----:B------:R-:W-:Y:S02]  /*1fe20*/  @!P1 LEA R6, P4, R89, R5, 0x1 ;  /* 0x0000000559069211 */ /* 0x000fe400078808ff */
[----:B------:R-:W-:Y:S02]  /*1fe30*/  @!P3 LEA.HI.X R3, R18, R9, R19, 0x1, P6 ;  /* 0x000000091203b211 */ /* 0x000fe400030f0c13 */
        /* <DEDUP_REMOVED lines=8> */
.L_x_2028:
[----:B------:R-:W-:Y:S05]  /*1fec0*/  BSYNC B1 ;  /* 0x0000000000017941 */ /* 0x000fea0003800000 */
.L_x_2027:
[----:B------:R-:W-:Y:S01]  /*1fed0*/  VIADD R0, R82, 0x60 ;  /* 0x0000006052007836 */ /* 0x000fe20000000000 */
[----:B0-----:R0:W0:Y:S04]  /*1fee0*/  SHFL.IDX PT, R9, R60, 0x3, 0x181f ;  /* 0x00781f003c097f89 */ /* 0x00102800000e0000 */
[----:B------:R-:W-:Y:S01]  /*1fef0*/  ISETP.GE.AND P0, PT, R0, R83, PT ;  /* 0x000000530000720c */ /* 0x000fe20003f06270 */
[----:B---3--:R-:W3:-:S12]  /*1ff00*/  SHFL.IDX PT, R23, R23, 0x3, 0x181f ;  /* 0x00781f0017177f89 */ /* 0x008ed800000e0000 */
[----:B------:R-:W-:Y:S05]  /*1ff10*/  @P0 BRA `(.L_x_2029) ;  /* 0x0000000c00a80947 */ /* 0x000fea0003800000 */
[----:B------:R-:W-:Y:S02]  /*1ff20*/  ULDC UR4, c[0x0][0xac8] ;  /* 0x0002b20000047ab9 */ /* 0x000fe40000000800 */
[----:B------:R-:W-:Y:S02]  /*1ff30*/  ISETP.GE.AND P3, PT, R18, UR4, PT ;  /* 0x0000000412007c0c */ /* 0x000fe4000bf66270 */
[----:B------:R-:W-:Y:S02]  /*1ff40*/  ISETP.GE.AND P4, PT, R226, UR4, PT ;  /* 0x00000004e2007c0c */ /* 0x000fe4000bf86270 */
[----:B------:R-:W-:-:S09]  /*1ff50*/  ISETP.GE.AND P5, PT, R89, UR4, PT ;  /* 0x0000000459007c0c */ /* 0x000fd2000bfa6270 */
[CC--:B---3--:R-:W-:Y:S02]  /*1ff60*/  @!P3 LEA R2, P0, R18.reuse, R23.reuse, 0x1 ;  /* 0x000000171202b211 */ /* 0x0c8fe400078008ff */
[-C--:B------:R-:W-:Y:S02]  /*1ff70*/  @!P4 LEA R4, P1, R91, R23.reuse, 0x1 ;  /* 0x000000175b04c211 */ /* 0x080fe400078208ff */
[----:B------:R-:W-:Y:S02]  /*1ff80*/  @!P5 LEA R6, P2, R89, R23, 0x1 ;  /* 0x000000175906d211 */ /* 0x000fe400078408ff */
[-C--:B0-----:R-:W-:Y:S02]  /*1ff90*/  @!P3 LEA.HI.X R3, R18, R9.reuse, R19, 0x1, P0 ;  /* 0x000000091203b211 */ /* 0x081fe400000f0c13 */
[-C--:B------:R-:W-:Y:S02]  /*1ffa0*/  @!P4 LEA.HI.X R5, R91, R9.reuse, R92, 0x1, P1 ;  /* 0x000000095b05c211 */ /* 0x080fe400008f0c5c */
[----:B------:R-:W-:Y:S01]  /*1ffb0*/  @!P5 LEA.HI.X R7, R89, R9, R90, 0x1, P2 ;  /* 0x000000095907d211 */ /* 0x000fe200010f0c5a */
[----:B------:R0:W-:Y:S01]  /*1ffc0*/  @!P3 ST.E.128 desc[UR60][R2.64], R24 ;  /* 0x000000180200b985 */ /* 0x0001e2000c101d3c */
[----:B------:R-:W-:-:S03]  /*1ffd0*/  ISETP.GE.AND P0, PT, R86, UR4, PT ;  /* 0x0000000456007c0c */ /* 0x000fc6000bf06270 */
[----:B------:R0:W-:Y:S04]  /*1ffe0*/  @!P4 ST.E.128 desc[UR60][R4.64], R40 ;  /* 0x000000280400c985 */ /* 0x0001e8000c101d3c */
[----:B------:R0:W-:Y:S06]  /*1fff0*/  @!P5 ST.E.128 desc[UR60][R6.64], R56 ;  /* 0x000000380600d985 */ /* 0x0001ec000c101d3c */
[----:B------:R-:W-:Y:S05]  /*20000*/  @P0 BRA `(.L_x_2029) ;  /* 0x0000000c006c0947 */ /* 0x000fea0003800000 */
[----:B0-----:R-:W-:-:S04]  /*20010*/  LEA R2, P0, R86, R23, 0x1 ;  /* 0x0000001756027211 */ /* 0x001fc800078008ff */
[----:B------:R-:W-:-:S05]  /*20020*/  LEA.HI.X R3, R86, R9, R88, 0x1, P0 ;  /* 0x0000000956037211 */ /* 0x000fca00000f0c58 */
[----:B------:R0:W-:Y:S01]  /*20030*/  ST.E.128 desc[UR60][R2.64], R76 ;  /* 0x0000004c02007985 */ /* 0x0001e2000c101d3c */
[----:B------:R-:W-:Y:S05]  /*20040*/  BRA `(.L_x_2029) ;  /* 0x0000000c005c7947 */ /* 0x000fea0003800000 */
.L_x_2021:
[----:B------:R-:W2:Y:S01]  /*20050*/  LDL R9, [R1+0x60] ;  /* 0x0000600001097983 */ /* 0x000ea20000100800 */
[----:B------:R-:W-:Y:S01]  /*20060*/  ULDC.64 UR4, c[0x0][0xc00] ;  /* 0x0003000000047ab9 */ /* 0x000fe20000000a00 */
[----:B------:R-:W2:Y:S01]  /*20070*/  LDC.64 R2, c[0x0][0xc00] ;  /* 0x00030000ff027b82 */ /* 0x000ea20000000a00 */
[----:B------:R-:W-:Y:S02]  /*20080*/  ISETP.NE.U32.AND P0, PT, RZ, UR4, PT ;  /* 0x00000004ff007c0c */ /* 0x000fe4000bf05070 */
[----:B------:R-:W-:Y:S02]  /*20090*/  MOV R6, RZ ;  /* 0x000000ff00067202 */ /* 0x000fe40000000f00 */
[----:B------:R-:W-:Y:S01]  /*200a0*/  ISETP.NE.AND.EX P0, PT, RZ, UR5, PT, P0 ;  /* 0x00000005ff007c0c */ /* 0x000fe2000bf05300 */
[----:B------:R-:W-:Y:S02]  /*200b0*/  ULDC.64 UR4, c[0x0][0xc08] ;  /* 0x0003020000047ab9 */ /* 0x000fe40000000a00 */
[----:B------:R-:W-:Y:S01]  /*200c0*/  ISETP.NE.U32.AND P1, PT, RZ, UR4, PT ;  /* 0x00000004ff007c0c */ /* 0x000fe2000bf25070 */
[----:B-----5:R-:W3:Y:S03]  /*200d0*/  LDC R23, c[0x0][0xbe8] ;  /* 0x0002fa00ff177b82 */ /* 0x020ee60000000800 */
[----:B------:R-:W-:-:S13]  /*200e0*/  ISETP.NE.AND.EX P1, PT, RZ, UR5, PT, P1 ;  /* 0x00000005ff007c0c */ /* 0x000fda000bf25310 */
[----:B------:R-:W4:Y:S01]  /*200f0*/  @P1 LDC.64 R4, c[0x0][0xc08] ;  /* 0x00030200ff041b82 */ /* 0x000f220000000a00 */
[----:B------:R-:W-:Y:S02]  /*20100*/  ULDC UR4, c[0x0][0xa88] ;  /* 0x0002a20000047ab9 */ /* 0x000fe40000000800 */
[----:B------:R-:W-:Y:S01]  /*20110*/  IMAD.U32 R0, RZ, RZ, UR4 ;  /* 0x00000004ff007e24 */ /* 0x000fe2000f8e00ff */
[----:B------:R-:W0:Y:S01]  /*20120*/  S2R R8, SR_TID.X ;  /* 0x0000000000087919 */ /* 0x000e220000002100 */
[----:B--2---:R-:W-:-:S04]  /*20130*/  IMAD.WIDE R2, R9, 0x4, R2 ;  /* 0x0000000409027825 */ /* 0x004fc800078e0202 */
[----:B----4-:R-:W-:Y:S01]  /*20140*/  @P1 IMAD.WIDE R4, R9, 0x4, R4 ;  /* 0x0000000409041825 */ /* 0x010fe200078e0204 */
[----:B------:R2:W5:Y:S04]  /*20150*/  @P0 LDG.E R6, desc[UR60][R2.64] ;  /* 0x0000003c02060981 */ /* 0x000568000c1e1900 */
[----:B------:R2:W5:Y:S01]  /*20160*/  @P1 LDG.E R0, desc[UR60][R4.64] ;  /* 0x0000003c04001981 */ /* 0x000562000c1e1900 */
[----:B---3--:R-:W-:Y:S01]  /*20170*/  ISETP.NE.AND P2, PT, R23, 0x1, PT ;  /* 0x000000011700780c */ /* 0x008fe20003f45270 */
[----:B0-----:R-:W-:-:S05]  /*20180*/  VIADD R7, R8, 0xffffff80 ;  /* 0xffffff8008077836 */ /* 0x001fca0000000000 */
[----:B------:R-:W-:Y:S02]  /*20190*/  ISETP.GE.AND P3, PT, R7, 0x80, PT ;  /* 0x000000800700780c */ /* 0x000fe40003f66270 */
[----:B------:R-:W-:-:S05]  /*201a0*/  SHF.R.S32.HI R7, RZ, 0x1f, R9 ;  /* 0x0000001fff077819 */ /* 0x000fca0000011409 */
[----:B------:R-:W0:Y:S08]  /*201b0*/  @P2 LDC R14, c[0x0][0xbec] ;  /* 0x0002fb00ff0e2b82 */ /* 0x000e300000000800 */
[----:B------:R-:W3:Y:S01]  /*201c0*/  @P2 LDC R25, c[0x0][0xbf0] ;  /* 0x0002fc00ff192b82 */ /* 0x000ee20000000800 */
[----:B--2---:R-:W-:Y:S05]  /*201d0*/  @P1 BRA `(.L_x_2030) ;  /* 0x0000000000101947 */ /* 0x004fea0003800000 */
[----:B------:R-:W-:Y:S05]  /*201e0*/  @!P0 BRA `(.L_x_2030) ;  /* 0x00000000000c8947 */ /* 0x000fea0003800000 */
[----:B------:R-:W2:Y:S04]  /*201f0*/  LDG.E R5, desc[UR60][R2.64] ;  /* 0x0000003c02057981 */ /* 0x000ea8000c1e1900 */
[----:B-----5:R-:W2:Y:S02]  /*20200*/  LDG.E R0, desc[UR60][R2.64+0x4] ;  /* 0x0000043c02007981 */ /* 0x020ea4000c1e1900 */
[----:B--2---:R-:W-:-:S07]  /*20210*/  IMAD.IADD R0, R0, 0x1, -R5 ;  /* 0x0000000100007824 */ /* 0x004fce00078e0a05 */
.L_x_2030:
[----:B------:R-:W2:Y:S04]  /*20220*/  LDL R24, [R1+0x5c] ;  /* 0x00005c0001187983 */ /* 0x000ea80000100800 */
[----:B------:R4:W5:Y:S01]  /*20230*/  LDL R26, [R1+0x2c] ;  /* 0x00002c00011a7983 */ /* 0x0009620000100800 */
[----:B------:R-:W-:Y:S01]  /*20240*/  BSSY B1, `(.L_x_2031) ;  /* 0x000002c000017945 */ /* 0x000fe20003800000 */
[----:B------:R-:W-:Y:S02]  /*20250*/  SEL R13, R9, RZ, !P0 ;  /* 0x000000ff090d7207 */ /* 0x000fe40004000000 */
[----:B------:R-:W-:Y:S02]  /*20260*/  SEL R12, R7, RZ, !P0 ;  /* 0x000000ff070c7207 */ /* 0x000fe40004000000 */
[----:B-----5:R-:W-:-:S02]  /*20270*/  SHF.R.S32.HI R11, RZ, 0x1f, R6 ;  /* 0x0000001fff0b7819 */ /* 0x020fc40000011406 */
[----:B--2---:R-:W-:Y:S01]  /*20280*/  SHF.R.S32.HI R10, RZ, 0x1f, R24 ;  /* 0x0000001fff0a7819 */ /* 0x004fe20000011418 */
[----:B----4-:R-:W-:Y:S06]  /*20290*/  @P3 BRA `(.L_x_2032) ;  /* 0x0000000000983947 */ /* 0x010fec0003800000 */
[----:B------:R-:W2:Y:S01]  /*202a0*/  LDC R9, c[0x0][0xbe8] ;  /* 0x0002fa00ff097b82 */ /* 0x000ea20000000800 */
[----:B------:R-:W-:Y:S01]  /*202b0*/  IADD3 R8, R26, -0x80, R8 ;  /* 0xffffff801a087810 */ /* 0x000fe20007ffe008 */
[----:B--2---:R-:W-:-:S05]  /*202c0*/  IMAD R2, R0, R9, RZ ;  /* 0x0000000900027224 */ /* 0x004fca00078e02ff */
[----:B------:R-:W-:-:S13]  /*202d0*/  ISETP.GE.AND P0, PT, R8, R2, PT ;  /* 0x000000020800720c */ /* 0x000fda0003f06270 */
[----:B------:R-:W-:Y:S05]  /*202e0*/  @P0 BRA `(.L_x_2032) ;  /* 0x0000000000840947 */ /* 0x000fea0003800000 */
[----:B------:R-:W-:Y:S01]  /*202f0*/  ISETP.NE.AND P0, PT, R9, 0x1, PT ;  /* 0x000000010900780c */ /* 0x000fe20003f05270 */
[----:B------:R-:W-:Y:S01]  /*20300*/  ULDC.64 UR4, c[0x0][0xb90] ;  /* 0x0002e40000047ab9 */ /* 0x000fe20000000a00 */
[----:B------:R-:W-:Y:S01]  /*20310*/  MOV R3, R11 ;  /* 0x0000000b00037202 */ /* 0x000fe20000000f00 */
[----:B------:R-:W-:Y:S02]  /*20320*/  IMAD R7, R10, UR4, RZ ;  /* 0x000000040a077c24 */ /* 0x000fe4000f8e02ff */
[----:B------:R-:W-:Y:S02]  /*20330*/  IMAD.MOV.U32 R2, RZ, RZ, R6 ;  /* 0x000000ffff027224 */ /* 0x000fe400078e0006 */
[----:B------:R-:W-:Y:S02]  /*20340*/  IMAD.MOV.U32 R5, RZ, RZ, R8 ;  /* 0x000000ffff057224 */ /* 0x000fe400078e0008 */
[----:B------:R-:W-:-:S04]  /*20350*/  IMAD.WIDE.U32 R2, R24, UR4, R2 ;  /* 0x0000000418027c25 */ /* 0x000fc8000f8e0002 */
[----:B------:R-:W2:Y:S01]  /*20360*/  @P0 LDC R15, c[0x0][0xbec] ;  /* 0x0002fb00ff0f0b82 */ /* 0x000ea20000000800 */
[----:B------:R-:W-:Y:S01]  /*20370*/  IMAD R7, R24, UR5, R7 ;  /* 0x0000000518077c24 */ /* 0x000fe2000f8e0207 */
[----:B------:R-:W-:-:S03]  /*20380*/  ULDC.64 UR4, c[0x0][0xb98] ;  /* 0x0002e60000047ab9 */ /* 0x000fc60000000a00 */
[----:B------:R-:W-:-:S03]  /*20390*/  IMAD.IADD R3, R3, 0x1, R7 ;  /* 0x0000000103037824 */ /* 0x000fc600078e0207 */
[----:B------:R-:W4:Y:S01]  /*203a0*/  @P0 LDC R21, c[0x0][0xbf0] ;  /* 0x0002fc00ff150b82 */ /* 0x000f220000000800 */
[----:B------:R-:W-:-:S04]  /*203b0*/  IMAD.WIDE.U32 R2, R13, UR4, R2 ;  /* 0x000000040d027c25 */ /* 0x000fc8000f8e0002 */
[----:B--2---:R-:W-:-:S05]  /*203c0*/  @P0 IMAD.HI.U32 R4, R8, R15, RZ ;  /* 0x0000000f08040227 */ /* 0x004fca00078e00ff */
[----:B----4-:R-:W-:Y:S01]  /*203d0*/  @P0 SHF.R.U32.HI R5, RZ, R21, R4 ;  /* 0x00000015ff050219 */ /* 0x010fe20000011604 */
[----:B------:R-:W-:-:S03]  /*203e0*/  IMAD R4, R12, UR4, RZ ;  /* 0x000000040c047c24 */ /* 0x000fc6000f8e02ff */
[----:B------:R-:W-:Y:S01]  /*203f0*/  IADD3 R2, P0, R5, R2, RZ ;  /* 0x0000000205027210 */ /* 0x000fe20007f1e0ff */
[----:B------:R-:W-:-:S04]  /*20400*/  IMAD.MOV R7, RZ, RZ, -R5 ;  /* 0x000000ffff077224 */ /* 0x000fc800078e0a05 */
[----:B------:R-:W-:Y:S01]  /*20410*/  IMAD R7, R9, R7, R8 ;  /* 0x0000000709077224 */ /* 0x000fe200078e0208 */
[----:B------:R-:W-:Y:S01]  /*20420*/  SHF.R.S32.HI R9, RZ, 0x1f, R5 ;  /* 0x0000001fff097819 */ /* 0x000fe20000011405 */
[----:B------:R-:W-:Y:S01]  /*20430*/  IMAD R8, R13, UR5, R4 ;  /* 0x000000050d087c24 */ /* 0x000fe2000f8e0204 */
[----:B------:R-:W-:Y:S02]  /*20440*/  ULDC.64 UR4, c[0x0][0xb88] ;  /* 0x0002e20000047ab9 */ /* 0x000fe40000000a00 */
        /* <DEDUP_REMOVED lines=8> */
[----:B------:R-:W-:Y:S01]  /*204d0*/  LEA.HI.X R5, R2, UR5, R3, 0x2, P0 ;  /* 0x0000000502057c11 */ /* 0x000fe200080f1403 */
[----:B------:R-:W-:-:S05]  /*204e0*/  IMAD.MOV.U32 R3, RZ, RZ, -0x800000 ;  /* 0xff800000ff037424 */ /* 0x000fca00078e00ff */
[----:B------:R2:W-:Y:S02]  /*204f0*/  STG.E desc[UR60][R4.64], R3 ;  /* 0x0000000304007986 */ /* 0x0005e4000c10193c */
.L_x_2032:
[----:B------:R-:W-:Y:S05]  /*20500*/  BSYNC B1 ;  /* 0x0000000000017941 */ /* 0x000fea0003800000 */
.L_x_2031:
[----:B--2---:R-:W2:Y:S01]  /*20510*/  LDL R4, [R1+0x54] ;  /* 0x0000540001047983 */ /* 0x004ea20000100800 */
[----:B------:R-:W-:-:S03]  /*20520*/  ULDC.64 UR4, c[0x0][0xaa0] ;  /* 0x0002a80000047ab9 */ /* 0x000fc60000000a00 */
[----:B------:R-:W4:Y:S04]  /*20530*/  LDL R8, [R1+0x70] ;  /* 0x0000700001087983 */ /* 0x000f280000100800 */
[----:B------:R0:W5:Y:S04]  /*20540*/  LDL R15, [R1+0x28] ;  /* 0x00002800010f7983 */ /* 0x0001680000100800 */
[----:B------:R0:W5:Y:S04]  /*20550*/  LDL R20, [R1+0x6c] ;  /* 0x00006c0001147983 */ /* 0x0001680000100800 */
[----:B------:R0:W5:Y:S01]  /*20560*/  LDL R21, [R1+0x24] ;  /* 0x0000240001157983 */ /* 0x0001620000100800 */
[----:B------:R-:W-:-:S04]  /*20570*/  IMAD R3, R11, UR4, RZ ;  /* 0x000000040b037c24 */ /* 0x000fc8000f8e02ff */
[C---:B------:R-:W-:Y:S02]  /*20580*/  IMAD R5, R6.reuse, UR5, R3 ;  /* 0x0000000506057c24 */ /* 0x040fe4000f8e0203 */
[----:B------:R-:W-:Y:S01]  /*20590*/  IMAD.WIDE.U32 R2, R6, UR4, RZ ;  /* 0x0000000406027c25 */ /* 0x000fe2000f8e00ff */
[----:B------:R-:W-:-:S03]  /*205a0*/  ULDC.64 UR4, c[0x0][0xae8] ;  /* 0x0002ba0000047ab9 */ /* 0x000fc60000000a00 */
[----:B------:R-:W-:Y:S01]  /*205b0*/  IMAD R6, R10, UR4, RZ ;  /* 0x000000040a067c24 */ /* 0x000fe2000f8e02ff */
[----:B------:R-:W-:-:S03]  /*205c0*/  IADD3 R3, R3, R5, RZ ;  /* 0x0000000503037210 */ /* 0x000fc60007ffe0ff */
[C---:B------:R-:W-:Y:S02]  /*205d0*/  IMAD R7, R24.reuse, UR5, R6 ;  /* 0x0000000518077c24 */ /* 0x040fe4000f8e0206 */
[----:B------:R-:W-:Y:S01]  /*205e0*/  IMAD.WIDE.U32 R2, R24, UR4, R2 ;  /* 0x0000000418027c25 */ /* 0x000fe2000f8e0002 */
[----:B------:R-:W-:-:S03]  /*205f0*/  ULDC.64 UR4, c[0x0][0xaf0] ;  /* 0x0002bc0000047ab9 */ /* 0x000fc60000000a00 */
[----:B--2---:R-:W-:-:S04]  /*20600*/  IMAD R4, R4, 0x20, R218 ;  /* 0x0000002004047824 */ /* 0x004fc800078e02da */
[----:B------:R-:W-:-:S04]  /*20610*/  IMAD.IADD R9, R26, 0x1, R4 ;  /* 0x000000011a097824 */ /* 0x000fc800078e0204 */
[----:B0-----:R-:W-:Y:S02]  /*20620*/  @P2 IMAD.HI.U32 R4, R9, R14, RZ ;  /* 0x0000000e09042227 */ /* 0x001fe400078e00ff */
[----:B------:R0:W5:Y:S02]  /*20630*/  LDL R14, [R1+0x58] ;  /* 0x00005800010e7983 */ /* 0x0001640000100800 */
[----:B------:R-:W-:Y:S01]  /*20640*/  IMAD.MOV.U32 R5, RZ, RZ, R9 ;  /* 0x000000ffff057224 */ /* 0x000fe200078e0009 */
[----:B---3--:R-:W-:Y:S01]  /*20650*/  @P2 SHF.R.U32.HI R5, RZ, R25, R4 ;  /* 0x00000019ff052219 */ /* 0x008fe20000011604 */
[----:B------:R-:W-:Y:S02]  /*20660*/  IMAD R6, R12, UR4, RZ ;  /* 0x000000040c067c24 */ /* 0x000fe4000f8e02ff */
[----:B------:R-:W-:Y:S01]  /*20670*/  IMAD.IADD R3, R3, 0x1, R7 ;  /* 0x0000000103037824 */ /* 0x000fe200078e0207 */
[----:B------:R-:W-:Y:S01]  /*20680*/  SHF.R.S32.HI R4, RZ, 0x1f, R5 ;  /* 0x0000001fff047819 */ /* 0x000fe20000011405 */
[----:B------:R-:W-:-:S02]  /*20690*/  IMAD R7, R13, UR5, R6 ;  /* 0x000000050d077c24 */ /* 0x000fc4000f8e0206 */
[----:B------:R-:W-:Y:S01]  /*206a0*/  IMAD.WIDE.U32 R2, R13, UR4, R2 ;  /* 0x000000040d027c25 */ /* 0x000fe2000f8e0002 */
[----:B------:R-:W-:-:S03]  /*206b0*/  ULDC.64 UR4, c[0x0][0xae0] ;  /* 0x0002b80000047ab9 */ /* 0x000fc60000000a00 */
[----:B------:R-:W-:Y:S01]  /*206c0*/  IMAD.MOV R6, RZ, RZ, -R5 ;  /* 0x000000ffff067224 */ /* 0x000fe200078e0a05 */
[----:B------:R-:W-:Y:S01]  /*206d0*/  IADD3 R3, R3, R7, RZ ;  /* 0x0000000703037210 */ /* 0x000fe20007ffe0ff */
[----:B------:R-:W-:Y:S02]  /*206e0*/  IMAD R4, R4, UR4, RZ ;  /* 0x0000000404047c24 */ /* 0x000fe4000f8e02ff */
[----:B------:R-:W-:Y:S02]  /*206f0*/  IMAD R7, R23, R6, R9 ;  /* 0x0000000617077224 */ /* 0x000fe400078e0209 */
[C---:B------:R-:W-:Y:S02]  /*20700*/  IMAD R9, R5.reuse, UR5, R4 ;  /* 0x0000000505097c24 */ /* 0x040fe4000f8e0204 */
[----:B------:R-:W-:Y:S01]  /*20710*/  IMAD.WIDE.U32 R2, R5, UR4, R2 ;  /* 0x0000000405027c25 */ /* 0x000fe2000f8e0002 */
[----:B------:R-:W-:Y:S01]  /*20720*/  SHF.R.S32.HI R4, RZ, 0x1f, R7 ;  /* 0x0000001fff047819 */ /* 0x000fe20000011407 */
[----:B------:R-:W-:-:S02]  /*20730*/  ULDC.64 UR4, c[0x0][0xad8] ;  /* 0x0002b60000047ab9 */ /* 0x000fc40000000a00 */
[----:B------:R-:W-:Y:S02]  /*20740*/  IMAD.IADD R3, R3, 0x1, R9 ;  /* 0x0000000103037824 */ /* 0x000fe400078e0209 */
[----:B------:R-:W-:Y:S02]  /*20750*/  IMAD R4, R4, UR4, RZ ;  /* 0x0000000404047c24 */ /* 0x000fe4000f8e02ff */
[----:B------:R-:W-:Y:S02]  /*20760*/  IMAD.IADD R6, R218, 0x1, R26 ;  /* 0x00000001da067824 */ /* 0x000fe400078e021a */
        /* <DEDUP_REMOVED lines=9> */
[-C--:B------:R-:W-:Y:S01]  /*20800*/  ISETP.GE.AND P1, PT, R0, R23.reuse, PT ;  /* 0x000000170000720c */ /* 0x080fe20003f26270 */
[----:B------:R-:W-:Y:S01]  /*20810*/  VIADD R0, R6, 0x40 ;  /* 0x0000004006007836 */ /* 0x000fe20000000000 */
[----:B------:R0:W2:Y:S01]  /*20820*/  SHFL.IDX PT, R2, R4, RZ, 0x181f ;  /* 0x00181fff04027589 */ /* 0x0000a200000e0000 */
[----:B------:R-:W-:Y:S03]  /*20830*/  BSSY B1, `(.L_x_2033) ;  /* 0x0000016000017945 */ /* 0x000fe60003800000 */
[----:B------:R0:W3:Y:S01]  /*20840*/  SHFL.IDX PT, R3, R5, RZ, 0x181f ;  /* 0x00181fff05037589 */ /* 0x0000e200000e0000 */
[----:B----4-:R-:W-:Y:S01]  /*20850*/  IMAD.MOV.U32 R24, RZ, RZ, R8 ;  /* 0x000000ffff187224 */ /* 0x010fe200078e0008 */
[----:B------:R-:W-:Y:S01]  /*20860*/  ISETP.GE.AND P0, PT, R0, R23, PT ;  /* 0x000000170000720c */ /* 0x000fe20003f06270 */
[----:B------:R-:W-:-:S12]  /*20870*/  @P2 BRA `(.L_x_2034) ;  /* 0x0000000000442947 */ /* 0x000fd80003800000 */
[----:B------:R-:W-:Y:S02]  /*20880*/  ULDC UR4, c[0x0][0xac8] ;  /* 0x0002b20000047ab9 */ /* 0x000fe40000000800 */
[----:B------:R-:W-:Y:S02]  /*20890*/  ISETP.GE.AND P5, PT, R18, UR4, PT ;  /* 0x0000000412007c0c */ /* 0x000fe4000bfa6270 */
[----:B-----5:R-:W-:Y:S02]  /*208a0*/  ISETP.GE.AND P3, PT, R21, UR4, PT ;  /* 0x0000000415007c0c */ /* 0x020fe4000bf66270 */
[----:B------:R-:W-:Y:S02]  /*208b0*/  ISETP.GE.AND P4, PT, R226, UR4, PT ;  /* 0x00000004e2007c0c */ /* 0x000fe4000bf86270 */
[----:B------:R-:W-:-:S07]  /*208c0*/  ISETP.GE.AND P2, PT, R15, UR4, PT ;  /* 0x000000040f007c0c */ /* 0x000fce000bf46270 */
[----:B--2---:R-:W-:-:S04]  /*208d0*/  @!P5 LEA R8, P6, R18, R2, 0x1 ;  /* 0x000000021208d211 */ /* 0x004fc800078c08ff */
[-C--:B---3--:R-:W-:Y:S02]  /*208e0*/  @!P5 LEA.HI.X R9, R18, R3.reuse, R19, 0x1, P6 ;  /* 0x000000031209d211 */ /* 0x088fe400030f0c13 */
[CC--:B------:R-:W-:Y:S02]  /*208f0*/  @!P3 LEA R10, P6, R21.reuse, R2.reuse, 0x1 ;  /* 0x00000002150ab211 */ /* 0x0c0fe400078c08ff */
[----:B------:R-:W-:Y:S01]  /*20900*/  @!P4 SHF.L.U32 R7, R14, 0x3, RZ ;  /* 0x000000030e07c819 */ /* 0x000fe200000006ff */
        /* <DEDUP_REMOVED lines=8> */
.L_x_2034:
[----:B------:R-:W-:Y:S05]  /*20990*/  BSYNC B1 ;  /* 0x0000000000017941 */ /* 0x000fea0003800000 */
.L_x_2033:
[----:B---34-:R3:W4:Y:S01]  /*209a0*/  SHFL.IDX PT, R3, R5, 0x1, 0x181f ;  /* 0x00381f0005037f89 */ /* 0x01872200000e0000 */
[----:B------:R-:W-:Y:S03]  /*209b0*/  BSSY B1, `(.L_x_2035) ;  /* 0x0000014000017945 */ /* 0x000fe60003800000 */
[----:B--2---:R3:W2:Y:S01]  /*209c0*/  SHFL.IDX PT, R2, R4, 0x1, 0x181f ;  /* 0x00381f0004027f89 */ /* 0x0046a200000e0000 */
[----:B------:R-:W-:Y:S05]  /*209d0*/  @P1 BRA `(.L_x_2036) ;  /* 0x0000000000441947 */ /* 0x000fea0003800000 */
[----:B------:R-:W-:Y:S02]  /*209e0*/  ULDC UR4, c[0x0][0xac8] ;  /* 0x0002b20000047ab9 */ /* 0x000fe40000000800 */
[----:B------:R-:W-:Y:S02]  /*209f0*/  ISETP.GE.AND P4, PT, R18, UR4, PT ;  /* 0x0000000412007c0c */ /* 0x000fe4000bf86270 */
[----:B-----5:R-:W-:Y:S02]  /*20a00*/  ISETP.GE.AND P2, PT, R21, UR4, PT ;  /* 0x0000000415007c0c */ /* 0x020fe4000bf46270 */
[----:B------:R-:W-:Y:S02]  /*20a10*/  ISETP.GE.AND P1, PT, R15, UR4, PT ;  /* 0x000000040f007c0c */ /* 0x000fe4000bf26270 */
[----:B------:R-:W-:-:S07]  /*20a20*/  ISETP.GE.AND P3, PT, R226, UR4, PT ;  /* 0x00000004e2007c0c */ /* 0x000fce000bf66270 */
[CC--:B--2---:R-:W-:Y:S02]  /*20a30*/  @!P4 LEA R8, P6, R18.reuse, R2.reuse, 0x1 ;  /* 0x000000021208c211 */ /* 0x0c4fe400078c08ff */
[-C--:B------:R-:W-:Y:S02]  /*20a40*/  @!P2 LEA R10, P5, R21, R2.reuse, 0x1 ;  /* 0x00000002150aa211 */ /* 0x080fe400078a08ff */
[-C--:B----4-:R-:W-:Y:S02]  /*20a50*/  @!P4 LEA.HI.X R9, R18, R3.reuse, R19, 0x1, P6 ;  /* 0x000000031209c211 */ /* 0x090fe400030f0c13 */
[----:B------:R-:W-:Y:S01]  /*20a60*/  @!P1 LEA R12, P6, R15, R2, 0x1 ;  /* 0x000000020f0c9211 */ /* 0x000fe200078c08ff */
[----:B------:R-:W-:Y:S01]  /*20a70*/  @!P3 IMAD.SHL.U32 R7, R14, 0x8, RZ ;  /* 0x000000080e07b824 */ /* 0x000fe200078e00ff */
[-C--:B------:R-:W-:Y:S01]  /*20a80*/  @!P2 LEA.HI.X R11, R21, R3.reuse, R24, 0x1, P5 ;  /* 0x00000003150ba211 */ /* 0x080fe200028f0c18 */
[----:B------:R2:W-:Y:S01]  /*20a90*/  @!P4 ST.E.128 desc[UR60][R8.64], RZ ;  /* 0x000000ff0800c985 */ /* 0x0005e2000c101d3c */
[----:B------:R-:W-:Y:S01]  /*20aa0*/  @!P1 LEA.HI.X R13, R15, R3, R20, 0x1, P6 ;  /* 0x000000030f0d9211 */ /* 0x000fe200030f0c14 */
[----:B------:R-:W-:-:S05]  /*20ab0*/  @!P3 IMAD.WIDE R2, R7, 0x2, R2 ;  /* 0x000000020702b825 */ /* 0x000fca00078e0202 */
[----:B------:R2:W-:Y:S04]  /*20ac0*/  @!P3 ST.E.128 desc[UR60][R2.64], RZ ;  /* 0x000000ff0200b985 */ /* 0x0005e8000c101d3c */
[----:B------:R2:W-:Y:S04]  /*20ad0*/  @!P2 ST.E.128 desc[UR60][R10.64], RZ ;  /* 0x000000ff0a00a985 */ /* 0x0005e8000c101d3c */
[----:B------:R2:W-:Y:S02]  /*20ae0*/  @!P1 ST.E.128 desc[UR60][R12.64], RZ ;  /* 0x000000ff0c009985 */ /* 0x0005e4000c101d3c */
.L_x_2036:
[----:B------:R-:W-:Y:S05]  /*20af0*/  BSYNC B1 ;  /* 0x0000000000017941 */ /* 0x000fea0003800000 */
.L_x_2035:
[----:B--2-4-:R2:W4:Y:S01]  /*20b00*/  SHFL.IDX PT, R3, R5, 0x2, 0x181f ;  /* 0x00581f0005037f89 */ /* 0x01452200000e0000 */
[----:B------:R-:W-:Y:S03]  /*20b10*/  BSSY B1, `(.L_x_2037) ;  /* 0x0000014000017945 */ /* 0x000fe60003800000 */
[----:B------:R2:W0:Y:S01]  /*20b20*/  SHFL.IDX PT, R2, R4, 0x2, 0x181f ;  /* 0x00581f0004027f89 */ /* 0x00042200000e0000 */
[----:B------:R-:W-:Y:S05]  /*20b30*/  @P0 BRA `(.L_x_2038) ;  /* 0x0000000000440947 */ /* 0x000fea0003800000 */
[----:B------:R-:W-:Y:S02]  /*20b40*/  ULDC UR4, c[0x0][0xac8] ;  /* 0x0002b20000047ab9 */ /* 0x000fe40000000800 */
[----:B------:R-:W-:Y:S02]  /*20b50*/  ISETP.GE.AND P3, PT, R18, UR4, PT ;  /* 0x0000000412007c0c */ /* 0x000fe4000bf66270 */
[----:B-----5:R-:W-:Y:S02]  /*20b60*/  ISETP.GE.AND P5, PT, R21, UR4, PT ;  /* 0x0000000415007c0c */ /* 0x020fe4000bfa6270 */
[----:B------:R-:W-:Y:S02]  /*20b70*/  ISETP.GE.AND P6, PT, R15, UR4, PT ;  /* 0x000000040f007c0c */ /* 0x000fe4000bfc6270 */
[----:B------:R-:W-:-:S07]  /*20b80*/  ISETP.GE.AND P4, PT, R226, UR4, PT ;  /* 0x00000004e2007c0c */ /* 0x000fce000bf86270 */
[-C--:B0-----:R-:W-:Y:S02]  /*20b90*/  @!P3 LEA R8, P0, R18, R2.reuse, 0x1 ;  /* 0x000000021208b211 */ /* 0x081fe400078008ff */
[-C--:B------:R-:W-:Y:S02]  /*20ba0*/  @!P5 LEA R10, P1, R21, R2.reuse, 0x1 ;  /* 0x00000002150ad211 */ /* 0x080fe400078208ff */
[----:B------:R-:W-:Y:S02]  /*20bb0*/  @!P6 LEA R12, P2, R15, R2, 0x1 ;  /* 0x000000020f0ce211 */ /* 0x000fe400078408ff */
        /* <DEDUP_REMOVED lines=9> */
.L_x_2038:
[----:B------:R-:W-:Y:S05]  /*20c50*/  BSYNC B1 ;  /* 0x0000000000017941 */ /* 0x000fea0003800000 */
.L_x_2037:
[----:B------:R-:W-:Y:S01]  /*20c60*/  VIADD R0, R6, 0x60 ;  /* 0x0000006006007836 */ /* 0x000fe20000000000 */
[----:B0---4-:R0:W4:Y:S04]  /*20c70*/  SHFL.IDX PT, R3, R5, 0x3, 0x181f ;  /* 0x00781f0005037f89 */ /* 0x01112800000e0000 */
[----:B------:R-:W-:Y:S01]  /*20c80*/  ISETP.GE.AND P0, PT, R0, R23, PT ;  /* 0x000000170000720c */ /* 0x000fe20003f06270 */
[----:B------:R0:W0:-:S12]  /*20c90*/  SHFL.IDX PT, R2, R4, 0x3, 0x181f ;  /* 0x00781f0004027f89 */ /* 0x00001800000e0000 */
        /* <DEDUP_REMOVED lines=9> */
[----:B--23--:R-:W-:Y:S01]  /*20d30*/  @!P4 IMAD.SHL.U32 R5, R14, 0x8, RZ ;  /* 0x000000080e05c824 */ /* 0x00cfe200078e00ff */
        /* <DEDUP_REMOVED lines=8> */
.L_x_2029:
[----:B------:R-:W-:Y:S05]  /*20dc0*/  BSYNC B0 ;  /* 0x0000000000007941 */ /* 0x000fea0003800000 */
.L_x_2020:
[----:B------:R-:W-:Y:S02]  /*20dd0*/  ULDC UR4, c[0x0][0xc3c] ;  /* 0x00030f0000047ab9 */ /* 0x000fe40000000800 */
[----:B-1----:R-:W-:-:S13]  /*20de0*/  ISETP.GE.AND P0, PT, R63, UR4, PT ;  /* 0x000000043f007c0c */ /* 0x002fda000bf06270 */
[----:B------:R-:W-:Y:S05]  /*20df0*/  @!P0 BRA `(.L_x_2039) ;  /* 0xfffffe0400b88947 */ /* 0x000fea000383ffff */
[----:B------:R-:W-:Y:S05]  /*20e00*/  BRA `(.L_x_1750) ;  /* 0x0000009400087947 */ /* 0x000fea0003800000 */
.L_x_1748:
        /* <DEDUP_REMOVED lines=18> */
.L_x_2040:
[----:B------:R-:W-:Y:S01]  /*20f30*/  LOP3.LUT R0, R4, 0x1f, RZ, 0xc0, !PT ;  /* 0x0000001f04007812 */ /* 0x000fe200078ec0ff */
[----:B------:R-:W-:Y:S01]  /*20f40*/  ULDC UR4, c[0x0][0xc3c] ;  /* 0x00030f0000047ab9 */ /* 0x000fe20000000800 */
[----:B------:R-:W1:Y:S01]  /*20f50*/  S2UR UR6, SR_CTAID.X ;  /* 0x00000000000679c3 */ /* 0x000e620000002500 */
[----:B------:R-:W-:Y:S01]  /*20f60*/  ULDC UR5, c[0x0][0xc38] ;  /* 0x00030e0000057ab9 */ /* 0x000fe20000000800 */
[----:B------:R-:W-:-:S04]  /*20f70*/  ISETP.NE.AND P0, PT, R0, 0x1f, PT ;  /* 0x0000001f0000780c */ /* 0x000fc80003f05270 */
[----:B------:R-:W-:-:S13]  /*20f80*/  ISETP.GE.OR P1, PT, R0, UR4, !P0 ;  /* 0x0000000400007c0c */ /* 0x000fda000c726670 */
[----:B0-----:R-:W0:Y:S02]  /*20f90*/  @!P1 LDC.64 R2, c[0x0][0xc80] ;  /* 0x00032000ff029b82 */ /* 0x001e240000000a00 */
[----:B0-----:R-:W-:-:S05]  /*20fa0*/  @!P1 IMAD.WIDE.U32 R2, R0, 0x4, R2 ;  /* 0x0000000400029825 */ /* 0x001fca00078e0002 */
[----:B------:R-:W2:Y:S01]  /*20fb0*/  @!P1 LDG.E R6, desc[UR60][R2.64] ;  /* 0x0000003c02069981 */ /* 0x000ea2000c1e1900 */
[C---:B------:R-:W-:Y:S01]  /*20fc0*/  ISETP.NE.AND P1, PT, R0.reuse, RZ, PT ;  /* 0x000000ff0000720c */ /* 0x040fe20003f25270 */
[----:B------:R-:W-:Y:S01]  /*20fd0*/  UMOV UR4, URZ ;  /* 0x0000003f00047c82 */ /* 0x000fe20008000000 */
[C---:B------:R-:W-:Y:S01]  /*20fe0*/  ISETP.GE.U32.AND P2, PT, R0.reuse, 0x2, PT ;  /* 0x000000020000780c */ /* 0x040fe20003f46070 */
[----:B------:R-:W-:Y:S01]  /*20ff0*/  IMAD.MOV.U32 R16, RZ, RZ, RZ ;  /* 0x000000ffff107224 */ /* 0x000fe200078e00ff */
[C---:B------:R-:W-:Y:S02]  /*21000*/  ISETP.GE.U32.AND P3, PT, R0.reuse, 0x4, PT ;  /* 0x000000040000780c */ /* 0x040fe40003f66070 */
[C---:B------:R-:W-:Y:S02]  /*21010*/  ISETP.GE.U32.AND P4, PT, R0.reuse, 0x8, PT ;  /* 0x000000080000780c */ /* 0x040fe40003f86070 */
[----:B------:R-:W-:Y:S01]  /*21020*/  ISETP.GE.U32.AND P5, PT, R0, 0x10, PT ;  /* 0x000000100000780c */ /* 0x000fe20003fa6070 */
[----:B--2---:R-:W0:Y:S02]  /*21030*/  SHFL.UP PT, R5, R6, 0x1, RZ ;  /* 0x0420000006057989 */ /* 0x004e2400000e00ff */
        /* <DEDUP_REMOVED lines=16> */
[----:B-1----:R-:W-:Y:S02]  /*21140*/  ISETP.GT.AND P6, PT, R7, UR6, PT ;  /* 0x0000000607007c0c */ /* 0x002fe4000bfc4270 */
[----:B------:R-:W-:-:S11]  /*21150*/  MOV R8, R7 ;  /* 0x0000000700087202 */ /* 0x000fd60000000f00 */
[----:B------:R-:W-:Y:S05]  /*21160*/  @P6 BRA `(.L_x_2042) ;  /* 0x00000000009c6947 */ /* 0x000fea0003800000 */
[----:B------:R-:W0:Y:S01]  /*21170*/  LDC R5, c[0x0][0xc3c] ;  /* 0x00030f00ff057b82 */ /* 0x000e220000000800 */
[----:B------:R-:W-:Y:S01]  /*21180*/  IMAD.MOV.U32 R7, RZ, RZ, R8 ;  /* 0x000000ffff077224 */ /* 0x000fe200078e0008 */
[----:B------:R-:W-:Y:S01]  /*21190*/  UMOV UR4, URZ ;  /* 0x0000003f00047c82 */ /* 0x000fe20008000000 */
[----:B------:R-:W-:Y:S01]  /*211a0*/  ULDC UR7, c[0x0][0xc3c] ;  /* 0x00030f0000077ab9 */ /* 0x000fe20000000800 */
[----:B------:R-:W-:-:S05]  /*211b0*/  ULDC UR5, c[0x0][0xc38] ;  /* 0x00030e0000057ab9 */ /* 0x000fca0000000800 */
.L_x_2046:
        /* <DEDUP_REMOVED lines=9> */
[----:B------:R-:W0:Y:S02]  /*21250*/  LDC.64 R2, c[0x0][0xc80] ;  /* 0x00032000ff027b82 */ /* 0x000e240000000a00 */
[----:B0-----:R-:W-:-:S05]  /*21260*/  IMAD.WIDE R2, R8, 0x4, R2 ;  /* 0x0000000408027825 */ /* 0x001fca00078e0202 */
[----:B------:R0:W5:Y:S02]  /*21270*/  LDG.E R6, desc[UR60][R2.64] ;  /* 0x0000003c02067981 */ /* 0x000164000c1e1900 */
.L_x_2045:
[----:B------:R-:W-:Y:S05]  /*21280*/  BSYNC B0 ;  /* 0x0000000000007941 */ /* 0x000fea0003800000 */
.L_x_2044:
[----:B0----5:R-:W0:Y:S02]  /*21290*/  SHFL.UP PT, R2, R6, 0x1, RZ ;  /* 0x0420000006027989 */ /* 0x021e2400000e00ff */
        /* <DEDUP_REMOVED lines=20> */
.L_x_2042:
[----:B------:R-:W-:-:S05]  /*213e0*/  IADD3 R8, -R8, R7, RZ ;  /* 0x0000000708087210 */ /* 0x000fca0007ffe1ff */
        /* <DEDUP_REMOVED lines=17> */
[----:B------:R-:W-:-:S06]  /*21500*/  VIADD R16, R7, 0xffffffff ;  /* 0xffffffff07107836 */ /* 0x000fcc0000000000 */
[----:B------:R2:W3:Y:S02]  /*21510*/  SHFL.IDX PT, R16, R5, R16, 0x1f ;  /* 0x00001f1005107589 */ /* 0x0004e400000e0000 */
.L_x_2047:
[----:B-12---:R-:W-:Y:S01]  /*21520*/  IMAD.MOV R5, RZ, RZ, -R3 ;  /* 0x000000ffff057224 */ /* 0x006fe200078e0a03 */
[----:B------:R-:W-:Y:S01]  /*21530*/  IABS R7, R9 ;  /* 0x0000000900077213 */ /* 0x000fe20000000000 */
[----:B---3--:R-:W-:Y:S02]  /*21540*/  IMAD R16, R16, UR5, R8 ;  /* 0x0000000510107c24 */ /* 0x008fe4000f8e0208 */
[----:B------:R-:W-:Y:S01]  /*21550*/  IMAD R5, R5, R10, RZ ;  /* 0x0000000a05057224 */ /* 0x000fe200078e02ff */
[----:B------:R-:W-:Y:S01]  /*21560*/  IADD3 R7, RZ, -R7, RZ ;  /* 0x80000007ff077210 */ /* 0x000fe20007ffe0ff */
[----:B------:R-:W-:-:S04]  /*21570*/  IMAD.MOV.U32 R2, RZ, RZ, RZ ;  /* 0x000000ffff027224 */ /* 0x000fc800078e00ff */
[----:B------:R-:W-:Y:S01]  /*21580*/  IMAD.HI.U32 R3, R3, R5, R2 ;  /* 0x0000000503037227 */ /* 0x000fe200078e0002 */
[----:B------:R-:W-:-:S04]  /*21590*/  IADD3 R2, -R16, UR6, RZ ;  /* 0x0000000610027c10 */ /* 0x000fc8000fffe1ff */
[----:B------:R-:W-:-:S05]  /*215a0*/  IABS R5, R2 ;  /* 0x0000000200057213 */ /* 0x000fca0000000000 */
        /* <DEDUP_REMOVED lines=16> */
[----:B------:R-:W-:Y:S01]  /*216b0*/  VIADDMNMX R11, R10, UR5, R11, PT ;  /* 0x000000050a0b7c46 */ /* 0x000fe2000b80010b */
[----:B------:R-:W-:-:S03]  /*216c0*/  IMAD.IADD R5, R8, 0x1, R5 ;  /* 0x0000000108057824 */ /* 0x000fc600078e0205 */
[----:B------:R-:W-:-:S04]  /*216d0*/  IABS R7, R11 ;  /* 0x0000000b00077213 */ /* 0x000fc80000000000 */
[----:B------:R-:W1:Y:S08]  /*216e0*/  I2F.RP R10, R7 ;  /* 0x00000007000a7306 */ /* 0x000e700000209400 */
[----:B-1----:R-:W1:Y:S02]  /*216f0*/  MUFU.RCP R10, R10 ;  /* 0x0000000a000a7308 */ /* 0x002e640000001000 */
[----:B-1----:R-:W-:-:S02]  /*21700*/  IADD3 R3, R10, 0xffffffe, RZ ;  /* 0x0ffffffe0a037810 */ /* 0x002fc40007ffe0ff */
[----:B------:R-:W-:-:S04]  /*21710*/  IABS R10, R11 ;  /* 0x0000000b000a7213 */ /* 0x000fc80000000000 */
[----:B------:R-:W1:Y:S01]  /*21720*/  F2I.FTZ.U32.TRUNC.NTZ R3, R3 ;  /* 0x0000000300037305 */ /* 0x000e62000021f000 */
[----:B------:R-:W-:Y:S02]  /*21730*/  IMAD.MOV R10, RZ, RZ, -R10 ;  /* 0x000000ffff0a7224 */ /* 0x000fe400078e0a0a */
[----:B-1----:R-:W-:-:S04]  /*21740*/  IMAD.MOV R2, RZ, RZ, -R3 ;  /* 0x000000ffff027224 */ /* 0x002fc800078e0a03 */
[----:B------:R-:W-:Y:S02]  /*21750*/  IMAD R9, R2, R7, RZ ;  /* 0x0000000702097224 */ /* 0x000fe400078e02ff */
[----:B------:R-:W-:-:S04]  /*21760*/  IMAD.MOV.U32 R2, RZ, RZ, RZ ;  /* 0x000000ffff027224 */ /* 0x000fc800078e00ff */
[----:B------:R-:W-:Y:S01]  /*21770*/  IMAD.HI.U32 R2, R3, R9, R2 ;  /* 0x0000000903027227 */ /* 0x000fe200078e0002 */
[----:B------:R-:W-:Y:S02]  /*21780*/  IABS R9, R8 ;  /* 0x0000000800097213 */ /* 0x000fe40000000000 */
[----:B------:R-:W-:-:S03]  /*21790*/  LOP3.LUT R3, R8, R11, RZ, 0x3c, !PT ;  /* 0x0000000b08037212 */ /* 0x000fc600078e3cff */
[----:B------:R-:W-:Y:S01]  /*217a0*/  IMAD.HI.U32 R2, R2, R9, RZ ;  /* 0x0000000902027227 */ /* 0x000fe200078e00ff */
[----:B------:R-:W-:-:S03]  /*217b0*/  ISETP.GE.AND P2, PT, R3, RZ, PT ;  /* 0x000000ff0300720c */ /* 0x000fc60003f46270 */
[----:B------:R-:W-:-:S05]  /*217c0*/  IMAD R10, R2, R10, R9 ;  /* 0x0000000a020a7224 */ /* 0x000fca00078e0209 */
[----:B------:R-:W-:-:S13]  /*217d0*/  ISETP.GT.U32.AND P1, PT, R7, R10, PT ;  /* 0x0000000a0700720c */ /* 0x000fda0003f24070 */
[----:B------:R-:W-:Y:S01]  /*217e0*/  @!P1 IMAD.IADD R10, R10, 0x1, -R7 ;  /* 0x000000010a0a9824 */ /* 0x000fe200078e0a07 */
[----:B------:R-:W-:Y:S02]  /*217f0*/  @!P1 IADD3 R2, R2, 0x1, RZ ;  /* 0x0000000102029810 */ /* 0x000fe40007ffe0ff */
        /* <DEDUP_REMOVED lines=10> */
.L_x_2043:
[----:B------:R-:W-:Y:S01]  /*218a0*/  MOV R17, RZ ;  /* 0x000000ff00117202 */ /* 0x000fe20000000f00 */
[----:B------:R-:W-:Y:S02]  /*218b0*/  IMAD.U32 R16, RZ, RZ, UR6 ;  /* 0x00000006ff107e24 */ /* 0x000fe4000f8e00ff */
[----:B------:R-:W-:-:S07]  /*218c0*/  IMAD.MOV.U32 R18, RZ, RZ, RZ ;  /* 0x000000ffff127224 */ /* 0x000fce00078e00ff */
.L_x_2048:
[----:B------:R-:W-:-:S13]  /*218d0*/  ISETP.NE.AND P0, PT, R0, RZ, PT ;  /* 0x000000ff0000720c */ /* 0x000fda0003f05270 */
[----:B------:R-:W1:Y:S01]  /*218e0*/  @!P0 S2R R3, SR_CgaCtaId ;  /* 0x0000000000038919 */ /* 0x000e620000008800 */
[----:B------:R-:W-:-:S04]  /*218f0*/  @!P0 MOV R0, 0x400 ;  /* 0x0000040000008802 */ /* 0x000fc80000000f00 */
[----:B-1----:R-:W-:-:S05]  /*21900*/  @!P0 LEA R0, R3, R0, 0x18 ;  /* 0x0000000003008211 */ /* 0x002fca00078ec0ff */
[----:B------:R1:W-:Y:S01]  /*21910*/  @!P0 STS.128 [R0+0x308d0], R16 ;  /* 0x0308d01000008388 */ /* 0x0003e20000000c00 */
[----:B------:R-:W-:Y:S06]  /*21920*/  BAR.ARV 0x5, 0x180 ;  /* 0x0146000000007b1d */ /* 0x000fec0000002000 */
.L_x_2041:
[----:B-1----:R-:W-:Y:S01]  /*21930*/  IMAD.MOV.U32 R0, RZ, RZ, 0x1 ;  /* 0x00000001ff007424 */ /* 0x002fe200078e00ff */
[----:B------:R1:W-:Y:S01]  /*21940*/  STL [R1+0x8], RZ ;  /* 0x000008ff01007387 */ /* 0x0003e20000100800 */
[----:B------:R-:W-:Y:S02]  /*21950*/  ULDC UR4, c[0x0][0xc3c] ;  /* 0x00030f0000047ab9 */ /* 0x000fe40000000800 */
[----:B--2---:R-:W-:Y:S01]  /*21960*/  ISETP.GE.AND P0, PT, R19, UR4, PT ;  /* 0x0000000413007c0c */ /* 0x004fe2000bf06270 */
[----:B------:R1:W-:Y:S04]  /*21970*/  STL [R1+0x14], R0 ;  /* 0x0000140001007387 */ /* 0x0003e80000100800 */
[----:B------:R1:W-:Y:S08]  /*21980*/  STL [R1+0x54], RZ ;  /* 0x000054ff01007387 */ /* 0x0003f00000100800 */
[----:B-1----:R-:W-:Y:S05]  /*21990*/  @P0 BRA `(.L_x_2049) ;  /* 0x00000084003c0947 */ /* 0x002fea0003800000 */
[----:B------:R-:W2:Y:S04]  /*219a0*/  LDL.LU R6, [R1+0x4] ;  /* 0x0000040001067983 */ /* 0x000ea80000300800 */
[----:B------:R-:W3:Y:S01]  /*219b0*/  LDL R5, [R1+0x50] ;  /* 0x0000500001057983 */ /* 0x000ee20000100800 */
[C---:B------:R-:W-:Y:S01]  /*219c0*/  IMAD.SHL.U32 R0, R4.reuse, 0x8, RZ ;  /* 0x0000000804007824 */ /* 0x040fe200078e00ff */
[----:B------:R-:W-:Y:S01]  /*219d0*/  LOP3.LUT R8, R4, 0x7f, RZ, 0xc0, !PT ;  /* 0x0000007f04087812 */ /* 0x000fe200078ec0ff */
[----:B------:R-:W1:Y:S01]  /*219e0*/  S2UR UR5, SR_CgaCtaId ;  /* 0x00000000000579c3 */ /* 0x000e620000008800 */
[----:B------:R-:W-:Y:S01]  /*219f0*/  UMOV UR4, 0x400 ;  /* 0x0000040000047882 */ /* 0x000fe20000000000 */
[----:B------:R-:W-:Y:S01]  /*21a00*/  BSSY B8, `(.L_x_2049) ;  /* 0x0000848000087945 */ /* 0x000fe20003800000 */
[----:B------:R-:W-:Y:S01]  /*21a10*/  LOP3.LUT R3, R0, 0x1f8, RZ, 0xc0, !PT ;  /* 0x000001f800037812 */ /* 0x000fe200078ec0ff */
[C---:B0-----:R-:W-:Y:S01]  /*21a20*/  IMAD.SHL.U32 R2, R8.reuse, 0x8, RZ ;  /* 0x0000000808027824 */ /* 0x041fe200078e00ff */
[----:B------:R-:W-:Y:S01]  /*21a30*/  ISETP.NE.AND P1, PT, R8, RZ, PT ;  /* 0x000000ff0800720c */ /* 0x000fe20003f25270 */
[----:B------:R-:W-:Y:S01]  /*21a40*/  ULDC.64 UR38, c[0x0][0x198] ;  /* 0x0000660000267ab9 */ /* 0x000fe20000000a00 */
[----:B------:R-:W-:Y:S01]  /*21a50*/  LOP3.LUT R3, R3, 0x38, R4, 0x78, !PT ;  /* 0x0000003803037812 */ /* 0x000fe200078e7804 */
[----:B------:R-:W-:Y:S01]  /*21a60*/  ULDC UR36, c[0x0][0xc] ;  /* 0x0000030000247ab9 */ /* 0x000fe20000000800 */
[----:B------:R-:W-:-:S02]  /*21a70*/  SHF.R.U32.HI R7, RZ, 0x3, R8 ;  /* 0x00000003ff077819 */ /* 0x000fc40000011608 */
[----:B------:R-:W-:Y:S02]  /*21a80*/  LOP3.LUT R2, R3, 0x200, R2, 0xf8, !PT ;  /* 0x0000020003027812 */ /* 0x000fe400078ef802 */
[C---:B------:R-:W-:Y:S02]  /*21a90*/  LOP3.LUT P0, R3, R4.reuse, 0x1f, RZ, 0xc0, !PT ;  /* 0x0000001f04037812 */ /* 0x040fe4000780c0ff */
[----:B------:R-:W-:Y:S02]  /*21aa0*/  SHF.L.U32 R4, R4, 0x4, RZ ;  /* 0x0000000404047819 */ /* 0x000fe400000006ff */
[----:B------:R-:W-:Y:S01]  /*21ab0*/  LOP3.LUT R0, R0, 0x38, RZ, 0xc0, !PT ;  /* 0x0000003800007812 */ /* 0x000fe200078ec0ff */
[----:B------:R0:W-:Y:S01]  /*21ac0*/  STL [R1+0x2c], R3 ;  /* 0x00002c0301007387 */ /* 0x0001e20000100800 */
[----:B------:R-:W-:Y:S01]  /*21ad0*/  LOP3.LUT R4, R7, 0x70, R4, 0xf8, !PT ;  /* 0x0000007007047812 */ /* 0x000fe200078ef804 */
[----:B------:R-:W-:Y:S01]  /*21ae0*/  IMAD.MOV.U32 R4, RZ, RZ, 0x1 ;  /* 0x00000001ff047424 */ /* 0x000fe200078e00ff */
[----:B-1----:R-:W-:-:S06]  /*21af0*/  ULEA UR4, UR5, UR4, 0x18 ;  /* 0x0000000405047291 */ /* 0x002fcc000f8ec03f */
[----:B0-----:R-:W-:-:S04]  /*21b00*/  IMAD.U32 R3, RZ, RZ, UR4 ;  /* 0x00000004ff037e24 */ /* 0x001fc8000f8e00ff */
[----:B------:R-:W-:Y:S01]  /*21b10*/  IMAD R2, R2, 0x2, R3 ;  /* 0x0000000202027824 */ /* 0x000fe200078e0203 */
[----:B------:R-:W-:Y:S04]  /*21b20*/  STL [R1], R3 ;  /* 0x0000000301007387 */ /* 0x000fe80000100800 */
[----:B------:R0:W-:Y:S02]  /*21b30*/  STL [R1+0x28], R2 ;  /* 0x0000280201007387 */ /* 0x0001e40000100800 */
[----:B0-----:R-:W-:Y:S01]  /*21b40*/  IMAD.MOV.U32 R2, RZ, RZ, 0x1 ;  /* 0x00000001ff027424 */ /* 0x001fe200078e00ff */
[----:B--2---:R-:W-:-:S04]  /*21b50*/  LOP3.LUT R6, R6, 0xfffffffd, RZ, 0xc0, !PT ;  /* 0xfffffffd06067812 */ /* 0x004fc800078ec0ff */
[----:B------:R-:W-:Y:S02]  /*21b60*/  @P1 LOP3.LUT R6, R6, 0x2, RZ, 0xfc, !PT ;  /* 0x0000000206061812 */ /* 0x000fe400078efcff */
[----:B---3--:R-:W-:Y:S02]  /*21b70*/  LOP3.LUT R3, R5, 0x2, RZ, 0xfc, !PT ;  /* 0x0000000205037812 */ /* 0x008fe400078efcff */
[----:B------:R-:W-:-:S03]  /*21b80*/  LOP3.LUT R6, R6, 0xfffffffe, RZ, 0xc0, !PT ;  /* 0xfffffffe06067812 */ /* 0x000fc600078ec0ff */
[----:B------:R0:W-:Y:S01]  /*21b90*/  STL [R1+0x40], R3 ;  /* 0x0000400301007387 */ /* 0x0001e20000100800 */
[----:B------:R-:W-:Y:S02]  /*21ba0*/  @P0 LOP3.LUT R6, R6, 0x1, RZ, 0xfc, !PT ;  /* 0x0000000106060812 */ /* 0x000fe400078efcff */
[----:B------:R-:W-:Y:S02]  /*21bb0*/  ISETP.NE.OR P0, PT, R8, RZ, !P0 ;  /* 0x000000ff0800720c */ /* 0x000fe40004705670 */
[----:B------:R-:W-:Y:S02]  /*21bc0*/  LOP3.LUT R6, R6, 0xfffffff7, RZ, 0xc0, !PT ;  /* 0xfffffff706067812 */ /* 0x000fe400078ec0ff */
[----:B0-----:R-:W-:-:S09]  /*21bd0*/  LOP3.LUT R3, R0, 0x40, RZ, 0xfc, !PT ;  /* 0x0000004000037812 */ /* 0x001fd200078efcff */
[----:B------:R-:W-:-:S05]  /*21be0*/  @P0 LOP3.LUT R6, R6, 0x8, RZ, 0xfc, !PT ;  /* 0x0000000806060812 */ /* 0x000fca00078efcff */
[----:B------:R-:W-:Y:S04]  /*21bf0*/  STL [R1+0x4], R6 ;  /* 0x0000040601007387 */ /* 0x000fe80000100800 */
[----:B------:R-:W-:Y:S04]  /*21c00*/  STL [R1+0x54], RZ ;  /* 0x000054ff01007387 */ /* 0x000fe80000100800 */
[----:B------:R0:W-:Y:S04]  /*21c10*/  STL [R1+0x20], R2 ;  /* 0x0000200201007387 */ /* 0x0001e80000100800 */
[----:B------:R1:W-:Y:S04]  /*21c20*/  STL [R1+0x1c], RZ ;  /* 0x00001cff01007387 */ /* 0x0003e80000100800 */
[----:B------:R1:W-:Y:S01]  /*21c30*/  STL [R1+0x8], RZ ;  /* 0x000008ff01007387 */ /* 0x0003e20000100800 */
[----:B0-----:R-:W-:-:S03]  /*21c40*/  LOP3.LUT R2, R0, 0x80, RZ, 0xfc, !PT ;  /* 0x0000008000027812 */ /* 0x001fc600078efcff */
[----:B------:R1:W-:Y:S01]  /*21c50*/  STL [R1+0x14], R4 ;  /* 0x0000140401007387 */ /* 0x0003e20000100800 */
[----:B------:R-:W-:-:S07]  /*21c60*/  LOP3.LUT R0, R0, 0xc0, RZ, 0xfc, !PT ;  /* 0x000000c000007812 */ /* 0x000fce00078efcff */
.L_x_2226:
[----:B0-----:R-:W0:Y:S01]  /*21c70*/  LDC.64 R12, c[0x0][0xa00] ;  /* 0x00028000ff0c7b82 */ /* 0x001e220000000a00 */
[----:B------:R-:W-:Y:S05]  /*21c80*/  YIELD ;  /* 0x0000000000007946 */ /* 0x000fea0003800000 */
[----:B------:R-:W-:Y:S01]  /*21c90*/  ULDC.64 UR4, c[0x0][0xa28] ;  /* 0x00028a0000047ab9 */ /* 0x000fe20000000a00 */
[----:B------:R-:W-:Y:S02]  /*21ca0*/  CS2R R6, SRZ ;  /* 0x0000000000067805 */ /* 0x000fe4000001ff00 */
[----:B------:R-:W-:Y:S01]  /*21cb0*/  ISETP.NE.U32.AND P0, PT, RZ, UR4, PT ;  /* 0x00000004ff007c0c */ /* 0x000fe2000bf05070 */
[----:B------:R-:W-:Y:S01]  /*21cc0*/  ULDC.64 UR8, c[0x0][0xa18] ;  /* 0x0002860000087ab9 */ /* 0x000fe20000000a00 */
[----:B------:R-:W-:Y:S01]  /*21cd0*/  IMAD.MOV.U32 R0, RZ, RZ, RZ ;  /* 0x000000ffff007224 */ /* 0x000fe200078e00ff */
[----:B-1----:R-:W1:Y:S01]  /*21ce0*/  LDC.64 R4, c[0x0][0xa08] ;  /* 0x00028200ff047b82 */ /* 0x002e620000000a00 */
[----:B------:R-:W-:Y:S01]  /*21cf0*/  ISETP.NE.AND.EX P0, PT, RZ, UR5, PT, P0 ;  /* 0x00000005ff007c0c */ /* 0x000fe2000bf05300 */
[----:B------:R-:W-:Y:S01]  /*21d00*/  ULDC.64 UR4, c[0x0][0xa00] ;  /* 0x0002800000047ab9 */ /* 0x000fe20000000a00 */
[----:B------:R-:W-:Y:S01]  /*21d10*/  ULDC.64 UR6, c[0x0][0xa08] ;  /* 0x0002820000067ab9 */ /* 0x000fe20000000a00 */
[----:B------:R-:W-:-:S04]  /*21d20*/  ISETP.NE.U32.AND P1, PT, RZ, UR4, PT ;  /* 0x00000004ff007c0c */ /* 0x000fc8000bf25070 */
[----:B------:R-:W-:Y:S01]  /*21d30*/  ISETP.NE.AND.EX P1, PT, RZ, UR5, PT, P1 ;  /* 0x00000005ff007c0c */ /* 0x000fe2000bf25310 */
[----:B------:R-:W-:Y:S01]  /*21d40*/  ULDC.64 UR4, c[0x0][0xa10] ;  /* 0x0002840000047ab9 */ /* 0x000fe20000000a00 */
[----:B0-----:R-:W-:-:S04]  /*21d50*/  IMAD.WIDE R12, R19, 0x4, R12 ;  /* 0x00000004130c7825 */ /* 0x001fc800078e020c */
[----:B---3--:R-:W0:Y:S07]  /*21d60*/  @P0 LDC.64 R2, c[0x0][0xa28] ;  /* 0x00028a00ff020b82 */ /* 0x008e2e0000000a00 */
[----:B------:R-:W2:Y:S01]  /*21d70*/  @P1 LDG.E R6, desc[UR60][R12.64] ;  /* 0x0000003c0c061981 */ /* 0x000ea2000c1e1900 */
[----:B------:R-:W-:-:S04]  /*21d80*/  ISETP.NE.U32.AND P3, PT, RZ, UR8, PT ;  /* 0x00000008ff007c0c */ /* 0x000fc8000bf65070 */
[----:B------:R-:W-:Y:S01]  /*21d90*/  ISETP.NE.AND.EX P3, PT, RZ, UR9, PT, P3 ;  /* 0x00000009ff007c0c */ /* 0x000fe2000bf65330 */
[----:B0-----:R-:W-:-:S12]  /*21da0*/  @P0 IMAD.WIDE R2, R19, 0x4, R2 ;  /* 0x0000000413020825 */ /* 0x001fd800078e0202 */
[----:B-----5:R-:W0:Y:S01]  /*21db0*/  @P3 LDC.64 R8, c[0x0][0xa18] ;  /* 0x00028600ff083b82 */ /* 0x020e220000000a00 */
[----:B------:R3:W5:Y:S01]  /*21dc0*/  @P0 LDG.E R0, desc[UR60][R2.64] ;  /* 0x0000003c02000981 */ /* 0x000762000c1e1900 */
[----:B------:R-:W-:Y:S01]  /*21dd0*/  ISETP.NE.U32.AND P2, PT, RZ, UR6, PT ;  /* 0x00000006ff007c0c */ /* 0x000fe2000bf45070 */
[----:B-1----:R-:W-:Y:S01]  /*21de0*/  IMAD.WIDE R4, R19, 0x4, R4 ;  /* 0x0000000413047825 */ /* 0x002fe200078e0204 */
[----:B------:R-:W-:Y:S02]  /*21df0*/  ISETP.NE.U32.AND P0, PT, RZ, UR4, PT ;  /* 0x00000004ff007c0c */ /* 0x000fe4000bf05070 */
[----:B------:R-:W-:Y:S02]  /*21e00*/  MOV R10, RZ ;  /* 0x000000ff000a7202 */ /* 0x000fe40000000f00 */
[----:B---3--:R-:W1:Y:S01]  /*21e10*/  LDC.64 R2, c[0x0][0xa10] ;  /* 0x00028400ff027b82 */ /* 0x008e620000000a00 */
[----:B------:R-:W-:Y:S01]  /*21e20*/  ULDC UR4, c[0x0][0x288] ;  /* 0x0000a20000047ab9 */ /* 0x000fe20000000800 */
[----:B------:R-:W-:-:S02]  /*21e30*/  ISETP.NE.AND.EX P2, PT, RZ, UR7, PT, P2 ;  /* 0x00000007ff007c0c */ /* 0x000fc4000bf45320 */
[----:B------:R-:W-:Y:S01]  /*21e40*/  ISETP.NE.AND.EX P0, PT, RZ, UR5, PT, P0 ;  /* 0x00000005ff007c0c */ /* 0x000fe2000bf05300 */
[----:B0-----:R-:W-:-:S10]  /*21e50*/  @P3 IMAD.WIDE R8, R19, 0x4, R8 ;  /* 0x0000000413083825 */ /* 0x001fd400078e0208 */
[----:B------:R-:W5:Y:S01]  /*21e60*/  @P2 LDG.E R7, desc[UR60][R4.64] ;  /* 0x0000003c04072981 */ /* 0x000f62000c1e1900 */
[----:B-1----:R-:W-:-:S05]  /*21e70*/  IMAD.WIDE R2, R19, 0x4, R2 ;  /* 0x0000000413027825 */ /* 0x002fca00078e0202 */
        /* <DEDUP_REMOVED lines=13> */
[----:B--2---:R0:W-:Y:S01]  /*21f50*/  STL [R1+0x3c], R6 ;  /* 0x00003c0601007387 */ /* 0x0041e20000100800 */
[----:B------:R-:W-:Y:S02]  /*21f60*/  IMAD.MOV.U32 R11, RZ, RZ, R6 ;  /* 0x000000ffff0b7224 */ /* 0x000fe400078e0006 */
[----:B0-----:R-:W-:Y:S01]  /*21f70*/  IMAD.U32 R6, RZ, RZ, UR4 ;  /* 0x00000004ff067e24 */ /* 0x001fe2000f8e00ff */
[----:B------:R-:W-:Y:S06]  /*21f80*/  @P3 BRA `(.L_x_2050) ;  /* 0x0000000000143947 */ /* 0x000fec0003800000 */
[----:B------:R-:W-:Y:S05]  /*21f90*/  @!P1 BRA `(.L_x_2050) ;  /* 0x0000000000109947 */ /* 0x000fea0003800000 */
[----:B------:R-:W2:Y:S04]  /*21fa0*/  LDG.E R8, desc[UR60][R12.64] ;  /* 0x0000003c0c087981 */ /* 0x000ea8000c1e1900 */
[----:B------:R-:W2:Y:S02]  /*21fb0*/  LDG.E R12, desc[UR60][R12.64+0x4] ;  /* 0x0000043c0c0c7981 */ /* 0x000ea4000c1e1900 */
[----:B--2---:R-:W-:-:S05]  /*21fc0*/  IMAD.IADD R11, R12, 0x1, -R8 ;  /* 0x000000010c0b7824 */ /* 0x004fca00078e0a08 */
[----:B------:R0:W-:Y:S02]  /*21fd0*/  STL [R1+0x3c], R11 ;  /* 0x00003c0b01007387 */ /* 0x0001e40000100800 */
.L_x_2050:
[----:B-----5:R-:W-:Y:S01]  /*21fe0*/  IADD3 R7, R7, R0, RZ ;  /* 0x0000000007077210 */ /* 0x020fe20007ffe0ff */
[----:B------:R-:W-:Y:S02]  /*21ff0*/  ULDC.64 UR4, c[0x0][0xa20] ;  /* 0x0002880000047ab9 */ /* 0x000fe40000000a00 */
[----:B------:R-:W-:Y:S02]  /*22000*/  ISETP.NE.U32.AND P1, PT, RZ, UR4, PT ;  /* 0x00000004ff007c0c */ /* 0x000fe4000bf25070 */
[----:B------:R1:W-:Y:S02]  /*22010*/  STL [R1+0x18], R7 ;  /* 0x0000180701007387 */ /* 0x0003e40000100800 */
[----:B------:R-:W-:-:S13]  /*22020*/  ISETP.NE.AND.EX P1, PT, RZ, UR5, PT, P1 ;  /* 0x00000005ff007c0c */ /* 0x000fda000bf25310 */
[----:B-1----:R-:W-:Y:S05]  /*22030*/  @!P1 BRA `(.L_x_2051) ;  /* 0x0000000000109947 */ /* 0x002fea0003800000 */
[----:B------:R-:W1:Y:S02]  /*22040*/  LDC.64 R6, c[0x0][0xa20] ;  /* 0x00028800ff067b82 */ /* 0x000e640000000a00 */
[----:B-1----:R-:W-:-:S06]  /*22050*/  IMAD.WIDE R6, R19, 0x4, R6 ;  /* 0x0000000413067825 */ /* 0x002fcc00078e0206 */
[----:B------:R1:W5:Y:S01]  /*22060*/  LDG.E R6, desc[UR60][R6.64] ;  /* 0x0000003c06067981 */ /* 0x000362000c1e1900 */
[----:B------:R-:W-:Y:S05]  /*22070*/  BRA `(.L_x_2052) ;  /* 0x0000000000107947 */ /* 0x000fea0003800000 */
.L_x_2051:
[----:B------:R-:W-:Y:S05]  /*22080*/  @!P2 BRA `(.L_x_2052) ;  /* 0x00000000000ca947 */ /* 0x000fea0003800000 */
[----:B------:R-:W2:Y:S04]  /*22090*/  LDG.E R6, desc[UR60][R4.64] ;  /* 0x0000003c04067981 */ /* 0x000ea8000c1e1900 */
[----:B------:R-:W2:Y:S02]  /*220a0*/  LDG.E R4, desc[UR60][R4.64+0x4] ;  /* 0x0000043c04047981 */ /* 0x000ea4000c1e1900 */
[----:B--2---:R-:W-:-:S07]  /*220b0*/  IMAD.IADD R6, R4, 0x1, -R6 ;  /* 0x0000000104067824 */ /* 0x004fce00078e0a06 */
.L_x_2052:
[----:B------:R-:W2:Y:S04]  /*220c0*/  @P0 LDG.E R4, desc[UR60][R2.64] ;  /* 0x0000003c02040981 */ /* 0x000ea8000c1e1900 */
[----:B------:R3:W2:Y:S01]  /*220d0*/  @P0 LDG.E R2, desc[UR60][R2.64+0x4] ;  /* 0x0000043c02020981 */ /* 0x0006a2000c1e1900 */
[----:B------:R-:W-:Y:S02]  /*220e0*/  IMAD.SHL.U32 R12, R17, 0x80, RZ ;  /* 0x00000080110c7824 */ /* 0x000fe400078e00ff */
[----:B-----5:R-:W-:Y:S02]  /*220f0*/  IMAD.IADD R8, R6, 0x1, -R0 ;  /* 0x0000000106087824 */ /* 0x020fe400078e0a00 */
[----:B------:R-:W-:Y:S01]  /*22100*/  VIADD R6, R12, 0x7f ;  /* 0x0000007f0c067836 */ /* 0x000fe20000000000 */
[----:B------:R4:W-:Y:S01]  /*22110*/  STL [R1+0x34], R12 ;  /* 0x0000340c01007387 */ /* 0x0009e20000100800 */
[----:B---3--:R-:W3:Y:S02]  /*22120*/  LDC R3, c[0x0][0x448] ;  /* 0x00011200ff037b82 */ /* 0x008ee40000000800 */
[----:B---3--:R-:W-:-:S13]  /*22130*/  ISETP.NE.AND P1, PT, R3, 0x1, PT ;  /* 0x000000010300780c */ /* 0x008fda0003f25270 */
[----:B------:R-:W3:Y:S08]  /*22140*/  @P1 LDC R3, c[0x0][0x44c] ;  /* 0x00011300ff031b82 */ /* 0x000ef00000000800 */
[----:B------:R-:W0:Y:S01]  /*22150*/  @P1 LDC R5, c[0x0][0x450] ;  /* 0x00011400ff051b82 */ /* 0x000e220000000800 */
[----:B---3--:R-:W-:-:S05]  /*22160*/  @P1 IMAD.HI.U32 R0, R6, R3, RZ ;  /* 0x0000000306001227 */ /* 0x008fca00078e00ff */
[----:B0-----:R-:W-:Y:S01]  /*22170*/  @P1 SHF.R.U32.HI R6, RZ, R5, R0 ;  /* 0x00000005ff061219 */ /* 0x001fe20000011600 */
[----:B--2---:R-:W-:-:S05]  /*22180*/  @P0 IMAD.IADD R9, R2, 0x1, -R4 ;  /* 0x0000000102090824 */ /* 0x004fca00078e0a04 */
[----:B------:R-:W-:-:S04]  /*22190*/  IADD3 R0, R8, R9, RZ ;  /* 0x0000000908007210 */ /* 0x000fc80007ffe0ff */
[C---:B------:R-:W-:Y:S01]  /*221a0*/  IADD3 R17, R0.reuse, 0x1, -R11 ;  /* 0x0000000100117810 */ /* 0x040fe20007ffe80b */
[----:B------:R-:W-:-:S04]  /*221b0*/  VIADD R2, R0, 0x3f ;  /* 0x0000003f00027836 */ /* 0x000fc80000000000 */
[----:B------:R-:W-:Y:S01]  /*221c0*/  IMAD.IADD R6, R17, 0x1, R6 ;  /* 0x0000000111067824 */ /* 0x000fe200078e0206 */
[----:B------:R-:W-:-:S04]  /*221d0*/  SHF.R.S32.HI R3, RZ, 0x1f, R2 ;  /* 0x0000001fff037819 */ /* 0x000fc80000011402 */
[----:B------:R-:W-:Y:S02]  /*221e0*/  LEA.HI R21, R3, R2, RZ, 0x6 ;  /* 0x0000000203157211 */ /* 0x000fe400078f30ff */
[----:B------:R-:W0:Y:S02]  /*221f0*/  LDC.64 R2, c[0x0][0x9e0] ;  /* 0x00027800ff027b82 */ /* 0x000e240000000a00 */
[----:B------:R-:W-:Y:S02]  /*22200*/  SHF.R.S32.HI R21, RZ, 0x6, R21 ;  /* 0x00000006ff157819 */ /* 0x000fe40000011415 */
[----:B0-----:R-:W-:Y:S01]  /*22210*/  ISETP.GE.AND P2, PT, R3, 0x1, PT ;  /* 0x000000010300780c */ /* 0x001fe20003f46270 */
[----:B-1----:R-:W-:-:S12]  /*22220*/  IMAD.IADD R7, R6, 0x1, R2 ;  /* 0x0000000106077824 */ /* 0x002fd800078e0202 */
        /* <DEDUP_REMOVED lines=12> */
.L_x_2055:
[----:B------:R-:W-:-:S13]  /*222f0*/  ISETP.NE.AND P3, PT, R3, 0x1, PT ;  /* 0x000000010300780c */ /* 0x000fda0003f65270 */
[----:B------:R-:W0:Y:S02]  /*22300*/  @P3 LDC.64 R4, c[0x0][0x9e8] ;  /* 0x00027a00ff043b82 */ /* 0x000e240000000a00 */
[----:B0-----:R-:W-:-:S05]  /*22310*/  @P3 IMAD.HI.U32 R4, R2, R4, RZ ;  /* 0x0000000402043227 */ /* 0x001fca00078e00ff */
[----:B------:R-:W-:-:S07]  /*22320*/  @P3 SHF.R.U32.HI R2, RZ, R5, R4 ;  /* 0x00000005ff023219 */ /* 0x000fce0000011604 */
.L_x_2056:
[----:B------:R-:W-:Y:S05]  /*22330*/  BSYNC B0 ;  /* 0x0000000000007941 */ /* 0x000fea0003800000 */
.L_x_2054:
[----:B------:R-:W-:-:S05]  /*22340*/  IMAD R2, R2, R3, R3 ;  /* 0x0000000302027224 */ /* 0x000fca00078e0203 */
[----:B------:R-:W-:-:S07]  /*22350*/  VIMNMX R7, R7, R2, PT ;  /* 0x0000000207077248 */ /* 0x000fce0003fe0100 */
.L_x_2053:
[----:B------:R-:W0:Y:S01]  /*22360*/  @P1 LDC R4, c[0x0][0x44c] ;  /* 0x00011300ff041b82 */ /* 0x000e220000000800 */
[----:B------:R-:W-:Y:S01]  /*22370*/  MOV R2, R12 ;  /* 0x0000000c00027202 */ /* 0x000fe20000000f00 */
[----:B------:R-:W-:Y:S01]  /*22380*/  IMAD.IADD R20, R0, 0x1, -R11 ;  /* 0x0000000100147824 */ /* 0x000fe200078e0a0b */
[----:B------:R-:W-:-:S05]  /*22390*/  ULDC UR4, c[0x0][0x9dc] ;  /* 0x0002770000047ab9 */ /* 0x000fca0000000800 */
[----:B------:R-:W1:Y:S01]  /*223a0*/  @P1 LDC R5, c[0x0][0x450] ;  /* 0x00011400ff051b82 */ /* 0x000e620000000800 */
[----:B0-----:R-:W-:-:S05]  /*223b0*/  @P1 IMAD.HI.U32 R4, R12, R4, RZ ;  /* 0x000000040c041227 */ /* 0x001fca00078e00ff */
[----:B-1----:R-:W-:-:S05]  /*223c0*/  @P1 SHF.R.U32.HI R2, RZ, R5, R4 ;  /* 0x00000005ff021219 */ /* 0x002fca0000011604 */
[----:B------:R-:W-:-:S04]  /*223d0*/  IMAD.IADD R2, R20, 0x1, R2 ;  /* 0x0000000114027824 */ /* 0x000fc800078e0202 */
        /* <DEDUP_REMOVED lines=12> */
.L_x_2059:
[----:B------:R-:W-:-:S13]  /*224a0*/  ISETP.NE.AND P1, PT, R3, 0x1, PT ;  /* 0x000000010300780c */ /* 0x000fda0003f25270 */
[----:B------:R-:W0:Y:S02]  /*224b0*/  @P1 LDC.64 R4, c[0x0][0x9e8] ;  /* 0x00027a00ff041b82 */ /* 0x000e240000000a00 */
[----:B0-----:R-:W-:-:S05]  /*224c0*/  @P1 IMAD.HI.U32 R4, R2, R4, RZ ;  /* 0x0000000402041227 */ /* 0x001fca00078e00ff */
[----:B------:R-:W-:-:S07]  /*224d0*/  @P1 SHF.R.U32.HI R2, RZ, R5, R4 ;  /* 0x00000005ff021219 */ /* 0x000fce0000011604 */
.L_x_2060:
[----:B------:R-:W-:Y:S05]  /*224e0*/  BSYNC B0 ;  /* 0x0000000000007941 */ /* 0x000fea0003800000 */
.L_x_2058:
[----:B------:R-:W-:-:S05]  /*224f0*/  IMAD R2, R2, R3, RZ ;  /* 0x0000000302027224 */ /* 0x000fca00078e02ff */
[----:B------:R-:W-:-:S07]  /*22500*/  VIMNMX R0, R0, R2, !PT ;  /* 0x0000000200007248 */ /* 0x000fce0007fe0100 */
.L_x_2057:
[----:B------:R-:W-:Y:S01]  /*22510*/  VIADD R7, R7, 0x3f ;  /* 0x0000003f07077836 */ /* 0x000fe20000000000 */
[----:B------:R-:W-:Y:S01]  /*22520*/  BSSY B0, `(.L_x_2061) ;  /* 0x00001a8000007945 */ /* 0x000fe20003800000 */
[----:B------:R-:W-:-:S03]  /*22530*/  PLOP3.LUT P5, PT, PT, PT, PT, 0x80, 0x0 ;  /* 0x000000000000781c */ /* 0x000fc60003faf070 */
[----:B------:R-:W-:-:S04]  /*22540*/  SHF.R.S32.HI R2, RZ, 0x1f, R7 ;  /* 0x0000001fff027819 */ /* 0x000fc80000011407 */
[----:B------:R-:W-:Y:S02]  /*22550*/  LEA.HI R3, R2, R7, RZ, 0x6 ;  /* 0x0000000702037211 */ /* 0x000fe400078f30ff */
[----:B------:R-:W-:Y:S02]  /*22560*/  SHF.R.S32.HI R2, RZ, 0x1f, R0 ;  /* 0x0000001fff027819 */ /* 0x000fe40000011400 */
[----:B------:R-:W-:Y:S02]  /*22570*/  SHF.R.S32.HI R3, RZ, 0x6, R3 ;  /* 0x00000006ff037819 */ /* 0x000fe40000011403 */
[----:B------:R-:W-:-:S04]  /*22580*/  LEA.HI R0, R2, R0, RZ, 0x6 ;  /* 0x0000000002007211 */ /* 0x000fc800078f30ff */
[----:B------:R-:W-:-:S04]  /*22590*/  SHF.R.S32.HI R0, RZ, 0x6, R0 ;  /* 0x00000006ff007819 */ /* 0x000fc80000011400 */
[----:B------:R-:W-:Y:S02]  /*225a0*/  VIMNMX R2, RZ, R0, !PT ;  /* 0x00000000ff027248 */ /* 0x000fe40007fe0100 */
[----:B------:R-:W-:-:S03]  /*225b0*/  VIMNMX R0, R21, R3, PT ;  /* 0x0000000315007248 */ /* 0x000fc60003fe0100 */
[----:B------:R-:W-:Y:S01]  /*225c0*/  IMAD R2, R2, 0x40, -R8 ;  /* 0x0000004002027824 */ /* 0x000fe200078e0a08 */
[----:B------:R-:W-:-:S04]  /*225d0*/  LEA R0, R0, -R8, 0x6 ;  /* 0x8000000800007211 */ /* 0x000fc800078e30ff */
[----:B------:R-:W-:Y:S02]  /*225e0*/  VIMNMX R0, R0, R9, PT ;  /* 0x0000000900007248 */ /* 0x000fe40003fe0100 */
[----:B------:R-:W-:-:S04]  /*225f0*/  VIMNMX R2, RZ, R2, !PT ;  /* 0x00000002ff027248 */ /* 0x000fc80007fe0100 */
[----:B------:R-:W-:Y:S02]  /*22600*/  ISETP.GT.AND P1, PT, R0, R2, PT ;  /* 0x000000020000720c */ /* 0x000fe40003f24270 */
[----:B------:R-:W-:-:S11]  /*22610*/  SHF.R.U32.HI R2, RZ, 0x6, R2 ;  /* 0x00000006ff027819 */ /* 0x000fd60000011602 */
[----:B------:R-:W-:-:S05]  /*22620*/  @P1 VIADD R0, R0, 0x3f ;  /* 0x0000003f00001836 */ /* 0x000fca0000000000 */
[----:B------:R-:W-:-:S04]  /*22630*/  @P1 SHF.R.S32.HI R3, RZ, 0x1f, R0 ;  /* 0x0000001fff031819 */ /* 0x000fc80000011400 */
[----:B------:R-:W-:Y:S01]  /*22640*/  @P1 LEA.HI R0, R3, R0, RZ, 0x6 ;  /* 0x0000000003001211 */ /* 0x000fe200078f30ff */
[----:B------:R-:W-:-:S03]  /*22650*/  IMAD.MOV.U32 R3, RZ, RZ, R2 ;  /* 0x000000ffff037224 */ /* 0x000fc600078e0002 */
[----:B------:R-:W-:-:S04]  /*22660*/  @P1 SHF.R.S32.HI R3, RZ, 0x6, R0 ;  /* 0x00000006ff031819 */ /* 0x000fc80000011400 */
        /* <DEDUP_REMOVED lines=9> */
.L_x_2293:
[----:B-1----:R-:W-:Y:S02]  /*22700*/  ISETP.NE.AND P0, PT, R14, RZ, PT ;  /* 0x000000ff0e00720c */ /* 0x002fe40003f05270 */
[----:B------:R-:W-:-:S11]  /*22710*/  PLOP3.LUT P2, PT, PT, PT, PT, 0x8, 0x0 ;  /* 0x000000000000781c */ /* 0x000fd60003f4e170 */
[----:B------:R-:W-:Y:S05]  /*22720*/  @P0 BRA `(.L_x_2064) ;  /* 0x00000000000c0947 */ /* 0x000fea0003800000 */
[----:B------:R-:W-:-:S03]  /*22730*/  UMOV UR4, 0xffffffff ;  /* 0xffffffff00047882 */ /* 0x000fc60000000000 */
[----:B------:R-:W-:Y:S05]  /*22740*/  BRA.DIV UR4, `(.L_x_2065) ;  /* 0x0000008e04947947 */ /* 0x000fea000b800000 */
[----:B------:R-:W-:-:S13]  /*22750*/  ELECT P2, URZ, PT ;  /* 0x00000000003f782f */ /* 0x000fda0003840000 */
.L_x_2064:
[----:B0-----:R-:W2:Y:S04]  /*22760*/  LDL R4, [R1+0x54] ;  /* 0x0000540001047983 */ /* 0x001ea80000100800 */
[----:B------:R-:W3:Y:S01]  /*22770*/  LDL R6, [R1] ;  /* 0x0000000001067983 */ /* 0x000ee20000100800 */
[----:B------:R-:W-:Y:S01]  /*22780*/  BSSY B1, `(.L_x_2066) ;  /* 0x0000008000017945 */ /* 0x000fe20003800000 */
[----:B--2---:R-:W-:-:S05]  /*22790*/  VIADD R4, R4, 0x1 ;  /* 0x0000000104047836 */ /* 0x004fca0000000000 */
[----:B------:R-:W-:-:S04]  /*227a0*/  LEA.HI R5, R4, R4, RZ, 0x1 ;  /* 0x0000000404057211 */ /* 0x000fc800078f08ff */
[----:B------:R-:W-:-:S05]  /*227b0*/  LOP3.LUT R5, R5, 0xfffffffe, RZ, 0xc0, !PT ;  /* 0xfffffffe05057812 */ /* 0x000fca00078ec0ff */
[----:B------:R-:W-:-:S05]  /*227c0*/  IMAD.IADD R4, R4, 0x1, -R5 ;  /* 0x0000000104047824 */ /* 0x000fca00078e0a05 */
[----:B------:R-:W-:-:S04]  /*227d0*/  SHF.L.U32 R4, R4, 0x1f, RZ ;  /* 0x0000001f04047819 */ /* 0x000fc800000006ff */
[----:B---3--:R-:W0:Y:S02]  /*227e0*/  SYNCS.PHASECHK.TRANS64.TRYWAIT P0, [R6+URZ+0x30820], R4 ;  /* 0x03082004060075a7 */ /* 0x008e24000800017f */
[----:B0-----:R-:W-:Y:S05]  /*227f0*/  @!P0 BRA `(.L_x_2067) ;  /* 0x0000008c008c8947 */ /* 0x001fea0003800000 */
.L_x_2296:
[----:B------:R-:W-:Y:S05]  /*22800*/  BSYNC B1 ;  /* 0x0000000000017941 */ /* 0x000fea0003800000 */
.L_x_2066:
[----:B------:R-:W-:Y:S04]  /*22810*/  BSSY B1, `(.L_x_2068) ;  /* 0x00000b0000017945 */ /* 0x000fe80003800000 */
[----:B------:R-:W-:Y:S05]  /*22820*/  @!P2 BRA `(.L_x_2069) ;  /* 0x0000000800b8a947 */ /* 0x000fea0003800000 */
[----:B------:R-:W2:Y:S04]  /*22830*/  LDL R8, [R1] ;  /* 0x0000000001087983 */ /* 0x000ea80000100800 */
        /* <DEDUP_REMOVED lines=10> */
.L_x_2297:
[----:B------:R-:W-:Y:S05]  /*228e0*/  BSYNC B2 ;  /* 0x0000000000027941 */ /* 0x000fea0003800000 */
.L_x_2070:
        /* <DEDUP_REMOVED lines=8> */
.L_x_2073:
[----:B------:R-:W-:Y:S05]  /*22970*/  BSYNC B2 ;  /* 0x0000000000027941 */ /* 0x000fea0003800000 */
.L_x_2072:
[----:B------:R-:W2:Y:S04]  /*22980*/  LDL R7, [R1] ;  /* 0x0000000001077983 */ /* 0x000ea80000100800 */
        /* <DEDUP_REMOVED lines=10> */
[----:B--2---:R-:W-:-:S02]  /*22a30*/  IMAD R8, R4, 0x8000, R7 ;  /* 0x0000800004087824 */ /* 0x004fc400078e0207 */
[----:B------:R-:W-:Y:S01]  /*22a40*/  IMAD.SHL.U32 R11, R4, 0x4000, RZ ;  /* 0x00004000040b7824 */ /* 0x000fe200078e00ff */
[----:B------:R-:W-:Y:S01]  /*22a50*/  IADD3 R4, R6, 0x30890, RZ ;  /* 0x0003089006047810 */ /* 0x000fe20007ffe0ff */
[----:B------:R-:W-:-:S07]  /*22a60*/  VIADD R7, R8, 0x20400 ;  /* 0x0002040008077836 */ /* 0x000fce0000000000 */
.L_x_2074:
        /* <DEDUP_REMOVED lines=16> */
.L_x_2075:
        /* <DEDUP_REMOVED lines=16> */
.L_x_2076:
        /* <DEDUP_REMOVED lines=16> */
.L_x_2077:
        /* <DEDUP_REMOVED lines=13> */
.L_x_2298:
[----:B------:R-:W-:Y:S05]  /*22e40*/  BSYNC B2 ;  /* 0x0000000000027941 */ /* 0x000fea0003800000 */
.L_x_2078:
[----:B------:R-:W-:Y:S01]  /*22e50*/  BSSY B2, `(.L_x_2080) ;  /* 0x000000a000027945 */ /* 0x000fe20003800000 */
[----:B------:R-:W-:Y:S02]  /*22e60*/  IMAD.MOV.U32 R8, RZ, RZ, 0x0 ;  /* 0x00000000ff087424 */ /* 0x000fe400078e00ff */
[----:B01----:R-:W-:Y:S01]  /*22e70*/  IMAD.MOV.U32 R9, RZ, RZ, 0x12f00000 ;  /* 0x12f00000ff097424 */ /* 0x003fe200078e00ff */
[----:B------:R-:W-:Y:S06]  /*22e80*/  @P4 BRA `(.L_x_2081) ;  /* 0x0000000000184947 */ /* 0x000fec0003800000 */
[----:B------:R-:W2:Y:S02]  /*22e90*/  LDL R4, [R1+0x4] ;  /* 0x0000040001047983 */ /* 0x000ea40000100800 */
[----:B--2---:R-:W-:Y:S01]  /*22ea0*/  LOP3.LUT P0, RZ, R4, 0x1, RZ, 0xc0, !PT ;  /* 0x0000000104ff7812 */ /* 0x004fe2000780c0ff */
[----:B------:R-:W-:-:S04]  /*22eb0*/  IMAD.MOV.U32 R4, RZ, RZ, 0x8000 ;  /* 0x00008000ff047424 */ /* 0x000fc800078e00ff */
[----:B------:R0:W-:Y:S08]  /*22ec0*/  SYNCS.ARRIVE.TRANS64 RZ, [R6+URZ+0x308b0], R4 ;  /* 0x0308b00406ff79a7 */ /* 0x0001f0000800003f */
[----:B------:R-:W-:Y:S05]  /*22ed0*/  @!P0 BRA `(.L_x_2081) ;  /* 0x0000000000048947 */ /* 0x000fea0003800000 */
[----:B------:R-:W-:Y:S01]  /*22ee0*/  BPT.TRAP 0x1 ;  /* 0x000000040000795c */ /* 0x000fe20000300000 */
.L_x_2081:
[----:B------:R-:W-:Y:S05]  /*22ef0*/  BSYNC B2 ;  /* 0x0000000000027941 */ /* 0x000fea0003800000 */
.L_x_2080:
[----:B0-----:R-:W2:Y:S01]  /*22f00*/  LDL R4, [R1] ;  /* 0x0000000001047983 */ /* 0x001ea20000100800 */
[----:B------:R-:W-:Y:S01]  /*22f10*/  R2UR UR10, R12 ;  /* 0x000000000c0a72ca */ /* 0x000fe200000e0000 */
[----:B------:R-:W-:Y:S01]  /*22f20*/  UIADD3 UR4, UP0, UR38, 0x670, URZ ;  /* 0x0000067026047890 */ /* 0x000fe2000ff1e03f */
[----:B------:R-:W-:Y:S02]  /*22f30*/  R2UR UR6, R8 ;  /* 0x00000000080672ca */ /* 0x000fe400000e0000 */
[----:B------:R-:W-:Y:S01]  /*22f40*/  R2UR UR7, R9 ;  /* 0x00000000090772ca */ /* 0x000fe200000e0000 */
[----:B------:R-:W-:Y:S01]  /*22f50*/  UIADD3.X UR5, URZ, UR39, URZ, UP0, !UPT ;  /* 0x000000273f057290 */ /* 0x000fe200087fe43f */
[----:B------:R-:W-:Y:S02]  /*22f60*/  PLOP3.LUT P0, PT, PT, PT, PT, 0x80, 0x0 ;  /* 0x000000000000781c */ /* 0x000fe40003f0f070 */
[----:B------:R-:W-:Y:S01]  /*22f70*/  IADD3 R6, R6, 0x308b0, RZ ;  /* 0x000308b006067810 */ /* 0x000fe20007ffe0ff */
[----:B--2---:R-:W-:-:S04]  /*22f80*/  IMAD R4, R11, 0x2, R4 ;  /* 0x000000020b047824 */ /* 0x004fc800078e0204 */
[----:B------:R-:W-:-:S07]  /*22f90*/  VIADD R7, R4, 0x400 ;  /* 0x0000040004077836 */ /* 0x000fce0000000000 */
.L_x_2082:
        /* <DEDUP_REMOVED lines=15> */
.L_x_2083:
        /* <DEDUP_REMOVED lines=15> */
.L_x_2084:
        /* <DEDUP_REMOVED lines=15> */
.L_x_2085:
        /* <DEDUP_REMOVED lines=10> */
.L_x_2069:
[----:B------:R-:W-:Y:S05]  /*23310*/  BSYNC B1 ;  /* 0x0000000000017941 */ /* 0x000fea0003800000 */
.L_x_2068:
[----:B------:R-:W0:Y:S04]  /*23320*/  LDL.LU R8, [R1+0x1c] ;  /* 0x00001c0001087983 */ /* 0x000e280000300800 */
[----:B------:R-:W2:Y:S01]  /*23330*/  LDL.LU R7, [R1+0x20] ;  /* 0x0000200001077983 */ /* 0x000ea20000300800 */
[----:B------:R-:W-:Y:S01]  /*23340*/  PLOP3.LUT P5, PT, PT, PT, PT, 0x8, 0x0 ;  /* 0x000000000000781c */ /* 0x000fe20003fae170 */
[----:B0-----:R-:W-:Y:S01]  /*23350*/  VIADD R4, R8, 0x1 ;  /* 0x0000000108047836 */ /* 0x001fe20000000000 */
[----:B------:R-:W-:-:S04]  /*23360*/  IADD3 R8, R3, -0x2, RZ ;  /* 0xfffffffe03087810 */ /* 0x000fc80007ffe0ff */
[----:B------:R-:W-:-:S04]  /*23370*/  ISETP.NE.AND P0, PT, R4, 0x2, PT ;  /* 0x000000020400780c */ /* 0x000fc80003f05270 */
[----:B------:R-:W-:Y:S02]  /*23380*/  SEL R5, RZ, 0x1, P0 ;  /* 0x00000001ff057807 */ /* 0x000fe40000000000 */
[----:B------:R-:W-:Y:S02]  /*23390*/  SEL R3, R4, RZ, P0 ;  /* 0x000000ff04037207 */ /* 0x000fe40000000000 */
[----:B--2---:R-:W-:Y:S02]  /*233a0*/  LOP3.LUT R7, R7, R5, RZ, 0x3c, !PT ;  /* 0x0000000507077212 */ /* 0x004fe400078e3cff */
[----:B------:R-:W-:-:S03]  /*233b0*/  ISETP.GE.AND P0, PT, R8, R2, PT ;  /* 0x000000020800720c */ /* 0x000fc60003f06270 */
[----:B------:R0:W-:Y:S04]  /*233c0*/  STL [R1+0x20], R7 ;  /* 0x0000200701007387 */ /* 0x0001e80000100800 */
[----:B------:R0:W-:Y:S06]  /*233d0*/  STL [R1+0x1c], R3 ;  /* 0x00001c0301007387 */ /* 0x0001ec0000100800 */
[----:B------:R-:W-:Y:S05]  /*233e0*/  @!P0 BRA `(.L_x_2062) ;  /* 0x0000000800ec8947 */ /* 0x000fea0003800000 */
.L_x_2104:
[----:B------:R-:W-:Y:S05]  /*233f0*/  YIELD ;  /* 0x0000000000007946 */ /* 0x000fea0003800000 */
[----:B------:R-:W-:Y:S04]  /*23400*/  BSSY B1, `(.L_x_2086) ;  /* 0x00000ad000017945 */ /* 0x000fe80003800000 */
[----:B-1----:R-:W-:Y:S05]  /*23410*/  @!P2 BRA `(.L_x_2087) ;  /* 0x0000000800aca947 */ /* 0x002fea0003800000 */
        /* <DEDUP_REMOVED lines=11> */
.L_x_2299:
[----:B------:R-:W-:Y:S05]  /*234d0*/  BSYNC B2 ;  /* 0x0000000000027941 */ /* 0x000fea0003800000 */
.L_x_2088:
        /* <DEDUP_REMOVED lines=8> */
.L_x_2091:
[----:B------:R-:W-:Y:S05]  /*23560*/  BSYNC B2 ;  /* 0x0000000000027941 */ /* 0x000fea0003800000 */
.L_x_2090:
[----:B------:R-:W2:Y:S04]  /*23570*/  LDL R4, [R1] ;  /* 0x0000000001047983 */ /* 0x000ea80000100800 */
        /* <DEDUP_REMOVED lines=12> */
.L_x_2092:
        /* <DEDUP_REMOVED lines=13> */
[----:B------:R-:W-:Y:S02]  /*23710*/  UMOV UR7, 0x12f00000 ;  /* 0x12f0000000077882 */ /* 0x000fe40000000000 */
[----:B------:R-:W-:Y:S01]  /*23720*/  R2UR UR10, R9 ;  /* 0x00000000090a72ca */ /* 0x000fe200000e0000 */
[----:B------:R-:W-:-:S14]  /*23730*/  VIADD R9, R5, 0x22400 ;  /* 0x0002240005097836 */ /* 0x000fdc0000000000 */
.L_x_2093:
        /* <DEDUP_REMOVED lines=16> */
.L_x_2094:
        /* <DEDUP_REMOVED lines=16> */
.L_x_2095:
        /* <DEDUP_REMOVED lines=13> */
.L_x_2300:
[----:B------:R-:W-:Y:S05]  /*23a10*/  BSYNC B2 ;  /* 0x0000000000027941 */ /* 0x000fea0003800000 */
.L_x_2096:
[----:B------:R-:W-:Y:S01]  /*23a20*/  BSSY B2, `(.L_x_2098) ;  /* 0x000000a000027945 */ /* 0x000fe20003800000 */
[----:B------:R-:W-:Y:S02]  /*23a30*/  IMAD.MOV.U32 R12, RZ, RZ, 0x0 ;  /* 0x00000000ff0c7424 */ /* 0x000fe400078e00ff */
[----:B------:R-:W-:Y:S01]  /*23a40*/  IMAD.MOV.U32 R13, RZ, RZ, 0x12f00000 ;  /* 0x12f00000ff0d7424 */ /* 0x000fe200078e00ff */
[----:B------:R-:W-:Y:S06]  /*23a50*/  @P1 BRA `(.L_x_2099) ;  /* 0x0000000000181947 */ /* 0x000fec0003800000 */
[----:B------:R-:W2:Y:S02]  /*23a60*/  LDL R3, [R1+0x4] ;  /* 0x0000040001037983 */ /* 0x000ea40000100800 */
[----:B--2---:R-:W-:Y:S01]  /*23a70*/  LOP3.LUT P0, RZ, R3, 0x1, RZ, 0xc0, !PT ;  /* 0x0000000103ff7812 */ /* 0x004fe2000780c0ff */
[----:B------:R-:W-:-:S04]  /*23a80*/  IMAD.MOV.U32 R3, RZ, RZ, 0x8000 ;  /* 0x00008000ff037424 */ /* 0x000fc800078e00ff */
[----:B------:R2:W-:Y:S08]  /*23a90*/  SYNCS.ARRIVE.TRANS64 RZ, [R7+URZ+0x308b0], R3 ;  /* 0x0308b00307ff79a7 */ /* 0x0005f0000800003f */
[----:B------:R-:W-:Y:S05]  /*23aa0*/  @!P0 BRA `(.L_x_2099) ;  /* 0x0000000000048947 */ /* 0x000fea0003800000 */
[----:B------:R-:W-:Y:S01]  /*23ab0*/  BPT.TRAP 0x1 ;  /* 0x000000040000795c */ /* 0x000fe20000300000 */
.L_x_2099:
[----:B------:R-:W-:Y:S05]  /*23ac0*/  BSYNC B2 ;  /* 0x0000000000027941 */ /* 0x000fea0003800000 */
.L_x_2098:
        /* <DEDUP_REMOVED lines=8> */
.L_x_2100:
        /* <DEDUP_REMOVED lines=11> */
[----:B------:R-:W-:Y:S01]  /*23c00*/  R2UR UR6, R12 ;  /* 0x000000000c0672ca */ /* 0x000fe200000e0000 */
[----:B------:R-:W-:Y:S01]  /*23c10*/  VIADD R3, R5, 0x2400 ;  /* 0x0000240005037836 */ /* 0x000fe20000000000 */
[----:B------:R-:W-:Y:S02]  /*23c20*/  R2UR UR7, R13 ;  /* 0x000000000d0772ca */ /* 0x000fe400000e0000 */
[----:B------:R-:W-:Y:S02]  /*23c30*/  R2UR UR10, R6 ;  /* 0x00000000060a72ca */ /* 0x000fe400000e0000 */
[----:B------:R-:W-:-:S13]  /*23c40*/  PLOP3.LUT P0, PT, PT, PT, PT, 0x80, 0x0 ;  /* 0x000000000000781c */ /* 0x000fda0003f0f070 */
.L_x_2101:
        /* <DEDUP_REMOVED lines=15> */
.L_x_2102:
        /* <DEDUP_REMOVED lines=15> */
.L_x_2103:
        /* <DEDUP_REMOVED lines=10> */
.L_x_2087:
[----:B------:R-:W-:Y:S05]  /*23ed0*/  BSYNC B1 ;  /* 0x0000000000017941 */ /* 0x000fea0003800000 */
.L_x_2086:
[----:B0-----:R-:W2:Y:S04]  /*23ee0*/  LDL.LU R3, [R1+0x1c] ;  /* 0x00001c0001037983 */ /* 0x001ea80000300800 */
[----:B------:R-:W3:Y:S01]  /*23ef0*/  LDL.LU R6, [R1+0x20] ;  /* 0x0000200001067983 */ /* 0x000ee20000300800 */
[----:B--2---:R-:W-:-:S05]  /*23f00*/  VIADD R3, R3, 0x1 ;  /* 0x0000000103037836 */ /* 0x004fca0000000000 */
[----:B------:R-:W-:-:S04]  /*23f10*/  ISETP.NE.AND P0, PT, R3, 0x2, PT ;  /* 0x000000020300780c */ /* 0x000fc80003f05270 */
[----:B------:R-:W-:Y:S02]  /*23f20*/  SEL R4, RZ, 0x1, P0 ;  /* 0x00000001ff047807 */ /* 0x000fe40000000000 */
[----:B------:R-:W-:Y:S02]  /*23f30*/  SEL R3, R3, RZ, P0 ;  /* 0x000000ff03037207 */ /* 0x000fe40000000000 */
[----:B---3--:R-:W-:Y:S02]  /*23f40*/  LOP3.LUT R6, R6, R4, RZ, 0x3c, !PT ;  /* 0x0000000406067212 */ /* 0x008fe400078e3cff */
[C---:B------:R-:W-:Y:S02]  /*23f50*/  ISETP.GT.AND P0, PT, R8.reuse, R2, PT ;  /* 0x000000020800720c */ /* 0x040fe40003f04270 */
[----:B------:R-:W-:Y:S01]  /*23f60*/  IADD3 R8, R8, -0x1, RZ ;  /* 0xffffffff08087810 */ /* 0x000fe20007ffe0ff */
[----:B------:R1:W-:Y:S04]  /*23f70*/  STL [R1+0x20], R6 ;  /* 0x0000200601007387 */ /* 0x0003e80000100800 */
[----:B------:R1:W-:Y:S06]  /*23f80*/  STL [R1+0x1c], R3 ;  /* 0x00001c0301007387 */ /* 0x0003ec0000100800 */
[----:B------:R-:W-:Y:S05]  /*23f90*/  @P0 BRA `(.L_x_2104) ;  /* 0xfffffff400140947 */ /* 0x000fea000383ffff */
.L_x_2062:
[----:B------:R-:W-:Y:S05]  /*23fa0*/  BSYNC B0 ;  /* 0x0000000000007941 */ /* 0x000fea0003800000 */
.L_x_2061:
[----:B0-----:R-:W2:Y:S01]  /*23fb0*/  LDL R7, [R1+0x34] ;  /* 0x0000340001077983 */ /* 0x001ea20000100800 */
[----:B------:R-:W0:Y:S01]  /*23fc0*/  LDC R0, c[0x0][0x448] ;  /* 0x00011200ff007b82 */ /* 0x000e220000000800 */
[----:B------:R-:W-:Y:S07]  /*23fd0*/  @!P5 WARPSYNC.ALL ;  /* 0x000000000000d948 */ /* 0x000fee0003800000 */
[----:B------:R-:W-:Y:S01]  /*23fe0*/  @!P5 BAR.SYNC.DEFER_BLOCKING 0xc, 0x180 ;  /* 0x030600000000db1d */ /* 0x000fe20000010000 */
[----:B0-----:R-:W-:-:S13]  /*23ff0*/  ISETP.NE.AND P0, PT, R0, 0x1, PT ;  /* 0x000000010000780c */ /* 0x001fda0003f05270 */
[----:B------:R-:W0:Y:S08]  /*24000*/  @P0 LDC R2, c[0x0][0x44c] ;  /* 0x00011300ff020b82 */ /* 0x000e300000000800 */
[----:B-1----:R-:W1:Y:S01]  /*24010*/  @P0 LDC R3, c[0x0][0x450] ;  /* 0x00011400ff030b82 */ /* 0x002e620000000800 */
[----:B--2---:R-:W-:-:S04]  /*24020*/  VIADD R0, R7, 0x7f ;  /* 0x0000007f07007836 */ /* 0x004fc80000000000 */
[----:B0-----:R-:W-:-:S05]  /*24030*/  @P0 IMAD.HI.U32 R2, R0, R2, RZ ;  /* 0x0000000200020227 */ /* 0x001fca00078e00ff */
[----:B-1----:R-:W-:Y:S02]  /*24040*/  @P0 SHF.R.U32.HI R0, RZ, R3, R2 ;  /* 0x00000003ff000219 */ /* 0x002fe40000011602 */
[----:B------:R-:W0:Y:S03]  /*24050*/  LDC.64 R2, c[0x0][0x9e0] ;  /* 0x00027800ff027b82 */ /* 0x000e260000000a00 */
[----:B------:R-:W-:Y:S01]  /*24060*/  IMAD.IADD R0, R17, 0x1, R0 ;  /* 0x0000000111007824 */ /* 0x000fe200078e0200 */
[----:B0-----:R-:W-:-:S03]  /*24070*/  ISETP.GE.AND P1, PT, R3, 0x1, PT ;  /* 0x000000010300780c */ /* 0x001fc60003f26270 */
[----:B------:R-:W-:-:S10]  /*24080*/  IMAD.IADD R2, R0, 0x1, R2 ;  /* 0x0000000100027824 */ /* 0x000fd400078e0202 */
[----:B------:R-:W-:Y:S05]  /*24090*/  @!P1 BRA `(.L_x_2105) ;  /* 0x0000000000489947 */ /* 0x000fea0003800000 */
        /* <DEDUP_REMOVED lines=11> */
.L_x_2107:
[----:B------:R-:W-:-:S13]  /*24150*/  ISETP.NE.AND P2, PT, R3, 0x1, PT ;  /* 0x000000010300780c */ /* 0x000fda0003f45270 */
[----:B------:R-:W0:Y:S02]  /*24160*/  @P2 LDC.64 R4, c[0x0][0x9e8] ;  /* 0x00027a00ff042b82 */ /* 0x000e240000000a00 */
[----:B0-----:R-:W-:-:S05]  /*24170*/  @P2 IMAD.HI.U32 R4, R6, R4, RZ ;  /* 0x0000000406042227 */ /* 0x001fca00078e00ff */
[----:B------:R-:W-:-:S07]  /*24180*/  @P2 SHF.R.U32.HI R6, RZ, R5, R4 ;  /* 0x00000005ff062219 */ /* 0x000fce0000011604 */
.L_x_2108:
[----:B------:R-:W-:Y:S05]  /*24190*/  BSYNC B0 ;  /* 0x0000000000007941 */ /* 0x000fea0003800000 */
.L_x_2106:
[----:B------:R-:W-:-:S05]  /*241a0*/  IMAD R6, R6, R3, R3 ;  /* 0x0000000306067224 */ /* 0x000fca00078e0203 */
[----:B------:R-:W-:-:S07]  /*241b0*/  VIMNMX R2, R2, R6, PT ;  /* 0x0000000602027248 */ /* 0x000fce0003fe0100 */
.L_x_2105:
[----:B------:R-:W-:Y:S01]  /*241c0*/  IADD3 R2, R2, 0x3f, RZ ;  /* 0x0000003f02027810 */ /* 0x000fe20007ffe0ff */
[----:B------:R-:W0:Y:S01]  /*241d0*/  @P0 LDC R4, c[0x0][0x450] ;  /* 0x00011400ff040b82 */ /* 0x000e220000000800 */
[----:B------:R-:W-:Y:S02]  /*241e0*/  ULDC UR4, c[0x0][0x9dc] ;  /* 0x0002770000047ab9 */ /* 0x000fe40000000800 */
[----:B------:R-:W-:-:S04]  /*241f0*/  SHF.R.S32.HI R0, RZ, 0x1f, R2 ;  /* 0x0000001fff007819 */ /* 0x000fc80000011402 */
[----:B------:R-:W-:Y:S02]  /*24200*/  LEA.HI R0, R0, R2, RZ, 0x6 ;  /* 0x0000000200007211 */ /* 0x000fe400078f30ff */
[----:B------:R-:W1:Y:S02]  /*24210*/  @P0 LDC R2, c[0x0][0x44c] ;  /* 0x00011300ff020b82 */ /* 0x000e640000000800 */
[----:B------:R-:W-:-:S04]  /*24220*/  SHF.R.S32.HI R0, RZ, 0x6, R0 ;  /* 0x00000006ff007819 */ /* 0x000fc80000011400 */
[----:B------:R-:W-:Y:S01]  /*24230*/  VIMNMX R6, R21, R0, PT ;  /* 0x0000000015067248 */ /* 0x000fe20003fe0100 */
[----:B------:R-:W-:-:S04]  /*24240*/  IMAD.MOV.U32 R0, RZ, RZ, R7 ;  /* 0x000000ffff007224 */ /* 0x000fc800078e0007 */
[----:B------:R2:W-:Y:S01]  /*24250*/  STL [R1+0x38], R6 ;  /* 0x0000380601007387 */ /* 0x0005e20000100800 */
[----:B-1----:R-:W-:-:S05]  /*24260*/  @P0 IMAD.HI.U32 R2, R7, R2, RZ ;  /* 0x0000000207020227 */ /* 0x002fca00078e00ff */
[----:B0-----:R-:W-:-:S05]  /*24270*/  @P0 SHF.R.U32.HI R0, RZ, R4, R2 ;  /* 0x00000004ff000219 */ /* 0x001fca0000011602 */
[----:B------:R-:W-:-:S04]  /*24280*/  IMAD.IADD R2, R20, 0x1, R0 ;  /* 0x0000000114027824 */ /* 0x000fc800078e0200 */
[----:B------:R-:W-:Y:S01]  /*24290*/  VIADD R0, R2, -UR4 ;  /* 0x8000000402007c36 */ /* 0x000fe20008000000 */
[----:B--2---:R-:W-:Y:S06]  /*242a0*/  @!P1 BRA `(.L_x_2109) ;  /* 0x0000000000449947 */ /* 0x004fec0003800000 */
        /* <DEDUP_REMOVED lines=10> */
.L_x_2111:
[----:B------:R-:W-:-:S13]  /*24350*/  ISETP.NE.AND P0, PT, R3, 0x1, PT ;  /* 0x000000010300780c */ /* 0x000fda0003f05270 */
[----:B------:R-:W0:Y:S02]  /*24360*/  @P0 LDC.64 R4, c[0x0][0x9e8] ;  /* 0x00027a00ff040b82 */ /* 0x000e240000000a00 */
[----:B0-----:R-:W-:-:S05]  /*24370*/  @P0 IMAD.HI.U32 R4, R2, R4, RZ ;  /* 0x0000000402040227 */ /* 0x001fca00078e00ff */
[----:B------:R-:W-:-:S07]  /*24380*/  @P0 SHF.R.U32.HI R2, RZ, R5, R4 ;  /* 0x00000005ff020219 */ /* 0x000fce0000011604 */
.L_x_2112:
[----:B------:R-:W-:Y:S05]  /*24390*/  BSYNC B0 ;  /* 0x0000000000007941 */ /* 0x000fea0003800000 */
.L_x_2110:
[----:B------:R-:W-:-:S05]  /*243a0*/  IMAD R2, R2, R3, RZ ;  /* 0x0000000302027224 */ /* 0x000fca00078e02ff */
[----:B------:R-:W-:-:S07]  /*243b0*/  VIMNMX R0, R0, R2, !PT ;  /* 0x0000000200007248 */ /* 0x000fce0007fe0100 */
.L_x_2109:
[----:B------:R-:W-:Y:S01]  /*243c0*/  SHF.R.S32.HI R2, RZ, 0x1f, R0 ;  /* 0x0000001fff027819 */ /* 0x000fe20000011400 */
[----:B------:R-:W-:Y:S03]  /*243d0*/  BSSY B7, `(.L_x_2113) ;  /* 0x00004e4000077945 */ /* 0x000fe60003800000 */
[----:B------:R-:W-:-:S04]  /*243e0*/  LEA.HI R2, R2, R0, RZ, 0x6 ;  /* 0x0000000002027211 */ /* 0x000fc800078f30ff */
[----:B------:R-:W-:-:S04]  /*243f0*/  SHF.R.S32.HI R2, RZ, 0x6, R2 ;  /* 0x00000006ff027819 */ /* 0x000fc80000011402 */
[----:B------:R-:W-:-:S04]  /*24400*/  VIMNMX R3, RZ, R2, !PT ;  /* 0x00000002ff037248 */ /* 0x000fc80007fe0100 */
[----:B------:R-:W-:Y:S01]  /*24410*/  ISETP.GT.AND P0, PT, R6, R3, PT ;  /* 0x000000030600720c */ /* 0x000fe20003f04270 */
[----:B------:R0:W-:-:S12]  /*24420*/  STL [R1+0x30], R3 ;  /* 0x0000300301007387 */ /* 0x0001d80000100800 */
[----:B0-----:R-:W-:Y:S05]  /*24430*/  @P0 BRA `(.L_x_2114) ;  /* 0x0000000000440947 */ /* 0x001fea0003800000 */
[----:B------:R-:W0:Y:S02]  /*24440*/  S2R R3, SR_TID.X ;  /* 0x0000000000037919 */ /* 0x000e240000002100 */
[----:B0-----:R-:W-:-:S04]  /*24450*/  LOP3.LUT R3, R3, 0x7f, RZ, 0xc0, !PT ;  /* 0x0000007f03037812 */ /* 0x001fc800078ec0ff */
[----:B------:R-:W-:-:S13]  /*24460*/  ISETP.NE.AND P1, PT, R3, RZ, PT ;  /* 0x000000ff0300720c */ /* 0x000fda0003f25270 */
[----:B------:R-:W-:Y:S05]  /*24470*/  @P1 BRA `(.L_x_2115) ;  /* 0x0000004c00641947 */ /* 0x000fea0003800000 */
[----:B------:R-:W0:Y:S01]  /*24480*/  S2R R2, SR_LANEID ;  /* 0x0000000000027919 */ /* 0x000e220000000000 */
[----:B------:R-:W-:Y:S01]  /*24490*/  VOTEU.ANY UR4, UPT, PT ;  /* 0x0000000000047886 */ /* 0x000fe200038e0100 */
[----:B------:R-:W1:Y:S01]  /*244a0*/  LDC.64 R4, c[0x0][0xc60] ;  /* 0x00031800ff047b82 */ /* 0x000e620000000a00 */
[----:B------:R-:W0:Y:S02]  /*244b0*/  FLO.U32 R0, UR4 ;  /* 0x0000000400007d00 */ /* 0x000e2400080e0000 */
[----:B0-----:R-:W-:-:S06]  /*244c0*/  ISETP.EQ.U32.AND P0, PT, R0, R2, PT ;  /* 0x000000020000720c */ /* 0x001fcc0003f02070 */
[----:B------:R-:W1:Y:S07]  /*244d0*/  POPC R2, UR4 ;  /* 0x0000000400027d09 */ /* 0x000e6e0008000000 */
[----:B-1----:R-:W2:Y:S04]  /*244e0*/  @P0 ATOMG.E.ADD.STRONG.GPU PT, R2, desc[UR60][R4.64], R2 ;  /* 0x00000002040209a8 */ /* 0x002ea800081ee1fc */
[----:B--2---:R0:W1:Y:S02]  /*244f0*/  SHFL.IDX PT, R2, R2, R0, 0x1f ;  /* 0x00001f0002027589 */ /* 0x00406400000e0000 */
[----:B0-----:R-:W0:Y:S02]  /*24500*/  S2R R0, SR_LTMASK ;  /* 0x0000000000007919 */ /* 0x001e240000003900 */
[----:B0-----:R-:W-:-:S06]  /*24510*/  LOP3.LUT R0, R0, UR4, RZ, 0xc0, !PT ;  /* 0x0000000400007c12 */ /* 0x001fcc000f8ec0ff */
[----:B------:R-:W1:Y:S02]  /*24520*/  POPC R0, R0 ;  /* 0x0000000000007309 */ /* 0x000e640000000000 */
[----:B-1----:R-:W-:Y:S01]  /*24530*/  IADD3 R16, R2, UR36, R0 ;  /* 0x0000002402107c10 */ /* 0x002fe2000fffe000 */
[----:B------:R-:W-:Y:S06]  /*24540*/  BRA `(.L_x_2115) ;  /* 0x0000004c00307947 */ /* 0x000fec0003800000 */
.L_x_2114:
[----:B------:R-:W2:Y:S01]  /*24550*/  LDL R17, [R1] ;  /* 0x0000000001117983 */ /* 0x000ea20000100800 */
        /* <DEDUP_REMOVED lines=12> */
[----:B------:R-:W-:Y:S01]  /*24620*/  MOV R12, 0x1 ;  /* 0x00000001000c7802 */ /* 0x000fe20000000f00 */
[----:B------:R-:W-:Y:S02]  /*24630*/  IMAD.U32 R7, RZ, RZ, UR9 ;  /* 0x00000009ff077e24 */ /* 0x000fe4000f8e00ff */
[----:B------:R-:W-:-:S02]  /*24640*/  IMAD.U32 R10, RZ, RZ, UR4 ;  /* 0x00000004ff0a7e24 */ /* 0x000fc4000f8e00ff */
[----:B------:R-:W-:Y:S02]  /*24650*/  IMAD.U32 R11, RZ, RZ, UR5 ;  /* 0x00000005ff0b7e24 */ /* 0x000fe4000f8e00ff */
[----:B------:R-:W-:Y:S02]  /*24660*/  IMAD.MOV.U32 R8, RZ, RZ, 0x70 ;  /* 0x00000070ff087424 */ /* 0x000fe400078e00ff */
[----:B------:R-:W-:-:S07]  /*24670*/  IMAD.MOV.U32 R13, RZ, RZ, RZ ;  /* 0x000000ffff0d7224 */ /* 0x000fce00078e00ff */
[----:B------:R-:W-:-:S07]  /*24680*/  LEPC R20, `(.L_x_2117) ;  /* 0x000000001014794e */ /* 0x000fce0000000000 */
[----:B0-----:R-:W-:Y:S05]  /*24690*/  CALL.ABS.NOINC R2 ;  /* 0x0000000002007343 */ /* 0x001fea0003c00000 */
.L_x_2117:
[----:B------:R-:W-:Y:S05]  /*246a0*/  BSYNC B6 ;  /* 0x0000000000067941 */ /* 0x000fea0003800000 */
.L_x_2116:
        /* <DEDUP_REMOVED lines=9> */
[----:B------:R-:W-:Y:S01]  /*24740*/  IMAD.U32 R4, RZ, RZ, UR6 ;  /* 0x00000006ff047e24 */ /* 0x000fe2000f8e00ff */
[----:B------:R-:W-:Y:S01]  /*24750*/  MOV R7, UR9 ;  /* 0x0000000900077c02 */ /* 0x000fe20008000f00 */
        /* <DEDUP_REMOVED lines=9> */
.L_x_2120:
[----:B------:R0:W1:Y:S01]  /*247f0*/  LDC.64 R2, c[0x4][R17] ;  /* 0x0100000011027b82 */ /* 0x0000620000000a00 */
[----:B------:R-:W-:Y:S01]  /*24800*/  ULDC.64 UR4, c[0x4][0x1b8] ;  /* 0x01006e0000047ab9 */ /* 0x000fe20000000a00 */
[----:B------:R-:W-:Y:S01]  /*24810*/  ULDC.64 UR6, c[0x4][0x1c0] ;  /* 0x0100700000067ab9 */ /* 0x000fe20000000a00 */
[----:B------:R-:W-:Y:S01]  /*24820*/  ULDC.64 UR8, c[0x4][0x150] ;  /* 0x0100540000087ab9 */ /* 0x000fe20000000a00 */
[----:B------:R-:W-:Y:S01]  /*24830*/  MOV R4, UR4 ;  /* 0x0000000400047c02 */ /* 0x000fe20008000f00 */
[----:B------:R-:W-:Y:S01]  /*24840*/  IMAD.U32 R5, RZ, RZ, UR5 ;  /* 0x00000005ff057e24 */ /* 0x000fe2000f8e00ff */
[----:B------:R-:W-:Y:S01]  /*24850*/  MOV R8, 0x70 ;  /* 0x0000007000087802 */ /* 0x000fe20000000f00 */
[----:B------:R-:W-:Y:S02]  /*24860*/  IMAD.U32 R6, RZ, RZ, UR6 ;  /* 0x00000006ff067e24 */ /* 0x000fe4000f8e00ff */
[----:B------:R-:W-:Y:S02]  /*24870*/  IMAD.U32 R7, RZ, RZ, UR7 ;  /* 0x00000007ff077e24 */ /* 0x000fe4000f8e00ff */
[----:B------:R-:W-:-:S02]  /*24880*/  IMAD.U32 R10, RZ, RZ, UR8 ;  /* 0x00000008ff0a7e24 */ /* 0x000fc4000f8e00ff */
[----:B------:R-:W-:Y:S02]  /*24890*/  IMAD.U32 R11, RZ, RZ, UR9 ;  /* 0x00000009ff0b7e24 */ /* 0x000fe4000f8e00ff */
[----:B------:R-:W-:Y:S02]  /*248a0*/  IMAD.MOV.U32 R12, RZ, RZ, 0x1 ;  /* 0x00000001ff0c7424 */ /* 0x000fe400078e00ff */
[----:B0-----:R-:W-:-:S07]  /*248b0*/  IMAD.MOV.U32 R13, RZ, RZ, RZ ;  /* 0x000000ffff0d7224 */ /* 0x001fce00078e00ff */
[----:B------:R-:W-:-:S07]  /*248c0*/  LEPC R20, `(.L_x_2119) ;  /* 0x000000001014794e */ /* 0x000fce0000000000 */
[----:B-1----:R-:W-:Y:S05]  /*248d0*/  CALL.ABS.NOINC R2 ;  /* 0x0000000002007343 */ /* 0x002fea0003c00000 */
.L_x_2119:
[----:B------:R-:W-:Y:S05]  /*248e0*/  BSYNC B6 ;  /* 0x0000000000067941 */ /* 0x000fea0003800000 */
.L_x_2118:
[----:B------:R-:W-:Y:S01]  /*248f0*/  ULDC.64 UR4, c[0x0][0x9f8] ;  /* 0x00027e0000047ab9 */ /* 0x000fe20000000a00 */
[----:B------:R-:W2:Y:S01]  /*24900*/  LDL R17, [R1+0x38] ;  /* 0x0000380001117983 */ /* 0x000ea20000100800 */
[----:B------:R-:W-:Y:S01]  /*24910*/  ISETP.NE.U32.AND P0, PT, RZ, UR4, PT ;  /* 0x00000004ff007c0c */ /* 0x000fe2000bf05070 */
[----:B------:R-:W-:-:S03]  /*24920*/  IMAD.MOV.U32 R7, RZ, RZ, R19 ;  /* 0x000000ffff077224 */ /* 0x000fc600078e0013 */
[----:B------:R-:W-:Y:S01]  /*24930*/  ISETP.NE.AND.EX P0, PT, RZ, UR5, PT, P0 ;  /* 0x00000005ff007c0c */ /* 0x000fe2000bf05300 */
[----:B------:R-:W-:-:S12]  /*24940*/  ULDC.64 UR4, c[0x0][0xa08] ;  /* 0x0002820000047ab9 */ /* 0x000fd80000000a00 */
[----:B------:R-:W0:Y:S02]  /*24950*/  @P0 LDC.64 R2, c[0x0][0x9f8] ;  /* 0x00027e00ff020b82 */ /* 0x000e240000000a00 */
[----:B0-----:R-:W-:-:S05]  /*24960*/  @P0 IMAD.WIDE R2, R19, 0x4, R2 ;  /* 0x0000000413020825 */ /* 0x001fca00078e0202 */
[----:B------:R0:W3:Y:S02]  /*24970*/  @P0 LDG.E R7, desc[UR60][R2.64] ;  /* 0x0000003c02070981 */ /* 0x0000e4000c1e1900 */
[----:B0-----:R-:W0:Y:S02]  /*24980*/  LDC.64 R2, c[0x0][0x418] ;  /* 0x00010600ff027b82 */ /* 0x001e240000000a00 */
[----:B0-----:R-:W-:Y:S01]  /*24990*/  LOP3.LUT P0, RZ, R2, UR4, RZ, 0xfc, !PT ;  /* 0x0000000402ff7c12 */ /* 0x001fe2000f80fcff */
[----:B------:R-:W-:-:S03]  /*249a0*/  UMOV UR4, 0xffffffff ;  /* 0xffffffff00047882 */ /* 0x000fc60000000000 */
[----:B------:R-:W-:Y:S01]  /*249b0*/  LOP3.LUT P0, RZ, R3, UR5, RZ, 0xfc, P0 ;  /* 0x0000000503ff7c12 */ /* 0x000fe2000800fcff */
[----:B--2---:R-:W-:Y:S01]  /*249c0*/  VIADD R0, R17, 0xffffffff ;  /* 0xffffffff11007836 */ /* 0x004fe20000000000 */
[----:B---3--:R-:W-:Y:S01]  /*249d0*/  SHF.R.S32.HI R8, RZ, 0x1f, R7 ;  /* 0x0000001fff087819 */ /* 0x008fe20000011407 */
[----:B------:R0:W-:Y:S01]  /*249e0*/  STL [R1+0x10], R7 ;  /* 0x0000100701007387 */ /* 0x0001e20000100800 */
[----:B------:R-:W-:-:S03]  /*249f0*/  SEL R17, R7, RZ, !P0 ;  /* 0x000000ff07117207 */ /* 0x000fc60004000000 */
[----:B------:R0:W-:Y:S01]  /*24a00*/  STL [R1+0x24], R8 ;  /* 0x0000240801007387 */ /* 0x0001e20000100800 */
[----:B------:R-:W-:Y:S05]  /*24a10*/  BRA.DIV UR4, `(.L_x_2121) ;  /* 0x0000006e046c7947 */ /* 0x000fea000b800000 */
[----:B------:R-:W1:Y:S02]  /*24a20*/  S2R R4, SR_TID.X ;  /* 0x0000000000047919 */ /* 0x000e640000002100 */
[----:B-1----:R-:W-:-:S04]  /*24a30*/  SHF.R.U32.HI R4, RZ, 0x5, R4 ;  /* 0x00000005ff047819 */ /* 0x002fc80000011604 */
[----:B------:R-:W-:-:S05]  /*24a40*/  LOP3.LUT R4, R4, 0x3, RZ, 0xc0, !PT ;  /* 0x0000000304047812 */ /* 0x000fca00078ec0ff */
[----:B------:R1:W2:Y:S02]  /*24a50*/  SHFL.IDX PT, R14, R4, RZ, 0x1f ;  /* 0x00001fff040e7589 */ /* 0x0002a400000e0000 */
.L_x_2303:
[----:B-1----:R-:W3:Y:S01]  /*24a60*/  LDL.LU R4, [R1+0x4] ;  /* 0x0000040001047983 */ /* 0x002ee20000300800 */
[----:B------:R-:W-:Y:S02]  /*24a70*/  PLOP3.LUT P1, PT, PT, PT, PT, 0x8, 0x0 ;  /* 0x000000000000781c */ /* 0x000fe40003f2e170 */
[----:B--2---:R-:W-:Y:S01]  /*24a80*/  ISETP.NE.AND P0, PT, R14, RZ, PT ;  /* 0x000000ff0e00720c */ /* 0x004fe20003f05270 */
        /* <DEDUP_REMOVED lines=8> */
.L_x_2306:
[----:B------:R-:W-:Y:S05]  /*24b10*/  @!P6 BRA `(.L_x_2122) ;  /* 0x000000040040e947 */ /* 0x000fea0003800000 */
[----:B------:R-:W-:-:S04]  /*24b20*/  ISETP.NE.U32.AND P0, PT, R2, RZ, PT ;  /* 0x000000ff0200720c */ /* 0x000fc80003f05070 */
[----:B------:R-:W-:-:S13]  /*24b30*/  ISETP.NE.AND.EX P0, PT, R3, RZ, PT, P0 ;  /* 0x000000ff0300720c */ /* 0x000fda0003f05300 */
[----:B------:R-:W-:Y:S05]  /*24b40*/  @!P0 BRA `(.L_x_2124) ;  /* 0x0000000000508947 */ /* 0x000fea0003800000 */
[----:B------:R-:W2:Y:S01]  /*24b50*/  LDC R6, c[0x0][0x43c] ;  /* 0x00010f00ff067b82 */ /* 0x000ea20000000800 */
[----:B------:R-:W-:Y:S01]  /*24b60*/  IMAD.MOV.U32 R9, RZ, RZ, R0 ;  /* 0x000000ffff097224 */ /* 0x000fe200078e0000 */
[----:B------:R-:W-:-:S04]  /*24b70*/  ULDC.64 UR4, c[0x0][0x428] ;  /* 0x00010a0000047ab9 */ /* 0x000fc80000000a00 */
[----:B-1----:R-:W-:Y:S02]  /*24b80*/  MOV R0, R9 ;  /* 0x0000000900007202 */ /* 0x002fe40000000f00 */
[----:B--2---:R-:W-:-:S13]  /*24b90*/  ISETP.NE.AND P0, PT, R6, 0x1, PT ;  /* 0x000000010600780c */ /* 0x004fda0003f05270 */
        /* <DEDUP_REMOVED lines=15> */
.L_x_2124:
[----:B0-----:R-:W3:Y:S04]  /*24c90*/  LDL R7, [R1] ;  /* 0x0000000001077983 */ /* 0x001ee80000100800 */
[----:B-1----:R-:W3:Y:S04]  /*24ca0*/  LDL R0, [R1+0x8] ;  /* 0x0000080001007983 */ /* 0x002ee80000100800 */
[----:B--2---:R-:W2:Y:S01]  /*24cb0*/  LDL R2, [R1+0x14] ;  /* 0x0000140001027983 */ /* 0x004ea20000100800 */
[----:B---3--:R-:W-:Y:S01]  /*24cc0*/  IMAD R0, R0, 0x8, R7 ;  /* 0x0000000800007824 */ /* 0x008fe200078e0207 */
[----:B--2---:R-:W-:-:S04]  /*24cd0*/  SHF.L.U32 R2, R2, 0x1f, RZ ;  /* 0x0000001f02027819 */ /* 0x004fc800000006ff */
[----:B------:R-:W0:Y:S02]  /*24ce0*/  SYNCS.PHASECHK.TRANS64.TRYWAIT P0, [R0+URZ+0x30840], R2 ;  /* 0x03084002000075a7 */ /* 0x000e24000800017f */
[----:B0-----:R-:W-:Y:S05]  /*24cf0*/  @!P0 BRA `(.L_x_2125) ;  /* 0x0000006c00088947 */ /* 0x001fea0003800000 */
.L_x_2307:
        /* <DEDUP_REMOVED lines=10> */
.L_x_2126:
[----:B------:R-:W2:Y:S04]  /*24da0*/  LDL R5, [R1] ;  /* 0x0000000001057983 */ /* 0x000ea80000100800 */
[----:B------:R-:W2:Y:S04]  /*24db0*/  LDL R4, [R1+0x8] ;  /* 0x0000080001047983 */ /* 0x000ea80000100800 */
[----:B------:R-:W3:Y:S04]  /*24dc0*/  LDL R6, [R1+0xc] ;  /* 0x00000c0001067983 */ /* 0x000ee80000100800 */
[----:B01----:R-:W4:Y:S01]  /*24dd0*/  LDL R2, [R1+0x18] ;  /* 0x0000180001027983 */ /* 0x003f220000100800 */
[----:B------:R-:W-:Y:S01]  /*24de0*/  R2UR UR9, R0 ;  /* 0x00000000000972ca */ /* 0x000fe200000e0000 */
[----:B------:R-:W-:Y:S01]  /*24df0*/  UIADD3 UR4, UP0, UR38, 0x370, URZ ;  /* 0x0000037026047890 */ /* 0x000fe2000ff1e03f */
[----:B------:R-:W-:-:S02]  /*24e00*/  R2UR UR12, R18 ;  /* 0x00000000120c72ca */ /* 0x000fc400000e0000 */
[----:B-----5:R-:W-:Y:S02]  /*24e10*/  R2UR UR13, R17 ;  /* 0x00000000110d72ca */ /* 0x020fe400000e0000 */
[----:B------:R-:W-:-:S07]  /*24e20*/  PLOP3.LUT P0, PT, PT, PT, PT, 0x80, 0x0 ;  /* 0x000000000000781c */ /* 0x000fce0003f0f070 */
[----:B------:R-:W-:Y:S01]  /*24e30*/  UIADD3 UR9, UR9, 0x30830, URZ ;  /* 0x0003083009097890 */ /* 0x000fe2000fffe03f */
[----:B------:R-:W-:Y:S01]  /*24e40*/  UMOV UR10, URZ ;  /* 0x0000003f000a7c82 */ /* 0x000fe20008000000 */
[----:B------:R-:W-:Y:S01]  /*24e50*/  UMOV UR6, 0x0 ;  /* 0x0000000000067882 */ /* 0x000fe20000000000 */
[----:B------:R-:W-:Y:S01]  /*24e60*/  UMOV UR7, 0x14f00000 ;  /* 0x14f0000000077882 */ /* 0x000fe20000000000 */
[----:B------:R-:W-:Y:S01]  /*24e70*/  UMOV UR17, 0x40 ;  /* 0x0000004000117882 */ /* 0x000fe20000000000 */
[----:B------:R-:W-:-:S04]  /*24e80*/  LOP3.LUT R3, R3, 0xfffffffb, RZ, 0xc0, !PT ;  /* 0xfffffffb03037812 */ /* 0x000fc800078ec0ff */
[----:B------:R-:W-:-:S05]  /*24e90*/  @P0 LOP3.LUT R3, R3, 0x4, RZ, 0xfc, !PT ;  /* 0x0000000403030812 */ /* 0x000fca00078efcff */
[----:B------:R0:W-:Y:S01]  /*24ea0*/  STL [R1+0x4], R3 ;  /* 0x0000040301007387 */ /* 0x0001e20000100800 */
[----:B--2---:R-:W-:Y:S02]  /*24eb0*/  LEA R0, R4, R5, 0xf ;  /* 0x0000000504007211 */ /* 0x004fe400078e78ff */
[----:B---3--:R-:W-:Y:S02]  /*24ec0*/  R2UR UR11, R6 ;  /* 0x00000000060b72ca */ /* 0x008fe400000e0000 */
[----:B------:R-:W-:Y:S02]  /*24ed0*/  R2UR UR14, R0 ;  /* 0x00000000000e72ca */ /* 0x000fe400000e0000 */
[----:B----4-:R-:W-:-:S11]  /*24ee0*/  R2UR UR5, R2 ;  /* 0x00000000020572ca */ /* 0x010fd600000e0000 */
[----:B------:R-:W-:Y:S02]  /*24ef0*/  UIADD3 UR8, UR14, 0x20400, URZ ;  /* 0x000204000e087890 */ /* 0x000fe4000fffe03f */
[----:B------:R-:W-:Y:S02]  /*24f00*/  ULEA UR11, UR11, UR5, 0x6 ;  /* 0x000000050b0b7291 */ /* 0x000fe4000f8e303f */
[----:B------:R-:W-:Y:S02]  /*24f10*/  UIADD3.X UR5, URZ, UR39, URZ, UP0, !UPT ;  /* 0x000000273f057290 */ /* 0x000fe400087fe43f */
[----:B------:R-:W-:Y:S02]  /*24f20*/  UIADD3 UR15, UR14, 0x22400, URZ ;  /* 0x000224000e0f7890 */ /* 0x000fe4000fffe03f */
[----:B------:R-:W-:Y:S02]  /*24f30*/  UIADD3 UR16, UR14, 0x24400, URZ ;  /* 0x000244000e107890 */ /* 0x000fe4000fffe03f */
[----:B------:R-:W-:-:S03]  /*24f40*/  UIADD3 UR14, UR14, 0x26400, URZ ;  /* 0x000264000e0e7890 */ /* 0x000fc6000fffe03f */
[----:B------:R1:W-:Y:S02]  /*24f50*/  UTMALDG.4D [UR8], [UR4], desc[UR6] ;  /* 0x00000608040075b4 */ /* 0x0003e40008019000 */
[----:B-1----:R-:W-:Y:S01]  /*24f60*/  UMOV UR8, UR15 ;  /* 0x0000000f00087c82 */ /* 0x002fe20008000000 */
[----:B------:R-:W-:Y:S01]  /*24f70*/  UMOV UR10, UR17 ;  /* 0x00000011000a7c82 */ /* 0x000fe20008000000 */
[----:B------:R-:W-:Y:S01]  /*24f80*/  UMOV UR15, 0x80 ;  /* 0x00000080000f7882 */ /* 0x000fe20000000000 */
        /* <DEDUP_REMOVED lines=8> */
[----:B0-----:R-:W-:Y:S01]  /*25010*/  NOP ;  /* 0x0000000000007918 */ /* 0x001fe20000000000 */
.L_x_2122:
[----:B-1----:R-:W2:Y:S04]  /*25020*/  LDL R4, [R1] ;  /* 0x0000000001047983 */ /* 0x002ea80000100800 */
[----:B------:R-:W3:Y:S01]  /*25030*/  LDL.LU R3, [R1+0x44] ;  /* 0x0000440001037983 */ /* 0x000ee20000300800 */
[----:B------:R-:W-:Y:S05]  /*25040*/  WARPSYNC.ALL ;  /* 0x0000000000007948 */ /* 0x000fea0003800000 */
[----:B------:R-:W-:Y:S01]  /*25050*/  ULDC.64 UR4, c[0x0][0x298] ;  /* 0x0000a60000047ab9 */ /* 0x000fe20000000a00 */
[----:B------:R-:W-:Y:S01]  /*25060*/  BSSY B6, `(.L_x_2127) ;  /* 0x000001c000067945 */ /* 0x000fe20003800000 */
[----:B------:R-:W-:Y:S01]  /*25070*/  BAR.SYNC.DEFER_BLOCKING 0x8, 0x180 ;  /* 0x0206000000007b1d */ /* 0x000fe20000010000 */
[----:B---3--:R-:W-:-:S05]  /*25080*/  SHF.R.S32.HI R0, RZ, 0x1f, R3 ;  /* 0x0000001fff007819 */ /* 0x008fca0000011403 */
[----:B------:R-:W-:Y:S02]  /*25090*/  IMAD R2, R0, UR4, RZ ;  /* 0x0000000400027c24 */ /* 0x000fe4000f8e02ff */
[----:B--2---:R-:W-:Y:S02]  /*250a0*/  VIADD R0, R4, 0x10400 ;  /* 0x0001040004007836 */ /* 0x004fe40000000000 */
[C---:B------:R-:W-:Y:S02]  /*250b0*/  IMAD R2, R3.reuse, UR5, R2 ;  /* 0x0000000503027c24 */ /* 0x040fe4000f8e0202 */
[----:B------:R-:W-:Y:S01]  /*250c0*/  IMAD.WIDE.U32 R4, R3, UR4, RZ ;  /* 0x0000000403047c25 */ /* 0x000fe2000f8e00ff */
[----:B------:R-:W-:-:S03]  /*250d0*/  LOP3.LUT P0, RZ, R0, 0x3ff, RZ, 0xc0, !PT ;  /* 0x000003ff00ff7812 */ /* 0x000fc6000780c0ff */
[----:B------:R-:W-:Y:S01]  /*250e0*/  IMAD.IADD R0, R5, 0x1, R2 ;  /* 0x0000000105007824 */ /* 0x000fe200078e0202 */
[----:B------:R1:W-:Y:S04]  /*250f0*/  STL.64 [R1+0x48], R4 ;  /* 0x0000480401007387 */ /* 0x0003e80000100a00 */
[----:B------:R1:W-:Y:S05]  /*25100*/  STL [R1+0x44], R0 ;  /* 0x0000440001007387 */ /* 0x0003ea0000100800 */
[----:B------:R-:W-:Y:S05]  /*25110*/  @!P0 BRA `(.L_x_2128) ;  /* 0x0000000000408947 */ /* 0x000fea0003800000 */
[----:B------:R-:W-:Y:S01]  /*25120*/  MOV R2, 0x0 ;  /* 0x0000000000027802 */ /* 0x000fe20000000f00 */
[----:B------:R-:W-:Y:S01]  /*25130*/  ULDC.64 UR4, c[0x4][0x1b8] ;  /* 0x01006e0000047ab9 */ /* 0x000fe20000000a00 */
[----:B------:R-:W-:Y:S01]  /*25140*/  ULDC.64 UR6, c[0x4][0x1c0] ;  /* 0x0100700000067ab9 */ /* 0x000fe20000000a00 */
[----:B------:R-:W-:Y:S01]  /*25150*/  ULDC.64 UR8, c[0x4][0x130] ;  /* 0x01004c0000087ab9 */ /* 0x000fe20000000a00 */
[----:B-1----:R-:W-:Y:S01]  /*25160*/  IMAD.U32 R4, RZ, RZ, UR4 ;  /* 0x00000004ff047e24 */ /* 0x002fe2000f8e00ff */
[----:B0-----:R-:W-:Y:S01]  /*25170*/  MOV R7, UR7 ;  /* 0x0000000700077c02 */ /* 0x001fe20008000f00 */
[----:B------:R-:W0:Y:S01]  /*25180*/  LDC.64 R2, c[0x4][R2] ;  /* 0x0100000002027b82 */ /* 0x000e220000000a00 */
[----:B------:R-:W-:Y:S02]  /*25190*/  IMAD.U32 R5, RZ, RZ, UR5 ;  /* 0x00000005ff057e24 */ /* 0x000fe4000f8e00ff */
[----:B------:R-:W-:Y:S02]  /*251a0*/  IMAD.U32 R6, RZ, RZ, UR6 ;  /* 0x00000006ff067e24 */ /* 0x000fe4000f8e00ff */
[----:B------:R-:W-:-:S02]  /*251b0*/  IMAD.U32 R10, RZ, RZ, UR8 ;  /* 0x00000008ff0a7e24 */ /* 0x000fc4000f8e00ff */
[----:B------:R-:W-:Y:S02]  /*251c0*/  IMAD.U32 R11, RZ, RZ, UR9 ;  /* 0x00000009ff0b7e24 */ /* 0x000fe4000f8e00ff */
[----:B------:R-:W-:Y:S02]  /*251d0*/  IMAD.MOV.U32 R8, RZ, RZ, 0x70 ;  /* 0x00000070ff087424 */ /* 0x000fe400078e00ff */
[----:B------:R-:W-:Y:S02]  /*251e0*/  IMAD.MOV.U32 R12, RZ, RZ, 0x1 ;  /* 0x00000001ff0c7424 */ /* 0x000fe400078e00ff */
[----:B------:R-:W-:-:S07]  /*251f0*/  IMAD.MOV.U32 R13, RZ, RZ, RZ ;  /* 0x000000ffff0d7224 */ /* 0x000fce00078e00ff */
[----:B------:R-:W-:-:S07]  /*25200*/  LEPC R20, `(.L_x_2128) ;  /* 0x000000001014794e */ /* 0x000fce0000000000 */
[----:B0-----:R-:W-:Y:S05]  /*25210*/  CALL.ABS.NOINC R2 ;  /* 0x0000000002007343 */ /* 0x001fea0003c00000 */
.L_x_2128:
[----:B------:R-:W-:Y:S05]  /*25220*/  BSYNC B6 ;  /* 0x0000000000067941 */ /* 0x000fea0003800000 */
.L_x_2127:
[----:B-1----:R-:W2:Y:S01]  /*25230*/  LDL.LU R0, [R1+0x44] ;  /* 0x0000440001007983 */ /* 0x002ea20000300800 */
[----:B0-----:R-:W0:Y:S01]  /*25240*/  LDC R7, c[0x0][0x448] ;  /* 0x00011200ff077b82 */ /* 0x001e220000000800 */
[----:B------:R-:W-:Y:S02]  /*25250*/  ULDC.64 UR4, c[0x0][0x2d8] ;  /* 0x0000b60000047ab9 */ /* 0x000fe40000000a00 */
[----:B------:R-:W2:Y:S04]  /*25260*/  LDL.LU.64 R2, [R1+0x48] ;  /* 0x0000480001027983 */ /* 0x000ea80000300a00 */
[----:B------:R-:W3:Y:S01]  /*25270*/  LDL R11, [R1+0x34] ;  /* 0x00003400010b7983 */ /* 0x000ee20000100800 */
[----:B------:R-:W1:Y:S01]  /*25280*/  S2R R5, SR_TID.X ;  /* 0x0000000000057919 */ /* 0x000e620000002100 */
[----:B------:R-:W4:Y:S01]  /*25290*/  S2R R8, SR_TID.X ;  /* 0x0000000000087919 */ /* 0x000f220000002100 */
[----:B-1----:R-:W-:-:S04]  /*252a0*/  LOP3.LUT R5, R5, 0x7f, RZ, 0xc0, !PT ;  /* 0x0000007f05057812 */ /* 0x002fc800078ec0ff */
[----:B------:R-:W-:Y:S01]  /*252b0*/  SHF.R.U32.HI R5, RZ, 0x3, R5 ;  /* 0x00000003ff057819 */ /* 0x000fe20000011605 */
[----:B----4-:R-:W-:-:S05]  /*252c0*/  IMAD.SHL.U32 R8, R8, 0x10, RZ ;  /* 0x0000001008087824 */ /* 0x010fca00078e00ff */
[----:B------:R-:W-:Y:S01]  /*252d0*/  LOP3.LUT R8, R5, 0x70, R8, 0xf8, !PT ;  /* 0x0000007005087812 */ /* 0x000fe200078ef808 */
[----:B------:R-:W1:Y:S01]  /*252e0*/  S2R R9, SR_TID.X ;  /* 0x0000000000097919 */ /* 0x000e620000002100 */
[----:B------:R-:W4:Y:S01]  /*252f0*/  S2R R10, SR_TID.X ;  /* 0x00000000000a7919 */ /* 0x000f220000002100 */
[----:B-1----:R-:W-:-:S05]  /*25300*/  IMAD.SHL.U32 R9, R9, 0x8, RZ ;  /* 0x0000000809097824 */ /* 0x002fca00078e00ff */
[----:B------:R-:W-:-:S04]  /*25310*/  LOP3.LUT R9, R9, 0x38, RZ, 0xc0, !PT ;  /* 0x0000003809097812 */ /* 0x000fc800078ec0ff */
[C---:B------:R-:W-:Y:S02]  /*25320*/  LOP3.LUT R13, R9.reuse, 0x40, RZ, 0xfc, !PT ;  /* 0x00000040090d7812 */ /* 0x040fe400078efcff */
[C---:B------:R-:W-:Y:S02]  /*25330*/  LOP3.LUT R12, R9.reuse, 0x80, RZ, 0xfc, !PT ;  /* 0x00000080090c7812 */ /* 0x040fe400078efcff */
[----:B------:R-:W-:Y:S02]  /*25340*/  LOP3.LUT R9, R9, 0xc0, RZ, 0xfc, !PT ;  /* 0x000000c009097812 */ /* 0x000fe400078efcff */
[----:B----4-:R-:W-:-:S04]  /*25350*/  LOP3.LUT R10, R10, 0x7f, RZ, 0xc0, !PT ;  /* 0x0000007f0a0a7812 */ /* 0x010fc800078ec0ff */
[----:B------:R-:W-:Y:S02]  /*25360*/  SHF.R.U32.HI R10, RZ, 0x3, R10 ;  /* 0x00000003ff0a7819 */ /* 0x000fe4000001160a */
[----:B--2---:R-:W-:Y:S02]  /*25370*/  MOV R3, R0 ;  /* 0x0000000000037202 */ /* 0x004fe40000000f00 */
[----:B------:R-:W-:-:S05]  /*25380*/  SHF.R.S32.HI R0, RZ, 0x1f, R18 ;  /* 0x0000001fff007819 */ /* 0x000fca0000011412 */
[----:B------:R-:W-:Y:S02]  /*25390*/  IMAD R0, R0, UR4, RZ ;  /* 0x0000000400007c24 */ /* 0x000fe4000f8e02ff */
[----:B------:R-:W-:-:S04]  /*253a0*/  IMAD.WIDE.U32 R2, R18, UR4, R2 ;  /* 0x0000000412027c25 */ /* 0x000fc8000f8e0002 */
[----:B------:R-:W-:Y:S01]  /*253b0*/  IMAD R0, R18, UR5, R0 ;  /* 0x0000000512007c24 */ /* 0x000fe2000f8e0200 */
[----:B------:R-:W-:Y:S02]  /*253c0*/  ULDC.64 UR4, c[0x0][0xa00] ;  /* 0x0002800000047ab9 */ /* 0x000fe40000000a00 */
[----:B------:R-:W-:Y:S01]  /*253d0*/  ISETP.NE.U32.AND P0, PT, RZ, UR4, PT ;  /* 0x00000004ff007c0c */ /* 0x000fe2000bf05070 */
[----:B------:R-:W-:Y:S01]  /*253e0*/  IMAD.IADD R3, R3, 0x1, R0 ;  /* 0x0000000103037824 */ /* 0x000fe200078e0200 */
[----:B------:R-:W-:Y:S02]  /*253f0*/  SHF.R.S32.HI R0, RZ, 0x1f, R19 ;  /* 0x0000001fff007819 */ /* 0x000fe40000011413 */
        /* <DEDUP_REMOVED lines=11> */
[----:B---3--:R-:W-:Y:S02]  /*254b0*/  IMAD.IADD R4, R8, 0x1, R11 ;  /* 0x0000000108047824 */ /* 0x008fe400078e020b */
[----:B------:R-:W-:Y:S02]  /*254c0*/  IMAD.IADD R3, R3, 0x1, R0 ;  /* 0x0000000103037824 */ /* 0x000fe400078e0200 */
[----:B0-----:R-:W-:-:S04]  /*254d0*/  @P0 IMAD.HI.U32 R5, R4, R5, RZ ;  /* 0x0000000504050227 */ /* 0x001fc800078e00ff */
[----:B------:R-:W-:Y:S01]  /*254e0*/  IMAD.MOV.U32 R0, RZ, RZ, R4 ;  /* 0x000000ffff007224 */ /* 0x000fe200078e0004 */
[----:B-1----:R-:W-:Y:S01]  /*254f0*/  @P0 SHF.R.U32.HI R0, RZ, R6, R5 ;  /* 0x00000006ff000219 */ /* 0x002fe20000011605 */
[----:B------:R-:W0:Y:S03]  /*25500*/  S2R R8, SR_TID.X ;  /* 0x0000000000087919 */ /* 0x000e260000002100 */
[----:B------:R-:W-:-:S05]  /*25510*/  IADD3 R5, -R0, RZ, RZ ;  /* 0x000000ff00057210 */ /* 0x000fca0007ffe1ff */
[----:B------:R-:W-:Y:S01]  /*25520*/  IMAD R4, R7, R5, R4 ;  /* 0x0000000507047224 */ /* 0x000fe200078e0204 */
[----:B------:R-:W-:Y:S01]  /*25530*/  SHF.R.S32.HI R5, RZ, 0x1f, R0 ;  /* 0x0000001fff057819 */ /* 0x000fe20000011400 */
[----:B------:R-:W-:-:S04]  /*25540*/  IMAD.WIDE.U32 R2, R0, UR4, R2 ;  /* 0x0000000400027c25 */ /* 0x000fc8000f8e0002 */
[----:B------:R-:W-:-:S04]  /*25550*/  IMAD R5, R5, UR4, RZ ;  /* 0x0000000405057c24 */ /* 0x000fc8000f8e02ff */
[----:B------:R-:W-:Y:S01]  /*25560*/  IMAD R0, R0, UR5, R5 ;  /* 0x0000000500007c24 */ /* 0x000fe2000f8e0205 */
[----:B------:R-:W-:-:S03]  /*25570*/  ULDC.64 UR4, c[0x0][0x2c8] ;  /* 0x0000b20000047ab9 */ /* 0x000fc60000000a00 */
[----:B------:R-:W-:Y:S01]  /*25580*/  IMAD.IADD R3, R3, 0x1, R0 ;  /* 0x0000000103037824 */ /* 0x000fe200078e0200 */
[----:B------:R-:W-:-:S05]  /*25590*/  SHF.R.S32.HI R0, RZ, 0x1f, R4 ;  /* 0x0000001fff007819 */ /* 0x000fca0000011404 */
[----:B------:R-:W-:Y:S02]  /*255a0*/  IMAD R0, R0, UR4, RZ ;  /* 0x0000000400007c24 */ /* 0x000fe4000f8e02ff */
[----:B------:R-:W-:-:S04]  /*255b0*/  IMAD.WIDE.U32 R2, R4, UR4, R2 ;  /* 0x0000000404027c25 */ /* 0x000fc8000f8e0002 */
[----:B------:R-:W-:Y:S01]  /*255c0*/  IMAD R4, R4, UR5, R0 ;  /* 0x0000000504047c24 */ /* 0x000fe2000f8e0200 */
[----:B------:R-:W-:Y:S01]  /*255d0*/  ULDC.64 UR4, c[0x0][0x280] ;  /* 0x0000a00000047ab9 */ /* 0x000fe20000000a00 */
[----:B0-----:R-:W-:Y:S02]  /*255e0*/  IMAD.SHL.U32 R8, R8, 0x8, RZ ;  /* 0x0000000808087824 */ /* 0x001fe400078e00ff */
[----:B------:R-:W-:Y:S01]  /*255f0*/  IMAD.IADD R3, R3, 0x1, R4 ;  /* 0x0000000103037824 */ /* 0x000fe200078e0204 */
[----:B------:R-:W-:Y:S01]  /*25600*/  LEA R4, P0, R2, UR4, 0x1 ;  /* 0x0000000402047c11 */ /* 0x000fe2000f8008ff */
[----:B------:R-:W-:Y:S01]  /*25610*/  ULDC UR4, c[0x0][0x2b8] ;  /* 0x0000ae0000047ab9 */ /* 0x000fe20000000800 */
[----:B------:R-:W-:Y:S02]  /*25620*/  LOP3.LUT R8, R8, 0x38, RZ, 0xc0, !PT ;  /* 0x0000003808087812 */ /* 0x000fe400078ec0ff */
[----:B------:R-:W-:Y:S01]  /*25630*/  LEA.HI.X R3, R2, UR5, R3, 0x1, P0 ;  /* 0x0000000502037c11 */ /* 0x000fe200080f0c03 */
[----:B------:R-:W-:Y:S01]  /*25640*/  UMOV UR5, 0xffffffff ;  /* 0xffffffff00057882 */ /* 0x000fe20000000000 */
[----:B------:R-:W-:-:S02]  /*25650*/  ISETP.GE.AND P4, PT, R8, UR4, PT ;  /* 0x0000000408007c0c */ /* 0x000fc4000bf86270 */
[----:B------:R-:W-:Y:S02]  /*25660*/  ISETP.GE.AND P3, PT, R13, UR4, PT ;  /* 0x000000040d007c0c */ /* 0x000fe4000bf66270 */
[----:B------:R-:W-:Y:S02]  /*25670*/  ISETP.GE.AND P0, PT, R12, UR4, PT ;  /* 0x000000040c007c0c */ /* 0x000fe4000bf06270 */
[----:B------:R-:W-:Y:S01]  /*25680*/  ISETP.GE.AND P1, PT, R9, UR4, PT ;  /* 0x0000000409007c0c */ /* 0x000fe2000bf26270 */
[----:B------:R-:W-:-:S12]  /*25690*/  BRA.DIV UR5, `(.L_x_2129) ;  /* 0x0000006205b47947 */ /* 0x000fd8000b800000 */
[----:B------:R-:W2:Y:S04]  /*256a0*/  LDL.LU R6, [R1+0x3c] ;  /* 0x00003c0001067983 */ /* 0x000ea80000300800 */
[----:B------:R-:W3:Y:S04]  /*256b0*/  LDL.LU R11, [R1+0x34] ;  /* 0x00003400010b7983 */ /* 0x000ee80000300800 */
[----:B------:R-:W4:Y:S04]  /*256c0*/  LDL R9, [R1+0x28] ;  /* 0x0000280001097983 */ /* 0x000f280000100800 */
[----:B------:R-:W-:Y:S01]  /*256d0*/  SHFL.IDX PT, R5, R4, 0x1, 0x181f ;  /* 0x00381f0004057f89 */ /* 0x000fe200000e0000 */
[----:B--2---:R-:W-:-:S03]  /*256e0*/  IMAD R2, R6, R7, RZ ;  /* 0x0000000706027224 */ /* 0x004fc600078e02ff */
[----:B------:R-:W0:Y:S01]  /*256f0*/  SHFL.IDX PT, R7, R4, RZ, 0x181f ;  /* 0x00181fff04077589 */ /* 0x000e2200000e0000 */
[----:B---3--:R-:W-:-:S03]  /*25700*/  IMAD.IADD R0, R10, 0x1, R11 ;  /* 0x000000010a007824 */ /* 0x008fc600078e020b */
[----:B------:R-:W1:Y:S02]  /*25710*/  SHFL.IDX PT, R6, R3, RZ, 0x181f ;  /* 0x00181fff03067589 */ /* 0x000e6400000e0000 */
[----:B------:R-:W-:-:S13]  /*25720*/  ISETP.GE.AND P2, PT, R0, R2, PT ;  /* 0x000000020000720c */ /* 0x000fda0003f46270 */
[----:B0-----:R-:W-:-:S04]  /*25730*/  @!P2 LEA R7, P5, R8, R7, 0x1 ;  /* 0x000000070807a211 */ /* 0x001fc800078a08ff */
[----:B-1----:R-:W-:-:S04]  /*25740*/  @!P2 IADD3.X R6, RZ, R6, RZ, P5, !PT ;  /* 0x00000006ff06a210 */ /* 0x002fc80002ffe4ff */
[----:B------:R-:W-:-:S04]  /*25750*/  @!P2 LOP3.LUT R7, R7, R6, RZ, 0x3c, !PT ;  /* 0x000000060707a212 */ /* 0x000fc800078e3cff */
[----:B------:R-:W-:-:S04]  /*25760*/  @!P2 LOP3.LUT R6, R7, R6, RZ, 0x3c, !PT ;  /* 0x000000060706a212 */ /* 0x000fc800078e3cff */
[----:B------:R-:W-:-:S05]  /*25770*/  @!P2 LOP3.LUT R7, R7, R6, RZ, 0x3c, !PT ;  /* 0x000000060707a212 */ /* 0x000fca00078e3cff */
[----:B----4-:R-:W-:Y:S04]  /*25780*/  @!P2 LDGSTS.E.BYPASS.LTC128B.128 [R9+0x10400], desc[UR60][R6.64], !P4 ;  /* 0x104000000609afae */ /* 0x010fe8000e101d7c */
[----:B------:R-:W-:Y:S04]  /*25790*/  @!P2 LDGSTS.E.BYPASS.LTC128B.128 [R9+0x14400], desc[UR60][R6.64+0x80], !P3 ;  /* 0x144000800609afae */ /* 0x000fe8000d901d7c */
[----:B------:R-:W-:Y:S04]  /*257a0*/  @!P2 LDGSTS.E.BYPASS.LTC128B.128 [R9+0x18400], desc[UR60][R6.64+0x100], !P0 ;  /* 0x184001000609afae */ /* 0x000fe8000c101d7c */
[----:B------:R0:W-:Y:S04]  /*257b0*/  @!P2 LDGSTS.E.BYPASS.LTC128B.128 [R9+0x1c400], desc[UR60][R6.64+0x180], !P1 ;  /* 0x1c4001800609afae */ /* 0x0001e8000c901d7c */
[----:B0-----:R-:W0:Y:S01]  /*257c0*/  SHFL.IDX PT, R7, R3, 0x1, 0x181f ;  /* 0x00381f0003077f89 */ /* 0x001e2200000e0000 */
[----:B------:R-:W-:-:S05]  /*257d0*/  VIADD R6, R0, 0x10 ;  /* 0x0000001000067836 */ /* 0x000fca0000000000 */
[----:B------:R-:W-:-:S13]  /*257e0*/  ISETP.GE.AND P2, PT, R6, R2, PT ;  /* 0x000000020600720c */ /* 0x000fda0003f46270 */
[----:B------:R-:W-:-:S05]  /*257f0*/  @!P2 LEA R5, P5, R8, R5, 0x1 ;  /* 0x000000050805a211 */ /* 0x000fca00078a08ff */
[----:B0-----:R-:W-:-:S04]  /*25800*/  @!P2 IMAD.X R6, RZ, RZ, R7, P5 ;  /* 0x000000ffff06a224 */ /* 0x001fc800028e0607 */
        /* <DEDUP_REMOVED lines=62> */
[----:B------:R1:W2:Y:S04]  /*25bf0*/  SHFL.IDX PT, R5, R3, 0x7, 0x181f ;  /* 0x00f81f0003057f89 */ /* 0x0002a800000e0000 */
[----:B------:R1:W-:Y:S04]  /*25c00*/  @!P2 LDGSTS.E.BYPASS.LTC128B.128 [R9+0x13400], desc[UR60][R6.64], !P4 ;  /* 0x134000000609afae */ /* 0x0003e8000e101d7c */
[----:B------:R1:W-:Y:S04]  /*25c10*/  @!P2 LDGSTS.E.BYPASS.LTC128B.128 [R9+0x17400], desc[UR60][R6.64+0x80], !P3 ;  /* 0x174000800609afae */ /* 0x0003e8000d901d7c */
[----:B------:R1:W-:Y:S04]  /*25c20*/  @!P2 LDGSTS.E.BYPASS.LTC128B.128 [R9+0x1b400], desc[UR60][R6.64+0x100], !P0 ;  /* 0x1b4001000609afae */ /* 0x0003e8000c101d7c */
[----:B------:R1:W-:Y:S04]  /*25c30*/  @!P2 LDGSTS.E.BYPASS.LTC128B.128 [R9+0x1f400], desc[UR60][R6.64+0x180], !P1 ;  /* 0x1f4001800609afae */ /* 0x0003e8000c901d7c */
[----:B------:R1:W3:Y:S02]  /*25c40*/  SHFL.IDX PT, R3, R4, 0x7, 0x181f ;  /* 0x00f81f0004037f89 */ /* 0x0002e400000e0000 */
.L_x_2324:
[----:B------:R-:W-:Y:S01]  /*25c50*/  VIADD R0, R0, 0x70 ;  /* 0x0000007000007836 */ /* 0x000fe20000000000 */
[----:B------:R-:W-:Y:S04]  /*25c60*/  BSSY B0, `(.L_x_2130) ;  /* 0x000000d000007945 */ /* 0x000fe80003800000 */
[----:B------:R-:W-:-:S13]  /*25c70*/  ISETP.GE.AND P2, PT, R0, R2, PT ;  /* 0x000000020000720c */ /* 0x000fda0003f46270 */
[----:B------:R-:W-:Y:S05]  /*25c80*/  @P2 BRA `(.L_x_2131) ;  /* 0x0000000000282947 */ /* 0x000fea0003800000 */
[----:B-1----:R-:W4:Y:S01]  /*25c90*/  LDL R4, [R1+0x28] ;  /* 0x0000280001047983 */ /* 0x002f220000100800 */
[----:B---3--:R-:W-:-:S05]  /*25ca0*/  LEA R2, P2, R8, R3, 0x1 ;  /* 0x0000000308027211 */ /* 0x008fca00078408ff */
[----:B--2---:R-:W-:-:S05]  /*25cb0*/  IMAD.X R3, RZ, RZ, R5, P2 ;  /* 0x000000ffff037224 */ /* 0x004fca00010e0605 */
[----:B------:R-:W-:Y:S01]  /*25cc0*/  @!PT LDS RZ, [RZ] ;  /* 0x00000000fffff984 */ /* 0x000fe20000000800 */
[----:B------:R-:W-:Y:S01]  /*25cd0*/  @!PT LDS RZ, [RZ] ;  /* 0x00000000fffff984 */ /* 0x000fe20000000800 */
[----:B------:R-:W-:Y:S01]  /*25ce0*/  @!PT LDS RZ, [RZ] ;  /* 0x00000000fffff984 */ /* 0x000fe20000000800 */
[----:B----4-:R4:W-:Y:S04]  /*25cf0*/  LDGSTS.E.BYPASS.LTC128B.128 [R4+0x13c00], desc[UR60][R2.64], !P4 ;  /* 0x13c0000002047fae */ /* 0x0109e8000e101d7c */
[----:B------:R4:W-:Y:S04]  /*25d00*/  LDGSTS.E.BYPASS.LTC128B.128 [R4+0x17c00], desc[UR60][R2.64+0x80], !P3 ;  /* 0x17c0008002047fae */ /* 0x0009e8000d901d7c */
[----:B------:R4:W-:Y:S04]  /*25d10*/  LDGSTS.E.BYPASS.LTC128B.128 [R4+0x1bc00], desc[UR60][R2.64+0x100], !P0 ;  /* 0x1bc0010002047fae */ /* 0x0009e8000c101d7c */
[----:B------:R4:W-:Y:S02]  /*25d20*/  LDGSTS.E.BYPASS.LTC128B.128 [R4+0x1fc00], desc[UR60][R2.64+0x180], !P1 ;  /* 0x1fc0018002047fae */ /* 0x0009e4000c901d7c */
.L_x_2131:
[----:B------:R-:W-:Y:S05]  /*25d30*/  BSYNC B0 ;  /* 0x0000000000007941 */ /* 0x000fea0003800000 */
.L_x_2130:
[----:B------:R0:W5:Y:S01]  /*25d40*/  LDL R8, [R1] ;  /* 0x0000000001087983 */ /* 0x0001620000100800 */
[----:B------:R-:W-:Y:S01]  /*25d50*/  PLOP3.LUT P0, PT, PT, PT, PT, 0x80, 0x0 ;  /* 0x000000000000781c */ /* 0x000fe20003f0f070 */
[----:B------:R-:W-:-:S12]  /*25d60*/  NOP ;  /* 0x0000000000007918 */ /* 0x000fd80000000000 */
.L_x_2132:
[----:B----4-:R-:W4:Y:S01]  /*25d70*/  LDL R2, [R1] ;  /* 0x0000000001027983 */ /* 0x010f220000100800 */
[----:B------:R-:W-:Y:S02]  /*25d80*/  PLOP3.LUT P1, PT, P1, P0, PT, 0xa2, 0x0 ;  /* 0x000000000000781c */ /* 0x000fe40000f21472 */
[----:B----4-:R-:W-:-:S08]  /*25d90*/  @P0 R2UR P1, UR4, R2 ;  /* 0x00000000020402ca */ /* 0x010fd00000020000 */
[----:B------:R-:W-:-:S05]  /*25da0*/  @P0 PLOP3.LUT P0, PT, P1, PT, PT, 0x80, 0x0 ;  /* 0x000000000000081c */ /* 0x000fca0000f0f070 */
[----:B------:R-:W-:Y:S01]  /*25db0*/  @!P1 SYNCS.ARRIVE.TRANS64.RED.A0T1 RZ, [UR4+0x30800], RZ ;  /* 0x030800ffffff99a7 */ /* 0x000fe20008200404 */
[----:B------:R-:W-:Y:S07]  /*25dc0*/  @!P1 ARRIVES.LDGSTSBAR.64.TRANSCNT [UR4+0x30800] ;  /* 0x03080000ff0099b0 */ /* 0x000fee0008000a84 */
[----:B------:R-:W-:Y:S05]  /*25dd0*/  @P0 BRA.U.ANY `(.L_x_2132) ;  /* 0xfffffffd00e40947 */ /* 0x000fea000393ffff */
[----:B-1-3--:R-:W3:Y:S02]  /*25de0*/  LDL.LU R3, [R1+0x54] ;  /* 0x0000540001037983 */ /* 0x00aee40000300800 */
[----:B---3--:R-:W-:-:S05]  /*25df0*/  VIADD R3, R3, 0x1 ;  /* 0x0000000103037836 */ /* 0x008fca0000000000 */
        /* <DEDUP_REMOVED lines=8> */
[----:B------:R-:W3:Y:S03]  /*25e80*/  SYNCS.PHASECHK.TRANS64.TRYWAIT P0, [R2+URZ+0x30820], R0 ;  /* 0x03082000020075a7 */ /* 0x000ee6000800017f */
[----:B-1-3--:R-:W-:Y:S05]  /*25e90*/  @!P0 BRA `(.L_x_2134) ;  /* 0x0000006400ac8947 */ /* 0x00afea0003800000 */
.L_x_2325:
[----:B------:R-:W-:Y:S05]  /*25ea0*/  BSYNC B0 ;  /* 0x0000000000007941 */ /* 0x000fea0003800000 */
.L_x_2133:
[----:B------:R-:W3:Y:S04]  /*25eb0*/  LDL R3, [R1+0x38] ;  /* 0x0000380001037983 */ /* 0x000ee80000100800 */
[----:B-1----:R-:W4:Y:S01]  /*25ec0*/  LDL R2, [R1+0x30] ;  /* 0x0000300001027983 */ /* 0x002f220000100800 */
[----:B------:R-:W-:Y:S01]  /*25ed0*/  BSSY B0, `(.L_x_2135) ;  /* 0x00002b5000007945 */ /* 0x000fe20003800000 */
[----:B---3--:R-:W-:-:S05]  /*25ee0*/  VIADD R0, R3, 0xfffffffe ;  /* 0xfffffffe03007836 */ /* 0x008fca0000000000 */
[----:B----4-:R-:W-:-:S13]  /*25ef0*/  ISETP.GE.AND P0, PT, R0, R2, PT ;  /* 0x000000020000720c */ /* 0x010fda0003f06270 */
[----:B------:R-:W-:Y:S05]  /*25f00*/  @!P0 BRA `(.L_x_2136) ;  /* 0x0000002800c48947 */ /* 0x000fea0003800000 */
[----:B------:R-:W-:Y:S01]  /*25f10*/  LOP3.LUT R2, RZ, R2, RZ, 0x33, !PT ;  /* 0x00000002ff027212 */ /* 0x000fe200078e33ff */
[----:B------:R-:W-:Y:S01]  /*25f20*/  BSSY B2, `(.L_x_2137) ;  /* 0x00000e9000027945 */ /* 0x000fe20003800000 */
[----:B-----5:R-:W-:-:S04]  /*25f30*/  IADD3 R8, -R3, RZ, RZ ;  /* 0x000000ff03087210 */ /* 0x020fc80007ffe1ff */
[----:B------:R-:W-:-:S05]  /*25f40*/  VIADDMNMX R8, R8, 0x1, R2, !PT ;  /* 0x0000000108087846 */ /* 0x000fca0007800102 */
[----:B------:R-:W-:-:S05]  /*25f50*/  IMAD.IADD R2, R3, 0x1, R8 ;  /* 0x0000000103027824 */ /* 0x000fca00078e0208 */
[----:B------:R-:W-:-:S04]  /*25f60*/  LOP3.LUT R2, R2, 0x1, RZ, 0xc0, !PT ;  /* 0x0000000102027812 */ /* 0x000fc800078ec0ff */
[----:B------:R-:W-:-:S13]  /*25f70*/  ISETP.NE.U32.AND P0, PT, R2, 0x1, PT ;  /* 0x000000010200780c */ /* 0x000fda0003f05070 */
[----:B------:R-:W-:Y:S05]  /*25f80*/  @P0 BRA `(.L_x_2138) ;  /* 0x0000000c00880947 */ /* 0x000fea0003800000 */
[----:B--2---:R-:W2:Y:S04]  /*25f90*/  LDL R5, [R1+0x4] ;  /* 0x0000040001057983 */ /* 0x004ea80000100800 */
[----:B------:R-:W0:Y:S04]  /*25fa0*/  LDL R4, [R1+0x8] ;  /* 0x0000080001047983 */ /* 0x000e280000100800 */
[----:B------:R-:W3:Y:S01]  /*25fb0*/  LDL R3, [R1+0x14] ;  /* 0x0000140001037983 */ /* 0x000ee20000100800 */
[----:B------:R-:W-:Y:S01]  /*25fc0*/  BSSY B1, `(.L_x_2139) ;  /* 0x00000da000017945 */ /* 0x000fe20003800000 */
[----:B--2---:R-:W-:Y:S01]  /*25fd0*/  LOP3.LUT P1, RZ, R5, 0x4, RZ, 0xc0, !PT ;  /* 0x0000000405ff7812 */ /* 0x004fe2000782c0ff */
[----:B0-----:R-:W-:-:S05]  /*25fe0*/  VIADD R7, R4, 0x1 ;  /* 0x0000000104077836 */ /* 0x001fca0000000000 */
[----:B------:R-:W-:-:S04]  /*25ff0*/  ISETP.NE.AND P0, PT, R7, 0x2, PT ;  /* 0x000000020700780c */ /* 0x000fc80003f05270 */
[----:B------:R-:W-:Y:S02]  /*26000*/  SEL R9, RZ, 0x1, P0 ;  /* 0x00000001ff097807 */ /* 0x000fe40000000000 */
[----:B------:R-:W-:Y:S02]  /*26010*/  SEL R7, R7, RZ, P0 ;  /* 0x000000ff07077207 */ /* 0x000fe40000000000 */
[----:B---3--:R-:W-:Y:S01]  /*26020*/  LOP3.LUT R9, R3, R9, RZ, 0x3c, !PT ;  /* 0x0000000903097212 */ /* 0x008fe200078e3cff */
        /* <DEDUP_REMOVED lines=20> */
[----:B------:R-:W-:-:S05]  /*26170*/  IMAD.WIDE.U32 R2, R6, UR6, R2 ;  /* 0x0000000606027c25 */ /* 0x000fca000f8e0002 */
[----:B------:R-:W-:Y:S02]  /*26180*/  IADD3 R3, R4, R3, RZ ;  /* 0x0000000304037210 */ /* 0x000fe40007ffe0ff */
[----:B------:R-:W-:-:S04]  /*26190*/  LEA R4, P0, R2, UR4, 0x2 ;  /* 0x0000000402047c11 */ /* 0x000fc8000f8010ff */
[----:B------:R-:W-:-:S05]  /*261a0*/  LEA.HI.X R5, R2, UR5, R3, 0x2, P0 ;  /* 0x0000000502057c11 */ /* 0x000fca00080f1403 */
[----:B------:R0:W5:Y:S04]  /*261b0*/  LDG.E R4, desc[UR60][R4.64] ;  /* 0x0000003c04047981 */ /* 0x000168000c1e1900 */
.L_x_2141:
[----:B------:R-:W2:Y:S01]  /*261c0*/  LDL R2, [R1] ;  /* 0x0000000001027983 */ /* 0x000ea20000100800 */
[----:B------:R-:W-:Y:S01]  /*261d0*/  BSSY B3, `(.L_x_2142) ;  /* 0x0000005000037945 */ /* 0x000fe20003800000 */
[----:B--2---:R-:W-:Y:S01]  /*261e0*/  IMAD R3, R7, 0x8, R2 ;  /* 0x0000000807037824 */ /* 0x004fe200078e0202 */
[----:B------:R-:W-:-:S04]  /*261f0*/  SHF.L.U32 R2, R9, 0x1f, RZ ;  /* 0x0000001f09027819 */ /* 0x000fc800000006ff */
[----:B------:R-:W1:Y:S02]  /*26200*/  SYNCS.PHASECHK.TRANS64.TRYWAIT P0, [R3+URZ+0x30840], R2 ;  /* 0x03084002030075a7 */ /* 0x000e64000800017f */
[----:B-1----:R-:W-:Y:S05]  /*26210*/  @!P0 BRA `(.L_x_2143) ;  /* 0x0000006000e48947 */ /* 0x002fea0003800000 */
.L_x_2326:
[----:B------:R-:W-:Y:S05]  /*26220*/  BSYNC B3 ;  /* 0x0000000000037941 */ /* 0x000fea0003800000 */
.L_x_2142:
[----:B0-----:R-:W0:Y:S01]  /*26230*/  S2R R5, SR_TID.X ;  /* 0x0000000000057919 */ /* 0x001e220000002100 */
[----:B------:R-:W-:Y:S01]  /*26240*/  BSSY B3, `(.L_x_2144) ;  /* 0x000000a000037945 */ /* 0x000fe20003800000 */
[----:B0-----:R-:W-:-:S04]  /*26250*/  LOP3.LUT R5, R5, 0x7f, RZ, 0xc0, !PT ;  /* 0x0000007f05057812 */ /* 0x001fc800078ec0ff */
[----:B------:R-:W-:-:S13]  /*26260*/  ISETP.NE.AND P0, PT, R5, RZ, PT ;  /* 0x000000ff0500720c */ /* 0x000fda0003f05270 */
[----:B------:R-:W-:Y:S05]  /*26270*/  @P0 BRA `(.L_x_2145) ;  /* 0x0000000000180947 */ /* 0x000fea0003800000 */
[----:B------:R-:W2:Y:S01]  /*26280*/  LDL R5, [R1+0x4] ;  /* 0x0000040001057983 */ /* 0x000ea20000100800 */
[----:B-1----:R-:W-:-:S04]  /*26290*/  IMAD.MOV.U32 R2, RZ, RZ, 0x8000 ;  /* 0x00008000ff027424 */ /* 0x002fc800078e00ff */
[----:B------:R0:W-:Y:S01]  /*262a0*/  SYNCS.ARRIVE.TRANS64 RZ, [R3+URZ+0x30830], R2 ;  /* 0x0308300203ff79a7 */ /* 0x0001e2000800003f */
[----:B--2---:R-:W-:-:S13]  /*262b0*/  LOP3.LUT P1, RZ, R5, 0x1, RZ, 0xc0, !PT ;  /* 0x0000000105ff7812 */ /* 0x004fda000782c0ff */
[----:B0-----:R-:W-:Y:S05]  /*262c0*/  @!P1 BRA `(.L_x_2145) ;  /* 0x0000000000049947 */ /* 0x001fea0003800000 */
[----:B------:R-:W-:Y:S01]  /*262d0*/  BPT.TRAP 0x1 ;  /* 0x000000040000795c */ /* 0x000fe20000300000 */
.L_x_2145:
[----:B------:R-:W-:Y:S05]  /*262e0*/  BSYNC B3 ;  /* 0x0000000000037941 */ /* 0x000fea0003800000 */
.L_x_2144:
        /* <DEDUP_REMOVED lines=10> */
[----:B--2---:R-:W-:Y:S01]  /*26390*/  IMAD R6, R7, 0x8000, R5 ;  /* 0x0000800007067824 */ /* 0x004fe200078e0205 */
[----:B---3--:R-:W-:-:S03]  /*263a0*/  LEA R2, R0, R2, 0x6 ;  /* 0x0000000200027211 */ /* 0x008fc600078e30ff */
[----:B------:R-:W-:-:S08]  /*263b0*/  VIADD R5, R6, 0x20400 ;  /* 0x0002040006057836 */ /* 0x000fd00000000000 */
.L_x_2146:
        /* <DEDUP_REMOVED lines=16> */
.L_x_2147:
        /* <DEDUP_REMOVED lines=16> */
.L_x_2148:
        /* <DEDUP_REMOVED lines=16> */
.L_x_2149:
        /* <DEDUP_REMOVED lines=11> */
[----:B------:R-:W3:Y:S04]  /*26770*/  LDL R14, [R1] ;  /* 0x00000000010e7983 */ /* 0x000ee80000100800 */
[----:B------:R-:W3:Y:S01]  /*26780*/  LDL R6, [R1+0x8] ;  /* 0x0000080001067983 */ /* 0x000ee20000100800 */
[----:B------:R-:W-:Y:S01]  /*26790*/  BSSY B3, `(.L_x_2150) ;  /* 0x0000005000037945 */ /* 0x000fe20003800000 */
[----:B--2---:R-:W-:Y:S01]  /*267a0*/  SHF.L.U32 R3, R15, 0x1f, RZ ;  /* 0x0000001f0f037819 */ /* 0x004fe200000006ff */
[----:B---3--:R-:W-:-:S04]  /*267b0*/  IMAD R2, R6, 0x8, R14 ;  /* 0x0000000806027824 */ /* 0x008fc800078e020e */
[----:B------:R-:W0:Y:S02]  /*267c0*/  SYNCS.PHASECHK.TRANS64.TRYWAIT P0, [R2+URZ+0x30860], R3 ;  /* 0x03086003020075a7 */ /* 0x000e24000800017f */
[----:B0-----:R-:W-:Y:S05]  /*267d0*/  @!P0 BRA `(.L_x_2151) ;  /* 0x0000005c00888947 */ /* 0x001fea0003800000 */
.L_x_2327:
[----:B------:R-:W-:Y:S05]  /*267e0*/  BSYNC B3 ;  /* 0x0000000000037941 */ /* 0x000fea0003800000 */
.L_x_2150:
[----:B------:R-:W2:Y:S01]  /*267f0*/  LDL R5, [R1+0x40] ;  /* 0x0000400001057983 */ /* 0x000ea20000100800 */
[----:B------:R-:W1:Y:S02]  /*26800*/  S2R R6, SR_TID.X ;  /* 0x0000000000067919 */ /* 0x000e640000002100 */
[----:B-1----:R-:W-:-:S04]  /*26810*/  LOP3.LUT R6, R6, 0x7f, RZ, 0xc0, !PT ;  /* 0x0000007f06067812 */ /* 0x002fc800078ec0ff */
[----:B------:R-:W-:-:S13]  /*26820*/  ISETP.NE.AND P0, PT, R6, RZ, PT ;  /* 0x000000ff0600720c */ /* 0x000fda0003f05270 */
[----:B0-----:R-:W-:-:S04]  /*26830*/  @!P0 IMAD.MOV.U32 R3, RZ, RZ, 0x8000 ;  /* 0x00008000ff038424 */ /* 0x001fc800078e00ff */
[----:B------:R2:W-:Y:S02]  /*26840*/  @!P0 SYNCS.ARRIVE.TRANS64 RZ, [R2+URZ+0x30850], R3 ;  /* 0x0308500302ff89a7 */ /* 0x0005e4000800003f */
[----:B--2---:R-:W-:-:S04]  /*26850*/  PRMT R3, R5, 0x9910, RZ ;  /* 0x0000991005037816 */ /* 0x004fc800000000ff */
[----:B------:R-:W-:-:S13]  /*26860*/  ISETP.NE.AND P0, PT, R3, 0x2, PT ;  /* 0x000000020300780c */ /* 0x000fda0003f05270 */
[----:B------:R-:W-:Y:S05]  /*26870*/  @P0 BRA `(.L_x_2152) ;  /* 0x0000000000040947 */ /* 0x000fea0003800000 */
[----:B------:R-:W-:Y:S01]  /*26880*/  BPT.TRAP 0x1 ;  /* 0x000000040000795c */ /* 0x000fe20000300000 */
.L_x_2152:
[----:B------:R-:W2:Y:S01]  /*26890*/  LDL R3, [R1+0x4] ;  /* 0x0000040001037983 */ /* 0x000ea20000100800 */
[----:B------:R-:W-:Y:S01]  /*268a0*/  BSSY B3, `(.L_x_2153) ;  /* 0x0000004000037945 */ /* 0x000fe20003800000 */
[----:B--2---:R-:W-:-:S13]  /*268b0*/  LOP3.LUT P0, RZ, R3, 0x8, RZ, 0xc0, !PT ;  /* 0x0000000803ff7812 */ /* 0x004fda000780c0ff */
[----:B------:R-:W-:Y:S05]  /*268c0*/  @P0 BRA `(.L_x_2154) ;  /* 0x0000000000040947 */ /* 0x000fea0003800000 */
[----:B------:R-:W-:Y:S01]  /*268d0*/  BPT.TRAP 0x1 ;  /* 0x000000040000795c */ /* 0x000fe20000300000 */
.L_x_2154:
[----:B------:R-:W-:Y:S05]  /*268e0*/  BSYNC B3 ;  /* 0x0000000000037941 */ /* 0x000fea0003800000 */
.L_x_2153:
[----:B------:R-:W2:Y:S04]  /*268f0*/  LDL R14, [R1] ;  /* 0x00000000010e7983 */ /* 0x000ea80000100800 */
[----:B------:R-:W2:Y:S04]  /*26900*/  LDL.LU R3, [R1+0x8] ;  /* 0x0000080001037983 */ /* 0x000ea80000300800 */
[----:B------:R-:W3:Y:S04]  /*26910*/  LDL R6, [R1+0x18] ;  /* 0x0000180001067983 */ /* 0x000ee80000100800 */
[----:B------:R-:W3:Y:S01]  /*26920*/  LDL.LU R5, [R1+0xc] ;  /* 0x00000c0001057983 */ /* 0x000ee20000300800 */
[----:B------:R-:W-:Y:S01]  /*26930*/  R2UR UR10, R10 ;  /* 0x000000000a0a72ca */ /* 0x000fe200000e0000 */
[----:B------:R-:W-:Y:S01]  /*26940*/  UIADD3 UR4, UP0, UR38, 0x470, URZ ;  /* 0x0000047026047890 */ /* 0x000fe2000ff1e03f */
[----:B------:R-:W-:Y:S01]  /*26950*/  PLOP3.LUT P0, PT, PT, PT, PT, 0x80, 0x0 ;  /* 0x000000000000781c */ /* 0x000fe20003f0f070 */
[----:B------:R-:W-:Y:S01]  /*26960*/  UMOV UR6, 0x0 ;  /* 0x0000000000067882 */ /* 0x000fe20000000000 */
[----:B------:R-:W-:Y:S01]  /*26970*/  IADD3 R2, R2, 0x30850, RZ ;  /* 0x0003085002027810 */ /* 0x000fe20007ffe0ff */
[----:B------:R-:W-:Y:S01]  /*26980*/  UIADD3.X UR5, URZ, UR39, URZ, UP0, !UPT ;  /* 0x000000273f057290 */ /* 0x000fe200087fe43f */
[----:B------:R-:W-:Y:S01]  /*26990*/  UMOV UR7, 0x14f00000 ;  /* 0x14f0000000077882 */ /* 0x000fe20000000000 */
[----:B--2---:R-:W-:-:S02]  /*269a0*/  IMAD R3, R3, 0x8000, R14 ;  /* 0x0000800003037824 */ /* 0x004fc400078e020e */
[----:B---3--:R-:W-:Y:S02]  /*269b0*/  IMAD R5, R5, 0x40, R6 ;  /* 0x0000004005057824 */ /* 0x008fe400078e0206 */
[----:B------:R-:W-:-:S07]  /*269c0*/  VIADD R6, R3, 0x400 ;  /* 0x0000040003067836 */ /* 0x000fce0000000000 */
.L_x_2155:
        /* <DEDUP_REMOVED lines=12> */
[----:B------:R-:W-:Y:S01]  /*26a90*/  PLOP3.LUT P0, PT, PT, PT, PT, 0x80, 0x0 ;  /* 0x000000000000781c */ /* 0x000fe20003f0f070 */
[----:B------:R-:W-:Y:S01]  /*26aa0*/  UMOV UR6, 0x0 ;  /* 0x0000000000067882 */ /* 0x000fe20000000000 */
[----:B------:R-:W-:-:S11]  /*26ab0*/  UMOV UR7, 0x14f00000 ;  /* 0x14f0000000077882 */ /* 0x000fd60000000000 */
.L_x_2156:
        /* <DEDUP_REMOVED lines=15> */
.L_x_2157:
        /* <DEDUP_REMOVED lines=15> */
.L_x_2158:
        /* <DEDUP_REMOVED lines=12> */
.L_x_2140:
[----:B------:R-:W-:Y:S05]  /*26d60*/  BSYNC B1 ;  /* 0x0000000000017941 */ /* 0x000fea0003800000 */
.L_x_2139:
[----:B0-----:R-:W2:Y:S04]  /*26d70*/  LDL R0, [R1+0x38] ;  /* 0x0000380001007983 */ /* 0x001ea80000100800 */
[----:B------:R1:W-:Y:S04]  /*26d80*/  STL [R1+0x8], R7 ;  /* 0x0000080701007387 */ /* 0x0003e80000100800 */
[----:B------:R1:W-:Y:S02]  /*26d90*/  STL [R1+0x14], R9 ;  /* 0x0000140901007387 */ /* 0x0003e40000100800 */
[----:B-12---:R-:W-:-:S07]  /*26da0*/  IADD3 R0, R0, -0x3, RZ ;  /* 0xfffffffd00007810 */ /* 0x006fce0007ffe0ff */
.L_x_2138:
[----:B------:R-:W-:Y:S05]  /*26db0*/  BSYNC B2 ;  /* 0x0000000000027941 */ /* 0x000fea0003800000 */
.L_x_2137:
[----:B------:R-:W3:Y:S01]  /*26dc0*/  LDL.LU R2, [R1+0x38] ;  /* 0x0000380001027983 */ /* 0x000ee20000300800 */
[----:B------:R-:W-:Y:S01]  /*26dd0*/  VIADD R8, R8, 0xfffffffe ;  /* 0xfffffffe08087836 */ /* 0x000fe20000000000 */
[----:B---3--:R-:W-:-:S04]  /*26de0*/  LOP3.LUT R2, RZ, R2, RZ, 0x33, !PT ;  /* 0x00000002ff027212 */ /* 0x008fc800078e33ff */
[----:B------:R-:W-:-:S13]  /*26df0*/  ISETP.NE.AND P0, PT, R8, R2, PT ;  /* 0x000000020800720c */ /* 0x000fda0003f05270 */
[----:B------:R-:W-:Y:S05]  /*26e00*/  @!P0 BRA `(.L_x_2136) ;  /* 0x0000001c00048947 */ /* 0x000fea0003800000 */
[----:B0-----:R-:W-:-:S07]  /*26e10*/  IMAD.MOV.U32 R9, RZ, RZ, R17 ;  /* 0x000000ffff097224 */ /* 0x001fce00078e0011 */
.L_x_2199:
[----:B------:R-:W3:Y:S04]  /*26e20*/  LDL R4, [R1+0x4] ;  /* 0x0000040001047983 */ /* 0x000ee80000100800 */
[----:B------:R-:W4:Y:S04]  /*26e30*/  LDL R3, [R1+0x8] ;  /* 0x0000080001037983 */ /* 0x000f280000100800 */
[----:B------:R-:W5:Y:S01]  /*26e40*/  LDL R2, [R1+0x14] ;  /* 0x0000140001027983 */ /* 0x000f620000100800 */
[----:B------:R-:W-:Y:S05]  /*26e50*/  YIELD ;  /* 0x0000000000007946 */ /* 0x000fea0003800000 */
[----:B------:R-:W-:Y:S01]  /*26e60*/  BSSY B1, `(.L_x_2159) ;  /* 0x00000da000017945 */ /* 0x000fe20003800000 */
[----:B---3--:R-:W-:Y:S01]  /*26e70*/  LOP3.LUT P1, RZ, R4, 0x4, RZ, 0xc0, !PT ;  /* 0x0000000404ff7812 */ /* 0x008fe2000782c0ff */
[----:B----4-:R-:W-:-:S05]  /*26e80*/  VIADD R4, R3, 0x1 ;  /* 0x0000000103047836 */ /* 0x010fca0000000000 */
[----:B------:R-:W-:-:S04]  /*26e90*/  ISETP.NE.AND P0, PT, R4, 0x2, PT ;  /* 0x000000020400780c */ /* 0x000fc80003f05270 */
[----:B--2---:R-:W-:Y:S02]  /*26ea0*/  SEL R5, RZ, 0x1, P0 ;  /* 0x00000001ff057807 */ /* 0x004fe40000000000 */
[----:B------:R-:W-:Y:S02]  /*26eb0*/  SEL R4, R4, RZ, P0 ;  /* 0x000000ff04047207 */ /* 0x000fe40000000000 */
[----:B-----5:R-:W-:Y:S01]  /*26ec0*/  LOP3.LUT R5, R2, R5, RZ, 0x3c, !PT ;  /* 0x0000000502057212 */ /* 0x020fe200078e3cff */
        /* <DEDUP_REMOVED lines=14> */
[----:B------:R-:W-:-:S04]  /*26fb0*/  @P0 SHF.R.U32.HI R2, RZ, R3, R6 ;  /* 0x00000003ff020219 */ /* 0x000fc80000011606 */
[----:B------:R-:W-:Y:S02]  /*26fc0*/  IADD3 R6, -R2, RZ, RZ ;  /* 0x000000ff02067210 */ /* 0x000fe40007ffe1ff */
[----:B------:R-:W-:-:S03]  /*26fd0*/  SHF.R.S32.HI R3, RZ, 0x1f, R2 ;  /* 0x0000001fff037819 */ /* 0x000fc60000011402 */
        /* <DEDUP_REMOVED lines=8> */
.L_x_2161:
[----:B------:R-:W2:Y:S01]  /*27060*/  LDL R2, [R1] ;  /* 0x0000000001027983 */ /* 0x000ea20000100800 */
[----:B------:R-:W-:Y:S01]  /*27070*/  BSSY B2, `(.L_x_2162) ;  /* 0x0000005000027945 */ /* 0x000fe20003800000 */
[----:B--2---:R-:W-:Y:S01]  /*27080*/  IMAD R3, R4, 0x8, R2 ;  /* 0x0000000804037824 */ /* 0x004fe200078e0202 */
[----:B------:R-:W-:-:S04]  /*27090*/  SHF.L.U32 R2, R5, 0x1f, RZ ;  /* 0x0000001f05027819 */ /* 0x000fc800000006ff */
[----:B------:R-:W1:Y:S02]  /*270a0*/  SYNCS.PHASECHK.TRANS64.TRYWAIT P0, [R3+URZ+0x30840], R2 ;  /* 0x03084002030075a7 */ /* 0x000e64000800017f */
[----:B-1----:R-:W-:Y:S05]  /*270b0*/  @!P0 BRA `(.L_x_2163) ;  /* 0x0000005400648947 */ /* 0x002fea0003800000 */
.L_x_2328:
[----:B------:R-:W-:Y:S05]  /*270c0*/  BSYNC B2 ;  /* 0x0000000000027941 */ /* 0x000fea0003800000 */
.L_x_2162:
[----:B------:R-:W2:Y:S01]  /*270d0*/  S2R R7, SR_TID.X ;  /* 0x0000000000077919 */ /* 0x000ea20000002100 */
[----:B------:R-:W-:Y:S01]  /*270e0*/  BSSY B2, `(.L_x_2164) ;  /* 0x000000a000027945 */ /* 0x000fe20003800000 */
[----:B--2---:R-:W-:-:S04]  /*270f0*/  LOP3.LUT R7, R7, 0x7f, RZ, 0xc0, !PT ;  /* 0x0000007f07077812 */ /* 0x004fc800078ec0ff */
[----:B------:R-:W-:-:S13]  /*27100*/  ISETP.NE.AND P0, PT, R7, RZ, PT ;  /* 0x000000ff0700720c */ /* 0x000fda0003f05270 */
[----:B------:R-:W-:Y:S05]  /*27110*/  @P0 BRA `(.L_x_2165) ;  /* 0x0000000000180947 */ /* 0x000fea0003800000 */
[----:B------:R-:W2:Y:S01]  /*27120*/  LDL R7, [R1+0x4] ;  /* 0x0000040001077983 */ /* 0x000ea20000100800 */
[----:B-1----:R-:W-:-:S04]  /*27130*/  IMAD.MOV.U32 R2, RZ, RZ, 0x8000 ;  /* 0x00008000ff027424 */ /* 0x002fc800078e00ff */
[----:B------:R3:W-:Y:S01]  /*27140*/  SYNCS.ARRIVE.TRANS64 RZ, [R3+URZ+0x30830], R2 ;  /* 0x0308300203ff79a7 */ /* 0x0007e2000800003f */
[----:B--2---:R-:W-:-:S13]  /*27150*/  LOP3.LUT P1, RZ, R7, 0x1, RZ, 0xc0, !PT ;  /* 0x0000000107ff7812 */ /* 0x004fda000782c0ff */
[----:B---3--:R-:W-:Y:S05]  /*27160*/  @!P1 BRA `(.L_x_2165) ;  /* 0x0000000000049947 */ /* 0x008fea0003800000 */
[----:B------:R-:W-:Y:S01]  /*27170*/  BPT.TRAP 0x1 ;  /* 0x000000040000795c */ /* 0x000fe20000300000 */
.L_x_2165:
[----:B------:R-:W-:Y:S05]  /*27180*/  BSYNC B2 ;  /* 0x0000000000027941 */ /* 0x000fea0003800000 */
.L_x_2164:
[----:B------:R-:W2:Y:S04]  /*27190*/  LDL R7, [R1] ;  /* 0x0000000001077983 */ /* 0x000ea80000100800 */
[----:B-1----:R-:W3:Y:S01]  /*271a0*/  LDL R2, [R1+0x18] ;  /* 0x0000180001027983 */ /* 0x002ee20000100800 */
        /* <DEDUP_REMOVED lines=8> */
[----:B--2---:R-:W-:-:S02]  /*27230*/  IMAD R7, R4, 0x8000, R7 ;  /* 0x0000800004077824 */ /* 0x004fc400078e0207 */
[----:B---3--:R-:W-:Y:S02]  /*27240*/  IMAD R2, R6, 0x40, R2 ;  /* 0x0000004006027824 */ /* 0x008fe400078e0202 */
[----:B0-----:R-:W-:-:S09]  /*27250*/  VIADD R8, R7, 0x20400 ;  /* 0x0002040007087836 */ /* 0x001fd20000000000 */
.L_x_2166:
        /* <DEDUP_REMOVED lines=16> */
.L_x_2167:
        /* <DEDUP_REMOVED lines=16> */
.L_x_2168:
        /* <DEDUP_REMOVED lines=16> */
.L_x_2169:
        /* <DEDUP_REMOVED lines=18> */
.L_x_2329:
[----:B------:R-:W-:Y:S05]  /*27680*/  BSYNC B2 ;  /* 0x0000000000027941 */ /* 0x000fea0003800000 */
.L_x_2170:
        /* <DEDUP_REMOVED lines=10> */
.L_x_2172:
[----:B------:R-:W2:Y:S01]  /*27730*/  LDL R3, [R1+0x4] ;  /* 0x0000040001037983 */ /* 0x000ea20000100800 */
[----:B------:R-:W-:Y:S01]  /*27740*/  BSSY B2, `(.L_x_2173) ;  /* 0x0000004000027945 */ /* 0x000fe20003800000 */
[----:B--2---:R-:W-:-:S13]  /*27750*/  LOP3.LUT P0, RZ, R3, 0x8, RZ, 0xc0, !PT ;  /* 0x0000000803ff7812 */ /* 0x004fda000780c0ff */
[----:B------:R-:W-:Y:S05]  /*27760*/  @P0 BRA `(.L_x_2174) ;  /* 0x0000000000040947 */ /* 0x000fea0003800000 */
[----:B------:R-:W-:Y:S01]  /*27770*/  BPT.TRAP 0x1 ;  /* 0x000000040000795c */ /* 0x000fe20000300000 */
.L_x_2174:
[----:B------:R-:W-:Y:S05]  /*27780*/  BSYNC B2 ;  /* 0x0000000000027941 */ /* 0x000fea0003800000 */
.L_x_2173:
[----:B------:R-:W2:Y:S04]  /*27790*/  LDL R14, [R1] ;  /* 0x00000000010e7983 */ /* 0x000ea80000100800 */
        /* <DEDUP_REMOVED lines=10> */
[----:B--2---:R-:W-:Y:S01]  /*27840*/  IMAD R3, R3, 0x8000, R14 ;  /* 0x0000800003037824 */ /* 0x004fe200078e020e */
[----:B---3--:R-:W-:-:S03]  /*27850*/  LEA R7, R7, R8, 0x6 ;  /* 0x0000000807077211 */ /* 0x008fc600078e30ff */
[----:B------:R-:W-:-:S07]  /*27860*/  VIADD R8, R3, 0x400 ;  /* 0x0000040003087836 */ /* 0x000fce0000000000 */
.L_x_2175:
        /* <DEDUP_REMOVED lines=15> */
.L_x_2176:
        /* <DEDUP_REMOVED lines=15> */
.L_x_2177:
        /* <DEDUP_REMOVED lines=15> */
.L_x_2178:
        /* <DEDUP_REMOVED lines=11> */
[----:B------:R-:W-:-:S07]  /*27bf0*/  MOV R17, R9 ;  /* 0x0000000900117202 */ /* 0x000fce0000000f00 */
.L_x_2160:
[----:B------:R-:W-:Y:S05]  /*27c00*/  BSYNC B1 ;  /* 0x0000000000017941 */ /* 0x000fea0003800000 */
.L_x_2159:
[----:B------:R-:W2:Y:S01]  /*27c10*/  LDL R2, [R1+0x4] ;  /* 0x0000040001027983 */ /* 0x000ea20000100800 */
[----:B------:R-:W-:Y:S01]  /*27c20*/  VIADD R3, R4, 0x1 ;  /* 0x0000000104037836 */ /* 0x000fe20000000000 */
[----:B------:R-:W-:Y:S01]  /*27c30*/  BSSY B1, `(.L_x_2179) ;  /* 0x00000da000017945 */ /* 0x000fe20003800000 */
[----:B0-----:R-:W-:-:S03]  /*27c40*/  VIADD R6, R0, 0xffffffff ;  /* 0xffffffff00067836 */ /* 0x001fc60000000000 */
        /* <DEDUP_REMOVED lines=14> */
[----:B------:R-:W1:Y:S01]  /*27d30*/  LDC R8, c[0x0][0x43c] ;  /* 0x00010f00ff087b82 */ /* 0x000e620000000800 */
[----:B------:R-:W-:Y:S02]  /*27d40*/  ULDC.64 UR6, c[0x0][0x428] ;  /* 0x00010a0000067ab9 */ /* 0x000fe40000000a00 */
[----:B------:R-:W3:Y:S01]  /*27d50*/  LDL R12, [R1+0x10] ;  /* 0x00001000010c7983 */ /* 0x000ee20000100800 */
        /* <DEDUP_REMOVED lines=12> */
[----:B------:R-:W-:-:S04]  /*27e20*/  LEA R8, P0, R2, UR4, 0x2 ;  /* 0x0000000402087c11 */ /* 0x000fc8000f8010ff */
[----:B------:R-:W-:-:S06]  /*27e30*/  LEA.HI.X R9, R2, UR5, R3, 0x2, P0 ;  /* 0x0000000502097c11 */ /* 0x000fcc00080f1403 */
[----:B------:R1:W5:Y:S03]  /*27e40*/  LDG.E R9, desc[UR60][R8.64] ;  /* 0x0000003c08097981 */ /* 0x000366000c1e1900 */
.L_x_2181:
[----:B------:R-:W2:Y:S01]  /*27e50*/  LDL R2, [R1] ;  /* 0x0000000001027983 */ /* 0x000ea20000100800 */
[----:B------:R-:W-:Y:S01]  /*27e60*/  BSSY B2, `(.L_x_2182) ;  /* 0x0000005000027945 */ /* 0x000fe20003800000 */
[----:B--2---:R-:W-:Y:S01]  /*27e70*/  IMAD R3, R11, 0x8, R2 ;  /* 0x000000080b037824 */ /* 0x004fe200078e0202 */
[----:B------:R-:W-:-:S04]  /*27e80*/  SHF.L.U32 R2, R10, 0x1f, RZ ;  /* 0x0000001f0a027819 */ /* 0x000fc800000006ff */
[----:B------:R-:W2:Y:S02]  /*27e90*/  SYNCS.PHASECHK.TRANS64.TRYWAIT P0, [R3+URZ+0x30840], R2 ;  /* 0x03084002030075a7 */ /* 0x000ea4000800017f */
[----:B--2---:R-:W-:Y:S05]  /*27ea0*/  @!P0 BRA `(.L_x_2183) ;  /* 0x0000004800108947 */ /* 0x004fea0003800000 */
.L_x_2330:
[----:B------:R-:W-:Y:S05]  /*27eb0*/  BSYNC B2 ;  /* 0x0000000000027941 */ /* 0x000fea0003800000 */
.L_x_2182:
[----:B-1----:R-:W1:Y:S01]  /*27ec0*/  S2R R8, SR_TID.X ;  /* 0x0000000000087919 */ /* 0x002e620000002100 */
[----:B------:R-:W-:Y:S01]  /*27ed0*/  BSSY B2, `(.L_x_2184) ;  /* 0x000000a000027945 */ /* 0x000fe20003800000 */
[----:B-1----:R-:W-:-:S04]  /*27ee0*/  LOP3.LUT R8, R8, 0x7f, RZ, 0xc0, !PT ;  /* 0x0000007f08087812 */ /* 0x002fc800078ec0ff */
[----:B------:R-:W-:-:S13]  /*27ef0*/  ISETP.NE.AND P0, PT, R8, RZ, PT ;  /* 0x000000ff0800720c */ /* 0x000fda0003f05270 */
[----:B------:R-:W-:Y:S05]  /*27f00*/  @P0 BRA `(.L_x_2185) ;  /* 0x0000000000180947 */ /* 0x000fea0003800000 */
[----:B------:R-:W3:Y:S01]  /*27f10*/  LDL R8, [R1+0x4] ;  /* 0x0000040001087983 */ /* 0x000ee20000100800 */
[----:B--2---:R-:W-:-:S04]  /*27f20*/  IMAD.MOV.U32 R2, RZ, RZ, 0x8000 ;  /* 0x00008000ff027424 */ /* 0x004fc800078e00ff */
[----:B------:R1:W-:Y:S01]  /*27f30*/  SYNCS.ARRIVE.TRANS64 RZ, [R3+URZ+0x30830], R2 ;  /* 0x0308300203ff79a7 */ /* 0x0003e2000800003f */
[----:B---3--:R-:W-:-:S13]  /*27f40*/  LOP3.LUT P1, RZ, R8, 0x1, RZ, 0xc0, !PT ;  /* 0x0000000108ff7812 */ /* 0x008fda000782c0ff */
[----:B-1----:R-:W-:Y:S05]  /*27f50*/  @!P1 BRA `(.L_x_2185) ;  /* 0x0000000000049947 */ /* 0x002fea0003800000 */
[----:B------:R-:W-:Y:S01]  /*27f60*/  BPT.TRAP 0x1 ;  /* 0x000000040000795c */ /* 0x000fe20000300000 */
.L_x_2185:
[----:B------:R-:W-:Y:S05]  /*27f70*/  BSYNC B2 ;  /* 0x0000000000027941 */ /* 0x000fea0003800000 */
.L_x_2184:
[----:B0-----:R-:W3:Y:S04]  /*27f80*/  LDL R10, [R1] ;  /* 0x00000000010a7983 */ /* 0x001ee80000100800 */
        /* <DEDUP_REMOVED lines=10> */
[----:B---3--:R-:W-:Y:S01]  /*28030*/  IMAD R8, R8, 0x8000, R10 ;  /* 0x0000800008087824 */ /* 0x008fe200078e020a */
[----:B--2---:R-:W-:-:S03]  /*28040*/  LEA R2, R7, R2, 0x6 ;  /* 0x0000000207027211 */ /* 0x004fc600078e30ff */
[----:B------:R-:W-:-:S08]  /*28050*/  VIADD R10, R8, 0x20400 ;  /* 0x00020400080a7836 */ /* 0x000fd00000000000 */
.L_x_2186:
        /* <DEDUP_REMOVED lines=16> */
.L_x_2187:
        /* <DEDUP_REMOVED lines=16> */
.L_x_2188:
        /* <DEDUP_REMOVED lines=16> */
.L_x_2189:
        /* <DEDUP_REMOVED lines=10> */
[----:B------:R-:W2:Y:S01]  /*28400*/  LDL R14, [R1] ;  /* 0x00000000010e7983 */ /* 0x000ea20000100800 */
[----:B------:R-:W-:Y:S01]  /*28410*/  SHF.L.U32 R5, R5, 0x1f, RZ ;  /* 0x0000001f05057819 */ /* 0x000fe200000006ff */
[----:B------:R-:W-:Y:S01]  /*28420*/  BSSY B2, `(.L_x_2190) ;  /* 0x0000004000027945 */ /* 0x000fe20003800000 */
[----:B--2---:R-:W-:-:S04]  /*28430*/  IMAD R2, R4, 0x8, R14 ;  /* 0x0000000804027824 */ /* 0x004fc800078e020e */
[----:B------:R-:W0:Y:S02]  /*28440*/  SYNCS.PHASECHK.TRANS64.TRYWAIT P0, [R2+URZ+0x30860], R5 ;  /* 0x03086005020075a7 */ /* 0x000e24000800017f */
[----:B0-----:R-:W-:Y:S05]  /*28450*/  @!P0 BRA `(.L_x_2191) ;  /* 0x0000004000b88947 */ /* 0x001fea0003800000 */
.L_x_2331:
[----:B------:R-:W-:Y:S05]  /*28460*/  BSYNC B2 ;  /* 0x0000000000027941 */ /* 0x000fea0003800000 */
.L_x_2190:
[----:B------:R-:W2:Y:S01]  /*28470*/  LDL R8, [R1+0x40] ;  /* 0x0000400001087983 */ /* 0x000ea20000100800 */
[----:B------:R-:W1:Y:S02]  /*28480*/  S2R R3, SR_TID.X ;  /* 0x0000000000037919 */ /* 0x000e640000002100 */
[----:B-1----:R-:W-:-:S04]  /*28490*/  LOP3.LUT R3, R3, 0x7f, RZ, 0xc0, !PT ;  /* 0x0000007f03037812 */ /* 0x002fc800078ec0ff */
[----:B------:R-:W-:-:S13]  /*284a0*/  ISETP.NE.AND P0, PT, R3, RZ, PT ;  /* 0x000000ff0300720c */ /* 0x000fda0003f05270 */
[----:B------:R-:W-:-:S04]  /*284b0*/  @!P0 IMAD.MOV.U32 R3, RZ, RZ, 0x8000 ;  /* 0x00008000ff038424 */ /* 0x000fc800078e00ff */
[----:B------:R2:W-:Y:S02]  /*284c0*/  @!P0 SYNCS.ARRIVE.TRANS64 RZ, [R2+URZ+0x30850], R3 ;  /* 0x0308500302ff89a7 */ /* 0x0005e4000800003f */
[----:B--2---:R-:W-:-:S04]  /*284d0*/  PRMT R3, R8, 0x9910, RZ ;  /* 0x0000991008037816 */ /* 0x004fc800000000ff */
[----:B------:R-:W-:-:S13]  /*284e0*/  ISETP.NE.AND P0, PT, R3, 0x2, PT ;  /* 0x000000020300780c */ /* 0x000fda0003f05270 */
[----:B------:R-:W-:Y:S05]  /*284f0*/  @P0 BRA `(.L_x_2192) ;  /* 0x0000000000040947 */ /* 0x000fea0003800000 */
[----:B------:R-:W-:Y:S01]  /*28500*/  BPT.TRAP 0x1 ;  /* 0x000000040000795c */ /* 0x000fe20000300000 */
.L_x_2192:
[----:B------:R-:W2:Y:S01]  /*28510*/  LDL R3, [R1+0x4] ;  /* 0x0000040001037983 */ /* 0x000ea20000100800 */
[----:B------:R-:W-:Y:S01]  /*28520*/  BSSY B2, `(.L_x_2193) ;  /* 0x0000004000027945 */ /* 0x000fe20003800000 */
[----:B--2---:R-:W-:-:S13]  /*28530*/  LOP3.LUT P0, RZ, R3, 0x8, RZ, 0xc0, !PT ;  /* 0x0000000803ff7812 */ /* 0x004fda000780c0ff */
[----:B------:R-:W-:Y:S05]  /*28540*/  @P0 BRA `(.L_x_2194) ;  /* 0x0000000000040947 */ /* 0x000fea0003800000 */
[----:B------:R-:W-:Y:S01]  /*28550*/  BPT.TRAP 0x1 ;  /* 0x000000040000795c */ /* 0x000fe20000300000 */
.L_x_2194:
[----:B------:R-:W-:Y:S05]  /*28560*/  BSYNC B2 ;  /* 0x0000000000027941 */ /* 0x000fea0003800000 */
.L_x_2193:
[----:B------:R-:W2:Y:S04]  /*28570*/  LDL R8, [R1] ;  /* 0x0000000001087983 */ /* 0x000ea80000100800 */
[----:B0-----:R-:W3:Y:S04]  /*28580*/  LDL R5, [R1+0x18] ;  /* 0x0000180001057983 */ /* 0x001ee80000100800 */
        /* <DEDUP_REMOVED lines=11> */
.L_x_2195:
        /* <DEDUP_REMOVED lines=15> */
.L_x_2196:
        /* <DEDUP_REMOVED lines=15> */
.L_x_2197:
        /* <DEDUP_REMOVED lines=15> */
.L_x_2198:
        /* <DEDUP_REMOVED lines=12> */
.L_x_2180:
[----:B------:R-:W-:Y:S05]  /*289d0*/  BSYNC B1 ;  /* 0x0000000000017941 */ /* 0x000fea0003800000 */
.L_x_2179:
[----:B------:R-:W2:Y:S01]  /*289e0*/  LDL R2, [R1+0x30] ;  /* 0x0000300001027983 */ /* 0x000ea20000100800 */
[----:B------:R-:W-:Y:S02]  /*289f0*/  IADD3 R0, R0, -0x2, RZ ;  /* 0xfffffffe00007810 */ /* 0x000fe40007ffe0ff */
[----:B--2---:R-:W-:-:S13]  /*28a00*/  ISETP.GT.AND P0, PT, R6, R2, PT ;  /* 0x000000020600720c */ /* 0x004fda0003f04270 */
[----:B------:R-:W-:Y:S05]  /*28a10*/  @P0 BRA `(.L_x_2199) ;  /* 0xffffffe400000947 */ /* 0x000fea000383ffff */
.L_x_2136:
[----:B------:R-:W-:Y:S05]  /*28a20*/  BSYNC B0 ;  /* 0x0000000000007941 */ /* 0x000fea0003800000 */
.L_x_2135:
[----:B------:R-:W3:Y:S01]  /*28a30*/  S2R R2, SR_TID.X ;  /* 0x0000000000027919 */ /* 0x000ee20000002100 */
[----:B------:R-:W-:Y:S01]  /*28a40*/  BSSY B0, `(.L_x_2200) ;  /* 0x0000010000007945 */ /* 0x000fe20003800000 */
[----:B---3--:R-:W-:-:S04]  /*28a50*/  LOP3.LUT R2, R2, 0x7f, RZ, 0xc0, !PT ;  /* 0x0000007f02027812 */ /* 0x008fc800078ec0ff */
[----:B------:R-:W-:-:S13]  /*28a60*/  ISETP.NE.AND P0, PT, R2, RZ, PT ;  /* 0x000000ff0200720c */ /* 0x000fda0003f05270 */
[----:B------:R-:W-:Y:S05]  /*28a70*/  @P0 BRA `(.L_x_2201) ;  /* 0x0000000000300947 */ /* 0x000fea0003800000 */
[----:B------:R-:W3:Y:S01]  /*28a80*/  S2R R2, SR_LANEID ;  /* 0x0000000000027919 */ /* 0x000ee20000000000 */
[----:B------:R-:W-:Y:S01]  /*28a90*/  VOTEU.ANY UR4, UPT, PT ;  /* 0x0000000000047886 */ /* 0x000fe200038e0100 */
[----:B--2---:R-:W2:Y:S01]  /*28aa0*/  LDC.64 R4, c[0x0][0xc60] ;  /* 0x00031800ff047b82 */ /* 0x004ea20000000a00 */
[----:B------:R-:W3:Y:S02]  /*28ab0*/  FLO.U32 R0, UR4 ;  /* 0x0000000400007d00 */ /* 0x000ee400080e0000 */
[----:B---3--:R-:W-:-:S06]  /*28ac0*/  ISETP.EQ.U32.AND P0, PT, R0, R2, PT ;  /* 0x000000020000720c */ /* 0x008fcc0003f02070 */
[----:B------:R-:W2:Y:S07]  /*28ad0*/  POPC R2, UR4 ;  /* 0x0000000400027d09 */ /* 0x000eae0008000000 */
[----:B--2---:R-:W2:Y:S04]  /*28ae0*/  @P0 ATOMG.E.ADD.STRONG.GPU PT, R2, desc[UR60][R4.64], R2 ;  /* 0x00000002040209a8 */ /* 0x004ea800081ee1fc */
[----:B--2---:R2:W3:Y:S02]  /*28af0*/  SHFL.IDX PT, R2, R2, R0, 0x1f ;  /* 0x00001f0002027589 */ /* 0x0044e400000e0000 */
[----:B--2---:R-:W2:Y:S02]  /*28b00*/  S2R R0, SR_LTMASK ;  /* 0x0000000000007919 */ /* 0x004ea40000003900 */
[----:B--2---:R-:W-:-:S06]  /*28b10*/  LOP3.LUT R0, R0, UR4, RZ, 0xc0, !PT ;  /* 0x0000000400007c12 */ /* 0x004fcc000f8ec0ff */
[----:B------:R-:W3:Y:S02]  /*28b20*/  POPC R0, R0 ;  /* 0x0000000000007309 */ /* 0x000ee40000000000 */
[----:B---3--:R-:W-:-:S07]  /*28b30*/  IADD3 R16, R2, UR36, R0 ;  /* 0x0000002402107c10 */ /* 0x008fce000fffe000 */
.L_x_2201:
[----:B------:R-:W-:Y:S05]  /*28b40*/  BSYNC B0 ;  /* 0x0000000000007941 */ /* 0x000fea0003800000 */
.L_x_2200:
        /* <DEDUP_REMOVED lines=8> */
[----:B---3--:R-:W-:Y:S01]  /*28bd0*/  IMAD R0, R0, 0x8, R3 ;  /* 0x0000000800007824 */ /* 0x008fe200078e0203 */
[----:B----4-:R-:W-:-:S04]  /*28be0*/  SHF.L.U32 R2, R2, 0x1f, RZ ;  /* 0x0000001f02027819 */ /* 0x010fc800000006ff */
[----:B------:R-:W3:Y:S02]  /*28bf0*/  SYNCS.PHASECHK.TRANS64.TRYWAIT P0, [R0+URZ+0x30860], R2 ;  /* 0x03086002000075a7 */ /* 0x000ee4000800017f */
[----:B---3--:R-:W-:Y:S05]  /*28c00*/  @!P0 BRA `(.L_x_2205) ;  /* 0x0000003800e08947 */ /* 0x008fea0003800000 */
.L_x_2332:
[----:B------:R-:W-:Y:S05]  /*28c10*/  BSYNC B1 ;  /* 0x0000000000017941 */ /* 0x000fea0003800000 */
.L_x_2204:
[----:B------:R-:W4:Y:S01]  /*28c20*/  LDL R3, [R1+0x40] ;  /* 0x0000400001037983 */ /* 0x000f220000100800 */
[----:B------:R-:W0:Y:S02]  /*28c30*/  S2R R4, SR_TID.X ;  /* 0x0000000000047919 */ /* 0x000e240000002100 */
[----:B0-----:R-:W-:-:S04]  /*28c40*/  LOP3.LUT R4, R4, 0x7f, RZ, 0xc0, !PT ;  /* 0x0000007f04047812 */ /* 0x001fc800078ec0ff */
[----:B------:R-:W-:-:S13]  /*28c50*/  ISETP.NE.AND P0, PT, R4, RZ, PT ;  /* 0x000000ff0400720c */ /* 0x000fda0003f05270 */
[----:B---3--:R-:W-:-:S04]  /*28c60*/  @!P0 IMAD.MOV.U32 R2, RZ, RZ, 0x8000 ;  /* 0x00008000ff028424 */ /* 0x008fc800078e00ff */
[----:B------:R4:W-:Y:S02]  /*28c70*/  @!P0 SYNCS.ARRIVE.TRANS64 RZ, [R0+URZ+0x30850], R2 ;  /* 0x0308500200ff89a7 */ /* 0x0009e4000800003f */
[----:B----4-:R-:W-:-:S04]  /*28c80*/  PRMT R2, R3, 0x9910, RZ ;  /* 0x0000991003027816 */ /* 0x010fc800000000ff */
[----:B------:R-:W-:-:S13]  /*28c90*/  ISETP.NE.AND P0, PT, R2, 0x2, PT ;  /* 0x000000020200780c */ /* 0x000fda0003f05270 */
[----:B------:R-:W-:Y:S05]  /*28ca0*/  @P0 BRA `(.L_x_2206) ;  /* 0x0000000000040947 */ /* 0x000fea0003800000 */
[----:B------:R-:W-:Y:S01]  /*28cb0*/  BPT.TRAP 0x1 ;  /* 0x000000040000795c */ /* 0x000fe20000300000 */
.L_x_2206:
[----:B------:R-:W3:Y:S01]  /*28cc0*/  LDL R2, [R1+0x4] ;  /* 0x0000040001027983 */ /* 0x000ee20000100800 */
[----:B------:R-:W-:Y:S01]  /*28cd0*/  BSSY B1, `(.L_x_2207) ;  /* 0x0000004000017945 */ /* 0x000fe20003800000 */
[----:B---3--:R-:W-:-:S13]  /*28ce0*/  LOP3.LUT P0, RZ, R2, 0x8, RZ, 0xc0, !PT ;  /* 0x0000000802ff7812 */ /* 0x008fda000780c0ff */
[----:B------:R-:W-:Y:S05]  /*28cf0*/  @P0 BRA `(.L_x_2208) ;  /* 0x0000000000040947 */ /* 0x000fea0003800000 */
[----:B------:R-:W-:Y:S01]  /*28d00*/  BPT.TRAP 0x1 ;  /* 0x000000040000795c */ /* 0x000fe20000300000 */
.L_x_2208:
[----:B------:R-:W-:Y:S05]  /*28d10*/  BSYNC B1 ;  /* 0x0000000000017941 */ /* 0x000fea0003800000 */
.L_x_2207:
[----:B--2---:R-:W2:Y:S04]  /*28d20*/  LDL.LU R5, [R1+0x18] ;  /* 0x0000180001057983 */ /* 0x004ea80000300800 */
[----:B------:R-:W2:Y:S04]  /*28d30*/  LDL.LU R3, [R1+0xc] ;  /* 0x00000c0001037983 */ /* 0x000ea80000300800 */
[----:B------:R-:W3:Y:S04]  /*28d40*/  LDL R4, [R1] ;  /* 0x0000000001047983 */ /* 0x000ee80000100800 */
[----:B------:R-:W3:Y:S01]  /*28d50*/  LDL R2, [R1+0x8] ;  /* 0x0000080001027983 */ /* 0x000ee20000100800 */
[----:B------:R-:W-:Y:S01]  /*28d60*/  UIADD3 UR4, UP0, UR38, 0x470, URZ ;  /* 0x0000047026047890 */ /* 0x000fe2000ff1e03f */
[----:B------:R-:W-:Y:S01]  /*28d70*/  PLOP3.LUT P0, PT, PT, PT, PT, 0x80, 0x0 ;  /* 0x000000000000781c */ /* 0x000fe20003f0f070 */
[----:B------:R-:W-:Y:S01]  /*28d80*/  VIADD R0, R0, 0x30850 ;  /* 0x0003085000007836 */ /* 0x000fe20000000000 */
[----:B------:R-:W-:Y:S01]  /*28d90*/  UMOV UR6, 0x0 ;  /* 0x0000000000067882 */ /* 0x000fe20000000000 */
[----:B------:R-:W-:Y:S01]  /*28da0*/  UIADD3.X UR5, URZ, UR39, URZ, UP0, !UPT ;  /* 0x000000273f057290 */ /* 0x000fe200087fe43f */
[----:B------:R-:W-:Y:S01]  /*28db0*/  UMOV UR7, 0x14f00000 ;  /* 0x14f0000000077882 */ /* 0x000fe20000000000 */
[----:B------:R-:W-:Y:S01]  /*28dc0*/  UMOV UR10, URZ ;  /* 0x0000003f000a7c82 */ /* 0x000fe20008000000 */
[----:B--2---:R-:W-:-:S02]  /*28dd0*/  IMAD R3, R3, 0x40, R5 ;  /* 0x0000004003037824 */ /* 0x004fc400078e0205 */
[----:B---3--:R-:W-:-:S05]  /*28de0*/  IMAD R2, R2, 0x8000, R4 ;  /* 0x0000800002027824 */ /* 0x008fca00078e0204 */
[----:B------:R-:W-:-:S07]  /*28df0*/  IADD3 R4, R2, 0x400, RZ ;  /* 0x0000040002047810 */ /* 0x000fce0007ffe0ff */
.L_x_2209:
        /* <DEDUP_REMOVED lines=15> */
.L_x_2210:
        /* <DEDUP_REMOVED lines=15> */
.L_x_2211:
        /* <DEDUP_REMOVED lines=15> */
.L_x_2212:
        /* <DEDUP_REMOVED lines=10> */
.L_x_2203:
[----:B------:R-:W-:Y:S05]  /*29170*/  BSYNC B0 ;  /* 0x0000000000007941 */ /* 0x000fea0003800000 */
.L_x_2202:
[----:B--2---:R-:W2:Y:S04]  /*29180*/  LDL.LU R5, [R1+0x8] ;  /* 0x0000080001057983 */ /* 0x004ea80000300800 */
        /* <DEDUP_REMOVED lines=8> */
.L_x_2115:
[----:B------:R-:W-:Y:S05]  /*29210*/  BSYNC B7 ;  /* 0x0000000000077941 */ /* 0x000fea0003800000 */
.L_x_2113:
[----:B01----:R-:W3:Y:S02]  /*29220*/  LDL R7, [R1+0x4] ;  /* 0x0000040001077983 */ /* 0x003ee40000100800 */
[----:B---3--:R-:W-:-:S13]  /*29230*/  LOP3.LUT P0, RZ, R7, 0x10, RZ, 0xc0, !PT ;  /* 0x0000001007ff7812 */ /* 0x008fda000780c0ff */
[----:B------:R-:W-:Y:S05]  /*29240*/  @!P0 BRA `(.L_x_2213) ;  /* 0x0000000000288947 */ /* 0x000fea0003800000 */
[----:B------:R-:W-:Y:S05]  /*29250*/  WARPSYNC.ALL ;  /* 0x0000000000007948 */ /* 0x000fea0003800000 */
[----:B------:R-:W0:Y:S08]  /*29260*/  S2UR UR5, SR_CgaCtaId ;  /* 0x00000000000579c3 */ /* 0x000e300000008800 */
[----:B------:R-:W-:Y:S06]  /*29270*/  BAR.SYNC.DEFER_BLOCKING 0x5, 0x180 ;  /* 0x0146000000007b1d */ /* 0x000fec0000010000 */
[----:B------:R-:W-:-:S02]  /*29280*/  UMOV UR4, 0x400 ;  /* 0x0000040000047882 */ /* 0x000fc40000000000 */
[----:B0-----:R-:W-:-:S06]  /*29290*/  ULEA UR4, UR5, UR4, 0x18 ;  /* 0x0000000405047291 */ /* 0x001fcc000f8ec03f */
[----:B--2---:R-:W-:-:S05]  /*292a0*/  IMAD.U32 R0, RZ, RZ, UR4 ;  /* 0x00000004ff007e24 */ /* 0x004fca000f8e00ff */
[----:B------:R0:W1:Y:S04]  /*292b0*/  LDS.128 R16, [R0+0x308d0] ;  /* 0x0308d00000107984 */ /* 0x0000680000000c00 */
[----:B------:R0:W-:Y:S01]  /*292c0*/  STL [R1], R0 ;  /* 0x0000000001007387 */ /* 0x0001e20000100800 */
[----:B------:R-:W-:Y:S06]  /*292d0*/  BAR.ARV 0x4, 0x180 ;  /* 0x0106000000007b1d */ /* 0x000fec0000002000 */
[----:B------:R-:W-:Y:S05]  /*292e0*/  BRA `(.L_x_2214) ;  /* 0x0000000800d87947 */ /* 0x000fea0003800000 */
.L_x_2213:
[----:B------:R-:W3:Y:S01]  /*292f0*/  LDL R6, [R1+0x2c] ;  /* 0x00002c0001067983 */ /* 0x000ee20000100800 */
[----:B------:R-:W-:Y:S01]  /*29300*/  UMOV UR4, 0xffffffff ;  /* 0xffffffff00047882 */ /* 0x000fe20000000000 */
[----:B---3--:R-:W-:Y:S02]  /*29310*/  ISETP.NE.AND P5, PT, R6, 0x1f, PT ;  /* 0x0000001f0600780c */ /* 0x008fe40003fa5270 */
[----:B------:R-:W-:Y:S11]  /*29320*/  BRA.DIV UR4, `(.L_x_2215) ;  /* 0x00000036042c7947 */ /* 0x000ff6000b800000 */
[----:B--2---:R-:W-:Y:S01]  /*29330*/  IADD3 R0, R19, R6, RZ ;  /* 0x0000000613007210 */ /* 0x004fe20007ffe0ff */
[----:B------:R-:W-:Y:S01]  /*29340*/  ULDC UR4, c[0x0][0xc3c] ;  /* 0x00030f0000047ab9 */ /* 0x000fe20000000800 */
[----:B------:R-:W-:Y:S02]  /*29350*/  LOP3.LUT P4, RZ, R7, 0x1, RZ, 0xc0, !PT ;  /* 0x0000000107ff7812 */ /* 0x000fe4000788c0ff */
[----:B------:R-:W-:-:S13]  /*29360*/  ISETP.GE.OR P0, PT, R0, UR4, !P5 ;  /* 0x0000000400007c0c */ /* 0x000fda000ef06670 */
[----:B------:R-:W0:Y:S02]  /*29370*/  @!P0 LDC.64 R2, c[0x0][0xc80] ;  /* 0x00032000ff028b82 */ /* 0x000e240000000a00 */
[----:B0-----:R-:W-:-:S06]  /*29380*/  @!P0 IMAD.WIDE R2, R0, 0x4, R2 ;  /* 0x0000000400028825 */ /* 0x001fcc00078e0202 */
[----:B------:R0:W2:Y:S01]  /*29390*/  @!P0 LDG.E R3, desc[UR60][R2.64] ;  /* 0x0000003c02038981 */ /* 0x0000a2000c1e1900 */
[C---:B------:R-:W-:Y:S02]  /*293a0*/  ISETP.GE.U32.AND P1, PT, R6.reuse, 0x4, PT ;  /* 0x000000040600780c */ /* 0x040fe40003f26070 */
[C---:B------:R-:W-:Y:S01]  /*293b0*/  ISETP.GE.U32.AND P2, PT, R6.reuse, 0x8, PT ;  /* 0x000000080600780c */ /* 0x040fe20003f46070 */
[----:B------:R-:W-:Y:S01]  /*293c0*/  SHFL.IDX PT, R0, R16, RZ, 0x1f ;  /* 0x00001fff10007589 */ /* 0x000fe200000e0000 */
[----:B------:R-:W-:-:S03]  /*293d0*/  ISETP.GE.U32.AND P3, PT, R6, 0x10, PT ;  /* 0x000000100600780c */ /* 0x000fc60003f66070 */
[----:B------:R-:W-:Y:S01]  /*293e0*/  SHFL.IDX PT, R5, R16, 0x1, 0x1f ;  /* 0x00201f0010057f89 */ /* 0x000fe200000e0000 */
[----:B0-----:R-:W-:Y:S02]  /*293f0*/  IMAD.MOV.U32 R2, RZ, RZ, RZ ;  /* 0x000000ffff027224 */ /* 0x001fe400078e00ff */
[----:B--2---:R-:W-:Y:S01]  /*29400*/  @!P0 IMAD.MOV.U32 R2, RZ, RZ, R3 ;  /* 0x000000ffff028224 */ /* 0x004fe200078e0003 */
[----:B------:R-:W-:-:S04]  /*29410*/  ISETP.GE.U32.AND P0, PT, R6, 0x2, PT ;  /* 0x000000020600780c */ /* 0x000fc80003f06070 */
        /* <DEDUP_REMOVED lines=15> */
[----:B------:R0:W1:Y:S02]  /*29510*/  SHFL.IDX PT, R16, R3, 0x1f, 0x1f ;  /* 0x03e01f0003107f89 */ /* 0x00006400000e0000 */
.L_x_2342:
[----:B------:R-:W-:Y:S02]  /*29520*/  ULDC UR4, c[0x0][0xc38] ;  /* 0x00030e0000047ab9 */ /* 0x000fe40000000800 */
[----:B------:R-:W-:-:S04]  /*29530*/  IMAD.U32 R4, RZ, RZ, UR4 ;  /* 0x00000004ff047e24 */ /* 0x000fc8000f8e00ff */
[----:B-1----:R-:W-:-:S04]  /*29540*/  IMAD R16, R16, R4, RZ ;  /* 0x0000000410107224 */ /* 0x002fc800078e02ff */
[----:B------:R-:W-:-:S05]  /*29550*/  IMAD.IADD R5, R5, 0x1, R16 ;  /* 0x0000000105057824 */ /* 0x000fca00078e0210 */
[----:B------:R-:W-:-:S13]  /*29560*/  ISETP.GT.AND P4, PT, R5, R0, PT ;  /* 0x000000000500720c */ /* 0x000fda0003f84270 */
[----:B------:R-:W-:Y:S05]  /*29570*/  @P4 BRA `(.L_x_2216) ;  /* 0x0000000000a04947 */ /* 0x000fea0003800000 */
.L_x_2221:
[----:B------:R-:W1:Y:S01]  /*29580*/  LDC R2, c[0x0][0xc3c] ;  /* 0x00030f00ff027b82 */ /* 0x000e620000000800 */
[----:B------:R-:W-:-:S05]  /*29590*/  VIADD R19, R19, 0x1f ;  /* 0x0000001f13137836 */ /* 0x000fca0000000000 */
[----:B-1----:R-:W-:-:S13]  /*295a0*/  ISETP.GE.AND P4, PT, R19, R2, PT ;  /* 0x000000021300720c */ /* 0x002fda0003f86270 */
[----:B------:R-:W-:Y:S05]  /*295b0*/  @P4 BRA `(.L_x_2217) ;  /* 0x0000000400dc4947 */ /* 0x000fea0003800000 */
[----:B0-----:R-:W2:Y:S01]  /*295c0*/  LDL R3, [R1+0x2c] ;  /* 0x00002c0001037983 */ /* 0x001ea20000100800 */
[----:B------:R-:W-:Y:S01]  /*295d0*/  BSSY B0, `(.L_x_2218) ;  /* 0x0000008000007945 */ /* 0x000fe20003800000 */
[----:B--2---:R-:W-:-:S05]  /*295e0*/  IMAD.IADD R4, R19, 0x1, R3 ;  /* 0x0000000113047824 */ /* 0x004fca00078e0203 */
[----:B------:R-:W-:Y:S02]  /*295f0*/  ISETP.GE.OR P4, PT, R4, R2, !P5 ;  /* 0x000000020400720c */ /* 0x000fe40006f86670 */
[----:B------:R-:W-:-:S11]  /*29600*/  MOV R2, RZ ;  /* 0x000000ff00027202 */ /* 0x000fd60000000f00 */
[----:B------:R-:W-:Y:S05]  /*29610*/  @P4 BRA `(.L_x_2219) ;  /* 0x00000000000c4947 */ /* 0x000fea0003800000 */
[----:B------:R-:W0:Y:S02]  /*29620*/  LDC.64 R2, c[0x0][0xc80] ;  /* 0x00032000ff027b82 */ /* 0x000e240000000a00 */
[----:B0-----:R-:W-:-:S06]  /*29630*/  IMAD.WIDE R2, R4, 0x4, R2 ;  /* 0x0000000404027825 */ /* 0x001fcc00078e0202 */
[----:B------:R0:W5:Y:S02]  /*29640*/  LDG.E R2, desc[UR60][R2.64] ;  /* 0x0000003c02027981 */ /* 0x000164000c1e1900 */
.L_x_2219:
[----:B------:R-:W-:Y:S05]  /*29650*/  BSYNC B0 ;  /* 0x0000000000007941 */ /* 0x000fea0003800000 */
.L_x_2218:
[----:B------:R-:W-:-:S03]  /*29660*/  UMOV UR4, 0xffffffff ;  /* 0xffffffff00047882 */ /* 0x000fc60000000000 */
[----:B------:R-:W-:Y:S05]  /*29670*/  BRA.DIV UR4, `(.L_x_2220) ;  /* 0x0000003604947947 */ /* 0x000fea000b800000 */
[----:B------:R-:W2:Y:S04]  /*29680*/  LDL R4, [R1+0x4] ;  /* 0x0000040001047983 */ /* 0x000ea80000100800 */
[----:B0----5:R-:W0:Y:S01]  /*29690*/  SHFL.UP PT, R3, R2, 0x1, RZ ;  /* 0x0420000002037989 */ /* 0x021e2200000e00ff */
[----:B--2---:R-:W-:-:S04]  /*296a0*/  LOP3.LUT P4, RZ, R4, 0x1, RZ, 0xc0, !PT ;  /* 0x0000000104ff7812 */ /* 0x004fc8000788c0ff */
        /* <DEDUP_REMOVED lines=14> */
[----:B------:R0:W1:Y:S02]  /*29790*/  SHFL.IDX PT, R16, R3, 0x1f, 0x1f ;  /* 0x03e01f0003107f89 */ /* 0x00006400000e0000 */
.L_x_2350:
[----:B------:R-:W-:Y:S02]  /*297a0*/  ULDC UR4, c[0x0][0xc38] ;  /* 0x00030e0000047ab9 */ /* 0x000fe40000000800 */
[----:B------:R-:W-:-:S05]  /*297b0*/  MOV R4, UR4 ;  /* 0x0000000400047c02 */ /* 0x000fca0008000f00 */
[----:B-1----:R-:W-:-:S04]  /*297c0*/  IMAD R16, R16, R4, RZ ;  /* 0x0000000410107224 */ /* 0x002fc800078e02ff */
[----:B------:R-:W-:-:S05]  /*297d0*/  IMAD.IADD R5, R16, 0x1, R5 ;  /* 0x0000000110057824 */ /* 0x000fca00078e0205 */
[----:B------:R-:W-:-:S13]  /*297e0*/  ISETP.GT.AND P4, PT, R5, R0, PT ;  /* 0x000000000500720c */ /* 0x000fda0003f84270 */
[----:B------:R-:W-:Y:S05]  /*297f0*/  @!P4 BRA `(.L_x_2221) ;  /* 0xfffffffc0060c947 */ /* 0x000fea000383ffff */
.L_x_2216:
[----:B------:R-:W-:Y:S01]  /*29800*/  IMAD.IADD R16, R5, 0x1, -R16 ;  /* 0x0000000105107824 */ /* 0x000fe200078e0a10 */
[----:B------:R-:W-:-:S03]  /*29810*/  UMOV UR4, 0xffffffff ;  /* 0xffffffff00047882 */ /* 0x000fc60000000000 */
[----:B------:R-:W-:-:S05]  /*29820*/  IMAD R5, R3, R4, R16 ;  /* 0x0000000403057224 */ /* 0x000fca00078e0210 */
[----:B------:R-:W-:Y:S01]  /*29830*/  ISETP.GT.AND P6, PT, R5, R0, PT ;  /* 0x000000000500720c */ /* 0x000fe20003fc4270 */
[----:B------:R-:W-:-:S12]  /*29840*/  BRA.DIV UR4, `(.L_x_2222) ;  /* 0x0000003a04007947 */ /* 0x000fd8000b800000 */
[----:B------:R-:W-:-:S04]  /*29850*/  VOTE.ANY R5, PT, !P6 ;  /* 0x0000000000057806 */ /* 0x000fc800070e0100 */
[----:B------:R-:W1:Y:S02]  /*29860*/  POPC R6, R5 ;  /* 0x0000000500067309 */ /* 0x000e640000000000 */
[----:B-1----:R1:W2:Y:S02]  /*29870*/  SHFL.IDX PT, R17, R2, R6, 0x1f ;  /* 0x00001f0602117589 */ /* 0x0022a400000e0000 */
.L_x_2354:
[----:B------:R-:W-:Y:S01]  /*29880*/  ISETP.NE.AND P0, PT, R5, RZ, PT ;  /* 0x000000ff0500720c */ /* 0x000fe20003f05270 */
[----:B------:R-:W-:-:S12]  /*29890*/  IMAD.MOV.U32 R7, RZ, RZ, RZ ;  /* 0x000000ffff077224 */ /* 0x000fd800078e00ff */
[----:B------:R-:W-:Y:S05]  /*298a0*/  @!P0 BRA `(.L_x_2223) ;  /* 0x0000000000148947 */ /* 0x000fea0003800000 */
[----:B------:R-:W-:Y:S01]  /*298b0*/  UMOV UR4, 0xffffffff ;  /* 0xffffffff00047882 */ /* 0x000fe20000000000 */
[----:B------:R-:W-:Y:S02]  /*298c0*/  VIADD R12, R6, 0xffffffff ;  /* 0xffffffff060c7836 */ /* 0x000fe40000000000 */
[----:B------:R-:W-:Y:S05]  /*298d0*/  BRA.DIV UR4, `(.L_x_2224) ;  /* 0x0000003a04247947 */ /* 0x000fea000b800000 */
[----:B0-----:R0:W3:Y:S02]  /*298e0*/  SHFL.IDX PT, R3, R3, R12, 0x1f ;  /* 0x00001f0c03037589 */ /* 0x0010e400000e0000 */
.L_x_2357:
[----:B---3--:R-:W-:-:S07]  /*298f0*/  IMAD.MOV.U32 R7, RZ, RZ, R3 ;  /* 0x000000ffff077224 */ /* 0x008fce00078e0003 */
.L_x_2223:
[----:B01----:R-:W0:Y:S01]  /*29900*/  LDC.64 R2, c[0x0][0xc90] ;  /* 0x00032400ff027b82 */ /* 0x003e220000000a00 */
[----:B------:R-:W-:-:S05]  /*29910*/  IADD3 R19, R6, R19, RZ ;  /* 0x0000001306137210 */ /* 0x000fca0007ffe0ff */
[----:B0-----:R-:W-:-:S05]  /*29920*/  IMAD.WIDE R2, R19, 0x4, R2 ;  /* 0x0000000413027825 */ /* 0x001fca00078e0202 */
[----:B------:R-:W2:Y:S01]  /*29930*/  LDG.E R6, desc[UR60][R2.64] ;  /* 0x0000003c02067981 */ /* 0x000ea2000c1e1900 */
[----:B------:R-:W-:-:S04]  /*29940*/  IMAD R16, R7, R4, R16 ;  /* 0x0000000407107224 */ /* 0x000fc800078e0210 */
[----:B------:R-:W-:Y:S02]  /*29950*/  IMAD.IADD R0, R0, 0x1, -R16 ;  /* 0x0000000100007824 */ /* 0x000fe400078e0a10 */
[----:B--2---:R-:W-:-:S05]  /*29960*/  IMAD R5, R17, R6, RZ ;  /* 0x0000000611057224 */ /* 0x004fca00078e02ff */
[----:B-----5:R-:W-:-:S04]  /*29970*/  IABS R8, R5 ;  /* 0x0000000500087213 */ /* 0x020fc80000000000 */
        /* <DEDUP_REMOVED lines=14> */
[-C--:B------:R-:W-:Y:S01]  /*29a60*/  @!P2 IADD3 R2, R2, -R8.reuse, RZ ;  /* 0x800000080202a210 */ /* 0x080fe20007ffe0ff */
[----:B------:R-:W-:Y:S01]  /*29a70*/  @!P2 VIADD R9, R9, 0x1 ;  /* 0x000000010909a836 */ /* 0x000fe20000000000 */
[----:B------:R-:W-:Y:S02]  /*29a80*/  ISETP.NE.AND P2, PT, R5, RZ, PT ;  /* 0x000000ff0500720c */ /* 0x000fe40003f45270 */
[----:B------:R-:W-:Y:S02]  /*29a90*/  ISETP.GE.U32.AND P0, PT, R2, R8, PT ;  /* 0x000000080200720c */ /* 0x000fe40003f06070 */
[----:B------:R-:W-:-:S04]  /*29aa0*/  LOP3.LUT R2, R0, R5, RZ, 0x3c, !PT ;  /* 0x0000000500027212 */ /* 0x000fc800078e3cff */
[----:B------:R-:W-:-:S07]  /*29ab0*/  ISETP.GE.AND P1, PT, R2, RZ, PT ;  /* 0x000000ff0200720c */ /* 0x000fce0003f26270 */
        /* <DEDUP_REMOVED lines=24> */
[----:B------:R-:W-:Y:S01]  /*29c40*/  @!P2 IMAD.IADD R3, R3, 0x1, -R6 ;  /* 0x000000010303a824 */ /* 0x000fe200078e0a06 */
[----:B------:R-:W-:Y:S02]  /*29c50*/  @!P2 IADD3 R2, R2, 0x1, RZ ;  /* 0x000000010202a810 */ /* 0x000fe40007ffe0ff */
        /* <DEDUP_REMOVED lines=13> */
.L_x_2217:
[----:B------:R-:W-:Y:S01]  /*29d30*/  UMOV UR4, URZ ;  /* 0x0000003f00047c82 */ /* 0x000fe20008000000 */
[----:B------:R-:W-:Y:S01]  /*29d40*/  UMOV UR5, URZ ;  /* 0x0000003f00057c82 */ /* 0x000fe20008000000 */
[----:B------:R-:W-:Y:S01]  /*29d50*/  ULDC UR6, c[0x0][0xc3c] ;  /* 0x00030f0000067ab9 */ /* 0x000fe20000000800 */
[----:B------:R-:W-:Y:S01]  /*29d60*/  MOV R16, R0 ;  /* 0x0000000000107202 */ /* 0x000fe20000000f00 */
[----:B------:R-:W-:Y:S02]  /*29d70*/  IMAD.U32 R17, RZ, RZ, UR4 ;  /* 0x00000004ff117e24 */ /* 0x000fe4000f8e00ff */
[----:B------:R-:W-:Y:S02]  /*29d80*/  IMAD.U32 R18, RZ, RZ, UR5 ;  /* 0x00000005ff127e24 */ /* 0x000fe4000f8e00ff */
[----:B------:R-:W-:-:S07]  /*29d90*/  IMAD.U32 R19, RZ, RZ, UR6 ;  /* 0x00000006ff137e24 */ /* 0x000fce000f8e00ff */
.L_x_2225:
[----:B------:R-:W2:Y:S04]  /*29da0*/  LDL R0, [R1+0x2c] ;  /* 0x00002c0001007983 */ /* 0x000ea80000100800 */
[----:B0-----:R3:W4:Y:S01]  /*29db0*/  LDL R3, [R1] ;  /* 0x0000000001037983 */ /* 0x0017220000100800 */
[----:B------:R-:W-:Y:S05]  /*29dc0*/  WARPSYNC.ALL ;  /* 0x0000000000007948 */ /* 0x000fea0003800000 */
[----:B------:R-:W-:Y:S01]  /*29dd0*/  BAR.SYNC.DEFER_BLOCKING 0x4, 0x180 ;  /* 0x0106000000007b1d */ /* 0x000fe20000010000 */
[----:B--2---:R-:W-:-:S13]  /*29de0*/  ISETP.NE.AND P0, PT, R0, RZ, PT ;  /* 0x000000ff0000720c */ /* 0x004fda0003f05270 */
[----:B------:R-:W4:Y:S01]  /*29df0*/  @!P0 S2R R0, SR_CgaCtaId ;  /* 0x0000000000008919 */ /* 0x000f220000008800 */
[----:B------:R-:W-:-:S04]  /*29e00*/  @!P0 MOV R2, 0x400 ;  /* 0x0000040000028802 */ /* 0x000fc80000000f00 */
[----:B----4-:R-:W-:-:S05]  /*29e10*/  @!P0 LEA R3, R0, R2, 0x18 ;  /* 0x0000000200038211 */ /* 0x010fca00078ec0ff */
[----:B------:R3:W-:Y:S04]  /*29e20*/  @!P0 STS.128 [R3+0x308d0], R16 ;  /* 0x0308d01003008388 */ /* 0x0007e80000000c00 */
[----:B------:R3:W-:Y:S01]  /*29e30*/  @!P0 STL [R1], R3 ;  /* 0x0000000301008387 */ /* 0x0007e20000100800 */
[----:B------:R-:W-:Y:S06]  /*29e40*/  BAR.ARV 0x5, 0x180 ;  /* 0x0146000000007b1d */ /* 0x000fec0000002000 */
.L_x_2214:
[----:B------:R-:W-:Y:S02]  /*29e50*/  ULDC UR4, c[0x0][0xc3c] ;  /* 0x00030f0000047ab9 */ /* 0x000fe40000000800 */
[----:B-1----:R-:W-:-:S13]  /*29e60*/  ISETP.GE.AND P0, PT, R19, UR4, PT ;  /* 0x0000000413007c0c */ /* 0x002fda000bf06270 */
[----:B------:R-:W-:Y:S05]  /*29e70*/  @!P0 BRA `(.L_x_2226) ;  /* 0xffffff7c007c8947 */ /* 0x000fea000383ffff */
[----:B------:R-:W-:Y:S05]  /*29e80*/  BSYNC B8 ;  /* 0x0000000000087941 */ /* 0x000fea0003800000 */
.L_x_2049:
[----:B0-----:R-:W2:Y:S01]  /*29e90*/  LDL.LU R0, [R1+0x54] ;  /* 0x0000540001007983 */ /* 0x001ea20000300800 */
[----:B------:R-:W-:Y:S01]  /*29ea0*/  BSSY B0, `(.L_x_2227) ;  /* 0x000000b000007945 */ /* 0x000fe20003800000 */
[----:B------:R-:W0:Y:S01]  /*29eb0*/  S2R R5, SR_CgaCtaId ;  /* 0x0000000000057919 */ /* 0x000e220000008800 */
[----:B--2---:R-:W-:-:S05]  /*29ec0*/  VIADD R0, R0, 0x1 ;  /* 0x0000000100007836 */ /* 0x004fca0000000000 */
[----:B------:R-:W-:-:S04]  /*29ed0*/  LEA.HI R2, R0, R0, RZ, 0x1 ;  /* 0x0000000000027211 */ /* 0x000fc800078f08ff */
[----:B---3--:R-:W-:-:S05]  /*29ee0*/  LOP3.LUT R3, R2, 0xfffffffe, RZ, 0xc0, !PT ;  /* 0xfffffffe02037812 */ /* 0x008fca00078ec0ff */
[----:B------:R-:W-:Y:S01]  /*29ef0*/  IMAD.IADD R3, R0, 0x1, -R3 ;  /* 0x0000000100037824 */ /* 0x000fe200078e0a03 */
[----:B------:R-:W-:-:S04]  /*29f00*/  MOV R0, 0x400 ;  /* 0x0000040000007802 */ /* 0x000fc80000000f00 */
[----:B0-----:R-:W-:Y:S02]  /*29f10*/  LEA R0, R5, R0, 0x18 ;  /* 0x0000000005007211 */ /* 0x001fe400078ec0ff */
[----:B------:R-:W-:-:S04]  /*29f20*/  SHF.L.U32 R3, R3, 0x1f, RZ ;  /* 0x0000001f03037819 */ /* 0x000fc800000006ff */
[----:B------:R-:W0:Y:S02]  /*29f30*/  SYNCS.PHASECHK.TRANS64.TRYWAIT P0, [R0+URZ+0x30820], R3 ;  /* 0x03082003000075a7 */ /* 0x000e24000800017f */
[----:B0-----:R-:W-:Y:S05]  /*29f40*/  @!P0 BRA `(.L_x_2228) ;  /* 0x0000003000b08947 */ /* 0x001fea0003800000 */
.L_x_2358:
[----:B------:R-:W-:Y:S05]  /*29f50*/  BSYNC B0 ;  /* 0x0000000000007941 */ /* 0x000fea0003800000 */
.L_x_2227:
[----:B------:R-:W-:-:S03]  /*29f60*/  UMOV UR4, 0xffffffff ;  /* 0xffffffff00047882 */ /* 0x000fc60000000000 */
[----:B------:R-:W-:Y:S05]  /*29f70*/  BRA.DIV UR4, `(.L_x_2229) ;  /* 0x0000003204b87947 */ /* 0x000fea000b800000 */
[----:B------:R-:W1:Y:S02]  /*29f80*/  S2R R2, SR_TID.X ;  /* 0x0000000000027919 */ /* 0x000e640000002100 */
[----:B-1----:R-:W-:-:S04]  /*29f90*/  SHF.R.U32.HI R2, RZ, 0x5, R2 ;  /* 0x00000005ff027819 */ /* 0x002fc80000011602 */
[----:B------:R-:W-:-:S05]  /*29fa0*/  LOP3.LUT R2, R2, 0x3, RZ, 0xc0, !PT ;  /* 0x0000000302027812 */ /* 0x000fca00078ec0ff */
[----:B------:R1:W2:Y:S02]  /*29fb0*/  SHFL.IDX PT, R14, R2, RZ, 0x1f ;  /* 0x00001fff020e7589 */ /* 0x0002a400000e0000 */
.L_x_2361:
[----:B--2---:R-:W-:-:S13]  /*29fc0*/  ISETP.NE.AND P0, PT, R14, RZ, PT ;  /* 0x000000ff0e00720c */ /* 0x004fda0003f05270 */
[----:B------:R-:W-:Y:S05]  /*29fd0*/  @P0 BRA `(.L_x_1750) ;  /* 0x0000000000940947 */ /* 0x000fea0003800000 */
[----:B------:R-:W-:-:S03]  /*29fe0*/  UMOV UR4, 0xffffffff ;  /* 0xffffffff00047882 */ /* 0x000fc60000000000 */
[----:B------:R-:W-:Y:S05]  /*29ff0*/  BRA.DIV UR4, `(.L_x_2230) ;  /* 0x0000003204cc7947 */ /* 0x000fea000b800000 */
[----:B------:R-:W-:-:S13]  /*2a000*/  ELECT P6, URZ, PT ;  /* 0x00000000003f782f */ /* 0x000fda00038c0000 */
.L_x_2364:
[----:B------:R-:W-:Y:S05]  /*2a010*/  @!P6 BRA `(.L_x_1750) ;  /* 0x000000000084e947 */ /* 0x000fea0003800000 */
[----:B-1----:R-:W2:Y:S02]  /*2a020*/  LDL.LU R2, [R1+0x50] ;  /* 0x0000500001027983 */ /* 0x002ea40000300800 */
[----:B--2---:R-:W-:-:S04]  /*2a030*/  LOP3.LUT R2, R2, 0x2, RZ, 0xfc, !PT ;  /* 0x0000000202027812 */ /* 0x004fc800078efcff */
[----:B------:R-:W-:-:S13]  /*2a040*/  ISETP.NE.AND P2, PT, R2, 0x3, PT ;  /* 0x000000030200780c */ /* 0x000fda0003f45270 */
[----:B------:R-:W-:Y:S05]  /*2a050*/  @!P2 BRA `(.L_x_2231) ;  /* 0x000000000004a947 */ /* 0x000fea0003800000 */
[----:B------:R-:W-:Y:S01]  /*2a060*/  BPT.TRAP 0x1 ;  /* 0x000000040000795c */ /* 0x000fe20000300000 */
.L_x_2231:
[----:B0-----:R-:W2:Y:S04]  /*2a070*/  LDL R3, [R1+0x8] ;  /* 0x0000080001037983 */ /* 0x001ea80000100800 */
[----:B------:R-:W3:Y:S01]  /*2a080*/  LDL.LU R7, [R1+0x14] ;  /* 0x0000140001077983 */ /* 0x000ee20000300800 */
[----:B------:R-:W-:-:S05]  /*2a090*/  IADD3 R2, R0, 0x30840, RZ ;  /* 0x0003084000027810 */ /* 0x000fca0007ffe0ff */
[C---:B--2---:R-:W-:Y:S02]  /*2a0a0*/  IMAD R6, R3.reuse, 0x8, R2 ;  /* 0x0000000803067824 */ /* 0x044fe400078e0202 */
[----:B------:R-:W-:Y:S01]  /*2a0b0*/  VIADD R3, R3, 0x1 ;  /* 0x0000000103037836 */ /* 0x000fe20000000000 */
[----:B---3--:R-:W-:-:S04]  /*2a0c0*/  SHF.L.U32 R5, R7, 0x1f, RZ ;  /* 0x0000001f07057819 */ /* 0x008fc800000006ff */
        /* <DEDUP_REMOVED lines=8> */
.L_x_2365:
[----:B------:R-:W1:Y:S02]  /*2a150*/  SYNCS.PHASECHK.TRANS64.TRYWAIT P0, [R7+URZ], R2 ;  /* 0x00000002070075a7 */ /* 0x000e64000800017f */
[----:B-1----:R-:W-:Y:S05]  /*2a160*/  @!P0 BRA `(.L_x_2233) ;  /* 0x0000003000a48947 */ /* 0x002fea0003800000 */
.L_x_2366:
[----:B------:R-:W-:Y:S05]  /*2a170*/  @!P2 BRA `(.L_x_2234) ;  /* 0x000000000004a947 */ /* 0x000fea0003800000 */
[----:B------:R-:W-:Y:S01]  /*2a180*/  BPT.TRAP 0x1 ;  /* 0x000000040000795c */ /* 0x000fe20000300000 */
.L_x_2234:
[----:B------:R-:W2:Y:S01]  /*2a190*/  LDL.LU R4, [R1+0x8] ;  /* 0x0000080001047983 */ /* 0x000ea20000300800 */
[----:B------:R-:W-:-:S04]  /*2a1a0*/  VIADD R0, R0, 0x30860 ;  /* 0x0003086000007836 */ /* 0x000fc80000000000 */
[----:B--2---:R-:W-:-:S04]  /*2a1b0*/  IMAD R4, R4, 0x8, R0 ;  /* 0x0000000804047824 */ /* 0x004fc800078e0200 */
[----:B------:R-:W2:Y:S02]  /*2a1c0*/  SYNCS.PHASECHK.TRANS64.TRYWAIT P0, [R4+URZ], R5 ;  /* 0x00000005040075a7 */ /* 0x000ea4000800017f */
[----:B--2---:R-:W-:Y:S05]  /*2a1d0*/  @!P0 BRA `(.L_x_2235) ;  /* 0x00000030009c8947 */ /* 0x004fea0003800000 */
.L_x_2367:
[----:B------:R-:W-:-:S07]  /*2a1e0*/  LEA R3, R3, R0, 0x3 ;  /* 0x0000000003037211 */ /* 0x000fce00078e18ff */
.L_x_2236:
[----:B---3--:R3:W4:Y:S02]  /*2a1f0*/  SYNCS.PHASECHK.TRANS64.TRYWAIT P0, [R3+URZ], R2 ;  /* 0x00000002030075a7 */ /* 0x008724000800017f */
[----:B----4-:R-:W-:Y:S05]  /*2a200*/  @!P0 NANOSLEEP.SYNCS 0x989680 ;  /* 0x009896800000895d */ /* 0x010fea0003900000 */
[----:B------:R-:W4:Y:S02]  /*2a210*/  @!P0 SYNCS.PHASECHK.TRANS64 P0, [R3+URZ], R2 ;  /* 0x00000002030085a7 */ /* 0x000f24000800007f */
[----:B----4-:R-:W-:Y:S05]  /*2a220*/  @!P0 BRA `(.L_x_2236) ;  /* 0xfffffffc00f08947 */ /* 0x010fea000383ffff */
.L_x_1750:
[----:B------:R-:W-:Y:S05]  /*2a230*/  BSYNC B9 ;  /* 0x0000000000097941 */ /* 0x000fea0003800000 */
.L_x_1747:
[----:B------:R-:W-:Y:S05]  /*2a240*/  EXIT ;  /* 0x000000000000794d */ /* 0x000fea0003800000 */
.L_x_1776:
[----:B0-----:R0:W1:Y:S02]  /*2a250*/  SYNCS.PHASECHK.TRANS64.TRYWAIT P5, [R99+URZ+0x30890], R107 ;  /* 0x0308906b630075a7 */ /* 0x00106400080a017f */
[----:B-1----:R-:W-:Y:S05]  /*2a260*/  @!P5 NANOSLEEP.SYNCS 0x989680 ;  /* 0x009896800000d95d */ /* 0x002fea0003900000 */
[----:B------:R-:W1:Y:S02]  /*2a270*/  @!P5 SYNCS.PHASECHK.TRANS64 P5, [R99+URZ+0x30890], R107 ;  /* 0x0308906b6300d5a7 */ /* 0x000e6400080a007f */
[----:B-1----:R-:W-:Y:S05]  /*2a280*/  @!P5 BRA `(.L_x_1776) ;  /* 0xfffffffc00f0d947 */ /* 0x002fea000383ffff */
[----:B------:R-:W-:Y:S05]  /*2a290*/  BRA `(.L_x_2237) ;  /* 0xfffffd9400207947 */ /* 0x000fea000383ffff */
.L_x_1814:
[----:B0-----:R0:W1:Y:S02]  /*2a2a0*/  SYNCS.PHASECHK.TRANS64.TRYWAIT P5, [R99+URZ+0x30890], R107 ;  /* 0x0308906b630075a7 */ /* 0x00106400080a017f */
[----:B-1----:R-:W-:Y:S05]  /*2a2b0*/  @!P5 NANOSLEEP.SYNCS 0x989680 ;  /* 0x009896800000d95d */ /* 0x002fea0003900000 */
[----:B------:R-:W1:Y:S02]  /*2a2c0*/  @!P5 SYNCS.PHASECHK.TRANS64 P5, [R99+URZ+0x30890], R107 ;  /* 0x0308906b6300d5a7 */ /* 0x000e6400080a007f */
[----:B-1----:R-:W-:Y:S05]  /*2a2d0*/  @!P5 BRA `(.L_x_1814) ;  /* 0xfffffffc00f0d947 */ /* 0x002fea000383ffff */
[----:B------:R-:W-:Y:S05]  /*2a2e0*/  BRA `(.L_x_2238) ;  /* 0xfffffdb4009c7947 */ /* 0x000fea000383ffff */
.L_x_1831:
[----:B0-----:R0:W1:Y:S02]  /*2a2f0*/  SYNCS.PHASECHK.TRANS64.TRYWAIT P0, [R99+URZ+0x30890], R107 ;  /* 0x0308906b630075a7 */ /* 0x001064000800017f */
[----:B-1----:R-:W-:Y:S05]  /*2a300*/  @!P0 NANOSLEEP.SYNCS 0x989680 ;  /* 0x009896800000895d */ /* 0x002fea0003900000 */
[----:B------:R-:W1:Y:S02]  /*2a310*/  @!P0 SYNCS.PHASECHK.TRANS64 P0, [R99+URZ+0x30890], R107 ;  /* 0x0308906b630085a7 */ /* 0x000e64000800007f */
[----:B-1----:R-:W-:Y:S05]  /*2a320*/  @!P0 BRA `(.L_x_1831) ;  /* 0xfffffffc00f08947 */ /* 0x002fea000383ffff */
[----:B------:R-:W-:Y:S05]  /*2a330*/  BRA `(.L_x_2239) ;  /* 0xfffffdd800087947 */ /* 0x000fea000383ffff */
.L_x_1837:
[----:B--2---:R2:W3:Y:S02]  /*2a340*/  SYNCS.PHASECHK.TRANS64.TRYWAIT P1, [R99+URZ+0x308b0], R107 ;  /* 0x0308b06b630075a7 */ /* 0x0044e4000802017f */
[----:B---3--:R-:W-:Y:S05]  /*2a350*/  @!P1 NANOSLEEP.SYNCS 0x989680 ;  /* 0x009896800000995d */ /* 0x008fea0003900000 */
[----:B------:R-:W3:Y:S02]  /*2a360*/  @!P1 SYNCS.PHASECHK.TRANS64 P1, [R99+URZ+0x308b0], R107 ;  /* 0x0308b06b630095a7 */ /* 0x000ee4000802007f */
[----:B---3--:R-:W-:Y:S05]  /*2a370*/  @!P1 BRA `(.L_x_1837) ;  /* 0xfffffffc00f09947 */ /* 0x008fea000383ffff */
[----:B------:R-:W-:Y:S05]  /*2a380*/  BRA `(.L_x_2240) ;  /* 0xfffffdd800d87947 */ /* 0x000fea000383ffff */
.L_x_1865:
[----:B------:R-:W-:Y:S01]  /*2a390*/  BSSY B1, `(.L_x_2241) ;  /* 0x0000008000017945 */ /* 0x000fe20003800000 */
[----:B------:R-:W-:Y:S02]  /*2a3a0*/  IMAD.MOV.U32 R13, RZ, RZ, R6 ;  /* 0x000000ffff0d7224 */ /* 0x000fe400078e0006 */
[----:B------:R-:W-:Y:S02]  /*2a3b0*/  IMAD.MOV.U32 R12, RZ, RZ, RZ ;  /* 0x000000ffff0c7224 */ /* 0x000fe400078e00ff */
[----:B------:R-:W-:Y:S02]  /*2a3c0*/  IMAD.MOV.U32 R11, RZ, RZ, 0x181f ;  /* 0x0000181fff0b7424 */ /* 0x000fe400078e00ff */
[----:B------:R-:W-:-:S07]  /*2a3d0*/  IMAD.MOV.U32 R15, RZ, RZ, -0x1 ;  /* 0xffffffffff0f7424 */ /* 0x000fce00078e00ff */
[----:B------:R-:W-:Y:S05]  /*2a3e0*/  WARPSYNC.COLLECTIVE R15, `(.L_x_2242) ;  /* 0x000000000f087348 */ /* 0x000fea0003c00000 */
[----:B------:R0:W1:Y:S02]  /*2a3f0*/  SHFL.IDX P6, R14, R13, R12, R11 ;  /* 0x0000000c0d0e7389 */ /* 0x00006400000c000b */
[----:B01----:R-:W-:Y:S01]  /*2a400*/  ENDCOLLECTIVE ;  /* 0x000000000000791b */ /* 0x003fe20003800000 */
.L_x_2242:
[----:B------:R-:W-:Y:S05]  /*2a410*/  BSYNC B1 ;  /* 0x0000000000017941 */ /* 0x000fea0003800000 */
.L_x_2241:
[----:B------:R-:W-:Y:S01]  /*2a420*/  MOV R13, R3 ;  /* 0x00000003000d7202 */ /* 0x000fe20000000f00 */
[----:B------:R-:W-:Y:S02]  /*2a430*/  IMAD.MOV.U32 R12, RZ, RZ, RZ ;  /* 0x000000ffff0c7224 */ /* 0x000fe400078e00ff */
[----:B------:R-:W-:Y:S02]  /*2a440*/  IMAD.MOV.U32 R11, RZ, RZ, 0x181f ;  /* 0x0000181fff0b7424 */ /* 0x000fe400078e00ff */
[----:B------:R-:W-:Y:S02]  /*2a450*/  IMAD.MOV.U32 R15, RZ, RZ, -0x1 ;  /* 0xffffffffff0f7424 */ /* 0x000fe400078e00ff */
[----:B------:R-:W-:-:S07]  /*2a460*/  IMAD.MOV.U32 R5, RZ, RZ, R14 ;  /* 0x000000ffff057224 */ /* 0x000fce00078e000e */
[----:B------:R-:W-:Y:S05]  /*2a470*/  WARPSYNC.COLLECTIVE R15, `(.L_x_2243) ;  /* 0x000000000f087348 */ /* 0x000fea0003c00000 */
[----:B------:R0:W1:Y:S02]  /*2a480*/  SHFL.IDX P6, R14, R13, R12, R11 ;  /* 0x0000000c0d0e7389 */ /* 0x00006400000c000b */
[----:B01----:R-:W-:Y:S01]  /*2a490*/  ENDCOLLECTIVE ;  /* 0x000000000000791b */ /* 0x003fe20003800000 */
.L_x_2243:
[----:B------:R-:W-:Y:S02]  /*2a4a0*/  IMAD.MOV.U32 R13, RZ, RZ, R7 ;  /* 0x000000ffff0d7224 */ /* 0x000fe400078e0007 */
[----:B------:R-:W-:-:S07]  /*2a4b0*/  IMAD.MOV.U32 R4, RZ, RZ, R14 ;  /* 0x000000ffff047224 */ /* 0x000fce00078e000e */
[----:B------:R-:W-:Y:S05]  /*2a4c0*/  WARPSYNC.COLLECTIVE R15, `(.L_x_2244) ;  /* 0x000000000f087348 */ /* 0x000fea0003c00000 */
[----:B------:R0:W1:Y:S02]  /*2a4d0*/  SHFL.IDX P6, R14, R13, R12, R11 ;  /* 0x0000000c0d0e7389 */ /* 0x00006400000c000b */
[----:B01----:R-:W-:Y:S01]  /*2a4e0*/  ENDCOLLECTIVE ;  /* 0x000000000000791b */ /* 0x003fe20003800000 */
.L_x_2244:
[----:B------:R-:W-:Y:S01]  /*2a4f0*/  IMAD.MOV.U32 R13, RZ, RZ, R0 ;  /* 0x000000ffff0d7224 */ /* 0x000fe200078e0000 */
[----:B------:R-:W-:-:S07]  /*2a500*/  MOV R9, R14 ;  /* 0x0000000e00097202 */ /* 0x000fce0000000f00 */
[----:B------:R-:W-:Y:S05]  /*2a510*/  WARPSYNC.COLLECTIVE R15, `(.L_x_2245) ;  /* 0x000000000f087348 */ /* 0x000fea0003c00000 */
[----:B------:R0:W1:Y:S02]  /*2a520*/  SHFL.IDX P6, R14, R13, R12, R11 ;  /* 0x0000000c0d0e7389 */ /* 0x00006400000c000b */
[----:B01----:R-:W-:Y:S01]  /*2a530*/  ENDCOLLECTIVE ;  /* 0x000000000000791b */ /* 0x003fe20003800000 */
.L_x_2245:
[----:B------:R-:W-:Y:S05]  /*2a540*/  BRA `(.L_x_2246) ;  /* 0xfffffdec00c07947 */ /* 0x000fea000383ffff */
.L_x_1868:
[----:B------:R-:W-:Y:S01]  /*2a550*/  BSSY B1, `(.L_x_2247) ;  /* 0x0000008000017945 */ /* 0x000fe20003800000 */
[----:B------:R-:W-:Y:S02]  /*2a560*/  IMAD.MOV.U32 R13, RZ, RZ, R6 ;  /* 0x000000ffff0d7224 */ /* 0x000fe400078e0006 */
[----:B------:R-:W-:Y:S02]  /*2a570*/  IMAD.MOV.U32 R12, RZ, RZ, 0x1 ;  /* 0x00000001ff0c7424 */ /* 0x000fe400078e00ff */
[----:B------:R-:W-:Y:S02]  /*2a580*/  IMAD.MOV.U32 R11, RZ, RZ, 0x181f ;  /* 0x0000181fff0b7424 */ /* 0x000fe400078e00ff */
[----:B------:R-:W-:-:S07]  /*2a590*/  IMAD.MOV.U32 R15, RZ, RZ, -0x1 ;  /* 0xffffffffff0f7424 */ /* 0x000fce00078e00ff */
[----:B0---4-:R-:W-:Y:S05]  /*2a5a0*/  WARPSYNC.COLLECTIVE R15, `(.L_x_2248) ;  /* 0x000000000f087348 */ /* 0x011fea0003c00000 */
[----:B----4-:R1:W2:Y:S02]  /*2a5b0*/  SHFL.IDX P6, R14, R13, R12, R11 ;  /* 0x0000000c0d0e7389 */ /* 0x0102a400000c000b */
[----:B012---:R-:W-:Y:S01]  /*2a5c0*/  ENDCOLLECTIVE ;  /* 0x000000000000791b */ /* 0x007fe20003800000 */
.L_x_2248:
[----:B------:R-:W-:Y:S05]  /*2a5d0*/  BSYNC B1 ;  /* 0x0000000000017941 */ /* 0x000fea0003800000 */
.L_x_2247:
[----:B------:R-:W-:Y:S01]  /*2a5e0*/  IMAD.MOV.U32 R13, RZ, RZ, R3 ;  /* 0x000000ffff0d7224 */ /* 0x000fe200078e0003 */
[----:B------:R-:W-:Y:S01]  /*2a5f0*/  MOV R5, R14 ;  /* 0x0000000e00057202 */ /* 0x000fe20000000f00 */
[----:B------:R-:W-:Y:S02]  /*2a600*/  IMAD.MOV.U32 R12, RZ, RZ, 0x1 ;  /* 0x00000001ff0c7424 */ /* 0x000fe400078e00ff */
[----:B------:R-:W-:Y:S02]  /*2a610*/  IMAD.MOV.U32 R11, RZ, RZ, 0x181f ;  /* 0x0000181fff0b7424 */ /* 0x000fe400078e00ff */
[----:B------:R-:W-:-:S07]  /*2a620*/  IMAD.MOV.U32 R15, RZ, RZ, -0x1 ;  /* 0xffffffffff0f7424 */ /* 0x000fce00078e00ff */
[----:B------:R-:W-:Y:S05]  /*2a630*/  WARPSYNC.COLLECTIVE R15, `(.L_x_2249) ;  /* 0x000000000f087348 */ /* 0x000fea0003c00000 */
[----:B------:R0:W1:Y:S02]  /*2a640*/  SHFL.IDX P6, R14, R13, R12, R11 ;  /* 0x0000000c0d0e7389 */ /* 0x00006400000c000b */
[----:B01----:R-:W-:Y:S01]  /*2a650*/  ENDCOLLECTIVE ;  /* 0x000000000000791b */ /* 0x003fe20003800000 */
.L_x_2249:
[----:B------:R-:W-:Y:S01]  /*2a660*/  MOV R13, R7 ;  /* 0x00000007000d7202 */ /* 0x000fe20000000f00 */
[----:B------:R-:W-:-:S07]  /*2a670*/  IMAD.MOV.U32 R4, RZ, RZ, R14 ;  /* 0x000000ffff047224 */ /* 0x000fce00078e000e */
[----:B------:R-:W-:Y:S05]  /*2a680*/  WARPSYNC.COLLECTIVE R15, `(.L_x_2250) ;  /* 0x000000000f087348 */ /* 0x000fea0003c00000 */
[----:B------:R0:W1:Y:S02]  /*2a690*/  SHFL.IDX P6, R14, R13, R12, R11 ;  /* 0x0000000c0d0e7389 */ /* 0x00006400000c000b */
[----:B01----:R-:W-:Y:S01]  /*2a6a0*/  ENDCOLLECTIVE ;  /* 0x000000000000791b */ /* 0x003fe20003800000 */
.L_x_2250:
[----:B------:R-:W-:Y:S02]  /*2a6b0*/  IMAD.MOV.U32 R13, RZ, RZ, R0 ;  /* 0x000000ffff0d7224 */ /* 0x000fe400078e0000 */
[----:B------:R-:W-:-:S07]  /*2a6c0*/  IMAD.MOV.U32 R9, RZ, RZ, R14 ;  /* 0x000000ffff097224 */ /* 0x000fce00078e000e */
[----:B------:R-:W-:Y:S05]  /*2a6d0*/  WARPSYNC.COLLECTIVE R15, `(.L_x_2251) ;  /* 0x000000000f087348 */ /* 0x000fea0003c00000 */
[----:B------:R0:W1:Y:S02]  /*2a6e0*/  SHFL.IDX P6, R14, R13, R12, R11 ;  /* 0x0000000c0d0e7389 */ /* 0x00006400000c000b */
[----:B01----:R-:W-:Y:S01]  /*2a6f0*/  ENDCOLLECTIVE ;  /* 0x000000000000791b */ /* 0x003fe20003800000 */
.L_x_2251:
[----:B------:R-:W-:Y:S05]  /*2a700*/  BRA `(.L_x_2252) ;  /* 0xfffffdf000b87947 */ /* 0x000fea000383ffff */
.L_x_1871:
[----:B------:R-:W-:Y:S01]  /*2a710*/  BSSY B1, `(.L_x_2253) ;  /* 0x0000008000017945 */ /* 0x000fe20003800000 */
[----:B------:R-:W-:Y:S01]  /*2a720*/  IMAD.MOV.U32 R13, RZ, RZ, R6 ;  /* 0x000000ffff0d7224 */ /* 0x000fe200078e0006 */
[----:B------:R-:W-:Y:S01]  /*2a730*/  MOV R15, 0xffffffff ;  /* 0xffffffff000f7802 */ /* 0x000fe20000000f00 */
[----:B------:R-:W-:Y:S02]  /*2a740*/  IMAD.MOV.U32 R12, RZ, RZ, 0x2 ;  /* 0x00000002ff0c7424 */ /* 0x000fe400078e00ff */
[----:B------:R-:W-:-:S07]  /*2a750*/  IMAD.MOV.U32 R11, RZ, RZ, 0x181f ;  /* 0x0000181fff0b7424 */ /* 0x000fce00078e00ff */
[----:B-1--4-:R-:W-:Y:S05]  /*2a760*/  WARPSYNC.COLLECTIVE R15, `(.L_x_2254) ;  /* 0x000000000f087348 */ /* 0x012fea0003c00000 */
[----:B----4-:R0:W2:Y:S02]  /*2a770*/  SHFL.IDX P6, R14, R13, R12, R11 ;  /* 0x0000000c0d0e7389 */ /* 0x0100a400000c000b */
[----:B012---:R-:W-:Y:S01]  /*2a780*/  ENDCOLLECTIVE ;  /* 0x000000000000791b */ /* 0x007fe20003800000 */
.L_x_2254:
[----:B------:R-:W-:Y:S05]  /*2a790*/  BSYNC B1 ;  /* 0x0000000000017941 */ /* 0x000fea0003800000 */
.L_x_2253:
[----:B------:R-:W-:Y:S02]  /*2a7a0*/  IMAD.MOV.U32 R13, RZ, RZ, R3 ;  /* 0x000000ffff0d7224 */ /* 0x000fe400078e0003 */
[----:B------:R-:W-:Y:S02]  /*2a7b0*/  IMAD.MOV.U32 R12, RZ, RZ, 0x2 ;  /* 0x00000002ff0c7424 */ /* 0x000fe400078e00ff */
[----:B------:R-:W-:Y:S02]  /*2a7c0*/  IMAD.MOV.U32 R11, RZ, RZ, 0x181f ;  /* 0x0000181fff0b7424 */ /* 0x000fe400078e00ff */
[----:B------:R-:W-:Y:S02]  /*2a7d0*/  IMAD.MOV.U32 R15, RZ, RZ, -0x1 ;  /* 0xffffffffff0f7424 */ /* 0x000fe400078e00ff */
[----:B------:R-:W-:-:S07]  /*2a7e0*/  IMAD.MOV.U32 R5, RZ, RZ, R14 ;  /* 0x000000ffff057224 */ /* 0x000fce00078e000e */
[----:B------:R-:W-:Y:S05]  /*2a7f0*/  WARPSYNC.COLLECTIVE R15, `(.L_x_2255) ;  /* 0x000000000f087348 */ /* 0x000fea0003c00000 */
[----:B------:R0:W1:Y:S02]  /*2a800*/  SHFL.IDX P6, R14, R13, R12, R11 ;  /* 0x0000000c0d0e7389 */ /* 0x00006400000c000b */
[----:B01----:R-:W-:Y:S01]  /*2a810*/  ENDCOLLECTIVE ;  /* 0x000000000000791b */ /* 0x003fe20003800000 */
.L_x_2255:
[----:B------:R-:W-:Y:S01]  /*2a820*/  IMAD.MOV.U32 R13, RZ, RZ, R7 ;  /* 0x000000ffff0d7224 */ /* 0x000fe200078e0007 */
[----:B------:R-:W-:-:S07]  /*2a830*/  MOV R4, R14 ;  /* 0x0000000e00047202 */ /* 0x000fce0000000f00 */
[----:B------:R-:W-:Y:S05]  /*2a840*/  WARPSYNC.COLLECTIVE R15, `(.L_x_2256) ;  /* 0x000000000f087348 */ /* 0x000fea0003c00000 */
[----:B------:R0:W1:Y:S02]  /*2a850*/  SHFL.IDX P6, R14, R13, R12, R11 ;  /* 0x0000000c0d0e7389 */ /* 0x00006400000c000b */
[----:B01----:R-:W-:Y:S01]  /*2a860*/  ENDCOLLECTIVE ;  /* 0x000000000000791b */ /* 0x003fe20003800000 */
.L_x_2256:
[----:B------:R-:W-:Y:S02]  /*2a870*/  IMAD.MOV.U32 R13, RZ, RZ, R0 ;  /* 0x000000ffff0d7224 */ /* 0x000fe400078e0000 */
[----:B------:R-:W-:-:S07]  /*2a880*/  IMAD.MOV.U32 R9, RZ, RZ, R14 ;  /* 0x000000ffff097224 */ /* 0x000fce00078e000e */
[----:B------:R-:W-:Y:S05]  /*2a890*/  WARPSYNC.COLLECTIVE R15, `(.L_x_2257) ;  /* 0x000000000f087348 */ /* 0x000fea0003c00000 */
[----:B------:R0:W1:Y:S02]  /*2a8a0*/  SHFL.IDX P6, R14, R13, R12, R11 ;  /* 0x0000000c0d0e7389 */ /* 0x00006400000c000b */
[----:B01----:R-:W-:Y:S01]  /*2a8b0*/  ENDCOLLECTIVE ;  /* 0x000000000000791b */ /* 0x003fe20003800000 */
.L_x_2257:
[----:B------:R-:W-:Y:S05]  /*2a8c0*/  BRA `(.L_x_2258) ;  /* 0xfffffdf400a07947 */ /* 0x000fea000383ffff */
.L_x_1874:
[----:B------:R-:W-:Y:S01]  /*2a8d0*/  BSSY B1, `(.L_x_2259) ;  /* 0x0000008000017945 */ /* 0x000fe20003800000 */
[----:B------:R-:W-:Y:S01]  /*2a8e0*/  IMAD.MOV.U32 R13, RZ, RZ, R6 ;  /* 0x000000ffff0d7224 */ /* 0x000fe200078e0006 */
[----:B------:R-:W-:Y:S01]  /*2a8f0*/  MOV R11, 0x181f ;  /* 0x0000181f000b7802 */ /* 0x000fe20000000f00 */
[----:B------:R-:W-:Y:S02]  /*2a900*/  IMAD.MOV.U32 R12, RZ, RZ, 0x3 ;  /* 0x00000003ff0c7424 */ /* 0x000fe400078e00ff */
[----:B------:R-:W-:-:S07]  /*2a910*/  IMAD.MOV.U32 R15, RZ, RZ, -0x1 ;  /* 0xffffffffff0f7424 */ /* 0x000fce00078e00ff */
[----:B-1--4-:R-:W-:Y:S05]  /*2a920*/  WARPSYNC.COLLECTIVE R15, `(.L_x_2260) ;  /* 0x000000000f087348 */ /* 0x012fea0003c00000 */
[----:B------:R0:W2:Y:S02]  /*2a930*/  SHFL.IDX P6, R14, R13, R12, R11 ;  /* 0x0000000c0d0e7389 */ /* 0x0000a400000c000b */
[----:B012-4-:R-:W-:Y:S01]  /*2a940*/  ENDCOLLECTIVE ;  /* 0x000000000000791b */ /* 0x017fe20003800000 */
.L_x_2260:
[----:B------:R-:W-:Y:S05]  /*2a950*/  BSYNC B1 ;  /* 0x0000000000017941 */ /* 0x000fea0003800000 */
.L_x_2259:
[----:B------:R-:W-:Y:S01]  /*2a960*/  IMAD.MOV.U32 R13, RZ, RZ, R3 ;  /* 0x000000ffff0d7224 */ /* 0x000fe200078e0003 */
[----:B------:R-:W-:Y:S01]  /*2a970*/  MOV R15, 0xffffffff ;  /* 0xffffffff000f7802 */ /* 0x000fe20000000f00 */
[----:B------:R-:W-:Y:S02]  /*2a980*/  IMAD.MOV.U32 R12, RZ, RZ, 0x3 ;  /* 0x00000003ff0c7424 */ /* 0x000fe400078e00ff */
[----:B------:R-:W-:Y:S02]  /*2a990*/  IMAD.MOV.U32 R11, RZ, RZ, 0x181f ;  /* 0x0000181fff0b7424 */ /* 0x000fe400078e00ff */
[----:B------:R-:W-:-:S07]  /*2a9a0*/  IMAD.MOV.U32 R9, RZ, RZ, R14 ;  /* 0x000000ffff097224 */ /* 0x000fce00078e000e */
[----:B------:R-:W-:Y:S05]  /*2a9b0*/  WARPSYNC.COLLECTIVE R15, `(.L_x_2261) ;  /* 0x000000000f087348 */ /* 0x000fea0003c00000 */
[----:B------:R0:W1:Y:S02]  /*2a9c0*/  SHFL.IDX P6, R14, R13, R12, R11 ;  /* 0x0000000c0d0e7389 */ /* 0x00006400000c000b */
[----:B01----:R-:W-:Y:S01]  /*2a9d0*/  ENDCOLLECTIVE ;  /* 0x000000000000791b */ /* 0x003fe20003800000 */
.L_x_2261:
[----:B------:R-:W-:Y:S02]  /*2a9e0*/  IMAD.MOV.U32 R13, RZ, RZ, R7 ;  /* 0x000000ffff0d7224 */ /* 0x000fe400078e0007 */
[----:B------:R-:W-:-:S07]  /*2a9f0*/  IMAD.MOV.U32 R8, RZ, RZ, R14 ;  /* 0x000000ffff087224 */ /* 0x000fce00078e000e */
[----:B------:R-:W-:Y:S05]  /*2aa00*/  WARPSYNC.COLLECTIVE R15, `(.L_x_2262) ;  /* 0x000000000f087348 */ /* 0x000fea0003c00000 */
[----:B------:R0:W1:Y:S02]  /*2aa10*/  SHFL.IDX P6, R14, R13, R12, R11 ;  /* 0x0000000c0d0e7389 */ /* 0x00006400000c000b */
[----:B01----:R-:W-:Y:S01]  /*2aa20*/  ENDCOLLECTIVE ;  /* 0x000000000000791b */ /* 0x003fe20003800000 */
.L_x_2262:
[----:B------:R-:W-:Y:S02]  /*2aa30*/  IMAD.MOV.U32 R13, RZ, RZ, R0 ;  /* 0x000000ffff0d7224 */ /* 0x000fe400078e0000 */
[----:B------:R-:W-:-:S07]  /*2aa40*/  IMAD.MOV.U32 R23, RZ, RZ, R14 ;  /* 0x000000ffff177224 */ /* 0x000fce00078e000e */
[----:B------:R-:W-:Y:S05]  /*2aa50*/  WARPSYNC.COLLECTIVE R15, `(.L_x_2263) ;  /* 0x000000000f087348 */ /* 0x000fea0003c00000 */
[----:B------:R0:W1:Y:S02]  /*2aa60*/  SHFL.IDX P6, R14, R13, R12, R11 ;  /* 0x0000000c0d0e7389 */ /* 0x00006400000c000b */
[----:B01----:R-:W-:Y:S01]  /*2aa70*/  ENDCOLLECTIVE ;  /* 0x000000000000791b */ /* 0x003fe20003800000 */
.L_x_2263:
[----:B------:R-:W-:Y:S01]  /*2aa80*/  IMAD.MOV.U32 R0, RZ, RZ, R14 ;  /* 0x000000ffff007224 */ /* 0x000fe200078e000e */
[----:B------:R-:W-:Y:S06]  /*2aa90*/  BRA `(.L_x_2264) ;  /* 0xfffffdf8008c7947 */ /* 0x000fec000383ffff */
.L_x_1878:
[----:B0-----:R0:W1:Y:S02]  /*2aaa0*/  SYNCS.PHASECHK.TRANS64.TRYWAIT P0, [R16+URZ+0x30800], R113 ;  /* 0x03080071100075a7 */ /* 0x001064000800017f */
[----:B-1----:R-:W-:Y:S05]  /*2aab0*/  @!P0 NANOSLEEP.SYNCS 0x989680 ;  /* 0x009896800000895d */ /* 0x002fea0003900000 */
[----:B------:R-:W1:Y:S02]  /*2aac0*/  @!P0 SYNCS.PHASECHK.TRANS64 P0, [R16+URZ+0x30800], R113 ;  /* 0x03080071100085a7 */ /* 0x000e64000800007f */
[----:B-1----:R-:W-:Y:S05]  /*2aad0*/  @!P0 BRA `(.L_x_1878) ;  /* 0xfffffffc00f08947 */ /* 0x002fea000383ffff */
[----:B------:R-:W-:Y:S05]  /*2aae0*/  BRA `(.L_x_2265) ;  /* 0xfffffdfc00e87947 */ /* 0x000fea000383ffff */
.L_x_1910:
[----:B------:R-:W-:Y:S01]  /*2aaf0*/  BSSY B1, `(.L_x_2266) ;  /* 0x0000008000017945 */ /* 0x000fe20003800000 */
[----:B------:R-:W-:Y:S01]  /*2ab00*/  MOV R13, R6 ;  /* 0x00000006000d7202 */ /* 0x000fe20000000f00 */
[----:B------:R-:W-:Y:S02]  /*2ab10*/  IMAD.MOV.U32 R12, RZ, RZ, RZ ;  /* 0x000000ffff0c7224 */ /* 0x000fe400078e00ff */
[----:B------:R-:W-:Y:S02]  /*2ab20*/  IMAD.MOV.U32 R11, RZ, RZ, 0x181f ;  /* 0x0000181fff0b7424 */ /* 0x000fe400078e00ff */
[----:B------:R-:W-:-:S07]  /*2ab30*/  IMAD.MOV.U32 R15, RZ, RZ, -0x1 ;  /* 0xffffffffff0f7424 */ /* 0x000fce00078e00ff */
[----:B------:R-:W-:Y:S05]  /*2ab40*/  WARPSYNC.COLLECTIVE R15, `(.L_x_2267) ;  /* 0x000000000f087348 */ /* 0x000fea0003c00000 */
[----:B------:R0:W1:Y:S02]  /*2ab50*/  SHFL.IDX P6, R14, R13, R12, R11 ;  /* 0x0000000c0d0e7389 */ /* 0x00006400000c000b */
[----:B01----:R-:W-:Y:S01]  /*2ab60*/  ENDCOLLECTIVE ;  /* 0x000000000000791b */ /* 0x003fe20003800000 */
.L_x_2267:
[----:B------:R-:W-:Y:S05]  /*2ab70*/  BSYNC B1 ;  /* 0x0000000000017941 */ /* 0x000fea0003800000 */
.L_x_2266:
        /* <DEDUP_REMOVED lines=8> */
.L_x_2268:
[----:B------:R-:W-:Y:S02]  /*2ac00*/  IMAD.MOV.U32 R13, RZ, RZ, R7 ;  /* 0x000000ffff0d7224 */ /* 0x000fe400078e0007 */
[----:B------:R-:W-:-:S07]  /*2ac10*/  IMAD.MOV.U32 R4, RZ, RZ, R14 ;  /* 0x000000ffff047224 */ /* 0x000fce00078e000e */
[----:B------:R-:W-:Y:S05]  /*2ac20*/  WARPSYNC.COLLECTIVE R15, `(.L_x_2269) ;  /* 0x000000000f087348 */ /* 0x000fea0003c00000 */
[----:B------:R0:W1:Y:S02]  /*2ac30*/  SHFL.IDX P6, R14, R13, R12, R11 ;  /* 0x0000000c0d0e7389 */ /* 0x00006400000c000b */
[----:B01----:R-:W-:Y:S01]  /*2ac40*/  ENDCOLLECTIVE ;  /* 0x000000000000791b */ /* 0x003fe20003800000 */
.L_x_2269:
[----:B------:R-:W-:Y:S01]  /*2ac50*/  MOV R13, R0 ;  /* 0x00000000000d7202 */ /* 0x000fe20000000f00 */
[----:B------:R-:W-:-:S07]  /*2ac60*/  IMAD.MOV.U32 R9, RZ, RZ, R14 ;  /* 0x000000ffff097224 */ /* 0x000fce00078e000e */
[----:B------:R-:W-:Y:S05]  /*2ac70*/  WARPSYNC.COLLECTIVE R15, `(.L_x_2270) ;  /* 0x000000000f087348 */ /* 0x000fea0003c00000 */
[----:B------:R0:W1:Y:S02]  /*2ac80*/  SHFL.IDX P6, R14, R13, R12, R11 ;  /* 0x0000000c0d0e7389 */ /* 0x00006400000c000b */
[----:B01----:R-:W-:Y:S01]  /*2ac90*/  ENDCOLLECTIVE ;  /* 0x000000000000791b */ /* 0x003fe20003800000 */
.L_x_2270:
[----:B------:R-:W-:Y:S05]  /*2aca0*/  BRA `(.L_x_2271) ;  /* 0xfffffe2c00c07947 */ /* 0x000fea000383ffff */
.L_x_1913:
        /* <DEDUP_REMOVED lines=8> */
.L_x_2273:
[----:B------:R-:W-:Y:S05]  /*2ad30*/  BSYNC B1 ;  /* 0x0000000000017941 */ /* 0x000fea0003800000 */
.L_x_2272:
[----:B------:R-:W-:Y:S01]  /*2ad40*/  MOV R13, R3 ;  /* 0x00000003000d7202 */ /* 0x000fe20000000f00 */
[----:B------:R-:W-:Y:S02]  /*2ad50*/  IMAD.MOV.U32 R12, RZ, RZ, 0x1 ;  /* 0x00000001ff0c7424 */ /* 0x000fe400078e00ff */
[----:B------:R-:W-:Y:S02]  /*2ad60*/  IMAD.MOV.U32 R11, RZ, RZ, 0x181f ;  /* 0x0000181fff0b7424 */ /* 0x000fe400078e00ff */
[----:B------:R-:W-:Y:S02]  /*2ad70*/  IMAD.MOV.U32 R15, RZ, RZ, -0x1 ;  /* 0xffffffffff0f7424 */ /* 0x000fe400078e00ff */
[----:B------:R-:W-:-:S07]  /*2ad80*/  IMAD.MOV.U32 R5, RZ, RZ, R14 ;  /* 0x000000ffff057224 */ /* 0x000fce00078e000e */
[----:B------:R-:W-:Y:S05]  /*2ad90*/  WARPSYNC.COLLECTIVE R15, `(.L_x_2274) ;  /* 0x000000000f087348 */ /* 0x000fea0003c00000 */
[----:B------:R0:W1:Y:S02]  /*2ada0*/  SHFL.IDX P6, R14, R13, R12, R11 ;  /* 0x0000000c0d0e7389 */ /* 0x00006400000c000b */
[----:B01----:R-:W-:Y:S01]  /*2adb0*/  ENDCOLLECTIVE ;  /* 0x000000000000791b */ /* 0x003fe20003800000 */
.L_x_2274:
[----:B------:R-:W-:Y:S02]  /*2adc0*/  IMAD.MOV.U32 R13, RZ, RZ, R7 ;  /* 0x000000ffff0d7224 */ /* 0x000fe400078e0007 */
[----:B------:R-:W-:-:S07]  /*2add0*/  IMAD.MOV.U32 R4, RZ, RZ, R14 ;  /* 0x000000ffff047224 */ /* 0x000fce00078e000e */
[----:B------:R-:W-:Y:S05]  /*2ade0*/  WARPSYNC.COLLECTIVE R15, `(.L_x_2275) ;  /* 0x000000000f087348 */ /* 0x000fea0003c00000 */
[----:B------:R0:W1:Y:S02]  /*2adf0*/  SHFL.IDX P6, R14, R13, R12, R11 ;  /* 0x0000000c0d0e7389 */ /* 0x00006400000c000b */
[----:B01----:R-:W-:Y:S01]  /*2ae00*/  ENDCOLLECTIVE ;  /* 0x000000000000791b */ /* 0x003fe20003800000 */
.L_x_2275:
[----:B------:R-:W-:Y:S01]  /*2ae10*/  IMAD.MOV.U32 R13, RZ, RZ, R0 ;  /* 0x000000ffff0d7224 */ /* 0x000fe200078e0000 */
[----:B------:R-:W-:-:S07]  /*2ae20*/  MOV R9, R14 ;  /* 0x0000000e00097202 */ /* 0x000fce0000000f00 */
[----:B------:R-:W-:Y:S05]  /*2ae30*/  WARPSYNC.COLLECTIVE R15, `(.L_x_2276) ;  /* 0x000000000f087348 */ /* 0x000fea0003c00000 */
[----:B------:R0:W1:Y:S02]  /*2ae40*/  SHFL.IDX P6, R14, R13, R12, R11 ;  /* 0x0000000c0d0e7389 */ /* 0x00006400000c000b */
[----:B01----:R-:W-:Y:S01]  /*2ae50*/  ENDCOLLECTIVE ;  /* 0x000000000000791b */ /* 0x003fe20003800000 */
.L_x_2276:
[----:B------:R-:W-:Y:S05]  /*2ae60*/  BRA `(.L_x_2277) ;  /* 0xfffffe30008c7947 */ /* 0x000fea000383ffff */
.L_x_1916:
[----:B------:R-:W-:Y:S01]  /*2ae70*/  BSSY B1, `(.L_x_2278) ;  /* 0x0000008000017945 */ /* 0x000fe20003800000 */
[----:B------:R-:W-:Y:S02]  /*2ae80*/  IMAD.MOV.U32 R13, RZ, RZ, R6 ;  /* 0x000000ffff0d7224 */ /* 0x000fe400078e0006 */
[----:B------:R-:W-:Y:S02]  /*2ae90*/  IMAD.MOV.U32 R12, RZ, RZ, 0x2 ;  /* 0x00000002ff0c7424 */ /* 0x000fe400078e00ff */
[----:B------:R-:W-:Y:S02]  /*2aea0*/  IMAD.MOV.U32 R11, RZ, RZ, 0x181f ;  /* 0x0000181fff0b7424 */ /* 0x000fe400078e00ff */
[----:B------:R-:W-:-:S07]  /*2aeb0*/  IMAD.MOV.U32 R15, RZ, RZ, -0x1 ;  /* 0xffffffffff0f7424 */ /* 0x000fce00078e00ff */
[----:B-1--4-:R-:W-:Y:S05]  /*2aec0*/  WARPSYNC.COLLECTIVE R15, `(.L_x_2279) ;  /* 0x000000000f087348 */ /* 0x012fea0003c00000 */
[----:B----4-:R0:W2:Y:S02]  /*2aed0*/  SHFL.IDX P6, R14, R13, R12, R11 ;  /* 0x0000000c0d0e7389 */ /* 0x0100a400000c000b */
[----:B012---:R-:W-:Y:S01]  /*2aee0*/  ENDCOLLECTIVE ;  /* 0x000000000000791b */ /* 0x007fe20003800000 */
.L_x_2279:
[----:B------:R-:W-:Y:S05]  /*2aef0*/  BSYNC B1 ;  /* 0x0000000000017941 */ /* 0x000fea0003800000 */
.L_x_2278:
        /* <DEDUP_REMOVED lines=8> */
.L_x_2280:
[----:B------:R-:W-:Y:S01]  /*2af80*/  MOV R13, R7 ;  /* 0x00000007000d7202 */ /* 0x000fe20000000f00 */
[----:B------:R-:W-:-:S07]  /*2af90*/  IMAD.MOV.U32 R4, RZ, RZ, R14 ;  /* 0x000000ffff047224 */ /* 0x000fce00078e000e */
[----:B------:R-:W-:Y:S05]  /*2afa0*/  WARPSYNC.COLLECTIVE R15, `(.L_x_2281) ;  /* 0x000000000f087348 */ /* 0x000fea0003c00000 */
[----:B------:R0:W1:Y:S02]  /*2afb0*/  SHFL.IDX P6, R14, R13, R12, R11 ;  /* 0x0000000c0d0e7389 */ /* 0x00006400000c000b */
[----:B01----:R-:W-:Y:S01]  /*2afc0*/  ENDCOLLECTIVE ;  /* 0x000000000000791b */ /* 0x003fe20003800000 */
.L_x_2281:
[----:B------:R-:W-:Y:S02]  /*2afd0*/  IMAD.MOV.U32 R13, RZ, RZ, R0 ;  /* 0x000000ffff0d7224 */ /* 0x000fe400078e0000 */
[----:B------:R-:W-:-:S07]  /*2afe0*/  IMAD.MOV.U32 R9, RZ, RZ, R14 ;  /* 0x000000ffff097224 */ /* 0x000fce00078e000e */
[----:B------:R-:W-:Y:S05]  /*2aff0*/  WARPSYNC.COLLECTIVE R15, `(.L_x_2282) ;  /* 0x000000000f087348 */ /* 0x000fea0003c00000 */
[----:B------:R0:W1:Y:S02]  /*2b000*/  SHFL.IDX P6, R14, R13, R12, R11 ;  /* 0x0000000c0d0e7389 */ /* 0x00006400000c000b */
[----:B01----:R-:W-:Y:S01]  /*2b010*/  ENDCOLLECTIVE ;  /* 0x000000000000791b */ /* 0x003fe20003800000 */
.L_x_2282:
[----:B------:R-:W-:Y:S05]  /*2b020*/  BRA `(.L_x_2283) ;  /* 0xfffffe3400347947 */ /* 0x000fea000383ffff */
.L_x_1919:
[----:B------:R-:W-:Y:S01]  /*2b030*/  BSSY B1, `(.L_x_2284) ;  /* 0x0000008000017945 */ /* 0x000fe20003800000 */
[----:B------:R-:W-:Y:S01]  /*2b040*/  IMAD.MOV.U32 R13, RZ, RZ, R6 ;  /* 0x000000ffff0d7224 */ /* 0x000fe200078e0006 */
[----:B------:R-:W-:Y:S01]  /*2b050*/  MOV R15, 0xffffffff ;  /* 0xffffffff000f7802 */ /* 0x000fe20000000f00 */
[----:B------:R-:W-:Y:S02]  /*2b060*/  IMAD.MOV.U32 R12, RZ, RZ, 0x3 ;  /* 0x00000003ff0c7424 */ /* 0x000fe400078e00ff */
[----:B------:R-:W-:-:S07]  /*2b070*/  IMAD.MOV.U32 R11, RZ, RZ, 0x181f ;  /* 0x0000181fff0b7424 */ /* 0x000fce00078e00ff */
[----:B-1--4-:R-:W-:Y:S05]  /*2b080*/  WARPSYNC.COLLECTIVE R15, `(.L_x_2285) ;  /* 0x000000000f087348 */ /* 0x012fea0003c00000 */
[----:B------:R0:W2:Y:S02]  /*2b090*/  SHFL.IDX P6, R14, R13, R12, R11 ;  /* 0x0000000c0d0e7389 */ /* 0x0000a400000c000b */
[----:B012-4-:R-:W-:Y:S01]  /*2b0a0*/  ENDCOLLECTIVE ;  /* 0x000000000000791b */ /* 0x017fe20003800000 */
.L_x_2285:
[----:B------:R-:W-:Y:S05]  /*2b0b0*/  BSYNC B1 ;  /* 0x0000000000017941 */ /* 0x000fea0003800000 */
.L_x_2284:
        /* <DEDUP_REMOVED lines=8> */
.L_x_2286:
[----:B------:R-:W-:Y:S01]  /*2b140*/  IMAD.MOV.U32 R13, RZ, RZ, R7 ;  /* 0x000000ffff0d7224 */ /* 0x000fe200078e0007 */
[----:B------:R-:W-:-:S07]  /*2b150*/  MOV R20, R14 ;  /* 0x0000000e00147202 */ /* 0x000fce0000000f00 */
[----:B------:R-:W-:Y:S05]  /*2b160*/  WARPSYNC.COLLECTIVE R15, `(.L_x_2287) ;  /* 0x000000000f087348 */ /* 0x000fea0003c00000 */
[----:B------:R0:W1:Y:S02]  /*2b170*/  SHFL.IDX P6, R14, R13, R12, R11 ;  /* 0x0000000c0d0e7389 */ /* 0x00006400000c000b */
[----:B01----:R-:W-:Y:S01]  /*2b180*/  ENDCOLLECTIVE ;  /* 0x000000000000791b */ /* 0x003fe20003800000 */
.L_x_2287:
[----:B------:R-:W-:Y:S02]  /*2b190*/  IMAD.MOV.U32 R13, RZ, RZ, R0 ;  /* 0x000000ffff0d7224 */ /* 0x000fe400078e0000 */
[----:B------:R-:W-:-:S07]  /*2b1a0*/  IMAD.MOV.U32 R23, RZ, RZ, R14 ;  /* 0x000000ffff177224 */ /* 0x000fce00078e000e */
[----:B------:R-:W-:Y:S05]  /*2b1b0*/  WARPSYNC.COLLECTIVE R15, `(.L_x_2288) ;  /* 0x000000000f087348 */ /* 0x000fea0003c00000 */
[----:B------:R0:W1:Y:S02]  /*2b1c0*/  SHFL.IDX P6, R14, R13, R12, R11 ;  /* 0x0000000c0d0e7389 */ /* 0x00006400000c000b */
[----:B01----:R-:W-:Y:S01]  /*2b1d0*/  ENDCOLLECTIVE ;  /* 0x000000000000791b */ /* 0x003fe20003800000 */
.L_x_2288:
[----:B------:R-:W-:Y:S01]  /*2b1e0*/  IMAD.MOV.U32 R0, RZ, RZ, R14 ;  /* 0x000000ffff007224 */ /* 0x000fe200078e000e */
[----:B------:R-:W-:Y:S06]  /*2b1f0*/  BRA `(.L_x_2289) ;  /* 0xfffffe3400e07947 */ /* 0x000fec000383ffff */
.L_x_1923:
[----:B0-----:R0:W1:Y:S02]  /*2b200*/  SYNCS.PHASECHK.TRANS64.TRYWAIT P0, [R16+URZ+0x30800], R111 ;  /* 0x0308006f100075a7 */ /* 0x001064000800017f */
[----:B-1----:R-:W-:Y:S05]  /*2b210*/  @!P0 NANOSLEEP.SYNCS 0x989680 ;  /* 0x009896800000895d */ /* 0x002fea0003900000 */
[----:B------:R-:W1:Y:S02]  /*2b220*/  @!P0 SYNCS.PHASECHK.TRANS64 P0, [R16+URZ+0x30800], R111 ;  /* 0x0308006f100085a7 */ /* 0x000e64000800007f */
[----:B-1----:R-:W-:Y:S05]  /*2b230*/  @!P0 BRA `(.L_x_1923) ;  /* 0xfffffffc00f08947 */ /* 0x002fea000383ffff */
[----:B------:R-:W-:Y:S05]  /*2b240*/  BRA `(.L_x_2290) ;  /* 0xfffffe3c00007947 */ /* 0x000fea000383ffff */
.L_x_1941:
[----:B0-----:R0:W4:Y:S02]  /*2b250*/  SYNCS.PHASECHK.TRANS64.TRYWAIT P2, [R5+URZ+0x30830], R0 ;  /* 0x03083000050075a7 */ /* 0x001124000804017f */
[----:B----4-:R-:W-:Y:S05]  /*2b260*/  @!P2 NANOSLEEP.SYNCS 0x989680 ;  /* 0x009896800000a95d */ /* 0x010fea0003900000 */
[----:B------:R-:W4:Y:S02]  /*2b270*/  @!P2 SYNCS.PHASECHK.TRANS64 P2, [R5+URZ+0x30830], R0 ;  /* 0x030830000500a5a7 */ /* 0x000f24000804007f */
[----:B----4-:R-:W-:Y:S05]  /*2b280*/  @!P2 BRA `(.L_x_1941) ;  /* 0xfffffffc00f0a947 */ /* 0x010fea000383ffff */
[----:B------:R-:W-:Y:S05]  /*2b290*/  BRA `(.L_x_1940) ;  /* 0xfffffe70007c7947 */ /* 0x000fea000383ffff */
.L_x_1961:
[----:B-1----:R1:W2:Y:S02]  /*2b2a0*/  SYNCS.PHASECHK.TRANS64.TRYWAIT P4, [R232+URZ+0x30830], R153 ;  /* 0x03083099e80075a7 */ /* 0x0022a4000808017f */
[----:B--2---:R-:W-:Y:S05]  /*2b2b0*/  @!P4 NANOSLEEP.SYNCS 0x989680 ;  /* 0x009896800000c95d */ /* 0x004fea0003900000 */
[----:B------:R-:W2:Y:S02]  /*2b2c0*/  @!P4 SYNCS.PHASECHK.TRANS64 P4, [R232+URZ+0x30830], R153 ;  /* 0x03083099e800c5a7 */ /* 0x000ea4000808007f */
[----:B--2---:R-:W-:Y:S05]  /*2b2d0*/  @!P4 BRA `(.L_x_1961) ;  /* 0xfffffffc00f0c947 */ /* 0x004fea000383ffff */
[----:B------:R-:W-:Y:S05]  /*2b2e0*/  BRA `(.L_x_1960) ;  /* 0xfffffe9c00047947 */ /* 0x000fea000383ffff */
.L_x_1966:
[----:B-1----:R1:W2:Y:S02]  /*2b2f0*/  SYNCS.PHASECHK.TRANS64.TRYWAIT P4, [R0+URZ+0x30850], R2 ;  /* 0x03085002000075a7 */ /* 0x0022a4000808017f */
[----:B--2---:R-:W-:Y:S05]  /*2b300*/  @!P4 NANOSLEEP.SYNCS 0x989680 ;  /* 0x009896800000c95d */ /* 0x004fea0003900000 */
[----:B------:R-:W2:Y:S02]  /*2b310*/  @!P4 SYNCS.PHASECHK.TRANS64 P4, [R0+URZ+0x30850], R2 ;  /* 0x030850020000c5a7 */ /* 0x000ea4000808007f */
[----:B--2---:R-:W-:Y:S05]  /*2b320*/  @!P4 BRA `(.L_x_1966) ;  /* 0xfffffffc00f0c947 */ /* 0x004fea000383ffff */
[----:B------:R-:W-:Y:S05]  /*2b330*/  BRA `(.L_x_1965) ;  /* 0xfffffeac009c7947 */ /* 0x000fea000383ffff */
.L_x_1987:
[----:B-1----:R1:W2:Y:S02]  /*2b340*/  SYNCS.PHASECHK.TRANS64.TRYWAIT P2, [R5+URZ+0x30830], R153 ;  /* 0x03083099050075a7 */ /* 0x0022a4000804017f */
[----:B--2---:R-:W-:Y:S05]  /*2b350*/  @!P2 NANOSLEEP.SYNCS 0x989680 ;  /* 0x009896800000a95d */ /* 0x004fea0003900000 */
[----:B------:R-:W2:Y:S02]  /*2b360*/  @!P2 SYNCS.PHASECHK.TRANS64 P2, [R5+URZ+0x30830], R153 ;  /* 0x030830990500a5a7 */ /* 0x000ea4000804007f */
[----:B--2---:R-:W-:Y:S05]  /*2b370*/  @!P2 BRA `(.L_x_1987) ;  /* 0xfffffffc00f0a947 */ /* 0x004fea000383ffff */
[----:B------:R-:W-:Y:S05]  /*2b380*/  BRA `(.L_x_1986) ;  /* 0xfffffec800bc7947 */ /* 0x000fea000383ffff */
.L_x_1992:
[----:B-1----:R1:W2:Y:S02]  /*2b390*/  SYNCS.PHASECHK.TRANS64.TRYWAIT P2, [R23+URZ+0x30850], R0 ;  /* 0x03085000170075a7 */ /* 0x0022a4000804017f */
[----:B--2---:R-:W-:Y:S05]  /*2b3a0*/  @!P2 NANOSLEEP.SYNCS 0x989680 ;  /* 0x009896800000a95d */ /* 0x004fea0003900000 */
[----:B------:R-:W2:Y:S02]  /*2b3b0*/  @!P2 SYNCS.PHASECHK.TRANS64 P2, [R23+URZ+0x30850], R0 ;  /* 0x030850001700a5a7 */ /* 0x000ea4000804007f */
[----:B--2---:R-:W-:Y:S05]  /*2b3c0*/  @!P2 BRA `(.L_x_1992) ;  /* 0xfffffffc00f0a947 */ /* 0x004fea000383ffff */
[----:B------:R-:W-:Y:S05]  /*2b3d0*/  BRA `(.L_x_1991) ;  /* 0xfffffedc00507947 */ /* 0x000fea000383ffff */
.L_x_2000:
[----:B-1----:R1:W2:Y:S02]  /*2b3e0*/  SYNCS.PHASECHK.TRANS64.TRYWAIT P2, [R5+URZ+0x30830], R153 ;  /* 0x03083099050075a7 */ /* 0x0022a4000804017f */
[----:B--2---:R-:W-:Y:S05]  /*2b3f0*/  @!P2 NANOSLEEP.SYNCS 0x989680 ;  /* 0x009896800000a95d */ /* 0x004fea0003900000 */
[----:B------:R-:W2:Y:S02]  /*2b400*/  @!P2 SYNCS.PHASECHK.TRANS64 P2, [R5+URZ+0x30830], R153 ;  /* 0x030830990500a5a7 */ /* 0x000ea4000804007f */
[----:B--2---:R-:W-:Y:S05]  /*2b410*/  @!P2 BRA `(.L_x_2000) ;  /* 0xfffffffc00f0a947 */ /* 0x004fea000383ffff */
[----:B------:R-:W-:Y:S05]  /*2b420*/  BRA `(.L_x_1999) ;  /* 0xfffffeec00087947 */ /* 0x000fea000383ffff */
.L_x_2005:
[----:B-1----:R1:W2:Y:S02]  /*2b430*/  SYNCS.PHASECHK.TRANS64.TRYWAIT P2, [R0+URZ+0x30850], R2 ;  /* 0x03085002000075a7 */ /* 0x0022a4000804017f */
[----:B--2---:R-:W-:Y:S05]  /*2b440*/  @!P2 NANOSLEEP.SYNCS 0x989680 ;  /* 0x009896800000a95d */ /* 0x004fea0003900000 */
[----:B------:R-:W2:Y:S02]  /*2b450*/  @!P2 SYNCS.PHASECHK.TRANS64 P2, [R0+URZ+0x30850], R2 ;  /* 0x030850020000a5a7 */ /* 0x000ea4000804007f */
[----:B--2---:R-:W-:Y:S05]  /*2b460*/  @!P2 BRA `(.L_x_2005) ;  /* 0xfffffffc00f0a947 */ /* 0x004fea000383ffff */
[----:B------:R-:W-:Y:S05]  /*2b470*/  BRA `(.L_x_2004) ;  /* 0xfffffefc009c7947 */ /* 0x000fea000383ffff */
.L_x_2019:
[----:B-1----:R1:W2:Y:S02]  /*2b480*/  SYNCS.PHASECHK.TRANS64.TRYWAIT P0, [R0+URZ+0x30850], R7 ;  /* 0x03085007000075a7 */ /* 0x0022a4000800017f */
[----:B--2---:R-:W-:Y:S05]  /*2b490*/  @!P0 NANOSLEEP.SYNCS 0x989680 ;  /* 0x009896800000895d */ /* 0x004fea0003900000 */
[----:B------:R-:W2:Y:S02]  /*2b4a0*/  @!P0 SYNCS.PHASECHK.TRANS64 P0, [R0+URZ+0x30850], R7 ;  /* 0x03085007000085a7 */ /* 0x000ea4000800007f */
[----:B--2---:R-:W-:Y:S05]  /*2b4b0*/  @!P0 BRA `(.L_x_2019) ;  /* 0xfffffffc00f08947 */ /* 0x004fea000383ffff */
[----:B------:R-:W-:Y:S05]  /*2b4c0*/  BRA `(.L_x_2018) ;  /* 0xffffff1c00d87947 */ /* 0x000fea000383ffff */
.L_x_2063:
        /* <DEDUP_REMOVED lines=11> */
.L_x_2292:
[----:B------:R-:W-:Y:S05]  /*2b580*/  BSYNC B1 ;  /* 0x0000000000017941 */ /* 0x000fea0003800000 */
.L_x_2291:
[----:B------:R-:W-:Y:S05]  /*2b590*/  BRA `(.L_x_2293) ;  /* 0xffffff7000587947 */ /* 0x000fea000383ffff */
.L_x_2065:
[----:B------:R-:W-:Y:S01]  /*2b5a0*/  BSSY B1, `(.L_x_2294) ;  /* 0x0000006000017945 */ /* 0x000fe20003800000 */
[----:B------:R-:W-:-:S07]  /*2b5b0*/  IMAD.MOV.U32 R15, RZ, RZ, -0x1 ;  /* 0xffffffffff0f7424 */ /* 0x000fce00078e00ff */
[----:B0-----:R-:W-:Y:S05]  /*2b5c0*/  WARPSYNC.COLLECTIVE R15, `(.L_x_2295) ;  /* 0x000000000f0c7348 */ /* 0x001fea0003c00000 */
[----:B------:R-:W-:Y:S02]  /*2b5d0*/  ELECT P6, UR62, PT ;  /* 0x00000000003e782f */ /* 0x000fe400038c0000 */
[----:B------:R-:W-:Y:S01]  /*2b5e0*/  MOV R14, UR62 ;  /* 0x0000003e000e7c02 */ /* 0x000fe20008000f00 */
[----:B0-----:R-:W-:Y:S10]  /*2b5f0*/  ENDCOLLECTIVE ;  /* 0x000000000000791b */ /* 0x001ff40003800000 */
.L_x_2295:
[----:B------:R-:W-:Y:S05]  /*2b600*/  BSYNC B1 ;  /* 0x0000000000017941 */ /* 0x000fea0003800000 */
.L_x_2294:
[----:B------:R-:W-:Y:S01]  /*2b610*/  PLOP3.LUT P2, PT, P6, PT, PT, 0x80, 0x0 ;  /* 0x000000000000781c */ /* 0x000fe2000374f070 */
[----:B------:R-:W-:-:S12]  /*2b620*/  BRA `(.L_x_2064) ;  /* 0xffffff70004c7947 */ /* 0x000fd8000383ffff */
.L_x_2067:
[----:B0-----:R-:W2:Y:S02]  /*2b630*/  LDL R5, [R1] ;  /* 0x0000000001057983 */ /* 0x001ea40000100800 */
[----:B--2---:R0:W1:Y:S02]  /*2b640*/  SYNCS.PHASECHK.TRANS64.TRYWAIT P0, [R5+URZ+0x30820], R4 ;  /* 0x03082004050075a7 */ /* 0x004064000800017f */
[----:B-1----:R-:W-:Y:S05]  /*2b650*/  @!P0 NANOSLEEP.SYNCS 0x989680 ;  /* 0x009896800000895d */ /* 0x002fea0003900000 */
[----:B------:R-:W1:Y:S02]  /*2b660*/  @!P0 SYNCS.PHASECHK.TRANS64 P0, [R5+URZ+0x30820], R4 ;  /* 0x03082004050085a7 */ /* 0x000e64000800007f */
[----:B-1----:R-:W-:Y:S05]  /*2b670*/  @!P0 BRA `(.L_x_2067) ;  /* 0xfffffffc00ec8947 */ /* 0x002fea000383ffff */
[----:B------:R-:W-:Y:S05]  /*2b680*/  BRA `(.L_x_2296) ;  /* 0xffffff70005c7947 */ /* 0x000fea000383ffff */
.L_x_2071:
[----:B0-----:R0:W1:Y:S02]  /*2b690*/  SYNCS.PHASECHK.TRANS64.TRYWAIT P0, [R6+URZ+0x308a0], R9 ;  /* 0x0308a009060075a7 */ /* 0x001064000800017f */
[----:B-1----:R-:W-:Y:S05]  /*2b6a0*/  @!P0 NANOSLEEP.SYNCS 0x989680 ;  /* 0x009896800000895d */ /* 0x002fea0003900000 */
[----:B------:R-:W1:Y:S02]  /*2b6b0*/  @!P0 SYNCS.PHASECHK.TRANS64 P0, [R6+URZ+0x308a0], R9 ;  /* 0x0308a009060085a7 */ /* 0x000e64000800007f */
[----:B-1----:R-:W-:Y:S05]  /*2b6c0*/  @!P0 BRA `(.L_x_2071) ;  /* 0xfffffffc00f08947 */ /* 0x002fea000383ffff */
[----:B------:R-:W-:Y:S05]  /*2b6d0*/  BRA `(.L_x_2297) ;  /* 0xffffff7000807947 */ /* 0x000fea000383ffff */
.L_x_2079:
[----:B-1----:R1:W2:Y:S02]  /*2b6e0*/  SYNCS.PHASECHK.TRANS64.TRYWAIT P0, [R6+URZ+0x308c0], R9 ;  /* 0x0308c009060075a7 */ /* 0x0022a4000800017f */
[----:B--2---:R-:W-:Y:S05]  /*2b6f0*/  @!P0 NANOSLEEP.SYNCS 0x989680 ;  /* 0x009896800000895d */ /* 0x004fea0003900000 */
[----:B------:R-:W2:Y:S02]  /*2b700*/  @!P0 SYNCS.PHASECHK.TRANS64 P0, [R6+URZ+0x308c0], R9 ;  /* 0x0308c009060085a7 */ /* 0x000ea4000800007f */
[----:B--2---:R-:W-:Y:S05]  /*2b710*/  @!P0 BRA `(.L_x_2079) ;  /* 0xfffffffc00f08947 */ /* 0x004fea000383ffff */
[----:B------:R-:W-:Y:S05]  /*2b720*/  BRA `(.L_x_2298) ;  /* 0xffffff7400c47947 */ /* 0x000fea000383ffff */
.L_x_2089:
[----:B0-----:R0:W1:Y:S02]  /*2b730*/  SYNCS.PHASECHK.TRANS64.TRYWAIT P0, [R7+URZ+0x308a0], R6 ;  /* 0x0308a006070075a7 */ /* 0x001064000800017f */
[----:B-1----:R-:W-:Y:S05]  /*2b740*/  @!P0 NANOSLEEP.SYNCS 0x989680 ;  /* 0x009896800000895d */ /* 0x002fea0003900000 */
[----:B------:R-:W1:Y:S02]  /*2b750*/  @!P0 SYNCS.PHASECHK.TRANS64 P0, [R7+URZ+0x308a0], R6 ;  /* 0x0308a006070085a7 */ /* 0x000e64000800007f */
[----:B-1----:R-:W-:Y:S05]  /*2b760*/  @!P0 BRA `(.L_x_2089) ;  /* 0xfffffffc00f08947 */ /* 0x002fea000383ffff */
[----:B------:R-:W-:Y:S05]  /*2b770*/  BRA `(.L_x_2299) ;  /* 0xffffff7c00547947 */ /* 0x000fea000383ffff */
.L_x_2097:
[----:B-1----:R1:W2:Y:S02]  /*2b780*/  SYNCS.PHASECHK.TRANS64.TRYWAIT P0, [R7+URZ+0x308c0], R6 ;  /* 0x0308c006070075a7 */ /* 0x0022a4000800017f */
[----:B--2---:R-:W-:Y:S05]  /*2b790*/  @!P0 NANOSLEEP.SYNCS 0x989680 ;  /* 0x009896800000895d */ /* 0x004fea0003900000 */
[----:B------:R-:W2:Y:S02]  /*2b7a0*/  @!P0 SYNCS.PHASECHK.TRANS64 P0, [R7+URZ+0x308c0], R6 ;  /* 0x0308c006070085a7 */ /* 0x000ea4000800007f */
[----:B--2---:R-:W-:Y:S05]  /*2b7b0*/  @!P0 BRA `(.L_x_2097) ;  /* 0xfffffffc00f08947 */ /* 0x004fea000383ffff */
[----:B------:R-:W-:Y:S05]  /*2b7c0*/  BRA `(.L_x_2300) ;  /* 0xffffff8000907947 */ /* 0x000fea000383ffff */
.L_x_2121:
[----:B------:R-:W1:Y:S01]  /*2b7d0*/  S2R R4, SR_TID.X ;  /* 0x0000000000047919 */ /* 0x000e620000002100 */
[----:B------:R-:W-:Y:S01]  /*2b7e0*/  BSSY B0, `(.L_x_2301) ;  /* 0x000000a000007945 */ /* 0x000fe20003800000 */
[----:B------:R-:W-:Y:S01]  /*2b7f0*/  IMAD.MOV.U32 R12, RZ, RZ, RZ ;  /* 0x000000ffff0c7224 */ /* 0x000fe200078e00ff */
[----:B------:R-:W-:Y:S01]  /*2b800*/  MOV R11, 0x1f ;  /* 0x0000001f000b7802 */ /* 0x000fe20000000f00 */
[----:B------:R-:W-:Y:S01]  /*2b810*/  IMAD.MOV.U32 R15, RZ, RZ, -0x1 ;  /* 0xffffffffff0f7424 */ /* 0x000fe200078e00ff */
[----:B-1----:R-:W-:-:S04]  /*2b820*/  SHF.R.U32.HI R4, RZ, 0x5, R4 ;  /* 0x00000005ff047819 */ /* 0x002fc80000011604 */
[----:B------:R-:W-:-:S05]  /*2b830*/  LOP3.LUT R4, R4, 0x3, RZ, 0xc0, !PT ;  /* 0x0000000304047812 */ /* 0x000fca00078ec0ff */
[----:B------:R-:W-:-:S07]  /*2b840*/  IMAD.MOV.U32 R13, RZ, RZ, R4 ;  /* 0x000000ffff0d7224 */ /* 0x000fce00078e0004 */
[----:B0-----:R-:W-:Y:S05]  /*2b850*/  WARPSYNC.COLLECTIVE R15, `(.L_x_2302) ;  /* 0x000000000f087348 */ /* 0x001fea0003c00000 */
[----:B------:R1:W2:Y:S02]  /*2b860*/  SHFL.IDX P6, R14, R13, R12, R11 ;  /* 0x0000000c0d0e7389 */ /* 0x0002a400000c000b */
[----:B012---:R-:W-:Y:S01]  /*2b870*/  ENDCOLLECTIVE ;  /* 0x000000000000791b */ /* 0x007fe20003800000 */
.L_x_2302:
[----:B------:R-:W-:Y:S05]  /*2b880*/  BSYNC B0 ;  /* 0x0000000000007941 */ /* 0x000fea0003800000 */
.L_x_2301:
[----:B------:R-:W-:Y:S05]  /*2b890*/  BRA `(.L_x_2303) ;  /* 0xffffff9000707947 */ /* 0x000fea000383ffff */
.L_x_2123:
[----:B------:R-:W-:Y:S01]  /*2b8a0*/  BSSY B0, `(.L_x_2304) ;  /* 0x0000006000007945 */ /* 0x000fe20003800000 */
[----:B------:R-:W-:-:S07]  /*2b8b0*/  IMAD.MOV.U32 R15, RZ, RZ, -0x1 ;  /* 0xffffffffff0f7424 */ /* 0x000fce00078e00ff */
[----:B01----:R-:W-:Y:S05]  /*2b8c0*/  WARPSYNC.COLLECTIVE R15, `(.L_x_2305) ;  /* 0x000000000f0c7348 */ /* 0x003fea0003c00000 */
[----:B------:R-:W-:Y:S02]  /*2b8d0*/  ELECT P6, UR62, PT ;  /* 0x00000000003e782f */ /* 0x000fe400038c0000 */
[----:B------:R-:W-:Y:S01]  /*2b8e0*/  MOV R14, UR62 ;  /* 0x0000003e000e7c02 */ /* 0x000fe20008000f00 */
[----:B01----:R-:W-:Y:S10]  /*2b8f0*/  ENDCOLLECTIVE ;  /* 0x000000000000791b */ /* 0x003ff40003800000 */
.L_x_2305:
[----:B------:R-:W-:Y:S05]  /*2b900*/  BSYNC B0 ;  /* 0x0000000000007941 */ /* 0x000fea0003800000 */
.L_x_2304:
[----:B------:R-:W-:Y:S05]  /*2b910*/  BRA `(.L_x_2306) ;  /* 0xffffff90007c7947 */ /* 0x000fea000383ffff */
.L_x_2125:
[----:B0-----:R0:W1:Y:S02]  /*2b920*/  SYNCS.PHASECHK.TRANS64.TRYWAIT P0, [R0+URZ+0x30840], R2 ;  /* 0x03084002000075a7 */ /* 0x001064000800017f */
[----:B-1----:R-:W-:Y:S05]  /*2b930*/  @!P0 NANOSLEEP.SYNCS 0x989680 ;  /* 0x009896800000895d */ /* 0x002fea0003900000 */
[----:B------:R-:W1:Y:S02]  /*2b940*/  @!P0 SYNCS.PHASECHK.TRANS64 P0, [R0+URZ+0x30840], R2 ;  /* 0x03084002000085a7 */ /* 0x000e64000800007f */
[----:B-1----:R-:W-:Y:S05]  /*2b950*/  @!P0 BRA `(.L_x_2125) ;  /* 0xfffffffc00f08947 */ /* 0x002fea000383ffff */
[----:B------:R-:W-:Y:S05]  /*2b960*/  BRA `(.L_x_2307) ;  /* 0xffffff9000e47947 */ /* 0x000fea000383ffff */
.L_x_2129:
[----:B------:R0:W5:Y:S01]  /*2b970*/  LDL.LU R9, [R1+0x3c] ;  /* 0x00003c0001097983 */ /* 0x0001620000300800 */
[----:B------:R-:W-:Y:S01]  /*2b980*/  IMAD.MOV.U32 R5, RZ, RZ, R11 ;  /* 0x000000ffff057224 */ /* 0x000fe200078e000b */
[----:B------:R-:W-:Y:S01]  /*2b990*/  MOV R11, 0x181f ;  /* 0x0000181f000b7802 */ /* 0x000fe20000000f00 */
[----:B------:R-:W-:Y:S02]  /*2b9a0*/  IMAD.MOV.U32 R13, RZ, RZ, R3 ;  /* 0x000000ffff0d7224 */ /* 0x000fe400078e0003 */
[----:B------:R-:W-:Y:S02]  /*2b9b0*/  IMAD.MOV.U32 R12, RZ, RZ, RZ ;  /* 0x000000ffff0c7224 */ /* 0x000fe400078e00ff */
[----:B------:R-:W-:-:S07]  /*2b9c0*/  IMAD.MOV.U32 R15, RZ, RZ, -0x1 ;  /* 0xffffffffff0f7424 */ /* 0x000fce00078e00ff */
[----:B0----5:R-:W-:Y:S05]  /*2b9d0*/  WARPSYNC.COLLECTIVE R15, `(.L_x_2308) ;  /* 0x000000000f087348 */ /* 0x021fea0003c00000 */
[----:B------:R1:W2:Y:S02]  /*2b9e0*/  SHFL.IDX P6, R14, R13, R12, R11 ;  /* 0x0000000c0d0e7389 */ /* 0x0002a400000c000b */
[----:B012--5:R-:W-:Y:S01]  /*2b9f0*/  ENDCOLLECTIVE ;  /* 0x000000000000791b */ /* 0x027fe20003800000 */
.L_x_2308:
[----:B------:R-:W-:Y:S02]  /*2ba00*/  IMAD.MOV.U32 R13, RZ, RZ, R4 ;  /* 0x000000ffff0d7224 */ /* 0x000fe400078e0004 */
[----:B------:R-:W-:-:S07]  /*2ba10*/  IMAD.MOV.U32 R6, RZ, RZ, R14 ;  /* 0x000000ffff067224 */ /* 0x000fce00078e000e */
[----:B------:R-:W-:Y:S05]  /*2ba20*/  WARPSYNC.COLLECTIVE R15, `(.L_x_2309) ;  /* 0x000000000f087348 */ /* 0x000fea0003c00000 */
[----:B------:R0:W1:Y:S02]  /*2ba30*/  SHFL.IDX P6, R14, R13, R12, R11 ;  /* 0x0000000c0d0e7389 */ /* 0x00006400000c000b */
[----:B01----:R-:W-:Y:S01]  /*2ba40*/  ENDCOLLECTIVE ;  /* 0x000000000000791b */ /* 0x003fe20003800000 */
.L_x_2309:
[----:B------:R-:W-:Y:S02]  /*2ba50*/  IMAD R2, R9, R7, RZ ;  /* 0x0000000709027224 */ /* 0x000fe400078e02ff */
[----:B------:R0:W5:Y:S01]  /*2ba60*/  LDL R9, [R1+0x28] ;  /* 0x0000280001097983 */ /* 0x0001620000100800 */
[----:B------:R-:W-:Y:S02]  /*2ba70*/  IMAD.IADD R0, R10, 0x1, R5 ;  /* 0x000000010a007824 */ /* 0x000fe400078e0205 */
[----:B------:R-:W-:Y:S02]  /*2ba80*/  IMAD.MOV.U32 R7, RZ, RZ, R14 ;  /* 0x000000ffff077224 */ /* 0x000fe400078e000e */
[----:B------:R-:W-:Y:S01]  /*2ba90*/  IMAD.MOV.U32 R13, RZ, RZ, R3 ;  /* 0x000000ffff0d7224 */ /* 0x000fe200078e0003 */
[C---:B------:R-:W-:Y:S01]  /*2baa0*/  ISETP.GE.AND P2, PT, R0.reuse, R2, PT ;  /* 0x000000020000720c */ /* 0x040fe20003f46270 */
[----:B------:R-:W-:Y:S02]  /*2bab0*/  IMAD.MOV.U32 R12, RZ, RZ, 0x1 ;  /* 0x00000001ff0c7424 */ /* 0x000fe400078e00ff */
[----:B0-----:R-:W-:-:S10]  /*2bac0*/  VIADD R5, R0, 0x10 ;  /* 0x0000001000057836 */ /* 0x001fd40000000000 */
[----:B-----5:R-:W-:Y:S05]  /*2bad0*/  WARPSYNC.COLLECTIVE R15, `(.L_x_2310) ;  /* 0x000000000f087348 */ /* 0x020fea0003c00000 */
[----:B------:R0:W1:Y:S02]  /*2bae0*/  SHFL.IDX P6, R14, R13, R12, R11 ;  /* 0x0000000c0d0e7389 */ /* 0x00006400000c000b */
[----:B01---5:R-:W-:Y:S01]  /*2baf0*/  ENDCOLLECTIVE ;  /* 0x000000000000791b */ /* 0x023fe20003800000 */
.L_x_2310:
[----:B------:R-:W-:-:S04]  /*2bb00*/  @!P2 LEA R7, P5, R8, R7, 0x1 ;  /* 0x000000070807a211 */ /* 0x000fc800078a08ff */
[----:B------:R-:W-:Y:S01]  /*2bb10*/  @!P2 IADD3.X R6, RZ, R6, RZ, P5, !PT ;  /* 0x00000006ff06a210 */ /* 0x000fe20002ffe4ff */
[----:B------:R-:W-:-:S03]  /*2bb20*/  IMAD.MOV.U32 R13, RZ, RZ, R4 ;  /* 0x000000ffff0d7224 */ /* 0x000fc600078e0004 */
[----:B------:R-:W-:-:S04]  /*2bb30*/  @!P2 LOP3.LUT R7, R7, R6, RZ, 0x3c, !PT ;  /* 0x000000060707a212 */ /* 0x000fc800078e3cff */
[----:B------:R-:W-:-:S04]  /*2bb40*/  @!P2 LOP3.LUT R6, R7, R6, RZ, 0x3c, !PT ;  /* 0x000000060706a212 */ /* 0x000fc800078e3cff */
[----:B------:R-:W-:-:S05]  /*2bb50*/  @!P2 LOP3.LUT R7, R7, R6, RZ, 0x3c, !PT ;  /* 0x000000060707a212 */ /* 0x000fca00078e3cff */
[----:B------:R-:W-:Y:S01]  /*2bb60*/  @!PT LDS RZ, [RZ] ;  /* 0x00000000fffff984 */ /* 0x000fe20000000800 */
[----:B------:R-:W-:Y:S01]  /*2bb70*/  @!PT LDS RZ, [RZ] ;  /* 0x00000000fffff984 */ /* 0x000fe20000000800 */
[----:B------:R-:W-:Y:S01]  /*2bb80*/  @!PT LDS RZ, [RZ] ;  /* 0x00000000fffff984 */ /* 0x000fe20000000800 */
[----:B------:R-:W-:Y:S04]  /*2bb90*/  @!P2 LDGSTS.E.BYPASS.LTC128B.128 [R9+0x10400], desc[UR60][R6.64], !P4 ;  /* 0x104000000609afae */ /* 0x000fe8000e101d7c */
[----:B------:R-:W-:Y:S04]  /*2bba0*/  @!P2 LDGSTS.E.BYPASS.LTC128B.128 [R9+0x14400], desc[UR60][R6.64+0x80], !P3 ;  /* 0x144000800609afae */ /* 0x000fe8000d901d7c */
[----:B------:R-:W-:Y:S04]  /*2bbb0*/  @!P2 LDGSTS.E.BYPASS.LTC128B.128 [R9+0x18400], desc[UR60][R6.64+0x100], !P0 ;  /* 0x184001000609afae */ /* 0x000fe8000c101d7c */
[----:B------:R0:W-:Y:S01]  /*2bbc0*/  @!P2 LDGSTS.E.BYPASS.LTC128B.128 [R9+0x1c400], desc[UR60][R6.64+0x180], !P1 ;  /* 0x1c4001800609afae */ /* 0x0001e2000c901d7c */
[----:B------:R-:W-:Y:S01]  /*2bbd0*/  ISETP.GE.AND P2, PT, R5, R2, PT ;  /* 0x000000020500720c */ /* 0x000fe20003f46270 */
[----:B0-----:R-:W-:-:S12]  /*2bbe0*/  IMAD.MOV.U32 R7, RZ, RZ, R14 ;  /* 0x000000ffff077224 */ /* 0x001fd800078e000e */
[----:B------:R-:W-:Y:S05]  /*2bbf0*/  WARPSYNC.COLLECTIVE R15, `(.L_x_2311) ;  /* 0x000000000f087348 */ /* 0x000fea0003c00000 */
[----:B------:R0:W1:Y:S02]  /*2bc00*/  SHFL.IDX P6, R14, R13, R12, R11 ;  /* 0x0000000c0d0e7389 */ /* 0x00006400000c000b */
[----:B01----:R-:W-:Y:S01]  /*2bc10*/  ENDCOLLECTIVE ;  /* 0x000000000000791b */ /* 0x003fe20003800000 */
.L_x_2311:
[----:B------:R-:W-:Y:S01]  /*2bc20*/  IMAD.MOV.U32 R13, RZ, RZ, R3 ;  /* 0x000000ffff0d7224 */ /* 0x000fe200078e0003 */
[----:B------:R-:W-:Y:S02]  /*2bc30*/  MOV R12, 0x2 ;  /* 0x00000002000c7802 */ /* 0x000fe40000000f00 */
[----:B------:R-:W-:-:S07]  /*2bc40*/  MOV R5, R14 ;  /* 0x0000000e00057202 */ /* 0x000fce0000000f00 */
[----:B------:R-:W-:Y:S05]  /*2bc50*/  WARPSYNC.COLLECTIVE R15, `(.L_x_2312) ;  /* 0x000000000f087348 */ /* 0x000fea0003c00000 */
[----:B------:R0:W1:Y:S02]  /*2bc60*/  SHFL.IDX P6, R14, R13, R12, R11 ;  /* 0x0000000c0d0e7389 */ /* 0x00006400000c000b */
[----:B01----:R-:W-:Y:S01]  /*2bc70*/  ENDCOLLECTIVE ;  /* 0x000000000000791b */ /* 0x003fe20003800000 */
.L_x_2312:
[----:B------:R-:W-:-:S05]  /*2bc80*/  @!P2 LEA R5, P5, R8, R5, 0x1 ;  /* 0x000000050805a211 */ /* 0x000fca00078a08ff */
[----:B------:R-:W-:-:S04]  /*2bc90*/  @!P2 IMAD.X R6, RZ, RZ, R7, P5 ;  /* 0x000000ffff06a224 */ /* 0x000fc800028e0607 */
[----:B------:R-:W-:Y:S02]  /*2bca0*/  @!P2 IMAD.MOV.U32 R7, RZ, RZ, R6 ;  /* 0x000000ffff07a224 */ /* 0x000fe400078e0006 */
[----:B------:R-:W-:Y:S02]  /*2bcb0*/  @!P2 IMAD.MOV.U32 R6, RZ, RZ, R5 ;  /* 0x000000ffff06a224 */ /* 0x000fe400078e0005 */
[----:B------:R-:W-:Y:S02]  /*2bcc0*/  IMAD.MOV.U32 R13, RZ, RZ, R4 ;  /* 0x000000ffff0d7224 */ /* 0x000fe400078e0004 */
[----:B------:R-:W-:Y:S01]  /*2bcd0*/  VIADD R5, R0, 0x20 ;  /* 0x0000002000057836 */ /* 0x000fe20000000000 */
        /* <DEDUP_REMOVED lines=12> */
.L_x_2313:
[----:B------:R-:W-:Y:S02]  /*2bda0*/  IMAD.MOV.U32 R13, RZ, RZ, R3 ;  /* 0x000000ffff0d7224 */ /* 0x000fe400078e0003 */
[----:B------:R-:W-:Y:S02]  /*2bdb0*/  IMAD.MOV.U32 R12, RZ, RZ, 0x3 ;  /* 0x00000003ff0c7424 */ /* 0x000fe400078e00ff */
[----:B------:R-:W-:-:S07]  /*2bdc0*/  IMAD.MOV.U32 R5, RZ, RZ, R14 ;  /* 0x000000ffff057224 */ /* 0x000fce00078e000e */
[----:B------:R-:W-:Y:S05]  /*2bdd0*/  WARPSYNC.COLLECTIVE R15, `(.L_x_2314) ;  /* 0x000000000f087348 */ /* 0x000fea0003c00000 */
[----:B------:R0:W1:Y:S02]  /*2bde0*/  SHFL.IDX P6, R14, R13, R12, R11 ;  /* 0x0000000c0d0e7389 */ /* 0x00006400000c000b */
[----:B01----:R-:W-:Y:S01]  /*2bdf0*/  ENDCOLLECTIVE ;  /* 0x000000000000791b */ /* 0x003fe20003800000 */
.L_x_2314:
[----:B------:R-:W-:-:S05]  /*2be00*/  @!P2 LEA R5, P5, R8, R5, 0x1 ;  /* 0x000000050805a211 */ /* 0x000fca00078a08ff */
[----:B------:R-:W-:-:S04]  /*2be10*/  @!P2 IMAD.X R6, RZ, RZ, R7, P5 ;  /* 0x000000ffff06a224 */ /* 0x000fc800028e0607 */
[----:B------:R-:W-:Y:S01]  /*2be20*/  @!P2 IMAD.MOV.U32 R7, RZ, RZ, R6 ;  /* 0x000000ffff07a224 */ /* 0x000fe200078e0006 */
[----:B------:R-:W-:Y:S01]  /*2be30*/  @!P2 MOV R6, R5 ;  /* 0x000000050006a202 */ /* 0x000fe20000000f00 */
[----:B------:R-:W-:Y:S02]  /*2be40*/  IMAD.MOV.U32 R13, RZ, RZ, R4 ;  /* 0x000000ffff0d7224 */ /* 0x000fe400078e0004 */
[----:B------:R-:W-:Y:S02]  /*2be50*/  VIADD R5, R0, 0x30 ;  /* 0x0000003000057836 */ /* 0x000fe40000000000 */
        /* <DEDUP_REMOVED lines=12> */
.L_x_2315:
[----:B------:R-:W-:Y:S01]  /*2bf20*/  IMAD.MOV.U32 R13, RZ, RZ, R3 ;  /* 0x000000ffff0d7224 */ /* 0x000fe200078e0003 */
[----:B------:R-:W-:Y:S02]  /*2bf30*/  MOV R12, 0x4 ;  /* 0x00000004000c7802 */ /* 0x000fe40000000f00 */
[----:B------:R-:W-:-:S07]  /*2bf40*/  MOV R5, R14 ;  /* 0x0000000e00057202 */ /* 0x000fce0000000f00 */
[----:B------:R-:W-:Y:S05]  /*2bf50*/  WARPSYNC.COLLECTIVE R15, `(.L_x_2316) ;  /* 0x000000000f087348 */ /* 0x000fea0003c00000 */
[----:B------:R0:W1:Y:S02]  /*2bf60*/  SHFL.IDX P6, R14, R13, R12, R11 ;  /* 0x0000000c0d0e7389 */ /* 0x00006400000c000b */
[----:B01----:R-:W-:Y:S01]  /*2bf70*/  ENDCOLLECTIVE ;  /* 0x000000000000791b */ /* 0x003fe20003800000 */
.L_x_2316:
        /* <DEDUP_REMOVED lines=18> */
.L_x_2317:
[----:B------:R-:W-:Y:S02]  /*2c0a0*/  IMAD.MOV.U32 R13, RZ, RZ, R3 ;  /* 0x000000ffff0d7224 */ /* 0x000fe400078e0003 */
[----:B------:R-:W-:Y:S02]  /*2c0b0*/  IMAD.MOV.U32 R12, RZ, RZ, 0x5 ;  /* 0x00000005ff0c7424 */ /* 0x000fe400078e00ff */
[----:B------:R-:W-:-:S07]  /*2c0c0*/  IMAD.MOV.U32 R5, RZ, RZ, R14 ;  /* 0x000000ffff057224 */ /* 0x000fce00078e000e */
[----:B------:R-:W-:Y:S05]  /*2c0d0*/  WARPSYNC.COLLECTIVE R15, `(.L_x_2318) ;  /* 0x000000000f087348 */ /* 0x000fea0003c00000 */
[----:B------:R0:W1:Y:S02]  /*2c0e0*/  SHFL.IDX P6, R14, R13, R12, R11 ;  /* 0x0000000c0d0e7389 */ /* 0x00006400000c000b */
[----:B01----:R-:W-:Y:S01]  /*2c0f0*/  ENDCOLLECTIVE ;  /* 0x000000000000791b */ /* 0x003fe20003800000 */
.L_x_2318:
        /* <DEDUP_REMOVED lines=18> */
.L_x_2319:
[----:B------:R-:W-:Y:S01]  /*2c220*/  IMAD.MOV.U32 R13, RZ, RZ, R3 ;  /* 0x000000ffff0d7224 */ /* 0x000fe200078e0003 */
[----:B------:R-:W-:Y:S02]  /*2c230*/  MOV R12, 0x6 ;  /* 0x00000006000c7802 */ /* 0x000fe40000000f00 */
[----:B------:R-:W-:-:S07]  /*2c240*/  MOV R5, R14 ;  /* 0x0000000e00057202 */ /* 0x000fce0000000f00 */
[----:B------:R-:W-:Y:S05]  /*2c250*/  WARPSYNC.COLLECTIVE R15, `(.L_x_2320) ;  /* 0x000000000f087348 */ /* 0x000fea0003c00000 */
[----:B------:R0:W1:Y:S02]  /*2c260*/  SHFL.IDX P6, R14, R13, R12, R11 ;  /* 0x0000000c0d0e7389 */ /* 0x00006400000c000b */
[----:B01----:R-:W-:Y:S01]  /*2c270*/  ENDCOLLECTIVE ;  /* 0x000000000000791b */ /* 0x003fe20003800000 */
.L_x_2320:
        /* <DEDUP_REMOVED lines=18> */
.L_x_2321:
[----:B------:R-:W-:Y:S02]  /*2c3a0*/  IMAD.MOV.U32 R13, RZ, RZ, R3 ;  /* 0x000000ffff0d7224 */ /* 0x000fe400078e0003 */
[----:B------:R-:W-:Y:S02]  /*2c3b0*/  IMAD.MOV.U32 R12, RZ, RZ, 0x7 ;  /* 0x00000007ff0c7424 */ /* 0x000fe400078e00ff */
[----:B------:R-:W-:-:S07]  /*2c3c0*/  IMAD.MOV.U32 R5, RZ, RZ, R14 ;  /* 0x000000ffff057224 */ /* 0x000fce00078e000e */
[----:B------:R-:W-:Y:S05]  /*2c3d0*/  WARPSYNC.COLLECTIVE R15, `(.L_x_2322) ;  /* 0x000000000f087348 */ /* 0x000fea0003c00000 */
[----:B------:R0:W1:Y:S02]  /*2c3e0*/  SHFL.IDX P6, R14, R13, R12, R11 ;  /* 0x0000000c0d0e7389 */ /* 0x00006400000c000b */
[----:B01----:R-:W-:Y:S01]  /*2c3f0*/  ENDCOLLECTIVE ;  /* 0x000000000000791b */ /* 0x003fe20003800000 */
.L_x_2322:
[----:B------:R-:W-:-:S05]  /*2c400*/  @!P2 LEA R5, P5, R8, R5, 0x1 ;  /* 0x000000050805a211 */ /* 0x000fca00078a08ff */
[----:B------:R-:W-:-:S04]  /*2c410*/  @!P2 IMAD.X R6, RZ, RZ, R7, P5 ;  /* 0x000000ffff06a224 */ /* 0x000fc800028e0607 */
[----:B------:R-:W-:Y:S01]  /*2c420*/  @!P2 IMAD.MOV.U32 R7, RZ, RZ, R6 ;  /* 0x000000ffff07a224 */ /* 0x000fe200078e0006 */
[----:B------:R-:W-:Y:S01]  /*2c430*/  @!P2 MOV R6, R5 ;  /* 0x000000050006a202 */ /* 0x000fe20000000f00 */
[----:B------:R-:W-:-:S04]  /*2c440*/  IMAD.MOV.U32 R13, RZ, RZ, R4 ;  /* 0x000000ffff0d7224 */ /* 0x000fc800078e0004 */
[----:B------:R-:W-:Y:S01]  /*2c450*/  @!PT LDS RZ, [RZ] ;  /* 0x00000000fffff984 */ /* 0x000fe20000000800 */
[----:B------:R-:W-:Y:S01]  /*2c460*/  @!PT LDS RZ, [RZ] ;  /* 0x00000000fffff984 */ /* 0x000fe20000000800 */
[----:B------:R-:W-:Y:S01]  /*2c470*/  @!PT LDS RZ, [RZ] ;  /* 0x00000000fffff984 */ /* 0x000fe20000000800 */
[----:B------:R0:W-:Y:S04]  /*2c480*/  @!P2 LDGSTS.E.BYPASS.LTC128B.128 [R9+0x13400], desc[UR60][R6.64], !P4 ;  /* 0x134000000609afae */ /* 0x0001e8000e101d7c */
[----:B------:R0:W-:Y:S01]  /*2c490*/  @!P2 LDGSTS.E.BYPASS.LTC128B.128 [R9+0x17400], desc[UR60][R6.64+0x80], !P3 ;  /* 0x174000800609afae */ /* 0x0001e2000d901d7c */
[----:B------:R-:W-:-:S07]  /*2c4a0*/  IMAD.MOV.U32 R5, RZ, RZ, R14 ;  /* 0x000000ffff057224 */ /* 0x000fce00078e000e */
[----:B0-----:R-:W-:Y:S05]  /*2c4b0*/  WARPSYNC.COLLECTIVE R15, `(.L_x_2323) ;  /* 0x000000000f087348 */ /* 0x001fea0003c00000 */
[----:B------:R1:W2:Y:S02]  /*2c4c0*/  SHFL.IDX P6, R14, R13, R12, R11 ;  /* 0x0000000c0d0e7389 */ /* 0x0002a400000c000b */
[----:B012---:R-:W-:Y:S01]  /*2c4d0*/  ENDCOLLECTIVE ;  /* 0x000000000000791b */ /* 0x007fe20003800000 */
.L_x_2323:
[----:B------:R-:W-:Y:S01]  /*2c4e0*/  @!PT LDS RZ, [RZ] ;  /* 0x00000000fffff984 */ /* 0x000fe20000000800 */
[----:B------:R-:W-:Y:S01]  /*2c4f0*/  @!PT LDS RZ, [RZ] ;  /* 0x00000000fffff984 */ /* 0x000fe20000000800 */
[----:B------:R-:W-:Y:S01]  /*2c500*/  @!PT LDS RZ, [RZ] ;  /* 0x00000000fffff984 */ /* 0x000fe20000000800 */
[----:B------:R0:W-:Y:S04]  /*2c510*/  @!P2 LDGSTS.E.BYPASS.LTC128B.128 [R9+0x1b400], desc[UR60][R6.64+0x100], !P0 ;  /* 0x1b4001000609afae */ /* 0x0001e8000c101d7c */
[----:B------:R0:W-:Y:S01]  /*2c520*/  @!P2 LDGSTS.E.BYPASS.LTC128B.128 [R9+0x1f400], desc[UR60][R6.64+0x180], !P1 ;  /* 0x1f4001800609afae */ /* 0x0001e2000c901d7c */
[----:B------:R-:W-:Y:S01]  /*2c530*/  IMAD.MOV.U32 R3, RZ, RZ, R14 ;  /* 0x000000ffff037224 */ /* 0x000fe200078e000e */
[----:B------:R-:W-:Y:S06]  /*2c540*/  BRA `(.L_x_2324) ;  /* 0xffffff9400c07947 */ /* 0x000fec000383ffff */
.L_x_2134:
[----:B-1----:R-:W3:Y:S02]  /*2c550*/  LDL R2, [R1] ;  /* 0x0000000001027983 */ /* 0x002ee40000100800 */
[----:B---3--:R1:W3:Y:S02]  /*2c560*/  SYNCS.PHASECHK.TRANS64.TRYWAIT P0, [R2+URZ+0x30820], R0 ;  /* 0x03082000020075a7 */ /* 0x0082e4000800017f */
[----:B---3--:R-:W-:Y:S05]  /*2c570*/  @!P0 NANOSLEEP.SYNCS 0x989680 ;  /* 0x009896800000895d */ /* 0x008fea0003900000 */
[----:B------:R-:W3:Y:S02]  /*2c580*/  @!P0 SYNCS.PHASECHK.TRANS64 P0, [R2+URZ+0x30820], R0 ;  /* 0x03082000020085a7 */ /* 0x000ee4000800007f */
[----:B---3--:R-:W-:Y:S05]  /*2c590*/  @!P0 BRA `(.L_x_2134) ;  /* 0xfffffffc00ec8947 */ /* 0x008fea000383ffff */
[----:B------:R-:W-:Y:S05]  /*2c5a0*/  BRA `(.L_x_2325) ;  /* 0xffffff98003c7947 */ /* 0x000fea000383ffff */
.L_x_2143:
[----:B-1----:R1:W2:Y:S02]  /*2c5b0*/  SYNCS.PHASECHK.TRANS64.TRYWAIT P0, [R3+URZ+0x30840], R2 ;  /* 0x03084002030075a7 */ /* 0x0022a4000800017f */
[----:B--2---:R-:W-:Y:S05]  /*2c5c0*/  @!P0 NANOSLEEP.SYNCS 0x989680 ;  /* 0x009896800000895d */ /* 0x004fea0003900000 */
[----:B------:R-:W2:Y:S02]  /*2c5d0*/  @!P0 SYNCS.PHASECHK.TRANS64 P0, [R3+URZ+0x30840], R2 ;  /* 0x03084002030085a7 */ /* 0x000ea4000800007f */
[----:B--2---:R-:W-:Y:S05]  /*2c5e0*/  @!P0 BRA `(.L_x_2143) ;  /* 0xfffffffc00f08947 */ /* 0x004fea000383ffff */
[----:B------:R-:W-:Y:S05]  /*2c5f0*/  BRA `(.L_x_2326) ;  /* 0xffffff9c00087947 */ /* 0x000fea000383ffff */
.L_x_2151:
[----:B0-----:R0:W1:Y:S02]  /*2c600*/  SYNCS.PHASECHK.TRANS64.TRYWAIT P0, [R2+URZ+0x30860], R3 ;  /* 0x03086003020075a7 */ /* 0x001064000800017f */
[----:B-1----:R-:W-:Y:S05]  /*2c610*/  @!P0 NANOSLEEP.SYNCS 0x989680 ;  /* 0x009896800000895d */ /* 0x002fea0003900000 */
[----:B------:R-:W1:Y:S02]  /*2c620*/  @!P0 SYNCS.PHASECHK.TRANS64 P0, [R2+URZ+0x30860], R3 ;  /* 0x03086003020085a7 */ /* 0x000e64000800007f */
[----:B-1----:R-:W-:Y:S05]  /*2c630*/  @!P0 BRA `(.L_x_2151) ;  /* 0xfffffffc00f08947 */ /* 0x002fea000383ffff */
[----:B------:R-:W-:Y:S05]  /*2c640*/  BRA `(.L_x_2327) ;  /* 0xffffffa000647947 */ /* 0x000fea000383ffff */
.L_x_2163:
[----:B-1----:R1:W2:Y:S02]  /*2c650*/  SYNCS.PHASECHK.TRANS64.TRYWAIT P0, [R3+URZ+0x30840], R2 ;  /* 0x03084002030075a7 */ /* 0x0022a4000800017f */
[----:B--2---:R-:W-:Y:S05]  /*2c660*/  @!P0 NANOSLEEP.SYNCS 0x989680 ;  /* 0x009896800000895d */ /* 0x004fea0003900000 */
[----:B------:R-:W2:Y:S02]  /*2c670*/  @!P0 SYNCS.PHASECHK.TRANS64 P0, [R3+URZ+0x30840], R2 ;  /* 0x03084002030085a7 */ /* 0x000ea4000800007f */
[----:B--2---:R-:W-:Y:S05]  /*2c680*/  @!P0 BRA `(.L_x_2163) ;  /* 0xfffffffc00f08947 */ /* 0x004fea000383ffff */
[----:B------:R-:W-:Y:S05]  /*2c690*/  BRA `(.L_x_2328) ;  /* 0xffffffa800887947 */ /* 0x000fea000383ffff */
.L_x_2171:
[----:B0-----:R0:W1:Y:S02]  /*2c6a0*/  SYNCS.PHASECHK.TRANS64.TRYWAIT P0, [R2+URZ+0x30860], R3 ;  /* 0x03086003020075a7 */ /* 0x001064000800017f */
[----:B-1----:R-:W-:Y:S05]  /*2c6b0*/  @!P0 NANOSLEEP.SYNCS 0x989680 ;  /* 0x009896800000895d */ /* 0x002fea0003900000 */
[----:B------:R-:W1:Y:S02]  /*2c6c0*/  @!P0 SYNCS.PHASECHK.TRANS64 P0, [R2+URZ+0x30860], R3 ;  /* 0x03086003020085a7 */ /* 0x000e64000800007f */
[----:B-1----:R-:W-:Y:S05]  /*2c6d0*/  @!P0 BRA `(.L_x_2171) ;  /* 0xfffffffc00f08947 */ /* 0x002fea000383ffff */
[----:B------:R-:W-:Y:S05]  /*2c6e0*/  BRA `(.L_x_2329) ;  /* 0xffffffac00e47947 */ /* 0x000fea000383ffff */
.L_x_2183:
[----:B--2---:R2:W3:Y:S02]  /*2c6f0*/  SYNCS.PHASECHK.TRANS64.TRYWAIT P0, [R3+URZ+0x30840], R2 ;  /* 0x03084002030075a7 */ /* 0x0044e4000800017f */
[----:B---3--:R-:W-:Y:S05]  /*2c700*/  @!P0 NANOSLEEP.SYNCS 0x989680 ;  /* 0x009896800000895d */ /* 0x008fea0003900000 */
[----:B------:R-:W3:Y:S02]  /*2c710*/  @!P0 SYNCS.PHASECHK.TRANS64 P0, [R3+URZ+0x30840], R2 ;  /* 0x03084002030085a7 */ /* 0x000ee4000800007f */
[----:B---3--:R-:W-:Y:S05]  /*2c720*/  @!P0 BRA `(.L_x_2183) ;  /* 0xfffffffc00f08947 */ /* 0x008fea000383ffff */
[----:B------:R-:W-:Y:S05]  /*2c730*/  BRA `(.L_x_2330) ;  /* 0xffffffb400dc7947 */ /* 0x000fea000383ffff */
.L_x_2191:
[----:B0-----:R0:W1:Y:S02]  /*2c740*/  SYNCS.PHASECHK.TRANS64.TRYWAIT P0, [R2+URZ+0x30860], R5 ;  /* 0x03086005020075a7 */ /* 0x001064000800017f */
[----:B-1----:R-:W-:Y:S05]  /*2c750*/  @!P0 NANOSLEEP.SYNCS 0x989680 ;  /* 0x009896800000895d */ /* 0x002fea0003900000 */
[----:B------:R-:W1:Y:S02]  /*2c760*/  @!P0 SYNCS.PHASECHK.TRANS64 P0, [R2+URZ+0x30860], R5 ;  /* 0x03086005020085a7 */ /* 0x000e64000800007f */
[----:B-1----:R-:W-:Y:S05]  /*2c770*/  @!P0 BRA `(.L_x_2191) ;  /* 0xfffffffc00f08947 */ /* 0x002fea000383ffff */
[----:B------:R-:W-:Y:S05]  /*2c780*/  BRA `(.L_x_2331) ;  /* 0xffffffbc00347947 */ /* 0x000fea000383ffff */
.L_x_2205:
[----:B---3--:R3:W4:Y:S02]  /*2c790*/  SYNCS.PHASECHK.TRANS64.TRYWAIT P0, [R0+URZ+0x30860], R2 ;  /* 0x03086002000075a7 */ /* 0x008724000800017f */
[----:B----4-:R-:W-:Y:S05]  /*2c7a0*/  @!P0 NANOSLEEP.SYNCS 0x989680 ;  /* 0x009896800000895d */ /* 0x010fea0003900000 */
[----:B------:R-:W4:Y:S02]  /*2c7b0*/  @!P0 SYNCS.PHASECHK.TRANS64 P0, [R0+URZ+0x30860], R2 ;  /* 0x03086002000085a7 */ /* 0x000f24000800007f */
[----:B----4-:R-:W-:Y:S05]  /*2c7c0*/  @!P0 BRA `(.L_x_2205) ;  /* 0xfffffffc00f08947 */ /* 0x010fea000383ffff */
[----:B------:R-:W-:Y:S05]  /*2c7d0*/  BRA `(.L_x_2332) ;  /* 0xffffffc4000c7947 */ /* 0x000fea000383ffff */
.L_x_2215:
[----:B------:R-:W-:Y:S01]  /*2c7e0*/  BSSY B0, `(.L_x_2333) ;  /* 0x0000008000007945 */ /* 0x000fe20003800000 */
[----:B------:R-:W-:Y:S01]  /*2c7f0*/  MOV R13, R16 ;  /* 0x00000010000d7202 */ /* 0x000fe20000000f00 */
[----:B------:R-:W-:Y:S02]  /*2c800*/  IMAD.MOV.U32 R12, RZ, RZ, RZ ;  /* 0x000000ffff0c7224 */ /* 0x000fe400078e00ff */
[----:B------:R-:W-:Y:S02]  /*2c810*/  IMAD.MOV.U32 R11, RZ, RZ, 0x1f ;  /* 0x0000001fff0b7424 */ /* 0x000fe400078e00ff */
[----:B------:R-:W-:-:S07]  /*2c820*/  IMAD.MOV.U32 R15, RZ, RZ, -0x1 ;  /* 0xffffffffff0f7424 */ /* 0x000fce00078e00ff */
[----:B--2--5:R-:W-:Y:S05]  /*2c830*/  WARPSYNC.COLLECTIVE R15, `(.L_x_2334) ;  /* 0x000000000f087348 */ /* 0x024fea0003c00000 */
[----:B------:R0:W1:Y:S02]  /*2c840*/  SHFL.IDX P6, R14, R13, R12, R11 ;  /* 0x0000000c0d0e7389 */ /* 0x00006400000c000b */
[----:B012--5:R-:W-:Y:S01]  /*2c850*/  ENDCOLLECTIVE ;  /* 0x000000000000791b */ /* 0x027fe20003800000 */
.L_x_2334:
[----:B------:R-:W-:Y:S05]  /*2c860*/  BSYNC B0 ;  /* 0x0000000000007941 */ /* 0x000fea0003800000 */
.L_x_2333:
[----:B------:R-:W-:Y:S01]  /*2c870*/  IMAD.MOV.U32 R13, RZ, RZ, R16 ;  /* 0x000000ffff0d7224 */ /* 0x000fe200078e0010 */
[----:B------:R-:W-:Y:S01]  /*2c880*/  MOV R12, 0x1 ;  /* 0x00000001000c7802 */ /* 0x000fe20000000f00 */
[----:B------:R-:W-:Y:S01]  /*2c890*/  IMAD.MOV.U32 R11, RZ, RZ, 0x1f ;  /* 0x0000001fff0b7424 */ /* 0x000fe200078e00ff */
[----:B------:R-:W-:Y:S01]  /*2c8a0*/  LOP3.LUT P1, RZ, R7, 0x1, RZ, 0xc0, !PT ;  /* 0x0000000107ff7812 */ /* 0x000fe2000782c0ff */
[----:B------:R-:W-:Y:S02]  /*2c8b0*/  IMAD.MOV.U32 R15, RZ, RZ, -0x1 ;  /* 0xffffffffff0f7424 */ /* 0x000fe400078e00ff */
[----:B------:R-:W-:Y:S02]  /*2c8c0*/  IMAD.IADD R4, R19, 0x1, R6 ;  /* 0x0000000113047824 */ /* 0x000fe400078e0206 */
[----:B------:R-:W-:-:S08]  /*2c8d0*/  IMAD.MOV.U32 R0, RZ, RZ, R14 ;  /* 0x000000ffff007224 */ /* 0x000fd000078e000e */
[----:B------:R-:W-:Y:S05]  /*2c8e0*/  WARPSYNC.COLLECTIVE R15, `(.L_x_2335) ;  /* 0x000000000f087348 */ /* 0x000fea0003c00000 */
[----:B------:R0:W1:Y:S02]  /*2c8f0*/  SHFL.IDX P6, R14, R13, R12, R11 ;  /* 0x0000000c0d0e7389 */ /* 0x00006400000c000b */
[----:B01----:R-:W-:Y:S01]  /*2c900*/  ENDCOLLECTIVE ;  /* 0x000000000000791b */ /* 0x003fe20003800000 */
.L_x_2335:
[----:B------:R-:W-:Y:S02]  /*2c910*/  ULDC UR4, c[0x0][0xc3c] ;  /* 0x00030f0000047ab9 */ /* 0x000fe40000000800 */
        /* <DEDUP_REMOVED lines=8> */
[----:B0-----:R-:W-:Y:S01]  /*2c9a0*/  IMAD.MOV.U32 R2, RZ, RZ, RZ ;  /* 0x000000ffff027224 */ /* 0x001fe200078e00ff */
[----:B--2---:R-:W-:Y:S02]  /*2c9b0*/  @!P0 MOV R2, R3 ;  /* 0x0000000300028202 */ /* 0x004fe40000000f00 */
[----:B------:R-:W-:-:S03]  /*2c9c0*/  ISETP.GE.U32.AND P0, PT, R6, 0x2, PT ;  /* 0x000000020600780c */ /* 0x000fc60003f06070 */
[----:B------:R-:W-:-:S10]  /*2c9d0*/  IMAD.MOV.U32 R13, RZ, RZ, R2 ;  /* 0x000000ffff0d7224 */ /* 0x000fd400078e0002 */
[----:B------:R-:W-:Y:S05]  /*2c9e0*/  WARPSYNC.COLLECTIVE R15, `(.L_x_2336) ;  /* 0x000000000f087348 */ /* 0x000fea0003c00000 */
[----:B------:R0:W1:Y:S02]  /*2c9f0*/  SHFL.UP P6, R14, R13, R12, R11 ;  /* 0x0400000c0d0e7389 */ /* 0x00006400000c000b */
[----:B01----:R-:W-:Y:S01]  /*2ca00*/  ENDCOLLECTIVE ;  /* 0x000000000000791b */ /* 0x003fe20003800000 */
.L_x_2336:
[----:B------:R-:W-:Y:S01]  /*2ca10*/  MOV R12, 0x2 ;  /* 0x00000002000c7802 */ /* 0x000fe20000000f00 */
[----:B------:R-:W-:-:S05]  /*2ca20*/  IMAD.MOV.U32 R3, RZ, RZ, R14 ;  /* 0x000000ffff037224 */ /* 0x000fca00078e000e */
[----:B------:R-:W-:Y:S02]  /*2ca30*/  SEL R3, R3, RZ, P1 ;  /* 0x000000ff03037207 */ /* 0x000fe40000800000 */
[----:B------:R-:W-:-:S03]  /*2ca40*/  ISETP.GE.U32.AND P1, PT, R6, 0x4, PT ;  /* 0x000000040600780c */ /* 0x000fc60003f26070 */
[----:B------:R-:W-:-:S04]  /*2ca50*/  IMAD.IADD R3, R2, 0x1, R3 ;  /* 0x0000000102037824 */ /* 0x000fc800078e0203 */
[----:B------:R-:W-:-:S07]  /*2ca60*/  IMAD.MOV.U32 R13, RZ, RZ, R3 ;  /* 0x000000ffff0d7224 */ /* 0x000fce00078e0003 */
[----:B------:R-:W-:Y:S05]  /*2ca70*/  WARPSYNC.COLLECTIVE R15, `(.L_x_2337) ;  /* 0x000000000f087348 */ /* 0x000fea0003c00000 */
[----:B------:R0:W1:Y:S02]  /*2ca80*/  SHFL.UP P6, R14, R13, R12, R11 ;  /* 0x0400000c0d0e7389 */ /* 0x00006400000c000b */
[----:B01----:R-:W-:Y:S01]  /*2ca90*/  ENDCOLLECTIVE ;  /* 0x000000000000791b */ /* 0x003fe20003800000 */
.L_x_2337:
        /* <DEDUP_REMOVED lines=8> */
.L_x_2338:
        /* <DEDUP_REMOVED lines=8> */
.L_x_2339:
[----:B------:R-:W-:Y:S01]  /*2cba0*/  MOV R12, 0x10 ;  /* 0x00000010000c7802 */ /* 0x000fe20000000f00 */
[----:B------:R-:W-:-:S05]  /*2cbb0*/  IMAD.MOV.U32 R4, RZ, RZ, R14 ;  /* 0x000000ffff047224 */ /* 0x000fca00078e000e */
[----:B------:R-:W-:-:S05]  /*2cbc0*/  SEL R4, R4, RZ, P2 ;  /* 0x000000ff04047207 */ /* 0x000fca0001000000 */
[----:B------:R-:W-:-:S04]  /*2cbd0*/  IMAD.IADD R3, R3, 0x1, R4 ;  /* 0x0000000103037824 */ /* 0x000fc800078e0204 */
[----:B------:R-:W-:-:S07]  /*2cbe0*/  IMAD.MOV.U32 R13, RZ, RZ, R3 ;  /* 0x000000ffff0d7224 */ /* 0x000fce00078e0003 */
[----:B------:R-:W-:Y:S05]  /*2cbf0*/  WARPSYNC.COLLECTIVE R15, `(.L_x_2340) ;  /* 0x000000000f087348 */ /* 0x000fea0003c00000 */
[----:B------:R0:W1:Y:S02]  /*2cc00*/  SHFL.UP P6, R14, R13, R12, R11 ;  /* 0x0400000c0d0e7389 */ /* 0x00006400000c000b */
[----:B01----:R-:W-:Y:S01]  /*2cc10*/  ENDCOLLECTIVE ;  /* 0x000000000000791b */ /* 0x003fe20003800000 */
.L_x_2340:
        /* <DEDUP_REMOVED lines=9> */
.L_x_2341:
[----:B------:R-:W-:Y:S01]  /*2ccb0*/  MOV R16, R14 ;  /* 0x0000000e00107202 */ /* 0x000fe20000000f00 */
[----:B------:R-:W-:Y:S06]  /*2ccc0*/  BRA `(.L_x_2342) ;  /* 0xffffffc800147947 */ /* 0x000fec000383ffff */
.L_x_2220:
[----:B------:R-:W-:Y:S01]  /*2ccd0*/  BSSY B0, `(.L_x_2343) ;  /* 0x0000008000007945 */ /* 0x000fe20003800000 */
[----:B-----5:R-:W-:Y:S02]  /*2cce0*/  IMAD.MOV.U32 R13, RZ, RZ, R2 ;  /* 0x000000ffff0d7224 */ /* 0x020fe400078e0002 */
[----:B------:R-:W-:Y:S02]  /*2ccf0*/  IMAD.MOV.U32 R12, RZ, RZ, 0x1 ;  /* 0x00000001ff0c7424 */ /* 0x000fe400078e00ff */
[----:B------:R-:W-:Y:S02]  /*2cd00*/  IMAD.MOV.U32 R11, RZ, RZ, RZ ;  /* 0x000000ffff0b7224 */ /* 0x000fe400078e00ff */
[----:B------:R-:W-:-:S07]  /*2cd10*/  IMAD.MOV.U32 R15, RZ, RZ, -0x1 ;  /* 0xffffffffff0f7424 */ /* 0x000fce00078e00ff */
[----:B0-----:R-:W-:Y:S05]  /*2cd20*/  WARPSYNC.COLLECTIVE R15, `(.L_x_2344) ;  /* 0x000000000f087348 */ /* 0x001fea0003c00000 */
[----:B------:R1:W2:Y:S02]  /*2cd30*/  SHFL.UP P6, R14, R13, R12, R11 ;  /* 0x0400000c0d0e7389 */ /* 0x0002a400000c000b */
[----:B012---:R-:W-:Y:S01]  /*2cd40*/  ENDCOLLECTIVE ;  /* 0x000000000000791b */ /* 0x007fe20003800000 */
.L_x_2344:
[----:B------:R-:W-:Y:S05]  /*2cd50*/  BSYNC B0 ;  /* 0x0000000000007941 */ /* 0x000fea0003800000 */
.L_x_2343:
[----:B------:R-:W2:Y:S01]  /*2cd60*/  LDL R3, [R1+0x4] ;  /* 0x0000040001037983 */ /* 0x000ea20000100800 */
[----:B------:R-:W-:Y:S02]  /*2cd70*/  IMAD.MOV.U32 R12, RZ, RZ, 0x2 ;  /* 0x00000002ff0c7424 */ /* 0x000fe400078e00ff */
[----:B------:R-:W-:Y:S02]  /*2cd80*/  IMAD.MOV.U32 R11, RZ, RZ, RZ ;  /* 0x000000ffff0b7224 */ /* 0x000fe400078e00ff */
[----:B------:R-:W-:Y:S01]  /*2cd90*/  IMAD.MOV.U32 R15, RZ, RZ, -0x1 ;  /* 0xffffffffff0f7424 */ /* 0x000fe200078e00ff */
[----:B--2---:R-:W-:Y:S01]  /*2cda0*/  LOP3.LUT P4, RZ, R3, 0x1, RZ, 0xc0, !PT ;  /* 0x0000000103ff7812 */ /* 0x004fe2000788c0ff */
[----:B------:R-:W-:-:S05]  /*2cdb0*/  IMAD.MOV.U32 R3, RZ, RZ, R14 ;  /* 0x000000ffff037224 */ /* 0x000fca00078e000e */
[----:B------:R-:W-:-:S04]  /*2cdc0*/  SEL R3, R3, RZ, P4 ;  /* 0x000000ff03037207 */ /* 0x000fc80002000000 */
[----:B------:R-:W-:-:S05]  /*2cdd0*/  IADD3 R3, R2, R3, RZ ;  /* 0x0000000302037210 */ /* 0x000fca0007ffe0ff */
[----:B------:R-:W-:-:S07]  /*2cde0*/  IMAD.MOV.U32 R13, RZ, RZ, R3 ;  /* 0x000000ffff0d7224 */ /* 0x000fce00078e0003 */
[----:B------:R-:W-:Y:S05]  /*2cdf0*/  WARPSYNC.COLLECTIVE R15, `(.L_x_2345) ;  /* 0x000000000f087348 */ /* 0x000fea0003c00000 */
[----:B------:R0:W1:Y:S02]  /*2ce00*/  SHFL.UP P6, R14, R13, R12, R11 ;  /* 0x0400000c0d0e7389 */ /* 0x00006400000c000b */
[----:B01----:R-:W-:Y:S01]  /*2ce10*/  ENDCOLLECTIVE ;  /* 0x000000000000791b */ /* 0x003fe20003800000 */
.L_x_2345:
        /* <DEDUP_REMOVED lines=8> */
.L_x_2346:
        /* <DEDUP_REMOVED lines=8> */
.L_x_2347:
        /* <DEDUP_REMOVED lines=8> */
.L_x_2348:
[----:B------:R-:W-:Y:S02]  /*2cfa0*/  IMAD.MOV.U32 R12, RZ, RZ, 0x1f ;  /* 0x0000001fff0c7424 */ /* 0x000fe400078e00ff */
[----:B------:R-:W-:Y:S02]  /*2cfb0*/  IMAD.MOV.U32 R11, RZ, RZ, 0x1f ;  /* 0x0000001fff0b7424 */ /* 0x000fe400078e00ff */
[----:B------:R-:W-:-:S05]  /*2cfc0*/  IMAD.MOV.U32 R4, RZ, RZ, R14 ;  /* 0x000000ffff047224 */ /* 0x000fca00078e000e */
[----:B------:R-:W-:-:S04]  /*2cfd0*/  SEL R4, R4, RZ, P3 ;  /* 0x000000ff04047207 */ /* 0x000fc80001800000 */
[----:B------:R-:W-:-:S05]  /*2cfe0*/  IADD3 R3, R3, R4, RZ ;  /* 0x0000000403037210 */ /* 0x000fca0007ffe0ff */
[----:B------:R-:W-:-:S07]  /*2cff0*/  IMAD.MOV.U32 R13, RZ, RZ, R3 ;  /* 0x000000ffff0d7224 */ /* 0x000fce00078e0003 */
[----:B------:R-:W-:Y:S05]  /*2d000*/  WARPSYNC.COLLECTIVE R15, `(.L_x_2349) ;  /* 0x000000000f087348 */ /* 0x000fea0003c00000 */
[----:B------:R0:W1:Y:S02]  /*2d010*/  SHFL.IDX P6, R14, R13, R12, R11 ;  /* 0x0000000c0d0e7389 */ /* 0x00006400000c000b */
[----:B01----:R-:W-:Y:S01]  /*2d020*/  ENDCOLLECTIVE ;  /* 0x000000000000791b */ /* 0x003fe20003800000 */
.L_x_2349:
[----:B------:R-:W-:Y:S01]  /*2d030*/  IMAD.MOV.U32 R16, RZ, RZ, R14 ;  /* 0x000000ffff107224 */ /* 0x000fe200078e000e */
[----:B------:R-:W-:Y:S06]  /*2d040*/  BRA `(.L_x_2350) ;  /* 0xffffffc400d47947 */ /* 0x000fec000383ffff */
.L_x_2222:
[----:B------:R-:W-:Y:S01]  /*2d050*/  BSSY B0, `(.L_x_2351) ;  /* 0x0000006000007945 */ /* 0x000fe20003800000 */
[----:B------:R-:W-:Y:S01]  /*2d060*/  PLOP3.LUT P6, PT, P6, PT, PT, 0x8, 0x0 ;  /* 0x000000000000781c */ /* 0x000fe200037ce170 */
[----:B------:R-:W-:-:S12]  /*2d070*/  IMAD.MOV.U32 R15, RZ, RZ, -0x1 ;  /* 0xffffffffff0f7424 */ /* 0x000fd800078e00ff */
[----:B0----5:R-:W-:Y:S05]  /*2d080*/  WARPSYNC.COLLECTIVE R15, `(.L_x_2352) ;  /* 0x000000000f087348 */ /* 0x021fea0003c00000 */
[----:B------:R-:W-:Y:S01]  /*2d090*/  VOTE.ANY R14, PT, P6 ;  /* 0x00000000000e7806 */ /* 0x000fe200030e0100 */
[----:B0----5:R-:W-:Y:S06]  /*2d0a0*/  ENDCOLLECTIVE ;  /* 0x000000000000791b */ /* 0x021fec0003800000 */
.L_x_2352:
[----:B------:R-:W-:Y:S05]  /*2d0b0*/  BSYNC B0 ;  /* 0x0000000000007941 */ /* 0x000fea0003800000 */
.L_x_2351:
[----:B------:R-:W-:Y:S01]  /*2d0c0*/  MOV R5, R14 ;  /* 0x0000000e00057202 */ /* 0x000fe20000000f00 */
[----:B------:R-:W-:Y:S02]  /*2d0d0*/  IMAD.MOV.U32 R13, RZ, RZ, R2 ;  /* 0x000000ffff0d7224 */ /* 0x000fe400078e0002 */
[----:B------:R-:W-:Y:S01]  /*2d0e0*/  IMAD.MOV.U32 R11, RZ, RZ, 0x1f ;  /* 0x0000001fff0b7424 */ /* 0x000fe200078e00ff */
[----:B------:R-:W0:Y:S01]  /*2d0f0*/  POPC R6, R5 ;  /* 0x0000000500067309 */ /* 0x000e220000000000 */
[----:B------:R-:W-:Y:S02]  /*2d100*/  IMAD.MOV.U32 R15, RZ, RZ, -0x1 ;  /* 0xffffffffff0f7424 */ /* 0x000fe400078e00ff */
[----:B0-----:R-:W-:-:S07]  /*2d110*/  IMAD.MOV.U32 R12, RZ, RZ, R6 ;  /* 0x000000ffff0c7224 */ /* 0x001fce00078e0006 */
[----:B------:R-:W-:Y:S05]  /*2d120*/  WARPSYNC.COLLECTIVE R15, `(.L_x_2353) ;  /* 0x000000000f087348 */ /* 0x000fea0003c00000 */
[----:B------:R0:W1:Y:S02]  /*2d130*/  SHFL.IDX P6, R14, R13, R12, R11 ;  /* 0x0000000c0d0e7389 */ /* 0x00006400000c000b */
[----:B01----:R-:W-:Y:S01]  /*2d140*/  ENDCOLLECTIVE ;  /* 0x000000000000791b */ /* 0x003fe20003800000 */
.L_x_2353:
[----:B------:R-:W-:Y:S01]  /*2d150*/  IMAD.MOV.U32 R17, RZ, RZ, R14 ;  /* 0x000000ffff117224 */ /* 0x000fe200078e000e */
[----:B------:R-:W-:Y:S06]  /*2d160*/  BRA `(.L_x_2354) ;  /* 0xffffffc400c47947 */ /* 0x000fec000383ffff */
.L_x_2224:
[----:B------:R-:W-:Y:S01]  /*2d170*/  BSSY B0, `(.L_x_2355) ;  /* 0x0000007000007945 */ /* 0x000fe20003800000 */
[----:B------:R-:W-:Y:S01]  /*2d180*/  MOV R13, R3 ;  /* 0x00000003000d7202 */ /* 0x000fe20000000f00 */
[----:B------:R-:W-:Y:S02]  /*2d190*/  IMAD.MOV.U32 R11, RZ, RZ, 0x1f ;  /* 0x0000001fff0b7424 */ /* 0x000fe400078e00ff */
[----:B------:R-:W-:-:S07]  /*2d1a0*/  IMAD.MOV.U32 R15, RZ, RZ, -0x1 ;  /* 0xffffffffff0f7424 */ /* 0x000fce00078e00ff */
[----:B012--5:R-:W-:Y:S05]  /*2d1b0*/  WARPSYNC.COLLECTIVE R15, `(.L_x_2356) ;  /* 0x000000000f087348 */ /* 0x027fea0003c00000 */
[----:B------:R3:W4:Y:S02]  /*2d1c0*/  SHFL.IDX P6, R14, R13, R12, R11 ;  /* 0x0000000c0d0e7389 */ /* 0x00072400000c000b */
[----:B012345:R-:W-:Y:S01]  /*2d1d0*/  ENDCOLLECTIVE ;  /* 0x000000000000791b */ /* 0x03ffe20003800000 */
.L_x_2356:
[----:B------:R-:W-:Y:S05]  /*2d1e0*/  BSYNC B0 ;  /* 0x0000000000007941 */ /* 0x000fea0003800000 */
.L_x_2355:
[----:B------:R-:W-:Y:S01]  /*2d1f0*/  IMAD.MOV.U32 R3, RZ, RZ, R14 ;  /* 0x000000ffff037224 */ /* 0x000fe200078e000e */
[----:B------:R-:W-:Y:S06]  /*2d200*/  BRA `(.L_x_2357) ;  /* 0xffffffc400b87947 */ /* 0x000fec000383ffff */
.L_x_2228:
[----:B0-----:R0:W1:Y:S02]  /*2d210*/  SYNCS.PHASECHK.TRANS64.TRYWAIT P0, [R0+URZ+0x30820], R3 ;  /* 0x03082003000075a7 */ /* 0x001064000800017f */
[----:B-1----:R-:W-:Y:S05]  /*2d220*/  @!P0 NANOSLEEP.SYNCS 0x989680 ;  /* 0x009896800000895d */ /* 0x002fea0003900000 */
[----:B------:R-:W1:Y:S02]  /*2d230*/  @!P0 SYNCS.PHASECHK.TRANS64 P0, [R0+URZ+0x30820], R3 ;  /* 0x03082003000085a7 */ /* 0x000e64000800007f */
[----:B-1----:R-:W-:Y:S05]  /*2d240*/  @!P0 BRA `(.L_x_2228) ;  /* 0xfffffffc00f08947 */ /* 0x002fea000383ffff */
[----:B------:R-:W-:Y:S05]  /*2d250*/  BRA `(.L_x_2358) ;  /* 0xffffffcc003c7947 */ /* 0x000fea000383ffff */
.L_x_2229:
[----:B------:R-:W1:Y:S01]  /*2d260*/  S2R R2, SR_TID.X ;  /* 0x0000000000027919 */ /* 0x000e620000002100 */
[----:B------:R-:W-:Y:S01]  /*2d270*/  BSSY B0, `(.L_x_2359) ;  /* 0x000000a000007945 */ /* 0x000fe20003800000 */
[----:B------:R-:W-:Y:S01]  /*2d280*/  MOV R12, RZ ;  /* 0x000000ff000c7202 */ /* 0x000fe20000000f00 */
[----:B------:R-:W-:Y:S02]  /*2d290*/  IMAD.MOV.U32 R11, RZ, RZ, 0x1f ;  /* 0x0000001fff0b7424 */ /* 0x000fe400078e00ff */
[----:B------:R-:W-:Y:S01]  /*2d2a0*/  IMAD.MOV.U32 R15, RZ, RZ, -0x1 ;  /* 0xffffffffff0f7424 */ /* 0x000fe200078e00ff */
[----:B-1----:R-:W-:-:S04]  /*2d2b0*/  SHF.R.U32.HI R2, RZ, 0x5, R2 ;  /* 0x00000005ff027819 */ /* 0x002fc80000011602 */
[----:B------:R-:W-:-:S05]  /*2d2c0*/  LOP3.LUT R2, R2, 0x3, RZ, 0xc0, !PT ;  /* 0x0000000302027812 */ /* 0x000fca00078ec0ff */
[----:B------:R-:W-:-:S07]  /*2d2d0*/  IMAD.MOV.U32 R13, RZ, RZ, R2 ;  /* 0x000000ffff0d7224 */ /* 0x000fce00078e0002 */
[----:B0----5:R-:W-:Y:S05]  /*2d2e0*/  WARPSYNC.COLLECTIVE R15, `(.L_x_2360) ;  /* 0x000000000f087348 */ /* 0x021fea0003c00000 */
[----:B------:R1:W2:Y:S02]  /*2d2f0*/  SHFL.IDX P6, R14, R13, R12, R11 ;  /* 0x0000000c0d0e7389 */ /* 0x0002a400000c000b */
[----:B012--5:R-:W-:Y:S01]  /*2d300*/  ENDCOLLECTIVE ;  /* 0x000000000000791b */ /* 0x027fe20003800000 */
.L_x_2360:
[----:B------:R-:W-:Y:S05]  /*2d310*/  BSYNC B0 ;  /* 0x0000000000007941 */ /* 0x000fea0003800000 */
.L_x_2359:
[----:B------:R-:W-:Y:S05]  /*2d320*/  BRA `(.L_x_2361) ;  /* 0xffffffcc00247947 */ /* 0x000fea000383ffff */
.L_x_2230:
[----:B------:R-:W-:Y:S01]  /*2d330*/  BSSY B0, `(.L_x_2362) ;  /* 0x0000006000007945 */ /* 0x000fe20003800000 */
[----:B------:R-:W-:-:S07]  /*2d340*/  IMAD.MOV.U32 R15, RZ, RZ, -0x1 ;  /* 0xffffffffff0f7424 */ /* 0x000fce00078e00ff */
[----:B01---5:R-:W-:Y:S05]  /*2d350*/  WARPSYNC.COLLECTIVE R15, `(.L_x_2363) ;  /* 0x000000000f0c7348 */ /* 0x023fea0003c00000 */
[----:B------:R-:W-:Y:S02]  /*2d360*/  ELECT P6, UR62, PT ;  /* 0x00000000003e782f */ /* 0x000fe400038c0000 */
[----:B------:R-:W-:Y:S01]  /*2d370*/  MOV R14, UR62 ;  /* 0x0000003e000e7c02 */ /* 0x000fe20008000f00 */
[----:B01---5:R-:W-:Y:S10]  /*2d380*/  ENDCOLLECTIVE ;  /* 0x000000000000791b */ /* 0x023ff40003800000 */
.L_x_2363:
[----:B------:R-:W-:Y:S05]  /*2d390*/  BSYNC B0 ;  /* 0x0000000000007941 */ /* 0x000fea0003800000 */
.L_x_2362:
[----:B------:R-:W-:Y:S05]  /*2d3a0*/  BRA `(.L_x_2364) ;  /* 0xffffffcc00187947 */ /* 0x000fea000383ffff */
.L_x_2232:
[----:B0-----:R0:W1:Y:S02]  /*2d3b0*/  SYNCS.PHASECHK.TRANS64.TRYWAIT P0, [R6+URZ], R5 ;  /* 0x00000005060075a7 */ /* 0x001064000800017f */
[----:B-1----:R-:W-:Y:S05]  /*2d3c0*/  @!P0 NANOSLEEP.SYNCS 0x989680 ;  /* 0x009896800000895d */ /* 0x002fea0003900000 */
[----:B------:R-:W1:Y:S02]  /*2d3d0*/  @!P0 SYNCS.PHASECHK.TRANS64 P0, [R6+URZ], R5 ;  /* 0x00000005060085a7 */ /* 0x000e64000800007f */
[----:B-1----:R-:W-:Y:S05]  /*2d3e0*/  @!P0 BRA `(.L_x_2232) ;  /* 0xfffffffc00f08947 */ /* 0x002fea000383ffff */
[----:B------:R-:W-:Y:S05]  /*2d3f0*/  BRA `(.L_x_2365) ;  /* 0xffffffcc00547947 */ /* 0x000fea000383ffff */
.L_x_2233:
[----:B-1----:R1:W2:Y:S02]  /*2d400*/  SYNCS.PHASECHK.TRANS64.TRYWAIT P0, [R7+URZ], R2 ;  /* 0x00000002070075a7 */ /* 0x0022a4000800017f */
[----:B--2---:R-:W-:Y:S05]  /*2d410*/  @!P0 NANOSLEEP.SYNCS 0x989680 ;  /* 0x009896800000895d */ /* 0x004fea0003900000 */
[----:B------:R-:W2:Y:S02]  /*2d420*/  @!P0 SYNCS.PHASECHK.TRANS64 P0, [R7+URZ], R2 ;  /* 0x00000002070085a7 */ /* 0x000ea4000800007f */
[----:B--2---:R-:W-:Y:S05]  /*2d430*/  @!P0 BRA `(.L_x_2233) ;  /* 0xfffffffc00f08947 */ /* 0x004fea000383ffff */
[----:B------:R-:W-:Y:S05]  /*2d440*/  BRA `(.L_x_2366) ;  /* 0xffffffcc00487947 */ /* 0x000fea000383ffff */
.L_x_2235:
[----:B--2---:R2:W3:Y:S02]  /*2d450*/  SYNCS.PHASECHK.TRANS64.TRYWAIT P0, [R4+URZ], R5 ;  /* 0x00000005040075a7 */ /* 0x0044e4000800017f */
[----:B---3--:R-:W-:Y:S05]  /*2d460*/  @!P0 NANOSLEEP.SYNCS 0x989680 ;  /* 0x009896800000895d */ /* 0x008fea0003900000 */
[----:B------:R-:W3:Y:S02]  /*2d470*/  @!P0 SYNCS.PHASECHK.TRANS64 P0, [R4+URZ], R5 ;  /* 0x00000005040085a7 */ /* 0x000ee4000800007f */
[----:B---3--:R-:W-:Y:S05]  /*2d480*/  @!P0 BRA `(.L_x_2235) ;  /* 0xfffffffc00f08947 */ /* 0x008fea000383ffff */
[----:B------:R-:W-:Y:S05]  /*2d490*/  BRA `(.L_x_2367) ;  /* 0xffffffcc00507947 */ /* 0x000fea000383ffff */
.L_x_2368:
        /* <DEDUP_REMOVED lines=14> */
.L_x_15299:


//--------------------- .text._ZN7cutlass13device_kernelIN5flash11enable_sm90INS1_16FlashAttnFwdSm90INS1_25CollectiveMainloopFwdSm90ILi2EN4cute5tupleIJNS5_1CILi1EEES8_S8_EEENS6_IJNS7_ILi128EEENS7_ILi80EEENS7_ILi256EEEEEELi256ENS_6half_tEfNS_4arch4Sm90ELb1ELb0ELb0ELb0ELb0ELb0ELb0ELb1ELb1ELb1ELb0ELb0EEENS1_21CollectiveEpilogueFwdINS6_IJSA_SC_SB_EEES9_SE_SG_Li256ELb0ELb1ELb0ELb0EEENS1_30DynamicPersistentTileSchedulerILi256ELi128ELb0ELb1ELb1EEEEEEEEEvNT_6ParamsE --------------------------
	.section	.text._ZN7cutlass13device_kernelIN5flash11enable_sm90INS1_16FlashAttnFwdSm90INS1_25CollectiveMainloopFwdSm90ILi2EN4cute5tupleIJNS5_1CILi1EEES8_S8_EEENS6_IJNS7_ILi128EEENS7_ILi80EEENS7_ILi256EEEEEELi256ENS_6half_tEfNS_4arch4Sm90ELb1ELb0ELb0ELb0ELb0ELb0ELb0ELb1ELb1ELb1ELb0ELb0EEENS1_21CollectiveEpilogueFwdINS6_IJSA_SC_SB_EEES9_SE_SG_Li256ELb0ELb1ELb0ELb0EEENS1_30DynamicPersistentTileSchedulerILi256ELi128ELb0ELb1ELb1EEEEEEEEEvNT_6ParamsE,"ax",@progbits
	.align	128
.text._ZN7cutlass13device_kernelIN5flash11enable_sm90INS1_16FlashAttnFwdSm90INS1_25CollectiveMainloopFwdSm90ILi2EN4cute5tupleIJNS5_1CILi1EEES8_S8_EEENS6_IJNS7_ILi128EEENS7_ILi80EEENS7_ILi256EEEEEELi256ENS_6half_tEfNS_4arch4Sm90ELb1ELb0ELb0ELb0ELb0ELb0ELb0ELb1ELb1ELb1ELb0ELb0EEENS1_21CollectiveEpilogueFwdINS6_IJSA_SC_SB_EEES9_SE_SG_Li256ELb0ELb1ELb0ELb0EEENS1_30DynamicPersistentTileSchedulerILi256ELi128ELb0ELb1ELb1EEEEEEEEEvNT_6ParamsE:
        .type           _ZN7cutlass13device_kernelIN5flash11enable_sm90INS1_16FlashAttnFwdSm90INS1_25CollectiveMainloopFwdSm90ILi2EN4cute5tupleIJNS5_1CILi1EEES8_S8_EEENS6_IJNS7_ILi128EEENS7_ILi80EEENS7_ILi256EEEEEELi256ENS_6half_tEfNS_4arch4Sm90ELb1ELb0ELb0ELb0ELb0ELb0ELb0ELb1ELb1ELb1ELb0ELb0EEENS1_21CollectiveEpilogueFwdINS6_IJSA_SC_SB_EEES9_SE_SG_Li256ELb0ELb1ELb0ELb0EEENS1_30DynamicPersistentTileSchedulerILi256ELi128ELb0ELb1ELb1EEEEEEEEEvNT_6ParamsE,@function
        .size           _ZN7cutlass13device_kernelIN5flash11enable_sm90INS1_16FlashAttnFwdSm90INS1_25CollectiveMainloopFwdSm90ILi2EN4cute5tupleIJNS5_1CILi1EEES8_S8_EEENS6_IJNS7_ILi128EEENS7_ILi80EEENS7_ILi256EEEEEELi256ENS_6half_tEfNS_4arch4Sm90ELb1ELb0ELb0ELb0ELb0ELb0ELb0ELb1ELb1ELb1ELb0ELb0EEENS1_21CollectiveEpilogueFwdINS6_IJSA_SC_SB_EEES9_SE_SG_Li256ELb0ELb1ELb0ELb0EEENS1_30DynamicPersistentTileSchedulerILi256ELi128ELb0ELb1ELb1EEEEEEEEEvNT_6ParamsE,(.L_x_15300 - _ZN7cutlass13device_kernelIN5flash11enable_sm90INS1_16FlashAttnFwdSm90INS1_25CollectiveMainloopFwdSm90ILi2EN4cute5tupleIJNS5_1CILi1EEES8_S8_EEENS6_IJNS7_ILi128EEENS7_ILi80EEENS7_ILi256EEEEEELi256ENS_6half_tEfNS_4arch4Sm90ELb1ELb0ELb0ELb0ELb0ELb0ELb0ELb1ELb1ELb1ELb0ELb0EEENS1_21CollectiveEpilogueFwdINS6_IJSA_SC_SB_EEES9_SE_SG_Li256ELb0ELb1ELb0ELb0EEENS1_30DynamicPersistentTileSchedulerILi256ELi128ELb0ELb1ELb1EEEEEEEEEvNT_6ParamsE)
        .other          _ZN7cutlass13device_kernelIN5flash11enable_sm90INS1_16FlashAttnFwdSm90INS1_25CollectiveMainloopFwdSm90ILi2EN4cute5tupleIJNS5_1CILi1EEES8_S8_EEENS6_IJNS7_ILi128EEENS7_ILi80EEENS7_ILi256EEEEEELi256ENS_6half_tEfNS_4arch4Sm90ELb1ELb0ELb0ELb0ELb0ELb0ELb0ELb1ELb1ELb1ELb0ELb0EEENS1_21CollectiveEpilogueFwdINS6_IJSA_SC_SB_EEES9_SE_SG_Li256ELb0ELb1ELb0ELb0EEENS1_30DynamicPersistentTileSchedulerILi256ELi128ELb0ELb1ELb1EEEEEEEEEvNT_6ParamsE,@"STO_CUDA_ENTRY STV_DEFAULT"
_ZN7cutlass13device_kernelIN5flash11enable_sm90INS1_16FlashAttnFwdSm90INS1_25CollectiveMainloopFwdSm90ILi2EN4cute5tupleIJNS5_1CILi1EEES8_S8_EEENS6_IJNS7_ILi128EEENS7_ILi80EEENS7_ILi256EEEEEELi256ENS_6half_tEfNS_4arch4Sm90ELb1ELb0ELb0ELb0ELb0ELb0ELb0ELb1ELb1ELb1ELb0ELb0EEENS1_21CollectiveEpilogueFwdINS6_IJSA_SC_SB_EEES9_SE_SG_Li256ELb0ELb1ELb0ELb0EEENS1_30DynamicPersistentTileSchedulerILi256ELi128ELb0ELb1ELb1EEEEEEEEEvNT_6ParamsE:
        /* <DEDUP_REMOVED lines=18> */
.L_x_2370:
[----:B------:R-:W-:Y:S05]  /*0120*/  BSYNC B0 ;  /* 0x0000000000007941 */ /* 0x000fea0003800000 */
.L_x_2369:
        /* <DEDUP_REMOVED lines=41> */
.L_x_2371:
        /* <DEDUP_REMOVED lines=22> */
.L_x_2372:
        /* <DEDUP_REMOVED lines=18> */
.L_x_2373:
        /* <DEDUP_REMOVED lines=22> */
.L_x_2374:
        /* <DEDUP_REMOVED lines=22> */
.L_x_2375:
        /* <DEDUP_REMOVED lines=8> */
.L_x_2377:
        /* <DEDUP_REMOVED lines=12> */
[----:B0-----:R-:W0:Y:S02]  /*0a40*/  S2R R2, SR_TID.X ;  /* 0x0000000000027919 */ /* 0x001e240000002100 */
[----:B0-----:R-:W-:Y:S01]  /*0a50*/  VIADD R230, R2, 0xffffff80 ;  /* 0xffffff8002e67836 */ /* 0x001fe20000000000 */
[----:B--2---:R-:W-:-:S04]  /*0a60*/  R2UR UR5, R3 ;  /* 0x00000000030572ca */ /* 0x004fc800000e0000 */
[----:B------:R-:W-:-:S04]  /*0a70*/  SHF.R.S32.HI R3, RZ, 0x1f, R230 ;  /* 0x0000001fff037819 */ /* 0x000fc800000114e6 */
[CC--:B------:R-:W-:Y:S02]  /*0a80*/  LEA.HI R5, R3.reuse, R230.reuse, RZ, 0x7 ;  /* 0x000000e603057211 */ /* 0x0c0fe400078f38ff */
[-C--:B------:R-:W-:Y:S02]  /*0a90*/  LEA.HI R0, R3, R230.reuse, RZ, 0x4 ;  /* 0x000000e603007211 */ /* 0x080fe400078f20ff */
[----:B------:R-:W-:Y:S02]  /*0aa0*/  LOP3.LUT R221, R5, 0xffffff80, RZ, 0xc0, !PT ;  /* 0xffffff8005dd7812 */ /* 0x000fe400078ec0ff */
[----:B------:R-:W-:Y:S01]  /*0ab0*/  SHF.R.S32.HI R9, RZ, 0x4, R0 ;  /* 0x00000004ff097819 */ /* 0x000fe20000011400 */
[----:B------:R-:W-:Y:S01]  /*0ac0*/  ULOP3.LUT UR6, UR5, 0x1, URZ, 0xfc, !UPT ;  /* 0x0000000105067892 */ /* 0x000fe2000f8efc3f */
[CC--:B------:R-:W-:Y:S01]  /*0ad0*/  LEA.HI R2, R3.reuse, R230.reuse, RZ, 0x5 ;  /* 0x000000e603027211 */ /* 0x0c0fe200078f28ff */
[----:B------:R-:W-:Y:S01]  /*0ae0*/  IMAD.IADD R221, R230, 0x1, -R221 ;  /* 0x00000001e6dd7824 */ /* 0x000fe200078e0add */
[C---:B------:R-:W-:Y:S01]  /*0af0*/  LOP3.LUT R7, R0.reuse, 0x3fffff0, RZ, 0xc0, !PT ;  /* 0x03fffff000077812 */ /* 0x040fe200078ec0ff */
[----:B------:R-:W-:Y:S01]  /*0b00*/  UMOV UR5, URZ ;  /* 0x0000003f00057c82 */ /* 0x000fe20008000000 */
[----:B------:R-:W-:Y:S01]  /*0b10*/  LEA.HI R0, R0, R9, RZ, 0x1 ;  /* 0x0000000900007211 */ /* 0x000fe200078f08ff */
[----:B------:R-:W-:Y:S01]  /*0b20*/  IMAD.SHL.U32 R2, R2, 0x20, RZ ;  /* 0x0000002002027824 */ /* 0x000fe200078e00ff */
[----:B------:R-:W-:Y:S01]  /*0b30*/  SHF.R.S32.HI R4, RZ, 0x1f, R221 ;  /* 0x0000001fff047819 */ /* 0x000fe200000114dd */
[----:B------:R-:W-:Y:S01]  /*0b40*/  IMAD.IADD R7, R230, 0x1, -R7 ;  /* 0x00000001e6077824 */ /* 0x000fe200078e0a07 */
[----:B------:R-:W-:Y:S01]  /*0b50*/  LOP3.LUT R0, R0, 0x1ffffffe, RZ, 0xc0, !PT ;  /* 0x1ffffffe00007812 */ /* 0x000fe200078ec0ff */
[----:B------:R-:W-:Y:S01]  /*0b60*/  IMAD.U32 R225, RZ, RZ, UR6 ;  /* 0x00000006ffe17e24 */ /* 0x000fe2000f8e00ff */
[----:B------:R-:W-:Y:S01]  /*0b70*/  LEA.HI R6, R4, R221, RZ, 0x2 ;  /* 0x000000dd04067211 */ /* 0x000fe200078f10ff */
[----:B------:R-:W-:Y:S01]  /*0b80*/  IMAD.U32 R220, RZ, RZ, UR5 ;  /* 0x00000005ffdc7e24 */ /* 0x000fe2000f8e00ff */
[----:B------:R-:W-:Y:S01]  /*0b90*/  LEA.HI R10, R3, R230, RZ, 0x2 ;  /* 0x000000e6030a7211 */ /* 0x000fe200078f10ff */
[----:B------:R-:W-:Y:S01]  /*0ba0*/  IMAD.IADD R0, R9, 0x1, -R0 ;  /* 0x0000000109007824 */ /* 0x000fe200078e0a00 */
[--C-:B------:R-:W-:Y:S01]  /*0bb0*/  SHF.R.S32.HI R8, RZ, 0x2, R6.reuse ;  /* 0x00000002ff087819 */ /* 0x100fe20000011406 */
[----:B------:R-:W-:Y:S01]  /*0bc0*/  IMAD.U32 R16, RZ, RZ, UR5 ;  /* 0x00000005ff107e24 */ /* 0x000fe2000f8e00ff */
[----:B------:R-:W-:-:S02]  /*0bd0*/  SHF.R.S32.HI R11, RZ, 0x1f, R6 ;  /* 0x0000001fff0b7819 */ /* 0x000fc40000011406 */
[----:B------:R-:W-:Y:S02]  /*0be0*/  SHF.R.S32.HI R222, RZ, 0x7, R5 ;  /* 0x00000007ffde7819 */ /* 0x000fe40000011405 */
[----:B------:R-:W-:Y:S02]  /*0bf0*/  LOP3.LUT R2, R2, 0xfffffc00, RZ, 0xc0, !PT ;  /* 0xfffffc0002027812 */ /* 0x000fe400078ec0ff */
[----:B------:R-:W-:Y:S02]  /*0c00*/  LOP3.LUT R9, R10, 0xfffffffc, RZ, 0xc0, !PT ;  /* 0xfffffffc0a097812 */ /* 0x000fe400078ec0ff */
[----:B------:R-:W-:Y:S01]  /*0c10*/  LEA.HI R11, R11, R8, RZ, 0x3 ;  /* 0x000000080b0b7211 */ /* 0x000fe200078f18ff */
[----:B------:R-:W-:Y:S01]  /*0c20*/  IMAD R7, R7, 0x40, R2 ;  /* 0x0000004007077824 */ /* 0x000fe200078e0202 */
[----:B------:R-:W-:Y:S01]  /*0c30*/  LEA.HI R5, R5, R222, RZ, 0x1 ;  /* 0x000000de05057211 */ /* 0x000fe200078f08ff */
[----:B------:R-:W-:Y:S01]  /*0c40*/  IMAD.IADD R2, R230, 0x1, -R9 ;  /* 0x00000001e6027824 */ /* 0x000fe200078e0a09 */
[----:B------:R-:W-:Y:S01]  /*0c50*/  LEA.HI R3, R3, R230, RZ, 0x3 ;  /* 0x000000e603037211 */ /* 0x000fe200078f18ff */
[----:B------:R-:W-:Y:S01]  /*0c60*/  IMAD R224, R0, 0x8, R7 ;  /* 0x0000000800e07824 */ /* 0x000fe200078e0207 */
[----:B------:R-:W-:-:S02]  /*0c70*/  LOP3.LUT R11, R11, 0xfffffff8, RZ, 0xc0, !PT ;  /* 0xfffffff80b0b7812 */ /* 0x000fc400078ec0ff */
[----:B------:R-:W-:Y:S02]  /*0c80*/  LEA.HI R4, R4, R221, RZ, 0x5 ;  /* 0x000000dd04047211 */ /* 0x000fe400078f28ff */
[----:B------:R-:W-:Y:S01]  /*0c90*/  LOP3.LUT R9, R5, 0x3fffffe, RZ, 0xc0, !PT ;  /* 0x03fffffe05097812 */ /* 0x000fe200078ec0ff */
[----:B------:R-:W-:Y:S01]  /*0ca0*/  IMAD.IADD R11, R8, 0x1, -R11 ;  /* 0x00000001080b7824 */ /* 0x000fe200078e0a0b */
[----:B------:R-:W-:Y:S02]  /*0cb0*/  LOP3.LUT R5, R3, 0xfffffff8, RZ, 0xc0, !PT ;  /* 0xfffffff803057812 */ /* 0x000fe400078ec0ff */
[----:B------:R-:W-:Y:S01]  /*0cc0*/  SHF.R.S32.HI R4, RZ, 0x5, R4 ;  /* 0x00000005ff047819 */ /* 0x000fe20000011404 */
[----:B------:R-:W-:Y:S01]  /*0cd0*/  IMAD.IADD R9, R222, 0x1, -R9 ;  /* 0x00000001de097824 */ /* 0x000fe200078e0a09 */
[----:B------:R-:W-:Y:S01]  /*0ce0*/  LEA.HI R8, R2, R2, RZ, 0x1 ;  /* 0x0000000202087211 */ /* 0x000fe200078f08ff */
[----:B------:R-:W-:Y:S01]  /*0cf0*/  IMAD.IADD R216, R230, 0x1, -R5 ;  /* 0x00000001e6d87824 */ /* 0x000fe200078e0a05 */
[----:B------:R-:W-:Y:S01]  /*0d00*/  LOP3.LUT R6, R6, 0x7ffffffc, RZ, 0xc0, !PT ;  /* 0x7ffffffc06067812 */ /* 0x000fe200078ec0ff */
[----:B------:R-:W-:Y:S01]  /*0d10*/  IMAD R4, R4, 0x10, R11 ;  /* 0x0000001004047824 */ /* 0x000fe200078e020b */
[----:B------:R-:W-:Y:S01]  /*0d20*/  LOP3.LUT R11, R8, 0x1ffffffe, RZ, 0xc0, !PT ;  /* 0x1ffffffe080b7812 */ /* 0x000fe200078ec0ff */
[----:B------:R-:W-:Y:S01]  /*0d30*/  IMAD.SHL.U32 R18, R216, 0x8, RZ ;  /* 0x00000008d8127824 */ /* 0x000fe200078e00ff */
[----:B------:R-:W-:Y:S01]  /*0d40*/  SHF.R.S32.HI R219, RZ, 0x3, R3 ;  /* 0x00000003ffdb7819 */ /* 0x000fe20000011403 */
[----:B------:R-:W-:-:S02]  /*0d50*/  IMAD R223, R9, 0x40, R4 ;  /* 0x0000004009df7824 */ /* 0x000fc400078e0204 */
[C---:B------:R-:W-:Y:S01]  /*0d60*/  VIADD R214, R18.reuse, 0x40 ;  /* 0x0000004012d67836 */ /* 0x040fe20000000000 */
[----:B------:R-:W-:Y:S01]  /*0d70*/  SHF.R.S32.HI R229, RZ, 0x1f, R18 ;  /* 0x0000001fffe57819 */ /* 0x000fe20000011412 */
[C---:B------:R-:W-:Y:S02]  /*0d80*/  VIADD R213, R18.reuse, 0x80 ;  /* 0x0000008012d57836 */ /* 0x040fe40000000000 */
[----:B------:R-:W-:Y:S01]  /*0d90*/  VIADD R215, R18, 0xc0 ;  /* 0x000000c012d77836 */ /* 0x000fe20000000000 */
[----:B------:R-:W-:Y:S01]  /*0da0*/  SHF.R.S32.HI R228, RZ, 0x1f, R214 ;  /* 0x0000001fffe47819 */ /* 0x000fe200000114d6 */
[----:B------:R-:W-:Y:S01]  /*0db0*/  IMAD.IADD R212, R2, 0x1, -R11 ;  /* 0x0000000102d47824 */ /* 0x000fe200078e0a0b */
[----:B------:R-:W-:Y:S01]  /*0dc0*/  SHF.R.S32.HI R227, RZ, 0x1f, R213 ;  /* 0x0000001fffe37819 */ /* 0x000fe200000114d5 */
[----:B------:R-:W-:Y:S01]  /*0dd0*/  IMAD.IADD R23, R221, 0x1, -R6 ;  /* 0x00000001dd177824 */ /* 0x000fe200078e0a06 */
[----:B------:R-:W-:Y:S01]  /*0de0*/  SHF.R.S32.HI R226, RZ, 0x1f, R215 ;  /* 0x0000001fffe27819 */ /* 0x000fe200000114d7 */
[----:B------:R-:W-:-:S07]  /*0df0*/  IMAD R212, R212, 0x8, R223 ;  /* 0x00000008d4d47824 */ /* 0x000fce00078e02df */
.L_x_2428:
        /* <DEDUP_REMOVED lines=21> */
.L_x_2378:
[----:B------:R-:W-:Y:S01]  /*0f50*/  ULDC UR8, c[0x0][0xc54] ;  /* 0x0003150000087ab9 */ /* 0x000fe20000000800 */
[----:B------:R-:W-:Y:S01]  /*0f60*/  UMOV UR4, UR9 ;  /* 0x0000000900047c82 */ /* 0x000fe20008000000 */
[----:B------:R-:W-:-:S11]  /*0f70*/  UISETP.NE.AND UP0, UPT, UR8, 0x1, UPT ;  /* 0x000000010800788c */ /* 0x000fd6000bf05270 */
[----:B------:R-:W-:Y:S02]  /*0f80*/  @UP0 ULDC.64 UR10, c[0x0][0xc58] ;  /* 0x00031600000a0ab9 */ /* 0x000fe40000000a00 */
[----:B------:R-:W-:-:S04]  /*0f90*/  UIMAD.WIDE.U32 UR6, UR9, UR10, URZ ;  /* 0x0000000a090672a5 */ /* 0x000fc8000f8e003f */
[----:B------:R-:W-:-:S04]  /*0fa0*/  @UP0 USHF.R.U32.HI UR4, URZ, UR11, UR7 ;  /* 0x0000000b3f040299 */ /* 0x000fc80008011607 */
[----:B------:R-:W-:-:S12]  /*0fb0*/  UIMAD UR6, UR4, UR8, URZ ;  /* 0x00000008040672a4 */ /* 0x000fd8000f8e023f */
.L_x_2379:
[----:B------:R-:W-:Y:S01]  /*0fc0*/  ULDC.64 UR10, c[0x0][0x418] ;  /* 0x00010600000a7ab9 */ /* 0x000fe20000000a00 */
[----:B------:R-:W-:Y:S01]  /*0fd0*/  ULOP3.LUT UR4, URZ, UR4, URZ, 0x33, !UPT ;  /* 0x000000043f047292 */ /* 0x000fe2000f8e333f */
[----:B------:R-:W-:Y:S01]  /*0fe0*/  PLOP3.LUT P0, PT, PT, PT, PT, 0x80, 0x0 ;  /* 0x000000000000781c */ /* 0x000fe20003f0f070 */
[----:B------:R-:W-:Y:S01]  /*0ff0*/  UISETP.NE.U32.AND UP0, UPT, UR10, URZ, UPT ;  /* 0x0000003f0a00728c */ /* 0x000fe2000bf05070 */
[----:B------:R-:W-:Y:S01]  /*1000*/  CS2R R2, SRZ ;  /* 0x0000000000027805 */ /* 0x000fe2000001ff00 */
[----:B------:R-:W-:Y:S01]  /*1010*/  UIADD3 UR10, UR9, -UR6, URZ ;  /* 0x80000006090a7290 */ /* 0x000fe2000fffe03f */
[----:B------:R-:W-:Y:S01]  /*1020*/  IMAD.MOV.U32 R0, RZ, RZ, RZ ;  /* 0x000000ffff007224 */ /* 0x000fe200078e00ff */
[----:B------:R-:W-:Y:S01]  /*1030*/  ULDC UR7, c[0x0][0x448] ;  /* 0x0001120000077ab9 */ /* 0x000fe20000000800 */
[----:B------:R-:W-:Y:S01]  /*1040*/  ULDC UR6, c[0x0][0xc3c] ;  /* 0x00030f0000067ab9 */ /* 0x000fe20000000800 */
[----:B------:R-:W-:Y:S01]  /*1050*/  UISETP.NE.AND UP2, UPT, UR7, 0x1, UPT ;  /* 0x000000010700788c */ /* 0x000fe2000bf45270 */
[----:B------:R-:W-:Y:S01]  /*1060*/  CS2R R176, SRZ ;  /* 0x0000000000b07805 */ /* 0x000fe2000001ff00 */
[----:B------:R-:W-:Y:S01]  /*1070*/  UIADD3 UR4, UR4, UR6, URZ ;  /* 0x0000000604047290 */ /* 0x000fe2000fffe03f */
[----:B------:R-:W-:Y:S01]  /*1080*/  CS2R R174, SRZ ;  /* 0x0000000000ae7805 */ /* 0x000fe2000001ff00 */
[----:B------:R-:W-:Y:S01]  /*1090*/  UISETP.NE.AND.EX UP0, UPT, UR11, URZ, UPT, UP0 ;  /* 0x0000003f0b00728c */ /* 0x000fe2000bf05300 */
[----:B------:R-:W-:Y:S01]  /*10a0*/  CS2R R148, SRZ ;  /* 0x0000000000947805 */ /* 0x000fe2000001ff00 */
[----:B------:R-:W-:Y:S01]  /*10b0*/  USHF.L.U32 UR14, UR4, 0x7, URZ ;  /* 0x00000007040e7899 */ /* 0x000fe2000800063f */
[----:B------:R-:W-:Y:S01]  /*10c0*/  CS2R R172, SRZ ;  /* 0x0000000000ac7805 */ /* 0x000fe2000001ff00 */
[----:B------:R-:W-:Y:S01]  /*10d0*/  ULDC UR9, c[0x0][0x424] ;  /* 0x0001090000097ab9 */ /* 0x000fe20000000800 */
[----:B------:R-:W-:Y:S01]  /*10e0*/  ULDC UR8, c[0x0][0x288] ;  /* 0x0000a20000087ab9 */ /* 0x000fe20000000800 */
[----:B------:R-:W-:Y:S01]  /*10f0*/  UIADD3 UR4, UR14, 0x7f, URZ ;  /* 0x0000007f0e047890 */ /* 0x000fe2000fffe03f */
[----:B------:R-:W-:Y:S01]  /*1100*/  CS2R R144, SRZ ;  /* 0x0000000000907805 */ /* 0x000fe2000001ff00 */
[----:B------:R-:W-:Y:S01]  /*1110*/  @UP2 ULDC UR6, c[0x0][0x44c] ;  /* 0x0001130000062ab9 */ /* 0x000fe20000000800 */
[----:B------:R-:W-:Y:S01]  /*1120*/  IMAD.U32 R22, RZ, RZ, UR14 ;  /* 0x0000000eff167e24 */ /* 0x000fe2000f8e00ff */
[----:B------:R-:W-:Y:S01]  /*1130*/  UIADD3 UR8, -UR8, 0x50, URZ ;  /* 0x0000005008087890 */ /* 0x000fe2000fffe13f */
[----:B------:R-:W-:Y:S01]  /*1140*/  CS2R R120, SRZ ;  /* 0x0000000000787805 */ /* 0x000fe2000001ff00 */
[----:B------:R-:W-:Y:S01]  /*1150*/  UIMAD.WIDE.U32 UR6, UR4, UR6, URZ ;  /* 0x00000006040672a5 */ /* 0x000fe2000f8e003f */
[----:B------:R-:W-:Y:S01]  /*1160*/  CS2R R140, SRZ ;  /* 0x00000000008c7805 */ /* 0x000fe2000001ff00 */
[----:B------:R-:W-:Y:S01]  /*1170*/  USEL UR14, UR9, 0x1, UP0 ;  /* 0x00000001090e7887 */ /* 0x000fe20008000000 */
[----:B------:R-:W-:Y:S01]  /*1180*/  CS2R R116, SRZ ;  /* 0x0000000000747805 */ /* 0x000fe2000001ff00 */
[----:B------:R-:W-:Y:S01]  /*1190*/  ULDC UR12, c[0x0][0x2f0] ;  /* 0x0000bc00000c7ab9 */ /* 0x000fe20000000800 */
[----:B------:R-:W-:Y:S01]  /*11a0*/  @UP2 ULDC UR9, c[0x0][0x450] ;  /* 0x0001140000092ab9 */ /* 0x000fe20000000800 */
[----:B------:R-:W-:Y:S01]  /*11b0*/  UIMAD UR8, UR14, UR12, UR8 ;  /* 0x0000000c0e0872a4 */ /* 0x000fe2000f8e0208 */
[----:B------:R-:W-:Y:S01]  /*11c0*/  CS2R R112, SRZ ;  /* 0x0000000000707805 */ /* 0x000fe2000001ff00 */
[----:B------:R-:W-:Y:S01]  /*11d0*/  @UP2 USHF.R.U32.HI UR4, URZ, UR9, UR7 ;  /* 0x000000093f042299 */ /* 0x000fe20008011607 */
[----:B------:R-:W-:Y:S01]  /*11e0*/  IMAD.U32 R19, RZ, RZ, UR14 ;  /* 0x0000000eff137e24 */ /* 0x000fe2000f8e00ff */
[----:B------:R-:W-:Y:S01]  /*11f0*/  UIMAD UR6, UR14, UR12, 0x4f ;  /* 0x0000004f0e0674a4 */ /* 0x000fe2000f8e020c */
[----:B------:R-:W-:Y:S01]  /*1200*/  CS2R R136, SRZ ;  /* 0x0000000000887805 */ /* 0x000fe2000001ff00 */
[----:B------:R-:W-:Y:S01]  /*1210*/  UIADD3 UR8, UR8, UR4, URZ ;  /* 0x0000000408087290 */ /* 0x000fe2000fffe03f */
[----:B------:R-:W-:Y:S01]  /*1220*/  CS2R R108, SRZ ;  /* 0x00000000006c7805 */ /* 0x000fe2000001ff00 */
[----:B------:R-:W-:Y:S01]  /*1230*/  UIMAD.WIDE UR6, UR6, 0x66666667, URZ ;  /* 0x66666667060678a5 */ /* 0x000fe2000f8e023f */
[----:B------:R-:W-:Y:S01]  /*1240*/  CS2R R104, SRZ ;  /* 0x0000000000687805 */ /* 0x000fe2000001ff00 */
[----:B------:R-:W-:Y:S01]  /*1250*/  UIMAD.WIDE UR8, UR8, 0x66666667, URZ ;  /* 0x66666667080878a5 */ /* 0x000fe2000f8e023f */
[----:B------:R-:W-:Y:S01]  /*1260*/  CS2R R132, SRZ ;  /* 0x0000000000847805 */ /* 0x000fe2000001ff00 */
[----:B------:R-:W-:Y:S01]  /*1270*/  ULDC UR13, c[0x0][0xc54] ;  /* 0x00031500000d7ab9 */ /* 0x000fe20000000800 */
[----:B------:R-:W-:Y:S01]  /*1280*/  USHF.R.U32.HI UR4, URZ, 0x1f, UR7 ;  /* 0x0000001f3f047899 */ /* 0x000fe20008011607 */
[----:B------:R-:W-:Y:S01]  /*1290*/  CS2R R100, SRZ ;  /* 0x0000000000647805 */ /* 0x000fe2000001ff00 */
[----:B------:R-:W-:Y:S01]  /*12a0*/  UIMAD UR12, UR5, UR13, UR10 ;  /* 0x0000000d050c72a4 */ /* 0x000fe2000f8e020a */
[----:B------:R-:W-:Y:S01]  /*12b0*/  CS2R R96, SRZ ;  /* 0x0000000000607805 */ /* 0x000fe2000001ff00 */
[----:B------:R-:W-:Y:S01]  /*12c0*/  USHF.R.U32.HI UR5, URZ, 0x1f, UR9 ;  /* 0x0000001f3f057899 */ /* 0x000fe20008011609 */
[----:B------:R-:W-:Y:S01]  /*12d0*/  CS2R R128, SRZ ;  /* 0x0000000000807805 */ /* 0x000fe2000001ff00 */
[----:B------:R-:W-:Y:S01]  /*12e0*/  ULDC UR11, c[0x0][0xc48] ;  /* 0x00031200000b7ab9 */ /* 0x000fe20000000800 */
[----:B------:R-:W-:Y:S01]  /*12f0*/  ULEA.HI.SX32 UR7, UR7, UR4, 0x1b ;  /* 0x0000000407077291 */ /* 0x000fe2000f8fda3f */
[----:B------:R-:W-:Y:S01]  /*1300*/  CS2R R92, SRZ ;  /* 0x00000000005c7805 */ /* 0x000fe2000001ff00 */
[----:B------:R-:W-:Y:S01]  /*1310*/  UISETP.NE.AND UP1, UPT, UR11, 0x1, UPT ;  /* 0x000000010b00788c */ /* 0x000fe2000bf25270 */
[----:B------:R-:W-:Y:S01]  /*1320*/  CS2R R88, SRZ ;  /* 0x0000000000587805 */ /* 0x000fe2000001ff00 */
[----:B------:R-:W-:Y:S01]  /*1330*/  ULEA.HI.SX32 UR9, UR9, UR5, 0x1b ;  /* 0x0000000509097291 */ /* 0x000fe2000f8fda3f */
[----:B------:R-:W-:Y:S01]  /*1340*/  CS2R R124, SRZ ;  /* 0x00000000007c7805 */ /* 0x000fe2000001ff00 */
[----:B------:R-:W-:Y:S01]  /*1350*/  UMOV UR14, UR12 ;  /* 0x0000000c000e7c82 */ /* 0x000fe20008000000 */
[----:B------:R-:W-:Y:S01]  /*1360*/  CS2R R84, SRZ ;  /* 0x0000000000547805 */ /* 0x000fe2000001ff00 */
[----:B------:R-:W-:Y:S01]  /*1370*/  UISETP.LT.AND UP0, UPT, UR7, UR9, UPT ;  /* 0x000000090700728c */ /* 0x000fe2000bf01270 */
[----:B------:R-:W-:Y:S01]  /*1380*/  CS2R R80, SRZ ;  /* 0x0000000000507805 */ /* 0x000fe2000001ff00 */
[----:B------:R-:W-:Y:S01]  /*1390*/  IMAD.MOV.U32 R198, RZ, RZ, RZ ;  /* 0x000000ffffc67224 */ /* 0x000fe200078e00ff */
[----:B------:R-:W-:Y:S01]  /*13a0*/  CS2R R76, SRZ ;  /* 0x00000000004c7805 */ /* 0x000fe2000001ff00 */
[----:B------:R-:W-:Y:S01]  /*13b0*/  USEL UR61, UR7, UR9, UP0 ;  /* 0x00000009073d7287 */ /* 0x000fe20008000000 */
[----:B------:R-:W-:Y:S01]  /*13c0*/  CS2R R72, SRZ ;  /* 0x0000000000487805 */ /* 0x000fe2000001ff00 */
[----:B------:R-:W-:Y:S01]  /*13d0*/  @UP1 ULDC UR10, c[0x0][0xc4c] ;  /* 0x00031300000a1ab9 */ /* 0x000fe20000000800 */
[----:B------:R-:W-:Y:S01]  /*13e0*/  @UP1 ULDC UR6, c[0x0][0xc50] ;  /* 0x0003140000061ab9 */ /* 0x000fe20000000800 */
[----:B------:R-:W-:Y:S01]  /*13f0*/  UIMAD.WIDE.U32 UR4, UR12, UR10, URZ ;  /* 0x0000000a0c0472a5 */ /* 0x000fe2000f8e003f */
[----:B------:R-:W-:Y:S01]  /*1400*/  CS2R R196, SRZ ;  /* 0x0000000000c47805 */ /* 0x000fe2000001ff00 */
[----:B------:R-:W-:Y:S01]  /*1410*/  UISETP.GE.AND UP0, UPT, UR61, 0x1, UPT ;  /* 0x000000013d00788c */ /* 0x000fe2000bf06270 */
[----:B------:R-:W-:Y:S01]  /*1420*/  CS2R R68, SRZ ;  /* 0x0000000000447805 */ /* 0x000fe2000001ff00 */
[----:B------:R-:W-:Y:S01]  /*1430*/  @UP1 USHF.R.U32.HI UR14, URZ, UR6, UR5 ;  /* 0x000000063f0e1299 */ /* 0x000fe20008011605 */
[----:B------:R-:W-:-:S02]  /*1440*/  CS2R R64, SRZ ;  /* 0x0000000000407805 */ /* 0x000fc4000001ff00 */
[----:B------:R-:W-:Y:S02]  /*1450*/  CS2R R60, SRZ ;  /* 0x00000000003c7805 */ /* 0x000fe4000001ff00 */
[----:B------:R-:W-:Y:S02]  /*1460*/  CS2R R56, SRZ ;  /* 0x0000000000387805 */ /* 0x000fe4000001ff00 */
[----:B------:R-:W-:Y:S01]  /*1470*/  PLOP3.LUT P1, PT, PT, PT, UP0, 0x80, 0x0 ;  /* 0x000000000000781c */ /* 0x000fe20003f2f008 */
[----:B------:R-:W-:Y:S02]  /*1480*/  UIADD3 UR4, -UR14, URZ, URZ ;  /* 0x0000003f0e047290 */ /* 0x000fe4000fffe13f */
[----:B------:R-:W-:Y:S01]  /*1490*/  IMAD.U32 R218, RZ, RZ, UR14 ;  /* 0x0000000effda7e24 */ /* 0x000fe2000f8e00ff */
[----:B------:R-:W-:Y:S02]  /*14a0*/  CS2R R194, SRZ ;  /* 0x0000000000c27805 */ /* 0x000fe4000001ff00 */
[----:B------:R-:W-:Y:S01]  /*14b0*/  CS2R R52, SRZ ;  /* 0x0000000000347805 */ /* 0x000fe2000001ff00 */
[----:B------:R-:W-:Y:S01]  /*14c0*/  UIMAD UR4, UR11, UR4, UR12 ;  /* 0x000000040b0472a4 */ /* 0x000fe2000f8e020c */
        /* <DEDUP_REMOVED lines=30> */
[----:B------:R-:W-:Y:S01]  /*16b0*/  CS2R R26, SRZ ;  /* 0x00000000001a7805 */ /* 0x000fe2000001ff00 */
[----:B------:R-:W-:Y:S01]  /*16c0*/  IMAD.MOV.U32 R30, RZ, RZ, RZ ;  /* 0x000000ffff1e7224 */ /* 0x000fe200078e00ff */
[----:B------:R-:W-:Y:S01]  /*16d0*/  CS2R R28, SRZ ;  /* 0x00000000001c7805 */ /* 0x000fe2000001ff00 */
[----:B------:R-:W-:Y:S01]  /*16e0*/  IMAD.MOV.U32 R17, RZ, RZ, RZ ;  /* 0x000000ffff117224 */ /* 0x000fe200078e00ff */
[----:B------:R-:W-:Y:S01]  /*16f0*/  CS2R R24, SRZ ;  /* 0x0000000000187805 */ /* 0x000fe2000001ff00 */
[----:B------:R-:W-:Y:S06]  /*1700*/  @!P1 BRA `(.L_x_2380) ;  /* 0x000000cc003c9947 */ /* 0x000fec0003800000 */
[----:B------:R-:W0:Y:S01]  /*1710*/  SHFL.IDX PT, R0, R222, RZ, 0x1f ;  /* 0x00001fffde007589 */ /* 0x000e2200000e0000 */
[----:B------:R-:W1:Y:S01]  /*1720*/  S2UR UR7, SR_CgaCtaId ;  /* 0x00000000000779c3 */ /* 0x000e620000008800 */
[----:B------:R-:W-:Y:S01]  /*1730*/  UMOV UR6, 0x400 ;  /* 0x0000040000067882 */ /* 0x000fe20000000000 */
[----:B0-----:R-:W-:Y:S01]  /*1740*/  R2UR UR4, R0 ;  /* 0x00000000000472ca */ /* 0x001fe200000e0000 */
[----:B-1----:R-:W-:-:S04]  /*1750*/  ULEA UR8, UR7, UR6, 0x18 ;  /* 0x0000000607087291 */ /* 0x002fc8000f8ec03f */
[----:B------:R-:W-:Y:S02]  /*1760*/  UIADD3 UR6, UR8, 0x14400, URZ ;  /* 0x0001440008067890 */ /* 0x000fe4000fffe03f */
[----:B------:R-:W-:Y:S02]  /*1770*/  IMAD.U32 R17, RZ, RZ, UR8 ;  /* 0x00000008ff117e24 */ /* 0x000fe4000f8e00ff */
        /* <DEDUP_REMOVED lines=25> */
.L_x_2381:
[----:B------:R-:W-:Y:S02]  /*1910*/  R2UR UR7, R220 ;  /* 0x00000000dc0772ca */ /* 0x000fe400000e0000 */
[----:B------:R-:W-:Y:S02]  /*1920*/  R2UR UR6, R17 ;  /* 0x00000000110672ca */ /* 0x000fe400000e0000 */
[----:B------:R-:W-:-:S09]  /*1930*/  R2UR UR5, R225 ;  /* 0x00000000e10572ca */ /* 0x000fd200000e0000 */
[----:B------:R-:W-:-:S04]  /*1940*/  ULEA.HI UR4, UR7, UR7, URZ, 0x1 ;  /* 0x0000000707047291 */ /* 0x000fc8000f8f083f */
[----:B------:R-:W-:Y:S01]  /*1950*/  ULOP3.LUT UR4, UR4, 0xfffffffe, URZ, 0xc0, !UPT ;  /* 0xfffffffe04047892 */ /* 0x000fe2000f8ec03f */
[----:B------:R-:W-:-:S03]  /*1960*/  IMAD.U32 R2, RZ, RZ, UR5 ;  /* 0x00000005ff027e24 */ /* 0x000fc6000f8e00ff */
[----:B------:R-:W-:Y:S02]  /*1970*/  UIADD3 UR4, UR7, -UR4, URZ ;  /* 0x8000000407047290 */ /* 0x000fe4000fffe03f */
[----:B------:R-:W-:-:S04]  /*1980*/  ISETP.NE.AND P0, PT, R2, 0x3, PT ;  /* 0x000000030200780c */ /* 0x000fc80003f05270 */
[----:B------:R-:W-:-:S05]  /*1990*/  IMAD.U32 R0, RZ, RZ, UR4 ;  /* 0x00000004ff007e24 */ /* 0x000fca000f8e00ff */
[----:B------:R-:W-:-:S04]  /*19a0*/  SHF.L.U32 R0, R0, 0x1f, RZ ;  /* 0x0000001f00007819 */ /* 0x000fc800000006ff */
[----:B------:R-:W0:Y:S02]  /*19b0*/  SYNCS.PHASECHK.TRANS64.TRYWAIT P1, [UR6+0x38800], R0 ;  /* 0x03880000ff0075a7 */ /* 0x000e240008020146 */
[----:B0-----:R-:W-:Y:S05]  /*19c0*/  @!P1 BRA `(.L_x_2382) ;  /* 0x0000014800c49947 */ /* 0x001fea0003800000 */
.L_x_2543:
[----:B------:R-:W-:Y:S05]  /*19d0*/  @!P0 BRA `(.L_x_2383) ;  /* 0x0000000000048947 */ /* 0x000fea0003800000 */
[----:B------:R-:W-:Y:S01]  /*19e0*/  BPT.TRAP 0x1 ;  /* 0x000000040000795c */ /* 0x000fe20000300000 */
.L_x_2383:
[----:B------:R-:W-:Y:S01]  /*19f0*/  R2UR UR5, R16 ;  /* 0x00000000100572ca */ /* 0x000fe200000e0000 */
[----:B0-----:R-:W-:Y:S01]  /*1a00*/  IMAD.U32 R0, RZ, RZ, UR60 ;  /* 0x0000003cff007e24 */ /* 0x001fe2000f8e00ff */
[----:B------:R-:W-:-:S11]  /*1a10*/  R2UR UR4, R17 ;  /* 0x00000000110472ca */ /* 0x000fd600000e0000 */
[----:B------:R-:W-:Y:S02]  /*1a20*/  IMAD.U32 R3, RZ, RZ, UR5 ;  /* 0x00000005ff037e24 */ /* 0x000fe4000f8e00ff */
[----:B------:R-:W-:-:S03]  /*1a30*/  LEA R0, R0, UR4, 0x3 ;  /* 0x0000000400007c11 */ /* 0x000fc6000f8e18ff */
[----:B------:R-:W-:-:S04]  /*1a40*/  SHF.L.U32 R3, R3, 0x1f, RZ ;  /* 0x0000001f03037819 */ /* 0x000fc800000006ff */
[----:B------:R0:W1:Y:S01]  /*1a50*/  SYNCS.PHASECHK.TRANS64.TRYWAIT P2, [R0+URZ+0x38830], R3 ;  /* 0x03883003000075a7 */ /* 0x000062000804017f */
[----:B------:R-:W-:Y:S05]  /*1a60*/  @!P0 BRA `(.L_x_2384) ;  /* 0x0000000000048947 */ /* 0x000fea0003800000 */
[----:B------:R-:W-:Y:S01]  /*1a70*/  BPT.TRAP 0x1 ;  /* 0x000000040000795c */ /* 0x000fe20000300000 */
.L_x_2384:
[----:B------:R-:W2:Y:S02]  /*1a80*/  S2R R2, SR_TID.X ;  /* 0x0000000000027919 */ /* 0x000ea40000002100 */
[----:B--2---:R-:W-:Y:S01]  /*1a90*/  LOP3.LUT P1, RZ, R2, 0x7f, RZ, 0xc0, !PT ;  /* 0x0000007f02ff7812 */ /* 0x004fe2000782c0ff */
[----:B-1----:R-:W-:-:S12]  /*1aa0*/  @P2 BRA `(.L_x_2385) ;  /* 0x0000000000082947 */ /* 0x002fd80003800000 */
[----:B------:R-:W1:Y:S02]  /*1ab0*/  SYNCS.PHASECHK.TRANS64.TRYWAIT P2, [R0+URZ+0x38830], R3 ;  /* 0x03883003000075a7 */ /* 0x000e64000804017f */
[----:B-1----:R-:W-:Y:S05]  /*1ac0*/  @!P2 BRA `(.L_x_2386) ;  /* 0x0000014800a0a947 */ /* 0x002fea0003800000 */
.L_x_2385:
[----:B------:R-:W-:Y:S05]  /*1ad0*/  WARPSYNC.ALL ;  /* 0x0000000000007948 */ /* 0x000fea0003800000 */
[----:B------:R-:W-:Y:S01]  /*1ae0*/  R2UR UR4, R17 ;  /* 0x00000000110472ca */ /* 0x000fe200000e0000 */
[----:B------:R-:W-:Y:S01]  /*1af0*/  ULOP3.LUT UR5, UR36, 0x10000, URZ, 0xfc, !UPT ;  /* 0x0001000024057892 */ /* 0x000fe2000f8efc3f */
[----:B------:R-:W-:Y:S01]  /*1b00*/  WARPGROUP.ARRIVE ;  /* 0x00000000000079c5 */ /* 0x000fe20000000000 */
[----:B------:R-:W-:Y:S01]  /*1b10*/  UMOV UR9, 0x40000040 ;  /* 0x4000004000097882 */ /* 0x000fe20000000000 */
[----:B------:R-:W-:Y:S01]  /*1b20*/  UMOV UR11, 0x40000040 ;  /* 0x40000040000b7882 */ /* 0x000fe20000000000 */
[----:B------:R-:W-:Y:S01]  /*1b30*/  UMOV UR15, UR9 ;  /* 0x00000009000f7c82 */ /* 0x000fe20008000000 */
[----:B------:R-:W-:Y:S01]  /*1b40*/  IMAD.U32 R13, RZ, RZ, UR9 ;  /* 0x00000009ff0d7e24 */ /* 0x000fe2000f8e00ff */
[----:B------:R-:W-:Y:S01]  /*1b50*/  UIADD3 UR7, UR5, 0x2, URZ ;  /* 0x0000000205077890 */ /* 0x000fe2000fffe03f */
[----:B01----:R-:W-:Y:S01]  /*1b60*/  @!P1 VIADD R0, R0, 0x38840 ;  /* 0x0003884000009836 */ /* 0x003fe20000000000 */
[----:B------:R-:W-:Y:S01]  /*1b70*/  UMOV UR8, UR5 ;  /* 0x0000000500087c82 */ /* 0x000fe20008000000 */
[----:B------:R-:W-:Y:S01]  /*1b80*/  UMOV UR17, 0x40000040 ;  /* 0x4000004000117882 */ /* 0x000fe20000000000 */
[----:B------:R-:W-:Y:S01]  /*1b90*/  UMOV UR14, UR8 ;  /* 0x00000008000e7c82 */ /* 0x000fe20008000000 */
[----:B------:R-:W-:Y:S01]  /*1ba0*/  IMAD.U32 R12, RZ, RZ, UR8 ;  /* 0x00000008ff0c7e24 */ /* 0x000fe2000f8e00ff */
[----:B------:R-:W-:Y:S01]  /*1bb0*/  UIADD3 UR4, UR4, 0x24400, URZ ;  /* 0x0002440004047890 */ /* 0x000fe2000fffe03f */
[----:B------:R-:W-:Y:S01]  /*1bc0*/  IMAD.U32 R11, RZ, RZ, UR17 ;  /* 0x00000011ff0b7e24 */ /* 0x000fe2000f8e00ff */
[----:B------:R-:W-:Y:S01]  /*1bd0*/  UMOV UR16, UR7 ;  /* 0x0000000700107c82 */ /* 0x000fe20008000000 */
[----:B------:R-:W-:Y:S01]  /*1be0*/  UMOV UR19, 0x40000040 ;  /* 0x4000004000137882 */ /* 0x000fe20000000000 */
[----:B------:R-:W-:Y:S01]  /*1bf0*/  USHF.R.U32.HI UR4, URZ, 0x4, UR4 ;  /* 0x000000043f047899 */ /* 0x000fe20008011604 */
[----:B------:R-:W-:Y:S01]  /*1c00*/  IMAD.U32 R10, RZ, RZ, UR16 ;  /* 0x00000010ff0a7e24 */ /* 0x000fe2000f8e00ff */
[----:B------:R-:W-:Y:S01]  /*1c10*/  UIADD3 UR7, UR5, 0x4, URZ ;  /* 0x0000000405077890 */ /* 0x000fe2000fffe03f */
[----:B------:R-:W-:Y:S01]  /*1c20*/  @!P1 PRMT R0, RZ, 0x654, R0 ;  /* 0x00000654ff009816 */ /* 0x000fe20000000000 */
[----:B------:R-:W-:Y:S01]  /*1c30*/  ULOP3.LUT UR4, UR4, 0x3fff, URZ, 0xc0, !UPT ;  /* 0x00003fff04047892 */ /* 0x000fe2000f8ec03f */
[----:B------:R-:W-:Y:S01]  /*1c40*/  CS2R R150, SRZ ;  /* 0x0000000000967805 */ /* 0x000fe2000001ff00 */
[----:B------:R-:W-:Y:S01]  /*1c50*/  UMOV UR13, 0x40000040 ;  /* 0x40000040000d7882 */ /* 0x000fe20000000000 */
[----:B------:R-:W-:Y:S01]  /*1c60*/  UIADD3 UR20, UR5, 0x404, URZ ;  /* 0x0000040405147890 */ /* 0x000fe2000fffe03f */
[----:B------:R-:W-:Y:S01]  /*1c70*/  CS2R R148, SRZ ;  /* 0x0000000000947805 */ /* 0x000fe2000001ff00 */
[----:B------:R-:W-:Y:S01]  /*1c80*/  ULOP3.LUT UR6, UR4, 0x10000, URZ, 0xfc, !UPT ;  /* 0x0001000004067892 */ /* 0x000fe2000f8efc3f */
[----:B------:R-:W-:Y:S01]  /*1c90*/  CS2R R146, SRZ ;  /* 0x0000000000927805 */ /* 0x000fe2000001ff00 */
[----:B------:R-:W-:Y:S01]  /*1ca0*/  UMOV UR21, 0x40000040 ;  /* 0x4000004000157882 */ /* 0x000fe20000000000 */
[----:B------:R-:W-:Y:S01]  /*1cb0*/  UMOV UR23, 0x40000040 ;  /* 0x4000004000177882 */ /* 0x000fe20000000000 */
[----:B------:R-:W-:Y:S01]  /*1cc0*/  UIMAD UR4, UR60, 0xa00, UR6 ;  /* 0x00000a003c0478a4 */ /* 0x000fe2000f8e0206 */
[----:B------:R-:W-:Y:S01]  /*1cd0*/  CS2R R144, SRZ ;  /* 0x0000000000907805 */ /* 0x000fe2000001ff00 */
[----:B------:R-:W-:Y:S01]  /*1ce0*/  IMAD.U32 R15, RZ, RZ, UR6 ;  /* 0x00000006ff0f7e24 */ /* 0x000fe2000f8e00ff */
[----:B------:R-:W-:Y:S01]  /*1cf0*/  UIADD3 UR24, UR5, 0x406, URZ ;  /* 0x0000040605187890 */ /* 0x000fe2000fffe03f */
[----:B------:R-:W-:Y:S01]  /*1d00*/  CS2R R142, SRZ ;  /* 0x00000000008e7805 */ /* 0x000fe2000001ff00 */
[----:B------:R-:W-:Y:S01]  /*1d10*/  UIADD3 UR6, UR4, 0x200, URZ ;  /* 0x0000020004067890 */ /* 0x000fe2000fffe03f */
[----:B------:R-:W-:Y:S01]  /*1d20*/  CS2R R140, SRZ ;  /* 0x00000000008c7805 */ /* 0x000fe2000001ff00 */
[----:B------:R-:W-:Y:S01]  /*1d30*/  UMOV UR10, UR4 ;  /* 0x00000004000a7c82 */ /* 0x000fe20008000000 */
[----:B------:R-:W-:Y:S01]  /*1d40*/  UIADD3 UR12, UR4, 0x2, URZ ;  /* 0x00000002040c7890 */ /* 0x000fe2000fffe03f */
[----:B------:R-:W-:Y:S01]  /*1d50*/  HGMMA.64x16x16.F32 R56, gdesc[UR8], RZ, !UPT, gsb0 ;  /* 0x00200000083879f0 */ /* 0x000fe2000c0008ff */
[----:B------:R-:W-:Y:S01]  /*1d60*/  UIADD3 UR10, UR4, 0x80, URZ ;  /* 0x00000080040a7890 */ /* 0x000fe2000fffe03f */
[----:B------:R-:W-:Y:S01]  /*1d70*/  CS2R R138, SRZ ;  /* 0x00000000008a7805 */ /* 0x000fe2000001ff00 */
[----:B------:R-:W-:Y:S01]  /*1d80*/  UMOV UR8, UR14 ;  /* 0x0000000e00087c82 */ /* 0x000fe20008000000 */
[----:B------:R-:W-:Y:S01]  /*1d90*/  UMOV UR9, UR15 ;  /* 0x0000000f00097c82 */ /* 0x000fe20008000000 */
[----:B------:R-:W-:Y:S01]  /*1da0*/  UMOV UR11, 0x40000040 ;  /* 0x40000040000b7882 */ /* 0x000fe20000000000 */
[----:B------:R-:W-:Y:S01]  /*1db0*/  UMOV UR18, UR12 ;  /* 0x0000000c00127c82 */ /* 0x000fe20008000000 */
[----:B------:R-:W-:Y:S01]  /*1dc0*/  UIADD3 UR12, UR4, 0x4, URZ ;  /* 0x00000004040c7890 */ /* 0x000fe2000fffe03f */
[----:B------:R-:W-:Y:S01]  /*1dd0*/  CS2R R136, SRZ ;  /* 0x0000000000887805 */ /* 0x000fe2000001ff00 */
[----:B------:R-:W-:Y:S01]  /*1de0*/  UIADD3 UR22, UR4, 0x284, URZ ;  /* 0x0000028404167890 */ /* 0x000fe2000fffe03f */
[----:B------:R-:W-:Y:S01]  /*1df0*/  CS2R R134, SRZ ;  /* 0x0000000000867805 */ /* 0x000fe2000001ff00 */
[----:B------:R-:W-:Y:S01]  /*1e00*/  UIADD3 UR26, UR4, 0x286, URZ ;  /* 0x00000286041a7890 */ /* 0x000fe2000fffe03f */
[----:B------:R-:W-:Y:S01]  /*1e10*/  CS2R R132, SRZ ;  /* 0x0000000000847805 */ /* 0x000fe2000001ff00 */
[----:B------:R-:W-:Y:S01]  /*1e20*/  UMOV UR25, 0x40000040 ;  /* 0x4000004000197882 */ /* 0x000fe20000000000 */
[----:B------:R-:W-:Y:S01]  /*1e30*/  UMOV UR27, 0x40000040 ;  /* 0x40000040001b7882 */ /* 0x000fe20000000000 */
        /* <DEDUP_REMOVED lines=37> */
[----:B------:R-:W-:-:S02]  /*2090*/  WARPGROUP.DEPBAR.LE gsb0, 0x0 ;  /* 0x00008000000079c5 */ /* 0x000fc40000010000 */
[----:B------:R-:W-:Y:S01]  /*20a0*/  WARPGROUP.ARRIVE ;  /* 0x00000000000079c5 */ /* 0x000fe20000000000 */
[----:B------:R-:W-:Y:S01]  /*20b0*/  UIADD3 UR54, UR4, 0x784, URZ ;  /* 0x0000078404367890 */ /* 0x000fe2000fffe03f */
[----:B------:R-:W-:Y:S01]  /*20c0*/  CS2R R106, SRZ ;  /* 0x00000000006a7805 */ /* 0x000fe2000001ff00 */
[----:B------:R-:W-:Y:S01]  /*20d0*/  UMOV UR53, 0x40000040 ;  /* 0x4000004000357882 */ /* 0x000fe20000000000 */
[----:B------:R-:W-:Y:S01]  /*20e0*/  UMOV UR55, 0x40000040 ;  /* 0x4000004000377882 */ /* 0x000fe20000000000 */
[----:B------:R-:W-:Y:S01]  /*20f0*/  UMOV UR57, 0x40000040 ;  /* 0x4000004000397882 */ /* 0x000fe20000000000 */
[----:B------:R-:W-:Y:S01]  /*2100*/  HGMMA.64x16x16.F32 R48, gdesc[UR8], RZ, !UPT, gsb0 ;  /* 0x00200000083079f0 */ /* 0x000fe2000c0008ff */
[----:B------:R-:W-:Y:S01]  /*2110*/  UIADD3 UR10, UR4, 0x100, URZ ;  /* 0x00000100040a7890 */ /* 0x000fe2000fffe03f */
[----:B------:R-:W-:Y:S01]  /*2120*/  IMAD.U32 R7, RZ, RZ, UR57 ;  /* 0x00000039ff077e24 */ /* 0x000fe2000f8e00ff */
[----:B------:R-:W-:Y:S01]  /*2130*/  UMOV UR8, UR14 ;  /* 0x0000000e00087c82 */ /* 0x000fe20008000000 */
[----:B------:R-:W-:Y:S01]  /*2140*/  UMOV UR9, UR15 ;  /* 0x0000000f00097c82 */ /* 0x000fe20008000000 */
[----:B------:R-:W-:Y:S01]  /*2150*/  UMOV UR11, 0x40000040 ;  /* 0x40000040000b7882 */ /* 0x000fe20000000000 */
[----:B------:R-:W-:Y:S01]  /*2160*/  UMOV UR59, 0x40000040 ;  /* 0x40000040003b7882 */ /* 0x000fe20000000000 */
        /* <DEDUP_REMOVED lines=153> */
[----:B------:R-:W-:Y:S01]  /*2b00*/  ULDC UR10, c[0x0][0x2f0] ;  /* 0x0000bc00000a7ab9 */ /* 0x000fe20000000800 */
[----:B------:R-:W-:Y:S01]  /*2b10*/  ULDC UR11, c[0x0][0x288] ;  /* 0x0000a200000b7ab9 */ /* 0x000fe20000000800 */
[----:B------:R-:W-:Y:S01]  /*2b20*/  IMAD.U32 R20, RZ, RZ, UR10 ;  /* 0x0000000aff147e24 */ /* 0x000fe2000f8e00ff */
        /* <DEDUP_REMOVED lines=24> */
[----:B------:R-:W-:Y:S01]  /*2cb0*/  R2UR UR15, R19 ;  /* 0x00000000130f72ca */ /* 0x000fe200000e0000 */
[----:B------:R-:W-:-:S06]  /*2cc0*/  UIADD3 UR14, UR61, -0x2, URZ ;  /* 0xfffffffe3d0e7890 */ /* 0x000fcc000fffe03f */
        /* <DEDUP_REMOVED lines=26> */
[----:B------:R-:W-:Y:S01]  /*2e70*/  VIADD R2, R212, UR19 ;  /* 0x00000013d4027c36 */ /* 0x000fe20008000000 */
        /* <DEDUP_REMOVED lines=189> */
[----:B------:R-:W-:Y:S02]  /*3a50*/  ULDC UR6, c[0x0][0x448] ;  /* 0x0001120000067ab9 */ /* 0x000fe40000000800 */
[----:B------:R-:W-:Y:S02]  /*3a60*/  UISETP.NE.AND UP0, UPT, UR6, 0x1, UPT ;  /* 0x000000010600788c */ /* 0x000fe4000bf05270 */
[----:B------:R-:W-:Y:S02]  /*3a70*/  UIADD3 UR6, UR5, 0xc06, URZ ;  /* 0x00000c0605067890 */ /* 0x000fe4000fffe03f */
[----:B------:R-:W-:Y:S02]  /*3a80*/  UIADD3 UR5, UR4, 0x984, URZ ;  /* 0x0000098404057890 */ /* 0x000fe4000fffe03f */
[----:B------:R-:W-:-:S03]  /*3a90*/  PLOP3.LUT P2, PT, PT, PT, UP0, 0x80, 0x0 ;  /* 0x000000000000781c */ /* 0x000fc60003f4f008 */
[----:B------:R-:W-:Y:S01]  /*3aa0*/  UMOV UR56, UR6 ;  /* 0x0000000600387c82 */ /* 0x000fe20008000000 */
[----:B------:R-:W-:Y:S01]  /*3ab0*/  UIMAD UR6, UR61, -0x50, URZ ;  /* 0xffffffb03d0678a4 */ /* 0x000fe2000f8e023f */
        /* <DEDUP_REMOVED lines=25> */
[----:B------:R-:W-:Y:S02]  /*3c50*/  @UP0 ULDC UR5, c[0x0][0x44c] ;  /* 0x0001130000050ab9 */ /* 0x000fe40000000800 */
[----:B------:R-:W-:Y:S01]  /*3c60*/  @P2 IMAD.HI.U32 R3, R2, UR5, RZ ;  /* 0x0000000502032c27 */ /* 0x000fe2000f8e00ff */
[----:B------:R-:W-:-:S04]  /*3c70*/  @UP0 ULDC UR5, c[0x0][0x450] ;  /* 0x0001140000050ab9 */ /* 0x000fc80000000800 */
[----:B------:R-:W-:Y:S01]  /*3c80*/  @P2 SHF.R.U32.HI R2, RZ, UR5, R3 ;  /* 0x00000005ff022c19 */ /* 0x000fe20008011603 */
[----:B------:R-:W-:Y:S02]  /*3c90*/  UIMAD UR5, UR15, UR10, UR6 ;  /* 0x0000000a0f0572a4 */ /* 0x000fe4000f8e0206 */
[----:B------:R-:W-:Y:S02]  /*3ca0*/  UIADD3 UR6, UR6, 0x51, URZ ;  /* 0x0000005106067890 */ /* 0x000fe4000fffe03f */
[----:B------:R-:W0:Y:S01]  /*3cb0*/  SHFL.IDX PT, R5, R2, 0x1, 0x1c1f ;  /* 0x003c1f0002057f89 */ /* 0x000e2200000e0000 */
[----:B------:R-:W-:Y:S02]  /*3cc0*/  UIADD3 UR5, UR5, 0x50, URZ ;  /* 0x0000005005057890 */ /* 0x000fe4000fffe03f */
[----:B------:R-:W-:Y:S01]  /*3cd0*/  UIMAD UR10, UR15, UR10, -UR11 ;  /* 0x0000000a0f0a72a4 */ /* 0x000fe2000f8e0a0b */
[----:B------:R-:W-:Y:S01]  /*3ce0*/  IMAD.U32 R4, RZ, RZ, UR6 ;  /* 0x00000006ff047e24 */ /* 0x000fe2000f8e00ff */
[----:B------:R-:W-:Y:S01]  /*3cf0*/  UIADD3 UR6, UR4, 0x986, URZ ;  /* 0x0000098604067890 */ /* 0x000fe2000fffe03f */
[----:B------:R-:W1:Y:S01]  /*3d00*/  SHFL.IDX PT, R2, R2, RZ, 0x1c1f ;  /* 0x001c1fff02027589 */ /* 0x000e6200000e0000 */
[----:B------:R-:W-:Y:S01]  /*3d10*/  IMAD.U32 R14, RZ, RZ, UR5 ;  /* 0x00000005ff0e7e24 */ /* 0x000fe2000f8e00ff */
[----:B------:R-:W-:Y:S01]  /*3d20*/  UMOV UR5, UR23 ;  /* 0x0000001700057c82 */ /* 0x000fe20008000000 */
[----:B------:R-:W-:-:S04]  /*3d30*/  IMAD R3, R23, -0x2, R4 ;  /* 0xfffffffe17037824 */ /* 0x000fc800078e0204 */
[----:B------:R-:W-:Y:S02]  /*3d40*/  IMAD R4, R20, UR15, R3 ;  /* 0x0000000f14047c24 */ /* 0x000fe4000f8e0203 */
[----:B------:R-:W-:-:S03]  /*3d50*/  IMAD R3, R23, -0x2, R14 ;  /* 0xfffffffe17037824 */ /* 0x000fc600078e020e */
[----:B0-----:R-:W-:Y:S01]  /*3d60*/  IADD3 R14, R5, -UR11, R4 ;  /* 0x8000000b050e7c10 */ /* 0x001fe2000fffe004 */
[----:B------:R-:W-:Y:S01]  /*3d70*/  VIADD R4, R4, -UR11 ;  /* 0x8000000b04047c36 */ /* 0x000fe20008000000 */
[----:B------:R-:W-:Y:S02]  /*3d80*/  @UP0 ULDC UR11, c[0x0][0x450] ;  /* 0x00011400000b0ab9 */ /* 0x000fe40000000800 */
[----:B------:R-:W-:Y:S02]  /*3d90*/  VIMNMX R14, R3, R14, PT ;  /* 0x0000000e030e7248 */ /* 0x000fe40003fe0100 */
[----:B-1----:R-:W-:Y:S02]  /*3da0*/  VIADDMNMX R3, R2, R4, R3, PT ;  /* 0x0000000402037246 */ /* 0x002fe40003800103 */
[C---:B------:R-:W-:Y:S02]  /*3db0*/  ISETP.GT.AND P3, PT, R14.reuse, RZ, PT ;  /* 0x000000ff0e00720c */ /* 0x040fe40003f64270 */
[----:B------:R-:W-:-:S02]  /*3dc0*/  ISETP.GT.AND P4, PT, R14, 0x1, PT ;  /* 0x000000010e00780c */ /* 0x000fc40003f84270 */
[----:B------:R-:W-:Y:S01]  /*3dd0*/  ISETP.GT.AND P5, PT, R14, 0x8, PT ;  /* 0x000000080e00780c */ /* 0x000fe20003fa4270 */
        /* <DEDUP_REMOVED lines=14> */
[----:B------:R-:W-:Y:S01]  /*3ec0*/  ISETP.GT.AND P3, PT, R14, 0x9, PT ;  /* 0x000000090e00780c */ /* 0x000fe20003f64270 */
[----:B------:R-:W-:Y:S01]  /*3ed0*/  HGMMA.64x16x16.F32 R48, gdesc[UR56], R48, gsb0 ;  /* 0x00200000383079f0 */ /* 0x000fe20008000830 */
[----:B------:R-:W-:Y:S01]  /*3ee0*/  UIADD3 UR58, UR4, 0x886, URZ ;  /* 0x00000886043a7890 */ /* 0x000fe2000fffe03f */
[----:B------:R-:W-:Y:S01]  /*3ef0*/  FSEL R62, R62, -INF , P5 ;  /* 0xff8000003e3e7808 */ /* 0x000fe20002800000 */
[----:B------:R-:W-:Y:S01]  /*3f00*/  UMOV UR56, UR22 ;  /* 0x0000001600387c82 */ /* 0x000fe20008000000 */
[----:B------:R-:W-:Y:S01]  /*3f10*/  UMOV UR57, UR23 ;  /* 0x0000001700397c82 */ /* 0x000fe20008000000 */
[----:B------:R-:W-:Y:S01]  /*3f20*/  UMOV UR59, 0x40000040 ;  /* 0x40000040003b7882 */ /* 0x000fe20000000000 */
[----:B------:R-:W-:Y:S02]  /*3f30*/  FMNMX.FTZ R5, R58, R59, !PT ;  /* 0x0000003b3a057209 */ /* 0x000fe40007810000 */
[----:B------:R-:W-:Y:S02]  /*3f40*/  ISETP.GT.AND P4, PT, R14, 0x10, PT ;  /* 0x000000100e00780c */ /* 0x000fe40003f84270 */
[----:B------:R-:W-:-:S02]  /*3f50*/  FSEL R63, R63, -INF , P3 ;  /* 0xff8000003f3f7808 */ /* 0x000fc40001800000 */
[----:B------:R-:W-:Y:S02]  /*3f60*/  FMNMX.FTZ R20, R62, R5, !PT ;  /* 0x000000053e147209 */ /* 0x000fe40007810000 */
[----:B------:R-:W-:Y:S02]  /*3f70*/  ISETP.GT.AND P3, PT, R14, 0x11, PT ;  /* 0x000000110e00780c */ /* 0x000fe40003f64270 */
[----:B------:R-:W-:Y:S02]  /*3f80*/  FMNMX.FTZ R5, R63, R20, !PT ;  /* 0x000000143f057209 */ /* 0x000fe40007810000 */
[----:B------:R-:W-:-:S04]  /*3f90*/  ISETP.GT.AND P5, PT, R3, 0x8, PT ;  /* 0x000000080300780c */ /* 0x000fc80003fa4270 */
[----:B------:R-:W-:Y:S02]  /*3fa0*/  FSEL R60, R60, -INF , P5 ;  /* 0xff8000003c3c7808 */ /* 0x000fe40002800000 */
[----:B------:R-:W-:Y:S01]  /*3fb0*/  ISETP.GT.AND P5, PT, R3, 0x18, PT ;  /* 0x000000180300780c */ /* 0x000fe20003fa4270 */
[----:B------:R-:W-:Y:S02]  /*3fc0*/  WARPGROUP.DEPBAR.LE gsb0, 0x0 ;  /* 0x00008000000079c5 */ /* 0x000fe40000010000 */
[----:B------:R-:W-:Y:S01]  /*3fd0*/  WARPGROUP.ARRIVE ;  /* 0x00000000000079c5 */ /* 0x000fe20000000000 */
[----:B------:R-:W-:Y:S02]  /*3fe0*/  FSEL R50, R50, -INF , P4 ;  /* 0xff80000032327808 */ /* 0x000fe40002000000 */
[----:B------:R-:W-:Y:S02]  /*3ff0*/  ISETP.GT.AND P4, PT, R14, 0x18, PT ;  /* 0x000000180e00780c */ /* 0x000fe40003f84270 */
[----:B------:R-:W-:Y:S01]  /*4000*/  FSEL R51, R51, -INF , P3 ;  /* 0xff80000033337808 */ /* 0x000fe20001800000 */
[----:B------:R-:W-:Y:S01]  /*4010*/  HGMMA.64x16x16.F32 R40, gdesc[UR56], R40, gsb0 ;  /* 0x00200000382879f0 */ /* 0x000fe20008000828 */
[----:B------:R-:W-:Y:S01]  /*4020*/  UIADD3 UR58, UR4, 0x906, URZ ;  /* 0x00000906043a7890 */ /* 0x000fe2000fffe03f */
[----:B------:R-:W-:Y:S01]  /*4030*/  FMNMX.FTZ R20, R50, R5, !PT ;  /* 0x0000000532147209 */ /* 0x000fe20007810000 */
[----:B------:R-:W-:Y:S01]  /*4040*/  UMOV UR56, UR22 ;  /* 0x0000001600387c82 */ /* 0x000fe20008000000 */
[----:B------:R-:W-:Y:S01]  /*4050*/  UMOV UR57, UR23 ;  /* 0x0000001700397c82 */ /* 0x000fe20008000000 */
[----:B------:R-:W-:Y:S01]  /*4060*/  UMOV UR59, 0x40000040 ;  /* 0x40000040003b7882 */ /* 0x000fe20000000000 */
[----:B------:R-:W-:Y:S01]  /*4070*/  UMOV UR4, UR22 ;  /* 0x0000001600047c82 */ /* 0x000fe20008000000 */
[----:B------:R-:W-:-:S02]  /*4080*/  ISETP.GT.AND P3, PT, R14, 0x19, PT ;  /* 0x000000190e00780c */ /* 0x000fc40003f64270 */
[----:B------:R-:W-:Y:S02]  /*4090*/  FSEL R54, R54, -INF , P4 ;  /* 0xff80000036367808 */ /* 0x000fe40002000000 */
[----:B------:R-:W-:Y:S02]  /*40a0*/  FMNMX.FTZ R5, R51, R20, !PT ;  /* 0x0000001433057209 */ /* 0x000fe40007810000 */
[----:B------:R-:W-:Y:S02]  /*40b0*/  ISETP.GT.AND P4, PT, R14, 0x20, PT ;  /* 0x000000200e00780c */ /* 0x000fe40003f84270 */
[----:B------:R-:W-:Y:S02]  /*40c0*/  FSEL R55, R55, -INF , P3 ;  /* 0xff80000037377808 */ /* 0x000fe40001800000 */
[----:B------:R-:W-:Y:S02]  /*40d0*/  FMNMX.FTZ R20, R54, R5, !PT ;  /* 0x0000000536147209 */ /* 0x000fe40007810000 */
[----:B------:R-:W-:-:S02]  /*40e0*/  ISETP.GT.AND P3, PT, R14, 0x21, PT ;  /* 0x000000210e00780c */ /* 0x000fc40003f64270 */
[----:B------:R-:W-:Y:S02]  /*40f0*/  FMNMX.FTZ R5, R55, R20, !PT ;  /* 0x0000001437057209 */ /* 0x000fe40007810000 */
[----:B------:R-:W-:Y:S01]  /*4100*/  FSEL R52, R52, -INF , P5 ;  /* 0xff80000034347808 */ /* 0x000fe20002800000 */
[----:B------:R-:W-:Y:S02]  /*4110*/  WARPGROUP.DEPBAR.LE gsb0, 0x0 ;  /* 0x00008000000079c5 */ /* 0x000fe40000010000 */
[----:B------:R-:W-:Y:S01]  /*4120*/  WARPGROUP.ARRIVE ;  /* 0x00000000000079c5 */ /* 0x000fe20000000000 */
[----:B------:R-:W-:Y:S02]  /*4130*/  FSEL R42, R42, -INF , P4 ;  /* 0xff8000002a2a7808 */ /* 0x000fe40002000000 */
[----:B------:R-:W-:Y:S02]  /*4140*/  ISETP.GT.AND P4, PT, R14, 0x28, PT ;  /* 0x000000280e00780c */ /* 0x000fe40003f84270 */
[----:B------:R-:W-:Y:S01]  /*4150*/  FSEL R43, R43, -INF , P3 ;  /* 0xff8000002b2b7808 */ /* 0x000fe20001800000 */
[----:B------:R-:W-:Y:S01]  /*4160*/  HGMMA.64x16x16.F32 R32, gdesc[UR56], R32, gsb0 ;  /* 0x00200000382079f0 */ /* 0x000fe20008000820 */
[----:B------:R-:W-:-:S02]  /*4170*/  FMNMX.FTZ R20, R42, R5, !PT ;  /* 0x000000052a147209 */ /* 0x000fc40007810000 */
[----:B------:R-:W-:Y:S02]  /*4180*/  ISETP.GT.AND P3, PT, R14, 0x29, PT ;  /* 0x000000290e00780c */ /* 0x000fe40003f64270 */
[----:B------:R-:W-:Y:S02]  /*4190*/  FSEL R46, R46, -INF , P4 ;  /* 0xff8000002e2e7808 */ /* 0x000fe40002000000 */
[----:B------:R-:W-:Y:S02]  /*41a0*/  FMNMX.FTZ R5, R43, R20, !PT ;  /* 0x000000142b057209 */ /* 0x000fe40007810000 */
[----:B------:R-:W-:Y:S02]  /*41b0*/  ISETP.GT.AND P4, PT, R14, 0x30, PT ;  /* 0x000000300e00780c */ /* 0x000fe40003f84270 */
[----:B------:R-:W-:Y:S02]  /*41c0*/  FSEL R47, R47, -INF , P3 ;  /* 0xff8000002f2f7808 */ /* 0x000fe40001800000 */
[----:B------:R-:W-:-:S02]  /*41d0*/  FMNMX.FTZ R20, R46, R5, !PT ;  /* 0x000000052e147209 */ /* 0x000fc40007810000 */
[----:B------:R-:W-:Y:S02]  /*41e0*/  ISETP.GT.AND P3, PT, R14, 0x31, PT ;  /* 0x000000310e00780c */ /* 0x000fe40003f64270 */
[----:B------:R-:W-:Y:S01]  /*41f0*/  FMNMX.FTZ R5, R47, R20, !PT ;  /* 0x000000142f057209 */ /* 0x000fe20007810000 */
[----:B------:R-:W-:Y:S02]  /*4200*/  WARPGROUP.DEPBAR.LE gsb0, 0x0 ;  /* 0x00008000000079c5 */ /* 0x000fe40000010000 */
[----:B------:R-:W-:Y:S01]  /*4210*/  WARPGROUP.ARRIVE ;  /* 0x00000000000079c5 */ /* 0x000fe20000000000 */
[----:B------:R-:W-:Y:S02]  /*4220*/  FSEL R34, R34, -INF , P4 ;  /* 0xff80000022227808 */ /* 0x000fe40002000000 */
[----:B------:R-:W-:Y:S02]  /*4230*/  ISETP.GT.AND P4, PT, R14, 0x38, PT ;  /* 0x000000380e00780c */ /* 0x000fe40003f84270 */
[----:B------:R-:W-:Y:S01]  /*4240*/  FSEL R35, R35, -INF , P3 ;  /* 0xff80000023237808 */ /* 0x000fe20001800000 */
[----:B------:R-:W-:Y:S01]  /*4250*/  HGMMA.64x16x16.F32 R24, gdesc[UR4], R24, gsb0 ;  /* 0x00200000041879f0 */ /* 0x000fe20008000818 */
[----:B------:R-:W-:Y:S01]  /*4260*/  FMNMX.FTZ R20, R34, R5, !PT ;  /* 0x0000000522147209 */ /* 0x000fe20007810000 */
[----:B------:R-:W-:Y:S01]  /*4270*/  ULDC UR5, c[0x0][0x988] ;  /* 0x0002620000057ab9 */ /* 0x000fe20000000800 */
[----:B------:R-:W-:Y:S01]  /*4280*/  ISETP.GT.AND P3, PT, R14, 0x39, PT ;  /* 0x000000390e00780c */ /* 0x000fe20003f64270 */
[----:B------:R-:W-:Y:S01]  /*4290*/  @UP0 ULDC UR6, c[0x0][0x44c] ;  /* 0x0001130000060ab9 */ /* 0x000fe20000000800 */
[----:B------:R-:W-:Y:S01]  /*42a0*/  FSEL R38, R38, -INF , P4 ;  /* 0xff80000026267808 */ /* 0x000fe20002000000 */
[----:B------:R-:W-:Y:S01]  /*42b0*/  UIMAD.WIDE.U32 UR6, UR19, UR6, URZ ;  /* 0x00000006130672a5 */ /* 0x000fe2000f8e003f */
[----:B------:R-:W-:Y:S01]  /*42c0*/  FMNMX.FTZ R5, R35, R20, !PT ;  /* 0x0000001423057209 */ /* 0x000fe20007810000 */
[----:B------:R-:W-:Y:S01]  /*42d0*/  UMOV UR4, UR19 ;  /* 0x0000001300047c82 */ /* 0x000fe20008000000 */
[----:B------:R-:W-:Y:S01]  /*42e0*/  ISETP.GT.AND P4, PT, R14, 0x40, PT ;  /* 0x000000400e00780c */ /* 0x000fe20003f84270 */
[----:B------:R-:W-:Y:S01]  /*42f0*/  @UP0 USHF.R.U32.HI UR4, URZ, UR11, UR7 ;  /* 0x0000000b3f040299 */ /* 0x000fe20008011607 */
[----:B------:R-:W-:-:S02]  /*4300*/  FSEL R39, R39, -INF , P3 ;  /* 0xff80000027277808 */ /* 0x000fc40001800000 */
[----:B------:R-:W-:Y:S01]  /*4310*/  FMNMX.FTZ R20, R38, R5, !PT ;  /* 0x0000000526147209 */ /* 0x000fe20007810000 */
[----:B------:R-:W-:Y:S01]  /*4320*/  UIADD3 UR6, UR10, UR4, URZ ;  /* 0x000000040a067290 */ /* 0x000fe2000fffe03f */
[----:B------:R-:W-:Y:S02]  /*4330*/  ISETP.GT.AND P3, PT, R14, 0x41, PT ;  /* 0x000000410e00780c */ /* 0x000fe40003f64270 */
[----:B------:R-:W-:Y:S01]  /*4340*/  FMNMX.FTZ R5, R39, R20, !PT ;  /* 0x0000001427057209 */ /* 0x000fe20007810000 */
[----:B------:R-:W-:-:S04]  /*4350*/  UIMAD.WIDE UR6, UR6, 0x66666667, URZ ;  /* 0x66666667060678a5 */ /* 0x000fc8000f8e023f */
[----:B------:R-:W-:-:S04]  /*4360*/  USHF.R.U32.HI UR4, URZ, 0x1f, UR7 ;  /* 0x0000001f3f047899 */ /* 0x000fc80008011607 */
[----:B------:R-:W-:-:S04]  /*4370*/  ULEA.HI.SX32 UR4, UR7, UR4, 0x1b ;  /* 0x0000000407047291 */ /* 0x000fc8000f8fda3f */
[----:B------:R-:W-:-:S04]  /*4380*/  UISETP.LT.AND UP1, UPT, URZ, UR4, UPT ;  /* 0x000000043f00728c */ /* 0x000fc8000bf21270 */
[----:B------:R-:W-:-:S04]  /*4390*/  USEL UR15, URZ, UR4, !UP1 ;  /* 0x000000043f0f7287 */ /* 0x000fc8000c800000 */
[----:B------:R-:W-:Y:S02]  /*43a0*/  UISETP.GE.AND UP1, UPT, UR14, UR15, UPT ;  /* 0x0000000f0e00728c */ /* 0x000fe4000bf26270 */
[----:B------:R-:W-:Y:S01]  /*43b0*/  IMAD.U32 R231, RZ, RZ, UR15 ;  /* 0x0000000fffe77e24 */ /* 0x000fe2000f8e00ff */
[----:B------:R-:W-:Y:S02]  /*43c0*/  WARPGROUP.DEPBAR.LE gsb0, 0x0 ;  /* 0x00008000000079c5 */ /* 0x000fe40000010000 */
[----:B------:R-:W-:Y:S01]  /*43d0*/  FSEL R26, R26, -INF , P4 ;  /* 0xff8000001a1a7808 */ /* 0x000fe20002000000 */
[----:B------:R0:W-:Y:S01]  /*43e0*/  @!P1 SYNCS.ARRIVE.TRANS64.RED.A1T0 RZ, [R0+URZ], RZ ;  /* 0x000000ff00ff99a7 */ /* 0x0001e2000810043f */
[----:B------:R-:W-:Y:S02]  /*43f0*/  ISETP.GT.AND P4, PT, R14, 0x48, PT ;  /* 0x000000480e00780c */ /* 0x000fe40003f84270 */
[----:B------:R-:W-:Y:S02]  /*4400*/  FSEL R27, R27, -INF , P3 ;  /* 0xff8000001b1b7808 */ /* 0x000fe40001800000 */
[----:B------:R-:W-:-:S02]  /*4410*/  FMNMX.FTZ R20, R26, R5, !PT ;  /* 0x000000051a147209 */ /* 0x000fc40007810000 */
[----:B------:R-:W-:Y:S02]  /*4420*/  ISETP.GT.AND P3, PT, R14, 0x49, PT ;  /* 0x000000490e00780c */ /* 0x000fe40003f64270 */
[----:B------:R-:W-:Y:S02]  /*4430*/  FSEL R30, R30, -INF , P4 ;  /* 0xff8000001e1e7808 */ /* 0x000fe40002000000 */
[----:B------:R-:W-:Y:S02]  /*4440*/  FMNMX.FTZ R5, R27, R20, !PT ;  /* 0x000000141b057209 */ /* 0x000fe40007810000 */
[----:B------:R-:W-:Y:S02]  /*4450*/  FSEL R31, R31, -INF , P3 ;  /* 0xff8000001f1f7808 */ /* 0x000fe40001800000 */
[----:B------:R-:W-:Y:S02]  /*4460*/  FMNMX.FTZ R14, R30, R5, !PT ;  /* 0x000000051e0e7209 */ /* 0x000fe40007810000 */
[----:B------:R-:W-:-:S02]  /*4470*/  ISETP.GT.AND P3, PT, R3, RZ, PT ;  /* 0x000000ff0300720c */ /* 0x000fc40003f64270 */
[----:B------:R-:W-:Y:S02]  /*4480*/  FMNMX.FTZ R14, R31, R14, !PT ;  /* 0x0000000e1f0e7209 */ /* 0x000fe40007810000 */
[----:B------:R-:W-:Y:S02]  /*4490*/  ISETP.GT.AND P4, PT, R3, 0x1, PT ;  /* 0x000000010300780c */ /* 0x000fe40003f84270 */
[----:B------:R-:W-:Y:S01]  /*44a0*/  FSEL R56, R56, -INF , P3 ;  /* 0xff80000038387808 */ /* 0x000fe20001800000 */
[----:B------:R-:W1:Y:S01]  /*44b0*/  SHFL.BFLY PT, R5, R14, 0x2, 0x1f ;  /* 0x0c401f000e057f89 */ /* 0x000e6200000e0000 */
[----:B------:R-:W-:Y:S02]  /*44c0*/  FSEL R57, R57, -INF , P4 ;  /* 0xff80000039397808 */ /* 0x000fe40002000000 */
[C---:B------:R-:W-:Y:S02]  /*44d0*/  ISETP.GT.AND P3, PT, R3.reuse, 0x9, PT ;  /* 0x000000090300780c */ /* 0x040fe40003f64270 */
[----:B------:R-:W-:-:S02]  /*44e0*/  ISETP.GT.AND P4, PT, R3, 0x11, PT ;  /* 0x000000110300780c */ /* 0x000fc40003f84270 */
[----:B------:R-:W-:Y:S02]  /*44f0*/  FSEL R61, R61, -INF , P3 ;  /* 0xff8000003d3d7808 */ /* 0x000fe40001800000 */
[----:B------:R-:W-:Y:S02]  /*4500*/  ISETP.GT.AND P3, PT, R3, 0x10, PT ;  /* 0x000000100300780c */ /* 0x000fe40003f64270 */
[----:B------:R-:W-:Y:S02]  /*4510*/  FSEL R49, R49, -INF , P4 ;  /* 0xff80000031317808 */ /* 0x000fe40002000000 */
[----:B------:R-:W-:Y:S02]  /*4520*/  FSEL R48, R48, -INF , P3 ;  /* 0xff80000030307808 */ /* 0x000fe40001800000 */
[C---:B------:R-:W-:Y:S02]  /*4530*/  ISETP.GT.AND P3, PT, R3.reuse, 0x19, PT ;  /* 0x000000190300780c */ /* 0x040fe40003f64270 */
[----:B------:R-:W-:-:S02]  /*4540*/  ISETP.GT.AND P4, PT, R3, 0x20, PT ;  /* 0x000000200300780c */ /* 0x000fc40003f84270 */
[----:B------:R-:W-:Y:S02]  /*4550*/  FSEL R53, R53, -INF , P3 ;  /* 0xff80000035357808 */ /* 0x000fe40001800000 */
[C---:B------:R-:W-:Y:S02]  /*4560*/  ISETP.GT.AND P3, PT, R3.reuse, 0x21, PT ;  /* 0x000000210300780c */ /* 0x040fe40003f64270 */
[----:B------:R-:W-:Y:S02]  /*4570*/  FSEL R40, R40, -INF , P4 ;  /* 0xff80000028287808 */ /* 0x000fe40002000000 */
[----:B-1----:R-:W-:Y:S02]  /*4580*/  FMNMX.FTZ R20, R14, R5, !PT ;  /* 0x000000050e147209 */ /* 0x002fe40007810000 */
[----:B------:R-:W-:Y:S02]  /*4590*/  FMNMX.FTZ R5, R56, R57, !PT ;  /* 0x0000003938057209 */ /* 0x000fe40007810000 */
[----:B------:R-:W-:Y:S01]  /*45a0*/  ISETP.GT.AND P4, PT, R3, 0x28, PT ;  /* 0x000000280300780c */ /* 0x000fe20003f84270 */
[----:B------:R-:W1:Y:S01]  /*45b0*/  SHFL.BFLY PT, R21, R20, 0x1, 0x1f ;  /* 0x0c201f0014157f89 */ /* 0x000e6200000e0000 */
[----:B------:R-:W-:-:S02]  /*45c0*/  FMNMX.FTZ R2, R60, R5, !PT ;  /* 0x000000053c027209 */ /* 0x000fc40007810000 */
[----:B------:R-:W-:Y:S02]  /*45d0*/  FSEL R41, R41, -INF , P3 ;  /* 0xff80000029297808 */ /* 0x000fe40001800000 */
[----:B------:R-:W-:Y:S02]  /*45e0*/  FMNMX.FTZ R5, R61, R2, !PT ;  /* 0x000000023d057209 */ /* 0x000fe40007810000 */
[----:B------:R-:W-:Y:S02]  /*45f0*/  ISETP.GT.AND P3, PT, R3, 0x29, PT ;  /* 0x000000290300780c */ /* 0x000fe40003f64270 */
[----:B------:R-:W-:Y:S02]  /*4600*/  FMNMX.FTZ R2, R48, R5, !PT ;  /* 0x0000000530027209 */ /* 0x000fe40007810000 */
[----:B------:R-:W-:Y:S02]  /*4610*/  FSEL R44, R44, -INF , P4 ;  /* 0xff8000002c2c7808 */ /* 0x000fe40002000000 */
[----:B------:R-:W-:-:S02]  /*4620*/  FMNMX.FTZ R5, R49, R2, !PT ;  /* 0x0000000231057209 */ /* 0x000fc40007810000 */
[----:B------:R-:W-:Y:S02]  /*4630*/  FSEL R45, R45, -INF , P3 ;  /* 0xff8000002d2d7808 */ /* 0x000fe40001800000 */
[----:B------:R-:W-:Y:S02]  /*4640*/  FMNMX.FTZ R2, R52, R5, !PT ;  /* 0x0000000534027209 */ /* 0x000fe40007810000 */
[----:B------:R-:W-:Y:S02]  /*4650*/  ISETP.GT.AND P3, PT, R3, 0x30, PT ;  /* 0x000000300300780c */ /* 0x000fe40003f64270 */
[----:B------:R-:W-:Y:S02]  /*4660*/  FMNMX.FTZ R5, R53, R2, !PT ;  /* 0x0000000235057209 */ /* 0x000fe40007810000 */
[----:B------:R-:W-:Y:S02]  /*4670*/  ISETP.GT.AND P4, PT, R3, 0x31, PT ;  /* 0x000000310300780c */ /* 0x000fe40003f84270 */
[----:B------:R-:W-:-:S02]  /*4680*/  FMNMX.FTZ R2, R40, R5, !PT ;  /* 0x0000000528027209 */ /* 0x000fc40007810000 */
[----:B------:R-:W-:Y:S02]  /*4690*/  FSEL R32, R32, -INF , P3 ;  /* 0xff80000020207808 */ /* 0x000fe40001800000 */
[----:B------:R-:W-:Y:S02]  /*46a0*/  FMNMX.FTZ R5, R41, R2, !PT ;  /* 0x0000000229057209 */ /* 0x000fe40007810000 */
[----:B------:R-:W-:Y:S02]  /*46b0*/  ISETP.GT.AND P3, PT, R3, 0x38, PT ;  /* 0x000000380300780c */ /* 0x000fe40003f64270 */
[----:B------:R-:W-:Y:S02]  /*46c0*/  FMNMX.FTZ R2, R44, R5, !PT ;  /* 0x000000052c027209 */ /* 0x000fe40007810000 */
[----:B------:R-:W-:Y:S02]  /*46d0*/  FSEL R33, R33, -INF , P4 ;  /* 0xff80000021217808 */ /* 0x000fe40002000000 */
[----:B------:R-:W-:-:S02]  /*46e0*/  FMNMX.FTZ R5, R45, R2, !PT ;  /* 0x000000022d057209 */ /* 0x000fc40007810000 */
[----:B------:R-:W-:Y:S02]  /*46f0*/  ISETP.GT.AND P4, PT, R3, 0x39, PT ;  /* 0x000000390300780c */ /* 0x000fe40003f84270 */
[----:B------:R-:W-:Y:S02]  /*4700*/  FMNMX.FTZ R2, R32, R5, !PT ;  /* 0x0000000520027209 */ /* 0x000fe40007810000 */
[----:B------:R-:W-:Y:S02]  /*4710*/  FSEL R36, R36, -INF , P3 ;  /* 0xff80000024247808 */ /* 0x000fe40001800000 */
[----:B------:R-:W-:Y:S02]  /*4720*/  FMNMX.FTZ R5, R33, R2, !PT ;  /* 0x0000000221057209 */ /* 0x000fe40007810000 */
[----:B------:R-:W-:Y:S02]  /*4730*/  FSEL R37, R37, -INF , P4 ;  /* 0xff80000025257808 */ /* 0x000fe40002000000 */
[----:B------:R-:W-:-:S02]  /*4740*/  ISETP.GT.AND P3, PT, R3, 0x40, PT ;  /* 0x000000400300780c */ /* 0x000fc40003f64270 */
[----:B------:R-:W-:Y:S02]  /*4750*/  FMNMX.FTZ R2, R36, R5, !PT ;  /* 0x0000000524027209 */ /* 0x000fe40007810000 */
[----:B------:R-:W-:Y:S02]  /*4760*/  ISETP.GT.AND P4, PT, R3, 0x41, PT ;  /* 0x000000410300780c */ /* 0x000fe40003f84270 */
[----:B------:R-:W-:Y:S02]  /*4770*/  FSEL R24, R24, -INF , P3 ;  /* 0xff80000018187808 */ /* 0x000fe40001800000 */
[----:B------:R-:W-:Y:S02]  /*4780*/  FMNMX.FTZ R5, R37, R2, !PT ;  /* 0x0000000225057209 */ /* 0x000fe40007810000 */
[----:B------:R-:W-:Y:S02]  /*4790*/  ISETP.GT.AND P3, PT, R3, 0x48, PT ;  /* 0x000000480300780c */ /* 0x000fe40003f64270 */
[----:B------:R-:W-:-:S02]  /*47a0*/  FSEL R25, R25, -INF , P4 ;  /* 0xff80000019197808 */ /* 0x000fc40002000000 */
[----:B------:R-:W-:Y:S02]  /*47b0*/  FMNMX.FTZ R2, R24, R5, !PT ;  /* 0x0000000518027209 */ /* 0x000fe40007810000 */
[----:B------:R-:W-:Y:S02]  /*47c0*/  ISETP.GT.AND P4, PT, R3, 0x49, PT ;  /* 0x000000490300780c */ /* 0x000fe40003f84270 */
[----:B------:R-:W-:Y:S02]  /*47d0*/  FSEL R28, R28, -INF , P3 ;  /* 0xff8000001c1c7808 */ /* 0x000fe40001800000 */
[----:B------:R-:W-:Y:S02]  /*47e0*/  FMNMX.FTZ R3, R25, R2, !PT ;  /* 0x0000000219037209 */ /* 0x000fe40007810000 */
[----:B------:R-:W-:Y:S02]  /*47f0*/  FSEL R29, R29, -INF , P4 ;  /* 0xff8000001d1d7808 */ /* 0x000fe40002000000 */
[----:B------:R-:W-:-:S02]  /*4800*/  FMNMX.FTZ R2, R28, R3, !PT ;  /* 0x000000031c027209 */ /* 0x000fc40007810000 */
[----:B-1----:R-:W-:Y:S02]  /*4810*/  FMNMX.FTZ R4, R20, R21, !PT ;  /* 0x0000001514047209 */ /* 0x002fe40007810000 */
[----:B------:R-:W-:Y:S02]  /*4820*/  FMNMX.FTZ R2, R29, R2, !PT ;  /* 0x000000021d027209 */ /* 0x000fe40007810000 */
[C---:B------:R-:W-:Y:S01]  /*4830*/  FSETP.NEU.FTZ.AND P6, PT, R4.reuse, -INF , PT ;  /* 0xff8000000400780b */ /* 0x040fe20003fdd000 */
[----:B------:R-:W-:Y:S02]  /*4840*/  FMUL.FTZ R14, R4, UR5 ;  /* 0x00000005040e7c20 */ /* 0x000fe40008410000 */
[----:B------:R-:W1:Y:S03]  /*4850*/  SHFL.BFLY PT, R3, R2, 0x2, 0x1f ;  /* 0x0c401f0002037f89 */ /* 0x000e6600000e0000 */
[----:B------:R-:W-:-:S05]  /*4860*/  FSEL R14, R14, RZ, P6 ;  /* 0x000000ff0e0e7208 */ /* 0x000fca0003000000 */
        /* <DEDUP_REMOVED lines=14> */
[----:B------:R-:W2:Y:S01]  /*4950*/  MUFU.EX2 R59, R59 ;  /* 0x0000003b003b7308 */ /* 0x000ea20000000800 */
[--C-:B------:R-:W-:Y:S01]  /*4960*/  FFMA.FTZ R35, R35, UR5, -R14.reuse ;  /* 0x0000000523237c23 */ /* 0x100fe2000801080e */
[----:B-1----:R-:W-:Y:S01]  /*4970*/  FMNMX.FTZ R5, R2, R3, !PT ;  /* 0x0000000302057209 */ /* 0x002fe20007810000 */
[--C-:B------:R-:W-:Y:S01]  /*4980*/  FFMA.FTZ R38, R38, UR5, -R14.reuse ;  /* 0x0000000526267c23 */ /* 0x100fe2000801080e */
[--C-:B------:R-:W-:Y:S01]  /*4990*/  FFMA.FTZ R39, R39, UR5, -R14.reuse ;  /* 0x0000000527277c23 */ /* 0x100fe2000801080e */
[--C-:B------:R-:W-:Y:S01]  /*49a0*/  FFMA.FTZ R26, R26, UR5, -R14.reuse ;  /* 0x000000051a1a7c23 */ /* 0x100fe2000801080e */
[--C-:B------:R-:W-:Y:S01]  /*49b0*/  FFMA.FTZ R27, R27, UR5, -R14.reuse ;  /* 0x000000051b1b7c23 */ /* 0x100fe2000801080e */
[----:B------:R-:W1:Y:S01]  /*49c0*/  SHFL.BFLY PT, R2, R5, 0x1, 0x1f ;  /* 0x0c201f0005027f89 */ /* 0x000e6200000e0000 */
[----:B------:R-:W-:Y:S01]  /*49d0*/  MUFU.EX2 R62, R62 ;  /* 0x0000003e003e7308 */ /* 0x000fe20000000800 */
[--C-:B------:R-:W-:Y:S01]  /*49e0*/  FFMA.FTZ R30, R30, UR5, -R14.reuse ;  /* 0x000000051e1e7c23 */ /* 0x100fe2000801080e */
[----:B------:R-:W-:-:S06]  /*49f0*/  FFMA.FTZ R14, R31, UR5, -R14 ;  /* 0x000000051f0e7c23 */ /* 0x000fcc000801080e */
[----:B------:R-:W3:Y:S01]  /*4a00*/  MUFU.EX2 R63, R63 ;  /* 0x0000003f003f7308 */ /* 0x000ee20000000800 */
[----:B--2---:R-:W-:-:S07]  /*4a10*/  F2FP.F16.F32.PACK_AB R209, R59, R58 ;  /* 0x0000003a3bd1723e */ /* 0x004fce00000000ff */
[----:B------:R-:W2:Y:S01]  /*4a20*/  MUFU.EX2 R50, R50 ;  /* 0x0000003200327308 */ /* 0x000ea20000000800 */
[----:B-1----:R-:W-:-:S07]  /*4a30*/  FMNMX.FTZ R3, R5, R2, !PT ;  /* 0x0000000205037209 */ /* 0x002fce0007810000 */
[----:B------:R-:W1:Y:S01]  /*4a40*/  MUFU.EX2 R51, R51 ;  /* 0x0000003300337308 */ /* 0x000e620000000800 */
[----:B------:R-:W-:Y:S01]  /*4a50*/  FADD.FTZ R5, R58, R59 ;  /* 0x0000003b3a057221 */ /* 0x000fe20000010000 */
[----:B---3--:R-:W-:Y:S02]  /*4a60*/  F2FP.F16.F32.PACK_AB R211, R63, R62 ;  /* 0x0000003e3fd3723e */ /* 0x008fe400000000ff */
[----:B------:R-:W-:Y:S01]  /*4a70*/  CS2R R58, SRZ ;  /* 0x00000000003a7805 */ /* 0x000fe2000001ff00 */
[C---:B------:R-:W-:Y:S01]  /*4a80*/  FMUL.FTZ R2, R3.reuse, UR5 ;  /* 0x0000000503027c20 */ /* 0x040fe20008410000 */
[----:B------:R-:W-:Y:S02]  /*4a90*/  FSETP.NEU.FTZ.AND P3, PT, R3, -INF , PT ;  /* 0xff8000000300780b */ /* 0x000fe40003f7d000 */
[----:B------:R-:W3:Y:S02]  /*4aa0*/  MUFU.EX2 R54, R54 ;  /* 0x0000003600367308 */ /* 0x000ee40000000800 */
[----:B------:R-:W-:-:S02]  /*4ab0*/  FSEL R2, R2, RZ, P3 ;  /* 0x000000ff02027208 */ /* 0x000fc40001800000 */
[----:B------:R-:W-:-:S03]  /*4ac0*/  PLOP3.LUT P3, PT, PT, PT, UP1, 0x80, 0x0 ;  /* 0x000000000000781c */ /* 0x000fc60003f6f018 */
[--C-:B------:R-:W-:Y:S01]  /*4ad0*/  FFMA.FTZ R56, R56, UR5, -R2.reuse ;  /* 0x0000000538387c23 */ /* 0x100fe20008010802 */
        /* <DEDUP_REMOVED lines=12> */
[----:B----4-:R-:W-:Y:S01]  /*4ba0*/  FADD.FTZ R14, R62, R5 ;  /* 0x000000053e0e7221 */ /* 0x010fe20000010000 */
[--C-:B------:R-:W-:Y:S01]  /*4bb0*/  FFMA.FTZ R45, R45, UR5, -R2.reuse ;  /* 0x000000052d2d7c23 */ /* 0x100fe20008010802 */
[--C-:B------:R-:W-:Y:S01]  /*4bc0*/  FFMA.FTZ R32, R32, UR5, -R2.reuse ;  /* 0x0000000520207c23 */ /* 0x100fe20008010802 */
[----:B------:R-:W-:Y:S01]  /*4bd0*/  FFMA.FTZ R33, R33, UR5, -R2 ;  /* 0x0000000521217c23 */ /* 0x000fe20008010802 */
[----:B------:R-:W-:Y:S01]  /*4be0*/  FADD.FTZ R5, R63, R14 ;  /* 0x0000000e3f057221 */ /* 0x000fe20000010000 */
[--C-:B------:R-:W-:Y:S01]  /*4bf0*/  FFMA.FTZ R36, R36, UR5, -R2.reuse ;  /* 0x0000000524247c23 */ /* 0x100fe20008010802 */
[--C-:B------:R-:W-:Y:S01]  /*4c00*/  FFMA.FTZ R37, R37, UR5, -R2.reuse ;  /* 0x0000000525257c23 */ /* 0x100fe20008010802 */
[----:B------:R-:W4:Y:S01]  /*4c10*/  MUFU.EX2 R57, R57 ;  /* 0x0000003900397308 */ /* 0x000f220000000800 */
[----:B--2---:R-:W-:Y:S01]  /*4c20*/  FADD.FTZ R14, R50, R5 ;  /* 0x00000005320e7221 */ /* 0x004fe20000010000 */
[--C-:B------:R-:W-:Y:S01]  /*4c30*/  FFMA.FTZ R24, R24, UR5, -R2.reuse ;  /* 0x0000000518187c23 */ /* 0x100fe20008010802 */
[--C-:B------:R-:W-:Y:S01]  /*4c40*/  FFMA.FTZ R25, R25, UR5, -R2.reuse ;  /* 0x0000000519197c23 */ /* 0x100fe20008010802 */
[----:B------:R-:W-:Y:S01]  /*4c50*/  FFMA.FTZ R28, R28, UR5, -R2 ;  /* 0x000000051c1c7c23 */ /* 0x000fe20008010802 */
[----:B-1----:R-:W-:Y:S01]  /*4c60*/  FADD.FTZ R21, R51, R14 ;  /* 0x0000000e33157221 */ /* 0x002fe20000010000 */
[----:B------:R-:W-:Y:S01]  /*4c70*/  FFMA.FTZ R2, R29, UR5, -R2 ;  /* 0x000000051d027c23 */ /* 0x000fe20008010802 */
[----:B------:R-:W-:Y:S01]  /*4c80*/  F2FP.F16.F32.PACK_AB R205, R51, R50 ;  /* 0x0000003233cd723e */ /* 0x000fe200000000ff */
[----:B------:R-:W1:Y:S01]  /*4c90*/  MUFU.EX2 R60, R60 ;  /* 0x0000003c003c7308 */ /* 0x000e620000000800 */
[----:B---3--:R-:W-:Y:S01]  /*4ca0*/  FADD.FTZ R20, R54, R21 ;  /* 0x0000001536147221 */ /* 0x008fe20000010000 */
[----:B------:R-:W-:-:S02]  /*4cb0*/  CS2R R62, SRZ ;  /* 0x00000000003e7805 */ /* 0x000fc4000001ff00 */
[----:B------:R-:W-:-:S04]  /*4cc0*/  CS2R R50, SRZ ;  /* 0x0000000000327805 */ /* 0x000fc8000001ff00 */
[----:B------:R-:W2:Y:S01]  /*4cd0*/  MUFU.EX2 R55, R55 ;  /* 0x0000003700377308 */ /* 0x000ea20000000800 */
[----:B----4-:R-:W-:Y:S01]  /*4ce0*/  FADD.FTZ R5, R56, R57 ;  /* 0x0000003938057221 */ /* 0x010fe20000010000 */
[----:B------:R-:W-:Y:S02]  /*4cf0*/  F2FP.F16.F32.PACK_AB R208, R57, R56 ;  /* 0x0000003839d0723e */ /* 0x000fe400000000ff */
[----:B------:R-:W-:-:S04]  /*4d00*/  CS2R R56, SRZ ;  /* 0x0000000000387805 */ /* 0x000fc8000001ff00 */
[----:B------:R-:W3:Y:S01]  /*4d10*/  MUFU.EX2 R61, R61 ;  /* 0x0000003d003d7308 */ /* 0x000ee20000000800 */
[----:B-1----:R-:W-:-:S07]  /*4d20*/  FADD.FTZ R14, R60, R5 ;  /* 0x000000053c0e7221 */ /* 0x002fce0000010000 */
[----:B------:R-:W1:Y:S01]  /*4d30*/  MUFU.EX2 R42, R42 ;  /* 0x0000002a002a7308 */ /* 0x000e620000000800 */
[C---:B--2---:R-:W-:Y:S01]  /*4d40*/  FADD.FTZ R21, R55.reuse, R20 ;  /* 0x0000001437157221 */ /* 0x044fe20000010000 */
[----:B------:R-:W-:Y:S02]  /*4d50*/  F2FP.F16.F32.PACK_AB R207, R55, R54 ;  /* 0x0000003637cf723e */ /* 0x000fe400000000ff */
[----:B------:R-:W-:-:S04]  /*4d60*/  CS2R R54, SRZ ;  /* 0x0000000000367805 */ /* 0x000fc8000001ff00 */
[----:B------:R-:W2:Y:S01]  /*4d70*/  MUFU.EX2 R48, R48 ;  /* 0x0000003000307308 */ /* 0x000ea20000000800 */
[C---:B---3--:R-:W-:Y:S01]  /*4d80*/  FADD.FTZ R5, R61.reuse, R14 ;  /* 0x0000000e3d057221 */ /* 0x048fe20000010000 */
[----:B------:R-:W-:Y:S02]  /*4d90*/  F2FP.F16.F32.PACK_AB R210, R61, R60 ;  /* 0x0000003c3dd2723e */ /* 0x000fe400000000ff */
[----:B------:R-:W-:-:S04]  /*4da0*/  CS2R R60, SRZ ;  /* 0x00000000003c7805 */ /* 0x000fc8000001ff00 */
[----:B------:R-:W3:Y:S01]  /*4db0*/  MUFU.EX2 R43, R43 ;  /* 0x0000002b002b7308 */ /* 0x000ee20000000800 */
[----:B-1----:R-:W-:-:S07]  /*4dc0*/  FADD.FTZ R20, R42, R21 ;  /* 0x000000152a147221 */ /* 0x002fce0000010000 */
[----:B------:R-:W1:Y:S01]  /*4dd0*/  MUFU.EX2 R49, R49 ;  /* 0x0000003100317308 */ /* 0x000e620000000800 */
[----:B--2---:R-:W-:-:S07]  /*4de0*/  FADD.FTZ R14, R48, R5 ;  /* 0x00000005300e7221 */ /* 0x004fce0000010000 */
[----:B------:R-:W0:Y:S01]  /*4df0*/  MUFU.EX2 R46, R46 ;  /* 0x0000002e002e7308 */ /* 0x000e220000000800 */
[C---:B---3--:R-:W-:Y:S01]  /*4e00*/  FADD.FTZ R21, R43.reuse, R20 ;  /* 0x000000142b157221 */ /* 0x048fe20000010000 */
[----:B------:R-:W-:Y:S02]  /*4e10*/  F2FP.F16.F32.PACK_AB R201, R43, R42 ;  /* 0x0000002a2bc9723e */ /* 0x000fe400000000ff */
[----:B------:R-:W-:-:S04]  /*4e20*/  CS2R R42, SRZ ;  /* 0x00000000002a7805 */ /* 0x000fc8000001ff00 */
[----:B------:R-:W2:Y:S01]  /*4e30*/  MUFU.EX2 R52, R52 ;  /* 0x0000003400347308 */ /* 0x000ea20000000800 */
[C---:B-1----:R-:W-:Y:S01]  /*4e40*/  FADD.FTZ R5, R49.reuse, R14 ;  /* 0x0000000e31057221 */ /* 0x042fe20000010000 */
[----:B------:R-:W-:Y:S02]  /*4e50*/  F2FP.F16.F32.PACK_AB R204, R49, R48 ;  /* 0x0000003031cc723e */ /* 0x000fe400000000ff */
[----:B------:R-:W-:-:S04]  /*4e60*/  CS2R R48, SRZ ;  /* 0x0000000000307805 */ /* 0x000fc8000001ff00 */
[----:B------:R-:W1:Y:S01]  /*4e70*/  MUFU.EX2 R47, R47 ;  /* 0x0000002f002f7308 */ /* 0x000e620000000800 */
[----:B0-----:R-:W-:-:S07]  /*4e80*/  FADD.FTZ R0, R46, R21 ;  /* 0x000000152e007221 */ /* 0x001fce0000010000 */
[----:B------:R-:W0:Y:S01]  /*4e90*/  MUFU.EX2 R53, R53 ;  /* 0x0000003500357308 */ /* 0x000e220000000800 */
[----:B--2---:R-:W-:-:S07]  /*4ea0*/  FADD.FTZ R14, R52, R5 ;  /* 0x00000005340e7221 */ /* 0x004fce0000010000 */
[----:B------:R-:W2:Y:S01]  /*4eb0*/  MUFU.EX2 R34, R34 ;  /* 0x0000002200227308 */ /* 0x000ea20000000800 */
[C---:B-1----:R-:W-:Y:S01]  /*4ec0*/  FADD.FTZ R21, R47.reuse, R0 ;  /* 0x000000002f157221 */ /* 0x042fe20000010000 */
[----:B------:R-:W-:Y:S02]  /*4ed0*/  F2FP.F16.F32.PACK_AB R203, R47, R46 ;  /* 0x0000002e2fcb723e */ /* 0x000fe400000000ff */
[----:B------:R-:W-:-:S04]  /*4ee0*/  CS2R R46, SRZ ;  /* 0x00000000002e7805 */ /* 0x000fc8000001ff00 */
[----:B------:R-:W1:Y:S01]  /*4ef0*/  MUFU.EX2 R40, R40 ;  /* 0x0000002800287308 */ /* 0x000e620000000800 */
[C---:B0-----:R-:W-:Y:S01]  /*4f00*/  FADD.FTZ R5, R53.reuse, R14 ;  /* 0x0000000e35057221 */ /* 0x041fe20000010000 */
[----:B------:R-:W-:Y:S02]  /*4f10*/  F2FP.F16.F32.PACK_AB R206, R53, R52 ;  /* 0x0000003435ce723e */ /* 0x000fe400000000ff */
[----:B------:R-:W-:-:S04]  /*4f20*/  CS2R R52, SRZ ;  /* 0x0000000000347805 */ /* 0x000fc8000001ff00 */
[----:B------:R-:W0:Y:S01]  /*4f30*/  MUFU.EX2 R35, R35 ;  /* 0x0000002300237308 */ /* 0x000e220000000800 */
[----:B--2---:R-:W-:-:S07]  /*4f40*/  FADD.FTZ R14, R34, R21 ;  /* 0x00000015220e7221 */ /* 0x004fce0000010000 */
[----:B------:R-:W2:Y:S01]  /*4f50*/  MUFU.EX2 R41, R41 ;  /* 0x0000002900297308 */ /* 0x000ea20000000800 */
[----:B-1----:R-:W-:-:S07]  /*4f60*/  FADD.FTZ R0, R40, R5 ;  /* 0x0000000528007221 */ /* 0x002fce0000010000 */
[----:B------:R-:W1:Y:S01]  /*4f70*/  MUFU.EX2 R38, R38 ;  /* 0x0000002600267308 */ /* 0x000e620000000800 */
[C---:B0-----:R-:W-:Y:S01]  /*4f80*/  FADD.FTZ R21, R35.reuse, R14 ;  /* 0x0000000e23157221 */ /* 0x041fe20000010000 */
[----:B------:R-:W-:Y:S02]  /*4f90*/  F2FP.F16.F32.PACK_AB R197, R35, R34 ;  /* 0x0000002223c5723e */ /* 0x000fe400000000ff */
[----:B------:R-:W-:-:S04]  /*4fa0*/  CS2R R34, SRZ ;  /* 0x0000000000227805 */ /* 0x000fc8000001ff00 */
[----:B------:R-:W0:Y:S01]  /*4fb0*/  MUFU.EX2 R44, R44 ;  /* 0x0000002c002c7308 */ /* 0x000e220000000800 */
[C---:B--2---:R-:W-:Y:S01]  /*4fc0*/  FADD.FTZ R5, R41.reuse, R0 ;  /* 0x0000000029057221 */ /* 0x044fe20000010000 */
[----:B------:R-:W-:Y:S02]  /*4fd0*/  F2FP.F16.F32.PACK_AB R200, R41, R40 ;  /* 0x0000002829c8723e */ /* 0x000fe400000000ff */
[----:B------:R-:W-:-:S04]  /*4fe0*/  CS2R R40, SRZ ;  /* 0x0000000000287805 */ /* 0x000fc8000001ff00 */
[----:B------:R-:W2:Y:S01]  /*4ff0*/  MUFU.EX2 R39, R39 ;  /* 0x0000002700277308 */ /* 0x000ea20000000800 */
[----:B-1----:R-:W-:-:S07]  /*5000*/  FADD.FTZ R14, R38, R21 ;  /* 0x00000015260e7221 */ /* 0x002fce0000010000 */
[----:B------:R-:W1:Y:S01]  /*5010*/  MUFU.EX2 R45, R45 ;  /* 0x0000002d002d7308 */ /* 0x000e620000000800 */
[----:B0-----:R-:W-:-:S07]  /*5020*/  FADD.FTZ R0, R44, R5 ;  /* 0x000000052c007221 */ /* 0x001fce0000010000 */
[----:B------:R-:W0:Y:S01]  /*5030*/  MUFU.EX2 R26, R26 ;  /* 0x0000001a001a7308 */ /* 0x000e220000000800 */
[C---:B--2---:R-:W-:Y:S01]  /*5040*/  FADD.FTZ R21, R39.reuse, R14 ;  /* 0x0000000e27157221 */ /* 0x044fe20000010000 */
        /* <DEDUP_REMOVED lines=12> */
[----:B------:R-:W-:-:S06]  /*5110*/  F2FP.F16.F32.PACK_AB R193, R27, R26 ;  /* 0x0000001a1bc1723e */ /* 0x000fcc00000000ff */
[----:B------:R-:W1:Y:S01]  /*5120*/  MUFU.EX2 R30, R30 ;  /* 0x0000001e001e7308 */ /* 0x000e620000000800 */
[C---:B0-----:R-:W-:Y:S01]  /*5130*/  FADD.FTZ R5, R33.reuse, R0 ;  /* 0x0000000021057221 */ /* 0x041fe20000010000 */
[----:B------:R-:W-:Y:S02]  /*5140*/  F2FP.F16.F32.PACK_AB R196, R33, R32 ;  /* 0x0000002021c4723e */ /* 0x000fe400000000ff */
[----:B------:R-:W-:-:S04]  /*5150*/  CS2R R32, SRZ ;  /* 0x0000000000207805 */ /* 0x000fc8000001ff00 */
[----:B------:R-:W0:Y:S01]  /*5160*/  MUFU.EX2 R37, R37 ;  /* 0x0000002500257308 */ /* 0x000e220000000800 */
[----:B--2---:R-:W-:-:S07]  /*5170*/  FADD.FTZ R0, R36, R5 ;  /* 0x0000000524007221 */ /* 0x004fce0000010000 */
[----:B------:R-:W2:Y:S01]  /*5180*/  MUFU.EX2 R24, R24 ;  /* 0x0000001800187308 */ /* 0x000ea20000000800 */
[----:B-1----:R-:W-:-:S04]  /*5190*/  FADD.FTZ R14, R30, R21 ;  /* 0x000000151e0e7221 */ /* 0x002fc80000010000 */
[C---:B------:R-:W-:Y:S01]  /*51a0*/  FADD.FTZ R5, R195.reuse, R14 ;  /* 0x0000000ec3057221 */ /* 0x040fe20000010000 */
[----:B------:R-:W-:Y:S02]  /*51b0*/  F2FP.F16.F32.PACK_AB R195, R195, R30 ;  /* 0x0000001ec3c3723e */ /* 0x000fe400000000ff */
[----:B------:R-:W-:Y:S01]  /*51c0*/  CS2R R30, SRZ ;  /* 0x00000000001e7805 */ /* 0x000fe2000001ff00 */
[----:B------:R-:W1:Y:S01]  /*51d0*/  MUFU.EX2 R25, R25 ;  /* 0x0000001900197308 */ /* 0x000e620000000800 */
[C---:B0-----:R-:W-:Y:S01]  /*51e0*/  FADD.FTZ R29, R37.reuse, R0 ;  /* 0x00000000251d7221 */ /* 0x041fe20000010000 */
[----:B------:R-:W-:Y:S02]  /*51f0*/  F2FP.F16.F32.PACK_AB R198, R37, R36 ;  /* 0x0000002425c6723e */ /* 0x000fe400000000ff */
[----:B------:R-:W-:-:S04]  /*5200*/  CS2R R36, SRZ ;  /* 0x0000000000247805 */ /* 0x000fc8000001ff00 */
[----:B------:R-:W0:Y:S01]  /*5210*/  MUFU.EX2 R28, R28 ;  /* 0x0000001c001c7308 */ /* 0x000e220000000800 */
[----:B--2---:R-:W-:-:S07]  /*5220*/  FADD.FTZ R0, R24, R29 ;  /* 0x0000001d18007221 */ /* 0x004fce0000010000 */
[----:B------:R2:W3:Y:S01]  /*5230*/  MUFU.EX2 R21, R2 ;  /* 0x0000000200157308 */ /* 0x0004e20000000800 */
[C---:B-1----:R-:W-:Y:S01]  /*5240*/  FADD.FTZ R27, R25.reuse, R0 ;  /* 0x00000000191b7221 */ /* 0x042fe20000010000 */
[----:B------:R-:W-:Y:S01]  /*5250*/  F2FP.F16.F32.PACK_AB R192, R25, R24 ;  /* 0x0000001819c0723e */ /* 0x000fe200000000ff */
[----:B------:R-:W-:Y:S01]  /*5260*/  IMAD.MOV.U32 R0, RZ, RZ, 0x3f800000 ;  /* 0x3f800000ff007424 */ /* 0x000fe200078e00ff */
[----:B------:R-:W-:Y:S01]  /*5270*/  CS2R R24, SRZ ;  /* 0x0000000000187805 */ /* 0x000fe2000001ff00 */
[----:B0-----:R-:W-:Y:S01]  /*5280*/  FADD.FTZ R14, R28, R27 ;  /* 0x0000001b1c0e7221 */ /* 0x001fe20000010000 */
[----:B--2---:R-:W-:Y:S01]  /*5290*/  IMAD.MOV.U32 R2, RZ, RZ, 0x3f800000 ;  /* 0x3f800000ff027424 */ /* 0x004fe200078e00ff */
[----:B------:R-:W-:Y:S02]  /*52a0*/  CS2R R26, SRZ ;  /* 0x00000000001a7805 */ /* 0x000fe4000001ff00 */
[C---:B---3--:R-:W-:Y:S01]  /*52b0*/  F2FP.F16.F32.PACK_AB R194, R21.reuse, R28 ;  /* 0x0000001c15c2723e */ /* 0x048fe200000000ff */
[----:B------:R-:W-:Y:S01]  /*52c0*/  FADD.FTZ R14, R21, R14 ;  /* 0x0000000e150e7221 */ /* 0x000fe20000010000 */
[----:B------:R-:W-:Y:S01]  /*52d0*/  CS2R R28, SRZ ;  /* 0x00000000001c7805 */ /* 0x000fe2000001ff00 */
[----:B------:R-:W-:Y:S06]  /*52e0*/  @!P3 BRA `(.L_x_2387) ;  /* 0x000000400044b947 */ /* 0x000fec0003800000 */
[----:B------:R-:W-:Y:S01]  /*52f0*/  R2UR UR5, R232 ;  /* 0x00000000e80572ca */ /* 0x000fe200000e0000 */
[----:B------:R-:W-:Y:S01]  /*5300*/  IMAD.MOV.U32 R21, RZ, RZ, R4 ;  /* 0x000000ffff157224 */ /* 0x000fe200078e0004 */
[----:B------:R-:W-:Y:S01]  /*5310*/  R2UR UR4, R16 ;  /* 0x00000000100472ca */ /* 0x000fe200000e0000 */
[----:B------:R-:W-:Y:S01]  /*5320*/  IMAD.MOV.U32 R20, RZ, RZ, R3 ;  /* 0x000000ffff147224 */ /* 0x000fe200078e0003 */
[----:B------:R-:W-:Y:S01]  /*5330*/  UMOV UR61, UR60 ;  /* 0x0000003c003d7c82 */ /* 0x000fe20008000000 */
[----:B------:R-:W-:Y:S02]  /*5340*/  IMAD.MOV.U32 R2, RZ, RZ, 0x3f800000 ;  /* 0x3f800000ff027424 */ /* 0x000fe400078e00ff */
[----:B------:R-:W-:-:S06]  /*5350*/  IMAD.MOV.U32 R151, RZ, RZ, RZ ;  /* 0x000000ffff977224 */ /* 0x000fcc00078e00ff */
[----:B------:R-:W-:Y:S02]  /*5360*/  IMAD.U32 R233, RZ, RZ, UR5 ;  /* 0x00000005ffe97e24 */ /* 0x000fe4000f8e00ff */
[----:B------:R-:W-:-:S07]  /*5370*/  IMAD.U32 R234, RZ, RZ, UR4 ;  /* 0x00000004ffea7e24 */ /* 0x000fce000f8e00ff */
.L_x_2396:
        /* <DEDUP_REMOVED lines=9> */
.L_x_2388:
[----:B------:R-:W-:Y:S02]  /*5410*/  R2UR UR4, R17 ;  /* 0x00000000110472ca */ /* 0x000fe400000e0000 */
[----:B------:R-:W-:-:S11]  /*5420*/  R2UR UR5, R16 ;  /* 0x00000000100572ca */ /* 0x000fd600000e0000 */
[----:B------:R-:W-:Y:S02]  /*5430*/  ULEA UR4, UR60, UR4, 0x3 ;  /* 0x000000043c047291 */ /* 0x000fe4000f8e183f */
[----:B------:R-:W-:-:S04]  /*5440*/  IMAD.U32 R3, RZ, RZ, UR5 ;  /* 0x00000005ff037e24 */ /* 0x000fc8000f8e00ff */
[----:B------:R-:W-:Y:S01]  /*5450*/  IMAD.U32 R232, RZ, RZ, UR4 ;  /* 0x00000004ffe87e24 */ /* 0x000fe2000f8e00ff */
[----:B------:R-:W-:-:S04]  /*5460*/  SHF.L.U32 R3, R3, 0x1f, RZ ;  /* 0x0000001f03037819 */ /* 0x000fc800000006ff */
[----:B------:R0:W1:Y:S01]  /*5470*/  SYNCS.PHASECHK.TRANS64.TRYWAIT P3, [UR4+0x38830], R3 ;  /* 0x03883003ff0075a7 */ /* 0x0000620008060144 */
[----:B------:R-:W-:Y:S05]  /*5480*/  @!P0 BRA `(.L_x_2389) ;  /* 0x0000000000048947 */ /* 0x000fea0003800000 */
[----:B------:R-:W-:Y:S01]  /*5490*/  BPT.TRAP 0x1 ;  /* 0x000000040000795c */ /* 0x000fe20000300000 */
.L_x_2389:
[----:B-1----:R-:W-:Y:S05]  /*54a0*/  @P3 BRA `(.L_x_2390) ;  /* 0x00000000000c3947 */ /* 0x002fea0003800000 */
[----:B------:R-:W-:-:S13]  /*54b0*/  R2UR UR4, R232 ;  /* 0x00000000e80472ca */ /* 0x000fda00000e0000 */
[----:B------:R-:W1:Y:S02]  /*54c0*/  SYNCS.PHASECHK.TRANS64.TRYWAIT P3, [UR4+0x38830], R3 ;  /* 0x03883003ff0075a7 */ /* 0x000e640008060144 */
[----:B-1----:R-:W-:Y:S05]  /*54d0*/  @!P3 BRA `(.L_x_2391) ;  /* 0x000001100030b947 */ /* 0x002fea0003800000 */
.L_x_2390:
        /* <DEDUP_REMOVED lines=643> */
.L_x_2392:
        /* <DEDUP_REMOVED lines=8> */
.L_x_2393:
[----:B---3--:R-:W-:Y:S05]  /*7d90*/  @P3 BRA `(.L_x_2394) ;  /* 0x0000000000083947 */ /* 0x008fea0003800000 */
[----:B------:R-:W3:Y:S02]  /*7da0*/  SYNCS.PHASECHK.TRANS64.TRYWAIT P3, [UR4+0x38850], R0 ;  /* 0x03885000ff0075a7 */ /* 0x000ee40008060144 */
[----:B---3--:R-:W-:Y:S05]  /*7db0*/  @!P3 BRA `(.L_x_2395) ;  /* 0x000000e80014b947 */ /* 0x008fea0003800000 */
.L_x_2394:
[----:B------:R-:W-:Y:S01]  /*7dc0*/  R2UR UR5, R17 ;  /* 0x00000000110572ca */ /* 0x000fe200000e0000 */
[----:B------:R-:W-:Y:S01]  /*7dd0*/  WARPGROUP.ARRIVE ;  /* 0x00000000000079c5 */ /* 0x000fe20000000000 */
[----:B------:R-:W-:Y:S01]  /*7de0*/  UMOV UR7, 0x40000040 ;  /* 0x4000004000077882 */ /* 0x000fe20000000000 */
[----:B------:R-:W-:Y:S02]  /*7df0*/  R2UR UR14, R22 ;  /* 0x00000000160e72ca */ /* 0x000fe400000e0000 */
[----:B------:R-:W-:Y:S02]  /*7e00*/  R2UR UR11, R233 ;  /* 0x00000000e90b72ca */ /* 0x000fe400000e0000 */
[----:B------:R-:W-:-:S06]  /*7e10*/  R2UR UR15, R19 ;  /* 0x00000000130f72ca */ /* 0x000fcc00000e0000 */
[----:B------:R-:W-:-:S03]  /*7e20*/  UIADD3 UR5, UR5, 0x400, URZ ;  /* 0x0000040005057890 */ /* 0x000fc6000fffe03f */
[----:B01----:R-:W-:Y:S01]  /*7e30*/  VIADD R3, R212, UR14 ;  /* 0x0000000ed4037c36 */ /* 0x003fe20008000000 */
[----:B------:R-:W-:Y:S01]  /*7e40*/  USHF.R.U32.HI UR5, URZ, 0x4, UR5 ;  /* 0x000000043f057899 */ /* 0x000fe20008011605 */
[----:B------:R-:W-:-:S03]  /*7e50*/  ULDC UR14, c[0x0][0x288] ;  /* 0x0000a200000e7ab9 */ /* 0x000fc60000000800 */
[----:B------:R-:W-:-:S04]  /*7e60*/  ULOP3.LUT UR5, UR5, 0x3fff, URZ, 0xc0, !UPT ;  /* 0x00003fff05057892 */ /* 0x000fc8000f8ec03f */
[----:B------:R-:W-:-:S04]  /*7e70*/  ULOP3.LUT UR5, UR5, 0x2800000, URZ, 0xfc, !UPT ;  /* 0x0280000005057892 */ /* 0x000fc8000f8efc3f */
[----:B------:R-:W-:-:S03]  /*7e80*/  UIMAD UR10, UR61, 0xa00, UR5 ;  /* 0x00000a003d0a78a4 */ /* 0x000fc6000f8e0205 */
[----:B------:R-:W-:Y:S01]  /*7e90*/  @UP0 ULDC UR5, c[0x0][0x44c] ;  /* 0x0001130000050ab9 */ /* 0x000fe20000000800 */
[----:B------:R-:W-:Y:S01]  /*7ea0*/  UMOV UR61, UR60 ;  /* 0x0000003c003d7c82 */ /* 0x000fe20008000000 */
[----:B--2---:R-:W-:Y:S01]  /*7eb0*/  @P2 IMAD.HI.U32 R0, R3, UR5, RZ ;  /* 0x0000000503002c27 */ /* 0x004fe2000f8e00ff */
[----:B------:R-:W-:Y:S01]  /*7ec0*/  @UP0 ULDC UR5, c[0x0][0x450] ;  /* 0x0001140000050ab9 */ /* 0x000fe20000000800 */
[----:B------:R-:W-:Y:S02]  /*7ed0*/  UMOV UR6, UR10 ;  /* 0x0000000a00067c82 */ /* 0x000fe40008000000 */
[----:B------:R-:W-:Y:S01]  /*7ee0*/  HGMMA.64x256x16.F32 R24, R208, gdesc[UR4].tnspB, R24, gsb0 ;  /* 0x43e00004d0187df0 */ /* 0x000fe20008000818 */
[----:B------:R-:W-:Y:S01]  /*7ef0*/  UIADD3 UR6, UR10, 0x80, URZ ;  /* 0x000000800a067890 */ /* 0x000fe2000fffe03f */
[----:B------:R-:W-:Y:S01]  /*7f00*/  @P2 SHF.R.U32.HI R3, RZ, UR5, R0 ;  /* 0x00000005ff032c19 */ /* 0x000fe20008011600 */
[----:B------:R-:W-:Y:S01]  /*7f10*/  UMOV UR7, 0x40000040 ;  /* 0x4000004000077882 */ /* 0x000fe20000000000 */
[----:B------:R-:W-:Y:S01]  /*7f20*/  UMOV UR5, 0x1 ;  /* 0x0000000100057882 */ /* 0x000fe20000000000 */
[----:B------:R-:W-:Y:S01]  /*7f30*/  IMAD.MOV.U32 R0, RZ, RZ, -0x2 ;  /* 0xfffffffeff007424 */ /* 0x000fe200078e00ff */
[----:B------:R-:W-:-:S06]  /*7f40*/  UIMAD UR5, UR11, -0x50, UR5 ;  /* 0xffffffb00b0578a4 */ /* 0x000fcc000f8e0205 */
[----:B------:R-:W-:Y:S01]  /*7f50*/  IMAD R0, R23, R0, UR5 ;  /* 0x0000000517007e24 */ /* 0x000fe2000f8e0200 */
[----:B------:R-:W-:Y:S01]  /*7f60*/  ULDC UR5, c[0x0][0x988] ;  /* 0x0002620000057ab9 */ /* 0x000fe20000000800 */
[----:B------:R-:W-:Y:S02]  /*7f70*/  WARPGROUP.DEPBAR.LE gsb0, 0x0 ;  /* 0x00008000000079c5 */ /* 0x000fe40000010000 */
[----:B------:R-:W-:-:S12]  /*7f80*/  WARPGROUP.ARRIVE ;  /* 0x00000000000079c5 */ /* 0x000fd80000000000 */
        /* <DEDUP_REMOVED lines=11> */
[----:B------:R-:W0:Y:S01]  /*8040*/  LDC R203, c[0x0][0x2f0] ;  /* 0x0000bc00ffcb7b82 */ /* 0x000e220000000800 */
[----:B------:R-:W1:-:S15]  /*8050*/  SHFL.IDX PT, R201, R3, 0x1, 0x1c1f ;  /* 0x003c1f0003c97f89 */ /* 0x000e5e00000e0000 */
[----:B------:R-:W-:-:S06]  /*8060*/  NOP ;  /* 0x0000000000007918 */ /* 0x000fcc0000000000 */
[----:B------:R-:W-:Y:S01]  /*8070*/  HGMMA.64x256x16.F32 R24, R196, gdesc[UR4].tnspB, R24, gsb0 ;  /* 0x43e00004c4187df0 */ /* 0x000fe20008000818 */
[----:B------:R-:W2:Y:S01]  /*8080*/  SHFL.IDX PT, R3, R3, RZ, 0x1c1f ;  /* 0x001c1fff03037589 */ /* 0x000ea200000e0000 */
[----:B------:R-:W-:Y:S01]  /*8090*/  UIADD3 UR6, UR10, 0x200, URZ ;  /* 0x000002000a067890 */ /* 0x000fe2000fffe03f */
[----:B------:R-:W-:Y:S01]  /*80a0*/  UMOV UR7, 0x40000040 ;  /* 0x4000004000077882 */ /* 0x000fe20000000000 */
[----:B0-----:R-:W-:-:S05]  /*80b0*/  IMAD R0, R203, UR15, R0 ;  /* 0x0000000fcb007c24 */ /* 0x001fca000f8e0200 */
[--C-:B-1----:R-:W-:Y:S02]  /*80c0*/  IADD3 R2, R201, -UR14, R0.reuse ;  /* 0x8000000ec9027c10 */ /* 0x102fe4000fffe000 */
[----:B--2---:R-:W-:Y:S02]  /*80d0*/  IADD3 R0, R3, -UR14, R0 ;  /* 0x8000000e03007c10 */ /* 0x004fe4000fffe000 */
[C---:B------:R-:W-:Y:S02]  /*80e0*/  ISETP.GT.AND P3, PT, R2.reuse, RZ, PT ;  /* 0x000000ff0200720c */ /* 0x040fe40003f64270 */
[----:B------:R-:W-:Y:S02]  /*80f0*/  ISETP.GT.AND P4, PT, R2, 0x1, PT ;  /* 0x000000010200780c */ /* 0x000fe40003f84270 */
[----:B------:R-:W-:Y:S02]  /*8100*/  FSEL R186, R186, -INF , P3 ;  /* 0xff800000baba7808 */ /* 0x000fe40001800000 */
[----:B------:R-:W-:-:S02]  /*8110*/  ISETP.GT.AND P3, PT, R2, 0x8, PT ;  /* 0x000000080200780c */ /* 0x000fc40003f64270 */
[----:B------:R-:W-:Y:S02]  /*8120*/  FSEL R187, R187, -INF , P4 ;  /* 0xff800000bbbb7808 */ /* 0x000fe40002000000 */
[----:B------:R-:W-:Y:S02]  /*8130*/  FMNMX.FTZ R4, R186, R21, !PT ;  /* 0x00000015ba047209 */ /* 0x000fe40007810000 */
[----:B------:R-:W-:Y:S02]  /*8140*/  ISETP.GT.AND P4, PT, R2, 0x9, PT ;  /* 0x000000090200780c */ /* 0x000fe40003f84270 */
[----:B------:R-:W-:Y:S02]  /*8150*/  FSEL R190, R190, -INF , P3 ;  /* 0xff800000bebe7808 */ /* 0x000fe40001800000 */
[----:B------:R-:W-:Y:S02]  /*8160*/  FMNMX.FTZ R201, R187, R4, !PT ;  /* 0x00000004bbc97209 */ /* 0x000fe40007810000 */
        /* <DEDUP_REMOVED lines=48> */
[----:B------:R-:W-:-:S02]  /*8470*/  FSEL R159, R159, -INF , P4 ;  /* 0xff8000009f9f7808 */ /* 0x000fc40002000000 */
[----:B------:R-:W-:Y:S02]  /*8480*/  FMNMX.FTZ R2, R158, R201, !PT ;  /* 0x000000c99e027209 */ /* 0x000fe40007810000 */
[C---:B------:R-:W-:Y:S02]  /*8490*/  ISETP.GT.AND P3, PT, R0.reuse, RZ, PT ;  /* 0x000000ff0000720c */ /* 0x040fe40003f64270 */
[----:B------:R-:W-:Y:S02]  /*84a0*/  FMNMX.FTZ R2, R159, R2, !PT ;  /* 0x000000029f027209 */ /* 0x000fe40007810000 */
[C---:B------:R-:W-:Y:S02]  /*84b0*/  ISETP.GT.AND P4, PT, R0.reuse, 0x1, PT ;  /* 0x000000010000780c */ /* 0x040fe40003f84270 */
[----:B------:R-:W-:Y:S01]  /*84c0*/  ISETP.GT.AND P5, PT, R0, 0x8, PT ;  /* 0x000000080000780c */ /* 0x000fe20003fa4270 */
[----:B------:R-:W0:Y:S01]  /*84d0*/  SHFL.BFLY PT, R201, R2, 0x2, 0x1f ;  /* 0x0c401f0002c97f89 */ /* 0x000e2200000e0000 */
[----:B------:R-:W-:-:S02]  /*84e0*/  FSEL R185, R185, -INF , P4 ;  /* 0xff800000b9b97808 */ /* 0x000fc40002000000 */
[----:B------:R-:W-:Y:S02]  /*84f0*/  FSEL R188, R188, -INF , P5 ;  /* 0xff800000bcbc7808 */ /* 0x000fe40002800000 */
[C---:B------:R-:W-:Y:S02]  /*8500*/  ISETP.GT.AND P4, PT, R0.reuse, 0x11, PT ;  /* 0x000000110000780c */ /* 0x040fe40003f84270 */
[C---:B------:R-:W-:Y:S02]  /*8510*/  ISETP.GT.AND P5, PT, R0.reuse, 0x19, PT ;  /* 0x000000190000780c */ /* 0x040fe40003fa4270 */
[----:B------:R-:W-:Y:S02]  /*8520*/  FSEL R177, R177, -INF , P4 ;  /* 0xff800000b1b17808 */ /* 0x000fe40002000000 */
[----:B------:R-:W-:Y:S02]  /*8530*/  FSEL R181, R181, -INF , P5 ;  /* 0xff800000b5b57808 */ /* 0x000fe40002800000 */
[----:B------:R-:W-:-:S02]  /*8540*/  ISETP.GT.AND P4, PT, R0, 0x20, PT ;  /* 0x000000200000780c */ /* 0x000fc40003f84270 */
[----:B------:R-:W-:Y:S02]  /*8550*/  ISETP.GT.AND P5, PT, R0, 0x21, PT ;  /* 0x000000210000780c */ /* 0x000fe40003fa4270 */
[----:B------:R-:W-:Y:S02]  /*8560*/  R2UR UR14, R232 ;  /* 0x00000000e80e72ca */ /* 0x000fe400000e0000 */
[----:B------:R-:W-:Y:S02]  /*8570*/  FSEL R169, R169, -INF , P5 ;  /* 0xff800000a9a97808 */ /* 0x000fe40002800000 */
[----:B------:R-:W-:Y:S02]  /*8580*/  ISETP.GT.AND P5, PT, R0, 0x29, PT ;  /* 0x000000290000780c */ /* 0x000fe40003fa4270 */
[----:B0-----:R-:W-:Y:S02]  /*8590*/  FMNMX.FTZ R4, R2, R201, !PT ;  /* 0x000000c902047209 */ /* 0x001fe40007810000 */
[----:B------:R-:W-:-:S02]  /*85a0*/  FSEL R201, R184, -INF , P3 ;  /* 0xff800000b8c97808 */ /* 0x000fc40001800000 */
[C---:B------:R-:W-:Y:S01]  /*85b0*/  ISETP.GT.AND P3, PT, R0.reuse, 0x9, PT ;  /* 0x000000090000780c */ /* 0x040fe20003f64270 */
[----:B------:R-:W0:Y:S01]  /*85c0*/  SHFL.BFLY PT, R203, R4, 0x1, 0x1f ;  /* 0x0c201f0004cb7f89 */ /* 0x000e2200000e0000 */
[----:B------:R-:W-:Y:S02]  /*85d0*/  FMNMX.FTZ R2, R201, R20, !PT ;  /* 0x00000014c9027209 */ /* 0x000fe40007810000 */
[----:B------:R-:W-:Y:S02]  /*85e0*/  FSEL R189, R189, -INF , P3 ;  /* 0xff800000bdbd7808 */ /* 0x000fe40001800000 */
        /* <DEDUP_REMOVED lines=11> */
[----:B0-----:R-:W-:Y:S02]  /*86a0*/  FMNMX.FTZ R4, R4, R203, !PT ;  /* 0x000000cb04047209 */ /* 0x001fe40007810000 */
[----:B------:R-:W-:Y:S02]  /*86b0*/  FMNMX.FTZ R3, R181, R184, !PT ;  /* 0x000000b8b5037209 */ /* 0x000fe40007810000 */
[----:B------:R-:W-:Y:S01]  /*86c0*/  ISETP.GT.AND P3, PT, R0, 0x28, PT ;  /* 0x000000280000780c */ /* 0x000fe20003f64270 */
[----:B------:R-:W-:Y:S01]  /*86d0*/  FMUL.FTZ R168, R4, UR5 ;  /* 0x0000000504a87c20 */ /* 0x000fe20008410000 */
[----:B------:R-:W-:-:S02]  /*86e0*/  FMNMX.FTZ R184, R2, R3, !PT ;  /* 0x0000000302b87209 */ /* 0x000fc40007810000 */
[----:B------:R-:W-:Y:S02]  /*86f0*/  FSEL R172, R172, -INF , P3 ;  /* 0xff800000acac7808 */ /* 0x000fe40001800000 */
[----:B------:R-:W-:Y:S02]  /*8700*/  FMNMX.FTZ R3, R169, R184, !PT ;  /* 0x000000b8a9037209 */ /* 0x000fe40007810000 */
[----:B------:R-:W-:Y:S02]  /*8710*/  FSETP.NEU.FTZ.AND P4, PT, R4, -INF , PT ;  /* 0xff8000000400780b */ /* 0x000fe40003f9d000 */
[----:B------:R-:W-:Y:S02]  /*8720*/  FSEL R173, R173, -INF , P5 ;  /* 0xff800000adad7808 */ /* 0x000fe40002800000 */
[----:B------:R-:W-:Y:S02]  /*8730*/  ISETP.GT.AND P3, PT, R0, 0x30, PT ;  /* 0x000000300000780c */ /* 0x000fe40003f64270 */
[----:B------:R-:W-:-:S02]  /*8740*/  FMNMX.FTZ R184, R172, R3, !PT ;  /* 0x00000003acb87209 */ /* 0x000fc40007810000 */
[----:B------:R-:W-:Y:S02]  /*8750*/  FSEL R168, R168, RZ, P4 ;  /* 0x000000ffa8a87208 */ /* 0x000fe40002000000 */
[----:B------:R-:W-:Y:S02]  /*8760*/  ISETP.GT.AND P5, PT, R0, 0x31, PT ;  /* 0x000000310000780c */ /* 0x000fe40003fa4270 */
[----:B------:R-:W-:Y:S01]  /*8770*/  FSEL R160, R160, -INF , P3 ;  /* 0xff800000a0a07808 */ /* 0x000fe20001800000 */
[--C-:B------:R-:W-:Y:S01]  /*8780*/  FFMA.FTZ R209, R186, UR5, -R168.reuse ;  /* 0x00000005bad17c23 */ /* 0x100fe200080108a8 */
[----:B------:R-:W-:Y:S01]  /*8790*/  FMNMX.FTZ R3, R173, R184, !PT ;  /* 0x000000b8ad037209 */ /* 0x000fe20007810000 */
[--C-:B------:R-:W-:Y:S01]  /*87a0*/  FFMA.FTZ R184, R187, UR5, -R168.reuse ;  /* 0x00000005bbb87c23 */ /* 0x100fe200080108a8 */
[----:B------:R-:W-:Y:S01]  /*87b0*/  ISETP.GT.AND P3, PT, R0, 0x38, PT ;  /* 0x000000380000780c */ /* 0x000fe20003f64270 */
[--C-:B------:R-:W-:Y:S01]  /*87c0*/  FFMA.FTZ R211, R190, UR5, -R168.reuse ;  /* 0x00000005bed37c23 */ /* 0x100fe200080108a8 */
[----:B------:R-:W-:Y:S01]  /*87d0*/  FSEL R161, R161, -INF , P5 ;  /* 0xff800000a1a17808 */ /* 0x000fe20002800000 */
[--C-:B------:R-:W-:Y:S01]  /*87e0*/  FFMA.FTZ R190, R191, UR5, -R168.reuse ;  /* 0x00000005bfbe7c23 */ /* 0x100fe200080108a8 */
[----:B------:R-:W-:Y:S01]  /*87f0*/  FMNMX.FTZ R186, R160, R3, !PT ;  /* 0x00000003a0ba7209 */ /* 0x000fe20007810000 */
[--C-:B------:R-:W-:Y:S01]  /*8800*/  FFMA.FTZ R203, R174, UR5, -R168.reuse ;  /* 0x00000005aecb7c23 */ /* 0x100fe200080108a8 */
[----:B------:R-:W-:Y:S01]  /*8810*/  ISETP.GT.AND P5, PT, R0, 0x39, PT ;  /* 0x000000390000780c */ /* 0x000fe20003fa4270 */
[----:B------:R-:W-:Y:S01]  /*8820*/  MUFU.EX2 R209, R209 ;  /* 0x000000d100d17308 */ /* 0x000fe20000000800 */
[----:B------:R-:W-:Y:S01]  /*8830*/  FSEL R164, R164, -INF , P3 ;  /* 0xff800000a4a47808 */ /* 0x000fe20001800000 */
[--C-:B------:R-:W-:Y:S01]  /*8840*/  FFMA.FTZ R205, R178, UR5, -R168.reuse ;  /* 0x00000005b2cd7c23 */ /* 0x100fe200080108a8 */
[----:B------:R-:W-:Y:S01]  /*8850*/  FMNMX.FTZ R3, R161, R186, !PT ;  /* 0x000000baa1037209 */ /* 0x000fe20007810000 */
[--C-:B------:R-:W-:Y:S01]  /*8860*/  FFMA.FTZ R207, R182, UR5, -R168.reuse ;  /* 0x00000005b6cf7c23 */ /* 0x100fe200080108a8 */
[----:B------:R-:W-:Y:S01]  /*8870*/  FSEL R165, R165, -INF , P5 ;  /* 0xff800000a5a57808 */ /* 0x000fe20002800000 */
[--C-:B------:R-:W-:Y:S01]  /*8880*/  FFMA.FTZ R178, R183, UR5, -R168.reuse ;  /* 0x00000005b7b27c23 */ /* 0x100fe200080108a8 */
[----:B------:R-:W-:Y:S01]  /*8890*/  ISETP.GT.AND P3, PT, R0, 0x40, PT ;  /* 0x000000400000780c */ /* 0x000fe20003f64270 */
[----:B------:R-:W-:Y:S01]  /*88a0*/  MUFU.EX2 R184, R184 ;  /* 0x000000b800b87308 */ /* 0x000fe20000000800 */
[----:B------:R-:W-:Y:S01]  /*88b0*/  FMNMX.FTZ R186, R164, R3, !PT ;  /* 0x00000003a4ba7209 */ /* 0x000fe20007810000 */
[--C-:B------:R-:W-:Y:S01]  /*88c0*/  FFMA.FTZ R154, R154, UR5, -R168.reuse ;  /* 0x000000059a9a7c23 */ /* 0x100fe200080108a8 */
[----:B------:R-:W-:Y:S01]  /*88d0*/  ISETP.GT.AND P5, PT, R0, 0x41, PT ;  /* 0x000000410000780c */ /* 0x000fe20003fa4270 */
[--C-:B------:R-:W-:Y:S01]  /*88e0*/  FFMA.FTZ R155, R155, UR5, -R168.reuse ;  /* 0x000000059b9b7c23 */ /* 0x100fe200080108a8 */
[----:B------:R-:W-:Y:S01]  /*88f0*/  FSEL R152, R152, -INF , P3 ;  /* 0xff80000098987808 */ /* 0x000fe20001800000 */
[--C-:B------:R-:W-:Y:S01]  /*8900*/  FFMA.FTZ R158, R158, UR5, -R168.reuse ;  /* 0x000000059e9e7c23 */ /* 0x100fe200080108a8 */
[----:B------:R-:W-:Y:S01]  /*8910*/  FMNMX.FTZ R3, R165, R186, !PT ;  /* 0x000000baa5037209 */ /* 0x000fe20007810000 */
[----:B------:R-:W-:Y:S01]  /*8920*/  MUFU.EX2 R211, R211 ;  /* 0x000000d300d37308 */ /* 0x000fe20000000800 */
[----:B------:R-:W-:Y:S01]  /*8930*/  ISETP.GT.AND P3, PT, R0, 0x48, PT ;  /* 0x000000480000780c */ /* 0x000fe20003f64270 */
[----:B------:R-:W-:Y:S01]  /*8940*/  FFMA.FTZ R159, R159, UR5, -R168 ;  /* 0x000000059f9f7c23 */ /* 0x000fe200080108a8 */
[----:B------:R-:W-:-:S02]  /*8950*/  FSEL R153, R153, -INF , P5 ;  /* 0xff80000099997808 */ /* 0x000fc40002800000 */
[----:B------:R-:W-:Y:S02]  /*8960*/  FMNMX.FTZ R186, R152, R3, !PT ;  /* 0x0000000398ba7209 */ /* 0x000fe40007810000 */
[----:B------:R-:W-:Y:S01]  /*8970*/  ISETP.GT.AND P5, PT, R0, 0x49, PT ;  /* 0x000000490000780c */ /* 0x000fe20003fa4270 */
[----:B------:R-:W-:Y:S01]  /*8980*/  MUFU.EX2 R190, R190 ;  /* 0x000000be00be7308 */ /* 0x000fe20000000800 */
[----:B------:R-:W-:Y:S01]  /*8990*/  FSEL R187, R156, -INF , P3 ;  /* 0xff8000009cbb7808 */ /* 0x000fe20001800000 */
[----:B------:R-:W-:Y:S02]  /*89a0*/  WARPGROUP.DEPBAR.LE gsb0, 0x0 ;  /* 0x00008000000079c5 */ /* 0x000fe40000010000 */
[----:B------:R-:W-:Y:S01]  /*89b0*/  WARPGROUP.ARRIVE ;  /* 0x00000000000079c5 */ /* 0x000fe20000000000 */
[----:B------:R-:W-:Y:S01]  /*89c0*/  FMNMX.FTZ R186, R153, R186, !PT ;  /* 0x000000ba99ba7209 */ /* 0x000fe20007810000 */
[--C-:B------:R-:W-:Y:S01]  /*89d0*/  FFMA.FTZ R197, R162, UR5, -R168.reuse ;  /* 0x00000005a2c57c23 */ /* 0x100fe200080108a8 */
[----:B------:R-:W-:Y:S01]  /*89e0*/  FSEL R191, R157, -INF , P5 ;  /* 0xff8000009dbf7808 */ /* 0x000fe20002800000 */
[--C-:B------:R-:W-:Y:S01]  /*89f0*/  FFMA.FTZ R157, R171, UR5, -R168.reuse ;  /* 0x00000005ab9d7c23 */ /* 0x100fe200080108a8 */
[----:B------:R-:W-:Y:S01]  /*8a00*/  FMNMX.FTZ R186, R187, R186, !PT ;  /* 0x000000babbba7209 */ /* 0x000fe20007810000 */
[----:B------:R-:W-:Y:S01]  /*8a10*/  HGMMA.64x256x16.F32 R24, R192, gdesc[UR4].tnspB, R24, gsb0 ;  /* 0x43e00004c0187df0 */ /* 0x000fe20008000818 */
[--C-:B------:R-:W-:Y:S01]  /*8a20*/  FFMA.FTZ R162, R163, UR5, -R168.reuse ;  /* 0x00000005a3a27c23 */ /* 0x100fe200080108a8 */
[--C-:B------:R-:W-:Y:S01]  /*8a30*/  FFMA.FTZ R199, R166, UR5, -R168.reuse ;  /* 0x00000005a6c77c23 */ /* 0x100fe200080108a8 */
[----:B------:R-:W-:Y:S01]  /*8a40*/  FMNMX.FTZ R0, R191, R186, !PT ;  /* 0x000000babf007209 */ /* 0x000fe20007810000 */
[--C-:B------:R-:W-:Y:S01]  /*8a50*/  FFMA.FTZ R166, R167, UR5, -R168.reuse ;  /* 0x00000005a7a67c23 */ /* 0x100fe200080108a8 */
[--C-:B------:R-:W-:Y:S01]  /*8a60*/  FFMA.FTZ R156, R170, UR5, -R168.reuse ;  /* 0x00000005aa9c7c23 */ /* 0x100fe200080108a8 */
[--C-:B------:R-:W-:Y:S01]  /*8a70*/  FFMA.FTZ R170, R175, UR5, -R168.reuse ;  /* 0x00000005afaa7c23 */ /* 0x100fe200080108a8 */
[----:B------:R-:W-:Y:S01]  /*8a80*/  FFMA.FTZ R186, R179, UR5, -R168 ;  /* 0x00000005b3ba7c23 */ /* 0x000fe200080108a8 */
[----:B------:R-:W0:Y:S01]  /*8a90*/  SHFL.BFLY PT, R3, R0, 0x2, 0x1f ;  /* 0x0c401f0000037f89 */ /* 0x000e2200000e0000 */
[----:B------:R-:W-:Y:S01]  /*8aa0*/  MUFU.EX2 R205, R205 ;  /* 0x000000cd00cd7308 */ /* 0x000fe20000000800 */
[----:B------:R-:W-:-:S07]  /*8ab0*/  R2UR UR6, R231 ;  /* 0x00000000e70672ca */ /* 0x000fce00000e0000 */
[----:B------:R-:W-:Y:S06]  /*8ac0*/  MUFU.EX2 R186, R186 ;  /* 0x000000ba00ba7308 */ /* 0x000fec0000000800 */
[----:B------:R-:W-:Y:S01]  /*8ad0*/  UISETP.GT.AND UP1, UPT, UR11, UR6, UPT ;  /* 0x000000060b00728c */ /* 0x000fe2000bf24270 */
[----:B------:R-:W-:Y:S01]  /*8ae0*/  R2UR UR6, R16 ;  /* 0x00000000100672ca */ /* 0x000fe200000e0000 */
[----:B------:R-:W-:Y:S01]  /*8af0*/  MUFU.EX2 R207, R207 ;  /* 0x000000cf00cf7308 */ /* 0x000fe20000000800 */
[----:B0-----:R-:W-:-:S07]  /*8b00*/  FMNMX.FTZ R171, R0, R3, !PT ;  /* 0x0000000300ab7209 */ /* 0x001fce0007810000 */
[----:B------:R-:W-:Y:S01]  /*8b10*/  MUFU.EX2 R178, R178 ;  /* 0x000000b200b27308 */ /* 0x000fe20000000800 */
[----:B------:R-:W0:Y:S03]  /*8b20*/  SHFL.BFLY PT, R0, R171, 0x1, 0x1f ;  /* 0x0c201f00ab007f89 */ /* 0x000e2600000e0000 */
[----:B------:R-:W-:-:S04]  /*8b30*/  IMAD.U32 R234, RZ, RZ, UR6 ;  /* 0x00000006ffea7e24 */ /* 0x000fc8000f8e00ff */
[----:B------:R-:W-:Y:S08]  /*8b40*/  MUFU.EX2 R156, R156 ;  /* 0x0000009c009c7308 */ /* 0x000ff00000000800 */
[----:B------:R-:W-:Y:S08]  /*8b50*/  MUFU.EX2 R157, R157 ;  /* 0x0000009d009d7308 */ /* 0x000ff00000000800 */
[----:B------:R-:W-:Y:S01]  /*8b60*/  MUFU.EX2 R203, R203 ;  /* 0x000000cb00cb7308 */ /* 0x000fe20000000800 */
[----:B0-----:R-:W-:-:S02]  /*8b70*/  FMNMX.FTZ R3, R171, R0, !PT ;  /* 0x00000000ab037209 */ /* 0x001fc40007810000 */
[----:B------:R-:W-:Y:S02]  /*8b80*/  FSEL R0, R4, RZ, P4 ;  /* 0x000000ff04007208 */ /* 0x000fe40002000000 */
[C---:B------:R-:W-:Y:S01]  /*8b90*/  FSETP.NEU.FTZ.AND P3, PT, R3.reuse, -INF , PT ;  /* 0xff8000000300780b */ /* 0x040fe20003f7d000 */
[C---:B------:R-:W-:Y:S02]  /*8ba0*/  FMUL.FTZ R174, R3.reuse, UR5 ;  /* 0x0000000503ae7c20 */ /* 0x040fe40008410000 */
[----:B------:R-:W-:Y:S01]  /*8bb0*/  MUFU.EX2 R170, R170 ;  /* 0x000000aa00aa7308 */ /* 0x000fe20000000800 */
[----:B------:R-:W-:Y:S01]  /*8bc0*/  FADD.FTZ R0, -R0, R21 ;  /* 0x0000001500007221 */ /* 0x000fe20000010100 */
[----:B------:R-:W-:Y:S02]  /*8bd0*/  FSEL R21, R3, RZ, P3 ;  /* 0x000000ff03157208 */ /* 0x000fe40001800000 */
[----:B------:R-:W-:Y:S02]  /*8be0*/  FSEL R174, R174, RZ, P3 ;  /* 0x000000ffaeae7208 */ /* 0x000fe40001800000 */
[----:B------:R-:W-:Y:S01]  /*8bf0*/  PLOP3.LUT P3, PT, PT, PT, UP1, 0x80, 0x0 ;  /* 0x000000000000781c */ /* 0x000fe20003f6f018 */
[----:B------:R-:W-:Y:S01]  /*8c00*/  FADD.FTZ R21, -R21, R20 ;  /* 0x0000001415157221 */ /* 0x000fe20000010100 */
[----:B------:R-:W-:-:S02]  /*8c10*/  IMAD.U32 R20, RZ, RZ, UR14 ;  /* 0x0000000eff147e24 */ /* 0x000fc4000f8e00ff */
[--C-:B------:R-:W-:Y:S01]  /*8c20*/  FFMA.FTZ R200, R2, UR5, -R174.reuse ;  /* 0x0000000502c87c23 */ /* 0x100fe200080108ae */
[----:B------:R-:W-:Y:S01]  /*8c30*/  FMUL.FTZ R2, R0, UR5 ;  /* 0x0000000500027c20 */ /* 0x000fe20008410000 */
[--C-:B------:R-:W-:Y:S01]  /*8c40*/  FFMA.FTZ R163, R201, UR5, -R174.reuse ;  /* 0x00000005c9a37c23 */ /* 0x100fe200080108ae */
[----:B------:R-:W-:Y:S01]  /*8c50*/  FMUL.FTZ R0, R21, UR5 ;  /* 0x0000000515007c20 */ /* 0x000fe20008410000 */
[--C-:B------:R-:W-:Y:S01]  /*8c60*/  FFMA.FTZ R208, R185, UR5, -R174.reuse ;  /* 0x00000005b9d07c23 */ /* 0x100fe200080108ae */
[--C-:B------:R-:W-:Y:S01]  /*8c70*/  FFMA.FTZ R210, R188, UR5, -R174.reuse ;  /* 0x00000005bcd27c23 */ /* 0x100fe200080108ae */
[--C-:B------:R-:W-:Y:S01]  /*8c80*/  FFMA.FTZ R167, R189, UR5, -R174.reuse ;  /* 0x00000005bda77c23 */ /* 0x100fe200080108ae */
[----:B------:R-:W0:Y:S01]  /*8c90*/  MUFU.EX2 R2, R2 ;  /* 0x0000000200027308 */ /* 0x000e220000000800 */
[--C-:B------:R-:W-:Y:S01]  /*8ca0*/  FFMA.FTZ R204, R176, UR5, -R174.reuse ;  /* 0x00000005b0cc7c23 */ /* 0x100fe200080108ae */
[----:B------:R-:W-:Y:S01]  /*8cb0*/  FFMA.FTZ R175, R177, UR5, -R174 ;  /* 0x00000005b1af7c23 */ /* 0x000fe200080108ae */
[----:B------:R-:W-:-:S02]  /*8cc0*/  @!P1 VIADD R20, R20, 0x38840 ;  /* 0x0003884014149836 */ /* 0x000fc40000000000 */
[--C-:B------:R-:W-:Y:S01]  /*8cd0*/  FFMA.FTZ R21, R173, UR5, -R174.reuse ;  /* 0x00000005ad157c23 */ /* 0x100fe200080108ae */
[--C-:B------:R-:W-:Y:S01]  /*8ce0*/  FFMA.FTZ R206, R180, UR5, -R174.reuse ;  /* 0x00000005b4ce7c23 */ /* 0x100fe200080108ae */
[----:B------:R-:W-:Y:S01]  /*8cf0*/  FFMA.FTZ R202, R172, UR5, -R174 ;  /* 0x00000005acca7c23 */ /* 0x000fe200080108ae */
[----:B------:R-:W-:Y:S01]  /*8d00*/  IMAD.U32 R172, RZ, RZ, UR4 ;  /* 0x00000004ffac7e24 */ /* 0x000fe2000f8e00ff */
[----:B------:R-:W-:Y:S01]  /*8d10*/  MUFU.EX2 R163, R163 ;  /* 0x000000a300a37308 */ /* 0x000fe20000000800 */
[----:B------:R-:W-:Y:S01]  /*8d20*/  @!P1 PRMT R20, RZ, 0x654, R20 ;  /* 0x00000654ff149816 */ /* 0x000fe20000000014 */
[--C-:B------:R-:W-:Y:S01]  /*8d30*/  FFMA.FTZ R171, R181, UR5, -R174.reuse ;  /* 0x00000005b5ab7c23 */ /* 0x100fe200080108ae */
[--C-:B------:R-:W-:Y:S01]  /*8d40*/  FFMA.FTZ R196, R160, UR5, -R174.reuse ;  /* 0x00000005a0c47c23 */ /* 0x100fe200080108ae */
[----:B------:R-:W-:Y:S02]  /*8d50*/  @!P1 VIADD R160, R172, 0x38860 ;  /* 0x00038860aca09836 */ /* 0x000fe40000000000 */
[--C-:B------:R-:W-:Y:S01]  /*8d60*/  FFMA.FTZ R161, R161, UR5, -R174.reuse ;  /* 0x00000005a1a17c23 */ /* 0x100fe200080108ae */
[--C-:B------:R-:W-:Y:S01]  /*8d70*/  FFMA.FTZ R169, R169, UR5, -R174.reuse ;  /* 0x00000005a9a97c23 */ /* 0x100fe200080108ae */
[----:B------:R-:W-:Y:S01]  /*8d80*/  FFMA.FTZ R198, R164, UR5, -R174 ;  /* 0x00000005a4c67c23 */ /* 0x000fe200080108ae */
[----:B------:R-:W1:Y:S01]  /*8d90*/  MUFU.EX2 R0, R0 ;  /* 0x0000000000007308 */ /* 0x000e620000000800 */
[----:B0-----:R-:W-:Y:S01]  /*8da0*/  FFMA.FTZ R177, R2, R5, R209 ;  /* 0x0000000502b17223 */ /* 0x001fe200000100d1 */
[----:B------:R-:W-:Y:S01]  /*8db0*/  @!P1 PRMT R160, RZ, 0x654, R160 ;  /* 0x00000654ffa09816 */ /* 0x000fe200000000a0 */
[--C-:B------:R-:W-:Y:S01]  /*8dc0*/  FFMA.FTZ R165, R165, UR5, -R174.reuse ;  /* 0x00000005a5a57c23 */ /* 0x100fe200080108ae */
[----:B------:R-:W-:Y:S01]  /*8dd0*/  F2FP.F16.F32.PACK_AB R201, R157, R156 ;  /* 0x0000009c9dc9723e */ /* 0x000fe200000000ff */
[----:B------:R-:W-:Y:S01]  /*8de0*/  FFMA.FTZ R187, R187, UR5, -R174 ;  /* 0x00000005bbbb7c23 */ /* 0x000fe200080108ae */
[----:B------:R-:W-:Y:S01]  /*8df0*/  UIADD3 UR4, UR11, -0x1, URZ ;  /* 0xffffffff0b047890 */ /* 0x000fe2000fffe03f */
[----:B------:R-:W-:Y:S01]  /*8e00*/  F2FP.F16.F32.PACK_AB R209, R184, R209 ;  /* 0x000000d1b8d1723e */ /* 0x000fe200000000ff */
[----:B------:R-:W0:Y:S04]  /*8e10*/  MUFU.EX2 R208, R208 ;  /* 0x000000d000d07308 */ /* 0x000e280000000800 */
[----:B------:R-:W-:-:S04]  /*8e20*/  IMAD.U32 R233, RZ, RZ, UR4 ;  /* 0x00000004ffe97e24 */ /* 0x000fc8000f8e00ff */
[----:B------:R-:W-:Y:S01]  /*8e30*/  MUFU.EX2 R210, R210 ;  /* 0x000000d200d27308 */ /* 0x000fe20000000800 */
[----:B-1----:R-:W-:Y:S01]  /*8e40*/  FFMA.FTZ R173, R0, R14, R163 ;  /* 0x0000000e00ad7223 */ /* 0x002fe200000100a3 */
[----:B------:R-:W-:-:S06]  /*8e50*/  FADD.FTZ R14, R184, R177 ;  /* 0x000000b1b80e7221 */ /* 0x000fcc0000010000 */
[----:B------:R-:W-:Y:S01]  /*8e60*/  MUFU.EX2 R167, R167 ;  /* 0x000000a700a77308 */ /* 0x000fe20000000800 */
[C---:B0-----:R-:W-:Y:S01]  /*8e70*/  FADD.FTZ R173, R208.reuse, R173 ;  /* 0x000000add0ad7221 */ /* 0x041fe20000010000 */
[----:B------:R-:W-:-:S06]  /*8e80*/  F2FP.F16.F32.PACK_AB R208, R208, R163 ;  /* 0x000000a3d0d0723e */ /* 0x000fcc00000000ff */
        /* <DEDUP_REMOVED lines=16> */
[----:B------:R-:W0:Y:S08]  /*8f90*/  MUFU.EX2 R155, R155 ;  /* 0x0000009b009b7308 */ /* 0x000e300000000800 */
[----:B------:R-:W-:Y:S01]  /*8fa0*/  MUFU.EX2 R158, R158 ;  /* 0x0000009e009e7308 */ /* 0x000fe20000000800 */
[----:B------:R-:W-:-:S02]  /*8fb0*/  WARPGROUP.DEPBAR.LE gsb0, 0x0 ;  /* 0x00008000000079c5 */ /* 0x000fc40000010000 */
[----:B------:R1:W-:Y:S01]  /*8fc0*/  @!P1 SYNCS.ARRIVE.TRANS64.RED.A1T0 RZ, [R20+URZ], RZ ;  /* 0x000000ff14ff99a7 */ /* 0x0003e2000810043f */
[----:B------:R-:W-:-:S04]  /*8fd0*/  FFMA.FTZ R192, R152, UR5, -R174 ;  /* 0x0000000598c07c23 */ /* 0x000fc800080108ae */
[----:B------:R-:W-:Y:S01]  /*8fe0*/  MUFU.EX2 R194, R187 ;  /* 0x000000bb00c27308 */ /* 0x000fe20000000800 */
[----:B0-----:R-:W-:Y:S01]  /*8ff0*/  F2FP.F16.F32.PACK_AB R193, R155, R154 ;  /* 0x0000009a9bc1723e */ /* 0x001fe200000000ff */
[----:B-1----:R-:W-:Y:S01]  /*9000*/  FADD.FTZ R20, R210, R173 ;  /* 0x000000add2147221 */ /* 0x002fe20000010000 */
[----:B------:R-:W-:Y:S01]  /*9010*/  FADD.FTZ R173, R211, R14 ;  /* 0x0000000ed3ad7221 */ /* 0x000fe20000010000 */
[----:B------:R0:W-:Y:S01]  /*9020*/  @!P1 SYNCS.ARRIVE.TRANS64.RED.A1T0 RZ, [R160+URZ], RZ ;  /* 0x000000ffa0ff99a7 */ /* 0x0001e2000810043f */
[----:B------:R-:W-:Y:S01]  /*9030*/  FFMA.FTZ R14, R153, UR5, -R174 ;  /* 0x00000005990e7c23 */ /* 0x000fe200080108ae */
[----:B------:R-:W-:Y:S01]  /*9040*/  FADD.FTZ R177, R167, R20 ;  /* 0x00000014a7b17221 */ /* 0x000fe20000010000 */
[C---:B------:R-:W-:Y:S01]  /*9050*/  FADD.FTZ R20, R190.reuse, R173 ;  /* 0x000000adbe147221 */ /* 0x040fe20000010000 */
[----:B------:R-:W1:Y:S01]  /*9060*/  MUFU.EX2 R153, R165 ;  /* 0x000000a500997308 */ /* 0x000e620000000800 */
[----:B------:R-:W-:Y:S01]  /*9070*/  FFMA.FTZ R174, R191, UR5, -R174 ;  /* 0x00000005bfae7c23 */ /* 0x000fe200080108ae */
[----:B------:R-:W-:Y:S01]  /*9080*/  F2FP.F16.F32.PACK_AB R211, R190, R211 ;  /* 0x000000d3bed3723e */ /* 0x000fe200000000ff */
[----:B------:R-:W-:Y:S01]  /*9090*/  FADD.FTZ R161, R205, R20 ;  /* 0x00000014cda17221 */ /* 0x000fe20000010000 */
[----:B0-----:R-:W-:Y:S01]  /*90a0*/  FADD.FTZ R160, R204, R177 ;  /* 0x000000b1cca07221 */ /* 0x001fe20000010000 */
[----:B------:R-:W-:-:S02]  /*90b0*/  F2FP.F16.F32.PACK_AB R210, R167, R210 ;  /* 0x000000d2a7d2723e */ /* 0x000fc400000000ff */
[----:B------:R-:W-:Y:S01]  /*90c0*/  FADD.FTZ R20, R186, R161 ;  /* 0x000000a1ba147221 */ /* 0x000fe20000010000 */
[C---:B------:R-:W-:Y:S01]  /*90d0*/  FADD.FTZ R173, R175.reuse, R160 ;  /* 0x000000a0afad7221 */ /* 0x040fe20000010000 */
[----:B------:R-:W0:Y:S01]  /*90e0*/  MUFU.EX2 R192, R192 ;  /* 0x000000c000c07308 */ /* 0x000e220000000800 */
[----:B------:R-:W-:Y:S01]  /*90f0*/  F2FP.F16.F32.PACK_AB R204, R175, R204 ;  /* 0x000000ccafcc723e */ /* 0x000fe200000000ff */
[----:B------:R-:W-:Y:S01]  /*9100*/  FADD.FTZ R161, R207, R20 ;  /* 0x00000014cfa17221 */ /* 0x000fe20000010000 */
[----:B------:R-:W-:Y:S01]  /*9110*/  FADD.FTZ R152, R206, R173 ;  /* 0x000000adce987221 */ /* 0x000fe20000010000 */
[----:B------:R-:W-:Y:S02]  /*9120*/  F2FP.F16.F32.PACK_AB R205, R186, R205 ;  /* 0x000000cdbacd723e */ /* 0x000fe400000000ff */
[----:B------:R-:W-:Y:S01]  /*9130*/  FADD.FTZ R161, R178, R161 ;  /* 0x000000a1b2a17221 */ /* 0x000fe20000010000 */
[C---:B------:R-:W-:Y:S01]  /*9140*/  FADD.FTZ R173, R171.reuse, R152 ;  /* 0x00000098abad7221 */ /* 0x040fe20000010000 */
[----:B------:R2:W3:Y:S01]  /*9150*/  MUFU.EX2 R160, R14 ;  /* 0x0000000e00a07308 */ /* 0x0004e20000000800 */
[----:B------:R-:W-:Y:S01]  /*9160*/  F2FP.F16.F32.PACK_AB R206, R171, R206 ;  /* 0x000000ceabce723e */ /* 0x000fe200000000ff */
[----:B------:R-:W-:Y:S01]  /*9170*/  FADD.FTZ R152, R156, R161 ;  /* 0x000000a19c987221 */ /* 0x000fe20000010000 */
[----:B------:R-:W-:Y:S01]  /*9180*/  FADD.FTZ R20, R200, R173 ;  /* 0x000000adc8147221 */ /* 0x000fe20000010000 */
[----:B------:R-:W-:-:S02]  /*9190*/  F2FP.F16.F32.PACK_AB R207, R178, R207 ;  /* 0x000000cfb2cf723e */ /* 0x000fc400000000ff */
[----:B------:R-:W-:Y:S01]  /*91a0*/  FADD.FTZ R152, R157, R152 ;  /* 0x000000989d987221 */ /* 0x000fe20000010000 */
[C---:B------:R-:W-:Y:S01]  /*91b0*/  FADD.FTZ R161, R169.reuse, R20 ;  /* 0x00000014a9a17221 */ /* 0x040fe20000010000 */
[----:B------:R-:W-:Y:S01]  /*91c0*/  MUFU.EX2 R174, R174 ;  /* 0x000000ae00ae7308 */ /* 0x000fe20000000800 */
[----:B------:R-:W-:Y:S02]  /*91d0*/  F2FP.F16.F32.PACK_AB R200, R169, R200 ;  /* 0x000000c8a9c8723e */ /* 0x000fe400000000ff */
[----:B------:R-:W-:Y:S01]  /*91e0*/  FADD.FTZ R20, R202, R161 ;  /* 0x000000a1ca147221 */ /* 0x000fe20000010000 */
[----:B------:R-:W-:Y:S01]  /*91f0*/  FADD.FTZ R161, R203, R152 ;  /* 0x00000098cba17221 */ /* 0x000fe20000010000 */
[C---:B------:R-:W-:Y:S02]  /*9200*/  F2FP.F16.F32.PACK_AB R202, R21.reuse, R202 ;  /* 0x000000ca15ca723e */ /* 0x040fe400000000ff */
[----:B------:R-:W-:Y:S01]  /*9210*/  FADD.FTZ R163, R21, R20 ;  /* 0x0000001415a37221 */ /* 0x000fe20000010000 */
[C---:B------:R-:W-:Y:S01]  /*9220*/  FADD.FTZ R20, R170.reuse, R161 ;  /* 0x000000a1aa147221 */ /* 0x040fe20000010000 */
[----:B------:R-:W4:Y:S01]  /*9230*/  MUFU.EX2 R159, R159 ;  /* 0x0000009f009f7308 */ /* 0x000f220000000800 */
[----:B------:R-:W-:Y:S01]  /*9240*/  F2FP.F16.F32.PACK_AB R203, R170, R203 ;  /* 0x000000cbaacb723e */ /* 0x000fe200000000ff */
[----:B------:R-:W-:Y:S01]  /*9250*/  FADD.FTZ R152, R196, R163 ;  /* 0x000000a3c4987221 */ /* 0x000fe20000010000 */
[----:B------:R-:W-:Y:S01]  /*9260*/  FADD.FTZ R157, R197, R20 ;  /* 0x00000014c59d7221 */ /* 0x000fe20000010000 */
[----:B------:R-:W-:-:S02]  /*9270*/  F2FP.F16.F32.PACK_AB R196, R5, R196 ;  /* 0x000000c405c4723e */ /* 0x000fc400000000ff */
[----:B------:R-:W-:Y:S01]  /*9280*/  FADD.FTZ R161, R5, R152 ;  /* 0x0000009805a17221 */ /* 0x000fe20000010000 */
[C---:B--2---:R-:W-:Y:S01]  /*9290*/  FADD.FTZ R14, R162.reuse, R157 ;  /* 0x0000009da20e7221 */ /* 0x044fe20000010000 */
[----:B------:R-:W-:Y:S02]  /*92a0*/  F2FP.F16.F32.PACK_AB R197, R162, R197 ;  /* 0x000000c5a2c5723e */ /* 0x000fe400000000ff */
[----:B------:R-:W-:Y:S01]  /*92b0*/  FADD.FTZ R20, R198, R161 ;  /* 0x000000a1c6147221 */ /* 0x000fe20000010000 */
[----:B------:R-:W-:Y:S01]  /*92c0*/  FADD.FTZ R5, R199, R14 ;  /* 0x0000000ec7057221 */ /* 0x000fe20000010000 */
[C---:B-1----:R-:W-:Y:S02]  /*92d0*/  F2FP.F16.F32.PACK_AB R198, R153.reuse, R198 ;  /* 0x000000c699c6723e */ /* 0x042fe400000000ff */
[----:B------:R-:W-:Y:S01]  /*92e0*/  FADD.FTZ R21, R153, R20 ;  /* 0x0000001499157221 */ /* 0x000fe20000010000 */
[C---:B------:R-:W-:Y:S01]  /*92f0*/  FADD.FTZ R5, R166.reuse, R5 ;  /* 0x00000005a6057221 */ /* 0x040fe20000010000 */
[----:B------:R-:W-:Y:S01]  /*9300*/  F2FP.F16.F32.PACK_AB R199, R166, R199 ;  /* 0x000000c7a6c7723e */ /* 0x000fe200000000ff */
[----:B------:R-:W-:-:S02]  /*9310*/  IMAD.MOV.U32 R20, RZ, RZ, R3 ;  /* 0x000000ffff147224 */ /* 0x000fc400078e0003 */
[----:B0-----:R-:W-:Y:S01]  /*9320*/  FADD.FTZ R21, R192, R21 ;  /* 0x00000015c0157221 */ /* 0x001fe20000010000 */
[----:B------:R-:W-:Y:S01]  /*9330*/  FADD.FTZ R14, R154, R5 ;  /* 0x000000059a0e7221 */ /* 0x000fe20000010000 */
[C---:B---3--:R-:W-:Y:S02]  /*9340*/  F2FP.F16.F32.PACK_AB R192, R160.reuse, R192 ;  /* 0x000000c0a0c0723e */ /* 0x048fe400000000ff */
[----:B------:R-:W-:Y:S01]  /*9350*/  FADD.FTZ R21, R160, R21 ;  /* 0x00000015a0157221 */ /* 0x000fe20000010000 */
[----:B------:R-:W-:Y:S01]  /*9360*/  FADD.FTZ R5, R155, R14 ;  /* 0x0000000e9b057221 */ /* 0x000fe20000010000 */
[----:B----4-:R-:W-:Y:S02]  /*9370*/  F2FP.F16.F32.PACK_AB R195, R159, R158 ;  /* 0x0000009e9fc3723e */ /* 0x010fe400000000ff */
[----:B------:R-:W-:Y:S01]  /*9380*/  FADD.FTZ R21, R194, R21 ;  /* 0x00000015c2157221 */ /* 0x000fe20000010000 */
[----:B------:R-:W-:Y:S01]  /*9390*/  FADD.FTZ R5, R158, R5 ;  /* 0x000000059e057221 */ /* 0x000fe20000010000 */
[----:B------:R-:W-:-:S02]  /*93a0*/  F2FP.F16.F32.PACK_AB R194, R174, R194 ;  /* 0x000000c2aec2723e */ /* 0x000fc400000000ff */
[----:B------:R-:W-:Y:S01]  /*93b0*/  FADD.FTZ R14, R174, R21 ;  /* 0x00000015ae0e7221 */ /* 0x000fe20000010000 */
[----:B------:R-:W-:Y:S01]  /*93c0*/  FADD.FTZ R5, R159, R5 ;  /* 0x000000059f057221 */ /* 0x000fe20000010000 */
[----:B------:R-:W-:Y:S01]  /*93d0*/  IMAD.MOV.U32 R21, RZ, RZ, R4 ;  /* 0x000000ffff157224 */ /* 0x000fe200078e0004 */
[----:B------:R-:W-:Y:S06]  /*93e0*/  @P3 BRA `(.L_x_2396) ;  /* 0xffffffbc00e43947 */ /* 0x000fec000383ffff */
[----:B------:R-:W-:-:S07]  /*93f0*/  IMAD.U32 R232, RZ, RZ, UR4 ;  /* 0x00000004ffe87e24 */ /* 0x000fce000f8e00ff */
.L_x_2387:
[----:B------:R-:W-:-:S13]  /*9400*/  R2UR UR4, R232 ;  /* 0x00000000e80472ca */ /* 0x000fda00000e0000 */
[----:B------:R-:W-:-:S13]  /*9410*/  ISETP.LE.AND P2, PT, RZ, UR4, PT ;  /* 0x00000004ff007c0c */ /* 0x000fda000bf43270 */
[----:B------:R-:W-:Y:S05]  /*9420*/  @!P2 BRA `(.L_x_2397) ;  /* 0x000000380084a947 */ /* 0x000fea0003800000 */
[----:B------:R-:W-:Y:S01]  /*9430*/  R2UR UR4, R16 ;  /* 0x00000000100472ca */ /* 0x000fe200000e0000 */
[----:B------:R-:W-:Y:S01]  /*9440*/  IMAD.MOV.U32 R19, RZ, RZ, R4 ;  /* 0x000000ffff137224 */ /* 0x000fe200078e0004 */
[----:B------:R-:W-:Y:S01]  /*9450*/  UMOV UR61, UR60 ;  /* 0x0000003c003d7c82 */ /* 0x000fe20008000000 */
[----:B------:R-:W-:-:S10]  /*9460*/  IMAD.MOV.U32 R20, RZ, RZ, R3 ;  /* 0x000000ffff147224 */ /* 0x000fd400078e0003 */
[----:B------:R-:W-:-:S07]  /*9470*/  IMAD.U32 R21, RZ, RZ, UR4 ;  /* 0x00000004ff157e24 */ /* 0x000fce000f8e00ff */
.L_x_2406:
        /* <DEDUP_REMOVED lines=9> */
.L_x_2398:
[----:B------:R-:W-:Y:S02]  /*9510*/  R2UR UR4, R17 ;  /* 0x00000000110472ca */ /* 0x000fe400000e0000 */
[----:B------:R-:W-:-:S11]  /*9520*/  R2UR UR5, R16 ;  /* 0x00000000100572ca */ /* 0x000fd600000e0000 */
[----:B------:R-:W-:Y:S02]  /*9530*/  ULEA UR4, UR60, UR4, 0x3 ;  /* 0x000000043c047291 */ /* 0x000fe4000f8e183f */
[----:B------:R-:W-:-:S05]  /*9540*/  IMAD.U32 R3, RZ, RZ, UR5 ;  /* 0x00000005ff037e24 */ /* 0x000fca000f8e00ff */
[----:B------:R-:W-:-:S04]  /*9550*/  SHF.L.U32 R3, R3, 0x1f, RZ ;  /* 0x0000001f03037819 */ /* 0x000fc800000006ff */
[----:B------:R0:W1:Y:S01]  /*9560*/  SYNCS.PHASECHK.TRANS64.TRYWAIT P2, [UR4+0x38830], R3 ;  /* 0x03883003ff0075a7 */ /* 0x0000620008040144 */
[----:B------:R-:W-:Y:S05]  /*9570*/  @!P0 BRA `(.L_x_2399) ;  /* 0x0000000000048947 */ /* 0x000fea0003800000 */
[----:B------:R-:W-:Y:S01]  /*9580*/  BPT.TRAP 0x1 ;  /* 0x000000040000795c */ /* 0x000fe20000300000 */
.L_x_2399:
[----:B-1----:R-:W-:Y:S05]  /*9590*/  @P2 BRA `(.L_x_2400) ;  /* 0x0000000000082947 */ /* 0x002fea0003800000 */
[----:B------:R-:W1:Y:S02]  /*95a0*/  SYNCS.PHASECHK.TRANS64.TRYWAIT P2, [UR4+0x38830], R3 ;  /* 0x03883003ff0075a7 */ /* 0x000e640008040144 */
[----:B-1----:R-:W-:Y:S05]  /*95b0*/  @!P2 BRA `(.L_x_2401) ;  /* 0x000000d0002ca947 */ /* 0x002fea0003800000 */
.L_x_2400:
        /* <DEDUP_REMOVED lines=643> */
.L_x_2402:
        /* <DEDUP_REMOVED lines=8> */
.L_x_2403:
[----:B---3--:R-:W-:Y:S05]  /*be70*/  @P2 BRA `(.L_x_2404) ;  /* 0x0000000000082947 */ /* 0x008fea0003800000 */
[----:B------:R-:W3:Y:S02]  /*be80*/  SYNCS.PHASECHK.TRANS64.TRYWAIT P2, [UR4+0x38850], R0 ;  /* 0x03885000ff0075a7 */ /* 0x000ee40008040144 */
[----:B---3--:R-:W-:Y:S05]  /*be90*/  @!P2 BRA `(.L_x_2405) ;  /* 0x000000a8000ca947 */ /* 0x008fea0003800000 */
.L_x_2404:
[----:B------:R-:W-:Y:S01]  /*bea0*/  R2UR UR11, R17 ;  /* 0x00000000110b72ca */ /* 0x000fe200000e0000 */
[----:B------:R-:W-:Y:S01]  /*beb0*/  WARPGROUP.ARRIVE ;  /* 0x00000000000079c5 */ /* 0x000fe20000000000 */
[----:B------:R-:W-:Y:S01]  /*bec0*/  UMOV UR7, 0x40000040 ;  /* 0x4000004000077882 */ /* 0x000fe20000000000 */
[----:B0-2---:R-:W-:Y:S01]  /*bed0*/  FMNMX.FTZ R0, R184, R20, !PT ;  /* 0x00000014b8007209 */ /* 0x005fe20007810000 */
[----:B------:R-:W-:-:S03]  /*bee0*/  ULDC UR14, c[0x0][0x988] ;  /* 0x00026200000e7ab9 */ /* 0x000fc60000000800 */
        /* <DEDUP_REMOVED lines=12> */
[----:B------:R-:W-:Y:S01]  /*bfb0*/  UMOV UR5, UR14 ;  /* 0x0000000e00057c82 */ /* 0x000fe20008000000 */
[----:B------:R-:W-:-:S02]  /*bfc0*/  UMOV UR61, UR60 ;  /* 0x0000003c003d7c82 */ /* 0x000fc40008000000 */
        /* <DEDUP_REMOVED lines=18> */
[----:B------:R-:W-:Y:S01]  /*c0f0*/  FMNMX.FTZ R21, R187, R0, !PT ;  /* 0x00000000bb157209 */ /* 0x000fe20007810000 */
        /* <DEDUP_REMOVED lines=18> */
[----:B------:R-:W-:Y:S01]  /*c220*/  UMOV UR7, 0x40000040 ;  /* 0x4000004000077882 */ /* 0x000fe20000000000 */
[----:B0-----:R-:W-:-:S05]  /*c230*/  FMNMX.FTZ R3, R200, R3, !PT ;  /* 0x00000003c8037209 */ /* 0x001fca0007810000 */
[C---:B------:R-:W-:Y:S01]  /*c240*/  FADD.FTZ R4, -R3.reuse, R20 ;  /* 0x0000001403047221 */ /* 0x040fe20000010100 */
[----:B------:R-:W-:-:S03]  /*c250*/  FMUL.FTZ R2, R3, UR5 ;  /* 0x0000000503027c20 */ /* 0x000fc60008410000 */
[----:B------:R-:W-:Y:S01]  /*c260*/  FMUL.FTZ R0, R4, UR5 ;  /* 0x0000000504007c20 */ /* 0x000fe20008410000 */
        /* <DEDUP_REMOVED lines=18> */
[----:B------:R-:W-:Y:S01]  /*c390*/  FFMA.FTZ R157, R157, UR5, -R2 ;  /* 0x000000059d9d7c23 */ /* 0x000fe20008010802 */
[----:B------:R-:W-:Y:S01]  /*c3a0*/  MUFU.EX2 R0, R0 ;  /* 0x0000000000007308 */ /* 0x000fe20000000800 */
[----:B------:R-:W-:-:S04]  /*c3b0*/  IMAD.U32 R165, RZ, RZ, UR4 ;  /* 0x00000004ffa57e24 */ /* 0x000fc8000f8e00ff */
[----:B------:R-:W-:-:S03]  /*c3c0*/  @!P1 VIADD R165, R165, 0x38860 ;  /* 0x00038860a5a59836 */ /* 0x000fc60000000000 */
[----:B------:R-:W-:Y:S02]  /*c3d0*/  MUFU.EX2 R21, R184 ;  /* 0x000000b800157308 */ /* 0x000fe40000000800 */
[----:B------:R-:W-:-:S06]  /*c3e0*/  @!P1 PRMT R165, RZ, 0x654, R165 ;  /* 0x00000654ffa59816 */ /* 0x000fcc00000000a5 */
        /* <DEDUP_REMOVED lines=16> */
[----:B------:R-:W-:Y:S02]  /*c4f0*/  FFMA.FTZ R198, R164, UR5, -R2 ;  /* 0x00000005a4c67c23 */ /* 0x000fe40008010802 */
[----:B------:R-:W-:Y:S01]  /*c500*/  FMNMX.FTZ R4, R182, R197, !PT ;  /* 0x000000c5b6047209 */ /* 0x000fe20007810000 */
[----:B------:R-:W-:Y:S01]  /*c510*/  HGMMA.64x256x16.F32 R24, R192, gdesc[UR4].tnspB, R24, gsb0 ;  /* 0x43e00004c0187df0 */ /* 0x000fe20008000818 */
[----:B------:R-:W-:Y:S01]  /*c520*/  R2UR UR6, R232 ;  /* 0x00000000e80672ca */ /* 0x000fe200000e0000 */
[----:B------:R-:W-:Y:S01]  /*c530*/  MUFU.EX2 R196, R196 ;  /* 0x000000c400c47308 */ /* 0x000fe20000000800 */
[----:B------:R-:W-:-:S04]  /*c540*/  FMNMX.FTZ R185, R183, R4, !PT ;  /* 0x00000004b7b97209 */ /* 0x000fc80007810000 */
[----:B------:R-:W-:-:S03]  /*c550*/  FMNMX.FTZ R4, R170, R185, !PT ;  /* 0x000000b9aa047209 */ /* 0x000fc60007810000 */
[----:B------:R-:W-:Y:S01]  /*c560*/  MUFU.EX2 R198, R198 ;  /* 0x000000c600c67308 */ /* 0x000fe20000000800 */
[----:B------:R-:W-:-:S03]  /*c570*/  FMNMX.FTZ R185, R171, R4, !PT ;  /* 0x00000004abb97209 */ /* 0x000fc60007810000 */
[----:B------:R-:W-:Y:S01]  /*c580*/  UIADD3 UR4, UR6, -0x1, URZ ;  /* 0xffffffff06047890 */ /* 0x000fe2000fffe03f */
[----:B------:R-:W-:Y:S02]  /*c590*/  FMNMX.FTZ R4, R174, R185, !PT ;  /* 0x000000b9ae047209 */ /* 0x000fe40007810000 */
[----:B------:R-:W-:Y:S02]  /*c5a0*/  ISETP.LT.AND P2, PT, RZ, UR6, PT ;  /* 0x00000006ff007c0c */ /* 0x000fe4000bf41270 */
[----:B------:R-:W-:Y:S01]  /*c5b0*/  FMNMX.FTZ R185, R175, R4, !PT ;  /* 0x00000004afb97209 */ /* 0x000fe20007810000 */
[----:B------:R-:W-:Y:S01]  /*c5c0*/  IMAD.U32 R232, RZ, RZ, UR4 ;  /* 0x00000004ffe87e24 */ /* 0x000fe2000f8e00ff */
[----:B------:R-:W-:Y:S02]  /*c5d0*/  R2UR UR6, R16 ;  /* 0x00000000100672ca */ /* 0x000fe400000e0000 */
[----:B------:R-:W-:-:S04]  /*c5e0*/  FMNMX.FTZ R4, R162, R185, !PT ;  /* 0x000000b9a2047209 */ /* 0x000fc80007810000 */
[----:B------:R-:W-:-:S04]  /*c5f0*/  FMNMX.FTZ R185, R163, R4, !PT ;  /* 0x00000004a3b97209 */ /* 0x000fc80007810000 */
[----:B------:R-:W-:-:S04]  /*c600*/  FMNMX.FTZ R4, R166, R185, !PT ;  /* 0x000000b9a6047209 */ /* 0x000fc80007810000 */
[----:B------:R-:W-:-:S04]  /*c610*/  FMNMX.FTZ R185, R167, R4, !PT ;  /* 0x00000004a7b97209 */ /* 0x000fc80007810000 */
[----:B------:R-:W-:-:S04]  /*c620*/  FMNMX.FTZ R4, R154, R185, !PT ;  /* 0x000000b99a047209 */ /* 0x000fc80007810000 */
[----:B------:R-:W-:-:S04]  /*c630*/  FMNMX.FTZ R185, R155, R4, !PT ;  /* 0x000000049bb97209 */ /* 0x000fc80007810000 */
[----:B------:R-:W-:Y:S02]  /*c640*/  FMNMX.FTZ R4, R158, R185, !PT ;  /* 0x000000b99e047209 */ /* 0x000fe40007810000 */
[----:B------:R0:W-:Y:S02]  /*c650*/  MUFU.EX2 R185, R20 ;  /* 0x0000001400b97308 */ /* 0x0001e40000000800 */
[----:B------:R-:W-:-:S05]  /*c660*/  FMNMX.FTZ R4, R159, R4, !PT ;  /* 0x000000049f047209 */ /* 0x000fca0007810000 */
[----:B------:R-:W1:Y:S01]  /*c670*/  SHFL.BFLY PT, R181, R4, 0x2, 0x1f ;  /* 0x0c401f0004b57f89 */ /* 0x000e6200000e0000 */
[--C-:B0-----:R-:W-:Y:S01]  /*c680*/  FFMA.FTZ R20, R152, UR5, -R2.reuse ;  /* 0x0000000598147c23 */ /* 0x101fe20008010802 */
[----:B------:R-:W-:-:S05]  /*c690*/  FFMA.FTZ R152, R156, UR5, -R2 ;  /* 0x000000059c987c23 */ /* 0x000fca0008010802 */
[----:B------:R-:W-:Y:S08]  /*c6a0*/  MUFU.EX2 R20, R20 ;  /* 0x0000001400147308 */ /* 0x000ff00000000800 */
[----:B------:R-:W-:Y:S01]  /*c6b0*/  MUFU.EX2 R152, R152 ;  /* 0x0000009800987308 */ /* 0x000fe20000000800 */
[----:B-1----:R-:W-:-:S07]  /*c6c0*/  FMNMX.FTZ R160, R4, R181, !PT ;  /* 0x000000b504a07209 */ /* 0x002fce0007810000 */
[----:B------:R-:W-:Y:S01]  /*c6d0*/  MUFU.EX2 R181, R168 ;  /* 0x000000a800b57308 */ /* 0x000fe20000000800 */
        /* <DEDUP_REMOVED lines=16> */
[--C-:B------:R-:W-:Y:S01]  /*c7e0*/  FFMA.FTZ R172, R183, UR5, -R156.reuse ;  /* 0x00000005b7ac7c23 */ /* 0x100fe2000801089c */
[----:B------:R-:W-:Y:S01]  /*c7f0*/  @!P1 LEA R157, R157, UR11, 0x3 ;  /* 0x0000000b9d9d9c11 */ /* 0x000fe2000f8e18ff */
[--C-:B------:R-:W-:Y:S01]  /*c800*/  FFMA.FTZ R201, R170, UR5, -R156.reuse ;  /* 0x00000005aac97c23 */ /* 0x100fe2000801089c */
[----:B------:R-:W0:Y:S01]  /*c810*/  MUFU.EX2 R209, R209 ;  /* 0x000000d100d17308 */ /* 0x000e220000000800 */
[--C-:B------:R-:W-:Y:S01]  /*c820*/  FFMA.FTZ R170, R171, UR5, -R156.reuse ;  /* 0x00000005abaa7c23 */ /* 0x100fe2000801089c */
[--C-:B------:R-:W-:Y:S01]  /*c830*/  FFMA.FTZ R199, R166, UR5, -R156.reuse ;  /* 0x00000005a6c77c23 */ /* 0x100fe2000801089c */
[----:B------:R-:W-:Y:S02]  /*c840*/  @!P1 VIADD R157, R157, 0x38840 ;  /* 0x000388409d9d9836 */ /* 0x000fe40000000000 */
[--C-:B------:R-:W-:Y:S01]  /*c850*/  FFMA.FTZ R203, R174, UR5, -R156.reuse ;  /* 0x00000005aecb7c23 */ /* 0x100fe2000801089c */
[--C-:B------:R-:W-:Y:S01]  /*c860*/  FFMA.FTZ R174, R175, UR5, -R156.reuse ;  /* 0x00000005afae7c23 */ /* 0x100fe2000801089c */
[--C-:B------:R-:W-:Y:S01]  /*c870*/  FFMA.FTZ R167, R167, UR5, -R156.reuse ;  /* 0x00000005a7a77c23 */ /* 0x100fe2000801089c */
[--C-:B------:R-:W-:Y:S01]  /*c880*/  FFMA.FTZ R155, R155, UR5, -R156.reuse ;  /* 0x000000059b9b7c23 */ /* 0x100fe2000801089c */
[----:B------:R-:W1:Y:S01]  /*c890*/  MUFU.EX2 R160, R160 ;  /* 0x000000a000a07308 */ /* 0x000e620000000800 */
[----:B------:R-:W-:Y:S01]  /*c8a0*/  @!P1 PRMT R157, RZ, 0x654, R157 ;  /* 0x00000654ff9d9816 */ /* 0x000fe2000000009d */
[----:B------:R-:W-:-:S06]  /*c8b0*/  FFMA.FTZ R158, R158, UR5, -R156 ;  /* 0x000000059e9e7c23 */ /* 0x000fcc000801089c */
[----:B------:R-:W2:Y:S01]  /*c8c0*/  MUFU.EX2 R211, R211 ;  /* 0x000000d300d37308 */ /* 0x000ea20000000800 */
[----:B0-----:R-:W-:-:S07]  /*c8d0*/  FFMA.FTZ R5, R2, R5, R209 ;  /* 0x0000000502057223 */ /* 0x001fce00000100d1 */
        /* <DEDUP_REMOVED lines=11> */
[----:B--2---:R-:W-:-:S07]  /*c990*/  F2FP.F16.F32.PACK_AB R205, R168, R205 ;  /* 0x000000cda8cd723e */ /* 0x004fce00000000ff */
[----:B------:R-:W2:Y:S08]  /*c9a0*/  MUFU.EX2 R201, R201 ;  /* 0x000000c900c97308 */ /* 0x000eb00000000800 */
[----:B------:R-:W3:Y:S08]  /*c9b0*/  MUFU.EX2 R170, R170 ;  /* 0x000000aa00aa7308 */ /* 0x000ef00000000800 */
[----:B------:R-:W4:Y:S08]  /*c9c0*/  MUFU.EX2 R203, R203 ;  /* 0x000000cb00cb7308 */ /* 0x000f300000000800 */
[----:B------:R-:W5:Y:S08]  /*c9d0*/  MUFU.EX2 R174, R174 ;  /* 0x000000ae00ae7308 */ /* 0x000f700000000800 */
[----:B------:R-:W5:Y:S08]  /*c9e0*/  MUFU.EX2 R197, R197 ;  /* 0x000000c500c57308 */ /* 0x000f700000000800 */
[----:B------:R-:W-:Y:S08]  /*c9f0*/  MUFU.EX2 R199, R199 ;  /* 0x000000c700c77308 */ /* 0x000ff00000000800 */
[----:B------:R-:W-:Y:S01]  /*ca00*/  MUFU.EX2 R155, R155 ;  /* 0x0000009b009b7308 */ /* 0x000fe20000000800 */
[----:B------:R-:W-:-:S02]  /*ca10*/  WARPGROUP.DEPBAR.LE gsb0, 0x0 ;  /* 0x00008000000079c5 */ /* 0x000fc40000010000 */
[----:B------:R1:W-:Y:S01]  /*ca20*/  @!P1 SYNCS.ARRIVE.TRANS64.RED.A1T0 RZ, [R157+URZ], RZ ;  /* 0x000000ff9dff99a7 */ /* 0x0003e2000810043f */
[----:B------:R-:W-:Y:S01]  /*ca30*/  FFMA.FTZ R193, R154, UR5, -R156 ;  /* 0x000000059ac17c23 */ /* 0x000fe2000801089c */
[----:B------:R-:W-:-:S03]  /*ca40*/  FADD.FTZ R154, R168, R5 ;  /* 0x00000005a89a7221 */ /* 0x000fc60000010000 */
[----:B------:R-:W-:Y:S01]  /*ca50*/  MUFU.EX2 R195, R158 ;  /* 0x0000009e00c37308 */ /* 0x000fe20000000800 */
[----:B------:R-:W-:Y:S01]  /*ca60*/  F2FP.F16.F32.PACK_AB R192, R153, R20 ;  /* 0x0000001499c0723e */ /* 0x000fe200000000ff */
[----:B0-----:R-:W-:Y:S01]  /*ca70*/  FADD.FTZ R5, R207, R154 ;  /* 0x0000009acf057221 */ /* 0x001fe20000010000 */
[----:B------:R-:W-:Y:S01]  /*ca80*/  F2FP.F16.F32.PACK_AB R194, R19, R152 ;  /* 0x0000009813c2723e */ /* 0x000fe200000000ff */
[----:B-1----:R-:W-:Y:S01]  /*ca90*/  FFMA.FTZ R157, R0, R14, R21 ;  /* 0x0000000e009d7223 */ /* 0x002fe20000010015 */
[--C-:B------:R-:W-:Y:S01]  /*caa0*/  FFMA.FTZ R14, R163, UR5, -R156.reuse ;  /* 0x00000005a30e7c23 */ /* 0x100fe2000801089c */
[----:B------:R-:W-:Y:S02]  /*cab0*/  FFMA.FTZ R156, R159, UR5, -R156 ;  /* 0x000000059f9c7c23 */ /* 0x000fe4000801089c */
[----:B------:R-:W-:Y:S01]  /*cac0*/  MUFU.EX2 R154, R167 ;  /* 0x000000a7009a7308 */ /* 0x000fe20000000800 */
[C---:B------:R-:W-:Y:S01]  /*cad0*/  FADD.FTZ R157, R208.reuse, R157 ;  /* 0x0000009dd09d7221 */ /* 0x040fe20000010000 */
[----:B------:R-:W-:Y:S01]  /*cae0*/  F2FP.F16.F32.PACK_AB R208, R208, R21 ;  /* 0x00000015d0d0723e */ /* 0x000fe200000000ff */
[----:B------:R0:W-:Y:S01]  /*caf0*/  @!P1 SYNCS.ARRIVE.TRANS64.RED.A1T0 RZ, [R165+URZ], RZ ;  /* 0x000000ffa5ff99a7 */ /* 0x0001e2000810043f */
[----:B------:R-:W-:Y:S01]  /*cb00*/  F2FP.F16.F32.PACK_AB R207, R172, R207 ;  /* 0x000000cfaccf723e */ /* 0x000fe200000000ff */
[----:B------:R-:W-:Y:S01]  /*cb10*/  FADD.FTZ R176, R210, R157 ;  /* 0x0000009dd2b07221 */ /* 0x000fe20000010000 */
[----:B------:R-:W-:-:S02]  /*cb20*/  F2FP.F16.F32.PACK_AB R210, R189, R210 ;  /* 0x000000d2bdd2723e */ /* 0x000fc400000000ff */
[----:B------:R-:W1:Y:S01]  /*cb30*/  MUFU.EX2 R14, R14 ;  /* 0x0000000e000e7308 */ /* 0x000e620000000800 */
[----:B------:R-:W-:-:S04]  /*cb40*/  FADD.FTZ R157, R189, R176 ;  /* 0x000000b0bd9d7221 */ /* 0x000fc80000010000 */
[----:B------:R-:W-:Y:S01]  /*cb50*/  FADD.FTZ R166, R204, R157 ;  /* 0x0000009dcca67221 */ /* 0x000fe20000010000 */
[C---:B------:R-:W-:Y:S02]  /*cb60*/  F2FP.F16.F32.PACK_AB R204, R177.reuse, R204 ;  /* 0x000000ccb1cc723e */ /* 0x040fe400000000ff */
[----:B------:R-:W0:Y:S01]  /*cb70*/  MUFU.EX2 R193, R193 ;  /* 0x000000c100c17308 */ /* 0x000e220000000800 */
[----:B------:R-:W-:-:S04]  /*cb80*/  FADD.FTZ R157, R177, R166 ;  /* 0x000000a6b19d7221 */ /* 0x000fc80000010000 */
[----:B------:R-:W-:Y:S01]  /*cb90*/  FADD.FTZ R162, R206, R157 ;  /* 0x0000009dcea27221 */ /* 0x000fe20000010000 */
[C---:B------:R-:W-:Y:S02]  /*cba0*/  F2FP.F16.F32.PACK_AB R206, R185.reuse, R206 ;  /* 0x000000ceb9ce723e */ /* 0x040fe400000000ff */
[----:B------:R-:W0:Y:S01]  /*cbb0*/  MUFU.EX2 R156, R156 ;  /* 0x0000009c009c7308 */ /* 0x000e220000000800 */
[----:B------:R-:W-:Y:S01]  /*cbc0*/  FADD.FTZ R21, R185, R162 ;  /* 0x000000a2b9157221 */ /* 0x000fe20000010000 */
[----:B------:R-:W-:-:S03]  /*cbd0*/  FADD.FTZ R162, R172, R5 ;  /* 0x00000005aca27221 */ /* 0x000fc60000010000 */
[----:B------:R-:W-:Y:S01]  /*cbe0*/  FADD.FTZ R166, R200, R21 ;  /* 0x00000015c8a67221 */ /* 0x000fe20000010000 */
[----:B--2---:R-:W-:Y:S01]  /*cbf0*/  FADD.FTZ R5, R201, R162 ;  /* 0x000000a2c9057221 */ /* 0x004fe20000010000 */
[C---:B------:R-:W-:Y:S02]  /*cc00*/  F2FP.F16.F32.PACK_AB R200, R169.reuse, R200 ;  /* 0x000000c8a9c8723e */ /* 0x040fe400000000ff */
[----:B------:R-:W-:Y:S01]  /*cc10*/  FADD.FTZ R21, R169, R166 ;  /* 0x000000a6a9157221 */ /* 0x000fe20000010000 */
[C---:B---3--:R-:W-:Y:S01]  /*cc20*/  FADD.FTZ R160, R170.reuse, R5 ;  /* 0x00000005aaa07221 */ /* 0x048fe20000010000 */
[----:B------:R-:W-:Y:S02]  /*cc30*/  F2FP.F16.F32.PACK_AB R201, R170, R201 ;  /* 0x000000c9aac9723e */ /* 0x000fe400000000ff */
[----:B------:R-:W-:Y:S01]  /*cc40*/  FADD.FTZ R162, R202, R21 ;  /* 0x00000015caa27221 */ /* 0x000fe20000010000 */
[----:B----4-:R-:W-:Y:S01]  /*cc50*/  FADD.FTZ R5, R203, R160 ;  /* 0x000000a0cb057221 */ /* 0x010fe20000010000 */
[----:B------:R-:W-:-:S02]  /*cc60*/  F2FP.F16.F32.PACK_AB R202, R173, R202 ;  /* 0x000000caadca723e */ /* 0x000fc400000000ff */
[----:B------:R-:W-:Y:S01]  /*cc70*/  FADD.FTZ R21, R173, R162 ;  /* 0x000000a2ad157221 */ /* 0x000fe20000010000 */
[C---:B-----5:R-:W-:Y:S01]  /*cc80*/  FADD.FTZ R160, R174.reuse, R5 ;  /* 0x00000005aea07221 */ /* 0x060fe20000010000 */
[----:B------:R-:W-:Y:S02]  /*cc90*/  F2FP.F16.F32.PACK_AB R203, R174, R203 ;  /* 0x000000cbaecb723e */ /* 0x000fe400000000ff */
[----:B------:R-:W-:Y:S01]  /*cca0*/  FADD.FTZ R162, R196, R21 ;  /* 0x00000015c4a27221 */ /* 0x000fe20000010000 */
[----:B------:R-:W-:Y:S01]  /*ccb0*/  FADD.FTZ R5, R197, R160 ;  /* 0x000000a0c5057221 */ /* 0x000fe20000010000 */
[C---:B-1----:R-:W-:Y:S02]  /*ccc0*/  F2FP.F16.F32.PACK_AB R197, R14.reuse, R197 ;  /* 0x000000c50ec5723e */ /* 0x042fe400000000ff */
[C---:B------:R-:W-:Y:S01]  /*ccd0*/  FADD.FTZ R21, R181.reuse, R162 ;  /* 0x000000a2b5157221 */ /* 0x040fe20000010000 */
[----:B------:R-:W-:Y:S01]  /*cce0*/  FADD.FTZ R160, R14, R5 ;  /* 0x000000050ea07221 */ /* 0x000fe20000010000 */
[----:B------:R-:W-:-:S02]  /*ccf0*/  F2FP.F16.F32.PACK_AB R196, R181, R196 ;  /* 0x000000c4b5c4723e */ /* 0x000fc400000000ff */
[----:B------:R-:W-:Y:S01]  /*cd00*/  FADD.FTZ R162, R198, R21 ;  /* 0x00000015c6a27221 */ /* 0x000fe20000010000 */
[----:B------:R-:W-:Y:S01]  /*cd10*/  FADD.FTZ R5, R199, R160 ;  /* 0x000000a0c7057221 */ /* 0x000fe20000010000 */
[C---:B------:R-:W-:Y:S02]  /*cd20*/  F2FP.F16.F32.PACK_AB R198, R161.reuse, R198 ;  /* 0x000000c6a1c6723e */ /* 0x040fe400000000ff */
[----:B------:R-:W-:Y:S01]  /*cd30*/  FADD.FTZ R21, R161, R162 ;  /* 0x000000a2a1157221 */ /* 0x000fe20000010000 */
[C---:B------:R-:W-:Y:S01]  /*cd40*/  FADD.FTZ R160, R154.reuse, R5 ;  /* 0x000000059aa07221 */ /* 0x040fe20000010000 */
[----:B------:R-:W-:Y:S02]  /*cd50*/  F2FP.F16.F32.PACK_AB R199, R154, R199 ;  /* 0x000000c79ac7723e */ /* 0x000fe400000000ff */
[----:B------:R-:W-:Y:S01]  /*cd60*/  FADD.FTZ R14, R20, R21 ;  /* 0x00000015140e7221 */ /* 0x000fe20000010000 */
[----:B0-----:R-:W-:Y:S01]  /*cd70*/  FADD.FTZ R160, R193, R160 ;  /* 0x000000a0c1a07221 */ /* 0x001fe20000010000 */
[----:B------:R-:W-:Y:S01]  /*cd80*/  IMAD.U32 R21, RZ, RZ, UR6 ;  /* 0x00000006ff157e24 */ /* 0x000fe2000f8e00ff */
[----:B------:R-:W-:Y:S01]  /*cd90*/  F2FP.F16.F32.PACK_AB R193, R155, R193 ;  /* 0x000000c19bc1723e */ /* 0x000fe200000000ff */
[----:B------:R-:W-:Y:S01]  /*cda0*/  FADD.FTZ R5, R153, R14 ;  /* 0x0000000e99057221 */ /* 0x000fe20000010000 */
[----:B------:R-:W-:Y:S01]  /*cdb0*/  FADD.FTZ R160, R155, R160 ;  /* 0x000000a09ba07221 */ /* 0x000fe20000010000 */
[----:B------:R-:W-:-:S02]  /*cdc0*/  IMAD.MOV.U32 R20, RZ, RZ, R3 ;  /* 0x000000ffff147224 */ /* 0x000fc400078e0003 */
[----:B------:R-:W-:Y:S01]  /*cdd0*/  FADD.FTZ R14, R152, R5 ;  /* 0x00000005980e7221 */ /* 0x000fe20000010000 */
[----:B------:R-:W-:Y:S01]  /*cde0*/  FADD.FTZ R160, R195, R160 ;  /* 0x000000a0c3a07221 */ /* 0x000fe20000010000 */
[C---:B------:R-:W-:Y:S02]  /*cdf0*/  F2FP.F16.F32.PACK_AB R195, R156.reuse, R195 ;  /* 0x000000c39cc3723e */ /* 0x040fe400000000ff */
[----:B------:R-:W-:Y:S01]  /*ce00*/  FADD.FTZ R14, R19, R14 ;  /* 0x0000000e130e7221 */ /* 0x000fe20000010000 */
[----:B------:R-:W-:Y:S01]  /*ce10*/  FADD.FTZ R5, R156, R160 ;  /* 0x000000a09c057221 */ /* 0x000fe20000010000 */
[----:B------:R-:W-:Y:S01]  /*ce20*/  IMAD.MOV.U32 R19, RZ, RZ, R4 ;  /* 0x000000ffff137224 */ /* 0x000fe200078e0004 */
[----:B------:R-:W-:Y:S06]  /*ce30*/  @P2 BRA `(.L_x_2406) ;  /* 0xffffffc400902947 */ /* 0x000fec000383ffff */
.L_x_2397:
        /* <DEDUP_REMOVED lines=131> */
.L_x_2407:
        /* <DEDUP_REMOVED lines=8> */
.L_x_2408:
[----:B-1----:R-:W-:Y:S05]  /*d6f0*/  @P2 BRA `(.L_x_2409) ;  /* 0x0000000000082947 */ /* 0x002fea0003800000 */
[----:B------:R-:W1:Y:S02]  /*d700*/  SYNCS.PHASECHK.TRANS64.TRYWAIT P0, [UR7+0x38850], R0 ;  /* 0x03885000ff0075a7 */ /* 0x000e640008000147 */
[----:B-1----:R-:W-:Y:S05]  /*d710*/  @!P0 BRA `(.L_x_2410) ;  /* 0x0000009000048947 */ /* 0x002fea0003800000 */
.L_x_2409:
[----:B------:R-:W-:Y:S01]  /*d720*/  R2UR UR4, R17 ;  /* 0x00000000110472ca */ /* 0x000fe200000e0000 */
[----:B------:R-:W-:Y:S01]  /*d730*/  WARPGROUP.ARRIVE ;  /* 0x00000000000079c5 */ /* 0x000fe20000000000 */
[----:B------:R-:W-:Y:S01]  /*d740*/  UMOV UR11, 0x40000040 ;  /* 0x40000040000b7882 */ /* 0x000fe20000000000 */
[----:B01----:R-:W0:Y:S01]  /*d750*/  SHFL.BFLY PT, R0, R5, 0x2, 0x1f ;  /* 0x0c401f0005007f89 */ /* 0x003e2200000e0000 */
[----:B------:R-:W-:Y:S01]  /*d760*/  IMAD.U32 R13, RZ, RZ, UR7 ;  /* 0x00000007ff0d7e24 */ /* 0x000fe2000f8e00ff */
[----:B------:R-:W-:Y:S01]  /*d770*/  R2UR UR9, R220 ;  /* 0x00000000dc0972ca */ /* 0x000fe200000e0000 */
[----:B------:R-:W-:Y:S01]  /*d780*/  IMAD.MOV.U32 R6, RZ, RZ, RZ ;  /* 0x000000ffff067224 */ /* 0x000fe200078e00ff */
[----:B------:R-:W1:Y:S01]  /*d790*/  SHFL.BFLY PT, R7, R14, 0x2, 0x1f ;  /* 0x0c401f000e077f89 */ /* 0x000e6200000e0000 */
[----:B------:R-:W-:Y:S01]  /*d7a0*/  R2UR UR8, R16 ;  /* 0x00000000100872ca */ /* 0x000fe200000e0000 */
[----:B------:R-:W-:-:S04]  /*d7b0*/  IMAD.U32 R8, RZ, RZ, UR5 ;  /* 0x00000005ff087e24 */ /* 0x000fc8000f8e00ff */
[----:B------:R-:W-:-:S04]  /*d7c0*/  UIADD3 UR4, UR4, 0x400, URZ ;  /* 0x0000040004047890 */ /* 0x000fc8000fffe03f */
[----:B------:R-:W-:Y:S02]  /*d7d0*/  USHF.R.U32.HI UR4, URZ, 0x4, UR4 ;  /* 0x000000043f047899 */ /* 0x000fe40008011604 */
[----:B------:R-:W-:Y:S02]  /*d7e0*/  UIADD3 UR9, UR9, 0x1, URZ ;  /* 0x0000000109097890 */ /* 0x000fe4000fffe03f */
[----:B------:R-:W-:-:S04]  /*d7f0*/  ULOP3.LUT UR4, UR4, 0x3fff, URZ, 0xc0, !UPT ;  /* 0x00003fff04047892 */ /* 0x000fc8000f8ec03f */
[----:B------:R-:W-:Y:S01]  /*d800*/  ULOP3.LUT UR4, UR4, 0x2800000, URZ, 0xfc, !UPT ;  /* 0x0280000004047892 */ /* 0x000fe2000f8efc3f */
[----:B------:R-:W-:Y:S02]  /*d810*/  IMAD.U32 R220, RZ, RZ, UR9 ;  /* 0x00000009ffdc7e24 */ /* 0x000fe4000f8e00ff */
[----:B0-----:R-:W-:Y:S01]  /*d820*/  FADD.FTZ R2, R0, R5 ;  /* 0x0000000500027221 */ /* 0x001fe20000010000 */
[----:B------:R-:W-:Y:S01]  /*d830*/  IMAD.MOV.U32 R5, RZ, RZ, RZ ;  /* 0x000000ffff057224 */ /* 0x000fe200078e00ff */
[----:B------:R-:W-:Y:S01]  /*d840*/  UIMAD UR4, UR60, 0xa00, UR4 ;  /* 0x00000a003c0478a4 */ /* 0x000fe2000f8e0204 */
[----:B-1----:R-:W-:Y:S02]  /*d850*/  FADD.FTZ R7, R7, R14 ;  /* 0x0000000e07077221 */ /* 0x002fe40000010000 */
[----:B------:R-:W0:Y:S01]  /*d860*/  SHFL.BFLY PT, R9, R2, 0x1, 0x1f ;  /* 0x0c201f0002097f89 */ /* 0x000e2200000e0000 */
[----:B------:R-:W-:Y:S01]  /*d870*/  UIADD3 UR6, UR4, 0x80, URZ ;  /* 0x0000008004067890 */ /* 0x000fe2000fffe03f */
[----:B------:R-:W-:Y:S01]  /*d880*/  IMAD.U32 R14, RZ, RZ, UR5 ;  /* 0x00000005ff0e7e24 */ /* 0x000fe2000f8e00ff */
[----:B------:R-:W-:Y:S01]  /*d890*/  UIADD3 UR60, UR60, 0x1, URZ ;  /* 0x000000013c3c7890 */ /* 0x000fe2000fffe03f */
[----:B------:R-:W1:Y:S01]  /*d8a0*/  SHFL.BFLY PT, R0, R7, 0x1, 0x1f ;  /* 0x0c201f0007007f89 */ /* 0x000e6200000e0000 */
[----:B------:R-:W-:-:S02]  /*d8b0*/  UMOV UR10, UR4 ;  /* 0x00000004000a7c82 */ /* 0x000fc40008000000 */
[----:B------:R-:W-:Y:S01]  /*d8c0*/  HGMMA.64x256x16.F32 R24, R208, gdesc[UR8].tnspB, R24, gsb0 ;  /* 0x43e00008d0187df0 */ /* 0x000fe20008000818 */
[----:B------:R-:W-:Y:S01]  /*d8d0*/  UMOV UR10, UR6 ;  /* 0x00000006000a7c82 */ /* 0x000fe20008000000 */
[----:B------:R-:W-:Y:S01]  /*d8e0*/  UMOV UR11, 0x40000040 ;  /* 0x40000040000b7882 */ /* 0x000fe20000000000 */
[----:B------:R-:W-:Y:S02]  /*d8f0*/  UIADD3 UR6, UR4, 0x100, URZ ;  /* 0x0000010004067890 */ /* 0x000fe4000fffe03f */
[----:B------:R-:W-:-:S04]  /*d900*/  UISETP.NE.AND UP0, UPT, UR60, 0x2, UPT ;  /* 0x000000023c00788c */ /* 0x000fc8000bf05270 */
[----:B------:R-:W-:Y:S01]  /*d910*/  USEL UR60, UR60, URZ, UP0 ;  /* 0x0000003f3c3c7287 */ /* 0x000fe20008000000 */
[----:B0-----:R-:W-:Y:S01]  /*d920*/  FADD.FTZ R12, R2, R9 ;  /* 0x00000009020c7221 */ /* 0x001fe20000010000 */
[----:B------:R-:W-:Y:S02]  /*d930*/  IMAD.MOV.U32 R2, RZ, RZ, -0x800000 ;  /* 0xff800000ff027424 */ /* 0x000fe400078e00ff */
[----:B-1----:R-:W-:Y:S02]  /*d940*/  FADD.FTZ R11, R7, R0 ;  /* 0x00000000070b7221 */ /* 0x002fe40000010000 */
[----:B------:R-:W-:Y:S01]  /*d950*/  FSETP.NE.FTZ.AND P2, PT, R12, RZ, PT ;  /* 0x000000ff0c00720b */ /* 0x000fe20003f55000 */
[----:B------:R-:W-:Y:S02]  /*d960*/  IMAD.MOV.U32 R0, RZ, RZ, -0x800000 ;  /* 0xff800000ff007424 */ /* 0x000fe400078e00ff */
[----:B------:R-:W-:-:S10]  /*d970*/  FSETP.NE.FTZ.AND P0, PT, R11, RZ, PT ;  /* 0x000000ff0b00720b */ /* 0x000fd40003f15000 */
[----:B------:R-:W0:Y:S01]  /*d980*/  @P2 MUFU.LG2 R10, R12 ;  /* 0x0000000c000a2308 */ /* 0x000e220000000c00 */
[----:B------:R-:W-:Y:S02]  /*d990*/  @P2 FMUL.FTZ R14, R14, 0.69314718246459960938 ;  /* 0x3f3172180e0e2820 */ /* 0x000fe40000410000 */
[----:B------:R-:W-:-:S05]  /*d9a0*/  @P0 FMUL.FTZ R8, R8, 0.69314718246459960938 ;  /* 0x3f31721808080820 */ /* 0x000fca0000410000 */
[----:B------:R-:W1:Y:S08]  /*d9b0*/  @P0 MUFU.LG2 R9, R11 ;  /* 0x0000000b00090308 */ /* 0x000e700000000c00 */
[----:B------:R-:W2:Y:S01]  /*d9c0*/  @P0 MUFU.RCP R6, R11 ;  /* 0x0000000b00060308 */ /* 0x000ea20000001000 */
[----:B0-----:R-:W-:Y:S01]  /*d9d0*/  @P2 FMUL.FTZ R7, R10, 0.69314718246459960938 ;  /* 0x3f3172180a072820 */ /* 0x001fe20000410000 */
[----:B------:R-:W-:-:S03]  /*d9e0*/  @!P1 VIADD R10, R13, 0x38860 ;  /* 0x000388600d0a9836 */ /* 0x000fc60000000000 */
[----:B------:R-:W-:Y:S02]  /*d9f0*/  @P2 FFMA.FTZ R2, R14, R4, R7 ;  /* 0x000000040e022223 */ /* 0x000fe40000010007 */
[----:B------:R-:W-:Y:S01]  /*da00*/  @!P1 PRMT R10, RZ, 0x654, R10 ;  /* 0x00000654ff0a9816 */ /* 0x000fe2000000000a */
[----:B------:R-:W0:Y:S01]  /*da10*/  @P2 MUFU.RCP R5, R12 ;  /* 0x0000000c00052308 */ /* 0x000e220000001000 */
        /* <DEDUP_REMOVED lines=8> */
[----:B------:R-:W-:Y:S02]  /*daa0*/  UIADD3 UR6, UR4, 0x180, URZ ;  /* 0x0000018004067890 */ /* 0x000fe4000fffe03f */
[----:B------:R-:W-:Y:S01]  /*dab0*/  UIADD3 UR4, UR4, 0x200, URZ ;  /* 0x0000020004047890 */ /* 0x000fe2000fffe03f */
[----:B------:R-:W-:Y:S02]  /*dac0*/  WARPGROUP.DEPBAR.LE gsb0, 0x0 ;  /* 0x00008000000079c5 */ /* 0x000fe40000010000 */
[----:B------:R-:W-:-:S15]  /*dad0*/  WARPGROUP.ARRIVE ;  /* 0x00000000000079c5 */ /* 0x000fde0000000000 */
[----:B------:R-:W-:-:S05]  /*dae0*/  NOP ;  /* 0x0000000000007918 */ /* 0x000fca0000000000 */
        /* <DEDUP_REMOVED lines=10> */
[----:B------:R-:W-:-:S06]  /*db90*/  ULOP3.LUT UR8, UR8, UR4, URZ, 0x3c, !UPT ;  /* 0x0000000408087292 */ /* 0x000fcc000f8e3c3f */
[----:B------:R-:W-:Y:S01]  /*dba0*/  IMAD.U32 R16, RZ, RZ, UR8 ;  /* 0x00000008ff107e24 */ /* 0x000fe2000f8e00ff */
[----:B------:R-:W-:Y:S02]  /*dbb0*/  WARPGROUP.DEPBAR.LE gsb0, 0x0 ;  /* 0x00008000000079c5 */ /* 0x000fe40000010000 */
[----:B------:R-:W-:-:S12]  /*dbc0*/  WARPGROUP.ARRIVE ;  /* 0x00000000000079c5 */ /* 0x000fd80000000000 */
        /* <DEDUP_REMOVED lines=130> */
[----:B-1----:R-:W-:-:S07]  /*e3f0*/  FMUL.FTZ R177, R151, R5 ;  /* 0x0000000597b17220 */ /* 0x002fce0000410000 */
.L_x_2380:
        /* <DEDUP_REMOVED lines=10> */
[----:B------:R-:W-:Y:S01]  /*e4a0*/  IMAD R5, R219, 0x40, R18 ;  /* 0x00000040db057824 */ /* 0x000fe200078e0212 */
[----:B------:R-:W-:Y:S01]  /*e4b0*/  R2UR UR13, R22 ;  /* 0x00000000160d72ca */ /* 0x000fe200000e0000 */
[----:B------:R-:W-:Y:S01]  /*e4c0*/  ULDC.64 UR8, c[0x0][0xb90] ;  /* 0x0002e40000087ab9 */ /* 0x000fe20000000a00 */
[----:B------:R-:W-:Y:S01]  /*e4d0*/  F2FP.F16.F32.PACK_AB R24, R25, R24 ;  /* 0x000000181918723e */ /* 0x000fe200000000ff */
[----:B------:R-:W-:Y:S01]  /*e4e0*/  ULDC.64 UR16, c[0x0][0x208] ;  /* 0x0000820000107ab9 */ /* 0x000fe20000000a00 */
[----:B------:R-:W-:Y:S02]  /*e4f0*/  F2FP.F16.F32.PACK_AB R25, R17, R26 ;  /* 0x0000001a1119723e */ /* 0x000fe400000000ff */
[----:B------:R-:W-:Y:S02]  /*e500*/  F2FP.F16.F32.PACK_AB R26, R29, R28 ;  /* 0x0000001c1d1a723e */ /* 0x000fe400000000ff */
[----:B------:R-:W-:-:S02]  /*e510*/  F2FP.F16.F32.PACK_AB R27, R27, R30 ;  /* 0x0000001e1b1b723e */ /* 0x000fc400000000ff */
[----:B------:R-:W-:Y:S02]  /*e520*/  R2UR UR11, R217 ;  /* 0x00000000d90b72ca */ /* 0x000fe400000e0000 */
[----:B------:R-:W-:Y:S02]  /*e530*/  R2UR UR14, R218 ;  /* 0x00000000da0e72ca */ /* 0x000fe400000e0000 */
[----:B------:R-:W-:Y:S02]  /*e540*/  F2FP.F16.F32.PACK_AB R32, R33, R32 ;  /* 0x000000202120723e */ /* 0x000fe400000000ff */
[----:B------:R-:W-:Y:S02]  /*e550*/  F2FP.F16.F32.PACK_AB R33, R35, R34 ;  /* 0x000000222321723e */ /* 0x000fe400000000ff */
[----:B------:R-:W-:Y:S01]  /*e560*/  F2FP.F16.F32.PACK_AB R34, R37, R176 ;  /* 0x000000b02522723e */ /* 0x000fe200000000ff */
[----:B------:R-:W-:Y:S01]  /*e570*/  VIADD R37, R212, UR13 ;  /* 0x0000000dd4257c36 */ /* 0x000fe20008000000 */
[----:B------:R-:W-:-:S02]  /*e580*/  F2FP.F16.F32.PACK_AB R35, R39, R38 ;  /* 0x000000262723723e */ /* 0x000fc400000000ff */
[----:B------:R-:W-:Y:S01]  /*e590*/  F2FP.F16.F32.PACK_AB R173, R174, R173 ;  /* 0x000000adaead723e */ /* 0x000fe200000000ff */
[----:B------:R-:W-:Y:S01]  /*e5a0*/  USHF.R.S32.HI UR10, URZ, 0x1f, UR11 ;  /* 0x0000001f3f0a7899 */ /* 0x000fe2000801140b */
[----:B------:R-:W-:Y:S01]  /*e5b0*/  F2FP.F16.F32.PACK_AB R174, R149, R148 ;  /* 0x0000009495ae723e */ /* 0x000fe200000000ff */
[----:B------:R-:W-:Y:S01]  /*e5c0*/  UIMAD.WIDE.U32 UR6, UR11, UR8, URZ ;  /* 0x000000080b0672a5 */ /* 0x000fe2000f8e003f */
[----:B------:R-:W-:Y:S01]  /*e5d0*/  F2FP.F16.F32.PACK_AB R175, R177, R175 ;  /* 0x000000afb1af723e */ /* 0x000fe200000000ff */
[----:B------:R-:W-:Y:S02]  /*e5e0*/  UIMAD UR5, UR10, UR8, URZ ;  /* 0x000000080a0572a4 */ /* 0x000fe4000f8e023f */
[----:B------:R-:W-:Y:S01]  /*e5f0*/  USHF.R.S32.HI UR12, URZ, 0x1f, UR14 ;  /* 0x0000001f3f0c7899 */ /* 0x000fe2000801140e */
[----:B------:R-:W-:Y:S02]  /*e600*/  MOV R168, R199 ;  /* 0x000000c700a87202 */ /* 0x000fe40000000f00 */
[----:B0-----:R-:W-:Y:S01]  /*e610*/  MOV R169, R4 ;  /* 0x0000000400a97202 */ /* 0x001fe20000000f00 */
[----:B------:R-:W-:-:S03]  /*e620*/  UIMAD UR5, UR11, UR9, UR5 ;  /* 0x000000090b0572a4 */ /* 0x000fc6000f8e0205 */
[----:B------:R-:W-:Y:S01]  /*e630*/  ULDC.64 UR8, c[0x0][0xb98] ;  /* 0x0002e60000087ab9 */ /* 0x000fe20000000a00 */
[--C-:B------:R-:W-:Y:S01]  /*e640*/  IMAD.WIDE R20, R224, 0x2, R168.reuse ;  /* 0x00000002e0147825 */ /* 0x100fe200078e02a8 */
[----:B------:R-:W-:Y:S02]  /*e650*/  UIADD3 UR7, UR7, UR5, URZ ;  /* 0x0000000507077290 */ /* 0x000fe4000fffe03f */
[----:B------:R-:W-:Y:S01]  /*e660*/  UIMAD UR5, UR12, UR8, URZ ;  /* 0x000000080c0572a4 */ /* 0x000fe2000f8e023f */
[----:B------:R-:W-:Y:S01]  /*e670*/  IMAD.WIDE R168, R5, 0x2, R168 ;  /* 0x0000000205a87825 */ /* 0x000fe200078e02a8 */
[C---:B------:R-:W-:Y:S01]  /*e680*/  IADD3 R119, P6, R20.reuse, 0xc000, RZ ;  /* 0x0000c00014777810 */ /* 0x040fe20007fde0ff */
[----:B------:R-:W-:Y:S01]  /*e690*/  UIMAD.WIDE.U32 UR6, UR14, UR8, UR6 ;  /* 0x000000080e0672a5 */ /* 0x000fe2000f8e0006 */
[C---:B------:R-:W-:Y:S01]  /*e6a0*/  IADD3 R7, P3, R20.reuse, 0xc060, RZ ;  /* 0x0000c06014077810 */ /* 0x040fe20007f7e0ff */
[----:B------:R-:W-:Y:S01]  /*e6b0*/  UIMAD UR5, UR14, UR9, UR5 ;  /* 0x000000090e0572a4 */ /* 0x000fe2000f8e0205 */
[C---:B------:R-:W-:Y:S01]  /*e6c0*/  IADD3 R111, P2, R20.reuse, 0x8040, RZ ;  /* 0x00008040146f7810 */ /* 0x040fe20007f5e0ff */
[--C-:B------:R-:W-:Y:S01]  /*e6d0*/  IMAD.X R11, RZ, RZ, R21.reuse, P6 ;  /* 0x000000ffff0b7224 */ /* 0x100fe200030e0615 */
[----:B------:R-:W-:Y:S01]  /*e6e0*/  LOP3.LUT R171, R20, 0x380, RZ, 0xc0, !PT ;  /* 0x0000038014ab7812 */ /* 0x000fe200078ec0ff */
[--C-:B------:R-:W-:Y:S01]  /*e6f0*/  IMAD.X R5, RZ, RZ, R21.reuse, P3 ;  /* 0x000000ffff057224 */ /* 0x100fe200018e0615 */
[----:B------:R-:W-:Y:S01]  /*e700*/  LOP3.LUT R10, R119, 0x380, RZ, 0xc0, !PT ;  /* 0x00000380770a7812 */ /* 0x000fe200078ec0ff */
[----:B------:R-:W-:Y:S01]  /*e710*/  IMAD.X R153, RZ, RZ, R21, P2 ;  /* 0x000000ffff997224 */ /* 0x000fe200010e0615 */
[----:B------:R-:W-:Y:S01]  /*e720*/  LOP3.LUT R4, R7, 0x380, RZ, 0xc0, !PT ;  /* 0x0000038007047812 */ /* 0x000fe200078ec0ff */
[----:B------:R-:W-:Y:S01]  /*e730*/  ULDC.64 UR8, c[0x0][0xae8] ;  /* 0x0002ba0000087ab9 */ /* 0x000fe20000000a00 */
[----:B------:R-:W-:-:S02]  /*e740*/  SHF.R.U64 R171, R171, 0x3, RZ ;  /* 0x00000003abab7819 */ /* 0x000fc400000012ff */
[----:B------:R-:W-:Y:S02]  /*e750*/  IADD3 R12, P2, R20, 0x4000, RZ ;  /* 0x00004000140c7810 */ /* 0x000fe40007f5e0ff */
[----:B------:R-:W-:Y:S02]  /*e760*/  SHF.R.U64 R10, R10, 0x3, RZ ;  /* 0x000000030a0a7819 */ /* 0x000fe400000012ff */
[----:B------:R-:W-:Y:S01]  /*e770*/  SHF.R.U64 R4, R4, 0x3, RZ ;  /* 0x0000000304047819 */ /* 0x000fe200000012ff */
[----:B------:R-:W-:Y:S01]  /*e780*/  IMAD.X R13, RZ, RZ, R21, P2 ;  /* 0x000000ffff0d7224 */ /* 0x000fe200010e0615 */
[C---:B------:R-:W-:Y:S02]  /*e790*/  IADD3 R127, P4, R20.reuse, 0xc040, RZ ;  /* 0x0000c040147f7810 */ /* 0x040fe40007f9e0ff */
[C---:B------:R-:W-:Y:S02]  /*e7a0*/  IADD3 R123, P5, R20.reuse, 0xc020, RZ ;  /* 0x0000c020147b7810 */ /* 0x040fe40007fbe0ff */
[----:B------:R-:W-:-:S02]  /*e7b0*/  IADD3 R115, P0, R20, 0x8060, RZ ;  /* 0x0000806014737810 */ /* 0x000fc40007f1e0ff */
[C---:B------:R-:W-:Y:S01]  /*e7c0*/  IADD3 R31, P1, R20.reuse, 0x20, RZ ;  /* 0x00000020141f7810 */ /* 0x040fe20007f3e0ff */
[--C-:B------:R-:W-:Y:S01]  /*e7d0*/  IMAD.X R9, RZ, RZ, R21.reuse, P5 ;  /* 0x000000ffff097224 */ /* 0x100fe200028e0615 */
[----:B------:R-:W-:Y:S01]  /*e7e0*/  IADD3 R107, P3, R20, 0x8020, RZ ;  /* 0x00008020146b7810 */ /* 0x000fe20007f7e0ff */
[--C-:B------:R-:W-:Y:S01]  /*e7f0*/  IMAD.X R15, RZ, RZ, R21.reuse, P0 ;  /* 0x000000ffff0f7224 */ /* 0x100fe200000e0615 */
[----:B------:R-:W-:Y:S01]  /*e800*/  LOP3.LUT R170, R171, R20, RZ, 0x3c, !PT ;  /* 0x00000014abaa7212 */ /* 0x000fe200078e3cff */
[--C-:B------:R-:W-:Y:S01]  /*e810*/  IMAD.MOV.U32 R171, RZ, RZ, R21.reuse ;  /* 0x000000ffffab7224 */ /* 0x100fe200078e0015 */
[----:B------:R-:W-:Y:S01]  /*e820*/  LOP3.LUT R10, R10, R119, RZ, 0x3c, !PT ;  /* 0x000000770a0a7212 */ /* 0x000fe200078e3cff */
[--C-:B------:R-:W-:Y:S01]  /*e830*/  IMAD.X R151, RZ, RZ, R21.reuse, P1 ;  /* 0x000000ffff977224 */ /* 0x100fe200008e0615 */
[----:B------:R-:W-:Y:S01]  /*e840*/  LOP3.LUT R4, R4, R7, RZ, 0x3c, !PT ;  /* 0x0000000704047212 */ /* 0x000fe200078e3cff */
[--C-:B------:R-:W-:Y:S01]  /*e850*/  IMAD.X R7, RZ, RZ, R21.reuse, P4 ;  /* 0x000000ffff077224 */ /* 0x100fe200020e0615 */
[----:B------:R-:W-:Y:S01]  /*e860*/  IADD3 R119, P2, R168, 0x7000, RZ ;  /* 0x00007000a8777810 */ /* 0x000fe20007f5e0ff */
        /* <DEDUP_REMOVED lines=11> */
[----:B------:R-:W-:Y:S01]  /*e920*/  MOV R171, R170 ;  /* 0x000000aa00ab7202 */ /* 0x000fe20000000f00 */
[--C-:B------:R-:W-:Y:S01]  /*e930*/  IMAD.X R165, RZ, RZ, R21.reuse, P1 ;  /* 0x000000ffffa57224 */ /* 0x100fe200008e0615 */
[----:B------:R-:W-:Y:S01]  /*e940*/  LOP3.LUT R118, R119, 0x380, RZ, 0xc0, !PT ;  /* 0x0000038077767812 */ /* 0x000fe200078ec0ff */
[----:B------:R-:W0:Y:S01]  /*e950*/  LDC R170, c[0x0][0xbe8] ;  /* 0x0002fa00ffaa7b82 */ /* 0x000e220000000800 */
[----:B------:R-:W-:Y:S01]  /*e960*/  IMAD.X R167, RZ, RZ, R21, P3 ;  /* 0x000000ffffa77224 */ /* 0x000fe200018e0615 */
[----:B------:R-:W-:-:S06]  /*e970*/  LOP3.LUT R21, R102, 0x380, RZ, 0xc0, !PT ;  /* 0x0000038066157812 */ /* 0x000fcc00078ec0ff */
[----:B------:R-:W-:Y:S01]  /*e980*/  BAR.SYNC.DEFER_BLOCKING 0x1, 0x100 ;  /* 0x0044000000007b1d */ /* 0x000fe20000010000 */
[----:B------:R-:W-:Y:S02]  /*e990*/  SHF.R.U64 R118, R118, 0x3, RZ ;  /* 0x0000000376767819 */ /* 0x000fe400000012ff */
[----:B------:R-:W-:Y:S02]  /*e9a0*/  LOP3.LUT R20, R31, 0x380, RZ, 0xc0, !PT ;  /* 0x000003801f147812 */ /* 0x000fe400078ec0ff */
[----:B------:R-:W-:Y:S02]  /*e9b0*/  SHF.R.U64 R21, R21, 0x3, RZ ;  /* 0x0000000315157819 */ /* 0x000fe400000012ff */
[----:B------:R-:W-:Y:S01]  /*e9c0*/  LOP3.LUT R118, R118, R119, RZ, 0x3c, !PT ;  /* 0x0000007776767212 */ /* 0x000fe200078e3cff */
[----:B------:R-:W-:Y:S01]  /*e9d0*/  IMAD.X R119, RZ, RZ, R169, P2 ;  /* 0x000000ffff777224 */ /* 0x000fe200010e06a9 */
[----:B------:R-:W-:Y:S02]  /*e9e0*/  IADD3 R147, P2, R168, 0xe000, RZ ;  /* 0x0000e000a8937810 */ /* 0x000fe40007f5e0ff */
[----:B------:R-:W-:-:S02]  /*e9f0*/  SHF.R.U64 R20, R20, 0x3, RZ ;  /* 0x0000000314147819 */ /* 0x000fc400000012ff */
[----:B------:R-:W-:Y:S02]  /*ea00*/  LOP3.LUT R156, R21, R102, RZ, 0x3c, !PT ;  /* 0x00000066159c7212 */ /* 0x000fe400078e3cff */
[----:B------:R-:W-:Y:S02]  /*ea10*/  LOP3.LUT R21, R22, 0x380, RZ, 0xc0, !PT ;  /* 0x0000038016157812 */ /* 0x000fe400078ec0ff */
[----:B------:R-:W-:Y:S02]  /*ea20*/  LOP3.LUT R146, R147, 0x380, RZ, 0xc0, !PT ;  /* 0x0000038093927812 */ /* 0x000fe400078ec0ff */
[----:B------:R-:W-:Y:S02]  /*ea30*/  LOP3.LUT R150, R20, R31, RZ, 0x3c, !PT ;  /* 0x0000001f14967212 */ /* 0x000fe400078e3cff */
[----:B------:R-:W-:Y:S02]  /*ea40*/  LOP3.LUT R20, R99, 0x380, RZ, 0xc0, !PT ;  /* 0x0000038063147812 */ /* 0x000fe400078ec0ff */
[----:B------:R-:W-:Y:S01]  /*ea50*/  SHF.R.U64 R21, R21, 0x3, RZ ;  /* 0x0000000315157819 */ /* 0x000fe200000012ff */
[----:B------:R1:W-:Y:S01]  /*ea60*/  STSM.16.M88.4 [R171], R24 ;  /* 0x00000018ab007844 */ /* 0x0003e20000000200 */
[----:B------:R-:W-:-:S02]  /*ea70*/  SHF.R.U64 R146, R146, 0x3, RZ ;  /* 0x0000000392927819 */ /* 0x000fc400000012ff */
[----:B------:R-:W-:Y:S02]  /*ea80*/  SHF.R.U64 R20, R20, 0x3, RZ ;  /* 0x0000000314147819 */ /* 0x000fe400000012ff */
[----:B------:R-:W-:Y:S02]  /*ea90*/  LOP3.LUT R164, R21, R22, RZ, 0x3c, !PT ;  /* 0x0000001615a47212 */ /* 0x000fe400078e3cff */
[----:B------:R-:W-:Y:S02]  /*eaa0*/  IADD3 R21, P3, R168, 0x1000, RZ ;  /* 0x00001000a8157810 */ /* 0x000fe40007f7e0ff */
[----:B------:R-:W-:Y:S01]  /*eab0*/  LOP3.LUT R146, R146, R147, RZ, 0x3c, !PT ;  /* 0x0000009392927212 */ /* 0x000fe200078e3cff */
[----:B------:R-:W-:Y:S01]  /*eac0*/  IMAD.X R147, RZ, RZ, R169, P2 ;  /* 0x000000ffff937224 */ /* 0x000fe200010e06a9 */
[----:B0-----:R-:W-:Y:S02]  /*ead0*/  ISETP.NE.AND P2, PT, R170, 0x1, PT ;  /* 0x00000001aa00780c */ /* 0x001fe40003f45270 */
[----:B------:R-:W-:-:S02]  /*eae0*/  LOP3.LUT R160, R20, R99, RZ, 0x3c, !PT ;  /* 0x0000006314a07212 */ /* 0x000fc400078e3cff */
[----:B------:R-:W-:Y:S02]  /*eaf0*/  LOP3.LUT R20, R21, 0x380, RZ, 0xc0, !PT ;  /* 0x0000038015147812 */ /* 0x000fe400078ec0ff */
[----:B------:R-:W-:Y:S02]  /*eb00*/  LOP3.LUT R8, R123, 0x380, RZ, 0xc0, !PT ;  /* 0x000003807b087812 */ /* 0x000fe400078ec0ff */
[----:B------:R-:W-:Y:S02]  /*eb10*/  LOP3.LUT R14, R115, 0x380, RZ, 0xc0, !PT ;  /* 0x00000380730e7812 */ /* 0x000fe400078ec0ff */
[----:B------:R-:W-:Y:S02]  /*eb20*/  LOP3.LUT R110, R111, 0x380, RZ, 0xc0, !PT ;  /* 0x000003806f6e7812 */ /* 0x000fe400078ec0ff */
[----:B------:R-:W-:Y:S01]  /*eb30*/  LOP3.LUT R106, R107, 0x380, RZ, 0xc0, !PT ;  /* 0x000003806b6a7812 */ /* 0x000fe200078ec0ff */
[----:B-1----:R-:W0:Y:S01]  /*eb40*/  @P2 LDC R24, c[0x0][0xbec] ;  /* 0x0002fb00ff182b82 */ /* 0x002e220000000800 */
[----:B------:R-:W-:-:S02]  /*eb50*/  LOP3.LUT R102, R103, 0x380, RZ, 0xc0, !PT ;  /* 0x0000038067667812 */ /* 0x000fc400078ec0ff */
[----:B------:R-:W-:Y:S02]  /*eb60*/  SHF.R.U64 R20, R20, 0x3, RZ ;  /* 0x0000000314147819 */ /* 0x000fe400000012ff */
[----:B------:R-:W-:Y:S02]  /*eb70*/  SHF.R.U64 R8, R8, 0x3, RZ ;  /* 0x0000000308087819 */ /* 0x000fe400000012ff */
[----:B------:R-:W-:Y:S01]  /*eb80*/  SHF.R.U64 R14, R14, 0x3, RZ ;  /* 0x000000030e0e7819 */ /* 0x000fe200000012ff */
[----:B------:R-:W1:Y:S01]  /*eb90*/  @P2 LDC R27, c[0x0][0xbf0] ;  /* 0x0002fc00ff1b2b82 */ /* 0x000e620000000800 */
[----:B------:R-:W-:Y:S02]  /*eba0*/  SHF.R.U64 R110, R110, 0x3, RZ ;  /* 0x000000036e6e7819 */ /* 0x000fe400000012ff */
[----:B------:R-:W-:Y:S02]  /*ebb0*/  SHF.R.U64 R106, R106, 0x3, RZ ;  /* 0x000000036a6a7819 */ /* 0x000fe400000012ff */
[----:B------:R-:W-:-:S02]  /*ebc0*/  LOP3.LUT R31, R98, 0x380, RZ, 0xc0, !PT ;  /* 0x00000380621f7812 */ /* 0x000fc400078ec0ff */
[----:B------:R-:W-:Y:S02]  /*ebd0*/  SHF.R.U64 R102, R102, 0x3, RZ ;  /* 0x0000000366667819 */ /* 0x000fe400000012ff */
[----:B------:R-:W-:Y:S01]  /*ebe0*/  LOP3.LUT R20, R20, R21, RZ, 0x3c, !PT ;  /* 0x0000001514147212 */ /* 0x000fe200078e3cff */
[----:B------:R-:W-:Y:S01]  /*ebf0*/  IMAD.X R21, RZ, RZ, R169, P3 ;  /* 0x000000ffff157224 */ /* 0x000fe200018e06a9 */
[----:B------:R-:W-:Y:S02]  /*ec00*/  LOP3.LUT R8, R8, R123, RZ, 0x3c, !PT ;  /* 0x0000007b08087212 */ /* 0x000fe400078e3cff */
[----:B------:R-:W-:Y:S02]  /*ec10*/  LOP3.LUT R14, R14, R115, RZ, 0x3c, !PT ;  /* 0x000000730e0e7212 */ /* 0x000fe400078e3cff */
[----:B------:R-:W-:Y:S01]  /*ec20*/  LOP3.LUT R152, R110, R111, RZ, 0x3c, !PT ;  /* 0x0000006f6e987212 */ /* 0x000fe200078e3cff */
[----:B0-----:R-:W-:Y:S01]  /*ec30*/  @P2 IMAD.HI.U32 R24, R37, R24, RZ ;  /* 0x0000001825182227 */ /* 0x001fe200078e00ff */
[----:B------:R-:W-:-:S02]  /*ec40*/  LOP3.LUT R154, R106, R107, RZ, 0x3c, !PT ;  /* 0x0000006b6a9a7212 */ /* 0x000fc400078e3cff */
[----:B------:R-:W-:Y:S02]  /*ec50*/  SHF.R.U64 R31, R31, 0x3, RZ ;  /* 0x000000031f1f7819 */ /* 0x000fe400000012ff */
[----:B------:R-:W-:Y:S02]  /*ec60*/  LOP3.LUT R158, R102, R103, RZ, 0x3c, !PT ;  /* 0x00000067669e7212 */ /* 0x000fe400078e3cff */
[C---:B------:R-:W-:Y:S02]  /*ec70*/  IADD3 R123, P3, R168.reuse, 0x8000, RZ ;  /* 0x00008000a87b7810 */ /* 0x040fe40007f7e0ff */
[C---:B------:R-:W-:Y:S02]  /*ec80*/  IADD3 R99, P4, R168.reuse, 0x2000, RZ ;  /* 0x00002000a8637810 */ /* 0x040fe40007f9e0ff */
[C---:B------:R-:W-:Y:S02]  /*ec90*/  IADD3 R103, P5, R168.reuse, 0x3000, RZ ;  /* 0x00003000a8677810 */ /* 0x040fe40007fbe0ff */
[----:B------:R-:W-:-:S02]  /*eca0*/  IADD3 R107, P6, R168, 0x4000, RZ ;  /* 0x00004000a86b7810 */ /* 0x000fc40007fde0ff */
[C---:B------:R-:W-:Y:S02]  /*ecb0*/  IADD3 R111, P0, R168.reuse, 0x5000, RZ ;  /* 0x00005000a86f7810 */ /* 0x040fe40007f1e0ff */
[----:B------:R-:W-:Y:S02]  /*ecc0*/  IADD3 R115, P1, R168, 0x6000, RZ ;  /* 0x00006000a8737810 */ /* 0x000fe40007f3e0ff */
[----:B------:R-:W-:Y:S02]  /*ecd0*/  LOP3.LUT R162, R31, R98, RZ, 0x3c, !PT ;  /* 0x000000621fa27212 */ /* 0x000fe400078e3cff */
[----:B------:R-:W-:Y:S02]  /*ece0*/  LOP3.LUT R122, R123, 0x380, RZ, 0xc0, !PT ;  /* 0x000003807b7a7812 */ /* 0x000fe400078ec0ff */
[----:B------:R-:W-:Y:S02]  /*ecf0*/  LOP3.LUT R22, R19, 0x380, RZ, 0xc0, !PT ;  /* 0x0000038013167812 */ /* 0x000fe400078ec0ff */
[----:B------:R-:W-:-:S02]  /*ed00*/  LOP3.LUT R98, R99, 0x380, RZ, 0xc0, !PT ;  /* 0x0000038063627812 */ /* 0x000fc400078ec0ff */
[----:B------:R-:W-:Y:S02]  /*ed10*/  LOP3.LUT R102, R103, 0x380, RZ, 0xc0, !PT ;  /* 0x0000038067667812 */ /* 0x000fe400078ec0ff */
[----:B------:R-:W-:Y:S02]  /*ed20*/  LOP3.LUT R106, R107, 0x380, RZ, 0xc0, !PT ;  /* 0x000003806b6a7812 */ /* 0x000fe400078ec0ff */
[----:B------:R-:W-:Y:S02]  /*ed30*/  LOP3.LUT R110, R111, 0x380, RZ, 0xc0, !PT ;  /* 0x000003806f6e7812 */ /* 0x000fe400078ec0ff */
[----:B------:R-:W-:Y:S02]  /*ed40*/  LOP3.LUT R114, R115, 0x380, RZ, 0xc0, !PT ;  /* 0x0000038073727812 */ /* 0x000fe400078ec0ff */
[----:B------:R-:W-:Y:S02]  /*ed50*/  LOP3.LUT R6, R127, 0x380, RZ, 0xc0, !PT ;  /* 0x000003807f067812 */ /* 0x000fe400078ec0ff */
[----:B------:R-:W-:-:S02]  /*ed60*/  SHF.R.U64 R122, R122, 0x3, RZ ;  /* 0x000000037a7a7819 */ /* 0x000fc400000012ff */
[----:B------:R-:W-:Y:S02]  /*ed70*/  SHF.R.U64 R22, R22, 0x3, RZ ;  /* 0x0000000316167819 */ /* 0x000fe400000012ff */
[----:B------:R-:W-:Y:S02]  /*ed80*/  SHF.R.U64 R98, R98, 0x3, RZ ;  /* 0x0000000362627819 */ /* 0x000fe400000012ff */
[----:B------:R-:W-:Y:S02]  /*ed90*/  SHF.R.U64 R102, R102, 0x3, RZ ;  /* 0x0000000366667819 */ /* 0x000fe400000012ff */
[----:B------:R-:W-:Y:S02]  /*eda0*/  SHF.R.U64 R106, R106, 0x3, RZ ;  /* 0x000000036a6a7819 */ /* 0x000fe400000012ff */
[----:B------:R-:W-:Y:S02]  /*edb0*/  SHF.R.U64 R110, R110, 0x3, RZ ;  /* 0x000000036e6e7819 */ /* 0x000fe400000012ff */
[----:B------:R-:W-:-:S02]  /*edc0*/  SHF.R.U64 R114, R114, 0x3, RZ ;  /* 0x0000000372727819 */ /* 0x000fc400000012ff */
[----:B------:R-:W-:Y:S02]  /*edd0*/  SHF.R.U64 R6, R6, 0x3, RZ ;  /* 0x0000000306067819 */ /* 0x000fe400000012ff */
[----:B------:R-:W-:Y:S01]  /*ede0*/  LOP3.LUT R122, R122, R123, RZ, 0x3c, !PT ;  /* 0x0000007b7a7a7212 */ /* 0x000fe200078e3cff */
[--C-:B------:R-:W-:Y:S01]  /*edf0*/  IMAD.X R123, RZ, RZ, R169.reuse, P3 ;  /* 0x000000ffff7b7224 */ /* 0x100fe200018e06a9 */
[----:B------:R-:W-:Y:S02]  /*ee00*/  LOP3.LUT R166, R22, R19, RZ, 0x3c, !PT ;  /* 0x0000001316a67212 */ /* 0x000fe400078e3cff */
[----:B------:R-:W-:Y:S01]  /*ee10*/  LOP3.LUT R98, R98, R99, RZ, 0x3c, !PT ;  /* 0x0000006362627212 */ /* 0x000fe200078e3cff */
[--C-:B------:R-:W-:Y:S01]  /*ee20*/  IMAD.X R99, RZ, RZ, R169.reuse, P4 ;  /* 0x000000ffff637224 */ /* 0x100fe200020e06a9 */
        /* <DEDUP_REMOVED lines=9> */
[C---:B------:R-:W-:Y:S02]  /*eec0*/  IADD3 R22, P3, R168.reuse, 0xf000, RZ ;  /* 0x0000f000a8167810 */ /* 0x040fe40007f7e0ff */
[C---:B------:R-:W-:Y:S02]  /*eed0*/  IADD3 R127, P4, R168.reuse, 0x9000, RZ ;  /* 0x00009000a87f7810 */ /* 0x040fe40007f9e0ff */
[C---:B------:R-:W-:Y:S02]  /*eee0*/  IADD3 R131, P5, R168.reuse, 0xa000, RZ ;  /* 0x0000a000a8837810 */ /* 0x040fe40007fbe0ff */
[C---:B------:R-:W-:Y:S02]  /*eef0*/  IADD3 R135, P6, R168.reuse, 0xb000, RZ ;  /* 0x0000b000a8877810 */ /* 0x040fe40007fde0ff */
[C---:B------:R-:W-:Y:S02]  /*ef00*/  IADD3 R139, P0, R168.reuse, 0xc000, RZ ;  /* 0x0000c000a88b7810 */ /* 0x040fe40007f1e0ff */
[----:B------:R-:W-:-:S02]  /*ef10*/  IADD3 R143, P1, R168, 0xd000, RZ ;  /* 0x0000d000a88f7810 */ /* 0x000fc40007f3e0ff */
[----:B------:R-:W-:Y:S02]  /*ef20*/  LOP3.LUT R31, R12, 0x380, RZ, 0xc0, !PT ;  /* 0x000003800c1f7812 */ /* 0x000fe400078ec0ff */
[----:B------:R-:W-:Y:S02]  /*ef30*/  LOP3.LUT R17, R22, 0x380, RZ, 0xc0, !PT ;  /* 0x0000038016117812 */ /* 0x000fe400078ec0ff */
[----:B------:R-:W-:Y:S02]  /*ef40*/  LOP3.LUT R126, R127, 0x380, RZ, 0xc0, !PT ;  /* 0x000003807f7e7812 */ /* 0x000fe400078ec0ff */
[----:B------:R-:W-:Y:S02]  /*ef50*/  LOP3.LUT R130, R131, 0x380, RZ, 0xc0, !PT ;  /* 0x0000038083827812 */ /* 0x000fe400078ec0ff */
[----:B------:R-:W-:Y:S02]  /*ef60*/  LOP3.LUT R134, R135, 0x380, RZ, 0xc0, !PT ;  /* 0x0000038087867812 */ /* 0x000fe400078ec0ff */
[----:B------:R-:W-:-:S02]  /*ef70*/  LOP3.LUT R138, R139, 0x380, RZ, 0xc0, !PT ;  /* 0x000003808b8a7812 */ /* 0x000fc400078ec0ff */
[----:B------:R-:W-:Y:S02]  /*ef80*/  LOP3.LUT R142, R143, 0x380, RZ, 0xc0, !PT ;  /* 0x000003808f8e7812 */ /* 0x000fe400078ec0ff */
[----:B------:R-:W-:Y:S02]  /*ef90*/  LOP3.LUT R29, R168, 0x380, RZ, 0xc0, !PT ;  /* 0x00000380a81d7812 */ /* 0x000fe400078ec0ff */
[----:B------:R-:W-:Y:S02]  /*efa0*/  SHF.R.U64 R31, R31, 0x3, RZ ;  /* 0x000000031f1f7819 */ /* 0x000fe400000012ff */
[----:B------:R-:W-:Y:S02]  /*efb0*/  SHF.R.U64 R17, R17, 0x3, RZ ;  /* 0x0000000311117819 */ /* 0x000fe400000012ff */
[----:B------:R-:W-:Y:S02]  /*efc0*/  SHF.R.U64 R126, R126, 0x3, RZ ;  /* 0x000000037e7e7819 */ /* 0x000fe400000012ff */
[----:B------:R-:W-:-:S02]  /*efd0*/  SHF.R.U64 R130, R130, 0x3, RZ ;  /* 0x0000000382827819 */ /* 0x000fc400000012ff */
[----:B------:R-:W-:Y:S02]  /*efe0*/  SHF.R.U64 R134, R134, 0x3, RZ ;  /* 0x0000000386867819 */ /* 0x000fe400000012ff */
[----:B------:R-:W-:Y:S02]  /*eff0*/  SHF.R.U64 R138, R138, 0x3, RZ ;  /* 0x000000038a8a7819 */ /* 0x000fe400000012ff */
[----:B------:R-:W-:Y:S02]  /*f000*/  SHF.R.U64 R142, R142, 0x3, RZ ;  /* 0x000000038e8e7819 */ /* 0x000fe400000012ff */
[----:B------:R-:W-:Y:S02]  /*f010*/  SHF.R.U64 R29, R29, 0x3, RZ ;  /* 0x000000031d1d7819 */ /* 0x000fe400000012ff */
[----:B------:R-:W-:Y:S02]  /*f020*/  MOV R150, R150 ;  /* 0x0000009600967202 */ /* 0x000fe40000000f00 */
[----:B------:R-:W-:Y:S01]  /*f030*/  LOP3.LUT R12, R31, R12, RZ, 0x3c, !PT ;  /* 0x0000000c1f0c7212 */ /* 0x000fe200078e3cff */
[--C-:B------:R-:W-:Y:S01]  /*f040*/  IMAD.X R31, RZ, RZ, R169.reuse, P3 ;  /* 0x000000ffff1f7224 */ /* 0x100fe200018e06a9 */
[----:B------:R-:W-:Y:S01]  /*f050*/  LOP3.LUT R30, R17, R22, RZ, 0x3c, !PT ;  /* 0x00000016111e7212 */ /* 0x000fe200078e3cff */
[----:B------:R0:W-:Y:S01]  /*f060*/  STSM.16.M88.4 [R150], R32 ;  /* 0x0000002096007844 */ /* 0x0001e20000000200 */
        /* <DEDUP_REMOVED lines=13> */
[----:B------:R-:W-:Y:S01]  /*f140*/  MOV R17, R6 ;  /* 0x0000000600117202 */ /* 0x000fe20000000f00 */
[----:B0-----:R-:W-:Y:S01]  /*f150*/  IMAD.MOV.U32 R32, RZ, RZ, R37 ;  /* 0x000000ffff207224 */ /* 0x001fe200078e0025 */
[----:B------:R-:W-:Y:S02]  /*f160*/  MOV R22, R8 ;  /* 0x0000000800167202 */ /* 0x000fe40000000f00 */
[----:B------:R-:W-:Y:S02]  /*f170*/  MOV R168, R10 ;  /* 0x0000000a00a87202 */ /* 0x000fe40000000f00 */
[----:B------:R-:W-:Y:S02]  /*f180*/  MOV R160, R160 ;  /* 0x000000a000a07202 */ /* 0x000fe40000000f00 */
[----:B------:R-:W-:Y:S02]  /*f190*/  F2FP.F16.F32.PACK_AB R4, R41, R178 ;  /* 0x000000b22904723e */ /* 0x000fe400000000ff */
[----:B------:R-:W-:-:S02]  /*f1a0*/  F2FP.F16.F32.PACK_AB R5, R43, R42 ;  /* 0x0000002a2b05723e */ /* 0x000fc400000000ff */
[----:B------:R-:W-:Y:S02]  /*f1b0*/  F2FP.F16.F32.PACK_AB R6, R45, R179 ;  /* 0x000000b32d06723e */ /* 0x000fe400000000ff */
[----:B------:R-:W-:Y:S02]  /*f1c0*/  F2FP.F16.F32.PACK_AB R7, R47, R46 ;  /* 0x0000002e2f07723e */ /* 0x000fe400000000ff */
[----:B------:R-:W-:Y:S02]  /*f1d0*/  MOV R169, R14 ;  /* 0x0000000e00a97202 */ /* 0x000fe40000000f00 */
[----:B------:R-:W-:Y:S01]  /*f1e0*/  MOV R166, R166 ;  /* 0x000000a600a67202 */ /* 0x000fe20000000f00 */
[----:B------:R0:W-:Y:S01]  /*f1f0*/  STSM.16.M88.4 [R160], R4 ;  /* 0x00000004a0007844 */ /* 0x0001e20000000200 */
[----:B------:R-:W-:Y:S02]  /*f200*/  F2FP.F16.F32.PACK_AB R8, R49, R180 ;  /* 0x000000b43108723e */ /* 0x000fe400000000ff */
[----:B------:R-:W-:-:S02]  /*f210*/  F2FP.F16.F32.PACK_AB R9, R51, R50 ;  /* 0x000000323309723e */ /* 0x000fc400000000ff */
[----:B------:R-:W-:Y:S02]  /*f220*/  F2FP.F16.F32.PACK_AB R10, R53, R181 ;  /* 0x000000b5350a723e */ /* 0x000fe400000000ff */
[----:B------:R-:W-:Y:S02]  /*f230*/  F2FP.F16.F32.PACK_AB R11, R55, R54 ;  /* 0x00000036370b723e */ /* 0x000fe400000000ff */
[----:B------:R-:W-:Y:S02]  /*f240*/  MOV R25, R12 ;  /* 0x0000000c00197202 */ /* 0x000fe40000000f00 */
[----:B------:R-:W-:Y:S01]  /*f250*/  F2FP.F16.F32.PACK_AB R12, R57, R182 ;  /* 0x000000b6390c723e */ /* 0x000fe200000000ff */
[----:B------:R2:W-:Y:S01]  /*f260*/  STSM.16.M88.4 [R166], R8 ;  /* 0x00000008a6007844 */ /* 0x0005e20000000200 */
[----:B------:R-:W-:Y:S02]  /*f270*/  F2FP.F16.F32.PACK_AB R13, R59, R58 ;  /* 0x0000003a3b0d723e */ /* 0x000fe400000000ff */
[----:B------:R-:W-:-:S02]  /*f280*/  F2FP.F16.F32.PACK_AB R14, R61, R183 ;  /* 0x000000b73d0e723e */ /* 0x000fc400000000ff */
[----:B------:R-:W-:Y:S02]  /*f290*/  F2FP.F16.F32.PACK_AB R15, R63, R62 ;  /* 0x0000003e3f0f723e */ /* 0x000fe400000000ff */
[----:B-1----:R-:W-:Y:S02]  /*f2a0*/  @P2 SHF.R.U32.HI R32, RZ, R27, R24 ;  /* 0x0000001bff202219 */ /* 0x002fe40000011618 */
[----:B------:R-:W-:Y:S01]  /*f2b0*/  MOV R164, R164 ;  /* 0x000000a400a47202 */ /* 0x000fe20000000f00 */
[----:B------:R1:W-:Y:S01]  /*f2c0*/  STSM.16.M88.4 [R25], R12 ;  /* 0x0000000c19007844 */ /* 0x0003e20000000200 */
[----:B0-----:R-:W-:Y:S01]  /*f2d0*/  F2FP.F16.F32.PACK_AB R4, R65, R184 ;  /* 0x000000b84104723e */ /* 0x001fe200000000ff */
[----:B------:R-:W-:Y:S01]  /*f2e0*/  IMAD.MOV R33, RZ, RZ, -R32 ;  /* 0x000000ffff217224 */ /* 0x000fe200078e0a20 */
[----:B------:R-:W-:Y:S02]  /*f2f0*/  F2FP.F16.F32.PACK_AB R5, R67, R66 ;  /* 0x000000424305723e */ /* 0x000fe400000000ff */
[----:B------:R-:W-:Y:S01]  /*f300*/  F2FP.F16.F32.PACK_AB R6, R69, R185 ;  /* 0x000000b94506723e */ /* 0x000fe200000000ff */
[----:B------:R-:W-:Y:S01]  /*f310*/  IMAD R33, R170, R33, R37 ;  /* 0x00000021aa217224 */ /* 0x000fe200078e0225 */
[----:B------:R-:W-:-:S02]  /*f320*/  F2FP.F16.F32.PACK_AB R7, R71, R70 ;  /* 0x000000464707723e */ /* 0x000fc400000000ff */
[----:B------:R-:W-:Y:S02]  /*f330*/  MOV R162, R162 ;  /* 0x000000a200a27202 */ /* 0x000fe40000000f00 */
[----:B--2---:R-:W-:Y:S01]  /*f340*/  F2FP.F16.F32.PACK_AB R8, R73, R186 ;  /* 0x000000ba4908723e */ /* 0x004fe200000000ff */
[----:B------:R0:W-:Y:S01]  /*f350*/  STSM.16.M88.4 [R164], R4 ;  /* 0x00000004a4007844 */ /* 0x0001e20000000200 */
[----:B------:R-:W-:Y:S02]  /*f360*/  F2FP.F16.F32.PACK_AB R9, R75, R74 ;  /* 0x0000004a4b09723e */ /* 0x000fe400000000ff */
[----:B------:R-:W-:Y:S02]  /*f370*/  F2FP.F16.F32.PACK_AB R10, R77, R187 ;  /* 0x000000bb4d0a723e */ /* 0x000fe400000000ff */
[----:B------:R-:W-:Y:S02]  /*f380*/  F2FP.F16.F32.PACK_AB R11, R79, R78 ;  /* 0x0000004e4f0b723e */ /* 0x000fe400000000ff */
[----:B------:R-:W-:-:S02]  /*f390*/  MOV R158, R158 ;  /* 0x0000009e009e7202 */ /* 0x000fc40000000f00 */
[----:B-1----:R-:W-:Y:S01]  /*f3a0*/  F2FP.F16.F32.PACK_AB R12, R81, R188 ;  /* 0x000000bc510c723e */ /* 0x002fe200000000ff */
[----:B------:R1:W-:Y:S01]  /*f3b0*/  STSM.16.M88.4 [R162], R8 ;  /* 0x00000008a2007844 */ /* 0x0003e20000000200 */
[----:B------:R-:W-:Y:S02]  /*f3c0*/  F2FP.F16.F32.PACK_AB R13, R83, R82 ;  /* 0x00000052530d723e */ /* 0x000fe400000000ff */
[----:B------:R-:W-:Y:S02]  /*f3d0*/  F2FP.F16.F32.PACK_AB R14, R85, R189 ;  /* 0x000000bd550e723e */ /* 0x000fe400000000ff */
[----:B------:R-:W-:Y:S02]  /*f3e0*/  F2FP.F16.F32.PACK_AB R15, R87, R86 ;  /* 0x00000056570f723e */ /* 0x000fe400000000ff */
[----:B0-----:R-:W-:Y:S02]  /*f3f0*/  F2FP.F16.F32.PACK_AB R5, R36, R3 ;  /* 0x000000032405723e */ /* 0x001fe400000000ff */
[----:B------:R-:W-:Y:S01]  /*f400*/  SHF.R.S32.HI R3, RZ, 0x1f, R33 ;  /* 0x0000001fff037819 */ /* 0x000fe20000011421 */
[----:B------:R0:W-:Y:S01]  /*f410*/  STSM.16.M88.4 [R158], R12 ;  /* 0x0000000c9e007844 */ /* 0x0001e20000000200 */
[----:B------:R-:W-:-:S02]  /*f420*/  MOV R156, R156 ;  /* 0x0000009c009c7202 */ /* 0x000fc40000000f00 */
[----:B------:R-:W-:Y:S02]  /*f430*/  F2FP.F16.F32.PACK_AB R24, R89, R190 ;  /* 0x000000be5918723e */ /* 0x000fe400000000ff */
[----:B------:R-:W-:Y:S01]  /*f440*/  F2FP.F16.F32.PACK_AB R25, R91, R90 ;  /* 0x0000005a5b19723e */ /* 0x000fe200000000ff */
[----:B-1----:R-:W-:Y:S01]  /*f450*/  IMAD.U32 R9, RZ, RZ, UR5 ;  /* 0x00000005ff097e24 */ /* 0x002fe2000f8e00ff */
[----:B------:R-:W-:Y:S01]  /*f460*/  SHF.R.S32.HI R8, RZ, 0x1f, R32 ;  /* 0x0000001fff087819 */ /* 0x000fe20000011420 */
[----:B------:R-:W-:Y:S01]  /*f470*/  ULDC UR5, c[0x0][0xa88] ;  /* 0x0002a20000057ab9 */ /* 0x000fe20000000800 */
[----:B------:R-:W-:Y:S02]  /*f480*/  F2FP.F16.F32.PACK_AB R26, R93, R191 ;  /* 0x000000bf5d1a723e */ /* 0x000fe400000000ff */
[----:B------:R-:W-:Y:S02]  /*f490*/  F2FP.F16.F32.PACK_AB R27, R95, R94 ;  /* 0x0000005e5f1b723e */ /* 0x000fe400000000ff */
[----:B------:R-:W-:-:S02]  /*f4a0*/  MOV R154, R154 ;  /* 0x0000009a009a7202 */ /* 0x000fc40000000f00 */
[----:B------:R-:W-:Y:S01]  /*f4b0*/  F2FP.F16.F32.PACK_AB R4, R97, R192 ;  /* 0x000000c06104723e */ /* 0x000fe200000000ff */
[----:B------:R1:W-:Y:S01]  /*f4c0*/  STSM.16.M88.4 [R156], R24 ;  /* 0x000000189c007844 */ /* 0x0003e20000000200 */
[----:B0-----:R-:W-:Y:S01]  /*f4d0*/  IADD3 R12, P0, R32, UR6, RZ ;  /* 0x00000006200c7c10 */ /* 0x001fe2000ff1e0ff */
[----:B------:R-:W-:Y:S01]  /*f4e0*/  VIADD R14, R223, UR13 ;  /* 0x0000000ddf0e7c36 */ /* 0x000fe20008000000 */
[----:B------:R-:W-:Y:S02]  /*f4f0*/  F2FP.F16.F32.PACK_AB R6, R101, R193 ;  /* 0x000000c16506723e */ /* 0x000fe400000000ff */
[----:B------:R-:W-:Y:S01]  /*f500*/  IADD3.X R13, R8, UR7, R9, P0, !PT ;  /* 0x00000007080d7c10 */ /* 0x000fe200087fe409 */
[----:B------:R-:W-:Y:S01]  /*f510*/  ULDC.64 UR6, c[0x0][0xb88] ;  /* 0x0002e20000067ab9 */ /* 0x000fe20000000a00 */
[----:B------:R-:W-:Y:S01]  /*f520*/  F2FP.F16.F32.PACK_AB R7, R44, R40 ;  /* 0x000000282c07723e */ /* 0x000fe200000000ff */
[----:B------:R-:W-:Y:S01]  /*f530*/  IMAD R8, R3, UR6, RZ ;  /* 0x0000000603087c24 */ /* 0x000fe2000f8e02ff */
[----:B------:R-:W-:Y:S01]  /*f540*/  LOP3.LUT P0, RZ, R221, 0x3, RZ, 0xc0, !PT ;  /* 0x00000003ddff7812 */ /* 0x000fe2000780c0ff */
[C---:B------:R-:W-:Y:S01]  /*f550*/  IMAD.WIDE.U32 R12, R33.reuse, UR6, R12 ;  /* 0x00000006210c7c25 */ /* 0x040fe2000f8e000c */
[----:B------:R-:W-:Y:S01]  /*f560*/  MOV R152, R152 ;  /* 0x0000009800987202 */ /* 0x000fe20000000f00 */
[----:B------:R0:W-:Y:S01]  /*f570*/  STSM.16.M88.4 [R154], R4 ;  /* 0x000000049a007844 */ /* 0x0001e20000000200 */
[----:B------:R-:W-:Y:S01]  /*f580*/  F2FP.F16.F32.PACK_AB R9, R52, R48 ;  /* 0x000000303409723e */ /* 0x000fe200000000ff */
[----:B------:R-:W-:Y:S01]  /*f590*/  IMAD R33, R33, UR7, R8 ;  /* 0x0000000721217c24 */ /* 0x000fe2000f8e0208 */
[----:B------:R-:W-:Y:S01]  /*f5a0*/  ULDC.64 UR6, c[0x0][0xb50] ;  /* 0x0002d40000067ab9 */ /* 0x000fe20000000a00 */
[----:B------:R-:W-:Y:S01]  /*f5b0*/  IMAD R3, R170, UR5, RZ ;  /* 0x00000005aa037c24 */ /* 0x000fe2000f8e02ff */
[----:B-1----:R-:W-:-:S02]  /*f5c0*/  LEA R26, P3, R12, UR6, 0x2 ;  /* 0x000000060c1a7c11 */ /* 0x002fc4000f8610ff */
[----:B------:R-:W-:Y:S02]  /*f5d0*/  F2FP.F16.F32.PACK_AB R8, R105, R194 ;  /* 0x000000c26908723e */ /* 0x000fe400000000ff */
[----:B------:R-:W-:Y:S01]  /*f5e0*/  F2FP.F16.F32.PACK_AB R10, R109, R195 ;  /* 0x000000c36d0a723e */ /* 0x000fe200000000ff */
[----:B------:R-:W-:Y:S01]  /*f5f0*/  SHFL.IDX PT, R40, R26, RZ, 0x1c1f ;  /* 0x001c1fff1a287589 */ /* 0x000fe200000e0000 */
[----:B------:R-:W-:Y:S02]  /*f600*/  F2FP.F16.F32.PACK_AB R11, R60, R56 ;  /* 0x000000383c0b723e */ /* 0x000fe400000000ff */
[----:B------:R-:W-:Y:S01]  /*f610*/  ISETP.GE.OR P1, PT, R14, R3, P0 ;  /* 0x000000030e00720c */ /* 0x000fe20000726670 */
[----:B------:R-:W-:Y:S01]  /*f620*/  SHFL.IDX PT, R42, R26, 0x1, 0x1c1f ;  /* 0x003c1f001a2a7f89 */ /* 0x000fe200000e0000 */
[----:B------:R-:W-:Y:S01]  /*f630*/  F2FP.F16.F32.PACK_AB R15, R108, R104 ;  /* 0x000000686c0f723e */ /* 0x000fe200000000ff */
[----:B0-----:R-:W-:Y:S01]  /*f640*/  IMAD.IADD R5, R13, 0x1, R33 ;  /* 0x000000010d057824 */ /* 0x001fe200078e0221 */
[----:B------:R-:W-:Y:S01]  /*f650*/  F2FP.F16.F32.PACK_AB R6, R117, R197 ;  /* 0x000000c57506723e */ /* 0x000fe200000000ff */
[----:B------:R-:W-:Y:S01]  /*f660*/  VIADD R4, R14, 0x8 ;  /* 0x000000080e047836 */ /* 0x000fe20000000000 */
[----:B------:R0:W-:Y:S01]  /*f670*/  STSM.16.M88.4 [R152], R8 ;  /* 0x0000000898007844 */ /* 0x0001e20000000200 */
[----:B------:R-:W-:-:S02]  /*f680*/  F2FP.F16.F32.PACK_AB R7, R76, R72 ;  /* 0x000000484c07723e */ /* 0x000fc400000000ff */
[----:B------:R-:W-:Y:S02]  /*f690*/  LEA.HI.X R27, R12, UR7, R5, 0x2, P3 ;  /* 0x000000070c1b7c11 */ /* 0x000fe400098f1405 */
[----:B------:R-:W-:Y:S02]  /*f6a0*/  ISETP.GE.OR P0, PT, R4, R3, P0 ;  /* 0x000000030400720c */ /* 0x000fe40000706670 */
[----:B------:R-:W-:Y:S01]  /*f6b0*/  F2FP.F16.F32.PACK_AB R4, R113, R196 ;  /* 0x000000c47104723e */ /* 0x000fe200000000ff */
[----:B------:R-:W1:Y:S01]  /*f6c0*/  SHFL.IDX PT, R41, R27, RZ, 0x1c1f ;  /* 0x001c1fff1b297589 */ /* 0x000e6200000e0000 */
[----:B------:R-:W-:Y:S02]  /*f6d0*/  F2FP.F16.F32.PACK_AB R5, R68, R64 ;  /* 0x000000404405723e */ /* 0x000fe400000000ff */
[----:B------:R-:W-:Y:S01]  /*f6e0*/  F2FP.F16.F32.PACK_AB R12, R129, R128 ;  /* 0x00000080810c723e */ /* 0x000fe200000000ff */
[----:B------:R2:W3:Y:S01]  /*f6f0*/  SHFL.IDX PT, R43, R27, 0x1, 0x1c1f ;  /* 0x003c1f001b2b7f89 */ /* 0x0004e200000e0000 */
[----:B------:R-:W-:-:S02]  /*f700*/  F2FP.F16.F32.PACK_AB R13, R100, R96 ;  /* 0x00000060640d723e */ /* 0x000fc400000000ff */
[----:B------:R-:W-:Y:S01]  /*f710*/  F2FP.F16.F32.PACK_AB R14, R133, R132 ;  /* 0x00000084850e723e */ /* 0x000fe200000000ff */
[----:B------:R4:W-:Y:S01]  /*f720*/  STSM.16.M88.4 [R169], R4 ;  /* 0x00000004a9007844 */ /* 0x0009e20000000200 */
[----:B0-----:R-:W-:Y:S02]  /*f730*/  F2FP.F16.F32.PACK_AB R8, R121, R198 ;  /* 0x000000c67908723e */ /* 0x001fe400000000ff */
[----:B------:R-:W-:Y:S02]  /*f740*/  F2FP.F16.F32.PACK_AB R9, R84, R80 ;  /* 0x000000505409723e */ /* 0x000fe400000000ff */
[----:B------:R-:W-:Y:S02]  /*f750*/  F2FP.F16.F32.PACK_AB R10, R125, R124 ;  /* 0x0000007c7d0a723e */ /* 0x000fe400000000ff */
[----:B------:R-:W-:Y:S02]  /*f760*/  F2FP.F16.F32.PACK_AB R11, R92, R88 ;  /* 0x000000585c0b723e */ /* 0x000fe400000000ff */
[----:B------:R-:W-:-:S02]  /*f770*/  F2FP.F16.F32.PACK_AB R24, R137, R136 ;  /* 0x000000888918723e */ /* 0x000fc400000000ff */
[----:B------:R-:W-:Y:S01]  /*f780*/  F2FP.F16.F32.PACK_AB R25, R116, R112 ;  /* 0x000000707419723e */ /* 0x000fe200000000ff */
[----:B------:R0:W-:Y:S01]  /*f790*/  STSM.16.M88.4 [R168], R8 ;  /* 0x00000008a8007844 */ /* 0x0001e20000000200 */
[----:B------:R-:W-:Y:S02]  /*f7a0*/  F2FP.F16.F32.PACK_AB R26, R141, R140 ;  /* 0x0000008c8d1a723e */ /* 0x000fe400000000ff */
[----:B--2---:R-:W-:Y:S01]  /*f7b0*/  F2FP.F16.F32.PACK_AB R27, R172, R120 ;  /* 0x00000078ac1b723e */ /* 0x004fe200000000ff */
[----:B------:R-:W-:Y:S01]  /*f7c0*/  STSM.16.M88.4 [R22], R12 ;  /* 0x0000000c16007844 */ /* 0x000fe20000000200 */
[----:B------:R-:W-:Y:S01]  /*f7d0*/  F2FP.F16.F32.PACK_AB R172, R145, R144 ;  /* 0x0000009091ac723e */ /* 0x000fe200000000ff */
[----:B----4-:R-:W2:Y:S02]  /*f7e0*/  @P2 LDC R5, c[0x0][0xbec] ;  /* 0x0002fb00ff052b82 */ /* 0x010ea40000000800 */
[----:B------:R-:W-:Y:S04]  /*f7f0*/  STSM.16.M88.4 [R17], R24 ;  /* 0x0000001811007844 */ /* 0x000fe80000000200 */
[----:B------:R-:W-:Y:S02]  /*f800*/  STSM.16.M88.4 [R19], R172 ;  /* 0x000000ac13007844 */ /* 0x000fe40000000200 */
[----:B------:R-:W-:Y:S08]  /*f810*/  BAR.SYNC.DEFER_BLOCKING 0x1, 0x100 ;  /* 0x0044000000007b1d */ /* 0x000ff00000010000 */
[----:B0-----:R-:W0:Y:S01]  /*f820*/  @P2 LDC R9, c[0x0][0xbf0] ;  /* 0x0002fc00ff092b82 */ /* 0x001e220000000800 */
[----:B------:R-:W-:-:S02]  /*f830*/  UIMAD UR5, UR10, UR8, URZ ;  /* 0x000000080a0572a4 */ /* 0x000fc4000f8e023f */
[----:B------:R-:W-:Y:S02]  /*f840*/  UIMAD.WIDE.U32 UR6, UR11, UR8, URZ ;  /* 0x000000080b0672a5 */ /* 0x000fe4000f8e003f */
[----:B------:R-:W-:-:S03]  /*f850*/  UIMAD UR5, UR11, UR9, UR5 ;  /* 0x000000090b0572a4 */ /* 0x000fc6000f8e0205 */
[----:B------:R-:W-:Y:S01]  /*f860*/  ULDC.64 UR10, c[0x0][0xaf0] ;  /* 0x0002bc00000a7ab9 */ /* 0x000fe20000000a00 */
[----:B-1----:R1:W-:Y:S04]  /*f870*/  @!P1 ST.E desc[UR16][R40.64], R0 ;  /* 0x0000000028009985 */ /* 0x0023e8000c101910 */
[----:B---3--:R3:W-:Y:S01]  /*f880*/  @!P0 ST.E desc[UR16][R42.64], R2 ;  /* 0x000000022a008985 */ /* 0x0087e2000c101910 */
[----:B------:R-:W-:Y:S02]  /*f890*/  UIMAD UR8, UR12, UR10, URZ ;  /* 0x0000000a0c0872a4 */ /* 0x000fe4000f8e023f */
[----:B------:R-:W-:Y:S01]  /*f8a0*/  UIADD3 UR7, UR7, UR5, URZ ;  /* 0x0000000507077290 */ /* 0x000fe2000fffe03f */
[----:B------:R4:W5:Y:S01]  /*f8b0*/  LD.E.128 R32, desc[UR16][R28.64] ;  /* 0x000000101c207980 */ /* 0x000962000c101d00 */
[----:B-1----:R-:W-:-:S03]  /*f8c0*/  IMAD R0, R216, 0x20, R219 ;  /* 0x00000020d8007824 */ /* 0x002fc600078e02db */
[----:B------:R4:W5:Y:S01]  /*f8d0*/  LD.E.128 R36, desc[UR16][R20.64] ;  /* 0x0000001014247980 */ /* 0x000962000c101d00 */
[----:B---3--:R-:W-:Y:S01]  /*f8e0*/  VIADD R2, R0, UR13 ;  /* 0x0000000d00027c36 */ /* 0x008fe20008000000 */
[----:B------:R-:W-:Y:S02]  /*f8f0*/  UIMAD UR5, UR14, UR11, UR8 ;  /* 0x0000000b0e0572a4 */ /* 0x000fe4000f8e0208 */
[----:B------:R-:W5:Y:S01]  /*f900*/  LD.E.128 R96, desc[UR16][R98.64] ;  /* 0x0000001062607980 */ /* 0x000f62000c101d00 */
[----:B--2---:R-:W-:Y:S01]  /*f910*/  @P2 IMAD.HI.U32 R0, R2, R5, RZ ;  /* 0x0000000502002227 */ /* 0x004fe200078e00ff */
[----:B------:R-:W-:Y:S02]  /*f920*/  UIMAD.WIDE.U32 UR6, UR14, UR10, UR6 ;  /* 0x0000000a0e0672a5 */ /* 0x000fe4000f8e0006 */
[----:B------:R-:W5:Y:S01]  /*f930*/  LD.E.128 R100, desc[UR16][R102.64] ;  /* 0x0000001066647980 */ /* 0x000f62000c101d00 */
[----:B------:R-:W-:Y:S01]  /*f940*/  ULDC.64 UR8, c[0x0][0xae0] ;  /* 0x0002b80000087ab9 */ /* 0x000fe20000000a00 */
[----:B------:R-:W-:Y:S01]  /*f950*/  IMAD.MOV.U32 R7, RZ, RZ, R2 ;  /* 0x000000ffff077224 */ /* 0x000fe200078e0002 */
[----:B0-----:R-:W-:Y:S01]  /*f960*/  @P2 SHF.R.U32.HI R7, RZ, R9, R0 ;  /* 0x00000009ff072219 */ /* 0x001fe20000011600 */
[----:B------:R-:W-:Y:S01]  /*f970*/  UIADD3 UR5, UR7, UR5, URZ ;  /* 0x0000000507057290 */ /* 0x000fe2000fffe03f */
[----:B------:R-:W5:Y:S02]  /*f980*/  LD.E.128 R104, desc[UR16][R106.64] ;  /* 0x000000106a687980 */ /* 0x000f64000c101d00 */
[--C-:B------:R-:W-:Y:S01]  /*f990*/  SHF.R.S32.HI R0, RZ, 0x1f, R7.reuse ;  /* 0x0000001fff007819 */ /* 0x100fe20000011407 */
[----:B------:R-:W-:Y:S01]  /*f9a0*/  IMAD.MOV R9, RZ, RZ, -R7 ;  /* 0x000000ffff097224 */ /* 0x000fe200078e0a07 */
[----:B------:R-:W5:Y:S01]  /*f9b0*/  LD.E.128 R108, desc[UR16][R110.64] ;  /* 0x000000106e6c7980 */ /* 0x000f62000c101d00 */
[----:B------:R-:W-:-:S02]  /*f9c0*/  IMAD.U32 R5, RZ, RZ, UR7 ;  /* 0x00000007ff057e24 */ /* 0x000fc4000f8e00ff */
        /* <DEDUP_REMOVED lines=39> */
[----:B0-----:R4:W0:Y:S01]  /*fc40*/  SHFL.IDX PT, R10, R2, RZ, 0x181f ;  /* 0x00181fff020a7589 */ /* 0x00182200000e0000 */
[----:B------:R-:W-:-:S02]  /*fc50*/  PRMT R199, RZ, 0x654, R199 ;  /* 0x00000654ffc77816 */ /* 0x000fc400000000c7 */
[----:B------:R-:W-:Y:S02]  /*fc60*/  ISETP.GE.AND P0, PT, R0, R3, PT ;  /* 0x000000030000720c */ /* 0x000fe40003f06270 */
[----:B------:R4:W1:Y:S01]  /*fc70*/  SHFL.IDX PT, R0, R12, RZ, 0x181f ;  /* 0x00181fff0c007589 */ /* 0x00086200000e0000 */
        /* <DEDUP_REMOVED lines=20> */
.L_x_2414:
[----:B------:R-:W-:Y:S05]  /*fdc0*/  BSYNC B1 ;  /* 0x0000000000017941 */ /* 0x000fea0003800000 */
.L_x_2413:
[----:B-1----:R1:W3:Y:S01]  /*fdd0*/  SHFL.IDX PT, R0, R12, 0x1, 0x181f ;  /* 0x00381f000c007f89 */ /* 0x0022e200000e0000 */
[----:B------:R-:W-:Y:S03]  /*fde0*/  BSSY B1, `(.L_x_2415) ;  /* 0x0000015000017945 */ /* 0x000fe60003800000 */
[----:B0-2---:R1:W0:Y:S01]  /*fdf0*/  SHFL.IDX PT, R10, R2, 0x1, 0x181f ;  /* 0x00381f00020a7f89 */ /* 0x00522200000e0000 */
        /* <DEDUP_REMOVED lines=8> */
[----:B------:R-:W-:Y:S02]  /*fe80*/  @!P3 LEA R6, P5, R214, R10, 0x1 ;  /* 0x0000000ad606b211 */ /* 0x000fe400078a08ff */
[----:B---3--:R-:W-:Y:S02]  /*fe90*/  @!P4 LEA.HI.X R5, R18, R0, R229, 0x1, P6 ;  /* 0x000000001205c211 */ /* 0x008fe400030f0ce5 */
[----:B------:R-:W-:Y:S02]  /*fea0*/  @!P2 LEA R8, P6, R213, R10, 0x1 ;  /* 0x0000000ad508a211 */ /* 0x000fe400078c08ff */
[----:B------:R-:W-:Y:S01]  /*feb0*/  @!P3 LEA.HI.X R7, R214, R0, R228, 0x1, P5 ;  /* 0x00000000d607b211 */ /* 0x000fe200028f0ce4 */
[----:B-----5:R2:W-:Y:S01]  /*fec0*/  @!P4 ST.E.128 desc[UR6][R4.64], R36 ;  /* 0x000000240400c985 */ /* 0x0205e2000c101d06 */
[----:B------:R-:W-:-:S02]  /*fed0*/  @!P1 LEA R10, P5, R215, R10, 0x1 ;  /* 0x0000000ad70a9211 */ /* 0x000fc400078a08ff */
[-C--:B------:R-:W-:Y:S01]  /*fee0*/  @!P2 LEA.HI.X R9, R213, R0.reuse, R227, 0x1, P6 ;  /* 0x00000000d509a211 */ /* 0x080fe200030f0ce3 */
[----:B------:R2:W-:Y:S01]  /*fef0*/  @!P3 ST.E.128 desc[UR6][R6.64], R108 ;  /* 0x0000006c0600b985 */ /* 0x0005e2000c101d06 */
[----:B------:R-:W-:-:S03]  /*ff00*/  @!P1 LEA.HI.X R11, R215, R0, R226, 0x1, P5 ;  /* 0x00000000d70b9211 */ /* 0x000fc600028f0ce2 */
[----:B------:R2:W-:Y:S04]  /*ff10*/  @!P2 ST.E.128 desc[UR6][R8.64], R124 ;  /* 0x0000007c0800a985 */ /* 0x0005e8000c101d06 */
[----:B------:R2:W-:Y:S02]  /*ff20*/  @!P1 ST.E.128 desc[UR6][R10.64], R140 ;  /* 0x0000008c0a009985 */ /* 0x0005e4000c101d06 */
.L_x_2416:
[----:B------:R-:W-:Y:S05]  /*ff30*/  BSYNC B1 ;  /* 0x0000000000017941 */ /* 0x000fea0003800000 */
.L_x_2415:
[----:B---3--:R3:W1:Y:S01]  /*ff40*/  SHFL.IDX PT, R0, R12, 0x2, 0x181f ;  /* 0x00581f000c007f89 */ /* 0x00866200000e0000 */
        /* <DEDUP_REMOVED lines=12> */
[----:B-1----:R-:W-:Y:S02]  /*10010*/  @!P3 LEA.HI.X R5, R18, R0, R229, 0x1, P6 ;  /* 0x000000001205b211 */ /* 0x002fe400030f0ce5 */
[----:B------:R-:W-:Y:S02]  /*10020*/  @!P0 LEA R10, P6, R215, R10, 0x1 ;  /* 0x0000000ad70a8211 */ /* 0x000fe400078c08ff */
[-C--:B------:R-:W-:Y:S01]  /*10030*/  @!P2 LEA.HI.X R7, R214, R0.reuse, R228, 0x1, P5 ;  /* 0x00000000d607a211 */ /* 0x080fe200028f0ce4 */
[----:B-----5:R2:W-:Y:S01]  /*10040*/  @!P3 ST.E.128 desc[UR6][R4.64], R96 ;  /* 0x000000600400b985 */ /* 0x0205e2000c101d06 */
[----:B------:R-:W-:-:S02]  /*10050*/  @!P1 LEA.HI.X R9, R213, R0, R227, 0x1, P4 ;  /* 0x00000000d5099211 */ /* 0x000fc400020f0ce3 */
[----:B------:R-:W-:Y:S01]  /*10060*/  @!P0 LEA.HI.X R11, R215, R0, R226, 0x1, P6 ;  /* 0x00000000d70b8211 */ /* 0x000fe200030f0ce2 */
[----:B------:R2:W-:Y:S04]  /*10070*/  @!P2 ST.E.128 desc[UR6][R6.64], R112 ;  /* 0x000000700600a985 */ /* 0x0005e8000c101d06 */
[----:B------:R2:W-:Y:S04]  /*10080*/  @!P1 ST.E.128 desc[UR6][R8.64], R128 ;  /* 0x0000008008009985 */ /* 0x0005e8000c101d06 */
[----:B------:R2:W-:Y:S02]  /*10090*/  @!P0 ST.E.128 desc[UR6][R10.64], R144 ;  /* 0x000000900a008985 */ /* 0x0005e4000c101d06 */
.L_x_2418:
[----:B------:R-:W-:Y:S05]  /*100a0*/  BSYNC B1 ;  /* 0x0000000000017941 */ /* 0x000fea0003800000 */
.L_x_2417:
[----:B-1----:R-:W-:Y:S01]  /*100b0*/  VIADD R0, R14, 0x60 ;  /* 0x000000600e007836 */ /* 0x002fe20000000000 */
[----:B---34-:R-:W3:Y:S04]  /*100c0*/  SHFL.IDX PT, R12, R12, 0x3, 0x181f ;  /* 0x00781f000c0c7f89 */ /* 0x018ee800000e0000 */
[----:B------:R-:W-:Y:S01]  /*100d0*/  ISETP.GE.AND P0, PT, R0, R3, PT ;  /* 0x000000030000720c */ /* 0x000fe20003f06270 */
[----:B--2---:R4:W1:-:S12]  /*100e0*/  SHFL.IDX PT, R8, R2, 0x3, 0x181f ;  /* 0x00781f0002087f89 */ /* 0x00485800000e0000 */
[----:B----4-:R-:W-:Y:S05]  /*100f0*/  @P0 BRA `(.L_x_2419) ;  /* 0x0000000c005c0947 */ /* 0x010fea0003800000 */
[----:B------:R-:W-:Y:S01]  /*10100*/  ULDC UR5, c[0x0][0xac8] ;  /* 0x0002b20000057ab9 */ /* 0x000fe20000000800 */
[----:B------:R-:W-:Y:S01]  /*10110*/  ULDC.64 UR6, c[0x0][0x208] ;  /* 0x0000820000067ab9 */ /* 0x000fe20000000a00 */
[----:B------:R-:W-:Y:S02]  /*10120*/  ISETP.GE.AND P3, PT, R18, UR5, PT ;  /* 0x0000000512007c0c */ /* 0x000fe4000bf66270 */
[----:B------:R-:W-:Y:S02]  /*10130*/  ISETP.GE.AND P4, PT, R214, UR5, PT ;  /* 0x00000005d6007c0c */ /* 0x000fe4000bf86270 */
[----:B------:R-:W-:-:S09]  /*10140*/  ISETP.GE.AND P5, PT, R213, UR5, PT ;  /* 0x00000005d5007c0c */ /* 0x000fd2000bfa6270 */
[-C--:B-1----:R-:W-:Y:S02]  /*10150*/  @!P3 LEA R2, P0, R18, R8.reuse, 0x1 ;  /* 0x000000081202b211 */ /* 0x082fe400078008ff */
[----:B------:R-:W-:Y:S02]  /*10160*/  @!P4 LEA R4, P1, R214, R8, 0x1 ;  /* 0x00000008d604c211 */ /* 0x000fe400078208ff */
[----:B---3--:R-:W-:Y:S02]  /*10170*/  @!P3 LEA.HI.X R3, R18, R12, R229, 0x1, P0 ;  /* 0x0000000c1203b211 */ /* 0x008fe400000f0ce5 */
[----:B------:R-:W-:Y:S02]  /*10180*/  ISETP.GE.AND P0, PT, R215, UR5, PT ;  /* 0x00000005d7007c0c */ /* 0x000fe4000bf06270 */
[----:B------:R-:W-:Y:S01]  /*10190*/  @!P5 LEA R6, P2, R213, R8, 0x1 ;  /* 0x00000008d506d211 */ /* 0x000fe200078408ff */
[----:B-----5:R4:W-:Y:S01]  /*101a0*/  @!P3 ST.E.128 desc[UR6][R2.64], R100 ;  /* 0x000000640200b985 */ /* 0x0209e2000c101d06 */
        /* <DEDUP_REMOVED lines=10> */
.L_x_2412:
        /* <DEDUP_REMOVED lines=14> */
[----:B------:R-:W-:-:S13]  /*10330*/  R2UR UR5, R22 ;  /* 0x00000000160572ca */ /* 0x000fda00000e0000 */
        /* <DEDUP_REMOVED lines=41> */
.L_x_2421:
[----:B------:R-:W-:Y:S05]  /*105d0*/  BSYNC B1 ;  /* 0x0000000000017941 */ /* 0x000fea0003800000 */
.L_x_2420:
[----:B------:R-:W-:Y:S01]  /*105e0*/  R2UR UR12, R22 ;  /* 0x00000000160c72ca */ /* 0x000fe200000e0000 */
[----:B------:R-:W-:Y:S01]  /*105f0*/  ULDC.64 UR10, c[0x0][0xae8] ;  /* 0x0002ba00000a7ab9 */ /* 0x000fe20000000a00 */
[----:B------:R-:W-:Y:S01]  /*10600*/  R2UR UR14, R217 ;  /* 0x00000000d90e72ca */ /* 0x000fe200000e0000 */
[----:B------:R-:W-:Y:S01]  /*10610*/  UIMAD UR5, UR8, UR10, URZ ;  /* 0x0000000a080572a4 */ /* 0x000fe2000f8e023f */
[----:B------:R-:W-:Y:S01]  /*10620*/  R2UR UR13, R218 ;  /* 0x00000000da0d72ca */ /* 0x000fe200000e0000 */
[----:B------:R-:W-:Y:S08]  /*10630*/  BSSY B1, `(.L_x_2422) ;  /* 0x000003e000017945 */ /* 0x000ff00003800000 */
[----:B------:R-:W-:-:S02]  /*10640*/  VIADD R6, R6, UR12 ;  /* 0x0000000c06067c36 */ /* 0x000fc40008000000 */
[----:B------:R-:W-:Y:S02]  /*10650*/  UIMAD.WIDE.U32 UR6, UR14, UR10, URZ ;  /* 0x0000000a0e0672a5 */ /* 0x000fe4000f8e003f */
[----:B------:R-:W-:Y:S01]  /*10660*/  UIMAD UR5, UR14, UR11, UR5 ;  /* 0x0000000b0e0572a4 */ /* 0x000fe2000f8e0205 */
[----:B0-----:R-:W-:Y:S02]  /*10670*/  @P1 IMAD.HI.U32 R0, R6, R9, RZ ;  /* 0x0000000906001227 */ /* 0x001fe400078e00ff */
[----:B------:R-:W-:Y:S01]  /*10680*/  ULDC.64 UR10, c[0x0][0xaf0] ;  /* 0x0002bc00000a7ab9 */ /* 0x000fe20000000a00 */
[----:B------:R-:W-:Y:S01]  /*10690*/  UIADD3 UR7, UR7, UR5, URZ ;  /* 0x0000000507077290 */ /* 0x000fe2000fffe03f */
[----:B--2---:R-:W-:Y:S01]  /*106a0*/  IMAD.MOV.U32 R5, RZ, RZ, R6 ;  /* 0x000000ffff057224 */ /* 0x004fe200078e0006 */
[----:B------:R-:W-:Y:S01]  /*106b0*/  UIMAD UR5, UR9, UR10, URZ ;  /* 0x0000000a090572a4 */ /* 0x000fe2000f8e023f */
[----:B-1----:R-:W-:Y:S01]  /*106c0*/  @P1 SHF.R.U32.HI R5, RZ, R11, R0 ;  /* 0x0000000bff051219 */ /* 0x002fe20000011600 */
[----:B------:R-:W-:-:S02]  /*106d0*/  UIMAD.WIDE.U32 UR6, UR13, UR10, UR6 ;  /* 0x0000000a0d0672a5 */ /* 0x000fc4000f8e0006 */
[----:B------:R-:W-:Y:S01]  /*106e0*/  UIMAD UR5, UR13, UR11, UR5 ;  /* 0x0000000b0d0572a4 */ /* 0x000fe2000f8e0205 */
[--C-:B------:R-:W-:Y:S01]  /*106f0*/  SHF.R.S32.HI R0, RZ, 0x1f, R5.reuse ;  /* 0x0000001fff007819 */ /* 0x100fe20000011405 */
[----:B------:R-:W-:Y:S01]  /*10700*/  IMAD.MOV R7, RZ, RZ, -R5 ;  /* 0x000000ffff077224 */ /* 0x000fe200078e0a05 */
[----:B------:R-:W-:Y:S01]  /*10710*/  ULDC.64 UR8, c[0x0][0xae0] ;  /* 0x0002b80000087ab9 */ /* 0x000fe20000000a00 */
[----:B------:R-:W-:Y:S02]  /*10720*/  UIADD3 UR5, UR7, UR5, URZ ;  /* 0x0000000507057290 */ /* 0x000fe4000fffe03f */
[----:B------:R-:W-:Y:S02]  /*10730*/  IMAD.U32 R3, RZ, RZ, UR7 ;  /* 0x00000007ff037e24 */ /* 0x000fe4000f8e00ff */
[----:B------:R-:W-:Y:S02]  /*10740*/  IMAD R0, R0, UR8, RZ ;  /* 0x0000000800007c24 */ /* 0x000fe4000f8e02ff */
[----:B------:R-:W-:-:S02]  /*10750*/  IMAD R7, R8, R7, R6 ;  /* 0x0000000708077224 */ /* 0x000fc400078e0206 */
        /* <DEDUP_REMOVED lines=9> */
[----:B------:R-:W-:Y:S02]  /*107f0*/  VIADD R6, R219, UR12 ;  /* 0x0000000cdb067c36 */ /* 0x000fe40008000000 */
        /* <DEDUP_REMOVED lines=33> */
.L_x_2423:
[----:B------:R-:W-:Y:S05]  /*10a10*/  BSYNC B1 ;  /* 0x0000000000017941 */ /* 0x000fea0003800000 */
.L_x_2422:
        /* <DEDUP_REMOVED lines=22> */
.L_x_2425:
[----:B------:R-:W-:Y:S05]  /*10b80*/  BSYNC B1 ;  /* 0x0000000000017941 */ /* 0x000fea0003800000 */
.L_x_2424:
        /* <DEDUP_REMOVED lines=22> */
.L_x_2427:
[----:B------:R-:W-:Y:S05]  /*10cf0*/  BSYNC B1 ;  /* 0x0000000000017941 */ /* 0x000fea0003800000 */
.L_x_2426:
        /* <DEDUP_REMOVED lines=23> */
.L_x_2419:
[----:B------:R-:W-:Y:S05]  /*10e70*/  BSYNC B0 ;  /* 0x0000000000007941 */ /* 0x000fea0003800000 */
.L_x_2411:
[----:B------:R-:W-:Y:S02]  /*10e80*/  ULDC UR5, c[0x0][0xc38] ;  /* 0x00030e0000057ab9 */ /* 0x000fe40000000800 */
[----:B------:R-:W-:-:S06]  /*10e90*/  UISETP.GE.AND UP0, UPT, UR4, UR5, UPT ;  /* 0x000000050400728c */ /* 0x000fcc000bf06270 */
[----:B------:R-:W-:-:S13]  /*10ea0*/  PLOP3.LUT P0, PT, PT, PT, UP0, 0x80, 0x0 ;  /* 0x000000000000781c */ /* 0x000fda0003f0f008 */
[----:B------:R-:W-:Y:S05]  /*10eb0*/  @!P0 BRA `(.L_x_2428) ;  /* 0xfffffefc00d08947 */ /* 0x000fea000383ffff */
[----:B------:R-:W-:Y:S05]  /*10ec0*/  EXIT ;  /* 0x000000000000794d */ /* 0x000fea0003800000 */
.L_x_2376:
[----:B------:R-:W-:-:S08]  /*10ed0*/  NOP ;  /* 0x0000000000007918 */ /* 0x000fd00000000000 */
[----:B0-----:R-:W0:-:S00]  /*10ee0*/  USETMAXREG.DEALLOC.CTAPOOL 0x18 ;  /* 0x00000018000079c8 */ /* 0x001e0000080e0500 */
[----:B0-----:R-:W-:-:S06]  /*10ef0*/  LOP3.LUT R0, R0, 0x3, RZ, 0xc0, !PT ;  /* 0x0000000300007812 */ /* 0x001fcc00078ec0ff */
[----:B------:R-:W0:Y:S01]  /*10f00*/  S2UR UR6, SR_CTAID.X ;  /* 0x00000000000679c3 */ /* 0x000e220000002500 */
[----:B------:R-:W-:Y:S01]  /*10f10*/  IMAD.MOV.U32 R18, RZ, RZ, RZ ;  /* 0x000000ffff127224 */ /* 0x000fe200078e00ff */
[----:B------:R-:W1:Y:S02]  /*10f20*/  SHFL.IDX PT, R0, R0, RZ, 0x1f ;  /* 0x00001fff00007589 */ /* 0x000e6400000e0000 */
[----:B-1----:R-:W-:-:S04]  /*10f30*/  ISETP.NE.AND P0, PT, R0, RZ, PT ;  /* 0x000000ff0000720c */ /* 0x002fc80003f05270 */
[----:B------:R-:W0:Y:S01]  /*10f40*/  LDC R0, c[0x0][0xc38] ;  /* 0x00030e00ff007b82 */ /* 0x000e220000000800 */
[----:B------:R-:W-:-:S05]  /*10f50*/  P2R R2, PR, RZ, 0x1 ;  /* 0x00000001ff027803 */ /* 0x000fca0000000000 */
[----:B------:R1:W-:Y:S03]  /*10f60*/  STL [R1+0x20], R2 ;  /* 0x0000200201007387 */ /* 0x0003e60000100800 */
[----:B------:R-:W-:Y:S06]  /*10f70*/  @P0 BAR.ARV 0x4, 0x180 ;  /* 0x0106000000000b1d */ /* 0x000fec0000002000 */
[----:B------:R1:W-:Y:S01]  /*10f80*/  STL [R1+0x1c], RZ ;  /* 0x00001cff01007387 */ /* 0x0003e20000100800 */
[----:B0-----:R-:W-:Y:S01]  /*10f90*/  ISETP.LE.AND P0, PT, R0, UR6, PT ;  /* 0x0000000600007c0c */ /* 0x001fe2000bf03270 */
[----:B------:R-:W-:-:S05]  /*10fa0*/  IMAD.MOV.U32 R0, RZ, RZ, 0x1 ;  /* 0x00000001ff007424 */ /* 0x000fca00078e00ff */
[----:B------:R1:W-:Y:S07]  /*10fb0*/  STL [R1+0x4], R0 ;  /* 0x0000040001007387 */ /* 0x0003ee0000100800 */
[----:B------:R-:W-:Y:S05]  /*10fc0*/  @P0 BRA `(.L_x_2429) ;  /* 0x0000005000500947 */ /* 0x000fea0003800000 */
[----:B------:R-:W0:Y:S01]  /*10fd0*/  S2R R6, SR_TID.X ;  /* 0x0000000000067919 */ /* 0x000e220000002100 */
[----:B------:R-:W2:Y:S01]  /*10fe0*/  S2UR UR5, SR_CgaCtaId ;  /* 0x00000000000579c3 */ /* 0x000ea20000008800 */
[----:B------:R-:W-:Y:S01]  /*10ff0*/  UMOV UR4, 0x400 ;  /* 0x0000040000047882 */ /* 0x000fe20000000000 */
[----:B------:R-:W-:Y:S01]  /*11000*/  IMAD.MOV.U32 R18, RZ, RZ, RZ ;  /* 0x000000ffff127224 */ /* 0x000fe200078e00ff */
[----:B------:R-:W-:Y:S01]  /*11010*/  ULDC UR43, c[0x0][0xc] ;  /* 0x00000300002b7ab9 */ /* 0x000fe20000000800 */
[----:B------:R-:W-:Y:S01]  /*11020*/  ULDC.64 UR38, c[0x0][0x198] ;  /* 0x0000660000267ab9 */ /* 0x000fe20000000a00 */
[----:B--2---:R-:W-:-:S06]  /*11030*/  ULEA UR4, UR5, UR4, 0x18 ;  /* 0x0000000405047291 */ /* 0x004fcc000f8ec03f */
[----:B------:R-:W-:Y:S01]  /*11040*/  IMAD.U32 R17, RZ, RZ, UR4 ;  /* 0x00000004ff117e24 */ /* 0x000fe2000f8e00ff */
[C---:B0-----:R-:W-:Y:S01]  /*11050*/  LOP3.LUT R5, R6.reuse, 0x7f, RZ, 0xc0, !PT ;  /* 0x0000007f06057812 */ /* 0x041fe200078ec0ff */
[----:B-1----:R-:W-:-:S05]  /*11060*/  IMAD.SHL.U32 R0, R6, 0x8, RZ ;  /* 0x0000000806007824 */ /* 0x002fca00078e00ff */
        /* <DEDUP_REMOVED lines=13> */
[----:B------:R1:W-:Y:S04]  /*11140*/  STL [R1+0x4], R2 ;  /* 0x0000040201007387 */ /* 0x0003e80000100800 */
[----:B------:R2:W-:Y:S01]  /*11150*/  STL [R1+0x1c], RZ ;  /* 0x00001cff01007387 */ /* 0x0005e20000100800 */
[----:B0-----:R-:W-:-:S02]  /*11160*/  LOP3.LUT R3, R0, 0x40, RZ, 0xfc, !PT ;  /* 0x0000004000037812 */ /* 0x001fc400078efcff */
[C---:B-1----:R-:W-:Y:S02]  /*11170*/  LOP3.LUT R2, R0.reuse, 0x80, RZ, 0xfc, !PT ;  /* 0x0000008000027812 */ /* 0x042fe400078efcff */
[----:B--2---:R-:W-:-:S07]  /*11180*/  LOP3.LUT R0, R0, 0xc0, RZ, 0xfc, !PT ;  /* 0x000000c000007812 */ /* 0x004fce00078efcff */
.L_x_2530:
        /* <DEDUP_REMOVED lines=14> */
[----:B01-3--:R-:W-:Y:S05]  /*11270*/  @!P0 BRA `(.L_x_2430) ;  /* 0x0000000000208947 */ /* 0x00bfea0003800000 */
        /* <DEDUP_REMOVED lines=8> */
.L_x_2430:
[----:B------:R-:W-:Y:S01]  /*11300*/  ULDC UR9, c[0x0][0xc54] ;  /* 0x0003150000097ab9 */ /* 0x000fe20000000800 */
[----:B------:R-:W-:Y:S01]  /*11310*/  UMOV UR5, UR8 ;  /* 0x0000000800057c82 */ /* 0x000fe20008000000 */
[----:B------:R-:W-:-:S11]  /*11320*/  UISETP.NE.AND UP0, UPT, UR9, 0x1, UPT ;  /* 0x000000010900788c */ /* 0x000fd6000bf05270 */
[----:B------:R-:W-:Y:S02]  /*11330*/  @UP0 ULDC.64 UR10, c[0x0][0xc58] ;  /* 0x00031600000a0ab9 */ /* 0x000fe40000000a00 */
[----:B------:R-:W-:-:S04]  /*11340*/  UIMAD.WIDE.U32 UR6, UR8, UR10, URZ ;  /* 0x0000000a080672a5 */ /* 0x000fc8000f8e003f */
[----:B------:R-:W-:-:S04]  /*11350*/  @UP0 USHF.R.U32.HI UR5, URZ, UR11, UR7 ;  /* 0x0000000b3f050299 */ /* 0x000fc80008011607 */
[----:B------:R-:W-:-:S12]  /*11360*/  UIMAD UR6, UR5, UR9, URZ ;  /* 0x00000009050672a4 */ /* 0x000fd8000f8e023f */
.L_x_2431:
[----:B------:R-:W-:Y:S01]  /*11370*/  ULOP3.LUT UR42, URZ, UR5, URZ, 0x33, !UPT ;  /* 0x000000053f2a7292 */ /* 0x000fe2000f8e333f */
[----:B------:R-:W-:Y:S01]  /*11380*/  BSSY B7, `(.L_x_2432) ;  /* 0x00004bb000077945 */ /* 0x000fe20003800000 */
[----:B------:R-:W-:Y:S01]  /*11390*/  ULDC UR7, c[0x0][0x448] ;  /* 0x0001120000077ab9 */ /* 0x000fe20000000800 */
[----:B------:R-:W-:Y:S01]  /*113a0*/  ULDC UR5, c[0x0][0xc3c] ;  /* 0x00030f0000057ab9 */ /* 0x000fe20000000800 */
[----:B------:R-:W-:Y:S02]  /*113b0*/  UISETP.NE.AND UP1, UPT, UR7, 0x1, UPT ;  /* 0x000000010700788c */ /* 0x000fe4000bf25270 */
[----:B------:R-:W-:Y:S01]  /*113c0*/  UIADD3 UR42, UR42, UR5, URZ ;  /* 0x000000052a2a7290 */ /* 0x000fe2000fffe03f */
[----:B------:R-:W-:Y:S01]  /*113d0*/  ULDC.64 UR10, c[0x0][0x418] ;  /* 0x00010600000a7ab9 */ /* 0x000fe20000000a00 */
[----:B------:R-:W-:Y:S02]  /*113e0*/  UIADD3 UR5, UR8, -UR6, URZ ;  /* 0x8000000608057290 */ /* 0x000fe4000fffe03f */
[----:B------:R-:W-:-:S02]  /*113f0*/  UISETP.NE.U32.AND UP0, UPT, UR10, URZ, UPT ;  /* 0x0000003f0a00728c */ /* 0x000fc4000bf05070 */
[----:B------:R-:W-:Y:S02]  /*11400*/  USHF.L.U32 UR8, UR42, 0x7, URZ ;  /* 0x000000072a087899 */ /* 0x000fe4000800063f */
[----:B------:R-:W-:Y:S01]  /*11410*/  UISETP.NE.AND.EX UP0, UPT, UR11, URZ, UPT, UP0 ;  /* 0x0000003f0b00728c */ /* 0x000fe2000bf05300 */
[----:B------:R-:W-:Y:S01]  /*11420*/  ULDC UR7, c[0x0][0x288] ;  /* 0x0000a20000077ab9 */ /* 0x000fe20000000800 */
[----:B------:R-:W-:Y:S01]  /*11430*/  UIADD3 UR8, UR8, 0x7f, URZ ;  /* 0x0000007f08087890 */ /* 0x000fe2000fffe03f */
[----:B------:R-:W-:Y:S01]  /*11440*/  ULDC UR6, c[0x0][0x424] ;  /* 0x0001090000067ab9 */ /* 0x000fe20000000800 */
[----:B------:R-:W-:Y:S02]  /*11450*/  UIADD3 UR13, -UR7, 0x50, URZ ;  /* 0x00000050070d7890 */ /* 0x000fe4000fffe13f */
[----:B------:R-:W-:Y:S01]  /*11460*/  USEL UR9, UR6, 0x1, UP0 ;  /* 0x0000000106097887 */ /* 0x000fe20008000000 */
[----:B------:R-:W-:Y:S01]  /*11470*/  @UP1 ULDC UR7, c[0x0][0x44c] ;  /* 0x0001130000071ab9 */ /* 0x000fe20000000800 */
[----:B------:R-:W-:Y:S01]  /*11480*/  ULDC UR12, c[0x0][0x2f0] ;  /* 0x0000bc00000c7ab9 */ /* 0x000fe20000000800 */
[----:B------:R-:W-:Y:S01]  /*11490*/  UIMAD.WIDE.U32 UR6, UR8, UR7, URZ ;  /* 0x00000007080672a5 */ /* 0x000fe2000f8e003f */
[----:B------:R-:W-:Y:S01]  /*114a0*/  @UP1 ULDC UR14, c[0x0][0x450] ;  /* 0x00011400000e1ab9 */ /* 0x000fe20000000800 */
[----:B------:R-:W-:-:S02]  /*114b0*/  UIMAD UR13, UR9, UR12, UR13 ;  /* 0x0000000c090d72a4 */ /* 0x000fc4000f8e020d */
[----:B------:R-:W-:Y:S02]  /*114c0*/  @UP1 USHF.R.U32.HI UR8, URZ, UR14, UR7 ;  /* 0x0000000e3f081299 */ /* 0x000fe40008011607 */
[----:B------:R-:W-:Y:S02]  /*114d0*/  UIMAD UR6, UR9, UR12, 0x4f ;  /* 0x0000004f090674a4 */ /* 0x000fe4000f8e020c */
[----:B------:R-:W-:Y:S02]  /*114e0*/  UIADD3 UR8, UR13, UR8, URZ ;  /* 0x000000080d087290 */ /* 0x000fe4000fffe03f */
[----:B------:R-:W-:Y:S02]  /*114f0*/  UIMAD.WIDE UR6, UR6, 0x66666667, URZ ;  /* 0x66666667060678a5 */ /* 0x000fe4000f8e023f */
[----:B------:R-:W-:Y:S02]  /*11500*/  UIMAD.WIDE UR8, UR8, 0x66666667, URZ ;  /* 0x66666667080878a5 */ /* 0x000fe4000f8e023f */
[----:B------:R-:W-:-:S02]  /*11510*/  USHF.R.U32.HI UR12, URZ, 0x1f, UR7 ;  /* 0x0000001f3f0c7899 */ /* 0x000fc40008011607 */
[----:B------:R-:W-:Y:S01]  /*11520*/  USHF.R.U32.HI UR6, URZ, 0x1f, UR9 ;  /* 0x0000001f3f067899 */ /* 0x000fe20008011609 */
[----:B------:R-:W-:Y:S01]  /*11530*/  ULDC UR11, c[0x0][0xc48] ;  /* 0x00031200000b7ab9 */ /* 0x000fe20000000800 */
[----:B------:R-:W-:Y:S02]  /*11540*/  ULEA.HI.SX32 UR12, UR7, UR12, 0x1b ;  /* 0x0000000c070c7291 */ /* 0x000fe4000f8fda3f */
[----:B------:R-:W-:Y:S02]  /*11550*/  ULEA.HI.SX32 UR6, UR9, UR6, 0x1b ;  /* 0x0000000609067291 */ /* 0x000fe4000f8fda3f */
[----:B------:R-:W-:Y:S02]  /*11560*/  UISETP.NE.AND UP0, UPT, UR11, 0x1, UPT ;  /* 0x000000010b00788c */ /* 0x000fe4000bf05270 */
[----:B------:R-:W-:Y:S01]  /*11570*/  UISETP.LT.AND UP1, UPT, UR12, UR6, UPT ;  /* 0x000000060c00728c */ /* 0x000fe2000bf21270 */
[----:B------:R-:W-:-:S03]  /*11580*/  ULDC UR10, c[0x0][0xc54] ;  /* 0x00031500000a7ab9 */ /* 0x000fc60000000800 */
[----:B------:R-:W-:Y:S02]  /*11590*/  USEL UR41, UR12, UR6, UP1 ;  /* 0x000000060c297287 */ /* 0x000fe40008800000 */
[----:B------:R-:W-:-:S03]  /*115a0*/  UIMAD UR10, UR4, UR10, UR5 ;  /* 0x0000000a040a72a4 */ /* 0x000fc6000f8e0205 */
[----:B------:R-:W-:Y:S01]  /*115b0*/  @UP0 ULDC UR4, c[0x0][0xc4c] ;  /* 0x0003130000040ab9 */ /* 0x000fe20000000800 */
[----:B------:R-:W-:Y:S01]  /*115c0*/  ISETP.LT.AND P0, PT, RZ, UR41, PT ;  /* 0x00000029ff007c0c */ /* 0x000fe2000bf01270 */
[----:B------:R-:W-:Y:S01]  /*115d0*/  UIMAD.WIDE.U32 UR4, UR10, UR4, URZ ;  /* 0x000000040a0472a5 */ /* 0x000fe2000f8e003f */
[----:B------:R-:W-:Y:S01]  /*115e0*/  @UP0 ULDC UR7, c[0x0][0xc50] ;  /* 0x0003140000070ab9 */ /* 0x000fe20000000800 */
[----:B------:R-:W-:Y:S02]  /*115f0*/  UMOV UR40, UR10 ;  /* 0x0000000a00287c82 */ /* 0x000fe40008000000 */
[----:B------:R-:W-:-:S04]  /*11600*/  @UP0 USHF.R.U32.HI UR40, URZ, UR7, UR5 ;  /* 0x000000073f280299 */ /* 0x000fc80008011605 */
[----:B------:R-:W-:-:S04]  /*11610*/  UIADD3 UR36, -UR40, URZ, URZ ;  /* 0x0000003f28247290 */ /* 0x000fc8000fffe13f */
[----:B------:R-:W-:Y:S01]  /*11620*/  UIMAD UR36, UR11, UR36, UR10 ;  /* 0x000000240b2472a4 */ /* 0x000fe2000f8e020a */
[----:B------:R-:W-:Y:S11]  /*11630*/  @P0 BRA `(.L_x_2433) ;  /* 0x00000000004c0947 */ /* 0x000ff60003800000 */
        /* <DEDUP_REMOVED lines=19> */
.L_x_2433:
        /* <DEDUP_REMOVED lines=20> */
.L_x_2436:
[----:B------:R-:W-:Y:S05]  /*118b0*/  BSYNC B6 ;  /* 0x0000000000067941 */ /* 0x000fea0003800000 */
.L_x_2435:
        /* <DEDUP_REMOVED lines=20> */
.L_x_2439:
        /* <DEDUP_REMOVED lines=15> */
.L_x_2438:
[----:B------:R-:W-:Y:S05]  /*11af0*/  BSYNC B6 ;  /* 0x0000000000067941 */ /* 0x000fea0003800000 */
.L_x_2437:
        /* <DEDUP_REMOVED lines=13> */
[----:B------:R-:W1:Y:S03]  /*11bd0*/  S2R R0, SR_TID.X ;  /* 0x0000000000007919 */ /* 0x000e660000002100 */
[----:B------:R-:W-:Y:S01]  /*11be0*/  VIADD R19, R19, 0xffffffff ;  /* 0xffffffff13137836 */ /* 0x000fe20000000000 */
[----:B0-----:R-:W0:Y:S02]  /*11bf0*/  LDC.64 R2, c[0x0][0x418] ;  /* 0x00010600ff027b82 */ /* 0x001e240000000a00 */
[----:B0-----:R-:W-:Y:S02]  /*11c00*/  ISETP.NE.U32.AND P0, PT, R2, RZ, PT ;  /* 0x000000ff0200720c */ /* 0x001fe40003f05070 */
[----:B-1----:R-:W-:-:S02]  /*11c10*/  SHF.R.U32.HI R0, RZ, 0x5, R0 ;  /* 0x00000005ff007819 */ /* 0x002fc40000011600 */
[----:B------:R-:W-:Y:S02]  /*11c20*/  ISETP.NE.AND.EX P1, PT, R3, RZ, PT, P0 ;  /* 0x000000ff0300720c */ /* 0x000fe40003f25300 */
[----:B------:R-:W-:Y:S02]  /*11c30*/  LOP3.LUT R0, R0, 0x3, RZ, 0xc0, !PT ;  /* 0x0000000300007812 */ /* 0x000fe400078ec0ff */
[----:B------:R-:W-:Y:S02]  /*11c40*/  P2R R4, PR, RZ, 0x2 ;  /* 0x00000002ff047803 */ /* 0x000fe40000000000 */
[----:B--2---:R-:W-:Y:S01]  /*11c50*/  SHF.R.S32.HI R8, RZ, 0x1f, R7 ;  /* 0x0000001fff087819 */ /* 0x004fe20000011407 */
[----:B------:R0:W-:Y:S01]  /*11c60*/  STL [R1], R7 ;  /* 0x0000000701007387 */ /* 0x0001e20000100800 */
[----:B------:R-:W-:-:S03]  /*11c70*/  SEL R16, R7, RZ, !P1 ;  /* 0x000000ff07107207 */ /* 0x000fc60004800000 */
[----:B------:R0:W-:Y:S04]  /*11c80*/  STL [R1+0x10], R4 ;  /* 0x0000100401007387 */ /* 0x0001e80000100800 */
[----:B------:R0:W-:Y:S01]  /*11c90*/  STL [R1+0x8], R8 ;  /* 0x0000080801007387 */ /* 0x0001e20000100800 */
[----:B------:R-:W-:Y:S05]  /*11ca0*/  BRA.DIV UR4, `(.L_x_2440) ;  /* 0x0000004a04b87947 */ /* 0x000fea000b800000 */
[----:B------:R1:W2:Y:S02]  /*11cb0*/  SHFL.IDX PT, R14, R0, RZ, 0x1f ;  /* 0x00001fff000e7589 */ /* 0x0002a400000e0000 */
.L_x_2545:
        /* <DEDUP_REMOVED lines=8> */
.L_x_2548:
[----:B------:R-:W-:Y:S05]  /*11d40*/  @!P6 BRA `(.L_x_2441) ;  /* 0x00000004002ce947 */ /* 0x000fea0003800000 */
[----:B------:R-:W-:Y:S01]  /*11d50*/  IMAD.MOV.U32 R16, RZ, RZ, R7 ;  /* 0x000000ffff107224 */ /* 0x000fe200078e0007 */
[----:B------:R-:W-:Y:S06]  /*11d60*/  @!P1 BRA `(.L_x_2443) ;  /* 0x0000000000489947 */ /* 0x000fec0003800000 */
[----:B------:R-:W2:Y:S01]  /*11d70*/  LDC R6, c[0x0][0x43c] ;  /* 0x00010f00ff067b82 */ /* 0x000ea20000000800 */
[----:B------:R-:W-:Y:S01]  /*11d80*/  ULDC.64 UR4, c[0x0][0x428] ;  /* 0x00010a0000047ab9 */ /* 0x000fe20000000a00 */
[----:B------:R-:W-:Y:S01]  /*11d90*/  ULDC.64 UR6, c[0x0][0x208] ;  /* 0x0000820000067ab9 */ /* 0x000fe20000000a00 */
[----:B--2---:R-:W-:-:S13]  /*11da0*/  ISETP.NE.AND P0, PT, R6, 0x1, PT ;  /* 0x000000010600780c */ /* 0x004fda0003f05270 */
[----:B0-----:R-:W1:Y:S02]  /*11db0*/  @P0 LDC.64 R4, c[0x0][0x440] ;  /* 0x00011000ff040b82 */ /* 0x001e640000000a00 */
[----:B-1----:R-:W-:-:S04]  /*11dc0*/  @P0 IMAD.HI.U32 R0, R19, R4, RZ ;  /* 0x0000000413000227 */ /* 0x002fc800078e00ff */
[----:B------:R-:W-:Y:S01]  /*11dd0*/  IMAD.MOV.U32 R4, RZ, RZ, R19 ;  /* 0x000000ffff047224 */ /* 0x000fe200078e0013 */
[----:B------:R-:W-:-:S04]  /*11de0*/  @P0 SHF.R.U32.HI R4, RZ, R5, R0 ;  /* 0x00000005ff040219 */ /* 0x000fc80000011600 */
[--C-:B------:R-:W-:Y:S01]  /*11df0*/  SHF.R.S32.HI R5, RZ, 0x1f, R4.reuse ;  /* 0x0000001fff057819 */ /* 0x100fe20000011404 */
[----:B------:R-:W-:-:S04]  /*11e00*/  IMAD.MOV R0, RZ, RZ, -R4 ;  /* 0x000000ffff007224 */ /* 0x000fc800078e0a04 */
[----:B------:R-:W-:Y:S02]  /*11e10*/  IMAD R19, R6, R0, R19 ;  /* 0x0000000006137224 */ /* 0x000fe400078e0213 */
[----:B------:R-:W-:Y:S02]  /*11e20*/  IMAD R0, R8, UR4, RZ ;  /* 0x0000000408007c24 */ /* 0x000fe4000f8e02ff */
[----:B------:R-:W-:-:S04]  /*11e30*/  IMAD.WIDE.U32 R4, R7, UR4, R4 ;  /* 0x0000000407047c25 */ /* 0x000fc8000f8e0004 */
[----:B------:R-:W-:Y:S01]  /*11e40*/  IMAD R0, R7, UR5, R0 ;  /* 0x0000000507007c24 */ /* 0x000fe2000f8e0200 */
[----:B------:R-:W-:-:S03]  /*11e50*/  LEA R2, P0, R4, R2, 0x2 ;  /* 0x0000000204027211 */ /* 0x000fc600078010ff */
[----:B------:R-:W-:-:S05]  /*11e60*/  IMAD.IADD R0, R5, 0x1, R0 ;  /* 0x0000000105007824 */ /* 0x000fca00078e0200 */
[----:B------:R-:W-:-:S05]  /*11e70*/  LEA.HI.X R3, R4, R3, R0, 0x2, P0 ;  /* 0x0000000304037211 */ /* 0x000fca00000f1400 */
[----:B------:R2:W5:Y:S02]  /*11e80*/  LDG.E R16, desc[UR6][R2.64] ;  /* 0x0000000602107981 */ /* 0x000564000c1e1900 */
.L_x_2443:
[----:B--2---:R-:W2:Y:S01]  /*11e90*/  LDL R2, [R1+0x4] ;  /* 0x0000040001027983 */ /* 0x004ea20000100800 */
[----:B-1----:R-:W-:Y:S01]  /*11ea0*/  IMAD R0, R18, 0x8, R17 ;  /* 0x0000000812007824 */ /* 0x002fe200078e0211 */
[----:B--2---:R-:W-:-:S04]  /*11eb0*/  SHF.L.U32 R2, R2, 0x1f, RZ ;  /* 0x0000001f02027819 */ /* 0x004fc800000006ff */
[----:B------:R-:W1:Y:S02]  /*11ec0*/  SYNCS.PHASECHK.TRANS64.TRYWAIT P0, [R0+URZ+0x38840], R2 ;  /* 0x03884002000075a7 */ /* 0x000e64000800017f */
[----:B-1----:R-:W-:Y:S05]  /*11ed0*/  @!P0 BRA `(.L_x_2444) ;  /* 0x00000048006c8947 */ /* 0x002fea0003800000 */
.L_x_2549:
[----:B------:R-:W2:Y:S02]  /*11ee0*/  S2R R3, SR_TID.X ;  /* 0x0000000000037919 */ /* 0x000ea40000002100 */
[----:B--2---:R-:W-:-:S04]  /*11ef0*/  LOP3.LUT R3, R3, 0x7f, RZ, 0xc0, !PT ;  /* 0x0000007f03037812 */ /* 0x004fc800078ec0ff */
[----:B------:R-:W-:-:S13]  /*11f00*/  ISETP.NE.AND P0, PT, R3, RZ, PT ;  /* 0x000000ff0300720c */ /* 0x000fda0003f05270 */
[----:B------:R-:W-:Y:S05]  /*11f10*/  @P0 BRA `(.L_x_2445) ;  /* 0x00000000001c0947 */ /* 0x000fea0003800000 */
[----:B------:R-:W2:Y:S01]  /*11f20*/  S2R R3, SR_TID.X ;  /* 0x0000000000037919 */ /* 0x000ea20000002100 */
[----:B-1----:R-:W-:-:S04]  /*11f30*/  IMAD.MOV.U32 R2, RZ, RZ, 0xa000 ;  /* 0x0000a000ff027424 */ /* 0x002fc800078e00ff */
[----:B------:R3:W-:Y:S01]  /*11f40*/  SYNCS.ARRIVE.TRANS64 RZ, [R0+URZ+0x38830], R2 ;  /* 0x0388300200ff79a7 */ /* 0x0007e2000800003f */
[----:B--2---:R-:W-:-:S04]  /*11f50*/  LOP3.LUT R3, R3, 0x1f, RZ, 0xc0, !PT ;  /* 0x0000001f03037812 */ /* 0x004fc800078ec0ff */
[----:B------:R-:W-:-:S13]  /*11f60*/  ISETP.NE.AND P0, PT, R3, RZ, PT ;  /* 0x000000ff0300720c */ /* 0x000fda0003f05270 */
[----:B---3--:R-:W-:Y:S05]  /*11f70*/  @!P0 BRA `(.L_x_2445) ;  /* 0x0000000000048947 */ /* 0x008fea0003800000 */
[----:B------:R-:W-:Y:S01]  /*11f80*/  BPT.TRAP 0x1 ;  /* 0x000000040000795c */ /* 0x000fe20000300000 */
.L_x_2445:
[----:B------:R-:W-:Y:S01]  /*11f90*/  R2UR UR33, R0 ;  /* 0x00000000002172ca */ /* 0x000fe200000e0000 */
[----:B-1----:R-:W-:Y:S01]  /*11fa0*/  IMAD R0, R18, 0xa000, R17 ;  /* 0x0000a00012007824 */ /* 0x002fe200078e0211 */
[----:B------:R-:W-:Y:S01]  /*11fb0*/  R2UR UR35, R19 ;  /* 0x00000000132372ca */ /* 0x000fe200000e0000 */
[----:B------:R-:W-:Y:S01]  /*11fc0*/  UIADD3 UR4, UP0, UR38, 0x370, URZ ;  /* 0x0000037026047890 */ /* 0x000fe2000ff1e03f */
[----:B-----5:R-:W-:Y:S01]  /*11fd0*/  R2UR UR37, R16 ;  /* 0x00000000102572ca */ /* 0x020fe200000e0000 */
[----:B------:R-:W-:Y:S01]  /*11fe0*/  UMOV UR6, 0x0 ;  /* 0x0000000000067882 */ /* 0x000fe20000000000 */
[----:B------:R-:W-:Y:S01]  /*11ff0*/  R2UR UR8, R0 ;  /* 0x00000000000872ca */ /* 0x000fe200000e0000 */
[----:B------:R-:W-:Y:S01]  /*12000*/  UIADD3.X UR5, URZ, UR39, URZ, UP0, !UPT ;  /* 0x000000273f057290 */ /* 0x000fe200087fe43f */
[----:B------:R-:W-:Y:S01]  /*12010*/  PLOP3.LUT P0, PT, PT, PT, PT, 0x80, 0x0 ;  /* 0x000000000000781c */ /* 0x000fe20003f0f070 */
[----:B------:R-:W-:Y:S01]  /*12020*/  UMOV UR7, 0x14f00000 ;  /* 0x14f0000000077882 */ /* 0x000fe20000000000 */
[----:B------:R-:W-:Y:S01]  /*12030*/  UMOV UR34, URZ ;  /* 0x0000003f00227c82 */ /* 0x000fe20008000000 */
[----:B------:R-:W-:Y:S01]  /*12040*/  UMOV UR26, 0x40 ;  /* 0x00000040001a7882 */ /* 0x000fe20000000000 */
[----:B------:R-:W-:Y:S01]  /*12050*/  P2R R0, PR, RZ, 0x1 ;  /* 0x00000001ff007803 */ /* 0x000fe20000000000 */
[----:B------:R-:W-:-:S02]  /*12060*/  UIADD3 UR33, UR33, 0x38830, URZ ;  /* 0x0003883021217890 */ /* 0x000fc4000fffe03f */
[----:B------:R-:W-:Y:S01]  /*12070*/  UIMAD UR35, UR35, 0x50, URZ ;  /* 0x00000050232378a4 */ /* 0x000fe2000f8e023f */
[----:B------:R-:W-:Y:S01]  /*12080*/  UMOV UR28, UR36 ;  /* 0x00000024001c7c82 */ /* 0x000fe20008000000 */
[----:B------:R-:W-:Y:S02]  /*12090*/  UMOV UR29, UR37 ;  /* 0x00000025001d7c82 */ /* 0x000fe40008000000 */
[----:B------:R-:W-:Y:S01]  /*120a0*/  UIADD3 UR32, UR8, 0x24400, URZ ;  /* 0x0002440008207890 */ /* 0x000fe2000fffe03f */
[----:B------:R2:W-:Y:S01]  /*120b0*/  STL [R1+0xc], R0 ;  /* 0x00000c0001007387 */ /* 0x0005e20000100800 */
[----:B------:R-:W-:Y:S02]  /*120c0*/  UIADD3 UR24, UR8, 0x26c00, URZ ;  /* 0x00026c0008187890 */ /* 0x000fe4000fffe03f */
[----:B------:R-:W-:Y:S02]  /*120d0*/  UIADD3 UR16, UR8, 0x29400, URZ ;  /* 0x0002940008107890 */ /* 0x000fe4000fffe03f */
[----:B------:R-:W-:Y:S01]  /*120e0*/  UIADD3 UR8, UR8, 0x2bc00, URZ ;  /* 0x0002bc0008087890 */ /* 0x000fe2000fffe03f */
[----:B------:R-:W-:Y:S01]  /*120f0*/  UMOV UR25, UR33 ;  /* 0x0000002100197c82 */ /* 0x000fe20008000000 */
[----:B------:R-:W-:Y:S01]  /*12100*/  UMOV UR27, UR35 ;  /* 0x00000023001b7c82 */ /* 0x000fe20008000000 */
[----:B------:R-:W-:Y:S01]  /*12110*/  UMOV UR18, 0x80 ;  /* 0x0000008000127882 */ /* 0x000fe20000000000 */
[----:B------:R-:W-:Y:S01]  /*12120*/  UMOV UR20, UR36 ;  /* 0x0000002400147c82 */ /* 0x000fe20008000000 */
[----:B------:R2:W-:Y:S01]  /*12130*/  UTMALDG.4D [UR32], [UR4], desc[UR6] ;  /* 0x00000620040075b4 */ /* 0x0005e20008019000 */
[----:B------:R-:W-:Y:S01]  /*12140*/  UMOV UR21, UR37 ;  /* 0x0000002500157c82 */ /* 0x000fe20008000000 */
[----:B------:R-:W-:Y:S01]  /*12150*/  UMOV UR17, UR33 ;  /* 0x0000002100117c82 */ /* 0x000fe20008000000 */
[----:B------:R-:W-:Y:S01]  /*12160*/  UMOV UR19, UR35 ;  /* 0x0000002300137c82 */ /* 0x000fe20008000000 */
[----:B------:R-:W-:Y:S01]  /*12170*/  UMOV UR10, 0xc0 ;  /* 0x000000c0000a7882 */ /* 0x000fe20000000000 */
[----:B------:R-:W-:Y:S01]  /*12180*/  UMOV UR12, UR36 ;  /* 0x00000024000c7c82 */ /* 0x000fe20008000000 */
[----:B------:R-:W-:Y:S01]  /*12190*/  UMOV UR13, UR37 ;  /* 0x00000025000d7c82 */ /* 0x000fe20008000000 */
[----:B------:R-:W-:Y:S01]  /*121a0*/  UMOV UR9, UR33 ;  /* 0x0000002100097c82 */ /* 0x000fe20008000000 */
[----:B------:R2:W-:Y:S01]  /*121b0*/  UTMALDG.4D [UR24], [UR4], desc[UR6] ;  /* 0x00000618040075b4 */ /* 0x0005e20008019000 */
[----:B------:R-:W-:Y:S01]  /*121c0*/  UMOV UR11, UR35 ;  /* 0x00000023000b7c82 */ /* 0x000fe20008000000 */
[----:B------:R2:W-:Y:S01]  /*121d0*/  UTMALDG.4D [UR16], [UR4], desc[UR6] ;  /* 0x00000610040075b4 */ /* 0x0005e20008019000 */
[----:B------:R2:W-:Y:S02]  /*121e0*/  UTMALDG.4D [UR8], [UR4], desc[UR6] ;  /* 0x00000608040075b4 */ /* 0x0005e40008019000 */
[----:B--2---:R-:W-:Y:S01]  /*121f0*/  NOP ;  /* 0x0000000000007918 */ /* 0x004fe20000000000 */
.L_x_2441:
[----:B-1----:R-:W-:Y:S01]  /*12200*/  VIADD R0, R17, 0x14400 ;  /* 0x0001440011007836 */ /* 0x002fe20000000000 */
        /* <DEDUP_REMOVED lines=21> */
.L_x_2447:
[----:B------:R-:W-:Y:S05]  /*12360*/  BSYNC B6 ;  /* 0x0000000000067941 */ /* 0x000fea0003800000 */
.L_x_2446:
[----:B0-----:R-:W0:Y:S01]  /*12370*/  LDC R7, c[0x0][0x448] ;  /* 0x00011200ff077b82 */ /* 0x001e220000000800 */
[----:B------:R-:W1:Y:S01]  /*12380*/  S2R R0, SR_TID.X ;  /* 0x0000000000007919 */ /* 0x000e620000002100 */
[----:B------:R-:W-:Y:S01]  /*12390*/  USHF.R.S32.HI UR4, URZ, 0x1f, UR36 ;  /* 0x0000001f3f047899 */ /* 0x000fe20008011424 */
[----:B------:R-:W-:Y:S01]  /*123a0*/  ULDC.64 UR8, c[0x0][0x2d8] ;  /* 0x0000b60000087ab9 */ /* 0x000fe20000000a00 */
[----:B------:R-:W2:Y:S02]  /*123b0*/  S2R R2, SR_TID.X ;  /* 0x0000000000027919 */ /* 0x000ea40000002100 */
[----:B------:R-:W-:Y:S02]  /*123c0*/  UIMAD UR6, UR4, UR8, URZ ;  /* 0x00000008040672a4 */ /* 0x000fe4000f8e023f */
[----:B------:R-:W-:Y:S01]  /*123d0*/  UIMAD.WIDE.U32 UR4, UR36, UR8, URZ ;  /* 0x00000008240472a5 */ /* 0x000fe2000f8e003f */
[----:B------:R-:W3:Y:S01]  /*123e0*/  S2R R10, SR_TID.X ;  /* 0x00000000000a7919 */ /* 0x000ee20000002100 */
[----:B------:R-:W-:-:S02]  /*123f0*/  UIMAD UR6, UR36, UR9, UR6 ;  /* 0x00000009240672a4 */ /* 0x000fc4000f8e0206 */
[----:B------:R-:W-:Y:S01]  /*12400*/  USHF.R.S32.HI UR7, URZ, 0x1f, UR40 ;  /* 0x0000001f3f077899 */ /* 0x000fe20008011428 */
[----:B------:R-:W4:Y:S01]  /*12410*/  S2R R8, SR_TID.X ;  /* 0x0000000000087919 */ /* 0x000f220000002100 */
[----:B------:R-:W-:Y:S01]  /*12420*/  UIADD3 UR5, UR5, UR6, URZ ;  /* 0x0000000605057290 */ /* 0x000fe2000fffe03f */
[----:B------:R-:W-:-:S03]  /*12430*/  ULDC.64 UR8, c[0x0][0x2e0] ;  /* 0x0000b80000087ab9 */ /* 0x000fc60000000a00 */
[----:B------:R-:W-:Y:S02]  /*12440*/  UIMAD.WIDE.U32 UR4, UR40, UR8, UR4 ;  /* 0x00000008280472a5 */ /* 0x000fe4000f8e0004 */
[----:B------:R-:W-:Y:S01]  /*12450*/  UIMAD UR6, UR7, UR8, URZ ;  /* 0x00000008070672a4 */ /* 0x000fe2000f8e023f */
[----:B0-----:R-:W-:-:S03]  /*12460*/  ISETP.NE.AND P0, PT, R7, 0x1, PT ;  /* 0x000000010700780c */ /* 0x001fc60003f05270 */
[----:B------:R-:W-:Y:S01]  /*12470*/  UIMAD UR6, UR40, UR9, UR6 ;  /* 0x00000009280672a4 */ /* 0x000fe2000f8e0206 */
[----:B------:R-:W-:-:S03]  /*12480*/  IMAD.U32 R5, RZ, RZ, UR5 ;  /* 0x00000005ff057e24 */ /* 0x000fc6000f8e00ff */
[----:B------:R-:W-:Y:S01]  /*12490*/  UIADD3 UR6, UR5, UR6, URZ ;  /* 0x0000000605067290 */ /* 0x000fe2000fffe03f */
[----:B-1----:R-:W-:-:S05]  /*124a0*/  IMAD.SHL.U32 R4, R0, 0x10, RZ ;  /* 0x0000001000047824 */ /* 0x002fca00078e00ff */
[----:B------:R-:W0:Y:S01]  /*124b0*/  @P0 LDC R3, c[0x0][0x44c] ;  /* 0x00011300ff030b82 */ /* 0x000e220000000800 */
[----:B--2---:R-:W-:Y:S01]  /*124c0*/  LOP3.LUT R2, R2, 0x7f, RZ, 0xc0, !PT ;  /* 0x0000007f02027812 */ /* 0x004fe200078ec0ff */
[----:B---3--:R-:W-:-:S03]  /*124d0*/  IMAD.SHL.U32 R10, R10, 0x8, RZ ;  /* 0x000000080a0a7824 */ /* 0x008fc600078e00ff */
[----:B------:R-:W-:-:S03]  /*124e0*/  SHF.R.U32.HI R2, RZ, 0x3, R2 ;  /* 0x00000003ff027819 */ /* 0x000fc60000011602 */
[----:B------:R-:W1:Y:S01]  /*124f0*/  @P0 LDC R0, c[0x0][0x450] ;  /* 0x00011400ff000b82 */ /* 0x000e620000000800 */
[----:B------:R-:W-:Y:S01]  /*12500*/  LOP3.LUT R4, R2, 0x70, R4, 0xf8, !PT ;  /* 0x0000007002047812 */ /* 0x000fe200078ef804 */
[----:B------:R-:W-:Y:S01]  /*12510*/  IMAD.U32 R2, RZ, RZ, UR42 ;  /* 0x0000002aff027e24 */ /* 0x000fe2000f8e00ff */
[----:B------:R-:W-:Y:S01]  /*12520*/  LOP3.LUT R10, R10, 0x38, RZ, 0xc0, !PT ;  /* 0x000000380a0a7812 */ /* 0x000fe200078ec0ff */
[----:B----4-:R-:W-:Y:S02]  /*12530*/  IMAD.SHL.U32 R9, R8, 0x8, RZ ;  /* 0x0000000808097824 */ /* 0x010fe400078e00ff */
[----:B------:R-:W-:Y:S01]  /*12540*/  IMAD R2, R2, 0x80, R4 ;  /* 0x0000008002027824 */ /* 0x000fe200078e0204 */
[C---:B------:R-:W-:Y:S01]  /*12550*/  LOP3.LUT R12, R10.reuse, 0x40, RZ, 0xfc, !PT ;  /* 0x000000400a0c7812 */ /* 0x040fe200078efcff */
[----:B------:R-:W-:Y:S01]  /*12560*/  IMAD.U32 R4, RZ, RZ, UR4 ;  /* 0x00000004ff047e24 */ /* 0x000fe2000f8e00ff */
[----:B------:R-:W-:Y:S01]  /*12570*/  ULDC.64 UR4, c[0x0][0x2d0] ;  /* 0x0000b40000047ab9 */ /* 0x000fe20000000a00 */
[----:B------:R-:W-:Y:S01]  /*12580*/  IMAD.MOV.U32 R6, RZ, RZ, R2 ;  /* 0x000000ffff067224 */ /* 0x000fe200078e0002 */
[----:B------:R-:W-:-:S02]  /*12590*/  LOP3.LUT R11, R10, 0x80, RZ, 0xfc, !PT ;  /* 0x000000800a0b7812 */ /* 0x000fc400078efcff */
        /* <DEDUP_REMOVED lines=23> */
[----:B------:R-:W-:Y:S02]  /*12710*/  LOP3.LUT R10, R8, 0x7f, RZ, 0xc0, !PT ;  /* 0x0000007f080a7812 */ /* 0x000fe400078ec0ff */
[----:B------:R0:W5:Y:S01]  /*12720*/  LDL R8, [R1+0x14] ;  /* 0x0000140001087983 */ /* 0x0001620000100800 */
[----:B------:R-:W-:Y:S02]  /*12730*/  LEA.HI.X R3, R2, UR5, R3, 0x1, P0 ;  /* 0x0000000502037c11 */ /* 0x000fe400080f0c03 */
[----:B------:R-:W-:-:S02]  /*12740*/  ISETP.GE.AND P0, PT, R9, UR4, PT ;  /* 0x0000000409007c0c */ /* 0x000fc4000bf06270 */
[----:B------:R-:W-:Y:S02]  /*12750*/  ISETP.GE.AND P1, PT, R12, UR4, PT ;  /* 0x000000040c007c0c */ /* 0x000fe4000bf26270 */
[----:B------:R-:W-:Y:S01]  /*12760*/  ISETP.GE.AND P2, PT, R11, UR4, PT ;  /* 0x000000040b007c0c */ /* 0x000fe2000bf46270 */
[----:B------:R-:W-:Y:S01]  /*12770*/  UMOV UR4, 0xffffffff ;  /* 0xffffffff00047882 */ /* 0x000fe20000000000 */
[----:B------:R-:W-:Y:S02]  /*12780*/  SHF.R.U32.HI R10, RZ, 0x3, R10 ;  /* 0x00000003ff0a7819 */ /* 0x000fe4000001160a */
[----:B0-----:R-:W-:Y:S09]  /*12790*/  BRA.DIV UR4, `(.L_x_2448) ;  /* 0x0000004204507947 */ /* 0x001ff2000b800000 */
[----:B------:R-:W0:Y:S01]  /*127a0*/  SHFL.IDX PT, R6, R4, RZ, 0x181f ;  /* 0x00181fff04067589 */ /* 0x000e2200000e0000 */
[----:B------:R-:W-:Y:S01]  /*127b0*/  IMAD.U32 R0, RZ, RZ, UR42 ;  /* 0x0000002aff007e24 */ /* 0x000fe2000f8e00ff */
[----:B------:R-:W-:Y:S01]  /*127c0*/  ULDC UR4, c[0x0][0x288] ;  /* 0x0000a20000047ab9 */ /* 0x000fe20000000800 */
[----:B------:R-:W-:Y:S01]  /*127d0*/  ULDC.64 UR6, c[0x0][0x208] ;  /* 0x0000820000067ab9 */ /* 0x000fe20000000a00 */
[----:B------:R-:W1:Y:S01]  /*127e0*/  SHFL.IDX PT, R5, R3, RZ, 0x181f ;  /* 0x00181fff03057589 */ /* 0x000e6200000e0000 */
[----:B------:R-:W-:Y:S02]  /*127f0*/  IMAD R2, R7, UR4, RZ ;  /* 0x0000000407027c24 */ /* 0x000fe4000f8e02ff */
[----:B------:R-:W-:-:S05]  /*12800*/  IMAD R0, R0, 0x80, R10 ;  /* 0x0000008000007824 */ /* 0x000fca00078e020a */
[----:B------:R-:W-:-:S13]  /*12810*/  ISETP.GE.AND P4, PT, R0, R2, PT ;  /* 0x000000020000720c */ /* 0x000fda0003f86270 */
[----:B0-----:R-:W-:-:S05]  /*12820*/  @!P4 LEA R6, P5, R9, R6, 0x1 ;  /* 0x000000060906c211 */ /* 0x001fca00078a08ff */
[----:B-1----:R-:W-:-:S04]  /*12830*/  @!P4 IMAD.X R5, RZ, RZ, R5, P5 ;  /* 0x000000ffff05c224 */ /* 0x002fc800028e0605 */
[----:B------:R-:W-:Y:S02]  /*12840*/  @!P4 IMAD.MOV.U32 R7, RZ, RZ, R5 ;  /* 0x000000ffff07c224 */ /* 0x000fe400078e0005 */
[----:B------:R-:W-:-:S03]  /*12850*/  VIADD R5, R0, 0x10 ;  /* 0x0000001000057836 */ /* 0x000fc60000000000 */
        /* <DEDUP_REMOVED lines=72> */
.L_x_2566:
        /* <DEDUP_REMOVED lines=14> */
.L_x_2450:
[----:B------:R-:W-:Y:S05]  /*12dc0*/  BSYNC B0 ;  /* 0x0000000000007941 */ /* 0x000fea0003800000 */
.L_x_2449:
[----:B------:R-:W-:Y:S01]  /*12dd0*/  NOP ;  /* 0x0000000000007918 */ /* 0x000fe20000000000 */
[----:B------:R-:W-:Y:S01]  /*12de0*/  PLOP3.LUT P0, PT, PT, PT, PT, 0x80, 0x0 ;  /* 0x000000000000781c */ /* 0x000fe20003f0f070 */
[----:B0-----:R-:W-:-:S12]  /*12df0*/  VIADD R6, R17, 0x38800 ;  /* 0x0003880011067836 */ /* 0x001fd80000000000 */
.L_x_2451:
[----:B------:R-:W-:Y:S02]  /*12e00*/  PLOP3.LUT P1, PT, P1, P0, PT, 0xa2, 0x0 ;  /* 0x000000000000781c */ /* 0x000fe40000f21472 */
[----:B------:R-:W-:-:S08]  /*12e10*/  @P0 R2UR P1, UR4, R17 ;  /* 0x00000000110402ca */ /* 0x000fd00000020000 */
[----:B------:R-:W-:-:S05]  /*12e20*/  @P0 PLOP3.LUT P0, PT, P1, PT, PT, 0x80, 0x0 ;  /* 0x000000000000081c */ /* 0x000fca0000f0f070 */
[----:B------:R-:W-:Y:S01]  /*12e30*/  @!P1 SYNCS.ARRIVE.TRANS64.RED.A0T1 RZ, [UR4+0x38800], RZ ;  /* 0x038800ffffff99a7 */ /* 0x000fe20008200404 */
[----:B------:R-:W-:Y:S07]  /*12e40*/  @!P1 ARRIVES.LDGSTSBAR.64.TRANSCNT [UR4+0x38800] ;  /* 0x03880000ff0099b0 */ /* 0x000fee0008000a84 */
[----:B------:R-:W-:Y:S05]  /*12e50*/  @P0 BRA.U.ANY `(.L_x_2451) ;  /* 0xfffffffd00e80947 */ /* 0x000fea000393ffff */
[----:B---3--:R-:W3:Y:S02]  /*12e60*/  LDL.LU R2, [R1+0x1c] ;  /* 0x00001c0001027983 */ /* 0x008ee40000300800 */
        /* <DEDUP_REMOVED lines=10> */
[----:B0--3--:R-:W-:Y:S05]  /*12f10*/  @!P0 BRA `(.L_x_2453) ;  /* 0x0000004400548947 */ /* 0x009fea0003800000 */
.L_x_2567:
[----:B------:R-:W-:Y:S05]  /*12f20*/  BSYNC B0 ;  /* 0x0000000000007941 */ /* 0x000fea0003800000 */
.L_x_2452:
[----:B------:R-:W-:-:S06]  /*12f30*/  UISETP.GE.AND UP0, UPT, UR41, 0x2, UPT ;  /* 0x000000022900788c */ /* 0x000fcc000bf06270 */
[----:B------:R-:W-:-:S13]  /*12f40*/  PLOP3.LUT P0, PT, PT, PT, UP0, 0x80, 0x0 ;  /* 0x000000000000781c */ /* 0x000fda0003f0f008 */
[----:B------:R-:W-:Y:S05]  /*12f50*/  @!P0 BRA `(.L_x_2454) ;  /* 0x0000002800288947 */ /* 0x000fea0003800000 */
[----:B------:R-:W-:Y:S02]  /*12f60*/  ULOP3.LUT UR4, UR41, 0x1, URZ, 0xc0, !UPT ;  /* 0x0000000129047892 */ /* 0x000fe4000f8ec03f */
[----:B------:R-:W-:Y:S02]  /*12f70*/  IMAD.U32 R7, RZ, RZ, UR41 ;  /* 0x00000029ff077e24 */ /* 0x000fe4000f8e00ff */
[----:B------:R-:W-:Y:S02]  /*12f80*/  UISETP.NE.U32.AND UP0, UPT, UR4, 0x1, UPT ;  /* 0x000000010400788c */ /* 0x000fe4000bf05070 */
[----:B------:R-:W-:-:S04]  /*12f90*/  VIADD R7, R7, 0xfffffffe ;  /* 0xfffffffe07077836 */ /* 0x000fc80000000000 */
[----:B0-----:R-:W-:Y:S01]  /*12fa0*/  IMAD.MOV.U32 R0, RZ, RZ, R7 ;  /* 0x000000ffff007224 */ /* 0x001fe200078e0007 */
[----:B------:R-:W-:-:S13]  /*12fb0*/  PLOP3.LUT P0, PT, PT, PT, UP0, 0x80, 0x0 ;  /* 0x000000000000781c */ /* 0x000fda0003f0f008 */
[----:B------:R-:W-:Y:S05]  /*12fc0*/  @!P0 BRA `(.L_x_2455) ;  /* 0x0000000c00588947 */ /* 0x000fea0003800000 */
[----:B--2---:R-:W2:Y:S04]  /*12fd0*/  LDL R3, [R1+0xc] ;  /* 0x00000c0001037983 */ /* 0x004ea80000100800 */
[----:B------:R-:W3:Y:S01]  /*12fe0*/  LDL R2, [R1+0x4] ;  /* 0x0000040001027983 */ /* 0x000ee20000100800 */
        /* <DEDUP_REMOVED lines=9> */
[----:B------:R-:W-:Y:S02]  /*13080*/  IMAD.MOV.U32 R4, RZ, RZ, R16 ;  /* 0x000000ffff047224 */ /* 0x000fe400078e0010 */
[----:B------:R-:W-:Y:S01]  /*13090*/  IMAD.MOV.U32 R8, RZ, RZ, R7 ;  /* 0x000000ffff087224 */ /* 0x000fe200078e0007 */
[----:B--2---:R-:W-:-:S13]  /*130a0*/  ISETP.NE.AND P1, PT, R2, RZ, PT ;  /* 0x000000ff0200720c */ /* 0x004fda0003f25270 */
[----:B------:R-:W-:Y:S05]  /*130b0*/  @!P1 BRA `(.L_x_2458) ;  /* 0x0000000000549947 */ /* 0x000fea0003800000 */
[----:B------:R-:W2:Y:S01]  /*130c0*/  LDL R10, [R1+0x8] ;  /* 0x00000800010a7983 */ /* 0x000ea20000100800 */
[----:B-1----:R-:W0:Y:S03]  /*130d0*/  LDC R5, c[0x0][0x43c] ;  /* 0x00010f00ff057b82 */ /* 0x002e260000000800 */
[----:B------:R-:W3:Y:S01]  /*130e0*/  LDL R11, [R1] ;  /* 0x00000000010b7983 */ /* 0x000ee20000100800 */
[----:B------:R-:W-:Y:S01]  /*130f0*/  IMAD.MOV.U32 R4, RZ, RZ, R7 ;  /* 0x000000ffff047224 */ /* 0x000fe200078e0007 */
[----:B------:R-:W-:Y:S01]  /*13100*/  ULDC.64 UR4, c[0x0][0x428] ;  /* 0x00010a0000047ab9 */ /* 0x000fe20000000a00 */
[----:B------:R-:W-:Y:S01]  /*13110*/  ULDC.64 UR6, c[0x0][0x208] ;  /* 0x0000820000067ab9 */ /* 0x000fe20000000a00 */
[----:B0-----:R-:W-:-:S13]  /*13120*/  ISETP.NE.AND P0, PT, R5, 0x1, PT ;  /* 0x000000010500780c */ /* 0x001fda0003f05270 */
[----:B------:R-:W0:Y:S02]  /*13130*/  @P0 LDC.64 R2, c[0x0][0x440] ;  /* 0x00011000ff020b82 */ /* 0x000e240000000a00 */
[----:B0-----:R-:W-:-:S05]  /*13140*/  @P0 IMAD.HI.U32 R2, R7, R2, RZ ;  /* 0x0000000207020227 */ /* 0x001fca00078e00ff */
[----:B------:R-:W-:Y:S02]  /*13150*/  @P0 SHF.R.U32.HI R4, RZ, R3, R2 ;  /* 0x00000003ff040219 */ /* 0x000fe40000011602 */
[----:B------:R-:W0:Y:S03]  /*13160*/  LDC.64 R2, c[0x0][0x418] ;  /* 0x00010600ff027b82 */ /* 0x000e260000000a00 */
[----:B------:R-:W-:-:S04]  /*13170*/  IMAD.MOV R8, RZ, RZ, -R4 ;  /* 0x000000ffff087224 */ /* 0x000fc800078e0a04 */
[----:B------:R-:W-:Y:S01]  /*13180*/  IMAD R8, R5, R8, R7 ;  /* 0x0000000805087224 */ /* 0x000fe200078e0207 */
[----:B------:R-:W-:Y:S01]  /*13190*/  SHF.R.S32.HI R5, RZ, 0x1f, R4 ;  /* 0x0000001fff057819 */ /* 0x000fe20000011404 */
[----:B--2---:R-:W-:-:S04]  /*131a0*/  IMAD R10, R10, UR4, RZ ;  /* 0x000000040a0a7c24 */ /* 0x004fc8000f8e02ff */
[C---:B---3--:R-:W-:Y:S02]  /*131b0*/  IMAD R10, R11.reuse, UR5, R10 ;  /* 0x000000050b0a7c24 */ /* 0x048fe4000f8e020a */
[----:B------:R-:W-:-:S04]  /*131c0*/  IMAD.WIDE.U32 R4, R11, UR4, R4 ;  /* 0x000000040b047c25 */ /* 0x000fc8000f8e0004 */
[----:B------:R-:W-:Y:S01]  /*131d0*/  IMAD.IADD R5, R10, 0x1, R5 ;  /* 0x000000010a057824 */ /* 0x000fe200078e0205 */
[----:B0-----:R-:W-:-:S04]  /*131e0*/  LEA R2, P0, R4, R2, 0x2 ;  /* 0x0000000204027211 */ /* 0x001fc800078010ff */
[----:B------:R-:W-:-:S05]  /*131f0*/  LEA.HI.X R3, R4, R3, R5, 0x2, P0 ;  /* 0x0000000304037211 */ /* 0x000fca00000f1405 */
[----:B------:R0:W5:Y:S04]  /*13200*/  LDG.E R4, desc[UR6][R2.64] ;  /* 0x0000000602047981 */ /* 0x000168000c1e1900 */
.L_x_2458:
[----:B0-----:R-:W-:Y:S01]  /*13210*/  IMAD R2, R0, 0x8, R17 ;  /* 0x0000000800027824 */ /* 0x001fe200078e0211 */
[----:B------:R-:W-:Y:S01]  /*13220*/  SHF.L.U32 R3, R9, 0x1f, RZ ;  /* 0x0000001f09037819 */ /* 0x000fe200000006ff */
[----:B------:R-:W-:Y:S03]  /*13230*/  BSSY B1, `(.L_x_2459) ;  /* 0x0000003000017945 */ /* 0x000fe60003800000 */
[----:B------:R-:W0:Y:S02]  /*13240*/  SYNCS.PHASECHK.TRANS64.TRYWAIT P0, [R2+URZ+0x38840], R3 ;  /* 0x03884003020075a7 */ /* 0x000e24000800017f */
[----:B0-----:R-:W-:Y:S05]  /*13250*/  @!P0 BRA `(.L_x_2460) ;  /* 0x0000004000988947 */ /* 0x001fea0003800000 */
.L_x_2568:
[----:B------:R-:W-:Y:S05]  /*13260*/  BSYNC B1 ;  /* 0x0000000000017941 */ /* 0x000fea0003800000 */
.L_x_2459:
[----:B-1----:R-:W1:Y:S01]  /*13270*/  S2R R5, SR_TID.X ;  /* 0x0000000000057919 */ /* 0x002e620000002100 */
        /* <DEDUP_REMOVED lines=11> */
.L_x_2462:
[----:B------:R-:W-:Y:S05]  /*13330*/  BSYNC B1 ;  /* 0x0000000000017941 */ /* 0x000fea0003800000 */
.L_x_2461:
[----:B------:R-:W-:Y:S01]  /*13340*/  IMAD.MOV.U32 R10, RZ, RZ, RZ ;  /* 0x000000ffff0a7224 */ /* 0x000fe200078e00ff */
[----:B------:R-:W-:Y:S01]  /*13350*/  R2UR UR11, R8 ;  /* 0x00000000080b72ca */ /* 0x000fe200000e0000 */
[----:B0-----:R-:W-:Y:S01]  /*13360*/  IMAD R3, R0, 0xa000, R17 ;  /* 0x0000a00000037824 */ /* 0x001fe200078e0211 */
[----:B------:R-:W-:Y:S01]  /*13370*/  UIADD3 UR4, UP0, UR38, 0x370, URZ ;  /* 0x0000037026047890 */ /* 0x000fe2000ff1e03f */
[----:B------:R-:W-:Y:S01]  /*13380*/  PLOP3.LUT P0, PT, PT, PT, PT, 0x80, 0x0 ;  /* 0x000000000000781c */ /* 0x000fe20003f0f070 */
[----:B------:R-:W-:Y:S01]  /*13390*/  VIADD R2, R2, 0x38830 ;  /* 0x0003883002027836 */ /* 0x000fe20000000000 */
[----:B------:R-:W-:Y:S01]  /*133a0*/  R2UR UR10, R10 ;  /* 0x000000000a0a72ca */ /* 0x000fe200000e0000 */
[----:B------:R-:W-:Y:S01]  /*133b0*/  VIADD R5, R3, 0x24400 ;  /* 0x0002440003057836 */ /* 0x000fe20000000000 */
[----:B------:R-:W-:Y:S01]  /*133c0*/  UIADD3.X UR5, URZ, UR39, URZ, UP0, !UPT ;  /* 0x000000273f057290 */ /* 0x000fe200087fe43f */
[----:B------:R-:W-:Y:S01]  /*133d0*/  UMOV UR6, 0x0 ;  /* 0x0000000000067882 */ /* 0x000fe20000000000 */
[----:B------:R-:W-:-:S04]  /*133e0*/  UMOV UR7, 0x14f00000 ;  /* 0x14f0000000077882 */ /* 0x000fc80000000000 */
[----:B------:R-:W-:-:S12]  /*133f0*/  UIMAD UR11, UR11, 0x50, URZ ;  /* 0x000000500b0b78a4 */ /* 0x000fd8000f8e023f */
.L_x_2463:
[----:B------:R-:W-:-:S13]  /*13400*/  @P0 ELECT P2, URZ, PT ;  /* 0x00000000003f082f */ /* 0x000fda0003840000 */
[----:B-----5:R-:W-:Y:S01]  /*13410*/  @P2 R2UR UR13, R4 ;  /* 0x00000000040d22ca */ /* 0x020fe200000e0000 */
[----:B------:R-:W-:Y:S01]  /*13420*/  UMOV UR12, UR36 ;  /* 0x00000024000c7c82 */ /* 0x000fe20008000000 */
        /* <DEDUP_REMOVED lines=12> */
.L_x_2464:
[----:B------:R-:W-:-:S13]  /*134f0*/  @P0 ELECT P2, URZ, PT ;  /* 0x00000000003f082f */ /* 0x000fda0003840000 */
[----:B------:R-:W-:Y:S01]  /*13500*/  @P2 R2UR UR13, R4 ;  /* 0x00000000040d22ca */ /* 0x000fe200000e0000 */
        /* <DEDUP_REMOVED lines=13> */
.L_x_2465:
        /* <DEDUP_REMOVED lines=15> */
.L_x_2466:
        /* <DEDUP_REMOVED lines=15> */
.L_x_2569:
[----:B------:R-:W-:Y:S05]  /*137c0*/  BSYNC B1 ;  /* 0x0000000000017941 */ /* 0x000fea0003800000 */
.L_x_2467:
        /* <DEDUP_REMOVED lines=12> */
.L_x_2470:
[----:B------:R-:W-:Y:S05]  /*13890*/  BSYNC B1 ;  /* 0x0000000000017941 */ /* 0x000fea0003800000 */
.L_x_2469:
[----:B------:R-:W-:Y:S01]  /*138a0*/  R2UR UR6, R12 ;  /* 0x000000000c0672ca */ /* 0x000fe200000e0000 */
[C-C-:B0-----:R-:W-:Y:S01]  /*138b0*/  IMAD R2, R18.reuse, 0x8, R17.reuse ;  /* 0x0000000812027824 */ /* 0x141fe200078e0211 */
[----:B------:R-:W-:Y:S01]  /*138c0*/  R2UR UR7, R13 ;  /* 0x000000000d0772ca */ /* 0x000fe200000e0000 */
[----:B------:R-:W-:Y:S01]  /*138d0*/  IMAD R3, R18, 0xa000, R17 ;  /* 0x0000a00012037824 */ /* 0x000fe200078e0211 */
[----:B------:R-:W-:Y:S01]  /*138e0*/  R2UR UR10, R10 ;  /* 0x000000000a0a72ca */ /* 0x000fe200000e0000 */
[----:B------:R-:W-:Y:S01]  /*138f0*/  UIADD3 UR4, UP0, UR38, 0x470, URZ ;  /* 0x0000047026047890 */ /* 0x000fe2000ff1e03f */
[----:B------:R-:W-:Y:S01]  /*13900*/  PLOP3.LUT P0, PT, PT, PT, PT, 0x80, 0x0 ;  /* 0x000000000000781c */ /* 0x000fe20003f0f070 */
[----:B------:R-:W-:Y:S02]  /*13910*/  IMAD R5, R19, 0x50, RZ ;  /* 0x0000005013057824 */ /* 0x000fe400078e02ff */
[----:B------:R-:W-:Y:S01]  /*13920*/  VIADD R2, R2, 0x38850 ;  /* 0x0003885002027836 */ /* 0x000fe20000000000 */
[----:B------:R-:W-:Y:S01]  /*13930*/  UIADD3.X UR5, URZ, UR39, URZ, UP0, !UPT ;  /* 0x000000273f057290 */ /* 0x000fe200087fe43f */
[----:B------:R-:W-:-:S11]  /*13940*/  VIADD R10, R3, 0x400 ;  /* 0x00000400030a7836 */ /* 0x000fd60000000000 */
.L_x_2471:
        /* <DEDUP_REMOVED lines=15> */
.L_x_2472:
        /* <DEDUP_REMOVED lines=15> */
.L_x_2473:
        /* <DEDUP_REMOVED lines=15> */
.L_x_2474:
        /* <DEDUP_REMOVED lines=10> */
[----:B------:R-:W-:Y:S02]  /*13cc0*/  IMAD.MOV.U32 R16, RZ, RZ, R4 ;  /* 0x000000ffff107224 */ /* 0x000fe400078e0004 */
[----:B------:R-:W-:-:S07]  /*13cd0*/  IMAD.MOV.U32 R19, RZ, RZ, R8 ;  /* 0x000000ffff137224 */ /* 0x000fce00078e0008 */
.L_x_2457:
[----:B------:R-:W-:Y:S05]  /*13ce0*/  BSYNC B0 ;  /* 0x0000000000007941 */ /* 0x000fea0003800000 */
.L_x_2456:
[----:B------:R0:W-:Y:S01]  /*13cf0*/  STL [R1+0x4], R9 ;  /* 0x0000040901007387 */ /* 0x0001e20000100800 */
[----:B------:R-:W-:Y:S01]  /*13d00*/  UIADD3 UR4, UR41, -0x3, URZ ;  /* 0xfffffffd29047890 */ /* 0x000fe2000fffe03f */
[----:B------:R-:W-:-:S05]  /*13d10*/  IMAD.MOV.U32 R18, RZ, RZ, R0 ;  /* 0x000000ffff127224 */ /* 0x000fca00078e0000 */
[----:B------:R-:W-:-:S07]  /*13d20*/  IMAD.U32 R0, RZ, RZ, UR4 ;  /* 0x00000004ff007e24 */ /* 0x000fce000f8e00ff */
.L_x_2455:
[----:B------:R-:W-:Y:S01]  /*13d30*/  ISETP.NE.AND P0, PT, R7, RZ, PT ;  /* 0x000000ff0700720c */ /* 0x000fe20003f05270 */
[----:B------:R-:W-:-:S12]  /*13d40*/  BSSY B0, `(.L_x_2454) ;  /* 0x00001ab000007945 */ /* 0x000fd80003800000 */
[----:B------:R-:W-:Y:S05]  /*13d50*/  @!P0 BRA `(.L_x_2475) ;  /* 0x0000001800a48947 */ /* 0x000fea0003800000 */
[----:B------:R-:W-:-:S07]  /*13d60*/  IMAD.MOV.U32 R8, RZ, RZ, R16 ;  /* 0x000000ffff087224 */ /* 0x000fce00078e0010 */
.L_x_2514:
[----:B--2---:R-:W2:Y:S04]  /*13d70*/  LDL R3, [R1+0xc] ;  /* 0x00000c0001037983 */ /* 0x004ea80000100800 */
[----:B------:R-:W3:Y:S01]  /*13d80*/  LDL R2, [R1+0x4] ;  /* 0x0000040001027983 */ /* 0x000ee20000100800 */
[----:B------:R-:W-:Y:S01]  /*13d90*/  VIADD R4, R18, 0x1 ;  /* 0x0000000112047836 */ /* 0x000fe20000000000 */
[----:B------:R-:W-:Y:S05]  /*13da0*/  YIELD ;  /* 0x0000000000007946 */ /* 0x000fea0003800000 */
[----:B------:R-:W-:Y:S01]  /*13db0*/  ISETP.NE.AND P0, PT, R4, 0x2, PT ;  /* 0x000000020400780c */ /* 0x000fe20003f05270 */
[----:B------:R-:W-:Y:S03]  /*13dc0*/  BSSY B1, `(.L_x_2476) ;  /* 0x00000cd000017945 */ /* 0x000fe60003800000 */
[----:B-1----:R-:W-:-:S02]  /*13dd0*/  SEL R5, RZ, 0x1, P0 ;  /* 0x00000001ff057807 */ /* 0x002fc40000000000 */
        /* <DEDUP_REMOVED lines=9> */
[----:B------:R-:W1:Y:S01]  /*13e70*/  LDC R8, c[0x0][0x43c] ;  /* 0x00010f00ff087b82 */ /* 0x000e620000000800 */
[----:B------:R-:W-:Y:S02]  /*13e80*/  ULDC.64 UR4, c[0x0][0x428] ;  /* 0x00010a0000047ab9 */ /* 0x000fe40000000a00 */
[----:B0-----:R-:W3:Y:S01]  /*13e90*/  LDL R9, [R1] ;  /* 0x0000000001097983 */ /* 0x001ee20000100800 */
[----:B------:R-:W-:Y:S01]  /*13ea0*/  ULDC.64 UR6, c[0x0][0x208] ;  /* 0x0000820000067ab9 */ /* 0x000fe20000000a00 */
[----:B-1----:R-:W-:-:S13]  /*13eb0*/  ISETP.NE.AND P0, PT, R8, 0x1, PT ;  /* 0x000000010800780c */ /* 0x002fda0003f05270 */
        /* <DEDUP_REMOVED lines=15> */
.L_x_2478:
[----:B------:R-:W-:Y:S01]  /*13fb0*/  IMAD R3, R4, 0x8, R17 ;  /* 0x0000000804037824 */ /* 0x000fe200078e0211 */
[----:B------:R-:W-:Y:S01]  /*13fc0*/  SHF.L.U32 R2, R5, 0x1f, RZ ;  /* 0x0000001f05027819 */ /* 0x000fe200000006ff */
[----:B------:R-:W-:Y:S03]  /*13fd0*/  BSSY B2, `(.L_x_2479) ;  /* 0x0000003000027945 */ /* 0x000fe60003800000 */
[----:B------:R-:W2:Y:S02]  /*13fe0*/  SYNCS.PHASECHK.TRANS64.TRYWAIT P0, [R3+URZ+0x38840], R2 ;  /* 0x03884002030075a7 */ /* 0x000ea4000800017f */
[----:B--2---:R-:W-:Y:S05]  /*13ff0*/  @!P0 BRA `(.L_x_2480) ;  /* 0x0000003400588947 */ /* 0x004fea0003800000 */
.L_x_2570:
[----:B------:R-:W-:Y:S05]  /*14000*/  BSYNC B2 ;  /* 0x0000000000027941 */ /* 0x000fea0003800000 */
.L_x_2479:
        /* <DEDUP_REMOVED lines=12> */
.L_x_2482:
[----:B------:R-:W-:Y:S05]  /*140d0*/  BSYNC B2 ;  /* 0x0000000000027941 */ /* 0x000fea0003800000 */
.L_x_2481:
        /* <DEDUP_REMOVED lines=11> */
.L_x_2483:
        /* <DEDUP_REMOVED lines=16> */
.L_x_2484:
        /* <DEDUP_REMOVED lines=16> */
.L_x_2485:
        /* <DEDUP_REMOVED lines=16> */
.L_x_2486:
        /* <DEDUP_REMOVED lines=16> */
.L_x_2571:
[----:B------:R-:W-:Y:S05]  /*14590*/  BSYNC B2 ;  /* 0x0000000000027941 */ /* 0x000fea0003800000 */
.L_x_2487:
        /* <DEDUP_REMOVED lines=11> */
.L_x_2490:
[----:B------:R-:W-:Y:S05]  /*14650*/  BSYNC B2 ;  /* 0x0000000000027941 */ /* 0x000fea0003800000 */
.L_x_2489:
[----:B------:R-:W-:Y:S01]  /*14660*/  R2UR UR10, R12 ;  /* 0x000000000c0a72ca */ /* 0x000fe200000e0000 */
[----:B------:R-:W-:Y:S01]  /*14670*/  IMAD R18, R18, 0xa000, R17 ;  /* 0x0000a00012127824 */ /* 0x000fe200078e0211 */
[----:B------:R-:W-:Y:S01]  /*14680*/  R2UR UR6, R10 ;  /* 0x000000000a0672ca */ /* 0x000fe200000e0000 */
[----:B------:R-:W-:Y:S01]  /*14690*/  UIADD3 UR4, UP0, UR38, 0x470, URZ ;  /* 0x0000047026047890 */ /* 0x000fe2000ff1e03f */
[----:B------:R-:W-:Y:S01]  /*146a0*/  R2UR UR7, R11 ;  /* 0x000000000b0772ca */ /* 0x000fe200000e0000 */
[----:B0-----:R-:W-:Y:S01]  /*146b0*/  IMAD R3, R19, 0x50, RZ ;  /* 0x0000005013037824 */ /* 0x001fe200078e02ff */
[----:B------:R-:W-:Y:S01]  /*146c0*/  PLOP3.LUT P0, PT, PT, PT, PT, 0x80, 0x0 ;  /* 0x000000000000781c */ /* 0x000fe20003f0f070 */
[----:B------:R-:W-:Y:S01]  /*146d0*/  VIADD R2, R2, 0x50 ;  /* 0x0000005002027836 */ /* 0x000fe20000000000 */
[----:B------:R-:W-:Y:S01]  /*146e0*/  UIADD3.X UR5, URZ, UR39, URZ, UP0, !UPT ;  /* 0x000000273f057290 */ /* 0x000fe200087fe43f */
[----:B------:R-:W-:-:S11]  /*146f0*/  VIADD R9, R18, 0x400 ;  /* 0x0000040012097836 */ /* 0x000fd60000000000 */
.L_x_2491:
        /* <DEDUP_REMOVED lines=15> */
.L_x_2492:
        /* <DEDUP_REMOVED lines=15> */
.L_x_2493:
        /* <DEDUP_REMOVED lines=15> */
.L_x_2494:
        /* <DEDUP_REMOVED lines=12> */
.L_x_2477:
[----:B------:R-:W-:Y:S05]  /*14a90*/  BSYNC B1 ;  /* 0x0000000000017941 */ /* 0x000fea0003800000 */
.L_x_2476:
        /* <DEDUP_REMOVED lines=8> */
[----:B------:R1:W-:Y:S02]  /*14b20*/  STL [R1+0x4], R10 ;  /* 0x0000040a01007387 */ /* 0x0003e40000100800 */
[----:B------:R-:W-:Y:S05]  /*14b30*/  @!P1 BRA `(.L_x_2496) ;  /* 0x0000000c001c9947 */ /* 0x000fea0003800000 */
[----:B------:R-:W2:Y:S01]  /*14b40*/  LDL R3, [R1+0x10] ;  /* 0x0000100001037983 */ /* 0x000ea20000100800 */
[----:B------:R-:W-:Y:S01]  /*14b50*/  VIADD R7, R0, 0xffffffff ;  /* 0xffffffff00077836 */ /* 0x000fe20000000000 */
[----:B--2---:R-:W-:-:S13]  /*14b60*/  ISETP.NE.AND P1, PT, R3, RZ, PT ;  /* 0x000000ff0300720c */ /* 0x004fda0003f25270 */
[----:B------:R-:W-:Y:S05]  /*14b70*/  @!P1 BRA `(.L_x_2497) ;  /* 0x0000000000549947 */ /* 0x000fea0003800000 */
[----:B------:R-:W2:Y:S01]  /*14b80*/  LDL R12, [R1+0x8] ;  /* 0x00000800010c7983 */ /* 0x000ea20000100800 */
[----:B0-----:R-:W0:Y:S01]  /*14b90*/  LDC R9, c[0x0][0x43c] ;  /* 0x00010f00ff097b82 */ /* 0x001e220000000800 */
[----:B------:R-:W-:Y:S02]  /*14ba0*/  ULDC.64 UR4, c[0x0][0x428] ;  /* 0x00010a0000047ab9 */ /* 0x000fe40000000a00 */
[----:B------:R-:W3:Y:S01]  /*14bb0*/  LDL R11, [R1] ;  /* 0x00000000010b7983 */ /* 0x000ee20000100800 */
        /* <DEDUP_REMOVED lines=17> */
.L_x_2497:
[----:B------:R-:W-:Y:S01]  /*14cd0*/  IMAD R2, R18, 0x8, R17 ;  /* 0x0000000812027824 */ /* 0x000fe200078e0211 */
[----:B------:R-:W-:Y:S01]  /*14ce0*/  SHF.L.U32 R3, R10, 0x1f, RZ ;  /* 0x0000001f0a037819 */ /* 0x000fe200000006ff */
[----:B------:R-:W-:Y:S03]  /*14cf0*/  BSSY B2, `(.L_x_2498) ;  /* 0x0000003000027945 */ /* 0x000fe60003800000 */
[----:B------:R-:W3:Y:S02]  /*14d00*/  SYNCS.PHASECHK.TRANS64.TRYWAIT P0, [R2+URZ+0x38840], R3 ;  /* 0x03884003020075a7 */ /* 0x000ee4000800017f */
[----:B---3--:R-:W-:Y:S05]  /*14d10*/  @!P0 BRA `(.L_x_2499) ;  /* 0x0000002800388947 */ /* 0x008fea0003800000 */
.L_x_2572:
[----:B------:R-:W-:Y:S05]  /*14d20*/  BSYNC B2 ;  /* 0x0000000000027941 */ /* 0x000fea0003800000 */
.L_x_2498:
        /* <DEDUP_REMOVED lines=12> */
.L_x_2501:
[----:B------:R-:W-:Y:S05]  /*14df0*/  BSYNC B2 ;  /* 0x0000000000027941 */ /* 0x000fea0003800000 */
.L_x_2500:
        /* <DEDUP_REMOVED lines=10> */
[----:B-1----:R-:W-:Y:S01]  /*14ea0*/  VIADD R10, R9, 0x24400 ;  /* 0x00024400090a7836 */ /* 0x002fe20000000000 */
[----:B------:R-:W-:-:S09]  /*14eb0*/  UMOV UR7, 0x14f00000 ;  /* 0x14f0000000077882 */ /* 0x000fd20000000000 */
.L_x_2502:
        /* <DEDUP_REMOVED lines=16> */
.L_x_2503:
        /* <DEDUP_REMOVED lines=16> */
.L_x_2504:
        /* <DEDUP_REMOVED lines=16> */
.L_x_2505:
        /* <DEDUP_REMOVED lines=15> */
.L_x_2573:
[----:B------:R-:W-:Y:S05]  /*152b0*/  BSYNC B2 ;  /* 0x0000000000027941 */ /* 0x000fea0003800000 */
.L_x_2506:
        /* <DEDUP_REMOVED lines=11> */
.L_x_2509:
[----:B------:R-:W-:Y:S05]  /*15370*/  BSYNC B2 ;  /* 0x0000000000027941 */ /* 0x000fea0003800000 */
.L_x_2508:
[----:B------:R-:W-:Y:S01]  /*15380*/  R2UR UR10, R12 ;  /* 0x000000000c0a72ca */ /* 0x000fe200000e0000 */
[----:B------:R-:W-:Y:S01]  /*15390*/  IMAD R4, R4, 0xa000, R17 ;  /* 0x0000a00004047824 */ /* 0x000fe200078e0211 */
[----:B------:R-:W-:Y:S01]  /*153a0*/  R2UR UR6, R10 ;  /* 0x000000000a0672ca */ /* 0x000fe200000e0000 */
[----:B------:R-:W-:Y:S01]  /*153b0*/  UIADD3 UR4, UP0, UR38, 0x470, URZ ;  /* 0x0000047026047890 */ /* 0x000fe2000ff1e03f */
[----:B------:R-:W-:Y:S01]  /*153c0*/  R2UR UR7, R11 ;  /* 0x000000000b0772ca */ /* 0x000fe200000e0000 */
[----:B------:R-:W-:Y:S01]  /*153d0*/  IMAD R3, R19, 0x50, RZ ;  /* 0x0000005013037824 */ /* 0x000fe200078e02ff */
[----:B------:R-:W-:Y:S01]  /*153e0*/  PLOP3.LUT P0, PT, PT, PT, PT, 0x80, 0x0 ;  /* 0x000000000000781c */ /* 0x000fe20003f0f070 */
[----:B0-----:R-:W-:Y:S01]  /*153f0*/  VIADD R2, R2, 0x50 ;  /* 0x0000005002027836 */ /* 0x001fe20000000000 */
[----:B------:R-:W-:Y:S01]  /*15400*/  UIADD3.X UR5, URZ, UR39, URZ, UP0, !UPT ;  /* 0x000000273f057290 */ /* 0x000fe200087fe43f */
[----:B------:R-:W-:-:S11]  /*15410*/  VIADD R5, R4, 0x400 ;  /* 0x0000040004057836 */ /* 0x000fd60000000000 */
.L_x_2510:
        /* <DEDUP_REMOVED lines=15> */
.L_x_2511:
        /* <DEDUP_REMOVED lines=15> */
.L_x_2512:
        /* <DEDUP_REMOVED lines=15> */
.L_x_2513:
        /* <DEDUP_REMOVED lines=12> */
.L_x_2496:
[----:B------:R-:W-:Y:S05]  /*157b0*/  BSYNC B1 ;  /* 0x0000000000017941 */ /* 0x000fea0003800000 */
.L_x_2495:
[C---:B------:R-:W-:Y:S01]  /*157c0*/  ISETP.GT.AND P0, PT, R0.reuse, 0x1, PT ;  /* 0x000000010000780c */ /* 0x040fe20003f04270 */
[----:B------:R-:W-:-:S12]  /*157d0*/  VIADD R0, R0, 0xfffffffe ;  /* 0xfffffffe00007836 */ /* 0x000fd80000000000 */
[----:B------:R-:W-:Y:S05]  /*157e0*/  @P0 BRA `(.L_x_2514) ;  /* 0xffffffe400600947 */ /* 0x000fea000383ffff */
.L_x_2475:
[----:B------:R-:W-:Y:S05]  /*157f0*/  BSYNC B0 ;  /* 0x0000000000007941 */ /* 0x000fea0003800000 */
.L_x_2454:
[----:B0-----:R-:W0:Y:S01]  /*15800*/  S2R R0, SR_TID.X ;  /* 0x0000000000007919 */ /* 0x001e220000002100 */
[----:B------:R-:W-:Y:S01]  /*15810*/  BSSY B0, `(.L_x_2515) ;  /* 0x0000012000007945 */ /* 0x000fe20003800000 */
[----:B0-----:R-:W-:-:S04]  /*15820*/  LOP3.LUT R6, R0, 0x7f, RZ, 0xc0, !PT ;  /* 0x0000007f00067812 */ /* 0x001fc800078ec0ff */
[----:B------:R-:W-:-:S13]  /*15830*/  ISETP.NE.AND P1, PT, R6, RZ, PT ;  /* 0x000000ff0600720c */ /* 0x000fda0003f25270 */
[----:B------:R-:W-:Y:S05]  /*15840*/  @P1 BRA `(.L_x_2516) ;  /* 0x0000000000381947 */ /* 0x000fea0003800000 */
[----:B--2---:R-:W0:Y:S01]  /*15850*/  S2R R3, SR_LANEID ;  /* 0x0000000000037919 */ /* 0x004e220000000000 */
[----:B------:R-:W-:Y:S01]  /*15860*/  VOTEU.ANY UR4, UPT, PT ;  /* 0x0000000000047886 */ /* 0x000fe200038e0100 */
[----:B-1----:R-:W1:Y:S01]  /*15870*/  LDC.64 R4, c[0x0][0xc80] ;  /* 0x00032000ff047b82 */ /* 0x002e620000000a00 */
        /* <DEDUP_REMOVED lines=9> */
[----:B0-----:R-:W-:-:S05]  /*15910*/  IADD3 R0, R0, UR43, R3 ;  /* 0x0000002b00007c10 */ /* 0x001fca000fffe003 */
[----:B------:R0:W-:Y:S02]  /*15920*/  STL [R1+0x18], R0 ;  /* 0x0000180001007387 */ /* 0x0001e40000100800 */
.L_x_2516:
[----:B------:R-:W-:Y:S05]  /*15930*/  BSYNC B0 ;  /* 0x0000000000007941 */ /* 0x000fea0003800000 */
.L_x_2515:
[----:B0-----:R-:W3:Y:S01]  /*15940*/  LDL.LU R0, [R1+0xc] ;  /* 0x00000c0001007983 */ /* 0x001ee20000300800 */
[----:B------:R-:W-:Y:S01]  /*15950*/  BSSY B0, `(.L_x_2517) ;  /* 0x0000056000007945 */ /* 0x000fe20003800000 */
[----:B---3--:R-:W-:-:S13]  /*15960*/  ISETP.NE.AND P0, PT, R0, RZ, PT ;  /* 0x000000ff0000720c */ /* 0x008fda0003f05270 */
[----:B------:R-:W-:Y:S05]  /*15970*/  @!P0 BRA `(.L_x_2518) ;  /* 0x00000004004c8947 */ /* 0x000fea0003800000 */
[----:B------:R-:W2:Y:S01]  /*15980*/  LDL R0, [R1+0x4] ;  /* 0x0000040001007983 */ /* 0x000ea20000100800 */
[----:B------:R-:W-:Y:S01]  /*15990*/  IMAD R2, R18, 0x8, R17 ;  /* 0x0000000812027824 */ /* 0x000fe200078e0211 */
[----:B------:R-:W-:Y:S01]  /*159a0*/  BSSY B1, `(.L_x_2519) ;  /* 0x0000005000017945 */ /* 0x000fe20003800000 */
[----:B------:R-:W-:Y:S02]  /*159b0*/  ISETP.NE.AND P2, PT, R6, RZ, PT ;  /* 0x000000ff0600720c */ /* 0x000fe40003f45270 */
[----:B--2---:R-:W-:-:S04]  /*159c0*/  SHF.L.U32 R3, R0, 0x1f, RZ ;  /* 0x0000001f00037819 */ /* 0x004fc800000006ff */
[----:B------:R-:W0:Y:S02]  /*159d0*/  SYNCS.PHASECHK.TRANS64.TRYWAIT P0, [R2+URZ+0x38860], R3 ;  /* 0x03886003020075a7 */ /* 0x000e24000800017f */
[----:B0-----:R-:W-:Y:S05]  /*159e0*/  @!P0 BRA `(.L_x_2520) ;  /* 0x0000001c002c8947 */ /* 0x001fea0003800000 */
.L_x_2574:
[----:B------:R-:W-:Y:S05]  /*159f0*/  BSYNC B1 ;  /* 0x0000000000017941 */ /* 0x000fea0003800000 */
.L_x_2519:
        /* <DEDUP_REMOVED lines=9> */
.L_x_2522:
[----:B------:R-:W-:Y:S05]  /*15a90*/  BSYNC B1 ;  /* 0x0000000000017941 */ /* 0x000fea0003800000 */
.L_x_2521:
[----:B------:R-:W-:Y:S01]  /*15aa0*/  IMAD R0, R18, 0xa000, R17 ;  /* 0x0000a00012007824 */ /* 0x000fe200078e0211 */
[----:B------:R-:W-:Y:S01]  /*15ab0*/  UIADD3 UR4, UP0, UR38, 0x470, URZ ;  /* 0x0000047026047890 */ /* 0x000fe2000ff1e03f */
[----:B------:R-:W-:Y:S01]  /*15ac0*/  PLOP3.LUT P0, PT, PT, PT, PT, 0x80, 0x0 ;  /* 0x000000000000781c */ /* 0x000fe20003f0f070 */
[----:B------:R-:W-:Y:S01]  /*15ad0*/  IMAD R19, R19, 0x50, RZ ;  /* 0x0000005013137824 */ /* 0x000fe200078e02ff */
[----:B------:R-:W-:Y:S01]  /*15ae0*/  UMOV UR6, 0x0 ;  /* 0x0000000000067882 */ /* 0x000fe20000000000 */
[----:B0-----:R-:W-:Y:S01]  /*15af0*/  VIADD R2, R2, 0x38850 ;  /* 0x0003885002027836 */ /* 0x001fe20000000000 */
[----:B------:R-:W-:Y:S01]  /*15b00*/  UIADD3.X UR5, URZ, UR39, URZ, UP0, !UPT ;  /* 0x000000273f057290 */ /* 0x000fe200087fe43f */
[----:B------:R-:W-:Y:S01]  /*15b10*/  VIADD R3, R0, 0x400 ;  /* 0x0000040000037836 */ /* 0x000fe20000000000 */
[----:B------:R-:W-:Y:S01]  /*15b20*/  UMOV UR7, 0x14f00000 ;  /* 0x14f0000000077882 */ /* 0x000fe20000000000 */
[----:B------:R-:W-:-:S09]  /*15b30*/  UMOV UR10, URZ ;  /* 0x0000003f000a7c82 */ /* 0x000fd20008000000 */
.L_x_2523:
        /* <DEDUP_REMOVED lines=15> */
.L_x_2524:
        /* <DEDUP_REMOVED lines=15> */
.L_x_2525:
        /* <DEDUP_REMOVED lines=15> */
.L_x_2526:
        /* <DEDUP_REMOVED lines=10> */
.L_x_2518:
[----:B------:R-:W-:Y:S05]  /*15eb0*/  BSYNC B0 ;  /* 0x0000000000007941 */ /* 0x000fea0003800000 */
.L_x_2517:
[----:B--2---:R-:W2:Y:S01]  /*15ec0*/  LDL.LU R3, [R1+0x4] ;  /* 0x0000040001037983 */ /* 0x004ea20000300800 */
[----:B------:R-:W-:-:S05]  /*15ed0*/  VIADD R18, R18, 0x1 ;  /* 0x0000000112127836 */ /* 0x000fca0000000000 */
[----:B------:R-:W-:-:S04]  /*15ee0*/  ISETP.NE.AND P0, PT, R18, 0x2, PT ;  /* 0x000000021200780c */ /* 0x000fc80003f05270 */
[----:B------:R-:W-:Y:S02]  /*15ef0*/  SEL R0, RZ, 0x1, P0 ;  /* 0x00000001ff007807 */ /* 0x000fe40000000000 */
[----:B------:R-:W-:Y:S02]  /*15f00*/  SEL R18, R18, RZ, P0 ;  /* 0x000000ff12127207 */ /* 0x000fe40000000000 */
[----:B--2---:R-:W-:-:S05]  /*15f10*/  LOP3.LUT R3, R3, R0, RZ, 0x3c, !PT ;  /* 0x0000000003037212 */ /* 0x004fca00078e3cff */
[----:B------:R2:W-:Y:S02]  /*15f20*/  STL [R1+0x4], R3 ;  /* 0x0000040301007387 */ /* 0x0005e40000100800 */
.L_x_2434:
[----:B------:R-:W-:Y:S05]  /*15f30*/  BSYNC B7 ;  /* 0x0000000000077941 */ /* 0x000fea0003800000 */
.L_x_2432:
[----:B0-----:R-:W3:Y:S04]  /*15f40*/  LDL R0, [R1+0x20] ;  /* 0x0000200001007983 */ /* 0x001ee80000100800 */
[----:B------:R0:W5:Y:S01]  /*15f50*/  LDL R2, [R1+0x18] ;  /* 0x0000180001027983 */ /* 0x0001620000100800 */
[----:B---3--:R-:W-:-:S13]  /*15f60*/  ISETP.NE.AND P0, PT, R0, RZ, PT ;  /* 0x000000ff0000720c */ /* 0x008fda0003f05270 */
[----:B0-----:R-:W-:Y:S05]  /*15f70*/  @!P0 BRA `(.L_x_2527) ;  /* 0x0000000000288947 */ /* 0x001fea0003800000 */
[----:B------:R-:W-:Y:S05]  /*15f80*/  WARPSYNC.ALL ;  /* 0x0000000000007948 */ /* 0x000fea0003800000 */
[----:B------:R-:W0:Y:S08]  /*15f90*/  S2UR UR5, SR_CgaCtaId ;  /* 0x00000000000579c3 */ /* 0x000e300000008800 */
[----:B------:R-:W-:Y:S06]  /*15fa0*/  BAR.SYNC.DEFER_BLOCKING 0x5, 0x180 ;  /* 0x0146000000007b1d */ /* 0x000fec0000010000 */
[----:B------:R-:W-:-:S02]  /*15fb0*/  UMOV UR4, 0x400 ;  /* 0x0000040000047882 */ /* 0x000fc40000000000 */
[----:B0-----:R-:W-:-:S06]  /*15fc0*/  ULEA UR4, UR5, UR4, 0x18 ;  /* 0x0000000405047291 */ /* 0x001fcc000f8ec03f */
[----:B------:R-:W-:-:S05]  /*15fd0*/  IMAD.U32 R17, RZ, RZ, UR4 ;  /* 0x00000004ff117e24 */ /* 0x000fca000f8e00ff */
[----:B-----5:R-:W0:Y:S04]  /*15fe0*/  LDS R2, [R17+0x388d0] ;  /* 0x0388d00011027984 */ /* 0x020e280000000800 */
[----:B0-----:R0:W-:Y:S01]  /*15ff0*/  STL [R1+0x18], R2 ;  /* 0x0000180201007387 */ /* 0x0011e20000100800 */
[----:B------:R-:W-:Y:S06]  /*16000*/  BAR.ARV 0x4, 0x180 ;  /* 0x0106000000007b1d */ /* 0x000fec0000002000 */
[----:B------:R-:W-:Y:S05]  /*16010*/  BRA `(.L_x_2528) ;  /* 0x00000000002c7947 */ /* 0x000fea0003800000 */
.L_x_2527:
[----:B------:R-:W-:-:S03]  /*16020*/  UMOV UR4, 0xffffffff ;  /* 0xffffffff00047882 */ /* 0x000fc60000000000 */
[----:B------:R-:W-:Y:S05]  /*16030*/  BRA.DIV UR4, `(.L_x_2529) ;  /* 0x0000001604ac7947 */ /* 0x000fea000b800000 */
[----:B-----5:R0:W3:Y:S02]  /*16040*/  SHFL.IDX PT, R14, R2, RZ, 0x1f ;  /* 0x00001fff020e7589 */ /* 0x0200e400000e0000 */
.L_x_2577:
[----:B--2---:R-:W2:Y:S01]  /*16050*/  @!P1 S2R R3, SR_CgaCtaId ;  /* 0x0000000000039919 */ /* 0x004ea20000008800 */
[----:B------:R-:W-:Y:S05]  /*16060*/  WARPSYNC.ALL ;  /* 0x0000000000007948 */ /* 0x000fea0003800000 */
[----:B------:R-:W-:Y:S01]  /*16070*/  BAR.SYNC.DEFER_BLOCKING 0x4, 0x180 ;  /* 0x0106000000007b1d */ /* 0x000fe20000010000 */
[----:B------:R-:W-:-:S05]  /*16080*/  @!P1 MOV R0, 0x400 ;  /* 0x0000040000009802 */ /* 0x000fca0000000f00 */
[----:B---3--:R3:W-:Y:S01]  /*16090*/  STL [R1+0x18], R14 ;  /* 0x0000180e01007387 */ /* 0x0087e20000100800 */
[----:B--2---:R-:W-:-:S05]  /*160a0*/  @!P1 LEA R17, R3, R0, 0x18 ;  /* 0x0000000003119211 */ /* 0x004fca00078ec0ff */
[----:B------:R3:W-:Y:S01]  /*160b0*/  @!P1 STS [R17+0x388d0], R2 ;  /* 0x0388d00211009388 */ /* 0x0007e20000000800 */
[----:B------:R-:W-:Y:S06]  /*160c0*/  BAR.ARV 0x5, 0x180 ;  /* 0x0146000000007b1d */ /* 0x000fec0000002000 */
.L_x_2528:
[----:B------:R-:W4:Y:S01]  /*160d0*/  LDL R0, [R1+0x18] ;  /* 0x0000180001007983 */ /* 0x000f220000100800 */
[----:B------:R-:W-:Y:S02]  /*160e0*/  ULDC UR4, c[0x0][0xc38] ;  /* 0x00030e0000047ab9 */ /* 0x000fe40000000800 */
[----:B----4-:R-:W-:-:S13]  /*160f0*/  ISETP.GE.AND P0, PT, R0, UR4, PT ;  /* 0x0000000400007c0c */ /* 0x010fda000bf06270 */
[----:B------:R-:W-:Y:S05]  /*16100*/  @!P0 BRA `(.L_x_2530) ;  /* 0xffffffb000208947 */ /* 0x000fea000383ffff */
.L_x_2429:
[----:B-1----:R-:W4:Y:S01]  /*16110*/  LDL.LU R0, [R1+0x1c] ;  /* 0x00001c0001007983 */ /* 0x002f220000300800 */
[----:B------:R-:W-:Y:S01]  /*16120*/  BSSY B0, `(.L_x_2531) ;  /* 0x000000b000007945 */ /* 0x000fe20003800000 */
[----:B------:R-:W1:Y:S01]  /*16130*/  S2R R5, SR_CgaCtaId ;  /* 0x0000000000057919 */ /* 0x000e620000008800 */
[----:B----4-:R-:W-:-:S05]  /*16140*/  VIADD R0, R0, 0x1 ;  /* 0x0000000100007836 */ /* 0x010fca0000000000 */
[----:B0--3--:R-:W-:-:S04]  /*16150*/  LEA.HI R2, R0, R0, RZ, 0x1 ;  /* 0x0000000000027211 */ /* 0x009fc800078f08ff */
[----:B--2---:R-:W-:-:S05]  /*16160*/  LOP3.LUT R3, R2, 0xfffffffe, RZ, 0xc0, !PT ;  /* 0xfffffffe02037812 */ /* 0x004fca00078ec0ff */
[----:B------:R-:W-:Y:S01]  /*16170*/  IMAD.IADD R3, R0, 0x1, -R3 ;  /* 0x0000000100037824 */ /* 0x000fe200078e0a03 */
[----:B------:R-:W-:-:S04]  /*16180*/  MOV R0, 0x400 ;  /* 0x0000040000007802 */ /* 0x000fc80000000f00 */
[----:B-1----:R-:W-:Y:S02]  /*16190*/  LEA R0, R5, R0, 0x18 ;  /* 0x0000000005007211 */ /* 0x002fe400078ec0ff */
[----:B------:R-:W-:-:S04]  /*161a0*/  SHF.L.U32 R3, R3, 0x1f, RZ ;  /* 0x0000001f03037819 */ /* 0x000fc800000006ff */
[----:B------:R-:W0:Y:S02]  /*161b0*/  SYNCS.PHASECHK.TRANS64.TRYWAIT P0, [R0+URZ+0x38820], R3 ;  /* 0x03882003000075a7 */ /* 0x000e24000800017f */
[----:B0-----:R-:W-:Y:S05]  /*161c0*/  @!P0 BRA `(.L_x_2532) ;  /* 0x0000001400708947 */ /* 0x001fea0003800000 */
.L_x_2578:
[----:B------:R-:W-:Y:S05]  /*161d0*/  BSYNC B0 ;  /* 0x0000000000007941 */ /* 0x000fea0003800000 */
.L_x_2531:
[----:B------:R-:W-:-:S03]  /*161e0*/  UMOV UR4, 0xffffffff ;  /* 0xffffffff00047882 */ /* 0x000fc60000000000 */
[----:B------:R-:W-:Y:S05]  /*161f0*/  BRA.DIV UR4, `(.L_x_2533) ;  /* 0x0000001604787947 */ /* 0x000fea000b800000 */
[----:B------:R-:W1:Y:S02]  /*16200*/  S2R R2, SR_TID.X ;  /* 0x0000000000027919 */ /* 0x000e640000002100 */
[----:B-1----:R-:W-:-:S04]  /*16210*/  SHF.R.U32.HI R2, RZ, 0x5, R2 ;  /* 0x00000005ff027819 */ /* 0x002fc80000011602 */
[----:B------:R-:W-:-:S05]  /*16220*/  LOP3.LUT R2, R2, 0x3, RZ, 0xc0, !PT ;  /* 0x0000000302027812 */ /* 0x000fca00078ec0ff */
[----:B------:R1:W2:Y:S02]  /*16230*/  SHFL.IDX PT, R14, R2, RZ, 0x1f ;  /* 0x00001fff020e7589 */ /* 0x0002a400000e0000 */
.L_x_2581:
[----:B--2---:R-:W-:Y:S01]  /*16240*/  ISETP.NE.AND P0, PT, R14, RZ, PT ;  /* 0x000000ff0e00720c */ /* 0x004fe20003f05270 */
[----:B------:R-:W-:-:S12]  /*16250*/  BSSY B0, `(.L_x_2534) ;  /* 0x0000027000007945 */ /* 0x000fd80003800000 */
[----:B------:R-:W-:Y:S05]  /*16260*/  @P0 BRA `(.L_x_2535) ;  /* 0x0000000000940947 */ /* 0x000fea0003800000 */
[----:B------:R-:W-:-:S03]  /*16270*/  UMOV UR4, 0xffffffff ;  /* 0xffffffff00047882 */ /* 0x000fc60000000000 */
[----:B------:R-:W-:Y:S05]  /*16280*/  BRA.DIV UR4, `(.L_x_2536) ;  /* 0x0000001604887947 */ /* 0x000fea000b800000 */
[----:B------:R-:W-:-:S13]  /*16290*/  ELECT P6, URZ, PT ;  /* 0x00000000003f782f */ /* 0x000fda00038c0000 */
.L_x_2584:
        /* <DEDUP_REMOVED lines=8> */
.L_x_2537:
[----:B------:R-:W2:Y:S01]  /*16320*/  LDL.LU R7, [R1+0x4] ;  /* 0x0000040001077983 */ /* 0x000ea20000300800 */
        /* <DEDUP_REMOVED lines=12> */
.L_x_2585:
[----:B------:R-:W1:Y:S02]  /*163f0*/  SYNCS.PHASECHK.TRANS64.TRYWAIT P0, [R3+URZ], R2 ;  /* 0x00000002030075a7 */ /* 0x000e64000800017f */
[----:B-1----:R-:W-:Y:S05]  /*16400*/  @!P0 BRA `(.L_x_2539) ;  /* 0x00000014005c8947 */ /* 0x002fea0003800000 */
.L_x_2586:
[----:B------:R-:W-:Y:S05]  /*16410*/  @!P2 BRA `(.L_x_2540) ;  /* 0x000000000004a947 */ /* 0x000fea0003800000 */
[----:B------:R-:W-:Y:S01]  /*16420*/  BPT.TRAP 0x1 ;  /* 0x000000040000795c */ /* 0x000fe20000300000 */
.L_x_2540:
[----:B-1----:R-:W-:-:S04]  /*16430*/  VIADD R3, R0, 0x38860 ;  /* 0x0003886000037836 */ /* 0x002fc80000000000 */
[----:B------:R-:W-:-:S04]  /*16440*/  IMAD R18, R18, 0x8, R3 ;  /* 0x0000000812127824 */ /* 0x000fc800078e0203 */
[----:B------:R-:W1:Y:S02]  /*16450*/  SYNCS.PHASECHK.TRANS64.TRYWAIT P0, [R18+URZ], R5 ;  /* 0x00000005120075a7 */ /* 0x000e64000800017f */
[----:B-1----:R-:W-:Y:S05]  /*16460*/  @!P0 BRA `(.L_x_2541) ;  /* 0x0000001400588947 */ /* 0x002fea0003800000 */
.L_x_2587:
[----:B------:R-:W-:-:S07]  /*16470*/  IMAD R3, R4, 0x8, R3 ;  /* 0x0000000804037824 */ /* 0x000fce00078e0203 */
.L_x_2542:
[----:B--2---:R2:W3:Y:S02]  /*16480*/  SYNCS.PHASECHK.TRANS64.TRYWAIT P0, [R3+URZ], R2 ;  /* 0x00000002030075a7 */ /* 0x0044e4000800017f */
[----:B---3--:R-:W-:Y:S05]  /*16490*/  @!P0 NANOSLEEP.SYNCS 0x989680 ;  /* 0x009896800000895d */ /* 0x008fea0003900000 */
[----:B------:R-:W3:Y:S02]  /*164a0*/  @!P0 SYNCS.PHASECHK.TRANS64 P0, [R3+URZ], R2 ;  /* 0x00000002030085a7 */ /* 0x000ee4000800007f */
[----:B---3--:R-:W-:Y:S05]  /*164b0*/  @!P0 BRA `(.L_x_2542) ;  /* 0xfffffffc00f08947 */ /* 0x008fea000383ffff */
.L_x_2535:
[----:B------:R-:W-:Y:S05]  /*164c0*/  BSYNC B0 ;  /* 0x0000000000007941 */ /* 0x000fea0003800000 */
.L_x_2534:
[----:B------:R-:W-:Y:S05]  /*164d0*/  EXIT ;  /* 0x000000000000794d */ /* 0x000fea0003800000 */
.L_x_2382:
[----:B------:R-:W-:-:S13]  /*164e0*/  R2UR UR4, R17 ;  /* 0x00000000110472ca */ /* 0x000fda00000e0000 */
[----:B0-----:R-:W-:-:S04]  /*164f0*/  IMAD.U32 R3, RZ, RZ, UR4 ;  /* 0x00000004ff037e24 */ /* 0x001fc8000f8e00ff */
[----:B------:R0:W1:Y:S03]  /*16500*/  SYNCS.PHASECHK.TRANS64.TRYWAIT P1, [R3+URZ+0x38800], R0 ;  /* 0x03880000030075a7 */ /* 0x000066000802017f */
[----:B-1----:R-:W-:Y:S05]  /*16510*/  @!P1 NANOSLEEP.SYNCS 0x989680 ;  /* 0x009896800000995d */ /* 0x002fea0003900000 */
[----:B------:R-:W1:Y:S02]  /*16520*/  @!P1 SYNCS.PHASECHK.TRANS64 P1, [R3+URZ+0x38800], R0 ;  /* 0x03880000030095a7 */ /* 0x000e64000802007f */
[----:B-1----:R-:W-:Y:S05]  /*16530*/  @!P1 BRA `(.L_x_2382) ;  /* 0xfffffffc00e89947 */ /* 0x002fea000383ffff */
[----:B------:R-:W-:Y:S05]  /*16540*/  BRA `(.L_x_2543) ;  /* 0xfffffeb400207947 */ /* 0x000fea000383ffff */
.L_x_2386:
[----:B-1----:R1:W2:Y:S02]  /*16550*/  SYNCS.PHASECHK.TRANS64.TRYWAIT P2, [R0+URZ+0x38830], R3 ;  /* 0x03883003000075a7 */ /* 0x0022a4000804017f */
[----:B--2---:R-:W-:Y:S05]  /*16560*/  @!P2 NANOSLEEP.SYNCS 0x989680 ;  /* 0x009896800000a95d */ /* 0x004fea0003900000 */
[----:B------:R-:W2:Y:S02]  /*16570*/  @!P2 SYNCS.PHASECHK.TRANS64 P2, [R0+URZ+0x38830], R3 ;  /* 0x038830030000a5a7 */ /* 0x000ea4000804007f */
[----:B--2---:R-:W-:Y:S05]  /*16580*/  @!P2 BRA `(.L_x_2386) ;  /* 0xfffffffc00f0a947 */ /* 0x004fea000383ffff */
[----:B------:R-:W-:Y:S05]  /*16590*/  BRA `(.L_x_2385) ;  /* 0xfffffeb4004c7947 */ /* 0x000fea000383ffff */
.L_x_2391:
[----:B------:R-:W-:-:S13]  /*165a0*/  R2UR UR4, R232 ;  /* 0x00000000e80472ca */ /* 0x000fda00000e0000 */
[----:B-1----:R-:W-:-:S04]  /*165b0*/  IMAD.U32 R4, RZ, RZ, UR4 ;  /* 0x00000004ff047e24 */ /* 0x002fc8000f8e00ff */
[----:B------:R1:W2:Y:S03]  /*165c0*/  SYNCS.PHASECHK.TRANS64.TRYWAIT P3, [R4+URZ+0x38830], R3 ;  /* 0x03883003040075a7 */ /* 0x0002a6000806017f */
[----:B--2---:R-:W-:Y:S05]  /*165d0*/  @!P3 NANOSLEEP.SYNCS 0x989680 ;  /* 0x009896800000b95d */ /* 0x004fea0003900000 */
[----:B------:R-:W2:Y:S02]  /*165e0*/  @!P3 SYNCS.PHASECHK.TRANS64 P3, [R4+URZ+0x38830], R3 ;  /* 0x038830030400b5a7 */ /* 0x000ea4000806007f */
[----:B--2---:R-:W-:Y:S05]  /*165f0*/  @!P3 BRA `(.L_x_2391) ;  /* 0xfffffffc00e8b947 */ /* 0x004fea000383ffff */
[----:B------:R-:W-:Y:S05]  /*16600*/  BRA `(.L_x_2390) ;  /* 0xfffffeec00b47947 */ /* 0x000fea000383ffff */
.L_x_2395:
[----:B01----:R-:W-:-:S04]  /*16610*/  IMAD.U32 R3, RZ, RZ, UR4 ;  /* 0x00000004ff037e24 */ /* 0x003fc8000f8e00ff */
[----:B------:R0:W1:Y:S03]  /*16620*/  SYNCS.PHASECHK.TRANS64.TRYWAIT P3, [R3+URZ+0x38850], R0 ;  /* 0x03885000030075a7 */ /* 0x000066000806017f */
[----:B-1----:R-:W-:Y:S05]  /*16630*/  @!P3 NANOSLEEP.SYNCS 0x989680 ;  /* 0x009896800000b95d */ /* 0x002fea0003900000 */
[----:B------:R-:W1:Y:S02]  /*16640*/  @!P3 SYNCS.PHASECHK.TRANS64 P3, [R3+URZ+0x38850], R0 ;  /* 0x038850000300b5a7 */ /* 0x000e64000806007f */
[----:B-1----:R-:W-:Y:S05]  /*16650*/  @!P3 BRA `(.L_x_2395) ;  /* 0xfffffffc00ecb947 */ /* 0x002fea000383ffff */
[----:B------:R-:W-:Y:S05]  /*16660*/  BRA `(.L_x_2394) ;  /* 0xffffff1400d47947 */ /* 0x000fea000383ffff */
.L_x_2401:
[----:B-1----:R-:W-:-:S04]  /*16670*/  IMAD.U32 R4, RZ, RZ, UR4 ;  /* 0x00000004ff047e24 */ /* 0x002fc8000f8e00ff */
[----:B------:R1:W2:Y:S03]  /*16680*/  SYNCS.PHASECHK.TRANS64.TRYWAIT P2, [R4+URZ+0x38830], R3 ;  /* 0x03883003040075a7 */ /* 0x0002a6000804017f */
[----:B--2---:R-:W-:Y:S05]  /*16690*/  @!P2 NANOSLEEP.SYNCS 0x989680 ;  /* 0x009896800000a95d */ /* 0x004fea0003900000 */
[----:B------:R-:W2:Y:S02]  /*166a0*/  @!P2 SYNCS.PHASECHK.TRANS64 P2, [R4+URZ+0x38830], R3 ;  /* 0x038830030400a5a7 */ /* 0x000ea4000804007f */
[----:B--2---:R-:W-:Y:S05]  /*166b0*/  @!P2 BRA `(.L_x_2401) ;  /* 0xfffffffc00eca947 */ /* 0x004fea000383ffff */
[----:B------:R-:W-:Y:S05]  /*166c0*/  BRA `(.L_x_2400) ;  /* 0xffffff2c00bc7947 */ /* 0x000fea000383ffff */
.L_x_2405:
[----:B01----:R-:W-:-:S04]  /*166d0*/  IMAD.U32 R3, RZ, RZ, UR4 ;  /* 0x00000004ff037e24 */ /* 0x003fc8000f8e00ff */
[----:B------:R0:W1:Y:S03]  /*166e0*/  SYNCS.PHASECHK.TRANS64.TRYWAIT P2, [R3+URZ+0x38850], R0 ;  /* 0x03885000030075a7 */ /* 0x000066000804017f */
[----:B-1----:R-:W-:Y:S05]  /*166f0*/  @!P2 NANOSLEEP.SYNCS 0x989680 ;  /* 0x009896800000a95d */ /* 0x002fea0003900000 */
[----:B------:R-:W1:Y:S02]  /*16700*/  @!P2 SYNCS.PHASECHK.TRANS64 P2, [R3+URZ+0x38850], R0 ;  /* 0x038850000300a5a7 */ /* 0x000e64000804007f */
[----:B-1----:R-:W-:Y:S05]  /*16710*/  @!P2 BRA `(.L_x_2405) ;  /* 0xfffffffc00eca947 */ /* 0x002fea000383ffff */
[----:B------:R-:W-:Y:S05]  /*16720*/  BRA `(.L_x_2404) ;  /* 0xffffff5400dc7947 */ /* 0x000fea000383ffff */
.L_x_2410:
[----:B-1----:R-:W-:-:S04]  /*16730*/  IMAD.U32 R7, RZ, RZ, UR7 ;  /* 0x00000007ff077e24 */ /* 0x002fc8000f8e00ff */
[----:B------:R1:W2:Y:S03]  /*16740*/  SYNCS.PHASECHK.TRANS64.TRYWAIT P0, [R7+URZ+0x38850], R0 ;  /* 0x03885000070075a7 */ /* 0x0002a6000800017f */
[----:B--2---:R-:W-:Y:S05]  /*16750*/  @!P0 NANOSLEEP.SYNCS 0x989680 ;  /* 0x009896800000895d */ /* 0x004fea0003900000 */
[----:B------:R-:W2:Y:S02]  /*16760*/  @!P0 SYNCS.PHASECHK.TRANS64 P0, [R7+URZ+0x38850], R0 ;  /* 0x03885000070085a7 */ /* 0x000ea4000800007f */
[----:B--2---:R-:W-:Y:S05]  /*16770*/  @!P0 BRA `(.L_x_2410) ;  /* 0xfffffffc00ec8947 */ /* 0x004fea000383ffff */
[----:B------:R-:W-:Y:S05]  /*16780*/  BRA `(.L_x_2409) ;  /* 0xffffff6c00e47947 */ /* 0x000fea000383ffff */
.L_x_2440:
[----:B------:R-:W-:Y:S02]  /*16790*/  IMAD.MOV.U32 R13, RZ, RZ, R0 ;  /* 0x000000ffff0d7224 */ /* 0x000fe400078e0000 */
[----:B------:R-:W-:Y:S02]  /*167a0*/  IMAD.MOV.U32 R12, RZ, RZ, RZ ;  /* 0x000000ffff0c7224 */ /* 0x000fe400078e00ff */
[----:B------:R-:W-:Y:S02]  /*167b0*/  IMAD.MOV.U32 R11, RZ, RZ, 0x1f ;  /* 0x0000001fff0b7424 */ /* 0x000fe400078e00ff */
[----:B------:R-:W-:-:S07]  /*167c0*/  IMAD.MOV.U32 R15, RZ, RZ, -0x1 ;  /* 0xffffffffff0f7424 */ /* 0x000fce00078e00ff */
[----:B0-----:R-:W-:Y:S05]  /*167d0*/  WARPSYNC.COLLECTIVE R15, `(.L_x_2544) ;  /* 0x000000000f087348 */ /* 0x001fea0003c00000 */
[----:B------:R1:W2:Y:S02]  /*167e0*/  SHFL.IDX P6, R14, R13, R12, R11 ;  /* 0x0000000c0d0e7389 */ /* 0x0002a400000c000b */
[----:B012---:R-:W-:Y:S01]  /*167f0*/  ENDCOLLECTIVE ;  /* 0x000000000000791b */ /* 0x007fe20003800000 */
.L_x_2544:
[----:B------:R-:W-:Y:S05]  /*16800*/  BRA `(.L_x_2545) ;  /* 0xffffffb4002c7947 */ /* 0x000fea000383ffff */
.L_x_2442:
[----:B------:R-:W-:Y:S01]  /*16810*/  BSSY B0, `(.L_x_2546) ;  /* 0x0000006000007945 */ /* 0x000fe20003800000 */
[----:B------:R-:W-:-:S07]  /*16820*/  IMAD.MOV.U32 R15, RZ, RZ, -0x1 ;  /* 0xffffffffff0f7424 */ /* 0x000fce00078e00ff */
[----:B01----:R-:W-:Y:S05]  /*16830*/  WARPSYNC.COLLECTIVE R15, `(.L_x_2547) ;  /* 0x000000000f0c7348 */ /* 0x003fea0003c00000 */
[----:B------:R-:W-:Y:S02]  /*16840*/  ELECT P6, UR62, PT ;  /* 0x00000000003e782f */ /* 0x000fe400038c0000 */
[----:B------:R-:W-:Y:S01]  /*16850*/  MOV R14, UR62 ;  /* 0x0000003e000e7c02 */ /* 0x000fe20008000f00 */
[----:B01----:R-:W-:Y:S10]  /*16860*/  ENDCOLLECTIVE ;  /* 0x000000000000791b */ /* 0x003ff40003800000 */
.L_x_2547:
[----:B------:R-:W-:Y:S05]  /*16870*/  BSYNC B0 ;  /* 0x0000000000007941 */ /* 0x000fea0003800000 */
.L_x_2546:
[----:B------:R-:W-:Y:S05]  /*16880*/  BRA `(.L_x_2548) ;  /* 0xffffffb4002c7947 */ /* 0x000fea000383ffff */
.L_x_2444:
[----:B-1----:R1:W2:Y:S02]  /*16890*/  SYNCS.PHASECHK.TRANS64.TRYWAIT P0, [R0+URZ+0x38840], R2 ;  /* 0x03884002000075a7 */ /* 0x0022a4000800017f */
[----:B--2---:R-:W-:Y:S05]  /*168a0*/  @!P0 NANOSLEEP.SYNCS 0x989680 ;  /* 0x009896800000895d */ /* 0x004fea0003900000 */
[----:B------:R-:W2:Y:S02]  /*168b0*/  @!P0 SYNCS.PHASECHK.TRANS64 P0, [R0+URZ+0x38840], R2 ;  /* 0x03884002000085a7 */ /* 0x000ea4000800007f */
[----:B--2---:R-:W-:Y:S05]  /*168c0*/  @!P0 BRA `(.L_x_2444) ;  /* 0xfffffffc00f08947 */ /* 0x004fea000383ffff */
[----:B------:R-:W-:Y:S05]  /*168d0*/  BRA `(.L_x_2549) ;  /* 0xffffffb400807947 */ /* 0x000fea000383ffff */
.L_x_2448:
[----:B------:R-:W-:Y:S02]  /*168e0*/  IMAD.MOV.U32 R13, RZ, RZ, R3 ;  /* 0x000000ffff0d7224 */ /* 0x000fe400078e0003 */
[----:B------:R-:W-:Y:S02]  /*168f0*/  IMAD.MOV.U32 R12, RZ, RZ, RZ ;  /* 0x000000ffff0c7224 */ /* 0x000fe400078e00ff */
[----:B------:R-:W-:Y:S02]  /*16900*/  IMAD.MOV.U32 R11, RZ, RZ, 0x181f ;  /* 0x0000181fff0b7424 */ /* 0x000fe400078e00ff */
[----:B------:R-:W-:Y:S02]  /*16910*/  IMAD.MOV.U32 R15, RZ, RZ, -0x1 ;  /* 0xffffffffff0f7424 */ /* 0x000fe400078e00ff */
[----:B------:R-:W-:-:S07]  /*16920*/  IMAD.U32 R0, RZ, RZ, UR42 ;  /* 0x0000002aff007e24 */ /* 0x000fce000f8e00ff */
[----:B-----5:R-:W-:Y:S05]  /*16930*/  WARPSYNC.COLLECTIVE R15, `(.L_x_2550) ;  /* 0x000000000f087348 */ /* 0x020fea0003c00000 */
[----:B------:R0:W1:Y:S02]  /*16940*/  SHFL.IDX P6, R14, R13, R12, R11 ;  /* 0x0000000c0d0e7389 */ /* 0x00006400000c000b */
[----:B01---5:R-:W-:Y:S01]  /*16950*/  ENDCOLLECTIVE ;  /* 0x000000000000791b */ /* 0x023fe20003800000 */
.L_x_2550:
[----:B------:R-:W-:Y:S02]  /*16960*/  IMAD R0, R0, 0x80, R10 ;  /* 0x0000008000007824 */ /* 0x000fe400078e020a */
[----:B------:R-:W-:Y:S02]  /*16970*/  IMAD.MOV.U32 R13, RZ, RZ, R4 ;  /* 0x000000ffff0d7224 */ /* 0x000fe400078e0004 */
[----:B------:R-:W-:-:S07]  /*16980*/  IMAD.MOV.U32 R5, RZ, RZ, R14 ;  /* 0x000000ffff057224 */ /* 0x000fce00078e000e */
[----:B------:R-:W-:Y:S05]  /*16990*/  WARPSYNC.COLLECTIVE R15, `(.L_x_2551) ;  /* 0x000000000f087348 */ /* 0x000fea0003c00000 */
[----:B------:R0:W1:Y:S02]  /*169a0*/  SHFL.IDX P6, R14, R13, R12, R11 ;  /* 0x0000000c0d0e7389 */ /* 0x00006400000c000b */
[----:B01----:R-:W-:Y:S01]  /*169b0*/  ENDCOLLECTIVE ;  /* 0x000000000000791b */ /* 0x003fe20003800000 */
.L_x_2551:
[----:B------:R-:W-:Y:S01]  /*169c0*/  ULDC UR4, c[0x0][0x288] ;  /* 0x0000a20000047ab9 */ /* 0x000fe20000000800 */
[----:B------:R-:W-:Y:S01]  /*169d0*/  ULDC.64 UR6, c[0x0][0x208] ;  /* 0x0000820000067ab9 */ /* 0x000fe20000000a00 */
[----:B------:R-:W-:-:S05]  /*169e0*/  IMAD R2, R7, UR4, RZ ;  /* 0x0000000407027c24 */ /* 0x000fca000f8e02ff */
[----:B------:R-:W-:Y:S01]  /*169f0*/  ISETP.GE.AND P4, PT, R0, R2, PT ;  /* 0x000000020000720c */ /* 0x000fe20003f86270 */
[----:B------:R-:W-:Y:S02]  /*16a00*/  IMAD.MOV.U32 R13, RZ, RZ, R3 ;  /* 0x000000ffff0d7224 */ /* 0x000fe400078e0003 */
[----:B------:R-:W-:Y:S02]  /*16a10*/  IMAD.MOV.U32 R12, RZ, RZ, 0x1 ;  /* 0x00000001ff0c7424 */ /* 0x000fe400078e00ff */
[----:B------:R-:W-:-:S08]  /*16a20*/  IMAD.MOV.U32 R6, RZ, RZ, R14 ;  /* 0x000000ffff067224 */ /* 0x000fd000078e000e */
        /* <DEDUP_REMOVED lines=15> */
.L_x_2552:
[----:B------:R-:W-:Y:S02]  /*16b20*/  IMAD.MOV.U32 R13, RZ, RZ, R4 ;  /* 0x000000ffff0d7224 */ /* 0x000fe400078e0004 */
[----:B------:R-:W-:-:S07]  /*16b30*/  IMAD.MOV.U32 R5, RZ, RZ, R14 ;  /* 0x000000ffff057224 */ /* 0x000fce00078e000e */
[----:B------:R-:W-:Y:S05]  /*16b40*/  WARPSYNC.COLLECTIVE R15, `(.L_x_2553) ;  /* 0x000000000f087348 */ /* 0x000fea0003c00000 */
[----:B------:R0:W1:Y:S02]  /*16b50*/  SHFL.IDX P6, R14, R13, R12, R11 ;  /* 0x0000000c0d0e7389 */ /* 0x00006400000c000b */
[----:B01----:R-:W-:Y:S01]  /*16b60*/  ENDCOLLECTIVE ;  /* 0x000000000000791b */ /* 0x003fe20003800000 */
.L_x_2553:
        /* <DEDUP_REMOVED lines=19> */
.L_x_2554:
[----:B------:R-:W-:Y:S02]  /*16ca0*/  IMAD.MOV.U32 R13, RZ, RZ, R4 ;  /* 0x000000ffff0d7224 */ /* 0x000fe400078e0004 */
[----:B------:R-:W-:-:S07]  /*16cb0*/  IMAD.MOV.U32 R5, RZ, RZ, R14 ;  /* 0x000000ffff057224 */ /* 0x000fce00078e000e */
[----:B------:R-:W-:Y:S05]  /*16cc0*/  WARPSYNC.COLLECTIVE R15, `(.L_x_2555) ;  /* 0x000000000f087348 */ /* 0x000fea0003c00000 */
[----:B------:R0:W1:Y:S02]  /*16cd0*/  SHFL.IDX P6, R14, R13, R12, R11 ;  /* 0x0000000c0d0e7389 */ /* 0x00006400000c000b */
[----:B01----:R-:W-:Y:S01]  /*16ce0*/  ENDCOLLECTIVE ;  /* 0x000000000000791b */ /* 0x003fe20003800000 */
.L_x_2555:
        /* <DEDUP_REMOVED lines=19> */
.L_x_2556:
[----:B------:R-:W-:Y:S02]  /*16e20*/  IMAD.MOV.U32 R13, RZ, RZ, R4 ;  /* 0x000000ffff0d7224 */ /* 0x000fe400078e0004 */
[----:B------:R-:W-:-:S07]  /*16e30*/  IMAD.MOV.U32 R5, RZ, RZ, R14 ;  /* 0x000000ffff057224 */ /* 0x000fce00078e000e */
[----:B------:R-:W-:Y:S05]  /*16e40*/  WARPSYNC.COLLECTIVE R15, `(.L_x_2557) ;  /* 0x000000000f087348 */ /* 0x000fea0003c00000 */
[----:B------:R0:W1:Y:S02]  /*16e50*/  SHFL.IDX P6, R14, R13, R12, R11 ;  /* 0x0000000c0d0e7389 */ /* 0x00006400000c000b */
[----:B01----:R-:W-:Y:S01]  /*16e60*/  ENDCOLLECTIVE ;  /* 0x000000000000791b */ /* 0x003fe20003800000 */
.L_x_2557:
        /* <DEDUP_REMOVED lines=19> */
.L_x_2558:
[----:B------:R-:W-:Y:S02]  /*16fa0*/  IMAD.MOV.U32 R13, RZ, RZ, R4 ;  /* 0x000000ffff0d7224 */ /* 0x000fe400078e0004 */
[----:B------:R-:W-:-:S07]  /*16fb0*/  IMAD.MOV.U32 R5, RZ, RZ, R14 ;  /* 0x000000ffff057224 */ /* 0x000fce00078e000e */
[----:B------:R-:W-:Y:S05]  /*16fc0*/  WARPSYNC.COLLECTIVE R15, `(.L_x_2559) ;  /* 0x000000000f087348 */ /* 0x000fea0003c00000 */
[----:B------:R0:W1:Y:S02]  /*16fd0*/  SHFL.IDX P6, R14, R13, R12, R11 ;  /* 0x0000000c0d0e7389 */ /* 0x00006400000c000b */
[----:B01----:R-:W-:Y:S01]  /*16fe0*/  ENDCOLLECTIVE ;  /* 0x000000000000791b */ /* 0x003fe20003800000 */
.L_x_2559:
        /* <DEDUP_REMOVED lines=19> */
.L_x_2560:
[----:B------:R-:W-:Y:S02]  /*17120*/  IMAD.MOV.U32 R13, RZ, RZ, R4 ;  /* 0x000000ffff0d7224 */ /* 0x000fe400078e0004 */
[----:B------:R-:W-:-:S07]  /*17130*/  IMAD.MOV.U32 R5, RZ, RZ, R14 ;  /* 0x000000ffff057224 */ /* 0x000fce00078e000e */
[----:B------:R-:W-:Y:S05]  /*17140*/  WARPSYNC.COLLECTIVE R15, `(.L_x_2561) ;  /* 0x000000000f087348 */ /* 0x000fea0003c00000 */
[----:B------:R0:W1:Y:S02]  /*17150*/  SHFL.IDX P6, R14, R13, R12, R11 ;  /* 0x0000000c0d0e7389 */ /* 0x00006400000c000b */
[----:B01----:R-:W-:Y:S01]  /*17160*/  ENDCOLLECTIVE ;  /* 0x000000000000791b */ /* 0x003fe20003800000 */
.L_x_2561:
        /* <DEDUP_REMOVED lines=19> */
.L_x_2562:
[----:B------:R-:W-:Y:S02]  /*172a0*/  IMAD.MOV.U32 R13, RZ, RZ, R4 ;  /* 0x000000ffff0d7224 */ /* 0x000fe400078e0004 */
[----:B------:R-:W-:-:S07]  /*172b0*/  IMAD.MOV.U32 R5, RZ, RZ, R14 ;  /* 0x000000ffff057224 */ /* 0x000fce00078e000e */
[----:B------:R-:W-:Y:S05]  /*172c0*/  WARPSYNC.COLLECTIVE R15, `(.L_x_2563) ;  /* 0x000000000f087348 */ /* 0x000fea0003c00000 */
[----:B------:R0:W1:Y:S02]  /*172d0*/  SHFL.IDX P6, R14, R13, R12, R11 ;  /* 0x0000000c0d0e7389 */ /* 0x00006400000c000b */
[----:B01----:R-:W-:Y:S01]  /*172e0*/  ENDCOLLECTIVE ;  /* 0x000000000000791b */ /* 0x003fe20003800000 */
.L_x_2563:
        /* <DEDUP_REMOVED lines=17> */
.L_x_2564:
[----:B------:R-:W-:Y:S02]  /*17400*/  IMAD.MOV.U32 R13, RZ, RZ, R4 ;  /* 0x000000ffff0d7224 */ /* 0x000fe400078e0004 */
[----:B------:R-:W-:-:S07]  /*17410*/  IMAD.MOV.U32 R5, RZ, RZ, R14 ;  /* 0x000000ffff057224 */ /* 0x000fce00078e000e */
[----:B------:R-:W-:Y:S05]  /*17420*/  WARPSYNC.COLLECTIVE R15, `(.L_x_2565) ;  /* 0x000000000f087348 */ /* 0x000fea0003c00000 */
[----:B------:R0:W1:Y:S02]  /*17430*/  SHFL.IDX P6, R14, R13, R12, R11 ;  /* 0x0000000c0d0e7389 */ /* 0x00006400000c000b */
[----:B01----:R-:W-:Y:S01]  /*17440*/  ENDCOLLECTIVE ;  /* 0x000000000000791b */ /* 0x003fe20003800000 */
.L_x_2565:
[----:B------:R-:W-:Y:S01]  /*17450*/  IMAD.MOV.U32 R3, RZ, RZ, R14 ;  /* 0x000000ffff037224 */ /* 0x000fe200078e000e */
[----:B------:R-:W-:Y:S06]  /*17460*/  BRA `(.L_x_2566) ;  /* 0xffffffb8001c7947 */ /* 0x000fec000383ffff */
.L_x_2453:
[----:B0-----:R0:W3:Y:S02]  /*17470*/  SYNCS.PHASECHK.TRANS64.TRYWAIT P0, [R17+URZ+0x38820], R0 ;  /* 0x03882000110075a7 */ /* 0x0010e4000800017f */
[----:B---3--:R-:W-:Y:S05]  /*17480*/  @!P0 NANOSLEEP.SYNCS 0x989680 ;  /* 0x009896800000895d */ /* 0x008fea0003900000 */
[----:B------:R-:W3:Y:S02]  /*17490*/  @!P0 SYNCS.PHASECHK.TRANS64 P0, [R17+URZ+0x38820], R0 ;  /* 0x03882000110085a7 */ /* 0x000ee4000800007f */
[----:B---3--:R-:W-:Y:S05]  /*174a0*/  @!P0 BRA `(.L_x_2453) ;  /* 0xfffffffc00f08947 */ /* 0x008fea000383ffff */
[----:B------:R-:W-:Y:S05]  /*174b0*/  BRA `(.L_x_2567) ;  /* 0xffffffb800987947 */ /* 0x000fea000383ffff */
.L_x_2460:
[----:B0-----:R0:W2:Y:S02]  /*174c0*/  SYNCS.PHASECHK.TRANS64.TRYWAIT P0, [R2+URZ+0x38840], R3 ;  /* 0x03884003020075a7 */ /* 0x0010a4000800017f */
[----:B--2---:R-:W-:Y:S05]  /*174d0*/  @!P0 NANOSLEEP.SYNCS 0x989680 ;  /* 0x009896800000895d */ /* 0x004fea0003900000 */
[----:B------:R-:W2:Y:S02]  /*174e0*/  @!P0 SYNCS.PHASECHK.TRANS64 P0, [R2+URZ+0x38840], R3 ;  /* 0x03884003020085a7 */ /* 0x000ea4000800007f */
[----:B--2---:R-:W-:Y:S05]  /*174f0*/  @!P0 BRA `(.L_x_2460) ;  /* 0xfffffffc00f08947 */ /* 0x004fea000383ffff */
[----:B------:R-:W-:Y:S05]  /*17500*/  BRA `(.L_x_2568) ;  /* 0xffffffbc00547947 */ /* 0x000fea000383ffff */
.L_x_2468:
[----:B0-----:R0:W1:Y:S02]  /*17510*/  SYNCS.PHASECHK.TRANS64.TRYWAIT P0, [R3+URZ+0x60], R2 ;  /* 0x00006002030075a7 */ /* 0x001064000800017f */
[----:B-1----:R-:W-:Y:S05]  /*17520*/  @!P0 NANOSLEEP.SYNCS 0x989680 ;  /* 0x009896800000895d */ /* 0x002fea0003900000 */
[----:B------:R-:W1:Y:S02]  /*17530*/  @!P0 SYNCS.PHASECHK.TRANS64 P0, [R3+URZ+0x60], R2 ;  /* 0x00006002030085a7 */ /* 0x000e64000800007f */
[----:B-1----:R-:W-:Y:S05]  /*17540*/  @!P0 BRA `(.L_x_2468) ;  /* 0xfffffffc00f08947 */ /* 0x002fea000383ffff */
[----:B------:R-:W-:Y:S05]  /*17550*/  BRA `(.L_x_2569) ;  /* 0xffffffc000987947 */ /* 0x000fea000383ffff */
.L_x_2480:
[----:B--2---:R2:W3:Y:S02]  /*17560*/  SYNCS.PHASECHK.TRANS64.TRYWAIT P0, [R3+URZ+0x38840], R2 ;  /* 0x03884002030075a7 */ /* 0x0044e4000800017f */
[----:B---3--:R-:W-:Y:S05]  /*17570*/  @!P0 NANOSLEEP.SYNCS 0x989680 ;  /* 0x009896800000895d */ /* 0x008fea0003900000 */
[----:B------:R-:W3:Y:S02]  /*17580*/  @!P0 SYNCS.PHASECHK.TRANS64 P0, [R3+URZ+0x38840], R2 ;  /* 0x03884002030085a7 */ /* 0x000ee4000800007f */
[----:B---3--:R-:W-:Y:S05]  /*17590*/  @!P0 BRA `(.L_x_2480) ;  /* 0xfffffffc00f08947 */ /* 0x008fea000383ffff */
[----:B------:R-:W-:Y:S05]  /*175a0*/  BRA `(.L_x_2570) ;  /* 0xffffffc800947947 */ /* 0x000fea000383ffff */
.L_x_2488:
[----:B0-----:R0:W1:Y:S02]  /*175b0*/  SYNCS.PHASECHK.TRANS64.TRYWAIT P0, [R2+URZ+0x60], R3 ;  /* 0x00006003020075a7 */ /* 0x001064000800017f */
[----:B-1----:R-:W-:Y:S05]  /*175c0*/  @!P0 NANOSLEEP.SYNCS 0x989680 ;  /* 0x009896800000895d */ /* 0x002fea0003900000 */
[----:B------:R-:W1:Y:S02]  /*175d0*/  @!P0 SYNCS.PHASECHK.TRANS64 P0, [R2+URZ+0x60], R3 ;  /* 0x00006003020085a7 */ /* 0x000e64000800007f */
[----:B-1----:R-:W-:Y:S05]  /*175e0*/  @!P0 BRA `(.L_x_2488) ;  /* 0xfffffffc00f08947 */ /* 0x002fea000383ffff */
[----:B------:R-:W-:Y:S05]  /*175f0*/  BRA `(.L_x_2571) ;  /* 0xffffffcc00e47947 */ /* 0x000fea000383ffff */
.L_x_2499:
[----:B---3--:R3:W4:Y:S02]  /*17600*/  SYNCS.PHASECHK.TRANS64.TRYWAIT P0, [R2+URZ+0x38840], R3 ;  /* 0x03884003020075a7 */ /* 0x008724000800017f */
[----:B----4-:R-:W-:Y:S05]  /*17610*/  @!P0 NANOSLEEP.SYNCS 0x989680 ;  /* 0x009896800000895d */ /* 0x010fea0003900000 */
[----:B------:R-:W4:Y:S02]  /*17620*/  @!P0 SYNCS.PHASECHK.TRANS64 P0, [R2+URZ+0x38840], R3 ;  /* 0x03884003020085a7 */ /* 0x000f24000800007f */
[----:B----4-:R-:W-:Y:S05]  /*17630*/  @!P0 BRA `(.L_x_2499) ;  /* 0xfffffffc00f08947 */ /* 0x010fea000383ffff */
[----:B------:R-:W-:Y:S05]  /*17640*/  BRA `(.L_x_2572) ;  /* 0xffffffd400b47947 */ /* 0x000fea000383ffff */
.L_x_2507:
[----:B0-----:R0:W1:Y:S02]  /*17650*/  SYNCS.PHASECHK.TRANS64.TRYWAIT P0, [R2+URZ+0x60], R5 ;  /* 0x00006005020075a7 */ /* 0x001064000800017f */
[----:B-1----:R-:W-:Y:S05]  /*17660*/  @!P0 NANOSLEEP.SYNCS 0x989680 ;  /* 0x009896800000895d */ /* 0x002fea0003900000 */
[----:B------:R-:W1:Y:S02]  /*17670*/  @!P0 SYNCS.PHASECHK.TRANS64 P0, [R2+URZ+0x60], R5 ;  /* 0x00006005020085a7 */ /* 0x000e64000800007f */
[----:B-1----:R-:W-:Y:S05]  /*17680*/  @!P0 BRA `(.L_x_2507) ;  /* 0xfffffffc00f08947 */ /* 0x002fea000383ffff */
[----:B------:R-:W-:Y:S05]  /*17690*/  BRA `(.L_x_2573) ;  /* 0xffffffdc00047947 */ /* 0x000fea000383ffff */
.L_x_2520:
[----:B0-----:R0:W2:Y:S02]  /*176a0*/  SYNCS.PHASECHK.TRANS64.TRYWAIT P0, [R2+URZ+0x38860], R3 ;  /* 0x03886003020075a7 */ /* 0x0010a4000800017f */
[----:B--2---:R-:W-:Y:S05]  /*176b0*/  @!P0 NANOSLEEP.SYNCS 0x989680 ;  /* 0x009896800000895d */ /* 0x004fea0003900000 */
[----:B------:R-:W2:Y:S02]  /*176c0*/  @!P0 SYNCS.PHASECHK.TRANS64 P0, [R2+URZ+0x38860], R3 ;  /* 0x03886003020085a7 */ /* 0x000ea4000800007f */
[----:B--2---:R-:W-:Y:S05]  /*176d0*/  @!P0 BRA `(.L_x_2520) ;  /* 0xfffffffc00f08947 */ /* 0x004fea000383ffff */
[----:B------:R-:W-:Y:S05]  /*176e0*/  BRA `(.L_x_2574) ;  /* 0xffffffe000c07947 */ /* 0x000fea000383ffff */
.L_x_2529:
[----:B------:R-:W-:Y:S01]  /*176f0*/  BSSY B0, `(.L_x_2575) ;  /* 0x0000008000007945 */ /* 0x000fe20003800000 */
[----:B-----5:R-:W-:Y:S02]  /*17700*/  IMAD.MOV.U32 R13, RZ, RZ, R2 ;  /* 0x000000ffff0d7224 */ /* 0x020fe400078e0002 */
[----:B------:R-:W-:Y:S02]  /*17710*/  IMAD.MOV.U32 R12, RZ, RZ, RZ ;  /* 0x000000ffff0c7224 */ /* 0x000fe400078e00ff */
[----:B------:R-:W-:Y:S02]  /*17720*/  IMAD.MOV.U32 R11, RZ, RZ, 0x1f ;  /* 0x0000001fff0b7424 */ /* 0x000fe400078e00ff */
[----:B------:R-:W-:-:S07]  /*17730*/  IMAD.MOV.U32 R15, RZ, RZ, -0x1 ;  /* 0xffffffffff0f7424 */ /* 0x000fce00078e00ff */
[----:B-12---:R-:W-:Y:S05]  /*17740*/  WARPSYNC.COLLECTIVE R15, `(.L_x_2576) ;  /* 0x000000000f087348 */ /* 0x006fea0003c00000 */
[----:B------:R0:W3:Y:S02]  /*17750*/  SHFL.IDX P6, R14, R13, R12, R11 ;  /* 0x0000000c0d0e7389 */ /* 0x0000e400000c000b */
[----:B0123--:R-:W-:Y:S01]  /*17760*/  ENDCOLLECTIVE ;  /* 0x000000000000791b */ /* 0x00ffe20003800000 */
.L_x_2576:
[----:B------:R-:W-:Y:S05]  /*17770*/  BSYNC B0 ;  /* 0x0000000000007941 */ /* 0x000fea0003800000 */
.L_x_2575:
[----:B------:R-:W-:Y:S05]  /*17780*/  BRA `(.L_x_2577) ;  /* 0xffffffe800307947 */ /* 0x000fea000383ffff */
.L_x_2532:
[----:B0-----:R0:W1:Y:S02]  /*17790*/  SYNCS.PHASECHK.TRANS64.TRYWAIT P0, [R0+URZ+0x38820], R3 ;  /* 0x03882003000075a7 */ /* 0x001064000800017f */
[----:B-1----:R-:W-:Y:S05]  /*177a0*/  @!P0 NANOSLEEP.SYNCS 0x989680 ;  /* 0x009896800000895d */ /* 0x002fea0003900000 */
[----:B------:R-:W1:Y:S02]  /*177b0*/  @!P0 SYNCS.PHASECHK.TRANS64 P0, [R0+URZ+0x38820], R3 ;  /* 0x03882003000085a7 */ /* 0x000e64000800007f */
[----:B-1----:R-:W-:Y:S05]  /*177c0*/  @!P0 BRA `(.L_x_2532) ;  /* 0xfffffffc00f08947 */ /* 0x002fea000383ffff */
[----:B------:R-:W-:Y:S05]  /*177d0*/  BRA `(.L_x_2578) ;  /* 0xffffffe8007c7947 */ /* 0x000fea000383ffff */
.L_x_2533:
        /* <DEDUP_REMOVED lines=11> */
.L_x_2580:
[----:B------:R-:W-:Y:S05]  /*17890*/  BSYNC B0 ;  /* 0x0000000000007941 */ /* 0x000fea0003800000 */
.L_x_2579:
[----:B------:R-:W-:Y:S05]  /*178a0*/  BRA `(.L_x_2581) ;  /* 0xffffffe800647947 */ /* 0x000fea000383ffff */
.L_x_2536:
[----:B------:R-:W-:Y:S01]  /*178b0*/  BSSY B1, `(.L_x_2582) ;  /* 0x0000006000017945 */ /* 0x000fe20003800000 */
[----:B------:R-:W-:-:S07]  /*178c0*/  IMAD.MOV.U32 R15, RZ, RZ, -0x1 ;  /* 0xffffffffff0f7424 */ /* 0x000fce00078e00ff */
[----:B01----:R-:W-:Y:S05]  /*178d0*/  WARPSYNC.COLLECTIVE R15, `(.L_x_2583) ;  /* 0x000000000f0c7348 */ /* 0x003fea0003c00000 */
[----:B------:R-:W-:Y:S02]  /*178e0*/  ELECT P6, UR62, PT ;  /* 0x00000000003e782f */ /* 0x000fe400038c0000 */
[----:B------:R-:W-:Y:S01]  /*178f0*/  MOV R14, UR62 ;  /* 0x0000003e000e7c02 */ /* 0x000fe20008000f00 */
[----:B01----:R-:W-:Y:S10]  /*17900*/  ENDCOLLECTIVE ;  /* 0x000000000000791b */ /* 0x003ff40003800000 */
.L_x_2583:
[----:B------:R-:W-:Y:S05]  /*17910*/  BSYNC B1 ;  /* 0x0000000000017941 */ /* 0x000fea0003800000 */
.L_x_2582:
[----:B------:R-:W-:Y:S05]  /*17920*/  BRA `(.L_x_2584) ;  /* 0xffffffe8005c7947 */ /* 0x000fea000383ffff */
.L_x_2538:
[----:B0-----:R0:W1:Y:S02]  /*17930*/  SYNCS.PHASECHK.TRANS64.TRYWAIT P0, [R6+URZ], R5 ;  /* 0x00000005060075a7 */ /* 0x001064000800017f */
[----:B-1----:R-:W-:Y:S05]  /*17940*/  @!P0 NANOSLEEP.SYNCS 0x989680 ;  /* 0x009896800000895d */ /* 0x002fea0003900000 */
[----:B------:R-:W1:Y:S02]  /*17950*/  @!P0 SYNCS.PHASECHK.TRANS64 P0, [R6+URZ], R5 ;  /* 0x00000005060085a7 */ /* 0x000e64000800007f */
[----:B-1----:R-:W-:Y:S05]  /*17960*/  @!P0 BRA `(.L_x_2538) ;  /* 0xfffffffc00f08947 */ /* 0x002fea000383ffff */
[----:B------:R-:W-:Y:S05]  /*17970*/  BRA `(.L_x_2585) ;  /* 0xffffffe8009c7947 */ /* 0x000fea000383ffff */
.L_x_2539:
[----:B-1----:R1:W2:Y:S02]  /*17980*/  SYNCS.PHASECHK.TRANS64.TRYWAIT P0, [R3+URZ], R2 ;  /* 0x00000002030075a7 */ /* 0x0022a4000800017f */
[----:B--2---:R-:W-:Y:S05]  /*17990*/  @!P0 NANOSLEEP.SYNCS 0x989680 ;  /* 0x009896800000895d */ /* 0x004fea0003900000 */
[----:B------:R-:W2:Y:S02]  /*179a0*/  @!P0 SYNCS.PHASECHK.TRANS64 P0, [R3+URZ], R2 ;  /* 0x00000002030085a7 */ /* 0x000ea4000800007f */
[----:B--2---:R-:W-:Y:S05]  /*179b0*/  @!P0 BRA `(.L_x_2539) ;  /* 0xfffffffc00f08947 */ /* 0x004fea000383ffff */
[----:B------:R-:W-:Y:S05]  /*179c0*/  BRA `(.L_x_2586) ;  /* 0xffffffe800907947 */ /* 0x000fea000383ffff */
.L_x_2541:
[----:B-1----:R1:W2:Y:S02]  /*179d0*/  SYNCS.PHASECHK.TRANS64.TRYWAIT P0, [R18+URZ], R5 ;  /* 0x00000005120075a7 */ /* 0x0022a4000800017f */
[----:B--2---:R-:W-:Y:S05]  /*179e0*/  @!P0 NANOSLEEP.SYNCS 0x989680 ;  /* 0x009896800000895d */ /* 0x004fea0003900000 */
[----:B------:R-:W2:Y:S02]  /*179f0*/  @!P0 SYNCS.PHASECHK.TRANS64 P0, [R18+URZ], R5 ;  /* 0x00000005120085a7 */ /* 0x000ea4000800007f */
[----:B--2---:R-:W-:Y:S05]  /*17a00*/  @!P0 BRA `(.L_x_2541) ;  /* 0xfffffffc00f08947 */ /* 0x004fea000383ffff */
[----:B------:R-:W-:Y:S05]  /*17a10*/  BRA `(.L_x_2587) ;  /* 0xffffffe800947947 */ /* 0x000fea000383ffff */
.L_x_2588:
        /* <DEDUP_REMOVED lines=14> */
.L_x_15300:


//--------------------- .text._ZN7cutlass13device_kernelIN5flash11enable_sm90INS1_16FlashAttnFwdSm90INS1_25CollectiveMainloopFwdSm90ILi2EN4cute5tupleIJNS5_1CILi1EEES8_S8_EEENS6_IJNS7_ILi128EEENS7_ILi80EEENS7_ILi256EEEEEELi256ENS_6half_tEfNS_4arch4Sm90ELb1ELb0ELb0ELb1ELb0ELb0ELb0ELb1ELb1ELb1ELb0ELb0EEENS1_21CollectiveEpilogueFwdINS6_IJSA_SC_SB_EEES9_SE_SG_Li256ELb1ELb1ELb0ELb0EEENS1_36VarlenDynamicPersistentTileSchedulerILi128ELi80ELi256ELi128ELb0ELb1ELb1ELb1ELb1ELb1EEEEEEEEEvNT_6ParamsE --------------------------
	.section	.text._ZN7cutlass13device_kernelIN5flash11enable_sm90INS1_16FlashAttnFwdSm90INS1_25CollectiveMainloopFwdSm90ILi2EN4cute5tupleIJNS5_1CILi1EEES8_S8_EEENS6_IJNS7_ILi128EEENS7_ILi80EEENS7_ILi256EEEEEELi256ENS_6half_tEfNS_4arch4Sm90ELb1ELb0ELb0ELb1ELb0ELb0ELb0ELb1ELb1ELb1ELb0ELb0EEENS1_21CollectiveEpilogueFwdINS6_IJSA_SC_SB_EEES9_SE_SG_Li256ELb1ELb1ELb0ELb0EEENS1_36VarlenDynamicPersistentTileSchedulerILi128ELi80ELi256ELi128ELb0ELb1ELb1ELb1ELb1ELb1EEEEEEEEEvNT_6ParamsE,"ax",@progbits
	.align	128
.text._ZN7cutlass13device_kernelIN5flash11enable_sm90INS1_16FlashAttnFwdSm90INS1_25CollectiveMainloopFwdSm90ILi2EN4cute5tupleIJNS5_1CILi1EEES8_S8_EEENS6_IJNS7_ILi128EEENS7_ILi80EEENS7_ILi256EEEEEELi256ENS_6half_tEfNS_4arch4Sm90ELb1ELb0ELb0ELb1ELb0ELb0ELb0ELb1ELb1ELb1ELb0ELb0EEENS1_21CollectiveEpilogueFwdINS6_IJSA_SC_SB_EEES9_SE_SG_Li256ELb1ELb1ELb0ELb0EEENS1_36VarlenDynamicPersistentTileSchedulerILi128ELi80ELi256ELi128ELb0ELb1ELb1ELb1ELb1ELb1EEEEEEEEEvNT_6ParamsE:
        .type           _ZN7cutlass13device_kernelIN5flash11enable_sm90INS1_16FlashAttnFwdSm90INS1_25CollectiveMainloopFwdSm90ILi2EN4cute5tupleIJNS5_1CILi1EEES8_S8_EEENS6_IJNS7_ILi128EEENS7_ILi80EEENS7_ILi256EEEEEELi256ENS_6half_tEfNS_4arch4Sm90ELb1ELb0ELb0ELb1ELb0ELb0ELb0ELb1ELb1ELb1ELb0ELb0EEENS1_21CollectiveEpilogueFwdINS6_IJSA_SC_SB_EEES9_SE_SG_Li256ELb1ELb1ELb0ELb0EEENS1_36VarlenDynamicPersistentTileSchedulerILi128ELi80ELi256ELi128ELb0ELb1ELb1ELb1ELb1ELb1EEEEEEEEEvNT_6ParamsE,@function
        .size           _ZN7cutlass13device_kernelIN5flash11enable_sm90INS1_16FlashAttnFwdSm90INS1_25CollectiveMainloopFwdSm90ILi2EN4cute5tupleIJNS5_1CILi1EEES8_S8_EEENS6_IJNS7_ILi128EEENS7_ILi80EEENS7_ILi256EEEEEELi256ENS_6half_tEfNS_4arch4Sm90ELb1ELb0ELb0ELb1ELb0ELb0ELb0ELb1ELb1ELb1ELb0ELb0EEENS1_21CollectiveEpilogueFwdINS6_IJSA_SC_SB_EEES9_SE_SG_Li256ELb1ELb1ELb0ELb0EEENS1_36VarlenDynamicPersistentTileSchedulerILi128ELi80ELi256ELi128ELb0ELb1ELb1ELb1ELb1ELb1EEEEEEEEEvNT_6ParamsE,(.L_x_15301 - _ZN7cutlass13device_kernelIN5flash11enable_sm90INS1_16FlashAttnFwdSm90INS1_25CollectiveMainloopFwdSm90ILi2EN4cute5tupleIJNS5_1CILi1EEES8_S8_EEENS6_IJNS7_ILi128EEENS7_ILi80EEENS7_ILi256EEEEEELi256ENS_6half_tEfNS_4arch4Sm90ELb1ELb0ELb0ELb1ELb0ELb0ELb0ELb1ELb1ELb1ELb0ELb0EEENS1_21CollectiveEpilogueFwdINS6_IJSA_SC_SB_EEES9_SE_SG_Li256ELb1ELb1ELb0ELb0EEENS1_36VarlenDynamicPersistentTileSchedulerILi128ELi80ELi256ELi128ELb0ELb1ELb1ELb1ELb1ELb1EEEEEEEEEvNT_6ParamsE)
        .other          _ZN7cutlass13device_kernelIN5flash11enable_sm90INS1_16FlashAttnFwdSm90INS1_25CollectiveMainloopFwdSm90ILi2EN4cute5tupleIJNS5_1CILi1EEES8_S8_EEENS6_IJNS7_ILi128EEENS7_ILi80EEENS7_ILi256EEEEEELi256ENS_6half_tEfNS_4arch4Sm90ELb1ELb0ELb0ELb1ELb0ELb0ELb0ELb1ELb1ELb1ELb0ELb0EEENS1_21CollectiveEpilogueFwdINS6_IJSA_SC_SB_EEES9_SE_SG_Li256ELb1ELb1ELb0ELb0EEENS1_36VarlenDynamicPersistentTileSchedulerILi128ELi80ELi256ELi128ELb0ELb1ELb1ELb1ELb1ELb1EEEEEEEEEvNT_6ParamsE,@"STO_CUDA_ENTRY STV_DEFAULT"
_ZN7cutlass13device_kernelIN5flash11enable_sm90INS1_16FlashAttnFwdSm90INS1_25CollectiveMainloopFwdSm90ILi2EN4cute5tupleIJNS5_1CILi1EEES8_S8_EEENS6_IJNS7_ILi128EEENS7_ILi80EEENS7_ILi256EEEEEELi256ENS_6half_tEfNS_4arch4Sm90ELb1ELb0ELb0ELb1ELb0ELb0ELb0ELb1ELb1ELb1ELb0ELb0EEENS1_21CollectiveEpilogueFwdINS6_IJSA_SC_SB_EEES9_SE_SG_Li256ELb1ELb1ELb0ELb0EEENS1_36VarlenDynamicPersistentTileSchedulerILi128ELi80ELi256ELi128ELb0ELb1ELb1ELb1ELb1ELb1EEEEEEEEEvNT_6ParamsE:
        /* <DEDUP_REMOVED lines=18> */
.L_x_2590:
[----:B------:R-:W-:Y:S05]  /*0120*/  BSYNC B0 ;  /* 0x0000000000007941 */ /* 0x000fea0003800000 */
.L_x_2589:
        /* <DEDUP_REMOVED lines=41> */
.L_x_2591:
        /* <DEDUP_REMOVED lines=22> */
.L_x_2592:
        /* <DEDUP_REMOVED lines=18> */
.L_x_2593:
        /* <DEDUP_REMOVED lines=22> */
.L_x_2594:
        /* <DEDUP_REMOVED lines=22> */
.L_x_2595:
        /* <DEDUP_REMOVED lines=8> */
.L_x_2597:
        /* <DEDUP_REMOVED lines=18> */
[----:B------:R-:W0:Y:S02]  /*0aa0*/  S2R R0, SR_TID.X ;  /* 0x0000000000007919 */ /* 0x000e240000002100 */
[----:B0-----:R-:W-:-:S05]  /*0ab0*/  VIADD R232, R0, 0xffffff80 ;  /* 0xffffff8000e87836 */ /* 0x001fca0000000000 */
[----:B------:R-:W-:-:S04]  /*0ac0*/  SHF.R.S32.HI R3, RZ, 0x1f, R232 ;  /* 0x0000001fff037819 */ /* 0x000fc800000114e8 */
[CC--:B------:R-:W-:Y:S02]  /*0ad0*/  LEA.HI R5, R3.reuse, R232.reuse, RZ, 0x7 ;  /* 0x000000e803057211 */ /* 0x0c0fe400078f38ff */
[----:B------:R-:W-:Y:S02]  /*0ae0*/  LEA.HI R0, R3, R232, RZ, 0x4 ;  /* 0x000000e803007211 */ /* 0x000fe400078f20ff */
[----:B------:R-:W-:Y:S02]  /*0af0*/  LOP3.LUT R223, R5, 0xffffff80, RZ, 0xc0, !PT ;  /* 0xffffff8005df7812 */ /* 0x000fe400078ec0ff */
[----:B------:R-:W-:Y:S02]  /*0b00*/  SHF.R.S32.HI R9, RZ, 0x4, R0 ;  /* 0x00000004ff097819 */ /* 0x000fe40000011400 */
[----:B------:R-:W-:Y:S01]  /*0b10*/  LOP3.LUT R7, R0, 0x3fffff0, RZ, 0xc0, !PT ;  /* 0x03fffff000077812 */ /* 0x000fe200078ec0ff */
[----:B------:R-:W-:Y:S01]  /*0b20*/  IMAD.IADD R223, R232, 0x1, -R223 ;  /* 0x00000001e8df7824 */ /* 0x000fe200078e0adf */
[----:B------:R-:W-:-:S02]  /*0b30*/  LEA.HI R0, R0, R9, RZ, 0x1 ;  /* 0x0000000900007211 */ /* 0x000fc400078f08ff */
[----:B------:R-:W-:Y:S01]  /*0b40*/  LEA.HI R10, R3, R232, RZ, 0x2 ;  /* 0x000000e8030a7211 */ /* 0x000fe200078f10ff */
[----:B------:R-:W-:Y:S01]  /*0b50*/  IMAD.IADD R7, R232, 0x1, -R7 ;  /* 0x00000001e8077824 */ /* 0x000fe200078e0a07 */
[----:B------:R-:W-:Y:S02]  /*0b60*/  SHF.R.S32.HI R4, RZ, 0x1f, R223 ;  /* 0x0000001fff047819 */ /* 0x000fe400000114df */
[----:B------:R-:W-:Y:S02]  /*0b70*/  LOP3.LUT R0, R0, 0x1ffffffe, RZ, 0xc0, !PT ;  /* 0x1ffffffe00007812 */ /* 0x000fe400078ec0ff */
[----:B------:R-:W-:Y:S02]  /*0b80*/  LEA.HI R6, R4, R223, RZ, 0x2 ;  /* 0x000000df04067211 */ /* 0x000fe400078f10ff */
[----:B------:R-:W-:Y:S01]  /*0b90*/  SHF.R.S32.HI R224, RZ, 0x7, R5 ;  /* 0x00000007ffe07819 */ /* 0x000fe20000011405 */
[----:B------:R-:W-:Y:S01]  /*0ba0*/  IMAD.IADD R0, R9, 0x1, -R0 ;  /* 0x0000000109007824 */ /* 0x000fe200078e0a00 */
[----:B------:R-:W-:-:S02]  /*0bb0*/  SHF.R.S32.HI R8, RZ, 0x2, R6 ;  /* 0x00000002ff087819 */ /* 0x000fc40000011406 */
[----:B------:R-:W-:Y:S02]  /*0bc0*/  SHF.R.S32.HI R11, RZ, 0x1f, R6 ;  /* 0x0000001fff0b7819 */ /* 0x000fe40000011406 */
[----:B------:R-:W-:Y:S02]  /*0bd0*/  LOP3.LUT R9, R10, 0xfffffffc, RZ, 0xc0, !PT ;  /* 0xfffffffc0a097812 */ /* 0x000fe400078ec0ff */
[----:B------:R-:W-:Y:S02]  /*0be0*/  LEA.HI R11, R11, R8, RZ, 0x3 ;  /* 0x000000080b0b7211 */ /* 0x000fe400078f18ff */
[----:B------:R-:W-:Y:S01]  /*0bf0*/  LEA.HI R4, R4, R223, RZ, 0x5 ;  /* 0x000000df04047211 */ /* 0x000fe200078f28ff */
[----:B------:R-:W-:Y:S01]  /*0c00*/  IMAD.IADD R9, R232, 0x1, -R9 ;  /* 0x00000001e8097824 */ /* 0x000fe200078e0a09 */
[----:B------:R-:W-:Y:S02]  /*0c10*/  LOP3.LUT R11, R11, 0xfffffff8, RZ, 0xc0, !PT ;  /* 0xfffffff80b0b7812 */ /* 0x000fe400078ec0ff */
[----:B------:R-:W-:-:S02]  /*0c20*/  LEA.HI R5, R5, R224, RZ, 0x1 ;  /* 0x000000e005057211 */ /* 0x000fc400078f08ff */
[----:B------:R-:W-:Y:S01]  /*0c30*/  SHF.R.S32.HI R4, RZ, 0x5, R4 ;  /* 0x00000005ff047819 */ /* 0x000fe20000011404 */
[----:B------:R-:W-:Y:S01]  /*0c40*/  IMAD.IADD R11, R8, 0x1, -R11 ;  /* 0x00000001080b7824 */ /* 0x000fe200078e0a0b */
[----:B------:R-:W-:Y:S02]  /*0c50*/  LOP3.LUT R5, R5, 0x3fffffe, RZ, 0xc0, !PT ;  /* 0x03fffffe05057812 */ /* 0x000fe400078ec0ff */
[----:B------:R-:W-:Y:S01]  /*0c60*/  LOP3.LUT R212, R6, 0x7ffffffc, RZ, 0xc0, !PT ;  /* 0x7ffffffc06d47812 */ /* 0x000fe200078ec0ff */
[----:B------:R-:W-:Y:S02]  /*0c70*/  IMAD R4, R4, 0x10, R11 ;  /* 0x0000001004047824 */ /* 0x000fe400078e020b */
[----:B------:R-:W-:Y:S02]  /*0c80*/  IMAD.IADD R5, R224, 0x1, -R5 ;  /* 0x00000001e0057824 */ /* 0x000fe400078e0a05 */
[----:B------:R-:W-:Y:S02]  /*0c90*/  IMAD.IADD R212, R223, 0x1, -R212 ;  /* 0x00000001dfd47824 */ /* 0x000fe400078e0ad4 */
[----:B------:R-:W-:Y:S01]  /*0ca0*/  IMAD R225, R5, 0x40, R4 ;  /* 0x0000004005e17824 */ /* 0x000fe200078e0204 */
[----:B--2---:R-:W-:-:S02]  /*0cb0*/  R2UR UR4, R2 ;  /* 0x00000000020472ca */ /* 0x004fc400000e0000 */
[CC--:B------:R-:W-:Y:S02]  /*0cc0*/  LEA.HI R2, R3.reuse, R232.reuse, RZ, 0x5 ;  /* 0x000000e803027211 */ /* 0x0c0fe400078f28ff */
[----:B------:R-:W-:-:S03]  /*0cd0*/  LEA.HI R3, R3, R232, RZ, 0x3 ;  /* 0x000000e803037211 */ /* 0x000fc600078f18ff */
[----:B------:R-:W-:Y:S01]  /*0ce0*/  IMAD.SHL.U32 R2, R2, 0x20, RZ ;  /* 0x0000002002027824 */ /* 0x000fe200078e00ff */
[----:B------:R-:W-:Y:S02]  /*0cf0*/  LOP3.LUT R217, R3, 0xfffffff8, RZ, 0xc0, !PT ;  /* 0xfffffff803d97812 */ /* 0x000fe400078ec0ff */
[----:B------:R-:W-:Y:S02]  /*0d00*/  SHF.R.S32.HI R221, RZ, 0x3, R3 ;  /* 0x00000003ffdd7819 */ /* 0x000fe40000011403 */
[----:B------:R-:W-:Y:S01]  /*0d10*/  LOP3.LUT R2, R2, 0xfffffc00, RZ, 0xc0, !PT ;  /* 0xfffffc0002027812 */ /* 0x000fe200078ec0ff */
[----:B------:R-:W-:Y:S01]  /*0d20*/  IMAD.IADD R217, R232, 0x1, -R217 ;  /* 0x00000001e8d97824 */ /* 0x000fe200078e0ad9 */
[----:B------:R-:W-:-:S03]  /*0d30*/  ULOP3.LUT UR7, UR4, 0x1, URZ, 0xfc, !UPT ;  /* 0x0000000104077892 */ /* 0x000fc6000f8efc3f */
[----:B------:R-:W-:Y:S01]  /*0d40*/  IMAD R7, R7, 0x40, R2 ;  /* 0x0000004007077824 */ /* 0x000fe200078e0202 */
[----:B------:R-:W-:Y:S01]  /*0d50*/  LEA.HI R2, R9, R9, RZ, 0x1 ;  /* 0x0000000909027211 */ /* 0x000fe200078f08ff */
[----:B------:R-:W-:Y:S01]  /*0d60*/  IMAD.SHL.U32 R18, R217, 0x8, RZ ;  /* 0x00000008d9127824 */ /* 0x000fe200078e00ff */
[----:B------:R-:W-:Y:S01]  /*0d70*/  UMOV UR4, URZ ;  /* 0x0000003f00047c82 */ /* 0x000fe20008000000 */
[----:B------:R-:W-:Y:S01]  /*0d80*/  IMAD R226, R0, 0x8, R7 ;  /* 0x0000000800e27824 */ /* 0x000fe200078e0207 */
[----:B------:R-:W-:Y:S01]  /*0d90*/  LOP3.LUT R2, R2, 0x1ffffffe, RZ, 0xc0, !PT ;  /* 0x1ffffffe02027812 */ /* 0x000fe200078ec0ff */
[C---:B------:R-:W-:Y:S01]  /*0da0*/  VIADD R215, R18.reuse, 0x40 ;  /* 0x0000004012d77836 */ /* 0x040fe20000000000 */
[----:B------:R-:W-:Y:S01]  /*0db0*/  SHF.R.S32.HI R231, RZ, 0x1f, R18 ;  /* 0x0000001fffe77819 */ /* 0x000fe20000011412 */
[C---:B------:R-:W-:Y:S02]  /*0dc0*/  VIADD R214, R18.reuse, 0x80 ;  /* 0x0000008012d67836 */ /* 0x040fe40000000000 */
[----:B------:R-:W-:Y:S01]  /*0dd0*/  VIADD R216, R18, 0xc0 ;  /* 0x000000c012d87836 */ /* 0x000fe20000000000 */
[----:B------:R-:W-:Y:S01]  /*0de0*/  SHF.R.S32.HI R230, RZ, 0x1f, R215 ;  /* 0x0000001fffe67819 */ /* 0x000fe200000114d7 */
[----:B------:R-:W-:Y:S01]  /*0df0*/  IMAD.IADD R2, R9, 0x1, -R2 ;  /* 0x0000000109027824 */ /* 0x000fe200078e0a02 */
[----:B------:R-:W-:Y:S01]  /*0e00*/  SHF.R.S32.HI R229, RZ, 0x1f, R214 ;  /* 0x0000001fffe57819 */ /* 0x000fe200000114d6 */
[----:B------:R-:W-:Y:S01]  /*0e10*/  IMAD.MOV.U32 R7, RZ, RZ, R15 ;  /* 0x000000ffff077224 */ /* 0x000fe200078e000f */
[----:B------:R-:W-:Y:S01]  /*0e20*/  SHF.R.S32.HI R228, RZ, 0x1f, R216 ;  /* 0x0000001fffe47819 */ /* 0x000fe200000114d8 */
[----:B------:R-:W-:-:S02]  /*0e30*/  IMAD.U32 R227, RZ, RZ, UR7 ;  /* 0x00000007ffe37e24 */ /* 0x000fc4000f8e00ff */
[----:B------:R-:W-:Y:S02]  /*0e40*/  IMAD.U32 R222, RZ, RZ, UR4 ;  /* 0x00000004ffde7e24 */ /* 0x000fe4000f8e00ff */
[----:B------:R-:W-:Y:S02]  /*0e50*/  IMAD R213, R2, 0x8, R225 ;  /* 0x0000000802d57824 */ /* 0x000fe400078e02e1 */
[----:B------:R-:W-:-:S07]  /*0e60*/  IMAD.U32 R16, RZ, RZ, UR4 ;  /* 0x00000004ff107e24 */ /* 0x000fce000f8e00ff */
.L_x_2651:
[----:B012-4-:R-:W0:Y:S01]  /*0e70*/  LDC.64 R2, c[0x0][0xc88] ;  /* 0x00032200ff027b82 */ /* 0x017e220000000a00 */
        /* <DEDUP_REMOVED lines=14> */
[----:B------:R-:W-:-:S04]  /*0f60*/  @UP0 ULEA UR8, UP2, UR4, UR8, 0x2 ;  /* 0x0000000804080291 */ /* 0x000fc8000f84103f */
[----:B------:R-:W-:Y:S02]  /*0f70*/  @UP0 ULEA.HI.X UR9, UR4, UR9, UR7, 0x2, UP2 ;  /* 0x0000000904090291 */ /* 0x000fe400090f1407 */
[----:B------:R-:W-:Y:S01]  /*0f80*/  IMAD.U32 R220, RZ, RZ, UR7 ;  /* 0x00000007ffdc7e24 */ /* 0x000fe2000f8e00ff */
[----:B------:R-:W-:Y:S01]  /*0f90*/  @UP1 ULEA UR10, UP0, UR4, UR10, 0x2 ;  /* 0x0000000a040a1291 */ /* 0x000fe2000f80103f */
[----:B------:R-:W-:-:S03]  /*0fa0*/  IMAD.U32 R2, RZ, RZ, UR8 ;  /* 0x00000008ff027e24 */ /* 0x000fc6000f8e00ff */
[----:B------:R-:W-:Y:S01]  /*0fb0*/  @UP1 ULEA.HI.X UR11, UR4, UR11, UR7, 0x2, UP0 ;  /* 0x0000000b040b1291 */ /* 0x000fe200080f1407 */
[----:B------:R-:W-:Y:S01]  /*0fc0*/  IMAD.U32 R3, RZ, RZ, UR9 ;  /* 0x00000009ff037e24 */ /* 0x000fe2000f8e00ff */
[----:B------:R-:W-:Y:S01]  /*0fd0*/  ULDC.64 UR8, c[0x0][0x418] ;  /* 0x0001060000087ab9 */ /* 0x000fe20000000a00 */
[----:B------:R-:W-:Y:S01]  /*0fe0*/  IMAD.U32 R4, RZ, RZ, UR10 ;  /* 0x0000000aff047e24 */ /* 0x000fe2000f8e00ff */
[----:B------:R-:W-:Y:S02]  /*0ff0*/  ULDC UR7, c[0x0][0x424] ;  /* 0x0001090000077ab9 */ /* 0x000fe40000000800 */
[----:B------:R-:W-:Y:S01]  /*1000*/  IMAD.U32 R5, RZ, RZ, UR11 ;  /* 0x0000000bff057e24 */ /* 0x000fe2000f8e00ff */
[----:B------:R-:W2:Y:S01]  /*1010*/  @P0 LDG.E R2, desc[UR12][R2.64] ;  /* 0x0000000c02020981 */ /* 0x000ea2000c1e1900 */
[----:B------:R-:W-:Y:S01]  /*1020*/  UISETP.NE.U32.AND UP0, UPT, UR8, URZ, UPT ;  /* 0x0000003f0800728c */ /* 0x000fe2000bf05070 */
[----:B------:R-:W-:Y:S02]  /*1030*/  ULDC.64 UR10, c[0x0][0xa20] ;  /* 0x00028800000a7ab9 */ /* 0x000fe40000000a00 */
[----:B---3--:R-:W3:Y:S01]  /*1040*/  @P2 LDG.E R4, desc[UR12][R4.64] ;  /* 0x0000000c04042981 */ /* 0x008ee2000c1e1900 */
[----:B------:R-:W-:Y:S01]  /*1050*/  ULDC UR12, c[0x0][0x288] ;  /* 0x0000a200000c7ab9 */ /* 0x000fe20000000800 */
[----:B------:R-:W-:Y:S01]  /*1060*/  UISETP.NE.AND.EX UP0, UPT, UR9, URZ, UPT, UP0 ;  /* 0x0000003f0900728c */ /* 0x000fe2000bf05300 */
[----:B------:R-:W-:Y:S01]  /*1070*/  ISETP.NE.U32.AND P1, PT, RZ, UR10, PT ;  /* 0x0000000aff007c0c */ /* 0x000fe2000bf25070 */
[----:B------:R-:W-:Y:S01]  /*1080*/  ULDC UR8, c[0x0][0x2f0] ;  /* 0x0000bc0000087ab9 */ /* 0x000fe20000000800 */
[----:B------:R-:W-:Y:S01]  /*1090*/  UMOV UR4, URZ ;  /* 0x0000003f00047c82 */ /* 0x000fe20008000000 */
[----:B------:R-:W-:Y:S01]  /*10a0*/  USEL UR7, UR7, 0x1, UP0 ;  /* 0x0000000107077887 */ /* 0x000fe20008000000 */
[----:B------:R-:W-:Y:S01]  /*10b0*/  ISETP.NE.AND.EX P1, PT, RZ, UR11, PT, P1 ;  /* 0x0000000bff007c0c */ /* 0x000fe2000bf25310 */
[----:B------:R-:W-:-:S02]  /*10c0*/  IMAD.U32 R219, RZ, RZ, UR6 ;  /* 0x00000006ffdb7e24 */ /* 0x000fc4000f8e00ff */
[----:B------:R-:W-:Y:S01]  /*10d0*/  UIMAD UR8, UR7, UR8, URZ ;  /* 0x00000008070872a4 */ /* 0x000fe2000f8e023f */
[----:B--2---:R-:W-:Y:S02]  /*10e0*/  @P0 R2UR UR4, R2 ;  /* 0x00000000020402ca */ /* 0x004fe400000e0000 */
[----:B---3--:R-:W-:-:S13]  /*10f0*/  @P2 R2UR UR12, R4 ;  /* 0x00000000040c22ca */ /* 0x008fda00000e0000 */
[----:B------:R-:W-:Y:S01]  /*1100*/  IMAD.U32 R19, RZ, RZ, UR12 ;  /* 0x0000000cff137e24 */ /* 0x000fe2000f8e00ff */
[----:B------:R-:W-:Y:S06]  /*1110*/  @P2 BRA `(.L_x_2598) ;  /* 0x0000000000402947 */ /* 0x000fec0003800000 */
        /* <DEDUP_REMOVED lines=14> */
[----:B------:R-:W-:-:S06]  /*1200*/  UIADD3 UR6, -UR6, UR7, URZ ;  /* 0x0000000706067290 */ /* 0x000fcc000fffe13f */
[----:B------:R-:W-:-:S07]  /*1210*/  IMAD.U32 R19, RZ, RZ, UR6 ;  /* 0x00000006ff137e24 */ /* 0x000fce000f8e00ff */
.L_x_2598:
[----:B------:R-:W-:Y:S05]  /*1220*/  @!P1 BRA `(.L_x_2599) ;  /* 0x0000000000289947 */ /* 0x000fea0003800000 */
[----:B------:R-:W-:Y:S01]  /*1230*/  R2UR UR7, R218 ;  /* 0x00000000da0772ca */ /* 0x000fe200000e0000 */
[----:B------:R-:W-:Y:S01]  /*1240*/  ULDC.64 UR8, c[0x0][0x208] ;  /* 0x0000820000087ab9 */ /* 0x000fe20000000a00 */
[----:B------:R-:W-:-:S11]  /*1250*/  R2UR UR12, R220 ;  /* 0x00000000dc0c72ca */ /* 0x000fd600000e0000 */
[----:B------:R-:W-:-:S04]  /*1260*/  ULEA UR6, UP0, UR7, UR10, 0x2 ;  /* 0x0000000a07067291 */ /* 0x000fc8000f80103f */
[----:B------:R-:W-:Y:S02]  /*1270*/  ULEA.HI.X UR7, UR7, UR11, UR12, 0x2, UP0 ;  /* 0x0000000b07077291 */ /* 0x000fe400080f140c */
[----:B------:R-:W-:-:S04]  /*1280*/  IMAD.U32 R2, RZ, RZ, UR6 ;  /* 0x00000006ff027e24 */ /* 0x000fc8000f8e00ff */
[----:B------:R-:W-:-:S05]  /*1290*/  IMAD.U32 R3, RZ, RZ, UR7 ;  /* 0x00000007ff037e24 */ /* 0x000fca000f8e00ff */
[----:B------:R-:W2:Y:S02]  /*12a0*/  LDG.E R2, desc[UR8][R2.64] ;  /* 0x0000000802027981 */ /* 0x000ea4000c1e1900 */
[----:B--2---:R-:W-:Y:S01]  /*12b0*/  R2UR UR8, R2 ;  /* 0x00000000020872ca */ /* 0x004fe200000e0000 */
[----:B------:R-:W-:-:S14]  /*12c0*/  BRA `(.L_x_2600) ;  /* 0x00000000003c7947 */ /* 0x000fdc0003800000 */
.L_x_2599:
        /* <DEDUP_REMOVED lines=15> */
.L_x_2600:
[----:B------:R-:W-:Y:S01]  /*13c0*/  UIADD3 UR9, -UR4, UR8, URZ ;  /* 0x0000000804097290 */ /* 0x000fe2000fffe13f */
[----:B------:R-:W-:Y:S01]  /*13d0*/  R2UR UR7, R19 ;  /* 0x00000000130772ca */ /* 0x000fe200000e0000 */
[----:B------:R-:W-:Y:S01]  /*13e0*/  USHF.L.U32 UR5, UR5, 0x7, URZ ;  /* 0x0000000705057899 */ /* 0x000fe2000800063f */
[----:B------:R-:W-:Y:S01]  /*13f0*/  PLOP3.LUT P0, PT, PT, PT, PT, 0x80, 0x0 ;  /* 0x000000000000781c */ /* 0x000fe20003f0f070 */
[----:B------:R-:W-:Y:S01]  /*1400*/  ULDC UR4, c[0x0][0x448] ;  /* 0x0001120000047ab9 */ /* 0x000fe20000000800 */
[----:B------:R-:W-:Y:S01]  /*1410*/  CS2R R2, SRZ ;  /* 0x0000000000027805 */ /* 0x000fe2000001ff00 */
[----:B------:R-:W-:Y:S01]  /*1420*/  UISETP.NE.AND UP0, UPT, UR4, 0x1, UPT ;  /* 0x000000010400788c */ /* 0x000fe2000bf05270 */
[----:B------:R-:W-:Y:S01]  /*1430*/  IMAD.U32 R22, RZ, RZ, UR9 ;  /* 0x00000009ff167e24 */ /* 0x000fe2000f8e00ff */
[----:B------:R-:W-:Y:S02]  /*1440*/  UIADD3 UR6, UR5, 0x7f, URZ ;  /* 0x0000007f05067890 */ /* 0x000fe4000fffe03f */
[----:B------:R-:W-:Y:S01]  /*1450*/  IMAD.U32 R23, RZ, RZ, UR5 ;  /* 0x00000005ff177e24 */ /* 0x000fe2000f8e00ff */
[----:B------:R-:W-:Y:S01]  /*1460*/  CS2R R150, SRZ ;  /* 0x0000000000967805 */ /* 0x000fe2000001ff00 */
[----:B------:R-:W-:Y:S01]  /*1470*/  IMAD.MOV.U32 R0, RZ, RZ, RZ ;  /* 0x000000ffff007224 */ /* 0x000fe200078e00ff */
[----:B------:R-:W-:-:S02]  /*1480*/  CS2R R148, SRZ ;  /* 0x0000000000947805 */ /* 0x000fc4000001ff00 */
[----:B------:R-:W-:Y:S01]  /*1490*/  CS2R R146, SRZ ;  /* 0x0000000000927805 */ /* 0x000fe2000001ff00 */
[----:B------:R-:W-:Y:S01]  /*14a0*/  UIADD3 UR7, UR9, 0x50, -UR7 ;  /* 0x0000005009077890 */ /* 0x000fe2000fffe807 */
[----:B------:R-:W-:Y:S02]  /*14b0*/  CS2R R144, SRZ ;  /* 0x0000000000907805 */ /* 0x000fe4000001ff00 */
[----:B------:R-:W-:Y:S01]  /*14c0*/  CS2R R142, SRZ ;  /* 0x00000000008e7805 */ /* 0x000fe2000001ff00 */
[----:B------:R-:W-:Y:S01]  /*14d0*/  @UP0 ULDC UR4, c[0x0][0x44c] ;  /* 0x0001130000040ab9 */ /* 0x000fe20000000800 */
[----:B------:R-:W-:Y:S01]  /*14e0*/  @UP0 ULDC UR8, c[0x0][0x450] ;  /* 0x0001140000080ab9 */ /* 0x000fe20000000800 */
[----:B------:R-:W-:Y:S01]  /*14f0*/  UIMAD.WIDE.U32 UR4, UR6, UR4, URZ ;  /* 0x00000004060472a5 */ /* 0x000fe2000f8e003f */
[----:B------:R-:W-:Y:S01]  /*1500*/  CS2R R140, SRZ ;  /* 0x00000000008c7805 */ /* 0x000fe2000001ff00 */
[----:B------:R-:W-:Y:S01]  /*1510*/  UIADD3 UR4, UR9, 0x4f, URZ ;  /* 0x0000004f09047890 */ /* 0x000fe2000fffe03f */
[----:B------:R-:W-:Y:S01]  /*1520*/  CS2R R138, SRZ ;  /* 0x00000000008a7805 */ /* 0x000fe2000001ff00 */
[----:B------:R-:W-:Y:S01]  /*1530*/  @UP0 USHF.R.U32.HI UR6, URZ, UR8, UR5 ;  /* 0x000000083f060299 */ /* 0x000fe20008011605 */
[----:B------:R-:W-:Y:S01]  /*1540*/  CS2R R136, SRZ ;  /* 0x0000000000887805 */ /* 0x000fe2000001ff00 */
[----:B------:R-:W-:Y:S01]  /*1550*/  UIMAD.WIDE UR4, UR4, 0x66666667, URZ ;  /* 0x66666667040478a5 */ /* 0x000fe2000f8e023f */
[----:B------:R-:W-:Y:S01]  /*1560*/  CS2R R134, SRZ ;  /* 0x0000000000867805 */ /* 0x000fe2000001ff00 */
[----:B------:R-:W-:Y:S01]  /*1570*/  UIADD3 UR6, UR7, UR6, URZ ;  /* 0x0000000607067290 */ /* 0x000fe2000fffe03f */
[----:B------:R-:W-:Y:S01]  /*1580*/  CS2R R132, SRZ ;  /* 0x0000000000847805 */ /* 0x000fe2000001ff00 */
[----:B------:R-:W-:Y:S01]  /*1590*/  USHF.R.U32.HI UR4, URZ, 0x1f, UR5 ;  /* 0x0000001f3f047899 */ /* 0x000fe20008011605 */
[----:B------:R-:W-:Y:S01]  /*15a0*/  CS2R R130, SRZ ;  /* 0x0000000000827805 */ /* 0x000fe2000001ff00 */
[----:B------:R-:W-:Y:S01]  /*15b0*/  UIMAD.WIDE UR6, UR6, 0x66666667, URZ ;  /* 0x66666667060678a5 */ /* 0x000fe2000f8e023f */
[----:B------:R-:W-:Y:S01]  /*15c0*/  CS2R R128, SRZ ;  /* 0x0000000000807805 */ /* 0x000fe2000001ff00 */
[----:B------:R-:W-:Y:S01]  /*15d0*/  ULEA.HI.SX32 UR4, UR5, UR4, 0x1b ;  /* 0x0000000405047291 */ /* 0x000fe2000f8fda3f */
[----:B------:R-:W-:Y:S01]  /*15e0*/  CS2R R126, SRZ ;  /* 0x00000000007e7805 */ /* 0x000fe2000001ff00 */
[----:B------:R-:W-:Y:S01]  /*15f0*/  USHF.R.U32.HI UR6, URZ, 0x1f, UR7 ;  /* 0x0000001f3f067899 */ /* 0x000fe20008011607 */
[----:B------:R-:W-:-:S02]  /*1600*/  CS2R R124, SRZ ;  /* 0x00000000007c7805 */ /* 0x000fc4000001ff00 */
[----:B------:R-:W-:Y:S02]  /*1610*/  CS2R R122, SRZ ;  /* 0x00000000007a7805 */ /* 0x000fe4000001ff00 */
[----:B------:R-:W-:Y:S01]  /*1620*/  CS2R R120, SRZ ;  /* 0x0000000000787805 */ /* 0x000fe2000001ff00 */
[----:B------:R-:W-:Y:S01]  /*1630*/  ULEA.HI.SX32 UR6, UR7, UR6, 0x1b ;  /* 0x0000000607067291 */ /* 0x000fe2000f8fda3f */
[----:B------:R-:W-:Y:S02]  /*1640*/  CS2R R118, SRZ ;  /* 0x0000000000767805 */ /* 0x000fe4000001ff00 */
[----:B------:R-:W-:Y:S02]  /*1650*/  CS2R R116, SRZ ;  /* 0x0000000000747805 */ /* 0x000fe4000001ff00 */
[----:B------:R-:W-:Y:S01]  /*1660*/  CS2R R114, SRZ ;  /* 0x0000000000727805 */ /* 0x000fe2000001ff00 */
[----:B------:R-:W-:Y:S01]  /*1670*/  UISETP.LT.AND UP0, UPT, UR4, UR6, UPT ;  /* 0x000000060400728c */ /* 0x000fe2000bf01270 */
[----:B------:R-:W-:-:S02]  /*1680*/  CS2R R112, SRZ ;  /* 0x0000000000707805 */ /* 0x000fc4000001ff00 */
[----:B------:R-:W-:Y:S02]  /*1690*/  CS2R R110, SRZ ;  /* 0x00000000006e7805 */ /* 0x000fe4000001ff00 */
[----:B------:R-:W-:Y:S01]  /*16a0*/  CS2R R108, SRZ ;  /* 0x00000000006c7805 */ /* 0x000fe2000001ff00 */
[----:B------:R-:W-:Y:S01]  /*16b0*/  USEL UR61, UR4, UR6, UP0 ;  /* 0x00000006043d7287 */ /* 0x000fe20008000000 */
[----:B------:R-:W-:Y:S02]  /*16c0*/  CS2R R106, SRZ ;  /* 0x00000000006a7805 */ /* 0x000fe4000001ff00 */
[----:B------:R-:W-:Y:S02]  /*16d0*/  CS2R R104, SRZ ;  /* 0x0000000000687805 */ /* 0x000fe4000001ff00 */
[----:B------:R-:W-:Y:S01]  /*16e0*/  CS2R R168, SRZ ;  /* 0x0000000000a87805 */ /* 0x000fe2000001ff00 */
[----:B------:R-:W-:Y:S01]  /*16f0*/  UISETP.GE.AND UP0, UPT, UR61, 0x1, UPT ;  /* 0x000000013d00788c */ /* 0x000fe2000bf06270 */
[----:B------:R-:W-:-:S02]  /*1700*/  CS2R R100, SRZ ;  /* 0x0000000000647805 */ /* 0x000fc4000001ff00 */
[----:B------:R-:W-:Y:S02]  /*1710*/  CS2R R166, SRZ ;  /* 0x0000000000a67805 */ /* 0x000fe4000001ff00 */
[----:B------:R-:W-:Y:S02]  /*1720*/  CS2R R96, SRZ ;  /* 0x0000000000607805 */ /* 0x000fe4000001ff00 */
[----:B------:R-:W-:Y:S02]  /*1730*/  CS2R R164, SRZ ;  /* 0x0000000000a47805 */ /* 0x000fe4000001ff00 */
[----:B------:R-:W-:Y:S02]  /*1740*/  CS2R R92, SRZ ;  /* 0x00000000005c7805 */ /* 0x000fe4000001ff00 */
[----:B------:R-:W-:Y:S02]  /*1750*/  PLOP3.LUT P1, PT, PT, PT, UP0, 0x80, 0x0 ;  /* 0x000000000000781c */ /* 0x000fe40003f2f008 */
        /* <DEDUP_REMOVED lines=68> */
.L_x_2602:
        /* <DEDUP_REMOVED lines=12> */
.L_x_2787:
[----:B------:R-:W-:Y:S05]  /*1c60*/  @!P0 BRA `(.L_x_2604) ;  /* 0x0000000000048947 */ /* 0x000fea0003800000 */
[----:B------:R-:W-:Y:S01]  /*1c70*/  BPT.TRAP 0x1 ;  /* 0x000000040000795c */ /* 0x000fe20000300000 */
.L_x_2604:
        /* <DEDUP_REMOVED lines=9> */
.L_x_2605:
[----:B------:R-:W2:Y:S02]  /*1d10*/  S2R R2, SR_TID.X ;  /* 0x0000000000027919 */ /* 0x000ea40000002100 */
[----:B--2---:R-:W-:Y:S01]  /*1d20*/  LOP3.LUT P1, RZ, R2, 0x7f, RZ, 0xc0, !PT ;  /* 0x0000007f02ff7812 */ /* 0x004fe2000782c0ff */
[----:B-1----:R-:W-:-:S12]  /*1d30*/  @P2 BRA `(.L_x_2606) ;  /* 0x0000000000082947 */ /* 0x002fd80003800000 */
[----:B------:R-:W1:Y:S02]  /*1d40*/  SYNCS.PHASECHK.TRANS64.TRYWAIT P2, [R0+URZ+0x38830], R3 ;  /* 0x03883003000075a7 */ /* 0x000e64000804017f */
[----:B-1----:R-:W-:Y:S05]  /*1d50*/  @!P2 BRA `(.L_x_2607) ;  /* 0x000001680024a947 */ /* 0x002fea0003800000 */
.L_x_2606:
        /* <DEDUP_REMOVED lines=232> */
[----:B------:R-:W-:Y:S02]  /*2be0*/  UIADD3 UR5, UR5, 0xc06, URZ ;  /* 0x00000c0605057890 */ /* 0x000fe4000fffe03f */
[----:B------:R-:W-:-:S05]  /*2bf0*/  UIADD3 UR7, UR4, 0x786, URZ ;  /* 0x0000078604077890 */ /* 0x000fca000fffe03f */
[----:B------:R-:W-:Y:S02]  /*2c00*/  UMOV UR56, UR5 ;  /* 0x0000000500387c82 */ /* 0x000fe40008000000 */
[----:B------:R-:W-:Y:S01]  /*2c10*/  UMOV UR58, UR7 ;  /* 0x00000007003a7c82 */ /* 0x000fe20008000000 */
[----:B------:R-:W-:Y:S01]  /*2c20*/  IMAD.U32 R6, RZ, RZ, UR56 ;  /* 0x00000038ff067e24 */ /* 0x000fe2000f8e00ff */
        /* <DEDUP_REMOVED lines=27> */
[----:B------:R-:W-:-:S06]  /*2de0*/  IMAD.U32 R233, RZ, RZ, UR11 ;  /* 0x0000000bffe97e24 */ /* 0x000fcc000f8e00ff */
        /* <DEDUP_REMOVED lines=26> */
[----:B------:R-:W-:Y:S01]  /*2f90*/  R2UR UR14, R19 ;  /* 0x00000000130e72ca */ /* 0x000fe200000e0000 */
        /* <DEDUP_REMOVED lines=216> */
[----:B------:R-:W-:-:S04]  /*3d20*/  UIADD3 UR6, UR4, 0x984, URZ ;  /* 0x0000098404067890 */ /* 0x000fc8000fffe03f */
[----:B------:R-:W-:-:S05]  /*3d30*/  PLOP3.LUT P2, PT, PT, PT, UP0, 0x80, 0x0 ;  /* 0x000000000000781c */ /* 0x000fca0003f4f008 */
[----:B------:R-:W-:-:S08]  /*3d40*/  @UP0 ULDC UR5, c[0x0][0x44c] ;  /* 0x0001130000050ab9 */ /* 0x000fd00000000800 */
[----:B------:R-:W-:Y:S01]  /*3d50*/  @P2 IMAD.HI.U32 R3, R2, UR5, RZ ;  /* 0x0000000502032c27 */ /* 0x000fe2000f8e00ff */
[----:B------:R-:W-:-:S04]  /*3d60*/  @UP0 ULDC UR5, c[0x0][0x450] ;  /* 0x0001140000050ab9 */ /* 0x000fc80000000800 */
[----:B------:R-:W-:Y:S01]  /*3d70*/  @P2 SHF.R.U32.HI R2, RZ, UR5, R3 ;  /* 0x00000005ff022c19 */ /* 0x000fe20008011603 */
[----:B------:R-:W-:-:S04]  /*3d80*/  UIMAD UR5, UR61, -0x50, UR15 ;  /* 0xffffffb03d0578a4 */ /* 0x000fc8000f8e020f */
[----:B------:R-:W0:Y:S01]  /*3d90*/  SHFL.IDX PT, R5, R2, 0x1, 0x1c1f ;  /* 0x003c1f0002057f89 */ /* 0x000e2200000e0000 */
[----:B------:R-:W-:-:S03]  /*3da0*/  UIADD3 UR5, UR5, 0x50, URZ ;  /* 0x0000005005057890 */ /* 0x000fc6000fffe03f */
[----:B------:R-:W1:Y:S03]  /*3db0*/  SHFL.IDX PT, R2, R2, RZ, 0x1c1f ;  /* 0x001c1fff02027589 */ /* 0x000e6600000e0000 */
[----:B------:R-:W-:Y:S01]  /*3dc0*/  IMAD.U32 R3, RZ, RZ, UR5 ;  /* 0x00000005ff037e24 */ /* 0x000fe2000f8e00ff */
[----:B------:R-:W-:-:S03]  /*3dd0*/  UMOV UR5, UR19 ;  /* 0x0000001300057c82 */ /* 0x000fc60008000000 */
[----:B------:R-:W-:Y:S01]  /*3de0*/  IMAD R3, R212, -0x2, R3 ;  /* 0xfffffffed4037824 */ /* 0x000fe200078e0203 */
        /* <DEDUP_REMOVED lines=23> */
[----:B------:R-:W-:Y:S02]  /*3f60*/  UMOV UR6, 0xffffffb0 ;  /* 0xffffffb000067882 */ /* 0x000fe40000000000 */
[----:B------:R-:W-:-:S06]  /*3f70*/  UIMAD UR6, UR61, UR6, 0x51 ;  /* 0x000000513d0674a4 */ /* 0x000fcc000f8e0206 */
[----:B------:R-:W-:Y:S01]  /*3f80*/  IMAD.U32 R21, RZ, RZ, UR6 ;  /* 0x00000006ff157e24 */ /* 0x000fe2000f8e00ff */
[----:B------:R-:W-:-:S03]  /*3f90*/  UIADD3 UR6, UR4, 0x986, URZ ;  /* 0x0000098604067890 */ /* 0x000fc6000fffe03f */
[----:B------:R-:W-:Y:S02]  /*3fa0*/  IMAD R4, R212, -0x2, R21 ;  /* 0xfffffffed4047824 */ /* 0x000fe400078e0215 */
[----:B------:R-:W-:-:S05]  /*3fb0*/  IMAD.U32 R21, RZ, RZ, UR14 ;  /* 0x0000000eff157e24 */ /* 0x000fca000f8e00ff */
[----:B------:R-:W-:-:S04]  /*3fc0*/  IADD3 R4, -R21, UR15, R4 ;  /* 0x0000000f15047c10 */ /* 0x000fc8000fffe104 */
[-CC-:B0-----:R-:W-:Y:S02]  /*3fd0*/  VIADDMNMX R5, R5, R4.reuse, R3.reuse, PT ;  /* 0x0000000405057246 */ /* 0x181fe40003800103 */
[----:B-1----:R-:W-:Y:S02]  /*3fe0*/  VIADDMNMX R3, R2, R4, R3, PT ;  /* 0x0000000402037246 */ /* 0x002fe40003800103 */
[C---:B------:R-:W-:Y:S02]  /*3ff0*/  ISETP.GT.AND P3, PT, R5.reuse, RZ, PT ;  /* 0x000000ff0500720c */ /* 0x040fe40003f64270 */
[C---:B------:R-:W-:Y:S02]  /*4000*/  ISETP.GT.AND P4, PT, R5.reuse, 0x1, PT ;  /* 0x000000010500780c */ /* 0x040fe40003f84270 */
        /* <DEDUP_REMOVED lines=15> */
[C---:B------:R-:W-:Y:S01]  /*4100*/  ISETP.GT.AND P3, PT, R5.reuse, 0x9, PT ;  /* 0x000000090500780c */ /* 0x040fe20003f64270 */
        /* <DEDUP_REMOVED lines=66> */
[----:B------:R-:W-:Y:S01]  /*4530*/  @UP0 ULDC UR10, c[0x0][0x450] ;  /* 0x00011400000a0ab9 */ /* 0x000fe20000000800 */
[----:B------:R-:W-:Y:S01]  /*4540*/  FSEL R39, R39, -INF , P3 ;  /* 0xff80000027277808 */ /* 0x000fe20001800000 */
[----:B------:R-:W-:Y:S01]  /*4550*/  @UP0 USHF.R.U32.HI UR4, URZ, UR10, UR7 ;  /* 0x0000000a3f040299 */ /* 0x000fe20008011607 */
[----:B------:R-:W-:-:S02]  /*4560*/  FMNMX.FTZ R14, R38, R21, !PT ;  /* 0x00000015260e7209 */ /* 0x000fc40007810000 */
[----:B------:R-:W-:Y:S01]  /*4570*/  ISETP.GT.AND P3, PT, R5, 0x41, PT ;  /* 0x000000410500780c */ /* 0x000fe20003f64270 */
[----:B------:R-:W-:Y:S01]  /*4580*/  UIADD3 UR6, UR4, UR15, -UR14 ;  /* 0x0000000f04067290 */ /* 0x000fe2000fffe80e */
[----:B------:R-:W-:-:S03]  /*4590*/  FMNMX.FTZ R21, R39, R14, !PT ;  /* 0x0000000e27157209 */ /* 0x000fc60007810000 */
        /* <DEDUP_REMOVED lines=259> */
.L_x_2617:
        /* <DEDUP_REMOVED lines=9> */
.L_x_2609:
        /* <DEDUP_REMOVED lines=9> */
.L_x_2610:
[----:B-1----:R-:W-:Y:S05]  /*56f0*/  @P3 BRA `(.L_x_2611) ;  /* 0x00000000000c3947 */ /* 0x002fea0003800000 */
[----:B------:R-:W-:-:S13]  /*5700*/  R2UR UR4, R3 ;  /* 0x00000000030472ca */ /* 0x000fda00000e0000 */
[----:B------:R-:W1:Y:S02]  /*5710*/  SYNCS.PHASECHK.TRANS64.TRYWAIT P3, [UR4+0x38830], R4 ;  /* 0x03883004ff0075a7 */ /* 0x000e640008060144 */
[----:B-1----:R-:W-:Y:S05]  /*5720*/  @!P3 BRA `(.L_x_2612) ;  /* 0x0000012c00c4b947 */ /* 0x002fea0003800000 */
.L_x_2611:
        /* <DEDUP_REMOVED lines=23> */
[----:B------:R-:W-:Y:S01]  /*58a0*/  UIADD3 UR58, UR4, 0x80, URZ ;  /* 0x00000080043a7890 */ /* 0x000fe2000fffe03f */
[-C--:B------:R-:W-:Y:S01]  /*58b0*/  FMUL.FTZ R28, R28, R0.reuse ;  /* 0x000000001c1c7220 */ /* 0x080fe20000410000 */
        /* <DEDUP_REMOVED lines=57> */
[----:B------:R-:W-:Y:S01]  /*5c50*/  UIADD3 UR58, UR4, 0x100, URZ ;  /* 0x00000100043a7890 */ /* 0x000fe2000fffe03f */
[-C--:B------:R-:W-:Y:S01]  /*5c60*/  FMUL.FTZ R105, R105, R0.reuse ;  /* 0x0000000069697220 */ /* 0x080fe20000410000 */
[----:B------:R-:W-:Y:S01]  /*5c70*/  UMOV UR56, UR14 ;  /* 0x0000000e00387c82 */ /* 0x000fe20008000000 */
[----:B------:R-:W-:Y:S01]  /*5c80*/  UMOV UR57, UR15 ;  /* 0x0000000f00397c82 */ /* 0x000fe20008000000 */
        /* <DEDUP_REMOVED lines=97> */
[----:B------:R-:W-:Y:S01]  /*62a0*/  UIADD3 UR58, UR4, 0x200, URZ ;  /* 0x00000200043a7890 */ /* 0x000fe2000fffe03f */
[----:B------:R-:W-:Y:S01]  /*62b0*/  UMOV UR56, UR14 ;  /* 0x0000000e00387c82 */ /* 0x000fe20008000000 */
[----:B------:R-:W-:Y:S01]  /*62c0*/  UMOV UR57, UR15 ;  /* 0x0000000f00397c82 */ /* 0x000fe20008000000 */
[----:B------:R-:W-:Y:S01]  /*62d0*/  UMOV UR59, 0x40000040 ;  /* 0x40000040003b7882 */ /* 0x000fe20000000000 */
        /* <DEDUP_REMOVED lines=104> */
[----:B------:R-:W-:Y:S02]  /*6960*/  UIADD3 UR10, UR4, 0x986, URZ ;  /* 0x00000986040a7890 */ /* 0x000fe4000fffe03f */
        /* <DEDUP_REMOVED lines=23> */
[----:B------:R-:W-:Y:S02]  /*6ae0*/  R2UR UR14, R6 ;  /* 0x00000000060e72ca */ /* 0x000fe400000e0000 */
[----:B------:R-:W-:-:S11]  /*6af0*/  R2UR UR15, R7 ;  /* 0x00000000070f72ca */ /* 0x000fd600000e0000 */
[----:B------:R-:W-:Y:S02]  /*6b00*/  UMOV UR56, UR14 ;  /* 0x0000000e00387c82 */ /* 0x000fe40008000000 */
        /* <DEDUP_REMOVED lines=263> */
.L_x_2613:
        /* <DEDUP_REMOVED lines=8> */
.L_x_2614:
[----:B--2---:R-:W-:Y:S05]  /*7c00*/  @P3 BRA `(.L_x_2615) ;  /* 0x0000000000083947 */ /* 0x004fea0003800000 */
[----:B------:R-:W2:Y:S02]  /*7c10*/  SYNCS.PHASECHK.TRANS64.TRYWAIT P3, [UR4+0x38850], R0 ;  /* 0x03885000ff0075a7 */ /* 0x000ea40008060144 */
[----:B--2---:R-:W-:Y:S05]  /*7c20*/  @!P3 BRA `(.L_x_2616) ;  /* 0x0000010800a0b947 */ /* 0x004fea0003800000 */
.L_x_2615:
[----:B------:R-:W-:Y:S01]  /*7c30*/  R2UR UR5, R17 ;  /* 0x00000000110572ca */ /* 0x000fe200000e0000 */
[----:B------:R-:W-:Y:S01]  /*7c40*/  WARPGROUP.ARRIVE ;  /* 0x00000000000079c5 */ /* 0x000fe20000000000 */
[----:B------:R-:W-:Y:S01]  /*7c50*/  UMOV UR7, 0x40000040 ;  /* 0x4000004000077882 */ /* 0x000fe20000000000 */
[----:B------:R-:W-:Y:S02]  /*7c60*/  R2UR UR18, R23 ;  /* 0x00000000171272ca */ /* 0x000fe400000e0000 */
[----:B------:R-:W-:Y:S02]  /*7c70*/  R2UR UR11, R234 ;  /* 0x00000000ea0b72ca */ /* 0x000fe400000e0000 */
[----:B------:R-:W-:Y:S02]  /*7c80*/  R2UR UR15, R19 ;  /* 0x00000000130f72ca */ /* 0x000fe400000e0000 */
[----:B------:R-:W-:-:S04]  /*7c90*/  R2UR UR14, R22 ;  /* 0x00000000160e72ca */ /* 0x000fc800000e0000 */
[----:B------:R-:W-:-:S03]  /*7ca0*/  UIADD3 UR5, UR5, 0x400, URZ ;  /* 0x0000040005057890 */ /* 0x000fc6000fffe03f */
[----:B-12---:R-:W-:Y:S01]  /*7cb0*/  VIADD R0, R213, UR18 ;  /* 0x00000012d5007c36 */ /* 0x006fe20008000000 */
[----:B------:R-:W-:-:S04]  /*7cc0*/  USHF.R.U32.HI UR5, URZ, 0x4, UR5 ;  /* 0x000000043f057899 */ /* 0x000fc80008011605 */
[----:B------:R-:W-:-:S04]  /*7cd0*/  ULOP3.LUT UR5, UR5, 0x3fff, URZ, 0xc0, !UPT ;  /* 0x00003fff05057892 */ /* 0x000fc8000f8ec03f */
[----:B------:R-:W-:-:S04]  /*7ce0*/  ULOP3.LUT UR5, UR5, 0x2800000, URZ, 0xfc, !UPT ;  /* 0x0280000005057892 */ /* 0x000fc8000f8efc3f */
[----:B------:R-:W-:-:S03]  /*7cf0*/  UIMAD UR10, UR61, 0xa00, UR5 ;  /* 0x00000a003d0a78a4 */ /* 0x000fc6000f8e0205 */
[----:B------:R-:W-:Y:S01]  /*7d00*/  @UP0 ULDC UR5, c[0x0][0x44c] ;  /* 0x0001130000050ab9 */ /* 0x000fe20000000800 */
[----:B------:R-:W-:Y:S01]  /*7d10*/  UMOV UR61, UR60 ;  /* 0x0000003c003d7c82 */ /* 0x000fe20008000000 */
[----:B------:R-:W-:Y:S01]  /*7d20*/  @P2 IMAD.HI.U32 R2, R0, UR5, RZ ;  /* 0x0000000500022c27 */ /* 0x000fe2000f8e00ff */
[----:B------:R-:W-:Y:S01]  /*7d30*/  @UP0 ULDC UR5, c[0x0][0x450] ;  /* 0x0001140000050ab9 */ /* 0x000fe20000000800 */
[----:B------:R-:W-:Y:S02]  /*7d40*/  UMOV UR6, UR10 ;  /* 0x0000000a00067c82 */ /* 0x000fe40008000000 */
[----:B------:R-:W-:Y:S01]  /*7d50*/  HGMMA.64x256x16.F32 R24, R208, gdesc[UR4].tnspB, R24, gsb0 ;  /* 0x43e00004d0187df0 */ /* 0x000fe20008000818 */
[----:B------:R-:W-:Y:S01]  /*7d60*/  UIADD3 UR6, UR10, 0x80, URZ ;  /* 0x000000800a067890 */ /* 0x000fe2000fffe03f */
[----:B------:R-:W-:Y:S01]  /*7d70*/  @P2 SHF.R.U32.HI R0, RZ, UR5, R2 ;  /* 0x00000005ff002c19 */ /* 0x000fe20008011602 */
[----:B------:R-:W-:Y:S01]  /*7d80*/  UMOV UR7, 0x40000040 ;  /* 0x4000004000077882 */ /* 0x000fe20000000000 */
[----:B------:R-:W-:-:S02]  /*7d90*/  UMOV UR5, 0x1 ;  /* 0x0000000100057882 */ /* 0x000fc40000000000 */
[----:B------:R-:W-:Y:S01]  /*7da0*/  UIMAD UR5, UR11, -0x50, UR5 ;  /* 0xffffffb00b0578a4 */ /* 0x000fe2000f8e0205 */
[----:B------:R-:W-:Y:S02]  /*7db0*/  WARPGROUP.DEPBAR.LE gsb0, 0x0 ;  /* 0x00008000000079c5 */ /* 0x000fe40000010000 */
[----:B------:R-:W-:-:S15]  /*7dc0*/  WARPGROUP.ARRIVE ;  /* 0x00000000000079c5 */ /* 0x000fde0000000000 */
[----:B------:R-:W-:-:S04]  /*7dd0*/  NOP ;  /* 0x0000000000007918 */ /* 0x000fc80000000000 */
        /* <DEDUP_REMOVED lines=11> */
[----:B------:R-:W1:Y:S01]  /*7e90*/  SHFL.IDX PT, R201, R0, 0x1, 0x1c1f ;  /* 0x003c1f0000c97f89 */ /* 0x000e6200000e0000 */
[----:B------:R-:W-:-:S15]  /*7ea0*/  IMAD.MOV.U32 R203, RZ, RZ, -0x2 ;  /* 0xfffffffeffcb7424 */ /* 0x000fde00078e00ff */
[----:B------:R-:W-:-:S06]  /*7eb0*/  NOP ;  /* 0x0000000000007918 */ /* 0x000fcc0000000000 */
[----:B------:R-:W-:Y:S01]  /*7ec0*/  HGMMA.64x256x16.F32 R24, R196, gdesc[UR4].tnspB, R24, gsb0 ;  /* 0x43e00004c4187df0 */ /* 0x000fe20008000818 */
[----:B0-----:R-:W-:Y:S01]  /*7ed0*/  IMAD R4, R212, R203, UR5 ;  /* 0x00000005d4047e24 */ /* 0x001fe2000f8e02cb */
[----:B------:R-:W-:Y:S01]  /*7ee0*/  UIADD3 UR6, UR10, 0x200, URZ ;  /* 0x000002000a067890 */ /* 0x000fe2000fffe03f */
[----:B------:R-:W-:Y:S01]  /*7ef0*/  IMAD.U32 R203, RZ, RZ, UR15 ;  /* 0x0000000fffcb7e24 */ /* 0x000fe2000f8e00ff */
[----:B------:R-:W-:Y:S01]  /*7f00*/  UMOV UR7, 0x40000040 ;  /* 0x4000004000077882 */ /* 0x000fe20000000000 */
[----:B------:R-:W-:-:S03]  /*7f10*/  ULDC UR5, c[0x0][0x988] ;  /* 0x0002620000057ab9 */ /* 0x000fc60000000800 */
[----:B------:R-:W-:Y:S02]  /*7f20*/  IADD3 R4, -R203, UR14, R4 ;  /* 0x0000000ecb047c10 */ /* 0x000fe4000fffe104 */
[----:B------:R-:W-:-:S03]  /*7f30*/  R2UR UR14, R3 ;  /* 0x00000000030e72ca */ /* 0x000fc600000e0000 */
[----:B-1----:R-:W-:-:S05]  /*7f40*/  IMAD.IADD R2, R4, 0x1, R201 ;  /* 0x0000000104027824 */ /* 0x002fca00078e02c9 */
[C---:B------:R-:W-:Y:S02]  /*7f50*/  ISETP.GT.AND P3, PT, R2.reuse, RZ, PT ;  /* 0x000000ff0200720c */ /* 0x040fe40003f64270 */
[----:B------:R-:W-:Y:S02]  /*7f60*/  ISETP.GT.AND P4, PT, R2, 0x1, PT ;  /* 0x000000010200780c */ /* 0x000fe40003f84270 */
[----:B------:R-:W-:Y:S02]  /*7f70*/  FSEL R186, R186, -INF , P3 ;  /* 0xff800000baba7808 */ /* 0x000fe40001800000 */
[----:B------:R-:W-:Y:S02]  /*7f80*/  ISETP.GT.AND P3, PT, R2, 0x8, PT ;  /* 0x000000080200780c */ /* 0x000fe40003f64270 */
[----:B------:R-:W-:Y:S02]  /*7f90*/  FSEL R187, R187, -INF , P4 ;  /* 0xff800000bbbb7808 */ /* 0x000fe40002000000 */
        /* <DEDUP_REMOVED lines=48> */
[----:B------:R-:W-:-:S02]  /*82a0*/  ISETP.GT.AND P3, PT, R2, 0x48, PT ;  /* 0x000000480200780c */ /* 0x000fc40003f64270 */
[----:B------:R-:W-:Y:S02]  /*82b0*/  FMNMX.FTZ R201, R155, R200, !PT ;  /* 0x000000c89bc97209 */ /* 0x000fe40007810000 */
[----:B------:R-:W-:Y:S02]  /*82c0*/  FSEL R158, R158, -INF , P3 ;  /* 0xff8000009e9e7808 */ /* 0x000fe40001800000 */
[----:B------:R-:W-:Y:S02]  /*82d0*/  ISETP.GT.AND P4, PT, R2, 0x49, PT ;  /* 0x000000490200780c */ /* 0x000fe40003f84270 */
[----:B------:R-:W-:Y:S02]  /*82e0*/  FMNMX.FTZ R2, R158, R201, !PT ;  /* 0x000000c99e027209 */ /* 0x000fe40007810000 */
[----:B------:R-:W0:Y:S01]  /*82f0*/  SHFL.IDX PT, R201, R0, RZ, 0x1c1f ;  /* 0x001c1fff00c97589 */ /* 0x000e2200000e0000 */
[----:B------:R-:W-:-:S04]  /*8300*/  FSEL R159, R159, -INF , P4 ;  /* 0xff8000009f9f7808 */ /* 0x000fc80002000000 */
[----:B------:R-:W-:-:S05]  /*8310*/  FMNMX.FTZ R200, R159, R2, !PT ;  /* 0x000000029fc87209 */ /* 0x000fca0007810000 */
[----:B------:R-:W1:Y:S01]  /*8320*/  SHFL.BFLY PT, R203, R200, 0x2, 0x1f ;  /* 0x0c401f00c8cb7f89 */ /* 0x000e6200000e0000 */
[----:B0-----:R-:W-:-:S05]  /*8330*/  IMAD.IADD R2, R4, 0x1, R201 ;  /* 0x0000000104027824 */ /* 0x001fca00078e02c9 */
[C---:B------:R-:W-:Y:S02]  /*8340*/  ISETP.GT.AND P3, PT, R2.reuse, RZ, PT ;  /* 0x000000ff0200720c */ /* 0x040fe40003f64270 */
[----:B------:R-:W-:Y:S02]  /*8350*/  ISETP.GT.AND P4, PT, R2, 0x1, PT ;  /* 0x000000010200780c */ /* 0x000fe40003f84270 */
[----:B------:R-:W-:Y:S02]  /*8360*/  FSEL R201, R184, -INF , P3 ;  /* 0xff800000b8c97808 */ /* 0x000fe40001800000 */
[----:B------:R-:W-:Y:S02]  /*8370*/  ISETP.GT.AND P5, PT, R2, 0x8, PT ;  /* 0x000000080200780c */ /* 0x000fe40003fa4270 */
[----:B------:R-:W-:Y:S02]  /*8380*/  FSEL R185, R185, -INF , P4 ;  /* 0xff800000b9b97808 */ /* 0x000fe40002000000 */
[----:B------:R-:W-:-:S02]  /*8390*/  FMNMX.FTZ R0, R201, R20, !PT ;  /* 0x00000014c9007209 */ /* 0x000fc40007810000 */
[----:B-1----:R-:W-:Y:S02]  /*83a0*/  FMNMX.FTZ R203, R200, R203, !PT ;  /* 0x000000cbc8cb7209 */ /* 0x002fe40007810000 */
[----:B------:R-:W-:Y:S02]  /*83b0*/  ISETP.GT.AND P3, PT, R2, 0x9, PT ;  /* 0x000000090200780c */ /* 0x000fe40003f64270 */
[----:B------:R-:W-:Y:S01]  /*83c0*/  FSEL R188, R188, -INF , P5 ;  /* 0xff800000bcbc7808 */ /* 0x000fe20002800000 */
[----:B------:R-:W0:Y:S01]  /*83d0*/  SHFL.BFLY PT, R4, R203, 0x1, 0x1f ;  /* 0x0c201f00cb047f89 */ /* 0x000e2200000e0000 */
[----:B------:R-:W-:Y:S02]  /*83e0*/  FSEL R189, R189, -INF , P3 ;  /* 0xff800000bdbd7808 */ /* 0x000fe40001800000 */
[C---:B------:R-:W-:Y:S02]  /*83f0*/  ISETP.GT.AND P3, PT, R2.reuse, 0x10, PT ;  /* 0x000000100200780c */ /* 0x040fe40003f64270 */
[----:B------:R-:W-:-:S02]  /*8400*/  ISETP.GT.AND P4, PT, R2, 0x11, PT ;  /* 0x000000110200780c */ /* 0x000fc40003f84270 */
[----:B------:R-:W-:Y:S02]  /*8410*/  FSEL R176, R176, -INF , P3 ;  /* 0xff800000b0b07808 */ /* 0x000fe40001800000 */
[C---:B------:R-:W-:Y:S02]  /*8420*/  ISETP.GT.AND P3, PT, R2.reuse, 0x18, PT ;  /* 0x000000180200780c */ /* 0x040fe40003f64270 */
[----:B------:R-:W-:Y:S02]  /*8430*/  FSEL R177, R177, -INF , P4 ;  /* 0xff800000b1b17808 */ /* 0x000fe40002000000 */
[----:B------:R-:W-:Y:S02]  /*8440*/  ISETP.GT.AND P5, PT, R2, 0x19, PT ;  /* 0x000000190200780c */ /* 0x000fe40003fa4270 */
[----:B------:R-:W-:Y:S02]  /*8450*/  FSEL R180, R180, -INF , P3 ;  /* 0xff800000b4b47808 */ /* 0x000fe40001800000 */
[----:B------:R-:W-:-:S02]  /*8460*/  FSEL R181, R181, -INF , P5 ;  /* 0xff800000b5b57808 */ /* 0x000fc40002800000 */
[C---:B------:R-:W-:Y:S02]  /*8470*/  ISETP.GT.AND P4, PT, R2.reuse, 0x20, PT ;  /* 0x000000200200780c */ /* 0x040fe40003f84270 */
[C---:B------:R-:W-:Y:S02]  /*8480*/  ISETP.GT.AND P5, PT, R2.reuse, 0x21, PT ;  /* 0x000000210200780c */ /* 0x040fe40003fa4270 */
[C---:B------:R-:W-:Y:S02]  /*8490*/  ISETP.GT.AND P3, PT, R2.reuse, 0x28, PT ;  /* 0x000000280200780c */ /* 0x040fe40003f64270 */
[----:B0-----:R-:W-:Y:S02]  /*84a0*/  FMNMX.FTZ R4, R203, R4, !PT ;  /* 0x00000004cb047209 */ /* 0x001fe40007810000 */
[----:B------:R-:W-:Y:S02]  /*84b0*/  FSEL R169, R169, -INF , P5 ;  /* 0xff800000a9a97808 */ /* 0x000fe40002800000 */
[----:B------:R-:W-:-:S02]  /*84c0*/  ISETP.GT.AND P5, PT, R2, 0x29, PT ;  /* 0x000000290200780c */ /* 0x000fc40003fa4270 */
[----:B------:R-:W-:Y:S02]  /*84d0*/  FSEL R172, R172, -INF , P3 ;  /* 0xff800000acac7808 */ /* 0x000fe40001800000 */
[----:B------:R-:W-:Y:S02]  /*84e0*/  FSEL R173, R173, -INF , P5 ;  /* 0xff800000adad7808 */ /* 0x000fe40002800000 */
[C---:B------:R-:W-:Y:S02]  /*84f0*/  ISETP.GT.AND P3, PT, R2.reuse, 0x30, PT ;  /* 0x000000300200780c */ /* 0x040fe40003f64270 */
[----:B------:R-:W-:Y:S02]  /*8500*/  ISETP.GT.AND P5, PT, R2, 0x31, PT ;  /* 0x000000310200780c */ /* 0x000fe40003fa4270 */
[----:B------:R-:W-:Y:S02]  /*8510*/  FSEL R160, R160, -INF , P3 ;  /* 0xff800000a0a07808 */ /* 0x000fe40001800000 */
        /* <DEDUP_REMOVED lines=10> */
[----:B------:R-:W-:Y:S01]  /*85c0*/  ISETP.GT.AND P5, PT, R2, 0x49, PT ;  /* 0x000000490200780c */ /* 0x000fe20003fa4270 */
[----:B------:R-:W-:Y:S02]  /*85d0*/  WARPGROUP.DEPBAR.LE gsb0, 0x0 ;  /* 0x00008000000079c5 */ /* 0x000fe40000010000 */
[----:B------:R-:W-:Y:S01]  /*85e0*/  FMNMX.FTZ R197, R185, R0, !PT ;  /* 0x00000000b9c57209 */ /* 0x000fe20007810000 */
[----:B------:R-:W-:-:S03]  /*85f0*/  WARPGROUP.ARRIVE ;  /* 0x00000000000079c5 */ /* 0x000fc60000000000 */
[----:B------:R-:W-:-:S03]  /*8600*/  FMNMX.FTZ R0, R188, R197, !PT ;  /* 0x000000c5bc007209 */ /* 0x000fc60007810000 */
[----:B------:R-:W-:Y:S01]  /*8610*/  HGMMA.64x256x16.F32 R24, R192, gdesc[UR4].tnspB, R24, gsb0 ;  /* 0x43e00004c0187df0 */ /* 0x000fe20008000818 */
[----:B------:R-:W-:Y:S02]  /*8620*/  FMNMX.FTZ R197, R189, R0, !PT ;  /* 0x00000000bdc57209 */ /* 0x000fe40007810000 */
[----:B------:R-:W-:Y:S02]  /*8630*/  R2UR UR6, R235 ;  /* 0x00000000eb0672ca */ /* 0x000fe400000e0000 */
[----:B------:R-:W-:-:S04]  /*8640*/  FMNMX.FTZ R0, R176, R197, !PT ;  /* 0x000000c5b0007209 */ /* 0x000fc80007810000 */
[----:B------:R-:W-:Y:S02]  /*8650*/  FMNMX.FTZ R197, R177, R0, !PT ;  /* 0x00000000b1c57209 */ /* 0x000fe40007810000 */
[----:B------:R-:W-:Y:S01]  /*8660*/  FSEL R0, R168, -INF , P4 ;  /* 0xff800000a8007808 */ /* 0x000fe20002000000 */
[----:B------:R-:W-:Y:S01]  /*8670*/  FMUL.FTZ R168, R4, UR5 ;  /* 0x0000000504a87c20 */ /* 0x000fe20008410000 */
[----:B------:R-:W-:Y:S02]  /*8680*/  FMNMX.FTZ R184, R180, R197, !PT ;  /* 0x000000c5b4b87209 */ /* 0x000fe40007810000 */
[----:B------:R-:W-:Y:S01]  /*8690*/  FSETP.NEU.FTZ.AND P4, PT, R4, -INF , PT ;  /* 0xff8000000400780b */ /* 0x000fe20003f9d000 */
[----:B------:R-:W-:Y:S01]  /*86a0*/  UISETP.GT.AND UP1, UPT, UR11, UR6, UPT ;  /* 0x000000060b00728c */ /* 0x000fe2000bf24270 */
[----:B------:R-:W-:Y:S02]  /*86b0*/  FMNMX.FTZ R3, R181, R184, !PT ;  /* 0x000000b8b5037209 */ /* 0x000fe40007810000 */
[----:B------:R-:W-:-:S02]  /*86c0*/  FSEL R168, R168, RZ, P4 ;  /* 0x000000ffa8a87208 */ /* 0x000fc40002000000 */
[----:B------:R-:W-:Y:S02]  /*86d0*/  FMNMX.FTZ R184, R0, R3, !PT ;  /* 0x0000000300b87209 */ /* 0x000fe40007810000 */
[----:B------:R-:W-:Y:S01]  /*86e0*/  R2UR UR6, R16 ;  /* 0x00000000100672ca */ /* 0x000fe200000e0000 */
[--C-:B------:R-:W-:Y:S01]  /*86f0*/  FFMA.FTZ R209, R186, UR5, -R168.reuse ;  /* 0x00000005bad17c23 */ /* 0x100fe200080108a8 */
[----:B------:R-:W-:Y:S01]  /*8700*/  FMNMX.FTZ R3, R169, R184, !PT ;  /* 0x000000b8a9037209 */ /* 0x000fe20007810000 */
[--C-:B------:R-:W-:Y:S01]  /*8710*/  FFMA.FTZ R211, R190, UR5, -R168.reuse ;  /* 0x00000005bed37c23 */ /* 0x100fe200080108a8 */
[--C-:B------:R-:W-:Y:S01]  /*8720*/  FFMA.FTZ R203, R174, UR5, -R168.reuse ;  /* 0x00000005aecb7c23 */ /* 0x100fe200080108a8 */
[--C-:B------:R-:W-:Y:S01]  /*8730*/  FFMA.FTZ R197, R162, UR5, -R168.reuse ;  /* 0x00000005a2c57c23 */ /* 0x100fe200080108a8 */
[----:B------:R-:W-:Y:S01]  /*8740*/  FMNMX.FTZ R184, R172, R3, !PT ;  /* 0x00000003acb87209 */ /* 0x000fe20007810000 */
[--C-:B------:R-:W-:Y:S01]  /*8750*/  FFMA.FTZ R162, R163, UR5, -R168.reuse ;  /* 0x00000005a3a27c23 */ /* 0x100fe200080108a8 */
[----:B------:R-:W-:Y:S01]  /*8760*/  MUFU.EX2 R209, R209 ;  /* 0x000000d100d17308 */ /* 0x000fe20000000800 */
[--C-:B------:R-:W-:Y:S01]  /*8770*/  FFMA.FTZ R205, R178, UR5, -R168.reuse ;  /* 0x00000005b2cd7c23 */ /* 0x100fe200080108a8 */
[----:B------:R-:W-:Y:S01]  /*8780*/  FMNMX.FTZ R3, R173, R184, !PT ;  /* 0x000000b8ad037209 */ /* 0x000fe20007810000 */
[--C-:B------:R-:W-:Y:S01]  /*8790*/  FFMA.FTZ R184, R187, UR5, -R168.reuse ;  /* 0x00000005bbb87c23 */ /* 0x100fe200080108a8 */
[----:B------:R-:W-:Y:S01]  /*87a0*/  FSEL R187, R156, -INF , P3 ;  /* 0xff8000009cbb7808 */ /* 0x000fe20001800000 */
[--C-:B------:R-:W-:Y:S01]  /*87b0*/  FFMA.FTZ R156, R170, UR5, -R168.reuse ;  /* 0x00000005aa9c7c23 */ /* 0x100fe200080108a8 */
[----:B------:R-:W-:Y:S01]  /*87c0*/  FMNMX.FTZ R186, R160, R3, !PT ;  /* 0x00000003a0ba7209 */ /* 0x000fe20007810000 */
[--C-:B------:R-:W-:Y:S01]  /*87d0*/  FFMA.FTZ R170, R175, UR5, -R168.reuse ;  /* 0x00000005afaa7c23 */ /* 0x100fe200080108a8 */
[----:B------:R-:W-:Y:S01]  /*87e0*/  MUFU.EX2 R211, R211 ;  /* 0x000000d300d37308 */ /* 0x000fe20000000800 */
        /* <DEDUP_REMOVED lines=14> */
[----:B------:R-:W-:Y:S01]  /*88d0*/  FFMA.FTZ R159, R159, UR5, -R168 ;  /* 0x000000059f9f7c23 */ /* 0x000fe200080108a8 */
[----:B------:R-:W-:Y:S01]  /*88e0*/  MUFU.EX2 R205, R205 ;  /* 0x000000cd00cd7308 */ /* 0x000fe20000000800 */
[----:B------:R-:W-:Y:S01]  /*88f0*/  IMAD.U32 R233, RZ, RZ, UR6 ;  /* 0x00000006ffe97e24 */ /* 0x000fe2000f8e00ff */
[----:B------:R-:W-:-:S02]  /*8900*/  FMNMX.FTZ R2, R153, R190, !PT ;  /* 0x000000be99027209 */ /* 0x000fc40007810000 */
[----:B------:R-:W-:Y:S01]  /*8910*/  FSEL R190, R157, -INF , P5 ;  /* 0xff8000009dbe7808 */ /* 0x000fe20002800000 */
[----:B------:R-:W-:Y:S01]  /*8920*/  FFMA.FTZ R157, R171, UR5, -R168 ;  /* 0x00000005ab9d7c23 */ /* 0x000fe200080108a8 */
        /* <DEDUP_REMOVED lines=10> */
[----:B------:R-:W1:Y:S08]  /*89d0*/  MUFU.EX2 R157, R157 ;  /* 0x0000009d009d7308 */ /* 0x000e700000000800 */
[----:B------:R-:W-:Y:S08]  /*89e0*/  MUFU.EX2 R203, R203 ;  /* 0x000000cb00cb7308 */ /* 0x000ff00000000800 */
[----:B------:R-:W-:Y:S01]  /*89f0*/  MUFU.EX2 R170, R170 ;  /* 0x000000aa00aa7308 */ /* 0x000fe20000000800 */
[----:B0-----:R-:W-:-:S04]  /*8a00*/  FMNMX.FTZ R3, R2, R3, !PT ;  /* 0x0000000302037209 */ /* 0x001fc80007810000 */
[C---:B------:R-:W-:Y:S01]  /*8a10*/  FSETP.NEU.FTZ.AND P3, PT, R3.reuse, -INF , PT ;  /* 0xff8000000300780b */ /* 0x040fe20003f7d000 */
[----:B------:R-:W-:Y:S02]  /*8a20*/  FMUL.FTZ R174, R3, UR5 ;  /* 0x0000000503ae7c20 */ /* 0x000fe40008410000 */
[----:B------:R-:W-:Y:S03]  /*8a30*/  MUFU.EX2 R197, R197 ;  /* 0x000000c500c57308 */ /* 0x000fe60000000800 */
[----:B------:R-:W-:-:S05]  /*8a40*/  FSEL R174, R174, RZ, P3 ;  /* 0x000000ffaeae7208 */ /* 0x000fca0001800000 */
[----:B------:R-:W-:Y:S01]  /*8a50*/  MUFU.EX2 R162, R162 ;  /* 0x000000a200a27308 */ /* 0x000fe20000000800 */
[--C-:B------:R-:W-:Y:S01]  /*8a60*/  FFMA.FTZ R200, R0, UR5, -R174.reuse ;  /* 0x0000000500c87c23 */ /* 0x100fe200080108ae */
[----:B------:R-:W-:Y:S01]  /*8a70*/  FSEL R0, R4, RZ, P4 ;  /* 0x000000ff04007208 */ /* 0x000fe20002000000 */
[--C-:B------:R-:W-:Y:S01]  /*8a80*/  FFMA.FTZ R163, R201, UR5, -R174.reuse ;  /* 0x00000005c9a37c23 */ /* 0x100fe200080108ae */
[--C-:B------:R-:W-:Y:S01]  /*8a90*/  FFMA.FTZ R208, R185, UR5, -R174.reuse ;  /* 0x00000005b9d07c23 */ /* 0x100fe200080108ae */
[--C-:B------:R-:W-:Y:S01]  /*8aa0*/  FFMA.FTZ R210, R188, UR5, -R174.reuse ;  /* 0x00000005bcd27c23 */ /* 0x100fe200080108ae */
[--C-:B------:R-:W-:Y:S01]  /*8ab0*/  FFMA.FTZ R171, R189, UR5, -R174.reuse ;  /* 0x00000005bdab7c23 */ /* 0x100fe200080108ae */
[----:B------:R-:W-:Y:S01]  /*8ac0*/  FADD.FTZ R0, -R0, R21 ;  /* 0x0000001500007221 */ /* 0x000fe20000010100 */
[----:B------:R-:W-:Y:S01]  /*8ad0*/  FSEL R21, R3, RZ, P3 ;  /* 0x000000ff03157208 */ /* 0x000fe20001800000 */
[----:B------:R-:W-:Y:S01]  /*8ae0*/  MUFU.EX2 R163, R163 ;  /* 0x000000a300a37308 */ /* 0x000fe20000000800 */
[--C-:B------:R-:W-:Y:S01]  /*8af0*/  FFMA.FTZ R204, R176, UR5, -R174.reuse ;  /* 0x00000005b0cc7c23 */ /* 0x100fe200080108ae */
[----:B------:R-:W-:Y:S01]  /*8b00*/  FMUL.FTZ R2, R0, UR5 ;  /* 0x0000000500027c20 */ /* 0x000fe20008410000 */
[----:B------:R-:W-:Y:S01]  /*8b10*/  FFMA.FTZ R175, R177, UR5, -R174 ;  /* 0x00000005b1af7c23 */ /* 0x000fe200080108ae */
[----:B------:R-:W-:Y:S01]  /*8b20*/  FADD.FTZ R21, -R21, R20 ;  /* 0x0000001415157221 */ /* 0x000fe20000010100 */
[----:B------:R-:W-:-:S02]  /*8b30*/  IMAD.U32 R20, RZ, RZ, UR14 ;  /* 0x0000000eff147e24 */ /* 0x000fc4000f8e00ff */
[--C-:B------:R-:W-:Y:S01]  /*8b40*/  FFMA.FTZ R206, R180, UR5, -R174.reuse ;  /* 0x00000005b4ce7c23 */ /* 0x100fe200080108ae */
[--C-:B------:R-:W-:Y:S01]  /*8b50*/  FFMA.FTZ R167, R181, UR5, -R174.reuse ;  /* 0x00000005b5a77c23 */ /* 0x100fe200080108ae */
[----:B------:R-:W-:Y:S01]  /*8b60*/  FMUL.FTZ R0, R21, UR5 ;  /* 0x0000000515007c20 */ /* 0x000fe20008410000 */
[----:B------:R-:W0:Y:S01]  /*8b70*/  MUFU.EX2 R2, R2 ;  /* 0x0000000200027308 */ /* 0x000e220000000800 */
[----:B------:R-:W-:Y:S02]  /*8b80*/  @!P1 VIADD R20, R20, 0x38840 ;  /* 0x0003884014149836 */ /* 0x000fe40000000000 */
[--C-:B------:R-:W-:Y:S01]  /*8b90*/  FFMA.FTZ R21, R173, UR5, -R174.reuse ;  /* 0x00000005ad157c23 */ /* 0x100fe200080108ae */
[--C-:B------:R-:W-:Y:S01]  /*8ba0*/  FFMA.FTZ R169, R169, UR5, -R174.reuse ;  /* 0x00000005a9a97c23 */ /* 0x100fe200080108ae */
[--C-:B------:R-:W-:Y:S01]  /*8bb0*/  FFMA.FTZ R202, R172, UR5, -R174.reuse ;  /* 0x00000005acca7c23 */ /* 0x100fe200080108ae */
[----:B------:R-:W-:Y:S01]  /*8bc0*/  FFMA.FTZ R196, R160, UR5, -R174 ;  /* 0x00000005a0c47c23 */ /* 0x000fe200080108ae */
[----:B------:R-:W-:Y:S01]  /*8bd0*/  @!P1 PRMT R20, RZ, 0x654, R20 ;  /* 0x00000654ff149816 */ /* 0x000fe20000000014 */
[--C-:B------:R-:W-:Y:S01]  /*8be0*/  FFMA.FTZ R161, R161, UR5, -R174.reuse ;  /* 0x00000005a1a17c23 */ /* 0x100fe200080108ae */
[----:B------:R-:W2:Y:S01]  /*8bf0*/  MUFU.EX2 R0, R0 ;  /* 0x0000000000007308 */ /* 0x000ea20000000800 */
[--C-:B------:R-:W-:Y:S01]  /*8c00*/  FFMA.FTZ R198, R164, UR5, -R174.reuse ;  /* 0x00000005a4c67c23 */ /* 0x100fe200080108ae */
[--C-:B------:R-:W-:Y:S01]  /*8c10*/  FFMA.FTZ R165, R165, UR5, -R174.reuse ;  /* 0x00000005a5a57c23 */ /* 0x100fe200080108ae */
[----:B-1----:R-:W-:Y:S01]  /*8c20*/  F2FP.F16.F32.PACK_AB R201, R157, R156 ;  /* 0x0000009c9dc9723e */ /* 0x002fe200000000ff */
[----:B------:R-:W-:Y:S01]  /*8c30*/  FFMA.FTZ R187, R187, UR5, -R174 ;  /* 0x00000005bbbb7c23 */ /* 0x000fe200080108ae */
[----:B------:R-:W-:Y:S01]  /*8c40*/  IMAD.U32 R172, RZ, RZ, UR4 ;  /* 0x00000004ffac7e24 */ /* 0x000fe2000f8e00ff */
[----:B------:R-:W-:Y:S01]  /*8c50*/  PLOP3.LUT P3, PT, PT, PT, UP1, 0x80, 0x0 ;  /* 0x000000000000781c */ /* 0x000fe20003f6f018 */
[----:B------:R-:W-:Y:S01]  /*8c60*/  UIADD3 UR4, UR11, -0x1, URZ ;  /* 0xffffffff0b047890 */ /* 0x000fe2000fffe03f */
[----:B------:R-:W1:Y:S01]  /*8c70*/  MUFU.EX2 R208, R208 ;  /* 0x000000d000d07308 */ /* 0x000e620000000800 */
[----:B0-----:R-:W-:Y:S01]  /*8c80*/  FFMA.FTZ R177, R2, R5, R209 ;  /* 0x0000000502b17223 */ /* 0x001fe200000100d1 */
[----:B------:R-:W-:Y:S01]  /*8c90*/  @!P1 VIADD R160, R172, 0x38860 ;  /* 0x00038860aca09836 */ /* 0x000fe20000000000 */
[----:B------:R-:W-:-:S02]  /*8ca0*/  F2FP.F16.F32.PACK_AB R209, R184, R209 ;  /* 0x000000d1b8d1723e */ /* 0x000fc400000000ff */
[----:B------:R-:W-:Y:S02]  /*8cb0*/  IMAD.U32 R234, RZ, RZ, UR4 ;  /* 0x00000004ffea7e24 */ /* 0x000fe4000f8e00ff */
[----:B------:R-:W-:Y:S01]  /*8cc0*/  @!P1 PRMT R160, RZ, 0x654, R160 ;  /* 0x00000654ffa09816 */ /* 0x000fe200000000a0 */
[----:B------:R-:W0:Y:S01]  /*8cd0*/  MUFU.EX2 R210, R210 ;  /* 0x000000d200d27308 */ /* 0x000e220000000800 */
[----:B--2---:R-:W-:Y:S01]  /*8ce0*/  FFMA.FTZ R173, R0, R14, R163 ;  /* 0x0000000e00ad7223 */ /* 0x004fe200000100a3 */
[----:B------:R-:W-:-:S06]  /*8cf0*/  FADD.FTZ R14, R184, R177 ;  /* 0x000000b1b80e7221 */ /* 0x000fcc0000010000 */
[----:B------:R-:W2:Y:S01]  /*8d00*/  MUFU.EX2 R171, R171 ;  /* 0x000000ab00ab7308 */ /* 0x000ea20000000800 */
[C---:B-1----:R-:W-:Y:S01]  /*8d10*/  FADD.FTZ R173, R208.reuse, R173 ;  /* 0x000000add0ad7221 */ /* 0x042fe20000010000 */
[----:B------:R-:W-:-:S06]  /*8d20*/  F2FP.F16.F32.PACK_AB R208, R208, R163 ;  /* 0x000000a3d0d0723e */ /* 0x000fcc00000000ff */
[----:B------:R-:W1:Y:S08]  /*8d30*/  MUFU.EX2 R204, R204 ;  /* 0x000000cc00cc7308 */ /* 0x000e700000000800 */
[----:B------:R-:W3:Y:S08]  /*8d40*/  MUFU.EX2 R175, R175 ;  /* 0x000000af00af7308 */ /* 0x000ef00000000800 */
[----:B------:R-:W4:Y:S08]  /*8d50*/  MUFU.EX2 R206, R206 ;  /* 0x000000ce00ce7308 */ /* 0x000f300000000800 */
[----:B------:R-:W5:Y:S08]  /*8d60*/  MUFU.EX2 R167, R167 ;  /* 0x000000a700a77308 */ /* 0x000f700000000800 */
[----:B------:R-:W5:Y:S08]  /*8d70*/  MUFU.EX2 R200, R200 ;  /* 0x000000c800c87308 */ /* 0x000f700000000800 */
[----:B------:R-:W5:Y:S08]  /*8d80*/  MUFU.EX2 R169, R169 ;  /* 0x000000a900a97308 */ /* 0x000f700000000800 */
[----:B------:R-:W5:Y:S08]  /*8d90*/  MUFU.EX2 R202, R202 ;  /* 0x000000ca00ca7308 */ /* 0x000f700000000800 */
[----:B------:R-:W5:Y:S08]  /*8da0*/  MUFU.EX2 R21, R21 ;  /* 0x0000001500157308 */ /* 0x000f700000000800 */
[----:B------:R-:W5:Y:S08]  /*8db0*/  MUFU.EX2 R196, R196 ;  /* 0x000000c400c47308 */ /* 0x000f700000000800 */
[----:B------:R0:W5:Y:S01]  /*8dc0*/  MUFU.EX2 R5, R161 ;  /* 0x000000a100057308 */ /* 0x0001620000000800 */
[----:B------:R-:W-:-:S02]  /*8dd0*/  WARPGROUP.DEPBAR.LE gsb0, 0x0 ;  /* 0x00008000000079c5 */ /* 0x000fc40000010000 */
[----:B------:R2:W-:Y:S01]  /*8de0*/  @!P1 SYNCS.ARRIVE.TRANS64.RED.A1T0 RZ, [R20+URZ], RZ ;  /* 0x000000ff14ff99a7 */ /* 0x0005e2000810043f */
[----:B------:R-:W-:-:S04]  /*8df0*/  FFMA.FTZ R192, R152, UR5, -R174 ;  /* 0x0000000598c07c23 */ /* 0x000fc800080108ae */
[----:B------:R-:W-:Y:S01]  /*8e00*/  MUFU.EX2 R199, R199 ;  /* 0x000000c700c77308 */ /* 0x000fe20000000800 */
[--C-:B0-----:R-:W-:Y:S01]  /*8e10*/  FFMA.FTZ R161, R153, UR5, -R174.reuse ;  /* 0x0000000599a17c23 */ /* 0x101fe200080108ae */
[----:B------:R-:W-:Y:S01]  /*8e20*/  FFMA.FTZ R174, R190, UR5, -R174 ;  /* 0x00000005beae7c23 */ /* 0x000fe200080108ae */
[----:B--2---:R-:W-:Y:S01]  /*8e30*/  FADD.FTZ R20, R210, R173 ;  /* 0x000000add2147221 */ /* 0x004fe20000010000 */
[----:B------:R-:W-:Y:S01]  /*8e40*/  FADD.FTZ R173, R211, R14 ;  /* 0x0000000ed3ad7221 */ /* 0x000fe20000010000 */
[----:B------:R0:W-:Y:S03]  /*8e50*/  @!P1 SYNCS.ARRIVE.TRANS64.RED.A1T0 RZ, [R160+URZ], RZ ;  /* 0x000000ffa0ff99a7 */ /* 0x0001e6000810043f */
[----:B------:R-:W2:Y:S01]  /*8e60*/  MUFU.EX2 R198, R198 ;  /* 0x000000c600c67308 */ /* 0x000ea20000000800 */
[----:B------:R-:W-:Y:S01]  /*8e70*/  FADD.FTZ R177, R171, R20 ;  /* 0x00000014abb17221 */ /* 0x000fe20000010000 */
[C---:B------:R-:W-:Y:S01]  /*8e80*/  FADD.FTZ R14, R186.reuse, R173 ;  /* 0x000000adba0e7221 */ /* 0x040fe20000010000 */
[----:B------:R-:W-:-:S02]  /*8e90*/  F2FP.F16.F32.PACK_AB R211, R186, R211 ;  /* 0x000000d3bad3723e */ /* 0x000fc400000000ff */
[----:B-1----:R-:W-:Y:S01]  /*8ea0*/  FADD.FTZ R20, R204, R177 ;  /* 0x000000b1cc147221 */ /* 0x002fe20000010000 */
[----:B------:R-:W-:Y:S01]  /*8eb0*/  FADD.FTZ R173, R205, R14 ;  /* 0x0000000ecdad7221 */ /* 0x000fe20000010000 */
[----:B------:R-:W-:Y:S01]  /*8ec0*/  F2FP.F16.F32.PACK_AB R210, R171, R210 ;  /* 0x000000d2abd2723e */ /* 0x000fe200000000ff */
[----:B------:R1:W0:Y:S01]  /*8ed0*/  MUFU.EX2 R153, R165 ;  /* 0x000000a500997308 */ /* 0x0002220000000800 */
[C---:B---3--:R-:W-:Y:S01]  /*8ee0*/  FADD.FTZ R177, R175.reuse, R20 ;  /* 0x00000014afb17221 */ /* 0x048fe20000010000 */
[----:B------:R-:W-:Y:S01]  /*8ef0*/  FADD.FTZ R14, R178, R173 ;  /* 0x000000adb20e7221 */ /* 0x000fe20000010000 */
[----:B------:R-:W-:Y:S02]  /*8f00*/  F2FP.F16.F32.PACK_AB R204, R175, R204 ;  /* 0x000000ccafcc723e */ /* 0x000fe400000000ff */
[----:B----4-:R-:W-:Y:S01]  /*8f10*/  FADD.FTZ R20, R206, R177 ;  /* 0x000000b1ce147221 */ /* 0x010fe20000010000 */
[----:B------:R-:W-:Y:S01]  /*8f20*/  FADD.FTZ R173, R207, R14 ;  /* 0x0000000ecfad7221 */ /* 0x000fe20000010000 */
[----:B------:R-:W-:Y:S01]  /*8f30*/  F2FP.F16.F32.PACK_AB R205, R178, R205 ;  /* 0x000000cdb2cd723e */ /* 0x000fe200000000ff */
[----:B------:R-:W3:Y:S01]  /*8f40*/  MUFU.EX2 R166, R166 ;  /* 0x000000a600a67308 */ /* 0x000ee20000000800 */
[C---:B-----5:R-:W-:Y:S01]  /*8f50*/  FADD.FTZ R177, R167.reuse, R20 ;  /* 0x00000014a7b17221 */ /* 0x060fe20000010000 */
[----:B------:R-:W-:Y:S01]  /*8f60*/  FADD.FTZ R173, R182, R173 ;  /* 0x000000adb6ad7221 */ /* 0x000fe20000010000 */
[----:B------:R-:W-:-:S02]  /*8f70*/  F2FP.F16.F32.PACK_AB R206, R167, R206 ;  /* 0x000000cea7ce723e */ /* 0x000fc400000000ff */
[----:B------:R-:W-:Y:S01]  /*8f80*/  FADD.FTZ R14, R200, R177 ;  /* 0x000000b1c80e7221 */ /* 0x000fe20000010000 */
[----:B------:R-:W-:Y:S01]  /*8f90*/  FADD.FTZ R20, R156, R173 ;  /* 0x000000ad9c147221 */ /* 0x000fe20000010000 */
[----:B------:R-:W-:Y:S01]  /*8fa0*/  F2FP.F16.F32.PACK_AB R207, R182, R207 ;  /* 0x000000cfb6cf723e */ /* 0x000fe200000000ff */
[----:B------:R-:W-:Y:S01]  /*8fb0*/  MUFU.EX2 R154, R154 ;  /* 0x0000009a009a7308 */ /* 0x000fe20000000800 */
[----:B------:R-:W-:Y:S01]  /*8fc0*/  FADD.FTZ R163, R169, R14 ;  /* 0x0000000ea9a37221 */ /* 0x000fe20000010000 */
[----:B------:R-:W-:Y:S01]  /*8fd0*/  FADD.FTZ R20, R157, R20 ;  /* 0x000000149d147221 */ /* 0x000fe20000010000 */
[----:B------:R-:W-:Y:S02]  /*8fe0*/  F2FP.F16.F32.PACK_AB R200, R169, R200 ;  /* 0x000000c8a9c8723e */ /* 0x000fe400000000ff */
[----:B------:R-:W-:Y:S01]  /*8ff0*/  FADD.FTZ R14, R202, R163 ;  /* 0x000000a3ca0e7221 */ /* 0x000fe20000010000 */
[----:B------:R-:W-:Y:S01]  /*9000*/  FADD.FTZ R163, R203, R20 ;  /* 0x00000014cba37221 */ /* 0x000fe20000010000 */
[C---:B------:R-:W-:Y:S01]  /*9010*/  F2FP.F16.F32.PACK_AB R202, R21.reuse, R202 ;  /* 0x000000ca15ca723e */ /* 0x040fe200000000ff */
[----:B------:R-:W4:Y:S01]  /*9020*/  MUFU.EX2 R192, R192 ;  /* 0x000000c000c07308 */ /* 0x000f220000000800 */
[----:B-1----:R-:W-:Y:S01]  /*9030*/  FADD.FTZ R165, R21, R14 ;  /* 0x0000000e15a57221 */ /* 0x002fe20000010000 */
[C---:B------:R-:W-:Y:S01]  /*9040*/  FADD.FTZ R14, R170.reuse, R163 ;  /* 0x000000a3aa0e7221 */ /* 0x040fe20000010000 */
[----:B------:R-:W-:-:S02]  /*9050*/  F2FP.F16.F32.PACK_AB R203, R170, R203 ;  /* 0x000000cbaacb723e */ /* 0x000fc400000000ff */
[----:B------:R-:W-:Y:S01]  /*9060*/  FADD.FTZ R20, R196, R165 ;  /* 0x000000a5c4147221 */ /* 0x000fe20000010000 */
[----:B------:R-:W-:Y:S01]  /*9070*/  FADD.FTZ R157, R197, R14 ;  /* 0x0000000ec59d7221 */ /* 0x000fe20000010000 */
[C---:B------:R-:W-:Y:S01]  /*9080*/  F2FP.F16.F32.PACK_AB R196, R5.reuse, R196 ;  /* 0x000000c405c4723e */ /* 0x040fe200000000ff */
[----:B------:R-:W1:Y:S01]  /*9090*/  MUFU.EX2 R155, R155 ;  /* 0x0000009b009b7308 */ /* 0x000e620000000800 */
[----:B------:R-:W-:Y:S01]  /*90a0*/  FADD.FTZ R163, R5, R20 ;  /* 0x0000001405a37221 */ /* 0x000fe20000010000 */
[C---:B------:R-:W-:Y:S01]  /*90b0*/  FADD.FTZ R14, R162.reuse, R157 ;  /* 0x0000009da20e7221 */ /* 0x040fe20000010000 */
[----:B------:R-:W-:Y:S02]  /*90c0*/  F2FP.F16.F32.PACK_AB R197, R162, R197 ;  /* 0x000000c5a2c5723e */ /* 0x000fe400000000ff */
[----:B--2---:R-:W-:Y:S01]  /*90d0*/  FADD.FTZ R20, R198, R163 ;  /* 0x000000a3c6147221 */ /* 0x004fe20000010000 */
[----:B------:R-:W-:Y:S01]  /*90e0*/  FADD.FTZ R5, R199, R14 ;  /* 0x0000000ec7057221 */ /* 0x000fe20000010000 */
[C---:B0-----:R-:W-:Y:S01]  /*90f0*/  F2FP.F16.F32.PACK_AB R198, R153.reuse, R198 ;  /* 0x000000c699c6723e */ /* 0x041fe200000000ff */
[----:B------:R-:W0:Y:S01]  /*9100*/  MUFU.EX2 R161, R161 ;  /* 0x000000a100a17308 */ /* 0x000e220000000800 */
[----:B------:R-:W-:Y:S01]  /*9110*/  FADD.FTZ R21, R153, R20 ;  /* 0x0000001499157221 */ /* 0x000fe20000010000 */
[C---:B---3--:R-:W-:Y:S01]  /*9120*/  FADD.FTZ R5, R166.reuse, R5 ;  /* 0x00000005a6057221 */ /* 0x048fe20000010000 */
[----:B------:R-:W-:-:S02]  /*9130*/  F2FP.F16.F32.PACK_AB R199, R166, R199 ;  /* 0x000000c7a6c7723e */ /* 0x000fc400000000ff */
[----:B----4-:R-:W-:Y:S01]  /*9140*/  FADD.FTZ R14, R192, R21 ;  /* 0x00000015c00e7221 */ /* 0x010fe20000010000 */
[----:B------:R-:W-:Y:S01]  /*9150*/  FADD.FTZ R20, R154, R5 ;  /* 0x000000059a147221 */ /* 0x000fe20000010000 */
[----:B------:R-:W-:Y:S01]  /*9160*/  IMAD.MOV.U32 R21, RZ, RZ, R4 ;  /* 0x000000ffff157224 */ /* 0x000fe200078e0004 */
[----:B------:R-:W2:Y:S01]  /*9170*/  MUFU.EX2 R158, R158 ;  /* 0x0000009e009e7308 */ /* 0x000ea20000000800 */
[C---:B-1----:R-:W-:Y:S01]  /*9180*/  F2FP.F16.F32.PACK_AB R193, R155.reuse, R154 ;  /* 0x0000009a9bc1723e */ /* 0x042fe200000000ff */
[----:B------:R-:W-:Y:S01]  /*9190*/  FADD.FTZ R5, R155, R20 ;  /* 0x000000149b057221 */ /* 0x000fe20000010000 */
[----:B------:R-:W-:-:S05]  /*91a0*/  IMAD.MOV.U32 R20, RZ, RZ, R3 ;  /* 0x000000ffff147224 */ /* 0x000fca00078e0003 */
[----:B------:R-:W1:Y:S01]  /*91b0*/  MUFU.EX2 R187, R187 ;  /* 0x000000bb00bb7308 */ /* 0x000e620000000800 */
[C---:B0-----:R-:W-:Y:S01]  /*91c0*/  FADD.FTZ R14, R161.reuse, R14 ;  /* 0x0000000ea10e7221 */ /* 0x041fe20000010000 */
[----:B------:R-:W-:-:S06]  /*91d0*/  F2FP.F16.F32.PACK_AB R192, R161, R192 ;  /* 0x000000c0a1c0723e */ /* 0x000fcc00000000ff */
[----:B------:R-:W0:Y:S01]  /*91e0*/  MUFU.EX2 R174, R174 ;  /* 0x000000ae00ae7308 */ /* 0x000e220000000800 */
[----:B--2---:R-:W-:-:S07]  /*91f0*/  FADD.FTZ R5, R158, R5 ;  /* 0x000000059e057221 */ /* 0x004fce0000010000 */
[----:B------:R-:W2:Y:S01]  /*9200*/  MUFU.EX2 R159, R159 ;  /* 0x0000009f009f7308 */ /* 0x000ea20000000800 */
[----:B-1----:R-:W-:-:S04]  /*9210*/  FADD.FTZ R14, R187, R14 ;  /* 0x0000000ebb0e7221 */ /* 0x002fc80000010000 */
[C---:B0-----:R-:W-:Y:S01]  /*9220*/  FADD.FTZ R14, R174.reuse, R14 ;  /* 0x0000000eae0e7221 */ /* 0x041fe20000010000 */
[----:B------:R-:W-:Y:S01]  /*9230*/  F2FP.F16.F32.PACK_AB R194, R174, R187 ;  /* 0x000000bbaec2723e */ /* 0x000fe200000000ff */
[C---:B--2---:R-:W-:Y:S01]  /*9240*/  FADD.FTZ R5, R159.reuse, R5 ;  /* 0x000000059f057221 */ /* 0x044fe20000010000 */
[----:B------:R-:W-:Y:S01]  /*9250*/  F2FP.F16.F32.PACK_AB R195, R159, R158 ;  /* 0x0000009e9fc3723e */ /* 0x000fe200000000ff */
[----:B------:R-:W-:Y:S06]  /*9260*/  @P3 BRA `(.L_x_2617) ;  /* 0xffffffc000d83947 */ /* 0x000fec000383ffff */
[----:B------:R-:W-:-:S07]  /*9270*/  IMAD.U32 R233, RZ, RZ, UR4 ;  /* 0x00000004ffe97e24 */ /* 0x000fce000f8e00ff */
.L_x_2608:
        /* <DEDUP_REMOVED lines=8> */
.L_x_2627:
        /* <DEDUP_REMOVED lines=9> */
.L_x_2619:
        /* <DEDUP_REMOVED lines=8> */
.L_x_2620:
[----:B-1----:R-:W-:Y:S05]  /*9410*/  @P2 BRA `(.L_x_2621) ;  /* 0x0000000000082947 */ /* 0x002fea0003800000 */
[----:B------:R-:W1:Y:S02]  /*9420*/  SYNCS.PHASECHK.TRANS64.TRYWAIT P2, [UR4+0x38830], R3 ;  /* 0x03883003ff0075a7 */ /* 0x000e640008040144 */
[----:B-1----:R-:W-:Y:S05]  /*9430*/  @!P2 BRA `(.L_x_2622) ;  /* 0x000000f000b4a947 */ /* 0x002fea0003800000 */
.L_x_2621:
        /* <DEDUP_REMOVED lines=644> */
.L_x_2623:
        /* <DEDUP_REMOVED lines=8> */
.L_x_2624:
[----:B---3--:R-:W-:Y:S05]  /*bd00*/  @P2 BRA `(.L_x_2625) ;  /* 0x0000000000082947 */ /* 0x008fea0003800000 */
[----:B------:R-:W3:Y:S02]  /*bd10*/  SYNCS.PHASECHK.TRANS64.TRYWAIT P2, [UR4+0x38850], R0 ;  /* 0x03885000ff0075a7 */ /* 0x000ee40008040144 */
[----:B---3--:R-:W-:Y:S05]  /*bd20*/  @!P2 BRA `(.L_x_2626) ;  /* 0x000000c80090a947 */ /* 0x008fea0003800000 */
.L_x_2625:
        /* <DEDUP_REMOVED lines=37> */
[----:B------:R-:W-:Y:S02]  /*bf80*/  FMNMX.FTZ R21, R187, R0, !PT ;  /* 0x00000000bb157209 */ /* 0x000fe40007810000 */
[----:B0-----:R-:W-:-:S05]  /*bf90*/  FMNMX.FTZ R22, R2, R3, !PT ;  /* 0x0000000302167209 */ /* 0x001fca0007810000 */
[----:B------:R-:W0:Y:S02]  /*bfa0*/  SHFL.BFLY PT, R3, R22, 0x1, 0x1f ;  /* 0x0c201f0016037f89 */ /* 0x000e2400000e0000 */
        /* <DEDUP_REMOVED lines=31> */
[--C-:B------:R-:W-:Y:S01]  /*c1a0*/  FFMA.FTZ R208, R185, UR5, -R2.reuse ;  /* 0x00000005b9d07c23 */ /* 0x100fe20008010802 */
[----:B------:R-:W-:-:S04]  /*c1b0*/  FFMA.FTZ R210, R188, UR5, -R2 ;  /* 0x00000005bcd27c23 */ /* 0x000fc80008010802 */
[----:B------:R-:W-:Y:S01]  /*c1c0*/  HGMMA.64x256x16.F32 R24, R204, gdesc[UR4].tnspB, R24, gsb0 ;  /* 0x43e00004cc187df0 */ /* 0x000fe20008000818 */
[----:B------:R-:W-:Y:S01]  /*c1d0*/  UIADD3 UR6, UR10, 0x100, URZ ;  /* 0x000001000a067890 */ /* 0x000fe2000fffe03f */
[----:B------:R-:W-:Y:S01]  /*c1e0*/  MUFU.EX2 R208, R208 ;  /* 0x000000d000d07308 */ /* 0x000fe20000000800 */
[----:B------:R-:W-:-:S07]  /*c1f0*/  UMOV UR7, 0x40000040 ;  /* 0x4000004000077882 */ /* 0x000fce0000000000 */
[----:B------:R-:W-:Y:S01]  /*c200*/  MUFU.EX2 R210, R210 ;  /* 0x000000d200d27308 */ /* 0x000fe20000000800 */
[----:B------:R-:W-:Y:S02]  /*c210*/  WARPGROUP.DEPBAR.LE gsb0, 0x0 ;  /* 0x00008000000079c5 */ /* 0x000fe40000010000 */
[----:B------:R-:W-:Y:S01]  /*c220*/  WARPGROUP.ARRIVE ;  /* 0x00000000000079c5 */ /* 0x000fe20000000000 */
[--C-:B------:R-:W-:Y:S01]  /*c230*/  FFMA.FTZ R204, R176, UR5, -R2.reuse ;  /* 0x00000005b0cc7c23 */ /* 0x100fe20008010802 */
[----:B------:R-:W-:-:S13]  /*c240*/  FFMA.FTZ R206, R180, UR5, -R2 ;  /* 0x00000005b4ce7c23 */ /* 0x000fda0008010802 */
        /* <DEDUP_REMOVED lines=16> */
[----:B------:R-:W-:Y:S01]  /*c350*/  FMNMX.FTZ R197, R179, R4, !PT ;  /* 0x00000004b3c57209 */ /* 0x000fe20007810000 */
[--C-:B------:R-:W-:Y:S01]  /*c360*/  FFMA.FTZ R196, R160, UR5, -R2.reuse ;  /* 0x00000005a0c47c23 */ /* 0x100fe20008010802 */
[----:B------:R-:W-:Y:S02]  /*c370*/  FFMA.FTZ R198, R164, UR5, -R2 ;  /* 0x00000005a4c67c23 */ /* 0x000fe40008010802 */
[----:B------:R-:W-:-:S10]  /*c380*/  FMNMX.FTZ R4, R182, R197, !PT ;  /* 0x000000c5b6047209 */ /* 0x000fd40007810000 */
        /* <DEDUP_REMOVED lines=23> */
[----:B0-----:R-:W-:-:S06]  /*c500*/  FFMA.FTZ R20, R152, UR5, -R2 ;  /* 0x0000000598147c23 */ /* 0x001fcc0008010802 */
[----:B------:R-:W-:Y:S01]  /*c510*/  MUFU.EX2 R20, R20 ;  /* 0x0000001400147308 */ /* 0x000fe20000000800 */
[----:B-1----:R-:W-:-:S07]  /*c520*/  FMNMX.FTZ R160, R4, R181, !PT ;  /* 0x000000b504a07209 */ /* 0x002fce0007810000 */
[----:B------:R-:W-:Y:S01]  /*c530*/  MUFU.EX2 R181, R22 ;  /* 0x0000001600b57308 */ /* 0x000fe20000000800 */
[----:B------:R-:W0:Y:S07]  /*c540*/  SHFL.BFLY PT, R197, R160, 0x1, 0x1f ;  /* 0x0c201f00a0c57f89 */ /* 0x000e2e00000e0000 */
[----:B------:R1:W-:Y:S01]  /*c550*/  MUFU.EX2 R22, R156 ;  /* 0x0000009c00167308 */ /* 0x0003e20000000800 */
[----:B0-----:R-:W-:-:S05]  /*c560*/  FMNMX.FTZ R4, R160, R197, !PT ;  /* 0x000000c5a0047209 */ /* 0x001fca0007810000 */
[C---:B------:R-:W-:Y:S01]  /*c570*/  FADD.FTZ R2, -R4.reuse, R19 ;  /* 0x0000001304027221 */ /* 0x040fe20000010100 */
[----:B------:R-:W-:Y:S01]  /*c580*/  FMUL.FTZ R152, R4, UR5 ;  /* 0x0000000504987c20 */ /* 0x000fe20008410000 */
[----:B------:R0:W-:Y:S02]  /*c590*/  MUFU.EX2 R19, R157 ;  /* 0x0000009d00137308 */ /* 0x0001e40000000800 */
[----:B------:R-:W-:Y:S01]  /*c5a0*/  FMUL.FTZ R2, R2, UR5 ;  /* 0x0000000502027c20 */ /* 0x000fe20008410000 */
[--C-:B------:R-:W-:Y:S01]  /*c5b0*/  FFMA.FTZ R209, R186, UR5, -R152.reuse ;  /* 0x00000005bad17c23 */ /* 0x100fe20008010898 */
[--C-:B-1----:R-:W-:Y:S01]  /*c5c0*/  FFMA.FTZ R156, R187, UR5, -R152.reuse ;  /* 0x00000005bb9c7c23 */ /* 0x102fe20008010898 */
        /* <DEDUP_REMOVED lines=110> */
.L_x_2618:
        /* <DEDUP_REMOVED lines=131> */
.L_x_2628:
        /* <DEDUP_REMOVED lines=8> */
.L_x_2629:
[----:B-1----:R-:W-:Y:S05]  /*d560*/  @P2 BRA `(.L_x_2630) ;  /* 0x0000000000082947 */ /* 0x002fea0003800000 */
[----:B------:R-:W1:Y:S02]  /*d570*/  SYNCS.PHASECHK.TRANS64.TRYWAIT P0, [UR7+0x38850], R0 ;  /* 0x03885000ff0075a7 */ /* 0x000e640008000147 */
[----:B-1----:R-:W-:Y:S05]  /*d580*/  @!P0 BRA `(.L_x_2631) ;  /* 0x000000b000908947 */ /* 0x002fea0003800000 */
.L_x_2630:
[----:B------:R-:W-:Y:S01]  /*d590*/  R2UR UR4, R17 ;  /* 0x00000000110472ca */ /* 0x000fe200000e0000 */
[----:B------:R-:W-:Y:S01]  /*d5a0*/  WARPGROUP.ARRIVE ;  /* 0x00000000000079c5 */ /* 0x000fe20000000000 */
[----:B------:R-:W-:Y:S01]  /*d5b0*/  UMOV UR11, 0x40000040 ;  /* 0x40000040000b7882 */ /* 0x000fe20000000000 */
[----:B01----:R-:W0:Y:S01]  /*d5c0*/  SHFL.BFLY PT, R0, R5, 0x2, 0x1f ;  /* 0x0c401f0005007f89 */ /* 0x003e2200000e0000 */
[----:B------:R-:W-:Y:S01]  /*d5d0*/  IMAD.MOV.U32 R6, RZ, RZ, RZ ;  /* 0x000000ffff067224 */ /* 0x000fe200078e00ff */
[----:B------:R-:W-:Y:S01]  /*d5e0*/  R2UR UR9, R222 ;  /* 0x00000000de0972ca */ /* 0x000fe200000e0000 */
[----:B------:R-:W-:Y:S01]  /*d5f0*/  IMAD.U32 R13, RZ, RZ, UR7 ;  /* 0x00000007ff0d7e24 */ /* 0x000fe2000f8e00ff */
        /* <DEDUP_REMOVED lines=78> */
[-C--:B-1----:R-:W-:Y:S01]  /*dae0*/  FMUL.FTZ R10, R27, R5.reuse ;  /* 0x000000051b0a7220 */ /* 0x082fe20000410000 */
        /* <DEDUP_REMOVED lines=120> */
.L_x_2601:
        /* <DEDUP_REMOVED lines=94> */
[----:B------:R-:W-:Y:S02]  /*e850*/  LOP3.LUT R30, R30, R177, RZ, 0x3c, !PT ;  /* 0x000000b11e1e7212 */ /* 0x000fe400078e3cff */
[----:B------:R-:W-:Y:S02]  /*e860*/  SHF.R.U64 R62, R62, 0x3, RZ ;  /* 0x000000033e3e7819 */ /* 0x000fe400000012ff */
[----:B------:R-:W-:Y:S02]  /*e870*/  LOP3.LUT R94, R193, 0x380, RZ, 0xc0, !PT ;  /* 0x00000380c15e7812 */ /* 0x000fe400078ec0ff */
[----:B------:R-:W-:Y:S01]  /*e880*/  MOV R102, R102 ;  /* 0x0000006600667202 */ /* 0x000fe20000000f00 */
[----:B------:R-:W-:Y:S01]  /*e890*/  BAR.SYNC.DEFER_BLOCKING 0x1, 0x100 ;  /* 0x0044000000007b1d */ /* 0x000fe20000010000 */
[----:B------:R-:W-:-:S02]  /*e8a0*/  SHF.R.U64 R29, R10, 0x3, RZ ;  /* 0x000000030a1d7819 */ /* 0x000fc400000012ff */
[----:B------:R-:W-:Y:S02]  /*e8b0*/  LOP3.LUT R38, R38, R179, RZ, 0x3c, !PT ;  /* 0x000000b326267212 */ /* 0x000fe400078e3cff */
[----:B------:R-:W-:Y:S02]  /*e8c0*/  SHF.R.U64 R70, R70, 0x3, RZ ;  /* 0x0000000346467819 */ /* 0x000fe400000012ff */
[----:B------:R-:W-:Y:S02]  /*e8d0*/  MOV R13, R12 ;  /* 0x0000000c000d7202 */ /* 0x000fe40000000f00 */
[----:B------:R-:W-:Y:S02]  /*e8e0*/  LOP3.LUT R46, R46, R181, RZ, 0x3c, !PT ;  /* 0x000000b52e2e7212 */ /* 0x000fe400078e3cff */
[----:B------:R-:W-:Y:S02]  /*e8f0*/  SHF.R.U64 R78, R78, 0x3, RZ ;  /* 0x000000034e4e7819 */ /* 0x000fe400000012ff */
[----:B------:R-:W-:-:S02]  /*e900*/  LOP3.LUT R103, R170, 0x380, RZ, 0xc0, !PT ;  /* 0x00000380aa677812 */ /* 0x000fc400078ec0ff */
[----:B------:R-:W-:Y:S02]  /*e910*/  MOV R14, R14 ;  /* 0x0000000e000e7202 */ /* 0x000fe40000000f00 */
[----:B------:R-:W-:Y:S02]  /*e920*/  LOP3.LUT R54, R54, R183, RZ, 0x3c, !PT ;  /* 0x000000b736367212 */ /* 0x000fe400078e3cff */
[----:B------:R-:W-:Y:S02]  /*e930*/  SHF.R.U64 R86, R86, 0x3, RZ ;  /* 0x0000000356567819 */ /* 0x000fe400000012ff */
[----:B------:R-:W-:Y:S02]  /*e940*/  LOP3.LUT R171, R22, 0x380, RZ, 0xc0, !PT ;  /* 0x0000038016ab7812 */ /* 0x000fe400078ec0ff */
[----:B------:R-:W-:Y:S01]  /*e950*/  MOV R20, R20 ;  /* 0x0000001400147202 */ /* 0x000fe20000000f00 */
[----:B------:R-:W-:Y:S01]  /*e960*/  STSM.16.M88.4 [R102], R24 ;  /* 0x0000001866007844 */ /* 0x000fe20000000200 */
[----:B------:R-:W-:-:S02]  /*e970*/  LOP3.LUT R62, R62, R185, RZ, 0x3c, !PT ;  /* 0x000000b93e3e7212 */ /* 0x000fc400078e3cff */
[----:B------:R-:W-:Y:S01]  /*e980*/  SHF.R.U64 R94, R94, 0x3, RZ ;  /* 0x000000035e5e7819 */ /* 0x000fe200000012ff */
[----:B------:R0:W-:Y:S01]  /*e990*/  STSM.16.M88.4 [R13], R32 ;  /* 0x000000200d007844 */ /* 0x0001e20000000200 */
[----:B------:R-:W-:Y:S02]  /*e9a0*/  LOP3.LUT R98, R29, R6, RZ, 0x3c, !PT ;  /* 0x000000061d627212 */ /* 0x000fe400078e3cff */
[----:B------:R-:W-:Y:S01]  /*e9b0*/  MOV R30, R30 ;  /* 0x0000001e001e7202 */ /* 0x000fe20000000f00 */
[----:B------:R1:W-:Y:S01]  /*e9c0*/  STSM.16.M88.4 [R14], R40 ;  /* 0x000000280e007844 */ /* 0x0003e20000000200 */
[----:B------:R-:W-:Y:S02]  /*e9d0*/  F2FP.F16.F32.PACK_AB R59, R156, R59 ;  /* 0x0000003b9c3b723e */ /* 0x000fe400000000ff */
[----:B------:R-:W-:Y:S01]  /*e9e0*/  F2FP.F16.F32.PACK_AB R65, R155, R66 ;  /* 0x000000429b41723e */ /* 0x000fe200000000ff */
[----:B------:R2:W-:Y:S01]  /*e9f0*/  STSM.16.M88.4 [R20], R48 ;  /* 0x0000003014007844 */ /* 0x0005e20000000200 */
[----:B------:R-:W-:-:S02]  /*ea00*/  F2FP.F16.F32.PACK_AB R72, R73, R72 ;  /* 0x000000484948723e */ /* 0x000fc400000000ff */
[----:B------:R-:W-:Y:S01]  /*ea10*/  LOP3.LUT R70, R70, R187, RZ, 0x3c, !PT ;  /* 0x000000bb46467212 */ /* 0x000fe200078e3cff */
[----:B------:R2:W-:Y:S01]  /*ea20*/  STSM.16.M88.4 [R30], R56 ;  /* 0x000000381e007844 */ /* 0x0005e20000000200 */
[----:B------:R-:W-:Y:S02]  /*ea30*/  MOV R38, R38 ;  /* 0x0000002600267202 */ /* 0x000fe40000000f00 */
[----:B------:R-:W-:Y:S02]  /*ea40*/  F2FP.F16.F32.PACK_AB R66, R69, R68 ;  /* 0x000000444542723e */ /* 0x000fe400000000ff */
[----:B------:R-:W-:Y:S02]  /*ea50*/  F2FP.F16.F32.PACK_AB R67, R154, R67 ;  /* 0x000000439a43723e */ /* 0x000fe400000000ff */
[----:B------:R-:W-:Y:S02]  /*ea60*/  F2FP.F16.F32.PACK_AB R73, R153, R74 ;  /* 0x0000004a9949723e */ /* 0x000fe400000000ff */
[----:B------:R-:W-:Y:S01]  /*ea70*/  F2FP.F16.F32.PACK_AB R80, R81, R80 ;  /* 0x000000505150723e */ /* 0x000fe200000000ff */
[----:B------:R2:W-:Y:S01]  /*ea80*/  STSM.16.M88.4 [R38], R64 ;  /* 0x0000004026007844 */ /* 0x0005e20000000200 */
[----:B------:R-:W-:-:S02]  /*ea90*/  LOP3.LUT R78, R78, R189, RZ, 0x3c, !PT ;  /* 0x000000bd4e4e7212 */ /* 0x000fc400078e3cff */
[----:B------:R-:W-:Y:S02]  /*eaa0*/  SHF.R.U64 R103, R103, 0x3, RZ ;  /* 0x0000000367677819 */ /* 0x000fe400000012ff */
[----:B------:R-:W-:Y:S02]  /*eab0*/  MOV R46, R46 ;  /* 0x0000002e002e7202 */ /* 0x000fe40000000f00 */
[----:B------:R-:W-:Y:S02]  /*eac0*/  F2FP.F16.F32.PACK_AB R74, R77, R76 ;  /* 0x0000004c4d4a723e */ /* 0x000fe400000000ff */
[----:B------:R-:W-:Y:S01]  /*ead0*/  F2FP.F16.F32.PACK_AB R75, R152, R75 ;  /* 0x0000004b984b723e */ /* 0x000fe200000000ff */
[----:B------:R-:W3:Y:S01]  /*eae0*/  LDC R76, c[0x0][0xbe8] ;  /* 0x0002fa00ff4c7b82 */ /* 0x000ee20000000800 */
[----:B------:R-:W-:Y:S02]  /*eaf0*/  F2FP.F16.F32.PACK_AB R81, R17, R82 ;  /* 0x000000521151723e */ /* 0x000fe400000000ff */
[----:B------:R-:W-:Y:S01]  /*eb00*/  F2FP.F16.F32.PACK_AB R88, R89, R88 ;  /* 0x000000585958723e */ /* 0x000fe200000000ff */
[----:B------:R2:W-:Y:S01]  /*eb10*/  STSM.16.M88.4 [R46], R72 ;  /* 0x000000482e007844 */ /* 0x0005e20000000200 */
[----:B------:R-:W-:-:S02]  /*eb20*/  LOP3.LUT R86, R86, R191, RZ, 0x3c, !PT ;  /* 0x000000bf56567212 */ /* 0x000fc400078e3cff */
[----:B------:R-:W-:Y:S02]  /*eb30*/  SHF.R.U64 R171, R171, 0x3, RZ ;  /* 0x00000003abab7819 */ /* 0x000fe400000012ff */
[----:B------:R-:W-:Y:S02]  /*eb40*/  MOV R54, R54 ;  /* 0x0000003600367202 */ /* 0x000fe40000000f00 */
[----:B------:R-:W-:Y:S02]  /*eb50*/  F2FP.F16.F32.PACK_AB R82, R85, R84 ;  /* 0x000000545552723e */ /* 0x000fe400000000ff */
[----:B------:R-:W-:Y:S02]  /*eb60*/  F2FP.F16.F32.PACK_AB R83, R3, R83 ;  /* 0x000000530353723e */ /* 0x000fe400000000ff */
[----:B------:R-:W-:Y:S02]  /*eb70*/  F2FP.F16.F32.PACK_AB R89, R91, R90 ;  /* 0x0000005a5b59723e */ /* 0x000fe400000000ff */
[----:B------:R-:W-:Y:S01]  /*eb80*/  LOP3.LUT R94, R94, R193, RZ, 0x3c, !PT ;  /* 0x000000c15e5e7212 */ /* 0x000fe200078e3cff */
[----:B------:R2:W-:Y:S01]  /*eb90*/  STSM.16.M88.4 [R54], R80 ;  /* 0x0000005036007844 */ /* 0x0005e20000000200 */
        /* <DEDUP_REMOVED lines=11> */
[----:B------:R-:W-:Y:S02]  /*ec50*/  F2FP.F16.F32.PACK_AB R105, R107, R106 ;  /* 0x0000006a6b69723e */ /* 0x000fe400000000ff */
[----:B------:R-:W-:Y:S01]  /*ec60*/  F2FP.F16.F32.PACK_AB R112, R113, R112 ;  /* 0x000000707170723e */ /* 0x000fe200000000ff */
[----:B------:R2:W-:Y:S01]  /*ec70*/  STSM.16.M88.4 [R70], R96 ;  /* 0x0000006046007844 */ /* 0x0005e20000000200 */
[----:B------:R-:W-:-:S02]  /*ec80*/  LOP3.LUT R8, R103, R170, RZ, 0x3c, !PT ;  /* 0x000000aa67087212 */ /* 0x000fc400078e3cff */
[----:B------:R-:W-:Y:S02]  /*ec90*/  MOV R78, R78 ;  /* 0x0000004e004e7202 */ /* 0x000fe40000000f00 */
        /* <DEDUP_REMOVED lines=33> */
[----:B------:R2:W-:Y:S01]  /*eeb0*/  STSM.16.M88.4 [R10], R144 ;  /* 0x000000900a007844 */ /* 0x0005e20000000200 */
[----:B------:R-:W-:-:S09]  /*eec0*/  R2UR UR7, R220 ;  /* 0x00000000dc0772ca */ /* 0x000fd200000e0000 */
[----:B------:R-:W-:-:S06]  /*eed0*/  UIMAD.WIDE UR8, UR4, 0x4, UR8 ;  /* 0x00000004040878a5 */ /* 0x000fcc000f8e0208 */
[----:B------:R-:W-:Y:S02]  /*eee0*/  IMAD.U32 R8, RZ, RZ, UR8 ;  /* 0x00000008ff087e24 */ /* 0x000fe4000f8e00ff */
[----:B------:R-:W-:Y:S01]  /*eef0*/  IMAD.U32 R9, RZ, RZ, UR9 ;  /* 0x00000009ff097e24 */ /* 0x000fe2000f8e00ff */
[----:B------:R-:W-:Y:S01]  /*ef00*/  BAR.SYNC.DEFER_BLOCKING 0x1, 0x100 ;  /* 0x0044000000007b1d */ /* 0x000fe20000010000 */
[----:B---3--:R-:W-:-:S05]  /*ef10*/  ISETP.NE.AND P1, PT, R76, 0x1, PT ;  /* 0x000000014c00780c */ /* 0x008fca0003f25270 */
[----:B------:R-:W-:Y:S01]  /*ef20*/  ULDC.64 UR8, c[0x0][0xc08] ;  /* 0x0003020000087ab9 */ /* 0x000fe20000000a00 */
[----:B------:R-:W3:Y:S01]  /*ef30*/  @P0 LDG.E R3, desc[UR10][R8.64] ;  /* 0x0000000a08030981 */ /* 0x000ee2000c1e1900 */
[----:B------:R-:W-:-:S06]  /*ef40*/  UISETP.NE.U32.AND UP1, UPT, UR8, URZ, UPT ;  /* 0x0000003f0800728c */ /* 0x000fcc000bf25070 */
[----:B------:R-:W4:Y:S01]  /*ef50*/  @P1 LDC R11, c[0x0][0xbec] ;  /* 0x0002fb00ff0b1b82 */ /* 0x000f220000000800 */
[----:B------:R-:W-:-:S07]  /*ef60*/  UISETP.NE.AND.EX UP1, UPT, UR9, URZ, UPT, UP1 ;  /* 0x0000003f0900728c */ /* 0x000fce000bf25310 */
[----:B0-----:R-:W0:Y:S01]  /*ef70*/  @P1 LDC R13, c[0x0][0xbf0] ;  /* 0x0002fc00ff0d1b82 */ /* 0x001e220000000800 */
[----:B------:R-:W-:-:S03]  /*ef80*/  PLOP3.LUT P2, PT, PT, PT, UP1, 0x80, 0x0 ;  /* 0x000000000000781c */ /* 0x000fc60003f4f018 */
[----:B------:R-:W-:-:S04]  /*ef90*/  @UP1 ULEA UR8, UP2, UR4, UR8, 0x2 ;  /* 0x0000000804081291 */ /* 0x000fc8000f84103f */
[----:B------:R-:W-:Y:S02]  /*efa0*/  @UP1 ULEA.HI.X UR9, UR4, UR9, UR7, 0x2, UP2 ;  /* 0x0000000904091291 */ /* 0x000fe400090f1407 */
[----:B-1----:R-:W-:Y:S01]  /*efb0*/  IMAD.U32 R14, RZ, RZ, UR8 ;  /* 0x00000008ff0e7e24 */ /* 0x002fe2000f8e00ff */
[----:B------:R-:W-:Y:S01]  /*efc0*/  ULDC UR7, c[0x0][0xa88] ;  /* 0x0002a20000077ab9 */ /* 0x000fe20000000800 */
[----:B------:R-:W-:Y:S02]  /*efd0*/  UMOV UR4, URZ ;  /* 0x0000003f00047c82 */ /* 0x000fe40008000000 */
[----:B------:R-:W-:Y:S01]  /*efe0*/  IMAD.U32 R15, RZ, RZ, UR9 ;  /* 0x00000009ff0f7e24 */ /* 0x000fe2000f8e00ff */
[----:B---3--:R-:W-:Y:S01]  /*eff0*/  @P0 R2UR UR4, R3 ;  /* 0x00000000030402ca */ /* 0x008fe200000e0000 */
[----:B------:R-:W-:-:S06]  /*f000*/  IMAD.U32 R3, RZ, RZ, UR7 ;  /* 0x00000007ff037e24 */ /* 0x000fcc000f8e00ff */
[----:B------:R2:W5:Y:S01]  /*f010*/  @P2 LDG.E R3, desc[UR10][R14.64] ;  /* 0x0000000a0e032981 */ /* 0x000562000c1e1900 */
[----:B0---4-:R-:W-:Y:S07]  /*f020*/  @P2 BRA `(.L_x_2634) ;  /* 0x0000000000142947 */ /* 0x011fee0003800000 */
[----:B------:R-:W-:Y:S05]  /*f030*/  @!P0 BRA `(.L_x_2634) ;  /* 0x0000000000108947 */ /* 0x000fea0003800000 */
[----:B------:R-:W-:Y:S02]  /*f040*/  ULDC.64 UR8, c[0x0][0x208] ;  /* 0x0000820000087ab9 */ /* 0x000fe40000000a00 */
[----:B--2---:R-:W2:Y:S04]  /*f050*/  LDG.E R6, desc[UR8][R8.64] ;  /* 0x0000000808067981 */ /* 0x004ea8000c1e1900 */
[----:B-----5:R-:W2:Y:S02]  /*f060*/  LDG.E R3, desc[UR8][R8.64+0x4] ;  /* 0x0000040808037981 */ /* 0x020ea4000c1e1900 */
[----:B--2---:R-:W-:-:S07]  /*f070*/  IMAD.IADD R3, R3, 0x1, -R6 ;  /* 0x0000000103037824 */ /* 0x004fce00078e0a06 */
.L_x_2634:
[----:B------:R-:W-:Y:S01]  /*f080*/  R2UR UR18, R219 ;  /* 0x00000000db1272ca */ /* 0x000fe200000e0000 */
[----:B------:R-:W-:Y:S01]  /*f090*/  ULDC.64 UR12, c[0x0][0xb90] ;  /* 0x0002e400000c7ab9 */ /* 0x000fe20000000a00 */
[----:B------:R-:W-:Y:S01]  /*f0a0*/  R2UR UR17, R23 ;  /* 0x00000000171172ca */ /* 0x000fe200000e0000 */
[----:B------:R-:W-:Y:S01]  /*f0b0*/  USHF.R.S32.HI UR11, URZ, 0x1f, UR4 ;  /* 0x0000001f3f0b7899 */ /* 0x000fe20008011404 */
[----:B------:R-:W-:Y:S01]  /*f0c0*/  R2UR UR16, R220 ;  /* 0x00000000dc1072ca */ /* 0x000fe200000e0000 */
[----:B------:R-:W-:Y:S01]  /*f0d0*/  UMOV UR10, UR4 ;  /* 0x00000004000a7c82 */ /* 0x000fe20008000000 */
[----:B------:R-:W-:Y:S01]  /*f0e0*/  R2UR UR15, R218 ;  /* 0x00000000da0f72ca */ /* 0x000fe200000e0000 */
[----:B------:R-:W-:Y:S01]  /*f0f0*/  IMAD R9, R221, 0x40, R18 ;  /* 0x00000040dd097824 */ /* 0x000fe200078e0212 */
[----:B------:R-:W0:Y:S01]  /*f100*/  @P1 LDC R17, c[0x0][0xbf0] ;  /* 0x0002fc00ff111b82 */ /* 0x000e220000000800 */
[----:B--2--5:R-:W-:Y:S01]  /*f110*/  IMAD R81, R3, R76, RZ ;  /* 0x0000004c03517224 */ /* 0x024fe200078e02ff */
[----:B------:R-:W-:Y:S01]  /*f120*/  ULDC.64 UR20, c[0x0][0x208] ;  /* 0x0000820000147ab9 */ /* 0x000fe20000000a00 */
[----:B------:R-:W-:-:S02]  /*f130*/  IMAD.WIDE R4, R9, 0x2, R4 ;  /* 0x0000000209047825 */ /* 0x000fc400078e0204 */
[----:B------:R-:W-:Y:S02]  /*f140*/  USHF.R.S32.HI UR14, URZ, 0x1f, UR18 ;  /* 0x0000001f3f0e7899 */ /* 0x000fe40008011412 */
[----:B------:R-:W-:Y:S01]  /*f150*/  VIADD R10, R213, UR17 ;  /* 0x00000011d50a7c36 */ /* 0x000fe20008000000 */
[----:B------:R-:W-:Y:S01]  /*f160*/  UIMAD.WIDE.U32 UR8, UR18, UR12, UR10 ;  /* 0x0000000c120872a5 */ /* 0x000fe2000f8e000a */
[----:B------:R-:W-:Y:S01]  /*f170*/  IADD3 R29, P3, R4, 0x4000, RZ ;  /* 0x00004000041d7810 */ /* 0x000fe20007f7e0ff */
[----:B------:R-:W-:Y:S01]  /*f180*/  UIMAD UR7, UR14, UR12, URZ ;  /* 0x0000000c0e0772a4 */ /* 0x000fe2000f8e023f */
[----:B------:R-:W-:Y:S01]  /*f190*/  @P1 IMAD.HI.U32 R6, R10, R11, RZ ;  /* 0x0000000b0a061227 */ /* 0x000fe200078e00ff */
[----:B------:R-:W-:Y:S01]  /*f1a0*/  USEL UR16, UR16, URZ, !UP0 ;  /* 0x0000003f10107287 */ /* 0x000fe2000c000000 */
[----:B------:R-:W-:Y:S01]  /*f1b0*/  LOP3.LUT R28, R29, 0x380, RZ, 0xc0, !PT ;  /* 0x000003801d1c7812 */ /* 0x000fe200078ec0ff */
[----:B------:R-:W-:Y:S01]  /*f1c0*/  UIMAD UR7, UR18, UR13, UR7 ;  /* 0x0000000d120772a4 */ /* 0x000fe2000f8e0207 */
[----:B------:R-:W-:Y:S01]  /*f1d0*/  IMAD.MOV.U32 R8, RZ, RZ, R10 ;  /* 0x000000ffff087224 */ /* 0x000fe200078e000a */
[----:B------:R-:W-:Y:S01]  /*f1e0*/  @P1 SHF.R.U32.HI R8, RZ, R13, R6 ;  /* 0x0000000dff081219 */ /* 0x000fe20000011606 */
[----:B------:R-:W-:Y:S01]  /*f1f0*/  ULDC.64 UR12, c[0x0][0xb98] ;  /* 0x0002e600000c7ab9 */ /* 0x000fe20000000a00 */
[----:B------:R-:W-:Y:S01]  /*f200*/  UIADD3 UR9, UR9, UR7, URZ ;  /* 0x0000000709097290 */ /* 0x000fe2000fffe03f */
[----:B------:R-:W-:Y:S01]  /*f210*/  SHF.R.U64 R28, R28, 0x3, RZ ;  /* 0x000000031c1c7819 */ /* 0x000fe200000012ff */
[----:B------:R-:W-:Y:S01]  /*f220*/  USEL UR15, UR15, URZ, !UP0 ;  /* 0x0000003f0f0f7287 */ /* 0x000fe2000c000000 */
[--C-:B------:R-:W-:Y:S01]  /*f230*/  IMAD.MOV R11, RZ, RZ, -R8.reuse ;  /* 0x000000ffff0b7224 */ /* 0x100fe200078e0a08 */
[----:B------:R-:W-:Y:S01]  /*f240*/  UIMAD UR7, UR16, UR12, URZ ;  /* 0x0000000c100772a4 */ /* 0x000fe2000f8e023f */
[----:B------:R-:W-:Y:S01]  /*f250*/  SHF.R.S32.HI R9, RZ, 0x1f, R8 ;  /* 0x0000001fff097819 */ /* 0x000fe20000011408 */
[----:B------:R-:W-:Y:S01]  /*f260*/  UIMAD.WIDE.U32 UR8, UR15, UR12, UR8 ;  /* 0x0000000c0f0872a5 */ /* 0x000fe2000f8e0008 */
[----:B------:R-:W-:Y:S01]  /*f270*/  IMAD R11, R76, R11, R10 ;  /* 0x0000000b4c0b7224 */ /* 0x000fe200078e020a */
[----:B------:R-:W-:Y:S01]  /*f280*/  UIMAD UR7, UR15, UR13, UR7 ;  /* 0x0000000d0f0772a4 */ /* 0x000fe2000f8e0207 */
[----:B------:R-:W-:Y:S01]  /*f290*/  LOP3.LUT R28, R28, R29, RZ, 0x3c, !PT ;  /* 0x0000001d1c1c7212 */ /* 0x000fe200078e3cff */
[----:B------:R-:W-:Y:S01]  /*f2a0*/  IMAD.X R29, RZ, RZ, R5, P3 ;  /* 0x000000ffff1d7224 */ /* 0x000fe200018e0605 */
[----:B------:R-:W-:Y:S01]  /*f2b0*/  IADD3 R45, P3, R4, 0xa000, RZ ;  /* 0x0000a000042d7810 */ /* 0x000fe20007f7e0ff */
[----:B------:R-:W-:Y:S01]  /*f2c0*/  VIADD R14, R225, UR17 ;  /* 0x00000011e10e7c36 */ /* 0x000fe20008000000 */
[----:B------:R-:W-:Y:S01]  /*f2d0*/  IADD3 R8, P0, R8, UR8, RZ ;  /* 0x0000000808087c10 */ /* 0x000fe2000ff1e0ff */
[----:B------:R-:W-:Y:S01]  /*f2e0*/  IMAD.U32 R10, RZ, RZ, UR7 ;  /* 0x00000007ff0a7e24 */ /* 0x000fe2000f8e00ff */
[----:B------:R-:W-:Y:S01]  /*f2f0*/  SHF.R.S32.HI R6, RZ, 0x1f, R11 ;  /* 0x0000001fff067819 */ /* 0x000fe2000001140b */
[----:B------:R-:W-:Y:S01]  /*f300*/  ULDC.64 UR12, c[0x0][0xaa0] ;  /* 0x0002a800000c7ab9 */ /* 0x000fe20000000a00 */
[----:B------:R-:W-:-:S02]  /*f310*/  IADD3 R33, P2, R4, 0x5000, RZ ;  /* 0x0000500004217810 */ /* 0x000fc40007f5e0ff */
[----:B------:R-:W-:Y:S01]  /*f320*/  IADD3.X R9, R9, UR9, R10, P0, !PT ;  /* 0x0000000909097c10 */ /* 0x000fe200087fe40a */
[----:B------:R-:W-:Y:S01]  /*f330*/  ULDC.64 UR8, c[0x0][0xb88] ;  /* 0x0002e20000087ab9 */ /* 0x000fe20000000a00 */
[----:B------:R-:W-:Y:S01]  /*f340*/  LOP3.LUT R44, R45, 0x380, RZ, 0xc0, !PT ;  /* 0x000003802d2c7812 */ /* 0x000fe200078ec0ff */
[----:B------:R-:W-:Y:S01]  /*f350*/  IMAD R6, R6, UR8, RZ ;  /* 0x0000000806067c24 */ /* 0x000fe2000f8e02ff */
[----:B------:R-:W-:Y:S01]  /*f360*/  LOP3.LUT R32, R33, 0x380, RZ, 0xc0, !PT ;  /* 0x0000038021207812 */ /* 0x000fe200078ec0ff */
[C---:B------:R-:W-:Y:S01]  /*f370*/  IMAD.WIDE.U32 R8, R11.reuse, UR8, R8 ;  /* 0x000000080b087c25 */ /* 0x040fe2000f8e0008 */
[----:B------:R-:W-:Y:S02]  /*f380*/  SHF.R.U64 R44, R44, 0x3, RZ ;  /* 0x000000032c2c7819 */ /* 0x000fe400000012ff */
[----:B------:R-:W-:Y:S01]  /*f390*/  SHF.R.U64 R32, R32, 0x3, RZ ;  /* 0x0000000320207819 */ /* 0x000fe200000012ff */
[----:B------:R-:W-:Y:S01]  /*f3a0*/  IMAD R15, R11, UR9, R6 ;  /* 0x000000090b0f7c24 */ /* 0x000fe2000f8e0206 */
[----:B------:R-:W-:Y:S01]  /*f3b0*/  ULDC.64 UR8, c[0x0][0xb50] ;  /* 0x0002d40000087ab9 */ /* 0x000fe20000000a00 */
[----:B------:R-:W-:Y:S01]  /*f3c0*/  LOP3.LUT R44, R44, R45, RZ, 0x3c, !PT ;  /* 0x0000002d2c2c7212 */ /* 0x000fe200078e3cff */
[----:B------:R-:W-:Y:S01]  /*f3d0*/  IMAD.X R45, RZ, RZ, R5, P3 ;  /* 0x000000ffff2d7224 */ /* 0x000fe200018e0605 */
[----:B------:R-:W-:Y:S01]  /*f3e0*/  LEA R10, P0, R8, UR8, 0x2 ;  /* 0x00000008080a7c11 */ /* 0x000fe2000f8010ff */
[----:B------:R-:W-:Y:S01]  /*f3f0*/  IMAD.IADD R9, R9, 0x1, R15 ;  /* 0x0000000109097824 */ /* 0x000fe200078e020f */
[----:B------:R-:W-:Y:S01]  /*f400*/  IADD3 R13, P5, R4, 0x1000, RZ ;  /* 0x00001000040d7810 */ /* 0x000fe20007fbe0ff */
[----:B------:R-:W-:Y:S01]  /*f410*/  VIADD R6, R14, 0x8 ;  /* 0x000000080e067836 */ /* 0x000fe20000000000 */
[----:B------:R-:W-:Y:S01]  /*f420*/  IADD3 R21, P4, R4, 0x2000, RZ ;  /* 0x0000200004157810 */ /* 0x000fe20007f9e0ff */
[----:B------:R-:W-:Y:S01]  /*f430*/  SHFL.IDX PT, R46, R10, RZ, 0x1c1f ;  /* 0x001c1fff0a2e7589 */ /* 0x000fe200000e0000 */
[----:B------:R-:W-:-:S02]  /*f440*/  LEA.HI.X R11, R8, UR9, R9, 0x2, P0 ;  /* 0x00000009080b7c11 */ /* 0x000fc400080f1409 */
[----:B------:R-:W-:Y:S01]  /*f450*/  IADD3 R25, P0, R4, 0x3000, RZ ;  /* 0x0000300004197810 */ /* 0x000fe20007f1e0ff */
[----:B------:R-:W-:Y:S01]  /*f460*/  SHFL.IDX PT, R50, R10, 0x1, 0x1c1f ;  /* 0x003c1f000a327f89 */ /* 0x000fe200000e0000 */
[----:B------:R-:W-:Y:S01]  /*f470*/  LOP3.LUT R32, R32, R33, RZ, 0x3c, !PT ;  /* 0x0000002120207212 */ /* 0x000fe200078e3cff */
[----:B------:R-:W-:Y:S01]  /*f480*/  IMAD.X R33, RZ, RZ, R5, P2 ;  /* 0x000000ffff217224 */ /* 0x000fe200010e0605 */
[----:B------:R-:W-:Y:S01]  /*f490*/  LOP3.LUT R24, R25, 0x380, RZ, 0xc0, !PT ;  /* 0x0000038019187812 */ /* 0x000fe200078ec0ff */
[----:B------:R-:W1:Y:S01]  /*f4a0*/  SHFL.IDX PT, R47, R11, RZ, 0x1c1f ;  /* 0x001c1fff0b2f7589 */ /* 0x000e6200000e0000 */
[----:B------:R-:W-:Y:S02]  /*f4b0*/  IADD3 R8, P3, R4, 0xf000, RZ ;  /* 0x0000f00004087810 */ /* 0x000fe40007f7e0ff */
[----:B------:R-:W-:Y:S01]  /*f4c0*/  SHF.R.U64 R24, R24, 0x3, RZ ;  /* 0x0000000318187819 */ /* 0x000fe200000012ff */
[----:B------:R-:W2:Y:S01]  /*f4d0*/  SHFL.IDX PT, R51, R11, 0x1, 0x1c1f ;  /* 0x003c1f000b337f89 */ /* 0x000ea200000e0000 */
[----:B------:R-:W-:-:S02]  /*f4e0*/  IADD3 R49, P2, R4, 0xb000, RZ ;  /* 0x0000b00004317810 */ /* 0x000fc40007f5e0ff */
[----:B------:R-:W-:Y:S02]  /*f4f0*/  LOP3.LUT R12, R13, 0x380, RZ, 0xc0, !PT ;  /* 0x000003800d0c7812 */ /* 0x000fe400078ec0ff */
[----:B------:R-:W-:Y:S02]  /*f500*/  LOP3.LUT R20, R21, 0x380, RZ, 0xc0, !PT ;  /* 0x0000038015147812 */ /* 0x000fe400078ec0ff */
[----:B------:R-:W-:Y:S01]  /*f510*/  IADD3 R37, P6, R4, 0x6000, RZ ;  /* 0x0000600004257810 */ /* 0x000fe20007fde0ff */
[----:B------:R-:W-:Y:S01]  /*f520*/  UIMAD UR7, UR11, UR12, URZ ;  /* 0x0000000c0b0772a4 */ /* 0x000fe2000f8e023f */
[----:B------:R-:W-:Y:S01]  /*f530*/  LOP3.LUT R24, R24, R25, RZ, 0x3c, !PT ;  /* 0x0000001918187212 */ /* 0x000fe200078e3cff */
[--C-:B------:R-:W-:Y:S01]  /*f540*/  IMAD.X R25, RZ, RZ, R5.reuse, P0 ;  /* 0x000000ffff197224 */ /* 0x100fe200000e0605 */
[----:B------:R-:W-:Y:S01]  /*f550*/  IADD3 R57, P0, R4, 0x9000, RZ ;  /* 0x0000900004397810 */ /* 0x000fe20007f1e0ff */
[----:B------:R-:W-:Y:S01]  /*f560*/  UIMAD.WIDE.U32 UR8, UR4, UR12, URZ ;  /* 0x0000000c040872a5 */ /* 0x000fe2000f8e003f */
[----:B------:R-:W-:Y:S01]  /*f570*/  LOP3.LUT R3, R8, 0x380, RZ, 0xc0, !PT ;  /* 0x0000038008037812 */ /* 0x000fe200078ec0ff */
[----:B------:R-:W-:Y:S01]  /*f580*/  ULDC.64 UR10, c[0x0][0xae8] ;  /* 0x0002ba00000a7ab9 */ /* 0x000fe20000000a00 */
[----:B------:R-:W-:Y:S01]  /*f590*/  LOP3.LUT R56, R57, 0x380, RZ, 0xc0, !PT ;  /* 0x0000038039387812 */ /* 0x000fe200078ec0ff */
[----:B------:R-:W-:Y:S01]  /*f5a0*/  IMAD.X R53, RZ, RZ, R5, P3 ;  /* 0x000000ffff357224 */ /* 0x000fe200018e0605 */
[----:B------:R-:W-:-:S02]  /*f5b0*/  LOP3.LUT R48, R49, 0x380, RZ, 0xc0, !PT ;  /* 0x0000038031307812 */ /* 0x000fc400078ec0ff */
[----:B------:R-:W-:Y:S02]  /*f5c0*/  SHF.R.U64 R56, R56, 0x3, RZ ;  /* 0x0000000338387819 */ /* 0x000fe400000012ff */
[----:B------:R-:W-:Y:S02]  /*f5d0*/  SHF.R.U64 R12, R12, 0x3, RZ ;  /* 0x000000030c0c7819 */ /* 0x000fe400000012ff */
[----:B------:R-:W-:Y:S02]  /*f5e0*/  SHF.R.U64 R20, R20, 0x3, RZ ;  /* 0x0000000314147819 */ /* 0x000fe400000012ff */
[----:B------:R-:W-:Y:S02]  /*f5f0*/  SHF.R.U64 R3, R3, 0x3, RZ ;  /* 0x0000000303037819 */ /* 0x000fe400000012ff */
[----:B------:R-:W-:Y:S01]  /*f600*/  LOP3.LUT R56, R56, R57, RZ, 0x3c, !PT ;  /* 0x0000003938387212 */ /* 0x000fe200078e3cff */
[----:B------:R-:W-:Y:S01]  /*f610*/  IMAD.X R57, RZ, RZ, R5, P0 ;  /* 0x000000ffff397224 */ /* 0x000fe200000e0605 */
[----:B------:R-:W-:-:S02]  /*f620*/  SHF.R.U64 R48, R48, 0x3, RZ ;  /* 0x0000000330307819 */ /* 0x000fc400000012ff */
[----:B------:R-:W-:Y:S01]  /*f630*/  LOP3.LUT R12, R12, R13, RZ, 0x3c, !PT ;  /* 0x0000000d0c0c7212 */ /* 0x000fe200078e3cff */
[--C-:B------:R-:W-:Y:S01]  /*f640*/  IMAD.X R13, RZ, RZ, R5.reuse, P5 ;  /* 0x000000ffff0d7224 */ /* 0x100fe200028e0605 */
[----:B------:R-:W-:Y:S01]  /*f650*/  LOP3.LUT R20, R20, R21, RZ, 0x3c, !PT ;  /* 0x0000001514147212 */ /* 0x000fe200078e3cff */
[----:B------:R-:W-:Y:S01]  /*f660*/  IMAD.X R21, RZ, RZ, R5, P4 ;  /* 0x000000ffff157224 */ /* 0x000fe200020e0605 */
[----:B------:R-:W-:Y:S02]  /*f670*/  LOP3.LUT P0, RZ, R223, 0x3, RZ, 0xc0, !PT ;  /* 0x00000003dfff7812 */ /* 0x000fe4000780c0ff */
[C---:B------:R-:W-:Y:S02]  /*f680*/  IADD3 R41, P5, R4.reuse, 0x7000, RZ ;  /* 0x0000700004297810 */ /* 0x040fe40007fbe0ff */
[----:B------:R-:W-:Y:S02]  /*f690*/  IADD3 R65, P4, R4, 0x8000, RZ ;  /* 0x0000800004417810 */ /* 0x000fe40007f9e0ff */
[----:B------:R-:W-:-:S02]  /*f6a0*/  LOP3.LUT R52, R3, R8, RZ, 0x3c, !PT ;  /* 0x0000000803347212 */ /* 0x000fc400078e3cff */
[----:B------:R-:W-:Y:S01]  /*f6b0*/  LOP3.LUT R48, R48, R49, RZ, 0x3c, !PT ;  /* 0x0000003130307212 */ /* 0x000fe200078e3cff */
[----:B------:R-:W3:Y:S01]  /*f6c0*/  @P1 LDC R3, c[0x0][0xbec] ;  /* 0x0002fb00ff031b82 */ /* 0x000ee20000000800 */
[----:B------:R-:W-:Y:S01]  /*f6d0*/  IMAD.X R49, RZ, RZ, R5, P2 ;  /* 0x000000ffff317224 */ /* 0x000fe200010e0605 */
[-C--:B------:R-:W-:Y:S02]  /*f6e0*/  ISETP.GE.OR P2, PT, R14, R81.reuse, P0 ;  /* 0x000000510e00720c */ /* 0x080fe40000746670 */
[----:B------:R-:W-:Y:S02]  /*f6f0*/  LOP3.LUT R36, R37, 0x380, RZ, 0xc0, !PT ;  /* 0x0000038025247812 */ /* 0x000fe400078ec0ff */
[----:B------:R-:W-:Y:S02]  /*f700*/  LOP3.LUT R40, R41, 0x380, RZ, 0xc0, !PT ;  /* 0x0000038029287812 */ /* 0x000fe400078ec0ff */
[----:B------:R-:W-:Y:S02]  /*f710*/  LOP3.LUT R64, R65, 0x380, RZ, 0xc0, !PT ;  /* 0x0000038041407812 */ /* 0x000fe400078ec0ff */
[----:B------:R-:W-:-:S02]  /*f720*/  ISETP.GE.OR P0, PT, R6, R81, P0 ;  /* 0x000000510600720c */ /* 0x000fc40000706670 */
[----:B------:R-:W-:Y:S02]  /*f730*/  LOP3.LUT R9, R4, 0x380, RZ, 0xc0, !PT ;  /* 0x0000038004097812 */ /* 0x000fe400078ec0ff */
[----:B------:R-:W-:Y:S01]  /*f740*/  SHF.R.U64 R36, R36, 0x3, RZ ;  /* 0x0000000324247819 */ /* 0x000fe200000012ff */
[----:B------:R-:W-:Y:S01]  /*f750*/  UIMAD UR7, UR4, UR13, UR7 ;  /* 0x0000000d040772a4 */ /* 0x000fe2000f8e0207 */
[----:B------:R-:W-:Y:S01]  /*f760*/  SHF.R.U64 R40, R40, 0x3, RZ ;  /* 0x0000000328287819 */ /* 0x000fe200000012ff */
[----:B-1----:R1:W-:Y:S01]  /*f770*/  @!P2 ST.E desc[UR20][R46.64], R0 ;  /* 0x000000002e00a985 */ /* 0x0023e2000c101914 */
        /* <DEDUP_REMOVED lines=8> */
[C---:B------:R-:W-:Y:S01]  /*f800*/  IADD3 R73, P6, R4.reuse, 0xc000, RZ ;  /* 0x0000c00004497810 */ /* 0x040fe20007fde0ff */
[----:B-1----:R-:W-:Y:S01]  /*f810*/  IMAD R0, R217, 0x20, R221 ;  /* 0x00000020d9007824 */ /* 0x002fe200078e02dd */
[C---:B------:R-:W-:Y:S01]  /*f820*/  IADD3 R69, P5, R4.reuse, 0xd000, RZ ;  /* 0x0000d00004457810 */ /* 0x040fe20007fbe0ff */
[----:B------:R-:W-:Y:S01]  /*f830*/  UIADD3 UR9, UR9, UR7, URZ ;  /* 0x0000000709097290 */ /* 0x000fe2000fffe03f */
[----:B------:R-:W-:Y:S01]  /*f840*/  IADD3 R61, P4, R4, 0xe000, RZ ;  /* 0x0000e000043d7810 */ /* 0x000fe20007f9e0ff */
[----:B------:R-:W-:Y:S01]  /*f850*/  UIMAD UR4, UR14, UR10, URZ ;  /* 0x0000000a0e0472a4 */ /* 0x000fe2000f8e023f */
[----:B------:R-:W-:Y:S01]  /*f860*/  LOP3.LUT R4, R9, R4, RZ, 0x3c, !PT ;  /* 0x0000000409047212 */ /* 0x000fe200078e3cff */
[----:B--2---:R1:W-:Y:S01]  /*f870*/  @!P0 ST.E desc[UR20][R50.64], R2 ;  /* 0x0000000232008985 */ /* 0x0043e2000c101914 */
[----:B------:R-:W-:-:S02]  /*f880*/  LOP3.LUT R72, R73, 0x380, RZ, 0xc0, !PT ;  /* 0x0000038049487812 */ /* 0x000fc400078ec0ff */
[----:B------:R-:W-:Y:S01]  /*f890*/  LOP3.LUT R68, R69, 0x380, RZ, 0xc0, !PT ;  /* 0x0000038045447812 */ /* 0x000fe200078ec0ff */
[----:B------:R2:W5:Y:S01]  /*f8a0*/  LD.E.128 R8, desc[UR20][R4.64] ;  /* 0x0000001404087980 */ /* 0x000562000c101d00 */
[----:B------:R-:W-:Y:S01]  /*f8b0*/  LOP3.LUT R60, R61, 0x380, RZ, 0xc0, !PT ;  /* 0x000003803d3c7812 */ /* 0x000fe200078ec0ff */
[----:B------:R-:W-:Y:S01]  /*f8c0*/  UIMAD UR4, UR18, UR11, UR4 ;  /* 0x0000000b120472a4 */ /* 0x000fe2000f8e0204 */
[----:B------:R-:W-:Y:S01]  /*f8d0*/  SHF.R.U64 R72, R72, 0x3, RZ ;  /* 0x0000000348487819 */ /* 0x000fe200000012ff */
[----:B------:R-:W-:Y:S01]  /*f8e0*/  UIMAD.WIDE.U32 UR8, UR18, UR10, UR8 ;  /* 0x0000000a120872a5 */ /* 0x000fe2000f8e0008 */
[----:B------:R-:W-:Y:S01]  /*f8f0*/  SHF.R.U64 R68, R68, 0x3, RZ ;  /* 0x0000000344447819 */ /* 0x000fe200000012ff */
[----:B------:R-:W5:Y:S01]  /*f900*/  LD.E.128 R12, desc[UR20][R12.64] ;  /* 0x000000140c0c7980 */ /* 0x000f62000c101d00 */
[----:B------:R-:W-:Y:S01]  /*f910*/  SHF.R.U64 R60, R60, 0x3, RZ ;  /* 0x000000033c3c7819 */ /* 0x000fe200000012ff */
[----:B------:R-:W-:Y:S01]  /*f920*/  ULDC.64 UR10, c[0x0][0xaf0] ;  /* 0x0002bc00000a7ab9 */ /* 0x000fe20000000a00 */
[----:B--2---:R-:W-:Y:S01]  /*f930*/  VIADD R4, R0, UR17 ;  /* 0x0000001100047c36 */ /* 0x004fe20008000000 */
[----:B------:R-:W-:Y:S01]  /*f940*/  UIADD3 UR9, UR9, UR4, URZ ;  /* 0x0000000409097290 */ /* 0x000fe2000fffe03f */
[----:B------:R-:W-:Y:S01]  /*f950*/  LOP3.LUT R72, R72, R73, RZ, 0x3c, !PT ;  /* 0x0000004948487212 */ /* 0x000fe200078e3cff */
[----:B------:R-:W5:Y:S01]  /*f960*/  LD.E.128 R20, desc[UR20][R20.64] ;  /* 0x0000001414147980 */ /* 0x000f62000c101d00 */
[----:B---3--:R-:W-:Y:S01]  /*f970*/  @P1 IMAD.HI.U32 R0, R4, R3, RZ ;  /* 0x0000000304001227 */ /* 0x008fe200078e00ff */
[----:B------:R-:W-:Y:S01]  /*f980*/  LOP3.LUT R68, R68, R69, RZ, 0x3c, !PT ;  /* 0x0000004544447212 */ /* 0x000fe200078e3cff */
[----:B------:R-:W-:Y:S01]  /*f990*/  UIMAD UR4, UR16, UR10, URZ ;  /* 0x0000000a100472a4 */ /* 0x000fe2000f8e023f */
[----:B------:R-:W-:Y:S01]  /*f9a0*/  LOP3.LUT R60, R60, R61, RZ, 0x3c, !PT ;  /* 0x0000003d3c3c7212 */ /* 0x000fe200078e3cff */
[--C-:B------:R-:W-:Y:S01]  /*f9b0*/  IMAD.X R73, RZ, RZ, R5.reuse, P6 ;  /* 0x000000ffff497224 */ /* 0x100fe200030e0605 */
[----:B------:R-:W5:Y:S01]  /*f9c0*/  LD.E.128 R24, desc[UR20][R24.64] ;  /* 0x0000001418187980 */ /* 0x000f62000c101d00 */
[----:B------:R-:W-:-:S02]  /*f9d0*/  IMAD.X R69, RZ, RZ, R5, P5 ;  /* 0x000000ffff457224 */ /* 0x000fc400028e0605 */
[----:B------:R-:W-:Y:S01]  /*f9e0*/  IMAD.X R61, RZ, RZ, R5, P4 ;  /* 0x000000ffff3d7224 */ /* 0x000fe200020e0605 */
[----:B------:R-:W5:Y:S01]  /*f9f0*/  LD.E.128 R28, desc[UR20][R28.64] ;  /* 0x000000141c1c7980 */ /* 0x000f62000c101d00 */
[----:B------:R-:W-:Y:S01]  /*fa00*/  IMAD.MOV.U32 R5, RZ, RZ, R4 ;  /* 0x000000ffff057224 */ /* 0x000fe200078e0004 */
[----:B0-----:R-:W-:Y:S01]  /*fa10*/  @P1 SHF.R.U32.HI R5, RZ, R17, R0 ;  /* 0x00000011ff051219 */ /* 0x001fe20000011600 */
[----:B------:R-:W-:Y:S01]  /*fa20*/  UIMAD UR4, UR15, UR11, UR4 ;  /* 0x0000000b0f0472a4 */ /* 0x000fe2000f8e0204 */
[----:B------:R-:W5:Y:S01]  /*fa30*/  LD.E.128 R32, desc[UR20][R32.64] ;  /* 0x0000001420207980 */ /* 0x000f62000c101d00 */
[----:B------:R-:W-:Y:S01]  /*fa40*/  UIMAD.WIDE.U32 UR8, UR15, UR10, UR8 ;  /* 0x0000000a0f0872a5 */ /* 0x000fe2000f8e0008 */
[--C-:B------:R-:W-:Y:S01]  /*fa50*/  SHF.R.S32.HI R0, RZ, 0x1f, R5.reuse ;  /* 0x0000001fff007819 */ /* 0x100fe20000011405 */
[----:B------:R-:W-:Y:S01]  /*fa60*/  IMAD.MOV R17, RZ, RZ, -R5 ;  /* 0x000000ffff117224 */ /* 0x000fe200078e0a05 */
[----:B------:R-:W-:Y:S01]  /*fa70*/  ULDC.64 UR10, c[0x0][0xae0] ;  /* 0x0002b800000a7ab9 */ /* 0x000fe20000000a00 */
[----:B------:R-:W-:Y:S01]  /*fa80*/  UIADD3 UR4, UR9, UR4, URZ ;  /* 0x0000000409047290 */ /* 0x000fe2000fffe03f */
[----:B------:R-:W5:Y:S01]  /*fa90*/  LD.E.128 R36, desc[UR20][R36.64] ;  /* 0x0000001424247980 */ /* 0x000f62000c101d00 */
[----:B------:R-:W-:-:S02]  /*faa0*/  IMAD R0, R0, UR10, RZ ;  /* 0x0000000a00007c24 */ /* 0x000fc4000f8e02ff */
[----:B------:R-:W-:Y:S01]  /*fab0*/  IMAD R17, R76, R17, R4 ;  /* 0x000000114c117224 */ /* 0x000fe200078e0204 */
[----:B------:R-:W5:Y:S01]  /*fac0*/  LD.E.128 R40, desc[UR20][R40.64] ;  /* 0x0000001428287980 */ /* 0x000f62000c101d00 */
[----:B------:R-:W-:Y:S02]  /*fad0*/  IMAD.U32 R3, RZ, RZ, UR9 ;  /* 0x00000009ff037e24 */ /* 0x000fe4000f8e00ff */
[----:B-1----:R-:W-:Y:S01]  /*fae0*/  IMAD.U32 R2, RZ, RZ, UR8 ;  /* 0x00000008ff027e24 */ /* 0x002fe2000f8e00ff */
[----:B------:R-:W5:Y:S01]  /*faf0*/  LD.E.128 R64, desc[UR20][R64.64] ;  /* 0x0000001440407980 */ /* 0x000f62000c101d00 */
[----:B------:R-:W-:Y:S01]  /*fb00*/  IMAD.U32 R3, RZ, RZ, UR4 ;  /* 0x00000004ff037e24 */ /* 0x000fe2000f8e00ff */
[----:B------:R-:W-:Y:S02]  /*fb10*/  ULDC.64 UR8, c[0x0][0xad8] ;  /* 0x0002b60000087ab9 */ /* 0x000fe40000000a00 */
[----:B------:R-:W5:Y:S01]  /*fb20*/  LD.E.128 R56, desc[UR20][R56.64] ;  /* 0x0000001438387980 */ /* 0x000f62000c101d00 */
[----:B------:R-:W-:-:S03]  /*fb30*/  IMAD R77, R5, UR11, R0 ;  /* 0x0000000b054d7c24 */ /* 0x000fc6000f8e0200 */
[----:B------:R-:W5:Y:S01]  /*fb40*/  LD.E.128 R44, desc[UR20][R44.64] ;  /* 0x000000142c2c7980 */ /* 0x000f62000c101d00 */
[----:B------:R-:W-:-:S03]  /*fb50*/  SHF.R.S32.HI R0, RZ, 0x1f, R17 ;  /* 0x0000001fff007819 */ /* 0x000fc60000011411 */
[----:B------:R-:W5:Y:S04]  /*fb60*/  LD.E.128 R48, desc[UR20][R48.64] ;  /* 0x0000001430307980 */ /* 0x000f68000c101d00 */
[----:B------:R-:W5:Y:S04]  /*fb70*/  LD.E.128 R72, desc[UR20][R72.64] ;  /* 0x0000001448487980 */ /* 0x000f68000c101d00 */
[----:B------:R-:W5:Y:S04]  /*fb80*/  LD.E.128 R68, desc[UR20][R68.64] ;  /* 0x0000001444447980 */ /* 0x000f68000c101d00 */
[----:B------:R-:W5:Y:S04]  /*fb90*/  LD.E.128 R60, desc[UR20][R60.64] ;  /* 0x000000143c3c7980 */ /* 0x000f68000c101d00 */
[----:B------:R-:W5:Y:S01]  /*fba0*/  LD.E.128 R52, desc[UR20][R52.64] ;  /* 0x0000001434347980 */ /* 0x000f62000c101d00 */
[----:B------:R-:W-:Y:S01]  /*fbb0*/  IMAD.WIDE.U32 R2, R5, UR10, R2 ;  /* 0x0000000a05027c25 */ /* 0x000fe2000f8e0002 */
[----:B------:R-:W-:Y:S01]  /*fbc0*/  @!PT LDS RZ, [RZ] ;  /* 0x00000000fffff984 */ /* 0x000fe20000000800 */
[----:B------:R-:W-:Y:S01]  /*fbd0*/  @!PT LDS RZ, [RZ] ;  /* 0x00000000fffff984 */ /* 0x000fe20000000800 */
[----:B------:R-:W-:Y:S01]  /*fbe0*/  @!PT LDS RZ, [RZ] ;  /* 0x00000000fffff984 */ /* 0x000fe20000000800 */
[----:B------:R-:W-:Y:S01]  /*fbf0*/  @!PT LDS RZ, [RZ] ;  /* 0x00000000fffff984 */ /* 0x000fe20000000800 */
[----:B------:R0:W-:Y:S06]  /*fc00*/  MEMBAR.ALL.CTA ;  /* 0x0000000000007992 */ /* 0x0001ec0000008000 */
[----:B0-----:R-:W0:Y:S01]  /*fc10*/  FENCE.VIEW.ASYNC.S ;  /* 0x00000000000073c6 */ /* 0x001e220000000000 */
[----:B------:R-:W-:-:S02]  /*fc20*/  IMAD.IADD R3, R3, 0x1, R77 ;  /* 0x0000000103037824 */ /* 0x000fc400078e024d */
[----:B------:R-:W-:Y:S02]  /*fc30*/  IMAD R4, R0, UR8, RZ ;  /* 0x0000000800047c24 */ /* 0x000fe4000f8e02ff */
[----:B------:R-:W-:Y:S02]  /*fc40*/  VIADD R80, R221, UR17 ;  /* 0x00000011dd507c36 */ /* 0x000fe40008000000 */
[C---:B------:R-:W-:Y:S02]  /*fc50*/  IMAD R5, R17.reuse, UR9, R4 ;  /* 0x0000000911057c24 */ /* 0x040fe4000f8e0204 */
[----:B------:R-:W-:Y:S01]  /*fc60*/  IMAD.WIDE.U32 R2, R17, UR8, R2 ;  /* 0x0000000811027c25 */ /* 0x000fe2000f8e0002 */
[----:B------:R-:W-:Y:S01]  /*fc70*/  ISETP.GE.AND P2, PT, R80, R81, PT ;  /* 0x000000515000720c */ /* 0x000fe20003f46270 */
[----:B------:R-:W-:Y:S02]  /*fc80*/  ULDC.64 UR8, c[0x0][0xa80] ;  /* 0x0002a00000087ab9 */ /* 0x000fe40000000a00 */
[----:B------:R-:W-:Y:S01]  /*fc90*/  VIADD R19, R19, 0x38820 ;  /* 0x0003882013137836 */ /* 0x000fe20000000000 */
[----:B------:R-:W-:Y:S01]  /*fca0*/  LEA R6, P3, R2, UR8, 0x1 ;  /* 0x0000000802067c11 */ /* 0x000fe2000f8608ff */
[----:B------:R-:W-:-:S02]  /*fcb0*/  IMAD.IADD R3, R3, 0x1, R5 ;  /* 0x0000000103037824 */ /* 0x000fc400078e0205 */
[----:B------:R-:W-:Y:S01]  /*fcc0*/  VIADD R0, R80, 0x20 ;  /* 0x0000002050007836 */ /* 0x000fe20000000000 */
[----:B------:R-:W-:Y:S02]  /*fcd0*/  PRMT R19, RZ, 0x654, R19 ;  /* 0x00000654ff137816 */ /* 0x000fe40000000013 */
[----:B------:R-:W-:Y:S02]  /*fce0*/  LEA.HI.X R17, R2, UR9, R3, 0x1, P3 ;  /* 0x0000000902117c11 */ /* 0x000fe400098f0c03 */
[-C--:B------:R-:W-:Y:S01]  /*fcf0*/  ISETP.GE.AND P1, PT, R0, R81.reuse, PT ;  /* 0x000000510000720c */ /* 0x080fe20003f26270 */
[----:B------:R-:W-:Y:S01]  /*fd00*/  VIADD R0, R80, 0x40 ;  /* 0x0000004050007836 */ /* 0x000fe20000000000 */
[----:B0-----:R0:W-:Y:S01]  /*fd10*/  SYNCS.ARRIVE.TRANS64.RED.A1T0 RZ, [R19+URZ], RZ ;  /* 0x000000ff13ff79a7 */ /* 0x0011e2000810043f */
[----:B------:R1:W2:Y:S01]  /*fd20*/  SHFL.IDX PT, R79, R6, RZ, 0x181f ;  /* 0x00181fff064f7589 */ /* 0x0002a200000e0000 */
[----:B------:R-:W-:Y:S02]  /*fd30*/  BSSY B1, `(.L_x_2635) ;  /* 0x0000016000017945 */ /* 0x000fe40003800000 */
        /* <DEDUP_REMOVED lines=21> */
.L_x_2636:
[----:B------:R-:W-:Y:S05]  /*fe90*/  BSYNC B1 ;  /* 0x0000000000017941 */ /* 0x000fea0003800000 */
.L_x_2635:
        /* <DEDUP_REMOVED lines=22> */
.L_x_2638:
[----:B------:R-:W-:Y:S05]  /*10000*/  BSYNC B1 ;  /* 0x0000000000017941 */ /* 0x000fea0003800000 */
.L_x_2637:
        /* <DEDUP_REMOVED lines=22> */
.L_x_2640:
[----:B------:R-:W-:Y:S05]  /*10170*/  BSYNC B1 ;  /* 0x0000000000017941 */ /* 0x000fea0003800000 */
.L_x_2639:
[----:B------:R-:W-:Y:S01]  /*10180*/  VIADD R0, R80, 0x60 ;  /* 0x0000006050007836 */ /* 0x000fe20000000000 */
[----:B01-3--:R-:W3:Y:S04]  /*10190*/  SHFL.IDX PT, R17, R17, 0x3, 0x181f ;  /* 0x00781f0011117f89 */ /* 0x00bee800000e0000 */
[----:B------:R-:W-:Y:S01]  /*101a0*/  ISETP.GE.AND P0, PT, R0, R81, PT ;  /* 0x000000510000720c */ /* 0x000fe20003f06270 */
[----:B----4-:R4:W0:-:S12]  /*101b0*/  SHFL.IDX PT, R11, R6, 0x3, 0x181f ;  /* 0x00781f00060b7f89 */ /* 0x01081800000e0000 */
[----:B----4-:R-:W-:Y:S05]  /*101c0*/  @P0 BRA `(.L_x_2641) ;  /* 0x0000000c00f80947 */ /* 0x010fea0003800000 */
[----:B------:R-:W-:Y:S01]  /*101d0*/  ULDC UR4, c[0x0][0xac8] ;  /* 0x0002b20000047ab9 */ /* 0x000fe20000000800 */
[----:B------:R-:W-:Y:S01]  /*101e0*/  ULDC.64 UR8, c[0x0][0x208] ;  /* 0x0000820000087ab9 */ /* 0x000fe20000000a00 */
[----:B------:R-:W-:Y:S02]  /*101f0*/  ISETP.GE.AND P3, PT, R18, UR4, PT ;  /* 0x0000000412007c0c */ /* 0x000fe4000bf66270 */
[----:B------:R-:W-:Y:S02]  /*10200*/  ISETP.GE.AND P4, PT, R215, UR4, PT ;  /* 0x00000004d7007c0c */ /* 0x000fe4000bf86270 */
[----:B------:R-:W-:-:S09]  /*10210*/  ISETP.GE.AND P5, PT, R214, UR4, PT ;  /* 0x00000004d6007c0c */ /* 0x000fd2000bfa6270 */
[CC--:B0-----:R-:W-:Y:S02]  /*10220*/  @!P3 LEA R2, P0, R18.reuse, R11.reuse, 0x1 ;  /* 0x0000000b1202b211 */ /* 0x0c1fe400078008ff */
[C---:B------:R-:W-:Y:S02]  /*10230*/  @!P4 LEA R4, P1, R215.reuse, R11, 0x1 ;  /* 0x0000000bd704c211 */ /* 0x040fe400078208ff */
        /* <DEDUP_REMOVED lines=14> */
.L_x_2633:
        /* <DEDUP_REMOVED lines=40> */
.L_x_2642:
        /* <DEDUP_REMOVED lines=50> */
.L_x_2644:
[----:B------:R-:W-:Y:S05]  /*108c0*/  BSYNC B1 ;  /* 0x0000000000017941 */ /* 0x000fea0003800000 */
.L_x_2643:
[----:B0-----:R-:W0:Y:S01]  /*108d0*/  @P0 LDC R3, c[0x0][0xbf0] ;  /* 0x0002fc00ff030b82 */ /* 0x001e220000000800 */
[----:B------:R-:W-:Y:S01]  /*108e0*/  R2UR UR16, R23 ;  /* 0x00000000171072ca */ /* 0x000fe200000e0000 */
        /* <DEDUP_REMOVED lines=8> */
[----:B------:R-:W-:Y:S02]  /*10970*/  UIADD3 UR9, UR9, UR7, URZ ;  /* 0x0000000709097290 */ /* 0x000fe4000fffe03f */
[----:B------:R-:W-:Y:S01]  /*10980*/  UIMAD UR4, UR11, UR14, URZ ;  /* 0x0000000e0b0472a4 */ /* 0x000fe2000f8e023f */
[----:B------:R-:W-:Y:S01]  /*10990*/  VIADD R6, R2, UR16 ;  /* 0x0000001002067c36 */ /* 0x000fe20008000000 */
[----:B------:R-:W-:Y:S02]  /*109a0*/  UIMAD.WIDE.U32 UR8, UR17, UR14, UR8 ;  /* 0x0000000e110872a5 */ /* 0x000fe4000f8e0008 */
[----:B------:R-:W-:Y:S01]  /*109b0*/  UIMAD UR4, UR17, UR15, UR4 ;  /* 0x0000000f110472a4 */ /* 0x000fe2000f8e0204 */
[----:B------:R-:W-:Y:S01]  /*109c0*/  @P0 IMAD.HI.U32 R2, R6, R11, RZ ;  /* 0x0000000b06020227 */ /* 0x000fe200078e00ff */
[----:B------:R-:W-:Y:S02]  /*109d0*/  ULDC.64 UR10, c[0x0][0xaf0] ;  /* 0x0002bc00000a7ab9 */ /* 0x000fe40000000a00 */
[----:B------:R-:W-:Y:S01]  /*109e0*/  UIADD3 UR9, UR9, UR4, URZ ;  /* 0x0000000409097290 */ /* 0x000fe2000fffe03f */
[----:B------:R-:W-:Y:S01]  /*109f0*/  IMAD.MOV.U32 R5, RZ, RZ, R6 ;  /* 0x000000ffff057224 */ /* 0x000fe200078e0006 */
[----:B------:R-:W-:Y:S01]  /*10a00*/  UIMAD UR4, UR13, UR10, URZ ;  /* 0x0000000a0d0472a4 */ /* 0x000fe2000f8e023f */
[----:B0-----:R-:W-:Y:S01]  /*10a10*/  @P0 SHF.R.U32.HI R5, RZ, R3, R2 ;  /* 0x00000003ff050219 */ /* 0x001fe20000011602 */
        /* <DEDUP_REMOVED lines=51> */
.L_x_2646:
[----:B------:R-:W-:Y:S05]  /*10d50*/  BSYNC B1 ;  /* 0x0000000000017941 */ /* 0x000fea0003800000 */
.L_x_2645:
        /* <DEDUP_REMOVED lines=22> */
.L_x_2648:
[----:B------:R-:W-:Y:S05]  /*10ec0*/  BSYNC B1 ;  /* 0x0000000000017941 */ /* 0x000fea0003800000 */
.L_x_2647:
        /* <DEDUP_REMOVED lines=22> */
.L_x_2650:
[----:B------:R-:W-:Y:S05]  /*11030*/  BSYNC B1 ;  /* 0x0000000000017941 */ /* 0x000fea0003800000 */
.L_x_2649:
        /* <DEDUP_REMOVED lines=23> */
.L_x_2641:
[----:B------:R-:W-:Y:S05]  /*111b0*/  BSYNC B0 ;  /* 0x0000000000007941 */ /* 0x000fea0003800000 */
.L_x_2632:
[----:B------:R-:W-:Y:S02]  /*111c0*/  ULDC UR4, c[0x0][0xc3c] ;  /* 0x00030f0000047ab9 */ /* 0x000fe40000000800 */
[----:B------:R-:W-:-:S13]  /*111d0*/  ISETP.GE.AND P0, PT, R7, UR4, PT ;  /* 0x0000000407007c0c */ /* 0x000fda000bf06270 */
[----:B------:R-:W-:Y:S05]  /*111e0*/  @!P0 BRA `(.L_x_2651) ;  /* 0xfffffefc00208947 */ /* 0x000fea000383ffff */
[----:B------:R-:W-:Y:S05]  /*111f0*/  EXIT ;  /* 0x000000000000794d */ /* 0x000fea0003800000 */
.L_x_2596:
[----:B------:R-:W-:-:S08]  /*11200*/  NOP ;  /* 0x0000000000007918 */ /* 0x000fd00000000000 */
[----:B0-----:R-:W0:-:S00]  /*11210*/  USETMAXREG.DEALLOC.CTAPOOL 0x18 ;  /* 0x00000018000079c8 */ /* 0x001e0000080e0500 */
[----:B0-----:R-:W-:Y:S01]  /*11220*/  LOP3.LUT R0, R0, 0x3, RZ, 0xc0, !PT ;  /* 0x0000000300007812 */ /* 0x001fe200078ec0ff */
[----:B------:R-:W-:-:S05]  /*11230*/  IMAD.MOV.U32 R5, RZ, RZ, RZ ;  /* 0x000000ffff057224 */ /* 0x000fca00078e00ff */
[----:B------:R-:W0:Y:S02]  /*11240*/  SHFL.IDX PT, R0, R0, RZ, 0x1f ;  /* 0x00001fff00007589 */ /* 0x000e2400000e0000 */
[----:B0-----:R-:W-:-:S04]  /*11250*/  ISETP.NE.AND P0, PT, R0, RZ, PT ;  /* 0x000000ff0000720c */ /* 0x001fc80003f05270 */
        /* <DEDUP_REMOVED lines=10> */
.L_x_2652:
        /* <DEDUP_REMOVED lines=43> */
.L_x_2658:
        /* <DEDUP_REMOVED lines=13> */
.L_x_2657:
[----:B------:R-:W-:Y:S05]  /*11680*/  BSYNC B0 ;  /* 0x0000000000007941 */ /* 0x000fea0003800000 */
.L_x_2656:
        /* <DEDUP_REMOVED lines=21> */
.L_x_2654:
        /* <DEDUP_REMOVED lines=21> */
.L_x_2659:
        /* <DEDUP_REMOVED lines=57> */
.L_x_2655:
[----:B------:R-:W-:Y:S02]  /*11cc0*/  IMAD.MOV.U32 R17, RZ, RZ, RZ ;  /* 0x000000ffff117224 */ /* 0x000fe400078e00ff */
[----:B------:R-:W-:Y:S02]  /*11cd0*/  IMAD.U32 R16, RZ, RZ, UR6 ;  /* 0x00000006ff107e24 */ /* 0x000fe4000f8e00ff */
[----:B------:R-:W-:-:S07]  /*11ce0*/  IMAD.MOV.U32 R18, RZ, RZ, RZ ;  /* 0x000000ffff127224 */ /* 0x000fce00078e00ff */
.L_x_2660:
[----:B------:R-:W-:-:S13]  /*11cf0*/  ISETP.NE.AND P0, PT, R0, RZ, PT ;  /* 0x000000ff0000720c */ /* 0x000fda0003f05270 */
[----:B------:R-:W1:Y:S01]  /*11d00*/  @!P0 S2R R3, SR_CgaCtaId ;  /* 0x0000000000038919 */ /* 0x000e620000008800 */
[----:B------:R-:W-:-:S04]  /*11d10*/  @!P0 MOV R0, 0x400 ;  /* 0x0000040000008802 */ /* 0x000fc80000000f00 */
[----:B-1----:R-:W-:-:S05]  /*11d20*/  @!P0 LEA R0, R3, R0, 0x18 ;  /* 0x0000000003008211 */ /* 0x002fca00078ec0ff */
[----:B------:R2:W-:Y:S01]  /*11d30*/  @!P0 STS.128 [R0+0x388d0], R16 ;  /* 0x0388d01000008388 */ /* 0x0005e20000000c00 */
[----:B------:R-:W-:Y:S06]  /*11d40*/  BAR.ARV 0x5, 0x180 ;  /* 0x0146000000007b1d */ /* 0x000fec0000002000 */
.L_x_2653:
[----:B0-2---:R-:W-:Y:S01]  /*11d50*/  IMAD.MOV.U32 R0, RZ, RZ, 0x1 ;  /* 0x00000001ff007424 */ /* 0x005fe200078e00ff */
        /* <DEDUP_REMOVED lines=34> */
.L_x_2774:
[----:B-1----:R-:W1:Y:S01]  /*11f80*/  LDC.64 R2, c[0x0][0xc88] ;  /* 0x00032200ff027b82 */ /* 0x002e620000000a00 */
[----:B------:R-:W-:Y:S01]  /*11f90*/  ULDC.64 UR4, c[0x0][0x208] ;  /* 0x0000820000047ab9 */ /* 0x000fe20000000a00 */
[----:B-1----:R-:W-:-:S05]  /*11fa0*/  IMAD.WIDE R2, R19, 0x4, R2 ;  /* 0x0000000413027825 */ /* 0x002fca00078e0202 */
[----:B--2---:R-:W2:Y:S01]  /*11fb0*/  LDG.E R12, desc[UR4][R2.64] ;  /* 0x00000004020c7981 */ /* 0x004ea2000c1e1900 */
[----:B------:R-:W-:Y:S05]  /*11fc0*/  YIELD ;  /* 0x0000000000007946 */ /* 0x000fea0003800000 */
[----:B------:R-:W-:Y:S01]  /*11fd0*/  ULDC.64 UR4, c[0x0][0xa28] ;  /* 0x00028a0000047ab9 */ /* 0x000fe20000000a00 */
[----:B----4-:R-:W-:Y:S01]  /*11fe0*/  IMAD.MOV.U32 R0, RZ, RZ, RZ ;  /* 0x000000ffff007224 */ /* 0x010fe200078e00ff */
        /* <DEDUP_REMOVED lines=17> */
[----:B---3--:R-:W-:Y:S01]  /*12100*/  IMAD.MOV.U32 R8, RZ, RZ, RZ ;  /* 0x000000ffff087224 */ /* 0x008fe200078e00ff */
        /* <DEDUP_REMOVED lines=34> */
.L_x_2662:
[----:B------:R-:W-:Y:S01]  /*12330*/  IMAD.MOV.U32 R2, RZ, RZ, R12 ;  /* 0x000000ffff027224 */ /* 0x000fe200078e000c */
[----:B------:R-:W-:Y:S01]  /*12340*/  ULDC.64 UR4, c[0x0][0xa20] ;  /* 0x0002880000047ab9 */ /* 0x000fe20000000a00 */
[----:B-----5:R-:W-:Y:S01]  /*12350*/  IMAD.IADD R3, R8, 0x1, R0 ;  /* 0x0000000108037824 */ /* 0x020fe200078e0200 */
[----:B------:R-:W-:Y:S02]  /*12360*/  ISETP.NE.U32.AND P1, PT, RZ, UR4, PT ;  /* 0x00000004ff007c0c */ /* 0x000fe4000bf25070 */
[----:B------:R3:W-:Y:S02]  /*12370*/  STL [R1+0x10], R2 ;  /* 0x0000100201007387 */ /* 0x0007e40000100800 */
[----:B------:R-:W-:Y:S02]  /*12380*/  ISETP.NE.AND.EX P1, PT, RZ, UR5, PT, P1 ;  /* 0x00000005ff007c0c */ /* 0x000fe4000bf25310 */
[----:B------:R3:W-:Y:S11]  /*12390*/  STL [R1+0x18], R3 ;  /* 0x0000180301007387 */ /* 0x0007f60000100800 */
[----:B---3--:R-:W-:Y:S05]  /*123a0*/  @!P1 BRA `(.L_x_2663) ;  /* 0x0000000000149947 */ /* 0x008fea0003800000 */
[----:B------:R-:W-:Y:S01]  /*123b0*/  IADD3 R6, P0, R11, UR4, RZ ;  /* 0x000000040b067c10 */ /* 0x000fe2000ff1e0ff */
[----:B------:R-:W-:-:S03]  /*123c0*/  ULDC.64 UR6, c[0x0][0x208] ;  /* 0x0000820000067ab9 */ /* 0x000fc60000000a00 */
[----:B------:R-:W-:-:S05]  /*123d0*/  IADD3.X R7, R10, UR5, RZ, P0, !PT ;  /* 0x000000050a077c10 */ /* 0x000fca00087fe4ff */
[----:B------:R3:W5:Y:S01]  /*123e0*/  LDG.E R6, desc[UR6][R6.64] ;  /* 0x0000000606067981 */ /* 0x000762000c1e1900 */
[----:B------:R-:W-:Y:S05]  /*123f0*/  BRA `(.L_x_2664) ;  /* 0x0000000000147947 */ /* 0x000fea0003800000 */
.L_x_2663:
[----:B------:R-:W-:Y:S05]  /*12400*/  @!P0 BRA `(.L_x_2664) ;  /* 0x0000000000108947 */ /* 0x000fea0003800000 */
[----:B------:R-:W-:Y:S02]  /*12410*/  ULDC.64 UR4, c[0x0][0x208] ;  /* 0x0000820000047ab9 */ /* 0x000fe40000000a00 */
[----:B------:R-:W3:Y:S04]  /*12420*/  LDG.E R6, desc[UR4][R4.64] ;  /* 0x0000000404067981 */ /* 0x000ee8000c1e1900 */
[----:B------:R-:W3:Y:S02]  /*12430*/  LDG.E R4, desc[UR4][R4.64+0x4] ;  /* 0x0000040404047981 */ /* 0x000ee4000c1e1900 */
[----:B---3--:R-:W-:-:S07]  /*12440*/  IMAD.IADD R6, R4, 0x1, -R6 ;  /* 0x0000000104067824 */ /* 0x008fce00078e0a06 */
.L_x_2664:
[----:B-----5:R-:W-:Y:S01]  /*12450*/  IMAD.IADD R6, R6, 0x1, -R0 ;  /* 0x0000000106067824 */ /* 0x020fe200078e0a00 */
[----:B------:R-:W-:Y:S01]  /*12460*/  BSSY B7, `(.L_x_2665) ;  /* 0x0000508000077945 */ /* 0x000fe20003800000 */
[----:B------:R-:W4:Y:S02]  /*12470*/  LDC R0, c[0x0][0x448] ;  /* 0x00011200ff007b82 */ /* 0x000f240000000800 */
[----:B----4-:R-:W-:Y:S01]  /*12480*/  ISETP.NE.AND P0, PT, R0, 0x1, PT ;  /* 0x000000010000780c */ /* 0x010fe20003f05270 */
[----:B------:R-:W-:-:S04]  /*12490*/  IMAD.SHL.U32 R0, R17, 0x80, RZ ;  /* 0x0000008011007824 */ /* 0x000fc800078e00ff */
[----:B------:R-:W-:-:S08]  /*124a0*/  VIADD R0, R0, 0x7f ;  /* 0x0000007f00007836 */ /* 0x000fd00000000000 */
[----:B------:R-:W4:Y:S08]  /*124b0*/  @P0 LDC R2, c[0x0][0x44c] ;  /* 0x00011300ff020b82 */ /* 0x000f300000000800 */
[----:B------:R-:W0:Y:S01]  /*124c0*/  @P0 LDC R3, c[0x0][0x450] ;  /* 0x00011400ff030b82 */ /* 0x000e220000000800 */
[----:B----4-:R-:W-:-:S05]  /*124d0*/  @P0 IMAD.HI.U32 R2, R0, R2, RZ ;  /* 0x0000000200020227 */ /* 0x010fca00078e00ff */
[----:B0-----:R-:W-:Y:S01]  /*124e0*/  @P0 SHF.R.U32.HI R0, RZ, R3, R2 ;  /* 0x00000003ff000219 */ /* 0x001fe20000011602 */
[C---:B------:R-:W-:Y:S01]  /*124f0*/  VIADD R2, R6.reuse, 0x4f ;  /* 0x0000004f06027836 */ /* 0x040fe20000000000 */
[----:B------:R-:W-:-:S03]  /*12500*/  IADD3 R6, R6, 0x50, -R9 ;  /* 0x0000005006067810 */ /* 0x000fc60007ffe809 */
[----:B------:R-:W-:-:S04]  /*12510*/  IMAD.HI R2, R2, 0x66666667, RZ ;  /* 0x6666666702027827 */ /* 0x000fc800078e02ff */
[----:B------:R-:W-:Y:S01]  /*12520*/  IMAD.IADD R0, R6, 0x1, R0 ;  /* 0x0000000106007824 */ /* 0x000fe200078e0200 */
[----:B------:R-:W-:-:S03]  /*12530*/  SHF.R.U32.HI R3, RZ, 0x1f, R2 ;  /* 0x0000001fff037819 */ /* 0x000fc60000011602 */
[----:B------:R-:W-:Y:S01]  /*12540*/  IMAD.HI R0, R0, 0x66666667, RZ ;  /* 0x6666666700007827 */ /* 0x000fe200078e02ff */
[----:B------:R-:W-:-:S04]  /*12550*/  LEA.HI.SX32 R3, R2, R3, 0x1b ;  /* 0x0000000302037211 */ /* 0x000fc800078fdaff */
[----:B------:R-:W-:-:S04]  /*12560*/  SHF.R.U32.HI R2, RZ, 0x1f, R0 ;  /* 0x0000001fff027819 */ /* 0x000fc80000011600 */
[----:B------:R-:W-:-:S04]  /*12570*/  LEA.HI.SX32 R2, R0, R2, 0x1b ;  /* 0x0000000200027211 */ /* 0x000fc800078fdaff */
[----:B------:R-:W-:-:S04]  /*12580*/  VIMNMX R4, R3, R2, PT ;  /* 0x0000000203047248 */ /* 0x000fc80003fe0100 */
[----:B------:R-:W-:Y:S01]  /*12590*/  ISETP.GT.AND P0, PT, R4, RZ, PT ;  /* 0x000000ff0400720c */ /* 0x000fe20003f04270 */
        /* <DEDUP_REMOVED lines=8> */
[----:B------:R-:W-:Y:S01]  /*12620*/  ULDC.64 UR6, c[0x0][0x208] ;  /* 0x0000820000067ab9 */ /* 0x000fe20000000a00 */
[----:B------:R-:W0:Y:S08]  /*12630*/  FLO.U32 R0, UR4 ;  /* 0x0000000400007d00 */ /* 0x000e3000080e0000 */
[----:B------:R-:W4:Y:S01]  /*12640*/  POPC R5, UR4 ;  /* 0x0000000400057d09 */ /* 0x000f220008000000 */
[----:B0-----:R-:W-:-:S02]  /*12650*/  ISETP.EQ.U32.AND P0, PT, R0, R3, PT ;  /* 0x000000030000720c */ /* 0x001fc40003f02070 */
[----:B------:R-:W4:Y:S11]  /*12660*/  LDC.64 R2, c[0x0][0xc60] ;  /* 0x00031800ff027b82 */ /* 0x000f360000000a00 */
[----:B----4-:R-:W4:Y:S01]  /*12670*/  @P0 ATOMG.E.ADD.STRONG.GPU PT, R3, desc[UR6][R2.64], R5 ;  /* 0x00000005020309a8 */ /* 0x010f2200081ee1c6 */
[----:B------:R-:W0:Y:S02]  /*12680*/  S2R R4, SR_LTMASK ;  /* 0x0000000000047919 */ /* 0x000e240000003900 */
[----:B0-----:R-:W-:-:S04]  /*12690*/  LOP3.LUT R4, R4, UR4, RZ, 0xc0, !PT ;  /* 0x0000000404047c12 */ /* 0x001fc8000f8ec0ff */
[----:B---3--:R-:W0:Y:S01]  /*126a0*/  POPC R7, R4 ;  /* 0x0000000400077309 */ /* 0x008e220000000000 */
[----:B----4-:R-:W0:Y:S02]  /*126b0*/  SHFL.IDX PT, R0, R3, R0, 0x1f ;  /* 0x00001f0003007589 */ /* 0x010e2400000e0000 */
[----:B0-----:R-:W-:Y:S01]  /*126c0*/  IADD3 R16, R0, UR38, R7 ;  /* 0x0000002600107c10 */ /* 0x001fe2000fffe007 */
[----:B------:R-:W-:Y:S06]  /*126d0*/  BRA `(.L_x_2667) ;  /* 0x0000004c00807947 */ /* 0x000fec0003800000 */
.L_x_2666:
[----:B------:R-:W4:Y:S01]  /*126e0*/  LDL R0, [R1+0x4] ;  /* 0x0000040001007983 */ /* 0x000f220000100800 */
[----:B------:R-:W-:Y:S01]  /*126f0*/  BSSY B6, `(.L_x_2668) ;  /* 0x0000014000067945 */ /* 0x000fe20003800000 */
[----:B----4-:R-:W-:-:S05]  /*12700*/  VIADD R0, R0, 0x24400 ;  /* 0x0002440000007836 */ /* 0x010fca0000000000 */
        /* <DEDUP_REMOVED lines=10> */
[----:B---3--:R-:W-:-:S02]  /*127b0*/  IMAD.U32 R7, RZ, RZ, UR9 ;  /* 0x00000009ff077e24 */ /* 0x008fc4000f8e00ff */
[----:B------:R-:W-:Y:S02]  /*127c0*/  IMAD.U32 R10, RZ, RZ, UR4 ;  /* 0x00000004ff0a7e24 */ /* 0x000fe4000f8e00ff */
[----:B------:R-:W-:Y:S02]  /*127d0*/  IMAD.U32 R11, RZ, RZ, UR5 ;  /* 0x00000005ff0b7e24 */ /* 0x000fe4000f8e00ff */
[----:B------:R-:W-:Y:S02]  /*127e0*/  IMAD.MOV.U32 R8, RZ, RZ, 0x70 ;  /* 0x00000070ff087424 */ /* 0x000fe400078e00ff */
[----:B------:R-:W-:Y:S02]  /*127f0*/  IMAD.MOV.U32 R12, RZ, RZ, 0x1 ;  /* 0x00000001ff0c7424 */ /* 0x000fe400078e00ff */
[----:B------:R-:W-:-:S07]  /*12800*/  IMAD.MOV.U32 R13, RZ, RZ, RZ ;  /* 0x000000ffff0d7224 */ /* 0x000fce00078e00ff */
[----:B------:R-:W-:-:S07]  /*12810*/  LEPC R20, `(.L_x_2669) ;  /* 0x000000001014794e */ /* 0x000fce0000000000 */
[----:B012---:R-:W-:Y:S05]  /*12820*/  CALL.ABS.NOINC R2 ;  /* 0x0000000002007343 */ /* 0x007fea0003c00000 */
.L_x_2669:
[----:B------:R-:W-:Y:S05]  /*12830*/  BSYNC B6 ;  /* 0x0000000000067941 */ /* 0x000fea0003800000 */
.L_x_2668:
        /* <DEDUP_REMOVED lines=13> */
[----:B---3--:R-:W-:-:S02]  /*12910*/  IMAD.U32 R7, RZ, RZ, UR9 ;  /* 0x00000009ff077e24 */ /* 0x008fc4000f8e00ff */
[----:B------:R-:W-:Y:S02]  /*12920*/  IMAD.U32 R10, RZ, RZ, UR4 ;  /* 0x00000004ff0a7e24 */ /* 0x000fe4000f8e00ff */
[----:B------:R-:W-:Y:S02]  /*12930*/  IMAD.U32 R11, RZ, RZ, UR5 ;  /* 0x00000005ff0b7e24 */ /* 0x000fe4000f8e00ff */
[----:B------:R-:W-:Y:S02]  /*12940*/  IMAD.MOV.U32 R8, RZ, RZ, 0x70 ;  /* 0x00000070ff087424 */ /* 0x000fe400078e00ff */
[----:B------:R-:W-:Y:S02]  /*12950*/  IMAD.MOV.U32 R12, RZ, RZ, 0x1 ;  /* 0x00000001ff0c7424 */ /* 0x000fe400078e00ff */
[----:B0-----:R-:W-:-:S07]  /*12960*/  IMAD.MOV.U32 R13, RZ, RZ, RZ ;  /* 0x000000ffff0d7224 */ /* 0x001fce00078e00ff */
[----:B------:R-:W-:-:S07]  /*12970*/  LEPC R20, `(.L_x_2672) ;  /* 0x000000001014794e */ /* 0x000fce0000000000 */
[----:B-12-4-:R-:W-:Y:S05]  /*12980*/  CALL.ABS.NOINC R2 ;  /* 0x0000000002007343 */ /* 0x016fea0003c00000 */
.L_x_2672:
        /* <DEDUP_REMOVED lines=16> */
.L_x_2671:
[----:B------:R-:W-:Y:S05]  /*12a90*/  BSYNC B6 ;  /* 0x0000000000067941 */ /* 0x000fea0003800000 */
.L_x_2670:
[----:B------:R-:W4:Y:S01]  /*12aa0*/  LDL.LU R2, [R1] ;  /* 0x0000000001027983 */ /* 0x000f220000300800 */
[----:B------:R-:W-:-:S03]  /*12ab0*/  ULDC.64 UR4, c[0x0][0x9f8] ;  /* 0x00027e0000047ab9 */ /* 0x000fc60000000a00 */
[----:B------:R-:W5:Y:S04]  /*12ac0*/  LDL.LU R4, [R1+0xc] ;  /* 0x00000c0001047983 */ /* 0x000f680000300800 */
[----:B---3--:R-:W3:Y:S01]  /*12ad0*/  LDL R7, [R1+0x10] ;  /* 0x0000100001077983 */ /* 0x008ee20000100800 */
[----:B------:R-:W-:Y:S01]  /*12ae0*/  ISETP.NE.U32.AND P0, PT, RZ, UR4, PT ;  /* 0x00000004ff007c0c */ /* 0x000fe2000bf05070 */
[----:B------:R-:W-:Y:S02]  /*12af0*/  ULDC.64 UR6, c[0x0][0x208] ;  /* 0x0000820000067ab9 */ /* 0x000fe40000000a00 */
[----:B------:R-:W2:Y:S01]  /*12b00*/  LDL R0, [R1+0x2c] ;  /* 0x00002c0001007983 */ /* 0x000ea20000100800 */
[----:B------:R-:W-:-:S13]  /*12b10*/  ISETP.NE.AND.EX P0, PT, RZ, UR5, PT, P0 ;  /* 0x00000005ff007c0c */ /* 0x000fda000bf05300 */
[----:B----4-:R-:W-:-:S04]  /*12b20*/  @P0 IADD3 R2, P1, R2, UR4, RZ ;  /* 0x0000000402020c10 */ /* 0x010fc8000ff3e0ff */
[----:B-----5:R-:W-:Y:S01]  /*12b30*/  @P0 IADD3.X R3, R4, UR5, RZ, P1, !PT ;  /* 0x0000000504030c10 */ /* 0x020fe20008ffe4ff */
[----:B------:R-:W-:-:S04]  /*12b40*/  ULDC.64 UR4, c[0x0][0xa08] ;  /* 0x0002820000047ab9 */ /* 0x000fc80000000a00 */
[----:B---3--:R0:W3:Y:S02]  /*12b50*/  @P0 LDG.E R7, desc[UR6][R2.64] ;  /* 0x0000000602070981 */ /* 0x0080e4000c1e1900 */
[----:B0-----:R-:W0:Y:S01]  /*12b60*/  LDC.64 R2, c[0x0][0x418] ;  /* 0x00010600ff027b82 */ /* 0x001e220000000a00 */
[----:B--2---:R-:W-:Y:S01]  /*12b70*/  VIADD R4, R0, 0xffffffff ;  /* 0xffffffff00047836 */ /* 0x004fe20000000000 */
[----:B---3--:R-:W-:Y:S01]  /*12b80*/  SHF.R.S32.HI R8, RZ, 0x1f, R7 ;  /* 0x0000001fff087819 */ /* 0x008fe20000011407 */
[----:B------:R2:W-:Y:S04]  /*12b90*/  @P0 STL [R1+0x10], R7 ;  /* 0x0000100701000387 */ /* 0x0005e80000100800 */
[----:B------:R2:W-:Y:S01]  /*12ba0*/  STL [R1+0x1c], R8 ;  /* 0x00001c0801007387 */ /* 0x0005e20000100800 */
[----:B0-----:R-:W-:Y:S01]  /*12bb0*/  LOP3.LUT P0, RZ, R2, UR4, RZ, 0xfc, !PT ;  /* 0x0000000402ff7c12 */ /* 0x001fe2000f80fcff */
[----:B------:R-:W-:-:S03]  /*12bc0*/  UMOV UR4, 0xffffffff ;  /* 0xffffffff00047882 */ /* 0x000fc60000000000 */
[----:B------:R-:W-:-:S04]  /*12bd0*/  LOP3.LUT P0, RZ, R3, UR5, RZ, 0xfc, P0 ;  /* 0x0000000503ff7c12 */ /* 0x000fc8000800fcff */
[----:B------:R-:W-:Y:S01]  /*12be0*/  SEL R0, R7, RZ, !P0 ;  /* 0x000000ff07007207 */ /* 0x000fe20004000000 */
[----:B--2---:R-:W-:Y:S08]  /*12bf0*/  BRA.DIV UR4, `(.L_x_2673) ;  /* 0x0000005e040c7947 */ /* 0x004ff0000b800000 */
[----:B------:R-:W0:Y:S02]  /*12c00*/  S2R R5, SR_TID.X ;  /* 0x0000000000057919 */ /* 0x000e240000002100 */
[----:B0-----:R-:W-:-:S04]  /*12c10*/  SHF.R.U32.HI R5, RZ, 0x5, R5 ;  /* 0x00000005ff057819 */ /* 0x001fc80000011605 */
[----:B------:R-:W-:-:S05]  /*12c20*/  LOP3.LUT R5, R5, 0x3, RZ, 0xc0, !PT ;  /* 0x0000000305057812 */ /* 0x000fca00078ec0ff */
[----:B------:R0:W2:Y:S02]  /*12c30*/  SHFL.IDX PT, R14, R5, RZ, 0x1f ;  /* 0x00001fff050e7589 */ /* 0x0000a400000e0000 */
.L_x_2790:
[----:B------:R-:W-:Y:S01]  /*12c40*/  PLOP3.LUT P1, PT, PT, PT, PT, 0x8, 0x0 ;  /* 0x000000000000781c */ /* 0x000fe20003f2e170 */
[----:B------:R3:W-:Y:S01]  /*12c50*/  STL [R1], R0 ;  /* 0x0000000001007387 */ /* 0x0007e20000100800 */
[----:B--2---:R-:W-:-:S03]  /*12c60*/  ISETP.NE.AND P0, PT, R14, RZ, PT ;  /* 0x000000ff0e00720c */ /* 0x004fc60003f05270 */
[----:B------:R2:W-:Y:S01]  /*12c70*/  STL [R1+0xc], R4 ;  /* 0x00000c0401007387 */ /* 0x0005e20000100800 */
[----:B---3--:R-:W-:-:S05]  /*12c80*/  P2R R0, PR, RZ, 0x2 ;  /* 0x00000002ff007803 */ /* 0x008fca0000000000 */
[----:B------:R2:W-:Y:S04]  /*12c90*/  STL [R1+0x20], R0 ;  /* 0x0000200001007387 */ /* 0x0005e80000100800 */
[----:B------:R-:W-:Y:S05]  /*12ca0*/  @P0 BRA `(.L_x_2674) ;  /* 0x00000004005c0947 */ /* 0x000fea0003800000 */
[----:B------:R-:W-:-:S03]  /*12cb0*/  UMOV UR4, 0xffffffff ;  /* 0xffffffff00047882 */ /* 0x000fc60000000000 */
[----:B------:R-:W-:Y:S05]  /*12cc0*/  BRA.DIV UR4, `(.L_x_2675) ;  /* 0x0000005e040c7947 */ /* 0x000fea000b800000 */
[----:B------:R-:W-:-:S13]  /*12cd0*/  ELECT P6, URZ, PT ;  /* 0x00000000003f782f */ /* 0x000fda00038c0000 */
.L_x_2793:
[----:B------:R-:W-:Y:S05]  /*12ce0*/  @!P6 BRA `(.L_x_2674) ;  /* 0x00000004004ce947 */ /* 0x000fea0003800000 */
[----:B------:R-:W-:-:S04]  /*12cf0*/  ISETP.NE.U32.AND P0, PT, R2, RZ, PT ;  /* 0x000000ff0200720c */ /* 0x000fc80003f05070 */
[----:B------:R-:W-:-:S13]  /*12d00*/  ISETP.NE.AND.EX P0, PT, R3, RZ, PT, P0 ;  /* 0x000000ff0300720c */ /* 0x000fda0003f05300 */
[----:B------:R-:W-:Y:S05]  /*12d10*/  @!P0 BRA `(.L_x_2676) ;  /* 0x0000000000588947 */ /* 0x000fea0003800000 */
[----:B------:R-:W3:Y:S01]  /*12d20*/  LDC R6, c[0x0][0x43c] ;  /* 0x00010f00ff067b82 */ /* 0x000ee20000000800 */
[----:B-1----:R-:W-:Y:S01]  /*12d30*/  IMAD.MOV.U32 R9, RZ, RZ, R4 ;  /* 0x000000ffff097224 */ /* 0x002fe200078e0004 */
[----:B------:R-:W-:Y:S01]  /*12d40*/  ULDC.64 UR4, c[0x0][0x428] ;  /* 0x00010a0000047ab9 */ /* 0x000fe20000000a00 */
[----:B------:R-:W-:Y:S02]  /*12d50*/  ULDC.64 UR6, c[0x0][0x208] ;  /* 0x0000820000067ab9 */ /* 0x000fe40000000a00 */
[----:B--2---:R-:W-:Y:S01]  /*12d60*/  IMAD.MOV.U32 R0, RZ, RZ, R9 ;  /* 0x000000ffff007224 */ /* 0x004fe200078e0009 */
[----:B---3--:R-:W-:-:S13]  /*12d70*/  ISETP.NE.AND P0, PT, R6, 0x1, PT ;  /* 0x000000010600780c */ /* 0x008fda0003f05270 */
[----:B0-----:R-:W0:Y:S02]  /*12d80*/  @P0 LDC.64 R4, c[0x0][0x440] ;  /* 0x00011000ff040b82 */ /* 0x001e240000000a00 */
[----:B0-----:R-:W-:-:S05]  /*12d90*/  @P0 IMAD.HI.U32 R4, R9, R4, RZ ;  /* 0x0000000409040227 */ /* 0x001fca00078e00ff */
        /* <DEDUP_REMOVED lines=12> */
[----:B------:R-:W2:Y:S04]  /*12e60*/  LDG.E R0, desc[UR6][R2.64] ;  /* 0x0000000602007981 */ /* 0x000ea8000c1e1900 */
[----:B--2---:R3:W-:Y:S02]  /*12e70*/  STL [R1], R0 ;  /* 0x0000000001007387 */ /* 0x0047e40000100800 */
.L_x_2676:
[----:B------:R-:W4:Y:S04]  /*12e80*/  LDL R7, [R1+0x4] ;  /* 0x0000040001077983 */ /* 0x000f280000100800 */
[----:B--23--:R-:W4:Y:S04]  /*12e90*/  LDL R0, [R1+0x8] ;  /* 0x0000080001007983 */ /* 0x00cf280000100800 */
[----:B------:R-:W2:Y:S01]  /*12ea0*/  LDL R2, [R1+0x14] ;  /* 0x0000140001027983 */ /* 0x000ea20000100800 */
[----:B----4-:R-:W-:Y:S01]  /*12eb0*/  IMAD R0, R0, 0x8, R7 ;  /* 0x0000000800007824 */ /* 0x010fe200078e0207 */
[----:B--2---:R-:W-:-:S04]  /*12ec0*/  SHF.L.U32 R2, R2, 0x1f, RZ ;  /* 0x0000001f02027819 */ /* 0x004fc800000006ff */
[----:B------:R-:W2:Y:S02]  /*12ed0*/  SYNCS.PHASECHK.TRANS64.TRYWAIT P0, [R0+URZ+0x38840], R2 ;  /* 0x03884002000075a7 */ /* 0x000ea4000800017f */
[----:B--2---:R-:W-:Y:S05]  /*12ee0*/  @!P0 BRA `(.L_x_2677) ;  /* 0x0000005800a48947 */ /* 0x004fea0003800000 */
.L_x_2794:
        /* <DEDUP_REMOVED lines=11> */
.L_x_2678:
[----:B------:R-:W3:Y:S04]  /*12fa0*/  LDL R6, [R1+0x4] ;  /* 0x0000040001067983 */ /* 0x000ee80000100800 */
[----:B0-----:R-:W3:Y:S04]  /*12fb0*/  LDL R5, [R1+0x8] ;  /* 0x0000080001057983 */ /* 0x001ee80000100800 */
[----:B------:R-:W4:Y:S04]  /*12fc0*/  LDL R4, [R1+0xc] ;  /* 0x00000c0001047983 */ /* 0x000f280000100800 */
[----:B------:R-:W5:Y:S04]  /*12fd0*/  LDL R3, [R1+0x18] ;  /* 0x0000180001037983 */ /* 0x000f680000100800 */
[----:B--2---:R-:W2:Y:S01]  /*12fe0*/  LDL R2, [R1] ;  /* 0x0000000001027983 */ /* 0x004ea20000100800 */
        /* <DEDUP_REMOVED lines=9> */
[----:B---3--:R-:W-:Y:S01]  /*13080*/  IMAD R0, R5, 0xa000, R6 ;  /* 0x0000a00005007824 */ /* 0x008fe200078e0206 */
[----:B----4-:R-:W-:-:S04]  /*13090*/  R2UR UR11, R4 ;  /* 0x00000000040b72ca */ /* 0x010fc800000e0000 */
[----:B------:R-:W-:Y:S02]  /*130a0*/  R2UR UR14, R0 ;  /* 0x00000000000e72ca */ /* 0x000fe400000e0000 */
[----:B-----5:R-:W-:Y:S02]  /*130b0*/  R2UR UR5, R3 ;  /* 0x00000000030572ca */ /* 0x020fe400000e0000 */
[----:B------:R-:W-:Y:S02]  /*130c0*/  P2R R0, PR, RZ, 0x1 ;  /* 0x00000001ff007803 */ /* 0x000fe40000000000 */
[----:B--2---:R-:W-:-:S03]  /*130d0*/  R2UR UR13, R2 ;  /* 0x00000000020d72ca */ /* 0x004fc600000e0000 */
        /* <DEDUP_REMOVED lines=9> */
[----:B0-----:R-:W-:Y:S01]  /*13170*/  UMOV UR8, UR15 ;  /* 0x0000000f00087c82 */ /* 0x001fe20008000000 */
[----:B------:R-:W-:Y:S02]  /*13180*/  UMOV UR10, UR16 ;  /* 0x00000010000a7c82 */ /* 0x000fe40008000000 */
        /* <DEDUP_REMOVED lines=8> */
[----:B---3--:R-:W-:Y:S01]  /*13210*/  NOP ;  /* 0x0000000000007918 */ /* 0x008fe20000000000 */
.L_x_2674:
[----:B------:R-:W3:Y:S04]  /*13220*/  LDL R2, [R1+0x4] ;  /* 0x0000040001027983 */ /* 0x000ee80000100800 */
[----:B------:R-:W4:Y:S04]  /*13230*/  LDL.LU R3, [R1+0x30] ;  /* 0x0000300001037983 */ /* 0x000f280000300800 */
[----:B0-----:R-:W5:Y:S04]  /*13240*/  LDL.LU R5, [R1+0x28] ;  /* 0x0000280001057983 */ /* 0x001f680000300800 */
        /* <DEDUP_REMOVED lines=8> */
[----:B---3--:R-:W-:Y:S01]  /*132d0*/  VIADD R2, R2, 0x14400 ;  /* 0x0001440002027836 */ /* 0x008fe20000000000 */
[----:B----4-:R-:W-:-:S04]  /*132e0*/  SHF.R.S32.HI R0, RZ, 0x1f, R3 ;  /* 0x0000001fff007819 */ /* 0x010fc80000011403 */
        /* <DEDUP_REMOVED lines=14> */
[----:B--2---:R-:W-:Y:S01]  /*133d0*/  MOV R2, 0x0 ;  /* 0x0000000000027802 */ /* 0x004fe20000000f00 */
        /* <DEDUP_REMOVED lines=15> */
.L_x_2680:
[----:B------:R-:W-:Y:S05]  /*134d0*/  BSYNC B6 ;  /* 0x0000000000067941 */ /* 0x000fea0003800000 */
.L_x_2679:
[----:B--2---:R-:W2:Y:S01]  /*134e0*/  LDL.LU R5, [R1+0x30] ;  /* 0x0000300001057983 */ /* 0x004ea20000300800 */
[----:B------:R-:W-:Y:S01]  /*134f0*/  ULDC.64 UR4, c[0x0][0x2d8] ;  /* 0x0000b60000047ab9 */ /* 0x000fe20000000a00 */
[----:B------:R-:W0:Y:S01]  /*13500*/  LDC R7, c[0x0][0x448] ;  /* 0x00011200ff077b82 */ /* 0x000e220000000800 */
[----:B------:R-:W-:Y:S01]  /*13510*/  ULDC.64 UR6, c[0x0][0x280] ;  /* 0x0000a00000067ab9 */ /* 0x000fe20000000a00 */
[----:B------:R-:W2:Y:S04]  /*13520*/  LDL.LU.64 R2, [R1+0x40] ;  /* 0x0000400001027983 */ /* 0x000ea80000300a00 */
[----:B------:R-:W3:Y:S04]  /*13530*/  LDL.LU R0, [R1+0x38] ;  /* 0x0000380001007983 */ /* 0x000ee80000300800 */
[----:B------:R-:W4:Y:S04]  /*13540*/  LDL.LU R6, [R1+0x4c] ;  /* 0x00004c0001067983 */ /* 0x000f280000300800 */
[----:B------:R-:W4:Y:S01]  /*13550*/  LDL.LU R4, [R1+0x28] ;  /* 0x0000280001047983 */ /* 0x000f220000300800 */
[----:B------:R-:W1:Y:S01]  /*13560*/  S2R R8, SR_TID.X ;  /* 0x0000000000087919 */ /* 0x000e620000002100 */
[----:B------:R-:W1:Y:S01]  /*13570*/  S2R R10, SR_TID.X ;  /* 0x00000000000a7919 */ /* 0x000e620000002100 */
[----:B0-----:R-:W-:Y:S01]  /*13580*/  ISETP.NE.AND P0, PT, R7, 0x1, PT ;  /* 0x000000010700780c */ /* 0x001fe20003f05270 */
[----:B-1----:R-:W-:-:S02]  /*13590*/  IMAD.SHL.U32 R8, R8, 0x8, RZ ;  /* 0x0000000808087824 */ /* 0x002fc400078e00ff */
[----:B------:R-:W-:-:S03]  /*135a0*/  IMAD.SHL.U32 R9, R10, 0x8, RZ ;  /* 0x000000080a097824 */ /* 0x000fc600078e00ff */
[----:B------:R-:W-:-:S04]  /*135b0*/  LOP3.LUT R8, R8, 0x38, RZ, 0xc0, !PT ;  /* 0x0000003808087812 */ /* 0x000fc800078ec0ff */
[C---:B------:R-:W-:Y:S02]  /*135c0*/  LOP3.LUT R12, R8.reuse, 0x40, RZ, 0xfc, !PT ;  /* 0x00000040080c7812 */ /* 0x040fe400078efcff */
[C---:B------:R-:W-:Y:S02]  /*135d0*/  LOP3.LUT R11, R8.reuse, 0x80, RZ, 0xfc, !PT ;  /* 0x00000080080b7812 */ /* 0x040fe400078efcff */
[----:B------:R-:W-:Y:S02]  /*135e0*/  LOP3.LUT R8, R8, 0xc0, RZ, 0xfc, !PT ;  /* 0x000000c008087812 */ /* 0x000fe400078efcff */
[----:B------:R-:W-:Y:S01]  /*135f0*/  LOP3.LUT R9, R9, 0x38, RZ, 0xc0, !PT ;  /* 0x0000003809097812 */ /* 0x000fe200078ec0ff */
[----:B--2---:R-:W-:Y:S02]  /*13600*/  IMAD.MOV.U32 R3, RZ, RZ, R5 ;  /* 0x000000ffff037224 */ /* 0x004fe400078e0005 */
[----:B------:R-:W0:Y:S01]  /*13610*/  S2R R5, SR_TID.X ;  /* 0x0000000000057919 */ /* 0x000e220000002100 */
[----:B---3--:R-:W-:-:S02]  /*13620*/  IMAD R0, R0, UR4, RZ ;  /* 0x0000000400007c24 */ /* 0x008fc4000f8e02ff */
[----:B------:R-:W-:-:S04]  /*13630*/  IMAD.WIDE.U32 R2, R18, UR4, R2 ;  /* 0x0000000412027c25 */ /* 0x000fc8000f8e0002 */
[----:B------:R-:W-:Y:S01]  /*13640*/  IMAD R0, R18, UR5, R0 ;  /* 0x0000000512007c24 */ /* 0x000fe2000f8e0200 */
[----:B------:R-:W-:-:S03]  /*13650*/  ULDC.64 UR4, c[0x0][0x2e0] ;  /* 0x0000b80000047ab9 */ /* 0x000fc60000000a00 */
[----:B------:R-:W-:Y:S02]  /*13660*/  IMAD.IADD R3, R3, 0x1, R0 ;  /* 0x0000000103037824 */ /* 0x000fe400078e0200 */
[----:B----4-:R-:W-:Y:S02]  /*13670*/  IMAD R0, R6, UR4, RZ ;  /* 0x0000000406007c24 */ /* 0x010fe4000f8e02ff */
[C---:B------:R-:W-:Y:S01]  /*13680*/  IMAD.WIDE.U32 R2, R4.reuse, UR4, R2 ;  /* 0x0000000404027c25 */ /* 0x040fe2000f8e0002 */
[----:B------:R-:W1:Y:S03]  /*13690*/  @P0 LDC R6, c[0x0][0x450] ;  /* 0x00011400ff060b82 */ /* 0x000e660000000800 */
[----:B------:R-:W-:Y:S01]  /*136a0*/  IMAD R0, R4, UR5, R0 ;  /* 0x0000000504007c24 */ /* 0x000fe2000f8e0200 */
[----:B------:R-:W-:Y:S01]  /*136b0*/  ULDC.64 UR4, c[0x0][0x2d0] ;  /* 0x0000b40000047ab9 */ /* 0x000fe20000000a00 */
[----:B------:R-:W2:Y:S02]  /*136c0*/  S2R R4, SR_TID.X ;  /* 0x0000000000047919 */ /* 0x000ea40000002100 */
[----:B------:R-:W-:Y:S01]  /*136d0*/  IMAD.IADD R3, R3, 0x1, R0 ;  /* 0x0000000103037824 */ /* 0x000fe200078e0200 */
[----:B0-----:R-:W-:-:S04]  /*136e0*/  LOP3.LUT R5, R5, 0x7f, RZ, 0xc0, !PT ;  /* 0x0000007f05057812 */ /* 0x001fc800078ec0ff */
[----:B------:R-:W-:Y:S01]  /*136f0*/  SHF.R.U32.HI R5, RZ, 0x3, R5 ;  /* 0x00000003ff057819 */ /* 0x000fe20000011605 */
[----:B--2---:R-:W-:-:S05]  /*13700*/  IMAD.SHL.U32 R4, R4, 0x10, RZ ;  /* 0x0000001004047824 */ /* 0x004fca00078e00ff */
[----:B------:R-:W-:Y:S02]  /*13710*/  LOP3.LUT R4, R5, 0x70, R4, 0xf8, !PT ;  /* 0x0000007005047812 */ /* 0x000fe400078ef804 */
[----:B------:R-:W0:Y:S03]  /*13720*/  @P0 LDC R5, c[0x0][0x44c] ;  /* 0x00011300ff050b82 */ /* 0x000e260000000800 */
[----:B------:R-:W-:-:S04]  /*13730*/  IMAD R0, R17, 0x80, R4 ;  /* 0x0000008011007824 */ /* 0x000fc800078e0204 */
        /* <DEDUP_REMOVED lines=11> */
[----:B------:R-:W-:-:S05]  /*137f0*/  SHF.R.S32.HI R4, RZ, 0x1f, R0 ;  /* 0x0000001fff047819 */ /* 0x000fca0000011400 */
[----:B------:R-:W-:Y:S02]  /*13800*/  IMAD R6, R4, UR4, RZ ;  /* 0x0000000404067c24 */ /* 0x000fe4000f8e02ff */
[----:B------:R-:W-:Y:S01]  /*13810*/  IMAD.WIDE.U32 R4, R0, UR4, R2 ;  /* 0x0000000400047c25 */ /* 0x000fe2000f8e0002 */
[----:B------:R-:W-:Y:S02]  /*13820*/  ULDC UR4, c[0x0][0x2b8] ;  /* 0x0000ae0000047ab9 */ /* 0x000fe40000000800 */
[----:B------:R-:W-:Y:S01]  /*13830*/  ISETP.GE.AND P3, PT, R8, UR4, PT ;  /* 0x0000000408007c0c */ /* 0x000fe2000bf66270 */
[----:B------:R-:W-:Y:S01]  /*13840*/  IMAD R0, R0, UR5, R6 ;  /* 0x0000000500007c24 */ /* 0x000fe2000f8e0206 */
[----:B------:R0:W5:Y:S01]  /*13850*/  LDL R8, [R1+0x24] ;  /* 0x0000240001087983 */ /* 0x0001620000100800 */
[----:B------:R-:W-:Y:S02]  /*13860*/  LEA R3, P4, R4, UR6, 0x1 ;  /* 0x0000000604037c11 */ /* 0x000fe4000f8808ff */
[----:B------:R-:W-:Y:S01]  /*13870*/  IMAD.IADD R0, R5, 0x1, R0 ;  /* 0x0000000105007824 */ /* 0x000fe200078e0200 */
[----:B------:R-:W-:-:S02]  /*13880*/  ISETP.GE.AND P0, PT, R9, UR4, PT ;  /* 0x0000000409007c0c */ /* 0x000fc4000bf06270 */
[----:B------:R-:W-:Y:S02]  /*13890*/  ISETP.GE.AND P1, PT, R12, UR4, PT ;  /* 0x000000040c007c0c */ /* 0x000fe4000bf26270 */
[----:B------:R-:W-:Y:S01]  /*138a0*/  ISETP.GE.AND P2, PT, R11, UR4, PT ;  /* 0x000000040b007c0c */ /* 0x000fe2000bf46270 */
[----:B------:R-:W-:Y:S01]  /*138b0*/  UMOV UR4, 0xffffffff ;  /* 0xffffffff00047882 */ /* 0x000fe20000000000 */
[----:B------:R-:W-:Y:S02]  /*138c0*/  LOP3.LUT R10, R10, 0x7f, RZ, 0xc0, !PT ;  /* 0x0000007f0a0a7812 */ /* 0x000fe400078ec0ff */
[----:B------:R-:W-:Y:S02]  /*138d0*/  LEA.HI.X R0, R4, UR7, R0, 0x1, P4 ;  /* 0x0000000704007c11 */ /* 0x000fe4000a0f0c00 */
[----:B------:R-:W-:Y:S01]  /*138e0*/  SHF.R.U32.HI R10, RZ, 0x3, R10 ;  /* 0x00000003ff0a7819 */ /* 0x000fe2000001160a */
[----:B0-----:R-:W-:Y:S06]  /*138f0*/  BRA.DIV UR4, `(.L_x_2681) ;  /* 0x0000005204347947 */ /* 0x001fec000b800000 */
[----:B------:R-:W2:Y:S01]  /*13900*/  LDL.LU R4, [R1+0x34] ;  /* 0x0000340001047983 */ /* 0x000ea20000300800 */
[----:B------:R-:W-:Y:S01]  /*13910*/  IMAD R17, R17, 0x80, R10 ;  /* 0x0000008011117824 */ /* 0x000fe200078e020a */
[----:B------:R-:W-:Y:S02]  /*13920*/  ULDC.64 UR4, c[0x0][0x208] ;  /* 0x0000820000047ab9 */ /* 0x000fe40000000a00 */
[----:B------:R-:W0:Y:S04]  /*13930*/  SHFL.IDX PT, R5, R3, RZ, 0x181f ;  /* 0x00181fff03057589 */ /* 0x000e2800000e0000 */
[----:B------:R-:W-:Y:S01]  /*13940*/  SHFL.IDX PT, R6, R0, 0x6, 0x181f ;  /* 0x00d81f0000067f89 */ /* 0x000fe200000e0000 */
[----:B--2---:R-:W-:-:S03]  /*13950*/  IMAD R2, R4, R7, RZ ;  /* 0x0000000704027224 */ /* 0x004fc600078e02ff */
[----:B------:R-:W1:Y:S02]  /*13960*/  SHFL.IDX PT, R4, R0, RZ, 0x181f ;  /* 0x00181fff00047589 */ /* 0x000e6400000e0000 */
        /* <DEDUP_REMOVED lines=75> */
[----:B0-----:R-:W0:Y:S01]  /*13e20*/  SHFL.IDX PT, R5, R3, 0x6, 0x181f ;  /* 0x00d81f0003057f89 */ /* 0x001e2200000e0000 */
[----:B------:R-:W-:-:S03]  /*13e30*/  VIADD R4, R17, 0x60 ;  /* 0x0000006011047836 */ /* 0x000fc60000000000 */
[----:B------:R-:W1:Y:S02]  /*13e40*/  SHFL.IDX PT, R3, R3, 0x7, 0x181f ;  /* 0x00f81f0003037f89 */ /* 0x000e6400000e0000 */
[----:B------:R-:W-:-:S13]  /*13e50*/  ISETP.GE.AND P5, PT, R4, R2, PT ;  /* 0x000000020400720c */ /* 0x000fda0003fa6270 */
[----:B0-----:R-:W-:-:S05]  /*13e60*/  @!P5 LEA R5, P4, R9, R5, 0x1 ;  /* 0x000000050905d211 */ /* 0x001fca00078808ff */
[----:B------:R-:W-:Y:S02]  /*13e70*/  @!P5 IMAD.X R4, RZ, RZ, R6, P4 ;  /* 0x000000ffff04d224 */ /* 0x000fe400020e0606 */
[----:B------:R0:W2:Y:S03]  /*13e80*/  SHFL.IDX PT, R6, R0, 0x7, 0x181f ;  /* 0x00f81f0000067f89 */ /* 0x0000a600000e0000 */
[----:B------:R-:W-:-:S04]  /*13e90*/  @!P5 LOP3.LUT R5, R5, R4, RZ, 0x3c, !PT ;  /* 0x000000040505d212 */ /* 0x000fc800078e3cff */
[----:B------:R-:W-:-:S04]  /*13ea0*/  @!P5 LOP3.LUT R4, R5, R4, RZ, 0x3c, !PT ;  /* 0x000000040504d212 */ /* 0x000fc800078e3cff */
[----:B------:R-:W-:-:S05]  /*13eb0*/  @!P5 LOP3.LUT R5, R5, R4, RZ, 0x3c, !PT ;  /* 0x000000040505d212 */ /* 0x000fca00078e3cff */
[----:B------:R0:W-:Y:S04]  /*13ec0*/  @!P5 LDGSTS.E.BYPASS.LTC128B.128 [R8+0x17400], desc[UR4][R4.64], !P0 ;  /* 0x174000000408dfae */ /* 0x0001e8000c101d44 */
[----:B------:R0:W-:Y:S04]  /*13ed0*/  @!P5 LDGSTS.E.BYPASS.LTC128B.128 [R8+0x1b400], desc[UR4][R4.64+0x80], !P1 ;  /* 0x1b4000800408dfae */ /* 0x0001e8000c901d44 */
[----:B------:R0:W-:Y:S04]  /*13ee0*/  @!P5 LDGSTS.E.BYPASS.LTC128B.128 [R8+0x1f400], desc[UR4][R4.64+0x100], !P2 ;  /* 0x1f4001000408dfae */ /* 0x0001e8000d101d44 */
[----:B-12---:R0:W-:Y:S02]  /*13ef0*/  @!P5 LDGSTS.E.BYPASS.LTC128B.128 [R8+0x23400], desc[UR4][R4.64+0x180], !P3 ;  /* 0x234001800408dfae */ /* 0x0061e4000d901d44 */
.L_x_2811:
[----:B------:R-:W-:Y:S01]  /*13f00*/  VIADD R17, R17, 0x70 ;  /* 0x0000007011117836 */ /* 0x000fe20000000000 */
[----:B------:R-:W-:Y:S04]  /*13f10*/  BSSY B0, `(.L_x_2682) ;  /* 0x000000d000007945 */ /* 0x000fe80003800000 */
[----:B------:R-:W-:-:S13]  /*13f20*/  ISETP.GE.AND P4, PT, R17, R2, PT ;  /* 0x000000021100720c */ /* 0x000fda0003f86270 */
[----:B------:R-:W-:Y:S05]  /*13f30*/  @P4 BRA `(.L_x_2683) ;  /* 0x0000000000284947 */ /* 0x000fea0003800000 */
[----:B------:R-:W-:Y:S01]  /*13f40*/  LEA R2, P4, R9, R3, 0x1 ;  /* 0x0000000309027211 */ /* 0x000fe200078808ff */
        /* <DEDUP_REMOVED lines=9> */
.L_x_2683:
[----:B------:R-:W-:Y:S05]  /*13fe0*/  BSYNC B0 ;  /* 0x0000000000007941 */ /* 0x000fea0003800000 */
.L_x_2682:
[----:B01----:R-:W2:Y:S01]  /*13ff0*/  LDL R8, [R1+0x4] ;  /* 0x0000040001087983 */ /* 0x003ea20000100800 */
[----:B------:R-:W-:Y:S01]  /*14000*/  PLOP3.LUT P0, PT, PT, PT, PT, 0x80, 0x0 ;  /* 0x000000000000781c */ /* 0x000fe20003f0f070 */
[----:B------:R-:W-:Y:S01]  /*14010*/  NOP ;  /* 0x0000000000007918 */ /* 0x000fe20000000000 */
[----:B--2---:R-:W-:-:S11]  /*14020*/  VIADD R6, R8, 0x38800 ;  /* 0x0003880008067836 */ /* 0x004fd60000000000 */
.L_x_2684:
        /* <DEDUP_REMOVED lines=19> */
.L_x_2812:
[----:B------:R-:W-:Y:S05]  /*14160*/  BSYNC B0 ;  /* 0x0000000000007941 */ /* 0x000fea0003800000 */
.L_x_2685:
[----:B0-----:R-:W2:Y:S01]  /*14170*/  LDL R2, [R1+0x2c] ;  /* 0x00002c0001027983 */ /* 0x001ea20000100800 */
[----:B------:R-:W-:Y:S01]  /*14180*/  BSSY B0, `(.L_x_2687) ;  /* 0x00002b7000007945 */ /* 0x000fe20003800000 */
[----:B--2---:R-:W-:-:S13]  /*14190*/  ISETP.GE.AND P0, PT, R2, 0x2, PT ;  /* 0x000000020200780c */ /* 0x004fda0003f06270 */
[----:B------:R-:W-:Y:S05]  /*141a0*/  @!P0 BRA `(.L_x_2688) ;  /* 0x0000002800d08947 */ /* 0x000fea0003800000 */
[C---:B------:R-:W-:Y:S01]  /*141b0*/  LOP3.LUT R0, R2.reuse, 0x1, RZ, 0xc0, !PT ;  /* 0x0000000102007812 */ /* 0x040fe200078ec0ff */
[----:B------:R-:W-:Y:S01]  /*141c0*/  VIADD R4, R2, 0xfffffffe ;  /* 0xfffffffe02047836 */ /* 0x000fe20000000000 */
[----:B------:R-:W-:Y:S02]  /*141d0*/  BSSY B2, `(.L_x_2689) ;  /* 0x00000ed000027945 */ /* 0x000fe40003800000 */
[----:B------:R-:W-:Y:S01]  /*141e0*/  ISETP.NE.U32.AND P0, PT, R0, 0x1, PT ;  /* 0x000000010000780c */ /* 0x000fe20003f05070 */
[----:B------:R-:W-:-:S12]  /*141f0*/  IMAD.MOV.U32 R0, RZ, RZ, R4 ;  /* 0x000000ffff007224 */ /* 0x000fd800078e0004 */
[----:B------:R-:W-:Y:S05]  /*14200*/  @!P0 BRA `(.L_x_2690) ;  /* 0x0000000c00a48947 */ /* 0x000fea0003800000 */
        /* <DEDUP_REMOVED lines=11> */
[----:B------:R0:W5:Y:S01]  /*142c0*/  LDL R5, [R1] ;  /* 0x0000000001057983 */ /* 0x0001620000100800 */
[----:B------:R-:W-:Y:S02]  /*142d0*/  ULDC.64 UR4, c[0x0][0x418] ;  /* 0x0001060000047ab9 */ /* 0x000fe40000000a00 */
[----:B------:R-:W-:-:S04]  /*142e0*/  ISETP.NE.U32.AND P0, PT, RZ, UR4, PT ;  /* 0x00000004ff007c0c */ /* 0x000fc8000bf05070 */
[----:B------:R-:W-:Y:S01]  /*142f0*/  ISETP.NE.AND.EX P0, PT, RZ, UR5, PT, P0 ;  /* 0x00000005ff007c0c */ /* 0x000fe2000bf05300 */
[----:B------:R-:W-:-:S12]  /*14300*/  IMAD.MOV.U32 R8, RZ, RZ, R4 ;  /* 0x000000ffff087224 */ /* 0x000fd800078e0004 */
[----:B0-----:R-:W-:Y:S05]  /*14310*/  @!P0 BRA `(.L_x_2693) ;  /* 0x0000000000548947 */ /* 0x001fea0003800000 */
[----:B------:R-:W2:Y:S01]  /*14320*/  LDL R10, [R1+0x1c] ;  /* 0x00001c00010a7983 */ /* 0x000ea20000100800 */
[----:B-----5:R-:W0:Y:S03]  /*14330*/  LDC R5, c[0x0][0x43c] ;  /* 0x00010f00ff057b82 */ /* 0x020e260000000800 */
[----:B------:R-:W3:Y:S01]  /*14340*/  LDL R7, [R1+0x10] ;  /* 0x0000100001077983 */ /* 0x000ee20000100800 */
[----:B------:R-:W-:Y:S01]  /*14350*/  IMAD.MOV.U32 R0, RZ, RZ, R4 ;  /* 0x000000ffff007224 */ /* 0x000fe200078e0004 */
[----:B------:R-:W-:Y:S01]  /*14360*/  ULDC.64 UR6, c[0x0][0x428] ;  /* 0x00010a0000067ab9 */ /* 0x000fe20000000a00 */
[----:B------:R-:W-:Y:S01]  /*14370*/  ULDC.64 UR8, c[0x0][0x208] ;  /* 0x0000820000087ab9 */ /* 0x000fe20000000a00 */
[----:B0-----:R-:W-:-:S13]  /*14380*/  ISETP.NE.AND P0, PT, R5, 0x1, PT ;  /* 0x000000010500780c */ /* 0x001fda0003f05270 */
[----:B------:R-:W0:Y:S02]  /*14390*/  @P0 LDC.64 R2, c[0x0][0x440] ;  /* 0x00011000ff020b82 */ /* 0x000e240000000a00 */
[----:B0-----:R-:W-:-:S05]  /*143a0*/  @P0 IMAD.HI.U32 R2, R4, R2, RZ ;  /* 0x0000000204020227 */ /* 0x001fca00078e00ff */
[----:B------:R-:W-:-:S04]  /*143b0*/  @P0 SHF.R.U32.HI R0, RZ, R3, R2 ;  /* 0x00000003ff000219 */ /* 0x000fc80000011602 */
[--C-:B------:R-:W-:Y:S01]  /*143c0*/  SHF.R.S32.HI R3, RZ, 0x1f, R0.reuse ;  /* 0x0000001fff037819 */ /* 0x100fe20000011400 */
[----:B------:R-:W-:-:S04]  /*143d0*/  IMAD.MOV R8, RZ, RZ, -R0 ;  /* 0x000000ffff087224 */ /* 0x000fc800078e0a00 */
[----:B------:R-:W-:Y:S02]  /*143e0*/  IMAD R8, R5, R8, R4 ;  /* 0x0000000805087224 */ /* 0x000fe400078e0204 */
[----:B--2---:R-:W-:-:S04]  /*143f0*/  IMAD R2, R10, UR6, RZ ;  /* 0x000000060a027c24 */ /* 0x004fc8000f8e02ff */
[----:B---3--:R-:W-:Y:S02]  /*14400*/  IMAD R5, R7, UR7, R2 ;  /* 0x0000000707057c24 */ /* 0x008fe4000f8e0202 */
[----:B------:R-:W-:-:S04]  /*14410*/  IMAD.MOV.U32 R2, RZ, RZ, R0 ;  /* 0x000000ffff027224 */ /* 0x000fc800078e0000 */
[----:B------:R-:W-:-:S04]  /*14420*/  IMAD.WIDE.U32 R2, R7, UR6, R2 ;  /* 0x0000000607027c25 */ /* 0x000fc8000f8e0002 */
[----:B------:R-:W-:Y:S01]  /*14430*/  IMAD.IADD R0, R5, 0x1, R3 ;  /* 0x0000000105007824 */ /* 0x000fe200078e0203 */
[----:B------:R-:W-:-:S04]  /*14440*/  LEA R10, P0, R2, UR4, 0x2 ;  /* 0x00000004020a7c11 */ /* 0x000fc8000f8010ff */
[----:B------:R-:W-:-:S05]  /*14450*/  LEA.HI.X R11, R2, UR5, R0, 0x2, P0 ;  /* 0x00000005020b7c11 */ /* 0x000fca00080f1400 */
[----:B------:R0:W5:Y:S04]  /*14460*/  LDG.E R5, desc[UR8][R10.64] ;  /* 0x000000080a057981 */ /* 0x000168000c1e1900 */
.L_x_2693:
[----:B------:R-:W2:Y:S01]  /*14470*/  LDL R0, [R1+0x4] ;  /* 0x0000040001007983 */ /* 0x000ea20000100800 */
[----:B------:R-:W-:Y:S01]  /*14480*/  BSSY B3, `(.L_x_2694) ;  /* 0x0000005000037945 */ /* 0x000fe20003800000 */
[----:B--2---:R-:W-:Y:S01]  /*14490*/  IMAD R2, R9, 0x8, R0 ;  /* 0x0000000809027824 */ /* 0x004fe200078e0200 */
[----:B------:R-:W-:-:S04]  /*144a0*/  SHF.L.U32 R0, R12, 0x1f, RZ ;  /* 0x0000001f0c007819 */ /* 0x000fc800000006ff */
[----:B------:R-:W1:Y:S02]  /*144b0*/  SYNCS.PHASECHK.TRANS64.TRYWAIT P0, [R2+URZ+0x38840], R0 ;  /* 0x03884000020075a7 */ /* 0x000e64000800017f */
[----:B-1----:R-:W-:Y:S05]  /*144c0*/  @!P0 BRA `(.L_x_2695) ;  /* 0x0000005000708947 */ /* 0x002fea0003800000 */
.L_x_2813:
[----:B------:R-:W-:Y:S05]  /*144d0*/  BSYNC B3 ;  /* 0x0000000000037941 */ /* 0x000fea0003800000 */
.L_x_2694:
[----:B------:R-:W2:Y:S01]  /*144e0*/  S2R R3, SR_TID.X ;  /* 0x0000000000037919 */ /* 0x000ea20000002100 */
[----:B------:R-:W-:Y:S01]  /*144f0*/  BSSY B3, `(.L_x_2696) ;  /* 0x000000b000037945 */ /* 0x000fe20003800000 */
        /* <DEDUP_REMOVED lines=10> */
.L_x_2697:
[----:B------:R-:W-:Y:S05]  /*145a0*/  BSYNC B3 ;  /* 0x0000000000037941 */ /* 0x000fea0003800000 */
.L_x_2696:
        /* <DEDUP_REMOVED lines=13> */
.L_x_2698:
        /* <DEDUP_REMOVED lines=16> */
.L_x_2699:
        /* <DEDUP_REMOVED lines=16> */
.L_x_2700:
        /* <DEDUP_REMOVED lines=16> */
.L_x_2701:
        /* <DEDUP_REMOVED lines=10> */
[----:B0-----:R-:W2:Y:S04]  /*14a20*/  LDL.LU R10, [R1+0x14] ;  /* 0x00001400010a7983 */ /* 0x001ea80000300800 */
[----:B------:R-:W3:Y:S01]  /*14a30*/  LDL R7, [R1+0x8] ;  /* 0x0000080001077983 */ /* 0x000ee20000100800 */
[----:B------:R-:W-:Y:S01]  /*14a40*/  BSSY B3, `(.L_x_2702) ;  /* 0x0000005000037945 */ /* 0x000fe20003800000 */
[----:B--2---:R-:W-:Y:S01]  /*14a50*/  SHF.L.U32 R0, R10, 0x1f, RZ ;  /* 0x0000001f0a007819 */ /* 0x004fe200000006ff */
[----:B---3--:R-:W-:-:S04]  /*14a60*/  IMAD R2, R7, 0x8, R6 ;  /* 0x0000000807027824 */ /* 0x008fc800078e0206 */
[----:B------:R-:W0:Y:S02]  /*14a70*/  SYNCS.PHASECHK.TRANS64.TRYWAIT P0, [R2+URZ+0x60], R0 ;  /* 0x00006000020075a7 */ /* 0x000e24000800017f */
[----:B0-----:R-:W-:Y:S05]  /*14a80*/  @!P0 BRA `(.L_x_2703) ;  /* 0x0000004c00148947 */ /* 0x001fea0003800000 */
.L_x_2814:
[----:B------:R-:W-:Y:S05]  /*14a90*/  BSYNC B3 ;  /* 0x0000000000037941 */ /* 0x000fea0003800000 */
.L_x_2702:
        /* <DEDUP_REMOVED lines=14> */
.L_x_2705:
[----:B------:R-:W-:Y:S05]  /*14b80*/  BSYNC B3 ;  /* 0x0000000000037941 */ /* 0x000fea0003800000 */
.L_x_2704:
        /* <DEDUP_REMOVED lines=15> */
.L_x_2706:
        /* <DEDUP_REMOVED lines=16> */
.L_x_2707:
        /* <DEDUP_REMOVED lines=16> */
.L_x_2708:
        /* <DEDUP_REMOVED lines=16> */
.L_x_2709:
        /* <DEDUP_REMOVED lines=13> */
.L_x_2692:
[----:B------:R-:W-:Y:S05]  /*15050*/  BSYNC B1 ;  /* 0x0000000000017941 */ /* 0x000fea0003800000 */
.L_x_2691:
[----:B------:R-:W2:Y:S04]  /*15060*/  LDL.LU R0, [R1+0x2c] ;  /* 0x00002c0001007983 */ /* 0x000ea80000300800 */
[----:B------:R1:W-:Y:S04]  /*15070*/  STL [R1+0x8], R9 ;  /* 0x0000080901007387 */ /* 0x0003e80000100800 */
[----:B------:R1:W-:Y:S02]  /*15080*/  STL [R1+0x14], R12 ;  /* 0x0000140c01007387 */ /* 0x0003e40000100800 */
[----:B-12---:R-:W-:-:S07]  /*15090*/  VIADD R0, R0, 0xfffffffd ;  /* 0xfffffffd00007836 */ /* 0x006fce0000000000 */
.L_x_2690:
[----:B------:R-:W-:Y:S05]  /*150a0*/  BSYNC B2 ;  /* 0x0000000000027941 */ /* 0x000fea0003800000 */
.L_x_2689:
[----:B------:R-:W-:-:S13]  /*150b0*/  ISETP.NE.AND P0, PT, R4, RZ, PT ;  /* 0x000000ff0400720c */ /* 0x000fda0003f05270 */
[----:B------:R-:W-:Y:S05]  /*150c0*/  @!P0 BRA `(.L_x_2688) ;  /* 0x0000001c00088947 */ /* 0x000fea0003800000 */
[----:B0-----:R0:W5:Y:S02]  /*150d0*/  LDL R8, [R1] ;  /* 0x0000000001087983 */ /* 0x0011640000100800 */
.L_x_2748:
        /* <DEDUP_REMOVED lines=8> */
[----:B------:R-:W-:Y:S02]  /*15160*/  SEL R5, RZ, 0x1, P0 ;  /* 0x00000001ff057807 */ /* 0x000fe40000000000 */
[----:B------:R-:W-:Y:S02]  /*15170*/  SEL R4, R4, RZ, P0 ;  /* 0x000000ff04047207 */ /* 0x000fe40000000000 */
[----:B----4-:R-:W-:Y:S01]  /*15180*/  LOP3.LUT R5, R2, R5, RZ, 0x3c, !PT ;  /* 0x0000000502057212 */ /* 0x010fe200078e3cff */
[----:B-1----:R-:W-:Y:S06]  /*15190*/  @!P1 BRA `(.L_x_2711) ;  /* 0x0000000c004c9947 */ /* 0x002fec0003800000 */
        /* <DEDUP_REMOVED lines=25> */
.L_x_2712:
[----:B------:R-:W2:Y:S01]  /*15330*/  LDL R2, [R1+0x4] ;  /* 0x0000040001027983 */ /* 0x000ea20000100800 */
[----:B------:R-:W-:Y:S01]  /*15340*/  BSSY B2, `(.L_x_2713) ;  /* 0x0000005000027945 */ /* 0x000fe20003800000 */
[----:B--2---:R-:W-:Y:S01]  /*15350*/  IMAD R3, R4, 0x8, R2 ;  /* 0x0000000804037824 */ /* 0x004fe200078e0202 */
[----:B------:R-:W-:-:S04]  /*15360*/  SHF.L.U32 R2, R5, 0x1f, RZ ;  /* 0x0000001f05027819 */ /* 0x000fc800000006ff */
[----:B------:R-:W2:Y:S02]  /*15370*/  SYNCS.PHASECHK.TRANS64.TRYWAIT P0, [R3+URZ+0x38840], R2 ;  /* 0x03884002030075a7 */ /* 0x000ea4000800017f */
[----:B--2---:R-:W-:Y:S05]  /*15380*/  @!P0 BRA `(.L_x_2714) ;  /* 0x0000004000e88947 */ /* 0x004fea0003800000 */
.L_x_2815:
[----:B------:R-:W-:Y:S05]  /*15390*/  BSYNC B2 ;  /* 0x0000000000027941 */ /* 0x000fea0003800000 */
.L_x_2713:
        /* <DEDUP_REMOVED lines=12> */
.L_x_2716:
[----:B------:R-:W-:Y:S05]  /*15460*/  BSYNC B2 ;  /* 0x0000000000027941 */ /* 0x000fea0003800000 */
.L_x_2715:
        /* <DEDUP_REMOVED lines=13> */
.L_x_2717:
        /* <DEDUP_REMOVED lines=16> */
.L_x_2718:
        /* <DEDUP_REMOVED lines=16> */
.L_x_2719:
        /* <DEDUP_REMOVED lines=16> */
.L_x_2720:
        /* <DEDUP_REMOVED lines=17> */
.L_x_2816:
[----:B------:R-:W-:Y:S05]  /*15950*/  BSYNC B2 ;  /* 0x0000000000027941 */ /* 0x000fea0003800000 */
.L_x_2721:
        /* <DEDUP_REMOVED lines=11> */
.L_x_2724:
[----:B------:R-:W-:Y:S05]  /*15a10*/  BSYNC B2 ;  /* 0x0000000000027941 */ /* 0x000fea0003800000 */
.L_x_2723:
        /* <DEDUP_REMOVED lines=14> */
.L_x_2725:
        /* <DEDUP_REMOVED lines=16> */
.L_x_2726:
        /* <DEDUP_REMOVED lines=16> */
.L_x_2727:
        /* <DEDUP_REMOVED lines=16> */
.L_x_2728:
        /* <DEDUP_REMOVED lines=13> */
.L_x_2711:
[----:B------:R-:W-:Y:S05]  /*15ed0*/  BSYNC B1 ;  /* 0x0000000000017941 */ /* 0x000fea0003800000 */
.L_x_2710:
        /* <DEDUP_REMOVED lines=36> */
.L_x_2731:
[----:B------:R-:W3:Y:S01]  /*16120*/  LDL R2, [R1+0x4] ;  /* 0x0000040001027983 */ /* 0x000ee20000100800 */
[----:B------:R-:W-:Y:S01]  /*16130*/  SHF.L.U32 R3, R10, 0x1f, RZ ;  /* 0x0000001f0a037819 */ /* 0x000fe200000006ff */
[----:B------:R-:W-:Y:S01]  /*16140*/  BSSY B2, `(.L_x_2732) ;  /* 0x0000004000027945 */ /* 0x000fe20003800000 */
[----:B---3--:R-:W-:-:S04]  /*16150*/  IMAD R2, R11, 0x8, R2 ;  /* 0x000000080b027824 */ /* 0x008fc800078e0202 */
[----:B------:R-:W3:Y:S02]  /*16160*/  SYNCS.PHASECHK.TRANS64.TRYWAIT P0, [R2+URZ+0x38840], R3 ;  /* 0x03884003020075a7 */ /* 0x000ee4000800017f */
[----:B---3--:R-:W-:Y:S05]  /*16170*/  @!P0 BRA `(.L_x_2733) ;  /* 0x0000003400948947 */ /* 0x008fea0003800000 */
.L_x_2817:
[----:B------:R-:W-:Y:S05]  /*16180*/  BSYNC B2 ;  /* 0x0000000000027941 */ /* 0x000fea0003800000 */
.L_x_2732:
        /* <DEDUP_REMOVED lines=12> */
.L_x_2735:
[----:B------:R-:W-:Y:S05]  /*16250*/  BSYNC B2 ;  /* 0x0000000000027941 */ /* 0x000fea0003800000 */
.L_x_2734:
        /* <DEDUP_REMOVED lines=15> */
.L_x_2736:
        /* <DEDUP_REMOVED lines=16> */
.L_x_2737:
        /* <DEDUP_REMOVED lines=16> */
.L_x_2738:
        /* <DEDUP_REMOVED lines=16> */
.L_x_2739:
        /* <DEDUP_REMOVED lines=15> */
.L_x_2818:
[----:B------:R-:W-:Y:S05]  /*16740*/  BSYNC B2 ;  /* 0x0000000000027941 */ /* 0x000fea0003800000 */
.L_x_2740:
        /* <DEDUP_REMOVED lines=11> */
.L_x_2743:
[----:B------:R-:W-:Y:S05]  /*16800*/  BSYNC B2 ;  /* 0x0000000000027941 */ /* 0x000fea0003800000 */
.L_x_2742:
        /* <DEDUP_REMOVED lines=13> */
.L_x_2744:
        /* <DEDUP_REMOVED lines=16> */
.L_x_2745:
        /* <DEDUP_REMOVED lines=16> */
.L_x_2746:
        /* <DEDUP_REMOVED lines=16> */
.L_x_2747:
        /* <DEDUP_REMOVED lines=13> */
.L_x_2730:
[----:B------:R-:W-:Y:S05]  /*16cb0*/  BSYNC B1 ;  /* 0x0000000000017941 */ /* 0x000fea0003800000 */
.L_x_2729:
[C---:B------:R-:W-:Y:S01]  /*16cc0*/  ISETP.GT.AND P0, PT, R0.reuse, 0x1, PT ;  /* 0x000000010000780c */ /* 0x040fe20003f04270 */
[----:B------:R-:W-:-:S12]  /*16cd0*/  VIADD R0, R0, 0xfffffffe ;  /* 0xfffffffe00007836 */ /* 0x000fd80000000000 */
[----:B------:R-:W-:Y:S05]  /*16ce0*/  @P0 BRA `(.L_x_2748) ;  /* 0xffffffe000fc0947 */ /* 0x000fea000383ffff */
.L_x_2688:
[----:B------:R-:W-:Y:S05]  /*16cf0*/  BSYNC B0 ;  /* 0x0000000000007941 */ /* 0x000fea0003800000 */
.L_x_2687:
[----:B------:R-:W4:Y:S01]  /*16d00*/  S2R R2, SR_TID.X ;  /* 0x0000000000027919 */ /* 0x000f220000002100 */
[----:B------:R-:W-:Y:S01]  /*16d10*/  BSSY B0, `(.L_x_2749) ;  /* 0x0000011000007945 */ /* 0x000fe20003800000 */
[----:B----4-:R-:W-:-:S04]  /*16d20*/  LOP3.LUT R3, R2, 0x7f, RZ, 0xc0, !PT ;  /* 0x0000007f02037812 */ /* 0x010fc800078ec0ff */
[----:B------:R-:W-:-:S13]  /*16d30*/  ISETP.NE.AND P0, PT, R3, RZ, PT ;  /* 0x000000ff0300720c */ /* 0x000fda0003f05270 */
[----:B------:R-:W-:Y:S05]  /*16d40*/  @P0 BRA `(.L_x_2750) ;  /* 0x0000000000340947 */ /* 0x000fea0003800000 */
[----:B------:R-:W4:Y:S01]  /*16d50*/  S2R R2, SR_LANEID ;  /* 0x0000000000027919 */ /* 0x000f220000000000 */
[----:B------:R-:W-:Y:S01]  /*16d60*/  VOTEU.ANY UR4, UPT, PT ;  /* 0x0000000000047886 */ /* 0x000fe200038e0100 */
[----:B0-----:R-:W0:Y:S01]  /*16d70*/  LDC.64 R4, c[0x0][0xc60] ;  /* 0x00031800ff047b82 */ /* 0x001e220000000a00 */
[----:B------:R-:W4:Y:S01]  /*16d80*/  FLO.U32 R0, UR4 ;  /* 0x0000000400007d00 */ /* 0x000f2200080e0000 */
[----:B------:R-:W-:Y:S01]  /*16d90*/  ULDC.64 UR6, c[0x0][0x208] ;  /* 0x0000820000067ab9 */ /* 0x000fe20000000a00 */
[----:B----4-:R-:W-:-:S06]  /*16da0*/  ISETP.EQ.U32.AND P0, PT, R0, R2, PT ;  /* 0x000000020000720c */ /* 0x010fcc0003f02070 */
[----:B------:R-:W0:Y:S07]  /*16db0*/  POPC R2, UR4 ;  /* 0x0000000400027d09 */ /* 0x000e2e0008000000 */
[----:B0-----:R-:W4:Y:S04]  /*16dc0*/  @P0 ATOMG.E.ADD.STRONG.GPU PT, R2, desc[UR6][R4.64], R2 ;  /* 0x00000002040209a8 */ /* 0x001f2800081ee1c6 */
[----:B----4-:R0:W4:Y:S02]  /*16dd0*/  SHFL.IDX PT, R2, R2, R0, 0x1f ;  /* 0x00001f0002027589 */ /* 0x01012400000e0000 */
[----:B0-----:R-:W0:Y:S02]  /*16de0*/  S2R R0, SR_LTMASK ;  /* 0x0000000000007919 */ /* 0x001e240000003900 */
[----:B0-----:R-:W-:-:S06]  /*16df0*/  LOP3.LUT R0, R0, UR4, RZ, 0xc0, !PT ;  /* 0x0000000400007c12 */ /* 0x001fcc000f8ec0ff */
[----:B------:R-:W4:Y:S02]  /*16e00*/  POPC R0, R0 ;  /* 0x0000000000007309 */ /* 0x000f240000000000 */
[----:B----4-:R-:W-:-:S07]  /*16e10*/  IADD3 R16, R2, UR38, R0 ;  /* 0x0000002602107c10 */ /* 0x010fce000fffe000 */
.L_x_2750:
[----:B------:R-:W-:Y:S05]  /*16e20*/  BSYNC B0 ;  /* 0x0000000000007941 */ /* 0x000fea0003800000 */
.L_x_2749:
        /* <DEDUP_REMOVED lines=13> */
.L_x_2819:
[----:B------:R-:W-:Y:S05]  /*16f00*/  BSYNC B1 ;  /* 0x0000000000017941 */ /* 0x000fea0003800000 */
.L_x_2753:
        /* <DEDUP_REMOVED lines=9> */
.L_x_2756:
[----:B------:R-:W-:Y:S05]  /*16fa0*/  BSYNC B1 ;  /* 0x0000000000017941 */ /* 0x000fea0003800000 */
.L_x_2755:
[----:B0-----:R-:W4:Y:S04]  /*16fb0*/  LDL.LU R5, [R1+0x18] ;  /* 0x0000180001057983 */ /* 0x001f280000300800 */
[----:B------:R-:W4:Y:S04]  /*16fc0*/  LDL.LU R3, [R1+0xc] ;  /* 0x00000c0001037983 */ /* 0x000f280000300800 */
[----:B------:R-:W3:Y:S04]  /*16fd0*/  LDL R4, [R1+0x4] ;  /* 0x0000040001047983 */ /* 0x000ee80000100800 */
[----:B--2---:R-:W3:Y:S01]  /*16fe0*/  LDL R2, [R1+0x8] ;  /* 0x0000080001027983 */ /* 0x004ee20000100800 */
        /* <DEDUP_REMOVED lines=8> */
[----:B---3--:R-:W-:-:S04]  /*17070*/  IMAD R2, R2, 0xa000, R4 ;  /* 0x0000a00002027824 */ /* 0x008fc800078e0204 */
[----:B------:R-:W-:-:S07]  /*17080*/  VIADD R4, R2, 0x400 ;  /* 0x0000040002047836 */ /* 0x000fce0000000000 */
.L_x_2757:
        /* <DEDUP_REMOVED lines=16> */
.L_x_2758:
        /* <DEDUP_REMOVED lines=16> */
.L_x_2759:
        /* <DEDUP_REMOVED lines=16> */
.L_x_2760:
        /* <DEDUP_REMOVED lines=11> */
.L_x_2752:
[----:B------:R-:W-:Y:S05]  /*17440*/  BSYNC B0 ;  /* 0x0000000000007941 */ /* 0x000fea0003800000 */
.L_x_2751:
[----:B0-----:R-:W4:Y:S04]  /*17450*/  LDL.LU R5, [R1+0x8] ;  /* 0x0000080001057983 */ /* 0x001f280000300800 */
        /* <DEDUP_REMOVED lines=8> */
.L_x_2667:
[----:B------:R-:W-:Y:S05]  /*174e0*/  BSYNC B7 ;  /* 0x0000000000077941 */ /* 0x000fea0003800000 */
.L_x_2665:
[----:B0-----:R-:W4:Y:S02]  /*174f0*/  LDL R0, [R1+0x50] ;  /* 0x0000500001007983 */ /* 0x001f240000100800 */
[----:B----4-:R-:W-:-:S13]  /*17500*/  ISETP.NE.AND P0, PT, R0, RZ, PT ;  /* 0x000000ff0000720c */ /* 0x010fda0003f05270 */
[----:B------:R-:W-:Y:S05]  /*17510*/  @!P0 BRA `(.L_x_2761) ;  /* 0x0000000000288947 */ /* 0x000fea0003800000 */
[----:B------:R-:W-:Y:S05]  /*17520*/  WARPSYNC.ALL ;  /* 0x0000000000007948 */ /* 0x000fea0003800000 */
[----:B------:R-:W0:Y:S08]  /*17530*/  S2UR UR5, SR_CgaCtaId ;  /* 0x00000000000579c3 */ /* 0x000e300000008800 */
[----:B------:R-:W-:Y:S06]  /*17540*/  BAR.SYNC.DEFER_BLOCKING 0x5, 0x180 ;  /* 0x0146000000007b1d */ /* 0x000fec0000010000 */
[----:B------:R-:W-:-:S02]  /*17550*/  UMOV UR4, 0x400 ;  /* 0x0000040000047882 */ /* 0x000fc40000000000 */
[----:B0-----:R-:W-:-:S06]  /*17560*/  ULEA UR4, UR5, UR4, 0x18 ;  /* 0x0000000405047291 */ /* 0x001fcc000f8ec03f */
[----:B------:R-:W-:-:S05]  /*17570*/  IMAD.U32 R0, RZ, RZ, UR4 ;  /* 0x00000004ff007e24 */ /* 0x000fca000f8e00ff */
[----:B------:R4:W0:Y:S04]  /*17580*/  LDS.128 R16, [R0+0x388d0] ;  /* 0x0388d00000107984 */ /* 0x0008280000000c00 */
[----:B------:R4:W-:Y:S01]  /*17590*/  STL [R1+0x4], R0 ;  /* 0x0000040001007387 */ /* 0x0009e20000100800 */
[----:B------:R-:W-:Y:S06]  /*175a0*/  BAR.ARV 0x4, 0x180 ;  /* 0x0106000000007b1d */ /* 0x000fec0000002000 */
[----:B------:R-:W-:Y:S05]  /*175b0*/  BRA `(.L_x_2762) ;  /* 0x0000000800e47947 */ /* 0x000fea0003800000 */
.L_x_2761:
[----:B------:R-:W0:Y:S01]  /*175c0*/  S2R R0, SR_TID.X ;  /* 0x0000000000007919 */ /* 0x000e220000002100 */
[----:B------:R-:W-:Y:S01]  /*175d0*/  UMOV UR4, 0xffffffff ;  /* 0xffffffff00047882 */ /* 0x000fe20000000000 */
[----:B0-----:R-:W-:-:S04]  /*175e0*/  LOP3.LUT R6, R0, 0x1f, RZ, 0xc0, !PT ;  /* 0x0000001f00067812 */ /* 0x001fc800078ec0ff */
[----:B------:R-:W-:Y:S01]  /*175f0*/  ISETP.NE.AND P0, PT, R6, 0x1f, PT ;  /* 0x0000001f0600780c */ /* 0x000fe20003f05270 */
[----:B------:R-:W-:-:S12]  /*17600*/  BRA.DIV UR4, `(.L_x_2763) ;  /* 0x0000002204ac7947 */ /* 0x000fd8000b800000 */
[----:B------:R-:W-:Y:S01]  /*17610*/  IMAD.IADD R5, R19, 0x1, R6 ;  /* 0x0000000113057824 */ /* 0x000fe200078e0206 */
[----:B------:R-:W-:Y:S01]  /*17620*/  ULDC UR4, c[0x0][0xc3c] ;  /* 0x00030f0000047ab9 */ /* 0x000fe20000000800 */
[----:B------:R-:W-:-:S03]  /*17630*/  ULDC.64 UR6, c[0x0][0x208] ;  /* 0x0000820000067ab9 */ /* 0x000fc60000000a00 */
[----:B------:R-:W-:-:S13]  /*17640*/  ISETP.GE.OR P1, PT, R5, UR4, !P0 ;  /* 0x0000000405007c0c */ /* 0x000fda000c726670 */
[----:B------:R-:W0:Y:S02]  /*17650*/  @!P1 LDC.64 R2, c[0x0][0xc80] ;  /* 0x00032000ff029b82 */ /* 0x000e240000000a00 */
[----:B0-----:R-:W-:-:S06]  /*17660*/  @!P1 IMAD.WIDE R2, R5, 0x4, R2 ;  /* 0x0000000405029825 */ /* 0x001fcc00078e0202 */
[----:B------:R0:W4:Y:S01]  /*17670*/  @!P1 LDG.E R3, desc[UR6][R2.64] ;  /* 0x0000000602039981 */ /* 0x000122000c1e1900 */
[C---:B------:R-:W-:Y:S02]  /*17680*/  ISETP.GE.U32.AND P2, PT, R6.reuse, 0x2, PT ;  /* 0x000000020600780c */ /* 0x040fe40003f46070 */
[C---:B------:R-:W-:Y:S01]  /*17690*/  ISETP.GE.U32.AND P3, PT, R6.reuse, 0x4, PT ;  /* 0x000000040600780c */ /* 0x040fe20003f66070 */
[----:B------:R-:W-:Y:S01]  /*176a0*/  SHFL.IDX PT, R0, R16, RZ, 0x1f ;  /* 0x00001fff10007589 */ /* 0x000fe200000e0000 */
[C---:B------:R-:W-:Y:S02]  /*176b0*/  ISETP.GE.U32.AND P4, PT, R6.reuse, 0x8, PT ;  /* 0x000000080600780c */ /* 0x040fe40003f86070 */
[C---:B------:R-:W-:Y:S01]  /*176c0*/  ISETP.GE.U32.AND P5, PT, R6.reuse, 0x10, PT ;  /* 0x000000100600780c */ /* 0x040fe20003fa6070 */
[----:B0-----:R-:W-:Y:S02]  /*176d0*/  IMAD.MOV.U32 R2, RZ, RZ, RZ ;  /* 0x000000ffff027224 */ /* 0x001fe400078e00ff */
[----:B----4-:R-:W-:Y:S01]  /*176e0*/  @!P1 IMAD.MOV.U32 R2, RZ, RZ, R3 ;  /* 0x000000ffff029224 */ /* 0x010fe200078e0003 */
[----:B------:R-:W-:-:S04]  /*176f0*/  ISETP.NE.AND P1, PT, R6, RZ, PT ;  /* 0x000000ff0600720c */ /* 0x000fc80003f25270 */
[----:B------:R-:W0:Y:S02]  /*17700*/  SHFL.UP PT, R3, R2, 0x1, RZ ;  /* 0x0420000002037989 */ /* 0x000e2400000e00ff */
[----:B0-----:R-:W-:-:S05]  /*17710*/  SEL R5, R3, RZ, P1 ;  /* 0x000000ff03057207 */ /* 0x001fca0000800000 */
[----:B------:R-:W-:Y:S02]  /*17720*/  IMAD.IADD R3, R2, 0x1, R5 ;  /* 0x0000000102037824 */ /* 0x000fe400078e0205 */
[----:B------:R-:W-:Y:S04]  /*17730*/  SHFL.IDX PT, R5, R16, 0x1, 0x1f ;  /* 0x00201f0010057f89 */ /* 0x000fe800000e0000 */
        /* <DEDUP_REMOVED lines=12> */
[----:B------:R0:W4:Y:S02]  /*17800*/  SHFL.IDX PT, R16, R3, 0x1f, 0x1f ;  /* 0x03e01f0003107f89 */ /* 0x00012400000e0000 */
.L_x_2829:
[----:B------:R-:W-:Y:S02]  /*17810*/  ULDC UR4, c[0x0][0xc38] ;  /* 0x00030e0000047ab9 */ /* 0x000fe40000000800 */
[----:B------:R-:W-:-:S04]  /*17820*/  IMAD.U32 R4, RZ, RZ, UR4 ;  /* 0x00000004ff047e24 */ /* 0x000fc8000f8e00ff */
[----:B----4-:R-:W-:-:S04]  /*17830*/  IMAD R16, R16, R4, RZ ;  /* 0x0000000410107224 */ /* 0x010fc800078e02ff */
[----:B------:R-:W-:-:S05]  /*17840*/  IMAD.IADD R5, R5, 0x1, R16 ;  /* 0x0000000105057824 */ /* 0x000fca00078e0210 */
[----:B------:R-:W-:-:S13]  /*17850*/  ISETP.GT.AND P6, PT, R5, R0, PT ;  /* 0x000000000500720c */ /* 0x000fda0003fc4270 */
[----:B------:R-:W-:Y:S05]  /*17860*/  @P6 BRA `(.L_x_2764) ;  /* 0x0000000000a06947 */ /* 0x000fea0003800000 */
.L_x_2769:
[----:B0-----:R-:W0:Y:S01]  /*17870*/  LDC R3, c[0x0][0xc3c] ;  /* 0x00030f00ff037b82 */ /* 0x001e220000000800 */
[----:B------:R-:W-:-:S05]  /*17880*/  VIADD R19, R19, 0x1f ;  /* 0x0000001f13137836 */ /* 0x000fca0000000000 */
[----:B0-----:R-:W-:-:S13]  /*17890*/  ISETP.GE.AND P6, PT, R19, R3, PT ;  /* 0x000000031300720c */ /* 0x001fda0003fc6270 */
[----:B------:R-:W-:Y:S05]  /*178a0*/  @P6 BRA `(.L_x_2765) ;  /* 0x0000000400dc6947 */ /* 0x000fea0003800000 */
[----:B------:R-:W0:Y:S01]  /*178b0*/  S2R R2, SR_TID.X ;  /* 0x0000000000027919 */ /* 0x000e220000002100 */
[----:B------:R-:W-:Y:S01]  /*178c0*/  BSSY B0, `(.L_x_2766) ;  /* 0x000000a000007945 */ /* 0x000fe20003800000 */
[----:B0-----:R-:W-:-:S05]  /*178d0*/  LOP3.LUT R2, R2, 0x1f, RZ, 0xc0, !PT ;  /* 0x0000001f02027812 */ /* 0x001fca00078ec0ff */
[----:B------:R-:W-:Y:S02]  /*178e0*/  IMAD.IADD R4, R19, 0x1, R2 ;  /* 0x0000000113047824 */ /* 0x000fe400078e0202 */
[----:B------:R-:W-:-:S03]  /*178f0*/  IMAD.MOV.U32 R2, RZ, RZ, RZ ;  /* 0x000000ffff027224 */ /* 0x000fc600078e00ff */
[----:B------:R-:W-:-:S13]  /*17900*/  ISETP.GE.OR P6, PT, R4, R3, !P0 ;  /* 0x000000030400720c */ /* 0x000fda00047c6670 */
[----:B------:R-:W-:Y:S05]  /*17910*/  @P6 BRA `(.L_x_2767) ;  /* 0x0000000000106947 */ /* 0x000fea0003800000 */
[----:B------:R-:W0:Y:S01]  /*17920*/  LDC.64 R2, c[0x0][0xc80] ;  /* 0x00032000ff027b82 */ /* 0x000e220000000a00 */
[----:B------:R-:W-:Y:S01]  /*17930*/  ULDC.64 UR4, c[0x0][0x208] ;  /* 0x0000820000047ab9 */ /* 0x000fe20000000a00 */
[----:B0-----:R-:W-:-:S06]  /*17940*/  IMAD.WIDE R2, R4, 0x4, R2 ;  /* 0x0000000404027825 */ /* 0x001fcc00078e0202 */
[----:B------:R0:W5:Y:S02]  /*17950*/  LDG.E R2, desc[UR4][R2.64] ;  /* 0x0000000402027981 */ /* 0x000164000c1e1900 */
.L_x_2767:
[----:B------:R-:W-:Y:S05]  /*17960*/  BSYNC B0 ;  /* 0x0000000000007941 */ /* 0x000fea0003800000 */
.L_x_2766:
[----:B------:R-:W-:-:S03]  /*17970*/  UMOV UR4, 0xffffffff ;  /* 0xffffffff00047882 */ /* 0x000fc60000000000 */
[----:B------:R-:W-:Y:S05]  /*17980*/  BRA.DIV UR4, `(.L_x_2768) ;  /* 0x00000026040c7947 */ /* 0x000fea000b800000 */
[----:B-----5:R-:W0:Y:S02]  /*17990*/  SHFL.UP PT, R14, R2, 0x1, RZ ;  /* 0x04200000020e7989 */ /* 0x020e2400000e00ff */
        /* <DEDUP_REMOVED lines=15> */
.L_x_2837:
[----:B------:R-:W-:Y:S02]  /*17a90*/  ULDC UR4, c[0x0][0xc38] ;  /* 0x00030e0000047ab9 */ /* 0x000fe40000000800 */
[----:B------:R-:W-:-:S04]  /*17aa0*/  IMAD.U32 R4, RZ, RZ, UR4 ;  /* 0x00000004ff047e24 */ /* 0x000fc8000f8e00ff */
[----:B----4-:R-:W-:-:S04]  /*17ab0*/  IMAD R16, R16, R4, RZ ;  /* 0x0000000410107224 */ /* 0x010fc800078e02ff */
[----:B------:R-:W-:-:S05]  /*17ac0*/  IMAD.IADD R5, R16, 0x1, R5 ;  /* 0x0000000110057824 */ /* 0x000fca00078e0205 */
[----:B------:R-:W-:-:S13]  /*17ad0*/  ISETP.GT.AND P6, PT, R5, R0, PT ;  /* 0x000000000500720c */ /* 0x000fda0003fc4270 */
[----:B------:R-:W-:Y:S05]  /*17ae0*/  @!P6 BRA `(.L_x_2769) ;  /* 0xfffffffc0060e947 */ /* 0x000fea000383ffff */
.L_x_2764:
        /* <DEDUP_REMOVED lines=8> */
.L_x_2841:
[----:B------:R-:W-:Y:S01]  /*17b70*/  ISETP.NE.AND P0, PT, R5, RZ, PT ;  /* 0x000000ff0500720c */ /* 0x000fe20003f05270 */
[----:B------:R-:W-:-:S12]  /*17b80*/  IMAD.MOV.U32 R5, RZ, RZ, RZ ;  /* 0x000000ffff057224 */ /* 0x000fd800078e00ff */
[----:B------:R-:W-:Y:S05]  /*17b90*/  @!P0 BRA `(.L_x_2771) ;  /* 0x0000000000148947 */ /* 0x000fea0003800000 */
[----:B------:R-:W-:Y:S01]  /*17ba0*/  UMOV UR4, 0xffffffff ;  /* 0xffffffff00047882 */ /* 0x000fe20000000000 */
[----:B------:R-:W-:Y:S02]  /*17bb0*/  VIADD R12, R6, 0xffffffff ;  /* 0xffffffff060c7836 */ /* 0x000fe40000000000 */
[----:B------:R-:W-:Y:S05]  /*17bc0*/  BRA.DIV UR4, `(.L_x_2772) ;  /* 0x0000002604987947 */ /* 0x000fea000b800000 */
[----:B0-----:R0:W0:Y:S02]  /*17bd0*/  SHFL.IDX PT, R3, R3, R12, 0x1f ;  /* 0x00001f0c03037589 */ /* 0x00102400000e0000 */
.L_x_2844:
[----:B0-----:R-:W-:-:S07]  /*17be0*/  IMAD.MOV.U32 R5, RZ, RZ, R3 ;  /* 0x000000ffff057224 */ /* 0x001fce00078e0003 */
.L_x_2771:
[----:B0---4-:R-:W0:Y:S01]  /*17bf0*/  LDC.64 R2, c[0x0][0xc90] ;  /* 0x00032400ff027b82 */ /* 0x011e220000000a00 */
[----:B------:R-:W-:Y:S01]  /*17c00*/  IMAD.IADD R19, R6, 0x1, R19 ;  /* 0x0000000106137824 */ /* 0x000fe200078e0213 */
[----:B------:R-:W-:-:S03]  /*17c10*/  ULDC.64 UR4, c[0x0][0x208] ;  /* 0x0000820000047ab9 */ /* 0x000fc60000000a00 */
[----:B0-----:R-:W-:-:S05]  /*17c20*/  IMAD.WIDE R2, R19, 0x4, R2 ;  /* 0x0000000413027825 */ /* 0x001fca00078e0202 */
[----:B-1-3--:R-:W3:Y:S01]  /*17c30*/  LDG.E R7, desc[UR4][R2.64] ;  /* 0x0000000402077981 */ /* 0x00aee2000c1e1900 */
[----:B------:R-:W-:-:S04]  /*17c40*/  IMAD R16, R5, R4, R16 ;  /* 0x0000000405107224 */ /* 0x000fc800078e0210 */
[----:B------:R-:W-:Y:S02]  /*17c50*/  IMAD.IADD R0, R0, 0x1, -R16 ;  /* 0x0000000100007824 */ /* 0x000fe400078e0a10 */
[----:B---3--:R-:W-:-:S05]  /*17c60*/  IMAD R6, R17, R7, RZ ;  /* 0x0000000711067224 */ /* 0x008fca00078e02ff */
        /* <DEDUP_REMOVED lines=59> */
.L_x_2765:
[----:B------:R-:W-:Y:S01]  /*18020*/  UMOV UR4, URZ ;  /* 0x0000003f00047c82 */ /* 0x000fe20008000000 */
[----:B------:R-:W-:Y:S01]  /*18030*/  UMOV UR5, URZ ;  /* 0x0000003f00057c82 */ /* 0x000fe20008000000 */
[----:B------:R-:W-:Y:S01]  /*18040*/  ULDC UR6, c[0x0][0xc3c] ;  /* 0x00030f0000067ab9 */ /* 0x000fe20000000800 */
[----:B------:R-:W-:Y:S02]  /*18050*/  IMAD.MOV.U32 R16, RZ, RZ, R0 ;  /* 0x000000ffff107224 */ /* 0x000fe400078e0000 */
[----:B------:R-:W-:Y:S02]  /*18060*/  IMAD.U32 R17, RZ, RZ, UR4 ;  /* 0x00000004ff117e24 */ /* 0x000fe4000f8e00ff */
[----:B------:R-:W-:Y:S02]  /*18070*/  IMAD.U32 R18, RZ, RZ, UR5 ;  /* 0x00000005ff127e24 */ /* 0x000fe4000f8e00ff */
[----:B------:R-:W-:-:S07]  /*18080*/  IMAD.U32 R19, RZ, RZ, UR6 ;  /* 0x00000006ff137e24 */ /* 0x000fce000f8e00ff */
.L_x_2773:
[----:B------:R0:W4:Y:S01]  /*18090*/  LDL R3, [R1+0x4] ;  /* 0x0000040001037983 */ /* 0x0001220000100800 */
[----:B------:R-:W1:Y:S01]  /*180a0*/  S2R R0, SR_TID.X ;  /* 0x0000000000007919 */ /* 0x000e620000002100 */
[----:B------:R-:W-:Y:S05]  /*180b0*/  WARPSYNC.ALL ;  /* 0x0000000000007948 */ /* 0x000fea0003800000 */
[----:B-1----:R-:W-:Y:S01]  /*180c0*/  LOP3.LUT R0, R0, 0x1f, RZ, 0xc0, !PT ;  /* 0x0000001f00007812 */ /* 0x002fe200078ec0ff */
[----:B------:R-:W-:Y:S03]  /*180d0*/  BAR.SYNC.DEFER_BLOCKING 0x4, 0x180 ;  /* 0x0106000000007b1d */ /* 0x000fe60000010000 */
[----:B------:R-:W-:-:S13]  /*180e0*/  ISETP.NE.AND P0, PT, R0, RZ, PT ;  /* 0x000000ff0000720c */ /* 0x000fda0003f05270 */
[----:B------:R-:W4:Y:S01]  /*180f0*/  @!P0 S2R R0, SR_CgaCtaId ;  /* 0x0000000000008919 */ /* 0x000f220000008800 */
[----:B------:R-:W-:-:S04]  /*18100*/  @!P0 MOV R2, 0x400 ;  /* 0x0000040000028802 */ /* 0x000fc80000000f00 */
[----:B----4-:R-:W-:-:S05]  /*18110*/  @!P0 LEA R3, R0, R2, 0x18 ;  /* 0x0000000200038211 */ /* 0x010fca00078ec0ff */
[----:B------:R0:W-:Y:S04]  /*18120*/  @!P0 STS.128 [R3+0x388d0], R16 ;  /* 0x0388d01003008388 */ /* 0x0001e80000000c00 */
[----:B------:R0:W-:Y:S01]  /*18130*/  @!P0 STL [R1+0x4], R3 ;  /* 0x0000040301008387 */ /* 0x0001e20000100800 */
[----:B------:R-:W-:Y:S06]  /*18140*/  BAR.ARV 0x5, 0x180 ;  /* 0x0146000000007b1d */ /* 0x000fec0000002000 */
.L_x_2762:
[----:B------:R-:W-:Y:S02]  /*18150*/  ULDC UR4, c[0x0][0xc3c] ;  /* 0x00030f0000047ab9 */ /* 0x000fe40000000800 */
[----:B0-----:R-:W-:-:S13]  /*18160*/  ISETP.GE.AND P0, PT, R19, UR4, PT ;  /* 0x0000000413007c0c */ /* 0x001fda000bf06270 */
[----:B------:R-:W-:Y:S05]  /*18170*/  @!P0 BRA `(.L_x_2774) ;  /* 0xffffff9c00808947 */ /* 0x000fea000383ffff */
[----:B------:R-:W-:Y:S05]  /*18180*/  BSYNC B8 ;  /* 0x0000000000087941 */ /* 0x000fea0003800000 */
.L_x_2661:
[----:B----4-:R-:W4:Y:S01]  /*18190*/  LDL.LU R0, [R1+0x48] ;  /* 0x0000480001007983 */ /* 0x010f220000300800 */
[----:B------:R-:W-:Y:S01]  /*181a0*/  BSSY B0, `(.L_x_2775) ;  /* 0x000000b000007945 */ /* 0x000fe20003800000 */
[----:B------:R-:W0:Y:S01]  /*181b0*/  S2R R5, SR_CgaCtaId ;  /* 0x0000000000057919 */ /* 0x000e220000008800 */
[----:B----4-:R-:W-:-:S05]  /*181c0*/  VIADD R0, R0, 0x1 ;  /* 0x0000000100007836 */ /* 0x010fca0000000000 */
[----:B------:R-:W-:-:S04]  /*181d0*/  LEA.HI R2, R0, R0, RZ, 0x1 ;  /* 0x0000000000027211 */ /* 0x000fc800078f08ff */
[----:B------:R-:W-:-:S05]  /*181e0*/  LOP3.LUT R3, R2, 0xfffffffe, RZ, 0xc0, !PT ;  /* 0xfffffffe02037812 */ /* 0x000fca00078ec0ff */
[----:B------:R-:W-:Y:S01]  /*181f0*/  IMAD.IADD R3, R0, 0x1, -R3 ;  /* 0x0000000100037824 */ /* 0x000fe200078e0a03 */
[----:B------:R-:W-:-:S04]  /*18200*/  MOV R0, 0x400 ;  /* 0x0000040000007802 */ /* 0x000fc80000000f00 */
[----:B0-----:R-:W-:Y:S02]  /*18210*/  LEA R0, R5, R0, 0x18 ;  /* 0x0000000005007211 */ /* 0x001fe400078ec0ff */
[----:B------:R-:W-:-:S04]  /*18220*/  SHF.L.U32 R3, R3, 0x1f, RZ ;  /* 0x0000001f03037819 */ /* 0x000fc800000006ff */
[----:B------:R-:W0:Y:S02]  /*18230*/  SYNCS.PHASECHK.TRANS64.TRYWAIT P0, [R0+URZ+0x38820], R3 ;  /* 0x03882003000075a7 */ /* 0x000e24000800017f */
[----:B0-----:R-:W-:Y:S05]  /*18240*/  @!P0 BRA `(.L_x_2776) ;  /* 0x0000002000208947 */ /* 0x001fea0003800000 */
.L_x_2845:
[----:B------:R-:W-:Y:S05]  /*18250*/  BSYNC B0 ;  /* 0x0000000000007941 */ /* 0x000fea0003800000 */
.L_x_2775:
[----:B------:R-:W-:-:S03]  /*18260*/  UMOV UR4, 0xffffffff ;  /* 0xffffffff00047882 */ /* 0x000fc60000000000 */
[----:B------:R-:W-:Y:S05]  /*18270*/  BRA.DIV UR4, `(.L_x_2777) ;  /* 0x0000002204287947 */ /* 0x000fea000b800000 */
[----:B------:R-:W4:Y:S02]  /*18280*/  S2R R2, SR_TID.X ;  /* 0x0000000000027919 */ /* 0x000f240000002100 */
[----:B----4-:R-:W-:-:S04]  /*18290*/  SHF.R.U32.HI R2, RZ, 0x5, R2 ;  /* 0x00000005ff027819 */ /* 0x010fc80000011602 */
[----:B------:R-:W-:-:S05]  /*182a0*/  LOP3.LUT R2, R2, 0x3, RZ, 0xc0, !PT ;  /* 0x0000000302027812 */ /* 0x000fca00078ec0ff */
[----:B------:R4:W0:Y:S02]  /*182b0*/  SHFL.IDX PT, R14, R2, RZ, 0x1f ;  /* 0x00001fff020e7589 */ /* 0x00082400000e0000 */
.L_x_2848:
[----:B0-----:R-:W-:Y:S01]  /*182c0*/  ISETP.NE.AND P0, PT, R14, RZ, PT ;  /* 0x000000ff0e00720c */ /* 0x001fe20003f05270 */
[----:B------:R-:W-:-:S12]  /*182d0*/  BSSY B0, `(.L_x_2778) ;  /* 0x0000029000007945 */ /* 0x000fd80003800000 */
[----:B------:R-:W-:Y:S05]  /*182e0*/  @P0 BRA `(.L_x_2779) ;  /* 0x00000000009c0947 */ /* 0x000fea0003800000 */
[----:B------:R-:W-:-:S03]  /*182f0*/  UMOV UR4, 0xffffffff ;  /* 0xffffffff00047882 */ /* 0x000fc60000000000 */
[----:B------:R-:W-:Y:S05]  /*18300*/  BRA.DIV UR4, `(.L_x_2780) ;  /* 0x0000002204387947 */ /* 0x000fea000b800000 */
[----:B------:R-:W-:-:S13]  /*18310*/  ELECT P6, URZ, PT ;  /* 0x00000000003f782f */ /* 0x000fda00038c0000 */
.L_x_2851:
[----:B------:R-:W-:Y:S05]  /*18320*/  @!P6 BRA `(.L_x_2779) ;  /* 0x00000000008ce947 */ /* 0x000fea0003800000 */
[----:B----4-:R-:W4:Y:S02]  /*18330*/  LDL R2, [R1+0x54] ;  /* 0x0000540001027983 */ /* 0x010f240000100800 */
[----:B----4-:R-:W-:-:S13]  /*18340*/  R2UR UR4, R2 ;  /* 0x00000000020472ca */ /* 0x010fda00000e0000 */
[----:B------:R-:W-:-:S06]  /*18350*/  ULOP3.LUT UR4, UR4, 0x2, URZ, 0xfc, !UPT ;  /* 0x0000000204047892 */ /* 0x000fcc000f8efc3f */
[----:B------:R-:W-:-:S05]  /*18360*/  IMAD.U32 R2, RZ, RZ, UR4 ;  /* 0x00000004ff027e24 */ /* 0x000fca000f8e00ff */
[----:B------:R-:W-:-:S13]  /*18370*/  ISETP.NE.AND P2, PT, R2, 0x3, PT ;  /* 0x000000030200780c */ /* 0x000fda0003f45270 */
[----:B------:R-:W-:Y:S05]  /*18380*/  @!P2 BRA `(.L_x_2781) ;  /* 0x000000000004a947 */ /* 0x000fea0003800000 */
[----:B------:R-:W-:Y:S01]  /*18390*/  BPT.TRAP 0x1 ;  /* 0x000000040000795c */ /* 0x000fe20000300000 */
.L_x_2781:
[----:B------:R-:W4:Y:S04]  /*183a0*/  LDL R3, [R1+0x8] ;  /* 0x0000080001037983 */ /* 0x000f280000100800 */
[----:B-1-3--:R-:W3:Y:S01]  /*183b0*/  LDL.LU R7, [R1+0x14] ;  /* 0x0000140001077983 */ /* 0x00aee20000300800 */
[----:B------:R-:W-:-:S04]  /*183c0*/  VIADD R2, R0, 0x38840 ;  /* 0x0003884000027836 */ /* 0x000fc80000000000 */
[C---:B----4-:R-:W-:Y:S02]  /*183d0*/  IMAD R6, R3.reuse, 0x8, R2 ;  /* 0x0000000803067824 */ /* 0x050fe400078e0202 */
        /* <DEDUP_REMOVED lines=10> */
.L_x_2852:
[----:B------:R-:W1:Y:S02]  /*18480*/  SYNCS.PHASECHK.TRANS64.TRYWAIT P0, [R7+URZ], R2 ;  /* 0x00000002070075a7 */ /* 0x000e64000800017f */
[----:B-1----:R-:W-:Y:S05]  /*18490*/  @!P0 BRA `(.L_x_2783) ;  /* 0x0000002000088947 */ /* 0x002fea0003800000 */
.L_x_2853:
[----:B------:R-:W-:Y:S05]  /*184a0*/  @!P2 BRA `(.L_x_2784) ;  /* 0x000000000004a947 */ /* 0x000fea0003800000 */
[----:B------:R-:W-:Y:S01]  /*184b0*/  BPT.TRAP 0x1 ;  /* 0x000000040000795c */ /* 0x000fe20000300000 */
.L_x_2784:
[----:B------:R-:W3:Y:S01]  /*184c0*/  LDL.LU R4, [R1+0x8] ;  /* 0x0000080001047983 */ /* 0x000ee20000300800 */
[----:B------:R-:W-:-:S04]  /*184d0*/  VIADD R0, R0, 0x38860 ;  /* 0x0003886000007836 */ /* 0x000fc80000000000 */
[----:B---3--:R-:W-:-:S04]  /*184e0*/  IMAD R4, R4, 0x8, R0 ;  /* 0x0000000804047824 */ /* 0x008fc800078e0200 */
[----:B------:R-:W3:Y:S02]  /*184f0*/  SYNCS.PHASECHK.TRANS64.TRYWAIT P0, [R4+URZ], R5 ;  /* 0x00000005040075a7 */ /* 0x000ee4000800017f */
[----:B---3--:R-:W-:Y:S05]  /*18500*/  @!P0 BRA `(.L_x_2785) ;  /* 0x0000002000008947 */ /* 0x008fea0003800000 */
.L_x_2854:
[----:B------:R-:W-:-:S07]  /*18510*/  IMAD R3, R3, 0x8, R0 ;  /* 0x0000000803037824 */ /* 0x000fce00078e0200 */
.L_x_2786:
[----:B----4-:R4:W0:Y:S02]  /*18520*/  SYNCS.PHASECHK.TRANS64.TRYWAIT P0, [R3+URZ], R2 ;  /* 0x00000002030075a7 */ /* 0x010824000800017f */
[----:B0-----:R-:W-:Y:S05]  /*18530*/  @!P0 NANOSLEEP.SYNCS 0x989680 ;  /* 0x009896800000895d */ /* 0x001fea0003900000 */
[----:B------:R-:W0:Y:S02]  /*18540*/  @!P0 SYNCS.PHASECHK.TRANS64 P0, [R3+URZ], R2 ;  /* 0x00000002030085a7 */ /* 0x000e24000800007f */
[----:B0-----:R-:W-:Y:S05]  /*18550*/  @!P0 BRA `(.L_x_2786) ;  /* 0xfffffffc00f08947 */ /* 0x001fea000383ffff */
.L_x_2779:
[----:B------:R-:W-:Y:S05]  /*18560*/  BSYNC B0 ;  /* 0x0000000000007941 */ /* 0x000fea0003800000 */
.L_x_2778:
[----:B------:R-:W-:Y:S05]  /*18570*/  EXIT ;  /* 0x000000000000794d */ /* 0x000fea0003800000 */
.L_x_2603:
[----:B------:R-:W-:-:S13]  /*18580*/  R2UR UR4, R17 ;  /* 0x00000000110472ca */ /* 0x000fda00000e0000 */
[----:B0-----:R-:W-:-:S04]  /*18590*/  IMAD.U32 R3, RZ, RZ, UR4 ;  /* 0x00000004ff037e24 */ /* 0x001fc8000f8e00ff */
[----:B------:R0:W1:Y:S03]  /*185a0*/  SYNCS.PHASECHK.TRANS64.TRYWAIT P1, [R3+URZ+0x38800], R0 ;  /* 0x03880000030075a7 */ /* 0x000066000802017f */
[----:B-1----:R-:W-:Y:S05]  /*185b0*/  @!P1 NANOSLEEP.SYNCS 0x989680 ;  /* 0x009896800000995d */ /* 0x002fea0003900000 */
[----:B------:R-:W1:Y:S02]  /*185c0*/  @!P1 SYNCS.PHASECHK.TRANS64 P1, [R3+URZ+0x38800], R0 ;  /* 0x03880000030095a7 */ /* 0x000e64000802007f */
[----:B-1----:R-:W-:Y:S05]  /*185d0*/  @!P1 BRA `(.L_x_2603) ;  /* 0xfffffffc00e89947 */ /* 0x002fea000383ffff */
[----:B------:R-:W-:Y:S05]  /*185e0*/  BRA `(.L_x_2787) ;  /* 0xfffffe94009c7947 */ /* 0x000fea000383ffff */
.L_x_2607:
[----:B-1----:R1:W2:Y:S02]  /*185f0*/  SYNCS.PHASECHK.TRANS64.TRYWAIT P2, [R0+URZ+0x38830], R3 ;  /* 0x03883003000075a7 */ /* 0x0022a4000804017f */
[----:B--2---:R-:W-:Y:S05]  /*18600*/  @!P2 NANOSLEEP.SYNCS 0x989680 ;  /* 0x009896800000a95d */ /* 0x004fea0003900000 */
[----:B------:R-:W2:Y:S02]  /*18610*/  @!P2 SYNCS.PHASECHK.TRANS64 P2, [R0+URZ+0x38830], R3 ;  /* 0x038830030000a5a7 */ /* 0x000ea4000804007f */
[----:B--2---:R-:W-:Y:S05]  /*18620*/  @!P2 BRA `(.L_x_2607) ;  /* 0xfffffffc00f0a947 */ /* 0x004fea000383ffff */
[----:B------:R-:W-:Y:S05]  /*18630*/  BRA `(.L_x_2606) ;  /* 0xfffffe9400c87947 */ /* 0x000fea000383ffff */
.L_x_2612:
[----:B------:R-:W-:-:S13]  /*18640*/  R2UR UR4, R3 ;  /* 0x00000000030472ca */ /* 0x000fda00000e0000 */
[----:B-1----:R-:W-:-:S04]  /*18650*/  IMAD.U32 R153, RZ, RZ, UR4 ;  /* 0x00000004ff997e24 */ /* 0x002fc8000f8e00ff */
[----:B------:R1:W2:Y:S03]  /*18660*/  SYNCS.PHASECHK.TRANS64.TRYWAIT P3, [R153+URZ+0x38830], R4 ;  /* 0x03883004990075a7 */ /* 0x0002a6000806017f */
[----:B--2---:R-:W-:Y:S05]  /*18670*/  @!P3 NANOSLEEP.SYNCS 0x989680 ;  /* 0x009896800000b95d */ /* 0x004fea0003900000 */
[----:B------:R-:W2:Y:S02]  /*18680*/  @!P3 SYNCS.PHASECHK.TRANS64 P3, [R153+URZ+0x38830], R4 ;  /* 0x038830049900b5a7 */ /* 0x000ea4000806007f */
[----:B--2---:R-:W-:Y:S05]  /*18690*/  @!P3 BRA `(.L_x_2612) ;  /* 0xfffffffc00e8b947 */ /* 0x004fea000383ffff */
[----:B------:R-:W-:Y:S05]  /*186a0*/  BRA `(.L_x_2611) ;  /* 0xfffffed000207947 */ /* 0x000fea000383ffff */
.L_x_2616:
[----:B--2---:R-:W-:-:S04]  /*186b0*/  IMAD.U32 R233, RZ, RZ, UR4 ;  /* 0x00000004ffe97e24 */ /* 0x004fc8000f8e00ff */
[----:B------:R2:W3:Y:S03]  /*186c0*/  SYNCS.PHASECHK.TRANS64.TRYWAIT P3, [R233+URZ+0x38850], R0 ;  /* 0x03885000e90075a7 */ /* 0x0004e6000806017f */
[----:B---3--:R-:W-:Y:S05]  /*186d0*/  @!P3 NANOSLEEP.SYNCS 0x989680 ;  /* 0x009896800000b95d */ /* 0x008fea0003900000 */
[----:B------:R-:W3:Y:S02]  /*186e0*/  @!P3 SYNCS.PHASECHK.TRANS64 P3, [R233+URZ+0x38850], R0 ;  /* 0x03885000e900b5a7 */ /* 0x000ee4000806007f */
[----:B---3--:R-:W-:Y:S05]  /*186f0*/  @!P3 BRA `(.L_x_2616) ;  /* 0xfffffffc00ecb947 */ /* 0x008fea000383ffff */
[----:B------:R-:W-:Y:S05]  /*18700*/  BRA `(.L_x_2615) ;  /* 0xfffffef400487947 */ /* 0x000fea000383ffff */
.L_x_2622:
[----:B-1----:R-:W-:-:S04]  /*18710*/  IMAD.U32 R4, RZ, RZ, UR4 ;  /* 0x00000004ff047e24 */ /* 0x002fc8000f8e00ff */
[----:B------:R1:W2:Y:S03]  /*18720*/  SYNCS.PHASECHK.TRANS64.TRYWAIT P2, [R4+URZ+0x38830], R3 ;  /* 0x03883003040075a7 */ /* 0x0002a6000804017f */
[----:B--2---:R-:W-:Y:S05]  /*18730*/  @!P2 NANOSLEEP.SYNCS 0x989680 ;  /* 0x009896800000a95d */ /* 0x004fea0003900000 */
[----:B------:R-:W2:Y:S02]  /*18740*/  @!P2 SYNCS.PHASECHK.TRANS64 P2, [R4+URZ+0x38830], R3 ;  /* 0x038830030400a5a7 */ /* 0x000ea4000804007f */
[----:B--2---:R-:W-:Y:S05]  /*18750*/  @!P2 BRA `(.L_x_2622) ;  /* 0xfffffffc00eca947 */ /* 0x004fea000383ffff */
[----:B------:R-:W-:Y:S05]  /*18760*/  BRA `(.L_x_2621) ;  /* 0xffffff0c00347947 */ /* 0x000fea000383ffff */
.L_x_2626:
[----:B01----:R-:W-:-:S04]  /*18770*/  IMAD.U32 R3, RZ, RZ, UR4 ;  /* 0x00000004ff037e24 */ /* 0x003fc8000f8e00ff */
[----:B------:R0:W1:Y:S03]  /*18780*/  SYNCS.PHASECHK.TRANS64.TRYWAIT P2, [R3+URZ+0x38850], R0 ;  /* 0x03885000030075a7 */ /* 0x000066000804017f */
[----:B-1----:R-:W-:Y:S05]  /*18790*/  @!P2 NANOSLEEP.SYNCS 0x989680 ;  /* 0x009896800000a95d */ /* 0x002fea0003900000 */
[----:B------:R-:W1:Y:S02]  /*187a0*/  @!P2 SYNCS.PHASECHK.TRANS64 P2, [R3+URZ+0x38850], R0 ;  /* 0x038850000300a5a7 */ /* 0x000e64000804007f */
[----:B-1----:R-:W-:Y:S05]  /*187b0*/  @!P2 BRA `(.L_x_2626) ;  /* 0xfffffffc00eca947 */ /* 0x002fea000383ffff */
[----:B------:R-:W-:Y:S05]  /*187c0*/  BRA `(.L_x_2625) ;  /* 0xffffff3400587947 */ /* 0x000fea000383ffff */
.L_x_2631:
[----:B-1----:R-:W-:-:S04]  /*187d0*/  IMAD.U32 R7, RZ, RZ, UR7 ;  /* 0x00000007ff077e24 */ /* 0x002fc8000f8e00ff */
[----:B------:R1:W2:Y:S03]  /*187e0*/  SYNCS.PHASECHK.TRANS64.TRYWAIT P0, [R7+URZ+0x38850], R0 ;  /* 0x03885000070075a7 */ /* 0x0002a6000800017f */
[----:B--2---:R-:W-:Y:S05]  /*187f0*/  @!P0 NANOSLEEP.SYNCS 0x989680 ;  /* 0x009896800000895d */ /* 0x004fea0003900000 */
[----:B------:R-:W2:Y:S02]  /*18800*/  @!P0 SYNCS.PHASECHK.TRANS64 P0, [R7+URZ+0x38850], R0 ;  /* 0x03885000070085a7 */ /* 0x000ea4000800007f */
[----:B--2---:R-:W-:Y:S05]  /*18810*/  @!P0 BRA `(.L_x_2631) ;  /* 0xfffffffc00ec8947 */ /* 0x004fea000383ffff */
[----:B------:R-:W-:Y:S05]  /*18820*/  BRA `(.L_x_2630) ;  /* 0xffffff4c00587947 */ /* 0x000fea000383ffff */
.L_x_2673:
        /* <DEDUP_REMOVED lines=11> */
.L_x_2789:
[----:B------:R-:W-:Y:S05]  /*188e0*/  BSYNC B0 ;  /* 0x0000000000007941 */ /* 0x000fea0003800000 */
.L_x_2788:
[----:B------:R-:W-:Y:S05]  /*188f0*/  BRA `(.L_x_2790) ;  /* 0xffffffa000d07947 */ /* 0x000fea000383ffff */
.L_x_2675:
[----:B------:R-:W-:Y:S01]  /*18900*/  BSSY B0, `(.L_x_2791) ;  /* 0x0000006000007945 */ /* 0x000fe20003800000 */
[----:B------:R-:W-:-:S07]  /*18910*/  IMAD.MOV.U32 R15, RZ, RZ, -0x1 ;  /* 0xffffffffff0f7424 */ /* 0x000fce00078e00ff */
[----:B012---:R-:W-:Y:S05]  /*18920*/  WARPSYNC.COLLECTIVE R15, `(.L_x_2792) ;  /* 0x000000000f0c7348 */ /* 0x007fea0003c00000 */
[----:B------:R-:W-:Y:S02]  /*18930*/  ELECT P6, UR62, PT ;  /* 0x00000000003e782f */ /* 0x000fe400038c0000 */
[----:B------:R-:W-:Y:S01]  /*18940*/  MOV R14, UR62 ;  /* 0x0000003e000e7c02 */ /* 0x000fe20008000f00 */
[----:B012---:R-:W-:Y:S10]  /*18950*/  ENDCOLLECTIVE ;  /* 0x000000000000791b */ /* 0x007ff40003800000 */
.L_x_2792:
[----:B------:R-:W-:Y:S05]  /*18960*/  BSYNC B0 ;  /* 0x0000000000007941 */ /* 0x000fea0003800000 */
.L_x_2791:
[----:B------:R-:W-:Y:S05]  /*18970*/  BRA `(.L_x_2793) ;  /* 0xffffffa000d87947 */ /* 0x000fea000383ffff */
.L_x_2677:
[----:B--2---:R2:W3:Y:S02]  /*18980*/  SYNCS.PHASECHK.TRANS64.TRYWAIT P0, [R0+URZ+0x38840], R2 ;  /* 0x03884002000075a7 */ /* 0x0044e4000800017f */
[----:B---3--:R-:W-:Y:S05]  /*18990*/  @!P0 NANOSLEEP.SYNCS 0x989680 ;  /* 0x009896800000895d */ /* 0x008fea0003900000 */
[----:B------:R-:W3:Y:S02]  /*189a0*/  @!P0 SYNCS.PHASECHK.TRANS64 P0, [R0+URZ+0x38840], R2 ;  /* 0x03884002000085a7 */ /* 0x000ee4000800007f */
[----:B---3--:R-:W-:Y:S05]  /*189b0*/  @!P0 BRA `(.L_x_2677) ;  /* 0xfffffffc00f08947 */ /* 0x008fea000383ffff */
[----:B------:R-:W-:Y:S05]  /*189c0*/  BRA `(.L_x_2794) ;  /* 0xffffffa400487947 */ /* 0x000fea000383ffff */
.L_x_2681:
[----:B------:R-:W2:Y:S01]  /*189d0*/  LDL.LU R11, [R1+0x34] ;  /* 0x00003400010b7983 */ /* 0x000ea20000300800 */
[----:B------:R-:W-:Y:S02]  /*189e0*/  IMAD.MOV.U32 R13, RZ, RZ, R0 ;  /* 0x000000ffff0d7224 */ /* 0x000fe400078e0000 */
[----:B------:R-:W-:Y:S02]  /*189f0*/  IMAD.MOV.U32 R12, RZ, RZ, RZ ;  /* 0x000000ffff0c7224 */ /* 0x000fe400078e00ff */
[----:B------:R-:W-:Y:S02]  /*18a00*/  IMAD.MOV.U32 R15, RZ, RZ, -0x1 ;  /* 0xffffffffff0f7424 */ /* 0x000fe400078e00ff */
[----:B------:R-:W-:Y:S02]  /*18a10*/  IMAD R17, R17, 0x80, R10 ;  /* 0x0000008011117824 */ /* 0x000fe400078e020a */
[----:B--2---:R-:W-:Y:S02]  /*18a20*/  IMAD R2, R11, R7, RZ ;  /* 0x000000070b027224 */ /* 0x004fe400078e02ff */
[----:B------:R-:W-:-:S02]  /*18a30*/  IMAD.MOV.U32 R11, RZ, RZ, 0x181f ;  /* 0x0000181fff0b7424 */ /* 0x000fc400078e00ff */
[C---:B------:R-:W-:Y:S01]  /*18a40*/  VIADD R7, R17.reuse, 0x60 ;  /* 0x0000006011077836 */ /* 0x040fe20000000000 */
[----:B------:R-:W-:-:S13]  /*18a50*/  ISETP.GE.AND P5, PT, R17, R2, PT ;  /* 0x000000021100720c */ /* 0x000fda0003fa6270 */
[----:B-----5:R-:W-:Y:S05]  /*18a60*/  WARPSYNC.COLLECTIVE R15, `(.L_x_2795) ;  /* 0x000000000f087348 */ /* 0x020fea0003c00000 */
[----:B------:R0:W1:Y:S02]  /*18a70*/  SHFL.IDX P6, R14, R13, R12, R11 ;  /* 0x0000000c0d0e7389 */ /* 0x00006400000c000b */
[----:B01---5:R-:W-:Y:S01]  /*18a80*/  ENDCOLLECTIVE ;  /* 0x000000000000791b */ /* 0x023fe20003800000 */
.L_x_2795:
[----:B------:R-:W-:Y:S02]  /*18a90*/  IMAD.MOV.U32 R13, RZ, RZ, R3 ;  /* 0x000000ffff0d7224 */ /* 0x000fe400078e0003 */
[----:B------:R-:W-:-:S07]  /*18aa0*/  IMAD.MOV.U32 R4, RZ, RZ, R14 ;  /* 0x000000ffff047224 */ /* 0x000fce00078e000e */
[----:B------:R-:W-:Y:S05]  /*18ab0*/  WARPSYNC.COLLECTIVE R15, `(.L_x_2796) ;  /* 0x000000000f087348 */ /* 0x000fea0003c00000 */
[----:B------:R0:W1:Y:S02]  /*18ac0*/  SHFL.IDX P6, R14, R13, R12, R11 ;  /* 0x0000000c0d0e7389 */ /* 0x00006400000c000b */
[----:B01----:R-:W-:Y:S01]  /*18ad0*/  ENDCOLLECTIVE ;  /* 0x000000000000791b */ /* 0x003fe20003800000 */
.L_x_2796:
        /* <DEDUP_REMOVED lines=19> */
.L_x_2797:
[----:B------:R-:W-:-:S05]  /*18c10*/  VIADD R4, R17, 0x10 ;  /* 0x0000001011047836 */ /* 0x000fca0000000000 */
[----:B------:R-:W-:Y:S01]  /*18c20*/  ISETP.GE.AND P5, PT, R4, R2, PT ;  /* 0x000000020400720c */ /* 0x000fe20003fa6270 */
[----:B------:R-:W-:Y:S02]  /*18c30*/  IMAD.MOV.U32 R13, RZ, RZ, R3 ;  /* 0x000000ffff0d7224 */ /* 0x000fe400078e0003 */
[----:B------:R-:W-:-:S10]  /*18c40*/  IMAD.MOV.U32 R4, RZ, RZ, R14 ;  /* 0x000000ffff047224 */ /* 0x000fd400078e000e */
[----:B------:R-:W-:Y:S05]  /*18c50*/  WARPSYNC.COLLECTIVE R15, `(.L_x_2798) ;  /* 0x000000000f087348 */ /* 0x000fea0003c00000 */
[----:B------:R0:W1:Y:S02]  /*18c60*/  SHFL.IDX P6, R14, R13, R12, R11 ;  /* 0x0000000c0d0e7389 */ /* 0x00006400000c000b */
[----:B01----:R-:W-:Y:S01]  /*18c70*/  ENDCOLLECTIVE ;  /* 0x000000000000791b */ /* 0x003fe20003800000 */
.L_x_2798:
        /* <DEDUP_REMOVED lines=19> */
.L_x_2799:
[----:B------:R-:W-:-:S05]  /*18db0*/  VIADD R4, R17, 0x20 ;  /* 0x0000002011047836 */ /* 0x000fca0000000000 */
[----:B------:R-:W-:Y:S01]  /*18dc0*/  ISETP.GE.AND P5, PT, R4, R2, PT ;  /* 0x000000020400720c */ /* 0x000fe20003fa6270 */
[----:B------:R-:W-:Y:S02]  /*18dd0*/  IMAD.MOV.U32 R13, RZ, RZ, R3 ;  /* 0x000000ffff0d7224 */ /* 0x000fe400078e0003 */
[----:B------:R-:W-:-:S10]  /*18de0*/  IMAD.MOV.U32 R4, RZ, RZ, R14 ;  /* 0x000000ffff047224 */ /* 0x000fd400078e000e */
[----:B------:R-:W-:Y:S05]  /*18df0*/  WARPSYNC.COLLECTIVE R15, `(.L_x_2800) ;  /* 0x000000000f087348 */ /* 0x000fea0003c00000 */
[----:B------:R0:W1:Y:S02]  /*18e00*/  SHFL.IDX P6, R14, R13, R12, R11 ;  /* 0x0000000c0d0e7389 */ /* 0x00006400000c000b */
[----:B01----:R-:W-:Y:S01]  /*18e10*/  ENDCOLLECTIVE ;  /* 0x000000000000791b */ /* 0x003fe20003800000 */
.L_x_2800:
        /* <DEDUP_REMOVED lines=19> */
.L_x_2801:
[----:B------:R-:W-:-:S05]  /*18f50*/  VIADD R4, R17, 0x30 ;  /* 0x0000003011047836 */ /* 0x000fca0000000000 */
[----:B------:R-:W-:Y:S01]  /*18f60*/  ISETP.GE.AND P5, PT, R4, R2, PT ;  /* 0x000000020400720c */ /* 0x000fe20003fa6270 */
[----:B------:R-:W-:Y:S02]  /*18f70*/  IMAD.MOV.U32 R13, RZ, RZ, R3 ;  /* 0x000000ffff0d7224 */ /* 0x000fe400078e0003 */
[----:B------:R-:W-:-:S10]  /*18f80*/  IMAD.MOV.U32 R4, RZ, RZ, R14 ;  /* 0x000000ffff047224 */ /* 0x000fd400078e000e */
[----:B------:R-:W-:Y:S05]  /*18f90*/  WARPSYNC.COLLECTIVE R15, `(.L_x_2802) ;  /* 0x000000000f087348 */ /* 0x000fea0003c00000 */
[----:B------:R0:W1:Y:S02]  /*18fa0*/  SHFL.IDX P6, R14, R13, R12, R11 ;  /* 0x0000000c0d0e7389 */ /* 0x00006400000c000b */
[----:B01----:R-:W-:Y:S01]  /*18fb0*/  ENDCOLLECTIVE ;  /* 0x000000000000791b */ /* 0x003fe20003800000 */
.L_x_2802:
        /* <DEDUP_REMOVED lines=19> */
.L_x_2803:
[----:B------:R-:W-:-:S05]  /*190f0*/  VIADD R4, R17, 0x40 ;  /* 0x0000004011047836 */ /* 0x000fca0000000000 */
[----:B------:R-:W-:Y:S01]  /*19100*/  ISETP.GE.AND P5, PT, R4, R2, PT ;  /* 0x000000020400720c */ /* 0x000fe20003fa6270 */
[----:B------:R-:W-:Y:S02]  /*19110*/  IMAD.MOV.U32 R13, RZ, RZ, R3 ;  /* 0x000000ffff0d7224 */ /* 0x000fe400078e0003 */
[----:B------:R-:W-:-:S10]  /*19120*/  IMAD.MOV.U32 R4, RZ, RZ, R14 ;  /* 0x000000ffff047224 */ /* 0x000fd400078e000e */
[----:B------:R-:W-:Y:S05]  /*19130*/  WARPSYNC.COLLECTIVE R15, `(.L_x_2804) ;  /* 0x000000000f087348 */ /* 0x000fea0003c00000 */
[----:B------:R0:W1:Y:S02]  /*19140*/  SHFL.IDX P6, R14, R13, R12, R11 ;  /* 0x0000000c0d0e7389 */ /* 0x00006400000c000b */
[----:B01----:R-:W-:Y:S01]  /*19150*/  ENDCOLLECTIVE ;  /* 0x000000000000791b */ /* 0x003fe20003800000 */
.L_x_2804:
        /* <DEDUP_REMOVED lines=19> */
.L_x_2805:
[----:B------:R-:W-:-:S05]  /*19290*/  VIADD R4, R17, 0x50 ;  /* 0x0000005011047836 */ /* 0x000fca0000000000 */
[----:B------:R-:W-:Y:S01]  /*192a0*/  ISETP.GE.AND P5, PT, R4, R2, PT ;  /* 0x000000020400720c */ /* 0x000fe20003fa6270 */
[----:B------:R-:W-:Y:S02]  /*192b0*/  IMAD.MOV.U32 R13, RZ, RZ, R3 ;  /* 0x000000ffff0d7224 */ /* 0x000fe400078e0003 */
[----:B------:R-:W-:-:S10]  /*192c0*/  IMAD.MOV.U32 R4, RZ, RZ, R14 ;  /* 0x000000ffff047224 */ /* 0x000fd400078e000e */
[----:B------:R-:W-:Y:S05]  /*192d0*/  WARPSYNC.COLLECTIVE R15, `(.L_x_2806) ;  /* 0x000000000f087348 */ /* 0x000fea0003c00000 */
[----:B------:R0:W1:Y:S02]  /*192e0*/  SHFL.IDX P6, R14, R13, R12, R11 ;  /* 0x0000000c0d0e7389 */ /* 0x00006400000c000b */
[----:B01----:R-:W-:Y:S01]  /*192f0*/  ENDCOLLECTIVE ;  /* 0x000000000000791b */ /* 0x003fe20003800000 */
.L_x_2806:
        /* <DEDUP_REMOVED lines=20> */
.L_x_2807:
[----:B------:R-:W-:Y:S02]  /*19440*/  IMAD.MOV.U32 R13, RZ, RZ, R3 ;  /* 0x000000ffff0d7224 */ /* 0x000fe400078e0003 */
[----:B------:R-:W-:-:S07]  /*19450*/  IMAD.MOV.U32 R6, RZ, RZ, R14 ;  /* 0x000000ffff067224 */ /* 0x000fce00078e000e */
[----:B------:R-:W-:Y:S05]  /*19460*/  WARPSYNC.COLLECTIVE R15, `(.L_x_2808) ;  /* 0x000000000f087348 */ /* 0x000fea0003c00000 */
[----:B------:R0:W1:Y:S02]  /*19470*/  SHFL.IDX P6, R14, R13, R12, R11 ;  /* 0x0000000c0d0e7389 */ /* 0x00006400000c000b */
[----:B01----:R-:W-:Y:S01]  /*19480*/  ENDCOLLECTIVE ;  /* 0x000000000000791b */ /* 0x003fe20003800000 */
.L_x_2808:
        /* <DEDUP_REMOVED lines=19> */
.L_x_2809:
[----:B------:R-:W-:Y:S02]  /*195c0*/  IMAD.MOV.U32 R13, RZ, RZ, R3 ;  /* 0x000000ffff0d7224 */ /* 0x000fe400078e0003 */
[----:B------:R-:W-:-:S07]  /*195d0*/  IMAD.MOV.U32 R6, RZ, RZ, R14 ;  /* 0x000000ffff067224 */ /* 0x000fce00078e000e */
[----:B------:R-:W-:Y:S05]  /*195e0*/  WARPSYNC.COLLECTIVE R15, `(.L_x_2810) ;  /* 0x000000000f087348 */ /* 0x000fea0003c00000 */
[----:B------:R0:W1:Y:S02]  /*195f0*/  SHFL.IDX P6, R14, R13, R12, R11 ;  /* 0x0000000c0d0e7389 */ /* 0x00006400000c000b */
[----:B01----:R-:W-:Y:S01]  /*19600*/  ENDCOLLECTIVE ;  /* 0x000000000000791b */ /* 0x003fe20003800000 */
.L_x_2810:
[----:B------:R-:W-:Y:S01]  /*19610*/  IMAD.MOV.U32 R3, RZ, RZ, R14 ;  /* 0x000000ffff037224 */ /* 0x000fe200078e000e */
[----:B------:R-:W-:Y:S06]  /*19620*/  BRA `(.L_x_2811) ;  /* 0xffffffa800347947 */ /* 0x000fec000383ffff */
.L_x_2686:
[----:B0-----:R-:W2:Y:S02]  /*19630*/  LDL R2, [R1+0x4] ;  /* 0x0000040001027983 */ /* 0x001ea40000100800 */
[----:B--2---:R0:W1:Y:S02]  /*19640*/  SYNCS.PHASECHK.TRANS64.TRYWAIT P0, [R2+URZ+0x38820], R0 ;  /* 0x03882000020075a7 */ /* 0x004064000800017f */
[----:B-1----:R-:W-:Y:S05]  /*19650*/  @!P0 NANOSLEEP.SYNCS 0x989680 ;  /* 0x009896800000895d */ /* 0x002fea0003900000 */
[----:B------:R-:W1:Y:S02]  /*19660*/  @!P0 SYNCS.PHASECHK.TRANS64 P0, [R2+URZ+0x38820], R0 ;  /* 0x03882000020085a7 */ /* 0x000e64000800007f */
[----:B-1----:R-:W-:Y:S05]  /*19670*/  @!P0 BRA `(.L_x_2686) ;  /* 0xfffffffc00ec8947 */ /* 0x002fea000383ffff */
[----:B------:R-:W-:Y:S05]  /*19680*/  BRA `(.L_x_2812) ;  /* 0xffffffa800b47947 */ /* 0x000fea000383ffff */
.L_x_2695:
[----:B-1----:R1:W2:Y:S02]  /*19690*/  SYNCS.PHASECHK.TRANS64.TRYWAIT P0, [R2+URZ+0x38840], R0 ;  /* 0x03884000020075a7 */ /* 0x0022a4000800017f */
[----:B--2---:R-:W-:Y:S05]  /*196a0*/  @!P0 NANOSLEEP.SYNCS 0x989680 ;  /* 0x009896800000895d */ /* 0x004fea0003900000 */
[----:B------:R-:W2:Y:S02]  /*196b0*/  @!P0 SYNCS.PHASECHK.TRANS64 P0, [R2+URZ+0x38840], R0 ;  /* 0x03884000020085a7 */ /* 0x000ea4000800007f */
[----:B--2---:R-:W-:Y:S05]  /*196c0*/  @!P0 BRA `(.L_x_2695) ;  /* 0xfffffffc00f08947 */ /* 0x004fea000383ffff */
[----:B------:R-:W-:Y:S05]  /*196d0*/  BRA `(.L_x_2813) ;  /* 0xffffffac007c7947 */ /* 0x000fea000383ffff */
.L_x_2703:
[----:B0-----:R0:W1:Y:S02]  /*196e0*/  SYNCS.PHASECHK.TRANS64.TRYWAIT P0, [R2+URZ+0x60], R0 ;  /* 0x00006000020075a7 */ /* 0x001064000800017f */
[----:B-1----:R-:W-:Y:S05]  /*196f0*/  @!P0 NANOSLEEP.SYNCS 0x989680 ;  /* 0x009896800000895d */ /* 0x002fea0003900000 */
[----:B------:R-:W1:Y:S02]  /*19700*/  @!P0 SYNCS.PHASECHK.TRANS64 P0, [R2+URZ+0x60], R0 ;  /* 0x00006000020085a7 */ /* 0x000e64000800007f */
[----:B-1----:R-:W-:Y:S05]  /*19710*/  @!P0 BRA `(.L_x_2703) ;  /* 0xfffffffc00f08947 */ /* 0x002fea000383ffff */
[----:B------:R-:W-:Y:S05]  /*19720*/  BRA `(.L_x_2814) ;  /* 0xffffffb000d87947 */ /* 0x000fea000383ffff */
.L_x_2714:
[----:B--2---:R2:W3:Y:S02]  /*19730*/  SYNCS.PHASECHK.TRANS64.TRYWAIT P0, [R3+URZ+0x38840], R2 ;  /* 0x03884002030075a7 */ /* 0x0044e4000800017f */
[----:B---3--:R-:W-:Y:S05]  /*19740*/  @!P0 NANOSLEEP.SYNCS 0x989680 ;  /* 0x009896800000895d */ /* 0x008fea0003900000 */
[----:B------:R-:W3:Y:S02]  /*19750*/  @!P0 SYNCS.PHASECHK.TRANS64 P0, [R3+URZ+0x38840], R2 ;  /* 0x03884002030085a7 */ /* 0x000ee4000800007f */
[----:B---3--:R-:W-:Y:S05]  /*19760*/  @!P0 BRA `(.L_x_2714) ;  /* 0xfffffffc00f08947 */ /* 0x008fea000383ffff */
[----:B------:R-:W-:Y:S05]  /*19770*/  BRA `(.L_x_2815) ;  /* 0xffffffbc00047947 */ /* 0x000fea000383ffff */
.L_x_2722:
[----:B-1----:R1:W2:Y:S02]  /*19780*/  SYNCS.PHASECHK.TRANS64.TRYWAIT P0, [R2+URZ+0x60], R3 ;  /* 0x00006003020075a7 */ /* 0x0022a4000800017f */
[----:B--2---:R-:W-:Y:S05]  /*19790*/  @!P0 NANOSLEEP.SYNCS 0x989680 ;  /* 0x009896800000895d */ /* 0x004fea0003900000 */
[----:B------:R-:W2:Y:S02]  /*197a0*/  @!P0 SYNCS.PHASECHK.TRANS64 P0, [R2+URZ+0x60], R3 ;  /* 0x00006003020085a7 */ /* 0x000ea4000800007f */
[----:B--2---:R-:W-:Y:S05]  /*197b0*/  @!P0 BRA `(.L_x_2722) ;  /* 0xfffffffc00f08947 */ /* 0x004fea000383ffff */
[----:B------:R-:W-:Y:S05]  /*197c0*/  BRA `(.L_x_2816) ;  /* 0xffffffc000607947 */ /* 0x000fea000383ffff */
.L_x_2733:
[----:B---3--:R3:W4:Y:S02]  /*197d0*/  SYNCS.PHASECHK.TRANS64.TRYWAIT P0, [R2+URZ+0x38840], R3 ;  /* 0x03884003020075a7 */ /* 0x008724000800017f */
[----:B----4-:R-:W-:Y:S05]  /*197e0*/  @!P0 NANOSLEEP.SYNCS 0x989680 ;  /* 0x009896800000895d */ /* 0x010fea0003900000 */
[----:B------:R-:W4:Y:S02]  /*197f0*/  @!P0 SYNCS.PHASECHK.TRANS64 P0, [R2+URZ+0x38840], R3 ;  /* 0x03884003020085a7 */ /* 0x000f24000800007f */
[----:B----4-:R-:W-:Y:S05]  /*19800*/  @!P0 BRA `(.L_x_2733) ;  /* 0xfffffffc00f08947 */ /* 0x010fea000383ffff */
[----:B------:R-:W-:Y:S05]  /*19810*/  BRA `(.L_x_2817) ;  /* 0xffffffc800587947 */ /* 0x000fea000383ffff */
.L_x_2741:
[----:B-1----:R1:W2:Y:S02]  /*19820*/  SYNCS.PHASECHK.TRANS64.TRYWAIT P0, [R2+URZ+0x60], R5 ;  /* 0x00006005020075a7 */ /* 0x0022a4000800017f */
[----:B--2---:R-:W-:Y:S05]  /*19830*/  @!P0 NANOSLEEP.SYNCS 0x989680 ;  /* 0x009896800000895d */ /* 0x004fea0003900000 */
[----:B------:R-:W2:Y:S02]  /*19840*/  @!P0 SYNCS.PHASECHK.TRANS64 P0, [R2+URZ+0x60], R5 ;  /* 0x00006005020085a7 */ /* 0x000ea4000800007f */
[----:B--2---:R-:W-:Y:S05]  /*19850*/  @!P0 BRA `(.L_x_2741) ;  /* 0xfffffffc00f08947 */ /* 0x004fea000383ffff */
[----:B------:R-:W-:Y:S05]  /*19860*/  BRA `(.L_x_2818) ;  /* 0xffffffcc00b47947 */ /* 0x000fea000383ffff */
.L_x_2754:
[----:B--2---:R2:W4:Y:S02]  /*19870*/  SYNCS.PHASECHK.TRANS64.TRYWAIT P0, [R0+URZ+0x38860], R2 ;  /* 0x03886002000075a7 */ /* 0x004524000800017f */
[----:B----4-:R-:W-:Y:S05]  /*19880*/  @!P0 NANOSLEEP.SYNCS 0x989680 ;  /* 0x009896800000895d */ /* 0x010fea0003900000 */
[----:B------:R-:W4:Y:S02]  /*19890*/  @!P0 SYNCS.PHASECHK.TRANS64 P0, [R0+URZ+0x38860], R2 ;  /* 0x03886002000085a7 */ /* 0x000f24000800007f */
[----:B----4-:R-:W-:Y:S05]  /*198a0*/  @!P0 BRA `(.L_x_2754) ;  /* 0xfffffffc00f08947 */ /* 0x010fea000383ffff */
[----:B------:R-:W-:Y:S05]  /*198b0*/  BRA `(.L_x_2819) ;  /* 0xffffffd400907947 */ /* 0x000fea000383ffff */
.L_x_2763:
[----:B------:R-:W-:Y:S01]  /*198c0*/  BSSY B0, `(.L_x_2820) ;  /* 0x0000008000007945 */ /* 0x000fe20003800000 */
[----:B------:R-:W-:Y:S02]  /*198d0*/  IMAD.MOV.U32 R13, RZ, RZ, R16 ;  /* 0x000000ffff0d7224 */ /* 0x000fe400078e0010 */
[----:B------:R-:W-:Y:S02]  /*198e0*/  IMAD.MOV.U32 R12, RZ, RZ, RZ ;  /* 0x000000ffff0c7224 */ /* 0x000fe400078e00ff */
[----:B------:R-:W-:Y:S02]  /*198f0*/  IMAD.MOV.U32 R11, RZ, RZ, 0x1f ;  /* 0x0000001fff0b7424 */ /* 0x000fe400078e00ff */
[----:B------:R-:W-:-:S07]  /*19900*/  IMAD.MOV.U32 R15, RZ, RZ, -0x1 ;  /* 0xffffffffff0f7424 */ /* 0x000fce00078e00ff */
[----:B-123-5:R-:W-:Y:S05]  /*19910*/  WARPSYNC.COLLECTIVE R15, `(.L_x_2821) ;  /* 0x000000000f087348 */ /* 0x02efea0003c00000 */
[----:B------:R0:W4:Y:S02]  /*19920*/  SHFL.IDX P6, R14, R13, R12, R11 ;  /* 0x0000000c0d0e7389 */ /* 0x00012400000c000b */
[----:B012345:R-:W-:Y:S01]  /*19930*/  ENDCOLLECTIVE ;  /* 0x000000000000791b */ /* 0x03ffe20003800000 */
.L_x_2821:
[----:B------:R-:W-:Y:S05]  /*19940*/  BSYNC B0 ;  /* 0x0000000000007941 */ /* 0x000fea0003800000 */
.L_x_2820:
        /* <DEDUP_REMOVED lines=9> */
.L_x_2822:
        /* <DEDUP_REMOVED lines=19> */
.L_x_2823:
        /* <DEDUP_REMOVED lines=8> */
.L_x_2824:
        /* <DEDUP_REMOVED lines=8> */
.L_x_2825:
        /* <DEDUP_REMOVED lines=8> */
.L_x_2826:
        /* <DEDUP_REMOVED lines=8> */
.L_x_2827:
        /* <DEDUP_REMOVED lines=9> */
.L_x_2828:
[----:B------:R-:W-:Y:S01]  /*19da0*/  IMAD.MOV.U32 R16, RZ, RZ, R14 ;  /* 0x000000ffff107224 */ /* 0x000fe200078e000e */
[----:B------:R-:W-:Y:S06]  /*19db0*/  BRA `(.L_x_2829) ;  /* 0xffffffd800947947 */ /* 0x000fec000383ffff */
.L_x_2768:
[----:B------:R-:W-:Y:S01]  /*19dc0*/  BSSY B0, `(.L_x_2830) ;  /* 0x0000008000007945 */ /* 0x000fe20003800000 */
[----:B-----5:R-:W-:Y:S02]  /*19dd0*/  IMAD.MOV.U32 R13, RZ, RZ, R2 ;  /* 0x000000ffff0d7224 */ /* 0x020fe400078e0002 */
[----:B------:R-:W-:Y:S02]  /*19de0*/  IMAD.MOV.U32 R12, RZ, RZ, 0x1 ;  /* 0x00000001ff0c7424 */ /* 0x000fe400078e00ff */
[----:B------:R-:W-:Y:S02]  /*19df0*/  IMAD.MOV.U32 R11, RZ, RZ, RZ ;  /* 0x000000ffff0b7224 */ /* 0x000fe400078e00ff */
[----:B------:R-:W-:-:S07]  /*19e00*/  IMAD.MOV.U32 R15, RZ, RZ, -0x1 ;  /* 0xffffffffff0f7424 */ /* 0x000fce00078e00ff */
[----:B0123--:R-:W-:Y:S05]  /*19e10*/  WARPSYNC.COLLECTIVE R15, `(.L_x_2831) ;  /* 0x000000000f087348 */ /* 0x00ffea0003c00000 */
[----:B------:R4:W0:Y:S02]  /*19e20*/  SHFL.UP P6, R14, R13, R12, R11 ;  /* 0x0400000c0d0e7389 */ /* 0x00082400000c000b */
[----:B01234-:R-:W-:Y:S01]  /*19e30*/  ENDCOLLECTIVE ;  /* 0x000000000000791b */ /* 0x01ffe20003800000 */
.L_x_2831:
[----:B------:R-:W-:Y:S05]  /*19e40*/  BSYNC B0 ;  /* 0x0000000000007941 */ /* 0x000fea0003800000 */
.L_x_2830:
        /* <DEDUP_REMOVED lines=9> */
.L_x_2832:
        /* <DEDUP_REMOVED lines=8> */
.L_x_2833:
        /* <DEDUP_REMOVED lines=8> */
.L_x_2834:
        /* <DEDUP_REMOVED lines=8> */
.L_x_2835:
        /* <DEDUP_REMOVED lines=9> */
.L_x_2836:
[----:B------:R-:W-:Y:S01]  /*1a0f0*/  IMAD.MOV.U32 R16, RZ, RZ, R14 ;  /* 0x000000ffff107224 */ /* 0x000fe200078e000e */
[----:B------:R-:W-:Y:S06]  /*1a100*/  BRA `(.L_x_2837) ;  /* 0xffffffd800607947 */ /* 0x000fec000383ffff */
.L_x_2770:
[----:B------:R-:W-:Y:S01]  /*1a110*/  BSSY B0, `(.L_x_2838) ;  /* 0x0000006000007945 */ /* 0x000fe20003800000 */
[----:B------:R-:W-:Y:S01]  /*1a120*/  PLOP3.LUT P6, PT, P6, PT, PT, 0x8, 0x0 ;  /* 0x000000000000781c */ /* 0x000fe200037ce170 */
[----:B------:R-:W-:-:S12]  /*1a130*/  IMAD.MOV.U32 R15, RZ, RZ, -0x1 ;  /* 0xffffffffff0f7424 */ /* 0x000fd800078e00ff */
[----:B0123-5:R-:W-:Y:S05]  /*1a140*/  WARPSYNC.COLLECTIVE R15, `(.L_x_2839) ;  /* 0x000000000f087348 */ /* 0x02ffea0003c00000 */
[----:B------:R-:W-:Y:S01]  /*1a150*/  VOTE.ANY R14, PT, P6 ;  /* 0x00000000000e7806 */ /* 0x000fe200030e0100 */
[----:B0123-5:R-:W-:Y:S06]  /*1a160*/  ENDCOLLECTIVE ;  /* 0x000000000000791b */ /* 0x02ffec0003800000 */
.L_x_2839:
[----:B------:R-:W-:Y:S05]  /*1a170*/  BSYNC B0 ;  /* 0x0000000000007941 */ /* 0x000fea0003800000 */
.L_x_2838:
        /* <DEDUP_REMOVED lines=9> */
.L_x_2840:
[----:B------:R-:W-:Y:S01]  /*1a210*/  IMAD.MOV.U32 R17, RZ, RZ, R14 ;  /* 0x000000ffff117224 */ /* 0x000fe200078e000e */
[----:B------:R-:W-:Y:S06]  /*1a220*/  BRA `(.L_x_2841) ;  /* 0xffffffd800507947 */ /* 0x000fec000383ffff */
.L_x_2772:
[----:B------:R-:W-:Y:S01]  /*1a230*/  BSSY B0, `(.L_x_2842) ;  /* 0x0000007000007945 */ /* 0x000fe20003800000 */
[----:B------:R-:W-:Y:S02]  /*1a240*/  IMAD.MOV.U32 R13, RZ, RZ, R3 ;  /* 0x000000ffff0d7224 */ /* 0x000fe400078e0003 */
[----:B------:R-:W-:Y:S02]  /*1a250*/  IMAD.MOV.U32 R11, RZ, RZ, 0x1f ;  /* 0x0000001fff0b7424 */ /* 0x000fe400078e00ff */
[----:B------:R-:W-:-:S07]  /*1a260*/  IMAD.MOV.U32 R15, RZ, RZ, -0x1 ;  /* 0xffffffffff0f7424 */ /* 0x000fce00078e00ff */
[----:B012345:R-:W-:Y:S05]  /*1a270*/  WARPSYNC.COLLECTIVE R15, `(.L_x_2843) ;  /* 0x000000000f087348 */ /* 0x03ffea0003c00000 */
[----:B------:R0:W0:Y:S02]  /*1a280*/  SHFL.IDX P6, R14, R13, R12, R11 ;  /* 0x0000000c0d0e7389 */ /* 0x00002400000c000b */
[----:B012345:R-:W-:Y:S01]  /*1a290*/  ENDCOLLECTIVE ;  /* 0x000000000000791b */ /* 0x03ffe20003800000 */
.L_x_2843:
[----:B------:R-:W-:Y:S05]  /*1a2a0*/  BSYNC B0 ;  /* 0x0000000000007941 */ /* 0x000fea0003800000 */
.L_x_2842:
[----:B------:R-:W-:Y:S01]  /*1a2b0*/  IMAD.MOV.U32 R3, RZ, RZ, R14 ;  /* 0x000000ffff037224 */ /* 0x000fe200078e000e */
[----:B------:R-:W-:Y:S06]  /*1a2c0*/  BRA `(.L_x_2844) ;  /* 0xffffffd800447947 */ /* 0x000fec000383ffff */
.L_x_2776:
[----:B0-----:R0:W4:Y:S02]  /*1a2d0*/  SYNCS.PHASECHK.TRANS64.TRYWAIT P0, [R0+URZ+0x38820], R3 ;  /* 0x03882003000075a7 */ /* 0x001124000800017f */
[----:B----4-:R-:W-:Y:S05]  /*1a2e0*/  @!P0 NANOSLEEP.SYNCS 0x989680 ;  /* 0x009896800000895d */ /* 0x010fea0003900000 */
[----:B------:R-:W4:Y:S02]  /*1a2f0*/  @!P0 SYNCS.PHASECHK.TRANS64 P0, [R0+URZ+0x38820], R3 ;  /* 0x03882003000085a7 */ /* 0x000f24000800007f */
[----:B----4-:R-:W-:Y:S05]  /*1a300*/  @!P0 BRA `(.L_x_2776) ;  /* 0xfffffffc00f08947 */ /* 0x010fea000383ffff */
[----:B------:R-:W-:Y:S05]  /*1a310*/  BRA `(.L_x_2845) ;  /* 0xffffffdc00cc7947 */ /* 0x000fea000383ffff */
.L_x_2777:
[----:B------:R-:W4:Y:S01]  /*1a320*/  S2R R2, SR_TID.X ;  /* 0x0000000000027919 */ /* 0x000f220000002100 */
[----:B------:R-:W-:Y:S01]  /*1a330*/  BSSY B0, `(.L_x_2846) ;  /* 0x000000a000007945 */ /* 0x000fe20003800000 */
[----:B------:R-:W-:Y:S02]  /*1a340*/  IMAD.MOV.U32 R12, RZ, RZ, RZ ;  /* 0x000000ffff0c7224 */ /* 0x000fe400078e00ff */
[----:B------:R-:W-:Y:S02]  /*1a350*/  IMAD.MOV.U32 R11, RZ, RZ, 0x1f ;  /* 0x0000001fff0b7424 */ /* 0x000fe400078e00ff */
[----:B------:R-:W-:Y:S01]  /*1a360*/  IMAD.MOV.U32 R15, RZ, RZ, -0x1 ;  /* 0xffffffffff0f7424 */ /* 0x000fe200078e00ff */
[----:B----4-:R-:W-:-:S04]  /*1a370*/  SHF.R.U32.HI R2, RZ, 0x5, R2 ;  /* 0x00000005ff027819 */ /* 0x010fc80000011602 */
[----:B------:R-:W-:-:S05]  /*1a380*/  LOP3.LUT R2, R2, 0x3, RZ, 0xc0, !PT ;  /* 0x0000000302027812 */ /* 0x000fca00078ec0ff */
[----:B------:R-:W-:-:S07]  /*1a390*/  IMAD.MOV.U32 R13, RZ, RZ, R2 ;  /* 0x000000ffff0d7224 */ /* 0x000fce00078e0002 */
[----:B0123-5:R-:W-:Y:S05]  /*1a3a0*/  WARPSYNC.COLLECTIVE R15, `(.L_x_2847) ;  /* 0x000000000f087348 */ /* 0x02ffea0003c00000 */
[----:B------:R4:W0:Y:S02]  /*1a3b0*/  SHFL.IDX P6, R14, R13, R12, R11 ;  /* 0x0000000c0d0e7389 */ /* 0x00082400000c000b */
[----:B012345:R-:W-:Y:S01]  /*1a3c0*/  ENDCOLLECTIVE ;  /* 0x000000000000791b */ /* 0x03ffe20003800000 */
.L_x_2847:
[----:B------:R-:W-:Y:S05]  /*1a3d0*/  BSYNC B0 ;  /* 0x0000000000007941 */ /* 0x000fea0003800000 */
.L_x_2846:
[----:B------:R-:W-:Y:S05]  /*1a3e0*/  BRA `(.L_x_2848) ;  /* 0xffffffdc00b47947 */ /* 0x000fea000383ffff */
.L_x_2780:
[----:B------:R-:W-:Y:S01]  /*1a3f0*/  BSSY B1, `(.L_x_2849) ;  /* 0x0000006000017945 */ /* 0x000fe20003800000 */
[----:B------:R-:W-:-:S07]  /*1a400*/  IMAD.MOV.U32 R15, RZ, RZ, -0x1 ;  /* 0xffffffffff0f7424 */ /* 0x000fce00078e00ff */
[----:B-12345:R-:W-:Y:S05]  /*1a410*/  WARPSYNC.COLLECTIVE R15, `(.L_x_2850) ;  /* 0x000000000f0c7348 */ /* 0x03efea0003c00000 */
[----:B------:R-:W-:Y:S02]  /*1a420*/  ELECT P6, UR62, PT ;  /* 0x00000000003e782f */ /* 0x000fe400038c0000 */
[----:B------:R-:W-:Y:S01]  /*1a430*/  MOV R14, UR62 ;  /* 0x0000003e000e7c02 */ /* 0x000fe20008000f00 */
[----:B-12345:R-:W-:Y:S10]  /*1a440*/  ENDCOLLECTIVE ;  /* 0x000000000000791b */ /* 0x03eff40003800000 */
.L_x_2850:
[----:B------:R-:W-:Y:S05]  /*1a450*/  BSYNC B1 ;  /* 0x0000000000017941 */ /* 0x000fea0003800000 */
.L_x_2849:
[----:B------:R-:W-:Y:S05]  /*1a460*/  BRA `(.L_x_2851) ;  /* 0xffffffdc00ac7947 */ /* 0x000fea000383ffff */
.L_x_2782:
[----:B0-----:R0:W1:Y:S02]  /*1a470*/  SYNCS.PHASECHK.TRANS64.TRYWAIT P0, [R6+URZ], R5 ;  /* 0x00000005060075a7 */ /* 0x001064000800017f */
[----:B-1----:R-:W-:Y:S05]  /*1a480*/  @!P0 NANOSLEEP.SYNCS 0x989680 ;  /* 0x009896800000895d */ /* 0x002fea0003900000 */
[----:B------:R-:W1:Y:S02]  /*1a490*/  @!P0 SYNCS.PHASECHK.TRANS64 P0, [R6+URZ], R5 ;  /* 0x00000005060085a7 */ /* 0x000e64000800007f */
[----:B-1----:R-:W-:Y:S05]  /*1a4a0*/  @!P0 BRA `(.L_x_2782) ;  /* 0xfffffffc00f08947 */ /* 0x002fea000383ffff */
[----:B------:R-:W-:Y:S05]  /*1a4b0*/  BRA `(.L_x_2852) ;  /* 0xffffffdc00f07947 */ /* 0x000fea000383ffff */
.L_x_2783:
[----:B-1----:R1:W3:Y:S02]  /*1a4c0*/  SYNCS.PHASECHK.TRANS64.TRYWAIT P0, [R7+URZ], R2 ;  /* 0x00000002070075a7 */ /* 0x0022e4000800017f */
[----:B---3--:R-:W-:Y:S05]  /*1a4d0*/  @!P0 NANOSLEEP.SYNCS 0x989680 ;  /* 0x009896800000895d */ /* 0x008fea0003900000 */
[----:B------:R-:W3:Y:S02]  /*1a4e0*/  @!P0 SYNCS.PHASECHK.TRANS64 P0, [R7+URZ], R2 ;  /* 0x00000002070085a7 */ /* 0x000ee4000800007f */
[----:B---3--:R-:W-:Y:S05]  /*1a4f0*/  @!P0 BRA `(.L_x_2783) ;  /* 0xfffffffc00f08947 */ /* 0x008fea000383ffff */
[----:B------:R-:W-:Y:S05]  /*1a500*/  BRA `(.L_x_2853) ;  /* 0xffffffdc00e47947 */ /* 0x000fea000383ffff */
.L_x_2785:
[----:B---3--:R3:W4:Y:S02]  /*1a510*/  SYNCS.PHASECHK.TRANS64.TRYWAIT P0, [R4+URZ], R5 ;  /* 0x00000005040075a7 */ /* 0x008724000800017f */
[----:B----4-:R-:W-:Y:S05]  /*1a520*/  @!P0 NANOSLEEP.SYNCS 0x989680 ;  /* 0x009896800000895d */ /* 0x010fea0003900000 */
[----:B------:R-:W4:Y:S02]  /*1a530*/  @!P0 SYNCS.PHASECHK.TRANS64 P0, [R4+URZ], R5 ;  /* 0x00000005040085a7 */ /* 0x000f24000800007f */
[----:B----4-:R-:W-:Y:S05]  /*1a540*/  @!P0 BRA `(.L_x_2785) ;  /* 0xfffffffc00f08947 */ /* 0x010fea000383ffff */
[----:B------:R-:W-:Y:S05]  /*1a550*/  BRA `(.L_x_2854) ;  /* 0xffffffdc00ec7947 */ /* 0x000fea000383ffff */
.L_x_2855:
        /* <DEDUP_REMOVED lines=10> */
.L_x_15301:


//--------------------- .text._ZN7cutlass13device_kernelIN5flash11enable_sm90INS1_16FlashAttnFwdSm90INS1_25CollectiveMainloopFwdSm90ILi2EN4cute5tupleIJNS5_1CILi1EEES8_S8_EEENS6_IJNS7_ILi128EEENS7_ILi80EEENS7_ILi256EEEEEELi256ENS_6half_tEfNS_4arch4Sm90ELb1ELb0ELb0ELb1ELb0ELb1ELb0ELb1ELb1ELb1ELb0ELb0EEENS1_21CollectiveEpilogueFwdINS6_IJSA_SC_SB_EEES9_SE_SG_Li256ELb1ELb1ELb0ELb0EEENS1_36VarlenDynamicPersistentTileSchedulerILi128ELi80ELi256ELi128ELb0ELb1ELb1ELb1ELb1ELb1EEEEEEEEEvNT_6ParamsE --------------------------
	.section	.text._ZN7cutlass13device_kernelIN5flash11enable_sm90INS1_16FlashAttnFwdSm90INS1_25CollectiveMainloopFwdSm90ILi2EN4cute5tupleIJNS5_1CILi1EEES8_S8_EEENS6_IJNS7_ILi128EEENS7_ILi80EEENS7_ILi256EEEEEELi256ENS_6half_tEfNS_4arch4Sm90ELb1ELb0ELb0ELb1ELb0ELb1ELb0ELb1ELb1ELb1ELb0ELb0EEENS1_21CollectiveEpilogueFwdINS6_IJSA_SC_SB_EEES9_SE_SG_Li256ELb1ELb1ELb0ELb0EEENS1_36VarlenDynamicPersistentTileSchedulerILi128ELi80ELi256ELi128ELb0ELb1ELb1ELb1ELb1ELb1EEEEEEEEEvNT_6ParamsE,"ax",@progbits
	.align	128
.text._ZN7cutlass13device_kernelIN5flash11enable_sm90INS1_16FlashAttnFwdSm90INS1_25CollectiveMainloopFwdSm90ILi2EN4cute5tupleIJNS5_1CILi1EEES8_S8_EEENS6_IJNS7_ILi128EEENS7_ILi80EEENS7_ILi256EEEEEELi256ENS_6half_tEfNS_4arch4Sm90ELb1ELb0ELb0ELb1ELb0ELb1ELb0ELb1ELb1ELb1ELb0ELb0EEENS1_21CollectiveEpilogueFwdINS6_IJSA_SC_SB_EEES9_SE_SG_Li256ELb1ELb1ELb0ELb0EEENS1_36VarlenDynamicPersistentTileSchedulerILi128ELi80ELi256ELi128ELb0ELb1ELb1ELb1ELb1ELb1EEEEEEEEEvNT_6ParamsE:
        .type           _ZN7cutlass13device_kernelIN5flash11enable_sm90INS1_16FlashAttnFwdSm90INS1_25CollectiveMainloopFwdSm90ILi2EN4cute5tupleIJNS5_1CILi1EEES8_S8_EEENS6_IJNS7_ILi128EEENS7_ILi80EEENS7_ILi256EEEEEELi256ENS_6half_tEfNS_4arch4Sm90ELb1ELb0ELb0ELb1ELb0ELb1ELb0ELb1ELb1ELb1ELb0ELb0EEENS1_21CollectiveEpilogueFwdINS6_IJSA_SC_SB_EEES9_SE_SG_Li256ELb1ELb1ELb0ELb0EEENS1_36VarlenDynamicPersistentTileSchedulerILi128ELi80ELi256ELi128ELb0ELb1ELb1ELb1ELb1ELb1EEEEEEEEEvNT_6ParamsE,@function
        .size           _ZN7cutlass13device_kernelIN5flash11enable_sm90INS1_16FlashAttnFwdSm90INS1_25CollectiveMainloopFwdSm90ILi2EN4cute5tupleIJNS5_1CILi1EEES8_S8_EEENS6_IJNS7_ILi128EEENS7_ILi80EEENS7_ILi256EEEEEELi256ENS_6half_tEfNS_4arch4Sm90ELb1ELb0ELb0ELb1ELb0ELb1ELb0ELb1ELb1ELb1ELb0ELb0EEENS1_21CollectiveEpilogueFwdINS6_IJSA_SC_SB_EEES9_SE_SG_Li256ELb1ELb1ELb0ELb0EEENS1_36VarlenDynamicPersistentTileSchedulerILi128ELi80ELi256ELi128ELb0ELb1ELb1ELb1ELb1ELb1EEEEEEEEEvNT_6ParamsE,(.L_x_15302 - _ZN7cutlass13device_kernelIN5flash11enable_sm90INS1_16FlashAttnFwdSm90INS1_25CollectiveMainloopFwdSm90ILi2EN4cute5tupleIJNS5_1CILi1EEES8_S8_EEENS6_IJNS7_ILi128EEENS7_ILi80EEENS7_ILi256EEEEEELi256ENS_6half_tEfNS_4arch4Sm90ELb1ELb0ELb0ELb1ELb0ELb1ELb0ELb1ELb1ELb1ELb0ELb0EEENS1_21CollectiveEpilogueFwdINS6_IJSA_SC_SB_EEES9_SE_SG_Li256ELb1ELb1ELb0ELb0EEENS1_36VarlenDynamicPersistentTileSchedulerILi128ELi80ELi256ELi128ELb0ELb1ELb1ELb1ELb1ELb1EEEEEEEEEvNT_6ParamsE)
        .other          _ZN7cutlass13device_kernelIN5flash11enable_sm90INS1_16FlashAttnFwdSm90INS1_25CollectiveMainloopFwdSm90ILi2EN4cute5tupleIJNS5_1CILi1EEES8_S8_EEENS6_IJNS7_ILi128EEENS7_ILi80EEENS7_ILi256EEEEEELi256ENS_6half_tEfNS_4arch4Sm90ELb1ELb0ELb0ELb1ELb0ELb1ELb0ELb1ELb1ELb1ELb0ELb0EEENS1_21CollectiveEpilogueFwdINS6_IJSA_SC_SB_EEES9_SE_SG_Li256ELb1ELb1ELb0ELb0EEENS1_36VarlenDynamicPersistentTileSchedulerILi128ELi80ELi256ELi128ELb0ELb1ELb1ELb1ELb1ELb1EEEEEEEEEvNT_6ParamsE,@"STO_CUDA_ENTRY STV_DEFAULT"
_ZN7cutlass13device_kernelIN5flash11enable_sm90INS1_16FlashAttnFwdSm90INS1_25CollectiveMainloopFwdSm90ILi2EN4cute5tupleIJNS5_1CILi1EEES8_S8_EEENS6_IJNS7_ILi128EEENS7_ILi80EEENS7_ILi256EEEEEELi256ENS_6half_tEfNS_4arch4Sm90ELb1ELb0ELb0ELb1ELb0ELb1ELb0ELb1ELb1ELb1ELb0ELb0EEENS1_21CollectiveEpilogueFwdINS6_IJSA_SC_SB_EEES9_SE_SG_Li256ELb1ELb1ELb0ELb0EEENS1_36VarlenDynamicPersistentTileSchedulerILi128ELi80ELi256ELi128ELb0ELb1ELb1ELb1ELb1ELb1EEEEEEEEEvNT_6ParamsE:
        /* <DEDUP_REMOVED lines=24> */
.L_x_2857:
[----:B------:R-:W-:Y:S05]  /*0180*/  BSYNC B0 ;  /* 0x0000000000007941 */ /* 0x000fea0003800000 */
.L_x_2856:
        /* <DEDUP_REMOVED lines=41> */
.L_x_2858:
        /* <DEDUP_REMOVED lines=22> */
.L_x_2859:
        /* <DEDUP_REMOVED lines=18> */
.L_x_2860:
        /* <DEDUP_REMOVED lines=22> */
.L_x_2861:
        /* <DEDUP_REMOVED lines=22> */
.L_x_2862:
[----:B0-----:R-:W-:Y:S01]  /*0960*/  UMOV UR4, 0x1 ;  /* 0x0000000100047882 */ /* 0x001fe20000000000 */
[----:B------:R-:W-:Y:S01]  /*0970*/  PLOP3.LUT P0, PT, PT, PT, UP0, 0x80, 0x0 ;  /* 0x000000000000781c */ /* 0x000fe20003f0f008 */
[----:B------:R-:W-:Y:S01]  /*0980*/  USEL UR4, UR4, 0x2, !UP0 ;  /* 0x0000000204047887 */ /* 0x000fe2000c000000 */
[----:B------:R-:W-:Y:S01]  /*0990*/  NOP ;  /* 0x0000000000007918 */ /* 0x000fe20000000000 */
[----:B------:R-:W-:Y:S04]  /*09a0*/  BSSY B9, `(.L_x_2863) ;  /* 0x0002f33000097945 */ /* 0x000fe80003800000 */
[----:B------:R-:W-:-:S05]  /*09b0*/  IMAD.U32 R2, RZ, RZ, UR4 ;  /* 0x00000004ff027e24 */ /* 0x000fca000f8e00ff */
[----:B------:R0:W-:Y:S01]  /*09c0*/  STL [R1+0x98], R2 ;  /* 0x0000980201007387 */ /* 0x0001e20000100800 */
[----:B-12-4-:R-:W-:Y:S06]  /*09d0*/  BAR.SYNC.DEFER_BLOCKING 0x0 ;  /* 0x0000000000007b1d */ /* 0x016fec0000010000 */
[----:B------:R-:W-:Y:S05]  /*09e0*/  @!P0 BRA `(.L_x_2864) ;  /* 0x0000026000708947 */ /* 0x000fea0003800000 */
.L_x_2865:
        /* <DEDUP_REMOVED lines=15> */
[----:B------:R-:W2:Y:S01]  /*0ae0*/  LDL R0, [R1+0x98] ;  /* 0x0000980001007983 */ /* 0x000ea20000100800 */
[----:B------:R-:W-:Y:S01]  /*0af0*/  VIADD R4, R4, 0xffffff80 ;  /* 0xffffff8004047836 */ /* 0x000fe20000000000 */
[----:B------:R-:W-:Y:S02]  /*0b00*/  R2UR UR4, R16 ;  /* 0x00000000100472ca */ /* 0x000fe400000e0000 */
[----:B------:R-:W-:Y:S01]  /*0b10*/  CS2R R218, SRZ ;  /* 0x0000000000da7805 */ /* 0x000fe2000001ff00 */
[----:B------:R-:W-:Y:S01]  /*0b20*/  IMAD.MOV.U32 R217, RZ, RZ, RZ ;  /* 0x000000ffffd97224 */ /* 0x000fe200078e00ff */
[----:B------:R-:W-:-:S04]  /*0b30*/  SHF.R.S32.HI R3, RZ, 0x1f, R4 ;  /* 0x0000001fff037819 */ /* 0x000fc80000011404 */
[CC--:B------:R-:W-:Y:S02]  /*0b40*/  LEA.HI R8, R3.reuse, R4.reuse, RZ, 0x2 ;  /* 0x0000000403087211 */ /* 0x0c0fe400078f10ff */
[CC--:B------:R-:W-:Y:S02]  /*0b50*/  LEA.HI R5, R3.reuse, R4.reuse, RZ, 0x5 ;  /* 0x0000000403057211 */ /* 0x0c0fe400078f28ff */
[----:B------:R-:W-:Y:S01]  /*0b60*/  LOP3.LUT R11, R8, 0xfffffffc, RZ, 0xc0, !PT ;  /* 0xfffffffc080b7812 */ /* 0x000fe200078ec0ff */
[----:B------:R-:W-:Y:S01]  /*0b70*/  UIADD3 UR4, UR4, 0x14400, URZ ;  /* 0x0001440004047890 */ /* 0x000fe2000fffe03f */
[-C--:B0-----:R-:W-:Y:S01]  /*0b80*/  LEA.HI R2, R3, R4.reuse, RZ, 0x4 ;  /* 0x0000000403027211 */ /* 0x081fe200078f20ff */
[----:B------:R-:W-:Y:S01]  /*0b90*/  IMAD.SHL.U32 R6, R5, 0x20, RZ ;  /* 0x0000002005067824 */ /* 0x000fe200078e00ff */
[----:B------:R-:W-:Y:S01]  /*0ba0*/  LEA.HI R212, R3, R4, RZ, 0x3 ;  /* 0x0000000403d47211 */ /* 0x000fe200078f18ff */
[----:B------:R-:W-:Y:S01]  /*0bb0*/  IMAD.IADD R11, R4, 0x1, -R11 ;  /* 0x00000001040b7824 */ /* 0x000fe200078e0a0b */
[----:B------:R-:W-:-:S02]  /*0bc0*/  SHF.R.S32.HI R5, RZ, 0x4, R2 ;  /* 0x00000004ff057819 */ /* 0x000fc40000011402 */
[----:B------:R-:W-:Y:S02]  /*0bd0*/  LEA.HI R12, R3, R4, RZ, 0x6 ;  /* 0x00000004030c7211 */ /* 0x000fe400078f30ff */
[----:B------:R-:W-:Y:S02]  /*0be0*/  LOP3.LUT R237, R212, 0xfffffff8, RZ, 0xc0, !PT ;  /* 0xfffffff8d4ed7812 */ /* 0x000fe400078ec0ff */
[----:B------:R-:W-:Y:S01]  /*0bf0*/  SHF.R.S32.HI R212, RZ, 0x3, R212 ;  /* 0x00000003ffd47819 */ /* 0x000fe200000114d4 */
[----:B------:R-:W-:Y:S01]  /*0c00*/  IMAD.SHL.U32 R12, R12, 0x8, RZ ;  /* 0x000000080c0c7824 */ /* 0x000fe200078e00ff */
[----:B------:R-:W-:Y:S01]  /*0c10*/  LOP3.LUT R6, R6, 0xfffffc00, RZ, 0xc0, !PT ;  /* 0xfffffc0006067812 */ /* 0x000fe200078ec0ff */
[----:B------:R-:W-:Y:S01]  /*0c20*/  IMAD.IADD R237, R4, 0x1, -R237 ;  /* 0x0000000104ed7824 */ /* 0x000fe200078e0aed */
[C---:B------:R-:W-:Y:S01]  /*0c30*/  IADD3 R15, R212.reuse, 0x20, RZ ;  /* 0x00000020d40f7810 */ /* 0x040fe20007ffe0ff */
[----:B------:R-:W-:Y:S01]  /*0c40*/  IMAD.SHL.U32 R20, R212, 0x40, RZ ;  /* 0x00000040d4147824 */ /* 0x000fe200078e00ff */
[----:B------:R-:W-:Y:S01]  /*0c50*/  LOP3.LUT R228, R12, 0xfffffe00, RZ, 0xc0, !PT ;  /* 0xfffffe000ce47812 */ /* 0x000fe200078ec0ff */
[----:B------:R-:W-:-:S02]  /*0c60*/  IMAD.SHL.U32 R22, R237, 0x4, RZ ;  /* 0x00000004ed167824 */ /* 0x000fc400078e00ff */
[----:B------:R-:W-:Y:S02]  /*0c70*/  IMAD.SHL.U32 R224, R15, 0x40, RZ ;  /* 0x000000400fe07824 */ /* 0x000fe400078e00ff */
[C---:B------:R-:W-:Y:S02]  /*0c80*/  VIADD R214, R22.reuse, 0x40 ;  /* 0x0000004016d67836 */ /* 0x040fe40000000000 */
[----:B------:R-:W-:Y:S01]  /*0c90*/  VIADD R215, R22, 0x20 ;  /* 0x0000002016d77836 */ /* 0x000fe20000000000 */
[----:B------:R-:W-:Y:S01]  /*0ca0*/  LOP3.LUT R224, R224, 0x1c0, RZ, 0xc0, !PT ;  /* 0x000001c0e0e07812 */ /* 0x000fe200078ec0ff */
[C---:B------:R-:W-:Y:S02]  /*0cb0*/  IMAD.IADD R213, R22.reuse, 0x1, R214 ;  /* 0x0000000116d57824 */ /* 0x040fe400078e02d6 */
[----:B------:R-:W-:Y:S01]  /*0cc0*/  VIADD R216, R22, 0x60 ;  /* 0x0000006016d87836 */ /* 0x000fe20000000000 */
[----:B------:R-:W-:Y:S02]  /*0cd0*/  SHF.R.U32.HI R18, RZ, 0x3, R224 ;  /* 0x00000003ff127819 */ /* 0x000fe400000116e0 */
[----:B--2---:R-:W-:-:S02]  /*0ce0*/  R2UR UR5, R0 ;  /* 0x00000000000572ca */ /* 0x004fc400000e0000 */
[----:B------:R-:W-:Y:S02]  /*0cf0*/  LEA.HI R0, R3, R4, RZ, 0x7 ;  /* 0x0000000403007211 */ /* 0x000fe400078f38ff */
[----:B------:R-:W-:Y:S02]  /*0d00*/  LOP3.LUT R3, R2, 0x3fffff0, RZ, 0xc0, !PT ;  /* 0x03fffff002037812 */ /* 0x000fe400078ec0ff */
[----:B------:R-:W-:Y:S02]  /*0d10*/  LOP3.LUT R7, R0, 0xffffff80, RZ, 0xc0, !PT ;  /* 0xffffff8000077812 */ /* 0x000fe400078ec0ff */
[----:B------:R-:W-:Y:S01]  /*0d20*/  SHF.R.S32.HI R13, RZ, 0x7, R0 ;  /* 0x00000007ff0d7819 */ /* 0x000fe20000011400 */
[C---:B------:R-:W-:Y:S01]  /*0d30*/  IMAD.IADD R3, R4.reuse, 0x1, -R3 ;  /* 0x0000000104037824 */ /* 0x040fe200078e0a03 */
[----:B------:R-:W-:Y:S02]  /*0d40*/  IADD3 R14, R4, -R7, RZ ;  /* 0x80000007040e7210 */ /* 0x000fe40007ffe0ff */
[----:B------:R-:W-:Y:S01]  /*0d50*/  LEA.HI R0, R0, R13, RZ, 0x1 ;  /* 0x0000000d00007211 */ /* 0x000fe200078f08ff */
[----:B------:R-:W-:Y:S01]  /*0d60*/  ULOP3.LUT UR5, UR5, 0x1, URZ, 0xfc, !UPT ;  /* 0x0000000105057892 */ /* 0x000fe2000f8efc3f */
[----:B------:R-:W-:Y:S01]  /*0d70*/  SHF.R.S32.HI R7, RZ, 0x1f, R14 ;  /* 0x0000001fff077819 */ /* 0x000fe2000001140e */
[----:B------:R-:W-:Y:S01]  /*0d80*/  STL [R1+0x74], R14 ;  /* 0x0000740e01007387 */ /* 0x000fe20000100800 */
[----:B------:R-:W-:-:S02]  /*0d90*/  LEA.HI R2, R2, R5, RZ, 0x1 ;  /* 0x0000000502027211 */ /* 0x000fc400078f08ff */
[CC--:B------:R-:W-:Y:S01]  /*0da0*/  LEA.HI R8, R7.reuse, R14.reuse, RZ, 0x2 ;  /* 0x0000000e07087211 */ /* 0x0c0fe200078f10ff */
[----:B------:R0:W-:Y:S01]  /*0db0*/  STL [R1+0x8c], R13 ;  /* 0x00008c0d01007387 */ /* 0x0001e20000100800 */
[----:B------:R-:W-:Y:S02]  /*0dc0*/  LEA.HI R7, R7, R14, RZ, 0x5 ;  /* 0x0000000e07077211 */ /* 0x000fe400078f28ff */
[--C-:B------:R-:W-:Y:S02]  /*0dd0*/  SHF.R.S32.HI R9, RZ, 0x2, R8.reuse ;  /* 0x00000002ff097819 */ /* 0x100fe40000011408 */
[----:B------:R-:W-:Y:S02]  /*0de0*/  SHF.R.S32.HI R10, RZ, 0x1f, R8 ;  /* 0x0000001fff0a7819 */ /* 0x000fe40000011408 */
[----:B------:R-:W-:Y:S02]  /*0df0*/  SHF.R.S32.HI R7, RZ, 0x5, R7 ;  /* 0x00000005ff077819 */ /* 0x000fe40000011407 */
[----:B------:R-:W-:-:S02]  /*0e00*/  LEA.HI R10, R10, R9, RZ, 0x3 ;  /* 0x000000090a0a7211 */ /* 0x000fc400078f18ff */
[----:B------:R-:W-:Y:S02]  /*0e10*/  LOP3.LUT R0, R0, 0x3fffffe, RZ, 0xc0, !PT ;  /* 0x03fffffe00007812 */ /* 0x000fe400078ec0ff */
[----:B------:R-:W-:Y:S02]  /*0e20*/  LOP3.LUT R10, R10, 0xfffffff8, RZ, 0xc0, !PT ;  /* 0xfffffff80a0a7812 */ /* 0x000fe400078ec0ff */
[----:B------:R-:W-:Y:S02]  /*0e30*/  LOP3.LUT R2, R2, 0x1ffffffe, RZ, 0xc0, !PT ;  /* 0x1ffffffe02027812 */ /* 0x000fe400078ec0ff */
[----:B------:R-:W-:Y:S01]  /*0e40*/  IADD3 R0, R13, -R0, RZ ;  /* 0x800000000d007210 */ /* 0x000fe20007ffe0ff */
[----:B------:R-:W-:Y:S01]  /*0e50*/  IMAD.IADD R10, R9, 0x1, -R10 ;  /* 0x00000001090a7824 */ /* 0x000fe200078e0a0a */
[----:B------:R-:W-:Y:S01]  /*0e60*/  LEA R3, R3, R6, 0x6 ;  /* 0x0000000603037211 */ /* 0x000fe200078e30ff */
[----:B------:R-:W-:Y:S01]  /*0e70*/  VIADD R9, R212, 0x60 ;  /* 0x00000060d4097836 */ /* 0x000fe20000000000 */
[----:B------:R-:W-:Y:S01]  /*0e80*/  LEA.HI R4, R11, R11, RZ, 0x1 ;  /* 0x0000000b0b047211 */ /* 0x000fe200078f08ff */
[----:B------:R-:W-:Y:S01]  /*0e90*/  IMAD R7, R7, 0x10, R10 ;  /* 0x0000001007077824 */ /* 0x000fe200078e020a */
[----:B------:R-:W-:Y:S01]  /*0ea0*/  LOP3.LUT R234, R8, 0x7ffffffc, RZ, 0xc0, !PT ;  /* 0x7ffffffc08ea7812 */ /* 0x000fe200078ec0ff */
[----:B------:R-:W-:Y:S01]  /*0eb0*/  IMAD.IADD R2, R5, 0x1, -R2 ;  /* 0x0000000105027824 */ /* 0x000fe200078e0a02 */
[----:B------:R-:W-:Y:S01]  /*0ec0*/  SHF.R.S32.HI R6, RZ, 0x1f, R9 ;  /* 0x0000001fff067819 */ /* 0x000fe20000011409 */
[----:B0-----:R-:W-:Y:S01]  /*0ed0*/  IMAD R13, R0, 0x40, R7 ;  /* 0x00000040000d7824 */ /* 0x001fe200078e0207 */
[----:B------:R-:W-:Y:S01]  /*0ee0*/  SHF.R.S32.HI R0, RZ, 0x1f, R15 ;  /* 0x0000001fff007819 */ /* 0x000fe2000001140f */
[----:B------:R-:W-:Y:S01]  /*0ef0*/  IMAD R2, R2, 0x8, R3 ;  /* 0x0000000802027824 */ /* 0x000fe200078e0203 */
[----:B------:R-:W-:Y:S01]  /*0f00*/  LEA.HI R6, R6, R9, RZ, 0x3 ;  /* 0x0000000906067211 */ /* 0x000fe200078f18ff */
[----:B------:R-:W-:Y:S01]  /*0f10*/  VIADD R10, R212, 0x40 ;  /* 0x00000040d40a7836 */ /* 0x000fe20000000000 */
[----:B------:R-:W-:Y:S01]  /*0f20*/  LEA.HI R0, R0, R15, RZ, 0x3 ;  /* 0x0000000f00007211 */ /* 0x000fe200078f18ff */
[----:B------:R-:W-:Y:S01]  /*0f30*/  IMAD.SHL.U32 R5, R9, 0x40, RZ ;  /* 0x0000004009057824 */ /* 0x000fe200078e00ff */
[----:B------:R0:W-:Y:S01]  /*0f40*/  STL [R1+0x94], R2 ;  /* 0x0000940201007387 */ /* 0x0001e20000100800 */
[----:B------:R-:W-:Y:S01]  /*0f50*/  LOP3.LUT R4, R4, 0x1ffffffe, RZ, 0xc0, !PT ;  /* 0x1ffffffe04047812 */ /* 0x000fe200078ec0ff */
[----:B------:R-:W-:Y:S01]  /*0f60*/  IMAD.IADD R234, R14, 0x1, -R234 ;  /* 0x000000010eea7824 */ /* 0x000fe200078e0aea */
[----:B------:R-:W-:Y:S01]  /*0f70*/  SHF.L.U32 R223, R10, 0x6, RZ ;  /* 0x000000060adf7819 */ /* 0x000fe200000006ff */
[----:B------:R-:W-:Y:S01]  /*0f80*/  IMAD.SHL.U32 R0, R0, 0x40, RZ ;  /* 0x0000004000007824 */ /* 0x000fe200078e00ff */
[----:B------:R-:W-:Y:S01]  /*0f90*/  LOP3.LUT R15, R5, 0x1c0, RZ, 0xc0, !PT ;  /* 0x000001c0050f7812 */ /* 0x000fe200078ec0ff */
[----:B------:R-:W-:Y:S01]  /*0fa0*/  IMAD.SHL.U32 R5, R6, 0x40, RZ ;  /* 0x0000004006057824 */ /* 0x000fe200078e00ff */
[----:B------:R-:W-:Y:S01]  /*0fb0*/  SHF.R.S32.HI R6, RZ, 0x1f, R213 ;  /* 0x0000001fff067819 */ /* 0x000fe200000114d5 */
[----:B------:R-:W-:Y:S01]  /*0fc0*/  IMAD.IADD R4, R11, 0x1, -R4 ;  /* 0x000000010b047824 */ /* 0x000fe200078e0a04 */
[----:B------:R-:W-:Y:S01]  /*0fd0*/  LOP3.LUT R227, R0, 0xfffffe00, RZ, 0xc0, !PT ;  /* 0xfffffe0000e37812 */ /* 0x000fe200078ec0ff */
[----:B------:R-:W-:Y:S01]  /*0fe0*/  STL [R1+0x90], R13 ;  /* 0x0000900d01007387 */ /* 0x000fe20000100800 */
[----:B0-----:R-:W-:Y:S01]  /*0ff0*/  SHF.R.S32.HI R2, RZ, 0x1f, R10 ;  /* 0x0000001fff027819 */ /* 0x001fe2000001140a */
[----:B------:R-:W-:Y:S01]  /*1000*/  IMAD R235, R4, 0x8, R13 ;  /* 0x0000000804eb7824 */ /* 0x000fe200078e020d */
[----:B------:R-:W-:-:S02]  /*1010*/  LEA.HI R0, R6, R213, RZ, 0x6 ;  /* 0x000000d506007211 */ /* 0x000fc400078f30ff */
[----:B------:R-:W-:Y:S02]  /*1020*/  LEA.HI R2, R2, R10, RZ, 0x3 ;  /* 0x0000000a02027211 */ /* 0x000fe400078f18ff */
[----:B------:R-:W-:Y:S02]  /*1030*/  LEA.HI R6, R6, R213, RZ, 0x3 ;  /* 0x000000d506067211 */ /* 0x000fe400078f18ff */
[----:B------:R-:W-:Y:S02]  /*1040*/  SHF.L.U32 R2, R2, 0x6, RZ ;  /* 0x0000000602027819 */ /* 0x000fe400000006ff */
[----:B------:R-:W-:Y:S02]  /*1050*/  LOP3.LUT R3, R20, 0x1c0, RZ, 0xc0, !PT ;  /* 0x000001c014037812 */ /* 0x000fe400078ec0ff */
[----:B------:R-:W-:Y:S01]  /*1060*/  LOP3.LUT R226, R2, 0xfffffe00, RZ, 0xc0, !PT ;  /* 0xfffffe0002e27812 */ /* 0x000fe200078ec0ff */
[----:B------:R-:W-:Y:S01]  /*1070*/  IMAD.SHL.U32 R2, R0, 0x80, RZ ;  /* 0x0000008000027824 */ /* 0x000fe200078e00ff */
[----:B------:R-:W-:-:S02]  /*1080*/  LOP3.LUT R223, R223, 0x1c0, RZ, 0xc0, !PT ;  /* 0x000001c0dfdf7812 */ /* 0x000fc400078ec0ff */
[----:B------:R-:W-:Y:S02]  /*1090*/  LOP3.LUT R0, R6, 0x38, RZ, 0xc0, !PT ;  /* 0x0000003806007812 */ /* 0x000fe400078ec0ff */
[----:B------:R-:W-:Y:S02]  /*10a0*/  SHF.R.U32.HI R229, RZ, 0x3, R3 ;  /* 0x00000003ffe57819 */ /* 0x000fe40000011603 */
[----:B------:R-:W-:Y:S02]  /*10b0*/  SHF.R.U32.HI R17, RZ, 0x3, R223 ;  /* 0x00000003ff117819 */ /* 0x000fe400000116df */
[----:B------:R-:W-:Y:S02]  /*10c0*/  SHF.R.U32.HI R12, RZ, 0x3, R15 ;  /* 0x00000003ff0c7819 */ /* 0x000fe4000001160f */
[--C-:B------:R-:W-:Y:S02]  /*10d0*/  LOP3.LUT R7, R224, 0x38, R6.reuse, 0xf8, !PT ;  /* 0x00000038e0077812 */ /* 0x100fe400078ef806 */
[----:B------:R-:W-:-:S02]  /*10e0*/  LOP3.LUT R9, R223, 0x38, R6, 0xf8, !PT ;  /* 0x00000038df097812 */ /* 0x000fc400078ef806 */
[----:B------:R-:W-:Y:S02]  /*10f0*/  LOP3.LUT R10, R15, 0x38, R6, 0xf8, !PT ;  /* 0x000000380f0a7812 */ /* 0x000fe400078ef806 */
[----:B------:R-:W-:Y:S02]  /*1100*/  LOP3.LUT R0, R0, 0x1c0, R20, 0xf8, !PT ;  /* 0x000001c000007812 */ /* 0x000fe400078ef814 */
[----:B------:R-:W-:Y:S02]  /*1110*/  LOP3.LUT R11, R5, 0xfffffe00, RZ, 0xc0, !PT ;  /* 0xfffffe00050b7812 */ /* 0x000fe400078ec0ff */
[----:B------:R-:W-:Y:S02]  /*1120*/  LOP3.LUT R5, R2, 0xffffe000, RZ, 0xc0, !PT ;  /* 0xffffe00002057812 */ /* 0x000fe400078ec0ff */
[----:B------:R-:W-:Y:S01]  /*1130*/  LOP3.LUT R2, R7, R18, RZ, 0x3c, !PT ;  /* 0x0000001207027212 */ /* 0x000fe200078e3cff */
[----:B------:R-:W-:Y:S01]  /*1140*/  STL [R1+0x70], R11 ;  /* 0x0000700b01007387 */ /* 0x000fe20000100800 */
[----:B------:R-:W-:Y:S01]  /*1150*/  LOP3.LUT R9, R9, R17, RZ, 0x3c, !PT ;  /* 0x0000001109097212 */ /* 0x000fe200078e3cff */
[----:B------:R-:W-:Y:S01]  /*1160*/  IMAD.MOV.U32 R17, RZ, RZ, RZ ;  /* 0x000000ffff117224 */ /* 0x000fe200078e00ff */
[----:B------:R-:W-:Y:S01]  /*1170*/  LOP3.LUT R10, R10, R12, RZ, 0x3c, !PT ;  /* 0x0000000c0a0a7212 */ /* 0x000fe200078e3cff */
[----:B------:R-:W-:Y:S01]  /*1180*/  STL [R1+0x68], RZ ;  /* 0x000068ff01007387 */ /* 0x000fe20000100800 */
[----:B------:R-:W-:-:S02]  /*1190*/  LOP3.LUT R0, R0, R229, RZ, 0x3c, !PT ;  /* 0x000000e500007212 */ /* 0x000fc400078e3cff */
[----:B------:R-:W-:Y:S02]  /*11a0*/  SHF.L.U32 R18, R237, 0x3, RZ ;  /* 0x00000003ed127819 */ /* 0x000fe400000006ff */
[-C--:B------:R-:W-:Y:S02]  /*11b0*/  IADD3 R2, R2, R5.reuse, R227 ;  /* 0x0000000502027210 */ /* 0x080fe40007ffe0e3 */
[-C--:B------:R-:W-:Y:S01]  /*11c0*/  IADD3 R9, R9, R5.reuse, R226 ;  /* 0x0000000509097210 */ /* 0x080fe20007ffe0e2 */
[----:B------:R-:W-:Y:S01]  /*11d0*/  VIADD R221, R18, 0xc0 ;  /* 0x000000c012dd7836 */ /* 0x000fe20000000000 */
[-C--:B------:R-:W-:Y:S02]  /*11e0*/  IADD3 R10, R10, R5.reuse, R11 ;  /* 0x000000050a0a7210 */ /* 0x080fe40007ffe00b */
[----:B------:R-:W-:Y:S01]  /*11f0*/  IADD3 R0, R0, R5, R228 ;  /* 0x0000000500007210 */ /* 0x000fe20007ffe0e4 */
[----:B------:R-:W-:Y:S01]  /*1200*/  IMAD.U32 R5, RZ, RZ, UR5 ;  /* 0x00000005ff057e24 */ /* 0x000fe2000f8e00ff */
[----:B------:R-:W-:Y:S01]  /*1210*/  LOP3.LUT R233, R3, 0x38, R18, 0xf8, !PT ;  /* 0x0000003803e97812 */ /* 0x000fe200078ef812 */
[----:B------:R-:W-:Y:S01]  /*1220*/  IMAD.U32 R3, RZ, RZ, UR4 ;  /* 0x00000004ff037e24 */ /* 0x000fe2000f8e00ff */
[----:B------:R-:W-:-:S02]  /*1230*/  LEA R4, R2, UR4, 0x1 ;  /* 0x0000000402047c11 */ /* 0x000fc4000f8e08ff */
[----:B------:R0:W-:Y:S01]  /*1240*/  STL [R1+0x5c], R5 ;  /* 0x00005c0501007387 */ /* 0x0001e20000100800 */
[----:B------:R-:W-:Y:S02]  /*1250*/  LEA R0, R0, UR4, 0x1 ;  /* 0x0000000400007c11 */ /* 0x000fe4000f8e08ff */
[----:B------:R-:W-:Y:S01]  /*1260*/  LEA R2, R10, UR4, 0x1 ;  /* 0x000000040a027c11 */ /* 0x000fe2000f8e08ff */
[----:B------:R1:W-:Y:S01]  /*1270*/  STL [R1+0x6c], R3 ;  /* 0x00006c0301007387 */ /* 0x0003e20000100800 */
[----:B------:R-:W-:Y:S02]  /*1280*/  SHF.R.S32.HI R19, RZ, 0x1f, R18 ;  /* 0x0000001fff137819 */ /* 0x000fe40000011412 */
[----:B------:R-:W-:Y:S02]  /*1290*/  IADD3 R220, R18, 0x80, RZ ;  /* 0x0000008012dc7810 */ /* 0x000fe40007ffe0ff */
[----:B------:R-:W-:Y:S02]  /*12a0*/  LOP3.LUT R233, R228, R233, R229, 0xf6, !PT ;  /* 0x000000e9e4e97212 */ /* 0x000fe400078ef6e5 */
[----:B0-----:R-:W-:-:S02]  /*12b0*/  SHF.R.S32.HI R5, RZ, 0x1f, R212 ;  /* 0x0000001fff057819 */ /* 0x001fc400000114d4 */
[----:B------:R-:W-:Y:S02]  /*12c0*/  SHF.R.S32.HI R5, RZ, 0x3, R6 ;  /* 0x00000003ff057819 */ /* 0x000fe40000011406 */
[----:B-1----:R-:W-:-:S03]  /*12d0*/  LOP3.LUT R3, R15, 0x38, R18, 0xf8, !PT ;  /* 0x000000380f037812 */ /* 0x002fc600078ef812 */
[----:B------:R-:W-:Y:S01]  /*12e0*/  STL [R1+0x60], R5 ;  /* 0x0000600501007387 */ /* 0x000fe20000100800 */
[----:B------:R-:W-:-:S04]  /*12f0*/  LOP3.LUT R3, R11, R3, R12, 0xf6, !PT ;  /* 0x000000030b037212 */ /* 0x000fc800078ef60c */
[----:B------:R-:W-:-:S05]  /*1300*/  LEA R3, R3, UR4, 0x1 ;  /* 0x0000000403037c11 */ /* 0x000fca000f8e08ff */
[----:B------:R0:W-:Y:S04]  /*1310*/  STL [R1+0x7c], R3 ;  /* 0x00007c0301007387 */ /* 0x0001e80000100800 */
[----:B------:R1:W-:Y:S01]  /*1320*/  STL [R1+0x84], R4 ;  /* 0x0000840401007387 */ /* 0x0003e20000100800 */
[----:B0-----:R-:W-:-:S05]  /*1330*/  LEA R3, R9, UR4, 0x1 ;  /* 0x0000000409037c11 */ /* 0x001fca000f8e08ff */
[----:B------:R1:W-:Y:S04]  /*1340*/  STL [R1+0x80], R3 ;  /* 0x0000800301007387 */ /* 0x0003e80000100800 */
[----:B------:R1:W-:Y:S04]  /*1350*/  STL [R1+0x88], R0 ;  /* 0x0000880001007387 */ /* 0x0003e80000100800 */
[----:B------:R1:W-:Y:S02]  /*1360*/  STL [R1+0x78], R2 ;  /* 0x0000780201007387 */ /* 0x0003e40000100800 */
.L_x_3122:
[----:B01-34-:R-:W0:Y:S01]  /*1370*/  LDC.64 R2, c[0x0][0xc88] ;  /* 0x00032200ff027b82 */ /* 0x01be220000000a00 */
[----:B------:R-:W-:Y:S01]  /*1380*/  ULDC.64 UR10, c[0x0][0x208] ;  /* 0x00008200000a7ab9 */ /* 0x000fe20000000a00 */
[----:B------:R-:W-:Y:S01]  /*1390*/  ULDC.64 UR4, c[0x0][0xa28] ;  /* 0x00028a0000047ab9 */ /* 0x000fe20000000a00 */
[----:B------:R-:W-:Y:S01]  /*13a0*/  ULDC.64 UR8, c[0x0][0xa18] ;  /* 0x0002860000087ab9 */ /* 0x000fe20000000a00 */
[----:B------:R-:W-:Y:S01]  /*13b0*/  ULDC.64 UR6, c[0x0][0xa08] ;  /* 0x0002820000067ab9 */ /* 0x000fe20000000a00 */
[----:B0-----:R-:W-:-:S05]  /*13c0*/  IMAD.WIDE R2, R51, 0x4, R2 ;  /* 0x0000000433027825 */ /* 0x001fca00078e0202 */
[----:B--2---:R-:W2:Y:S01]  /*13d0*/  LDG.E R236, desc[UR10][R2.64] ;  /* 0x0000000a02ec7981 */ /* 0x004ea2000c1e1900 */
[----:B------:R-:W-:Y:S01]  /*13e0*/  ISETP.NE.U32.AND P2, PT, RZ, UR4, PT ;  /* 0x00000004ff007c0c */ /* 0x000fe2000bf45070 */
[----:B------:R-:W-:Y:S01]  /*13f0*/  IMAD.MOV.U32 R26, RZ, RZ, RZ ;  /* 0x000000ffff1a7224 */ /* 0x000fe200078e00ff */
[----:B------:R-:W-:Y:S02]  /*1400*/  ISETP.NE.U32.AND P1, PT, RZ, UR8, PT ;  /* 0x00000008ff007c0c */ /* 0x000fe4000bf25070 */
[----:B------:R-:W-:Y:S02]  /*1410*/  ISETP.NE.AND.EX P2, PT, RZ, UR5, PT, P2 ;  /* 0x00000005ff007c0c */ /* 0x000fe4000bf45320 */
[----:B------:R-:W-:Y:S01]  /*1420*/  ISETP.NE.AND.EX P1, PT, RZ, UR9, PT, P1 ;  /* 0x00000009ff007c0c */ /* 0x000fe2000bf25310 */
[----:B------:R0:W-:Y:S01]  /*1430*/  STL [R1+0x64], R50 ;  /* 0x0000643201007387 */ /* 0x0001e20000100800 */
[----:B------:R-:W-:Y:S02]  /*1440*/  ISETP.NE.U32.AND P0, PT, RZ, UR6, PT ;  /* 0x00000006ff007c0c */ /* 0x000fe4000bf05070 */
[----:B------:R-:W-:-:S02]  /*1450*/  MOV R0, RZ ;  /* 0x000000ff00007202 */ /* 0x000fc40000000f00 */
[----:B------:R-:W-:Y:S02]  /*1460*/  ISETP.NE.AND.EX P0, PT, RZ, UR7, PT, P0 ;  /* 0x00000007ff007c0c */ /* 0x000fe4000bf05300 */
[----:B--2---:R-:W-:Y:S01]  /*1470*/  SHF.R.S32.HI R5, RZ, 0x1f, R236 ;  /* 0x0000001fff057819 */ /* 0x004fe200000114ec */
[C---:B------:R-:W-:Y:S02]  /*1480*/  IMAD.SHL.U32 R28, R236.reuse, 0x4, RZ ;  /* 0x00000004ec1c7824 */ /* 0x040fe400078e00ff */
[C---:B------:R-:W-:Y:S01]  /*1490*/  @P2 LEA R2, P3, R236.reuse, UR4, 0x2 ;  /* 0x00000004ec022c11 */ /* 0x040fe2000f8610ff */
[----:B------:R-:W-:Y:S01]  /*14a0*/  ULDC UR4, c[0x0][0x288] ;  /* 0x0000a20000047ab9 */ /* 0x000fe20000000800 */
[C-C-:B------:R-:W-:Y:S01]  /*14b0*/  SHF.L.U64.HI R29, R236.reuse, 0x2, R5.reuse ;  /* 0x00000002ec1d7819 */ /* 0x140fe20000010205 */
[----:B------:R-:W-:Y:S01]  /*14c0*/  IMAD.U32 R231, RZ, RZ, UR4 ;  /* 0x00000004ffe77e24 */ /* 0x000fe2000f8e00ff */
[----:B------:R-:W-:Y:S01]  /*14d0*/  @P2 LEA.HI.X R3, R236, UR5, R5, 0x2, P3 ;  /* 0x00000005ec032c11 */ /* 0x000fe200098f1405 */
[----:B------:R-:W-:Y:S01]  /*14e0*/  ULDC.64 UR4, c[0x0][0x418] ;  /* 0x0001060000047ab9 */ /* 0x000fe20000000a00 */
[----:B------:R-:W-:Y:S01]  /*14f0*/  IADD3 R6, P4, R28, UR6, RZ ;  /* 0x000000061c067c10 */ /* 0x000fe2000ff9e0ff */
[----:B------:R-:W-:-:S02]  /*1500*/  UISETP.NE.U32.AND UP0, UPT, UR4, URZ, UPT ;  /* 0x0000003f0400728c */ /* 0x000fc4000bf05070 */
[----:B-----5:R0:W5:Y:S01]  /*1510*/  @P2 LDG.E R0, desc[UR10][R2.64] ;  /* 0x0000000a02002981 */ /* 0x020162000c1e1900 */
[----:B------:R-:W-:Y:S01]  /*1520*/  @P1 IADD3 R4, P2, R28, UR8, RZ ;  /* 0x000000081c041c10 */ /* 0x000fe2000ff5e0ff */
[----:B------:R-:W-:Y:S01]  /*1530*/  UISETP.NE.AND.EX UP0, UPT, UR5, URZ, UPT, UP0 ;  /* 0x0000003f0500728c */ /* 0x000fe2000bf05300 */
[C---:B------:R-:W-:Y:S01]  /*1540*/  IADD3.X R7, R29.reuse, UR7, RZ, P4, !PT ;  /* 0x000000071d077c10 */ /* 0x040fe2000a7fe4ff */
[----:B------:R-:W-:Y:S01]  /*1550*/  ULDC UR4, c[0x0][0x424] ;  /* 0x0001090000047ab9 */ /* 0x000fe20000000800 */
        /* <DEDUP_REMOVED lines=21> */
[----:B--2---:R-:W-:-:S07]  /*16b0*/  IMAD.IADD R231, R4, 0x1, -R231 ;  /* 0x0000000104e77824 */ /* 0x004fce00078e0ae7 */
.L_x_2867:
[----:B0-----:R-:W-:Y:S01]  /*16c0*/  MOV R2, UR5 ;  /* 0x0000000500027c02 */ /* 0x001fe20008000f00 */
[----:B------:R-:W-:Y:S01]  /*16d0*/  IMAD.U32 R27, RZ, RZ, UR4 ;  /* 0x00000004ff1b7e24 */ /* 0x000fe2000f8e00ff */
[----:B------:R-:W-:Y:S06]  /*16e0*/  @!P2 BRA `(.L_x_2868) ;  /* 0x000000000014a947 */ /* 0x000fec0003800000 */
[----:B------:R-:W-:Y:S01]  /*16f0*/  IADD3 R4, P0, R28, UR6, RZ ;  /* 0x000000061c047c10 */ /* 0x000fe2000ff1e0ff */
[----:B------:R-:W-:-:S03]  /*1700*/  ULDC.64 UR4, c[0x0][0x208] ;  /* 0x0000820000047ab9 */ /* 0x000fc60000000a00 */
[----:B------:R-:W-:-:S05]  /*1710*/  IADD3.X R5, R29, UR7, RZ, P0, !PT ;  /* 0x000000071d057c10 */ /* 0x000fca00087fe4ff */
[----:B------:R0:W5:Y:S01]  /*1720*/  LDG.E R27, desc[UR4][R4.64] ;  /* 0x00000004041b7981 */ /* 0x000162000c1e1900 */
[----:B------:R-:W-:Y:S05]  /*1730*/  BRA `(.L_x_2869) ;  /* 0x0000000000147947 */ /* 0x000fea0003800000 */
.L_x_2868:
[----:B------:R-:W-:Y:S05]  /*1740*/  @!P0 BRA `(.L_x_2869) ;  /* 0x0000000000108947 */ /* 0x000fea0003800000 */
[----:B------:R-:W-:Y:S02]  /*1750*/  ULDC.64 UR4, c[0x0][0x208] ;  /* 0x0000820000047ab9 */ /* 0x000fe40000000a00 */
[----:B------:R-:W2:Y:S04]  /*1760*/  LDG.E R4, desc[UR4][R6.64] ;  /* 0x0000000406047981 */ /* 0x000ea8000c1e1900 */
[----:B------:R-:W2:Y:S02]  /*1770*/  LDG.E R27, desc[UR4][R6.64+0x4] ;  /* 0x00000404061b7981 */ /* 0x000ea4000c1e1900 */
[----:B--2---:R-:W-:-:S07]  /*1780*/  IMAD.IADD R27, R27, 0x1, -R4 ;  /* 0x000000011b1b7824 */ /* 0x004fce00078e0a04 */
.L_x_2869:
[----:B------:R-:W-:Y:S01]  /*1790*/  ULDC.64 UR4, c[0x0][0xa10] ;  /* 0x0002840000047ab9 */ /* 0x000fe20000000a00 */
[----:B------:R-:W-:Y:S01]  /*17a0*/  ULDC.64 UR6, c[0x0][0x208] ;  /* 0x0000820000067ab9 */ /* 0x000fe20000000a00 */
[----:B------:R-:W-:Y:S01]  /*17b0*/  ISETP.NE.U32.AND P0, PT, RZ, UR4, PT ;  /* 0x00000004ff007c0c */ /* 0x000fe2000bf05070 */
[----:B------:R-:W1:Y:S03]  /*17c0*/  LDC R9, c[0x0][0x448] ;  /* 0x00011200ff097b82 */ /* 0x000e660000000800 */
[----:B------:R-:W-:Y:S01]  /*17d0*/  ISETP.NE.AND.EX P0, PT, RZ, UR5, PT, P0 ;  /* 0x00000005ff007c0c */ /* 0x000fe2000bf05300 */
[----:B------:R-:W-:-:S12]  /*17e0*/  ULDC.64 UR4, c[0x0][0xa30] ;  /* 0x00028c0000047ab9 */ /* 0x000fd80000000a00 */
[----:B0-----:R-:W0:Y:S02]  /*17f0*/  @P0 LDC.64 R4, c[0x0][0xa10] ;  /* 0x00028400ff040b82 */ /* 0x001e240000000a00 */
[----:B0-----:R-:W-:-:S05]  /*1800*/  @P0 IMAD.WIDE R4, R25, 0x4, R4 ;  /* 0x0000000419040825 */ /* 0x001fca00078e0204 */
[----:B------:R-:W2:Y:S04]  /*1810*/  @P0 LDG.E R3, desc[UR6][R4.64] ;  /* 0x0000000604030981 */ /* 0x000ea8000c1e1900 */
[----:B------:R0:W2:Y:S01]  /*1820*/  @P0 LDG.E R8, desc[UR6][R4.64+0x4] ;  /* 0x0000040604080981 */ /* 0x0000a2000c1e1900 */
[----:B------:R-:W-:Y:S01]  /*1830*/  ISETP.NE.U32.AND P1, PT, RZ, UR4, PT ;  /* 0x00000004ff007c0c */ /* 0x000fe2000bf25070 */
[----:B-----5:R-:W-:-:S03]  /*1840*/  IMAD.MOV.U32 R143, RZ, RZ, R27 ;  /* 0x000000ffff8f7224 */ /* 0x020fc600078e001b */
[----:B------:R-:W-:-:S13]  /*1850*/  ISETP.NE.AND.EX P1, PT, RZ, UR5, PT, P1 ;  /* 0x00000005ff007c0c */ /* 0x000fda000bf25310 */
[----:B------:R-:W-:-:S04]  /*1860*/  @P1 IADD3 R6, P2, R28, UR4, RZ ;  /* 0x000000041c061c10 */ /* 0x000fc8000ff5e0ff */
[----:B------:R-:W-:-:S05]  /*1870*/  @P1 IADD3.X R7, R29, UR5, RZ, P2, !PT ;  /* 0x000000051d071c10 */ /* 0x000fca00097fe4ff */
[----:B------:R3:W5:Y:S01]  /*1880*/  @P1 LDG.E R143, desc[UR6][R6.64] ;  /* 0x00000006068f1981 */ /* 0x000762000c1e1900 */
[----:B-1----:R-:W-:Y:S01]  /*1890*/  ISETP.NE.AND P1, PT, R9, 0x1, PT ;  /* 0x000000010900780c */ /* 0x002fe20003f25270 */
[----:B------:R-:W-:Y:S01]  /*18a0*/  IMAD.SHL.U32 R230, R49, 0x80, RZ ;  /* 0x0000008031e67824 */ /* 0x000fe200078e00ff */
[----:B------:R-:W-:Y:S01]  /*18b0*/  PLOP3.LUT P2, PT, PT, PT, PT, 0x80, 0x0 ;  /* 0x000000000000781c */ /* 0x000fe20003f4f070 */
[----:B------:R-:W-:-:S03]  /*18c0*/  IMAD.IADD R11, R27, 0x1, -R0 ;  /* 0x000000011b0b7824 */ /* 0x000fc600078e0a00 */
[----:B0-----:R-:W-:-:S07]  /*18d0*/  IADD3 R4, R230, 0x7f, RZ ;  /* 0x0000007fe6047810 */ /* 0x001fce0007ffe0ff */
[----:B------:R-:W0:Y:S08]  /*18e0*/  @P1 LDC R9, c[0x0][0x44c] ;  /* 0x00011300ff091b82 */ /* 0x000e300000000800 */
[----:B------:R-:W1:Y:S01]  /*18f0*/  @P1 LDC R5, c[0x0][0x450] ;  /* 0x00011400ff051b82 */ /* 0x000e620000000800 */
[----:B0-----:R-:W-:-:S05]  /*1900*/  @P1 IMAD.HI.U32 R0, R4, R9, RZ ;  /* 0x0000000904001227 */ /* 0x001fca00078e00ff */
[----:B-1----:R-:W-:Y:S01]  /*1910*/  @P1 SHF.R.U32.HI R4, RZ, R5, R0 ;  /* 0x00000005ff041219 */ /* 0x002fe20000011600 */
[----:B--2---:R-:W-:-:S04]  /*1920*/  @P0 IMAD.IADD R2, R8, 0x1, -R3 ;  /* 0x0000000108020824 */ /* 0x004fc800078e0a03 */
[----:B------:R-:W-:-:S04]  /*1930*/  IMAD.IADD R232, R11, 0x1, R2 ;  /* 0x000000010be87824 */ /* 0x000fc800078e0202 */
[C---:B------:R-:W-:Y:S01]  /*1940*/  VIADD R0, R232.reuse, 0x4f ;  /* 0x0000004fe8007836 */ /* 0x040fe20000000000 */
[----:B------:R-:W-:-:S03]  /*1950*/  IADD3 R148, R232, 0x50, -R231 ;  /* 0x00000050e8947810 */ /* 0x000fc60007ffe8e7 */
[----:B------:R-:W-:Y:S01]  /*1960*/  IMAD.HI R0, R0, 0x66666667, RZ ;  /* 0x6666666700007827 */ /* 0x000fe200078e02ff */
[----:B------:R-:W-:-:S04]  /*1970*/  IADD3 R4, R148, R4, RZ ;  /* 0x0000000494047210 */ /* 0x000fc80007ffe0ff */
[----:B------:R-:W-:Y:S01]  /*1980*/  SHF.R.U32.HI R149, RZ, 0x1f, R0 ;  /* 0x0000001fff957819 */ /* 0x000fe20000011600 */
[----:B------:R-:W-:-:S03]  /*1990*/  IMAD.HI R4, R4, 0x66666667, RZ ;  /* 0x6666666704047827 */ /* 0x000fc600078e02ff */
[----:B------:R-:W-:Y:S01]  /*19a0*/  LEA.HI.SX32 R149, R0, R149, 0x1b ;  /* 0x0000009500957211 */ /* 0x000fe200078fdaff */
[----:B------:R-:W-:Y:S01]  /*19b0*/  IMAD.MOV R0, RZ, RZ, -R11 ;  /* 0x000000ffff007224 */ /* 0x000fe200078e0a0b */
[----:B------:R-:W-:-:S04]  /*19c0*/  SHF.R.U32.HI R3, RZ, 0x1f, R4 ;  /* 0x0000001fff037819 */ /* 0x000fc80000011604 */
[----:B------:R-:W-:-:S04]  /*19d0*/  LEA.HI.SX32 R4, R4, R3, 0x1b ;  /* 0x0000000304047211 */ /* 0x000fc800078fdaff */
[----:B------:R-:W-:-:S05]  /*19e0*/  VIMNMX R4, R149, R4, PT ;  /* 0x0000000495047248 */ /* 0x000fca0003fe0100 */
[----:B------:R-:W-:Y:S01]  /*19f0*/  IMAD R3, R4, 0x50, -R11 ;  /* 0x0000005004037824 */ /* 0x000fe200078e0a0b */
[----:B------:R-:W-:-:S04]  /*1a00*/  VIMNMX R4, RZ, R0, !PT ;  /* 0x00000000ff047248 */ /* 0x000fc80007fe0100 */
        /* <DEDUP_REMOVED lines=10> */
[----:B---3--:R-:W-:Y:S05]  /*1ab0*/  @!P0 BRA `(.L_x_2870) ;  /* 0x00000090003c8947 */ /* 0x008fea0003800000 */
        /* <DEDUP_REMOVED lines=20> */
.L_x_2872:
[----:B------:R-:W-:Y:S05]  /*1c00*/  BSYNC B6 ;  /* 0x0000000000067941 */ /* 0x000fea0003800000 */
.L_x_2871:
        /* <DEDUP_REMOVED lines=20> */
.L_x_2874:
[----:B------:R-:W-:Y:S05]  /*1d50*/  BSYNC B6 ;  /* 0x0000000000067941 */ /* 0x000fea0003800000 */
.L_x_2873:
[----:B------:R-:W-:Y:S01]  /*1d60*/  ULDC.64 UR4, c[0x0][0x9f8] ;  /* 0x00027e0000047ab9 */ /* 0x000fe20000000a00 */
[----:B------:R-:W-:Y:S01]  /*1d70*/  ULDC.64 UR6, c[0x0][0x208] ;  /* 0x0000820000067ab9 */ /* 0x000fe20000000a00 */
[----:B------:R-:W-:Y:S01]  /*1d80*/  ISETP.NE.U32.AND P0, PT, RZ, UR4, PT ;  /* 0x00000004ff007c0c */ /* 0x000fe2000bf05070 */
[----:B------:R-:W0:Y:S01]  /*1d90*/  LDC.64 R98, c[0x0][0x300] ;  /* 0x0000c000ff627b82 */ /* 0x000e220000000a00 */
[----:B------:R-:W-:Y:S01]  /*1da0*/  IMAD.IADD R113, R26, 0x1, R27 ;  /* 0x000000011a717824 */ /* 0x000fe200078e021b */
[----:B------:R-:W-:Y:S01]  /*1db0*/  SHF.R.S32.HI R9, RZ, 0x1f, R50 ;  /* 0x0000001fff097819 */ /* 0x000fe20000011432 */
[----:B------:R-:W-:Y:S01]  /*1dc0*/  ULDC.64 UR8, c[0x0][0xa08] ;  /* 0x0002820000087ab9 */ /* 0x000fe20000000a00 */
[----:B------:R-:W-:-:S04]  /*1dd0*/  ISETP.NE.AND.EX P0, PT, RZ, UR5, PT, P0 ;  /* 0x00000005ff007c0c */ /* 0x000fc8000bf05300 */
[----:B------:R-:W1:Y:S08]  /*1de0*/  LDC R118, c[0x0][0x3f4] ;  /* 0x0000fd00ff767b82 */ /* 0x000e700000000800 */
[----:B------:R-:W2:Y:S01]  /*1df0*/  LDC.64 R104, c[0x0][0x408] ;  /* 0x00010200ff687b82 */ /* 0x000ea20000000a00 */
[----:B------:R-:W-:-:S04]  /*1e00*/  @P0 IADD3 R4, P1, R28, UR4, RZ ;  /* 0x000000041c040c10 */ /* 0x000fc8000ff3e0ff */
[----:B------:R-:W-:Y:S01]  /*1e10*/  @P0 IADD3.X R5, R29, UR5, RZ, P1, !PT ;  /* 0x000000051d050c10 */ /* 0x000fe20008ffe4ff */
[----:B------:R-:W-:Y:S02]  /*1e20*/  ULDC.64 UR4, c[0x0][0x330] ;  /* 0x0000cc0000047ab9 */ /* 0x000fe40000000a00 */
[----:B------:R-:W3:Y:S02]  /*1e30*/  LDC.64 R110, c[0x0][0x3f8] ;  /* 0x0000fe00ff6e7b82 */ /* 0x000ee40000000a00 */
[----:B------:R4:W3:Y:S01]  /*1e40*/  @P0 LDG.E R25, desc[UR6][R4.64] ;  /* 0x0000000604190981 */ /* 0x0008e2000c1e1900 */
[----:B------:R-:W-:Y:S01]  /*1e50*/  SHF.R.S32.HI R3, RZ, 0x1f, R113 ;  /* 0x0000001fff037819 */ /* 0x000fe20000011471 */
[----:B------:R-:W-:Y:S01]  /*1e60*/  ULDC UR6, c[0x0][0x2f4] ;  /* 0x0000bd0000067ab9 */ /* 0x000fe20000000800 */
[----:B------:R-:W-:Y:S01]  /*1e70*/  IMAD R11, R9, UR4, RZ ;  /* 0x00000004090b7c24 */ /* 0x000fe2000f8e02ff */
[----:B------:R-:W-:Y:S01]  /*1e80*/  ISETP.GE.AND P1, PT, R213, UR6, PT ;  /* 0x00000006d5007c0c */ /* 0x000fe2000bf26270 */
[----:B------:R-:W-:Y:S01]  /*1e90*/  IMAD.WIDE.U32 R6, R50, UR4, R18 ;  /* 0x0000000432067c25 */ /* 0x000fe2000f8e0012 */
[----:B------:R-:W-:Y:S01]  /*1ea0*/  ISETP.GE.AND P0, PT, R18, UR6, PT ;  /* 0x0000000612007c0c */ /* 0x000fe2000bf06270 */
[----:B------:R-:W1:Y:S01]  /*1eb0*/  S2R R150, SR_TID.X ;  /* 0x0000000000967919 */ /* 0x000e620000002100 */
[----:B------:R-:W-:Y:S01]  /*1ec0*/  SEL R8, RZ, 0xffffffff, P1 ;  /* 0xffffffffff087807 */ /* 0x000fe20000800000 */
[-C--:B0-----:R-:W-:Y:S01]  /*1ed0*/  IMAD R0, R3, R98.reuse, RZ ;  /* 0x0000006203007224 */ /* 0x081fe200078e02ff */
[----:B------:R-:W-:Y:S01]  /*1ee0*/  ISETP.GE.AND P1, PT, R220, UR6, PT ;  /* 0x00000006dc007c0c */ /* 0x000fe2000bf26270 */
[----:B------:R-:W-:Y:S01]  /*1ef0*/  IMAD R13, R50, UR5, R11 ;  /* 0x00000005320d7c24 */ /* 0x000fe2000f8e020b */
[----:B------:R-:W-:Y:S01]  /*1f00*/  ULDC.64 UR4, c[0x0][0x308] ;  /* 0x0000c20000047ab9 */ /* 0x000fe20000000a00 */
[C---:B------:R-:W-:Y:S01]  /*1f10*/  IMAD R11, R113.reuse, R99, R0 ;  /* 0x00000063710b7224 */ /* 0x040fe200078e0200 */
[----:B------:R-:W-:Y:S01]  /*1f20*/  SEL R0, RZ, 0x1, P0 ;  /* 0x00000001ff007807 */ /* 0x000fe20000000000 */
[----:B----4-:R-:W-:Y:S01]  /*1f30*/  IMAD.WIDE.U32 R4, R113, R98, RZ ;  /* 0x0000006271047225 */ /* 0x010fe200078e00ff */
[----:B------:R-:W-:-:S02]  /*1f40*/  ISETP.NE.U32.AND P0, PT, RZ, UR8, PT ;  /* 0x00000008ff007c0c */ /* 0x000fc4000bf05070 */
[----:B------:R-:W-:Y:S01]  /*1f50*/  IADD3 R7, R7, R13, RZ ;  /* 0x0000000d07077210 */ /* 0x000fe20007ffe0ff */
[----:B------:R-:W-:Y:S01]  /*1f60*/  IMAD.SHL.U32 R13, R8, 0x2, RZ ;  /* 0x00000002080d7824 */ /* 0x000fe200078e00ff */
[----:B------:R-:W-:Y:S01]  /*1f70*/  ISETP.NE.AND.EX P0, PT, RZ, UR9, PT, P0 ;  /* 0x00000009ff007c0c */ /* 0x000fe2000bf05300 */
[----:B------:R-:W-:Y:S01]  /*1f80*/  IMAD R9, R9, UR4, RZ ;  /* 0x0000000409097c24 */ /* 0x000fe2000f8e02ff */
[----:B------:R-:W-:Y:S01]  /*1f90*/  ULDC.64 UR8, c[0x0][0x338] ;  /* 0x0000ce0000087ab9 */ /* 0x000fe20000000a00 */
[----:B------:R-:W-:Y:S01]  /*1fa0*/  IMAD.IADD R5, R5, 0x1, R11 ;  /* 0x0000000105057824 */ /* 0x000fe200078e020b */
[----:B------:R-:W-:Y:S01]  /*1fb0*/  LOP3.LUT R0, R13, 0x2, R0, 0xe2, !PT ;  /* 0x000000020d007812 */ /* 0x000fe200078ee200 */
[C---:B------:R-:W-:Y:S01]  /*1fc0*/  IMAD R11, R50.reuse, UR5, R9 ;  /* 0x00000005320b7c24 */ /* 0x040fe2000f8e0209 */
[----:B------:R-:W-:Y:S01]  /*1fd0*/  SEL R9, RZ, 0x4, P1 ;  /* 0x00000004ff097807 */ /* 0x000fe20000800000 */
[----:B------:R-:W-:Y:S01]  /*1fe0*/  IMAD.WIDE.U32 R4, R50, UR4, R4 ;  /* 0x0000000432047c25 */ /* 0x000fe2000f8e0004 */
[----:B------:R-:W-:Y:S01]  /*1ff0*/  ULDC.64 UR4, c[0x0][0x310] ;  /* 0x0000c40000047ab9 */ /* 0x000fe20000000a00 */
[----:B------:R-:W-:-:S02]  /*2000*/  SHF.R.S32.HI R20, RZ, 0x1f, R212 ;  /* 0x0000001fff147819 */ /* 0x000fc400000114d4 */
[----:B------:R-:W-:Y:S01]  /*2010*/  LOP3.LUT R9, R0, R9, RZ, 0xfc, !PT ;  /* 0x0000000900097212 */ /* 0x000fe200078efcff */
[----:B------:R-:W-:Y:S01]  /*2020*/  IMAD.IADD R5, R5, 0x1, R11 ;  /* 0x0000000105057824 */ /* 0x000fe200078e020b */
[----:B------:R-:W-:Y:S01]  /*2030*/  SHF.R.S32.HI R23, RZ, 0x1f, R22 ;  /* 0x0000001fff177819 */ /* 0x000fe20000011416 */
[CC--:B--2---:R-:W-:Y:S01]  /*2040*/  IMAD.WIDE.U32 R102, R212.reuse, R104.reuse, R18 ;  /* 0x00000068d4667225 */ /* 0x0c4fe200078e0012 */
[----:B------:R-:W-:Y:S02]  /*2050*/  SHF.R.U32.HI R30, RZ, 0x3, R224 ;  /* 0x00000003ff1e7819 */ /* 0x000fe400000116e0 */
[----:B------:R-:W-:Y:S01]  /*2060*/  SHF.R.U32.HI R21, RZ, 0x3, R223 ;  /* 0x00000003ff157819 */ /* 0x000fe200000116df */
[----:B------:R-:W-:Y:S01]  /*2070*/  IMAD.WIDE.U32 R100, R212, R104, R22 ;  /* 0x00000068d4647225 */ /* 0x000fe200078e0016 */
[----:B------:R-:W-:Y:S02]  /*2080*/  ISETP.GE.AND P2, PT, R221, UR6, PT ;  /* 0x00000006dd007c0c */ /* 0x000fe4000bf46270 */
[----:B------:R-:W-:Y:S01]  /*2090*/  SHF.L.U64.HI R34, R104, 0x5, R105 ;  /* 0x0000000568227819 */ /* 0x000fe20000010269 */
[----:B---3--:R-:W-:Y:S01]  /*20a0*/  IMAD.WIDE.U32 R106, R212, R110, R22 ;  /* 0x0000006ed46a7225 */ /* 0x008fe200078e0016 */
[----:B------:R-:W-:-:S02]  /*20b0*/  SHF.L.U64.HI R33, R104, 0x6, R105 ;  /* 0x0000000668217819 */ /* 0x000fc40000010269 */
[----:B------:R-:W-:Y:S01]  /*20c0*/  SHF.L.U32 R32, R104, 0x5, RZ ;  /* 0x0000000568207819 */ /* 0x000fe200000006ff */
[C---:B------:R-:W-:Y:S01]  /*20d0*/  IMAD.WIDE.U32 R108, R212.reuse, R110, R18 ;  /* 0x0000006ed46c7225 */ /* 0x040fe200078e0012 */
[----:B------:R-:W-:Y:S02]  /*20e0*/  IADD3 R112, P3, R212, R113, RZ ;  /* 0x00000071d4707210 */ /* 0x000fe40007f7e0ff */
[--C-:B------:R-:W-:Y:S01]  /*20f0*/  SHF.L.U64.HI R123, R98, 0x5, R99.reuse ;  /* 0x00000005627b7819 */ /* 0x100fe20000010263 */
[----:B------:R-:W-:Y:S01]  /*2100*/  IMAD.SHL.U32 R31, R212, 0x40, RZ ;  /* 0x00000040d41f7824 */ /* 0x000fe200078e00ff */
[----:B------:R-:W-:Y:S01]  /*2110*/  SHF.L.U64.HI R129, R98, 0x6, R99 ;  /* 0x0000000662817819 */ /* 0x000fe20000010263 */
[----:B------:R-:W-:Y:S01]  /*2120*/  VIADD R14, R212, 0x20 ;  /* 0x00000020d40e7836 */ /* 0x000fe20000000000 */
[----:B------:R-:W-:Y:S01]  /*2130*/  SHF.L.U64.HI R29, R110, 0x6, R111 ;  /* 0x000000066e1d7819 */ /* 0x000fe2000001026f */
[----:B------:R-:W-:Y:S01]  /*2140*/  IMAD.SHL.U32 R128, R98, 0x20, RZ ;  /* 0x0000002062807824 */ /* 0x000fe200078e00ff */
[----:B------:R-:W-:Y:S01]  /*2150*/  IADD3 R12, R212, 0x40, RZ ;  /* 0x00000040d40c7810 */ /* 0x000fe20007ffe0ff */
[----:B------:R-:W-:Y:S01]  /*2160*/  IMAD.SHL.U32 R130, R98, 0x40, RZ ;  /* 0x0000004062827824 */ /* 0x000fe200078e00ff */
[----:B------:R-:W-:Y:S01]  /*2170*/  SHF.R.S32.HI R147, RZ, 0x1f, R14 ;  /* 0x0000001fff937819 */ /* 0x000fe2000001140e */
[----:B------:R-:W-:Y:S01]  /*2180*/  IMAD R121, R111, 0x50, RZ ;  /* 0x000000506f797824 */ /* 0x000fe200078e02ff */
[----:B------:R-:W-:Y:S01]  /*2190*/  SHF.R.S32.HI R145, RZ, 0x1f, R12 ;  /* 0x0000001fff917819 */ /* 0x000fe2000001140c */
[C---:B------:R-:W-:Y:S01]  /*21a0*/  IMAD.SHL.U32 R28, R110.reuse, 0x20, RZ ;  /* 0x000000206e1c7824 */ /* 0x040fe200078e00ff */
[----:B------:R-:W-:Y:S01]  /*21b0*/  LOP3.LUT R26, R9, 0x1, RZ, 0xc0, !PT ;  /* 0x00000001091a7812 */ /* 0x000fe200078ec0ff */
[----:B------:R-:W-:Y:S01]  /*21c0*/  IMAD.SHL.U32 R27, R110, 0x40, RZ ;  /* 0x000000406e1b7824 */ /* 0x000fe200078e00ff */
[----:B-1----:R-:W-:Y:S01]  /*21d0*/  LEA.HI R150, R150, 0x8, RZ, 0x19 ;  /* 0x0000000896967811 */ /* 0x002fe200078fc8ff */
[----:B------:R-:W-:Y:S01]  /*21e0*/  IMAD.X R113, R20, 0x1, R3, P3 ;  /* 0x0000000114717824 */ /* 0x000fe200018e0603 */
[----:B------:R-:W-:-:S02]  /*21f0*/  SHF.R.S32.HI R8, RZ, 0x1f, R25 ;  /* 0x0000001fff087819 */ /* 0x000fc40000011419 */
        /* <DEDUP_REMOVED lines=24> */
[----:B------:R-:W-:Y:S02]  /*2380*/  IMAD R7, R212, R111, R0 ;  /* 0x0000006fd4077224 */ /* 0x000fe400078e0200 */
[----:B-----5:R-:W-:Y:S01]  /*2390*/  IMAD.WIDE.U32 R100, R143, R104, R100 ;  /* 0x000000688f647225 */ /* 0x020fe200078e0064 */
[----:B------:R-:W-:-:S02]  /*23a0*/  SHF.R.S32.HI R0, RZ, 0x1f, R5 ;  /* 0x0000001fff007819 */ /* 0x000fc40000011405 */
[----:B------:R-:W-:Y:S01]  /*23b0*/  IADD3 R4, R213, R4, RZ ;  /* 0x00000004d5047210 */ /* 0x000fe20007ffe0ff */
[----:B------:R-:W-:Y:S01]  /*23c0*/  IMAD.IADD R107, R107, 0x1, R7 ;  /* 0x000000016b6b7824 */ /* 0x000fe200078e0207 */
[CC--:B------:R-:W-:Y:S01]  /*23d0*/  LEA.HI R13, R0.reuse, R5.reuse, RZ, 0x3 ;  /* 0x00000005000d7211 */ /* 0x0c0fe200078f18ff */
[----:B------:R-:W-:Y:S01]  /*23e0*/  IMAD.IADD R109, R7, 0x1, R109 ;  /* 0x00000001076d7824 */ /* 0x000fe200078e026d */
[----:B------:R-:W-:Y:S01]  /*23f0*/  LEA.HI R0, R0, R5, RZ, 0x6 ;  /* 0x0000000500007211 */ /* 0x000fe200078f30ff */
[C---:B------:R-:W-:Y:S01]  /*2400*/  IMAD.WIDE.U32 R102, R143.reuse, R104, R102 ;  /* 0x000000688f667225 */ /* 0x040fe200078e0066 */
[----:B------:R-:W-:Y:S02]  /*2410*/  SHF.R.S32.HI R7, RZ, 0x1f, R4 ;  /* 0x0000001fff077819 */ /* 0x000fe40000011404 */
[----:B------:R-:W-:Y:S01]  /*2420*/  SHF.R.S32.HI R5, RZ, 0x6, R0 ;  /* 0x00000006ff057819 */ /* 0x000fe20000011400 */
[----:B------:R-:W-:Y:S01]  /*2430*/  IMAD.WIDE.U32 R106, R143, R110, R106 ;  /* 0x0000006e8f6a7225 */ /* 0x000fe200078e006a */
[----:B------:R-:W-:-:S02]  /*2440*/  LOP3.LUT R0, R224, 0x38, R13, 0xf8, !PT ;  /* 0x00000038e0007812 */ /* 0x000fc400078ef80d */
[----:B------:R-:W-:Y:S01]  /*2450*/  LOP3.LUT R6, R223, 0x38, R13, 0xf8, !PT ;  /* 0x00000038df067812 */ /* 0x000fe200078ef80d */
[C---:B------:R-:W-:Y:S01]  /*2460*/  IMAD R134, R5.reuse, 0x1400, R227 ;  /* 0x0000140005867824 */ /* 0x040fe200078e02e3 */
[----:B------:R-:W-:Y:S01]  /*2470*/  LOP3.LUT R11, R0, R30, RZ, 0x3c, !PT ;  /* 0x0000001e000b7212 */ /* 0x000fe200078e3cff */
[----:B------:R-:W-:Y:S01]  /*2480*/  IMAD R132, R5, 0x1400, R226 ;  /* 0x0000140005847824 */ /* 0x000fe200078e02e2 */
[-C--:B------:R-:W-:Y:S01]  /*2490*/  LEA.HI R0, R7, R4.reuse, RZ, 0x6 ;  /* 0x0000000407007211 */ /* 0x080fe200078f30ff */
[----:B------:R-:W-:Y:S01]  /*24a0*/  IMAD R142, R5, 0x1400, R228 ;  /* 0x00001400058e7824 */ /* 0x000fe200078e02e4 */
[----:B------:R-:W-:Y:S01]  /*24b0*/  LEA.HI R4, R7, R4, RZ, 0x3 ;  /* 0x0000000407047211 */ /* 0x000fe200078f18ff */
[----:B------:R-:W-:Y:S01]  /*24c0*/  IMAD.IADD R134, R134, 0x1, R11 ;  /* 0x0000000186867824 */ /* 0x000fe200078e020b */
[----:B------:R-:W-:Y:S01]  /*24d0*/  SHF.R.S32.HI R7, RZ, 0x6, R0 ;  /* 0x00000006ff077819 */ /* 0x000fe20000011400 */
[----:B------:R-:W-:Y:S01]  /*24e0*/  IMAD R11, R105, 0x50, RZ ;  /* 0x00000050690b7824 */ /* 0x000fe200078e02ff */
[----:B------:R-:W-:Y:S01]  /*24f0*/  LOP3.LUT R0, R13, 0x38, RZ, 0xc0, !PT ;  /* 0x000000380d007812 */ /* 0x000fe200078ec0ff */
[----:B------:R-:W-:Y:S01]  /*2500*/  IMAD.WIDE.U32 R108, R143, R110, R108 ;  /* 0x0000006e8f6c7225 */ /* 0x000fe200078e006c */
[----:B------:R-:W-:-:S02]  /*2510*/  LOP3.LUT R10, R223, 0x38, R4, 0xf8, !PT ;  /* 0x00000038df0a7812 */ /* 0x000fc400078ef804 */
[----:B------:R-:W-:Y:S01]  /*2520*/  LOP3.LUT R0, R0, 0x1c0, R31, 0xf8, !PT ;  /* 0x000001c000007812 */ /* 0x000fe200078ef81f */
[C---:B------:R-:W-:Y:S01]  /*2530*/  IMAD R135, R7.reuse, 0x1400, R228 ;  /* 0x0000140007877824 */ /* 0x040fe200078e02e4 */
[----:B------:R-:W-:Y:S01]  /*2540*/  LOP3.LUT R15, R6, R21, RZ, 0x3c, !PT ;  /* 0x00000015060f7212 */ /* 0x000fe200078e3cff */
[C---:B------:R-:W-:Y:S01]  /*2550*/  IMAD R133, R7.reuse, 0x1400, R227 ;  /* 0x0000140007857824 */ /* 0x040fe200078e02e3 */
[----:B------:R-:W-:Y:S01]  /*2560*/  LOP3.LUT R5, R0, R229, RZ, 0x3c, !PT ;  /* 0x000000e500057212 */ /* 0x000fe200078e3cff */
[----:B------:R-:W-:Y:S01]  /*2570*/  IMAD R131, R7, 0x1400, R226 ;  /* 0x0000140007837824 */ /* 0x000fe200078e02e2 */
[----:B------:R-:W-:Y:S01]  /*2580*/  LOP3.LUT R6, R4, 0x38, RZ, 0xc0, !PT ;  /* 0x0000003804067812 */ /* 0x000fe200078ec0ff */
[----:B------:R-:W-:Y:S01]  /*2590*/  IMAD.IADD R132, R132, 0x1, R15 ;  /* 0x0000000184847824 */ /* 0x000fe200078e020f */
[----:B------:R-:W-:Y:S01]  /*25a0*/  LOP3.LUT R10, R10, R21, RZ, 0x3c, !PT ;  /* 0x000000150a0a7212 */ /* 0x000fe200078e3cff */
[----:B------:R-:W-:Y:S01]  /*25b0*/  IMAD.IADD R142, R142, 0x1, R5 ;  /* 0x000000018e8e7824 */ /* 0x000fe200078e0205 */
[----:B------:R-:W-:Y:S01]  /*25c0*/  SHF.R.S32.HI R5, RZ, 0x1f, R143 ;  /* 0x0000001fff057819 */ /* 0x000fe2000001148f */
[----:B------:R-:W-:Y:S01]  /*25d0*/  IMAD R7, R99, 0x50, RZ ;  /* 0x0000005063077824 */ /* 0x000fe200078e02ff */
[----:B------:R-:W-:Y:S01]  /*25e0*/  LOP3.LUT R8, R224, 0x38, R4, 0xf8, !PT ;  /* 0x00000038e0087812 */ /* 0x000fe200078ef804 */
[----:B------:R-:W-:Y:S01]  /*25f0*/  IMAD.WIDE.U32 R98, R98, 0x50, RZ ;  /* 0x0000005062627825 */ /* 0x000fe200078e00ff */
[----:B------:R-:W-:-:S02]  /*2600*/  LOP3.LUT R6, R6, 0x1c0, R31, 0xf8, !PT ;  /* 0x000001c006067812 */ /* 0x000fc400078ef81f */
[----:B------:R-:W-:Y:S01]  /*2610*/  LOP3.LUT R8, R8, R30, RZ, 0x3c, !PT ;  /* 0x0000001e08087212 */ /* 0x000fe200078e3cff */
[----:B------:R-:W-:Y:S01]  /*2620*/  IMAD R0, R5, R104, RZ ;  /* 0x0000006805007224 */ /* 0x000fe200078e02ff */
[----:B------:R-:W-:Y:S01]  /*2630*/  LOP3.LUT R6, R6, R229, RZ, 0x3c, !PT ;  /* 0x000000e506067212 */ /* 0x000fe200078e3cff */
[----:B------:R-:W-:Y:S01]  /*2640*/  IMAD.SHL.U32 R31, R104, 0x40, RZ ;  /* 0x00000040681f7824 */ /* 0x000fe200078e00ff */
[----:B------:R-:W-:Y:S01]  /*2650*/  SHF.L.U64.HI R30, R110, 0x5, R111 ;  /* 0x000000056e1e7819 */ /* 0x000fe2000001026f */
[----:B------:R-:W-:Y:S01]  /*2660*/  IMAD R21, R143, R105, R0 ;  /* 0x000000698f157224 */ /* 0x000fe200078e0200 */
[----:B------:R-:W-:Y:S01]  /*2670*/  SHF.R.S32.HI R14, RZ, 0x3, R13 ;  /* 0x00000003ff0e7819 */ /* 0x000fe2000001140d */
[----:B------:R-:W-:Y:S01]  /*2680*/  IMAD R0, R5, R110, RZ ;  /* 0x0000006e05007224 */ /* 0x000fe200078e02ff */
[----:B------:R-:W-:Y:S01]  /*2690*/  LOP3.LUT R13, R13, 0xfffffff8, RZ, 0xc0, !PT ;  /* 0xfffffff80d0d7812 */ /* 0x000fe200078ec0ff */
[----:B------:R-:W-:Y:S01]  /*26a0*/  IMAD.WIDE.U32 R104, R104, 0x50, RZ ;  /* 0x0000005068687825 */ /* 0x000fe200078e00ff */
[----:B------:R-:W-:-:S02]  /*26b0*/  IADD3 R131, R131, R10, RZ ;  /* 0x0000000a83837210 */ /* 0x000fc40007ffe0ff */
[----:B------:R-:W-:Y:S01]  /*26c0*/  SHF.R.S32.HI R12, RZ, 0x3, R4 ;  /* 0x00000003ff0c7819 */ /* 0x000fe20000011404 */
[----:B------:R-:W-:Y:S01]  /*26d0*/  IMAD R15, R143, R111, R0 ;  /* 0x0000006f8f0f7224 */ /* 0x000fe200078e0200 */
[----:B------:R-:W-:Y:S01]  /*26e0*/  SEL R0, RZ, 0x8, P2 ;  /* 0x00000008ff007807 */ /* 0x000fe20001000000 */
[----:B------:R-:W-:Y:S01]  /*26f0*/  IMAD.WIDE.U32 R110, R110, 0x50, RZ ;  /* 0x000000506e6e7825 */ /* 0x000fe200078e00ff */
[----:B------:R-:W-:Y:S02]  /*2700*/  IADD3 R5, R95, R37, RZ ;  /* 0x000000255f057210 */ /* 0x000fe40007ffe0ff */
[----:B------:R-:W-:Y:S01]  /*2710*/  LOP3.LUT R0, R9, R0, RZ, 0xfc, !PT ;  /* 0x0000000009007212 */ /* 0x000fe200078efcff */
[----:B------:R-:W-:Y:S01]  /*2720*/  IMAD.IADD R122, R105, 0x1, R11 ;  /* 0x00000001697a7824 */ /* 0x000fe200078e020b */
[----:B------:R-:W-:Y:S01]  /*2730*/  LOP3.LUT R11, R4, 0xfffffff8, RZ, 0xc0, !PT ;  /* 0xfffffff8040b7812 */ /* 0x000fe200078ec0ff */
[----:B------:R-:W-:Y:S01]  /*2740*/  IMAD.IADD R133, R133, 0x1, R8 ;  /* 0x0000000185857824 */ /* 0x000fe200078e0208 */
[----:B------:R-:W-:Y:S01]  /*2750*/  IADD3 R121, R111, R121, RZ ;  /* 0x000000796f797210 */ /* 0x000fe20007ffe0ff */
[----:B------:R-:W-:Y:S01]  /*2760*/  IMAD.IADD R135, R135, 0x1, R6 ;  /* 0x0000000187877824 */ /* 0x000fe200078e0206 */
[C---:B------:R-:W-:Y:S01]  /*2770*/  LOP3.LUT R10, R0.reuse, 0x2, RZ, 0xc0, !PT ;  /* 0x00000002000a7812 */ /* 0x040fe200078ec0ff */
[----:B------:R-:W-:Y:S01]  /*2780*/  IMAD.IADD R120, R99, 0x1, R7 ;  /* 0x0000000163787824 */ /* 0x000fe200078e0207 */
[C---:B------:R-:W-:Y:S01]  /*2790*/  LOP3.LUT R9, R0.reuse, 0x4, RZ, 0xc0, !PT ;  /* 0x0000000400097812 */ /* 0x040fe200078ec0ff */
[----:B------:R-:W-:Y:S01]  /*27a0*/  IMAD.IADD R25, R101, 0x1, R21 ;  /* 0x0000000165197824 */ /* 0x000fe200078e0215 */
[----:B------:R-:W-:Y:S01]  /*27b0*/  LOP3.LUT R8, R0, 0x8, RZ, 0xc0, !PT ;  /* 0x0000000800087812 */ /* 0x000fe200078ec0ff */
[----:B------:R-:W-:Y:S01]  /*27c0*/  IMAD.IADD R20, R107, 0x1, R15 ;  /* 0x000000016b147824 */ /* 0x000fe200078e020f */
[----:B------:R-:W-:Y:S01]  /*27d0*/  SHF.R.S32.HI R7, RZ, 0x1f, R13 ;  /* 0x0000001fff077819 */ /* 0x000fe2000001140d */
[----:B------:R-:W-:Y:S01]  /*27e0*/  IMAD.SHL.U32 R118, R118, 0x2, RZ ;  /* 0x0000000276767824 */ /* 0x000fe200078e00ff */
[----:B------:R-:W-:Y:S01]  /*27f0*/  SHF.R.S32.HI R6, RZ, 0x1f, R11 ;  /* 0x0000001fff067819 */ /* 0x000fe2000001140b */
[----:B------:R-:W-:-:S02]  /*2800*/  IMAD.IADD R21, R21, 0x1, R103 ;  /* 0x0000000115157824 */ /* 0x000fc400078e0267 */
[----:B------:R-:W-:-:S07]  /*2810*/  IMAD.IADD R15, R15, 0x1, R109 ;  /* 0x000000010f0f7824 */ /* 0x000fce00078e026d */
.L_x_2982:
[----:B---3--:R-:W2:Y:S01]  /*2820*/  LDL.LU R39, [R1+0xc] ;  /* 0x00000c0001277983 */ /* 0x008ea20000300800 */
        /* <DEDUP_REMOVED lines=24> */
[----:B------:R-:W-:Y:S01]  /*29b0*/  IMAD R4, R3, 0x2, R16 ;  /* 0x0000000203047824 */ /* 0x000fe200078e0210 */
[----:B------:R-:W-:Y:S02]  /*29c0*/  LEA.HI.X R57, R36, R117, R37, 0x1, P6 ;  /* 0x0000007524397211 */ /* 0x000fe400030f0c25 */
[----:B------:R-:W-:Y:S02]  /*29d0*/  MOV R24, R41 ;  /* 0x0000002900187202 */ /* 0x000fe40000000f00 */
        /* <DEDUP_REMOVED lines=33> */
[-C--:B------:R-:W-:Y:S01]  /*2bf0*/  ISETP.GE.AND P5, PT, R22, R115.reuse, PT ;  /* 0x000000731600720c */ /* 0x080fe20003fa6270 */
[----:B------:R-:W-:Y:S01]  /*2c00*/  IMAD.X R38, R0, 0x1, R20, P2 ;  /* 0x0000000100267824 */ /* 0x000fe200010e0614 */
[C---:B------:R-:W-:Y:S01]  /*2c10*/  LEA R36, P2, R37.reuse, UR4, 0x1 ;  /* 0x0000000425247c11 */ /* 0x040fe2000f8408ff */
[----:B------:R-:W-:Y:S01]  /*2c20*/  IMAD.X R40, R114, 0x1, R25, P4 ;  /* 0x0000000172287824 */ /* 0x000fe200020e0619 */
[----:B------:R-:W-:Y:S01]  /*2c30*/  CS2R R126, SRZ ;  /* 0x00000000007e7805 */ /* 0x000fe2000001ff00 */
[----:B------:R-:W-:Y:S01]  /*2c40*/  ULDC.64 UR6, c[0x0][0x208] ;  /* 0x0000820000067ab9 */ /* 0x000fe20000000a00 */
[----:B------:R-:W-:Y:S01]  /*2c50*/  LEA.HI.X R37, R37, UR5, R38, 0x1, P2 ;  /* 0x0000000525257c11 */ /* 0x000fe200090f0c26 */
[----:B------:R-:W-:Y:S01]  /*2c60*/  ULDC.64 UR4, c[0x0][0x400] ;  /* 0x0001000000047ab9 */ /* 0x000fe20000000a00 */
[----:B------:R-:W-:-:S02]  /*2c70*/  ISETP.GE.AND P4, PT, R215, R115, PT ;  /* 0x00000073d700720c */ /* 0x000fc40003f86270 */
[----:B------:R-:W-:-:S03]  /*2c80*/  LEA R38, P2, R39, UR4, 0x1 ;  /* 0x0000000427267c11 */ /* 0x000fc6000f8408ff */
[----:B------:R0:W5:Y:S01]  /*2c90*/  @!P5 LDG.E.64 R124, desc[UR6][R36.64] ;  /* 0x00000006247cd981 */ /* 0x000162000c1e1b00 */
        /* <DEDUP_REMOVED lines=16> */
.L_x_2879:
[----:B------:R-:W-:Y:S05]  /*2da0*/  BSYNC B1 ;  /* 0x0000000000017941 */ /* 0x000fea0003800000 */
.L_x_2878:
[----:B0----5:R-:W-:Y:S01]  /*2db0*/  IMAD.MOV.U32 R37, RZ, RZ, R79 ;  /* 0x000000ffff257224 */ /* 0x021fe200078e004f */
[----:B------:R-:W-:Y:S01]  /*2dc0*/  MOV R36, R78 ;  /* 0x0000004e00247202 */ /* 0x000fe20000000f00 */
[----:B------:R-:W-:Y:S01]  /*2dd0*/  IMAD.MOV.U32 R38, RZ, RZ, R82 ;  /* 0x000000ffff267224 */ /* 0x000fe200078e0052 */
[----:B------:R-:W-:Y:S01]  /*2de0*/  IADD3 R39, R212, 0x20, RZ ;  /* 0x00000020d4277810 */ /* 0x000fe20007ffe0ff */
[----:B------:R-:W-:Y:S01]  /*2df0*/  BSSY B1, `(.L_x_2880) ;  /* 0x0000040000017945 */ /* 0x000fe20003800000 */
[----:B------:R-:W-:Y:S01]  /*2e00*/  PRMT R161, R37, 0x5410, R36 ;  /* 0x0000541025a17816 */ /* 0x000fe20000000024 */
[----:B------:R-:W-:Y:S01]  /*2e10*/  IMAD.MOV.U32 R36, RZ, RZ, R83 ;  /* 0x000000ffff247224 */ /* 0x000fe200078e0053 */
[----:B------:R-:W-:Y:S01]  /*2e20*/  ISETP.GE.AND P4, PT, R39, R3, PT ;  /* 0x000000032700720c */ /* 0x000fe20003f86270 */
[----:B------:R-:W-:Y:S01]  /*2e30*/  IMAD.MOV.U32 R37, RZ, RZ, R90 ;  /* 0x000000ffff257224 */ /* 0x000fe200078e005a */
[----:B------:R-:W-:Y:S02]  /*2e40*/  CS2R R66, SRZ ;  /* 0x0000000000427805 */ /* 0x000fe4000001ff00 */
        /* <DEDUP_REMOVED lines=9> */
[----:B------:R-:W-:Y:S01]  /*2ee0*/  PRMT R151, R38, 0x7610, R151 ;  /* 0x0000761026977816 */ /* 0x000fe20000000097 */
[----:B------:R-:W-:Y:S01]  /*2ef0*/  IMAD.MOV.U32 R36, RZ, RZ, R80 ;  /* 0x000000ffff247224 */ /* 0x000fe200078e0050 */
[----:B------:R-:W-:-:S02]  /*2f00*/  MOV R38, R88 ;  /* 0x0000005800267202 */ /* 0x000fc40000000f00 */
[----:B------:R-:W-:Y:S02]  /*2f10*/  CS2R R72, SRZ ;  /* 0x0000000000487805 */ /* 0x000fe4000001ff00 */
[----:B------:R-:W-:Y:S01]  /*2f20*/  PRMT R153, R37, 0x7610, R153 ;  /* 0x0000761025997816 */ /* 0x000fe20000000099 */
[----:B------:R-:W-:Y:S01]  /*2f30*/  IMAD.MOV.U32 R37, RZ, RZ, R81 ;  /* 0x000000ffff257224 */ /* 0x000fe200078e0051 */
[----:B------:R-:W-:-:S04]  /*2f40*/  CS2R R76, SRZ ;  /* 0x00000000004c7805 */ /* 0x000fc8000001ff00 */
[----:B------:R-:W-:Y:S01]  /*2f50*/  PRMT R162, R36, 0x5410, R37 ;  /* 0x0000541024a27816 */ /* 0x000fe20000000025 */
[----:B------:R-:W-:Y:S02]  /*2f60*/  IMAD.MOV.U32 R36, RZ, RZ, R89 ;  /* 0x000000ffff247224 */ /* 0x000fe400078e0059 */
[----:B------:R-:W-:-:S03]  /*2f70*/  IMAD.MOV.U32 R37, RZ, RZ, R116 ;  /* 0x000000ffff257224 */ /* 0x000fc600078e0074 */
[----:B------:R-:W-:Y:S01]  /*2f80*/  PRMT R165, R38, 0x5410, R36 ;  /* 0x0000541026a57816 */ /* 0x000fe20000000024 */
[----:B------:R-:W-:Y:S02]  /*2f90*/  IMAD.MOV.U32 R36, RZ, RZ, R117 ;  /* 0x000000ffff247224 */ /* 0x000fe400078e0075 */
[----:B------:R-:W-:-:S03]  /*2fa0*/  IMAD.MOV.U32 R38, RZ, RZ, R126 ;  /* 0x000000ffff267224 */ /* 0x000fc600078e007e */
[----:B------:R-:W-:Y:S01]  /*2fb0*/  PRMT R166, R37, 0x5410, R36 ;  /* 0x0000541025a67816 */ /* 0x000fe20000000024 */
[----:B------:R-:W-:Y:S01]  /*2fc0*/  IMAD.MOV.U32 R37, RZ, RZ, R127 ;  /* 0x000000ffff257224 */ /* 0x000fe200078e007f */
[----:B------:R-:W-:-:S04]  /*2fd0*/  PRMT R151, R151, 0x5410, R38 ;  /* 0x0000541097977816 */ /* 0x000fc80000000026 */
        /* <DEDUP_REMOVED lines=33> */
.L_x_2881:
[----:B------:R-:W-:Y:S05]  /*31f0*/  BSYNC B1 ;  /* 0x0000000000017941 */ /* 0x000fea0003800000 */
.L_x_2880:
        /* <DEDUP_REMOVED lines=44> */
.L_x_2883:
[----:B------:R-:W-:Y:S05]  /*34c0*/  BSYNC B1 ;  /* 0x0000000000017941 */ /* 0x000fea0003800000 */
.L_x_2882:
[----:B------:R-:W2:Y:S01]  /*34d0*/  LDL R0, [R1+0x5c] ;  /* 0x00005c0001007983 */ /* 0x000ea20000100800 */
[----:B0-----:R-:W-:Y:S01]  /*34e0*/  IMAD.MOV.U32 R37, RZ, RZ, R67 ;  /* 0x000000ffff257224 */ /* 0x001fe200078e0043 */
[----:B------:R-:W-:Y:S01]  /*34f0*/  MOV R36, R66 ;  /* 0x0000004200247202 */ /* 0x000fe20000000f00 */
[----:B------:R-:W-:Y:S01]  /*3500*/  IMAD.MOV.U32 R38, RZ, RZ, R70 ;  /* 0x000000ffff267224 */ /* 0x000fe200078e0046 */
[----:B------:R-:W-:Y:S02]  /*3510*/  PRMT R140, R136, 0x7610, R140 ;  /* 0x00007610888c7816 */ /* 0x000fe4000000008c */
        /* <DEDUP_REMOVED lines=14> */
[----:B------:R-:W-:Y:S02]  /*3600*/  IMAD.MOV.U32 R36, RZ, RZ, R77 ;  /* 0x000000ffff247224 */ /* 0x000fe400078e004d */
[----:B------:R-:W-:-:S03]  /*3610*/  IMAD.MOV.U32 R38, RZ, RZ, R73 ;  /* 0x000000ffff267224 */ /* 0x000fc600078e0049 */
[----:B------:R-:W-:Y:S01]  /*3620*/  PRMT R160, R37, 0x5410, R36 ;  /* 0x0000541025a07816 */ /* 0x000fe20000000024 */
[----:B-----5:R-:W-:Y:S01]  /*3630*/  IMAD.MOV.U32 R37, RZ, RZ, R46 ;  /* 0x000000ffff257224 */ /* 0x020fe200078e002e */
[----:B------:R-:W-:Y:S01]  /*3640*/  PRMT R157, R38, 0x7610, R157 ;  /* 0x00007610269d7816 */ /* 0x000fe2000000009d */
[----:B------:R-:W-:Y:S01]  /*3650*/  IMAD.MOV.U32 R36, RZ, RZ, R47 ;  /* 0x000000ffff247224 */ /* 0x000fe200078e002f */
[----:B------:R-:W-:-:S04]  /*3660*/  MOV R38, R41 ;  /* 0x0000002900267202 */ /* 0x000fc80000000f00 */
[----:B------:R-:W-:Y:S01]  /*3670*/  PRMT R86, R37, 0x5410, R36 ;  /* 0x0000541025567816 */ /* 0x000fe20000000024 */
[----:B------:R-:W-:Y:S01]  /*3680*/  IMAD.MOV.U32 R36, RZ, RZ, R59 ;  /* 0x000000ffff247224 */ /* 0x000fe200078e003b */
[----:B------:R-:W-:-:S04]  /*3690*/  MOV R37, R58 ;  /* 0x0000003a00257202 */ /* 0x000fc80000000f00 */
[----:B------:R-:W-:Y:S01]  /*36a0*/  PRMT R137, R37, 0x5410, R36 ;  /* 0x0000541025897816 */ /* 0x000fe20000000024 */
[----:B------:R-:W-:Y:S02]  /*36b0*/  IMAD.MOV.U32 R37, RZ, RZ, R43 ;  /* 0x000000ffff257224 */ /* 0x000fe400078e002b */
[----:B------:R-:W-:Y:S01]  /*36c0*/  IMAD.MOV.U32 R36, RZ, RZ, R44 ;  /* 0x000000ffff247224 */ /* 0x000fe200078e002c */
[----:B--2---:R-:W-:Y:S01]  /*36d0*/  R2UR UR4, R0 ;  /* 0x00000000000472ca */ /* 0x004fe200000e0000 */
[----:B------:R-:W-:-:S05]  /*36e0*/  IMAD.MOV.U32 R0, RZ, RZ, R63 ;  /* 0x000000ffff007224 */ /* 0x000fca00078e003f */
[----:B------:R-:W-:Y:S01]  /*36f0*/  PRMT R140, R140, 0x5410, R0 ;  /* 0x000054108c8c7816 */ /* 0x000fe20000000000 */
[----:B------:R-:W-:-:S05]  /*3700*/  IMAD.MOV.U32 R0, RZ, RZ, R71 ;  /* 0x000000ffff007224 */ /* 0x000fca00078e0047 */
[----:B------:R-:W-:Y:S01]  /*3710*/  PRMT R155, R155, 0x5410, R0 ;  /* 0x000054109b9b7816 */ /* 0x000fe20000000000 */
[----:B------:R-:W-:Y:S01]  /*3720*/  IMAD.MOV.U32 R0, RZ, RZ, R65 ;  /* 0x000000ffff007224 */ /* 0x000fe200078e0041 */
[----:B------:R-:W-:-:S04]  /*3730*/  UISETP.NE.AND UP0, UPT, UR4, 0x3, UPT ;  /* 0x000000030400788c */ /* 0x000fc8000bf05270 */
[----:B------:R-:W-:Y:S01]  /*3740*/  PRMT R141, R141, 0x5410, R0 ;  /* 0x000054108d8d7816 */ /* 0x000fe20000000000 */
[----:B------:R-:W-:Y:S01]  /*3750*/  IMAD.MOV.U32 R0, RZ, RZ, R40 ;  /* 0x000000ffff007224 */ /* 0x000fe200078e0028 */
[----:B------:R-:W-:-:S04]  /*3760*/  PLOP3.LUT P2, PT, PT, PT, UP0, 0x80, 0x0 ;  /* 0x000000000000781c */ /* 0x000fc80003f4f008 */
[----:B------:R-:W-:Y:S01]  /*3770*/  PRMT R84, R0, 0x7610, R84 ;  /* 0x0000761000547816 */ /* 0x000fe20000000054 */
[----:B------:R-:W-:-:S03]  /*3780*/  IMAD.MOV.U32 R0, RZ, RZ, R52 ;  /* 0x000000ffff007224 */ /* 0x000fc600078e0034 */
[----:B------:R-:W-:Y:S01]  /*3790*/  PRMT R84, R84, 0x5410, R38 ;  /* 0x0000541054547816 */ /* 0x000fe20000000026 */
[----:B------:R-:W-:Y:S01]  /*37a0*/  IMAD.MOV.U32 R38, RZ, RZ, R53 ;  /* 0x000000ffff267224 */ /* 0x000fe200078e0035 */
[----:B------:R-:W-:Y:S01]  /*37b0*/  PRMT R136, R0, 0x7610, R136 ;  /* 0x0000761000887816 */ /* 0x000fe20000000088 */
[----:B------:R-:W-:-:S03]  /*37c0*/  IMAD.MOV.U32 R0, RZ, RZ, R42 ;  /* 0x000000ffff007224 */ /* 0x000fc600078e002a */
        /* <DEDUP_REMOVED lines=11> */
[----:B------:R-:W-:Y:S02]  /*3880*/  PRMT R158, R36, 0x7610, R158 ;  /* 0x00007610249e7816 */ /* 0x000fe4000000009e */
[----:B------:R-:W-:Y:S01]  /*3890*/  PRMT R159, R159, 0x5410, R0 ;  /* 0x000054109f9f7816 */ /* 0x000fe20000000000 */
[----:B------:R-:W-:Y:S06]  /*38a0*/  @!P2 BRA `(.L_x_2884) ;  /* 0x000000000004a947 */ /* 0x000fec0003800000 */
[----:B------:R-:W-:Y:S01]  /*38b0*/  BPT.TRAP 0x1 ;  /* 0x000000040000795c */ /* 0x000fe20000300000 */
.L_x_2884:
[----:B------:R-:W-:Y:S01]  /*38c0*/  LEA R0, R17, R16, 0x3 ;  /* 0x0000001011007211 */ /* 0x000fe200078e18ff */
[----:B------:R-:W-:Y:S01]  /*38d0*/  BSSY B1, `(.L_x_2885) ;  /* 0x0000004000017945 */ /* 0x000fe20003800000 */
[----:B------:R-:W-:-:S04]  /*38e0*/  SHF.L.U32 R114, R219, 0x1f, RZ ;  /* 0x0000001fdb727819 */ /* 0x000fc800000006ff */
[----:B------:R-:W0:Y:S02]  /*38f0*/  SYNCS.PHASECHK.TRANS64.TRYWAIT P6, [R0+URZ+0x38890], R114 ;  /* 0x03889072000075a7 */ /* 0x000e2400080c017f */
[----:B0-----:R-:W-:Y:S05]  /*3900*/  @!P6 BRA `(.L_x_2886) ;  /* 0x000002c000f8e947 */ /* 0x001fea0003800000 */
.L_x_3304:
[----:B------:R-:W-:Y:S05]  /*3910*/  BSYNC B1 ;  /* 0x0000000000017941 */ /* 0x000fea0003800000 */
.L_x_2885:
        /* <DEDUP_REMOVED lines=10> */
[--C-:B--2---:R-:W-:Y:S01]  /*39c0*/  HADD2.F32 R152, -RZ, R39.reuse.H0_H0 ;  /* 0x20000027ff987230 */ /* 0x104fe20000004100 */
[----:B------:R-:W-:Y:S02]  /*39d0*/  SHF.R.U32.HI R124, RZ, 0x10, R125 ;  /* 0x00000010ff7c7819 */ /* 0x000fe4000001167d */
[--C-:B------:R-:W-:Y:S01]  /*39e0*/  SHF.R.U64 R125, R126, 0x10, R127.reuse ;  /* 0x000000107e7d7819 */ /* 0x100fe2000000127f */
[----:B------:R-:W-:Y:S01]  /*39f0*/  HADD2.F32 R126, -RZ, R39.H1_H1 ;  /* 0x30000027ff7e7230 */ /* 0x000fe20000004100 */
[----:B------:R-:W-:Y:S01]  /*3a00*/  SHF.R.U32.HI R139, RZ, 0x10, R127 ;  /* 0x00000010ff8b7819 */ /* 0x000fe2000001167f */
[----:B------:R-:W-:Y:S02]  /*3a10*/  HADD2.F32 R138, -RZ, R138.H0_H0 ;  /* 0x2000008aff8a7230 */ /* 0x000fe40000004100 */
[----:B------:R-:W-:Y:S02]  /*3a20*/  HADD2.F32 R154, -RZ, R125.H0_H0 ;  /* 0x2000007dff9a7230 */ /* 0x000fe40000004100 */
[----:B------:R-:W-:-:S02]  /*3a30*/  HADD2.F32 R139, -RZ, R139.H0_H0 ;  /* 0x2000008bff8b7230 */ /* 0x000fc40000004100 */
[--C-:B------:R-:W-:Y:S02]  /*3a40*/  HADD2.F32 R125, -RZ, R37.reuse.H1_H1 ;  /* 0x30000025ff7d7230 */ /* 0x100fe40000004100 */
[----:B------:R-:W-:Y:S02]  /*3a50*/  HADD2.F32 R37, -RZ, R37.H0_H0 ;  /* 0x20000025ff257230 */ /* 0x000fe40000004100 */
[-C--:B------:R-:W-:Y:S01]  /*3a60*/  FMUL.FTZ R39, R126, R139.reuse ;  /* 0x0000008b7e277220 */ /* 0x080fe20000410000 */
[----:B------:R-:W-:Y:S02]  /*3a70*/  HADD2.F32 R127, -RZ, R124.H0_H0 ;  /* 0x2000007cff7f7230 */ /* 0x000fe40000004100 */
[-C--:B------:R-:W-:Y:S01]  /*3a80*/  FMUL.FTZ R124, R125, R154.reuse ;  /* 0x0000009a7d7c7220 */ /* 0x080fe20000410000 */
[C---:B------:R-:W-:Y:S01]  /*3a90*/  FMUL.FTZ R139, R152.reuse, R139 ;  /* 0x0000008b988b7220 */ /* 0x040fe20000410000 */
[C---:B------:R-:W-:Y:S02]  /*3aa0*/  FMUL.FTZ R154, R37.reuse, R154 ;  /* 0x0000009a259a7220 */ /* 0x040fe40000410000 */
[-C--:B------:R-:W-:Y:S01]  /*3ab0*/  FFMA.FTZ R37, R37, R138.reuse, -R124 ;  /* 0x0000008a25257223 */ /* 0x080fe2000001087c */
[-C--:B------:R-:W-:Y:S01]  /*3ac0*/  FFMA.FTZ R39, R152, R127.reuse, -R39 ;  /* 0x0000007f98277223 */ /* 0x080fe20000010827 */
[----:B------:R-:W-:Y:S01]  /*3ad0*/  FFMA.FTZ R124, R125, R138, R154 ;  /* 0x0000008a7d7c7223 */ /* 0x000fe2000001009a */
[----:B------:R-:W-:Y:S01]  /*3ae0*/  FFMA.FTZ R126, R126, R127, R139 ;  /* 0x0000007f7e7e7223 */ /* 0x000fe2000001008b */
[----:B------:R-:W-:-:S02]  /*3af0*/  HADD2.F32 R138, -RZ, R151.H0_H0 ;  /* 0x20000097ff8a7230 */ /* 0x000fc40000004100 */
[----:B------:R-:W-:Y:S01]  /*3b00*/  HADD2.F32 R127, -RZ, R151.H1_H1 ;  /* 0x30000097ff7f7230 */ /* 0x000fe20000004100 */
[----:B------:R-:W-:Y:S01]  /*3b10*/  F2FP.F16.F32.PACK_AB R37, R124, R37 ;  /* 0x000000257c25723e */ /* 0x000fe200000000ff */
[--C-:B------:R-:W-:Y:S01]  /*3b20*/  HADD2.F32 R139, -RZ, R36.reuse.H1_H1 ;  /* 0x30000024ff8b7230 */ /* 0x100fe20000004100 */
[----:B------:R-:W-:Y:S01]  /*3b30*/  F2FP.F16.F32.PACK_AB R39, R126, R39 ;  /* 0x000000277e27723e */ /* 0x000fe200000000ff */
[----:B------:R-:W-:Y:S02]  /*3b40*/  HADD2.F32 R151, -RZ, R36.H0_H0 ;  /* 0x20000024ff977230 */ /* 0x000fe40000004100 */
[----:B------:R-:W-:Y:S02]  /*3b50*/  HADD2.F32 R125, -RZ, R153.H1_H1 ;  /* 0x30000099ff7d7230 */ /* 0x000fe40000004100 */
[--C-:B------:R-:W-:Y:S02]  /*3b60*/  HADD2.F32 R36, -RZ, R38.reuse.H1_H1 ;  /* 0x30000026ff247230 */ /* 0x100fe40000004100 */
[----:B------:R-:W-:Y:S01]  /*3b70*/  FMUL.FTZ R154, R151, R127 ;  /* 0x0000007f979a7220 */ /* 0x000fe20000410000 */
[----:B------:R-:W-:-:S02]  /*3b80*/  HADD2.F32 R152, -RZ, R38.H0_H0 ;  /* 0x20000026ff987230 */ /* 0x000fc40000004100 */
[C---:B------:R-:W-:Y:S01]  /*3b90*/  FMUL.FTZ R38, R139.reuse, R127 ;  /* 0x0000007f8b267220 */ /* 0x040fe20000410000 */
[----:B------:R-:W-:Y:S02]  /*3ba0*/  HADD2.F32 R153, -RZ, R153.H0_H0 ;  /* 0x20000099ff997230 */ /* 0x000fe40000004100 */
[-C--:B------:R-:W-:Y:S01]  /*3bb0*/  FMUL.FTZ R127, R36, R125.reuse ;  /* 0x0000007d247f7220 */ /* 0x080fe20000410000 */
[-C--:B------:R-:W-:Y:S01]  /*3bc0*/  FFMA.FTZ R139, R139, R138.reuse, R154 ;  /* 0x0000008a8b8b7223 */ /* 0x080fe2000001009a */
[C---:B------:R-:W-:Y:S01]  /*3bd0*/  FMUL.FTZ R125, R152.reuse, R125 ;  /* 0x0000007d987d7220 */ /* 0x040fe20000410000 */
[----:B------:R-:W-:Y:S01]  /*3be0*/  FFMA.FTZ R38, R151, R138, -R38 ;  /* 0x0000008a97267223 */ /* 0x000fe20000010826 */
[-C--:B------:R-:W-:Y:S02]  /*3bf0*/  FFMA.FTZ R127, R152, R153.reuse, -R127 ;  /* 0x00000099987f7223 */ /* 0x080fe4000001087f */
[----:B------:R-:W-:Y:S02]  /*3c00*/  FFMA.FTZ R36, R36, R153, R125 ;  /* 0x0000009924247223 */ /* 0x000fe4000001007d */
[----:B------:R-:W-:-:S03]  /*3c10*/  F2FP.F16.F32.PACK_AB R38, R139, R38 ;  /* 0x000000268b26723e */ /* 0x000fc600000000ff */
[----:B------:R-:W-:Y:S02]  /*3c20*/  F2FP.F16.F32.PACK_AB R124, R36, R127 ;  /* 0x0000007f247c723e */ /* 0x000fe400000000ff */
[----:B------:R-:W-:-:S03]  /*3c30*/  IMAD.MOV.U32 R36, RZ, RZ, R38 ;  /* 0x000000ffff247224 */ /* 0x000fc600078e0026 */
[----:B------:R-:W-:-:S07]  /*3c40*/  IMAD.MOV.U32 R38, RZ, RZ, R124 ;  /* 0x000000ffff267224 */ /* 0x000fce00078e007c */
.L_x_2892:
[----:B------:R-:W-:Y:S05]  /*3c50*/  BSYNC B3 ;  /* 0x0000000000037941 */ /* 0x000fea0003800000 */
.L_x_2891:
[----:B------:R-:W-:Y:S02]  /*3c60*/  ULDC.64 UR4, c[0x0][0x208] ;  /* 0x0000820000047ab9 */ /* 0x000fe40000000a00 */
[----:B--2---:R1:W-:Y:S03]  /*3c70*/  STG.E.128 desc[UR4][R56.64], R36 ;  /* 0x0000002438007986 */ /* 0x0043e6000c101d04 */
.L_x_2890:
[----:B------:R-:W-:Y:S05]  /*3c80*/  BSYNC B2 ;  /* 0x0000000000027941 */ /* 0x000fea0003800000 */
.L_x_2889:
        /* <DEDUP_REMOVED lines=48> */
.L_x_2896:
[----:B------:R-:W-:Y:S05]  /*3f90*/  BSYNC B3 ;  /* 0x0000000000037941 */ /* 0x000fea0003800000 */
.L_x_2895:
[----:B------:R-:W-:Y:S02]  /*3fa0*/  ULDC.64 UR4, c[0x0][0x208] ;  /* 0x0000820000047ab9 */ /* 0x000fe40000000a00 */
[----:B--2---:R2:W-:Y:S03]  /*3fb0*/  STG.E.128 desc[UR4][R56.64+0x80], R36 ;  /* 0x0000802438007986 */ /* 0x0045e6000c101d04 */
.L_x_2894:
[----:B------:R-:W-:Y:S05]  /*3fc0*/  BSYNC B2 ;  /* 0x0000000000027941 */ /* 0x000fea0003800000 */
.L_x_2893:
        /* <DEDUP_REMOVED lines=48> */
.L_x_2900:
[----:B------:R-:W-:Y:S05]  /*42d0*/  BSYNC B3 ;  /* 0x0000000000037941 */ /* 0x000fea0003800000 */
.L_x_2899:
[----:B------:R-:W-:Y:S02]  /*42e0*/  ULDC.64 UR4, c[0x0][0x208] ;  /* 0x0000820000047ab9 */ /* 0x000fe40000000a00 */
[----:B--2---:R3:W-:Y:S03]  /*42f0*/  STG.E.128 desc[UR4][R56.64+0x100], R36 ;  /* 0x0001002438007986 */ /* 0x0047e6000c101d04 */
.L_x_2898:
[----:B------:R-:W-:Y:S05]  /*4300*/  BSYNC B2 ;  /* 0x0000000000027941 */ /* 0x000fea0003800000 */
.L_x_2897:
[----:B------:R-:W-:-:S13]  /*4310*/  ISETP.NE.AND P3, PT, R8, RZ, PT ;  /* 0x000000ff0800720c */ /* 0x000fda0003f65270 */
[----:B------:R-:W-:Y:S05]  /*4320*/  @!P3 BRA `(.L_x_2888) ;  /* 0x0000000000bcb947 */ /* 0x000fea0003800000 */
[----:B-123--:R1:W2:Y:S01]  /*4330*/  LDS.128 R36, [R4+0x2bc00] ;  /* 0x02bc000004247984 */ /* 0x00e2a20000000c00 */
[----:B------:R-:W-:Y:S01]  /*4340*/  ISETP.GE.AND P3, PT, R216, R115, PT ;  /* 0x00000073d800720c */ /* 0x000fe20003f66270 */
[----:B------:R-:W-:-:S12]  /*4350*/  BSSY B2, `(.L_x_2901) ;  /* 0x000002a000027945 */ /* 0x000fd80003800000 */
[----:B-1----:R-:W-:Y:S05]  /*4360*/  @P3 BRA `(.L_x_2902) ;  /* 0x0000000000a03947 */ /* 0x002fea0003800000 */
[--C-:B------:R-:W-:Y:S01]  /*4370*/  SHF.R.U64 R80, R80, 0x10, R81.reuse ;  /* 0x0000001050507819 */ /* 0x100fe20000001251 */
[----:B--2---:R-:W-:Y:S01]  /*4380*/  HADD2.F32 R82, -RZ, R39.H1_H1 ;  /* 0x30000027ff527230 */ /* 0x004fe20000004100 */
[----:B------:R-:W-:Y:S01]  /*4390*/  SHF.R.U32.HI R81, RZ, 0x10, R81 ;  /* 0x00000010ff517819 */ /* 0x000fe20000011651 */
[----:B------:R-:W-:Y:S01]  /*43a0*/  HADD2.F32 R83, -RZ, R37.H1_H1 ;  /* 0x30000025ff537230 */ /* 0x000fe20000004100 */
[--C-:B------:R-:W-:Y:S01]  /*43b0*/  SHF.R.U64 R78, R78, 0x10, R79.reuse ;  /* 0x000000104e4e7819 */ /* 0x100fe2000000124f */
[----:B------:R-:W-:Y:S01]  /*43c0*/  HADD2.F32 R80, -RZ, R80.H0_H0 ;  /* 0x20000050ff507230 */ /* 0x000fe20000004100 */
[----:B------:R-:W-:Y:S01]  /*43d0*/  SHF.R.U32.HI R79, RZ, 0x10, R79 ;  /* 0x00000010ff4f7819 */ /* 0x000fe2000001164f */
[----:B------:R-:W-:Y:S02]  /*43e0*/  HADD2.F32 R81, -RZ, R81.H0_H0 ;  /* 0x20000051ff517230 */ /* 0x000fe40000004100 */
[----:B------:R-:W-:Y:S02]  /*43f0*/  HADD2.F32 R88, -RZ, R39.H0_H0 ;  /* 0x20000027ff587230 */ /* 0x000fe40000004100 */
[----:B------:R-:W-:Y:S01]  /*4400*/  FMUL.FTZ R90, R83, R80 ;  /* 0x00000050535a7220 */ /* 0x000fe20000410000 */
[----:B------:R-:W-:-:S02]  /*4410*/  HADD2.F32 R37, -RZ, R37.H0_H0 ;  /* 0x20000025ff257230 */ /* 0x000fc40000004100 */
[-C--:B------:R-:W-:Y:S01]  /*4420*/  FMUL.FTZ R39, R82, R81.reuse ;  /* 0x0000005152277220 */ /* 0x080fe20000410000 */
[----:B------:R-:W-:Y:S02]  /*4430*/  HADD2.F32 R79, -RZ, R79.H0_H0 ;  /* 0x2000004fff4f7230 */ /* 0x000fe40000004100 */
[C---:B------:R-:W-:Y:S01]  /*4440*/  FMUL.FTZ R81, R88.reuse, R81 ;  /* 0x0000005158517220 */ /* 0x040fe20000410000 */
[----:B------:R-:W-:Y:S02]  /*4450*/  HADD2.F32 R78, -RZ, R78.H0_H0 ;  /* 0x2000004eff4e7230 */ /* 0x000fe40000004100 */
[C---:B------:R-:W-:Y:S01]  /*4460*/  FMUL.FTZ R80, R37.reuse, R80 ;  /* 0x0000005025507220 */ /* 0x040fe20000410000 */
[----:B------:R-:W-:Y:S02]  /*4470*/  HADD2.F32 R89, -RZ, R38.H0_H0 ;  /* 0x20000026ff597230 */ /* 0x000fe40000004100 */
[-C--:B------:R-:W-:Y:S01]  /*4480*/  FFMA.FTZ R39, R88, R79.reuse, -R39 ;  /* 0x0000004f58277223 */ /* 0x080fe20000010827 */
[----:B------:R-:W-:Y:S01]  /*4490*/  FFMA.FTZ R82, R82, R79, R81 ;  /* 0x0000004f52527223 */ /* 0x000fe20000010051 */
[-C--:B------:R-:W-:Y:S01]  /*44a0*/  FFMA.FTZ R90, R37, R78.reuse, -R90 ;  /* 0x0000004e255a7223 */ /* 0x080fe2000001085a */
[----:B------:R-:W-:Y:S01]  /*44b0*/  FFMA.FTZ R83, R83, R78, R80 ;  /* 0x0000004e53537223 */ /* 0x000fe20000010050 */
[----:B------:R-:W-:-:S02]  /*44c0*/  HADD2.F32 R79, -RZ, R36.H1_H1 ;  /* 0x30000024ff4f7230 */ /* 0x000fc40000004100 */
[----:B------:R-:W-:Y:S01]  /*44d0*/  HADD2.F32 R78, -RZ, R162.H0_H0 ;  /* 0x200000a2ff4e7230 */ /* 0x000fe20000004100 */
[----:B------:R-:W-:Y:S01]  /*44e0*/  F2FP.F16.F32.PACK_AB R39, R82, R39 ;  /* 0x000000275227723e */ /* 0x000fe200000000ff */
[----:B------:R-:W-:Y:S02]  /*44f0*/  HADD2.F32 R36, -RZ, R36.H0_H0 ;  /* 0x20000024ff247230 */ /* 0x000fe40000004100 */
[----:B------:R-:W-:Y:S02]  /*4500*/  HADD2.F32 R162, -RZ, R162.H1_H1 ;  /* 0x300000a2ffa27230 */ /* 0x000fe40000004100 */
[-C--:B------:R-:W-:Y:S01]  /*4510*/  FMUL.FTZ R91, R79, R78.reuse ;  /* 0x0000004e4f5b7220 */ /* 0x080fe20000410000 */
[----:B------:R-:W-:Y:S02]  /*4520*/  HADD2.F32 R81, -RZ, R38.H1_H1 ;  /* 0x30000026ff517230 */ /* 0x000fe40000004100 */
[----:B------:R-:W-:Y:S01]  /*4530*/  FMUL.FTZ R80, R36, R78 ;  /* 0x0000004e24507220 */ /* 0x000fe20000410000 */
[----:B------:R-:W-:-:S02]  /*4540*/  HADD2.F32 R37, -RZ, R161.H1_H1 ;  /* 0x300000a1ff257230 */ /* 0x000fc40000004100 */
[----:B------:R-:W-:Y:S02]  /*4550*/  HADD2.F32 R38, -RZ, R161.H0_H0 ;  /* 0x200000a1ff267230 */ /* 0x000fe40000004100 */
[-C--:B------:R-:W-:Y:S01]  /*4560*/  FMUL.FTZ R78, R81, R162.reuse ;  /* 0x000000a2514e7220 */ /* 0x080fe20000410000 */
[----:B------:R-:W-:Y:S01]  /*4570*/  FMUL.FTZ R162, R89, R162 ;  /* 0x000000a259a27220 */ /* 0x000fe20000410000 */
[-C--:B------:R-:W-:Y:S01]  /*4580*/  FFMA.FTZ R91, R36, R37.reuse, -R91 ;  /* 0x00000025245b7223 */ /* 0x080fe2000001085b */
[----:B------:R-:W-:Y:S01]  /*4590*/  FFMA.FTZ R80, R79, R37, R80 ;  /* 0x000000254f507223 */ /* 0x000fe20000010050 */
[-C--:B------:R-:W-:Y:S01]  /*45a0*/  FFMA.FTZ R78, R89, R38.reuse, -R78 ;  /* 0x00000026594e7223 */ /* 0x080fe2000001084e */
[----:B------:R-:W-:Y:S01]  /*45b0*/  FFMA.FTZ R81, R81, R38, R162 ;  /* 0x0000002651517223 */ /* 0x000fe200000100a2 */
[----:B------:R-:W-:Y:S02]  /*45c0*/  F2FP.F16.F32.PACK_AB R37, R83, R90 ;  /* 0x0000005a5325723e */ /* 0x000fe400000000ff */
[----:B------:R-:W-:-:S02]  /*45d0*/  F2FP.F16.F32.PACK_AB R36, R80, R91 ;  /* 0x0000005b5024723e */ /* 0x000fc400000000ff */
[----:B------:R-:W-:-:S07]  /*45e0*/  F2FP.F16.F32.PACK_AB R38, R81, R78 ;  /* 0x0000004e5126723e */ /* 0x000fce00000000ff */
.L_x_2902:
[----:B------:R-:W-:Y:S05]  /*45f0*/  BSYNC B2 ;  /* 0x0000000000027941 */ /* 0x000fea0003800000 */
.L_x_2901:
[----:B------:R-:W-:Y:S02]  /*4600*/  ULDC.64 UR4, c[0x0][0x208] ;  /* 0x0000820000047ab9 */ /* 0x000fe40000000a00 */
[----:B--2---:R4:W-:Y:S03]  /*4610*/  STG.E.128 desc[UR4][R56.64+0x180], R36 ;  /* 0x0001802438007986 */ /* 0x0049e6000c101d04 */
.L_x_2888:
[----:B------:R-:W-:Y:S05]  /*4620*/  BSYNC B1 ;  /* 0x0000000000017941 */ /* 0x000fea0003800000 */
.L_x_2887:
        /* <DEDUP_REMOVED lines=10> */
[--C-:B--2---:R-:W-:Y:S01]  /*46d0*/  HADD2.F32 R57, -RZ, R39.reuse.H1_H1 ;  /* 0x30000027ff397230 */ /* 0x104fe20000004100 */
[--C-:B------:R-:W-:Y:S01]  /*46e0*/  SHF.R.U64 R76, R76, 0x10, R77.reuse ;  /* 0x000000104c4c7819 */ /* 0x100fe2000000124d */
[----:B------:R-:W-:Y:S01]  /*46f0*/  HADD2.F32 R39, -RZ, R39.H0_H0 ;  /* 0x20000027ff277230 */ /* 0x000fe20000004100 */
[----:B------:R-:W-:Y:S02]  /*4700*/  SHF.R.U32.HI R78, RZ, 0x10, R77 ;  /* 0x00000010ff4e7819 */ /* 0x000fe4000001164d */
[----:B------:R-:W-:Y:S01]  /*4710*/  SHF.R.U32.HI R74, RZ, 0x10, R75 ;  /* 0x00000010ff4a7819 */ /* 0x000fe2000001164b */
[----:B------:R-:W-:Y:S02]  /*4720*/  HADD2.F32 R75, -RZ, R56.H0_H0 ;  /* 0x20000038ff4b7230 */ /* 0x000fe40000004100 */
[----:B------:R-:W-:Y:S02]  /*4730*/  HADD2.F32 R56, -RZ, R37.H1_H1 ;  /* 0x30000025ff387230 */ /* 0x000fe40000004100 */
[----:B------:R-:W-:-:S02]  /*4740*/  HADD2.F32 R76, -RZ, R76.H0_H0 ;  /* 0x2000004cff4c7230 */ /* 0x000fc40000004100 */
[----:B------:R-:W-:Y:S02]  /*4750*/  HADD2.F32 R37, -RZ, R37.H0_H0 ;  /* 0x20000025ff257230 */ /* 0x000fe40000004100 */
[----:B------:R-:W-:Y:S02]  /*4760*/  HADD2.F32 R78, -RZ, R78.H0_H0 ;  /* 0x2000004eff4e7230 */ /* 0x000fe40000004100 */
[CC--:B------:R-:W-:Y:S01]  /*4770*/  FMUL.FTZ R80, R56.reuse, R76.reuse ;  /* 0x0000004c38507220 */ /* 0x0c0fe20000410000 */
        /* <DEDUP_REMOVED lines=18> */
[----:B------:R-:W-:-:S02]  /*48a0*/  HADD2.F32 R76, -RZ, R158.H1_H1 ;  /* 0x3000009eff4c7230 */ /* 0x000fc40000004100 */
[----:B------:R-:W-:Y:S01]  /*48b0*/  FMUL.FTZ R78, R36, R78 ;  /* 0x0000004e244e7220 */ /* 0x000fe20000410000 */
[----:B------:R-:W-:Y:S02]  /*48c0*/  HADD2.F32 R77, -RZ, R159.H0_H0 ;  /* 0x2000009fff4d7230 */ /* 0x000fe40000004100 */
[----:B------:R-:W-:Y:S01]  /*48d0*/  FMUL.FTZ R160, R38, R160 ;  /* 0x000000a026a07220 */ /* 0x000fe20000410000 */
[-C--:B------:R-:W-:Y:S01]  /*48e0*/  FFMA.FTZ R79, R36, R76.reuse, -R79 ;  /* 0x0000004c244f7223 */ /* 0x080fe2000001084f */
[----:B------:R-:W-:Y:S01]  /*48f0*/  FFMA.FTZ R78, R57, R76, R78 ;  /* 0x0000004c394e7223 */ /* 0x000fe2000001004e */
[-C--:B------:R-:W-:Y:S01]  /*4900*/  FFMA.FTZ R81, R38, R77.reuse, -R81 ;  /* 0x0000004d26517223 */ /* 0x080fe20000010851 */
[----:B------:R-:W-:-:S03]  /*4910*/  FFMA.FTZ R160, R75, R77, R160 ;  /* 0x0000004d4ba07223 */ /* 0x000fc600000100a0 */
[----:B------:R-:W-:Y:S02]  /*4920*/  F2FP.F16.F32.PACK_AB R36, R78, R79 ;  /* 0x0000004f4e24723e */ /* 0x000fe400000000ff */
[----:B------:R-:W-:-:S07]  /*4930*/  F2FP.F16.F32.PACK_AB R38, R160, R81 ;  /* 0x00000051a026723e */ /* 0x000fce00000000ff */
.L_x_2908:
[----:B------:R-:W-:Y:S05]  /*4940*/  BSYNC B3 ;  /* 0x0000000000037941 */ /* 0x000fea0003800000 */
.L_x_2907:
[----:B------:R-:W-:Y:S02]  /*4950*/  ULDC.64 UR4, c[0x0][0x208] ;  /* 0x0000820000047ab9 */ /* 0x000fe40000000a00 */
[----:B--2---:R1:W-:Y:S03]  /*4960*/  STG.E.128 desc[UR4][R50.64], R36 ;  /* 0x0000002432007986 */ /* 0x0043e6000c101d04 */
.L_x_2906:
[----:B------:R-:W-:Y:S05]  /*4970*/  BSYNC B2 ;  /* 0x0000000000027941 */ /* 0x000fea0003800000 */
.L_x_2905:
        /* <DEDUP_REMOVED lines=9> */
[----:B------:R-:W-:Y:S01]  /*4a10*/  SHF.R.U32.HI R75, RZ, 0x10, R71 ;  /* 0x00000010ff4b7819 */ /* 0x000fe20000011647 */
[----:B------:R-:W-:Y:S01]  /*4a20*/  HADD2.F32 R39, -RZ, R37.H1_H1 ;  /* 0x30000025ff277230 */ /* 0x000fe20000004100 */
[--C-:B------:R-:W-:Y:S01]  /*4a30*/  SHF.R.U32.HI R74, RZ, 0x10, R73.reuse ;  /* 0x00000010ff4a7819 */ /* 0x100fe20000011649 */
[----:B------:R-:W-:Y:S01]  /*4a40*/  HADD2.F32 R70, -RZ, R70.H0_H0 ;  /* 0x20000046ff467230 */ /* 0x000fe20000004100 */
[----:B------:R-:W-:Y:S01]  /*4a50*/  SHF.R.U64 R71, R72, 0x10, R73 ;  /* 0x0000001048477819 */ /* 0x000fe20000001249 */
[----:B------:R-:W-:Y:S01]  /*4a60*/  HADD2.F32 R72, -RZ, R75.H0_H0 ;  /* 0x2000004bff487230 */ /* 0x000fe20000004100 */
[----:B------:R-:W-:Y:S01]  /*4a70*/  MOV R56, R36 ;  /* 0x0000002400387202 */ /* 0x000fe20000000f00 */
[----:B------:R-:W-:Y:S02]  /*4a80*/  HADD2.F32 R36, -RZ, R37.H0_H0 ;  /* 0x20000025ff247230 */ /* 0x000fe40000004100 */
[----:B------:R-:W-:-:S02]  /*4a90*/  HADD2.F32 R74, -RZ, R74.H0_H0 ;  /* 0x2000004aff4a7230 */ /* 0x000fc40000004100 */
[----:B------:R-:W-:Y:S02]  /*4aa0*/  HADD2.F32 R37, -RZ, R57.H1_H1 ;  /* 0x30000039ff257230 */ /* 0x000fe40000004100 */
[----:B------:R-:W-:Y:S02]  /*4ab0*/  HADD2.F32 R71, -RZ, R71.H0_H0 ;  /* 0x20000047ff477230 */ /* 0x000fe40000004100 */
[----:B------:R-:W-:Y:S02]  /*4ac0*/  HADD2.F32 R57, -RZ, R57.H0_H0 ;  /* 0x20000039ff397230 */ /* 0x000fe40000004100 */
[-C--:B------:R-:W-:Y:S01]  /*4ad0*/  FMUL.FTZ R78, R37, R74.reuse ;  /* 0x0000004a254e7220 */ /* 0x080fe20000410000 */
[-C--:B------:R-:W-:Y:S01]  /*4ae0*/  FMUL.FTZ R73, R39, R71.reuse ;  /* 0x0000004727497220 */ /* 0x080fe20000410000 */
[----:B------:R-:W-:Y:S01]  /*4af0*/  FMUL.FTZ R76, R36, R71 ;  /* 0x00000047244c7220 */ /* 0x000fe20000410000 */
[----:B------:R-:W-:Y:S01]  /*4b00*/  FMUL.FTZ R74, R57, R74 ;  /* 0x0000004a394a7220 */ /* 0x000fe20000410000 */
[----:B------:R-:W-:-:S02]  /*4b10*/  HADD2.F32 R71, -RZ, R157.H0_H0 ;  /* 0x2000009dff477230 */ /* 0x000fc40000004100 */
[-C--:B------:R-:W-:Y:S01]  /*4b20*/  FFMA.FTZ R36, R36, R70.reuse, -R73 ;  /* 0x0000004624247223 */ /* 0x080fe20000010849 */
[----:B------:R-:W-:Y:S01]  /*4b30*/  FFMA.FTZ R75, R39, R70, R76 ;  /* 0x00000046274b7223 */ /* 0x000fe2000001004c */
[-C--:B------:R-:W-:Y:S01]  /*4b40*/  FFMA.FTZ R79, R37, R72.reuse, R74 ;  /* 0x00000048254f7223 */ /* 0x080fe2000001004a */
[----:B------:R-:W-:Y:S02]  /*4b50*/  HADD2.F32 R70, -RZ, R156.H0_H0 ;  /* 0x2000009cff467230 */ /* 0x000fe40000004100 */
[----:B------:R-:W-:Y:S01]  /*4b60*/  FFMA.FTZ R78, R57, R72, -R78 ;  /* 0x00000048394e7223 */ /* 0x000fe2000001084e */
[----:B------:R-:W-:Y:S02]  /*4b70*/  HADD2.F32 R37, -RZ, R56.H1_H1 ;  /* 0x30000038ff257230 */ /* 0x000fe40000004100 */
[----:B------:R-:W-:Y:S02]  /*4b80*/  HADD2.F32 R39, -RZ, R38.H1_H1 ;  /* 0x30000026ff277230 */ /* 0x000fe40000004100 */
[----:B------:R-:W-:-:S02]  /*4b90*/  HADD2.F32 R56, -RZ, R56.H0_H0 ;  /* 0x20000038ff387230 */ /* 0x000fc40000004100 */
[-C--:B------:R-:W-:Y:S01]  /*4ba0*/  FMUL.FTZ R73, R37, R70.reuse ;  /* 0x0000004625497220 */ /* 0x080fe20000410000 */
        /* <DEDUP_REMOVED lines=14> */
.L_x_2912:
[----:B------:R-:W-:Y:S05]  /*4c90*/  BSYNC B3 ;  /* 0x0000000000037941 */ /* 0x000fea0003800000 */
.L_x_2911:
[----:B------:R-:W-:Y:S02]  /*4ca0*/  ULDC.64 UR4, c[0x0][0x208] ;  /* 0x0000820000047ab9 */ /* 0x000fe40000000a00 */
[----:B--2---:R1:W-:Y:S03]  /*4cb0*/  STG.E.128 desc[UR4][R50.64+0x80], R36 ;  /* 0x0000802432007986 */ /* 0x0043e6000c101d04 */
.L_x_2910:
[----:B------:R-:W-:Y:S05]  /*4cc0*/  BSYNC B2 ;  /* 0x0000000000027941 */ /* 0x000fea0003800000 */
.L_x_2909:
        /* <DEDUP_REMOVED lines=48> */
.L_x_2916:
[----:B------:R-:W-:Y:S05]  /*4fd0*/  BSYNC B3 ;  /* 0x0000000000037941 */ /* 0x000fea0003800000 */
.L_x_2915:
[----:B------:R-:W-:Y:S02]  /*4fe0*/  ULDC.64 UR4, c[0x0][0x208] ;  /* 0x0000820000047ab9 */ /* 0x000fe40000000a00 */
[----:B--2---:R1:W-:Y:S03]  /*4ff0*/  STG.E.128 desc[UR4][R50.64+0x100], R36 ;  /* 0x0001002432007986 */ /* 0x0043e6000c101d04 */
.L_x_2914:
[----:B------:R-:W-:Y:S05]  /*5000*/  BSYNC B2 ;  /* 0x0000000000027941 */ /* 0x000fea0003800000 */
.L_x_2913:
        /* <DEDUP_REMOVED lines=47> */
.L_x_2918:
[----:B------:R-:W-:Y:S05]  /*5300*/  BSYNC B2 ;  /* 0x0000000000027941 */ /* 0x000fea0003800000 */
.L_x_2917:
[----:B------:R-:W-:Y:S02]  /*5310*/  ULDC.64 UR4, c[0x0][0x208] ;  /* 0x0000820000047ab9 */ /* 0x000fe40000000a00 */
[----:B--2---:R1:W-:Y:S03]  /*5320*/  STG.E.128 desc[UR4][R50.64+0x180], R36 ;  /* 0x0001802432007986 */ /* 0x0043e6000c101d04 */
.L_x_2904:
[----:B------:R-:W-:Y:S05]  /*5330*/  BSYNC B1 ;  /* 0x0000000000017941 */ /* 0x000fea0003800000 */
.L_x_2903:
        /* <DEDUP_REMOVED lines=10> */
[----:B------:R-:W-:Y:S01]  /*53e0*/  SHF.R.U64 R56, R58, 0x10, R59 ;  /* 0x000000103a387819 */ /* 0x000fe2000000123b */
[----:B------:R-:W-:Y:S01]  /*53f0*/  HADD2.F32 R38, -RZ, R37.H1_H1 ;  /* 0x30000025ff267230 */ /* 0x000fe20000004100 */
[----:B------:R-:W-:Y:S01]  /*5400*/  SHF.R.U32.HI R60, RZ, 0x10, R61 ;  /* 0x00000010ff3c7819 */ /* 0x000fe2000001163d */
[----:B------:R-:W-:Y:S01]  /*5410*/  HADD2.F32 R57, -RZ, R57.H0_H0 ;  /* 0x20000039ff397230 */ /* 0x000fe20000004100 */
[----:B------:R-:W-:Y:S01]  /*5420*/  SHF.R.U32.HI R58, RZ, 0x10, R59 ;  /* 0x00000010ff3a7819 */ /* 0x000fe2000001163b */
[----:B------:R-:W-:Y:S02]  /*5430*/  HADD2.F32 R37, -RZ, R37.H0_H0 ;  /* 0x20000025ff257230 */ /* 0x000fe40000004100 */
[----:B------:R-:W-:Y:S02]  /*5440*/  HADD2.F32 R56, -RZ, R56.H0_H0 ;  /* 0x20000038ff387230 */ /* 0x000fe40000004100 */
[----:B------:R-:W-:Y:S01]  /*5450*/  FMUL.FTZ R62, R38, R57 ;  /* 0x00000039263e7220 */ /* 0x000fe20000410000 */
[----:B------:R-:W-:-:S02]  /*5460*/  HADD2.F32 R60, -RZ, R60.H0_H0 ;  /* 0x2000003cff3c7230 */ /* 0x000fc40000004100 */
[C---:B------:R-:W-:Y:S01]  /*5470*/  FMUL.FTZ R57, R37.reuse, R57 ;  /* 0x0000003925397220 */ /* 0x040fe20000410000 */
[--C-:B------:R-:W-:Y:S02]  /*5480*/  HADD2.F32 R51, -RZ, R39.reuse.H1_H1 ;  /* 0x30000027ff337230 */ /* 0x100fe40000004100 */
[-C--:B------:R-:W-:Y:S01]  /*5490*/  FFMA.FTZ R62, R37, R56.reuse, -R62 ;  /* 0x00000038253e7223 */ /* 0x080fe2000001083e */
[----:B------:R-:W-:Y:S02]  /*54a0*/  HADD2.F32 R39, -RZ, R39.H0_H0 ;  /* 0x20000027ff277230 */ /* 0x000fe40000004100 */
        /* <DEDUP_REMOVED lines=26> */
.L_x_2923:
[----:B------:R-:W-:Y:S05]  /*5650*/  BSYNC B2 ;  /* 0x0000000000027941 */ /* 0x000fea0003800000 */
.L_x_2922:
[----:B------:R-:W-:Y:S02]  /*5660*/  ULDC.64 UR4, c[0x0][0x208] ;  /* 0x0000820000047ab9 */ /* 0x000fe40000000a00 */
[----:B--2---:R1:W-:Y:S03]  /*5670*/  STG.E.128 desc[UR4][R48.64], R36 ;  /* 0x0000002430007986 */ /* 0x0043e6000c101d04 */
.L_x_2921:
[----:B------:R-:W-:Y:S05]  /*5680*/  BSYNC B1 ;  /* 0x0000000000017941 */ /* 0x000fea0003800000 */
.L_x_2920:
        /* <DEDUP_REMOVED lines=13> */
[----:B------:R-:W-:Y:S01]  /*5760*/  MOV R50, R38 ;  /* 0x0000002600327202 */ /* 0x000fe20000000f00 */
[----:B------:R-:W-:Y:S01]  /*5770*/  HADD2.F32 R38, -RZ, R37.H1_H1 ;  /* 0x30000025ff267230 */ /* 0x000fe20000004100 */
[----:B------:R-:W-:Y:S01]  /*5780*/  SHF.R.U32.HI R56, RZ, 0x10, R55 ;  /* 0x00000010ff387819 */ /* 0x000fe20000011637 */
[----:B------:R-:W-:Y:S02]  /*5790*/  HADD2.F32 R53, -RZ, R53.H0_H0 ;  /* 0x20000035ff357230 */ /* 0x000fe40000004100 */
[----:B------:R-:W-:-:S02]  /*57a0*/  HADD2.F32 R37, -RZ, R37.H0_H0 ;  /* 0x20000025ff257230 */ /* 0x000fc40000004100 */
[----:B------:R-:W-:Y:S02]  /*57b0*/  HADD2.F32 R56, -RZ, R56.H0_H0 ;  /* 0x20000038ff387230 */ /* 0x000fe40000004100 */
[CC--:B------:R-:W-:Y:S01]  /*57c0*/  FMUL.FTZ R58, R38.reuse, R53.reuse ;  /* 0x00000035263a7220 */ /* 0x0c0fe20000410000 */
[----:B------:R-:W-:Y:S02]  /*57d0*/  HADD2.F32 R54, -RZ, R57.H0_H0 ;  /* 0x20000039ff367230 */ /* 0x000fe40000004100 */
[----:B------:R-:W-:Y:S01]  /*57e0*/  FMUL.FTZ R53, R37, R53 ;  /* 0x0000003525357220 */ /* 0x000fe20000410000 */
[----:B------:R-:W-:Y:S02]  /*57f0*/  HADD2.F32 R156, -RZ, R156.H1_H1 ;  /* 0x3000009cff9c7230 */ /* 0x000fe40000004100 */
[----:B------:R-:W-:Y:S01]  /*5800*/  FMUL.FTZ R60, R51, R56 ;  /* 0x00000038333c7220 */ /* 0x000fe20000410000 */
[-C--:B------:R-:W-:Y:S01]  /*5810*/  FFMA.FTZ R58, R37, R52.reuse, -R58 ;  /* 0x00000034253a7223 */ /* 0x080fe2000001083a */
[----:B------:R-:W-:Y:S01]  /*5820*/  FFMA.FTZ R55, R38, R52, R53 ;  /* 0x0000003426377223 */ /* 0x000fe20000010035 */
[----:B------:R-:W-:Y:S01]  /*5830*/  FMUL.FTZ R56, R39, R56 ;  /* 0x0000003827387220 */ /* 0x000fe20000410000 */
[----:B------:R-:W-:-:S02]  /*5840*/  HADD2.F32 R157, -RZ, R157.H1_H1 ;  /* 0x3000009dff9d7230 */ /* 0x000fc40000004100 */
[-C--:B------:R-:W-:Y:S01]  /*5850*/  FFMA.FTZ R60, R39, R54.reuse, -R60 ;  /* 0x00000036273c7223 */ /* 0x080fe2000001083c */
[----:B------:R-:W-:Y:S02]  /*5860*/  HADD2.F32 R37, -RZ, R36.H1_H1 ;  /* 0x30000024ff257230 */ /* 0x000fe40000004100 */
[----:B------:R-:W-:Y:S01]  /*5870*/  FFMA.FTZ R59, R51, R54, R56 ;  /* 0x00000036333b7223 */ /* 0x000fe20000010038 */
        /* <DEDUP_REMOVED lines=12> */
[----:B------:R-:W-:Y:S01]  /*5940*/  FFMA.FTZ R38, R38, R51, R157 ;  /* 0x0000003326267223 */ /* 0x000fe2000001009d */
[----:B------:R-:W-:Y:S02]  /*5950*/  F2FP.F16.F32.PACK_AB R37, R55, R58 ;  /* 0x0000003a3725723e */ /* 0x000fe400000000ff */
[----:B------:R-:W-:-:S02]  /*5960*/  F2FP.F16.F32.PACK_AB R39, R59, R60 ;  /* 0x0000003c3b27723e */ /* 0x000fc400000000ff */
[----:B------:R-:W-:Y:S02]  /*5970*/  F2FP.F16.F32.PACK_AB R36, R156, R53 ;  /* 0x000000359c24723e */ /* 0x000fe400000000ff */
[----:B------:R-:W-:-:S07]  /*5980*/  F2FP.F16.F32.PACK_AB R38, R38, R57 ;  /* 0x000000392626723e */ /* 0x000fce00000000ff */
.L_x_2927:
[----:B------:R-:W-:Y:S05]  /*5990*/  BSYNC B2 ;  /* 0x0000000000027941 */ /* 0x000fea0003800000 */
.L_x_2926:
[----:B------:R-:W-:Y:S02]  /*59a0*/  ULDC.64 UR4, c[0x0][0x208] ;  /* 0x0000820000047ab9 */ /* 0x000fe40000000a00 */
[----:B--2---:R1:W-:Y:S03]  /*59b0*/  STG.E.128 desc[UR4][R48.64+0x80], R36 ;  /* 0x0000802430007986 */ /* 0x0043e6000c101d04 */
.L_x_2925:
[----:B------:R-:W-:Y:S05]  /*59c0*/  BSYNC B1 ;  /* 0x0000000000017941 */ /* 0x000fea0003800000 */
.L_x_2924:
        /* <DEDUP_REMOVED lines=10> */
[----:B--2---:R-:W-:Y:S01]  /*5a70*/  IMAD.MOV.U32 R44, RZ, RZ, R38 ;  /* 0x000000ffff2c7224 */ /* 0x004fe200078e0026 */
[----:B------:R-:W-:Y:S01]  /*5a80*/  SHF.R.U32.HI R52, RZ, 0x10, R45 ;  /* 0x00000010ff347819 */ /* 0x000fe2000001162d */
[----:B------:R-:W-:Y:S02]  /*5a90*/  HADD2.F32 R38, -RZ, R37.H1_H1 ;  /* 0x30000025ff267230 */ /* 0x000fe40000004100 */
[----:B------:R-:W-:Y:S02]  /*5aa0*/  HADD2.F32 R47, -RZ, R47.H0_H0 ;  /* 0x2000002fff2f7230 */ /* 0x000fe40000004100 */
[----:B------:R-:W-:-:S02]  /*5ab0*/  HADD2.F32 R37, -RZ, R37.H0_H0 ;  /* 0x20000025ff257230 */ /* 0x000fc40000004100 */
[----:B------:R-:W-:Y:S02]  /*5ac0*/  HADD2.F32 R46, -RZ, R46.H0_H0 ;  /* 0x2000002eff2e7230 */ /* 0x000fe40000004100 */
[CC--:B------:R-:W-:Y:S01]  /*5ad0*/  FMUL.FTZ R54, R38.reuse, R47.reuse ;  /* 0x0000002f26367220 */ /* 0x0c0fe20000410000 */
[----:B------:R-:W-:Y:S02]  /*5ae0*/  HADD2.F32 R52, -RZ, R52.H0_H0 ;  /* 0x20000034ff347230 */ /* 0x000fe40000004100 */
[C---:B------:R-:W-:Y:S01]  /*5af0*/  FMUL.FTZ R47, R37.reuse, R47 ;  /* 0x0000002f252f7220 */ /* 0x040fe20000410000 */
[--C-:B------:R-:W-:Y:S02]  /*5b00*/  HADD2.F32 R45, -RZ, R39.reuse.H1_H1 ;  /* 0x30000027ff2d7230 */ /* 0x100fe40000004100 */
[-C--:B------:R-:W-:Y:S01]  /*5b10*/  FFMA.FTZ R54, R37, R46.reuse, -R54 ;  /* 0x0000002e25367223 */ /* 0x080fe20000010836 */
[----:B------:R-:W-:Y:S02]  /*5b20*/  HADD2.F32 R39, -RZ, R39.H0_H0 ;  /* 0x20000027ff277230 */ /* 0x000fe40000004100 */
[----:B------:R-:W-:Y:S01]  /*5b30*/  FFMA.FTZ R51, R38, R46, R47 ;  /* 0x0000002e26337223 */ /* 0x000fe2000001002f */
[----:B------:R-:W-:-:S02]  /*5b40*/  HADD2.F32 R50, -RZ, R50.H0_H0 ;  /* 0x20000032ff327230 */ /* 0x000fc40000004100 */
[-C--:B------:R-:W-:Y:S01]  /*5b50*/  FMUL.FTZ R56, R45, R52.reuse ;  /* 0x000000342d387220 */ /* 0x080fe20000410000 */
[--C-:B------:R-:W-:Y:S02]  /*5b60*/  HADD2.F32 R46, -RZ, R87.reuse.H0_H0 ;  /* 0x20000057ff2e7230 */ /* 0x100fe40000004100 */
[C---:B------:R-:W-:Y:S01]  /*5b70*/  FMUL.FTZ R52, R39.reuse, R52 ;  /* 0x0000003427347220 */ /* 0x040fe20000410000 */
[----:B------:R-:W-:Y:S02]  /*5b80*/  HADD2.F32 R87, -RZ, R87.H1_H1 ;  /* 0x30000057ff577230 */ /* 0x000fe40000004100 */
[-C--:B------:R-:W-:Y:S01]  /*5b90*/  FFMA.FTZ R56, R39, R50.reuse, -R56 ;  /* 0x0000003227387223 */ /* 0x080fe20000010838 */
[----:B------:R-:W-:Y:S02]  /*5ba0*/  HADD2.F32 R37, -RZ, R36.H1_H1 ;  /* 0x30000024ff257230 */ /* 0x000fe40000004100 */
[----:B------:R-:W-:Y:S01]  /*5bb0*/  FFMA.FTZ R55, R45, R50, R52 ;  /* 0x000000322d377223 */ /* 0x000fe20000010034 */
[----:B------:R-:W-:-:S02]  /*5bc0*/  HADD2.F32 R38, -RZ, R44.H1_H1 ;  /* 0x3000002cff267230 */ /* 0x000fc40000004100 */
[----:B------:R-:W-:Y:S02]  /*5bd0*/  HADD2.F32 R36, -RZ, R36.H0_H0 ;  /* 0x20000024ff247230 */ /* 0x000fe40000004100 */
        /* <DEDUP_REMOVED lines=15> */
.L_x_2931:
[----:B------:R-:W-:Y:S05]  /*5cd0*/  BSYNC B2 ;  /* 0x0000000000027941 */ /* 0x000fea0003800000 */
.L_x_2930:
[----:B------:R-:W-:Y:S02]  /*5ce0*/  ULDC.64 UR4, c[0x0][0x208] ;  /* 0x0000820000047ab9 */ /* 0x000fe40000000a00 */
[----:B--2---:R1:W-:Y:S03]  /*5cf0*/  STG.E.128 desc[UR4][R48.64+0x100], R36 ;  /* 0x0001002430007986 */ /* 0x0043e6000c101d04 */
.L_x_2929:
[----:B------:R-:W-:Y:S05]  /*5d00*/  BSYNC B1 ;  /* 0x0000000000017941 */ /* 0x000fea0003800000 */
.L_x_2928:
        /* <DEDUP_REMOVED lines=47> */
.L_x_2933:
[----:B------:R-:W-:Y:S05]  /*6000*/  BSYNC B1 ;  /* 0x0000000000017941 */ /* 0x000fea0003800000 */
.L_x_2932:
[----:B------:R-:W-:Y:S02]  /*6010*/  ULDC.64 UR4, c[0x0][0x208] ;  /* 0x0000820000047ab9 */ /* 0x000fe40000000a00 */
[----:B--2---:R1:W-:Y:S01]  /*6020*/  STG.E.128 desc[UR4][R48.64+0x180], R36 ;  /* 0x0001802430007986 */ /* 0x0043e2000c101d04 */
[----:B------:R-:W-:Y:S05]  /*6030*/  BRA `(.L_x_2919) ;  /* 0x0000004000987947 */ /* 0x000fea0003800000 */
.L_x_2877:
        /* <DEDUP_REMOVED lines=37> */
.L_x_2935:
[----:B------:R-:W-:Y:S05]  /*6290*/  BSYNC B1 ;  /* 0x0000000000017941 */ /* 0x000fea0003800000 */
.L_x_2934:
[----:B0----5:R-:W-:Y:S01]  /*62a0*/  IMAD.MOV.U32 R53, RZ, RZ, R39 ;  /* 0x000000ffff357224 */ /* 0x021fe200078e0027 */
[----:B------:R-:W-:Y:S01]  /*62b0*/  MOV R52, R38 ;  /* 0x0000002600347202 */ /* 0x000fe20000000f00 */
[----:B------:R-:W-:Y:S01]  /*62c0*/  IMAD.MOV.U32 R56, RZ, RZ, R36 ;  /* 0x000000ffff387224 */ /* 0x000fe200078e0024 */
[----:B------:R-:W-:Y:S01]  /*62d0*/  IADD3 R57, R212, 0x20, RZ ;  /* 0x00000020d4397810 */ /* 0x000fe20007ffe0ff */
[----:B------:R-:W-:Y:S01]  /*62e0*/  BSSY B1, `(.L_x_2936) ;  /* 0x000003f000017945 */ /* 0x000fe20003800000 */
[----:B------:R-:W-:Y:S01]  /*62f0*/  PRMT R178, R178, 0x5410, R53 ;  /* 0x00005410b2b27816 */ /* 0x000fe20000000035 */
[----:B------:R-:W-:Y:S01]  /*6300*/  IMAD.MOV.U32 R53, RZ, RZ, R42 ;  /* 0x000000ffff357224 */ /* 0x000fe200078e002a */
[----:B------:R-:W-:Y:S01]  /*6310*/  PRMT R177, R177, 0x5410, R56 ;  /* 0x00005410b1b17816 */ /* 0x000fe20000000038 */
[----:B------:R-:W-:Y:S01]  /*6320*/  IMAD.MOV.U32 R56, RZ, RZ, R40 ;  /* 0x000000ffff387224 */ /* 0x000fe200078e0028 */
[----:B------:R-:W-:Y:S01]  /*6330*/  PRMT R176, R176, 0x5410, R52 ;  /* 0x00005410b0b07816 */ /* 0x000fe20000000034 */
[----:B------:R-:W-:Y:S01]  /*6340*/  IMAD.MOV.U32 R52, RZ, RZ, R37 ;  /* 0x000000ffff347224 */ /* 0x000fe200078e0025 */
[----:B------:R-:W-:-:S02]  /*6350*/  ISETP.GE.AND P3, PT, R57, R3, PT ;  /* 0x000000033900720c */ /* 0x000fc40003f66270 */
[----:B------:R-:W-:Y:S02]  /*6360*/  CS2R R58, SRZ ;  /* 0x00000000003a7805 */ /* 0x000fe4000001ff00 */
[----:B------:R-:W-:Y:S01]  /*6370*/  PRMT R180, R53, 0x5410, R56 ;  /* 0x0000541035b47816 */ /* 0x000fe20000000038 */
[----:B------:R-:W-:Y:S01]  /*6380*/  IMAD.MOV.U32 R53, RZ, RZ, R41 ;  /* 0x000000ffff357224 */ /* 0x000fe200078e0029 */
[----:B------:R-:W-:Y:S02]  /*6390*/  PRMT R179, R179, 0x5410, R52 ;  /* 0x00005410b3b37816 */ /* 0x000fe40000000034 */
[----:B------:R-:W-:Y:S02]  /*63a0*/  CS2R R62, SRZ ;  /* 0x00000000003e7805 */ /* 0x000fe4000001ff00 */
[----:B------:R-:W-:Y:S02]  /*63b0*/  MOV R52, R43 ;  /* 0x0000002b00347202 */ /* 0x000fe40000000f00 */
[----:B------:R-:W-:-:S02]  /*63c0*/  CS2R R60, SRZ ;  /* 0x00000000003c7805 */ /* 0x000fc4000001ff00 */
[----:B------:R-:W-:Y:S01]  /*63d0*/  PRMT R161, R53, 0x7610, R161 ;  /* 0x0000761035a17816 */ /* 0x000fe200000000a1 */
[----:B------:R-:W-:Y:S01]  /*63e0*/  IMAD.MOV.U32 R53, RZ, RZ, R47 ;  /* 0x000000ffff357224 */ /* 0x000fe200078e002f */
[----:B------:R-:W-:Y:S01]  /*63f0*/  PRMT R163, R52, 0x7610, R163 ;  /* 0x0000761034a37816 */ /* 0x000fe200000000a3 */
[----:B------:R-:W-:Y:S01]  /*6400*/  IMAD.MOV.U32 R52, RZ, RZ, R46 ;  /* 0x000000ffff347224 */ /* 0x000fe200078e002e */
[----:B------:R-:W-:Y:S02]  /*6410*/  MOV R56, R44 ;  /* 0x0000002c00387202 */ /* 0x000fe40000000f00 */
[----:B------:R-:W-:Y:S02]  /*6420*/  CS2R R66, SRZ ;  /* 0x0000000000427805 */ /* 0x000fe4000001ff00 */
        /* <DEDUP_REMOVED lines=12> */
[----:B------:R-:W-:Y:S02]  /*64f0*/  PRMT R160, R53, 0x7610, R160 ;  /* 0x0000761035a07816 */ /* 0x000fe400000000a0 */
[----:B------:R-:W-:Y:S02]  /*6500*/  CS2R R64, SRZ ;  /* 0x0000000000407805 */ /* 0x000fe4000001ff00 */
[----:B------:R-:W-:Y:S02]  /*6510*/  PRMT R162, R52, 0x7610, R162 ;  /* 0x0000761034a27816 */ /* 0x000fe400000000a2 */
        /* <DEDUP_REMOVED lines=27> */
.L_x_2937:
[----:B------:R-:W-:Y:S05]  /*66d0*/  BSYNC B1 ;  /* 0x0000000000017941 */ /* 0x000fea0003800000 */
.L_x_2936:
        /* <DEDUP_REMOVED lines=34> */
.L_x_2939:
[----:B------:R-:W-:Y:S05]  /*6900*/  BSYNC B1 ;  /* 0x0000000000017941 */ /* 0x000fea0003800000 */
.L_x_2938:
[----:B------:R-:W2:Y:S01]  /*6910*/  LDL R0, [R1+0x5c] ;  /* 0x00005c0001007983 */ /* 0x000ea20000100800 */
[----:B0-----:R-:W-:Y:S01]  /*6920*/  IMAD.MOV.U32 R85, RZ, RZ, R53 ;  /* 0x000000ffff557224 */ /* 0x001fe200078e0035 */
[----:B------:R-:W-:Y:S01]  /*6930*/  PRMT R169, R169, 0x5410, R89 ;  /* 0x00005410a9a97816 */ /* 0x000fe20000000059 */
[----:B------:R-:W-:Y:S01]  /*6940*/  IMAD.MOV.U32 R86, RZ, RZ, R58 ;  /* 0x000000ffff567224 */ /* 0x000fe200078e003a */
[----:B------:R-:W-:-:S04]  /*6950*/  MOV R84, R52 ;  /* 0x0000003400547202 */ /* 0x000fc80000000f00 */
[----:B------:R-:W-:Y:S01]  /*6960*/  PRMT R168, R85, 0x5410, R84 ;  /* 0x0000541055a87816 */ /* 0x000fe20000000054 */
[----:B------:R-:W-:Y:S01]  /*6970*/  IMAD.MOV.U32 R84, RZ, RZ, R56 ;  /* 0x000000ffff547224 */ /* 0x000fe200078e0038 */
[----:B------:R-:W-:Y:S02]  /*6980*/  MOV R85, R57 ;  /* 0x0000003900557202 */ /* 0x000fe40000000f00 */
[----:B------:R-:W-:Y:S01]  /*6990*/  PRMT R173, R173, 0x5410, R86 ;  /* 0x00005410adad7816 */ /* 0x000fe20000000056 */
[----:B------:R-:W-:Y:S01]  /*69a0*/  IMAD.MOV.U32 R86, RZ, RZ, R62 ;  /* 0x000000ffff567224 */ /* 0x000fe200078e003e */
[----:B------:R-:W-:Y:S01]  /*69b0*/  PRMT R174, R85, 0x7610, R174 ;  /* 0x0000761055ae7816 */ /* 0x000fe200000000ae */
[----:B------:R-:W-:-:S03]  /*69c0*/  IMAD.MOV.U32 R85, RZ, RZ, R61 ;  /* 0x000000ffff557224 */ /* 0x000fc600078e003d */
[----:B------:R-:W-:Y:S02]  /*69d0*/  PRMT R170, R86, 0x7610, R170 ;  /* 0x0000761056aa7816 */ /* 0x000fe400000000aa */
[----:B------:R-:W-:-:S04]  /*69e0*/  MOV R86, R66 ;  /* 0x0000004200567202 */ /* 0x000fc80000000f00 */
[----:B------:R-:W-:Y:S01]  /*69f0*/  PRMT R175, R175, 0x5410, R86 ;  /* 0x00005410afaf7816 */ /* 0x000fe20000000056 */
[----:B------:R-:W-:-:S05]  /*6a00*/  IMAD.MOV.U32 R86, RZ, RZ, R67 ;  /* 0x000000ffff567224 */ /* 0x000fca00078e0043 */
[----:B------:R-:W-:Y:S02]  /*6a10*/  PRMT R174, R174, 0x5410, R86 ;  /* 0x00005410aeae7816 */ /* 0x000fe40000000056 */
[----:B-----5:R-:W-:Y:S02]  /*6a20*/  MOV R86, R71 ;  /* 0x0000004700567202 */ /* 0x020fe40000000f00 */
[----:B--2---:R-:W-:Y:S01]  /*6a30*/  R2UR UR4, R0 ;  /* 0x00000000000472ca */ /* 0x004fe200000e0000 */
[----:B------:R-:W-:-:S05]  /*6a40*/  IMAD.MOV.U32 R0, RZ, RZ, R55 ;  /* 0x000000ffff007224 */ /* 0x000fca00078e0037 */
[----:B------:R-:W-:Y:S01]  /*6a50*/  PRMT R169, R0, 0x7610, R169 ;  /* 0x0000761000a97816 */ /* 0x000fe200000000a9 */
[----:B------:R-:W-:-:S05]  /*6a60*/  IMAD.MOV.U32 R0, RZ, RZ, R59 ;  /* 0x000000ffff007224 */ /* 0x000fca00078e003b */
[----:B------:R-:W-:Y:S01]  /*6a70*/  PRMT R172, R84, 0x5410, R0 ;  /* 0x0000541054ac7816 */ /* 0x000fe20000000000 */
[----:B------:R-:W-:Y:S01]  /*6a80*/  IMAD.MOV.U32 R84, RZ, RZ, R60 ;  /* 0x000000ffff547224 */ /* 0x000fe200078e003c */
[----:B------:R-:W-:Y:S01]  /*6a90*/  UISETP.NE.AND UP0, UPT, UR4, 0x3, UPT ;  /* 0x000000030400788c */ /* 0x000fe2000bf05270 */
[----:B------:R-:W-:-:S03]  /*6aa0*/  IMAD.MOV.U32 R0, RZ, RZ, R63 ;  /* 0x000000ffff007224 */ /* 0x000fc600078e003f */
[----:B------:R-:W-:Y:S01]  /*6ab0*/  PRMT R171, R84, 0x5410, R85 ;  /* 0x0000541054ab7816 */ /* 0x000fe20000000055 */
[----:B------:R-:W-:Y:S01]  /*6ac0*/  IMAD.MOV.U32 R84, RZ, RZ, R65 ;  /* 0x000000ffff547224 */ /* 0x000fe200078e0041 */
[----:B------:R-:W-:Y:S01]  /*6ad0*/  PRMT R170, R170, 0x5410, R0 ;  /* 0x00005410aaaa7816 */ /* 0x000fe20000000000 */
[----:B------:R-:W-:Y:S01]  /*6ae0*/  IMAD.MOV.U32 R85, RZ, RZ, R64 ;  /* 0x000000ffff557224 */ /* 0x000fe200078e0040 */
[----:B------:R-:W-:Y:S01]  /*6af0*/  PLOP3.LUT P2, PT, PT, PT, UP0, 0x80, 0x0 ;  /* 0x000000000000781c */ /* 0x000fe20003f4f008 */
[----:B------:R-:W-:Y:S01]  /*6b00*/  IMAD.MOV.U32 R0, RZ, RZ, R70 ;  /* 0x000000ffff007224 */ /* 0x000fe200078e0046 */
[----:B------:R-:W-:Y:S01]  /*6b10*/  PRMT R175, R84, 0x7610, R175 ;  /* 0x0000761054af7816 */ /* 0x000fe200000000af */
[----:B------:R-:W-:Y:S01]  /*6b20*/  IMAD.MOV.U32 R84, RZ, RZ, R69 ;  /* 0x000000ffff547224 */ /* 0x000fe200078e0045 */
[----:B------:R-:W-:Y:S01]  /*6b30*/  PRMT R173, R85, 0x7610, R173 ;  /* 0x0000761055ad7816 */ /* 0x000fe200000000ad */
[----:B------:R-:W-:Y:S01]  /*6b40*/  IMAD.MOV.U32 R85, RZ, RZ, R68 ;  /* 0x000000ffff557224 */ /* 0x000fe200078e0044 */
[----:B------:R-:W-:Y:S01]  /*6b50*/  PRMT R152, R0, 0x7610, R152 ;  /* 0x0000761000987816 */ /* 0x000fe20000000098 */
[----:B------:R-:W-:-:S03]  /*6b60*/  IMAD.MOV.U32 R0, RZ, RZ, R74 ;  /* 0x000000ffff007224 */ /* 0x000fc600078e004a */
        /* <DEDUP_REMOVED lines=18> */
[----:B------:R-:W-:Y:S01]  /*6c90*/  IMAD.MOV.U32 R0, RZ, RZ, R81 ;  /* 0x000000ffff007224 */ /* 0x000fe200078e0051 */
[----:B------:R-:W-:-:S04]  /*6ca0*/  PRMT R166, R86, 0x5410, R85 ;  /* 0x0000541056a67816 */ /* 0x000fc80000000055 */
[----:B------:R-:W-:Y:S01]  /*6cb0*/  PRMT R167, R84, 0x5410, R0 ;  /* 0x0000541054a77816 */ /* 0x000fe20000000000 */
[----:B------:R-:W-:Y:S06]  /*6cc0*/  @!P2 BRA `(.L_x_2940) ;  /* 0x000000000004a947 */ /* 0x000fec0003800000 */
[----:B------:R-:W-:Y:S01]  /*6cd0*/  BPT.TRAP 0x1 ;  /* 0x000000040000795c */ /* 0x000fe20000300000 */
.L_x_2940:
[----:B------:R-:W-:Y:S01]  /*6ce0*/  LEA R0, R17, R16, 0x3 ;  /* 0x0000001011007211 */ /* 0x000fe200078e18ff */
[----:B------:R-:W0:Y:S01]  /*6cf0*/  LDC R144, c[0x0][0x2f4] ;  /* 0x0000bd00ff907b82 */ /* 0x000e220000000800 */
[----:B------:R-:W-:Y:S01]  /*6d00*/  SHF.L.U32 R114, R219, 0x1f, RZ ;  /* 0x0000001fdb727819 */ /* 0x000fe200000006ff */
[----:B------:R-:W-:Y:S03]  /*6d10*/  BSSY B1, `(.L_x_2941) ;  /* 0x0000004000017945 */ /* 0x000fe60003800000 */
[----:B------:R-:W1:Y:S03]  /*6d20*/  SYNCS.PHASECHK.TRANS64.TRYWAIT P6, [R0+URZ+0x38890], R114 ;  /* 0x03889072000075a7 */ /* 0x000e6600080c017f */
[----:B------:R-:W2:Y:S01]  /*6d30*/  LDC.64 R124, c[0x0][0x300] ;  /* 0x0000c000ff7c7b82 */ /* 0x000ea20000000a00 */
[----:B-1----:R-:W-:Y:S05]  /*6d40*/  @!P6 BRA `(.L_x_2942) ;  /* 0x0000028c00fce947 */ /* 0x002fea0003800000 */
.L_x_3305:
[----:B------:R-:W-:Y:S05]  /*6d50*/  BSYNC B1 ;  /* 0x0000000000017941 */ /* 0x000fea0003800000 */
.L_x_2941:
[----:B------:R-:W-:Y:S01]  /*6d60*/  BSSY B1, `(.L_x_2943) ;  /* 0x0000112000017945 */ /* 0x000fe20003800000 */
[----:B0-----:R-:W-:Y:S02]  /*6d70*/  IMAD.IADD R146, R144, 0x1, -R118 ;  /* 0x0000000190927824 */ /* 0x001fe400078e0a76 */
[----:B------:R-:W-:Y:S01]  /*6d80*/  IMAD.MOV.U32 R127, RZ, RZ, R88 ;  /* 0x000000ffff7f7224 */ /* 0x000fe200078e0058 */
[----:B------:R-:W-:Y:S06]  /*6d90*/  @P5 BRA `(.L_x_2944) ;  /* 0x0000001000385947 */ /* 0x000fec0003800000 */
        /* <DEDUP_REMOVED lines=9> */
[----:B------:R-:W-:Y:S01]  /*6e30*/  BSSY B3, `(.L_x_2947) ;  /* 0x000007d000037945 */ /* 0x000fe20003800000 */
[----:B------:R-:W-:Y:S02]  /*6e40*/  IADD3 R88, P5, P6, R96, R136, R13 ;  /* 0x0000008860587210 */ /* 0x000fe40007ebe00d */
[----:B------:R-:W-:Y:S02]  /*6e50*/  SHF.R.S32.HI R85, RZ, 0x1f, R84 ;  /* 0x0000001fff557819 */ /* 0x000fe40000011454 */
[----:B------:R-:W-:Y:S02]  /*6e60*/  IADD3.X R89, R92, R156, R7, P5, P6 ;  /* 0x0000009c5c597210 */ /* 0x000fe40002fec407 */
[----:B------:R-:W-:Y:S02]  /*6e70*/  LEA.HI R84, R85, R84, RZ, 0x4 ;  /* 0x0000005455547211 */ /* 0x000fe400078f20ff */
[----:B------:R-:W-:-:S02]  /*6e80*/  P2R R90, PR, RZ, 0x2 ;  /* 0x00000002ff5a7803 */ /* 0x000fc40000000000 */
[----:B------:R-:W-:Y:S02]  /*6e90*/  LEA.HI.SX32 R84, R84, R14, 0x1c ;  /* 0x0000000e54547211 */ /* 0x000fe400078fe2ff */
[----:B------:R-:W-:-:S03]  /*6ea0*/  SHF.L.U32 R91, R212, 0x6, RZ ;  /* 0x00000006d45b7819 */ /* 0x000fc600000006ff */
[----:B------:R-:W-:-:S05]  /*6eb0*/  IMAD.SHL.U32 R85, R84, 0x8, RZ ;  /* 0x0000000854557824 */ /* 0x000fca00078e00ff */
[----:B------:R-:W-:-:S13]  /*6ec0*/  ISETP.GE.AND P5, PT, R85, R144, PT ;  /* 0x000000905500720c */ /* 0x000fda0003fa6270 */
[--C-:B------:R-:W-:Y:S02]  /*6ed0*/  @!P5 SHF.R.S32.HI R87, RZ, 0x1f, R85.reuse ;  /* 0x0000001fff57d819 */ /* 0x100fe40000011455 */
[----:B------:R-:W-:Y:S02]  /*6ee0*/  @!P5 IADD3 R86, P1, P6, R96, R136, R85 ;  /* 0x000000886056d210 */ /* 0x000fe40007e3e055 */
[----:B------:R-:W-:Y:S02]  /*6ef0*/  LOP3.LUT R85, R85, 0x38, RZ, 0xc0, !PT ;  /* 0x0000003855557812 */ /* 0x000fe400078ec0ff */
[----:B------:R-:W-:Y:S02]  /*6f00*/  @!P5 IADD3.X R87, R92, R156, R87, P1, P6 ;  /* 0x0000009c5c57d210 */ /* 0x000fe40000fec457 */
[----:B------:R-:W-:Y:S02]  /*6f10*/  LEA R138, P6, R88, R116, 0x1 ;  /* 0x00000074588a7211 */ /* 0x000fe400078c08ff */
[----:B------:R-:W-:-:S02]  /*6f20*/  LOP3.LUT R85, R85, 0x1c0, R91, 0xf8, !PT ;  /* 0x000001c055557812 */ /* 0x000fc400078ef85b */
[----:B------:R-:W-:Y:S02]  /*6f30*/  LEA.HI.X R139, R88, R117, R89, 0x1, P6 ;  /* 0x00000075588b7211 */ /* 0x000fe400030f0c59 */
[C---:B------:R-:W-:Y:S02]  /*6f40*/  @!P5 LEA R140, P6, R86.reuse, R116, 0x1 ;  /* 0x00000074568cd211 */ /* 0x040fe400078c08ff */
[----:B------:R-:W-:Y:S02]  /*6f50*/  LOP3.LUT R85, R85, R229, RZ, 0x3c, !PT ;  /* 0x000000e555557212 */ /* 0x000fe400078e3cff */
[----:B------:R-:W-:Y:S02]  /*6f60*/  @!P5 LEA.HI.X R141, R86, R117, R87, 0x1, P6 ;  /* 0x00000075568dd211 */ /* 0x000fe400030f0c57 */
[----:B------:R-:W-:Y:S02]  /*6f70*/  SHF.R.S32.HI R86, RZ, 0x1f, R84 ;  /* 0x0000001fff567819 */ /* 0x000fe40000011454 */
[----:B------:R-:W-:-:S02]  /*6f80*/  ISETP.NE.AND P1, PT, R90, RZ, PT ;  /* 0x000000ff5a00720c */ /* 0x000fc40003f25270 */
[----:B------:R-:W-:Y:S01]  /*6f90*/  LEA.HI R86, R86, R84, RZ, 0x3 ;  /* 0x0000005456567211 */ /* 0x000fe200078f18ff */
[----:B------:R-:W-:Y:S01]  /*6fa0*/  IMAD R84, R17, 0x5000, R142 ;  /* 0x0000500011547824 */ /* 0x000fe200078e028e */
[----:B------:R-:W-:Y:S02]  /*6fb0*/  ISETP.GE.AND P6, PT, R18, R115, PT ;  /* 0x000000731200720c */ /* 0x000fe40003fc6270 */
[----:B------:R-:W-:Y:S01]  /*6fc0*/  SHF.R.S32.HI R86, RZ, 0x3, R86 ;  /* 0x00000003ff567819 */ /* 0x000fe20000011456 */
[----:B------:R-:W-:-:S04]  /*6fd0*/  IMAD R84, R84, 0x2, R16 ;  /* 0x0000000254547824 */ /* 0x000fc800078e0210 */
[----:B------:R-:W-:-:S04]  /*6fe0*/  IMAD R86, R86, 0x1400, R228 ;  /* 0x0000140056567824 */ /* 0x000fc800078e02e4 */
[----:B------:R-:W-:-:S04]  /*6ff0*/  IMAD.IADD R85, R86, 0x1, R85 ;  /* 0x0000000156557824 */ /* 0x000fc800078e0255 */
[----:B------:R-:W-:Y:S02]  /*7000*/  IMAD R88, R17, 0x5000, R85 ;  /* 0x0000500011587824 */ /* 0x000fe400078e0255 */
[----:B------:R-:W0:Y:S02]  /*7010*/  LDS.128 R84, [R84+0x24400] ;  /* 0x0244000054547984 */ /* 0x000e240000000c00 */
[----:B------:R-:W-:-:S06]  /*7020*/  IMAD R88, R88, 0x2, R16 ;  /* 0x0000000258587824 */ /* 0x000fcc00078e0210 */
[----:B------:R-:W2:Y:S01]  /*7030*/  LDS.128 R88, [R88+0x24400] ;  /* 0x0244000058587984 */ /* 0x000ea20000000c00 */
[----:B------:R-:W-:Y:S05]  /*7040*/  @P6 BRA `(.L_x_2948) ;  /* 0x00000004006c6947 */ /* 0x000fea0003800000 */
[----:B--2---:R-:W-:Y:S01]  /*7050*/  IMAD.MOV.U32 R159, RZ, RZ, R89 ;  /* 0x000000ffff9f7224 */ /* 0x004fe200078e0059 */
[----:B0-----:R-:W-:Y:S01]  /*7060*/  MOV R89, R85 ;  /* 0x0000005500597202 */ /* 0x001fe20000000f00 */
[----:B------:R-:W-:Y:S01]  /*7070*/  HADD2.F32 R160, -RZ, R160.H0_H0 ;  /* 0x200000a0ffa07230 */ /* 0x000fe20000004100 */
[----:B------:R-:W-:Y:S01]  /*7080*/  SHF.R.U64 R48, R48, 0x10, R49 ;  /* 0x0000001030307819 */ /* 0x000fe20000001231 */
[----:B------:R-:W-:Y:S01]  /*7090*/  HADD2.F32 R85, -RZ, R161.H0_H0 ;  /* 0x200000a1ff557230 */ /* 0x000fe20000004100 */
[----:B------:R-:W-:Y:S01]  /*70a0*/  SHF.R.U64 R40, R40, 0x10, R41 ;  /* 0x0000001028287819 */ /* 0x000fe20000001229 */
[----:B------:R-:W-:Y:S01]  /*70b0*/  HADD2.F32 R157, -RZ, R159.H0_H0 ;  /* 0x2000009fff9d7230 */ /* 0x000fe20000004100 */
[----:B------:R-:W-:Y:S01]  /*70c0*/  SHF.R.U64 R50, R50, 0x10, R51 ;  /* 0x0000001032327819 */ /* 0x000fe20000001233 */
[--C-:B------:R-:W-:Y:S01]  /*70d0*/  HADD2.F32 R158, -RZ, R89.reuse.H0_H0 ;  /* 0x20000059ff9e7230 */ /* 0x100fe20000004100 */
[----:B------:R-:W-:Y:S01]  /*70e0*/  SHF.R.U64 R42, R42, 0x10, R43 ;  /* 0x000000102a2a7819 */ /* 0x000fe2000000122b */
        /* <DEDUP_REMOVED lines=11> */
[----:B------:R-:W-:-:S02]  /*71a0*/  HADD2.F32 R49, -RZ, R88.H0_H0 ;  /* 0x20000058ff317230 */ /* 0x000fc40000004100 */
[----:B------:R-:W-:Y:S02]  /*71b0*/  HADD2.F32 R160, -RZ, R160.H0_H0 ;  /* 0x200000a0ffa07230 */ /* 0x000fe40000004100 */
[----:B------:R-:W-:Y:S02]  /*71c0*/  HADD2.F32 R159, -RZ, R159.H0_H0 ;  /* 0x2000009fff9f7230 */ /* 0x000fe40000004100 */
[----:B------:R-:W-:Y:S02]  /*71d0*/  HADD2.F32 R88, -RZ, R88.H1_H1 ;  /* 0x30000058ff587230 */ /* 0x000fe40000004100 */
[-C--:B------:R-:W-:Y:S01]  /*71e0*/  FMUL.FTZ R161, R85, R160.reuse ;  /* 0x000000a055a17220 */ /* 0x080fe20000410000 */
[C---:B------:R-:W-:Y:S01]  /*71f0*/  FMUL.FTZ R160, R89.reuse, R160 ;  /* 0x000000a059a07220 */ /* 0x040fe20000410000 */
[----:B------:R-:W-:Y:S02]  /*7200*/  HADD2.F32 R40, -RZ, R40.H0_H0 ;  /* 0x20000028ff287230 */ /* 0x000fe40000004100 */
[-C--:B------:R-:W-:Y:S01]  /*7210*/  FFMA.FTZ R89, R89, R159.reuse, -R161 ;  /* 0x0000009f59597223 */ /* 0x080fe200000108a1 */
[----:B------:R-:W-:Y:S01]  /*7220*/  FFMA.FTZ R85, R85, R159, R160 ;  /* 0x0000009f55557223 */ /* 0x000fe200000100a0 */
[----:B------:R-:W-:-:S02]  /*7230*/  IMAD.MOV.U32 R159, RZ, RZ, R91 ;  /* 0x000000ffff9f7224 */ /* 0x000fc400078e005b */
[----:B------:R-:W-:Y:S01]  /*7240*/  FMUL.FTZ R41, R88, R48 ;  /* 0x0000003058297220 */ /* 0x000fe20000410000 */
[----:B------:R-:W-:Y:S01]  /*7250*/  HADD2.F32 R91, -RZ, R87.H0_H0 ;  /* 0x20000057ff5b7230 */ /* 0x000fe20000004100 */
[----:B------:R-:W-:Y:S01]  /*7260*/  F2FP.F16.F32.PACK_AB R89, R89, R158 ;  /* 0x0000009e5959723e */ /* 0x000fe200000000ff */
[----:B------:R-:W-:Y:S01]  /*7270*/  HADD2.F32 R161, -RZ, R163.H0_H0 ;  /* 0x200000a3ffa17230 */ /* 0x000fe20000004100 */
[----:B------:R-:W-:Y:S01]  /*7280*/  F2FP.F16.F32.PACK_AB R157, R85, R157 ;  /* 0x0000009d559d723e */ /* 0x000fe200000000ff */
[--C-:B------:R-:W-:Y:S02]  /*7290*/  HADD2.F32 R160, -RZ, R159.reuse.H0_H0 ;  /* 0x2000009fffa07230 */ /* 0x100fe40000004100 */
[----:B------:R-:W-:Y:S02]  /*72a0*/  HADD2.F32 R159, -RZ, R159.H1_H1 ;  /* 0x3000009fff9f7230 */ /* 0x000fe40000004100 */
[----:B------:R-:W-:Y:S02]  /*72b0*/  HADD2.F32 R87, -RZ, R87.H1_H1 ;  /* 0x30000057ff577230 */ /* 0x000fe40000004100 */
[-C--:B------:R-:W-:Y:S01]  /*72c0*/  FMUL.FTZ R163, R160, R162.reuse ;  /* 0x000000a2a0a37220 */ /* 0x080fe20000410000 */
[----:B------:R-:W-:Y:S01]  /*72d0*/  FMUL.FTZ R162, R91, R162 ;  /* 0x000000a25ba27220 */ /* 0x000fe20000410000 */
[----:B------:R-:W-:-:S02]  /*72e0*/  HADD2.F32 R50, -RZ, R50.H0_H0 ;  /* 0x20000032ff327230 */ /* 0x000fc40000004100 */
[-C--:B------:R-:W-:Y:S01]  /*72f0*/  FFMA.FTZ R91, R91, R161.reuse, -R163 ;  /* 0x000000a15b5b7223 */ /* 0x080fe200000108a3 */
[----:B------:R-:W-:Y:S01]  /*7300*/  FFMA.FTZ R162, R160, R161, R162 ;  /* 0x000000a1a0a27223 */ /* 0x000fe200000100a2 */
[----:B------:R-:W-:Y:S01]  /*7310*/  SHF.R.U32.HI R160, RZ, 0x10, R51 ;  /* 0x00000010ffa07819 */ /* 0x000fe20000011633 */
[--C-:B------:R-:W-:Y:S01]  /*7320*/  HADD2.F32 R51, -RZ, R86.reuse.H0_H0 ;  /* 0x20000056ff337230 */ /* 0x100fe20000004100 */
[----:B------:R-:W-:Y:S01]  /*7330*/  SHF.R.U32.HI R161, RZ, 0x10, R43 ;  /* 0x00000010ffa17819 */ /* 0x000fe2000001162b */
[----:B------:R-:W-:Y:S02]  /*7340*/  HADD2.F32 R86, -RZ, R86.H1_H1 ;  /* 0x30000056ff567230 */ /* 0x000fe40000004100 */
[----:B------:R-:W-:Y:S02]  /*7350*/  HADD2.F32 R160, -RZ, R160.H0_H0 ;  /* 0x200000a0ffa07230 */ /* 0x000fe40000004100 */
[----:B------:R-:W-:Y:S02]  /*7360*/  HADD2.F32 R161, -RZ, R161.H0_H0 ;  /* 0x200000a1ffa17230 */ /* 0x000fe40000004100 */
[----:B------:R-:W-:-:S02]  /*7370*/  HADD2.F32 R42, -RZ, R42.H0_H0 ;  /* 0x2000002aff2a7230 */ /* 0x000fc40000004100 */
[-C--:B------:R-:W-:Y:S01]  /*7380*/  FMUL.FTZ R163, R159, R160.reuse ;  /* 0x000000a09fa37220 */ /* 0x080fe20000410000 */
[C---:B------:R-:W-:Y:S01]  /*7390*/  FMUL.FTZ R160, R87.reuse, R160 ;  /* 0x000000a057a07220 */ /* 0x040fe20000410000 */
[----:B------:R-:W-:Y:S01]  /*73a0*/  IMAD.MOV.U32 R85, RZ, RZ, R89 ;  /* 0x000000ffff557224 */ /* 0x000fe200078e0059 */
[----:B------:R-:W-:Y:S01]  /*73b0*/  MOV R89, R157 ;  /* 0x0000009d00597202 */ /* 0x000fe20000000f00 */
[-C--:B------:R-:W-:Y:S01]  /*73c0*/  FFMA.FTZ R163, R87, R161.reuse, -R163 ;  /* 0x000000a157a37223 */ /* 0x080fe200000108a3 */
[----:B------:R-:W-:Y:S01]  /*73d0*/  FFMA.FTZ R160, R159, R161, R160 ;  /* 0x000000a19fa07223 */ /* 0x000fe200000100a0 */
[--C-:B------:R-:W-:Y:S02]  /*73e0*/  HADD2.F32 R159, -RZ, R84.reuse.H0_H0 ;  /* 0x20000054ff9f7230 */ /* 0x100fe40000004100 */
[----:B------:R-:W-:Y:S01]  /*73f0*/  FMUL.FTZ R161, R49, R164 ;  /* 0x000000a431a17220 */ /* 0x000fe20000410000 */
[----:B------:R-:W-:Y:S01]  /*7400*/  HADD2.F32 R84, -RZ, R84.H1_H1 ;  /* 0x30000054ff547230 */ /* 0x000fe20000004100 */
[----:B------:R-:W-:Y:S01]  /*7410*/  F2FP.F16.F32.PACK_AB R91, R163, R91 ;  /* 0x0000005ba35b723e */ /* 0x000fe200000000ff */
[----:B------:R-:W-:-:S02]  /*7420*/  HADD2.F32 R87, -RZ, R180.H1_H1 ;  /* 0x300000b4ff577230 */ /* 0x000fc40000004100 */
[C---:B------:R-:W-:Y:S01]  /*7430*/  FMUL.FTZ R164, R159.reuse, R164 ;  /* 0x000000a49fa47220 */ /* 0x040fe20000410000 */
[----:B------:R-:W-:Y:S01]  /*7440*/  F2FP.F16.F32.PACK_AB R160, R160, R162 ;  /* 0x000000a2a0a0723e */ /* 0x000fe200000000ff */
[C---:B------:R-:W-:Y:S01]  /*7450*/  FMUL.FTZ R48, R84.reuse, R48 ;  /* 0x0000003054307220 */ /* 0x040fe20000410000 */
[-C--:B------:R-:W-:Y:S01]  /*7460*/  FFMA.FTZ R41, R84, R40.reuse, -R41 ;  /* 0x0000002854297223 */ /* 0x080fe20000010829 */
[-C--:B------:R-:W-:Y:S01]  /*7470*/  FFMA.FTZ R161, R159, R87.reuse, -R161 ;  /* 0x000000579fa17223 */ /* 0x080fe200000108a1 */
[----:B------:R-:W-:Y:S01]  /*7480*/  FFMA.FTZ R164, R49, R87, R164 ;  /* 0x0000005731a47223 */ /* 0x000fe200000100a4 */
[----:B------:R-:W-:Y:S01]  /*7490*/  FFMA.FTZ R48, R88, R40, R48 ;  /* 0x0000002858307223 */ /* 0x000fe20000010030 */
[----:B------:R-:W-:Y:S02]  /*74a0*/  HADD2.F32 R87, -RZ, R181.H0_H0 ;  /* 0x200000b5ff577230 */ /* 0x000fe40000004100 */
[----:B------:R-:W-:Y:S01]  /*74b0*/  HADD2.F32 R40, -RZ, R90.H0_H0 ;  /* 0x2000005aff287230 */ /* 0x000fe20000004100 */
[----:B------:R-:W-:Y:S01]  /*74c0*/  F2FP.F16.F32.PACK_AB R41, R41, R161 ;  /* 0x000000a12929723e */ /* 0x000fe200000000ff */
[----:B------:R-:W-:Y:S01]  /*74d0*/  HADD2.F32 R49, -RZ, R180.H0_H0 ;  /* 0x200000b4ff317230 */ /* 0x000fe20000004100 */
[----:B------:R-:W-:Y:S01]  /*74e0*/  F2FP.F16.F32.PACK_AB R48, R48, R164 ;  /* 0x000000a43030723e */ /* 0x000fe200000000ff */
[----:B------:R-:W-:-:S02]  /*74f0*/  HADD2.F32 R90, -RZ, R90.H1_H1 ;  /* 0x3000005aff5a7230 */ /* 0x000fc40000004100 */
[CC--:B------:R-:W-:Y:S01]  /*7500*/  FMUL.FTZ R84, R40.reuse, R87.reuse ;  /* 0x0000005728547220 */ /* 0x0c0fe20000410000 */
[C---:B------:R-:W-:Y:S01]  /*7510*/  FMUL.FTZ R87, R51.reuse, R87 ;  /* 0x0000005733577220 */ /* 0x040fe20000410000 */
[----:B------:R-:W-:Y:S02]  /*7520*/  IMAD.MOV.U32 R88, RZ, RZ, R48 ;  /* 0x000000ffff587224 */ /* 0x000fe400078e0030 */
[-C--:B------:R-:W-:Y:S01]  /*7530*/  FFMA.FTZ R84, R51, R49.reuse, -R84 ;  /* 0x0000003133547223 */ /* 0x080fe20000010854 */
[----:B------:R-:W-:Y:S01]  /*7540*/  FFMA.FTZ R87, R40, R49, R87 ;  /* 0x0000003128577223 */ /* 0x000fe20000010057 */
[-C--:B------:R-:W-:Y:S01]  /*7550*/  FMUL.FTZ R40, R90, R50.reuse ;  /* 0x000000325a287220 */ /* 0x080fe20000410000 */
[----:B------:R-:W-:-:S03]  /*7560*/  FMUL.FTZ R50, R86, R50 ;  /* 0x0000003256327220 */ /* 0x000fc60000410000 */
[-C--:B------:R-:W-:Y:S01]  /*7570*/  FFMA.FTZ R40, R86, R42.reuse, -R40 ;  /* 0x0000002a56287223 */ /* 0x080fe20000010828 */
[----:B------:R-:W-:-:S04]  /*7580*/  FFMA.FTZ R50, R90, R42, R50 ;  /* 0x0000002a5a327223 */ /* 0x000fc80000010032 */
[----:B------:R-:W-:Y:S01]  /*7590*/  F2FP.F16.F32.PACK_AB R40, R40, R84 ;  /* 0x000000542828723e */ /* 0x000fe200000000ff */
[----:B------:R-:W-:Y:S01]  /*75a0*/  IMAD.MOV.U32 R84, RZ, RZ, R41 ;  /* 0x000000ffff547224 */ /* 0x000fe200078e0029 */
[----:B------:R-:W-:Y:S01]  /*75b0*/  F2FP.F16.F32.PACK_AB R50, R50, R87 ;  /* 0x000000573232723e */ /* 0x000fe200000000ff */
[----:B------:R-:W-:Y:S02]  /*75c0*/  IMAD.MOV.U32 R87, RZ, RZ, R91 ;  /* 0x000000ffff577224 */ /* 0x000fe400078e005b */
[----:B------:R-:W-:Y:S02]  /*75d0*/  IMAD.MOV.U32 R86, RZ, RZ, R40 ;  /* 0x000000ffff567224 */ /* 0x000fe400078e0028 */
[----:B------:R-:W-:Y:S02]  /*75e0*/  IMAD.MOV.U32 R90, RZ, RZ, R50 ;  /* 0x000000ffff5a7224 */ /* 0x000fe400078e0032 */
[----:B------:R-:W-:-:S07]  /*75f0*/  IMAD.MOV.U32 R91, RZ, RZ, R160 ;  /* 0x000000ffff5b7224 */ /* 0x000fce00078e00a0 */
.L_x_2948:
[----:B------:R-:W-:Y:S05]  /*7600*/  BSYNC B3 ;  /* 0x0000000000037941 */ /* 0x000fea0003800000 */
.L_x_2947:
[----:B------:R-:W-:Y:S02]  /*7610*/  ULDC.64 UR4, c[0x0][0x208] ;  /* 0x0000820000047ab9 */ /* 0x000fe40000000a00 */
[----:B0-----:R0:W-:Y:S04]  /*7620*/  STG.E.128 desc[UR4][R138.64], R84 ;  /* 0x000000548a007986 */ /* 0x0011e8000c101d04 */
[----:B--2---:R0:W-:Y:S02]  /*7630*/  @!P5 STG.E.128 desc[UR4][R140.64], R88 ;  /* 0x000000588c00d986 */ /* 0x0041e4000c101d04 */
.L_x_2946:
[----:B------:R-:W-:Y:S05]  /*7640*/  BSYNC B2 ;  /* 0x0000000000027941 */ /* 0x000fea0003800000 */
.L_x_2945:
        /* <DEDUP_REMOVED lines=8> */
[----:B------:R-:W-:Y:S02]  /*76d0*/  LEA.HI R41, R41, R40, RZ, 0x4 ;  /* 0x0000002829297211 */ /* 0x000fe400078f20ff */
[----:B------:R-:W-:-:S02]  /*76e0*/  P2R R48, PR, RZ, 0x1 ;  /* 0x00000001ff307803 */ /* 0x000fc40000000000 */
[----:B------:R-:W-:-:S04]  /*76f0*/  LEA.HI.SX32 R41, R41, R12, 0x1c ;  /* 0x0000000c29297211 */ /* 0x000fc800078fe2ff */
[----:B------:R-:W-:-:S04]  /*7700*/  SHF.L.U32 R40, R41, 0x3, RZ ;  /* 0x0000000329287819 */ /* 0x000fc800000006ff */
[----:B------:R-:W-:-:S13]  /*7710*/  ISETP.GE.AND P5, PT, R40, R144, PT ;  /* 0x000000902800720c */ /* 0x000fda0003fa6270 */
[--C-:B------:R-:W-:Y:S02]  /*7720*/  @!P5 SHF.R.S32.HI R49, RZ, 0x1f, R40.reuse ;  /* 0x0000001fff31d819 */ /* 0x100fe40000011428 */
[----:B------:R-:W-:Y:S02]  /*7730*/  @!P5 IADD3 R136, P0, P6, R96, R136, R40 ;  /* 0x000000886088d210 */ /* 0x000fe40007e1e028 */
[----:B------:R-:W-:Y:S02]  /*7740*/  LOP3.LUT R40, R40, 0x38, RZ, 0xc0, !PT ;  /* 0x0000003828287812 */ /* 0x000fe400078ec0ff */
[----:B------:R-:W-:Y:S02]  /*7750*/  @!P5 IADD3.X R156, R92, R156, R49, P0, P6 ;  /* 0x0000009c5c9cd210 */ /* 0x000fe400007ec431 */
[----:B0-----:R-:W-:Y:S02]  /*7760*/  LEA R84, P6, R43, R116, 0x1 ;  /* 0x000000742b547211 */ /* 0x001fe400078c08ff */
[----:B------:R-:W-:-:S02]  /*7770*/  LOP3.LUT R40, R40, 0x1c0, R50, 0xf8, !PT ;  /* 0x000001c028287812 */ /* 0x000fc400078ef832 */
[----:B------:R-:W-:Y:S02]  /*7780*/  LEA.HI.X R85, R43, R117, R42, 0x1, P6 ;  /* 0x000000752b557211 */ /* 0x000fe400030f0c2a */
[----:B------:R-:W-:Y:S02]  /*7790*/  SHF.R.S32.HI R42, RZ, 0x1f, R41 ;  /* 0x0000001fff2a7819 */ /* 0x000fe40000011429 */
[----:B------:R-:W-:Y:S02]  /*77a0*/  LOP3.LUT R40, R40, R229, RZ, 0x3c, !PT ;  /* 0x000000e528287212 */ /* 0x000fe400078e3cff */
[----:B------:R-:W-:Y:S02]  /*77b0*/  LEA.HI R42, R42, R41, RZ, 0x3 ;  /* 0x000000292a2a7211 */ /* 0x000fe400078f18ff */
[----:B------:R-:W-:Y:S02]  /*77c0*/  ISETP.NE.AND P0, PT, R48, RZ, PT ;  /* 0x000000ff3000720c */ /* 0x000fe40003f05270 */
[----:B------:R-:W-:-:S02]  /*77d0*/  SHF.R.S32.HI R42, RZ, 0x3, R42 ;  /* 0x00000003ff2a7819 */ /* 0x000fc4000001142a */
[----:B------:R-:W-:-:S03]  /*77e0*/  @!P5 LEA R86, P6, R136, R116, 0x1 ;  /* 0x000000748856d211 */ /* 0x000fc600078c08ff */
[----:B------:R-:W-:Y:S01]  /*77f0*/  IMAD R42, R42, 0x1400, R228 ;  /* 0x000014002a2a7824 */ /* 0x000fe200078e02e4 */
[----:B------:R-:W-:Y:S02]  /*7800*/  @!P5 LEA.HI.X R87, R136, R117, R156, 0x1, P6 ;  /* 0x000000758857d211 */ /* 0x000fe400030f0c9c */
[----:B------:R-:W-:Y:S01]  /*7810*/  ISETP.GE.AND P6, PT, R213, R115, PT ;  /* 0x00000073d500720c */ /* 0x000fe20003fc6270 */
[----:B------:R-:W-:Y:S02]  /*7820*/  IMAD.IADD R42, R42, 0x1, R40 ;  /* 0x000000012a2a7824 */ /* 0x000fe400078e0228 */
[C---:B------:R-:W-:Y:S02]  /*7830*/  IMAD R40, R17.reuse, 0x5000, R135 ;  /* 0x0000500011287824 */ /* 0x040fe400078e0287 */
[----:B------:R-:W-:Y:S02]  /*7840*/  IMAD R48, R17, 0x5000, R42 ;  /* 0x0000500011307824 */ /* 0x000fe400078e022a */
[----:B------:R-:W-:-:S02]  /*7850*/  IMAD R40, R40, 0x2, R16 ;  /* 0x0000000228287824 */ /* 0x000fc400078e0210 */
        /* <DEDUP_REMOVED lines=13> */
[----:B------:R-:W-:Y:S01]  /*7930*/  HADD2.F32 R44, -RZ, R44.H0_H0 ;  /* 0x2000002cff2c7230 */ /* 0x000fe20000004100 */
[----:B--2---:R-:W-:Y:S01]  /*7940*/  MOV R47, R49 ;  /* 0x00000031002f7202 */ /* 0x004fe20000000f00 */
[----:B------:R-:W-:Y:S01]  /*7950*/  IMAD.MOV.U32 R49, RZ, RZ, R51 ;  /* 0x000000ffff317224 */ /* 0x000fe200078e0033 */
[--C-:B------:R-:W-:Y:S01]  /*7960*/  SHF.R.U64 R38, R38, 0x10, R39.reuse ;  /* 0x0000001026267819 */ /* 0x100fe20000001227 */
[----:B------:R-:W-:Y:S01]  /*7970*/  IMAD.MOV.U32 R51, RZ, RZ, R50 ;  /* 0x000000ffff337224 */ /* 0x000fe200078e0032 */
[----:B------:R-:W-:Y:S01]  /*7980*/  SHF.R.U32.HI R39, RZ, 0x10, R39 ;  /* 0x00000010ff277819 */ /* 0x000fe20000011627 */
[----:B------:R-:W-:-:S02]  /*7990*/  HADD2.F32 R90, -RZ, R47.H0_H0 ;  /* 0x2000002fff5a7230 */ /* 0x000fc40000004100 */
[----:B------:R-:W-:Y:S02]  /*79a0*/  HADD2.F32 R91, -RZ, R47.H1_H1 ;  /* 0x3000002fff5b7230 */ /* 0x000fe40000004100 */
[----:B------:R-:W-:Y:S02]  /*79b0*/  HADD2.F32 R50, -RZ, R179.H0_H0 ;  /* 0x200000b3ff327230 */ /* 0x000fe40000004100 */
[--C-:B0-----:R-:W-:Y:S02]  /*79c0*/  HADD2.F32 R47, -RZ, R41.reuse.H0_H0 ;  /* 0x20000029ff2f7230 */ /* 0x101fe40000004100 */
[----:B------:R-:W-:Y:S02]  /*79d0*/  HADD2.F32 R41, -RZ, R41.H1_H1 ;  /* 0x30000029ff297230 */ /* 0x000fe40000004100 */
[CC--:B------:R-:W-:Y:S01]  /*79e0*/  FMUL.FTZ R88, R90.reuse, R50.reuse ;  /* 0x000000325a587220 */ /* 0x0c0fe20000410000 */
[----:B------:R-:W-:Y:S02]  /*79f0*/  HADD2.F32 R46, -RZ, R46.H0_H0 ;  /* 0x2000002eff2e7230 */ /* 0x000fe40000004100 */
[----:B------:R-:W-:Y:S01]  /*7a00*/  FMUL.FTZ R137, R47, R50 ;  /* 0x000000322f897220 */ /* 0x000fe20000410000 */
[-C--:B------:R-:W-:Y:S01]  /*7a10*/  FMUL.FTZ R50, R91, R44.reuse ;  /* 0x0000002c5b327220 */ /* 0x080fe20000410000 */
[-C--:B------:R-:W-:Y:S01]  /*7a20*/  FFMA.FTZ R88, R47, R89.reuse, -R88 ;  /* 0x000000592f587223 */ /* 0x080fe20000010858 */
[C---:B------:R-:W-:Y:S01]  /*7a30*/  FMUL.FTZ R44, R41.reuse, R44 ;  /* 0x0000002c292c7220 */ /* 0x040fe20000410000 */
[----:B------:R-:W-:Y:S01]  /*7a40*/  FFMA.FTZ R137, R90, R89, R137 ;  /* 0x000000595a897223 */ /* 0x000fe20000010089 */
[----:B------:R-:W-:Y:S01]  /*7a50*/  FFMA.FTZ R50, R41, R136, -R50 ;  /* 0x0000008829327223 */ /* 0x000fe20000010832 */
[----:B------:R-:W-:-:S02]  /*7a60*/  HADD2.F32 R89, -RZ, R49.H0_H0 ;  /* 0x20000031ff597230 */ /* 0x000fc40000004100 */
[----:B------:R-:W-:Y:S01]  /*7a70*/  FFMA.FTZ R44, R91, R136, R44 ;  /* 0x000000885b2c7223 */ /* 0x000fe2000001002c */
[----:B------:R-:W-:Y:S02]  /*7a80*/  HADD2.F32 R90, -RZ, R49.H1_H1 ;  /* 0x30000031ff5a7230 */ /* 0x000fe40000004100 */
[--C-:B------:R-:W-:Y:S01]  /*7a90*/  HADD2.F32 R41, -RZ, R178.reuse.H0_H0 ;  /* 0x200000b2ff297230 */ /* 0x100fe20000004100 */
[----:B------:R-:W-:Y:S01]  /*7aa0*/  F2FP.F16.F32.PACK_AB R50, R50, R88 ;  /* 0x000000583232723e */ /* 0x000fe200000000ff */
[----:B------:R-:W-:Y:S01]  /*7ab0*/  HADD2.F32 R49, -RZ, R43.H0_H0 ;  /* 0x2000002bff317230 */ /* 0x000fe20000004100 */
[----:B------:R-:W-:Y:S01]  /*7ac0*/  F2FP.F16.F32.PACK_AB R44, R44, R137 ;  /* 0x000000892c2c723e */ /* 0x000fe200000000ff */
[----:B------:R-:W-:Y:S02]  /*7ad0*/  HADD2.F32 R91, -RZ, R39.H0_H0 ;  /* 0x20000027ff5b7230 */ /* 0x000fe40000004100 */
[----:B------:R-:W-:Y:S01]  /*7ae0*/  FMUL.FTZ R39, R89, R41 ;  /* 0x0000002959277220 */ /* 0x000fe20000410000 */
[----:B------:R-:W-:-:S02]  /*7af0*/  HADD2.F32 R47, -RZ, R178.H1_H1 ;  /* 0x300000b2ff2f7230 */ /* 0x000fc40000004100 */
        /* <DEDUP_REMOVED lines=8> */
[----:B------:R-:W-:-:S02]  /*7b80*/  HADD2.F32 R43, -RZ, R177.H0_H0 ;  /* 0x200000b1ff2b7230 */ /* 0x000fc40000004100 */
[----:B------:R-:W-:Y:S02]  /*7b90*/  HADD2.F32 R89, -RZ, R48.H0_H0 ;  /* 0x20000030ff597230 */ /* 0x000fe40000004100 */
[----:B------:R-:W-:Y:S01]  /*7ba0*/  FFMA.FTZ R46, R90, R91, R46 ;  /* 0x0000005b5a2e7223 */ /* 0x000fe2000001002e */
[----:B------:R-:W-:Y:S01]  /*7bb0*/  HADD2.F32 R49, -RZ, R40.H0_H0 ;  /* 0x20000028ff317230 */ /* 0x000fe20000004100 */
[----:B------:R-:W-:Y:S01]  /*7bc0*/  F2FP.F16.F32.PACK_AB R39, R41, R39 ;  /* 0x000000272927723e */ /* 0x000fe200000000ff */
[----:B------:R-:W-:Y:S02]  /*7bd0*/  HADD2.F32 R48, -RZ, R48.H1_H1 ;  /* 0x30000030ff307230 */ /* 0x000fe40000004100 */
[----:B------:R-:W-:Y:S02]  /*7be0*/  HADD2.F32 R40, -RZ, R40.H1_H1 ;  /* 0x30000028ff287230 */ /* 0x000fe40000004100 */
[----:B------:R-:W-:Y:S01]  /*7bf0*/  FMUL.FTZ R91, R49, R43 ;  /* 0x0000002b315b7220 */ /* 0x000fe20000410000 */
[----:B------:R-:W-:-:S02]  /*7c00*/  HADD2.F32 R90, -RZ, R36.H0_H0 ;  /* 0x20000024ff5a7230 */ /* 0x000fc40000004100 */
[----:B------:R-:W-:Y:S01]  /*7c10*/  FMUL.FTZ R36, R89, R43 ;  /* 0x0000002b59247220 */ /* 0x000fe20000410000 */
[----:B------:R-:W-:Y:S02]  /*7c20*/  HADD2.F32 R47, -RZ, R177.H1_H1 ;  /* 0x300000b1ff2f7230 */ /* 0x000fe40000004100 */
[-C--:B------:R-:W-:Y:S01]  /*7c30*/  FMUL.FTZ R43, R48, R37.reuse ;  /* 0x00000025302b7220 */ /* 0x080fe20000410000 */
[----:B------:R-:W-:Y:S01]  /*7c40*/  FMUL.FTZ R37, R40, R37 ;  /* 0x0000002528257220 */ /* 0x000fe20000410000 */
[----:B------:R-:W-:Y:S01]  /*7c50*/  F2FP.F16.F32.PACK_AB R46, R46, R136 ;  /* 0x000000882e2e723e */ /* 0x000fe200000000ff */
[----:B------:R-:W-:Y:S02]  /*7c60*/  IMAD.MOV.U32 R41, RZ, RZ, R50 ;  /* 0x000000ffff297224 */ /* 0x000fe400078e0032 */
[-C--:B------:R-:W-:Y:S01]  /*7c70*/  FFMA.FTZ R36, R49, R47.reuse, -R36 ;  /* 0x0000002f31247223 */ /* 0x080fe20000010824 */
[----:B------:R-:W-:Y:S01]  /*7c80*/  FFMA.FTZ R91, R89, R47, R91 ;  /* 0x0000002f595b7223 */ /* 0x000fe2000001005b */
[----:B------:R-:W-:Y:S01]  /*7c90*/  FFMA.FTZ R48, R48, R90, R37 ;  /* 0x0000005a30307223 */ /* 0x000fe20000010025 */
[----:B------:R-:W-:-:S02]  /*7ca0*/  HADD2.F32 R37, -RZ, R176.H0_H0 ;  /* 0x200000b0ff257230 */ /* 0x000fc40000004100 */
[----:B------:R-:W-:Y:S01]  /*7cb0*/  FFMA.FTZ R43, R40, R90, -R43 ;  /* 0x0000005a282b7223 */ /* 0x000fe2000001082b */
[--C-:B------:R-:W-:Y:S02]  /*7cc0*/  HADD2.F32 R49, -RZ, R51.reuse.H0_H0 ;  /* 0x20000033ff317230 */ /* 0x100fe40000004100 */
[--C-:B------:R-:W-:Y:S01]  /*7cd0*/  HADD2.F32 R47, -RZ, R42.reuse.H0_H0 ;  /* 0x2000002aff2f7230 */ /* 0x100fe20000004100 */
[----:B------:R-:W-:Y:S01]  /*7ce0*/  F2FP.F16.F32.PACK_AB R48, R48, R91 ;  /* 0x0000005b3030723e */ /* 0x000fe200000000ff */
[----:B------:R-:W-:Y:S01]  /*7cf0*/  HADD2.F32 R51, -RZ, R51.H1_H1 ;  /* 0x30000033ff337230 */ /* 0x000fe20000004100 */
[----:B------:R-:W-:Y:S01]  /*7d00*/  F2FP.F16.F32.PACK_AB R36, R43, R36 ;  /* 0x000000242b24723e */ /* 0x000fe200000000ff */
[----:B------:R-:W-:Y:S02]  /*7d10*/  HADD2.F32 R42, -RZ, R42.H1_H1 ;  /* 0x3000002aff2a7230 */ /* 0x000fe40000004100 */
[----:B------:R-:W-:Y:S01]  /*7d20*/  FMUL.FTZ R90, R47, R37 ;  /* 0x000000252f5a7220 */ /* 0x000fe20000410000 */
[----:B------:R-:W-:-:S02]  /*7d30*/  HADD2.F32 R89, -RZ, R38.H0_H0 ;  /* 0x20000026ff597230 */ /* 0x000fc40000004100 */
[----:B------:R-:W-:Y:S01]  /*7d40*/  FMUL.FTZ R38, R49, R37 ;  /* 0x0000002531267220 */ /* 0x000fe20000410000 */
[----:B------:R-:W-:Y:S02]  /*7d50*/  HADD2.F32 R40, -RZ, R176.H1_H1 ;  /* 0x300000b0ff287230 */ /* 0x000fe40000004100 */
        /* <DEDUP_REMOVED lines=8> */
[----:B------:R-:W-:Y:S01]  /*7de0*/  MOV R49, R44 ;  /* 0x0000002c00317202 */ /* 0x000fe20000000f00 */
[----:B------:R-:W-:Y:S01]  /*7df0*/  IMAD.MOV.U32 R51, RZ, RZ, R46 ;  /* 0x000000ffff337224 */ /* 0x000fe200078e002e */
[----:B------:R-:W-:-:S02]  /*7e00*/  F2FP.F16.F32.PACK_AB R37, R37, R38 ;  /* 0x000000262525723e */ /* 0x000fc400000000ff */
[----:B------:R-:W-:-:S03]  /*7e10*/  F2FP.F16.F32.PACK_AB R45, R45, R90 ;  /* 0x0000005a2d2d723e */ /* 0x000fc600000000ff */
[----:B------:R-:W-:Y:S02]  /*7e20*/  IMAD.MOV.U32 R42, RZ, RZ, R37 ;  /* 0x000000ffff2a7224 */ /* 0x000fe400078e0025 */
[----:B------:R-:W-:-:S07]  /*7e30*/  IMAD.MOV.U32 R50, RZ, RZ, R45 ;  /* 0x000000ffff327224 */ /* 0x000fce00078e002d */
.L_x_2950:
[----:B------:R-:W-:Y:S05]  /*7e40*/  BSYNC B2 ;  /* 0x0000000000027941 */ /* 0x000fea0003800000 */
.L_x_2949:
[----:B------:R-:W-:Y:S02]  /*7e50*/  ULDC.64 UR4, c[0x0][0x208] ;  /* 0x0000820000047ab9 */ /* 0x000fe40000000a00 */
[----:B0-----:R3:W-:Y:S04]  /*7e60*/  STG.E.128 desc[UR4][R84.64], R40 ;  /* 0x0000002854007986 */ /* 0x0017e8000c101d04 */
[----:B--2---:R3:W-:Y:S02]  /*7e70*/  @!P5 STG.E.128 desc[UR4][R86.64], R48 ;  /* 0x000000305600d986 */ /* 0x0047e4000c101d04 */
.L_x_2944:
[----:B------:R-:W-:Y:S05]  /*7e80*/  BSYNC B1 ;  /* 0x0000000000017941 */ /* 0x000fea0003800000 */
.L_x_2943:
[----:B------:R-:W-:Y:S04]  /*7e90*/  BSSY B1, `(.L_x_2951) ;  /* 0x00000fc000017945 */ /* 0x000fe80003800000 */
[----:B------:R-:W-:Y:S05]  /*7ea0*/  @P3 BRA `(.L_x_2952) ;  /* 0x0000000c00e83947 */ /* 0x000fea0003800000 */
[----:B------:R-:W-:Y:S01]  /*7eb0*/  ISETP.NE.AND P3, PT, R26, RZ, PT ;  /* 0x000000ff1a00720c */ /* 0x000fe20003f65270 */
[-C--:B--2---:R-:W-:Y:S01]  /*7ec0*/  IMAD R36, R147, R124.reuse, RZ ;  /* 0x0000007c93247224 */ /* 0x084fe200078e02ff */
[----:B------:R-:W-:Y:S01]  /*7ed0*/  IADD3 R37, R212, 0x20, RZ ;  /* 0x00000020d4257810 */ /* 0x000fe20007ffe0ff */
[----:B------:R-:W-:Y:S04]  /*7ee0*/  BSSY B2, `(.L_x_2953) ;  /* 0x000007d000027945 */ /* 0x000fe80003800000 */
[----:B------:R-:W-:-:S04]  /*7ef0*/  IMAD.WIDE.U32 R44, R37, R124, R126 ;  /* 0x0000007c252c7225 */ /* 0x000fc800078e007e */
[----:B------:R-:W-:-:S04]  /*7f00*/  IMAD R37, R37, R125, R36 ;  /* 0x0000007d25257224 */ /* 0x000fc800078e0224 */
[----:B---3--:R-:W-:Y:S01]  /*7f10*/  IMAD.IADD R50, R45, 0x1, R37 ;  /* 0x000000012d327824 */ /* 0x008fe200078e0225 */
        /* <DEDUP_REMOVED lines=19> */
[----:B------:R-:W-:Y:S01]  /*8050*/  LOP3.LUT R42, R39, R43, RZ, 0x3c, !PT ;  /* 0x0000002b272a7212 */ /* 0x000fe200078e3cff */
[----:B------:R-:W-:Y:S01]  /*8060*/  IMAD R39, R17, 0x5000, R134 ;  /* 0x0000500011277824 */ /* 0x000fe200078e0286 */
[----:B------:R-:W-:-:S03]  /*8070*/  LEA R46, P5, R38, R116, 0x1 ;  /* 0x00000074262e7211 */ /* 0x000fc600078a08ff */
[----:B------:R-:W-:Y:S01]  /*8080*/  IMAD.IADD R42, R41, 0x1, R42 ;  /* 0x00000001292a7824 */ /* 0x000fe200078e022a */
[----:B------:R-:W-:Y:S01]  /*8090*/  LEA.HI.X R47, R38, R117, R40, 0x1, P5 ;  /* 0x00000075262f7211 */ /* 0x000fe200028f0c28 */
[----:B------:R-:W-:Y:S01]  /*80a0*/  IMAD R39, R39, 0x2, R16 ;  /* 0x0000000227277824 */ /* 0x000fe200078e0210 */
[----:B------:R-:W-:Y:S01]  /*80b0*/  @!P3 LEA R48, P5, R36, R116, 0x1 ;  /* 0x000000742430b211 */ /* 0x000fe200078a08ff */
[----:B------:R-:W-:-:S03]  /*80c0*/  IMAD R41, R17, 0x5000, R42 ;  /* 0x0000500011297824 */ /* 0x000fc600078e022a */
[----:B------:R-:W-:Y:S02]  /*80d0*/  @!P3 LEA.HI.X R49, R36, R117, R37, 0x1, P5 ;  /* 0x000000752431b211 */ /* 0x000fe400028f0c25 */
[----:B------:R-:W-:Y:S01]  /*80e0*/  LEA R40, R41, R16, 0x1 ;  /* 0x0000001029287211 */ /* 0x000fe200078e08ff */
[----:B------:R-:W2:Y:S01]  /*80f0*/  LDS.128 R36, [R39+0x24400] ;  /* 0x0244000027247984 */ /* 0x000ea20000000c00 */
[----:B------:R-:W-:-:S04]  /*8100*/  ISETP.GE.AND P5, PT, R18, R115, PT ;  /* 0x000000731200720c */ /* 0x000fc80003fa6270 */
[----:B------:R-:W3:Y:S09]  /*8110*/  LDS.128 R40, [R40+0x24400] ;  /* 0x0244000028287984 */ /* 0x000ef20000000c00 */
[----:B------:R-:W-:Y:S05]  /*8120*/  @P5 BRA `(.L_x_2956) ;  /* 0x0000000400505947 */ /* 0x000fea0003800000 */
[--C-:B------:R-:W-:Y:S01]  /*8130*/  SHF.R.U64 R51, R56, 0x10, R57.reuse ;  /* 0x0000001038337819 */ /* 0x100fe20000001239 */
[--C-:B0--3--:R-:W-:Y:S01]  /*8140*/  HADD2.F32 R85, -RZ, R41.reuse.H0_H0 ;  /* 0x20000029ff557230 */ /* 0x109fe20000004100 */
[----:B------:R-:W-:Y:S01]  /*8150*/  SHF.R.U32.HI R57, RZ, 0x10, R57 ;  /* 0x00000010ff397819 */ /* 0x000fe20000011639 */
[----:B------:R-:W-:Y:S01]  /*8160*/  HADD2.F32 R86, -RZ, R41.H1_H1 ;  /* 0x30000029ff567230 */ /* 0x000fe20000004100 */
[--C-:B------:R-:W-:Y:S01]  /*8170*/  SHF.R.U64 R56, R64, 0x10, R65.reuse ;  /* 0x0000001040387819 */ /* 0x100fe20000001241 */
[----:B------:R-:W-:Y:S01]  /*8180*/  HADD2.F32 R84, -RZ, R175.H0_H0 ;  /* 0x200000afff547230 */ /* 0x000fe20000004100 */
[----:B------:R-:W-:Y:S01]  /*8190*/  SHF.R.U32.HI R64, RZ, 0x10, R65 ;  /* 0x00000010ff407819 */ /* 0x000fe20000011641 */
[----:B--2---:R-:W-:Y:S01]  /*81a0*/  HADD2.F32 R41, -RZ, R37.H0_H0 ;  /* 0x20000025ff297230 */ /* 0x004fe20000004100 */
        /* <DEDUP_REMOVED lines=37> */
[----:B------:R-:W-:Y:S02]  /*8400*/  HADD2.F32 R39, -RZ, R36.H0_H0 ;  /* 0x20000024ff277230 */ /* 0x000fe40000004100 */
        /* <DEDUP_REMOVED lines=29> */
[----:B------:R-:W-:Y:S02]  /*85e0*/  F2FP.F16.F32.PACK_AB R67, R56, R67 ;  /* 0x000000433843723e */ /* 0x000fe400000000ff */
[----:B------:R-:W-:Y:S01]  /*85f0*/  F2FP.F16.F32.PACK_AB R36, R37, R43 ;  /* 0x0000002b2524723e */ /* 0x000fe200000000ff */
[----:B------:R-:W-:Y:S01]  /*8600*/  IMAD.MOV.U32 R37, RZ, RZ, R57 ;  /* 0x000000ffff257224 */ /* 0x000fe200078e0039 */
[----:B------:R-:W-:Y:S01]  /*8610*/  F2FP.F16.F32.PACK_AB R38, R41, R40 ;  /* 0x000000282926723e */ /* 0x000fe200000000ff */
[----:B------:R-:W-:Y:S01]  /*8620*/  IMAD.MOV.U32 R40, RZ, RZ, R67 ;  /* 0x000000ffff287224 */ /* 0x000fe200078e0043 */
[----:B------:R-:W-:Y:S01]  /*8630*/  F2FP.F16.F32.PACK_AB R39, R86, R59 ;  /* 0x0000003b5627723e */ /* 0x000fe200000000ff */
[----:B------:R-:W-:Y:S01]  /*8640*/  IMAD.MOV.U32 R41, RZ, RZ, R64 ;  /* 0x000000ffff297224 */ /* 0x000fe200078e0040 */
[----:B------:R-:W-:Y:S01]  /*8650*/  F2FP.F16.F32.PACK_AB R42, R42, R175 ;  /* 0x000000af2a2a723e */ /* 0x000fe200000000ff */
[----:B------:R-:W-:-:S07]  /*8660*/  IMAD.MOV.U32 R43, RZ, RZ, R66 ;  /* 0x000000ffff2b7224 */ /* 0x000fce00078e0042 */
.L_x_2956:
[----:B------:R-:W-:Y:S05]  /*8670*/  BSYNC B3 ;  /* 0x0000000000037941 */ /* 0x000fea0003800000 */
.L_x_2955:
[----:B------:R-:W-:Y:S02]  /*8680*/  ULDC.64 UR4, c[0x0][0x208] ;  /* 0x0000820000047ab9 */ /* 0x000fe40000000a00 */
[----:B--2---:R2:W-:Y:S04]  /*8690*/  STG.E.128 desc[UR4][R46.64], R36 ;  /* 0x000000242e007986 */ /* 0x0045e8000c101d04 */
[----:B---3--:R2:W-:Y:S02]  /*86a0*/  @!P3 STG.E.128 desc[UR4][R48.64], R40 ;  /* 0x000000283000b986 */ /* 0x0085e4000c101d04 */
.L_x_2954:
[----:B------:R-:W-:Y:S05]  /*86b0*/  BSYNC B2 ;  /* 0x0000000000027941 */ /* 0x000fea0003800000 */
.L_x_2953:
[----:B------:R-:W-:-:S13]  /*86c0*/  ISETP.NE.AND P3, PT, R10, RZ, PT ;  /* 0x000000ff0a00720c */ /* 0x000fda0003f65270 */
[----:B------:R-:W-:Y:S05]  /*86d0*/  @!P3 BRA `(.L_x_2952) ;  /* 0x0000000400dcb947 */ /* 0x000fea0003800000 */
[----:B--2---:R-:W-:Y:S01]  /*86e0*/  SEL R36, R118, R146, !P1 ;  /* 0x0000009276247207 */ /* 0x004fe20004800000 */
        /* <DEDUP_REMOVED lines=11> */
[----:B------:R-:W-:Y:S02]  /*87a0*/  SHF.R.S32.HI R42, RZ, 0x3, R36 ;  /* 0x00000003ff2a7819 */ /* 0x000fe40000011424 */
[----:B------:R-:W-:-:S03]  /*87b0*/  LOP3.LUT R36, R224, 0x38, R39, 0xf8, !PT ;  /* 0x00000038e0247812 */ /* 0x000fc600078ef827 */
[----:B------:R-:W-:Y:S01]  /*87c0*/  IMAD R37, R42, 0x1400, R227 ;  /* 0x000014002a257824 */ /* 0x000fe200078e02e3 */
[----:B------:R-:W-:Y:S02]  /*87d0*/  LOP3.LUT R36, R36, R46, RZ, 0x3c, !PT ;  /* 0x0000002e24247212 */ /* 0x000fe400078e3cff */
[--C-:B------:R-:W-:Y:S02]  /*87e0*/  @!P3 SHF.R.S32.HI R43, RZ, 0x1f, R39.reuse ;  /* 0x0000001fff2bb819 */ /* 0x100fe40000011427 */
[----:B------:R-:W-:Y:S01]  /*87f0*/  @!P3 IADD3 R38, P5, P6, R96, R44, R39 ;  /* 0x0000002c6026b210 */ /* 0x000fe20007ebe027 */
[----:B------:R-:W-:Y:S02]  /*8800*/  IMAD.IADD R36, R37, 0x1, R36 ;  /* 0x0000000125247824 */ /* 0x000fe400078e0224 */
[C---:B------:R-:W-:Y:S01]  /*8810*/  IMAD R37, R17.reuse, 0x5000, R133 ;  /* 0x0000500011257824 */ /* 0x040fe200078e0285 */
[----:B------:R-:W-:Y:S01]  /*8820*/  @!P3 IADD3.X R50, R92, R50, R43, P5, P6 ;  /* 0x000000325c32b210 */ /* 0x000fe20002fec42b */
[----:B------:R-:W-:Y:S01]  /*8830*/  IMAD R39, R17, 0x5000, R36 ;  /* 0x0000500011277824 */ /* 0x000fe200078e0224 */
[----:B------:R-:W-:Y:S01]  /*8840*/  LEA R44, P5, R40, R116, 0x1 ;  /* 0x00000074282c7211 */ /* 0x000fe200078a08ff */
[----:B------:R-:W-:-:S03]  /*8850*/  IMAD R37, R37, 0x2, R16 ;  /* 0x0000000225257824 */ /* 0x000fc600078e0210 */
[----:B------:R-:W-:Y:S01]  /*8860*/  LEA.HI.X R45, R40, R117, R41, 0x1, P5 ;  /* 0x00000075282d7211 */ /* 0x000fe200028f0c29 */
[----:B------:R-:W-:Y:S01]  /*8870*/  IMAD R40, R39, 0x2, R16 ;  /* 0x0000000227287824 */ /* 0x000fe200078e0210 */
[----:B------:R-:W-:-:S04]  /*8880*/  @!P3 LEA R46, P5, R38, R116, 0x1 ;  /* 0x00000074262eb211 */ /* 0x000fc800078a08ff */
[----:B------:R-:W-:Y:S01]  /*8890*/  @!P3 LEA.HI.X R47, R38, R117, R50, 0x1, P5 ;  /* 0x00000075262fb211 */ /* 0x000fe200028f0c32 */
[----:B------:R-:W2:Y:S01]  /*88a0*/  LDS.128 R40, [R40+0x24400] ;  /* 0x0244000028287984 */ /* 0x000ea20000000c00 */
[----:B------:R-:W-:-:S03]  /*88b0*/  ISETP.GE.AND P5, PT, R213, R115, PT ;  /* 0x00000073d500720c */ /* 0x000fc60003fa6270 */
[----:B------:R-:W3:Y:S10]  /*88c0*/  LDS.128 R36, [R37+0x24400] ;  /* 0x0244000025247984 */ /* 0x000ef40000000c00 */
[----:B------:R-:W-:Y:S05]  /*88d0*/  @P5 BRA `(.L_x_2958) ;  /* 0x00000004004c5947 */ /* 0x000fea0003800000 */
[--C-:B------:R-:W-:Y:S01]  /*88e0*/  SHF.R.U64 R48, R52, 0x10, R53.reuse ;  /* 0x0000001034307819 */ /* 0x100fe20000001235 */
[----:B------:R-:W-:Y:S01]  /*88f0*/  HADD2.F32 R64, -RZ, R171.H1_H1 ;  /* 0x300000abff407230 */ /* 0x000fe20000004100 */
[----:B------:R-:W-:Y:S01]  /*8900*/  SHF.R.U32.HI R52, RZ, 0x10, R53 ;  /* 0x00000010ff347819 */ /* 0x000fe20000011635 */
[----:B--2---:R-:W-:Y:S01]  /*8910*/  IMAD.MOV.U32 R53, RZ, RZ, R41 ;  /* 0x000000ffff357224 */ /* 0x004fe200078e0029 */
[--C-:B------:R-:W-:Y:S01]  /*8920*/  SHF.R.U64 R49, R60, 0x10, R61.reuse ;  /* 0x000000103c317819 */ /* 0x100fe2000000123d */
[----:B------:R-:W-:Y:S01]  /*8930*/  HADD2.F32 R58, -RZ, R168.H0_H0 ;  /* 0x200000a8ff3a7230 */ /* 0x000fe20000004100 */
[----:B------:R-:W-:Y:S01]  /*8940*/  SHF.R.U32.HI R60, RZ, 0x10, R61 ;  /* 0x00000010ff3c7819 */ /* 0x000fe2000001163d */
[----:B------:R-:W-:Y:S01]  /*8950*/  HADD2.F32 R57, -RZ, R52.H0_H0 ;  /* 0x20000034ff397230 */ /* 0x000fe20000004100 */
[--C-:B------:R-:W-:Y:S01]  /*8960*/  SHF.R.U64 R50, R54, 0x10, R55.reuse ;  /* 0x0000001036327819 */ /* 0x100fe20000001237 */
[--C-:B------:R-:W-:Y:S01]  /*8970*/  HADD2.F32 R56, -RZ, R53.reuse.H1_H1 ;  /* 0x30000035ff387230 */ /* 0x100fe20000004100 */
[----:B------:R-:W-:Y:S01]  /*8980*/  SHF.R.U32.HI R54, RZ, 0x10, R55 ;  /* 0x00000010ff367819 */ /* 0x000fe20000011637 */
[----:B------:R-:W-:Y:S01]  /*8990*/  HADD2.F32 R55, -RZ, R53.H0_H0 ;  /* 0x20000035ff377230 */ /* 0x000fe20000004100 */
[----:B---3--:R-:W-:Y:S01]  /*89a0*/  MOV R41, R39 ;  /* 0x0000002700297202 */ /* 0x008fe20000000f00 */
[----:B------:R-:W-:Y:S01]  /*89b0*/  HADD2.F32 R39, -RZ, R37.H0_H0 ;  /* 0x20000025ff277230 */ /* 0x000fe20000004100 */
[----:B------:R-:W-:Y:S01]  /*89c0*/  SHF.R.U64 R51, R62, 0x10, R63 ;  /* 0x000000103e337819 */ /* 0x000fe2000000123f */
[----:B------:R-:W-:-:S02]  /*89d0*/  HADD2.F32 R60, -RZ, R60.H0_H0 ;  /* 0x2000003cff3c7230 */ /* 0x000fc40000004100 */
[-C--:B------:R-:W-:Y:S01]  /*89e0*/  FMUL.FTZ R52, R55, R64.reuse ;  /* 0x0000004037347220 */ /* 0x080fe20000410000 */
[----:B------:R-:W-:Y:S02]  /*89f0*/  HADD2.F32 R53, -RZ, R37.H1_H1 ;  /* 0x30000025ff357230 */ /* 0x000fe40000004100 */
[C---:B------:R-:W-:Y:S01]  /*8a00*/  FMUL.FTZ R64, R39.reuse, R64 ;  /* 0x0000004027407220 */ /* 0x040fe20000410000 */
[----:B------:R-:W-:Y:S01]  /*8a10*/  SHF.R.U32.HI R62, RZ, 0x10, R63 ;  /* 0x00000010ff3e7819 */ /* 0x000fe2000001163f */
[----:B------:R-:W-:Y:S01]  /*8a20*/  FMUL.FTZ R66, R56, R60 ;  /* 0x0000003c38427220 */ /* 0x000fe20000410000 */
[----:B------:R-:W-:Y:S01]  /*8a30*/  FFMA.FTZ R37, R39, R58, -R52 ;  /* 0x0000003a27257223 */ /* 0x000fe20000010834 */
[----:B------:R-:W-:Y:S01]  /*8a40*/  FMUL.FTZ R59, R53, R60 ;  /* 0x0000003c353b7220 */ /* 0x000fe20000410000 */
[----:B------:R-:W-:Y:S01]  /*8a50*/  FFMA.FTZ R39, R55, R58, R64 ;  /* 0x0000003a37277223 */ /* 0x000fe20000010040 */
[----:B------:R-:W-:Y:S02]  /*8a60*/  HADD2.F32 R64, -RZ, R170.H1_H1 ;  /* 0x300000aaff407230 */ /* 0x000fe40000004100 */
[----:B------:R-:W-:Y:S01]  /*8a70*/  FFMA.FTZ R52, R53, R57, -R66 ;  /* 0x0000003935347223 */ /* 0x000fe20000010842 */
[----:B------:R-:W-:-:S02]  /*8a80*/  HADD2.F32 R55, -RZ, R43.H0_H0 ;  /* 0x2000002bff377230 */ /* 0x000fc40000004100 */
[----:B------:R-:W-:Y:S01]  /*8a90*/  FFMA.FTZ R56, R56, R57, R59 ;  /* 0x0000003938387223 */ /* 0x000fe2000001003b */
[----:B------:R-:W-:Y:S02]  /*8aa0*/  HADD2.F32 R58, -RZ, R43.H1_H1 ;  /* 0x3000002bff3a7230 */ /* 0x000fe40000004100 */
[--C-:B------:R-:W-:Y:S01]  /*8ab0*/  HADD2.F32 R43, -RZ, R41.reuse.H0_H0 ;  /* 0x20000029ff2b7230 */ /* 0x100fe20000004100 */
[----:B------:R-:W-:Y:S01]  /*8ac0*/  F2FP.F16.F32.PACK_AB R37, R52, R37 ;  /* 0x000000253425723e */ /* 0x000fe200000000ff */
[----:B------:R-:W-:Y:S02]  /*8ad0*/  HADD2.F32 R62, -RZ, R62.H0_H0 ;  /* 0x2000003eff3e7230 */ /* 0x000fe40000004100 */
[----:B------:R-:W-:Y:S02]  /*8ae0*/  HADD2.F32 R53, -RZ, R41.H1_H1 ;  /* 0x30000029ff357230 */ /* 0x000fe40000004100 */
[----:B------:R-:W-:Y:S02]  /*8af0*/  HADD2.F32 R60, -RZ, R169.H0_H0 ;  /* 0x200000a9ff3c7230 */ /* 0x000fe40000004100 */
[----:B------:R-:W-:Y:S01]  /*8b00*/  FMUL.FTZ R66, R58, R62 ;  /* 0x0000003e3a427220 */ /* 0x000fe20000410000 */
[----:B------:R-:W-:-:S02]  /*8b10*/  HADD2.F32 R57, -RZ, R54.H0_H0 ;  /* 0x20000036ff397230 */ /* 0x000fc40000004100 */
[-C--:B------:R-:W-:Y:S01]  /*8b20*/  FMUL.FTZ R54, R55, R64.reuse ;  /* 0x0000004037367220 */ /* 0x080fe20000410000 */
[----:B------:R-:W-:Y:S01]  /*8b30*/  FMUL.FTZ R64, R43, R64 ;  /* 0x000000402b407220 */ /* 0x000fe20000410000 */
[----:B------:R-:W-:Y:S01]  /*8b40*/  FMUL.FTZ R59, R53, R62 ;  /* 0x0000003e353b7220 */ /* 0x000fe20000410000 */
[----:B------:R-:W-:Y:S02]  /*8b50*/  HADD2.F32 R62, -RZ, R49.H0_H0 ;  /* 0x20000031ff3e7230 */ /* 0x000fe40000004100 */
[-C--:B------:R-:W-:Y:S01]  /*8b60*/  FFMA.FTZ R41, R43, R60.reuse, -R54 ;  /* 0x0000003c2b297223 */ /* 0x080fe20000010836 */
[----:B------:R-:W-:Y:S01]  /*8b70*/  FFMA.FTZ R43, R55, R60, R64 ;  /* 0x0000003c372b7223 */ /* 0x000fe20000010040 */
[-C--:B------:R-:W-:Y:S01]  /*8b80*/  FFMA.FTZ R54, R53, R57.reuse, -R66 ;  /* 0x0000003935367223 */ /* 0x080fe20000010842 */
[----:B------:R-:W-:Y:S01]  /*8b90*/  FFMA.FTZ R58, R58, R57, R59 ;  /* 0x000000393a3a7223 */ /* 0x000fe2000001003b */
[----:B------:R-:W-:Y:S02]  /*8ba0*/  HADD2.F32 R60, -RZ, R171.H0_H0 ;  /* 0x200000abff3c7230 */ /* 0x000fe40000004100 */
[----:B------:R-:W-:Y:S01]  /*8bb0*/  HADD2.F32 R55, -RZ, R40.H0_H0 ;  /* 0x20000028ff377230 */ /* 0x000fe20000004100 */
[----:B------:R-:W-:Y:S01]  /*8bc0*/  F2FP.F16.F32.PACK_AB R54, R54, R41 ;  /* 0x000000293636723e */ /* 0x000fe200000000ff */
[----:B------:R-:W-:Y:S01]  /*8bd0*/  HADD2.F32 R49, -RZ, R36.H0_H0 ;  /* 0x20000024ff317230 */ /* 0x000fe20000004100 */
[----:B------:R-:W-:Y:S01]  /*8be0*/  F2FP.F16.F32.PACK_AB R41, R56, R39 ;  /* 0x000000273829723e */ /* 0x000fe200000000ff */
[----:B------:R-:W-:Y:S01]  /*8bf0*/  HADD2.F32 R57, -RZ, R40.H1_H1 ;  /* 0x30000028ff397230 */ /* 0x000fe20000004100 */
[----:B------:R-:W-:Y:S01]  /*8c00*/  F2FP.F16.F32.PACK_AB R43, R58, R43 ;  /* 0x0000002b3a2b723e */ /* 0x000fe200000000ff */
[----:B------:R-:W-:-:S02]  /*8c10*/  HADD2.F32 R53, -RZ, R36.H1_H1 ;  /* 0x30000024ff357230 */ /* 0x000fc40000004100 */
[-C--:B------:R-:W-:Y:S01]  /*8c20*/  FMUL.FTZ R36, R55, R60.reuse ;  /* 0x0000003c37247220 */ /* 0x080fe20000410000 */
[----:B------:R-:W-:Y:S02]  /*8c30*/  HADD2.F32 R168, -RZ, R168.H1_H1 ;  /* 0x300000a8ffa87230 */ /* 0x000fe40000004100 */
[----:B------:R-:W-:Y:S01]  /*8c40*/  FMUL.FTZ R40, R49, R60 ;  /* 0x0000003c31287220 */ /* 0x000fe20000410000 */
[----:B------:R-:W-:Y:S02]  /*8c50*/  HADD2.F32 R48, -RZ, R48.H0_H0 ;  /* 0x20000030ff307230 */ /* 0x000fe40000004100 */
[-C--:B------:R-:W-:Y:S01]  /*8c60*/  FMUL.FTZ R60, R57, R62.reuse ;  /* 0x0000003e393c7220 */ /* 0x080fe20000410000 */
[----:B------:R-:W-:Y:S01]  /*8c70*/  FMUL.FTZ R62, R53, R62 ;  /* 0x0000003e353e7220 */ /* 0x000fe20000410000 */
[-C--:B------:R-:W-:Y:S01]  /*8c80*/  FFMA.FTZ R40, R55, R168.reuse, R40 ;  /* 0x000000a837287223 */ /* 0x080fe20000010028 */
[----:B------:R-:W-:Y:S01]  /*8c90*/  FFMA.FTZ R36, R49, R168, -R36 ;  /* 0x000000a831247223 */ /* 0x000fe20000010824 */
[----:B------:R-:W-:-:S02]  /*8ca0*/  HADD2.F32 R55, -RZ, R51.H0_H0 ;  /* 0x20000033ff377230 */ /* 0x000fc40000004100 */
[-C--:B------:R-:W-:Y:S01]  /*8cb0*/  FFMA.FTZ R49, R53, R48.reuse, -R60 ;  /* 0x0000003035317223 */ /* 0x080fe2000001083c */
[----:B------:R-:W-:Y:S01]  /*8cc0*/  FFMA.FTZ R57, R57, R48, R62 ;  /* 0x0000003039397223 */ /* 0x000fe2000001003e */
[----:B------:R-:W-:Y:S02]  /*8cd0*/  HADD2.F32 R51, -RZ, R42.H0_H0 ;  /* 0x2000002aff337230 */ /* 0x000fe40000004100 */
[----:B------:R-:W-:Y:S01]  /*8ce0*/  HADD2.F32 R170, -RZ, R170.H0_H0 ;  /* 0x200000aaffaa7230 */ /* 0x000fe20000004100 */
[----:B------:R-:W-:Y:S01]  /*8cf0*/  F2FP.F16.F32.PACK_AB R36, R49, R36 ;  /* 0x000000243124723e */ /* 0x000fe200000000ff */
[----:B------:R-:W-:Y:S01]  /*8d00*/  HADD2.F32 R48, -RZ, R38.H0_H0 ;  /* 0x20000026ff307230 */ /* 0x000fe20000004100 */
[----:B------:R-:W-:Y:S01]  /*8d10*/  F2FP.F16.F32.PACK_AB R40, R57, R40 ;  /* 0x000000283928723e */ /* 0x000fe200000000ff */
[----:B------:R-:W-:Y:S02]  /*8d20*/  HADD2.F32 R42, -RZ, R42.H1_H1 ;  /* 0x3000002aff2a7230 */ /* 0x000fe40000004100 */
[----:B------:R-:W-:Y:S01]  /*8d30*/  FMUL.FTZ R59, R51, R170 ;  /* 0x000000aa333b7220 */ /* 0x000fe20000410000 */
[----:B------:R-:W-:-:S02]  /*8d40*/  HADD2.F32 R38, -RZ, R38.H1_H1 ;  /* 0x30000026ff267230 */ /* 0x000fc40000004100 */
[----:B------:R-:W-:Y:S01]  /*8d50*/  FMUL.FTZ R170, R48, R170 ;  /* 0x000000aa30aa7220 */ /* 0x000fe20000410000 */
[----:B------:R-:W-:Y:S02]  /*8d60*/  HADD2.F32 R169, -RZ, R169.H1_H1 ;  /* 0x300000a9ffa97230 */ /* 0x000fe40000004100 */
[-C--:B------:R-:W-:Y:S01]  /*8d70*/  FMUL.FTZ R61, R42, R55.reuse ;  /* 0x000000372a3d7220 */ /* 0x080fe20000410000 */
[----:B------:R-:W-:Y:S02]  /*8d80*/  HADD2.F32 R53, -RZ, R50.H0_H0 ;  /* 0x20000032ff357230 */ /* 0x000fe40000004100 */
[----:B------:R-:W-:Y:S01]  /*8d90*/  FMUL.FTZ R55, R38, R55 ;  /* 0x0000003726377220 */ /* 0x000fe20000410000 */
[----:B------:R-:W-:Y:S02]  /*8da0*/  IMAD.MOV.U32 R39, RZ, RZ, R54 ;  /* 0x000000ffff277224 */ /* 0x000fe400078e0036 */
[-C--:B------:R-:W-:Y:S01]  /*8db0*/  FFMA.FTZ R59, R48, R169.reuse, -R59 ;  /* 0x000000a9303b7223 */ /* 0x080fe2000001083b */
[----:B------:R-:W-:Y:S01]  /*8dc0*/  FFMA.FTZ R170, R51, R169, R170 ;  /* 0x000000a933aa7223 */ /* 0x000fe200000100aa */
[-C--:B------:R-:W-:Y:S01]  /*8dd0*/  FFMA.FTZ R38, R38, R53.reuse, -R61 ;  /* 0x0000003526267223 */ /* 0x080fe2000001083d */
[----:B------:R-:W-:-:S04]  /*8de0*/  FFMA.FTZ R55, R42, R53, R55 ;  /* 0x000000352a377223 */ /* 0x000fc80000010037 */
[----:B------:R-:W-:Y:S02]  /*8df0*/  F2FP.F16.F32.PACK_AB R38, R38, R59 ;  /* 0x0000003b2626723e */ /* 0x000fe400000000ff */
[----:B------:R-:W-:-:S07]  /*8e00*/  F2FP.F16.F32.PACK_AB R42, R55, R170 ;  /* 0x000000aa372a723e */ /* 0x000fce00000000ff */
.L_x_2958:
[----:B------:R-:W-:Y:S05]  /*8e10*/  BSYNC B2 ;  /* 0x0000000000027941 */ /* 0x000fea0003800000 */
.L_x_2957:
[----:B------:R-:W-:Y:S02]  /*8e20*/  ULDC.64 UR4, c[0x0][0x208] ;  /* 0x0000820000047ab9 */ /* 0x000fe40000000a00 */
[----:B---3--:R4:W-:Y:S04]  /*8e30*/  STG.E.128 desc[UR4][R44.64], R36 ;  /* 0x000000242c007986 */ /* 0x0089e8000c101d04 */
[----:B--2---:R4:W-:Y:S02]  /*8e40*/  @!P3 STG.E.128 desc[UR4][R46.64], R40 ;  /* 0x000000282e00b986 */ /* 0x0049e4000c101d04 */
.L_x_2952:
[----:B------:R-:W-:Y:S05]  /*8e50*/  BSYNC B1 ;  /* 0x0000000000017941 */ /* 0x000fea0003800000 */
.L_x_2951:
[----:B--2-4-:R-:W-:Y:S02]  /*8e60*/  VIADD R37, R212, 0x40 ;  /* 0x00000040d4257836 */ /* 0x014fe40000000000 */
[-C--:B------:R-:W-:Y:S02]  /*8e70*/  IMAD R36, R145, R124.reuse, RZ ;  /* 0x0000007c91247224 */ /* 0x080fe400078e02ff */
[----:B------:R-:W-:-:S04]  /*8e80*/  IMAD.WIDE.U32 R126, R37, R124, R126 ;  /* 0x0000007c257e7225 */ /* 0x000fc800078e007e */
[----:B---3--:R-:W-:Y:S01]  /*8e90*/  IMAD R49, R37, R125, R36 ;  /* 0x0000007d25317224 */ /* 0x008fe200078e0224 */
[----:B------:R-:W-:Y:S06]  /*8ea0*/  @P4 BRA `(.L_x_2919) ;  /* 0x0000001000fc4947 */ /* 0x000fec0003800000 */
[----:B------:R-:W-:Y:S01]  /*8eb0*/  ISETP.NE.AND P3, PT, R26, RZ, PT ;  /* 0x000000ff1a00720c */ /* 0x000fe20003f65270 */
[----:B------:R-:W-:Y:S01]  /*8ec0*/  BSSY B1, `(.L_x_2959) ;  /* 0x000007e000017945 */ /* 0x000fe20003800000 */
[----:B------:R-:W-:-:S11]  /*8ed0*/  IMAD.IADD R49, R127, 0x1, R49 ;  /* 0x000000017f317824 */ /* 0x000fd600078e0231 */
        /* <DEDUP_REMOVED lines=17> */
[----:B------:R-:W-:Y:S01]  /*8ff0*/  IADD3 R36, R37, R36, RZ ;  /* 0x0000002425247210 */ /* 0x000fe20007ffe0ff */
[----:B------:R-:W-:Y:S01]  /*9000*/  IMAD R37, R17, 0x5000, R132 ;  /* 0x0000500011257824 */ /* 0x000fe200078e0284 */
[C---:B------:R-:W-:Y:S02]  /*9010*/  LEA R44, P4, R38.reuse, R116, 0x1 ;  /* 0x00000074262c7211 */ /* 0x040fe400078808ff */
[----:B------:R-:W-:Y:S01]  /*9020*/  @!P3 SHF.R.S32.HI R48, RZ, 0x1f, R47 ;  /* 0x0000001fff30b819 */ /* 0x000fe2000001142f */
[----:B------:R-:W-:Y:S01]  /*9030*/  IMAD R37, R37, 0x2, R16 ;  /* 0x0000000225257824 */ /* 0x000fe200078e0210 */
[----:B------:R-:W-:Y:S01]  /*9040*/  LEA.HI.X R45, R38, R117, R39, 0x1, P4 ;  /* 0x00000075262d7211 */ /* 0x000fe200020f0c27 */
[----:B------:R-:W-:Y:S01]  /*9050*/  IMAD R39, R17, 0x5000, R36 ;  /* 0x0000500011277824 */ /* 0x000fe200078e0224 */
[----:B------:R-:W-:-:S03]  /*9060*/  @!P3 IADD3 R47, P4, P5, R96, R126, R47 ;  /* 0x0000007e602fb210 */ /* 0x000fc60007d9e02f */
[----:B------:R-:W-:Y:S01]  /*9070*/  IMAD R40, R39, 0x2, R16 ;  /* 0x0000000227287824 */ /* 0x000fe200078e0210 */
[----:B------:R-:W-:Y:S01]  /*9080*/  @!P3 IADD3.X R48, R92, R49, R48, P4, P5 ;  /* 0x000000315c30b210 */ /* 0x000fe200027ea430 */
[----:B------:R-:W2:Y:S01]  /*9090*/  LDS.128 R36, [R37+0x24400] ;  /* 0x0244000025247984 */ /* 0x000ea20000000c00 */
[----:B------:R-:W-:Y:S02]  /*90a0*/  ISETP.GE.AND P5, PT, R18, R115, PT ;  /* 0x000000731200720c */ /* 0x000fe40003fa6270 */
[C---:B------:R-:W-:Y:S01]  /*90b0*/  @!P3 LEA R46, P4, R47.reuse, R116, 0x1 ;  /* 0x000000742f2eb211 */ /* 0x040fe200078808ff */
[----:B------:R-:W3:Y:S03]  /*90c0*/  LDS.128 R40, [R40+0x24400] ;  /* 0x0244000028287984 */ /* 0x000ee60000000c00 */
[----:B------:R-:W-:-:S07]  /*90d0*/  @!P3 LEA.HI.X R47, R47, R117, R48, 0x1, P4 ;  /* 0x000000752f2fb211 */ /* 0x000fce00020f0c30 */
[----:B------:R-:W-:Y:S05]  /*90e0*/  @P5 BRA `(.L_x_2962) ;  /* 0x00000004005c5947 */ /* 0x000fea0003800000 */
[----:B--2---:R-:W-:Y:S01]  /*90f0*/  IMAD.MOV.U32 R53, RZ, RZ, R36 ;  /* 0x000000ffff357224 */ /* 0x004fe200078e0024 */
[----:B------:R-:W-:Y:S01]  /*9100*/  SHF.R.U32.HI R58, RZ, 0x10, R81 ;  /* 0x00000010ff3a7819 */ /* 0x000fe20000011651 */
[----:B---3--:R-:W-:Y:S01]  /*9110*/  IMAD.MOV.U32 R36, RZ, RZ, R41 ;  /* 0x000000ffff247224 */ /* 0x008fe200078e0029 */
[----:B------:R-:W-:Y:S01]  /*9120*/  MOV R54, R40 ;  /* 0x0000002800367202 */ /* 0x000fe20000000f00 */
[----:B------:R-:W-:Y:S01]  /*9130*/  IMAD.MOV.U32 R55, RZ, RZ, R43 ;  /* 0x000000ffff377224 */ /* 0x000fe200078e002b */
[----:B------:R-:W-:Y:S01]  /*9140*/  SHF.R.U32.HI R56, RZ, 0x10, R73 ;  /* 0x00000010ff387819 */ /* 0x000fe20000011649 */
[----:B------:R-:W-:Y:S01]  /*9150*/  HADD2.F32 R59, -RZ, R167.H1_H1 ;  /* 0x300000a7ff3b7230 */ /* 0x000fe20000004100 */
[----:B------:R-:W-:Y:S01]  /*9160*/  SHF.R.U32.HI R62, RZ, 0x10, R83 ;  /* 0x00000010ff3e7819 */ /* 0x000fe20000011653 */
[--C-:B------:R-:W-:Y:S01]  /*9170*/  HADD2.F32 R40, -RZ, R36.reuse.H0_H0 ;  /* 0x20000024ff287230 */ /* 0x100fe20000004100 */
[--C-:B------:R-:W-:Y:S01]  /*9180*/  SHF.R.U64 R48, R74, 0x10, R75.reuse ;  /* 0x000000104a307819 */ /* 0x100fe2000000124b */
[----:B------:R-:W-:Y:S01]  /*9190*/  HADD2.F32 R43, -RZ, R36.H1_H1 ;  /* 0x30000024ff2b7230 */ /* 0x000fe20000004100 */
[----:B------:R-:W-:Y:S01]  /*91a0*/  SHF.R.U32.HI R74, RZ, 0x10, R75 ;  /* 0x00000010ff4a7819 */ /* 0x000fe2000001164b */
[----:B------:R-:W-:Y:S01]  /*91b0*/  IMAD.MOV.U32 R41, RZ, RZ, R39 ;  /* 0x000000ffff297224 */ /* 0x000fe200078e0027 */
        /* <DEDUP_REMOVED lines=11> */
[C---:B------:R-:W-:Y:S01]  /*9270*/  FMUL.FTZ R58, R39.reuse, R58 ;  /* 0x0000003a273a7220 */ /* 0x040fe20000410000 */
        /* <DEDUP_REMOVED lines=10> */
[----:B------:R-:W-:Y:S02]  /*9320*/  HADD2.F32 R62, -RZ, R62.H0_H0 ;  /* 0x2000003eff3e7230 */ /* 0x000fe40000004100 */
[----:B------:R-:W-:Y:S01]  /*9330*/  FMUL.FTZ R59, R43, R59 ;  /* 0x0000003b2b3b7220 */ /* 0x000fe20000410000 */
[----:B------:R-:W-:-:S02]  /*9340*/  HADD2.F32 R58, -RZ, R155.H1_H1 ;  /* 0x3000009bff3a7230 */ /* 0x000fc40000004100 */
[----:B------:R-:W-:Y:S02]  /*9350*/  HADD2.F32 R55, -RZ, R41.H1_H1 ;  /* 0x30000029ff377230 */ /* 0x000fe40000004100 */
[----:B------:R-:W-:Y:S01]  /*9360*/  FMUL.FTZ R66, R57, R62 ;  /* 0x0000003e39427220 */ /* 0x000fe20000410000 */
[----:B------:R-:W-:Y:S02]  /*9370*/  HADD2.F32 R60, -RZ, R74.H0_H0 ;  /* 0x2000004aff3c7230 */ /* 0x000fe40000004100 */
[-C--:B------:R-:W-:Y:S01]  /*9380*/  FFMA.FTZ R41, R43, R58.reuse, -R64 ;  /* 0x0000003a2b297223 */ /* 0x080fe20000010840 */
[----:B------:R-:W-:Y:S01]  /*9390*/  FFMA.FTZ R43, R56, R58, R59 ;  /* 0x0000003a382b7223 */ /* 0x000fe2000001003b */
[----:B------:R-:W-:Y:S02]  /*93a0*/  HADD2.F32 R56, -RZ, R52.H0_H0 ;  /* 0x20000034ff387230 */ /* 0x000fe40000004100 */
[C---:B------:R-:W-:Y:S01]  /*93b0*/  FMUL.FTZ R62, R55.reuse, R62 ;  /* 0x0000003e373e7220 */ /* 0x040fe20000410000 */
[----:B------:R-:W-:Y:S01]  /*93c0*/  FFMA.FTZ R66, R55, R60, -R66 ;  /* 0x0000003c37427223 */ /* 0x000fe20000010842 */
[----:B------:R-:W-:-:S02]  /*93d0*/  HADD2.F32 R167, -RZ, R167.H0_H0 ;  /* 0x200000a7ffa77230 */ /* 0x000fc40000004100 */
[--C-:B------:R-:W-:Y:S02]  /*93e0*/  HADD2.F32 R52, -RZ, R53.reuse.H0_H0 ;  /* 0x20000035ff347230 */ /* 0x100fe40000004100 */
[----:B------:R-:W-:Y:S01]  /*93f0*/  FFMA.FTZ R62, R57, R60, R62 ;  /* 0x0000003c393e7223 */ /* 0x000fe2000001003e */
[--C-:B------:R-:W-:Y:S01]  /*9400*/  HADD2.F32 R55, -RZ, R54.reuse.H0_H0 ;  /* 0x20000036ff377230 */ /* 0x100fe20000004100 */
[----:B------:R-:W-:Y:S01]  /*9410*/  F2FP.F16.F32.PACK_AB R66, R66, R41 ;  /* 0x000000294242723e */ /* 0x000fe200000000ff */
[----:B------:R-:W-:Y:S02]  /*9420*/  HADD2.F32 R54, -RZ, R54.H1_H1 ;  /* 0x30000036ff367230 */ /* 0x000fe40000004100 */
[-C--:B------:R-:W-:Y:S01]  /*9430*/  FMUL.FTZ R58, R52, R167.reuse ;  /* 0x000000a7343a7220 */ /* 0x080fe20000410000 */
[----:B------:R-:W-:Y:S02]  /*9440*/  HADD2.F32 R53, -RZ, R53.H1_H1 ;  /* 0x30000035ff357230 */ /* 0x000fe40000004100 */
[----:B------:R-:W-:Y:S01]  /*9450*/  FMUL.FTZ R57, R55, R167 ;  /* 0x000000a737397220 */ /* 0x000fe20000410000 */
[----:B------:R-:W-:-:S02]  /*9460*/  HADD2.F32 R165, -RZ, R165.H0_H0 ;  /* 0x200000a5ffa57230 */ /* 0x000fc40000004100 */
[CC--:B------:R-:W-:Y:S01]  /*9470*/  FMUL.FTZ R60, R54.reuse, R56.reuse ;  /* 0x00000038363c7220 */ /* 0x0c0fe20000410000 */
[----:B------:R-:W-:Y:S02]  /*9480*/  HADD2.F32 R50, -RZ, R50.H0_H0 ;  /* 0x20000032ff327230 */ /* 0x000fe40000004100 */
[----:B------:R-:W-:Y:S01]  /*9490*/  FMUL.FTZ R59, R53, R56 ;  /* 0x00000038353b7220 */ /* 0x000fe20000410000 */
[----:B------:R-:W-:Y:S02]  /*94a0*/  HADD2.F32 R166, -RZ, R166.H0_H0 ;  /* 0x200000a6ffa67230 */ /* 0x000fe40000004100 */
[----:B------:R-:W-:Y:S01]  /*94b0*/  FFMA.FTZ R58, R55, R165, R58 ;  /* 0x000000a5373a7223 */ /* 0x000fe2000001003a */
[----:B------:R-:W-:Y:S02]  /*94c0*/  HADD2.F32 R55, -RZ, R51.H0_H0 ;  /* 0x20000033ff377230 */ /* 0x000fe40000004100 */
[-C--:B------:R-:W-:Y:S01]  /*94d0*/  FFMA.FTZ R60, R53, R50.reuse, -R60 ;  /* 0x00000032353c7223 */ /* 0x080fe2000001083c */
[----:B------:R-:W-:Y:S01]  /*94e0*/  FFMA.FTZ R59, R54, R50, R59 ;  /* 0x00000032363b7223 */ /* 0x000fe2000001003b */
[----:B------:R-:W-:-:S02]  /*94f0*/  HADD2.F32 R51, -RZ, R42.H0_H0 ;  /* 0x2000002aff337230 */ /* 0x000fc40000004100 */
[----:B------:R-:W-:Y:S01]  /*9500*/  FFMA.FTZ R57, R52, R165, -R57 ;  /* 0x000000a534397223 */ /* 0x000fe20000010839 */
[----:B------:R-:W-:Y:S01]  /*9510*/  HADD2.F32 R50, -RZ, R38.H0_H0 ;  /* 0x20000026ff327230 */ /* 0x000fe20000004100 */
[----:B------:R-:W-:Y:S01]  /*9520*/  F2FP.F16.F32.PACK_AB R41, R40, R37 ;  /* 0x000000252829723e */ /* 0x000fe200000000ff */
[----:B------:R-:W-:Y:S02]  /*9530*/  HADD2.F32 R42, -RZ, R42.H1_H1 ;  /* 0x3000002aff2a7230 */ /* 0x000fe40000004100 */
[-C--:B------:R-:W-:Y:S01]  /*9540*/  FMUL.FTZ R61, R51, R166.reuse ;  /* 0x000000a6333d7220 */ /* 0x080fe20000410000 */
[----:B------:R-:W-:Y:S02]  /*9550*/  HADD2.F32 R38, -RZ, R38.H1_H1 ;  /* 0x30000026ff267230 */ /* 0x000fe40000004100 */
[----:B------:R-:W-:Y:S01]  /*9560*/  FMUL.FTZ R166, R50, R166 ;  /* 0x000000a632a67220 */ /* 0x000fe20000410000 */
[----:B------:R-:W-:Y:S02]  /*9570*/  HADD2.F32 R155, -RZ, R155.H0_H0 ;  /* 0x2000009bff9b7230 */ /* 0x000fe40000004100 */
[----:B------:R-:W-:Y:S01]  /*9580*/  FMUL.FTZ R63, R42, R55 ;  /* 0x000000372a3f7220 */ /* 0x000fe20000410000 */
[----:B------:R-:W-:-:S02]  /*9590*/  HADD2.F32 R53, -RZ, R48.H0_H0 ;  /* 0x20000030ff357230 */ /* 0x000fc40000004100 */
[----:B------:R-:W-:Y:S01]  /*95a0*/  FMUL.FTZ R55, R38, R55 ;  /* 0x0000003726377220 */ /* 0x000fe20000410000 */
[----:B------:R-:W-:Y:S02]  /*95b0*/  IMAD.MOV.U32 R37, RZ, RZ, R39 ;  /* 0x000000ffff257224 */ /* 0x000fe400078e0027 */
        /* <DEDUP_REMOVED lines=8> */
[----:B------:R-:W-:Y:S02]  /*9640*/  F2FP.F16.F32.PACK_AB R38, R38, R61 ;  /* 0x0000003d2626723e */ /* 0x000fe400000000ff */
[----:B------:R-:W-:-:S07]  /*9650*/  F2FP.F16.F32.PACK_AB R42, R55, R166 ;  /* 0x000000a6372a723e */ /* 0x000fce00000000ff */
.L_x_2962:
[----:B------:R-:W-:Y:S05]  /*9660*/  BSYNC B2 ;  /* 0x0000000000027941 */ /* 0x000fea0003800000 */
.L_x_2961:
[----:B------:R-:W-:Y:S02]  /*9670*/  ULDC.64 UR4, c[0x0][0x208] ;  /* 0x0000820000047ab9 */ /* 0x000fe40000000a00 */
[----:B--2---:R2:W-:Y:S04]  /*9680*/  STG.E.128 desc[UR4][R44.64], R36 ;  /* 0x000000242c007986 */ /* 0x0045e8000c101d04 */
[----:B---3--:R2:W-:Y:S02]  /*9690*/  @!P3 STG.E.128 desc[UR4][R46.64], R40 ;  /* 0x000000282e00b986 */ /* 0x0085e4000c101d04 */
.L_x_2960:
[----:B------:R-:W-:Y:S05]  /*96a0*/  BSYNC B1 ;  /* 0x0000000000017941 */ /* 0x000fea0003800000 */
.L_x_2959:
[----:B------:R-:W-:-:S13]  /*96b0*/  ISETP.NE.AND P3, PT, R10, RZ, PT ;  /* 0x000000ff0a00720c */ /* 0x000fda0003f65270 */
[----:B------:R-:W-:Y:S05]  /*96c0*/  @!P3 BRA `(.L_x_2919) ;  /* 0x0000000800f4b947 */ /* 0x000fea0003800000 */
[----:B------:R-:W-:Y:S01]  /*96d0*/  SEL R146, R118, R146, !P1 ;  /* 0x0000009276927207 */ /* 0x000fe20004800000 */
[----:B------:R-:W-:Y:S01]  /*96e0*/  BSSY B1, `(.L_x_2963) ;  /* 0x000006e000017945 */ /* 0x000fe20003800000 */
[----:B--2---:R-:W-:Y:S02]  /*96f0*/  SHF.R.U32.HI R38, RZ, 0x3, R223 ;  /* 0x00000003ff267819 */ /* 0x004fe400000116df */
[----:B------:R-:W-:Y:S02]  /*9700*/  SHF.R.S32.HI R37, RZ, 0x1f, R146 ;  /* 0x0000001fff257819 */ /* 0x000fe40000011492 */
[----:B------:R-:W-:Y:S02]  /*9710*/  IADD3 R45, P3, P4, R96, R126, R11 ;  /* 0x0000007e602d7210 */ /* 0x000fe40007c7e00b */
[----:B------:R-:W-:Y:S02]  /*9720*/  LEA.HI R37, R37, R146, RZ, 0x4 ;  /* 0x0000009225257211 */ /* 0x000fe400078f20ff */
[----:B------:R-:W-:-:S02]  /*9730*/  IADD3.X R46, R92, R49, R6, P3, P4 ;  /* 0x000000315c2e7210 */ /* 0x000fc40001fe8406 */
[----:B------:R-:W-:Y:S02]  /*9740*/  LEA.HI.SX32 R37, R37, R12, 0x1c ;  /* 0x0000000c25257211 */ /* 0x000fe400078fe2ff */
[----:B------:R-:W-:Y:S02]  /*9750*/  ISETP.GE.AND P4, PT, R213, R115, PT ;  /* 0x00000073d500720c */ /* 0x000fe40003f86270 */
[----:B------:R-:W-:Y:S02]  /*9760*/  SHF.R.S32.HI R36, RZ, 0x1f, R37 ;  /* 0x0000001fff247819 */ /* 0x000fe40000011425 */
[----:B------:R-:W-:Y:S02]  /*9770*/  SHF.L.U32 R47, R37, 0x3, RZ ;  /* 0x00000003252f7819 */ /* 0x000fe400000006ff */
[----:B------:R-:W-:Y:S02]  /*9780*/  LEA.HI R36, R36, R37, RZ, 0x3 ;  /* 0x0000002524247211 */ /* 0x000fe400078f18ff */
[----:B------:R-:W-:-:S02]  /*9790*/  LEA R44, P3, R45, R116, 0x1 ;  /* 0x000000742d2c7211 */ /* 0x000fc400078608ff */
[----:B------:R-:W-:Y:S02]  /*97a0*/  SHF.R.S32.HI R37, RZ, 0x3, R36 ;  /* 0x00000003ff257819 */ /* 0x000fe40000011424 */
[----:B------:R-:W-:Y:S02]  /*97b0*/  LOP3.LUT R36, R223, 0x38, R47, 0xf8, !PT ;  /* 0x00000038df247812 */ /* 0x000fe400078ef82f */
[----:B------:R-:W-:Y:S01]  /*97c0*/  LEA.HI.X R45, R45, R117, R46, 0x1, P3 ;  /* 0x000000752d2d7211 */ /* 0x000fe200018f0c2e */
[----:B------:R-:W-:Y:S01]  /*97d0*/  IMAD R37, R37, 0x1400, R226 ;  /* 0x0000140025257824 */ /* 0x000fe200078e02e2 */
[----:B------:R-:W-:-:S05]  /*97e0*/  LOP3.LUT R36, R36, R38, RZ, 0x3c, !PT ;  /* 0x0000002624247212 */ /* 0x000fca00078e3cff */
[----:B------:R-:W-:Y:S02]  /*97f0*/  IMAD.IADD R36, R37, 0x1, R36 ;  /* 0x0000000125247824 */ /* 0x000fe400078e0224 */
[C---:B------:R-:W-:Y:S02]  /*9800*/  IMAD R37, R17.reuse, 0x5000, R131 ;  /* 0x0000500011257824 */ /* 0x040fe400078e0283 */
[----:B------:R-:W-:Y:S02]  /*9810*/  IMAD R39, R17, 0x5000, R36 ;  /* 0x0000500011277824 */ /* 0x000fe400078e0224 */
[--C-:B------:R-:W-:Y:S02]  /*9820*/  IMAD R37, R37, 0x2, R16.reuse ;  /* 0x0000000225257824 */ /* 0x100fe400078e0210 */
[----:B------:R-:W-:-:S04]  /*9830*/  IMAD R40, R39, 0x2, R16 ;  /* 0x0000000227287824 */ /* 0x000fc800078e0210 */
[----:B------:R-:W2:Y:S04]  /*9840*/  LDS.128 R36, [R37+0x24400] ;  /* 0x0244000025247984 */ /* 0x000ea80000000c00 */
[----:B------:R-:W3:Y:S01]  /*9850*/  LDS.128 R40, [R40+0x24400] ;  /* 0x0244000028287984 */ /* 0x000ee20000000c00 */
[----:B------:R-:W-:Y:S05]  /*9860*/  @P4 BRA `(.L_x_2964) ;  /* 0x0000000400544947 */ /* 0x000fea0003800000 */
[----:B------:R-:W-:Y:S01]  /*9870*/  SHF.R.U32.HI R58, RZ, 0x10, R77 ;  /* 0x00000010ff3a7819 */ /* 0x000fe2000001164d */
[----:B---3--:R-:W-:Y:S01]  /*9880*/  IMAD.MOV.U32 R53, RZ, RZ, R43 ;  /* 0x000000ffff357224 */ /* 0x008fe200078e002b */
[----:B------:R-:W-:Y:S01]  /*9890*/  MOV R52, R40 ;  /* 0x0000002800347202 */ /* 0x000fe20000000f00 */
[--C-:B------:R-:W-:Y:S01]  /*98a0*/  HADD2.F32 R43, -RZ, R41.reuse.H0_H0 ;  /* 0x20000029ff2b7230 */ /* 0x100fe20000004100 */
[----:B------:R-:W-:Y:S01]  /*98b0*/  SHF.R.U32.HI R56, RZ, 0x10, R69 ;  /* 0x00000010ff387819 */ /* 0x000fe20000011645 */
[----:B--2---:R-:W-:Y:S01]  /*98c0*/  IMAD.MOV.U32 R40, RZ, RZ, R39 ;  /* 0x000000ffff287224 */ /* 0x004fe200078e0027 */
[--C-:B------:R-:W-:Y:S01]  /*98d0*/  SHF.R.U64 R48, R78, 0x10, R79.reuse ;  /* 0x000000104e307819 */ /* 0x100fe2000000124f */
[----:B------:R-:W-:Y:S01]  /*98e0*/  HADD2.F32 R41, -RZ, R41.H1_H1 ;  /* 0x30000029ff297230 */ /* 0x000fe20000004100 */
[----:B------:R-:W-:Y:S01]  /*98f0*/  SHF.R.U32.HI R78, RZ, 0x10, R79 ;  /* 0x00000010ff4e7819 */ /* 0x000fe2000001164f */
[----:B------:R-:W-:Y:S01]  /*9900*/  HADD2.F32 R58, -RZ, R58.H0_H0 ;  /* 0x2000003aff3a7230 */ /* 0x000fe20000004100 */
[--C-:B------:R-:W-:Y:S01]  /*9910*/  SHF.R.U64 R46, R70, 0x10, R71.reuse ;  /* 0x00000010462e7819 */ /* 0x100fe20000001247 */
[----:B------:R-:W-:Y:S01]  /*9920*/  HADD2.F32 R39, -RZ, R37.H1_H1 ;  /* 0x30000025ff277230 */ /* 0x000fe20000004100 */
[----:B------:R-:W-:Y:S01]  /*9930*/  SHF.R.U32.HI R70, RZ, 0x10, R71 ;  /* 0x00000010ff467819 */ /* 0x000fe20000011647 */
[----:B------:R-:W-:-:S02]  /*9940*/  IMAD.MOV.U32 R51, RZ, RZ, R36 ;  /* 0x000000ffff337224 */ /* 0x000fc400078e0024 */
[-C--:B------:R-:W-:Y:S01]  /*9950*/  FMUL.FTZ R62, R41, R58.reuse ;  /* 0x0000003a293e7220 */ /* 0x080fe20000410000 */
[----:B------:R-:W-:Y:S02]  /*9960*/  HADD2.F32 R55, -RZ, R154.H1_H1 ;  /* 0x3000009aff377230 */ /* 0x000fe40000004100 */
[----:B------:R-:W-:Y:S01]  /*9970*/  FMUL.FTZ R58, R39, R58 ;  /* 0x0000003a273a7220 */ /* 0x000fe20000410000 */
[----:B------:R-:W-:Y:S01]  /*9980*/  HADD2.F32 R56, -RZ, R56.H0_H0 ;  /* 0x20000038ff387230 */ /* 0x000fe20000004100 */
[----:B------:R-:W-:Y:S01]  /*9990*/  SHF.R.U64 R61, R76, 0x10, R77 ;  /* 0x000000104c3d7819 */ /* 0x000fe2000000124d */
[----:B------:R-:W-:Y:S02]  /*99a0*/  HADD2.F32 R36, -RZ, R37.H0_H0 ;  /* 0x20000025ff247230 */ /* 0x000fe40000004100 */
[----:B------:R-:W-:Y:S01]  /*99b0*/  FMUL.FTZ R37, R43, R55 ;  /* 0x000000372b257220 */ /* 0x000fe20000410000 */
[----:B------:R-:W-:Y:S02]  /*99c0*/  HADD2.F32 R54, -RZ, R152.H1_H1 ;  /* 0x30000098ff367230 */ /* 0x000fe40000004100 */
[----:B------:R-:W-:Y:S01]  /*99d0*/  FFMA.FTZ R58, R41, R56, R58 ;  /* 0x00000038293a7223 */ /* 0x000fe2000001003a */
[----:B------:R-:W-:-:S02]  /*99e0*/  HADD2.F32 R41, -RZ, R53.H0_H0 ;  /* 0x20000035ff297230 */ /* 0x000fc40000004100 */
[C---:B------:R-:W-:Y:S01]  /*99f0*/  FMUL.FTZ R60, R36.reuse, R55 ;  /* 0x00000037243c7220 */ /* 0x040fe20000410000 */
[----:B------:R-:W-:Y:S01]  /*9a00*/  FFMA.FTZ R57, R39, R56, -R62 ;  /* 0x0000003827397223 */ /* 0x000fe2000001083e */
[----:B------:R-:W-:Y:S02]  /*9a10*/  HADD2.F32 R53, -RZ, R53.H1_H1 ;  /* 0x30000035ff357230 */ /* 0x000fe40000004100 */
[-C--:B------:R-:W-:Y:S01]  /*9a20*/  FFMA.FTZ R36, R36, R54.reuse, -R37 ;  /* 0x0000003624247223 */ /* 0x080fe20000010825 */
[----:B------:R-:W-:Y:S02]  /*9a30*/  HADD2.F32 R55, -RZ, R78.H0_H0 ;  /* 0x2000004eff377230 */ /* 0x000fe40000004100 */
[----:B------:R-:W-:Y:S01]  /*9a40*/  FFMA.FTZ R37, R43, R54, R60 ;  /* 0x000000362b257223 */ /* 0x000fe2000001003c */
[----:B------:R-:W-:Y:S01]  /*9a50*/  HADD2.F32 R56, -RZ, R153.H1_H1 ;  /* 0x30000099ff387230 */ /* 0x000fe20000004100 */
[----:B------:R-:W-:Y:S01]  /*9a60*/  SHF.R.U64 R50, R68, 0x10, R69 ;  /* 0x0000001044327819 */ /* 0x000fe20000001245 */
[----:B------:R-:W-:-:S02]  /*9a70*/  HADD2.F32 R39, -RZ, R40.H0_H0 ;  /* 0x20000028ff277230 */ /* 0x000fc40000004100 */
[-C--:B------:R-:W-:Y:S01]  /*9a80*/  FMUL.FTZ R59, R53, R55.reuse ;  /* 0x00000037353b7220 */ /* 0x080fe20000410000 */
[----:B------:R-:W-:Y:S02]  /*9a90*/  HADD2.F32 R40, -RZ, R40.H1_H1 ;  /* 0x30000028ff287230 */ /* 0x000fe40000004100 */
[-C--:B------:R-:W-:Y:S01]  /*9aa0*/  FMUL.FTZ R60, R41, R56.reuse ;  /* 0x00000038293c7220 */ /* 0x080fe20000410000 */
[----:B------:R-:W-:Y:S02]  /*9ab0*/  HADD2.F32 R43, -RZ, R70.H0_H0 ;  /* 0x20000046ff2b7230 */ /* 0x000fe40000004100 */
[----:B------:R-:W-:Y:S01]  /*9ac0*/  FMUL.FTZ R56, R39, R56 ;  /* 0x0000003827387220 */ /* 0x000fe20000410000 */
[----:B------:R-:W-:Y:S02]  /*9ad0*/  HADD2.F32 R54, -RZ, R151.H1_H1 ;  /* 0x30000097ff367230 */ /* 0x000fe40000004100 */
[----:B------:R-:W-:Y:S01]  /*9ae0*/  FMUL.FTZ R62, R40, R55 ;  /* 0x00000037283e7220 */ /* 0x000fe20000410000 */
[----:B------:R-:W-:-:S02]  /*9af0*/  HADD2.F32 R154, -RZ, R154.H0_H0 ;  /* 0x2000009aff9a7230 */ /* 0x000fc40000004100 */
[-C--:B------:R-:W-:Y:S01]  /*9b00*/  FFMA.FTZ R59, R40, R43.reuse, -R59 ;  /* 0x0000002b283b7223 */ /* 0x080fe2000001083b */
[----:B------:R-:W-:Y:S02]  /*9b10*/  HADD2.F32 R40, -RZ, R52.H0_H0 ;  /* 0x20000034ff287230 */ /* 0x000fe40000004100 */
[-C--:B------:R-:W-:Y:S01]  /*9b20*/  FFMA.FTZ R60, R39, R54.reuse, -R60 ;  /* 0x00000036273c7223 */ /* 0x080fe2000001083c */
[----:B------:R-:W-:Y:S02]  /*9b30*/  HADD2.F32 R39, -RZ, R51.H0_H0 ;  /* 0x20000033ff277230 */ /* 0x000fe40000004100 */
[----:B------:R-:W-:Y:S01]  /*9b40*/  FFMA.FTZ R55, R41, R54, R56 ;  /* 0x0000003629377223 */ /* 0x000fe20000010038 */
[----:B------:R-:W-:Y:S02]  /*9b50*/  HADD2.F32 R151, -RZ, R151.H0_H0 ;  /* 0x20000097ff977230 */ /* 0x000fe40000004100 */
[----:B------:R-:W-:Y:S01]  /*9b60*/  FFMA.FTZ R62, R53, R43, R62 ;  /* 0x0000002b353e7223 */ /* 0x000fe2000001003e */
[----:B------:R-:W-:-:S02]  /*9b70*/  HADD2.F32 R41, -RZ, R61.H0_H0 ;  /* 0x2000003dff297230 */ /* 0x000fc40000004100 */
[-C--:B------:R-:W-:Y:S01]  /*9b80*/  FMUL.FTZ R54, R40, R154.reuse ;  /* 0x0000009a28367220 */ /* 0x080fe20000410000 */
[----:B------:R-:W-:Y:S02]  /*9b90*/  HADD2.F32 R52, -RZ, R52.H1_H1 ;  /* 0x30000034ff347230 */ /* 0x000fe40000004100 */
[C---:B------:R-:W-:Y:S01]  /*9ba0*/  FMUL.FTZ R43, R39.reuse, R154 ;  /* 0x0000009a272b7220 */ /* 0x040fe20000410000 */
[----:B------:R-:W-:Y:S02]  /*9bb0*/  HADD2.F32 R51, -RZ, R51.H1_H1 ;  /* 0x30000033ff337230 */ /* 0x000fe40000004100 */
[----:B------:R-:W-:Y:S01]  /*9bc0*/  FFMA.FTZ R54, R39, R151, -R54 ;  /* 0x0000009727367223 */ /* 0x000fe20000010836 */
[----:B------:R-:W-:Y:S02]  /*9bd0*/  HADD2.F32 R50, -RZ, R50.H0_H0 ;  /* 0x20000032ff327230 */ /* 0x000fe40000004100 */
[----:B------:R-:W-:Y:S01]  /*9be0*/  FMUL.FTZ R56, R52, R41 ;  /* 0x0000002934387220 */ /* 0x000fe20000410000 */
[----:B------:R-:W-:Y:S01]  /*9bf0*/  FFMA.FTZ R151, R40, R151, R43 ;  /* 0x0000009728977223 */ /* 0x000fe2000001002b */
[----:B------:R-:W-:Y:S01]  /*9c00*/  FMUL.FTZ R41, R51, R41 ;  /* 0x0000002933297220 */ /* 0x000fe20000410000 */
[----:B------:R-:W-:-:S02]  /*9c10*/  HADD2.F32 R40, -RZ, R42.H0_H0 ;  /* 0x2000002aff287230 */ /* 0x000fc40000004100 */
[-C--:B------:R-:W-:Y:S01]  /*9c20*/  FFMA.FTZ R51, R51, R50.reuse, -R56 ;  /* 0x0000003233337223 */ /* 0x080fe20000010838 */
[----:B------:R-:W-:Y:S02]  /*9c30*/  HADD2.F32 R153, -RZ, R153.H0_H0 ;  /* 0x20000099ff997230 */ /* 0x000fe40000004100 */
[----:B------:R-:W-:Y:S01]  /*9c40*/  FFMA.FTZ R50, R52, R50, R41 ;  /* 0x0000003234327223 */ /* 0x000fe20000010029 */
[----:B------:R-:W-:Y:S01]  /*9c50*/  HADD2.F32 R43, -RZ, R48.H0_H0 ;  /* 0x20000030ff2b7230 */ /* 0x000fe20000004100 */
[----:B------:R-:W-:Y:S01]  /*9c60*/  F2FP.F16.F32.PACK_AB R57, R57, R36 ;  /* 0x000000243939723e */ /* 0x000fe200000000ff */
[----:B------:R-:W-:Y:S01]  /*9c70*/  HADD2.F32 R39, -RZ, R38.H0_H0 ;  /* 0x20000026ff277230 */ /* 0x000fe20000004100 */
[----:B------:R-:W-:Y:S01]  /*9c80*/  F2FP.F16.F32.PACK_AB R36, R51, R54 ;  /* 0x000000363324723e */ /* 0x000fe200000000ff */
[----:B------:R-:W-:Y:S02]  /*9c90*/  HADD2.F32 R42, -RZ, R42.H1_H1 ;  /* 0x3000002aff2a7230 */ /* 0x000fe40000004100 */
[----:B------:R-:W-:-:S02]  /*9ca0*/  HADD2.F32 R38, -RZ, R38.H1_H1 ;  /* 0x30000026ff267230 */ /* 0x000fc40000004100 */
[----:B------:R-:W-:Y:S02]  /*9cb0*/  HADD2.F32 R41, -RZ, R46.H0_H0 ;  /* 0x2000002eff297230 */ /* 0x000fe40000004100 */
[----:B------:R-:W-:Y:S01]  /*9cc0*/  FMUL.FTZ R46, R40, R153 ;  /* 0x00000099282e7220 */ /* 0x000fe20000410000 */
[----:B------:R-:W-:Y:S02]  /*9cd0*/  HADD2.F32 R152, -RZ, R152.H0_H0 ;  /* 0x20000098ff987230 */ /* 0x000fe40000004100 */
[----:B------:R-:W-:Y:S01]  /*9ce0*/  FMUL.FTZ R53, R42, R43 ;  /* 0x0000002b2a357220 */ /* 0x000fe20000410000 */
[C---:B------:R-:W-:Y:S01]  /*9cf0*/  FMUL.FTZ R153, R39.reuse, R153 ;  /* 0x0000009927997220 */ /* 0x040fe20000410000 */
[----:B------:R-:W-:Y:S01]  /*9d00*/  FMUL.FTZ R43, R38, R43 ;  /* 0x0000002b262b7220 */ /* 0x000fe20000410000 */
[-C--:B------:R-:W-:Y:S02]  /*9d10*/  FFMA.FTZ R46, R39, R152.reuse, -R46 ;  /* 0x00000098272e7223 */ /* 0x080fe4000001082e */
[----:B------:R-:W-:Y:S01]  /*9d20*/  FFMA.FTZ R153, R40, R152, R153 ;  /* 0x0000009828997223 */ /* 0x000fe20000010099 */
[-C--:B------:R-:W-:Y:S01]  /*9d30*/  FFMA.FTZ R53, R38, R41.reuse, -R53 ;  /* 0x0000002926357223 */ /* 0x080fe20000010835 */
[----:B------:R-:W-:Y:S01]  /*9d40*/  FFMA.FTZ R42, R42, R41, R43 ;  /* 0x000000292a2a7223 */ /* 0x000fe2000001002b */
[----:B------:R-:W-:Y:S01]  /*9d50*/  F2FP.F16.F32.PACK_AB R41, R58, R37 ;  /* 0x000000253a29723e */ /* 0x000fe200000000ff */
[----:B------:R-:W-:Y:S01]  /*9d60*/  IMAD.MOV.U32 R37, RZ, RZ, R57 ;  /* 0x000000ffff257224 */ /* 0x000fe200078e0039 */
[----:B------:R-:W-:-:S02]  /*9d70*/  F2FP.F16.F32.PACK_AB R39, R59, R60 ;  /* 0x0000003c3b27723e */ /* 0x000fc400000000ff */
[----:B------:R-:W-:Y:S02]  /*9d80*/  F2FP.F16.F32.PACK_AB R43, R62, R55 ;  /* 0x000000373e2b723e */ /* 0x000fe400000000ff */
[----:B------:R-:W-:Y:S02]  /*9d90*/  F2FP.F16.F32.PACK_AB R40, R50, R151 ;  /* 0x000000973228723e */ /* 0x000fe400000000ff */
[----:B------:R-:W-:Y:S02]  /*9da0*/  F2FP.F16.F32.PACK_AB R38, R53, R46 ;  /* 0x0000002e3526723e */ /* 0x000fe400000000ff */
[----:B------:R-:W-:-:S07]  /*9db0*/  F2FP.F16.F32.PACK_AB R42, R42, R153 ;  /* 0x000000992a2a723e */ /* 0x000fce00000000ff */
.L_x_2964:
[----:B------:R-:W-:Y:S05]  /*9dc0*/  BSYNC B1 ;  /* 0x0000000000017941 */ /* 0x000fea0003800000 */
.L_x_2963:
[----:B------:R-:W-:Y:S01]  /*9dd0*/  ISETP.GE.AND P3, PT, R47, R144, PT ;  /* 0x000000902f00720c */ /* 0x000fe20003f66270 */
[----:B------:R-:W-:Y:S02]  /*9de0*/  ULDC.64 UR4, c[0x0][0x208] ;  /* 0x0000820000047ab9 */ /* 0x000fe40000000a00 */
[----:B--2---:R2:W-:Y:S10]  /*9df0*/  STG.E.128 desc[UR4][R44.64], R36 ;  /* 0x000000242c007986 */ /* 0x0045f4000c101d04 */
[----:B------:R-:W-:Y:S05]  /*9e00*/  @P3 BRA `(.L_x_2919) ;  /* 0x0000000400243947 */ /* 0x000fea0003800000 */
[--C-:B------:R-:W-:Y:S01]  /*9e10*/  IADD3 R126, P3, P4, R96, R126, R47.reuse ;  /* 0x0000007e607e7210 */ /* 0x100fe20007c7e02f */
[----:B------:R-:W-:Y:S01]  /*9e20*/  ULDC.64 UR4, c[0x0][0x208] ;  /* 0x0000820000047ab9 */ /* 0x000fe20000000a00 */
[----:B------:R-:W-:-:S04]  /*9e30*/  SHF.R.S32.HI R47, RZ, 0x1f, R47 ;  /* 0x0000001fff2f7819 */ /* 0x000fc8000001142f */
[----:B------:R-:W-:Y:S02]  /*9e40*/  IADD3.X R49, R92, R49, R47, P3, P4 ;  /* 0x000000315c317210 */ /* 0x000fe40001fe842f */
[----:B------:R-:W-:-:S04]  /*9e50*/  LEA R116, P3, R126, R116, 0x1 ;  /* 0x000000747e747211 */ /* 0x000fc800078608ff */
[----:B------:R-:W-:-:S05]  /*9e60*/  LEA.HI.X R117, R126, R117, R49, 0x1, P3 ;  /* 0x000000757e757211 */ /* 0x000fca00018f0c31 */
[----:B---3--:R3:W-:Y:S01]  /*9e70*/  STG.E.128 desc[UR4][R116.64], R40 ;  /* 0x0000002874007986 */ /* 0x0087e2000c101d04 */
[----:B------:R-:W-:Y:S05]  /*9e80*/  BRA `(.L_x_2919) ;  /* 0x0000000400047947 */ /* 0x000fea0003800000 */
.L_x_2876:
[----:B------:R-:W2:Y:S02]  /*9e90*/  LDL R36, [R1+0x5c] ;  /* 0x00005c0001247983 */ /* 0x000ea40000100800 */
[----:B--2---:R-:W-:-:S13]  /*9ea0*/  R2UR UR4, R36 ;  /* 0x00000000240472ca */ /* 0x004fda00000e0000 */
[----:B------:R-:W-:-:S06]  /*9eb0*/  UISETP.NE.AND UP0, UPT, UR4, 0x3, UPT ;  /* 0x000000030400788c */ /* 0x000fcc000bf05270 */
[----:B------:R-:W-:-:S13]  /*9ec0*/  PLOP3.LUT P2, PT, PT, PT, UP0, 0x80, 0x0 ;  /* 0x000000000000781c */ /* 0x000fda0003f4f008 */
[----:B------:R-:W-:Y:S05]  /*9ed0*/  @!P2 BRA `(.L_x_2965) ;  /* 0x000000000004a947 */ /* 0x000fea0003800000 */
[----:B------:R-:W-:Y:S01]  /*9ee0*/  BPT.TRAP 0x1 ;  /* 0x000000040000795c */ /* 0x000fe20000300000 */
.L_x_2965:
[----:B------:R-:W-:Y:S01]  /*9ef0*/  IMAD R0, R17, 0x8, R16 ;  /* 0x0000000811007824 */ /* 0x000fe200078e0210 */
[----:B------:R-:W-:Y:S01]  /*9f00*/  SHF.L.U32 R114, R219, 0x1f, RZ ;  /* 0x0000001fdb727819 */ /* 0x000fe200000006ff */
[----:B------:R-:W-:Y:S01]  /*9f10*/  IMAD R3, R24, -0x50, R2 ;  /* 0xffffffb018037824 */ /* 0x000fe200078e0202 */
[----:B------:R-:W-:Y:S02]  /*9f20*/  BSSY B1, `(.L_x_2966) ;  /* 0x0000005000017945 */ /* 0x000fe40003800000 */
[----:B------:R-:W1:Y:S02]  /*9f30*/  SYNCS.PHASECHK.TRANS64.TRYWAIT P3, [R0+URZ+0x38890], R114 ;  /* 0x03889072000075a7 */ /* 0x000e64000806017f */
[----:B------:R-:W-:-:S04]  /*9f40*/  VIMNMX R3, R3, 0x50, PT ;  /* 0x0000005003037848 */ /* 0x000fc80003fe0100 */
[----:B------:R-:W-:Y:S01]  /*9f50*/  ISETP.GE.AND P4, PT, R212, R3, PT ;  /* 0x00000003d400720c */ /* 0x000fe20003f86270 */
[----:B-1----:R-:W-:-:S12]  /*9f60*/  @!P3 BRA `(.L_x_2967) ;  /* 0x0000025c0088b947 */ /* 0x002fd80003800000 */
.L_x_3306:
[----:B------:R-:W-:Y:S05]  /*9f70*/  BSYNC B1 ;  /* 0x0000000000017941 */ /* 0x000fea0003800000 */
.L_x_2966:
        /* <DEDUP_REMOVED lines=15> */
.L_x_2969:
[----:B------:R-:W-:Y:S05]  /*a070*/  BSYNC B1 ;  /* 0x0000000000017941 */ /* 0x000fea0003800000 */
.L_x_2968:
[----:B---3--:R-:W-:Y:S01]  /*a080*/  IADD3 R36, R212, 0x20, RZ ;  /* 0x00000020d4247810 */ /* 0x008fe20007ffe0ff */
[----:B------:R-:W-:Y:S03]  /*a090*/  BSSY B1, `(.L_x_2970) ;  /* 0x0000010000017945 */ /* 0x000fe60003800000 */
        /* <DEDUP_REMOVED lines=15> */
.L_x_2971:
[----:B------:R-:W-:Y:S05]  /*a190*/  BSYNC B1 ;  /* 0x0000000000017941 */ /* 0x000fea0003800000 */
.L_x_2970:
        /* <DEDUP_REMOVED lines=16> */
.L_x_2919:
[----:B------:R-:W-:Y:S05]  /*a2a0*/  BSYNC B0 ;  /* 0x0000000000007941 */ /* 0x000fea0003800000 */
.L_x_2875:
        /* <DEDUP_REMOVED lines=17> */
.L_x_2973:
[----:B------:R-:W-:Y:S05]  /*a3c0*/  BSYNC B0 ;  /* 0x0000000000007941 */ /* 0x000fea0003800000 */
.L_x_2972:
[----:B------:R-:W2:Y:S01]  /*a3d0*/  SYNCS.PHASECHK.TRANS64.TRYWAIT P2, [R0+URZ+0x388b0], R114 ;  /* 0x0388b072000075a7 */ /* 0x000ea2000804017f */
[----:B------:R-:W-:Y:S01]  /*a3e0*/  ULDC.64 UR4, c[0x0][0x318] ;  /* 0x0000c60000047ab9 */ /* 0x000fe20000000a00 */
[----:B------:R-:W-:Y:S01]  /*a3f0*/  ULDC.64 UR60, c[0x0][0x328] ;  /* 0x0000ca00003c7ab9 */ /* 0x000fe20000000a00 */
[----:B-1----:R-:W-:Y:S01]  /*a400*/  IMAD.U32 R36, RZ, RZ, UR5 ;  /* 0x00000005ff247e24 */ /* 0x002fe2000f8e00ff */
[----:B------:R-:W-:Y:S01]  /*a410*/  BSSY B0, `(.L_x_2974) ;  /* 0x0000007000007945 */ /* 0x000fe20003800000 */
[----:B------:R-:W-:Y:S01]  /*a420*/  IMAD.U32 R37, RZ, RZ, UR4 ;  /* 0x00000004ff257e24 */ /* 0x000fe2000f8e00ff */
[----:B------:R-:W-:Y:S01]  /*a430*/  ISETP.GE.AND P4, PT, R212, R3, PT ;  /* 0x00000003d400720c */ /* 0x000fe20003f86270 */
[----:B------:R-:W-:Y:S01]  /*a440*/  IMAD.WIDE R48, R24, 0x50, R112 ;  /* 0x0000005018307825 */ /* 0x000fe200078e0270 */
[----:B------:R1:W-:Y:S04]  /*a450*/  STL [R1+0x8], R36 ;  /* 0x0000082401007387 */ /* 0x0003e80000100800 */
[----:B------:R1:W-:Y:S02]  /*a460*/  STL [R1+0x58], R37 ;  /* 0x0000582501007387 */ /* 0x0003e40000100800 */
[----:B-12---:R-:W-:Y:S05]  /*a470*/  @!P2 BRA `(.L_x_2975) ;  /* 0x000002580058a947 */ /* 0x006fea0003800000 */
.L_x_3307:
[----:B------:R-:W-:Y:S05]  /*a480*/  BSYNC B0 ;  /* 0x0000000000007941 */ /* 0x000fea0003800000 */
.L_x_2974:
[----:B------:R-:W-:Y:S04]  /*a490*/  BSSY B0, `(.L_x_2976) ;  /* 0x000001c000007945 */ /* 0x000fe80003800000 */
[----:B------:R-:W-:Y:S05]  /*a4a0*/  @P4 BRA `(.L_x_2977) ;  /* 0x0000000000684947 */ /* 0x000fea0003800000 */
[----:B------:R-:W2:Y:S01]  /*a4b0*/  LDL R37, [R1+0x58] ;  /* 0x0000580001257983 */ /* 0x000ea20000100800 */
[----:B------:R-:W-:-:S03]  /*a4c0*/  ULDC UR6, c[0x0][0x2f4] ;  /* 0x0000bd0000067ab9 */ /* 0x000fc60000000800 */
[----:B------:R-:W3:Y:S01]  /*a4d0*/  LDL R36, [R1+0x8] ;  /* 0x0000080001247983 */ /* 0x000ee20000100800 */
        /* <DEDUP_REMOVED lines=8> */
[----:B--2---:R-:W-:Y:S02]  /*a560*/  R2UR UR4, R37 ;  /* 0x00000000250472ca */ /* 0x004fe400000e0000 */
[----:B---3--:R-:W-:Y:S02]  /*a570*/  R2UR UR7, R36 ;  /* 0x00000000240772ca */ /* 0x008fe400000e0000 */
[----:B0-----:R-:W0:Y:S09]  /*a580*/  @!P5 LDS.128 R36, [R4+0x400] ;  /* 0x000400000424d984 */ /* 0x001e320000000c00 */
[----:B------:R-:W-:Y:S01]  /*a590*/  LEA R50, P2, R40, UR4, 0x1 ;  /* 0x0000000428327c11 */ /* 0x000fe2000f8408ff */
[----:B------:R-:W-:-:S03]  /*a5a0*/  ULDC.64 UR4, c[0x0][0x208] ;  /* 0x0000820000047ab9 */ /* 0x000fc60000000a00 */
        /* <DEDUP_REMOVED lines=10> */
.L_x_2977:
[----:B------:R-:W-:Y:S05]  /*a650*/  BSYNC B0 ;  /* 0x0000000000007941 */ /* 0x000fea0003800000 */
.L_x_2976:
[----:B--2---:R-:W2:Y:S04]  /*a660*/  LDL R38, [R1+0x58] ;  /* 0x0000580001267983 */ /* 0x004ea80000100800 */
[----:B------:R-:W3:Y:S01]  /*a670*/  LDL R37, [R1+0x8] ;  /* 0x0000080001257983 */ /* 0x000ee20000100800 */
[----:B------:R-:W-:Y:S01]  /*a680*/  VIADD R36, R212, 0x20 ;  /* 0x00000020d4247836 */ /* 0x000fe20000000000 */
[----:B------:R-:W-:Y:S04]  /*a690*/  BSSY B0, `(.L_x_2978) ;  /* 0x000001f000007945 */ /* 0x000fe80003800000 */
[----:B------:R-:W-:Y:S01]  /*a6a0*/  ISETP.GE.AND P2, PT, R36, R3, PT ;  /* 0x000000032400720c */ /* 0x000fe20003f46270 */
[----:B--2---:R-:W-:Y:S01]  /*a6b0*/  IMAD.MOV.U32 R53, RZ, RZ, R38 ;  /* 0x000000ffff357224 */ /* 0x004fe200078e0026 */
[----:B---3--:R-:W-:-:S11]  /*a6c0*/  MOV R52, R37 ;  /* 0x0000002500347202 */ /* 0x008fd60000000f00 */
[----:B------:R-:W-:Y:S05]  /*a6d0*/  @P2 BRA `(.L_x_2979) ;  /* 0x0000000000682947 */ /* 0x000fea0003800000 */
[----:B------:R-:W-:Y:S01]  /*a6e0*/  ULDC UR6, c[0x0][0x2f4] ;  /* 0x0000bd0000067ab9 */ /* 0x000fe20000000800 */
[----:B------:R-:W-:Y:S01]  /*a6f0*/  IADD3 R43, P4, R48, 0x20, RZ ;  /* 0x00000020302b7810 */ /* 0x000fe20007f9e0ff */
[----:B------:R-:W-:Y:S01]  /*a700*/  IMAD.MOV.U32 R41, RZ, RZ, R5 ;  /* 0x000000ffff297224 */ /* 0x000fe200078e0005 */
[----:B------:R-:W-:Y:S02]  /*a710*/  ISETP.GE.AND P2, PT, R18, UR6, PT ;  /* 0x0000000612007c0c */ /* 0x000fe4000bf46270 */
[----:B------:R-:W-:Y:S01]  /*a720*/  R2UR UR4, R53 ;  /* 0x00000000350472ca */ /* 0x000fe200000e0000 */
[----:B------:R-:W-:Y:S01]  /*a730*/  IMAD.X R40, RZ, RZ, R49, P4 ;  /* 0x000000ffff287224 */ /* 0x000fe200020e0631 */
[----:B------:R-:W-:Y:S02]  /*a740*/  R2UR UR7, R52 ;  /* 0x00000000340772ca */ /* 0x000fe400000e0000 */
[----:B------:R-:W-:Y:S01]  /*a750*/  ISETP.GE.AND P5, PT, R213, UR6, PT ;  /* 0x00000006d5007c0c */ /* 0x000fe2000bfa6270 */
[----:B------:R-:W-:-:S02]  /*a760*/  IMAD R42, R40, UR60, RZ ;  /* 0x0000003c282a7c24 */ /* 0x000fc4000f8e02ff */
[----:B------:R-:W-:-:S04]  /*a770*/  IMAD.MOV.U32 R40, RZ, RZ, R94 ;  /* 0x000000ffff287224 */ /* 0x000fc800078e005e */
[----:B0-----:R-:W0:Y:S01]  /*a780*/  @!P2 LDS.128 R36, [R4+0x1400] ;  /* 0x001400000424a984 */ /* 0x001e220000000c00 */
[----:B------:R-:W-:-:S04]  /*a790*/  IMAD.WIDE.U32 R40, R43, UR60, R40 ;  /* 0x0000003c2b287c25 */ /* 0x000fc8000f8e0028 */
[----:B------:R-:W-:Y:S01]  /*a7a0*/  IMAD R43, R43, UR61, R42 ;  /* 0x0000003d2b2b7c24 */ /* 0x000fe2000f8e022a */
[----:B------:R-:W-:Y:S01]  /*a7b0*/  LEA R50, P4, R40, UR4, 0x1 ;  /* 0x0000000428327c11 */ /* 0x000fe2000f8808ff */
[----:B------:R-:W-:Y:S02]  /*a7c0*/  ULDC.64 UR4, c[0x0][0x208] ;  /* 0x0000820000047ab9 */ /* 0x000fe40000000a00 */
        /* <DEDUP_REMOVED lines=11> */
.L_x_2979:
[----:B------:R-:W-:Y:S05]  /*a880*/  BSYNC B0 ;  /* 0x0000000000007941 */ /* 0x000fea0003800000 */
.L_x_2978:
[----:B--2---:R-:W-:Y:S01]  /*a890*/  IADD3 R36, R212, 0x40, RZ ;  /* 0x00000040d4247810 */ /* 0x004fe20007ffe0ff */
[----:B------:R-:W-:Y:S03]  /*a8a0*/  BSSY B0, `(.L_x_2980) ;  /* 0x000001d000007945 */ /* 0x000fe60003800000 */
[----:B------:R-:W-:-:S13]  /*a8b0*/  ISETP.GE.AND P2, PT, R36, R3, PT ;  /* 0x000000032400720c */ /* 0x000fda0003f46270 */
[----:B------:R-:W-:Y:S05]  /*a8c0*/  @P2 BRA `(.L_x_2981) ;  /* 0x0000000000682947 */ /* 0x000fea0003800000 */
[----:B------:R-:W-:Y:S01]  /*a8d0*/  ULDC UR6, c[0x0][0x2f4] ;  /* 0x0000bd0000067ab9 */ /* 0x000fe20000000800 */
[----:B------:R-:W-:Y:S01]  /*a8e0*/  IADD3 R3, P4, R48, 0x40, RZ ;  /* 0x0000004030037810 */ /* 0x000fe20007f9e0ff */
[----:B------:R-:W-:Y:S01]  /*a8f0*/  IMAD.MOV.U32 R40, RZ, RZ, R94 ;  /* 0x000000ffff287224 */ /* 0x000fe200078e005e */
[----:B------:R-:W-:Y:S01]  /*a900*/  ISETP.GE.AND P2, PT, R18, UR6, PT ;  /* 0x0000000612007c0c */ /* 0x000fe2000bf46270 */
[----:B------:R-:W-:Y:S01]  /*a910*/  IMAD.MOV.U32 R41, RZ, RZ, R5 ;  /* 0x000000ffff297224 */ /* 0x000fe200078e0005 */
[----:B------:R-:W-:Y:S01]  /*a920*/  R2UR UR4, R53 ;  /* 0x00000000350472ca */ /* 0x000fe200000e0000 */
[----:B------:R-:W-:Y:S01]  /*a930*/  IMAD.X R48, RZ, RZ, R49, P4 ;  /* 0x000000ffff307224 */ /* 0x000fe200020e0631 */
[----:B------:R-:W-:Y:S01]  /*a940*/  R2UR UR7, R52 ;  /* 0x00000000340772ca */ /* 0x000fe200000e0000 */
[----:B------:R-:W-:Y:S01]  /*a950*/  IMAD.WIDE.U32 R40, R3, UR60, R40 ;  /* 0x0000003c03287c25 */ /* 0x000fe2000f8e0028 */
[----:B------:R-:W-:-:S03]  /*a960*/  ISETP.GE.AND P5, PT, R213, UR6, PT ;  /* 0x00000006d5007c0c */ /* 0x000fc6000bfa6270 */
[----:B------:R-:W-:-:S04]  /*a970*/  IMAD R48, R48, UR60, RZ ;  /* 0x0000003c30307c24 */ /* 0x000fc8000f8e02ff */
[----:B0-----:R-:W0:Y:S01]  /*a980*/  @!P2 LDS.128 R36, [R4+0x2400] ;  /* 0x002400000424a984 */ /* 0x001e220000000c00 */
[----:B------:R-:W-:Y:S01]  /*a990*/  IMAD R3, R3, UR61, R48 ;  /* 0x0000003d03037c24 */ /* 0x000fe2000f8e0230 */
[----:B------:R-:W-:Y:S01]  /*a9a0*/  LEA R48, P4, R40, UR4, 0x1 ;  /* 0x0000000428307c11 */ /* 0x000fe2000f8808ff */
[----:B------:R-:W-:Y:S02]  /*a9b0*/  ULDC.64 UR4, c[0x0][0x208] ;  /* 0x0000820000047ab9 */ /* 0x000fe40000000a00 */
[----:B------:R-:W-:-:S05]  /*a9c0*/  IMAD.IADD R3, R41, 0x1, R3 ;  /* 0x0000000129037824 */ /* 0x000fca00078e0203 */
[----:B------:R-:W-:Y:S02]  /*a9d0*/  LEA.HI.X R49, R40, UR7, R3, 0x1, P4 ;  /* 0x0000000728317c11 */ /* 0x000fe4000a0f0c03 */
[----:B------:R-:W-:Y:S01]  /*a9e0*/  ISETP.GE.AND P4, PT, R220, UR6, PT ;  /* 0x00000006dc007c0c */ /* 0x000fe2000bf86270 */
[----:B------:R-:W2:Y:S04]  /*a9f0*/  @!P5 LDS.128 R40, [R4+0x4c00] ;  /* 0x004c00000428d984 */ /* 0x000ea80000000c00 */
[----:B0-----:R-:W-:Y:S01]  /*aa00*/  @!P2 STG.E.128 desc[UR4][R48.64], R36 ;  /* 0x000000243000a986 */ /* 0x001fe2000c101d04 */
[----:B------:R-:W-:-:S07]  /*aa10*/  ISETP.GE.AND P2, PT, R221, UR6, PT ;  /* 0x00000006dd007c0c */ /* 0x000fce000bf46270 */
[----:B------:R-:W0:Y:S04]  /*aa20*/  @!P4 LDS.128 R36, [R4+0x7400] ;  /* 0x007400000424c984 */ /* 0x000e280000000c00 */
[----:B--2---:R-:W-:Y:S04]  /*aa30*/  @!P5 STG.E.128 desc[UR4][R48.64+0x80], R40 ;  /* 0x000080283000d986 */ /* 0x004fe8000c101d04 */
[----:B------:R-:W2:Y:S04]  /*aa40*/  @!P2 LDS.128 R44, [R4+0x9c00] ;  /* 0x009c0000042ca984 */ /* 0x000ea80000000c00 */
[----:B0-----:R3:W-:Y:S04]  /*aa50*/  @!P4 STG.E.128 desc[UR4][R48.64+0x100], R36 ;  /* 0x000100243000c986 */ /* 0x0017e8000c101d04 */
[----:B--2---:R3:W-:Y:S02]  /*aa60*/  @!P2 STG.E.128 desc[UR4][R48.64+0x180], R44 ;  /* 0x0001802c3000a986 */ /* 0x0047e4000c101d04 */
.L_x_2981:
[----:B------:R-:W-:Y:S05]  /*aa70*/  BSYNC B0 ;  /* 0x0000000000007941 */ /* 0x000fea0003800000 */
.L_x_2980:
[----:B------:R-:W2:Y:S01]  /*aa80*/  LDL R3, [R1+0xc] ;  /* 0x00000c0001037983 */ /* 0x000ea20000100800 */
[----:B01----:R-:W-:Y:S01]  /*aa90*/  @!P3 IADD3 R0, R0, 0x388c0, RZ ;  /* 0x000388c00000b810 */ /* 0x003fe20007ffe0ff */
[----:B------:R-:W-:Y:S01]  /*aaa0*/  VIADD R17, R17, 0x1 ;  /* 0x0000000111117836 */ /* 0x000fe20000000000 */
[----:B------:R-:W-:Y:S01]  /*aab0*/  PLOP3.LUT P2, PT, PT, PT, PT, 0x8, 0x0 ;  /* 0x000000000000781c */ /* 0x000fe20003f4e170 */
        /* <DEDUP_REMOVED lines=13> */
[----:B--2---:R-:W-:-:S13]  /*ab90*/  LOP3.LUT P4, RZ, R3, 0x2, RZ, 0xc0, !PT ;  /* 0x0000000203ff7812 */ /* 0x004fda000788c0ff */
[----:B0-----:R-:W-:Y:S05]  /*aba0*/  @P4 BRA `(.L_x_2982) ;  /* 0xffffff7c001c4947 */ /* 0x001fea000383ffff */
.L_x_2870:
[----:B------:R-:W0:Y:S01]  /*abb0*/  LDC R0, c[0x0][0x448] ;  /* 0x00011200ff007b82 */ /* 0x000e220000000800 */
[----:B------:R-:W-:Y:S01]  /*abc0*/  VIADD R3, R230, 0x7f ;  /* 0x0000007fe6037836 */ /* 0x000fe20000000000 */
[----:B------:R-:W-:Y:S01]  /*abd0*/  BSSY B0, `(.L_x_2983) ;  /* 0x0000054000007945 */ /* 0x000fe20003800000 */
[----:B------:R-:W-:Y:S02]  /*abe0*/  CS2R R6, SRZ ;  /* 0x0000000000067805 */ /* 0x000fe4000001ff00 */
[----:B------:R-:W-:Y:S02]  /*abf0*/  CS2R R150, SRZ ;  /* 0x0000000000967805 */ /* 0x000fe4000001ff00 */
        /* <DEDUP_REMOVED lines=19> */
[----:B0-----:R-:W-:Y:S02]  /*ad30*/  ISETP.NE.AND P0, PT, R0, 0x1, PT ;  /* 0x000000010000780c */ /* 0x001fe40003f05270 */
[----:B------:R-:W-:-:S02]  /*ad40*/  CS2R R60, SRZ ;  /* 0x00000000003c7805 */ /* 0x000fc4000001ff00 */
[----:B------:R-:W-:Y:S02]  /*ad50*/  CS2R R52, SRZ ;  /* 0x0000000000347805 */ /* 0x000fe4000001ff00 */
[----:B------:R-:W-:Y:S02]  /*ad60*/  CS2R R156, SRZ ;  /* 0x00000000009c7805 */ /* 0x000fe4000001ff00 */
[----:B---3--:R-:W-:Y:S02]  /*ad70*/  CS2R R46, SRZ ;  /* 0x00000000002e7805 */ /* 0x008fe4000001ff00 */
        /* <DEDUP_REMOVED lines=8> */
[----:B------:R-:W0:Y:S01]  /*ae00*/  @P0 LDC R0, c[0x0][0x44c] ;  /* 0x00011300ff000b82 */ /* 0x000e220000000800 */
[----:B------:R-:W-:-:S02]  /*ae10*/  CS2R R94, SRZ ;  /* 0x00000000005e7805 */ /* 0x000fc4000001ff00 */
[----:B------:R-:W-:Y:S02]  /*ae20*/  CS2R R170, SRZ ;  /* 0x0000000000aa7805 */ /* 0x000fe4000001ff00 */
[----:B------:R-:W-:Y:S02]  /*ae30*/  CS2R R90, SRZ ;  /* 0x00000000005a7805 */ /* 0x000fe4000001ff00 */
[----:B------:R-:W-:Y:S02]  /*ae40*/  CS2R R56, SRZ ;  /* 0x0000000000387805 */ /* 0x000fe4000001ff00 */
[----:B------:R-:W-:Y:S02]  /*ae50*/  CS2R R86, SRZ ;  /* 0x0000000000567805 */ /* 0x000fe4000001ff00 */
[----:B------:R-:W-:Y:S02]  /*ae60*/  CS2R R40, SRZ ;  /* 0x0000000000287805 */ /* 0x000fe4000001ff00 */
[----:B------:R-:W-:Y:S01]  /*ae70*/  CS2R R168, SRZ ;  /* 0x0000000000a87805 */ /* 0x000fe2000001ff00 */
[----:B------:R-:W1:Y:S01]  /*ae80*/  @P0 LDC R5, c[0x0][0x450] ;  /* 0x00011400ff050b82 */ /* 0x000e620000000800 */
        /* <DEDUP_REMOVED lines=15> */
[----:B0-----:R-:W-:Y:S01]  /*af80*/  @P0 IMAD.HI.U32 R0, R3, R0, RZ ;  /* 0x0000000003000227 */ /* 0x001fe200078e00ff */
[----:B------:R-:W-:Y:S02]  /*af90*/  CS2R R12, SRZ ;  /* 0x00000000000c7805 */ /* 0x000fe4000001ff00 */
[----:B------:R-:W-:Y:S02]  /*afa0*/  CS2R R38, SRZ ;  /* 0x0000000000267805 */ /* 0x000fe4000001ff00 */
[----:B------:R-:W-:Y:S01]  /*afb0*/  CS2R R34, SRZ ;  /* 0x0000000000227805 */ /* 0x000fe2000001ff00 */
[----:B------:R-:W-:Y:S01]  /*afc0*/  IMAD.MOV.U32 R43, RZ, RZ, RZ ;  /* 0x000000ffff2b7224 */ /* 0x000fe200078e00ff */
[----:B------:R-:W-:Y:S01]  /*afd0*/  CS2R R10, SRZ ;  /* 0x00000000000a7805 */ /* 0x000fe2000001ff00 */
[----:B------:R-:W-:Y:S01]  /*afe0*/  IMAD.MOV.U32 R24, RZ, RZ, RZ ;  /* 0x000000ffff187224 */ /* 0x000fe200078e00ff */
[----:B------:R-:W-:Y:S01]  /*aff0*/  MOV R27, RZ ;  /* 0x000000ff001b7202 */ /* 0x000fe20000000f00 */
[----:B------:R-:W-:Y:S01]  /*b000*/  IMAD.MOV.U32 R31, RZ, RZ, RZ ;  /* 0x000000ffff1f7224 */ /* 0x000fe200078e00ff */
[----:B-1----:R-:W-:-:S02]  /*b010*/  @P0 SHF.R.U32.HI R3, RZ, R5, R0 ;  /* 0x00000005ff030219 */ /* 0x002fc40000011600 */
[----:B------:R-:W-:Y:S02]  /*b020*/  CS2R R4, SRZ ;  /* 0x0000000000047805 */ /* 0x000fe4000001ff00 */
[----:B------:R-:W-:Y:S01]  /*b030*/  PLOP3.LUT P0, PT, PT, PT, PT, 0x80, 0x0 ;  /* 0x000000000000781c */ /* 0x000fe20003f0f070 */
[----:B------:R-:W-:Y:S02]  /*b040*/  IMAD.MOV.U32 R9, RZ, RZ, RZ ;  /* 0x000000ffff097224 */ /* 0x000fe400078e00ff */
[----:B------:R-:W-:-:S04]  /*b050*/  IMAD.IADD R3, R148, 0x1, R3 ;  /* 0x0000000194037824 */ /* 0x000fc800078e0203 */
[----:B------:R-:W-:-:S05]  /*b060*/  IMAD.HI R3, R3, 0x66666667, RZ ;  /* 0x6666666703037827 */ /* 0x000fca00078e02ff */
[----:B------:R-:W-:-:S04]  /*b070*/  SHF.R.U32.HI R0, RZ, 0x1f, R3 ;  /* 0x0000001fff007819 */ /* 0x000fc80000011603 */
[----:B------:R-:W-:Y:S01]  /*b080*/  LEA.HI.SX32 R2, R3, R0, 0x1b ;  /* 0x0000000003027211 */ /* 0x000fe200078fdaff */
[----:B------:R-:W-:Y:S02]  /*b090*/  IMAD.MOV.U32 R0, RZ, RZ, RZ ;  /* 0x000000ffff007224 */ /* 0x000fe400078e00ff */
[----:B------:R-:W-:Y:S01]  /*b0a0*/  IMAD.MOV.U32 R3, RZ, RZ, RZ ;  /* 0x000000ffff037224 */ /* 0x000fe200078e00ff */
[----:B------:R-:W-:Y:S02]  /*b0b0*/  VIMNMX R2, R149, R2, PT ;  /* 0x0000000295027248 */ /* 0x000fe40003fe0100 */
[----:B------:R-:W-:Y:S02]  /*b0c0*/  CS2R R148, SRZ ;  /* 0x0000000000947805 */ /* 0x000fe4000001ff00 */
[----:B------:R-:W-:Y:S01]  /*b0d0*/  ISETP.GE.AND P1, PT, R2, 0x1, PT ;  /* 0x000000010200780c */ /* 0x000fe20003f26270 */
[----:B------:R-:W-:-:S12]  /*b0e0*/  @P2 BRA `(.L_x_2984) ;  /* 0x0000000000082947 */ /* 0x000fd80003800000 */
[----:B------:R-:W0:Y:S02]  /*b0f0*/  FENCE.VIEW.ASYNC.G ;  /* 0x00000000000073c6 */ /* 0x000e240000000100 */
[----:B0-----:R-:W-:Y:S06]  /*b100*/  BAR.ARV 0xc, 0x180 ;  /* 0x0306000000007b1d */ /* 0x001fec0000002000 */
.L_x_2984:
[----:B------:R-:W-:Y:S05]  /*b110*/  BSYNC B0 ;  /* 0x0000000000007941 */ /* 0x000fea0003800000 */
.L_x_2983:
[----:B------:R-:W-:Y:S02]  /*b120*/  IMAD.MOV.U32 R25, RZ, RZ, RZ ;  /* 0x000000ffff197224 */ /* 0x000fe400078e00ff */
[----:B------:R-:W-:Y:S01]  /*b130*/  IMAD.MOV.U32 R8, RZ, RZ, RZ ;  /* 0x000000ffff087224 */ /* 0x000fe200078e00ff */
[----:B------:R-:W-:Y:S06]  /*b140*/  @!P1 BRA `(.L_x_2985) ;  /* 0x0000018c00009947 */ /* 0x000fec0003800000 */
[----:B------:R-:W2:Y:S04]  /*b150*/  LDL R20, [R1+0x8c] ;  /* 0x00008c0001147983 */ /* 0x000ea80000100800 */
[----:B------:R-:W3:Y:S04]  /*b160*/  LDL R21, [R1+0x6c] ;  /* 0x00006c0001157983 */ /* 0x000ee80000100800 */
[----:B--2---:R-:W0:Y:S01]  /*b170*/  SHFL.IDX PT, R0, R20, RZ, 0x1f ;  /* 0x00001fff14007589 */ /* 0x004e2200000e0000 */
[----:B---3--:R-:W-:-:S13]  /*b180*/  R2UR UR4, R21 ;  /* 0x00000000150472ca */ /* 0x008fda00000e0000 */
[----:B------:R-:W-:Y:S01]  /*b190*/  ULOP3.LUT UP0, URZ, UR4, 0x9f, URZ, 0xc0, !UPT ;  /* 0x0000009f043f7892 */ /* 0x000fe2000f80c03f */
[----:B0-----:R-:W-:-:S04]  /*b1a0*/  LEA.HI R3, R0, R0, RZ, 0x1 ;  /* 0x0000000000037211 */ /* 0x001fc800078f08ff */
[----:B------:R-:W-:Y:S02]  /*b1b0*/  LOP3.LUT R3, R3, 0x1e, RZ, 0xc0, !PT ;  /* 0x0000001e03037812 */ /* 0x000fe400078ec0ff */
[----:B------:R-:W-:-:S03]  /*b1c0*/  PLOP3.LUT P0, PT, PT, PT, UP0, 0x80, 0x0 ;  /* 0x000000000000781c */ /* 0x000fc60003f0f008 */
[----:B------:R-:W-:-:S05]  /*b1d0*/  IMAD.IADD R3, R0, 0x1, -R3 ;  /* 0x0000000100037824 */ /* 0x000fca00078e0a03 */
[----:B------:R-:W-:-:S04]  /*b1e0*/  LEA R3, R3, UR4, 0xd ;  /* 0x0000000403037c11 */ /* 0x000fc8000f8e68ff */
[----:B------:R-:W-:-:S04]  /*b1f0*/  SHF.R.U32.HI R3, RZ, 0x4, R3 ;  /* 0x00000004ff037819 */ /* 0x000fc80000011603 */
[----:B------:R-:W-:Y:S01]  /*b200*/  LOP3.LUT R84, R3, 0x3fff, RZ, 0xc0, !PT ;  /* 0x00003fff03547812 */ /* 0x000fe200078ec0ff */
[----:B------:R-:W-:Y:S06]  /*b210*/  @!P0 BRA `(.L_x_2986) ;  /* 0x0000000000408947 */ /* 0x000fec0003800000 */
        /* <DEDUP_REMOVED lines=16> */
.L_x_2986:
        /* <DEDUP_REMOVED lines=13> */
.L_x_2990:
[----:B-1----:R1:W2:Y:S02]  /*b3f0*/  SYNCS.PHASECHK.TRANS64.TRYWAIT P0, [R16+URZ+0x38800], R3 ;  /* 0x03880003100075a7 */ /* 0x0022a4000800017f */
[----:B--2---:R-:W-:Y:S05]  /*b400*/  @!P0 NANOSLEEP.SYNCS 0x989680 ;  /* 0x009896800000895d */ /* 0x004fea0003900000 */
[----:B------:R-:W2:Y:S02]  /*b410*/  @!P0 SYNCS.PHASECHK.TRANS64 P0, [R16+URZ+0x38800], R3 ;  /* 0x03880003100085a7 */ /* 0x000ea4000800007f */
[----:B--2---:R-:W-:Y:S05]  /*b420*/  @!P0 BRA `(.L_x_2990) ;  /* 0xfffffffc00f08947 */ /* 0x004fea000383ffff */
.L_x_2989:
[----:B------:R-:W-:Y:S05]  /*b430*/  BSYNC B0 ;  /* 0x0000000000007941 */ /* 0x000fea0003800000 */
.L_x_2988:
[----:B------:R-:W-:Y:S05]  /*b440*/  BRA `(.L_x_2991) ;  /* 0x0000009000c87947 */ /* 0x000fea0003800000 */
.L_x_2987:
[----:B------:R-:W2:Y:S01]  /*b450*/  LDL R28, [R1+0x6c] ;  /* 0x00006c00011c7983 */ /* 0x000ea20000100800 */
[----:B-----5:R-:W-:Y:S01]  /*b460*/  SHF.R.S32.HI R0, RZ, 0x1f, R143 ;  /* 0x0000001fff007819 */ /* 0x020fe2000001148f */
[----:B------:R-:W-:Y:S02]  /*b470*/  ULDC.64 UR6, c[0x0][0x408] ;  /* 0x0001020000067ab9 */ /* 0x000fe40000000a00 */
[----:B------:R-:W-:Y:S01]  /*b480*/  IMAD.WIDE.U32 R26, R143, UR6, RZ ;  /* 0x000000068f1a7c25 */ /* 0x000fe2000f8e00ff */
[----:B--2---:R-:W-:-:S13]  /*b490*/  R2UR UR4, R28 ;  /* 0x000000001c0472ca */ /* 0x004fda00000e0000 */
[----:B------:R-:W-:-:S03]  /*b4a0*/  ULOP3.LUT UP0, URZ, UR4, 0x3ff, URZ, 0xc0, !UPT ;  /* 0x000003ff043f7892 */ /* 0x000fc6000f80c03f */
[----:B------:R-:W-:Y:S02]  /*b4b0*/  ULDC.64 UR4, c[0x0][0x3f8] ;  /* 0x0000fe0000047ab9 */ /* 0x000fe40000000a00 */
[C---:B------:R-:W-:Y:S01]  /*b4c0*/  IMAD R4, R0.reuse, UR4, RZ ;  /* 0x0000000400047c24 */ /* 0x040fe2000f8e02ff */
[----:B------:R-:W-:Y:S01]  /*b4d0*/  PLOP3.LUT P0, PT, PT, PT, UP0, 0x80, 0x0 ;  /* 0x000000000000781c */ /* 0x000fe20003f0f008 */
[----:B------:R-:W-:Y:S02]  /*b4e0*/  IMAD R0, R0, UR6, RZ ;  /* 0x0000000600007c24 */ /* 0x000fe4000f8e02ff */
[----:B------:R-:W-:-:S04]  /*b4f0*/  IMAD.WIDE.U32 R24, R143, UR4, RZ ;  /* 0x000000048f187c25 */ /* 0x000fc8000f8e00ff */
[C---:B------:R-:W-:Y:S02]  /*b500*/  IMAD R29, R143.reuse, UR5, R4 ;  /* 0x000000058f1d7c24 */ /* 0x040fe4000f8e0204 */
[----:B------:R-:W-:-:S03]  /*b510*/  IMAD R31, R143, UR7, R0 ;  /* 0x000000078f1f7c24 */ /* 0x000fc6000f8e0200 */
[----:B------:R-:W-:Y:S01]  /*b520*/  IADD3 R29, R29, R25, RZ ;  /* 0x000000191d1d7210 */ /* 0x000fe20007ffe0ff */
        /* <DEDUP_REMOVED lines=12> */
[----:B------:R-:W-:Y:S01]  /*b5f0*/  MOV R13, RZ ;  /* 0x000000ff000d7202 */ /* 0x000fe20000000f00 */
[----:B------:R-:W-:-:S02]  /*b600*/  IMAD.U32 R11, RZ, RZ, UR5 ;  /* 0x00000005ff0b7e24 */ /* 0x000fc4000f8e00ff */
[----:B------:R-:W-:Y:S02]  /*b610*/  IMAD.MOV.U32 R8, RZ, RZ, 0x70 ;  /* 0x00000070ff087424 */ /* 0x000fe400078e00ff */
[----:B0-----:R-:W-:-:S07]  /*b620*/  IMAD.MOV.U32 R12, RZ, RZ, 0x1 ;  /* 0x00000001ff0c7424 */ /* 0x001fce00078e00ff */
[----:B------:R-:W-:-:S07]  /*b630*/  LEPC R20, `(.L_x_2992) ;  /* 0x000000001014794e */ /* 0x000fce0000000000 */
[----:B-1----:R-:W-:Y:S05]  /*b640*/  CALL.ABS.NOINC R14 ;  /* 0x000000000e007343 */ /* 0x002fea0003c00000 */
.L_x_2992:
[----:B------:R-:W-:Y:S01]  /*b650*/  ULDC.U8 UR4, c[0x0][0x410] ;  /* 0x0001040000047ab9 */ /* 0x000fe20000000000 */
[----:B------:R-:W-:Y:S01]  /*b660*/  R2UR UR5, R28 ;  /* 0x000000001c0572ca */ /* 0x000fe200000e0000 */
[----:B------:R-:W-:Y:S01]  /*b670*/  IMAD.IADD R78, R212, 0x1, R230 ;  /* 0x00000001d44e7824 */ /* 0x000fe200078e02e6 */
[----:B------:R-:W-:Y:S01]  /*b680*/  ISETP.NE.AND P0, PT, RZ, UR4, PT ;  /* 0x00000004ff007c0c */ /* 0x000fe2000bf05270 */
[----:B------:R-:W-:Y:S02]  /*b690*/  BSSY B0, `(.L_x_2993) ;  /* 0x0000905000007945 */ /* 0x000fe40003800000 */
[----:B------:R-:W-:-:S08]  /*b6a0*/  IMAD R3, R237, 0x20, R78 ;  /* 0x00000020ed037824 */ /* 0x000fd000078e024e */
[----:B------:R-:W-:Y:S02]  /*b6b0*/  LEA R0, R233, UR5, 0x1 ;  /* 0x00000005e9007c11 */ /* 0x000fe4000f8e08ff */
[----:B------:R-:W-:Y:S05]  /*b6c0*/  @!P0 BRA `(.L_x_2994) ;  /* 0x0000004400f48947 */ /* 0x000fea0003800000 */
[----:B------:R-:W0:Y:S01]  /*b6d0*/  LDC R20, c[0x0][0x448] ;  /* 0x00011200ff147b82 */ /* 0x000e220000000800 */
[----:B------:R-:W-:Y:S01]  /*b6e0*/  ULDC.64 UR4, c[0x0][0x3f8] ;  /* 0x0000fe0000047ab9 */ /* 0x000fe20000000a00 */
[----:B------:R-:W-:Y:S01]  /*b6f0*/  ULDC.64 UR6, c[0x0][0x408] ;  /* 0x0001020000067ab9 */ /* 0x000fe20000000a00 */
[----:B------:R-:W-:Y:S01]  /*b700*/  IMAD.MOV.U32 R8, RZ, RZ, R24 ;  /* 0x000000ffff087224 */ /* 0x000fe200078e0018 */
[----:B------:R-:W-:Y:S01]  /*b710*/  SHF.R.S32.HI R79, RZ, 0x1f, R216 ;  /* 0x0000001fff4f7819 */ /* 0x000fe200000114d8 */
[----:B------:R-:W-:Y:S01]  /*b720*/  IMAD.MOV.U32 R9, RZ, RZ, R29 ;  /* 0x000000ffff097224 */ /* 0x000fe200078e001d */
[----:B------:R-:W-:Y:S02]  /*b730*/  SHF.R.S32.HI R83, RZ, 0x1f, R22 ;  /* 0x0000001fff537819 */ /* 0x000fe40000011416 */
[----:B------:R-:W-:Y:S02]  /*b740*/  SHF.R.S32.HI R89, RZ, 0x1f, R214 ;  /* 0x0000001fff597819 */ /* 0x000fe400000114d6 */
[----:B------:R-:W-:-:S02]  /*b750*/  SHF.R.S32.HI R82, RZ, 0x1f, R215 ;  /* 0x0000001fff527819 */ /* 0x000fc400000114d7 */
[----:B0-----:R-:W-:-:S13]  /*b760*/  ISETP.NE.AND P0, PT, R20, 0x1, PT ;  /* 0x000000011400780c */ /* 0x001fda0003f05270 */
[----:B------:R-:W0:Y:S08]  /*b770*/  @P0 LDC R4, c[0x0][0x44c] ;  /* 0x00011300ff040b82 */ /* 0x000e300000000800 */
[----:B------:R-:W1:Y:S01]  /*b780*/  @P0 LDC R5, c[0x0][0x450] ;  /* 0x00011400ff050b82 */ /* 0x000e620000000800 */
[----:B0-----:R-:W-:-:S05]  /*b790*/  @P0 IMAD.HI.U32 R4, R3, R4, RZ ;  /* 0x0000000403040227 */ /* 0x001fca00078e00ff */
[----:B-1----:R-:W-:Y:S01]  /*b7a0*/  @P0 SHF.R.U32.HI R3, RZ, R5, R4 ;  /* 0x00000005ff030219 */ /* 0x002fe20000011604 */
[----:B------:R-:W-:Y:S01]  /*b7b0*/  IMAD.MOV.U32 R5, RZ, RZ, R31 ;  /* 0x000000ffff057224 */ /* 0x000fe200078e001f */
[----:B------:R-:W-:Y:S02]  /*b7c0*/  MOV R4, R26 ;  /* 0x0000001a00047202 */ /* 0x000fe40000000f00 */
        /* <DEDUP_REMOVED lines=21> */
.L_x_3313:
        /* <DEDUP_REMOVED lines=12> */
[----:B------:R-:W-:Y:S01]  /*b9e0*/  ULDC UR4, c[0x0][0x3f4] ;  /* 0x0000fd0000047ab9 */ /* 0x000fe20000000800 */
[----:B------:R-:W-:Y:S02]  /*b9f0*/  CS2R R74, SRZ ;  /* 0x00000000004a7805 */ /* 0x000fe4000001ff00 */
[----:B------:R-:W-:Y:S02]  /*ba00*/  ISETP.GE.AND P3, PT, R22, UR4, PT ;  /* 0x0000000416007c0c */ /* 0x000fe4000bf66270 */
[----:B------:R-:W-:Y:S02]  /*ba10*/  CS2R R76, SRZ ;  /* 0x00000000004c7805 */ /* 0x000fe4000001ff00 */
[----:B------:R-:W-:Y:S01]  /*ba20*/  ISETP.GE.AND P2, PT, R215, UR4, PT ;  /* 0x00000004d7007c0c */ /* 0x000fe2000bf46270 */
[----:B------:R-:W-:Y:S01]  /*ba30*/  ULDC.64 UR6, c[0x0][0x208] ;  /* 0x0000820000067ab9 */ /* 0x000fe20000000a00 */
[----:B------:R-:W-:Y:S02]  /*ba40*/  ISETP.GE.AND P1, PT, R214, UR4, PT ;  /* 0x00000004d6007c0c */ /* 0x000fe4000bf26270 */
[----:B------:R-:W-:-:S05]  /*ba50*/  ISETP.GE.AND P0, PT, R216, UR4, PT ;  /* 0x00000004d8007c0c */ /* 0x000fca000bf06270 */
[C---:B------:R-:W-:Y:S01]  /*ba60*/  @!P3 IMAD.SHL.U32 R12, R22.reuse, 0x2, RZ ;  /* 0x00000002160cb824 */ /* 0x040fe200078e00ff */
[----:B------:R-:W-:-:S03]  /*ba70*/  @!P3 SHF.L.U64.HI R13, R22, 0x1, R83 ;  /* 0x00000001160db819 */ /* 0x000fc60000010253 */
[----:B------:R-:W-:Y:S02]  /*ba80*/  @!P2 SHF.L.U32 R24, R215, 0x1, RZ ;  /* 0x00000001d718a819 */ /* 0x000fe400000006ff */
[----:B------:R-:W-:Y:S01]  /*ba90*/  @!P1 IMAD.SHL.U32 R28, R214, 0x2, RZ ;  /* 0x00000002d61c9824 */ /* 0x000fe200078e00ff */
[CC--:B--2---:R-:W-:Y:S01]  /*baa0*/  @!P3 IADD3 R10, P5, R5.reuse, R12.reuse, RZ ;  /* 0x0000000c050ab210 */ /* 0x0c4fe20007fbe0ff */
[----:B------:R-:W-:Y:S01]  /*bab0*/  @!P0 IMAD.SHL.U32 R15, R216, 0x2, RZ ;  /* 0x00000002d80f8824 */ /* 0x000fe200078e00ff */
[----:B----4-:R-:W-:Y:S02]  /*bac0*/  @!P3 IADD3 R12, P4, R14, R12, RZ ;  /* 0x0000000c0e0cb210 */ /* 0x010fe40007f9e0ff */
[-C--:B------:R-:W-:Y:S01]  /*bad0*/  @!P2 IADD3 R20, P6, R5, R24.reuse, RZ ;  /* 0x000000180514a210 */ /* 0x080fe20007fde0ff */
[--C-:B-1----:R-:W-:Y:S01]  /*bae0*/  @!P3 IMAD.X R11, R4, 0x1, R13.reuse, P5 ;  /* 0x00000001040bb824 */ /* 0x102fe200028e060d */
[----:B------:R-:W-:Y:S01]  /*baf0*/  @!P2 SHF.L.U64.HI R25, R215, 0x1, R82 ;  /* 0x00000001d719a819 */ /* 0x000fe20000010252 */
[----:B---3--:R-:W-:Y:S01]  /*bb00*/  @!P3 IMAD.X R13, R9, 0x1, R13, P4 ;  /* 0x00000001090db824 */ /* 0x008fe200020e060d */
[----:B------:R-:W-:-:S02]  /*bb10*/  @!P2 IADD3 R24, P5, R14, R24, RZ ;  /* 0x000000180e18a210 */ /* 0x000fc40007fbe0ff */
[----:B------:R-:W-:Y:S02]  /*bb20*/  @!P1 SHF.L.U64.HI R29, R214, 0x1, R89 ;  /* 0x00000001d61d9819 */ /* 0x000fe40000010259 */
[----:B------:R-:W-:Y:S02]  /*bb30*/  CS2R R70, SRZ ;  /* 0x0000000000467805 */ /* 0x000fe4000001ff00 */
[-C--:B------:R-:W-:Y:S02]  /*bb40*/  @!P1 IADD3 R26, P4, R5, R28.reuse, RZ ;  /* 0x0000001c051a9210 */ /* 0x080fe40007f9e0ff */
[----:B------:R-:W-:Y:S02]  /*bb50*/  CS2R R72, SRZ ;  /* 0x0000000000487805 */ /* 0x000fe4000001ff00 */
[----:B------:R-:W-:Y:S01]  /*bb60*/  @!P2 IADD3.X R21, R4, R25, RZ, P6, !PT ;  /* 0x000000190415a210 */ /* 0x000fe200037fe4ff */
[----:B------:R-:W-:Y:S01]  /*bb70*/  @!P2 IMAD.X R25, R9, 0x1, R25, P5 ;  /* 0x000000010919a824 */ /* 0x000fe200028e0619 */
[----:B------:R-:W-:Y:S01]  /*bb80*/  @!P0 SHF.L.U64.HI R32, R216, 0x1, R79 ;  /* 0x00000001d8208819 */ /* 0x000fe2000001024f */
[----:B------:R-:W-:Y:S01]  /*bb90*/  @!P1 IMAD.X R27, R4, 0x1, R29, P4 ;  /* 0x00000001041b9824 */ /* 0x000fe200020e061d */
[----:B------:R-:W-:-:S02]  /*bba0*/  @!P1 IADD3 R28, P6, R14, R28, RZ ;  /* 0x0000001c0e1c9210 */ /* 0x000fc40007fde0ff */
[----:B------:R-:W-:Y:S02]  /*bbb0*/  CS2R R68, SRZ ;  /* 0x0000000000447805 */ /* 0x000fe4000001ff00 */
[-C--:B------:R-:W-:Y:S02]  /*bbc0*/  @!P0 IADD3 R30, P5, R5, R15.reuse, RZ ;  /* 0x0000000f051e8210 */ /* 0x080fe40007fbe0ff */
[----:B------:R-:W-:Y:S02]  /*bbd0*/  CS2R R66, SRZ ;  /* 0x0000000000427805 */ /* 0x000fe4000001ff00 */
[----:B------:R-:W-:Y:S02]  /*bbe0*/  @!P0 IADD3 R14, P4, R14, R15, RZ ;  /* 0x0000000f0e0e8210 */ /* 0x000fe40007f9e0ff */
[----:B------:R-:W-:Y:S02]  /*bbf0*/  CS2R R62, SRZ ;  /* 0x00000000003e7805 */ /* 0x000fe4000001ff00 */
[----:B------:R-:W-:Y:S01]  /*bc00*/  CS2R R64, SRZ ;  /* 0x0000000000407805 */ /* 0x000fe2000001ff00 */
[C---:B------:R-:W-:Y:S01]  /*bc10*/  @!P1 IMAD.X R29, R9.reuse, 0x1, R29, P6 ;  /* 0x00000001091d9824 */ /* 0x040fe200030e061d */
[----:B------:R-:W-:Y:S01]  /*bc20*/  @!P0 IADD3.X R15, R9, R32, RZ, P4, !PT ;  /* 0x00000020090f8210 */ /* 0x000fe200027fe4ff */
[----:B------:R-:W-:Y:S01]  /*bc30*/  @!P0 IMAD.X R31, R4, 0x1, R32, P5 ;  /* 0x00000001041f8824 */ /* 0x000fe200028e0620 */
[----:B------:R1:W5:Y:S04]  /*bc40*/  @!P3 LD.E.64 R74, desc[UR6][R10.64] ;  /* 0x000000060a4ab980 */ /* 0x000368000c101b00 */
[----:B------:R1:W5:Y:S04]  /*bc50*/  @!P3 LD.E.64 R76, desc[UR6][R12.64] ;  /* 0x000000060c4cb980 */ /* 0x000368000c101b00 */
[----:B------:R1:W5:Y:S04]  /*bc60*/  @!P2 LD.E.64 R70, desc[UR6][R20.64] ;  /* 0x000000061446a980 */ /* 0x000368000c101b00 */
[----:B------:R1:W5:Y:S04]  /*bc70*/  @!P2 LD.E.64 R72, desc[UR6][R24.64] ;  /* 0x000000061848a980 */ /* 0x000368000c101b00 */
[----:B------:R1:W5:Y:S04]  /*bc80*/  @!P1 LD.E.64 R68, desc[UR6][R26.64] ;  /* 0x000000061a449980 */ /* 0x000368000c101b00 */
[----:B------:R1:W5:Y:S04]  /*bc90*/  @!P1 LD.E.64 R66, desc[UR6][R28.64] ;  /* 0x000000061c429980 */ /* 0x000368000c101b00 */
[----:B------:R1:W5:Y:S04]  /*bca0*/  @!P0 LD.E.64 R62, desc[UR6][R30.64] ;  /* 0x000000061e3e8980 */ /* 0x000368000c101b00 */
[----:B------:R1:W5:Y:S02]  /*bcb0*/  @!P0 LD.E.64 R64, desc[UR6][R14.64] ;  /* 0x000000060e408980 */ /* 0x000364000c101b00 */
.L_x_2997:
[----:B------:R-:W-:Y:S05]  /*bcc0*/  BSYNC B1 ;  /* 0x0000000000017941 */ /* 0x000fea0003800000 */
.L_x_2996:
[----:B-1---5:R-:W-:Y:S01]  /*bcd0*/  IMAD.MOV.U32 R4, RZ, RZ, R62 ;  /* 0x000000ffff047224 */ /* 0x022fe200078e003e */
[----:B------:R-:W-:Y:S01]  /*bce0*/  UMOV UR4, 0xffffffff ;  /* 0xffffffff00047882 */ /* 0x000fe20000000000 */
[----:B--2---:R-:W-:Y:S01]  /*bcf0*/  IMAD.MOV.U32 R5, RZ, RZ, R63 ;  /* 0x000000ffff057224 */ /* 0x004fe200078e003f */
[----:B------:R-:W-:Y:S01]  /*bd00*/  CS2R R46, SRZ ;  /* 0x00000000002e7805 */ /* 0x000fe2000001ff00 */
[----:B---3--:R-:W-:Y:S02]  /*bd10*/  IMAD.MOV.U32 R9, RZ, RZ, R68 ;  /* 0x000000ffff097224 */ /* 0x008fe400078e0044 */
        /* <DEDUP_REMOVED lines=25> */
[----:B----4-:R1:W4:Y:S02]  /*beb0*/  SHFL.IDX PT, R14, R3, 0x1, 0x181f ;  /* 0x00381f00030e7f89 */ /* 0x01032400000e0000 */
.L_x_3319:
        /* <DEDUP_REMOVED lines=21> */
[C---:B------:R-:W-:Y:S01]  /*c010*/  @!P2 IMAD.SHL.U32 R24, R215.reuse, 0x2, RZ ;  /* 0x00000002d718a824 */ /* 0x040fe200078e00ff */
[----:B------:R-:W-:Y:S02]  /*c020*/  @!P2 SHF.L.U64.HI R11, R215, 0x1, R82 ;  /* 0x00000001d70ba819 */ /* 0x000fe40000010252 */
[CC--:B---3--:R-:W-:Y:S01]  /*c030*/  @!P3 IADD3 R30, P5, R5.reuse, R28.reuse, RZ ;  /* 0x0000001c051eb210 */ /* 0x0c8fe20007fbe0ff */
[----:B------:R-:W-:Y:S01]  /*c040*/  @!P0 IMAD.SHL.U32 R32, R216, 0x2, RZ ;  /* 0x00000002d8208824 */ /* 0x000fe200078e00ff */
[----:B----4-:R-:W-:Y:S02]  /*c050*/  @!P3 IADD3 R28, P4, R14, R28, RZ ;  /* 0x0000001c0e1cb210 */ /* 0x010fe40007f9e0ff */
[----:B------:R-:W-:Y:S01]  /*c060*/  @!P1 SHF.L.U32 R12, R214, 0x1, RZ ;  /* 0x00000001d60c9819 */ /* 0x000fe200000006ff */
[--C-:B--2---:R-:W-:Y:S01]  /*c070*/  @!P3 IMAD.X R31, R4, 0x1, R10.reuse, P5 ;  /* 0x00000001041fb824 */ /* 0x104fe200028e060a */
[----:B------:R-:W-:Y:S01]  /*c080*/  @!P2 IADD3 R26, P6, R5, R24, RZ ;  /* 0x00000018051aa210 */ /* 0x000fe20007fde0ff */
[----:B0-----:R-:W-:Y:S01]  /*c090*/  @!P3 IMAD.X R29, R9, 0x1, R10, P4 ;  /* 0x00000001091db824 */ /* 0x001fe200020e060a */
[----:B------:R-:W-:-:S02]  /*c0a0*/  @!P1 SHF.L.U64.HI R13, R214, 0x1, R89 ;  /* 0x00000001d60d9819 */ /* 0x000fc40000010259 */
[----:B------:R-:W-:Y:S01]  /*c0b0*/  @!P2 IADD3 R24, P5, R14, R24, RZ ;  /* 0x000000180e18a210 */ /* 0x000fe20007fbe0ff */
[----:B------:R-:W-:Y:S01]  /*c0c0*/  @!P2 IMAD.X R27, R4, 0x1, R11, P6 ;  /* 0x00000001041ba824 */ /* 0x000fe200030e060b */
[-C--:B------:R-:W-:Y:S02]  /*c0d0*/  @!P1 IADD3 R20, P4, R5, R12.reuse, RZ ;  /* 0x0000000c05149210 */ /* 0x080fe40007f9e0ff */
[----:B------:R-:W-:Y:S02]  /*c0e0*/  CS2R R54, SRZ ;  /* 0x0000000000367805 */ /* 0x000fe4000001ff00 */
[----:B------:R-:W-:Y:S02]  /*c0f0*/  @!P1 IADD3 R10, P6, R14, R12, RZ ;  /* 0x0000000c0e0a9210 */ /* 0x000fe40007fde0ff */
[----:B------:R-:W-:Y:S02]  /*c100*/  CS2R R56, SRZ ;  /* 0x0000000000387805 */ /* 0x000fe4000001ff00 */
[C---:B------:R-:W-:Y:S01]  /*c110*/  @!P2 IADD3.X R25, R9.reuse, R11, RZ, P5, !PT ;  /* 0x0000000b0919a210 */ /* 0x040fe20002ffe4ff */
[----:B------:R-:W-:Y:S01]  /*c120*/  @!P1 IMAD.X R21, R4, 0x1, R13, P4 ;  /* 0x0000000104159824 */ /* 0x000fe200020e060d */
[----:B------:R-:W-:Y:S01]  /*c130*/  @!P0 SHF.L.U64.HI R15, R216, 0x1, R79 ;  /* 0x00000001d80f8819 */ /* 0x000fe2000001024f */
[----:B------:R-:W-:Y:S01]  /*c140*/  @!P1 IMAD.X R11, R9, 0x1, R13, P6 ;  /* 0x00000001090b9824 */ /* 0x000fe200030e060d */
[----:B------:R-:W-:-:S02]  /*c150*/  @!P0 IADD3 R12, P5, R5, R32, RZ ;  /* 0x00000020050c8210 */ /* 0x000fc40007fbe0ff */
[----:B------:R-:W-:Y:S02]  /*c160*/  CS2R R50, SRZ ;  /* 0x0000000000327805 */ /* 0x000fe4000001ff00 */
[----:B------:R-:W-:Y:S02]  /*c170*/  @!P0 IADD3 R14, P4, R14, R32, RZ ;  /* 0x000000200e0e8210 */ /* 0x000fe40007f9e0ff */
[----:B------:R-:W-:Y:S02]  /*c180*/  CS2R R52, SRZ ;  /* 0x0000000000347805 */ /* 0x000fe4000001ff00 */
[----:B------:R-:W-:Y:S01]  /*c190*/  CS2R R46, SRZ ;  /* 0x00000000002e7805 */ /* 0x000fe2000001ff00 */
[--C-:B------:R-:W-:Y:S01]  /*c1a0*/  @!P0 IMAD.X R13, R4, 0x1, R15.reuse, P5 ;  /* 0x00000001040d8824 */ /* 0x100fe200028e060f */
[----:B------:R-:W-:Y:S01]  /*c1b0*/  CS2R R48, SRZ ;  /* 0x0000000000307805 */ /* 0x000fe2000001ff00 */
        /* <DEDUP_REMOVED lines=9> */
.L_x_3000:
[----:B------:R-:W-:Y:S05]  /*c250*/  BSYNC B1 ;  /* 0x0000000000017941 */ /* 0x000fea0003800000 */
.L_x_2999:
[----:B---3-5:R-:W-:Y:S01]  /*c260*/  IMAD.MOV.U32 R5, RZ, RZ, R47 ;  /* 0x000000ffff057224 */ /* 0x028fe200078e002f */
[----:B--2---:R-:W-:Y:S01]  /*c270*/  MOV R4, R46 ;  /* 0x0000002e00047202 */ /* 0x004fe20000000f00 */
[----:B0-----:R-:W-:Y:S01]  /*c280*/  IMAD.MOV.U32 R9, RZ, RZ, R50 ;  /* 0x000000ffff097224 */ /* 0x001fe200078e0032 */
[----:B------:R-:W-:Y:S01]  /*c290*/  UMOV UR4, 0xffffffff ;  /* 0xffffffff00047882 */ /* 0x000fe20000000000 */
        /* <DEDUP_REMOVED lines=21> */
[----:B------:R-:W-:Y:S06]  /*c3f0*/  BRA.DIV UR4, `(.L_x_3001) ;  /* 0x0000023e046c7947 */ /* 0x000fec000b800000 */
[----:B------:R0:W2:Y:S04]  /*c400*/  SHFL.IDX PT, R4, R8, 0x2, 0x181f ;  /* 0x00581f0008047f89 */ /* 0x0000a800000e0000 */
[----:B------:R0:W3:Y:S04]  /*c410*/  SHFL.IDX PT, R5, R6, 0x2, 0x181f ;  /* 0x00581f0006057f89 */ /* 0x0000e800000e0000 */
[----:B------:R0:W0:Y:S04]  /*c420*/  SHFL.IDX PT, R9, R7, 0x2, 0x181f ;  /* 0x00581f0007097f89 */ /* 0x00002800000e0000 */
[----:B----4-:R4:W0:Y:S02]  /*c430*/  SHFL.IDX PT, R14, R3, 0x2, 0x181f ;  /* 0x00581f00030e7f89 */ /* 0x01082400000e0000 */
.L_x_3325:
        /* <DEDUP_REMOVED lines=23> */
[----:B------:R-:W-:Y:S01]  /*c5b0*/  @!P2 SHF.L.U64.HI R11, R215, 0x1, R82 ;  /* 0x00000001d70ba819 */ /* 0x000fe20000010252 */
[----:B------:R-:W-:Y:S01]  /*c5c0*/  @!P1 IMAD.SHL.U32 R12, R214, 0x2, RZ ;  /* 0x00000002d60c9824 */ /* 0x000fe200078e00ff */
[CC--:B---3--:R-:W-:Y:S02]  /*c5d0*/  @!P3 IADD3 R80, P5, R5.reuse, R32.reuse, RZ ;  /* 0x000000200550b210 */ /* 0x0c8fe40007fbe0ff */
[----:B0-----:R-:W-:Y:S02]  /*c5e0*/  @!P3 IADD3 R32, P4, R14, R32, RZ ;  /* 0x000000200e20b210 */ /* 0x001fe40007f9e0ff */
[-C--:B------:R-:W-:Y:S01]  /*c5f0*/  @!P2 IADD3 R30, P6, R5, R24.reuse, RZ ;  /* 0x00000018051ea210 */ /* 0x080fe20007fde0ff */
[--C-:B--2---:R-:W-:Y:S01]  /*c600*/  @!P3 IMAD.X R81, R4, 0x1, R10.reuse, P5 ;  /* 0x000000010451b824 */ /* 0x104fe200028e060a */
[----:B------:R-:W-:Y:S01]  /*c610*/  @!P2 IADD3 R24, P5, R14, R24, RZ ;  /* 0x000000180e18a210 */ /* 0x000fe20007fbe0ff */
[C---:B------:R-:W-:Y:S01]  /*c620*/  @!P3 IMAD.X R33, R9.reuse, 0x1, R10, P4 ;  /* 0x000000010921b824 */ /* 0x040fe200020e060a */
[----:B------:R-:W-:Y:S01]  /*c630*/  @!P1 SHF.L.U64.HI R13, R214, 0x1, R89 ;  /* 0x00000001d60d9819 */ /* 0x000fe20000010259 */
[--C-:B------:R-:W-:Y:S01]  /*c640*/  @!P2 IMAD.X R31, R4, 0x1, R11.reuse, P6 ;  /* 0x00000001041fa824 */ /* 0x100fe200030e060b */
[----:B------:R-:W-:Y:S01]  /*c650*/  @!P0 SHF.L.U32 R26, R216, 0x1, RZ ;  /* 0x00000001d81a8819 */ /* 0x000fe200000006ff */
[----:B------:R-:W-:Y:S01]  /*c660*/  @!P2 IMAD.X R25, R9, 0x1, R11, P5 ;  /* 0x000000010919a824 */ /* 0x000fe200028e060b */
[----:B------:R-:W-:-:S02]  /*c670*/  @!P1 IADD3 R20, P4, R5, R12, RZ ;  /* 0x0000000c05149210 */ /* 0x000fc40007f9e0ff */
[----:B------:R-:W-:Y:S02]  /*c680*/  CS2R R38, SRZ ;  /* 0x0000000000267805 */ /* 0x000fe4000001ff00 */
[----:B------:R-:W-:Y:S02]  /*c690*/  @!P1 IADD3 R10, P6, R14, R12, RZ ;  /* 0x0000000c0e0a9210 */ /* 0x000fe40007fde0ff */
[----:B------:R-:W-:Y:S02]  /*c6a0*/  CS2R R40, SRZ ;  /* 0x0000000000287805 */ /* 0x000fe4000001ff00 */
[----:B------:R-:W-:Y:S02]  /*c6b0*/  @!P0 SHF.L.U64.HI R15, R216, 0x1, R79 ;  /* 0x00000001d80f8819 */ /* 0x000fe4000001024f */
[----:B------:R-:W-:Y:S02]  /*c6c0*/  CS2R R34, SRZ ;  /* 0x0000000000227805 */ /* 0x000fe4000001ff00 */
[----:B------:R-:W-:Y:S01]  /*c6d0*/  @!P0 IADD3 R12, P5, R5, R26, RZ ;  /* 0x0000001a050c8210 */ /* 0x000fe20007fbe0ff */
[----:B------:R-:W-:Y:S01]  /*c6e0*/  @!P1 IMAD.X R11, R9, 0x1, R13, P6 ;  /* 0x00000001090b9824 */ /* 0x000fe200030e060d */
[----:B------:R-:W-:-:S02]  /*c6f0*/  @!P1 IADD3.X R21, R4, R13, RZ, P4, !PT ;  /* 0x0000000d04159210 */ /* 0x000fc400027fe4ff */
[----:B------:R-:W-:Y:S02]  /*c700*/  CS2R R36, SRZ ;  /* 0x0000000000247805 */ /* 0x000fe4000001ff00 */
[----:B------:R-:W-:Y:S01]  /*c710*/  @!P0 IADD3 R14, P4, R14, R26, RZ ;  /* 0x0000001a0e0e8210 */ /* 0x000fe20007f9e0ff */
[--C-:B------:R-:W-:Y:S01]  /*c720*/  @!P0 IMAD.X R13, R4, 0x1, R15.reuse, P5 ;  /* 0x00000001040d8824 */ /* 0x100fe200028e060f */
[----:B------:R-:W-:Y:S02]  /*c730*/  CS2R R28, SRZ ;  /* 0x00000000001c7805 */ /* 0x000fe4000001ff00 */
[----:B------:R-:W-:Y:S01]  /*c740*/  CS2R R26, SRZ ;  /* 0x00000000001a7805 */ /* 0x000fe2000001ff00 */
[----:B------:R0:W5:Y:S01]  /*c750*/  @!P3 LD.E.64 R42, desc[UR6][R80.64] ;  /* 0x00000006502ab980 */ /* 0x000162000c101b00 */
[----:B------:R-:W-:-:S03]  /*c760*/  @!P0 IMAD.X R15, R9, 0x1, R15, P4 ;  /* 0x00000001090f8824 */ /* 0x000fc600020e060f */
[----:B------:R0:W5:Y:S04]  /*c770*/  @!P3 LD.E.64 R44, desc[UR6][R32.64] ;  /* 0x00000006202cb980 */ /* 0x000168000c101b00 */
[----:B------:R0:W5:Y:S04]  /*c780*/  @!P2 LD.E.64 R38, desc[UR6][R30.64] ;  /* 0x000000061e26a980 */ /* 0x000168000c101b00 */
[----:B------:R0:W5:Y:S04]  /*c790*/  @!P2 LD.E.64 R40, desc[UR6][R24.64] ;  /* 0x000000061828a980 */ /* 0x000168000c101b00 */
[----:B------:R0:W5:Y:S04]  /*c7a0*/  @!P1 LD.E.64 R34, desc[UR6][R20.64] ;  /* 0x0000000614229980 */ /* 0x000168000c101b00 */
[----:B------:R0:W5:Y:S04]  /*c7b0*/  @!P1 LD.E.64 R36, desc[UR6][R10.64] ;  /* 0x000000060a249980 */ /* 0x000168000c101b00 */
[----:B------:R0:W5:Y:S04]  /*c7c0*/  @!P0 LD.E.64 R28, desc[UR6][R12.64] ;  /* 0x000000060c1c8980 */ /* 0x000168000c101b00 */
[----:B------:R0:W5:Y:S02]  /*c7d0*/  @!P0 LD.E.64 R26, desc[UR6][R14.64] ;  /* 0x000000060e1a8980 */ /* 0x000164000c101b00 */
.L_x_3003:
[----:B------:R-:W-:Y:S05]  /*c7e0*/  BSYNC B1 ;  /* 0x0000000000017941 */ /* 0x000fea0003800000 */
.L_x_3002:
[----:B--2--5:R-:W-:Y:S01]  /*c7f0*/  IMAD.MOV.U32 R4, RZ, RZ, R28 ;  /* 0x000000ffff047224 */ /* 0x024fe200078e001c */
[----:B---3--:R-:W-:Y:S01]  /*c800*/  MOV R5, R29 ;  /* 0x0000001d00057202 */ /* 0x008fe20000000f00 */
[----:B0-----:R-:W-:Y:S01]  /*c810*/  IMAD.MOV.U32 R9, RZ, RZ, R34 ;  /* 0x000000ffff097224 */ /* 0x001fe200078e0022 */
[----:B------:R-:W-:Y:S01]  /*c820*/  UMOV UR4, 0xffffffff ;  /* 0xffffffff00047882 */ /* 0x000fe20000000000 */
        /* <DEDUP_REMOVED lines=19> */
[----:B------:R-:W-:Y:S02]  /*c960*/  PRMT R95, R5, 0x5410, R4 ;  /* 0x00005410055f7816 */ /* 0x000fe40000000004 */
[----:B------:R-:W-:-:S02]  /*c970*/  CS2R R4, SRZ ;  /* 0x0000000000047805 */ /* 0x000fc4000001ff00 */
[----:B------:R-:W-:Y:S01]  /*c980*/  PRMT R100, R9, 0x5410, R10 ;  /* 0x0000541009647816 */ /* 0x000fe2000000000a */
[----:B------:R-:W-:Y:S06]  /*c990*/  BRA.DIV UR4, `(.L_x_3004) ;  /* 0x0000023a04747947 */ /* 0x000fec000b800000 */
[----:B-1----:R-:W0:Y:S04]  /*c9a0*/  SHFL.IDX PT, R8, R8, 0x3, 0x181f ;  /* 0x00781f0008087f89 */ /* 0x002e2800000e0000 */
[----:B------:R1:W2:Y:S04]  /*c9b0*/  SHFL.IDX PT, R10, R6, 0x3, 0x181f ;  /* 0x00781f00060a7f89 */ /* 0x0002a800000e0000 */
[----:B------:R1:W3:Y:S04]  /*c9c0*/  SHFL.IDX PT, R9, R7, 0x3, 0x181f ;  /* 0x00781f0007097f89 */ /* 0x0002e800000e0000 */
[----:B----4-:R-:W4:Y:S02]  /*c9d0*/  SHFL.IDX PT, R3, R3, 0x3, 0x181f ;  /* 0x00781f0003037f89 */ /* 0x010f2400000e0000 */
.L_x_3331:
[----:B-1----:R-:W5:Y:S01]  /*c9e0*/  LDL R7, [R1+0x68] ;  /* 0x0000680001077983 */ /* 0x002f620000100800 */
        /* <DEDUP_REMOVED lines=9> */
[----:B-----5:R-:W-:-:S04]  /*ca80*/  LEA.HI R6, R7, R7, RZ, 0x1 ;  /* 0x0000000707067211 */ /* 0x020fc800078f08ff */
[----:B------:R-:W-:-:S05]  /*ca90*/  LOP3.LUT R6, R6, 0xfffffffe, RZ, 0xc0, !PT ;  /* 0xfffffffe06067812 */ /* 0x000fca00078ec0ff */
[----:B------:R-:W-:Y:S01]  /*caa0*/  IMAD.IADD R119, R7, 0x1, -R6 ;  /* 0x0000000107777824 */ /* 0x000fe200078e0a06 */
[----:B------:R-:W-:-:S04]  /*cab0*/  CS2R R6, SRZ ;  /* 0x0000000000067805 */ /* 0x000fc8000001ff00 */
[----:B------:R-:W-:Y:S01]  /*cac0*/  SHF.L.U32 R119, R119, 0x1f, RZ ;  /* 0x0000001f77777819 */ /* 0x000fe200000006ff */
[----:B------:R-:W-:Y:S06]  /*cad0*/  @P0 BRA `(.L_x_3006) ;  /* 0x0000000000b80947 */ /* 0x000fec0003800000 */
        /* <DEDUP_REMOVED lines=13> */
[CC--:B--2---:R-:W-:Y:S02]  /*cbb0*/  @!P3 IADD3 R96, P5, R10.reuse, R92.reuse, RZ ;  /* 0x0000005c0a60b210 */ /* 0x0c4fe40007fbe0ff */
[C---:B----4-:R-:W-:Y:S02]  /*cbc0*/  @!P3 IADD3 R92, P4, R3.reuse, R92, RZ ;  /* 0x0000005c035cb210 */ /* 0x050fe40007f9e0ff */
[-C--:B------:R-:W-:Y:S01]  /*cbd0*/  @!P2 IADD3 R90, P6, R10, R88.reuse, RZ ;  /* 0x000000580a5aa210 */ /* 0x080fe20007fde0ff */
[--C-:B0-----:R-:W-:Y:S01]  /*cbe0*/  @!P3 IMAD.X R97, R8, 0x1, R83.reuse, P5 ;  /* 0x000000010861b824 */ /* 0x101fe200028e0653 */
[----:B------:R-:W-:Y:S01]  /*cbf0*/  @!P2 IADD3 R88, P5, R3, R88, RZ ;  /* 0x000000580358a210 */ /* 0x000fe20007fbe0ff */
[C---:B---3--:R-:W-:Y:S01]  /*cc00*/  @!P3 IMAD.X R93, R9.reuse, 0x1, R83, P4 ;  /* 0x00000001095db824 */ /* 0x048fe200020e0653 */
[----:B------:R-:W-:Y:S01]  /*cc10*/  @!P1 SHF.L.U64.HI R4, R214, 0x1, R89 ;  /* 0x00000001d6049819 */ /* 0x000fe20000010259 */
[--C-:B------:R-:W-:Y:S01]  /*cc20*/  @!P2 IMAD.X R91, R8, 0x1, R82.reuse, P6 ;  /* 0x00000001085ba824 */ /* 0x100fe200030e0652 */
[----:B------:R-:W-:Y:S01]  /*cc30*/  @!P1 IADD3 R80, P4, R10, R78, RZ ;  /* 0x0000004e0a509210 */ /* 0x000fe20007f9e0ff */
[----:B------:R-:W-:Y:S01]  /*cc40*/  @!P2 IMAD.X R89, R9, 0x1, R82, P5 ;  /* 0x000000010959a824 */ /* 0x000fe200028e0652 */
[----:B------:R-:W-:-:S02]  /*cc50*/  @!P0 SHF.L.U32 R6, R216, 0x1, RZ ;  /* 0x00000001d8068819 */ /* 0x000fc400000006ff */
[----:B------:R-:W-:Y:S02]  /*cc60*/  CS2R R20, SRZ ;  /* 0x0000000000147805 */ /* 0x000fe4000001ff00 */
[----:B------:R-:W-:Y:S02]  /*cc70*/  @!P1 IADD3.X R81, R8, R4, RZ, P4, !PT ;  /* 0x0000000408519210 */ /* 0x000fe400027fe4ff */
[----:B------:R-:W-:Y:S02]  /*cc80*/  CS2R R24, SRZ ;  /* 0x0000000000187805 */ /* 0x000fe4000001ff00 */
[----:B------:R-:W-:Y:S02]  /*cc90*/  @!P0 SHF.L.U64.HI R5, R216, 0x1, R79 ;  /* 0x00000001d8058819 */ /* 0x000fe4000001024f */
[----:B------:R-:W-:Y:S02]  /*cca0*/  CS2R R12, SRZ ;  /* 0x00000000000c7805 */ /* 0x000fe4000001ff00 */
[----:B------:R-:W-:-:S02]  /*ccb0*/  @!P1 IADD3 R78, P6, R3, R78, RZ ;  /* 0x0000004e034e9210 */ /* 0x000fc40007fde0ff */
[----:B------:R-:W-:Y:S02]  /*ccc0*/  CS2R R14, SRZ ;  /* 0x00000000000e7805 */ /* 0x000fe4000001ff00 */
[-C--:B------:R-:W-:Y:S01]  /*ccd0*/  @!P0 IADD3 R10, P5, R10, R6.reuse, RZ ;  /* 0x000000060a0a8210 */ /* 0x080fe20007fbe0ff */
[----:B------:R1:W5:Y:S01]  /*cce0*/  @!P3 LD.E.64 R30, desc[UR6][R96.64] ;  /* 0x00000006601eb980 */ /* 0x000362000c101b00 */
[----:B------:R-:W-:Y:S01]  /*ccf0*/  @!P0 IADD3 R82, P4, R3, R6, RZ ;  /* 0x0000000603528210 */ /* 0x000fe20007f9e0ff */
[C---:B------:R-:W-:Y:S01]  /*cd00*/  @!P1 IMAD.X R79, R9.reuse, 0x1, R4, P6 ;  /* 0x00000001094f9824 */ /* 0x040fe200030e0604 */
[----:B------:R-:W-:Y:S01]  /*cd10*/  CS2R R6, SRZ ;  /* 0x0000000000067805 */ /* 0x000fe2000001ff00 */
[--C-:B------:R-:W-:Y:S01]  /*cd20*/  @!P0 IMAD.X R11, R8, 0x1, R5.reuse, P5 ;  /* 0x00000001080b8824 */ /* 0x100fe200028e0605 */
[----:B------:R1:W5:Y:S01]  /*cd30*/  @!P3 LD.E.64 R32, desc[UR6][R92.64] ;  /* 0x000000065c20b980 */ /* 0x000362000c101b00 */
[----:B------:R-:W-:Y:S01]  /*cd40*/  @!P0 IMAD.X R83, R9, 0x1, R5, P4 ;  /* 0x0000000109538824 */ /* 0x000fe200020e0605 */
[----:B------:R-:W-:-:S02]  /*cd50*/  CS2R R4, SRZ ;  /* 0x0000000000047805 */ /* 0x000fc4000001ff00 */
[----:B------:R1:W5:Y:S04]  /*cd60*/  @!P2 LD.E.64 R20, desc[UR6][R90.64] ;  /* 0x000000065a14a980 */ /* 0x000368000c101b00 */
[----:B------:R1:W5:Y:S04]  /*cd70*/  @!P2 LD.E.64 R24, desc[UR6][R88.64] ;  /* 0x000000065818a980 */ /* 0x000368000c101b00 */
[----:B------:R1:W5:Y:S04]  /*cd80*/  @!P1 LD.E.64 R12, desc[UR6][R80.64] ;  /* 0x00000006500c9980 */ /* 0x000368000c101b00 */
[----:B------:R1:W5:Y:S04]  /*cd90*/  @!P1 LD.E.64 R14, desc[UR6][R78.64] ;  /* 0x000000064e0e9980 */ /* 0x000368000c101b00 */
[----:B------:R1:W5:Y:S04]  /*cda0*/  @!P0 LD.E.64 R4, desc[UR6][R10.64] ;  /* 0x000000060a048980 */ /* 0x000368000c101b00 */
[----:B------:R1:W5:Y:S02]  /*cdb0*/  @!P0 LD.E.64 R6, desc[UR6][R82.64] ;  /* 0x0000000652068980 */ /* 0x000364000c101b00 */
.L_x_3006:
[----:B------:R-:W-:Y:S05]  /*cdc0*/  BSYNC B1 ;  /* 0x0000000000017941 */ /* 0x000fea0003800000 */
.L_x_3005:
[----:B------:R-:W1:Y:S01]  /*cdd0*/  SYNCS.PHASECHK.TRANS64.TRYWAIT P0, [R16+URZ+0x38800], R119 ;  /* 0x03880077100075a7 */ /* 0x000e62000800017f */
[----:B----45:R-:W-:Y:S01]  /*cde0*/  IMAD.MOV.U32 R3, RZ, RZ, R4 ;  /* 0x000000ffff037224 */ /* 0x030fe200078e0004 */
[----:B0-----:R-:W-:Y:S01]  /*cdf0*/  MOV R8, R5 ;  /* 0x0000000500087202 */ /* 0x001fe20000000f00 */
[----:B---3--:R-:W-:Y:S01]  /*ce00*/  IMAD.MOV.U32 R9, RZ, RZ, R12 ;  /* 0x000000ffff097224 */ /* 0x008fe200078e000c */
[----:B-12---:R-:W-:Y:S01]  /*ce10*/  MOV R10, R30 ;  /* 0x0000001e000a7202 */ /* 0x006fe20000000f00 */
[----:B------:R-:W-:Y:S01]  /*ce20*/  IMAD.MOV.U32 R11, RZ, RZ, R25 ;  /* 0x000000ffff0b7224 */ /* 0x000fe200078e0019 */
[----:B------:R-:W-:Y:S01]  /*ce30*/  PRMT R78, R3, 0x5410, R8 ;  /* 0x00005410034e7816 */ /* 0x000fe20000000008 */
        /* <DEDUP_REMOVED lines=8> */
[----:B------:R-:W-:-:S02]  /*cec0*/  IMAD.MOV.U32 R8, RZ, RZ, R31 ;  /* 0x000000ffff087224 */ /* 0x000fc400078e001f */
[----:B------:R-:W-:Y:S01]  /*ced0*/  IMAD.MOV.U32 R9, RZ, RZ, R6 ;  /* 0x000000ffff097224 */ /* 0x000fe200078e0006 */
[----:B------:R-:W-:Y:S02]  /*cee0*/  PRMT R80, R80, 0x5410, R3 ;  /* 0x0000541050507816 */ /* 0x000fe40000000003 */
[----:B------:R-:W-:Y:S01]  /*cef0*/  PRMT R88, R88, 0x5410, R8 ;  /* 0x0000541058587816 */ /* 0x000fe20000000008 */
[----:B------:R-:W-:Y:S01]  /*cf00*/  IMAD.MOV.U32 R8, RZ, RZ, R14 ;  /* 0x000000ffff087224 */ /* 0x000fe200078e000e */
[----:B------:R-:W-:Y:S01]  /*cf10*/  PRMT R79, R9, 0x5410, R10 ;  /* 0x00005410094f7816 */ /* 0x000fe2000000000a */
[----:B------:R-:W-:Y:S01]  /*cf20*/  IMAD.MOV.U32 R10, RZ, RZ, R24 ;  /* 0x000000ffff0a7224 */ /* 0x000fe200078e0018 */
[----:B------:R-:W-:Y:S02]  /*cf30*/  MOV R9, R15 ;  /* 0x0000000f00097202 */ /* 0x000fe40000000f00 */
[----:B------:R-:W-:Y:S02]  /*cf40*/  VIADDMNMX R3, R105, -R230, 0x80, PT ;  /* 0x0000008069037446 */ /* 0x000fe400038009e6 */
[----:B------:R-:W-:Y:S01]  /*cf50*/  PRMT R81, R8, 0x5410, R9 ;  /* 0x0000541008517816 */ /* 0x000fe20000000009 */
[----:B------:R-:W-:Y:S01]  /*cf60*/  IMAD.MOV.U32 R8, RZ, RZ, R32 ;  /* 0x000000ffff087224 */ /* 0x000fe200078e0020 */
[----:B------:R-:W-:Y:S01]  /*cf70*/  ISETP.GE.AND P1, PT, R212, R3, PT ;  /* 0x00000003d400720c */ /* 0x000fe20003f26270 */
[----:B------:R-:W-:Y:S01]  /*cf80*/  IMAD.MOV.U32 R9, RZ, RZ, R33 ;  /* 0x000000ffff097224 */ /* 0x000fe200078e0021 */
[----:B------:R-:W-:Y:S01]  /*cf90*/  PRMT R83, R10, 0x5410, R11 ;  /* 0x000054100a537816 */ /* 0x000fe2000000000b */
[----:B------:R-:W-:Y:S10]  /*cfa0*/  @!P0 BRA `(.L_x_3008) ;  /* 0x0000023400648947 */ /* 0x000ff40003800000 */
.L_x_3332:
[----:B------:R-:W-:Y:S05]  /*cfb0*/  BSYNC B1 ;  /* 0x0000000000017941 */ /* 0x000fea0003800000 */
.L_x_3007:
[----:B------:R-:W-:Y:S01]  /*cfc0*/  BSSY B1, `(.L_x_3009) ;  /* 0x00000ba000017945 */ /* 0x000fe20003800000 */
[----:B------:R-:W-:-:S03]  /*cfd0*/  PRMT R89, R8, 0x5410, R9 ;  /* 0x0000541008597816 */ /* 0x000fc60000000009 */
[----:B------:R-:W-:Y:S05]  /*cfe0*/  @P1 BRA `(.L_x_3010) ;  /* 0x0000000800dc1947 */ /* 0x000fea0003800000 */
[----:B------:R-:W1:Y:S01]  /*cff0*/  LDC R9, c[0x0][0x3f4] ;  /* 0x0000fd00ff097b82 */ /* 0x000e620000000800 */
[----:B------:R-:W-:Y:S01]  /*d000*/  BSSY B2, `(.L_x_3011) ;  /* 0x0000030000027945 */ /* 0x000fe20003800000 */
[-C--:B-1----:R-:W-:Y:S02]  /*d010*/  ISETP.GE.AND P0, PT, R22, R9.reuse, PT ;  /* 0x000000091600720c */ /* 0x082fe40003f06270 */
[-C--:B------:R-:W-:Y:S02]  /*d020*/  ISETP.GE.AND P1, PT, R215, R9.reuse, PT ;  /* 0x00000009d700720c */ /* 0x080fe40003f26270 */
[-C--:B------:R-:W-:Y:S02]  /*d030*/  ISETP.GE.AND P2, PT, R214, R9.reuse, PT ;  /* 0x00000009d600720c */ /* 0x080fe40003f46270 */
[----:B------:R-:W-:-:S07]  /*d040*/  ISETP.GE.AND P3, PT, R216, R9, PT ;  /* 0x00000009d800720c */ /* 0x000fce0003f66270 */
[----:B------:R-:W-:Y:S06]  /*d050*/  @P0 BRA `(.L_x_3012) ;  /* 0x0000000000a80947 */ /* 0x000fec0003800000 */
[----:B------:R-:W1:Y:S01]  /*d060*/  LDS.128 R8, [R0] ;  /* 0x0000000000087984 */ /* 0x000e620000000c00 */
        /* <DEDUP_REMOVED lines=10> */
[----:B------:R-:W-:Y:S02]  /*d110*/  HADD2.F32 R75, -RZ, R75.H0_H0 ;  /* 0x2000004bff4b7230 */ /* 0x000fe40000004100 */
[----:B------:R-:W-:Y:S02]  /*d120*/  HADD2.F32 R74, -RZ, R74.H0_H0 ;  /* 0x2000004aff4a7230 */ /* 0x000fe40000004100 */
[--C-:B-1----:R-:W-:Y:S02]  /*d130*/  HADD2.F32 R91, -RZ, R11.reuse.H1_H1 ;  /* 0x3000000bff5b7230 */ /* 0x102fe40000004100 */
[----:B------:R-:W-:Y:S02]  /*d140*/  HADD2.F32 R77, -RZ, R8.H1_H1 ;  /* 0x30000008ff4d7230 */ /* 0x000fe40000004100 */
[----:B------:R-:W-:-:S02]  /*d150*/  HADD2.F32 R90, -RZ, R11.H0_H0 ;  /* 0x2000000bff5a7230 */ /* 0x000fc40000004100 */
[C---:B------:R-:W-:Y:S01]  /*d160*/  FMUL.FTZ R105, R91.reuse, R97 ;  /* 0x000000615b697220 */ /* 0x040fe20000410000 */
[----:B------:R-:W-:Y:S02]  /*d170*/  HADD2.F32 R76, -RZ, R8.H0_H0 ;  /* 0x20000008ff4c7230 */ /* 0x000fe40000004100 */
[----:B------:R-:W-:Y:S01]  /*d180*/  FMUL.FTZ R118, R91, R93 ;  /* 0x0000005d5b767220 */ /* 0x000fe20000410000 */
[--C-:B------:R-:W-:Y:S02]  /*d190*/  HADD2.F32 R11, -RZ, R10.reuse.H0_H0 ;  /* 0x2000000aff0b7230 */ /* 0x100fe40000004100 */
[C---:B------:R-:W-:Y:S01]  /*d1a0*/  FMUL.FTZ R91, R77.reuse, R96 ;  /* 0x000000604d5b7220 */ /* 0x040fe20000410000 */
[----:B------:R-:W-:Y:S02]  /*d1b0*/  HADD2.F32 R8, -RZ, R9.H0_H0 ;  /* 0x20000009ff087230 */ /* 0x000fe40000004100 */
[----:B------:R-:W-:Y:S01]  /*d1c0*/  FMUL.FTZ R77, R77, R92 ;  /* 0x0000005c4d4d7220 */ /* 0x000fe20000410000 */
[----:B------:R-:W-:-:S02]  /*d1d0*/  HADD2.F32 R10, -RZ, R10.H1_H1 ;  /* 0x3000000aff0a7230 */ /* 0x000fc40000004100 */
[----:B------:R-:W-:Y:S01]  /*d1e0*/  FFMA.FTZ R91, R76, R92, -R91 ;  /* 0x0000005c4c5b7223 */ /* 0x000fe2000001085b */
[----:B------:R-:W-:Y:S02]  /*d1f0*/  HADD2.F32 R9, -RZ, R9.H1_H1 ;  /* 0x30000009ff097230 */ /* 0x000fe40000004100 */
[C---:B------:R-:W-:Y:S01]  /*d200*/  FFMA.FTZ R105, R90.reuse, R93, -R105 ;  /* 0x0000005d5a697223 */ /* 0x040fe20000010869 */
[----:B------:R-:W-:Y:S01]  /*d210*/  FFMA.FTZ R118, R90, R97, R118 ;  /* 0x000000615a767223 */ /* 0x000fe20000010076 */
[----:B------:R-:W-:Y:S01]  /*d220*/  FFMA.FTZ R76, R76, R96, R77 ;  /* 0x000000604c4c7223 */ /* 0x000fe2000001004d */
        /* <DEDUP_REMOVED lines=12> */
[----:B------:R1:W-:Y:S02]  /*d2f0*/  STS.128 [R0], R8 ;  /* 0x0000000800007388 */ /* 0x0003e40000000c00 */
.L_x_3012:
[----:B------:R-:W-:Y:S05]  /*d300*/  BSYNC B2 ;  /* 0x0000000000027941 */ /* 0x000fea0003800000 */
.L_x_3011:
[----:B------:R-:W-:Y:S04]  /*d310*/  BSSY B2, `(.L_x_3013) ;  /* 0x000002c000027945 */ /* 0x000fe80003800000 */
[----:B------:R-:W-:Y:S05]  /*d320*/  @P1 BRA `(.L_x_3014) ;  /* 0x0000000000a81947 */ /* 0x000fea0003800000 */
[----:B-1----:R-:W1:Y:S01]  /*d330*/  LDS.128 R8, [R0+0x4000] ;  /* 0x0040000000087984 */ /* 0x002e620000000c00 */
[----:B------:R-:W-:Y:S01]  /*d340*/  SHF.R.U32.HI R75, RZ, 0x10, R71 ;  /* 0x00000010ff4b7819 */ /* 0x000fe20000011647 */
[----:B------:R-:W-:Y:S01]  /*d350*/  HADD2.F32 R74, -RZ, R114.H1_H1 ;  /* 0x30000072ff4a7230 */ /* 0x000fe20000004100 */
[--C-:B------:R-:W-:Y:S01]  /*d360*/  SHF.R.U32.HI R77, RZ, 0x10, R73.reuse ;  /* 0x00000010ff4d7819 */ /* 0x100fe20000011649 */
        /* <DEDUP_REMOVED lines=38> */
.L_x_3014:
[----:B------:R-:W-:Y:S05]  /*d5d0*/  BSYNC B2 ;  /* 0x0000000000027941 */ /* 0x000fea0003800000 */
.L_x_3013:
[----:B------:R-:W-:Y:S04]  /*d5e0*/  BSSY B2, `(.L_x_3015) ;  /* 0x000002c000027945 */ /* 0x000fe80003800000 */
[----:B------:R-:W-:Y:S05]  /*d5f0*/  @P2 BRA `(.L_x_3016) ;  /* 0x0000000000a82947 */ /* 0x000fea0003800000 */
[----:B-12---:R-:W1:Y:S01]  /*d600*/  LDS.128 R8, [R0+0x8000] ;  /* 0x0080000000087984 */ /* 0x006e620000000c00 */
[----:B------:R-:W-:Y:S01]  /*d610*/  SHF.R.U32.HI R71, RZ, 0x10, R69 ;  /* 0x00000010ff477819 */ /* 0x000fe20000011645 */
[----:B------:R-:W-:Y:S01]  /*d620*/  HADD2.F32 R70, -RZ, R112.H1_H1 ;  /* 0x30000070ff467230 */ /* 0x000fe20000004100 */
        /* <DEDUP_REMOVED lines=39> */
.L_x_3016:
[----:B------:R-:W-:Y:S05]  /*d8a0*/  BSYNC B2 ;  /* 0x0000000000027941 */ /* 0x000fea0003800000 */
.L_x_3015:
[----:B------:R-:W-:Y:S05]  /*d8b0*/  @P3 BRA `(.L_x_3010) ;  /* 0x0000000000a83947 */ /* 0x000fea0003800000 */
[----:B-123--:R-:W1:Y:S01]  /*d8c0*/  LDS.128 R8, [R0+0xc000] ;  /* 0x00c0000000087984 */ /* 0x00ee620000000c00 */
        /* <DEDUP_REMOVED lines=41> */
.L_x_3010:
[----:B------:R-:W-:Y:S05]  /*db60*/  BSYNC B1 ;  /* 0x0000000000017941 */ /* 0x000fea0003800000 */
.L_x_3009:
[----:B-1234-:R-:W-:Y:S01]  /*db70*/  IADD3 R8, R212, 0x20, RZ ;  /* 0x00000020d4087810 */ /* 0x01efe20007ffe0ff */
[----:B------:R-:W-:Y:S03]  /*db80*/  BSSY B1, `(.L_x_3017) ;  /* 0x00000ba000017945 */ /* 0x000fe60003800000 */
[----:B------:R-:W-:-:S13]  /*db90*/  ISETP.GE.AND P0, PT, R8, R3, PT ;  /* 0x000000030800720c */ /* 0x000fda0003f06270 */
        /* <DEDUP_REMOVED lines=8> */
[----:B------:R-:W1:Y:S01]  /*dc20*/  LDS.128 R8, [R0+0x1000] ;  /* 0x0010000000087984 */ /* 0x000e620000000c00 */
[----:B------:R-:W-:Y:S01]  /*dc30*/  SHF.R.U32.HI R63, RZ, 0x10, R59 ;  /* 0x00000010ff3f7819 */ /* 0x000fe2000001163b */
[----:B------:R-:W-:Y:S01]  /*dc40*/  HADD2.F32 R62, -RZ, R108.H0_H0 ;  /* 0x2000006cff3e7230 */ /* 0x000fe20000004100 */
[--C-:B------:R-:W-:Y:S01]  /*dc50*/  SHF.R.U32.HI R65, RZ, 0x10, R61.reuse ;  /* 0x00000010ff417819 */ /* 0x100fe2000001163d */
        /* <DEDUP_REMOVED lines=38> */
.L_x_3020:
[----:B------:R-:W-:Y:S05]  /*dec0*/  BSYNC B2 ;  /* 0x0000000000027941 */ /* 0x000fea0003800000 */
.L_x_3019:
[----:B------:R-:W-:Y:S04]  /*ded0*/  BSSY B2, `(.L_x_3021) ;  /* 0x000002c000027945 */ /* 0x000fe80003800000 */
[----:B------:R-:W-:Y:S05]  /*dee0*/  @P1 BRA `(.L_x_3022) ;  /* 0x0000000000a81947 */ /* 0x000fea0003800000 */
[----:B-1----:R-:W1:Y:S01]  /*def0*/  LDS.128 R8, [R0+0x5000] ;  /* 0x0050000000087984 */ /* 0x002e620000000c00 */
        /* <DEDUP_REMOVED lines=41> */
.L_x_3022:
[----:B------:R-:W-:Y:S05]  /*e190*/  BSYNC B2 ;  /* 0x0000000000027941 */ /* 0x000fea0003800000 */
.L_x_3021:
[----:B------:R-:W-:Y:S04]  /*e1a0*/  BSSY B2, `(.L_x_3023) ;  /* 0x000002c000027945 */ /* 0x000fe80003800000 */
[----:B------:R-:W-:Y:S05]  /*e1b0*/  @P2 BRA `(.L_x_3024) ;  /* 0x0000000000a82947 */ /* 0x000fea0003800000 */
[----:B-12---:R-:W1:Y:S01]  /*e1c0*/  LDS.128 R8, [R0+0x9000] ;  /* 0x0090000000087984 */ /* 0x006e620000000c00 */
        /* <DEDUP_REMOVED lines=41> */
.L_x_3024:
[----:B------:R-:W-:Y:S05]  /*e460*/  BSYNC B2 ;  /* 0x0000000000027941 */ /* 0x000fea0003800000 */
.L_x_3023:
[----:B------:R-:W-:Y:S05]  /*e470*/  @P3 BRA `(.L_x_3018) ;  /* 0x0000000000a83947 */ /* 0x000fea0003800000 */
[----:B-123--:R-:W1:Y:S01]  /*e480*/  LDS.128 R8, [R0+0xd000] ;  /* 0x00d0000000087984 */ /* 0x00ee620000000c00 */
        /* <DEDUP_REMOVED lines=41> */
.L_x_3018:
[----:B------:R-:W-:Y:S05]  /*e720*/  BSYNC B1 ;  /* 0x0000000000017941 */ /* 0x000fea0003800000 */
.L_x_3017:
[----:B-1234-:R-:W-:Y:S01]  /*e730*/  VIADD R8, R212, 0x40 ;  /* 0x00000040d4087836 */ /* 0x01efe20000000000 */
[----:B------:R-:W-:Y:S04]  /*e740*/  BSSY B1, `(.L_x_3025) ;  /* 0x00000ba000017945 */ /* 0x000fe80003800000 */
        /* <DEDUP_REMOVED lines=51> */
.L_x_3028:
[----:B------:R-:W-:Y:S05]  /*ea80*/  BSYNC B2 ;  /* 0x0000000000027941 */ /* 0x000fea0003800000 */
.L_x_3027:
[----:B------:R-:W-:Y:S04]  /*ea90*/  BSSY B2, `(.L_x_3029) ;  /* 0x000002c000027945 */ /* 0x000fe80003800000 */
[----:B------:R-:W-:Y:S05]  /*eaa0*/  @P1 BRA `(.L_x_3030) ;  /* 0x0000000000a81947 */ /* 0x000fea0003800000 */
[----:B-1----:R-:W1:Y:S01]  /*eab0*/  LDS.128 R8, [R0+0x6000] ;  /* 0x0060000000087984 */ /* 0x002e620000000c00 */
[----:B------:R-:W-:Y:S01]  /*eac0*/  SHF.R.U32.HI R43, RZ, 0x10, R39 ;  /* 0x00000010ff2b7819 */ /* 0x000fe20000011627 */
[----:B------:R-:W-:Y:S01]  /*ead0*/  HADD2.F32 R42, -RZ, R98.H1_H1 ;  /* 0x30000062ff2a7230 */ /* 0x000fe20000004100 */
[--C-:B------:R-:W-:Y:S01]  /*eae0*/  SHF.R.U32.HI R45, RZ, 0x10, R41.reuse ;  /* 0x00000010ff2d7819 */ /* 0x100fe20000011629 */
[----:B------:R-:W-:Y:S01]  /*eaf0*/  HADD2.F32 R44, -RZ, R95.H1_H1 ;  /* 0x3000005fff2c7230 */ /* 0x000fe20000004100 */
        /* <DEDUP_REMOVED lines=37> */
.L_x_3030:
[----:B------:R-:W-:Y:S05]  /*ed50*/  BSYNC B2 ;  /* 0x0000000000027941 */ /* 0x000fea0003800000 */
.L_x_3029:
[----:B------:R-:W-:Y:S04]  /*ed60*/  BSSY B2, `(.L_x_3031) ;  /* 0x000002c000027945 */ /* 0x000fe80003800000 */
[----:B------:R-:W-:Y:S05]  /*ed70*/  @P2 BRA `(.L_x_3032) ;  /* 0x0000000000a82947 */ /* 0x000fea0003800000 */
[----:B-12---:R-:W1:Y:S01]  /*ed80*/  LDS.128 R8, [R0+0xa000] ;  /* 0x00a0000000087984 */ /* 0x006e620000000c00 */
[----:B------:R-:W-:Y:S01]  /*ed90*/  SHF.R.U32.HI R39, RZ, 0x10, R35 ;  /* 0x00000010ff277819 */ /* 0x000fe20000011623 */
[----:B------:R-:W-:Y:S01]  /*eda0*/  HADD2.F32 R38, -RZ, R87.H1_H1 ;  /* 0x30000057ff267230 */ /* 0x000fe20000004100 */
[--C-:B------:R-:W-:Y:S01]  /*edb0*/  SHF.R.U32.HI R41, RZ, 0x10, R37.reuse ;  /* 0x00000010ff297819 */ /* 0x100fe20000011625 */
[--C-:B------:R-:W-:Y:S01]  /*edc0*/  HADD2.F32 R40, -RZ, R94.reuse.H0_H0 ;  /* 0x2000005eff287230 */ /* 0x100fe20000004100 */
        /* <DEDUP_REMOVED lines=37> */
.L_x_3032:
[----:B------:R-:W-:Y:S05]  /*f020*/  BSYNC B2 ;  /* 0x0000000000027941 */ /* 0x000fea0003800000 */
.L_x_3031:
[----:B------:R-:W-:Y:S05]  /*f030*/  @P3 BRA `(.L_x_3026) ;  /* 0x0000000000a83947 */ /* 0x000fea0003800000 */
[----:B-123--:R-:W1:Y:S01]  /*f040*/  LDS.128 R8, [R0+0xe000] ;  /* 0x00e0000000087984 */ /* 0x00ee620000000c00 */
        /* <DEDUP_REMOVED lines=41> */
.L_x_3026:
[----:B------:R-:W-:Y:S05]  /*f2e0*/  BSYNC B1 ;  /* 0x0000000000017941 */ /* 0x000fea0003800000 */
.L_x_3025:
[----:B-1234-:R-:W-:-:S05]  /*f2f0*/  VIADD R8, R212, 0x60 ;  /* 0x00000060d4087836 */ /* 0x01efca0000000000 */
        /* <DEDUP_REMOVED lines=51> */
.L_x_3035:
[----:B------:R-:W-:Y:S05]  /*f630*/  BSYNC B1 ;  /* 0x0000000000017941 */ /* 0x000fea0003800000 */
.L_x_3034:
[----:B------:R-:W-:Y:S04]  /*f640*/  BSSY B1, `(.L_x_3036) ;  /* 0x000002c000017945 */ /* 0x000fe80003800000 */
[----:B------:R-:W-:Y:S05]  /*f650*/  @P1 BRA `(.L_x_3037) ;  /* 0x0000000000a81947 */ /* 0x000fea0003800000 */
[----:B-1----:R-:W1:Y:S01]  /*f660*/  LDS.128 R8, [R0+0x7000] ;  /* 0x0070000000087984 */ /* 0x002e620000000c00 */
        /* <DEDUP_REMOVED lines=41> */
.L_x_3037:
[----:B------:R-:W-:Y:S05]  /*f900*/  BSYNC B1 ;  /* 0x0000000000017941 */ /* 0x000fea0003800000 */
.L_x_3036:
[----:B------:R-:W-:Y:S04]  /*f910*/  BSSY B1, `(.L_x_3038) ;  /* 0x000002c000017945 */ /* 0x000fe80003800000 */
[----:B------:R-:W-:Y:S05]  /*f920*/  @P2 BRA `(.L_x_3039) ;  /* 0x0000000000a82947 */ /* 0x000fea0003800000 */
[----:B-12---:R-:W1:Y:S01]  /*f930*/  LDS.128 R8, [R0+0xb000] ;  /* 0x00b0000000087984 */ /* 0x006e620000000c00 */
        /* <DEDUP_REMOVED lines=41> */
.L_x_3039:
[----:B------:R-:W-:Y:S05]  /*fbd0*/  BSYNC B1 ;  /* 0x0000000000017941 */ /* 0x000fea0003800000 */
.L_x_3038:
[----:B------:R-:W-:Y:S05]  /*fbe0*/  @P3 BRA `(.L_x_3033) ;  /* 0x0000004800bc3947 */ /* 0x000fea0003800000 */
[----:B-123--:R-:W1:Y:S01]  /*fbf0*/  LDS.128 R8, [R0+0xf000] ;  /* 0x00f0000000087984 */ /* 0x00ee620000000c00 */
        /* <DEDUP_REMOVED lines=20> */
[--C-:B------:R-:W-:Y:S02]  /*fd40*/  HADD2.F32 R4, -RZ, R9.reuse.H0_H0 ;  /* 0x20000009ff047230 */ /* 0x100fe40000004100 */
[----:B------:R-:W-:Y:S01]  /*fd50*/  FFMA.FTZ R14, R6, R14, R11 ;  /* 0x0000000e060e7223 */ /* 0x000fe2000001000b */
[-C--:B------:R-:W-:Y:S01]  /*fd60*/  FMUL.FTZ R8, R8, R7.reuse ;  /* 0x0000000708087220 */ /* 0x080fe20000410000 */
[----:B------:R-:W-:Y:S01]  /*fd70*/  FFMA.FTZ R20, R3, R7, -R20 ;  /* 0x0000000703147223 */ /* 0x000fe20000010814 */
[----:B------:R-:W-:Y:S02]  /*fd80*/  HADD2.F32 R9, -RZ, R9.H1_H1 ;  /* 0x30000009ff097230 */ /* 0x000fe40000004100 */
[----:B------:R-:W-:Y:S01]  /*fd90*/  FMUL.FTZ R12, R10, R79 ;  /* 0x0000004f0a0c7220 */ /* 0x000fe20000410000 */
[----:B------:R-:W-:-:S02]  /*fda0*/  HADD2.F32 R7, -RZ, R21.H0_H0 ;  /* 0x20000015ff077230 */ /* 0x000fc40000004100 */
[----:B------:R-:W-:Y:S01]  /*fdb0*/  FFMA.FTZ R3, R3, R13, R8 ;  /* 0x0000000d03037223 */ /* 0x000fe20000010008 */
[----:B------:R-:W-:Y:S02]  /*fdc0*/  HADD2.F32 R6, -RZ, R24.H0_H0 ;  /* 0x20000018ff067230 */ /* 0x000fe40000004100 */
[-C--:B------:R-:W-:Y:S01]  /*fdd0*/  FMUL.FTZ R10, R10, R78.reuse ;  /* 0x0000004e0a0a7220 */ /* 0x080fe20000410000 */
[----:B------:R-:W-:Y:S01]  /*fde0*/  FFMA.FTZ R12, R5, R78, -R12 ;  /* 0x0000004e050c7223 */ /* 0x000fe2000001080c */
[C---:B------:R-:W-:Y:S01]  /*fdf0*/  FMUL.FTZ R11, R9.reuse, R7 ;  /* 0x00000007090b7220 */ /* 0x040fe20000410000 */
[-C--:B------:R-:W-:Y:S01]  /*fe00*/  FMUL.FTZ R8, R9, R6.reuse ;  /* 0x0000000609087220 */ /* 0x080fe20000410000 */
[----:B------:R-:W-:Y:S02]  /*fe10*/  FFMA.FTZ R79, R5, R79, R10 ;  /* 0x0000004f054f7223 */ /* 0x000fe4000001000a */
[C---:B------:R-:W-:Y:S01]  /*fe20*/  FFMA.FTZ R5, R4.reuse, R6, -R11 ;  /* 0x0000000604057223 */ /* 0x040fe2000001080b */
[----:B------:R-:W-:Y:S01]  /*fe30*/  FFMA.FTZ R8, R4, R7, R8 ;  /* 0x0000000704087223 */ /* 0x000fe20000010008 */
[----:B------:R-:W-:-:S02]  /*fe40*/  F2FP.F16.F32.PACK_AB R7, R14, R15 ;  /* 0x0000000f0e07723e */ /* 0x000fc400000000ff */
[----:B------:R-:W-:Y:S02]  /*fe50*/  F2FP.F16.F32.PACK_AB R6, R79, R12 ;  /* 0x0000000c4f06723e */ /* 0x000fe400000000ff */
[----:B------:R-:W-:Y:S02]  /*fe60*/  F2FP.F16.F32.PACK_AB R4, R3, R20 ;  /* 0x000000140304723e */ /* 0x000fe400000000ff */
[----:B------:R-:W-:-:S05]  /*fe70*/  F2FP.F16.F32.PACK_AB R5, R8, R5 ;  /* 0x000000050805723e */ /* 0x000fca00000000ff */
[----:B------:R4:W-:Y:S01]  /*fe80*/  STS.128 [R0+0xf000], R4 ;  /* 0x00f0000400007388 */ /* 0x0009e20000000c00 */
[----:B------:R-:W-:Y:S05]  /*fe90*/  BRA `(.L_x_3033) ;  /* 0x0000004800107947 */ /* 0x000fea0003800000 */
.L_x_2994:
[----:B------:R-:W0:Y:S01]  /*fea0*/  LDC R10, c[0x0][0x448] ;  /* 0x00011200ff0a7b82 */ /* 0x000e220000000800 */
[----:B------:R-:W-:Y:S01]  /*feb0*/  ULDC.64 UR4, c[0x0][0x3f8] ;  /* 0x0000fe0000047ab9 */ /* 0x000fe20000000a00 */
[----:B------:R-:W-:Y:S01]  /*fec0*/  ULDC.64 UR6, c[0x0][0x408] ;  /* 0x0001020000067ab9 */ /* 0x000fe20000000a00 */
[----:B------:R-:W-:Y:S02]  /*fed0*/  IMAD.MOV.U32 R25, RZ, RZ, R29 ;  /* 0x000000ffff197224 */ /* 0x000fe400078e001d */
        /* <DEDUP_REMOVED lines=12> */
[----:B------:R-:W-:Y:S01]  /*ffa0*/  IMAD.WIDE.U32 R26, R3, UR6, R26 ;  /* 0x00000006031a7c25 */ /* 0x000fe2000f8e001a */
[----:B------:R-:W-:Y:S01]  /*ffb0*/  LEA R6, P0, R24, UR4, 0x1 ;  /* 0x0000000418067c11 */ /* 0x000fe2000f8008ff */
[----:B------:R-:W-:Y:S01]  /*ffc0*/  UMOV UR4, 0xffffffff ;  /* 0xffffffff00047882 */ /* 0x000fe20000000000 */
[----:B------:R-:W-:Y:S01]  /*ffd0*/  IADD3 R5, R25, R5, RZ ;  /* 0x0000000519057210 */ /* 0x000fe20007ffe0ff */
[----:B------:R-:W-:Y:S01]  /*ffe0*/  IMAD R7, R3, UR7, R4 ;  /* 0x0000000703077c24 */ /* 0x000fe2000f8e0204 */
[----:B------:R-:W-:-:S02]  /*fff0*/  ULDC.64 UR6, c[0x0][0x400] ;  /* 0x0001000000067ab9 */ /* 0x000fc40000000a00 */
[----:B------:R-:W-:Y:S01]  /*10000*/  LEA R3, P1, R26, UR6, 0x1 ;  /* 0x000000061a037c11 */ /* 0x000fe2000f8208ff */
[----:B------:R-:W-:Y:S01]  /*10010*/  IMAD.IADD R7, R27, 0x1, R7 ;  /* 0x000000011b077824 */ /* 0x000fe200078e0207 */
[----:B------:R-:W-:-:S04]  /*10020*/  LEA.HI.X R8, R24, UR5, R5, 0x1, P0 ;  /* 0x0000000518087c11 */ /* 0x000fc800080f0c05 */
[----:B------:R-:W-:Y:S01]  /*10030*/  LEA.HI.X R7, R26, UR7, R7, 0x1, P1 ;  /* 0x000000071a077c11 */ /* 0x000fe200088f0c07 */
[----:B------:R-:W-:Y:S06]  /*10040*/  BRA.DIV UR4, `(.L_x_3040) ;  /* 0x0000020604507947 */ /* 0x000fec000b800000 */
[----:B------:R0:W1:Y:S04]  /*10050*/  SHFL.IDX PT, R5, R8, RZ, 0x181f ;  /* 0x00181fff08057589 */ /* 0x00006800000e0000 */
[----:B------:R0:W2:Y:S04]  /*10060*/  SHFL.IDX PT, R4, R6, RZ, 0x181f ;  /* 0x00181fff06047589 */ /* 0x0000a800000e0000 */
[----:B------:R0:W3:Y:S04]  /*10070*/  SHFL.IDX PT, R9, R7, RZ, 0x181f ;  /* 0x00181fff07097589 */ /* 0x0000e800000e0000 */
[----:B------:R0:W4:Y:S02]  /*10080*/  SHFL.IDX PT, R14, R3, RZ, 0x181f ;  /* 0x00181fff030e7589 */ /* 0x00012400000e0000 */
.L_x_3338:
        /* <DEDUP_REMOVED lines=14> */
[----:B--2---:R-:W-:Y:S01]  /*10170*/  IMAD.MOV.U32 R10, RZ, RZ, R4 ;  /* 0x000000ffff0a7224 */ /* 0x004fe200078e0004 */
[----:B------:R-:W-:Y:S01]  /*10180*/  ISETP.GE.AND P2, PT, R18, UR4, PT ;  /* 0x0000000412007c0c */ /* 0x000fe2000bf46270 */
[----:B-1----:R-:W-:Y:S01]  /*10190*/  IMAD.MOV.U32 R11, RZ, RZ, R5 ;  /* 0x000000ffff0b7224 */ /* 0x002fe200078e0005 */
[----:B------:R-:W-:Y:S01]  /*101a0*/  ISETP.GE.AND P3, PT, R213, UR4, PT ;  /* 0x00000004d5007c0c */ /* 0x000fe2000bf66270 */
[----:B---3--:R-:W-:Y:S01]  /*101b0*/  IMAD.MOV.U32 R15, RZ, RZ, R9 ;  /* 0x000000ffff0f7224 */ /* 0x008fe200078e0009 */
[----:B------:R-:W-:Y:S02]  /*101c0*/  CS2R R56, SRZ ;  /* 0x0000000000387805 */ /* 0x000fe4000001ff00 */
[----:B------:R-:W-:Y:S01]  /*101d0*/  CS2R R58, SRZ ;  /* 0x00000000003a7805 */ /* 0x000fe2000001ff00 */
[----:B------:R-:W-:-:S06]  /*101e0*/  ULDC.64 UR6, c[0x0][0x208] ;  /* 0x0000820000067ab9 */ /* 0x000fcc0000000a00 */
        /* <DEDUP_REMOVED lines=10> */
[--C-:B------:R-:W-:Y:S02]  /*10290*/  @!P2 IMAD.X R5, R5, 0x1, R24.reuse, P0 ;  /* 0x000000010505a824 */ /* 0x100fe400000e0618 */
[----:B------:R-:W-:-:S03]  /*102a0*/  @!P2 IMAD.X R21, R9, 0x1, R24, P1 ;  /* 0x000000010915a824 */ /* 0x000fc600008e0618 */
[----:B------:R1:W5:Y:S04]  /*102b0*/  @!P2 LD.E.128 R60, desc[UR6][R4.64] ;  /* 0x00000006043ca980 */ /* 0x000368000c101d00 */
[----:B------:R1:W5:Y:S01]  /*102c0*/  @!P2 LD.E.128 R64, desc[UR6][R20.64] ;  /* 0x000000061440a980 */ /* 0x000362000c101d00 */
[----:B------:R-:W-:-:S05]  /*102d0*/  @!P3 SHF.L.U32 R13, R12, 0x3, RZ ;  /* 0x000000030c0db819 */ /* 0x000fca00000006ff */
[----:B------:R-:W-:-:S04]  /*102e0*/  @!P3 IMAD.WIDE R10, R13, 0x2, R10 ;  /* 0x000000020d0ab825 */ /* 0x000fc800078e020a */
[----:B------:R-:W-:Y:S01]  /*102f0*/  @!P3 IMAD.WIDE R12, R13, 0x2, R14 ;  /* 0x000000020d0cb825 */ /* 0x000fe200078e020e */
[----:B------:R1:W5:Y:S04]  /*10300*/  @!P3 LD.E.128 R56, desc[UR6][R10.64] ;  /* 0x000000060a38b980 */ /* 0x000368000c101d00 */
[----:B------:R1:W5:Y:S02]  /*10310*/  @!P3 LD.E.128 R68, desc[UR6][R12.64] ;  /* 0x000000060c44b980 */ /* 0x000364000c101d00 */
.L_x_3042:
[----:B------:R-:W-:Y:S05]  /*10320*/  BSYNC B1 ;  /* 0x0000000000017941 */ /* 0x000fea0003800000 */
.L_x_3041:
[----:B-12--5:R-:W-:Y:S01]  /*10330*/  IMAD.MOV.U32 R4, RZ, RZ, R68 ;  /* 0x000000ffff047224 */ /* 0x026fe200078e0044 */
[----:B------:R-:W-:Y:S01]  /*10340*/  MOV R5, R69 ;  /* 0x0000004500057202 */ /* 0x000fe20000000f00 */
[----:B------:R-:W-:Y:S01]  /*10350*/  IMAD.MOV.U32 R10, RZ, RZ, R67 ;  /* 0x000000ffff0a7224 */ /* 0x000fe200078e0043 */
[----:B------:R-:W-:Y:S01]  /*10360*/  UMOV UR4, 0xffffffff ;  /* 0xffffffff00047882 */ /* 0x000fe20000000000 */
[----:B---3--:R-:W-:Y:S01]  /*10370*/  IMAD.MOV.U32 R9, RZ, RZ, R66 ;  /* 0x000000ffff097224 */ /* 0x008fe200078e0042 */
[----:B------:R-:W-:Y:S01]  /*10380*/  PRMT R108, R5, 0x5410, R4 ;  /* 0x00005410056c7816 */ /* 0x000fe20000000004 */
[----:B------:R-:W-:Y:S01]  /*10390*/  IMAD.MOV.U32 R4, RZ, RZ, R64 ;  /* 0x000000ffff047224 */ /* 0x000fe200078e0040 */
        /* <DEDUP_REMOVED lines=18> */
[----:B------:R-:W-:-:S02]  /*104c0*/  IMAD.MOV.U32 R9, RZ, RZ, R58 ;  /* 0x000000ffff097224 */ /* 0x000fc400078e003a */
[----:B------:R-:W-:Y:S01]  /*104d0*/  IMAD.MOV.U32 R10, RZ, RZ, R59 ;  /* 0x000000ffff0a7224 */ /* 0x000fe200078e003b */
[----:B------:R-:W-:-:S04]  /*104e0*/  PRMT R109, R4, 0x5410, R5 ;  /* 0x00005410046d7816 */ /* 0x000fc80000000005 */
[----:B------:R-:W-:Y:S01]  /*104f0*/  PRMT R110, R9, 0x5410, R10 ;  /* 0x00005410096e7816 */ /* 0x000fe2000000000a */
[----:B------:R-:W-:Y:S06]  /*10500*/  BRA.DIV UR4, `(.L_x_3043) ;  /* 0x0000020204907947 */ /* 0x000fec000b800000 */
[----:B------:R1:W2:Y:S04]  /*10510*/  SHFL.IDX PT, R5, R8, 0x1, 0x181f ;  /* 0x00381f0008057f89 */ /* 0x0002a800000e0000 */
[----:B------:R1:W3:Y:S04]  /*10520*/  SHFL.IDX PT, R4, R6, 0x1, 0x181f ;  /* 0x00381f0006047f89 */ /* 0x0002e800000e0000 */
[----:B------:R1:W0:Y:S04]  /*10530*/  SHFL.IDX PT, R9, R7, 0x1, 0x181f ;  /* 0x00381f0007097f89 */ /* 0x00022800000e0000 */
[----:B----4-:R1:W4:Y:S02]  /*10540*/  SHFL.IDX PT, R14, R3, 0x1, 0x181f ;  /* 0x00381f00030e7f89 */ /* 0x01032400000e0000 */
.L_x_3344:
        /* <DEDUP_REMOVED lines=31> */
[----:B0-----:R-:W-:-:S03]  /*10740*/  @!P2 IMAD.X R11, R9, 0x1, R20, P1 ;  /* 0x00000001090ba824 */ /* 0x001fc600008e0614 */
[----:B------:R0:W5:Y:S04]  /*10750*/  @!P2 LD.E.128 R44, desc[UR6][R4.64] ;  /* 0x00000006042ca980 */ /* 0x000168000c101d00 */
[----:B------:R0:W5:Y:S01]  /*10760*/  @!P2 LD.E.128 R52, desc[UR6][R10.64] ;  /* 0x000000060a34a980 */ /* 0x000162000c101d00 */
[----:B------:R-:W-:Y:S01]  /*10770*/  @!P3 IMAD.SHL.U32 R21, R15, 0x8, RZ ;  /* 0x000000080f15b824 */ /* 0x000fe200078e00ff */
[----:B------:R-:W-:-:S03]  /*10780*/  MOV R15, R9 ;  /* 0x00000009000f7202 */ /* 0x000fc60000000f00 */
[----:B------:R-:W-:-:S04]  /*10790*/  @!P3 IMAD.WIDE R12, R21, 0x2, R12 ;  /* 0x00000002150cb825 */ /* 0x000fc800078e020c */
[----:B------:R-:W-:Y:S01]  /*107a0*/  @!P3 IMAD.WIDE R14, R21, 0x2, R14 ;  /* 0x00000002150eb825 */ /* 0x000fe200078e020e */
[----:B------:R0:W5:Y:S04]  /*107b0*/  @!P3 LD.E.128 R40, desc[UR6][R12.64] ;  /* 0x000000060c28b980 */ /* 0x000168000c101d00 */
[----:B------:R0:W5:Y:S02]  /*107c0*/  @!P3 LD.E.128 R48, desc[UR6][R14.64] ;  /* 0x000000060e30b980 */ /* 0x000164000c101d00 */
.L_x_3045:
[----:B------:R-:W-:Y:S05]  /*107d0*/  BSYNC B1 ;  /* 0x0000000000017941 */ /* 0x000fea0003800000 */
.L_x_3044:
        /* <DEDUP_REMOVED lines=25> */
[----:B------:R-:W-:Y:S06]  /*10970*/  BRA.DIV UR4, `(.L_x_3046) ;  /* 0x000001fe04e47947 */ /* 0x000fec000b800000 */
[----:B------:R0:W2:Y:S04]  /*10980*/  SHFL.IDX PT, R5, R8, 0x2, 0x181f ;  /* 0x00581f0008057f89 */ /* 0x0000a800000e0000 */
[----:B------:R0:W3:Y:S04]  /*10990*/  SHFL.IDX PT, R4, R6, 0x2, 0x181f ;  /* 0x00581f0006047f89 */ /* 0x0000e800000e0000 */
[----:B------:R0:W0:Y:S04]  /*109a0*/  SHFL.IDX PT, R9, R7, 0x2, 0x181f ;  /* 0x00581f0007097f89 */ /* 0x00002800000e0000 */
[----:B----4-:R4:W0:Y:S02]  /*109b0*/  SHFL.IDX PT, R14, R3, 0x2, 0x181f ;  /* 0x00581f00030e7f89 */ /* 0x01082400000e0000 */
.L_x_3350:
        /* <DEDUP_REMOVED lines=14> */
[----:B---3--:R-:W-:Y:S01]  /*10aa0*/  MOV R12, R4 ;  /* 0x00000004000c7202 */ /* 0x008fe20000000f00 */
[----:B--2---:R-:W-:Y:S01]  /*10ab0*/  IMAD.MOV.U32 R13, RZ, RZ, R5 ;  /* 0x000000ffff0d7224 */ /* 0x004fe200078e0005 */
[----:B------:R-:W-:Y:S02]  /*10ac0*/  ISETP.GE.AND P2, PT, R18, UR4, PT ;  /* 0x0000000412007c0c */ /* 0x000fe4000bf46270 */
[----:B------:R-:W-:Y:S02]  /*10ad0*/  CS2R R24, SRZ ;  /* 0x0000000000187805 */ /* 0x000fe4000001ff00 */
[----:B------:R-:W-:Y:S02]  /*10ae0*/  ISETP.GE.AND P3, PT, R213, UR4, PT ;  /* 0x00000004d5007c0c */ /* 0x000fe4000bf66270 */
[----:B------:R-:W-:Y:S01]  /*10af0*/  CS2R R26, SRZ ;  /* 0x00000000001a7805 */ /* 0x000fe2000001ff00 */
[----:B------:R-:W-:-:S06]  /*10b00*/  ULDC.64 UR6, c[0x0][0x208] ;  /* 0x0000820000067ab9 */ /* 0x000fcc0000000a00 */
[C---:B------:R-:W-:Y:S01]  /*10b10*/  @!P2 IMAD.SHL.U32 R11, R18.reuse, 0x2, RZ ;  /* 0x00000002120ba824 */ /* 0x040fe200078e00ff */
[----:B------:R-:W-:-:S04]  /*10b20*/  @!P2 SHF.L.U64.HI R28, R18, 0x1, R19 ;  /* 0x00000001121ca819 */ /* 0x000fc80000010213 */
[-C--:B0-----:R-:W-:Y:S02]  /*10b30*/  @!P2 IADD3 R10, P1, R14, R11.reuse, RZ ;  /* 0x0000000b0e0aa210 */ /* 0x081fe40007f3e0ff */
[----:B------:R-:W-:Y:S02]  /*10b40*/  @!P2 IADD3 R4, P0, R4, R11, RZ ;  /* 0x0000000b0404a210 */ /* 0x000fe40007f1e0ff */
[----:B------:R-:W-:Y:S02]  /*10b50*/  CS2R R32, SRZ ;  /* 0x0000000000207805 */ /* 0x000fe4000001ff00 */
[----:B------:R-:W-:Y:S01]  /*10b60*/  CS2R R34, SRZ ;  /* 0x0000000000227805 */ /* 0x000fe2000001ff00 */
[----:B------:R-:W-:Y:S01]  /*10b70*/  @!P2 IMAD.X R11, R9, 0x1, R28, P1 ;  /* 0x00000001090ba824 */ /* 0x000fe200008e061c */
[----:B------:R-:W-:Y:S02]  /*10b80*/  @!P2 IADD3.X R5, R5, R28, RZ, P0, !PT ;  /* 0x0000001c0505a210 */ /* 0x000fe400007fe4ff */
[----:B------:R-:W-:-:S02]  /*10b90*/  CS2R R30, SRZ ;  /* 0x00000000001e7805 */ /* 0x000fc4000001ff00 */
[----:B------:R-:W-:Y:S02]  /*10ba0*/  CS2R R36, SRZ ;  /* 0x0000000000247805 */ /* 0x000fe4000001ff00 */
[----:B------:R-:W-:-:S06]  /*10bb0*/  CS2R R38, SRZ ;  /* 0x0000000000267805 */ /* 0x000fcc000001ff00 */
[----:B------:R0:W5:Y:S01]  /*10bc0*/  @!P2 LD.E.128 R36, desc[UR6][R10.64] ;  /* 0x000000060a24a980 */ /* 0x000162000c101d00 */
[----:B----4-:R-:W-:Y:S02]  /*10bd0*/  @!P3 IMAD.SHL.U32 R29, R15, 0x8, RZ ;  /* 0x000000080f1db824 */ /* 0x010fe400078e00ff */
[----:B------:R-:W-:Y:S02]  /*10be0*/  IMAD.MOV.U32 R15, RZ, RZ, R9 ;  /* 0x000000ffff0f7224 */ /* 0x000fe400078e0009 */
[----:B------:R-:W-:-:S04]  /*10bf0*/  @!P3 IMAD.WIDE R20, R29, 0x2, R12 ;  /* 0x000000021d14b825 */ /* 0x000fc800078e020c */
[----:B------:R-:W-:Y:S01]  /*10c00*/  @!P3 IMAD.WIDE R12, R29, 0x2, R14 ;  /* 0x000000021d0cb825 */ /* 0x000fe200078e020e */
[----:B------:R-:W-:Y:S01]  /*10c10*/  CS2R R28, SRZ ;  /* 0x00000000001c7805 */ /* 0x000fe2000001ff00 */
[----:B------:R0:W5:Y:S04]  /*10c20*/  @!P3 LD.E.128 R24, desc[UR6][R20.64] ;  /* 0x000000061418b980 */ /* 0x000168000c101d00 */
[----:B------:R0:W5:Y:S04]  /*10c30*/  @!P3 LD.E.128 R32, desc[UR6][R12.64] ;  /* 0x000000060c20b980 */ /* 0x000168000c101d00 */
[----:B------:R0:W5:Y:S02]  /*10c40*/  @!P2 LD.E.128 R28, desc[UR6][R4.64] ;  /* 0x00000006041ca980 */ /* 0x000164000c101d00 */
.L_x_3048:
[----:B------:R-:W-:Y:S05]  /*10c50*/  BSYNC B1 ;  /* 0x0000000000017941 */ /* 0x000fea0003800000 */
.L_x_3047:
        /* <DEDUP_REMOVED lines=30> */
[----:B------:R0:W0:Y:S02]  /*10e40*/  SHFL.IDX PT, R76, R3, 0x3, 0x181f ;  /* 0x00781f00034c7f89 */ /* 0x00002400000e0000 */
.L_x_3356:
[----:B------:R-:W4:Y:S01]  /*10e50*/  LDL R12, [R1+0x68] ;  /* 0x00006800010c7983 */ /* 0x000f220000100800 */
[----:B------:R-:W-:Y:S01]  /*10e60*/  VIADD R78, R78, 0x60 ;  /* 0x000000604e4e7836 */ /* 0x000fe20000000000 */
[----:B------:R-:W-:Y:S01]  /*10e70*/  BSSY B1, `(.L_x_3050) ;  /* 0x000002a000017945 */ /* 0x000fe20003800000 */
[----:B01----:R-:W-:Y:S02]  /*10e80*/  CS2R R6, SRZ ;  /* 0x0000000000067805 */ /* 0x003fe4000001ff00 */
        /* <DEDUP_REMOVED lines=23> */
[-C--:B------:R-:W-:Y:S02]  /*11000*/  @!P2 IADD3 R20, P0, R20, R79.reuse, RZ ;  /* 0x0000004f1414a210 */ /* 0x080fe40007f1e0ff */
[----:B------:R-:W-:Y:S02]  /*11010*/  @!P2 IADD3 R78, P1, R76, R79, RZ ;  /* 0x0000004f4c4ea210 */ /* 0x000fe40007f3e0ff */
[----:B------:R-:W-:Y:S02]  /*11020*/  CS2R R8, SRZ ;  /* 0x0000000000087805 */ /* 0x000fe4000001ff00 */
[----:B------:R-:W-:Y:S01]  /*11030*/  CS2R R10, SRZ ;  /* 0x00000000000a7805 */ /* 0x000fe2000001ff00 */
[----:B------:R-:W-:Y:S01]  /*11040*/  @!P2 IMAD.X R21, R21, 0x1, R6, P0 ;  /* 0x000000011515a824 */ /* 0x000fe200000e0606 */
[----:B------:R-:W-:Y:S02]  /*11050*/  @!P2 IADD3.X R79, R77, R6, RZ, P1, !PT ;  /* 0x000000064d4fa210 */ /* 0x000fe40000ffe4ff */
[----:B------:R-:W-:-:S02]  /*11060*/  CS2R R12, SRZ ;  /* 0x00000000000c7805 */ /* 0x000fc4000001ff00 */
[----:B------:R-:W-:Y:S02]  /*11070*/  CS2R R14, SRZ ;  /* 0x00000000000e7805 */ /* 0x000fe4000001ff00 */
[----:B------:R-:W-:-:S04]  /*11080*/  CS2R R6, SRZ ;  /* 0x0000000000067805 */ /* 0x000fc8000001ff00 */
[----:B------:R0:W5:Y:S01]  /*11090*/  @!P2 LD.E.128 R12, desc[UR6][R20.64] ;  /* 0x00000006140ca980 */ /* 0x000162000c101d00 */
[----:B----4-:R-:W-:-:S04]  /*110a0*/  @!P3 IMAD.SHL.U32 R81, R80, 0x8, RZ ;  /* 0x000000085051b824 */ /* 0x010fc800078e00ff */
[----:B------:R-:W-:Y:S01]  /*110b0*/  @!P3 IMAD.WIDE R82, R81, 0x2, R4 ;  /* 0x000000025152b825 */ /* 0x000fe200078e0204 */
[----:B------:R-:W-:-:S03]  /*110c0*/  CS2R R4, SRZ ;  /* 0x0000000000047805 */ /* 0x000fc6000001ff00 */
[----:B------:R-:W-:Y:S01]  /*110d0*/  @!P3 IMAD.WIDE R80, R81, 0x2, R76 ;  /* 0x000000025150b825 */ /* 0x000fe200078e024c */
[----:B------:R0:W5:Y:S04]  /*110e0*/  @!P3 LD.E.128 R72, desc[UR6][R82.64] ;  /* 0x000000065248b980 */ /* 0x000168000c101d00 */
[----:B------:R0:W5:Y:S04]  /*110f0*/  @!P3 LD.E.128 R8, desc[UR6][R80.64] ;  /* 0x000000065008b980 */ /* 0x000168000c101d00 */
[----:B------:R0:W5:Y:S02]  /*11100*/  @!P2 LD.E.128 R4, desc[UR6][R78.64] ;  /* 0x000000064e04a980 */ /* 0x000164000c101d00 */
.L_x_3051:
[----:B------:R-:W-:Y:S05]  /*11110*/  BSYNC B1 ;  /* 0x0000000000017941 */ /* 0x000fea0003800000 */
.L_x_3050:
[----:B------:R-:W1:Y:S01]  /*11120*/  SYNCS.PHASECHK.TRANS64.TRYWAIT P0, [R16+URZ+0x38800], R111 ;  /* 0x0388006f100075a7 */ /* 0x000e62000800017f */
[----:B0-2--5:R-:W-:Y:S01]  /*11130*/  IMAD.MOV.U32 R21, RZ, RZ, R6 ;  /* 0x000000ffff157224 */ /* 0x025fe200078e0006 */
[----:B------:R-:W-:Y:S01]  /*11140*/  MOV R78, R13 ;  /* 0x0000000d004e7202 */ /* 0x000fe20000000f00 */
[----:B------:R-:W-:Y:S01]  /*11150*/  IMAD.MOV.U32 R3, RZ, RZ, R4 ;  /* 0x000000ffff037224 */ /* 0x000fe200078e0004 */
[----:B------:R-:W-:Y:S01]  /*11160*/  BSSY B1, `(.L_x_3052) ;  /* 0x000001a000017945 */ /* 0x000fe20003800000 */
[----:B---3--:R-:W-:Y:S01]  /*11170*/  IMAD.MOV.U32 R20, RZ, RZ, R5 ;  /* 0x000000ffff147224 */ /* 0x008fe200078e0005 */
[----:B------:R-:W-:Y:S01]  /*11180*/  PRMT R92, R21, 0x7610, R92 ;  /* 0x00007610155c7816 */ /* 0x000fe2000000005c */
[----:B------:R-:W-:Y:S02]  /*11190*/  IMAD.MOV.U32 R21, RZ, RZ, R9 ;  /* 0x000000ffff157224 */ /* 0x000fe400078e0009 */
[----:B------:R-:W-:Y:S01]  /*111a0*/  IMAD.MOV.U32 R76, RZ, RZ, R10 ;  /* 0x000000ffff4c7224 */ /* 0x000fe200078e000a */
[----:B------:R-:W-:Y:S01]  /*111b0*/  PRMT R91, R3, 0x5410, R20 ;  /* 0x00005410035b7816 */ /* 0x000fe20000000014 */
[----:B------:R-:W-:Y:S01]  /*111c0*/  IMAD.MOV.U32 R77, RZ, RZ, R12 ;  /* 0x000000ffff4d7224 */ /* 0x000fe200078e000c */
[----:B------:R-:W-:Y:S01]  /*111d0*/  MOV R20, R8 ;  /* 0x0000000800147202 */ /* 0x000fe20000000f00 */
[----:B------:R-:W-:-:S02]  /*111e0*/  IMAD.MOV.U32 R3, RZ, RZ, R7 ;  /* 0x000000ffff037224 */ /* 0x000fc400078e0007 */
[----:B------:R-:W-:Y:S01]  /*111f0*/  IMAD.MOV.U32 R79, RZ, RZ, R73 ;  /* 0x000000ffff4f7224 */ /* 0x000fe200078e0049 */
[--C-:B------:R-:W-:Y:S02]  /*11200*/  PRMT R20, R20, 0x5410, R21.reuse ;  /* 0x0000541014147816 */ /* 0x100fe40000000015 */
        /* <DEDUP_REMOVED lines=8> */
[----:B------:R-:W-:-:S02]  /*11290*/  VIADDMNMX R3, R85, -R230, 0x80, PT ;  /* 0x0000008055037446 */ /* 0x000fc400038009e6 */
[----:B------:R-:W-:Y:S02]  /*112a0*/  PRMT R85, R78, 0x5410, R79 ;  /* 0x000054104e557816 */ /* 0x000fe4000000004f */
[----:B------:R-:W-:Y:S01]  /*112b0*/  PRMT R94, R76, 0x5410, R77 ;  /* 0x000054104c5e7816 */ /* 0x000fe2000000004d */
[----:B------:R-:W-:Y:S01]  /*112c0*/  IMAD.MOV.U32 R77, RZ, RZ, R75 ;  /* 0x000000ffff4d7224 */ /* 0x000fe200078e004b */
[----:B------:R-:W-:Y:S02]  /*112d0*/  ISETP.GE.AND P1, PT, R212, R3, PT ;  /* 0x00000003d400720c */ /* 0x000fe40003f26270 */
[----:B------:R-:W-:Y:S01]  /*112e0*/  MOV R76, R74 ;  /* 0x0000004a004c7202 */ /* 0x000fe20000000f00 */
[----:B-1----:R-:W-:Y:S10]  /*112f0*/  @!P0 BRA `(.L_x_3053) ;  /* 0x000001f800688947 */ /* 0x002ff40003800000 */
.L_x_3357:
[----:B------:R-:W-:Y:S05]  /*11300*/  BSYNC B1 ;  /* 0x0000000000017941 */ /* 0x000fea0003800000 */
.L_x_3052:
        /* <DEDUP_REMOVED lines=10> */
[--C-:B------:R-:W-:Y:S01]  /*113b0*/  HADD2.F32 R127, -RZ, R116.reuse.H1_H1 ;  /* 0x30000074ff7f7230 */ /* 0x100fe20000004100 */
[--C-:B------:R-:W-:Y:S01]  /*113c0*/  SHF.R.U64 R60, R60, 0x10, R61.reuse ;  /* 0x000000103c3c7819 */ /* 0x100fe2000000123d */
[----:B------:R-:W-:Y:S01]  /*113d0*/  HADD2.F32 R125, -RZ, R116.H0_H0 ;  /* 0x20000074ff7d7230 */ /* 0x000fe20000004100 */
[----:B------:R-:W-:Y:S01]  /*113e0*/  SHF.R.S32.HI R79, RZ, 0x1f, R76 ;  /* 0x0000001fff4f7819 */ /* 0x000fe2000001144c */
[----:B------:R-:W-:Y:S01]  /*113f0*/  IMAD.SHL.U32 R77, R76, 0x8, RZ ;  /* 0x000000084c4d7824 */ /* 0x000fe200078e00ff */
[----:B------:R-:W-:Y:S01]  /*11400*/  SHF.R.U32.HI R117, RZ, 0x10, R61 ;  /* 0x00000010ff757819 */ /* 0x000fe2000001163d */
[----:B------:R-:W-:Y:S01]  /*11410*/  HADD2.F32 R126, -RZ, R115.H0_H0 ;  /* 0x20000073ff7e7230 */ /* 0x000fe20000004100 */
[----:B------:R-:W-:Y:S02]  /*11420*/  LEA.HI R79, R79, R76, RZ, 0x3 ;  /* 0x0000004c4f4f7211 */ /* 0x000fe400078f18ff */
[----:B------:R-:W-:Y:S01]  /*11430*/  LOP3.LUT R77, R77, 0x38, RZ, 0xc0, !PT ;  /* 0x000000384d4d7812 */ /* 0x000fe200078ec0ff */
[----:B------:R-:W-:Y:S01]  /*11440*/  HADD2.F32 R117, -RZ, R117.H0_H0 ;  /* 0x20000075ff757230 */ /* 0x000fe20000004100 */
[----:B------:R-:W-:Y:S01]  /*11450*/  SHF.R.U64 R61, R64, 0x10, R65 ;  /* 0x00000010403d7819 */ /* 0x000fe20000001241 */
[----:B------:R-:W-:Y:S01]  /*11460*/  IMAD.SHL.U32 R79, R79, 0x400, RZ ;  /* 0x000004004f4f7824 */ /* 0x000fe200078e00ff */
[----:B------:R-:W-:-:S02]  /*11470*/  LOP3.LUT R76, R77, 0x1c0, R132, 0xf8, !PT ;  /* 0x000001c04d4c7812 */ /* 0x000fc400078ef884 */
[----:B------:R-:W-:Y:S02]  /*11480*/  SHF.R.U32.HI R64, RZ, 0x10, R65 ;  /* 0x00000010ff407819 */ /* 0x000fe40000011641 */
[----:B------:R-:W-:Y:S02]  /*11490*/  LOP3.LUT R80, R76, R229, RZ, 0x3c, !PT ;  /* 0x000000e54c507212 */ /* 0x000fe400078e3cff */
[----:B------:R-:W-:Y:S01]  /*114a0*/  LOP3.LUT R81, R79, 0x7fffe000, RZ, 0xc0, !PT ;  /* 0x7fffe0004f517812 */ /* 0x000fe200078ec0ff */
[----:B------:R-:W-:Y:S01]  /*114b0*/  HADD2.F32 R123, -RZ, R64.H0_H0 ;  /* 0x20000040ff7b7230 */ /* 0x000fe20000004100 */
[----:B------:R-:W1:Y:S01]  /*114c0*/  LDS.128 R76, [R0] ;  /* 0x00000000004c7984 */ /* 0x000e620000000c00 */
[--C-:B------:R-:W-:Y:S02]  /*114d0*/  SHF.R.U64 R62, R62, 0x10, R63.reuse ;  /* 0x000000103e3e7819 */ /* 0x100fe4000000123f */
[----:B------:R-:W-:Y:S02]  /*114e0*/  IADD3 R81, R80, R81, R228 ;  /* 0x0000005150517210 */ /* 0x000fe40007ffe0e4 */
[----:B------:R-:W-:-:S02]  /*114f0*/  SHF.R.U32.HI R65, RZ, 0x10, R63 ;  /* 0x00000010ff417819 */ /* 0x000fc4000001163f */
[----:B0-----:R-:W-:Y:S02]  /*11500*/  LEA R111, R81, R16, 0x1 ;  /* 0x00000010516f7211 */ /* 0x001fe400078e08ff */
[--C-:B------:R-:W-:Y:S02]  /*11510*/  SHF.R.U64 R63, R66, 0x10, R67.reuse ;  /* 0x00000010423f7819 */ /* 0x100fe40000001243 */
[----:B------:R-:W-:Y:S01]  /*11520*/  SHF.R.U32.HI R66, RZ, 0x10, R67 ;  /* 0x00000010ff427819 */ /* 0x000fe20000011643 */
[----:B------:R-:W0:Y:S01]  /*11530*/  LDS.128 R80, [R111+0x14400] ;  /* 0x014400006f507984 */ /* 0x000e220000000c00 */
[--C-:B-1----:R-:W-:Y:S02]  /*11540*/  HADD2.F32 R120, -RZ, R77.reuse.H0_H0 ;  /* 0x2000004dff787230 */ /* 0x102fe40000004100 */
[----:B------:R-:W-:Y:S02]  /*11550*/  HADD2.F32 R77, -RZ, R77.H1_H1 ;  /* 0x3000004dff4d7230 */ /* 0x000fe40000004100 */
[----:B------:R-:W-:-:S02]  /*11560*/  HADD2.F32 R67, -RZ, R76.H0_H0 ;  /* 0x2000004cff437230 */ /* 0x000fc40000004100 */
[--C-:B------:R-:W-:Y:S02]  /*11570*/  HADD2.F32 R119, -RZ, R79.reuse.H0_H0 ;  /* 0x2000004fff777230 */ /* 0x100fe40000004100 */
[----:B------:R-:W-:Y:S02]  /*11580*/  HADD2.F32 R118, -RZ, R78.H0_H0 ;  /* 0x2000004eff767230 */ /* 0x000fe40000004100 */
[----:B------:R-:W-:Y:S02]  /*11590*/  HADD2.F32 R79, -RZ, R79.H1_H1 ;  /* 0x3000004fff4f7230 */ /* 0x000fe40000004100 */
[--C-:B0-----:R-:W-:Y:S02]  /*115a0*/  HADD2.F32 R124, -RZ, R81.reuse.H0_H0 ;  /* 0x20000051ff7c7230 */ /* 0x101fe40000004100 */
[----:B------:R-:W-:Y:S02]  /*115b0*/  HADD2.F32 R122, -RZ, R81.H1_H1 ;  /* 0x30000051ff7a7230 */ /* 0x000fe40000004100 */
[----:B------:R-:W-:-:S02]  /*115c0*/  HADD2.F32 R121, -RZ, R80.H0_H0 ;  /* 0x20000050ff797230 */ /* 0x000fc40000004100 */
[C---:B------:R-:W-:Y:S01]  /*115d0*/  FMUL.FTZ R129, R124.reuse, R125 ;  /* 0x0000007d7c817220 */ /* 0x040fe20000410000 */
[----:B------:R-:W-:Y:S01]  /*115e0*/  FMUL.FTZ R131, R124, R127 ;  /* 0x0000007f7c837220 */ /* 0x000fe20000410000 */
[--C-:B------:R-:W-:Y:S02]  /*115f0*/  HADD2.F32 R124, -RZ, R113.reuse.H0_H0 ;  /* 0x20000071ff7c7230 */ /* 0x100fe40000004100 */
[C---:B------:R-:W-:Y:S01]  /*11600*/  FMUL.FTZ R128, R122.reuse, R123 ;  /* 0x0000007b7a807220 */ /* 0x040fe20000410000 */
[----:B------:R-:W-:Y:S01]  /*11610*/  FMUL.FTZ R130, R122, R117 ;  /* 0x000000757a827220 */ /* 0x000fe20000410000 */
[C---:B------:R-:W-:Y:S01]  /*11620*/  FFMA.FTZ R64, R120.reuse, R127, -R129 ;  /* 0x0000007f78407223 */ /* 0x040fe20000010881 */
[----:B------:R-:W-:Y:S01]  /*11630*/  FFMA.FTZ R120, R120, R125, R131 ;  /* 0x0000007d78787223 */ /* 0x000fe20000010083 */
[C---:B------:R-:W-:Y:S01]  /*11640*/  FMUL.FTZ R122, R121.reuse, R124 ;  /* 0x0000007c797a7220 */ /* 0x040fe20000410000 */
[----:B------:R-:W-:Y:S01]  /*11650*/  FMUL.FTZ R121, R121, R126 ;  /* 0x0000007e79797220 */ /* 0x000fe20000410000 */
[----:B------:R-:W-:Y:S01]  /*11660*/  FFMA.FTZ R117, R77, R117, -R128 ;  /* 0x000000754d757223 */ /* 0x000fe20000010880 */
[----:B------:R-:W-:-:S02]  /*11670*/  HADD2.F32 R125, -RZ, R113.H1_H1 ;  /* 0x30000071ff7d7230 */ /* 0x000fc40000004100 */
[----:B------:R-:W-:Y:S01]  /*11680*/  FFMA.FTZ R77, R77, R123, R130 ;  /* 0x0000007b4d4d7223 */ /* 0x000fe20000010082 */
[C---:B------:R-:W-:Y:S01]  /*11690*/  FFMA.FTZ R121, R67.reuse, R124, R121 ;  /* 0x0000007c43797223 */ /* 0x040fe20000010079 */
[----:B------:R-:W-:Y:S02]  /*116a0*/  HADD2.F32 R116, -RZ, R82.H0_H0 ;  /* 0x20000052ff747230 */ /* 0x000fe40000004100 */
[----:B------:R-:W-:Y:S01]  /*116b0*/  FFMA.FTZ R113, R67, R126, -R122 ;  /* 0x0000007e43717223 */ /* 0x000fe2000001087a */
[----:B------:R-:W-:Y:S02]  /*116c0*/  HADD2.F32 R81, -RZ, R83.H0_H0 ;  /* 0x20000053ff517230 */ /* 0x000fe40000004100 */
[--C-:B------:R-:W-:Y:S02]  /*116d0*/  HADD2.F32 R123, -RZ, R114.reuse.H1_H1 ;  /* 0x30000072ff7b7230 */ /* 0x100fe40000004100 */
[----:B------:R-:W-:Y:S01]  /*116e0*/  FMUL.FTZ R67, R116, R125 ;  /* 0x0000007d74437220 */ /* 0x000fe20000410000 */
[----:B------:R-:W-:-:S02]  /*116f0*/  HADD2.F32 R124, -RZ, R114.H0_H0 ;  /* 0x20000072ff7c7230 */ /* 0x000fc40000004100 */
[----:B------:R-:W-:Y:S02]  /*11700*/  HADD2.F32 R122, -RZ, R115.H1_H1 ;  /* 0x30000073ff7a7230 */ /* 0x000fe40000004100 */
[-C--:B------:R-:W-:Y:S01]  /*11710*/  FMUL.FTZ R115, R116, R123.reuse ;  /* 0x0000007b74737220 */ /* 0x080fe20000410000 */
[----:B------:R-:W-:Y:S02]  /*11720*/  HADD2.F32 R83, -RZ, R83.H1_H1 ;  /* 0x30000053ff537230 */ /* 0x000fe40000004100 */
[C---:B------:R-:W-:Y:S01]  /*11730*/  FMUL.FTZ R128, R81.reuse, R124 ;  /* 0x0000007c51807220 */ /* 0x040fe20000410000 */
[----:B------:R-:W-:Y:S02]  /*11740*/  HADD2.F32 R126, -RZ, R66.H0_H0 ;  /* 0x20000042ff7e7230 */ /* 0x000fe40000004100 */
[-C--:B------:R-:W-:Y:S01]  /*11750*/  FMUL.FTZ R81, R81, R122.reuse ;  /* 0x0000007a51517220 */ /* 0x080fe20000410000 */
[----:B------:R-:W-:Y:S02]  /*11760*/  HADD2.F32 R116, -RZ, R65.H0_H0 ;  /* 0x20000041ff747230 */ /* 0x000fe40000004100 */
[C---:B------:R-:W-:Y:S01]  /*11770*/  FFMA.FTZ R65, R119.reuse, R122, -R128 ;  /* 0x0000007a77417223 */ /* 0x040fe20000010880 */
[C---:B------:R-:W-:Y:S01]  /*11780*/  FFMA.FTZ R114, R118.reuse, R123, -R67 ;  /* 0x0000007b76727223 */ /* 0x040fe20000010843 */
[----:B------:R-:W-:Y:S01]  /*11790*/  FFMA.FTZ R66, R118, R125, R115 ;  /* 0x0000007d76427223 */ /* 0x000fe20000010073 */
        /* <DEDUP_REMOVED lines=31> */
.L_x_3057:
[----:B------:R-:W-:Y:S05]  /*11990*/  BSYNC B2 ;  /* 0x0000000000027941 */ /* 0x000fea0003800000 */
.L_x_3056:
[----:B------:R-:W-:Y:S05]  /*119a0*/  @P1 BRA `(.L_x_3055) ;  /* 0x0000000400841947 */ /* 0x000fea0003800000 */
[----:B-1----:R-:W2:Y:S04]  /*119b0*/  LDL R0, [R1+0x60] ;  /* 0x0000600001007983 */ /* 0x002ea80000100800 */
[----:B------:R-:W3:Y:S01]  /*119c0*/  LDL R116, [R1+0x88] ;  /* 0x0000880001747983 */ /* 0x000ee20000100800 */
[----:B------:R-:W-:Y:S01]  /*119d0*/  SHF.R.U64 R56, R56, 0x10, R57 ;  /* 0x0000001038387819 */ /* 0x000fe20000001239 */
[----:B0-----:R-:W-:Y:S01]  /*119e0*/  HADD2.F32 R111, -RZ, R109.H1_H1 ;  /* 0x3000006dff6f7230 */ /* 0x001fe20000004100 */
[----:B------:R-:W-:Y:S01]  /*119f0*/  SHF.R.U32.HI R115, RZ, 0x10, R69 ;  /* 0x00000010ff737819 */ /* 0x000fe20000011645 */
[----:B------:R-:W-:Y:S01]  /*11a00*/  HADD2.F32 R113, -RZ, R108.H0_H0 ;  /* 0x2000006cff717230 */ /* 0x000fe20000004100 */
[----:B------:R-:W-:Y:S01]  /*11a10*/  SHF.R.U64 R58, R58, 0x10, R59 ;  /* 0x000000103a3a7819 */ /* 0x000fe2000000123b */
[----:B------:R-:W-:-:S02]  /*11a20*/  HADD2.F32 R114, -RZ, R107.H1_H1 ;  /* 0x3000006bff727230 */ /* 0x000fc40000004100 */
[----:B------:R-:W-:Y:S02]  /*11a30*/  HADD2.F32 R115, -RZ, R115.H0_H0 ;  /* 0x20000073ff737230 */ /* 0x000fe40000004100 */
        /* <DEDUP_REMOVED lines=8> */
[----:B------:R-:W-:Y:S02]  /*11ac0*/  LOP3.LUT R0, R0, 0x1c0, R132, 0xf8, !PT ;  /* 0x000001c000007812 */ /* 0x000fe400078ef884 */
[----:B------:R-:W-:Y:S02]  /*11ad0*/  SHF.R.U64 R57, R68, 0x10, R69 ;  /* 0x0000001044397819 */ /* 0x000fe40000001245 */
[----:B------:R-:W-:-:S02]  /*11ae0*/  LOP3.LUT R0, R0, R229, RZ, 0x3c, !PT ;  /* 0x000000e500007212 */ /* 0x000fc400078e3cff */
[----:B------:R-:W-:Y:S02]  /*11af0*/  LOP3.LUT R65, R61, 0x7fffe000, RZ, 0xc0, !PT ;  /* 0x7fffe0003d417812 */ /* 0x000fe400078ec0ff */
[----:B---3--:R-:W0:Y:S01]  /*11b00*/  LDS.128 R60, [R116] ;  /* 0x00000000743c7984 */ /* 0x008e220000000c00 */
[----:B------:R-:W-:Y:S02]  /*11b10*/  SHF.R.U32.HI R68, RZ, 0x10, R59 ;  /* 0x00000010ff447819 */ /* 0x000fe4000001163b */
[----:B------:R-:W-:Y:S02]  /*11b20*/  IADD3 R65, R0, R65, R228 ;  /* 0x0000004100417210 */ /* 0x000fe40007ffe0e4 */
[--C-:B------:R-:W-:Y:S01]  /*11b30*/  SHF.R.U64 R59, R70, 0x10, R71.reuse ;  /* 0x00000010463b7819 */ /* 0x100fe20000001247 */
[----:B------:R-:W-:Y:S01]  /*11b40*/  HADD2.F32 R68, -RZ, R68.H0_H0 ;  /* 0x20000044ff447230 */ /* 0x000fe20000004100 */
[----:B------:R-:W-:Y:S01]  /*11b50*/  SHF.R.U32.HI R70, RZ, 0x10, R71 ;  /* 0x00000010ff467819 */ /* 0x000fe20000011647 */
[----:B------:R-:W-:-:S04]  /*11b60*/  IMAD R0, R65, 0x2, R16 ;  /* 0x0000000241007824 */ /* 0x000fc800078e0210 */
[----:B------:R-:W-:Y:S01]  /*11b70*/  HADD2.F32 R70, -RZ, R70.H0_H0 ;  /* 0x20000046ff467230 */ /* 0x000fe20000004100 */
[----:B------:R-:W1:Y:S01]  /*11b80*/  LDS.128 R64, [R0+0x14400] ;  /* 0x0144000000407984 */ /* 0x000e620000000c00 */
[--C-:B0-----:R-:W-:Y:S02]  /*11b90*/  HADD2.F32 R76, -RZ, R61.reuse.H0_H0 ;  /* 0x2000003dff4c7230 */ /* 0x101fe40000004100 */
[----:B------:R-:W-:Y:S02]  /*11ba0*/  HADD2.F32 R78, -RZ, R61.H1_H1 ;  /* 0x3000003dff4e7230 */ /* 0x000fe40000004100 */
[----:B------:R-:W-:Y:S02]  /*11bb0*/  HADD2.F32 R79, -RZ, R60.H0_H0 ;  /* 0x2000003cff4f7230 */ /* 0x000fe40000004100 */
[----:B------:R-:W-:Y:S02]  /*11bc0*/  HADD2.F32 R61, -RZ, R62.H0_H0 ;  /* 0x2000003eff3d7230 */ /* 0x000fe40000004100 */
[----:B------:R-:W-:-:S02]  /*11bd0*/  HADD2.F32 R69, -RZ, R63.H0_H0 ;  /* 0x2000003fff457230 */ /* 0x000fc40000004100 */
[----:B------:R-:W-:Y:S02]  /*11be0*/  HADD2.F32 R63, -RZ, R63.H1_H1 ;  /* 0x3000003fff3f7230 */ /* 0x000fe40000004100 */
[----:B------:R-:W-:Y:S02]  /*11bf0*/  HADD2.F32 R60, -RZ, R60.H1_H1 ;  /* 0x3000003cff3c7230 */ /* 0x000fe40000004100 */
[--C-:B-1----:R-:W-:Y:S02]  /*11c00*/  HADD2.F32 R81, -RZ, R65.reuse.H0_H0 ;  /* 0x20000041ff517230 */ /* 0x102fe40000004100 */
[----:B------:R-:W-:Y:S02]  /*11c10*/  HADD2.F32 R82, -RZ, R65.H1_H1 ;  /* 0x30000041ff527230 */ /* 0x000fe40000004100 */
[--C-:B------:R-:W-:Y:S02]  /*11c20*/  HADD2.F32 R80, -RZ, R67.reuse.H0_H0 ;  /* 0x20000043ff507230 */ /* 0x100fe40000004100 */
[----:B------:R-:W-:Y:S01]  /*11c30*/  FMUL.FTZ R65, R81, R113 ;  /* 0x0000007151417220 */ /* 0x000fe20000410000 */
[----:B------:R-:W-:-:S02]  /*11c40*/  HADD2.F32 R71, -RZ, R67.H1_H1 ;  /* 0x30000043ff477230 */ /* 0x000fc40000004100 */
[-C--:B------:R-:W-:Y:S01]  /*11c50*/  FMUL.FTZ R67, R81, R111.reuse ;  /* 0x0000006f51437220 */ /* 0x080fe20000410000 */
[----:B------:R-:W-:Y:S02]  /*11c60*/  HADD2.F32 R81, -RZ, R112.H0_H0 ;  /* 0x20000070ff517230 */ /* 0x000fe40000004100 */
[----:B------:R-:W-:Y:S01]  /*11c70*/  FFMA.FTZ R65, R76, R111, -R65 ;  /* 0x0000006f4c417223 */ /* 0x000fe20000010841 */
[----:B------:R-:W-:Y:S02]  /*11c80*/  HADD2.F32 R77, -RZ, R64.H0_H0 ;  /* 0x20000040ff4d7230 */ /* 0x000fe40000004100 */
[----:B------:R-:W-:Y:S01]  /*11c90*/  FMUL.FTZ R111, R82, R115 ;  /* 0x00000073526f7220 */ /* 0x000fe20000410000 */
[----:B------:R-:W-:Y:S02]  /*11ca0*/  HADD2.F32 R112, -RZ, R108.H1_H1 ;  /* 0x3000006cff707230 */ /* 0x000fe40000004100 */
[----:B------:R-:W-:Y:S01]  /*11cb0*/  FFMA.FTZ R67, R76, R113, R67 ;  /* 0x000000714c437223 */ /* 0x000fe20000010043 */
[----:B------:R-:W-:-:S02]  /*11cc0*/  HADD2.F32 R108, -RZ, R109.H0_H0 ;  /* 0x2000006dff6c7230 */ /* 0x000fc40000004100 */
[-C--:B------:R-:W-:Y:S01]  /*11cd0*/  FMUL.FTZ R109, R82, R81.reuse ;  /* 0x00000051526d7220 */ /* 0x080fe20000410000 */
[----:B------:R-:W-:Y:S02]  /*11ce0*/  HADD2.F32 R83, -RZ, R66.H0_H0 ;  /* 0x20000042ff537230 */ /* 0x000fe40000004100 */
[C---:B------:R-:W-:Y:S01]  /*11cf0*/  FMUL.FTZ R82, R77.reuse, R112 ;  /* 0x000000704d527220 */ /* 0x040fe20000410000 */
[----:B------:R-:W-:Y:S01]  /*11d00*/  FFMA.FTZ R76, R78, R81, -R111 ;  /* 0x000000514e4c7223 */ /* 0x000fe2000001086f */
[-C--:B------:R-:W-:Y:S01]  /*11d10*/  FMUL.FTZ R81, R77, R108.reuse ;  /* 0x0000006c4d517220 */ /* 0x080fe20000410000 */
[----:B------:R-:W-:Y:S02]  /*11d20*/  HADD2.F32 R64, -RZ, R64.H1_H1 ;  /* 0x30000040ff407230 */ /* 0x000fe40000004100 */
[----:B------:R-:W-:Y:S01]  /*11d30*/  FFMA.FTZ R77, R79, R108, -R82 ;  /* 0x0000006c4f4d7223 */ /* 0x000fe20000010852 */
[--C-:B------:R-:W-:Y:S02]  /*11d40*/  HADD2.F32 R82, -RZ, R110.reuse.H0_H0 ;  /* 0x2000006eff527230 */ /* 0x100fe40000004100 */
[----:B------:R-:W-:Y:S01]  /*11d50*/  FMUL.FTZ R108, R83, R114 ;  /* 0x00000072536c7220 */ /* 0x000fe20000410000 */
[----:B------:R-:W-:-:S02]  /*11d60*/  HADD2.F32 R110, -RZ, R110.H1_H1 ;  /* 0x3000006eff6e7230 */ /* 0x000fc40000004100 */
[----:B------:R-:W-:Y:S01]  /*11d70*/  FFMA.FTZ R79, R79, R112, R81 ;  /* 0x000000704f4f7223 */ /* 0x000fe20000010051 */
[----:B------:R-:W-:Y:S02]  /*11d80*/  HADD2.F32 R66, -RZ, R66.H1_H1 ;  /* 0x30000042ff427230 */ /* 0x000fe40000004100 */
[-C--:B------:R-:W-:Y:S01]  /*11d90*/  FMUL.FTZ R112, R83, R82.reuse ;  /* 0x0000005253707220 */ /* 0x080fe20000410000 */
[C---:B------:R-:W-:Y:S01]  /*11da0*/  FFMA.FTZ R108, R61.reuse, R82, -R108 ;  /* 0x000000523d6c7223 */ /* 0x040fe2000001086c */
[CC--:B------:R-:W-:Y:S01]  /*11db0*/  FMUL.FTZ R82, R80.reuse, R107.reuse ;  /* 0x0000006b50527220 */ /* 0x0c0fe20000410000 */
[----:B------:R-:W-:Y:S01]  /*11dc0*/  FMUL.FTZ R80, R80, R110 ;  /* 0x0000006e50507220 */ /* 0x000fe20000410000 */
[----:B------:R-:W-:Y:S01]  /*11dd0*/  FFMA.FTZ R112, R61, R114, R112 ;  /* 0x000000723d707223 */ /* 0x000fe20000010070 */
[----:B------:R-:W-:Y:S01]  /*11de0*/  FMUL.FTZ R114, R71, R70 ;  /* 0x0000004647727220 */ /* 0x000fe20000410000 */
[C---:B------:R-:W-:Y:S01]  /*11df0*/  FFMA.FTZ R82, R69.reuse, R110, -R82 ;  /* 0x0000006e45527223 */ /* 0x040fe20000010852 */
[----:B------:R-:W-:Y:S01]  /*11e00*/  FFMA.FTZ R80, R69, R107, R80 ;  /* 0x0000006b45507223 */ /* 0x000fe20000010050 */
[----:B------:R-:W-:Y:S01]  /*11e10*/  FMUL.FTZ R110, R71, R68 ;  /* 0x00000044476e7220 */ /* 0x000fe20000410000 */
[----:B------:R-:W-:-:S02]  /*11e20*/  HADD2.F32 R61, -RZ, R57.H0_H0 ;  /* 0x20000039ff3d7230 */ /* 0x000fc40000004100 */
[C---:B------:R-:W-:Y:S01]  /*11e30*/  FFMA.FTZ R81, R63.reuse, R68, -R114 ;  /* 0x000000443f517223 */ /* 0x040fe20000010872 */
[----:B------:R-:W-:Y:S02]  /*11e40*/  HADD2.F32 R69, -RZ, R59.H0_H0 ;  /* 0x2000003bff457230 */ /* 0x000fe40000004100 */
[----:B------:R-:W-:Y:S01]  /*11e50*/  FFMA.FTZ R83, R63, R70, R110 ;  /* 0x000000463f537223 */ /* 0x000fe2000001006e */
[----:B------:R-:W-:Y:S02]  /*11e60*/  HADD2.F32 R57, -RZ, R56.H0_H0 ;  /* 0x20000038ff397230 */ /* 0x000fe40000004100 */
[----:B------:R-:W-:Y:S01]  /*11e70*/  FMUL.FTZ R63, R64, R61 ;  /* 0x0000003d403f7220 */ /* 0x000fe20000410000 */
[----:B------:R-:W-:Y:S02]  /*11e80*/  HADD2.F32 R59, -RZ, R58.H0_H0 ;  /* 0x2000003aff3b7230 */ /* 0x000fe40000004100 */
[----:B------:R-:W-:Y:S01]  /*11e90*/  FMUL.FTZ R71, R66, R69 ;  /* 0x0000004542477220 */ /* 0x000fe20000410000 */
[----:B------:R-:W-:-:S02]  /*11ea0*/  HADD2.F32 R62, -RZ, R62.H1_H1 ;  /* 0x3000003eff3e7230 */ /* 0x000fc40000004100 */
[-C--:B------:R-:W-:Y:S01]  /*11eb0*/  FMUL.FTZ R64, R64, R57.reuse ;  /* 0x0000003940407220 */ /* 0x080fe20000410000 */
[----:B------:R-:W-:Y:S01]  /*11ec0*/  FFMA.FTZ R56, R60, R57, -R63 ;  /* 0x000000393c387223 */ /* 0x000fe2000001083f */
[----:B------:R-:W-:Y:S01]  /*11ed0*/  FMUL.FTZ R66, R66, R59 ;  /* 0x0000003b42427220 */ /* 0x000fe20000410000 */
[----:B------:R-:W-:Y:S01]  /*11ee0*/  FFMA.FTZ R78, R78, R115, R109 ;  /* 0x000000734e4e7223 */ /* 0x000fe2000001006d */
[----:B------:R-:W-:Y:S01]  /*11ef0*/  FFMA.FTZ R71, R62, R59, -R71 ;  /* 0x0000003b3e477223 */ /* 0x000fe20000010847 */
        /* <DEDUP_REMOVED lines=12> */
.L_x_3055:
[----:B------:R-:W-:Y:S05]  /*11fc0*/  BSYNC B1 ;  /* 0x0000000000017941 */ /* 0x000fea0003800000 */
.L_x_3054:
        /* <DEDUP_REMOVED lines=11> */
[----:B------:R-:W-:Y:S01]  /*12080*/  LOP3.LUT R58, R224, 0x38, R18, 0xf8, !PT ;  /* 0x00000038e03a7812 */ /* 0x000fe200078ef812 */
[----:B------:R-:W-:Y:S01]  /*12090*/  HADD2.F32 R71, -RZ, R103.H1_H1 ;  /* 0x30000067ff477230 */ /* 0x000fe20000004100 */
[----:B------:R-:W-:Y:S01]  /*120a0*/  SHF.R.U64 R52, R52, 0x10, R53 ;  /* 0x0000001034347819 */ /* 0x000fe20000001235 */
[----:B------:R-:W-:Y:S01]  /*120b0*/  HADD2.F32 R70, -RZ, R105.H1_H1 ;  /* 0x30000069ff467230 */ /* 0x000fe20000004100 */
[----:B------:R-:W-:Y:S02]  /*120c0*/  LOP3.LUT R58, R227, R58, R107, 0xf6, !PT ;  /* 0x0000003ae33a7212 */ /* 0x000fe400078ef66b */
[----:B------:R-:W-:Y:S02]  /*120d0*/  SHF.R.U32.HI R78, RZ, 0x10, R53 ;  /* 0x00000010ff4e7819 */ /* 0x000fe40000011635 */
[--C-:B------:R-:W-:Y:S02]  /*120e0*/  SHF.R.U64 R44, R44, 0x10, R45.reuse ;  /* 0x000000102c2c7819 */ /* 0x100fe4000000122d */
[----:B------:R-:W-:Y:S01]  /*120f0*/  SHF.R.U32.HI R76, RZ, 0x10, R45 ;  /* 0x00000010ff4c7819 */ /* 0x000fe2000001162d */
[----:B------:R-:W-:Y:S01]  /*12100*/  HADD2.F32 R78, -RZ, R78.H0_H0 ;  /* 0x2000004eff4e7230 */ /* 0x000fe20000004100 */
[----:B------:R-:W-:-:S02]  /*12110*/  SHF.R.U64 R45, R46, 0x10, R47 ;  /* 0x000000102e2d7819 */ /* 0x000fc4000000122f */
[----:B------:R-:W-:Y:S02]  /*12120*/  SHF.R.U64 R46, R54, 0x10, R55 ;  /* 0x00000010362e7819 */ /* 0x000fe40000001237 */
[----:B------:R-:W-:Y:S01]  /*12130*/  SHF.R.U32.HI R83, RZ, 0x10, R47 ;  /* 0x00000010ff537819 */ /* 0x000fe2000001162f */
[----:B------:R-:W-:Y:S01]  /*12140*/  HADD2.F32 R45, -RZ, R45.H0_H0 ;  /* 0x2000002dff2d7230 */ /* 0x000fe20000004100 */
[----:B------:R-:W-:Y:S02]  /*12150*/  SHF.R.U32.HI R81, RZ, 0x10, R55 ;  /* 0x00000010ff517819 */ /* 0x000fe40000011637 */
[----:B--2---:R-:W-:Y:S02]  /*12160*/  R2UR UR4, R56 ;  /* 0x00000000380472ca */ /* 0x004fe400000e0000 */
[----:B------:R-:W-:-:S04]  /*12170*/  LEA.HI R56, R0, R237, RZ, 0x1d ;  /* 0x000000ed00387211 */ /* 0x000fc800078fe8ff */
[----:B------:R-:W-:Y:S02]  /*12180*/  SHF.R.S32.HI R59, RZ, 0x1f, R56 ;  /* 0x0000001fff3b7819 */ /* 0x000fe40000011438 */
[----:B------:R-:W-:Y:S02]  /*12190*/  SHF.L.U32 R57, R56, 0x3, RZ ;  /* 0x0000000338397819 */ /* 0x000fe400000006ff */
[----:B------:R-:W-:Y:S02]  /*121a0*/  LEA.HI R59, R59, R56, RZ, 0x3 ;  /* 0x000000383b3b7211 */ /* 0x000fe400078f18ff */
[----:B------:R-:W-:Y:S02]  /*121b0*/  LOP3.LUT R56, R224, 0x38, R57, 0xf8, !PT ;  /* 0x00000038e0387812 */ /* 0x000fe400078ef839 */
[----:B------:R-:W-:Y:S01]  /*121c0*/  LEA R64, R58, UR4, 0x1 ;  /* 0x000000043a407c11 */ /* 0x000fe2000f8e08ff */
[----:B------:R-:W-:Y:S01]  /*121d0*/  IMAD.SHL.U32 R59, R59, 0x400, RZ ;  /* 0x000004003b3b7824 */ /* 0x000fe200078e00ff */
[----:B------:R-:W-:-:S04]  /*121e0*/  LOP3.LUT R60, R56, R107, RZ, 0x3c, !PT ;  /* 0x0000006b383c7212 */ /* 0x000fc800078e3cff */
[----:B------:R-:W-:Y:S02]  /*121f0*/  LOP3.LUT R65, R59, 0x7fffe000, RZ, 0xc0, !PT ;  /* 0x7fffe0003b417812 */ /* 0x000fe400078ec0ff */
[----:B------:R-:W1:Y:S02]  /*12200*/  LDS.128 R56, [R64] ;  /* 0x0000000040387984 */ /* 0x000e640000000c00 */
[----:B------:R-:W-:-:S05]  /*12210*/  IADD3 R65, R60, R65, R227 ;  /* 0x000000413c417210 */ /* 0x000fca0007ffe0e3 */
[----:B------:R-:W-:-:S05]  /*12220*/  IMAD R65, R65, 0x2, R16 ;  /* 0x0000000241417824 */ /* 0x000fca00078e0210 */
[----:B------:R-:W2:Y:S01]  /*12230*/  LDS.128 R60, [R65+0x14400] ;  /* 0x01440000413c7984 */ /* 0x000ea20000000c00 */
[--C-:B-1----:R-:W-:Y:S02]  /*12240*/  HADD2.F32 R54, -RZ, R57.reuse.H0_H0 ;  /* 0x20000039ff367230 */ /* 0x102fe40000004100 */
[----:B------:R-:W-:Y:S02]  /*12250*/  HADD2.F32 R57, -RZ, R57.H1_H1 ;  /* 0x30000039ff397230 */ /* 0x000fe40000004100 */
[----:B------:R-:W-:Y:S02]  /*12260*/  HADD2.F32 R47, -RZ, R56.H0_H0 ;  /* 0x20000038ff2f7230 */ /* 0x000fe40000004100 */
[----:B------:R-:W-:Y:S02]  /*12270*/  HADD2.F32 R55, -RZ, R58.H0_H0 ;  /* 0x2000003aff377230 */ /* 0x000fe40000004100 */
[--C-:B------:R-:W-:Y:S02]  /*12280*/  HADD2.F32 R66, -RZ, R59.reuse.H0_H0 ;  /* 0x2000003bff427230 */ /* 0x100fe40000004100 */
[----:B------:R-:W-:-:S02]  /*12290*/  HADD2.F32 R59, -RZ, R59.H1_H1 ;  /* 0x3000003bff3b7230 */ /* 0x000fc40000004100 */
[--C-:B--2---:R-:W-:Y:S02]  /*122a0*/  HADD2.F32 R53, -RZ, R61.reuse.H0_H0 ;  /* 0x2000003dff357230 */ /* 0x104fe40000004100 */
[----:B------:R-:W-:Y:S02]  /*122b0*/  HADD2.F32 R67, -RZ, R61.H1_H1 ;  /* 0x3000003dff437230 */ /* 0x000fe40000004100 */
[----:B------:R-:W-:Y:S02]  /*122c0*/  HADD2.F32 R61, -RZ, R60.H0_H0 ;  /* 0x2000003cff3d7230 */ /* 0x000fe40000004100 */
[C---:B------:R-:W-:Y:S01]  /*122d0*/  FMUL.FTZ R77, R53.reuse, R71 ;  /* 0x00000047354d7220 */ /* 0x040fe20000410000 */
[----:B------:R-:W-:Y:S01]  /*122e0*/  FMUL.FTZ R79, R53, R70 ;  /* 0x00000046354f7220 */ /* 0x000fe20000410000 */
[----:B------:R-:W-:Y:S01]  /*122f0*/  FMUL.FTZ R80, R67, R78 ;  /* 0x0000004e43507220 */ /* 0x000fe20000410000 */
[----:B------:R-:W-:Y:S02]  /*12300*/  HADD2.F32 R68, -RZ, R62.H0_H0 ;  /* 0x2000003eff447230 */ /* 0x000fe40000004100 */
[----:B------:R-:W-:Y:S01]  /*12310*/  FFMA.FTZ R53, R54, R70, -R77 ;  /* 0x0000004636357223 */ /* 0x000fe2000001084d */
[----:B------:R-:W-:-:S02]  /*12320*/  HADD2.F32 R70, -RZ, R76.H0_H0 ;  /* 0x2000004cff467230 */ /* 0x000fc40000004100 */
[----:B------:R-:W-:Y:S01]  /*12330*/  FFMA.FTZ R79, R54, R71, R79 ;  /* 0x00000047364f7223 */ /* 0x000fe2000001004f */
[----:B------:R-:W-:Y:S02]  /*12340*/  HADD2.F32 R76, -RZ, R103.H0_H0 ;  /* 0x20000067ff4c7230 */ /* 0x000fe40000004100 */
[----:B------:R-:W-:Y:S02]  /*12350*/  HADD2.F32 R54, -RZ, R105.H0_H0 ;  /* 0x20000069ff367230 */ /* 0x000fe40000004100 */
[-C--:B------:R-:W-:Y:S01]  /*12360*/  FMUL.FTZ R82, R67, R70.reuse ;  /* 0x0000004643527220 */ /* 0x080fe20000410000 */
[----:B------:R-:W-:Y:S01]  /*12370*/  FFMA.FTZ R80, R57, R70, -R80 ;  /* 0x0000004639507223 */ /* 0x000fe20000010850 */
[C---:B------:R-:W-:Y:S01]  /*12380*/  FMUL.FTZ R70, R61.reuse, R76 ;  /* 0x0000004c3d467220 */ /* 0x040fe20000410000 */
[----:B------:R-:W-:Y:S02]  /*12390*/  HADD2.F32 R67, -RZ, R104.H0_H0 ;  /* 0x20000068ff437230 */ /* 0x000fe40000004100 */
[----:B------:R-:W-:Y:S01]  /*123a0*/  FMUL.FTZ R61, R61, R54 ;  /* 0x000000363d3d7220 */ /* 0x000fe20000410000 */
[----:B------:R-:W-:-:S02]  /*123b0*/  HADD2.F32 R69, -RZ, R63.H0_H0 ;  /* 0x2000003fff457230 */ /* 0x000fc40000004100 */
[C---:B------:R-:W-:Y:S01]  /*123c0*/  FFMA.FTZ R70, R47.reuse, R54, -R70 ;  /* 0x000000362f467223 */ /* 0x040fe20000010846 */
[----:B------:R-:W-:Y:S02]  /*123d0*/  HADD2.F32 R54, -RZ, R106.H0_H0 ;  /* 0x2000006aff367230 */ /* 0x000fe40000004100 */
[----:B------:R-:W-:Y:S01]  /*123e0*/  FFMA.FTZ R61, R47, R76, R61 ;  /* 0x0000004c2f3d7223 */ /* 0x000fe2000001003d */
[----:B------:R-:W-:Y:S02]  /*123f0*/  HADD2.F32 R104, -RZ, R104.H1_H1 ;  /* 0x30000068ff687230 */ /* 0x000fe40000004100 */
[C---:B------:R-:W-:Y:S01]  /*12400*/  FMUL.FTZ R76, R68.reuse, R67 ;  /* 0x00000043444c7220 */ /* 0x040fe20000410000 */
[----:B------:R-:W-:Y:S02]  /*12410*/  HADD2.F32 R106, -RZ, R106.H1_H1 ;  /* 0x3000006aff6a7230 */ /* 0x000fe40000004100 */
[----:B------:R-:W-:Y:S01]  /*12420*/  FFMA.FTZ R82, R57, R78, R82 ;  /* 0x0000004e39527223 */ /* 0x000fe20000010052 */
[-C--:B------:R-:W-:Y:S01]  /*12430*/  FMUL.FTZ R78, R68, R54.reuse ;  /* 0x00000036444e7220 */ /* 0x080fe20000410000 */
[----:B------:R-:W-:Y:S01]  /*12440*/  FFMA.FTZ R76, R55, R54, -R76 ;  /* 0x00000036374c7223 */ /* 0x000fe2000001084c */
[----:B------:R-:W-:Y:S01]  /*12450*/  FMUL.FTZ R47, R69, R104 ;  /* 0x00000068452f7220 */ /* 0x000fe20000410000 */
[----:B------:R-:W-:-:S02]  /*12460*/  HADD2.F32 R63, -RZ, R63.H1_H1 ;  /* 0x3000003fff3f7230 */ /* 0x000fc40000004100 */
[-C--:B------:R-:W-:Y:S01]  /*12470*/  FMUL.FTZ R69, R69, R106.reuse ;  /* 0x0000006a45457220 */ /* 0x080fe20000410000 */
[----:B------:R-:W-:Y:S02]  /*12480*/  HADD2.F32 R68, -RZ, R81.H0_H0 ;  /* 0x20000051ff447230 */ /* 0x000fe40000004100 */
[----:B------:R-:W-:Y:S01]  /*12490*/  FFMA.FTZ R78, R55, R67, R78 ;  /* 0x00000043374e7223 */ /* 0x000fe2000001004e */
[----:B------:R-:W-:Y:S02]  /*124a0*/  HADD2.F32 R54, -RZ, R83.H0_H0 ;  /* 0x20000053ff367230 */ /* 0x000fe40000004100 */
[C---:B------:R-:W-:Y:S01]  /*124b0*/  FFMA.FTZ R106, R66.reuse, R106, -R47 ;  /* 0x0000006a426a7223 */ /* 0x040fe2000001082f */
[----:B------:R-:W-:Y:S01]  /*124c0*/  FFMA.FTZ R69, R66, R104, R69 ;  /* 0x0000006842457223 */ /* 0x000fe20000010045 */
[----:B------:R-:W-:Y:S02]  /*124d0*/  HADD2.F32 R60, -RZ, R60.H1_H1 ;  /* 0x3000003cff3c7230 */ /* 0x000fe40000004100 */
[----:B------:R-:W-:Y:S01]  /*124e0*/  FMUL.FTZ R108, R63, R68 ;  /* 0x000000443f6c7220 */ /* 0x000fe20000410000 */
[----:B------:R-:W-:-:S02]  /*124f0*/  HADD2.F32 R62, -RZ, R62.H1_H1 ;  /* 0x3000003eff3e7230 */ /* 0x000fc40000004100 */
[-C--:B------:R-:W-:Y:S01]  /*12500*/  FMUL.FTZ R66, R63, R54.reuse ;  /* 0x000000363f427220 */ /* 0x080fe20000410000 */
[----:B------:R-:W-:Y:S02]  /*12510*/  HADD2.F32 R55, -RZ, R52.H0_H0 ;  /* 0x20000034ff377230 */ /* 0x000fe40000004100 */
[C---:B------:R-:W-:Y:S01]  /*12520*/  FFMA.FTZ R67, R59.reuse, R54, -R108 ;  /* 0x000000363b437223 */ /* 0x040fe2000001086c */
[----:B------:R-:W-:Y:S02]  /*12530*/  HADD2.F32 R57, -RZ, R46.H0_H0 ;  /* 0x2000002eff397230 */ /* 0x000fe40000004100 */
[----:B------:R-:W-:Y:S01]  /*12540*/  FFMA.FTZ R66, R59, R68, R66 ;  /* 0x000000443b427223 */ /* 0x000fe20000010042 */
[----:B------:R-:W-:Y:S02]  /*12550*/  HADD2.F32 R47, -RZ, R44.H0_H0 ;  /* 0x2000002cff2f7230 */ /* 0x000fe40000004100 */
[----:B------:R-:W-:Y:S01]  /*12560*/  FMUL.FTZ R59, R60, R55 ;  /* 0x000000373c3b7220 */ /* 0x000fe20000410000 */
[----:B------:R-:W-:-:S02]  /*12570*/  HADD2.F32 R56, -RZ, R56.H1_H1 ;  /* 0x30000038ff387230 */ /* 0x000fc40000004100 */
        /* <DEDUP_REMOVED lines=18> */
.L_x_3061:
[----:B------:R-:W-:Y:S05]  /*126a0*/  BSYNC B2 ;  /* 0x0000000000027941 */ /* 0x000fea0003800000 */
.L_x_3060:
[----:B------:R-:W-:Y:S05]  /*126b0*/  @P1 BRA `(.L_x_3059) ;  /* 0x0000000400801947 */ /* 0x000fea0003800000 */
[----:B-1----:R-:W2:Y:S04]  /*126c0*/  LDL R44, [R1+0x60] ;  /* 0x00006000012c7983 */ /* 0x002ea80000100800 */
[----:B------:R-:W3:Y:S01]  /*126d0*/  LDL R70, [R1+0x84] ;  /* 0x0000840001467983 */ /* 0x000ee20000100800 */
[--C-:B------:R-:W-:Y:S01]  /*126e0*/  SHF.R.U64 R65, R48, 0x10, R49.reuse ;  /* 0x0000001030417819 */ /* 0x100fe20000001231 */
[----:B------:R-:W-:Y:S01]  /*126f0*/  HADD2.F32 R56, -RZ, R101.H1_H1 ;  /* 0x30000065ff387230 */ /* 0x000fe20000004100 */
[----:B------:R-:W-:Y:S01]  /*12700*/  SHF.R.U32.HI R60, RZ, 0x10, R49 ;  /* 0x00000010ff3c7819 */ /* 0x000fe20000011631 */
[--C-:B------:R-:W-:Y:S01]  /*12710*/  HADD2.F32 R58, -RZ, R99.reuse.H1_H1 ;  /* 0x30000063ff3a7230 */ /* 0x100fe20000004100 */
[--C-:B------:R-:W-:Y:S01]  /*12720*/  SHF.R.U64 R69, R40, 0x10, R41.reuse ;  /* 0x0000001028457819 */ /* 0x100fe20000001229 */
[----:B------:R-:W-:Y:S01]  /*12730*/  HADD2.F32 R99, -RZ, R99.H0_H0 ;  /* 0x20000063ff637230 */ /* 0x000fe20000004100 */
[----:B------:R-:W-:Y:S01]  /*12740*/  SHF.R.U32.HI R57, RZ, 0x10, R41 ;  /* 0x00000010ff397819 */ /* 0x000fe20000011629 */
[----:B------:R-:W-:Y:S01]  /*12750*/  HADD2.F32 R101, -RZ, R101.H0_H0 ;  /* 0x20000065ff657230 */ /* 0x000fe20000004100 */
[--C-:B------:R-:W-:Y:S01]  /*12760*/  SHF.R.U64 R63, R50, 0x10, R51.reuse ;  /* 0x00000010323f7819 */ /* 0x100fe20000001233 */
[----:B------:R-:W-:Y:S01]  /*12770*/  HADD2.F32 R60, -RZ, R60.H0_H0 ;  /* 0x2000003cff3c7230 */ /* 0x000fe20000004100 */
[----:B------:R-:W-:-:S02]  /*12780*/  SHF.R.U32.HI R61, RZ, 0x10, R51 ;  /* 0x00000010ff3d7819 */ /* 0x000fc40000011633 */
        /* <DEDUP_REMOVED lines=10> */
[----:B---3--:R-:W1:Y:S02]  /*12830*/  LDS.128 R44, [R70] ;  /* 0x00000000462c7984 */ /* 0x008e640000000c00 */
[----:B------:R-:W-:-:S04]  /*12840*/  IADD3 R53, R0, R53, R227 ;  /* 0x0000003500357210 */ /* 0x000fc80007ffe0e3 */
[----:B------:R-:W-:-:S05]  /*12850*/  LEA R0, R53, R16, 0x1 ;  /* 0x0000001035007211 */ /* 0x000fca00078e08ff */
[----:B------:R-:W2:Y:S01]  /*12860*/  LDS.128 R52, [R0+0x14400] ;  /* 0x0144000000347984 */ /* 0x000ea20000000c00 */
[--C-:B-1----:R-:W-:Y:S02]  /*12870*/  HADD2.F32 R41, -RZ, R45.reuse.H0_H0 ;  /* 0x2000002dff297230 */ /* 0x102fe40000004100 */
[----:B------:R-:W-:Y:S02]  /*12880*/  HADD2.F32 R40, -RZ, R44.H0_H0 ;  /* 0x2000002cff287230 */ /* 0x000fe40000004100 */
[----:B------:R-:W-:Y:S02]  /*12890*/  HADD2.F32 R45, -RZ, R45.H1_H1 ;  /* 0x3000002dff2d7230 */ /* 0x000fe40000004100 */
[----:B------:R-:W-:Y:S02]  /*128a0*/  HADD2.F32 R42, -RZ, R46.H0_H0 ;  /* 0x2000002eff2a7230 */ /* 0x000fe40000004100 */
[--C-:B------:R-:W-:Y:S02]  /*128b0*/  HADD2.F32 R43, -RZ, R47.reuse.H0_H0 ;  /* 0x2000002fff2b7230 */ /* 0x100fe40000004100 */
[----:B------:R-:W-:-:S02]  /*128c0*/  HADD2.F32 R47, -RZ, R47.H1_H1 ;  /* 0x3000002fff2f7230 */ /* 0x000fc40000004100 */
[--C-:B--2---:R-:W-:Y:S02]  /*128d0*/  HADD2.F32 R49, -RZ, R53.reuse.H0_H0 ;  /* 0x20000035ff317230 */ /* 0x104fe40000004100 */
        /* <DEDUP_REMOVED lines=9> */
[-C--:B------:R-:W-:Y:S01]  /*12970*/  FMUL.FTZ R48, R48, R101.reuse ;  /* 0x0000006530307220 */ /* 0x080fe20000410000 */
[----:B------:R-:W-:Y:S02]  /*12980*/  HADD2.F32 R50, -RZ, R54.H0_H0 ;  /* 0x20000036ff327230 */ /* 0x000fe40000004100 */
[C---:B------:R-:W-:Y:S01]  /*12990*/  FMUL.FTZ R66, R53.reuse, R60 ;  /* 0x0000003c35427220 */ /* 0x040fe20000410000 */
[----:B------:R-:W-:Y:S01]  /*129a0*/  FFMA.FTZ R101, R40, R101, -R41 ;  /* 0x0000006528657223 */ /* 0x000fe20000010829 */
[----:B------:R-:W-:Y:S02]  /*129b0*/  HADD2.F32 R51, -RZ, R55.H0_H0 ;  /* 0x20000037ff337230 */ /* 0x000fe40000004100 */
[-C--:B------:R-:W-:Y:S01]  /*129c0*/  FMUL.FTZ R58, R53, R56.reuse ;  /* 0x00000038353a7220 */ /* 0x080fe20000410000 */
[----:B------:R-:W-:Y:S02]  /*129d0*/  HADD2.F32 R41, -RZ, R102.H0_H0 ;  /* 0x20000066ff297230 */ /* 0x000fe40000004100 */
[----:B------:R-:W-:Y:S01]  /*129e0*/  FFMA.FTZ R53, R45, R56, -R66 ;  /* 0x000000382d357223 */ /* 0x000fe20000010842 */
[----:B------:R-:W-:-:S02]  /*129f0*/  HADD2.F32 R100, -RZ, R100.H1_H1 ;  /* 0x30000064ff647230 */ /* 0x000fc40000004100 */
[----:B------:R-:W-:Y:S01]  /*12a00*/  FFMA.FTZ R57, R45, R60, R58 ;  /* 0x0000003c2d397223 */ /* 0x000fe2000001003a */
[----:B------:R-:W-:Y:S02]  /*12a10*/  HADD2.F32 R102, -RZ, R102.H1_H1 ;  /* 0x30000066ff667230 */ /* 0x000fe40000004100 */
[----:B------:R-:W-:Y:S01]  /*12a20*/  FFMA.FTZ R99, R40, R99, R48 ;  /* 0x0000006328637223 */ /* 0x000fe20000010030 */
[----:B------:R-:W-:Y:S02]  /*12a30*/  HADD2.F32 R55, -RZ, R55.H1_H1 ;  /* 0x30000037ff377230 */ /* 0x000fe40000004100 */
[C---:B------:R-:W-:Y:S01]  /*12a40*/  FMUL.FTZ R45, R50.reuse, R49 ;  /* 0x00000031322d7220 */ /* 0x040fe20000410000 */
[----:B------:R-:W-:Y:S01]  /*12a50*/  FMUL.FTZ R59, R50, R41 ;  /* 0x00000029323b7220 */ /* 0x000fe20000410000 */
[----:B------:R-:W-:Y:S02]  /*12a60*/  HADD2.F32 R48, -RZ, R61.H0_H0 ;  /* 0x2000003dff307230 */ /* 0x000fe40000004100 */
[----:B------:R-:W-:Y:S01]  /*12a70*/  FMUL.FTZ R56, R51, R100 ;  /* 0x0000006433387220 */ /* 0x000fe20000410000 */
[----:B------:R-:W-:-:S02]  /*12a80*/  HADD2.F32 R40, -RZ, R67.H0_H0 ;  /* 0x20000043ff287230 */ /* 0x000fc40000004100 */
[----:B------:R-:W-:Y:S01]  /*12a90*/  FMUL.FTZ R51, R51, R102 ;  /* 0x0000006633337220 */ /* 0x000fe20000410000 */
[C---:B------:R-:W-:Y:S01]  /*12aa0*/  FFMA.FTZ R50, R42.reuse, R41, -R45 ;  /* 0x000000292a327223 */ /* 0x040fe2000001082d */
[----:B------:R-:W-:Y:S01]  /*12ab0*/  FFMA.FTZ R59, R42, R49, R59 ;  /* 0x000000312a3b7223 */ /* 0x000fe2000001003b */
[----:B------:R-:W-:Y:S02]  /*12ac0*/  HADD2.F32 R52, -RZ, R52.H1_H1 ;  /* 0x30000034ff347230 */ /* 0x000fe40000004100 */
[----:B------:R-:W-:Y:S01]  /*12ad0*/  FMUL.FTZ R42, R55, R48 ;  /* 0x00000030372a7220 */ /* 0x000fe20000410000 */
[----:B------:R-:W-:Y:S02]  /*12ae0*/  HADD2.F32 R54, -RZ, R54.H1_H1 ;  /* 0x30000036ff367230 */ /* 0x000fe40000004100 */
        /* <DEDUP_REMOVED lines=12> */
[----:B------:R-:W-:Y:S01]  /*12bb0*/  FMUL.FTZ R52, R52, R41 ;  /* 0x0000002934347220 */ /* 0x000fe20000410000 */
[----:B------:R-:W-:Y:S02]  /*12bc0*/  HADD2.F32 R46, -RZ, R46.H1_H1 ;  /* 0x3000002eff2e7230 */ /* 0x000fe40000004100 */
[----:B------:R-:W-:Y:S01]  /*12bd0*/  FMUL.FTZ R54, R54, R43 ;  /* 0x0000002b36367220 */ /* 0x000fe20000410000 */
        /* <DEDUP_REMOVED lines=14> */
.L_x_3059:
[----:B------:R-:W-:Y:S05]  /*12cc0*/  BSYNC B1 ;  /* 0x0000000000017941 */ /* 0x000fea0003800000 */
.L_x_3058:
[----:B--2---:R-:W-:Y:S01]  /*12cd0*/  VIADD R0, R212, 0x40 ;  /* 0x00000040d4007836 */ /* 0x004fe20000000000 */
[----:B------:R-:W-:Y:S04]  /*12ce0*/  BSSY B1, `(.L_x_3062) ;  /* 0x00000ce000017945 */ /* 0x000fe80003800000 */
[----:B------:R-:W-:-:S13]  /*12cf0*/  ISETP.GE.AND P0, PT, R0, R3, PT ;  /* 0x000000030000720c */ /* 0x000fda0003f06270 */
[----:B------:R-:W-:Y:S05]  /*12d00*/  @P0 BRA `(.L_x_3063) ;  /* 0x0000000c002c0947 */ /* 0x000fea0003800000 */
[----:B------:R-:W2:Y:S01]  /*12d10*/  LDC R0, c[0x0][0x3f4] ;  /* 0x0000fd00ff007b82 */ /* 0x000ea20000000800 */
[----:B------:R-:W-:Y:S01]  /*12d20*/  BSSY B2, `(.L_x_3064) ;  /* 0x0000068000027945 */ /* 0x000fe20003800000 */
[----:B-1----:R-:W-:Y:S02]  /*12d30*/  SHF.R.U32.HI R64, RZ, 0x3, R223 ;  /* 0x00000003ff407819 */ /* 0x002fe400000116df */
[-C--:B--2---:R-:W-:Y:S02]  /*12d40*/  ISETP.GE.AND P0, PT, R18, R0.reuse, PT ;  /* 0x000000001200720c */ /* 0x084fe40003f06270 */
[----:B------:R-:W-:-:S11]  /*12d50*/  ISETP.GE.AND P1, PT, R213, R0, PT ;  /* 0x00000000d500720c */ /* 0x000fd60003f26270 */
[----:B------:R-:W-:Y:S05]  /*12d60*/  @P0 BRA `(.L_x_3065) ;  /* 0x00000004008c0947 */ /* 0x000fea0003800000 */
[----:B------:R-:W2:Y:S01]  /*12d70*/  LDL R40, [R1+0x6c] ;  /* 0x00006c0001287983 */ /* 0x000ea20000100800 */
[----:B------:R-:W-:Y:S01]  /*12d80*/  LOP3.LUT R43, R223, 0x38, R18, 0xf8, !PT ;  /* 0x00000038df2b7812 */ /* 0x000fe200078ef812 */
[----:B------:R-:W-:Y:S01]  /*12d90*/  HADD2.F32 R50, -RZ, R97.H1_H1 ;  /* 0x30000061ff327230 */ /* 0x000fe20000004100 */
[--C-:B------:R-:W-:Y:S01]  /*12da0*/  SHF.R.U64 R59, R36, 0x10, R37.reuse ;  /* 0x00000010243b7819 */ /* 0x100fe20000001225 */
[--C-:B------:R-:W-:Y:S01]  /*12db0*/  HADD2.F32 R52, -RZ, R95.reuse.H1_H1 ;  /* 0x3000005fff347230 */ /* 0x100fe20000004100 */
[----:B------:R-:W-:Y:S01]  /*12dc0*/  LOP3.LUT R43, R226, R43, R64, 0xf6, !PT ;  /* 0x0000002be22b7212 */ /* 0x000fe200078ef640 */
[----:B------:R-:W-:Y:S01]  /*12dd0*/  HADD2.F32 R95, -RZ, R95.H0_H0 ;  /* 0x2000005fff5f7230 */ /* 0x000fe20000004100 */
[----:B------:R-:W-:Y:S01]  /*12de0*/  SHF.R.U32.HI R54, RZ, 0x10, R37 ;  /* 0x00000010ff367819 */ /* 0x000fe20000011625 */
[----:B------:R-:W-:Y:S01]  /*12df0*/  HADD2.F32 R97, -RZ, R97.H0_H0 ;  /* 0x20000061ff617230 */ /* 0x000fe20000004100 */
[--C-:B------:R-:W-:Y:S02]  /*12e00*/  SHF.R.U64 R63, R28, 0x10, R29.reuse ;  /* 0x000000101c3f7819 */ /* 0x100fe4000000121d */
[----:B------:R-:W-:Y:S01]  /*12e10*/  SHF.R.U32.HI R51, RZ, 0x10, R29 ;  /* 0x00000010ff337819 */ /* 0x000fe2000001161d */
[----:B------:R-:W-:Y:S01]  /*12e20*/  HADD2.F32 R54, -RZ, R54.H0_H0 ;  /* 0x20000036ff367230 */ /* 0x000fe20000004100 */
[----:B------:R-:W-:-:S02]  /*12e30*/  SHF.R.U64 R57, R38, 0x10, R39 ;  /* 0x0000001026397819 */ /* 0x000fc40000001227 */
[----:B------:R-:W-:Y:S02]  /*12e40*/  SHF.R.U32.HI R55, RZ, 0x10, R39 ;  /* 0x00000010ff377819 */ /* 0x000fe40000011627 */
[--C-:B------:R-:W-:Y:S02]  /*12e50*/  SHF.R.U32.HI R61, RZ, 0x10, R31.reuse ;  /* 0x00000010ff3d7819 */ /* 0x100fe4000001161f */
[----:B------:R-:W-:Y:S02]  /*12e60*/  SHF.R.U64 R62, R30, 0x10, R31 ;  /* 0x000000101e3e7819 */ /* 0x000fe4000000121f */
[----:B--2---:R-:W-:Y:S02]  /*12e70*/  R2UR UR4, R40 ;  /* 0x00000000280472ca */ /* 0x004fe400000e0000 */
[----:B------:R-:W-:-:S04]  /*12e80*/  LEA.HI R40, R0, R237, RZ, 0x1d ;  /* 0x000000ed00287211 */ /* 0x000fc800078fe8ff */
[----:B------:R-:W-:Y:S01]  /*12e90*/  SHF.R.S32.HI R41, RZ, 0x1f, R40 ;  /* 0x0000001fff297819 */ /* 0x000fe20000011428 */
[----:B------:R-:W-:-:S03]  /*12ea0*/  IMAD.SHL.U32 R42, R40, 0x8, RZ ;  /* 0x00000008282a7824 */ /* 0x000fc600078e00ff */
        /* <DEDUP_REMOVED lines=24> */
[----:B------:R-:W-:Y:S01]  /*13030*/  FMUL.FTZ R29, R36, R95 ;  /* 0x0000005f241d7220 */ /* 0x000fe20000410000 */
[----:B------:R-:W-:-:S02]  /*13040*/  HADD2.F32 R50, -RZ, R51.H0_H0 ;  /* 0x20000033ff327230 */ /* 0x000fc40000004100 */
[-C--:B------:R-:W-:Y:S01]  /*13050*/  FMUL.FTZ R36, R36, R97.reuse ;  /* 0x0000006124247220 */ /* 0x080fe20000410000 */
[----:B------:R-:W-:Y:S02]  /*13060*/  HADD2.F32 R39, -RZ, R47.H0_H0 ;  /* 0x2000002fff277230 */ /* 0x000fe40000004100 */
[----:B------:R-:W-:Y:S01]  /*13070*/  FFMA.FTZ R97, R28, R97, -R29 ;  /* 0x000000611c617223 */ /* 0x000fe2000001081d */
[C---:B------:R-:W-:Y:S01]  /*13080*/  FMUL.FTZ R60, R45.reuse, R54 ;  /* 0x000000362d3c7220 */ /* 0x040fe20000410000 */
[----:B------:R-:W-:Y:S02]  /*13090*/  HADD2.F32 R29, -RZ, R98.H0_H0 ;  /* 0x20000062ff1d7230 */ /* 0x000fe40000004100 */
[-C--:B------:R-:W-:Y:S01]  /*130a0*/  FMUL.FTZ R52, R45, R50.reuse ;  /* 0x000000322d347220 */ /* 0x080fe20000410000 */
[----:B------:R-:W-:Y:S02]  /*130b0*/  HADD2.F32 R96, -RZ, R96.H1_H1 ;  /* 0x30000060ff607230 */ /* 0x000fe40000004100 */
[----:B------:R-:W-:Y:S01]  /*130c0*/  FFMA.FTZ R45, R41, R50, -R60 ;  /* 0x00000032292d7223 */ /* 0x000fe2000001083c */
[----:B------:R-:W-:-:S02]  /*130d0*/  HADD2.F32 R38, -RZ, R46.H0_H0 ;  /* 0x2000002eff267230 */ /* 0x000fc40000004100 */
[----:B------:R-:W-:Y:S01]  /*130e0*/  FFMA.FTZ R51, R41, R54, R52 ;  /* 0x0000003629337223 */ /* 0x000fe20000010034 */
[----:B------:R-:W-:Y:S02]  /*130f0*/  HADD2.F32 R98, -RZ, R98.H1_H1 ;  /* 0x30000062ff627230 */ /* 0x000fe40000004100 */
[----:B------:R-:W-:Y:S01]  /*13100*/  FFMA.FTZ R95, R28, R95, R36 ;  /* 0x0000005f1c5f7223 */ /* 0x000fe20000010024 */
[C---:B------:R-:W-:Y:S01]  /*13110*/  FMUL.FTZ R50, R39.reuse, R96 ;  /* 0x0000006027327220 */ /* 0x040fe20000410000 */
[----:B------:R-:W-:Y:S02]  /*13120*/  HADD2.F32 R47, -RZ, R47.H1_H1 ;  /* 0x3000002fff2f7230 */ /* 0x000fe40000004100 */
[C---:B------:R-:W-:Y:S01]  /*13130*/  FMUL.FTZ R41, R38.reuse, R37 ;  /* 0x0000002526297220 */ /* 0x040fe20000410000 */
[----:B------:R-:W-:Y:S01]  /*13140*/  FMUL.FTZ R53, R38, R29 ;  /* 0x0000001d26357220 */ /* 0x000fe20000410000 */
[----:B------:R-:W-:Y:S02]  /*13150*/  HADD2.F32 R36, -RZ, R55.H0_H0 ;  /* 0x20000037ff247230 */ /* 0x000fe40000004100 */
[----:B------:R-:W-:Y:S01]  /*13160*/  FMUL.FTZ R39, R39, R98 ;  /* 0x0000006227277220 */ /* 0x000fe20000410000 */
[----:B------:R-:W-:-:S02]  /*13170*/  HADD2.F32 R28, -RZ, R61.H0_H0 ;  /* 0x2000003dff1c7230 */ /* 0x000fc40000004100 */
[C---:B------:R-:W-:Y:S01]  /*13180*/  FFMA.FTZ R38, R30.reuse, R29, -R41 ;  /* 0x0000001d1e267223 */ /* 0x040fe20000010829 */
[----:B------:R-:W-:Y:S01]  /*13190*/  FFMA.FTZ R53, R30, R37, R53 ;  /* 0x000000251e357223 */ /* 0x000fe20000010035 */
[----:B------:R-:W-:Y:S01]  /*131a0*/  FFMA.FTZ R96, R31, R96, R39 ;  /* 0x000000601f607223 */ /* 0x000fe20000010027 */
[----:B------:R-:W-:Y:S02]  /*131b0*/  HADD2.F32 R44, -RZ, R44.H1_H1 ;  /* 0x3000002cff2c7230 */ /* 0x000fe40000004100 */
[----:B------:R-:W-:Y:S01]  /*131c0*/  FMUL.FTZ R30, R47, R36 ;  /* 0x000000242f1e7220 */ /* 0x000fe20000410000 */
[----:B------:R-:W-:Y:S02]  /*131d0*/  HADD2.F32 R46, -RZ, R46.H1_H1 ;  /* 0x3000002eff2e7230 */ /* 0x000fe40000004100 */
[----:B------:R-:W-:Y:S01]  /*131e0*/  FFMA.FTZ R50, R31, R98, -R50 ;  /* 0x000000621f327223 */ /* 0x000fe20000010832 */
        /* <DEDUP_REMOVED lines=27> */
.L_x_3065:
[----:B------:R-:W-:Y:S05]  /*133a0*/  BSYNC B2 ;  /* 0x0000000000027941 */ /* 0x000fea0003800000 */
.L_x_3064:
        /* <DEDUP_REMOVED lines=24> */
[----:B---3--:R-:W1:Y:S02]  /*13530*/  LDS.128 R28, [R54] ;  /* 0x00000000361c7984 */ /* 0x008e640000000c00 */
        /* <DEDUP_REMOVED lines=72> */
.L_x_3063:
[----:B------:R-:W-:Y:S05]  /*139c0*/  BSYNC B1 ;  /* 0x0000000000017941 */ /* 0x000fea0003800000 */
.L_x_3062:
[----:B--2---:R-:W-:-:S05]  /*139d0*/  VIADD R0, R212, 0x60 ;  /* 0x00000060d4007836 */ /* 0x004fca0000000000 */
[----:B------:R-:W-:-:S13]  /*139e0*/  ISETP.GE.AND P0, PT, R0, R3, PT ;  /* 0x000000030000720c */ /* 0x000fda0003f06270 */
[----:B------:R-:W-:Y:S05]  /*139f0*/  @P0 BRA `(.L_x_3033) ;  /* 0x0000000c00380947 */ /* 0x000fea0003800000 */
[----:B-1----:R1:W5:Y:S01]  /*13a00*/  LDL R45, [R1+0x70] ;  /* 0x00007000012d7983 */ /* 0x0023620000100800 */
[----:B------:R-:W2:Y:S01]  /*13a10*/  LDC R46, c[0x0][0x3f4] ;  /* 0x0000fd00ff2e7b82 */ /* 0x000ea20000000800 */
        /* <DEDUP_REMOVED lines=13> */
[--C-:B------:R-:W-:Y:S01]  /*13af0*/  HADD2.F32 R33, -RZ, R91.reuse.H1_H1 ;  /* 0x3000005bff217230 */ /* 0x100fe20000004100 */
[----:B------:R-:W-:Y:S01]  /*13b00*/  SHF.R.U32.HI R32, RZ, 0x10, R5 ;  /* 0x00000010ff207819 */ /* 0x000fe20000011605 */
[----:B------:R-:W-:Y:S01]  /*13b10*/  HADD2.F32 R91, -RZ, R91.H0_H0 ;  /* 0x2000005bff5b7230 */ /* 0x000fe20000004100 */
[----:B------:R-:W-:Y:S01]  /*13b20*/  SHF.R.S32.HI R25, RZ, 0x1f, R0 ;  /* 0x0000001fff197819 */ /* 0x000fe20000011400 */
[----:B------:R-:W-:Y:S01]  /*13b30*/  IMAD.SHL.U32 R3, R0, 0x8, RZ ;  /* 0x0000000800037824 */ /* 0x000fe200078e00ff */
[----:B------:R-:W-:Y:S01]  /*13b40*/  SHF.R.U64 R44, R12, 0x10, R13 ;  /* 0x000000100c2c7819 */ /* 0x000fe2000000120d */
[----:B------:R-:W-:Y:S01]  /*13b50*/  HADD2.F32 R32, -RZ, R32.H0_H0 ;  /* 0x20000020ff207230 */ /* 0x000fe20000004100 */
[----:B------:R-:W-:Y:S02]  /*13b60*/  LEA.HI R25, R25, R0, RZ, 0x3 ;  /* 0x0000000019197211 */ /* 0x000fe400078f18ff */
[----:B------:R-:W-:-:S02]  /*13b70*/  LOP3.LUT R0, R48, 0x38, R3, 0xf8, !PT ;  /* 0x0000003830007812 */ /* 0x000fc400078ef803 */
[--C-:B------:R-:W-:Y:S01]  /*13b80*/  SHF.R.U64 R43, R14, 0x10, R15.reuse ;  /* 0x000000100e2b7819 */ /* 0x100fe2000000120f */
[----:B------:R-:W-:Y:S01]  /*13b90*/  IMAD.SHL.U32 R25, R25, 0x400, RZ ;  /* 0x0000040019197824 */ /* 0x000fe200078e00ff */
[----:B------:R-:W-:Y:S02]  /*13ba0*/  LOP3.LUT R0, R0, R47, RZ, 0x3c, !PT ;  /* 0x0000002f00007212 */ /* 0x000fe400078e3cff */
[----:B------:R-:W-:Y:S01]  /*13bb0*/  SHF.R.U32.HI R40, RZ, 0x10, R15 ;  /* 0x00000010ff287819 */ /* 0x000fe2000001160f */
[--C-:B------:R-:W-:Y:S01]  /*13bc0*/  HADD2.F32 R15, -RZ, R93.reuse.H1_H1 ;  /* 0x3000005dff0f7230 */ /* 0x100fe20000004100 */
[----:B------:R-:W-:Y:S01]  /*13bd0*/  LOP3.LUT R3, R25, 0x7fffe000, RZ, 0xc0, !PT ;  /* 0x7fffe00019037812 */ /* 0x000fe200078ec0ff */
[----:B------:R-:W-:Y:S01]  /*13be0*/  HADD2.F32 R93, -RZ, R93.H0_H0 ;  /* 0x2000005dff5d7230 */ /* 0x000fe20000004100 */
[----:B------:R-:W-:Y:S02]  /*13bf0*/  SHF.R.U32.HI R34, RZ, 0x10, R13 ;  /* 0x00000010ff227819 */ /* 0x000fe4000001160d */
[----:B-----5:R-:W-:-:S02]  /*13c00*/  IADD3 R3, R0, R3, R45 ;  /* 0x0000000300037210 */ /* 0x020fc40007ffe02d */
[----:B------:R-:W-:Y:S02]  /*13c10*/  SHF.R.U64 R42, R4, 0x10, R5 ;  /* 0x00000010042a7819 */ /* 0x000fe40000001205 */
[----:B------:R-:W-:Y:S02]  /*13c20*/  LEA R3, R3, R16, 0x1 ;  /* 0x0000001003037211 */ /* 0x000fe400078e08ff */
[--C-:B------:R-:W-:Y:S02]  /*13c30*/  SHF.R.U64 R41, R6, 0x10, R7.reuse ;  /* 0x0000001006297819 */ /* 0x100fe40000001207 */
[----:B------:R-:W-:Y:S01]  /*13c40*/  SHF.R.U32.HI R39, RZ, 0x10, R7 ;  /* 0x00000010ff277819 */ /* 0x000fe20000011607 */
[----:B------:R-:W1:Y:S02]  /*13c50*/  LDS.128 R28, [R3+0x14400] ;  /* 0x01440000031c7984 */ /* 0x000e640000000c00 */
[--C-:B-1----:R-:W-:Y:S02]  /*13c60*/  HADD2.F32 R12, -RZ, R29.reuse.H0_H0 ;  /* 0x2000001dff0c7230 */ /* 0x102fe40000004100 */
[----:B------:R-:W-:-:S02]  /*13c70*/  HADD2.F32 R29, -RZ, R29.H1_H1 ;  /* 0x3000001dff1d7230 */ /* 0x000fc40000004100 */
[----:B------:R-:W-:Y:S02]  /*13c80*/  HADD2.F32 R7, -RZ, R28.H0_H0 ;  /* 0x2000001cff077230 */ /* 0x000fe40000004100 */
[C---:B------:R-:W-:Y:S01]  /*13c90*/  FMUL.FTZ R35, R12.reuse, R33 ;  /* 0x000000210c237220 */ /* 0x040fe20000410000 */
[----:B------:R-:W-:Y:S01]  /*13ca0*/  FMUL.FTZ R37, R12, R15 ;  /* 0x0000000f0c257220 */ /* 0x000fe20000410000 */
[----:B------:R-:W-:Y:S02]  /*13cb0*/  HADD2.F32 R12, -RZ, R34.H0_H0 ;  /* 0x20000022ff0c7230 */ /* 0x000fe40000004100 */
[----:B------:R-:W-:Y:S01]  /*13cc0*/  FMUL.FTZ R34, R29, R32 ;  /* 0x000000201d227220 */ /* 0x000fe20000410000 */
[----:B------:R-:W-:Y:S02]  /*13cd0*/  HADD2.F32 R13, -RZ, R30.H0_H0 ;  /* 0x2000001eff0d7230 */ /* 0x000fe40000004100 */
[--C-:B------:R-:W-:Y:S02]  /*13ce0*/  HADD2.F32 R14, -RZ, R31.reuse.H0_H0 ;  /* 0x2000001fff0e7230 */ /* 0x100fe40000004100 */
[----:B------:R-:W-:-:S02]  /*13cf0*/  HADD2.F32 R31, -RZ, R31.H1_H1 ;  /* 0x3000001fff1f7230 */ /* 0x000fc40000004100 */
[----:B------:R-:W-:Y:S02]  /*13d00*/  HADD2.F32 R28, -RZ, R28.H1_H1 ;  /* 0x3000001cff1c7230 */ /* 0x000fe40000004100 */
[----:B------:R-:W-:Y:S01]  /*13d10*/  HADD2.F32 R30, -RZ, R30.H1_H1 ;  /* 0x3000001eff1e7230 */ /* 0x000fe20000004100 */
[----:B--2---:R-:W1:Y:S02]  /*13d20*/  LDS.128 R24, [R49] ;  /* 0x0000000031187984 */ /* 0x004e640000000c00 */
[--C-:B-1----:R-:W-:Y:S02]  /*13d30*/  HADD2.F32 R4, -RZ, R25.reuse.H0_H0 ;  /* 0x20000019ff047230 */ /* 0x102fe40000004100 */
[----:B------:R-:W-:Y:S02]  /*13d40*/  HADD2.F32 R25, -RZ, R25.H1_H1 ;  /* 0x30000019ff197230 */ /* 0x000fe40000004100 */
[----:B------:R-:W-:Y:S02]  /*13d50*/  HADD2.F32 R0, -RZ, R24.H0_H0 ;  /* 0x20000018ff007230 */ /* 0x000fe40000004100 */
[C---:B------:R-:W-:Y:S01]  /*13d60*/  FFMA.FTZ R35, R4.reuse, R15, -R35 ;  /* 0x0000000f04237223 */ /* 0x040fe20000010823 */
[----:B------:R-:W-:Y:S01]  /*13d70*/  FFMA.FTZ R37, R4, R33, R37 ;  /* 0x0000002104257223 */ /* 0x000fe20000010025 */
[-C--:B------:R-:W-:Y:S01]  /*13d80*/  FMUL.FTZ R4, R29, R12.reuse ;  /* 0x0000000c1d047220 */ /* 0x080fe20000410000 */
[----:B------:R-:W-:Y:S01]  /*13d90*/  FFMA.FTZ R36, R25, R12, -R34 ;  /* 0x0000000c19247223 */ /* 0x000fe20000010822 */
[----:B------:R-:W-:Y:S01]  /*13da0*/  FMUL.FTZ R15, R7, R91 ;  /* 0x0000005b070f7220 */ /* 0x000fe20000410000 */
[----:B------:R-:W-:-:S02]  /*13db0*/  HADD2.F32 R12, -RZ, R92.H0_H0 ;  /* 0x2000005cff0c7230 */ /* 0x000fc40000004100 */
[-C--:B------:R-:W-:Y:S01]  /*13dc0*/  FMUL.FTZ R34, R7, R93.reuse ;  /* 0x0000005d07227220 */ /* 0x080fe20000410000 */
[----:B------:R-:W-:Y:S01]  /*13dd0*/  FFMA.FTZ R32, R25, R32, R4 ;  /* 0x0000002019207223 */ /* 0x000fe20000010004 */
[----:B------:R-:W-:Y:S02]  /*13de0*/  HADD2.F32 R5, -RZ, R26.H0_H0 ;  /* 0x2000001aff057230 */ /* 0x000fe40000004100 */
[C---:B------:R-:W-:Y:S01]  /*13df0*/  FFMA.FTZ R93, R0.reuse, R93, -R15 ;  /* 0x0000005d005d7223 */ /* 0x040fe2000001080f */
[--C-:B------:R-:W-:Y:S02]  /*13e00*/  HADD2.F32 R4, -RZ, R94.reuse.H0_H0 ;  /* 0x2000005eff047230 */ /* 0x100fe40000004100 */
[----:B------:R-:W-:Y:S01]  /*13e10*/  FFMA.FTZ R34, R0, R91, R34 ;  /* 0x0000005b00227223 */ /* 0x000fe20000010022 */
[----:B------:R-:W-:Y:S01]  /*13e20*/  FMUL.FTZ R0, R13, R12 ;  /* 0x0000000c0d007220 */ /* 0x000fe20000410000 */
[----:B------:R-:W-:Y:S02]  /*13e30*/  HADD2.F32 R7, -RZ, R94.H1_H1 ;  /* 0x3000005eff077230 */ /* 0x000fe40000004100 */
[----:B------:R-:W-:-:S02]  /*13e40*/  HADD2.F32 R15, -RZ, R92.H1_H1 ;  /* 0x3000005cff0f7230 */ /* 0x000fc40000004100 */
[-C--:B------:R-:W-:Y:S01]  /*13e50*/  FFMA.FTZ R29, R5, R4.reuse, -R0 ;  /* 0x00000004051d7223 */ /* 0x080fe20000010800 */
[----:B------:R-:W-:Y:S02]  /*13e60*/  HADD2.F32 R6, -RZ, R27.H0_H0 ;  /* 0x2000001bff067230 */ /* 0x000fe40000004100 */
[----:B------:R-:W-:Y:S01]  /*13e70*/  FMUL.FTZ R38, R13, R4 ;  /* 0x000000040d267220 */ /* 0x000fe20000410000 */
[----:B------:R-:W-:Y:S02]  /*13e80*/  HADD2.F32 R0, -RZ, R40.H0_H0 ;  /* 0x20000028ff007230 */ /* 0x000fe40000004100 */
[C---:B------:R-:W-:Y:S01]  /*13e90*/  FMUL.FTZ R13, R14.reuse, R15 ;  /* 0x0000000f0e0d7220 */ /* 0x040fe20000410000 */
[----:B------:R-:W-:Y:S02]  /*13ea0*/  HADD2.F32 R4, -RZ, R39.H0_H0 ;  /* 0x20000027ff047230 */ /* 0x000fe40000004100 */
[----:B------:R-:W-:Y:S01]  /*13eb0*/  FMUL.FTZ R40, R14, R7 ;  /* 0x000000070e287220 */ /* 0x000fe20000410000 */
[----:B------:R-:W-:Y:S01]  /*13ec0*/  FFMA.FTZ R14, R5, R12, R38 ;  /* 0x0000000c050e7223 */ /* 0x000fe20000010026 */
[----:B------:R-:W-:-:S02]  /*13ed0*/  HADD2.F32 R27, -RZ, R27.H1_H1 ;  /* 0x3000001bff1b7230 */ /* 0x000fc40000004100 */
[C---:B------:R-:W-:Y:S01]  /*13ee0*/  FFMA.FTZ R12, R6.reuse, R7, -R13 ;  /* 0x00000007060c7223 */ /* 0x040fe2000001080d */
[----:B------:R-:W-:Y:S01]  /*13ef0*/  FFMA.FTZ R40, R6, R15, R40 ;  /* 0x0000000f06287223 */ /* 0x000fe20000010028 */
[C---:B------:R-:W-:Y:S01]  /*13f00*/  FMUL.FTZ R38, R31.reuse, R4 ;  /* 0x000000041f267220 */ /* 0x040fe20000410000 */
[-C--:B------:R-:W-:Y:S01]  /*13f10*/  FMUL.FTZ R6, R31, R0.reuse ;  /* 0x000000001f067220 */ /* 0x080fe20000410000 */
[----:B------:R-:W-:Y:S02]  /*13f20*/  HADD2.F32 R13, -RZ, R42.H0_H0 ;  /* 0x2000002aff0d7230 */ /* 0x000fe40000004100 */
[----:B------:R-:W-:Y:S02]  /*13f30*/  HADD2.F32 R15, -RZ, R41.H0_H0 ;  /* 0x20000029ff0f7230 */ /* 0x000fe40000004100 */
[C---:B------:R-:W-:Y:S01]  /*13f40*/  FFMA.FTZ R31, R27.reuse, R0, -R38 ;  /* 0x000000001b1f7223 */ /* 0x040fe20000010826 */
[----:B------:R-:W-:Y:S02]  /*13f50*/  HADD2.F32 R5, -RZ, R44.H0_H0 ;  /* 0x2000002cff057230 */ /* 0x000fe40000004100 */
[----:B------:R-:W-:Y:S01]  /*13f60*/  FFMA.FTZ R33, R27, R4, R6 ;  /* 0x000000041b217223 */ /* 0x000fe20000010006 */
[----:B------:R-:W-:-:S02]  /*13f70*/  HADD2.F32 R7, -RZ, R43.H0_H0 ;  /* 0x2000002bff077230 */ /* 0x000fc40000004100 */
[----:B------:R-:W-:Y:S01]  /*13f80*/  FMUL.FTZ R25, R28, R13 ;  /* 0x0000000d1c197220 */ /* 0x000fe20000410000 */
[----:B------:R-:W-:Y:S02]  /*13f90*/  HADD2.F32 R24, -RZ, R24.H1_H1 ;  /* 0x30000018ff187230 */ /* 0x000fe40000004100 */
        /* <DEDUP_REMOVED lines=18> */
.L_x_3067:
[----:B------:R-:W-:Y:S05]  /*140c0*/  BSYNC B1 ;  /* 0x0000000000017941 */ /* 0x000fea0003800000 */
.L_x_3066:
[----:B------:R-:W-:Y:S05]  /*140d0*/  @P1 BRA `(.L_x_3033) ;  /* 0x0000000400801947 */ /* 0x000fea0003800000 */
[----:B------:R-:W2:Y:S04]  /*140e0*/  LDL R0, [R1+0x60] ;  /* 0x0000600001007983 */ /* 0x000ea80000100800 */
[----:B------:R-:W3:Y:S01]  /*140f0*/  LDL R39, [R1+0x78] ;  /* 0x0000780001277983 */ /* 0x000ee20000100800 */
[----:B------:R-:W-:Y:S01]  /*14100*/  SHF.R.U32.HI R28, RZ, 0x10, R9 ;  /* 0x00000010ff1c7819 */ /* 0x000fe20000011609 */
[--C-:B------:R-:W-:Y:S01]  /*14110*/  HADD2.F32 R27, -RZ, R85.reuse.H1_H1 ;  /* 0x30000055ff1b7230 */ /* 0x100fe20000004100 */
[--C-:B------:R-:W-:Y:S01]  /*14120*/  SHF.R.U64 R38, R72, 0x10, R73.reuse ;  /* 0x0000001048267819 */ /* 0x100fe20000001249 */
[----:B------:R-:W-:Y:S01]  /*14130*/  HADD2.F32 R29, -RZ, R20.H1_H1 ;  /* 0x30000014ff1d7230 */ /* 0x000fe20000004100 */
[----:B------:R-:W-:Y:S01]  /*14140*/  SHF.R.U32.HI R72, RZ, 0x10, R73 ;  /* 0x00000010ff487819 */ /* 0x000fe20000011649 */
[----:B------:R-:W-:Y:S01]  /*14150*/  HADD2.F32 R28, -RZ, R28.H0_H0 ;  /* 0x2000001cff1c7230 */ /* 0x000fe20000004100 */
[----:B------:R-:W-:Y:S01]  /*14160*/  SHF.R.U64 R36, R8, 0x10, R9 ;  /* 0x0000001008247819 */ /* 0x000fe20000001209 */
[----:B------:R-:W-:Y:S01]  /*14170*/  HADD2.F32 R20, -RZ, R20.H0_H0 ;  /* 0x20000014ff147230 */ /* 0x000fe20000004100 */
[--C-:B------:R-:W-:Y:S01]  /*14180*/  SHF.R.U64 R35, R10, 0x10, R11.reuse ;  /* 0x000000100a237819 */ /* 0x100fe2000000120b */
[----:B------:R-:W-:Y:S01]  /*14190*/  HADD2.F32 R85, -RZ, R85.H0_H0 ;  /* 0x20000055ff557230 */ /* 0x000fe20000004100 */
[----:B------:R-:W-:-:S02]  /*141a0*/  SHF.R.U32.HI R34, RZ, 0x10, R11 ;  /* 0x00000010ff227819 */ /* 0x000fc4000001160b */
[--C-:B------:R-:W-:Y:S02]  /*141b0*/  SHF.R.U64 R37, R74, 0x10, R75.reuse ;  /* 0x000000104a257819 */ /* 0x100fe4000000124b */
[----:B------:R-:W-:Y:S02]  /*141c0*/  SHF.R.U32.HI R74, RZ, 0x10, R75 ;  /* 0x00000010ff4a7819 */ /* 0x000fe4000001164b */
[----:B--2---:R-:W-:-:S04]  /*141d0*/  LEA.HI R46, R46, R0, RZ, 0x1d ;  /* 0x000000002e2e7211 */ /* 0x004fc800078fe8ff */
[----:B-1----:R-:W-:Y:S01]  /*141e0*/  SHF.R.S32.HI R3, RZ, 0x1f, R46 ;  /* 0x0000001fff037819 */ /* 0x002fe2000001142e */
[----:B------:R-:W-:Y:S01]  /*141f0*/  IMAD.SHL.U32 R0, R46, 0x8, RZ ;  /* 0x000000082e007824 */ /* 0x000fe200078e00ff */
[----:B---3--:R-:W1:Y:S02]  /*14200*/  LDS.128 R4, [R39] ;  /* 0x0000000027047984 */ /* 0x008e640000000c00 */
[----:B------:R-:W-:Y:S02]  /*14210*/  LEA.HI R3, R3, R46, RZ, 0x3 ;  /* 0x0000002e03037211 */ /* 0x000fe400078f18ff */
[----:B------:R-:W-:-:S03]  /*14220*/  LOP3.LUT R0, R48, 0x38, R0, 0xf8, !PT ;  /* 0x0000003830007812 */ /* 0x000fc600078ef800 */
[----:B------:R-:W-:Y:S01]  /*14230*/  IMAD.SHL.U32 R3, R3, 0x400, RZ ;  /* 0x0000040003037824 */ /* 0x000fe200078e00ff */
[----:B------:R-:W-:-:S04]  /*14240*/  LOP3.LUT R0, R0, R47, RZ, 0x3c, !PT ;  /* 0x0000002f00007212 */ /* 0x000fc800078e3cff */
[----:B------:R-:W-:-:S04]  /*14250*/  LOP3.LUT R3, R3, 0x7fffe000, RZ, 0xc0, !PT ;  /* 0x7fffe00003037812 */ /* 0x000fc800078ec0ff */
[----:B-----5:R-:W-:-:S05]  /*14260*/  IADD3 R3, R0, R3, R45 ;  /* 0x0000000300037210 */ /* 0x020fca0007ffe02d */
        /* <DEDUP_REMOVED lines=8> */
[----:B------:R-:W-:Y:S02]  /*142f0*/  HADD2.F32 R4, -RZ, R4.H1_H1 ;  /* 0x30000004ff047230 */ /* 0x000fe40000004100 */
[----:B------:R-:W-:Y:S02]  /*14300*/  HADD2.F32 R6, -RZ, R6.H1_H1 ;  /* 0x30000006ff067230 */ /* 0x000fe40000004100 */
[--C-:B--2---:R-:W-:Y:S02]  /*14310*/  HADD2.F32 R24, -RZ, R13.reuse.H0_H0 ;  /* 0x2000000dff187230 */ /* 0x104fe40000004100 */
[----:B------:R-:W-:Y:S02]  /*14320*/  HADD2.F32 R13, -RZ, R13.H1_H1 ;  /* 0x3000000dff0d7230 */ /* 0x000fe40000004100 */
[----:B------:R-:W-:Y:S02]  /*14330*/  HADD2.F32 R11, -RZ, R12.H0_H0 ;  /* 0x2000000cff0b7230 */ /* 0x000fe40000004100 */
[C---:B------:R-:W-:Y:S01]  /*14340*/  FMUL.FTZ R31, R24.reuse, R29 ;  /* 0x0000001d181f7220 */ /* 0x040fe20000410000 */
[----:B------:R-:W-:Y:S01]  /*14350*/  FMUL.FTZ R33, R24, R27 ;  /* 0x0000001b18217220 */ /* 0x000fe20000410000 */
[----:B------:R-:W-:-:S02]  /*14360*/  HADD2.F32 R24, -RZ, R72.H0_H0 ;  /* 0x20000048ff187230 */ /* 0x000fc40000004100 */
[C---:B------:R-:W-:Y:S01]  /*14370*/  FMUL.FTZ R30, R13.reuse, R28 ;  /* 0x0000001c0d1e7220 */ /* 0x040fe20000410000 */
[C---:B------:R-:W-:Y:S01]  /*14380*/  FFMA.FTZ R31, R8.reuse, R27, -R31 ;  /* 0x0000001b081f7223 */ /* 0x040fe2000001081f */
[----:B------:R-:W-:Y:S01]  /*14390*/  FFMA.FTZ R33, R8, R29, R33 ;  /* 0x0000001d08217223 */ /* 0x000fe20000010021 */
[----:B------:R-:W-:Y:S02]  /*143a0*/  HADD2.F32 R25, -RZ, R14.H0_H0 ;  /* 0x2000000eff197230 */ /* 0x000fe40000004100 */
[-C--:B------:R-:W-:Y:S01]  /*143b0*/  FMUL.FTZ R8, R13, R24.reuse ;  /* 0x000000180d087220 */ /* 0x080fe20000410000 */
[----:B------:R-:W-:Y:S01]  /*143c0*/  FFMA.FTZ R30, R5, R24, -R30 ;  /* 0x00000018051e7223 */ /* 0x000fe2000001081e */
[C---:B------:R-:W-:Y:S01]  /*143d0*/  FMUL.FTZ R13, R11.reuse, R20 ;  /* 0x000000140b0d7220 */ /* 0x040fe20000410000 */
[----:B------:R-:W-:Y:S02]  /*143e0*/  HADD2.F32 R24, -RZ, R21.H0_H0 ;  /* 0x20000015ff187230 */ /* 0x000fe40000004100 */
[----:B------:R-:W-:Y:S01]  /*143f0*/  FMUL.FTZ R11, R11, R85 ;  /* 0x000000550b0b7220 */ /* 0x000fe20000410000 */
[----:B------:R-:W-:Y:S01]  /*14400*/  FFMA.FTZ R28, R5, R28, R8 ;  /* 0x0000001c051c7223 */ /* 0x000fe20000010008 */
[----:B------:R-:W-:-:S02]  /*14410*/  HADD2.F32 R8, -RZ, R86.H0_H0 ;  /* 0x20000056ff087230 */ /* 0x000fc40000004100 */
[C---:B------:R-:W-:Y:S01]  /*14420*/  FFMA.FTZ R85, R0.reuse, R85, -R13 ;  /* 0x0000005500557223 */ /* 0x040fe2000001080d */
[----:B------:R-:W-:Y:S02]  /*14430*/  HADD2.F32 R26, -RZ, R15.H0_H0 ;  /* 0x2000000fff1a7230 */ /* 0x000fe40000004100 */
[----:B------:R-:W-:Y:S01]  /*14440*/  FFMA.FTZ R20, R0, R20, R11 ;  /* 0x0000001400147223 */ /* 0x000fe2000001000b */
[----:B------:R-:W-:Y:S02]  /*14450*/  HADD2.F32 R21, -RZ, R21.H1_H1 ;  /* 0x30000015ff157230 */ /* 0x000fe40000004100 */
[C---:B------:R-:W-:Y:S01]  /*14460*/  FMUL.FTZ R0, R25.reuse, R24 ;  /* 0x0000001819007220 */ /* 0x040fe20000410000 */
[----:B------:R-:W-:Y:S02]  /*14470*/  HADD2.F32 R5, -RZ, R86.H1_H1 ;  /* 0x30000056ff057230 */ /* 0x000fe40000004100 */
[----:B------:R-:W-:Y:S01]  /*14480*/  FMUL.FTZ R32, R25, R8 ;  /* 0x0000000819207220 */ /* 0x000fe20000410000 */
[----:B------:R-:W-:-:S02]  /*14490*/  HADD2.F32 R15, -RZ, R15.H1_H1 ;  /* 0x3000000fff0f7230 */ /* 0x000fc40000004100 */
[C---:B------:R-:W-:Y:S01]  /*144a0*/  FFMA.FTZ R25, R9.reuse, R8, -R0 ;  /* 0x0000000809197223 */ /* 0x040fe20000010800 */
[C---:B------:R-:W-:Y:S01]  /*144b0*/  FMUL.FTZ R11, R26.reuse, R21 ;  /* 0x000000151a0b7220 */ /* 0x040fe20000410000 */
[----:B------:R-:W-:Y:S02]  /*144c0*/  HADD2.F32 R8, -RZ, R34.H0_H0 ;  /* 0x20000022ff087230 */ /* 0x000fe40000004100 */
[-C--:B------:R-:W-:Y:S01]  /*144d0*/  FMUL.FTZ R26, R26, R5.reuse ;  /* 0x000000051a1a7220 */ /* 0x080fe20000410000 */
[----:B------:R-:W-:Y:S02]  /*144e0*/  HADD2.F32 R0, -RZ, R74.H0_H0 ;  /* 0x2000004aff007230 */ /* 0x000fe40000004100 */
        /* <DEDUP_REMOVED lines=15> */
[-C--:B------:R-:W-:Y:S01]  /*145e0*/  FMUL.FTZ R12, R12, R5.reuse ;  /* 0x000000050c0c7220 */ /* 0x080fe20000410000 */
[----:B------:R-:W-:Y:S01]  /*145f0*/  FFMA.FTZ R0, R4, R5, -R7 ;  /* 0x0000000504007223 */ /* 0x000fe20000010807 */
[-C--:B------:R-:W-:Y:S01]  /*14600*/  FMUL.FTZ R14, R14, R9.reuse ;  /* 0x000000090e0e7220 */ /* 0x080fe20000410000 */
[----:B------:R-:W-:Y:S01]  /*14610*/  FFMA.FTZ R10, R6, R9, -R21 ;  /* 0x00000009060a7223 */ /* 0x000fe20000010815 */
[----:B------:R-:W-:Y:S01]  /*14620*/  FFMA.FTZ R15, R4, R11, R12 ;  /* 0x0000000b040f7223 */ /* 0x000fe2000001000c */
[----:B------:R-:W-:Y:S01]  /*14630*/  F2FP.F16.F32.PACK_AB R7, R27, R24 ;  /* 0x000000181b07723e */ /* 0x000fe200000000ff */
        /* <DEDUP_REMOVED lines=10> */
.L_x_3033:
[----:B------:R-:W-:Y:S05]  /*146e0*/  BSYNC B0 ;  /* 0x0000000000007941 */ /* 0x000fea0003800000 */
.L_x_2993:
        /* <DEDUP_REMOVED lines=8> */
.L_x_2991:
[----:B-1234-:R-:W2:Y:S02]  /*14770*/  LDL R0, [R1+0x5c] ;  /* 0x00005c0001007983 */ /* 0x01eea40000100800 */
[----:B--2---:R-:W-:-:S13]  /*14780*/  R2UR UR4, R0 ;  /* 0x00000000000472ca */ /* 0x004fda00000e0000 */
[----:B------:R-:W-:-:S05]  /*14790*/  IMAD.U32 R0, RZ, RZ, UR4 ;  /* 0x00000004ff007e24 */ /* 0x000fca000f8e00ff */
[----:B------:R-:W-:-:S13]  /*147a0*/  ISETP.NE.AND P0, PT, R0, 0x3, PT ;  /* 0x000000030000780c */ /* 0x000fda0003f05270 */
[----:B------:R-:W-:Y:S05]  /*147b0*/  @!P0 BRA `(.L_x_3068) ;  /* 0x0000000000048947 */ /* 0x000fea0003800000 */
[----:B------:R-:W-:Y:S01]  /*147c0*/  BPT.TRAP 0x1 ;  /* 0x000000040000795c */ /* 0x000fe20000300000 */
.L_x_3068:
[----:B------:R-:W-:Y:S02]  /*147d0*/  LEA R0, R217, R16, 0x3 ;  /* 0x00000010d9007211 */ /* 0x000fe400078e18ff */
[----:B0-----:R-:W-:-:S04]  /*147e0*/  SHF.L.U32 R3, R218, 0x1f, RZ ;  /* 0x0000001fda037819 */ /* 0x001fc800000006ff */
[----:B------:R0:W1:Y:S01]  /*147f0*/  SYNCS.PHASECHK.TRANS64.TRYWAIT P2, [R0+URZ+0x38830], R3 ;  /* 0x03883003000075a7 */ /* 0x000062000804017f */
[----:B------:R-:W-:Y:S05]  /*14800*/  @!P0 BRA `(.L_x_3069) ;  /* 0x0000000000048947 */ /* 0x000fea0003800000 */
[----:B------:R-:W-:Y:S01]  /*14810*/  BPT.TRAP 0x1 ;  /* 0x000000040000795c */ /* 0x000fe20000300000 */
.L_x_3069:
[----:B------:R-:W2:Y:S02]  /*14820*/  S2R R4, SR_TID.X ;  /* 0x0000000000047919 */ /* 0x000ea40000002100 */
[----:B--2---:R-:W-:-:S04]  /*14830*/  LOP3.LUT R4, R4, 0x7f, RZ, 0xc0, !PT ;  /* 0x0000007f04047812 */ /* 0x004fc800078ec0ff */
[----:B------:R-:W-:Y:S01]  /*14840*/  ISETP.NE.AND P1, PT, R4, RZ, PT ;  /* 0x000000ff0400720c */ /* 0x000fe20003f25270 */
[----:B-1----:R-:W-:-:S12]  /*14850*/  @P2 BRA `(.L_x_3070) ;  /* 0x0000000000082947 */ /* 0x002fd80003800000 */
[----:B------:R-:W1:Y:S02]  /*14860*/  SYNCS.PHASECHK.TRANS64.TRYWAIT P2, [R0+URZ+0x38830], R3 ;  /* 0x03883003000075a7 */ /* 0x000e64000804017f */
[----:B-1----:R-:W-:Y:S05]  /*14870*/  @!P2 BRA `(.L_x_3071) ;  /* 0x000001c4001ca947 */ /* 0x002fea0003800000 */
.L_x_3070:
[----:B------:R-:W-:Y:S05]  /*14880*/  WARPSYNC.ALL ;  /* 0x0000000000007948 */ /* 0x000fea0003800000 */
[----:B01----:R-:W-:Y:S01]  /*14890*/  VIADD R3, R16, 0x24400 ;  /* 0x0002440010037836 */ /* 0x003fe20000000000 */
[----:B------:R-:W-:Y:S01]  /*148a0*/  R2UR UR12, R84 ;  /* 0x00000000540c72ca */ /* 0x000fe200000e0000 */
[----:B------:R-:W-:Y:S01]  /*148b0*/  IMAD.MOV.U32 R5, RZ, RZ, 0x40000040 ;  /* 0x40000040ff057424 */ /* 0x000fe200078e00ff */
[----:B------:R-:W-:Y:S01]  /*148c0*/  WARPGROUP.ARRIVE ;  /* 0x00000000000079c5 */ /* 0x000fe20000000000 */
[----:B------:R-:W-:Y:S01]  /*148d0*/  UMOV UR9, 0x40000040 ;  /* 0x4000004000097882 */ /* 0x000fe20000000000 */
[----:B------:R-:W-:Y:S01]  /*148e0*/  SHF.R.U32.HI R3, RZ, 0x4, R3 ;  /* 0x00000004ff037819 */ /* 0x000fe20000011603 */
[----:B------:R-:W-:Y:S01]  /*148f0*/  IMAD.MOV.U32 R7, RZ, RZ, 0x40000040 ;  /* 0x40000040ff077424 */ /* 0x000fe200078e00ff */
[----:B------:R-:W-:Y:S01]  /*14900*/  R2UR UR11, R5 ;  /* 0x00000000050b72ca */ /* 0x000fe200000e0000 */
[----:B------:R-:W-:Y:S01]  /*14910*/  UMOV UR5, UR9 ;  /* 0x0000000900057c82 */ /* 0x000fe20008000000 */
[----:B------:R-:W-:Y:S01]  /*14920*/  LOP3.LUT R3, R3, 0x3fff, RZ, 0xc0, !PT ;  /* 0x00003fff03037812 */ /* 0x000fe200078ec0ff */
[----:B------:R-:W-:Y:S01]  /*14930*/  IMAD.MOV.U32 R9, RZ, RZ, 0x40000040 ;  /* 0x40000040ff097424 */ /* 0x000fe200078e00ff */
[----:B------:R-:W-:Y:S01]  /*14940*/  R2UR UR7, R7 ;  /* 0x00000000070772ca */ /* 0x000fe200000e0000 */
[----:B------:R-:W-:Y:S01]  /*14950*/  IMAD.MOV.U32 R7, RZ, RZ, 0x40000040 ;  /* 0x40000040ff077424 */ /* 0x000fe200078e00ff */
[----:B------:R-:W-:Y:S01]  /*14960*/  LOP3.LUT R222, R3, 0x10000, RZ, 0xfc, !PT ;  /* 0x0001000003de7812 */ /* 0x000fe200078efcff */
[----:B------:R-:W-:Y:S01]  /*14970*/  ULOP3.LUT UR12, UR12, 0x10000, URZ, 0xfc, !UPT ;  /* 0x000100000c0c7892 */ /* 0x000fe2000f8efc3f */
[----:B------:R-:W-:Y:S01]  /*14980*/  IMAD.U32 R13, RZ, RZ, UR9 ;  /* 0x00000009ff0d7e24 */ /* 0x000fe2000f8e00ff */
[----:B------:R-:W-:Y:S01]  /*14990*/  UMOV UR17, 0x40000040 ;  /* 0x4000004000117882 */ /* 0x000fe20000000000 */
[----:B------:R-:W-:Y:S01]  /*149a0*/  UMOV UR57, 0x40000040 ;  /* 0x4000004000397882 */ /* 0x000fe20000000000 */
[----:B------:R-:W-:Y:S01]  /*149b0*/  IMAD R4, R217, 0xa00, R222 ;  /* 0x00000a00d9047824 */ /* 0x000fe200078e02de */
[----:B------:R-:W-:Y:S01]  /*149c0*/  UIADD3 UR56, UR12, 0x804, URZ ;  /* 0x000008040c387890 */ /* 0x000fe2000fffe03f */
[----:B------:R-:W-:Y:S01]  /*149d0*/  IMAD.MOV.U32 R11, RZ, RZ, 0x40000040 ;  /* 0x40000040ff0b7424 */ /* 0x000fe200078e00ff */
[----:B------:R-:W-:Y:S01]  /*149e0*/  UMOV UR8, UR12 ;  /* 0x0000000c00087c82 */ /* 0x000fe20008000000 */
[C---:B------:R-:W-:Y:S01]  /*149f0*/  VIADD R6, R4.reuse, 0x80 ;  /* 0x0000008004067836 */ /* 0x040fe20000000000 */
[C---:B------:R-:W-:Y:S01]  /*14a00*/  R2UR UR10, R4.reuse ;  /* 0x00000000040a72ca */ /* 0x040fe200000e0000 */
[----:B------:R-:W-:Y:S01]  /*14a10*/  UMOV UR4, UR8 ;  /* 0x0000000800047c82 */ /* 0x000fe20008000000 */
[----:B------:R-:W-:Y:S01]  /*14a20*/  IADD3 R8, R4, 0x200, RZ ;  /* 0x0000020004087810 */ /* 0x000fe20007ffe0ff */
[----:B------:R-:W-:Y:S01]  /*14a30*/  UIADD3 UR52, UR12, 0x806, URZ ;  /* 0x000008060c347890 */ /* 0x000fe2000fffe03f */
[----:B------:R-:W-:Y:S01]  /*14a40*/  R2UR UR6, R6 ;  /* 0x00000000060672ca */ /* 0x000fe200000e0000 */
[C---:B------:R-:W-:Y:S01]  /*14a50*/  VIADD R6, R4.reuse, 0x100 ;  /* 0x0000010004067836 */ /* 0x040fe20000000000 */
[----:B------:R-:W-:Y:S01]  /*14a60*/  MOV R12, UR8 ;  /* 0x00000008000c7c02 */ /* 0x000fe20008000f00 */
[----:B------:R-:W-:Y:S01]  /*14a70*/  UMOV UR53, 0x40000040 ;  /* 0x4000004000357882 */ /* 0x000fe20000000000 */
[----:B------:R-:W-:Y:S01]  /*14a80*/  UIADD3 UR48, UR12, 0xc00, URZ ;  /* 0x00000c000c307890 */ /* 0x000fe2000fffe03f */
[----:B------:R-:W-:Y:S01]  /*14a90*/  IADD3 R10, R4, 0x786, RZ ;  /* 0x00000786040a7810 */ /* 0x000fe20007ffe0ff */
[----:B------:R-:W-:Y:S01]  /*14aa0*/  UMOV UR49, 0x40000040 ;  /* 0x4000004000317882 */ /* 0x000fe20000000000 */
[----:B------:R0:W-:Y:S01]  /*14ab0*/  STL.64 [R1+0x50], R12 ;  /* 0x0000500c01007387 */ /* 0x0001e20000100a00 */
[----:B------:R-:W-:Y:S01]  /*14ac0*/  UIADD3 UR44, UR12, 0xc02, URZ ;  /* 0x00000c020c2c7890 */ /* 0x000fe2000fffe03f */
[----:B------:R-:W-:Y:S01]  /*14ad0*/  HGMMA.64x16x16.F32 R56, gdesc[UR8], RZ, !UPT, gsb0 ;  /* 0x00200000083879f0 */ /* 0x000fe2000c0008ff */
[----:B------:R-:W-:Y:S01]  /*14ae0*/  R2UR UR10, R8 ;  /* 0x00000000080a72ca */ /* 0x000fe200000e0000 */
[----:B------:R-:W-:Y:S01]  /*14af0*/  VIADD R8, R4, 0x202 ;  /* 0x0000020204087836 */ /* 0x000fe20000000000 */
[----:B------:R-:W-:Y:S01]  /*14b00*/  R2UR UR11, R9 ;  /* 0x00000000090b72ca */ /* 0x000fe200000e0000 */
[----:B------:R-:W-:Y:S01]  /*14b10*/  UMOV UR45, 0x40000040 ;  /* 0x40000040002d7882 */ /* 0x000fe20000000000 */
[----:B------:R-:W-:Y:S01]  /*14b20*/  MOV R9, 0x40000040 ;  /* 0x4000004000097802 */ /* 0x000fe20000000f00 */
[----:B------:R-:W-:Y:S01]  /*14b30*/  UIADD3 UR40, UR12, 0xc04, URZ ;  /* 0x00000c040c287890 */ /* 0x000fe2000fffe03f */
[----:B------:R-:W-:Y:S01]  /*14b40*/  R2UR UR38, R10 ;  /* 0x000000000a2672ca */ /* 0x000fe200000e0000 */
[----:B------:R-:W-:Y:S01]  /*14b50*/  UMOV UR41, 0x40000040 ;  /* 0x4000004000297882 */ /* 0x000fe20000000000 */
[----:B------:R-:W-:Y:S01]  /*14b60*/  R2UR UR39, R11 ;  /* 0x000000000b2772ca */ /* 0x000fe200000e0000 */
[----:B0-----:R-:W-:Y:S01]  /*14b70*/  IMAD.U32 R13, RZ, RZ, UR17 ;  /* 0x00000011ff0d7e24 */ /* 0x001fe2000f8e00ff */
[----:B------:R-:W-:Y:S01]  /*14b80*/  UIADD3 UR36, UR12, 0xc06, URZ ;  /* 0x00000c060c247890 */ /* 0x000fe2000fffe03f */
[----:B------:R-:W0:Y:S01]  /*14b90*/  LDC R3, c[0x0][0x448] ;  /* 0x00011200ff037b82 */ /* 0x000e220000000800 */
[----:B------:R-:W-:Y:S01]  /*14ba0*/  UMOV UR37, 0x40000040 ;  /* 0x4000004000257882 */ /* 0x000fe20000000000 */
[----:B------:R-:W-:Y:S01]  /*14bb0*/  VIADD R10, R4, 0x806 ;  /* 0x00000806040a7836 */ /* 0x000fe20000000000 */
[----:B------:R-:W-:Y:S01]  /*14bc0*/  BSSY B0, `(.L_x_3072) ;  /* 0x0000932000007945 */ /* 0x000fe20003800000 */
[----:B------:R-:W-:Y:S01]  /*14bd0*/  IMAD.MOV.U32 R11, RZ, RZ, 0x40000040 ;  /* 0x40000040ff0b7424 */ /* 0x000fe200078e00ff */
[----:B------:R-:W-:Y:S01]  /*14be0*/  CS2R R150, SRZ ;  /* 0x0000000000967805 */ /* 0x000fe2000001ff00 */
[----:B------:R-:W-:Y:S01]  /*14bf0*/  @!P1 VIADD R0, R0, 0x38840 ;  /* 0x0003884000009836 */ /* 0x000fe20000000000 */
[----:B------:R-:W-:-:S02]  /*14c00*/  CS2R R148, SRZ ;  /* 0x0000000000947805 */ /* 0x000fc4000001ff00 */
[----:B------:R-:W-:Y:S02]  /*14c10*/  CS2R R146, SRZ ;  /* 0x0000000000927805 */ /* 0x000fe4000001ff00 */
[----:B------:R-:W-:Y:S02]  /*14c20*/  CS2R R144, SRZ ;  /* 0x0000000000907805 */ /* 0x000fe4000001ff00 */
[----:B-----5:R-:W-:Y:S02]  /*14c30*/  CS2R R142, SRZ ;  /* 0x00000000008e7805 */ /* 0x020fe4000001ff00 */
[----:B------:R-:W-:Y:S02]  /*14c40*/  @!P1 PRMT R0, RZ, 0x654, R0 ;  /* 0x00000654ff009816 */ /* 0x000fe40000000000 */
        /* <DEDUP_REMOVED lines=14> */
[----:B------:R-:W-:Y:S02]  /*14d30*/  IADD3 R3, R235, R230, RZ ;  /* 0x000000e6eb037210 */ /* 0x000fe40007ffe0ff */
        /* <DEDUP_REMOVED lines=12> */
[----:B------:R-:W-:Y:S02]  /*14e00*/  WARPGROUP.DEPBAR.LE gsb0, 0x0 ;  /* 0x00008000000079c5 */ /* 0x000fe40000010000 */
[----:B------:R-:W-:-:S06]  /*14e10*/  WARPGROUP.ARRIVE ;  /* 0x00000000000079c5 */ /* 0x000fcc0000000000 */
[----:B------:R-:W-:Y:S01]  /*14e20*/  HGMMA.64x16x16.F32 R48, gdesc[UR4], RZ, !UPT, gsb0 ;  /* 0x00200000043079f0 */ /* 0x000fe2000c0008ff */
        /* <DEDUP_REMOVED lines=14> */
[----:B------:R-:W-:-:S03]  /*14f10*/  IMAD.MOV.U32 R7, RZ, RZ, 0x40000040 ;  /* 0x40000040ff077424 */ /* 0x000fc600078e00ff */
        /* <DEDUP_REMOVED lines=10> */
[----:B------:R-:W-:Y:S02]  /*14fc0*/  R2UR UR7, R7 ;  /* 0x00000000070772ca */ /* 0x000fe400000e0000 */
[----:B------:R-:W-:Y:S02]  /*14fd0*/  MOV R7, 0x40000040 ;  /* 0x4000004000077802 */ /* 0x000fe40000000f00 */
        /* <DEDUP_REMOVED lines=36> */
[----:B------:R-:W-:-:S03]  /*15220*/  IMAD.MOV.U32 R7, RZ, RZ, 0x40000040 ;  /* 0x40000040ff077424 */ /* 0x000fc600078e00ff */
[----:B------:R-:W-:Y:S01]  /*15230*/  R2UR UR18, R6 ;  /* 0x00000000061272ca */ /* 0x000fe200000e0000 */
[----:B------:R-:W-:Y:S01]  /*15240*/  VIADD R6, R4, 0x84 ;  /* 0x0000008404067836 */ /* 0x000fe20000000000 */
[----:B------:R-:W-:Y:S01]  /*15250*/  R2UR UR19, R7 ;  /* 0x00000000071372ca */ /* 0x000fe200000e0000 */
[----:B------:R-:W-:Y:S01]  /*15260*/  IMAD.MOV.U32 R7, RZ, RZ, 0x40000040 ;  /* 0x40000040ff077424 */ /* 0x000fe200078e00ff */
        /* <DEDUP_REMOVED lines=27> */
[----:B0-----:R-:W-:Y:S01]  /*15420*/  IMAD.U32 R13, RZ, RZ, UR17 ;  /* 0x00000011ff0d7e24 */ /* 0x001fe2000f8e00ff */
[----:B------:R-:W-:Y:S02]  /*15430*/  WARPGROUP.DEPBAR.LE gsb0, 0x0 ;  /* 0x00008000000079c5 */ /* 0x000fe40000010000 */
[----:B------:R-:W-:-:S06]  /*15440*/  WARPGROUP.ARRIVE ;  /* 0x00000000000079c5 */ /* 0x000fcc0000000000 */
[----:B------:R-:W-:Y:S01]  /*15450*/  HGMMA.64x16x16.F32 R48, gdesc[UR4], R48, gsb0 ;  /* 0x00200000043079f0 */ /* 0x000fe20008000830 */
[----:B------:R-:W-:Y:S01]  /*15460*/  R2UR UR6, R6 ;  /* 0x00000000060672ca */ /* 0x000fe200000e0000 */
[----:B------:R-:W-:Y:S01]  /*15470*/  UMOV UR4, UR8 ;  /* 0x0000000800047c82 */ /* 0x000fe20008000000 */
[----:B------:R-:W-:Y:S01]  /*15480*/  R2UR UR7, R7 ;  /* 0x00000000070772ca */ /* 0x000fe200000e0000 */
[----:B------:R-:W-:Y:S01]  /*15490*/  UMOV UR5, UR9 ;  /* 0x0000000900057c82 */ /* 0x000fe20008000000 */
[----:B------:R-:W-:Y:S01]  /*154a0*/  VIADD R6, R4, 0x184 ;  /* 0x0000018404067836 */ /* 0x000fe20000000000 */
[----:B------:R-:W-:Y:S01]  /*154b0*/  MOV R7, 0x40000040 ;  /* 0x4000004000077802 */ /* 0x000fe20000000f00 */
[----:B------:R-:W-:Y:S02]  /*154c0*/  WARPGROUP.DEPBAR.LE gsb0, 0x0 ;  /* 0x00008000000079c5 */ /* 0x000fe40000010000 */
[----:B------:R-:W-:-:S07]  /*154d0*/  WARPGROUP.ARRIVE ;  /* 0x00000000000079c5 */ /* 0x000fce0000000000 */
        /* <DEDUP_REMOVED lines=9> */
[----:B------:R-:W-:Y:S02]  /*15570*/  R2UR UR19, R7 ;  /* 0x00000000071372ca */ /* 0x000fe400000e0000 */
[----:B------:R-:W-:Y:S01]  /*15580*/  MOV R7, 0x40000040 ;  /* 0x4000004000077802 */ /* 0x000fe20000000f00 */
        /* <DEDUP_REMOVED lines=33> */
[----:B------:R-:W-:Y:S01]  /*157a0*/  R2UR UR10, R6 ;  /* 0x00000000060a72ca */ /* 0x000fe200000e0000 */
[----:B------:R-:W-:Y:S01]  /*157b0*/  VIADD R6, R4, 0x280 ;  /* 0x0000028004067836 */ /* 0x000fe20000000000 */
[----:B------:R-:W-:Y:S02]  /*157c0*/  R2UR UR11, R7 ;  /* 0x00000000070b72ca */ /* 0x000fe400000e0000 */
[----:B------:R-:W-:Y:S02]  /*157d0*/  MOV R7, 0x40000040 ;  /* 0x4000004000077802 */ /* 0x000fe40000000f00 */
[----:B------:R-:W-:Y:S01]  /*157e0*/  R2UR UR18, R6 ;  /* 0x00000000061272ca */ /* 0x000fe200000e0000 */
[----:B------:R-:W-:Y:S01]  /*157f0*/  VIADD R6, R4, 0x300 ;  /* 0x0000030004067836 */ /* 0x000fe20000000000 */
[----:B------:R-:W-:Y:S01]  /*15800*/  R2UR UR19, R7 ;  /* 0x00000000071372ca */ /* 0x000fe200000e0000 */
[----:B------:R-:W-:Y:S01]  /*15810*/  IMAD.MOV.U32 R7, RZ, RZ, 0x40000040 ;  /* 0x40000040ff077424 */ /* 0x000fe200078e00ff */
[----:B------:R-:W-:-:S02]  /*15820*/  WARPGROUP.DEPBAR.LE gsb0, 0x0 ;  /* 0x00008000000079c5 */ /* 0x000fc40000010000 */
        /* <DEDUP_REMOVED lines=15> */
[----:B------:R-:W-:Y:S01]  /*15920*/  IMAD.MOV.U32 R9, RZ, RZ, 0x40000040 ;  /* 0x40000040ff097424 */ /* 0x000fe200078e00ff */
[----:B------:R-:W-:Y:S02]  /*15930*/  IADD3 R8, R4, 0x482, RZ ;  /* 0x0000048204087810 */ /* 0x000fe40007ffe0ff */
        /* <DEDUP_REMOVED lines=49> */
[----:B------:R-:W-:-:S05]  /*15c50*/  MOV R12, UR16 ;  /* 0x00000010000c7c02 */ /* 0x000fca0008000f00 */
        /* <DEDUP_REMOVED lines=10> */
[----:B------:R-:W-:Y:S02]  /*15d00*/  R2UR UR11, R9 ;  /* 0x00000000090b72ca */ /* 0x000fe400000e0000 */
[----:B------:R-:W-:Y:S01]  /*15d10*/  MOV R9, 0x40000040 ;  /* 0x4000004000097802 */ /* 0x000fe20000000f00 */
[----:B------:R-:W-:-:S02]  /*15d20*/  WARPGROUP.DEPBAR.LE gsb0, 0x0 ;  /* 0x00008000000079c5 */ /* 0x000fc40000010000 */
        /* <DEDUP_REMOVED lines=168> */
[----:B------:R-:W-:Y:S01]  /*167b0*/  VIADD R6, R4, 0x502 ;  /* 0x0000050204067836 */ /* 0x000fe20000000000 */
[----:B------:R-:W-:-:S04]  /*167c0*/  MOV R7, 0x40000040 ;  /* 0x4000004000077802 */ /* 0x000fc80000000f00 */
        /* <DEDUP_REMOVED lines=15> */
[----:B------:R-:W-:Y:S01]  /*168c0*/  IMAD.U32 R12, RZ, RZ, UR16 ;  /* 0x00000010ff0c7e24 */ /* 0x000fe2000f8e00ff */
[----:B------:R-:W-:-:S04]  /*168d0*/  UMOV UR4, UR14 ;  /* 0x0000000e00047c82 */ /* 0x000fc80008000000 */
[----:B------:R-:W-:Y:S01]  /*168e0*/  STL.64 [R1], R12 ;  /* 0x0000000c01007387 */ /* 0x000fe20000100a00 */
[----:B------:R-:W-:Y:S02]  /*168f0*/  WARPGROUP.DEPBAR.LE gsb0, 0x0 ;  /* 0x00008000000079c5 */ /* 0x000fe40000010000 */
[----:B------:R-:W-:-:S06]  /*16900*/  WARPGROUP.ARRIVE ;  /* 0x00000000000079c5 */ /* 0x000fcc0000000000 */
[----:B------:R-:W-:Y:S01]  /*16910*/  HGMMA.64x16x16.F32 R24, gdesc[UR8], R24, gsb0 ;  /* 0x00200000081879f0 */ /* 0x000fe20008000818 */
[----:B------:R-:W-:Y:S01]  /*16920*/  UMOV UR8, UR14 ;  /* 0x0000000e00087c82 */ /* 0x000fe20008000000 */
[----:B------:R-:W-:Y:S01]  /*16930*/  UMOV UR9, UR15 ;  /* 0x0000000f00097c82 */ /* 0x000fe20008000000 */
[----:B------:R-:W-:Y:S02]  /*16940*/  WARPGROUP.DEPBAR.LE gsb0, 0x0 ;  /* 0x00008000000079c5 */ /* 0x000fe40000010000 */
[----:B------:R-:W-:-:S06]  /*16950*/  WARPGROUP.ARRIVE ;  /* 0x00000000000079c5 */ /* 0x000fcc0000000000 */
[----:B------:R-:W-:Y:S03]  /*16960*/  HGMMA.64x16x16.F32 R56, gdesc[UR16], R56, gsb0 ;  /* 0x00200000103879f0 */ /* 0x000fe60008000838 */
        /* <DEDUP_REMOVED lines=226> */
[----:B------:R-:W0:Y:S01]  /*17790*/  @P2 LDC R6, c[0x0][0x44c] ;  /* 0x00011300ff062b82 */ /* 0x000e220000000800 */
[----:B------:R-:W-:Y:S02]  /*177a0*/  IMAD.MOV.U32 R7, RZ, RZ, 0x40000040 ;  /* 0x40000040ff077424 */ /* 0x000fe400078e00ff */
[----:B0-----:R-:W-:-:S04]  /*177b0*/  @P2 IMAD.HI.U32 R5, R3, R6, RZ ;  /* 0x0000000603052227 */ /* 0x001fc800078e00ff */
[----:B------:R-:W-:Y:S01]  /*177c0*/  VIADD R6, R4, 0x886 ;  /* 0x0000088604067836 */ /* 0x000fe20000000000 */
[----:B------:R-:W-:Y:S02]  /*177d0*/  WARPGROUP.DEPBAR.LE gsb0, 0x0 ;  /* 0x00008000000079c5 */ /* 0x000fe40000010000 */
[----:B------:R-:W-:-:S06]  /*177e0*/  WARPGROUP.ARRIVE ;  /* 0x00000000000079c5 */ /* 0x000fcc0000000000 */
[----:B------:R-:W-:Y:S01]  /*177f0*/  HGMMA.64x16x16.F32 R40, gdesc[UR4], R40, gsb0 ;  /* 0x00200000042879f0 */ /* 0x000fe20008000828 */
[----:B------:R-:W-:Y:S01]  /*17800*/  R2UR UR6, R8 ;  /* 0x00000000080672ca */ /* 0x000fe200000e0000 */
[----:B------:R-:W-:Y:S01]  /*17810*/  UMOV UR4, UR40 ;  /* 0x0000002800047c82 */ /* 0x000fe20008000000 */
[----:B------:R-:W-:Y:S01]  /*17820*/  R2UR UR7, R9 ;  /* 0x00000000090772ca */ /* 0x000fe200000e0000 */
[----:B------:R-:W-:Y:S01]  /*17830*/  UMOV UR5, UR41 ;  /* 0x0000002900057c82 */ /* 0x000fe20008000000 */
[----:B------:R-:W0:Y:S01]  /*17840*/  @P2 LDC R8, c[0x0][0x450] ;  /* 0x00011400ff082b82 */ /* 0x000e220000000800 */
[----:B------:R-:W-:-:S04]  /*17850*/  IMAD.MOV.U32 R9, RZ, RZ, -0x50 ;  /* 0xffffffb0ff097424 */ /* 0x000fc800078e00ff */
[----:B------:R-:W-:-:S04]  /*17860*/  IMAD R9, R2, R9, 0x51 ;  /* 0x0000005102097424 */ /* 0x000fc800078e0209 */
[----:B------:R-:W-:-:S05]  /*17870*/  IMAD R9, R234, -0x2, R9 ;  /* 0xfffffffeea097824 */ /* 0x000fca00078e0209 */
[--C-:B------:R-:W-:Y:S02]  /*17880*/  IADD3 R9, -R231, R9, R232.reuse ;  /* 0x00000009e7097210 */ /* 0x100fe40007ffe1e8 */
[----:B0-----:R-:W-:Y:S01]  /*17890*/  @P2 SHF.R.U32.HI R3, RZ, R8, R5 ;  /* 0x00000008ff032219 */ /* 0x001fe20000011605 */
[----:B------:R-:W-:-:S04]  /*178a0*/  IMAD R5, R2, -0x50, R232 ;  /* 0xffffffb002057824 */ /* 0x000fc800078e02e8 */
[----:B------:R-:W0:Y:S01]  /*178b0*/  SHFL.IDX PT, R8, R3, 0x1, 0x1c1f ;  /* 0x003c1f0003087f89 */ /* 0x000e2200000e0000 */
[----:B------:R-:W-:-:S03]  /*178c0*/  VIADD R5, R5, 0x50 ;  /* 0x0000005005057836 */ /* 0x000fc60000000000 */
[----:B------:R-:W1:Y:S01]  /*178d0*/  SHFL.IDX PT, R3, R3, RZ, 0x1c1f ;  /* 0x001c1fff03037589 */ /* 0x000e6200000e0000 */
        /* <DEDUP_REMOVED lines=10> */
[----:B------:R-:W-:Y:S02]  /*17980*/  WARPGROUP.DEPBAR.LE gsb0, 0x0 ;  /* 0x00008000000079c5 */ /* 0x000fe40000010000 */
[----:B------:R-:W-:-:S06]  /*17990*/  WARPGROUP.ARRIVE ;  /* 0x00000000000079c5 */ /* 0x000fcc0000000000 */
[----:B------:R-:W-:Y:S01]  /*179a0*/  HGMMA.64x16x16.F32 R56, gdesc[UR36], R56, gsb0 ;  /* 0x00200000243879f0 */ /* 0x000fe20008000838 */
[----:B------:R-:W-:Y:S01]  /*179b0*/  ULDC UR38, c[0x0][0x988] ;  /* 0x0002620000267ab9 */ /* 0x000fe20000000800 */
[----:B------:R-:W-:Y:S01]  /*179c0*/  ULDC UR39, c[0x0][0x988] ;  /* 0x0002620000277ab9 */ /* 0x000fe20000000800 */
[----:B------:R-:W-:Y:S02]  /*179d0*/  WARPGROUP.DEPBAR.LE gsb0, 0x0 ;  /* 0x00008000000079c5 */ /* 0x000fe40000010000 */
[----:B------:R-:W-:-:S06]  /*179e0*/  WARPGROUP.ARRIVE ;  /* 0x00000000000079c5 */ /* 0x000fcc0000000000 */
[----:B------:R-:W-:Y:S01]  /*179f0*/  HGMMA.64x16x16.F32 R48, gdesc[UR4], R48, gsb0 ;  /* 0x00200000043079f0 */ /* 0x000fe20008000830 */
[----:B------:R-:W-:Y:S01]  /*17a00*/  R2UR UR6, R6 ;  /* 0x00000000060672ca */ /* 0x000fe200000e0000 */
[----:B------:R-:W-:Y:S01]  /*17a10*/  UMOV UR4, UR36 ;  /* 0x0000002400047c82 */ /* 0x000fe20008000000 */
[----:B------:R-:W-:Y:S01]  /*17a20*/  R2UR UR7, R7 ;  /* 0x00000000070772ca */ /* 0x000fe200000e0000 */
[----:B------:R-:W-:Y:S01]  /*17a30*/  UMOV UR5, UR37 ;  /* 0x0000002500057c82 */ /* 0x000fe20008000000 */
[C---:B------:R-:W-:Y:S01]  /*17a40*/  VIADD R6, R4.reuse, 0x906 ;  /* 0x0000090604067836 */ /* 0x040fe20000000000 */
[----:B------:R-:W-:Y:S01]  /*17a50*/  MOV R7, 0x40000040 ;  /* 0x4000004000077802 */ /* 0x000fe20000000f00 */
        /* <DEDUP_REMOVED lines=8> */
[----:B------:R-:W-:Y:S02]  /*17ae0*/  IMAD R6, R234, -0x2, R5 ;  /* 0xfffffffeea067824 */ /* 0x000fe400078e0205 */
[----:B------:R-:W-:-:S03]  /*17af0*/  IMAD.MOV.U32 R5, RZ, RZ, 0x40000040 ;  /* 0x40000040ff057424 */ /* 0x000fc600078e00ff */
[-CC-:B0-----:R-:W-:Y:S02]  /*17b00*/  VIADDMNMX R8, R8, R9.reuse, R6.reuse, PT ;  /* 0x0000000908087246 */ /* 0x181fe40003800106 */
[----:B-1----:R-:W-:Y:S02]  /*17b10*/  VIADDMNMX R9, R3, R9, R6, PT ;  /* 0x0000000903097246 */ /* 0x002fe40003800106 */
[C---:B------:R-:W-:Y:S02]  /*17b20*/  ISETP.GT.AND P3, PT, R8.reuse, RZ, PT ;  /* 0x000000ff0800720c */ /* 0x040fe40003f64270 */
[C---:B------:R-:W-:Y:S02]  /*17b30*/  ISETP.GT.AND P4, PT, R8.reuse, 0x1, PT ;  /* 0x000000010800780c */ /* 0x040fe40003f84270 */
[----:B------:R-:W-:Y:S02]  /*17b40*/  ISETP.GT.AND P5, PT, R8, 0x8, PT ;  /* 0x000000080800780c */ /* 0x000fe40003fa4270 */
[----:B------:R-:W-:-:S02]  /*17b50*/  FSEL R58, R58, -INF , P3 ;  /* 0xff8000003a3a7808 */ /* 0x000fc40001800000 */
[----:B------:R-:W-:Y:S02]  /*17b60*/  FSEL R59, R59, -INF , P4 ;  /* 0xff8000003b3b7808 */ /* 0x000fe40002000000 */
[----:B------:R-:W-:Y:S02]  /*17b70*/  ISETP.GT.AND P3, PT, R8, 0x9, PT ;  /* 0x000000090800780c */ /* 0x000fe40003f64270 */
[----:B------:R-:W-:Y:S02]  /*17b80*/  FSEL R62, R62, -INF , P5 ;  /* 0xff8000003e3e7808 */ /* 0x000fe40002800000 */
[C---:B------:R-:W-:Y:S02]  /*17b90*/  ISETP.GT.AND P4, PT, R8.reuse, 0x10, PT ;  /* 0x000000100800780c */ /* 0x040fe40003f84270 */
[----:B------:R-:W-:Y:S02]  /*17ba0*/  FSEL R64, R63, -INF , P3 ;  /* 0xff8000003f407808 */ /* 0x000fe40001800000 */
[----:B------:R-:W-:-:S02]  /*17bb0*/  ISETP.GT.AND P3, PT, R8, 0x11, PT ;  /* 0x000000110800780c */ /* 0x000fc40003f64270 */
[----:B------:R-:W-:Y:S02]  /*17bc0*/  FSEL R50, R50, -INF , P4 ;  /* 0xff80000032327808 */ /* 0x000fe40002000000 */
[C---:B------:R-:W-:Y:S02]  /*17bd0*/  ISETP.GT.AND P4, PT, R8.reuse, 0x18, PT ;  /* 0x000000180800780c */ /* 0x040fe40003f84270 */
[----:B------:R-:W-:Y:S02]  /*17be0*/  FSEL R66, R51, -INF , P3 ;  /* 0xff80000033427808 */ /* 0x000fe40001800000 */
[----:B------:R-:W-:Y:S02]  /*17bf0*/  ISETP.GT.AND P3, PT, R8, 0x19, PT ;  /* 0x000000190800780c */ /* 0x000fe40003f64270 */
[----:B------:R-:W-:Y:S02]  /*17c00*/  FSEL R54, R54, -INF , P4 ;  /* 0xff80000036367808 */ /* 0x000fe40002000000 */
[----:B------:R-:W-:-:S02]  /*17c10*/  ISETP.GT.AND P4, PT, R8, 0x20, PT ;  /* 0x000000200800780c */ /* 0x000fc40003f84270 */
[----:B------:R-:W-:Y:S02]  /*17c20*/  FSEL R68, R55, -INF , P3 ;  /* 0xff80000037447808 */ /* 0x000fe40001800000 */
[----:B------:R-:W-:Y:S02]  /*17c30*/  ISETP.GT.AND P3, PT, R8, 0x21, PT ;  /* 0x000000210800780c */ /* 0x000fe40003f64270 */
[----:B------:R-:W-:Y:S01]  /*17c40*/  ISETP.GT.AND P5, PT, R9, 0x8, PT ;  /* 0x000000080900780c */ /* 0x000fe20003fa4270 */
[----:B------:R-:W-:Y:S02]  /*17c50*/  WARPGROUP.DEPBAR.LE gsb0, 0x0 ;  /* 0x00008000000079c5 */ /* 0x000fe40000010000 */
[----:B------:R-:W-:Y:S01]  /*17c60*/  WARPGROUP.ARRIVE ;  /* 0x00000000000079c5 */ /* 0x000fe20000000000 */
[----:B------:R-:W-:Y:S02]  /*17c70*/  FSEL R70, R42, -INF , P4 ;  /* 0xff8000002a467808 */ /* 0x000fe40002000000 */
[----:B------:R-:W-:-:S02]  /*17c80*/  ISETP.GT.AND P4, PT, R8, 0x28, PT ;  /* 0x000000280800780c */ /* 0x000fc40003f84270 */
[----:B------:R-:W-:Y:S01]  /*17c90*/  FSEL R72, R43, -INF , P3 ;  /* 0xff8000002b487808 */ /* 0x000fe20001800000 */
[----:B------:R-:W-:Y:S01]  /*17ca0*/  HGMMA.64x16x16.F32 R32, gdesc[UR4], R32, gsb0 ;  /* 0x00200000042079f0 */ /* 0x000fe20008000820 */
[----:B------:R-:W-:Y:S01]  /*17cb0*/  R2UR UR6, R4 ;  /* 0x00000000040672ca */ /* 0x000fe200000e0000 */
[----:B------:R-:W-:Y:S01]  /*17cc0*/  UMOV UR4, UR36 ;  /* 0x0000002400047c82 */ /* 0x000fe20008000000 */
[----:B------:R-:W-:Y:S01]  /*17cd0*/  R2UR UR7, R5 ;  /* 0x00000000050772ca */ /* 0x000fe200000e0000 */
[----:B------:R-:W-:Y:S01]  /*17ce0*/  UMOV UR5, UR37 ;  /* 0x0000002500057c82 */ /* 0x000fe20008000000 */
        /* <DEDUP_REMOVED lines=19> */
[----:B------:R-:W-:Y:S02]  /*17e20*/  FSEL R52, R52, -INF , P5 ;  /* 0xff80000034347808 */ /* 0x000fe40002800000 */
[----:B------:R-:W-:Y:S01]  /*17e30*/  FMNMX.FTZ R5, R74, R5, !PT ;  /* 0x000000054a057209 */ /* 0x000fe20007810000 */
[----:B------:R-:W-:-:S02]  /*17e40*/  WARPGROUP.DEPBAR.LE gsb0, 0x0 ;  /* 0x00008000000079c5 */ /* 0x000fc40000010000 */
[----:B------:R-:W-:Y:S01]  /*17e50*/  WARPGROUP.ARRIVE ;  /* 0x00000000000079c5 */ /* 0x000fe20000000000 */
[----:B------:R-:W-:Y:S02]  /*17e60*/  FSEL R76, R34, -INF , P4 ;  /* 0xff800000224c7808 */ /* 0x000fe40002000000 */
[----:B------:R-:W-:Y:S02]  /*17e70*/  ISETP.GT.AND P4, PT, R8, 0x38, PT ;  /* 0x000000380800780c */ /* 0x000fe40003f84270 */
[----:B------:R-:W-:Y:S01]  /*17e80*/  FSEL R78, R35, -INF , P3 ;  /* 0xff800000234e7808 */ /* 0x000fe20001800000 */
[----:B------:R-:W-:Y:S01]  /*17e90*/  HGMMA.64x16x16.F32 R24, gdesc[UR4], R24, gsb0 ;  /* 0x00200000041879f0 */ /* 0x000fe20008000818 */
[----:B------:R-:W-:Y:S01]  /*17ea0*/  FMNMX.FTZ R5, R76, R5, !PT ;  /* 0x000000054c057209 */ /* 0x000fe20007810000 */
[----:B------:R-:W-:Y:S01]  /*17eb0*/  ULDC UR4, c[0x0][0x988] ;  /* 0x0002620000047ab9 */ /* 0x000fe20000000800 */
[----:B------:R-:W-:Y:S02]  /*17ec0*/  ISETP.GT.AND P3, PT, R8, 0x39, PT ;  /* 0x000000390800780c */ /* 0x000fe40003f64270 */
[----:B------:R-:W-:-:S02]  /*17ed0*/  FSEL R80, R38, -INF , P4 ;  /* 0xff80000026507808 */ /* 0x000fc40002000000 */
[----:B------:R-:W-:Y:S02]  /*17ee0*/  FMNMX.FTZ R5, R78, R5, !PT ;  /* 0x000000054e057209 */ /* 0x000fe40007810000 */
[----:B------:R-:W-:Y:S02]  /*17ef0*/  ISETP.GT.AND P4, PT, R8, 0x40, PT ;  /* 0x000000400800780c */ /* 0x000fe40003f84270 */
[----:B------:R-:W-:Y:S02]  /*17f00*/  FSEL R82, R39, -INF , P3 ;  /* 0xff80000027527808 */ /* 0x000fe40001800000 */
[----:B------:R-:W-:Y:S02]  /*17f10*/  FMNMX.FTZ R5, R80, R5, !PT ;  /* 0x0000000550057209 */ /* 0x000fe40007810000 */
[----:B------:R-:W-:Y:S02]  /*17f20*/  ISETP.GT.AND P3, PT, R8, 0x41, PT ;  /* 0x000000410800780c */ /* 0x000fe40003f64270 */
[----:B------:R-:W-:Y:S01]  /*17f30*/  FMNMX.FTZ R5, R82, R5, !PT ;  /* 0x0000000552057209 */ /* 0x000fe20007810000 */
[----:B------:R-:W-:-:S02]  /*17f40*/  WARPGROUP.DEPBAR.LE gsb0, 0x0 ;  /* 0x00008000000079c5 */ /* 0x000fc40000010000 */
[----:B------:R-:W-:Y:S01]  /*17f50*/  FSEL R84, R26, -INF , P4 ;  /* 0xff8000001a547808 */ /* 0x000fe20002000000 */
[----:B------:R0:W-:Y:S01]  /*17f60*/  @!P1 SYNCS.ARRIVE.TRANS64.RED.A1T0 RZ, [R0+URZ], RZ ;  /* 0x000000ff00ff99a7 */ /* 0x0001e2000810043f */
[----:B------:R-:W-:Y:S02]  /*17f70*/  ISETP.GT.AND P4, PT, R8, 0x48, PT ;  /* 0x000000480800780c */ /* 0x000fe40003f84270 */
[----:B------:R-:W-:Y:S02]  /*17f80*/  FSEL R86, R27, -INF , P3 ;  /* 0xff8000001b567808 */ /* 0x000fe40001800000 */
[----:B------:R-:W-:Y:S02]  /*17f90*/  FMNMX.FTZ R5, R84, R5, !PT ;  /* 0x0000000554057209 */ /* 0x000fe40007810000 */
[----:B------:R-:W-:Y:S01]  /*17fa0*/  ISETP.GT.AND P3, PT, R8, 0x49, PT ;  /* 0x000000490800780c */ /* 0x000fe20003f64270 */
[----:B------:R-:W1:Y:S01]  /*17fb0*/  @P2 LDC R27, c[0x0][0x44c] ;  /* 0x00011300ff1b2b82 */ /* 0x000e620000000800 */
[----:B------:R-:W-:-:S02]  /*17fc0*/  FSEL R88, R30, -INF , P4 ;  /* 0xff8000001e587808 */ /* 0x000fc40002000000 */
[----:B------:R-:W-:Y:S02]  /*17fd0*/  FMNMX.FTZ R5, R86, R5, !PT ;  /* 0x0000000556057209 */ /* 0x000fe40007810000 */
[----:B------:R-:W-:Y:S02]  /*17fe0*/  FSEL R90, R31, -INF , P3 ;  /* 0xff8000001f5a7808 */ /* 0x000fe40001800000 */
[----:B------:R-:W-:Y:S02]  /*17ff0*/  FMNMX.FTZ R5, R88, R5, !PT ;  /* 0x0000000558057209 */ /* 0x000fe40007810000 */
[C---:B------:R-:W-:Y:S02]  /*18000*/  ISETP.GT.AND P3, PT, R9.reuse, RZ, PT ;  /* 0x000000ff0900720c */ /* 0x040fe40003f64270 */
[----:B------:R-:W-:Y:S02]  /*18010*/  FMNMX.FTZ R5, R90, R5, !PT ;  /* 0x000000055a057209 */ /* 0x000fe40007810000 */
[----:B------:R-:W-:-:S02]  /*18020*/  ISETP.GT.AND P4, PT, R9, 0x1, PT ;  /* 0x000000010900780c */ /* 0x000fc40003f84270 */
[----:B------:R-:W-:Y:S01]  /*18030*/  FSEL R56, R56, -INF , P3 ;  /* 0xff80000038387808 */ /* 0x000fe20001800000 */
[----:B------:R-:W2:Y:S01]  /*18040*/  SHFL.BFLY PT, R4, R5, 0x2, 0x1f ;  /* 0x0c401f0005047f89 */ /* 0x000ea200000e0000 */
[----:B------:R-:W-:Y:S02]  /*18050*/  FSEL R57, R57, -INF , P4 ;  /* 0xff80000039397808 */ /* 0x000fe40002000000 */
[C---:B------:R-:W-:Y:S02]  /*18060*/  ISETP.GT.AND P3, PT, R9.reuse, 0x10, PT ;  /* 0x000000100900780c */ /* 0x040fe40003f64270 */
[----:B------:R-:W-:Y:S02]  /*18070*/  FMNMX.FTZ R3, R56, R57, !PT ;  /* 0x0000003938037209 */ /* 0x000fe40007810000 */
[----:B------:R-:W-:Y:S01]  /*18080*/  ISETP.GT.AND P4, PT, R9, 0x11, PT ;  /* 0x000000110900780c */ /* 0x000fe20003f84270 */
[----:B-1----:R-:W-:Y:S01]  /*18090*/  @P2 IMAD.HI.U32 R27, R230, R27, RZ ;  /* 0x0000001be61b2227 */ /* 0x002fe200078e00ff */
[----:B------:R-:W-:-:S02]  /*180a0*/  FSEL R48, R48, -INF , P3 ;  /* 0xff80000030307808 */ /* 0x000fc40001800000 */
[----:B------:R-:W-:Y:S02]  /*180b0*/  FSEL R12, R49, -INF , P4 ;  /* 0xff800000310c7808 */ /* 0x000fe40002000000 */
[C---:B------:R-:W-:Y:S02]  /*180c0*/  ISETP.GT.AND P3, PT, R9.reuse, 0x19, PT ;  /* 0x000000190900780c */ /* 0x040fe40003f64270 */
[----:B------:R-:W-:Y:S02]  /*180d0*/  ISETP.GT.AND P4, PT, R9, 0x20, PT ;  /* 0x000000200900780c */ /* 0x000fe40003f84270 */
[----:B------:R-:W-:Y:S02]  /*180e0*/  FSEL R14, R53, -INF , P3 ;  /* 0xff800000350e7808 */ /* 0x000fe40001800000 */
[----:B------:R-:W-:Y:S02]  /*180f0*/  ISETP.GT.AND P3, PT, R9, 0x21, PT ;  /* 0x000000210900780c */ /* 0x000fe40003f64270 */
[----:B------:R-:W-:-:S02]  /*18100*/  FSEL R40, R40, -INF , P4 ;  /* 0xff80000028287808 */ /* 0x000fc40002000000 */
[----:B------:R-:W-:Y:S02]  /*18110*/  ISETP.GT.AND P4, PT, R9, 0x28, PT ;  /* 0x000000280900780c */ /* 0x000fe40003f84270 */
[----:B--2---:R-:W-:Y:S02]  /*18120*/  FMNMX.FTZ R4, R5, R4, !PT ;  /* 0x0000000405047209 */ /* 0x004fe40007810000 */
[----:B------:R-:W-:Y:S01]  /*18130*/  FMNMX.FTZ R5, R60, R3, !PT ;  /* 0x000000033c057209 */ /* 0x000fe20007810000 */
[----:B------:R-:W-:Y:S01]  /*18140*/  IMAD.U32 R3, RZ, RZ, UR4 ;  /* 0x00000004ff037e24 */ /* 0x000fe2000f8e00ff */
[----:B------:R-:W-:Y:S01]  /*18150*/  FSEL R20, R41, -INF , P3 ;  /* 0xff80000029147808 */ /* 0x000fe20001800000 */
[----:B------:R-:W1:Y:S01]  /*18160*/  SHFL.BFLY PT, R7, R4, 0x1, 0x1f ;  /* 0x0c201f0004077f89 */ /* 0x000e6200000e0000 */
[----:B------:R-:W-:Y:S02]  /*18170*/  FMNMX.FTZ R5, R10, R5, !PT ;  /* 0x000000050a057209 */ /* 0x000fe40007810000 */
[----:B------:R-:W-:-:S02]  /*18180*/  ISETP.GT.AND P3, PT, R9, 0x29, PT ;  /* 0x000000290900780c */ /* 0x000fc40003f64270 */
[----:B------:R-:W-:Y:S02]  /*18190*/  FMNMX.FTZ R5, R48, R5, !PT ;  /* 0x0000000530057209 */ /* 0x000fe40007810000 */
[----:B------:R-:W-:Y:S02]  /*181a0*/  FSEL R44, R44, -INF , P4 ;  /* 0xff8000002c2c7808 */ /* 0x000fe40002000000 */
[----:B------:R-:W-:Y:S02]  /*181b0*/  FMNMX.FTZ R5, R12, R5, !PT ;  /* 0x000000050c057209 */ /* 0x000fe40007810000 */
[----:B------:R-:W-:Y:S02]  /*181c0*/  FSEL R26, R45, -INF , P3 ;  /* 0xff8000002d1a7808 */ /* 0x000fe40001800000 */
[----:B------:R-:W-:Y:S02]  /*181d0*/  FMNMX.FTZ R5, R52, R5, !PT ;  /* 0x0000000534057209 */ /* 0x000fe40007810000 */
[----:B------:R-:W-:-:S02]  /*181e0*/  ISETP.GT.AND P3, PT, R9, 0x30, PT ;  /* 0x000000300900780c */ /* 0x000fc40003f64270 */
[----:B------:R-:W-:Y:S02]  /*181f0*/  FMNMX.FTZ R5, R14, R5, !PT ;  /* 0x000000050e057209 */ /* 0x000fe40007810000 */
[C---:B------:R-:W-:Y:S02]  /*18200*/  ISETP.GT.AND P4, PT, R9.reuse, 0x31, PT ;  /* 0x000000310900780c */ /* 0x040fe40003f84270 */
[----:B------:R-:W-:Y:S02]  /*18210*/  FMNMX.FTZ R5, R40, R5, !PT ;  /* 0x0000000528057209 */ /* 0x000fe40007810000 */
[----:B------:R-:W-:Y:S02]  /*18220*/  FSEL R32, R32, -INF , P3 ;  /* 0xff80000020207808 */ /* 0x000fe40001800000 */
[----:B------:R-:W-:Y:S02]  /*18230*/  FMNMX.FTZ R5, R20, R5, !PT ;  /* 0x0000000514057209 */ /* 0x000fe40007810000 */
[----:B------:R-:W-:-:S02]  /*18240*/  ISETP.GT.AND P3, PT, R9, 0x38, PT ;  /* 0x000000380900780c */ /* 0x000fc40003f64270 */
[----:B------:R-:W-:Y:S02]  /*18250*/  FMNMX.FTZ R5, R44, R5, !PT ;  /* 0x000000052c057209 */ /* 0x000fe40007810000 */
[----:B------:R-:W-:Y:S02]  /*18260*/  FSEL R30, R33, -INF , P4 ;  /* 0xff800000211e7808 */ /* 0x000fe40002000000 */
[----:B------:R-:W-:Y:S02]  /*18270*/  FMNMX.FTZ R5, R26, R5, !PT ;  /* 0x000000051a057209 */ /* 0x000fe40007810000 */
[----:B------:R-:W-:Y:S02]  /*18280*/  ISETP.GT.AND P4, PT, R9, 0x39, PT ;  /* 0x000000390900780c */ /* 0x000fe40003f84270 */
[----:B------:R-:W-:Y:S02]  /*18290*/  FMNMX.FTZ R5, R32, R5, !PT ;  /* 0x0000000520057209 */ /* 0x000fe40007810000 */
[----:B------:R-:W-:-:S02]  /*182a0*/  FSEL R36, R36, -INF , P3 ;  /* 0xff80000024247808 */ /* 0x000fc40001800000 */
[----:B------:R-:W-:Y:S02]  /*182b0*/  FMNMX.FTZ R5, R30, R5, !PT ;  /* 0x000000051e057209 */ /* 0x000fe40007810000 */
[----:B------:R-:W-:Y:S02]  /*182c0*/  FSEL R34, R37, -INF , P4 ;  /* 0xff80000025227808 */ /* 0x000fe40002000000 */
[C---:B------:R-:W-:Y:S02]  /*182d0*/  ISETP.GT.AND P3, PT, R9.reuse, 0x40, PT ;  /* 0x000000400900780c */ /* 0x040fe40003f64270 */
[----:B------:R-:W-:Y:S02]  /*182e0*/  FMNMX.FTZ R5, R36, R5, !PT ;  /* 0x0000000524057209 */ /* 0x000fe40007810000 */
[----:B------:R-:W-:Y:S02]  /*182f0*/  ISETP.GT.AND P4, PT, R9, 0x41, PT ;  /* 0x000000410900780c */ /* 0x000fe40003f84270 */
[----:B------:R-:W-:-:S02]  /*18300*/  FSEL R24, R24, -INF , P3 ;  /* 0xff80000018187808 */ /* 0x000fc40001800000 */
[----:B------:R-:W-:Y:S02]  /*18310*/  FMNMX.FTZ R5, R34, R5, !PT ;  /* 0x0000000522057209 */ /* 0x000fe40007810000 */
[----:B------:R-:W-:Y:S02]  /*18320*/  ISETP.GT.AND P3, PT, R9, 0x48, PT ;  /* 0x000000480900780c */ /* 0x000fe40003f64270 */
[----:B------:R-:W-:Y:S02]  /*18330*/  FSEL R38, R25, -INF , P4 ;  /* 0xff80000019267808 */ /* 0x000fe40002000000 */
[----:B------:R-:W-:Y:S02]  /*18340*/  FMNMX.FTZ R5, R24, R5, !PT ;  /* 0x0000000518057209 */ /* 0x000fe40007810000 */
[----:B-1----:R-:W-:Y:S02]  /*18350*/  FMNMX.FTZ R4, R4, R7, !PT ;  /* 0x0000000704047209 */ /* 0x002fe40007810000 */
[----:B------:R-:W-:-:S02]  /*18360*/  ISETP.GT.AND P4, PT, R9, 0x49, PT ;  /* 0x000000490900780c */ /* 0x000fc40003f84270 */
[----:B------:R-:W-:Y:S01]  /*18370*/  FSEL R28, R28, -INF , P3 ;  /* 0xff8000001c1c7808 */ /* 0x000fe20001800000 */
[----:B------:R-:W-:Y:S01]  /*18380*/  FMUL.FTZ R6, R4, R3 ;  /* 0x0000000304067220 */ /* 0x000fe20000410000 */
[----:B------:R-:W-:Y:S02]  /*18390*/  FMNMX.FTZ R5, R38, R5, !PT ;  /* 0x0000000526057209 */ /* 0x000fe40007810000 */
[----:B------:R-:W-:Y:S02]  /*183a0*/  FSETP.NEU.FTZ.AND P6, PT, R4, -INF , PT ;  /* 0xff8000000400780b */ /* 0x000fe40003fdd000 */
[----:B------:R-:W-:Y:S02]  /*183b0*/  FSEL R42, R29, -INF , P4 ;  /* 0xff8000001d2a7808 */ /* 0x000fe40002000000 */
[----:B------:R-:W-:Y:S02]  /*183c0*/  FMNMX.FTZ R5, R28, R5, !PT ;  /* 0x000000051c057209 */ /* 0x000fe40007810000 */
[----:B------:R-:W-:-:S02]  /*183d0*/  FSEL R11, R6, RZ, P6 ;  /* 0x000000ff060b7208 */ /* 0x000fc40003000000 */
[----:B------:R-:W-:-:S03]  /*183e0*/  FMNMX.FTZ R5, R42, R5, !PT ;  /* 0x000000052a057209 */ /* 0x000fc60007810000 */
[-CC-:B------:R-:W-:Y:S01]  /*183f0*/  FFMA.FTZ R205, R50, R3.reuse, -R11.reuse ;  /* 0x0000000332cd7223 */ /* 0x180fe2000001080b */
[-CC-:B------:R-:W-:Y:S01]  /*18400*/  FFMA.FTZ R209, R58, R3.reuse, -R11.reuse ;  /* 0x000000033ad17223 */ /* 0x180fe2000001080b */
[----:B------:R-:W1:Y:S01]  /*18410*/  SHFL.BFLY PT, R50, R5, 0x2, 0x1f ;  /* 0x0c401f0005327f89 */ /* 0x000e6200000e0000 */
[-CC-:B------:R-:W-:Y:S01]  /*18420*/  FFMA.FTZ R6, R59, R3.reuse, -R11.reuse ;  /* 0x000000033b067223 */ /* 0x180fe2000001080b */
        /* <DEDUP_REMOVED lines=20> */
[----:B------:R-:W-:-:S02]  /*18570*/  CS2R R90, SRZ ;  /* 0x00000000005a7805 */ /* 0x000fc4000001ff00 */
[----:B------:R-:W-:Y:S02]  /*18580*/  CS2R R64, SRZ ;  /* 0x0000000000407805 */ /* 0x000fe4000001ff00 */
[----:B-1----:R-:W-:Y:S02]  /*18590*/  FMNMX.FTZ R50, R5, R50, !PT ;  /* 0x0000003205327209 */ /* 0x002fe40007810000 */
[----:B------:R-:W-:Y:S02]  /*185a0*/  CS2R R62, SRZ ;  /* 0x00000000003e7805 */ /* 0x000fe4000001ff00 */
[----:B------:R-:W-:Y:S01]  /*185b0*/  CS2R R58, SRZ ;  /* 0x00000000003a7805 */ /* 0x000fe2000001ff00 */
[----:B------:R-:W1:Y:S01]  /*185c0*/  SHFL.BFLY PT, R5, R50, 0x1, 0x1f ;  /* 0x0c201f0032057f89 */ /* 0x000e6200000e0000 */
[----:B------:R-:W-:Y:S08]  /*185d0*/  MUFU.EX2 R8, R8 ;  /* 0x0000000800087308 */ /* 0x000ff00000000800 */
[----:B------:R-:W-:Y:S08]  /*185e0*/  MUFU.EX2 R205, R205 ;  /* 0x000000cd00cd7308 */ /* 0x000ff00000000800 */
[----:B------:R-:W-:Y:S01]  /*185f0*/  MUFU.EX2 R66, R66 ;  /* 0x0000004200427308 */ /* 0x000fe20000000800 */
[----:B-1----:R-:W-:-:S07]  /*18600*/  FMNMX.FTZ R5, R50, R5, !PT ;  /* 0x0000000532057209 */ /* 0x002fce0007810000 */
[----:B------:R-:W-:Y:S01]  /*18610*/  MUFU.EX2 R54, R54 ;  /* 0x0000003600367308 */ /* 0x000fe20000000800 */
[----:B------:R-:W1:Y:S01]  /*18620*/  @P2 LDC R50, c[0x0][0x450] ;  /* 0x00011400ff322b82 */ /* 0x000e620000000800 */
[C---:B------:R-:W-:Y:S01]  /*18630*/  FSETP.NEU.FTZ.AND P3, PT, R5.reuse, -INF , PT ;  /* 0xff8000000500780b */ /* 0x040fe20003f7d000 */
[----:B------:R-:W-:-:S05]  /*18640*/  FMUL.FTZ R7, R5, R3 ;  /* 0x0000000305077220 */ /* 0x000fca0000410000 */
[----:B------:R3:W-:Y:S01]  /*18650*/  MUFU.EX2 R207, R68 ;  /* 0x0000004400cf7308 */ /* 0x0007e20000000800 */
[----:B------:R-:W-:-:S05]  /*18660*/  FSEL R7, R7, RZ, P3 ;  /* 0x000000ff07077208 */ /* 0x000fca0001800000 */
[-CC-:B------:R-:W-:Y:S01]  /*18670*/  FFMA.FTZ R56, R56, R3.reuse, -R7.reuse ;  /* 0x0000000338387223 */ /* 0x180fe20000010807 */
[-CC-:B------:R-:W-:Y:S01]  /*18680*/  FFMA.FTZ R57, R57, R3.reuse, -R7.reuse ;  /* 0x0000000339397223 */ /* 0x180fe20000010807 */
        /* <DEDUP_REMOVED lines=12> */
[----:B------:R-:W4:Y:S01]  /*18750*/  MUFU.EX2 R57, R57 ;  /* 0x0000003900397308 */ /* 0x000f220000000800 */
[-CC-:B------:R-:W-:Y:S01]  /*18760*/  FFMA.FTZ R30, R30, R3.reuse, -R7.reuse ;  /* 0x000000031e1e7223 */ /* 0x180fe20000010807 */
[-CC-:B------:R-:W-:Y:S01]  /*18770*/  FFMA.FTZ R36, R36, R3.reuse, -R7.reuse ;  /* 0x0000000324247223 */ /* 0x180fe20000010807 */
[-CC-:B------:R-:W-:Y:S01]  /*18780*/  FFMA.FTZ R34, R34, R3.reuse, -R7.reuse ;  /* 0x0000000322227223 */ /* 0x180fe20000010807 */
[-CC-:B------:R-:W-:Y:S01]  /*18790*/  FFMA.FTZ R24, R24, R3.reuse, -R7.reuse ;  /* 0x0000000318187223 */ /* 0x180fe20000010807 */
[-CC-:B------:R-:W-:Y:S01]  /*187a0*/  FFMA.FTZ R38, R38, R3.reuse, -R7.reuse ;  /* 0x0000000326267223 */ /* 0x180fe20000010807 */
[-CC-:B------:R-:W-:Y:S01]  /*187b0*/  FFMA.FTZ R28, R28, R3.reuse, -R7.reuse ;  /* 0x000000031c1c7223 */ /* 0x180fe20000010807 */
[----:B------:R-:W-:Y:S01]  /*187c0*/  FFMA.FTZ R42, R42, R3, -R7 ;  /* 0x000000032a2a7223 */ /* 0x000fe20000010807 */
[----:B------:R2:W-:Y:S01]  /*187d0*/  MUFU.EX2 R9, R10 ;  /* 0x0000000a00097308 */ /* 0x0005e20000000800 */
[----:B---3--:R-:W-:-:S07]  /*187e0*/  CS2R R68, SRZ ;  /* 0x0000000000447805 */ /* 0x008fce000001ff00 */
[----:B------:R-:W3:Y:S01]  /*187f0*/  MUFU.EX2 R60, R60 ;  /* 0x0000003c003c7308 */ /* 0x000ee20000000800 */
[----:B--2---:R-:W-:Y:S01]  /*18800*/  FADD.FTZ R10, R209, R6 ;  /* 0x00000006d10a7221 */ /* 0x004fe20000010000 */
[----:B------:R-:W-:Y:S02]  /*18810*/  F2FP.F16.F32.PACK_AB R209, R6, R209 ;  /* 0x000000d106d1723e */ /* 0x000fe400000000ff */
[----:B----4-:R-:W-:Y:S01]  /*18820*/  F2FP.F16.F32.PACK_AB R208, R57, R56 ;  /* 0x0000003839d0723e */ /* 0x010fe200000000ff */
[----:B------:R-:W-:Y:S01]  /*18830*/  FADD.FTZ R25, R211, R10 ;  /* 0x0000000ad3197221 */ /* 0x000fe20000010000 */
[C---:B------:R-:W-:Y:S02]  /*18840*/  F2FP.F16.F32.PACK_AB R211, R8.reuse, R211 ;  /* 0x000000d308d3723e */ /* 0x040fe400000000ff */
[----:B------:R-:W-:Y:S01]  /*18850*/  MUFU.EX2 R195, R11 ;  /* 0x0000000b00c37308 */ /* 0x000fe20000000800 */
[----:B------:R-:W-:Y:S01]  /*18860*/  FADD.FTZ R10, R8, R25 ;  /* 0x00000019080a7221 */ /* 0x000fe20000010000 */
[----:B------:R-:W-:Y:S01]  /*18870*/  FADD.FTZ R25, R56, R57 ;  /* 0x0000003938197221 */ /* 0x000fe20000010000 */
[----:B------:R-:W-:Y:S01]  /*18880*/  VIADD R8, R2, 0xfffffffe ;  /* 0xfffffffe02087836 */ /* 0x000fe20000000000 */
[----:B------:R-:W-:Y:S01]  /*18890*/  CS2R R56, SRZ ;  /* 0x0000000000387805 */ /* 0x000fe2000001ff00 */
[----:B------:R-:W-:-:S03]  /*188a0*/  IMAD.MOV.U32 R2, RZ, RZ, 0x3f800000 ;  /* 0x3f800000ff027424 */ /* 0x000fc600078e00ff */
[----:B------:R-:W-:Y:S01]  /*188b0*/  MUFU.EX2 R48, R48 ;  /* 0x0000003000307308 */ /* 0x000fe20000000800 */
[----:B---3--:R-:W-:-:S07]  /*188c0*/  F2FP.F16.F32.PACK_AB R210, R9, R60 ;  /* 0x0000003c09d2723e */ /* 0x008fce00000000ff */
[----:B------:R2:W3:Y:S08]  /*188d0*/  MUFU.EX2 R11, R12 ;  /* 0x0000000c000b7308 */ /* 0x0004f00000000800 */
[----:B------:R-:W4:Y:S01]  /*188e0*/  MUFU.EX2 R70, R70 ;  /* 0x0000004600467308 */ /* 0x000f220000000800 */
[----:B--2---:R-:W-:Y:S02]  /*188f0*/  MOV R12, R230 ;  /* 0x000000e6000c7202 */ /* 0x004fe40000000f00 */
[----:B-1----:R-:W-:Y:S01]  /*18900*/  @P2 SHF.R.U32.HI R12, RZ, R50, R27 ;  /* 0x00000032ff0c2219 */ /* 0x002fe2000001161b */
[----:B------:R-:W-:Y:S01]  /*18910*/  FADD.FTZ R27, R205, R10 ;  /* 0x0000000acd1b7221 */ /* 0x000fe20000010000 */
[----:B------:R-:W-:Y:S01]  /*18920*/  FADD.FTZ R10, R60, R25 ;  /* 0x000000193c0a7221 */ /* 0x000fe20000010000 */
[----:B------:R-:W-:-:S02]  /*18930*/  F2FP.F16.F32.PACK_AB R205, R66, R205 ;  /* 0x000000cd42cd723e */ /* 0x000fc400000000ff */
[----:B------:R-:W-:Y:S01]  /*18940*/  CS2R R60, SRZ ;  /* 0x00000000003c7805 */ /* 0x000fe2000001ff00 */
[----:B------:R1:W-:Y:S01]  /*18950*/  MUFU.EX2 R201, R72 ;  /* 0x0000004800c97308 */ /* 0x0003e20000000800 */
[----:B------:R-:W-:Y:S01]  /*18960*/  FADD.FTZ R27, R66, R27 ;  /* 0x0000001b421b7221 */ /* 0x000fe20000010000 */
[----:B---3--:R-:W-:Y:S02]  /*18970*/  F2FP.F16.F32.PACK_AB R204, R11, R48 ;  /* 0x000000300bcc723e */ /* 0x008fe400000000ff */
[----:B------:R-:W-:Y:S02]  /*18980*/  CS2R R66, SRZ ;  /* 0x0000000000427805 */ /* 0x000fe4000001ff00 */
[----:B------:R-:W-:Y:S02]  /*18990*/  CS2R R50, SRZ ;  /* 0x0000000000327805 */ /* 0x000fe4000001ff00 */
[----:B------:R-:W-:Y:S01]  /*189a0*/  MUFU.EX2 R52, R52 ;  /* 0x0000003400347308 */ /* 0x000fe20000000800 */
[----:B-1----:R-:W-:-:S07]  /*189b0*/  CS2R R72, SRZ ;  /* 0x0000000000487805 */ /* 0x002fce000001ff00 */
[----:B------:R1:W2:Y:S08]  /*189c0*/  MUFU.EX2 R13, R14 ;  /* 0x0000000e000d7308 */ /* 0x0002b00000000800 */
[----:B------:R-:W3:Y:S01]  /*189d0*/  MUFU.EX2 R46, R46 ;  /* 0x0000002e002e7308 */ /* 0x000ee20000000800 */
[----:B-1----:R-:W-:Y:S01]  /*189e0*/  IADD3 R14, R12, R232, -R231 ;  /* 0x000000e80c0e7210 */ /* 0x002fe20007ffe8e7 */
[----:B------:R-:W-:Y:S01]  /*189f0*/  FADD.FTZ R12, R54, R27 ;  /* 0x0000001b360c7221 */ /* 0x000fe20000010000 */
[----:B------:R-:W-:-:S03]  /*18a00*/  FADD.FTZ R27, R9, R10 ;  /* 0x0000000a091b7221 */ /* 0x000fc60000010000 */
[----:B------:R-:W-:Y:S01]  /*18a10*/  FADD.FTZ R29, R207, R12 ;  /* 0x0000000ccf1d7221 */ /* 0x000fe20000010000 */
[----:B0-----:R-:W-:Y:S01]  /*18a20*/  FADD.FTZ R0, R48, R27 ;  /* 0x0000001b30007221 */ /* 0x001fe20000010000 */
[----:B------:R0:W1:Y:S01]  /*18a30*/  MUFU.EX2 R203, R74 ;  /* 0x0000004a00cb7308 */ /* 0x0000620000000800 */
[----:B------:R-:W-:-:S04]  /*18a40*/  IMAD.HI R14, R14, 0x66666667, RZ ;  /* 0x666666670e0e7827 */ /* 0x000fc800078e02ff */
[----:B----4-:R-:W-:Y:S01]  /*18a50*/  FADD.FTZ R10, R70, R29 ;  /* 0x0000001d460a7221 */ /* 0x010fe20000010000 */
[----:B------:R-:W-:Y:S01]  /*18a60*/  FADD.FTZ R27, R11, R0 ;  /* 0x000000000b1b7221 */ /* 0x000fe20000010000 */
[----:B--2---:R-:W-:Y:S02]  /*18a70*/  F2FP.F16.F32.PACK_AB R206, R13, R52 ;  /* 0x000000340dce723e */ /* 0x004fe400000000ff */
[----:B------:R-:W-:Y:S01]  /*18a80*/  CS2R R48, SRZ ;  /* 0x0000000000307805 */ /* 0x000fe2000001ff00 */
[----:B------:R-:W-:Y:S01]  /*18a90*/  FADD.FTZ R29, R201, R10 ;  /* 0x0000000ac91d7221 */ /* 0x000fe20000010000 */
[----:B------:R-:W-:Y:S01]  /*18aa0*/  FADD.FTZ R0, R52, R27 ;  /* 0x0000001b34007221 */ /* 0x000fe20000010000 */
[----:B------:R-:W2:Y:S01]  /*18ab0*/  MUFU.EX2 R40, R40 ;  /* 0x0000002800287308 */ /* 0x000ea20000000800 */
[----:B------:R-:W-:Y:S01]  /*18ac0*/  SHF.R.U32.HI R225, RZ, 0x1f, R14 ;  /* 0x0000001fffe17819 */ /* 0x000fe2000001160e */
[----:B---3--:R-:W-:Y:S01]  /*18ad0*/  FADD.FTZ R10, R46, R29 ;  /* 0x0000001d2e0a7221 */ /* 0x008fe20000010000 */
[----:B------:R-:W-:Y:S01]  /*18ae0*/  FADD.FTZ R29, R13, R0 ;  /* 0x000000000d1d7221 */ /* 0x000fe20000010000 */
[----:B------:R-:W-:-:S02]  /*18af0*/  F2FP.F16.F32.PACK_AB R207, R207, R54 ;  /* 0x00000036cfcf723e */ /* 0x000fc400000000ff */
[----:B0-----:R-:W-:Y:S02]  /*18b00*/  CS2R R74, SRZ ;  /* 0x00000000004a7805 */ /* 0x001fe4000001ff00 */
[----:B------:R-:W-:Y:S02]  /*18b10*/  LEA.HI.SX32 R225, R14, R225, 0x1b ;  /* 0x000000e10ee17211 */ /* 0x000fe400078fdaff */
[----:B------:R-:W-:Y:S01]  /*18b20*/  CS2R R54, SRZ ;  /* 0x0000000000367805 */ /* 0x000fe2000001ff00 */
[----:B------:R-:W0:Y:S01]  /*18b30*/  MUFU.EX2 R76, R76 ;  /* 0x0000004c004c7308 */ /* 0x000e220000000800 */
[----:B-1----:R-:W-:Y:S01]  /*18b40*/  FADD.FTZ R31, R203, R10 ;  /* 0x0000000acb1f7221 */ /* 0x002fe20000010000 */
[----:B------:R-:W-:Y:S02]  /*18b50*/  VIMNMX R225, RZ, R225, !PT ;  /* 0x000000e1ffe17248 */ /* 0x000fe40007fe0100 */
[----:B------:R-:W-:Y:S02]  /*18b60*/  CS2R R52, SRZ ;  /* 0x0000000000347805 */ /* 0x000fe4000001ff00 */
[----:B------:R-:W-:-:S02]  /*18b70*/  F2FP.F16.F32.PACK_AB R201, R201, R70 ;  /* 0x00000046c9c9723e */ /* 0x000fc400000000ff */
[----:B------:R-:W-:Y:S02]  /*18b80*/  CS2R R70, SRZ ;  /* 0x0000000000467805 */ /* 0x000fe4000001ff00 */
[----:B------:R-:W-:Y:S01]  /*18b90*/  ISETP.GE.AND P3, PT, R8, R225, PT ;  /* 0x000000e10800720c */ /* 0x000fe20003f66270 */
[----:B------:R-:W1:Y:S01]  /*18ba0*/  MUFU.EX2 R15, R20 ;  /* 0x00000014000f7308 */ /* 0x000e620000000800 */
[----:B--2---:R-:W-:Y:S01]  /*18bb0*/  FADD.FTZ R0, R40, R29 ;  /* 0x0000001d28007221 */ /* 0x004fe20000010000 */
[----:B------:R-:W-:Y:S02]  /*18bc0*/  F2FP.F16.F32.PACK_AB R203, R203, R46 ;  /* 0x0000002ecbcb723e */ /* 0x000fe400000000ff */
[----:B------:R-:W-:-:S04]  /*18bd0*/  CS2R R46, SRZ ;  /* 0x00000000002e7805 */ /* 0x000fc8000001ff00 */
[----:B------:R2:W3:Y:S01]  /*18be0*/  MUFU.EX2 R197, R78 ;  /* 0x0000004e00c57308 */ /* 0x0004e20000000800 */
[----:B0-----:R-:W-:-:S07]  /*18bf0*/  FADD.FTZ R10, R76, R31 ;  /* 0x0000001f4c0a7221 */ /* 0x001fce0000010000 */
[----:B------:R-:W0:Y:S01]  /*18c00*/  MUFU.EX2 R44, R44 ;  /* 0x0000002c002c7308 */ /* 0x000e220000000800 */
[C---:B-1----:R-:W-:Y:S01]  /*18c10*/  FADD.FTZ R7, R15.reuse, R0 ;  /* 0x000000000f077221 */ /* 0x042fe20000010000 */
[----:B------:R-:W-:Y:S02]  /*18c20*/  F2FP.F16.F32.PACK_AB R200, R15, R40 ;  /* 0x000000280fc8723e */ /* 0x000fe400000000ff */
[----:B--2---:R-:W-:Y:S02]  /*18c30*/  CS2R R78, SRZ ;  /* 0x00000000004e7805 */ /* 0x004fe4000001ff00 */
[----:B------:R-:W-:Y:S02]  /*18c40*/  CS2R R40, SRZ ;  /* 0x0000000000287805 */ /* 0x000fe4000001ff00 */
[----:B------:R-:W1:Y:S01]  /*18c50*/  MUFU.EX2 R80, R80 ;  /* 0x0000005000507308 */ /* 0x000e620000000800 */
[C---:B---3--:R-:W-:Y:S01]  /*18c60*/  FADD.FTZ R29, R197.reuse, R10 ;  /* 0x0000000ac51d7221 */ /* 0x048fe20000010000 */
[----:B------:R-:W-:-:S02]  /*18c70*/  F2FP.F16.F32.PACK_AB R197, R197, R76 ;  /* 0x0000004cc5c5723e */ /* 0x000fc400000000ff */
[----:B------:R-:W-:-:S04]  /*18c80*/  CS2R R76, SRZ ;  /* 0x00000000004c7805 */ /* 0x000fc8000001ff00 */
[----:B------:R-:W2:Y:S01]  /*18c90*/  MUFU.EX2 R21, R26 ;  /* 0x0000001a00157308 */ /* 0x000ea20000000800 */
[----:B0-----:R-:W-:-:S07]  /*18ca0*/  FADD.FTZ R0, R44, R7 ;  /* 0x000000072c007221 */ /* 0x001fce0000010000 */
[----:B------:R0:W3:Y:S01]  /*18cb0*/  MUFU.EX2 R199, R82 ;  /* 0x0000005200c77308 */ /* 0x0000e20000000800 */
[----:B-1----:R-:W-:-:S07]  /*18cc0*/  FADD.FTZ R6, R80, R29 ;  /* 0x0000001d50067221 */ /* 0x002fce0000010000 */
[----:B------:R-:W1:Y:S01]  /*18cd0*/  MUFU.EX2 R32, R32 ;  /* 0x0000002000207308 */ /* 0x000e620000000800 */
[C---:B--2---:R-:W-:Y:S01]  /*18ce0*/  FADD.FTZ R29, R21.reuse, R0 ;  /* 0x00000000151d7221 */ /* 0x044fe20000010000 */
[----:B------:R-:W-:Y:S02]  /*18cf0*/  F2FP.F16.F32.PACK_AB R202, R21, R44 ;  /* 0x0000002c15ca723e */ /* 0x000fe400000000ff */
[----:B0-----:R-:W-:Y:S02]  /*18d00*/  CS2R R82, SRZ ;  /* 0x0000000000527805 */ /* 0x001fe4000001ff00 */
[----:B------:R-:W-:Y:S02]  /*18d10*/  CS2R R44, SRZ ;  /* 0x00000000002c7805 */ /* 0x000fe4000001ff00 */
[----:B------:R-:W0:Y:S01]  /*18d20*/  MUFU.EX2 R84, R84 ;  /* 0x0000005400547308 */ /* 0x000e220000000800 */
[C---:B---3--:R-:W-:Y:S01]  /*18d30*/  FADD.FTZ R31, R199.reuse, R6 ;  /* 0x00000006c71f7221 */ /* 0x048fe20000010000 */
[----:B------:R-:W-:-:S02]  /*18d40*/  F2FP.F16.F32.PACK_AB R199, R199, R80 ;  /* 0x00000050c7c7723e */ /* 0x000fc400000000ff */
[----:B------:R-:W-:-:S04]  /*18d50*/  CS2R R80, SRZ ;  /* 0x0000000000507805 */ /* 0x000fc8000001ff00 */
[----:B------:R-:W2:Y:S01]  /*18d60*/  MUFU.EX2 R25, R30 ;  /* 0x0000001e00197308 */ /* 0x000ea20000000800 */
[----:B-1----:R-:W-:-:S07]  /*18d70*/  FADD.FTZ R0, R32, R29 ;  /* 0x0000001d20007221 */ /* 0x002fce0000010000 */
[----:B------:R1:W3:Y:S01]  /*18d80*/  MUFU.EX2 R193, R86 ;  /* 0x0000005600c17308 */ /* 0x0002e20000000800 */
[----:B0-----:R-:W-:-:S07]  /*18d90*/  FADD.FTZ R6, R84, R31 ;  /* 0x0000001f54067221 */ /* 0x001fce0000010000 */
[----:B------:R-:W0:Y:S01]  /*18da0*/  MUFU.EX2 R36, R36 ;  /* 0x0000002400247308 */ /* 0x000e220000000800 */
[C---:B--2---:R-:W-:Y:S01]  /*18db0*/  FADD.FTZ R29, R25.reuse, R0 ;  /* 0x00000000191d7221 */ /* 0x044fe20000010000 */
[----:B------:R-:W-:Y:S02]  /*18dc0*/  F2FP.F16.F32.PACK_AB R196, R25, R32 ;  /* 0x0000002019c4723e */ /* 0x000fe400000000ff */
[----:B-1----:R-:W-:Y:S02]  /*18dd0*/  CS2R R86, SRZ ;  /* 0x0000000000567805 */ /* 0x002fe4000001ff00 */
[----:B------:R-:W-:Y:S02]  /*18de0*/  CS2R R32, SRZ ;  /* 0x0000000000207805 */ /* 0x000fe4000001ff00 */
[----:B------:R-:W1:Y:S01]  /*18df0*/  MUFU.EX2 R88, R88 ;  /* 0x0000005800587308 */ /* 0x000e620000000800 */
[C---:B---3--:R-:W-:Y:S01]  /*18e00*/  FADD.FTZ R31, R193.reuse, R6 ;  /* 0x00000006c11f7221 */ /* 0x048fe20000010000 */
[----:B------:R-:W-:-:S02]  /*18e10*/  F2FP.F16.F32.PACK_AB R193, R193, R84 ;  /* 0x00000054c1c1723e */ /* 0x000fc400000000ff */
[----:B------:R-:W-:-:S04]  /*18e20*/  CS2R R84, SRZ ;  /* 0x0000000000547805 */ /* 0x000fc8000001ff00 */
[----:B------:R2:W3:Y:S01]  /*18e30*/  MUFU.EX2 R27, R34 ;  /* 0x00000022001b7308 */ /* 0x0004e20000000800 */
[----:B0-----:R-:W-:-:S07]  /*18e40*/  FADD.FTZ R0, R36, R29 ;  /* 0x0000001d24007221 */ /* 0x001fce0000010000 */
[----:B------:R-:W0:Y:S01]  /*18e50*/  MUFU.EX2 R24, R24 ;  /* 0x0000001800187308 */ /* 0x000e220000000800 */
[----:B-1----:R-:W-:Y:S01]  /*18e60*/  FADD.FTZ R12, R88, R31 ;  /* 0x0000001f580c7221 */ /* 0x002fe20000010000 */
[----:B--2---:R-:W-:-:S03]  /*18e70*/  CS2R R34, SRZ ;  /* 0x0000000000227805 */ /* 0x004fc6000001ff00 */
[C---:B------:R-:W-:Y:S01]  /*18e80*/  FADD.FTZ R12, R195.reuse, R12 ;  /* 0x0000000cc30c7221 */ /* 0x040fe20000010000 */
[----:B------:R-:W-:Y:S02]  /*18e90*/  F2FP.F16.F32.PACK_AB R195, R195, R88 ;  /* 0x00000058c3c3723e */ /* 0x000fe400000000ff */
[----:B------:R-:W-:Y:S01]  /*18ea0*/  CS2R R88, SRZ ;  /* 0x0000000000587805 */ /* 0x000fe2000001ff00 */
[----:B------:R1:W2:Y:S01]  /*18eb0*/  MUFU.EX2 R7, R38 ;  /* 0x0000002600077308 */ /* 0x0002a20000000800 */
[C---:B---3--:R-:W-:Y:S01]  /*18ec0*/  FADD.FTZ R31, R27.reuse, R0 ;  /* 0x000000001b1f7221 */ /* 0x048fe20000010000 */
[----:B------:R-:W-:Y:S02]  /*18ed0*/  F2FP.F16.F32.PACK_AB R198, R27, R36 ;  /* 0x000000241bc6723e */ /* 0x000fe400000000ff */
[----:B------:R-:W-:Y:S02]  /*18ee0*/  CS2R R36, SRZ ;  /* 0x0000000000247805 */ /* 0x000fe4000001ff00 */
[----:B------:R-:W-:-:S02]  /*18ef0*/  CS2R R26, SRZ ;  /* 0x00000000001a7805 */ /* 0x000fc4000001ff00 */
[----:B------:R-:W3:Y:S01]  /*18f00*/  MUFU.EX2 R28, R28 ;  /* 0x0000001c001c7308 */ /* 0x000ee20000000800 */
[----:B0-----:R-:W-:Y:S01]  /*18f10*/  FADD.FTZ R0, R24, R31 ;  /* 0x0000001f18007221 */ /* 0x001fe20000010000 */
[----:B-1----:R-:W-:Y:S02]  /*18f20*/  CS2R R38, SRZ ;  /* 0x0000000000267805 */ /* 0x002fe4000001ff00 */
[----:B------:R-:W-:-:S04]  /*18f30*/  CS2R R30, SRZ ;  /* 0x00000000001e7805 */ /* 0x000fc8000001ff00 */
[----:B------:R0:W1:Y:S01]  /*18f40*/  MUFU.EX2 R29, R42 ;  /* 0x0000002a001d7308 */ /* 0x0000620000000800 */
[C---:B--2---:R-:W-:Y:S01]  /*18f50*/  FADD.FTZ R9, R7.reuse, R0 ;  /* 0x0000000007097221 */ /* 0x044fe20000010000 */
[----:B------:R-:W-:Y:S02]  /*18f60*/  F2FP.F16.F32.PACK_AB R192, R7, R24 ;  /* 0x0000001807c0723e */ /* 0x000fe400000000ff */
[----:B------:R-:W-:Y:S01]  /*18f70*/  CS2R R24, SRZ ;  /* 0x0000000000187805 */ /* 0x000fe2000001ff00 */
[----:B---3--:R-:W-:Y:S01]  /*18f80*/  FADD.FTZ R0, R28, R9 ;  /* 0x000000091c007221 */ /* 0x008fe20000010000 */
[----:B0-----:R-:W-:-:S03]  /*18f90*/  CS2R R42, SRZ ;  /* 0x00000000002a7805 */ /* 0x001fc6000001ff00 */
[C---:B-1----:R-:W-:Y:S01]  /*18fa0*/  FADD.FTZ R13, R29.reuse, R0 ;  /* 0x000000001d0d7221 */ /* 0x042fe20000010000 */
[----:B------:R-:W-:Y:S01]  /*18fb0*/  F2FP.F16.F32.PACK_AB R194, R29, R28 ;  /* 0x0000001c1dc2723e */ /* 0x000fe200000000ff */
[----:B------:R-:W-:Y:S01]  /*18fc0*/  IMAD.MOV.U32 R0, RZ, RZ, 0x3f800000 ;  /* 0x3f800000ff007424 */ /* 0x000fe200078e00ff */
[----:B------:R-:W-:Y:S01]  /*18fd0*/  CS2R R28, SRZ ;  /* 0x00000000001c7805 */ /* 0x000fe2000001ff00 */
[----:B------:R-:W-:Y:S06]  /*18fe0*/  @!P3 BRA `(.L_x_3073) ;  /* 0x0000004c00bcb947 */ /* 0x000fec0003800000 */
[----:B------:R-:W-:Y:S01]  /*18ff0*/  BSSY B1, `(.L_x_3073) ;  /* 0x00004ee000017945 */ /* 0x000fe20003800000 */
[----:B------:R-:W-:Y:S01]  /*19000*/  MOV R6, R4 ;  /* 0x0000000400067202 */ /* 0x000fe20000000f00 */
[----:B------:R-:W-:Y:S01]  /*19010*/  IMAD.MOV.U32 R7, RZ, RZ, R5 ;  /* 0x000000ffff077224 */ /* 0x000fe200078e0005 */
[----:B------:R-:W-:Y:S01]  /*19020*/  MOV R151, RZ ;  /* 0x000000ff00977202 */ /* 0x000fe20000000f00 */
[----:B------:R-:W-:Y:S02]  /*19030*/  IMAD.MOV.U32 R9, RZ, RZ, R218 ;  /* 0x000000ffff097224 */ /* 0x000fe400078e00da */
[----:B------:R-:W-:Y:S02]  /*19040*/  IMAD.MOV.U32 R10, RZ, RZ, R217 ;  /* 0x000000ffff0a7224 */ /* 0x000fe400078e00d9 */
[----:B------:R-:W-:-:S07]  /*19050*/  IMAD.MOV.U32 R2, RZ, RZ, 0x3f800000 ;  /* 0x3f800000ff027424 */ /* 0x000fce00078e00ff */
.L_x_3084:
[----:B------:R-:W-:-:S05]  /*19060*/  VIADD R3, R10, 0x1 ;  /* 0x000000010a037836 */ /* 0x000fca0000000000 */
[----:B------:R-:W-:-:S04]  /*19070*/  ISETP.NE.AND P3, PT, R3, 0x2, PT ;  /* 0x000000020300780c */ /* 0x000fc80003f65270 */
[----:B------:R-:W-:Y:S02]  /*19080*/  SEL R3, R3, RZ, P3 ;  /* 0x000000ff03037207 */ /* 0x000fe40001800000 */
[----:B------:R-:W-:-:S03]  /*19090*/  SEL R218, RZ, 0x1, P3 ;  /* 0x00000001ffda7807 */ /* 0x000fc60001800000 */
[----:B------:R-:W-:Y:S01]  /*190a0*/  IMAD.MOV.U32 R217, RZ, RZ, R3 ;  /* 0x000000ffffd97224 */ /* 0x000fe200078e0003 */
[----:B------:R-:W-:Y:S01]  /*190b0*/  LOP3.LUT R218, R9, R218, RZ, 0x3c, !PT ;  /* 0x000000da09da7212 */ /* 0x000fe200078e3cff */
[----:B------:R-:W-:Y:S06]  /*190c0*/  @!P0 BRA `(.L_x_3074) ;  /* 0x0000000000048947 */ /* 0x000fec0003800000 */
[----:B------:R-:W-:Y:S01]  /*190d0*/  BPT.TRAP 0x1 ;  /* 0x000000040000795c */ /* 0x000fe20000300000 */
.L_x_3074:
[----:B------:R-:W-:Y:S01]  /*190e0*/  IMAD R11, R3, 0x8, R16 ;  /* 0x00000008030b7824 */ /* 0x000fe200078e0210 */
[----:B------:R-:W-:-:S04]  /*190f0*/  SHF.L.U32 R4, R218, 0x1f, RZ ;  /* 0x0000001fda047819 */ /* 0x000fc800000006ff */
[----:B------:R0:W1:Y:S01]  /*19100*/  SYNCS.PHASECHK.TRANS64.TRYWAIT P3, [R11+URZ+0x38830], R4 ;  /* 0x038830040b0075a7 */ /* 0x000062000806017f */
[----:B------:R-:W-:Y:S05]  /*19110*/  @!P0 BRA `(.L_x_3075) ;  /* 0x0000000000048947 */ /* 0x000fea0003800000 */
[----:B------:R-:W-:Y:S01]  /*19120*/  BPT.TRAP 0x1 ;  /* 0x000000040000795c */ /* 0x000fe20000300000 */
.L_x_3075:
[----:B------:R-:W-:Y:S01]  /*19130*/  IMAD R3, R217, 0xa00, R222 ;  /* 0x00000a00d9037824 */ /* 0x000fe200078e02de */
[----:B------:R-:W-:Y:S03]  /*19140*/  BSSY B2, `(.L_x_3076) ;  /* 0x0000006000027945 */ /* 0x000fe60003800000 */
[C---:B------:R-:W-:Y:S01]  /*19150*/  VIADD R14, R3.reuse, 0x80 ;  /* 0x00000080030e7836 */ /* 0x040fe20000000000 */
[----:B------:R-:W-:Y:S01]  /*19160*/  IADD3 R20, R3, 0x100, RZ ;  /* 0x0000010003147810 */ /* 0x000fe20007ffe0ff */
[----:B-1----:R-:W-:Y:S06]  /*19170*/  @P3 BRA `(.L_x_3077) ;  /* 0x0000000000083947 */ /* 0x002fec0003800000 */
[----:B------:R-:W1:Y:S02]  /*19180*/  SYNCS.PHASECHK.TRANS64.TRYWAIT P3, [R11+URZ+0x38830], R4 ;  /* 0x038830040b0075a7 */ /* 0x000e64000806017f */
[----:B-1----:R-:W-:Y:S05]  /*19190*/  @!P3 BRA `(.L_x_3078) ;  /* 0x0000017800e8b947 */ /* 0x002fea0003800000 */
.L_x_3077:
[----:B------:R-:W-:Y:S05]  /*191a0*/  BSYNC B2 ;  /* 0x0000000000027941 */ /* 0x000fea0003800000 */
.L_x_3076:
[----:B------:R-:W2:Y:S04]  /*191b0*/  LDL.64 R152, [R1+0x48] ;  /* 0x0000480001987983 */ /* 0x000ea80000100a00 */
[----:B------:R-:W3:Y:S01]  /*191c0*/  LDL.64 R154, [R1+0x50] ;  /* 0x00005000019a7983 */ /* 0x000ee20000100a00 */
[----:B01----:R-:W-:Y:S02]  /*191d0*/  IMAD.MOV.U32 R4, RZ, RZ, R3 ;  /* 0x000000ffff047224 */ /* 0x003fe400078e0003 */
[----:B------:R-:W-:-:S03]  /*191e0*/  IMAD.MOV.U32 R5, RZ, RZ, 0x40000040 ;  /* 0x40000040ff057424 */ /* 0x000fc600078e00ff */
        /* <DEDUP_REMOVED lines=40> */
[----:B------:R-:W-:Y:S01]  /*19470*/  IMAD.MOV.U32 R5, RZ, RZ, 0x40000040 ;  /* 0x40000040ff057424 */ /* 0x000fe200078e00ff */
[----:B--2---:R-:W-:Y:S02]  /*19480*/  R2UR UR30, R152 ;  /* 0x00000000981e72ca */ /* 0x004fe400000e0000 */
[----:B------:R-:W-:-:S02]  /*19490*/  R2UR UR31, R153 ;  /* 0x00000000991f72ca */ /* 0x000fc400000e0000 */
[----:B------:R-:W-:-:S06]  /*194a0*/  WARPGROUP.ARRIVE ;  /* 0x00000000000079c5 */ /* 0x000fcc0000000000 */
[----:B------:R-:W-:Y:S01]  /*194b0*/  HGMMA.64x16x16.F32 R152, gdesc[UR8], RZ, !UPT, gsb0 ;  /* 0x00200000089879f0 */ /* 0x000fe2000c0008ff */
        /* <DEDUP_REMOVED lines=13> */
[----:B------:R-:W-:Y:S01]  /*19590*/  IMAD.MOV.U32 R21, RZ, RZ, 0x40000040 ;  /* 0x40000040ff157424 */ /* 0x000fe200078e00ff */
[C---:B------:R-:W-:Y:S01]  /*195a0*/  IADD3 R20, R3.reuse, 0x102, RZ ;  /* 0x0000010203147810 */ /* 0x040fe20007ffe0ff */
[----:B------:R-:W-:Y:S01]  /*195b0*/  UMOV UR16, UR28 ;  /* 0x0000001c00107c82 */ /* 0x000fe20008000000 */
[----:B------:R-:W-:Y:S01]  /*195c0*/  UMOV UR17, UR29 ;  /* 0x0000001d00117c82 */ /* 0x000fe20008000000 */
[----:B------:R-:W-:Y:S01]  /*195d0*/  VIADD R4, R3, 0x182 ;  /* 0x0000018203047836 */ /* 0x000fe20000000000 */
[----:B------:R-:W-:-:S02]  /*195e0*/  WARPGROUP.DEPBAR.LE gsb0, 0x0 ;  /* 0x00008000000079c5 */ /* 0x000fc40000010000 */
[----:B------:R-:W-:Y:S01]  /*195f0*/  WARPGROUP.ARRIVE ;  /* 0x00000000000079c5 */ /* 0x000fe20000000000 */
[----:B------:R-:W-:Y:S01]  /*19600*/  IMAD.MOV.U32 R5, RZ, RZ, 0x40000040 ;  /* 0x40000040ff057424 */ /* 0x000fe200078e00ff */
[----:B------:R-:W-:Y:S01]  /*19610*/  UMOV UR24, UR28 ;  /* 0x0000001c00187c82 */ /* 0x000fe20008000000 */
[----:B------:R-:W-:Y:S01]  /*19620*/  UMOV UR25, UR29 ;  /* 0x0000001d00197c82 */ /* 0x000fe20008000000 */
[----:B------:R-:W-:Y:S01]  /*19630*/  UMOV UR20, UR28 ;  /* 0x0000001c00147c82 */ /* 0x000fe20008000000 */
[----:B------:R-:W-:Y:S01]  /*19640*/  UMOV UR21, UR29 ;  /* 0x0000001d00157c82 */ /* 0x000fe20008000000 */
[----:B------:R-:W-:Y:S01]  /*19650*/  HGMMA.64x16x16.F32 R176, gdesc[UR12], R176, gsb0 ;  /* 0x002000000cb079f0 */ /* 0x000fe200080008b0 */
[----:B------:R-:W-:Y:S01]  /*19660*/  R2UR UR18, R20 ;  /* 0x00000000141272ca */ /* 0x000fe200000e0000 */
[----:B------:R-:W2:Y:S01]  /*19670*/  LDL.64 R14, [R1+0x38] ;  /* 0x00003800010e7983 */ /* 0x000ea20000100a00 */
[----:B------:R-:W-:Y:S02]  /*19680*/  R2UR UR19, R21 ;  /* 0x00000000151372ca */ /* 0x000fe400000e0000 */
[----:B------:R-:W-:-:S02]  /*19690*/  R2UR UR26, R4 ;  /* 0x00000000041a72ca */ /* 0x000fc400000e0000 */
[----:B------:R-:W-:Y:S01]  /*196a0*/  R2UR UR27, R5 ;  /* 0x00000000051b72ca */ /* 0x000fe200000e0000 */
[----:B------:R-:W-:Y:S02]  /*196b0*/  WARPGROUP.DEPBAR.LE gsb0, 0x0 ;  /* 0x00008000000079c5 */ /* 0x000fe40000010000 */
[----:B------:R-:W-:Y:S01]  /*196c0*/  WARPGROUP.ARRIVE ;  /* 0x00000000000079c5 */ /* 0x000fe20000000000 */
[----:B------:R-:W-:Y:S01]  /*196d0*/  UMOV UR8, UR30 ;  /* 0x0000001e00087c82 */ /* 0x000fe20008000000 */
[----:B------:R-:W-:Y:S01]  /*196e0*/  UMOV UR9, UR31 ;  /* 0x0000001f00097c82 */ /* 0x000fe20008000000 */
[----:B------:R-:W-:Y:S01]  /*196f0*/  UMOV UR4, UR30 ;  /* 0x0000001e00047c82 */ /* 0x000fe20008000000 */
[----:B------:R-:W-:Y:S01]  /*19700*/  UMOV UR5, UR31 ;  /* 0x0000001f00057c82 */ /* 0x000fe20008000000 */
[----:B------:R-:W-:Y:S01]  /*19710*/  UMOV UR12, UR30 ;  /* 0x0000001e000c7c82 */ /* 0x000fe20008000000 */
[----:B------:R-:W-:Y:S01]  /*19720*/  HGMMA.64x16x16.F32 R168, gdesc[UR16], R168, gsb0 ;  /* 0x0020000010a879f0 */ /* 0x000fe200080008a8 */
[----:B------:R-:W-:Y:S01]  /*19730*/  IMAD.MOV.U32 R5, RZ, RZ, 0x40000040 ;  /* 0x40000040ff057424 */ /* 0x000fe200078e00ff */
[----:B------:R-:W-:Y:S01]  /*19740*/  IADD3 R4, R3, 0x202, RZ ;  /* 0x0000020203047810 */ /* 0x000fe20007ffe0ff */
[----:B------:R-:W-:Y:S01]  /*19750*/  UMOV UR13, UR31 ;  /* 0x0000001f000d7c82 */ /* 0x000fe20008000000 */
[----:B------:R-:W3:Y:S01]  /*19760*/  LDL.64 R20, [R1+0x30] ;  /* 0x0000300001147983 */ /* 0x000ee20000100a00 */
[----:B------:R-:W-:-:S02]  /*19770*/  WARPGROUP.DEPBAR.LE gsb0, 0x0 ;  /* 0x00008000000079c5 */ /* 0x000fc40000010000 */
[----:B------:R-:W-:-:S06]  /*19780*/  WARPGROUP.ARRIVE ;  /* 0x00000000000079c5 */ /* 0x000fcc0000000000 */
[----:B------:R-:W-:Y:S01]  /*19790*/  HGMMA.64x16x16.F32 R160, gdesc[UR24], R160, gsb0 ;  /* 0x0020000018a079f0 */ /* 0x000fe200080008a0 */
[----:B------:R-:W-:Y:S02]  /*197a0*/  R2UR UR22, R4 ;  /* 0x00000000041672ca */ /* 0x000fe400000e0000 */
[----:B------:R-:W-:Y:S01]  /*197b0*/  R2UR UR23, R5 ;  /* 0x00000000051772ca */ /* 0x000fe200000e0000 */
[----:B------:R-:W-:Y:S01]  /*197c0*/  VIADD R4, R3, 0x4 ;  /* 0x0000000403047836 */ /* 0x000fe20000000000 */
[----:B------:R-:W-:Y:S02]  /*197d0*/  WARPGROUP.DEPBAR.LE gsb0, 0x0 ;  /* 0x00008000000079c5 */ /* 0x000fe40000010000 */
[----:B------:R-:W-:-:S09]  /*197e0*/  WARPGROUP.ARRIVE ;  /* 0x00000000000079c5 */ /* 0x000fd20000000000 */
[----:B------:R-:W-:Y:S01]  /*197f0*/  HGMMA.64x16x16.F32 R152, gdesc[UR20], R152, gsb0 ;  /* 0x00200000149879f0 */ /* 0x000fe20008000898 */
[----:B------:R-:W-:Y:S01]  /*19800*/  IMAD.MOV.U32 R5, RZ, RZ, 0x40000040 ;  /* 0x40000040ff057424 */ /* 0x000fe200078e00ff */
[----:B------:R-:W-:-:S04]  /*19810*/  R2UR UR10, R4 ;  /* 0x00000000040a72ca */ /* 0x000fc800000e0000 */
        /* <DEDUP_REMOVED lines=771> */
.L_x_3079:
[----:B------:R-:W-:Y:S01]  /*1c850*/  SHF.L.U32 R0, R9, 0x1f, RZ ;  /* 0x0000001f09007819 */ /* 0x000fe200000006ff */
[----:B------:R-:W-:-:S04]  /*1c860*/  IMAD R9, R10, 0x8, R16 ;  /* 0x000000080a097824 */ /* 0x000fc800078e0210 */
[----:B------:R0:W1:Y:S01]  /*1c870*/  SYNCS.PHASECHK.TRANS64.TRYWAIT P3, [R9+URZ+0x38850], R0 ;  /* 0x03885000090075a7 */ /* 0x000062000806017f */
[----:B------:R-:W-:Y:S05]  /*1c880*/  @!P0 BRA `(.L_x_3080) ;  /* 0x0000000000048947 */ /* 0x000fea0003800000 */
[----:B------:R-:W-:Y:S01]  /*1c890*/  BPT.TRAP 0x1 ;  /* 0x000000040000795c */ /* 0x000fe20000300000 */
.L_x_3080:
[----:B------:R-:W-:Y:S04]  /*1c8a0*/  BSSY B2, `(.L_x_3081) ;  /* 0x0000004000027945 */ /* 0x000fe80003800000 */
[----:B-1----:R-:W-:Y:S05]  /*1c8b0*/  @P3 BRA `(.L_x_3082) ;  /* 0x0000000000083947 */ /* 0x002fea0003800000 */
[----:B------:R-:W1:Y:S02]  /*1c8c0*/  SYNCS.PHASECHK.TRANS64.TRYWAIT P3, [R9+URZ+0x38850], R0 ;  /* 0x03885000090075a7 */ /* 0x000e64000806017f */
[----:B-1----:R-:W-:Y:S05]  /*1c8d0*/  @!P3 BRA `(.L_x_3083) ;  /* 0x00000144002cb947 */ /* 0x002fea0003800000 */
.L_x_3082:
[----:B------:R-:W-:Y:S05]  /*1c8e0*/  BSYNC B2 ;  /* 0x0000000000027941 */ /* 0x000fea0003800000 */
.L_x_3081:
[----:B01----:R-:W-:Y:S01]  /*1c8f0*/  VIADD R0, R16, 0x400 ;  /* 0x0000040010007836 */ /* 0x003fe20000000000 */
[----:B------:R-:W-:Y:S01]  /*1c900*/  WARPGROUP.ARRIVE ;  /* 0x00000000000079c5 */ /* 0x000fe20000000000 */
[----:B------:R-:W-:Y:S02]  /*1c910*/  IMAD.MOV.U32 R3, RZ, RZ, 0x40000040 ;  /* 0x40000040ff037424 */ /* 0x000fe400078e00ff */
[----:B------:R-:W-:Y:S01]  /*1c920*/  IMAD.MOV.U32 R5, RZ, RZ, 0x40000040 ;  /* 0x40000040ff057424 */ /* 0x000fe200078e00ff */
[----:B------:R-:W-:Y:S01]  /*1c930*/  SHF.R.U32.HI R0, RZ, 0x4, R0 ;  /* 0x00000004ff007819 */ /* 0x000fe20000011600 */
[----:B------:R-:W-:Y:S01]  /*1c940*/  @!P1 VIADD R11, R11, 0x38840 ;  /* 0x000388400b0b9836 */ /* 0x000fe20000000000 */
[----:B------:R-:W-:Y:S01]  /*1c950*/  R2UR UR7, R3 ;  /* 0x00000000030772ca */ /* 0x000fe200000e0000 */
[----:B------:R-:W-:Y:S01]  /*1c960*/  @!P1 VIADD R9, R9, 0x38860 ;  /* 0x0003886009099836 */ /* 0x000fe20000000000 */
[----:B------:R-:W-:Y:S01]  /*1c970*/  LOP3.LUT R0, R0, 0x3fff, RZ, 0xc0, !PT ;  /* 0x00003fff00007812 */ /* 0x000fe200078ec0ff */
[----:B------:R-:W0:Y:S01]  /*1c980*/  @P2 LDC R3, c[0x0][0x44c] ;  /* 0x00011300ff032b82 */ /* 0x000e220000000800 */
[----:B------:R-:W-:-:S02]  /*1c990*/  @!P1 PRMT R11, RZ, 0x654, R11 ;  /* 0x00000654ff0b9816 */ /* 0x000fc4000000000b */
[----:B------:R-:W-:Y:S02]  /*1c9a0*/  LOP3.LUT R0, R0, 0x2800000, RZ, 0xfc, !PT ;  /* 0x0280000000007812 */ /* 0x000fe400078efcff */
[----:B------:R-:W-:-:S03]  /*1c9b0*/  @!P1 PRMT R9, RZ, 0x654, R9 ;  /* 0x00000654ff099816 */ /* 0x000fc60000000009 */
[----:B------:R-:W-:Y:S02]  /*1c9c0*/  IMAD R2, R10, 0xa00, R0 ;  /* 0x00000a000a027824 */ /* 0x000fe400078e0200 */
[----:B------:R-:W1:Y:S03]  /*1c9d0*/  @P2 LDC R0, c[0x0][0x450] ;  /* 0x00011400ff002b82 */ /* 0x000e660000000800 */
[C---:B------:R-:W-:Y:S02]  /*1c9e0*/  R2UR UR6, R2.reuse ;  /* 0x00000000020672ca */ /* 0x040fe400000e0000 */
[----:B------:R-:W-:-:S11]  /*1c9f0*/  IADD3 R4, R2, 0x80, RZ ;  /* 0x0000008002047810 */ /* 0x000fd60007ffe0ff */
[----:B------:R-:W-:Y:S01]  /*1ca00*/  HGMMA.64x256x16.F32 R24, R208, gdesc[UR4].tnspB, R24, gsb0 ;  /* 0x43e00004d0187df0 */ /* 0x000fe20008000818 */
[----:B------:R-:W-:Y:S01]  /*1ca10*/  R2UR UR6, R4 ;  /* 0x00000000040672ca */ /* 0x000fe200000e0000 */
[----:B------:R-:W-:Y:S01]  /*1ca20*/  VIADD R4, R2, 0x100 ;  /* 0x0000010002047836 */ /* 0x000fe20000000000 */
[----:B------:R-:W-:Y:S01]  /*1ca30*/  R2UR UR7, R5 ;  /* 0x00000000050772ca */ /* 0x000fe200000e0000 */
[----:B------:R-:W-:Y:S01]  /*1ca40*/  IMAD.MOV.U32 R5, RZ, RZ, 0x40000040 ;  /* 0x40000040ff057424 */ /* 0x000fe200078e00ff */
[----:B------:R-:W-:Y:S02]  /*1ca50*/  WARPGROUP.DEPBAR.LE gsb0, 0x0 ;  /* 0x00008000000079c5 */ /* 0x000fe40000010000 */
[----:B------:R-:W-:-:S15]  /*1ca60*/  WARPGROUP.ARRIVE ;  /* 0x00000000000079c5 */ /* 0x000fde0000000000 */
[----:B------:R-:W-:-:S06]  /*1ca70*/  NOP ;  /* 0x0000000000007918 */ /* 0x000fcc0000000000 */
[----:B------:R-:W-:Y:S01]  /*1ca80*/  HGMMA.64x256x16.F32 R24, R204, gdesc[UR4].tnspB, R24, gsb0 ;  /* 0x43e00004cc187df0 */ /* 0x000fe20008000818 */
[----:B------:R-:W-:Y:S01]  /*1ca90*/  R2UR UR6, R4 ;  /* 0x00000000040672ca */ /* 0x000fe200000e0000 */
[C---:B------:R-:W-:Y:S01]  /*1caa0*/  VIADD R4, R2.reuse, 0x180 ;  /* 0x0000018002047836 */ /* 0x040fe20000000000 */
[----:B------:R-:W-:Y:S01]  /*1cab0*/  R2UR UR7, R5 ;  /* 0x00000000050772ca */ /* 0x000fe200000e0000 */
[----:B------:R-:W-:Y:S01]  /*1cac0*/  VIADD R2, R2, 0x200 ;  /* 0x0000020002027836 */ /* 0x000fe20000000000 */
[----:B------:R-:W-:Y:S01]  /*1cad0*/  MOV R5, 0x40000040 ;  /* 0x4000004000057802 */ /* 0x000fe20000000f00 */
[----:B------:R-:W-:Y:S02]  /*1cae0*/  WARPGROUP.DEPBAR.LE gsb0, 0x0 ;  /* 0x00008000000079c5 */ /* 0x000fe40000010000 */
[----:B------:R-:W-:-:S15]  /*1caf0*/  WARPGROUP.ARRIVE ;  /* 0x00000000000079c5 */ /* 0x000fde0000000000 */
[----:B------:R-:W-:-:S05]  /*1cb00*/  NOP ;  /* 0x0000000000007918 */ /* 0x000fca0000000000 */
[----:B------:R-:W-:Y:S01]  /*1cb10*/  HGMMA.64x256x16.F32 R24, R200, gdesc[UR4].tnspB, R24, gsb0 ;  /* 0x43e00004c8187df0 */ /* 0x000fe20008000818 */
[----:B------:R-:W-:Y:S01]  /*1cb20*/  R2UR UR6, R4 ;  /* 0x00000000040672ca */ /* 0x000fe200000e0000 */
[----:B------:R-:W-:Y:S01]  /*1cb30*/  IMAD.IADD R4, R235, 0x1, R230 ;  /* 0x00000001eb047824 */ /* 0x000fe200078e02e6 */
[----:B------:R-:W-:-:S03]  /*1cb40*/  R2UR UR7, R5 ;  /* 0x00000000050772ca */ /* 0x000fc600000e0000 */
[----:B0-----:R-:W-:-:S05]  /*1cb50*/  @P2 IMAD.HI.U32 R3, R4, R3, RZ ;  /* 0x0000000304032227 */ /* 0x001fca00078e00ff */
[----:B-1----:R-:W-:Y:S01]  /*1cb60*/  @P2 SHF.R.U32.HI R4, RZ, R0, R3 ;  /* 0x00000000ff042219 */ /* 0x002fe20000011603 */
[----:B------:R-:W-:-:S04]  /*1cb70*/  IMAD.MOV.U32 R0, RZ, RZ, -0x50 ;  /* 0xffffffb0ff007424 */ /* 0x000fc800078e00ff */
[----:B------:R-:W0:Y:S01]  /*1cb80*/  SHFL.IDX PT, R3, R4, RZ, 0x1c1f ;  /* 0x001c1fff04037589 */ /* 0x000e2200000e0000 */
[----:B------:R-:W-:-:S03]  /*1cb90*/  IMAD R0, R8, R0, 0x1 ;  /* 0x0000000108007424 */ /* 0x000fc600078e0200 */
[----:B------:R-:W1:Y:S01]  /*1cba0*/  SHFL.IDX PT, R4, R4, 0x1, 0x1c1f ;  /* 0x003c1f0004047f89 */ /* 0x000e6200000e0000 */
[----:B------:R-:W-:-:S05]  /*1cbb0*/  IMAD R0, R234, -0x2, R0 ;  /* 0xfffffffeea007824 */ /* 0x000fca00078e0200 */
[----:B------:R-:W-:-:S05]  /*1cbc0*/  IADD3 R0, -R231, R0, R232 ;  /* 0x00000000e7007210 */ /* 0x000fca0007ffe1e8 */
[C---:B0-----:R-:W-:Y:S02]  /*1cbd0*/  IMAD.IADD R3, R0.reuse, 0x1, R3 ;  /* 0x0000000100037824 */ /* 0x041fe400078e0203 */
[----:B-1----:R-:W-:-:S03]  /*1cbe0*/  IMAD.IADD R0, R0, 0x1, R4 ;  /* 0x0000000100007824 */ /* 0x002fc600078e0204 */
[C---:B------:R-:W-:Y:S02]  /*1cbf0*/  ISETP.GT.AND P3, PT, R3.reuse, RZ, PT ;  /* 0x000000ff0300720c */ /* 0x040fe40003f64270 */
[C---:B------:R-:W-:Y:S02]  /*1cc00*/  ISETP.GT.AND P4, PT, R3.reuse, 0x1, PT ;  /* 0x000000010300780c */ /* 0x040fe40003f84270 */
        /* <DEDUP_REMOVED lines=57> */
[----:B------:R-:W-:-:S02]  /*1cfa0*/  MOV R3, 0x40000040 ;  /* 0x4000004000037802 */ /* 0x000fc40000000f00 */
[----:B------:R-:W-:Y:S02]  /*1cfb0*/  FMNMX.FTZ R5, R157, R5, !PT ;  /* 0x000000059d057209 */ /* 0x000fe40007810000 */
[C---:B------:R-:W-:Y:S02]  /*1cfc0*/  ISETP.GT.AND P3, PT, R0.reuse, RZ, PT ;  /* 0x000000ff0000720c */ /* 0x040fe40003f64270 */
[----:B------:R-:W-:Y:S01]  /*1cfd0*/  ISETP.GT.AND P4, PT, R0, 0x1, PT ;  /* 0x000000010000780c */ /* 0x000fe20003f84270 */
[----:B------:R-:W0:Y:S01]  /*1cfe0*/  SHFL.BFLY PT, R10, R5, 0x2, 0x1f ;  /* 0x0c401f00050a7f89 */ /* 0x000e2200000e0000 */
[----:B------:R-:W-:Y:S02]  /*1cff0*/  FSEL R186, R186, -INF , P3 ;  /* 0xff800000baba7808 */ /* 0x000fe40001800000 */
[----:B------:R-:W-:Y:S02]  /*1d000*/  ISETP.GT.AND P5, PT, R0, 0x8, PT ;  /* 0x000000080000780c */ /* 0x000fe40003fa4270 */
[----:B------:R-:W-:-:S02]  /*1d010*/  FSEL R187, R187, -INF , P4 ;  /* 0xff800000bbbb7808 */ /* 0x000fc40002000000 */
[----:B------:R-:W-:Y:S02]  /*1d020*/  FMNMX.FTZ R4, R186, R6, !PT ;  /* 0x00000006ba047209 */ /* 0x000fe40007810000 */
        /* <DEDUP_REMOVED lines=8> */
[----:B0-----:R-:W-:Y:S02]  /*1d0b0*/  FMNMX.FTZ R5, R5, R10, !PT ;  /* 0x0000000a05057209 */ /* 0x001fe40007810000 */
[----:B------:R-:W-:Y:S02]  /*1d0c0*/  ISETP.GT.AND P5, PT, R0, 0x19, PT ;  /* 0x000000190000780c */ /* 0x000fe40003fa4270 */
        /* <DEDUP_REMOVED lines=8> */
[----:B------:R-:W-:Y:S02]  /*1d150*/  FSEL R174, R174, -INF , P4 ;  /* 0xff800000aeae7808 */ /* 0x000fe40002000000 */
[----:B------:R-:W-:Y:S02]  /*1d160*/  FSEL R175, R175, -INF , P6 ;  /* 0xff800000afaf7808 */ /* 0x000fe40003000000 */
[C---:B------:R-:W-:Y:S02]  /*1d170*/  ISETP.GT.AND P6, PT, R0.reuse, 0x30, PT ;  /* 0x000000300000780c */ /* 0x040fe40003fc4270 */
[----:B------:R-:W-:Y:S02]  /*1d180*/  ISETP.GT.AND P5, PT, R0, 0x31, PT ;  /* 0x000000310000780c */ /* 0x000fe40003fa4270 */
[----:B------:R-:W-:-:S02]  /*1d190*/  FSEL R162, R162, -INF , P6 ;  /* 0xff800000a2a27808 */ /* 0x000fc40003000000 */
[C---:B------:R-:W-:Y:S02]  /*1d1a0*/  ISETP.GT.AND P4, PT, R0.reuse, 0x38, PT ;  /* 0x000000380000780c */ /* 0x040fe40003f84270 */
[----:B------:R-:W-:Y:S02]  /*1d1b0*/  FSEL R163, R163, -INF , P5 ;  /* 0xff800000a3a37808 */ /* 0x000fe40002800000 */
[----:B------:R-:W-:Y:S02]  /*1d1c0*/  ISETP.GT.AND P6, PT, R0, 0x39, PT ;  /* 0x000000390000780c */ /* 0x000fe40003fc4270 */
[----:B------:R-:W-:Y:S02]  /*1d1d0*/  FSEL R166, R166, -INF , P4 ;  /* 0xff800000a6a67808 */ /* 0x000fe40002000000 */
[----:B------:R-:W-:Y:S02]  /*1d1e0*/  FSEL R167, R167, -INF , P6 ;  /* 0xff800000a7a77808 */ /* 0x000fe40003000000 */
[----:B------:R-:W-:-:S02]  /*1d1f0*/  ISETP.GT.AND P6, PT, R0, 0x40, PT ;  /* 0x000000400000780c */ /* 0x000fc40003fc4270 */
[----:B------:R-:W-:Y:S02]  /*1d200*/  ISETP.GT.AND P5, PT, R0, 0x41, PT ;  /* 0x000000410000780c */ /* 0x000fe40003fa4270 */
[----:B------:R-:W-:Y:S02]  /*1d210*/  FSEL R154, R154, -INF , P6 ;  /* 0xff8000009a9a7808 */ /* 0x000fe40003000000 */
[C---:B------:R-:W-:Y:S02]  /*1d220*/  ISETP.GT.AND P4, PT, R0.reuse, 0x48, PT ;  /* 0x000000480000780c */ /* 0x040fe40003f84270 */
[----:B------:R-:W-:Y:S01]  /*1d230*/  ISETP.GT.AND P6, PT, R0, 0x49, PT ;  /* 0x000000490000780c */ /* 0x000fe20003fc4270 */
[----:B------:R-:W-:Y:S02]  /*1d240*/  WARPGROUP.DEPBAR.LE gsb0, 0x0 ;  /* 0x00008000000079c5 */ /* 0x000fe40000010000 */
[----:B------:R-:W-:-:S06]  /*1d250*/  WARPGROUP.ARRIVE ;  /* 0x00000000000079c5 */ /* 0x000fcc0000000000 */
[----:B------:R-:W-:Y:S01]  /*1d260*/  HGMMA.64x256x16.F32 R24, R196, gdesc[UR4].tnspB, R24, gsb0 ;  /* 0x43e00004c4187df0 */ /* 0x000fe20008000818 */
[----:B------:R-:W-:Y:S02]  /*1d270*/  R2UR UR6, R2 ;  /* 0x00000000020672ca */ /* 0x000fe400000e0000 */
[----:B------:R-:W-:Y:S01]  /*1d280*/  R2UR UR7, R3 ;  /* 0x00000000030772ca */ /* 0x000fe200000e0000 */
[----:B------:R-:W0:Y:S01]  /*1d290*/  SHFL.BFLY PT, R2, R5, 0x1, 0x1f ;  /* 0x0c201f0005027f89 */ /* 0x000e2200000e0000 */
[----:B------:R-:W-:Y:S01]  /*1d2a0*/  IMAD.U32 R3, RZ, RZ, UR39 ;  /* 0x00000027ff037e24 */ /* 0x000fe2000f8e00ff */
[----:B0-----:R-:W-:Y:S02]  /*1d2b0*/  FMNMX.FTZ R5, R5, R2, !PT ;  /* 0x0000000205057209 */ /* 0x001fe40007810000 */
[----:B------:R-:W-:Y:S02]  /*1d2c0*/  FMNMX.FTZ R2, R187, R4, !PT ;  /* 0x00000004bb027209 */ /* 0x000fe40007810000 */
[----:B------:R-:W-:-:S02]  /*1d2d0*/  FSETP.NEU.FTZ.AND P3, PT, R5, -INF , PT ;  /* 0xff8000000500780b */ /* 0x000fc40003f7d000 */
[----:B------:R-:W-:-:S04]  /*1d2e0*/  FMNMX.FTZ R2, R190, R2, !PT ;  /* 0x00000002be027209 */ /* 0x000fc80007810000 */
[----:B------:R-:W-:Y:S01]  /*1d2f0*/  FMNMX.FTZ R4, R191, R2, !PT ;  /* 0x00000002bf047209 */ /* 0x000fe20007810000 */
[----:B------:R-:W-:-:S03]  /*1d300*/  FMUL.FTZ R2, R5, R3 ;  /* 0x0000000305027220 */ /* 0x000fc60000410000 */
[----:B------:R-:W-:Y:S02]  /*1d310*/  FMNMX.FTZ R4, R178, R4, !PT ;  /* 0x00000004b2047209 */ /* 0x000fe40007810000 */
[----:B------:R-:W-:Y:S02]  /*1d320*/  FSEL R2, R2, RZ, P3 ;  /* 0x000000ff02027208 */ /* 0x000fe40001800000 */
[----:B------:R-:W-:-:S03]  /*1d330*/  FMNMX.FTZ R4, R179, R4, !PT ;  /* 0x00000004b3047209 */ /* 0x000fc60007810000 */
[-CC-:B------:R-:W-:Y:S01]  /*1d340*/  FFMA.FTZ R204, R176, R3.reuse, -R2.reuse ;  /* 0x00000003b0cc7223 */ /* 0x180fe20000010802 */
[----:B------:R-:W-:Y:S01]  /*1d350*/  FMNMX.FTZ R4, R182, R4, !PT ;  /* 0x00000004b6047209 */ /* 0x000fe20007810000 */
[-CC-:B------:R-:W-:Y:S01]  /*1d360*/  FFMA.FTZ R15, R177, R3.reuse, -R2.reuse ;  /* 0x00000003b10f7223 */ /* 0x180fe20000010802 */
[----:B------:R-:W-:Y:S01]  /*1d370*/  FSEL R176, R155, -INF , P5 ;  /* 0xff8000009bb07808 */ /* 0x000fe20002800000 */
        /* <DEDUP_REMOVED lines=11> */
[-CC-:B------:R-:W-:Y:S01]  /*1d430*/  FFMA.FTZ R200, R168, R3.reuse, -R2.reuse ;  /* 0x00000003a8c87223 */ /* 0x180fe20000010802 */
[-CC-:B------:R-:W-:Y:S01]  /*1d440*/  FFMA.FTZ R158, R169, R3.reuse, -R2.reuse ;  /* 0x00000003a99e7223 */ /* 0x180fe20000010802 */
[----:B------:R-:W-:Y:S01]  /*1d450*/  FMNMX.FTZ R4, R174, R4, !PT ;  /* 0x00000004ae047209 */ /* 0x000fe20007810000 */
[-CC-:B------:R-:W-:Y:S01]  /*1d460*/  FFMA.FTZ R202, R172, R3.reuse, -R2.reuse ;  /* 0x00000003acca7223 */ /* 0x180fe20000010802 */
[-CC-:B------:R-:W-:Y:S01]  /*1d470*/  FFMA.FTZ R20, R173, R3.reuse, -R2.reuse ;  /* 0x00000003ad147223 */ /* 0x180fe20000010802 */
[-CC-:B------:R-:W-:Y:S01]  /*1d480*/  FFMA.FTZ R21, R161, R3.reuse, -R2.reuse ;  /* 0x00000003a1157223 */ /* 0x180fe20000010802 */
[----:B------:R-:W-:Y:S01]  /*1d490*/  FMNMX.FTZ R4, R175, R4, !PT ;  /* 0x00000004af047209 */ /* 0x000fe20007810000 */
[----:B------:R-:W-:Y:S01]  /*1d4a0*/  FFMA.FTZ R155, R165, R3, -R2 ;  /* 0x00000003a59b7223 */ /* 0x000fe20000010802 */
[----:B------:R-:W-:Y:S02]  /*1d4b0*/  MUFU.EX2 R208, R208 ;  /* 0x000000d000d07308 */ /* 0x000fe40000000800 */
[----:B------:R-:W-:-:S04]  /*1d4c0*/  FMNMX.FTZ R4, R162, R4, !PT ;  /* 0x00000004a2047209 */ /* 0x000fc80007810000 */
[----:B------:R-:W-:Y:S02]  /*1d4d0*/  FMNMX.FTZ R4, R163, R4, !PT ;  /* 0x00000004a3047209 */ /* 0x000fe40007810000 */
        /* <DEDUP_REMOVED lines=9> */
[----:B------:R-:W-:Y:S03]  /*1d570*/  MUFU.EX2 R204, R204 ;  /* 0x000000cc00cc7308 */ /* 0x000fe60000000800 */
[----:B------:R-:W0:Y:S05]  /*1d580*/  SHFL.BFLY PT, R4, R0, 0x2, 0x1f ;  /* 0x0c401f0000047f89 */ /* 0x000e2a00000e0000 */
[----:B------:R-:W-:Y:S08]  /*1d590*/  MUFU.EX2 R15, R15 ;  /* 0x0000000f000f7308 */ /* 0x000ff00000000800 */
[----:B------:R-:W-:Y:S08]  /*1d5a0*/  MUFU.EX2 R206, R206 ;  /* 0x000000ce00ce7308 */ /* 0x000ff00000000800 */
[----:B------:R-:W-:Y:S01]  /*1d5b0*/  MUFU.EX2 R159, R159 ;  /* 0x0000009f009f7308 */ /* 0x000fe20000000800 */
[----:B0-----:R-:W-:-:S05]  /*1d5c0*/  FMNMX.FTZ R0, R0, R4, !PT ;  /* 0x0000000400007209 */ /* 0x001fca0007810000 */
[----:B------:R-:W0:Y:S02]  /*1d5d0*/  SHFL.BFLY PT, R4, R0, 0x1, 0x1f ;  /* 0x0c201f0000047f89 */ /* 0x000e2400000e0000 */
[----:B------:R-:W-:Y:S08]  /*1d5e0*/  MUFU.EX2 R200, R200 ;  /* 0x000000c800c87308 */ /* 0x000ff00000000800 */
[----:B------:R-:W-:Y:S08]  /*1d5f0*/  MUFU.EX2 R158, R158 ;  /* 0x0000009e009e7308 */ /* 0x000ff00000000800 */
[----:B------:R-:W-:Y:S01]  /*1d600*/  MUFU.EX2 R202, R202 ;  /* 0x000000ca00ca7308 */ /* 0x000fe20000000800 */
[----:B0-----:R-:W-:-:S07]  /*1d610*/  FMNMX.FTZ R4, R0, R4, !PT ;  /* 0x0000000400047209 */ /* 0x001fce0007810000 */
[----:B------:R-:W-:Y:S01]  /*1d620*/  MUFU.EX2 R20, R20 ;  /* 0x0000001400147308 */ /* 0x000fe20000000800 */
[----:B------:R-:W-:Y:S02]  /*1d630*/  FSEL R0, R5, RZ, P3 ;  /* 0x000000ff05007208 */ /* 0x000fe40001800000 */
[----:B------:R-:W-:Y:S02]  /*1d640*/  FSETP.NEU.FTZ.AND P4, PT, R4, -INF , PT ;  /* 0xff8000000400780b */ /* 0x000fe40003f9d000 */
[----:B------:R-:W-:Y:S01]  /*1d650*/  ISETP.GT.AND P3, PT, R8, R225, PT ;  /* 0x000000e10800720c */ /* 0x000fe20003f64270 */
[----:B------:R-:W-:Y:S01]  /*1d660*/  FADD.FTZ R0, -R0, R7 ;  /* 0x0000000700007221 */ /* 0x000fe20000010100 */
[----:B------:R-:W-:Y:S01]  /*1d670*/  IADD3 R8, R8, -0x1, RZ ;  /* 0xffffffff08087810 */ /* 0x000fe20007ffe0ff */
[----:B------:R-:W-:Y:S02]  /*1d680*/  MUFU.EX2 R21, R21 ;  /* 0x0000001500157308 */ /* 0x000fe40000000800 */
[----:B------:R-:W-:-:S06]  /*1d690*/  FMUL.FTZ R0, R0, R3 ;  /* 0x0000000300007220 */ /* 0x000fcc0000410000 */
[----:B------:R-:W0:Y:S08]  /*1d6a0*/  MUFU.EX2 R0, R0 ;  /* 0x0000000000007308 */ /* 0x000e300000000800 */
[----:B------:R-:W-:Y:S01]  /*1d6b0*/  MUFU.EX2 R155, R155 ;  /* 0x0000009b009b7308 */ /* 0x000fe20000000800 */
[----:B0-----:R-:W-:Y:S01]  /*1d6c0*/  FFMA.FTZ R13, R0, R13, R208 ;  /* 0x0000000d000d7223 */ /* 0x001fe200000100d0 */
[----:B------:R-:W-:-:S03]  /*1d6d0*/  F2FP.F16.F32.PACK_AB R208, R10, R208 ;  /* 0x000000d00ad0723e */ /* 0x000fc600000000ff */
[----:B------:R-:W-:Y:S01]  /*1d6e0*/  FADD.FTZ R13, R10, R13 ;  /* 0x0000000d0a0d7221 */ /* 0x000fe20000010000 */
[----:B------:R-:W-:-:S03]  /*1d6f0*/  IMAD.MOV.U32 R10, RZ, RZ, R217 ;  /* 0x000000ffff0a7224 */ /* 0x000fc600078e00d9 */
[----:B------:R-:W-:Y:S01]  /*1d700*/  FADD.FTZ R13, R210, R13 ;  /* 0x0000000dd20d7221 */ /* 0x000fe20000010000 */
[----:B------:R-:W-:-:S03]  /*1d710*/  F2FP.F16.F32.PACK_AB R210, R14, R210 ;  /* 0x000000d20ed2723e */ /* 0x000fc600000000ff */
[----:B------:R-:W-:-:S04]  /*1d720*/  FADD.FTZ R13, R14, R13 ;  /* 0x0000000d0e0d7221 */ /* 0x000fc80000010000 */
        /* <DEDUP_REMOVED lines=11> */
[----:B------:R-:W-:Y:S01]  /*1d7e0*/  FADD.FTZ R13, R20, R13 ;  /* 0x0000000d140d7221 */ /* 0x000fe20000010000 */
[----:B------:R-:W-:Y:S02]  /*1d7f0*/  WARPGROUP.DEPBAR.LE gsb0, 0x0 ;  /* 0x00008000000079c5 */ /* 0x000fe40000010000 */
[----:B------:R-:W-:Y:S01]  /*1d800*/  WARPGROUP.ARRIVE ;  /* 0x00000000000079c5 */ /* 0x000fe20000000000 */
[-CC-:B------:R-:W-:Y:S01]  /*1d810*/  FFMA.FTZ R196, R160, R3.reuse, -R2.reuse ;  /* 0x00000003a0c47223 */ /* 0x180fe20000010802 */
[----:B------:R-:W-:-:S04]  /*1d820*/  FFMA.FTZ R198, R164, R3, -R2 ;  /* 0x00000003a4c67223 */ /* 0x000fc80000010802 */
[----:B------:R-:W-:Y:S01]  /*1d830*/  HGMMA.64x256x16.F32 R24, R192, gdesc[UR4].tnspB, R24, gsb0 ;  /* 0x43e00004c0187df0 */ /* 0x000fe20008000818 */
[----:B------:R-:W0:Y:S08]  /*1d840*/  MUFU.EX2 R196, R196 ;  /* 0x000000c400c47308 */ /* 0x000e300000000800 */
[----:B------:R-:W1:Y:S01]  /*1d850*/  MUFU.EX2 R198, R198 ;  /* 0x000000c600c67308 */ /* 0x000e620000000800 */
[----:B0-----:R-:W-:Y:S01]  /*1d860*/  FADD.FTZ R13, R196, R13 ;  /* 0x0000000dc40d7221 */ /* 0x001fe20000010000 */
[----:B------:R-:W-:-:S03]  /*1d870*/  F2FP.F16.F32.PACK_AB R196, R21, R196 ;  /* 0x000000c415c4723e */ /* 0x000fc600000000ff */
[----:B------:R-:W-:-:S04]  /*1d880*/  FADD.FTZ R13, R21, R13 ;  /* 0x0000000d150d7221 */ /* 0x000fc80000010000 */
[----:B-1----:R-:W-:Y:S01]  /*1d890*/  FADD.FTZ R13, R198, R13 ;  /* 0x0000000dc60d7221 */ /* 0x002fe20000010000 */
[----:B------:R-:W-:-:S03]  /*1d8a0*/  F2FP.F16.F32.PACK_AB R198, R155, R198 ;  /* 0x000000c69bc6723e */ /* 0x000fc600000000ff */
[----:B------:R-:W-:Y:S01]  /*1d8b0*/  FADD.FTZ R13, R155, R13 ;  /* 0x0000000d9b0d7221 */ /* 0x000fe20000010000 */
[----:B------:R-:W-:Y:S02]  /*1d8c0*/  WARPGROUP.DEPBAR.LE gsb0, 0x0 ;  /* 0x00008000000079c5 */ /* 0x000fe40000010000 */
[-CC-:B------:R-:W-:Y:S01]  /*1d8d0*/  FFMA.FTZ R192, R152, R3.reuse, -R2.reuse ;  /* 0x0000000398c07223 */ /* 0x180fe20000010802 */
[-CC-:B------:R-:W-:Y:S01]  /*1d8e0*/  FFMA.FTZ R152, R153, R3.reuse, -R2.reuse ;  /* 0x0000000399987223 */ /* 0x180fe20000010802 */
[-CC-:B------:R-:W-:Y:S01]  /*1d8f0*/  FFMA.FTZ R194, R156, R3.reuse, -R2.reuse ;  /* 0x000000039cc27223 */ /* 0x180fe20000010802 */
[CC--:B------:R-:W-:Y:S01]  /*1d900*/  FMUL.FTZ R156, R4.reuse, R3.reuse ;  /* 0x00000003049c7220 */ /* 0x0c0fe20000410000 */
[----:B------:R-:W-:Y:S01]  /*1d910*/  FFMA.FTZ R153, R157, R3, -R2 ;  /* 0x000000039d997223 */ /* 0x000fe20000010802 */
[----:B------:R-:W-:Y:S01]  /*1d920*/  FSEL R2, R4, RZ, P4 ;  /* 0x000000ff04027208 */ /* 0x000fe20002000000 */
[----:B------:R0:W-:Y:S01]  /*1d930*/  @!P1 SYNCS.ARRIVE.TRANS64.RED.A1T0 RZ, [R11+URZ], RZ ;  /* 0x000000ff0bff99a7 */ /* 0x0001e2000810043f */
[----:B------:R-:W1:Y:S01]  /*1d940*/  MUFU.EX2 R192, R192 ;  /* 0x000000c000c07308 */ /* 0x000e620000000800 */
[----:B------:R-:W-:-:S02]  /*1d950*/  FSEL R156, R156, RZ, P4 ;  /* 0x000000ff9c9c7208 */ /* 0x000fc40002000000 */
[----:B------:R-:W-:-:S03]  /*1d960*/  FADD.FTZ R2, -R2, R6 ;  /* 0x0000000602027221 */ /* 0x000fc60000010100 */
[-CC-:B------:R-:W-:Y:S01]  /*1d970*/  FFMA.FTZ R209, R186, R3.reuse, -R156.reuse ;  /* 0x00000003bad17223 */ /* 0x180fe2000001089c */
[-C--:B------:R-:W-:Y:S01]  /*1d980*/  FMUL.FTZ R2, R2, R3.reuse ;  /* 0x0000000302027220 */ /* 0x080fe20000410000 */
        /* <DEDUP_REMOVED lines=16> */
[----:B------:R3:W-:Y:S01]  /*1da90*/  @!P1 SYNCS.ARRIVE.TRANS64.RED.A1T0 RZ, [R9+URZ], RZ ;  /* 0x000000ff09ff99a7 */ /* 0x0007e2000810043f */
[-CC-:B0-----:R-:W-:Y:S01]  /*1daa0*/  FFMA.FTZ R11, R167, R3.reuse, -R156.reuse ;  /* 0x00000003a70b7223 */ /* 0x181fe2000001089c */
[-CC-:B------:R-:W-:Y:S01]  /*1dab0*/  FFMA.FTZ R193, R154, R3.reuse, -R156.reuse ;  /* 0x000000039ac17223 */ /* 0x180fe2000001089c */
[-CC-:B------:R-:W-:Y:S01]  /*1dac0*/  FFMA.FTZ R176, R176, R3.reuse, -R156.reuse ;  /* 0x00000003b0b07223 */ /* 0x180fe2000001089c */
[----:B------:R-:W0:Y:S01]  /*1dad0*/  MUFU.EX2 R157, R157 ;  /* 0x0000009d009d7308 */ /* 0x000e220000000800 */
[-CC-:B------:R-:W-:Y:S01]  /*1dae0*/  FFMA.FTZ R177, R177, R3.reuse, -R156.reuse ;  /* 0x00000003b1b17223 */ /* 0x180fe2000001089c */
[----:B------:R-:W-:Y:S01]  /*1daf0*/  FFMA.FTZ R156, R184, R3, -R156 ;  /* 0x00000003b89c7223 */ /* 0x000fe2000001089c */
[----:B-1----:R-:W-:-:S05]  /*1db00*/  FADD.FTZ R13, R192, R13 ;  /* 0x0000000dc00d7221 */ /* 0x002fca0000010000 */
[----:B------:R-:W1:Y:S01]  /*1db10*/  MUFU.EX2 R211, R211 ;  /* 0x000000d300d37308 */ /* 0x000e620000000800 */
[----:B--2---:R-:W-:-:S07]  /*1db20*/  FFMA.FTZ R12, R2, R12, R209 ;  /* 0x0000000c020c7223 */ /* 0x004fce00000100d1 */
        /* <DEDUP_REMOVED lines=22> */
[----:B------:R-:W-:Y:S01]  /*1dc90*/  F2FP.F16.F32.PACK_AB R201, R7, R201 ;  /* 0x000000c907c9723e */ /* 0x000fe200000000ff */
[----:B------:R-:W-:-:S05]  /*1dca0*/  IMAD.MOV.U32 R7, RZ, RZ, R5 ;  /* 0x000000ffff077224 */ /* 0x000fca00078e0005 */
[----:B------:R-:W2:Y:S01]  /*1dcb0*/  MUFU.EX2 R197, R197 ;  /* 0x000000c500c57308 */ /* 0x000ea20000000800 */
[----:B0-----:R-:W-:-:S07]  /*1dcc0*/  FADD.FTZ R12, R203, R12 ;  /* 0x0000000ccb0c7221 */ /* 0x001fce0000010000 */
[----:B---3--:R-:W0:Y:S01]  /*1dcd0*/  MUFU.EX2 R9, R163 ;  /* 0x000000a300097308 */ /* 0x008e220000000800 */
[C---:B-1----:R-:W-:Y:S01]  /*1dce0*/  FADD.FTZ R12, R6.reuse, R12 ;  /* 0x0000000c060c7221 */ /* 0x042fe20000010000 */
[----:B------:R-:W-:Y:S01]  /*1dcf0*/  F2FP.F16.F32.PACK_AB R203, R6, R203 ;  /* 0x000000cb06cb723e */ /* 0x000fe200000000ff */
[----:B------:R-:W-:-:S05]  /*1dd00*/  IMAD.MOV.U32 R6, RZ, RZ, R4 ;  /* 0x000000ffff067224 */ /* 0x000fca00078e0004 */
[----:B------:R-:W1:Y:S01]  /*1dd10*/  MUFU.EX2 R199, R199 ;  /* 0x000000c700c77308 */ /* 0x000e620000000800 */
[----:B--2---:R-:W-:-:S07]  /*1dd20*/  FADD.FTZ R12, R197, R12 ;  /* 0x0000000cc50c7221 */ /* 0x004fce0000010000 */
[----:B------:R-:W2:Y:S01]  /*1dd30*/  MUFU.EX2 R11, R11 ;  /* 0x0000000b000b7308 */ /* 0x000ea20000000800 */
[C---:B0-----:R-:W-:Y:S01]  /*1dd40*/  FADD.FTZ R12, R9.reuse, R12 ;  /* 0x0000000c090c7221 */ /* 0x041fe20000010000 */
[----:B------:R-:W-:Y:S01]  /*1dd50*/  F2FP.F16.F32.PACK_AB R197, R9, R197 ;  /* 0x000000c509c5723e */ /* 0x000fe200000000ff */
[----:B------:R-:W-:-:S05]  /*1dd60*/  IMAD.MOV.U32 R9, RZ, RZ, R218 ;  /* 0x000000ffff097224 */ /* 0x000fca00078e00da */
        /* <DEDUP_REMOVED lines=14> */
[----:B0-----:R-:W-:-:S07]  /*1de50*/  FADD.FTZ R13, R194, R13 ;  /* 0x0000000dc20d7221 */ /* 0x001fce0000010000 */
[----:B------:R-:W0:Y:S01]  /*1de60*/  MUFU.EX2 R156, R156 ;  /* 0x0000009c009c7308 */ /* 0x000e220000000800 */
[----:B-1----:R-:W-:Y:S01]  /*1de70*/  FADD.FTZ R12, R177, R12 ;  /* 0x0000000cb10c7221 */ /* 0x002fe20000010000 */
[C---:B--2---:R-:W-:Y:S01]  /*1de80*/  FADD.FTZ R13, R153.reuse, R13 ;  /* 0x0000000d990d7221 */ /* 0x044fe20000010000 */
[----:B------:R-:W-:Y:S02]  /*1de90*/  F2FP.F16.F32.PACK_AB R194, R153, R194 ;  /* 0x000000c299c2723e */ /* 0x000fe400000000ff */
[C---:B0-----:R-:W-:Y:S01]  /*1dea0*/  FADD.FTZ R12, R156.reuse, R12 ;  /* 0x0000000c9c0c7221 */ /* 0x041fe20000010000 */
[----:B------:R-:W-:Y:S01]  /*1deb0*/  F2FP.F16.F32.PACK_AB R195, R156, R177 ;  /* 0x000000b19cc3723e */ /* 0x000fe200000000ff */
[----:B------:R-:W-:Y:S06]  /*1dec0*/  @P3 BRA `(.L_x_3084) ;  /* 0xffffffb000643947 */ /* 0x000fec000383ffff */
[----:B------:R-:W-:Y:S05]  /*1ded0*/  BSYNC B1 ;  /* 0x0000000000017941 */ /* 0x000fea0003800000 */
.L_x_3073:
[----:B------:R-:W-:Y:S05]  /*1dee0*/  BSYNC B0 ;  /* 0x0000000000007941 */ /* 0x000fea0003800000 */
.L_x_3072:
[----:B------:R-:W-:Y:S01]  /*1def0*/  ISETP.GE.AND P2, PT, R8, RZ, PT ;  /* 0x000000ff0800720c */ /* 0x000fe20003f46270 */
[----:B------:R-:W-:-:S12]  /*1df00*/  BSSY B0, `(.L_x_3085) ;  /* 0x000048a000007945 */ /* 0x000fd80003800000 */
[----:B------:R-:W-:Y:S05]  /*1df10*/  @!P2 BRA `(.L_x_3086) ;  /* 0x000000480020a947 */ /* 0x000fea0003800000 */
[----:B------:R-:W-:Y:S01]  /*1df20*/  MOV R6, R4 ;  /* 0x0000000400067202 */ /* 0x000fe20000000f00 */
[----:B------:R-:W-:Y:S02]  /*1df30*/  IMAD.MOV.U32 R7, RZ, RZ, R5 ;  /* 0x000000ffff077224 */ /* 0x000fe400078e0005 */
[----:B------:R-:W-:Y:S02]  /*1df40*/  IMAD.MOV.U32 R9, RZ, RZ, R218 ;  /* 0x000000ffff097224 */ /* 0x000fe400078e00da */
[----:B------:R-:W-:-:S07]  /*1df50*/  IMAD.MOV.U32 R10, RZ, RZ, R217 ;  /* 0x000000ffff0a7224 */ /* 0x000fce00078e00d9 */
.L_x_3097:
[----:B------:R-:W-:-:S05]  /*1df60*/  VIADD R11, R10, 0x1 ;  /* 0x000000010a0b7836 */ /* 0x000fca0000000000 */
[----:B------:R-:W-:-:S04]  /*1df70*/  ISETP.NE.AND P2, PT, R11, 0x2, PT ;  /* 0x000000020b00780c */ /* 0x000fc80003f45270 */
[----:B------:R-:W-:Y:S02]  /*1df80*/  SEL R218, RZ, 0x1, P2 ;  /* 0x00000001ffda7807 */ /* 0x000fe40001000000 */
[----:B------:R-:W-:Y:S02]  /*1df90*/  SEL R11, R11, RZ, P2 ;  /* 0x000000ff0b0b7207 */ /* 0x000fe40001000000 */
[----:B------:R-:W-:Y:S02]  /*1dfa0*/  LOP3.LUT R218, R9, R218, RZ, 0x3c, !PT ;  /* 0x000000da09da7212 */ /* 0x000fe400078e3cff */
[----:B------:R-:W-:Y:S01]  /*1dfb0*/  MOV R217, R11 ;  /* 0x0000000b00d97202 */ /* 0x000fe20000000f00 */
[----:B------:R-:W-:Y:S06]  /*1dfc0*/  @!P0 BRA `(.L_x_3087) ;  /* 0x0000000000048947 */ /* 0x000fec0003800000 */
[----:B------:R-:W-:Y:S01]  /*1dfd0*/  BPT.TRAP 0x1 ;  /* 0x000000040000795c */ /* 0x000fe20000300000 */
.L_x_3087:
[----:B------:R-:W-:Y:S01]  /*1dfe0*/  IMAD R4, R217, 0x8, R16 ;  /* 0x00000008d9047824 */ /* 0x000fe200078e0210 */
[----:B------:R-:W-:-:S04]  /*1dff0*/  SHF.L.U32 R5, R218, 0x1f, RZ ;  /* 0x0000001fda057819 */ /* 0x000fc800000006ff */
[----:B------:R0:W1:Y:S01]  /*1e000*/  SYNCS.PHASECHK.TRANS64.TRYWAIT P2, [R4+URZ+0x38830], R5 ;  /* 0x03883005040075a7 */ /* 0x000062000804017f */
[----:B------:R-:W-:Y:S05]  /*1e010*/  @!P0 BRA `(.L_x_3088) ;  /* 0x0000000000048947 */ /* 0x000fea0003800000 */
[----:B------:R-:W-:Y:S01]  /*1e020*/  BPT.TRAP 0x1 ;  /* 0x000000040000795c */ /* 0x000fe20000300000 */
.L_x_3088:
[----:B------:R-:W-:Y:S01]  /*1e030*/  IMAD R3, R217, 0xa00, R222 ;  /* 0x00000a00d9037824 */ /* 0x000fe200078e02de */
[----:B------:R-:W-:Y:S03]  /*1e040*/  BSSY B1, `(.L_x_3089) ;  /* 0x0000006000017945 */ /* 0x000fe60003800000 */
[C---:B------:R-:W-:Y:S02]  /*1e050*/  VIADD R14, R3.reuse, 0x80 ;  /* 0x00000080030e7836 */ /* 0x040fe40000000000 */
[----:B------:R-:W-:Y:S01]  /*1e060*/  VIADD R20, R3, 0x100 ;  /* 0x0000010003147836 */ /* 0x000fe20000000000 */
[----:B-1----:R-:W-:Y:S06]  /*1e070*/  @P2 BRA `(.L_x_3090) ;  /* 0x0000000000082947 */ /* 0x002fec0003800000 */
[----:B------:R-:W1:Y:S02]  /*1e080*/  SYNCS.PHASECHK.TRANS64.TRYWAIT P2, [R4+URZ+0x38830], R5 ;  /* 0x03883005040075a7 */ /* 0x000e64000804017f */
[----:B-1----:R-:W-:Y:S05]  /*1e090*/  @!P2 BRA `(.L_x_3091) ;  /* 0x0000012c0050a947 */ /* 0x002fea0003800000 */
.L_x_3090:
[----:B------:R-:W-:Y:S05]  /*1e0a0*/  BSYNC B1 ;  /* 0x0000000000017941 */ /* 0x000fea0003800000 */
.L_x_3089:
        /* <DEDUP_REMOVED lines=36> */
[----:B------:R-:W-:Y:S01]  /*1e2f0*/  VIADD R14, R3, 0x200 ;  /* 0x00000200030e7836 */ /* 0x000fe20000000000 */
[----:B------:R-:W-:Y:S02]  /*1e300*/  WARPGROUP.DEPBAR.LE gsb0, 0x0 ;  /* 0x00008000000079c5 */ /* 0x000fe40000010000 */
[----:B------:R-:W-:-:S06]  /*1e310*/  WARPGROUP.ARRIVE ;  /* 0x00000000000079c5 */ /* 0x000fcc0000000000 */
[----:B------:R-:W-:Y:S01]  /*1e320*/  HGMMA.64x16x16.F32 R160, gdesc[UR20], RZ, !UPT, gsb0 ;  /* 0x0020000014a079f0 */ /* 0x000fe2000c0008ff */
[----:B------:R-:W-:Y:S02]  /*1e330*/  R2UR UR10, R14 ;  /* 0x000000000e0a72ca */ /* 0x000fe400000e0000 */
[----:B------:R-:W-:Y:S01]  /*1e340*/  R2UR UR11, R15 ;  /* 0x000000000f0b72ca */ /* 0x000fe200000e0000 */
[----:B------:R-:W-:Y:S01]  /*1e350*/  IMAD.MOV.U32 R5, RZ, RZ, 0x40000040 ;  /* 0x40000040ff057424 */ /* 0x000fe200078e00ff */
[----:B------:R-:W-:Y:S02]  /*1e360*/  WARPGROUP.DEPBAR.LE gsb0, 0x0 ;  /* 0x00008000000079c5 */ /* 0x000fe40000010000 */
[----:B--2---:R-:W-:Y:S02]  /*1e370*/  R2UR UR30, R152 ;  /* 0x00000000981e72ca */ /* 0x004fe400000e0000 */
[----:B------:R-:W-:Y:S02]  /*1e380*/  R2UR UR31, R153 ;  /* 0x00000000991f72ca */ /* 0x000fe400000e0000 */
[----:B------:R-:W-:-:S06]  /*1e390*/  WARPGROUP.ARRIVE ;  /* 0x00000000000079c5 */ /* 0x000fcc0000000000 */
[----:B------:R-:W-:Y:S01]  /*1e3a0*/  HGMMA.64x16x16.F32 R152, gdesc[UR8], RZ, !UPT, gsb0 ;  /* 0x00200000089879f0 */ /* 0x000fe2000c0008ff */
[----:B------:R-:W-:Y:S02]  /*1e3b0*/  IADD3 R4, R3, 0x2, RZ ;  /* 0x0000000203047810 */ /* 0x000fe40007ffe0ff */
        /* <DEDUP_REMOVED lines=19> */
[----:B------:R-:W-:Y:S01]  /*1e4f0*/  VIADD R4, R3, 0x182 ;  /* 0x0000018203047836 */ /* 0x000fe20000000000 */
[----:B------:R-:W-:Y:S01]  /*1e500*/  UMOV UR24, UR28 ;  /* 0x0000001c00187c82 */ /* 0x000fe20008000000 */
[----:B------:R-:W-:Y:S01]  /*1e510*/  IMAD.MOV.U32 R5, RZ, RZ, 0x40000040 ;  /* 0x40000040ff057424 */ /* 0x000fe200078e00ff */
[----:B------:R-:W-:Y:S01]  /*1e520*/  UMOV UR25, UR29 ;  /* 0x0000001d00197c82 */ /* 0x000fe20008000000 */
[----:B------:R-:W-:Y:S01]  /*1e530*/  UMOV UR20, UR28 ;  /* 0x0000001c00147c82 */ /* 0x000fe20008000000 */
[----:B------:R-:W-:Y:S01]  /*1e540*/  HGMMA.64x16x16.F32 R176, gdesc[UR12], R176, gsb0 ;  /* 0x002000000cb079f0 */ /* 0x000fe200080008b0 */
[----:B------:R-:W-:Y:S01]  /*1e550*/  R2UR UR18, R20 ;  /* 0x00000000141272ca */ /* 0x000fe200000e0000 */
[----:B------:R-:W-:Y:S01]  /*1e560*/  UMOV UR21, UR29 ;  /* 0x0000001d00157c82 */ /* 0x000fe20008000000 */
[----:B------:R-:W-:Y:S01]  /*1e570*/  R2UR UR19, R21 ;  /* 0x00000000151372ca */ /* 0x000fe200000e0000 */
[----:B------:R-:W2:Y:S01]  /*1e580*/  LDL.64 R14, [R1+0x38] ;  /* 0x00003800010e7983 */ /* 0x000ea20000100a00 */
[----:B------:R-:W-:Y:S01]  /*1e590*/  R2UR UR26, R4 ;  /* 0x00000000041a72ca */ /* 0x000fe200000e0000 */
[----:B------:R-:W-:-:S02]  /*1e5a0*/  WARPGROUP.DEPBAR.LE gsb0, 0x0 ;  /* 0x00008000000079c5 */ /* 0x000fc40000010000 */
[----:B------:R-:W-:Y:S01]  /*1e5b0*/  WARPGROUP.ARRIVE ;  /* 0x00000000000079c5 */ /* 0x000fe20000000000 */
[----:B------:R-:W-:Y:S01]  /*1e5c0*/  R2UR UR27, R5 ;  /* 0x00000000051b72ca */ /* 0x000fe200000e0000 */
[----:B------:R-:W-:Y:S01]  /*1e5d0*/  UMOV UR8, UR30 ;  /* 0x0000001e00087c82 */ /* 0x000fe20008000000 */
[----:B------:R-:W-:Y:S01]  /*1e5e0*/  UMOV UR9, UR31 ;  /* 0x0000001f00097c82 */ /* 0x000fe20008000000 */
[----:B------:R-:W-:Y:S01]  /*1e5f0*/  UMOV UR4, UR30 ;  /* 0x0000001e00047c82 */ /* 0x000fe20008000000 */
[----:B------:R-:W-:-:S03]  /*1e600*/  UMOV UR5, UR31 ;  /* 0x0000001f00057c82 */ /* 0x000fc60008000000 */
[----:B------:R-:W-:Y:S01]  /*1e610*/  HGMMA.64x16x16.F32 R168, gdesc[UR16], R168, gsb0 ;  /* 0x0020000010a879f0 */ /* 0x000fe200080008a8 */
[----:B------:R-:W-:Y:S01]  /*1e620*/  VIADD R4, R3, 0x202 ;  /* 0x0000020203047836 */ /* 0x000fe20000000000 */
[----:B------:R-:W-:Y:S01]  /*1e630*/  UMOV UR12, UR30 ;  /* 0x0000001e000c7c82 */ /* 0x000fe20008000000 */
[----:B------:R-:W-:Y:S01]  /*1e640*/  IMAD.MOV.U32 R5, RZ, RZ, 0x40000040 ;  /* 0x40000040ff057424 */ /* 0x000fe200078e00ff */
[----:B------:R-:W-:Y:S01]  /*1e650*/  UMOV UR13, UR31 ;  /* 0x0000001f000d7c82 */ /* 0x000fe20008000000 */
[----:B------:R-:W3:Y:S01]  /*1e660*/  LDL.64 R20, [R1+0x30] ;  /* 0x0000300001147983 */ /* 0x000ee20000100a00 */
[----:B------:R-:W-:Y:S02]  /*1e670*/  WARPGROUP.DEPBAR.LE gsb0, 0x0 ;  /* 0x00008000000079c5 */ /* 0x000fe40000010000 */
        /* <DEDUP_REMOVED lines=781> */
.L_x_3092:
[----:B------:R-:W-:Y:S02]  /*21750*/  SHF.L.U32 R0, R9, 0x1f, RZ ;  /* 0x0000001f09007819 */ /* 0x000fe400000006ff */
[----:B------:R-:W-:-:S04]  /*21760*/  LEA R9, R10, R16, 0x3 ;  /* 0x000000100a097211 */ /* 0x000fc800078e18ff */
[----:B------:R0:W1:Y:S01]  /*21770*/  SYNCS.PHASECHK.TRANS64.TRYWAIT P2, [R9+URZ+0x38850], R0 ;  /* 0x03885000090075a7 */ /* 0x000062000804017f */
[----:B------:R-:W-:Y:S05]  /*21780*/  @!P0 BRA `(.L_x_3093) ;  /* 0x0000000000048947 */ /* 0x000fea0003800000 */
[----:B------:R-:W-:Y:S01]  /*21790*/  BPT.TRAP 0x1 ;  /* 0x000000040000795c */ /* 0x000fe20000300000 */
.L_x_3093:
[----:B------:R-:W-:Y:S04]  /*217a0*/  BSSY B1, `(.L_x_3094) ;  /* 0x0000004000017945 */ /* 0x000fe80003800000 */
[----:B-1----:R-:W-:Y:S05]  /*217b0*/  @P2 BRA `(.L_x_3095) ;  /* 0x0000000000082947 */ /* 0x002fea0003800000 */
[----:B------:R-:W1:Y:S02]  /*217c0*/  SYNCS.PHASECHK.TRANS64.TRYWAIT P2, [R9+URZ+0x38850], R0 ;  /* 0x03885000090075a7 */ /* 0x000e64000804017f */
[----:B-1----:R-:W-:Y:S05]  /*217d0*/  @!P2 BRA `(.L_x_3096) ;  /* 0x000000f40094a947 */ /* 0x002fea0003800000 */
.L_x_3095:
[----:B------:R-:W-:Y:S05]  /*217e0*/  BSYNC B1 ;  /* 0x0000000000017941 */ /* 0x000fea0003800000 */
.L_x_3094:
[----:B01----:R-:W-:Y:S01]  /*217f0*/  VIADD R0, R16, 0x400 ;  /* 0x0000040010007836 */ /* 0x003fe20000000000 */
[----:B------:R-:W-:Y:S01]  /*21800*/  WARPGROUP.ARRIVE ;  /* 0x00000000000079c5 */ /* 0x000fe20000000000 */
[----:B------:R-:W-:Y:S01]  /*21810*/  IMAD.MOV.U32 R3, RZ, RZ, 0x40000040 ;  /* 0x40000040ff037424 */ /* 0x000fe200078e00ff */
[----:B------:R-:W-:Y:S01]  /*21820*/  ISETP.GT.AND P2, PT, R8, RZ, PT ;  /* 0x000000ff0800720c */ /* 0x000fe20003f44270 */
[----:B------:R-:W-:Y:S01]  /*21830*/  IMAD.MOV.U32 R5, RZ, RZ, 0x40000040 ;  /* 0x40000040ff057424 */ /* 0x000fe200078e00ff */
[----:B------:R-:W-:Y:S01]  /*21840*/  SHF.R.U32.HI R0, RZ, 0x4, R0 ;  /* 0x00000004ff007819 */ /* 0x000fe20000011600 */
[----:B------:R-:W-:Y:S01]  /*21850*/  @!P1 IMAD R11, R11, 0x8, R16 ;  /* 0x000000080b0b9824 */ /* 0x000fe200078e0210 */
[----:B------:R-:W-:Y:S01]  /*21860*/  R2UR UR7, R3 ;  /* 0x00000000030772ca */ /* 0x000fe200000e0000 */
[----:B------:R-:W-:Y:S01]  /*21870*/  @!P1 VIADD R9, R9, 0x38860 ;  /* 0x0003886009099836 */ /* 0x000fe20000000000 */
[----:B------:R-:W-:Y:S01]  /*21880*/  LOP3.LUT R0, R0, 0x3fff, RZ, 0xc0, !PT ;  /* 0x00003fff00007812 */ /* 0x000fe200078ec0ff */
[----:B------:R-:W-:Y:S01]  /*21890*/  @!P1 VIADD R11, R11, 0x38840 ;  /* 0x000388400b0b9836 */ /* 0x000fe20000000000 */
[----:B------:R-:W-:-:S02]  /*218a0*/  MOV R3, 0x40000040 ;  /* 0x4000004000037802 */ /* 0x000fc40000000f00 */
[----:B------:R-:W-:Y:S02]  /*218b0*/  LOP3.LUT R0, R0, 0x2800000, RZ, 0xfc, !PT ;  /* 0x0280000000007812 */ /* 0x000fe400078efcff */
[----:B------:R-:W-:Y:S02]  /*218c0*/  @!P1 PRMT R9, RZ, 0x654, R9 ;  /* 0x00000654ff099816 */ /* 0x000fe40000000009 */
[----:B------:R-:W-:Y:S01]  /*218d0*/  IADD3 R8, R8, -0x1, RZ ;  /* 0xffffffff08087810 */ /* 0x000fe20007ffe0ff */
        /* <DEDUP_REMOVED lines=11> */
[----:B------:R-:W-:Y:S02]  /*21990*/  IADD3 R4, R2, 0x100, RZ ;  /* 0x0000010002047810 */ /* 0x000fe40007ffe0ff */
        /* <DEDUP_REMOVED lines=55> */
[----:B0-----:R-:W-:Y:S01]  /*21d10*/  FMNMX.FTZ R4, R4, R21, !PT ;  /* 0x0000001504047209 */ /* 0x001fe20007810000 */
[----:B------:R-:W-:Y:S02]  /*21d20*/  WARPGROUP.DEPBAR.LE gsb0, 0x0 ;  /* 0x00008000000079c5 */ /* 0x000fe40000010000 */
[----:B------:R-:W-:-:S06]  /*21d30*/  WARPGROUP.ARRIVE ;  /* 0x00000000000079c5 */ /* 0x000fcc0000000000 */
[----:B------:R-:W-:Y:S01]  /*21d40*/  HGMMA.64x256x16.F32 R24, R196, gdesc[UR4].tnspB, R24, gsb0 ;  /* 0x43e00004c4187df0 */ /* 0x000fe20008000818 */
[----:B------:R-:W-:Y:S01]  /*21d50*/  R2UR UR6, R2 ;  /* 0x00000000020672ca */ /* 0x000fe200000e0000 */
[----:B------:R-:W-:Y:S01]  /*21d60*/  FADD.FTZ R2, -R5, R7 ;  /* 0x0000000705027221 */ /* 0x000fe20000010100 */
[----:B------:R-:W-:Y:S01]  /*21d70*/  R2UR UR7, R3 ;  /* 0x00000000030772ca */ /* 0x000fe200000e0000 */
[----:B------:R-:W-:-:S04]  /*21d80*/  IMAD.U32 R3, RZ, RZ, UR38 ;  /* 0x00000026ff037e24 */ /* 0x000fc8000f8e00ff */
[-C--:B------:R-:W-:Y:S01]  /*21d90*/  FMUL.FTZ R0, R2, R3.reuse ;  /* 0x0000000302007220 */ /* 0x080fe20000410000 */
[----:B------:R-:W-:-:S04]  /*21da0*/  FMUL.FTZ R2, R5, R3 ;  /* 0x0000000305027220 */ /* 0x000fc80000410000 */
        /* <DEDUP_REMOVED lines=16> */
[----:B------:R-:W1:Y:S01]  /*21eb0*/  MUFU.EX2 R208, R208 ;  /* 0x000000d000d07308 */ /* 0x000e620000000800 */
[----:B0-----:R-:W-:-:S07]  /*21ec0*/  FMNMX.FTZ R4, R4, R161, !PT ;  /* 0x000000a104047209 */ /* 0x001fce0007810000 */
[----:B------:R-:W0:Y:S08]  /*21ed0*/  MUFU.EX2 R7, R7 ;  /* 0x0000000700077308 */ /* 0x000e300000000800 */
[----:B------:R-:W2:Y:S01]  /*21ee0*/  MUFU.EX2 R210, R210 ;  /* 0x000000d200d27308 */ /* 0x000ea20000000800 */
[----:B-1----:R-:W-:-:S07]  /*21ef0*/  FFMA.FTZ R13, R0, R13, R208 ;  /* 0x0000000d000d7223 */ /* 0x002fce00000100d0 */
[----:B------:R-:W1:Y:S01]  /*21f00*/  MUFU.EX2 R184, R184 ;  /* 0x000000b800b87308 */ /* 0x000e620000000800 */
[C---:B0-----:R-:W-:Y:S01]  /*21f10*/  FADD.FTZ R13, R7.reuse, R13 ;  /* 0x0000000d070d7221 */ /* 0x041fe20000010000 */
[----:B------:R-:W-:Y:S01]  /*21f20*/  F2FP.F16.F32.PACK_AB R208, R7, R208 ;  /* 0x000000d007d0723e */ /* 0x000fe200000000ff */
[----:B------:R-:W-:-:S05]  /*21f30*/  IMAD.MOV.U32 R7, RZ, RZ, R5 ;  /* 0x000000ffff077224 */ /* 0x000fca00078e0005 */
        /* <DEDUP_REMOVED lines=9> */
[----:B------:R-:W-:Y:S01]  /*21fd0*/  F2FP.F16.F32.PACK_AB R204, R10, R204 ;  /* 0x000000cc0acc723e */ /* 0x000fe200000000ff */
[----:B------:R-:W-:-:S05]  /*21fe0*/  IMAD.MOV.U32 R10, RZ, RZ, R217 ;  /* 0x000000ffff0a7224 */ /* 0x000fca00078e00d9 */
[----:B------:R-:W2:Y:S01]  /*21ff0*/  MUFU.EX2 R200, R200 ;  /* 0x000000c800c87308 */ /* 0x000ea20000000800 */
[----:B-1----:R-:W-:-:S07]  /*22000*/  FADD.FTZ R13, R206, R13 ;  /* 0x0000000dce0d7221 */ /* 0x002fce0000010000 */
        /* <DEDUP_REMOVED lines=8> */
[----:B------:R-:W-:Y:S01]  /*22090*/  MUFU.EX2 R21, R21 ;  /* 0x0000001500157308 */ /* 0x000fe20000000800 */
[----:B0-----:R-:W-:-:S04]  /*220a0*/  FADD.FTZ R13, R202, R13 ;  /* 0x0000000dca0d7221 */ /* 0x001fc80000010000 */
[C---:B--2---:R-:W-:Y:S01]  /*220b0*/  FADD.FTZ R13, R20.reuse, R13 ;  /* 0x0000000d140d7221 */ /* 0x044fe20000010000 */
[----:B------:R-:W-:Y:S01]  /*220c0*/  F2FP.F16.F32.PACK_AB R202, R20, R202 ;  /* 0x000000ca14ca723e */ /* 0x000fe200000000ff */
[----:B------:R-:W-:Y:S02]  /*220d0*/  WARPGROUP.DEPBAR.LE gsb0, 0x0 ;  /* 0x00008000000079c5 */ /* 0x000fe40000010000 */
[----:B------:R-:W-:Y:S01]  /*220e0*/  WARPGROUP.ARRIVE ;  /* 0x00000000000079c5 */ /* 0x000fe20000000000 */
[-CC-:B------:R-:W-:Y:S01]  /*220f0*/  FFMA.FTZ R196, R160, R3.reuse, -R2.reuse ;  /* 0x00000003a0c47223 */ /* 0x180fe20000010802 */
[-CC-:B------:R-:W-:Y:S01]  /*22100*/  FFMA.FTZ R198, R164, R3.reuse, -R2.reuse ;  /* 0x00000003a4c67223 */ /* 0x180fe20000010802 */
[----:B------:R-:W-:-:S03]  /*22110*/  FFMA.FTZ R160, R165, R3, -R2 ;  /* 0x00000003a5a07223 */ /* 0x000fc60000010802 */
[----:B------:R-:W-:Y:S01]  /*22120*/  HGMMA.64x256x16.F32 R24, R192, gdesc[UR4].tnspB, R24, gsb0 ;  /* 0x43e00004c0187df0 */ /* 0x000fe20008000818 */
[----:B------:R-:W0:Y:S08]  /*22130*/  MUFU.EX2 R196, R196 ;  /* 0x000000c400c47308 */ /* 0x000e300000000800 */
[----:B------:R-:W1:Y:S08]  /*22140*/  MUFU.EX2 R198, R198 ;  /* 0x000000c600c67308 */ /* 0x000e700000000800 */
[----:B------:R-:W2:Y:S01]  /*22150*/  MUFU.EX2 R160, R160 ;  /* 0x000000a000a07308 */ /* 0x000ea20000000800 */
[----:B0-----:R-:W-:Y:S01]  /*22160*/  FADD.FTZ R13, R196, R13 ;  /* 0x0000000dc40d7221 */ /* 0x001fe20000010000 */
[----:B------:R-:W-:-:S03]  /*22170*/  F2FP.F16.F32.PACK_AB R196, R21, R196 ;  /* 0x000000c415c4723e */ /* 0x000fc600000000ff */
[----:B------:R-:W-:-:S04]  /*22180*/  FADD.FTZ R13, R21, R13 ;  /* 0x0000000d150d7221 */ /* 0x000fc80000010000 */
[----:B-1----:R-:W-:-:S04]  /*22190*/  FADD.FTZ R13, R198, R13 ;  /* 0x0000000dc60d7221 */ /* 0x002fc80000010000 */
[C---:B--2---:R-:W-:Y:S01]  /*221a0*/  FADD.FTZ R13, R160.reuse, R13 ;  /* 0x0000000da00d7221 */ /* 0x044fe20000010000 */
[----:B------:R-:W-:Y:S01]  /*221b0*/  F2FP.F16.F32.PACK_AB R198, R160, R198 ;  /* 0x000000c6a0c6723e */ /* 0x000fe200000000ff */
[----:B------:R-:W-:Y:S02]  /*221c0*/  WARPGROUP.DEPBAR.LE gsb0, 0x0 ;  /* 0x00008000000079c5 */ /* 0x000fe40000010000 */
[-CC-:B------:R-:W-:Y:S01]  /*221d0*/  FFMA.FTZ R192, R152, R3.reuse, -R2.reuse ;  /* 0x0000000398c07223 */ /* 0x180fe20000010802 */
[-CC-:B------:R-:W-:Y:S01]  /*221e0*/  FFMA.FTZ R152, R153, R3.reuse, -R2.reuse ;  /* 0x0000000399987223 */ /* 0x180fe20000010802 */
[-C--:B------:R-:W-:Y:S01]  /*221f0*/  FFMA.FTZ R194, R156, R3.reuse, -R2 ;  /* 0x000000039cc27223 */ /* 0x080fe20000010802 */
[C---:B------:R-:W-:Y:S01]  /*22200*/  FADD.FTZ R153, -R4.reuse, R6 ;  /* 0x0000000604997221 */ /* 0x040fe20000010100 */
[-C--:B------:R-:W-:Y:S01]  /*22210*/  FMUL.FTZ R156, R4, R3.reuse ;  /* 0x00000003049c7220 */ /* 0x080fe20000410000 */
[-C--:B------:R-:W-:Y:S01]  /*22220*/  FFMA.FTZ R2, R157, R3.reuse, -R2 ;  /* 0x000000039d027223 */ /* 0x080fe20000010802 */
[----:B------:R-:W-:Y:S01]  /*22230*/  @!P1 SYNCS.ARRIVE.TRANS64.RED.A1T0 RZ, [R168+URZ], RZ ;  /* 0x000000ffa8ff99a7 */ /* 0x000fe2000810043f */
[-C--:B------:R-:W-:Y:S01]  /*22240*/  FMUL.FTZ R153, R153, R3.reuse ;  /* 0x0000000399997220 */ /* 0x080fe20000410000 */
        /* <DEDUP_REMOVED lines=9> */
[----:B------:R0:W-:Y:S01]  /*222e0*/  MUFU.EX2 R2, R153 ;  /* 0x0000009900027308 */ /* 0x0001e20000000800 */
[-CC-:B------:R-:W-:Y:S01]  /*222f0*/  FFMA.FTZ R197, R162, R3.reuse, -R156.reuse ;  /* 0x00000003a2c57223 */ /* 0x180fe2000001089c */
[-CC-:B------:R-:W-:Y:S01]  /*22300*/  FFMA.FTZ R161, R171, R3.reuse, -R156.reuse ;  /* 0x00000003aba17223 */ /* 0x180fe2000001089c */
[-CC-:B------:R-:W-:Y:S01]  /*22310*/  FFMA.FTZ R203, R174, R3.reuse, -R156.reuse ;  /* 0x00000003aecb7223 */ /* 0x180fe2000001089c */
[-CC-:B------:R-:W-:Y:S01]  /*22320*/  FFMA.FTZ R175, R175, R3.reuse, -R156.reuse ;  /* 0x00000003afaf7223 */ /* 0x180fe2000001089c */
[-CC-:B------:R-:W-:Y:S01]  /*22330*/  FFMA.FTZ R163, R163, R3.reuse, -R156.reuse ;  /* 0x00000003a3a37223 */ /* 0x180fe2000001089c */
[-CC-:B------:R-:W-:Y:S01]  /*22340*/  FFMA.FTZ R199, R166, R3.reuse, -R156.reuse ;  /* 0x00000003a6c77223 */ /* 0x180fe2000001089c */
[----:B------:R1:W-:Y:S01]  /*22350*/  @!P1 SYNCS.ARRIVE.TRANS64.RED.A1T0 RZ, [R9+URZ], RZ ;  /* 0x000000ff09ff99a7 */ /* 0x0003e2000810043f */
[----:B------:R-:W2:Y:S01]  /*22360*/  MUFU.EX2 R209, R209 ;  /* 0x000000d100d17308 */ /* 0x000ea20000000800 */
[-CC-:B0-----:R-:W-:Y:S01]  /*22370*/  FFMA.FTZ R153, R187, R3.reuse, -R156.reuse ;  /* 0x00000003bb997223 */ /* 0x181fe2000001089c */
[-CC-:B------:R-:W-:Y:S01]  /*22380*/  FFMA.FTZ R193, R154, R3.reuse, -R156.reuse ;  /* 0x000000039ac17223 */ /* 0x180fe2000001089c */
[-CC-:B------:R-:W-:Y:S01]  /*22390*/  FFMA.FTZ R155, R155, R3.reuse, -R156.reuse ;  /* 0x000000039b9b7223 */ /* 0x180fe2000001089c */
[----:B------:R-:W-:-:S04]  /*223a0*/  FFMA.FTZ R158, R158, R3, -R156 ;  /* 0x000000039e9e7223 */ /* 0x000fc8000001089c */
[----:B------:R-:W0:Y:S08]  /*223b0*/  MUFU.EX2 R153, R153 ;  /* 0x0000009900997308 */ /* 0x000e300000000800 */
[----:B------:R-:W3:Y:S01]  /*223c0*/  MUFU.EX2 R211, R211 ;  /* 0x000000d300d37308 */ /* 0x000ee20000000800 */
[----:B--2---:R-:W-:-:S07]  /*223d0*/  FFMA.FTZ R12, R2, R12, R209 ;  /* 0x0000000c020c7223 */ /* 0x004fce00000100d1 */
[----:B------:R-:W2:Y:S01]  /*223e0*/  MUFU.EX2 R165, R165 ;  /* 0x000000a500a57308 */ /* 0x000ea20000000800 */
[C---:B0-----:R-:W-:Y:S01]  /*223f0*/  FADD.FTZ R12, R153.reuse, R12 ;  /* 0x0000000c990c7221 */ /* 0x041fe20000010000 */
[----:B------:R-:W-:-:S06]  /*22400*/  F2FP.F16.F32.PACK_AB R209, R153, R209 ;  /* 0x000000d199d1723e */ /* 0x000fcc00000000ff */
[----:B------:R-:W0:Y:S01]  /*22410*/  MUFU.EX2 R205, R205 ;  /* 0x000000cd00cd7308 */ /* 0x000e220000000800 */
[----:B---3--:R-:W-:-:S07]  /*22420*/  FADD.FTZ R12, R211, R12 ;  /* 0x0000000cd30c7221 */ /* 0x008fce0000010000 */
[----:B------:R-:W3:Y:S01]  /*22430*/  MUFU.EX2 R157, R157 ;  /* 0x0000009d009d7308 */ /* 0x000ee20000000800 */
[----:B--2---:R-:W-:Y:S01]  /*22440*/  FADD.FTZ R162, R165, R12 ;  /* 0x0000000ca5a27221 */ /* 0x004fe20000010000 */
[-CC-:B------:R-:W-:Y:S01]  /*22450*/  FFMA.FTZ R12, R167, R3.reuse, -R156.reuse ;  /* 0x00000003a70c7223 */ /* 0x180fe2000001089c */
[----:B------:R-:W-:Y:S01]  /*22460*/  FFMA.FTZ R156, R159, R3, -R156 ;  /* 0x000000039f9c7223 */ /* 0x000fe2000001089c */
[----:B------:R-:W-:-:S04]  /*22470*/  F2FP.F16.F32.PACK_AB R211, R165, R211 ;  /* 0x000000d3a5d3723e */ /* 0x000fc800000000ff */
[----:B------:R-:W2:Y:S01]  /*22480*/  MUFU.EX2 R207, R207 ;  /* 0x000000cf00cf7308 */ /* 0x000ea20000000800 */
[----:B0-----:R-:W-:-:S07]  /*22490*/  FADD.FTZ R162, R205, R162 ;  /* 0x000000a2cda27221 */ /* 0x001fce0000010000 */
        /* <DEDUP_REMOVED lines=15> */
[----:B-1----:R-:W0:Y:S01]  /*22590*/  MUFU.EX2 R9, R163 ;  /* 0x000000a300097308 */ /* 0x002e220000000800 */
[C---:B---3--:R-:W-:Y:S01]  /*225a0*/  FADD.FTZ R162, R11.reuse, R162 ;  /* 0x000000a20ba27221 */ /* 0x048fe20000010000 */
[----:B------:R-:W-:-:S06]  /*225b0*/  F2FP.F16.F32.PACK_AB R203, R11, R203 ;  /* 0x000000cb0bcb723e */ /* 0x000fcc00000000ff */
        /* <DEDUP_REMOVED lines=22> */
[----:B-1----:R-:W-:Y:S01]  /*22720*/  FADD.FTZ R13, R194, R13 ;  /* 0x0000000dc20d7221 */ /* 0x002fe20000010000 */
[----:B------:R-:W-:-:S03]  /*22730*/  F2FP.F16.F32.PACK_AB R194, R6, R194 ;  /* 0x000000c206c2723e */ /* 0x000fc600000000ff */
[----:B------:R-:W-:Y:S01]  /*22740*/  FADD.FTZ R13, R6, R13 ;  /* 0x0000000d060d7221 */ /* 0x000fe20000010000 */
[----:B------:R-:W-:Y:S02]  /*22750*/  IMAD.MOV.U32 R6, RZ, RZ, R4 ;  /* 0x000000ffff067224 */ /* 0x000fe400078e0004 */
[----:B--2---:R-:W-:-:S04]  /*22760*/  FADD.FTZ R162, R158, R162 ;  /* 0x000000a29ea27221 */ /* 0x004fc80000010000 */
[C---:B0-----:R-:W-:Y:S01]  /*22770*/  FADD.FTZ R12, R156.reuse, R162 ;  /* 0x000000a29c0c7221 */ /* 0x041fe20000010000 */
[----:B------:R-:W-:Y:S01]  /*22780*/  F2FP.F16.F32.PACK_AB R195, R156, R158 ;  /* 0x0000009e9cc3723e */ /* 0x000fe200000000ff */
[----:B------:R-:W-:Y:S06]  /*22790*/  @P2 BRA `(.L_x_3097) ;  /* 0xffffffb400f02947 */ /* 0x000fec000383ffff */
.L_x_3086:
[----:B------:R-:W-:Y:S05]  /*227a0*/  BSYNC B0 ;  /* 0x0000000000007941 */ /* 0x000fea0003800000 */
.L_x_3085:
        /* <DEDUP_REMOVED lines=131> */
.L_x_3098:
[----:B------:R-:W-:Y:S02]  /*22fe0*/  LEA R0, R217, R16, 0x3 ;  /* 0x00000010d9007211 */ /* 0x000fe400078e18ff */
[----:B------:R-:W-:-:S04]  /*22ff0*/  SHF.L.U32 R7, R218, 0x1f, RZ ;  /* 0x0000001fda077819 */ /* 0x000fc800000006ff */
[----:B------:R0:W1:Y:S01]  /*23000*/  SYNCS.PHASECHK.TRANS64.TRYWAIT P2, [R0+URZ+0x38850], R7 ;  /* 0x03885007000075a7 */ /* 0x000062000804017f */
[----:B------:R-:W-:Y:S05]  /*23010*/  @!P0 BRA `(.L_x_3099) ;  /* 0x0000000000048947 */ /* 0x000fea0003800000 */
[----:B------:R-:W-:Y:S01]  /*23020*/  BPT.TRAP 0x1 ;  /* 0x000000040000795c */ /* 0x000fe20000300000 */
.L_x_3099:
        /* <DEDUP_REMOVED lines=9> */
.L_x_3101:
[----:B------:R-:W-:Y:S05]  /*230c0*/  BSYNC B0 ;  /* 0x0000000000007941 */ /* 0x000fea0003800000 */
.L_x_3100:
[----:B------:R-:W-:Y:S01]  /*230d0*/  IMAD.MOV.U32 R6, RZ, RZ, R2 ;  /* 0x000000ffff067224 */ /* 0x000fe200078e0002 */
[----:B------:R-:W2:Y:S01]  /*230e0*/  LDL.LU R16, [R1+0x68] ;  /* 0x0000680001107983 */ /* 0x000ea20000300800 */
[----:B01----:R-:W-:Y:S01]  /*230f0*/  IMAD.MOV.U32 R7, RZ, RZ, 0x40000040 ;  /* 0x40000040ff077424 */ /* 0x003fe200078e00ff */
[----:B------:R-:W-:Y:S01]  /*23100*/  WARPGROUP.ARRIVE ;  /* 0x00000000000079c5 */ /* 0x000fe20000000000 */
[----:B------:R-:W-:Y:S01]  /*23110*/  VIADD R217, R217, 0x1 ;  /* 0x00000001d9d97836 */ /* 0x000fe20000000000 */
[----:B------:R-:W-:Y:S01]  /*23120*/  R2UR UR6, R6 ;  /* 0x00000000060672ca */ /* 0x000fe200000e0000 */
[----:B------:R-:W-:Y:S01]  /*23130*/  VIADD R6, R2, 0x80 ;  /* 0x0000008002067836 */ /* 0x000fe20000000000 */
[----:B------:R-:W-:Y:S02]  /*23140*/  R2UR UR7, R7 ;  /* 0x00000000070772ca */ /* 0x000fe400000e0000 */
[----:B------:R-:W-:Y:S02]  /*23150*/  MOV R7, 0x40000040 ;  /* 0x4000004000077802 */ /* 0x000fe40000000f00 */
[----:B------:R-:W-:-:S04]  /*23160*/  ISETP.NE.AND P2, PT, R217, 0x2, PT ;  /* 0x00000002d900780c */ /* 0x000fc80003f45270 */
[----:B------:R-:W-:Y:S02]  /*23170*/  SEL R11, RZ, 0x1, P2 ;  /* 0x00000001ff0b7807 */ /* 0x000fe40001000000 */
[----:B------:R-:W-:Y:S02]  /*23180*/  SEL R217, R217, RZ, P2 ;  /* 0x000000ffd9d97207 */ /* 0x000fe40001000000 */
[----:B------:R-:W-:Y:S01]  /*23190*/  LOP3.LUT R218, R218, R11, RZ, 0x3c, !PT ;  /* 0x0000000bdada7212 */ /* 0x000fe200078e3cff */
[----:B------:R-:W-:Y:S01]  /*231a0*/  HGMMA.64x256x16.F32 R24, R208, gdesc[UR4].tnspB, R24, gsb0 ;  /* 0x43e00004d0187df0 */ /* 0x000fe20008000818 */
[----:B------:R-:W-:Y:S01]  /*231b0*/  R2UR UR6, R6 ;  /* 0x00000000060672ca */ /* 0x000fe200000e0000 */
[----:B------:R-:W-:Y:S01]  /*231c0*/  VIADD R6, R2, 0x100 ;  /* 0x0000010002067836 */ /* 0x000fe20000000000 */
[----:B------:R-:W-:Y:S01]  /*231d0*/  R2UR UR7, R7 ;  /* 0x00000000070772ca */ /* 0x000fe200000e0000 */
[----:B------:R-:W-:Y:S02]  /*231e0*/  IMAD.MOV.U32 R7, RZ, RZ, 0x40000040 ;  /* 0x40000040ff077424 */ /* 0x000fe400078e00ff */
[----:B------:R-:W-:-:S02]  /*231f0*/  @!P1 VIADD R11, R0, 0x38860 ;  /* 0x00038860000b9836 */ /* 0x000fc40000000000 */
[----:B------:R-:W-:-:S03]  /*23200*/  IMAD.MOV.U32 R0, RZ, RZ, -0x800000 ;  /* 0xff800000ff007424 */ /* 0x000fc600078e00ff */
[----:B------:R-:W-:Y:S01]  /*23210*/  @!P1 PRMT R11, RZ, 0x654, R11 ;  /* 0x00000654ff0b9816 */ /* 0x000fe2000000000b */
[----:B------:R-:W-:Y:S02]  /*23220*/  WARPGROUP.DEPBAR.LE gsb0, 0x0 ;  /* 0x00008000000079c5 */ /* 0x000fe40000010000 */
[----:B------:R-:W-:-:S14]  /*23230*/  WARPGROUP.ARRIVE ;  /* 0x00000000000079c5 */ /* 0x000fdc0000000000 */
        /* <DEDUP_REMOVED lines=12> */
[----:B------:R-:W-:Y:S01]  /*23300*/  IMAD.MOV.U32 R7, RZ, RZ, 0x40000040 ;  /* 0x40000040ff077424 */ /* 0x000fe200078e00ff */
[----:B------:R-:W-:Y:S02]  /*23310*/  IADD3 R6, R2, 0x200, RZ ;  /* 0x0000020002067810 */ /* 0x000fe40007ffe0ff */
[----:B------:R-:W0:Y:S02]  /*23320*/  SHFL.BFLY PT, R2, R13, 0x2, 0x1f ;  /* 0x0c401f000d027f89 */ /* 0x000e2400000e0000 */
[----:B0-----:R-:W-:Y:S01]  /*23330*/  FADD.FTZ R2, R2, R13 ;  /* 0x0000000d02027221 */ /* 0x001fe20000010000 */
[----:B------:R-:W-:-:S02]  /*23340*/  WARPGROUP.DEPBAR.LE gsb0, 0x0 ;  /* 0x00008000000079c5 */ /* 0x000fc40000010000 */
[----:B------:R-:W-:-:S15]  /*23350*/  WARPGROUP.ARRIVE ;  /* 0x00000000000079c5 */ /* 0x000fde0000000000 */
[----:B------:R-:W-:-:S01]  /*23360*/  NOP ;  /* 0x0000000000007918 */ /* 0x000fc20000000000 */
[----:B------:R-:W-:Y:S01]  /*23370*/  HGMMA.64x256x16.F32 R24, R196, gdesc[UR4].tnspB, R24, gsb0 ;  /* 0x43e00004c4187df0 */ /* 0x000fe20008000818 */
[----:B------:R-:W-:Y:S02]  /*23380*/  R2UR UR6, R6 ;  /* 0x00000000060672ca */ /* 0x000fe400000e0000 */
[----:B------:R-:W-:Y:S02]  /*23390*/  R2UR UR7, R7 ;  /* 0x00000000070772ca */ /* 0x000fe400000e0000 */
[----:B------:R-:W0:Y:S02]  /*233a0*/  SHFL.BFLY PT, R7, R12, 0x2, 0x1f ;  /* 0x0c401f000c077f89 */ /* 0x000e2400000e0000 */
[----:B0-----:R-:W-:Y:S02]  /*233b0*/  FADD.FTZ R6, R7, R12 ;  /* 0x0000000c07067221 */ /* 0x001fe40000010000 */
[----:B------:R-:W0:Y:S04]  /*233c0*/  SHFL.BFLY PT, R7, R2, 0x1, 0x1f ;  /* 0x0c201f0002077f89 */ /* 0x000e2800000e0000 */
[----:B------:R-:W1:Y:S01]  /*233d0*/  SHFL.BFLY PT, R9, R6, 0x1, 0x1f ;  /* 0x0c201f0006097f89 */ /* 0x000e6200000e0000 */
[----:B0-----:R-:W-:Y:S01]  /*233e0*/  FADD.FTZ R14, R2, R7 ;  /* 0x00000007020e7221 */ /* 0x001fe20000010000 */
[----:B------:R-:W-:-:S02]  /*233f0*/  IMAD.MOV.U32 R7, RZ, RZ, RZ ;  /* 0x000000ffff077224 */ /* 0x000fc400078e00ff */
[----:B------:R-:W-:Y:S02]  /*23400*/  IMAD.MOV.U32 R2, RZ, RZ, RZ ;  /* 0x000000ffff027224 */ /* 0x000fe400078e00ff */
[----:B-1----:R-:W-:Y:S01]  /*23410*/  FADD.FTZ R15, R6, R9 ;  /* 0x00000009060f7221 */ /* 0x002fe20000010000 */
[----:B------:R-:W-:Y:S02]  /*23420*/  FSETP.NE.FTZ.AND P0, PT, R14, RZ, PT ;  /* 0x000000ff0e00720b */ /* 0x000fe40003f15000 */
[----:B------:R-:W-:Y:S02]  /*23430*/  MOV R6, 0xff800000 ;  /* 0xff80000000067802 */ /* 0x000fe40000000f00 */
[----:B------:R-:W-:-:S09]  /*23440*/  FSETP.NE.FTZ.AND P3, PT, R15, RZ, PT ;  /* 0x000000ff0f00720b */ /* 0x000fd20003f75000 */
[----:B------:R-:W0:Y:S01]  /*23450*/  @P0 MUFU.LG2 R9, R14 ;  /* 0x0000000e00090308 */ /* 0x000e220000000c00 */
[----:B------:R-:W-:-:S03]  /*23460*/  @P0 FMUL.FTZ R8, R3, 0.69314718246459960938 ;  /* 0x3f31721803080820 */ /* 0x000fc60000410000 */
[----:B------:R-:W-:-:S04]  /*23470*/  @P3 FMUL.FTZ R12, R3, 0.69314718246459960938 ;  /* 0x3f317218030c3820 */ /* 0x000fc80000410000 */
[----:B------:R-:W1:Y:S08]  /*23480*/  @P3 MUFU.LG2 R10, R15 ;  /* 0x0000000f000a3308 */ /* 0x000e700000000c00 */
[----:B------:R-:W2:Y:S01]  /*23490*/  @P0 MUFU.RCP R7, R14 ;  /* 0x0000000e00070308 */ /* 0x000ea20000001000 */
[----:B0-----:R-:W-:-:S04]  /*234a0*/  @P0 FMUL.FTZ R9, R9, 0.69314718246459960938 ;  /* 0x3f31721809090820 */ /* 0x001fc80000410000 */
[----:B------:R-:W-:Y:S01]  /*234b0*/  @P0 FFMA.FTZ R6, R8, R5, R9 ;  /* 0x0000000508060223 */ /* 0x000fe20000010009 */
[----:B------:R-:W-:Y:S02]  /*234c0*/  PLOP3.LUT P0, PT, PT, PT, PT, 0x8, 0x0 ;  /* 0x000000000000781c */ /* 0x000fe40003f0e170 */
[----:B------:R-:W0:Y:S01]  /*234d0*/  @P3 MUFU.RCP R2, R15 ;  /* 0x0000000f00023308 */ /* 0x000e220000001000 */
[----:B-1----:R-:W-:-:S04]  /*234e0*/  @P3 FMUL.FTZ R3, R10, 0.69314718246459960938 ;  /* 0x3f3172180a033820 */ /* 0x002fc80000410000 */
[----:B------:R-:W-:Y:S01]  /*234f0*/  @P3 FFMA.FTZ R0, R12, R4, R3 ;  /* 0x000000040c003223 */ /* 0x000fe20000010003 */
[----:B------:R-:W-:Y:S02]  /*23500*/  WARPGROUP.DEPBAR.LE gsb0, 0x0 ;  /* 0x00008000000079c5 */ /* 0x000fe40000010000 */
[----:B------:R-:W-:-:S06]  /*23510*/  WARPGROUP.ARRIVE ;  /* 0x00000000000079c5 */ /* 0x000fcc0000000000 */
[----:B------:R-:W-:Y:S03]  /*23520*/  HGMMA.64x256x16.F32 R24, R192, gdesc[UR4].tnspB, R24, gsb0 ;  /* 0x43e00004c0187df0 */ /* 0x000fe60008000818 */
[----:B------:R-:W-:Y:S02]  /*23530*/  WARPGROUP.DEPBAR.LE gsb0, 0x0 ;  /* 0x00008000000079c5 */ /* 0x000fe40000010000 */
[-C--:B--2---:R-:W-:Y:S01]  /*23540*/  FMUL.FTZ R8, R24, R7.reuse ;  /* 0x0000000718087220 */ /* 0x084fe20000410000 */
        /* <DEDUP_REMOVED lines=65> */
[-C--:B------:R-:W-:Y:S01]  /*23960*/  FMUL.FTZ R9, R26, R2.reuse ;  /* 0x000000021a097220 */ /* 0x080fe20000410000 */
[-C--:B------:R-:W-:Y:S01]  /*23970*/  FMUL.FTZ R27, R27, R2.reuse ;  /* 0x000000021b1b7220 */ /* 0x080fe20000410000 */
        /* <DEDUP_REMOVED lines=61> */
.L_x_2985:
        /* <DEDUP_REMOVED lines=10> */
[----:B------:R-:W-:Y:S01]  /*23df0*/  F2FP.F16.F32.PACK_AB R8, R25, R8 ;  /* 0x000000081908723e */ /* 0x000fe200000000ff */
[----:B------:R-:W-:Y:S01]  /*23e00*/  ULDC.64 UR4, c[0x0][0xc00] ;  /* 0x0003000000047ab9 */ /* 0x000fe20000000a00 */
[----:B------:R-:W-:Y:S01]  /*23e10*/  F2FP.F16.F32.PACK_AB R9, R27, R9 ;  /* 0x000000091b09723e */ /* 0x000fe200000000ff */
[----:B------:R-:W3:Y:S01]  /*23e20*/  S2R R81, SR_SWINHI ;  /* 0x0000000000517919 */ /* 0x000ee20000002f00 */
[----:B------:R-:W-:Y:S01]  /*23e30*/  F2FP.F16.F32.PACK_AB R10, R29, R10 ;  /* 0x0000000a1d0a723e */ /* 0x000fe200000000ff */
[----:B------:R-:W-:Y:S01]  /*23e40*/  ULDC.64 UR6, c[0x0][0x208] ;  /* 0x0000820000067ab9 */ /* 0x000fe20000000a00 */
        /* <DEDUP_REMOVED lines=15> */
[----:B------:R-:W-:Y:S02]  /*23f40*/  MOV R20, R16 ;  /* 0x0000001000147202 */ /* 0x000fe40000000f00 */
[----:B---3--:R-:W-:Y:S02]  /*23f50*/  MOV R21, R81 ;  /* 0x0000005100157202 */ /* 0x008fe40000000f00 */
[----:B------:R-:W-:Y:S02]  /*23f60*/  F2FP.F16.F32.PACK_AB R146, R149, R148 ;  /* 0x000000949592723e */ /* 0x000fe400000000ff */
[----:B------:R-:W-:Y:S01]  /*23f70*/  F2FP.F16.F32.PACK_AB R147, R151, R150 ;  /* 0x000000969793723e */ /* 0x000fe200000000ff */
[----:B------:R-:W-:Y:S01]  /*23f80*/  BAR.SYNC.DEFER_BLOCKING 0x1, 0x100 ;  /* 0x0044000000007b1d */ /* 0x000fe20000010000 */
[----:B--2---:R-:W-:-:S03]  /*23f90*/  IMAD.WIDE R122, R2, 0x2, R20 ;  /* 0x00000002027a7825 */ /* 0x004fc600078e0214 */
[C---:B------:R-:W-:Y:S02]  /*23fa0*/  IADD3 R89, P1, R122.reuse, 0x20, RZ ;  /* 0x000000207a597810 */ /* 0x040fe40007f3e0ff */
[----:B------:R-:W-:Y:S02]  /*23fb0*/  IADD3 R101, P3, R122, 0x4000, RZ ;  /* 0x000040007a657810 */ /* 0x000fe40007f7e0ff */
[----:B------:R-:W-:Y:S02]  /*23fc0*/  LOP3.LUT R88, R89, 0x380, RZ, 0xc0, !PT ;  /* 0x0000038059587812 */ /* 0x000fe400078ec0ff */
[----:B------:R-:W-:Y:S02]  /*23fd0*/  LOP3.LUT R100, R101, 0x380, RZ, 0xc0, !PT ;  /* 0x0000038065647812 */ /* 0x000fe400078ec0ff */
[----:B------:R-:W-:Y:S02]  /*23fe0*/  SHF.R.U64 R88, R88, 0x3, RZ ;  /* 0x0000000358587819 */ /* 0x000fe400000012ff */
[----:B------:R-:W-:-:S02]  /*23ff0*/  IADD3 R93, P0, R122, 0x40, RZ ;  /* 0x000000407a5d7810 */ /* 0x000fc40007f1e0ff */
[----:B------:R-:W-:Y:S02]  /*24000*/  LOP3.LUT R88, R88, R89, RZ, 0x3c, !PT ;  /* 0x0000005958587212 */ /* 0x000fe400078e3cff */
[----:B------:R-:W-:Y:S02]  /*24010*/  IADD3.X R89, RZ, R123, RZ, P1, !PT ;  /* 0x0000007bff597210 */ /* 0x000fe40000ffe4ff */
[C---:B------:R-:W-:Y:S02]  /*24020*/  IADD3 R97, P4, R122.reuse, 0x60, RZ ;  /* 0x000000607a617810 */ /* 0x040fe40007f9e0ff */
[C---:B------:R-:W-:Y:S02]  /*24030*/  IADD3 R105, P6, R122.reuse, 0x4020, RZ ;  /* 0x000040207a697810 */ /* 0x040fe40007fde0ff */
[C---:B------:R-:W-:Y:S02]  /*24040*/  IADD3 R107, P5, R122.reuse, 0x4040, RZ ;  /* 0x000040407a6b7810 */ /* 0x040fe40007fbe0ff */
[----:B------:R-:W-:-:S02]  /*24050*/  IADD3 R108, P2, R122, 0x4060, RZ ;  /* 0x000040607a6c7810 */ /* 0x000fc40007f5e0ff */
[----:B------:R-:W-:Y:S02]  /*24060*/  IADD3 R110, P1, R122, 0x8000, RZ ;  /* 0x000080007a6e7810 */ /* 0x000fe40007f3e0ff */
[----:B------:R-:W-:Y:S02]  /*24070*/  SHF.R.U64 R100, R100, 0x3, RZ ;  /* 0x0000000364647819 */ /* 0x000fe400000012ff */
[----:B------:R-:W-:Y:S02]  /*24080*/  LOP3.LUT R92, R93, 0x380, RZ, 0xc0, !PT ;  /* 0x000003805d5c7812 */ /* 0x000fe400078ec0ff */
[----:B------:R-:W-:Y:S02]  /*24090*/  LOP3.LUT R96, R97, 0x380, RZ, 0xc0, !PT ;  /* 0x0000038061607812 */ /* 0x000fe400078ec0ff */
[----:B------:R-:W-:Y:S02]  /*240a0*/  LOP3.LUT R104, R105, 0x380, RZ, 0xc0, !PT ;  /* 0x0000038069687812 */ /* 0x000fe400078ec0ff */
[----:B------:R-:W-:-:S02]  /*240b0*/  LOP3.LUT R106, R107, 0x380, RZ, 0xc0, !PT ;  /* 0x000003806b6a7812 */ /* 0x000fc400078ec0ff */
[----:B------:R-:W-:Y:S02]  /*240c0*/  LOP3.LUT R109, R108, 0x380, RZ, 0xc0, !PT ;  /* 0x000003806c6d7812 */ /* 0x000fe400078ec0ff */
[----:B------:R-:W-:Y:S02]  /*240d0*/  LOP3.LUT R111, R110, 0x380, RZ, 0xc0, !PT ;  /* 0x000003806e6f7812 */ /* 0x000fe400078ec0ff */
[----:B------:R-:W-:Y:S01]  /*240e0*/  LOP3.LUT R100, R100, R101, RZ, 0x3c, !PT ;  /* 0x0000006564647212 */ /* 0x000fe200078e3cff */
[----:B------:R-:W-:Y:S01]  /*240f0*/  IMAD.X R101, RZ, RZ, R123, P3 ;  /* 0x000000ffff657224 */ /* 0x000fe200018e067b */
[----:B------:R-:W-:Y:S02]  /*24100*/  LOP3.LUT R81, R122, 0x380, RZ, 0xc0, !PT ;  /* 0x000003807a517812 */ /* 0x000fe400078ec0ff */
[----:B------:R-:W-:Y:S02]  /*24110*/  SHF.R.U64 R92, R92, 0x3, RZ ;  /* 0x000000035c5c7819 */ /* 0x000fe400000012ff */
[----:B------:R-:W-:-:S02]  /*24120*/  SHF.R.U64 R96, R96, 0x3, RZ ;  /* 0x0000000360607819 */ /* 0x000fc400000012ff */
[----:B------:R-:W-:Y:S02]  /*24130*/  SHF.R.U64 R104, R104, 0x3, RZ ;  /* 0x0000000368687819 */ /* 0x000fe400000012ff */
[----:B------:R-:W-:Y:S02]  /*24140*/  SHF.R.U64 R106, R106, 0x3, RZ ;  /* 0x000000036a6a7819 */ /* 0x000fe400000012ff */
[----:B------:R-:W-:Y:S02]  /*24150*/  SHF.R.U64 R109, R109, 0x3, RZ ;  /* 0x000000036d6d7819 */ /* 0x000fe400000012ff */
[----:B------:R-:W-:Y:S02]  /*24160*/  SHF.R.U64 R111, R111, 0x3, RZ ;  /* 0x000000036f6f7819 */ /* 0x000fe400000012ff */
[----:B------:R-:W-:Y:S02]  /*24170*/  IADD3 R42, P3, R122, 0x8060, RZ ;  /* 0x000080607a2a7810 */ /* 0x000fe40007f7e0ff */
[----:B------:R-:W-:-:S02]  /*24180*/  SHF.R.U64 R81, R81, 0x3, RZ ;  /* 0x0000000351517819 */ /* 0x000fc400000012ff */
[----:B------:R-:W-:Y:S01]  /*24190*/  LOP3.LUT R92, R92, R93, RZ, 0x3c, !PT ;  /* 0x0000005d5c5c7212 */ /* 0x000fe200078e3cff */
[--C-:B------:R-:W-:Y:S01]  /*241a0*/  IMAD.X R93, RZ, RZ, R123.reuse, P0 ;  /* 0x000000ffff5d7224 */ /* 0x100fe200000e067b */
[----:B------:R-:W-:Y:S01]  /*241b0*/  LOP3.LUT R96, R96, R97, RZ, 0x3c, !PT ;  /* 0x0000006160607212 */ /* 0x000fe200078e3cff */
[--C-:B------:R-:W-:Y:S01]  /*241c0*/  IMAD.X R97, RZ, RZ, R123.reuse, P4 ;  /* 0x000000ffff617224 */ /* 0x100fe200020e067b */
[----:B------:R-:W-:Y:S01]  /*241d0*/  LOP3.LUT R104, R104, R105, RZ, 0x3c, !PT ;  /* 0x0000006968687212 */ /* 0x000fe200078e3cff */
[--C-:B------:R-:W-:Y:S01]  /*241e0*/  IMAD.X R105, RZ, RZ, R123.reuse, P6 ;  /* 0x000000ffff697224 */ /* 0x100fe200030e067b */
[----:B------:R-:W-:Y:S02]  /*241f0*/  LOP3.LUT R106, R106, R107, RZ, 0x3c, !PT ;  /* 0x0000006b6a6a7212 */ /* 0x000fe400078e3cff */
[----:B------:R-:W-:Y:S01]  /*24200*/  LOP3.LUT R108, R109, R108, RZ, 0x3c, !PT ;  /* 0x0000006c6d6c7212 */ /* 0x000fe200078e3cff */
[--C-:B------:R-:W-:Y:S01]  /*24210*/  IMAD.X R109, RZ, RZ, R123.reuse, P2 ;  /* 0x000000ffff6d7224 */ /* 0x100fe200010e067b */
[----:B------:R-:W-:Y:S01]  /*24220*/  LOP3.LUT R110, R111, R110, RZ, 0x3c, !PT ;  /* 0x0000006e6f6e7212 */ /* 0x000fe200078e3cff */
[----:B------:R-:W-:Y:S01]  /*24230*/  IMAD.X R111, RZ, RZ, R123, P1 ;  /* 0x000000ffff6f7224 */ /* 0x000fe200008e067b */
[----:B------:R-:W-:-:S02]  /*24240*/  LOP3.LUT R80, R42, 0x380, RZ, 0xc0, !PT ;  /* 0x000003802a507812 */ /* 0x000fc400078ec0ff */
[-C--:B------:R-:W-:Y:S02]  /*24250*/  IADD3.X R107, RZ, R123.reuse, RZ, P5, !PT ;  /* 0x0000007bff6b7210 */ /* 0x080fe40002ffe4ff */
[C---:B------:R-:W-:Y:S02]  /*24260*/  IADD3 R112, P0, R122.reuse, 0x8020, RZ ;  /* 0x000080207a707810 */ /* 0x040fe40007f1e0ff */
[C---:B------:R-:W-:Y:S02]  /*24270*/  IADD3 R114, P4, R122.reuse, 0x8040, RZ ;  /* 0x000080407a727810 */ /* 0x040fe40007f9e0ff */
[C---:B-1----:R-:W-:Y:S02]  /*24280*/  IADD3 R48, P6, R122.reuse, 0xc000, RZ ;  /* 0x0000c0007a307810 */ /* 0x042fe40007fde0ff */
[C---:B------:R-:W-:Y:S02]  /*24290*/  IADD3 R2, P5, R122.reuse, 0xc020, RZ ;  /* 0x0000c0207a027810 */ /* 0x040fe40007fbe0ff */
[C---:B------:R-:W-:Y:S01]  /*242a0*/  IADD3 R26, P2, R122.reuse, 0xc040, RZ ;  /* 0x0000c0407a1a7810 */ /* 0x040fe20007f5e0ff */
[--C-:B------:R-:W-:Y:S01]  /*242b0*/  IMAD.X R119, RZ, RZ, R123.reuse, P6 ;  /* 0x000000ffff777224 */ /* 0x100fe200030e067b */
[----:B------:R-:W-:Y:S01]  /*242c0*/  IADD3 R30, P1, R122, 0xc060, RZ ;  /* 0x0000c0607a1e7810 */ /* 0x000fe20007f3e0ff */
[--C-:B------:R-:W-:Y:S01]  /*242d0*/  IMAD.X R121, RZ, RZ, R123.reuse, P5 ;  /* 0x000000ffff797224 */ /* 0x100fe200028e067b */
[----:B------:R-:W-:Y:S01]  /*242e0*/  LOP3.LUT R122, R81, R122, RZ, 0x3c, !PT ;  /* 0x0000007a517a7212 */ /* 0x000fe200078e3cff */
[--C-:B------:R-:W-:Y:S01]  /*242f0*/  IMAD.X R81, RZ, RZ, R123.reuse, P2 ;  /* 0x000000ffff517224 */ /* 0x100fe200010e067b */
[----:B------:R-:W-:Y:S01]  /*24300*/  SHF.R.U64 R80, R80, 0x3, RZ ;  /* 0x0000000350507819 */ /* 0x000fe200000012ff */
[----:B------:R-:W-:Y:S01]  /*24310*/  IMAD.X R85, RZ, RZ, R123, P1 ;  /* 0x000000ffff557224 */ /* 0x000fe200008e067b */
[----:B------:R-:W-:-:S02]  /*24320*/  MOV R122, R122 ;  /* 0x0000007a007a7202 */ /* 0x000fc40000000f00 */
[----:B------:R-:W-:Y:S02]  /*24330*/  LOP3.LUT R84, R48, 0x380, RZ, 0xc0, !PT ;  /* 0x0000038030547812 */ /* 0x000fe400078ec0ff */
[----:B------:R-:W-:Y:S01]  /*24340*/  LOP3.LUT R116, R80, R42, RZ, 0x3c, !PT ;  /* 0x0000002a50747212 */ /* 0x000fe200078e3cff */
[----:B------:R1:W-:Y:S01]  /*24350*/  STSM.16.M88.4 [R122], R8 ;  /* 0x000000087a007844 */ /* 0x0003e20000000200 */
[----:B------:R-:W-:Y:S02]  /*24360*/  LOP3.LUT R25, R2, 0x380, RZ, 0xc0, !PT ;  /* 0x0000038002197812 */ /* 0x000fe400078ec0ff */
[----:B------:R-:W-:Y:S02]  /*24370*/  LOP3.LUT R27, R26, 0x380, RZ, 0xc0, !PT ;  /* 0x000003801a1b7812 */ /* 0x000fe400078ec0ff */
[----:B------:R-:W-:Y:S02]  /*24380*/  LOP3.LUT R42, R30, 0x380, RZ, 0xc0, !PT ;  /* 0x000003801e2a7812 */ /* 0x000fe400078ec0ff */
[----:B------:R-:W-:-:S02]  /*24390*/  LOP3.LUT R113, R112, 0x380, RZ, 0xc0, !PT ;  /* 0x0000038070717812 */ /* 0x000fc400078ec0ff */
[----:B------:R-:W-:Y:S02]  /*243a0*/  LOP3.LUT R115, R114, 0x380, RZ, 0xc0, !PT ;  /* 0x0000038072737812 */ /* 0x000fe400078ec0ff */
[----:B------:R-:W-:Y:S02]  /*243b0*/  SHF.R.U64 R84, R84, 0x3, RZ ;  /* 0x0000000354547819 */ /* 0x000fe400000012ff */
[----:B------:R-:W-:Y:S02]  /*243c0*/  SHF.R.U64 R25, R25, 0x3, RZ ;  /* 0x0000000319197819 */ /* 0x000fe400000012ff */
[----:B------:R-:W-:Y:S02]  /*243d0*/  SHF.R.U64 R27, R27, 0x3, RZ ;  /* 0x000000031b1b7819 */ /* 0x000fe400000012ff */
[----:B------:R-:W-:Y:S02]  /*243e0*/  SHF.R.U64 R42, R42, 0x3, RZ ;  /* 0x000000032a2a7819 */ /* 0x000fe400000012ff */
[----:B------:R-:W-:-:S02]  /*243f0*/  MOV R88, R88 ;  /* 0x0000005800587202 */ /* 0x000fc40000000f00 */
[----:B-1----:R-:W-:Y:S02]  /*24400*/  F2FP.F16.F32.PACK_AB R8, R33, R12 ;  /* 0x0000000c2108723e */ /* 0x002fe400000000ff */
        /* <DEDUP_REMOVED lines=8> */
[----:B------:R-:W-:Y:S02]  /*24490*/  SHF.R.U64 R115, R115, 0x3, RZ ;  /* 0x0000000373737819 */ /* 0x000fe400000012ff */
[----:B------:R-:W-:Y:S01]  /*244a0*/  LOP3.LUT R118, R84, R48, RZ, 0x3c, !PT ;  /* 0x0000003054767212 */ /* 0x000fe200078e3cff */
[----:B------:R2:W-:Y:S01]  /*244b0*/  STSM.16.M88.4 [R92], R12 ;  /* 0x0000000c5c007844 */ /* 0x0005e20000000200 */
[----:B------:R-:W-:Y:S01]  /*244c0*/  LOP3.LUT R120, R25, R2, RZ, 0x3c, !PT ;  /* 0x0000000219787212 */ /* 0x000fe200078e3cff */
[----:B------:R-:W3:Y:S01]  /*244d0*/  LDC R48, c[0x0][0xbe8] ;  /* 0x0002fa00ff307b82 */ /* 0x000ee20000000800 */
[----:B------:R-:W-:Y:S02]  /*244e0*/  LOP3.LUT R80, R27, R26, RZ, 0x3c, !PT ;  /* 0x0000001a1b507212 */ /* 0x000fe400078e3cff */
[----:B------:R-:W-:-:S02]  /*244f0*/  LOP3.LUT R84, R42, R30, RZ, 0x3c, !PT ;  /* 0x0000001e2a547212 */ /* 0x000fc400078e3cff */
[----:B------:R-:W-:Y:S02]  /*24500*/  MOV R96, R96 ;  /* 0x0000006000607202 */ /* 0x000fe40000000f00 */
[----:B------:R-:W-:Y:S02]  /*24510*/  F2FP.F16.F32.PACK_AB R24, R3, R160 ;  /* 0x000000a00318723e */ /* 0x000fe400000000ff */
[----:B------:R-:W-:Y:S02]  /*24520*/  F2FP.F16.F32.PACK_AB R25, R5, R4 ;  /* 0x000000040519723e */ /* 0x000fe400000000ff */
[----:B------:R-:W-:Y:S02]  /*24530*/  F2FP.F16.F32.PACK_AB R26, R53, R161 ;  /* 0x000000a1351a723e */ /* 0x000fe400000000ff */
[----:B------:R-:W-:Y:S02]  /*24540*/  F2FP.F16.F32.PACK_AB R27, R55, R54 ;  /* 0x00000036371b723e */ /* 0x000fe400000000ff */
[----:B------:R-:W-:Y:S01]  /*24550*/  LOP3.LUT R112, R113, R112, RZ, 0x3c, !PT ;  /* 0x0000007071707212 */ /* 0x000fe200078e3cff */
[----:B------:R-:W-:Y:S01]  /*24560*/  IMAD.X R113, RZ, RZ, R123, P0 ;  /* 0x000000ffff717224 */ /* 0x000fe200000e067b */
[----:B------:R-:W-:Y:S01]  /*24570*/  MOV R100, R100 ;  /* 0x0000006400647202 */ /* 0x000fe20000000f00 */
[----:B------:R-:W-:Y:S01]  /*24580*/  STSM.16.M88.4 [R96], R24 ;  /* 0x0000001860007844 */ /* 0x000fe20000000200 */
[----:B------:R-:W-:-:S02]  /*24590*/  F2FP.F16.F32.PACK_AB R28, R57, R162 ;  /* 0x000000a2391c723e */ /* 0x000fc400000000ff */
[----:B------:R-:W-:Y:S02]  /*245a0*/  F2FP.F16.F32.PACK_AB R30, R61, R163 ;  /* 0x000000a33d1e723e */ /* 0x000fe400000000ff */
[----:B------:R-:W-:Y:S01]  /*245b0*/  LOP3.LUT R114, R115, R114, RZ, 0x3c, !PT ;  /* 0x0000007273727212 */ /* 0x000fe200078e3cff */
[----:B------:R-:W-:Y:S01]  /*245c0*/  IMAD.X R115, RZ, RZ, R123, P4 ;  /* 0x000000ffff737224 */ /* 0x000fe200020e067b */
[----:B------:R-:W-:Y:S01]  /*245d0*/  MOV R104, R104 ;  /* 0x0000006800687202 */ /* 0x000fe20000000f00 */
[----:B------:R-:W-:Y:S01]  /*245e0*/  STSM.16.M88.4 [R100], R28 ;  /* 0x0000001c64007844 */ /* 0x000fe20000000200 */
[----:B-1----:R-:W-:Y:S02]  /*245f0*/  F2FP.F16.F32.PACK_AB R8, R65, R164 ;  /* 0x000000a44108723e */ /* 0x002fe400000000ff */
[----:B------:R-:W-:Y:S02]  /*24600*/  F2FP.F16.F32.PACK_AB R9, R67, R66 ;  /* 0x000000424309723e */ /* 0x000fe400000000ff */
[----:B------:R-:W-:-:S02]  /*24610*/  F2FP.F16.F32.PACK_AB R10, R69, R165 ;  /* 0x000000a5450a723e */ /* 0x000fc400000000ff */
[----:B------:R-:W-:Y:S02]  /*24620*/  F2FP.F16.F32.PACK_AB R11, R71, R70 ;  /* 0x00000046470b723e */ /* 0x000fe400000000ff */
[----:B------:R-:W-:Y:S02]  /*24630*/  MOV R106, R106 ;  /* 0x0000006a006a7202 */ /* 0x000fe40000000f00 */
[----:B--2---:R-:W-:Y:S01]  /*24640*/  F2FP.F16.F32.PACK_AB R12, R73, R166 ;  /* 0x000000a6490c723e */ /* 0x004fe200000000ff */
[----:B------:R1:W-:Y:S01]  /*24650*/  STSM.16.M88.4 [R104], R8 ;  /* 0x0000000868007844 */ /* 0x0003e20000000200 */
[----:B------:R-:W-:Y:S02]  /*24660*/  F2FP.F16.F32.PACK_AB R13, R75, R74 ;  /* 0x0000004a4b0d723e */ /* 0x000fe400000000ff */
[----:B------:R-:W-:Y:S02]  /*24670*/  F2FP.F16.F32.PACK_AB R14, R77, R167 ;  /* 0x000000a74d0e723e */ /* 0x000fe400000000ff */
[----:B------:R-:W-:-:S02]  /*24680*/  F2FP.F16.F32.PACK_AB R15, R79, R78 ;  /* 0x0000004e4f0f723e */ /* 0x000fc400000000ff */
[----:B------:R-:W-:Y:S02]  /*24690*/  IADD3.X R117, RZ, R123, RZ, P3, !PT ;  /* 0x0000007bff757210 */ /* 0x000fe40001ffe4ff */
[----:B------:R-:W-:Y:S01]  /*246a0*/  MOV R108, R108 ;  /* 0x0000006c006c7202 */ /* 0x000fe20000000f00 */
[----:B------:R2:W-:Y:S01]  /*246b0*/  STSM.16.M88.4 [R106], R12 ;  /* 0x0000000c6a007844 */ /* 0x0005e20000000200 */
[----:B------:R-:W-:Y:S02]  /*246c0*/  F2FP.F16.F32.PACK_AB R33, R83, R82 ;  /* 0x000000525321723e */ /* 0x000fe400000000ff */
[----:B------:R-:W-:Y:S02]  /*246d0*/  F2FP.F16.F32.PACK_AB R34, R40, R169 ;  /* 0x000000a92822723e */ /* 0x000fe400000000ff */
[----:B------:R-:W-:Y:S02]  /*246e0*/  F2FP.F16.F32.PACK_AB R35, R87, R86 ;  /* 0x000000565723723e */ /* 0x000fe400000000ff */
[----:B------:R-:W-:-:S02]  /*246f0*/  MOV R110, R110 ;  /* 0x0000006e006e7202 */ /* 0x000fc40000000f00 */
[----:B------:R-:W-:Y:S01]  /*24700*/  F2FP.F16.F32.PACK_AB R40, R56, R170 ;  /* 0x000000aa3828723e */ /* 0x000fe200000000ff */
[----:B------:R-:W-:Y:S01]  /*24710*/  STSM.16.M88.4 [R108], R32 ;  /* 0x000000206c007844 */ /* 0x000fe20000000200 */
[----:B------:R-:W-:Y:S02]  /*24720*/  F2FP.F16.F32.PACK_AB R41, R91, R90 ;  /* 0x0000005a5b29723e */ /* 0x000fe400000000ff */
[----:B------:R-:W-:Y:S02]  /*24730*/  F2FP.F16.F32.PACK_AB R42, R152, R171 ;  /* 0x000000ab982a723e */ /* 0x000fe400000000ff */
[----:B------:R-:W-:Y:S02]  /*24740*/  MOV R112, R112 ;  /* 0x0000007000707202 */ /* 0x000fe40000000f00 */
[----:B------:R-:W-:Y:S01]  /*24750*/  F2FP.F16.F32.PACK_AB R56, R153, R172 ;  /* 0x000000ac9938723e */ /* 0x000fe200000000ff */
[----:B------:R-:W-:Y:S01]  /*24760*/  STSM.16.M88.4 [R110], R40 ;  /* 0x000000286e007844 */ /* 0x000fe20000000200 */
[----:B------:R-:W-:-:S02]  /*24770*/  F2FP.F16.F32.PACK_AB R57, R99, R98 ;  /* 0x000000626339723e */ /* 0x000fc400000000ff */
[----:B------:R-:W-:Y:S02]  /*24780*/  MOV R114, R114 ;  /* 0x0000007200727202 */ /* 0x000fe40000000f00 */
[----:B-1----:R-:W-:Y:S01]  /*24790*/  F2FP.F16.F32.PACK_AB R8, R155, R174 ;  /* 0x000000ae9b08723e */ /* 0x002fe200000000ff */
[----:B------:R-:W-:Y:S01]  /*247a0*/  STSM.16.M88.4 [R112], R56 ;  /* 0x0000003870007844 */ /* 0x000fe20000000200 */
[----:B------:R-:W-:Y:S02]  /*247b0*/  F2FP.F16.F32.PACK_AB R9, R36, R7 ;  /* 0x000000072409723e */ /* 0x000fe400000000ff */
[----:B------:R-:W-:Y:S02]  /*247c0*/  F2FP.F16.F32.PACK_AB R10, R156, R175 ;  /* 0x000000af9c0a723e */ /* 0x000fe400000000ff */
[----:B------:R-:W-:Y:S02]  /*247d0*/  F2FP.F16.F32.PACK_AB R11, R47, R44 ;  /* 0x0000002c2f0b723e */ /* 0x000fe400000000ff */
[----:B------:R-:W-:-:S02]  /*247e0*/  MOV R116, R116 ;  /* 0x0000007400747202 */ /* 0x000fc40000000f00 */
[----:B--2---:R-:W-:Y:S01]  /*247f0*/  F2FP.F16.F32.PACK_AB R12, R157, R176 ;  /* 0x000000b09d0c723e */ /* 0x004fe200000000ff */
[----:B------:R-:W-:Y:S01]  /*24800*/  STSM.16.M88.4 [R114], R8 ;  /* 0x0000000872007844 */ /* 0x000fe20000000200 */
[----:B------:R-:W-:Y:S02]  /*24810*/  F2FP.F16.F32.PACK_AB R13, R60, R52 ;  /* 0x000000343c0d723e */ /* 0x000fe400000000ff */
[----:B------:R-:W-:Y:S02]  /*24820*/  F2FP.F16.F32.PACK_AB R14, R158, R177 ;  /* 0x000000b19e0e723e */ /* 0x000fe400000000ff */
[----:B------:R-:W-:Y:S02]  /*24830*/  F2FP.F16.F32.PACK_AB R15, R68, R64 ;  /* 0x00000040440f723e */ /* 0x000fe400000000ff */
[----:B------:R-:W-:Y:S02]  /*24840*/  SHF.L.U32 R2, R236, 0x2, RZ ;  /* 0x00000002ec027819 */ /* 0x000fe400000006ff */
[----:B------:R-:W-:Y:S01]  /*24850*/  MOV R118, R118 ;  /* 0x0000007600767202 */ /* 0x000fe20000000f00 */
[----:B------:R1:W-:Y:S01]  /*24860*/  STSM.16.M88.4 [R116], R12 ;  /* 0x0000000c74007844 */ /* 0x0003e20000000200 */
[----:B------:R-:W-:-:S02]  /*24870*/  IADD3 R4, P1, R2, UR4, RZ ;  /* 0x0000000402047c10 */ /* 0x000fc4000ff3e0ff */
[----:B------:R-:W-:Y:S02]  /*24880*/  F2FP.F16.F32.PACK_AB R24, R159, R178 ;  /* 0x000000b29f18723e */ /* 0x000fe400000000ff */
[----:B------:R-:W-:Y:S02]  /*24890*/  F2FP.F16.F32.PACK_AB R25, R76, R72 ;  /* 0x000000484c19723e */ /* 0x000fe400000000ff */
[----:B------:R-:W-:Y:S02]  /*248a0*/  F2FP.F16.F32.PACK_AB R26, R125, R179 ;  /* 0x000000b37d1a723e */ /* 0x000fe400000000ff */
[----:B------:R-:W-:Y:S02]  /*248b0*/  F2FP.F16.F32.PACK_AB R27, R127, R126 ;  /* 0x0000007e7f1b723e */ /* 0x000fe400000000ff */
[----:B------:R-:W-:Y:S02]  /*248c0*/  ISETP.NE.U32.AND P0, PT, RZ, UR4, PT ;  /* 0x00000004ff007c0c */ /* 0x000fe4000bf05070 */
[----:B------:R-:W-:Y:S01]  /*248d0*/  MOV R120, R120 ;  /* 0x0000007800787202 */ /* 0x000fe20000000f00 */
[----:B------:R2:W-:Y:S01]  /*248e0*/  STSM.16.M88.4 [R118], R24 ;  /* 0x0000001876007844 */ /* 0x0005e20000000200 */
[----:B------:R-:W-:-:S02]  /*248f0*/  F2FP.F16.F32.PACK_AB R28, R129, R128 ;  /* 0x00000080811c723e */ /* 0x000fc400000000ff */
[----:B-1----:R-:W-:Y:S02]  /*24900*/  SHF.R.S32.HI R15, RZ, 0x1f, R236 ;  /* 0x0000001fff0f7819 */ /* 0x002fe400000114ec */
[----:B------:R-:W-:Y:S02]  /*24910*/  F2FP.F16.F32.PACK_AB R29, R131, R130 ;  /* 0x00000082831d723e */ /* 0x000fe400000000ff */
[----:B------:R-:W-:Y:S02]  /*24920*/  SHF.L.U64.HI R3, R236, 0x2, R15 ;  /* 0x00000002ec037819 */ /* 0x000fe4000001020f */
[----:B------:R-:W-:Y:S02]  /*24930*/  F2FP.F16.F32.PACK_AB R30, R133, R132 ;  /* 0x00000084851e723e */ /* 0x000fe400000000ff */
[----:B------:R-:W-:Y:S02]  /*24940*/  F2FP.F16.F32.PACK_AB R31, R135, R134 ;  /* 0x00000086871f723e */ /* 0x000fe400000000ff */
[----:B------:R-:W-:Y:S01]  /*24950*/  MOV R80, R80 ;  /* 0x0000005000507202 */ /* 0x000fe20000000f00 */
[----:B------:R-:W-:Y:S01]  /*24960*/  IMAD.MOV.U32 R81, RZ, RZ, RZ ;  /* 0x000000ffff517224 */ /* 0x000fe200078e00ff */
[----:B------:R-:W-:Y:S01]  /*24970*/  IADD3.X R5, R3, UR5, RZ, P1, !PT ;  /* 0x0000000503057c10 */ /* 0x000fe20008ffe4ff */
[----:B------:R2:W-:Y:S01]  /*24980*/  STSM.16.M88.4 [R120], R28 ;  /* 0x0000001c78007844 */ /* 0x0005e20000000200 */
[----:B------:R-:W-:-:S02]  /*24990*/  MOV R84, R84 ;  /* 0x0000005400547202 */ /* 0x000fc40000000f00 */
[----:B---3--:R-:W-:Y:S01]  /*249a0*/  ISETP.NE.AND P1, PT, R48, 0x1, PT ;  /* 0x000000013000780c */ /* 0x008fe20003f25270 */
[----:B------:R2:W-:Y:S01]  /*249b0*/  STSM.16.M88.4 [R80], R136 ;  /* 0x0000008850007844 */ /* 0x0005e20000000200 */
[----:B------:R-:W-:Y:S01]  /*249c0*/  ISETP.NE.AND.EX P0, PT, RZ, UR5, PT, P0 ;  /* 0x00000005ff007c0c */ /* 0x000fe2000bf05300 */
[----:B------:R-:W-:Y:S02]  /*249d0*/  ULDC.64 UR4, c[0x0][0xc08] ;  /* 0x0003020000047ab9 */ /* 0x000fe40000000a00 */
[----:B------:R-:W-:Y:S01]  /*249e0*/  ISETP.NE.U32.AND P2, PT, RZ, UR4, PT ;  /* 0x00000004ff007c0c */ /* 0x000fe2000bf45070 */
[----:B------:R2:W-:Y:S01]  /*249f0*/  STSM.16.M88.4 [R84], R144 ;  /* 0x0000009054007844 */ /* 0x0005e20000000200 */
[----:B------:R-:W-:Y:S02]  /*24a00*/  BAR.SYNC.DEFER_BLOCKING 0x1, 0x100 ;  /* 0x0044000000007b1d */ /* 0x000fe40000010000 */
[----:B------:R-:W-:-:S06]  /*24a10*/  ISETP.NE.AND.EX P2, PT, RZ, UR5, PT, P2 ;  /* 0x00000005ff007c0c */ /* 0x000fcc000bf45320 */
[----:B------:R-:W1:Y:S08]  /*24a20*/  @P1 LDC R8, c[0x0][0xbec] ;  /* 0x0002fb00ff081b82 */ /* 0x000e700000000800 */
[----:B------:R-:W3:Y:S01]  /*24a30*/  @P1 LDC R11, c[0x0][0xbf0] ;  /* 0x0002fc00ff0b1b82 */ /* 0x000ee20000000800 */
[----:B------:R-:W-:Y:S01]  /*24a40*/  @P2 IADD3 R2, P3, R2, UR4, RZ ;  /* 0x0000000402022c10 */ /* 0x000fe2000ff7e0ff */
[----:B------:R-:W-:-:S02]  /*24a50*/  ULDC UR4, c[0x0][0xa88] ;  /* 0x0002a20000047ab9 */ /* 0x000fc40000000800 */
[----:B------:R-:W-:Y:S01]  /*24a60*/  IMAD.U32 R7, RZ, RZ, UR4 ;  /* 0x00000004ff077e24 */ /* 0x000fe2000f8e00ff */
[----:B------:R-:W-:Y:S01]  /*24a70*/  @P2 IADD3.X R3, R3, UR5, RZ, P3, !PT ;  /* 0x0000000503032c10 */ /* 0x000fe20009ffe4ff */
[----:B------:R2:W5:Y:S04]  /*24a80*/  @P0 LDG.E R81, desc[UR6][R4.64] ;  /* 0x0000000604510981 */ /* 0x000568000c1e1900 */
[----:B------:R2:W5:Y:S01]  /*24a90*/  @P2 LDG.E R7, desc[UR6][R2.64] ;  /* 0x0000000602072981 */ /* 0x000562000c1e1900 */
[----:B------:R-:W-:Y:S05]  /*24aa0*/  @P2 BRA `(.L_x_3105) ;  /* 0x0000000000142947 */ /* 0x000fea0003800000 */
[----:B------:R-:W-:Y:S05]  /*24ab0*/  @!P0 BRA `(.L_x_3105) ;  /* 0x0000000000108947 */ /* 0x000fea0003800000 */
[----:B------:R-:W-:Y:S02]  /*24ac0*/  ULDC.64 UR4, c[0x0][0x208] ;  /* 0x0000820000047ab9 */ /* 0x000fe40000000a00 */
[----:B--2---:R-:W2:Y:S04]  /*24ad0*/  LDG.E R2, desc[UR4][R4.64] ;  /* 0x0000000404027981 */ /* 0x004ea8000c1e1900 */
[----:B-----5:R-:W2:Y:S02]  /*24ae0*/  LDG.E R7, desc[UR4][R4.64+0x4] ;  /* 0x0000040404077981 */ /* 0x020ea4000c1e1900 */
[----:B--2---:R-:W-:-:S07]  /*24af0*/  IMAD.IADD R7, R7, 0x1, -R2 ;  /* 0x0000000107077824 */ /* 0x004fce00078e0a02 */
.L_x_3105:
[----:B------:R-:W4:Y:S01]  /*24b00*/  LDL.LU R86, [R1+0x64] ;  /* 0x0000640001567983 */ /* 0x000f220000300800 */
[----:B--2---:R-:W-:Y:S01]  /*24b10*/  IMAD.IADD R25, R235, 0x1, R230 ;  /* 0x00000001eb197824 */ /* 0x004fe200078e02e6 */
[----:B------:R-:W-:Y:S01]  /*24b20*/  ULDC.64 UR4, c[0x0][0xb90] ;  /* 0x0002e40000047ab9 */ /* 0x000fe20000000a00 */
[--C-:B-----5:R-:W-:Y:S01]  /*24b30*/  SHF.R.S32.HI R3, RZ, 0x1f, R81.reuse ;  /* 0x0000001fff037819 */ /* 0x120fe20000011451 */
[----:B------:R-:W2:Y:S01]  /*24b40*/  LDL R26, [R1+0x90] ;  /* 0x00009000011a7983 */ /* 0x000ea20000100800 */
[----:B-1----:R-:W-:Y:S01]  /*24b50*/  @P1 IMAD.HI.U32 R8, R25, R8, RZ ;  /* 0x0000000819081227 */ /* 0x002fe200078e00ff */
[----:B------:R-:W-:Y:S01]  /*24b60*/  MOV R9, R25 ;  /* 0x0000001900097202 */ /* 0x000fe20000000f00 */
[----:B------:R-:W1:Y:S01]  /*24b70*/  @P1 LDC R83, c[0x0][0xbec] ;  /* 0x0002fb00ff531b82 */ /* 0x000e620000000800 */
[----:B------:R-:W2:Y:S01]  /*24b80*/  LDL R14, [R1+0x74] ;  /* 0x00007400010e7983 */ /* 0x000ea20000100800 */
[----:B------:R-:W-:Y:S01]  /*24b90*/  IMAD.MOV.U32 R2, RZ, RZ, R81 ;  /* 0x000000ffff027224 */ /* 0x000fe200078e0051 */
[----:B---3--:R-:W-:Y:S01]  /*24ba0*/  @P1 SHF.R.U32.HI R9, RZ, R11, R8 ;  /* 0x0000000bff091219 */ /* 0x008fe20000011608 */
[----:B------:R-:W-:Y:S01]  /*24bb0*/  IMAD.SHL.U32 R10, R212, 0x40, RZ ;  /* 0x00000040d40a7824 */ /* 0x000fe200078e00ff */
[----:B------:R-:W-:-:S02]  /*24bc0*/  SEL R80, R15, RZ, !P0 ;  /* 0x000000ff0f507207 */ /* 0x000fc40004000000 */
[----:B------:R-:W-:Y:S01]  /*24bd0*/  SEL R236, R236, RZ, !P0 ;  /* 0x000000ffecec7207 */ /* 0x000fe20004000000 */
[----:B------:R-:W-:Y:S01]  /*24be0*/  IMAD R11, R237, 0x8, R10 ;  /* 0x00000008ed0b7824 */ /* 0x000fe200078e020a */
[----:B------:R-:W-:Y:S01]  /*24bf0*/  IADD3 R15, -R9, RZ, RZ ;  /* 0x000000ff090f7210 */ /* 0x000fe20007ffe1ff */
[----:B------:R-:W-:Y:S01]  /*24c00*/  ULDC.64 UR6, c[0x0][0x208] ;  /* 0x0000820000067ab9 */ /* 0x000fe20000000a00 */
[----:B------:R-:W3:Y:S01]  /*24c10*/  @P1 LDC R85, c[0x0][0xbf0] ;  /* 0x0002fc00ff551b82 */ /* 0x000ee20000000800 */
[----:B------:R-:W-:-:S04]  /*24c20*/  IMAD.WIDE R20, R11, 0x2, R20 ;  /* 0x000000020b147825 */ /* 0x000fc800078e0214 */
[----:B------:R-:W-:Y:S01]  /*24c30*/  IMAD R11, R48, R15, R25 ;  /* 0x0000000f300b7224 */ /* 0x000fe200078e0219 */
[C---:B------:R-:W-:Y:S02]  /*24c40*/  IADD3 R33, P2, R20.reuse, 0x5000, RZ ;  /* 0x0000500014217810 */ /* 0x040fe40007f5e0ff */
[----:B------:R-:W-:Y:S02]  /*24c50*/  IADD3 R29, P3, R20, 0x4000, RZ ;  /* 0x00004000141d7810 */ /* 0x000fe40007f7e0ff */
[----:B------:R-:W-:Y:S02]  /*24c60*/  LOP3.LUT R32, R33, 0x380, RZ, 0xc0, !PT ;  /* 0x0000038021207812 */ /* 0x000fe400078ec0ff */
[----:B------:R-:W-:Y:S02]  /*24c70*/  LOP3.LUT R28, R29, 0x380, RZ, 0xc0, !PT ;  /* 0x000003801d1c7812 */ /* 0x000fe400078ec0ff */
[----:B------:R-:W-:Y:S02]  /*24c80*/  SHF.R.U64 R32, R32, 0x3, RZ ;  /* 0x0000000320207819 */ /* 0x000fe400000012ff */
[----:B------:R-:W-:-:S02]  /*24c90*/  SHF.R.U64 R28, R28, 0x3, RZ ;  /* 0x000000031c1c7819 */ /* 0x000fc400000012ff */
[----:B------:R-:W-:Y:S01]  /*24ca0*/  LOP3.LUT R32, R32, R33, RZ, 0x3c, !PT ;  /* 0x0000002120207212 */ /* 0x000fe200078e3cff */
[----:B------:R-:W-:Y:S01]  /*24cb0*/  IMAD.X R33, RZ, RZ, R21, P2 ;  /* 0x000000ffff217224 */ /* 0x000fe200010e0615 */
[----:B------:R-:W-:Y:S02]  /*24cc0*/  IADD3 R61, P2, R20, 0xb000, RZ ;  /* 0x0000b000143d7810 */ /* 0x000fe40007f5e0ff */
[----:B------:R-:W-:Y:S02]  /*24cd0*/  LOP3.LUT R28, R28, R29, RZ, 0x3c, !PT ;  /* 0x0000001d1c1c7212 */ /* 0x000fe400078e3cff */
[----:B------:R-:W-:Y:S02]  /*24ce0*/  IADD3.X R29, RZ, R21, RZ, P3, !PT ;  /* 0x00000015ff1d7210 */ /* 0x000fe40001ffe4ff */
[----:B------:R-:W-:Y:S02]  /*24cf0*/  IADD3 R57, P3, R20, 0xa000, RZ ;  /* 0x0000a00014397810 */ /* 0x000fe40007f7e0ff */
[----:B------:R-:W-:-:S02]  /*24d00*/  LOP3.LUT R60, R61, 0x380, RZ, 0xc0, !PT ;  /* 0x000003803d3c7812 */ /* 0x000fc400078ec0ff */
[----:B------:R-:W-:Y:S02]  /*24d10*/  IADD3 R37, P6, R20, 0x6000, RZ ;  /* 0x0000600014257810 */ /* 0x000fe40007fde0ff */
[----:B------:R-:W-:Y:S02]  /*24d20*/  LOP3.LUT R56, R57, 0x380, RZ, 0xc0, !PT ;  /* 0x0000038039387812 */ /* 0x000fe400078ec0ff */
[----:B------:R-:W-:Y:S02]  /*24d30*/  SHF.R.U64 R60, R60, 0x3, RZ ;  /* 0x000000033c3c7819 */ /* 0x000fe400000012ff */
[----:B------:R-:W-:Y:S02]  /*24d40*/  LOP3.LUT R36, R37, 0x380, RZ, 0xc0, !PT ;  /* 0x0000038025247812 */ /* 0x000fe400078ec0ff */
        /* <DEDUP_REMOVED lines=8> */
[----:B------:R-:W-:-:S04]  /*24dd0*/  IADD3 R65, P6, R20, 0xc000, RZ ;  /* 0x0000c00014417810 */ /* 0x000fc80007fde0ff */
[----:B------:R-:W-:-:S04]  /*24de0*/  LOP3.LUT R64, R65, 0x380, RZ, 0xc0, !PT ;  /* 0x0000038041407812 */ /* 0x000fc800078ec0ff */
[----:B------:R-:W-:-:S04]  /*24df0*/  SHF.R.U64 R64, R64, 0x3, RZ ;  /* 0x0000000340407819 */ /* 0x000fc800000012ff */
[----:B------:R-:W-:Y:S02]  /*24e00*/  LOP3.LUT R64, R64, R65, RZ, 0x3c, !PT ;  /* 0x0000004140407212 */ /* 0x000fe400078e3cff */
[----:B------:R-:W-:Y:S01]  /*24e10*/  IADD3.X R65, RZ, R21, RZ, P6, !PT ;  /* 0x00000015ff417210 */ /* 0x000fe200037fe4ff */
[----:B------:R-:W-:Y:S01]  /*24e20*/  IMAD.IADD R87, R212, 0x1, R230 ;  /* 0x00000001d4577824 */ /* 0x000fe200078e02e6 */
[----:B------:R-:W-:Y:S01]  /*24e30*/  BSSY B1, `(.L_x_3106) ;  /* 0x00000b0000017945 */ /* 0x000fe20003800000 */
[----:B------:R-:W-:Y:S02]  /*24e40*/  SHF.R.S32.HI R90, RZ, 0x1f, R220 ;  /* 0x0000001fff5a7819 */ /* 0x000fe400000114dc */
[----:B----4-:R-:W-:-:S05]  /*24e50*/  SHF.R.S32.HI R82, RZ, 0x1f, R86 ;  /* 0x0000001fff527819 */ /* 0x010fca0000011456 */
[----:B------:R-:W-:-:S04]  /*24e60*/  IMAD R4, R82, UR4, RZ ;  /* 0x0000000452047c24 */ /* 0x000fc8000f8e02ff */
[C---:B------:R-:W-:Y:S02]  /*24e70*/  IMAD R13, R86.reuse, UR5, R4 ;  /* 0x00000005560d7c24 */ /* 0x040fe4000f8e0204 */
[----:B------:R-:W-:Y:S01]  /*24e80*/  IMAD.WIDE.U32 R4, R86, UR4, R2 ;  /* 0x0000000456047c25 */ /* 0x000fe2000f8e0002 */
[----:B------:R-:W-:-:S03]  /*24e90*/  ULDC.64 UR4, c[0x0][0xb98] ;  /* 0x0002e60000047ab9 */ /* 0x000fc60000000a00 */
[----:B------:R-:W-:Y:S02]  /*24ea0*/  IMAD.IADD R5, R5, 0x1, R13 ;  /* 0x0000000105057824 */ /* 0x000fe400078e020d */
[----:B------:R-:W-:Y:S02]  /*24eb0*/  IMAD R13, R80, UR4, RZ ;  /* 0x00000004500d7c24 */ /* 0x000fe4000f8e02ff */
[----:B------:R-:W-:Y:S01]  /*24ec0*/  IMAD.WIDE.U32 R4, R236, UR4, R4 ;  /* 0x00000004ec047c25 */ /* 0x000fe2000f8e0004 */
[----:B------:R-:W-:-:S03]  /*24ed0*/  SHF.R.S32.HI R2, RZ, 0x1f, R11 ;  /* 0x0000001fff027819 */ /* 0x000fc6000001140b */
[----:B------:R-:W-:Y:S01]  /*24ee0*/  IMAD R8, R236, UR5, R13 ;  /* 0x00000005ec087c24 */ /* 0x000fe2000f8e020d */
[----:B------:R-:W-:Y:S01]  /*24ef0*/  SHF.R.S32.HI R13, RZ, 0x1f, R9 ;  /* 0x0000001fff0d7819 */ /* 0x000fe20000011409 */
[----:B------:R-:W-:Y:S01]  /*24f00*/  ULDC.64 UR4, c[0x0][0xb88] ;  /* 0x0002e20000047ab9 */ /* 0x000fe20000000a00 */
[----:B------:R-:W-:Y:S01]  /*24f10*/  IADD3 R4, P0, R9, R4, RZ ;  /* 0x0000000409047210 */ /* 0x000fe20007f1e0ff */
[----:B------:R-:W-:-:S03]  /*24f20*/  IMAD R2, R2, UR4, RZ ;  /* 0x0000000402027c24 */ /* 0x000fc6000f8e02ff */
[----:B------:R-:W-:Y:S01]  /*24f30*/  IADD3.X R5, R13, R5, R8, P0, !PT ;  /* 0x000000050d057210 */ /* 0x000fe200007fe408 */
[C---:B------:R-:W-:Y:S02]  /*24f40*/  IMAD R15, R11.reuse, UR5, R2 ;  /* 0x000000050b0f7c24 */ /* 0x040fe4000f8e0202 */
[----:B------:R-:W-:Y:S01]  /*24f50*/  IMAD.WIDE.U32 R4, R11, UR4, R4 ;  /* 0x000000040b047c25 */ /* 0x000fe2000f8e0004 */
[----:B------:R-:W-:-:S03]  /*24f60*/  ULDC.64 UR4, c[0x0][0xb50] ;  /* 0x0002d40000047ab9 */ /* 0x000fc60000000a00 */
[----:B------:R-:W-:Y:S01]  /*24f70*/  IMAD.IADD R5, R5, 0x1, R15 ;  /* 0x0000000105057824 */ /* 0x000fe200078e020f */
[----:B------:R-:W-:-:S04]  /*24f80*/  LEA R10, P0, R4, UR4, 0x2 ;  /* 0x00000004040a7c11 */ /* 0x000fc8000f8010ff */
[----:B------:R-:W-:Y:S02]  /*24f90*/  LEA.HI.X R4, R4, UR5, R5, 0x2, P0 ;  /* 0x0000000504047c11 */ /* 0x000fe400080f1405 */
[C---:B------:R-:W-:Y:S02]  /*24fa0*/  IADD3 R9, P5, R20.reuse, 0x1000, RZ ;  /* 0x0000100014097810 */ /* 0x040fe40007fbe0ff */
[C---:B------:R-:W-:Y:S01]  /*24fb0*/  IADD3 R13, P4, R20.reuse, 0x2000, RZ ;  /* 0x00002000140d7810 */ /* 0x040fe20007f9e0ff */
[----:B------:R-:W-:Y:S01]  /*24fc0*/  SHFL.IDX PT, R54, R10, RZ, 0x1c1f ;  /* 0x001c1fff0a367589 */ /* 0x000fe200000e0000 */
[----:B------:R-:W-:Y:S01]  /*24fd0*/  IADD3 R25, P0, R20, 0x3000, RZ ;  /* 0x0000300014197810 */ /* 0x000fe20007f1e0ff */
[----:B------:R-:W-:Y:S01]  /*24fe0*/  IMAD R2, R7, R48, RZ ;  /* 0x0000003007027224 */ /* 0x000fe200078e02ff */
[----:B--2---:R-:W-:Y:S01]  /*24ff0*/  IADD3 R15, R26, R230, RZ ;  /* 0x000000e61a0f7210 */ /* 0x004fe20007ffe0ff */
[----:B------:R-:W-:Y:S01]  /*25000*/  SHFL.IDX PT, R58, R10, 0x1, 0x1c1f ;  /* 0x003c1f000a3a7f89 */ /* 0x000fe200000e0000 */
[----:B------:R-:W-:Y:S01]  /*25010*/  LOP3.LUT R24, R25, 0x380, RZ, 0xc0, !PT ;  /* 0x0000038019187812 */ /* 0x000fe200078ec0ff */
[----:B------:R-:W-:-:S03]  /*25020*/  ULDC.64 UR4, c[0x0][0xaa0] ;  /* 0x0002a80000047ab9 */ /* 0x000fc60000000a00 */
[----:B------:R-:W-:Y:S02]  /*25030*/  SHF.R.U64 R24, R24, 0x3, RZ ;  /* 0x0000000318187819 */ /* 0x000fe400000012ff */
[----:B------:R-:W-:Y:S02]  /*25040*/  LOP3.LUT R8, R9, 0x380, RZ, 0xc0, !PT ;  /* 0x0000038009087812 */ /* 0x000fe400078ec0ff */
[----:B------:R-:W-:Y:S01]  /*25050*/  LOP3.LUT R24, R24, R25, RZ, 0x3c, !PT ;  /* 0x0000001918187212 */ /* 0x000fe200078e3cff */
[----:B------:R-:W-:Y:S01]  /*25060*/  IMAD.X R25, RZ, RZ, R21, P0 ;  /* 0x000000ffff197224 */ /* 0x000fe200000e0615 */
[----:B------:R-:W-:Y:S02]  /*25070*/  LOP3.LUT R12, R13, 0x380, RZ, 0xc0, !PT ;  /* 0x000003800d0c7812 */ /* 0x000fe400078ec0ff */
[----:B------:R-:W-:Y:S02]  /*25080*/  IADD3 R53, P0, R20, 0x9000, RZ ;  /* 0x0000900014357810 */ /* 0x000fe40007f1e0ff */
[----:B------:R-:W-:-:S02]  /*25090*/  SHF.R.U64 R8, R8, 0x3, RZ ;  /* 0x0000000308087819 */ /* 0x000fc400000012ff */
[----:B------:R-:W-:Y:S02]  /*250a0*/  SHF.R.U64 R12, R12, 0x3, RZ ;  /* 0x000000030c0c7819 */ /* 0x000fe400000012ff */
[----:B------:R-:W-:Y:S01]  /*250b0*/  LOP3.LUT R52, R53, 0x380, RZ, 0xc0, !PT ;  /* 0x0000038035347812 */ /* 0x000fe200078ec0ff */
[----:B------:R-:W2:Y:S01]  /*250c0*/  SHFL.IDX PT, R55, R4, RZ, 0x1c1f ;  /* 0x001c1fff04377589 */ /* 0x000ea200000e0000 */
[----:B------:R-:W-:Y:S01]  /*250d0*/  LOP3.LUT R8, R8, R9, RZ, 0x3c, !PT ;  /* 0x0000000908087212 */ /* 0x000fe200078e3cff */
[--C-:B------:R-:W-:Y:S01]  /*250e0*/  IMAD.X R9, RZ, RZ, R21.reuse, P5 ;  /* 0x000000ffff097224 */ /* 0x100fe200028e0615 */
[----:B------:R-:W-:Y:S01]  /*250f0*/  LOP3.LUT R12, R12, R13, RZ, 0x3c, !PT ;  /* 0x0000000d0c0c7212 */ /* 0x000fe200078e3cff */
[----:B------:R-:W-:Y:S01]  /*25100*/  IMAD.X R13, RZ, RZ, R21, P4 ;  /* 0x000000ffff0d7224 */ /* 0x000fe200020e0615 */
[----:B------:R-:W-:Y:S01]  /*25110*/  SHF.R.U64 R52, R52, 0x3, RZ ;  /* 0x0000000334347819 */ /* 0x000fe200000012ff */
[----:B------:R4:W0:Y:S01]  /*25120*/  SHFL.IDX PT, R59, R4, 0x1, 0x1c1f ;  /* 0x003c1f00043b7f89 */ /* 0x00082200000e0000 */
[----:B------:R-:W-:-:S02]  /*25130*/  IADD3 R41, P5, R20, 0x7000, RZ ;  /* 0x0000700014297810 */ /* 0x000fc40007fbe0ff */
[----:B------:R-:W-:Y:S02]  /*25140*/  IADD3 R45, P4, R20, 0x8000, RZ ;  /* 0x00008000142d7810 */ /* 0x000fe40007f9e0ff */
[----:B------:R-:W-:Y:S01]  /*25150*/  LOP3.LUT R52, R52, R53, RZ, 0x3c, !PT ;  /* 0x0000003534347212 */ /* 0x000fe200078e3cff */
[----:B------:R-:W-:Y:S01]  /*25160*/  IMAD.X R53, RZ, RZ, R21, P0 ;  /* 0x000000ffff357224 */ /* 0x000fe200000e0615 */
[----:B------:R-:W-:Y:S01]  /*25170*/  LOP3.LUT R40, R41, 0x380, RZ, 0xc0, !PT ;  /* 0x0000038029287812 */ /* 0x000fe200078ec0ff */
[----:B------:R-:W-:Y:S01]  /*25180*/  VIADD R5, R15, 0x8 ;  /* 0x000000080f057836 */ /* 0x000fe20000000000 */
[----:B------:R-:W-:Y:S02]  /*25190*/  LOP3.LUT R44, R45, 0x380, RZ, 0xc0, !PT ;  /* 0x000003802d2c7812 */ /* 0x000fe400078ec0ff */
[----:B------:R-:W-:Y:S02]  /*251a0*/  LOP3.LUT P0, RZ, R14, 0x3, RZ, 0xc0, !PT ;  /* 0x000000030eff7812 */ /* 0x000fe4000780c0ff */
[----:B------:R-:W-:-:S02]  /*251b0*/  SHF.R.U64 R40, R40, 0x3, RZ ;  /* 0x0000000328287819 */ /* 0x000fc400000012ff */
[----:B------:R-:W-:Y:S02]  /*251c0*/  SHF.R.U64 R44, R44, 0x3, RZ ;  /* 0x000000032c2c7819 */ /* 0x000fe400000012ff */
[-C--:B------:R-:W-:Y:S02]  /*251d0*/  ISETP.GE.OR P2, PT, R15, R2.reuse, P0 ;  /* 0x000000020f00720c */ /* 0x080fe40000746670 */
[----:B------:R-:W-:Y:S02]  /*251e0*/  ISETP.GE.OR P0, PT, R5, R2, P0 ;  /* 0x000000020500720c */ /* 0x000fe40000706670 */
[----:B------:R-:W-:Y:S01]  /*251f0*/  LOP3.LUT R40, R40, R41, RZ, 0x3c, !PT ;  /* 0x0000002928287212 */ /* 0x000fe200078e3cff */
[--C-:B------:R-:W-:Y:S01]  /*25200*/  IMAD.X R41, RZ, RZ, R21.reuse, P5 ;  /* 0x000000ffff297224 */ /* 0x100fe200028e0615 */
[----:B------:R-:W-:Y:S01]  /*25210*/  LOP3.LUT R44, R44, R45, RZ, 0x3c, !PT ;  /* 0x0000002d2c2c7212 */ /* 0x000fe200078e3cff */
[----:B------:R-:W-:Y:S01]  /*25220*/  IMAD.X R45, RZ, RZ, R21, P4 ;  /* 0x000000ffff2d7224 */ /* 0x000fe200020e0615 */
[----:B------:R-:W-:-:S02]  /*25230*/  IADD3 R7, P3, R20, 0xf000, RZ ;  /* 0x0000f00014077810 */ /* 0x000fc40007f7e0ff */
[C---:B------:R-:W-:Y:S02]  /*25240*/  IADD3 R69, P5, R20.reuse, 0xd000, RZ ;  /* 0x0000d00014457810 */ /* 0x040fe40007fbe0ff */
[C---:B------:R-:W-:Y:S02]  /*25250*/  IADD3 R73, P4, R20.reuse, 0xe000, RZ ;  /* 0x0000e00014497810 */ /* 0x040fe40007f9e0ff */
[----:B------:R-:W-:Y:S02]  /*25260*/  LOP3.LUT R11, R20, 0x380, RZ, 0xc0, !PT ;  /* 0x00000380140b7812 */ /* 0x000fe400078ec0ff */
[----:B----4-:R-:W-:Y:S02]  /*25270*/  LOP3.LUT R4, R7, 0x380, RZ, 0xc0, !PT ;  /* 0x0000038007047812 */ /* 0x010fe400078ec0ff */
[----:B------:R-:W-:Y:S02]  /*25280*/  LOP3.LUT R68, R69, 0x380, RZ, 0xc0, !PT ;  /* 0x0000038045447812 */ /* 0x000fe400078ec0ff */
[----:B------:R-:W-:-:S02]  /*25290*/  LOP3.LUT R72, R73, 0x380, RZ, 0xc0, !PT ;  /* 0x0000038049487812 */ /* 0x000fc400078ec0ff */
[----:B------:R-:W-:Y:S01]  /*252a0*/  SHF.R.U64 R11, R11, 0x3, RZ ;  /* 0x000000030b0b7819 */ /* 0x000fe200000012ff */
[----:B--2---:R-:W-:Y:S01]  /*252b0*/  @!P2 ST.E desc[UR6][R54.64], R6 ;  /* 0x000000063600a985 */ /* 0x004fe2000c101906 */
[----:B------:R-:W-:Y:S02]  /*252c0*/  SHF.R.U64 R4, R4, 0x3, RZ ;  /* 0x0000000304047819 */ /* 0x000fe400000012ff */
[----:B------:R-:W-:Y:S01]  /*252d0*/  SHF.R.U64 R68, R68, 0x3, RZ ;  /* 0x0000000344447819 */ /* 0x000fe200000012ff */
[----:B0-----:R0:W-:Y:S01]  /*252e0*/  @!P0 ST.E desc[UR6][R58.64], R0 ;  /* 0x000000003a008985 */ /* 0x0011e2000c101906 */
[----:B------:R-:W-:Y:S02]  /*252f0*/  SHF.R.U64 R72, R72, 0x3, RZ ;  /* 0x0000000348487819 */ /* 0x000fe400000012ff */
[----:B------:R-:W-:Y:S01]  /*25300*/  LOP3.LUT R20, R11, R20, RZ, 0x3c, !PT ;  /* 0x000000140b147212 */ /* 0x000fe200078e3cff */
[--C-:B------:R-:W-:Y:S01]  /*25310*/  IMAD.X R77, RZ, RZ, R21.reuse, P3 ;  /* 0x000000ffff4d7224 */ /* 0x100fe200018e0615 */
[----:B------:R-:W-:Y:S01]  /*25320*/  LOP3.LUT R68, R68, R69, RZ, 0x3c, !PT ;  /* 0x0000004544447212 */ /* 0x000fe200078e3cff */
[--C-:B------:R-:W-:Y:S01]  /*25330*/  IMAD.X R69, RZ, RZ, R21.reuse, P5 ;  /* 0x000000ffff457224 */ /* 0x100fe200028e0615 */
[----:B------:R-:W-:Y:S01]  /*25340*/  LOP3.LUT R72, R72, R73, RZ, 0x3c, !PT ;  /* 0x0000004948487212 */ /* 0x000fe200078e3cff */
[----:B------:R-:W-:Y:S01]  /*25350*/  IMAD.X R73, RZ, RZ, R21, P4 ;  /* 0x000000ffff497224 */ /* 0x000fe200020e0615 */
[----:B------:R-:W-:Y:S01]  /*25360*/  LOP3.LUT R76, R4, R7, RZ, 0x3c, !PT ;  /* 0x00000007044c7212 */ /* 0x000fe200078e3cff */
[----:B------:R-:W5:Y:S01]  /*25370*/  LD.E.128 R8, desc[UR6][R8.64] ;  /* 0x0000000608087980 */ /* 0x000f62000c101d00 */
[----:B0-----:R-:W-:-:S03]  /*25380*/  IMAD R0, R3, UR4, RZ ;  /* 0x0000000403007c24 */ /* 0x001fc6000f8e02ff */
[----:B------:R0:W5:Y:S01]  /*25390*/  LD.E.128 R4, desc[UR6][R20.64] ;  /* 0x0000000614047980 */ /* 0x000162000c101d00 */
[----:B------:R-:W-:-:S03]  /*253a0*/  IMAD R3, R81, UR5, R0 ;  /* 0x0000000551037c24 */ /* 0x000fc6000f8e0200 */
[----:B------:R-:W5:Y:S04]  /*253b0*/  LD.E.128 R12, desc[UR6][R12.64] ;  /* 0x000000060c0c7980 */ /* 0x000f68000c101d00 */
[----:B------:R-:W5:Y:S01]  /*253c0*/  LD.E.128 R24, desc[UR6][R24.64] ;  /* 0x0000000618187980 */ /* 0x000f62000c101d00 */
[----:B0-----:R-:W-:Y:S01]  /*253d0*/  IMAD.WIDE.U32 R20, R81, UR4, RZ ;  /* 0x0000000451147c25 */ /* 0x001fe2000f8e00ff */
[----:B------:R-:W-:Y:S02]  /*253e0*/  ULDC.64 UR4, c[0x0][0xae8] ;  /* 0x0002ba0000047ab9 */ /* 0x000fe40000000a00 */
[----:B------:R-:W5:Y:S01]  /*253f0*/  LD.E.128 R28, desc[UR6][R28.64] ;  /* 0x000000061c1c7980 */ /* 0x000f62000c101d00 */
[----:B------:R-:W-:Y:S01]  /*25400*/  IMAD.IADD R21, R21, 0x1, R3 ;  /* 0x0000000115157824 */ /* 0x000fe200078e0203 */
[----:B------:R-:W-:Y:S01]  /*25410*/  LEA R3, R237, R212, 0x5 ;  /* 0x000000d4ed037211 */ /* 0x000fe200078e28ff */
[----:B------:R-:W-:Y:S01]  /*25420*/  IMAD R82, R82, UR4, RZ ;  /* 0x0000000452527c24 */ /* 0x000fe2000f8e02ff */
[----:B------:R-:W5:Y:S03]  /*25430*/  LD.E.128 R32, desc[UR6][R32.64] ;  /* 0x0000000620207980 */ /* 0x000f66000c101d00 */
[----:B------:R-:W-:Y:S01]  /*25440*/  IMAD.IADD R84, R230, 0x1, R3 ;  /* 0x00000001e6547824 */ /* 0x000fe200078e0203 */
[----:B------:R-:W5:Y:S01]  /*25450*/  LD.E.128 R36, desc[UR6][R36.64] ;  /* 0x0000000624247980 */ /* 0x000f62000c101d00 */
[----:B------:R-:W-:-:S02]  /*25460*/  IMAD R3, R86, UR5, R82 ;  /* 0x0000000556037c24 */ /* 0x000fc4000f8e0252 */
[----:B------:R-:W-:Y:S01]  /*25470*/  IMAD.WIDE.U32 R20, R86, UR4, R20 ;  /* 0x0000000456147c25 */ /* 0x000fe2000f8e0014 */
[----:B------:R-:W-:Y:S01]  /*25480*/  ULDC.64 UR4, c[0x0][0xaf0] ;  /* 0x0002bc0000047ab9 */ /* 0x000fe20000000a00 */
[----:B------:R-:W5:Y:S02]  /*25490*/  LD.E.128 R40, desc[UR6][R40.64] ;  /* 0x0000000628287980 */ /* 0x000f64000c101d00 */
[----:B-1----:R-:W-:Y:S02]  /*254a0*/  @P1 IMAD.HI.U32 R0, R84, R83, RZ ;  /* 0x0000005354001227 */ /* 0x002fe400078e00ff */
[----:B------:R-:W5:Y:S02]  /*254b0*/  LD.E.128 R44, desc[UR6][R44.64] ;  /* 0x000000062c2c7980 */ /* 0x000f64000c101d00 */
[----:B------:R-:W-:Y:S02]  /*254c0*/  IMAD.IADD R21, R21, 0x1, R3 ;  /* 0x0000000115157824 */ /* 0x000fe400078e0203 */
[----:B------:R-:W-:Y:S01]  /*254d0*/  IMAD.MOV.U32 R3, RZ, RZ, R84 ;  /* 0x000000ffff037224 */ /* 0x000fe200078e0054 */
[----:B---3--:R-:W-:Y:S01]  /*254e0*/  @P1 SHF.R.U32.HI R3, RZ, R85, R0 ;  /* 0x00000055ff031219 */ /* 0x008fe20000011600 */
[----:B------:R-:W-:Y:S01]  /*254f0*/  IMAD R81, R80, UR4, RZ ;  /* 0x0000000450517c24 */ /* 0x000fe2000f8e02ff */
[----:B------:R-:W5:Y:S01]  /*25500*/  LD.E.128 R52, desc[UR6][R52.64] ;  /* 0x0000000634347980 */ /* 0x000f62000c101d00 */
[----:B------:R-:W-:Y:S01]  /*25510*/  IMAD.WIDE.U32 R20, R236, UR4, R20 ;  /* 0x00000004ec147c25 */ /* 0x000fe2000f8e0014 */
[----:B------:R-:W-:-:S02]  /*25520*/  SHF.R.S32.HI R0, RZ, 0x1f, R3 ;  /* 0x0000001fff007819 */ /* 0x000fc40000011403 */
[----:B------:R-:W5:Y:S01]  /*25530*/  LD.E.128 R56, desc[UR6][R56.64] ;  /* 0x0000000638387980 */ /* 0x000f62000c101d00 */
[----:B------:R-:W-:Y:S01]  /*25540*/  IMAD R81, R236, UR5, R81 ;  /* 0x00000005ec517c24 */ /* 0x000fe2000f8e0251 */
[----:B------:R-:W-:Y:S01]  /*25550*/  ULDC.64 UR4, c[0x0][0xae0] ;  /* 0x0002b80000047ab9 */ /* 0x000fe20000000a00 */
[----:B------:R-:W-:Y:S01]  /*25560*/  IMAD.MOV R83, RZ, RZ, -R3 ;  /* 0x000000ffff537224 */ /* 0x000fe200078e0a03 */
[----:B------:R-:W5:Y:S01]  /*25570*/  LD.E.128 R60, desc[UR6][R60.64] ;  /* 0x000000063c3c7980 */ /* 0x000f62000c101d00 */
[----:B------:R-:W-:Y:S01]  /*25580*/  IMAD R0, R0, UR4, RZ ;  /* 0x0000000400007c24 */ /* 0x000fe2000f8e02ff */
[----:B------:R-:W-:Y:S01]  /*25590*/  IADD3 R21, R21, R81, RZ ;  /* 0x0000005115157210 */ /* 0x000fe20007ffe0ff */
[----:B------:R-:W-:Y:S01]  /*255a0*/  IMAD R81, R48, R83, R84 ;  /* 0x0000005330517224 */ /* 0x000fe200078e0254 */
[----:B------:R-:W5:Y:S01]  /*255b0*/  LD.E.128 R64, desc[UR6][R64.64] ;  /* 0x0000000640407980 */ /* 0x000f62000c101d00 */
[C---:B------:R-:W-:Y:S02]  /*255c0*/  IMAD R83, R3.reuse, UR5, R0 ;  /* 0x0000000503537c24 */ /* 0x040fe4000f8e0200 */
[----:B------:R-:W-:Y:S01]  /*255d0*/  IMAD.WIDE.U32 R20, R3, UR4, R20 ;  /* 0x0000000403147c25 */ /* 0x000fe2000f8e0014 */
[----:B------:R-:W-:Y:S01]  /*255e0*/  SHF.R.S32.HI R0, RZ, 0x1f, R81 ;  /* 0x0000001fff007819 */ /* 0x000fe20000011451 */
[----:B------:R-:W-:Y:S01]  /*255f0*/  ULDC.64 UR4, c[0x0][0xad8] ;  /* 0x0002b60000047ab9 */ /* 0x000fe20000000a00 */
[----:B------:R-:W5:Y:S01]  /*25600*/  LD.E.128 R68, desc[UR6][R68.64] ;  /* 0x0000000644447980 */ /* 0x000f62000c101d00 */
[----:B------:R-:W-:-:S02]  /*25610*/  IMAD.IADD R21, R21, 0x1, R83 ;  /* 0x0000000115157824 */ /* 0x000fc400078e0253 */
[----:B------:R-:W-:Y:S01]  /*25620*/  IMAD R0, R0, UR4, RZ ;  /* 0x0000000400007c24 */ /* 0x000fe2000f8e02ff */
[----:B------:R-:W5:Y:S01]  /*25630*/  LD.E.128 R72, desc[UR6][R72.64] ;  /* 0x0000000648487980 */ /* 0x000f62000c101d00 */
[----:B------:R-:W-:-:S03]  /*25640*/  IMAD.WIDE.U32 R20, R81, UR4, R20 ;  /* 0x0000000451147c25 */ /* 0x000fc6000f8e0014 */
[----:B------:R-:W5:Y:S01]  /*25650*/  LD.E.128 R76, desc[UR6][R76.64] ;  /* 0x000000064c4c7980 */ /* 0x000f62000c101d00 */
[----:B------:R-:W-:Y:S01]  /*25660*/  IMAD R83, R81, UR5, R0 ;  /* 0x0000000551537c24 */ /* 0x000fe2000f8e0200 */
[----:B------:R-:W-:Y:S01]  /*25670*/  ULDC.64 UR4, c[0x0][0xa80] ;  /* 0x0002a00000047ab9 */ /* 0x000fe20000000a00 */
[----:B------:R-:W-:Y:S01]  /*25680*/  @!PT LDS RZ, [RZ] ;  /* 0x00000000fffff984 */ /* 0x000fe20000000800 */
[----:B------:R-:W-:Y:S01]  /*25690*/  @!PT LDS RZ, [RZ] ;  /* 0x00000000fffff984 */ /* 0x000fe20000000800 */
[----:B------:R-:W-:Y:S01]  /*256a0*/  @!PT LDS RZ, [RZ] ;  /* 0x00000000fffff984 */ /* 0x000fe20000000800 */
[----:B------:R-:W-:Y:S01]  /*256b0*/  @!PT LDS RZ, [RZ] ;  /* 0x00000000fffff984 */ /* 0x000fe20000000800 */
[----:B------:R0:W-:Y:S06]  /*256c0*/  MEMBAR.ALL.CTA ;  /* 0x0000000000007992 */ /* 0x0001ec0000008000 */
[----:B0-----:R-:W0:Y:S01]  /*256d0*/  FENCE.VIEW.ASYNC.S ;  /* 0x00000000000073c6 */ /* 0x001e220000000000 */
[----:B------:R-:W-:-:S02]  /*256e0*/  LEA R48, P2, R20, UR4, 0x1 ;  /* 0x0000000414307c11 */ /* 0x000fc4000f8408ff */
[----:B------:R-:W-:Y:S01]  /*256f0*/  IADD3 R21, R21, R83, RZ ;  /* 0x0000005315157210 */ /* 0x000fe20007ffe0ff */
[----:B------:R-:W-:-:S03]  /*25700*/  VIADD R3, R87, 0x20 ;  /* 0x0000002057037836 */ /* 0x000fc60000000000 */
[----:B------:R-:W-:Y:S02]  /*25710*/  LEA.HI.X R86, R20, UR5, R21, 0x1, P2 ;  /* 0x0000000514567c11 */ /* 0x000fe400090f0c15 */
[-C--:B------:R-:W-:Y:S01]  /*25720*/  ISETP.GE.AND P2, PT, R87, R2.reuse, PT ;  /* 0x000000025700720c */ /* 0x080fe20003f46270 */
[----:B------:R-:W-:Y:S01]  /*25730*/  VIADD R0, R16, 0x38820 ;  /* 0x0003882010007836 */ /* 0x000fe20000000000 */
[----:B------:R-:W-:Y:S02]  /*25740*/  SHF.R.S32.HI R80, RZ, 0x1f, R213 ;  /* 0x0000001fff507819 */ /* 0x000fe400000114d5 */
[-C--:B------:R-:W-:Y:S01]  /*25750*/  ISETP.GE.AND P1, PT, R3, R2.reuse, PT ;  /* 0x000000020300720c */ /* 0x080fe20003f26270 */
[----:B------:R-:W-:Y:S01]  /*25760*/  VIADD R3, R87, 0x40 ;  /* 0x0000004057037836 */ /* 0x000fe20000000000 */
[----:B------:R-:W-:Y:S02]  /*25770*/  LEA.HI R80, R80, R213, RZ, 0x3 ;  /* 0x000000d550507211 */ /* 0x000fe400078f18ff */
[----:B------:R-:W-:Y:S01]  /*25780*/  PRMT R0, RZ, 0x654, R0 ;  /* 0x00000654ff007816 */ /* 0x000fe20000000000 */
[----:B0-----:R0:W1:Y:S01]  /*25790*/  SHFL.IDX PT, R85, R48, RZ, 0x181f ;  /* 0x00181fff30557589 */ /* 0x00106200000e0000 */
[----:B------:R-:W-:-:S02]  /*257a0*/  ISETP.GE.AND P0, PT, R3, R2, PT ;  /* 0x000000020300720c */ /* 0x000fc40003f06270 */
[----:B------:R-:W-:Y:S01]  /*257b0*/  LOP3.LUT R88, R80, 0xfffffff8, RZ, 0xc0, !PT ;  /* 0xfffffff850587812 */ /* 0x000fe200078ec0ff */
[----:B------:R0:W2:Y:S01]  /*257c0*/  SHFL.IDX PT, R3, R86, RZ, 0x181f ;  /* 0x00181fff56037589 */ /* 0x0000a200000e0000 */
[----:B------:R3:W-:Y:S02]  /*257d0*/  SYNCS.ARRIVE.TRANS64.RED.A1T0 RZ, [R0+URZ], RZ ;  /* 0x000000ff00ff79a7 */ /* 0x0007e4000810043f */
[----:B------:R-:W-:Y:S02]  /*257e0*/  SHF.R.S32.HI R89, RZ, 0x1f, R88 ;  /* 0x0000001fff597819 */ /* 0x000fe40000011458 */
[----:B---3--:R-:W-:Y:S01]  /*257f0*/  SHF.R.S32.HI R0, RZ, 0x1f, R221 ;  /* 0x0000001fff007819 */ /* 0x008fe200000114dd */
[----:B0-----:R-:W-:Y:S06]  /*25800*/  @P2 BRA `(.L_x_3107) ;  /* 0x0000000000482947 */ /* 0x001fec0003800000 */
        /* <DEDUP_REMOVED lines=18> */
.L_x_3107:
[----:B------:R-:W-:Y:S05]  /*25930*/  BSYNC B1 ;  /* 0x0000000000017941 */ /* 0x000fea0003800000 */
.L_x_3106:
[----:B--2---:R2:W3:Y:S01]  /*25940*/  SHFL.IDX PT, R3, R86, 0x1, 0x181f ;  /* 0x00381f0056037f89 */ /* 0x0044e200000e0000 */
[----:B------:R-:W-:Y:S03]  /*25950*/  BSSY B1, `(.L_x_3108) ;  /* 0x0000015000017945 */ /* 0x000fe60003800000 */
[----:B0----5:R2:W0:Y:S01]  /*25960*/  SHFL.IDX PT, R29, R48, 0x1, 0x181f ;  /* 0x00381f00301d7f89 */ /* 0x02142200000e0000 */
        /* <DEDUP_REMOVED lines=19> */
.L_x_3109:
[----:B------:R-:W-:Y:S05]  /*25aa0*/  BSYNC B1 ;  /* 0x0000000000017941 */ /* 0x000fea0003800000 */
.L_x_3108:
[----:B---3--:R3:W0:Y:S01]  /*25ab0*/  SHFL.IDX PT, R3, R86, 0x2, 0x181f ;  /* 0x00581f0056037f89 */ /* 0x00862200000e0000 */
[----:B------:R-:W-:Y:S03]  /*25ac0*/  BSSY B1, `(.L_x_3110) ;  /* 0x0000015000017945 */ /* 0x000fe60003800000 */
[----:B----4-:R3:W4:Y:S01]  /*25ad0*/  SHFL.IDX PT, R11, R48, 0x2, 0x181f ;  /* 0x00581f00300b7f89 */ /* 0x01072200000e0000 */
[----:B------:R-:W-:Y:S05]  /*25ae0*/  @P0 BRA `(.L_x_3111) ;  /* 0x0000000000480947 */ /* 0x000fea0003800000 */
[----:B------:R-:W-:Y:S01]  /*25af0*/  ULDC UR4, c[0x0][0xac8] ;  /* 0x0002b20000047ab9 */ /* 0x000fe20000000800 */
[----:B------:R-:W-:Y:S01]  /*25b00*/  ULDC.64 UR6, c[0x0][0x208] ;  /* 0x0000820000067ab9 */ /* 0x000fe20000000a00 */
[----:B------:R-:W-:Y:S02]  /*25b10*/  ISETP.GE.AND P3, PT, R18, UR4, PT ;  /* 0x0000000412007c0c */ /* 0x000fe4000bf66270 */
[----:B------:R-:W-:Y:S02]  /*25b20*/  ISETP.GE.AND P2, PT, R213, UR4, PT ;  /* 0x00000004d5007c0c */ /* 0x000fe4000bf46270 */
[----:B------:R-:W-:Y:S02]  /*25b30*/  ISETP.GE.AND P1, PT, R220, UR4, PT ;  /* 0x00000004dc007c0c */ /* 0x000fe4000bf26270 */
[----:B------:R-:W-:-:S07]  /*25b40*/  ISETP.GE.AND P0, PT, R221, UR4, PT ;  /* 0x00000004dd007c0c */ /* 0x000fce000bf06270 */
[-C--:B----4-:R-:W-:Y:S02]  /*25b50*/  @!P3 LEA R4, P6, R18, R11.reuse, 0x1 ;  /* 0x0000000b1204b211 */ /* 0x090fe400078c08ff */
        /* <DEDUP_REMOVED lines=11> */
.L_x_3111:
[----:B------:R-:W-:Y:S05]  /*25c10*/  BSYNC B1 ;  /* 0x0000000000017941 */ /* 0x000fea0003800000 */
.L_x_3110:
[----:B0-----:R-:W-:Y:S01]  /*25c20*/  VIADD R3, R87, 0x60 ;  /* 0x0000006057037836 */ /* 0x001fe20000000000 */
[----:B------:R0:W0:Y:S04]  /*25c30*/  SHFL.IDX PT, R9, R86, 0x3, 0x181f ;  /* 0x00781f0056097f89 */ /* 0x00002800000e0000 */
        /* <DEDUP_REMOVED lines=8> */
[-C--:B0-----:R-:W-:Y:S02]  /*25cc0*/  @!P3 LEA R2, P0, R18, R11.reuse, 0x1 ;  /* 0x0000000b1202b211 */ /* 0x081fe400078008ff */
[----:B------:R-:W-:Y:S02]  /*25cd0*/  @!P4 LEA R4, P1, R88, R11, 0x1 ;  /* 0x0000000b5804c211 */ /* 0x000fe400078208ff */
[----:B------:R-:W-:Y:S02]  /*25ce0*/  @!P3 LEA.HI.X R3, R18, R9, R19, 0x1, P0 ;  /* 0x000000091203b211 */ /* 0x000fe400000f0c13 */
        /* <DEDUP_REMOVED lines=13> */
.L_x_3104:
[----:B------:R-:W-:Y:S01]  /*25dc0*/  IMAD.SHL.U32 R4, R236, 0x4, RZ ;  /* 0x00000004ec047824 */ /* 0x000fe200078e00ff */
[----:B------:R-:W-:Y:S01]  /*25dd0*/  SHF.R.S32.HI R9, RZ, 0x1f, R236 ;  /* 0x0000001fff097819 */ /* 0x000fe200000114ec */
[----:B------:R-:W-:Y:S01]  /*25de0*/  ULDC.64 UR4, c[0x0][0xc00] ;  /* 0x0003000000047ab9 */ /* 0x000fe20000000a00 */
[----:B------:R-:W2:Y:S01]  /*25df0*/  LDC R25, c[0x0][0xbe8] ;  /* 0x0002fa00ff197b82 */ /* 0x000ea20000000800 */
[----:B------:R-:W-:Y:S01]  /*25e00*/  ISETP.NE.U32.AND P0, PT, RZ, UR4, PT ;  /* 0x00000004ff007c0c */ /* 0x000fe2000bf05070 */
[----:B------:R-:W-:Y:S01]  /*25e10*/  IMAD.MOV.U32 R6, RZ, RZ, RZ ;  /* 0x000000ffff067224 */ /* 0x000fe200078e00ff */
[----:B------:R-:W-:Y:S01]  /*25e20*/  IADD3 R2, P1, R4, UR4, RZ ;  /* 0x0000000404027c10 */ /* 0x000fe2000ff3e0ff */
[----:B------:R-:W-:Y:S01]  /*25e30*/  ULDC.64 UR6, c[0x0][0x208] ;  /* 0x0000820000067ab9 */ /* 0x000fe20000000a00 */
[----:B------:R-:W-:Y:S02]  /*25e40*/  SHF.L.U64.HI R0, R236, 0x2, R9 ;  /* 0x00000002ec007819 */ /* 0x000fe40000010209 */
[----:B------:R-:W-:-:S02]  /*25e50*/  ISETP.NE.AND.EX P0, PT, RZ, UR5, PT, P0 ;  /* 0x00000005ff007c0c */ /* 0x000fc4000bf05300 */
[----:B------:R-:W-:Y:S01]  /*25e60*/  IADD3.X R3, R0, UR5, RZ, P1, !PT ;  /* 0x0000000500037c10 */ /* 0x000fe20008ffe4ff */
[----:B------:R-:W-:Y:S02]  /*25e70*/  ULDC.64 UR4, c[0x0][0xc08] ;  /* 0x0003020000047ab9 */ /* 0x000fe40000000a00 */
[----:B------:R-:W-:-:S04]  /*25e80*/  ISETP.NE.U32.AND P1, PT, RZ, UR4, PT ;  /* 0x00000004ff007c0c */ /* 0x000fc8000bf25070 */
[----:B------:R-:W-:Y:S01]  /*25e90*/  ISETP.NE.AND.EX P1, PT, RZ, UR5, PT, P1 ;  /* 0x00000005ff007c0c */ /* 0x000fe2000bf25310 */
[----:B------:R-:W3:Y:S03]  /*25ea0*/  S2R R7, SR_TID.X ;  /* 0x0000000000077919 */ /* 0x000ee60000002100 */
[----:B------:R4:W5:Y:S09]  /*25eb0*/  @P0 LDG.E R6, desc[UR6][R2.64] ;  /* 0x0000000602060981 */ /* 0x000972000c1e1900 */
[----:B------:R-:W-:Y:S01]  /*25ec0*/  @P1 IADD3 R4, P2, R4, UR4, RZ ;  /* 0x0000000404041c10 */ /* 0x000fe2000ff5e0ff */
[----:B------:R-:W-:-:S03]  /*25ed0*/  ULDC UR4, c[0x0][0xa88] ;  /* 0x0002a20000047ab9 */ /* 0x000fc60000000800 */
[----:B------:R-:W-:Y:S02]  /*25ee0*/  @P1 IADD3.X R5, R0, UR5, RZ, P2, !PT ;  /* 0x0000000500051c10 */ /* 0x000fe400097fe4ff */
[----:B--2---:R-:W-:Y:S02]  /*25ef0*/  ISETP.NE.AND P2, PT, R25, 0x1, PT ;  /* 0x000000011900780c */ /* 0x004fe40003f45270 */
[----:B------:R-:W-:-:S06]  /*25f00*/  MOV R0, UR4 ;  /* 0x0000000400007c02 */ /* 0x000fcc0008000f00 */
[----:B------:R4:W5:Y:S05]  /*25f10*/  @P1 LDG.E R0, desc[UR6][R4.64] ;  /* 0x0000000604001981 */ /* 0x00096a000c1e1900 */
[----:B------:R-:W2:Y:S01]  /*25f20*/  @P2 LDC R14, c[0x0][0xbec] ;  /* 0x0002fb00ff0e2b82 */ /* 0x000ea20000000800 */
[----:B---3--:R-:W-:-:S05]  /*25f30*/  VIADD R8, R7, 0xffffff80 ;  /* 0xffffff8007087836 */ /* 0x008fca0000000000 */
[----:B------:R-:W-:Y:S02]  /*25f40*/  ISETP.GE.AND P3, PT, R8, 0x80, PT ;  /* 0x000000800800780c */ /* 0x000fe40003f66270 */
[----:B------:R-:W3:Y:S01]  /*25f50*/  @P2 LDC R27, c[0x0][0xbf0] ;  /* 0x0002fc00ff1b2b82 */ /* 0x000ee20000000800 */
[----:B----4-:R-:W-:Y:S10]  /*25f60*/  @P1 BRA `(.L_x_3113) ;  /* 0x0000000000141947 */ /* 0x010ff40003800000 */
[----:B------:R-:W-:Y:S05]  /*25f70*/  @!P0 BRA `(.L_x_3113) ;  /* 0x0000000000108947 */ /* 0x000fea0003800000 */
[----:B------:R-:W-:Y:S02]  /*25f80*/  ULDC.64 UR4, c[0x0][0x208] ;  /* 0x0000820000047ab9 */ /* 0x000fe40000000a00 */
[----:B------:R-:W4:Y:S04]  /*25f90*/  LDG.E R5, desc[UR4][R2.64] ;  /* 0x0000000402057981 */ /* 0x000f28000c1e1900 */
[----:B-----5:R-:W4:Y:S02]  /*25fa0*/  LDG.E R0, desc[UR4][R2.64+0x4] ;  /* 0x0000040402007981 */ /* 0x020f24000c1e1900 */
[----:B----4-:R-:W-:-:S07]  /*25fb0*/  IMAD.IADD R0, R0, 0x1, -R5 ;  /* 0x0000000100007824 */ /* 0x010fce00078e0a05 */
.L_x_3113:
[----:B------:R-:W4:Y:S01]  /*25fc0*/  LDL R20, [R1+0x64] ;  /* 0x0000640001147983 */ /* 0x000f220000100800 */
[----:B------:R-:W-:Y:S01]  /*25fd0*/  BSSY B1, `(.L_x_3114) ;  /* 0x000002d000017945 */ /* 0x000fe20003800000 */
[----:B------:R-:W-:Y:S02]  /*25fe0*/  SEL R13, R236, RZ, !P0 ;  /* 0x000000ffec0d7207 */ /* 0x000fe40004000000 */
[----:B------:R-:W-:Y:S02]  /*25ff0*/  SEL R12, R9, RZ, !P0 ;  /* 0x000000ff090c7207 */ /* 0x000fe40004000000 */
[----:B-----5:R-:W-:Y:S02]  /*26000*/  SHF.R.S32.HI R11, RZ, 0x1f, R6 ;  /* 0x0000001fff0b7819 */ /* 0x020fe40000011406 */
[----:B----4-:R-:W-:Y:S01]  /*26010*/  SHF.R.S32.HI R10, RZ, 0x1f, R20 ;  /* 0x0000001fff0a7819 */ /* 0x010fe20000011414 */
[----:B------:R-:W-:Y:S06]  /*26020*/  @P3 BRA `(.L_x_3115) ;  /* 0x00000000009c3947 */ /* 0x000fec0003800000 */
[----:B------:R-:W4:Y:S01]  /*26030*/  LDC R9, c[0x0][0xbe8] ;  /* 0x0002fa00ff097b82 */ /* 0x000f220000000800 */
[----:B------:R-:W-:Y:S01]  /*26040*/  IADD3 R8, R230, -0x80, R7 ;  /* 0xffffff80e6087810 */ /* 0x000fe20007ffe007 */
[----:B----4-:R-:W-:-:S05]  /*26050*/  IMAD R2, R0, R9, RZ ;  /* 0x0000000900027224 */ /* 0x010fca00078e02ff */
        /* <DEDUP_REMOVED lines=10> */
[----:B------:R-:W4:Y:S01]  /*26100*/  @P0 LDC R15, c[0x0][0xbec] ;  /* 0x0002fb00ff0f0b82 */ /* 0x000f220000000800 */
[----:B------:R-:W-:Y:S01]  /*26110*/  IMAD R7, R20, UR5, R7 ;  /* 0x0000000514077c24 */ /* 0x000fe2000f8e0207 */
[----:B------:R-:W-:-:S03]  /*26120*/  ULDC.64 UR4, c[0x0][0xb98] ;  /* 0x0002e60000047ab9 */ /* 0x000fc60000000a00 */
[----:B------:R-:W-:-:S03]  /*26130*/  IMAD.IADD R3, R3, 0x1, R7 ;  /* 0x0000000103037824 */ /* 0x000fc600078e0207 */
[----:B------:R-:W5:Y:S01]  /*26140*/  @P0 LDC R21, c[0x0][0xbf0] ;  /* 0x0002fc00ff150b82 */ /* 0x000f620000000800 */
[----:B------:R-:W-:-:S04]  /*26150*/  IMAD.WIDE.U32 R2, R13, UR4, R2 ;  /* 0x000000040d027c25 */ /* 0x000fc8000f8e0002 */
[----:B----4-:R-:W-:-:S05]  /*26160*/  @P0 IMAD.HI.U32 R4, R8, R15, RZ ;  /* 0x0000000f08040227 */ /* 0x010fca00078e00ff */
[----:B-----5:R-:W-:Y:S01]  /*26170*/  @P0 SHF.R.U32.HI R5, RZ, R21, R4 ;  /* 0x00000015ff050219 */ /* 0x020fe20000011604 */
        /* <DEDUP_REMOVED lines=18> */
.L_x_3115:
[----:B------:R-:W-:Y:S05]  /*262a0*/  BSYNC B1 ;  /* 0x0000000000017941 */ /* 0x000fea0003800000 */
.L_x_3114:
[----:B------:R-:W-:Y:S01]  /*262b0*/  ULDC.64 UR4, c[0x0][0xaa0] ;  /* 0x0002a80000047ab9 */ /* 0x000fe20000000a00 */
[----:B------:R-:W-:Y:S01]  /*262c0*/  LEA R7, R237, R212, 0x5 ;  /* 0x000000d4ed077211 */ /* 0x000fe200078e28ff */
[----:B----4-:R-:W-:-:S04]  /*262d0*/  IMAD R3, R11, UR4, RZ ;  /* 0x000000040b037c24 */ /* 0x010fc8000f8e02ff */
[C---:B------:R-:W-:Y:S02]  /*262e0*/  IMAD R5, R6.reuse, UR5, R3 ;  /* 0x0000000506057c24 */ /* 0x040fe4000f8e0203 */
[----:B------:R-:W-:Y:S01]  /*262f0*/  IMAD.WIDE.U32 R2, R6, UR4, RZ ;  /* 0x0000000406027c25 */ /* 0x000fe2000f8e00ff */
[----:B------:R-:W-:-:S03]  /*26300*/  ULDC.64 UR4, c[0x0][0xae8] ;  /* 0x0002ba0000047ab9 */ /* 0x000fc60000000a00 */
[----:B------:R-:W-:Y:S02]  /*26310*/  IMAD.IADD R3, R3, 0x1, R5 ;  /* 0x0000000103037824 */ /* 0x000fe400078e0205 */
[----:B------:R-:W-:Y:S02]  /*26320*/  IMAD R6, R10, UR4, RZ ;  /* 0x000000040a067c24 */ /* 0x000fe4000f8e02ff */
[----:B------:R-:W-:Y:S02]  /*26330*/  IMAD.IADD R9, R230, 0x1, R7 ;  /* 0x00000001e6097824 */ /* 0x000fe400078e0207 */
[C---:B------:R-:W-:Y:S02]  /*26340*/  IMAD R7, R20.reuse, UR5, R6 ;  /* 0x0000000514077c24 */ /* 0x040fe4000f8e0206 */
[----:B------:R-:W-:Y:S01]  /*26350*/  IMAD.WIDE.U32 R2, R20, UR4, R2 ;  /* 0x0000000414027c25 */ /* 0x000fe2000f8e0002 */
[----:B------:R-:W-:Y:S01]  /*26360*/  ULDC.64 UR4, c[0x0][0xaf0] ;  /* 0x0002bc0000047ab9 */ /* 0x000fe20000000a00 */
[----:B------:R4:W5:Y:S02]  /*26370*/  LDL R20, [R1+0x60] ;  /* 0x0000600001147983 */ /* 0x0009640000100800 */
[----:B--2---:R-:W-:-:S04]  /*26380*/  @P2 IMAD.HI.U32 R4, R9, R14, RZ ;  /* 0x0000000e09042227 */ /* 0x004fc800078e00ff */
[----:B------:R-:W-:Y:S01]  /*26390*/  IMAD.MOV.U32 R5, RZ, RZ, R9 ;  /* 0x000000ffff057224 */ /* 0x000fe200078e0009 */
[----:B---3--:R-:W-:Y:S01]  /*263a0*/  @P2 SHF.R.U32.HI R5, RZ, R27, R4 ;  /* 0x0000001bff052219 */ /* 0x008fe20000011604 */
[----:B------:R-:W-:Y:S02]  /*263b0*/  IMAD R6, R12, UR4, RZ ;  /* 0x000000040c067c24 */ /* 0x000fe4000f8e02ff */
[----:B------:R-:W-:Y:S01]  /*263c0*/  IMAD.IADD R3, R3, 0x1, R7 ;  /* 0x0000000103037824 */ /* 0x000fe200078e0207 */
[----:B------:R-:W-:Y:S01]  /*263d0*/  SHF.R.S32.HI R4, RZ, 0x1f, R5 ;  /* 0x0000001fff047819 */ /* 0x000fe20000011405 */
[----:B------:R-:W-:Y:S01]  /*263e0*/  IMAD R7, R13, UR5, R6 ;  /* 0x000000050d077c24 */ /* 0x000fe2000f8e0206 */
[----:B------:R-:W-:Y:S01]  /*263f0*/  IADD3 R6, -R5, RZ, RZ ;  /* 0x000000ff05067210 */ /* 0x000fe20007ffe1ff */
[----:B------:R-:W-:Y:S01]  /*26400*/  IMAD.WIDE.U32 R2, R13, UR4, R2 ;  /* 0x000000040d027c25 */ /* 0x000fe2000f8e0002 */
[----:B------:R-:W-:-:S03]  /*26410*/  ULDC.64 UR4, c[0x0][0xae0] ;  /* 0x0002b80000047ab9 */ /* 0x000fc60000000a00 */
[----:B------:R-:W-:Y:S02]  /*26420*/  IMAD.IADD R3, R3, 0x1, R7 ;  /* 0x0000000103037824 */ /* 0x000fe400078e0207 */
        /* <DEDUP_REMOVED lines=19> */
[----:B------:R4:W2:Y:S01]  /*26560*/  SHFL.IDX PT, R2, R4, RZ, 0x181f ;  /* 0x00181fff04027589 */ /* 0x0008a200000e0000 */
[----:B------:R-:W-:Y:S01]  /*26570*/  IADD3 R0, R230, 0x40, RZ ;  /* 0x00000040e6007810 */ /* 0x000fe20007ffe0ff */
[----:B------:R-:W-:Y:S02]  /*26580*/  BSSY B1, `(.L_x_3116) ;  /* 0x0000018000017945 */ /* 0x000fe40003800000 */
[----:B------:R4:W3:Y:S01]  /*26590*/  SHFL.IDX PT, R3, R5, RZ, 0x181f ;  /* 0x00181fff05037589 */ /* 0x0008e200000e0000 */
[----:B------:R-:W-:Y:S02]  /*265a0*/  ISETP.GE.AND P0, PT, R0, R25, PT ;  /* 0x000000190000720c */ /* 0x000fe40003f06270 */
[----:B------:R-:W-:-:S02]  /*265b0*/  SHF.R.S32.HI R6, RZ, 0x1f, R221 ;  /* 0x0000001fff067819 */ /* 0x000fc400000114dd */
[----:B------:R-:W-:Y:S01]  /*265c0*/  SHF.R.S32.HI R9, RZ, 0x1f, R220 ;  /* 0x0000001fff097819 */ /* 0x000fe200000114dc */
[----:B------:R-:W-:Y:S08]  /*265d0*/  @P2 BRA `(.L_x_3117) ;  /* 0x0000000000482947 */ /* 0x000ff00003800000 */
[----:B------:R-:W-:Y:S01]  /*265e0*/  ULDC UR4, c[0x0][0xac8] ;  /* 0x0002b20000047ab9 */ /* 0x000fe20000000800 */
[----:B------:R-:W-:Y:S01]  /*265f0*/  ULDC.64 UR6, c[0x0][0x208] ;  /* 0x0000820000067ab9 */ /* 0x000fe20000000a00 */
[----:B------:R-:W-:Y:S02]  /*26600*/  ISETP.GE.AND P5, PT, R18, UR4, PT ;  /* 0x0000000412007c0c */ /* 0x000fe4000bfa6270 */
[----:B------:R-:W-:Y:S02]  /*26610*/  ISETP.GE.AND P3, PT, R220, UR4, PT ;  /* 0x00000004dc007c0c */ /* 0x000fe4000bf66270 */
[----:B------:R-:W-:Y:S02]  /*26620*/  ISETP.GE.AND P2, PT, R221, UR4, PT ;  /* 0x00000004dd007c0c */ /* 0x000fe4000bf46270 */
[----:B------:R-:W-:-:S07]  /*26630*/  ISETP.GE.AND P4, PT, R213, UR4, PT ;  /* 0x00000004d5007c0c */ /* 0x000fce000bf86270 */
[----:B--2---:R-:W-:-:S04]  /*26640*/  @!P5 LEA R10, P6, R18, R2, 0x1 ;  /* 0x00000002120ad211 */ /* 0x004fc800078c08ff */
[-C--:B---3--:R-:W-:Y:S02]  /*26650*/  @!P5 LEA.HI.X R11, R18, R3.reuse, R19, 0x1, P6 ;  /* 0x00000003120bd211 */ /* 0x088fe400030f0c13 */
[-C--:B------:R-:W-:Y:S01]  /*26660*/  @!P3 LEA R12, P6, R220, R2.reuse, 0x1 ;  /* 0x00000002dc0cb211 */ /* 0x080fe200078c08ff */
[----:B-----5:R-:W-:Y:S02]  /*26670*/  @!P4 IMAD.SHL.U32 R7, R20, 0x8, RZ ;  /* 0x000000081407c824 */ /* 0x020fe400078e00ff */
        /* <DEDUP_REMOVED lines=8> */
.L_x_3117:
[----:B------:R-:W-:Y:S05]  /*26700*/  BSYNC B1 ;  /* 0x0000000000017941 */ /* 0x000fea0003800000 */
.L_x_3116:
[----:B--23--:R2:W3:Y:S01]  /*26710*/  SHFL.IDX PT, R3, R5, 0x1, 0x181f ;  /* 0x00381f0005037f89 */ /* 0x00c4e200000e0000 */
        /* <DEDUP_REMOVED lines=11> */
[-C--:B---3--:R-:W-:Y:S02]  /*267d0*/  @!P4 LEA.HI.X R11, R18, R3.reuse, R19, 0x1, P6 ;  /* 0x00000003120bc211 */ /* 0x088fe400030f0c13 */
[C---:B------:R-:W-:Y:S01]  /*267e0*/  @!P1 LEA R14, P6, R221.reuse, R2, 0x1 ;  /* 0x00000002dd0e9211 */ /* 0x040fe200078c08ff */
[----:B-----5:R-:W-:Y:S01]  /*267f0*/  @!P3 IMAD.SHL.U32 R7, R20, 0x8, RZ ;  /* 0x000000081407b824 */ /* 0x020fe200078e00ff */
[-C--:B------:R-:W-:Y:S01]  /*26800*/  @!P2 LEA.HI.X R13, R220, R3.reuse, R9, 0x1, P5 ;  /* 0x00000003dc0da211 */ /* 0x080fe200028f0c09 */
[----:B------:R0:W-:Y:S01]  /*26810*/  @!P4 ST.E.128 desc[UR6][R10.64], RZ ;  /* 0x000000ff0a00c985 */ /* 0x0001e2000c101d06 */
[----:B------:R-:W-:Y:S01]  /*26820*/  @!P1 LEA.HI.X R15, R221, R3, R6, 0x1, P6 ;  /* 0x00000003dd0f9211 */ /* 0x000fe200030f0c06 */
[----:B------:R-:W-:-:S05]  /*26830*/  @!P3 IMAD.WIDE R2, R7, 0x2, R2 ;  /* 0x000000020702b825 */ /* 0x000fca00078e0202 */
[----:B------:R0:W-:Y:S04]  /*26840*/  @!P3 ST.E.128 desc[UR6][R2.64], RZ ;  /* 0x000000ff0200b985 */ /* 0x0001e8000c101d06 */
[----:B------:R0:W-:Y:S04]  /*26850*/  @!P2 ST.E.128 desc[UR6][R12.64], RZ ;  /* 0x000000ff0c00a985 */ /* 0x0001e8000c101d06 */
[----:B------:R0:W-:Y:S02]  /*26860*/  @!P1 ST.E.128 desc[UR6][R14.64], RZ ;  /* 0x000000ff0e009985 */ /* 0x0001e4000c101d06 */
.L_x_3119:
[----:B------:R-:W-:Y:S05]  /*26870*/  BSYNC B1 ;  /* 0x0000000000017941 */ /* 0x000fea0003800000 */
.L_x_3118:
[----:B0--3--:R0:W3:Y:S01]  /*26880*/  SHFL.IDX PT, R3, R5, 0x2, 0x181f ;  /* 0x00581f0005037f89 */ /* 0x0090e200000e0000 */
        /* <DEDUP_REMOVED lines=12> */
[----:B-----5:R-:W-:Y:S01]  /*26950*/  @!P4 IMAD.SHL.U32 R7, R20, 0x8, RZ ;  /* 0x000000081407c824 */ /* 0x020fe200078e00ff */
[-C--:B---3--:R-:W-:Y:S02]  /*26960*/  @!P3 LEA.HI.X R11, R18, R3.reuse, R19, 0x1, P0 ;  /* 0x00000003120bb211 */ /* 0x088fe400000f0c13 */
[-C--:B------:R-:W-:Y:S02]  /*26970*/  @!P5 LEA.HI.X R13, R220, R3.reuse, R9, 0x1, P1 ;  /* 0x00000003dc0dd211 */ /* 0x080fe400008f0c09 */
[----:B------:R-:W-:Y:S01]  /*26980*/  @!P6 LEA.HI.X R15, R221, R3, R6, 0x1, P2 ;  /* 0x00000003dd0fe211 */ /* 0x000fe200010f0c06 */
[----:B------:R-:W-:Y:S01]  /*26990*/  @!P4 IMAD.WIDE R2, R7, 0x2, R2 ;  /* 0x000000020702c825 */ /* 0x000fe200078e0202 */
[----:B------:R0:W-:Y:S04]  /*269a0*/  @!P3 ST.E.128 desc[UR6][R10.64], RZ ;  /* 0x000000ff0a00b985 */ /* 0x0001e8000c101d06 */
[----:B------:R0:W-:Y:S04]  /*269b0*/  @!P4 ST.E.128 desc[UR6][R2.64], RZ ;  /* 0x000000ff0200c985 */ /* 0x0001e8000c101d06 */
[----:B------:R0:W-:Y:S04]  /*269c0*/  @!P5 ST.E.128 desc[UR6][R12.64], RZ ;  /* 0x000000ff0c00d985 */ /* 0x0001e8000c101d06 */
[----:B------:R0:W-:Y:S02]  /*269d0*/  @!P6 ST.E.128 desc[UR6][R14.64], RZ ;  /* 0x000000ff0e00e985 */ /* 0x0001e4000c101d06 */
.L_x_3121:
[----:B------:R-:W-:Y:S05]  /*269e0*/  BSYNC B1 ;  /* 0x0000000000017941 */ /* 0x000fea0003800000 */
.L_x_3120:
[----:B------:R-:W-:Y:S01]  /*269f0*/  IADD3 R0, R230, 0x60, RZ ;  /* 0x00000060e6007810 */ /* 0x000fe20007ffe0ff */
[----:B0--3--:R0:W3:Y:S03]  /*26a00*/  SHFL.IDX PT, R3, R5, 0x3, 0x181f ;  /* 0x00781f0005037f89 */ /* 0x0090e600000e0000 */
        /* <DEDUP_REMOVED lines=12> */
[----:B--2-45:R-:W-:Y:S01]  /*26ad0*/  @!P4 IMAD.SHL.U32 R5, R20, 0x8, RZ ;  /* 0x000000081405c824 */ /* 0x034fe200078e00ff */
        /* <DEDUP_REMOVED lines=8> */
.L_x_3112:
[----:B------:R-:W-:Y:S05]  /*26b60*/  BSYNC B0 ;  /* 0x0000000000007941 */ /* 0x000fea0003800000 */
.L_x_3103:
[----:B------:R-:W-:Y:S02]  /*26b70*/  ULDC UR4, c[0x0][0xc3c] ;  /* 0x00030f0000047ab9 */ /* 0x000fe40000000800 */
[----:B-1----:R-:W-:-:S13]  /*26b80*/  ISETP.GE.AND P0, PT, R51, UR4, PT ;  /* 0x0000000433007c0c */ /* 0x002fda000bf06270 */
[----:B------:R-:W-:Y:S05]  /*26b90*/  @!P0 BRA `(.L_x_3122) ;  /* 0xfffffda400f48947 */ /* 0x000fea000383ffff */
[----:B------:R-:W-:Y:S05]  /*26ba0*/  BRA `(.L_x_2866) ;  /* 0x0000009000487947 */ /* 0x000fea0003800000 */
.L_x_2864:
        /* <DEDUP_REMOVED lines=18> */
.L_x_3123:
        /* <DEDUP_REMOVED lines=42> */
.L_x_3129:
        /* <DEDUP_REMOVED lines=13> */
.L_x_3128:
[----:B------:R-:W-:Y:S05]  /*27040*/  BSYNC B0 ;  /* 0x0000000000007941 */ /* 0x000fea0003800000 */
.L_x_3127:
        /* <DEDUP_REMOVED lines=20> */
[----:B------:R-:W-:-:S07]  /*27190*/  MOV R5, R11 ;  /* 0x0000000b00057202 */ /* 0x000fce0000000f00 */
.L_x_3125:
        /* <DEDUP_REMOVED lines=21> */
.L_x_3130:
[----:B-12---:R-:W-:Y:S01]  /*272f0*/  IADD3 R5, RZ, -R3, RZ ;  /* 0x80000003ff057210 */ /* 0x006fe20007ffe0ff */
[----:B---3--:R-:W-:Y:S01]  /*27300*/  IMAD R16, R16, UR5, R8 ;  /* 0x0000000510107c24 */ /* 0x008fe2000f8e0208 */
[----:B------:R-:W-:Y:S01]  /*27310*/  IABS R7, R9 ;  /* 0x0000000900077213 */ /* 0x000fe20000000000 */
[----:B------:R-:W-:Y:S02]  /*27320*/  IMAD.MOV.U32 R2, RZ, RZ, RZ ;  /* 0x000000ffff027224 */ /* 0x000fe400078e00ff */
[----:B------:R-:W-:Y:S02]  /*27330*/  IMAD R5, R5, R10, RZ ;  /* 0x0000000a05057224 */ /* 0x000fe400078e02ff */
[----:B------:R-:W-:Y:S02]  /*27340*/  IMAD.MOV R7, RZ, RZ, -R7 ;  /* 0x000000ffff077224 */ /* 0x000fe400078e0a07 */
        /* <DEDUP_REMOVED lines=12> */
[----:B------:R-:W-:-:S06]  /*27410*/  @P0 IADD3 R8, R8, 0x1, RZ ;  /* 0x0000000108080810 */ /* 0x000fcc0007ffe0ff */
        /* <DEDUP_REMOVED lines=11> */
[----:B-1----:R-:W-:Y:S01]  /*274d0*/  VIADD R3, R10, 0xffffffe ;  /* 0x0ffffffe0a037836 */ /* 0x002fe20000000000 */
[----:B------:R-:W-:-:S05]  /*274e0*/  IABS R10, R11 ;  /* 0x0000000b000a7213 */ /* 0x000fca0000000000 */
[----:B------:R-:W1:Y:S01]  /*274f0*/  F2I.FTZ.U32.TRUNC.NTZ R3, R3 ;  /* 0x0000000300037305 */ /* 0x000e62000021f000 */
[----:B------:R-:W-:Y:S01]  /*27500*/  IMAD.MOV R10, RZ, RZ, -R10 ;  /* 0x000000ffff0a7224 */ /* 0x000fe200078e0a0a */
[----:B-1----:R-:W-:-:S05]  /*27510*/  IADD3 R2, RZ, -R3, RZ ;  /* 0x80000003ff027210 */ /* 0x002fca0007ffe0ff */
        /* <DEDUP_REMOVED lines=9> */
[----:B------:R-:W-:Y:S02]  /*275b0*/  @!P1 IMAD.IADD R10, R10, 0x1, -R7 ;  /* 0x000000010a0a9824 */ /* 0x000fe400078e0a07 */
[----:B------:R-:W-:Y:S01]  /*275c0*/  @!P1 VIADD R2, R2, 0x1 ;  /* 0x0000000102029836 */ /* 0x000fe20000000000 */
[----:B------:R-:W-:Y:S02]  /*275d0*/  ISETP.NE.AND P1, PT, R11, RZ, PT ;  /* 0x000000ff0b00720c */ /* 0x000fe40003f25270 */
[----:B------:R-:W-:-:S13]  /*275e0*/  ISETP.GE.U32.AND P0, PT, R10, R7, PT ;  /* 0x000000070a00720c */ /* 0x000fda0003f06070 */
[----:B------:R-:W-:-:S05]  /*275f0*/  @P0 IADD3 R2, R2, 0x1, RZ ;  /* 0x0000000102020810 */ /* 0x000fca0007ffe0ff */
[----:B------:R-:W-:Y:S01]  /*27600*/  @!P2 IMAD.MOV R2, RZ, RZ, -R2 ;  /* 0x000000ffff02a224 */ /* 0x000fe200078e0a02 */
[----:B------:R-:W-:Y:S01]  /*27610*/  @!P1 LOP3.LUT R2, RZ, R11, RZ, 0x33, !PT ;  /* 0x0000000bff029212 */ /* 0x000fe200078e33ff */
[----:B------:R-:W-:-:S03]  /*27620*/  IMAD.MOV R11, RZ, RZ, -R11 ;  /* 0x000000ffff0b7224 */ /* 0x000fc600078e0a0b */
[----:B------:R-:W-:Y:S01]  /*27630*/  LOP3.LUT R17, RZ, R2, RZ, 0x33, !PT ;  /* 0x00000002ff117212 */ /* 0x000fe200078e33ff */
[----:B------:R-:W-:-:S04]  /*27640*/  IMAD R18, R2, R11, R5 ;  /* 0x0000000b02127224 */ /* 0x000fc800078e0205 */
[----:B------:R-:W-:Y:S01]  /*27650*/  IMAD.IADD R17, R6, 0x1, R17 ;  /* 0x0000000106117824 */ /* 0x000fe200078e0211 */
[----:B------:R-:W-:Y:S06]  /*27660*/  BRA `(.L_x_3131) ;  /* 0x00000000000c7947 */ /* 0x000fec0003800000 */
.L_x_3126:
[----:B------:R-:W-:Y:S01]  /*27670*/  MOV R17, RZ ;  /* 0x000000ff00117202 */ /* 0x000fe20000000f00 */
[----:B------:R-:W-:Y:S02]  /*27680*/  IMAD.U32 R16, RZ, RZ, UR6 ;  /* 0x00000006ff107e24 */ /* 0x000fe4000f8e00ff */
[----:B------:R-:W-:-:S07]  /*27690*/  IMAD.MOV.U32 R18, RZ, RZ, RZ ;  /* 0x000000ffff127224 */ /* 0x000fce00078e00ff */
.L_x_3131:
[----:B------:R-:W-:-:S13]  /*276a0*/  ISETP.NE.AND P0, PT, R0, RZ, PT ;  /* 0x000000ff0000720c */ /* 0x000fda0003f05270 */
[----:B------:R-:W1:Y:S01]  /*276b0*/  @!P0 S2R R3, SR_CgaCtaId ;  /* 0x0000000000038919 */ /* 0x000e620000008800 */
[----:B------:R-:W-:-:S04]  /*276c0*/  @!P0 MOV R0, 0x400 ;  /* 0x0000040000008802 */ /* 0x000fc80000000f00 */
[----:B-1----:R-:W-:-:S05]  /*276d0*/  @!P0 LEA R0, R3, R0, 0x18 ;  /* 0x0000000003008211 */ /* 0x002fca00078ec0ff */
[----:B------:R1:W-:Y:S01]  /*276e0*/  @!P0 STS.128 [R0+0x388d0], R16 ;  /* 0x0388d01000008388 */ /* 0x0003e20000000c00 */
[----:B------:R-:W-:Y:S06]  /*276f0*/  BAR.ARV 0x5, 0x180 ;  /* 0x0146000000007b1d */ /* 0x000fec0000002000 */
.L_x_3124:
[----:B-1----:R-:W-:Y:S01]  /*27700*/  IMAD.MOV.U32 R0, RZ, RZ, 0x1 ;  /* 0x00000001ff007424 */ /* 0x002fe200078e00ff */
[----:B------:R1:W-:Y:S01]  /*27710*/  STL [R1+0x8], RZ ;  /* 0x000008ff01007387 */ /* 0x0003e20000100800 */
[----:B------:R-:W-:Y:S02]  /*27720*/  ULDC UR4, c[0x0][0xc3c] ;  /* 0x00030f0000047ab9 */ /* 0x000fe40000000800 */
[----:B--2---:R-:W-:Y:S01]  /*27730*/  ISETP.GE.AND P0, PT, R19, UR4, PT ;  /* 0x0000000413007c0c */ /* 0x004fe2000bf06270 */
[----:B------:R1:W-:Y:S04]  /*27740*/  STL [R1+0x18], R0 ;  /* 0x0000180001007387 */ /* 0x0003e80000100800 */
[----:B------:R1:W-:Y:S08]  /*27750*/  STL [R1+0x50], RZ ;  /* 0x000050ff01007387 */ /* 0x0003f00000100800 */
[----:B-1----:R-:W-:Y:S05]  /*27760*/  @P0 BRA `(.L_x_3132) ;  /* 0x0000008000680947 */ /* 0x002fea0003800000 */
[----:B------:R-:W2:Y:S04]  /*27770*/  LDL R0, [R1+0x98] ;  /* 0x0000980001007983 */ /* 0x000ea80000100800 */
[----:B------:R-:W3:Y:S01]  /*27780*/  LDL.LU R5, [R1+0xc] ;  /* 0x00000c0001057983 */ /* 0x000ee20000300800 */
[----:B------:R-:W1:Y:S01]  /*27790*/  S2UR UR5, SR_CgaCtaId ;  /* 0x00000000000579c3 */ /* 0x000e620000008800 */
[----:B------:R-:W-:Y:S01]  /*277a0*/  LOP3.LUT R7, R4, 0x7f, RZ, 0xc0, !PT ;  /* 0x0000007f04077812 */ /* 0x000fe200078ec0ff */
[----:B------:R-:W-:Y:S01]  /*277b0*/  UMOV UR4, 0x400 ;  /* 0x0000040000047882 */ /* 0x000fe20000000000 */
[----:B------:R-:W-:Y:S01]  /*277c0*/  BSSY B8, `(.L_x_3132) ;  /* 0x0000814000087945 */ /* 0x000fe20003800000 */
[----:B------:R-:W-:Y:S01]  /*277d0*/  ULDC.64 UR36, c[0x0][0x198] ;  /* 0x0000660000247ab9 */ /* 0x000fe20000000a00 */
[C---:B------:R-:W-:Y:S01]  /*277e0*/  ISETP.NE.AND P1, PT, R7.reuse, RZ, PT ;  /* 0x000000ff0700720c */ /* 0x040fe20003f25270 */
[----:B------:R-:W-:Y:S01]  /*277f0*/  ULDC UR39, c[0x0][0xc] ;  /* 0x0000030000277ab9 */ /* 0x000fe20000000800 */
[----:B0-----:R-:W-:-:S02]  /*27800*/  SHF.L.U32 R2, R7, 0x3, RZ ;  /* 0x0000000307027819 */ /* 0x001fc400000006ff */
[----:B------:R-:W-:Y:S01]  /*27810*/  SHF.R.U32.HI R6, RZ, 0x3, R7 ;  /* 0x00000003ff067819 */ /* 0x000fe20000011607 */
[----:B-1----:R-:W-:Y:S01]  /*27820*/  ULEA UR4, UR5, UR4, 0x18 ;  /* 0x0000000405047291 */ /* 0x002fe2000f8ec03f */
[----:B--2---:R-:W-:Y:S01]  /*27830*/  R2UR UR6, R0 ;  /* 0x00000000000672ca */ /* 0x004fe200000e0000 */
[----:B------:R-:W-:Y:S01]  /*27840*/  IMAD.SHL.U32 R0, R4, 0x8, RZ ;  /* 0x0000000804007824 */ /* 0x000fe200078e00ff */
[----:B---3--:R-:W-:-:S04]  /*27850*/  LOP3.LUT R5, R5, 0xfffffffd, RZ, 0xc0, !PT ;  /* 0xfffffffd05057812 */ /* 0x008fc800078ec0ff */
[----:B------:R-:W-:Y:S02]  /*27860*/  LOP3.LUT R3, R0, 0x1f8, RZ, 0xc0, !PT ;  /* 0x000001f800037812 */ /* 0x000fe400078ec0ff */
[----:B------:R-:W-:Y:S02]  /*27870*/  @P1 LOP3.LUT R5, R5, 0x2, RZ, 0xfc, !PT ;  /* 0x0000000205051812 */ /* 0x000fe400078efcff */
[----:B------:R-:W-:Y:S02]  /*27880*/  LOP3.LUT R3, R3, 0x38, R4, 0x78, !PT ;  /* 0x0000003803037812 */ /* 0x000fe400078e7804 */
[----:B------:R-:W-:Y:S01]  /*27890*/  LOP3.LUT R5, R5, 0xfffffffe, RZ, 0xc0, !PT ;  /* 0xfffffffe05057812 */ /* 0x000fe200078ec0ff */
[----:B------:R-:W-:Y:S01]  /*278a0*/  ULOP3.LUT UR38, UR6, 0x2, URZ, 0xfc, !UPT ;  /* 0x0000000206267892 */ /* 0x000fe2000f8efc3f */
[----:B------:R-:W-:Y:S02]  /*278b0*/  LOP3.LUT R2, R3, 0x200, R2, 0xf8, !PT ;  /* 0x0000020003027812 */ /* 0x000fe400078ef802 */
[C---:B------:R-:W-:Y:S01]  /*278c0*/  LOP3.LUT P0, R3, R4.reuse, 0x1f, RZ, 0xc0, !PT ;  /* 0x0000001f04037812 */ /* 0x040fe2000780c0ff */
[----:B------:R-:W-:Y:S01]  /*278d0*/  IMAD.SHL.U32 R4, R4, 0x10, RZ ;  /* 0x0000001004047824 */ /* 0x000fe200078e00ff */
[----:B------:R-:W-:-:S03]  /*278e0*/  LOP3.LUT R0, R0, 0x38, RZ, 0xc0, !PT ;  /* 0x0000003800007812 */ /* 0x000fc600078ec0ff */
[----:B------:R0:W-:Y:S01]  /*278f0*/  STL [R1+0x30], R3 ;  /* 0x0000300301007387 */ /* 0x0001e20000100800 */
[----:B------:R-:W-:Y:S02]  /*27900*/  LOP3.LUT R4, R6, 0x70, R4, 0xf8, !PT ;  /* 0x0000007006047812 */ /* 0x000fe400078ef804 */
[----:B------:R-:W-:-:S05]  /*27910*/  MOV R4, 0x1 ;  /* 0x0000000100047802 */ /* 0x000fca0000000f00 */
[----:B------:R-:W-:Y:S02]  /*27920*/  @P0 LOP3.LUT R5, R5, 0x1, RZ, 0xfc, !PT ;  /* 0x0000000105050812 */ /* 0x000fe400078efcff */
[----:B------:R-:W-:Y:S01]  /*27930*/  ISETP.NE.OR P0, PT, R7, RZ, !P0 ;  /* 0x000000ff0700720c */ /* 0x000fe20004705670 */
[----:B0-----:R-:W-:Y:S01]  /*27940*/  IMAD.U32 R3, RZ, RZ, UR4 ;  /* 0x00000004ff037e24 */ /* 0x001fe2000f8e00ff */
[----:B------:R-:W-:-:S03]  /*27950*/  LOP3.LUT R5, R5, 0xfffffff7, RZ, 0xc0, !PT ;  /* 0xfffffff705057812 */ /* 0x000fc600078ec0ff */
[----:B------:R-:W-:Y:S01]  /*27960*/  IMAD R2, R2, 0x2, R3 ;  /* 0x0000000202027824 */ /* 0x000fe200078e0203 */
[----:B------:R0:W-:Y:S04]  /*27970*/  STL [R1+0x4], R3 ;  /* 0x0000040301007387 */ /* 0x0001e80000100800 */
[----:B------:R1:W-:Y:S03]  /*27980*/  STL [R1+0x2c], R2 ;  /* 0x00002c0201007387 */ /* 0x0003e60000100800 */
[----:B------:R-:W-:Y:S01]  /*27990*/  @P0 LOP3.LUT R5, R5, 0x8, RZ, 0xfc, !PT ;  /* 0x0000000805050812 */ /* 0x000fe200078efcff */
[----:B------:R-:W-:Y:S01]  /*279a0*/  STL [R1+0x20], RZ ;  /* 0x000020ff01007387 */ /* 0x000fe20000100800 */
[----:B0-----:R-:W-:-:S03]  /*279b0*/  LOP3.LUT R3, R0, 0x40, RZ, 0xfc, !PT ;  /* 0x0000004000037812 */ /* 0x001fc600078efcff */
[----:B------:R-:W-:Y:S01]  /*279c0*/  STL [R1+0xc], R5 ;  /* 0x00000c0501007387 */ /* 0x000fe20000100800 */
[----:B-1----:R-:W-:-:S05]  /*279d0*/  IMAD.MOV.U32 R2, RZ, RZ, 0x1 ;  /* 0x00000001ff027424 */ /* 0x002fca00078e00ff */
[----:B------:R0:W-:Y:S04]  /*279e0*/  STL [R1+0x24], R2 ;  /* 0x0000240201007387 */ /* 0x0001e80000100800 */
[----:B------:R1:W-:Y:S04]  /*279f0*/  STL [R1+0x50], RZ ;  /* 0x000050ff01007387 */ /* 0x0003e80000100800 */
[----:B------:R1:W-:Y:S01]  /*27a00*/  STL [R1+0x8], RZ ;  /* 0x000008ff01007387 */ /* 0x0003e20000100800 */
[----:B0-----:R-:W-:-:S03]  /*27a10*/  LOP3.LUT R2, R0, 0x80, RZ, 0xfc, !PT ;  /* 0x0000008000027812 */ /* 0x001fc600078efcff */
[----:B------:R1:W-:Y:S01]  /*27a20*/  STL [R1+0x18], R4 ;  /* 0x0000180401007387 */ /* 0x0003e20000100800 */
[----:B------:R-:W-:-:S07]  /*27a30*/  LOP3.LUT R0, R0, 0xc0, RZ, 0xfc, !PT ;  /* 0x000000c000007812 */ /* 0x000fce00078efcff */
.L_x_3293:
[----:B0--3--:R-:W0:Y:S01]  /*27a40*/  LDC.64 R2, c[0x0][0xc88] ;  /* 0x00032200ff027b82 */ /* 0x009e220000000a00 */
[----:B------:R-:W-:Y:S01]  /*27a50*/  ULDC.64 UR4, c[0x0][0x208] ;  /* 0x0000820000047ab9 */ /* 0x000fe20000000a00 */
[----:B0-----:R-:W-:-:S05]  /*27a60*/  IMAD.WIDE R2, R19, 0x4, R2 ;  /* 0x0000000413027825 */ /* 0x001fca00078e0202 */
[----:B-12---:R-:W2:Y:S01]  /*27a70*/  LDG.E R4, desc[UR4][R2.64] ;  /* 0x0000000402047981 */ /* 0x006ea2000c1e1900 */
        /* <DEDUP_REMOVED lines=10> */
[----:B------:R-:W-:Y:S01]  /*27b20*/  IMAD.MOV.U32 R12, RZ, RZ, RZ ;  /* 0x000000ffff0c7224 */ /* 0x000fe200078e00ff */
[----:B------:R-:W-:Y:S01]  /*27b30*/  ULDC.64 UR8, c[0x0][0xa10] ;  /* 0x0002840000087ab9 */ /* 0x000fe20000000a00 */
[----:B--2---:R-:W-:Y:S01]  /*27b40*/  SHF.R.S32.HI R5, RZ, 0x1f, R4 ;  /* 0x0000001fff057819 */ /* 0x004fe20000011404 */
[----:B------:R-:W-:-:S07]  /*27b50*/  IMAD.SHL.U32 R15, R4, 0x4, RZ ;  /* 0x00000004040f7824 */ /* 0x000fce00078e00ff */
[C---:B------:R-:W-:Y:S01]  /*27b60*/  @P0 LEA R2, P1, R4.reuse, UR4, 0x2 ;  /* 0x0000000404020c11 */ /* 0x040fe2000f8210ff */
[----:B------:R0:W-:Y:S01]  /*27b70*/  STL [R1+0x34], R4 ;  /* 0x0000340401007387 */ /* 0x0001e20000100800 */
[C-C-:B------:R-:W-:Y:S02]  /*27b80*/  SHF.L.U64.HI R14, R4.reuse, 0x2, R5.reuse ;  /* 0x00000002040e7819 */ /* 0x140fe40000010205 */
[----:B------:R-:W-:Y:S01]  /*27b90*/  @P0 LEA.HI.X R3, R4, UR5, R5, 0x2, P1 ;  /* 0x0000000504030c11 */ /* 0x000fe200088f1405 */
[----:B------:R-:W-:Y:S01]  /*27ba0*/  ULDC.64 UR4, c[0x0][0xa00] ;  /* 0x0002800000047ab9 */ /* 0x000fe20000000a00 */
[C---:B-----5:R-:W-:Y:S01]  /*27bb0*/  @P3 IADD3 R8, P1, R15.reuse, UR10, RZ ;  /* 0x0000000a0f083c10 */ /* 0x060fe2000ff3e0ff */
        /* <DEDUP_REMOVED lines=12> */
[----:B--2---:R-:W-:-:S04]  /*27c80*/  IADD3 R2, P0, R15, UR4, RZ ;  /* 0x000000040f027c10 */ /* 0x004fc8000ff1e0ff */
[----:B------:R-:W-:Y:S01]  /*27c90*/  IADD3.X R3, R14, UR5, RZ, P0, !PT ;  /* 0x000000050e037c10 */ /* 0x000fe200087fe4ff */
[----:B------:R-:W-:Y:S01]  /*27ca0*/  ULDC UR4, c[0x0][0x288] ;  /* 0x0000a20000047ab9 */ /* 0x000fe20000000800 */
[----:B0-----:R-:W-:-:S03]  /*27cb0*/  IADD3 R4, P0, R15, UR8, RZ ;  /* 0x000000080f047c10 */ /* 0x001fc6000ff1e0ff */
[----:B------:R0:W5:Y:S01]  /*27cc0*/  @P2 LDG.E R11, desc[UR12][R6.64] ;  /* 0x0000000c060b2981 */ /* 0x000162000c1e1900 */
[----:B-1----:R-:W-:Y:S02]  /*27cd0*/  IADD3.X R5, R14, UR9, RZ, P0, !PT ;  /* 0x000000090e057c10 */ /* 0x002fe400087fe4ff */
[----:B------:R-:W-:Y:S01]  /*27ce0*/  ISETP.NE.U32.AND P0, PT, RZ, UR8, PT ;  /* 0x00000008ff007c0c */ /* 0x000fe2000bf05070 */
[----:B------:R-:W2:Y:S03]  /*27cf0*/  @P1 LDG.E R12, desc[UR12][R2.64] ;  /* 0x0000000c020c1981 */ /* 0x000ea6000c1e1900 */
[----:B------:R-:W-:-:S13]  /*27d00*/  ISETP.NE.AND.EX P0, PT, RZ, UR9, PT, P0 ;  /* 0x00000009ff007c0c */ /* 0x000fda000bf05300 */
[----:B------:R0:W5:Y:S04]  /*27d10*/  @P0 LDG.E R10, desc[UR12][R4.64] ;  /* 0x0000000c040a0981 */ /* 0x000168000c1e1900 */
[----:B--2---:R1:W-:Y:S02]  /*27d20*/  STL [R1+0x3c], R12 ;  /* 0x00003c0c01007387 */ /* 0x0043e40000100800 */
[----:B-1----:R-:W-:Y:S01]  /*27d30*/  IMAD.U32 R12, RZ, RZ, UR4 ;  /* 0x00000004ff0c7e24 */ /* 0x002fe2000f8e00ff */
[----:B------:R-:W-:-:S05]  /*27d40*/  ULDC.64 UR4, c[0x0][0x418] ;  /* 0x0001060000047ab9 */ /* 0x000fca0000000a00 */
[----:B------:R-:W2:Y:S01]  /*27d50*/  @P3 LDG.E R12, desc[UR12][R8.64] ;  /* 0x0000000c080c3981 */ /* 0x000ea2000c1e1900 */
[----:B------:R-:W-:-:S03]  /*27d60*/  UISETP.NE.U32.AND UP0, UPT, UR4, URZ, UPT ;  /* 0x0000003f0400728c */ /* 0x000fc6000bf05070 */
[----:B------:R-:W-:Y:S01]  /*27d70*/  ULDC UR4, c[0x0][0x424] ;  /* 0x0001090000047ab9 */ /* 0x000fe20000000800 */
[----:B------:R-:W-:-:S03]  /*27d80*/  UISETP.NE.AND.EX UP0, UPT, UR5, URZ, UPT, UP0 ;  /* 0x0000003f0500728c */ /* 0x000fc6000bf05300 */
[----:B------:R-:W-:Y:S01]  /*27d90*/  ULDC UR5, c[0x0][0x2f0] ;  /* 0x0000bc0000057ab9 */ /* 0x000fe20000000800 */
[----:B------:R-:W-:Y:S01]  /*27da0*/  USEL UR4, UR4, 0x1, UP0 ;  /* 0x0000000104047887 */ /* 0x000fe20008000000 */
[----:B--2---:R0:W-:Y:S04]  /*27db0*/  STL [R1+0x40], R12 ;  /* 0x0000400c01007387 */ /* 0x0041e80000100800 */
[----:B------:R0:W5:Y:S01]  /*27dc0*/  LDL R13, [R1+0x40] ;  /* 0x00004000010d7983 */ /* 0x0001620000100800 */
[----:B------:R-:W-:-:S03]  /*27dd0*/  UIMAD UR4, UR4, UR5, URZ ;  /* 0x00000005040472a4 */ /* 0x000fc6000f8e023f */
[----:B------:R-:W-:Y:S02]  /*27de0*/  ULDC UR5, c[0x0][0x348] ;  /* 0x0000d20000057ab9 */ /* 0x000fe40000000800 */
[----:B------:R-:W-:Y:S01]  /*27df0*/  MOV R8, UR5 ;  /* 0x0000000500087c02 */ /* 0x000fe20008000f00 */
[----:B------:R-:W-:Y:S01]  /*27e00*/  IMAD.U32 R9, RZ, RZ, UR4 ;  /* 0x00000004ff097e24 */ /* 0x000fe2000f8e00ff */
[----:B0-----:R-:W-:Y:S06]  /*27e10*/  @P3 BRA `(.L_x_3133) ;  /* 0x0000000000183947 */ /* 0x001fec0003800000 */
[----:B------:R-:W-:Y:S05]  /*27e20*/  @!P1 BRA `(.L_x_3133) ;  /* 0x0000000000149947 */ /* 0x000fea0003800000 */
[----:B------:R-:W-:Y:S02]  /*27e30*/  ULDC.64 UR4, c[0x0][0x208] ;  /* 0x0000820000047ab9 */ /* 0x000fe40000000a00 */
[----:B------:R-:W2:Y:S04]  /*27e40*/  LDG.E R12, desc[UR4][R2.64] ;  /* 0x00000004020c7981 */ /* 0x000ea8000c1e1900 */
[----:B------:R-:W2:Y:S02]  /*27e50*/  LDG.E R2, desc[UR4][R2.64+0x4] ;  /* 0x0000040402027981 */ /* 0x000ea4000c1e1900 */
[----:B--2--5:R-:W-:-:S05]  /*27e60*/  IMAD.IADD R13, R2, 0x1, -R12 ;  /* 0x00000001020d7824 */ /* 0x024fca00078e0a0c */
[----:B------:R0:W-:Y:S02]  /*27e70*/  STL [R1+0x40], R13 ;  /* 0x0000400d01007387 */ /* 0x0001e40000100800 */
.L_x_3133:
[----:B------:R-:W2:Y:S01]  /*27e80*/  LDL R12, [R1+0x34] ;  /* 0x00003400010c7983 */ /* 0x000ea20000100800 */
[----:B-----5:R-:W-:Y:S01]  /*27e90*/  IMAD.IADD R2, R11, 0x1, R0 ;  /* 0x000000010b027824 */ /* 0x020fe200078e0200 */
[----:B------:R-:W-:Y:S02]  /*27ea0*/  ULDC.64 UR4, c[0x0][0xa20] ;  /* 0x0002880000047ab9 */ /* 0x000fe40000000a00 */
[----:B------:R-:W-:Y:S02]  /*27eb0*/  ISETP.NE.U32.AND P1, PT, RZ, UR4, PT ;  /* 0x00000004ff007c0c */ /* 0x000fe4000bf25070 */
[----:B------:R1:W-:Y:S02]  /*27ec0*/  STL [R1+0x1c], R2 ;  /* 0x00001c0201007387 */ /* 0x0003e40000100800 */
[----:B------:R-:W-:Y:S02]  /*27ed0*/  ISETP.NE.AND.EX P1, PT, RZ, UR5, PT, P1 ;  /* 0x00000005ff007c0c */ /* 0x000fe4000bf25310 */
[----:B--2---:R1:W-:Y:S11]  /*27ee0*/  STL [R1+0x14], R12 ;  /* 0x0000140c01007387 */ /* 0x0043f60000100800 */
[----:B------:R-:W-:Y:S05]  /*27ef0*/  @!P1 BRA `(.L_x_3134) ;  /* 0x0000000000149947 */ /* 0x000fea0003800000 */
[----:B-1----:R-:W-:Y:S01]  /*27f00*/  IADD3 R2, P1, R15, UR4, RZ ;  /* 0x000000040f027c10 */ /* 0x002fe2000ff3e0ff */
[----:B------:R-:W-:-:S03]  /*27f10*/  ULDC.64 UR6, c[0x0][0x208] ;  /* 0x0000820000067ab9 */ /* 0x000fc60000000a00 */
[----:B------:R-:W-:-:S05]  /*27f20*/  IADD3.X R3, R14, UR5, RZ, P1, !PT ;  /* 0x000000050e037c10 */ /* 0x000fca0008ffe4ff */
[----:B------:R1:W5:Y:S01]  /*27f30*/  LDG.E R9, desc[UR6][R2.64] ;  /* 0x0000000602097981 */ /* 0x000362000c1e1900 */
[----:B------:R-:W-:Y:S05]  /*27f40*/  BRA `(.L_x_3135) ;  /* 0x0000000000147947 */ /* 0x000fea0003800000 */
.L_x_3134:
[----:B------:R-:W-:Y:S05]  /*27f50*/  @!P2 BRA `(.L_x_3135) ;  /* 0x000000000010a947 */ /* 0x000fea0003800000 */
[----:B------:R-:W-:Y:S02]  /*27f60*/  ULDC.64 UR4, c[0x0][0x208] ;  /* 0x0000820000047ab9 */ /* 0x000fe40000000a00 */
[----:B------:R-:W2:Y:S04]  /*27f70*/  LDG.E R9, desc[UR4][R6.64] ;  /* 0x0000000406097981 */ /* 0x000ea8000c1e1900 */
[----:B------:R-:W2:Y:S02]  /*27f80*/  LDG.E R6, desc[UR4][R6.64+0x4] ;  /* 0x0000040406067981 */ /* 0x000ea4000c1e1900 */
[----:B--2---:R-:W-:-:S07]  /*27f90*/  IMAD.IADD R9, R6, 0x1, -R9 ;  /* 0x0000000106097824 */ /* 0x004fce00078e0a09 */
.L_x_3135:
[----:B------:R-:W-:Y:S01]  /*27fa0*/  ULDC.64 UR4, c[0x0][0x208] ;  /* 0x0000820000047ab9 */ /* 0x000fe20000000a00 */
[----:B-1----:R-:W1:Y:S01]  /*27fb0*/  LDC R3, c[0x0][0x448] ;  /* 0x00011200ff037b82 */ /* 0x002e620000000800 */
[----:B------:R-:W2:Y:S01]  /*27fc0*/  @P0 LDG.E R2, desc[UR4][R4.64] ;  /* 0x0000000404020981 */ /* 0x000ea2000c1e1900 */
[----:B-----5:R-:W-:-:S03]  /*27fd0*/  IADD3 R0, -R0, R9, RZ ;  /* 0x0000000900007210 */ /* 0x020fc60007ffe1ff */
[----:B------:R3:W2:Y:S01]  /*27fe0*/  @P0 LDG.E R4, desc[UR4][R4.64+0x4] ;  /* 0x0000040404040981 */ /* 0x0006a2000c1e1900 */
[----:B-1----:R-:W-:-:S13]  /*27ff0*/  ISETP.NE.AND P1, PT, R3, 0x1, PT ;  /* 0x000000010300780c */ /* 0x002fda0003f25270 */
[----:B---3--:R-:W1:Y:S01]  /*28000*/  @P1 LDC R5, c[0x0][0x450] ;  /* 0x00011400ff051b82 */ /* 0x008e620000000800 */
[----:B------:R-:W-:Y:S01]  /*28010*/  BSSY B0, `(.L_x_3136) ;  /* 0x00001b1000007945 */ /* 0x000fe20003800000 */
[----:B------:R-:W-:Y:S01]  /*28020*/  PLOP3.LUT P5, PT, PT, PT, PT, 0x80, 0x0 ;  /* 0x000000000000781c */ /* 0x000fe20003faf070 */
[----:B--2---:R-:W-:-:S05]  /*28030*/  @P0 IMAD.IADD R8, R4, 0x1, -R2 ;  /* 0x0000000104080824 */ /* 0x004fca00078e0a02 */
[----:B------:R-:W2:Y:S01]  /*28040*/  @P1 LDC R4, c[0x0][0x44c] ;  /* 0x00011300ff041b82 */ /* 0x000ea20000000800 */
[----:B------:R-:W-:-:S04]  /*28050*/  IMAD.SHL.U32 R2, R17, 0x80, RZ ;  /* 0x0000008011027824 */ /* 0x000fc800078e00ff */
[----:B------:R-:W-:-:S04]  /*28060*/  VIADD R2, R2, 0x7f ;  /* 0x0000007f02027836 */ /* 0x000fc80000000000 */
[----:B------:R-:W-:Y:S02]  /*28070*/  IMAD.MOV.U32 R3, RZ, RZ, R2 ;  /* 0x000000ffff037224 */ /* 0x000fe400078e0002 */
[----:B--2---:R-:W-:Y:S01]  /*28080*/  @P1 IMAD.HI.U32 R4, R2, R4, RZ ;  /* 0x0000000402041227 */ /* 0x004fe200078e00ff */
[----:B------:R-:W-:-:S04]  /*28090*/  IADD3 R2, R0, R8, RZ ;  /* 0x0000000800027210 */ /* 0x000fc80007ffe0ff */
[----:B-1----:R-:W-:Y:S01]  /*280a0*/  @P1 SHF.R.U32.HI R3, RZ, R5, R4 ;  /* 0x00000005ff031219 */ /* 0x002fe20000011604 */
        /* <DEDUP_REMOVED lines=9> */
[----:B------:R-:W-:-:S05]  /*28140*/  VIMNMX R2, R20, R2, PT ;  /* 0x0000000214027248 */ /* 0x000fca0003fe0100 */
[--C-:B------:R-:W-:Y:S02]  /*28150*/  IMAD R2, R2, 0x50, -R0.reuse ;  /* 0x0000005002027824 */ /* 0x100fe400078e0a00 */
[----:B------:R-:W-:-:S03]  /*28160*/  IMAD.MOV R0, RZ, RZ, -R0 ;  /* 0x000000ffff007224 */ /* 0x000fc600078e0a00 */
[----:B------:R-:W-:Y:S02]  /*28170*/  VIMNMX R8, R2, R8, PT ;  /* 0x0000000802087248 */ /* 0x000fe40003fe0100 */
[----:B------:R-:W-:-:S04]  /*28180*/  VIMNMX R0, RZ, R0, !PT ;  /* 0x00000000ff007248 */ /* 0x000fc80007fe0100 */
[----:B------:R-:W-:Y:S01]  /*28190*/  ISETP.GT.AND P1, PT, R8, R0, PT ;  /* 0x000000000800720c */ /* 0x000fe20003f24270 */
[----:B------:R-:W-:-:S12]  /*281a0*/  IMAD.WIDE.U32 R2, R0, -0x33333333, RZ ;  /* 0xcccccccd00027825 */ /* 0x000fd800078e00ff */
[----:B------:R-:W-:-:S04]  /*281b0*/  @P1 VIADD R8, R8, 0x4f ;  /* 0x0000004f08081836 */ /* 0x000fc80000000000 */
[----:B------:R-:W-:Y:S01]  /*281c0*/  @P1 IMAD.HI R0, R8, 0x66666667, RZ ;  /* 0x6666666708001827 */ /* 0x000fe200078e02ff */
[----:B------:R-:W-:-:S04]  /*281d0*/  SHF.R.U32.HI R9, RZ, 0x6, R3 ;  /* 0x00000006ff097819 */ /* 0x000fc80000011603 */
[----:B------:R-:W-:Y:S02]  /*281e0*/  @P1 SHF.R.U32.HI R2, RZ, 0x1f, R0 ;  /* 0x0000001fff021819 */ /* 0x000fe40000011600 */
[----:B------:R-:W-:Y:S02]  /*281f0*/  MOV R7, R9 ;  /* 0x0000000900077202 */ /* 0x000fe40000000f00 */
[----:B------:R-:W-:-:S04]  /*28200*/  @P1 LEA.HI.SX32 R7, R0, R2, 0x1b ;  /* 0x0000000200071211 */ /* 0x000fc800078fdaff */
[----:B------:R-:W-:-:S13]  /*28210*/  ISETP.GT.AND P1, PT, R7, R9, PT ;  /* 0x000000090700720c */ /* 0x000fda0003f24270 */
[----:B------:R-:W-:Y:S05]  /*28220*/  @!P1 BRA `(.L_x_3137) ;  /* 0x00000018003c9947 */ /* 0x000fea0003800000 */
[----:B------:R-:W-:Y:S01]  /*28230*/  UMOV UR4, 0xffffffff ;  /* 0xffffffff00047882 */ /* 0x000fe20000000000 */
[----:B------:R-:W-:Y:S02]  /*28240*/  SEL R0, R12, RZ, !P0 ;  /* 0x000000ff0c007207 */ /* 0x000fe40004000000 */
[----:B------:R-:W-:Y:S05]  /*28250*/  BRA.DIV UR4, `(.L_x_3138) ;  /* 0x0000008e041c7947 */ /* 0x000fea000b800000 */
[----:B------:R-:W1:Y:S02]  /*28260*/  S2R R2, SR_TID.X ;  /* 0x0000000000027919 */ /* 0x000e640000002100 */
[----:B-1----:R-:W-:-:S04]  /*28270*/  SHF.R.U32.HI R2, RZ, 0x5, R2 ;  /* 0x00000005ff027819 */ /* 0x002fc80000011602 */
[----:B------:R-:W-:-:S05]  /*28280*/  LOP3.LUT R2, R2, 0x3, RZ, 0xc0, !PT ;  /* 0x0000000302027812 */ /* 0x000fca00078ec0ff */
[----:B------:R1:W2:Y:S02]  /*28290*/  SHFL.IDX PT, R14, R2, RZ, 0x1f ;  /* 0x00001fff020e7589 */ /* 0x0002a400000e0000 */
.L_x_3360:
[----:B--2---:R-:W-:Y:S02]  /*282a0*/  ISETP.NE.AND P0, PT, R14, RZ, PT ;  /* 0x000000ff0e00720c */ /* 0x004fe40003f05270 */
[----:B------:R-:W-:-:S11]  /*282b0*/  PLOP3.LUT P2, PT, PT, PT, PT, 0x8, 0x0 ;  /* 0x000000000000781c */ /* 0x000fd60003f4e170 */
[----:B------:R-:W-:Y:S05]  /*282c0*/  @P0 BRA `(.L_x_3139) ;  /* 0x00000000000c0947 */ /* 0x000fea0003800000 */
[----:B------:R-:W-:-:S03]  /*282d0*/  UMOV UR4, 0xffffffff ;  /* 0xffffffff00047882 */ /* 0x000fc60000000000 */
[----:B------:R-:W-:Y:S05]  /*282e0*/  BRA.DIV UR4, `(.L_x_3140) ;  /* 0x0000008e042c7947 */ /* 0x000fea000b800000 */
[----:B------:R-:W-:-:S13]  /*282f0*/  ELECT P2, URZ, PT ;  /* 0x00000000003f782f */ /* 0x000fda0003840000 */
.L_x_3139:
[----:B-1----:R-:W2:Y:S04]  /*28300*/  LDL R2, [R1+0x50] ;  /* 0x0000500001027983 */ /* 0x002ea80000100800 */
[----:B------:R-:W3:Y:S01]  /*28310*/  LDL R4, [R1+0x4] ;  /* 0x0000040001047983 */ /* 0x000ee20000100800 */
[----:B------:R-:W-:Y:S01]  /*28320*/  BSSY B1, `(.L_x_3141) ;  /* 0x0000008000017945 */ /* 0x000fe20003800000 */
[----:B--2---:R-:W-:-:S05]  /*28330*/  VIADD R2, R2, 0x1 ;  /* 0x0000000102027836 */ /* 0x004fca0000000000 */
[----:B------:R-:W-:-:S04]  /*28340*/  LEA.HI R3, R2, R2, RZ, 0x1 ;  /* 0x0000000202037211 */ /* 0x000fc800078f08ff */
[----:B------:R-:W-:-:S05]  /*28350*/  LOP3.LUT R3, R3, 0xfffffffe, RZ, 0xc0, !PT ;  /* 0xfffffffe03037812 */ /* 0x000fca00078ec0ff */
[----:B------:R-:W-:-:S05]  /*28360*/  IMAD.IADD R2, R2, 0x1, -R3 ;  /* 0x0000000102027824 */ /* 0x000fca00078e0a03 */
[----:B------:R-:W-:-:S04]  /*28370*/  SHF.L.U32 R2, R2, 0x1f, RZ ;  /* 0x0000001f02027819 */ /* 0x000fc800000006ff */
[----:B---3--:R-:W1:Y:S02]  /*28380*/  SYNCS.PHASECHK.TRANS64.TRYWAIT P0, [R4+URZ+0x38820], R2 ;  /* 0x03882002040075a7 */ /* 0x008e64000800017f */
[----:B-1----:R-:W-:Y:S05]  /*28390*/  @!P0 BRA `(.L_x_3142) ;  /* 0x0000008c00248947 */ /* 0x002fea0003800000 */
.L_x_3363:
[----:B------:R-:W-:Y:S05]  /*283a0*/  BSYNC B1 ;  /* 0x0000000000017941 */ /* 0x000fea0003800000 */
.L_x_3141:
[----:B------:R-:W-:Y:S04]  /*283b0*/  BSSY B1, `(.L_x_3143) ;  /* 0x00000ae000017945 */ /* 0x000fe80003800000 */
[----:B------:R-:W-:Y:S05]  /*283c0*/  @!P2 BRA `(.L_x_3144) ;  /* 0x0000000800b0a947 */ /* 0x000fea0003800000 */
[----:B------:R-:W2:Y:S04]  /*283d0*/  LDL R6, [R1+0x4] ;  /* 0x0000040001067983 */ /* 0x000ea80000100800 */
[----:B------:R-:W2:Y:S04]  /*283e0*/  LDL R5, [R1+0x20] ;  /* 0x0000200001057983 */ /* 0x000ea80000100800 */
[----:B------:R-:W3:Y:S01]  /*283f0*/  LDL R4, [R1+0x24] ;  /* 0x0000240001047983 */ /* 0x000ee20000100800 */
[----:B------:R-:W-:Y:S01]  /*28400*/  BSSY B2, `(.L_x_3145) ;  /* 0x0000008000027945 */ /* 0x000fe20003800000 */
[----:B-1----:R-:W1:Y:S02]  /*28410*/  S2R R3, SR_TID.X ;  /* 0x0000000000037919 */ /* 0x002e640000002100 */
[----:B-1----:R-:W-:-:S04]  /*28420*/  LOP3.LUT R3, R3, 0x7f, RZ, 0xc0, !PT ;  /* 0x0000007f03037812 */ /* 0x002fc800078ec0ff */
[----:B------:R-:W-:Y:S01]  /*28430*/  ISETP.NE.AND P4, PT, R3, RZ, PT ;  /* 0x000000ff0300720c */ /* 0x000fe20003f85270 */
[----:B--2---:R-:W-:Y:S01]  /*28440*/  IMAD R6, R5, 0x8, R6 ;  /* 0x0000000805067824 */ /* 0x004fe200078e0206 */
[----:B---3--:R-:W-:-:S04]  /*28450*/  SHF.L.U32 R8, R4, 0x1f, RZ ;  /* 0x0000001f04087819 */ /* 0x008fc800000006ff */
[----:B------:R-:W1:Y:S02]  /*28460*/  SYNCS.PHASECHK.TRANS64.TRYWAIT P0, [R6+URZ+0x388a0], R8 ;  /* 0x0388a008060075a7 */ /* 0x000e64000800017f */
[----:B-1----:R-:W-:Y:S05]  /*28470*/  @!P0 BRA `(.L_x_3146) ;  /* 0x0000008c00048947 */ /* 0x002fea0003800000 */
.L_x_3364:
[----:B------:R-:W-:Y:S05]  /*28480*/  BSYNC B2 ;  /* 0x0000000000027941 */ /* 0x000fea0003800000 */
.L_x_3145:
        /* <DEDUP_REMOVED lines=8> */
.L_x_3148:
[----:B------:R-:W-:Y:S05]  /*28510*/  BSYNC B2 ;  /* 0x0000000000027941 */ /* 0x000fea0003800000 */
.L_x_3147:
[----:B------:R-:W3:Y:S04]  /*28520*/  LDL R4, [R1+0x4] ;  /* 0x0000040001047983 */ /* 0x000ee80000100800 */
[----:B--2---:R-:W3:Y:S01]  /*28530*/  LDL R2, [R1+0x20] ;  /* 0x0000200001027983 */ /* 0x004ee20000100800 */
[----:B------:R-:W-:Y:S01]  /*28540*/  MOV R3, RZ ;  /* 0x000000ff00037202 */ /* 0x000fe20000000f00 */
[----:B------:R-:W-:Y:S01]  /*28550*/  UIADD3 UR4, UP0, UR36, 0x570, URZ ;  /* 0x0000057024047890 */ /* 0x000fe2000ff1e03f */
[----:B------:R-:W-:Y:S01]  /*28560*/  PLOP3.LUT P0, PT, PT, PT, PT, 0x80, 0x0 ;  /* 0x000000000000781c */ /* 0x000fe20003f0f070 */
[----:B------:R-:W-:Y:S01]  /*28570*/  UMOV UR6, 0x0 ;  /* 0x0000000000067882 */ /* 0x000fe20000000000 */
[----:B------:R-:W-:Y:S01]  /*28580*/  R2UR UR10, R3 ;  /* 0x00000000030a72ca */ /* 0x000fe200000e0000 */
[----:B------:R-:W-:Y:S01]  /*28590*/  IMAD R3, R7, 0x50, R10 ;  /* 0x0000005007037824 */ /* 0x000fe200078e020a */
[----:B------:R-:W-:Y:S01]  /*285a0*/  UIADD3.X UR5, URZ, UR37, URZ, UP0, !UPT ;  /* 0x000000253f057290 */ /* 0x000fe200087fe43f */
[----:B------:R-:W-:-:S02]  /*285b0*/  UMOV UR7, 0x12f00000 ;  /* 0x12f0000000077882 */ /* 0x000fc40000000000 */
[----:B------:R-:W-:Y:S02]  /*285c0*/  VIADD R3, R3, 0xffffffb0 ;  /* 0xffffffb003037836 */ /* 0x000fe40000000000 */
[----:B---3--:R-:W-:Y:S02]  /*285d0*/  IMAD R4, R2, 0xa000, R4 ;  /* 0x0000a00002047824 */ /* 0x008fe400078e0204 */
[----:B------:R-:W-:Y:S02]  /*285e0*/  VIADD R2, R6, 0x38890 ;  /* 0x0003889006027836 */ /* 0x000fe40000000000 */
[----:B------:R-:W-:-:S07]  /*285f0*/  VIADD R5, R4, 0x24400 ;  /* 0x0002440004057836 */ /* 0x000fce0000000000 */
.L_x_3149:
        /* <DEDUP_REMOVED lines=10> */
[----:B------:R-:W-:Y:S01]  /*286a0*/  IMAD.MOV.U32 R15, RZ, RZ, 0x40 ;  /* 0x00000040ff0f7424 */ /* 0x000fe200078e00ff */
[----:B------:R-:W-:Y:S01]  /*286b0*/  PLOP3.LUT P0, PT, PT, PT, PT, 0x80, 0x0 ;  /* 0x000000000000781c */ /* 0x000fe20003f0f070 */
[----:B------:R-:W-:Y:S01]  /*286c0*/  UMOV UR6, 0x0 ;  /* 0x0000000000067882 */ /* 0x000fe20000000000 */
[----:B------:R-:W-:Y:S01]  /*286d0*/  IADD3 R5, R4, 0x26c00, RZ ;  /* 0x00026c0004057810 */ /* 0x000fe20007ffe0ff */
[----:B------:R-:W-:Y:S01]  /*286e0*/  UMOV UR7, 0x12f00000 ;  /* 0x12f0000000077882 */ /* 0x000fe20000000000 */
[----:B------:R-:W-:-:S15]  /*286f0*/  R2UR UR10, R15 ;  /* 0x000000000f0a72ca */ /* 0x000fde00000e0000 */
.L_x_3150:
        /* <DEDUP_REMOVED lines=12> */
[----:B------:R-:W-:Y:S01]  /*287c0*/  VIADD R5, R4, 0x29400 ;  /* 0x0002940004057836 */ /* 0x000fe20000000000 */
[----:B------:R-:W-:Y:S01]  /*287d0*/  UMOV UR6, 0x0 ;  /* 0x0000000000067882 */ /* 0x000fe20000000000 */
[----:B------:R-:W-:Y:S01]  /*287e0*/  UMOV UR7, 0x12f00000 ;  /* 0x12f0000000077882 */ /* 0x000fe20000000000 */
[----:B------:R-:W-:-:S15]  /*287f0*/  R2UR UR10, R14 ;  /* 0x000000000e0a72ca */ /* 0x000fde00000e0000 */
.L_x_3151:
        /* <DEDUP_REMOVED lines=16> */
.L_x_3152:
        /* <DEDUP_REMOVED lines=10> */
[----:B------:R-:W2:Y:S01]  /*289a0*/  SYNCS.PHASECHK.TRANS64.TRYWAIT P0, [R6+URZ+0x388c0], R8 ;  /* 0x0388c008060075a7 */ /* 0x000ea2000800017f */
[----:B------:R-:W-:Y:S04]  /*289b0*/  BSSY B2, `(.L_x_3153) ;  /* 0x0000002000027945 */ /* 0x000fe80003800000 */
[----:B--2---:R-:W-:Y:S05]  /*289c0*/  @!P0 BRA `(.L_x_3154) ;  /* 0x0000008400c48947 */ /* 0x004fea0003800000 */
.L_x_3365:
[----:B------:R-:W-:Y:S05]  /*289d0*/  BSYNC B2 ;  /* 0x0000000000027941 */ /* 0x000fea0003800000 */
.L_x_3153:
[----:B------:R-:W-:Y:S01]  /*289e0*/  BSSY B2, `(.L_x_3155) ;  /* 0x000000a000027945 */ /* 0x000fe20003800000 */
[----:B------:R-:W-:Y:S01]  /*289f0*/  MOV R12, 0x0 ;  /* 0x00000000000c7802 */ /* 0x000fe20000000f00 */
[----:B0-----:R-:W-:Y:S02]  /*28a00*/  IMAD.MOV.U32 R13, RZ, RZ, 0x12f00000 ;  /* 0x12f00000ff0d7424 */ /* 0x001fe400078e00ff */
[----:B------:R-:W-:Y:S05]  /*28a10*/  @P4 BRA `(.L_x_3156) ;  /* 0x0000000000184947 */ /* 0x000fea0003800000 */
[----:B------:R-:W3:Y:S02]  /*28a20*/  LDL R2, [R1+0xc] ;  /* 0x00000c0001027983 */ /* 0x000ee40000100800 */
[----:B---3--:R-:W-:Y:S01]  /*28a30*/  LOP3.LUT P0, RZ, R2, 0x1, RZ, 0xc0, !PT ;  /* 0x0000000102ff7812 */ /* 0x008fe2000780c0ff */
[----:B------:R-:W-:-:S04]  /*28a40*/  IMAD.MOV.U32 R2, RZ, RZ, 0xa000 ;  /* 0x0000a000ff027424 */ /* 0x000fc800078e00ff */
[----:B------:R0:W-:Y:S08]  /*28a50*/  SYNCS.ARRIVE.TRANS64 RZ, [R6+URZ+0x388b0], R2 ;  /* 0x0388b00206ff79a7 */ /* 0x0001f0000800003f */
[----:B------:R-:W-:Y:S05]  /*28a60*/  @!P0 BRA `(.L_x_3156) ;  /* 0x0000000000048947 */ /* 0x000fea0003800000 */
[----:B------:R-:W-:Y:S01]  /*28a70*/  BPT.TRAP 0x1 ;  /* 0x000000040000795c */ /* 0x000fe20000300000 */
.L_x_3156:
[----:B------:R-:W-:Y:S05]  /*28a80*/  BSYNC B2 ;  /* 0x0000000000027941 */ /* 0x000fea0003800000 */
.L_x_3155:
[----:B------:R-:W-:Y:S01]  /*28a90*/  R2UR UR6, R12 ;  /* 0x000000000c0672ca */ /* 0x000fe200000e0000 */
[----:B0-----:R-:W-:Y:S01]  /*28aa0*/  IMAD.MOV.U32 R2, RZ, RZ, RZ ;  /* 0x000000ffff027224 */ /* 0x001fe200078e00ff */
[----:B------:R-:W-:Y:S01]  /*28ab0*/  R2UR UR7, R13 ;  /* 0x000000000d0772ca */ /* 0x000fe200000e0000 */
[----:B------:R-:W-:Y:S01]  /*28ac0*/  UIADD3 UR4, UP0, UR36, 0x670, URZ ;  /* 0x0000067024047890 */ /* 0x000fe2000ff1e03f */
[----:B------:R-:W-:Y:S01]  /*28ad0*/  PLOP3.LUT P0, PT, PT, PT, PT, 0x80, 0x0 ;  /* 0x000000000000781c */ /* 0x000fe20003f0f070 */
[----:B-12---:R-:W-:Y:S01]  /*28ae0*/  VIADD R6, R6, 0x388b0 ;  /* 0x000388b006067836 */ /* 0x006fe20000000000 */
[----:B------:R-:W-:Y:S01]  /*28af0*/  R2UR UR10, R2 ;  /* 0x00000000020a72ca */ /* 0x000fe200000e0000 */
[----:B------:R-:W-:Y:S01]  /*28b00*/  UIADD3.X UR5, URZ, UR37, URZ, UP0, !UPT ;  /* 0x000000253f057290 */ /* 0x000fe200087fe43f */
[----:B------:R-:W-:-:S13]  /*28b10*/  IADD3 R2, R4, 0x400, RZ ;  /* 0x0000040004027810 */ /* 0x000fda0007ffe0ff */
.L_x_3157:
        /* <DEDUP_REMOVED lines=15> */
.L_x_3158:
        /* <DEDUP_REMOVED lines=15> */
.L_x_3159:
        /* <DEDUP_REMOVED lines=15> */
.L_x_3160:
        /* <DEDUP_REMOVED lines=10> */
.L_x_3144:
[----:B------:R-:W-:Y:S05]  /*28e90*/  BSYNC B1 ;  /* 0x0000000000017941 */ /* 0x000fea0003800000 */
.L_x_3143:
[----:B-1----:R-:W2:Y:S04]  /*28ea0*/  LDL.LU R2, [R1+0x20] ;  /* 0x0000200001027983 */ /* 0x002ea80000300800 */
[----:B------:R-:W3:Y:S01]  /*28eb0*/  LDL.LU R5, [R1+0x24] ;  /* 0x0000240001057983 */ /* 0x000ee20000300800 */
[----:B------:R-:W-:Y:S02]  /*28ec0*/  IADD3 R7, R7, -0x2, RZ ;  /* 0xfffffffe07077810 */ /* 0x000fe40007ffe0ff */
        /* <DEDUP_REMOVED lines=10> */
.L_x_3179:
[----:B------:R-:W-:Y:S05]  /*28f70*/  YIELD ;  /* 0x0000000000007946 */ /* 0x000fea0003800000 */
[----:B------:R-:W-:Y:S04]  /*28f80*/  BSSY B1, `(.L_x_3161) ;  /* 0x00000ad000017945 */ /* 0x000fe80003800000 */
[----:B--2---:R-:W-:Y:S05]  /*28f90*/  @!P2 BRA `(.L_x_3162) ;  /* 0x0000000800aca947 */ /* 0x004fea0003800000 */
[----:B-1----:R-:W2:Y:S04]  /*28fa0*/  LDL R5, [R1+0x4] ;  /* 0x0000040001057983 */ /* 0x002ea80000100800 */
[----:B------:R-:W2:Y:S04]  /*28fb0*/  LDL R4, [R1+0x20] ;  /* 0x0000200001047983 */ /* 0x000ea80000100800 */
[----:B------:R-:W3:Y:S01]  /*28fc0*/  LDL R3, [R1+0x24] ;  /* 0x0000240001037983 */ /* 0x000ee20000100800 */
[----:B------:R-:W-:Y:S01]  /*28fd0*/  BSSY B2, `(.L_x_3163) ;  /* 0x0000008000027945 */ /* 0x000fe20003800000 */
[----:B------:R-:W1:Y:S02]  /*28fe0*/  S2R R2, SR_TID.X ;  /* 0x0000000000027919 */ /* 0x000e640000002100 */
[----:B-1----:R-:W-:-:S04]  /*28ff0*/  LOP3.LUT R2, R2, 0x7f, RZ, 0xc0, !PT ;  /* 0x0000007f02027812 */ /* 0x002fc800078ec0ff */
[----:B------:R-:W-:Y:S01]  /*29000*/  ISETP.NE.AND P1, PT, R2, RZ, PT ;  /* 0x000000ff0200720c */ /* 0x000fe20003f25270 */
[----:B--2---:R-:W-:Y:S01]  /*29010*/  IMAD R6, R4, 0x8, R5 ;  /* 0x0000000804067824 */ /* 0x004fe200078e0205 */
[----:B---3--:R-:W-:-:S04]  /*29020*/  SHF.L.U32 R5, R3, 0x1f, RZ ;  /* 0x0000001f03057819 */ /* 0x008fc800000006ff */
[----:B------:R-:W1:Y:S02]  /*29030*/  SYNCS.PHASECHK.TRANS64.TRYWAIT P0, [R6+URZ+0x388a0], R5 ;  /* 0x0388a005060075a7 */ /* 0x000e64000800017f */
[----:B-1----:R-:W-:Y:S05]  /*29040*/  @!P0 BRA `(.L_x_3164) ;  /* 0x0000008000388947 */ /* 0x002fea0003800000 */
.L_x_3366:
[----:B------:R-:W-:Y:S05]  /*29050*/  BSYNC B2 ;  /* 0x0000000000027941 */ /* 0x000fea0003800000 */
.L_x_3163:
        /* <DEDUP_REMOVED lines=8> */
.L_x_3166:
[----:B------:R-:W-:Y:S05]  /*290e0*/  BSYNC B2 ;  /* 0x0000000000027941 */ /* 0x000fea0003800000 */
.L_x_3165:
[----:B------:R-:W3:Y:S04]  /*290f0*/  LDL R3, [R1+0x4] ;  /* 0x0000040001037983 */ /* 0x000ee80000100800 */
[----:B--2---:R-:W3:Y:S01]  /*29100*/  LDL R2, [R1+0x20] ;  /* 0x0000200001027983 */ /* 0x004ee20000100800 */
[----:B------:R-:W-:Y:S01]  /*29110*/  IMAD.MOV.U32 R11, RZ, RZ, RZ ;  /* 0x000000ffff0b7224 */ /* 0x000fe200078e00ff */
[----:B------:R-:W-:Y:S01]  /*29120*/  UIADD3 UR4, UP0, UR36, 0x570, URZ ;  /* 0x0000057024047890 */ /* 0x000fe2000ff1e03f */
[----:B------:R-:W-:Y:S01]  /*29130*/  PLOP3.LUT P0, PT, PT, PT, PT, 0x80, 0x0 ;  /* 0x000000000000781c */ /* 0x000fe20003f0f070 */
[----:B------:R-:W-:Y:S01]  /*29140*/  UMOV UR6, 0x0 ;  /* 0x0000000000067882 */ /* 0x000fe20000000000 */
[----:B------:R-:W-:Y:S01]  /*29150*/  UMOV UR7, 0x12f00000 ;  /* 0x12f0000000077882 */ /* 0x000fe20000000000 */
[----:B------:R-:W-:Y:S01]  /*29160*/  R2UR UR10, R11 ;  /* 0x000000000b0a72ca */ /* 0x000fe200000e0000 */
[----:B------:R-:W-:Y:S01]  /*29170*/  UIADD3.X UR5, URZ, UR37, URZ, UP0, !UPT ;  /* 0x000000253f057290 */ /* 0x000fe200087fe43f */
[----:B---3--:R-:W-:-:S02]  /*29180*/  IMAD R4, R2, 0xa000, R3 ;  /* 0x0000a00002047824 */ /* 0x008fc400078e0203 */
[----:B------:R-:W-:Y:S02]  /*29190*/  IMAD R3, R7, 0x50, R10 ;  /* 0x0000005007037824 */ /* 0x000fe400078e020a */
[----:B------:R-:W-:Y:S01]  /*291a0*/  VIADD R2, R6, 0x38890 ;  /* 0x0003889006027836 */ /* 0x000fe20000000000 */
[----:B------:R-:W-:-:S08]  /*291b0*/  IADD3 R8, R4, 0x24400, RZ ;  /* 0x0002440004087810 */ /* 0x000fd00007ffe0ff */
.L_x_3167:
        /* <DEDUP_REMOVED lines=13> */
[----:B------:R-:W-:Y:S02]  /*29290*/  UMOV UR7, 0x12f00000 ;  /* 0x12f0000000077882 */ /* 0x000fe40000000000 */
[----:B------:R-:W-:Y:S01]  /*292a0*/  R2UR UR10, R8 ;  /* 0x00000000080a72ca */ /* 0x000fe200000e0000 */
[----:B------:R-:W-:-:S14]  /*292b0*/  VIADD R8, R4, 0x26c00 ;  /* 0x00026c0004087836 */ /* 0x000fdc0000000000 */
.L_x_3168:
        /* <DEDUP_REMOVED lines=16> */
.L_x_3169:
        /* <DEDUP_REMOVED lines=10> */
[----:B------:R-:W-:Y:S01]  /*29460*/  MOV R14, 0xc0 ;  /* 0x000000c0000e7802 */ /* 0x000fe20000000f00 */
[----:B------:R-:W-:Y:S01]  /*29470*/  VIADD R8, R4, 0x2bc00 ;  /* 0x0002bc0004087836 */ /* 0x000fe20000000000 */
[----:B------:R-:W-:Y:S01]  /*29480*/  PLOP3.LUT P0, PT, PT, PT, PT, 0x80, 0x0 ;  /* 0x000000000000781c */ /* 0x000fe20003f0f070 */
[----:B------:R-:W-:Y:S01]  /*29490*/  UMOV UR6, 0x0 ;  /* 0x0000000000067882 */ /* 0x000fe20000000000 */
[----:B------:R-:W-:Y:S01]  /*294a0*/  R2UR UR10, R14 ;  /* 0x000000000e0a72ca */ /* 0x000fe200000e0000 */
[----:B------:R-:W-:-:S14]  /*294b0*/  UMOV UR7, 0x12f00000 ;  /* 0x12f0000000077882 */ /* 0x000fdc0000000000 */
.L_x_3170:
        /* <DEDUP_REMOVED lines=13> */
.L_x_3367:
[----:B------:R-:W-:Y:S05]  /*29590*/  BSYNC B2 ;  /* 0x0000000000027941 */ /* 0x000fea0003800000 */
.L_x_3171:
[----:B------:R-:W-:Y:S01]  /*295a0*/  BSSY B2, `(.L_x_3173) ;  /* 0x000000a000027945 */ /* 0x000fe20003800000 */
[----:B------:R-:W-:Y:S02]  /*295b0*/  IMAD.MOV.U32 R12, RZ, RZ, 0x0 ;  /* 0x00000000ff0c7424 */ /* 0x000fe400078e00ff */
[----:B0-----:R-:W-:Y:S01]  /*295c0*/  IMAD.MOV.U32 R13, RZ, RZ, 0x12f00000 ;  /* 0x12f00000ff0d7424 */ /* 0x001fe200078e00ff */
[----:B------:R-:W-:Y:S06]  /*295d0*/  @P1 BRA `(.L_x_3174) ;  /* 0x0000000000181947 */ /* 0x000fec0003800000 */
[----:B------:R-:W3:Y:S02]  /*295e0*/  LDL R2, [R1+0xc] ;  /* 0x00000c0001027983 */ /* 0x000ee40000100800 */
[----:B---3--:R-:W-:Y:S01]  /*295f0*/  LOP3.LUT P0, RZ, R2, 0x1, RZ, 0xc0, !PT ;  /* 0x0000000102ff7812 */ /* 0x008fe2000780c0ff */
[----:B------:R-:W-:-:S04]  /*29600*/  IMAD.MOV.U32 R2, RZ, RZ, 0xa000 ;  /* 0x0000a000ff027424 */ /* 0x000fc800078e00ff */
[----:B------:R0:W-:Y:S08]  /*29610*/  SYNCS.ARRIVE.TRANS64 RZ, [R6+URZ+0x388b0], R2 ;  /* 0x0388b00206ff79a7 */ /* 0x0001f0000800003f */
[----:B------:R-:W-:Y:S05]  /*29620*/  @!P0 BRA `(.L_x_3174) ;  /* 0x0000000000048947 */ /* 0x000fea0003800000 */
[----:B------:R-:W-:Y:S01]  /*29630*/  BPT.TRAP 0x1 ;  /* 0x000000040000795c */ /* 0x000fe20000300000 */
.L_x_3174:
[----:B------:R-:W-:Y:S05]  /*29640*/  BSYNC B2 ;  /* 0x0000000000027941 */ /* 0x000fea0003800000 */
.L_x_3173:
[----:B------:R-:W-:Y:S01]  /*29650*/  R2UR UR10, R11 ;  /* 0x000000000b0a72ca */ /* 0x000fe200000e0000 */
[----:B------:R-:W-:Y:S01]  /*29660*/  UIADD3 UR4, UP0, UR36, 0x670, URZ ;  /* 0x0000067024047890 */ /* 0x000fe2000ff1e03f */
[----:B------:R-:W-:Y:S01]  /*29670*/  R2UR UR6, R12 ;  /* 0x000000000c0672ca */ /* 0x000fe200000e0000 */
[----:B0-----:R-:W-:Y:S01]  /*29680*/  VIADD R2, R4, 0x400 ;  /* 0x0000040004027836 */ /* 0x001fe20000000000 */
[----:B------:R-:W-:Y:S01]  /*29690*/  R2UR UR7, R13 ;  /* 0x000000000d0772ca */ /* 0x000fe200000e0000 */
[----:B------:R-:W-:Y:S01]  /*296a0*/  UIADD3.X UR5, URZ, UR37, URZ, UP0, !UPT ;  /* 0x000000253f057290 */ /* 0x000fe200087fe43f */
[----:B------:R-:W-:Y:S02]  /*296b0*/  PLOP3.LUT P0, PT, PT, PT, PT, 0x80, 0x0 ;  /* 0x000000000000781c */ /* 0x000fe40003f0f070 */
[----:B-12---:R-:W-:-:S11]  /*296c0*/  IADD3 R6, R6, 0x388b0, RZ ;  /* 0x000388b006067810 */ /* 0x006fd60007ffe0ff */
.L_x_3175:
        /* <DEDUP_REMOVED lines=16> */
.L_x_3176:
        /* <DEDUP_REMOVED lines=15> */
.L_x_3177:
        /* <DEDUP_REMOVED lines=15> */
.L_x_3178:
        /* <DEDUP_REMOVED lines=10> */
.L_x_3162:
[----:B------:R-:W-:Y:S05]  /*29a50*/  BSYNC B1 ;  /* 0x0000000000017941 */ /* 0x000fea0003800000 */
.L_x_3161:
[----:B------:R-:W2:Y:S04]  /*29a60*/  LDL.LU R2, [R1+0x20] ;  /* 0x0000200001027983 */ /* 0x000ea80000300800 */
[----:B-1----:R-:W3:Y:S01]  /*29a70*/  LDL.LU R5, [R1+0x24] ;  /* 0x0000240001057983 */ /* 0x002ee20000300800 */
[----:B--2---:R-:W-:-:S05]  /*29a80*/  VIADD R2, R2, 0x1 ;  /* 0x0000000102027836 */ /* 0x004fca0000000000 */
[----:B------:R-:W-:-:S04]  /*29a90*/  ISETP.NE.AND P0, PT, R2, 0x2, PT ;  /* 0x000000020200780c */ /* 0x000fc80003f05270 */
[----:B------:R-:W-:Y:S02]  /*29aa0*/  SEL R3, RZ, 0x1, P0 ;  /* 0x00000001ff037807 */ /* 0x000fe40000000000 */
[----:B------:R-:W-:Y:S02]  /*29ab0*/  SEL R2, R2, RZ, P0 ;  /* 0x000000ff02027207 */ /* 0x000fe40000000000 */
[----:B---3--:R-:W-:Y:S02]  /*29ac0*/  LOP3.LUT R5, R5, R3, RZ, 0x3c, !PT ;  /* 0x0000000305057212 */ /* 0x008fe400078e3cff */
[C---:B------:R-:W-:Y:S01]  /*29ad0*/  ISETP.GT.AND P0, PT, R7.reuse, R9, PT ;  /* 0x000000090700720c */ /* 0x040fe20003f04270 */
[----:B------:R-:W-:Y:S02]  /*29ae0*/  VIADD R7, R7, 0xffffffff ;  /* 0xffffffff07077836 */ /* 0x000fe40000000000 */
[----:B------:R2:W-:Y:S04]  /*29af0*/  STL [R1+0x24], R5 ;  /* 0x0000240501007387 */ /* 0x0005e80000100800 */
[----:B------:R2:W-:Y:S06]  /*29b00*/  STL [R1+0x20], R2 ;  /* 0x0000200201007387 */ /* 0x0005ec0000100800 */
[----:B------:R-:W-:Y:S05]  /*29b10*/  @P0 BRA `(.L_x_3179) ;  /* 0xfffffff400140947 */ /* 0x000fea000383ffff */
.L_x_3137:
[----:B------:R-:W-:Y:S05]  /*29b20*/  BSYNC B0 ;  /* 0x0000000000007941 */ /* 0x000fea0003800000 */
.L_x_3136:
[----:B------:R-:W3:Y:S01]  /*29b30*/  LDC R0, c[0x0][0x448] ;  /* 0x00011200ff007b82 */ /* 0x000ee20000000800 */
[----:B------:R-:W-:Y:S05]  /*29b40*/  @!P5 WARPSYNC.ALL ;  /* 0x000000000000d948 */ /* 0x000fea0003800000 */
[----:B------:R-:W-:Y:S02]  /*29b50*/  BSSY B7, `(.L_x_3180) ;  /* 0x0000511000077945 */ /* 0x000fe40003800000 */
[----:B------:R-:W-:Y:S01]  /*29b60*/  @!P5 BAR.SYNC.DEFER_BLOCKING 0xc, 0x180 ;  /* 0x030600000000db1d */ /* 0x000fe20000010000 */
[----:B---3--:R-:W-:Y:S02]  /*29b70*/  ISETP.NE.AND P0, PT, R0, 0x1, PT ;  /* 0x000000010000780c */ /* 0x008fe40003f05270 */
[----:B------:R-:W-:-:S11]  /*29b80*/  LEA R0, R17, 0x7f, 0x7 ;  /* 0x0000007f11007811 */ /* 0x000fd600078e38ff */
[----:B--2---:R-:W2:Y:S08]  /*29b90*/  @P0 LDC R2, c[0x0][0x44c] ;  /* 0x00011300ff020b82 */ /* 0x004eb00000000800 */
[----:B-1----:R-:W1:Y:S01]  /*29ba0*/  @P0 LDC R3, c[0x0][0x450] ;  /* 0x00011400ff030b82 */ /* 0x002e620000000800 */
[----:B--2---:R-:W-:-:S05]  /*29bb0*/  @P0 IMAD.HI.U32 R2, R0, R2, RZ ;  /* 0x0000000200020227 */ /* 0x004fca00078e00ff */
[----:B-1----:R-:W-:-:S05]  /*29bc0*/  @P0 SHF.R.U32.HI R0, RZ, R3, R2 ;  /* 0x00000003ff000219 */ /* 0x002fca0000011602 */
[----:B------:R-:W-:-:S04]  /*29bd0*/  IMAD.IADD R0, R21, 0x1, R0 ;  /* 0x0000000115007824 */ /* 0x000fc800078e0200 */
[----:B------:R-:W-:-:S05]  /*29be0*/  IMAD.HI R0, R0, 0x66666667, RZ ;  /* 0x6666666700007827 */ /* 0x000fca00078e02ff */
[----:B------:R-:W-:-:S04]  /*29bf0*/  SHF.R.U32.HI R2, RZ, 0x1f, R0 ;  /* 0x0000001fff027819 */ /* 0x000fc80000011600 */
[----:B------:R-:W-:-:S04]  /*29c00*/  LEA.HI.SX32 R0, R0, R2, 0x1b ;  /* 0x0000000200007211 */ /* 0x000fc800078fdaff */
[----:B------:R-:W-:-:S04]  /*29c10*/  VIMNMX R4, R20, R0, PT ;  /* 0x0000000014047248 */ /* 0x000fc80003fe0100 */
[----:B------:R-:W-:Y:S01]  /*29c20*/  ISETP.GT.AND P0, PT, R4, RZ, PT ;  /* 0x000000ff0400720c */ /* 0x000fe20003f04270 */
[----:B------:R1:W-:-:S12]  /*29c30*/  STL [R1+0x38], R4 ;  /* 0x0000380401007387 */ /* 0x0003d80000100800 */
[----:B-1----:R-:W-:Y:S05]  /*29c40*/  @P0 BRA `(.L_x_3181) ;  /* 0x0000000000480947 */ /* 0x002fea0003800000 */
[----:B------:R-:W1:Y:S02]  /*29c50*/  S2R R4, SR_TID.X ;  /* 0x0000000000047919 */ /* 0x000e640000002100 */
[----:B-1----:R-:W-:-:S04]  /*29c60*/  LOP3.LUT R4, R4, 0x7f, RZ, 0xc0, !PT ;  /* 0x0000007f04047812 */ /* 0x002fc800078ec0ff */
[----:B------:R-:W-:-:S13]  /*29c70*/  ISETP.NE.AND P1, PT, R4, RZ, PT ;  /* 0x000000ff0400720c */ /* 0x000fda0003f25270 */
[----:B------:R-:W-:Y:S05]  /*29c80*/  @P1 BRA `(.L_x_3182) ;  /* 0x0000004c00f41947 */ /* 0x000fea0003800000 */
[----:B------:R-:W1:Y:S01]  /*29c90*/  S2R R3, SR_LANEID ;  /* 0x0000000000037919 */ /* 0x000e620000000000 */
[----:B------:R-:W-:Y:S01]  /*29ca0*/  VOTEU.ANY UR4, UPT, PT ;  /* 0x0000000000047886 */ /* 0x000fe200038e0100 */
[----:B------:R-:W2:Y:S01]  /*29cb0*/  LDC.64 R4, c[0x0][0xc60] ;  /* 0x00031800ff047b82 */ /* 0x000ea20000000a00 */
[----:B------:R-:W1:Y:S01]  /*29cc0*/  FLO.U32 R0, UR4 ;  /* 0x0000000400007d00 */ /* 0x000e6200080e0000 */
[----:B------:R-:W-:-:S07]  /*29cd0*/  ULDC.64 UR6, c[0x0][0x208] ;  /* 0x0000820000067ab9 */ /* 0x000fce0000000a00 */
[----:B------:R-:W2:Y:S01]  /*29ce0*/  POPC R2, UR4 ;  /* 0x0000000400027d09 */ /* 0x000ea20008000000 */
[----:B-1----:R-:W-:-:S13]  /*29cf0*/  ISETP.EQ.U32.AND P0, PT, R0, R3, PT ;  /* 0x000000030000720c */ /* 0x002fda0003f02070 */
[----:B--2---:R-:W2:Y:S01]  /*29d00*/  @P0 ATOMG.E.ADD.STRONG.GPU PT, R5, desc[UR6][R4.64], R2 ;  /* 0x00000002040509a8 */ /* 0x004ea200081ee1c6 */
[----:B------:R-:W1:Y:S02]  /*29d10*/  S2R R3, SR_LTMASK ;  /* 0x0000000000037919 */ /* 0x000e640000003900 */
[----:B-1----:R-:W-:-:S06]  /*29d20*/  LOP3.LUT R3, R3, UR4, RZ, 0xc0, !PT ;  /* 0x0000000403037c12 */ /* 0x002fcc000f8ec0ff */
[----:B------:R-:W1:Y:S01]  /*29d30*/  POPC R3, R3 ;  /* 0x0000000300037309 */ /* 0x000e620000000000 */
[----:B--2---:R-:W1:Y:S02]  /*29d40*/  SHFL.IDX PT, R0, R5, R0, 0x1f ;  /* 0x00001f0005007589 */ /* 0x004e6400000e0000 */
[----:B-1----:R-:W-:Y:S01]  /*29d50*/  IADD3 R16, R0, UR39, R3 ;  /* 0x0000002700107c10 */ /* 0x002fe2000fffe003 */
[----:B------:R-:W-:Y:S06]  /*29d60*/  BRA `(.L_x_3182) ;  /* 0x0000004c00bc7947 */ /* 0x000fec0003800000 */
.L_x_3181:
        /* <DEDUP_REMOVED lines=9> */
[----:B------:R-:W-:Y:S01]  /*29e00*/  MOV R4, UR6 ;  /* 0x0000000600047c02 */ /* 0x000fe20008000f00 */
[----:B------:R-:W-:Y:S01]  /*29e10*/  IMAD.U32 R5, RZ, RZ, UR7 ;  /* 0x00000007ff057e24 */ /* 0x000fe2000f8e00ff */
[----:B------:R-:W1:Y:S01]  /*29e20*/  LDC.64 R2, c[0x4][R2] ;  /* 0x0100000002027b82 */ /* 0x000e620000000a00 */
        /* <DEDUP_REMOVED lines=9> */
.L_x_3184:
[----:B------:R-:W-:Y:S05]  /*29ec0*/  BSYNC B6 ;  /* 0x0000000000067941 */ /* 0x000fea0003800000 */
.L_x_3183:
        /* <DEDUP_REMOVED lines=9> */
[----:B------:R1:W2:Y:S01]  /*29f60*/  LDC.64 R2, c[0x4][R0] ;  /* 0x0100000000027b82 */ /* 0x0002a20000000a00 */
[----:B------:R-:W-:Y:S01]  /*29f70*/  MOV R4, UR6 ;  /* 0x0000000600047c02 */ /* 0x000fe20008000f00 */
[----:B------:R-:W-:Y:S01]  /*29f80*/  IMAD.U32 R5, RZ, RZ, UR7 ;  /* 0x00000007ff057e24 */ /* 0x000fe2000f8e00ff */
[----:B------:R-:W-:Y:S01]  /*29f90*/  MOV R11, UR5 ;  /* 0x00000005000b7c02 */ /* 0x000fe20008000f00 */
[----:B------:R-:W-:Y:S02]  /*29fa0*/  IMAD.U32 R6, RZ, RZ, UR8 ;  /* 0x00000008ff067e24 */ /* 0x000fe4000f8e00ff */
[----:B------:R-:W-:-:S02]  /*29fb0*/  IMAD.U32 R7, RZ, RZ, UR9 ;  /* 0x00000009ff077e24 */ /* 0x000fc4000f8e00ff */
[----:B------:R-:W-:Y:S02]  /*29fc0*/  IMAD.U32 R10, RZ, RZ, UR4 ;  /* 0x00000004ff0a7e24 */ /* 0x000fe4000f8e00ff */
[----:B------:R-:W-:Y:S02]  /*29fd0*/  IMAD.MOV.U32 R8, RZ, RZ, 0x70 ;  /* 0x00000070ff087424 */ /* 0x000fe400078e00ff */
[----:B------:R-:W-:Y:S02]  /*29fe0*/  IMAD.MOV.U32 R12, RZ, RZ, 0x1 ;  /* 0x00000001ff0c7424 */ /* 0x000fe400078e00ff */
[----:B01----:R-:W-:-:S07]  /*29ff0*/  IMAD.MOV.U32 R13, RZ, RZ, RZ ;  /* 0x000000ffff0d7224 */ /* 0x003fce00078e00ff */
[----:B------:R-:W-:-:S07]  /*2a000*/  LEPC R20, `(.L_x_3187) ;  /* 0x000000001014794e */ /* 0x000fce0000000000 */
[----:B--2---:R-:W-:Y:S05]  /*2a010*/  CALL.ABS.NOINC R2 ;  /* 0x0000000002007343 */ /* 0x004fea0003c00000 */
.L_x_3187:
        /* <DEDUP_REMOVED lines=16> */
.L_x_3186:
[----:B------:R-:W-:Y:S05]  /*2a120*/  BSYNC B6 ;  /* 0x0000000000067941 */ /* 0x000fea0003800000 */
.L_x_3185:
[----:B------:R-:W2:Y:S01]  /*2a130*/  LDL.LU R2, [R1] ;  /* 0x0000000001027983 */ /* 0x000ea20000300800 */
[----:B------:R-:W-:-:S03]  /*2a140*/  ULDC.64 UR4, c[0x0][0x9f8] ;  /* 0x00027e0000047ab9 */ /* 0x000fc60000000a00 */
[----:B------:R-:W3:Y:S04]  /*2a150*/  LDL.LU R4, [R1+0x10] ;  /* 0x0000100001047983 */ /* 0x000ee80000300800 */
        /* <DEDUP_REMOVED lines=8> */
[----:B----4-:R1:W2:Y:S02]  /*2a1e0*/  @P0 LDG.E R7, desc[UR6][R2.64] ;  /* 0x0000000602070981 */ /* 0x0102a4000c1e1900 */
[----:B-1----:R-:W1:Y:S01]  /*2a1f0*/  LDC.64 R2, c[0x0][0x418] ;  /* 0x00010600ff027b82 */ /* 0x002e620000000a00 */
[----:B-----5:R-:W-:Y:S01]  /*2a200*/  VIADD R4, R0, 0xffffffff ;  /* 0xffffffff00047836 */ /* 0x020fe20000000000 */
[----:B--2---:R-:W-:Y:S01]  /*2a210*/  SHF.R.S32.HI R8, RZ, 0x1f, R7 ;  /* 0x0000001fff087819 */ /* 0x004fe20000011407 */
[----:B------:R2:W-:Y:S04]  /*2a220*/  @P0 STL [R1+0x14], R7 ;  /* 0x0000140701000387 */ /* 0x0005e80000100800 */
[----:B------:R2:W-:Y:S01]  /*2a230*/  STL [R1+0x28], R8 ;  /* 0x0000280801007387 */ /* 0x0005e20000100800 */
[----:B-1----:R-:W-:Y:S01]  /*2a240*/  LOP3.LUT P0, RZ, R2, UR4, RZ, 0xfc, !PT ;  /* 0x0000000402ff7c12 */ /* 0x002fe2000f80fcff */
[----:B------:R-:W-:-:S03]  /*2a250*/  UMOV UR4, 0xffffffff ;  /* 0xffffffff00047882 */ /* 0x000fc60000000000 */
[----:B------:R-:W-:-:S04]  /*2a260*/  LOP3.LUT P0, RZ, R3, UR5, RZ, 0xfc, P0 ;  /* 0x0000000503ff7c12 */ /* 0x000fc8000800fcff */
[----:B------:R-:W-:Y:S01]  /*2a270*/  SEL R0, R7, RZ, !P0 ;  /* 0x000000ff07007207 */ /* 0x000fe20004000000 */
[----:B--2---:R-:W-:Y:S08]  /*2a280*/  BRA.DIV UR4, `(.L_x_3188) ;  /* 0x0000006e04d07947 */ /* 0x004ff0000b800000 */
[----:B------:R-:W1:Y:S02]  /*2a290*/  S2R R5, SR_TID.X ;  /* 0x0000000000057919 */ /* 0x000e640000002100 */
[----:B-1----:R-:W-:-:S04]  /*2a2a0*/  SHF.R.U32.HI R5, RZ, 0x5, R5 ;  /* 0x00000005ff057819 */ /* 0x002fc80000011605 */
[----:B------:R-:W-:-:S05]  /*2a2b0*/  LOP3.LUT R5, R5, 0x3, RZ, 0xc0, !PT ;  /* 0x0000000305057812 */ /* 0x000fca00078ec0ff */
[----:B------:R1:W2:Y:S02]  /*2a2c0*/  SHFL.IDX PT, R14, R5, RZ, 0x1f ;  /* 0x00001fff050e7589 */ /* 0x0002a400000e0000 */
.L_x_3370:
[----:B-1----:R-:W3:Y:S01]  /*2a2d0*/  LDL.LU R5, [R1+0xc] ;  /* 0x00000c0001057983 */ /* 0x002ee20000300800 */
[----:B------:R-:W-:Y:S02]  /*2a2e0*/  PLOP3.LUT P1, PT, PT, PT, PT, 0x8, 0x0 ;  /* 0x000000000000781c */ /* 0x000fe40003f2e170 */
[----:B--2---:R-:W-:Y:S01]  /*2a2f0*/  ISETP.NE.AND P0, PT, R14, RZ, PT ;  /* 0x000000ff0e00720c */ /* 0x004fe20003f05270 */
[----:B------:R1:W-:Y:S04]  /*2a300*/  STL [R1], R0 ;  /* 0x0000000001007387 */ /* 0x0003e80000100800 */
[----:B------:R1:W-:Y:S01]  /*2a310*/  STL [R1+0x10], R4 ;  /* 0x0000100401007387 */ /* 0x0003e20000100800 */
[----:B---3--:R-:W-:-:S05]  /*2a320*/  LOP3.LUT R5, R5, 0xfffffffb, RZ, 0xc0, !PT ;  /* 0xfffffffb05057812 */ /* 0x008fca00078ec0ff */
[----:B------:R-:W-:-:S05]  /*2a330*/  @P1 LOP3.LUT R5, R5, 0x4, RZ, 0xfc, !PT ;  /* 0x0000000405051812 */ /* 0x000fca00078efcff */
[----:B------:R1:W-:Y:S01]  /*2a340*/  STL [R1+0xc], R5 ;  /* 0x00000c0501007387 */ /* 0x0003e20000100800 */
[----:B------:R-:W-:Y:S05]  /*2a350*/  @P0 BRA `(.L_x_3189) ;  /* 0x00000004005c0947 */ /* 0x000fea0003800000 */
[----:B------:R-:W-:-:S03]  /*2a360*/  UMOV UR4, 0xffffffff ;  /* 0xffffffff00047882 */ /* 0x000fc60000000000 */
[----:B------:R-:W-:Y:S05]  /*2a370*/  BRA.DIV UR4, `(.L_x_3190) ;  /* 0x0000006e04c87947 */ /* 0x000fea000b800000 */
[----:B------:R-:W-:-:S13]  /*2a380*/  ELECT P6, URZ, PT ;  /* 0x00000000003f782f */ /* 0x000fda00038c0000 */
.L_x_3373:
[----:B------:R-:W-:Y:S05]  /*2a390*/  @!P6 BRA `(.L_x_3189) ;  /* 0x00000004004ce947 */ /* 0x000fea0003800000 */
[----:B------:R-:W-:-:S04]  /*2a3a0*/  ISETP.NE.U32.AND P0, PT, R2, RZ, PT ;  /* 0x000000ff0200720c */ /* 0x000fc80003f05070 */
[----:B------:R-:W-:-:S13]  /*2a3b0*/  ISETP.NE.AND.EX P0, PT, R3, RZ, PT, P0 ;  /* 0x000000ff0300720c */ /* 0x000fda0003f05300 */
[----:B------:R-:W-:Y:S05]  /*2a3c0*/  @!P0 BRA `(.L_x_3191) ;  /* 0x0000000000588947 */ /* 0x000fea0003800000 */
[----:B------:R-:W2:Y:S01]  /*2a3d0*/  LDC R6, c[0x0][0x43c] ;  /* 0x00010f00ff067b82 */ /* 0x000ea20000000800 */
[----:B------:R-:W-:Y:S01]  /*2a3e0*/  IMAD.MOV.U32 R9, RZ, RZ, R4 ;  /* 0x000000ffff097224 */ /* 0x000fe200078e0004 */
[----:B------:R-:W-:Y:S01]  /*2a3f0*/  ULDC.64 UR4, c[0x0][0x428] ;  /* 0x00010a0000047ab9 */ /* 0x000fe20000000a00 */
[----:B------:R-:W-:-:S03]  /*2a400*/  ULDC.64 UR6, c[0x0][0x208] ;  /* 0x0000820000067ab9 */ /* 0x000fc60000000a00 */
        /* <DEDUP_REMOVED lines=16> */
[----:B------:R-:W3:Y:S04]  /*2a510*/  LDG.E R0, desc[UR6][R2.64] ;  /* 0x0000000602007981 */ /* 0x000ee8000c1e1900 */
[----:B---3--:R2:W-:Y:S02]  /*2a520*/  STL [R1], R0 ;  /* 0x0000000001007387 */ /* 0x0085e40000100800 */
.L_x_3191:
[----:B------:R-:W3:Y:S04]  /*2a530*/  LDL R7, [R1+0x4] ;  /* 0x0000040001077983 */ /* 0x000ee80000100800 */
[----:B-12---:R-:W3:Y:S04]  /*2a540*/  LDL R0, [R1+0x8] ;  /* 0x0000080001007983 */ /* 0x006ee80000100800 */
[----:B------:R-:W2:Y:S01]  /*2a550*/  LDL R2, [R1+0x18] ;  /* 0x0000180001027983 */ /* 0x000ea20000100800 */
[----:B---3--:R-:W-:Y:S01]  /*2a560*/  IMAD R0, R0, 0x8, R7 ;  /* 0x0000000800007824 */ /* 0x008fe200078e0207 */
[----:B--2---:R-:W-:-:S04]  /*2a570*/  SHF.L.U32 R2, R2, 0x1f, RZ ;  /* 0x0000001f02027819 */ /* 0x004fc800000006ff */
[----:B------:R-:W1:Y:S02]  /*2a580*/  SYNCS.PHASECHK.TRANS64.TRYWAIT P0, [R0+URZ+0x38840], R2 ;  /* 0x03884002000075a7 */ /* 0x000e64000800017f */
[----:B-1----:R-:W-:Y:S05]  /*2a590*/  @!P0 BRA `(.L_x_3192) ;  /* 0x0000006c00608947 */ /* 0x002fea0003800000 */
.L_x_3374:
[----:B------:R2:W5:Y:S01]  /*2a5a0*/  LDL R3, [R1+0xc] ;  /* 0x00000c0001037983 */ /* 0x0005620000100800 */
[----:B------:R-:W3:Y:S02]  /*2a5b0*/  S2R R4, SR_TID.X ;  /* 0x0000000000047919 */ /* 0x000ee40000002100 */
[----:B---3--:R-:W-:-:S04]  /*2a5c0*/  LOP3.LUT R4, R4, 0x7f, RZ, 0xc0, !PT ;  /* 0x0000007f04047812 */ /* 0x008fc800078ec0ff */
[----:B------:R-:W-:-:S13]  /*2a5d0*/  ISETP.NE.AND P0, PT, R4, RZ, PT ;  /* 0x000000ff0400720c */ /* 0x000fda0003f05270 */
[----:B--2---:R-:W-:Y:S05]  /*2a5e0*/  @P0 BRA `(.L_x_3193) ;  /* 0x0000000000140947 */ /* 0x004fea0003800000 */
[----:B-----5:R-:W-:Y:S02]  /*2a5f0*/  LOP3.LUT P1, RZ, R3, 0x1, RZ, 0xc0, !PT ;  /* 0x0000000103ff7812 */ /* 0x020fe4000782c0ff */
[----:B-1----:R-:W-:-:S04]  /*2a600*/  MOV R2, 0xa000 ;  /* 0x0000a00000027802 */ /* 0x002fc80000000f00 */
[----:B------:R2:W-:Y:S07]  /*2a610*/  SYNCS.ARRIVE.TRANS64 RZ, [R0+URZ+0x38830], R2 ;  /* 0x0388300200ff79a7 */ /* 0x0005ee000800003f */
[----:B------:R-:W-:Y:S05]  /*2a620*/  @!P1 BRA `(.L_x_3193) ;  /* 0x0000000000049947 */ /* 0x000fea0003800000 */
[----:B------:R-:W-:Y:S01]  /*2a630*/  BPT.TRAP 0x1 ;  /* 0x000000040000795c */ /* 0x000fe20000300000 */
.L_x_3193:
[----:B------:R-:W3:Y:S04]  /*2a640*/  LDL R7, [R1+0x4] ;  /* 0x0000040001077983 */ /* 0x000ee80000100800 */
[----:B------:R-:W3:Y:S04]  /*2a650*/  LDL R6, [R1+0x8] ;  /* 0x0000080001067983 */ /* 0x000ee80000100800 */
[----:B------:R-:W4:Y:S04]  /*2a660*/  LDL R5, [R1+0x10] ;  /* 0x0000100001057983 */ /* 0x000f280000100800 */
[----:B------:R-:W4:Y:S04]  /*2a670*/  LDL R4, [R1+0x1c] ;  /* 0x00001c0001047983 */ /* 0x000f280000100800 */
[----:B-12---:R-:W2:Y:S01]  /*2a680*/  LDL R2, [R1] ;  /* 0x0000000001027983 */ /* 0x006ea20000100800 */
        /* <DEDUP_REMOVED lines=12> */
[----:B---3--:R-:W-:Y:S01]  /*2a750*/  IMAD R0, R6, 0xa000, R7 ;  /* 0x0000a00006007824 */ /* 0x008fe200078e0207 */
[----:B----4-:R-:W-:-:S04]  /*2a760*/  R2UR UR11, R5 ;  /* 0x00000000050b72ca */ /* 0x010fc800000e0000 */
[----:B------:R-:W-:Y:S02]  /*2a770*/  R2UR UR14, R0 ;  /* 0x00000000000e72ca */ /* 0x000fe400000e0000 */
[----:B------:R-:W-:Y:S02]  /*2a780*/  R2UR UR5, R4 ;  /* 0x00000000040572ca */ /* 0x000fe400000e0000 */
[----:B--2---:R-:W-:-:S09]  /*2a790*/  R2UR UR13, R2 ;  /* 0x00000000020d72ca */ /* 0x004fd200000e0000 */
[----:B------:R-:W-:Y:S02]  /*2a7a0*/  UIADD3 UR8, UR14, 0x24400, URZ ;  /* 0x000244000e087890 */ /* 0x000fe4000fffe03f */
[----:B------:R-:W-:Y:S02]  /*2a7b0*/  UIMAD UR11, UR11, 0x50, UR5 ;  /* 0x000000500b0b78a4 */ /* 0x000fe4000f8e0205 */
[----:B------:R-:W-:Y:S02]  /*2a7c0*/  UIADD3.X UR5, URZ, UR37, URZ, UP0, !UPT ;  /* 0x000000253f057290 */ /* 0x000fe400087fe43f */
[----:B------:R-:W-:Y:S02]  /*2a7d0*/  UIADD3 UR15, UR14, 0x26c00, URZ ;  /* 0x00026c000e0f7890 */ /* 0x000fe4000fffe03f */
[----:B------:R-:W-:Y:S02]  /*2a7e0*/  UIADD3 UR16, UR14, 0x29400, URZ ;  /* 0x000294000e107890 */ /* 0x000fe4000fffe03f */
[----:B------:R-:W-:-:S03]  /*2a7f0*/  UIADD3 UR14, UR14, 0x2bc00, URZ ;  /* 0x0002bc000e0e7890 */ /* 0x000fc6000fffe03f */
[----:B------:R2:W-:Y:S02]  /*2a800*/  UTMALDG.4D [UR8], [UR4], desc[UR6] ;  /* 0x00000608040075b4 */ /* 0x0005e40008019000 */
[----:B--2---:R-:W-:Y:S01]  /*2a810*/  UMOV UR8, UR15 ;  /* 0x0000000f00087c82 */ /* 0x004fe20008000000 */
[----:B------:R-:W-:Y:S01]  /*2a820*/  UMOV UR10, UR17 ;  /* 0x00000011000a7c82 */ /* 0x000fe20008000000 */
[----:B------:R-:W-:Y:S01]  /*2a830*/  UMOV UR15, 0x80 ;  /* 0x00000080000f7882 */ /* 0x000fe20000000000 */
        /* <DEDUP_REMOVED lines=8> */
[----:B-1----:R-:W-:Y:S01]  /*2a8c0*/  NOP ;  /* 0x0000000000007918 */ /* 0x002fe20000000000 */
.L_x_3189:
[----:B------:R-:W2:Y:S04]  /*2a8d0*/  LDL R2, [R1+0x4] ;  /* 0x0000040001027983 */ /* 0x000ea80000100800 */
[----:B------:R-:W3:Y:S04]  /*2a8e0*/  LDL.LU R3, [R1+0x3c] ;  /* 0x00003c0001037983 */ /* 0x000ee80000300800 */
[----:B-1----:R-:W4:Y:S04]  /*2a8f0*/  LDL.LU R5, [R1+0x34] ;  /* 0x0000340001057983 */ /* 0x002f280000300800 */
[----:B------:R-:W5:Y:S01]  /*2a900*/  LDL.LU R4, [R1+0x44] ;  /* 0x0000440001047983 */ /* 0x000f620000300800 */
[----:B------:R-:W-:Y:S05]  /*2a910*/  WARPSYNC.ALL ;  /* 0x0000000000007948 */ /* 0x000fea0003800000 */
[----:B------:R-:W-:Y:S01]  /*2a920*/  ULDC.64 UR4, c[0x0][0x298] ;  /* 0x0000a60000047ab9 */ /* 0x000fe20000000a00 */
[----:B------:R-:W-:Y:S01]  /*2a930*/  ULDC.64 UR6, c[0x0][0xa00] ;  /* 0x0002800000067ab9 */ /* 0x000fe20000000a00 */
[----:B------:R-:W-:Y:S01]  /*2a940*/  BSSY B6, `(.L_x_3194) ;  /* 0x0000024000067945 */ /* 0x000fe20003800000 */
[----:B------:R-:W-:Y:S01]  /*2a950*/  BAR.SYNC.DEFER_BLOCKING 0x8, 0x180 ;  /* 0x0206000000007b1d */ /* 0x000fe20000010000 */
[----:B------:R-:W-:-:S04]  /*2a960*/  ISETP.NE.U32.AND P0, PT, RZ, UR6, PT ;  /* 0x00000006ff007c0c */ /* 0x000fc8000bf05070 */
[----:B------:R-:W-:Y:S01]  /*2a970*/  ISETP.NE.AND.EX P0, PT, RZ, UR7, PT, P0 ;  /* 0x00000007ff007c0c */ /* 0x000fe2000bf05300 */
[----:B--2---:R-:W-:Y:S01]  /*2a980*/  VIADD R2, R2, 0x14400 ;  /* 0x0001440002027836 */ /* 0x004fe20000000000 */
[----:B---3--:R-:W-:-:S04]  /*2a990*/  SHF.R.S32.HI R0, RZ, 0x1f, R3 ;  /* 0x0000001fff007819 */ /* 0x008fc80000011403 */
        /* <DEDUP_REMOVED lines=9> */
[----:B-1----:R-:W-:Y:S01]  /*2aa30*/  IMAD.IADD R2, R3, 0x1, R0 ;  /* 0x0000000103027824 */ /* 0x002fe200078e0200 */
        /* <DEDUP_REMOVED lines=8> */
[----:B------:R-:W-:Y:S01]  /*2aac0*/  IMAD.U32 R4, RZ, RZ, UR4 ;  /* 0x00000004ff047e24 */ /* 0x000fe2000f8e00ff */
[----:B------:R-:W-:Y:S01]  /*2aad0*/  MOV R6, UR6 ;  /* 0x0000000600067c02 */ /* 0x000fe20008000f00 */
[----:B------:R-:W1:Y:S01]  /*2aae0*/  LDC.64 R2, c[0x4][R2] ;  /* 0x0100000002027b82 */ /* 0x000e620000000a00 */
        /* <DEDUP_REMOVED lines=8> */
[----:B-1----:R-:W-:Y:S05]  /*2ab70*/  CALL.ABS.NOINC R2 ;  /* 0x0000000002007343 */ /* 0x002fea0003c00000 */
.L_x_3195:
[----:B------:R-:W-:Y:S05]  /*2ab80*/  BSYNC B6 ;  /* 0x0000000000067941 */ /* 0x000fea0003800000 */
.L_x_3194:
[----:B------:R-:W3:Y:S01]  /*2ab90*/  LDL.LU R6, [R1+0x3c] ;  /* 0x00003c0001067983 */ /* 0x000ee20000300800 */
[----:B------:R-:W-:Y:S01]  /*2aba0*/  ULDC.64 UR4, c[0x0][0x2d8] ;  /* 0x0000b60000047ab9 */ /* 0x000fe20000000a00 */
[----:B------:R-:W1:Y:S02]  /*2abb0*/  LDC R7, c[0x0][0x448] ;  /* 0x00011200ff077b82 */ /* 0x000e640000000800 */
[----:B--2---:R-:W3:Y:S04]  /*2abc0*/  LDL.LU.64 R2, [R1+0x48] ;  /* 0x0000480001027983 */ /* 0x004ee80000300a00 */
[----:B------:R-:W2:Y:S04]  /*2abd0*/  LDL.LU R0, [R1+0x44] ;  /* 0x0000440001007983 */ /* 0x000ea80000300800 */
[----:B------:R-:W4:Y:S04]  /*2abe0*/  LDL.LU R4, [R1+0x54] ;  /* 0x0000540001047983 */ /* 0x000f280000300800 */
[----:B------:R-:W5:Y:S01]  /*2abf0*/  LDL.LU R5, [R1+0x34] ;  /* 0x0000340001057983 */ /* 0x000f620000300800 */
[----:B------:R-:W0:Y:S01]  /*2ac00*/  S2R R9, SR_TID.X ;  /* 0x0000000000097919 */ /* 0x000e220000002100 */
[----:B------:R-:W0:Y:S01]  /*2ac10*/  S2R R8, SR_TID.X ;  /* 0x0000000000087919 */ /* 0x000e220000002100 */
[----:B-1----:R-:W-:Y:S01]  /*2ac20*/  ISETP.NE.AND P0, PT, R7, 0x1, PT ;  /* 0x000000010700780c */ /* 0x002fe20003f05270 */
[----:B------:R-:W1:Y:S01]  /*2ac30*/  S2R R10, SR_TID.X ;  /* 0x00000000000a7919 */ /* 0x000e620000002100 */
[----:B0-----:R-:W-:-:S02]  /*2ac40*/  IMAD.SHL.U32 R9, R9, 0x8, RZ ;  /* 0x0000000809097824 */ /* 0x001fc400078e00ff */
[----:B------:R-:W-:-:S03]  /*2ac50*/  IMAD.SHL.U32 R8, R8, 0x8, RZ ;  /* 0x0000000808087824 */ /* 0x000fc600078e00ff */
[----:B------:R-:W-:Y:S02]  /*2ac60*/  LOP3.LUT R9, R9, 0x38, RZ, 0xc0, !PT ;  /* 0x0000003809097812 */ /* 0x000fe400078ec0ff */
[----:B-1----:R-:W-:Y:S02]  /*2ac70*/  LOP3.LUT R10, R10, 0x7f, RZ, 0xc0, !PT ;  /* 0x0000007f0a0a7812 */ /* 0x002fe400078ec0ff */
[C---:B------:R-:W-:Y:S02]  /*2ac80*/  LOP3.LUT R12, R9.reuse, 0x40, RZ, 0xfc, !PT ;  /* 0x00000040090c7812 */ /* 0x040fe400078efcff */
[C---:B------:R-:W-:Y:S02]  /*2ac90*/  LOP3.LUT R11, R9.reuse, 0x80, RZ, 0xfc, !PT ;  /* 0x00000080090b7812 */ /* 0x040fe400078efcff */
[----:B------:R-:W-:Y:S02]  /*2aca0*/  LOP3.LUT R8, R8, 0x38, RZ, 0xc0, !PT ;  /* 0x0000003808087812 */ /* 0x000fe400078ec0ff */
[----:B------:R-:W-:-:S02]  /*2acb0*/  LOP3.LUT R9, R9, 0xc0, RZ, 0xfc, !PT ;  /* 0x000000c009097812 */ /* 0x000fc400078efcff */
[----:B------:R-:W-:Y:S01]  /*2acc0*/  SHF.R.U32.HI R10, RZ, 0x3, R10 ;  /* 0x00000003ff0a7819 */ /* 0x000fe2000001160a */
[----:B---3--:R-:W-:Y:S02]  /*2acd0*/  IMAD.MOV.U32 R3, RZ, RZ, R6 ;  /* 0x000000ffff037224 */ /* 0x008fe400078e0006 */
[----:B------:R-:W0:Y:S01]  /*2ace0*/  @P0 LDC R6, c[0x0][0x450] ;  /* 0x00011400ff060b82 */ /* 0x000e220000000800 */
[----:B--2---:R-:W-:Y:S02]  /*2acf0*/  IMAD R0, R0, UR4, RZ ;  /* 0x0000000400007c24 */ /* 0x004fe4000f8e02ff */
[----:B------:R-:W-:-:S04]  /*2ad00*/  IMAD.WIDE.U32 R2, R18, UR4, R2 ;  /* 0x0000000412027c25 */ /* 0x000fc8000f8e0002 */
[----:B------:R-:W-:Y:S01]  /*2ad10*/  IMAD R0, R18, UR5, R0 ;  /* 0x0000000512007c24 */ /* 0x000fe2000f8e0200 */
[----:B------:R-:W-:-:S03]  /*2ad20*/  ULDC.64 UR4, c[0x0][0x2e0] ;  /* 0x0000b80000047ab9 */ /* 0x000fc60000000a00 */
[----:B------:R-:W-:Y:S02]  /*2ad30*/  IMAD.IADD R3, R3, 0x1, R0 ;  /* 0x0000000103037824 */ /* 0x000fe400078e0200 */
[----:B----4-:R-:W-:Y:S02]  /*2ad40*/  IMAD R0, R4, UR4, RZ ;  /* 0x0000000404007c24 */ /* 0x010fe4000f8e02ff */
[----:B------:R-:W1:Y:S01]  /*2ad50*/  S2R R4, SR_TID.X ;  /* 0x0000000000047919 */ /* 0x000e620000002100 */
[----:B-----5:R-:W-:-:S04]  /*2ad60*/  IMAD.WIDE.U32 R2, R5, UR4, R2 ;  /* 0x0000000405027c25 */ /* 0x020fc8000f8e0002 */
[----:B------:R-:W-:Y:S01]  /*2ad70*/  IMAD R0, R5, UR5, R0 ;  /* 0x0000000505007c24 */ /* 0x000fe2000f8e0200 */
[----:B------:R-:W-:-:S03]  /*2ad80*/  ULDC.64 UR4, c[0x0][0x2d0] ;  /* 0x0000b40000047ab9 */ /* 0x000fc60000000a00 */
[----:B------:R-:W-:Y:S01]  /*2ad90*/  IMAD.IADD R3, R3, 0x1, R0 ;  /* 0x0000000103037824 */ /* 0x000fe200078e0200 */
[----:B-1----:R-:W-:-:S04]  /*2ada0*/  LOP3.LUT R4, R4, 0x7f, RZ, 0xc0, !PT ;  /* 0x0000007f04047812 */ /* 0x002fc800078ec0ff */
[----:B------:R-:W-:Y:S02]  /*2adb0*/  SHF.R.U32.HI R5, RZ, 0x3, R4 ;  /* 0x00000003ff057819 */ /* 0x000fe40000011604 */
[----:B------:R-:W1:Y:S02]  /*2adc0*/  S2R R4, SR_TID.X ;  /* 0x0000000000047919 */ /* 0x000e640000002100 */
[----:B-1----:R-:W-:-:S04]  /*2add0*/  SHF.L.U32 R4, R4, 0x4, RZ ;  /* 0x0000000404047819 */ /* 0x002fc800000006ff */
[----:B------:R-:W-:Y:S02]  /*2ade0*/  LOP3.LUT R4, R5, 0x70, R4, 0xf8, !PT ;  /* 0x0000007005047812 */ /* 0x000fe400078ef804 */
[----:B------:R-:W1:Y:S03]  /*2adf0*/  @P0 LDC R5, c[0x0][0x44c] ;  /* 0x00011300ff050b82 */ /* 0x000e660000000800 */
[----:B------:R-:W-:-:S04]  /*2ae00*/  IMAD R4, R17, 0x80, R4 ;  /* 0x0000008011047824 */ /* 0x000fc800078e0204 */
        /* <DEDUP_REMOVED lines=15> */
[----:B------:R-:W-:-:S04]  /*2af00*/  ULDC.64 UR4, c[0x0][0x280] ;  /* 0x0000a00000047ab9 */ /* 0x000fc80000000a00 */
[----:B------:R-:W-:Y:S02]  /*2af10*/  IADD3 R4, R3, R4, RZ ;  /* 0x0000000403047210 */ /* 0x000fe40007ffe0ff */
        /* <DEDUP_REMOVED lines=30> */
[----:B0-----:R-:W-:-:S05]  /*2b100*/  @!P2 LEA R5, P5, R8, R4, 0x1 ;  /* 0x000000040805a211 */ /* 0x001fca00078a08ff */
[----:B------:R-:W-:Y:S02]  /*2b110*/  @!P2 IMAD.X R4, RZ, RZ, R6, P5 ;  /* 0x000000ffff04a224 */ /* 0x000fe400028e0606 */
[----:B------:R-:W-:Y:S03]  /*2b120*/  SHFL.IDX PT, R6, R2, 0x2, 0x181f ;  /* 0x00581f0002067f89 */ /* 0x000fe600000e0000 */
        /* <DEDUP_REMOVED lines=8> */
[----:B------:R-:W-:-:S05]  /*2b1b0*/  VIADD R5, R17, 0x20 ;  /* 0x0000002011057836 */ /* 0x000fca0000000000 */
        /* <DEDUP_REMOVED lines=14> */
[----:B0-----:R-:W-:-:S04]  /*2b2a0*/  @!P2 LEA R5, P5, R8, R4, 0x1 ;  /* 0x000000040805a211 */ /* 0x001fc800078a08ff */
[----:B------:R-:W-:Y:S02]  /*2b2b0*/  @!P2 IADD3.X R4, RZ, R6, RZ, P5, !PT ;  /* 0x00000006ff04a210 */ /* 0x000fe40002ffe4ff */
[----:B------:R-:W-:Y:S02]  /*2b2c0*/  SHFL.IDX PT, R6, R2, 0x4, 0x181f ;  /* 0x00981f0002067f89 */ /* 0x000fe400000e0000 */
        /* <DEDUP_REMOVED lines=34> */
[----:B------:R-:W-:-:S03]  /*2b4f0*/  IADD3 R5, R17, 0x60, RZ ;  /* 0x0000006011057810 */ /* 0x000fc60007ffe0ff */
[----:B------:R-:W1:Y:S01]  /*2b500*/  SHFL.IDX PT, R3, R3, 0x7, 0x181f ;  /* 0x00f81f0003037f89 */ /* 0x000e6200000e0000 */
        /* <DEDUP_REMOVED lines=11> */
.L_x_3391:
[----:B------:R-:W-:Y:S01]  /*2b5c0*/  VIADD R17, R17, 0x70 ;  /* 0x0000007011117836 */ /* 0x000fe20000000000 */
[----:B------:R-:W-:Y:S04]  /*2b5d0*/  BSSY B0, `(.L_x_3197) ;  /* 0x000000e000007945 */ /* 0x000fe80003800000 */
[----:B------:R-:W-:-:S13]  /*2b5e0*/  ISETP.GE.AND P2, PT, R17, R0, PT ;  /* 0x000000001100720c */ /* 0x000fda0003f46270 */
[----:B------:R-:W-:Y:S05]  /*2b5f0*/  @P2 BRA `(.L_x_3198) ;  /* 0x00000000002c2947 */ /* 0x000fea0003800000 */
[----:B0-----:R-:W2:Y:S01]  /*2b600*/  LDL R4, [R1+0x2c] ;  /* 0x00002c0001047983 */ /* 0x001ea20000100800 */
[----:B------:R-:W-:Y:S01]  /*2b610*/  LEA R2, P2, R8, R3, 0x1 ;  /* 0x0000000308027211 */ /* 0x000fe200078408ff */
[----:B------:R-:W-:-:S04]  /*2b620*/  ULDC.64 UR4, c[0x0][0x208] ;  /* 0x0000820000047ab9 */ /* 0x000fc80000000a00 */
[----:B------:R-:W-:-:S05]  /*2b630*/  IMAD.X R3, RZ, RZ, R6, P2 ;  /* 0x000000ffff037224 */ /* 0x000fca00010e0606 */
[----:B------:R-:W-:Y:S01]  /*2b640*/  @!PT LDS RZ, [RZ] ;  /* 0x00000000fffff984 */ /* 0x000fe20000000800 */
[----:B------:R-:W-:Y:S01]  /*2b650*/  @!PT LDS RZ, [RZ] ;  /* 0x00000000fffff984 */ /* 0x000fe20000000800 */
[----:B------:R-:W-:Y:S01]  /*2b660*/  @!PT LDS RZ, [RZ] ;  /* 0x00000000fffff984 */ /* 0x000fe20000000800 */
[----:B--2---:R1:W-:Y:S04]  /*2b670*/  LDGSTS.E.BYPASS.LTC128B.128 [R4+0x17c00], desc[UR4][R2.64], !P4 ;  /* 0x17c0000002047fae */ /* 0x0043e8000e101d44 */
[----:B------:R1:W-:Y:S04]  /*2b680*/  LDGSTS.E.BYPASS.LTC128B.128 [R4+0x1bc00], desc[UR4][R2.64+0x80], !P3 ;  /* 0x1bc0008002047fae */ /* 0x0003e8000d901d44 */
[----:B------:R1:W-:Y:S04]  /*2b690*/  LDGSTS.E.BYPASS.LTC128B.128 [R4+0x1fc00], desc[UR4][R2.64+0x100], !P0 ;  /* 0x1fc0010002047fae */ /* 0x0003e8000c101d44 */
[----:B------:R1:W-:Y:S02]  /*2b6a0*/  LDGSTS.E.BYPASS.LTC128B.128 [R4+0x23c00], desc[UR4][R2.64+0x180], !P1 ;  /* 0x23c0018002047fae */ /* 0x0003e4000c901d44 */
.L_x_3198:
[----:B------:R-:W-:Y:S05]  /*2b6b0*/  BSYNC B0 ;  /* 0x0000000000007941 */ /* 0x000fea0003800000 */
.L_x_3197:
[----:B------:R2:W5:Y:S01]  /*2b6c0*/  LDL R8, [R1+0x4] ;  /* 0x0000040001087983 */ /* 0x0005620000100800 */
[----:B------:R-:W-:Y:S01]  /*2b6d0*/  PLOP3.LUT P0, PT, PT, PT, PT, 0x80, 0x0 ;  /* 0x000000000000781c */ /* 0x000fe20003f0f070 */
[----:B------:R-:W-:-:S12]  /*2b6e0*/  NOP ;  /* 0x0000000000007918 */ /* 0x000fd80000000000 */
.L_x_3199:
[----:B01----:R-:W3:Y:S01]  /*2b6f0*/  LDL R2, [R1+0x4] ;  /* 0x0000040001027983 */ /* 0x003ee20000100800 */
[----:B------:R-:W-:Y:S02]  /*2b700*/  PLOP3.LUT P1, PT, P1, P0, PT, 0xa2, 0x0 ;  /* 0x000000000000781c */ /* 0x000fe40000f21472 */
[----:B---3--:R-:W-:-:S08]  /*2b710*/  @P0 R2UR P1, UR4, R2 ;  /* 0x00000000020402ca */ /* 0x008fd00000020000 */
[----:B------:R-:W-:-:S05]  /*2b720*/  @P0 PLOP3.LUT P0, PT, P1, PT, PT, 0x80, 0x0 ;  /* 0x000000000000081c */ /* 0x000fca0000f0f070 */
[----:B------:R-:W-:Y:S01]  /*2b730*/  @!P1 SYNCS.ARRIVE.TRANS64.RED.A0T1 RZ, [UR4+0x38800], RZ ;  /* 0x038800ffffff99a7 */ /* 0x000fe20008200404 */
[----:B------:R-:W-:Y:S07]  /*2b740*/  @!P1 ARRIVES.LDGSTSBAR.64.TRANSCNT [UR4+0x38800] ;  /* 0x03880000ff0099b0 */ /* 0x000fee0008000a84 */
[----:B------:R-:W-:Y:S05]  /*2b750*/  @P0 BRA.U.ANY `(.L_x_3199) ;  /* 0xfffffffd00e40947 */ /* 0x000fea000393ffff */
[----:B------:R-:W3:Y:S02]  /*2b760*/  LDL.LU R3, [R1+0x50] ;  /* 0x0000500001037983 */ /* 0x000ee40000300800 */
[----:B---3--:R-:W-:-:S05]  /*2b770*/  VIADD R3, R3, 0x1 ;  /* 0x0000000103037836 */ /* 0x008fca0000000000 */
        /* <DEDUP_REMOVED lines=8> */
[----:B------:R-:W1:Y:S03]  /*2b800*/  SYNCS.PHASECHK.TRANS64.TRYWAIT P0, [R2+URZ+0x38820], R0 ;  /* 0x03882000020075a7 */ /* 0x000e66000800017f */
[----:B01----:R-:W-:Y:S05]  /*2b810*/  @!P0 BRA `(.L_x_3201) ;  /* 0x0000006400f08947 */ /* 0x003fea0003800000 */
.L_x_3392:
[----:B------:R-:W-:Y:S05]  /*2b820*/  BSYNC B0 ;  /* 0x0000000000007941 */ /* 0x000fea0003800000 */
.L_x_3200:
[----:B0-----:R-:W3:Y:S01]  /*2b830*/  LDL R2, [R1+0x38] ;  /* 0x0000380001027983 */ /* 0x001ee20000100800 */
[----:B------:R-:W-:Y:S01]  /*2b840*/  BSSY B0, `(.L_x_3202) ;  /* 0x00002be000007945 */ /* 0x000fe20003800000 */
[----:B---3--:R-:W-:-:S13]  /*2b850*/  ISETP.GE.AND P0, PT, R2, 0x2, PT ;  /* 0x000000020200780c */ /* 0x008fda0003f06270 */
[----:B------:R-:W-:Y:S05]  /*2b860*/  @!P0 BRA `(.L_x_3203) ;  /* 0x0000002800ec8947 */ /* 0x000fea0003800000 */
[C---:B------:R-:W-:Y:S01]  /*2b870*/  LOP3.LUT R0, R2.reuse, 0x1, RZ, 0xc0, !PT ;  /* 0x0000000102007812 */ /* 0x040fe200078ec0ff */
[----:B------:R-:W-:Y:S01]  /*2b880*/  VIADD R2, R2, 0xfffffffe ;  /* 0xfffffffe02027836 */ /* 0x000fe20000000000 */
[----:B------:R-:W-:Y:S02]  /*2b890*/  BSSY B2, `(.L_x_3204) ;  /* 0x00000ed000027945 */ /* 0x000fe40003800000 */
[----:B------:R-:W-:Y:S01]  /*2b8a0*/  ISETP.NE.U32.AND P0, PT, R0, 0x1, PT ;  /* 0x000000010000780c */ /* 0x000fe20003f05070 */
[----:B------:R-:W-:-:S12]  /*2b8b0*/  IMAD.MOV.U32 R0, RZ, RZ, R2 ;  /* 0x000000ffff007224 */ /* 0x000fd800078e0002 */
[----:B------:R-:W-:Y:S05]  /*2b8c0*/  @!P0 BRA `(.L_x_3205) ;  /* 0x0000000c00a48947 */ /* 0x000fea0003800000 */
[----:B------:R-:W3:Y:S04]  /*2b8d0*/  LDL R5, [R1+0xc] ;  /* 0x00000c0001057983 */ /* 0x000ee80000100800 */
[----:B------:R-:W4:Y:S04]  /*2b8e0*/  LDL R4, [R1+0x8] ;  /* 0x0000080001047983 */ /* 0x000f280000100800 */
[----:B------:R-:W2:Y:S01]  /*2b8f0*/  LDL R3, [R1+0x18] ;  /* 0x0000180001037983 */ /* 0x000ea20000100800 */
[----:B------:R-:W-:Y:S01]  /*2b900*/  BSSY B1, `(.L_x_3206) ;  /* 0x00000e1000017945 */ /* 0x000fe20003800000 */
[----:B---3--:R-:W-:Y:S01]  /*2b910*/  LOP3.LUT P1, RZ, R5, 0x4, RZ, 0xc0, !PT ;  /* 0x0000000405ff7812 */ /* 0x008fe2000782c0ff */
[----:B----45:R-:W-:-:S05]  /*2b920*/  VIADD R8, R4, 0x1 ;  /* 0x0000000104087836 */ /* 0x030fca0000000000 */
[----:B------:R-:W-:-:S04]  /*2b930*/  ISETP.NE.AND P0, PT, R8, 0x2, PT ;  /* 0x000000020800780c */ /* 0x000fc80003f05270 */
[----:B------:R-:W-:Y:S02]  /*2b940*/  SEL R9, RZ, 0x1, P0 ;  /* 0x00000001ff097807 */ /* 0x000fe40000000000 */
[----:B------:R-:W-:Y:S02]  /*2b950*/  SEL R8, R8, RZ, P0 ;  /* 0x000000ff08087207 */ /* 0x000fe40000000000 */
[----:B--2---:R-:W-:Y:S01]  /*2b960*/  LOP3.LUT R9, R3, R9, RZ, 0x3c, !PT ;  /* 0x0000000903097212 */ /* 0x004fe200078e3cff */
[----:B------:R-:W-:Y:S06]  /*2b970*/  @!P1 BRA `(.L_x_3207) ;  /* 0x0000000c00649947 */ /* 0x000fec0003800000 */
[----:B------:R0:W5:Y:S01]  /*2b980*/  LDL R4, [R1] ;  /* 0x0000000001047983 */ /* 0x0001620000100800 */
[----:B------:R-:W-:Y:S01]  /*2b990*/  ULDC.64 UR4, c[0x0][0x418] ;  /* 0x0001060000047ab9 */ /* 0x000fe20000000a00 */
[----:B------:R-:W-:Y:S01]  /*2b9a0*/  IMAD.MOV.U32 R7, RZ, RZ, R2 ;  /* 0x000000ffff077224 */ /* 0x000fe200078e0002 */
[----:B------:R-:W-:-:S04]  /*2b9b0*/  ISETP.NE.U32.AND P0, PT, RZ, UR4, PT ;  /* 0x00000004ff007c0c */ /* 0x000fc8000bf05070 */
[----:B------:R-:W-:-:S13]  /*2b9c0*/  ISETP.NE.AND.EX P0, PT, RZ, UR5, PT, P0 ;  /* 0x00000005ff007c0c */ /* 0x000fda000bf05300 */
[----:B0-----:R-:W-:Y:S05]  /*2b9d0*/  @!P0 BRA `(.L_x_3208) ;  /* 0x0000000000548947 */ /* 0x001fea0003800000 */
[----:B------:R-:W2:Y:S01]  /*2b9e0*/  LDL R10, [R1+0x28] ;  /* 0x00002800010a7983 */ /* 0x000ea20000100800 */
[----:B------:R-:W0:Y:S03]  /*2b9f0*/  LDC R3, c[0x0][0x43c] ;  /* 0x00010f00ff037b82 */ /* 0x000e260000000800 */
[----:B------:R-:W3:Y:S01]  /*2ba00*/  LDL R6, [R1+0x14] ;  /* 0x0000140001067983 */ /* 0x000ee20000100800 */
[----:B------:R-:W-:Y:S01]  /*2ba10*/  MOV R0, R2 ;  /* 0x0000000200007202 */ /* 0x000fe20000000f00 */
[----:B------:R-:W-:Y:S01]  /*2ba20*/  ULDC.64 UR6, c[0x0][0x428] ;  /* 0x00010a0000067ab9 */ /* 0x000fe20000000a00 */
[----:B------:R-:W-:Y:S01]  /*2ba30*/  ULDC.64 UR8, c[0x0][0x208] ;  /* 0x0000820000087ab9 */ /* 0x000fe20000000a00 */
[----:B0-----:R-:W-:-:S13]  /*2ba40*/  ISETP.NE.AND P0, PT, R3, 0x1, PT ;  /* 0x000000010300780c */ /* 0x001fda0003f05270 */
[----:B-----5:R-:W0:Y:S02]  /*2ba50*/  @P0 LDC.64 R4, c[0x0][0x440] ;  /* 0x00011000ff040b82 */ /* 0x020e240000000a00 */
[----:B0-----:R-:W-:-:S05]  /*2ba60*/  @P0 IMAD.HI.U32 R4, R2, R4, RZ ;  /* 0x0000000402040227 */ /* 0x001fca00078e00ff */
[----:B------:R-:W-:-:S04]  /*2ba70*/  @P0 SHF.R.U32.HI R0, RZ, R5, R4 ;  /* 0x00000005ff000219 */ /* 0x000fc80000011604 */
[--C-:B------:R-:W-:Y:S01]  /*2ba80*/  SHF.R.S32.HI R5, RZ, 0x1f, R0.reuse ;  /* 0x0000001fff057819 */ /* 0x100fe20000011400 */
[--C-:B------:R-:W-:Y:S02]  /*2ba90*/  IMAD.MOV R7, RZ, RZ, -R0.reuse ;  /* 0x000000ffff077224 */ /* 0x100fe400078e0a00 */
[----:B------:R-:W-:Y:S02]  /*2baa0*/  IMAD.MOV.U32 R4, RZ, RZ, R0 ;  /* 0x000000ffff047224 */ /* 0x000fe400078e0000 */
        /* <DEDUP_REMOVED lines=8> */
.L_x_3208:
[----:B------:R-:W2:Y:S01]  /*2bb30*/  LDL R0, [R1+0x4] ;  /* 0x0000040001007983 */ /* 0x000ea20000100800 */
[----:B------:R-:W-:Y:S01]  /*2bb40*/  BSSY B3, `(.L_x_3209) ;  /* 0x0000005000037945 */ /* 0x000fe20003800000 */
[----:B--2---:R-:W-:Y:S01]  /*2bb50*/  IMAD R3, R8, 0x8, R0 ;  /* 0x0000000808037824 */ /* 0x004fe200078e0200 */
[----:B------:R-:W-:-:S04]  /*2bb60*/  SHF.L.U32 R0, R9, 0x1f, RZ ;  /* 0x0000001f09007819 */ /* 0x000fc800000006ff */
[----:B------:R-:W1:Y:S02]  /*2bb70*/  SYNCS.PHASECHK.TRANS64.TRYWAIT P0, [R3+URZ+0x38840], R0 ;  /* 0x03884000030075a7 */ /* 0x000e64000800017f */
[----:B-1----:R-:W-:Y:S05]  /*2bb80*/  @!P0 BRA `(.L_x_3210) ;  /* 0x00000064002c8947 */ /* 0x002fea0003800000 */
.L_x_3393:
[----:B------:R-:W-:Y:S05]  /*2bb90*/  BSYNC B3 ;  /* 0x0000000000037941 */ /* 0x000fea0003800000 */
.L_x_3209:
[----:B------:R-:W2:Y:S01]  /*2bba0*/  S2R R5, SR_TID.X ;  /* 0x0000000000057919 */ /* 0x000ea20000002100 */
[----:B------:R-:W-:Y:S01]  /*2bbb0*/  BSSY B3, `(.L_x_3211) ;  /* 0x000000a000037945 */ /* 0x000fe20003800000 */
[----:B--2---:R-:W-:-:S04]  /*2bbc0*/  LOP3.LUT R5, R5, 0x7f, RZ, 0xc0, !PT ;  /* 0x0000007f05057812 */ /* 0x004fc800078ec0ff */
[----:B------:R-:W-:-:S13]  /*2bbd0*/  ISETP.NE.AND P0, PT, R5, RZ, PT ;  /* 0x000000ff0500720c */ /* 0x000fda0003f05270 */
[----:B------:R-:W-:Y:S05]  /*2bbe0*/  @P0 BRA `(.L_x_3212) ;  /* 0x0000000000180947 */ /* 0x000fea0003800000 */
[----:B------:R-:W2:Y:S01]  /*2bbf0*/  LDL R5, [R1+0xc] ;  /* 0x00000c0001057983 */ /* 0x000ea20000100800 */
[----:B-1----:R-:W-:-:S04]  /*2bc00*/  MOV R0, 0xa000 ;  /* 0x0000a00000007802 */ /* 0x002fc80000000f00 */
[----:B------:R3:W-:Y:S01]  /*2bc10*/  SYNCS.ARRIVE.TRANS64 RZ, [R3+URZ+0x38830], R0 ;  /* 0x0388300003ff79a7 */ /* 0x0007e2000800003f */
[----:B--2---:R-:W-:-:S13]  /*2bc20*/  LOP3.LUT P1, RZ, R5, 0x1, RZ, 0xc0, !PT ;  /* 0x0000000105ff7812 */ /* 0x004fda000782c0ff */
[----:B---3--:R-:W-:Y:S05]  /*2bc30*/  @!P1 BRA `(.L_x_3212) ;  /* 0x0000000000049947 */ /* 0x008fea0003800000 */
[----:B------:R-:W-:Y:S01]  /*2bc40*/  BPT.TRAP 0x1 ;  /* 0x000000040000795c */ /* 0x000fe20000300000 */
.L_x_3212:
[----:B------:R-:W-:Y:S05]  /*2bc50*/  BSYNC B3 ;  /* 0x0000000000037941 */ /* 0x000fea0003800000 */
.L_x_3211:
[----:B------:R-:W2:Y:S04]  /*2bc60*/  LDL R5, [R1+0x4] ;  /* 0x0000040001057983 */ /* 0x000ea80000100800 */
[----:B-1----:R-:W3:Y:S01]  /*2bc70*/  LDL R0, [R1+0x1c] ;  /* 0x00001c0001007983 */ /* 0x002ee20000100800 */
[----:B0-----:R-:W-:Y:S01]  /*2bc80*/  IMAD.MOV.U32 R10, RZ, RZ, RZ ;  /* 0x000000ffff0a7224 */ /* 0x001fe200078e00ff */
        /* <DEDUP_REMOVED lines=10> */
.L_x_3213:
        /* <DEDUP_REMOVED lines=16> */
.L_x_3214:
        /* <DEDUP_REMOVED lines=16> */
.L_x_3215:
        /* <DEDUP_REMOVED lines=16> */
.L_x_3216:
        /* <DEDUP_REMOVED lines=14> */
[----:B--2---:R-:W-:-:S02]  /*2c110*/  SHF.L.U32 R3, R15, 0x1f, RZ ;  /* 0x0000001f0f037819 */ /* 0x004fc400000006ff */
[----:B---3--:R-:W-:-:S04]  /*2c120*/  LEA R0, R6, R14, 0x3 ;  /* 0x0000000e06007211 */ /* 0x008fc800078e18ff */
[----:B------:R-:W0:Y:S02]  /*2c130*/  SYNCS.PHASECHK.TRANS64.TRYWAIT P0, [R0+URZ+0x38860], R3 ;  /* 0x03886003000075a7 */ /* 0x000e24000800017f */
[----:B0-----:R-:W-:Y:S05]  /*2c140*/  @!P0 BRA `(.L_x_3218) ;  /* 0x0000005c00d08947 */ /* 0x001fea0003800000 */
.L_x_3394:
[----:B------:R-:W-:Y:S05]  /*2c150*/  BSYNC B3 ;  /* 0x0000000000037941 */ /* 0x000fea0003800000 */
.L_x_3217:
[----:B------:R-:W1:Y:S01]  /*2c160*/  S2R R5, SR_TID.X ;  /* 0x0000000000057919 */ /* 0x000e620000002100 */
[----:B------:R-:W-:-:S04]  /*2c170*/  UPRMT UR4, UR38, 0x9910, URZ ;  /* 0x0000991026047896 */ /* 0x000fc8000800003f */
[----:B------:R-:W-:Y:S01]  /*2c180*/  UISETP.NE.AND UP0, UPT, UR4, 0x2, UPT ;  /* 0x000000020400788c */ /* 0x000fe2000bf05270 */
[----:B-1----:R-:W-:-:S04]  /*2c190*/  LOP3.LUT R5, R5, 0x7f, RZ, 0xc0, !PT ;  /* 0x0000007f05057812 */ /* 0x002fc800078ec0ff */
[----:B------:R-:W-:-:S13]  /*2c1a0*/  ISETP.NE.AND P0, PT, R5, RZ, PT ;  /* 0x000000ff0500720c */ /* 0x000fda0003f05270 */
[----:B0-----:R-:W-:-:S04]  /*2c1b0*/  @!P0 IMAD.MOV.U32 R3, RZ, RZ, 0xa000 ;  /* 0x0000a000ff038424 */ /* 0x001fc800078e00ff */
[----:B------:R0:W-:Y:S01]  /*2c1c0*/  @!P0 SYNCS.ARRIVE.TRANS64 RZ, [R0+URZ+0x38850], R3 ;  /* 0x0388500300ff89a7 */ /* 0x0001e2000800003f */
[----:B------:R-:W-:-:S13]  /*2c1d0*/  PLOP3.LUT P0, PT, PT, PT, UP0, 0x80, 0x0 ;  /* 0x000000000000781c */ /* 0x000fda0003f0f008 */
[----:B0-----:R-:W-:Y:S05]  /*2c1e0*/  @P0 BRA `(.L_x_3219) ;  /* 0x0000000000040947 */ /* 0x001fea0003800000 */
[----:B------:R-:W-:Y:S01]  /*2c1f0*/  BPT.TRAP 0x1 ;  /* 0x000000040000795c */ /* 0x000fe20000300000 */
.L_x_3219:
[----:B------:R-:W2:Y:S01]  /*2c200*/  LDL R3, [R1+0xc] ;  /* 0x00000c0001037983 */ /* 0x000ea20000100800 */
[----:B------:R-:W-:Y:S01]  /*2c210*/  BSSY B3, `(.L_x_3220) ;  /* 0x0000004000037945 */ /* 0x000fe20003800000 */
[----:B--2---:R-:W-:-:S13]  /*2c220*/  LOP3.LUT P0, RZ, R3, 0x8, RZ, 0xc0, !PT ;  /* 0x0000000803ff7812 */ /* 0x004fda000780c0ff */
[----:B------:R-:W-:Y:S05]  /*2c230*/  @P0 BRA `(.L_x_3221) ;  /* 0x0000000000040947 */ /* 0x000fea0003800000 */
[----:B------:R-:W-:Y:S01]  /*2c240*/  BPT.TRAP 0x1 ;  /* 0x000000040000795c */ /* 0x000fe20000300000 */
.L_x_3221:
[----:B------:R-:W-:Y:S05]  /*2c250*/  BSYNC B3 ;  /* 0x0000000000037941 */ /* 0x000fea0003800000 */
.L_x_3220:
        /* <DEDUP_REMOVED lines=14> */
.L_x_3222:
        /* <DEDUP_REMOVED lines=16> */
.L_x_3223:
        /* <DEDUP_REMOVED lines=16> */
.L_x_3224:
        /* <DEDUP_REMOVED lines=16> */
.L_x_3225:
        /* <DEDUP_REMOVED lines=13> */
.L_x_3207:
[----:B------:R-:W-:Y:S05]  /*2c710*/  BSYNC B1 ;  /* 0x0000000000017941 */ /* 0x000fea0003800000 */
.L_x_3206:
[----:B------:R-:W2:Y:S04]  /*2c720*/  LDL.LU R0, [R1+0x38] ;  /* 0x0000380001007983 */ /* 0x000ea80000300800 */
[----:B------:R1:W-:Y:S04]  /*2c730*/  STL [R1+0x18], R9 ;  /* 0x0000180901007387 */ /* 0x0003e80000100800 */
[----:B------:R1:W-:Y:S02]  /*2c740*/  STL [R1+0x8], R8 ;  /* 0x0000080801007387 */ /* 0x0003e40000100800 */
[----:B-12---:R-:W-:-:S07]  /*2c750*/  VIADD R0, R0, 0xfffffffd ;  /* 0xfffffffd00007836 */ /* 0x006fce0000000000 */
.L_x_3205:
[----:B------:R-:W-:Y:S05]  /*2c760*/  BSYNC B2 ;  /* 0x0000000000027941 */ /* 0x000fea0003800000 */
.L_x_3204:
[----:B------:R-:W-:-:S13]  /*2c770*/  ISETP.NE.AND P0, PT, R2, RZ, PT ;  /* 0x000000ff0200720c */ /* 0x000fda0003f05270 */
[----:B------:R-:W-:Y:S05]  /*2c780*/  @!P0 BRA `(.L_x_3203) ;  /* 0x0000001c00248947 */ /* 0x000fea0003800000 */
[----:B-----5:R1:W5:Y:S02]  /*2c790*/  LDL R8, [R1] ;  /* 0x0000000001087983 */ /* 0x0203640000100800 */
.L_x_3266:
[----:B0--3--:R-:W3:Y:S04]  /*2c7a0*/  LDL R4, [R1+0xc] ;  /* 0x00000c0001047983 */ /* 0x009ee80000100800 */
[----:B------:R-:W4:Y:S04]  /*2c7b0*/  LDL R3, [R1+0x8] ;  /* 0x0000080001037983 */ /* 0x000f280000100800 */
[----:B--2---:R-:W2:Y:S01]  /*2c7c0*/  LDL R2, [R1+0x18] ;  /* 0x0000180001027983 */ /* 0x004ea20000100800 */
[----:B------:R-:W-:Y:S05]  /*2c7d0*/  YIELD ;  /* 0x0000000000007946 */ /* 0x000fea0003800000 */
[----:B------:R-:W-:Y:S01]  /*2c7e0*/  BSSY B1, `(.L_x_3226) ;  /* 0x00000df000017945 */ /* 0x000fe20003800000 */
[----:B---3--:R-:W-:Y:S01]  /*2c7f0*/  LOP3.LUT P1, RZ, R4, 0x4, RZ, 0xc0, !PT ;  /* 0x0000000404ff7812 */ /* 0x008fe2000782c0ff */
[----:B----4-:R-:W-:-:S05]  /*2c800*/  VIADD R4, R3, 0x1 ;  /* 0x0000000103047836 */ /* 0x010fca0000000000 */
[----:B------:R-:W-:-:S04]  /*2c810*/  ISETP.NE.AND P0, PT, R4, 0x2, PT ;  /* 0x000000020400780c */ /* 0x000fc80003f05270 */
[----:B------:R-:W-:Y:S02]  /*2c820*/  SEL R5, RZ, 0x1, P0 ;  /* 0x00000001ff057807 */ /* 0x000fe40000000000 */
[----:B------:R-:W-:Y:S02]  /*2c830*/  SEL R4, R4, RZ, P0 ;  /* 0x000000ff04047207 */ /* 0x000fe40000000000 */
[----:B--2---:R-:W-:Y:S01]  /*2c840*/  LOP3.LUT R5, R2, R5, RZ, 0x3c, !PT ;  /* 0x0000000502057212 */ /* 0x004fe200078e3cff */
        /* <DEDUP_REMOVED lines=13> */
[----:B0-----:R-:W-:Y:S01]  /*2c920*/  @P0 IMAD.HI.U32 R6, R0, R2, RZ ;  /* 0x0000000200060227 */ /* 0x001fe200078e00ff */
[----:B------:R-:W-:-:S04]  /*2c930*/  MOV R2, R0 ;  /* 0x0000000000027202 */ /* 0x000fc80000000f00 */
        /* <DEDUP_REMOVED lines=8> */
[----:B-----5:R-:W-:-:S04]  /*2c9c0*/  LEA R8, P0, R2, UR4, 0x2 ;  /* 0x0000000402087c11 */ /* 0x020fc8000f8010ff */
[----:B------:R-:W-:-:S05]  /*2c9d0*/  LEA.HI.X R9, R2, UR5, R3, 0x2, P0 ;  /* 0x0000000502097c11 */ /* 0x000fca00080f1403 */
[----:B------:R0:W5:Y:S04]  /*2c9e0*/  LDG.E R8, desc[UR8][R8.64] ;  /* 0x0000000808087981 */ /* 0x000168000c1e1900 */
.L_x_3228:
[----:B------:R-:W2:Y:S01]  /*2c9f0*/  LDL R2, [R1+0x4] ;  /* 0x0000040001027983 */ /* 0x000ea20000100800 */
[----:B------:R-:W-:Y:S01]  /*2ca00*/  BSSY B2, `(.L_x_3229) ;  /* 0x0000005000027945 */ /* 0x000fe20003800000 */
[----:B--2---:R-:W-:Y:S01]  /*2ca10*/  IMAD R3, R4, 0x8, R2 ;  /* 0x0000000804037824 */ /* 0x004fe200078e0202 */
[----:B------:R-:W-:-:S04]  /*2ca20*/  SHF.L.U32 R2, R5, 0x1f, RZ ;  /* 0x0000001f05027819 */ /* 0x000fc800000006ff */
[----:B------:R-:W2:Y:S02]  /*2ca30*/  SYNCS.PHASECHK.TRANS64.TRYWAIT P0, [R3+URZ+0x38840], R2 ;  /* 0x03884002030075a7 */ /* 0x000ea4000800017f */
[----:B--2---:R-:W-:Y:S05]  /*2ca40*/  @!P0 BRA `(.L_x_3230) ;  /* 0x0000005400a48947 */ /* 0x004fea0003800000 */
.L_x_3395:
[----:B------:R-:W-:Y:S05]  /*2ca50*/  BSYNC B2 ;  /* 0x0000000000027941 */ /* 0x000fea0003800000 */
.L_x_3229:
        /* <DEDUP_REMOVED lines=11> */
.L_x_3232:
[----:B------:R-:W-:Y:S05]  /*2cb10*/  BSYNC B2 ;  /* 0x0000000000027941 */ /* 0x000fea0003800000 */
.L_x_3231:
        /* <DEDUP_REMOVED lines=12> */
[----:B0-----:R-:W-:-:S07]  /*2cbe0*/  VIADD R9, R7, 0x24400 ;  /* 0x0002440007097836 */ /* 0x001fce0000000000 */
.L_x_3233:
        /* <DEDUP_REMOVED lines=16> */
.L_x_3234:
        /* <DEDUP_REMOVED lines=16> */
.L_x_3235:
        /* <DEDUP_REMOVED lines=16> */
.L_x_3236:
        /* <DEDUP_REMOVED lines=18> */
.L_x_3396:
[----:B------:R-:W-:Y:S05]  /*2d010*/  BSYNC B2 ;  /* 0x0000000000027941 */ /* 0x000fea0003800000 */
.L_x_3237:
[----:B------:R-:W2:Y:S01]  /*2d020*/  S2R R7, SR_TID.X ;  /* 0x0000000000077919 */ /* 0x000ea20000002100 */
[----:B------:R-:W-:-:S04]  /*2d030*/  UPRMT UR4, UR38, 0x9910, URZ ;  /* 0x0000991026047896 */ /* 0x000fc8000800003f */
[----:B------:R-:W-:Y:S01]  /*2d040*/  UISETP.NE.AND UP0, UPT, UR4, 0x2, UPT ;  /* 0x000000020400788c */ /* 0x000fe2000bf05270 */
[----:B--2---:R-:W-:-:S04]  /*2d050*/  LOP3.LUT R7, R7, 0x7f, RZ, 0xc0, !PT ;  /* 0x0000007f07077812 */ /* 0x004fc800078ec0ff */
[----:B------:R-:W-:-:S13]  /*2d060*/  ISETP.NE.AND P0, PT, R7, RZ, PT ;  /* 0x000000ff0700720c */ /* 0x000fda0003f05270 */
[----:B0-----:R-:W-:-:S04]  /*2d070*/  @!P0 MOV R3, 0xa000 ;  /* 0x0000a00000038802 */ /* 0x001fc80000000f00 */
[----:B------:R0:W-:Y:S01]  /*2d080*/  @!P0 SYNCS.ARRIVE.TRANS64 RZ, [R2+URZ+0x38850], R3 ;  /* 0x0388500302ff89a7 */ /* 0x0001e2000800003f */
[----:B------:R-:W-:-:S13]  /*2d090*/  PLOP3.LUT P0, PT, PT, PT, UP0, 0x80, 0x0 ;  /* 0x000000000000781c */ /* 0x000fda0003f0f008 */
[----:B0-----:R-:W-:Y:S05]  /*2d0a0*/  @P0 BRA `(.L_x_3239) ;  /* 0x0000000000040947 */ /* 0x001fea0003800000 */
[----:B------:R-:W-:Y:S01]  /*2d0b0*/  BPT.TRAP 0x1 ;  /* 0x000000040000795c */ /* 0x000fe20000300000 */
.L_x_3239:
[----:B------:R-:W2:Y:S01]  /*2d0c0*/  LDL R3, [R1+0xc] ;  /* 0x00000c0001037983 */ /* 0x000ea20000100800 */
[----:B------:R-:W-:Y:S01]  /*2d0d0*/  BSSY B2, `(.L_x_3240) ;  /* 0x0000004000027945 */ /* 0x000fe20003800000 */
[----:B--2---:R-:W-:-:S13]  /*2d0e0*/  LOP3.LUT P0, RZ, R3, 0x8, RZ, 0xc0, !PT ;  /* 0x0000000803ff7812 */ /* 0x004fda000780c0ff */
[----:B------:R-:W-:Y:S05]  /*2d0f0*/  @P0 BRA `(.L_x_3241) ;  /* 0x0000000000040947 */ /* 0x000fea0003800000 */
[----:B------:R-:W-:Y:S01]  /*2d100*/  BPT.TRAP 0x1 ;  /* 0x000000040000795c */ /* 0x000fe20000300000 */
.L_x_3241:
[----:B------:R-:W-:Y:S05]  /*2d110*/  BSYNC B2 ;  /* 0x0000000000027941 */ /* 0x000fea0003800000 */
.L_x_3240:
        /* <DEDUP_REMOVED lines=14> */
.L_x_3242:
        /* <DEDUP_REMOVED lines=16> */
.L_x_3243:
        /* <DEDUP_REMOVED lines=16> */
.L_x_3244:
        /* <DEDUP_REMOVED lines=16> */
.L_x_3245:
        /* <DEDUP_REMOVED lines=11> */
[----:B------:R0:W-:Y:S04]  /*2d5b0*/  STL [R1+0x10], R6 ;  /* 0x0000100601007387 */ /* 0x0001e80000100800 */
[----:B------:R0:W-:Y:S02]  /*2d5c0*/  STL [R1], R8 ;  /* 0x0000000801007387 */ /* 0x0001e40000100800 */
.L_x_3227:
[----:B------:R-:W-:Y:S05]  /*2d5d0*/  BSYNC B1 ;  /* 0x0000000000017941 */ /* 0x000fea0003800000 */
.L_x_3226:
        /* <DEDUP_REMOVED lines=12> */
[----:B0-----:R-:W-:Y:S01]  /*2d6a0*/  VIADD R6, R0, 0xffffffff ;  /* 0xffffffff00067836 */ /* 0x001fe20000000000 */
[----:B------:R-:W-:-:S04]  /*2d6b0*/  ISETP.NE.U32.AND P0, PT, RZ, UR4, PT ;  /* 0x00000004ff007c0c */ /* 0x000fc8000bf05070 */
[----:B------:R-:W-:-:S13]  /*2d6c0*/  ISETP.NE.AND.EX P0, PT, RZ, UR5, PT, P0 ;  /* 0x00000005ff007c0c */ /* 0x000fda000bf05300 */
[----:B------:R-:W-:Y:S05]  /*2d6d0*/  @!P0 BRA `(.L_x_3248) ;  /* 0x0000000000508947 */ /* 0x000fea0003800000 */
[----:B------:R-:W3:Y:S01]  /*2d6e0*/  LDL R12, [R1+0x28] ;  /* 0x00002800010c7983 */ /* 0x000ee20000100800 */
[----:B-----5:R-:W0:Y:S01]  /*2d6f0*/  LDC R8, c[0x0][0x43c] ;  /* 0x00010f00ff087b82 */ /* 0x020e220000000800 */
[----:B------:R-:W-:Y:S02]  /*2d700*/  ULDC.64 UR6, c[0x0][0x428] ;  /* 0x00010a0000067ab9 */ /* 0x000fe40000000a00 */
[----:B------:R-:W4:Y:S01]  /*2d710*/  LDL R9, [R1+0x14] ;  /* 0x0000140001097983 */ /* 0x000f220000100800 */
        /* <DEDUP_REMOVED lines=11> */
[----:B------:R-:W-:-:S05]  /*2d7d0*/  IMAD.WIDE.U32 R2, R9, UR6, R2 ;  /* 0x0000000609027c25 */ /* 0x000fca000f8e0002 */
[----:B------:R-:W-:Y:S02]  /*2d7e0*/  IADD3 R3, R7, R3, RZ ;  /* 0x0000000307037210 */ /* 0x000fe40007ffe0ff */
[----:B------:R-:W-:-:S04]  /*2d7f0*/  LEA R8, P0, R2, UR4, 0x2 ;  /* 0x0000000402087c11 */ /* 0x000fc8000f8010ff */
[----:B------:R-:W-:-:S05]  /*2d800*/  LEA.HI.X R9, R2, UR5, R3, 0x2, P0 ;  /* 0x0000000502097c11 */ /* 0x000fca00080f1403 */
[----:B------:R0:W5:Y:S04]  /*2d810*/  LDG.E R8, desc[UR8][R8.64] ;  /* 0x0000000808087981 */ /* 0x000168000c1e1900 */
.L_x_3248:
[----:B------:R-:W3:Y:S01]  /*2d820*/  LDL R2, [R1+0x4] ;  /* 0x0000040001027983 */ /* 0x000ee20000100800 */
[----:B------:R-:W-:Y:S01]  /*2d830*/  BSSY B2, `(.L_x_3249) ;  /* 0x0000005000027945 */ /* 0x000fe20003800000 */
[----:B---3--:R-:W-:Y:S01]  /*2d840*/  IMAD R3, R11, 0x8, R2 ;  /* 0x000000080b037824 */ /* 0x008fe200078e0202 */
[----:B------:R-:W-:-:S04]  /*2d850*/  SHF.L.U32 R2, R10, 0x1f, RZ ;  /* 0x0000001f0a027819 */ /* 0x000fc800000006ff */
[----:B------:R-:W3:Y:S02]  /*2d860*/  SYNCS.PHASECHK.TRANS64.TRYWAIT P0, [R3+URZ+0x38840], R2 ;  /* 0x03884002030075a7 */ /* 0x000ee4000800017f */
[----:B---3--:R-:W-:Y:S05]  /*2d870*/  @!P0 BRA `(.L_x_3250) ;  /* 0x0000004800408947 */ /* 0x008fea0003800000 */
.L_x_3397:
[----:B------:R-:W-:Y:S05]  /*2d880*/  BSYNC B2 ;  /* 0x0000000000027941 */ /* 0x000fea0003800000 */
.L_x_3249:
        /* <DEDUP_REMOVED lines=11> */
.L_x_3252:
[----:B------:R-:W-:Y:S05]  /*2d940*/  BSYNC B2 ;  /* 0x0000000000027941 */ /* 0x000fea0003800000 */
.L_x_3251:
[----:B0-----:R-:W4:Y:S04]  /*2d950*/  LDL R9, [R1+0x4] ;  /* 0x0000040001097983 */ /* 0x001f280000100800 */
[----:B------:R-:W4:Y:S04]  /*2d960*/  LDL R7, [R1+0x8] ;  /* 0x0000080001077983 */ /* 0x000f280000100800 */
[----:B---3--:R-:W3:Y:S01]  /*2d970*/  LDL R2, [R1+0x1c] ;  /* 0x00001c0001027983 */ /* 0x008ee20000100800 */
[----:B--2---:R-:W-:Y:S01]  /*2d980*/  IMAD.MOV.U32 R10, RZ, RZ, RZ ;  /* 0x000000ffff0a7224 */ /* 0x004fe200078e00ff */
[----:B------:R-:W-:Y:S01]  /*2d990*/  UIADD3 UR4, UP0, UR36, 0x370, URZ ;  /* 0x0000037024047890 */ /* 0x000fe2000ff1e03f */
[----:B------:R-:W-:Y:S01]  /*2d9a0*/  PLOP3.LUT P0, PT, PT, PT, PT, 0x80, 0x0 ;  /* 0x000000000000781c */ /* 0x000fe20003f0f070 */
[----:B------:R-:W-:Y:S01]  /*2d9b0*/  VIADD R3, R3, 0x38830 ;  /* 0x0003883003037836 */ /* 0x000fe20000000000 */
[----:B------:R-:W-:Y:S01]  /*2d9c0*/  UMOV UR6, 0x0 ;  /* 0x0000000000067882 */ /* 0x000fe20000000000 */
[----:B------:R-:W-:Y:S01]  /*2d9d0*/  R2UR UR10, R10 ;  /* 0x000000000a0a72ca */ /* 0x000fe200000e0000 */
[----:B------:R-:W-:Y:S01]  /*2d9e0*/  UIADD3.X UR5, URZ, UR37, URZ, UP0, !UPT ;  /* 0x000000253f057290 */ /* 0x000fe200087fe43f */
[----:B------:R-:W-:Y:S01]  /*2d9f0*/  UMOV UR7, 0x14f00000 ;  /* 0x14f0000000077882 */ /* 0x000fe20000000000 */
[----:B----4-:R-:W-:-:S02]  /*2da00*/  IMAD R7, R7, 0xa000, R9 ;  /* 0x0000a00007077824 */ /* 0x010fc400078e0209 */
[----:B---3--:R-:W-:-:S03]  /*2da10*/  IMAD R2, R6, 0x50, R2 ;  /* 0x0000005006027824 */ /* 0x008fc600078e0202 */
[----:B------:R-:W-:-:S07]  /*2da20*/  IADD3 R9, R7, 0x24400, RZ ;  /* 0x0002440007097810 */ /* 0x000fce0007ffe0ff */
.L_x_3253:
        /* <DEDUP_REMOVED lines=16> */
.L_x_3254:
        /* <DEDUP_REMOVED lines=16> */
.L_x_3255:
        /* <DEDUP_REMOVED lines=16> */
.L_x_3256:
        /* <DEDUP_REMOVED lines=10> */
[----:B------:R-:W2:Y:S01]  /*2ddd0*/  LDL R13, [R1+0x4] ;  /* 0x00000400010d7983 */ /* 0x000ea20000100800 */
[----:B------:R-:W-:Y:S01]  /*2dde0*/  SHF.L.U32 R5, R5, 0x1f, RZ ;  /* 0x0000001f05057819 */ /* 0x000fe200000006ff */
[----:B------:R-:W-:Y:S01]  /*2ddf0*/  BSSY B2, `(.L_x_3257) ;  /* 0x0000004000027945 */ /* 0x000fe20003800000 */
[----:B--2---:R-:W-:-:S04]  /*2de00*/  IMAD R2, R4, 0x8, R13 ;  /* 0x0000000804027824 */ /* 0x004fc800078e020d */
[----:B------:R-:W0:Y:S02]  /*2de10*/  SYNCS.PHASECHK.TRANS64.TRYWAIT P0, [R2+URZ+0x38860], R5 ;  /* 0x03886005020075a7 */ /* 0x000e24000800017f */
[----:B0-----:R-:W-:Y:S05]  /*2de20*/  @!P0 BRA `(.L_x_3258) ;  /* 0x0000004000e88947 */ /* 0x001fea0003800000 */
.L_x_3398:
[----:B------:R-:W-:Y:S05]  /*2de30*/  BSYNC B2 ;  /* 0x0000000000027941 */ /* 0x000fea0003800000 */
.L_x_3257:
[----:B------:R-:W2:Y:S01]  /*2de40*/  S2R R3, SR_TID.X ;  /* 0x0000000000037919 */ /* 0x000ea20000002100 */
[----:B------:R-:W-:-:S04]  /*2de50*/  UPRMT UR4, UR38, 0x9910, URZ ;  /* 0x0000991026047896 */ /* 0x000fc8000800003f */
[----:B------:R-:W-:Y:S01]  /*2de60*/  UISETP.NE.AND UP0, UPT, UR4, 0x2, UPT ;  /* 0x000000020400788c */ /* 0x000fe2000bf05270 */
[----:B--2---:R-:W-:-:S04]  /*2de70*/  LOP3.LUT R3, R3, 0x7f, RZ, 0xc0, !PT ;  /* 0x0000007f03037812 */ /* 0x004fc800078ec0ff */
[----:B------:R-:W-:-:S13]  /*2de80*/  ISETP.NE.AND P0, PT, R3, RZ, PT ;  /* 0x000000ff0300720c */ /* 0x000fda0003f05270 */
[----:B------:R-:W-:-:S04]  /*2de90*/  @!P0 IMAD.MOV.U32 R3, RZ, RZ, 0xa000 ;  /* 0x0000a000ff038424 */ /* 0x000fc800078e00ff */
[----:B------:R2:W-:Y:S01]  /*2dea0*/  @!P0 SYNCS.ARRIVE.TRANS64 RZ, [R2+URZ+0x38850], R3 ;  /* 0x0388500302ff89a7 */ /* 0x0005e2000800003f */
[----:B------:R-:W-:-:S13]  /*2deb0*/  PLOP3.LUT P0, PT, PT, PT, UP0, 0x80, 0x0 ;  /* 0x000000000000781c */ /* 0x000fda0003f0f008 */
[----:B--2---:R-:W-:Y:S05]  /*2dec0*/  @P0 BRA `(.L_x_3259) ;  /* 0x0000000000040947 */ /* 0x004fea0003800000 */
[----:B------:R-:W-:Y:S01]  /*2ded0*/  BPT.TRAP 0x1 ;  /* 0x000000040000795c */ /* 0x000fe20000300000 */
.L_x_3259:
[----:B------:R-:W2:Y:S01]  /*2dee0*/  LDL R3, [R1+0xc] ;  /* 0x00000c0001037983 */ /* 0x000ea20000100800 */
[----:B------:R-:W-:Y:S01]  /*2def0*/  BSSY B2, `(.L_x_3260) ;  /* 0x0000004000027945 */ /* 0x000fe20003800000 */
[----:B--2---:R-:W-:-:S13]  /*2df00*/  LOP3.LUT P0, RZ, R3, 0x8, RZ, 0xc0, !PT ;  /* 0x0000000803ff7812 */ /* 0x004fda000780c0ff */
[----:B------:R-:W-:Y:S05]  /*2df10*/  @P0 BRA `(.L_x_3261) ;  /* 0x0000000000040947 */ /* 0x000fea0003800000 */
[----:B------:R-:W-:Y:S01]  /*2df20*/  BPT.TRAP 0x1 ;  /* 0x000000040000795c */ /* 0x000fe20000300000 */
.L_x_3261:
[----:B------:R-:W-:Y:S05]  /*2df30*/  BSYNC B2 ;  /* 0x0000000000027941 */ /* 0x000fea0003800000 */
.L_x_3260:
[----:B------:R-:W2:Y:S04]  /*2df40*/  LDL R7, [R1+0x4] ;  /* 0x0000040001077983 */ /* 0x000ea80000100800 */
[----:B0-----:R-:W3:Y:S04]  /*2df50*/  LDL R5, [R1+0x1c] ;  /* 0x00001c0001057983 */ /* 0x001ee80000100800 */
        /* <DEDUP_REMOVED lines=11> */
.L_x_3262:
        /* <DEDUP_REMOVED lines=16> */
.L_x_3263:
        /* <DEDUP_REMOVED lines=16> */
.L_x_3264:
        /* <DEDUP_REMOVED lines=16> */
.L_x_3265:
        /* <DEDUP_REMOVED lines=13> */
.L_x_3247:
[----:B------:R-:W-:Y:S05]  /*2e3e0*/  BSYNC B1 ;  /* 0x0000000000017941 */ /* 0x000fea0003800000 */
.L_x_3246:
[C---:B------:R-:W-:Y:S01]  /*2e3f0*/  ISETP.GT.AND P0, PT, R0.reuse, 0x1, PT ;  /* 0x000000010000780c */ /* 0x040fe20003f04270 */
[----:B------:R-:W-:-:S12]  /*2e400*/  VIADD R0, R0, 0xfffffffe ;  /* 0xfffffffe00007836 */ /* 0x000fd80000000000 */
[----:B------:R-:W-:Y:S05]  /*2e410*/  @P0 BRA `(.L_x_3266) ;  /* 0xffffffe000e00947 */ /* 0x000fea000383ffff */
.L_x_3203:
[----:B------:R-:W-:Y:S05]  /*2e420*/  BSYNC B0 ;  /* 0x0000000000007941 */ /* 0x000fea0003800000 */
.L_x_3202:
        /* <DEDUP_REMOVED lines=18> */
.L_x_3268:
[----:B------:R-:W-:Y:S05]  /*2e550*/  BSYNC B0 ;  /* 0x0000000000007941 */ /* 0x000fea0003800000 */
.L_x_3267:
[----:B------:R-:W4:Y:S01]  /*2e560*/  LDL R0, [R1+0xc] ;  /* 0x00000c0001007983 */ /* 0x000f220000100800 */
[----:B------:R-:W-:Y:S01]  /*2e570*/  BSSY B0, `(.L_x_3269) ;  /* 0x0000065000007945 */ /* 0x000fe20003800000 */
[----:B----4-:R-:W-:-:S13]  /*2e580*/  LOP3.LUT P0, RZ, R0, 0x4, RZ, 0xc0, !PT ;  /* 0x0000000400ff7812 */ /* 0x010fda000780c0ff */
[----:B------:R-:W-:Y:S05]  /*2e590*/  @!P0 BRA `(.L_x_3270) ;  /* 0x0000000400888947 */ /* 0x000fea0003800000 */
[----:B------:R-:W4:Y:S04]  /*2e5a0*/  LDL R3, [R1+0x4] ;  /* 0x0000040001037983 */ /* 0x000f280000100800 */
[----:B------:R-:W4:Y:S04]  /*2e5b0*/  LDL R0, [R1+0x8] ;  /* 0x0000080001007983 */ /* 0x000f280000100800 */
[----:B------:R-:W2:Y:S01]  /*2e5c0*/  LDL R2, [R1+0x18] ;  /* 0x0000180001027983 */ /* 0x000ea20000100800 */
[----:B------:R-:W-:Y:S01]  /*2e5d0*/  BSSY B1, `(.L_x_3271) ;  /* 0x0000005000017945 */ /* 0x000fe20003800000 */
[----:B----4-:R-:W-:-:S02]  /*2e5e0*/  LEA R0, R0, R3, 0x3 ;  /* 0x0000000300007211 */ /* 0x010fc400078e18ff */
[----:B--2---:R-:W-:-:S04]  /*2e5f0*/  SHF.L.U32 R2, R2, 0x1f, RZ ;  /* 0x0000001f02027819 */ /* 0x004fc800000006ff */
[----:B------:R-:W2:Y:S02]  /*2e600*/  SYNCS.PHASECHK.TRANS64.TRYWAIT P0, [R0+URZ+0x38860], R2 ;  /* 0x03886002000075a7 */ /* 0x000ea4000800017f */
[----:B--2---:R-:W-:Y:S05]  /*2e610*/  @!P0 BRA `(.L_x_3272) ;  /* 0x0000003c00008947 */ /* 0x004fea0003800000 */
.L_x_3399:
[----:B------:R-:W-:Y:S05]  /*2e620*/  BSYNC B1 ;  /* 0x0000000000017941 */ /* 0x000fea0003800000 */
.L_x_3271:
[----:B------:R-:W4:Y:S01]  /*2e630*/  S2R R3, SR_TID.X ;  /* 0x0000000000037919 */ /* 0x000f220000002100 */
[----:B------:R-:W-:-:S04]  /*2e640*/  UPRMT UR4, UR38, 0x9910, URZ ;  /* 0x0000991026047896 */ /* 0x000fc8000800003f */
[----:B------:R-:W-:Y:S01]  /*2e650*/  UISETP.NE.AND UP0, UPT, UR4, 0x2, UPT ;  /* 0x000000020400788c */ /* 0x000fe2000bf05270 */
[----:B----4-:R-:W-:-:S04]  /*2e660*/  LOP3.LUT R3, R3, 0x7f, RZ, 0xc0, !PT ;  /* 0x0000007f03037812 */ /* 0x010fc800078ec0ff */
[----:B------:R-:W-:-:S13]  /*2e670*/  ISETP.NE.AND P0, PT, R3, RZ, PT ;  /* 0x000000ff0300720c */ /* 0x000fda0003f05270 */
[----:B--2---:R-:W-:-:S04]  /*2e680*/  @!P0 IMAD.MOV.U32 R2, RZ, RZ, 0xa000 ;  /* 0x0000a000ff028424 */ /* 0x004fc800078e00ff */
[----:B------:R2:W-:Y:S01]  /*2e690*/  @!P0 SYNCS.ARRIVE.TRANS64 RZ, [R0+URZ+0x38850], R2 ;  /* 0x0388500200ff89a7 */ /* 0x0005e2000800003f */
[----:B------:R-:W-:-:S13]  /*2e6a0*/  PLOP3.LUT P0, PT, PT, PT, UP0, 0x80, 0x0 ;  /* 0x000000000000781c */ /* 0x000fda0003f0f008 */
[----:B--2---:R-:W-:Y:S05]  /*2e6b0*/  @P0 BRA `(.L_x_3273) ;  /* 0x0000000000040947 */ /* 0x004fea0003800000 */
[----:B------:R-:W-:Y:S01]  /*2e6c0*/  BPT.TRAP 0x1 ;  /* 0x000000040000795c */ /* 0x000fe20000300000 */
.L_x_3273:
[----:B------:R-:W2:Y:S01]  /*2e6d0*/  LDL R2, [R1+0xc] ;  /* 0x00000c0001027983 */ /* 0x000ea20000100800 */
[----:B------:R-:W-:Y:S01]  /*2e6e0*/  BSSY B1, `(.L_x_3274) ;  /* 0x0000004000017945 */ /* 0x000fe20003800000 */
[----:B--2---:R-:W-:-:S13]  /*2e6f0*/  LOP3.LUT P0, RZ, R2, 0x8, RZ, 0xc0, !PT ;  /* 0x0000000802ff7812 */ /* 0x004fda000780c0ff */
[----:B------:R-:W-:Y:S05]  /*2e700*/  @P0 BRA `(.L_x_3275) ;  /* 0x0000000000040947 */ /* 0x000fea0003800000 */
[----:B------:R-:W-:Y:S01]  /*2e710*/  BPT.TRAP 0x1 ;  /* 0x000000040000795c */ /* 0x000fe20000300000 */
.L_x_3275:
[----:B------:R-:W-:Y:S05]  /*2e720*/  BSYNC B1 ;  /* 0x0000000000017941 */ /* 0x000fea0003800000 */
.L_x_3274:
[----:B------:R-:W2:Y:S04]  /*2e730*/  LDL.LU R5, [R1+0x1c] ;  /* 0x00001c0001057983 */ /* 0x000ea80000300800 */
[----:B------:R-:W2:Y:S04]  /*2e740*/  LDL.LU R3, [R1+0x10] ;  /* 0x0000100001037983 */ /* 0x000ea80000300800 */
[----:B0-----:R-:W4:Y:S04]  /*2e750*/  LDL R4, [R1+0x4] ;  /* 0x0000040001047983 */ /* 0x001f280000100800 */
[----:B------:R-:W4:Y:S01]  /*2e760*/  LDL R2, [R1+0x8] ;  /* 0x0000080001027983 */ /* 0x000f220000100800 */
        /* <DEDUP_REMOVED lines=8> */
[----:B----4-:R-:W-:-:S04]  /*2e7f0*/  IMAD R2, R2, 0xa000, R4 ;  /* 0x0000a00002027824 */ /* 0x010fc800078e0204 */
[----:B------:R-:W-:-:S07]  /*2e800*/  VIADD R4, R2, 0x400 ;  /* 0x0000040002047836 */ /* 0x000fce0000000000 */
.L_x_3276:
        /* <DEDUP_REMOVED lines=16> */
.L_x_3277:
        /* <DEDUP_REMOVED lines=16> */
.L_x_3278:
        /* <DEDUP_REMOVED lines=16> */
.L_x_3279:
        /* <DEDUP_REMOVED lines=11> */
.L_x_3270:
[----:B------:R-:W-:Y:S05]  /*2ebc0*/  BSYNC B0 ;  /* 0x0000000000007941 */ /* 0x000fea0003800000 */
.L_x_3269:
[----:B------:R-:W4:Y:S04]  /*2ebd0*/  LDL.LU R5, [R1+0x8] ;  /* 0x0000080001057983 */ /* 0x000f280000300800 */
[----:B0-----:R-:W2:Y:S01]  /*2ebe0*/  LDL.LU R4, [R1+0x18] ;  /* 0x0000180001047983 */ /* 0x001ea20000300800 */
[----:B----4-:R-:W-:-:S05]  /*2ebf0*/  VIADD R0, R5, 0x1 ;  /* 0x0000000105007836 */ /* 0x010fca0000000000 */
[----:B------:R-:W-:-:S04]  /*2ec00*/  ISETP.NE.AND P0, PT, R0, 0x2, PT ;  /* 0x000000020000780c */ /* 0x000fc80003f05270 */
[----:B------:R-:W-:Y:S02]  /*2ec10*/  SEL R2, RZ, 0x1, P0 ;  /* 0x00000001ff027807 */ /* 0x000fe40000000000 */
[----:B------:R-:W-:Y:S02]  /*2ec20*/  SEL R0, R0, RZ, P0 ;  /* 0x000000ff00007207 */ /* 0x000fe40000000000 */
[----:B--2---:R-:W-:-:S03]  /*2ec30*/  LOP3.LUT R4, R4, R2, RZ, 0x3c, !PT ;  /* 0x0000000204047212 */ /* 0x004fc600078e3cff */
[----:B------:R2:W-:Y:S04]  /*2ec40*/  STL [R1+0x8], R0 ;  /* 0x0000080001007387 */ /* 0x0005e80000100800 */
[----:B------:R2:W-:Y:S02]  /*2ec50*/  STL [R1+0x18], R4 ;  /* 0x0000180401007387 */ /* 0x0005e40000100800 */
.L_x_3182:
[----:B------:R-:W-:Y:S05]  /*2ec60*/  BSYNC B7 ;  /* 0x0000000000077941 */ /* 0x000fea0003800000 */
.L_x_3180:
[----:B------:R-:W4:Y:S02]  /*2ec70*/  LDL R7, [R1+0xc] ;  /* 0x00000c0001077983 */ /* 0x000f240000100800 */
[----:B----4-:R-:W-:-:S13]  /*2ec80*/  LOP3.LUT P0, RZ, R7, 0x10, RZ, 0xc0, !PT ;  /* 0x0000001007ff7812 */ /* 0x010fda000780c0ff */
[----:B------:R-:W-:Y:S05]  /*2ec90*/  @!P0 BRA `(.L_x_3280) ;  /* 0x0000000000288947 */ /* 0x000fea0003800000 */
[----:B------:R-:W-:Y:S05]  /*2eca0*/  WARPSYNC.ALL ;  /* 0x0000000000007948 */ /* 0x000fea0003800000 */
[----:B------:R-:W4:Y:S08]  /*2ecb0*/  S2UR UR5, SR_CgaCtaId ;  /* 0x00000000000579c3 */ /* 0x000f300000008800 */
[----:B------:R-:W-:Y:S06]  /*2ecc0*/  BAR.SYNC.DEFER_BLOCKING 0x5, 0x180 ;  /* 0x0146000000007b1d */ /* 0x000fec0000010000 */
[----:B------:R-:W-:-:S02]  /*2ecd0*/  UMOV UR4, 0x400 ;  /* 0x0000040000047882 */ /* 0x000fc40000000000 */
[----:B----4-:R-:W-:-:S06]  /*2ece0*/  ULEA UR4, UR5, UR4, 0x18 ;  /* 0x0000000405047291 */ /* 0x010fcc000f8ec03f */
[----:B--2---:R-:W-:-:S05]  /*2ecf0*/  IMAD.U32 R0, RZ, RZ, UR4 ;  /* 0x00000004ff007e24 */ /* 0x004fca000f8e00ff */
[----:B------:R2:W4:Y:S04]  /*2ed00*/  LDS.128 R16, [R0+0x388d0] ;  /* 0x0388d00000107984 */ /* 0x0005280000000c00 */
[----:B------:R2:W-:Y:S01]  /*2ed10*/  STL [R1+0x4], R0 ;  /* 0x0000040001007387 */ /* 0x0005e20000100800 */
[----:B------:R-:W-:Y:S06]  /*2ed20*/  BAR.ARV 0x4, 0x180 ;  /* 0x0106000000007b1d */ /* 0x000fec0000002000 */
[----:B------:R-:W-:Y:S05]  /*2ed30*/  BRA `(.L_x_3281) ;  /* 0x0000000800e47947 */ /* 0x000fea0003800000 */
.L_x_3280:
[----:B---3--:R-:W3:Y:S01]  /*2ed40*/  LDL R6, [R1+0x30] ;  /* 0x0000300001067983 */ /* 0x008ee20000100800 */
[----:B------:R-:W-:Y:S01]  /*2ed50*/  UMOV UR4, 0xffffffff ;  /* 0xffffffff00047882 */ /* 0x000fe20000000000 */
[----:B---3--:R-:W-:Y:S02]  /*2ed60*/  ISETP.NE.AND P5, PT, R6, 0x1f, PT ;  /* 0x0000001f0600780c */ /* 0x008fe40003fa5270 */
[----:B------:R-:W-:Y:S11]  /*2ed70*/  BRA.DIV UR4, `(.L_x_3282) ;  /* 0x00000036043c7947 */ /* 0x000ff6000b800000 */
[----:B--2---:R-:W-:Y:S01]  /*2ed80*/  IADD3 R0, R19, R6, RZ ;  /* 0x0000000613007210 */ /* 0x004fe20007ffe0ff */
[----:B------:R-:W-:Y:S01]  /*2ed90*/  ULDC UR4, c[0x0][0xc3c] ;  /* 0x00030f0000047ab9 */ /* 0x000fe20000000800 */
[----:B------:R-:W-:Y:S01]  /*2eda0*/  ULDC.64 UR6, c[0x0][0x208] ;  /* 0x0000820000067ab9 */ /* 0x000fe20000000a00 */
[----:B------:R-:W-:Y:S02]  /*2edb0*/  LOP3.LUT P4, RZ, R7, 0x1, RZ, 0xc0, !PT ;  /* 0x0000000107ff7812 */ /* 0x000fe4000788c0ff */
[----:B------:R-:W-:-:S13]  /*2edc0*/  ISETP.GE.OR P0, PT, R0, UR4, !P5 ;  /* 0x0000000400007c0c */ /* 0x000fda000ef06670 */
[----:B------:R-:W2:Y:S02]  /*2edd0*/  @!P0 LDC.64 R2, c[0x0][0xc80] ;  /* 0x00032000ff028b82 */ /* 0x000ea40000000a00 */
[----:B--2---:R-:W-:-:S06]  /*2ede0*/  @!P0 IMAD.WIDE R2, R0, 0x4, R2 ;  /* 0x0000000400028825 */ /* 0x004fcc00078e0202 */
[----:B------:R2:W3:Y:S01]  /*2edf0*/  @!P0 LDG.E R2, desc[UR6][R2.64] ;  /* 0x0000000602028981 */ /* 0x0004e2000c1e1900 */
[C---:B------:R-:W-:Y:S02]  /*2ee00*/  ISETP.GE.U32.AND P1, PT, R6.reuse, 0x4, PT ;  /* 0x000000040600780c */ /* 0x040fe40003f26070 */
[C---:B------:R-:W-:Y:S01]  /*2ee10*/  ISETP.GE.U32.AND P2, PT, R6.reuse, 0x8, PT ;  /* 0x000000080600780c */ /* 0x040fe20003f46070 */
[----:B------:R-:W-:Y:S01]  /*2ee20*/  SHFL.IDX PT, R0, R16, RZ, 0x1f ;  /* 0x00001fff10007589 */ /* 0x000fe200000e0000 */
[----:B------:R-:W-:-:S03]  /*2ee30*/  ISETP.GE.U32.AND P3, PT, R6, 0x10, PT ;  /* 0x000000100600780c */ /* 0x000fc60003f66070 */
[----:B------:R-:W-:Y:S01]  /*2ee40*/  SHFL.IDX PT, R5, R16, 0x1, 0x1f ;  /* 0x00201f0010057f89 */ /* 0x000fe200000e0000 */
[----:B--2---:R-:W-:Y:S02]  /*2ee50*/  IMAD.MOV.U32 R3, RZ, RZ, RZ ;  /* 0x000000ffff037224 */ /* 0x004fe400078e00ff */
[----:B---3--:R-:W-:Y:S01]  /*2ee60*/  @!P0 IMAD.MOV.U32 R3, RZ, RZ, R2 ;  /* 0x000000ffff038224 */ /* 0x008fe200078e0002 */
[----:B------:R-:W-:-:S04]  /*2ee70*/  ISETP.GE.U32.AND P0, PT, R6, 0x2, PT ;  /* 0x000000020600780c */ /* 0x000fc80003f06070 */
[----:B------:R-:W2:Y:S02]  /*2ee80*/  SHFL.UP PT, R2, R3, 0x1, RZ ;  /* 0x0420000003027989 */ /* 0x000ea400000e00ff */
[----:B--2---:R-:W-:-:S05]  /*2ee90*/  SEL R2, R2, RZ, P4 ;  /* 0x000000ff02027207 */ /* 0x004fca0002000000 */
[----:B------:R-:W-:-:S05]  /*2eea0*/  IMAD.IADD R2, R3, 0x1, R2 ;  /* 0x0000000103027824 */ /* 0x000fca00078e0202 */
[----:B------:R-:W2:Y:S02]  /*2eeb0*/  SHFL.UP PT, R4, R2, 0x2, RZ ;  /* 0x0440000002047989 */ /* 0x000ea400000e00ff */
[----:B--2---:R-:W-:-:S04]  /*2eec0*/  SEL R4, R4, RZ, P0 ;  /* 0x000000ff04047207 */ /* 0x004fc80000000000 */
[----:B------:R-:W-:-:S05]  /*2eed0*/  IADD3 R2, R2, R4, RZ ;  /* 0x0000000402027210 */ /* 0x000fca0007ffe0ff */
[----:B------:R-:W2:Y:S02]  /*2eee0*/  SHFL.UP PT, R4, R2, 0x4, RZ ;  /* 0x0480000002047989 */ /* 0x000ea400000e00ff */
[----:B--2---:R-:W-:-:S05]  /*2eef0*/  SEL R4, R4, RZ, P1 ;  /* 0x000000ff04047207 */ /* 0x004fca0000800000 */
[----:B------:R-:W-:-:S05]  /*2ef00*/  IMAD.IADD R2, R2, 0x1, R4 ;  /* 0x0000000102027824 */ /* 0x000fca00078e0204 */
[----:B------:R-:W2:Y:S02]  /*2ef10*/  SHFL.UP PT, R4, R2, 0x8, RZ ;  /* 0x0500000002047989 */ /* 0x000ea400000e00ff */
[----:B--2---:R-:W-:-:S05]  /*2ef20*/  SEL R4, R4, RZ, P2 ;  /* 0x000000ff04047207 */ /* 0x004fca0001000000 */
[----:B------:R-:W-:-:S05]  /*2ef30*/  IMAD.IADD R2, R2, 0x1, R4 ;  /* 0x0000000102027824 */ /* 0x000fca00078e0204 */
[----:B------:R-:W2:Y:S02]  /*2ef40*/  SHFL.UP PT, R4, R2, 0x10, RZ ;  /* 0x0600000002047989 */ /* 0x000ea400000e00ff */
[----:B--2---:R-:W-:-:S05]  /*2ef50*/  SEL R4, R4, RZ, P3 ;  /* 0x000000ff04047207 */ /* 0x004fca0001800000 */
[----:B------:R-:W-:-:S05]  /*2ef60*/  IMAD.IADD R2, R2, 0x1, R4 ;  /* 0x0000000102027824 */ /* 0x000fca00078e0204 */
[----:B------:R2:W3:Y:S02]  /*2ef70*/  SHFL.IDX PT, R16, R2, 0x1f, 0x1f ;  /* 0x03e01f0002107f89 */ /* 0x0004e400000e0000 */
.L_x_3409:
[----:B------:R-:W-:Y:S02]  /*2ef80*/  ULDC UR4, c[0x0][0xc38] ;  /* 0x00030e0000047ab9 */ /* 0x000fe40000000800 */
[----:B------:R-:W-:-:S05]  /*2ef90*/  MOV R4, UR4 ;  /* 0x0000000400047c02 */ /* 0x000fca0008000f00 */
[----:B---3--:R-:W-:-:S04]  /*2efa0*/  IMAD R16, R16, R4, RZ ;  /* 0x0000000410107224 */ /* 0x008fc800078e02ff */
[----:B------:R-:W-:-:S05]  /*2efb0*/  IMAD.IADD R5, R5, 0x1, R16 ;  /* 0x0000000105057824 */ /* 0x000fca00078e0210 */
[----:B------:R-:W-:-:S13]  /*2efc0*/  ISETP.GT.AND P4, PT, R5, R0, PT ;  /* 0x000000000500720c */ /* 0x000fda0003f84270 */
[----:B------:R-:W-:Y:S05]  /*2efd0*/  @P4 BRA `(.L_x_3283) ;  /* 0x0000000000a44947 */ /* 0x000fea0003800000 */
.L_x_3288:
[----:B--2---:R-:W2:Y:S01]  /*2efe0*/  LDC R2, c[0x0][0xc3c] ;  /* 0x00030f00ff027b82 */ /* 0x004ea20000000800 */
[----:B------:R-:W-:-:S05]  /*2eff0*/  VIADD R19, R19, 0x1f ;  /* 0x0000001f13137836 */ /* 0x000fca0000000000 */
[----:B--2---:R-:W-:-:S13]  /*2f000*/  ISETP.GE.AND P4, PT, R19, R2, PT ;  /* 0x000000021300720c */ /* 0x004fda0003f86270 */
[----:B------:R-:W-:Y:S05]  /*2f010*/  @P4 BRA `(.L_x_3284) ;  /* 0x0000000400e44947 */ /* 0x000fea0003800000 */
[----:B------:R-:W2:Y:S01]  /*2f020*/  LDL R3, [R1+0x30] ;  /* 0x0000300001037983 */ /* 0x000ea20000100800 */
[----:B------:R-:W-:Y:S01]  /*2f030*/  BSSY B0, `(.L_x_3285) ;  /* 0x0000009000007945 */ /* 0x000fe20003800000 */
[----:B--2---:R-:W-:Y:S01]  /*2f040*/  IMAD.IADD R4, R19, 0x1, R3 ;  /* 0x0000000113047824 */ /* 0x004fe200078e0203 */
[----:B------:R-:W-:-:S04]  /*2f050*/  MOV R3, RZ ;  /* 0x000000ff00037202 */ /* 0x000fc80000000f00 */
[----:B------:R-:W-:-:S13]  /*2f060*/  ISETP.GE.OR P4, PT, R4, R2, !P5 ;  /* 0x000000020400720c */ /* 0x000fda0006f86670 */
[----:B------:R-:W-:Y:S05]  /*2f070*/  @P4 BRA `(.L_x_3286) ;  /* 0x0000000000104947 */ /* 0x000fea0003800000 */
[----:B------:R-:W2:Y:S01]  /*2f080*/  LDC.64 R2, c[0x0][0xc80] ;  /* 0x00032000ff027b82 */ /* 0x000ea20000000a00 */
[----:B------:R-:W-:Y:S01]  /*2f090*/  ULDC.64 UR4, c[0x0][0x208] ;  /* 0x0000820000047ab9 */ /* 0x000fe20000000a00 */
[----:B--2---:R-:W-:-:S06]  /*2f0a0*/  IMAD.WIDE R2, R4, 0x4, R2 ;  /* 0x0000000404027825 */ /* 0x004fcc00078e0202 */
[----:B------:R2:W5:Y:S02]  /*2f0b0*/  LDG.E R3, desc[UR4][R2.64] ;  /* 0x0000000402037981 */ /* 0x000564000c1e1900 */
.L_x_3286:
[----:B------:R-:W-:Y:S05]  /*2f0c0*/  BSYNC B0 ;  /* 0x0000000000007941 */ /* 0x000fea0003800000 */
.L_x_3285:
[----:B------:R-:W-:-:S03]  /*2f0d0*/  UMOV UR4, 0xffffffff ;  /* 0xffffffff00047882 */ /* 0x000fc60000000000 */
[----:B------:R-:W-:Y:S05]  /*2f0e0*/  BRA.DIV UR4, `(.L_x_3287) ;  /* 0x0000003604a07947 */ /* 0x000fea000b800000 */
[----:B------:R-:W3:Y:S04]  /*2f0f0*/  LDL R4, [R1+0xc] ;  /* 0x00000c0001047983 */ /* 0x000ee80000100800 */
[----:B--2--5:R-:W2:Y:S01]  /*2f100*/  SHFL.UP PT, R2, R3, 0x1, RZ ;  /* 0x0420000003027989 */ /* 0x024ea200000e00ff */
[----:B---3--:R-:W-:-:S04]  /*2f110*/  LOP3.LUT P4, RZ, R4, 0x1, RZ, 0xc0, !PT ;  /* 0x0000000104ff7812 */ /* 0x008fc8000788c0ff */
        /* <DEDUP_REMOVED lines=14> */
[----:B------:R2:W3:Y:S02]  /*2f200*/  SHFL.IDX PT, R16, R2, 0x1f, 0x1f ;  /* 0x03e01f0002107f89 */ /* 0x0004e400000e0000 */
.L_x_3417:
[----:B------:R-:W-:Y:S02]  /*2f210*/  ULDC UR4, c[0x0][0xc38] ;  /* 0x00030e0000047ab9 */ /* 0x000fe40000000800 */
[----:B------:R-:W-:-:S04]  /*2f220*/  IMAD.U32 R4, RZ, RZ, UR4 ;  /* 0x00000004ff047e24 */ /* 0x000fc8000f8e00ff */
[----:B---3--:R-:W-:-:S04]  /*2f230*/  IMAD R16, R16, R4, RZ ;  /* 0x0000000410107224 */ /* 0x008fc800078e02ff */
[----:B------:R-:W-:-:S05]  /*2f240*/  IMAD.IADD R5, R16, 0x1, R5 ;  /* 0x0000000110057824 */ /* 0x000fca00078e0205 */
[----:B------:R-:W-:-:S13]  /*2f250*/  ISETP.GT.AND P4, PT, R5, R0, PT ;  /* 0x000000000500720c */ /* 0x000fda0003f84270 */
[----:B------:R-:W-:Y:S05]  /*2f260*/  @!P4 BRA `(.L_x_3288) ;  /* 0xfffffffc005cc947 */ /* 0x000fea000383ffff */
.L_x_3283:
[----:B------:R-:W-:Y:S01]  /*2f270*/  IADD3 R16, -R16, R5, RZ ;  /* 0x0000000510107210 */ /* 0x000fe20007ffe1ff */
[----:B------:R-:W-:-:S04]  /*2f280*/  UMOV UR4, 0xffffffff ;  /* 0xffffffff00047882 */ /* 0x000fc80000000000 */
[----:B------:R-:W-:-:S05]  /*2f290*/  IMAD R5, R2, R4, R16 ;  /* 0x0000000402057224 */ /* 0x000fca00078e0210 */
[----:B------:R-:W-:Y:S01]  /*2f2a0*/  ISETP.GT.AND P6, PT, R5, R0, PT ;  /* 0x000000000500720c */ /* 0x000fe20003fc4270 */
[----:B------:R-:W-:-:S12]  /*2f2b0*/  BRA.DIV UR4, `(.L_x_3289) ;  /* 0x0000003a040c7947 */ /* 0x000fd8000b800000 */
[----:B------:R-:W-:-:S04]  /*2f2c0*/  VOTE.ANY R5, PT, !P6 ;  /* 0x0000000000057806 */ /* 0x000fc800070e0100 */
[----:B------:R-:W3:Y:S02]  /*2f2d0*/  POPC R6, R5 ;  /* 0x0000000500067309 */ /* 0x000ee40000000000 */
[----:B---3--:R3:W4:Y:S02]  /*2f2e0*/  SHFL.IDX PT, R17, R3, R6, 0x1f ;  /* 0x00001f0603117589 */ /* 0x00872400000e0000 */
.L_x_3421:
[----:B------:R-:W-:Y:S01]  /*2f2f0*/  ISETP.NE.AND P0, PT, R5, RZ, PT ;  /* 0x000000ff0500720c */ /* 0x000fe20003f05270 */
[----:B------:R-:W-:-:S12]  /*2f300*/  IMAD.MOV.U32 R5, RZ, RZ, RZ ;  /* 0x000000ffff057224 */ /* 0x000fd800078e00ff */
[----:B------:R-:W-:Y:S05]  /*2f310*/  @!P0 BRA `(.L_x_3290) ;  /* 0x0000000000148947 */ /* 0x000fea0003800000 */
[----:B------:R-:W-:Y:S01]  /*2f320*/  UMOV UR4, 0xffffffff ;  /* 0xffffffff00047882 */ /* 0x000fe20000000000 */
[----:B------:R-:W-:Y:S02]  /*2f330*/  VIADD R12, R6, 0xffffffff ;  /* 0xffffffff060c7836 */ /* 0x000fe40000000000 */
[----:B------:R-:W-:Y:S05]  /*2f340*/  BRA.DIV UR4, `(.L_x_3291) ;  /* 0x0000003a04307947 */ /* 0x000fea000b800000 */
[----:B--2---:R2:W0:Y:S02]  /*2f350*/  SHFL.IDX PT, R2, R2, R12, 0x1f ;  /* 0x00001f0c02027589 */ /* 0x00442400000e0000 */
.L_x_3424:
[----:B0-----:R-:W-:-:S07]  /*2f360*/  IMAD.MOV.U32 R5, RZ, RZ, R2 ;  /* 0x000000ffff057224 */ /* 0x001fce00078e0002 */
.L_x_3290:
[----:B--23--:R-:W2:Y:S01]  /*2f370*/  LDC.64 R2, c[0x0][0xc90] ;  /* 0x00032400ff027b82 */ /* 0x00cea20000000a00 */
[----:B------:R-:W-:Y:S01]  /*2f380*/  IADD3 R19, R6, R19, RZ ;  /* 0x0000001306137210 */ /* 0x000fe20007ffe0ff */
[----:B------:R-:W-:-:S04]  /*2f390*/  ULDC.64 UR4, c[0x0][0x208] ;  /* 0x0000820000047ab9 */ /* 0x000fc80000000a00 */
[----:B--2---:R-:W-:-:S05]  /*2f3a0*/  IMAD.WIDE R2, R19, 0x4, R2 ;  /* 0x0000000413027825 */ /* 0x004fca00078e0202 */
[----:B------:R-:W4:Y:S01]  /*2f3b0*/  LDG.E R7, desc[UR4][R2.64] ;  /* 0x0000000402077981 */ /* 0x000f22000c1e1900 */
[----:B------:R-:W-:-:S05]  /*2f3c0*/  IMAD R16, R5, R4, R16 ;  /* 0x0000000405107224 */ /* 0x000fca00078e0210 */
[----:B------:R-:W-:Y:S01]  /*2f3d0*/  IADD3 R0, R0, -R16, RZ ;  /* 0x8000001000007210 */ /* 0x000fe20007ffe0ff */
[----:B----4-:R-:W-:-:S05]  /*2f3e0*/  IMAD R6, R17, R7, RZ ;  /* 0x0000000711067224 */ /* 0x010fca00078e02ff */
[----:B-----5:R-:W-:-:S04]  /*2f3f0*/  IABS R8, R6 ;  /* 0x0000000600087213 */ /* 0x020fc80000000000 */
[----:B------:R-:W2:Y:S08]  /*2f400*/  I2F.RP R2, R8 ;  /* 0x0000000800027306 */ /* 0x000eb00000209400 */
[----:B--2---:R-:W2:Y:S02]  /*2f410*/  MUFU.RCP R2, R2 ;  /* 0x0000000200027308 */ /* 0x004ea40000001000 */
[----:B--2---:R-:W-:-:S06]  /*2f420*/  VIADD R2, R2, 0xffffffe ;  /* 0x0ffffffe02027836 */ /* 0x004fcc0000000000 */
[----:B------:R-:W2:Y:S02]  /*2f430*/  F2I.FTZ.U32.TRUNC.NTZ R3, R2 ;  /* 0x0000000200037305 */ /* 0x000ea4000021f000 */
[----:B--2---:R-:W-:-:S04]  /*2f440*/  IMAD.MOV R2, RZ, RZ, -R3 ;  /* 0x000000ffff027224 */ /* 0x004fc800078e0a03 */
        /* <DEDUP_REMOVED lines=15> */
[----:B------:R-:W-:-:S05]  /*2f540*/  @P0 IADD3 R9, R9, 0x1, RZ ;  /* 0x0000000109090810 */ /* 0x000fca0007ffe0ff */
        /* <DEDUP_REMOVED lines=9> */
[----:B------:R-:W2:Y:S08]  /*2f5e0*/  I2F.RP R3, R7 ;  /* 0x0000000700037306 */ /* 0x000eb00000209400 */
[----:B--2---:R-:W2:Y:S02]  /*2f5f0*/  MUFU.RCP R3, R3 ;  /* 0x0000000300037308 */ /* 0x004ea40000001000 */
[----:B--2---:R-:W-:-:S06]  /*2f600*/  IADD3 R3, R3, 0xffffffe, RZ ;  /* 0x0ffffffe03037810 */ /* 0x004fcc0007ffe0ff */
[----:B------:R-:W2:Y:S02]  /*2f610*/  F2I.FTZ.U32.TRUNC.NTZ R3, R3 ;  /* 0x0000000300037305 */ /* 0x000ea4000021f000 */
[----:B--2---:R-:W-:-:S04]  /*2f620*/  IMAD.MOV R2, RZ, RZ, -R3 ;  /* 0x000000ffff027224 */ /* 0x004fc800078e0a03 */
[----:B------:R-:W-:Y:S02]  /*2f630*/  IMAD R6, R2, R7, RZ ;  /* 0x0000000702067224 */ /* 0x000fe400078e02ff */
[----:B------:R-:W-:-:S04]  /*2f640*/  IMAD.MOV.U32 R2, RZ, RZ, RZ ;  /* 0x000000ffff027224 */ /* 0x000fc800078e00ff */
[----:B------:R-:W-:Y:S01]  /*2f650*/  IMAD.HI.U32 R2, R3, R6, R2 ;  /* 0x0000000603027227 */ /* 0x000fe200078e0002 */
[----:B------:R-:W-:Y:S02]  /*2f660*/  IABS R3, R0 ;  /* 0x0000000000037213 */ /* 0x000fe40000000000 */
[----:B------:R-:W-:-:S03]  /*2f670*/  IABS R6, R4 ;  /* 0x0000000400067213 */ /* 0x000fc60000000000 */
[----:B------:R-:W-:Y:S01]  /*2f680*/  IMAD.HI.U32 R2, R2, R3, RZ ;  /* 0x0000000302027227 */ /* 0x000fe200078e00ff */
[----:B------:R-:W-:-:S05]  /*2f690*/  IADD3 R6, RZ, -R6, RZ ;  /* 0x80000006ff067210 */ /* 0x000fca0007ffe0ff */
        /* <DEDUP_REMOVED lines=10> */
[----:B------:R-:W-:Y:S02]  /*2f740*/  @!P1 IADD3 R2, -R2, RZ, RZ ;  /* 0x000000ff02029210 */ /* 0x000fe40007ffe1ff */
[----:B------:R-:W-:Y:S01]  /*2f750*/  @!P2 LOP3.LUT R2, RZ, R4, RZ, 0x33, !PT ;  /* 0x00000004ff02a212 */ /* 0x000fe200078e33ff */
[----:B------:R-:W-:-:S04]  /*2f760*/  IMAD.MOV R4, RZ, RZ, -R4 ;  /* 0x000000ffff047224 */ /* 0x000fc800078e0a04 */
[----:B------:R-:W-:Y:S01]  /*2f770*/  IMAD R18, R2, R4, R0 ;  /* 0x0000000402127224 */ /* 0x000fe200078e0200 */
[----:B------:R-:W-:-:S05]  /*2f780*/  LOP3.LUT R2, RZ, R2, RZ, 0x33, !PT ;  /* 0x00000002ff027212 */ /* 0x000fca00078e33ff */
[----:B------:R-:W-:Y:S01]  /*2f790*/  IMAD.IADD R17, R17, 0x1, R2 ;  /* 0x0000000111117824 */ /* 0x000fe200078e0202 */
[----:B------:R-:W-:Y:S06]  /*2f7a0*/  BRA `(.L_x_3292) ;  /* 0x00000000001c7947 */ /* 0x000fec0003800000 */
.L_x_3284:
[----:B------:R-:W-:Y:S01]  /*2f7b0*/  UMOV UR4, URZ ;  /* 0x0000003f00047c82 */ /* 0x000fe20008000000 */
[----:B------:R-:W-:Y:S01]  /*2f7c0*/  UMOV UR5, URZ ;  /* 0x0000003f00057c82 */ /* 0x000fe20008000000 */
[----:B------:R-:W-:Y:S01]  /*2f7d0*/  ULDC UR6, c[0x0][0xc3c] ;  /* 0x00030f0000067ab9 */ /* 0x000fe20000000800 */
[----:B------:R-:W-:Y:S01]  /*2f7e0*/  MOV R16, R0 ;  /* 0x0000000000107202 */ /* 0x000fe20000000f00 */
[----:B------:R-:W-:Y:S02]  /*2f7f0*/  IMAD.U32 R17, RZ, RZ, UR4 ;  /* 0x00000004ff117e24 */ /* 0x000fe4000f8e00ff */
[----:B------:R-:W-:Y:S02]  /*2f800*/  IMAD.U32 R18, RZ, RZ, UR5 ;  /* 0x00000005ff127e24 */ /* 0x000fe4000f8e00ff */
[----:B------:R-:W-:-:S07]  /*2f810*/  IMAD.U32 R19, RZ, RZ, UR6 ;  /* 0x00000006ff137e24 */ /* 0x000fce000f8e00ff */
.L_x_3292:
[----:B------:R-:W2:Y:S04]  /*2f820*/  LDL R0, [R1+0x30] ;  /* 0x0000300001007983 */ /* 0x000ea80000100800 */
[----:B------:R3:W4:Y:S01]  /*2f830*/  LDL R3, [R1+0x4] ;  /* 0x0000040001037983 */ /* 0x0007220000100800 */
[----:B------:R-:W-:Y:S05]  /*2f840*/  WARPSYNC.ALL ;  /* 0x0000000000007948 */ /* 0x000fea0003800000 */
[----:B------:R-:W-:Y:S01]  /*2f850*/  BAR.SYNC.DEFER_BLOCKING 0x4, 0x180 ;  /* 0x0106000000007b1d */ /* 0x000fe20000010000 */
[----:B--2---:R-:W-:-:S13]  /*2f860*/  ISETP.NE.AND P0, PT, R0, RZ, PT ;  /* 0x000000ff0000720c */ /* 0x004fda0003f05270 */
[----:B------:R-:W4:Y:S01]  /*2f870*/  @!P0 S2R R0, SR_CgaCtaId ;  /* 0x0000000000008919 */ /* 0x000f220000008800 */
[----:B------:R-:W-:-:S04]  /*2f880*/  @!P0 MOV R2, 0x400 ;  /* 0x0000040000028802 */ /* 0x000fc80000000f00 */
[----:B----4-:R-:W-:-:S05]  /*2f890*/  @!P0 LEA R3, R0, R2, 0x18 ;  /* 0x0000000200038211 */ /* 0x010fca00078ec0ff */
[----:B------:R3:W-:Y:S04]  /*2f8a0*/  @!P0 STS.128 [R3+0x388d0], R16 ;  /* 0x0388d01003008388 */ /* 0x0007e80000000c00 */
[----:B------:R3:W-:Y:S01]  /*2f8b0*/  @!P0 STL [R1+0x4], R3 ;  /* 0x0000040301008387 */ /* 0x0007e20000100800 */
[----:B------:R-:W-:Y:S06]  /*2f8c0*/  BAR.ARV 0x5, 0x180 ;  /* 0x0146000000007b1d */ /* 0x000fec0000002000 */
.L_x_3281:
[----:B------:R-:W-:Y:S02]  /*2f8d0*/  ULDC UR4, c[0x0][0xc3c] ;  /* 0x00030f0000047ab9 */ /* 0x000fe40000000800 */
[----:B----4-:R-:W-:-:S13]  /*2f8e0*/  ISETP.GE.AND P0, PT, R19, UR4, PT ;  /* 0x0000000413007c0c */ /* 0x010fda000bf06270 */
[----:B------:R-:W-:Y:S05]  /*2f8f0*/  @!P0 BRA `(.L_x_3293) ;  /* 0xffffff8000508947 */ /* 0x000fea000383ffff */
[----:B------:R-:W-:Y:S05]  /*2f900*/  BSYNC B8 ;  /* 0x0000000000087941 */ /* 0x000fea0003800000 */
.L_x_3132:
[----:B--2---:R-:W2:Y:S01]  /*2f910*/  LDL.LU R0, [R1+0x50] ;  /* 0x0000500001007983 */ /* 0x004ea20000300800 */
[----:B------:R-:W-:Y:S01]  /*2f920*/  BSSY B0, `(.L_x_3294) ;  /* 0x000000b000007945 */ /* 0x000fe20003800000 */
[----:B------:R-:W4:Y:S01]  /*2f930*/  S2R R5, SR_CgaCtaId ;  /* 0x0000000000057919 */ /* 0x000f220000008800 */
[----:B--2---:R-:W-:-:S04]  /*2f940*/  IADD3 R0, R0, 0x1, RZ ;  /* 0x0000000100007810 */ /* 0x004fc80007ffe0ff */
[----:B0-----:R-:W-:-:S04]  /*2f950*/  LEA.HI R2, R0, R0, RZ, 0x1 ;  /* 0x0000000000027211 */ /* 0x001fc800078f08ff */
[----:B---3--:R-:W-:-:S05]  /*2f960*/  LOP3.LUT R3, R2, 0xfffffffe, RZ, 0xc0, !PT ;  /* 0xfffffffe02037812 */ /* 0x008fca00078ec0ff */
[----:B------:R-:W-:Y:S01]  /*2f970*/  IMAD.IADD R3, R0, 0x1, -R3 ;  /* 0x0000000100037824 */ /* 0x000fe200078e0a03 */
[----:B------:R-:W-:-:S04]  /*2f980*/  MOV R0, 0x400 ;  /* 0x0000040000007802 */ /* 0x000fc80000000f00 */
[----:B----4-:R-:W-:Y:S02]  /*2f990*/  LEA R0, R5, R0, 0x18 ;  /* 0x0000000005007211 */ /* 0x010fe400078ec0ff */
[----:B------:R-:W-:-:S04]  /*2f9a0*/  SHF.L.U32 R3, R3, 0x1f, RZ ;  /* 0x0000001f03037819 */ /* 0x000fc800000006ff */
[----:B------:R-:W0:Y:S02]  /*2f9b0*/  SYNCS.PHASECHK.TRANS64.TRYWAIT P0, [R0+URZ+0x38820], R3 ;  /* 0x03882003000075a7 */ /* 0x000e24000800017f */
[----:B0-----:R-:W-:Y:S05]  /*2f9c0*/  @!P0 BRA `(.L_x_3295) ;  /* 0x0000003000b88947 */ /* 0x001fea0003800000 */
.L_x_3425:
[----:B------:R-:W-:Y:S05]  /*2f9d0*/  BSYNC B0 ;  /* 0x0000000000007941 */ /* 0x000fea0003800000 */
.L_x_3294:
[----:B------:R-:W-:-:S03]  /*2f9e0*/  UMOV UR4, 0xffffffff ;  /* 0xffffffff00047882 */ /* 0x000fc60000000000 */
[----:B------:R-:W-:Y:S05]  /*2f9f0*/  BRA.DIV UR4, `(.L_x_3296) ;  /* 0x0000003204c07947 */ /* 0x000fea000b800000 */
[----:B------:R-:W2:Y:S02]  /*2fa00*/  S2R R2, SR_TID.X ;  /* 0x0000000000027919 */ /* 0x000ea40000002100 */
[----:B--2---:R-:W-:-:S04]  /*2fa10*/  SHF.R.U32.HI R2, RZ, 0x5, R2 ;  /* 0x00000005ff027819 */ /* 0x004fc80000011602 */
[----:B------:R-:W-:-:S05]  /*2fa20*/  LOP3.LUT R2, R2, 0x3, RZ, 0xc0, !PT ;  /* 0x0000000302027812 */ /* 0x000fca00078ec0ff */
[----:B------:R2:W3:Y:S02]  /*2fa30*/  SHFL.IDX PT, R14, R2, RZ, 0x1f ;  /* 0x00001fff020e7589 */ /* 0x0004e400000e0000 */
.L_x_3428:
[----:B---3--:R-:W-:-:S13]  /*2fa40*/  ISETP.NE.AND P0, PT, R14, RZ, PT ;  /* 0x000000ff0e00720c */ /* 0x008fda0003f05270 */
[----:B------:R-:W-:Y:S05]  /*2fa50*/  @P0 BRA `(.L_x_2866) ;  /* 0x00000000009c0947 */ /* 0x000fea0003800000 */
[----:B------:R-:W-:-:S03]  /*2fa60*/  UMOV UR4, 0xffffffff ;  /* 0xffffffff00047882 */ /* 0x000fc60000000000 */
[----:B------:R-:W-:Y:S05]  /*2fa70*/  BRA.DIV UR4, `(.L_x_3297) ;  /* 0x0000003204d47947 */ /* 0x000fea000b800000 */
[----:B------:R-:W-:-:S13]  /*2fa80*/  ELECT P6, URZ, PT ;  /* 0x00000000003f782f */ /* 0x000fda00038c0000 */
.L_x_3431:
[----:B------:R-:W-:Y:S05]  /*2fa90*/  @!P6 BRA `(.L_x_2866) ;  /* 0x00000000008ce947 */ /* 0x000fea0003800000 */
[----:B--2---:R-:W2:Y:S02]  /*2faa0*/  LDL R2, [R1+0x98] ;  /* 0x0000980001027983 */ /* 0x004ea40000100800 */
[----:B--2---:R-:W-:-:S13]  /*2fab0*/  R2UR UR4, R2 ;  /* 0x00000000020472ca */ /* 0x004fda00000e0000 */
[----:B------:R-:W-:-:S06]  /*2fac0*/  ULOP3.LUT UR4, UR4, 0x2, URZ, 0xfc, !UPT ;  /* 0x0000000204047892 */ /* 0x000fcc000f8efc3f */
[----:B------:R-:W-:-:S05]  /*2fad0*/  IMAD.U32 R2, RZ, RZ, UR4 ;  /* 0x00000004ff027e24 */ /* 0x000fca000f8e00ff */
[----:B------:R-:W-:-:S13]  /*2fae0*/  ISETP.NE.AND P2, PT, R2, 0x3, PT ;  /* 0x000000030200780c */ /* 0x000fda0003f45270 */
[----:B------:R-:W-:Y:S05]  /*2faf0*/  @!P2 BRA `(.L_x_3298) ;  /* 0x000000000004a947 */ /* 0x000fea0003800000 */
[----:B------:R-:W-:Y:S01]  /*2fb00*/  BPT.TRAP 0x1 ;  /* 0x000000040000795c */ /* 0x000fe20000300000 */
.L_x_3298:
[----:B0-----:R-:W2:Y:S04]  /*2fb10*/  LDL R3, [R1+0x8] ;  /* 0x0000080001037983 */ /* 0x001ea80000100800 */
[----:B------:R-:W3:Y:S01]  /*2fb20*/  LDL.LU R7, [R1+0x18] ;  /* 0x0000180001077983 */ /* 0x000ee20000300800 */
[----:B------:R-:W-:-:S05]  /*2fb30*/  VIADD R2, R0, 0x38840 ;  /* 0x0003884000027836 */ /* 0x000fca0000000000 */
[C---:B--2---:R-:W-:Y:S01]  /*2fb40*/  LEA R6, R3.reuse, R2, 0x3 ;  /* 0x0000000203067211 */ /* 0x044fe200078e18ff */
        /* <DEDUP_REMOVED lines=10> */
.L_x_3432:
[----:B------:R-:W2:Y:S02]  /*2fbf0*/  SYNCS.PHASECHK.TRANS64.TRYWAIT P0, [R7+URZ], R2 ;  /* 0x00000002070075a7 */ /* 0x000ea4000800017f */
[----:B--2---:R-:W-:Y:S05]  /*2fc00*/  @!P0 BRA `(.L_x_3300) ;  /* 0x0000003000a48947 */ /* 0x004fea0003800000 */
.L_x_3433:
[----:B------:R-:W-:Y:S05]  /*2fc10*/  @!P2 BRA `(.L_x_3301) ;  /* 0x000000000004a947 */ /* 0x000fea0003800000 */
[----:B------:R-:W-:Y:S01]  /*2fc20*/  BPT.TRAP 0x1 ;  /* 0x000000040000795c */ /* 0x000fe20000300000 */
.L_x_3301:
[----:B------:R-:W3:Y:S01]  /*2fc30*/  LDL.LU R4, [R1+0x8] ;  /* 0x0000080001047983 */ /* 0x000ee20000300800 */
[----:B------:R-:W-:-:S05]  /*2fc40*/  VIADD R0, R0, 0x38860 ;  /* 0x0003886000007836 */ /* 0x000fca0000000000 */
[----:B---3--:R-:W-:-:S04]  /*2fc50*/  LEA R4, R4, R0, 0x3 ;  /* 0x0000000004047211 */ /* 0x008fc800078e18ff */
[----:B------:R-:W3:Y:S02]  /*2fc60*/  SYNCS.PHASECHK.TRANS64.TRYWAIT P0, [R4+URZ], R5 ;  /* 0x00000005040075a7 */ /* 0x000ee4000800017f */
[----:B---3--:R-:W-:Y:S05]  /*2fc70*/  @!P0 BRA `(.L_x_3302) ;  /* 0x00000030009c8947 */ /* 0x008fea0003800000 */
.L_x_3434:
[----:B------:R-:W-:-:S07]  /*2fc80*/  IMAD R3, R3, 0x8, R0 ;  /* 0x0000000803037824 */ /* 0x000fce00078e0200 */
.L_x_3303:
[----:B----4-:R4:W0:Y:S02]  /*2fc90*/  SYNCS.PHASECHK.TRANS64.TRYWAIT P0, [R3+URZ], R2 ;  /* 0x00000002030075a7 */ /* 0x010824000800017f */
[----:B0-----:R-:W-:Y:S05]  /*2fca0*/  @!P0 NANOSLEEP.SYNCS 0x989680 ;  /* 0x009896800000895d */ /* 0x001fea0003900000 */
[----:B------:R-:W0:Y:S02]  /*2fcb0*/  @!P0 SYNCS.PHASECHK.TRANS64 P0, [R3+URZ], R2 ;  /* 0x00000002030085a7 */ /* 0x000e24000800007f */
[----:B0-----:R-:W-:Y:S05]  /*2fcc0*/  @!P0 BRA `(.L_x_3303) ;  /* 0xfffffffc00f08947 */ /* 0x001fea000383ffff */
.L_x_2866:
[----:B------:R-:W-:Y:S05]  /*2fcd0*/  BSYNC B9 ;  /* 0x0000000000097941 */ /* 0x000fea0003800000 */
.L_x_2863:
[----:B------:R-:W-:Y:S05]  /*2fce0*/  EXIT ;  /* 0x000000000000794d */ /* 0x000fea0003800000 */
.L_x_2886:
[----:B0-----:R0:W1:Y:S02]  /*2fcf0*/  SYNCS.PHASECHK.TRANS64.TRYWAIT P6, [R0+URZ+0x38890], R114 ;  /* 0x03889072000075a7 */ /* 0x00106400080c017f */
[----:B-1----:R-:W-:Y:S05]  /*2fd00*/  @!P6 NANOSLEEP.SYNCS 0x989680 ;  /* 0x009896800000e95d */ /* 0x002fea0003900000 */
[----:B------:R-:W1:Y:S02]  /*2fd10*/  @!P6 SYNCS.PHASECHK.TRANS64 P6, [R0+URZ+0x38890], R114 ;  /* 0x038890720000e5a7 */ /* 0x000e6400080c007f */
[----:B-1----:R-:W-:Y:S05]  /*2fd20*/  @!P6 BRA `(.L_x_2886) ;  /* 0xfffffffc00f0e947 */ /* 0x002fea000383ffff */
[----:B------:R-:W-:Y:S05]  /*2fd30*/  BRA `(.L_x_3304) ;  /* 0xfffffd3800f47947 */ /* 0x000fea000383ffff */
.L_x_2942:
[----:B-1----:R1:W3:Y:S02]  /*2fd40*/  SYNCS.PHASECHK.TRANS64.TRYWAIT P6, [R0+URZ+0x38890], R114 ;  /* 0x03889072000075a7 */ /* 0x0022e400080c017f */
[----:B---3--:R-:W-:Y:S05]  /*2fd50*/  @!P6 NANOSLEEP.SYNCS 0x989680 ;  /* 0x009896800000e95d */ /* 0x008fea0003900000 */
[----:B------:R-:W3:Y:S02]  /*2fd60*/  @!P6 SYNCS.PHASECHK.TRANS64 P6, [R0+URZ+0x38890], R114 ;  /* 0x038890720000e5a7 */ /* 0x000ee400080c007f */
[----:B---3--:R-:W-:Y:S05]  /*2fd70*/  @!P6 BRA `(.L_x_2942) ;  /* 0xfffffffc00f0e947 */ /* 0x008fea000383ffff */
[----:B------:R-:W-:Y:S05]  /*2fd80*/  BRA `(.L_x_3305) ;  /* 0xfffffd6c00f07947 */ /* 0x000fea000383ffff */
.L_x_2967:
[----:B-1----:R1:W2:Y:S02]  /*2fd90*/  SYNCS.PHASECHK.TRANS64.TRYWAIT P3, [R0+URZ+0x38890], R114 ;  /* 0x03889072000075a7 */ /* 0x0022a4000806017f */
[----:B--2---:R-:W-:Y:S05]  /*2fda0*/  @!P3 NANOSLEEP.SYNCS 0x989680 ;  /* 0x009896800000b95d */ /* 0x004fea0003900000 */
[----:B------:R-:W2:Y:S02]  /*2fdb0*/  @!P3 SYNCS.PHASECHK.TRANS64 P3, [R0+URZ+0x38890], R114 ;  /* 0x038890720000b5a7 */ /* 0x000ea4000806007f */
[----:B--2---:R-:W-:Y:S05]  /*2fdc0*/  @!P3 BRA `(.L_x_2967) ;  /* 0xfffffffc00f0b947 */ /* 0x004fea000383ffff */
[----:B------:R-:W-:Y:S05]  /*2fdd0*/  BRA `(.L_x_3306) ;  /* 0xfffffda000647947 */ /* 0x000fea000383ffff */
.L_x_2975:
[----:B-1----:R1:W2:Y:S02]  /*2fde0*/  SYNCS.PHASECHK.TRANS64.TRYWAIT P2, [R0+URZ+0x388b0], R114 ;  /* 0x0388b072000075a7 */ /* 0x0022a4000804017f */
[----:B--2---:R-:W-:Y:S05]  /*2fdf0*/  @!P2 NANOSLEEP.SYNCS 0x989680 ;  /* 0x009896800000a95d */ /* 0x004fea0003900000 */
[----:B------:R-:W2:Y:S02]  /*2fe00*/  @!P2 SYNCS.PHASECHK.TRANS64 P2, [R0+URZ+0x388b0], R114 ;  /* 0x0388b0720000a5a7 */ /* 0x000ea4000804007f */
[----:B--2---:R-:W-:Y:S05]  /*2fe10*/  @!P2 BRA `(.L_x_2975) ;  /* 0xfffffffc00f0a947 */ /* 0x004fea000383ffff */
[----:B------:R-:W-:Y:S05]  /*2fe20*/  BRA `(.L_x_3307) ;  /* 0xfffffda400947947 */ /* 0x000fea000383ffff */
.L_x_2995:
[----:B------:R-:W-:Y:S01]  /*2fe30*/  BSSY B1, `(.L_x_3308) ;  /* 0x0000008000017945 */ /* 0x000fe20003800000 */
[----:B------:R-:W-:Y:S01]  /*2fe40*/  IMAD.MOV.U32 R13, RZ, RZ, R8 ;  /* 0x000000ffff0d7224 */ /* 0x000fe200078e0008 */
[----:B------:R-:W-:Y:S01]  /*2fe50*/  MOV R11, 0x181f ;  /* 0x0000181f000b7802 */ /* 0x000fe20000000f00 */
[----:B------:R-:W-:Y:S02]  /*2fe60*/  IMAD.MOV.U32 R12, RZ, RZ, RZ ;  /* 0x000000ffff0c7224 */ /* 0x000fe400078e00ff */
[----:B------:R-:W-:-:S07]  /*2fe70*/  IMAD.MOV.U32 R15, RZ, RZ, -0x1 ;  /* 0xffffffffff0f7424 */ /* 0x000fce00078e00ff */
[----:B------:R-:W-:Y:S05]  /*2fe80*/  WARPSYNC.COLLECTIVE R15, `(.L_x_3309) ;  /* 0x000000000f087348 */ /* 0x000fea0003c00000 */
[----:B------:R0:W1:Y:S02]  /*2fe90*/  SHFL.IDX P6, R14, R13, R12, R11 ;  /* 0x0000000c0d0e7389 */ /* 0x00006400000c000b */
[----:B01----:R-:W-:Y:S01]  /*2fea0*/  ENDCOLLECTIVE ;  /* 0x000000000000791b */ /* 0x003fe20003800000 */
.L_x_3309:
[----:B------:R-:W-:Y:S05]  /*2feb0*/  BSYNC B1 ;  /* 0x0000000000017941 */ /* 0x000fea0003800000 */
.L_x_3308:
        /* <DEDUP_REMOVED lines=8> */
.L_x_3310:
[----:B------:R-:W-:Y:S01]  /*2ff40*/  MOV R13, R7 ;  /* 0x00000007000d7202 */ /* 0x000fe20000000f00 */
[----:B------:R-:W-:-:S07]  /*2ff50*/  IMAD.MOV.U32 R5, RZ, RZ, R14 ;  /* 0x000000ffff057224 */ /* 0x000fce00078e000e */
[----:B------:R-:W-:Y:S05]  /*2ff60*/  WARPSYNC.COLLECTIVE R15, `(.L_x_3311) ;  /* 0x000000000f087348 */ /* 0x000fea0003c00000 */
[----:B------:R0:W1:Y:S02]  /*2ff70*/  SHFL.IDX P6, R14, R13, R12, R11 ;  /* 0x0000000c0d0e7389 */ /* 0x00006400000c000b */
[----:B01----:R-:W-:Y:S01]  /*2ff80*/  ENDCOLLECTIVE ;  /* 0x000000000000791b */ /* 0x003fe20003800000 */
.L_x_3311:
[----:B------:R-:W-:Y:S02]  /*2ff90*/  IMAD.MOV.U32 R13, RZ, RZ, R3 ;  /* 0x000000ffff0d7224 */ /* 0x000fe400078e0003 */
[----:B------:R-:W-:-:S07]  /*2ffa0*/  IMAD.MOV.U32 R9, RZ, RZ, R14 ;  /* 0x000000ffff097224 */ /* 0x000fce00078e000e */
[----:B------:R-:W-:Y:S05]  /*2ffb0*/  WARPSYNC.COLLECTIVE R15, `(.L_x_3312) ;  /* 0x000000000f087348 */ /* 0x000fea0003c00000 */
[----:B------:R0:W1:Y:S02]  /*2ffc0*/  SHFL.IDX P6, R14, R13, R12, R11 ;  /* 0x0000000c0d0e7389 */ /* 0x00006400000c000b */
[----:B01----:R-:W-:Y:S01]  /*2ffd0*/  ENDCOLLECTIVE ;  /* 0x000000000000791b */ /* 0x003fe20003800000 */
.L_x_3312:
[----:B------:R-:W-:Y:S05]  /*2ffe0*/  BRA `(.L_x_3313) ;  /* 0xfffffdb8004c7947 */ /* 0x000fea000383ffff */
.L_x_2998:
[----:B------:R-:W-:Y:S01]  /*2fff0*/  BSSY B1, `(.L_x_3314) ;  /* 0x0000008000017945 */ /* 0x000fe20003800000 */
[----:B------:R-:W-:Y:S01]  /*30000*/  IMAD.MOV.U32 R13, RZ, RZ, R8 ;  /* 0x000000ffff0d7224 */ /* 0x000fe200078e0008 */
[----:B------:R-:W-:Y:S01]  /*30010*/  MOV R12, 0x1 ;  /* 0x00000001000c7802 */ /* 0x000fe20000000f00 */
[----:B------:R-:W-:Y:S02]  /*30020*/  IMAD.MOV.U32 R11, RZ, RZ, 0x181f ;  /* 0x0000181fff0b7424 */ /* 0x000fe400078e00ff */
[----:B------:R-:W-:-:S07]  /*30030*/  IMAD.MOV.U32 R15, RZ, RZ, -0x1 ;  /* 0xffffffffff0f7424 */ /* 0x000fce00078e00ff */
[----:B0---4-:R-:W-:Y:S05]  /*30040*/  WARPSYNC.COLLECTIVE R15, `(.L_x_3315) ;  /* 0x000000000f087348 */ /* 0x011fea0003c00000 */
[----:B----4-:R1:W2:Y:S02]  /*30050*/  SHFL.IDX P6, R14, R13, R12, R11 ;  /* 0x0000000c0d0e7389 */ /* 0x0102a400000c000b */
[----:B012---:R-:W-:Y:S01]  /*30060*/  ENDCOLLECTIVE ;  /* 0x000000000000791b */ /* 0x007fe20003800000 */
.L_x_3315:
[----:B------:R-:W-:Y:S05]  /*30070*/  BSYNC B1 ;  /* 0x0000000000017941 */ /* 0x000fea0003800000 */
.L_x_3314:
        /* <DEDUP_REMOVED lines=8> */
.L_x_3316:
[----:B------:R-:W-:Y:S01]  /*30100*/  IMAD.MOV.U32 R13, RZ, RZ, R7 ;  /* 0x000000ffff0d7224 */ /* 0x000fe200078e0007 */
[----:B------:R-:W-:-:S07]  /*30110*/  MOV R5, R14 ;  /* 0x0000000e00057202 */ /* 0x000fce0000000f00 */
[----:B------:R-:W-:Y:S05]  /*30120*/  WARPSYNC.COLLECTIVE R15, `(.L_x_3317) ;  /* 0x000000000f087348 */ /* 0x000fea0003c00000 */
[----:B------:R0:W1:Y:S02]  /*30130*/  SHFL.IDX P6, R14, R13, R12, R11 ;  /* 0x0000000c0d0e7389 */ /* 0x00006400000c000b */
[----:B01----:R-:W-:Y:S01]  /*30140*/  ENDCOLLECTIVE ;  /* 0x000000000000791b */ /* 0x003fe20003800000 */
.L_x_3317:
[----:B------:R-:W-:Y:S02]  /*30150*/  IMAD.MOV.U32 R13, RZ, RZ, R3 ;  /* 0x000000ffff0d7224 */ /* 0x000fe400078e0003 */
[----:B------:R-:W-:-:S07]  /*30160*/  IMAD.MOV.U32 R9, RZ, RZ, R14 ;  /* 0x000000ffff097224 */ /* 0x000fce00078e000e */
[----:B------:R-:W-:Y:S05]  /*30170*/  WARPSYNC.COLLECTIVE R15, `(.L_x_3318) ;  /* 0x000000000f087348 */ /* 0x000fea0003c00000 */
[----:B------:R0:W1:Y:S02]  /*30180*/  SHFL.IDX P6, R14, R13, R12, R11 ;  /* 0x0000000c0d0e7389 */ /* 0x00006400000c000b */
[----:B01----:R-:W-:Y:S01]  /*30190*/  ENDCOLLECTIVE ;  /* 0x000000000000791b */ /* 0x003fe20003800000 */
.L_x_3318:
[----:B------:R-:W-:Y:S05]  /*301a0*/  BRA `(.L_x_3319) ;  /* 0xfffffdbc00447947 */ /* 0x000fea000383ffff */
.L_x_3001:
[----:B------:R-:W-:Y:S01]  /*301b0*/  BSSY B1, `(.L_x_3320) ;  /* 0x0000008000017945 */ /* 0x000fe20003800000 */
[----:B------:R-:W-:Y:S01]  /*301c0*/  MOV R13, R8 ;  /* 0x00000008000d7202 */ /* 0x000fe20000000f00 */
[----:B------:R-:W-:Y:S02]  /*301d0*/  IMAD.MOV.U32 R12, RZ, RZ, 0x2 ;  /* 0x00000002ff0c7424 */ /* 0x000fe400078e00ff */
[----:B------:R-:W-:Y:S02]  /*301e0*/  IMAD.MOV.U32 R11, RZ, RZ, 0x181f ;  /* 0x0000181fff0b7424 */ /* 0x000fe400078e00ff */
[----:B------:R-:W-:-:S07]  /*301f0*/  IMAD.MOV.U32 R15, RZ, RZ, -0x1 ;  /* 0xffffffffff0f7424 */ /* 0x000fce00078e00ff */
[----:B-1--4-:R-:W-:Y:S05]  /*30200*/  WARPSYNC.COLLECTIVE R15, `(.L_x_3321) ;  /* 0x000000000f087348 */ /* 0x012fea0003c00000 */
[----:B----4-:R0:W2:Y:S02]  /*30210*/  SHFL.IDX P6, R14, R13, R12, R11 ;  /* 0x0000000c0d0e7389 */ /* 0x0100a400000c000b */
[----:B012---:R-:W-:Y:S01]  /*30220*/  ENDCOLLECTIVE ;  /* 0x000000000000791b */ /* 0x007fe20003800000 */
.L_x_3321:
[----:B------:R-:W-:Y:S05]  /*30230*/  BSYNC B1 ;  /* 0x0000000000017941 */ /* 0x000fea0003800000 */
.L_x_3320:
[----:B------:R-:W-:Y:S01]  /*30240*/  IMAD.MOV.U32 R13, RZ, RZ, R6 ;  /* 0x000000ffff0d7224 */ /* 0x000fe200078e0006 */
[----:B------:R-:W-:Y:S01]  /*30250*/  MOV R15, 0xffffffff ;  /* 0xffffffff000f7802 */ /* 0x000fe20000000f00 */
[----:B------:R-:W-:Y:S01]  /*30260*/  IMAD.MOV.U32 R12, RZ, RZ, 0x2 ;  /* 0x00000002ff0c7424 */ /* 0x000fe200078e00ff */
[----:B------:R-:W-:Y:S01]  /*30270*/  MOV R4, R14 ;  /* 0x0000000e00047202 */ /* 0x000fe20000000f00 */
[----:B------:R-:W-:-:S07]  /*30280*/  IMAD.MOV.U32 R11, RZ, RZ, 0x181f ;  /* 0x0000181fff0b7424 */ /* 0x000fce00078e00ff */
[----:B------:R-:W-:Y:S05]  /*30290*/  WARPSYNC.COLLECTIVE R15, `(.L_x_3322) ;  /* 0x000000000f087348 */ /* 0x000fea0003c00000 */
[----:B------:R0:W1:Y:S02]  /*302a0*/  SHFL.IDX P6, R14, R13, R12, R11 ;  /* 0x0000000c0d0e7389 */ /* 0x00006400000c000b */
[----:B01----:R-:W-:Y:S01]  /*302b0*/  ENDCOLLECTIVE ;  /* 0x000000000000791b */ /* 0x003fe20003800000 */
.L_x_3322:
[----:B------:R-:W-:Y:S02]  /*302c0*/  IMAD.MOV.U32 R13, RZ, RZ, R7 ;  /* 0x000000ffff0d7224 */ /* 0x000fe400078e0007 */
[----:B------:R-:W-:-:S07]  /*302d0*/  IMAD.MOV.U32 R5, RZ, RZ, R14 ;  /* 0x000000ffff057224 */ /* 0x000fce00078e000e */
[----:B------:R-:W-:Y:S05]  /*302e0*/  WARPSYNC.COLLECTIVE R15, `(.L_x_3323) ;  /* 0x000000000f087348 */ /* 0x000fea0003c00000 */
[----:B------:R0:W1:Y:S02]  /*302f0*/  SHFL.IDX P6, R14, R13, R12, R11 ;  /* 0x0000000c0d0e7389 */ /* 0x00006400000c000b */
[----:B01----:R-:W-:Y:S01]  /*30300*/  ENDCOLLECTIVE ;  /* 0x000000000000791b */ /* 0x003fe20003800000 */
.L_x_3323:
[----:B------:R-:W-:Y:S01]  /*30310*/  MOV R13, R3 ;  /* 0x00000003000d7202 */ /* 0x000fe20000000f00 */
[----:B------:R-:W-:-:S07]  /*30320*/  IMAD.MOV.U32 R9, RZ, RZ, R14 ;  /* 0x000000ffff097224 */ /* 0x000fce00078e000e */
[----:B------:R-:W-:Y:S05]  /*30330*/  WARPSYNC.COLLECTIVE R15, `(.L_x_3324) ;  /* 0x000000000f087348 */ /* 0x000fea0003c00000 */
[----:B------:R0:W1:Y:S02]  /*30340*/  SHFL.IDX P6, R14, R13, R12, R11 ;  /* 0x0000000c0d0e7389 */ /* 0x00006400000c000b */
[----:B01----:R-:W-:Y:S01]  /*30350*/  ENDCOLLECTIVE ;  /* 0x000000000000791b */ /* 0x003fe20003800000 */
.L_x_3324:
[----:B------:R-:W-:Y:S05]  /*30360*/  BRA `(.L_x_3325) ;  /* 0xfffffdc000347947 */ /* 0x000fea000383ffff */
.L_x_3004:
        /* <DEDUP_REMOVED lines=8> */
.L_x_3327:
[----:B------:R-:W-:Y:S05]  /*303f0*/  BSYNC B1 ;  /* 0x0000000000017941 */ /* 0x000fea0003800000 */
.L_x_3326:
[----:B------:R-:W-:Y:S01]  /*30400*/  IMAD.MOV.U32 R13, RZ, RZ, R6 ;  /* 0x000000ffff0d7224 */ /* 0x000fe200078e0006 */
[----:B------:R-:W-:Y:S01]  /*30410*/  MOV R11, 0x181f ;  /* 0x0000181f000b7802 */ /* 0x000fe20000000f00 */
[----:B------:R-:W-:Y:S02]  /*30420*/  IMAD.MOV.U32 R12, RZ, RZ, 0x3 ;  /* 0x00000003ff0c7424 */ /* 0x000fe400078e00ff */
[----:B------:R-:W-:Y:S02]  /*30430*/  IMAD.MOV.U32 R15, RZ, RZ, -0x1 ;  /* 0xffffffffff0f7424 */ /* 0x000fe400078e00ff */
[----:B------:R-:W-:-:S07]  /*30440*/  IMAD.MOV.U32 R8, RZ, RZ, R14 ;  /* 0x000000ffff087224 */ /* 0x000fce00078e000e */
[----:B------:R-:W-:Y:S05]  /*30450*/  WARPSYNC.COLLECTIVE R15, `(.L_x_3328) ;  /* 0x000000000f087348 */ /* 0x000fea0003c00000 */
[----:B------:R0:W1:Y:S02]  /*30460*/  SHFL.IDX P6, R14, R13, R12, R11 ;  /* 0x0000000c0d0e7389 */ /* 0x00006400000c000b */
[----:B01----:R-:W-:Y:S01]  /*30470*/  ENDCOLLECTIVE ;  /* 0x000000000000791b */ /* 0x003fe20003800000 */
.L_x_3328:
[----:B------:R-:W-:Y:S02]  /*30480*/  IMAD.MOV.U32 R13, RZ, RZ, R7 ;  /* 0x000000ffff0d7224 */ /* 0x000fe400078e0007 */
[----:B------:R-:W-:-:S07]  /*30490*/  IMAD.MOV.U32 R10, RZ, RZ, R14 ;  /* 0x000000ffff0a7224 */ /* 0x000fce00078e000e */
[----:B------:R-:W-:Y:S05]  /*304a0*/  WARPSYNC.COLLECTIVE R15, `(.L_x_3329) ;  /* 0x000000000f087348 */ /* 0x000fea0003c00000 */
[----:B------:R0:W1:Y:S02]  /*304b0*/  SHFL.IDX P6, R14, R13, R12, R11 ;  /* 0x0000000c0d0e7389 */ /* 0x00006400000c000b */
[----:B01----:R-:W-:Y:S01]  /*304c0*/  ENDCOLLECTIVE ;  /* 0x000000000000791b */ /* 0x003fe20003800000 */
.L_x_3329:
[----:B------:R-:W-:Y:S01]  /*304d0*/  IMAD.MOV.U32 R13, RZ, RZ, R3 ;  /* 0x000000ffff0d7224 */ /* 0x000fe200078e0003 */
[----:B------:R-:W-:-:S07]  /*304e0*/  MOV R9, R14 ;  /* 0x0000000e00097202 */ /* 0x000fce0000000f00 */
[----:B------:R-:W-:Y:S05]  /*304f0*/  WARPSYNC.COLLECTIVE R15, `(.L_x_3330) ;  /* 0x000000000f087348 */ /* 0x000fea0003c00000 */
[----:B------:R0:W1:Y:S02]  /*30500*/  SHFL.IDX P6, R14, R13, R12, R11 ;  /* 0x0000000c0d0e7389 */ /* 0x00006400000c000b */
[----:B01----:R-:W-:Y:S01]  /*30510*/  ENDCOLLECTIVE ;  /* 0x000000000000791b */ /* 0x003fe20003800000 */
.L_x_3330:
[----:B------:R-:W-:Y:S01]  /*30520*/  IMAD.MOV.U32 R3, RZ, RZ, R14 ;  /* 0x000000ffff037224 */ /* 0x000fe200078e000e */
[----:B------:R-:W-:Y:S06]  /*30530*/  BRA `(.L_x_3331) ;  /* 0xfffffdc400287947 */ /* 0x000fec000383ffff */
.L_x_3008:
[----:B0-----:R0:W1:Y:S02]  /*30540*/  SYNCS.PHASECHK.TRANS64.TRYWAIT P0, [R16+URZ+0x38800], R119 ;  /* 0x03880077100075a7 */ /* 0x001064000800017f */
[----:B-1----:R-:W-:Y:S05]  /*30550*/  @!P0 NANOSLEEP.SYNCS 0x989680 ;  /* 0x009896800000895d */ /* 0x002fea0003900000 */
[----:B------:R-:W1:Y:S02]  /*30560*/  @!P0 SYNCS.PHASECHK.TRANS64 P0, [R16+URZ+0x38800], R119 ;  /* 0x03880077100085a7 */ /* 0x000e64000800007f */
[----:B-1----:R-:W-:Y:S05]  /*30570*/  @!P0 BRA `(.L_x_3008) ;  /* 0xfffffffc00f08947 */ /* 0x002fea000383ffff */
[----:B------:R-:W-:Y:S05]  /*30580*/  BRA `(.L_x_3332) ;  /* 0xfffffdc800887947 */ /* 0x000fea000383ffff */
.L_x_3040:
        /* <DEDUP_REMOVED lines=8> */
.L_x_3334:
[----:B------:R-:W-:Y:S05]  /*30610*/  BSYNC B1 ;  /* 0x0000000000017941 */ /* 0x000fea0003800000 */
.L_x_3333:
        /* <DEDUP_REMOVED lines=8> */
.L_x_3335:
[----:B------:R-:W-:Y:S01]  /*306a0*/  IMAD.MOV.U32 R13, RZ, RZ, R7 ;  /* 0x000000ffff0d7224 */ /* 0x000fe200078e0007 */
[----:B------:R-:W-:-:S07]  /*306b0*/  MOV R4, R14 ;  /* 0x0000000e00047202 */ /* 0x000fce0000000f00 */
[----:B------:R-:W-:Y:S05]  /*306c0*/  WARPSYNC.COLLECTIVE R15, `(.L_x_3336) ;  /* 0x000000000f087348 */ /* 0x000fea0003c00000 */
[----:B------:R0:W1:Y:S02]  /*306d0*/  SHFL.IDX P6, R14, R13, R12, R11 ;  /* 0x0000000c0d0e7389 */ /* 0x00006400000c000b */
[----:B01----:R-:W-:Y:S01]  /*306e0*/  ENDCOLLECTIVE ;  /* 0x000000000000791b */ /* 0x003fe20003800000 */
.L_x_3336:
[----:B------:R-:W-:Y:S02]  /*306f0*/  IMAD.MOV.U32 R13, RZ, RZ, R3 ;  /* 0x000000ffff0d7224 */ /* 0x000fe400078e0003 */
[----:B------:R-:W-:-:S07]  /*30700*/  IMAD.MOV.U32 R9, RZ, RZ, R14 ;  /* 0x000000ffff097224 */ /* 0x000fce00078e000e */
[----:B------:R-:W-:Y:S05]  /*30710*/  WARPSYNC.COLLECTIVE R15, `(.L_x_3337) ;  /* 0x000000000f087348 */ /* 0x000fea0003c00000 */
[----:B------:R0:W1:Y:S02]  /*30720*/  SHFL.IDX P6, R14, R13, R12, R11 ;  /* 0x0000000c0d0e7389 */ /* 0x00006400000c000b */
[----:B01----:R-:W-:Y:S01]  /*30730*/  ENDCOLLECTIVE ;  /* 0x000000000000791b */ /* 0x003fe20003800000 */
.L_x_3337:
[----:B------:R-:W-:Y:S05]  /*30740*/  BRA `(.L_x_3338) ;  /* 0xfffffdf800507947 */ /* 0x000fea000383ffff */
.L_x_3043:
[----:B------:R-:W-:Y:S01]  /*30750*/  BSSY B1, `(.L_x_3339) ;  /* 0x0000008000017945 */ /* 0x000fe20003800000 */
[----:B------:R-:W-:Y:S01]  /*30760*/  MOV R13, R8 ;  /* 0x00000008000d7202 */ /* 0x000fe20000000f00 */
[----:B------:R-:W-:Y:S02]  /*30770*/  IMAD.MOV.U32 R12, RZ, RZ, 0x1 ;  /* 0x00000001ff0c7424 */ /* 0x000fe400078e00ff */
[----:B------:R-:W-:Y:S02]  /*30780*/  IMAD.MOV.U32 R11, RZ, RZ, 0x181f ;  /* 0x0000181fff0b7424 */ /* 0x000fe400078e00ff */
[----:B------:R-:W-:-:S07]  /*30790*/  IMAD.MOV.U32 R15, RZ, RZ, -0x1 ;  /* 0xffffffffff0f7424 */ /* 0x000fce00078e00ff */
[----:B0---4-:R-:W-:Y:S05]  /*307a0*/  WARPSYNC.COLLECTIVE R15, `(.L_x_3340) ;  /* 0x000000000f087348 */ /* 0x011fea0003c00000 */
[----:B----4-:R1:W2:Y:S02]  /*307b0*/  SHFL.IDX P6, R14, R13, R12, R11 ;  /* 0x0000000c0d0e7389 */ /* 0x0102a400000c000b */
[----:B012---:R-:W-:Y:S01]  /*307c0*/  ENDCOLLECTIVE ;  /* 0x000000000000791b */ /* 0x007fe20003800000 */
.L_x_3340:
[----:B------:R-:W-:Y:S05]  /*307d0*/  BSYNC B1 ;  /* 0x0000000000017941 */ /* 0x000fea0003800000 */
.L_x_3339:
        /* <DEDUP_REMOVED lines=8> */
.L_x_3341:
[----:B------:R-:W-:Y:S02]  /*30860*/  IMAD.MOV.U32 R13, RZ, RZ, R7 ;  /* 0x000000ffff0d7224 */ /* 0x000fe400078e0007 */
[----:B------:R-:W-:-:S07]  /*30870*/  IMAD.MOV.U32 R4, RZ, RZ, R14 ;  /* 0x000000ffff047224 */ /* 0x000fce00078e000e */
[----:B------:R-:W-:Y:S05]  /*30880*/  WARPSYNC.COLLECTIVE R15, `(.L_x_3342) ;  /* 0x000000000f087348 */ /* 0x000fea0003c00000 */
[----:B------:R0:W1:Y:S02]  /*30890*/  SHFL.IDX P6, R14, R13, R12, R11 ;  /* 0x0000000c0d0e7389 */ /* 0x00006400000c000b */
[----:B01----:R-:W-:Y:S01]  /*308a0*/  ENDCOLLECTIVE ;  /* 0x000000000000791b */ /* 0x003fe20003800000 */
.L_x_3342:
[----:B------:R-:W-:Y:S01]  /*308b0*/  MOV R13, R3 ;  /* 0x00000003000d7202 */ /* 0x000fe20000000f00 */
[----:B------:R-:W-:-:S07]  /*308c0*/  IMAD.MOV.U32 R9, RZ, RZ, R14 ;  /* 0x000000ffff097224 */ /* 0x000fce00078e000e */
[----:B------:R-:W-:Y:S05]  /*308d0*/  WARPSYNC.COLLECTIVE R15, `(.L_x_3343) ;  /* 0x000000000f087348 */ /* 0x000fea0003c00000 */
[----:B------:R0:W1:Y:S02]  /*308e0*/  SHFL.IDX P6, R14, R13, R12, R11 ;  /* 0x0000000c0d0e7389 */ /* 0x00006400000c000b */
[----:B01----:R-:W-:Y:S01]  /*308f0*/  ENDCOLLECTIVE ;  /* 0x000000000000791b */ /* 0x003fe20003800000 */
.L_x_3343:
[----:B------:R-:W-:Y:S05]  /*30900*/  BRA `(.L_x_3344) ;  /* 0xfffffdfc00107947 */ /* 0x000fea000383ffff */
.L_x_3046:
        /* <DEDUP_REMOVED lines=8> */
.L_x_3346:
[----:B------:R-:W-:Y:S05]  /*30990*/  BSYNC B1 ;  /* 0x0000000000017941 */ /* 0x000fea0003800000 */
.L_x_3345:
        /* <DEDUP_REMOVED lines=8> */
.L_x_3347:
[----:B------:R-:W-:Y:S02]  /*30a20*/  IMAD.MOV.U32 R13, RZ, RZ, R7 ;  /* 0x000000ffff0d7224 */ /* 0x000fe400078e0007 */
[----:B------:R-:W-:-:S07]  /*30a30*/  IMAD.MOV.U32 R4, RZ, RZ, R14 ;  /* 0x000000ffff047224 */ /* 0x000fce00078e000e */
[----:B------:R-:W-:Y:S05]  /*30a40*/  WARPSYNC.COLLECTIVE R15, `(.L_x_3348) ;  /* 0x000000000f087348 */ /* 0x000fea0003c00000 */
[----:B------:R0:W1:Y:S02]  /*30a50*/  SHFL.IDX P6, R14, R13, R12, R11 ;  /* 0x0000000c0d0e7389 */ /* 0x00006400000c000b */
[----:B01----:R-:W-:Y:S01]  /*30a60*/  ENDCOLLECTIVE ;  /* 0x000000000000791b */ /* 0x003fe20003800000 */
.L_x_3348:
[----:B------:R-:W-:Y:S01]  /*30a70*/  IMAD.MOV.U32 R13, RZ, RZ, R3 ;  /* 0x000000ffff0d7224 */ /* 0x000fe200078e0003 */
[----:B------:R-:W-:-:S07]  /*30a80*/  MOV R9, R14 ;  /* 0x0000000e00097202 */ /* 0x000fce0000000f00 */
[----:B------:R-:W-:Y:S05]  /*30a90*/  WARPSYNC.COLLECTIVE R15, `(.L_x_3349) ;  /* 0x000000000f087348 */ /* 0x000fea0003c00000 */
[----:B------:R0:W1:Y:S02]  /*30aa0*/  SHFL.IDX P6, R14, R13, R12, R11 ;  /* 0x0000000c0d0e7389 */ /* 0x00006400000c000b */
[----:B01----:R-:W-:Y:S01]  /*30ab0*/  ENDCOLLECTIVE ;  /* 0x000000000000791b */ /* 0x003fe20003800000 */
.L_x_3349:
[----:B------:R-:W-:Y:S05]  /*30ac0*/  BRA `(.L_x_3350) ;  /* 0xfffffdfc00bc7947 */ /* 0x000fea000383ffff */
.L_x_3049:
        /* <DEDUP_REMOVED lines=8> */
.L_x_3352:
[----:B------:R-:W-:Y:S05]  /*30b50*/  BSYNC B1 ;  /* 0x0000000000017941 */ /* 0x000fea0003800000 */
.L_x_3351:
        /* <DEDUP_REMOVED lines=8> */
.L_x_3353:
[----:B------:R-:W-:Y:S01]  /*30be0*/  MOV R13, R7 ;  /* 0x00000007000d7202 */ /* 0x000fe20000000f00 */
[----:B------:R-:W-:-:S07]  /*30bf0*/  IMAD.MOV.U32 R20, RZ, RZ, R14 ;  /* 0x000000ffff147224 */ /* 0x000fce00078e000e */
[----:B------:R-:W-:Y:S05]  /*30c00*/  WARPSYNC.COLLECTIVE R15, `(.L_x_3354) ;  /* 0x000000000f087348 */ /* 0x000fea0003c00000 */
[----:B------:R0:W1:Y:S02]  /*30c10*/  SHFL.IDX P6, R14, R13, R12, R11 ;  /* 0x0000000c0d0e7389 */ /* 0x00006400000c000b */
[----:B01----:R-:W-:Y:S01]  /*30c20*/  ENDCOLLECTIVE ;  /* 0x000000000000791b */ /* 0x003fe20003800000 */
.L_x_3354:
[----:B------:R-:W-:Y:S02]  /*30c30*/  IMAD.MOV.U32 R13, RZ, RZ, R3 ;  /* 0x000000ffff0d7224 */ /* 0x000fe400078e0003 */
[----:B------:R-:W-:-:S07]  /*30c40*/  IMAD.MOV.U32 R77, RZ, RZ, R14 ;  /* 0x000000ffff4d7224 */ /* 0x000fce00078e000e */
[----:B------:R-:W-:Y:S05]  /*30c50*/  WARPSYNC.COLLECTIVE R15, `(.L_x_3355) ;  /* 0x000000000f087348 */ /* 0x000fea0003c00000 */
[----:B------:R0:W1:Y:S02]  /*30c60*/  SHFL.IDX P6, R14, R13, R12, R11 ;  /* 0x0000000c0d0e7389 */ /* 0x00006400000c000b */
[----:B01----:R-:W-:Y:S01]  /*30c70*/  ENDCOLLECTIVE ;  /* 0x000000000000791b */ /* 0x003fe20003800000 */
.L_x_3355:
[----:B------:R-:W-:Y:S01]  /*30c80*/  IMAD.MOV.U32 R76, RZ, RZ, R14 ;  /* 0x000000ffff4c7224 */ /* 0x000fe200078e000e */
[----:B------:R-:W-:Y:S06]  /*30c90*/  BRA `(.L_x_3356) ;  /* 0xfffffe00006c7947 */ /* 0x000fec000383ffff */
.L_x_3053:
[----:B0-----:R0:W1:Y:S02]  /*30ca0*/  SYNCS.PHASECHK.TRANS64.TRYWAIT P0, [R16+URZ+0x38800], R111 ;  /* 0x0388006f100075a7 */ /* 0x001064000800017f */
[----:B-1----:R-:W-:Y:S05]  /*30cb0*/  @!P0 NANOSLEEP.SYNCS 0x989680 ;  /* 0x009896800000895d */ /* 0x002fea0003900000 */
[----:B------:R-:W1:Y:S02]  /*30cc0*/  @!P0 SYNCS.PHASECHK.TRANS64 P0, [R16+URZ+0x38800], R111 ;  /* 0x0388006f100085a7 */ /* 0x000e64000800007f */
[----:B-1----:R-:W-:Y:S05]  /*30cd0*/  @!P0 BRA `(.L_x_3053) ;  /* 0xfffffffc00f08947 */ /* 0x002fea000383ffff */
[----:B------:R-:W-:Y:S05]  /*30ce0*/  BRA `(.L_x_3357) ;  /* 0xfffffe0400847947 */ /* 0x000fea000383ffff */
.L_x_3071:
[----:B-1----:R1:W2:Y:S02]  /*30cf0*/  SYNCS.PHASECHK.TRANS64.TRYWAIT P2, [R0+URZ+0x38830], R3 ;  /* 0x03883003000075a7 */ /* 0x0022a4000804017f */
[----:B--2---:R-:W-:Y:S05]  /*30d00*/  @!P2 NANOSLEEP.SYNCS 0x989680 ;  /* 0x009896800000a95d */ /* 0x004fea0003900000 */
[----:B------:R-:W2:Y:S02]  /*30d10*/  @!P2 SYNCS.PHASECHK.TRANS64 P2, [R0+URZ+0x38830], R3 ;  /* 0x038830030000a5a7 */ /* 0x000ea4000804007f */
[----:B--2---:R-:W-:Y:S05]  /*30d20*/  @!P2 BRA `(.L_x_3071) ;  /* 0xfffffffc00f0a947 */ /* 0x004fea000383ffff */
[----:B------:R-:W-:Y:S05]  /*30d30*/  BRA `(.L_x_3070) ;  /* 0xfffffe3800d07947 */ /* 0x000fea000383ffff */
.L_x_3078:
[----:B-1----:R1:W2:Y:S02]  /*30d40*/  SYNCS.PHASECHK.TRANS64.TRYWAIT P3, [R11+URZ+0x38830], R4 ;  /* 0x038830040b0075a7 */ /* 0x0022a4000806017f */
[----:B--2---:R-:W-:Y:S05]  /*30d50*/  @!P3 NANOSLEEP.SYNCS 0x989680 ;  /* 0x009896800000b95d */ /* 0x004fea0003900000 */
[----:B------:R-:W2:Y:S02]  /*30d60*/  @!P3 SYNCS.PHASECHK.TRANS64 P3, [R11+URZ+0x38830], R4 ;  /* 0x038830040b00b5a7 */ /* 0x000ea4000806007f */
[----:B--2---:R-:W-:Y:S05]  /*30d70*/  @!P3 BRA `(.L_x_3078) ;  /* 0xfffffffc00f0b947 */ /* 0x004fea000383ffff */
[----:B------:R-:W-:Y:S05]  /*30d80*/  BRA `(.L_x_3077) ;  /* 0xfffffe8400047947 */ /* 0x000fea000383ffff */
.L_x_3083:
[----:B-1----:R1:W2:Y:S02]  /*30d90*/  SYNCS.PHASECHK.TRANS64.TRYWAIT P3, [R9+URZ+0x38850], R0 ;  /* 0x03885000090075a7 */ /* 0x0022a4000806017f */
[----:B--2---:R-:W-:Y:S05]  /*30da0*/  @!P3 NANOSLEEP.SYNCS 0x989680 ;  /* 0x009896800000b95d */ /* 0x004fea0003900000 */
[----:B------:R-:W2:Y:S02]  /*30db0*/  @!P3 SYNCS.PHASECHK.TRANS64 P3, [R9+URZ+0x38850], R0 ;  /* 0x038850000900b5a7 */ /* 0x000ea4000806007f */
[----:B--2---:R-:W-:Y:S05]  /*30dc0*/  @!P3 BRA `(.L_x_3083) ;  /* 0xfffffffc00f0b947 */ /* 0x004fea000383ffff */
[----:B------:R-:W-:Y:S05]  /*30dd0*/  BRA `(.L_x_3082) ;  /* 0xfffffeb800c07947 */ /* 0x000fea000383ffff */
.L_x_3091:
[----:B-1----:R1:W2:Y:S02]  /*30de0*/  SYNCS.PHASECHK.TRANS64.TRYWAIT P2, [R4+URZ+0x38830], R5 ;  /* 0x03883005040075a7 */ /* 0x0022a4000804017f */
[----:B--2---:R-:W-:Y:S05]  /*30df0*/  @!P2 NANOSLEEP.SYNCS 0x989680 ;  /* 0x009896800000a95d */ /* 0x004fea0003900000 */
[----:B------:R-:W2:Y:S02]  /*30e00*/  @!P2 SYNCS.PHASECHK.TRANS64 P2, [R4+URZ+0x38830], R5 ;  /* 0x038830050400a5a7 */ /* 0x000ea4000804007f */
[----:B--2---:R-:W-:Y:S05]  /*30e10*/  @!P2 BRA `(.L_x_3091) ;  /* 0xfffffffc00f0a947 */ /* 0x004fea000383ffff */
[----:B------:R-:W-:Y:S05]  /*30e20*/  BRA `(.L_x_3090) ;  /* 0xfffffed0009c7947 */ /* 0x000fea000383ffff */
.L_x_3096:
[----:B-1----:R1:W2:Y:S02]  /*30e30*/  SYNCS.PHASECHK.TRANS64.TRYWAIT P2, [R9+URZ+0x38850], R0 ;  /* 0x03885000090075a7 */ /* 0x0022a4000804017f */
[----:B--2---:R-:W-:Y:S05]  /*30e40*/  @!P2 NANOSLEEP.SYNCS 0x989680 ;  /* 0x009896800000a95d */ /* 0x004fea0003900000 */
[----:B------:R-:W2:Y:S02]  /*30e50*/  @!P2 SYNCS.PHASECHK.TRANS64 P2, [R9+URZ+0x38850], R0 ;  /* 0x038850000900a5a7 */ /* 0x000ea4000804007f */
[----:B--2---:R-:W-:Y:S05]  /*30e60*/  @!P2 BRA `(.L_x_3096) ;  /* 0xfffffffc00f0a947 */ /* 0x004fea000383ffff */
[----:B------:R-:W-:Y:S05]  /*30e70*/  BRA `(.L_x_3095) ;  /* 0xffffff0800587947 */ /* 0x000fea000383ffff */
.L_x_3102:
[----:B-1----:R1:W2:Y:S02]  /*30e80*/  SYNCS.PHASECHK.TRANS64.TRYWAIT P0, [R0+URZ+0x38850], R7 ;  /* 0x03885007000075a7 */ /* 0x0022a4000800017f */
[----:B--2---:R-:W-:Y:S05]  /*30e90*/  @!P0 NANOSLEEP.SYNCS 0x989680 ;  /* 0x009896800000895d */ /* 0x004fea0003900000 */
[----:B------:R-:W2:Y:S02]  /*30ea0*/  @!P0 SYNCS.PHASECHK.TRANS64 P0, [R0+URZ+0x38850], R7 ;  /* 0x03885007000085a7 */ /* 0x000ea4000800007f */
[----:B--2---:R-:W-:Y:S05]  /*30eb0*/  @!P0 BRA `(.L_x_3102) ;  /* 0xfffffffc00f08947 */ /* 0x004fea000383ffff */
[----:B------:R-:W-:Y:S05]  /*30ec0*/  BRA `(.L_x_3101) ;  /* 0xffffff20007c7947 */ /* 0x000fea000383ffff */
.L_x_3138:
[----:B------:R-:W1:Y:S01]  /*30ed0*/  S2R R6, SR_TID.X ;  /* 0x0000000000067919 */ /* 0x000e620000002100 */
[----:B------:R-:W-:Y:S01]  /*30ee0*/  BSSY B1, `(.L_x_3358) ;  /* 0x000000a000017945 */ /* 0x000fe20003800000 */
[----:B------:R-:W-:Y:S02]  /*30ef0*/  IMAD.MOV.U32 R12, RZ, RZ, RZ ;  /* 0x000000ffff0c7224 */ /* 0x000fe400078e00ff */
[----:B------:R-:W-:Y:S02]  /*30f00*/  IMAD.MOV.U32 R11, RZ, RZ, 0x1f ;  /* 0x0000001fff0b7424 */ /* 0x000fe400078e00ff */
[----:B------:R-:W-:Y:S01]  /*30f10*/  IMAD.MOV.U32 R15, RZ, RZ, -0x1 ;  /* 0xffffffffff0f7424 */ /* 0x000fe200078e00ff */
[----:B-1----:R-:W-:-:S04]  /*30f20*/  SHF.R.U32.HI R6, RZ, 0x5, R6 ;  /* 0x00000005ff067819 */ /* 0x002fc80000011606 */
[----:B------:R-:W-:-:S04]  /*30f30*/  LOP3.LUT R6, R6, 0x3, RZ, 0xc0, !PT ;  /* 0x0000000306067812 */ /* 0x000fc800078ec0ff */
[----:B0-----:R-:W-:-:S07]  /*30f40*/  MOV R13, R6 ;  /* 0x00000006000d7202 */ /* 0x001fce0000000f00 */
[----:B------:R-:W-:Y:S05]  /*30f50*/  WARPSYNC.COLLECTIVE R15, `(.L_x_3359) ;  /* 0x000000000f087348 */ /* 0x000fea0003c00000 */
[----:B------:R0:W1:Y:S02]  /*30f60*/  SHFL.IDX P6, R14, R13, R12, R11 ;  /* 0x0000000c0d0e7389 */ /* 0x00006400000c000b */
[----:B01----:R-:W-:Y:S01]  /*30f70*/  ENDCOLLECTIVE ;  /* 0x000000000000791b */ /* 0x003fe20003800000 */
.L_x_3359:
[----:B------:R-:W-:Y:S05]  /*30f80*/  BSYNC B1 ;  /* 0x0000000000017941 */ /* 0x000fea0003800000 */
.L_x_3358:
[----:B------:R-:W-:Y:S05]  /*30f90*/  BRA `(.L_x_3360) ;  /* 0xffffff7000c07947 */ /* 0x000fea000383ffff */
.L_x_3140:
[----:B------:R-:W-:Y:S01]  /*30fa0*/  BSSY B1, `(.L_x_3361) ;  /* 0x0000006000017945 */ /* 0x000fe20003800000 */
[----:B------:R-:W-:-:S07]  /*30fb0*/  MOV R15, 0xffffffff ;  /* 0xffffffff000f7802 */ /* 0x000fce0000000f00 */
[----:B01----:R-:W-:Y:S05]  /*30fc0*/  WARPSYNC.COLLECTIVE R15, `(.L_x_3362) ;  /* 0x000000000f0c7348 */ /* 0x003fea0003c00000 */
[----:B------:R-:W-:Y:S02]  /*30fd0*/  ELECT P6, UR62, PT ;  /* 0x00000000003e782f */ /* 0x000fe400038c0000 */
[----:B------:R-:W-:Y:S01]  /*30fe0*/  MOV R14, UR62 ;  /* 0x0000003e000e7c02 */ /* 0x000fe20008000f00 */
[----:B01----:R-:W-:Y:S10]  /*30ff0*/  ENDCOLLECTIVE ;  /* 0x000000000000791b */ /* 0x003ff40003800000 */
.L_x_3362:
[----:B------:R-:W-:Y:S05]  /*31000*/  BSYNC B1 ;  /* 0x0000000000017941 */ /* 0x000fea0003800000 */
.L_x_3361:
[----:B------:R-:W-:Y:S01]  /*31010*/  PLOP3.LUT P2, PT, P6, PT, PT, 0x80, 0x0 ;  /* 0x000000000000781c */ /* 0x000fe2000374f070 */
[----:B------:R-:W-:-:S12]  /*31020*/  BRA `(.L_x_3139) ;  /* 0xffffff7000b47947 */ /* 0x000fd8000383ffff */
.L_x_3142:
[----:B-1----:R-:W2:Y:S02]  /*31030*/  LDL R3, [R1+0x4] ;  /* 0x0000040001037983 */ /* 0x002ea40000100800 */
[----:B--2---:R1:W2:Y:S02]  /*31040*/  SYNCS.PHASECHK.TRANS64.TRYWAIT P0, [R3+URZ+0x38820], R2 ;  /* 0x03882002030075a7 */ /* 0x0042a4000800017f */
[----:B--2---:R-:W-:Y:S05]  /*31050*/  @!P0 NANOSLEEP.SYNCS 0x989680 ;  /* 0x009896800000895d */ /* 0x004fea0003900000 */
[----:B------:R-:W2:Y:S02]  /*31060*/  @!P0 SYNCS.PHASECHK.TRANS64 P0, [R3+URZ+0x38820], R2 ;  /* 0x03882002030085a7 */ /* 0x000ea4000800007f */
[----:B--2---:R-:W-:Y:S05]  /*31070*/  @!P0 BRA `(.L_x_3142) ;  /* 0xfffffffc00ec8947 */ /* 0x004fea000383ffff */
[----:B------:R-:W-:Y:S05]  /*31080*/  BRA `(.L_x_3363) ;  /* 0xffffff7000c47947 */ /* 0x000fea000383ffff */
.L_x_3146:
[----:B-1----:R1:W2:Y:S02]  /*31090*/  SYNCS.PHASECHK.TRANS64.TRYWAIT P0, [R6+URZ+0x388a0], R8 ;  /* 0x0388a008060075a7 */ /* 0x0022a4000800017f */
[----:B--2---:R-:W-:Y:S05]  /*310a0*/  @!P0 NANOSLEEP.SYNCS 0x989680 ;  /* 0x009896800000895d */ /* 0x004fea0003900000 */
[----:B------:R-:W2:Y:S02]  /*310b0*/  @!P0 SYNCS.PHASECHK.TRANS64 P0, [R6+URZ+0x388a0], R8 ;  /* 0x0388a008060085a7 */ /* 0x000ea4000800007f */
[----:B--2---:R-:W-:Y:S05]  /*310c0*/  @!P0 BRA `(.L_x_3146) ;  /* 0xfffffffc00f08947 */ /* 0x004fea000383ffff */
[----:B------:R-:W-:Y:S05]  /*310d0*/  BRA `(.L_x_3364) ;  /* 0xffffff7000e87947 */ /* 0x000fea000383ffff */
.L_x_3154:
[----:B--2---:R2:W3:Y:S02]  /*310e0*/  SYNCS.PHASECHK.TRANS64.TRYWAIT P0, [R6+URZ+0x388c0], R8 ;  /* 0x0388c008060075a7 */ /* 0x0044e4000800017f */
[----:B---3--:R-:W-:Y:S05]  /*310f0*/  @!P0 NANOSLEEP.SYNCS 0x989680 ;  /* 0x009896800000895d */ /* 0x008fea0003900000 */
[----:B------:R-:W3:Y:S02]  /*31100*/  @!P0 SYNCS.PHASECHK.TRANS64 P0, [R6+URZ+0x388c0], R8 ;  /* 0x0388c008060085a7 */ /* 0x000ee4000800007f */
[----:B---3--:R-:W-:Y:S05]  /*31110*/  @!P0 BRA `(.L_x_3154) ;  /* 0xfffffffc00f08947 */ /* 0x008fea000383ffff */
[----:B------:R-:W-:Y:S05]  /*31120*/  BRA `(.L_x_3365) ;  /* 0xffffff7800287947 */ /* 0x000fea000383ffff */
.L_x_3164:
[----:B-1----:R1:W2:Y:S02]  /*31130*/  SYNCS.PHASECHK.TRANS64.TRYWAIT P0, [R6+URZ+0x388a0], R5 ;  /* 0x0388a005060075a7 */ /* 0x0022a4000800017f */
[----:B--2---:R-:W-:Y:S05]  /*31140*/  @!P0 NANOSLEEP.SYNCS 0x989680 ;  /* 0x009896800000895d */ /* 0x004fea0003900000 */
[----:B------:R-:W2:Y:S02]  /*31150*/  @!P0 SYNCS.PHASECHK.TRANS64 P0, [R6+URZ+0x388a0], R5 ;  /* 0x0388a005060085a7 */ /* 0x000ea4000800007f */
[----:B--2---:R-:W-:Y:S05]  /*31160*/  @!P0 BRA `(.L_x_3164) ;  /* 0xfffffffc00f08947 */ /* 0x004fea000383ffff */
[----:B------:R-:W-:Y:S05]  /*31170*/  BRA `(.L_x_3366) ;  /* 0xffffff7c00b47947 */ /* 0x000fea000383ffff */
.L_x_3172:
[----:B--2---:R2:W3:Y:S02]  /*31180*/  SYNCS.PHASECHK.TRANS64.TRYWAIT P0, [R6+URZ+0x388c0], R5 ;  /* 0x0388c005060075a7 */ /* 0x0044e4000800017f */
[----:B---3--:R-:W-:Y:S05]  /*31190*/  @!P0 NANOSLEEP.SYNCS 0x989680 ;  /* 0x009896800000895d */ /* 0x008fea0003900000 */
[----:B------:R-:W3:Y:S02]  /*311a0*/  @!P0 SYNCS.PHASECHK.TRANS64 P0, [R6+URZ+0x388c0], R5 ;  /* 0x0388c005060085a7 */ /* 0x000ee4000800007f */
[----:B---3--:R-:W-:Y:S05]  /*311b0*/  @!P0 BRA `(.L_x_3172) ;  /* 0xfffffffc00f08947 */ /* 0x008fea000383ffff */
[----:B------:R-:W-:Y:S05]  /*311c0*/  BRA `(.L_x_3367) ;  /* 0xffffff8000f07947 */ /* 0x000fea000383ffff */
.L_x_3188:
[----:B------:R-:W1:Y:S01]  /*311d0*/  S2R R5, SR_TID.X ;  /* 0x0000000000057919 */ /* 0x000e620000002100 */
[----:B------:R-:W-:Y:S01]  /*311e0*/  BSSY B0, `(.L_x_3368) ;  /* 0x000000a000007945 */ /* 0x000fe20003800000 */
[----:B------:R-:W-:Y:S01]  /*311f0*/  IMAD.MOV.U32 R12, RZ, RZ, RZ ;  /* 0x000000ffff0c7224 */ /* 0x000fe200078e00ff */
[----:B------:R-:W-:Y:S01]  /*31200*/  MOV R15, 0xffffffff ;  /* 0xffffffff000f7802 */ /* 0x000fe20000000f00 */
[----:B------:R-:W-:Y:S01]  /*31210*/  IMAD.MOV.U32 R11, RZ, RZ, 0x1f ;  /* 0x0000001fff0b7424 */ /* 0x000fe200078e00ff */
[----:B-1----:R-:W-:-:S04]  /*31220*/  SHF.R.U32.HI R5, RZ, 0x5, R5 ;  /* 0x00000005ff057819 */ /* 0x002fc80000011605 */
[----:B------:R-:W-:-:S05]  /*31230*/  LOP3.LUT R5, R5, 0x3, RZ, 0xc0, !PT ;  /* 0x0000000305057812 */ /* 0x000fca00078ec0ff */
[----:B0-----:R-:W-:-:S07]  /*31240*/  IMAD.MOV.U32 R13, RZ, RZ, R5 ;  /* 0x000000ffff0d7224 */ /* 0x001fce00078e0005 */
[----:B------:R-:W-:Y:S05]  /*31250*/  WARPSYNC.COLLECTIVE R15, `(.L_x_3369) ;  /* 0x000000000f087348 */ /* 0x000fea0003c00000 */
[----:B------:R0:W1:Y:S02]  /*31260*/  SHFL.IDX P6, R14, R13, R12, R11 ;  /* 0x0000000c0d0e7389 */ /* 0x00006400000c000b */
[----:B01----:R-:W-:Y:S01]  /*31270*/  ENDCOLLECTIVE ;  /* 0x000000000000791b */ /* 0x003fe20003800000 */
.L_x_3369:
[----:B------:R-:W-:Y:S05]  /*31280*/  BSYNC B0 ;  /* 0x0000000000007941 */ /* 0x000fea0003800000 */
.L_x_3368:
[----:B------:R-:W-:Y:S05]  /*31290*/  BRA `(.L_x_3370) ;  /* 0xffffff90000c7947 */ /* 0x000fea000383ffff */
.L_x_3190:
[----:B------:R-:W-:Y:S01]  /*312a0*/  BSSY B0, `(.L_x_3371) ;  /* 0x0000006000007945 */ /* 0x000fe20003800000 */
[----:B------:R-:W-:-:S07]  /*312b0*/  IMAD.MOV.U32 R15, RZ, RZ, -0x1 ;  /* 0xffffffffff0f7424 */ /* 0x000fce00078e00ff */
[----:B01----:R-:W-:Y:S05]  /*312c0*/  WARPSYNC.COLLECTIVE R15, `(.L_x_3372) ;  /* 0x000000000f0c7348 */ /* 0x003fea0003c00000 */
[----:B------:R-:W-:Y:S02]  /*312d0*/  ELECT P6, UR62, PT ;  /* 0x00000000003e782f */ /* 0x000fe400038c0000 */
[----:B------:R-:W-:Y:S01]  /*312e0*/  MOV R14, UR62 ;  /* 0x0000003e000e7c02 */ /* 0x000fe20008000f00 */
[----:B01----:R-:W-:Y:S10]  /*312f0*/  ENDCOLLECTIVE ;  /* 0x000000000000791b */ /* 0x003ff40003800000 */
.L_x_3372:
[----:B------:R-:W-:Y:S05]  /*31300*/  BSYNC B0 ;  /* 0x0000000000007941 */ /* 0x000fea0003800000 */
.L_x_3371:
[----:B------:R-:W-:Y:S05]  /*31310*/  BRA `(.L_x_3373) ;  /* 0xffffff90001c7947 */ /* 0x000fea000383ffff */
.L_x_3192:
[----:B-1----:R1:W2:Y:S02]  /*31320*/  SYNCS.PHASECHK.TRANS64.TRYWAIT P0, [R0+URZ+0x38840], R2 ;  /* 0x03884002000075a7 */ /* 0x0022a4000800017f */
[----:B--2---:R-:W-:Y:S05]  /*31330*/  @!P0 NANOSLEEP.SYNCS 0x989680 ;  /* 0x009896800000895d */ /* 0x004fea0003900000 */
[----:B------:R-:W2:Y:S02]  /*31340*/  @!P0 SYNCS.PHASECHK.TRANS64 P0, [R0+URZ+0x38840], R2 ;  /* 0x03884002000085a7 */ /* 0x000ea4000800007f */
[----:B--2---:R-:W-:Y:S05]  /*31350*/  @!P0 BRA `(.L_x_3192) ;  /* 0xfffffffc00f08947 */ /* 0x004fea000383ffff */
[----:B------:R-:W-:Y:S05]  /*31360*/  BRA `(.L_x_3374) ;  /* 0xffffff90008c7947 */ /* 0x000fea000383ffff */
.L_x_3196:
[----:B------:R0:W5:Y:S01]  /*31370*/  LDL.LU R9, [R1+0x40] ;  /* 0x0000400001097983 */ /* 0x0001620000300800 */
[----:B------:R-:W-:Y:S01]  /*31380*/  IMAD.MOV.U32 R13, RZ, RZ, R2 ;  /* 0x000000ffff0d7224 */ /* 0x000fe200078e0002 */
[----:B------:R-:W-:Y:S01]  /*31390*/  MOV R11, 0x181f ;  /* 0x0000181f000b7802 */ /* 0x000fe20000000f00 */
[----:B------:R-:W-:Y:S02]  /*313a0*/  IMAD.MOV.U32 R12, RZ, RZ, RZ ;  /* 0x000000ffff0c7224 */ /* 0x000fe400078e00ff */
[----:B------:R-:W-:-:S07]  /*313b0*/  IMAD.MOV.U32 R15, RZ, RZ, -0x1 ;  /* 0xffffffffff0f7424 */ /* 0x000fce00078e00ff */
[----:B0----5:R-:W-:Y:S05]  /*313c0*/  WARPSYNC.COLLECTIVE R15, `(.L_x_3375) ;  /* 0x000000000f087348 */ /* 0x021fea0003c00000 */
[----:B------:R1:W2:Y:S02]  /*313d0*/  SHFL.IDX P6, R14, R13, R12, R11 ;  /* 0x0000000c0d0e7389 */ /* 0x0002a400000c000b */
[----:B012--5:R-:W-:Y:S01]  /*313e0*/  ENDCOLLECTIVE ;  /* 0x000000000000791b */ /* 0x027fe20003800000 */
.L_x_3375:
[----:B------:R-:W-:Y:S02]  /*313f0*/  IMAD.MOV.U32 R13, RZ, RZ, R3 ;  /* 0x000000ffff0d7224 */ /* 0x000fe400078e0003 */
[----:B------:R-:W-:-:S07]  /*31400*/  IMAD.MOV.U32 R4, RZ, RZ, R14 ;  /* 0x000000ffff047224 */ /* 0x000fce00078e000e */
[----:B------:R-:W-:Y:S05]  /*31410*/  WARPSYNC.COLLECTIVE R15, `(.L_x_3376) ;  /* 0x000000000f087348 */ /* 0x000fea0003c00000 */
[----:B------:R0:W1:Y:S02]  /*31420*/  SHFL.IDX P6, R14, R13, R12, R11 ;  /* 0x0000000c0d0e7389 */ /* 0x00006400000c000b */
[----:B01----:R-:W-:Y:S01]  /*31430*/  ENDCOLLECTIVE ;  /* 0x000000000000791b */ /* 0x003fe20003800000 */
.L_x_3376:
[----:B------:R-:W-:Y:S02]  /*31440*/  IMAD R17, R17, 0x80, R10 ;  /* 0x0000008011117824 */ /* 0x000fe400078e020a */
[----:B------:R-:W-:Y:S02]  /*31450*/  IMAD R0, R9, R7, RZ ;  /* 0x0000000709007224 */ /* 0x000fe400078e02ff */
[----:B------:R-:W2:Y:S01]  /*31460*/  LDL R9, [R1+0x2c] ;  /* 0x00002c0001097983 */ /* 0x000ea20000100800 */
[----:B------:R-:W-:Y:S01]  /*31470*/  MOV R5, R14 ;  /* 0x0000000e00057202 */ /* 0x000fe20000000f00 */
[----:B------:R-:W-:Y:S01]  /*31480*/  ULDC.64 UR4, c[0x0][0x208] ;  /* 0x0000820000047ab9 */ /* 0x000fe20000000a00 */
[C---:B------:R-:W-:Y:S01]  /*31490*/  ISETP.GE.AND P2, PT, R17.reuse, R0, PT ;  /* 0x000000001100720c */ /* 0x040fe20003f46270 */
[----:B------:R-:W-:Y:S01]  /*314a0*/  IMAD.MOV.U32 R12, RZ, RZ, 0x1 ;  /* 0x00000001ff0c7424 */ /* 0x000fe200078e00ff */
[----:B------:R-:W-:Y:S01]  /*314b0*/  MOV R13, R2 ;  /* 0x00000002000d7202 */ /* 0x000fe20000000f00 */
[----:B------:R-:W-:-:S10]  /*314c0*/  VIADD R7, R17, 0x10 ;  /* 0x0000001011077836 */ /* 0x000fd40000000000 */
        /* <DEDUP_REMOVED lines=16> */
.L_x_3377:
[----:B------:R-:W-:Y:S02]  /*315d0*/  IMAD.MOV.U32 R13, RZ, RZ, R3 ;  /* 0x000000ffff0d7224 */ /* 0x000fe400078e0003 */
[----:B------:R-:W-:-:S07]  /*315e0*/  IMAD.MOV.U32 R6, RZ, RZ, R14 ;  /* 0x000000ffff067224 */ /* 0x000fce00078e000e */
[----:B------:R-:W-:Y:S05]  /*315f0*/  WARPSYNC.COLLECTIVE R15, `(.L_x_3378) ;  /* 0x000000000f087348 */ /* 0x000fea0003c00000 */
[----:B------:R0:W1:Y:S02]  /*31600*/  SHFL.IDX P6, R14, R13, R12, R11 ;  /* 0x0000000c0d0e7389 */ /* 0x00006400000c000b */
[----:B01----:R-:W-:Y:S01]  /*31610*/  ENDCOLLECTIVE ;  /* 0x000000000000791b */ /* 0x003fe20003800000 */
.L_x_3378:
[----:B------:R-:W-:Y:S01]  /*31620*/  ULDC.64 UR4, c[0x0][0x208] ;  /* 0x0000820000047ab9 */ /* 0x000fe20000000a00 */
[----:B------:R-:W-:Y:S01]  /*31630*/  IMAD.MOV.U32 R13, RZ, RZ, R2 ;  /* 0x000000ffff0d7224 */ /* 0x000fe200078e0002 */
[----:B------:R-:W-:Y:S02]  /*31640*/  MOV R12, 0x2 ;  /* 0x00000002000c7802 */ /* 0x000fe40000000f00 */
[----:B------:R-:W-:-:S04]  /*31650*/  MOV R4, R14 ;  /* 0x0000000e00047202 */ /* 0x000fc80000000f00 */
        /* <DEDUP_REMOVED lines=15> */
.L_x_3379:
[----:B------:R-:W-:-:S05]  /*31750*/  VIADD R4, R17, 0x20 ;  /* 0x0000002011047836 */ /* 0x000fca0000000000 */
[----:B------:R-:W-:Y:S01]  /*31760*/  ISETP.GE.AND P2, PT, R4, R0, PT ;  /* 0x000000000400720c */ /* 0x000fe20003f46270 */
[----:B------:R-:W-:Y:S02]  /*31770*/  IMAD.MOV.U32 R13, RZ, RZ, R3 ;  /* 0x000000ffff0d7224 */ /* 0x000fe400078e0003 */
[----:B------:R-:W-:-:S10]  /*31780*/  IMAD.MOV.U32 R6, RZ, RZ, R14 ;  /* 0x000000ffff067224 */ /* 0x000fd400078e000e */
[----:B------:R-:W-:Y:S05]  /*31790*/  WARPSYNC.COLLECTIVE R15, `(.L_x_3380) ;  /* 0x000000000f087348 */ /* 0x000fea0003c00000 */
[----:B------:R0:W1:Y:S02]  /*317a0*/  SHFL.IDX P6, R14, R13, R12, R11 ;  /* 0x0000000c0d0e7389 */ /* 0x00006400000c000b */
[----:B01----:R-:W-:Y:S01]  /*317b0*/  ENDCOLLECTIVE ;  /* 0x000000000000791b */ /* 0x003fe20003800000 */
.L_x_3380:
[----:B------:R-:W-:Y:S01]  /*317c0*/  ULDC.64 UR4, c[0x0][0x208] ;  /* 0x0000820000047ab9 */ /* 0x000fe20000000a00 */
[----:B------:R-:W-:Y:S02]  /*317d0*/  IMAD.MOV.U32 R13, RZ, RZ, R2 ;  /* 0x000000ffff0d7224 */ /* 0x000fe400078e0002 */
[----:B------:R-:W-:Y:S02]  /*317e0*/  IMAD.MOV.U32 R12, RZ, RZ, 0x3 ;  /* 0x00000003ff0c7424 */ /* 0x000fe400078e00ff */
[----:B------:R-:W-:-:S05]  /*317f0*/  IMAD.MOV.U32 R4, RZ, RZ, R14 ;  /* 0x000000ffff047224 */ /* 0x000fca00078e000e */
[----:B------:R-:W-:-:S04]  /*31800*/  @!P2 LEA R5, P5, R8, R4, 0x1 ;  /* 0x000000040805a211 */ /* 0x000fc800078a08ff */
[----:B------:R-:W-:-:S04]  /*31810*/  @!P2 IADD3.X R4, RZ, R6, RZ, P5, !PT ;  /* 0x00000006ff04a210 */ /* 0x000fc80002ffe4ff */
        /* <DEDUP_REMOVED lines=13> */
.L_x_3381:
[----:B------:R-:W-:-:S05]  /*318f0*/  VIADD R4, R17, 0x30 ;  /* 0x0000003011047836 */ /* 0x000fca0000000000 */
[----:B------:R-:W-:Y:S01]  /*31900*/  ISETP.GE.AND P2, PT, R4, R0, PT ;  /* 0x000000000400720c */ /* 0x000fe20003f46270 */
[----:B------:R-:W-:Y:S01]  /*31910*/  IMAD.MOV.U32 R13, RZ, RZ, R3 ;  /* 0x000000ffff0d7224 */ /* 0x000fe200078e0003 */
[----:B------:R-:W-:-:S11]  /*31920*/  MOV R6, R14 ;  /* 0x0000000e00067202 */ /* 0x000fd60000000f00 */
[----:B------:R-:W-:Y:S05]  /*31930*/  WARPSYNC.COLLECTIVE R15, `(.L_x_3382) ;  /* 0x000000000f087348 */ /* 0x000fea0003c00000 */
[----:B------:R0:W1:Y:S02]  /*31940*/  SHFL.IDX P6, R14, R13, R12, R11 ;  /* 0x0000000c0d0e7389 */ /* 0x00006400000c000b */
[----:B01----:R-:W-:Y:S01]  /*31950*/  ENDCOLLECTIVE ;  /* 0x000000000000791b */ /* 0x003fe20003800000 */
.L_x_3382:
        /* <DEDUP_REMOVED lines=19> */
.L_x_3383:
[----:B------:R-:W-:-:S04]  /*31a90*/  IADD3 R4, R17, 0x40, RZ ;  /* 0x0000004011047810 */ /* 0x000fc80007ffe0ff */
[----:B------:R-:W-:Y:S02]  /*31aa0*/  ISETP.GE.AND P2, PT, R4, R0, PT ;  /* 0x000000000400720c */ /* 0x000fe40003f46270 */
[----:B------:R-:W-:Y:S01]  /*31ab0*/  MOV R13, R3 ;  /* 0x00000003000d7202 */ /* 0x000fe20000000f00 */
[----:B------:R-:W-:-:S10]  /*31ac0*/  IMAD.MOV.U32 R6, RZ, RZ, R14 ;  /* 0x000000ffff067224 */ /* 0x000fd400078e000e */
[----:B------:R-:W-:Y:S05]  /*31ad0*/  WARPSYNC.COLLECTIVE R15, `(.L_x_3384) ;  /* 0x000000000f087348 */ /* 0x000fea0003c00000 */
[----:B------:R0:W1:Y:S02]  /*31ae0*/  SHFL.IDX P6, R14, R13, R12, R11 ;  /* 0x0000000c0d0e7389 */ /* 0x00006400000c000b */
[----:B01----:R-:W-:Y:S01]  /*31af0*/  ENDCOLLECTIVE ;  /* 0x000000000000791b */ /* 0x003fe20003800000 */
.L_x_3384:
[----:B------:R-:W-:Y:S01]  /*31b00*/  ULDC.64 UR4, c[0x0][0x208] ;  /* 0x0000820000047ab9 */ /* 0x000fe20000000a00 */
[----:B------:R-:W-:Y:S01]  /*31b10*/  MOV R13, R2 ;  /* 0x00000002000d7202 */ /* 0x000fe20000000f00 */
        /* <DEDUP_REMOVED lines=17> */
.L_x_3385:
[----:B------:R-:W-:-:S05]  /*31c30*/  VIADD R4, R17, 0x50 ;  /* 0x0000005011047836 */ /* 0x000fca0000000000 */
[----:B------:R-:W-:Y:S01]  /*31c40*/  ISETP.GE.AND P2, PT, R4, R0, PT ;  /* 0x000000000400720c */ /* 0x000fe20003f46270 */
[----:B------:R-:W-:Y:S02]  /*31c50*/  IMAD.MOV.U32 R13, RZ, RZ, R3 ;  /* 0x000000ffff0d7224 */ /* 0x000fe400078e0003 */
[----:B------:R-:W-:-:S10]  /*31c60*/  IMAD.MOV.U32 R6, RZ, RZ, R14 ;  /* 0x000000ffff067224 */ /* 0x000fd400078e000e */
[----:B------:R-:W-:Y:S05]  /*31c70*/  WARPSYNC.COLLECTIVE R15, `(.L_x_3386) ;  /* 0x000000000f087348 */ /* 0x000fea0003c00000 */
[----:B------:R0:W1:Y:S02]  /*31c80*/  SHFL.IDX P6, R14, R13, R12, R11 ;  /* 0x0000000c0d0e7389 */ /* 0x00006400000c000b */
[----:B01----:R-:W-:Y:S01]  /*31c90*/  ENDCOLLECTIVE ;  /* 0x000000000000791b */ /* 0x003fe20003800000 */
.L_x_3386:
        /* <DEDUP_REMOVED lines=19> */
.L_x_3387:
[----:B------:R-:W-:-:S05]  /*31dd0*/  VIADD R4, R17, 0x60 ;  /* 0x0000006011047836 */ /* 0x000fca0000000000 */
[----:B------:R-:W-:Y:S01]  /*31de0*/  ISETP.GE.AND P2, PT, R4, R0, PT ;  /* 0x000000000400720c */ /* 0x000fe20003f46270 */
[----:B------:R-:W-:Y:S02]  /*31df0*/  IMAD.MOV.U32 R13, RZ, RZ, R3 ;  /* 0x000000ffff0d7224 */ /* 0x000fe400078e0003 */
[----:B------:R-:W-:-:S10]  /*31e00*/  IMAD.MOV.U32 R6, RZ, RZ, R14 ;  /* 0x000000ffff067224 */ /* 0x000fd400078e000e */
[----:B------:R-:W-:Y:S05]  /*31e10*/  WARPSYNC.COLLECTIVE R15, `(.L_x_3388) ;  /* 0x000000000f087348 */ /* 0x000fea0003c00000 */
[----:B------:R0:W1:Y:S02]  /*31e20*/  SHFL.IDX P6, R14, R13, R12, R11 ;  /* 0x0000000c0d0e7389 */ /* 0x00006400000c000b */
[----:B01----:R-:W-:Y:S01]  /*31e30*/  ENDCOLLECTIVE ;  /* 0x000000000000791b */ /* 0x003fe20003800000 */
.L_x_3388:
        /* <DEDUP_REMOVED lines=19> */
.L_x_3389:
[----:B------:R-:W-:Y:S01]  /*31f70*/  MOV R13, R3 ;  /* 0x00000003000d7202 */ /* 0x000fe20000000f00 */
[----:B------:R-:W-:-:S07]  /*31f80*/  IMAD.MOV.U32 R6, RZ, RZ, R14 ;  /* 0x000000ffff067224 */ /* 0x000fce00078e000e */
[----:B------:R-:W-:Y:S05]  /*31f90*/  WARPSYNC.COLLECTIVE R15, `(.L_x_3390) ;  /* 0x000000000f087348 */ /* 0x000fea0003c00000 */
[----:B------:R0:W1:Y:S02]  /*31fa0*/  SHFL.IDX P6, R14, R13, R12, R11 ;  /* 0x0000000c0d0e7389 */ /* 0x00006400000c000b */
[----:B01----:R-:W-:Y:S01]  /*31fb0*/  ENDCOLLECTIVE ;  /* 0x000000000000791b */ /* 0x003fe20003800000 */
.L_x_3390:
[----:B------:R-:W-:Y:S01]  /*31fc0*/  IMAD.MOV.U32 R3, RZ, RZ, R14 ;  /* 0x000000ffff037224 */ /* 0x000fe200078e000e */
[----:B------:R-:W-:Y:S06]  /*31fd0*/  BRA `(.L_x_3391) ;  /* 0xffffff9400787947 */ /* 0x000fec000383ffff */
.L_x_3201:
[----:B0-----:R-:W3:Y:S02]  /*31fe0*/  LDL R2, [R1+0x4] ;  /* 0x0000040001027983 */ /* 0x001ee40000100800 */
[----:B---3--:R0:W1:Y:S02]  /*31ff0*/  SYNCS.PHASECHK.TRANS64.TRYWAIT P0, [R2+URZ+0x38820], R0 ;  /* 0x03882000020075a7 */ /* 0x008064000800017f */
[----:B-1----:R-:W-:Y:S05]  /*32000*/  @!P0 NANOSLEEP.SYNCS 0x989680 ;  /* 0x009896800000895d */ /* 0x002fea0003900000 */
[----:B------:R-:W1:Y:S02]  /*32010*/  @!P0 SYNCS.PHASECHK.TRANS64 P0, [R2+URZ+0x38820], R0 ;  /* 0x03882000020085a7 */ /* 0x000e64000800007f */
[----:B-1----:R-:W-:Y:S05]  /*32020*/  @!P0 BRA `(.L_x_3201) ;  /* 0xfffffffc00ec8947 */ /* 0x002fea000383ffff */
[----:B------:R-:W-:Y:S05]  /*32030*/  BRA `(.L_x_3392) ;  /* 0xffffff9400f87947 */ /* 0x000fea000383ffff */
.L_x_3210:
[----:B-1----:R1:W2:Y:S02]  /*32040*/  SYNCS.PHASECHK.TRANS64.TRYWAIT P0, [R3+URZ+0x38840], R0 ;  /* 0x03884000030075a7 */ /* 0x0022a4000800017f */
[----:B--2---:R-:W-:Y:S05]  /*32050*/  @!P0 NANOSLEEP.SYNCS 0x989680 ;  /* 0x009896800000895d */ /* 0x004fea0003900000 */
[----:B------:R-:W2:Y:S02]  /*32060*/  @!P0 SYNCS.PHASECHK.TRANS64 P0, [R3+URZ+0x38840], R0 ;  /* 0x03884000030085a7 */ /* 0x000ea4000800007f */
[----:B--2---:R-:W-:Y:S05]  /*32070*/  @!P0 BRA `(.L_x_3210) ;  /* 0xfffffffc00f08947 */ /* 0x004fea000383ffff */
[----:B------:R-:W-:Y:S05]  /*32080*/  BRA `(.L_x_3393) ;  /* 0xffffff9800c07947 */ /* 0x000fea000383ffff */
.L_x_3218:
[----:B0-----:R0:W1:Y:S02]  /*32090*/  SYNCS.PHASECHK.TRANS64.TRYWAIT P0, [R0+URZ+0x38860], R3 ;  /* 0x03886003000075a7 */ /* 0x001064000800017f */
[----:B-1----:R-:W-:Y:S05]  /*320a0*/  @!P0 NANOSLEEP.SYNCS 0x989680 ;  /* 0x009896800000895d */ /* 0x002fea0003900000 */
[----:B------:R-:W1:Y:S02]  /*320b0*/  @!P0 SYNCS.PHASECHK.TRANS64 P0, [R0+URZ+0x38860], R3 ;  /* 0x03886003000085a7 */ /* 0x000e64000800007f */
[----:B-1----:R-:W-:Y:S05]  /*320c0*/  @!P0 BRA `(.L_x_3218) ;  /* 0xfffffffc00f08947 */ /* 0x002fea000383ffff */
[----:B------:R-:W-:Y:S05]  /*320d0*/  BRA `(.L_x_3394) ;  /* 0xffffffa0001c7947 */ /* 0x000fea000383ffff */
.L_x_3230:
[----:B--2---:R2:W3:Y:S02]  /*320e0*/  SYNCS.PHASECHK.TRANS64.TRYWAIT P0, [R3+URZ+0x38840], R2 ;  /* 0x03884002030075a7 */ /* 0x0044e4000800017f */
[----:B---3--:R-:W-:Y:S05]  /*320f0*/  @!P0 NANOSLEEP.SYNCS 0x989680 ;  /* 0x009896800000895d */ /* 0x008fea0003900000 */
[----:B------:R-:W3:Y:S02]  /*32100*/  @!P0 SYNCS.PHASECHK.TRANS64 P0, [R3+URZ+0x38840], R2 ;  /* 0x03884002030085a7 */ /* 0x000ee4000800007f */
[----:B---3--:R-:W-:Y:S05]  /*32110*/  @!P0 BRA `(.L_x_3230) ;  /* 0xfffffffc00f08947 */ /* 0x008fea000383ffff */
[----:B------:R-:W-:Y:S05]  /*32120*/  BRA `(.L_x_3395) ;  /* 0xffffffa800487947 */ /* 0x000fea000383ffff */
.L_x_3238:
[----:B0-----:R0:W2:Y:S02]  /*32130*/  SYNCS.PHASECHK.TRANS64.TRYWAIT P0, [R2+URZ+0x38860], R3 ;  /* 0x03886003020075a7 */ /* 0x0010a4000800017f */
[----:B--2---:R-:W-:Y:S05]  /*32140*/  @!P0 NANOSLEEP.SYNCS 0x989680 ;  /* 0x009896800000895d */ /* 0x004fea0003900000 */
[----:B------:R-:W2:Y:S02]  /*32150*/  @!P0 SYNCS.PHASECHK.TRANS64 P0, [R2+URZ+0x38860], R3 ;  /* 0x03886003020085a7 */ /* 0x000ea4000800007f */
[----:B--2---:R-:W-:Y:S05]  /*32160*/  @!P0 BRA `(.L_x_3238) ;  /* 0xfffffffc00f08947 */ /* 0x004fea000383ffff */
[----:B------:R-:W-:Y:S05]  /*32170*/  BRA `(.L_x_3396) ;  /* 0xffffffac00a47947 */ /* 0x000fea000383ffff */
.L_x_3250:
[----:B---3--:R3:W4:Y:S02]  /*32180*/  SYNCS.PHASECHK.TRANS64.TRYWAIT P0, [R3+URZ+0x38840], R2 ;  /* 0x03884002030075a7 */ /* 0x008724000800017f */
[----:B----4-:R-:W-:Y:S05]  /*32190*/  @!P0 NANOSLEEP.SYNCS 0x989680 ;  /* 0x009896800000895d */ /* 0x010fea0003900000 */
[----:B------:R-:W4:Y:S02]  /*321a0*/  @!P0 SYNCS.PHASECHK.TRANS64 P0, [R3+URZ+0x38840], R2 ;  /* 0x03884002030085a7 */ /* 0x000f24000800007f */
[----:B----4-:R-:W-:Y:S05]  /*321b0*/  @!P0 BRA `(.L_x_3250) ;  /* 0xfffffffc00f08947 */ /* 0x010fea000383ffff */
[----:B------:R-:W-:Y:S05]  /*321c0*/  BRA `(.L_x_3397) ;  /* 0xffffffb400ac7947 */ /* 0x000fea000383ffff */
.L_x_3258:
[----:B0-----:R0:W2:Y:S02]  /*321d0*/  SYNCS.PHASECHK.TRANS64.TRYWAIT P0, [R2+URZ+0x38860], R5 ;  /* 0x03886005020075a7 */ /* 0x0010a4000800017f */
[----:B--2---:R-:W-:Y:S05]  /*321e0*/  @!P0 NANOSLEEP.SYNCS 0x989680 ;  /* 0x009896800000895d */ /* 0x004fea0003900000 */
[----:B------:R-:W2:Y:S02]  /*321f0*/  @!P0 SYNCS.PHASECHK.TRANS64 P0, [R2+URZ+0x38860], R5 ;  /* 0x03886005020085a7 */ /* 0x000ea4000800007f */
[----:B--2---:R-:W-:Y:S05]  /*32200*/  @!P0 BRA `(.L_x_3258) ;  /* 0xfffffffc00f08947 */ /* 0x004fea000383ffff */
[----:B------:R-:W-:Y:S05]  /*32210*/  BRA `(.L_x_3398) ;  /* 0xffffffbc00047947 */ /* 0x000fea000383ffff */
.L_x_3272:
[----:B--2---:R2:W4:Y:S02]  /*32220*/  SYNCS.PHASECHK.TRANS64.TRYWAIT P0, [R0+URZ+0x38860], R2 ;  /* 0x03886002000075a7 */ /* 0x004524000800017f */
[----:B----4-:R-:W-:Y:S05]  /*32230*/  @!P0 NANOSLEEP.SYNCS 0x989680 ;  /* 0x009896800000895d */ /* 0x010fea0003900000 */
[----:B------:R-:W4:Y:S02]  /*32240*/  @!P0 SYNCS.PHASECHK.TRANS64 P0, [R0+URZ+0x38860], R2 ;  /* 0x03886002000085a7 */ /* 0x000f24000800007f */
[----:B----4-:R-:W-:Y:S05]  /*32250*/  @!P0 BRA `(.L_x_3272) ;  /* 0xfffffffc00f08947 */ /* 0x010fea000383ffff */
[----:B------:R-:W-:Y:S05]  /*32260*/  BRA `(.L_x_3399) ;  /* 0xffffffc000ec7947 */ /* 0x000fea000383ffff */
.L_x_3282:
[----:B------:R-:W-:Y:S01]  /*32270*/  BSSY B0, `(.L_x_3400) ;  /* 0x0000008000007945 */ /* 0x000fe20003800000 */
[----:B0-----:R-:W-:Y:S01]  /*32280*/  IMAD.MOV.U32 R13, RZ, RZ, R16 ;  /* 0x000000ffff0d7224 */ /* 0x001fe200078e0010 */
[----:B------:R-:W-:Y:S01]  /*32290*/  MOV R11, 0x1f ;  /* 0x0000001f000b7802 */ /* 0x000fe20000000f00 */
[----:B------:R-:W-:Y:S02]  /*322a0*/  IMAD.MOV.U32 R12, RZ, RZ, RZ ;  /* 0x000000ffff0c7224 */ /* 0x000fe400078e00ff */
[----:B------:R-:W-:-:S07]  /*322b0*/  IMAD.MOV.U32 R15, RZ, RZ, -0x1 ;  /* 0xffffffffff0f7424 */ /* 0x000fce00078e00ff */
[----:B-12--5:R-:W-:Y:S05]  /*322c0*/  WARPSYNC.COLLECTIVE R15, `(.L_x_3401) ;  /* 0x000000000f087348 */ /* 0x026fea0003c00000 */
[----:B------:R0:W3:Y:S02]  /*322d0*/  SHFL.IDX P6, R14, R13, R12, R11 ;  /* 0x0000000c0d0e7389 */ /* 0x0000e400000c000b */
[----:B0123-5:R-:W-:Y:S01]  /*322e0*/  ENDCOLLECTIVE ;  /* 0x000000000000791b */ /* 0x02ffe20003800000 */
.L_x_3401:
[----:B------:R-:W-:Y:S05]  /*322f0*/  BSYNC B0 ;  /* 0x0000000000007941 */ /* 0x000fea0003800000 */
.L_x_3400:
[----:B------:R-:W-:Y:S01]  /*32300*/  IMAD.MOV.U32 R13, RZ, RZ, R16 ;  /* 0x000000ffff0d7224 */ /* 0x000fe200078e0010 */
[----:B------:R-:W-:Y:S01]  /*32310*/  MOV R12, 0x1 ;  /* 0x00000001000c7802 */ /* 0x000fe20000000f00 */
[----:B------:R-:W-:Y:S01]  /*32320*/  IMAD.MOV.U32 R11, RZ, RZ, 0x1f ;  /* 0x0000001fff0b7424 */ /* 0x000fe200078e00ff */
[----:B------:R-:W-:Y:S01]  /*32330*/  IADD3 R4, R19, R6, RZ ;  /* 0x0000000613047210 */ /* 0x000fe20007ffe0ff */
[----:B------:R-:W-:Y:S01]  /*32340*/  IMAD.MOV.U32 R15, RZ, RZ, -0x1 ;  /* 0xffffffffff0f7424 */ /* 0x000fe200078e00ff */
[----:B------:R-:W-:Y:S01]  /*32350*/  LOP3.LUT P1, RZ, R7, 0x1, RZ, 0xc0, !PT ;  /* 0x0000000107ff7812 */ /* 0x000fe2000782c0ff */
[----:B------:R-:W-:-:S12]  /*32360*/  IMAD.MOV.U32 R0, RZ, RZ, R14 ;  /* 0x000000ffff007224 */ /* 0x000fd800078e000e */
[----:B------:R-:W-:Y:S05]  /*32370*/  WARPSYNC.COLLECTIVE R15, `(.L_x_3402) ;  /* 0x000000000f087348 */ /* 0x000fea0003c00000 */
[----:B------:R0:W1:Y:S02]  /*32380*/  SHFL.IDX P6, R14, R13, R12, R11 ;  /* 0x0000000c0d0e7389 */ /* 0x00006400000c000b */
[----:B01----:R-:W-:Y:S01]  /*32390*/  ENDCOLLECTIVE ;  /* 0x000000000000791b */ /* 0x003fe20003800000 */
.L_x_3402:
[----:B------:R-:W-:Y:S01]  /*323a0*/  ULDC UR4, c[0x0][0xc3c] ;  /* 0x00030f0000047ab9 */ /* 0x000fe20000000800 */
[----:B------:R-:W-:Y:S01]  /*323b0*/  ULDC.64 UR6, c[0x0][0x208] ;  /* 0x0000820000067ab9 */ /* 0x000fe20000000a00 */
[----:B------:R-:W-:-:S13]  /*323c0*/  ISETP.GE.OR P0, PT, R4, UR4, !P5 ;  /* 0x0000000404007c0c */ /* 0x000fda000ef06670 */
[----:B------:R-:W0:Y:S01]  /*323d0*/  @!P0 LDC.64 R2, c[0x0][0xc80] ;  /* 0x00032000ff028b82 */ /* 0x000e220000000a00 */
[----:B------:R-:W-:Y:S01]  /*323e0*/  MOV R11, RZ ;  /* 0x000000ff000b7202 */ /* 0x000fe20000000f00 */
[----:B------:R-:W-:Y:S02]  /*323f0*/  IMAD.MOV.U32 R5, RZ, RZ, R14 ;  /* 0x000000ffff057224 */ /* 0x000fe400078e000e */
[----:B0-----:R-:W-:-:S06]  /*32400*/  @!P0 IMAD.WIDE R2, R4, 0x4, R2 ;  /* 0x0000000404028825 */ /* 0x001fcc00078e0202 */
[----:B------:R0:W2:Y:S01]  /*32410*/  @!P0 LDG.E R2, desc[UR6][R2.64] ;  /* 0x0000000602028981 */ /* 0x0000a2000c1e1900 */
[C---:B------:R-:W-:Y:S02]  /*32420*/  ISETP.GE.U32.AND P2, PT, R6.reuse, 0x8, PT ;  /* 0x000000080600780c */ /* 0x040fe40003f46070 */
[C---:B------:R-:W-:Y:S01]  /*32430*/  ISETP.GE.U32.AND P3, PT, R6.reuse, 0x10, PT ;  /* 0x000000100600780c */ /* 0x040fe20003f66070 */
[----:B0-----:R-:W-:Y:S02]  /*32440*/  IMAD.MOV.U32 R3, RZ, RZ, RZ ;  /* 0x000000ffff037224 */ /* 0x001fe400078e00ff */
[----:B--2---:R-:W-:Y:S01]  /*32450*/  @!P0 IMAD.MOV.U32 R3, RZ, RZ, R2 ;  /* 0x000000ffff038224 */ /* 0x004fe200078e0002 */
[----:B------:R-:W-:-:S03]  /*32460*/  ISETP.GE.U32.AND P0, PT, R6, 0x2, PT ;  /* 0x000000020600780c */ /* 0x000fc60003f06070 */
[----:B------:R-:W-:-:S10]  /*32470*/  IMAD.MOV.U32 R13, RZ, RZ, R3 ;  /* 0x000000ffff0d7224 */ /* 0x000fd400078e0003 */
[----:B------:R-:W-:Y:S05]  /*32480*/  WARPSYNC.COLLECTIVE R15, `(.L_x_3403) ;  /* 0x000000000f087348 */ /* 0x000fea0003c00000 */
[----:B------:R0:W1:Y:S02]  /*32490*/  SHFL.UP P6, R14, R13, R12, R11 ;  /* 0x0400000c0d0e7389 */ /* 0x00006400000c000b */
[----:B01----:R-:W-:Y:S01]  /*324a0*/  ENDCOLLECTIVE ;  /* 0x000000000000791b */ /* 0x003fe20003800000 */
.L_x_3403:
        /* <DEDUP_REMOVED lines=9> */
.L_x_3404:
        /* <DEDUP_REMOVED lines=8> */
.L_x_3405:
        /* <DEDUP_REMOVED lines=8> */
.L_x_3406:
        /* <DEDUP_REMOVED lines=8> */
.L_x_3407:
[----:B------:R-:W-:Y:S01]  /*326c0*/  MOV R12, 0x1f ;  /* 0x0000001f000c7802 */ /* 0x000fe20000000f00 */
        /* <DEDUP_REMOVED lines=8> */
.L_x_3408:
[----:B------:R-:W-:Y:S01]  /*32750*/  IMAD.MOV.U32 R16, RZ, RZ, R14 ;  /* 0x000000ffff107224 */ /* 0x000fe200078e000e */
[----:B------:R-:W-:Y:S06]  /*32760*/  BRA `(.L_x_3409) ;  /* 0xffffffc800047947 */ /* 0x000fec000383ffff */
.L_x_3287:
[----:B------:R-:W-:Y:S01]  /*32770*/  BSSY B0, `(.L_x_3410) ;  /* 0x0000008000007945 */ /* 0x000fe20003800000 */
[----:B0----5:R-:W-:Y:S01]  /*32780*/  IMAD.MOV.U32 R13, RZ, RZ, R3 ;  /* 0x000000ffff0d7224 */ /* 0x021fe200078e0003 */
[----:B------:R-:W-:Y:S01]  /*32790*/  MOV R12, 0x1 ;  /* 0x00000001000c7802 */ /* 0x000fe20000000f00 */
[----:B------:R-:W-:Y:S02]  /*327a0*/  IMAD.MOV.U32 R11, RZ, RZ, RZ ;  /* 0x000000ffff0b7224 */ /* 0x000fe400078e00ff */
[----:B------:R-:W-:-:S07]  /*327b0*/  IMAD.MOV.U32 R15, RZ, RZ, -0x1 ;  /* 0xffffffffff0f7424 */ /* 0x000fce00078e00ff */
[----:B-12---:R-:W-:Y:S05]  /*327c0*/  WARPSYNC.COLLECTIVE R15, `(.L_x_3411) ;  /* 0x000000000f087348 */ /* 0x006fea0003c00000 */
[----:B------:R0:W3:Y:S02]  /*327d0*/  SHFL.UP P6, R14, R13, R12, R11 ;  /* 0x0400000c0d0e7389 */ /* 0x0000e400000c000b */
[----:B0123--:R-:W-:Y:S01]  /*327e0*/  ENDCOLLECTIVE ;  /* 0x000000000000791b */ /* 0x00ffe20003800000 */
.L_x_3411:
[----:B------:R-:W-:Y:S05]  /*327f0*/  BSYNC B0 ;  /* 0x0000000000007941 */ /* 0x000fea0003800000 */
.L_x_3410:
[----:B------:R-:W2:Y:S01]  /*32800*/  LDL R2, [R1+0xc] ;  /* 0x00000c0001027983 */ /* 0x000ea20000100800 */
[----:B------:R-:W-:Y:S01]  /*32810*/  IMAD.MOV.U32 R12, RZ, RZ, 0x2 ;  /* 0x00000002ff0c7424 */ /* 0x000fe200078e00ff */
[----:B------:R-:W-:Y:S01]  /*32820*/  MOV R15, 0xffffffff ;  /* 0xffffffff000f7802 */ /* 0x000fe20000000f00 */
[----:B------:R-:W-:Y:S01]  /*32830*/  IMAD.MOV.U32 R11, RZ, RZ, RZ ;  /* 0x000000ffff0b7224 */ /* 0x000fe200078e00ff */
        /* <DEDUP_REMOVED lines=8> */
.L_x_3412:
        /* <DEDUP_REMOVED lines=8> */
.L_x_3413:
        /* <DEDUP_REMOVED lines=8> */
.L_x_3414:
        /* <DEDUP_REMOVED lines=8> */
.L_x_3415:
        /* <DEDUP_REMOVED lines=9> */
.L_x_3416:
[----:B------:R-:W-:Y:S01]  /*32ad0*/  IMAD.MOV.U32 R16, RZ, RZ, R14 ;  /* 0x000000ffff107224 */ /* 0x000fe200078e000e */
[----:B------:R-:W-:Y:S06]  /*32ae0*/  BRA `(.L_x_3417) ;  /* 0xffffffc400c87947 */ /* 0x000fec000383ffff */
.L_x_3289:
[----:B------:R-:W-:Y:S01]  /*32af0*/  BSSY B0, `(.L_x_3418) ;  /* 0x0000006000007945 */ /* 0x000fe20003800000 */
[----:B------:R-:W-:Y:S01]  /*32b00*/  PLOP3.LUT P6, PT, P6, PT, PT, 0x8, 0x0 ;  /* 0x000000000000781c */ /* 0x000fe200037ce170 */
[----:B------:R-:W-:-:S12]  /*32b10*/  IMAD.MOV.U32 R15, RZ, RZ, -0x1 ;  /* 0xffffffffff0f7424 */ /* 0x000fd800078e00ff */
[----:B012--5:R-:W-:Y:S05]  /*32b20*/  WARPSYNC.COLLECTIVE R15, `(.L_x_3419) ;  /* 0x000000000f087348 */ /* 0x027fea0003c00000 */
[----:B------:R-:W-:Y:S01]  /*32b30*/  VOTE.ANY R14, PT, P6 ;  /* 0x00000000000e7806 */ /* 0x000fe200030e0100 */
[----:B012--5:R-:W-:Y:S06]  /*32b40*/  ENDCOLLECTIVE ;  /* 0x000000000000791b */ /* 0x027fec0003800000 */
.L_x_3419:
[----:B------:R-:W-:Y:S05]  /*32b50*/  BSYNC B0 ;  /* 0x0000000000007941 */ /* 0x000fea0003800000 */
.L_x_3418:
[----:B------:R-:W-:Y:S01]  /*32b60*/  MOV R5, R14 ;  /* 0x0000000e00057202 */ /* 0x000fe20000000f00 */
[----:B------:R-:W-:Y:S01]  /*32b70*/  IMAD.MOV.U32 R13, RZ, RZ, R3 ;  /* 0x000000ffff0d7224 */ /* 0x000fe200078e0003 */
[----:B------:R-:W-:Y:S01]  /*32b80*/  MOV R15, 0xffffffff ;  /* 0xffffffff000f7802 */ /* 0x000fe20000000f00 */
[----:B------:R-:W-:Y:S01]  /*32b90*/  IMAD.MOV.U32 R11, RZ, RZ, 0x1f ;  /* 0x0000001fff0b7424 */ /* 0x000fe200078e00ff */
[----:B------:R-:W0:Y:S02]  /*32ba0*/  POPC R6, R5 ;  /* 0x0000000500067309 */ /* 0x000e240000000000 */
[----:B0-----:R-:W-:-:S07]  /*32bb0*/  IMAD.MOV.U32 R12, RZ, RZ, R6 ;  /* 0x000000ffff0c7224 */ /* 0x001fce00078e0006 */
[----:B------:R-:W-:Y:S05]  /*32bc0*/  WARPSYNC.COLLECTIVE R15, `(.L_x_3420) ;  /* 0x000000000f087348 */ /* 0x000fea0003c00000 */
[----:B------:R0:W1:Y:S02]  /*32bd0*/  SHFL.IDX P6, R14, R13, R12, R11 ;  /* 0x0000000c0d0e7389 */ /* 0x00006400000c000b */
[----:B01----:R-:W-:Y:S01]  /*32be0*/  ENDCOLLECTIVE ;  /* 0x000000000000791b */ /* 0x003fe20003800000 */
.L_x_3420:
[----:B------:R-:W-:Y:S01]  /*32bf0*/  IMAD.MOV.U32 R17, RZ, RZ, R14 ;  /* 0x000000ffff117224 */ /* 0x000fe200078e000e */
[----:B------:R-:W-:Y:S06]  /*32c00*/  BRA `(.L_x_3421) ;  /* 0xffffffc400b87947 */ /* 0x000fec000383ffff */
.L_x_3291:
[----:B------:R-:W-:Y:S01]  /*32c10*/  BSSY B0, `(.L_x_3422) ;  /* 0x0000007000007945 */ /* 0x000fe20003800000 */
[----:B0-----:R-:W-:Y:S01]  /*32c20*/  IMAD.MOV.U32 R13, RZ, RZ, R2 ;  /* 0x000000ffff0d7224 */ /* 0x001fe200078e0002 */
[----:B------:R-:W-:Y:S01]  /*32c30*/  MOV R15, 0xffffffff ;  /* 0xffffffff000f7802 */ /* 0x000fe20000000f00 */
[----:B------:R-:W-:-:S07]  /*32c40*/  IMAD.MOV.U32 R11, RZ, RZ, 0x1f ;  /* 0x0000001fff0b7424 */ /* 0x000fce00078e00ff */
[----:B-12345:R-:W-:Y:S05]  /*32c50*/  WARPSYNC.COLLECTIVE R15, `(.L_x_3423) ;  /* 0x000000000f087348 */ /* 0x03efea0003c00000 */
[----:B------:R0:W0:Y:S02]  /*32c60*/  SHFL.IDX P6, R14, R13, R12, R11 ;  /* 0x0000000c0d0e7389 */ /* 0x00002400000c000b */
[----:B012345:R-:W-:Y:S01]  /*32c70*/  ENDCOLLECTIVE ;  /* 0x000000000000791b */ /* 0x03ffe20003800000 */
.L_x_3423:
[----:B------:R-:W-:Y:S05]  /*32c80*/  BSYNC B0 ;  /* 0x0000000000007941 */ /* 0x000fea0003800000 */
.L_x_3422:
[----:B------:R-:W-:Y:S01]  /*32c90*/  IMAD.MOV.U32 R2, RZ, RZ, R14 ;  /* 0x000000ffff027224 */ /* 0x000fe200078e000e */
[----:B------:R-:W-:Y:S06]  /*32ca0*/  BRA `(.L_x_3424) ;  /* 0xffffffc400ac7947 */ /* 0x000fec000383ffff */
.L_x_3295:
[----:B0-----:R0:W2:Y:S02]  /*32cb0*/  SYNCS.PHASECHK.TRANS64.TRYWAIT P0, [R0+URZ+0x38820], R3 ;  /* 0x03882003000075a7 */ /* 0x0010a4000800017f */
[----:B--2---:R-:W-:Y:S05]  /*32cc0*/  @!P0 NANOSLEEP.SYNCS 0x989680 ;  /* 0x009896800000895d */ /* 0x004fea0003900000 */
[----:B------:R-:W2:Y:S02]  /*32cd0*/  @!P0 SYNCS.PHASECHK.TRANS64 P0, [R0+URZ+0x38820], R3 ;  /* 0x03882003000085a7 */ /* 0x000ea4000800007f */
[----:B--2---:R-:W-:Y:S05]  /*32ce0*/  @!P0 BRA `(.L_x_3295) ;  /* 0xfffffffc00f08947 */ /* 0x004fea000383ffff */
[----:B------:R-:W-:Y:S05]  /*32cf0*/  BRA `(.L_x_3425) ;  /* 0xffffffcc00347947 */ /* 0x000fea000383ffff */
.L_x_3296:
[----:B------:R-:W2:Y:S01]  /*32d00*/  S2R R2, SR_TID.X ;  /* 0x0000000000027919 */ /* 0x000ea20000002100 */
[----:B------:R-:W-:Y:S01]  /*32d10*/  BSSY B0, `(.L_x_3426) ;  /* 0x000000a000007945 */ /* 0x000fe20003800000 */
[----:B------:R-:W-:Y:S01]  /*32d20*/  IMAD.MOV.U32 R12, RZ, RZ, RZ ;  /* 0x000000ffff0c7224 */ /* 0x000fe200078e00ff */
[----:B------:R-:W-:Y:S01]  /*32d30*/  MOV R11, 0x1f ;  /* 0x0000001f000b7802 */ /* 0x000fe20000000f00 */
[----:B------:R-:W-:Y:S01]  /*32d40*/  IMAD.MOV.U32 R15, RZ, RZ, -0x1 ;  /* 0xffffffffff0f7424 */ /* 0x000fe200078e00ff */
[----:B--2---:R-:W-:-:S04]  /*32d50*/  SHF.R.U32.HI R2, RZ, 0x5, R2 ;  /* 0x00000005ff027819 */ /* 0x004fc80000011602 */
[----:B------:R-:W-:-:S05]  /*32d60*/  LOP3.LUT R2, R2, 0x3, RZ, 0xc0, !PT ;  /* 0x0000000302027812 */ /* 0x000fca00078ec0ff */
[----:B------:R-:W-:-:S07]  /*32d70*/  IMAD.MOV.U32 R13, RZ, RZ, R2 ;  /* 0x000000ffff0d7224 */ /* 0x000fce00078e0002 */
[----:B01---5:R-:W-:Y:S05]  /*32d80*/  WARPSYNC.COLLECTIVE R15, `(.L_x_3427) ;  /* 0x000000000f087348 */ /* 0x023fea0003c00000 */
[----:B------:R2:W3:Y:S02]  /*32d90*/  SHFL.IDX P6, R14, R13, R12, R11 ;  /* 0x0000000c0d0e7389 */ /* 0x0004e400000c000b */
[----:B0123-5:R-:W-:Y:S01]  /*32da0*/  ENDCOLLECTIVE ;  /* 0x000000000000791b */ /* 0x02ffe20003800000 */
.L_x_3427:
[----:B------:R-:W-:Y:S05]  /*32db0*/  BSYNC B0 ;  /* 0x0000000000007941 */ /* 0x000fea0003800000 */
.L_x_3426:
[----:B------:R-:W-:Y:S05]  /*32dc0*/  BRA `(.L_x_3428) ;  /* 0xffffffcc001c7947 */ /* 0x000fea000383ffff */
.L_x_3297:
[----:B------:R-:W-:Y:S01]  /*32dd0*/  BSSY B0, `(.L_x_3429) ;  /* 0x0000006000007945 */ /* 0x000fe20003800000 */
[----:B------:R-:W-:-:S07]  /*32de0*/  IMAD.MOV.U32 R15, RZ, RZ, -0x1 ;  /* 0xffffffffff0f7424 */ /* 0x000fce00078e00ff */
[----:B012--5:R-:W-:Y:S05]  /*32df0*/  WARPSYNC.COLLECTIVE R15, `(.L_x_3430) ;  /* 0x000000000f0c7348 */ /* 0x027fea0003c00000 */
[----:B------:R-:W-:Y:S02]  /*32e00*/  ELECT P6, UR62, PT ;  /* 0x00000000003e782f */ /* 0x000fe400038c0000 */
[----:B------:R-:W-:Y:S01]  /*32e10*/  MOV R14, UR62 ;  /* 0x0000003e000e7c02 */ /* 0x000fe20008000f00 */
[----:B012--5:R-:W-:Y:S10]  /*32e20*/  ENDCOLLECTIVE ;  /* 0x000000000000791b */ /* 0x027ff40003800000 */
.L_x_3430:
[----:B------:R-:W-:Y:S05]  /*32e30*/  BSYNC B0 ;  /* 0x0000000000007941 */ /* 0x000fea0003800000 */
.L_x_3429:
[----:B------:R-:W-:Y:S05]  /*32e40*/  BRA `(.L_x_3431) ;  /* 0xffffffcc00107947 */ /* 0x000fea000383ffff */
.L_x_3299:
[----:B0-----:R0:W2:Y:S02]  /*32e50*/  SYNCS.PHASECHK.TRANS64.TRYWAIT P0, [R6+URZ], R5 ;  /* 0x00000005060075a7 */ /* 0x0010a4000800017f */
[----:B--2---:R-:W-:Y:S05]  /*32e60*/  @!P0 NANOSLEEP.SYNCS 0x989680 ;  /* 0x009896800000895d */ /* 0x004fea0003900000 */
[----:B------:R-:W2:Y:S02]  /*32e70*/  @!P0 SYNCS.PHASECHK.TRANS64 P0, [R6+URZ], R5 ;  /* 0x00000005060085a7 */ /* 0x000ea4000800007f */
[----:B--2---:R-:W-:Y:S05]  /*32e80*/  @!P0 BRA `(.L_x_3299) ;  /* 0xfffffffc00f08947 */ /* 0x004fea000383ffff */
[----:B------:R-:W-:Y:S05]  /*32e90*/  BRA `(.L_x_3432) ;  /* 0xffffffcc00547947 */ /* 0x000fea000383ffff */
.L_x_3300:
[----:B--2---:R2:W3:Y:S02]  /*32ea0*/  SYNCS.PHASECHK.TRANS64.TRYWAIT P0, [R7+URZ], R2 ;  /* 0x00000002070075a7 */ /* 0x0044e4000800017f */
[----:B---3--:R-:W-:Y:S05]  /*32eb0*/  @!P0 NANOSLEEP.SYNCS 0x989680 ;  /* 0x009896800000895d */ /* 0x008fea0003900000 */
[----:B------:R-:W3:Y:S02]  /*32ec0*/  @!P0 SYNCS.PHASECHK.TRANS64 P0, [R7+URZ], R2 ;  /* 0x00000002070085a7 */ /* 0x000ee4000800007f */
[----:B---3--:R-:W-:Y:S05]  /*32ed0*/  @!P0 BRA `(.L_x_3300) ;  /* 0xfffffffc00f08947 */ /* 0x008fea000383ffff */
[----:B------:R-:W-:Y:S05]  /*32ee0*/  BRA `(.L_x_3433) ;  /* 0xffffffcc00487947 */ /* 0x000fea000383ffff */
.L_x_3302:
[----:B---3--:R3:W4:Y:S02]  /*32ef0*/  SYNCS.PHASECHK.TRANS64.TRYWAIT P0, [R4+URZ], R5 ;  /* 0x00000005040075a7 */ /* 0x008724000800017f */
[----:B----4-:R-:W-:Y:S05]  /*32f00*/  @!P0 NANOSLEEP.SYNCS 0x989680 ;  /* 0x009896800000895d */ /* 0x010fea0003900000 */
[----:B------:R-:W4:Y:S02]  /*32f10*/  @!P0 SYNCS.PHASECHK.TRANS64 P0, [R4+URZ], R5 ;  /* 0x00000005040085a7 */ /* 0x000f24000800007f */
[----:B----4-:R-:W-:Y:S05]  /*32f20*/  @!P0 BRA `(.L_x_3302) ;  /* 0xfffffffc00f08947 */ /* 0x010fea000383ffff */
[----:B------:R-:W-:Y:S05]  /*32f30*/  BRA `(.L_x_3434) ;  /* 0xffffffcc00507947 */ /* 0x000fea000383ffff */
.L_x_3435:
        /* <DEDUP_REMOVED lines=12> */
.L_x_15302:


//--------------------- .text._ZN7cutlass13device_kernelIN5flash11enable_sm90INS1_16FlashAttnFwdSm90INS1_25CollectiveMainloopFwdSm90ILi2EN4cute5tupleIJNS5_1CILi1EEES8_S8_EEENS6_IJNS7_ILi128EEENS7_ILi112EEENS7_ILi192EEEEEELi192ENS_6half_tEfNS_4arch4Sm90ELb0ELb0ELb0ELb0ELb0ELb0ELb0ELb1ELb1ELb1ELb0ELb0EEENS1_21CollectiveEpilogueFwdINS6_IJSA_SC_SB_EEES9_SE_SG_Li256ELb0ELb1ELb0ELb0EEENS1_29StaticPersistentTileSchedulerILb0EEEEEEEEEvNT_6ParamsE --------------------------
	.section	.text._ZN7cutlass13device_kernelIN5flash11enable_sm90INS1_16FlashAttnFwdSm90INS1_25CollectiveMainloopFwdSm90ILi2EN4cute5tupleIJNS5_1CILi1EEES8_S8_EEENS6_IJNS7_ILi128EEENS7_ILi112EEENS7_ILi192EEEEEELi192ENS_6half_tEfNS_4arch4Sm90ELb0ELb0ELb0ELb0ELb0ELb0ELb0ELb1ELb1ELb1ELb0ELb0EEENS1_21CollectiveEpilogueFwdINS6_IJSA_SC_SB_EEES9_SE_SG_Li256ELb0ELb1ELb0ELb0EEENS1_29StaticPersistentTileSchedulerILb0EEEEEEEEEvNT_6ParamsE,"ax",@progbits
	.align	128
.text._ZN7cutlass13device_kernelIN5flash11enable_sm90INS1_16FlashAttnFwdSm90INS1_25CollectiveMainloopFwdSm90ILi2EN4cute5tupleIJNS5_1CILi1EEES8_S8_EEENS6_IJNS7_ILi128EEENS7_ILi112EEENS7_ILi192EEEEEELi192ENS_6half_tEfNS_4arch4Sm90ELb0ELb0ELb0ELb0ELb0ELb0ELb0ELb1ELb1ELb1ELb0ELb0EEENS1_21CollectiveEpilogueFwdINS6_IJSA_SC_SB_EEES9_SE_SG_Li256ELb0ELb1ELb0ELb0EEENS1_29StaticPersistentTileSchedulerILb0EEEEEEEEEvNT_6ParamsE:
        .type           _ZN7cutlass13device_kernelIN5flash11enable_sm90INS1_16FlashAttnFwdSm90INS1_25CollectiveMainloopFwdSm90ILi2EN4cute5tupleIJNS5_1CILi1EEES8_S8_EEENS6_IJNS7_ILi128EEENS7_ILi112EEENS7_ILi192EEEEEELi192ENS_6half_tEfNS_4arch4Sm90ELb0ELb0ELb0ELb0ELb0ELb0ELb0ELb1ELb1ELb1ELb0ELb0EEENS1_21CollectiveEpilogueFwdINS6_IJSA_SC_SB_EEES9_SE_SG_Li256ELb0ELb1ELb0ELb0EEENS1_29StaticPersistentTileSchedulerILb0EEEEEEEEEvNT_6ParamsE,@function
        .size           _ZN7cutlass13device_kernelIN5flash11enable_sm90INS1_16FlashAttnFwdSm90INS1_25CollectiveMainloopFwdSm90ILi2EN4cute5tupleIJNS5_1CILi1EEES8_S8_EEENS6_IJNS7_ILi128EEENS7_ILi112EEENS7_ILi192EEEEEELi192ENS_6half_tEfNS_4arch4Sm90ELb0ELb0ELb0ELb0ELb0ELb0ELb0ELb1ELb1ELb1ELb0ELb0EEENS1_21CollectiveEpilogueFwdINS6_IJSA_SC_SB_EEES9_SE_SG_Li256ELb0ELb1ELb0ELb0EEENS1_29StaticPersistentTileSchedulerILb0EEEEEEEEEvNT_6ParamsE,(.L_x_15303 - _ZN7cutlass13device_kernelIN5flash11enable_sm90INS1_16FlashAttnFwdSm90INS1_25CollectiveMainloopFwdSm90ILi2EN4cute5tupleIJNS5_1CILi1EEES8_S8_EEENS6_IJNS7_ILi128EEENS7_ILi112EEENS7_ILi192EEEEEELi192ENS_6half_tEfNS_4arch4Sm90ELb0ELb0ELb0ELb0ELb0ELb0ELb0ELb1ELb1ELb1ELb0ELb0EEENS1_21CollectiveEpilogueFwdINS6_IJSA_SC_SB_EEES9_SE_SG_Li256ELb0ELb1ELb0ELb0EEENS1_29StaticPersistentTileSchedulerILb0EEEEEEEEEvNT_6ParamsE)
        .other          _ZN7cutlass13device_kernelIN5flash11enable_sm90INS1_16FlashAttnFwdSm90INS1_25CollectiveMainloopFwdSm90ILi2EN4cute5tupleIJNS5_1CILi1EEES8_S8_EEENS6_IJNS7_ILi128EEENS7_ILi112EEENS7_ILi192EEEEEELi192ENS_6half_tEfNS_4arch4Sm90ELb0ELb0ELb0ELb0ELb0ELb0ELb0ELb1ELb1ELb1ELb0ELb0EEENS1_21CollectiveEpilogueFwdINS6_IJSA_SC_SB_EEES9_SE_SG_Li256ELb0ELb1ELb0ELb0EEENS1_29StaticPersistentTileSchedulerILb0EEEEEEEEEvNT_6ParamsE,@"STO_CUDA_ENTRY STV_DEFAULT"
_ZN7cutlass13device_kernelIN5flash11enable_sm90INS1_16FlashAttnFwdSm90INS1_25CollectiveMainloopFwdSm90ILi2EN4cute5tupleIJNS5_1CILi1EEES8_S8_EEENS6_IJNS7_ILi128EEENS7_ILi112EEENS7_ILi192EEEEEELi192ENS_6half_tEfNS_4arch4Sm90ELb0ELb0ELb0ELb0ELb0ELb0ELb0ELb1ELb1ELb1ELb0ELb0EEENS1_21CollectiveEpilogueFwdINS6_IJSA_SC_SB_EEES9_SE_SG_Li256ELb0ELb1ELb0ELb0EEENS1_29StaticPersistentTileSchedulerILb0EEEEEEEEEvNT_6ParamsE:
        /* <DEDUP_REMOVED lines=17> */
.L_x_3437:
[----:B------:R-:W-:Y:S05]  /*0110*/  BSYNC B0 ;  /* 0x0000000000007941 */ /* 0x000fea0003800000 */
.L_x_3436:
        /* <DEDUP_REMOVED lines=40> */
.L_x_3438:
        /* <DEDUP_REMOVED lines=22> */
.L_x_3439:
        /* <DEDUP_REMOVED lines=18> */
.L_x_3440:
        /* <DEDUP_REMOVED lines=22> */
.L_x_3441:
        /* <DEDUP_REMOVED lines=22> */
.L_x_3442:
[----:B0-----:R-:W-:Y:S01]  /*08e0*/  ISETP.NE.AND P0, PT, R3, RZ, PT ;  /* 0x000000ff0300720c */ /* 0x001fe20003f05270 */
[----:B------:R-:W-:Y:S01]  /*08f0*/  IMAD.MOV.U32 R3, RZ, RZ, 0x1 ;  /* 0x00000001ff037424 */ /* 0x000fe200078e00ff */
[----:B------:R-:W-:-:S04]  /*0900*/  NOP ;  /* 0x0000000000007918 */ /* 0x000fc80000000000 */
[----:B------:R-:W-:-:S05]  /*0910*/  SEL R3, R3, 0x2, !P0 ;  /* 0x0000000203037807 */ /* 0x000fca0004000000 */
[----:B------:R0:W-:Y:S01]  /*0920*/  STL [R1+0x30], R3 ;  /* 0x0000300301007387 */ /* 0x0001e20000100800 */
[----:B-123--:R-:W-:Y:S06]  /*0930*/  BAR.SYNC.DEFER_BLOCKING 0x0 ;  /* 0x0000000000007b1d */ /* 0x00efec0000010000 */
[----:B------:R-:W-:Y:S05]  /*0940*/  @!P0 BRA `(.L_x_3443) ;  /* 0x000000b000688947 */ /* 0x000fea0003800000 */
.L_x_3444:
        /* <DEDUP_REMOVED lines=9> */
[----:B------:R-:W2:Y:S01]  /*09e0*/  LDL.LU R10, [R1+0x30] ;  /* 0x00003000010a7983 */ /* 0x000ea20000300800 */
[----:B------:R-:W-:Y:S01]  /*09f0*/  VIADD R0, R0, 0xffffff80 ;  /* 0xffffff8000007836 */ /* 0x000fe20000000000 */
[----:B------:R-:W-:Y:S01]  /*0a00*/  UMOV UR61, URZ ;  /* 0x0000003f003d7c82 */ /* 0x000fe20008000000 */
[----:B------:R-:W-:Y:S01]  /*0a10*/  IMAD.MOV.U32 R214, RZ, RZ, -0x2 ;  /* 0xfffffffeffd67424 */ /* 0x000fe200078e00ff */
[----:B------:R-:W-:Y:S01]  /*0a20*/  UMOV UR36, URZ ;  /* 0x0000003f00247c82 */ /* 0x000fe20008000000 */
[----:B------:R-:W-:Y:S01]  /*0a30*/  IMAD.U32 R23, RZ, RZ, UR4 ;  /* 0x00000004ff177e24 */ /* 0x000fe2000f8e00ff */
[----:B0-----:R-:W-:Y:S01]  /*0a40*/  SHF.R.S32.HI R3, RZ, 0x1f, R0 ;  /* 0x0000001fff037819 */ /* 0x001fe20000011400 */
[----:B------:R-:W-:-:S03]  /*0a50*/  IMAD.MOV.U32 R204, RZ, RZ, RZ ;  /* 0x000000ffffcc7224 */ /* 0x000fc600078e00ff */
[CC--:B------:R-:W-:Y:S02]  /*0a60*/  LEA.HI R5, R3.reuse, R0.reuse, RZ, 0x7 ;  /* 0x0000000003057211 */ /* 0x0c0fe400078f38ff */
[-C--:B------:R-:W-:Y:S02]  /*0a70*/  LEA.HI R2, R3, R0.reuse, RZ, 0x5 ;  /* 0x0000000003027211 */ /* 0x080fe400078f28ff */
[----:B------:R-:W-:Y:S02]  /*0a80*/  LOP3.LUT R7, R5, 0xffffff80, RZ, 0xc0, !PT ;  /* 0xffffff8005077812 */ /* 0x000fe400078ec0ff */
[CC--:B------:R-:W-:Y:S01]  /*0a90*/  LEA.HI R8, R3.reuse, R0.reuse, RZ, 0x2 ;  /* 0x0000000003087211 */ /* 0x0c0fe200078f10ff */
[----:B------:R-:W-:Y:S01]  /*0aa0*/  IMAD.SHL.U32 R6, R2, 0x20, RZ ;  /* 0x0000002002067824 */ /* 0x000fe200078e00ff */
[----:B------:R-:W-:Y:S01]  /*0ab0*/  LEA.HI R4, R3, R0, RZ, 0x4 ;  /* 0x0000000003047211 */ /* 0x000fe200078f20ff */
[----:B------:R-:W-:Y:S01]  /*0ac0*/  IMAD.IADD R206, R0, 0x1, -R7 ;  /* 0x0000000100ce7824 */ /* 0x000fe200078e0a07 */
[----:B------:R-:W-:-:S02]  /*0ad0*/  LOP3.LUT R13, R8, 0xfffffffc, RZ, 0xc0, !PT ;  /* 0xfffffffc080d7812 */ /* 0x000fc400078ec0ff */
[----:B------:R-:W-:Y:S02]  /*0ae0*/  LEA.HI R205, R3, R0, RZ, 0x3 ;  /* 0x0000000003cd7211 */ /* 0x000fe400078f18ff */
[----:B------:R-:W-:Y:S01]  /*0af0*/  SHF.R.S32.HI R7, RZ, 0x1f, R206 ;  /* 0x0000001fff077819 */ /* 0x000fe200000114ce */
[----:B------:R-:W-:Y:S01]  /*0b00*/  IMAD.IADD R13, R0, 0x1, -R13 ;  /* 0x00000001000d7824 */ /* 0x000fe200078e0a0d */
[----:B------:R-:W-:Y:S02]  /*0b10*/  SHF.R.S32.HI R210, RZ, 0x7, R5 ;  /* 0x00000007ffd27819 */ /* 0x000fe40000011405 */
[----:B------:R-:W-:Y:S02]  /*0b20*/  LEA.HI R2, R7, R206, RZ, 0x2 ;  /* 0x000000ce07027211 */ /* 0x000fe400078f10ff */
[----:B------:R-:W-:Y:S02]  /*0b30*/  LOP3.LUT R3, R4, 0x3fffff0, RZ, 0xc0, !PT ;  /* 0x03fffff004037812 */ /* 0x000fe400078ec0ff */
[----:B------:R-:W-:-:S02]  /*0b40*/  SHF.R.S32.HI R8, RZ, 0x2, R2 ;  /* 0x00000002ff087819 */ /* 0x000fc40000011402 */
[----:B------:R-:W-:Y:S01]  /*0b50*/  SHF.R.S32.HI R11, RZ, 0x1f, R2 ;  /* 0x0000001fff0b7819 */ /* 0x000fe20000011402 */
[C---:B------:R-:W-:Y:S01]  /*0b60*/  IMAD.IADD R3, R0.reuse, 0x1, -R3 ;  /* 0x0000000100037824 */ /* 0x040fe200078e0a03 */
[----:B------:R-:W-:Y:S02]  /*0b70*/  LOP3.LUT R15, R205, 0xfffffff8, RZ, 0xc0, !PT ;  /* 0xfffffff8cd0f7812 */ /* 0x000fe400078ec0ff */
        /* <DEDUP_REMOVED lines=8> */
[----:B------:R-:W-:Y:S01]  /*0c00*/  LOP3.LUT R6, R6, 0xfffffc00, RZ, 0xc0, !PT ;  /* 0xfffffc0006067812 */ /* 0x000fe200078ec0ff */
[C---:B------:R-:W-:Y:S01]  /*0c10*/  VIADD R19, R17.reuse, 0x40 ;  /* 0x0000004011137836 */ /* 0x040fe20000000000 */
[----:B------:R-:W-:Y:S01]  /*0c20*/  LEA.HI R4, R4, R9, RZ, 0x1 ;  /* 0x0000000904047211 */ /* 0x000fe200078f08ff */
[----:B------:R-:W-:Y:S01]  /*0c30*/  VIADD R18, R17, 0x80 ;  /* 0x0000008011127836 */ /* 0x000fe20000000000 */
[----:B------:R-:W-:Y:S01]  /*0c40*/  LEA.HI R0, R13, R13, RZ, 0x1 ;  /* 0x0000000d0d007211 */ /* 0x000fe200078f08ff */
[----:B------:R-:W-:Y:S01]  /*0c50*/  IMAD R213, R3, 0x40, R6 ;  /* 0x0000004003d57824 */ /* 0x000fe200078e0206 */
[----:B------:R-:W-:-:S02]  /*0c60*/  LOP3.LUT R5, R5, 0x3fffffe, RZ, 0xc0, !PT ;  /* 0x03fffffe05057812 */ /* 0x000fc400078ec0ff */
[----:B------:R-:W-:Y:S02]  /*0c70*/  SHF.R.S32.HI R7, RZ, 0x5, R7 ;  /* 0x00000005ff077819 */ /* 0x000fe40000011407 */
[----:B------:R-:W-:Y:S01]  /*0c80*/  LOP3.LUT R4, R4, 0x1ffffffe, RZ, 0xc0, !PT ;  /* 0x1ffffffe04047812 */ /* 0x000fe200078ec0ff */
[----:B------:R-:W-:Y:S01]  /*0c90*/  IMAD.IADD R5, R210, 0x1, -R5 ;  /* 0x00000001d2057824 */ /* 0x000fe200078e0a05 */
[----:B------:R-:W-:Y:S01]  /*0ca0*/  LOP3.LUT R3, R2, 0x7ffffffc, RZ, 0xc0, !PT ;  /* 0x7ffffffc02037812 */ /* 0x000fe200078ec0ff */
[----:B------:R-:W-:Y:S01]  /*0cb0*/  IMAD R8, R7, 0x10, R8 ;  /* 0x0000001007087824 */ /* 0x000fe200078e0208 */
[----:B------:R-:W-:Y:S01]  /*0cc0*/  LOP3.LUT R0, R0, 0x1ffffffe, RZ, 0xc0, !PT ;  /* 0x1ffffffe00007812 */ /* 0x000fe200078ec0ff */
[----:B------:R-:W-:Y:S01]  /*0cd0*/  IMAD.IADD R4, R9, 0x1, -R4 ;  /* 0x0000000109047824 */ /* 0x000fe200078e0a04 */
        /* <DEDUP_REMOVED lines=8> */
[----:B------:R-:W-:Y:S01]  /*0d60*/  IMAD R212, R0, 0x8, R211 ;  /* 0x0000000800d47824 */ /* 0x000fe200078e02d3 */
[----:B--2---:R-:W-:-:S07]  /*0d70*/  LOP3.LUT R16, R10, 0x1, RZ, 0xfc, !PT ;  /* 0x000000010a107812 */ /* 0x004fce00078efcff */
.L_x_3473:
[----:B0-----:R-:W0:Y:S01]  /*0d80*/  SHFL.IDX PT, R0, R210, RZ, 0x1f ;  /* 0x00001fffd2007589 */ /* 0x001e2200000e0000 */
[----:B-1----:R-:W1:Y:S01]  /*0d90*/  S2UR UR4, SR_CgaCtaId ;  /* 0x00000000000479c3 */ /* 0x002e620000008800 */
[----:B------:R-:W-:Y:S01]  /*0da0*/  ULDC UR5, c[0x0][0xc38] ;  /* 0x00030e0000057ab9 */ /* 0x000fe20000000800 */
[----:B------:R-:W-:Y:S01]  /*0db0*/  R2UR UR13, R23 ;  /* 0x00000000170d72ca */ /* 0x000fe200000e0000 */
[----:B------:R-:W-:Y:S01]  /*0dc0*/  UISETP.NE.AND UP1, UPT, UR5, 0x1, UPT ;  /* 0x000000010500788c */ /* 0x000fe2000bf25270 */
[----:B------:R-:W-:Y:S01]  /*0dd0*/  IMAD.MOV.U32 R2, RZ, RZ, RZ ;  /* 0x000000ffff027224 */ /* 0x000fe200078e00ff */
[----:B------:R-:W-:Y:S01]  /*0de0*/  ULDC.64 UR8, c[0x0][0x418] ;  /* 0x0001060000087ab9 */ /* 0x000fe20000000a00 */
[----:B------:R-:W-:Y:S01]  /*0df0*/  UMOV UR37, 0x400 ;  /* 0x0000040000257882 */ /* 0x000fe20000000000 */
[----:B------:R-:W-:Y:S01]  /*0e00*/  UISETP.NE.U32.AND UP0, UPT, UR8, URZ, UPT ;  /* 0x0000003f0800728c */ /* 0x000fe2000bf05070 */
[----:B------:R-:W2:Y:S01]  /*0e10*/  LDC R81, c[0x0][0x2f0] ;  /* 0x0000bc00ff517b82 */ /* 0x000ea20000000800 */
[----:B------:R-:W-:Y:S01]  /*0e20*/  ULDC UR5, c[0x0][0xc44] ;  /* 0x0003110000057ab9 */ /* 0x000fe20000000800 */
[----:B------:R-:W-:Y:S01]  /*0e30*/  ULDC UR6, c[0x0][0x424] ;  /* 0x0001090000067ab9 */ /* 0x000fe20000000800 */
[----:B------:R-:W-:-:S02]  /*0e40*/  UISETP.NE.AND.EX UP0, UPT, UR9, URZ, UPT, UP0 ;  /* 0x0000003f0900728c */ /* 0x000fc4000bf05300 */
[----:B------:R-:W-:Y:S02]  /*0e50*/  UISETP.NE.AND UP2, UPT, UR5, 0x1, UPT ;  /* 0x000000010500788c */ /* 0x000fe4000bf45270 */
[----:B------:R-:W-:Y:S01]  /*0e60*/  USEL UR6, UR6, 0x1, UP0 ;  /* 0x0000000106067887 */ /* 0x000fe20008000000 */
[----:B------:R-:W-:Y:S01]  /*0e70*/  @UP1 ULDC UR12, c[0x0][0xc40] ;  /* 0x00031000000c1ab9 */ /* 0x000fe20000000800 */
[----:B------:R-:W-:Y:S01]  /*0e80*/  UMOV UR14, UR13 ;  /* 0x0000000d000e7c82 */ /* 0x000fe20008000000 */
[----:B0-----:R-:W-:Y:S01]  /*0e90*/  R2UR UR7, R0 ;  /* 0x00000000000772ca */ /* 0x001fe200000e0000 */
[----:B-1----:R-:W-:-:S05]  /*0ea0*/  ULEA UR37, UR4, UR37, 0x18 ;  /* 0x0000002504257291 */ /* 0x002fca000f8ec03f */
[----:B------:R-:W-:Y:S01]  /*0eb0*/  @UP2 ULDC.64 UR10, c[0x0][0xc48] ;  /* 0x00031200000a2ab9 */ /* 0x000fe20000000a00 */
[----:B------:R-:W-:Y:S01]  /*0ec0*/  @UP1 ULDC UR4, c[0x0][0xc3c] ;  /* 0x00030f0000041ab9 */ /* 0x000fe20000000800 */
[----:B------:R-:W-:Y:S02]  /*0ed0*/  UIADD3 UR9, UR37, 0x15400, URZ ;  /* 0x0001540025097890 */ /* 0x000fe4000fffe03f */
[----:B------:R-:W-:Y:S02]  /*0ee0*/  UIMAD.WIDE.U32 UR4, UR13, UR4, URZ ;  /* 0x000000040d0472a5 */ /* 0x000fe4000f8e003f */
[----:B------:R-:W-:Y:S01]  /*0ef0*/  ULOP3.LUT UP0, URZ, UR9, 0x9f, URZ, 0xc0, !UPT ;  /* 0x0000009f093f7892 */ /* 0x000fe2000f80c03f */
[----:B--2---:R-:W-:Y:S01]  /*0f00*/  IMAD R81, R81, UR6, RZ ;  /* 0x0000000651517c24 */ /* 0x004fe2000f8e02ff */
[----:B------:R-:W-:Y:S02]  /*0f10*/  @UP1 USHF.R.U32.HI UR14, URZ, UR12, UR5 ;  /* 0x0000000c3f0e1299 */ /* 0x000fe40008011605 */
[----:B------:R-:W-:Y:S01]  /*0f20*/  ULEA.HI UR8, UR7, UR7, URZ, 0x1 ;  /* 0x0000000707087291 */ /* 0x000fe2000f8f083f */
[----:B------:R-:W-:Y:S01]  /*0f30*/  VIADD R3, R81, 0x6f ;  /* 0x0000006f51037836 */ /* 0x000fe20000000000 */
[----:B------:R-:W-:Y:S01]  /*0f40*/  PLOP3.LUT P0, PT, PT, PT, UP0, 0x80, 0x0 ;  /* 0x000000000000781c */ /* 0x000fe20003f0f008 */
[----:B------:R-:W-:-:S02]  /*0f50*/  UIMAD.WIDE.U32 UR4, UR14, UR10, URZ ;  /* 0x0000000a0e0472a5 */ /* 0x000fc4000f8e003f */
[----:B------:R-:W-:Y:S01]  /*0f60*/  IMAD.U32 R209, RZ, RZ, UR14 ;  /* 0x0000000effd17e24 */ /* 0x000fe2000f8e00ff */
[----:B------:R-:W-:Y:S01]  /*0f70*/  ULOP3.LUT UR8, UR8, 0x1e, URZ, 0xc0, !UPT ;  /* 0x0000001e08087892 */ /* 0x000fe2000f8ec03f */
[----:B------:R-:W-:Y:S01]  /*0f80*/  IMAD.HI R2, R3, -0x6db6db6d, R2 ;  /* 0x9249249303027827 */ /* 0x000fe200078e0202 */
[----:B------:R-:W-:Y:S01]  /*0f90*/  UMOV UR6, UR14 ;  /* 0x0000000e00067c82 */ /* 0x000fe20008000000 */
[----:B------:R-:W-:Y:S02]  /*0fa0*/  @UP2 USHF.R.U32.HI UR6, URZ, UR11, UR5 ;  /* 0x0000000b3f062299 */ /* 0x000fe40008011605 */
[----:B------:R-:W-:Y:S01]  /*0fb0*/  UIADD3 UR8, UR7, -UR8, URZ ;  /* 0x8000000807087290 */ /* 0x000fe2000fffe03f */
[----:B------:R-:W-:Y:S01]  /*0fc0*/  SHF.R.U32.HI R3, RZ, 0x1f, R2 ;  /* 0x0000001fff037819 */ /* 0x000fe20000011602 */
[----:B------:R-:W-:Y:S02]  /*0fd0*/  UMOV UR4, UR13 ;  /* 0x0000000d00047c82 */ /* 0x000fe40008000000 */
[----:B------:R-:W-:Y:S01]  /*0fe0*/  ULEA UR8, UR8, UR9, 0xd ;  /* 0x0000000908087291 */ /* 0x000fe2000f8e683f */
[----:B------:R-:W-:Y:S01]  /*0ff0*/  IMAD.U32 R208, RZ, RZ, UR6 ;  /* 0x00000006ffd07e24 */ /* 0x000fe2000f8e00ff */
[----:B------:R-:W-:Y:S01]  /*1000*/  LEA.HI.SX32 R120, R2, R3, 0x1a ;  /* 0x0000000302787211 */ /* 0x000fe200078fd2ff */
[----:B------:R-:W-:Y:S01]  /*1010*/  IMAD.U32 R207, RZ, RZ, UR4 ;  /* 0x00000004ffcf7e24 */ /* 0x000fe2000f8e00ff */
[----:B------:R-:W-:-:S04]  /*1020*/  USHF.R.U32.HI UR8, URZ, 0x4, UR8 ;  /* 0x000000043f087899 */ /* 0x000fc80008011608 */
[----:B------:R-:W-:Y:S01]  /*1030*/  ULOP3.LUT UR38, UR8, 0x3fff, URZ, 0xc0, !UPT ;  /* 0x00003fff08267892 */ /* 0x000fe2000f8ec03f */
[----:B---3-5:R-:W-:Y:S11]  /*1040*/  @!P0 BRA `(.L_x_3445) ;  /* 0x0000000000408947 */ /* 0x028ff60003800000 */
        /* <DEDUP_REMOVED lines=16> */
.L_x_3445:
[----:B------:R-:W-:Y:S02]  /*1150*/  LOP3.LUT R0, R204, 0x1, RZ, 0xc0, !PT ;  /* 0x00000001cc007812 */ /* 0x000fe400078ec0ff */
[----:B------:R-:W-:Y:S02]  /*1160*/  ISETP.NE.AND P0, PT, R16, 0x3, PT ;  /* 0x000000031000780c */ /* 0x000fe40003f05270 */
[----:B------:R-:W-:-:S04]  /*1170*/  SHF.L.U32 R0, R0, 0x1f, RZ ;  /* 0x0000001f00007819 */ /* 0x000fc800000006ff */
[----:B------:R-:W0:Y:S02]  /*1180*/  SYNCS.PHASECHK.TRANS64.TRYWAIT P1, [UR37+0x36800], R0 ;  /* 0x03680000ff0075a7 */ /* 0x000e240008020165 */
[----:B0-----:R-:W-:Y:S05]  /*1190*/  @!P1 BRA `(.L_x_3446) ;  /* 0x000000f000289947 */ /* 0x001fea0003800000 */
.L_x_3567:
[----:B------:R-:W-:Y:S05]  /*11a0*/  @!P0 BRA `(.L_x_3447) ;  /* 0x0000000000048947 */ /* 0x000fea0003800000 */
[----:B------:R-:W-:Y:S01]  /*11b0*/  BPT.TRAP 0x1 ;  /* 0x000000040000795c */ /* 0x000fe20000300000 */
.L_x_3447:
[----:B------:R-:W-:Y:S02]  /*11c0*/  IMAD.U32 R2, RZ, RZ, UR36 ;  /* 0x00000024ff027e24 */ /* 0x000fe4000f8e00ff */
[----:B0-----:R-:W-:-:S03]  /*11d0*/  IMAD.U32 R3, RZ, RZ, UR61 ;  /* 0x0000003dff037e24 */ /* 0x001fc6000f8e00ff */
[----:B------:R-:W-:Y:S02]  /*11e0*/  LEA R2, R2, UR37, 0x3 ;  /* 0x0000002502027c11 */ /* 0x000fe4000f8e18ff */
[----:B------:R-:W-:-:S04]  /*11f0*/  SHF.L.U32 R3, R3, 0x1f, RZ ;  /* 0x0000001f03037819 */ /* 0x000fc800000006ff */
[----:B------:R0:W1:Y:S01]  /*1200*/  SYNCS.PHASECHK.TRANS64.TRYWAIT P2, [R2+URZ+0x36830], R3 ;  /* 0x03683003020075a7 */ /* 0x000062000804017f */
[----:B------:R-:W-:Y:S05]  /*1210*/  @!P0 BRA `(.L_x_3448) ;  /* 0x0000000000048947 */ /* 0x000fea0003800000 */
[----:B------:R-:W-:Y:S01]  /*1220*/  BPT.TRAP 0x1 ;  /* 0x000000040000795c */ /* 0x000fe20000300000 */
.L_x_3448:
[----:B------:R-:W2:Y:S01]  /*1230*/  S2R R0, SR_TID.X ;  /* 0x0000000000007919 */ /* 0x000ea20000002100 */
[----:B------:R-:W-:Y:S01]  /*1240*/  IMAD.MOV.U32 R119, RZ, RZ, RZ ;  /* 0x000000ffff777224 */ /* 0x000fe200078e00ff */
[----:B--2---:R-:W-:-:S04]  /*1250*/  LOP3.LUT R0, R0, 0x7f, RZ, 0xc0, !PT ;  /* 0x0000007f00007812 */ /* 0x004fc800078ec0ff */
[----:B------:R-:W-:Y:S01]  /*1260*/  ISETP.NE.AND P1, PT, R0, RZ, PT ;  /* 0x000000ff0000720c */ /* 0x000fe20003f25270 */
[----:B-1----:R-:W-:-:S12]  /*1270*/  @P2 BRA `(.L_x_3449) ;  /* 0x0000000000082947 */ /* 0x002fd80003800000 */
[----:B------:R-:W1:Y:S02]  /*1280*/  SYNCS.PHASECHK.TRANS64.TRYWAIT P2, [R2+URZ+0x36830], R3 ;  /* 0x03683003020075a7 */ /* 0x000e64000804017f */
[----:B-1----:R-:W-:Y:S05]  /*1290*/  @!P2 BRA `(.L_x_3450) ;  /* 0x000000f00000a947 */ /* 0x002fea0003800000 */
.L_x_3449:
[----:B------:R-:W-:Y:S05]  /*12a0*/  WARPSYNC.ALL ;  /* 0x0000000000007948 */ /* 0x000fea0003800000 */
[----:B------:R-:W-:Y:S01]  /*12b0*/  UIADD3 UR37, UR37, 0x21400, URZ ;  /* 0x0002140025257890 */ /* 0x000fe2000fffe03f */
[----:B------:R-:W-:Y:S01]  /*12c0*/  WARPGROUP.ARRIVE ;  /* 0x00000000000079c5 */ /* 0x000fe20000000000 */
[----:B------:R-:W-:Y:S01]  /*12d0*/  ULOP3.LUT UR4, UR38, 0x10000, URZ, 0xfc, !UPT ;  /* 0x0001000026047892 */ /* 0x000fe2000f8efc3f */
[----:B------:R-:W-:Y:S01]  /*12e0*/  MOV R0, UR36 ;  /* 0x0000002400007c02 */ /* 0x000fe20008000f00 */
[----:B------:R-:W-:Y:S01]  /*12f0*/  USHF.R.U32.HI UR37, URZ, 0x4, UR37 ;  /* 0x000000043f257899 */ /* 0x000fe20008011625 */
[----:B01----:R-:W-:Y:S01]  /*1300*/  IMAD.IADD R3, R214, 0x1, R81 ;  /* 0x00000001d6037824 */ /* 0x003fe200078e0251 */
[----:B------:R-:W-:Y:S01]  /*1310*/  UMOV UR7, 0x40000040 ;  /* 0x4000004000077882 */ /* 0x000fe20000000000 */
[----:B------:R-:W-:Y:S01]  /*1320*/  UMOV UR11, 0x40000040 ;  /* 0x40000040000b7882 */ /* 0x000fe20000000000 */
[----:B------:R-:W-:Y:S01]  /*1330*/  ULOP3.LUT UR37, UR37, 0x3fff, URZ, 0xc0, !UPT ;  /* 0x00003fff25257892 */ /* 0x000fe2000f8ec03f */
[----:B------:R-:W-:Y:S01]  /*1340*/  IMAD R3, R120, -0x70, R3 ;  /* 0xffffff9078037824 */ /* 0x000fe200078e0203 */
[----:B------:R-:W-:Y:S01]  /*1350*/  UMOV UR8, UR4 ;  /* 0x0000000400087c82 */ /* 0x000fe20008000000 */
[----:B------:R-:W-:Y:S01]  /*1360*/  UMOV UR12, UR4 ;  /* 0x00000004000c7c82 */ /* 0x000fe20008000000 */
[----:B------:R-:W-:Y:S01]  /*1370*/  ULOP3.LUT UR5, UR37, 0x10000, URZ, 0xfc, !UPT ;  /* 0x0001000025057892 */ /* 0x000fe2000f8efc3f */
[----:B------:R-:W-:Y:S01]  /*1380*/  P2R R80, PR, RZ, 0x2 ;  /* 0x00000002ff507803 */ /* 0x000fe20000000000 */
[----:B------:R-:W-:Y:S01]  /*1390*/  UMOV UR15, 0x40000040 ;  /* 0x40000040000f7882 */ /* 0x000fe20000000000 */
[----:B------:R-:W-:Y:S01]  /*13a0*/  UMOV UR16, UR4 ;  /* 0x0000000400107c82 */ /* 0x000fe20008000000 */
[----:B------:R-:W-:Y:S01]  /*13b0*/  UIMAD UR6, UR36, 0xa80, UR5 ;  /* 0x00000a80240678a4 */ /* 0x000fe2000f8e0205 */
[C---:B------:R-:W-:Y:S01]  /*13c0*/  ISETP.GT.AND P2, PT, R3.reuse, RZ, PT ;  /* 0x000000ff0300720c */ /* 0x040fe20003f44270 */
[----:B------:R-:W-:Y:S01]  /*13d0*/  IMAD.U32 R7, RZ, RZ, UR5 ;  /* 0x00000005ff077e24 */ /* 0x000fe2000f8e00ff */
[----:B------:R-:W-:Y:S01]  /*13e0*/  UMOV UR5, 0x40000040 ;  /* 0x4000004000057882 */ /* 0x000fe20000000000 */
[----:B------:R-:W-:Y:S01]  /*13f0*/  UIADD3 UR10, UR6, 0x80, URZ ;  /* 0x00000080060a7890 */ /* 0x000fe2000fffe03f */
[C---:B------:R-:W-:Y:S01]  /*1400*/  ISETP.GT.AND P3, PT, R3.reuse, 0x1, PT ;  /* 0x000000010300780c */ /* 0x040fe20003f64270 */
[----:B------:R-:W-:Y:S01]  /*1410*/  UMOV UR9, UR5 ;  /* 0x0000000500097c82 */ /* 0x000fe20008000000 */
[----:B------:R-:W-:Y:S01]  /*1420*/  UIADD3 UR14, UR6, 0x180, URZ ;  /* 0x00000180060e7890 */ /* 0x000fe2000fffe03f */
[C---:B------:R-:W-:Y:S01]  /*1430*/  ISETP.GT.AND P4, PT, R3.reuse, 0x8, PT ;  /* 0x000000080300780c */ /* 0x040fe20003f84270 */
[----:B------:R-:W-:Y:S01]  /*1440*/  HGMMA.64x16x16.F32 R72, gdesc[UR4], RZ, !UPT, gsb0 ;  /* 0x00200000044879f0 */ /* 0x000fe2000c0008ff */
[----:B------:R-:W-:Y:S01]  /*1450*/  UMOV UR13, UR5 ;  /* 0x00000005000d7c82 */ /* 0x000fe20008000000 */
[----:B------:R-:W-:Y:S01]  /*1460*/  UIADD3 UR18, UR6, 0x200, URZ ;  /* 0x0000020006127890 */ /* 0x000fe2000fffe03f */
[C---:B------:R-:W-:Y:S01]  /*1470*/  ISETP.GT.AND P5, PT, R3.reuse, 0x9, PT ;  /* 0x000000090300780c */ /* 0x040fe20003fa4270 */
[----:B------:R-:W-:Y:S01]  /*1480*/  UMOV UR17, UR5 ;  /* 0x0000000500117c82 */ /* 0x000fe20008000000 */
[----:B------:R-:W-:Y:S01]  /*1490*/  UMOV UR19, 0x40000040 ;  /* 0x4000004000137882 */ /* 0x000fe20000000000 */
[----:B------:R-:W-:Y:S01]  /*14a0*/  UIADD3 UR22, UR6, 0x280, URZ ;  /* 0x0000028006167890 */ /* 0x000fe2000fffe03f */
[C---:B------:R-:W-:Y:S01]  /*14b0*/  ISETP.GT.AND P6, PT, R3.reuse, 0x21, PT ;  /* 0x000000210300780c */ /* 0x040fe20003fc4270 */
[----:B------:R-:W-:Y:S01]  /*14c0*/  UMOV UR20, UR4 ;  /* 0x0000000400147c82 */ /* 0x000fe20008000000 */
[----:B------:R-:W-:Y:S01]  /*14d0*/  UMOV UR21, UR5 ;  /* 0x0000000500157c82 */ /* 0x000fe20008000000 */
[----:B------:R-:W-:Y:S01]  /*14e0*/  UMOV UR23, 0x40000040 ;  /* 0x4000004000177882 */ /* 0x000fe20000000000 */
[----:B------:R-:W-:Y:S01]  /*14f0*/  UIADD3 UR7, UR4, 0x2, URZ ;  /* 0x0000000204077890 */ /* 0x000fe2000fffe03f */
[C---:B------:R-:W-:Y:S01]  /*1500*/  ISETP.GT.AND P1, PT, R3.reuse, 0x49, PT ;  /* 0x000000490300780c */ /* 0x040fe20003f24270 */
[----:B------:R-:W-:Y:S01]  /*1510*/  UIADD3 UR26, UR6, 0x284, URZ ;  /* 0x00000284061a7890 */ /* 0x000fe2000fffe03f */
[----:B------:R-:W-:Y:S01]  /*1520*/  P2R R82, PR, RZ, 0x1 ;  /* 0x00000001ff527803 */ /* 0x000fe20000000000 */
[----:B------:R-:W-:Y:S01]  /*1530*/  UMOV UR27, 0x40000040 ;  /* 0x40000040001b7882 */ /* 0x000fe20000000000 */
[----:B------:R-:W-:Y:S01]  /*1540*/  UIADD3 UR30, UR6, 0x286, URZ ;  /* 0x00000286061e7890 */ /* 0x000fe2000fffe03f */
[----:B------:R-:W-:Y:S01]  /*1550*/  ISETP.GT.AND P0, PT, R3, 0x50, PT ;  /* 0x000000500300780c */ /* 0x000fe20003f04270 */
[----:B------:R-:W-:Y:S01]  /*1560*/  UMOV UR31, 0x40000040 ;  /* 0x40000040001f7882 */ /* 0x000fe20000000000 */
[----:B------:R-:W-:Y:S01]  /*1570*/  UIADD3 UR34, UR6, 0x600, URZ ;  /* 0x0000060006227890 */ /* 0x000fe2000fffe03f */
[--C-:B------:R-:W-:Y:S01]  /*1580*/  IMAD.MOV.U32 R118, RZ, RZ, R119.reuse ;  /* 0x000000ffff767224 */ /* 0x100fe200078e0077 */
        /* <DEDUP_REMOVED lines=16> */
[----:B------:R-:W-:Y:S01]  /*1690*/  UMOV UR39, 0x40000040 ;  /* 0x4000004000277882 */ /* 0x000fe20000000000 */
[--C-:B------:R-:W-:Y:S01]  /*16a0*/  IMAD.MOV.U32 R106, RZ, RZ, R119.reuse ;  /* 0x000000ffff6a7224 */ /* 0x100fe200078e0077 */
[----:B------:R-:W-:Y:S01]  /*16b0*/  MOV R104, R119 ;  /* 0x0000007700687202 */ /* 0x000fe20000000f00 */
[----:B------:R-:W-:-:S02]  /*16c0*/  IMAD.MOV.U32 R102, RZ, RZ, R119 ;  /* 0x000000ffff667224 */ /* 0x000fc400078e0077 */
[--C-:B------:R-:W-:Y:S02]  /*16d0*/  IMAD.MOV.U32 R100, RZ, RZ, R119.reuse ;  /* 0x000000ffff647224 */ /* 0x100fe400078e0077 */
        /* <DEDUP_REMOVED lines=10> */
[----:B------:R-:W-:Y:S01]  /*1780*/  UIADD3 UR10, UR6, 0x100, URZ ;  /* 0x00000100060a7890 */ /* 0x000fe2000fffe03f */
[----:B------:R-:W-:Y:S01]  /*1790*/  IMAD.MOV.U32 R84, RZ, RZ, R119 ;  /* 0x000000ffff547224 */ /* 0x000fe200078e0077 */
[----:B------:R-:W-:Y:S01]  /*17a0*/  UMOV UR8, UR4 ;  /* 0x0000000400087c82 */ /* 0x000fe20008000000 */
[----:B------:R-:W-:Y:S01]  /*17b0*/  UMOV UR9, UR5 ;  /* 0x0000000500097c82 */ /* 0x000fe20008000000 */
        /* <DEDUP_REMOVED lines=11> */
[----:B------:R-:W-:Y:S02]  /*1870*/  UIADD3 UR12, UR6, 0x2, URZ ;  /* 0x00000002060c7890 */ /* 0x000fe4000fffe03f */
[----:B------:R-:W-:Y:S01]  /*1880*/  UIADD3 UR14, UR6, 0x182, URZ ;  /* 0x00000182060e7890 */ /* 0x000fe2000fffe03f */
[----:B------:R-:W-:Y:S01]  /*1890*/  UMOV UR15, 0x40000040 ;  /* 0x40000040000f7882 */ /* 0x000fe20000000000 */
        /* <DEDUP_REMOVED lines=14> */
[----:B------:R-:W-:Y:S01]  /*1980*/  UMOV UR9, 0x40000040 ;  /* 0x4000004000097882 */ /* 0x000fe20000000000 */
[----:B------:R-:W-:Y:S01]  /*1990*/  UMOV UR10, UR12 ;  /* 0x0000000c000a7c82 */ /* 0x000fe20008000000 */
[----:B------:R-:W-:Y:S01]  /*19a0*/  UMOV UR11, 0x40000040 ;  /* 0x40000040000b7882 */ /* 0x000fe20000000000 */
[----:B------:R-:W-:Y:S01]  /*19b0*/  UMOV UR12, UR8 ;  /* 0x00000008000c7c82 */ /* 0x000fe20008000000 */
[----:B------:R-:W-:Y:S01]  /*19c0*/  UMOV UR13, UR9 ;  /* 0x00000009000d7c82 */ /* 0x000fe20008000000 */
[----:B------:R-:W-:Y:S01]  /*19d0*/  UMOV UR16, UR8 ;  /* 0x0000000800107c82 */ /* 0x000fe20008000000 */
[----:B------:R-:W-:Y:S01]  /*19e0*/  UMOV UR17, UR9 ;  /* 0x0000000900117c82 */ /* 0x000fe20008000000 */
[----:B------:R-:W-:Y:S01]  /*19f0*/  UMOV UR20, UR8 ;  /* 0x0000000800147c82 */ /* 0x000fe20008000000 */
[----:B------:R-:W-:Y:S01]  /*1a00*/  UMOV UR21, UR9 ;  /* 0x0000000900157c82 */ /* 0x000fe20008000000 */
[----:B------:R-:W-:Y:S01]  /*1a10*/  UIADD3 UR7, UR4, 0x4, URZ ;  /* 0x0000000404077890 */ /* 0x000fe2000fffe03f */
[----:B------:R-:W-:-:S02]  /*1a20*/  WARPGROUP.DEPBAR.LE gsb0, 0x0 ;  /* 0x00008000000079c5 */ /* 0x000fc40000010000 */
        /* <DEDUP_REMOVED lines=18> */
[----:B------:R-:W-:Y:S01]  /*1b50*/  UMOV UR12, UR7 ;  /* 0x00000007000c7c82 */ /* 0x000fe20008000000 */
[----:B------:R-:W-:Y:S01]  /*1b60*/  UMOV UR13, 0x40000040 ;  /* 0x40000040000d7882 */ /* 0x000fe20000000000 */
        /* <DEDUP_REMOVED lines=21> */
[----:B------:R-:W-:-:S07]  /*1cc0*/  UIADD3 UR10, UR6, 0x804, URZ ;  /* 0x00000804060a7890 */ /* 0x000fce000fffe03f */
        /* <DEDUP_REMOVED lines=363> */
[----:B------:R-:W-:Y:S01]  /*3380*/  UIADD3 UR7, UR6, 0x986, URZ ;  /* 0x0000098606077890 */ /* 0x000fe2000fffe03f */
[----:B------:R-:W-:Y:S02]  /*3390*/  WARPGROUP.DEPBAR.LE gsb0, 0x0 ;  /* 0x00008000000079c5 */ /* 0x000fe40000010000 */
[----:B------:R-:W-:-:S06]  /*33a0*/  WARPGROUP.ARRIVE ;  /* 0x00000000000079c5 */ /* 0x000fcc0000000000 */
[----:B------:R-:W-:Y:S03]  /*33b0*/  HGMMA.64x16x16.F32 R32, gdesc[UR56], R32, gsb0 ;  /* 0x00200000382079f0 */ /* 0x000fe60008000820 */
        /* <DEDUP_REMOVED lines=9> */
[----:B------:R-:W-:Y:S01]  /*3450*/  WARPGROUP.ARRIVE ;  /* 0x00000000000079c5 */ /* 0x000fe20000000000 */
[----:B------:R-:W-:Y:S01]  /*3460*/  FSEL R83, R72, -INF , P2 ;  /* 0xff80000048537808 */ /* 0x000fe20001000000 */
[--C-:B------:R-:W-:Y:S01]  /*3470*/  IMAD.MOV.U32 R72, RZ, RZ, R119.reuse ;  /* 0x000000ffff487224 */ /* 0x100fe200078e0077 */
[----:B------:R-:W-:Y:S02]  /*3480*/  FSEL R73, R73, -INF , P3 ;  /* 0xff80000049497808 */ /* 0x000fe40001800000 */
[----:B------:R-:W-:Y:S01]  /*3490*/  FSEL R85, R76, -INF , P4 ;  /* 0xff8000004c557808 */ /* 0x000fe20002000000 */
[----:B------:R-:W-:Y:S01]  /*34a0*/  HGMMA.64x16x16.F32 R64, gdesc[UR52], R64, gsb0 ;  /* 0x00200000344079f0 */ /* 0x000fe20008000840 */
[----:B------:R-:W-:Y:S01]  /*34b0*/  UIADD3 UR54, UR6, 0x806, URZ ;  /* 0x0000080606367890 */ /* 0x000fe2000fffe03f */
[----:B------:R-:W-:Y:S01]  /*34c0*/  FMNMX.FTZ R0, R83, R73, !PT ;  /* 0x0000004953007209 */ /* 0x000fe20007810000 */
[----:B------:R-:W-:Y:S01]  /*34d0*/  UMOV UR55, 0x40000040 ;  /* 0x4000004000377882 */ /* 0x000fe20000000000 */
[----:B------:R-:W-:Y:S01]  /*34e0*/  FSEL R5, R74, -INF , P2 ;  /* 0xff8000004a057808 */ /* 0x000fe20001000000 */
[----:B------:R-:W-:Y:S01]  /*34f0*/  IMAD.MOV.U32 R76, RZ, RZ, R119 ;  /* 0x000000ffff4c7224 */ /* 0x000fe200078e0077 */
[----:B------:R-:W-:-:S02]  /*3500*/  FSEL R77, R77, -INF , P5 ;  /* 0xff8000004d4d7808 */ /* 0x000fc40002800000 */
[----:B------:R-:W-:Y:S02]  /*3510*/  ISETP.GT.AND P2, PT, R3, 0x10, PT ;  /* 0x000000100300780c */ /* 0x000fe40003f44270 */
[----:B------:R-:W-:Y:S02]  /*3520*/  FMNMX.FTZ R0, R85, R0, !PT ;  /* 0x0000000055007209 */ /* 0x000fe40007810000 */
[----:B------:R-:W-:Y:S02]  /*3530*/  FSEL R75, R75, -INF , P3 ;  /* 0xff8000004b4b7808 */ /* 0x000fe40001800000 */
[----:B------:R-:W-:Y:S02]  /*3540*/  ISETP.GT.AND P3, PT, R3, 0x11, PT ;  /* 0x000000110300780c */ /* 0x000fe40003f64270 */
[----:B------:R-:W-:Y:S02]  /*3550*/  FMNMX.FTZ R0, R77, R0, !PT ;  /* 0x000000004d007209 */ /* 0x000fe40007810000 */
[----:B------:R-:W-:Y:S01]  /*3560*/  FSEL R9, R78, -INF , P4 ;  /* 0xff8000004e097808 */ /* 0x000fe20002000000 */
[----:B------:R-:W-:Y:S01]  /*3570*/  IMAD.MOV.U32 R78, RZ, RZ, R119 ;  /* 0x000000ffff4e7224 */ /* 0x000fe200078e0077 */
[----:B------:R-:W-:-:S02]  /*3580*/  ISETP.GT.AND P4, PT, R3, 0x18, PT ;  /* 0x000000180300780c */ /* 0x000fc40003f84270 */
[----:B------:R-:W-:Y:S02]  /*3590*/  FSEL R79, R79, -INF , P5 ;  /* 0xff8000004f4f7808 */ /* 0x000fe40002800000 */
[----:B------:R-:W-:Y:S02]  /*35a0*/  ISETP.GT.AND P5, PT, R3, 0x19, PT ;  /* 0x000000190300780c */ /* 0x000fe40003fa4270 */
[----:B------:R-:W-:Y:S01]  /*35b0*/  MOV R74, R119 ;  /* 0x00000077004a7202 */ /* 0x000fe20000000f00 */
[----:B------:R-:W-:Y:S02]  /*35c0*/  WARPGROUP.DEPBAR.LE gsb0, 0x0 ;  /* 0x00008000000079c5 */ /* 0x000fe40000010000 */
[----:B------:R-:W-:Y:S01]  /*35d0*/  WARPGROUP.ARRIVE ;  /* 0x00000000000079c5 */ /* 0x000fe20000000000 */
[----:B------:R-:W-:Y:S01]  /*35e0*/  FSEL R87, R64, -INF , P2 ;  /* 0xff80000040577808 */ /* 0x000fe20001000000 */
[----:B------:R-:W-:Y:S01]  /*35f0*/  IMAD.MOV.U32 R64, RZ, RZ, R119 ;  /* 0x000000ffff407224 */ /* 0x000fe200078e0077 */
[----:B------:R-:W-:-:S02]  /*3600*/  FSEL R65, R65, -INF , P3 ;  /* 0xff80000041417808 */ /* 0x000fc40001800000 */
[----:B------:R-:W-:Y:S01]  /*3610*/  FMNMX.FTZ R0, R87, R0, !PT ;  /* 0x0000000057007209 */ /* 0x000fe20007810000 */
[----:B------:R-:W-:Y:S01]  /*3620*/  HGMMA.64x16x16.F32 R56, gdesc[UR52], R56, gsb0 ;  /* 0x00200000343879f0 */ /* 0x000fe20008000838 */
[----:B------:R-:W-:Y:S01]  /*3630*/  UIADD3 UR54, UR6, 0x886, URZ ;  /* 0x0000088606367890 */ /* 0x000fe2000fffe03f */
[----:B------:R-:W-:Y:S01]  /*3640*/  FSEL R89, R68, -INF , P4 ;  /* 0xff80000044597808 */ /* 0x000fe20002000000 */
[----:B------:R-:W-:Y:S01]  /*3650*/  UMOV UR55, 0x40000040 ;  /* 0x4000004000377882 */ /* 0x000fe20000000000 */
[----:B------:R-:W-:Y:S01]  /*3660*/  FMNMX.FTZ R0, R65, R0, !PT ;  /* 0x0000000041007209 */ /* 0x000fe20007810000 */
[--C-:B------:R-:W-:Y:S01]  /*3670*/  IMAD.MOV.U32 R68, RZ, RZ, R119.reuse ;  /* 0x000000ffff447224 */ /* 0x100fe200078e0077 */
[----:B------:R-:W-:Y:S01]  /*3680*/  FSEL R11, R66, -INF , P2 ;  /* 0xff800000420b7808 */ /* 0x000fe20001000000 */
[----:B------:R-:W-:Y:S01]  /*3690*/  IMAD.MOV.U32 R66, RZ, RZ, R119 ;  /* 0x000000ffff427224 */ /* 0x000fe200078e0077 */
[----:B------:R-:W-:Y:S02]  /*36a0*/  FSEL R69, R69, -INF , P5 ;  /* 0xff80000045457808 */ /* 0x000fe40002800000 */
[----:B------:R-:W-:-:S02]  /*36b0*/  ISETP.GT.AND P2, PT, R3, 0x20, PT ;  /* 0x000000200300780c */ /* 0x000fc40003f44270 */
[----:B------:R-:W-:Y:S02]  /*36c0*/  FMNMX.FTZ R0, R89, R0, !PT ;  /* 0x0000000059007209 */ /* 0x000fe40007810000 */
[----:B------:R-:W-:Y:S02]  /*36d0*/  FSEL R71, R71, -INF , P5 ;  /* 0xff80000047477808 */ /* 0x000fe40002800000 */
[----:B------:R-:W-:Y:S02]  /*36e0*/  FMNMX.FTZ R0, R69, R0, !PT ;  /* 0x0000000045007209 */ /* 0x000fe40007810000 */
[C---:B------:R-:W-:Y:S02]  /*36f0*/  ISETP.GT.AND P5, PT, R3.reuse, 0x28, PT ;  /* 0x000000280300780c */ /* 0x040fe40003fa4270 */
[----:B------:R-:W-:Y:S01]  /*3700*/  FSEL R13, R70, -INF , P4 ;  /* 0xff800000460d7808 */ /* 0x000fe20002000000 */
[----:B------:R-:W-:Y:S01]  /*3710*/  IMAD.MOV.U32 R70, RZ, RZ, R119 ;  /* 0x000000ffff467224 */ /* 0x000fe200078e0077 */
[----:B------:R-:W-:-:S02]  /*3720*/  ISETP.GT.AND P4, PT, R3, 0x29, PT ;  /* 0x000000290300780c */ /* 0x000fc40003f84270 */
[----:B------:R-:W-:Y:S02]  /*3730*/  FSEL R67, R67, -INF , P3 ;  /* 0xff80000043437808 */ /* 0x000fe40001800000 */
[----:B------:R-:W-:Y:S01]  /*3740*/  ISETP.GT.AND P3, PT, R3, 0x30, PT ;  /* 0x000000300300780c */ /* 0x000fe20003f64270 */
[----:B------:R-:W-:Y:S02]  /*3750*/  WARPGROUP.DEPBAR.LE gsb0, 0x0 ;  /* 0x00008000000079c5 */ /* 0x000fe40000010000 */
[----:B------:R-:W-:Y:S01]  /*3760*/  WARPGROUP.ARRIVE ;  /* 0x00000000000079c5 */ /* 0x000fe20000000000 */
[----:B------:R-:W-:Y:S01]  /*3770*/  FSEL R91, R56, -INF , P2 ;  /* 0xff800000385b7808 */ /* 0x000fe20001000000 */
[--C-:B------:R-:W-:Y:S01]  /*3780*/  IMAD.MOV.U32 R56, RZ, RZ, R119.reuse ;  /* 0x000000ffff387224 */ /* 0x100fe200078e0077 */
[----:B------:R-:W-:Y:S02]  /*3790*/  FSEL R93, R57, -INF , P6 ;  /* 0xff800000395d7808 */ /* 0x000fe40003000000 */
[----:B------:R-:W-:Y:S01]  /*37a0*/  FMNMX.FTZ R0, R91, R0, !PT ;  /* 0x000000005b007209 */ /* 0x000fe20007810000 */
[----:B------:R-:W-:Y:S01]  /*37b0*/  HGMMA.64x16x16.F32 R48, gdesc[UR52], R48, gsb0 ;  /* 0x00200000343079f0 */ /* 0x000fe20008000830 */
[----:B------:R-:W-:Y:S01]  /*37c0*/  UIADD3 UR54, UR6, 0x906, URZ ;  /* 0x0000090606367890 */ /* 0x000fe2000fffe03f */
[----:B------:R-:W-:Y:S01]  /*37d0*/  FSEL R95, R60, -INF , P5 ;  /* 0xff8000003c5f7808 */ /* 0x000fe20002800000 */
[----:B------:R-:W-:Y:S01]  /*37e0*/  UMOV UR55, 0x40000040 ;  /* 0x4000004000377882 */ /* 0x000fe20000000000 */
[----:B------:R-:W-:Y:S01]  /*37f0*/  FMNMX.FTZ R0, R93, R0, !PT ;  /* 0x000000005d007209 */ /* 0x000fe20007810000 */
[----:B------:R-:W-:Y:S01]  /*3800*/  IMAD.MOV.U32 R60, RZ, RZ, R119 ;  /* 0x000000ffff3c7224 */ /* 0x000fe200078e0077 */
[----:B------:R-:W-:-:S02]  /*3810*/  FSEL R97, R61, -INF , P4 ;  /* 0xff8000003d617808 */ /* 0x000fc40002000000 */
[----:B------:R-:W-:Y:S02]  /*3820*/  FMNMX.FTZ R0, R95, R0, !PT ;  /* 0x000000005f007209 */ /* 0x000fe40007810000 */
[----:B------:R-:W-:Y:S01]  /*3830*/  FSEL R15, R58, -INF , P2 ;  /* 0xff8000003a0f7808 */ /* 0x000fe20001000000 */
[----:B------:R-:W-:Y:S01]  /*3840*/  IMAD.MOV.U32 R58, RZ, RZ, R119 ;  /* 0x000000ffff3a7224 */ /* 0x000fe200078e0077 */
[----:B------:R-:W-:Y:S02]  /*3850*/  ISETP.GT.AND P2, PT, R3, 0x31, PT ;  /* 0x000000310300780c */ /* 0x000fe40003f44270 */
[----:B------:R-:W-:Y:S02]  /*3860*/  FMNMX.FTZ R0, R97, R0, !PT ;  /* 0x0000000061007209 */ /* 0x000fe40007810000 */
[----:B------:R-:W-:Y:S02]  /*3870*/  FSEL R59, R59, -INF , P6 ;  /* 0xff8000003b3b7808 */ /* 0x000fe40003000000 */
[----:B------:R-:W-:-:S02]  /*3880*/  ISETP.GT.AND P6, PT, R3, 0x38, PT ;  /* 0x000000380300780c */ /* 0x000fc40003fc4270 */
[----:B------:R-:W-:Y:S01]  /*3890*/  FSEL R21, R62, -INF , P5 ;  /* 0xff8000003e157808 */ /* 0x000fe20002800000 */
[--C-:B------:R-:W-:Y:S01]  /*38a0*/  IMAD.MOV.U32 R62, RZ, RZ, R119.reuse ;  /* 0x000000ffff3e7224 */ /* 0x100fe200078e0077 */
[----:B------:R-:W-:Y:S02]  /*38b0*/  ISETP.GT.AND P5, PT, R3, 0x39, PT ;  /* 0x000000390300780c */ /* 0x000fe40003fa4270 */
[----:B------:R-:W-:Y:S02]  /*38c0*/  FSEL R63, R63, -INF , P4 ;  /* 0xff8000003f3f7808 */ /* 0x000fe40002000000 */
[----:B------:R-:W-:Y:S01]  /*38d0*/  ISETP.GT.AND P4, PT, R3, 0x40, PT ;  /* 0x000000400300780c */ /* 0x000fe20003f84270 */
[----:B------:R-:W-:Y:S02]  /*38e0*/  WARPGROUP.DEPBAR.LE gsb0, 0x0 ;  /* 0x00008000000079c5 */ /* 0x000fe40000010000 */
[----:B------:R-:W-:Y:S01]  /*38f0*/  WARPGROUP.ARRIVE ;  /* 0x00000000000079c5 */ /* 0x000fe20000000000 */
[----:B------:R-:W-:Y:S01]  /*3900*/  FSEL R99, R48, -INF , P3 ;  /* 0xff80000030637808 */ /* 0x000fe20001800000 */
[----:B------:R-:W-:Y:S01]  /*3910*/  IMAD.MOV.U32 R48, RZ, RZ, R119 ;  /* 0x000000ffff307224 */ /* 0x000fe200078e0077 */
[----:B------:R-:W-:-:S02]  /*3920*/  FSEL R101, R49, -INF , P2 ;  /* 0xff80000031657808 */ /* 0x000fc40001000000 */
[----:B------:R-:W-:Y:S01]  /*3930*/  FMNMX.FTZ R0, R99, R0, !PT ;  /* 0x0000000063007209 */ /* 0x000fe20007810000 */
[----:B------:R-:W-:Y:S01]  /*3940*/  HGMMA.64x16x16.F32 R40, gdesc[UR52], R40, gsb0 ;  /* 0x00200000342879f0 */ /* 0x000fe20008000828 */
[----:B------:R-:W-:Y:S01]  /*3950*/  UMOV UR54, UR7 ;  /* 0x0000000700367c82 */ /* 0x000fe20008000000 */
[----:B------:R-:W-:Y:S01]  /*3960*/  UMOV UR55, 0x40000040 ;  /* 0x4000004000377882 */ /* 0x000fe20000000000 */
[----:B------:R-:W-:Y:S01]  /*3970*/  FSEL R103, R52, -INF , P6 ;  /* 0xff80000034677808 */ /* 0x000fe20003000000 */
[----:B------:R-:W-:Y:S01]  /*3980*/  IMAD.MOV.U32 R52, RZ, RZ, R119 ;  /* 0x000000ffff347224 */ /* 0x000fe200078e0077 */
[----:B------:R-:W-:Y:S02]  /*3990*/  FMNMX.FTZ R0, R101, R0, !PT ;  /* 0x0000000065007209 */ /* 0x000fe40007810000 */
[----:B------:R-:W-:Y:S02]  /*39a0*/  FSEL R105, R53, -INF , P5 ;  /* 0xff80000035697808 */ /* 0x000fe40002800000 */
[----:B------:R-:W-:-:S02]  /*39b0*/  FMNMX.FTZ R0, R103, R0, !PT ;  /* 0x0000000067007209 */ /* 0x000fc40007810000 */
[----:B------:R-:W-:Y:S01]  /*39c0*/  FSEL R49, R50, -INF , P3 ;  /* 0xff80000032317808 */ /* 0x000fe20001800000 */
[----:B------:R-:W-:Y:S01]  /*39d0*/  IMAD.MOV.U32 R50, RZ, RZ, R119 ;  /* 0x000000ffff327224 */ /* 0x000fe200078e0077 */
[----:B------:R-:W-:Y:S02]  /*39e0*/  ISETP.GT.AND P3, PT, R3, 0x41, PT ;  /* 0x000000410300780c */ /* 0x000fe40003f64270 */
[----:B------:R-:W-:Y:S02]  /*39f0*/  FMNMX.FTZ R0, R105, R0, !PT ;  /* 0x0000000069007209 */ /* 0x000fe40007810000 */
[----:B------:R-:W-:Y:S02]  /*3a00*/  FSEL R51, R51, -INF , P2 ;  /* 0xff80000033337808 */ /* 0x000fe40001000000 */
[----:B------:R-:W-:Y:S02]  /*3a10*/  ISETP.GT.AND P2, PT, R3, 0x48, PT ;  /* 0x000000480300780c */ /* 0x000fe40003f44270 */
[----:B------:R-:W-:-:S02]  /*3a20*/  FSEL R55, R55, -INF , P5 ;  /* 0xff80000037377808 */ /* 0x000fc40002800000 */
        /* <DEDUP_REMOVED lines=9> */
[----:B------:R-:W-:Y:S01]  /*3ac0*/  UMOV UR55, 0x40000040 ;  /* 0x4000004000377882 */ /* 0x000fe20000000000 */
[----:B------:R-:W-:Y:S01]  /*3ad0*/  FMNMX.FTZ R0, R109, R0, !PT ;  /* 0x000000006d007209 */ /* 0x000fe20007810000 */
[----:B------:R-:W-:Y:S01]  /*3ae0*/  ULDC UR6, c[0x0][0x988] ;  /* 0x0002620000067ab9 */ /* 0x000fe20000000800 */
[----:B------:R-:W-:-:S02]  /*3af0*/  FSEL R113, R45, -INF , P1 ;  /* 0xff8000002d717808 */ /* 0x000fc40000800000 */
[----:B------:R-:W-:Y:S02]  /*3b00*/  FMNMX.FTZ R0, R111, R0, !PT ;  /* 0x000000006f007209 */ /* 0x000fe40007810000 */
[----:B------:R-:W-:Y:S02]  /*3b10*/  ISETP.GT.AND P1, PT, R3, 0x51, PT ;  /* 0x000000510300780c */ /* 0x000fe40003f24270 */
[----:B------:R-:W-:Y:S02]  /*3b20*/  FMNMX.FTZ R0, R113, R0, !PT ;  /* 0x0000000071007209 */ /* 0x000fe40007810000 */
[----:B------:R-:W-:Y:S02]  /*3b30*/  FSEL R43, R43, -INF , P3 ;  /* 0xff8000002b2b7808 */ /* 0x000fe40001800000 */
[C---:B------:R-:W-:Y:S02]  /*3b40*/  ISETP.GT.AND P3, PT, R3.reuse, 0x60, PT ;  /* 0x000000600300780c */ /* 0x040fe40003f64270 */
[----:B------:R-:W-:Y:S01]  /*3b50*/  FSEL R45, R42, -INF , P4 ;  /* 0xff8000002a2d7808 */ /* 0x000fe20002000000 */
[----:B------:R-:W-:Y:S01]  /*3b60*/  IMAD.MOV.U32 R42, RZ, RZ, R119 ;  /* 0x000000ffff2a7224 */ /* 0x000fe200078e0077 */
[----:B------:R-:W-:-:S02]  /*3b70*/  ISETP.GT.AND P4, PT, R3, 0x61, PT ;  /* 0x000000610300780c */ /* 0x000fc40003f84270 */
[----:B------:R-:W-:Y:S01]  /*3b80*/  FSEL R41, R54, -INF , P6 ;  /* 0xff80000036297808 */ /* 0x000fe20003000000 */
[----:B------:R-:W-:Y:S01]  /*3b90*/  IMAD.MOV.U32 R54, RZ, RZ, R119 ;  /* 0x000000ffff367224 */ /* 0x000fe200078e0077 */
[----:B------:R-:W-:Y:S02]  /*3ba0*/  ISETP.GT.AND P6, PT, R3, 0x69, PT ;  /* 0x000000690300780c */ /* 0x000fe40003fc4270 */
[----:B------:R-:W-:Y:S02]  /*3bb0*/  P2R R20, PR, RZ, 0x2 ;  /* 0x00000002ff147803 */ /* 0x000fe40000000000 */
[----:B------:R-:W-:Y:S01]  /*3bc0*/  MOV R44, R119 ;  /* 0x00000077002c7202 */ /* 0x000fe20000000f00 */
[----:B------:R-:W-:Y:S02]  /*3bd0*/  WARPGROUP.DEPBAR.LE gsb0, 0x0 ;  /* 0x00008000000079c5 */ /* 0x000fe40000010000 */
[----:B------:R-:W-:Y:S01]  /*3be0*/  WARPGROUP.ARRIVE ;  /* 0x00000000000079c5 */ /* 0x000fe20000000000 */
[----:B------:R-:W-:-:S02]  /*3bf0*/  FSEL R115, R32, -INF , P0 ;  /* 0xff80000020737808 */ /* 0x000fc40000000000 */
[----:B------:R-:W-:Y:S02]  /*3c00*/  ISETP.GT.AND P0, PT, R3, 0x58, PT ;  /* 0x000000580300780c */ /* 0x000fe40003f04270 */
[----:B------:R-:W-:Y:S01]  /*3c10*/  FSEL R117, R33, -INF , P1 ;  /* 0xff80000021757808 */ /* 0x000fe20000800000 */
[----:B------:R-:W-:Y:S01]  /*3c20*/  HGMMA.64x16x16.F32 R24, gdesc[UR52], R24, gsb0 ;  /* 0x00200000341879f0 */ /* 0x000fe20008000818 */
[----:B------:R-:W-:Y:S02]  /*3c30*/  FMNMX.FTZ R0, R115, R0, !PT ;  /* 0x0000000073007209 */ /* 0x000fe40007810000 */
[----:B------:R-:W-:Y:S01]  /*3c40*/  FSEL R33, R46, -INF , P2 ;  /* 0xff8000002e217808 */ /* 0x000fe20001000000 */
[----:B------:R-:W-:Y:S01]  /*3c50*/  IMAD.MOV.U32 R46, RZ, RZ, R119 ;  /* 0x000000ffff2e7224 */ /* 0x000fe200078e0077 */
[----:B------:R-:W-:Y:S02]  /*3c60*/  ISETP.GT.AND P2, PT, R3, 0x59, PT ;  /* 0x000000590300780c */ /* 0x000fe40003f44270 */
[----:B------:R-:W-:-:S02]  /*3c70*/  FSEL R121, R36, -INF , P0 ;  /* 0xff80000024797808 */ /* 0x000fc40000000000 */
[----:B------:R-:W-:Y:S02]  /*3c80*/  FMNMX.FTZ R0, R117, R0, !PT ;  /* 0x0000000075007209 */ /* 0x000fe40007810000 */
[----:B------:R-:W-:Y:S02]  /*3c90*/  FSEL R123, R37, -INF , P2 ;  /* 0xff800000257b7808 */ /* 0x000fe40001000000 */
[----:B------:R-:W-:Y:S02]  /*3ca0*/  FMNMX.FTZ R0, R121, R0, !PT ;  /* 0x0000000079007209 */ /* 0x000fe40007810000 */
[----:B------:R-:W-:Y:S02]  /*3cb0*/  P2R R14, PR, RZ, 0x1 ;  /* 0x00000001ff0e7803 */ /* 0x000fe40000000000 */
[----:B------:R-:W-:Y:S02]  /*3cc0*/  FMNMX.FTZ R0, R123, R0, !PT ;  /* 0x000000007b007209 */ /* 0x000fe40007810000 */
[----:B------:R-:W-:-:S02]  /*3cd0*/  ISETP.GT.AND P0, PT, R3, 0x49, PT ;  /* 0x000000490300780c */ /* 0x000fc40003f04270 */
[----:B------:R-:W-:Y:S02]  /*3ce0*/  ISETP.GT.AND P1, PT, R3, 0x50, PT ;  /* 0x000000500300780c */ /* 0x000fe40003f24270 */
[----:B------:R-:W-:Y:S02]  /*3cf0*/  FSEL R61, R47, -INF , P0 ;  /* 0xff8000002f3d7808 */ /* 0x000fe40000000000 */
[----:B------:R-:W-:Y:S02]  /*3d00*/  FSEL R37, R34, -INF , P1 ;  /* 0xff80000022257808 */ /* 0x000fe40000800000 */
[----:B------:R-:W-:Y:S02]  /*3d10*/  ISETP.NE.AND P1, PT, R20, RZ, PT ;  /* 0x000000ff1400720c */ /* 0x000fe40003f25270 */
[----:B------:R-:W-:Y:S02]  /*3d20*/  P2R R12, PR, RZ, 0x4 ;  /* 0x00000004ff0c7803 */ /* 0x000fe40000000000 */
[----:B------:R-:W-:-:S02]  /*3d30*/  ISETP.NE.AND P0, PT, R14, RZ, PT ;  /* 0x000000ff0e00720c */ /* 0x000fc40003f05270 */
[----:B------:R-:W-:Y:S02]  /*3d40*/  FSEL R35, R35, -INF , P1 ;  /* 0xff80000023237808 */ /* 0x000fe40000800000 */
[----:B------:R-:W-:Y:S01]  /*3d50*/  ISETP.NE.AND P1, PT, R80, RZ, PT ;  /* 0x000000ff5000720c */ /* 0x000fe20003f25270 */
[----:B------:R-:W-:-:S12]  /*3d60*/  IMAD.MOV.U32 R80, RZ, RZ, R119 ;  /* 0x000000ffff507224 */ /* 0x000fd800078e0077 */
[----:B------:R-:W-:Y:S01]  /*3d70*/  @!P1 VIADD R2, R2, 0x36840 ;  /* 0x0003684002029836 */ /* 0x000fe20000000000 */
[----:B------:R-:W-:Y:S02]  /*3d80*/  WARPGROUP.DEPBAR.LE gsb0, 0x0 ;  /* 0x00008000000079c5 */ /* 0x000fe40000010000 */
[----:B------:R-:W-:Y:S02]  /*3d90*/  FSEL R125, R24, -INF , P3 ;  /* 0xff800000187d7808 */ /* 0x000fe40001800000 */
[----:B------:R-:W-:Y:S02]  /*3da0*/  FSEL R127, R25, -INF , P4 ;  /* 0xff800000197f7808 */ /* 0x000fe40002000000 */
[----:B------:R-:W-:Y:S02]  /*3db0*/  FMNMX.FTZ R0, R125, R0, !PT ;  /* 0x000000007d007209 */ /* 0x000fe40007810000 */
[----:B------:R-:W-:Y:S02]  /*3dc0*/  FSEL R129, R28, -INF , P5 ;  /* 0xff8000001c817808 */ /* 0x000fe40002800000 */
[----:B------:R-:W-:-:S02]  /*3dd0*/  FMNMX.FTZ R0, R127, R0, !PT ;  /* 0x000000007f007209 */ /* 0x000fc40007810000 */
[----:B------:R-:W-:Y:S02]  /*3de0*/  FSEL R131, R29, -INF , P6 ;  /* 0xff8000001d837808 */ /* 0x000fe40003000000 */
[----:B------:R-:W-:Y:S02]  /*3df0*/  FMNMX.FTZ R0, R129, R0, !PT ;  /* 0x0000000081007209 */ /* 0x000fe40007810000 */
[----:B------:R-:W-:Y:S02]  /*3e00*/  FSEL R29, R38, -INF , P0 ;  /* 0xff800000261d7808 */ /* 0x000fe40000000000 */
[----:B------:R-:W-:Y:S01]  /*3e10*/  FMNMX.FTZ R6, R131, R0, !PT ;  /* 0x0000000083067209 */ /* 0x000fe20007810000 */
[----:B------:R-:W-:Y:S01]  /*3e20*/  IMAD.U32 R0, RZ, RZ, UR6 ;  /* 0x00000006ff007e24 */ /* 0x000fe2000f8e00ff */
[----:B------:R-:W-:Y:S02]  /*3e30*/  FSEL R27, R27, -INF , P4 ;  /* 0xff8000001b1b7808 */ /* 0x000fe40002000000 */
[----:B------:R-:W-:Y:S01]  /*3e40*/  FSEL R31, R31, -INF , P6 ;  /* 0xff8000001f1f7808 */ /* 0x000fe20003000000 */
[----:B------:R-:W0:Y:S01]  /*3e50*/  SHFL.BFLY PT, R25, R6, 0x2, 0x1f ;  /* 0x0c401f0006197f89 */ /* 0x000e2200000e0000 */
[----:B------:R-:W-:-:S02]  /*3e60*/  @!P1 PRMT R2, RZ, 0x654, R2 ;  /* 0x00000654ff029816 */ /* 0x000fc40000000002 */
[----:B------:R-:W-:Y:S01]  /*3e70*/  ISETP.NE.AND P0, PT, R82, RZ, PT ;  /* 0x000000ff5200720c */ /* 0x000fe20003f05270 */
[----:B------:R-:W-:Y:S01]  /*3e80*/  IMAD.MOV.U32 R82, RZ, RZ, R119 ;  /* 0x000000ffff527224 */ /* 0x000fe200078e0077 */
[----:B------:R1:W-:Y:S01]  /*3e90*/  @!P1 SYNCS.ARRIVE.TRANS64.RED.A1T0 RZ, [R2+URZ], RZ ;  /* 0x000000ff02ff99a7 */ /* 0x0003e2000810043f */
        /* <DEDUP_REMOVED lines=12> */
[----:B------:R-:W-:Y:S01]  /*3f60*/  FMUL.FTZ R8, R4, R0 ;  /* 0x0000000004087220 */ /* 0x000fe20000410000 */
[----:B------:R-:W-:-:S04]  /*3f70*/  FMNMX.FTZ R6, R59, R6, !PT ;  /* 0x000000063b067209 */ /* 0x000fc80007810000 */
[----:B------:R-:W-:Y:S02]  /*3f80*/  FMNMX.FTZ R6, R21, R6, !PT ;  /* 0x0000000615067209 */ /* 0x000fe40007810000 */
[----:B------:R-:W-:Y:S02]  /*3f90*/  FSEL R10, R8, RZ, P2 ;  /* 0x000000ff080a7208 */ /* 0x000fe40001000000 */
[----:B------:R-:W-:Y:S02]  /*3fa0*/  FMNMX.FTZ R6, R63, R6, !PT ;  /* 0x000000063f067209 */ /* 0x000fe40007810000 */
[----:B------:R-:W-:Y:S01]  /*3fb0*/  ISETP.NE.AND P2, PT, R12, RZ, PT ;  /* 0x000000ff0c00720c */ /* 0x000fe20003f45270 */
[--C-:B------:R-:W-:Y:S01]  /*3fc0*/  FFMA.FTZ R53, R65, R0, -R10.reuse ;  /* 0x0000000041357223 */ /* 0x100fe2000001080a */
[----:B------:R-:W-:Y:S01]  /*3fd0*/  FMNMX.FTZ R6, R49, R6, !PT ;  /* 0x0000000631067209 */ /* 0x000fe20007810000 */
[-CC-:B------:R-:W-:Y:S01]  /*3fe0*/  FFMA.FTZ R57, R69, R0.reuse, -R10.reuse ;  /* 0x0000000045397223 */ /* 0x180fe2000001080a */
[----:B------:R-:W-:Y:S01]  /*3ff0*/  FSEL R39, R39, -INF , P2 ;  /* 0xff80000027277808 */ /* 0x000fe20001000000 */
[--C-:B------:R-:W-:Y:S01]  /*4000*/  FFMA.FTZ R200, R83, R0, -R10.reuse ;  /* 0x0000000053c87223 */ /* 0x100fe2000001080a */
[----:B------:R-:W-:Y:S01]  /*4010*/  FMNMX.FTZ R6, R51, R6, !PT ;  /* 0x0000000633067209 */ /* 0x000fe20007810000 */
[-CC-:B------:R-:W-:Y:S01]  /*4020*/  FFMA.FTZ R25, R73, R0.reuse, -R10.reuse ;  /* 0x0000000049197223 */ /* 0x180fe2000001080a */
[----:B------:R-:W-:Y:S01]  /*4030*/  FSEL R65, R26, -INF , P3 ;  /* 0xff8000001a417808 */ /* 0x000fe20001800000 */
[--C-:B------:R-:W-:Y:S01]  /*4040*/  FFMA.FTZ R202, R85, R0, -R10.reuse ;  /* 0x0000000055ca7223 */ /* 0x100fe2000001080a */
[----:B------:R-:W-:Y:S01]  /*4050*/  FMNMX.FTZ R6, R41, R6, !PT ;  /* 0x0000000629067209 */ /* 0x000fe20007810000 */
[----:B------:R-:W-:Y:S01]  /*4060*/  MUFU.EX2 R200, R200 ;  /* 0x000000c800c87308 */ /* 0x000fe20000000800 */
[----:B------:R-:W-:Y:S01]  /*4070*/  FSEL R69, R30, -INF , P5 ;  /* 0xff8000001e457808 */ /* 0x000fe20002800000 */
[--C-:B------:R-:W-:Y:S01]  /*4080*/  FFMA.FTZ R47, R77, R0, -R10.reuse ;  /* 0x000000004d2f7223 */ /* 0x100fe2000001080a */
[----:B------:R-:W-:Y:S01]  /*4090*/  FMNMX.FTZ R6, R55, R6, !PT ;  /* 0x0000000637067209 */ /* 0x000fe20007810000 */
[-CC-:B------:R-:W-:Y:S01]  /*40a0*/  FFMA.FTZ R196, R87, R0.reuse, -R10.reuse ;  /* 0x0000000057c47223 */ /* 0x180fe2000001080a */
[-CC-:B------:R-:W-:Y:S01]  /*40b0*/  FFMA.FTZ R198, R89, R0.reuse, -R10.reuse ;  /* 0x0000000059c67223 */ /* 0x180fe2000001080a */
[--C-:B------:R-:W-:Y:S01]  /*40c0*/  FFMA.FTZ R192, R91, R0, -R10.reuse ;  /* 0x000000005bc07223 */ /* 0x100fe2000001080a */
[----:B------:R-:W-:Y:S01]  /*40d0*/  FMNMX.FTZ R6, R45, R6, !PT ;  /* 0x000000062d067209 */ /* 0x000fe20007810000 */
[----:B------:R-:W0:Y:S01]  /*40e0*/  MUFU.EX2 R25, R25 ;  /* 0x0000001900197308 */ /* 0x000e220000000800 */
[-CC-:B------:R-:W-:Y:S01]  /*40f0*/  FFMA.FTZ R93, R93, R0.reuse, -R10.reuse ;  /* 0x000000005d5d7223 */ /* 0x180fe2000001080a */
[--C-:B------:R-:W-:Y:S01]  /*4100*/  FFMA.FTZ R95, R95, R0, -R10.reuse ;  /* 0x000000005f5f7223 */ /* 0x100fe2000001080a */
[----:B------:R-:W-:Y:S01]  /*4110*/  FMNMX.FTZ R6, R43, R6, !PT ;  /* 0x000000062b067209 */ /* 0x000fe20007810000 */
[-CC-:B------:R-:W-:Y:S01]  /*4120*/  FFMA.FTZ R97, R97, R0.reuse, -R10.reuse ;  /* 0x0000000061617223 */ /* 0x180fe2000001080a */
[-CC-:B------:R-:W-:Y:S01]  /*4130*/  FFMA.FTZ R99, R99, R0.reuse, -R10.reuse ;  /* 0x0000000063637223 */ /* 0x180fe2000001080a */
[--C-:B------:R-:W-:Y:S01]  /*4140*/  FFMA.FTZ R101, R101, R0, -R10.reuse ;  /* 0x0000000065657223 */ /* 0x100fe2000001080a */
[----:B------:R-:W-:Y:S01]  /*4150*/  FMNMX.FTZ R6, R33, R6, !PT ;  /* 0x0000000621067209 */ /* 0x000fe20007810000 */
[----:B------:R-:W2:Y:S01]  /*4160*/  MUFU.EX2 R202, R202 ;  /* 0x000000ca00ca7308 */ /* 0x000ea20000000800 */
[-CC-:B------:R-:W-:Y:S01]  /*4170*/  FFMA.FTZ R103, R103, R0.reuse, -R10.reuse ;  /* 0x0000000067677223 */ /* 0x180fe2000001080a */
[--C-:B------:R-:W-:Y:S01]  /*4180*/  FFMA.FTZ R105, R105, R0, -R10.reuse ;  /* 0x0000000069697223 */ /* 0x100fe2000001080a */
[----:B------:R-:W-:Y:S01]  /*4190*/  FMNMX.FTZ R6, R61, R6, !PT ;  /* 0x000000063d067209 */ /* 0x000fe20007810000 */
[-CC-:B------:R-:W-:Y:S01]  /*41a0*/  FFMA.FTZ R107, R107, R0.reuse, -R10.reuse ;  /* 0x000000006b6b7223 */ /* 0x180fe2000001080a */
[-CC-:B------:R-:W-:Y:S01]  /*41b0*/  FFMA.FTZ R109, R109, R0.reuse, -R10.reuse ;  /* 0x000000006d6d7223 */ /* 0x180fe2000001080a */
[--C-:B------:R-:W-:Y:S01]  /*41c0*/  FFMA.FTZ R111, R111, R0, -R10.reuse ;  /* 0x000000006f6f7223 */ /* 0x100fe2000001080a */
[----:B------:R-:W-:Y:S01]  /*41d0*/  FMNMX.FTZ R6, R37, R6, !PT ;  /* 0x0000000625067209 */ /* 0x000fe20007810000 */
[----:B------:R-:W3:Y:S01]  /*41e0*/  MUFU.EX2 R47, R47 ;  /* 0x0000002f002f7308 */ /* 0x000ee20000000800 */
[-CC-:B------:R-:W-:Y:S01]  /*41f0*/  FFMA.FTZ R113, R113, R0.reuse, -R10.reuse ;  /* 0x0000000071717223 */ /* 0x180fe2000001080a */
[--C-:B------:R-:W-:Y:S01]  /*4200*/  FFMA.FTZ R115, R115, R0, -R10.reuse ;  /* 0x0000000073737223 */ /* 0x100fe2000001080a */
[----:B------:R-:W-:Y:S01]  /*4210*/  FMNMX.FTZ R6, R35, R6, !PT ;  /* 0x0000000623067209 */ /* 0x000fe20007810000 */
[-CC-:B------:R-:W-:Y:S01]  /*4220*/  FFMA.FTZ R117, R117, R0.reuse, -R10.reuse ;  /* 0x0000000075757223 */ /* 0x180fe2000001080a */
[-CC-:B------:R-:W-:Y:S01]  /*4230*/  FFMA.FTZ R121, R121, R0.reuse, -R10.reuse ;  /* 0x0000000079797223 */ /* 0x180fe2000001080a */
[--C-:B------:R-:W-:Y:S01]  /*4240*/  FFMA.FTZ R123, R123, R0, -R10.reuse ;  /* 0x000000007b7b7223 */ /* 0x100fe2000001080a */
[----:B------:R-:W-:Y:S01]  /*4250*/  FMNMX.FTZ R6, R29, R6, !PT ;  /* 0x000000061d067209 */ /* 0x000fe20007810000 */
[----:B------:R-:W-:Y:S01]  /*4260*/  MUFU.EX2 R196, R196 ;  /* 0x000000c400c47308 */ /* 0x000fe20000000800 */
[-CC-:B------:R-:W-:Y:S01]  /*4270*/  FFMA.FTZ R125, R125, R0.reuse, -R10.reuse ;  /* 0x000000007d7d7223 */ /* 0x180fe2000001080a */
[--C-:B------:R-:W-:Y:S01]  /*4280*/  FFMA.FTZ R127, R127, R0, -R10.reuse ;  /* 0x000000007f7f7223 */ /* 0x100fe2000001080a */
[----:B------:R-:W-:Y:S01]  /*4290*/  FMNMX.FTZ R6, R39, R6, !PT ;  /* 0x0000000627067209 */ /* 0x000fe20007810000 */
[-CC-:B------:R-:W-:Y:S01]  /*42a0*/  FFMA.FTZ R129, R129, R0.reuse, -R10.reuse ;  /* 0x0000000081817223 */ /* 0x180fe2000001080a */
[----:B------:R-:W-:Y:S01]  /*42b0*/  FFMA.FTZ R10, R131, R0, -R10 ;  /* 0x00000000830a7223 */ /* 0x000fe2000001080a */
[--C-:B------:R-:W-:Y:S01]  /*42c0*/  IMAD.MOV.U32 R91, RZ, RZ, R119.reuse ;  /* 0x000000ffff5b7224 */ /* 0x100fe200078e0077 */
[----:B------:R-:W-:Y:S01]  /*42d0*/  FMNMX.FTZ R6, R65, R6, !PT ;  /* 0x0000000641067209 */ /* 0x000fe20007810000 */
[----:B------:R-:W-:Y:S01]  /*42e0*/  MUFU.EX2 R53, R53 ;  /* 0x0000003500357308 */ /* 0x000fe20000000800 */
[----:B------:R-:W-:-:S02]  /*42f0*/  IMAD.MOV.U32 R89, RZ, RZ, R119 ;  /* 0x000000ffff597224 */ /* 0x000fc400078e0077 */
[----:B------:R-:W-:Y:S01]  /*4300*/  FMNMX.FTZ R6, R27, R6, !PT ;  /* 0x000000061b067209 */ /* 0x000fe20007810000 */
[--C-:B------:R-:W-:Y:S02]  /*4310*/  IMAD.MOV.U32 R87, RZ, RZ, R119.reuse ;  /* 0x000000ffff577224 */ /* 0x100fe400078e0077 */
[--C-:B------:R-:W-:Y:S01]  /*4320*/  IMAD.MOV.U32 R85, RZ, RZ, R119.reuse ;  /* 0x000000ffff557224 */ /* 0x100fe200078e0077 */
[----:B------:R-:W-:Y:S01]  /*4330*/  FMNMX.FTZ R6, R69, R6, !PT ;  /* 0x0000000645067209 */ /* 0x000fe20007810000 */
[----:B------:R-:W-:Y:S01]  /*4340*/  MUFU.EX2 R198, R198 ;  /* 0x000000c600c67308 */ /* 0x000fe20000000800 */
[--C-:B------:R-:W-:Y:S02]  /*4350*/  IMAD.MOV.U32 R83, RZ, RZ, R119.reuse ;  /* 0x000000ffff537224 */ /* 0x100fe400078e0077 */
[----:B------:R-:W-:Y:S01]  /*4360*/  FMNMX.FTZ R6, R31, R6, !PT ;  /* 0x000000061f067209 */ /* 0x000fe20007810000 */
[--C-:B------:R-:W-:Y:S02]  /*4370*/  IMAD.MOV.U32 R77, RZ, RZ, R119.reuse ;  /* 0x000000ffff4d7224 */ /* 0x100fe400078e0077 */
[----:B------:R-:W-:-:S02]  /*4380*/  IMAD.MOV.U32 R73, RZ, RZ, R119 ;  /* 0x000000ffff497224 */ /* 0x000fc400078e0077 */
[----:B------:R-:W4:Y:S01]  /*4390*/  SHFL.BFLY PT, R3, R6, 0x2, 0x1f ;  /* 0x0c401f0006037f89 */ /* 0x000f2200000e0000 */
[----:B------:R-:W-:Y:S08]  /*43a0*/  MUFU.EX2 R57, R57 ;  /* 0x0000003900397308 */ /* 0x000ff00000000800 */
[----:B------:R-:W-:Y:S08]  /*43b0*/  MUFU.EX2 R192, R192 ;  /* 0x000000c000c07308 */ /* 0x000ff00000000800 */
[----:B------:R-:W-:Y:S01]  /*43c0*/  MUFU.EX2 R93, R93 ;  /* 0x0000005d005d7308 */ /* 0x000fe20000000800 */
[----:B----4-:R-:W-:-:S07]  /*43d0*/  FMNMX.FTZ R8, R6, R3, !PT ;  /* 0x0000000306087209 */ /* 0x010fce0007810000 */
[----:B------:R-:W-:Y:S01]  /*43e0*/  MUFU.EX2 R95, R95 ;  /* 0x0000005f005f7308 */ /* 0x000fe20000000800 */
[----:B------:R-:W4:Y:S07]  /*43f0*/  SHFL.BFLY PT, R3, R8, 0x1, 0x1f ;  /* 0x0c201f0008037f89 */ /* 0x000f2e00000e0000 */
[----:B------:R5:W-:Y:S08]  /*4400*/  MUFU.EX2 R194, R97 ;  /* 0x0000006100c27308 */ /* 0x000bf00000000800 */
[----:B------:R-:W-:Y:S01]  /*4410*/  MUFU.EX2 R99, R99 ;  /* 0x0000006300637308 */ /* 0x000fe20000000800 */
[----:B-----5:R-:W-:-:S07]  /*4420*/  IMAD.MOV.U32 R97, RZ, RZ, R119 ;  /* 0x000000ffff617224 */ /* 0x020fce00078e0077 */
[----:B------:R5:W-:Y:S01]  /*4430*/  MUFU.EX2 R188, R101 ;  /* 0x0000006500bc7308 */ /* 0x000be20000000800 */
[----:B----4-:R-:W-:-:S04]  /*4440*/  FMNMX.FTZ R3, R8, R3, !PT ;  /* 0x0000000308037209 */ /* 0x010fc80007810000 */
[C---:B------:R-:W-:Y:S01]  /*4450*/  FSETP.NEU.FTZ.AND P2, PT, R3.reuse, -INF , PT ;  /* 0xff8000000300780b */ /* 0x040fe20003f5d000 */
[-C--:B------:R-:W-:Y:S02]  /*4460*/  FMUL.FTZ R6, R3, R0.reuse ;  /* 0x0000000003067220 */ /* 0x080fe40000410000 */
[----:B------:R-:W-:Y:S01]  /*4470*/  MUFU.EX2 R103, R103 ;  /* 0x0000006700677308 */ /* 0x000fe20000000800 */
[--C-:B-----5:R-:W-:Y:S02]  /*4480*/  IMAD.MOV.U32 R101, RZ, RZ, R119.reuse ;  /* 0x000000ffff657224 */ /* 0x120fe400078e0077 */
[----:B------:R-:W-:Y:S02]  /*4490*/  FSEL R6, R6, RZ, P2 ;  /* 0x000000ff06067208 */ /* 0x000fe40001000000 */
[----:B------:R-:W-:Y:S01]  /*44a0*/  ISETP.GE.AND P2, PT, R81, 0x71, PT ;  /* 0x000000715100780c */ /* 0x000fe20003f46270 */
[----:B------:R-:W-:Y:S02]  /*44b0*/  IMAD.MOV.U32 R81, RZ, RZ, R119 ;  /* 0x000000ffff517224 */ /* 0x000fe400078e0077 */
        /* <DEDUP_REMOVED lines=17> */
[----:B0-----:R-:W-:Y:S01]  /*45d0*/  FADD.FTZ R67, R200, R25 ;  /* 0x00000019c8437221 */ /* 0x001fe20000010000 */
[-CC-:B------:R-:W-:Y:S01]  /*45e0*/  FFMA.FTZ R49, R49, R0.reuse, -R6.reuse ;  /* 0x0000000031317223 */ /* 0x180fe20000010806 */
[-CC-:B------:R-:W-:Y:S01]  /*45f0*/  FFMA.FTZ R41, R41, R0.reuse, -R6.reuse ;  /* 0x0000000029297223 */ /* 0x180fe20000010806 */
[-CC-:B------:R-:W-:Y:S01]  /*4600*/  FFMA.FTZ R55, R55, R0.reuse, -R6.reuse ;  /* 0x0000000037377223 */ /* 0x180fe20000010806 */
[----:B--2---:R-:W-:Y:S01]  /*4610*/  FADD.FTZ R30, R202, R67 ;  /* 0x00000043ca1e7221 */ /* 0x004fe20000010000 */
[-CC-:B------:R-:W-:Y:S01]  /*4620*/  FFMA.FTZ R45, R45, R0.reuse, -R6.reuse ;  /* 0x000000002d2d7223 */ /* 0x180fe20000010806 */
[-CC-:B------:R-:W-:Y:S01]  /*4630*/  FFMA.FTZ R33, R33, R0.reuse, -R6.reuse ;  /* 0x0000000021217223 */ /* 0x180fe20000010806 */
[----:B------:R0:W2:Y:S01]  /*4640*/  MUFU.EX2 R8, R75 ;  /* 0x0000004b00087308 */ /* 0x0000a20000000800 */
[--C-:B------:R-:W-:Y:S01]  /*4650*/  FFMA.FTZ R61, R61, R0, -R6.reuse ;  /* 0x000000003d3d7223 */ /* 0x100fe20000010806 */
[----:B------:R-:W-:Y:S01]  /*4660*/  F2FP.F16.F32.PACK_AB R200, R25, R200 ;  /* 0x000000c819c8723e */ /* 0x000fe200000000ff */
        /* <DEDUP_REMOVED lines=8> */
[----:B------:R-:W-:Y:S01]  /*46f0*/  FFMA.FTZ R31, R31, R0, -R6 ;  /* 0x000000001f1f7223 */ /* 0x000fe20000010806 */
[----:B---3--:R-:W-:Y:S01]  /*4700*/  F2FP.F16.F32.PACK_AB R202, R47, R202 ;  /* 0x000000ca2fca723e */ /* 0x008fe200000000ff */
[----:B------:R-:W-:-:S02]  /*4710*/  IMAD.MOV.U32 R105, RZ, RZ, R119 ;  /* 0x000000ffff697224 */ /* 0x000fc400078e0077 */
[--C-:B0-----:R-:W-:Y:S01]  /*4720*/  IMAD.MOV.U32 R75, RZ, RZ, R119.reuse ;  /* 0x000000ffff4b7224 */ /* 0x101fe200078e0077 */
[----:B------:R0:W-:Y:S01]  /*4730*/  MUFU.EX2 R24, R59 ;  /* 0x0000003b00187308 */ /* 0x0001e20000000800 */
[----:B--2---:R-:W-:Y:S01]  /*4740*/  F2FP.F16.F32.PACK_AB R201, R8, R5 ;  /* 0x0000000508c9723e */ /* 0x004fe200000000ff */
[----:B------:R-:W-:-:S06]  /*4750*/  IMAD.MOV.U32 R67, RZ, RZ, R119 ;  /* 0x000000ffff437224 */ /* 0x000fcc00078e0077 */
[----:B------:R2:W3:Y:S01]  /*4760*/  MUFU.EX2 R12, R79 ;  /* 0x0000004f000c7308 */ /* 0x0004e20000000800 */
[----:B0-----:R-:W-:Y:S01]  /*4770*/  FADD.FTZ R59, R47, R30 ;  /* 0x0000001e2f3b7221 */ /* 0x001fe20000010000 */
[----:B------:R-:W-:-:S03]  /*4780*/  IMAD.MOV.U32 R47, RZ, RZ, R119 ;  /* 0x000000ffff2f7224 */ /* 0x000fc600078e0077 */
[----:B------:R-:W-:Y:S01]  /*4790*/  FADD.FTZ R32, R196, R59 ;  /* 0x0000003bc4207221 */ /* 0x000fe20000010000 */
[C---:B------:R-:W-:Y:S02]  /*47a0*/  F2FP.F16.F32.PACK_AB R196, R53.reuse, R196 ;  /* 0x000000c435c4723e */ /* 0x040fe400000000ff */
[----:B------:R-:W0:Y:S01]  /*47b0*/  MUFU.EX2 R11, R11 ;  /* 0x0000000b000b7308 */ /* 0x000e220000000800 */
[----:B------:R-:W-:Y:S01]  /*47c0*/  FADD.FTZ R59, R53, R32 ;  /* 0x00000020353b7221 */ /* 0x000fe20000010000 */
[----:B------:R-:W-:Y:S01]  /*47d0*/  FADD.FTZ R32, R5, R8 ;  /* 0x0000000805207221 */ /* 0x000fe20000010000 */
[----:B--2---:R-:W-:Y:S02]  /*47e0*/  IMAD.MOV.U32 R79, RZ, RZ, R119 ;  /* 0x000000ffff4f7224 */ /* 0x004fe400078e0077 */
[----:B------:R-:W-:Y:S01]  /*47f0*/  FADD.FTZ R34, R198, R59 ;  /* 0x0000003bc6227221 */ /* 0x000fe20000010000 */
[C---:B------:R-:W-:Y:S01]  /*4800*/  F2FP.F16.F32.PACK_AB R198, R57.reuse, R198 ;  /* 0x000000c639c6723e */ /* 0x040fe200000000ff */
[--C-:B------:R-:W-:Y:S01]  /*4810*/  IMAD.MOV.U32 R53, RZ, RZ, R119.reuse ;  /* 0x000000ffff357224 */ /* 0x100fe200078e0077 */
[----:B------:R-:W-:Y:S01]  /*4820*/  MUFU.EX2 R13, R13 ;  /* 0x0000000d000d7308 */ /* 0x000fe20000000800 */
[----:B------:R-:W-:Y:S01]  /*4830*/  FADD.FTZ R59, R57, R34 ;  /* 0x00000022393b7221 */ /* 0x000fe20000010000 */
[----:B---3--:R-:W-:Y:S01]  /*4840*/  F2FP.F16.F32.PACK_AB R203, R12, R9 ;  /* 0x000000090ccb723e */ /* 0x008fe200000000ff */
[----:B------:R-:W-:-:S02]  /*4850*/  IMAD.MOV.U32 R57, RZ, RZ, R119 ;  /* 0x000000ffff397224 */ /* 0x000fc400078e0077 */
[----:B------:R-:W-:Y:S01]  /*4860*/  FADD.FTZ R36, R192, R59 ;  /* 0x0000003bc0247221 */ /* 0x000fe20000010000 */
[C---:B------:R-:W-:Y:S01]  /*4870*/  F2FP.F16.F32.PACK_AB R192, R93.reuse, R192 ;  /* 0x000000c05dc0723e */ /* 0x040fe200000000ff */
[--C-:B------:R-:W-:Y:S01]  /*4880*/  IMAD.MOV.U32 R59, RZ, RZ, R119.reuse ;  /* 0x000000ffff3b7224 */ /* 0x100fe200078e0077 */
[----:B------:R2:W-:Y:S01]  /*4890*/  MUFU.EX2 R28, R51 ;  /* 0x00000033001c7308 */ /* 0x0005e20000000800 */
[----:B------:R-:W-:Y:S01]  /*48a0*/  FADD.FTZ R36, R93, R36 ;  /* 0x000000245d247221 */ /* 0x000fe20000010000 */
[----:B0-----:R-:W-:Y:S01]  /*48b0*/  F2FP.F16.F32.PACK_AB R197, R14, R11 ;  /* 0x0000000b0ec5723e */ /* 0x001fe200000000ff */
[----:B------:R-:W-:-:S05]  /*48c0*/  IMAD.MOV.U32 R93, RZ, RZ, R119 ;  /* 0x000000ffff5d7224 */ /* 0x000fca00078e0077 */
[----:B------:R0:W3:Y:S01]  /*48d0*/  MUFU.EX2 R20, R71 ;  /* 0x0000004700147308 */ /* 0x0000e20000000800 */
[----:B--2---:R-:W-:-:S04]  /*48e0*/  FADD.FTZ R51, R9, R32 ;  /* 0x0000002009337221 */ /* 0x004fc80000010000 */
[----:B------:R-:W-:-:S03]  /*48f0*/  FADD.FTZ R34, R12, R51 ;  /* 0x000000330c227221 */ /* 0x000fc60000010000 */
[----:B------:R-:W2:Y:S01]  /*4900*/  MUFU.EX2 R15, R15 ;  /* 0x0000000f000f7308 */ /* 0x000ea20000000800 */
[----:B------:R-:W-:Y:S01]  /*4910*/  FADD.FTZ R51, R11, R34 ;  /* 0x000000220b337221 */ /* 0x000fe20000010000 */
[----:B0-----:R-:W-:-:S03]  /*4920*/  IMAD.MOV.U32 R71, RZ, RZ, R119 ;  /* 0x000000ffff477224 */ /* 0x001fc600078e0077 */
[----:B------:R-:W-:Y:S01]  /*4930*/  FADD.FTZ R34, R14, R51 ;  /* 0x000000330e227221 */ /* 0x000fe20000010000 */
[----:B------:R-:W-:Y:S02]  /*4940*/  FADD.FTZ R51, R95, R36 ;  /* 0x000000245f337221 */ /* 0x000fe40000010000 */
[----:B------:R-:W0:Y:S01]  /*4950*/  MUFU.EX2 R21, R21 ;  /* 0x0000001500157308 */ /* 0x000e220000000800 */
[----:B---3--:R-:W-:Y:S01]  /*4960*/  F2FP.F16.F32.PACK_AB R199, R20, R13 ;  /* 0x0000000d14c7723e */ /* 0x008fe200000000ff */
[C---:B------:R-:W-:Y:S01]  /*4970*/  FADD.FTZ R38, R194.reuse, R51 ;  /* 0x00000033c2267221 */ /* 0x040fe20000010000 */
[----:B------:R-:W-:Y:S01]  /*4980*/  F2FP.F16.F32.PACK_AB R194, R194, R95 ;  /* 0x0000005fc2c2723e */ /* 0x000fe200000000ff */
[----:B------:R-:W-:Y:S02]  /*4990*/  IMAD.MOV.U32 R95, RZ, RZ, R119 ;  /* 0x000000ffff5f7224 */ /* 0x000fe400078e0077 */
[----:B------:R-:W-:Y:S02]  /*49a0*/  FADD.FTZ R51, R99, R38 ;  /* 0x0000002663337221 */ /* 0x000fe40000010000 */
[----:B------:R3:W-:Y:S01]  /*49b0*/  MUFU.EX2 R32, R43 ;  /* 0x0000002b00207308 */ /* 0x0007e20000000800 */
[----:B--2---:R-:W-:-:S07]  /*49c0*/  F2FP.F16.F32.PACK_AB R193, R24, R15 ;  /* 0x0000000f18c1723e */ /* 0x004fce00000000ff */
[----:B------:R2:W4:Y:S01]  /*49d0*/  MUFU.EX2 R26, R63 ;  /* 0x0000003f001a7308 */ /* 0x0005220000000800 */
[----:B---3--:R-:W-:-:S04]  /*49e0*/  FADD.FTZ R43, R13, R34 ;  /* 0x000000220d2b7221 */ /* 0x008fc80000010000 */
[----:B------:R-:W-:-:S03]  /*49f0*/  FADD.FTZ R36, R20, R43 ;  /* 0x0000002b14247221 */ /* 0x000fc60000010000 */
[----:B------:R-:W3:Y:S01]  /*4a00*/  MUFU.EX2 R107, R107 ;  /* 0x0000006b006b7308 */ /* 0x000ee20000000800 */
[----:B------:R-:W-:Y:S01]  /*4a10*/  FADD.FTZ R43, R15, R36 ;  /* 0x000000240f2b7221 */ /* 0x000fe20000010000 */
[C---:B------:R-:W-:Y:S01]  /*4a20*/  FADD.FTZ R36, R188.reuse, R51 ;  /* 0x00000033bc247221 */ /* 0x040fe20000010000 */
[----:B------:R-:W-:Y:S01]  /*4a30*/  F2FP.F16.F32.PACK_AB R188, R188, R99 ;  /* 0x00000063bcbc723e */ /* 0x000fe200000000ff */
[----:B------:R-:W-:Y:S02]  /*4a40*/  IMAD.MOV.U32 R99, RZ, RZ, R119 ;  /* 0x000000ffff637224 */ /* 0x000fe400078e0077 */
[----:B-1----:R-:W-:Y:S01]  /*4a50*/  FADD.FTZ R2, R24, R43 ;  /* 0x0000002b18027221 */ /* 0x002fe20000010000 */
[----:B------:R-:W-:Y:S01]  /*4a60*/  FADD.FTZ R51, R103, R36 ;  /* 0x0000002467337221 */ /* 0x000fe20000010000 */
[----:B--2---:R-:W-:Y:S01]  /*4a70*/  IMAD.MOV.U32 R63, RZ, RZ, R119 ;  /* 0x000000ffff3f7224 */ /* 0x004fe200078e0077 */
[----:B------:R-:W1:Y:S01]  /*4a80*/  MUFU.EX2 R49, R49 ;  /* 0x0000003100317308 */ /* 0x000e620000000800 */
[----:B0-----:R-:W-:Y:S01]  /*4a90*/  FADD.FTZ R43, R21, R2 ;  /* 0x00000002152b7221 */ /* 0x001fe20000010000 */
[C---:B------:R-:W-:Y:S01]  /*4aa0*/  FADD.FTZ R38, R190.reuse, R51 ;  /* 0x00000033be267221 */ /* 0x040fe20000010000 */
[----:B------:R-:W-:Y:S01]  /*4ab0*/  F2FP.F16.F32.PACK_AB R190, R190, R103 ;  /* 0x00000067bebe723e */ /* 0x000fe200000000ff */
[----:B------:R-:W-:-:S02]  /*4ac0*/  IMAD.MOV.U32 R103, RZ, RZ, R119 ;  /* 0x000000ffff677224 */ /* 0x000fc400078e0077 */
[C---:B----4-:R-:W-:Y:S01]  /*4ad0*/  FADD.FTZ R36, R26.reuse, R43 ;  /* 0x0000002b1a247221 */ /* 0x050fe20000010000 */
[----:B------:R-:W-:Y:S01]  /*4ae0*/  F2FP.F16.F32.PACK_AB R195, R26, R21 ;  /* 0x000000151ac3723e */ /* 0x000fe200000000ff */
[--C-:B------:R-:W-:Y:S01]  /*4af0*/  IMAD.MOV.U32 R26, RZ, RZ, R119.reuse ;  /* 0x000000ffff1a7224 */ /* 0x100fe200078e0077 */
[----:B------:R0:W2:Y:S01]  /*4b00*/  MUFU.EX2 R184, R109 ;  /* 0x0000006d00b87308 */ /* 0x0000a20000000800 */
[----:B---3--:R-:W-:Y:S01]  /*4b10*/  FADD.FTZ R51, R107, R38 ;  /* 0x000000266b337221 */ /* 0x008fe20000010000 */
[----:B------:R-:W-:-:S06]  /*4b20*/  IMAD.MOV.U32 R24, RZ, RZ, R119 ;  /* 0x000000ffff187224 */ /* 0x000fcc00078e0077 */
[----:B------:R-:W3:Y:S01]  /*4b30*/  MUFU.EX2 R111, R111 ;  /* 0x0000006f006f7308 */ /* 0x000ee20000000800 */
[----:B-1----:R-:W-:Y:S01]  /*4b40*/  FADD.FTZ R43, R49, R36 ;  /* 0x00000024312b7221 */ /* 0x002fe20000010000 */
[C---:B------:R-:W-:Y:S01]  /*4b50*/  F2FP.F16.F32.PACK_AB R189, R28.reuse, R49 ;  /* 0x000000311cbd723e */ /* 0x040fe200000000ff */
[----:B0-----:R-:W-:Y:S02]  /*4b60*/  IMAD.MOV.U32 R109, RZ, RZ, R119 ;  /* 0x000000ffff6d7224 */ /* 0x001fe400078e0077 */
[----:B------:R-:W-:Y:S01]  /*4b70*/  FADD.FTZ R36, R28, R43 ;  /* 0x0000002b1c247221 */ /* 0x000fe20000010000 */
[----:B------:R-:W-:Y:S02]  /*4b80*/  IMAD.MOV.U32 R49, RZ, RZ, R119 ;  /* 0x000000ffff317224 */ /* 0x000fe400078e0077 */
[----:B------:R-:W0:Y:S01]  /*4b90*/  MUFU.EX2 R41, R41 ;  /* 0x0000002900297308 */ /* 0x000e220000000800 */
[C---:B--2---:R-:W-:Y:S01]  /*4ba0*/  FADD.FTZ R38, R184.reuse, R51 ;  /* 0x00000033b8267221 */ /* 0x044fe20000010000 */
[----:B------:R-:W-:Y:S01]  /*4bb0*/  F2FP.F16.F32.PACK_AB R184, R184, R107 ;  /* 0x0000006bb8b8723e */ /* 0x000fe200000000ff */
[----:B------:R-:W-:-:S02]  /*4bc0*/  IMAD.MOV.U32 R107, RZ, RZ, R119 ;  /* 0x000000ffff6b7224 */ /* 0x000fc400078e0077 */
[--C-:B------:R-:W-:Y:S02]  /*4bd0*/  IMAD.MOV.U32 R51, RZ, RZ, R119.reuse ;  /* 0x000000ffff337224 */ /* 0x100fe400078e0077 */
[----:B------:R-:W-:Y:S01]  /*4be0*/  IMAD.MOV.U32 R28, RZ, RZ, R119 ;  /* 0x000000ffff1c7224 */ /* 0x000fe200078e0077 */
[----:B------:R1:W2:Y:S01]  /*4bf0*/  MUFU.EX2 R186, R113 ;  /* 0x0000007100ba7308 */ /* 0x0002a20000000800 */
[----:B---3--:R-:W-:-:S07]  /*4c00*/  FADD.FTZ R43, R111, R38 ;  /* 0x000000266f2b7221 */ /* 0x008fce0000010000 */
[----:B------:R3:W4:Y:S01]  /*4c10*/  MUFU.EX2 R30, R55 ;  /* 0x00000037001e7308 */ /* 0x0007220000000800 */
[----:B0-----:R-:W-:Y:S01]  /*4c20*/  FADD.FTZ R25, R41, R36 ;  /* 0x0000002429197221 */ /* 0x001fe20000010000 */
[----:B-1----:R-:W-:-:S06]  /*4c30*/  IMAD.MOV.U32 R113, RZ, RZ, R119 ;  /* 0x000000ffff717224 */ /* 0x002fcc00078e0077 */
[----:B------:R-:W-:Y:S01]  /*4c40*/  MUFU.EX2 R115, R115 ;  /* 0x0000007300737308 */ /* 0x000fe20000000800 */
[C---:B--2---:R-:W-:Y:S01]  /*4c50*/  FADD.FTZ R38, R186.reuse, R43 ;  /* 0x0000002bba267221 */ /* 0x044fe20000010000 */
[----:B------:R-:W-:Y:S01]  /*4c60*/  F2FP.F16.F32.PACK_AB R186, R186, R111 ;  /* 0x0000006fbaba723e */ /* 0x000fe200000000ff */
[--C-:B------:R-:W-:Y:S02]  /*4c70*/  IMAD.MOV.U32 R111, RZ, RZ, R119.reuse ;  /* 0x000000ffff6f7224 */ /* 0x100fe400078e0077 */
[--C-:B---3--:R-:W-:Y:S02]  /*4c80*/  IMAD.MOV.U32 R55, RZ, RZ, R119.reuse ;  /* 0x000000ffff377224 */ /* 0x108fe400078e0077 */
[----:B------:R-:W-:Y:S01]  /*4c90*/  IMAD.MOV.U32 R43, RZ, RZ, R119 ;  /* 0x000000ffff2b7224 */ /* 0x000fe200078e0077 */
[----:B------:R-:W0:Y:S01]  /*4ca0*/  MUFU.EX2 R45, R45 ;  /* 0x0000002d002d7308 */ /* 0x000e220000000800 */
[C---:B----4-:R-:W-:Y:S01]  /*4cb0*/  FADD.FTZ R6, R30.reuse, R25 ;  /* 0x000000191e067221 */ /* 0x050fe20000010000 */
[----:B------:R-:W-:Y:S01]  /*4cc0*/  F2FP.F16.F32.PACK_AB R191, R30, R41 ;  /* 0x000000291ebf723e */ /* 0x000fe200000000ff */
[----:B------:R-:W-:-:S02]  /*4cd0*/  IMAD.MOV.U32 R41, RZ, RZ, R119 ;  /* 0x000000ffff297224 */ /* 0x000fc400078e0077 */
[----:B------:R-:W-:-:S03]  /*4ce0*/  IMAD.MOV.U32 R30, RZ, RZ, R119 ;  /* 0x000000ffff1e7224 */ /* 0x000fc600078e0077 */
[----:B------:R1:W-:Y:S08]  /*4cf0*/  MUFU.EX2 R180, R117 ;  /* 0x0000007500b47308 */ /* 0x0003f00000000800 */
[----:B------:R-:W-:Y:S01]  /*4d00*/  MUFU.EX2 R121, R121 ;  /* 0x0000007900797308 */ /* 0x000fe20000000800 */
[----:B0-----:R-:W-:Y:S01]  /*4d10*/  FADD.FTZ R25, R45, R6 ;  /* 0x000000062d197221 */ /* 0x001fe20000010000 */
[----:B------:R-:W-:Y:S01]  /*4d20*/  F2FP.F16.F32.PACK_AB R185, R32, R45 ;  /* 0x0000002d20b9723e */ /* 0x000fe200000000ff */
[----:B-1----:R-:W-:-:S02]  /*4d30*/  IMAD.MOV.U32 R117, RZ, RZ, R119 ;  /* 0x000000ffff757224 */ /* 0x002fc400078e0077 */
[----:B------:R-:W-:Y:S01]  /*4d40*/  FADD.FTZ R6, R32, R25 ;  /* 0x0000001920067221 */ /* 0x000fe20000010000 */
[--C-:B------:R-:W-:Y:S02]  /*4d50*/  IMAD.MOV.U32 R45, RZ, RZ, R119.reuse ;  /* 0x000000ffff2d7224 */ /* 0x100fe400078e0077 */
[----:B------:R-:W0:Y:S01]  /*4d60*/  MUFU.EX2 R33, R33 ;  /* 0x0000002100217308 */ /* 0x000e220000000800 */
[----:B------:R-:W-:-:S07]  /*4d70*/  IMAD.MOV.U32 R32, RZ, RZ, R119 ;  /* 0x000000ffff207224 */ /* 0x000fce00078e0077 */
[----:B------:R-:W-:Y:S08]  /*4d80*/  MUFU.EX2 R182, R123 ;  /* 0x0000007b00b67308 */ /* 0x000ff00000000800 */
[----:B------:R1:W2:Y:S01]  /*4d90*/  MUFU.EX2 R34, R61 ;  /* 0x0000003d00227308 */ /* 0x0002a20000000800 */
[----:B0-----:R-:W-:-:S07]  /*4da0*/  FADD.FTZ R25, R33, R6 ;  /* 0x0000000621197221 */ /* 0x001fce0000010000 */
[----:B------:R-:W0:Y:S01]  /*4db0*/  MUFU.EX2 R125, R125 ;  /* 0x0000007d007d7308 */ /* 0x000e220000000800 */
[----:B-1----:R-:W-:-:S07]  /*4dc0*/  IMAD.MOV.U32 R61, RZ, RZ, R119 ;  /* 0x000000ffff3d7224 */ /* 0x002fce00078e0077 */
[----:B------:R1:W-:Y:S01]  /*4dd0*/  MUFU.EX2 R2, R35 ;  /* 0x0000002300027308 */ /* 0x0003e20000000800 */
[C---:B--2---:R-:W-:Y:S01]  /*4de0*/  FADD.FTZ R6, R34.reuse, R25 ;  /* 0x0000001922067221 */ /* 0x044fe20000010000 */
[----:B------:R-:W-:Y:S01]  /*4df0*/  F2FP.F16.F32.PACK_AB R187, R34, R33 ;  /* 0x0000002122bb723e */ /* 0x000fe200000000ff */
[--C-:B------:R-:W-:Y:S02]  /*4e00*/  IMAD.MOV.U32 R34, RZ, RZ, R119.reuse ;  /* 0x000000ffff227224 */ /* 0x100fe400078e0077 */
[----:B------:R-:W-:-:S03]  /*4e10*/  IMAD.MOV.U32 R33, RZ, RZ, R119 ;  /* 0x000000ffff217224 */ /* 0x000fc600078e0077 */
[----:B------:R-:W2:Y:S01]  /*4e20*/  MUFU.EX2 R37, R37 ;  /* 0x0000002500257308 */ /* 0x000ea20000000800 */
[----:B-1----:R-:W-:-:S04]  /*4e30*/  FADD.FTZ R35, R115, R38 ;  /* 0x0000002673237221 */ /* 0x002fc80000010000 */
[C---:B------:R-:W-:Y:S01]  /*4e40*/  FADD.FTZ R38, R180.reuse, R35 ;  /* 0x00000023b4267221 */ /* 0x040fe20000010000 */
[----:B------:R-:W-:Y:S01]  /*4e50*/  F2FP.F16.F32.PACK_AB R180, R180, R115 ;  /* 0x00000073b4b4723e */ /* 0x000fe200000000ff */
[----:B------:R-:W-:Y:S01]  /*4e60*/  IMAD.MOV.U32 R115, RZ, RZ, R119 ;  /* 0x000000ffff737224 */ /* 0x000fe200078e0077 */
[----:B------:R-:W1:Y:S01]  /*4e70*/  MUFU.EX2 R176, R127 ;  /* 0x0000007f00b07308 */ /* 0x000e620000000800 */
[----:B------:R-:W-:-:S04]  /*4e80*/  FADD.FTZ R35, R121, R38 ;  /* 0x0000002679237221 */ /* 0x000fc80000010000 */
[C---:B------:R-:W-:Y:S01]  /*4e90*/  FADD.FTZ R40, R182.reuse, R35 ;  /* 0x00000023b6287221 */ /* 0x040fe20000010000 */
[----:B------:R-:W-:Y:S02]  /*4ea0*/  F2FP.F16.F32.PACK_AB R182, R182, R121 ;  /* 0x00000079b6b6723e */ /* 0x000fe400000000ff */
[----:B------:R-:W3:Y:S01]  /*4eb0*/  MUFU.EX2 R129, R129 ;  /* 0x0000008100817308 */ /* 0x000ee20000000800 */
[----:B0-----:R-:W-:Y:S01]  /*4ec0*/  FADD.FTZ R35, R125, R40 ;  /* 0x000000287d237221 */ /* 0x001fe20000010000 */
[----:B--2---:R-:W-:Y:S01]  /*4ed0*/  FADD.FTZ R25, R37, R6 ;  /* 0x0000000625197221 */ /* 0x004fe20000010000 */
[C---:B------:R-:W-:Y:S01]  /*4ee0*/  F2FP.F16.F32.PACK_AB R181, R2.reuse, R37 ;  /* 0x0000002502b5723e */ /* 0x040fe200000000ff */
[----:B------:R-:W-:Y:S02]  /*4ef0*/  IMAD.MOV.U32 R37, RZ, RZ, R119 ;  /* 0x000000ffff257224 */ /* 0x000fe400078e0077 */
[----:B------:R-:W-:Y:S01]  /*4f00*/  FADD.FTZ R6, R2, R25 ;  /* 0x0000001902067221 */ /* 0x000fe20000010000 */
[----:B------:R-:W-:Y:S01]  /*4f10*/  IMAD.MOV.U32 R2, RZ, RZ, 0x3f800000 ;  /* 0x3f800000ff027424 */ /* 0x000fe200078e00ff */
[----:B------:R-:W0:Y:S01]  /*4f20*/  MUFU.EX2 R29, R29 ;  /* 0x0000001d001d7308 */ /* 0x000e220000000800 */
[C---:B-1----:R-:W-:Y:S01]  /*4f30*/  FADD.FTZ R40, R176.reuse, R35 ;  /* 0x00000023b0287221 */ /* 0x042fe20000010000 */
[----:B------:R-:W-:-:S06]  /*4f40*/  F2FP.F16.F32.PACK_AB R176, R176, R125 ;  /* 0x0000007db0b0723e */ /* 0x000fcc00000000ff */
[----:B------:R-:W1:Y:S01]  /*4f50*/  MUFU.EX2 R10, R10 ;  /* 0x0000000a000a7308 */ /* 0x000e620000000800 */
[----:B---3--:R-:W-:Y:S01]  /*4f60*/  FADD.FTZ R35, R129, R40 ;  /* 0x0000002881237221 */ /* 0x008fe20000010000 */
[----:B------:R-:W-:-:S06]  /*4f70*/  IMAD.MOV.U32 R40, RZ, RZ, R119 ;  /* 0x000000ffff287224 */ /* 0x000fcc00078e0077 */
[----:B------:R2:W3:Y:S01]  /*4f80*/  MUFU.EX2 R36, R39 ;  /* 0x0000002700247308 */ /* 0x0004e20000000800 */
[----:B0-----:R-:W-:-:S07]  /*4f90*/  FADD.FTZ R25, R29, R6 ;  /* 0x000000061d197221 */ /* 0x001fce0000010000 */
[----:B------:R-:W0:Y:S01]  /*4fa0*/  MUFU.EX2 R65, R65 ;  /* 0x0000004100417308 */ /* 0x000e220000000800 */
[C---:B-1----:R-:W-:Y:S01]  /*4fb0*/  FADD.FTZ R6, R10.reuse, R35 ;  /* 0x000000230a067221 */ /* 0x042fe20000010000 */
[----:B------:R-:W-:Y:S01]  /*4fc0*/  F2FP.F16.F32.PACK_AB R178, R10, R129 ;  /* 0x000000810ab2723e */ /* 0x000fe200000000ff */
[--C-:B--2---:R-:W-:Y:S02]  /*4fd0*/  IMAD.MOV.U32 R39, RZ, RZ, R119.reuse ;  /* 0x000000ffff277224 */ /* 0x104fe400078e0077 */
[----:B------:R-:W-:-:S03]  /*4fe0*/  IMAD.MOV.U32 R35, RZ, RZ, R119 ;  /* 0x000000ffff237224 */ /* 0x000fc600078e0077 */
[----:B------:R1:W2:Y:S01]  /*4ff0*/  MUFU.EX2 R38, R27 ;  /* 0x0000001b00267308 */ /* 0x0002a20000000800 */
[C---:B---3--:R-:W-:Y:S01]  /*5000*/  FADD.FTZ R10, R36.reuse, R25 ;  /* 0x00000019240a7221 */ /* 0x048fe20000010000 */
[----:B------:R-:W-:Y:S01]  /*5010*/  F2FP.F16.F32.PACK_AB R183, R36, R29 ;  /* 0x0000001d24b7723e */ /* 0x000fe200000000ff */
[--C-:B------:R-:W-:Y:S02]  /*5020*/  IMAD.MOV.U32 R36, RZ, RZ, R119.reuse ;  /* 0x000000ffff247224 */ /* 0x100fe400078e0077 */
[--C-:B------:R-:W-:Y:S02]  /*5030*/  IMAD.MOV.U32 R29, RZ, RZ, R119.reuse ;  /* 0x000000ffff1d7224 */ /* 0x100fe400078e0077 */
[--C-:B------:R-:W-:Y:S01]  /*5040*/  IMAD.MOV.U32 R25, RZ, RZ, R119.reuse ;  /* 0x000000ffff197224 */ /* 0x100fe200078e0077 */
[----:B------:R-:W3:Y:S01]  /*5050*/  MUFU.EX2 R69, R69 ;  /* 0x0000004500457308 */ /* 0x000ee20000000800 */
[----:B0-----:R-:W-:Y:S01]  /*5060*/  FADD.FTZ R5, R65, R10 ;  /* 0x0000000a41057221 */ /* 0x001fe20000010000 */
[----:B-1----:R-:W-:-:S06]  /*5070*/  IMAD.MOV.U32 R27, RZ, RZ, R119 ;  /* 0x000000ffff1b7224 */ /* 0x002fcc00078e0077 */
[----:B------:R0:W1:Y:S01]  /*5080*/  MUFU.EX2 R8, R31 ;  /* 0x0000001f00087308 */ /* 0x0000620000000800 */
[C---:B--2---:R-:W-:Y:S01]  /*5090*/  FADD.FTZ R10, R38.reuse, R5 ;  /* 0x00000005260a7221 */ /* 0x044fe20000010000 */
[----:B------:R-:W-:Y:S01]  /*50a0*/  F2FP.F16.F32.PACK_AB R177, R38, R65 ;  /* 0x0000004126b1723e */ /* 0x000fe200000000ff */
[--C-:B------:R-:W-:Y:S02]  /*50b0*/  IMAD.MOV.U32 R65, RZ, RZ, R119.reuse ;  /* 0x000000ffff417224 */ /* 0x100fe400078e0077 */
[--C-:B------:R-:W-:Y:S02]  /*50c0*/  IMAD.MOV.U32 R38, RZ, RZ, R119.reuse ;  /* 0x000000ffff267224 */ /* 0x100fe400078e0077 */
[----:B---3--:R-:W-:Y:S01]  /*50d0*/  FADD.FTZ R5, R69, R10 ;  /* 0x0000000a45057221 */ /* 0x008fe20000010000 */
[----:B0-----:R-:W-:-:S03]  /*50e0*/  IMAD.MOV.U32 R31, RZ, RZ, R119 ;  /* 0x000000ffff1f7224 */ /* 0x001fc600078e0077 */
[C---:B-1----:R-:W-:Y:S01]  /*50f0*/  FADD.FTZ R5, R8.reuse, R5 ;  /* 0x0000000508057221 */ /* 0x042fe20000010000 */
[----:B------:R-:W-:Y:S01]  /*5100*/  F2FP.F16.F32.PACK_AB R179, R8, R69 ;  /* 0x0000004508b3723e */ /* 0x000fe200000000ff */
[----:B------:R-:W-:Y:S02]  /*5110*/  IMAD.MOV.U32 R8, RZ, RZ, 0x3f800000 ;  /* 0x3f800000ff087424 */ /* 0x000fe400078e00ff */
[----:B------:R-:W-:Y:S01]  /*5120*/  IMAD.MOV.U32 R69, RZ, RZ, R119 ;  /* 0x000000ffff457224 */ /* 0x000fe200078e0077 */
[----:B------:R-:W-:Y:S06]  /*5130*/  @!P2 BRA `(.L_x_3451) ;  /* 0x0000003c00c4a947 */ /* 0x000fec0003800000 */
[----:B------:R-:W-:Y:S01]  /*5140*/  VIADD R10, R120, 0xfffffffe ;  /* 0xfffffffe780a7836 */ /* 0x000fe20000000000 */
[----:B------:R-:W-:Y:S01]  /*5150*/  CS2R R118, SRZ ;  /* 0x0000000000767805 */ /* 0x000fe2000001ff00 */
        /* <DEDUP_REMOVED lines=50> */
[----:B------:R-:W-:Y:S01]  /*5480*/  UMOV UR60, UR61 ;  /* 0x0000003d003c7c82 */ /* 0x000fe20008000000 */
[----:B------:R-:W-:-:S05]  /*5490*/  UMOV UR37, UR36 ;  /* 0x0000002400257c82 */ /* 0x000fca0008000000 */
.L_x_3460:
[----:B------:R-:W-:-:S04]  /*54a0*/  UIADD3 UR6, UR37, 0x1, URZ ;  /* 0x0000000125067890 */ /* 0x000fc8000fffe03f */
[----:B------:R-:W-:-:S04]  /*54b0*/  UISETP.NE.AND UP0, UPT, UR6, 0x2, UPT ;  /* 0x000000020600788c */ /* 0x000fc8000bf05270 */
[----:B------:R-:W-:Y:S02]  /*54c0*/  USEL UR61, URZ, 0x1, UP0 ;  /* 0x000000013f3d7887 */ /* 0x000fe40008000000 */
[----:B------:R-:W-:Y:S02]  /*54d0*/  USEL UR36, UR6, URZ, UP0 ;  /* 0x0000003f06247287 */ /* 0x000fe40008000000 */
[----:B------:R-:W-:Y:S01]  /*54e0*/  ULOP3.LUT UR61, UR60, UR61, URZ, 0x3c, !UPT ;  /* 0x0000003d3c3d7292 */ /* 0x000fe2000f8e3c3f */
[----:B------:R-:W-:Y:S11]  /*54f0*/  @!P0 BRA `(.L_x_3452) ;  /* 0x0000000000048947 */ /* 0x000ff60003800000 */
[----:B------:R-:W-:Y:S01]  /*5500*/  BPT.TRAP 0x1 ;  /* 0x000000040000795c */ /* 0x000fe20000300000 */
.L_x_3452:
[----:B------:R-:W0:Y:S01]  /*5510*/  S2UR UR6, SR_CgaCtaId ;  /* 0x00000000000679c3 */ /* 0x000e220000008800 */
[----:B------:R-:W-:Y:S01]  /*5520*/  UMOV UR39, 0x400 ;  /* 0x0000040000277882 */ /* 0x000fe20000000000 */
[----:B------:R-:W-:-:S05]  /*5530*/  IMAD.U32 R0, RZ, RZ, UR61 ;  /* 0x0000003dff007e24 */ /* 0x000fca000f8e00ff */
[----:B------:R-:W-:Y:S01]  /*5540*/  SHF.L.U32 R0, R0, 0x1f, RZ ;  /* 0x0000001f00007819 */ /* 0x000fe200000006ff */
[----:B0-----:R-:W-:-:S04]  /*5550*/  ULEA UR39, UR6, UR39, 0x18 ;  /* 0x0000002706277291 */ /* 0x001fc8000f8ec03f */
[----:B------:R-:W-:-:S09]  /*5560*/  ULEA UR38, UR36, UR39, 0x3 ;  /* 0x0000002724267291 */ /* 0x000fd2000f8e183f */
[----:B------:R0:W1:Y:S01]  /*5570*/  SYNCS.PHASECHK.TRANS64.TRYWAIT P2, [UR38+0x36830], R0 ;  /* 0x03683000ff0075a7 */ /* 0x0000620008040166 */
[----:B------:R-:W-:Y:S05]  /*5580*/  @!P0 BRA `(.L_x_3453) ;  /* 0x0000000000048947 */ /* 0x000fea0003800000 */
[----:B------:R-:W-:Y:S01]  /*5590*/  BPT.TRAP 0x1 ;  /* 0x000000040000795c */ /* 0x000fe20000300000 */
.L_x_3453:
[----:B-1----:R-:W-:Y:S05]  /*55a0*/  @P2 BRA `(.L_x_3454) ;  /* 0x0000000000082947 */ /* 0x002fea0003800000 */
[----:B------:R-:W1:Y:S02]  /*55b0*/  SYNCS.PHASECHK.TRANS64.TRYWAIT P2, [UR38+0x36830], R0 ;  /* 0x03683000ff0075a7 */ /* 0x000e640008040166 */
[----:B-1----:R-:W-:Y:S05]  /*55c0*/  @!P2 BRA `(.L_x_3455) ;  /* 0x000000ac0048a947 */ /* 0x002fea0003800000 */
.L_x_3454:
[----:B------:R-:W-:Y:S01]  /*55d0*/  R2UR UR6, R7 ;  /* 0x00000000070672ca */ /* 0x000fe200000e0000 */
[----:B------:R-:W-:Y:S01]  /*55e0*/  WARPGROUP.ARRIVE ;  /* 0x00000000000079c5 */ /* 0x000fe20000000000 */
[----:B------:R-:W-:Y:S01]  /*55f0*/  UMOV UR7, 0x40000040 ;  /* 0x4000004000077882 */ /* 0x000fe20000000000 */
[----:B------:R-:W-:Y:S01]  /*5600*/  UMOV UR56, UR4 ;  /* 0x0000000400387c82 */ /* 0x000fe20008000000 */
[----:B------:R-:W-:Y:S01]  /*5610*/  UMOV UR57, UR5 ;  /* 0x0000000500397c82 */ /* 0x000fe20008000000 */
        /* <DEDUP_REMOVED lines=8> */
[----:B------:R-:W-:Y:S01]  /*56a0*/  UIMAD UR6, UR36, 0xa80, UR6 ;  /* 0x00000a80240678a4 */ /* 0x000fe2000f8e0206 */
[-C--:B------:R-:W-:Y:S01]  /*56b0*/  FMUL.FTZ R24, R24, R8.reuse ;  /* 0x0000000818187220 */ /* 0x080fe20000410000 */
[----:B------:R-:W-:Y:S01]  /*56c0*/  UMOV UR43, 0x40000040 ;  /* 0x40000040002b7882 */ /* 0x000fe20000000000 */
[----:B------:R-:W-:Y:S01]  /*56d0*/  UMOV UR47, 0x40000040 ;  /* 0x40000040002f7882 */ /* 0x000fe20000000000 */
[----:B------:R-:W-:Y:S01]  /*56e0*/  UIADD3 UR58, UR6, 0x80, URZ ;  /* 0x00000080063a7890 */ /* 0x000fe2000fffe03f */
[-C--:B------:R-:W-:Y:S01]  /*56f0*/  FMUL.FTZ R25, R25, R8.reuse ;  /* 0x0000000819197220 */ /* 0x080fe20000410000 */
[----:B------:R-:W-:Y:S01]  /*5700*/  UIADD3 UR10, UR6, 0x180, URZ ;  /* 0x00000180060a7890 */ /* 0x000fe2000fffe03f */
[----:B------:R-:W-:Y:S01]  /*5710*/  FMUL.FTZ R28, R28, R8 ;  /* 0x000000081c1c7220 */ /* 0x000fe20000410000 */
[----:B------:R-:W-:-:S02]  /*5720*/  UIADD3 UR14, UR6, 0x102, URZ ;  /* 0x00000102060e7890 */ /* 0x000fc4000fffe03f */
[----:B------:R-:W-:Y:S01]  /*5730*/  HGMMA.64x16x16.F32 R168, gdesc[UR4], RZ, !UPT, gsb0 ;  /* 0x0020000004a879f0 */ /* 0x000fe2000c0008ff */
        /* <DEDUP_REMOVED lines=114> */
[----:B------:R-:W-:-:S03]  /*5e60*/  FMUL.FTZ R119, R119, R2 ;  /* 0x0000000277777220 */ /* 0x000fc60000410000 */
        /* <DEDUP_REMOVED lines=32> */
[----:B------:R-:W-:Y:S03]  /*6070*/  HGMMA.64x16x16.F32 R120, gdesc[UR56], RZ, !UPT, gsb0 ;  /* 0x00200000387879f0 */ /* 0x000fe6000c0008ff */
        /* <DEDUP_REMOVED lines=408> */
[----:B------:R-:W-:Y:S02]  /*7a00*/  UIADD3 UR7, UR6, 0x986, URZ ;  /* 0x0000098606077890 */ /* 0x000fe4000fffe03f */
        /* <DEDUP_REMOVED lines=22> */
.L_x_3456:
[----:B------:R-:W-:Y:S01]  /*7b70*/  ULEA UR7, UR37, UR39, 0x3 ;  /* 0x0000002725077291 */ /* 0x000fe2000f8e183f */
[----:B01----:R-:W-:-:S05]  /*7b80*/  IMAD.U32 R0, RZ, RZ, UR60 ;  /* 0x0000003cff007e24 */ /* 0x003fca000f8e00ff */
[----:B------:R-:W-:-:S04]  /*7b90*/  SHF.L.U32 R0, R0, 0x1f, RZ ;  /* 0x0000001f00007819 */ /* 0x000fc800000006ff */
[----:B------:R0:W1:Y:S01]  /*7ba0*/  SYNCS.PHASECHK.TRANS64.TRYWAIT P2, [UR7+0x36850], R0 ;  /* 0x03685000ff0075a7 */ /* 0x0000620008040147 */
[----:B------:R-:W-:Y:S05]  /*7bb0*/  @!P0 BRA `(.L_x_3457) ;  /* 0x0000000000048947 */ /* 0x000fea0003800000 */
[----:B------:R-:W-:Y:S01]  /*7bc0*/  BPT.TRAP 0x1 ;  /* 0x000000040000795c */ /* 0x000fe20000300000 */
.L_x_3457:
[----:B-1----:R-:W-:Y:S05]  /*7bd0*/  @P2 BRA `(.L_x_3458) ;  /* 0x0000000000082947 */ /* 0x002fea0003800000 */
[----:B------:R-:W1:Y:S02]  /*7be0*/  SYNCS.PHASECHK.TRANS64.TRYWAIT P2, [UR7+0x36850], R0 ;  /* 0x03685000ff0075a7 */ /* 0x000e640008040147 */
[----:B-1----:R-:W-:Y:S05]  /*7bf0*/  @!P2 BRA `(.L_x_3459) ;  /* 0x0000008400d4a947 */ /* 0x002fea0003800000 */
.L_x_3458:
[----:B------:R-:W-:Y:S01]  /*7c00*/  UIADD3 UR39, UR39, 0x400, URZ ;  /* 0x0000040027277890 */ /* 0x000fe2000fffe03f */
[----:B------:R-:W-:Y:S01]  /*7c10*/  WARPGROUP.ARRIVE ;  /* 0x00000000000079c5 */ /* 0x000fe20000000000 */
[----:B------:R-:W-:Y:S01]  /*7c20*/  UMOV UR11, 0x40000040 ;  /* 0x40000040000b7882 */ /* 0x000fe20000000000 */
[----:B01----:R-:W-:Y:S01]  /*7c30*/  FMNMX.FTZ R0, R168, R11, !PT ;  /* 0x0000000ba8007209 */ /* 0x003fe20007810000 */
[----:B------:R-:W-:Y:S01]  /*7c40*/  USHF.R.U32.HI UR39, URZ, 0x4, UR39 ;  /* 0x000000043f277899 */ /* 0x000fe20008011627 */
[C---:B------:R-:W-:Y:S01]  /*7c50*/  ISETP.GT.AND P2, PT, R10.reuse, RZ, PT ;  /* 0x000000ff0a00720c */ /* 0x040fe20003f44270 */
[----:B------:R-:W-:Y:S01]  /*7c60*/  UMOV UR60, UR61 ;  /* 0x0000003d003c7c82 */ /* 0x000fe20008000000 */
[----:B------:R-:W-:Y:S01]  /*7c70*/  FMNMX.FTZ R3, R169, R0, !PT ;  /* 0x00000000a9037209 */ /* 0x000fe20007810000 */
[----:B------:R-:W-:Y:S01]  /*7c80*/  ULOP3.LUT UR39, UR39, 0x3fff, URZ, 0xc0, !UPT ;  /* 0x00003fff27277892 */ /* 0x000fe2000f8ec03f */
[----:B------:R-:W-:Y:S02]  /*7c90*/  VIADD R10, R10, 0xffffffff ;  /* 0xffffffff0a0a7836 */ /* 0x000fe40000000000 */
[----:B------:R-:W-:Y:S01]  /*7ca0*/  FMNMX.FTZ R0, R172, R3, !PT ;  /* 0x00000003ac007209 */ /* 0x000fe20007810000 */
[----:B------:R-:W-:-:S03]  /*7cb0*/  ULOP3.LUT UR6, UR39, 0x3800000, URZ, 0xfc, !UPT ;  /* 0x0380000027067892 */ /* 0x000fc6000f8efc3f */
[----:B------:R-:W-:Y:S01]  /*7cc0*/  FMNMX.FTZ R3, R173, R0, !PT ;  /* 0x00000000ad037209 */ /* 0x000fe20007810000 */
[----:B------:R-:W-:-:S03]  /*7cd0*/  UIMAD UR6, UR37, 0xa80, UR6 ;  /* 0x00000a80250678a4 */ /* 0x000fc6000f8e0206 */
[----:B------:R-:W-:Y:S01]  /*7ce0*/  FMNMX.FTZ R0, R160, R3, !PT ;  /* 0x00000003a0007209 */ /* 0x000fe20007810000 */
[----:B------:R-:W-:-:S03]  /*7cf0*/  UMOV UR37, UR36 ;  /* 0x0000002400257c82 */ /* 0x000fc60008000000 */
[----:B------:R-:W-:Y:S01]  /*7d00*/  UMOV UR10, UR6 ;  /* 0x00000006000a7c82 */ /* 0x000fe20008000000 */
[----:B------:R-:W-:Y:S01]  /*7d10*/  FMNMX.FTZ R3, R161, R0, !PT ;  /* 0x00000000a1037209 */ /* 0x000fe20007810000 */
[----:B------:R-:W-:Y:S01]  /*7d20*/  HGMMA.64x192x16.F32 R24, R200, gdesc[UR8].tnspB, R24, gsb0 ;  /* 0x42e00008c8187df0 */ /* 0x000fe20008000818 */
        /* <DEDUP_REMOVED lines=24> */
[----:B------:R-:W0:Y:S03]  /*7eb0*/  LDC R0, c[0x0][0x988] ;  /* 0x00026200ff007b82 */ /* 0x000e260000000800 */
[----:B------:R-:W1:Y:S02]  /*7ec0*/  SHFL.BFLY PT, R3, R2, 0x2, 0x1f ;  /* 0x0c401f0002037f89 */ /* 0x000e6400000e0000 */
[----:B-1----:R-:W-:Y:S02]  /*7ed0*/  FMNMX.FTZ R3, R2, R3, !PT ;  /* 0x0000000302037209 */ /* 0x002fe40007810000 */
[----:B------:R-:W-:-:S03]  /*7ee0*/  FMNMX.FTZ R2, R170, R9, !PT ;  /* 0x00000009aa027209 */ /* 0x000fc60007810000 */
[----:B------:R-:W1:Y:S02]  /*7ef0*/  SHFL.BFLY PT, R4, R3, 0x1, 0x1f ;  /* 0x0c201f0003047f89 */ /* 0x000e6400000e0000 */
[----:B-1----:R-:W-:Y:S02]  /*7f00*/  FMNMX.FTZ R4, R3, R4, !PT ;  /* 0x0000000403047209 */ /* 0x002fe40007810000 */
[----:B------:R-:W-:-:S03]  /*7f10*/  FMNMX.FTZ R3, R171, R2, !PT ;  /* 0x00000002ab037209 */ /* 0x000fc60007810000 */
[----:B------:R-:W-:Y:S01]  /*7f20*/  FADD.FTZ R11, -R4, R11 ;  /* 0x0000000b040b7221 */ /* 0x000fe20000010100 */
[----:B------:R-:W-:-:S03]  /*7f30*/  FMNMX.FTZ R2, R174, R3, !PT ;  /* 0x00000003ae027209 */ /* 0x000fc60007810000 */
[----:B0-----:R-:W-:Y:S01]  /*7f40*/  FMUL.FTZ R8, R11, R0 ;  /* 0x000000000b087220 */ /* 0x001fe20000410000 */
[----:B------:R-:W-:-:S04]  /*7f50*/  FMNMX.FTZ R3, R175, R2, !PT ;  /* 0x00000002af037209 */ /* 0x000fc80007810000 */
[----:B------:R-:W-:Y:S01]  /*7f60*/  FMNMX.FTZ R2, R162, R3, !PT ;  /* 0x00000003a2027209 */ /* 0x000fe20007810000 */
[----:B------:R-:W-:Y:S03]  /*7f70*/  MUFU.EX2 R8, R8 ;  /* 0x0000000800087308 */ /* 0x000fe60000000800 */
        /* <DEDUP_REMOVED lines=12> */
[----:B------:R-:W-:Y:S01]  /*8040*/  WARPGROUP.ARRIVE ;  /* 0x00000000000079c5 */ /* 0x000fe20000000000 */
[----:B------:R-:W-:-:S04]  /*8050*/  FMNMX.FTZ R2, R138, R3, !PT ;  /* 0x000000038a027209 */ /* 0x000fc80007810000 */
        /* <DEDUP_REMOVED lines=17> */
[----:B0-----:R-:W-:Y:S01]  /*8170*/  FMNMX.FTZ R3, R14, R3, !PT ;  /* 0x000000030e037209 */ /* 0x001fe20007810000 */
[----:B------:R-:W-:Y:S02]  /*8180*/  WARPGROUP.DEPBAR.LE gsb0, 0x0 ;  /* 0x00008000000079c5 */ /* 0x000fe40000010000 */
[----:B------:R-:W-:-:S06]  /*8190*/  WARPGROUP.ARRIVE ;  /* 0x00000000000079c5 */ /* 0x000fcc0000000000 */
[----:B------:R-:W-:Y:S01]  /*81a0*/  HGMMA.64x192x16.F32 R24, R192, gdesc[UR8].tnspB, R24, gsb0 ;  /* 0x42e00008c0187df0 */ /* 0x000fe20008000818 */
[----:B------:R-:W-:Y:S01]  /*81b0*/  UIADD3 UR10, UR6, 0x180, URZ ;  /* 0x00000180060a7890 */ /* 0x000fe2000fffe03f */
[----:B------:R-:W-:Y:S01]  /*81c0*/  UMOV UR11, 0x40000040 ;  /* 0x40000040000b7882 */ /* 0x000fe20000000000 */
[----:B------:R-:W-:Y:S02]  /*81d0*/  WARPGROUP.DEPBAR.LE gsb0, 0x0 ;  /* 0x00008000000079c5 */ /* 0x000fe40000010000 */
[----:B------:R-:W-:-:S15]  /*81e0*/  WARPGROUP.ARRIVE ;  /* 0x00000000000079c5 */ /* 0x000fde0000000000 */
[----:B------:R-:W-:Y:S01]  /*81f0*/  HGMMA.64x192x16.F32 R24, R188, gdesc[UR8].tnspB, R24, gsb0 ;  /* 0x42e00008bc187df0 */ /* 0x000fe20008000818 */
[----:B------:R-:W-:Y:S01]  /*8200*/  UIADD3 UR10, UR6, 0x200, URZ ;  /* 0x00000200060a7890 */ /* 0x000fe2000fffe03f */
[----:B------:R-:W-:Y:S01]  /*8210*/  UMOV UR11, 0x40000040 ;  /* 0x40000040000b7882 */ /* 0x000fe20000000000 */
[----:B------:R-:W-:Y:S02]  /*8220*/  WARPGROUP.DEPBAR.LE gsb0, 0x0 ;  /* 0x00008000000079c5 */ /* 0x000fe40000010000 */
[----:B------:R-:W-:Y:S01]  /*8230*/  WARPGROUP.ARRIVE ;  /* 0x00000000000079c5 */ /* 0x000fe20000000000 */
[----:B------:R-:W-:-:S04]  /*8240*/  FMUL.FTZ R189, R4, R0 ;  /* 0x0000000004bd7220 */ /* 0x000fc80000410000 */
[----:B------:R-:W-:-:S10]  /*8250*/  FFMA.FTZ R13, R153, R0, -R189 ;  /* 0x00000000990d7223 */ /* 0x000fd400000108bd */
[----:B------:R-:W-:Y:S01]  /*8260*/  HGMMA.64x192x16.F32 R24, R184, gdesc[UR8].tnspB, R24, gsb0 ;  /* 0x42e00008b8187df0 */ /* 0x000fe20008000818 */
[----:B------:R-:W-:Y:S01]  /*8270*/  UIADD3 UR10, UR6, 0x280, URZ ;  /* 0x00000280060a7890 */ /* 0x000fe2000fffe03f */
[-CC-:B------:R-:W-:Y:S01]  /*8280*/  FFMA.FTZ R200, R169, R0.reuse, -R189.reuse ;  /* 0x00000000a9c87223 */ /* 0x180fe200000108bd */
[----:B------:R-:W-:Y:S01]  /*8290*/  UMOV UR11, 0x40000040 ;  /* 0x40000040000b7882 */ /* 0x000fe20000000000 */
[----:B------:R-:W-:Y:S01]  /*82a0*/  UIADD3 UR6, UR6, 0x300, URZ ;  /* 0x0000030006067890 */ /* 0x000fe2000fffe03f */
        /* <DEDUP_REMOVED lines=49> */
[-CC-:B------:R-:W-:Y:S01]  /*85c0*/  FFMA.FTZ R184, R136, R0.reuse, -R189.reuse ;  /* 0x0000000088b87223 */ /* 0x180fe200000108bd */
[----:B------:R-:W-:-:S04]  /*85d0*/  FFMA.FTZ R186, R140, R0, -R189 ;  /* 0x000000008cba7223 */ /* 0x000fc800000108bd */
[----:B------:R-:W-:Y:S01]  /*85e0*/  HGMMA.64x192x16.F32 R24, R180, gdesc[UR8].tnspB, R24, gsb0 ;  /* 0x42e00008b4187df0 */ /* 0x000fe20008000818 */
[----:B------:R-:W-:Y:S01]  /*85f0*/  UMOV UR10, UR6 ;  /* 0x00000006000a7c82 */ /* 0x000fe20008000000 */
[----:B------:R-:W-:Y:S01]  /*8600*/  UMOV UR11, 0x40000040 ;  /* 0x40000040000b7882 */ /* 0x000fe20000000000 */
[----:B------:R-:W-:Y:S08]  /*8610*/  MUFU.EX2 R184, R184 ;  /* 0x000000b800b87308 */ /* 0x000ff00000000800 */
[----:B------:R-:W-:Y:S01]  /*8620*/  MUFU.EX2 R186, R186 ;  /* 0x000000ba00ba7308 */ /* 0x000fe20000000800 */
[----:B------:R-:W-:-:S02]  /*8630*/  WARPGROUP.DEPBAR.LE gsb0, 0x0 ;  /* 0x00008000000079c5 */ /* 0x000fc40000010000 */
[----:B------:R-:W-:Y:S01]  /*8640*/  WARPGROUP.ARRIVE ;  /* 0x00000000000079c5 */ /* 0x000fe20000000000 */
[-CC-:B------:R-:W-:Y:S01]  /*8650*/  FFMA.FTZ R180, R128, R0.reuse, -R189.reuse ;  /* 0x0000000080b47223 */ /* 0x180fe200000108bd */
[-CC-:B------:R-:W-:Y:S01]  /*8660*/  FFMA.FTZ R182, R132, R0.reuse, -R189.reuse ;  /* 0x0000000084b67223 */ /* 0x180fe200000108bd */
[-C--:B------:R-:W-:Y:S01]  /*8670*/  FFMA.FTZ R189, R125, R0.reuse, -R189 ;  /* 0x000000007dbd7223 */ /* 0x080fe200000108bd */
[----:B------:R-:W-:Y:S02]  /*8680*/  FADD.FTZ R125, -R3, R9 ;  /* 0x00000009037d7221 */ /* 0x000fe40000010100 */
[----:B------:R-:W-:Y:S01]  /*8690*/  HGMMA.64x192x16.F32 R24, R176, gdesc[UR8].tnspB, R24, gsb0 ;  /* 0x42e00008b0187df0 */ /* 0x000fe20008000818 */
[----:B------:R0:W-:Y:S01]  /*86a0*/  MUFU.EX2 R9, R189 ;  /* 0x000000bd00097308 */ /* 0x0001e20000000800 */
[-C--:B------:R-:W-:Y:S01]  /*86b0*/  FMUL.FTZ R2, R125, R0.reuse ;  /* 0x000000007d027220 */ /* 0x080fe20000410000 */
[----:B------:R-:W-:-:S04]  /*86c0*/  FMUL.FTZ R125, R3, R0 ;  /* 0x00000000037d7220 */ /* 0x000fc80000410000 */
[-CC-:B------:R-:W-:Y:S01]  /*86d0*/  FFMA.FTZ R201, R170, R0.reuse, -R125.reuse ;  /* 0x00000000aac97223 */ /* 0x180fe2000001087d */
[-CC-:B------:R-:W-:Y:S01]  /*86e0*/  FFMA.FTZ R20, R171, R0.reuse, -R125.reuse ;  /* 0x00000000ab147223 */ /* 0x180fe2000001087d */
[----:B------:R-:W-:Y:S01]  /*86f0*/  MUFU.EX2 R2, R2 ;  /* 0x0000000200027308 */ /* 0x000fe20000000800 */
[-CC-:B------:R-:W-:Y:S01]  /*8700*/  FFMA.FTZ R203, R174, R0.reuse, -R125.reuse ;  /* 0x00000000aecb7223 */ /* 0x180fe2000001087d */
[-CC-:B------:R-:W-:Y:S01]  /*8710*/  FFMA.FTZ R120, R175, R0.reuse, -R125.reuse ;  /* 0x00000000af787223 */ /* 0x180fe2000001087d */
[-CC-:B0-----:R-:W-:Y:S01]  /*8720*/  FFMA.FTZ R189, R146, R0.reuse, -R125.reuse ;  /* 0x0000000092bd7223 */ /* 0x181fe2000001087d */
[-CC-:B------:R-:W-:Y:S01]  /*8730*/  FFMA.FTZ R197, R162, R0.reuse, -R125.reuse ;  /* 0x00000000a2c57223 */ /* 0x180fe2000001087d */
[----:B------:R-:W-:Y:S02]  /*8740*/  IMAD.U32 R146, RZ, RZ, UR7 ;  /* 0x00000007ff927e24 */ /* 0x000fe4000f8e00ff */
[-CC-:B------:R-:W-:Y:S01]  /*8750*/  FFMA.FTZ R124, R163, R0.reuse, -R125.reuse ;  /* 0x00000000a37c7223 */ /* 0x180fe2000001087d */
[-CC-:B------:R-:W-:Y:S01]  /*8760*/  FFMA.FTZ R199, R166, R0.reuse, -R125.reuse ;  /* 0x00000000a6c77223 */ /* 0x180fe2000001087d */
[----:B------:R-:W0:Y:S01]  /*8770*/  MUFU.EX2 R201, R201 ;  /* 0x000000c900c97308 */ /* 0x000e220000000800 */
[-CC-:B------:R-:W-:Y:S01]  /*8780*/  FFMA.FTZ R185, R138, R0.reuse, -R125.reuse ;  /* 0x000000008ab97223 */ /* 0x180fe2000001087d */
[----:B------:R-:W-:Y:S01]  /*8790*/  @!P1 IADD3 R146, R146, 0x36860, RZ ;  /* 0x0003686092929810 */ /* 0x000fe20007ffe0ff */
[-CC-:B------:R-:W-:Y:S01]  /*87a0*/  FFMA.FTZ R128, R167, R0.reuse, -R125.reuse ;  /* 0x00000000a7807223 */ /* 0x180fe2000001087d */
[-CC-:B------:R-:W-:Y:S01]  /*87b0*/  FFMA.FTZ R193, R154, R0.reuse, -R125.reuse ;  /* 0x000000009ac17223 */ /* 0x180fe2000001087d */
[-CC-:B------:R-:W-:Y:S01]  /*87c0*/  FFMA.FTZ R132, R155, R0.reuse, -R125.reuse ;  /* 0x000000009b847223 */ /* 0x180fe2000001087d */
[----:B------:R-:W-:Y:S01]  /*87d0*/  @!P1 PRMT R146, RZ, 0x654, R146 ;  /* 0x00000654ff929816 */ /* 0x000fe20000000092 */
[-CC-:B------:R-:W-:Y:S01]  /*87e0*/  FFMA.FTZ R187, R142, R0.reuse, -R125.reuse ;  /* 0x000000008ebb7223 */ /* 0x180fe2000001087d */
[----:B------:R-:W1:Y:S01]  /*87f0*/  MUFU.EX2 R20, R20 ;  /* 0x0000001400147308 */ /* 0x000e620000000800 */
[-CC-:B------:R-:W-:Y:S01]  /*8800*/  FFMA.FTZ R195, R158, R0.reuse, -R125.reuse ;  /* 0x000000009ec37223 */ /* 0x180fe2000001087d */
[-CC-:B------:R-:W-:Y:S01]  /*8810*/  FFMA.FTZ R181, R130, R0.reuse, -R125.reuse ;  /* 0x0000000082b57223 */ /* 0x180fe2000001087d */
[-CC-:B------:R-:W-:Y:S01]  /*8820*/  FFMA.FTZ R136, R159, R0.reuse, -R125.reuse ;  /* 0x000000009f887223 */ /* 0x180fe2000001087d */
[-CC-:B------:R-:W-:Y:S01]  /*8830*/  FFMA.FTZ R140, R147, R0.reuse, -R125.reuse ;  /* 0x00000000938c7223 */ /* 0x180fe2000001087d */
[-CC-:B------:R-:W-:Y:S01]  /*8840*/  FFMA.FTZ R191, R150, R0.reuse, -R125.reuse ;  /* 0x0000000096bf7223 */ /* 0x180fe2000001087d */
[-CC-:B------:R-:W-:Y:S01]  /*8850*/  FFMA.FTZ R144, R151, R0.reuse, -R125.reuse ;  /* 0x0000000097907223 */ /* 0x180fe2000001087d */
[-C--:B------:R-:W-:Y:S01]  /*8860*/  FFMA.FTZ R143, R143, R0.reuse, -R125 ;  /* 0x000000008f8f7223 */ /* 0x080fe2000001087d */
[----:B------:R-:W2:Y:S01]  /*8870*/  MUFU.EX2 R203, R203 ;  /* 0x000000cb00cb7308 */ /* 0x000ea20000000800 */
[----:B0-----:R-:W-:Y:S01]  /*8880*/  FFMA.FTZ R5, R2, R5, R201 ;  /* 0x0000000502057223 */ /* 0x001fe200000100c9 */
[-CC-:B------:R-:W-:Y:S01]  /*8890*/  FFMA.FTZ R131, R131, R0.reuse, -R125.reuse ;  /* 0x0000000083837223 */ /* 0x180fe2000001087d */
[-CC-:B------:R-:W-:Y:S01]  /*88a0*/  FFMA.FTZ R134, R134, R0.reuse, -R125.reuse ;  /* 0x0000000086867223 */ /* 0x180fe2000001087d */
[-CC-:B------:R-:W-:Y:S01]  /*88b0*/  FFMA.FTZ R135, R135, R0.reuse, -R125.reuse ;  /* 0x0000000087877223 */ /* 0x180fe2000001087d */
[-CC-:B------:R-:W-:Y:S01]  /*88c0*/  FFMA.FTZ R123, R123, R0.reuse, -R125.reuse ;  /* 0x000000007b7b7223 */ /* 0x180fe2000001087d */
[----:B------:R-:W-:-:S02]  /*88d0*/  FFMA.FTZ R126, R126, R0, -R125 ;  /* 0x000000007e7e7223 */ /* 0x000fc4000001087d */
        /* <DEDUP_REMOVED lines=11> */
[----:B--2---:R-:W-:Y:S01]  /*8990*/  FADD.FTZ R130, R124, R5 ;  /* 0x000000057c827221 */ /* 0x004fe20000010000 */
[----:B------:R-:W-:Y:S01]  /*89a0*/  FFMA.FTZ R5, R122, R0, -R125 ;  /* 0x000000007a057223 */ /* 0x000fe2000001087d */
[----:B------:R-:W-:-:S05]  /*89b0*/  F2FP.F16.F32.PACK_AB R197, R124, R197 ;  /* 0x000000c57cc5723e */ /* 0x000fca00000000ff */
[----:B------:R-:W2:Y:S08]  /*89c0*/  MUFU.EX2 R193, R193 ;  /* 0x000000c100c17308 */ /* 0x000eb00000000800 */
        /* <DEDUP_REMOVED lines=20> */
[----:B0-----:R-:W-:Y:S01]  /*8b10*/  FFMA.FTZ R133, R8, R6, R11 ;  /* 0x0000000608857223 */ /* 0x001fe2000001000b */
[----:B------:R0:W-:Y:S01]  /*8b20*/  @!P1 SYNCS.ARRIVE.TRANS64.RED.A1T0 RZ, [R146+URZ], RZ ;  /* 0x000000ff92ff99a7 */ /* 0x0001e2000810043f */
[-CC-:B------:R-:W-:Y:S01]  /*8b30*/  FFMA.FTZ R6, R139, R0.reuse, -R125.reuse ;  /* 0x000000008b067223 */ /* 0x180fe2000001087d */
[----:B------:R-:W-:Y:S01]  /*8b40*/  FFMA.FTZ R125, R127, R0, -R125 ;  /* 0x000000007f7d7223 */ /* 0x000fe2000001087d */
[C---:B------:R-:W-:Y:S01]  /*8b50*/  FADD.FTZ R133, R200.reuse, R133 ;  /* 0x00000085c8857221 */ /* 0x040fe20000010000 */
[----:B------:R-:W-:Y:S01]  /*8b60*/  F2FP.F16.F32.PACK_AB R200, R200, R11 ;  /* 0x0000000bc8c8723e */ /* 0x000fe200000000ff */
[----:B------:R-:W-:Y:S02]  /*8b70*/  MUFU.EX2 R177, R5 ;  /* 0x0000000500b17308 */ /* 0x000fe40000000800 */
[----:B0-----:R-:W-:Y:S01]  /*8b80*/  FADD.FTZ R146, R202, R133 ;  /* 0x00000085ca927221 */ /* 0x001fe20000010000 */
[----:B------:R-:W-:-:S03]  /*8b90*/  F2FP.F16.F32.PACK_AB R202, R169, R202 ;  /* 0x000000caa9ca723e */ /* 0x000fc600000000ff */
[----:B------:R-:W-:Y:S02]  /*8ba0*/  FADD.FTZ R133, R169, R146 ;  /* 0x00000092a9857221 */ /* 0x000fe40000010000 */
[----:B------:R-:W0:Y:S02]  /*8bb0*/  MUFU.EX2 R6, R6 ;  /* 0x0000000600067308 */ /* 0x000e240000000800 */
[----:B------:R-:W-:Y:S01]  /*8bc0*/  FADD.FTZ R142, R196, R133 ;  /* 0x00000085c48e7221 */ /* 0x000fe20000010000 */
[----:B------:R-:W-:-:S03]  /*8bd0*/  F2FP.F16.F32.PACK_AB R196, R161, R196 ;  /* 0x000000c4a1c4723e */ /* 0x000fc600000000ff */
[----:B------:R-:W-:Y:S02]  /*8be0*/  FADD.FTZ R133, R161, R142 ;  /* 0x0000008ea1857221 */ /* 0x000fe40000010000 */
[----:B------:R-:W0:Y:S02]  /*8bf0*/  MUFU.EX2 R123, R123 ;  /* 0x0000007b007b7308 */ /* 0x000e240000000800 */
[----:B------:R-:W-:Y:S01]  /*8c00*/  FADD.FTZ R138, R198, R133 ;  /* 0x00000085c68a7221 */ /* 0x000fe20000010000 */
[----:B------:R-:W-:Y:S01]  /*8c10*/  FADD.FTZ R133, R199, R130 ;  /* 0x00000082c7857221 */ /* 0x000fe20000010000 */
[C---:B------:R-:W-:Y:S02]  /*8c20*/  F2FP.F16.F32.PACK_AB R198, R15.reuse, R198 ;  /* 0x000000c60fc6723e */ /* 0x040fe400000000ff */
[----:B------:R-:W-:Y:S01]  /*8c30*/  FADD.FTZ R139, R15, R138 ;  /* 0x0000008a0f8b7221 */ /* 0x000fe20000010000 */
[C---:B-1----:R-:W-:Y:S01]  /*8c40*/  FADD.FTZ R130, R128.reuse, R133 ;  /* 0x0000008580827221 */ /* 0x042fe20000010000 */
[----:B------:R-:W1:Y:S01]  /*8c50*/  MUFU.EX2 R179, R126 ;  /* 0x0000007e00b37308 */ /* 0x000e620000000800 */
[----:B------:R-:W-:Y:S01]  /*8c60*/  F2FP.F16.F32.PACK_AB R199, R128, R199 ;  /* 0x000000c780c7723e */ /* 0x000fe200000000ff */
[----:B------:R-:W-:Y:S01]  /*8c70*/  FADD.FTZ R138, R192, R139 ;  /* 0x0000008bc08a7221 */ /* 0x000fe20000010000 */
[----:B--2---:R-:W-:Y:S01]  /*8c80*/  FADD.FTZ R133, R193, R130 ;  /* 0x00000082c1857221 */ /* 0x004fe20000010000 */
[----:B------:R-:W-:-:S02]  /*8c90*/  F2FP.F16.F32.PACK_AB R192, R13, R192 ;  /* 0x000000c00dc0723e */ /* 0x000fc400000000ff */
[----:B------:R-:W-:Y:S01]  /*8ca0*/  FADD.FTZ R127, R13, R138 ;  /* 0x0000008a0d7f7221 */ /* 0x000fe20000010000 */
[C---:B---3--:R-:W-:Y:S01]  /*8cb0*/  FADD.FTZ R130, R132.reuse, R133 ;  /* 0x0000008584827221 */ /* 0x048fe20000010000 */
[----:B------:R-:W2:Y:S01]  /*8cc0*/  MUFU.EX2 R125, R125 ;  /* 0x0000007d007d7308 */ /* 0x000ea20000000800 */
[----:B------:R-:W-:Y:S01]  /*8cd0*/  F2FP.F16.F32.PACK_AB R193, R132, R193 ;  /* 0x000000c184c1723e */ /* 0x000fe200000000ff */
[----:B------:R-:W-:Y:S01]  /*8ce0*/  FADD.FTZ R138, R194, R127 ;  /* 0x0000007fc28a7221 */ /* 0x000fe20000010000 */
[----:B----4-:R-:W-:Y:S01]  /*8cf0*/  FADD.FTZ R11, R195, R130 ;  /* 0x00000082c30b7221 */ /* 0x010fe20000010000 */
[C---:B------:R-:W-:Y:S02]  /*8d00*/  F2FP.F16.F32.PACK_AB R194, R21.reuse, R194 ;  /* 0x000000c215c2723e */ /* 0x040fe400000000ff */
[----:B------:R-:W-:Y:S01]  /*8d10*/  FADD.FTZ R127, R21, R138 ;  /* 0x0000008a157f7221 */ /* 0x000fe20000010000 */
[C---:B-----5:R-:W-:Y:S01]  /*8d20*/  FADD.FTZ R130, R136.reuse, R11 ;  /* 0x0000000b88827221 */ /* 0x060fe20000010000 */
        /* <DEDUP_REMOVED lines=8> */
[----:B------:R-:W-:Y:S01]  /*8db0*/  FADD.FTZ R11, R191, R20 ;  /* 0x00000014bf0b7221 */ /* 0x000fe20000010000 */
[----:B------:R-:W-:-:S02]  /*8dc0*/  F2FP.F16.F32.PACK_AB R190, R149, R190 ;  /* 0x000000be95be723e */ /* 0x000fc400000000ff */
[----:B------:R-:W-:Y:S01]  /*8dd0*/  FADD.FTZ R13, R149, R120 ;  /* 0x00000078950d7221 */ /* 0x000fe20000010000 */
[C---:B------:R-:W-:Y:S01]  /*8de0*/  FADD.FTZ R20, R144.reuse, R11 ;  /* 0x0000000b90147221 */ /* 0x040fe20000010000 */
[----:B------:R-:W-:Y:S02]  /*8df0*/  F2FP.F16.F32.PACK_AB R191, R144, R191 ;  /* 0x000000bf90bf723e */ /* 0x000fe400000000ff */
[----:B------:R-:W-:Y:S01]  /*8e00*/  FADD.FTZ R120, R184, R13 ;  /* 0x0000000db8787221 */ /* 0x000fe20000010000 */
[----:B------:R-:W-:Y:S01]  /*8e10*/  FADD.FTZ R11, R185, R20 ;  /* 0x00000014b90b7221 */ /* 0x000fe20000010000 */
[C---:B0-----:R-:W-:Y:S02]  /*8e20*/  F2FP.F16.F32.PACK_AB R185, R6.reuse, R185 ;  /* 0x000000b906b9723e */ /* 0x041fe400000000ff */
        /* <DEDUP_REMOVED lines=8> */
[----:B------:R-:W-:Y:S01]  /*8eb0*/  F2FP.F16.F32.PACK_AB R187, R122, R187 ;  /* 0x000000bb7abb723e */ /* 0x000fe200000000ff */
[----:B------:R-:W-:Y:S02]  /*8ec0*/  IMAD.MOV.U32 R11, RZ, RZ, R4 ;  /* 0x000000ffff0b7224 */ /* 0x000fe400078e0004 */
        /* <DEDUP_REMOVED lines=8> */
[C---:B------:R-:W-:Y:S02]  /*8f50*/  F2FP.F16.F32.PACK_AB R182, R129.reuse, R182 ;  /* 0x000000b681b6723e */ /* 0x040fe400000000ff */
[----:B------:R-:W-:Y:S01]  /*8f60*/  FADD.FTZ R5, R129, R6 ;  /* 0x0000000681057221 */ /* 0x000fe20000010000 */
[C---:B------:R-:W-:Y:S01]  /*8f70*/  FADD.FTZ R20, R135.reuse, R20 ;  /* 0x0000001487147221 */ /* 0x040fe20000010000 */
[----:B------:R-:W-:-:S02]  /*8f80*/  F2FP.F16.F32.PACK_AB R183, R135, R183 ;  /* 0x000000b787b7723e */ /* 0x000fc400000000ff */
[----:B------:R-:W-:Y:S01]  /*8f90*/  FADD.FTZ R6, R12, R5 ;  /* 0x000000050c067221 */ /* 0x000fe20000010000 */
[----:B------:R-:W-:Y:S01]  /*8fa0*/  FADD.FTZ R20, R177, R20 ;  /* 0x00000014b1147221 */ /* 0x000fe20000010000 */
[----:B------:R-:W-:Y:S02]  /*8fb0*/  F2FP.F16.F32.PACK_AB R177, R123, R177 ;  /* 0x000000b17bb1723e */ /* 0x000fe400000000ff */
[----:B------:R-:W-:Y:S01]  /*8fc0*/  FADD.FTZ R5, R121, R6 ;  /* 0x0000000679057221 */ /* 0x000fe20000010000 */
[----:B------:R-:W-:-:S03]  /*8fd0*/  FADD.FTZ R20, R123, R20 ;  /* 0x000000147b147221 */ /* 0x000fc60000010000 */
[----:B------:R-:W-:Y:S01]  /*8fe0*/  FADD.FTZ R6, R14, R5 ;  /* 0x000000050e067221 */ /* 0x000fe20000010000 */
[----:B-1----:R-:W-:Y:S01]  /*8ff0*/  FADD.FTZ R20, R179, R20 ;  /* 0x00000014b3147221 */ /* 0x002fe20000010000 */
[----:B--2---:R-:W-:Y:S02]  /*9000*/  F2FP.F16.F32.PACK_AB R179, R125, R179 ;  /* 0x000000b37db3723e */ /* 0x004fe400000000ff */
[----:B------:R-:W-:Y:S01]  /*9010*/  FADD.FTZ R6, R9, R6 ;  /* 0x0000000609067221 */ /* 0x000fe20000010000 */
[----:B------:R-:W-:Y:S01]  /*9020*/  FADD.FTZ R5, R125, R20 ;  /* 0x000000147d057221 */ /* 0x000fe20000010000 */
[----:B------:R-:W-:Y:S01]  /*9030*/  IMAD.MOV.U32 R9, RZ, RZ, R3 ;  /* 0x000000ffff097224 */ /* 0x000fe200078e0003 */
[----:B------:R-:W-:Y:S06]  /*9040*/  @P2 BRA `(.L_x_3460) ;  /* 0xffffffc400142947 */ /* 0x000fec000383ffff */
.L_x_3451:
        /* <DEDUP_REMOVED lines=99> */
.L_x_3461:
        /* <DEDUP_REMOVED lines=9> */
.L_x_3462:
[----:B-1----:R-:W-:Y:S05]  /*9710*/  @P2 BRA `(.L_x_3463) ;  /* 0x0000000000082947 */ /* 0x002fea0003800000 */
[----:B------:R-:W1:Y:S02]  /*9720*/  SYNCS.PHASECHK.TRANS64.TRYWAIT P0, [UR12+0x36850], R2 ;  /* 0x03685002ff0075a7 */ /* 0x000e64000800014c */
[----:B-1----:R-:W-:Y:S05]  /*9730*/  @!P0 BRA `(.L_x_3464) ;  /* 0x0000006c001c8947 */ /* 0x002fea0003800000 */
.L_x_3463:
[----:B------:R-:W-:Y:S01]  /*9740*/  UIADD3 UR5, UR4, 0x400, URZ ;  /* 0x0000040004057890 */ /* 0x000fe2000fffe03f */
[----:B------:R-:W-:Y:S01]  /*9750*/  WARPGROUP.ARRIVE ;  /* 0x00000000000079c5 */ /* 0x000fe20000000000 */
[----:B------:R-:W-:Y:S01]  /*9760*/  UMOV UR7, 0x40000040 ;  /* 0x4000004000077882 */ /* 0x000fe20000000000 */
[----:B-1----:R-:W1:Y:S01]  /*9770*/  SHFL.BFLY PT, R7, R6, 0x2, 0x1f ;  /* 0x0c401f0006077f89 */ /* 0x002e6200000e0000 */
[----:B------:R-:W-:Y:S01]  /*9780*/  USHF.R.U32.HI UR5, URZ, 0x4, UR5 ;  /* 0x000000043f057899 */ /* 0x000fe20008011605 */
[----:B------:R-:W-:Y:S01]  /*9790*/  CS2R R142, SRZ ;  /* 0x00000000008e7805 */ /* 0x000fe2000001ff00 */
[----:B------:R-:W-:Y:S01]  /*97a0*/  IMAD.MOV.U32 R131, RZ, RZ, -0x800000 ;  /* 0xff800000ff837424 */ /* 0x000fe200078e00ff */
[----:B0-----:R-:W0:Y:S01]  /*97b0*/  SHFL.BFLY PT, R2, R5, 0x2, 0x1f ;  /* 0x0c401f0005027f89 */ /* 0x001e2200000e0000 */
[----:B------:R-:W-:Y:S01]  /*97c0*/  ULOP3.LUT UR5, UR5, 0x3fff, URZ, 0xc0, !UPT ;  /* 0x00003fff05057892 */ /* 0x000fe2000f8ec03f */
[----:B------:R-:W-:Y:S01]  /*97d0*/  IMAD.MOV.U32 R130, RZ, RZ, -0x800000 ;  /* 0xff800000ff827424 */ /* 0x000fe200078e00ff */
[----:B------:R-:W2:Y:S01]  /*97e0*/  LDC R132, c[0x0][0xbe8] ;  /* 0x0002fa00ff847b82 */ /* 0x000ea20000000800 */
[----:B------:R-:W-:Y:S01]  /*97f0*/  R2UR UR13, R208 ;  /* 0x00000000d00d72ca */ /* 0x000fe200000e0000 */
[----:B------:R-:W-:Y:S01]  /*9800*/  ULOP3.LUT UR5, UR5, 0x3800000, URZ, 0xfc, !UPT ;  /* 0x0380000005057892 */ /* 0x000fe2000f8efc3f */
[----:B------:R-:W-:Y:S01]  /*9810*/  R2UR UR15, R209 ;  /* 0x00000000d10f72ca */ /* 0x000fe200000e0000 */
[----:B------:R-:W-:Y:S01]  /*9820*/  ULDC UR10, c[0x0][0xc44] ;  /* 0x00031100000a7ab9 */ /* 0x000fe20000000800 */
[----:B------:R-:W-:Y:S01]  /*9830*/  R2UR UR14, R207 ;  /* 0x00000000cf0e72ca */ /* 0x000fe200000e0000 */
[----:B------:R-:W-:-:S02]  /*9840*/  UIMAD UR8, UR36, 0xa80, UR5 ;  /* 0x00000a80240878a4 */ /* 0x000fc4000f8e0205 */
[----:B------:R-:W3:Y:S05]  /*9850*/  LDC R161, c[0x0][0xc38] ;  /* 0x00030e00ffa17b82 */ /* 0x000eea0000000800 */
[----:B------:R-:W-:Y:S02]  /*9860*/  UMOV UR6, UR8 ;  /* 0x0000000800067c82 */ /* 0x000fe40008000000 */
[----:B------:R-:W-:Y:S01]  /*9870*/  HGMMA.64x192x16.F32 R24, R200, gdesc[UR4].tnspB, R24, gsb0 ;  /* 0x42e00004c8187df0 */ /* 0x000fe20008000818 */
[----:B------:R-:W-:Y:S02]  /*9880*/  UIADD3 UR6, UR8, 0x80, URZ ;  /* 0x0000008008067890 */ /* 0x000fe4000fffe03f */
[----:B------:R-:W4:Y:S01]  /*9890*/  S2UR UR5, SR_SWINHI ;  /* 0x00000000000579c3 */ /* 0x000f220000002f00 */
[----:B------:R-:W-:Y:S01]  /*98a0*/  UMOV UR7, 0x40000040 ;  /* 0x4000004000077882 */ /* 0x000fe20000000000 */
[----:B-1----:R-:W-:Y:S01]  /*98b0*/  FADD.FTZ R7, R7, R6 ;  /* 0x0000000607077221 */ /* 0x002fe20000010000 */
[----:B0-----:R-:W-:Y:S01]  /*98c0*/  FADD.FTZ R8, R2, R5 ;  /* 0x0000000502087221 */ /* 0x001fe20000010000 */
[----:B------:R-:W-:-:S03]  /*98d0*/  IMAD R5, R205, 0x40, R17 ;  /* 0x00000040cd057824 */ /* 0x000fc600078e0211 */
[----:B------:R-:W0:Y:S04]  /*98e0*/  SHFL.BFLY PT, R2, R7, 0x1, 0x1f ;  /* 0x0c201f0007027f89 */ /* 0x000e2800000e0000 */
[----:B------:R-:W1:Y:S01]  /*98f0*/  SHFL.BFLY PT, R9, R8, 0x1, 0x1f ;  /* 0x0c201f0008097f89 */ /* 0x000e6200000e0000 */
[----:B0-----:R-:W-:Y:S01]  /*9900*/  FADD.FTZ R10, R7, R2 ;  /* 0x00000002070a7221 */ /* 0x001fe20000010000 */
[----:B-1----:R-:W-:-:S04]  /*9910*/  FADD.FTZ R9, R8, R9 ;  /* 0x0000000908097221 */ /* 0x002fc80000010000 */
[----:B------:R-:W-:Y:S02]  /*9920*/  FSETP.NE.FTZ.AND P0, PT, R10, RZ, PT ;  /* 0x000000ff0a00720b */ /* 0x000fe40003f15000 */
[----:B------:R-:W-:-:S11]  /*9930*/  FSETP.NE.FTZ.AND P2, PT, R9, RZ, PT ;  /* 0x000000ff0900720b */ /* 0x000fd60003f55000 */
[----:B------:R-:W0:Y:S02]  /*9940*/  @P0 MUFU.LG2 R2, R10 ;  /* 0x0000000a00020308 */ /* 0x000e240000000c00 */
[----:B------:R-:W-:-:S06]  /*9950*/  @P2 FMUL.FTZ R7, R0, 0.69314718246459960938 ;  /* 0x3f31721800072820 */ /* 0x000fcc0000410000 */
[----:B------:R-:W1:Y:S08]  /*9960*/  @P2 MUFU.LG2 R6, R9 ;  /* 0x0000000900062308 */ /* 0x000e700000000c00 */
[----:B------:R2:W-:Y:S01]  /*9970*/  @P2 MUFU.RCP R142, R9 ;  /* 0x00000009008e2308 */ /* 0x0005e20000001000 */
[----:B0-----:R-:W-:-:S07]  /*9980*/  @P0 FMUL.FTZ R2, R2, 0.69314718246459960938 ;  /* 0x3f31721802020820 */ /* 0x001fce0000410000 */
[----:B------:R0:W3:Y:S01]  /*9990*/  @P0 MUFU.RCP R143, R10 ;  /* 0x0000000a008f0308 */ /* 0x0000e20000001000 */
[----:B-1----:R-:W-:-:S04]  /*99a0*/  @P2 FMUL.FTZ R6, R6, 0.69314718246459960938 ;  /* 0x3f31721806062820 */ /* 0x002fc80000410000 */
[----:B------:R-:W-:Y:S01]  /*99b0*/  @P2 FFMA.FTZ R130, R7, R3, R6 ;  /* 0x0000000307822223 */ /* 0x000fe20000010006 */
[----:B------:R-:W-:Y:S02]  /*99c0*/  WARPGROUP.DEPBAR.LE gsb0, 0x0 ;  /* 0x00008000000079c5 */ /* 0x000fe40000010000 */
[----:B------:R-:W-:-:S06]  /*99d0*/  WARPGROUP.ARRIVE ;  /* 0x00000000000079c5 */ /* 0x000fcc0000000000 */
[----:B----4-:R-:W-:Y:S01]  /*99e0*/  HGMMA.64x192x16.F32 R24, R196, gdesc[UR4].tnspB, R24, gsb0 ;  /* 0x42e00004c4187df0 */ /* 0x010fe20008000818 */
        /* <DEDUP_REMOVED lines=17> */
[----:B------:R-:W-:Y:S01]  /*9b00*/  UIADD3 UR8, UR8, 0x300, URZ ;  /* 0x0000030008087890 */ /* 0x000fe2000fffe03f */
[----:B------:R-:W-:Y:S02]  /*9b10*/  WARPGROUP.DEPBAR.LE gsb0, 0x0 ;  /* 0x00008000000079c5 */ /* 0x000fe40000010000 */
[----:B------:R-:W-:-:S14]  /*9b20*/  WARPGROUP.ARRIVE ;  /* 0x00000000000079c5 */ /* 0x000fdc0000000000 */
[----:B------:R-:W-:Y:S01]  /*9b30*/  HGMMA.64x192x16.F32 R24, R180, gdesc[UR4].tnspB, R24, gsb0 ;  /* 0x42e00004b4187df0 */ /* 0x000fe20008000818 */
        /* <DEDUP_REMOVED lines=11> */
[----:B------:R-:W-:-:S04]  /*9bf0*/  IMAD.WIDE R126, R5, 0x2, R126 ;  /* 0x00000002057e7825 */ /* 0x000fc800078e027e */
[----:B------:R-:W-:Y:S01]  /*9c00*/  @P0 FMUL.FTZ R5, R0, 0.69314718246459960938 ;  /* 0x3f31721800050820 */ /* 0x000fe20000410000 */
[C---:B------:R-:W-:Y:S01]  /*9c10*/  IADD3 R121, P6, R140.reuse, 0x8020, RZ ;  /* 0x000080208c797810 */ /* 0x040fe20007fde0ff */
[----:B------:R-:W-:Y:S01]  /*9c20*/  UIMAD UR5, UR11, UR8, URZ ;  /* 0x000000080b0572a4 */ /* 0x000fe2000f8e023f */
[C---:B------:R-:W-:Y:S01]  /*9c30*/  IADD3 R135, P4, R140.reuse, 0x8060, RZ ;  /* 0x000080608c877810 */ /* 0x040fe20007f9e0ff */
[----:B------:R-:W-:Y:S01]  /*9c40*/  @P0 FFMA.FTZ R131, R5, R4, R2 ;  /* 0x0000000405830223 */ /* 0x000fe20000010002 */
[----:B------:R-:W-:Y:S01]  /*9c50*/  LOP3.LUT R2, R121, 0x380, RZ, 0xc0, !PT ;  /* 0x0000038079027812 */ /* 0x000fe200078ec0ff */
[----:B------:R-:W-:Y:S01]  /*9c60*/  IMAD.X R137, RZ, RZ, R141, P6 ;  /* 0x000000ffff897224 */ /* 0x000fe200030e068d */
[----:B------:R-:W-:Y:S01]  /*9c70*/  LOP3.LUT R134, R135, 0x380, RZ, 0xc0, !PT ;  /* 0x0000038087867812 */ /* 0x000fe200078ec0ff */
[----:B------:R-:W-:Y:S01]  /*9c80*/  UIMAD UR5, UR10, UR9, UR5 ;  /* 0x000000090a0572a4 */ /* 0x000fe2000f8e0205 */
[C---:B------:R-:W-:Y:S02]  /*9c90*/  IADD3 R21, P5, R140.reuse, 0x8000, RZ ;  /* 0x000080008c157810 */ /* 0x040fe40007fbe0ff */
[----:B------:R-:W-:-:S02]  /*9ca0*/  LOP3.LUT R3, R140, 0x380, RZ, 0xc0, !PT ;  /* 0x000003808c037812 */ /* 0x000fc400078ec0ff */
[----:B------:R-:W-:Y:S01]  /*9cb0*/  SHF.R.U64 R2, R2, 0x3, RZ ;  /* 0x0000000302027819 */ /* 0x000fe200000012ff */
[--C-:B------:R-:W-:Y:S01]  /*9cc0*/  IMAD.X R157, RZ, RZ, R141.reuse, P5 ;  /* 0x000000ffff9d7224 */ /* 0x100fe200028e068d */
[----:B------:R-:W-:Y:S02]  /*9cd0*/  SHF.R.U64 R134, R134, 0x3, RZ ;  /* 0x0000000386867819 */ /* 0x000fe400000012ff */
[C---:B------:R-:W-:Y:S02]  /*9ce0*/  IADD3 R8, P3, R140.reuse, 0x8040, RZ ;  /* 0x000080408c087810 */ /* 0x040fe40007f7e0ff */
[----:B------:R-:W-:Y:S02]  /*9cf0*/  IADD3 R15, P2, R140, 0x4060, RZ ;  /* 0x000040608c0f7810 */ /* 0x000fe40007f5e0ff */
[----:B------:R-:W-:Y:S01]  /*9d00*/  LOP3.LUT R0, R21, 0x380, RZ, 0xc0, !PT ;  /* 0x0000038015007812 */ /* 0x000fe200078ec0ff */
[--C-:B------:R-:W-:Y:S01]  /*9d10*/  IMAD.X R159, RZ, RZ, R141.reuse, P3 ;  /* 0x000000ffff9f7224 */ /* 0x100fe200018e068d */
[----:B------:R-:W-:Y:S01]  /*9d20*/  SHF.R.U64 R3, R3, 0x3, RZ ;  /* 0x0000000303037819 */ /* 0x000fe200000012ff */
[----:B------:R-:W-:Y:S01]  /*9d30*/  IMAD.X R155, RZ, RZ, R141, P2 ;  /* 0x000000ffff9b7224 */ /* 0x000fe200010e068d */
[----:B------:R-:W-:-:S02]  /*9d40*/  LOP3.LUT R136, R2, R121, RZ, 0x3c, !PT ;  /* 0x0000007902887212 */ /* 0x000fc400078e3cff */
[----:B------:R-:W-:Y:S01]  /*9d50*/  LOP3.LUT R134, R134, R135, RZ, 0x3c, !PT ;  /* 0x0000008786867212 */ /* 0x000fe200078e3cff */
[----:B------:R-:W-:Y:S01]  /*9d60*/  IMAD.X R135, RZ, RZ, R141, P4 ;  /* 0x000000ffff877224 */ /* 0x000fe200020e068d */
[----:B------:R-:W-:Y:S02]  /*9d70*/  LOP3.LUT R6, R8, 0x380, RZ, 0xc0, !PT ;  /* 0x0000038008067812 */ /* 0x000fe400078ec0ff */
[----:B------:R-:W-:Y:S02]  /*9d80*/  SHF.R.U64 R0, R0, 0x3, RZ ;  /* 0x0000000300007819 */ /* 0x000fe400000012ff */
[----:B------:R-:W-:Y:S02]  /*9d90*/  LOP3.LUT R2, R15, 0x380, RZ, 0xc0, !PT ;  /* 0x000003800f027812 */ /* 0x000fe400078ec0ff */
[C---:B------:R-:W-:Y:S02]  /*9da0*/  IADD3 R5, P0, R140.reuse, 0x20, RZ ;  /* 0x000000208c057810 */ /* 0x040fe40007f1e0ff */
[----:B------:R-:W-:-:S02]  /*9db0*/  IADD3 R4, P4, R140, 0x4040, RZ ;  /* 0x000040408c047810 */ /* 0x000fc40007f9e0ff */
[C---:B------:R-:W-:Y:S01]  /*9dc0*/  IADD3 R13, P3, R140.reuse, 0x4020, RZ ;  /* 0x000040208c0d7810 */ /* 0x040fe20007f7e0ff */
[--C-:B------:R-:W-:Y:S01]  /*9dd0*/  IMAD.X R145, RZ, RZ, R141.reuse, P0 ;  /* 0x000000ffff917224 */ /* 0x100fe200000e068d */
[C---:B------:R-:W-:Y:S01]  /*9de0*/  IADD3 R11, P6, R140.reuse, 0x4000, RZ ;  /* 0x000040008c0b7810 */ /* 0x040fe20007fde0ff */
[--C-:B------:R-:W-:Y:S01]  /*9df0*/  IMAD.X R139, RZ, RZ, R141.reuse, P4 ;  /* 0x000000ffff8b7224 */ /* 0x100fe200020e068d */
[C---:B--2---:R-:W-:Y:S01]  /*9e00*/  IADD3 R9, P5, R140.reuse, 0x60, RZ ;  /* 0x000000608c097810 */ /* 0x044fe20007fbe0ff */
[--C-:B------:R-:W-:Y:S01]  /*9e10*/  IMAD.X R153, RZ, RZ, R141.reuse, P3 ;  /* 0x000000ffff997224 */ /* 0x100fe200018e068d */
[----:B------:R-:W-:Y:S01]  /*9e20*/  IADD3 R7, P2, R140, 0x40, RZ ;  /* 0x000000408c077810 */ /* 0x000fe20007f5e0ff */
[--C-:B------:R-:W-:Y:S01]  /*9e30*/  IMAD.X R151, RZ, RZ, R141.reuse, P6 ;  /* 0x000000ffff977224 */ /* 0x100fe200030e068d */
[----:B------:R-:W-:Y:S01]  /*9e40*/  LOP3.LUT R140, R3, R140, RZ, 0x3c, !PT ;  /* 0x0000008c038c7212 */ /* 0x000fe200078e3cff */
[--C-:B------:R-:W-:Y:S01]  /*9e50*/  IMAD.X R149, RZ, RZ, R141.reuse, P5 ;  /* 0x000000ffff957224 */ /* 0x100fe200028e068d */
[----:B------:R-:W-:Y:S01]  /*9e60*/  SHF.R.U64 R3, R6, 0x3, RZ ;  /* 0x0000000306037819 */ /* 0x000fe200000012ff */
[----:B------:R-:W-:Y:S01]  /*9e70*/  IMAD.X R147, RZ, RZ, R141, P2 ;  /* 0x000000ffff937224 */ /* 0x000fe200010e068d */
[----:B------:R-:W-:-:S02]  /*9e80*/  LOP3.LUT R156, R0, R21, RZ, 0x3c, !PT ;  /* 0x00000015009c7212 */ /* 0x000fc400078e3cff */
[----:B------:R-:W-:Y:S02]  /*9e90*/  SHF.R.U64 R2, R2, 0x3, RZ ;  /* 0x0000000302027819 */ /* 0x000fe400000012ff */
[----:B------:R-:W-:Y:S02]  /*9ea0*/  LOP3.LUT R0, R5, 0x380, RZ, 0xc0, !PT ;  /* 0x0000038005007812 */ /* 0x000fe400078ec0ff */
[----:B------:R-:W-:Y:S02]  /*9eb0*/  LOP3.LUT R158, R3, R8, RZ, 0x3c, !PT ;  /* 0x00000008039e7212 */ /* 0x000fe400078e3cff */
[----:B------:R-:W-:Y:S02]  /*9ec0*/  LOP3.LUT R154, R2, R15, RZ, 0x3c, !PT ;  /* 0x0000000f029a7212 */ /* 0x000fe400078e3cff */
[----:B------:R-:W-:Y:S02]  /*9ed0*/  SHF.R.U64 R0, R0, 0x3, RZ ;  /* 0x0000000300007819 */ /* 0x000fe400000012ff */
[----:B------:R-:W-:-:S02]  /*9ee0*/  LOP3.LUT R3, R4, 0x380, RZ, 0xc0, !PT ;  /* 0x0000038004037812 */ /* 0x000fc400078ec0ff */
[----:B------:R-:W-:Y:S02]  /*9ef0*/  LOP3.LUT R2, R13, 0x380, RZ, 0xc0, !PT ;  /* 0x000003800d027812 */ /* 0x000fe400078ec0ff */
[----:B------:R-:W-:Y:S02]  /*9f00*/  LOP3.LUT R6, R9, 0x380, RZ, 0xc0, !PT ;  /* 0x0000038009067812 */ /* 0x000fe400078ec0ff */
[----:B------:R-:W-:Y:S02]  /*9f10*/  LOP3.LUT R144, R0, R5, RZ, 0x3c, !PT ;  /* 0x0000000500907212 */ /* 0x000fe400078e3cff */
[----:B------:R-:W-:Y:S02]  /*9f20*/  SHF.R.U64 R3, R3, 0x3, RZ ;  /* 0x0000000303037819 */ /* 0x000fe400000012ff */
[----:B------:R-:W-:Y:S02]  /*9f30*/  SHF.R.U64 R2, R2, 0x3, RZ ;  /* 0x0000000302027819 */ /* 0x000fe400000012ff */
[----:B------:R-:W-:-:S02]  /*9f40*/  SHF.R.U64 R6, R6, 0x3, RZ ;  /* 0x0000000306067819 */ /* 0x000fc400000012ff */
[----:B------:R-:W-:Y:S02]  /*9f50*/  LOP3.LUT R0, R11, 0x380, RZ, 0xc0, !PT ;  /* 0x000003800b007812 */ /* 0x000fe400078ec0ff */
[----:B------:R-:W-:Y:S02]  /*9f60*/  IADD3 R21, P2, R126, 0x5000, RZ ;  /* 0x000050007e157810 */ /* 0x000fe40007f5e0ff */
[----:B------:R-:W-:Y:S02]  /*9f70*/  LOP3.LUT R138, R3, R4, RZ, 0x3c, !PT ;  /* 0x00000004038a7212 */ /* 0x000fe400078e3cff */
[----:B------:R-:W-:Y:S02]  /*9f80*/  LOP3.LUT R152, R2, R13, RZ, 0x3c, !PT ;  /* 0x0000000d02987212 */ /* 0x000fe400078e3cff */
[----:B------:R-:W-:Y:S02]  /*9f90*/  LOP3.LUT R148, R6, R9, RZ, 0x3c, !PT ;  /* 0x0000000906947212 */ /* 0x000fe400078e3cff */
[----:B------:R-:W-:-:S02]  /*9fa0*/  SHF.R.U64 R0, R0, 0x3, RZ ;  /* 0x0000000300007819 */ /* 0x000fc400000012ff */
[C---:B------:R-:W-:Y:S02]  /*9fb0*/  IADD3 R3, P4, R126.reuse, 0x1000, RZ ;  /* 0x000010007e037810 */ /* 0x040fe40007f9e0ff */
[C---:B------:R-:W-:Y:S02]  /*9fc0*/  IADD3 R5, P3, R126.reuse, 0x2000, RZ ;  /* 0x000020007e057810 */ /* 0x040fe40007f7e0ff */
[C---:B------:R-:W-:Y:S02]  /*9fd0*/  IADD3 R9, P6, R126.reuse, 0x3000, RZ ;  /* 0x000030007e097810 */ /* 0x040fe40007fde0ff */
[----:B------:R-:W-:Y:S02]  /*9fe0*/  IADD3 R13, P5, R126, 0x4000, RZ ;  /* 0x000040007e0d7810 */ /* 0x000fe40007fbe0ff */
[----:B------:R-:W-:Y:S02]  /*9ff0*/  LOP3.LUT R20, R21, 0x380, RZ, 0xc0, !PT ;  /* 0x0000038015147812 */ /* 0x000fe400078ec0ff */
[----:B------:R-:W-:-:S02]  /*a000*/  LOP3.LUT R150, R0, R11, RZ, 0x3c, !PT ;  /* 0x0000000b00967212 */ /* 0x000fc400078e3cff */
[----:B------:R-:W-:Y:S02]  /*a010*/  LOP3.LUT R2, R3, 0x380, RZ, 0xc0, !PT ;  /* 0x0000038003027812 */ /* 0x000fe400078ec0ff */
[----:B------:R-:W-:Y:S02]  /*a020*/  LOP3.LUT R4, R5, 0x380, RZ, 0xc0, !PT ;  /* 0x0000038005047812 */ /* 0x000fe400078ec0ff */
[----:B------:R-:W-:Y:S02]  /*a030*/  LOP3.LUT R8, R9, 0x380, RZ, 0xc0, !PT ;  /* 0x0000038009087812 */ /* 0x000fe400078ec0ff */
[----:B------:R-:W-:Y:S02]  /*a040*/  LOP3.LUT R12, R13, 0x380, RZ, 0xc0, !PT ;  /* 0x000003800d0c7812 */ /* 0x000fe400078ec0ff */
[----:B------:R-:W-:Y:S02]  /*a050*/  LOP3.LUT R0, R7, 0x380, RZ, 0xc0, !PT ;  /* 0x0000038007007812 */ /* 0x000fe400078ec0ff */
[----:B------:R-:W-:-:S02]  /*a060*/  SHF.R.U64 R20, R20, 0x3, RZ ;  /* 0x0000000314147819 */ /* 0x000fc400000012ff */
[----:B------:R-:W-:Y:S02]  /*a070*/  LOP3.LUT R11, R126, 0x380, RZ, 0xc0, !PT ;  /* 0x000003807e0b7812 */ /* 0x000fe400078ec0ff */
[----:B------:R-:W-:Y:S02]  /*a080*/  SHF.R.U64 R2, R2, 0x3, RZ ;  /* 0x0000000302027819 */ /* 0x000fe400000012ff */
[----:B------:R-:W-:Y:S02]  /*a090*/  SHF.R.U64 R4, R4, 0x3, RZ ;  /* 0x0000000304047819 */ /* 0x000fe400000012ff */
[----:B------:R-:W-:Y:S02]  /*a0a0*/  SHF.R.U64 R8, R8, 0x3, RZ ;  /* 0x0000000308087819 */ /* 0x000fe400000012ff */
[----:B------:R-:W-:Y:S02]  /*a0b0*/  SHF.R.U64 R12, R12, 0x3, RZ ;  /* 0x000000030c0c7819 */ /* 0x000fe400000012ff */
[----:B------:R-:W-:-:S02]  /*a0c0*/  SHF.R.U64 R0, R0, 0x3, RZ ;  /* 0x0000000300007819 */ /* 0x000fc400000012ff */
[----:B------:R-:W-:Y:S01]  /*a0d0*/  LOP3.LUT R20, R20, R21, RZ, 0x3c, !PT ;  /* 0x0000001514147212 */ /* 0x000fe200078e3cff */
[--C-:B------:R-:W-:Y:S01]  /*a0e0*/  IMAD.X R21, RZ, RZ, R127.reuse, P2 ;  /* 0x000000ffff157224 */ /* 0x100fe200010e067f */
[----:B------:R-:W-:Y:S02]  /*a0f0*/  IADD3 R133, P2, R126, 0xb000, RZ ;  /* 0x0000b0007e857810 */ /* 0x000fe40007f5e0ff */
[----:B------:R-:W-:Y:S02]  /*a100*/  SHF.R.U64 R11, R11, 0x3, RZ ;  /* 0x000000030b0b7819 */ /* 0x000fe400000012ff */
        /* <DEDUP_REMOVED lines=13> */
[----:B------:R-:W-:Y:S02]  /*a1e0*/  IADD3 R123, P5, R126, 0xa000, RZ ;  /* 0x0000a0007e7b7810 */ /* 0x000fe40007fbe0ff */
[----:B------:R-:W-:Y:S01]  /*a1f0*/  MOV R145, R144 ;  /* 0x0000009000917202 */ /* 0x000fe20000000f00 */
[----:B------:R-:W-:Y:S01]  /*a200*/  IMAD.U32 R144, RZ, RZ, UR12 ;  /* 0x0000000cff907e24 */ /* 0x000fe2000f8e00ff */
[----:B------:R-:W-:Y:S01]  /*a210*/  LOP3.LUT R126, R11, R126, RZ, 0x3c, !PT ;  /* 0x0000007e0b7e7212 */ /* 0x000fe200078e3cff */
[----:B------:R-:W-:Y:S01]  /*a220*/  IMAD.X R11, RZ, RZ, R127, P2 ;  /* 0x000000ffff0b7224 */ /* 0x000fe200010e067f */
[----:B------:R-:W-:Y:S01]  /*a230*/  ISETP.NE.AND P2, PT, R132, 0x1, PT ;  /* 0x000000018400780c */ /* 0x000fe20003f45270 */
[----:B------:R-:W-:Y:S01]  /*a240*/  @!P1 VIADD R144, R144, 0x36860 ;  /* 0x0003686090909836 */ /* 0x000fe20000000000 */
[----:B------:R-:W-:Y:S01]  /*a250*/  MOV R141, R140 ;  /* 0x0000008c008d7202 */ /* 0x000fe20000000f00 */
[----:B------:R-:W-:Y:S01]  /*a260*/  USHF.R.S32.HI UR12, URZ, 0x1f, UR13 ;  /* 0x0000001f3f0c7899 */ /* 0x000fe2000801140d */
[----:B------:R-:W-:-:S02]  /*a270*/  MOV R140, R150 ;  /* 0x00000096008c7202 */ /* 0x000fc40000000f00 */
[----:B------:R-:W-:Y:S02]  /*a280*/  @!P1 PRMT R150, RZ, 0x654, R144 ;  /* 0x00000654ff969816 */ /* 0x000fe40000000090 */
[----:B------:R-:W-:Y:S02]  /*a290*/  LOP3.LUT R0, R133, 0x380, RZ, 0xc0, !PT ;  /* 0x0000038085007812 */ /* 0x000fe400078ec0ff */
[----:B------:R-:W-:Y:S02]  /*a2a0*/  MOV R144, R148 ;  /* 0x0000009400907202 */ /* 0x000fe40000000f00 */
[----:B------:R-:W-:Y:S01]  /*a2b0*/  SHF.R.U64 R0, R0, 0x3, RZ ;  /* 0x0000000300007819 */ /* 0x000fe200000012ff */
[----:B------:R-:W1:Y:S01]  /*a2c0*/  @P2 LDC R151, c[0x0][0xbf0] ;  /* 0x0002fc00ff972b82 */ /* 0x000e620000000800 */
[----:B------:R-:W-:Y:S02]  /*a2d0*/  MOV R146, R146 ;  /* 0x0000009200927202 */ /* 0x000fe40000000f00 */
[----:B0-----:R-:W-:Y:S01]  /*a2e0*/  LOP3.LUT R10, R0, R133, RZ, 0x3c, !PT ;  /* 0x00000085000a7212 */ /* 0x001fe200078e3cff */
[----:B------:R-:W-:Y:S01]  /*a2f0*/  IMAD R0, RZ, RZ, -UR15 ;  /* 0x8000000fff007e24 */ /* 0x000fe2000f8e02ff */
[----:B------:R-:W-:-:S02]  /*a300*/  LOP3.LUT R120, R121, 0x380, RZ, 0xc0, !PT ;  /* 0x0000038079787812 */ /* 0x000fc400078ec0ff */
[----:B------:R-:W-:Y:S01]  /*a310*/  LOP3.LUT R6, R7, 0x380, RZ, 0xc0, !PT ;  /* 0x0000038007067812 */ /* 0x000fe200078ec0ff */
[----:B---3--:R-:W-:Y:S01]  /*a320*/  IMAD R0, R161, R0, UR14 ;  /* 0x0000000ea1007e24 */ /* 0x008fe2000f8e0200 */
[----:B------:R-:W-:Y:S02]  /*a330*/  SHF.R.U64 R120, R120, 0x3, RZ ;  /* 0x0000000378787819 */ /* 0x000fe400000012ff */
[----:B------:R-:W-:Y:S01]  /*a340*/  MOV R138, R138 ;  /* 0x0000008a008a7202 */ /* 0x000fe20000000f00 */
[----:B------:R-:W-:Y:S01]  /*a350*/  IMAD R147, R0, 0x80, R212 ;  /* 0x0000008000937824 */ /* 0x000fe200078e02d4 */
[----:B------:R-:W-:Y:S01]  /*a360*/  LOP3.LUT R120, R120, R121, RZ, 0x3c, !PT ;  /* 0x0000007978787212 */ /* 0x000fe200078e3cff */
[----:B------:R-:W-:Y:S01]  /*a370*/  IMAD.X R121, RZ, RZ, R127, P0 ;  /* 0x000000ffff797224 */ /* 0x000fe200000e067f */
[----:B------:R-:W-:Y:S02]  /*a380*/  SHF.R.U64 R6, R6, 0x3, RZ ;  /* 0x0000000306067819 */ /* 0x000fe400000012ff */
[----:B------:R-:W-:-:S02]  /*a390*/  MOV R139, R152 ;  /* 0x00000098008b7202 */ /* 0x000fc40000000f00 */
[----:B------:R-:W-:Y:S01]  /*a3a0*/  LOP3.LUT R6, R6, R7, RZ, 0x3c, !PT ;  /* 0x0000000706067212 */ /* 0x000fe200078e3cff */
[----:B------:R-:W-:Y:S01]  /*a3b0*/  IMAD.X R7, RZ, RZ, R127, P3 ;  /* 0x000000ffff077224 */ /* 0x000fe200018e067f */
[----:B------:R-:W-:Y:S02]  /*a3c0*/  MOV R136, R136 ;  /* 0x0000008800887202 */ /* 0x000fe40000000f00 */
[----:B------:R-:W-:Y:S01]  /*a3d0*/  MOV R133, R154 ;  /* 0x0000009a00857202 */ /* 0x000fe20000000f00 */
[----:B------:R-:W-:Y:S02]  /*a3e0*/  WARPGROUP.DEPBAR.LE gsb0, 0x0 ;  /* 0x00008000000079c5 */ /* 0x000fe40000010000 */
[----:B------:R-:W-:Y:S01]  /*a3f0*/  WARPGROUP.ARRIVE ;  /* 0x00000000000079c5 */ /* 0x000fe20000000000 */
[----:B------:R-:W-:Y:S02]  /*a400*/  MOV R137, R156 ;  /* 0x0000009c00897202 */ /* 0x000fe40000000f00 */
[----:B------:R-:W-:-:S02]  /*a410*/  MOV R134, R134 ;  /* 0x0000008600867202 */ /* 0x000fc40000000f00 */
[----:B------:R-:W-:Y:S01]  /*a420*/  MOV R135, R158 ;  /* 0x0000009e00877202 */ /* 0x000fe20000000f00 */
[----:B------:R-:W-:Y:S01]  /*a430*/  HGMMA.64x192x16.F32 R24, R176, gdesc[UR4].tnspB, R24, gsb0 ;  /* 0x42e00004b0187df0 */ /* 0x000fe20008000818 */
[----:B------:R-:W-:Y:S01]  /*a440*/  UIMAD.WIDE.U32 UR6, UR10, UR8, URZ ;  /* 0x000000080a0672a5 */ /* 0x000fe2000f8e003f */
[----:B------:R-:W-:Y:S02]  /*a450*/  LOP3.LUT R124, R125, 0x380, RZ, 0xc0, !PT ;  /* 0x000003807d7c7812 */ /* 0x000fe400078ec0ff */
[----:B------:R-:W-:Y:S01]  /*a460*/  LOP3.LUT R14, R15, 0x380, RZ, 0xc0, !PT ;  /* 0x000003800f0e7812 */ /* 0x000fe200078ec0ff */
[----:B------:R-:W-:Y:S01]  /*a470*/  ULDC.64 UR8, c[0x0][0x208] ;  /* 0x0000820000087ab9 */ /* 0x000fe20000000a00 */
[----:B------:R-:W-:Y:S01]  /*a480*/  LOP3.LUT R122, R123, 0x380, RZ, 0xc0, !PT ;  /* 0x000003807b7a7812 */ /* 0x000fe200078ec0ff */
[----:B------:R-:W-:Y:S01]  /*a490*/  IMAD.U32 R128, RZ, RZ, UR6 ;  /* 0x00000006ff807e24 */ /* 0x000fe2000f8e00ff */
[----:B------:R-:W-:Y:S02]  /*a4a0*/  UIADD3 UR6, UR7, UR5, URZ ;  /* 0x0000000507067290 */ /* 0x000fe4000fffe03f */
[----:B------:R-:W-:Y:S01]  /*a4b0*/  IMAD.U32 R129, RZ, RZ, UR7 ;  /* 0x00000007ff817e24 */ /* 0x000fe2000f8e00ff */
[----:B------:R-:W-:Y:S01]  /*a4c0*/  SHF.R.U64 R124, R124, 0x3, RZ ;  /* 0x000000037c7c7819 */ /* 0x000fe200000012ff */
[----:B------:R-:W-:Y:S01]  /*a4d0*/  ULDC UR5, c[0x0][0xa88] ;  /* 0x0002a20000057ab9 */ /* 0x000fe20000000800 */
[----:B------:R-:W-:Y:S01]  /*a4e0*/  SHF.R.U64 R14, R14, 0x3, RZ ;  /* 0x000000030e0e7819 */ /* 0x000fe200000012ff */
[----:B------:R-:W-:Y:S01]  /*a4f0*/  IMAD.U32 R129, RZ, RZ, UR6 ;  /* 0x00000006ff817e24 */ /* 0x000fe2000f8e00ff */
[----:B------:R-:W-:Y:S01]  /*a500*/  ULDC.64 UR6, c[0x0][0xb88] ;  /* 0x0002e20000067ab9 */ /* 0x000fe20000000a00 */
[----:B------:R-:W-:-:S02]  /*a510*/  SHF.R.U64 R122, R122, 0x3, RZ ;  /* 0x000000037a7a7819 */ /* 0x000fc400000012ff */
[----:B------:R-:W-:Y:S02]  /*a520*/  LOP3.LUT R124, R124, R125, RZ, 0x3c, !PT ;  /* 0x0000007d7c7c7212 */ /* 0x000fe400078e3cff */
[----:B------:R-:W-:Y:S01]  /*a530*/  LOP3.LUT R14, R14, R15, RZ, 0x3c, !PT ;  /* 0x0000000f0e0e7212 */ /* 0x000fe200078e3cff */
[--C-:B------:R-:W-:Y:S01]  /*a540*/  IMAD.X R15, RZ, RZ, R127.reuse, P6 ;  /* 0x000000ffff0f7224 */ /* 0x100fe200030e067f */
[----:B------:R-:W-:Y:S01]  /*a550*/  LOP3.LUT R122, R122, R123, RZ, 0x3c, !PT ;  /* 0x0000007b7a7a7212 */ /* 0x000fe200078e3cff */
[----:B------:R-:W-:Y:S01]  /*a560*/  IMAD.X R123, RZ, RZ, R127, P5 ;  /* 0x000000ffff7b7224 */ /* 0x000fe200028e067f */
[----:B------:R-:W-:Y:S01]  /*a570*/  IADD3.X R125, RZ, R127, RZ, P4, !PT ;  /* 0x0000007fff7d7210 */ /* 0x000fe200027fe4ff */
[----:B------:R-:W-:Y:S02]  /*a580*/  UIADD3 UR4, UR4, 0x36820, URZ ;  /* 0x0003682004047890 */ /* 0x000fe4000fffe03f */
[----:B------:R-:W-:Y:S02]  /*a590*/  UIADD3 UR36, UR36, 0x1, URZ ;  /* 0x0000000124247890 */ /* 0x000fe4000fffe03f */
[----:B------:R-:W-:-:S02]  /*a5a0*/  UPRMT UR4, URZ, 0x654, UR4 ;  /* 0x000006543f047896 */ /* 0x000fc40008000004 */
[----:B------:R-:W-:Y:S01]  /*a5b0*/  UISETP.NE.AND UP0, UPT, UR36, 0x2, UPT ;  /* 0x000000022400788c */ /* 0x000fe2000bf05270 */
[----:B------:R-:W-:Y:S03]  /*a5c0*/  BSSY B0, `(.L_x_3465) ;  /* 0x0000114000007945 */ /* 0x000fe60003800000 */
[----:B------:R-:W-:Y:S01]  /*a5d0*/  USEL UR36, UR36, URZ, UP0 ;  /* 0x0000003f24247287 */ /* 0x000fe20008000000 */
        /* <DEDUP_REMOVED lines=9> */
[----:B0-----:R-:W0:Y:S01]  /*a670*/  @P2 LDC R150, c[0x0][0xbec] ;  /* 0x0002fb00ff962b82 */ /* 0x001e220000000800 */
[-C--:B------:R-:W-:Y:S01]  /*a680*/  FMUL.FTZ R27, R27, R142.reuse ;  /* 0x0000008e1b1b7220 */ /* 0x080fe20000410000 */
[-C--:B------:R-:W-:Y:S01]  /*a690*/  FMUL.FTZ R26, R26, R142.reuse ;  /* 0x0000008e1a1a7220 */ /* 0x080fe20000410000 */
[-C--:B------:R-:W-:Y:S01]  /*a6a0*/  FMUL.FTZ R31, R31, R142.reuse ;  /* 0x0000008e1f1f7220 */ /* 0x080fe20000410000 */
[----:B------:R-:W-:Y:S01]  /*a6b0*/  FMUL.FTZ R30, R30, R142 ;  /* 0x0000008e1e1e7220 */ /* 0x000fe20000410000 */
[-C--:B------:R-:W-:Y:S01]  /*a6c0*/  FMUL.FTZ R29, R29, R143.reuse ;  /* 0x0000008f1d1d7220 */ /* 0x080fe20000410000 */
[-C--:B------:R-:W-:Y:S01]  /*a6d0*/  FMUL.FTZ R41, R41, R143.reuse ;  /* 0x0000008f29297220 */ /* 0x080fe20000410000 */
[-C--:B------:R-:W-:Y:S01]  /*a6e0*/  FMUL.FTZ R40, R40, R143.reuse ;  /* 0x0000008f28287220 */ /* 0x080fe20000410000 */
[----:B------:R-:W2:Y:S01]  /*a6f0*/  LDC.64 R36, c[0x0][0xb98] ;  /* 0x0002e600ff247b82 */ /* 0x000ea20000000a00 */
        /* <DEDUP_REMOVED lines=15> */
[----:B0-----:R-:W-:-:S04]  /*a7f0*/  @P2 IMAD.HI.U32 R150, R147, R150, RZ ;  /* 0x0000009693962227 */ /* 0x001fc800078e00ff */
        /* <DEDUP_REMOVED lines=23> */
[----:B------:R-:W-:-:S02]  /*a970*/  IMAD.MOV.U32 R143, RZ, RZ, R147 ;  /* 0x000000ffff8f7224 */ /* 0x000fc400078e0093 */
[-C--:B------:R-:W-:Y:S01]  /*a980*/  FMUL.FTZ R43, R43, R142.reuse ;  /* 0x0000008e2b2b7220 */ /* 0x080fe20000410000 */
[-C--:B------:R-:W-:Y:S01]  /*a990*/  FMUL.FTZ R42, R42, R142.reuse ;  /* 0x0000008e2a2a7220 */ /* 0x080fe20000410000 */
[----:B-1----:R-:W-:Y:S01]  /*a9a0*/  @P2 SHF.R.U32.HI R143, RZ, R151, R150 ;  /* 0x00000097ff8f2219 */ /* 0x002fe20000011696 */
[----:B------:R-:W-:Y:S01]  /*a9b0*/  FMUL.FTZ R35, R35, R142 ;  /* 0x0000008e23237220 */ /* 0x000fe20000410000 */
[----:B------:R-:W-:Y:S01]  /*a9c0*/  F2FP.F16.F32.PACK_AB R24, R25, R24 ;  /* 0x000000181918723e */ /* 0x000fe200000000ff */
[----:B------:R-:W-:Y:S01]  /*a9d0*/  FMUL.FTZ R34, R34, R142 ;  /* 0x0000008e22227220 */ /* 0x000fe20000410000 */
[----:B------:R-:W-:Y:S01]  /*a9e0*/  F2FP.F16.F32.PACK_AB R25, R27, R26 ;  /* 0x0000001a1b19723e */ /* 0x000fe200000000ff */
[-C--:B------:R-:W-:Y:S01]  /*a9f0*/  FMUL.FTZ R39, R39, R142.reuse ;  /* 0x0000008e27277220 */ /* 0x080fe20000410000 */
[----:B------:R-:W-:Y:S01]  /*aa00*/  FMUL.FTZ R38, R38, R142 ;  /* 0x0000008e26267220 */ /* 0x000fe20000410000 */
[----:B------:R-:W-:Y:S01]  /*aa10*/  F2FP.F16.F32.PACK_AB R27, R31, R30 ;  /* 0x0000001e1f1b723e */ /* 0x000fe200000000ff */
[-C--:B------:R-:W-:Y:S01]  /*aa20*/  FMUL.FTZ R47, R47, R142.reuse ;  /* 0x0000008e2f2f7220 */ /* 0x080fe20000410000 */
[----:B------:R-:W-:Y:S01]  /*aa30*/  FMUL.FTZ R46, R46, R142 ;  /* 0x0000008e2e2e7220 */ /* 0x000fe20000410000 */
[----:B------:R-:W-:Y:S01]  /*aa40*/  F2FP.F16.F32.PACK_AB R30, R32, R33 ;  /* 0x00000021201e723e */ /* 0x000fe200000000ff */
[----:B--2---:R-:W-:Y:S01]  /*aa50*/  IMAD.WIDE.U32 R128, R36, UR13, R128 ;  /* 0x0000000d24807c25 */ /* 0x004fe2000f8e0080 */
[----:B------:R-:W-:-:S03]  /*aa60*/  F2FP.F16.F32.PACK_AB R33, R43, R42 ;  /* 0x0000002a2b21723e */ /* 0x000fc600000000ff */
[----:B------:R-:W-:Y:S01]  /*aa70*/  FMUL.FTZ R51, R51, R142 ;  /* 0x0000008e33337220 */ /* 0x000fe20000410000 */
[----:B------:R-:W-:Y:S01]  /*aa80*/  F2FP.F16.F32.PACK_AB R26, R29, R148 ;  /* 0x000000941d1a723e */ /* 0x000fe200000000ff */
[----:B------:R-:W-:Y:S01]  /*aa90*/  BAR.SYNC.DEFER_BLOCKING 0x1, 0x100 ;  /* 0x0044000000007b1d */ /* 0x000fe20000010000 */
[----:B------:R-:W-:Y:S01]  /*aaa0*/  IMAD.MOV R43, RZ, RZ, -R143 ;  /* 0x000000ffff2b7224 */ /* 0x000fe200078e0a8f */
[----:B------:R-:W-:Y:S01]  /*aab0*/  F2FP.F16.F32.PACK_AB R28, R28, R149 ;  /* 0x000000951c1c723e */ /* 0x000fe200000000ff */
[----:B------:R-:W-:Y:S01]  /*aac0*/  FMUL.FTZ R50, R50, R142 ;  /* 0x0000008e32327220 */ /* 0x000fe20000410000 */
[----:B------:R-:W-:Y:S01]  /*aad0*/  F2FP.F16.F32.PACK_AB R29, R35, R34 ;  /* 0x00000022231d723e */ /* 0x000fe200000000ff */
[----:B------:R-:W-:Y:S01]  /*aae0*/  IMAD R43, R132, R43, R147 ;  /* 0x0000002b842b7224 */ /* 0x000fe200078e0293 */
[----:B------:R-:W-:Y:S01]  /*aaf0*/  F2FP.F16.F32.PACK_AB R31, R39, R38 ;  /* 0x00000026271f723e */ /* 0x000fe200000000ff */
[----:B------:R-:W-:Y:S01]  /*ab00*/  IMAD R38, R36, UR12, RZ ;  /* 0x0000000c24267c24 */ /* 0x000fe2000f8e02ff */
[----:B------:R-:W-:Y:S01]  /*ab10*/  F2FP.F16.F32.PACK_AB R32, R41, R40 ;  /* 0x000000282920723e */ /* 0x000fe200000000ff */
[----:B------:R-:W-:Y:S01]  /*ab20*/  FMUL.FTZ R55, R55, R142 ;  /* 0x0000008e37377220 */ /* 0x000fe20000410000 */
[----:B------:R-:W-:Y:S01]  /*ab30*/  F2FP.F16.F32.PACK_AB R34, R45, R44 ;  /* 0x0000002c2d22723e */ /* 0x000fe200000000ff */
[----:B------:R-:W-:Y:S01]  /*ab40*/  IMAD R41, R37, UR13, R38 ;  /* 0x0000000d25297c24 */ /* 0x000fe2000f8e0226 */
[----:B------:R-:W-:Y:S01]  /*ab50*/  F2FP.F16.F32.PACK_AB R35, R47, R46 ;  /* 0x0000002e2f23723e */ /* 0x000fe200000000ff */
[----:B------:R-:W-:Y:S01]  /*ab60*/  FMUL.FTZ R54, R54, R142 ;  /* 0x0000008e36367220 */ /* 0x000fe20000410000 */
[----:B------:R-:W-:Y:S01]  /*ab70*/  IADD3 R40, P0, R143, R128, RZ ;  /* 0x000000808f287210 */ /* 0x000fe20007f1e0ff */
        /* <DEDUP_REMOVED lines=8> */
[----:B------:R-:W-:Y:S01]  /*ac00*/  F2FP.F16.F32.PACK_AB R36, R49, R48 ;  /* 0x000000303124723e */ /* 0x000fe200000000ff */
[----:B------:R0:W-:Y:S01]  /*ac10*/  STSM.16.M88.4 [R141], R24 ;  /* 0x000000188d007844 */ /* 0x0001e20000000200 */
[----:B------:R-:W-:Y:S01]  /*ac20*/  F2FP.F16.F32.PACK_AB R37, R51, R50 ;  /* 0x000000323325723e */ /* 0x000fe200000000ff */
[----:B------:R-:W-:Y:S01]  /*ac30*/  FMUL.FTZ R75, R75, R142 ;  /* 0x0000008e4b4b7220 */ /* 0x000fe20000410000 */
[----:B------:R-:W-:Y:S01]  /*ac40*/  F2FP.F16.F32.PACK_AB R38, R53, R52 ;  /* 0x000000343526723e */ /* 0x000fe200000000ff */
[----:B------:R-:W-:Y:S01]  /*ac50*/  STSM.16.M88.4 [R145], R28 ;  /* 0x0000001c91007844 */ /* 0x000fe20000000200 */
[----:B------:R-:W-:Y:S01]  /*ac60*/  F2FP.F16.F32.PACK_AB R39, R55, R54 ;  /* 0x000000363727723e */ /* 0x000fe200000000ff */
[-C--:B------:R-:W-:Y:S01]  /*ac70*/  FMUL.FTZ R74, R74, R142.reuse ;  /* 0x0000008e4a4a7220 */ /* 0x080fe20000410000 */
[-C--:B------:R-:W-:Y:S01]  /*ac80*/  FMUL.FTZ R79, R79, R142.reuse ;  /* 0x0000008e4f4f7220 */ /* 0x080fe20000410000 */
[----:B------:R1:W-:Y:S01]  /*ac90*/  STSM.16.M88.4 [R146], R32 ;  /* 0x0000002092007844 */ /* 0x0003e20000000200 */
[-C--:B------:R-:W-:Y:S01]  /*aca0*/  FMUL.FTZ R78, R78, R142.reuse ;  /* 0x0000008e4e4e7220 */ /* 0x080fe20000410000 */
[-C--:B------:R-:W-:Y:S01]  /*acb0*/  FMUL.FTZ R83, R83, R142.reuse ;  /* 0x0000008e53537220 */ /* 0x080fe20000410000 */
[-C--:B------:R-:W-:Y:S01]  /*acc0*/  FMUL.FTZ R82, R82, R142.reuse ;  /* 0x0000008e52527220 */ /* 0x080fe20000410000 */
[----:B------:R-:W-:Y:S01]  /*acd0*/  STSM.16.M88.4 [R144], R36 ;  /* 0x0000002490007844 */ /* 0x000fe20000000200 */
[-C--:B------:R-:W-:Y:S01]  /*ace0*/  FMUL.FTZ R87, R87, R142.reuse ;  /* 0x0000008e57577220 */ /* 0x080fe20000410000 */
[-C--:B------:R-:W-:Y:S01]  /*acf0*/  FMUL.FTZ R86, R86, R142.reuse ;  /* 0x0000008e56567220 */ /* 0x080fe20000410000 */
[----:B------:R-:W-:Y:S01]  /*ad00*/  FMUL.FTZ R91, R91, R142 ;  /* 0x0000008e5b5b7220 */ /* 0x000fe20000410000 */
[----:B0-----:R-:W-:Y:S01]  /*ad10*/  F2FP.F16.F32.PACK_AB R24, R57, R56 ;  /* 0x000000383918723e */ /* 0x001fe200000000ff */
[----:B------:R-:W-:Y:S01]  /*ad20*/  FMUL.FTZ R90, R90, R142 ;  /* 0x0000008e5a5a7220 */ /* 0x000fe20000410000 */
[----:B------:R-:W-:Y:S01]  /*ad30*/  F2FP.F16.F32.PACK_AB R25, R59, R58 ;  /* 0x0000003a3b19723e */ /* 0x000fe200000000ff */
[----:B------:R-:W-:Y:S01]  /*ad40*/  FMUL.FTZ R95, R95, R142 ;  /* 0x0000008e5f5f7220 */ /* 0x000fe20000410000 */
[----:B------:R-:W-:Y:S01]  /*ad50*/  F2FP.F16.F32.PACK_AB R26, R61, R60 ;  /* 0x0000003c3d1a723e */ /* 0x000fe200000000ff */
[----:B------:R-:W-:Y:S01]  /*ad60*/  FMUL.FTZ R94, R94, R142 ;  /* 0x0000008e5e5e7220 */ /* 0x000fe20000410000 */
[----:B------:R-:W-:Y:S01]  /*ad70*/  F2FP.F16.F32.PACK_AB R27, R63, R62 ;  /* 0x0000003e3f1b723e */ /* 0x000fe200000000ff */
[-C--:B------:R-:W-:Y:S01]  /*ad80*/  FMUL.FTZ R99, R99, R142.reuse ;  /* 0x0000008e63637220 */ /* 0x080fe20000410000 */
[----:B-1----:R-:W-:Y:S01]  /*ad90*/  SHF.R.S32.HI R33, RZ, 0x1f, R143 ;  /* 0x0000001fff217819 */ /* 0x002fe2000001148f */
[-C--:B------:R-:W-:Y:S01]  /*ada0*/  FMUL.FTZ R98, R98, R142.reuse ;  /* 0x0000008e62627220 */ /* 0x080fe20000410000 */
[----:B------:R-:W-:Y:S01]  /*adb0*/  SHF.R.S32.HI R32, RZ, 0x1f, R43 ;  /* 0x0000001fff207819 */ /* 0x000fe2000001142b */
[----:B------:R0:W-:Y:S01]  /*adc0*/  STSM.16.M88.4 [R140], R24 ;  /* 0x000000188c007844 */ /* 0x0001e20000000200 */
[----:B------:R-:W-:Y:S01]  /*add0*/  IADD3.X R41, R33, R129, R41, P0, !PT ;  /* 0x0000008121297210 */ /* 0x000fe200007fe429 */
[----:B------:R-:W-:Y:S01]  /*ade0*/  FMUL.FTZ R103, R103, R142 ;  /* 0x0000008e67677220 */ /* 0x000fe20000410000 */
[----:B------:R-:W-:Y:S01]  /*adf0*/  F2FP.F16.F32.PACK_AB R28, R65, R64 ;  /* 0x00000040411c723e */ /* 0x000fe200000000ff */
[----:B------:R-:W-:Y:S01]  /*ae00*/  IMAD R32, R32, UR6, RZ ;  /* 0x0000000620207c24 */ /* 0x000fe2000f8e02ff */
[----:B------:R-:W-:Y:S01]  /*ae10*/  F2FP.F16.F32.PACK_AB R29, R67, R66 ;  /* 0x00000042431d723e */ /* 0x000fe200000000ff */
[----:B------:R-:W-:Y:S01]  /*ae20*/  IMAD.WIDE.U32 R40, R43, UR6, R40 ;  /* 0x000000062b287c25 */ /* 0x000fe2000f8e0028 */
[----:B------:R-:W-:-:S03]  /*ae30*/  F2FP.F16.F32.PACK_AB R30, R69, R68 ;  /* 0x00000044451e723e */ /* 0x000fc600000000ff */
[----:B------:R-:W-:Y:S01]  /*ae40*/  FMUL.FTZ R102, R102, R142 ;  /* 0x0000008e66667220 */ /* 0x000fe20000410000 */
[----:B------:R-:W-:Y:S01]  /*ae50*/  F2FP.F16.F32.PACK_AB R31, R71, R70 ;  /* 0x00000046471f723e */ /* 0x000fe200000000ff */
[----:B------:R-:W-:Y:S01]  /*ae60*/  IMAD R45, R43, UR7, R32 ;  /* 0x000000072b2d7c24 */ /* 0x000fe2000f8e0220 */
[----:B------:R-:W-:Y:S01]  /*ae70*/  F2FP.F16.F32.PACK_AB R32, R73, R72 ;  /* 0x000000484920723e */ /* 0x000fe200000000ff */
[----:B------:R-:W-:Y:S01]  /*ae80*/  IMAD R43, R0, 0x80, R211 ;  /* 0x00000080002b7824 */ /* 0x000fe200078e02d3 */
[----:B------:R-:W-:Y:S01]  /*ae90*/  ULDC.64 UR6, c[0x0][0xb50] ;  /* 0x0002d40000067ab9 */ /* 0x000fe20000000a00 */
[----:B------:R-:W-:Y:S01]  /*aea0*/  IMAD R72, R132, UR5, RZ ;  /* 0x0000000584487c24 */ /* 0x000fe2000f8e02ff */
[----:B------:R1:W-:Y:S01]  /*aeb0*/  STSM.16.M88.4 [R139], R28 ;  /* 0x0000001c8b007844 */ /* 0x0003e20000000200 */
[----:B------:R-:W-:Y:S01]  /*aec0*/  LOP3.LUT P0, RZ, R206, 0x3, RZ, 0xc0, !PT ;  /* 0x00000003ceff7812 */ /* 0x000fe2000780c0ff */
[----:B0-----:R-:W-:Y:S02]  /*aed0*/  VIADD R25, R43, 0x8 ;  /* 0x000000082b197836 */ /* 0x001fe40000000000 */
[----:B------:R-:W-:Y:S01]  /*aee0*/  FMUL.FTZ R107, R107, R142 ;  /* 0x0000008e6b6b7220 */ /* 0x000fe20000410000 */
[----:B------:R-:W-:-:S02]  /*aef0*/  IMAD.IADD R27, R41, 0x1, R45 ;  /* 0x00000001291b7824 */ /* 0x000fc400078e022d */
[-C--:B------:R-:W-:Y:S01]  /*af00*/  FMUL.FTZ R106, R106, R142.reuse ;  /* 0x0000008e6a6a7220 */ /* 0x080fe20000410000 */
[-C--:B------:R-:W-:Y:S01]  /*af10*/  FMUL.FTZ R111, R111, R142.reuse ;  /* 0x0000008e6f6f7220 */ /* 0x080fe20000410000 */
[-C--:B------:R-:W-:Y:S01]  /*af20*/  FMUL.FTZ R110, R110, R142.reuse ;  /* 0x0000008e6e6e7220 */ /* 0x080fe20000410000 */
[-C--:B------:R-:W-:Y:S01]  /*af30*/  FMUL.FTZ R115, R115, R142.reuse ;  /* 0x0000008e73737220 */ /* 0x080fe20000410000 */
[----:B------:R-:W-:Y:S01]  /*af40*/  FMUL.FTZ R114, R114, R142 ;  /* 0x0000008e72727220 */ /* 0x000fe20000410000 */
[----:B------:R-:W-:Y:S01]  /*af50*/  ISETP.GE.OR P1, PT, R43, R72, P0 ;  /* 0x000000482b00720c */ /* 0x000fe20000726670 */
[-C--:B------:R-:W-:Y:S01]  /*af60*/  FMUL.FTZ R119, R119, R142.reuse ;  /* 0x0000008e77777220 */ /* 0x080fe20000410000 */
[----:B------:R-:W-:Y:S01]  /*af70*/  FMUL.FTZ R118, R118, R142 ;  /* 0x0000008e76767220 */ /* 0x000fe20000410000 */
[----:B------:R-:W-:Y:S01]  /*af80*/  F2FP.F16.F32.PACK_AB R33, R75, R74 ;  /* 0x0000004a4b21723e */ /* 0x000fe200000000ff */
[----:B------:R-:W0:Y:S01]  /*af90*/  @P2 LDC R73, c[0x0][0xbec] ;  /* 0x0002fb00ff492b82 */ /* 0x000e220000000800 */
[----:B------:R-:W-:-:S02]  /*afa0*/  F2FP.F16.F32.PACK_AB R34, R77, R76 ;  /* 0x0000004c4d22723e */ /* 0x000fc400000000ff */
[C---:B-1----:R-:W-:Y:S02]  /*afb0*/  LEA R28, P3, R40.reuse, UR6, 0x2 ;  /* 0x00000006281c7c11 */ /* 0x042fe4000f8610ff */
[----:B------:R-:W-:Y:S02]  /*afc0*/  F2FP.F16.F32.PACK_AB R35, R79, R78 ;  /* 0x0000004e4f23723e */ /* 0x000fe400000000ff */
[----:B------:R-:W-:Y:S01]  /*afd0*/  ISETP.GE.OR P0, PT, R25, R72, P0 ;  /* 0x000000481900720c */ /* 0x000fe20000706670 */
[----:B------:R-:W-:Y:S01]  /*afe0*/  SHFL.IDX PT, R44, R28, RZ, 0x1c1f ;  /* 0x001c1fff1c2c7589 */ /* 0x000fe200000e0000 */
[----:B------:R-:W-:Y:S01]  /*aff0*/  LEA.HI.X R40, R40, UR7, R27, 0x2, P3 ;  /* 0x0000000728287c11 */ /* 0x000fe200098f141b */
[----:B------:R-:W1:Y:S01]  /*b000*/  @P2 LDC R74, c[0x0][0xbf0] ;  /* 0x0002fc00ff4a2b82 */ /* 0x000e620000000800 */
[----:B------:R-:W-:Y:S01]  /*b010*/  F2FP.F16.F32.PACK_AB R88, R89, R88 ;  /* 0x000000585958723e */ /* 0x000fe200000000ff */
[----:B------:R-:W-:Y:S01]  /*b020*/  STSM.16.M88.4 [R138], R32 ;  /* 0x000000208a007844 */ /* 0x000fe20000000200 */
[----:B------:R-:W-:-:S02]  /*b030*/  F2FP.F16.F32.PACK_AB R24, R81, R80 ;  /* 0x000000505118723e */ /* 0x000fc400000000ff */
[----:B------:R-:W-:Y:S01]  /*b040*/  F2FP.F16.F32.PACK_AB R25, R83, R82 ;  /* 0x000000525319723e */ /* 0x000fe200000000ff */
[----:B------:R-:W2:Y:S01]  /*b050*/  SHFL.IDX PT, R45, R40, RZ, 0x1c1f ;  /* 0x001c1fff282d7589 */ /* 0x000ea200000e0000 */
[----:B------:R-:W-:Y:S02]  /*b060*/  F2FP.F16.F32.PACK_AB R26, R85, R84 ;  /* 0x00000054551a723e */ /* 0x000fe400000000ff */
[----:B------:R-:W-:Y:S01]  /*b070*/  F2FP.F16.F32.PACK_AB R27, R87, R86 ;  /* 0x00000056571b723e */ /* 0x000fe200000000ff */
[----:B------:R-:W-:Y:S01]  /*b080*/  SHFL.IDX PT, R46, R28, 0x1, 0x1c1f ;  /* 0x003c1f001c2e7f89 */ /* 0x000fe200000e0000 */
[----:B------:R-:W-:Y:S02]  /*b090*/  F2FP.F16.F32.PACK_AB R89, R91, R90 ;  /* 0x0000005a5b59723e */ /* 0x000fe400000000ff */
[----:B------:R-:W-:Y:S01]  /*b0a0*/  F2FP.F16.F32.PACK_AB R96, R97, R96 ;  /* 0x000000606160723e */ /* 0x000fe200000000ff */
[----:B------:R-:W-:Y:S01]  /*b0b0*/  STSM.16.M88.4 [R133], R24 ;  /* 0x0000001885007844 */ /* 0x000fe20000000200 */
[----:B------:R-:W-:-:S02]  /*b0c0*/  F2FP.F16.F32.PACK_AB R90, R93, R92 ;  /* 0x0000005c5d5a723e */ /* 0x000fc400000000ff */
[----:B------:R-:W-:Y:S01]  /*b0d0*/  F2FP.F16.F32.PACK_AB R91, R95, R94 ;  /* 0x0000005e5f5b723e */ /* 0x000fe200000000ff */
[----:B------:R-:W3:Y:S01]  /*b0e0*/  SHFL.IDX PT, R47, R40, 0x1, 0x1c1f ;  /* 0x003c1f00282f7f89 */ /* 0x000ee200000e0000 */
        /* <DEDUP_REMOVED lines=13> */
[----:B------:R-:W-:-:S05]  /*b1c0*/  F2FP.F16.F32.PACK_AB R115, R119, R118 ;  /* 0x000000767773723e */ /* 0x000fca00000000ff */
[----:B------:R-:W-:Y:S01]  /*b1d0*/  STSM.16.M88.4 [R134], R112 ;  /* 0x0000007086007844 */ /* 0x000fe20000000200 */
[----:B------:R-:W-:Y:S06]  /*b1e0*/  BAR.SYNC.DEFER_BLOCKING 0x1, 0x100 ;  /* 0x0044000000007b1d */ /* 0x000fec0000010000 */
[----:B--2---:R-:W-:Y:S04]  /*b1f0*/  @!P1 ST.E desc[UR8][R44.64], R131 ;  /* 0x000000832c009985 */ /* 0x004fe8000c101908 */
[----:B---3--:R2:W-:Y:S04]  /*b200*/  @!P0 ST.E desc[UR8][R46.64], R130 ;  /* 0x000000822e008985 */ /* 0x0085e8000c101908 */
[----:B------:R3:W5:Y:S04]  /*b210*/  LD.E.128 R24, desc[UR8][R8.64] ;  /* 0x0000000808187980 */ /* 0x000768000c101d00 */
[----:B------:R4:W5:Y:S04]  /*b220*/  LD.E.128 R36, desc[UR8][R2.64] ;  /* 0x0000000802247980 */ /* 0x000968000c101d00 */
[----:B------:R-:W5:Y:S01]  /*b230*/  LD.E.128 R48, desc[UR8][R126.64] ;  /* 0x000000087e307980 */ /* 0x000f62000c101d00 */
[----:B---3--:R-:W3:Y:S03]  /*b240*/  LDC.64 R8, c[0x0][0xae0] ;  /* 0x0002b800ff087b82 */ /* 0x008ee60000000a00 */
[----:B------:R0:W5:Y:S01]  /*b250*/  LD.E.128 R28, desc[UR8][R4.64] ;  /* 0x00000008041c7980 */ /* 0x000162000c101d00 */
[----:B----4-:R-:W-:-:S03]  /*b260*/  IMAD R3, R22, 0x20, R205 ;  /* 0x0000002016037824 */ /* 0x010fc600078e02cd */
[----:B------:R-:W5:Y:S04]  /*b270*/  LD.E.128 R60, desc[UR8][R12.64] ;  /* 0x000000080c3c7980 */ /* 0x000f68000c101d00 */
[----:B------:R-:W5:Y:S01]  /*b280*/  LD.E.128 R52, desc[UR8][R20.64] ;  /* 0x0000000814347980 */ /* 0x000f62000c101d00 */
[----:B0-----:R-:W-:-:S03]  /*b290*/  IMAD R4, R0, 0x80, R3 ;  /* 0x0000008000047824 */ /* 0x001fc600078e0203 */
[----:B------:R-:W5:Y:S04]  /*b2a0*/  LD.E.128 R40, desc[UR8][R120.64] ;  /* 0x0000000878287980 */ /* 0x000f68000c101d00 */
[----:B------:R-:W5:Y:S04]  /*b2b0*/  LD.E.128 R32, desc[UR8][R124.64] ;  /* 0x000000087c207980 */ /* 0x000f68000c101d00 */
[----:B------:R0:W5:Y:S04]  /*b2c0*/  LD.E.128 R68, desc[UR8][R6.64] ;  /* 0x0000000806447980 */ /* 0x000168000c101d00 */
[----:B------:R-:W5:Y:S04]  /*b2d0*/  LD.E.128 R64, desc[UR8][R14.64] ;  /* 0x000000080e407980 */ /* 0x000f68000c101d00 */
[----:B------:R-:W5:Y:S04]  /*b2e0*/  LD.E.128 R56, desc[UR8][R122.64] ;  /* 0x000000087a387980 */ /* 0x000f68000c101d00 */
[----:B--2---:R2:W5:Y:S01]  /*b2f0*/  LD.E.128 R44, desc[UR8][R10.64] ;  /* 0x000000080a2c7980 */ /* 0x004562000c101d00 */
[----:B------:R-:W-:-:S02]  /*b300*/  ULDC.64 UR8, c[0x0][0xae8] ;  /* 0x0002ba0000087ab9 */ /* 0x000fc40000000a00 */
[----:B------:R-:W-:Y:S01]  /*b310*/  UIMAD UR5, UR11, UR8, URZ ;  /* 0x000000080b0572a4 */ /* 0x000fe2000f8e023f */
[----:B------:R-:W-:Y:S01]  /*b320*/  @P2 IMAD.HI.U32 R3, R4, R73, RZ ;  /* 0x0000004904032227 */ /* 0x000fe200078e00ff */
[----:B------:R-:W-:Y:S01]  /*b330*/  UIMAD.WIDE.U32 UR6, UR10, UR8, URZ ;  /* 0x000000080a0672a5 */ /* 0x000fe2000f8e003f */
[----:B------:R-:W-:Y:S01]  /*b340*/  @!PT LDS RZ, [RZ] ;  /* 0x00000000fffff984 */ /* 0x000fe20000000800 */
[----:B------:R-:W-:Y:S01]  /*b350*/  @!PT LDS RZ, [RZ] ;  /* 0x00000000fffff984 */ /* 0x000fe20000000800 */
[----:B------:R-:W-:Y:S01]  /*b360*/  @!PT LDS RZ, [RZ] ;  /* 0x00000000fffff984 */ /* 0x000fe20000000800 */
[----:B------:R-:W-:Y:S01]  /*b370*/  @!PT LDS RZ, [RZ] ;  /* 0x00000000fffff984 */ /* 0x000fe20000000800 */
[----:B------:R4:W-:Y:S06]  /*b380*/  MEMBAR.ALL.CTA ;  /* 0x0000000000007992 */ /* 0x0009ec0000008000 */
[----:B----4-:R-:W4:Y:S01]  /*b390*/  FENCE.VIEW.ASYNC.S ;  /* 0x00000000000073c6 */ /* 0x010f220000000000 */
[----:B------:R-:W-:Y:S01]  /*b3a0*/  UIMAD UR5, UR10, UR9, UR5 ;  /* 0x000000090a0572a4 */ /* 0x000fe2000f8e0205 */
[----:B------:R-:W-:Y:S01]  /*b3b0*/  IMAD.MOV.U32 R2, RZ, RZ, R4 ;  /* 0x000000ffff027224 */ /* 0x000fe200078e0004 */
[----:B-1----:R-:W-:Y:S01]  /*b3c0*/  @P2 SHF.R.U32.HI R2, RZ, R74, R3 ;  /* 0x0000004aff022219 */ /* 0x002fe20000011603 */
[----:B------:R-:W-:Y:S01]  /*b3d0*/  ULDC.64 UR8, c[0x0][0xaf0] ;  /* 0x0002bc0000087ab9 */ /* 0x000fe20000000a00 */
[----:B------:R-:W-:-:S02]  /*b3e0*/  UIADD3 UR7, UR7, UR5, URZ ;  /* 0x0000000507077290 */ /* 0x000fc4000fffe03f */
[----:B------:R-:W-:Y:S01]  /*b3f0*/  UIMAD UR5, UR12, UR8, URZ ;  /* 0x000000080c0572a4 */ /* 0x000fe2000f8e023f */
[--C-:B------:R-:W-:Y:S01]  /*b400*/  SHF.R.S32.HI R3, RZ, 0x1f, R2.reuse ;  /* 0x0000001fff037819 */ /* 0x100fe20000011402 */
[----:B------:R-:W-:Y:S01]  /*b410*/  UIMAD.WIDE.U32 UR6, UR13, UR8, UR6 ;  /* 0x000000080d0672a5 */ /* 0x000fe2000f8e0006 */
[----:B------:R-:W-:Y:S01]  /*b420*/  IMAD.MOV R5, RZ, RZ, -R2 ;  /* 0x000000ffff057224 */ /* 0x000fe200078e0a02 */
[----:B------:R-:W-:Y:S02]  /*b430*/  UIMAD UR5, UR13, UR9, UR5 ;  /* 0x000000090d0572a4 */ /* 0x000fe4000f8e0205 */
[----:B---3--:R-:W-:Y:S02]  /*b440*/  IMAD R3, R3, R8, RZ ;  /* 0x0000000803037224 */ /* 0x008fe400078e02ff */
[----:B------:R-:W-:Y:S01]  /*b450*/  UIADD3 UR7, UR7, UR5, URZ ;  /* 0x0000000507077290 */ /* 0x000fe2000fffe03f */
[----:B------:R-:W-:Y:S02]  /*b460*/  IMAD R5, R132, R5, R4 ;  /* 0x0000000584057224 */ /* 0x000fe400078e0204 */
[----:B0-----:R-:W-:-:S03]  /*b470*/  IMAD R7, R2, R9, R3 ;  /* 0x0000000902077224 */ /* 0x001fc600078e0203 */
[----:B------:R-:W-:Y:S01]  /*b480*/  SHF.R.S32.HI R4, RZ, 0x1f, R5 ;  /* 0x0000001fff047819 */ /* 0x000fe20000011405 */
[----:B------:R-:W-:Y:S01]  /*b490*/  IMAD.WIDE.U32 R2, R2, R8, UR6 ;  /* 0x0000000602027e25 */ /* 0x000fe2000f8e0008 */
[----:B------:R-:W-:Y:S01]  /*b4a0*/  ULDC.64 UR6, c[0x0][0xad8] ;  /* 0x0002b60000067ab9 */ /* 0x000fe20000000a00 */
[----:B------:R-:W-:Y:S01]  /*b4b0*/  R2UR UR9, R23 ;  /* 0x00000000170972ca */ /* 0x000fe200000e0000 */
[----:B----4-:R-:W-:Y:S01]  /*b4c0*/  SYNCS.ARRIVE.TRANS64.RED.A1T0 RZ, [UR4], RZ ;  /* 0x000000ffffff79a7 */ /* 0x010fe20008100404 */
[----:B------:R-:W-:Y:S02]  /*b4d0*/  IMAD.IADD R3, R3, 0x1, R7 ;  /* 0x0000000103037824 */ /* 0x000fe400078e0207 */
[----:B------:R-:W-:Y:S02]  /*b4e0*/  IMAD R4, R4, UR6, RZ ;  /* 0x0000000604047c24 */ /* 0x000fe4000f8e02ff */
[----:B--2---:R-:W-:Y:S02]  /*b4f0*/  IMAD R11, R0, 0x80, R205 ;  /* 0x00000080000b7824 */ /* 0x004fe400078e02cd */
[----:B------:R-:W-:-:S02]  /*b500*/  IMAD R7, R5, UR7, R4 ;  /* 0x0000000705077c24 */ /* 0x000fc4000f8e0204 */
[----:B------:R-:W-:Y:S01]  /*b510*/  IMAD.WIDE.U32 R2, R5, UR6, R2 ;  /* 0x0000000605027c25 */ /* 0x000fe2000f8e0002 */
[CC--:B------:R-:W-:Y:S01]  /*b520*/  ISETP.GE.AND P2, PT, R11.reuse, R72.reuse, PT ;  /* 0x000000480b00720c */ /* 0x0c0fe20003f46270 */
[----:B------:R-:W-:Y:S02]  /*b530*/  ULDC.64 UR6, c[0x0][0xa80] ;  /* 0x0002a00000067ab9 */ /* 0x000fe40000000a00 */
[----:B------:R-:W-:Y:S01]  /*b540*/  VIADD R5, R11, 0x20 ;  /* 0x000000200b057836 */ /* 0x000fe20000000000 */
[C---:B------:R-:W-:Y:S01]  /*b550*/  LEA R0, P3, R2.reuse, UR6, 0x1 ;  /* 0x0000000602007c11 */ /* 0x040fe2000f8608ff */
[----:B------:R-:W-:Y:S01]  /*b560*/  IMAD.IADD R3, R3, 0x1, R7 ;  /* 0x0000000103037824 */ /* 0x000fe200078e0207 */
[----:B------:R-:W-:Y:S02]  /*b570*/  ULDC UR5, c[0x0][0xc] ;  /* 0x0000030000057ab9 */ /* 0x000fe40000000800 */
[-C--:B------:R-:W-:Y:S01]  /*b580*/  ISETP.GE.AND P0, PT, R5, R72.reuse, PT ;  /* 0x000000480500720c */ /* 0x080fe20003f06270 */
[----:B------:R-:W-:Y:S01]  /*b590*/  VIADD R5, R11, 0x40 ;  /* 0x000000400b057836 */ /* 0x000fe20000000000 */
[----:B------:R-:W-:Y:S01]  /*b5a0*/  UIADD3 UR9, UR5, UR9, URZ ;  /* 0x0000000905097290 */ /* 0x000fe2000fffe03f */
[----:B------:R-:W-:Y:S01]  /*b5b0*/  LEA.HI.X R10, R2, UR7, R3, 0x1, P3 ;  /* 0x00000007020a7c11 */ /* 0x000fe200098f0c03 */
[----:B------:R-:W-:Y:S01]  /*b5c0*/  USEL UR6, URZ, 0x1, UP0 ;  /* 0x000000013f067887 */ /* 0x000fe20008000000 */
[----:B------:R0:W1:Y:S01]  /*b5d0*/  SHFL.IDX PT, R4, R0, RZ, 0x181f ;  /* 0x00181fff00047589 */ /* 0x00006200000e0000 */
[----:B------:R-:W-:-:S02]  /*b5e0*/  ISETP.GE.AND P1, PT, R5, R72, PT ;  /* 0x000000480500720c */ /* 0x000fc40003f26270 */
[----:B------:R-:W-:Y:S01]  /*b5f0*/  ULOP3.LUT UR61, UR61, UR6, URZ, 0x3c, !UPT ;  /* 0x000000063d3d7292 */ /* 0x000fe2000f8e3c3f */
[----:B------:R-:W-:Y:S01]  /*b600*/  IMAD.U32 R23, RZ, RZ, UR9 ;  /* 0x00000009ff177e24 */ /* 0x000fe2000f8e00ff */
[----:B------:R0:W2:Y:S01]  /*b610*/  SHFL.IDX PT, R5, R10, RZ, 0x181f ;  /* 0x00181fff0a057589 */ /* 0x0000a200000e0000 */
[----:B------:R-:W-:Y:S09]  /*b620*/  @P2 BRA `(.L_x_3466) ;  /* 0x0000000000342947 */ /* 0x000ff20003800000 */
[----:B------:R-:W-:Y:S01]  /*b630*/  ULDC UR4, c[0x0][0xac8] ;  /* 0x0002b20000047ab9 */ /* 0x000fe20000000800 */
[----:B------:R-:W-:Y:S01]  /*b640*/  ULDC.64 UR6, c[0x0][0x208] ;  /* 0x0000820000067ab9 */ /* 0x000fe20000000a00 */
[----:B------:R-:W-:Y:S02]  /*b650*/  ISETP.GE.AND P3, PT, R19, UR4, PT ;  /* 0x0000000413007c0c */ /* 0x000fe4000bf66270 */
[----:B------:R-:W-:Y:S02]  /*b660*/  ISETP.GE.AND P4, PT, R18, UR4, PT ;  /* 0x0000000412007c0c */ /* 0x000fe4000bf86270 */
[----:B------:R-:W-:-:S09]  /*b670*/  ISETP.GE.AND P2, PT, R17, UR4, PT ;  /* 0x0000000411007c0c */ /* 0x000fd2000bf46270 */
[-C--:B-1----:R-:W-:Y:S02]  /*b680*/  @!P3 LEA R6, P5, R19, R4.reuse, 0x1 ;  /* 0x000000041306b211 */ /* 0x082fe400078a08ff */
[C---:B------:R-:W-:Y:S02]  /*b690*/  @!P4 LEA R8, P6, R18.reuse, R4, 0x1 ;  /* 0x000000041208c211 */ /* 0x040fe400078c08ff */
[----:B--2---:R-:W-:Y:S01]  /*b6a0*/  @!P2 IMAD.WIDE R2, R17, 0x2, R4 ;  /* 0x000000021102a825 */ /* 0x004fe200078e0204 */
[-C--:B------:R-:W-:Y:S02]  /*b6b0*/  @!P3 LEA.HI.X R7, R19, R5.reuse, R216, 0x1, P5 ;  /* 0x000000051307b211 */ /* 0x080fe400028f0cd8 */
[----:B------:R-:W-:Y:S02]  /*b6c0*/  @!P4 LEA.HI.X R9, R18, R5, R215, 0x1, P6 ;  /* 0x000000051209c211 */ /* 0x000fe400030f0cd7 */
[----:B-----5:R3:W-:Y:S04]  /*b6d0*/  @!P2 ST.E.128 desc[UR6][R2.64], R48 ;  /* 0x000000300200a985 */ /* 0x0207e8000c101d06 */
[----:B------:R3:W-:Y:S04]  /*b6e0*/  @!P3 ST.E.128 desc[UR6][R6.64], R60 ;  /* 0x0000003c0600b985 */ /* 0x0007e8000c101d06 */
[----:B------:R3:W-:Y:S02]  /*b6f0*/  @!P4 ST.E.128 desc[UR6][R8.64], R68 ;  /* 0x000000440800c985 */ /* 0x0007e4000c101d06 */
.L_x_3466:
[----:B------:R-:W-:Y:S05]  /*b700*/  BSYNC B0 ;  /* 0x0000000000007941 */ /* 0x000fea0003800000 */
.L_x_3465:
[----:B--2---:R2:W4:Y:S01]  /*b710*/  SHFL.IDX PT, R5, R10, 0x1, 0x181f ;  /* 0x00381f000a057f89 */ /* 0x00452200000e0000 */
[----:B------:R-:W-:Y:S03]  /*b720*/  BSSY B0, `(.L_x_3467) ;  /* 0x0000010000007945 */ /* 0x000fe60003800000 */
[----:B-1----:R2:W1:Y:S01]  /*b730*/  SHFL.IDX PT, R4, R0, 0x1, 0x181f ;  /* 0x00381f0000047f89 */ /* 0x00246200000e0000 */
[----:B------:R-:W-:Y:S05]  /*b740*/  @P0 BRA `(.L_x_3468) ;  /* 0x0000000000340947 */ /* 0x000fea0003800000 */
[----:B------:R-:W-:Y:S01]  /*b750*/  ULDC UR4, c[0x0][0xac8] ;  /* 0x0002b20000047ab9 */ /* 0x000fe20000000800 */
[----:B------:R-:W-:Y:S01]  /*b760*/  ULDC.64 UR6, c[0x0][0x208] ;  /* 0x0000820000067ab9 */ /* 0x000fe20000000a00 */
[----:B------:R-:W-:Y:S02]  /*b770*/  ISETP.GE.AND P4, PT, R19, UR4, PT ;  /* 0x0000000413007c0c */ /* 0x000fe4000bf86270 */
[----:B------:R-:W-:Y:S02]  /*b780*/  ISETP.GE.AND P5, PT, R18, UR4, PT ;  /* 0x0000000412007c0c */ /* 0x000fe4000bfa6270 */
[----:B------:R-:W-:-:S09]  /*b790*/  ISETP.GE.AND P3, PT, R17, UR4, PT ;  /* 0x0000000411007c0c */ /* 0x000fd2000bf66270 */
[-C--:B-1-3--:R-:W-:Y:S02]  /*b7a0*/  @!P4 LEA R6, P0, R19, R4.reuse, 0x1 ;  /* 0x000000041306c211 */ /* 0x08afe400078008ff */
[C---:B------:R-:W-:Y:S02]  /*b7b0*/  @!P5 LEA R8, P2, R18.reuse, R4, 0x1 ;  /* 0x000000041208d211 */ /* 0x040fe400078408ff */
[----:B----4-:R-:W-:Y:S01]  /*b7c0*/  @!P3 IMAD.WIDE R2, R17, 0x2, R4 ;  /* 0x000000021102b825 */ /* 0x010fe200078e0204 */
[-C--:B------:R-:W-:Y:S02]  /*b7d0*/  @!P4 LEA.HI.X R7, R19, R5.reuse, R216, 0x1, P0 ;  /* 0x000000051307c211 */ /* 0x080fe400000f0cd8 */
[----:B------:R-:W-:Y:S02]  /*b7e0*/  @!P5 LEA.HI.X R9, R18, R5, R215, 0x1, P2 ;  /* 0x000000051209d211 */ /* 0x000fe400010f0cd7 */
[----:B-----5:R1:W-:Y:S04]  /*b7f0*/  @!P3 ST.E.128 desc[UR6][R2.64], R36 ;  /* 0x000000240200b985 */ /* 0x0203e8000c101d06 */
[----:B------:R1:W-:Y:S04]  /*b800*/  @!P4 ST.E.128 desc[UR6][R6.64], R52 ;  /* 0x000000340600c985 */ /* 0x0003e8000c101d06 */
[----:B------:R1:W-:Y:S02]  /*b810*/  @!P5 ST.E.128 desc[UR6][R8.64], R64 ;  /* 0x000000400800d985 */ /* 0x0003e4000c101d06 */
.L_x_3468:
[----:B------:R-:W-:Y:S05]  /*b820*/  BSYNC B0 ;  /* 0x0000000000007941 */ /* 0x000fea0003800000 */
.L_x_3467:
[----:B----4-:R4:W0:Y:S01]  /*b830*/  SHFL.IDX PT, R5, R10, 0x2, 0x181f ;  /* 0x00581f000a057f89 */ /* 0x01082200000e0000 */
        /* <DEDUP_REMOVED lines=10> */
[----:B0-----:R-:W-:Y:S01]  /*b8e0*/  @!P2 IMAD.WIDE R2, R17, 0x2, R4 ;  /* 0x000000021102a825 */ /* 0x001fe200078e0204 */
[-C--:B------:R-:W-:Y:S02]  /*b8f0*/  @!P3 LEA.HI.X R7, R19, R5.reuse, R216, 0x1, P0 ;  /* 0x000000051307b211 */ /* 0x080fe400000f0cd8 */
[----:B------:R-:W-:Y:S02]  /*b900*/  @!P4 LEA.HI.X R9, R18, R5, R215, 0x1, P1 ;  /* 0x000000051209c211 */ /* 0x000fe400008f0cd7 */
[----:B-----5:R0:W-:Y:S04]  /*b910*/  @!P2 ST.E.128 desc[UR6][R2.64], R28 ;  /* 0x0000001c0200a985 */ /* 0x0201e8000c101d06 */
[----:B------:R0:W-:Y:S04]  /*b920*/  @!P3 ST.E.128 desc[UR6][R6.64], R40 ;  /* 0x000000280600b985 */ /* 0x0001e8000c101d06 */
[----:B------:R0:W-:Y:S02]  /*b930*/  @!P4 ST.E.128 desc[UR6][R8.64], R56 ;  /* 0x000000380800c985 */ /* 0x0001e4000c101d06 */
.L_x_3470:
[----:B------:R-:W-:Y:S05]  /*b940*/  BSYNC B0 ;  /* 0x0000000000007941 */ /* 0x000fea0003800000 */
.L_x_3469:
[----:B0--3--:R-:W-:Y:S01]  /*b950*/  VIADD R3, R11, 0x60 ;  /* 0x000000600b037836 */ /* 0x009fe20000000000 */
[----:B------:R0:W3:Y:S01]  /*b960*/  SHFL.IDX PT, R5, R10, 0x3, 0x181f ;  /* 0x00781f000a057f89 */ /* 0x0000e200000e0000 */
[----:B------:R-:W-:Y:S01]  /*b970*/  BSSY B0, `(.L_x_3471) ;  /* 0x0000012000007945 */ /* 0x000fe20003800000 */
[----:B------:R-:W-:Y:S02]  /*b980*/  VIADD R204, R204, 0x1 ;  /* 0x00000001cccc7836 */ /* 0x000fe40000000000 */
[----:B------:R-:W-:Y:S01]  /*b990*/  ISETP.GE.AND P0, PT, R3, R72, PT ;  /* 0x000000480300720c */ /* 0x000fe20003f06270 */
[----:B-1----:R0:W1:-:S12]  /*b9a0*/  SHFL.IDX PT, R4, R0, 0x3, 0x181f ;  /* 0x00781f0000047f89 */ /* 0x00205800000e0000 */
[----:B0-----:R-:W-:Y:S05]  /*b9b0*/  @P0 BRA `(.L_x_3472) ;  /* 0x0000000000340947 */ /* 0x001fea0003800000 */
[----:B------:R-:W-:Y:S01]  /*b9c0*/  ULDC UR4, c[0x0][0xac8] ;  /* 0x0002b20000047ab9 */ /* 0x000fe20000000800 */
[----:B------:R-:W-:Y:S01]  /*b9d0*/  ULDC.64 UR6, c[0x0][0x208] ;  /* 0x0000820000067ab9 */ /* 0x000fe20000000a00 */
[----:B------:R-:W-:Y:S02]  /*b9e0*/  ISETP.GE.AND P3, PT, R19, UR4, PT ;  /* 0x0000000413007c0c */ /* 0x000fe4000bf66270 */
[----:B------:R-:W-:Y:S02]  /*b9f0*/  ISETP.GE.AND P4, PT, R18, UR4, PT ;  /* 0x0000000412007c0c */ /* 0x000fe4000bf86270 */
[----:B------:R-:W-:-:S09]  /*ba00*/  ISETP.GE.AND P2, PT, R17, UR4, PT ;  /* 0x0000000411007c0c */ /* 0x000fd2000bf46270 */
[-C--:B-1----:R-:W-:Y:S02]  /*ba10*/  @!P3 LEA R6, P0, R19, R4.reuse, 0x1 ;  /* 0x000000041306b211 */ /* 0x082fe400078008ff */
[C---:B------:R-:W-:Y:S02]  /*ba20*/  @!P4 LEA R8, P1, R18.reuse, R4, 0x1 ;  /* 0x000000041208c211 */ /* 0x040fe400078208ff */
[----:B---3--:R-:W-:Y:S01]  /*ba30*/  @!P2 IMAD.WIDE R2, R17, 0x2, R4 ;  /* 0x000000021102a825 */ /* 0x008fe200078e0204 */
[-C--:B------:R-:W-:Y:S02]  /*ba40*/  @!P3 LEA.HI.X R7, R19, R5.reuse, R216, 0x1, P0 ;  /* 0x000000051307b211 */ /* 0x080fe400000f0cd8 */
[----:B------:R-:W-:Y:S02]  /*ba50*/  @!P4 LEA.HI.X R9, R18, R5, R215, 0x1, P1 ;  /* 0x000000051209c211 */ /* 0x000fe400008f0cd7 */
[----:B-----5:R0:W-:Y:S04]  /*ba60*/  @!P2 ST.E.128 desc[UR6][R2.64], R24 ;  /* 0x000000180200a985 */ /* 0x0201e8000c101d06 */
[----:B------:R0:W-:Y:S04]  /*ba70*/  @!P3 ST.E.128 desc[UR6][R6.64], R32 ;  /* 0x000000200600b985 */ /* 0x0001e8000c101d06 */
[----:B------:R0:W-:Y:S02]  /*ba80*/  @!P4 ST.E.128 desc[UR6][R8.64], R44 ;  /* 0x0000002c0800c985 */ /* 0x0001e4000c101d06 */
.L_x_3472:
[----:B------:R-:W-:Y:S05]  /*ba90*/  BSYNC B0 ;  /* 0x0000000000007941 */ /* 0x000fea0003800000 */
.L_x_3471:
[----:B--2-4-:R-:W2:Y:S01]  /*baa0*/  LDC R0, c[0x0][0xc34] ;  /* 0x00030d00ff007b82 */ /* 0x014ea20000000800 */
[----:B------:R-:W-:-:S13]  /*bab0*/  R2UR UR4, R23 ;  /* 0x00000000170472ca */ /* 0x000fda00000e0000 */
[----:B--2---:R-:W-:-:S13]  /*bac0*/  ISETP.LE.AND P0, PT, R0, UR4, PT ;  /* 0x0000000400007c0c */ /* 0x004fda000bf03270 */
[----:B------:R-:W-:Y:S05]  /*bad0*/  @!P0 BRA `(.L_x_3473) ;  /* 0xffffff5000a88947 */ /* 0x000fea000383ffff */
[----:B------:R-:W-:Y:S05]  /*bae0*/  EXIT ;  /* 0x000000000000794d */ /* 0x000fea0003800000 */
.L_x_3443:
        /* <DEDUP_REMOVED lines=8> */
[----:B------:R0:W-:Y:S07]  /*bb70*/  STL [R1+0x4], R3 ;  /* 0x0000040301007387 */ /* 0x0001ee0000100800 */
        /* <DEDUP_REMOVED lines=10> */
[----:B------:R-:W-:-:S02]  /*bc20*/  LOP3.LUT R4, R3, 0x38, R0, 0x78, !PT ;  /* 0x0000003803047812 */ /* 0x000fc400078e7800 */
[----:B------:R-:W-:Y:S02]  /*bc30*/  SHF.L.U32 R3, R5, 0x3, RZ ;  /* 0x0000000305037819 */ /* 0x000fe400000006ff */
[----:B------:R-:W-:Y:S02]  /*bc40*/  SHF.R.U32.HI R5, RZ, 0x3, R5 ;  /* 0x00000003ff057819 */ /* 0x000fe40000011605 */
[----:B------:R-:W-:Y:S01]  /*bc50*/  LOP3.LUT R4, R4, 0x200, R3, 0xf8, !PT ;  /* 0x0000020004047812 */ /* 0x000fe200078ef803 */
[----:B------:R-:W-:-:S05]  /*bc60*/  IMAD.SHL.U32 R3, R0, 0x10, RZ ;  /* 0x0000001000037824 */ /* 0x000fca00078e00ff */
[----:B------:R-:W-:Y:S01]  /*bc70*/  LOP3.LUT R0, R5, 0x70, R3, 0xf8, !PT ;  /* 0x0000007005007812 */ /* 0x000fe200078ef803 */
[----:B------:R-:W-:Y:S01]  /*bc80*/  IMAD.U32 R3, RZ, RZ, UR5 ;  /* 0x00000005ff037e24 */ /* 0x000fe2000f8e00ff */
[----:B-1----:R-:W-:Y:S01]  /*bc90*/  ULEA UR36, UR4, UR36, 0x18 ;  /* 0x0000002404247291 */ /* 0x002fe2000f8ec03f */
[----:B------:R-:W-:-:S05]  /*bca0*/  IMAD.MOV.U32 R0, RZ, RZ, 0x1 ;  /* 0x00000001ff007424 */ /* 0x000fca00078e00ff */
[----:B------:R-:W-:-:S05]  /*bcb0*/  LEA R4, R4, UR36, 0x1 ;  /* 0x0000002404047c11 */ /* 0x000fca000f8e08ff */
[----:B------:R-:W-:Y:S04]  /*bcc0*/  STL [R1+0x10], R4 ;  /* 0x0000100401007387 */ /* 0x000fe80000100800 */
[----:B------:R0:W-:Y:S04]  /*bcd0*/  STL [R1+0x24], R3 ;  /* 0x0000240301007387 */ /* 0x0001e80000100800 */
[----:B------:R1:W-:Y:S04]  /*bce0*/  STL [R1+0x4], R0 ;  /* 0x0000040001007387 */ /* 0x0003e80000100800 */
[----:B------:R2:W-:Y:S01]  /*bcf0*/  STL [R1+0x2c], RZ ;  /* 0x00002cff01007387 */ /* 0x0005e20000100800 */
[----:B0-----:R-:W-:-:S02]  /*bd00*/  LOP3.LUT R3, R2, 0x40, RZ, 0xfc, !PT ;  /* 0x0000004002037812 */ /* 0x001fc400078efcff */
[----:B-1----:R-:W-:-:S07]  /*bd10*/  LOP3.LUT R0, R2, 0x80, RZ, 0xfc, !PT ;  /* 0x0000008002007812 */ /* 0x002fce00078efcff */
.L_x_3554:
[----:B------:R-:W3:Y:S01]  /*bd20*/  LDL R2, [R1+0x24] ;  /* 0x0000240001027983 */ /* 0x000ee20000100800 */
[----:B0-----:R-:W0:Y:S01]  /*bd30*/  LDC R0, c[0x0][0xc38] ;  /* 0x00030e00ff007b82 */ /* 0x001e220000000800 */
[----:B------:R-:W-:Y:S05]  /*bd40*/  YIELD ;  /* 0x0000000000007946 */ /* 0x000fea0003800000 */
[----:B------:R-:W-:Y:S02]  /*bd50*/  ULDC.64 UR4, c[0x0][0x418] ;  /* 0x0001060000047ab9 */ /* 0x000fe40000000a00 */
[----:B-1----:R-:W1:Y:S01]  /*bd60*/  LDC R16, c[0x0][0xc44] ;  /* 0x00031100ff107b82 */ /* 0x002e620000000800 */
[----:B------:R-:W-:-:S03]  /*bd70*/  UISETP.NE.U32.AND UP0, UPT, UR4, URZ, UPT ;  /* 0x0000003f0400728c */ /* 0x000fc6000bf05070 */
[----:B------:R-:W-:Y:S01]  /*bd80*/  ULDC UR4, c[0x0][0x424] ;  /* 0x0001090000047ab9 */ /* 0x000fe20000000800 */
[----:B------:R-:W-:-:S04]  /*bd90*/  UISETP.NE.AND.EX UP0, UPT, UR5, URZ, UPT, UP0 ;  /* 0x0000003f0500728c */ /* 0x000fc8000bf05300 */
[----:B------:R-:W-:Y:S01]  /*bda0*/  USEL UR4, UR4, 0x1, UP0 ;  /* 0x0000000104047887 */ /* 0x000fe20008000000 */
[----:B0-----:R-:W-:Y:S02]  /*bdb0*/  ISETP.NE.AND P0, PT, R0, 0x1, PT ;  /* 0x000000010000780c */ /* 0x001fe40003f05270 */
[----:B-1----:R-:W-:-:S11]  /*bdc0*/  ISETP.NE.AND P1, PT, R16, 0x1, PT ;  /* 0x000000011000780c */ /* 0x002fd60003f25270 */
[----:B------:R-:W3:Y:S08]  /*bdd0*/  @P0 LDC R0, c[0x0][0xc3c] ;  /* 0x00030f00ff000b82 */ /* 0x000ef00000000800 */
[----:B------:R-:W0:Y:S01]  /*bde0*/  @P0 LDC R3, c[0x0][0xc40] ;  /* 0x00031000ff030b82 */ /* 0x000e220000000800 */
[----:B---3--:R-:W-:-:S04]  /*bdf0*/  @P0 IMAD.HI.U32 R0, R2, R0, RZ ;  /* 0x0000000002000227 */ /* 0x008fc800078e00ff */
[----:B------:R-:W-:Y:S01]  /*be00*/  IMAD.MOV.U32 R4, RZ, RZ, R2 ;  /* 0x000000ffff047224 */ /* 0x000fe200078e0002 */
[----:B0-----:R-:W-:Y:S02]  /*be10*/  @P0 SHF.R.U32.HI R4, RZ, R3, R0 ;  /* 0x00000003ff040219 */ /* 0x001fe40000011600 */
[----:B------:R-:W0:Y:S03]  /*be20*/  @P1 LDC.64 R2, c[0x0][0xc48] ;  /* 0x00031200ff021b82 */ /* 0x000e260000000a00 */
[----:B------:R-:W-:Y:S01]  /*be30*/  IMAD.MOV.U32 R5, RZ, RZ, R4 ;  /* 0x000000ffff057224 */ /* 0x000fe200078e0004 */
[----:B------:R1:W-:Y:S04]  /*be40*/  STL [R1+0x20], R4 ;  /* 0x0000200401007387 */ /* 0x0003e80000100800 */
[----:B------:R-:W3:Y:S01]  /*be50*/  LDC R0, c[0x0][0x2f0] ;  /* 0x0000bc00ff007b82 */ /* 0x000ee20000000800 */
[----:B0-----:R-:W-:-:S05]  /*be60*/  @P1 IMAD.HI.U32 R2, R4, R2, RZ ;  /* 0x0000000204021227 */ /* 0x001fca00078e00ff */
[----:B------:R-:W-:Y:S01]  /*be70*/  @P1 SHF.R.U32.HI R5, RZ, R3, R2 ;  /* 0x00000003ff051219 */ /* 0x000fe20000011602 */
[----:B------:R-:W-:Y:S02]  /*be80*/  IMAD.MOV.U32 R2, RZ, RZ, RZ ;  /* 0x000000ffff027224 */ /* 0x000fe400078e00ff */
[----:B---3--:R-:W-:Y:S01]  /*be90*/  IMAD R6, R0, UR4, RZ ;  /* 0x0000000400067c24 */ /* 0x008fe2000f8e02ff */
[----:B------:R-:W-:Y:S01]  /*bea0*/  UIADD3 UR4, UR36, 0x21400, URZ ;  /* 0x0002140024047890 */ /* 0x000fe2000fffe03f */
[----:B------:R-:W-:Y:S01]  /*beb0*/  IMAD.MOV R0, RZ, RZ, -R5 ;  /* 0x000000ffff007224 */ /* 0x000fe200078e0a05 */
[----:B------:R1:W-:Y:S01]  /*bec0*/  STL [R1+0x14], R5 ;  /* 0x0000140501007387 */ /* 0x0003e20000100800 */
[----:B------:R-:W-:Y:S01]  /*bed0*/  VIADD R3, R6, 0x6f ;  /* 0x0000006f06037836 */ /* 0x000fe20000000000 */
[----:B------:R-:W-:Y:S01]  /*bee0*/  ULOP3.LUT UP0, URZ, UR4, 0x3ff, URZ, 0xc0, !UPT ;  /* 0x000003ff043f7892 */ /* 0x000fe2000f80c03f */
[----:B------:R-:W-:Y:S01]  /*bef0*/  IMAD R16, R16, R0, R4 ;  /* 0x0000000010107224 */ /* 0x000fe200078e0204 */
[----:B------:R1:W-:Y:S01]  /*bf00*/  STL [R1+0x28], R6 ;  /* 0x0000280601007387 */ /* 0x0003e20000100800 */
[----:B------:R-:W-:-:S03]  /*bf10*/  IMAD.HI R2, R3, -0x6db6db6d, R2 ;  /* 0x9249249303027827 */ /* 0x000fc600078e0202 */
[----:B------:R-:W-:Y:S02]  /*bf20*/  PLOP3.LUT P0, PT, PT, PT, UP0, 0x80, 0x0 ;  /* 0x000000000000781c */ /* 0x000fe40003f0f008 */
[----:B------:R-:W-:-:S04]  /*bf30*/  SHF.R.U32.HI R0, RZ, 0x1f, R2 ;  /* 0x0000001fff007819 */ /* 0x000fc80000011602 */
[----:B------:R-:W-:-:S05]  /*bf40*/  LEA.HI.SX32 R0, R2, R0, 0x1a ;  /* 0x0000000002007211 */ /* 0x000fca00078fd2ff */
[----:B------:R1:W-:Y:S02]  /*bf50*/  STL [R1+0x1c], R0 ;  /* 0x00001c0001007387 */ /* 0x0003e40000100800 */
[----:B--2---:R-:W-:Y:S05]  /*bf60*/  @!P0 BRA `(.L_x_3475) ;  /* 0x0000000000408947 */ /* 0x004fea0003800000 */
[----:B------:R-:W-:Y:S01]  /*bf70*/  MOV R2, 0x0 ;  /* 0x0000000000027802 */ /* 0x000fe20000000f00 */
[----:B------:R-:W-:Y:S01]  /*bf80*/  ULDC.64 UR6, c[0x4][0x1b8] ;  /* 0x01006e0000067ab9 */ /* 0x000fe20000000a00 */
[----:B------:R-:W-:Y:S01]  /*bf90*/  ULDC.64 UR8, c[0x4][0x1c0] ;  /* 0x0100700000087ab9 */ /* 0x000fe20000000a00 */
[----:B------:R-:W-:Y:S01]  /*bfa0*/  ULDC.64 UR4, c[0x4][0xd0] ;  /* 0x0100340000047ab9 */ /* 0x000fe20000000a00 */
[----:B-1----:R-:W-:Y:S02]  /*bfb0*/  IMAD.U32 R4, RZ, RZ, UR6 ;  /* 0x00000006ff047e24 */ /* 0x002fe4000f8e00ff */
        /* <DEDUP_REMOVED lines=10> */
[----:B0-2---:R-:W-:Y:S05]  /*c060*/  CALL.ABS.NOINC R2 ;  /* 0x0000000002007343 */ /* 0x005fea0003c00000 */
.L_x_3475:
        /* <DEDUP_REMOVED lines=9> */
[----:B-1----:R-:W-:Y:S02]  /*c100*/  IMAD.U32 R4, RZ, RZ, UR6 ;  /* 0x00000006ff047e24 */ /* 0x002fe4000f8e00ff */
        /* <DEDUP_REMOVED lines=9> */
[----:B--23--:R-:W-:Y:S05]  /*c1a0*/  CALL.ABS.NOINC R2 ;  /* 0x0000000002007343 */ /* 0x00cfea0003c00000 */
.L_x_3477:
[----:B------:R0:W1:Y:S01]  /*c1b0*/  LDC.64 R2, c[0x4][R17] ;  /* 0x0100000011027b82 */ /* 0x0000620000000a00 */
[----:B------:R-:W-:Y:S01]  /*c1c0*/  ULDC.64 UR6, c[0x4][0x1b8] ;  /* 0x01006e0000067ab9 */ /* 0x000fe20000000a00 */
[----:B------:R-:W-:Y:S01]  /*c1d0*/  ULDC.64 UR8, c[0x4][0x1c0] ;  /* 0x0100700000087ab9 */ /* 0x000fe20000000a00 */
[----:B------:R-:W-:Y:S01]  /*c1e0*/  ULDC.64 UR4, c[0x4][0xe0] ;  /* 0x0100380000047ab9 */ /* 0x000fe20000000a00 */
        /* <DEDUP_REMOVED lines=11> */
.L_x_3476:
[----:B------:R-:W3:Y:S01]  /*c2a0*/  LDL R2, [R1+0x1c] ;  /* 0x00001c0001027983 */ /* 0x000ee20000100800 */
[----:B------:R-:W-:-:S03]  /*c2b0*/  ULDC.64 UR4, c[0x0][0x9f8] ;  /* 0x00027e0000047ab9 */ /* 0x000fc60000000a00 */
[----:B-1----:R-:W4:Y:S01]  /*c2c0*/  LDL R0, [R1+0x14] ;  /* 0x0000140001007983 */ /* 0x002f220000100800 */
[----:B------:R-:W-:Y:S01]  /*c2d0*/  ISETP.NE.U32.AND P0, PT, RZ, UR4, PT ;  /* 0x00000004ff007c0c */ /* 0x000fe2000bf05070 */
[----:B------:R-:W-:-:S03]  /*c2e0*/  ULDC.64 UR6, c[0x0][0x208] ;  /* 0x0000820000067ab9 */ /* 0x000fc60000000a00 */
[----:B------:R-:W-:Y:S01]  /*c2f0*/  ISETP.NE.AND.EX P0, PT, RZ, UR5, PT, P0 ;  /* 0x00000005ff007c0c */ /* 0x000fe2000bf05300 */
[----:B---3--:R-:W-:-:S12]  /*c300*/  IMAD.MOV.U32 R17, RZ, RZ, R2 ;  /* 0x000000ffff117224 */ /* 0x008fd800078e0002 */
[----:B------:R-:W0:Y:S01]  /*c310*/  @P0 LDC.64 R2, c[0x0][0x9f8] ;  /* 0x00027e00ff020b82 */ /* 0x000e220000000a00 */
[----:B----4-:R-:W-:Y:S02]  /*c320*/  IMAD.MOV.U32 R7, RZ, RZ, R0 ;  /* 0x000000ffff077224 */ /* 0x010fe400078e0000 */
[----:B0-----:R-:W-:-:S05]  /*c330*/  @P0 IMAD.WIDE R2, R0, 0x4, R2 ;  /* 0x0000000400020825 */ /* 0x001fca00078e0202 */
[----:B------:R0:W3:Y:S01]  /*c340*/  @P0 LDG.E R7, desc[UR6][R2.64] ;  /* 0x0000000602070981 */ /* 0x0000e2000c1e1900 */
[----:B------:R-:W-:Y:S01]  /*c350*/  VIADD R9, R17, 0xffffffff ;  /* 0xffffffff11097836 */ /* 0x000fe20000000000 */
[----:B------:R-:W-:Y:S01]  /*c360*/  UMOV UR4, 0xffffffff ;  /* 0xffffffff00047882 */ /* 0x000fe20000000000 */
[----:B------:R-:W-:Y:S01]  /*c370*/  LOP3.LUT R19, R19, 0xfffffffe, RZ, 0xc0, !PT ;  /* 0xfffffffe13137812 */ /* 0x000fe200078ec0ff */
[----:B0-----:R-:W0:Y:S02]  /*c380*/  LDC.64 R2, c[0x0][0x418] ;  /* 0x00010600ff027b82 */ /* 0x001e240000000a00 */
[----:B0-----:R-:W-:-:S04]  /*c390*/  ISETP.NE.U32.AND P0, PT, R2, RZ, PT ;  /* 0x000000ff0200720c */ /* 0x001fc80003f05070 */
[----:B------:R-:W-:-:S13]  /*c3a0*/  ISETP.NE.AND.EX P1, PT, R3, RZ, PT, P0 ;  /* 0x000000ff0300720c */ /* 0x000fda0003f25300 */
[----:B------:R-:W-:Y:S02]  /*c3b0*/  @P1 LOP3.LUT R19, R19, 0x1, RZ, 0xfc, !PT ;  /* 0x0000000113131812 */ /* 0x000fe400078efcff */
[----:B---3--:R-:W-:Y:S01]  /*c3c0*/  SHF.R.S32.HI R8, RZ, 0x1f, R7 ;  /* 0x0000001fff087819 */ /* 0x008fe20000011407 */
[----:B------:R0:W-:Y:S01]  /*c3d0*/  STL [R1], R7 ;  /* 0x0000000701007387 */ /* 0x0001e20000100800 */
[----:B------:R-:W-:-:S03]  /*c3e0*/  SEL R17, R7, RZ, !P1 ;  /* 0x000000ff07117207 */ /* 0x000fc60004800000 */
[----:B------:R0:W-:Y:S04]  /*c3f0*/  STL [R1+0x18], R9 ;  /* 0x0000180901007387 */ /* 0x0001e80000100800 */
[----:B------:R0:W-:Y:S01]  /*c400*/  STL [R1+0xc], R8 ;  /* 0x00000c0801007387 */ /* 0x0001e20000100800 */
[----:B------:R-:W-:Y:S05]  /*c410*/  BRA.DIV UR4, `(.L_x_3478) ;  /* 0x0000003e04fc7947 */ /* 0x000fea000b800000 */
[----:B------:R-:W1:Y:S02]  /*c420*/  S2R R0, SR_TID.X ;  /* 0x0000000000007919 */ /* 0x000e640000002100 */
[----:B-1----:R-:W-:-:S04]  /*c430*/  SHF.R.U32.HI R0, RZ, 0x5, R0 ;  /* 0x00000005ff007819 */ /* 0x002fc80000011600 */
[----:B------:R-:W-:-:S05]  /*c440*/  LOP3.LUT R0, R0, 0x3, RZ, 0xc0, !PT ;  /* 0x0000000300007812 */ /* 0x000fca00078ec0ff */
[----:B------:R1:W3:Y:S02]  /*c450*/  SHFL.IDX PT, R14, R0, RZ, 0x1f ;  /* 0x00001fff000e7589 */ /* 0x0002e400000e0000 */
.L_x_3570:
[----:B---3--:R-:W-:Y:S02]  /*c460*/  ISETP.NE.AND P0, PT, R14, RZ, PT ;  /* 0x000000ff0e00720c */ /* 0x008fe40003f05270 */
[----:B------:R-:W-:Y:S02]  /*c470*/  PLOP3.LUT P2, PT, PT, PT, PT, 0x8, 0x0 ;  /* 0x000000000000781c */ /* 0x000fe40003f4e170 */
[----:B------:R-:W-:-:S11]  /*c480*/  LOP3.LUT R19, R19, 0xfffffffd, RZ, 0xc0, !PT ;  /* 0xfffffffd13137812 */ /* 0x000fd600078ec0ff */
[----:B------:R-:W-:Y:S01]  /*c490*/  @P2 LOP3.LUT R19, R19, 0x2, RZ, 0xfc, !PT ;  /* 0x0000000213132812 */ /* 0x000fe200078efcff */
[----:B------:R-:W-:Y:S06]  /*c4a0*/  @P0 BRA `(.L_x_3479) ;  /* 0x0000000400280947 */ /* 0x000fec0003800000 */
[----:B------:R-:W-:-:S03]  /*c4b0*/  UMOV UR4, 0xffffffff ;  /* 0xffffffff00047882 */ /* 0x000fc60000000000 */
[----:B------:R-:W-:Y:S05]  /*c4c0*/  BRA.DIV UR4, `(.L_x_3480) ;  /* 0x0000004204047947 */ /* 0x000fea000b800000 */
[----:B------:R-:W-:-:S13]  /*c4d0*/  ELECT P6, URZ, PT ;  /* 0x00000000003f782f */ /* 0x000fda00038c0000 */
.L_x_3573:
[----:B------:R-:W-:Y:S05]  /*c4e0*/  @!P6 BRA `(.L_x_3479) ;  /* 0x000000040018e947 */ /* 0x000fea0003800000 */
[----:B------:R3:W-:Y:S01]  /*c4f0*/  STL [R1+0x8], R9 ;  /* 0x0000080901007387 */ /* 0x0007e20000100800 */
[----:B------:R-:W-:Y:S01]  /*c500*/  IMAD.MOV.U32 R17, RZ, RZ, R7 ;  /* 0x000000ffff117224 */ /* 0x000fe200078e0007 */
[----:B------:R-:W-:Y:S06]  /*c510*/  @!P1 BRA `(.L_x_3481) ;  /* 0x0000000000509947 */ /* 0x000fec0003800000 */
[----:B------:R-:W4:Y:S01]  /*c520*/  LDC R6, c[0x0][0x43c] ;  /* 0x00010f00ff067b82 */ /* 0x000f220000000800 */
[----:B-1----:R-:W-:Y:S01]  /*c530*/  IMAD.MOV.U32 R0, RZ, RZ, R9 ;  /* 0x000000ffff007224 */ /* 0x002fe200078e0009 */
[----:B------:R-:W-:Y:S01]  /*c540*/  ULDC.64 UR4, c[0x0][0x428] ;  /* 0x00010a0000047ab9 */ /* 0x000fe20000000a00 */
[----:B------:R-:W-:Y:S01]  /*c550*/  ULDC.64 UR6, c[0x0][0x208] ;  /* 0x0000820000067ab9 */ /* 0x000fe20000000a00 */
[----:B----4-:R-:W-:-:S13]  /*c560*/  ISETP.NE.AND P0, PT, R6, 0x1, PT ;  /* 0x000000010600780c */ /* 0x010fda0003f05270 */
        /* <DEDUP_REMOVED lines=15> */
.L_x_3481:
[----:B----4-:R-:W4:Y:S01]  /*c660*/  LDL R2, [R1+0x4] ;  /* 0x0000040001027983 */ /* 0x010f220000100800 */
[----:B-1----:R-:W-:Y:S02]  /*c670*/  LEA R0, R18, UR36, 0x3 ;  /* 0x0000002412007c11 */ /* 0x002fe4000f8e18ff */
[----:B----4-:R-:W-:-:S04]  /*c680*/  SHF.L.U32 R2, R2, 0x1f, RZ ;  /* 0x0000001f02027819 */ /* 0x010fc800000006ff */
[----:B------:R-:W1:Y:S02]  /*c690*/  SYNCS.PHASECHK.TRANS64.TRYWAIT P0, [R0+URZ+0x36840], R2 ;  /* 0x03684002000075a7 */ /* 0x000e64000800017f */
[----:B-1----:R-:W-:Y:S05]  /*c6a0*/  @!P0 BRA `(.L_x_3482) ;  /* 0x0000003c00ac8947 */ /* 0x002fea0003800000 */
.L_x_3574:
[----:B------:R-:W4:Y:S02]  /*c6b0*/  S2R R3, SR_TID.X ;  /* 0x0000000000037919 */ /* 0x000f240000002100 */
[----:B----4-:R-:W-:-:S04]  /*c6c0*/  LOP3.LUT R3, R3, 0x7f, RZ, 0xc0, !PT ;  /* 0x0000007f03037812 */ /* 0x010fc800078ec0ff */
[----:B------:R-:W-:-:S13]  /*c6d0*/  ISETP.NE.AND P0, PT, R3, RZ, PT ;  /* 0x000000ff0300720c */ /* 0x000fda0003f05270 */
[----:B------:R-:W-:Y:S05]  /*c6e0*/  @P0 BRA `(.L_x_3483) ;  /* 0x00000000001c0947 */ /* 0x000fea0003800000 */
[----:B------:R-:W4:Y:S01]  /*c6f0*/  S2R R3, SR_TID.X ;  /* 0x0000000000037919 */ /* 0x000f220000002100 */
[----:B-1----:R-:W-:-:S04]  /*c700*/  IMAD.MOV.U32 R2, RZ, RZ, 0xa800 ;  /* 0x0000a800ff027424 */ /* 0x002fc800078e00ff */
[----:B------:R1:W-:Y:S01]  /*c710*/  SYNCS.ARRIVE.TRANS64 RZ, [R0+URZ+0x36830], R2 ;  /* 0x0368300200ff79a7 */ /* 0x0003e2000800003f */
[----:B----4-:R-:W-:-:S04]  /*c720*/  LOP3.LUT R3, R3, 0x1f, RZ, 0xc0, !PT ;  /* 0x0000001f03037812 */ /* 0x010fc800078ec0ff */
[----:B------:R-:W-:-:S13]  /*c730*/  ISETP.NE.AND P0, PT, R3, RZ, PT ;  /* 0x000000ff0300720c */ /* 0x000fda0003f05270 */
[----:B-1----:R-:W-:Y:S05]  /*c740*/  @!P0 BRA `(.L_x_3483) ;  /* 0x0000000000048947 */ /* 0x002fea0003800000 */
[----:B------:R-:W-:Y:S01]  /*c750*/  BPT.TRAP 0x1 ;  /* 0x000000040000795c */ /* 0x000fe20000300000 */
.L_x_3483:
[----:B-1----:R-:W4:Y:S01]  /*c760*/  LDL R2, [R1+0x8] ;  /* 0x0000080001027983 */ /* 0x002f220000100800 */
        /* <DEDUP_REMOVED lines=10> */
[----:B------:R-:W-:-:S02]  /*c810*/  PLOP3.LUT P0, PT, PT, PT, PT, 0x80, 0x0 ;  /* 0x000000000000781c */ /* 0x000fc40003f0f070 */
[----:B------:R-:W-:Y:S01]  /*c820*/  LOP3.LUT R19, R19, 0xfffffffd, RZ, 0xc0, !PT ;  /* 0xfffffffd13137812 */ /* 0x000fe200078ec0ff */
[----:B------:R-:W-:Y:S02]  /*c830*/  UIMAD UR8, UR8, 0xa800, UR36 ;  /* 0x0000a800080878a4 */ /* 0x000fe4000f8e0224 */
[----:B------:R-:W-:Y:S02]  /*c840*/  UIADD3 UR9, UR9, 0x36830, URZ ;  /* 0x0003683009097890 */ /* 0x000fe4000fffe03f */
[----:B------:R-:W-:Y:S02]  /*c850*/  UIADD3 UR14, UR8, 0x21400, URZ ;  /* 0x00021400080e7890 */ /* 0x000fe4000fffe03f */
[----:B------:R-:W-:Y:S02]  /*c860*/  UIADD3 UR15, UR8, 0x24c00, URZ ;  /* 0x00024c00080f7890 */ /* 0x000fe4000fffe03f */
[----:B------:R-:W-:Y:S02]  /*c870*/  UIADD3 UR17, UR8, 0x28400, URZ ;  /* 0x0002840008117890 */ /* 0x000fe4000fffe03f */
[----:B------:R-:W-:Y:S01]  /*c880*/  @P0 LOP3.LUT R19, R19, 0x2, RZ, 0xfc, !PT ;  /* 0x0000000213130812 */ /* 0x000fe200078efcff */
[----:B------:R-:W-:Y:S01]  /*c890*/  UMOV UR8, UR14 ;  /* 0x0000000e00087c82 */ /* 0x000fe20008000000 */
[----:B------:R-:W-:Y:S01]  /*c8a0*/  UMOV UR14, 0x80 ;  /* 0x00000080000e7882 */ /* 0x000fe20000000000 */
[----:B----4-:R-:W-:-:S13]  /*c8b0*/  R2UR UR11, R2 ;  /* 0x00000000020b72ca */ /* 0x010fda00000e0000 */
[----:B------:R-:W-:-:S09]  /*c8c0*/  UIMAD UR11, UR11, 0x70, URZ ;  /* 0x000000700b0b78a4 */ /* 0x000fd2000f8e023f */
[----:B------:R1:W-:Y:S02]  /*c8d0*/  UTMALDG.4D [UR8], [UR4], desc[UR6] ;  /* 0x00000608040075b4 */ /* 0x0003e40008019000 */
[----:B-1----:R-:W-:Y:S01]  /*c8e0*/  UMOV UR8, UR15 ;  /* 0x0000000f00087c82 */ /* 0x002fe20008000000 */
[----:B------:R-:W-:Y:S02]  /*c8f0*/  UMOV UR10, UR16 ;  /* 0x00000010000a7c82 */ /* 0x000fe40008000000 */
[----:B------:R1:W-:Y:S02]  /*c900*/  UTMALDG.4D [UR8], [UR4], desc[UR6] ;  /* 0x00000608040075b4 */ /* 0x0003e40008019000 */
[----:B-1----:R-:W-:Y:S01]  /*c910*/  UMOV UR8, UR17 ;  /* 0x0000001100087c82 */ /* 0x002fe20008000000 */
[----:B------:R-:W-:Y:S02]  /*c920*/  UMOV UR10, UR14 ;  /* 0x0000000e000a7c82 */ /* 0x000fe40008000000 */
[----:B------:R4:W-:Y:S02]  /*c930*/  UTMALDG.4D [UR8], [UR4], desc[UR6] ;  /* 0x00000608040075b4 */ /* 0x0009e40008019000 */
[----:B----4-:R-:W-:Y:S01]  /*c940*/  NOP ;  /* 0x0000000000007918 */ /* 0x010fe20000000000 */
.L_x_3479:
        /* <DEDUP_REMOVED lines=10> */
[----:B------:R-:W-:Y:S02]  /*c9f0*/  IMAD.U32 R4, RZ, RZ, UR6 ;  /* 0x00000006ff047e24 */ /* 0x000fe4000f8e00ff */
[----:B------:R-:W4:Y:S01]  /*ca00*/  LDC.64 R2, c[0x4][R2] ;  /* 0x0100000002027b82 */ /* 0x000f220000000a00 */
        /* <DEDUP_REMOVED lines=9> */
[----:B-1234-:R-:W-:Y:S05]  /*caa0*/  CALL.ABS.NOINC R2 ;  /* 0x0000000002007343 */ /* 0x01efea0003c00000 */
.L_x_3484:
[----:B------:R-:W4:Y:S01]  /*cab0*/  LDL.LU R4, [R1+0x14] ;  /* 0x0000140001047983 */ /* 0x000f220000300800 */
[----:B-1----:R-:W-:Y:S01]  /*cac0*/  SHF.R.S32.HI R0, RZ, 0x1f, R16 ;  /* 0x0000001fff007819 */ /* 0x002fe20000011410 */
[----:B------:R-:W-:Y:S01]  /*cad0*/  ULDC.64 UR4, c[0x0][0x2d8] ;  /* 0x0000b60000047ab9 */ /* 0x000fe20000000a00 */
[----:B0-----:R-:W0:Y:S01]  /*cae0*/  LDC R8, c[0x0][0x448] ;  /* 0x00011200ff087b82 */ /* 0x001e220000000800 */
[----:B------:R-:W2:Y:S01]  /*caf0*/  LDL.LU R7, [R1+0x20] ;  /* 0x0000200001077983 */ /* 0x000ea20000300800 */
[----:B------:R-:W-:-:S03]  /*cb00*/  ULDC.64 UR6, c[0x0][0x280] ;  /* 0x0000a00000067ab9 */ /* 0x000fc60000000a00 */
[----:B------:R-:W3:Y:S01]  /*cb10*/  LDL R5, [R1+0x24] ;  /* 0x0000240001057983 */ /* 0x000ee20000100800 */
        /* <DEDUP_REMOVED lines=11> */
[----:B------:R-:W-:Y:S02]  /*cbd0*/  LOP3.LUT R10, R10, 0x80, RZ, 0xfc, !PT ;  /* 0x000000800a0a7812 */ /* 0x000fe400078efcff */
[----:B----4-:R-:W-:Y:S01]  /*cbe0*/  SHF.R.S32.HI R0, RZ, 0x1f, R4 ;  /* 0x0000001fff007819 */ /* 0x010fe20000011404 */
[----:B------:R-:W-:-:S04]  /*cbf0*/  IMAD.WIDE.U32 R2, R4, UR4, R2 ;  /* 0x0000000404027c25 */ /* 0x000fc8000f8e0002 */
[----:B------:R-:W-:Y:S01]  /*cc00*/  IMAD R0, R0, UR4, RZ ;  /* 0x0000000400007c24 */ /* 0x000fe2000f8e02ff */
[----:B------:R-:W-:-:S03]  /*cc10*/  ULDC UR4, c[0x0][0xc38] ;  /* 0x00030e0000047ab9 */ /* 0x000fc60000000800 */
[----:B------:R-:W-:Y:S02]  /*cc20*/  IMAD R0, R4, UR5, R0 ;  /* 0x0000000504007c24 */ /* 0x000fe4000f8e0200 */
[----:B------:R-:W1:Y:S02]  /*cc30*/  S2R R4, SR_TID.X ;  /* 0x0000000000047919 */ /* 0x000e640000002100 */
[----:B------:R-:W-:Y:S02]  /*cc40*/  IMAD.IADD R3, R3, 0x1, R0 ;  /* 0x0000000103037824 */ /* 0x000fe400078e0200 */
[----:B--2---:R-:W-:Y:S02]  /*cc50*/  IMAD.MOV R0, RZ, RZ, -R7 ;  /* 0x000000ffff007224 */ /* 0x004fe400078e0a07 */
[----:B------:R-:W2:Y:S02]  /*cc60*/  @P0 LDC R7, c[0x0][0x450] ;  /* 0x00011400ff070b82 */ /* 0x000ea40000000800 */
[----:B---3--:R-:W-:Y:S01]  /*cc70*/  IMAD R0, R0, UR4, R5 ;  /* 0x0000000400007c24 */ /* 0x008fe2000f8e0205 */
[----:B------:R-:W-:-:S03]  /*cc80*/  ULDC.64 UR4, c[0x0][0x2d0] ;  /* 0x0000b40000047ab9 */ /* 0x000fc60000000a00 */
[----:B------:R-:W-:Y:S01]  /*cc90*/  IMAD.SHL.U32 R5, R0, 0x80, RZ ;  /* 0x0000008000057824 */ /* 0x000fe200078e00ff */
[----:B-1----:R-:W-:-:S04]  /*cca0*/  LOP3.LUT R4, R4, 0x7f, RZ, 0xc0, !PT ;  /* 0x0000007f04047812 */ /* 0x002fc800078ec0ff */
[----:B------:R-:W-:Y:S02]  /*ccb0*/  SHF.R.U32.HI R9, RZ, 0x3, R4 ;  /* 0x00000003ff097819 */ /* 0x000fe40000011604 */
[----:B------:R-:W1:Y:S02]  /*ccc0*/  S2R R4, SR_TID.X ;  /* 0x0000000000047919 */ /* 0x000e640000002100 */
[----:B-1----:R-:W-:-:S05]  /*ccd0*/  IMAD.SHL.U32 R4, R4, 0x10, RZ ;  /* 0x0000001004047824 */ /* 0x002fca00078e00ff */
[----:B------:R-:W-:Y:S02]  /*cce0*/  LOP3.LUT R4, R9, 0x70, R4, 0xf8, !PT ;  /* 0x0000007009047812 */ /* 0x000fe400078ef804 */
[----:B------:R-:W1:Y:S02]  /*ccf0*/  S2R R9, SR_TID.X ;  /* 0x0000000000097919 */ /* 0x000e640000002100 */
[----:B------:R-:W-:-:S04]  /*cd00*/  LOP3.LUT R0, R4, R5, RZ, 0xfc, !PT ;  /* 0x0000000504007212 */ /* 0x000fc800078efcff */
[----:B------:R-:W-:Y:S01]  /*cd10*/  MOV R4, R0 ;  /* 0x0000000000047202 */ /* 0x000fe20000000f00 */
[----:B0-----:R-:W-:-:S05]  /*cd20*/  @P0 IMAD.HI.U32 R6, R0, R6, RZ ;  /* 0x0000000600060227 */ /* 0x001fca00078e00ff */
[----:B--2---:R-:W-:-:S05]  /*cd30*/  @P0 SHF.R.U32.HI R4, RZ, R7, R6 ;  /* 0x00000007ff040219 */ /* 0x004fca0000011606 */
        /* <DEDUP_REMOVED lines=12> */
[----:B------:R-:W-:Y:S01]  /*ce00*/  IMAD.WIDE.U32 R2, R0, UR4, R2 ;  /* 0x0000000400027c25 */ /* 0x000fe2000f8e0002 */
[----:B------:R-:W-:Y:S02]  /*ce10*/  ULDC UR4, c[0x0][0x2b8] ;  /* 0x0000ae0000047ab9 */ /* 0x000fe40000000800 */
[----:B------:R-:W-:Y:S01]  /*ce20*/  ISETP.GE.AND P2, PT, R10, UR4, PT ;  /* 0x000000040a007c0c */ /* 0x000fe2000bf46270 */
[----:B------:R-:W-:Y:S01]  /*ce30*/  IMAD R4, R0, UR5, R4 ;  /* 0x0000000500047c24 */ /* 0x000fe2000f8e0204 */
[----:B------:R0:W5:Y:S01]  /*ce40*/  LDL R10, [R1+0x10] ;  /* 0x00001000010a7983 */ /* 0x0001620000100800 */
[C---:B------:R-:W-:Y:S02]  /*ce50*/  LEA R0, P3, R2.reuse, UR6, 0x1 ;  /* 0x0000000602007c11 */ /* 0x040fe4000f8608ff */
[----:B------:R-:W-:Y:S01]  /*ce60*/  IMAD.IADD R4, R3, 0x1, R4 ;  /* 0x0000000103047824 */ /* 0x000fe200078e0204 */
        /* <DEDUP_REMOVED lines=9> */
[----:B------:R-:W1:Y:S01]  /*cf00*/  S2R R11, SR_TID.X ;  /* 0x00000000000b7919 */ /* 0x000e620000002100 */
[----:B------:R-:W2:Y:S04]  /*cf10*/  SHFL.IDX PT, R7, R0, RZ, 0x181f ;  /* 0x00181fff00077589 */ /* 0x000ea800000e0000 */
[----:B------:R-:W-:Y:S01]  /*cf20*/  SHFL.IDX PT, R8, R0, 0x1, 0x181f ;  /* 0x00381f0000087f89 */ /* 0x000fe200000e0000 */
[----:B0-----:R-:W-:-:S04]  /*cf30*/  LOP3.LUT R6, R6, 0x7f, RZ, 0xc0, !PT ;  /* 0x0000007f06067812 */ /* 0x001fc800078ec0ff */
[----:B------:R-:W-:Y:S01]  /*cf40*/  SHF.R.U32.HI R6, RZ, 0x3, R6 ;  /* 0x00000003ff067819 */ /* 0x000fe20000011606 */
[----:B-1----:R-:W-:-:S04]  /*cf50*/  IMAD.SHL.U32 R11, R11, 0x8, RZ ;  /* 0x000000080b0b7824 */ /* 0x002fc800078e00ff */
[----:B------:R-:W-:Y:S01]  /*cf60*/  IMAD.IADD R2, R6, 0x1, R5 ;  /* 0x0000000106027824 */ /* 0x000fe200078e0205 */
[----:B------:R-:W-:Y:S01]  /*cf70*/  LOP3.LUT R11, R11, 0x38, RZ, 0xc0, !PT ;  /* 0x000000380b0b7812 */ /* 0x000fe200078ec0ff */
[----:B------:R-:W0:Y:S02]  /*cf80*/  SHFL.IDX PT, R6, R4, RZ, 0x181f ;  /* 0x00181fff04067589 */ /* 0x000e2400000e0000 */
[C---:B------:R-:W-:Y:S01]  /*cf90*/  VIADD R5, R2.reuse, 0x10 ;  /* 0x0000001002057836 */ /* 0x040fe20000000000 */
[----:B------:R-:W-:-:S04]  /*cfa0*/  ISETP.GE.AND P4, PT, R2, R3, PT ;  /* 0x000000030200720c */ /* 0x000fc80003f86270 */
[----:B------:R-:W-:Y:S02]  /*cfb0*/  ISETP.GE.AND P3, PT, R5, R3, PT ;  /* 0x000000030500720c */ /* 0x000fe40003f66270 */
[----:B------:R-:W1:Y:S07]  /*cfc0*/  SHFL.IDX PT, R5, R4, 0x1, 0x181f ;  /* 0x00381f0004057f89 */ /* 0x000e6e00000e0000 */
[----:B--2---:R-:W-:-:S05]  /*cfd0*/  @!P4 LEA R7, P5, R11, R7, 0x1 ;  /* 0x000000070b07c211 */ /* 0x004fca00078a08ff */
[----:B0-----:R-:W-:Y:S01]  /*cfe0*/  @!P4 IMAD.X R6, RZ, RZ, R6, P5 ;  /* 0x000000ffff06c224 */ /* 0x001fe200028e0606 */
[----:B------:R-:W-:-:S04]  /*cff0*/  @!P3 LEA R8, P5, R11, R8, 0x1 ;  /* 0x000000080b08b211 */ /* 0x000fc800078a08ff */
[----:B------:R-:W-:-:S04]  /*d000*/  @!P4 LOP3.LUT R7, R7, R6, RZ, 0x3c, !PT ;  /* 0x000000060707c212 */ /* 0x000fc800078e3cff */
[----:B------:R-:W-:Y:S01]  /*d010*/  @!P4 LOP3.LUT R6, R7, R6, RZ, 0x3c, !PT ;  /* 0x000000060706c212 */ /* 0x000fe200078e3cff */
[----:B-1----:R-:W-:-:S03]  /*d020*/  @!P3 IMAD.X R5, RZ, RZ, R5, P5 ;  /* 0x000000ffff05b224 */ /* 0x002fc600028e0605 */
[----:B------:R-:W-:-:S05]  /*d030*/  @!P4 LOP3.LUT R7, R7, R6, RZ, 0x3c, !PT ;  /* 0x000000060707c212 */ /* 0x000fca00078e3cff */
[----:B-----5:R-:W-:Y:S04]  /*d040*/  @!P4 LDGSTS.E.BYPASS.LTC128B.128 [R10+0x15400], desc[UR6][R6.64], !P0 ;  /* 0x15400000060acfae */ /* 0x020fe8000c101d46 */
[----:B------:R-:W-:Y:S04]  /*d050*/  @!P4 LDGSTS.E.BYPASS.LTC128B.128 [R10+0x19400], desc[UR6][R6.64+0x80], !P1 ;  /* 0x19400080060acfae */ /* 0x000fe8000c901d46 */
[----:B------:R0:W-:Y:S02]  /*d060*/  @!P4 LDGSTS.E.BYPASS.LTC128B.128 [R10+0x1d400], desc[UR6][R6.64+0x100], !P2 ;  /* 0x1d400100060acfae */ /* 0x0001e4000d101d46 */
[----:B0-----:R-:W-:-:S02]  /*d070*/  @!P3 IMAD.MOV.U32 R6, RZ, RZ, R8 ;  /* 0x000000ffff06b224 */ /* 0x001fc400078e0008 */
[----:B------:R-:W-:Y:S01]  /*d080*/  @!P3 IMAD.MOV.U32 R7, RZ, RZ, R5 ;  /* 0x000000ffff07b224 */ /* 0x000fe200078e0005 */
[----:B------:R-:W0:Y:S01]  /*d090*/  SHFL.IDX PT, R8, R0, 0x2, 0x181f ;  /* 0x00581f0000087f89 */ /* 0x000e2200000e0000 */
[----:B------:R-:W-:-:S03]  /*d0a0*/  VIADD R5, R2, 0x20 ;  /* 0x0000002002057836 */ /* 0x000fc60000000000 */
[----:B------:R-:W-:Y:S04]  /*d0b0*/  @!P3 LDGSTS.E.BYPASS.LTC128B.128 [R10+0x15c00], desc[UR6][R6.64], !P0 ;  /* 0x15c00000060abfae */ /* 0x000fe8000c101d46 */
[----:B------:R-:W-:Y:S04]  /*d0c0*/  @!P3 LDGSTS.E.BYPASS.LTC128B.128 [R10+0x19c00], desc[UR6][R6.64+0x80], !P1 ;  /* 0x19c00080060abfae */ /* 0x000fe8000c901d46 */
[----:B------:R1:W-:Y:S01]  /*d0d0*/  @!P3 LDGSTS.E.BYPASS.LTC128B.128 [R10+0x1dc00], desc[UR6][R6.64+0x100], !P2 ;  /* 0x1dc00100060abfae */ /* 0x0003e2000d101d46 */
[----:B------:R-:W-:-:S03]  /*d0e0*/  ISETP.GE.AND P3, PT, R5, R3, PT ;  /* 0x000000030500720c */ /* 0x000fc60003f66270 */
[----:B------:R-:W2:Y:S10]  /*d0f0*/  SHFL.IDX PT, R5, R4, 0x2, 0x181f ;  /* 0x00581f0004057f89 */ /* 0x000eb400000e0000 */
[----:B0-----:R-:W-:-:S05]  /*d100*/  @!P3 LEA R8, P4, R11, R8, 0x1 ;  /* 0x000000080b08b211 */ /* 0x001fca00078808ff */
[----:B-1----:R-:W-:Y:S02]  /*d110*/  @!P3 IMAD.MOV.U32 R6, RZ, RZ, R8 ;  /* 0x000000ffff06b224 */ /* 0x002fe400078e0008 */
[----:B--2---:R-:W-:Y:S02]  /*d120*/  @!P3 IMAD.X R9, RZ, RZ, R5, P4 ;  /* 0x000000ffff09b224 */ /* 0x004fe400020e0605 */
[----:B------:R-:W-:Y:S02]  /*d130*/  VIADD R5, R2, 0x30 ;  /* 0x0000003002057836 */ /* 0x000fe40000000000 */
[----:B------:R-:W-:-:S05]  /*d140*/  @!P3 IMAD.MOV.U32 R7, RZ, RZ, R9 ;  /* 0x000000ffff07b224 */ /* 0x000fca00078e0009 */
        /* <DEDUP_REMOVED lines=30> */
[----:B------:R-:W-:Y:S02]  /*d330*/  @!P3 LDGSTS.E.BYPASS.LTC128B.128 [R10+0x17c00], desc[UR6][R6.64], !P0 ;  /* 0x17c00000060abfae */ /* 0x000fe4000c101d46 */
[----:B------:R-:W-:Y:S02]  /*d340*/  ISETP.GE.AND P4, PT, R5, R3, PT ;  /* 0x000000030500720c */ /* 0x000fe40003f86270 */
[----:B------:R-:W-:Y:S04]  /*d350*/  @!P3 LDGSTS.E.BYPASS.LTC128B.128 [R10+0x1bc00], desc[UR6][R6.64+0x80], !P1 ;  /* 0x1bc00080060abfae */ /* 0x000fe8000c901d46 */
[----:B------:R0:W-:Y:S04]  /*d360*/  @!P3 LDGSTS.E.BYPASS.LTC128B.128 [R10+0x1fc00], desc[UR6][R6.64+0x100], !P2 ;  /* 0x1fc00100060abfae */ /* 0x0001e8000d101d46 */
[----:B------:R-:W-:Y:S04]  /*d370*/  SHFL.IDX PT, R5, R4, 0x6, 0x181f ;  /* 0x00d81f0004057f89 */ /* 0x000fe800000e0000 */
[----:B------:R-:W-:Y:S04]  /*d380*/  SHFL.IDX PT, R4, R4, 0x7, 0x181f ;  /* 0x00f81f0004047f89 */ /* 0x000fe800000e0000 */
[----:B0-----:R-:W0:Y:S04]  /*d390*/  SHFL.IDX PT, R6, R0, 0x6, 0x181f ;  /* 0x00d81f0000067f89 */ /* 0x001e2800000e0000 */
[----:B------:R-:W1:Y:S01]  /*d3a0*/  SHFL.IDX PT, R0, R0, 0x7, 0x181f ;  /* 0x00f81f0000007f89 */ /* 0x000e6200000e0000 */
[----:B0-----:R-:W-:-:S05]  /*d3b0*/  @!P4 LEA R6, P3, R11, R6, 0x1 ;  /* 0x000000060b06c211 */ /* 0x001fca00078608ff */
[----:B------:R-:W-:-:S04]  /*d3c0*/  @!P4 IMAD.X R5, RZ, RZ, R5, P3 ;  /* 0x000000ffff05c224 */ /* 0x000fc800018e0605 */
[----:B------:R-:W-:-:S05]  /*d3d0*/  @!P4 IMAD.MOV.U32 R7, RZ, RZ, R5 ;  /* 0x000000ffff07c224 */ /* 0x000fca00078e0005 */
[----:B------:R0:W-:Y:S04]  /*d3e0*/  @!P4 LDGSTS.E.BYPASS.LTC128B.128 [R10+0x18400], desc[UR6][R6.64], !P0 ;  /* 0x18400000060acfae */ /* 0x0001e8000c101d46 */
[----:B------:R0:W-:Y:S04]  /*d3f0*/  @!P4 LDGSTS.E.BYPASS.LTC128B.128 [R10+0x1c400], desc[UR6][R6.64+0x80], !P1 ;  /* 0x1c400080060acfae */ /* 0x0001e8000c901d46 */
[----:B-1----:R0:W-:Y:S02]  /*d400*/  @!P4 LDGSTS.E.BYPASS.LTC128B.128 [R10+0x20400], desc[UR6][R6.64+0x100], !P2 ;  /* 0x20400100060acfae */ /* 0x0021e4000d101d46 */
.L_x_3591:
[----:B------:R-:W-:Y:S01]  /*d410*/  VIADD R2, R2, 0x70 ;  /* 0x0000007002027836 */ /* 0x000fe20000000000 */
[----:B------:R-:W-:Y:S04]  /*d420*/  BSSY B0, `(.L_x_3486) ;  /* 0x000000f000007945 */ /* 0x000fe80003800000 */
[----:B------:R-:W-:-:S13]  /*d430*/  ISETP.GE.AND P3, PT, R2, R3, PT ;  /* 0x000000030200720c */ /* 0x000fda0003f66270 */
[----:B------:R-:W-:Y:S05]  /*d440*/  @P3 BRA `(.L_x_3487) ;  /* 0x0000000000303947 */ /* 0x000fea0003800000 */
[----:B------:R-:W1:Y:S01]  /*d450*/  S2R R5, SR_TID.X ;  /* 0x0000000000057919 */ /* 0x000e620000002100 */
[----:B------:R-:W-:Y:S01]  /*d460*/  ULDC.64 UR4, c[0x0][0x208] ;  /* 0x0000820000047ab9 */ /* 0x000fe20000000a00 */
[----:B-1----:R-:W-:-:S04]  /*d470*/  SHF.L.U32 R5, R5, 0x3, RZ ;  /* 0x0000000305057819 */ /* 0x002fc800000006ff */
[----:B------:R-:W-:-:S04]  /*d480*/  LOP3.LUT R5, R5, 0x38, RZ, 0xc0, !PT ;  /* 0x0000003805057812 */ /* 0x000fc800078ec0ff */
[----:B------:R-:W-:-:S05]  /*d490*/  LEA R2, P3, R5, R0, 0x1 ;  /* 0x0000000005027211 */ /* 0x000fca00078608ff */
[----:B------:R-:W-:-:S05]  /*d4a0*/  IMAD.X R3, RZ, RZ, R4, P3 ;  /* 0x000000ffff037224 */ /* 0x000fca00018e0604 */
[----:B------:R-:W-:Y:S01]  /*d4b0*/  @!PT LDS RZ, [RZ] ;  /* 0x00000000fffff984 */ /* 0x000fe20000000800 */
[----:B------:R-:W-:Y:S01]  /*d4c0*/  @!PT LDS RZ, [RZ] ;  /* 0x00000000fffff984 */ /* 0x000fe20000000800 */
[----:B------:R-:W-:Y:S01]  /*d4d0*/  @!PT LDS RZ, [RZ] ;  /* 0x00000000fffff984 */ /* 0x000fe20000000800 */
[----:B------:R1:W-:Y:S04]  /*d4e0*/  LDGSTS.E.BYPASS.LTC128B.128 [R10+0x18c00], desc[UR4][R2.64], !P0 ;  /* 0x18c00000020a7fae */ /* 0x0003e8000c101d44 */
[----:B------:R1:W-:Y:S04]  /*d4f0*/  LDGSTS.E.BYPASS.LTC128B.128 [R10+0x1cc00], desc[UR4][R2.64+0x80], !P1 ;  /* 0x1cc00080020a7fae */ /* 0x0003e8000c901d44 */
[----:B------:R1:W-:Y:S02]  /*d500*/  LDGSTS.E.BYPASS.LTC128B.128 [R10+0x20c00], desc[UR4][R2.64+0x100], !P2 ;  /* 0x20c00100020a7fae */ /* 0x0003e4000d101d44 */
.L_x_3487:
[----:B------:R-:W-:Y:S05]  /*d510*/  BSYNC B0 ;  /* 0x0000000000007941 */ /* 0x000fea0003800000 */
.L_x_3486:
[----:B-1----:R-:W2:Y:S01]  /*d520*/  LDL R2, [R1+0x2c] ;  /* 0x00002c0001027983 */ /* 0x002ea20000100800 */
[----:B------:R-:W-:Y:S01]  /*d530*/  NOP ;  /* 0x0000000000007918 */ /* 0x000fe20000000000 */
[----:B------:R-:W-:Y:S02]  /*d540*/  SYNCS.ARRIVE.TRANS64.RED.A0T1 RZ, [UR36+0x36800], RZ ;  /* 0x036800ffffff79a7 */ /* 0x000fe40008200424 */
[----:B------:R-:W-:Y:S01]  /*d550*/  ARRIVES.LDGSTSBAR.64.TRANSCNT [UR36+0x36800] ;  /* 0x03680000ff0079b0 */ /* 0x000fe20008000aa4 */
[----:B--2---:R-:W-:-:S04]  /*d560*/  LOP3.LUT R0, R2, 0x1, RZ, 0xc, !PT ;  /* 0x0000000102007812 */ /* 0x004fc800078e0cff */
[----:B------:R-:W-:Y:S01]  /*d570*/  SHF.L.U32 R0, R0, 0x1f, RZ ;  /* 0x0000001f00007819 */ /* 0x000fe200000006ff */
[----:B------:R-:W-:Y:S01]  /*d580*/  NOP ;  /* 0x0000000000007918 */ /* 0x000fe20000000000 */
[----:B------:R-:W2:Y:S01]  /*d590*/  LDL.LU R2, [R1+0x28] ;  /* 0x0000280001027983 */ /* 0x000ea20000300800 */
[----:B------:R-:W-:Y:S01]  /*d5a0*/  SYNCS.ARRIVE.TRANS64.A1T0 RZ, [UR36+0x36800], RZ ;  /* 0x036800ffffff79a7 */ /* 0x000fe20008100024 */
[----:B------:R-:W-:Y:S01]  /*d5b0*/  BSSY B0, `(.L_x_3488) ;  /* 0x0000005000007945 */ /* 0x000fe20003800000 */
[----:B------:R-:W-:Y:S01]  /*d5c0*/  IMAD.U32 R9, RZ, RZ, UR36 ;  /* 0x00000024ff097e24 */ /* 0x000fe2000f8e00ff */
[----:B------:R-:W1:Y:S01]  /*d5d0*/  SYNCS.PHASECHK.TRANS64.TRYWAIT P0, [UR36+0x36820], R0 ;  /* 0x03682000ff0075a7 */ /* 0x000e620008000164 */
[----:B--2---:R-:W-:Y:S01]  /*d5e0*/  ISETP.GE.AND P1, PT, R2, 0x71, PT ;  /* 0x000000710200780c */ /* 0x004fe20003f26270 */
[----:B-1----:R-:W-:-:S12]  /*d5f0*/  @!P0 BRA `(.L_x_3489) ;  /* 0x0000003800d88947 */ /* 0x002fd80003800000 */
.L_x_3592:
[----:B------:R-:W-:Y:S05]  /*d600*/  BSYNC B0 ;  /* 0x0000000000007941 */ /* 0x000fea0003800000 */
.L_x_3488:
[----:B------:R-:W-:Y:S01]  /*d610*/  VIADD R11, R9, 0x36800 ;  /* 0x00036800090b7836 */ /* 0x000fe20000000000 */
[----:B------:R-:W-:Y:S06]  /*d620*/  @!P1 BRA `(.L_x_3490) ;  /* 0x0000002000bc9947 */ /* 0x000fec0003800000 */
[----:B------:R-:W2:Y:S01]  /*d630*/  LDL R2, [R1+0x1c] ;  /* 0x00001c0001027983 */ /* 0x000ea20000100800 */
[----:B-1----:R-:W-:Y:S02]  /*d640*/  IMAD.MOV.U32 R0, RZ, RZ, 0x1 ;  /* 0x00000001ff007424 */ /* 0x002fe400078e00ff */
[----:B--2---:R-:W-:-:S05]  /*d650*/  IMAD.MOV R8, RZ, RZ, -R2 ;  /* 0x000000ffff087224 */ /* 0x004fca00078e0a02 */
[----:B------:R-:W-:-:S05]  /*d660*/  VIADDMNMX R8, R8, R0, 0xffffffff, !PT ;  /* 0xffffffff08087446 */ /* 0x000fca0007800100 */
[----:B------:R-:W-:-:S05]  /*d670*/  IMAD.IADD R0, R2, 0x1, R8 ;  /* 0x0000000102007824 */ /* 0x000fca00078e0208 */
[----:B------:R-:W-:-:S04]  /*d680*/  LOP3.LUT R0, R0, 0x1, RZ, 0xc0, !PT ;  /* 0x0000000100007812 */ /* 0x000fc800078ec0ff */
[----:B------:R-:W-:Y:S01]  /*d690*/  ISETP.NE.U32.AND P0, PT, R0, 0x1, PT ;  /* 0x000000010000780c */ /* 0x000fe20003f05070 */
[----:B------:R-:W-:-:S12]  /*d6a0*/  VIADD R0, R2, 0xfffffffe ;  /* 0xfffffffe02007836 */ /* 0x000fd80000000000 */
[----:B------:R-:W-:Y:S05]  /*d6b0*/  @P0 BRA `(.L_x_3491) ;  /* 0x0000000800e00947 */ /* 0x000fea0003800000 */
[----:B------:R-:W2:Y:S01]  /*d6c0*/  LDL R2, [R1+0x4] ;  /* 0x0000040001027983 */ /* 0x000ea20000100800 */
[----:B------:R-:W-:Y:S01]  /*d6d0*/  LOP3.LUT P2, RZ, R19, 0x2, RZ, 0xc0, !PT ;  /* 0x0000000213ff7812 */ /* 0x000fe2000784c0ff */
[----:B------:R-:W-:Y:S01]  /*d6e0*/  VIADD R4, R18, 0x1 ;  /* 0x0000000112047836 */ /* 0x000fe20000000000 */
[----:B------:R-:W-:Y:S04]  /*d6f0*/  BSSY B0, `(.L_x_3492) ;  /* 0x00000b0000007945 */ /* 0x000fe80003800000 */
[----:B------:R-:W-:-:S04]  /*d700*/  ISETP.NE.AND P0, PT, R4, 0x2, PT ;  /* 0x000000020400780c */ /* 0x000fc80003f05270 */
[----:B0-----:R-:W-:Y:S02]  /*d710*/  SEL R10, RZ, 0x1, P0 ;  /* 0x00000001ff0a7807 */ /* 0x001fe40000000000 */
[----:B------:R-:W-:Y:S02]  /*d720*/  SEL R4, R4, RZ, P0 ;  /* 0x000000ff04047207 */ /* 0x000fe40000000000 */
[----:B--2---:R-:W-:Y:S01]  /*d730*/  LOP3.LUT R10, R2, R10, RZ, 0x3c, !PT ;  /* 0x0000000a020a7212 */ /* 0x004fe200078e3cff */
[----:B------:R-:W-:Y:S06]  /*d740*/  @!P2 BRA `(.L_x_3493) ;  /* 0x0000000800a8a947 */ /* 0x000fec0003800000 */
[----:B------:R-:W-:Y:S01]  /*d750*/  LOP3.LUT P2, RZ, R19, 0x1, RZ, 0xc0, !PT ;  /* 0x0000000113ff7812 */ /* 0x000fe2000784c0ff */
[----:B------:R-:W-:-:S12]  /*d760*/  IMAD.MOV.U32 R6, RZ, RZ, R17 ;  /* 0x000000ffff067224 */ /* 0x000fd800078e0011 */
[----:B------:R-:W-:Y:S05]  /*d770*/  @!P2 BRA `(.L_x_3494) ;  /* 0x000000000054a947 */ /* 0x000fea0003800000 */
[----:B------:R-:W2:Y:S01]  /*d780*/  LDL R12, [R1+0xc] ;  /* 0x00000c00010c7983 */ /* 0x000ea20000100800 */
[----:B------:R-:W0:Y:S01]  /*d790*/  LDC R6, c[0x0][0x43c] ;  /* 0x00010f00ff067b82 */ /* 0x000e220000000800 */
        /* <DEDUP_REMOVED lines=19> */
.L_x_3494:
[----:B------:R-:W-:Y:S01]  /*d8d0*/  LEA R3, R4, UR36, 0x3 ;  /* 0x0000002404037c11 */ /* 0x000fe2000f8e18ff */
[----:B------:R-:W-:Y:S01]  /*d8e0*/  BSSY B1, `(.L_x_3495) ;  /* 0x0000004000017945 */ /* 0x000fe20003800000 */
[----:B------:R-:W-:-:S04]  /*d8f0*/  SHF.L.U32 R2, R10, 0x1f, RZ ;  /* 0x0000001f0a027819 */ /* 0x000fc800000006ff */
[----:B------:R-:W1:Y:S02]  /*d900*/  SYNCS.PHASECHK.TRANS64.TRYWAIT P0, [R3+URZ+0x36840], R2 ;  /* 0x03684002030075a7 */ /* 0x000e64000800017f */
[----:B-1----:R-:W-:Y:S05]  /*d910*/  @!P0 BRA `(.L_x_3496) ;  /* 0x0000003800248947 */ /* 0x002fea0003800000 */
.L_x_3593:
[----:B------:R-:W-:Y:S05]  /*d920*/  BSYNC B1 ;  /* 0x0000000000017941 */ /* 0x000fea0003800000 */
.L_x_3495:
        /* <DEDUP_REMOVED lines=12> */
.L_x_3498:
[----:B------:R-:W-:Y:S05]  /*d9f0*/  BSYNC B1 ;  /* 0x0000000000017941 */ /* 0x000fea0003800000 */
.L_x_3497:
[----:B------:R-:W-:Y:S01]  /*da00*/  IMAD.MOV.U32 R14, RZ, RZ, RZ ;  /* 0x000000ffff0e7224 */ /* 0x000fe200078e00ff */
[----:B------:R-:W-:Y:S01]  /*da10*/  UIADD3 UR4, UP0, UR38, 0x370, URZ ;  /* 0x0000037026047890 */ /* 0x000fe2000ff1e03f */
[----:B------:R-:W-:Y:S01]  /*da20*/  IMAD R5, R4, 0xa800, R9 ;  /* 0x0000a80004057824 */ /* 0x000fe200078e0209 */
[----:B------:R-:W-:Y:S01]  /*da30*/  PLOP3.LUT P0, PT, PT, PT, PT, 0x80, 0x0 ;  /* 0x000000000000781c */ /* 0x000fe20003f0f070 */
[----:B-1----:R-:W-:Y:S01]  /*da40*/  VIADD R3, R3, 0x36830 ;  /* 0x0003683003037836 */ /* 0x002fe20000000000 */
[----:B------:R-:W-:Y:S01]  /*da50*/  R2UR UR10, R14 ;  /* 0x000000000e0a72ca */ /* 0x000fe200000e0000 */
[----:B------:R-:W-:Y:S01]  /*da60*/  IMAD R2, R0, 0x70, RZ ;  /* 0x0000007000027824 */ /* 0x000fe200078e02ff */
[----:B------:R-:W-:Y:S01]  /*da70*/  UIADD3.X UR5, URZ, UR39, URZ, UP0, !UPT ;  /* 0x000000273f057290 */ /* 0x000fe200087fe43f */
[----:B0-----:R-:W-:Y:S01]  /*da80*/  VIADD R7, R5, 0x21400 ;  /* 0x0002140005077836 */ /* 0x001fe20000000000 */
[----:B------:R-:W-:Y:S01]  /*da90*/  UMOV UR6, 0x0 ;  /* 0x0000000000067882 */ /* 0x000fe20000000000 */
[----:B------:R-:W-:-:S10]  /*daa0*/  UMOV UR7, 0x14f00000 ;  /* 0x14f0000000077882 */ /* 0x000fd40000000000 */
.L_x_3499:
        /* <DEDUP_REMOVED lines=16> */
.L_x_3500:
        /* <DEDUP_REMOVED lines=16> */
.L_x_3501:
        /* <DEDUP_REMOVED lines=16> */
.L_x_3594:
[----:B------:R-:W-:Y:S05]  /*ddb0*/  BSYNC B1 ;  /* 0x0000000000017941 */ /* 0x000fea0003800000 */
.L_x_3502:
        /* <DEDUP_REMOVED lines=12> */
.L_x_3505:
[----:B------:R-:W-:Y:S05]  /*de80*/  BSYNC B1 ;  /* 0x0000000000017941 */ /* 0x000fea0003800000 */
.L_x_3504:
        /* <DEDUP_REMOVED lines=12> */
.L_x_3506:
        /* <DEDUP_REMOVED lines=15> */
.L_x_3507:
        /* <DEDUP_REMOVED lines=15> */
.L_x_3508:
        /* <DEDUP_REMOVED lines=12> */
.L_x_3493:
[----:B------:R-:W-:Y:S05]  /*e1f0*/  BSYNC B0 ;  /* 0x0000000000007941 */ /* 0x000fea0003800000 */
.L_x_3492:
[----:B0-----:R-:W2:Y:S01]  /*e200*/  LDL.LU R0, [R1+0x1c] ;  /* 0x00001c0001007983 */ /* 0x001ea20000300800 */
[----:B------:R-:W-:-:S03]  /*e210*/  IMAD.MOV.U32 R18, RZ, RZ, R4 ;  /* 0x000000ffff127224 */ /* 0x000fc600078e0004 */
[----:B------:R1:W-:Y:S02]  /*e220*/  STL [R1+0x4], R10 ;  /* 0x0000040a01007387 */ /* 0x0003e40000100800 */
[----:B-12---:R-:W-:-:S07]  /*e230*/  IADD3 R0, R0, -0x3, RZ ;  /* 0xfffffffd00007810 */ /* 0x006fce0007ffe0ff */
.L_x_3491:
[----:B------:R-:W2:Y:S01]  /*e240*/  LDL.LU R2, [R1+0x18] ;  /* 0x0000180001027983 */ /* 0x000ea20000300800 */
[----:B------:R-:W-:Y:S01]  /*e250*/  IMAD.MOV R8, RZ, RZ, -R8 ;  /* 0x000000ffff087224 */ /* 0x000fe200078e0a08 */
[----:B------:R-:W-:Y:S04]  /*e260*/  BSSY B0, `(.L_x_3490) ;  /* 0x000016b000007945 */ /* 0x000fe80003800000 */
[----:B--2---:R-:W-:-:S13]  /*e270*/  ISETP.NE.AND P0, PT, R2, R8, PT ;  /* 0x000000080200720c */ /* 0x004fda0003f05270 */
[----:B------:R-:W-:Y:S05]  /*e280*/  @!P0 BRA `(.L_x_3509) ;  /* 0x0000001400a08947 */ /* 0x000fea0003800000 */
[----:B0-----:R-:W-:-:S07]  /*e290*/  IMAD.MOV.U32 R6, RZ, RZ, R17 ;  /* 0x000000ffff067224 */ /* 0x001fce00078e0011 */
.L_x_3544:
[----:B--2---:R-:W2:Y:S01]  /*e2a0*/  LDL R2, [R1+0x4] ;  /* 0x0000040001027983 */ /* 0x004ea20000100800 */
[----:B------:R-:W-:Y:S01]  /*e2b0*/  LOP3.LUT P1, RZ, R19, 0x2, RZ, 0xc0, !PT ;  /* 0x0000000213ff7812 */ /* 0x000fe2000782c0ff */
[----:B------:R-:W-:Y:S01]  /*e2c0*/  VIADD R4, R18, 0x1 ;  /* 0x0000000112047836 */ /* 0x000fe20000000000 */
[----:B------:R-:W-:Y:S04]  /*e2d0*/  BSSY B1, `(.L_x_3510) ;  /* 0x00000ae000017945 */ /* 0x000fe80003800000 */
[----:B------:R-:W-:-:S04]  /*e2e0*/  ISETP.NE.AND P0, PT, R4, 0x2, PT ;  /* 0x000000020400780c */ /* 0x000fc80003f05270 */
[----:B------:R-:W-:Y:S02]  /*e2f0*/  SEL R5, RZ, 0x1, P0 ;  /* 0x00000001ff057807 */ /* 0x000fe40000000000 */
[----:B------:R-:W-:Y:S02]  /*e300*/  SEL R4, R4, RZ, P0 ;  /* 0x000000ff04047207 */ /* 0x000fe40000000000 */
[----:B--2---:R-:W-:Y:S01]  /*e310*/  LOP3.LUT R5, R2, R5, RZ, 0x3c, !PT ;  /* 0x0000000502057212 */ /* 0x004fe200078e3cff */
[----:B01----:R-:W-:Y:S06]  /*e320*/  @!P1 BRA `(.L_x_3511) ;  /* 0x0000000800a09947 */ /* 0x003fec0003800000 */
        /* <DEDUP_REMOVED lines=24> */
.L_x_3512:
[----:B------:R-:W-:Y:S01]  /*e4b0*/  LEA R3, R4, UR36, 0x3 ;  /* 0x0000002404037c11 */ /* 0x000fe2000f8e18ff */
[----:B------:R-:W-:Y:S01]  /*e4c0*/  BSSY B2, `(.L_x_3513) ;  /* 0x0000004000027945 */ /* 0x000fe20003800000 */
[----:B------:R-:W-:-:S04]  /*e4d0*/  SHF.L.U32 R2, R5, 0x1f, RZ ;  /* 0x0000001f05027819 */ /* 0x000fc800000006ff */
[----:B------:R-:W1:Y:S02]  /*e4e0*/  SYNCS.PHASECHK.TRANS64.TRYWAIT P0, [R3+URZ+0x36840], R2 ;  /* 0x03684002030075a7 */ /* 0x000e64000800017f */
[----:B-1----:R-:W-:Y:S05]  /*e4f0*/  @!P0 BRA `(.L_x_3514) ;  /* 0x0000002c00548947 */ /* 0x002fea0003800000 */
.L_x_3595:
[----:B------:R-:W-:Y:S05]  /*e500*/  BSYNC B2 ;  /* 0x0000000000027941 */ /* 0x000fea0003800000 */
.L_x_3513:
        /* <DEDUP_REMOVED lines=12> */
.L_x_3516:
[----:B------:R-:W-:Y:S05]  /*e5d0*/  BSYNC B2 ;  /* 0x0000000000027941 */ /* 0x000fea0003800000 */
.L_x_3515:
        /* <DEDUP_REMOVED lines=8> */
[----:B------:R-:W-:Y:S01]  /*e660*/  VIADD R10, R7, 0x21400 ;  /* 0x00021400070a7836 */ /* 0x000fe20000000000 */
[----:B------:R-:W-:Y:S01]  /*e670*/  UMOV UR6, 0x0 ;  /* 0x0000000000067882 */ /* 0x000fe20000000000 */
[----:B------:R-:W-:-:S10]  /*e680*/  UMOV UR7, 0x14f00000 ;  /* 0x14f0000000077882 */ /* 0x000fd40000000000 */
.L_x_3517:
        /* <DEDUP_REMOVED lines=16> */
.L_x_3518:
        /* <DEDUP_REMOVED lines=16> */
.L_x_3519:
        /* <DEDUP_REMOVED lines=16> */
.L_x_3596:
[----:B------:R-:W-:Y:S05]  /*e990*/  BSYNC B2 ;  /* 0x0000000000027941 */ /* 0x000fea0003800000 */
.L_x_3520:
        /* <DEDUP_REMOVED lines=11> */
.L_x_3523:
[----:B------:R-:W-:Y:S05]  /*ea50*/  BSYNC B2 ;  /* 0x0000000000027941 */ /* 0x000fea0003800000 */
.L_x_3522:
        /* <DEDUP_REMOVED lines=11> */
.L_x_3524:
        /* <DEDUP_REMOVED lines=15> */
.L_x_3525:
        /* <DEDUP_REMOVED lines=15> */
.L_x_3526:
        /* <DEDUP_REMOVED lines=12> */
.L_x_3511:
[----:B------:R-:W-:Y:S05]  /*edb0*/  BSYNC B1 ;  /* 0x0000000000017941 */ /* 0x000fea0003800000 */
.L_x_3510:
[----:B------:R-:W-:Y:S01]  /*edc0*/  VIADD R18, R4, 0x1 ;  /* 0x0000000104127836 */ /* 0x000fe20000000000 */
[----:B------:R-:W-:Y:S01]  /*edd0*/  LOP3.LUT P1, RZ, R19, 0x2, RZ, 0xc0, !PT ;  /* 0x0000000213ff7812 */ /* 0x000fe2000782c0ff */
[----:B------:R-:W-:Y:S03]  /*ede0*/  BSSY B1, `(.L_x_3527) ;  /* 0x00000af000017945 */ /* 0x000fe60003800000 */
[----:B------:R-:W-:-:S04]  /*edf0*/  ISETP.NE.AND P0, PT, R18, 0x2, PT ;  /* 0x000000021200780c */ /* 0x000fc80003f05270 */
[----:B------:R-:W-:Y:S02]  /*ee00*/  SEL R2, RZ, 0x1, P0 ;  /* 0x00000001ff027807 */ /* 0x000fe40000000000 */
[----:B------:R-:W-:Y:S02]  /*ee10*/  SEL R18, R18, RZ, P0 ;  /* 0x000000ff12127207 */ /* 0x000fe40000000000 */
[----:B------:R-:W-:-:S05]  /*ee20*/  LOP3.LUT R10, R5, R2, RZ, 0x3c, !PT ;  /* 0x00000002050a7212 */ /* 0x000fca00078e3cff */
[----:B------:R1:W-:Y:S01]  /*ee30*/  STL [R1+0x4], R10 ;  /* 0x0000040a01007387 */ /* 0x0003e20000100800 */
[----:B------:R-:W-:Y:S05]  /*ee40*/  @!P1 BRA `(.L_x_3528) ;  /* 0x0000000800a09947 */ /* 0x000fea0003800000 */
[----:B------:R-:W-:Y:S01]  /*ee50*/  LOP3.LUT P1, RZ, R19, 0x1, RZ, 0xc0, !PT ;  /* 0x0000000113ff7812 */ /* 0x000fe2000782c0ff */
[----:B0-----:R-:W-:-:S12]  /*ee60*/  VIADD R8, R0, 0xffffffff ;  /* 0xffffffff00087836 */ /* 0x001fd80000000000 */
        /* <DEDUP_REMOVED lines=10> */
[----:B------:R-:W-:-:S04]  /*ef10*/  @P0 SHF.R.U32.HI R2, RZ, R3, R6 ;  /* 0x00000003ff020219 */ /* 0x000fc80000011606 */
[----:B------:R-:W-:-:S05]  /*ef20*/  IADD3 R3, -R2, RZ, RZ ;  /* 0x000000ff02037210 */ /* 0x000fca0007ffe1ff */
        /* <DEDUP_REMOVED lines=10> */
.L_x_3529:
[----:B------:R-:W-:Y:S01]  /*efd0*/  LEA R2, R18, UR36, 0x3 ;  /* 0x0000002412027c11 */ /* 0x000fe2000f8e18ff */
[----:B------:R-:W-:Y:S01]  /*efe0*/  BSSY B2, `(.L_x_3530) ;  /* 0x0000004000027945 */ /* 0x000fe20003800000 */
[----:B------:R-:W-:-:S04]  /*eff0*/  SHF.L.U32 R3, R10, 0x1f, RZ ;  /* 0x0000001f0a037819 */ /* 0x000fc800000006ff */
[----:B------:R-:W2:Y:S02]  /*f000*/  SYNCS.PHASECHK.TRANS64.TRYWAIT P0, [R2+URZ+0x36840], R3 ;  /* 0x03684003020075a7 */ /* 0x000ea4000800017f */
[----:B--2---:R-:W-:Y:S05]  /*f010*/  @!P0 BRA `(.L_x_3531) ;  /* 0x0000002000b48947 */ /* 0x004fea0003800000 */
.L_x_3597:
[----:B------:R-:W-:Y:S05]  /*f020*/  BSYNC B2 ;  /* 0x0000000000027941 */ /* 0x000fea0003800000 */
.L_x_3530:
        /* <DEDUP_REMOVED lines=12> */
.L_x_3533:
[----:B------:R-:W-:Y:S05]  /*f0f0*/  BSYNC B2 ;  /* 0x0000000000027941 */ /* 0x000fea0003800000 */
.L_x_3532:
        /* <DEDUP_REMOVED lines=12> */
.L_x_3534:
        /* <DEDUP_REMOVED lines=16> */
.L_x_3535:
        /* <DEDUP_REMOVED lines=16> */
.L_x_3536:
        /* <DEDUP_REMOVED lines=15> */
.L_x_3598:
[----:B------:R-:W-:Y:S05]  /*f4b0*/  BSYNC B2 ;  /* 0x0000000000027941 */ /* 0x000fea0003800000 */
.L_x_3537:
[----:B------:R-:W-:Y:S01]  /*f4c0*/  BSSY B2, `(.L_x_3539) ;  /* 0x000000b000027945 */ /* 0x000fe20003800000 */
[----:B------:R-:W-:Y:S02]  /*f4d0*/  IMAD.MOV.U32 R12, RZ, RZ, 0x0 ;  /* 0x00000000ff0c7424 */ /* 0x000fe400078e00ff */
[----:B------:R-:W-:Y:S01]  /*f4e0*/  IMAD.MOV.U32 R13, RZ, RZ, 0x14f00000 ;  /* 0x14f00000ff0d7424 */ /* 0x000fe200078e00ff */
[----:B------:R-:W-:Y:S06]  /*f4f0*/  @P1 BRA `(.L_x_3540) ;  /* 0x00000000001c1947 */ /* 0x000fec0003800000 */
[----:B------:R-:W1:Y:S01]  /*f500*/  S2R R7, SR_TID.X ;  /* 0x0000000000077919 */ /* 0x000e620000002100 */
[----:B------:R-:W-:-:S04]  /*f510*/  IMAD.MOV.U32 R3, RZ, RZ, 0xa800 ;  /* 0x0000a800ff037424 */ /* 0x000fc800078e00ff */
[----:B------:R2:W-:Y:S01]  /*f520*/  SYNCS.ARRIVE.TRANS64 RZ, [R2+URZ+0x50], R3 ;  /* 0x0000500302ff79a7 */ /* 0x0005e2000800003f */
[----:B-1----:R-:W-:-:S04]  /*f530*/  LOP3.LUT R7, R7, 0x1f, RZ, 0xc0, !PT ;  /* 0x0000001f07077812 */ /* 0x002fc800078ec0ff */
[----:B------:R-:W-:-:S13]  /*f540*/  ISETP.NE.AND P0, PT, R7, RZ, PT ;  /* 0x000000ff0700720c */ /* 0x000fda0003f05270 */
[----:B--2---:R-:W-:Y:S05]  /*f550*/  @!P0 BRA `(.L_x_3540) ;  /* 0x0000000000048947 */ /* 0x004fea0003800000 */
[----:B------:R-:W-:Y:S01]  /*f560*/  BPT.TRAP 0x1 ;  /* 0x000000040000795c */ /* 0x000fe20000300000 */
.L_x_3540:
[----:B------:R-:W-:Y:S05]  /*f570*/  BSYNC B2 ;  /* 0x0000000000027941 */ /* 0x000fea0003800000 */
.L_x_3539:
[----:B------:R-:W2:Y:S01]  /*f580*/  LDL.LU R3, [R1+0x8] ;  /* 0x0000080001037983 */ /* 0x000ea20000300800 */
        /* <DEDUP_REMOVED lines=9> */
[----:B--2---:R-:W-:-:S11]  /*f620*/  IMAD R3, R3, 0x70, RZ ;  /* 0x0000007003037824 */ /* 0x004fd600078e02ff */
.L_x_3541:
        /* <DEDUP_REMOVED lines=15> */
.L_x_3542:
        /* <DEDUP_REMOVED lines=15> */
.L_x_3543:
        /* <DEDUP_REMOVED lines=12> */
.L_x_3528:
[----:B------:R-:W-:Y:S05]  /*f8d0*/  BSYNC B1 ;  /* 0x0000000000017941 */ /* 0x000fea0003800000 */
.L_x_3527:
[C---:B------:R-:W-:Y:S01]  /*f8e0*/  ISETP.GT.AND P0, PT, R0.reuse, 0x1, PT ;  /* 0x000000010000780c */ /* 0x040fe20003f04270 */
[----:B------:R-:W-:-:S12]  /*f8f0*/  VIADD R0, R0, 0xfffffffe ;  /* 0xfffffffe00007836 */ /* 0x000fd80000000000 */
[----:B------:R-:W-:Y:S05]  /*f900*/  @P0 BRA `(.L_x_3544) ;  /* 0xffffffe800640947 */ /* 0x000fea000383ffff */
.L_x_3509:
[----:B------:R-:W-:Y:S05]  /*f910*/  BSYNC B0 ;  /* 0x0000000000007941 */ /* 0x000fea0003800000 */
.L_x_3490:
[----:B------:R-:W-:Y:S01]  /*f920*/  LOP3.LUT P0, RZ, R19, 0x2, RZ, 0xc0, !PT ;  /* 0x0000000213ff7812 */ /* 0x000fe2000780c0ff */
[----:B------:R-:W-:-:S12]  /*f930*/  BSSY B0, `(.L_x_3545) ;  /* 0x0000049000007945 */ /* 0x000fd80003800000 */
[----:B------:R-:W-:Y:S05]  /*f940*/  @!P0 BRA `(.L_x_3546) ;  /* 0x00000004001c8947 */ /* 0x000fea0003800000 */
[----:B------:R-:W3:Y:S01]  /*f950*/  LDL R3, [R1+0x4] ;  /* 0x0000040001037983 */ /* 0x000ee20000100800 */
[----:B------:R-:W-:Y:S01]  /*f960*/  LEA R2, R18, UR36, 0x3 ;  /* 0x0000002412027c11 */ /* 0x000fe2000f8e18ff */
[----:B------:R-:W-:Y:S01]  /*f970*/  BSSY B1, `(.L_x_3547) ;  /* 0x0000007000017945 */ /* 0x000fe20003800000 */
[----:B-1----:R-:W1:Y:S02]  /*f980*/  S2R R0, SR_TID.X ;  /* 0x0000000000007919 */ /* 0x002e640000002100 */
[----:B-1----:R-:W-:-:S04]  /*f990*/  LOP3.LUT R0, R0, 0x7f, RZ, 0xc0, !PT ;  /* 0x0000007f00007812 */ /* 0x002fc800078ec0ff */
[----:B------:R-:W-:Y:S02]  /*f9a0*/  ISETP.NE.AND P1, PT, R0, RZ, PT ;  /* 0x000000ff0000720c */ /* 0x000fe40003f25270 */
[----:B---3--:R-:W-:-:S04]  /*f9b0*/  SHF.L.U32 R3, R3, 0x1f, RZ ;  /* 0x0000001f03037819 */ /* 0x008fc800000006ff */
[----:B------:R-:W1:Y:S02]  /*f9c0*/  SYNCS.PHASECHK.TRANS64.TRYWAIT P0, [R2+URZ+0x36860], R3 ;  /* 0x03686003020075a7 */ /* 0x000e64000800017f */
[----:B-1----:R-:W-:Y:S05]  /*f9d0*/  @!P0 BRA `(.L_x_3548) ;  /* 0x00000018006c8947 */ /* 0x002fea0003800000 */
.L_x_3599:
[----:B------:R-:W-:Y:S05]  /*f9e0*/  BSYNC B1 ;  /* 0x0000000000017941 */ /* 0x000fea0003800000 */
.L_x_3547:
[----:B------:R-:W-:Y:S04]  /*f9f0*/  BSSY B1, `(.L_x_3549) ;  /* 0x0000009000017945 */ /* 0x000fe80003800000 */
        /* <DEDUP_REMOVED lines=8> */
.L_x_3550:
[----:B------:R-:W-:Y:S05]  /*fa80*/  BSYNC B1 ;  /* 0x0000000000017941 */ /* 0x000fea0003800000 */
.L_x_3549:
[----:B------:R-:W3:Y:S01]  /*fa90*/  LDL R0, [R1+0x8] ;  /* 0x0000080001007983 */ /* 0x000ee20000100800 */
[----:B------:R-:W-:Y:S01]  /*faa0*/  IMAD R9, R18, 0xa800, R9 ;  /* 0x0000a80012097824 */ /* 0x000fe200078e0209 */
[----:B------:R-:W-:Y:S01]  /*fab0*/  UIADD3 UR4, UP0, UR38, 0x470, URZ ;  /* 0x0000047026047890 */ /* 0x000fe2000ff1e03f */
[----:B------:R-:W-:Y:S01]  /*fac0*/  PLOP3.LUT P0, PT, PT, PT, PT, 0x80, 0x0 ;  /* 0x000000000000781c */ /* 0x000fe20003f0f070 */
[----:B-1----:R-:W-:Y:S01]  /*fad0*/  VIADD R2, R2, 0x36850 ;  /* 0x0003685002027836 */ /* 0x002fe20000000000 */
[----:B------:R-:W-:Y:S01]  /*fae0*/  UMOV UR6, 0x0 ;  /* 0x0000000000067882 */ /* 0x000fe20000000000 */
[----:B------:R-:W-:Y:S01]  /*faf0*/  VIADD R3, R9, 0x400 ;  /* 0x0000040009037836 */ /* 0x000fe20000000000 */
[----:B------:R-:W-:Y:S01]  /*fb00*/  UIADD3.X UR5, URZ, UR39, URZ, UP0, !UPT ;  /* 0x000000273f057290 */ /* 0x000fe200087fe43f */
[----:B------:R-:W-:Y:S01]  /*fb10*/  UMOV UR7, 0x14f00000 ;  /* 0x14f0000000077882 */ /* 0x000fe20000000000 */
[----:B------:R-:W-:Y:S01]  /*fb20*/  UMOV UR10, URZ ;  /* 0x0000003f000a7c82 */ /* 0x000fe20008000000 */
[----:B---3--:R-:W-:-:S09]  /*fb30*/  IMAD R0, R0, 0x70, RZ ;  /* 0x0000007000007824 */ /* 0x008fd200078e02ff */
.L_x_3551:
        /* <DEDUP_REMOVED lines=10> */
[----:B------:R-:W-:Y:S01]  /*fbe0*/  PLOP3.LUT P0, PT, PT, PT, PT, 0x80, 0x0 ;  /* 0x000000000000781c */ /* 0x000fe20003f0f070 */
[----:B------:R-:W-:Y:S01]  /*fbf0*/  VIADD R3, R9, 0x3c00 ;  /* 0x00003c0009037836 */ /* 0x000fe20000000000 */
[----:B------:R-:W-:Y:S01]  /*fc00*/  UMOV UR6, 0x0 ;  /* 0x0000000000067882 */ /* 0x000fe20000000000 */
[----:B------:R-:W-:Y:S01]  /*fc10*/  UMOV UR7, 0x14f00000 ;  /* 0x14f0000000077882 */ /* 0x000fe20000000000 */
[----:B------:R-:W-:-:S09]  /*fc20*/  UMOV UR10, 0x40 ;  /* 0x00000040000a7882 */ /* 0x000fd20000000000 */
.L_x_3552:
        /* <DEDUP_REMOVED lines=15> */
.L_x_3553:
        /* <DEDUP_REMOVED lines=10> */
.L_x_3546:
[----:B------:R-:W-:Y:S05]  /*fdc0*/  BSYNC B0 ;  /* 0x0000000000007941 */ /* 0x000fea0003800000 */
.L_x_3545:
[----:B------:R-:W3:Y:S01]  /*fdd0*/  LDL.LU R5, [R1+0x24] ;  /* 0x0000240001057983 */ /* 0x000ee20000300800 */
[----:B------:R-:W-:Y:S01]  /*fde0*/  VIADD R18, R18, 0x1 ;  /* 0x0000000112127836 */ /* 0x000fe20000000000 */
[----:B------:R-:W-:Y:S02]  /*fdf0*/  ULDC UR4, c[0x0][0xc34] ;  /* 0x00030d0000047ab9 */ /* 0x000fe40000000800 */
[----:B------:R-:W4:Y:S04]  /*fe00*/  LDL.LU R4, [R1+0x4] ;  /* 0x0000040001047983 */ /* 0x000f280000300800 */
[----:B------:R-:W5:Y:S01]  /*fe10*/  LDL.LU R3, [R1+0x2c] ;  /* 0x00002c0001037983 */ /* 0x000f620000300800 */
[----:B------:R-:W-:-:S04]  /*fe20*/  ISETP.NE.AND P0, PT, R18, 0x2, PT ;  /* 0x000000021200780c */ /* 0x000fc80003f05270 */
[----:B-1----:R-:W-:Y:S02]  /*fe30*/  SEL R0, RZ, 0x1, P0 ;  /* 0x00000001ff007807 */ /* 0x002fe40000000000 */
[----:B------:R-:W-:Y:S01]  /*fe40*/  SEL R18, R18, RZ, P0 ;  /* 0x000000ff12127207 */ /* 0x000fe20000000000 */
[----:B---3--:R-:W-:Y:S01]  /*fe50*/  VIADD R5, R5, UR37 ;  /* 0x0000002505057c36 */ /* 0x008fe20008000000 */
[----:B----4-:R-:W-:-:S04]  /*fe60*/  LOP3.LUT R4, R4, R0, RZ, 0x3c, !PT ;  /* 0x0000000004047212 */ /* 0x010fc800078e3cff */
[----:B------:R1:W-:Y:S01]  /*fe70*/  STL [R1+0x24], R5 ;  /* 0x0000240501007387 */ /* 0x0003e20000100800 */
[----:B------:R-:W-:Y:S01]  /*fe80*/  ISETP.GE.AND P1, PT, R5, UR4, PT ;  /* 0x0000000405007c0c */ /* 0x000fe2000bf26270 */
[----:B-----5:R-:W-:-:S05]  /*fe90*/  VIADD R3, R3, 0x1 ;  /* 0x0000000103037836 */ /* 0x020fca0000000000 */
[----:B------:R1:W-:Y:S04]  /*fea0*/  STL [R1+0x2c], R3 ;  /* 0x00002c0301007387 */ /* 0x0003e80000100800 */
[----:B------:R1:W-:Y:S03]  /*feb0*/  STL [R1+0x4], R4 ;  /* 0x0000040401007387 */ /* 0x0003e60000100800 */
[----:B------:R-:W-:Y:S05]  /*fec0*/  @!P1 BRA `(.L_x_3554) ;  /* 0xffffffbc00949947 */ /* 0x000fea000383ffff */
[----:B------:R-:W-:-:S07]  /*fed0*/  LOP3.LUT R2, R3, 0x1, RZ, 0xc, !PT ;  /* 0x0000000103027812 */ /* 0x000fce00078e0cff */
.L_x_3474:
[----:B01----:R-:W0:Y:S01]  /*fee0*/  S2R R3, SR_CgaCtaId ;  /* 0x0000000000037919 */ /* 0x003e220000008800 */
[----:B------:R-:W-:Y:S01]  /*fef0*/  MOV R0, 0x400 ;  /* 0x0000040000007802 */ /* 0x000fe20000000f00 */
[----:B------:R-:W-:Y:S03]  /*ff00*/  BSSY B0, `(.L_x_3555) ;  /* 0x0000005000007945 */ /* 0x000fe60003800000 */
[----:B0-----:R-:W-:Y:S02]  /*ff10*/  LEA R0, R3, R0, 0x18 ;  /* 0x0000000003007211 */ /* 0x001fe400078ec0ff */
[----:B------:R-:W-:-:S04]  /*ff20*/  SHF.L.U32 R3, R2, 0x1f, RZ ;  /* 0x0000001f02037819 */ /* 0x000fc800000006ff */
[----:B------:R-:W0:Y:S02]  /*ff30*/  SYNCS.PHASECHK.TRANS64.TRYWAIT P0, [R0+URZ+0x36820], R3 ;  /* 0x03682003000075a7 */ /* 0x000e24000800017f */
[----:B0-----:R-:W-:Y:S05]  /*ff40*/  @!P0 BRA `(.L_x_3556) ;  /* 0x0000001400248947 */ /* 0x001fea0003800000 */
.L_x_3600:
[----:B------:R-:W-:Y:S05]  /*ff50*/  BSYNC B0 ;  /* 0x0000000000007941 */ /* 0x000fea0003800000 */
.L_x_3555:
[----:B------:R-:W-:-:S03]  /*ff60*/  UMOV UR4, 0xffffffff ;  /* 0xffffffff00047882 */ /* 0x000fc60000000000 */
[----:B------:R-:W-:Y:S05]  /*ff70*/  BRA.DIV UR4, `(.L_x_3557) ;  /* 0x00000016042c7947 */ /* 0x000fea000b800000 */
[----:B------:R-:W1:Y:S02]  /*ff80*/  S2R R2, SR_TID.X ;  /* 0x0000000000027919 */ /* 0x000e640000002100 */
[----:B-1----:R-:W-:-:S04]  /*ff90*/  SHF.R.U32.HI R2, RZ, 0x5, R2 ;  /* 0x00000005ff027819 */ /* 0x002fc80000011602 */
[----:B------:R-:W-:-:S05]  /*ffa0*/  LOP3.LUT R2, R2, 0x3, RZ, 0xc0, !PT ;  /* 0x0000000302027812 */ /* 0x000fca00078ec0ff */
[----:B------:R1:W3:Y:S02]  /*ffb0*/  SHFL.IDX PT, R14, R2, RZ, 0x1f ;  /* 0x00001fff020e7589 */ /* 0x0002e400000e0000 */
.L_x_3603:
[----:B---3--:R-:W-:Y:S01]  /*ffc0*/  ISETP.NE.AND P0, PT, R14, RZ, PT ;  /* 0x000000ff0e00720c */ /* 0x008fe20003f05270 */
[----:B------:R-:W-:-:S12]  /*ffd0*/  BSSY B0, `(.L_x_3558) ;  /* 0x0000025000007945 */ /* 0x000fd80003800000 */
[----:B------:R-:W-:Y:S05]  /*ffe0*/  @P0 BRA `(.L_x_3559) ;  /* 0x00000000008c0947 */ /* 0x000fea0003800000 */
[----:B------:R-:W-:-:S03]  /*fff0*/  UMOV UR4, 0xffffffff ;  /* 0xffffffff00047882 */ /* 0x000fc60000000000 */
[----:B------:R-:W-:Y:S05]  /*10000*/  BRA.DIV UR4, `(.L_x_3560) ;  /* 0x00000016043c7947 */ /* 0x000fea000b800000 */
[----:B------:R-:W-:-:S13]  /*10010*/  ELECT P6, URZ, PT ;  /* 0x00000000003f782f */ /* 0x000fda00038c0000 */
.L_x_3606:
[----:B------:R-:W-:Y:S05]  /*10020*/  @!P6 BRA `(.L_x_3559) ;  /* 0x00000000007ce947 */ /* 0x000fea0003800000 */
[----:B-1----:R-:W3:Y:S02]  /*10030*/  LDL.LU R2, [R1+0x30] ;  /* 0x0000300001027983 */ /* 0x002ee40000300800 */
[----:B---3--:R-:W-:-:S04]  /*10040*/  LOP3.LUT R2, R2, 0x2, RZ, 0xfc, !PT ;  /* 0x0000000202027812 */ /* 0x008fc800078efcff */
[----:B------:R-:W-:-:S13]  /*10050*/  ISETP.NE.AND P2, PT, R2, 0x3, PT ;  /* 0x000000030200780c */ /* 0x000fda0003f45270 */
[----:B------:R-:W-:Y:S05]  /*10060*/  @!P2 BRA `(.L_x_3561) ;  /* 0x000000000004a947 */ /* 0x000fea0003800000 */
[----:B------:R-:W-:Y:S01]  /*10070*/  BPT.TRAP 0x1 ;  /* 0x000000040000795c */ /* 0x000fe20000300000 */
.L_x_3561:
[----:B------:R-:W3:Y:S01]  /*10080*/  LDL.LU R7, [R1+0x4] ;  /* 0x0000040001077983 */ /* 0x000ee20000300800 */
[----:B0-----:R-:W-:Y:S01]  /*10090*/  IADD3 R3, R0, 0x36840, RZ ;  /* 0x0003684000037810 */ /* 0x001fe20007ffe0ff */
[----:B------:R-:W-:-:S04]  /*100a0*/  VIADD R2, R18, 0x1 ;  /* 0x0000000112027836 */ /* 0x000fc80000000000 */
[----:B------:R-:W-:Y:S01]  /*100b0*/  IMAD R6, R18, 0x8, R3 ;  /* 0x0000000812067824 */ /* 0x000fe200078e0203 */
        /* <DEDUP_REMOVED lines=9> */
.L_x_3607:
[----:B------:R-:W1:Y:S02]  /*10150*/  SYNCS.PHASECHK.TRANS64.TRYWAIT P0, [R3+URZ], R2 ;  /* 0x00000002030075a7 */ /* 0x000e64000800017f */
[----:B-1----:R-:W-:Y:S05]  /*10160*/  @!P0 BRA `(.L_x_3563) ;  /* 0x0000001400188947 */ /* 0x002fea0003800000 */
.L_x_3608:
[----:B------:R-:W-:Y:S05]  /*10170*/  @!P2 BRA `(.L_x_3564) ;  /* 0x000000000004a947 */ /* 0x000fea0003800000 */
[----:B------:R-:W-:Y:S01]  /*10180*/  BPT.TRAP 0x1 ;  /* 0x000000040000795c */ /* 0x000fe20000300000 */
.L_x_3564:
[----:B-1----:R-:W-:-:S04]  /*10190*/  VIADD R3, R0, 0x36860 ;  /* 0x0003686000037836 */ /* 0x002fc80000000000 */
[----:B------:R-:W-:-:S04]  /*101a0*/  IMAD R18, R18, 0x8, R3 ;  /* 0x0000000812127824 */ /* 0x000fc800078e0203 */
[----:B------:R-:W1:Y:S02]  /*101b0*/  SYNCS.PHASECHK.TRANS64.TRYWAIT P0, [R18+URZ], R5 ;  /* 0x00000005120075a7 */ /* 0x000e64000800017f */
[----:B-1----:R-:W-:Y:S05]  /*101c0*/  @!P0 BRA `(.L_x_3565) ;  /* 0x0000001400148947 */ /* 0x002fea0003800000 */
.L_x_3609:
[----:B------:R-:W-:-:S07]  /*101d0*/  IMAD R3, R4, 0x8, R3 ;  /* 0x0000000804037824 */ /* 0x000fce00078e0203 */
.L_x_3566:
[----:B---3--:R3:W4:Y:S02]  /*101e0*/  SYNCS.PHASECHK.TRANS64.TRYWAIT P0, [R3+URZ], R2 ;  /* 0x00000002030075a7 */ /* 0x008724000800017f */
[----:B----4-:R-:W-:Y:S05]  /*101f0*/  @!P0 NANOSLEEP.SYNCS 0x989680 ;  /* 0x009896800000895d */ /* 0x010fea0003900000 */
[----:B------:R-:W4:Y:S02]  /*10200*/  @!P0 SYNCS.PHASECHK.TRANS64 P0, [R3+URZ], R2 ;  /* 0x00000002030085a7 */ /* 0x000f24000800007f */
[----:B----4-:R-:W-:Y:S05]  /*10210*/  @!P0 BRA `(.L_x_3566) ;  /* 0xfffffffc00f08947 */ /* 0x010fea000383ffff */
.L_x_3559:
[----:B------:R-:W-:Y:S05]  /*10220*/  BSYNC B0 ;  /* 0x0000000000007941 */ /* 0x000fea0003800000 */
.L_x_3558:
[----:B------:R-:W-:Y:S05]  /*10230*/  EXIT ;  /* 0x000000000000794d */ /* 0x000fea0003800000 */
.L_x_3446:
[----:B0-----:R-:W-:-:S04]  /*10240*/  IMAD.U32 R3, RZ, RZ, UR37 ;  /* 0x00000025ff037e24 */ /* 0x001fc8000f8e00ff */
[----:B------:R0:W1:Y:S03]  /*10250*/  SYNCS.PHASECHK.TRANS64.TRYWAIT P1, [R3+URZ+0x36800], R0 ;  /* 0x03680000030075a7 */ /* 0x000066000802017f */
[----:B-1----:R-:W-:Y:S05]  /*10260*/  @!P1 NANOSLEEP.SYNCS 0x989680 ;  /* 0x009896800000995d */ /* 0x002fea0003900000 */
[----:B------:R-:W1:Y:S02]  /*10270*/  @!P1 SYNCS.PHASECHK.TRANS64 P1, [R3+URZ+0x36800], R0 ;  /* 0x03680000030095a7 */ /* 0x000e64000802007f */
[----:B-1----:R-:W-:Y:S05]  /*10280*/  @!P1 BRA `(.L_x_3446) ;  /* 0xfffffffc00ec9947 */ /* 0x002fea000383ffff */
[----:B------:R-:W-:Y:S05]  /*10290*/  BRA `(.L_x_3567) ;  /* 0xffffff0c00c07947 */ /* 0x000fea000383ffff */
.L_x_3450:
[----:B-1----:R1:W2:Y:S02]  /*102a0*/  SYNCS.PHASECHK.TRANS64.TRYWAIT P2, [R2+URZ+0x36830], R3 ;  /* 0x03683003020075a7 */ /* 0x0022a4000804017f */
[----:B--2---:R-:W-:Y:S05]  /*102b0*/  @!P2 NANOSLEEP.SYNCS 0x989680 ;  /* 0x009896800000a95d */ /* 0x004fea0003900000 */
[----:B------:R-:W2:Y:S02]  /*102c0*/  @!P2 SYNCS.PHASECHK.TRANS64 P2, [R2+URZ+0x36830], R3 ;  /* 0x036830030200a5a7 */ /* 0x000ea4000804007f */
[----:B--2---:R-:W-:Y:S05]  /*102d0*/  @!P2 BRA `(.L_x_3450) ;  /* 0xfffffffc00f0a947 */ /* 0x004fea000383ffff */
[----:B------:R-:W-:Y:S05]  /*102e0*/  BRA `(.L_x_3449) ;  /* 0xffffff0c00ec7947 */ /* 0x000fea000383ffff */
.L_x_3455:
[----:B-1----:R-:W-:-:S04]  /*102f0*/  IMAD.U32 R3, RZ, RZ, UR38 ;  /* 0x00000026ff037e24 */ /* 0x002fc8000f8e00ff */
[----:B------:R1:W2:Y:S03]  /*10300*/  SYNCS.PHASECHK.TRANS64.TRYWAIT P2, [R3+URZ+0x36830], R0 ;  /* 0x03683000030075a7 */ /* 0x0002a6000804017f */
[----:B--2---:R-:W-:Y:S05]  /*10310*/  @!P2 NANOSLEEP.SYNCS 0x989680 ;  /* 0x009896800000a95d */ /* 0x004fea0003900000 */
[----:B------:R-:W2:Y:S02]  /*10320*/  @!P2 SYNCS.PHASECHK.TRANS64 P2, [R3+URZ+0x36830], R0 ;  /* 0x036830000300a5a7 */ /* 0x000ea4000804007f */
[----:B--2---:R-:W-:Y:S05]  /*10330*/  @!P2 BRA `(.L_x_3455) ;  /* 0xfffffffc00eca947 */ /* 0x004fea000383ffff */
[----:B------:R-:W-:Y:S05]  /*10340*/  BRA `(.L_x_3454) ;  /* 0xffffff5000a07947 */ /* 0x000fea000383ffff */
.L_x_3459:
[----:B-1----:R-:W-:-:S04]  /*10350*/  IMAD.U32 R3, RZ, RZ, UR7 ;  /* 0x00000007ff037e24 */ /* 0x002fc8000f8e00ff */
[----:B------:R1:W2:Y:S03]  /*10360*/  SYNCS.PHASECHK.TRANS64.TRYWAIT P2, [R3+URZ+0x36850], R0 ;  /* 0x03685000030075a7 */ /* 0x0002a6000804017f */
[----:B--2---:R-:W-:Y:S05]  /*10370*/  @!P2 NANOSLEEP.SYNCS 0x989680 ;  /* 0x009896800000a95d */ /* 0x004fea0003900000 */
[----:B------:R-:W2:Y:S02]  /*10380*/  @!P2 SYNCS.PHASECHK.TRANS64 P2, [R3+URZ+0x36850], R0 ;  /* 0x036850000300a5a7 */ /* 0x000ea4000804007f */
[----:B--2---:R-:W-:Y:S05]  /*10390*/  @!P2 BRA `(.L_x_3459) ;  /* 0xfffffffc00eca947 */ /* 0x004fea000383ffff */
[----:B------:R-:W-:Y:S05]  /*103a0*/  BRA `(.L_x_3458) ;  /* 0xffffff7800147947 */ /* 0x000fea000383ffff */
.L_x_3464:
[----:B-1----:R-:W-:-:S04]  /*103b0*/  IMAD.U32 R7, RZ, RZ, UR12 ;  /* 0x0000000cff077e24 */ /* 0x002fc8000f8e00ff */
[----:B------:R1:W2:Y:S03]  /*103c0*/  SYNCS.PHASECHK.TRANS64.TRYWAIT P0, [R7+URZ+0x36850], R2 ;  /* 0x03685002070075a7 */ /* 0x0002a6000800017f */
[----:B--2---:R-:W-:Y:S05]  /*103d0*/  @!P0 NANOSLEEP.SYNCS 0x989680 ;  /* 0x009896800000895d */ /* 0x004fea0003900000 */
[----:B------:R-:W2:Y:S02]  /*103e0*/  @!P0 SYNCS.PHASECHK.TRANS64 P0, [R7+URZ+0x36850], R2 ;  /* 0x03685002070085a7 */ /* 0x000ea4000800007f */
[----:B--2---:R-:W-:Y:S05]  /*103f0*/  @!P0 BRA `(.L_x_3464) ;  /* 0xfffffffc00ec8947 */ /* 0x004fea000383ffff */
[----:B------:R-:W-:Y:S05]  /*10400*/  BRA `(.L_x_3463) ;  /* 0xffffff9000cc7947 */ /* 0x000fea000383ffff */
.L_x_3478:
        /* <DEDUP_REMOVED lines=8> */
[----:B0-2---:R-:W-:Y:S05]  /*10490*/  WARPSYNC.COLLECTIVE R15, `(.L_x_3569) ;  /* 0x000000000f087348 */ /* 0x005fea0003c00000 */
[----:B------:R1:W3:Y:S02]  /*104a0*/  SHFL.IDX P6, R14, R13, R12, R11 ;  /* 0x0000000c0d0e7389 */ /* 0x0002e400000c000b */
[----:B0123--:R-:W-:Y:S01]  /*104b0*/  ENDCOLLECTIVE ;  /* 0x000000000000791b */ /* 0x00ffe20003800000 */
.L_x_3569:
[----:B------:R-:W-:Y:S05]  /*104c0*/  BSYNC B0 ;  /* 0x0000000000007941 */ /* 0x000fea0003800000 */
.L_x_3568:
[----:B------:R-:W-:Y:S05]  /*104d0*/  BRA `(.L_x_3570) ;  /* 0xffffffbc00e07947 */ /* 0x000fea000383ffff */
.L_x_3480:
[----:B------:R-:W-:Y:S01]  /*104e0*/  BSSY B0, `(.L_x_3571) ;  /* 0x0000006000007945 */ /* 0x000fe20003800000 */
[----:B------:R-:W-:-:S07]  /*104f0*/  IMAD.MOV.U32 R15, RZ, RZ, -0x1 ;  /* 0xffffffffff0f7424 */ /* 0x000fce00078e00ff */
[----:B012---:R-:W-:Y:S05]  /*10500*/  WARPSYNC.COLLECTIVE R15, `(.L_x_3572) ;  /* 0x000000000f0c7348 */ /* 0x007fea0003c00000 */
[----:B------:R-:W-:Y:S02]  /*10510*/  ELECT P6, UR62, PT ;  /* 0x00000000003e782f */ /* 0x000fe400038c0000 */
[----:B------:R-:W-:Y:S01]  /*10520*/  MOV R14, UR62 ;  /* 0x0000003e000e7c02 */ /* 0x000fe20008000f00 */
[----:B012---:R-:W-:Y:S10]  /*10530*/  ENDCOLLECTIVE ;  /* 0x000000000000791b */ /* 0x007ff40003800000 */
.L_x_3572:
[----:B------:R-:W-:Y:S05]  /*10540*/  BSYNC B0 ;  /* 0x0000000000007941 */ /* 0x000fea0003800000 */
.L_x_3571:
[----:B------:R-:W-:Y:S05]  /*10550*/  BRA `(.L_x_3573) ;  /* 0xffffffbc00e07947 */ /* 0x000fea000383ffff */
.L_x_3482:
[----:B-1----:R1:W4:Y:S02]  /*10560*/  SYNCS.PHASECHK.TRANS64.TRYWAIT P0, [R0+URZ+0x36840], R2 ;  /* 0x03684002000075a7 */ /* 0x002324000800017f */
[----:B----4-:R-:W-:Y:S05]  /*10570*/  @!P0 NANOSLEEP.SYNCS 0x989680 ;  /* 0x009896800000895d */ /* 0x010fea0003900000 */
[----:B------:R-:W4:Y:S02]  /*10580*/  @!P0 SYNCS.PHASECHK.TRANS64 P0, [R0+URZ+0x36840], R2 ;  /* 0x03684002000085a7 */ /* 0x000f24000800007f */
[----:B----4-:R-:W-:Y:S05]  /*10590*/  @!P0 BRA `(.L_x_3482) ;  /* 0xfffffffc00f08947 */ /* 0x010fea000383ffff */
[----:B------:R-:W-:Y:S05]  /*105a0*/  BRA `(.L_x_3574) ;  /* 0xffffffc000407947 */ /* 0x000fea000383ffff */
.L_x_3485:
        /* <DEDUP_REMOVED lines=8> */
.L_x_3575:
[----:B------:R-:W-:Y:S01]  /*10630*/  IMAD.MOV.U32 R13, RZ, RZ, R0 ;  /* 0x000000ffff0d7224 */ /* 0x000fe200078e0000 */
[----:B------:R-:W-:Y:S01]  /*10640*/  LOP3.LUT R7, R7, 0x7f, RZ, 0xc0, !PT ;  /* 0x0000007f07077812 */ /* 0x000fe200078ec0ff */
[----:B------:R-:W-:-:S07]  /*10650*/  IMAD.MOV.U32 R6, RZ, RZ, R14 ;  /* 0x000000ffff067224 */ /* 0x000fce00078e000e */
[----:B------:R-:W-:Y:S05]  /*10660*/  WARPSYNC.COLLECTIVE R15, `(.L_x_3576) ;  /* 0x000000000f087348 */ /* 0x000fea0003c00000 */
[----:B------:R0:W1:Y:S02]  /*10670*/  SHFL.IDX P6, R14, R13, R12, R11 ;  /* 0x0000000c0d0e7389 */ /* 0x00006400000c000b */
[----:B01----:R-:W-:Y:S01]  /*10680*/  ENDCOLLECTIVE ;  /* 0x000000000000791b */ /* 0x003fe20003800000 */
.L_x_3576:
        /* <DEDUP_REMOVED lines=20> */
[----:B------:R0:W-:Y:S01]  /*107d0*/  @!P3 LDGSTS.E.BYPASS.LTC128B.128 [R10+0x1d400], desc[UR6][R6.64+0x100], !P2 ;  /* 0x1d400100060abfae */ /* 0x0001e2000d101d46 */
[----:B------:R-:W-:-:S13]  /*107e0*/  ISETP.GE.AND P3, PT, R5, R3, PT ;  /* 0x000000030500720c */ /* 0x000fda0003f66270 */
[----:B0-----:R-:W-:Y:S05]  /*107f0*/  WARPSYNC.COLLECTIVE R15, `(.L_x_3577) ;  /* 0x000000000f087348 */ /* 0x001fea0003c00000 */
[----:B------:R1:W2:Y:S02]  /*10800*/  SHFL.IDX P6, R14, R13, R12, R11 ;  /* 0x0000000c0d0e7389 */ /* 0x0002a400000c000b */
[----:B012---:R-:W-:Y:S01]  /*10810*/  ENDCOLLECTIVE ;  /* 0x000000000000791b */ /* 0x007fe20003800000 */
.L_x_3577:
[----:B------:R-:W-:Y:S01]  /*10820*/  MOV R13, R0 ;  /* 0x00000000000d7202 */ /* 0x000fe20000000f00 */
[----:B------:R-:W-:-:S07]  /*10830*/  IMAD.MOV.U32 R5, RZ, RZ, R14 ;  /* 0x000000ffff057224 */ /* 0x000fce00078e000e */
[----:B------:R-:W-:Y:S05]  /*10840*/  WARPSYNC.COLLECTIVE R15, `(.L_x_3578) ;  /* 0x000000000f087348 */ /* 0x000fea0003c00000 */
[----:B------:R0:W1:Y:S02]  /*10850*/  SHFL.IDX P6, R14, R13, R12, R11 ;  /* 0x0000000c0d0e7389 */ /* 0x00006400000c000b */
[----:B01----:R-:W-:Y:S01]  /*10860*/  ENDCOLLECTIVE ;  /* 0x000000000000791b */ /* 0x003fe20003800000 */
.L_x_3578:
[----:B------:R-:W-:Y:S01]  /*10870*/  ULDC.64 UR4, c[0x0][0x208] ;  /* 0x0000820000047ab9 */ /* 0x000fe20000000a00 */
[----:B------:R-:W-:Y:S02]  /*10880*/  IMAD.MOV.U32 R13, RZ, RZ, R4 ;  /* 0x000000ffff0d7224 */ /* 0x000fe400078e0004 */
[----:B------:R-:W-:Y:S02]  /*10890*/  IMAD.MOV.U32 R12, RZ, RZ, 0x2 ;  /* 0x00000002ff0c7424 */ /* 0x000fe400078e00ff */
[----:B------:R-:W-:-:S05]  /*108a0*/  IMAD.MOV.U32 R8, RZ, RZ, R14 ;  /* 0x000000ffff087224 */ /* 0x000fca00078e000e */
[----:B------:R-:W-:-:S05]  /*108b0*/  @!P3 LEA R8, P5, R9, R8, 0x1 ;  /* 0x000000080908b211 */ /* 0x000fca00078a08ff */
[----:B------:R-:W-:Y:S02]  /*108c0*/  @!P3 IMAD.X R5, RZ, RZ, R5, P5 ;  /* 0x000000ffff05b224 */ /* 0x000fe400028e0605 */
        /* <DEDUP_REMOVED lines=13> */
.L_x_3579:
[----:B------:R-:W-:Y:S02]  /*109a0*/  IMAD.MOV.U32 R13, RZ, RZ, R0 ;  /* 0x000000ffff0d7224 */ /* 0x000fe400078e0000 */
[----:B------:R-:W-:-:S07]  /*109b0*/  IMAD.MOV.U32 R5, RZ, RZ, R14 ;  /* 0x000000ffff057224 */ /* 0x000fce00078e000e */
[----:B------:R-:W-:Y:S05]  /*109c0*/  WARPSYNC.COLLECTIVE R15, `(.L_x_3580) ;  /* 0x000000000f087348 */ /* 0x000fea0003c00000 */
[----:B------:R0:W1:Y:S02]  /*109d0*/  SHFL.IDX P6, R14, R13, R12, R11 ;  /* 0x0000000c0d0e7389 */ /* 0x00006400000c000b */
[----:B01----:R-:W-:Y:S01]  /*109e0*/  ENDCOLLECTIVE ;  /* 0x000000000000791b */ /* 0x003fe20003800000 */
.L_x_3580:
        /* <DEDUP_REMOVED lines=8> */
[----:B------:R-:W0:Y:S01]  /*10a70*/  S2R R9, SR_TID.X ;  /* 0x0000000000097919 */ /* 0x000e220000002100 */
[C---:B------:R-:W-:Y:S02]  /*10a80*/  VIADD R5, R2.reuse, 0x30 ;  /* 0x0000003002057836 */ /* 0x040fe40000000000 */
[----:B------:R-:W-:Y:S01]  /*10a90*/  VIADD R8, R2, 0x60 ;  /* 0x0000006002087836 */ /* 0x000fe20000000000 */
[----:B------:R-:W-:Y:S01]  /*10aa0*/  @!PT LDS RZ, [RZ] ;  /* 0x00000000fffff984 */ /* 0x000fe20000000800 */
[----:B------:R-:W-:Y:S01]  /*10ab0*/  @!PT LDS RZ, [RZ] ;  /* 0x00000000fffff984 */ /* 0x000fe20000000800 */
[----:B------:R-:W-:Y:S01]  /*10ac0*/  @!PT LDS RZ, [RZ] ;  /* 0x00000000fffff984 */ /* 0x000fe20000000800 */
[----:B------:R1:W-:Y:S04]  /*10ad0*/  @!P3 LDGSTS.E.BYPASS.LTC128B.128 [R10+0x16400], desc[UR4][R6.64], !P0 ;  /* 0x16400000060abfae */ /* 0x0003e8000c101d44 */
[----:B------:R1:W-:Y:S04]  /*10ae0*/  @!P3 LDGSTS.E.BYPASS.LTC128B.128 [R10+0x1a400], desc[UR4][R6.64+0x80], !P1 ;  /* 0x1a400080060abfae */ /* 0x0003e8000c901d44 */
[----:B------:R1:W-:Y:S01]  /*10af0*/  @!P3 LDGSTS.E.BYPASS.LTC128B.128 [R10+0x1e400], desc[UR4][R6.64+0x100], !P2 ;  /* 0x1e400100060abfae */ /* 0x0003e2000d101d44 */
[----:B------:R-:W-:-:S13]  /*10b00*/  ISETP.GE.AND P3, PT, R5, R3, PT ;  /* 0x000000030500720c */ /* 0x000fda0003f66270 */
[----:B01----:R-:W-:Y:S05]  /*10b10*/  WARPSYNC.COLLECTIVE R15, `(.L_x_3581) ;  /* 0x000000000f087348 */ /* 0x003fea0003c00000 */
[----:B------:R2:W3:Y:S02]  /*10b20*/  SHFL.IDX P6, R14, R13, R12, R11 ;  /* 0x0000000c0d0e7389 */ /* 0x0004e400000c000b */
[----:B0123--:R-:W-:Y:S01]  /*10b30*/  ENDCOLLECTIVE ;  /* 0x000000000000791b */ /* 0x00ffe20003800000 */
.L_x_3581:
[----:B------:R-:W-:Y:S02]  /*10b40*/  IMAD.MOV.U32 R13, RZ, RZ, R0 ;  /* 0x000000ffff0d7224 */ /* 0x000fe400078e0000 */
[----:B------:R-:W-:-:S05]  /*10b50*/  IMAD.SHL.U32 R9, R9, 0x8, RZ ;  /* 0x0000000809097824 */ /* 0x000fca00078e00ff */
[----:B------:R-:W-:Y:S01]  /*10b60*/  LOP3.LUT R9, R9, 0x38, RZ, 0xc0, !PT ;  /* 0x0000003809097812 */ /* 0x000fe200078ec0ff */
[----:B------:R-:W-:-:S07]  /*10b70*/  IMAD.MOV.U32 R5, RZ, RZ, R14 ;  /* 0x000000ffff057224 */ /* 0x000fce00078e000e */
[----:B------:R-:W-:Y:S05]  /*10b80*/  WARPSYNC.COLLECTIVE R15, `(.L_x_3582) ;  /* 0x000000000f087348 */ /* 0x000fea0003c00000 */
[----:B------:R0:W1:Y:S02]  /*10b90*/  SHFL.IDX P6, R14, R13, R12, R11 ;  /* 0x0000000c0d0e7389 */ /* 0x00006400000c000b */
[----:B01----:R-:W-:Y:S01]  /*10ba0*/  ENDCOLLECTIVE ;  /* 0x000000000000791b */ /* 0x003fe20003800000 */
.L_x_3582:
        /* <DEDUP_REMOVED lines=18> */
.L_x_3583:
[----:B------:R-:W-:Y:S02]  /*10cd0*/  IMAD.MOV.U32 R13, RZ, RZ, R0 ;  /* 0x000000ffff0d7224 */ /* 0x000fe400078e0000 */
[----:B------:R-:W-:-:S07]  /*10ce0*/  IMAD.MOV.U32 R5, RZ, RZ, R14 ;  /* 0x000000ffff057224 */ /* 0x000fce00078e000e */
[----:B------:R-:W-:Y:S05]  /*10cf0*/  WARPSYNC.COLLECTIVE R15, `(.L_x_3584) ;  /* 0x000000000f087348 */ /* 0x000fea0003c00000 */
[----:B------:R0:W1:Y:S02]  /*10d00*/  SHFL.IDX P6, R14, R13, R12, R11 ;  /* 0x0000000c0d0e7389 */ /* 0x00006400000c000b */
[----:B01----:R-:W-:Y:S01]  /*10d10*/  ENDCOLLECTIVE ;  /* 0x000000000000791b */ /* 0x003fe20003800000 */
.L_x_3584:
        /* <DEDUP_REMOVED lines=18> */
.L_x_3585:
[----:B------:R-:W-:Y:S02]  /*10e40*/  IMAD.MOV.U32 R13, RZ, RZ, R0 ;  /* 0x000000ffff0d7224 */ /* 0x000fe400078e0000 */
[----:B------:R-:W-:-:S07]  /*10e50*/  IMAD.MOV.U32 R5, RZ, RZ, R14 ;  /* 0x000000ffff057224 */ /* 0x000fce00078e000e */
[----:B------:R-:W-:Y:S05]  /*10e60*/  WARPSYNC.COLLECTIVE R15, `(.L_x_3586) ;  /* 0x000000000f087348 */ /* 0x000fea0003c00000 */
[----:B------:R0:W1:Y:S02]  /*10e70*/  SHFL.IDX P6, R14, R13, R12, R11 ;  /* 0x0000000c0d0e7389 */ /* 0x00006400000c000b */
[----:B01----:R-:W-:Y:S01]  /*10e80*/  ENDCOLLECTIVE ;  /* 0x000000000000791b */ /* 0x003fe20003800000 */
.L_x_3586:
[----:B------:R-:W-:Y:S01]  /*10e90*/  ULDC.64 UR4, c[0x0][0x208] ;  /* 0x0000820000047ab9 */ /* 0x000fe20000000a00 */
[----:B------:R-:W-:Y:S02]  /*10ea0*/  IMAD.MOV.U32 R13, RZ, RZ, R4 ;  /* 0x000000ffff0d7224 */ /* 0x000fe400078e0004 */
[----:B------:R-:W-:Y:S02]  /*10eb0*/  IMAD.MOV.U32 R12, RZ, RZ, 0x6 ;  /* 0x00000006ff0c7424 */ /* 0x000fe400078e00ff */
[----:B------:R-:W-:-:S05]  /*10ec0*/  IMAD.MOV.U32 R6, RZ, RZ, R14 ;  /* 0x000000ffff067224 */ /* 0x000fca00078e000e */
[----:B------:R-:W-:-:S05]  /*10ed0*/  @!P3 LEA R6, P4, R9, R6, 0x1 ;  /* 0x000000060906b211 */ /* 0x000fca00078808ff */
[----:B------:R-:W-:Y:S01]  /*10ee0*/  @!P3 IMAD.X R5, RZ, RZ, R5, P4 ;  /* 0x000000ffff05b224 */ /* 0x000fe200020e0605 */
[----:B------:R-:W-:-:S03]  /*10ef0*/  ISETP.GE.AND P4, PT, R8, R3, PT ;  /* 0x000000030800720c */ /* 0x000fc60003f86270 */
[----:B------:R-:W-:-:S05]  /*10f00*/  @!P3 IMAD.MOV.U32 R7, RZ, RZ, R5 ;  /* 0x000000ffff07b224 */ /* 0x000fca00078e0005 */
[----:B------:R-:W-:Y:S01]  /*10f10*/  @!PT LDS RZ, [RZ] ;  /* 0x00000000fffff984 */ /* 0x000fe20000000800 */
[----:B------:R-:W-:Y:S01]  /*10f20*/  @!PT LDS RZ, [RZ] ;  /* 0x00000000fffff984 */ /* 0x000fe20000000800 */
[----:B------:R-:W-:Y:S01]  /*10f30*/  @!PT LDS RZ, [RZ] ;  /* 0x00000000fffff984 */ /* 0x000fe20000000800 */
[----:B------:R0:W-:Y:S04]  /*10f40*/  @!P3 LDGSTS.E.BYPASS.LTC128B.128 [R10+0x17c00], desc[UR4][R6.64], !P0 ;  /* 0x17c00000060abfae */ /* 0x0001e8000c101d44 */
[----:B------:R0:W-:Y:S04]  /*10f50*/  @!P3 LDGSTS.E.BYPASS.LTC128B.128 [R10+0x1bc00], desc[UR4][R6.64+0x80], !P1 ;  /* 0x1bc00080060abfae */ /* 0x0001e8000c901d44 */
[----:B------:R0:W-:Y:S02]  /*10f60*/  @!P3 LDGSTS.E.BYPASS.LTC128B.128 [R10+0x1fc00], desc[UR4][R6.64+0x100], !P2 ;  /* 0x1fc00100060abfae */ /* 0x0001e4000d101d44 */
[----:B0-----:R-:W-:Y:S05]  /*10f70*/  WARPSYNC.COLLECTIVE R15, `(.L_x_3587) ;  /* 0x000000000f087348 */ /* 0x001fea0003c00000 */
[----:B------:R1:W2:Y:S02]  /*10f80*/  SHFL.IDX P6, R14, R13, R12, R11 ;  /* 0x0000000c0d0e7389 */ /* 0x0002a400000c000b */
[----:B012---:R-:W-:Y:S01]  /*10f90*/  ENDCOLLECTIVE ;  /* 0x000000000000791b */ /* 0x007fe20003800000 */
.L_x_3587:
[----:B------:R-:W-:Y:S02]  /*10fa0*/  IMAD.MOV.U32 R13, RZ, RZ, R0 ;  /* 0x000000ffff0d7224 */ /* 0x000fe400078e0000 */
[----:B------:R-:W-:-:S07]  /*10fb0*/  IMAD.MOV.U32 R5, RZ, RZ, R14 ;  /* 0x000000ffff057224 */ /* 0x000fce00078e000e */
[----:B------:R-:W-:Y:S05]  /*10fc0*/  WARPSYNC.COLLECTIVE R15, `(.L_x_3588) ;  /* 0x000000000f087348 */ /* 0x000fea0003c00000 */
[----:B------:R0:W1:Y:S02]  /*10fd0*/  SHFL.IDX P6, R14, R13, R12, R11 ;  /* 0x0000000c0d0e7389 */ /* 0x00006400000c000b */
[----:B01----:R-:W-:Y:S01]  /*10fe0*/  ENDCOLLECTIVE ;  /* 0x000000000000791b */ /* 0x003fe20003800000 */
.L_x_3588:
        /* <DEDUP_REMOVED lines=16> */
.L_x_3589:
[----:B------:R-:W-:Y:S02]  /*110f0*/  IMAD.MOV.U32 R13, RZ, RZ, R0 ;  /* 0x000000ffff0d7224 */ /* 0x000fe400078e0000 */
[----:B------:R-:W-:-:S07]  /*11100*/  IMAD.MOV.U32 R4, RZ, RZ, R14 ;  /* 0x000000ffff047224 */ /* 0x000fce00078e000e */
[----:B------:R-:W-:Y:S05]  /*11110*/  WARPSYNC.COLLECTIVE R15, `(.L_x_3590) ;  /* 0x000000000f087348 */ /* 0x000fea0003c00000 */
[----:B------:R0:W1:Y:S02]  /*11120*/  SHFL.IDX P6, R14, R13, R12, R11 ;  /* 0x0000000c0d0e7389 */ /* 0x00006400000c000b */
[----:B01----:R-:W-:Y:S01]  /*11130*/  ENDCOLLECTIVE ;  /* 0x000000000000791b */ /* 0x003fe20003800000 */
.L_x_3590:
[----:B------:R-:W-:Y:S01]  /*11140*/  IMAD.MOV.U32 R0, RZ, RZ, R14 ;  /* 0x000000ffff007224 */ /* 0x000fe200078e000e */
[----:B------:R-:W-:Y:S06]  /*11150*/  BRA `(.L_x_3591) ;  /* 0xffffffc000ac7947 */ /* 0x000fec000383ffff */
.L_x_3489:
[----:B-1----:R1:W2:Y:S02]  /*11160*/  SYNCS.PHASECHK.TRANS64.TRYWAIT P0, [R9+URZ+0x36820], R0 ;  /* 0x03682000090075a7 */ /* 0x0022a4000800017f */
[----:B--2---:R-:W-:Y:S05]  /*11170*/  @!P0 NANOSLEEP.SYNCS 0x989680 ;  /* 0x009896800000895d */ /* 0x004fea0003900000 */
[----:B------:R-:W2:Y:S02]  /*11180*/  @!P0 SYNCS.PHASECHK.TRANS64 P0, [R9+URZ+0x36820], R0 ;  /* 0x03682000090085a7 */ /* 0x000ea4000800007f */
[----:B--2---:R-:W-:Y:S05]  /*11190*/  @!P0 BRA `(.L_x_3489) ;  /* 0xfffffffc00f08947 */ /* 0x004fea000383ffff */
[----:B------:R-:W-:Y:S05]  /*111a0*/  BRA `(.L_x_3592) ;  /* 0xffffffc400147947 */ /* 0x000fea000383ffff */
.L_x_3496:
[----:B-1----:R1:W2:Y:S02]  /*111b0*/  SYNCS.PHASECHK.TRANS64.TRYWAIT P0, [R3+URZ+0x36840], R2 ;  /* 0x03684002030075a7 */ /* 0x0022a4000800017f */
[----:B--2---:R-:W-:Y:S05]  /*111c0*/  @!P0 NANOSLEEP.SYNCS 0x989680 ;  /* 0x009896800000895d */ /* 0x004fea0003900000 */
[----:B------:R-:W2:Y:S02]  /*111d0*/  @!P0 SYNCS.PHASECHK.TRANS64 P0, [R3+URZ+0x36840], R2 ;  /* 0x03684002030085a7 */ /* 0x000ea4000800007f */
[----:B--2---:R-:W-:Y:S05]  /*111e0*/  @!P0 BRA `(.L_x_3496) ;  /* 0xfffffffc00f08947 */ /* 0x004fea000383ffff */
[----:B------:R-:W-:Y:S05]  /*111f0*/  BRA `(.L_x_3593) ;  /* 0xffffffc400c87947 */ /* 0x000fea000383ffff */
.L_x_3503:
[----:B0-----:R0:W1:Y:S02]  /*11200*/  SYNCS.PHASECHK.TRANS64.TRYWAIT P0, [R3+URZ+0x60], R2 ;  /* 0x00006002030075a7 */ /* 0x001064000800017f */
[----:B-1----:R-:W-:Y:S05]  /*11210*/  @!P0 NANOSLEEP.SYNCS 0x989680 ;  /* 0x009896800000895d */ /* 0x002fea0003900000 */
[----:B------:R-:W1:Y:S02]  /*11220*/  @!P0 SYNCS.PHASECHK.TRANS64 P0, [R3+URZ+0x60], R2 ;  /* 0x00006002030085a7 */ /* 0x000e64000800007f */
[----:B-1----:R-:W-:Y:S05]  /*11230*/  @!P0 BRA `(.L_x_3503) ;  /* 0xfffffffc00f08947 */ /* 0x002fea000383ffff */
[----:B------:R-:W-:Y:S05]  /*11240*/  BRA `(.L_x_3594) ;  /* 0xffffffc800d87947 */ /* 0x000fea000383ffff */
.L_x_3514:
[----:B-1----:R1:W2:Y:S02]  /*11250*/  SYNCS.PHASECHK.TRANS64.TRYWAIT P0, [R3+URZ+0x36840], R2 ;  /* 0x03684002030075a7 */ /* 0x0022a4000800017f */
[----:B--2---:R-:W-:Y:S05]  /*11260*/  @!P0 NANOSLEEP.SYNCS 0x989680 ;  /* 0x009896800000895d */ /* 0x004fea0003900000 */
[----:B------:R-:W2:Y:S02]  /*11270*/  @!P0 SYNCS.PHASECHK.TRANS64 P0, [R3+URZ+0x36840], R2 ;  /* 0x03684002030085a7 */ /* 0x000ea4000800007f */
[----:B--2---:R-:W-:Y:S05]  /*11280*/  @!P0 BRA `(.L_x_3514) ;  /* 0xfffffffc00f08947 */ /* 0x004fea000383ffff */
[----:B------:R-:W-:Y:S05]  /*11290*/  BRA `(.L_x_3595) ;  /* 0xffffffd000987947 */ /* 0x000fea000383ffff */
.L_x_3521:
[----:B0-----:R0:W1:Y:S02]  /*112a0*/  SYNCS.PHASECHK.TRANS64.TRYWAIT P0, [R2+URZ+0x60], R3 ;  /* 0x00006003020075a7 */ /* 0x001064000800017f */
[----:B-1----:R-:W-:Y:S05]  /*112b0*/  @!P0 NANOSLEEP.SYNCS 0x989680 ;  /* 0x009896800000895d */ /* 0x002fea0003900000 */
[----:B------:R-:W1:Y:S02]  /*112c0*/  @!P0 SYNCS.PHASECHK.TRANS64 P0, [R2+URZ+0x60], R3 ;  /* 0x00006003020085a7 */ /* 0x000e64000800007f */
[----:B-1----:R-:W-:Y:S05]  /*112d0*/  @!P0 BRA `(.L_x_3521) ;  /* 0xfffffffc00f08947 */ /* 0x002fea000383ffff */
[----:B------:R-:W-:Y:S05]  /*112e0*/  BRA `(.L_x_3596) ;  /* 0xffffffd400a87947 */ /* 0x000fea000383ffff */
.L_x_3531:
[----:B--2---:R2:W3:Y:S02]  /*112f0*/  SYNCS.PHASECHK.TRANS64.TRYWAIT P0, [R2+URZ+0x36840], R3 ;  /* 0x03684003020075a7 */ /* 0x0044e4000800017f */
[----:B---3--:R-:W-:Y:S05]  /*11300*/  @!P0 NANOSLEEP.SYNCS 0x989680 ;  /* 0x009896800000895d */ /* 0x008fea0003900000 */
[----:B------:R-:W3:Y:S02]  /*11310*/  @!P0 SYNCS.PHASECHK.TRANS64 P0, [R2+URZ+0x36840], R3 ;  /* 0x03684003020085a7 */ /* 0x000ee4000800007f */
[----:B---3--:R-:W-:Y:S05]  /*11320*/  @!P0 BRA `(.L_x_3531) ;  /* 0xfffffffc00f08947 */ /* 0x008fea000383ffff */
[----:B------:R-:W-:Y:S05]  /*11330*/  BRA `(.L_x_3597) ;  /* 0xffffffdc00387947 */ /* 0x000fea000383ffff */
.L_x_3538:
[----:B0-----:R0:W1:Y:S02]  /*11340*/  SYNCS.PHASECHK.TRANS64.TRYWAIT P0, [R2+URZ+0x60], R5 ;  /* 0x00006005020075a7 */ /* 0x001064000800017f */
[----:B-1----:R-:W-:Y:S05]  /*11350*/  @!P0 NANOSLEEP.SYNCS 0x989680 ;  /* 0x009896800000895d */ /* 0x002fea0003900000 */
[----:B------:R-:W1:Y:S02]  /*11360*/  @!P0 SYNCS.PHASECHK.TRANS64 P0, [R2+URZ+0x60], R5 ;  /* 0x00006005020085a7 */ /* 0x000e64000800007f */
[----:B-1----:R-:W-:Y:S05]  /*11370*/  @!P0 BRA `(.L_x_3538) ;  /* 0xfffffffc00f08947 */ /* 0x002fea000383ffff */
[----:B------:R-:W-:Y:S05]  /*11380*/  BRA `(.L_x_3598) ;  /* 0xffffffe000487947 */ /* 0x000fea000383ffff */
.L_x_3548:
[----:B-1----:R1:W3:Y:S02]  /*11390*/  SYNCS.PHASECHK.TRANS64.TRYWAIT P0, [R2+URZ+0x36860], R3 ;  /* 0x03686003020075a7 */ /* 0x0022e4000800017f */
[----:B---3--:R-:W-:Y:S05]  /*113a0*/  @!P0 NANOSLEEP.SYNCS 0x989680 ;  /* 0x009896800000895d */ /* 0x008fea0003900000 */
[----:B------:R-:W3:Y:S02]  /*113b0*/  @!P0 SYNCS.PHASECHK.TRANS64 P0, [R2+URZ+0x36860], R3 ;  /* 0x03686003020085a7 */ /* 0x000ee4000800007f */
[----:B---3--:R-:W-:Y:S05]  /*113c0*/  @!P0 BRA `(.L_x_3548) ;  /* 0xfffffffc00f08947 */ /* 0x008fea000383ffff */
[----:B------:R-:W-:Y:S05]  /*113d0*/  BRA `(.L_x_3599) ;  /* 0xffffffe400807947 */ /* 0x000fea000383ffff */
.L_x_3556:
[----:B0-----:R0:W1:Y:S02]  /*113e0*/  SYNCS.PHASECHK.TRANS64.TRYWAIT P0, [R0+URZ+0x36820], R3 ;  /* 0x03682003000075a7 */ /* 0x001064000800017f */
[----:B-1----:R-:W-:Y:S05]  /*113f0*/  @!P0 NANOSLEEP.SYNCS 0x989680 ;  /* 0x009896800000895d */ /* 0x002fea0003900000 */
[----:B------:R-:W1:Y:S02]  /*11400*/  @!P0 SYNCS.PHASECHK.TRANS64 P0, [R0+URZ+0x36820], R3 ;  /* 0x03682003000085a7 */ /* 0x000e64000800007f */
[----:B-1----:R-:W-:Y:S05]  /*11410*/  @!P0 BRA `(.L_x_3556) ;  /* 0xfffffffc00f08947 */ /* 0x002fea000383ffff */
[----:B------:R-:W-:Y:S05]  /*11420*/  BRA `(.L_x_3600) ;  /* 0xffffffe800c87947 */ /* 0x000fea000383ffff */
.L_x_3557:
        /* <DEDUP_REMOVED lines=11> */
.L_x_3602:
[----:B------:R-:W-:Y:S05]  /*114e0*/  BSYNC B0 ;  /* 0x0000000000007941 */ /* 0x000fea0003800000 */
.L_x_3601:
[----:B------:R-:W-:Y:S05]  /*114f0*/  BRA `(.L_x_3603) ;  /* 0xffffffe800b07947 */ /* 0x000fea000383ffff */
.L_x_3560:
[----:B------:R-:W-:Y:S01]  /*11500*/  BSSY B1, `(.L_x_3604) ;  /* 0x0000006000017945 */ /* 0x000fe20003800000 */
[----:B------:R-:W-:-:S07]  /*11510*/  IMAD.MOV.U32 R15, RZ, RZ, -0x1 ;  /* 0xffffffffff0f7424 */ /* 0x000fce00078e00ff */
[----:B012---:R-:W-:Y:S05]  /*11520*/  WARPSYNC.COLLECTIVE R15, `(.L_x_3605) ;  /* 0x000000000f0c7348 */ /* 0x007fea0003c00000 */
[----:B------:R-:W-:Y:S02]  /*11530*/  ELECT P6, UR62, PT ;  /* 0x00000000003e782f */ /* 0x000fe400038c0000 */
[----:B------:R-:W-:Y:S01]  /*11540*/  MOV R14, UR62 ;  /* 0x0000003e000e7c02 */ /* 0x000fe20008000f00 */
[----:B012---:R-:W-:Y:S10]  /*11550*/  ENDCOLLECTIVE ;  /* 0x000000000000791b */ /* 0x007ff40003800000 */
.L_x_3605:
[----:B------:R-:W-:Y:S05]  /*11560*/  BSYNC B1 ;  /* 0x0000000000017941 */ /* 0x000fea0003800000 */
.L_x_3604:
[----:B------:R-:W-:Y:S05]  /*11570*/  BRA `(.L_x_3606) ;  /* 0xffffffe800a87947 */ /* 0x000fea000383ffff */
.L_x_3562:
[----:B0-----:R0:W1:Y:S02]  /*11580*/  SYNCS.PHASECHK.TRANS64.TRYWAIT P0, [R6+URZ], R5 ;  /* 0x00000005060075a7 */ /* 0x001064000800017f */
[----:B-1----:R-:W-:Y:S05]  /*11590*/  @!P0 NANOSLEEP.SYNCS 0x989680 ;  /* 0x009896800000895d */ /* 0x002fea0003900000 */
[----:B------:R-:W1:Y:S02]  /*115a0*/  @!P0 SYNCS.PHASECHK.TRANS64 P0, [R6+URZ], R5 ;  /* 0x00000005060085a7 */ /* 0x000e64000800007f */
[----:B-1----:R-:W-:Y:S05]  /*115b0*/  @!P0 BRA `(.L_x_3562) ;  /* 0xfffffffc00f08947 */ /* 0x002fea000383ffff */
[----:B------:R-:W-:Y:S05]  /*115c0*/  BRA `(.L_x_3607) ;  /* 0xffffffe800e07947 */ /* 0x000fea000383ffff */
.L_x_3563:
[----:B-1----:R1:W3:Y:S02]  /*115d0*/  SYNCS.PHASECHK.TRANS64.TRYWAIT P0, [R3+URZ], R2 ;  /* 0x00000002030075a7 */ /* 0x0022e4000800017f */
[----:B---3--:R-:W-:Y:S05]  /*115e0*/  @!P0 NANOSLEEP.SYNCS 0x989680 ;  /* 0x009896800000895d */ /* 0x008fea0003900000 */
[----:B------:R-:W3:Y:S02]  /*115f0*/  @!P0 SYNCS.PHASECHK.TRANS64 P0, [R3+URZ], R2 ;  /* 0x00000002030085a7 */ /* 0x000ee4000800007f */
[----:B---3--:R-:W-:Y:S05]  /*11600*/  @!P0 BRA `(.L_x_3563) ;  /* 0xfffffffc00f08947 */ /* 0x008fea000383ffff */
[----:B------:R-:W-:Y:S05]  /*11610*/  BRA `(.L_x_3608) ;  /* 0xffffffe800d47947 */ /* 0x000fea000383ffff */
.L_x_3565:
[----:B-1----:R1:W3:Y:S02]  /*11620*/  SYNCS.PHASECHK.TRANS64.TRYWAIT P0, [R18+URZ], R5 ;  /* 0x00000005120075a7 */ /* 0x0022e4000800017f */
[----:B---3--:R-:W-:Y:S05]  /*11630*/  @!P0 NANOSLEEP.SYNCS 0x989680 ;  /* 0x009896800000895d */ /* 0x008fea0003900000 */
[----:B------:R-:W3:Y:S02]  /*11640*/  @!P0 SYNCS.PHASECHK.TRANS64 P0, [R18+URZ], R5 ;  /* 0x00000005120085a7 */ /* 0x000ee4000800007f */
[----:B---3--:R-:W-:Y:S05]  /*11650*/  @!P0 BRA `(.L_x_3565) ;  /* 0xfffffffc00f08947 */ /* 0x008fea000383ffff */
[----:B------:R-:W-:Y:S05]  /*11660*/  BRA `(.L_x_3609) ;  /* 0xffffffe800d87947 */ /* 0x000fea000383ffff */
.L_x_3610:
        /* <DEDUP_REMOVED lines=9> */
.L_x_15303:


//--------------------- .text._ZN7cutlass13device_kernelIN5flash11enable_sm90INS1_16FlashAttnFwdSm90INS1_25CollectiveMainloopFwdSm90ILi2EN4cute5tupleIJNS5_1CILi2EEENS7_ILi1EEES9_EEENS6_IJNS7_ILi128EEENS7_ILi112EEENS7_ILi192EEEEEELi192ENS_6half_tEfNS_4arch4Sm90ELb0ELb0ELb0ELb0ELb0ELb0ELb0ELb1ELb1ELb1ELb0ELb0EEENS1_21CollectiveEpilogueFwdINS6_IJSB_SD_SC_EEESA_SF_SH_Li256ELb0ELb1ELb0ELb0EEENS1_29StaticPersistentTileSchedulerILb0EEEEEEEEEvNT_6ParamsE --------------------------
	.section	.text._ZN7cutlass13device_kernelIN5flash11enable_sm90INS1_16FlashAttnFwdSm90INS1_25CollectiveMainloopFwdSm90ILi2EN4cute5tupleIJNS5_1CILi2EEENS7_ILi1EEES9_EEENS6_IJNS7_ILi128EEENS7_ILi112EEENS7_ILi192EEEEEELi192ENS_6half_tEfNS_4arch4Sm90ELb0ELb0ELb0ELb0ELb0ELb0ELb0ELb1ELb1ELb1ELb0ELb0EEENS1_21CollectiveEpilogueFwdINS6_IJSB_SD_SC_EEESA_SF_SH_Li256ELb0ELb1ELb0ELb0EEENS1_29StaticPersistentTileSchedulerILb0EEEEEEEEEvNT_6ParamsE,"ax",@progbits
	.align	128
.text._ZN7cutlass13device_kernelIN5flash11enable_sm90INS1_16FlashAttnFwdSm90INS1_25CollectiveMainloopFwdSm90ILi2EN4cute5tupleIJNS5_1CILi2EEENS7_ILi1EEES9_EEENS6_IJNS7_ILi128EEENS7_ILi112EEENS7_ILi192EEEEEELi192ENS_6half_tEfNS_4arch4Sm90ELb0ELb0ELb0ELb0ELb0ELb0ELb0ELb1ELb1ELb1ELb0ELb0EEENS1_21CollectiveEpilogueFwdINS6_IJSB_SD_SC_EEESA_SF_SH_Li256ELb0ELb1ELb0ELb0EEENS1_29StaticPersistentTileSchedulerILb0EEEEEEEEEvNT_6ParamsE:
        .type           _ZN7cutlass13device_kernelIN5flash11enable_sm90INS1_16FlashAttnFwdSm90INS1_25CollectiveMainloopFwdSm90ILi2EN4cute5tupleIJNS5_1CILi2EEENS7_ILi1EEES9_EEENS6_IJNS7_ILi128EEENS7_ILi112EEENS7_ILi192EEEEEELi192ENS_6half_tEfNS_4arch4Sm90ELb0ELb0ELb0ELb0ELb0ELb0ELb0ELb1ELb1ELb1ELb0ELb0EEENS1_21CollectiveEpilogueFwdINS6_IJSB_SD_SC_EEESA_SF_SH_Li256ELb0ELb1ELb0ELb0EEENS1_29StaticPersistentTileSchedulerILb0EEEEEEEEEvNT_6ParamsE,@function
        .size           _ZN7cutlass13device_kernelIN5flash11enable_sm90INS1_16FlashAttnFwdSm90INS1_25CollectiveMainloopFwdSm90ILi2EN4cute5tupleIJNS5_1CILi2EEENS7_ILi1EEES9_EEENS6_IJNS7_ILi128EEENS7_ILi112EEENS7_ILi192EEEEEELi192ENS_6half_tEfNS_4arch4Sm90ELb0ELb0ELb0ELb0ELb0ELb0ELb0ELb1ELb1ELb1ELb0ELb0EEENS1_21CollectiveEpilogueFwdINS6_IJSB_SD_SC_EEESA_SF_SH_Li256ELb0ELb1ELb0ELb0EEENS1_29StaticPersistentTileSchedulerILb0EEEEEEEEEvNT_6ParamsE,(.L_x_15304 - _ZN7cutlass13device_kernelIN5flash11enable_sm90INS1_16FlashAttnFwdSm90INS1_25CollectiveMainloopFwdSm90ILi2EN4cute5tupleIJNS5_1CILi2EEENS7_ILi1EEES9_EEENS6_IJNS7_ILi128EEENS7_ILi112EEENS7_ILi192EEEEEELi192ENS_6half_tEfNS_4arch4Sm90ELb0ELb0ELb0ELb0ELb0ELb0ELb0ELb1ELb1ELb1ELb0ELb0EEENS1_21CollectiveEpilogueFwdINS6_IJSB_SD_SC_EEESA_SF_SH_Li256ELb0ELb1ELb0ELb0EEENS1_29StaticPersistentTileSchedulerILb0EEEEEEEEEvNT_6ParamsE)
        .other          _ZN7cutlass13device_kernelIN5flash11enable_sm90INS1_16FlashAttnFwdSm90INS1_25CollectiveMainloopFwdSm90ILi2EN4cute5tupleIJNS5_1CILi2EEENS7_ILi1EEES9_EEENS6_IJNS7_ILi128EEENS7_ILi112EEENS7_ILi192EEEEEELi192ENS_6half_tEfNS_4arch4Sm90ELb0ELb0ELb0ELb0ELb0ELb0ELb0ELb1ELb1ELb1ELb0ELb0EEENS1_21CollectiveEpilogueFwdINS6_IJSB_SD_SC_EEESA_SF_SH_Li256ELb0ELb1ELb0ELb0EEENS1_29StaticPersistentTileSchedulerILb0EEEEEEEEEvNT_6ParamsE,@"STO_CUDA_ENTRY STV_DEFAULT"
_ZN7cutlass13device_kernelIN5flash11enable_sm90INS1_16FlashAttnFwdSm90INS1_25CollectiveMainloopFwdSm90ILi2EN4cute5tupleIJNS5_1CILi2EEENS7_ILi1EEES9_EEENS6_IJNS7_ILi128EEENS7_ILi112EEENS7_ILi192EEEEEELi192ENS_6half_tEfNS_4arch4Sm90ELb0ELb0ELb0ELb0ELb0ELb0ELb0ELb1ELb1ELb1ELb0ELb0EEENS1_21CollectiveEpilogueFwdINS6_IJSB_SD_SC_EEESA_SF_SH_Li256ELb0ELb1ELb0ELb0EEENS1_29StaticPersistentTileSchedulerILb0EEEEEEEEEvNT_6ParamsE:
        /* <DEDUP_REMOVED lines=17> */
.L_x_3612:
[----:B------:R-:W-:Y:S05]  /*0110*/  BSYNC B0 ;  /* 0x0000000000007941 */ /* 0x000fea0003800000 */
.L_x_3611:
[----:B------:R-:W-:Y:S01]  /*0120*/  VOTEU.ANY UP0, P0 ;  /* 0x00000000003f7886 */ /* 0x000fe20000000100 */
[----:B------:R-:W0:Y:S01]  /*0130*/  SHFL.IDX PT, R4, R2, RZ, 0x1f ;  /* 0x00001fff02047589 */ /* 0x000e2200000e0000 */
[----:B------:R-:W-:Y:S01]  /*0140*/  UMOV UR4, 0x80 ;  /* 0x0000008000047882 */ /* 0x000fe20000000000 */
[----:B------:R-:W-:Y:S01]  /*0150*/  UMOV UR7, 0x200 ;  /* 0x0000020000077882 */ /* 0x000fe20000000000 */
[----:B------:R-:W-:Y:S01]  /*0160*/  SHF.R.U32.HI R3, RZ, 0x7, R0 ;  /* 0x00000007ff037819 */ /* 0x000fe20000011600 */
[----:B------:R-:W1:Y:S01]  /*0170*/  @UP0 S2UR UR8, SR_CgaCtaId ;  /* 0x00000000000809c3 */ /* 0x000e620000008800 */
[----:B------:R-:W-:Y:S01]  /*0180*/  @UP0 UMOV UR6, 0x400 ;  /* 0x0000040000060882 */ /* 0x000fe20000000000 */
[----:B------:R-:W-:-:S04]  /*0190*/  @UP0 UIADD3 UR4, -UR4, 0x100000, URZ ;  /* 0x0010000004040890 */ /* 0x000fc8000fffe13f */
[----:B------:R-:W-:Y:S02]  /*01a0*/  @UP0 USHF.L.U32 UR5, UR4, 0xb, URZ ;  /* 0x0000000b04050899 */ /* 0x000fe4000800063f */
[----:B------:R-:W-:Y:S01]  /*01b0*/  @UP0 USHF.L.U32 UR4, UR4, 0x1, URZ ;  /* 0x0000000104040899 */ /* 0x000fe2000800063f */
[----:B------:R-:W-:Y:S01]  /*01c0*/  VOTEU.ANY UP1, P0 ;  /* 0x00000000003f7886 */ /* 0x000fe20000020100 */
[----:B------:R-:W2:Y:S01]  /*01d0*/  SHFL.IDX PT, R3, R3, RZ, 0x1f ;  /* 0x00001fff03037589 */ /* 0x000ea200000e0000 */
[----:B0-----:R-:W-:Y:S01]  /*01e0*/  ISETP.NE.AND P1, PT, R4, RZ, PT ;  /* 0x000000ff0400720c */ /* 0x001fe20003f25270 */
[----:B-1----:R-:W-:Y:S02]  /*01f0*/  @UP0 ULEA UR8, UR8, UR6, 0x18 ;  /* 0x0000000608080291 */ /* 0x002fe4000f8ec03f */
[----:B------:R-:W-:-:S04]  /*0200*/  @UP0 UIADD3 UR6, -UR7, 0x100000, URZ ;  /* 0x0010000007060890 */ /* 0x000fc8000fffe13f */
[----:B------:R-:W-:Y:S02]  /*0210*/  @UP0 USHF.L.U32 UR7, UR6, 0xb, URZ ;  /* 0x0000000b06070899 */ /* 0x000fe4000800063f */
[----:B------:R-:W-:Y:S01]  /*0220*/  @UP0 USHF.L.U32 UR6, UR6, 0x1, URZ ;  /* 0x0000000106060899 */ /* 0x000fe2000800063f */
[----:B------:R-:W-:Y:S01]  /*0230*/  VOTEU.ANY UP0, P0 ;  /* 0x00000000003f7886 */ /* 0x000fe20000000100 */
[----:B------:R-:W0:Y:S04]  /*0240*/  FENCE.VIEW.ASYNC.S ;  /* 0x00000000000073c6 */ /* 0x000e280000000000 */
[----:B0-----:R0:W1:Y:S06]  /*0250*/  @UP0 SYNCS.EXCH.64 URZ, [UR8+0x36800], UR4 ;  /* 0x03680004083f05b2 */ /* 0x00106c0008000100 */
[----:B------:R0:W3:Y:S01]  /*0260*/  @UP1 SYNCS.EXCH.64 URZ, [UR8+0x36820], UR6 ;  /* 0x03682006083f15b2 */ /* 0x0000e20008000100 */
[----:B--2---:R-:W-:Y:S05]  /*0270*/  @P1 BRA `(.L_x_3613) ;  /* 0x0000000000481947 */ /* 0x004fea0003800000 */
        /* <DEDUP_REMOVED lines=17> */
[----:B--2---:R-:W-:Y:S01]  /*0390*/  NOP ;  /* 0x0000000000007918 */ /* 0x004fe20000000000 */
.L_x_3613:
[----:B0-----:R-:W0:Y:S01]  /*03a0*/  S2UR UR4, SR_CTAID.Y ;  /* 0x00000000000479c3 */ /* 0x001e220000002600 */
[----:B------:R-:W2:Y:S01]  /*03b0*/  SHFL.IDX PT, R8, R2, RZ, 0x1f ;  /* 0x00001fff02087589 */ /* 0x000ea200000e0000 */
[----:B------:R-:W-:Y:S01]  /*03c0*/  ULDC UR5, c[0x0][0x154] ;  /* 0x0000550000057ab9 */ /* 0x000fe20000000800 */
[----:B------:R-:W-:-:S05]  /*03d0*/  NOP ;  /* 0x0000000000007918 */ /* 0x000fca0000000000 */
[----:B------:R-:W5:Y:S08]  /*03e0*/  S2UR UR6, SR_CTAID.X ;  /* 0x00000000000679c3 */ /* 0x000f700000002500 */
[----:B------:R-:W1:Y:S01]  /*03f0*/  LDC R9, c[0x0][0x148] ;  /* 0x00005200ff097b82 */ /* 0x000e620000000800 */
[----:B0-----:R-:W-:Y:S02]  /*0400*/  I2FP.F32.U32 R5, UR4 ;  /* 0x0000000400057c45 */ /* 0x001fe40008201000 */
[----:B--2---:R-:W-:-:S03]  /*0410*/  ISETP.NE.AND P0, PT, R8, RZ, PT ;  /* 0x000000ff0800720c */ /* 0x004fc60003f05270 */
        /* <DEDUP_REMOVED lines=24> */
[----:B------:R0:W2:Y:S01]  /*05a0*/  SYNCS.EXCH.64 URZ, [UR8+0x36860], UR6 ;  /* 0x03686006083f75b2 */ /* 0x0000a20008000100 */
[----:B------:R0:W0:Y:S01]  /*05b0*/  SYNCS.EXCH.64 URZ, [UR8+0x36858], UR4 ;  /* 0x03685804083f75b2 */ /* 0x0000220008000100 */
[----:B------:R0:W0:Y:S01]  /*05c0*/  SYNCS.EXCH.64 URZ, [UR8+0x36868], UR6 ;  /* 0x03686806083f75b2 */ /* 0x0000220008000100 */
[----:B------:R-:W-:Y:S01]  /*05d0*/  NOP ;  /* 0x0000000000007918 */ /* 0x000fe20000000000 */
.L_x_3614:
        /* <DEDUP_REMOVED lines=35> */
.L_x_3615:
[----:B------:R-:W5:Y:S01]  /*0810*/  SHFL.IDX PT, R14, R2, RZ, 0x1f ;  /* 0x00001fff020e7589 */ /* 0x000f6200000e0000 */
[----:B------:R-:W-:Y:S01]  /*0820*/  LEA.HI R11, R11, R8, RZ, 0x2 ;  /* 0x000000080b0b7211 */ /* 0x000fe200078f10ff */
[----:B0-----:R-:W0:Y:S01]  /*0830*/  S2UR UR4, SR_CTAID.X ;  /* 0x00000000000479c3 */ /* 0x001e220000002500 */
[----:B------:R-:W-:Y:S01]  /*0840*/  LOP3.LUT R9, R9, 0x3ffffffc, RZ, 0xc0, !PT ;  /* 0x3ffffffc09097812 */ /* 0x000fe200078ec0ff */
[----:B------:R-:W-:Y:S01]  /*0850*/  IMAD.IADD R6, R7, 0x1, -R6 ;  /* 0x0000000107067824 */ /* 0x000fe200078e0a06 */
[----:B------:R-:W-:Y:S01]  /*0860*/  LOP3.LUT R11, R11, 0x3ffffffc, RZ, 0xc0, !PT ;  /* 0x3ffffffc0b0b7812 */ /* 0x000fe200078ec0ff */
[----:B------:R-:W-:Y:S01]  /*0870*/  IMAD.MOV R7, RZ, RZ, -R10 ;  /* 0x000000ffff077224 */ /* 0x000fe200078e0a0a */
[----:B------:R-:W-:Y:S01]  /*0880*/  NOP ;  /* 0x0000000000007918 */ /* 0x000fe20000000000 */
[----:B------:R-:W-:Y:S02]  /*0890*/  IMAD.IADD R9, R4, 0x1, -R9 ;  /* 0x0000000104097824 */ /* 0x000fe400078e0a09 */
[----:B------:R-:W-:-:S02]  /*08a0*/  IMAD.IADD R11, R8, 0x1, -R11 ;  /* 0x00000001080b7824 */ /* 0x000fc400078e0a0b */
[----:B------:R-:W1:Y:S01]  /*08b0*/  LDC R8, c[0x0][0x140] ;  /* 0x00005000ff087b82 */ /* 0x000e620000000800 */
[--C-:B------:R-:W-:Y:S02]  /*08c0*/  IMAD R9, R9, 0x4, R6.reuse ;  /* 0x0000000409097824 */ /* 0x100fe400078e0206 */
[----:B------:R-:W-:-:S03]  /*08d0*/  IMAD R11, R11, 0x4, R6 ;  /* 0x000000040b0b7824 */ /* 0x000fc600078e0206 */
[----:B------:R-:W-:Y:S02]  /*08e0*/  LEA.HI R4, R9, R9, RZ, 0x1 ;  /* 0x0000000909047211 */ /* 0x000fe400078f08ff */
[----:B------:R-:W-:Y:S02]  /*08f0*/  LEA.HI R6, R11, R11, RZ, 0x1 ;  /* 0x0000000b0b067211 */ /* 0x000fe400078f08ff */
[----:B------:R-:W-:Y:S02]  /*0900*/  LOP3.LUT R4, R4, 0xfffffffe, RZ, 0xc0, !PT ;  /* 0xfffffffe04047812 */ /* 0x000fe400078ec0ff */
[----:B-----5:R-:W-:Y:S01]  /*0910*/  ISETP.NE.AND P0, PT, R14, RZ, PT ;  /* 0x000000ff0e00720c */ /* 0x020fe20003f05270 */
[----:B0-----:R-:W-:Y:S01]  /*0920*/  IMAD R7, R12, R7, UR4 ;  /* 0x000000040c077e24 */ /* 0x001fe2000f8e0207 */
[----:B------:R-:W-:Y:S01]  /*0930*/  LOP3.LUT R6, R6, 0xfffffffe, RZ, 0xc0, !PT ;  /* 0xfffffffe06067812 */ /* 0x000fe200078ec0ff */
[----:B------:R-:W-:-:S04]  /*0940*/  IMAD.IADD R4, R9, 0x1, -R4 ;  /* 0x0000000109047824 */ /* 0x000fc800078e0a04 */
[----:B------:R-:W-:Y:S01]  /*0950*/  IMAD.IADD R6, R11, 0x1, -R6 ;  /* 0x000000010b067824 */ /* 0x000fe200078e0a06 */
[----:B------:R-:W-:-:S05]  /*0960*/  ISETP.NE.AND P4, PT, R4, R7, PT ;  /* 0x000000070400720c */ /* 0x000fca0003f85270 */
[----:B------:R-:W-:Y:S08]  /*0970*/  @P0 BRA `(.L_x_3616) ;  /* 0x0000000000480947 */ /* 0x000ff00003800000 */
        /* <DEDUP_REMOVED lines=18> */
.L_x_3616:
[----:B------:R-:W5:Y:S01]  /*0aa0*/  SHFL.IDX PT, R10, R2, RZ, 0x1f ;  /* 0x00001fff020a7589 */ /* 0x000f6200000e0000 */
[----:B------:R-:W-:Y:S01]  /*0ab0*/  IMAD.SHL.U32 R22, R9, 0x4, RZ ;  /* 0x0000000409167824 */ /* 0x000fe200078e00ff */
[----:B------:R-:W-:Y:S01]  /*0ac0*/  ISETP.NE.AND P3, PT, R6, R7, PT ;  /* 0x000000070600720c */ /* 0x000fe20003f65270 */
[----:B------:R-:W-:Y:S01]  /*0ad0*/  IMAD.SHL.U32 R6, R11, 0x4, RZ ;  /* 0x000000040b067824 */ /* 0x000fe200078e00ff */
[----:B------:R-:W-:Y:S01]  /*0ae0*/  LOP3.LUT P0, RZ, R5, 0x7, RZ, 0xc0, !PT ;  /* 0x0000000705ff7812 */ /* 0x000fe2000780c0ff */
        /* <DEDUP_REMOVED lines=10> */
[----:B------:R-:W-:Y:S02]  /*0b90*/  @P3 SHF.R.S32.HI R6, RZ, 0x1, R6 ;  /* 0x00000001ff063819 */ /* 0x000fe40000011406 */
[----:B------:R-:W-:-:S02]  /*0ba0*/  @P4 SEL R18, RZ, 0x1, P5 ;  /* 0x00000001ff124807 */ /* 0x000fc40002800000 */
[----:B-----5:R-:W-:Y:S02]  /*0bb0*/  ISETP.NE.AND P5, PT, R10, RZ, PT ;  /* 0x000000ff0a00720c */ /* 0x020fe40003fa5270 */
[----:B------:R-:W-:Y:S02]  /*0bc0*/  ISETP.NE.AND P2, PT, R3, RZ, PT ;  /* 0x000000ff0300720c */ /* 0x000fe40003f45270 */
[----:B------:R-:W-:Y:S02]  /*0bd0*/  @P3 ISETP.NE.AND P4, PT, R6, R13, PT ;  /* 0x0000000d0600320c */ /* 0x000fe40003f85270 */
[----:B------:R-:W-:Y:S02]  /*0be0*/  SEL R3, RZ, 0x1, !P6 ;  /* 0x00000001ff037807 */ /* 0x000fe40007000000 */
[----:B------:R-:W-:Y:S02]  /*0bf0*/  ISETP.LT.U32.AND P0, PT, R19, 0x2, !P0 ;  /* 0x000000021300780c */ /* 0x000fe40004701070 */
[----:B-1----:R-:W-:-:S02]  /*0c00*/  ISETP.EQ.U32.AND P1, PT, R8, 0x1, PT ;  /* 0x000000010800780c */ /* 0x002fc40003f22070 */
[----:B------:R-:W-:Y:S02]  /*0c10*/  LOP3.LUT R18, R18, R3, RZ, 0xc0, !PT ;  /* 0x0000000312127212 */ /* 0x000fe400078ec0ff */
[----:B------:R-:W-:Y:S02]  /*0c20*/  SEL R4, RZ, 0x1, !P0 ;  /* 0x00000001ff047807 */ /* 0x000fe40004000000 */
        /* <DEDUP_REMOVED lines=20> */
.L_x_3617:
[----:B------:R-:W-:Y:S01]  /*0d70*/  LOP3.LUT R17, R17, R4, RZ, 0xc0, !PT ;  /* 0x0000000411117212 */ /* 0x000fe200078ec0ff */
[----:B------:R-:W-:Y:S01]  /*0d80*/  NOP ;  /* 0x0000000000007918 */ /* 0x000fe20000000000 */
[----:B------:R-:W-:Y:S05]  /*0d90*/  @!P1 BRA `(.L_x_3618) ;  /* 0x0000000000089947 */ /* 0x000fea0003800000 */
[----:B0-234-:R-:W-:Y:S01]  /*0da0*/  UCGABAR_ARV ;  /* 0x00000000000079c7 */ /* 0x01dfe20008000000 */
[----:B------:R-:W-:Y:S05]  /*0db0*/  BRA `(.L_x_3619) ;  /* 0x0000000000047947 */ /* 0x000fea0003800000 */
.L_x_3618:
[----:B0-234-:R-:W-:Y:S01]  /*0dc0*/  NOP ;  /* 0x0000000000007918 */ /* 0x01dfe20000000000 */
.L_x_3619:
[----:B------:R-:W-:Y:S05]  /*0dd0*/  @!P1 BRA `(.L_x_3620) ;  /* 0x00000000000c9947 */ /* 0x000fea0003800000 */
[----:B------:R-:W-:Y:S01]  /*0de0*/  UCGABAR_WAIT ;  /* 0x0000000000007dc7 */ /* 0x000fe20008000000 */
[----:B------:R-:W-:Y:S01]  /*0df0*/  CCTL.IVALL ;  /* 0x00000000ff00798f */ /* 0x000fe20002000000 */
[----:B------:R-:W-:Y:S05]  /*0e00*/  BRA `(.L_x_3621) ;  /* 0x0000000000047947 */ /* 0x000fea0003800000 */
.L_x_3620:
[----:B------:R-:W-:Y:S06]  /*0e10*/  BAR.SYNC.DEFER_BLOCKING 0x0 ;  /* 0x0000000000007b1d */ /* 0x000fec0000010000 */
.L_x_3621:
[----:B------:R-:W-:-:S05]  /*0e20*/  IMAD.MOV.U32 R3, RZ, RZ, 0x1 ;  /* 0x00000001ff037424 */ /* 0x000fca00078e00ff */
[----:B------:R-:W-:-:S05]  /*0e30*/  SEL R3, R3, 0x2, !P2 ;  /* 0x0000000203037807 */ /* 0x000fca0005000000 */
[----:B------:R0:W-:Y:S01]  /*0e40*/  STL [R1+0x2c], R3 ;  /* 0x00002c0301007387 */ /* 0x0001e20000100800 */
[----:B------:R-:W-:Y:S05]  /*0e50*/  @!P2 BRA `(.L_x_3622) ;  /* 0x000000ac0088a947 */ /* 0x000fea0003800000 */
.L_x_3623:
        /* <DEDUP_REMOVED lines=67> */
.L_x_3656:
        /* <DEDUP_REMOVED lines=9> */
[----:B--2---:R-:W2:Y:S01]  /*1320*/  LDC R81, c[0x0][0x2f0] ;  /* 0x0000bc00ff517b82 */ /* 0x004ea20000000800 */
        /* <DEDUP_REMOVED lines=34> */
[----:B---34-:R-:W-:Y:S11]  /*1550*/  @!P0 BRA `(.L_x_3624) ;  /* 0x0000000000408947 */ /* 0x018ff60003800000 */
        /* <DEDUP_REMOVED lines=16> */
.L_x_3624:
[----:B------:R-:W-:Y:S02]  /*1660*/  LOP3.LUT R0, R208, 0x1, RZ, 0xc0, !PT ;  /* 0x00000001d0007812 */ /* 0x000fe400078ec0ff */
[----:B------:R-:W-:Y:S02]  /*1670*/  ISETP.NE.AND P0, PT, R16, 0x3, PT ;  /* 0x000000031000780c */ /* 0x000fe40003f05270 */
[----:B------:R-:W-:-:S04]  /*1680*/  SHF.L.U32 R0, R0, 0x1f, RZ ;  /* 0x0000001f00007819 */ /* 0x000fc800000006ff */
[----:B------:R-:W0:Y:S02]  /*1690*/  SYNCS.PHASECHK.TRANS64.TRYWAIT P1, [UR37+0x36800], R0 ;  /* 0x03680000ff0075a7 */ /* 0x000e240008020165 */
[----:B0-----:R-:W-:Y:S05]  /*16a0*/  @!P1 BRA `(.L_x_3625) ;  /* 0x000000f000b89947 */ /* 0x001fea0003800000 */
.L_x_3758:
[----:B------:R-:W-:Y:S05]  /*16b0*/  @!P0 BRA `(.L_x_3626) ;  /* 0x0000000000048947 */ /* 0x000fea0003800000 */
[----:B------:R-:W-:Y:S01]  /*16c0*/  BPT.TRAP 0x1 ;  /* 0x000000040000795c */ /* 0x000fe20000300000 */
.L_x_3626:
[----:B------:R-:W-:Y:S02]  /*16d0*/  IMAD.U32 R2, RZ, RZ, UR36 ;  /* 0x00000024ff027e24 */ /* 0x000fe4000f8e00ff */
[----:B0-----:R-:W-:-:S03]  /*16e0*/  IMAD.U32 R3, RZ, RZ, UR61 ;  /* 0x0000003dff037e24 */ /* 0x001fc6000f8e00ff */
[----:B------:R-:W-:Y:S02]  /*16f0*/  LEA R2, R2, UR37, 0x3 ;  /* 0x0000002502027c11 */ /* 0x000fe4000f8e18ff */
[----:B------:R-:W-:-:S04]  /*1700*/  SHF.L.U32 R3, R3, 0x1f, RZ ;  /* 0x0000001f03037819 */ /* 0x000fc800000006ff */
[----:B------:R0:W1:Y:S01]  /*1710*/  SYNCS.PHASECHK.TRANS64.TRYWAIT P1, [R2+URZ+0x36830], R3 ;  /* 0x03683003020075a7 */ /* 0x000062000802017f */
[----:B------:R-:W-:Y:S05]  /*1720*/  @!P0 BRA `(.L_x_3627) ;  /* 0x0000000000048947 */ /* 0x000fea0003800000 */
[----:B------:R-:W-:Y:S01]  /*1730*/  BPT.TRAP 0x1 ;  /* 0x000000040000795c */ /* 0x000fe20000300000 */
.L_x_3627:
[----:B-1----:R-:W-:Y:S05]  /*1740*/  @P1 BRA `(.L_x_3628) ;  /* 0x0000000000081947 */ /* 0x002fea0003800000 */
[----:B------:R-:W1:Y:S02]  /*1750*/  SYNCS.PHASECHK.TRANS64.TRYWAIT P1, [R2+URZ+0x36830], R3 ;  /* 0x03683003020075a7 */ /* 0x000e64000802017f */
[----:B-1----:R-:W-:Y:S05]  /*1760*/  @!P1 BRA `(.L_x_3629) ;  /* 0x000000f000a09947 */ /* 0x002fea0003800000 */
.L_x_3628:
[----:B------:R-:W-:Y:S05]  /*1770*/  WARPSYNC.ALL ;  /* 0x0000000000007948 */ /* 0x000fea0003800000 */
[----:B------:R-:W-:Y:S01]  /*1780*/  UIADD3 UR37, UR37, 0x21400, URZ ;  /* 0x0002140025257890 */ /* 0x000fe2000fffe03f */
[----:B------:R-:W-:Y:S01]  /*1790*/  WARPGROUP.ARRIVE ;  /* 0x00000000000079c5 */ /* 0x000fe20000000000 */
[----:B------:R-:W-:Y:S01]  /*17a0*/  ULOP3.LUT UR4, UR38, 0x10000, URZ, 0xfc, !UPT ;  /* 0x0001000026047892 */ /* 0x000fe2000f8efc3f */
[----:B------:R-:W-:Y:S01]  /*17b0*/  MOV R4, UR36 ;  /* 0x0000002400047c02 */ /* 0x000fe20008000f00 */
[----:B------:R-:W-:Y:S01]  /*17c0*/  USHF.R.U32.HI UR37, URZ, 0x4, UR37 ;  /* 0x000000043f257899 */ /* 0x000fe20008011625 */
[----:B------:R-:W-:Y:S01]  /*17d0*/  UMOV UR5, 0x40000040 ;  /* 0x4000004000057882 */ /* 0x000fe20000000000 */
[----:B------:R-:W-:-:S02]  /*17e0*/  UMOV UR7, 0x40000040 ;  /* 0x4000004000077882 */ /* 0x000fc40000000000 */
[----:B------:R-:W-:Y:S01]  /*17f0*/  ULOP3.LUT UR37, UR37, 0x3fff, URZ, 0xc0, !UPT ;  /* 0x00003fff25257892 */ /* 0x000fe2000f8ec03f */
[----:B------:R-:W-:Y:S01]  /*1800*/  UMOV UR8, UR4 ;  /* 0x0000000400087c82 */ /* 0x000fe20008000000 */
[----:B------:R-:W-:Y:S02]  /*1810*/  UMOV UR9, UR5 ;  /* 0x0000000500097c82 */ /* 0x000fe40008000000 */
[----:B------:R-:W-:Y:S01]  /*1820*/  ULOP3.LUT UR6, UR37, 0x10000, URZ, 0xfc, !UPT ;  /* 0x0001000025067892 */ /* 0x000fe2000f8efc3f */
[----:B------:R-:W-:Y:S01]  /*1830*/  UMOV UR11, 0x40000040 ;  /* 0x40000040000b7882 */ /* 0x000fe20000000000 */
[----:B------:R-:W-:Y:S01]  /*1840*/  UMOV UR12, UR4 ;  /* 0x00000004000c7c82 */ /* 0x000fe20008000000 */
[----:B------:R-:W-:Y:S01]  /*1850*/  UMOV UR13, UR5 ;  /* 0x00000005000d7c82 */ /* 0x000fe20008000000 */
[----:B------:R-:W-:Y:S02]  /*1860*/  UMOV UR15, 0x40000040 ;  /* 0x40000040000f7882 */ /* 0x000fe40000000000 */
[----:B------:R-:W-:Y:S01]  /*1870*/  IMAD.U32 R7, RZ, RZ, UR6 ;  /* 0x00000006ff077e24 */ /* 0x000fe2000f8e00ff */
[----:B------:R-:W-:Y:S01]  /*1880*/  UIMAD UR6, UR36, 0xa80, UR6 ;  /* 0x00000a80240678a4 */ /* 0x000fe2000f8e0206 */
[----:B------:R-:W-:Y:S01]  /*1890*/  UMOV UR16, UR4 ;  /* 0x0000000400107c82 */ /* 0x000fe20008000000 */
[----:B------:R-:W-:-:S02]  /*18a0*/  UMOV UR17, UR5 ;  /* 0x0000000500117c82 */ /* 0x000fc40008000000 */
[----:B------:R-:W-:Y:S02]  /*18b0*/  UIADD3 UR10, UR6, 0x80, URZ ;  /* 0x00000080060a7890 */ /* 0x000fe4000fffe03f */
[----:B------:R-:W-:Y:S02]  /*18c0*/  UIADD3 UR14, UR6, 0x100, URZ ;  /* 0x00000100060e7890 */ /* 0x000fe4000fffe03f */
[----:B------:R-:W-:Y:S02]  /*18d0*/  UIADD3 UR18, UR6, 0x180, URZ ;  /* 0x0000018006127890 */ /* 0x000fe4000fffe03f */
[----:B------:R-:W-:Y:S01]  /*18e0*/  HGMMA.64x16x16.F32 R72, gdesc[UR4], RZ, !UPT, gsb0 ;  /* 0x00200000044879f0 */ /* 0x000fe2000c0008ff */
[----:B------:R-:W-:Y:S01]  /*18f0*/  UMOV UR19, 0x40000040 ;  /* 0x4000004000137882 */ /* 0x000fe20000000000 */
[----:B------:R-:W-:Y:S01]  /*1900*/  UIADD3 UR22, UR6, 0x200, URZ ;  /* 0x0000020006167890 */ /* 0x000fe2000fffe03f */
[----:B------:R-:W-:Y:S01]  /*1910*/  UMOV UR20, UR4 ;  /* 0x0000000400147c82 */ /* 0x000fe20008000000 */
[----:B------:R-:W-:Y:S01]  /*1920*/  UMOV UR21, UR5 ;  /* 0x0000000500157c82 */ /* 0x000fe20008000000 */
[----:B------:R-:W-:Y:S01]  /*1930*/  UMOV UR23, 0x40000040 ;  /* 0x4000004000177882 */ /* 0x000fe20000000000 */
[----:B------:R-:W-:-:S02]  /*1940*/  UIADD3 UR7, UR6, 0x300, URZ ;  /* 0x0000030006077890 */ /* 0x000fc4000fffe03f */
        /* <DEDUP_REMOVED lines=16> */
[----:B------:R-:W-:Y:S01]  /*1a50*/  UMOV UR39, 0x40000040 ;  /* 0x4000004000277882 */ /* 0x000fe20000000000 */
        /* <DEDUP_REMOVED lines=33> */
[----:B------:R-:W-:Y:S02]  /*1c70*/  UIADD3 UR8, UR4, 0x2, URZ ;  /* 0x0000000204087890 */ /* 0x000fe4000fffe03f */
[----:B------:R-:W-:Y:S01]  /*1c80*/  UIADD3 UR10, UR6, 0x2, URZ ;  /* 0x00000002060a7890 */ /* 0x000fe2000fffe03f */
[----:B------:R-:W-:Y:S01]  /*1c90*/  UMOV UR9, 0x40000040 ;  /* 0x4000004000097882 */ /* 0x000fe20000000000 */
[----:B------:R-:W-:Y:S01]  /*1ca0*/  UMOV UR11, 0x40000040 ;  /* 0x40000040000b7882 */ /* 0x000fe20000000000 */
[----:B------:R-:W-:Y:S02]  /*1cb0*/  UMOV UR13, UR9 ;  /* 0x00000009000d7c82 */ /* 0x000fe40008000000 */
[----:B------:R-:W-:Y:S01]  /*1cc0*/  UMOV UR12, UR8 ;  /* 0x00000008000c7c82 */ /* 0x000fe20008000000 */
[----:B------:R-:W-:Y:S01]  /*1cd0*/  UMOV UR16, UR8 ;  /* 0x0000000800107c82 */ /* 0x000fe20008000000 */
[----:B------:R-:W-:Y:S01]  /*1ce0*/  UMOV UR17, UR9 ;  /* 0x0000000900117c82 */ /* 0x000fe20008000000 */
[----:B------:R-:W-:Y:S01]  /*1cf0*/  UMOV UR20, UR8 ;  /* 0x0000000800147c82 */ /* 0x000fe20008000000 */
[----:B------:R-:W-:Y:S01]  /*1d00*/  UMOV UR21, UR9 ;  /* 0x0000000900157c82 */ /* 0x000fe20008000000 */
        /* <DEDUP_REMOVED lines=21> */
[----:B01----:R-:W-:Y:S01]  /*1e60*/  MOV R3, UR12 ;  /* 0x0000000c00037c02 */ /* 0x003fe20008000f00 */
        /* <DEDUP_REMOVED lines=365> */
[----:B------:R-:W-:-:S07]  /*3540*/  UIADD3 UR7, UR6, 0x784, URZ ;  /* 0x0000078406077890 */ /* 0x000fce000fffe03f */
[----:B------:R-:W-:Y:S01]  /*3550*/  UMOV UR38, UR7 ;  /* 0x0000000700267c82 */ /* 0x000fe20008000000 */
        /* <DEDUP_REMOVED lines=44> */
[----:B------:R-:W-:-:S07]  /*3820*/  UIADD3 UR10, UR6, 0x806, URZ ;  /* 0x00000806060a7890 */ /* 0x000fce000fffe03f */
        /* <DEDUP_REMOVED lines=18> */
[----:B------:R-:W-:Y:S02]  /*3950*/  R2UR UR36, R4 ;  /* 0x00000000042472ca */ /* 0x000fe400000e0000 */
        /* <DEDUP_REMOVED lines=19> */
.L_x_3630:
[----:B------:R-:W-:Y:S01]  /*3a90*/  IMAD.IADD R3, R218, 0x1, R81 ;  /* 0x00000001da037824 */ /* 0x000fe200078e0251 */
[----:B------:R-:W-:Y:S01]  /*3aa0*/  P2R R80, PR, RZ, 0x1 ;  /* 0x00000001ff507803 */ /* 0x000fe20000000000 */
[----:B------:R-:W-:Y:S02]  /*3ab0*/  ULDC UR6, c[0x0][0x988] ;  /* 0x0002620000067ab9 */ /* 0x000fe40000000800 */
[----:B------:R-:W-:-:S05]  /*3ac0*/  IMAD R3, R120, -0x70, R3 ;  /* 0xffffff9078037824 */ /* 0x000fca00078e0203 */
[C---:B------:R-:W-:Y:S02]  /*3ad0*/  ISETP.GT.AND P6, PT, R3.reuse, RZ, PT ;  /* 0x000000ff0300720c */ /* 0x040fe40003fc4270 */
[C---:B------:R-:W-:Y:S02]  /*3ae0*/  ISETP.GT.AND P5, PT, R3.reuse, 0x1, PT ;  /* 0x000000010300780c */ /* 0x040fe40003fa4270 */
[----:B------:R-:W-:Y:S02]  /*3af0*/  ISETP.GT.AND P4, PT, R3, 0x8, PT ;  /* 0x000000080300780c */ /* 0x000fe40003f84270 */
[----:B------:R-:W-:Y:S02]  /*3b00*/  FSEL R83, R72, -INF , P6 ;  /* 0xff80000048537808 */ /* 0x000fe40003000000 */
        /* <DEDUP_REMOVED lines=62> */
[----:B------:R-:W-:Y:S02]  /*3ef0*/  ISETP.GT.AND P0, PT, R3, 0x49, PT ;  /* 0x000000490300780c */ /* 0x000fe40003f04270 */
[----:B------:R-:W-:Y:S02]  /*3f00*/  FSEL R111, R44, -INF , P6 ;  /* 0xff8000002c6f7808 */ /* 0x000fe40003000000 */
[----:B------:R-:W-:Y:S02]  /*3f10*/  FMNMX.FTZ R0, R107, R0, !PT ;  /* 0x000000006b007209 */ /* 0x000fe40007810000 */
[----:B------:R-:W-:Y:S02]  /*3f20*/  FSEL R51, R51, -INF , P5 ;  /* 0xff80000033337808 */ /* 0x000fe40002800000 */
[----:B------:R-:W-:Y:S02]  /*3f30*/  ISETP.GT.AND P5, PT, R3, 0x50, PT ;  /* 0x000000500300780c */ /* 0x000fe40003fa4270 */
[----:B------:R-:W-:-:S02]  /*3f40*/  FSEL R113, R45, -INF , P0 ;  /* 0xff8000002d717808 */ /* 0x000fc40000000000 */
[----:B------:R-:W-:Y:S02]  /*3f50*/  FMNMX.FTZ R0, R111, R0, !PT ;  /* 0x000000006f007209 */ /* 0x000fe40007810000 */
        /* <DEDUP_REMOVED lines=12> */
[----:B------:R-:W-:Y:S02]  /*4020*/  FSEL R121, R37, -INF , P2 ;  /* 0xff80000025797808 */ /* 0x000fe40001000000 */
[----:B------:R-:W-:Y:S02]  /*4030*/  FMNMX.FTZ R0, R119, R0, !PT ;  /* 0x0000000077007209 */ /* 0x000fe40007810000 */
[----:B------:R-:W-:Y:S02]  /*4040*/  ISETP.GT.AND P3, PT, R3, 0x60, PT ;  /* 0x000000600300780c */ /* 0x000fe40003f64270 */
[----:B------:R-:W-:Y:S02]  /*4050*/  FSEL R41, R54, -INF , P4 ;  /* 0xff80000036297808 */ /* 0x000fe40002000000 */
[----:B------:R-:W-:-:S02]  /*4060*/  FSEL R123, R24, -INF , P3 ;  /* 0xff800000187b7808 */ /* 0x000fc40001800000 */
[----:B------:R-:W-:Y:S02]  /*4070*/  FMNMX.FTZ R0, R121, R0, !PT ;  /* 0x0000000079007209 */ /* 0x000fe40007810000 */
[----:B------:R-:W-:Y:S02]  /*4080*/  ISETP.GT.AND P4, PT, R3, 0x61, PT ;  /* 0x000000610300780c */ /* 0x000fe40003f84270 */
[----:B------:R-:W-:Y:S02]  /*4090*/  FMNMX.FTZ R0, R123, R0, !PT ;  /* 0x000000007b007209 */ /* 0x000fe40007810000 */
[----:B------:R-:W-:Y:S02]  /*40a0*/  FSEL R125, R25, -INF , P4 ;  /* 0xff800000197d7808 */ /* 0x000fe40002000000 */
[----:B------:R-:W-:Y:S02]  /*40b0*/  ISETP.GT.AND P5, PT, R3, 0x68, PT ;  /* 0x000000680300780c */ /* 0x000fe40003fa4270 */
[----:B------:R-:W-:-:S02]  /*40c0*/  FMNMX.FTZ R0, R125, R0, !PT ;  /* 0x000000007d007209 */ /* 0x000fc40007810000 */
[----:B------:R-:W-:Y:S02]  /*40d0*/  FSEL R127, R28, -INF , P5 ;  /* 0xff8000001c7f7808 */ /* 0x000fe40002800000 */
[----:B------:R-:W-:Y:S02]  /*40e0*/  ISETP.GT.AND P6, PT, R3, 0x69, PT ;  /* 0x000000690300780c */ /* 0x000fe40003fc4270 */
[----:B------:R-:W-:Y:S02]  /*40f0*/  FMNMX.FTZ R0, R127, R0, !PT ;  /* 0x000000007f007209 */ /* 0x000fe40007810000 */
[----:B------:R-:W-:Y:S02]  /*4100*/  FSEL R129, R29, -INF , P6 ;  /* 0xff8000001d817808 */ /* 0x000fe40003000000 */
[----:B------:R-:W-:Y:S02]  /*4110*/  P2R R14, PR, RZ, 0x4 ;  /* 0x00000004ff0e7803 */ /* 0x000fe40000000000 */
[----:B------:R-:W-:Y:S01]  /*4120*/  FMNMX.FTZ R6, R129, R0, !PT ;  /* 0x0000000081067209 */ /* 0x000fe20007810000 */
[----:B------:R-:W-:Y:S01]  /*4130*/  IMAD.U32 R0, RZ, RZ, UR6 ;  /* 0x00000006ff007e24 */ /* 0x000fe2000f8e00ff */
[----:B------:R-:W-:-:S02]  /*4140*/  ISETP.GT.AND P2, PT, R3, 0x48, PT ;  /* 0x000000480300780c */ /* 0x000fc40003f44270 */
[----:B------:R-:W-:Y:S01]  /*4150*/  P2R R20, PR, RZ, 0x2 ;  /* 0x00000002ff147803 */ /* 0x000fe20000000000 */
[----:B------:R-:W0:Y:S01]  /*4160*/  SHFL.BFLY PT, R25, R6, 0x2, 0x1f ;  /* 0x0c401f0006197f89 */ /* 0x000e2200000e0000 */
[C---:B------:R-:W-:Y:S02]  /*4170*/  ISETP.GT.AND P1, PT, R3.reuse, 0x49, PT ;  /* 0x000000490300780c */ /* 0x040fe40003f24270 */
[----:B------:R-:W-:Y:S02]  /*4180*/  FSEL R109, R46, -INF , P2 ;  /* 0xff8000002e6d7808 */ /* 0x000fe40001000000 */
[----:B------:R-:W-:Y:S02]  /*4190*/  P2R R32, PR, RZ, 0x1 ;  /* 0x00000001ff207803 */ /* 0x000fe40000000000 */
[----:B------:R-:W-:Y:S02]  /*41a0*/  ISETP.GT.AND P0, PT, R3, 0x50, PT ;  /* 0x000000500300780c */ /* 0x000fe40003f04270 */
[----:B------:R-:W-:-:S02]  /*41b0*/  FSEL R57, R47, -INF , P1 ;  /* 0xff8000002f397808 */ /* 0x000fc40000800000 */
[----:B------:R-:W-:Y:S02]  /*41c0*/  P2R R12, PR, RZ, 0x8 ;  /* 0x00000008ff0c7803 */ /* 0x000fe40000000000 */
[----:B------:R-:W-:Y:S02]  /*41d0*/  FSEL R29, R34, -INF , P0 ;  /* 0xff800000221d7808 */ /* 0x000fe40000000000 */
[----:B------:R-:W-:Y:S02]  /*41e0*/  ISETP.NE.AND P0, PT, R32, RZ, PT ;  /* 0x000000ff2000720c */ /* 0x000fe40003f05270 */
[----:B------:R-:W-:Y:S02]  /*41f0*/  ISETP.NE.AND P1, PT, R20, RZ, PT ;  /* 0x000000ff1400720c */ /* 0x000fe40003f25270 */
[----:B------:R-:W-:Y:S02]  /*4200*/  FSEL R35, R35, -INF , P0 ;  /* 0xff80000023237808 */ /* 0x000fe40000000000 */
[----:B------:R-:W-:-:S02]  /*4210*/  ISETP.NE.AND P2, PT, R14, RZ, PT ;  /* 0x000000ff0e00720c */ /* 0x000fc40003f45270 */
[----:B------:R-:W-:Y:S02]  /*4220*/  FSEL R27, R27, -INF , P4 ;  /* 0xff8000001b1b7808 */ /* 0x000fe40002000000 */
[----:B0-----:R-:W-:Y:S02]  /*4230*/  FMNMX.FTZ R25, R6, R25, !PT ;  /* 0x0000001906197209 */ /* 0x001fe40007810000 */
[----:B------:R-:W-:Y:S02]  /*4240*/  FMNMX.FTZ R6, R5, R75, !PT ;  /* 0x0000004b05067209 */ /* 0x000fe40007810000 */
[----:B------:R-:W-:Y:S01]  /*4250*/  FSEL R39, R39, -INF , P2 ;  /* 0xff80000027277808 */ /* 0x000fe20001000000 */
[----:B------:R-:W0:Y:S01]  /*4260*/  SHFL.BFLY PT, R4, R25, 0x1, 0x1f ;  /* 0x0c201f0019047f89 */ /* 0x000e2200000e0000 */
[----:B------:R-:W-:Y:S02]  /*4270*/  FMNMX.FTZ R6, R9, R6, !PT ;  /* 0x0000000609067209 */ /* 0x000fe40007810000 */
[----:B------:R-:W-:-:S02]  /*4280*/  FSEL R31, R31, -INF , P6 ;  /* 0xff8000001f1f7808 */ /* 0x000fc40003000000 */
[----:B------:R-:W-:Y:S02]  /*4290*/  FMNMX.FTZ R6, R79, R6, !PT ;  /* 0x000000064f067209 */ /* 0x000fe40007810000 */
[----:B------:R-:W-:Y:S02]  /*42a0*/  ISETP.GE.AND P2, PT, R81, 0x71, PT ;  /* 0x000000715100780c */ /* 0x000fe40003f46270 */
[----:B------:R-:W-:Y:S02]  /*42b0*/  FMNMX.FTZ R6, R11, R6, !PT ;  /* 0x000000060b067209 */ /* 0x000fe40007810000 */
[----:B------:R-:W-:Y:S02]  /*42c0*/  ISETP.NE.AND P0, PT, R80, RZ, PT ;  /* 0x000000ff5000720c */ /* 0x000fe40003f05270 */
[----:B------:R-:W-:Y:S02]  /*42d0*/  CS2R R80, SRZ ;  /* 0x0000000000507805 */ /* 0x000fe4000001ff00 */
        /* <DEDUP_REMOVED lines=18> */
[--C-:B------:R-:W-:Y:S01]  /*4400*/  FFMA.FTZ R25, R73, R0, -R10.reuse ;  /* 0x0000000049197223 */ /* 0x100fe2000001080a */
[----:B------:R-:W-:Y:S01]  /*4410*/  FSEL R61, R26, -INF , P3 ;  /* 0xff8000001a3d7808 */ /* 0x000fe20001800000 */
[----:B------:R0:W-:Y:S01]  /*4420*/  MUFU.EX2 R73, R3 ;  /* 0x0000000300497308 */ /* 0x0001e20000000800 */
[----:B------:R-:W-:Y:S01]  /*4430*/  FMNMX.FTZ R6, R41, R6, !PT ;  /* 0x0000000629067209 */ /* 0x000fe20007810000 */
[-CC-:B------:R-:W-:Y:S01]  /*4440*/  FFMA.FTZ R200, R83, R0.reuse, -R10.reuse ;  /* 0x0000000053c87223 */ /* 0x180fe2000001080a */
[----:B------:R-:W-:Y:S01]  /*4450*/  FSEL R69, R30, -INF , P5 ;  /* 0xff8000001e457808 */ /* 0x000fe20002800000 */
[--C-:B------:R-:W-:Y:S01]  /*4460*/  FFMA.FTZ R202, R85, R0, -R10.reuse ;  /* 0x0000000055ca7223 */ /* 0x100fe2000001080a */
[----:B------:R-:W-:Y:S01]  /*4470*/  FMNMX.FTZ R6, R55, R6, !PT ;  /* 0x0000000637067209 */ /* 0x000fe20007810000 */
[-CC-:B------:R-:W-:Y:S01]  /*4480*/  FFMA.FTZ R33, R77, R0.reuse, -R10.reuse ;  /* 0x000000004d217223 */ /* 0x180fe2000001080a */
[--C-:B------:R-:W-:Y:S01]  /*4490*/  FFMA.FTZ R196, R87, R0, -R10.reuse ;  /* 0x0000000057c47223 */ /* 0x100fe2000001080a */
[----:B------:R-:W-:Y:S01]  /*44a0*/  MUFU.EX2 R200, R200 ;  /* 0x000000c800c87308 */ /* 0x000fe20000000800 */
[----:B------:R-:W-:Y:S01]  /*44b0*/  FMNMX.FTZ R6, R45, R6, !PT ;  /* 0x000000062d067209 */ /* 0x000fe20007810000 */
[-CC-:B------:R-:W-:Y:S01]  /*44c0*/  FFMA.FTZ R198, R89, R0.reuse, -R10.reuse ;  /* 0x0000000059c67223 */ /* 0x180fe2000001080a */
[-CC-:B------:R-:W-:Y:S01]  /*44d0*/  FFMA.FTZ R192, R91, R0.reuse, -R10.reuse ;  /* 0x000000005bc07223 */ /* 0x180fe2000001080a */
[--C-:B------:R-:W-:Y:S01]  /*44e0*/  FFMA.FTZ R53, R93, R0, -R10.reuse ;  /* 0x000000005d357223 */ /* 0x100fe2000001080a */
[----:B------:R-:W-:Y:S01]  /*44f0*/  FMNMX.FTZ R6, R43, R6, !PT ;  /* 0x000000062b067209 */ /* 0x000fe20007810000 */
[-CC-:B------:R-:W-:Y:S01]  /*4500*/  FFMA.FTZ R194, R95, R0.reuse, -R10.reuse ;  /* 0x000000005fc27223 */ /* 0x180fe2000001080a */
[--C-:B------:R-:W-:Y:S01]  /*4510*/  FFMA.FTZ R97, R97, R0, -R10.reuse ;  /* 0x0000000061617223 */ /* 0x100fe2000001080a */
[----:B------:R-:W1:Y:S01]  /*4520*/  MUFU.EX2 R25, R25 ;  /* 0x0000001900197308 */ /* 0x000e620000000800 */
[----:B------:R-:W-:Y:S01]  /*4530*/  FMNMX.FTZ R6, R109, R6, !PT ;  /* 0x000000066d067209 */ /* 0x000fe20007810000 */
[-CC-:B------:R-:W-:Y:S01]  /*4540*/  FFMA.FTZ R99, R99, R0.reuse, -R10.reuse ;  /* 0x0000000063637223 */ /* 0x180fe2000001080a */
[-CC-:B------:R-:W-:Y:S01]  /*4550*/  FFMA.FTZ R101, R101, R0.reuse, -R10.reuse ;  /* 0x0000000065657223 */ /* 0x180fe2000001080a */
[--C-:B------:R-:W-:Y:S01]  /*4560*/  FFMA.FTZ R103, R103, R0, -R10.reuse ;  /* 0x0000000067677223 */ /* 0x100fe2000001080a */
[----:B------:R-:W-:Y:S01]  /*4570*/  FMNMX.FTZ R6, R57, R6, !PT ;  /* 0x0000000639067209 */ /* 0x000fe20007810000 */
[-CC-:B------:R-:W-:Y:S01]  /*4580*/  FFMA.FTZ R105, R105, R0.reuse, -R10.reuse ;  /* 0x0000000069697223 */ /* 0x180fe2000001080a */
[--C-:B------:R-:W-:Y:S01]  /*4590*/  FFMA.FTZ R107, R107, R0, -R10.reuse ;  /* 0x000000006b6b7223 */ /* 0x100fe2000001080a */
[----:B------:R-:W2:Y:S01]  /*45a0*/  MUFU.EX2 R202, R202 ;  /* 0x000000ca00ca7308 */ /* 0x000ea20000000800 */
[----:B------:R-:W-:Y:S01]  /*45b0*/  FMNMX.FTZ R6, R29, R6, !PT ;  /* 0x000000061d067209 */ /* 0x000fe20007810000 */
[-CC-:B------:R-:W-:Y:S01]  /*45c0*/  FFMA.FTZ R111, R111, R0.reuse, -R10.reuse ;  /* 0x000000006f6f7223 */ /* 0x180fe2000001080a */
[-CC-:B------:R-:W-:Y:S01]  /*45d0*/  FFMA.FTZ R113, R113, R0.reuse, -R10.reuse ;  /* 0x0000000071717223 */ /* 0x180fe2000001080a */
[--C-:B------:R-:W-:Y:S01]  /*45e0*/  FFMA.FTZ R115, R115, R0, -R10.reuse ;  /* 0x0000000073737223 */ /* 0x100fe2000001080a */
[----:B------:R-:W-:Y:S01]  /*45f0*/  FMNMX.FTZ R6, R35, R6, !PT ;  /* 0x0000000623067209 */ /* 0x000fe20007810000 */
[-CC-:B------:R-:W-:Y:S01]  /*4600*/  FFMA.FTZ R117, R117, R0.reuse, -R10.reuse ;  /* 0x0000000075757223 */ /* 0x180fe2000001080a */
[--C-:B------:R-:W-:Y:S01]  /*4610*/  FFMA.FTZ R119, R119, R0, -R10.reuse ;  /* 0x0000000077777223 */ /* 0x100fe2000001080a */
[----:B------:R-:W3:Y:S01]  /*4620*/  MUFU.EX2 R33, R33 ;  /* 0x0000002100217308 */ /* 0x000ee20000000800 */
[----:B------:R-:W-:Y:S01]  /*4630*/  FMNMX.FTZ R6, R65, R6, !PT ;  /* 0x0000000641067209 */ /* 0x000fe20007810000 */
[-CC-:B------:R-:W-:Y:S01]  /*4640*/  FFMA.FTZ R121, R121, R0.reuse, -R10.reuse ;  /* 0x0000000079797223 */ /* 0x180fe2000001080a */
[-CC-:B------:R-:W-:Y:S01]  /*4650*/  FFMA.FTZ R123, R123, R0.reuse, -R10.reuse ;  /* 0x000000007b7b7223 */ /* 0x180fe2000001080a */
[--C-:B------:R-:W-:Y:S01]  /*4660*/  FFMA.FTZ R125, R125, R0, -R10.reuse ;  /* 0x000000007d7d7223 */ /* 0x100fe2000001080a */
[----:B------:R-:W-:Y:S01]  /*4670*/  FMNMX.FTZ R6, R39, R6, !PT ;  /* 0x0000000627067209 */ /* 0x000fe20007810000 */
[-CC-:B------:R-:W-:Y:S01]  /*4680*/  FFMA.FTZ R127, R127, R0.reuse, -R10.reuse ;  /* 0x000000007f7f7223 */ /* 0x180fe2000001080a */
[----:B------:R-:W-:Y:S01]  /*4690*/  FFMA.FTZ R10, R129, R0, -R10 ;  /* 0x00000000810a7223 */ /* 0x000fe2000001080a */
[----:B------:R-:W4:Y:S01]  /*46a0*/  MUFU.EX2 R196, R196 ;  /* 0x000000c400c47308 */ /* 0x000f220000000800 */
[----:B------:R-:W-:-:S02]  /*46b0*/  FMNMX.FTZ R6, R61, R6, !PT ;  /* 0x000000063d067209 */ /* 0x000fc40007810000 */
[----:B------:R-:W-:Y:S02]  /*46c0*/  CS2R R94, SRZ ;  /* 0x00000000005e7805 */ /* 0x000fe4000001ff00 */
[----:B------:R-:W-:Y:S02]  /*46d0*/  CS2R R92, SRZ ;  /* 0x00000000005c7805 */ /* 0x000fe4000001ff00 */
[----:B------:R-:W-:Y:S02]  /*46e0*/  CS2R R90, SRZ ;  /* 0x00000000005a7805 */ /* 0x000fe4000001ff00 */
[----:B------:R-:W-:Y:S02]  /*46f0*/  FMNMX.FTZ R6, R27, R6, !PT ;  /* 0x000000061b067209 */ /* 0x000fe40007810000 */
[----:B------:R-:W-:Y:S02]  /*4700*/  CS2R R88, SRZ ;  /* 0x0000000000587805 */ /* 0x000fe4000001ff00 */
[----:B------:R-:W-:Y:S01]  /*4710*/  CS2R R86, SRZ ;  /* 0x0000000000567805 */ /* 0x000fe2000001ff00 */
[----:B------:R-:W5:Y:S01]  /*4720*/  MUFU.EX2 R37, R37 ;  /* 0x0000002500257308 */ /* 0x000f620000000800 */
[----:B------:R-:W-:-:S02]  /*4730*/  FMNMX.FTZ R6, R69, R6, !PT ;  /* 0x0000000645067209 */ /* 0x000fc40007810000 */
[----:B------:R-:W-:Y:S02]  /*4740*/  CS2R R84, SRZ ;  /* 0x0000000000547805 */ /* 0x000fe4000001ff00 */
[----:B------:R-:W-:Y:S02]  /*4750*/  CS2R R82, SRZ ;  /* 0x0000000000527805 */ /* 0x000fe4000001ff00 */
[----:B------:R-:W-:Y:S02]  /*4760*/  CS2R R76, SRZ ;  /* 0x00000000004c7805 */ /* 0x000fe4000001ff00 */
[----:B------:R-:W-:Y:S01]  /*4770*/  FMNMX.FTZ R6, R31, R6, !PT ;  /* 0x000000061f067209 */ /* 0x000fe20007810000 */
[----:B------:R-:W-:Y:S04]  /*4780*/  MUFU.EX2 R198, R198 ;  /* 0x000000c600c67308 */ /* 0x000fe80000000800 */
[----:B0-----:R-:W0:Y:S04]  /*4790*/  SHFL.BFLY PT, R3, R6, 0x2, 0x1f ;  /* 0x0c401f0006037f89 */ /* 0x001e2800000e0000 */
[----:B------:R-:W-:Y:S08]  /*47a0*/  MUFU.EX2 R47, R47 ;  /* 0x0000002f002f7308 */ /* 0x000ff00000000800 */
[----:B------:R-:W-:Y:S08]  /*47b0*/  MUFU.EX2 R192, R192 ;  /* 0x000000c000c07308 */ /* 0x000ff00000000800 */
[----:B------:R-:W-:Y:S01]  /*47c0*/  MUFU.EX2 R53, R53 ;  /* 0x0000003500357308 */ /* 0x000fe20000000800 */
[----:B0-----:R-:W-:-:S05]  /*47d0*/  FMNMX.FTZ R8, R6, R3, !PT ;  /* 0x0000000306087209 */ /* 0x001fca0007810000 */
[----:B------:R-:W0:Y:S02]  /*47e0*/  SHFL.BFLY PT, R3, R8, 0x1, 0x1f ;  /* 0x0c201f0008037f89 */ /* 0x000e2400000e0000 */
[----:B------:R-:W-:Y:S08]  /*47f0*/  MUFU.EX2 R194, R194 ;  /* 0x000000c200c27308 */ /* 0x000ff00000000800 */
[----:B------:R-:W-:Y:S08]  /*4800*/  MUFU.EX2 R97, R97 ;  /* 0x0000006100617308 */ /* 0x000ff00000000800 */
[----:B------:R1:W-:Y:S01]  /*4810*/  MUFU.EX2 R188, R99 ;  /* 0x0000006300bc7308 */ /* 0x0003e20000000800 */
[----:B0-----:R-:W-:-:S07]  /*4820*/  FMNMX.FTZ R3, R8, R3, !PT ;  /* 0x0000000308037209 */ /* 0x001fce0007810000 */
[----:B------:R-:W-:Y:S01]  /*4830*/  MUFU.EX2 R101, R101 ;  /* 0x0000006500657308 */ /* 0x000fe20000000800 */
[----:B-1----:R-:W-:Y:S02]  /*4840*/  CS2R R98, SRZ ;  /* 0x0000000000627805 */ /* 0x002fe4000001ff00 */
[C---:B------:R-:W-:Y:S01]  /*4850*/  FSETP.NEU.FTZ.AND P1, PT, R3.reuse, -INF , PT ;  /* 0xff8000000300780b */ /* 0x040fe20003f3d000 */
[----:B------:R-:W-:-:S04]  /*4860*/  FMUL.FTZ R6, R3, R0 ;  /* 0x0000000003067220 */ /* 0x000fc80000410000 */
[----:B------:R-:W-:Y:S01]  /*4870*/  MUFU.EX2 R190, R103 ;  /* 0x0000006700be7308 */ /* 0x000fe20000000800 */
[----:B------:R-:W-:Y:S02]  /*4880*/  FSEL R6, R6, RZ, P1 ;  /* 0x000000ff06067208 */ /* 0x000fe40000800000 */
[----:B------:R-:W-:-:S03]  /*4890*/  ISETP.NE.AND P1, PT, R18, RZ, PT ;  /* 0x000000ff1200720c */ /* 0x000fc60003f25270 */
        /* <DEDUP_REMOVED lines=12> */
[----:B------:R-:W1:Y:S01]  /*4960*/  MUFU.EX2 R8, R75 ;  /* 0x0000004b00087308 */ /* 0x000e620000000800 */
[----:B0-----:R-:W-:Y:S01]  /*4970*/  FADD.FTZ R5, R200, R25 ;  /* 0x00000019c8057221 */ /* 0x001fe20000010000 */
[-CC-:B------:R-:W-:Y:S01]  /*4980*/  FFMA.FTZ R21, R21, R0.reuse, -R6.reuse ;  /* 0x0000000015157223 */ /* 0x180fe20000010806 */
[-CC-:B------:R-:W-:Y:S01]  /*4990*/  FFMA.FTZ R43, R43, R0.reuse, -R6.reuse ;  /* 0x000000002b2b7223 */ /* 0x180fe20000010806 */
[-CC-:B------:R-:W-:Y:S01]  /*49a0*/  FFMA.FTZ R63, R63, R0.reuse, -R6.reuse ;  /* 0x000000003f3f7223 */ /* 0x180fe20000010806 */
[----:B--2---:R-:W-:Y:S01]  /*49b0*/  FADD.FTZ R30, R202, R5 ;  /* 0x00000005ca1e7221 */ /* 0x004fe20000010000 */
[-CC-:B------:R-:W-:Y:S01]  /*49c0*/  FFMA.FTZ R49, R49, R0.reuse, -R6.reuse ;  /* 0x0000000031317223 */ /* 0x180fe20000010806 */
[-C--:B------:R-:W-:Y:S01]  /*49d0*/  FFMA.FTZ R41, R41, R0.reuse, -R6 ;  /* 0x0000000029297223 */ /* 0x080fe20000010806 */
[----:B------:R-:W0:Y:S01]  /*49e0*/  MUFU.EX2 R9, R9 ;  /* 0x0000000900097308 */ /* 0x000e220000000800 */
[----:B---3--:R-:W-:Y:S01]  /*49f0*/  FADD.FTZ R5, R33, R30 ;  /* 0x0000001e21057221 */ /* 0x008fe20000010000 */
[-CC-:B------:R-:W-:Y:S01]  /*4a00*/  FFMA.FTZ R55, R55, R0.reuse, -R6.reuse ;  /* 0x0000000037377223 */ /* 0x180fe20000010806 */
[-CC-:B------:R-:W-:Y:S01]  /*4a10*/  FFMA.FTZ R45, R45, R0.reuse, -R6.reuse ;  /* 0x000000002d2d7223 */ /* 0x180fe20000010806 */
[-CC-:B------:R-:W-:Y:S01]  /*4a20*/  FFMA.FTZ R109, R109, R0.reuse, -R6.reuse ;  /* 0x000000006d6d7223 */ /* 0x180fe20000010806 */
[----:B----4-:R-:W-:Y:S01]  /*4a30*/  FADD.FTZ R32, R196, R5 ;  /* 0x00000005c4207221 */ /* 0x010fe20000010000 */
[-CC-:B------:R-:W-:Y:S01]  /*4a40*/  FFMA.FTZ R57, R57, R0.reuse, -R6.reuse ;  /* 0x0000000039397223 */ /* 0x180fe20000010806 */
[-C--:B------:R-:W-:Y:S01]  /*4a50*/  FFMA.FTZ R29, R29, R0.reuse, -R6 ;  /* 0x000000001d1d7223 */ /* 0x080fe20000010806 */
[----:B------:R2:W3:Y:S01]  /*4a60*/  MUFU.EX2 R12, R79 ;  /* 0x0000004f000c7308 */ /* 0x0004e20000000800 */
[----:B-----5:R-:W-:Y:S01]  /*4a70*/  FADD.FTZ R5, R37, R32 ;  /* 0x0000002025057221 */ /* 0x020fe20000010000 */
[----:B-1----:R-:W-:Y:S01]  /*4a80*/  FADD.FTZ R32, R201, R8 ;  /* 0x00000008c9207221 */ /* 0x002fe20000010000 */
[-CC-:B------:R-:W-:Y:S01]  /*4a90*/  FFMA.FTZ R35, R35, R0.reuse, -R6.reuse ;  /* 0x0000000023237223 */ /* 0x180fe20000010806 */
[-CC-:B------:R-:W-:Y:S01]  /*4aa0*/  FFMA.FTZ R65, R65, R0.reuse, -R6.reuse ;  /* 0x0000000041417223 */ /* 0x180fe20000010806 */
[----:B------:R-:W-:Y:S01]  /*4ab0*/  FADD.FTZ R34, R198, R5 ;  /* 0x00000005c6227221 */ /* 0x000fe20000010000 */
[-CC-:B------:R-:W-:Y:S01]  /*4ac0*/  FFMA.FTZ R39, R39, R0.reuse, -R6.reuse ;  /* 0x0000000027277223 */ /* 0x180fe20000010806 */
[-C--:B------:R-:W-:Y:S01]  /*4ad0*/  FFMA.FTZ R61, R61, R0.reuse, -R6 ;  /* 0x000000003d3d7223 */ /* 0x080fe20000010806 */
[----:B------:R-:W-:Y:S01]  /*4ae0*/  MUFU.EX2 R11, R11 ;  /* 0x0000000b000b7308 */ /* 0x000fe20000000800 */
[----:B0-----:R-:W-:Y:S01]  /*4af0*/  FADD.FTZ R5, R9, R32 ;  /* 0x0000002009057221 */ /* 0x001fe20000010000 */
[-CC-:B------:R-:W-:Y:S01]  /*4b00*/  FFMA.FTZ R27, R27, R0.reuse, -R6.reuse ;  /* 0x000000001b1b7223 */ /* 0x180fe20000010806 */
[-CC-:B------:R-:W-:Y:S01]  /*4b10*/  FFMA.FTZ R69, R69, R0.reuse, -R6.reuse ;  /* 0x0000000045457223 */ /* 0x180fe20000010806 */
[----:B------:R-:W-:Y:S01]  /*4b20*/  FFMA.FTZ R31, R31, R0, -R6 ;  /* 0x000000001f1f7223 */ /* 0x000fe20000010806 */
[----:B------:R-:W-:-:S02]  /*4b30*/  F2FP.F16.F32.PACK_AB R200, R25, R200 ;  /* 0x000000c819c8723e */ /* 0x000fc400000000ff */
[----:B------:R-:W-:Y:S02]  /*4b40*/  CS2R R102, SRZ ;  /* 0x0000000000667805 */ /* 0x000fe4000001ff00 */
[----:B------:R-:W-:Y:S01]  /*4b50*/  F2FP.F16.F32.PACK_AB R201, R8, R201 ;  /* 0x000000c908c9723e */ /* 0x000fe200000000ff */
[----:B------:R0:W1:Y:S01]  /*4b60*/  MUFU.EX2 R14, R67 ;  /* 0x00000043000e7308 */ /* 0x0000620000000800 */
[----:B------:R-:W-:Y:S02]  /*4b70*/  F2FP.F16.F32.PACK_AB R202, R33, R202 ;  /* 0x000000ca21ca723e */ /* 0x000fe400000000ff */
[----:B--2---:R-:W-:Y:S02]  /*4b80*/  CS2R R78, SRZ ;  /* 0x00000000004e7805 */ /* 0x004fe4000001ff00 */
[----:B------:R-:W-:Y:S02]  /*4b90*/  F2FP.F16.F32.PACK_AB R196, R37, R196 ;  /* 0x000000c425c4723e */ /* 0x000fe400000000ff */
[----:B------:R-:W-:-:S02]  /*4ba0*/  CS2R R74, SRZ ;  /* 0x00000000004a7805 */ /* 0x000fc4000001ff00 */
[----:B------:R-:W-:Y:S02]  /*4bb0*/  F2FP.F16.F32.PACK_AB R198, R47, R198 ;  /* 0x000000c62fc6723e */ /* 0x000fe400000000ff */
[----:B---3--:R-:W-:Y:S01]  /*4bc0*/  F2FP.F16.F32.PACK_AB R203, R12, R9 ;  /* 0x000000090ccb723e */ /* 0x008fe200000000ff */
[----:B------:R-:W-:Y:S01]  /*4bd0*/  MUFU.EX2 R13, R13 ;  /* 0x0000000d000d7308 */ /* 0x000fe20000000800 */
[----:B0-----:R-:W-:-:S07]  /*4be0*/  CS2R R66, SRZ ;  /* 0x0000000000427805 */ /* 0x001fce000001ff00 */
[----:B------:R0:W-:Y:S01]  /*4bf0*/  MUFU.EX2 R28, R51 ;  /* 0x00000033001c7308 */ /* 0x0001e20000000800 */
[----:B-1----:R-:W-:-:S07]  /*4c00*/  F2FP.F16.F32.PACK_AB R197, R14, R11 ;  /* 0x0000000b0ec5723e */ /* 0x002fce00000000ff */
[----:B------:R1:W2:Y:S01]  /*4c10*/  MUFU.EX2 R20, R71 ;  /* 0x0000004700147308 */ /* 0x0002a20000000800 */
[----:B0-----:R-:W-:Y:S01]  /*4c20*/  FADD.FTZ R51, R47, R34 ;  /* 0x000000222f337221 */ /* 0x001fe20000010000 */
[----:B------:R-:W-:Y:S01]  /*4c30*/  FADD.FTZ R34, R12, R5 ;  /* 0x000000050c227221 */ /* 0x000fe20000010000 */
[----:B------:R-:W-:Y:S02]  /*4c40*/  CS2R R46, SRZ ;  /* 0x00000000002e7805 */ /* 0x000fe4000001ff00 */
[----:B------:R-:W-:Y:S01]  /*4c50*/  FADD.FTZ R36, R192, R51 ;  /* 0x00000033c0247221 */ /* 0x000fe20000010000 */
[----:B------:R-:W-:Y:S01]  /*4c60*/  FADD.FTZ R5, R11, R34 ;  /* 0x000000220b057221 */ /* 0x000fe20000010000 */
[C---:B------:R-:W-:Y:S01]  /*4c70*/  F2FP.F16.F32.PACK_AB R192, R53.reuse, R192 ;  /* 0x000000c035c0723e */ /* 0x040fe200000000ff */
[----:B------:R-:W-:Y:S01]  /*4c80*/  MUFU.EX2 R15, R15 ;  /* 0x0000000f000f7308 */ /* 0x000fe20000000800 */
[----:B------:R-:W-:Y:S01]  /*4c90*/  FADD.FTZ R51, R53, R36 ;  /* 0x0000002435337221 */ /* 0x000fe20000010000 */
[----:B------:R-:W-:Y:S01]  /*4ca0*/  FADD.FTZ R34, R14, R5 ;  /* 0x000000050e227221 */ /* 0x000fe20000010000 */
[----:B------:R-:W-:Y:S01]  /*4cb0*/  @P1 VIADD R5, R2, 0x36840 ;  /* 0x0003684002051836 */ /* 0x000fe20000000000 */
[----:B-1----:R-:W-:Y:S01]  /*4cc0*/  CS2R R70, SRZ ;  /* 0x0000000000467805 */ /* 0x002fe2000001ff00 */
[----:B------:R-:W-:Y:S01]  /*4cd0*/  FADD.FTZ R36, R194, R51 ;  /* 0x00000033c2247221 */ /* 0x000fe20000010000 */
[----:B------:R-:W-:-:S02]  /*4ce0*/  F2FP.F16.F32.PACK_AB R194, R73, R194 ;  /* 0x000000c249c2723e */ /* 0x000fc400000000ff */
[----:B------:R-:W-:Y:S01]  /*4cf0*/  CS2R R52, SRZ ;  /* 0x0000000000347805 */ /* 0x000fe2000001ff00 */
[----:B------:R0:W1:Y:S01]  /*4d00*/  MUFU.EX2 R24, R59 ;  /* 0x0000003b00187308 */ /* 0x0000620000000800 */
[----:B------:R-:W-:Y:S01]  /*4d10*/  FADD.FTZ R36, R73, R36 ;  /* 0x0000002449247221 */ /* 0x000fe20000010000 */
[----:B------:R-:W-:Y:S02]  /*4d20*/  @P1 PRMT R5, R22, 0x654, R5 ;  /* 0x0000065416051816 */ /* 0x000fe40000000005 */
[----:B------:R-:W-:Y:S02]  /*4d30*/  CS2R R72, SRZ ;  /* 0x0000000000487805 */ /* 0x000fe4000001ff00 */
[----:B--2---:R-:W-:Y:S01]  /*4d40*/  F2FP.F16.F32.PACK_AB R199, R20, R13 ;  /* 0x0000000d14c7723e */ /* 0x004fe200000000ff */
[----:B------:R-:W-:Y:S01]  /*4d50*/  FADD.FTZ R51, R97, R36 ;  /* 0x0000002461337221 */ /* 0x000fe20000010000 */
[----:B------:R2:W-:Y:S01]  /*4d60*/  @P1 SYNCS.ARRIVE.TRANS64.RED.A1T0 RZ, [R5+URZ], RZ ;  /* 0x000000ff05ff19a7 */ /* 0x0005e2000810043f */
[----:B------:R-:W2:Y:S02]  /*4d70*/  MUFU.EX2 R21, R21 ;  /* 0x0000001500157308 */ /* 0x000ea40000000800 */
[C---:B------:R-:W-:Y:S01]  /*4d80*/  FADD.FTZ R36, R188.reuse, R51 ;  /* 0x00000033bc247221 */ /* 0x040fe20000010000 */
[----:B------:R-:W-:-:S02]  /*4d90*/  F2FP.F16.F32.PACK_AB R188, R188, R97 ;  /* 0x00000061bcbc723e */ /* 0x000fc400000000ff */
[----:B------:R-:W-:Y:S02]  /*4da0*/  CS2R R96, SRZ ;  /* 0x0000000000607805 */ /* 0x000fe4000001ff00 */
[----:B0-----:R-:W-:Y:S02]  /*4db0*/  CS2R R58, SRZ ;  /* 0x00000000003a7805 */ /* 0x001fe4000001ff00 */
[----:B------:R-:W-:Y:S01]  /*4dc0*/  CS2R R50, SRZ ;  /* 0x0000000000327805 */ /* 0x000fe2000001ff00 */
[----:B------:R0:W-:Y:S01]  /*4dd0*/  MUFU.EX2 R32, R43 ;  /* 0x0000002b00207308 */ /* 0x0001e20000000800 */
[----:B-1----:R-:W-:-:S07]  /*4de0*/  F2FP.F16.F32.PACK_AB R193, R24, R15 ;  /* 0x0000000f18c1723e */ /* 0x002fce00000000ff */
[----:B------:R1:W3:Y:S01]  /*4df0*/  MUFU.EX2 R26, R63 ;  /* 0x0000003f001a7308 */ /* 0x0002e20000000800 */
[----:B0-----:R-:W-:-:S04]  /*4e00*/  FADD.FTZ R43, R13, R34 ;  /* 0x000000220d2b7221 */ /* 0x001fc80000010000 */
[----:B------:R-:W-:-:S03]  /*4e10*/  FADD.FTZ R34, R20, R43 ;  /* 0x0000002b14227221 */ /* 0x000fc60000010000 */
[----:B------:R-:W0:Y:S01]  /*4e20*/  MUFU.EX2 R105, R105 ;  /* 0x0000006900697308 */ /* 0x000e220000000800 */
[----:B------:R-:W-:Y:S01]  /*4e30*/  FADD.FTZ R43, R15, R34 ;  /* 0x000000220f2b7221 */ /* 0x000fe20000010000 */
[----:B-1----:R-:W-:-:S03]  /*4e40*/  CS2R R62, SRZ ;  /* 0x00000000003e7805 */ /* 0x002fc6000001ff00 */
[----:B------:R-:W-:Y:S01]  /*4e50*/  FADD.FTZ R34, R24, R43 ;  /* 0x0000002b18227221 */ /* 0x000fe20000010000 */
[----:B------:R-:W-:Y:S02]  /*4e60*/  FADD.FTZ R43, R101, R36 ;  /* 0x00000024652b7221 */ /* 0x000fe40000010000 */
[----:B------:R-:W1:Y:S01]  /*4e70*/  MUFU.EX2 R49, R49 ;  /* 0x0000003100317308 */ /* 0x000e620000000800 */
[----:B--2---:R-:W-:Y:S01]  /*4e80*/  FADD.FTZ R5, R21, R34 ;  /* 0x0000002215057221 */ /* 0x004fe20000010000 */
[C---:B------:R-:W-:Y:S01]  /*4e90*/  FADD.FTZ R38, R190.reuse, R43 ;  /* 0x0000002bbe267221 */ /* 0x040fe20000010000 */
[----:B------:R-:W-:Y:S02]  /*4ea0*/  F2FP.F16.F32.PACK_AB R190, R190, R101 ;  /* 0x00000065bebe723e */ /* 0x000fe400000000ff */
[----:B------:R-:W-:Y:S01]  /*4eb0*/  CS2R R100, SRZ ;  /* 0x0000000000647805 */ /* 0x000fe2000001ff00 */
[C---:B---3--:R-:W-:Y:S01]  /*4ec0*/  FADD.FTZ R36, R26.reuse, R5 ;  /* 0x000000051a247221 */ /* 0x048fe20000010000 */
[----:B------:R-:W-:Y:S01]  /*4ed0*/  F2FP.F16.F32.PACK_AB R195, R26, R21 ;  /* 0x000000151ac3723e */ /* 0x000fe200000000ff */
[----:B------:R2:W3:Y:S01]  /*4ee0*/  MUFU.EX2 R184, R107 ;  /* 0x0000006b00b87308 */ /* 0x0004e20000000800 */
[----:B0-----:R-:W-:-:S07]  /*4ef0*/  FADD.FTZ R43, R105, R38 ;  /* 0x00000026692b7221 */ /* 0x001fce0000010000 */
[----:B------:R-:W0:Y:S01]  /*4f00*/  MUFU.EX2 R111, R111 ;  /* 0x0000006f006f7308 */ /* 0x000e220000000800 */
[----:B-1----:R-:W-:Y:S01]  /*4f10*/  FADD.FTZ R5, R49, R36 ;  /* 0x0000002431057221 */ /* 0x002fe20000010000 */
[C---:B------:R-:W-:Y:S02]  /*4f20*/  F2FP.F16.F32.PACK_AB R189, R28.reuse, R49 ;  /* 0x000000311cbd723e */ /* 0x040fe400000000ff */
[----:B--2---:R-:W-:Y:S02]  /*4f30*/  CS2R R106, SRZ ;  /* 0x00000000006a7805 */ /* 0x004fe4000001ff00 */
[----:B------:R-:W-:Y:S01]  /*4f40*/  CS2R R48, SRZ ;  /* 0x0000000000307805 */ /* 0x000fe2000001ff00 */
[----:B------:R-:W-:Y:S01]  /*4f50*/  FADD.FTZ R36, R28, R5 ;  /* 0x000000051c247221 */ /* 0x000fe20000010000 */
[----:B------:R-:W1:Y:S01]  /*4f60*/  MUFU.EX2 R41, R41 ;  /* 0x0000002900297308 */ /* 0x000e620000000800 */
[C---:B---3--:R-:W-:Y:S01]  /*4f70*/  FADD.FTZ R38, R184.reuse, R43 ;  /* 0x0000002bb8267221 */ /* 0x048fe20000010000 */
[----:B------:R-:W-:-:S02]  /*4f80*/  F2FP.F16.F32.PACK_AB R184, R184, R105 ;  /* 0x00000069b8b8723e */ /* 0x000fc400000000ff */
[----:B------:R-:W-:-:S04]  /*4f90*/  CS2R R104, SRZ ;  /* 0x0000000000687805 */ /* 0x000fc8000001ff00 */
[----:B------:R2:W3:Y:S01]  /*4fa0*/  MUFU.EX2 R186, R113 ;  /* 0x0000007100ba7308 */ /* 0x0004e20000000800 */
[----:B0-----:R-:W-:-:S07]  /*4fb0*/  FADD.FTZ R43, R111, R38 ;  /* 0x000000266f2b7221 */ /* 0x001fce0000010000 */
[----:B------:R0:W4:Y:S01]  /*4fc0*/  MUFU.EX2 R30, R55 ;  /* 0x00000037001e7308 */ /* 0x0001220000000800 */
[----:B-1----:R-:W-:Y:S01]  /*4fd0*/  FADD.FTZ R5, R41, R36 ;  /* 0x0000002429057221 */ /* 0x002fe20000010000 */
[----:B--2---:R-:W-:-:S06]  /*4fe0*/  CS2R R112, SRZ ;  /* 0x0000000000707805 */ /* 0x004fcc000001ff00 */
[----:B------:R-:W1:Y:S01]  /*4ff0*/  MUFU.EX2 R115, R115 ;  /* 0x0000007300737308 */ /* 0x000e620000000800 */
[C---:B---3--:R-:W-:Y:S01]  /*5000*/  FADD.FTZ R38, R186.reuse, R43 ;  /* 0x0000002bba267221 */ /* 0x048fe20000010000 */
[----:B------:R-:W-:Y:S02]  /*5010*/  F2FP.F16.F32.PACK_AB R186, R186, R111 ;  /* 0x0000006fbaba723e */ /* 0x000fe400000000ff */
[----:B------:R-:W-:Y:S02]  /*5020*/  CS2R R110, SRZ ;  /* 0x00000000006e7805 */ /* 0x000fe4000001ff00 */
[----:B0-----:R-:W-:Y:S02]  /*5030*/  CS2R R54, SRZ ;  /* 0x0000000000367805 */ /* 0x001fe4000001ff00 */
[----:B------:R-:W-:Y:S01]  /*5040*/  CS2R R42, SRZ ;  /* 0x00000000002a7805 */ /* 0x000fe2000001ff00 */
[----:B------:R-:W0:Y:S01]  /*5050*/  MUFU.EX2 R45, R45 ;  /* 0x0000002d002d7308 */ /* 0x000e220000000800 */
[C---:B----4-:R-:W-:Y:S01]  /*5060*/  FADD.FTZ R6, R30.reuse, R5 ;  /* 0x000000051e067221 */ /* 0x050fe20000010000 */
[----:B------:R-:W-:-:S06]  /*5070*/  F2FP.F16.F32.PACK_AB R191, R30, R41 ;  /* 0x000000291ebf723e */ /* 0x000fcc00000000ff */
[----:B------:R2:W3:Y:S01]  /*5080*/  MUFU.EX2 R180, R117 ;  /* 0x0000007500b47308 */ /* 0x0004e20000000800 */
[----:B-1----:R-:W-:-:S07]  /*5090*/  FADD.FTZ R25, R115, R38 ;  /* 0x0000002673197221 */ /* 0x002fce0000010000 */
[----:B------:R-:W1:Y:S01]  /*50a0*/  MUFU.EX2 R119, R119 ;  /* 0x0000007700777308 */ /* 0x000e620000000800 */
[----:B0-----:R-:W-:Y:S01]  /*50b0*/  FADD.FTZ R5, R45, R6 ;  /* 0x000000062d057221 */ /* 0x001fe20000010000 */
[C---:B------:R-:W-:Y:S02]  /*50c0*/  F2FP.F16.F32.PACK_AB R185, R32.reuse, R45 ;  /* 0x0000002d20b9723e */ /* 0x040fe400000000ff */
[----:B--2---:R-:W-:Y:S02]  /*50d0*/  CS2R R116, SRZ ;  /* 0x0000000000747805 */ /* 0x004fe4000001ff00 */
[----:B------:R-:W-:Y:S01]  /*50e0*/  CS2R R44, SRZ ;  /* 0x00000000002c7805 */ /* 0x000fe2000001ff00 */
[----:B------:R-:W-:Y:S01]  /*50f0*/  FADD.FTZ R6, R32, R5 ;  /* 0x0000000520067221 */ /* 0x000fe20000010000 */
[----:B------:R-:W-:Y:S01]  /*5100*/  CS2R R32, SRZ ;  /* 0x0000000000207805 */ /* 0x000fe2000001ff00 */
        /* <DEDUP_REMOVED lines=11> */
[----:B------:R-:W-:Y:S02]  /*51c0*/  CS2R R118, SRZ ;  /* 0x0000000000767805 */ /* 0x000fe4000001ff00 */
[----:B-1----:R-:W-:Y:S02]  /*51d0*/  CS2R R56, SRZ ;  /* 0x0000000000387805 */ /* 0x002fe4000001ff00 */
[----:B------:R-:W1:Y:S01]  /*51e0*/  MUFU.EX2 R29, R29 ;  /* 0x0000001d001d7308 */ /* 0x000e620000000800 */
[C---:B---3--:R-:W-:Y:S01]  /*51f0*/  FADD.FTZ R6, R2.reuse, R5 ;  /* 0x0000000502067221 */ /* 0x048fe20000010000 */
[----:B------:R-:W-:Y:S01]  /*5200*/  F2FP.F16.F32.PACK_AB R187, R2, R109 ;  /* 0x0000006d02bb723e */ /* 0x000fe200000000ff */
[----:B------:R-:W-:Y:S01]  /*5210*/  IMAD.MOV.U32 R2, RZ, RZ, 0x3f800000 ;  /* 0x3f800000ff027424 */ /* 0x000fe200078e00ff */
[----:B------:R-:W-:-:S04]  /*5220*/  CS2R R108, SRZ ;  /* 0x00000000006c7805 */ /* 0x000fc8000001ff00 */
        /* <DEDUP_REMOVED lines=9> */
[----:B------:R-:W-:Y:S02]  /*52c0*/  F2FP.F16.F32.PACK_AB R181, R34, R29 ;  /* 0x0000001d22b5723e */ /* 0x000fe400000000ff */
[----:B------:R-:W-:Y:S02]  /*52d0*/  CS2R R34, SRZ ;  /* 0x0000000000227805 */ /* 0x000fe4000001ff00 */
[----:B------:R-:W-:Y:S02]  /*52e0*/  CS2R R28, SRZ ;  /* 0x00000000001c7805 */ /* 0x000fe4000001ff00 */
[----:B------:R-:W0:Y:S01]  /*52f0*/  MUFU.EX2 R10, R10 ;  /* 0x0000000a000a7308 */ /* 0x000e220000000800 */
[----:B-1----:R-:W-:Y:S01]  /*5300*/  FADD.FTZ R25, R127, R40 ;  /* 0x000000287f197221 */ /* 0x002fe20000010000 */
[----:B------:R-:W-:-:S06]  /*5310*/  CS2R R40, SRZ ;  /* 0x0000000000287805 */ /* 0x000fcc000001ff00 */
[----:B------:R-:W1:Y:S01]  /*5320*/  MUFU.EX2 R36, R39 ;  /* 0x0000002700247308 */ /* 0x000e620000000800 */
[----:B--2---:R-:W-:-:S07]  /*5330*/  FADD.FTZ R5, R65, R6 ;  /* 0x0000000641057221 */ /* 0x004fce0000010000 */
[----:B------:R-:W2:Y:S01]  /*5340*/  MUFU.EX2 R61, R61 ;  /* 0x0000003d003d7308 */ /* 0x000ea20000000800 */
[C---:B0-----:R-:W-:Y:S01]  /*5350*/  FADD.FTZ R6, R10.reuse, R25 ;  /* 0x000000190a067221 */ /* 0x041fe20000010000 */
[----:B------:R-:W-:Y:S02]  /*5360*/  F2FP.F16.F32.PACK_AB R178, R10, R127 ;  /* 0x0000007f0ab2723e */ /* 0x000fe400000000ff */
[----:B------:R-:W-:-:S04]  /*5370*/  CS2R R24, SRZ ;  /* 0x0000000000187805 */ /* 0x000fc8000001ff00 */
[----:B------:R0:W3:Y:S01]  /*5380*/  MUFU.EX2 R38, R27 ;  /* 0x0000001b00267308 */ /* 0x0000e20000000800 */
[C---:B-1----:R-:W-:Y:S01]  /*5390*/  FADD.FTZ R10, R36.reuse, R5 ;  /* 0x00000005240a7221 */ /* 0x042fe20000010000 */
[----:B------:R-:W-:Y:S02]  /*53a0*/  F2FP.F16.F32.PACK_AB R183, R36, R65 ;  /* 0x0000004124b7723e */ /* 0x000fe400000000ff */
[----:B------:R-:W-:Y:S02]  /*53b0*/  CS2R R64, SRZ ;  /* 0x0000000000407805 */ /* 0x000fe4000001ff00 */
[----:B------:R-:W-:Y:S02]  /*53c0*/  CS2R R36, SRZ ;  /* 0x0000000000247805 */ /* 0x000fe4000001ff00 */
[----:B------:R-:W1:Y:S01]  /*53d0*/  MUFU.EX2 R69, R69 ;  /* 0x0000004500457308 */ /* 0x000e620000000800 */
[----:B--2---:R-:W-:Y:S01]  /*53e0*/  FADD.FTZ R5, R61, R10 ;  /* 0x0000000a3d057221 */ /* 0x004fe20000010000 */
[----:B0-----:R-:W-:-:S06]  /*53f0*/  CS2R R26, SRZ ;  /* 0x00000000001a7805 */ /* 0x001fcc000001ff00 */
[----:B------:R0:W2:Y:S01]  /*5400*/  MUFU.EX2 R8, R31 ;  /* 0x0000001f00087308 */ /* 0x0000a20000000800 */
[C---:B---3--:R-:W-:Y:S01]  /*5410*/  FADD.FTZ R10, R38.reuse, R5 ;  /* 0x00000005260a7221 */ /* 0x048fe20000010000 */
[----:B------:R-:W-:Y:S02]  /*5420*/  F2FP.F16.F32.PACK_AB R177, R38, R61 ;  /* 0x0000003d26b1723e */ /* 0x000fe400000000ff */
[----:B------:R-:W-:Y:S02]  /*5430*/  CS2R R60, SRZ ;  /* 0x00000000003c7805 */ /* 0x000fe4000001ff00 */
[----:B------:R-:W-:Y:S01]  /*5440*/  CS2R R38, SRZ ;  /* 0x0000000000267805 */ /* 0x000fe2000001ff00 */
[----:B-1----:R-:W-:Y:S01]  /*5450*/  FADD.FTZ R5, R69, R10 ;  /* 0x0000000a45057221 */ /* 0x002fe20000010000 */
[----:B0-----:R-:W-:-:S03]  /*5460*/  CS2R R30, SRZ ;  /* 0x00000000001e7805 */ /* 0x001fc6000001ff00 */
[C---:B--2---:R-:W-:Y:S01]  /*5470*/  FADD.FTZ R5, R8.reuse, R5 ;  /* 0x0000000508057221 */ /* 0x044fe20000010000 */
[----:B------:R-:W-:Y:S01]  /*5480*/  F2FP.F16.F32.PACK_AB R179, R8, R69 ;  /* 0x0000004508b3723e */ /* 0x000fe200000000ff */
[----:B------:R-:W-:Y:S01]  /*5490*/  IMAD.MOV.U32 R8, RZ, RZ, 0x3f800000 ;  /* 0x3f800000ff087424 */ /* 0x000fe200078e00ff */
[----:B------:R-:W-:Y:S01]  /*54a0*/  CS2R R68, SRZ ;  /* 0x0000000000447805 */ /* 0x000fe2000001ff00 */
[----:B------:R-:W-:Y:S06]  /*54b0*/  @!P2 BRA `(.L_x_3631) ;  /* 0x0000003c0020a947 */ /* 0x000fec0003800000 */
[----:B------:R-:W-:Y:S01]  /*54c0*/  VIADD R9, R120, 0xfffffffe ;  /* 0xfffffffe78097836 */ /* 0x000fe20000000000 */
[----:B------:R-:W-:Y:S01]  /*54d0*/  UMOV UR60, UR61 ;  /* 0x0000003d003c7c82 */ /* 0x000fe20008000000 */
[----:B------:R-:W-:Y:S01]  /*54e0*/  IMAD.MOV.U32 R10, RZ, RZ, R3 ;  /* 0x000000ffff0a7224 */ /* 0x000fe200078e0003 */
[----:B------:R-:W-:Y:S01]  /*54f0*/  UMOV UR37, UR36 ;  /* 0x0000002400257c82 */ /* 0x000fe20008000000 */
[----:B------:R-:W-:Y:S02]  /*5500*/  IMAD.MOV.U32 R11, RZ, RZ, R4 ;  /* 0x000000ffff0b7224 */ /* 0x000fe400078e0004 */
[----:B------:R-:W-:Y:S02]  /*5510*/  IMAD.MOV.U32 R2, RZ, RZ, 0x3f800000 ;  /* 0x3f800000ff027424 */ /* 0x000fe400078e00ff */
[----:B------:R-:W-:-:S07]  /*5520*/  IMAD.MOV.U32 R119, RZ, RZ, RZ ;  /* 0x000000ffff777224 */ /* 0x000fce00078e00ff */
.L_x_3642:
[----:B------:R-:W-:-:S04]  /*5530*/  UIADD3 UR6, UR37, 0x1, URZ ;  /* 0x0000000125067890 */ /* 0x000fc8000fffe03f */
[----:B------:R-:W-:-:S04]  /*5540*/  UISETP.NE.AND UP0, UPT, UR6, 0x2, UPT ;  /* 0x000000020600788c */ /* 0x000fc8000bf05270 */
[----:B------:R-:W-:Y:S02]  /*5550*/  USEL UR61, URZ, 0x1, UP0 ;  /* 0x000000013f3d7887 */ /* 0x000fe40008000000 */
[----:B------:R-:W-:Y:S02]  /*5560*/  USEL UR36, UR6, URZ, UP0 ;  /* 0x0000003f06247287 */ /* 0x000fe40008000000 */
[----:B------:R-:W-:Y:S01]  /*5570*/  ULOP3.LUT UR61, UR60, UR61, URZ, 0x3c, !UPT ;  /* 0x0000003d3c3d7292 */ /* 0x000fe2000f8e3c3f */
[----:B------:R-:W-:Y:S11]  /*5580*/  @!P0 BRA `(.L_x_3632) ;  /* 0x0000000000048947 */ /* 0x000ff60003800000 */
[----:B------:R-:W-:Y:S01]  /*5590*/  BPT.TRAP 0x1 ;  /* 0x000000040000795c */ /* 0x000fe20000300000 */
.L_x_3632:
        /* <DEDUP_REMOVED lines=9> */
.L_x_3633:
[----:B-1----:R-:W-:Y:S05]  /*5630*/  @P1 BRA `(.L_x_3634) ;  /* 0x0000000000081947 */ /* 0x002fea0003800000 */
[----:B------:R-:W1:Y:S02]  /*5640*/  SYNCS.PHASECHK.TRANS64.TRYWAIT P1, [UR38+0x36830], R0 ;  /* 0x03683000ff0075a7 */ /* 0x000e640008020166 */
[----:B-1----:R-:W-:Y:S05]  /*5650*/  @!P1 BRA `(.L_x_3635) ;  /* 0x000000b000f89947 */ /* 0x002fea0003800000 */
.L_x_3634:
        /* <DEDUP_REMOVED lines=602> */
.L_x_3636:
[----:B------:R-:W-:Y:S01]  /*7c00*/  ULEA UR7, UR37, UR39, 0x3 ;  /* 0x0000002725077291 */ /* 0x000fe2000f8e183f */
[----:B01----:R-:W-:-:S05]  /*7c10*/  IMAD.U32 R0, RZ, RZ, UR60 ;  /* 0x0000003cff007e24 */ /* 0x003fca000f8e00ff */
[----:B------:R-:W-:-:S04]  /*7c20*/  SHF.L.U32 R0, R0, 0x1f, RZ ;  /* 0x0000001f00007819 */ /* 0x000fc800000006ff */
[----:B------:R0:W1:Y:S01]  /*7c30*/  SYNCS.PHASECHK.TRANS64.TRYWAIT P1, [UR7+0x36850], R0 ;  /* 0x03685000ff0075a7 */ /* 0x0000620008020147 */
[----:B------:R-:W-:Y:S05]  /*7c40*/  @!P0 BRA `(.L_x_3637) ;  /* 0x0000000000048947 */ /* 0x000fea0003800000 */
[----:B------:R-:W-:Y:S01]  /*7c50*/  BPT.TRAP 0x1 ;  /* 0x000000040000795c */ /* 0x000fe20000300000 */
.L_x_3637:
[----:B-1----:R-:W-:Y:S05]  /*7c60*/  @P1 BRA `(.L_x_3638) ;  /* 0x0000000000081947 */ /* 0x002fea0003800000 */
[----:B------:R-:W1:Y:S02]  /*7c70*/  SYNCS.PHASECHK.TRANS64.TRYWAIT P1, [UR7+0x36850], R0 ;  /* 0x03685000ff0075a7 */ /* 0x000e640008020147 */
[----:B-1----:R-:W-:Y:S05]  /*7c80*/  @!P1 BRA `(.L_x_3639) ;  /* 0x0000008c00849947 */ /* 0x002fea0003800000 */
.L_x_3638:
[----:B------:R-:W-:Y:S01]  /*7c90*/  UIADD3 UR39, UR39, 0x400, URZ ;  /* 0x0000040027277890 */ /* 0x000fe2000fffe03f */
[----:B------:R-:W-:Y:S01]  /*7ca0*/  WARPGROUP.ARRIVE ;  /* 0x00000000000079c5 */ /* 0x000fe20000000000 */
[----:B------:R-:W-:Y:S02]  /*7cb0*/  UMOV UR11, 0x40000040 ;  /* 0x40000040000b7882 */ /* 0x000fe40000000000 */
[----:B------:R-:W-:-:S04]  /*7cc0*/  USHF.R.U32.HI UR39, URZ, 0x4, UR39 ;  /* 0x000000043f277899 */ /* 0x000fc80008011627 */
[----:B------:R-:W-:-:S04]  /*7cd0*/  ULOP3.LUT UR39, UR39, 0x3fff, URZ, 0xc0, !UPT ;  /* 0x00003fff27277892 */ /* 0x000fc8000f8ec03f */
[----:B------:R-:W-:-:S04]  /*7ce0*/  ULOP3.LUT UR6, UR39, 0x3800000, URZ, 0xfc, !UPT ;  /* 0x0380000027067892 */ /* 0x000fc8000f8efc3f */
[----:B------:R-:W-:-:S07]  /*7cf0*/  UIMAD UR6, UR37, 0xa80, UR6 ;  /* 0x00000a80250678a4 */ /* 0x000fce000f8e0206 */
[----:B------:R-:W-:Y:S02]  /*7d00*/  UMOV UR10, UR6 ;  /* 0x00000006000a7c82 */ /* 0x000fe40008000000 */
        /* <DEDUP_REMOVED lines=28> */
[----:B------:R-:W-:Y:S01]  /*7ed0*/  UMOV UR11, 0x40000040 ;  /* 0x40000040000b7882 */ /* 0x000fe20000000000 */
[----:B------:R-:W-:Y:S02]  /*7ee0*/  WARPGROUP.DEPBAR.LE gsb0, 0x0 ;  /* 0x00008000000079c5 */ /* 0x000fe40000010000 */
[----:B------:R-:W-:-:S15]  /*7ef0*/  WARPGROUP.ARRIVE ;  /* 0x00000000000079c5 */ /* 0x000fde0000000000 */
[----:B------:R-:W-:Y:S03]  /*7f00*/  HGMMA.64x192x16.F32 R24, R176, gdesc[UR8].tnspB, R24, gsb0 ;  /* 0x42e00008b0187df0 */ /* 0x000fe60008000818 */
[----:B------:R-:W-:Y:S02]  /*7f10*/  WARPGROUP.DEPBAR.LE gsb0, 0x0 ;  /* 0x00008000000079c5 */ /* 0x000fe40000010000 */
[----:B------:R-:W-:Y:S05]  /*7f20*/  @!P0 BRA `(.L_x_3640) ;  /* 0x0000000000048947 */ /* 0x000fea0003800000 */
[----:B------:R-:W-:Y:S01]  /*7f30*/  BPT.TRAP 0x1 ;  /* 0x000000040000795c */ /* 0x000fe20000300000 */
.L_x_3640:
[----:B01----:R-:W-:Y:S02]  /*7f40*/  FMNMX.FTZ R0, R168, R11, !PT ;  /* 0x0000000ba8007209 */ /* 0x003fe40007810000 */
        /* <DEDUP_REMOVED lines=54> */
[----:B------:R-:W-:Y:S01]  /*82b0*/  FMNMX.FTZ R2, R127, R2, !PT ;  /* 0x000000027f027209 */ /* 0x000fe20007810000 */
[----:B------:R-:W0:Y:S01]  /*82c0*/  LDC R0, c[0x0][0x988] ;  /* 0x00026200ff007b82 */ /* 0x000e220000000800 */
[----:B------:R-:W-:Y:S01]  /*82d0*/  ISETP.NE.AND P1, PT, R18, RZ, PT ;  /* 0x000000ff1200720c */ /* 0x000fe20003f25270 */
[----:B------:R-:W1:Y:S04]  /*82e0*/  SHFL.BFLY PT, R3, R8, 0x2, 0x1f ;  /* 0x0c401f0008037f89 */ /* 0x000e6800000e0000 */
[----:B------:R-:W2:Y:S01]  /*82f0*/  SHFL.BFLY PT, R13, R2, 0x2, 0x1f ;  /* 0x0c401f00020d7f89 */ /* 0x000ea200000e0000 */
[----:B-1----:R-:W-:-:S02]  /*8300*/  FMNMX.FTZ R12, R8, R3, !PT ;  /* 0x00000003080c7209 */ /* 0x002fc40007810000 */
[----:B--2---:R-:W-:-:S03]  /*8310*/  FMNMX.FTZ R13, R2, R13, !PT ;  /* 0x0000000d020d7209 */ /* 0x004fc60007810000 */
[----:B------:R-:W1:Y:S04]  /*8320*/  SHFL.BFLY PT, R3, R12, 0x1, 0x1f ;  /* 0x0c201f000c037f89 */ /* 0x000e6800000e0000 */
[----:B------:R-:W2:Y:S01]  /*8330*/  SHFL.BFLY PT, R14, R13, 0x1, 0x1f ;  /* 0x0c201f000d0e7f89 */ /* 0x000ea200000e0000 */
[----:B-1----:R-:W-:Y:S02]  /*8340*/  FMNMX.FTZ R4, R12, R3, !PT ;  /* 0x000000030c047209 */ /* 0x002fe40007810000 */
[----:B--2---:R-:W-:-:S03]  /*8350*/  FMNMX.FTZ R3, R13, R14, !PT ;  /* 0x0000000e0d037209 */ /* 0x004fc60007810000 */
[C---:B------:R-:W-:Y:S01]  /*8360*/  FADD.FTZ R11, -R4.reuse, R11 ;  /* 0x0000000b040b7221 */ /* 0x040fe20000010100 */
[----:B0-----:R-:W-:-:S03]  /*8370*/  FMUL.FTZ R177, R4, R0 ;  /* 0x0000000004b17220 */ /* 0x001fc60000410000 */
[-C--:B------:R-:W-:Y:S01]  /*8380*/  FMUL.FTZ R14, R11, R0.reuse ;  /* 0x000000000b0e7220 */ /* 0x080fe20000410000 */
[----:B------:R-:W-:Y:S01]  /*8390*/  FADD.FTZ R11, -R3, R10 ;  /* 0x0000000a030b7221 */ /* 0x000fe20000010100 */
[-CC-:B------:R-:W-:Y:S01]  /*83a0*/  FFMA.FTZ R13, R121, R0.reuse, -R177.reuse ;  /* 0x00000000790d7223 */ /* 0x180fe200000108b1 */
[-CC-:B------:R-:W-:Y:S01]  /*83b0*/  FFMA.FTZ R121, R125, R0.reuse, -R177.reuse ;  /* 0x000000007d797223 */ /* 0x180fe200000108b1 */
[-C--:B------:R-:W-:Y:S01]  /*83c0*/  FMUL.FTZ R125, R3, R0.reuse ;  /* 0x00000000037d7220 */ /* 0x080fe20000410000 */
[-C--:B------:R-:W-:Y:S01]  /*83d0*/  FMUL.FTZ R2, R11, R0.reuse ;  /* 0x000000000b027220 */ /* 0x080fe20000410000 */
[-CC-:B------:R-:W-:Y:S01]  /*83e0*/  FFMA.FTZ R11, R168, R0.reuse, -R177.reuse ;  /* 0x00000000a80b7223 */ /* 0x180fe200000108b1 */
[-C--:B------:R-:W-:Y:S01]  /*83f0*/  FFMA.FTZ R200, R169, R0.reuse, -R177 ;  /* 0x00000000a9c87223 */ /* 0x080fe200000108b1 */
[-CC-:B------:R-:W-:Y:S01]  /*8400*/  FFMA.FTZ R201, R170, R0.reuse, -R125.reuse ;  /* 0x00000000aac97223 */ /* 0x180fe2000001087d */
[-C--:B------:R-:W-:Y:S01]  /*8410*/  FFMA.FTZ R10, R171, R0.reuse, -R125 ;  /* 0x00000000ab0a7223 */ /* 0x080fe2000001087d */
[----:B------:R0:W-:Y:S01]  /*8420*/  MUFU.EX2 R8, R14 ;  /* 0x0000000e00087308 */ /* 0x0001e20000000800 */
[-C--:B------:R-:W-:Y:S01]  /*8430*/  FFMA.FTZ R202, R172, R0.reuse, -R177 ;  /* 0x00000000acca7223 */ /* 0x080fe200000108b1 */
[-C--:B------:R-:W-:Y:S01]  /*8440*/  FFMA.FTZ R203, R174, R0.reuse, -R125 ;  /* 0x00000000aecb7223 */ /* 0x080fe2000001087d */
[-C--:B------:R-:W-:Y:S01]  /*8450*/  FFMA.FTZ R173, R173, R0.reuse, -R177 ;  /* 0x00000000adad7223 */ /* 0x080fe200000108b1 */
[-C--:B------:R-:W-:Y:S01]  /*8460*/  FFMA.FTZ R12, R175, R0.reuse, -R125 ;  /* 0x00000000af0c7223 */ /* 0x080fe2000001087d */
[-C--:B------:R-:W-:Y:S01]  /*8470*/  FFMA.FTZ R196, R160, R0.reuse, -R177 ;  /* 0x00000000a0c47223 */ /* 0x080fe200000108b1 */
[-C--:B------:R-:W-:Y:S01]  /*8480*/  FFMA.FTZ R197, R162, R0.reuse, -R125 ;  /* 0x00000000a2c57223 */ /* 0x080fe2000001087d */
[-C--:B------:R-:W-:Y:S01]  /*8490*/  FFMA.FTZ R169, R161, R0.reuse, -R177 ;  /* 0x00000000a1a97223 */ /* 0x080fe200000108b1 */
[----:B------:R-:W1:Y:S01]  /*84a0*/  MUFU.EX2 R11, R11 ;  /* 0x0000000b000b7308 */ /* 0x000e620000000800 */
[-C--:B0-----:R-:W-:Y:S01]  /*84b0*/  FFMA.FTZ R14, R163, R0.reuse, -R125 ;  /* 0x00000000a30e7223 */ /* 0x081fe2000001087d */
[-CC-:B------:R-:W-:Y:S01]  /*84c0*/  FFMA.FTZ R21, R129, R0.reuse, -R177.reuse ;  /* 0x0000000081157223 */ /* 0x180fe200000108b1 */
[-C--:B------:R-:W-:Y:S01]  /*84d0*/  FFMA.FTZ R198, R164, R0.reuse, -R177 ;  /* 0x00000000a4c67223 */ /* 0x080fe200000108b1 */
[-C--:B------:R-:W-:Y:S01]  /*84e0*/  FFMA.FTZ R199, R166, R0.reuse, -R125 ;  /* 0x00000000a6c77223 */ /* 0x080fe2000001087d */
[-C--:B------:R-:W-:Y:S01]  /*84f0*/  FFMA.FTZ R165, R165, R0.reuse, -R177 ;  /* 0x00000000a5a57223 */ /* 0x080fe200000108b1 */
[-CC-:B------:R-:W-:Y:S01]  /*8500*/  FFMA.FTZ R20, R167, R0.reuse, -R125.reuse ;  /* 0x00000000a7147223 */ /* 0x180fe2000001087d */
[-C--:B------:R-:W-:Y:S01]  /*8510*/  FFMA.FTZ R185, R138, R0.reuse, -R125 ;  /* 0x000000008ab97223 */ /* 0x080fe2000001087d */
[----:B------:R-:W-:Y:S01]  /*8520*/  MUFU.EX2 R2, R2 ;  /* 0x0000000200027308 */ /* 0x000fe20000000800 */
[-C--:B------:R-:W-:Y:S01]  /*8530*/  FFMA.FTZ R192, R152, R0.reuse, -R177 ;  /* 0x0000000098c07223 */ /* 0x080fe200000108b1 */
[-C--:B------:R-:W-:Y:S01]  /*8540*/  FFMA.FTZ R193, R154, R0.reuse, -R125 ;  /* 0x000000009ac17223 */ /* 0x080fe2000001087d */
[-CC-:B------:R-:W-:Y:S01]  /*8550*/  FFMA.FTZ R161, R153, R0.reuse, -R177.reuse ;  /* 0x0000000099a17223 */ /* 0x180fe200000108b1 */
[-C--:B------:R-:W-:Y:S01]  /*8560*/  FFMA.FTZ R176, R120, R0.reuse, -R177 ;  /* 0x0000000078b07223 */ /* 0x080fe200000108b1 */
[-C--:B------:R-:W-:Y:S01]  /*8570*/  FFMA.FTZ R120, R155, R0.reuse, -R125 ;  /* 0x000000009b787223 */ /* 0x080fe2000001087d */
[-C--:B------:R-:W-:Y:S01]  /*8580*/  FFMA.FTZ R194, R156, R0.reuse, -R177 ;  /* 0x000000009cc27223 */ /* 0x080fe200000108b1 */
[----:B------:R-:W-:Y:S01]  /*8590*/  FFMA.FTZ R195, R158, R0, -R125 ;  /* 0x000000009ec37223 */ /* 0x000fe2000001087d */
[----:B------:R-:W0:Y:S01]  /*85a0*/  MUFU.EX2 R201, R201 ;  /* 0x000000c900c97308 */ /* 0x000e220000000800 */
[----:B-1----:R-:W-:Y:S01]  /*85b0*/  FFMA.FTZ R129, R8, R6, R11 ;  /* 0x0000000608817223 */ /* 0x002fe2000001000b */
[-CC-:B------:R-:W-:Y:S01]  /*85c0*/  FFMA.FTZ R157, R157, R0.reuse, -R177.reuse ;  /* 0x000000009d9d7223 */ /* 0x180fe200000108b1 */
[-C--:B------:R-:W-:Y:S01]  /*85d0*/  FFMA.FTZ R178, R124, R0.reuse, -R177 ;  /* 0x000000007cb27223 */ /* 0x080fe200000108b1 */
[-C--:B------:R-:W-:Y:S01]  /*85e0*/  FFMA.FTZ R124, R159, R0.reuse, -R125 ;  /* 0x000000009f7c7223 */ /* 0x080fe2000001087d */
[-CC-:B------:R-:W-:Y:S01]  /*85f0*/  FFMA.FTZ R186, R140, R0.reuse, -R177.reuse ;  /* 0x000000008cba7223 */ /* 0x180fe200000108b1 */
[-C--:B------:R-:W-:Y:S01]  /*8600*/  FFMA.FTZ R188, R144, R0.reuse, -R177 ;  /* 0x0000000090bc7223 */ /* 0x080fe200000108b1 */
[-C--:B------:R-:W-:Y:S01]  /*8610*/  FFMA.FTZ R189, R146, R0.reuse, -R125 ;  /* 0x0000000092bd7223 */ /* 0x080fe2000001087d */
[----:B------:R-:W1:Y:S01]  /*8620*/  MUFU.EX2 R200, R200 ;  /* 0x000000c800c87308 */ /* 0x000e620000000800 */
[-CC-:B------:R-:W-:Y:S01]  /*8630*/  FFMA.FTZ R153, R145, R0.reuse, -R177.reuse ;  /* 0x0000000091997223 */ /* 0x180fe200000108b1 */
[-C--:B------:R-:W-:Y:S01]  /*8640*/  FFMA.FTZ R180, R128, R0.reuse, -R177 ;  /* 0x0000000080b47223 */ /* 0x080fe200000108b1 */
[-CC-:B------:R-:W-:Y:S01]  /*8650*/  FFMA.FTZ R128, R147, R0.reuse, -R125.reuse ;  /* 0x0000000093807223 */ /* 0x180fe2000001087d */
[-C--:B------:R-:W-:Y:S01]  /*8660*/  FFMA.FTZ R181, R130, R0.reuse, -R125 ;  /* 0x0000000082b57223 */ /* 0x080fe2000001087d */
[-C--:B------:R-:W-:Y:S01]  /*8670*/  FFMA.FTZ R190, R148, R0.reuse, -R177 ;  /* 0x0000000094be7223 */ /* 0x080fe200000108b1 */
[-C--:B------:R-:W-:Y:S01]  /*8680*/  FFMA.FTZ R191, R150, R0.reuse, -R125 ;  /* 0x0000000096bf7223 */ /* 0x080fe2000001087d */
[-C--:B------:R-:W-:Y:S01]  /*8690*/  FFMA.FTZ R149, R149, R0.reuse, -R177 ;  /* 0x0000000095957223 */ /* 0x080fe200000108b1 */
[----:B------:R-:W2:Y:S01]  /*86a0*/  MUFU.EX2 R10, R10 ;  /* 0x0000000a000a7308 */ /* 0x000ea20000000800 */
[----:B0-----:R-:W-:Y:S01]  /*86b0*/  FFMA.FTZ R5, R2, R5, R201 ;  /* 0x0000000502057223 */ /* 0x001fe200000100c9 */
[-C--:B------:R-:W-:Y:S01]  /*86c0*/  FFMA.FTZ R182, R132, R0.reuse, -R177 ;  /* 0x0000000084b67223 */ /* 0x080fe200000108b1 */
[-C--:B------:R-:W-:Y:S01]  /*86d0*/  FFMA.FTZ R132, R151, R0.reuse, -R125 ;  /* 0x0000000097847223 */ /* 0x080fe2000001087d */
[-CC-:B------:R-:W-:Y:S01]  /*86e0*/  FFMA.FTZ R184, R136, R0.reuse, -R177.reuse ;  /* 0x0000000088b87223 */ /* 0x180fe200000108b1 */
[-C--:B------:R-:W-:Y:S01]  /*86f0*/  FFMA.FTZ R145, R137, R0.reuse, -R177 ;  /* 0x0000000089917223 */ /* 0x080fe200000108b1 */
[-CC-:B------:R-:W-:Y:S01]  /*8700*/  FFMA.FTZ R136, R139, R0.reuse, -R125.reuse ;  /* 0x000000008b887223 */ /* 0x180fe2000001087d */
[-C--:B------:R-:W-:Y:S01]  /*8710*/  FFMA.FTZ R183, R134, R0.reuse, -R125 ;  /* 0x0000000086b77223 */ /* 0x080fe2000001087d */
[----:B------:R-:W0:Y:S01]  /*8720*/  MUFU.EX2 R202, R202 ;  /* 0x000000ca00ca7308 */ /* 0x000e220000000800 */
[----:B-1----:R-:W-:Y:S01]  /*8730*/  FADD.FTZ R129, R200, R129 ;  /* 0x00000081c8817221 */ /* 0x002fe20000010000 */
[-C--:B------:R-:W-:Y:S01]  /*8740*/  FFMA.FTZ R187, R142, R0.reuse, -R125 ;  /* 0x000000008ebb7223 */ /* 0x080fe2000001087d */
[-CC-:B------:R-:W-:Y:S01]  /*8750*/  FFMA.FTZ R137, R141, R0.reuse, -R177.reuse ;  /* 0x000000008d897223 */ /* 0x180fe200000108b1 */
[-C--:B------:R-:W-:Y:S01]  /*8760*/  FFMA.FTZ R15, R133, R0.reuse, -R177 ;  /* 0x00000000850f7223 */ /* 0x080fe200000108b1 */
[-CC-:B------:R-:W-:Y:S01]  /*8770*/  FFMA.FTZ R177, R122, R0.reuse, -R125.reuse ;  /* 0x000000007ab17223 */ /* 0x180fe2000001087d */
[----:B------:R-:W-:-:S02]  /*8780*/  FFMA.FTZ R126, R126, R0, -R125 ;  /* 0x000000007e7e7223 */ /* 0x000fc4000001087d */
        /* <DEDUP_REMOVED lines=16> */
[----:B------:R-:W-:-:S06]  /*8890*/  FFMA.FTZ R138, R143, R0, -R125 ;  /* 0x000000008f8a7223 */ /* 0x000fcc000001087d */
        /* <DEDUP_REMOVED lines=15> */
[----:B--2---:R-:W-:Y:S01]  /*8990*/  FADD.FTZ R129, R161, R130 ;  /* 0x00000082a1817221 */ /* 0x004fe20000010000 */
[----:B------:R-:W-:-:S06]  /*89a0*/  FFMA.FTZ R130, R131, R0, -R125 ;  /* 0x0000000083827223 */ /* 0x000fcc000001087d */
        /* <DEDUP_REMOVED lines=15> */
[----:B-1----:R-:W-:Y:S01]  /*8aa0*/  FADD.FTZ R129, R153, R134 ;  /* 0x0000008699817221 */ /* 0x002fe20000010000 */
[----:B------:R-:W-:-:S06]  /*8ab0*/  FFMA.FTZ R134, R135, R0, -R125 ;  /* 0x0000000087867223 */ /* 0x000fcc000001087d */
        /* <DEDUP_REMOVED lines=16> */
[-CC-:B------:R-:W-:Y:S01]  /*8bc0*/  FFMA.FTZ R122, R123, R0.reuse, -R125.reuse ;  /* 0x000000007b7a7223 */ /* 0x180fe2000001087d */
[----:B------:R-:W-:-:S05]  /*8bd0*/  FFMA.FTZ R125, R127, R0, -R125 ;  /* 0x000000007f7d7223 */ /* 0x000fca000001087d */
        /* <DEDUP_REMOVED lines=10> */
[----:B------:R-:W-:-:S04]  /*8c80*/  IMAD.U32 R5, RZ, RZ, UR38 ;  /* 0x00000026ff057e24 */ /* 0x000fc8000f8e00ff */
[----:B------:R-:W-:Y:S02]  /*8c90*/  @P1 VIADD R5, R5, 0x36840 ;  /* 0x0003684005051836 */ /* 0x000fe40000000000 */
[----:B------:R-:W2:Y:S01]  /*8ca0*/  MUFU.EX2 R21, R21 ;  /* 0x0000001500157308 */ /* 0x000ea20000000800 */
[----:B0-----:R-:W-:Y:S02]  /*8cb0*/  FADD.FTZ R140, R180, R123 ;  /* 0x0000007bb48c7221 */ /* 0x001fe40000010000 */
[----:B------:R-:W-:-:S04]  /*8cc0*/  @P1 PRMT R5, R22, 0x654, R5 ;  /* 0x0000065416051816 */ /* 0x000fc80000000005 */
[----:B------:R0:W-:Y:S01]  /*8cd0*/  @P1 SYNCS.ARRIVE.TRANS64.RED.A1T0 RZ, [R5+URZ], RZ ;  /* 0x000000ff05ff19a7 */ /* 0x0001e2000810043f */
[----:B------:R-:W3:Y:S01]  /*8ce0*/  MUFU.EX2 R130, R130 ;  /* 0x0000008200827308 */ /* 0x000ee20000000800 */
[----:B-1----:R-:W-:-:S07]  /*8cf0*/  FADD.FTZ R123, R181, R6 ;  /* 0x00000006b57b7221 */ /* 0x002fce0000010000 */
[----:B------:R-:W1:Y:S01]  /*8d00*/  MUFU.EX2 R182, R182 ;  /* 0x000000b600b67308 */ /* 0x000e620000000800 */
[----:B--2---:R-:W-:-:S07]  /*8d10*/  FADD.FTZ R129, R21, R140 ;  /* 0x0000008c15817221 */ /* 0x004fce0000010000 */
[----:B------:R-:W2:Y:S01]  /*8d20*/  MUFU.EX2 R183, R183 ;  /* 0x000000b700b77308 */ /* 0x000ea20000000800 */
[----:B---3--:R-:W-:-:S07]  /*8d30*/  FADD.FTZ R6, R130, R123 ;  /* 0x0000007b82067221 */ /* 0x008fce0000010000 */
        /* <DEDUP_REMOVED lines=8> */
[----:B------:R-:W1:Y:S08]  /*8dc0*/  MUFU.EX2 R13, R13 ;  /* 0x0000000d000d7308 */ /* 0x000e700000000800 */
[----:B------:R-:W3:Y:S08]  /*8dd0*/  MUFU.EX2 R122, R122 ;  /* 0x0000007a007a7308 */ /* 0x000ef00000000800 */
[----:B------:R-:W4:Y:S08]  /*8de0*/  MUFU.EX2 R178, R178 ;  /* 0x000000b200b27308 */ /* 0x000f300000000800 */
[----:B------:R2:W5:Y:S08]  /*8df0*/  MUFU.EX2 R142, R126 ;  /* 0x0000007e008e7308 */ /* 0x0005700000000800 */
[----:B------:R-:W5:Y:S01]  /*8e00*/  MUFU.EX2 R121, R121 ;  /* 0x0000007900797308 */ /* 0x000f620000000800 */
[----:B--2---:R-:W-:Y:S01]  /*8e10*/  FADD.FTZ R126, R176, R5 ;  /* 0x00000005b07e7221 */ /* 0x004fe20000010000 */
[----:B0-----:R-:W-:-:S03]  /*8e20*/  FADD.FTZ R5, R177, R6 ;  /* 0x00000006b1057221 */ /* 0x001fc60000010000 */
[----:B-1----:R-:W-:Y:S01]  /*8e30*/  FADD.FTZ R123, R13, R126 ;  /* 0x0000007e0d7b7221 */ /* 0x002fe20000010000 */
[----:B---3--:R-:W-:Y:S02]  /*8e40*/  FADD.FTZ R5, R122, R5 ;  /* 0x000000057a057221 */ /* 0x008fe40000010000 */
[----:B------:R-:W0:Y:S01]  /*8e50*/  MUFU.EX2 R125, R125 ;  /* 0x0000007d007d7308 */ /* 0x000e220000000800 */
[----:B----4-:R-:W-:Y:S01]  /*8e60*/  FADD.FTZ R6, R178, R123 ;  /* 0x0000007bb2067221 */ /* 0x010fe20000010000 */
[----:B-----5:R-:W-:-:S03]  /*8e70*/  FADD.FTZ R5, R142, R5 ;  /* 0x000000058e057221 */ /* 0x020fc60000010000 */
[----:B------:R-:W-:Y:S01]  /*8e80*/  FADD.FTZ R6, R121, R6 ;  /* 0x0000000679067221 */ /* 0x000fe20000010000 */
[----:B0-----:R-:W-:Y:S01]  /*8e90*/  FADD.FTZ R5, R125, R5 ;  /* 0x000000057d057221 */ /* 0x001fe20000010000 */
[----:B------:R-:W-:Y:S06]  /*8ea0*/  @!P0 BRA `(.L_x_3641) ;  /* 0x0000000000048947 */ /* 0x000fec0003800000 */
[----:B------:R-:W-:Y:S01]  /*8eb0*/  BPT.TRAP 0x1 ;  /* 0x000000040000795c */ /* 0x000fe20000300000 */
.L_x_3641:
[----:B------:R-:W-:Y:S01]  /*8ec0*/  ISETP.NE.AND P1, PT, R17, RZ, PT ;  /* 0x000000ff1100720c */ /* 0x000fe20003f25270 */
[----:B------:R-:W-:Y:S01]  /*8ed0*/  IMAD.U32 R126, RZ, RZ, UR7 ;  /* 0x00000007ff7e7e24 */ /* 0x000fe2000f8e00ff */
[----:B------:R-:W-:Y:S01]  /*8ee0*/  UMOV UR60, UR61 ;  /* 0x0000003d003c7c82 */ /* 0x000fe20008000000 */
        /* <DEDUP_REMOVED lines=9> */
[----:B------:R-:W-:Y:S02]  /*8f80*/  F2FP.F16.F32.PACK_AB R197, R14, R197 ;  /* 0x000000c50ec5723e */ /* 0x000fe400000000ff */
[----:B------:R-:W-:Y:S02]  /*8f90*/  F2FP.F16.F32.PACK_AB R198, R165, R198 ;  /* 0x000000c6a5c6723e */ /* 0x000fe400000000ff */
[----:B------:R-:W-:Y:S02]  /*8fa0*/  @P1 PRMT R126, R19, 0x654, R126 ;  /* 0x00000654137e1816 */ /* 0x000fe4000000007e */
[----:B------:R-:W-:Y:S02]  /*8fb0*/  F2FP.F16.F32.PACK_AB R199, R20, R199 ;  /* 0x000000c714c7723e */ /* 0x000fe400000000ff */
[----:B------:R0:W-:Y:S01]  /*8fc0*/  @P1 SYNCS.ARRIVE.TRANS64.RED.A1T0 RZ, [R126+URZ], RZ ;  /* 0x000000ff7eff19a7 */ /* 0x0001e2000810043f */
[C---:B------:R-:W-:Y:S01]  /*8fd0*/  ISETP.GT.AND P1, PT, R9.reuse, RZ, PT ;  /* 0x000000ff0900720c */ /* 0x040fe20003f24270 */
[----:B------:R-:W-:Y:S01]  /*8fe0*/  VIADD R9, R9, 0xffffffff ;  /* 0xffffffff09097836 */ /* 0x000fe20000000000 */
        /* <DEDUP_REMOVED lines=20> */
[----:B0-----:R-:W-:Y:S06]  /*9130*/  @P1 BRA `(.L_x_3642) ;  /* 0xffffffc000fc1947 */ /* 0x001fec000383ffff */
.L_x_3631:
        /* <DEDUP_REMOVED lines=99> */
.L_x_3643:
        /* <DEDUP_REMOVED lines=9> */
.L_x_3644:
[----:B-1----:R-:W-:Y:S05]  /*9800*/  @P1 BRA `(.L_x_3645) ;  /* 0x0000000000081947 */ /* 0x002fea0003800000 */
[----:B------:R-:W1:Y:S02]  /*9810*/  SYNCS.PHASECHK.TRANS64.TRYWAIT P1, [UR9+0x36850], R2 ;  /* 0x03685002ff0075a7 */ /* 0x000e640008020149 */
[----:B-1----:R-:W-:Y:S05]  /*9820*/  @!P1 BRA `(.L_x_3646) ;  /* 0x0000007000b49947 */ /* 0x002fea0003800000 */
.L_x_3645:
[----:B------:R-:W-:Y:S01]  /*9830*/  UIADD3 UR5, UR4, 0x400, URZ ;  /* 0x0000040004057890 */ /* 0x000fe2000fffe03f */
[----:B------:R-:W-:Y:S01]  /*9840*/  WARPGROUP.ARRIVE ;  /* 0x00000000000079c5 */ /* 0x000fe20000000000 */
[----:B------:R-:W-:Y:S01]  /*9850*/  UMOV UR7, 0x40000040 ;  /* 0x4000004000077882 */ /* 0x000fe20000000000 */
[----:B------:R-:W-:Y:S01]  /*9860*/  UMOV UR11, 0x40000040 ;  /* 0x40000040000b7882 */ /* 0x000fe20000000000 */
[----:B------:R-:W-:Y:S01]  /*9870*/  USHF.R.U32.HI UR5, URZ, 0x4, UR5 ;  /* 0x000000043f057899 */ /* 0x000fe20008011605 */
[----:B-1----:R-:W1:Y:S01]  /*9880*/  SHFL.BFLY PT, R7, R6, 0x2, 0x1f ;  /* 0x0c401f0006077f89 */ /* 0x002e6200000e0000 */
[----:B------:R-:W-:Y:S02]  /*9890*/  IMAD.MOV.U32 R121, RZ, RZ, RZ ;  /* 0x000000ffff797224 */ /* 0x000fe400078e00ff */
[----:B------:R-:W-:Y:S01]  /*98a0*/  ULOP3.LUT UR5, UR5, 0x3fff, URZ, 0xc0, !UPT ;  /* 0x00003fff05057892 */ /* 0x000fe2000f8ec03f */
[----:B0-----:R-:W0:Y:S01]  /*98b0*/  SHFL.BFLY PT, R2, R5, 0x2, 0x1f ;  /* 0x0c401f0005027f89 */ /* 0x001e2200000e0000 */
[----:B------:R-:W-:-:S02]  /*98c0*/  IMAD.MOV.U32 R149, RZ, RZ, RZ ;  /* 0x000000ffff957224 */ /* 0x000fc400078e00ff */
[----:B------:R-:W-:Y:S01]  /*98d0*/  ULOP3.LUT UR5, UR5, 0x3800000, URZ, 0xfc, !UPT ;  /* 0x0380000005057892 */ /* 0x000fe2000f8efc3f */
[----:B------:R-:W-:-:S03]  /*98e0*/  IMAD.MOV.U32 R20, RZ, RZ, -0x800000 ;  /* 0xff800000ff147424 */ /* 0x000fc600078e00ff */
[----:B------:R-:W-:-:S04]  /*98f0*/  UIMAD UR6, UR36, 0xa80, UR5 ;  /* 0x00000a80240678a4 */ /* 0x000fc8000f8e0205 */
[----:B------:R-:W-:-:S05]  /*9900*/  UIADD3 UR8, UR6, 0x80, URZ ;  /* 0x0000008006087890 */ /* 0x000fca000fffe03f */
[----:B------:R-:W-:Y:S01]  /*9910*/  HGMMA.64x192x16.F32 R24, R200, gdesc[UR4].tnspB, R24, gsb0 ;  /* 0x42e00004c8187df0 */ /* 0x000fe20008000818 */
[----:B------:R-:W-:Y:S01]  /*9920*/  UMOV UR7, 0x40000040 ;  /* 0x4000004000077882 */ /* 0x000fe20000000000 */
[----:B------:R-:W-:Y:S01]  /*9930*/  UMOV UR10, UR8 ;  /* 0x00000008000a7c82 */ /* 0x000fe20008000000 */
[----:B------:R-:W-:Y:S01]  /*9940*/  UIADD3 UR8, UR6, 0x100, URZ ;  /* 0x0000010006087890 */ /* 0x000fe2000fffe03f */
[----:B-1----:R-:W-:Y:S01]  /*9950*/  FADD.FTZ R7, R7, R6 ;  /* 0x0000000607077221 */ /* 0x002fe20000010000 */
[----:B0-----:R-:W-:-:S04]  /*9960*/  FADD.FTZ R8, R2, R5 ;  /* 0x0000000502087221 */ /* 0x001fc80000010000 */
[----:B------:R-:W0:Y:S04]  /*9970*/  SHFL.BFLY PT, R2, R7, 0x1, 0x1f ;  /* 0x0c201f0007027f89 */ /* 0x000e2800000e0000 */
[----:B------:R-:W1:Y:S01]  /*9980*/  SHFL.BFLY PT, R9, R8, 0x1, 0x1f ;  /* 0x0c201f0008097f89 */ /* 0x000e6200000e0000 */
[----:B0-----:R-:W-:Y:S01]  /*9990*/  FADD.FTZ R10, R7, R2 ;  /* 0x00000002070a7221 */ /* 0x001fe20000010000 */
[----:B------:R-:W-:Y:S02]  /*99a0*/  IMAD.MOV.U32 R2, RZ, RZ, -0x800000 ;  /* 0xff800000ff027424 */ /* 0x000fe400078e00ff */
[----:B-1----:R-:W-:Y:S02]  /*99b0*/  FADD.FTZ R11, R8, R9 ;  /* 0x00000009080b7221 */ /* 0x002fe40000010000 */
[----:B------:R-:W-:-:S03]  /*99c0*/  FSETP.NE.FTZ.AND P1, PT, R10, RZ, PT ;  /* 0x000000ff0a00720b */ /* 0x000fc60003f35000 */
[----:B------:R-:W-:-:S10]  /*99d0*/  FSETP.NE.FTZ.AND P2, PT, R11, RZ, PT ;  /* 0x000000ff0b00720b */ /* 0x000fd40003f55000 */
[----:B------:R-:W0:Y:S01]  /*99e0*/  @P1 MUFU.LG2 R9, R10 ;  /* 0x0000000a00091308 */ /* 0x000e220000000c00 */
[C---:B------:R-:W-:Y:S02]  /*99f0*/  @P1 FMUL.FTZ R5, R0.reuse, 0.69314718246459960938 ;  /* 0x3f31721800051820 */ /* 0x040fe40000410000 */
[----:B------:R-:W-:-:S05]  /*9a00*/  @P2 FMUL.FTZ R7, R0, 0.69314718246459960938 ;  /* 0x3f31721800072820 */ /* 0x000fca0000410000 */
        /* <DEDUP_REMOVED lines=9> */
[----:B------:R-:W-:Y:S01]  /*9aa0*/  HGMMA.64x192x16.F32 R24, R196, gdesc[UR8].tnspB, R24, gsb0 ;  /* 0x42e00008c4187df0 */ /* 0x000fe20008000818 */
[----:B------:R-:W-:Y:S01]  /*9ab0*/  UMOV UR10, UR8 ;  /* 0x00000008000a7c82 */ /* 0x000fe20008000000 */
[----:B------:R-:W-:Y:S01]  /*9ac0*/  UMOV UR11, 0x40000040 ;  /* 0x40000040000b7882 */ /* 0x000fe20000000000 */
[----:B------:R-:W-:Y:S01]  /*9ad0*/  UIADD3 UR8, UR6, 0x180, URZ ;  /* 0x0000018006087890 */ /* 0x000fe2000fffe03f */
[----:B------:R-:W-:Y:S02]  /*9ae0*/  WARPGROUP.DEPBAR.LE gsb0, 0x0 ;  /* 0x00008000000079c5 */ /* 0x000fe40000010000 */
[----:B------:R-:W-:-:S14]  /*9af0*/  WARPGROUP.ARRIVE ;  /* 0x00000000000079c5 */ /* 0x000fdc0000000000 */
        /* <DEDUP_REMOVED lines=9> */
[----:B------:R-:W-:Y:S02]  /*9b90*/  UIADD3 UR8, UR6, 0x280, URZ ;  /* 0x0000028006087890 */ /* 0x000fe4000fffe03f */
[----:B------:R-:W-:Y:S01]  /*9ba0*/  UIADD3 UR6, UR6, 0x300, URZ ;  /* 0x0000030006067890 */ /* 0x000fe2000fffe03f */
[----:B------:R-:W-:Y:S02]  /*9bb0*/  WARPGROUP.DEPBAR.LE gsb0, 0x0 ;  /* 0x00008000000079c5 */ /* 0x000fe40000010000 */
[----:B------:R-:W-:-:S12]  /*9bc0*/  WARPGROUP.ARRIVE ;  /* 0x00000000000079c5 */ /* 0x000fd80000000000 */
[----:B------:R-:W-:Y:S01]  /*9bd0*/  HGMMA.64x192x16.F32 R24, R184, gdesc[UR8].tnspB, R24, gsb0 ;  /* 0x42e00008b8187df0 */ /* 0x000fe20008000818 */
[----:B------:R-:W-:Y:S01]  /*9be0*/  UMOV UR10, UR8 ;  /* 0x00000008000a7c82 */ /* 0x000fe20008000000 */
[----:B------:R-:W-:Y:S01]  /*9bf0*/  UMOV UR11, 0x40000040 ;  /* 0x40000040000b7882 */ /* 0x000fe20000000000 */
[----:B------:R-:W-:Y:S02]  /*9c00*/  WARPGROUP.DEPBAR.LE gsb0, 0x0 ;  /* 0x00008000000079c5 */ /* 0x000fe40000010000 */
[----:B------:R-:W-:-:S15]  /*9c10*/  WARPGROUP.ARRIVE ;  /* 0x00000000000079c5 */ /* 0x000fde0000000000 */
[----:B------:R-:W-:Y:S03]  /*9c20*/  HGMMA.64x192x16.F32 R24, R180, gdesc[UR8].tnspB, R24, gsb0 ;  /* 0x42e00008b4187df0 */ /* 0x000fe60008000818 */
[----:B------:R-:W-:Y:S02]  /*9c30*/  WARPGROUP.DEPBAR.LE gsb0, 0x0 ;  /* 0x00008000000079c5 */ /* 0x000fe40000010000 */
[----:B------:R-:W-:-:S15]  /*9c40*/  WARPGROUP.ARRIVE ;  /* 0x00000000000079c5 */ /* 0x000fde0000000000 */
[----:B------:R-:W-:Y:S03]  /*9c50*/  HGMMA.64x192x16.F32 R24, R176, gdesc[UR4].tnspB, R24, gsb0 ;  /* 0x42e00004b0187df0 */ /* 0x000fe60008000818 */
[----:B------:R-:W-:Y:S02]  /*9c60*/  WARPGROUP.DEPBAR.LE gsb0, 0x0 ;  /* 0x00008000000079c5 */ /* 0x000fe40000010000 */
[----:B0-23--:R-:W-:Y:S05]  /*9c70*/  @!P0 BRA `(.L_x_3647) ;  /* 0x0000000000048947 */ /* 0x00dfea0003800000 */
[----:B------:R-:W-:Y:S01]  /*9c80*/  BPT.TRAP 0x1 ;  /* 0x000000040000795c */ /* 0x000fe20000300000 */
.L_x_3647:
[----:B------:R-:W0:Y:S01]  /*9c90*/  S2UR UR5, SR_SWINHI ;  /* 0x00000000000579c3 */ /* 0x000e220000002f00 */
[----:B------:R-:W-:Y:S01]  /*9ca0*/  ISETP.NE.AND P0, PT, R17, RZ, PT ;  /* 0x000000ff1100720c */ /* 0x000fe20003f05270 */
[-C--:B------:R-:W-:Y:S01]  /*9cb0*/  FMUL.FTZ R154, R26, R149.reuse ;  /* 0x000000951a9a7220 */ /* 0x080fe20000410000 */
[-C--:B------:R-:W-:Y:S01]  /*9cc0*/  FMUL.FTZ R135, R51, R149.reuse ;  /* 0x0000009533877220 */ /* 0x080fe20000410000 */
[----:B------:R-:W-:Y:S01]  /*9cd0*/  FMUL.FTZ R142, R50, R149 ;  /* 0x00000095328e7220 */ /* 0x000fe20000410000 */
[----:B------:R-:W-:Y:S02]  /*9ce0*/  IMAD.U32 R26, RZ, RZ, UR9 ;  /* 0x00000009ff1a7e24 */ /* 0x000fe4000f8e00ff */
[-C--:B------:R-:W-:Y:S01]  /*9cf0*/  FMUL.FTZ R12, R49, R121.reuse ;  /* 0x00000079310c7220 */ /* 0x080fe20000410000 */
[-C--:B------:R-:W-:Y:S01]  /*9d00*/  FMUL.FTZ R13, R48, R121.reuse ;  /* 0x00000079300d7220 */ /* 0x080fe20000410000 */
[----:B------:R-:W-:Y:S01]  /*9d10*/  FMUL.FTZ R10, R45, R121 ;  /* 0x000000792d0a7220 */ /* 0x000fe20000410000 */
[----:B------:R-:W-:Y:S01]  /*9d20*/  FMUL.FTZ R143, R47, R149 ;  /* 0x000000952f8f7220 */ /* 0x000fe20000410000 */
[----:B------:R-:W-:Y:S01]  /*9d30*/  FMUL.FTZ R7, R28, R121 ;  /* 0x000000791c077220 */ /* 0x000fe20000410000 */
[----:B------:R-:W-:Y:S01]  /*9d40*/  FMUL.FTZ R127, R75, R149 ;  /* 0x000000954b7f7220 */ /* 0x000fe20000410000 */
[----:B------:R-:W-:Y:S01]  /*9d50*/  FMUL.FTZ R6, R29, R121 ;  /* 0x000000791d067220 */ /* 0x000fe20000410000 */
[----:B------:R-:W-:Y:S01]  /*9d60*/  FMUL.FTZ R130, R74, R149 ;  /* 0x000000954a827220 */ /* 0x000fe20000410000 */
[----:B------:R-:W-:-:S02]  /*9d70*/  @P0 VIADD R26, R26, 0x36860 ;  /* 0x000368601a1a0836 */ /* 0x000fc40000000000 */
[-C--:B------:R-:W-:Y:S01]  /*9d80*/  FMUL.FTZ R126, R86, R149.reuse ;  /* 0x00000095567e7220 */ /* 0x080fe20000410000 */
[-C--:B------:R-:W-:Y:S01]  /*9d90*/  FMUL.FTZ R141, R43, R149.reuse ;  /* 0x000000952b8d7220 */ /* 0x080fe20000410000 */
[-C--:B------:R-:W-:Y:S01]  /*9da0*/  FMUL.FTZ R125, R82, R149.reuse ;  /* 0x00000095527d7220 */ /* 0x080fe20000410000 */
[----:B------:R-:W-:Y:S01]  /*9db0*/  FMUL.FTZ R152, R30, R149 ;  /* 0x000000951e987220 */ /* 0x000fe20000410000 */
[----:B------:R-:W-:Y:S01]  /*9dc0*/  @P0 PRMT R26, R19, 0x654, R26 ;  /* 0x00000654131a0816 */ /* 0x000fe2000000001a */
[----:B------:R-:W-:Y:S01]  /*9dd0*/  FMUL.FTZ R9, R37, R121 ;  /* 0x0000007925097220 */ /* 0x000fe20000410000 */
[----:B------:R-:W-:Y:S01]  /*9de0*/  FMUL.FTZ R132, R70, R149 ;  /* 0x0000009546847220 */ /* 0x000fe20000410000 */
[----:B------:R-:W-:Y:S01]  /*9df0*/  FMUL.FTZ R8, R41, R121 ;  /* 0x0000007929087220 */ /* 0x000fe20000410000 */
[----:B------:R1:W-:Y:S01]  /*9e00*/  @P0 SYNCS.ARRIVE.TRANS64.RED.A1T0 RZ, [R26+URZ], RZ ;  /* 0x000000ff1aff09a7 */ /* 0x0003e2000810043f */
[----:B------:R-:W-:Y:S01]  /*9e10*/  UMOV UR6, UR4 ;  /* 0x0000000400067c82 */ /* 0x000fe20008000000 */
[----:B0-----:R-:W-:Y:S01]  /*9e20*/  UMOV UR7, UR5 ;  /* 0x0000000500077c82 */ /* 0x001fe20008000000 */
[----:B------:R-:W-:Y:S01]  /*9e30*/  FMUL.FTZ R37, R27, R149 ;  /* 0x000000951b257220 */ /* 0x000fe20000410000 */
[----:B------:R-:W-:-:S02]  /*9e40*/  IMAD.U32 R50, RZ, RZ, UR6 ;  /* 0x00000006ff327e24 */ /* 0x000fc4000f8e00ff */
[-C--:B------:R-:W-:Y:S01]  /*9e50*/  FMUL.FTZ R138, R66, R149.reuse ;  /* 0x00000095428a7220 */ /* 0x080fe20000410000 */
[----:B------:R-:W-:Y:S02]  /*9e60*/  IMAD.U32 R51, RZ, RZ, UR7 ;  /* 0x00000007ff337e24 */ /* 0x000fe4000f8e00ff */
[-C--:B------:R-:W-:Y:S01]  /*9e70*/  FMUL.FTZ R136, R55, R149.reuse ;  /* 0x0000009537887220 */ /* 0x080fe20000410000 */
[----:B------:R-:W-:Y:S02]  /*9e80*/  IMAD R27, R209, 0x40, R23 ;  /* 0x00000040d11b7824 */ /* 0x000fe400078e0217 */
[----:B------:R-:W-:Y:S01]  /*9e90*/  FMUL.FTZ R139, R54, R149 ;  /* 0x00000095368b7220 */ /* 0x000fe20000410000 */
[----:B------:R-:W-:-:S04]  /*9ea0*/  IMAD.WIDE R48, R217, 0x2, R50 ;  /* 0x00000002d9307825 */ /* 0x000fc800078e0232 */
[-C--:B------:R-:W-:Y:S01]  /*9eb0*/  FMUL.FTZ R3, R56, R121.reuse ;  /* 0x0000007938037220 */ /* 0x080fe20000410000 */
[----:B------:R-:W-:Y:S01]  /*9ec0*/  FMUL.FTZ R14, R53, R121 ;  /* 0x00000079350e7220 */ /* 0x000fe20000410000 */
[----:B------:R-:W-:Y:S01]  /*9ed0*/  FMUL.FTZ R123, R87, R149 ;  /* 0x00000095577b7220 */ /* 0x000fe20000410000 */
[----:B------:R-:W-:Y:S01]  /*9ee0*/  IMAD.WIDE R50, R27, 0x2, R50 ;  /* 0x000000021b327825 */ /* 0x000fe200078e0232 */
[----:B------:R-:W-:-:S03]  /*9ef0*/  IADD3 R45, P1, R48, 0x8000, RZ ;  /* 0x00008000302d7810 */ /* 0x000fc60007f3e0ff */
[-C--:B------:R-:W-:Y:S01]  /*9f00*/  FMUL.FTZ R145, R35, R149.reuse ;  /* 0x0000009523917220 */ /* 0x080fe20000410000 */
[C---:B------:R-:W-:Y:S01]  /*9f10*/  IADD3 R47, P0, R48.reuse, 0x8020, RZ ;  /* 0x00008020302f7810 */ /* 0x040fe20007f1e0ff */
[----:B------:R-:W-:Y:S01]  /*9f20*/  FMUL.FTZ R122, R83, R149 ;  /* 0x00000095537a7220 */ /* 0x000fe20000410000 */
[----:B-1----:R-:W-:Y:S01]  /*9f30*/  LOP3.LUT R26, R45, 0x380, RZ, 0xc0, !PT ;  /* 0x000003802d1a7812 */ /* 0x002fe200078ec0ff */
[--C-:B------:R-:W-:Y:S01]  /*9f40*/  IMAD.X R87, RZ, RZ, R49.reuse, P1 ;  /* 0x000000ffff577224 */ /* 0x100fe200008e0631 */
[----:B------:R-:W-:Y:S01]  /*9f50*/  IADD3 R75, P5, R48, 0x8060, RZ ;  /* 0x00008060304b7810 */ /* 0x000fe20007fbe0ff */
[-C--:B------:R-:W-:Y:S01]  /*9f60*/  FMUL.FTZ R4, R25, R121.reuse ;  /* 0x0000007919047220 */ /* 0x080fe20000410000 */
[----:B------:R-:W-:Y:S01]  /*9f70*/  LOP3.LUT R28, R47, 0x380, RZ, 0xc0, !PT ;  /* 0x000003802f1c7812 */ /* 0x000fe200078ec0ff */
[----:B------:R-:W-:Y:S01]  /*9f80*/  FMUL.FTZ R5, R24, R121 ;  /* 0x0000007918057220 */ /* 0x000fe20000410000 */
[----:B------:R-:W-:Y:S01]  /*9f90*/  SHF.R.U64 R26, R26, 0x3, RZ ;  /* 0x000000031a1a7819 */ /* 0x000fe200000012ff */
[----:B------:R-:W-:Y:S01]  /*9fa0*/  FMUL.FTZ R144, R39, R149 ;  /* 0x0000009527907220 */ /* 0x000fe20000410000 */
[----:B------:R-:W-:Y:S01]  /*9fb0*/  IADD3 R29, P3, R48, 0x20, RZ ;  /* 0x00000020301d7810 */ /* 0x000fe20007f7e0ff */
[--C-:B------:R-:W-:Y:S01]  /*9fc0*/  IMAD.X R83, RZ, RZ, R49.reuse, P0 ;  /* 0x000000ffff537224 */ /* 0x100fe200000e0631 */
        /* <DEDUP_REMOVED lines=8> */
[----:B------:R-:W-:Y:S01]  /*a050*/  LOP3.LUT R26, R29, 0x380, RZ, 0xc0, !PT ;  /* 0x000003801d1a7812 */ /* 0x000fe200078ec0ff */
[-C--:B------:R-:W-:Y:S01]  /*a060*/  FMUL.FTZ R25, R44, R121.reuse ;  /* 0x000000792c197220 */ /* 0x080fe20000410000 */
[----:B------:R-:W-:Y:S01]  /*a070*/  SHF.R.U64 R74, R74, 0x3, RZ ;  /* 0x000000034a4a7819 */ /* 0x000fe200000012ff */
[----:B------:R-:W-:Y:S01]  /*a080*/  FMUL.FTZ R15, R52, R121 ;  /* 0x00000079340f7220 */ /* 0x000fe20000410000 */
[----:B------:R-:W-:Y:S01]  /*a090*/  LOP3.LUT R82, R28, R47, RZ, 0x3c, !PT ;  /* 0x0000002f1c527212 */ /* 0x000fe200078e3cff */
[-C--:B------:R-:W-:Y:S01]  /*a0a0*/  FMUL.FTZ R24, R57, R121.reuse ;  /* 0x0000007939187220 */ /* 0x080fe20000410000 */
[----:B------:R-:W-:Y:S01]  /*a0b0*/  LOP3.LUT R28, R43, 0x380, RZ, 0xc0, !PT ;  /* 0x000003802b1c7812 */ /* 0x000fe200078ec0ff */
[-C--:B------:R-:W-:Y:S01]  /*a0c0*/  FMUL.FTZ R61, R61, R121.reuse ;  /* 0x000000793d3d7220 */ /* 0x080fe20000410000 */
[----:B------:R-:W-:Y:S01]  /*a0d0*/  SHF.R.U64 R26, R26, 0x3, RZ ;  /* 0x000000031a1a7819 */ /* 0x000fe200000012ff */
[-C--:B------:R-:W-:Y:S01]  /*a0e0*/  FMUL.FTZ R60, R60, R121.reuse ;  /* 0x000000793c3c7220 */ /* 0x080fe20000410000 */
[----:B------:R-:W-:Y:S01]  /*a0f0*/  IADD3 R30, P4, R48, 0x4040, RZ ;  /* 0x00004040301e7810 */ /* 0x000fe20007f9e0ff */
[----:B------:R-:W-:Y:S01]  /*a100*/  FMUL.FTZ R65, R65, R121 ;  /* 0x0000007941417220 */ /* 0x000fe20000410000 */
[----:B------:R-:W-:Y:S01]  /*a110*/  LOP3.LUT R74, R74, R75, RZ, 0x3c, !PT ;  /* 0x0000004b4a4a7212 */ /* 0x000fe200078e3cff */
[--C-:B------:R-:W-:Y:S01]  /*a120*/  IMAD.X R75, RZ, RZ, R49.reuse, P5 ;  /* 0x000000ffff4b7224 */ /* 0x100fe200028e0631 */
[----:B------:R-:W-:Y:S01]  /*a130*/  SHF.R.U64 R28, R28, 0x3, RZ ;  /* 0x000000031c1c7819 */ /* 0x000fe200000012ff */
[--C-:B------:R-:W-:Y:S01]  /*a140*/  IMAD.X R55, RZ, RZ, R49.reuse, P4 ;  /* 0x000000ffff377224 */ /* 0x100fe200020e0631 */
[----:B------:R-:W-:Y:S01]  /*a150*/  LOP3.LUT R70, R26, R29, RZ, 0x3c, !PT ;  /* 0x0000001d1a467212 */ /* 0x000fe200078e3cff */
[-C--:B------:R-:W-:Y:S01]  /*a160*/  FMUL.FTZ R64, R64, R121.reuse ;  /* 0x0000007940407220 */ /* 0x080fe20000410000 */
[----:B------:R-:W-:Y:S01]  /*a170*/  IADD3 R41, P5, R48, 0x4020, RZ ;  /* 0x0000402030297810 */ /* 0x000fe20007fbe0ff */
[-C--:B------:R-:W-:Y:S01]  /*a180*/  FMUL.FTZ R69, R69, R121.reuse ;  /* 0x0000007945457220 */ /* 0x080fe20000410000 */
[----:B------:R-:W-:Y:S01]  /*a190*/  LOP3.LUT R29, R30, 0x380, RZ, 0xc0, !PT ;  /* 0x000003801e1d7812 */ /* 0x000fe200078ec0ff */
[----:B------:R-:W-:Y:S01]  /*a1a0*/  FMUL.FTZ R68, R68, R121 ;  /* 0x0000007944447220 */ /* 0x000fe20000410000 */
[----:B------:R-:W-:Y:S01]  /*a1b0*/  LOP3.LUT R66, R28, R43, RZ, 0x3c, !PT ;  /* 0x0000002b1c427212 */ /* 0x000fe200078e3cff */
        /* <DEDUP_REMOVED lines=9> */
[----:B------:R-:W-:Y:S01]  /*a250*/  IADD3 R29, P4, R50, 0x1000, RZ ;  /* 0x00001000321d7810 */ /* 0x000fe20007f9e0ff */
[----:B------:R-:W-:Y:S01]  /*a260*/  FMUL.FTZ R80, R80, R121 ;  /* 0x0000007950507220 */ /* 0x000fe20000410000 */
[----:B------:R-:W-:Y:S01]  /*a270*/  LOP3.LUT R56, R28, R41, RZ, 0x3c, !PT ;  /* 0x000000291c387212 */ /* 0x000fe200078e3cff */
[-C--:B------:R-:W-:Y:S01]  /*a280*/  FMUL.FTZ R85, R85, R121.reuse ;  /* 0x0000007955557220 */ /* 0x080fe20000410000 */
[----:B------:R-:W-:Y:S01]  /*a290*/  LOP3.LUT R27, R48, 0x380, RZ, 0xc0, !PT ;  /* 0x00000380301b7812 */ /* 0x000fe200078ec0ff */
[-C--:B------:R-:W-:Y:S01]  /*a2a0*/  FMUL.FTZ R84, R84, R121.reuse ;  /* 0x0000007954547220 */ /* 0x080fe20000410000 */
[----:B------:R-:W-:Y:S01]  /*a2b0*/  LOP3.LUT R28, R29, 0x380, RZ, 0xc0, !PT ;  /* 0x000003801d1c7812 */ /* 0x000fe200078ec0ff */
[-C--:B------:R-:W-:Y:S01]  /*a2c0*/  FMUL.FTZ R89, R89, R121.reuse ;  /* 0x0000007959597220 */ /* 0x080fe20000410000 */
[----:B------:R-:W-:Y:S01]  /*a2d0*/  IADD3 R53, P6, R48, 0x8040, RZ ;  /* 0x0000804030357810 */ /* 0x000fe20007fde0ff */
[-C--:B------:R-:W-:Y:S01]  /*a2e0*/  FMUL.FTZ R88, R88, R121.reuse ;  /* 0x0000007958587220 */ /* 0x080fe20000410000 */
[----:B------:R-:W-:Y:S01]  /*a2f0*/  IADD3 R35, P1, R48, 0x40, RZ ;  /* 0x0000004030237810 */ /* 0x000fe20007f3e0ff */
        /* <DEDUP_REMOVED lines=14> */
[----:B------:R-:W-:Y:S01]  /*a3e0*/  IADD3 R39, P0, R48, 0x60, RZ ;  /* 0x0000006030277810 */ /* 0x000fe20007f1e0ff */
[-C--:B------:R-:W-:Y:S01]  /*a3f0*/  FMUL.FTZ R121, R79, R149.reuse ;  /* 0x000000954f797220 */ /* 0x080fe20000410000 */
[----:B------:R-:W-:Y:S01]  /*a400*/  SHF.R.U64 R27, R27, 0x3, RZ ;  /* 0x000000031b1b7819 */ /* 0x000fe200000012ff */
[----:B------:R-:W-:Y:S01]  /*a410*/  FMUL.FTZ R33, R31, R149 ;  /* 0x000000951f217220 */ /* 0x000fe20000410000 */
[----:B------:R-:W-:Y:S01]  /*a420*/  SHF.R.U64 R28, R28, 0x3, RZ ;  /* 0x000000031c1c7819 */ /* 0x000fe200000012ff */
[----:B------:R-:W-:-:S02]  /*a430*/  IMAD.X R79, RZ, RZ, R49, P6 ;  /* 0x000000ffff4f7224 */ /* 0x000fc400030e0631 */
[----:B------:R-:W-:Y:S01]  /*a440*/  FMUL.FTZ R134, R63, R149 ;  /* 0x000000953f867220 */ /* 0x000fe20000410000 */
[----:B------:R-:W-:Y:S01]  /*a450*/  IADD3 R31, P6, R48, 0x4000, RZ ;  /* 0x00004000301f7810 */ /* 0x000fe20007fde0ff */
[--C-:B------:R-:W-:Y:S01]  /*a460*/  IMAD.X R63, RZ, RZ, R49.reuse, P1 ;  /* 0x000000ffff3f7224 */ /* 0x100fe200008e0631 */
[----:B------:R-:W-:Y:S01]  /*a470*/  LOP3.LUT R48, R27, R48, RZ, 0x3c, !PT ;  /* 0x000000301b307212 */ /* 0x000fe200078e3cff */
[----:B------:R-:W-:Y:S01]  /*a480*/  IMAD.X R27, RZ, RZ, R49, P0 ;  /* 0x000000ffff1b7224 */ /* 0x000fe200000e0631 */
[----:B------:R-:W-:Y:S01]  /*a490*/  LOP3.LUT R28, R28, R29, RZ, 0x3c, !PT ;  /* 0x0000001d1c1c7212 */ /* 0x000fe200078e3cff */
[-C--:B------:R-:W-:Y:S01]  /*a4a0*/  FMUL.FTZ R124, R91, R149.reuse ;  /* 0x000000955b7c7220 */ /* 0x080fe20000410000 */
[----:B------:R-:W-:Y:S01]  /*a4b0*/  LOP3.LUT R32, R53, 0x380, RZ, 0xc0, !PT ;  /* 0x0000038035207812 */ /* 0x000fe200078ec0ff */
[-C--:B------:R-:W-:Y:S01]  /*a4c0*/  FMUL.FTZ R91, R90, R149.reuse ;  /* 0x000000955a5b7220 */ /* 0x080fe20000410000 */
[C---:B------:R-:W-:Y:S01]  /*a4d0*/  IADD3 R29, P1, R50.reuse, 0x4000, RZ ;  /* 0x00004000321d7810 */ /* 0x040fe20007f3e0ff */
[----:B------:R-:W0:Y:S01]  /*a4e0*/  LDC R90, c[0x0][0xbe8] ;  /* 0x0002fa00ff5a7b82 */ /* 0x000e220000000800 */
[----:B------:R-:W-:Y:S01]  /*a4f0*/  IADD3 R41, P0, R50, 0x5000, RZ ;  /* 0x0000500032297810 */ /* 0x000fe20007f1e0ff */
[-C--:B------:R-:W-:Y:S01]  /*a500*/  FMUL.FTZ R128, R78, R149.reuse ;  /* 0x000000954e807220 */ /* 0x080fe20000410000 */
[----:B------:R-:W-:Y:S01]  /*a510*/  SHF.R.U64 R32, R32, 0x3, RZ ;  /* 0x0000000320207819 */ /* 0x000fe200000012ff */
[-C--:B------:R-:W-:Y:S01]  /*a520*/  FMUL.FTZ R137, R62, R149.reuse ;  /* 0x000000953e897220 */ /* 0x080fe20000410000 */
[----:B------:R-:W-:Y:S01]  /*a530*/  LOP3.LUT R36, R29, 0x380, RZ, 0xc0, !PT ;  /* 0x000003801d247812 */ /* 0x000fe200078ec0ff */
[-C--:B------:R-:W-:Y:S01]  /*a540*/  FMUL.FTZ R146, R34, R149.reuse ;  /* 0x0000009522927220 */ /* 0x080fe20000410000 */
[----:B------:R-:W-:Y:S01]  /*a550*/  LOP3.LUT R40, R41, 0x380, RZ, 0xc0, !PT ;  /* 0x0000038029287812 */ /* 0x000fe200078ec0ff */
[----:B------:R-:W-:Y:S01]  /*a560*/  FMUL.FTZ R147, R38, R149 ;  /* 0x0000009526937220 */ /* 0x000fe20000410000 */
        /* <DEDUP_REMOVED lines=9> */
[--C-:B------:R-:W-:Y:S01]  /*a600*/  IMAD.X R29, RZ, RZ, R51.reuse, P4 ;  /* 0x000000ffff1d7224 */ /* 0x100fe200020e0633 */
[----:B------:R-:W-:Y:S01]  /*a610*/  SHF.R.U64 R32, R32, 0x3, RZ ;  /* 0x0000000320207819 */ /* 0x000fe200000012ff */
[----:B------:R-:W-:Y:S01]  /*a620*/  FMUL.FTZ R131, R67, R149 ;  /* 0x0000009543837220 */ /* 0x000fe20000410000 */
[----:B------:R-:W-:Y:S01]  /*a630*/  LOP3.LUT R40, R40, R41, RZ, 0x3c, !PT ;  /* 0x0000002928287212 */ /* 0x000fe200078e3cff */
[-C--:B------:R-:W-:Y:S01]  /*a640*/  FMUL.FTZ R129, R71, R149.reuse ;  /* 0x0000009547817220 */ /* 0x080fe20000410000 */
[----:B------:R-:W-:Y:S01]  /*a650*/  IADD3 R41, P4, R50, 0x8000, RZ ;  /* 0x0000800032297810 */ /* 0x000fe20007f9e0ff */
[----:B------:R-:W-:Y:S01]  /*a660*/  FMUL.FTZ R95, R95, R149 ;  /* 0x000000955f5f7220 */ /* 0x000fe20000410000 */
[----:B------:R-:W-:Y:S01]  /*a670*/  LOP3.LUT R62, R32, R35, RZ, 0x3c, !PT ;  /* 0x00000023203e7212 */ /* 0x000fe200078e3cff */
[-C--:B------:R-:W-:Y:S01]  /*a680*/  FMUL.FTZ R94, R94, R149.reuse ;  /* 0x000000955e5e7220 */ /* 0x080fe20000410000 */
[----:B------:R-:W-:Y:S01]  /*a690*/  LOP3.LUT R32, R41, 0x380, RZ, 0xc0, !PT ;  /* 0x0000038029207812 */ /* 0x000fe200078ec0ff */
[----:B------:R-:W-:Y:S01]  /*a6a0*/  FMUL.FTZ R99, R99, R149 ;  /* 0x0000009563637220 */ /* 0x000fe20000410000 */
[----:B------:R-:W-:Y:S01]  /*a6b0*/  F2FP.F16.F32.PACK_AB R4, R4, R5 ;  /* 0x000000050404723e */ /* 0x000fe200000000ff */
[-C--:B------:R-:W-:Y:S01]  /*a6c0*/  FMUL.FTZ R98, R98, R149.reuse ;  /* 0x0000009562627220 */ /* 0x080fe20000410000 */
[----:B------:R-:W-:Y:S01]  /*a6d0*/  SHF.R.U64 R32, R32, 0x3, RZ ;  /* 0x0000000320207819 */ /* 0x000fe200000012ff */
[----:B------:R-:W-:Y:S01]  /*a6e0*/  FMUL.FTZ R103, R103, R149 ;  /* 0x0000009567677220 */ /* 0x000fe20000410000 */
[----:B------:R-:W-:Y:S01]  /*a6f0*/  F2FP.F16.F32.PACK_AB R5, R37, R154 ;  /* 0x0000009a2505723e */ /* 0x000fe200000000ff */
[--C-:B------:R-:W-:Y:S01]  /*a700*/  IMAD.X R37, RZ, RZ, R51.reuse, P1 ;  /* 0x000000ffff257224 */ /* 0x100fe200008e0633 */
[----:B------:R-:W-:Y:S01]  /*a710*/  LOP3.LUT R32, R32, R41, RZ, 0x3c, !PT ;  /* 0x0000002920207212 */ /* 0x000fe200078e3cff */
[----:B------:R-:W-:Y:S01]  /*a720*/  IMAD.X R41, RZ, RZ, R51, P0 ;  /* 0x000000ffff297224 */ /* 0x000fe200000e0633 */
[----:B0-----:R-:W-:Y:S01]  /*a730*/  ISETP.NE.AND P1, PT, R90, 0x1, PT ;  /* 0x000000015a00780c */ /* 0x001fe20003f25270 */
        /* <DEDUP_REMOVED lines=10> */
[----:B------:R-:W-:Y:S01]  /*a7e0*/  MOV R149, R48 ;  /* 0x0000003000957202 */ /* 0x000fe20000000f00 */
[----:B------:R-:W0:Y:S01]  /*a7f0*/  LDC R155, c[0x0][0xc38] ;  /* 0x00030e00ff9b7b82 */ /* 0x000e220000000800 */
[----:B------:R-:W-:Y:S01]  /*a800*/  LOP3.LUT R48, R151, 0x380, RZ, 0xc0, !PT ;  /* 0x0000038097307812 */ /* 0x000fe200078ec0ff */
[--C-:B------:R-:W-:Y:S01]  /*a810*/  IMAD.X R67, RZ, RZ, R49.reuse, P2 ;  /* 0x000000ffff437224 */ /* 0x100fe200010e0631 */
[----:B------:R-:W-:Y:S01]  /*a820*/  R2UR UR14, R212 ;  /* 0x00000000d40e72ca */ /* 0x000fe200000e0000 */
[----:B------:R-:W-:Y:S01]  /*a830*/  ULDC UR10, c[0x0][0xc44] ;  /* 0x00031100000a7ab9 */ /* 0x000fe20000000800 */
[----:B------:R-:W-:Y:S01]  /*a840*/  SHF.R.U64 R48, R48, 0x3, RZ ;  /* 0x0000000330307819 */ /* 0x000fe200000012ff */
[----:B------:R-:W-:Y:S01]  /*a850*/  ULDC.64 UR8, c[0x0][0xb90] ;  /* 0x0002e40000087ab9 */ /* 0x000fe20000000a00 */
[----:B------:R-:W-:Y:S01]  /*a860*/  R2UR UR13, R213 ;  /* 0x00000000d50d72ca */ /* 0x000fe200000e0000 */
[----:B------:R-:W1:Y:S01]  /*a870*/  @P1 LDC R153, c[0x0][0xbf0] ;  /* 0x0002fc00ff991b82 */ /* 0x000e620000000800 */
[----:B------:R-:W-:Y:S01]  /*a880*/  LOP3.LUT R48, R48, R151, RZ, 0x3c, !PT ;  /* 0x0000009730307212 */ /* 0x000fe200078e3cff */
[--C-:B------:R-:W-:Y:S01]  /*a890*/  IMAD.X R71, RZ, RZ, R49.reuse, P3 ;  /* 0x000000ffff477224 */ /* 0x100fe200018e0631 */
[----:B------:R-:W-:Y:S01]  /*a8a0*/  R2UR UR12, R211 ;  /* 0x00000000d30c72ca */ /* 0x000fe200000e0000 */
[--C-:B------:R-:W-:Y:S01]  /*a8b0*/  IMAD.X R57, RZ, RZ, R49.reuse, P5 ;  /* 0x000000ffff397224 */ /* 0x100fe200028e0631 */
[----:B------:R-:W-:Y:S01]  /*a8c0*/  MOV R75, R74 ;  /* 0x0000004a004b7202 */ /* 0x000fe20000000f00 */
[----:B------:R-:W-:Y:S01]  /*a8d0*/  IMAD.X R59, RZ, RZ, R49, P6 ;  /* 0x000000ffff3b7224 */ /* 0x000fe200030e0631 */
[----:B------:R-:W-:Y:S01]  /*a8e0*/  MOV R78, R78 ;  /* 0x0000004e004e7202 */ /* 0x000fe20000000f00 */
[----:B------:R-:W2:Y:S01]  /*a8f0*/  @P1 LDC R151, c[0x0][0xbec] ;  /* 0x0002fb00ff971b82 */ /* 0x000ea20000000800 */
[----:B------:R-:W-:Y:S01]  /*a900*/  UIADD3 UR5, -UR14, URZ, URZ ;  /* 0x0000003f0e057290 */ /* 0x000fe2000fffe13f */
[----:B------:R-:W-:Y:S01]  /*a910*/  MOV R79, R66 ;  /* 0x00000042004f7202 */ /* 0x000fe20000000f00 */
[----:B------:R-:W-:Y:S01]  /*a920*/  IMAD.X R49, RZ, RZ, R51, P0 ;  /* 0x000000ffff317224 */ /* 0x000fe200000e0633 */
[----:B------:R-:W-:Y:S01]  /*a930*/  LOP3.LUT R26, R31, 0x380, RZ, 0xc0, !PT ;  /* 0x000003801f1a7812 */ /* 0x000fe200078ec0ff */
[----:B------:R-:W-:-:S02]  /*a940*/  UIMAD UR10, UR10, UR5, UR13 ;  /* 0x000000050a0a72a4 */ /* 0x000fc4000f8e020d */
[----:B------:R-:W-:Y:S01]  /*a950*/  IMAD R74, RZ, RZ, -UR13 ;  /* 0x8000000dff4a7e24 */ /* 0x000fe2000f8e02ff */
[----:B------:R-:W-:Y:S01]  /*a960*/  F2FP.F16.F32.PACK_AB R6, R6, R7 ;  /* 0x000000070606723e */ /* 0x000fe200000000ff */
[----:B------:R-:W3:Y:S01]  /*a970*/  LDC.64 R66, c[0x0][0xb98] ;  /* 0x0002e600ff427b82 */ /* 0x000ee20000000a00 */
[----:B------:R-:W-:Y:S01]  /*a980*/  USHF.R.S32.HI UR11, URZ, 0x1f, UR10 ;  /* 0x0000001f3f0b7899 */ /* 0x000fe2000801140a */
[----:B0-----:R-:W-:Y:S01]  /*a990*/  IMAD R74, R155, R74, UR12 ;  /* 0x0000000c9b4a7e24 */ /* 0x001fe2000f8e024a */
[----:B------:R-:W-:-:S05]  /*a9a0*/  F2FP.F16.F32.PACK_AB R7, R33, R152 ;  /* 0x000000982107723e */ /* 0x000fca00000000ff */
[----:B------:R-:W-:Y:S01]  /*a9b0*/  BAR.SYNC.DEFER_BLOCKING 0x1, 0x100 ;  /* 0x0044000000007b1d */ /* 0x000fe20000010000 */
[----:B------:R-:W-:Y:S01]  /*a9c0*/  SHF.R.U64 R26, R26, 0x3, RZ ;  /* 0x000000031a1a7819 */ /* 0x000fe200000012ff */
[----:B------:R-:W-:Y:S01]  /*a9d0*/  UIMAD UR5, UR11, UR8, URZ ;  /* 0x000000080b0572a4 */ /* 0x000fe2000f8e023f */
[----:B------:R-:W-:Y:S01]  /*a9e0*/  IMAD R152, R74, 0x80, R216 ;  /* 0x000000804a987824 */ /* 0x000fe200078e02d8 */
[----:B------:R-:W-:Y:S01]  /*a9f0*/  UIMAD.WIDE.U32 UR6, UR10, UR8, URZ ;  /* 0x000000080a0672a5 */ /* 0x000fe2000f8e003f */
[----:B------:R-:W-:Y:S01]  /*aa00*/  LOP3.LUT R58, R26, R31, RZ, 0x3c, !PT ;  /* 0x0000001f1a3a7212 */ /* 0x000fe200078e3cff */
[----:B------:R-:W-:Y:S01]  /*aa10*/  UIMAD UR5, UR10, UR9, UR5 ;  /* 0x000000090a0572a4 */ /* 0x000fe2000f8e0205 */
[----:B------:R-:W-:Y:S01]  /*aa20*/  LOP3.LUT R26, R39, 0x380, RZ, 0xc0, !PT ;  /* 0x00000380271a7812 */ /* 0x000fe200078ec0ff */
[----:B------:R-:W-:Y:S01]  /*aa30*/  USHF.R.S32.HI UR12, URZ, 0x1f, UR14 ;  /* 0x0000001f3f0c7899 */ /* 0x000fe2000801140e */
[----:B------:R-:W-:Y:S01]  /*aa40*/  MOV R54, R54 ;  /* 0x0000003600367202 */ /* 0x000fe20000000f00 */
[----:B------:R-:W-:Y:S01]  /*aa50*/  IMAD.U32 R52, RZ, RZ, UR6 ;  /* 0x00000006ff347e24 */ /* 0x000fe2000f8e00ff */
[----:B------:R-:W-:Y:S01]  /*aa60*/  UIADD3 UR6, UR7, UR5, URZ ;  /* 0x0000000507067290 */ /* 0x000fe2000fffe03f */
[----:B------:R-:W-:Y:S01]  /*aa70*/  IMAD.MOV.U32 R55, RZ, RZ, R152 ;  /* 0x000000ffff377224 */ /* 0x000fe200078e0098 */
[----:B------:R-:W-:Y:S01]  /*aa80*/  SHF.R.U64 R26, R26, 0x3, RZ ;  /* 0x000000031a1a7819 */ /* 0x000fe200000012ff */
[----:B------:R-:W-:Y:S01]  /*aa90*/  IMAD.U32 R53, RZ, RZ, UR7 ;  /* 0x00000007ff357e24 */ /* 0x000fe2000f8e00ff */
[----:B------:R-:W-:Y:S01]  /*aaa0*/  F2FP.F16.F32.PACK_AB R8, R8, R21 ;  /* 0x000000150808723e */ /* 0x000fe200000000ff */
[----:B------:R-:W-:Y:S01]  /*aab0*/  ULDC UR5, c[0x0][0xa88] ;  /* 0x0002a20000057ab9 */ /* 0x000fe20000000800 */
[----:B------:R-:W-:Y:S01]  /*aac0*/  LOP3.LUT R26, R26, R39, RZ, 0x3c, !PT ;  /* 0x000000271a1a7212 */ /* 0x000fe200078e3cff */
[----:B------:R-:W-:Y:S01]  /*aad0*/  IMAD.U32 R53, RZ, RZ, UR6 ;  /* 0x00000006ff357e24 */ /* 0x000fe2000f8e00ff */
[----:B------:R-:W-:Y:S01]  /*aae0*/  MOV R70, R70 ;  /* 0x0000004600467202 */ /* 0x000fe20000000f00 */
[----:B------:R-:W-:Y:S01]  /*aaf0*/  ULDC.64 UR6, c[0x0][0xb88] ;  /* 0x0002e20000067ab9 */ /* 0x000fe20000000a00 */
[----:B------:R-:W-:Y:S01]  /*ab00*/  MOV R62, R62 ;  /* 0x0000003e003e7202 */ /* 0x000fe20000000f00 */
[----:B---3--:R-:W-:Y:S01]  /*ab10*/  IMAD.WIDE.U32 R52, R66, UR14, R52 ;  /* 0x0000000e42347c25 */ /* 0x008fe2000f8e0034 */
[----:B------:R-:W-:Y:S01]  /*ab20*/  F2FP.F16.F32.PACK_AB R10, R10, R25 ;  /* 0x000000190a0a723e */ /* 0x000fe200000000ff */
[----:B------:R2:W-:Y:S01]  /*ab30*/  STSM.16.M88.4 [R149], R4 ;  /* 0x0000000495007844 */ /* 0x0005e20000000200 */
[----:B------:R-:W-:Y:S01]  /*ab40*/  F2FP.F16.F32.PACK_AB R24, R24, R3 ;  /* 0x000000031818723e */ /* 0x000fe200000000ff */
[----:B------:R-:W-:Y:S01]  /*ab50*/  ULDC.64 UR8, c[0x0][0x208] ;  /* 0x0000820000087ab9 */ /* 0x000fe20000000a00 */
[----:B------:R-:W-:Y:S01]  /*ab60*/  IADD3 R47, P3, R50, 0x7000, RZ ;  /* 0x00007000322f7810 */ /* 0x000fe20007f7e0ff */
[----:B------:R-:W-:Y:S01]  /*ab70*/  IMAD.X R33, RZ, RZ, R51, P4 ;  /* 0x000000ffff217224 */ /* 0x000fe200020e0633 */
[----:B------:R-:W-:-:S02]  /*ab80*/  F2FP.F16.F32.PACK_AB R12, R12, R13 ;  /* 0x0000000d0c0c723e */ /* 0x000fc400000000ff */
[----:B------:R-:W-:Y:S02]  /*ab90*/  LOP3.LUT R46, R47, 0x380, RZ, 0xc0, !PT ;  /* 0x000003802f2e7812 */ /* 0x000fe400078ec0ff */
[----:B------:R-:W-:Y:S02]  /*aba0*/  F2FP.F16.F32.PACK_AB R14, R14, R15 ;  /* 0x0000000f0e0e723e */ /* 0x000fe400000000ff */
[----:B------:R-:W-:Y:S02]  /*abb0*/  F2FP.F16.F32.PACK_AB R13, R135, R142 ;  /* 0x0000008e870d723e */ /* 0x000fe400000000ff */
[----:B------:R-:W-:Y:S02]  /*abc0*/  F2FP.F16.F32.PACK_AB R15, R136, R139 ;  /* 0x0000008b880f723e */ /* 0x000fe400000000ff */
[----:B------:R-:W-:Y:S01]  /*abd0*/  MOV R58, R58 ;  /* 0x0000003a003a7202 */ /* 0x000fe20000000f00 */
[----:B--2---:R-:W-:Y:S01]  /*abe0*/  @P1 IMAD.HI.U32 R4, R152, R151, RZ ;  /* 0x0000009798041227 */ /* 0x004fe200078e00ff */
[----:B------:R-:W-:-:S02]  /*abf0*/  F2FP.F16.F32.PACK_AB R5, R145, R146 ;  /* 0x000000929105723e */ /* 0x000fc400000000ff */
[----:B------:R-:W-:Y:S02]  /*ac00*/  F2FP.F16.F32.PACK_AB R6, R9, R120 ;  /* 0x000000780906723e */ /* 0x000fe400000000ff */
[----:B-1----:R-:W-:Y:S02]  /*ac10*/  @P1 SHF.R.U32.HI R55, RZ, R153, R4 ;  /* 0x00000099ff371219 */ /* 0x002fe40000011604 */
[----:B------:R-:W-:Y:S02]  /*ac20*/  F2FP.F16.F32.PACK_AB R4, R0, R11 ;  /* 0x0000000b0004723e */ /* 0x000fe400000000ff */
[----:B------:R-:W-:Y:S01]  /*ac30*/  F2FP.F16.F32.PACK_AB R7, R144, R147 ;  /* 0x000000939007723e */ /* 0x000fe200000000ff */
[----:B------:R-:W-:Y:S01]  /*ac40*/  IMAD.MOV R21, RZ, RZ, -R55 ;  /* 0x000000ffff157224 */ /* 0x000fe200078e0a37 */
[----:B------:R-:W-:Y:S02]  /*ac50*/  F2FP.F16.F32.PACK_AB R9, R141, R150 ;  /* 0x000000968d09723e */ /* 0x000fe400000000ff */
[----:B------:R-:W-:Y:S01]  /*ac60*/  F2FP.F16.F32.PACK_AB R11, R143, R148 ;  /* 0x000000948f0b723e */ /* 0x000fe200000000ff */
[----:B------:R-:W-:Y:S01]  /*ac70*/  IMAD R21, R90, R21, R152 ;  /* 0x000000155a157224 */ /* 0x000fe200078e0298 */
[----:B------:R-:W-:Y:S01]  /*ac80*/  MOV R0, R26 ;  /* 0x0000001a00007202 */ /* 0x000fe20000000f00 */
[----:B------:R-:W-:Y:S01]  /*ac90*/  IMAD R26, R66, UR12, RZ ;  /* 0x0000000c421a7c24 */ /* 0x000fe2000f8e02ff */
[----:B------:R0:W-:Y:S01]  /*aca0*/  STSM.16.M88.4 [R70], R4 ;  /* 0x0000000446007844 */ /* 0x0001e20000000200 */
[----:B------:R-:W-:-:S02]  /*acb0*/  IADD3 R52, P0, R55, R52, RZ ;  /* 0x0000003437347210 */ /* 0x000fc40007f1e0ff */
[----:B------:R-:W-:Y:S01]  /*acc0*/  IMAD R67, R67, UR14, R26 ;  /* 0x0000000e43437c24 */ /* 0x000fe2000f8e021a */
[----:B------:R1:W-:Y:S01]  /*acd0*/  STSM.16.M88.4 [R62], R8 ;  /* 0x000000083e007844 */ /* 0x0003e20000000200 */
[----:B------:R-:W-:Y:S02]  /*ace0*/  SHF.R.S32.HI R3, RZ, 0x1f, R21 ;  /* 0x0000001fff037819 */ /* 0x000fe40000011415 */
[----:B------:R-:W-:Y:S01]  /*acf0*/  F2FP.F16.F32.PACK_AB R25, R133, R140 ;  /* 0x0000008c8519723e */ /* 0x000fe200000000ff */
[----:B------:R2:W-:Y:S01]  /*ad00*/  STSM.16.M88.4 [R0], R12 ;  /* 0x0000000c00007844 */ /* 0x0005e20000000200 */
[----:B------:R-:W-:Y:S02]  /*ad10*/  F2FP.F16.F32.PACK_AB R26, R61, R60 ;  /* 0x0000003c3d1a723e */ /* 0x000fe400000000ff */
[----:B------:R-:W-:Y:S02]  /*ad20*/  F2FP.F16.F32.PACK_AB R27, R134, R137 ;  /* 0x00000089861b723e */ /* 0x000fe400000000ff */
[----:B------:R-:W-:Y:S01]  /*ad30*/  MOV R56, R56 ;  /* 0x0000003800387202 */ /* 0x000fe20000000f00 */
[----:B------:R-:W-:Y:S01]  /*ad40*/  IMAD R57, R74, 0x80, R215 ;  /* 0x000000804a397824 */ /* 0x000fe200078e02d7 */
[----:B------:R-:W-:Y:S01]  /*ad50*/  SHF.R.U64 R46, R46, 0x3, RZ ;  /* 0x000000032e2e7819 */ /* 0x000fe200000012ff */
[----:B------:R-:W-:Y:S01]  /*ad60*/  STSM.16.M88.4 [R58], R24 ;  /* 0x000000183a007844 */ /* 0x000fe20000000200 */
[----:B0-----:R-:W-:-:S02]  /*ad70*/  F2FP.F16.F32.PACK_AB R4, R65, R64 ;  /* 0x000000404104723e */ /* 0x001fc400000000ff */
[----:B------:R-:W-:Y:S01]  /*ad80*/  F2FP.F16.F32.PACK_AB R5, R131, R138 ;  /* 0x0000008a8305723e */ /* 0x000fe200000000ff */
[----:B-1----:R-:W-:Y:S01]  /*ad90*/  IMAD R8, R3, UR6, RZ ;  /* 0x0000000603087c24 */ /* 0x002fe2000f8e02ff */
[----:B------:R-:W-:Y:S01]  /*ada0*/  SHF.R.S32.HI R9, RZ, 0x1f, R55 ;  /* 0x0000001fff097819 */ /* 0x000fe20000011437 */
[----:B------:R-:W-:Y:S01]  /*adb0*/  VIADD R3, R57, 0x8 ;  /* 0x0000000839037836 */ /* 0x000fe20000000000 */
[----:B------:R-:W-:Y:S01]  /*adc0*/  F2FP.F16.F32.PACK_AB R6, R69, R68 ;  /* 0x000000444506723e */ /* 0x000fe200000000ff */
[----:B------:R-:W-:Y:S01]  /*add0*/  IMAD R55, R21, UR7, R8 ;  /* 0x0000000715377c24 */ /* 0x000fe2000f8e0208 */
[----:B------:R-:W-:Y:S01]  /*ade0*/  IADD3.X R53, R9, R53, R67, P0, !PT ;  /* 0x0000003509357210 */ /* 0x000fe200007fe443 */
[----:B--2---:R-:W-:Y:S01]  /*adf0*/  IMAD R0, R90, UR5, RZ ;  /* 0x000000055a007c24 */ /* 0x004fe2000f8e02ff */
[----:B------:R-:W-:Y:S02]  /*ae00*/  F2FP.F16.F32.PACK_AB R7, R129, R132 ;  /* 0x000000848107723e */ /* 0x000fe400000000ff */
[----:B------:R-:W-:Y:S01]  /*ae10*/  LOP3.LUT R46, R46, R47, RZ, 0x3c, !PT ;  /* 0x0000002f2e2e7212 */ /* 0x000fe200078e3cff */
[----:B------:R-:W-:Y:S01]  /*ae20*/  IMAD.WIDE.U32 R52, R21, UR6, R52 ;  /* 0x0000000615347c25 */ /* 0x000fe2000f8e0034 */
[----:B------:R-:W-:Y:S01]  /*ae30*/  ULDC.64 UR6, c[0x0][0xb50] ;  /* 0x0002d40000067ab9 */ /* 0x000fe20000000a00 */
[----:B------:R0:W-:Y:S01]  /*ae40*/  STSM.16.M88.4 [R56], R4 ;  /* 0x0000000438007844 */ /* 0x0001e20000000200 */
[----:B------:R-:W-:Y:S01]  /*ae50*/  F2FP.F16.F32.PACK_AB R8, R73, R72 ;  /* 0x000000484908723e */ /* 0x000fe200000000ff */
[----:B------:R-:W-:Y:S01]  /*ae60*/  IMAD.X R47, RZ, RZ, R51, P3 ;  /* 0x000000ffff2f7224 */ /* 0x000fe200018e0633 */
[----:B------:R-:W-:-:S02]  /*ae70*/  LEA R21, P3, R52, UR6, 0x2 ;  /* 0x0000000634157c11 */ /* 0x000fc4000f8610ff */
[----:B------:R-:W-:Y:S02]  /*ae80*/  F2FP.F16.F32.PACK_AB R9, R127, R130 ;  /* 0x000000827f09723e */ /* 0x000fe400000000ff */
[----:B------:R-:W-:Y:S01]  /*ae90*/  F2FP.F16.F32.PACK_AB R10, R77, R76 ;  /* 0x0000004c4d0a723e */ /* 0x000fe200000000ff */
[----:B------:R-:W-:Y:S01]  /*aea0*/  SHFL.IDX PT, R64, R21, RZ, 0x1c1f ;  /* 0x001c1fff15407589 */ /* 0x000fe200000e0000 */
[----:B------:R-:W-:Y:S02]  /*aeb0*/  F2FP.F16.F32.PACK_AB R11, R121, R128 ;  /* 0x00000080790b723e */ /* 0x000fe400000000ff */
[----:B------:R-:W-:Y:S01]  /*aec0*/  F2FP.F16.F32.PACK_AB R96, R97, R96 ;  /* 0x000000606160723e */ /* 0x000fe200000000ff */
[----:B------:R1:W-:Y:S01]  /*aed0*/  SHFL.IDX PT, R66, R21, 0x1, 0x1c1f ;  /* 0x003c1f0015427f89 */ /* 0x0003e200000e0000 */
[----:B------:R-:W-:Y:S02]  /*aee0*/  MOV R86, R86 ;  /* 0x0000005600567202 */ /* 0x000fe40000000f00 */
[----:B------:R-:W-:Y:S01]  /*aef0*/  F2FP.F16.F32.PACK_AB R12, R89, R88 ;  /* 0x00000058590c723e */ /* 0x000fe200000000ff */
[----:B0-----:R-:W-:Y:S01]  /*af00*/  IMAD.IADD R5, R53, 0x1, R55 ;  /* 0x0000000135057824 */ /* 0x001fe200078e0237 */
[----:B------:R-:W-:Y:S01]  /*af10*/  F2FP.F16.F32.PACK_AB R4, R81, R80 ;  /* 0x000000505104723e */ /* 0x000fe200000000ff */
[----:B------:R-:W-:Y:S01]  /*af20*/  STSM.16.M88.4 [R54], R8 ;  /* 0x0000000836007844 */ /* 0x000fe20000000200 */
[----:B------:R-:W-:Y:S01]  /*af30*/  F2FP.F16.F32.PACK_AB R6, R85, R84 ;  /* 0x000000545506723e */ /* 0x000fe200000000ff */
[----:B-1----:R-:W0:Y:S01]  /*af40*/  @P1 LDC R21, c[0x0][0xbec] ;  /* 0x0002fb00ff151b82 */ /* 0x002e220000000800 */
[----:B------:R-:W-:-:S02]  /*af50*/  LEA.HI.X R52, R52, UR7, R5, 0x2, P3 ;  /* 0x0000000734347c11 */ /* 0x000fc400098f1405 */
[----:B------:R-:W-:Y:S02]  /*af60*/  F2FP.F16.F32.PACK_AB R5, R122, R125 ;  /* 0x0000007d7a05723e */ /* 0x000fe400000000ff */
[----:B------:R-:W-:Y:S01]  /*af70*/  F2FP.F16.F32.PACK_AB R7, R123, R126 ;  /* 0x0000007e7b07723e */ /* 0x000fe200000000ff */
[----:B------:R-:W1:Y:S01]  /*af80*/  SHFL.IDX PT, R65, R52, RZ, 0x1c1f ;  /* 0x001c1fff34417589 */ /* 0x000e6200000e0000 */
[----:B------:R-:W-:Y:S02]  /*af90*/  F2FP.F16.F32.PACK_AB R13, R124, R91 ;  /* 0x0000005b7c0d723e */ /* 0x000fe400000000ff */
[----:B------:R-:W-:Y:S01]  /*afa0*/  F2FP.F16.F32.PACK_AB R14, R93, R92 ;  /* 0x0000005c5d0e723e */ /* 0x000fe200000000ff */
[----:B------:R-:W-:Y:S01]  /*afb0*/  STSM.16.M88.4 [R79], R4 ;  /* 0x000000044f007844 */ /* 0x000fe20000000200 */
[----:B------:R-:W-:Y:S02]  /*afc0*/  F2FP.F16.F32.PACK_AB R15, R95, R94 ;  /* 0x0000005e5f0f723e */ /* 0x000fe400000000ff */
[----:B------:R-:W-:Y:S01]  /*afd0*/  F2FP.F16.F32.PACK_AB R97, R99, R98 ;  /* 0x000000626361723e */ /* 0x000fe200000000ff */
[----:B------:R-:W2:Y:S01]  /*afe0*/  SHFL.IDX PT, R67, R52, 0x1, 0x1c1f ;  /* 0x003c1f0034437f89 */ /* 0x000ea200000e0000 */
[----:B------:R-:W-:-:S02]  /*aff0*/  F2FP.F16.F32.PACK_AB R104, R105, R104 ;  /* 0x000000686968723e */ /* 0x000fc400000000ff */
[----:B------:R-:W-:Y:S01]  /*b000*/  MOV R82, R82 ;  /* 0x0000005200527202 */ /* 0x000fe20000000f00 */
        /* <DEDUP_REMOVED lines=12> */
[C---:B------:R-:W-:Y:S02]  /*b0d0*/  IADD3 R43, P2, R50.reuse, 0x6000, RZ ;  /* 0x00006000322b7810 */ /* 0x040fe40007f5e0ff */
[----:B------:R-:W-:Y:S01]  /*b0e0*/  IADD3 R31, P5, R50, 0x2000, RZ ;  /* 0x00002000321f7810 */ /* 0x000fe20007fbe0ff */
[----:B------:R-:W-:Y:S01]  /*b0f0*/  STSM.16.M88.4 [R75], R112 ;  /* 0x000000704b007844 */ /* 0x000fe20000000200 */
[----:B------:R-:W-:-:S02]  /*b100*/  LOP3.LUT R42, R43, 0x380, RZ, 0xc0, !PT ;  /* 0x000003802b2a7812 */ /* 0x000fc400078ec0ff */
[----:B------:R-:W-:Y:S02]  /*b110*/  LOP3.LUT R30, R31, 0x380, RZ, 0xc0, !PT ;  /* 0x000003801f1e7812 */ /* 0x000fe400078ec0ff */
[----:B------:R-:W-:Y:S02]  /*b120*/  SHF.R.U64 R42, R42, 0x3, RZ ;  /* 0x000000032a2a7819 */ /* 0x000fe400000012ff */
[----:B------:R-:W-:Y:S02]  /*b130*/  SHF.R.U64 R30, R30, 0x3, RZ ;  /* 0x000000031e1e7819 */ /* 0x000fe400000012ff */
[----:B------:R-:W-:Y:S01]  /*b140*/  LOP3.LUT P0, RZ, R210, 0x3, RZ, 0xc0, !PT ;  /* 0x00000003d2ff7812 */ /* 0x000fe2000780c0ff */
[----:B------:R-:W-:Y:S01]  /*b150*/  BAR.SYNC.DEFER_BLOCKING 0x1, 0x100 ;  /* 0x0044000000007b1d */ /* 0x000fe20000010000 */
[----:B------:R-:W-:Y:S02]  /*b160*/  IADD3 R35, P6, R50, 0x3000, RZ ;  /* 0x0000300032237810 */ /* 0x000fe40007fde0ff */
[----:B------:R-:W-:Y:S01]  /*b170*/  LOP3.LUT R42, R42, R43, RZ, 0x3c, !PT ;  /* 0x0000002b2a2a7212 */ /* 0x000fe200078e3cff */
[--C-:B------:R-:W-:Y:S01]  /*b180*/  IMAD.X R43, RZ, RZ, R51.reuse, P2 ;  /* 0x000000ffff2b7224 */ /* 0x100fe200010e0633 */
[----:B------:R-:W-:Y:S01]  /*b190*/  LOP3.LUT R30, R30, R31, RZ, 0x3c, !PT ;  /* 0x0000001f1e1e7212 */ /* 0x000fe200078e3cff */
[----:B------:R-:W-:Y:S01]  /*b1a0*/  IMAD.X R31, RZ, RZ, R51, P5 ;  /* 0x000000ffff1f7224 */ /* 0x000fe200028e0633 */
[----:B------:R-:W-:-:S02]  /*b1b0*/  ISETP.GE.OR P2, PT, R57, R0, P0 ;  /* 0x000000003900720c */ /* 0x000fc40000746670 */
[----:B------:R-:W-:Y:S02]  /*b1c0*/  LOP3.LUT R34, R35, 0x380, RZ, 0xc0, !PT ;  /* 0x0000038023227812 */ /* 0x000fe400078ec0ff */
[----:B------:R-:W-:Y:S02]  /*b1d0*/  ISETP.GE.OR P0, PT, R3, R0, P0 ;  /* 0x000000000300720c */ /* 0x000fe40000706670 */
[----:B------:R-:W-:Y:S02]  /*b1e0*/  IADD3 R39, P5, R50, 0x9000, RZ ;  /* 0x0000900032277810 */ /* 0x000fe40007fbe0ff */
[----:B------:R-:W-:Y:S02]  /*b1f0*/  SHF.R.U64 R34, R34, 0x3, RZ ;  /* 0x0000000322227819 */ /* 0x000fe400000012ff */
[----:B------:R-:W-:Y:S02]  /*b200*/  LOP3.LUT R38, R39, 0x380, RZ, 0xc0, !PT ;  /* 0x0000038027267812 */ /* 0x000fe400078ec0ff */
[----:B------:R-:W-:Y:S01]  /*b210*/  LOP3.LUT R34, R34, R35, RZ, 0x3c, !PT ;  /* 0x0000002322227212 */ /* 0x000fe200078e3cff */
[----:B------:R-:W-:Y:S01]  /*b220*/  IMAD.X R35, RZ, RZ, R51, P6 ;  /* 0x000000ffff237224 */ /* 0x000fe200030e0633 */
[----:B------:R-:W-:-:S02]  /*b230*/  SHF.R.U64 R38, R38, 0x3, RZ ;  /* 0x0000000326267819 */ /* 0x000fc400000012ff */
[----:B------:R-:W-:Y:S01]  /*b240*/  IADD3 R45, P6, R50, 0xa000, RZ ;  /* 0x0000a000322d7810 */ /* 0x000fe20007fde0ff */
[----:B-1----:R1:W-:Y:S01]  /*b250*/  @!P2 ST.E desc[UR8][R64.64], R20 ;  /* 0x000000144000a985 */ /* 0x0023e2000c101908 */
[----:B------:R-:W-:Y:S02]  /*b260*/  LOP3.LUT R38, R38, R39, RZ, 0x3c, !PT ;  /* 0x0000002726267212 */ /* 0x000fe400078e3cff */
[----:B------:R-:W-:Y:S01]  /*b270*/  LOP3.LUT R44, R45, 0x380, RZ, 0xc0, !PT ;  /* 0x000003802d2c7812 */ /* 0x000fe200078ec0ff */
[----:B--2---:R2:W-:Y:S01]  /*b280*/  @!P0 ST.E desc[UR8][R66.64], R2 ;  /* 0x0000000242008985 */ /* 0x0045e2000c101908 */
[----:B------:R-:W-:Y:S02]  /*b290*/  LOP3.LUT R39, R50, 0x380, RZ, 0xc0, !PT ;  /* 0x0000038032277812 */ /* 0x000fe400078ec0ff */
[----:B------:R-:W-:Y:S01]  /*b2a0*/  SHF.R.U64 R44, R44, 0x3, RZ ;  /* 0x000000032c2c7819 */ /* 0x000fe200000012ff */
[----:B------:R3:W5:Y:S01]  /*b2b0*/  LD.E.128 R8, desc[UR8][R30.64] ;  /* 0x000000081e087980 */ /* 0x000762000c101d00 */
[----:B------:R-:W-:-:S02]  /*b2c0*/  SHF.R.U64 R39, R39, 0x3, RZ ;  /* 0x0000000327277819 */ /* 0x000fc400000012ff */
[----:B------:R-:W-:Y:S01]  /*b2d0*/  LOP3.LUT R44, R44, R45, RZ, 0x3c, !PT ;  /* 0x0000002d2c2c7212 */ /* 0x000fe200078e3cff */
[--C-:B------:R-:W-:Y:S01]  /*b2e0*/  IMAD.X R45, RZ, RZ, R51.reuse, P6 ;  /* 0x000000ffff2d7224 */ /* 0x100fe200030e0633 */
[----:B------:R-:W-:Y:S01]  /*b2f0*/  LOP3.LUT R50, R39, R50, RZ, 0x3c, !PT ;  /* 0x0000003227327212 */ /* 0x000fe200078e3cff */
[----:B------:R-:W-:Y:S01]  /*b300*/  IMAD.X R39, RZ, RZ, R51, P5 ;  /* 0x000000ffff277224 */ /* 0x000fe200028e0633 */
[----:B------:R4:W5:Y:S01]  /*b310*/  LD.E.128 R24, desc[UR8][R28.64] ;  /* 0x000000081c187980 */ /* 0x000962000c101d00 */
[----:B---3--:R-:W3:Y:S01]  /*b320*/  @P1 LDC R30, c[0x0][0xbf0] ;  /* 0x0002fc00ff1e1b82 */ /* 0x008ee20000000800 */
[----:B------:R-:W-:Y:S02]  /*b330*/  IMAD R3, R206, 0x20, R209 ;  /* 0x00000020ce037824 */ /* 0x000fe400078e02d1 */
[----:B------:R-:W5:Y:S04]  /*b340*/  LD.E.128 R56, desc[UR8][R50.64] ;  /* 0x0000000832387980 */ /* 0x000f68000c101d00 */
[----:B------:R3:W5:Y:S01]  /*b350*/  LD.E.128 R4, desc[UR8][R34.64] ;  /* 0x0000000822047980 */ /* 0x000762000c101d00 */
[----:B----4-:R-:W4:Y:S03]  /*b360*/  LDC.64 R28, c[0x0][0xae0] ;  /* 0x0002b800ff1c7b82 */ /* 0x010f260000000a00 */
[----:B------:R-:W5:Y:S01]  /*b370*/  LD.E.128 R68, desc[UR8][R36.64] ;  /* 0x0000000824447980 */ /* 0x000f62000c101d00 */
[----:B-1----:R-:W-:-:S03]  /*b380*/  IMAD R20, R74, 0x80, R3 ;  /* 0x000000804a147824 */ /* 0x002fc600078e0203 */
[----:B------:R-:W5:Y:S04]  /*b390*/  LD.E.128 R60, desc[UR8][R40.64] ;  /* 0x00000008283c7980 */ /* 0x000f68000c101d00 */
[----:B------:R-:W5:Y:S04]  /*b3a0*/  LD.E.128 R52, desc[UR8][R42.64] ;  /* 0x000000082a347980 */ /* 0x000f68000c101d00 */
[----:B------:R-:W5:Y:S04]  /*b3b0*/  LD.E.128 R12, desc[UR8][R46.64] ;  /* 0x000000082e0c7980 */ /* 0x000f68000c101d00 */
[----:B------:R1:W5:Y:S04]  /*b3c0*/  LD.E.128 R80, desc[UR8][R32.64] ;  /* 0x0000000820507980 */ /* 0x000368000c101d00 */
[----:B------:R0:W5:Y:S04]  /*b3d0*/  LD.E.128 R76, desc[UR8][R38.64] ;  /* 0x00000008264c7980 */ /* 0x000168000c101d00 */
[----:B--2---:R2:W5:Y:S04]  /*b3e0*/  LD.E.128 R64, desc[UR8][R44.64] ;  /* 0x000000082c407980 */ /* 0x004568000c101d00 */
[----:B------:R-:W5:Y:S01]  /*b3f0*/  LD.E.128 R48, desc[UR8][R48.64] ;  /* 0x0000000830307980 */ /* 0x000f62000c101d00 */
[----:B------:R-:W-:-:S02]  /*b400*/  ULDC.64 UR8, c[0x0][0xae8] ;  /* 0x0002ba0000087ab9 */ /* 0x000fc40000000a00 */
[----:B------:R-:W-:Y:S01]  /*b410*/  UIMAD UR5, UR11, UR8, URZ ;  /* 0x000000080b0572a4 */ /* 0x000fe2000f8e023f */
[----:B0-----:R-:W-:Y:S01]  /*b420*/  @P1 IMAD.HI.U32 R3, R20, R21, RZ ;  /* 0x0000001514031227 */ /* 0x001fe200078e00ff */
[----:B------:R-:W-:Y:S01]  /*b430*/  UIMAD.WIDE.U32 UR6, UR10, UR8, URZ ;  /* 0x000000080a0672a5 */ /* 0x000fe2000f8e003f */
[----:B------:R-:W-:Y:S01]  /*b440*/  @!PT LDS RZ, [RZ] ;  /* 0x00000000fffff984 */ /* 0x000fe20000000800 */
[----:B------:R-:W-:Y:S01]  /*b450*/  @!PT LDS RZ, [RZ] ;  /* 0x00000000fffff984 */ /* 0x000fe20000000800 */
[----:B------:R-:W-:Y:S01]  /*b460*/  @!PT LDS RZ, [RZ] ;  /* 0x00000000fffff984 */ /* 0x000fe20000000800 */
[----:B------:R-:W-:Y:S01]  /*b470*/  @!PT LDS RZ, [RZ] ;  /* 0x00000000fffff984 */ /* 0x000fe20000000800 */
[----:B------:R0:W-:Y:S06]  /*b480*/  MEMBAR.ALL.CTA ;  /* 0x0000000000007992 */ /* 0x0001ec0000008000 */
[----:B0-----:R-:W0:Y:S01]  /*b490*/  FENCE.VIEW.ASYNC.S ;  /* 0x00000000000073c6 */ /* 0x001e220000000000 */
[----:B------:R-:W-:Y:S01]  /*b4a0*/  UIMAD UR5, UR10, UR9, UR5 ;  /* 0x000000090a0572a4 */ /* 0x000fe2000f8e0205 */
[----:B------:R-:W-:Y:S01]  /*b4b0*/  IMAD.MOV.U32 R2, RZ, RZ, R20 ;  /* 0x000000ffff027224 */ /* 0x000fe200078e0014 */
[----:B---3--:R-:W-:Y:S01]  /*b4c0*/  @P1 SHF.R.U32.HI R2, RZ, R30, R3 ;  /* 0x0000001eff021219 */ /* 0x008fe20000011603 */
[----:B------:R-:W-:Y:S01]  /*b4d0*/  ULDC.64 UR8, c[0x0][0xaf0] ;  /* 0x0002bc0000087ab9 */ /* 0x000fe20000000a00 */
[----:B------:R-:W-:-:S02]  /*b4e0*/  UIADD3 UR7, UR7, UR5, URZ ;  /* 0x0000000507077290 */ /* 0x000fc4000fffe03f */
[----:B------:R-:W-:Y:S01]  /*b4f0*/  UIMAD UR5, UR12, UR8, URZ ;  /* 0x000000080c0572a4 */ /* 0x000fe2000f8e023f */
[--C-:B------:R-:W-:Y:S01]  /*b500*/  SHF.R.S32.HI R3, RZ, 0x1f, R2.reuse ;  /* 0x0000001fff037819 */ /* 0x100fe20000011402 */
[----:B------:R-:W-:Y:S01]  /*b510*/  UIMAD.WIDE.U32 UR6, UR14, UR8, UR6 ;  /* 0x000000080e0672a5 */ /* 0x000fe2000f8e0006 */
[----:B------:R-:W-:Y:S01]  /*b520*/  IMAD.MOV R21, RZ, RZ, -R2 ;  /* 0x000000ffff157224 */ /* 0x000fe200078e0a02 */
[----:B------:R-:W-:Y:S02]  /*b530*/  UIMAD UR5, UR14, UR9, UR5 ;  /* 0x000000090e0572a4 */ /* 0x000fe4000f8e0205 */
[----:B----4-:R-:W-:Y:S01]  /*b540*/  IMAD R3, R3, R28, RZ ;  /* 0x0000001c03037224 */ /* 0x010fe200078e02ff */
[----:B------:R-:W-:Y:S01]  /*b550*/  R2UR UR13, R207 ;  /* 0x00000000cf0d72ca */ /* 0x000fe200000e0000 */
[----:B------:R-:W-:Y:S01]  /*b560*/  UIADD3 UR7, UR7, UR5, URZ ;  /* 0x0000000507077290 */ /* 0x000fe2000fffe03f */
[----:B------:R-:W-:Y:S01]  /*b570*/  IMAD R21, R90, R21, R20 ;  /* 0x000000155a157224 */ /* 0x000fe200078e0214 */
[----:B------:R-:W-:Y:S01]  /*b580*/  ULDC.64 UR8, c[0x0][0xad8] ;  /* 0x0002b60000087ab9 */ /* 0x000fe20000000a00 */
[----:B------:R-:W-:Y:S01]  /*b590*/  IMAD R29, R2, R29, R3 ;  /* 0x0000001d021d7224 */ /* 0x000fe200078e0203 */
[----:B------:R-:W-:-:S02]  /*b5a0*/  UIADD3 UR4, UR4, 0x36820, URZ ;  /* 0x0003682004047890 */ /* 0x000fc4000fffe03f */
[----:B------:R-:W-:Y:S01]  /*b5b0*/  SHF.R.S32.HI R20, RZ, 0x1f, R21 ;  /* 0x0000001fff147819 */ /* 0x000fe20000011415 */
[----:B------:R-:W-:Y:S01]  /*b5c0*/  IMAD.WIDE.U32 R2, R2, R28, UR6 ;  /* 0x0000000602027e25 */ /* 0x000fe2000f8e001c */
[----:B------:R-:W-:Y:S01]  /*b5d0*/  UIADD3 UR36, UR36, 0x1, URZ ;  /* 0x0000000124247890 */ /* 0x000fe2000fffe03f */
[----:B------:R-:W-:Y:S02]  /*b5e0*/  ULDC.64 UR10, c[0x0][0xa80] ;  /* 0x0002a000000a7ab9 */ /* 0x000fe40000000a00 */
[----:B------:R-:W-:Y:S02]  /*b5f0*/  IMAD.IADD R3, R3, 0x1, R29 ;  /* 0x0000000103037824 */ /* 0x000fe400078e021d */
[----:B------:R-:W-:Y:S02]  /*b600*/  IMAD R20, R20, UR8, RZ ;  /* 0x0000000814147c24 */ /* 0x000fe4000f8e02ff */
[----:B------:R-:W-:Y:S01]  /*b610*/  IMAD R35, R74, 0x80, R209 ;  /* 0x000000804a237824 */ /* 0x000fe200078e02d1 */
[----:B------:R-:W-:Y:S01]  /*b620*/  ULDC UR5, c[0x0][0xc] ;  /* 0x0000030000057ab9 */ /* 0x000fe20000000800 */
[----:B------:R-:W-:-:S02]  /*b630*/  IMAD R29, R21, UR9, R20 ;  /* 0x00000009151d7c24 */ /* 0x000fc4000f8e0214 */
[----:B------:R-:W-:Y:S01]  /*b640*/  IMAD.WIDE.U32 R2, R21, UR8, R2 ;  /* 0x0000000815027c25 */ /* 0x000fe2000f8e0002 */
[----:B------:R-:W-:Y:S01]  /*b650*/  ISETP.GE.AND P2, PT, R35, R0, PT ;  /* 0x000000002300720c */ /* 0x000fe20003f46270 */
[----:B------:R-:W-:Y:S01]  /*b660*/  UMOV UR6, 0x1 ;  /* 0x0000000100067882 */ /* 0x000fe20000000000 */
[----:B------:R-:W-:Y:S01]  /*b670*/  UIADD3 UR13, UR5, UR13, URZ ;  /* 0x0000000d050d7290 */ /* 0x000fe2000fffe03f */
[----:B------:R-:W-:Y:S01]  /*b680*/  IMAD.IADD R29, R3, 0x1, R29 ;  /* 0x00000001031d7824 */ /* 0x000fe200078e021d */
[----:B------:R-:W-:Y:S01]  /*b690*/  UPRMT UR5, URZ, 0x654, UR4 ;  /* 0x000006543f057896 */ /* 0x000fe20008000004 */
[C---:B-1----:R-:W-:Y:S01]  /*b6a0*/  LEA R32, P1, R2.reuse, UR10, 0x1 ;  /* 0x0000000a02207c11 */ /* 0x042fe2000f8208ff */
[----:B------:R-:W-:Y:S02]  /*b6b0*/  UPRMT UR4, UR6, 0x654, UR4 ;  /* 0x0000065406047896 */ /* 0x000fe40008000004 */
[----:B------:R-:W-:Y:S01]  /*b6c0*/  UISETP.NE.AND UP0, UPT, UR36, 0x2, UPT ;  /* 0x000000022400788c */ /* 0x000fe2000bf05270 */
[----:B------:R-:W-:Y:S01]  /*b6d0*/  VIADD R21, R35, 0x20 ;  /* 0x0000002023157836 */ /* 0x000fe20000000000 */
[----:B------:R-:W-:-:S02]  /*b6e0*/  LEA.HI.X R33, R2, UR11, R29, 0x1, P1 ;  /* 0x0000000b02217c11 */ /* 0x000fc400088f0c1d */
[----:B------:R-:W-:Y:S01]  /*b6f0*/  USEL UR6, URZ, 0x1, UP0 ;  /* 0x000000013f067887 */ /* 0x000fe20008000000 */
[----:B------:R-:W-:Y:S01]  /*b700*/  VIADD R3, R35, 0x40 ;  /* 0x0000004023037836 */ /* 0x000fe20000000000 */
[-C--:B------:R-:W-:Y:S01]  /*b710*/  ISETP.GE.AND P0, PT, R21, R0.reuse, PT ;  /* 0x000000001500720c */ /* 0x080fe20003f06270 */
[----:B0-----:R-:W-:Y:S01]  /*b720*/  SYNCS.ARRIVE.TRANS64.RED.A1T0 RZ, [UR5], RZ ;  /* 0x000000ffffff79a7 */ /* 0x001fe20008100405 */
[----:B------:R-:W-:Y:S01]  /*b730*/  IMAD.U32 R207, RZ, RZ, UR13 ;  /* 0x0000000dffcf7e24 */ /* 0x000fe2000f8e00ff */
[----:B------:R-:W-:Y:S01]  /*b740*/  USEL UR36, UR36, URZ, UP0 ;  /* 0x0000003f24247287 */ /* 0x000fe20008000000 */
[----:B------:R2:W0:Y:S01]  /*b750*/  SHFL.IDX PT, R20, R32, RZ, 0x181f ;  /* 0x00181fff20147589 */ /* 0x00042200000e0000 */
[----:B------:R-:W-:Y:S01]  /*b760*/  ULOP3.LUT UR61, UR61, UR6, URZ, 0x3c, !UPT ;  /* 0x000000063d3d7292 */ /* 0x000fe2000f8e3c3f */
[----:B------:R-:W-:Y:S02]  /*b770*/  BSSY B0, `(.L_x_3648) ;  /* 0x0000012000007945 */ /* 0x000fe40003800000 */
[----:B------:R2:W1:Y:S01]  /*b780*/  SHFL.IDX PT, R21, R33, RZ, 0x181f ;  /* 0x00181fff21157589 */ /* 0x00046200000e0000 */
[----:B------:R-:W-:Y:S01]  /*b790*/  SYNCS.ARRIVE.TRANS64.RED.A1T0 RZ, [UR4], RZ ;  /* 0x000000ffffff79a7 */ /* 0x000fe20008100404 */
[----:B------:R-:W-:Y:S01]  /*b7a0*/  ISETP.GE.AND P1, PT, R3, R0, PT ;  /* 0x000000000300720c */ /* 0x000fe20003f26270 */
[----:B------:R-:W-:-:S12]  /*b7b0*/  @P2 BRA `(.L_x_3649) ;  /* 0x0000000000342947 */ /* 0x000fd80003800000 */
[----:B------:R-:W-:Y:S01]  /*b7c0*/  ULDC UR4, c[0x0][0xac8] ;  /* 0x0002b20000047ab9 */ /* 0x000fe20000000800 */
[----:B------:R-:W-:Y:S01]  /*b7d0*/  ULDC.64 UR6, c[0x0][0x208] ;  /* 0x0000820000067ab9 */ /* 0x000fe20000000a00 */
[----:B------:R-:W-:Y:S02]  /*b7e0*/  ISETP.GE.AND P3, PT, R205, UR4, PT ;  /* 0x00000004cd007c0c */ /* 0x000fe4000bf66270 */
[----:B------:R-:W-:Y:S02]  /*b7f0*/  ISETP.GE.AND P4, PT, R204, UR4, PT ;  /* 0x00000004cc007c0c */ /* 0x000fe4000bf86270 */
[----:B------:R-:W-:-:S09]  /*b800*/  ISETP.GE.AND P2, PT, R23, UR4, PT ;  /* 0x0000000417007c0c */ /* 0x000fd2000bf46270 */
[-C--:B0-----:R-:W-:Y:S02]  /*b810*/  @!P3 LEA R28, P5, R205, R20.reuse, 0x1 ;  /* 0x00000014cd1cb211 */ /* 0x081fe400078a08ff */
[C---:B------:R-:W-:Y:S02]  /*b820*/  @!P4 LEA R30, P6, R204.reuse, R20, 0x1 ;  /* 0x00000014cc1ec211 */ /* 0x040fe400078c08ff */
[----:B-1----:R-:W-:Y:S01]  /*b830*/  @!P2 IMAD.WIDE R2, R23, 0x2, R20 ;  /* 0x000000021702a825 */ /* 0x002fe200078e0214 */
[-C--:B------:R-:W-:Y:S02]  /*b840*/  @!P3 LEA.HI.X R29, R205, R21.reuse, R220, 0x1, P5 ;  /* 0x00000015cd1db211 */ /* 0x080fe400028f0cdc */
[----:B------:R-:W-:Y:S02]  /*b850*/  @!P4 LEA.HI.X R31, R204, R21, R219, 0x1, P6 ;  /* 0x00000015cc1fc211 */ /* 0x000fe400030f0cdb */
[----:B-----5:R3:W-:Y:S04]  /*b860*/  @!P2 ST.E.128 desc[UR6][R2.64], R56 ;  /* 0x000000380200a985 */ /* 0x0207e8000c101d06 */
[----:B------:R3:W-:Y:S04]  /*b870*/  @!P3 ST.E.128 desc[UR6][R28.64], R68 ;  /* 0x000000441c00b985 */ /* 0x0007e8000c101d06 */
[----:B------:R3:W-:Y:S02]  /*b880*/  @!P4 ST.E.128 desc[UR6][R30.64], R80 ;  /* 0x000000501e00c985 */ /* 0x0007e4000c101d06 */
.L_x_3649:
[----:B------:R-:W-:Y:S05]  /*b890*/  BSYNC B0 ;  /* 0x0000000000007941 */ /* 0x000fea0003800000 */
.L_x_3648:
[----:B-1----:R1:W4:Y:S01]  /*b8a0*/  SHFL.IDX PT, R21, R33, 0x1, 0x181f ;  /* 0x00381f0021157f89 */ /* 0x00232200000e0000 */
[----:B------:R-:W-:Y:S03]  /*b8b0*/  BSSY B0, `(.L_x_3650) ;  /* 0x0000010000007945 */ /* 0x000fe60003800000 */
[----:B0-----:R1:W0:Y:S01]  /*b8c0*/  SHFL.IDX PT, R20, R32, 0x1, 0x181f ;  /* 0x00381f0020147f89 */ /* 0x00122200000e0000 */
[----:B------:R-:W-:Y:S05]  /*b8d0*/  @P0 BRA `(.L_x_3651) ;  /* 0x0000000000340947 */ /* 0x000fea0003800000 */
[----:B------:R-:W-:Y:S01]  /*b8e0*/  ULDC UR4, c[0x0][0xac8] ;  /* 0x0002b20000047ab9 */ /* 0x000fe20000000800 */
[----:B------:R-:W-:Y:S01]  /*b8f0*/  ULDC.64 UR6, c[0x0][0x208] ;  /* 0x0000820000067ab9 */ /* 0x000fe20000000a00 */
[----:B------:R-:W-:Y:S02]  /*b900*/  ISETP.GE.AND P4, PT, R205, UR4, PT ;  /* 0x00000004cd007c0c */ /* 0x000fe4000bf86270 */
[----:B------:R-:W-:Y:S02]  /*b910*/  ISETP.GE.AND P5, PT, R204, UR4, PT ;  /* 0x00000004cc007c0c */ /* 0x000fe4000bfa6270 */
[----:B------:R-:W-:-:S09]  /*b920*/  ISETP.GE.AND P3, PT, R23, UR4, PT ;  /* 0x0000000417007c0c */ /* 0x000fd2000bf66270 */
[-C--:B0--3--:R-:W-:Y:S02]  /*b930*/  @!P4 LEA R28, P0, R205, R20.reuse, 0x1 ;  /* 0x00000014cd1cc211 */ /* 0x089fe400078008ff */
[C---:B------:R-:W-:Y:S02]  /*b940*/  @!P5 LEA R30, P2, R204.reuse, R20, 0x1 ;  /* 0x00000014cc1ed211 */ /* 0x040fe400078408ff */
[----:B----4-:R-:W-:Y:S01]  /*b950*/  @!P3 IMAD.WIDE R2, R23, 0x2, R20 ;  /* 0x000000021702b825 */ /* 0x010fe200078e0214 */
[-C--:B------:R-:W-:Y:S02]  /*b960*/  @!P4 LEA.HI.X R29, R205, R21.reuse, R220, 0x1, P0 ;  /* 0x00000015cd1dc211 */ /* 0x080fe400000f0cdc */
[----:B------:R-:W-:Y:S02]  /*b970*/  @!P5 LEA.HI.X R31, R204, R21, R219, 0x1, P2 ;  /* 0x00000015cc1fd211 */ /* 0x000fe400010f0cdb */
[----:B-----5:R0:W-:Y:S04]  /*b980*/  @!P3 ST.E.128 desc[UR6][R2.64], R24 ;  /* 0x000000180200b985 */ /* 0x0201e8000c101d06 */
[----:B------:R0:W-:Y:S04]  /*b990*/  @!P4 ST.E.128 desc[UR6][R28.64], R60 ;  /* 0x0000003c1c00c985 */ /* 0x0001e8000c101d06 */
[----:B------:R0:W-:Y:S02]  /*b9a0*/  @!P5 ST.E.128 desc[UR6][R30.64], R76 ;  /* 0x0000004c1e00d985 */ /* 0x0001e4000c101d06 */
.L_x_3651:
[----:B------:R-:W-:Y:S05]  /*b9b0*/  BSYNC B0 ;  /* 0x0000000000007941 */ /* 0x000fea0003800000 */
.L_x_3650:
        /* <DEDUP_REMOVED lines=9> */
[-C--:B0----5:R-:W-:Y:S02]  /*ba50*/  @!P3 LEA R24, P0, R205, R20.reuse, 0x1 ;  /* 0x00000014cd18b211 */ /* 0x0a1fe400078008ff */
[C---:B------:R-:W-:Y:S02]  /*ba60*/  @!P4 LEA R26, P1, R204.reuse, R20, 0x1 ;  /* 0x00000014cc1ac211 */ /* 0x040fe400078208ff */
[----:B-1-3--:R-:W-:Y:S01]  /*ba70*/  @!P2 IMAD.WIDE R2, R23, 0x2, R20 ;  /* 0x000000021702a825 */ /* 0x00afe200078e0214 */
[-C--:B------:R-:W-:Y:S02]  /*ba80*/  @!P3 LEA.HI.X R25, R205, R21.reuse, R220, 0x1, P0 ;  /* 0x00000015cd19b211 */ /* 0x080fe400000f0cdc */
[----:B------:R-:W-:Y:S02]  /*ba90*/  @!P4 LEA.HI.X R27, R204, R21, R219, 0x1, P1 ;  /* 0x00000015cc1bc211 */ /* 0x000fe400008f0cdb */
[----:B------:R0:W-:Y:S04]  /*baa0*/  @!P2 ST.E.128 desc[UR6][R2.64], R8 ;  /* 0x000000080200a985 */ /* 0x0001e8000c101d06 */
[----:B------:R0:W-:Y:S04]  /*bab0*/  @!P3 ST.E.128 desc[UR6][R24.64], R52 ;  /* 0x000000341800b985 */ /* 0x0001e8000c101d06 */
[----:B------:R0:W-:Y:S02]  /*bac0*/  @!P4 ST.E.128 desc[UR6][R26.64], R64 ;  /* 0x000000401a00c985 */ /* 0x0001e4000c101d06 */
.L_x_3653:
[----:B------:R-:W-:Y:S05]  /*bad0*/  BSYNC B0 ;  /* 0x0000000000007941 */ /* 0x000fea0003800000 */
.L_x_3652:
[----:B0--3--:R-:W-:Y:S01]  /*bae0*/  VIADD R3, R35, 0x60 ;  /* 0x0000006023037836 */ /* 0x009fe20000000000 */
[----:B-----5:R0:W3:Y:S01]  /*baf0*/  SHFL.IDX PT, R9, R33, 0x3, 0x181f ;  /* 0x00781f0021097f89 */ /* 0x0200e200000e0000 */
[----:B------:R-:W-:Y:S01]  /*bb00*/  BSSY B0, `(.L_x_3654) ;  /* 0x0000012000007945 */ /* 0x000fe20003800000 */
[----:B------:R-:W-:Y:S02]  /*bb10*/  VIADD R208, R208, 0x1 ;  /* 0x00000001d0d07836 */ /* 0x000fe40000000000 */
[----:B------:R-:W-:Y:S01]  /*bb20*/  ISETP.GE.AND P0, PT, R3, R0, PT ;  /* 0x000000000300720c */ /* 0x000fe20003f06270 */
[----:B------:R0:W0:-:S12]  /*bb30*/  SHFL.IDX PT, R8, R32, 0x3, 0x181f ;  /* 0x00781f0020087f89 */ /* 0x00001800000e0000 */
[----:B------:R-:W-:Y:S05]  /*bb40*/  @P0 BRA `(.L_x_3655) ;  /* 0x0000000000340947 */ /* 0x000fea0003800000 */
[----:B------:R-:W-:Y:S01]  /*bb50*/  ULDC UR4, c[0x0][0xac8] ;  /* 0x0002b20000047ab9 */ /* 0x000fe20000000800 */
[----:B------:R-:W-:Y:S01]  /*bb60*/  ULDC.64 UR6, c[0x0][0x208] ;  /* 0x0000820000067ab9 */ /* 0x000fe20000000a00 */
[----:B------:R-:W-:Y:S02]  /*bb70*/  ISETP.GE.AND P3, PT, R205, UR4, PT ;  /* 0x00000004cd007c0c */ /* 0x000fe4000bf66270 */
[----:B------:R-:W-:Y:S02]  /*bb80*/  ISETP.GE.AND P4, PT, R204, UR4, PT ;  /* 0x00000004cc007c0c */ /* 0x000fe4000bf86270 */
[----:B------:R-:W-:-:S09]  /*bb90*/  ISETP.GE.AND P2, PT, R23, UR4, PT ;  /* 0x0000000417007c0c */ /* 0x000fd2000bf46270 */
[-C--:B0-----:R-:W-:Y:S02]  /*bba0*/  @!P3 LEA R10, P0, R205, R8.reuse, 0x1 ;  /* 0x00000008cd0ab211 */ /* 0x081fe400078008ff */
[C---:B------:R-:W-:Y:S02]  /*bbb0*/  @!P4 LEA R20, P1, R204.reuse, R8, 0x1 ;  /* 0x00000008cc14c211 */ /* 0x040fe400078208ff */
[----:B---3--:R-:W-:Y:S01]  /*bbc0*/  @!P2 IMAD.WIDE R2, R23, 0x2, R8 ;  /* 0x000000021702a825 */ /* 0x008fe200078e0208 */
[-C--:B------:R-:W-:Y:S02]  /*bbd0*/  @!P3 LEA.HI.X R11, R205, R9.reuse, R220, 0x1, P0 ;  /* 0x00000009cd0bb211 */ /* 0x080fe400000f0cdc */
[----:B-1----:R-:W-:Y:S02]  /*bbe0*/  @!P4 LEA.HI.X R21, R204, R9, R219, 0x1, P1 ;  /* 0x00000009cc15c211 */ /* 0x002fe400008f0cdb */
[----:B------:R0:W-:Y:S04]  /*bbf0*/  @!P2 ST.E.128 desc[UR6][R2.64], R4 ;  /* 0x000000040200a985 */ /* 0x0001e8000c101d06 */
[----:B------:R0:W-:Y:S04]  /*bc00*/  @!P3 ST.E.128 desc[UR6][R10.64], R12 ;  /* 0x0000000c0a00b985 */ /* 0x0001e8000c101d06 */
[----:B------:R0:W-:Y:S02]  /*bc10*/  @!P4 ST.E.128 desc[UR6][R20.64], R48 ;  /* 0x000000301400c985 */ /* 0x0001e4000c101d06 */
.L_x_3655:
[----:B------:R-:W-:Y:S05]  /*bc20*/  BSYNC B0 ;  /* 0x0000000000007941 */ /* 0x000fea0003800000 */
.L_x_3654:
[----:B------:R-:W5:Y:S01]  /*bc30*/  LDC R0, c[0x0][0xc34] ;  /* 0x00030d00ff007b82 */ /* 0x000f620000000800 */
[----:B------:R-:W-:-:S13]  /*bc40*/  R2UR UR4, R207 ;  /* 0x00000000cf0472ca */ /* 0x000fda00000e0000 */
[----:B-----5:R-:W-:-:S13]  /*bc50*/  ISETP.LE.AND P0, PT, R0, UR4, PT ;  /* 0x0000000400007c0c */ /* 0x020fda000bf03270 */
[----:B------:R-:W-:Y:S05]  /*bc60*/  @!P0 BRA `(.L_x_3656) ;  /* 0xffffff5400888947 */ /* 0x000fea000383ffff */
[----:B------:R-:W-:Y:S05]  /*bc70*/  EXIT ;  /* 0x000000000000794d */ /* 0x000fea0003800000 */
.L_x_3622:
        /* <DEDUP_REMOVED lines=19> */
[----:B------:R-:W0:Y:S01]  /*bdb0*/  S2UR UR5, SR_CTAID.X ;  /* 0x00000000000579c3 */ /* 0x000e220000002500 */
[C---:B------:R-:W-:Y:S01]  /*bdc0*/  ISETP.NE.AND P1, PT, R6.reuse, RZ, PT ;  /* 0x000000ff0600720c */ /* 0x040fe20003f25270 */
[----:B------:R-:W-:Y:S01]  /*bdd0*/  ULDC UR37, c[0x0][0xc] ;  /* 0x0000030000257ab9 */ /* 0x000fe20000000800 */
[----:B------:R-:W-:Y:S01]  /*bde0*/  LOP3.LUT R4, R3, 0x38, R0, 0x78, !PT ;  /* 0x0000003803047812 */ /* 0x000fe200078e7800 */
[C---:B------:R-:W-:Y:S01]  /*bdf0*/  IMAD.SHL.U32 R3, R6.reuse, 0x8, RZ ;  /* 0x0000000806037824 */ /* 0x040fe200078e00ff */
[----:B------:R-:W-:Y:S01]  /*be00*/  ISETP.NE.OR P0, PT, R6, RZ, !P0 ;  /* 0x000000ff0600720c */ /* 0x000fe20004705670 */
[----:B------:R-:W-:Y:S01]  /*be10*/  IMAD.SHL.U32 R0, R0, 0x10, RZ ;  /* 0x0000001000007824 */ /* 0x000fe200078e00ff */
[----:B------:R-:W-:-:S02]  /*be20*/  LOP3.LUT R18, R18, 0xfffffffe, RZ, 0xc0, !PT ;  /* 0xfffffffe12127812 */ /* 0x000fc400078ec0ff */
[----:B------:R-:W-:Y:S02]  /*be30*/  LOP3.LUT R3, R4, 0x200, R3, 0xf8, !PT ;  /* 0x0000020004037812 */ /* 0x000fe400078ef803 */
[----:B------:R-:W-:Y:S02]  /*be40*/  SHF.R.U32.HI R4, RZ, 0x3, R6 ;  /* 0x00000003ff047819 */ /* 0x000fe40000011606 */
[----:B------:R-:W-:Y:S02]  /*be50*/  LOP3.LUT R2, R2, 0x38, RZ, 0xc0, !PT ;  /* 0x0000003802027812 */ /* 0x000fe400078ec0ff */
[----:B------:R-:W-:Y:S01]  /*be60*/  LOP3.LUT R6, R4, 0x70, R0, 0xf8, !PT ;  /* 0x0000007004067812 */ /* 0x000fe200078ef800 */
[----:B-1----:R-:W-:Y:S01]  /*be70*/  ULEA UR36, UR4, UR36, 0x18 ;  /* 0x0000002404247291 */ /* 0x002fe2000f8ec03f */
[----:B------:R-:W-:-:S04]  /*be80*/  @P1 LOP3.LUT R18, R18, 0x1, RZ, 0xfc, !PT ;  /* 0x0000000112121812 */ /* 0x000fc800078efcff */
[----:B------:R-:W-:Y:S02]  /*be90*/  LOP3.LUT R18, R18, 0xfffffffd, RZ, 0xc0, !PT ;  /* 0xfffffffd12127812 */ /* 0x000fe400078ec0ff */
[----:B------:R-:W-:Y:S01]  /*bea0*/  LEA R4, R3, UR36, 0x1 ;  /* 0x0000002403047c11 */ /* 0x000fe2000f8e08ff */
[----:B0-----:R-:W-:Y:S01]  /*beb0*/  IMAD.U32 R0, RZ, RZ, UR5 ;  /* 0x00000005ff007e24 */ /* 0x001fe2000f8e00ff */
[----:B------:R-:W-:-:S03]  /*bec0*/  @P0 LOP3.LUT R18, R18, 0x2, RZ, 0xfc, !PT ;  /* 0x0000000212120812 */ /* 0x000fc600078efcff */
[----:B------:R-:W-:Y:S04]  /*bed0*/  STL [R1+0x10], R4 ;  /* 0x0000100401007387 */ /* 0x000fe80000100800 */
[----:B------:R0:W-:Y:S02]  /*bee0*/  STL [R1+0x28], R0 ;  /* 0x0000280001007387 */ /* 0x0001e40000100800 */
[----:B0-----:R-:W-:Y:S01]  /*bef0*/  IMAD.MOV.U32 R0, RZ, RZ, 0x1 ;  /* 0x00000001ff007424 */ /* 0x001fe200078e00ff */
[----:B--2---:R-:W-:-:S05]  /*bf00*/  LOP3.LUT R3, R5, 0x2, RZ, 0xfc, !PT ;  /* 0x0000000205037812 */ /* 0x004fca00078efcff */
[----:B------:R0:W-:Y:S04]  /*bf10*/  STL [R1+0x18], R3 ;  /* 0x0000180301007387 */ /* 0x0001e80000100800 */
[----:B------:R-:W-:Y:S04]  /*bf20*/  STL [R1+0x34], RZ ;  /* 0x000034ff01007387 */ /* 0x000fe80000100800 */
[----:B------:R1:W-:Y:S01]  /*bf30*/  STL [R1], R0 ;  /* 0x0000000001007387 */ /* 0x0003e20000100800 */
[C---:B0-----:R-:W-:Y:S02]  /*bf40*/  LOP3.LUT R3, R2.reuse, 0x40, RZ, 0xfc, !PT ;  /* 0x0000004002037812 */ /* 0x041fe400078efcff */
[----:B-1----:R-:W-:-:S07]  /*bf50*/  LOP3.LUT R0, R2, 0x80, RZ, 0xfc, !PT ;  /* 0x0000008002007812 */ /* 0x002fce00078efcff */
.L_x_3745:
[----:B--2---:R-:W2:Y:S01]  /*bf60*/  LDL R2, [R1+0x28] ;  /* 0x0000280001027983 */ /* 0x004ea20000100800 */
        /* <DEDUP_REMOVED lines=17> */
[----:B------:R1:W-:Y:S04]  /*c080*/  STL [R1+0x1c], R4 ;  /* 0x00001c0401007387 */ /* 0x0003e80000100800 */
[----:B------:R-:W2:Y:S01]  /*c090*/  LDC R0, c[0x0][0x2f0] ;  /* 0x0000bc00ff007b82 */ /* 0x000ea20000000800 */
[----:B0-----:R-:W-:-:S05]  /*c0a0*/  @P1 IMAD.HI.U32 R2, R4, R2, RZ ;  /* 0x0000000204021227 */ /* 0x001fca00078e00ff */
[----:B------:R-:W-:Y:S01]  /*c0b0*/  @P1 SHF.R.U32.HI R5, RZ, R3, R2 ;  /* 0x00000003ff051219 */ /* 0x000fe20000011602 */
[----:B------:R-:W-:Y:S02]  /*c0c0*/  IMAD.MOV.U32 R2, RZ, RZ, RZ ;  /* 0x000000ffff027224 */ /* 0x000fe400078e00ff */
[----:B--2---:R-:W-:Y:S01]  /*c0d0*/  IMAD R6, R0, UR4, RZ ;  /* 0x0000000400067c24 */ /* 0x004fe2000f8e02ff */
        /* <DEDUP_REMOVED lines=12> */
[----:B------:R-:W-:Y:S05]  /*c1a0*/  @!P0 BRA `(.L_x_3658) ;  /* 0x0000000000408947 */ /* 0x000fea0003800000 */
        /* <DEDUP_REMOVED lines=16> */
.L_x_3658:
        /* <DEDUP_REMOVED lines=19> */
[----:B--2---:R-:W-:Y:S05]  /*c3e0*/  CALL.ABS.NOINC R2 ;  /* 0x0000000002007343 */ /* 0x004fea0003c00000 */
.L_x_3660:
        /* <DEDUP_REMOVED lines=15> */
.L_x_3659:
[----:B------:R-:W2:Y:S01]  /*c4e0*/  LDL R2, [R1+0x24] ;  /* 0x0000240001027983 */ /* 0x000ea20000100800 */
[----:B------:R-:W-:-:S03]  /*c4f0*/  ULDC.64 UR4, c[0x0][0x9f8] ;  /* 0x00027e0000047ab9 */ /* 0x000fc60000000a00 */
[----:B-1----:R-:W3:Y:S01]  /*c500*/  LDL R0, [R1+0x14] ;  /* 0x0000140001007983 */ /* 0x002ee20000100800 */
        /* <DEDUP_REMOVED lines=24> */
.L_x_3761:
        /* <DEDUP_REMOVED lines=8> */
.L_x_3764:
        /* <DEDUP_REMOVED lines=22> */
.L_x_3664:
[----:B---3--:R-:W3:Y:S01]  /*c870*/  LDL R3, [R1] ;  /* 0x0000000001037983 */ /* 0x008ee20000100800 */
[----:B------:R-:W-:Y:S02]  /*c880*/  LEA R2, R19, UR36, 0x3 ;  /* 0x0000002413027c11 */ /* 0x000fe4000f8e18ff */
[----:B---3--:R-:W-:-:S04]  /*c890*/  SHF.L.U32 R3, R3, 0x1f, RZ ;  /* 0x0000001f03037819 */ /* 0x008fc800000006ff */
[----:B------:R-:W3:Y:S02]  /*c8a0*/  SYNCS.PHASECHK.TRANS64.TRYWAIT P0, [R2+URZ+0x36840], R3 ;  /* 0x03684003020075a7 */ /* 0x000ee4000800017f */
[----:B---3--:R-:W-:Y:S05]  /*c8b0*/  @!P0 BRA `(.L_x_3665) ;  /* 0x0000004000fc8947 */ /* 0x008fea0003800000 */
.L_x_3765:
[----:B0-----:R-:W4:Y:S01]  /*c8c0*/  LDL R4, [R1+0x18] ;  /* 0x0000180001047983 */ /* 0x001f220000100800 */
        /* <DEDUP_REMOVED lines=9> */
.L_x_3666:
[----:B------:R-:W-:-:S13]  /*c960*/  LOP3.LUT P0, RZ, R18, 0x2, RZ, 0xc0, !PT ;  /* 0x0000000212ff7812 */ /* 0x000fda000780c0ff */
[----:B------:R-:W-:Y:S05]  /*c970*/  @P0 BRA `(.L_x_3667) ;  /* 0x0000000000040947 */ /* 0x000fea0003800000 */
[----:B------:R-:W-:Y:S01]  /*c980*/  BPT.TRAP 0x1 ;  /* 0x000000040000795c */ /* 0x000fe20000300000 */
.L_x_3667:
        /* <DEDUP_REMOVED lines=14> */
[----:B------:R-:W-:-:S11]  /*ca70*/  LOP3.LUT R18, R18, 0xfffffff7, RZ, 0xc0, !PT ;  /* 0xfffffff712127812 */ /* 0x000fd600078ec0ff */
        /* <DEDUP_REMOVED lines=11> */
[----:B------:R-:W-:Y:S01]  /*cb30*/  UIADD3 UR17, UR8, 0x28400, URZ ;  /* 0x0002840008117890 */ /* 0x000fe2000fffe03f */
[----:B---3--:R-:W-:-:S13]  /*cb40*/  R2UR UR11, R4 ;  /* 0x00000000040b72ca */ /* 0x008fda00000e0000 */
[----:B------:R-:W-:Y:S02]  /*cb50*/  UIMAD UR11, UR11, 0x70, UR9 ;  /* 0x000000700b0b78a4 */ /* 0x000fe4000f8e0209 */
[----:B------:R-:W-:Y:S02]  /*cb60*/  UIADD3 UR9, UR14, 0x36830, URZ ;  /* 0x000368300e097890 */ /* 0x000fe4000fffe03f */
[----:B------:R-:W-:-:S07]  /*cb70*/  UIADD3 UR14, UR8, 0x21400, URZ ;  /* 0x00021400080e7890 */ /* 0x000fce000fffe03f */
[----:B------:R-:W-:Y:S01]  /*cb80*/  UMOV UR8, UR14 ;  /* 0x0000000e00087c82 */ /* 0x000fe20008000000 */
[----:B------:R-:W-:Y:S01]  /*cb90*/  UMOV UR14, 0x80 ;  /* 0x00000080000e7882 */ /* 0x000fe20000000000 */
[----:B------:R0:W-:Y:S02]  /*cba0*/  UTMALDG.4D.MULTICAST [UR8], [UR4], UR18, desc[UR6] ;  /* 0x00000608040073b4 */ /* 0x0001e40008019812 */
[----:B0-----:R-:W-:Y:S01]  /*cbb0*/  UMOV UR8, UR15 ;  /* 0x0000000f00087c82 */ /* 0x001fe20008000000 */
[----:B------:R-:W-:Y:S02]  /*cbc0*/  UMOV UR10, UR16 ;  /* 0x00000010000a7c82 */ /* 0x000fe40008000000 */
[----:B------:R0:W-:Y:S02]  /*cbd0*/  UTMALDG.4D.MULTICAST [UR8], [UR4], UR18, desc[UR6] ;  /* 0x00000608040073b4 */ /* 0x0001e40008019812 */
[----:B0-----:R-:W-:Y:S01]  /*cbe0*/  UMOV UR8, UR17 ;  /* 0x0000001100087c82 */ /* 0x001fe20008000000 */
[----:B------:R-:W-:-:S02]  /*cbf0*/  UMOV UR10, UR14 ;  /* 0x0000000e000a7c82 */ /* 0x000fc40008000000 */
[----:B------:R3:W-:Y:S02]  /*cc00*/  UTMALDG.4D.MULTICAST [UR8], [UR4], UR18, desc[UR6] ;  /* 0x00000608040073b4 */ /* 0x0007e40008019812 */
[----:B---3--:R-:W-:Y:S01]  /*cc10*/  NOP ;  /* 0x0000000000007918 */ /* 0x008fe20000000000 */
.L_x_3662:
        /* <DEDUP_REMOVED lines=22> */
.L_x_3668:
[----:B0-----:R-:W3:Y:S01]  /*cd80*/  LDL.LU R4, [R1+0x14] ;  /* 0x0000140001047983 */ /* 0x001ee20000300800 */
[----:B-1----:R-:W-:Y:S01]  /*cd90*/  SHF.R.S32.HI R0, RZ, 0x1f, R16 ;  /* 0x0000001fff007819 */ /* 0x002fe20000011410 */
[----:B------:R-:W-:Y:S01]  /*cda0*/  ULDC.64 UR4, c[0x0][0x2d8] ;  /* 0x0000b60000047ab9 */ /* 0x000fe20000000a00 */
[----:B------:R-:W0:Y:S01]  /*cdb0*/  LDC R8, c[0x0][0x448] ;  /* 0x00011200ff087b82 */ /* 0x000e220000000800 */
[----:B------:R-:W4:Y:S04]  /*cdc0*/  LDL.LU R7, [R1+0x1c] ;  /* 0x00001c0001077983 */ /* 0x000f280000300800 */
[----:B------:R-:W2:Y:S01]  /*cdd0*/  LDL R5, [R1+0x28] ;  /* 0x0000280001057983 */ /* 0x000ea20000100800 */
        /* <DEDUP_REMOVED lines=19> */
[----:B--2---:R-:W-:Y:S01]  /*cf10*/  IMAD R0, R0, UR4, R5 ;  /* 0x0000000400007c24 */ /* 0x004fe2000f8e0205 */
        /* <DEDUP_REMOVED lines=19> */
[----:B------:R-:W-:Y:S02]  /*d050*/  ULDC.64 UR4, c[0x0][0x2c8] ;  /* 0x0000b20000047ab9 */ /* 0x000fe40000000a00 */
[----:B------:R-:W-:Y:S01]  /*d060*/  LOP3.LUT R9, R9, 0x38, RZ, 0xc0, !PT ;  /* 0x0000003809097812 */ /* 0x000fe200078ec0ff */
[----:B------:R-:W-:Y:S01]  /*d070*/  IMAD.IADD R3, R3, 0x1, R4 ;  /* 0x0000000103037824 */ /* 0x000fe200078e0204 */
[----:B------:R-:W-:Y:S02]  /*d080*/  SHF.R.S32.HI R4, RZ, 0x1f, R0 ;  /* 0x0000001fff047819 */ /* 0x000fe40000011400 */
[C---:B------:R-:W-:Y:S01]  /*d090*/  LOP3.LUT R11, R9.reuse, 0x40, RZ, 0xfc, !PT ;  /* 0x00000040090b7812 */ /* 0x040fe200078efcff */
[----:B------:R-:W-:Y:S01]  /*d0a0*/  IMAD.WIDE.U32 R2, R0, UR4, R2 ;  /* 0x0000000400027c25 */ /* 0x000fe2000f8e0002 */
[----:B------:R-:W-:-:S03]  /*d0b0*/  LOP3.LUT R9, R9, 0x80, RZ, 0xfc, !PT ;  /* 0x0000008009097812 */ /* 0x000fc600078efcff */
[----:B------:R-:W-:-:S04]  /*d0c0*/  IMAD R4, R4, UR4, RZ ;  /* 0x0000000404047c24 */ /* 0x000fc8000f8e02ff */
[----:B------:R-:W-:Y:S01]  /*d0d0*/  IMAD R4, R0, UR5, R4 ;  /* 0x0000000500047c24 */ /* 0x000fe2000f8e0204 */
[----:B------:R-:W-:Y:S02]  /*d0e0*/  ULDC.64 UR4, c[0x0][0x280] ;  /* 0x0000a00000047ab9 */ /* 0x000fe40000000a00 */
[----:B------:R-:W-:Y:S01]  /*d0f0*/  LEA R0, P0, R2, UR4, 0x1 ;  /* 0x0000000402007c11 */ /* 0x000fe2000f8008ff */
[----:B------:R-:W-:Y:S01]  /*d100*/  ULDC UR4, c[0x0][0x2b8] ;  /* 0x0000ae0000047ab9 */ /* 0x000fe20000000800 */
[----:B------:R-:W-:Y:S01]  /*d110*/  IMAD.IADD R3, R3, 0x1, R4 ;  /* 0x0000000103037824 */ /* 0x000fe200078e0204 */
[----:B------:R-:W-:Y:S02]  /*d120*/  ISETP.GE.AND P1, PT, R9, UR4, PT ;  /* 0x0000000409007c0c */ /* 0x000fe4000bf26270 */
[----:B------:R0:W5:Y:S01]  /*d130*/  LDL R9, [R1+0x10] ;  /* 0x0000100001097983 */ /* 0x0001620000100800 */
[----:B------:R-:W-:Y:S02]  /*d140*/  ISETP.GE.AND P3, PT, R10, UR4, PT ;  /* 0x000000040a007c0c */ /* 0x000fe4000bf66270 */
[----:B------:R-:W-:-:S02]  /*d150*/  LEA.HI.X R2, R2, UR5, R3, 0x1, P0 ;  /* 0x0000000502027c11 */ /* 0x000fc400080f0c03 */
[----:B------:R-:W-:Y:S01]  /*d160*/  ISETP.GE.AND P0, PT, R11, UR4, PT ;  /* 0x000000040b007c0c */ /* 0x000fe2000bf06270 */
[----:B------:R-:W-:-:S03]  /*d170*/  UMOV UR4, 0xffffffff ;  /* 0xffffffff00047882 */ /* 0x000fc60000000000 */
        /* <DEDUP_REMOVED lines=14> */
[----:B------:R-:W-:-:S04]  /*d260*/  @!P2 LOP3.LUT R7, R7, R6, RZ, 0x3c, !PT ;  /* 0x000000060707a212 */ /* 0x000fc800078e3cff */
[----:B------:R-:W-:-:S04]  /*d270*/  @!P2 LOP3.LUT R6, R7, R6, RZ, 0x3c, !PT ;  /* 0x000000060706a212 */ /* 0x000fc800078e3cff */
[----:B------:R-:W-:-:S05]  /*d280*/  @!P2 LOP3.LUT R7, R7, R6, RZ, 0x3c, !PT ;  /* 0x000000060707a212 */ /* 0x000fca00078e3cff */
[----:B------:R-:W-:Y:S01]  /*d290*/  @!PT LDS RZ, [RZ] ;  /* 0x00000000fffff984 */ /* 0x000fe20000000800 */
[----:B-----5:R-:W-:Y:S04]  /*d2a0*/  @!P2 LDGSTS.E.BYPASS.LTC128B.128 [R9+0x15400], desc[UR6][R6.64], !P3 ;  /* 0x154000000609afae */ /* 0x020fe8000d901d46 */
        /* <DEDUP_REMOVED lines=59> */
[----:B------:R-:W-:Y:S04]  /*d660*/  SHFL.IDX PT, R0, R0, 0x7, 0x181f ;  /* 0x00f81f0000007f89 */ /* 0x000fe800000e0000 */
[----:B0-----:R-:W0:Y:S02]  /*d670*/  SHFL.IDX PT, R6, R2, 0x6, 0x181f ;  /* 0x00d81f0002067f89 */ /* 0x001e2400000e0000 */
[----:B-1----:R-:W-:-:S05]  /*d680*/  @!P2 LEA R5, P4, R10, R5, 0x1 ;  /* 0x000000050a05a211 */ /* 0x002fca00078808ff */
[----:B0-----:R-:W-:-:S04]  /*d690*/  @!P2 IMAD.X R6, RZ, RZ, R6, P4 ;  /* 0x000000ffff06a224 */ /* 0x001fc800020e0606 */
[----:B------:R-:W-:Y:S02]  /*d6a0*/  @!P2 IMAD.MOV.U32 R7, RZ, RZ, R6 ;  /* 0x000000ffff07a224 */ /* 0x000fe400078e0006 */
[----:B------:R-:W-:Y:S02]  /*d6b0*/  @!P2 IMAD.MOV.U32 R6, RZ, RZ, R5 ;  /* 0x000000ffff06a224 */ /* 0x000fe400078e0005 */
[----:B------:R0:W1:Y:S04]  /*d6c0*/  SHFL.IDX PT, R5, R2, 0x7, 0x181f ;  /* 0x00f81f0002057f89 */ /* 0x00006800000e0000 */
[----:B------:R0:W-:Y:S04]  /*d6d0*/  @!P2 LDGSTS.E.BYPASS.LTC128B.128 [R9+0x18400], desc[UR6][R6.64], !P3 ;  /* 0x184000000609afae */ /* 0x0001e8000d901d46 */
[----:B------:R0:W-:Y:S04]  /*d6e0*/  @!P2 LDGSTS.E.BYPASS.LTC128B.128 [R9+0x1c400], desc[UR6][R6.64+0x80], !P0 ;  /* 0x1c4000800609afae */ /* 0x0001e8000c101d46 */
[----:B------:R0:W-:Y:S02]  /*d6f0*/  @!P2 LDGSTS.E.BYPASS.LTC128B.128 [R9+0x20400], desc[UR6][R6.64+0x100], !P1 ;  /* 0x204001000609afae */ /* 0x0001e4000c901d46 */
.L_x_3782:
[----:B------:R-:W-:Y:S01]  /*d700*/  VIADD R4, R4, 0x70 ;  /* 0x0000007004047836 */ /* 0x000fe20000000000 */
[----:B------:R-:W-:Y:S04]  /*d710*/  BSSY B0, `(.L_x_3670) ;  /* 0x000000c000007945 */ /* 0x000fe80003800000 */
[----:B------:R-:W-:-:S13]  /*d720*/  ISETP.GE.AND P2, PT, R4, R3, PT ;  /* 0x000000030400720c */ /* 0x000fda0003f46270 */
[----:B------:R-:W-:Y:S05]  /*d730*/  @P2 BRA `(.L_x_3671) ;  /* 0x0000000000242947 */ /* 0x000fea0003800000 */
[----:B0-----:R-:W-:Y:S01]  /*d740*/  LEA R2, P2, R10, R0, 0x1 ;  /* 0x000000000a027211 */ /* 0x001fe200078408ff */
[----:B------:R-:W-:-:S04]  /*d750*/  ULDC.64 UR4, c[0x0][0x208] ;  /* 0x0000820000047ab9 */ /* 0x000fc80000000a00 */
[----:B-1----:R-:W-:-:S05]  /*d760*/  IMAD.X R3, RZ, RZ, R5, P2 ;  /* 0x000000ffff037224 */ /* 0x002fca00010e0605 */
[----:B------:R-:W-:Y:S01]  /*d770*/  @!PT LDS RZ, [RZ] ;  /* 0x00000000fffff984 */ /* 0x000fe20000000800 */
[----:B------:R-:W-:Y:S01]  /*d780*/  @!PT LDS RZ, [RZ] ;  /* 0x00000000fffff984 */ /* 0x000fe20000000800 */
[----:B------:R-:W-:Y:S01]  /*d790*/  @!PT LDS RZ, [RZ] ;  /* 0x00000000fffff984 */ /* 0x000fe20000000800 */
[----:B------:R2:W-:Y:S04]  /*d7a0*/  LDGSTS.E.BYPASS.LTC128B.128 [R9+0x18c00], desc[UR4][R2.64], !P3 ;  /* 0x18c0000002097fae */ /* 0x0005e8000d901d44 */
[----:B------:R2:W-:Y:S04]  /*d7b0*/  LDGSTS.E.BYPASS.LTC128B.128 [R9+0x1cc00], desc[UR4][R2.64+0x80], !P0 ;  /* 0x1cc0008002097fae */ /* 0x0005e8000c101d44 */
[----:B------:R2:W-:Y:S02]  /*d7c0*/  LDGSTS.E.BYPASS.LTC128B.128 [R9+0x20c00], desc[UR4][R2.64+0x100], !P1 ;  /* 0x20c0010002097fae */ /* 0x0005e4000c901d44 */
.L_x_3671:
[----:B------:R-:W-:Y:S05]  /*d7d0*/  BSYNC B0 ;  /* 0x0000000000007941 */ /* 0x000fea0003800000 */
.L_x_3670:
[----:B0-2---:R-:W2:Y:S01]  /*d7e0*/  LDL R2, [R1+0x34] ;  /* 0x0000340001027983 */ /* 0x005ea20000100800 */
        /* <DEDUP_REMOVED lines=9> */
[----:B------:R-:W0:Y:S01]  /*d880*/  SYNCS.PHASECHK.TRANS64.TRYWAIT P0, [UR36+0x36820], R0 ;  /* 0x03682000ff0075a7 */ /* 0x000e220008000164 */
[----:B--2---:R-:W-:Y:S02]  /*d890*/  ISETP.GE.AND P1, PT, R2, 0x71, PT ;  /* 0x000000710200780c */ /* 0x004fe40003f26270 */
[----:B0-----:R-:W-:Y:S11]  /*d8a0*/  @!P0 BRA `(.L_x_3673) ;  /* 0x0000004000048947 */ /* 0x001ff60003800000 */
.L_x_3783:
[----:B------:R-:W-:Y:S05]  /*d8b0*/  BSYNC B0 ;  /* 0x0000000000007941 */ /* 0x000fea0003800000 */
.L_x_3672:
[----:B------:R-:W-:Y:S05]  /*d8c0*/  @!P1 BRA `(.L_x_3674) ;  /* 0x0000002400b89947 */ /* 0x000fea0003800000 */
[----:B0-----:R-:W2:Y:S01]  /*d8d0*/  LDL R2, [R1+0x24] ;  /* 0x0000240001027983 */ /* 0x001ea20000100800 */
[----:B------:R-:W-:Y:S02]  /*d8e0*/  IMAD.MOV.U32 R0, RZ, RZ, 0x1 ;  /* 0x00000001ff007424 */ /* 0x000fe400078e00ff */
[----:B--2---:R-:W-:-:S05]  /*d8f0*/  IMAD.MOV R8, RZ, RZ, -R2 ;  /* 0x000000ffff087224 */ /* 0x004fca00078e0a02 */
[----:B------:R-:W-:-:S05]  /*d900*/  VIADDMNMX R8, R8, R0, 0xffffffff, !PT ;  /* 0xffffffff08087446 */ /* 0x000fca0007800100 */
[----:B------:R-:W-:-:S05]  /*d910*/  IMAD.IADD R0, R2, 0x1, R8 ;  /* 0x0000000102007824 */ /* 0x000fca00078e0208 */
[----:B------:R-:W-:-:S04]  /*d920*/  LOP3.LUT R0, R0, 0x1, RZ, 0xc0, !PT ;  /* 0x0000000100007812 */ /* 0x000fc800078ec0ff */
[----:B------:R-:W-:Y:S01]  /*d930*/  ISETP.NE.U32.AND P0, PT, R0, 0x1, PT ;  /* 0x000000010000780c */ /* 0x000fe20003f05070 */
[----:B------:R-:W-:-:S12]  /*d940*/  VIADD R0, R2, 0xfffffffe ;  /* 0xfffffffe02007836 */ /* 0x000fd80000000000 */
[----:B------:R-:W-:Y:S05]  /*d950*/  @P0 BRA `(.L_x_3675) ;  /* 0x0000000c00300947 */ /* 0x000fea0003800000 */
[----:B------:R-:W2:Y:S01]  /*d960*/  LDL R2, [R1] ;  /* 0x0000000001027983 */ /* 0x000ea20000100800 */
        /* <DEDUP_REMOVED lines=12> */
[----:B-1----:R-:W0:Y:S01]  /*da30*/  LDC R5, c[0x0][0x43c] ;  /* 0x00010f00ff057b82 */ /* 0x002e220000000800 */
        /* <DEDUP_REMOVED lines=19> */
.L_x_3678:
[----:B------:R-:W-:Y:S01]  /*db70*/  LEA R3, R7, UR36, 0x3 ;  /* 0x0000002407037c11 */ /* 0x000fe2000f8e18ff */
[----:B------:R-:W-:Y:S01]  /*db80*/  BSSY B1, `(.L_x_3679) ;  /* 0x0000004000017945 */ /* 0x000fe20003800000 */
[----:B------:R-:W-:-:S04]  /*db90*/  SHF.L.U32 R2, R9, 0x1f, RZ ;  /* 0x0000001f09027819 */ /* 0x000fc800000006ff */
[----:B------:R-:W2:Y:S02]  /*dba0*/  SYNCS.PHASECHK.TRANS64.TRYWAIT P0, [R3+URZ+0x36840], R2 ;  /* 0x03684002030075a7 */ /* 0x000ea4000800017f */
[----:B--2---:R-:W-:Y:S05]  /*dbb0*/  @!P0 BRA `(.L_x_3680) ;  /* 0x0000003c00588947 */ /* 0x004fea0003800000 */
.L_x_3784:
[----:B------:R-:W-:Y:S05]  /*dbc0*/  BSYNC B1 ;  /* 0x0000000000017941 */ /* 0x000fea0003800000 */
.L_x_3679:
[----:B01----:R-:W3:Y:S01]  /*dbd0*/  LDL R5, [R1+0x18] ;  /* 0x0000180001057983 */ /* 0x003ee20000100800 */
[----:B------:R-:W0:Y:S02]  /*dbe0*/  S2R R6, SR_TID.X ;  /* 0x0000000000067919 */ /* 0x000e240000002100 */
[----:B0-----:R-:W-:-:S04]  /*dbf0*/  LOP3.LUT R6, R6, 0x7f, RZ, 0xc0, !PT ;  /* 0x0000007f06067812 */ /* 0x001fc800078ec0ff */
[----:B------:R-:W-:-:S13]  /*dc00*/  ISETP.NE.AND P0, PT, R6, RZ, PT ;  /* 0x000000ff0600720c */ /* 0x000fda0003f05270 */
[----:B--2---:R-:W-:-:S04]  /*dc10*/  @!P0 IMAD.MOV.U32 R2, RZ, RZ, 0xa800 ;  /* 0x0000a800ff028424 */ /* 0x004fc800078e00ff */
[----:B------:R3:W-:Y:S02]  /*dc20*/  @!P0 SYNCS.ARRIVE.TRANS64 RZ, [R3+URZ+0x36830], R2 ;  /* 0x0368300203ff89a7 */ /* 0x0007e4000800003f */
[----:B---3--:R-:W-:-:S04]  /*dc30*/  PRMT R2, R5, 0x9910, RZ ;  /* 0x0000991005027816 */ /* 0x008fc800000000ff */
[----:B------:R-:W-:-:S13]  /*dc40*/  ISETP.NE.AND P1, PT, R2, 0x2, PT ;  /* 0x000000020200780c */ /* 0x000fda0003f25270 */
[----:B------:R-:W-:Y:S05]  /*dc50*/  @P1 BRA `(.L_x_3681) ;  /* 0x0000000000041947 */ /* 0x000fea0003800000 */
[----:B------:R-:W-:Y:S01]  /*dc60*/  BPT.TRAP 0x1 ;  /* 0x000000040000795c */ /* 0x000fe20000300000 */
.L_x_3681:
[----:B------:R-:W-:Y:S01]  /*dc70*/  LOP3.LUT P0, RZ, R18, 0x2, RZ, 0xc0, !PT ;  /* 0x0000000212ff7812 */ /* 0x000fe2000780c0ff */
[----:B------:R-:W-:-:S12]  /*dc80*/  BSSY B1, `(.L_x_3682) ;  /* 0x0000003000017945 */ /* 0x000fd80003800000 */
[----:B------:R-:W-:Y:S05]  /*dc90*/  @P0 BRA `(.L_x_3683) ;  /* 0x0000000000040947 */ /* 0x000fea0003800000 */
[----:B------:R-:W-:Y:S01]  /*dca0*/  BPT.TRAP 0x1 ;  /* 0x000000040000795c */ /* 0x000fe20000300000 */
.L_x_3683:
[----:B------:R-:W-:Y:S05]  /*dcb0*/  BSYNC B1 ;  /* 0x0000000000017941 */ /* 0x000fea0003800000 */
.L_x_3682:
        /* <DEDUP_REMOVED lines=19> */
.L_x_3684:
        /* <DEDUP_REMOVED lines=17> */
.L_x_3685:
        /* <DEDUP_REMOVED lines=17> */
.L_x_3686:
        /* <DEDUP_REMOVED lines=16> */
.L_x_3785:
[----:B------:R-:W-:Y:S05]  /*e110*/  BSYNC B1 ;  /* 0x0000000000017941 */ /* 0x000fea0003800000 */
.L_x_3687:
[----:B------:R-:W1:Y:S02]  /*e120*/  S2R R5, SR_TID.X ;  /* 0x0000000000057919 */ /* 0x000e640000002100 */
[----:B-1----:R-:W-:-:S04]  /*e130*/  LOP3.LUT R5, R5, 0x7f, RZ, 0xc0, !PT ;  /* 0x0000007f05057812 */ /* 0x002fc800078ec0ff */
[----:B------:R-:W-:-:S13]  /*e140*/  ISETP.NE.AND P0, PT, R5, RZ, PT ;  /* 0x000000ff0500720c */ /* 0x000fda0003f05270 */
[----:B0-----:R-:W-:-:S04]  /*e150*/  @!P0 IMAD.MOV.U32 R3, RZ, RZ, 0xa800 ;  /* 0x0000a800ff038424 */ /* 0x001fc800078e00ff */
[----:B------:R0:W-:Y:S01]  /*e160*/  @!P0 SYNCS.ARRIVE.TRANS64 RZ, [R2+URZ+0x36850], R3 ;  /* 0x0368500302ff89a7 */ /* 0x0001e2000800003f */
[----:B------:R-:W-:Y:S05]  /*e170*/  @P1 BRA `(.L_x_3689) ;  /* 0x0000000000041947 */ /* 0x000fea0003800000 */
[----:B------:R-:W-:Y:S01]  /*e180*/  BPT.TRAP 0x1 ;  /* 0x000000040000795c */ /* 0x000fe20000300000 */
.L_x_3689:
[----:B------:R-:W-:Y:S01]  /*e190*/  LOP3.LUT P0, RZ, R18, 0x2, RZ, 0xc0, !PT ;  /* 0x0000000212ff7812 */ /* 0x000fe2000780c0ff */
[----:B------:R-:W-:-:S12]  /*e1a0*/  BSSY B1, `(.L_x_3690) ;  /* 0x0000003000017945 */ /* 0x000fd80003800000 */
[----:B------:R-:W-:Y:S05]  /*e1b0*/  @P0 BRA `(.L_x_3691) ;  /* 0x0000000000040947 */ /* 0x000fea0003800000 */
[----:B------:R-:W-:Y:S01]  /*e1c0*/  BPT.TRAP 0x1 ;  /* 0x000000040000795c */ /* 0x000fe20000300000 */
.L_x_3691:
[----:B------:R-:W-:Y:S05]  /*e1d0*/  BSYNC B1 ;  /* 0x0000000000017941 */ /* 0x000fea0003800000 */
.L_x_3690:
        /* <DEDUP_REMOVED lines=19> */
.L_x_3692:
        /* <DEDUP_REMOVED lines=16> */
.L_x_3693:
        /* <DEDUP_REMOVED lines=16> */
.L_x_3694:
        /* <DEDUP_REMOVED lines=12> */
.L_x_3677:
[----:B------:R-:W-:Y:S05]  /*e5d0*/  BSYNC B0 ;  /* 0x0000000000007941 */ /* 0x000fea0003800000 */
.L_x_3676:
[----:B0-----:R-:W2:Y:S01]  /*e5e0*/  LDL.LU R0, [R1+0x24] ;  /* 0x0000240001007983 */ /* 0x001ea20000300800 */
[----:B------:R-:W-:-:S03]  /*e5f0*/  IMAD.MOV.U32 R19, RZ, RZ, R7 ;  /* 0x000000ffff137224 */ /* 0x000fc600078e0007 */
[----:B------:R0:W-:Y:S02]  /*e600*/  STL [R1], R9 ;  /* 0x0000000901007387 */ /* 0x0001e40000100800 */
[----:B0-2---:R-:W-:-:S07]  /*e610*/  VIADD R0, R0, 0xfffffffd ;  /* 0xfffffffd00007836 */ /* 0x005fce0000000000 */
.L_x_3675:
[----:B------:R-:W2:Y:S01]  /*e620*/  LDL.LU R2, [R1+0x20] ;  /* 0x0000200001027983 */ /* 0x000ea20000300800 */
[----:B------:R-:W-:Y:S01]  /*e630*/  IMAD.MOV R8, RZ, RZ, -R8 ;  /* 0x000000ffff087224 */ /* 0x000fe200078e0a08 */
[----:B------:R-:W-:Y:S04]  /*e640*/  BSSY B0, `(.L_x_3674) ;  /* 0x0000196000007945 */ /* 0x000fe80003800000 */
[----:B--2---:R-:W-:-:S13]  /*e650*/  ISETP.NE.AND P0, PT, R2, R8, PT ;  /* 0x000000080200720c */ /* 0x004fda0003f05270 */
[----:B------:R-:W-:Y:S05]  /*e660*/  @!P0 BRA `(.L_x_3695) ;  /* 0x00000018004c8947 */ /* 0x000fea0003800000 */
[----:B------:R-:W-:-:S07]  /*e670*/  IMAD.MOV.U32 R6, RZ, RZ, R17 ;  /* 0x000000ffff067224 */ /* 0x000fce00078e0011 */
.L_x_3734:
[----:B--2---:R-:W2:Y:S01]  /*e680*/  LDL R2, [R1] ;  /* 0x0000000001027983 */ /* 0x004ea20000100800 */
[----:B------:R-:W-:Y:S01]  /*e690*/  LOP3.LUT P1, RZ, R18, 0x8, RZ, 0xc0, !PT ;  /* 0x0000000812ff7812 */ /* 0x000fe2000782c0ff */
[----:B------:R-:W-:Y:S01]  /*e6a0*/  VIADD R4, R19, 0x1 ;  /* 0x0000000113047836 */ /* 0x000fe20000000000 */
[----:B------:R-:W-:Y:S04]  /*e6b0*/  BSSY B1, `(.L_x_3696) ;  /* 0x00000c4000017945 */ /* 0x000fe80003800000 */
[----:B------:R-:W-:-:S04]  /*e6c0*/  ISETP.NE.AND P0, PT, R4, 0x2, PT ;  /* 0x000000020400780c */ /* 0x000fc80003f05270 */
[----:B-1----:R-:W-:Y:S02]  /*e6d0*/  SEL R5, RZ, 0x1, P0 ;  /* 0x00000001ff057807 */ /* 0x002fe40000000000 */
[----:B------:R-:W-:Y:S02]  /*e6e0*/  SEL R4, R4, RZ, P0 ;  /* 0x000000ff04047207 */ /* 0x000fe40000000000 */
[----:B--2---:R-:W-:Y:S01]  /*e6f0*/  LOP3.LUT R5, R2, R5, RZ, 0x3c, !PT ;  /* 0x0000000502057212 */ /* 0x004fe200078e3cff */
[----:B0-----:R-:W-:Y:S06]  /*e700*/  @!P1 BRA `(.L_x_3697) ;  /* 0x0000000800f89947 */ /* 0x001fec0003800000 */
[----:B------:R-:W-:Y:S01]  /*e710*/  LOP3.LUT P1, RZ, R18, 0x4, RZ, 0xc0, !PT ;  /* 0x0000000412ff7812 */ /* 0x000fe2000782c0ff */
[----:B------:R-:W-:-:S12]  /*e720*/  IMAD.MOV.U32 R8, RZ, RZ, R0 ;  /* 0x000000ffff087224 */ /* 0x000fd800078e0000 */
        /* <DEDUP_REMOVED lines=22> */
.L_x_3698:
[----:B------:R-:W-:Y:S01]  /*e890*/  LEA R3, R4, UR36, 0x3 ;  /* 0x0000002404037c11 */ /* 0x000fe2000f8e18ff */
[----:B------:R-:W-:Y:S01]  /*e8a0*/  BSSY B2, `(.L_x_3699) ;  /* 0x0000004000027945 */ /* 0x000fe20003800000 */
[----:B------:R-:W-:-:S04]  /*e8b0*/  SHF.L.U32 R2, R5, 0x1f, RZ ;  /* 0x0000001f05027819 */ /* 0x000fc800000006ff */
[----:B------:R-:W1:Y:S02]  /*e8c0*/  SYNCS.PHASECHK.TRANS64.TRYWAIT P0, [R3+URZ+0x36840], R2 ;  /* 0x03684002030075a7 */ /* 0x000e64000800017f */
[----:B-1----:R-:W-:Y:S05]  /*e8d0*/  @!P0 BRA `(.L_x_3700) ;  /* 0x0000003000388947 */ /* 0x002fea0003800000 */
.L_x_3786:
[----:B------:R-:W-:Y:S05]  /*e8e0*/  BSYNC B2 ;  /* 0x0000000000027941 */ /* 0x000fea0003800000 */
.L_x_3699:
[----:B0-----:R-:W2:Y:S01]  /*e8f0*/  LDL R7, [R1+0x18] ;  /* 0x0000180001077983 */ /* 0x001ea20000100800 */
[----:B------:R-:W0:Y:S02]  /*e900*/  S2R R9, SR_TID.X ;  /* 0x0000000000097919 */ /* 0x000e240000002100 */
[----:B0-----:R-:W-:-:S04]  /*e910*/  LOP3.LUT R9, R9, 0x7f, RZ, 0xc0, !PT ;  /* 0x0000007f09097812 */ /* 0x001fc800078ec0ff */
[----:B------:R-:W-:-:S13]  /*e920*/  ISETP.NE.AND P0, PT, R9, RZ, PT ;  /* 0x000000ff0900720c */ /* 0x000fda0003f05270 */
[----:B-1----:R-:W-:-:S04]  /*e930*/  @!P0 IMAD.MOV.U32 R2, RZ, RZ, 0xa800 ;  /* 0x0000a800ff028424 */ /* 0x002fc800078e00ff */
[----:B------:R2:W-:Y:S02]  /*e940*/  @!P0 SYNCS.ARRIVE.TRANS64 RZ, [R3+URZ+0x36830], R2 ;  /* 0x0368300203ff89a7 */ /* 0x0005e4000800003f */
[----:B--2---:R-:W-:-:S04]  /*e950*/  PRMT R2, R7, 0x9910, RZ ;  /* 0x0000991007027816 */ /* 0x004fc800000000ff */
[----:B------:R-:W-:-:S13]  /*e960*/  ISETP.NE.AND P1, PT, R2, 0x2, PT ;  /* 0x000000020200780c */ /* 0x000fda0003f25270 */
[----:B------:R-:W-:Y:S05]  /*e970*/  @P1 BRA `(.L_x_3701) ;  /* 0x0000000000041947 */ /* 0x000fea0003800000 */
[----:B------:R-:W-:Y:S01]  /*e980*/  BPT.TRAP 0x1 ;  /* 0x000000040000795c */ /* 0x000fe20000300000 */
.L_x_3701:
[----:B------:R-:W-:Y:S01]  /*e990*/  LOP3.LUT P0, RZ, R18, 0x2, RZ, 0xc0, !PT ;  /* 0x0000000212ff7812 */ /* 0x000fe2000780c0ff */
[----:B------:R-:W-:-:S12]  /*e9a0*/  BSSY B2, `(.L_x_3702) ;  /* 0x0000003000027945 */ /* 0x000fd80003800000 */
[----:B------:R-:W-:Y:S05]  /*e9b0*/  @P0 BRA `(.L_x_3703) ;  /* 0x0000000000040947 */ /* 0x000fea0003800000 */
[----:B------:R-:W-:Y:S01]  /*e9c0*/  BPT.TRAP 0x1 ;  /* 0x000000040000795c */ /* 0x000fe20000300000 */
.L_x_3703:
[----:B------:R-:W-:Y:S05]  /*e9d0*/  BSYNC B2 ;  /* 0x0000000000027941 */ /* 0x000fea0003800000 */
.L_x_3702:
        /* <DEDUP_REMOVED lines=19> */
.L_x_3704:
        /* <DEDUP_REMOVED lines=17> */
.L_x_3705:
        /* <DEDUP_REMOVED lines=17> */
.L_x_3706:
        /* <DEDUP_REMOVED lines=16> */
.L_x_3787:
[----:B------:R-:W-:Y:S05]  /*ee30*/  BSYNC B2 ;  /* 0x0000000000027941 */ /* 0x000fea0003800000 */
.L_x_3707:
[----:B------:R-:W1:Y:S02]  /*ee40*/  S2R R7, SR_TID.X ;  /* 0x0000000000077919 */ /* 0x000e640000002100 */
[----:B-1----:R-:W-:-:S04]  /*ee50*/  LOP3.LUT R7, R7, 0x7f, RZ, 0xc0, !PT ;  /* 0x0000007f07077812 */ /* 0x002fc800078ec0ff */
[----:B------:R-:W-:-:S13]  /*ee60*/  ISETP.NE.AND P0, PT, R7, RZ, PT ;  /* 0x000000ff0700720c */ /* 0x000fda0003f05270 */
[----:B0-----:R-:W-:-:S04]  /*ee70*/  @!P0 IMAD.MOV.U32 R3, RZ, RZ, 0xa800 ;  /* 0x0000a800ff038424 */ /* 0x001fc800078e00ff */
[----:B------:R0:W-:Y:S01]  /*ee80*/  @!P0 SYNCS.ARRIVE.TRANS64 RZ, [R2+URZ+0x36850], R3 ;  /* 0x0368500302ff89a7 */ /* 0x0001e2000800003f */
[----:B------:R-:W-:Y:S05]  /*ee90*/  @P1 BRA `(.L_x_3709) ;  /* 0x0000000000041947 */ /* 0x000fea0003800000 */
[----:B------:R-:W-:Y:S01]  /*eea0*/  BPT.TRAP 0x1 ;  /* 0x000000040000795c */ /* 0x000fe20000300000 */
.L_x_3709:
[----:B------:R-:W-:Y:S01]  /*eeb0*/  LOP3.LUT P0, RZ, R18, 0x2, RZ, 0xc0, !PT ;  /* 0x0000000212ff7812 */ /* 0x000fe2000780c0ff */
[----:B------:R-:W-:-:S12]  /*eec0*/  BSSY B2, `(.L_x_3710) ;  /* 0x0000003000027945 */ /* 0x000fd80003800000 */
[----:B------:R-:W-:Y:S05]  /*eed0*/  @P0 BRA `(.L_x_3711) ;  /* 0x0000000000040947 */ /* 0x000fea0003800000 */
[----:B------:R-:W-:Y:S01]  /*eee0*/  BPT.TRAP 0x1 ;  /* 0x000000040000795c */ /* 0x000fe20000300000 */
.L_x_3711:
[----:B------:R-:W-:Y:S05]  /*eef0*/  BSYNC B2 ;  /* 0x0000000000027941 */ /* 0x000fea0003800000 */
.L_x_3710:
        /* <DEDUP_REMOVED lines=19> */
.L_x_3712:
        /* <DEDUP_REMOVED lines=16> */
.L_x_3713:
        /* <DEDUP_REMOVED lines=16> */
.L_x_3714:
        /* <DEDUP_REMOVED lines=12> */
.L_x_3697:
[----:B------:R-:W-:Y:S05]  /*f2f0*/  BSYNC B1 ;  /* 0x0000000000017941 */ /* 0x000fea0003800000 */
.L_x_3696:
        /* <DEDUP_REMOVED lines=33> */
.L_x_3717:
[----:B------:R-:W-:Y:S01]  /*f510*/  LEA R3, R19, UR36, 0x3 ;  /* 0x0000002413037c11 */ /* 0x000fe2000f8e18ff */
[----:B------:R-:W-:Y:S01]  /*f520*/  BSSY B2, `(.L_x_3718) ;  /* 0x0000004000027945 */ /* 0x000fe20003800000 */
[----:B------:R-:W-:-:S04]  /*f530*/  SHF.L.U32 R2, R9, 0x1f, RZ ;  /* 0x0000001f09027819 */ /* 0x000fc800000006ff */
[----:B------:R-:W2:Y:S02]  /*f540*/  SYNCS.PHASECHK.TRANS64.TRYWAIT P0, [R3+URZ+0x36840], R2 ;  /* 0x03684002030075a7 */ /* 0x000ea4000800017f */
[----:B--2---:R-:W-:Y:S05]  /*f550*/  @!P0 BRA `(.L_x_3719) ;  /* 0x0000002400408947 */ /* 0x004fea0003800000 */
.L_x_3788:
[----:B------:R-:W-:Y:S05]  /*f560*/  BSYNC B2 ;  /* 0x0000000000027941 */ /* 0x000fea0003800000 */
.L_x_3718:
[----:B0-----:R-:W3:Y:S01]  /*f570*/  LDL R7, [R1+0x18] ;  /* 0x0000180001077983 */ /* 0x001ee20000100800 */
[----:B-1----:R-:W0:Y:S02]  /*f580*/  S2R R9, SR_TID.X ;  /* 0x0000000000097919 */ /* 0x002e240000002100 */
        /* <DEDUP_REMOVED lines=8> */
.L_x_3720:
[----:B------:R-:W-:Y:S01]  /*f610*/  LOP3.LUT P0, RZ, R18, 0x2, RZ, 0xc0, !PT ;  /* 0x0000000212ff7812 */ /* 0x000fe2000780c0ff */
[----:B------:R-:W-:-:S12]  /*f620*/  BSSY B2, `(.L_x_3721) ;  /* 0x0000003000027945 */ /* 0x000fd80003800000 */
[----:B------:R-:W-:Y:S05]  /*f630*/  @P0 BRA `(.L_x_3722) ;  /* 0x0000000000040947 */ /* 0x000fea0003800000 */
[----:B------:R-:W-:Y:S01]  /*f640*/  BPT.TRAP 0x1 ;  /* 0x000000040000795c */ /* 0x000fe20000300000 */
.L_x_3722:
[----:B------:R-:W-:Y:S05]  /*f650*/  BSYNC B2 ;  /* 0x0000000000027941 */ /* 0x000fea0003800000 */
.L_x_3721:
        /* <DEDUP_REMOVED lines=19> */
.L_x_3723:
        /* <DEDUP_REMOVED lines=17> */
.L_x_3724:
        /* <DEDUP_REMOVED lines=17> */
.L_x_3725:
        /* <DEDUP_REMOVED lines=15> */
.L_x_3789:
[----:B------:R-:W-:Y:S05]  /*faa0*/  BSYNC B2 ;  /* 0x0000000000027941 */ /* 0x000fea0003800000 */
.L_x_3726:
[----:B------:R-:W1:Y:S02]  /*fab0*/  S2R R3, SR_TID.X ;  /* 0x0000000000037919 */ /* 0x000e640000002100 */
[----:B-1----:R-:W-:-:S04]  /*fac0*/  LOP3.LUT R3, R3, 0x7f, RZ, 0xc0, !PT ;  /* 0x0000007f03037812 */ /* 0x002fc800078ec0ff */
[----:B------:R-:W-:-:S13]  /*fad0*/  ISETP.NE.AND P0, PT, R3, RZ, PT ;  /* 0x000000ff0300720c */ /* 0x000fda0003f05270 */
[----:B------:R-:W-:-:S04]  /*fae0*/  @!P0 IMAD.MOV.U32 R3, RZ, RZ, 0xa800 ;  /* 0x0000a800ff038424 */ /* 0x000fc800078e00ff */
[----:B------:R1:W-:Y:S01]  /*faf0*/  @!P0 SYNCS.ARRIVE.TRANS64 RZ, [R2+URZ+0x36850], R3 ;  /* 0x0368500302ff89a7 */ /* 0x0003e2000800003f */
[----:B------:R-:W-:Y:S05]  /*fb00*/  @P1 BRA `(.L_x_3728) ;  /* 0x0000000000041947 */ /* 0x000fea0003800000 */
[----:B------:R-:W-:Y:S01]  /*fb10*/  BPT.TRAP 0x1 ;  /* 0x000000040000795c */ /* 0x000fe20000300000 */
.L_x_3728:
[----:B------:R-:W-:Y:S01]  /*fb20*/  LOP3.LUT P0, RZ, R18, 0x2, RZ, 0xc0, !PT ;  /* 0x0000000212ff7812 */ /* 0x000fe2000780c0ff */
[----:B------:R-:W-:-:S12]  /*fb30*/  BSSY B2, `(.L_x_3729) ;  /* 0x0000003000027945 */ /* 0x000fd80003800000 */
[----:B------:R-:W-:Y:S05]  /*fb40*/  @P0 BRA `(.L_x_3730) ;  /* 0x0000000000040947 */ /* 0x000fea0003800000 */
[----:B------:R-:W-:Y:S01]  /*fb50*/  BPT.TRAP 0x1 ;  /* 0x000000040000795c */ /* 0x000fe20000300000 */
.L_x_3730:
[----:B------:R-:W-:Y:S05]  /*fb60*/  BSYNC B2 ;  /* 0x0000000000027941 */ /* 0x000fea0003800000 */
.L_x_3729:
        /* <DEDUP_REMOVED lines=19> */
.L_x_3731:
        /* <DEDUP_REMOVED lines=16> */
.L_x_3732:
        /* <DEDUP_REMOVED lines=16> */
.L_x_3733:
        /* <DEDUP_REMOVED lines=12> */
.L_x_3716:
[----:B------:R-:W-:Y:S05]  /*ff60*/  BSYNC B1 ;  /* 0x0000000000017941 */ /* 0x000fea0003800000 */
.L_x_3715:
[C---:B------:R-:W-:Y:S01]  /*ff70*/  ISETP.GT.AND P0, PT, R0.reuse, 0x1, PT ;  /* 0x000000010000780c */ /* 0x040fe20003f04270 */
[----:B------:R-:W-:-:S12]  /*ff80*/  VIADD R0, R0, 0xfffffffe ;  /* 0xfffffffe00007836 */ /* 0x000fd80000000000 */
[----:B------:R-:W-:Y:S05]  /*ff90*/  @P0 BRA `(.L_x_3734) ;  /* 0xffffffe400b80947 */ /* 0x000fea000383ffff */
.L_x_3695:
[----:B------:R-:W-:Y:S05]  /*ffa0*/  BSYNC B0 ;  /* 0x0000000000007941 */ /* 0x000fea0003800000 */
.L_x_3674:
[----:B------:R-:W-:Y:S01]  /*ffb0*/  LOP3.LUT P0, RZ, R18, 0x8, RZ, 0xc0, !PT ;  /* 0x0000000812ff7812 */ /* 0x000fe2000780c0ff */
[----:B------:R-:W-:-:S12]  /*ffc0*/  BSSY B0, `(.L_x_3735) ;  /* 0x0000055000007945 */ /* 0x000fd80003800000 */
[----:B------:R-:W-:Y:S05]  /*ffd0*/  @!P0 BRA `(.L_x_3736) ;  /* 0x00000004004c8947 */ /* 0x000fea0003800000 */
[----:B0-----:R-:W3:Y:S01]  /*ffe0*/  LDL R2, [R1] ;  /* 0x0000000001027983 */ /* 0x001ee20000100800 */
[----:B------:R-:W-:Y:S01]  /*fff0*/  LEA R0, R19, UR36, 0x3 ;  /* 0x0000002413007c11 */ /* 0x000fe2000f8e18ff */
[----:B------:R-:W-:Y:S01]  /*10000*/  BSSY B1, `(.L_x_3737) ;  /* 0x0000004000017945 */ /* 0x000fe20003800000 */
[----:B---3--:R-:W-:-:S04]  /*10010*/  SHF.L.U32 R2, R2, 0x1f, RZ ;  /* 0x0000001f02027819 */ /* 0x008fc800000006ff */
[----:B------:R-:W0:Y:S02]  /*10020*/  SYNCS.PHASECHK.TRANS64.TRYWAIT P0, [R0+URZ+0x36860], R2 ;  /* 0x03686002000075a7 */ /* 0x000e24000800017f */
[----:B0-----:R-:W-:Y:S05]  /*10030*/  @!P0 BRA `(.L_x_3738) ;  /* 0x0000001800b08947 */ /* 0x001fea0003800000 */
.L_x_3790:
[----:B------:R-:W-:Y:S05]  /*10040*/  BSYNC B1 ;  /* 0x0000000000017941 */ /* 0x000fea0003800000 */
.L_x_3737:
[----:B------:R-:W3:Y:S01]  /*10050*/  LDL R3, [R1+0x18] ;  /* 0x0000180001037983 */ /* 0x000ee20000100800 */
[----:B------:R-:W4:Y:S02]  /*10060*/  S2R R4, SR_TID.X ;  /* 0x0000000000047919 */ /* 0x000f240000002100 */
[----:B----4-:R-:W-:-:S04]  /*10070*/  LOP3.LUT R4, R4, 0x7f, RZ, 0xc0, !PT ;  /* 0x0000007f04047812 */ /* 0x010fc800078ec0ff */
[----:B------:R-:W-:-:S13]  /*10080*/  ISETP.NE.AND P0, PT, R4, RZ, PT ;  /* 0x000000ff0400720c */ /* 0x000fda0003f05270 */
[----:B0-----:R-:W-:-:S04]  /*10090*/  @!P0 IMAD.MOV.U32 R2, RZ, RZ, 0xa800 ;  /* 0x0000a800ff028424 */ /* 0x001fc800078e00ff */
[----:B------:R3:W-:Y:S02]  /*100a0*/  @!P0 SYNCS.ARRIVE.TRANS64 RZ, [R0+URZ+0x36850], R2 ;  /* 0x0368500200ff89a7 */ /* 0x0007e4000800003f */
[----:B---3--:R-:W-:-:S04]  /*100b0*/  PRMT R2, R3, 0x9910, RZ ;  /* 0x0000991003027816 */ /* 0x008fc800000000ff */
[----:B------:R-:W-:-:S13]  /*100c0*/  ISETP.NE.AND P0, PT, R2, 0x2, PT ;  /* 0x000000020200780c */ /* 0x000fda0003f05270 */
[----:B------:R-:W-:Y:S05]  /*100d0*/  @P0 BRA `(.L_x_3739) ;  /* 0x0000000000040947 */ /* 0x000fea0003800000 */
[----:B------:R-:W-:Y:S01]  /*100e0*/  BPT.TRAP 0x1 ;  /* 0x000000040000795c */ /* 0x000fe20000300000 */
.L_x_3739:
[----:B------:R-:W-:Y:S01]  /*100f0*/  LOP3.LUT P0, RZ, R18, 0x2, RZ, 0xc0, !PT ;  /* 0x0000000212ff7812 */ /* 0x000fe2000780c0ff */
[----:B------:R-:W-:-:S12]  /*10100*/  BSSY B1, `(.L_x_3740) ;  /* 0x0000003000017945 */ /* 0x000fd80003800000 */
[----:B------:R-:W-:Y:S05]  /*10110*/  @P0 BRA `(.L_x_3741) ;  /* 0x0000000000040947 */ /* 0x000fea0003800000 */
[----:B------:R-:W-:Y:S01]  /*10120*/  BPT.TRAP 0x1 ;  /* 0x000000040000795c */ /* 0x000fe20000300000 */
.L_x_3741:
[----:B------:R-:W-:Y:S05]  /*10130*/  BSYNC B1 ;  /* 0x0000000000017941 */ /* 0x000fea0003800000 */
.L_x_3740:
[----:B------:R-:W3:Y:S01]  /*10140*/  LDL R3, [R1+0x4] ;  /* 0x0000040001037983 */ /* 0x000ee20000100800 */
[----:B------:R-:W0:Y:S01]  /*10150*/  S2R R2, SR_CgaCtaId ;  /* 0x0000000000027919 */ /* 0x000e220000008800 */
[----:B------:R-:W4:Y:S01]  /*10160*/  S2R R4, SR_CgaCtaId ;  /* 0x0000000000047919 */ /* 0x000f220000008800 */
[----:B------:R-:W-:Y:S01]  /*10170*/  UIADD3 UR4, UP0, UR38, 0x470, URZ ;  /* 0x0000047026047890 */ /* 0x000fe2000ff1e03f */
[----:B------:R-:W-:Y:S01]  /*10180*/  PLOP3.LUT P0, PT, PT, PT, PT, 0x80, 0x0 ;  /* 0x000000000000781c */ /* 0x000fe20003f0f070 */
[----:B------:R-:W-:Y:S01]  /*10190*/  VIADD R0, R0, 0x36850 ;  /* 0x0003685000007836 */ /* 0x000fe20000000000 */
[----:B------:R-:W-:Y:S01]  /*101a0*/  UMOV UR6, 0x30000 ;  /* 0x0003000000067882 */ /* 0x000fe20000000000 */
[----:B------:R-:W-:Y:S01]  /*101b0*/  UIADD3.X UR5, URZ, UR39, URZ, UP0, !UPT ;  /* 0x000000273f057290 */ /* 0x000fe200087fe43f */
[----:B0-----:R-:W-:Y:S02]  /*101c0*/  LOP3.LUT R2, R2, 0x1, RZ, 0xc0, !PT ;  /* 0x0000000102027812 */ /* 0x001fe400078ec0ff */
[----:B----4-:R-:W-:-:S03]  /*101d0*/  LOP3.LUT R4, R4, 0x1, RZ, 0xc0, !PT ;  /* 0x0000000104047812 */ /* 0x010fc600078ec0ff */
[----:B------:R-:W-:-:S04]  /*101e0*/  IMAD R2, R2, 0xe00, RZ ;  /* 0x00000e0002027824 */ /* 0x000fc800078e02ff */
[----:B------:R-:W-:Y:S02]  /*101f0*/  IMAD R2, R19, 0x5400, R2 ;  /* 0x0000540013027824 */ /* 0x000fe400078e0202 */
[----:B------:R-:W-:-:S03]  /*10200*/  IMAD R4, R4, 0x38, RZ ;  /* 0x0000003804047824 */ /* 0x000fc600078e02ff */
[----:B------:R-:W-:Y:S01]  /*10210*/  LEA R2, R2, UR36, 0x1 ;  /* 0x0000002402027c11 */ /* 0x000fe2000f8e08ff */
[----:B------:R-:W-:Y:S01]  /*10220*/  UMOV UR14, 0x0 ;  /* 0x00000000000e7882 */ /* 0x000fe20000000000 */
[----:B------:R-:W-:Y:S01]  /*10230*/  UMOV UR15, 0x14f00000 ;  /* 0x14f00000000f7882 */ /* 0x000fe20000000000 */
[----:B------:R-:W-:Y:S01]  /*10240*/  UMOV UR10, URZ ;  /* 0x0000003f000a7c82 */ /* 0x000fe20008000000 */
[----:B---3--:R-:W-:Y:S02]  /*10250*/  IMAD R3, R3, 0x70, R4 ;  /* 0x0000007003037824 */ /* 0x008fe400078e0204 */
[----:B------:R-:W-:-:S07]  /*10260*/  VIADD R4, R2, 0x400 ;  /* 0x0000040002047836 */ /* 0x000fce0000000000 */
.L_x_3742:
        /* <DEDUP_REMOVED lines=16> */
.L_x_3743:
        /* <DEDUP_REMOVED lines=16> */
.L_x_3744:
        /* <DEDUP_REMOVED lines=9> */
[----:B---3--:R-:W-:Y:S05]  /*10500*/  @P0 BRA.U.ANY `(.L_x_3744) ;  /* 0xfffffffd00d80947 */ /* 0x008fea000393ffff */
.L_x_3736:
[----:B------:R-:W-:Y:S05]  /*10510*/  BSYNC B0 ;  /* 0x0000000000007941 */ /* 0x000fea0003800000 */
.L_x_3735:
[----:B------:R-:W3:Y:S01]  /*10520*/  LDL.LU R6, [R1+0x28] ;  /* 0x0000280001067983 */ /* 0x000ee20000300800 */
[----:B------:R-:W-:Y:S01]  /*10530*/  VIADD R19, R19, 0x1 ;  /* 0x0000000113137836 */ /* 0x000fe20000000000 */
[----:B------:R-:W-:Y:S02]  /*10540*/  ULDC UR4, c[0x0][0xc34] ;  /* 0x00030d0000047ab9 */ /* 0x000fe40000000800 */
[----:B-1----:R-:W4:Y:S04]  /*10550*/  LDL.LU R5, [R1] ;  /* 0x0000000001057983 */ /* 0x002f280000300800 */
[----:B------:R-:W5:Y:S01]  /*10560*/  LDL.LU R4, [R1+0x34] ;  /* 0x0000340001047983 */ /* 0x000f620000300800 */
[----:B------:R-:W-:-:S04]  /*10570*/  ISETP.NE.AND P0, PT, R19, 0x2, PT ;  /* 0x000000021300780c */ /* 0x000fc80003f05270 */
[----:B0-----:R-:W-:Y:S02]  /*10580*/  SEL R0, RZ, 0x1, P0 ;  /* 0x00000001ff007807 */ /* 0x001fe40000000000 */
[----:B------:R-:W-:Y:S01]  /*10590*/  SEL R19, R19, RZ, P0 ;  /* 0x000000ff13137207 */ /* 0x000fe20000000000 */
[----:B---3--:R-:W-:Y:S01]  /*105a0*/  VIADD R6, R6, UR37 ;  /* 0x0000002506067c36 */ /* 0x008fe20008000000 */
[----:B----4-:R-:W-:-:S04]  /*105b0*/  LOP3.LUT R5, R5, R0, RZ, 0x3c, !PT ;  /* 0x0000000005057212 */ /* 0x010fc800078e3cff */
[----:B------:R0:W-:Y:S01]  /*105c0*/  STL [R1+0x28], R6 ;  /* 0x0000280601007387 */ /* 0x0001e20000100800 */
[----:B------:R-:W-:Y:S01]  /*105d0*/  ISETP.GE.AND P1, PT, R6, UR4, PT ;  /* 0x0000000406007c0c */ /* 0x000fe2000bf26270 */
[----:B-----5:R-:W-:-:S05]  /*105e0*/  VIADD R4, R4, 0x1 ;  /* 0x0000000104047836 */ /* 0x020fca0000000000 */
[----:B------:R0:W-:Y:S04]  /*105f0*/  STL [R1+0x34], R4 ;  /* 0x0000340401007387 */ /* 0x0001e80000100800 */
[----:B------:R0:W-:Y:S03]  /*10600*/  STL [R1], R5 ;  /* 0x0000000501007387 */ /* 0x0001e60000100800 */
[----:B------:R-:W-:Y:S05]  /*10610*/  @!P1 BRA `(.L_x_3745) ;  /* 0xffffffb800509947 */ /* 0x000fea000383ffff */
[----:B------:R-:W-:-:S07]  /*10620*/  LOP3.LUT R2, R4, 0x1, RZ, 0xc, !PT ;  /* 0x0000000104027812 */ /* 0x000fce00078e0cff */
.L_x_3657:
[----:B0-----:R-:W0:Y:S01]  /*10630*/  S2R R3, SR_CgaCtaId ;  /* 0x0000000000037919 */ /* 0x001e220000008800 */
[----:B------:R-:W-:Y:S01]  /*10640*/  MOV R0, 0x400 ;  /* 0x0000040000007802 */ /* 0x000fe20000000f00 */
[----:B------:R-:W-:Y:S03]  /*10650*/  BSSY B0, `(.L_x_3746) ;  /* 0x0000005000007945 */ /* 0x000fe60003800000 */
[----:B0-----:R-:W-:Y:S02]  /*10660*/  LEA R0, R3, R0, 0x18 ;  /* 0x0000000003007211 */ /* 0x001fe400078ec0ff */
[----:B------:R-:W-:-:S04]  /*10670*/  SHF.L.U32 R3, R2, 0x1f, RZ ;  /* 0x0000001f02037819 */ /* 0x000fc800000006ff */
[----:B------:R-:W0:Y:S02]  /*10680*/  SYNCS.PHASECHK.TRANS64.TRYWAIT P0, [R0+URZ+0x36820], R3 ;  /* 0x03682003000075a7 */ /* 0x000e24000800017f */
[----:B0-----:R-:W-:Y:S05]  /*10690*/  @!P0 BRA `(.L_x_3747) ;  /* 0x00000014002c8947 */ /* 0x001fea0003800000 */
.L_x_3791:
[----:B------:R-:W-:Y:S05]  /*106a0*/  BSYNC B0 ;  /* 0x0000000000007941 */ /* 0x000fea0003800000 */
.L_x_3746:
[----:B------:R-:W-:-:S03]  /*106b0*/  UMOV UR4, 0xffffffff ;  /* 0xffffffff00047882 */ /* 0x000fc60000000000 */
[----:B------:R-:W-:Y:S05]  /*106c0*/  BRA.DIV UR4, `(.L_x_3748) ;  /* 0x0000001604347947 */ /* 0x000fea000b800000 */
[----:B------:R-:W1:Y:S02]  /*106d0*/  S2R R2, SR_TID.X ;  /* 0x0000000000027919 */ /* 0x000e640000002100 */
[----:B-1----:R-:W-:-:S04]  /*106e0*/  SHF.R.U32.HI R2, RZ, 0x5, R2 ;  /* 0x00000005ff027819 */ /* 0x002fc80000011602 */
[----:B------:R-:W-:-:S05]  /*106f0*/  LOP3.LUT R2, R2, 0x3, RZ, 0xc0, !PT ;  /* 0x0000000302027812 */ /* 0x000fca00078ec0ff */
[----:B------:R1:W3:Y:S02]  /*10700*/  SHFL.IDX PT, R14, R2, RZ, 0x1f ;  /* 0x00001fff020e7589 */ /* 0x0002e400000e0000 */
.L_x_3794:
[----:B---3--:R-:W-:Y:S01]  /*10710*/  ISETP.NE.AND P0, PT, R14, RZ, PT ;  /* 0x000000ff0e00720c */ /* 0x008fe20003f05270 */
[----:B------:R-:W-:-:S12]  /*10720*/  BSSY B0, `(.L_x_3749) ;  /* 0x0000025000007945 */ /* 0x000fd80003800000 */
[----:B------:R-:W-:Y:S05]  /*10730*/  @P0 BRA `(.L_x_3750) ;  /* 0x00000000008c0947 */ /* 0x000fea0003800000 */
[----:B------:R-:W-:-:S03]  /*10740*/  UMOV UR4, 0xffffffff ;  /* 0xffffffff00047882 */ /* 0x000fc60000000000 */
[----:B------:R-:W-:Y:S05]  /*10750*/  BRA.DIV UR4, `(.L_x_3751) ;  /* 0x0000001604447947 */ /* 0x000fea000b800000 */
[----:B------:R-:W-:-:S13]  /*10760*/  ELECT P6, URZ, PT ;  /* 0x00000000003f782f */ /* 0x000fda00038c0000 */
.L_x_3797:
[----:B------:R-:W-:Y:S05]  /*10770*/  @!P6 BRA `(.L_x_3750) ;  /* 0x00000000007ce947 */ /* 0x000fea0003800000 */
[----:B-1----:R-:W3:Y:S02]  /*10780*/  LDL.LU R2, [R1+0x2c] ;  /* 0x00002c0001027983 */ /* 0x002ee40000300800 */
[----:B---3--:R-:W-:-:S04]  /*10790*/  LOP3.LUT R2, R2, 0x2, RZ, 0xfc, !PT ;  /* 0x0000000202027812 */ /* 0x008fc800078efcff */
[----:B------:R-:W-:-:S13]  /*107a0*/  ISETP.NE.AND P2, PT, R2, 0x3, PT ;  /* 0x000000030200780c */ /* 0x000fda0003f45270 */
[----:B------:R-:W-:Y:S05]  /*107b0*/  @!P2 BRA `(.L_x_3752) ;  /* 0x000000000004a947 */ /* 0x000fea0003800000 */
[----:B------:R-:W-:Y:S01]  /*107c0*/  BPT.TRAP 0x1 ;  /* 0x000000040000795c */ /* 0x000fe20000300000 */
.L_x_3752:
[----:B------:R-:W3:Y:S01]  /*107d0*/  LDL.LU R7, [R1] ;  /* 0x0000000001077983 */ /* 0x000ee20000300800 */
[----:B------:R-:W-:Y:S02]  /*107e0*/  VIADD R2, R0, 0x36840 ;  /* 0x0003684000027836 */ /* 0x000fe40000000000 */
[C---:B0-----:R-:W-:Y:S02]  /*107f0*/  VIADD R3, R19.reuse, 0x1 ;  /* 0x0000000113037836 */ /* 0x041fe40000000000 */
[----:B------:R-:W-:-:S03]  /*10800*/  IMAD R6, R19, 0x8, R2 ;  /* 0x0000000813067824 */ /* 0x000fc600078e0202 */
[----:B------:R-:W-:-:S04]  /*10810*/  ISETP.NE.AND P1, PT, R3, 0x2, PT ;  /* 0x000000020300780c */ /* 0x000fc80003f25270 */
[----:B------:R-:W-:Y:S02]  /*10820*/  SEL R4, RZ, 0x1, P1 ;  /* 0x00000001ff047807 */ /* 0x000fe40000800000 */
[----:B------:R-:W-:Y:S02]  /*10830*/  SEL R3, R3, RZ, P1 ;  /* 0x000000ff03037207 */ /* 0x000fe40000800000 */
[C---:B---3--:R-:W-:Y:S02]  /*10840*/  SHF.L.U32 R5, R7.reuse, 0x1f, RZ ;  /* 0x0000001f07057819 */ /* 0x048fe400000006ff */
[----:B------:R-:W-:Y:S01]  /*10850*/  LOP3.LUT R4, R7, R4, RZ, 0x3c, !PT ;  /* 0x0000000407047212 */ /* 0x000fe200078e3cff */
[----:B------:R-:W-:Y:S01]  /*10860*/  IMAD R7, R3, 0x8, R2 ;  /* 0x0000000803077824 */ /* 0x000fe200078e0202 */
[----:B------:R-:W0:Y:S02]  /*10870*/  SYNCS.PHASECHK.TRANS64.TRYWAIT P0, [R6+URZ], R5 ;  /* 0x00000005060075a7 */ /* 0x000e24000800017f */
[----:B------:R-:W-:Y:S01]  /*10880*/  SHF.L.U32 R2, R4, 0x1f, RZ ;  /* 0x0000001f04027819 */ /* 0x000fe200000006ff */
[----:B0-----:R-:W-:Y:S06]  /*10890*/  @!P0 BRA `(.L_x_3753) ;  /* 0x0000001400148947 */ /* 0x001fec0003800000 */
.L_x_3798:
[----:B------:R-:W1:Y:S02]  /*108a0*/  SYNCS.PHASECHK.TRANS64.TRYWAIT P0, [R7+URZ], R2 ;  /* 0x00000002070075a7 */ /* 0x000e64000800017f */
[----:B-1----:R-:W-:Y:S05]  /*108b0*/  @!P0 BRA `(.L_x_3754) ;  /* 0x0000001400208947 */ /* 0x002fea0003800000 */
.L_x_3799:
[----:B------:R-:W-:Y:S05]  /*108c0*/  @!P2 BRA `(.L_x_3755) ;  /* 0x000000000004a947 */ /* 0x000fea0003800000 */
[----:B------:R-:W-:Y:S01]  /*108d0*/  BPT.TRAP 0x1 ;  /* 0x000000040000795c */ /* 0x000fe20000300000 */
.L_x_3755:
[----:B------:R-:W-:-:S04]  /*108e0*/  VIADD R0, R0, 0x36860 ;  /* 0x0003686000007836 */ /* 0x000fc80000000000 */
[----:B------:R-:W-:-:S04]  /*108f0*/  IMAD R4, R19, 0x8, R0 ;  /* 0x0000000813047824 */ /* 0x000fc800078e0200 */
[----:B------:R-:W3:Y:S02]  /*10900*/  SYNCS.PHASECHK.TRANS64.TRYWAIT P0, [R4+URZ], R5 ;  /* 0x00000005040075a7 */ /* 0x000ee4000800017f */
[----:B---3--:R-:W-:Y:S05]  /*10910*/  @!P0 BRA `(.L_x_3756) ;  /* 0x00000014001c8947 */ /* 0x008fea0003800000 */
.L_x_3800:
[----:B------:R-:W-:-:S07]  /*10920*/  IMAD R3, R3, 0x8, R0 ;  /* 0x0000000803037824 */ /* 0x000fce00078e0200 */
.L_x_3757:
[----:B----4-:R4:W0:Y:S02]  /*10930*/  SYNCS.PHASECHK.TRANS64.TRYWAIT P0, [R3+URZ], R2 ;  /* 0x00000002030075a7 */ /* 0x010824000800017f */
[----:B0-----:R-:W-:Y:S05]  /*10940*/  @!P0 NANOSLEEP.SYNCS 0x989680 ;  /* 0x009896800000895d */ /* 0x001fea0003900000 */
[----:B------:R-:W0:Y:S02]  /*10950*/  @!P0 SYNCS.PHASECHK.TRANS64 P0, [R3+URZ], R2 ;  /* 0x00000002030085a7 */ /* 0x000e24000800007f */
[----:B0-----:R-:W-:Y:S05]  /*10960*/  @!P0 BRA `(.L_x_3757) ;  /* 0xfffffffc00f08947 */ /* 0x001fea000383ffff */
.L_x_3750:
[----:B------:R-:W-:Y:S05]  /*10970*/  BSYNC B0 ;  /* 0x0000000000007941 */ /* 0x000fea0003800000 */
.L_x_3749:
[----:B------:R-:W-:Y:S05]  /*10980*/  EXIT ;  /* 0x000000000000794d */ /* 0x000fea0003800000 */
.L_x_3625:
[----:B0-----:R-:W-:-:S04]  /*10990*/  IMAD.U32 R3, RZ, RZ, UR37 ;  /* 0x00000025ff037e24 */ /* 0x001fc8000f8e00ff */
[----:B------:R0:W1:Y:S03]  /*109a0*/  SYNCS.PHASECHK.TRANS64.TRYWAIT P1, [R3+URZ+0x36800], R0 ;  /* 0x03680000030075a7 */ /* 0x000066000802017f */
[----:B-1----:R-:W-:Y:S05]  /*109b0*/  @!P1 NANOSLEEP.SYNCS 0x989680 ;  /* 0x009896800000995d */ /* 0x002fea0003900000 */
[----:B------:R-:W1:Y:S02]  /*109c0*/  @!P1 SYNCS.PHASECHK.TRANS64 P1, [R3+URZ+0x36800], R0 ;  /* 0x03680000030095a7 */ /* 0x000e64000802007f */
[----:B-1----:R-:W-:Y:S05]  /*109d0*/  @!P1 BRA `(.L_x_3625) ;  /* 0xfffffffc00ec9947 */ /* 0x002fea000383ffff */
[----:B------:R-:W-:Y:S05]  /*109e0*/  BRA `(.L_x_3758) ;  /* 0xffffff0c00307947 */ /* 0x000fea000383ffff */
.L_x_3629:
[----:B-1----:R1:W2:Y:S02]  /*109f0*/  SYNCS.PHASECHK.TRANS64.TRYWAIT P1, [R2+URZ+0x36830], R3 ;  /* 0x03683003020075a7 */ /* 0x0022a4000802017f */
[----:B--2---:R-:W-:Y:S05]  /*10a00*/  @!P1 NANOSLEEP.SYNCS 0x989680 ;  /* 0x009896800000995d */ /* 0x004fea0003900000 */
[----:B------:R-:W2:Y:S02]  /*10a10*/  @!P1 SYNCS.PHASECHK.TRANS64 P1, [R2+URZ+0x36830], R3 ;  /* 0x03683003020095a7 */ /* 0x000ea4000802007f */
[----:B--2---:R-:W-:Y:S05]  /*10a20*/  @!P1 BRA `(.L_x_3629) ;  /* 0xfffffffc00f09947 */ /* 0x004fea000383ffff */
[----:B------:R-:W-:Y:S05]  /*10a30*/  BRA `(.L_x_3628) ;  /* 0xffffff0c004c7947 */ /* 0x000fea000383ffff */
.L_x_3635:
[----:B-1----:R-:W-:-:S04]  /*10a40*/  IMAD.U32 R3, RZ, RZ, UR38 ;  /* 0x00000026ff037e24 */ /* 0x002fc8000f8e00ff */
[----:B------:R1:W2:Y:S03]  /*10a50*/  SYNCS.PHASECHK.TRANS64.TRYWAIT P1, [R3+URZ+0x36830], R0 ;  /* 0x03683000030075a7 */ /* 0x0002a6000802017f */
[----:B--2---:R-:W-:Y:S05]  /*10a60*/  @!P1 NANOSLEEP.SYNCS 0x989680 ;  /* 0x009896800000995d */ /* 0x004fea0003900000 */
[----:B------:R-:W2:Y:S02]  /*10a70*/  @!P1 SYNCS.PHASECHK.TRANS64 P1, [R3+URZ+0x36830], R0 ;  /* 0x03683000030095a7 */ /* 0x000ea4000802007f */
[----:B--2---:R-:W-:Y:S05]  /*10a80*/  @!P1 BRA `(.L_x_3635) ;  /* 0xfffffffc00ec9947 */ /* 0x004fea000383ffff */
[----:B------:R-:W-:Y:S05]  /*10a90*/  BRA `(.L_x_3634) ;  /* 0xffffff4800f07947 */ /* 0x000fea000383ffff */
.L_x_3639:
[----:B-1----:R-:W-:-:S04]  /*10aa0*/  IMAD.U32 R3, RZ, RZ, UR7 ;  /* 0x00000007ff037e24 */ /* 0x002fc8000f8e00ff */
[----:B------:R1:W2:Y:S03]  /*10ab0*/  SYNCS.PHASECHK.TRANS64.TRYWAIT P1, [R3+URZ+0x36850], R0 ;  /* 0x03685000030075a7 */ /* 0x0002a6000802017f */
[----:B--2---:R-:W-:Y:S05]  /*10ac0*/  @!P1 NANOSLEEP.SYNCS 0x989680 ;  /* 0x009896800000995d */ /* 0x004fea0003900000 */
[----:B------:R-:W2:Y:S02]  /*10ad0*/  @!P1 SYNCS.PHASECHK.TRANS64 P1, [R3+URZ+0x36850], R0 ;  /* 0x03685000030095a7 */ /* 0x000ea4000802007f */
[----:B--2---:R-:W-:Y:S05]  /*10ae0*/  @!P1 BRA `(.L_x_3639) ;  /* 0xfffffffc00ec9947 */ /* 0x004fea000383ffff */
[----:B------:R-:W-:Y:S05]  /*10af0*/  BRA `(.L_x_3638) ;  /* 0xffffff7000647947 */ /* 0x000fea000383ffff */
.L_x_3646:
[----:B-1----:R-:W-:-:S04]  /*10b00*/  IMAD.U32 R7, RZ, RZ, UR9 ;  /* 0x00000009ff077e24 */ /* 0x002fc8000f8e00ff */
[----:B------:R1:W2:Y:S03]  /*10b10*/  SYNCS.PHASECHK.TRANS64.TRYWAIT P1, [R7+URZ+0x36850], R2 ;  /* 0x03685002070075a7 */ /* 0x0002a6000802017f */
[----:B--2---:R-:W-:Y:S05]  /*10b20*/  @!P1 NANOSLEEP.SYNCS 0x989680 ;  /* 0x009896800000995d */ /* 0x004fea0003900000 */
[----:B------:R-:W2:Y:S02]  /*10b30*/  @!P1 SYNCS.PHASECHK.TRANS64 P1, [R7+URZ+0x36850], R2 ;  /* 0x03685002070095a7 */ /* 0x000ea4000802007f */
[----:B--2---:R-:W-:Y:S05]  /*10b40*/  @!P1 BRA `(.L_x_3646) ;  /* 0xfffffffc00ec9947 */ /* 0x004fea000383ffff */
[----:B------:R-:W-:Y:S05]  /*10b50*/  BRA `(.L_x_3645) ;  /* 0xffffff8c00347947 */ /* 0x000fea000383ffff */
.L_x_3661:
        /* <DEDUP_REMOVED lines=11> */
.L_x_3760:
[----:B------:R-:W-:Y:S05]  /*10c10*/  BSYNC B0 ;  /* 0x0000000000007941 */ /* 0x000fea0003800000 */
.L_x_3759:
[----:B------:R-:W-:Y:S05]  /*10c20*/  BRA `(.L_x_3761) ;  /* 0xffffffb800987947 */ /* 0x000fea000383ffff */
.L_x_3663:
[----:B------:R-:W-:Y:S01]  /*10c30*/  BSSY B0, `(.L_x_3762) ;  /* 0x0000006000007945 */ /* 0x000fe20003800000 */
[----:B------:R-:W-:-:S07]  /*10c40*/  IMAD.MOV.U32 R15, RZ, RZ, -0x1 ;  /* 0xffffffffff0f7424 */ /* 0x000fce00078e00ff */
[----:B01----:R-:W-:Y:S05]  /*10c50*/  WARPSYNC.COLLECTIVE R15, `(.L_x_3763) ;  /* 0x000000000f0c7348 */ /* 0x003fea0003c00000 */
[----:B------:R-:W-:Y:S02]  /*10c60*/  ELECT P6, UR62, PT ;  /* 0x00000000003e782f */ /* 0x000fe400038c0000 */
[----:B------:R-:W-:Y:S01]  /*10c70*/  MOV R14, UR62 ;  /* 0x0000003e000e7c02 */ /* 0x000fe20008000f00 */
[----:B01----:R-:W-:Y:S10]  /*10c80*/  ENDCOLLECTIVE ;  /* 0x000000000000791b */ /* 0x003ff40003800000 */
.L_x_3763:
[----:B------:R-:W-:Y:S05]  /*10c90*/  BSYNC B0 ;  /* 0x0000000000007941 */ /* 0x000fea0003800000 */
.L_x_3762:
[----:B------:R-:W-:Y:S05]  /*10ca0*/  BRA `(.L_x_3764) ;  /* 0xffffffb800987947 */ /* 0x000fea000383ffff */
.L_x_3665:
[----:B---3--:R3:W4:Y:S02]  /*10cb0*/  SYNCS.PHASECHK.TRANS64.TRYWAIT P0, [R2+URZ+0x36840], R3 ;  /* 0x03684003020075a7 */ /* 0x008724000800017f */
[----:B----4-:R-:W-:Y:S05]  /*10cc0*/  @!P0 NANOSLEEP.SYNCS 0x989680 ;  /* 0x009896800000895d */ /* 0x010fea0003900000 */
[----:B------:R-:W4:Y:S02]  /*10cd0*/  @!P0 SYNCS.PHASECHK.TRANS64 P0, [R2+URZ+0x36840], R3 ;  /* 0x03684003020085a7 */ /* 0x000f24000800007f */
[----:B----4-:R-:W-:Y:S05]  /*10ce0*/  @!P0 BRA `(.L_x_3665) ;  /* 0xfffffffc00f08947 */ /* 0x010fea000383ffff */
[----:B------:R-:W-:Y:S05]  /*10cf0*/  BRA `(.L_x_3765) ;  /* 0xffffffb800f07947 */ /* 0x000fea000383ffff */
.L_x_3669:
        /* <DEDUP_REMOVED lines=8> */
.L_x_3766:
[----:B------:R-:W-:Y:S01]  /*10d80*/  IMAD.MOV.U32 R13, RZ, RZ, R0 ;  /* 0x000000ffff0d7224 */ /* 0x000fe200078e0000 */
[----:B------:R-:W-:Y:S01]  /*10d90*/  LOP3.LUT R7, R7, 0x7f, RZ, 0xc0, !PT ;  /* 0x0000007f07077812 */ /* 0x000fe200078ec0ff */
[----:B------:R-:W-:-:S07]  /*10da0*/  IMAD.MOV.U32 R6, RZ, RZ, R14 ;  /* 0x000000ffff067224 */ /* 0x000fce00078e000e */
[----:B------:R-:W-:Y:S05]  /*10db0*/  WARPSYNC.COLLECTIVE R15, `(.L_x_3767) ;  /* 0x000000000f087348 */ /* 0x000fea0003c00000 */
[----:B------:R0:W1:Y:S02]  /*10dc0*/  SHFL.IDX P6, R14, R13, R12, R11 ;  /* 0x0000000c0d0e7389 */ /* 0x00006400000c000b */
[----:B01----:R-:W-:Y:S01]  /*10dd0*/  ENDCOLLECTIVE ;  /* 0x000000000000791b */ /* 0x003fe20003800000 */
.L_x_3767:
        /* <DEDUP_REMOVED lines=25> */
.L_x_3768:
[----:B------:R-:W-:Y:S02]  /*10f70*/  IMAD.MOV.U32 R13, RZ, RZ, R0 ;  /* 0x000000ffff0d7224 */ /* 0x000fe400078e0000 */
[----:B------:R-:W-:-:S07]  /*10f80*/  IMAD.MOV.U32 R6, RZ, RZ, R14 ;  /* 0x000000ffff067224 */ /* 0x000fce00078e000e */
[----:B------:R-:W-:Y:S05]  /*10f90*/  WARPSYNC.COLLECTIVE R15, `(.L_x_3769) ;  /* 0x000000000f087348 */ /* 0x000fea0003c00000 */
[----:B------:R0:W1:Y:S02]  /*10fa0*/  SHFL.IDX P6, R14, R13, R12, R11 ;  /* 0x0000000c0d0e7389 */ /* 0x00006400000c000b */
[----:B01----:R-:W-:Y:S01]  /*10fb0*/  ENDCOLLECTIVE ;  /* 0x000000000000791b */ /* 0x003fe20003800000 */
.L_x_3769:
        /* <DEDUP_REMOVED lines=19> */
.L_x_3770:
[----:B------:R-:W-:Y:S02]  /*110f0*/  IMAD.MOV.U32 R13, RZ, RZ, R0 ;  /* 0x000000ffff0d7224 */ /* 0x000fe400078e0000 */
[----:B------:R-:W-:-:S07]  /*11100*/  IMAD.MOV.U32 R6, RZ, RZ, R14 ;  /* 0x000000ffff067224 */ /* 0x000fce00078e000e */
[----:B------:R-:W-:Y:S05]  /*11110*/  WARPSYNC.COLLECTIVE R15, `(.L_x_3771) ;  /* 0x000000000f087348 */ /* 0x000fea0003c00000 */
[----:B------:R0:W1:Y:S02]  /*11120*/  SHFL.IDX P6, R14, R13, R12, R11 ;  /* 0x0000000c0d0e7389 */ /* 0x00006400000c000b */
[----:B01----:R-:W-:Y:S01]  /*11130*/  ENDCOLLECTIVE ;  /* 0x000000000000791b */ /* 0x003fe20003800000 */
.L_x_3771:
        /* <DEDUP_REMOVED lines=19> */
.L_x_3772:
[----:B------:R-:W-:Y:S02]  /*11270*/  IMAD.MOV.U32 R13, RZ, RZ, R0 ;  /* 0x000000ffff0d7224 */ /* 0x000fe400078e0000 */
[----:B------:R-:W-:-:S07]  /*11280*/  IMAD.MOV.U32 R6, RZ, RZ, R14 ;  /* 0x000000ffff067224 */ /* 0x000fce00078e000e */
[----:B------:R-:W-:Y:S05]  /*11290*/  WARPSYNC.COLLECTIVE R15, `(.L_x_3773) ;  /* 0x000000000f087348 */ /* 0x000fea0003c00000 */
[----:B------:R0:W1:Y:S02]  /*112a0*/  SHFL.IDX P6, R14, R13, R12, R11 ;  /* 0x0000000c0d0e7389 */ /* 0x00006400000c000b */
[----:B01----:R-:W-:Y:S01]  /*112b0*/  ENDCOLLECTIVE ;  /* 0x000000000000791b */ /* 0x003fe20003800000 */
.L_x_3773:
        /* <DEDUP_REMOVED lines=19> */
.L_x_3774:
[----:B------:R-:W-:Y:S02]  /*113f0*/  IMAD.MOV.U32 R13, RZ, RZ, R0 ;  /* 0x000000ffff0d7224 */ /* 0x000fe400078e0000 */
[----:B------:R-:W-:-:S07]  /*11400*/  IMAD.MOV.U32 R6, RZ, RZ, R14 ;  /* 0x000000ffff067224 */ /* 0x000fce00078e000e */
[----:B------:R-:W-:Y:S05]  /*11410*/  WARPSYNC.COLLECTIVE R15, `(.L_x_3775) ;  /* 0x000000000f087348 */ /* 0x000fea0003c00000 */
[----:B------:R0:W1:Y:S02]  /*11420*/  SHFL.IDX P6, R14, R13, R12, R11 ;  /* 0x0000000c0d0e7389 */ /* 0x00006400000c000b */
[----:B01----:R-:W-:Y:S01]  /*11430*/  ENDCOLLECTIVE ;  /* 0x000000000000791b */ /* 0x003fe20003800000 */
.L_x_3775:
        /* <DEDUP_REMOVED lines=19> */
.L_x_3776:
[----:B------:R-:W-:Y:S02]  /*11570*/  IMAD.MOV.U32 R13, RZ, RZ, R0 ;  /* 0x000000ffff0d7224 */ /* 0x000fe400078e0000 */
[----:B------:R-:W-:-:S07]  /*11580*/  IMAD.MOV.U32 R6, RZ, RZ, R14 ;  /* 0x000000ffff067224 */ /* 0x000fce00078e000e */
[----:B------:R-:W-:Y:S05]  /*11590*/  WARPSYNC.COLLECTIVE R15, `(.L_x_3777) ;  /* 0x000000000f087348 */ /* 0x000fea0003c00000 */
[----:B------:R0:W1:Y:S02]  /*115a0*/  SHFL.IDX P6, R14, R13, R12, R11 ;  /* 0x0000000c0d0e7389 */ /* 0x00006400000c000b */
[----:B01----:R-:W-:Y:S01]  /*115b0*/  ENDCOLLECTIVE ;  /* 0x000000000000791b */ /* 0x003fe20003800000 */
.L_x_3777:
        /* <DEDUP_REMOVED lines=19> */
.L_x_3778:
[----:B------:R-:W-:Y:S02]  /*116f0*/  IMAD.MOV.U32 R13, RZ, RZ, R0 ;  /* 0x000000ffff0d7224 */ /* 0x000fe400078e0000 */
[----:B------:R-:W-:-:S07]  /*11700*/  IMAD.MOV.U32 R6, RZ, RZ, R14 ;  /* 0x000000ffff067224 */ /* 0x000fce00078e000e */
[----:B------:R-:W-:Y:S05]  /*11710*/  WARPSYNC.COLLECTIVE R15, `(.L_x_3779) ;  /* 0x000000000f087348 */ /* 0x000fea0003c00000 */
[----:B------:R0:W1:Y:S02]  /*11720*/  SHFL.IDX P6, R14, R13, R12, R11 ;  /* 0x0000000c0d0e7389 */ /* 0x00006400000c000b */
[----:B01----:R-:W-:Y:S01]  /*11730*/  ENDCOLLECTIVE ;  /* 0x000000000000791b */ /* 0x003fe20003800000 */
.L_x_3779:
        /* <DEDUP_REMOVED lines=17> */
.L_x_3780:
[----:B------:R-:W-:Y:S02]  /*11850*/  IMAD.MOV.U32 R13, RZ, RZ, R0 ;  /* 0x000000ffff0d7224 */ /* 0x000fe400078e0000 */
[----:B------:R-:W-:-:S07]  /*11860*/  IMAD.MOV.U32 R5, RZ, RZ, R14 ;  /* 0x000000ffff057224 */ /* 0x000fce00078e000e */
[----:B------:R-:W-:Y:S05]  /*11870*/  WARPSYNC.COLLECTIVE R15, `(.L_x_3781) ;  /* 0x000000000f087348 */ /* 0x000fea0003c00000 */
[----:B------:R0:W1:Y:S02]  /*11880*/  SHFL.IDX P6, R14, R13, R12, R11 ;  /* 0x0000000c0d0e7389 */ /* 0x00006400000c000b */
[----:B01----:R-:W-:Y:S01]  /*11890*/  ENDCOLLECTIVE ;  /* 0x000000000000791b */ /* 0x003fe20003800000 */
.L_x_3781:
[----:B------:R-:W-:Y:S01]  /*118a0*/  IMAD.MOV.U32 R0, RZ, RZ, R14 ;  /* 0x000000ffff007224 */ /* 0x000fe200078e000e */
[----:B------:R-:W-:Y:S06]  /*118b0*/  BRA `(.L_x_3782) ;  /* 0xffffffbc00907947 */ /* 0x000fec000383ffff */
.L_x_3673:
[----:B0-----:R-:W-:-:S04]  /*118c0*/  IMAD.U32 R2, RZ, RZ, UR36 ;  /* 0x00000024ff027e24 */ /* 0x001fc8000f8e00ff */
[----:B------:R0:W2:Y:S03]  /*118d0*/  SYNCS.PHASECHK.TRANS64.TRYWAIT P0, [R2+URZ+0x36820], R0 ;  /* 0x03682000020075a7 */ /* 0x0000a6000800017f */
[----:B--2---:R-:W-:Y:S05]  /*118e0*/  @!P0 NANOSLEEP.SYNCS 0x989680 ;  /* 0x009896800000895d */ /* 0x004fea0003900000 */
[----:B------:R-:W2:Y:S02]  /*118f0*/  @!P0 SYNCS.PHASECHK.TRANS64 P0, [R2+URZ+0x36820], R0 ;  /* 0x03682000020085a7 */ /* 0x000ea4000800007f */
[----:B--2---:R-:W-:Y:S05]  /*11900*/  @!P0 BRA `(.L_x_3673) ;  /* 0xfffffffc00ec8947 */ /* 0x004fea000383ffff */
[----:B------:R-:W-:Y:S05]  /*11910*/  BRA `(.L_x_3783) ;  /* 0xffffffbc00e47947 */ /* 0x000fea000383ffff */
.L_x_3680:
[----:B--2---:R2:W3:Y:S02]  /*11920*/  SYNCS.PHASECHK.TRANS64.TRYWAIT P0, [R3+URZ+0x36840], R2 ;  /* 0x03684002030075a7 */ /* 0x0044e4000800017f */
[----:B---3--:R-:W-:Y:S05]  /*11930*/  @!P0 NANOSLEEP.SYNCS 0x989680 ;  /* 0x009896800000895d */ /* 0x008fea0003900000 */
[----:B------:R-:W3:Y:S02]  /*11940*/  @!P0 SYNCS.PHASECHK.TRANS64 P0, [R3+URZ+0x36840], R2 ;  /* 0x03684002030085a7 */ /* 0x000ee4000800007f */
[----:B---3--:R-:W-:Y:S05]  /*11950*/  @!P0 BRA `(.L_x_3680) ;  /* 0xfffffffc00f08947 */ /* 0x008fea000383ffff */
[----:B------:R-:W-:Y:S05]  /*11960*/  BRA `(.L_x_3784) ;  /* 0xffffffc000947947 */ /* 0x000fea000383ffff */
.L_x_3688:
[----:B0-----:R0:W1:Y:S02]  /*11970*/  SYNCS.PHASECHK.TRANS64.TRYWAIT P0, [R2+URZ+0x36860], R3 ;  /* 0x03686003020075a7 */ /* 0x001064000800017f */
[----:B-1----:R-:W-:Y:S05]  /*11980*/  @!P0 NANOSLEEP.SYNCS 0x989680 ;  /* 0x009896800000895d */ /* 0x002fea0003900000 */
[----:B------:R-:W1:Y:S02]  /*11990*/  @!P0 SYNCS.PHASECHK.TRANS64 P0, [R2+URZ+0x36860], R3 ;  /* 0x03686003020085a7 */ /* 0x000e64000800007f */
[----:B-1----:R-:W-:Y:S05]  /*119a0*/  @!P0 BRA `(.L_x_3688) ;  /* 0xfffffffc00f08947 */ /* 0x002fea000383ffff */
[----:B------:R-:W-:Y:S05]  /*119b0*/  BRA `(.L_x_3785) ;  /* 0xffffffc400d47947 */ /* 0x000fea000383ffff */
.L_x_3700:
[----:B-1----:R1:W2:Y:S02]  /*119c0*/  SYNCS.PHASECHK.TRANS64.TRYWAIT P0, [R3+URZ+0x36840], R2 ;  /* 0x03684002030075a7 */ /* 0x0022a4000800017f */
[----:B--2---:R-:W-:Y:S05]  /*119d0*/  @!P0 NANOSLEEP.SYNCS 0x989680 ;  /* 0x009896800000895d */ /* 0x004fea0003900000 */
[----:B------:R-:W2:Y:S02]  /*119e0*/  @!P0 SYNCS.PHASECHK.TRANS64 P0, [R3+URZ+0x36840], R2 ;  /* 0x03684002030085a7 */ /* 0x000ea4000800007f */
[----:B--2---:R-:W-:Y:S05]  /*119f0*/  @!P0 BRA `(.L_x_3700) ;  /* 0xfffffffc00f08947 */ /* 0x004fea000383ffff */
[----:B------:R-:W-:Y:S05]  /*11a00*/  BRA `(.L_x_3786) ;  /* 0xffffffcc00b47947 */ /* 0x000fea000383ffff */
.L_x_3708:
[----:B0-----:R0:W1:Y:S02]  /*11a10*/  SYNCS.PHASECHK.TRANS64.TRYWAIT P0, [R2+URZ+0x36860], R3 ;  /* 0x03686003020075a7 */ /* 0x001064000800017f */
[----:B-1----:R-:W-:Y:S05]  /*11a20*/  @!P0 NANOSLEEP.SYNCS 0x989680 ;  /* 0x009896800000895d */ /* 0x002fea0003900000 */
[----:B------:R-:W1:Y:S02]  /*11a30*/  @!P0 SYNCS.PHASECHK.TRANS64 P0, [R2+URZ+0x36860], R3 ;  /* 0x03686003020085a7 */ /* 0x000e64000800007f */
[----:B-1----:R-:W-:Y:S05]  /*11a40*/  @!P0 BRA `(.L_x_3708) ;  /* 0xfffffffc00f08947 */ /* 0x002fea000383ffff */
[----:B------:R-:W-:Y:S05]  /*11a50*/  BRA `(.L_x_3787) ;  /* 0xffffffd000f47947 */ /* 0x000fea000383ffff */
.L_x_3719:
[----:B--2---:R2:W3:Y:S02]  /*11a60*/  SYNCS.PHASECHK.TRANS64.TRYWAIT P0, [R3+URZ+0x36840], R2 ;  /* 0x03684002030075a7 */ /* 0x0044e4000800017f */
[----:B---3--:R-:W-:Y:S05]  /*11a70*/  @!P0 NANOSLEEP.SYNCS 0x989680 ;  /* 0x009896800000895d */ /* 0x008fea0003900000 */
[----:B------:R-:W3:Y:S02]  /*11a80*/  @!P0 SYNCS.PHASECHK.TRANS64 P0, [R3+URZ+0x36840], R2 ;  /* 0x03684002030085a7 */ /* 0x000ee4000800007f */
[----:B---3--:R-:W-:Y:S05]  /*11a90*/  @!P0 BRA `(.L_x_3719) ;  /* 0xfffffffc00f08947 */ /* 0x008fea000383ffff */
[----:B------:R-:W-:Y:S05]  /*11aa0*/  BRA `(.L_x_3788) ;  /* 0xffffffd800ac7947 */ /* 0x000fea000383ffff */
.L_x_3727:
[----:B0-----:R0:W1:Y:S02]  /*11ab0*/  SYNCS.PHASECHK.TRANS64.TRYWAIT P0, [R2+URZ+0x36860], R5 ;  /* 0x03686005020075a7 */ /* 0x001064000800017f */
[----:B-1----:R-:W-:Y:S05]  /*11ac0*/  @!P0 NANOSLEEP.SYNCS 0x989680 ;  /* 0x009896800000895d */ /* 0x002fea0003900000 */
[----:B------:R-:W1:Y:S02]  /*11ad0*/  @!P0 SYNCS.PHASECHK.TRANS64 P0, [R2+URZ+0x36860], R5 ;  /* 0x03686005020085a7 */ /* 0x000e64000800007f */
[----:B-1----:R-:W-:Y:S05]  /*11ae0*/  @!P0 BRA `(.L_x_3727) ;  /* 0xfffffffc00f08947 */ /* 0x002fea000383ffff */
[----:B------:R-:W-:Y:S05]  /*11af0*/  BRA `(.L_x_3789) ;  /* 0xffffffdc00e87947 */ /* 0x000fea000383ffff */
.L_x_3738:
[----:B0-----:R0:W3:Y:S02]  /*11b00*/  SYNCS.PHASECHK.TRANS64.TRYWAIT P0, [R0+URZ+0x36860], R2 ;  /* 0x03686002000075a7 */ /* 0x0010e4000800017f */
[----:B---3--:R-:W-:Y:S05]  /*11b10*/  @!P0 NANOSLEEP.SYNCS 0x989680 ;  /* 0x009896800000895d */ /* 0x008fea0003900000 */
[----:B------:R-:W3:Y:S02]  /*11b20*/  @!P0 SYNCS.PHASECHK.TRANS64 P0, [R0+URZ+0x36860], R2 ;  /* 0x03686002000085a7 */ /* 0x000ee4000800007f */
[----:B---3--:R-:W-:Y:S05]  /*11b30*/  @!P0 BRA `(.L_x_3738) ;  /* 0xfffffffc00f08947 */ /* 0x008fea000383ffff */
[----:B------:R-:W-:Y:S05]  /*11b40*/  BRA `(.L_x_3790) ;  /* 0xffffffe4003c7947 */ /* 0x000fea000383ffff */
.L_x_3747:
[----:B0-----:R0:W1:Y:S02]  /*11b50*/  SYNCS.PHASECHK.TRANS64.TRYWAIT P0, [R0+URZ+0x36820], R3 ;  /* 0x03682003000075a7 */ /* 0x001064000800017f */
[----:B-1----:R-:W-:Y:S05]  /*11b60*/  @!P0 NANOSLEEP.SYNCS 0x989680 ;  /* 0x009896800000895d */ /* 0x002fea0003900000 */
[----:B------:R-:W1:Y:S02]  /*11b70*/  @!P0 SYNCS.PHASECHK.TRANS64 P0, [R0+URZ+0x36820], R3 ;  /* 0x03682003000085a7 */ /* 0x000e64000800007f */
[----:B-1----:R-:W-:Y:S05]  /*11b80*/  @!P0 BRA `(.L_x_3747) ;  /* 0xfffffffc00f08947 */ /* 0x002fea000383ffff */
[----:B------:R-:W-:Y:S05]  /*11b90*/  BRA `(.L_x_3791) ;  /* 0xffffffe800c07947 */ /* 0x000fea000383ffff */
.L_x_3748:
        /* <DEDUP_REMOVED lines=11> */
.L_x_3793:
[----:B------:R-:W-:Y:S05]  /*11c50*/  BSYNC B0 ;  /* 0x0000000000007941 */ /* 0x000fea0003800000 */
.L_x_3792:
[----:B------:R-:W-:Y:S05]  /*11c60*/  BRA `(.L_x_3794) ;  /* 0xffffffe800a87947 */ /* 0x000fea000383ffff */
.L_x_3751:
[----:B------:R-:W-:Y:S01]  /*11c70*/  BSSY B1, `(.L_x_3795) ;  /* 0x0000006000017945 */ /* 0x000fe20003800000 */
[----:B------:R-:W-:-:S07]  /*11c80*/  IMAD.MOV.U32 R15, RZ, RZ, -0x1 ;  /* 0xffffffffff0f7424 */ /* 0x000fce00078e00ff */
[----:B012---:R-:W-:Y:S05]  /*11c90*/  WARPSYNC.COLLECTIVE R15, `(.L_x_3796) ;  /* 0x000000000f0c7348 */ /* 0x007fea0003c00000 */
[----:B------:R-:W-:Y:S02]  /*11ca0*/  ELECT P6, UR62, PT ;  /* 0x00000000003e782f */ /* 0x000fe400038c0000 */
[----:B------:R-:W-:Y:S01]  /*11cb0*/  MOV R14, UR62 ;  /* 0x0000003e000e7c02 */ /* 0x000fe20008000f00 */
[----:B012---:R-:W-:Y:S10]  /*11cc0*/  ENDCOLLECTIVE ;  /* 0x000000000000791b */ /* 0x007ff40003800000 */
.L_x_3796:
[----:B------:R-:W-:Y:S05]  /*11cd0*/  BSYNC B1 ;  /* 0x0000000000017941 */ /* 0x000fea0003800000 */
.L_x_3795:
[----:B------:R-:W-:Y:S05]  /*11ce0*/  BRA `(.L_x_3797) ;  /* 0xffffffe800a07947 */ /* 0x000fea000383ffff */
.L_x_3753:
[----:B0-----:R0:W1:Y:S02]  /*11cf0*/  SYNCS.PHASECHK.TRANS64.TRYWAIT P0, [R6+URZ], R5 ;  /* 0x00000005060075a7 */ /* 0x001064000800017f */
[----:B-1----:R-:W-:Y:S05]  /*11d00*/  @!P0 NANOSLEEP.SYNCS 0x989680 ;  /* 0x009896800000895d */ /* 0x002fea0003900000 */
[----:B------:R-:W1:Y:S02]  /*11d10*/  @!P0 SYNCS.PHASECHK.TRANS64 P0, [R6+URZ], R5 ;  /* 0x00000005060085a7 */ /* 0x000e64000800007f */
[----:B-1----:R-:W-:Y:S05]  /*11d20*/  @!P0 BRA `(.L_x_3753) ;  /* 0xfffffffc00f08947 */ /* 0x002fea000383ffff */
[----:B------:R-:W-:Y:S05]  /*11d30*/  BRA `(.L_x_3798) ;  /* 0xffffffe800d87947 */ /* 0x000fea000383ffff */
.L_x_3754:
[----:B-1----:R1:W3:Y:S02]  /*11d40*/  SYNCS.PHASECHK.TRANS64.TRYWAIT P0, [R7+URZ], R2 ;  /* 0x00000002070075a7 */ /* 0x0022e4000800017f */
[----:B---3--:R-:W-:Y:S05]  /*11d50*/  @!P0 NANOSLEEP.SYNCS 0x989680 ;  /* 0x009896800000895d */ /* 0x008fea0003900000 */
[----:B------:R-:W3:Y:S02]  /*11d60*/  @!P0 SYNCS.PHASECHK.TRANS64 P0, [R7+URZ], R2 ;  /* 0x00000002070085a7 */ /* 0x000ee4000800007f */
[----:B---3--:R-:W-:Y:S05]  /*11d70*/  @!P0 BRA `(.L_x_3754) ;  /* 0xfffffffc00f08947 */ /* 0x008fea000383ffff */
[----:B------:R-:W-:Y:S05]  /*11d80*/  BRA `(.L_x_3799) ;  /* 0xffffffe800cc7947 */ /* 0x000fea000383ffff */
.L_x_3756:
[----:B---3--:R3:W4:Y:S02]  /*11d90*/  SYNCS.PHASECHK.TRANS64.TRYWAIT P0, [R4+URZ], R5 ;  /* 0x00000005040075a7 */ /* 0x008724000800017f */
[----:B----4-:R-:W-:Y:S05]  /*11da0*/  @!P0 NANOSLEEP.SYNCS 0x989680 ;  /* 0x009896800000895d */ /* 0x010fea0003900000 */
[----:B------:R-:W4:Y:S02]  /*11db0*/  @!P0 SYNCS.PHASECHK.TRANS64 P0, [R4+URZ], R5 ;  /* 0x00000005040085a7 */ /* 0x000f24000800007f */
[----:B----4-:R-:W-:Y:S05]  /*11dc0*/  @!P0 BRA `(.L_x_3756) ;  /* 0xfffffffc00f08947 */ /* 0x010fea000383ffff */
[----:B------:R-:W-:Y:S05]  /*11dd0*/  BRA `(.L_x_3800) ;  /* 0xffffffe800d07947 */ /* 0x000fea000383ffff */
.L_x_3801:
        /* <DEDUP_REMOVED lines=10> */
.L_x_15304:


//--------------------- .text._ZN7cutlass13device_kernelIN5flash11enable_sm90INS1_16FlashAttnFwdSm90INS1_25CollectiveMainloopFwdSm90ILi2EN4cute5tupleIJNS5_1CILi1EEES8_S8_EEENS6_IJNS7_ILi128EEENS7_ILi112EEENS7_ILi192EEEEEELi192ENS_6half_tEfNS_4arch4Sm90ELb0ELb0ELb0ELb1ELb0ELb0ELb0ELb1ELb1ELb1ELb0ELb0EEENS1_21CollectiveEpilogueFwdINS6_IJSA_SC_SB_EEES9_SE_SG_Li256ELb1ELb1ELb0ELb0EEENS1_36VarlenDynamicPersistentTileSchedulerILi128ELi112ELi256ELi128ELb0ELb1ELb1ELb0ELb1ELb1EEEEEEEEEvNT_6ParamsE --------------------------
	.section	.text._ZN7cutlass13device_kernelIN5flash11enable_sm90INS1_16FlashAttnFwdSm90INS1_25CollectiveMainloopFwdSm90ILi2EN4cute5tupleIJNS5_1CILi1EEES8_S8_EEENS6_IJNS7_ILi128EEENS7_ILi112EEENS7_ILi192EEEEEELi192ENS_6half_tEfNS_4arch4Sm90ELb0ELb0ELb0ELb1ELb0ELb0ELb0ELb1ELb1ELb1ELb0ELb0EEENS1_21CollectiveEpilogueFwdINS6_IJSA_SC_SB_EEES9_SE_SG_Li256ELb1ELb1ELb0ELb0EEENS1_36VarlenDynamicPersistentTileSchedulerILi128ELi112ELi256ELi128ELb0ELb1ELb1ELb0ELb1ELb1EEEEEEEEEvNT_6ParamsE,"ax",@progbits
	.align	128
.text._ZN7cutlass13device_kernelIN5flash11enable_sm90INS1_16FlashAttnFwdSm90INS1_25CollectiveMainloopFwdSm90ILi2EN4cute5tupleIJNS5_1CILi1EEES8_S8_EEENS6_IJNS7_ILi128EEENS7_ILi112EEENS7_ILi192EEEEEELi192ENS_6half_tEfNS_4arch4Sm90ELb0ELb0ELb0ELb1ELb0ELb0ELb0ELb1ELb1ELb1ELb0ELb0EEENS1_21CollectiveEpilogueFwdINS6_IJSA_SC_SB_EEES9_SE_SG_Li256ELb1ELb1ELb0ELb0EEENS1_36VarlenDynamicPersistentTileSchedulerILi128ELi112ELi256ELi128ELb0ELb1ELb1ELb0ELb1ELb1EEEEEEEEEvNT_6ParamsE:
        .type           _ZN7cutlass13device_kernelIN5flash11enable_sm90INS1_16FlashAttnFwdSm90INS1_25CollectiveMainloopFwdSm90ILi2EN4cute5tupleIJNS5_1CILi1EEES8_S8_EEENS6_IJNS7_ILi128EEENS7_ILi112EEENS7_ILi192EEEEEELi192ENS_6half_tEfNS_4arch4Sm90ELb0ELb0ELb0ELb1ELb0ELb0ELb0ELb1ELb1ELb1ELb0ELb0EEENS1_21CollectiveEpilogueFwdINS6_IJSA_SC_SB_EEES9_SE_SG_Li256ELb1ELb1ELb0ELb0EEENS1_36VarlenDynamicPersistentTileSchedulerILi128ELi112ELi256ELi128ELb0ELb1ELb1ELb0ELb1ELb1EEEEEEEEEvNT_6ParamsE,@function
        .size           _ZN7cutlass13device_kernelIN5flash11enable_sm90INS1_16FlashAttnFwdSm90INS1_25CollectiveMainloopFwdSm90ILi2EN4cute5tupleIJNS5_1CILi1EEES8_S8_EEENS6_IJNS7_ILi128EEENS7_ILi112EEENS7_ILi192EEEEEELi192ENS_6half_tEfNS_4arch4Sm90ELb0ELb0ELb0ELb1ELb0ELb0ELb0ELb1ELb1ELb1ELb0ELb0EEENS1_21CollectiveEpilogueFwdINS6_IJSA_SC_SB_EEES9_SE_SG_Li256ELb1ELb1ELb0ELb0EEENS1_36VarlenDynamicPersistentTileSchedulerILi128ELi112ELi256ELi128ELb0ELb1ELb1ELb0ELb1ELb1EEEEEEEEEvNT_6ParamsE,(.L_x_15305 - _ZN7cutlass13device_kernelIN5flash11enable_sm90INS1_16FlashAttnFwdSm90INS1_25CollectiveMainloopFwdSm90ILi2EN4cute5tupleIJNS5_1CILi1EEES8_S8_EEENS6_IJNS7_ILi128EEENS7_ILi112EEENS7_ILi192EEEEEELi192ENS_6half_tEfNS_4arch4Sm90ELb0ELb0ELb0ELb1ELb0ELb0ELb0ELb1ELb1ELb1ELb0ELb0EEENS1_21CollectiveEpilogueFwdINS6_IJSA_SC_SB_EEES9_SE_SG_Li256ELb1ELb1ELb0ELb0EEENS1_36VarlenDynamicPersistentTileSchedulerILi128ELi112ELi256ELi128ELb0ELb1ELb1ELb0ELb1ELb1EEEEEEEEEvNT_6ParamsE)
        .other          _ZN7cutlass13device_kernelIN5flash11enable_sm90INS1_16FlashAttnFwdSm90INS1_25CollectiveMainloopFwdSm90ILi2EN4cute5tupleIJNS5_1CILi1EEES8_S8_EEENS6_IJNS7_ILi128EEENS7_ILi112EEENS7_ILi192EEEEEELi192ENS_6half_tEfNS_4arch4Sm90ELb0ELb0ELb0ELb1ELb0ELb0ELb0ELb1ELb1ELb1ELb0ELb0EEENS1_21CollectiveEpilogueFwdINS6_IJSA_SC_SB_EEES9_SE_SG_Li256ELb1ELb1ELb0ELb0EEENS1_36VarlenDynamicPersistentTileSchedulerILi128ELi112ELi256ELi128ELb0ELb1ELb1ELb0ELb1ELb1EEEEEEEEEvNT_6ParamsE,@"STO_CUDA_ENTRY STV_DEFAULT"
_ZN7cutlass13device_kernelIN5flash11enable_sm90INS1_16FlashAttnFwdSm90INS1_25CollectiveMainloopFwdSm90ILi2EN4cute5tupleIJNS5_1CILi1EEES8_S8_EEENS6_IJNS7_ILi128EEENS7_ILi112EEENS7_ILi192EEEEEELi192ENS_6half_tEfNS_4arch4Sm90ELb0ELb0ELb0ELb1ELb0ELb0ELb0ELb1ELb1ELb1ELb0ELb0EEENS1_21CollectiveEpilogueFwdINS6_IJSA_SC_SB_EEES9_SE_SG_Li256ELb1ELb1ELb0ELb0EEENS1_36VarlenDynamicPersistentTileSchedulerILi128ELi112ELi256ELi128ELb0ELb1ELb1ELb0ELb1ELb1EEEEEEEEEvNT_6ParamsE:
        /* <DEDUP_REMOVED lines=17> */
.L_x_3803:
[----:B------:R-:W-:Y:S05]  /*0110*/  BSYNC B0 ;  /* 0x0000000000007941 */ /* 0x000fea0003800000 */
.L_x_3802:
        /* <DEDUP_REMOVED lines=40> */
.L_x_3804:
        /* <DEDUP_REMOVED lines=22> */
.L_x_3805:
        /* <DEDUP_REMOVED lines=18> */
.L_x_3806:
        /* <DEDUP_REMOVED lines=22> */
.L_x_3807:
        /* <DEDUP_REMOVED lines=22> */
.L_x_3808:
[----:B0-----:R-:W-:Y:S01]  /*08e0*/  ISETP.NE.AND P0, PT, R2, RZ, PT ;  /* 0x000000ff0200720c */ /* 0x001fe20003f05270 */
[----:B------:R-:W-:Y:S01]  /*08f0*/  IMAD.MOV.U32 R2, RZ, RZ, 0x1 ;  /* 0x00000001ff027424 */ /* 0x000fe200078e00ff */
[----:B------:R-:W-:Y:S01]  /*0900*/  NOP ;  /* 0x0000000000007918 */ /* 0x000fe20000000000 */
[----:B------:R-:W-:-:S03]  /*0910*/  ULDC.64 UR60, c[0x0][0x208] ;  /* 0x00008200003c7ab9 */ /* 0x000fc60000000a00 */
[----:B------:R-:W-:-:S05]  /*0920*/  SEL R2, R2, 0x2, !P0 ;  /* 0x0000000202027807 */ /* 0x000fca0004000000 */
[----:B------:R0:W-:Y:S01]  /*0930*/  STL [R1+0x58], R2 ;  /* 0x0000580201007387 */ /* 0x0001e20000100800 */
[----:B-123--:R-:W-:Y:S06]  /*0940*/  BAR.SYNC.DEFER_BLOCKING 0x0 ;  /* 0x0000000000007b1d */ /* 0x00efec0000010000 */
[----:B------:R-:W-:Y:S05]  /*0950*/  @!P0 BRA `(.L_x_3809) ;  /* 0x000000c000e48947 */ /* 0x000fea0003800000 */
.L_x_3810:
        /* <DEDUP_REMOVED lines=14> */
[----:B------:R-:W2:Y:S01]  /*0a40*/  LDL.LU R10, [R1+0x58] ;  /* 0x00005800010a7983 */ /* 0x000ea20000300800 */
[----:B------:R-:W1:Y:S02]  /*0a50*/  S2R R0, SR_TID.X ;  /* 0x0000000000007919 */ /* 0x000e640000002100 */
[----:B-1----:R-:W-:-:S05]  /*0a60*/  VIADD R220, R0, 0xffffff80 ;  /* 0xffffff8000dc7836 */ /* 0x002fca0000000000 */
[----:B------:R-:W-:-:S04]  /*0a70*/  SHF.R.S32.HI R3, RZ, 0x1f, R220 ;  /* 0x0000001fff037819 */ /* 0x000fc800000114dc */
[CC--:B------:R-:W-:Y:S02]  /*0a80*/  LEA.HI R5, R3.reuse, R220.reuse, RZ, 0x7 ;  /* 0x000000dc03057211 */ /* 0x0c0fe400078f38ff */
[-C--:B0-----:R-:W-:Y:S02]  /*0a90*/  LEA.HI R2, R3, R220.reuse, RZ, 0x5 ;  /* 0x000000dc03027211 */ /* 0x081fe400078f28ff */
[----:B------:R-:W-:Y:S02]  /*0aa0*/  LOP3.LUT R211, R5, 0xffffff80, RZ, 0xc0, !PT ;  /* 0xffffff8005d37812 */ /* 0x000fe400078ec0ff */
[----:B------:R-:W-:Y:S01]  /*0ab0*/  LEA.HI R0, R3, R220, RZ, 0x4 ;  /* 0x000000dc03007211 */ /* 0x000fe200078f20ff */
[----:B------:R-:W-:Y:S02]  /*0ac0*/  IMAD.SHL.U32 R2, R2, 0x20, RZ ;  /* 0x0000002002027824 */ /* 0x000fe400078e00ff */
[----:B------:R-:W-:Y:S01]  /*0ad0*/  IMAD.IADD R211, R220, 0x1, -R211 ;  /* 0x00000001dcd37824 */ /* 0x000fe200078e0ad3 */
[----:B------:R-:W-:-:S02]  /*0ae0*/  SHF.R.S32.HI R9, RZ, 0x4, R0 ;  /* 0x00000004ff097819 */ /* 0x000fc40000011400 */
[----:B------:R-:W-:Y:S02]  /*0af0*/  LOP3.LUT R7, R0, 0x3fffff0, RZ, 0xc0, !PT ;  /* 0x03fffff000077812 */ /* 0x000fe400078ec0ff */
[----:B------:R-:W-:Y:S02]  /*0b00*/  SHF.R.S32.HI R4, RZ, 0x1f, R211 ;  /* 0x0000001fff047819 */ /* 0x000fe400000114d3 */
[----:B------:R-:W-:Y:S01]  /*0b10*/  LOP3.LUT R2, R2, 0xfffffc00, RZ, 0xc0, !PT ;  /* 0xfffffc0002027812 */ /* 0x000fe200078ec0ff */
[----:B------:R-:W-:Y:S01]  /*0b20*/  IMAD.IADD R7, R220, 0x1, -R7 ;  /* 0x00000001dc077824 */ /* 0x000fe200078e0a07 */
[----:B------:R-:W-:Y:S02]  /*0b30*/  LEA.HI R0, R0, R9, RZ, 0x1 ;  /* 0x0000000900007211 */ /* 0x000fe400078f08ff */
[----:B------:R-:W-:Y:S01]  /*0b40*/  LEA.HI R6, R4, R211, RZ, 0x2 ;  /* 0x000000d304067211 */ /* 0x000fe200078f10ff */
[----:B------:R-:W-:Y:S01]  /*0b50*/  IMAD R7, R7, 0x40, R2 ;  /* 0x0000004007077824 */ /* 0x000fe200078e0202 */
[----:B------:R-:W-:-:S02]  /*0b60*/  LOP3.LUT R0, R0, 0x1ffffffe, RZ, 0xc0, !PT ;  /* 0x1ffffffe00007812 */ /* 0x000fc400078ec0ff */
[-C--:B------:R-:W-:Y:S02]  /*0b70*/  LEA.HI R2, R3, R220.reuse, RZ, 0x2 ;  /* 0x000000dc03027211 */ /* 0x080fe400078f10ff */
[----:B------:R-:W-:Y:S01]  /*0b80*/  SHF.R.S32.HI R8, RZ, 0x2, R6 ;  /* 0x00000002ff087819 */ /* 0x000fe20000011406 */
[----:B------:R-:W-:Y:S01]  /*0b90*/  IMAD.IADD R0, R9, 0x1, -R0 ;  /* 0x0000000109007824 */ /* 0x000fe200078e0a00 */
[----:B------:R-:W-:Y:S02]  /*0ba0*/  SHF.R.S32.HI R11, RZ, 0x1f, R6 ;  /* 0x0000001fff0b7819 */ /* 0x000fe40000011406 */
[----:B------:R-:W-:Y:S02]  /*0bb0*/  LOP3.LUT R9, R2, 0xfffffffc, RZ, 0xc0, !PT ;  /* 0xfffffffc02097812 */ /* 0x000fe400078ec0ff */
[----:B------:R-:W-:Y:S02]  /*0bc0*/  LEA.HI R3, R3, R220, RZ, 0x3 ;  /* 0x000000dc03037211 */ /* 0x000fe400078f18ff */
[----:B------:R-:W-:-:S02]  /*0bd0*/  LEA.HI R11, R11, R8, RZ, 0x3 ;  /* 0x000000080b0b7211 */ /* 0x000fc400078f18ff */
[----:B------:R-:W-:Y:S01]  /*0be0*/  SHF.R.S32.HI R212, RZ, 0x7, R5 ;  /* 0x00000007ffd47819 */ /* 0x000fe20000011405 */
[----:B------:R-:W-:Y:S01]  /*0bf0*/  IMAD.IADD R9, R220, 0x1, -R9 ;  /* 0x00000001dc097824 */ /* 0x000fe200078e0a09 */
[----:B------:R-:W-:Y:S02]  /*0c00*/  LOP3.LUT R205, R3, 0xfffffff8, RZ, 0xc0, !PT ;  /* 0xfffffff803cd7812 */ /* 0x000fe400078ec0ff */
[----:B------:R-:W-:Y:S02]  /*0c10*/  LOP3.LUT R11, R11, 0xfffffff8, RZ, 0xc0, !PT ;  /* 0xfffffff80b0b7812 */ /* 0x000fe400078ec0ff */
[----:B------:R-:W-:Y:S02]  /*0c20*/  LEA.HI R4, R4, R211, RZ, 0x5 ;  /* 0x000000d304047211 */ /* 0x000fe400078f28ff */
[----:B------:R-:W-:Y:S01]  /*0c30*/  LEA.HI R5, R5, R212, RZ, 0x1 ;  /* 0x000000d405057211 */ /* 0x000fe200078f08ff */
[----:B------:R-:W-:Y:S01]  /*0c40*/  IMAD R216, R0, 0x8, R7 ;  /* 0x0000000800d87824 */ /* 0x000fe200078e0207 */
[----:B------:R-:W-:Y:S01]  /*0c50*/  LEA.HI R0, R9, R9, RZ, 0x1 ;  /* 0x0000000909007211 */ /* 0x000fe200078f08ff */
[----:B------:R-:W-:Y:S01]  /*0c60*/  IMAD.IADD R205, R220, 0x1, -R205 ;  /* 0x00000001dccd7824 */ /* 0x000fe200078e0acd */
[----:B------:R-:W-:Y:S01]  /*0c70*/  SHF.R.S32.HI R4, RZ, 0x5, R4 ;  /* 0x00000005ff047819 */ /* 0x000fe20000011404 */
[----:B------:R-:W-:Y:S01]  /*0c80*/  IMAD.IADD R11, R8, 0x1, -R11 ;  /* 0x00000001080b7824 */ /* 0x000fe200078e0a0b */
[----:B------:R-:W-:Y:S01]  /*0c90*/  LOP3.LUT R5, R5, 0x3fffffe, RZ, 0xc0, !PT ;  /* 0x03fffffe05057812 */ /* 0x000fe200078ec0ff */
[----:B------:R-:W-:Y:S01]  /*0ca0*/  IMAD.SHL.U32 R18, R205, 0x8, RZ ;  /* 0x00000008cd127824 */ /* 0x000fe200078e00ff */
[----:B------:R-:W-:Y:S01]  /*0cb0*/  LOP3.LUT R6, R6, 0x7ffffffc, RZ, 0xc0, !PT ;  /* 0x7ffffffc06067812 */ /* 0x000fe200078ec0ff */
[----:B------:R-:W-:Y:S01]  /*0cc0*/  IMAD R4, R4, 0x10, R11 ;  /* 0x0000001004047824 */ /* 0x000fe200078e020b */
[----:B------:R-:W-:Y:S01]  /*0cd0*/  LOP3.LUT R0, R0, 0x1ffffffe, RZ, 0xc0, !PT ;  /* 0x1ffffffe00007812 */ /* 0x000fe200078ec0ff */
[----:B------:R-:W-:-:S02]  /*0ce0*/  IMAD.IADD R5, R212, 0x1, -R5 ;  /* 0x00000001d4057824 */ /* 0x000fc400078e0a05 */
[C---:B------:R-:W-:Y:S02]  /*0cf0*/  VIADD R19, R18.reuse, 0x40 ;  /* 0x0000004012137836 */ /* 0x040fe40000000000 */
[----:B------:R-:W-:Y:S02]  /*0d00*/  VIADD R23, R18, 0x80 ;  /* 0x0000008012177836 */ /* 0x000fe40000000000 */
[----:B------:R-:W-:Y:S02]  /*0d10*/  IMAD.MOV.U32 R7, RZ, RZ, -0x2 ;  /* 0xfffffffeff077424 */ /* 0x000fe400078e00ff */
[----:B------:R-:W-:Y:S02]  /*0d20*/  IMAD.IADD R6, R211, 0x1, -R6 ;  /* 0x00000001d3067824 */ /* 0x000fe400078e0a06 */
[----:B------:R-:W-:Y:S02]  /*0d30*/  IMAD.IADD R0, R9, 0x1, -R0 ;  /* 0x0000000109007824 */ /* 0x000fe400078e0a00 */
[----:B------:R-:W-:Y:S01]  /*0d40*/  IMAD R213, R5, 0x40, R4 ;  /* 0x0000004005d57824 */ /* 0x000fe200078e0204 */
[----:B------:R-:W-:Y:S01]  /*0d50*/  CS2R R16, SRZ ;  /* 0x0000000000107805 */ /* 0x000fe2000001ff00 */
[----:B------:R-:W-:Y:S01]  /*0d60*/  IMAD R214, R6, R7, 0x70 ;  /* 0x0000007006d67424 */ /* 0x000fe200078e0207 */
[----:B------:R-:W-:Y:S01]  /*0d70*/  SHF.R.S32.HI R209, RZ, 0x3, R3 ;  /* 0x00000003ffd17819 */ /* 0x000fe20000011403 */
[----:B------:R-:W-:Y:S01]  /*0d80*/  IMAD.MOV.U32 R210, RZ, RZ, RZ ;  /* 0x000000ffffd27224 */ /* 0x000fe200078e00ff */
[----:B------:R-:W-:Y:S01]  /*0d90*/  SHF.R.S32.HI R219, RZ, 0x1f, R18 ;  /* 0x0000001fffdb7819 */ /* 0x000fe20000011412 */
[----:B------:R-:W-:Y:S01]  /*0da0*/  IMAD R215, R0, 0x8, R213 ;  /* 0x0000000800d77824 */ /* 0x000fe200078e02d5 */
[----:B------:R-:W-:-:S02]  /*0db0*/  SHF.R.S32.HI R218, RZ, 0x1f, R19 ;  /* 0x0000001fffda7819 */ /* 0x000fc40000011413 */
[----:B------:R-:W-:Y:S02]  /*0dc0*/  SHF.R.S32.HI R217, RZ, 0x1f, R23 ;  /* 0x0000001fffd97819 */ /* 0x000fe40000011417 */
[----:B--2---:R-:W-:-:S07]  /*0dd0*/  LOP3.LUT R22, R10, 0x1, RZ, 0xfc, !PT ;  /* 0x000000010a167812 */ /* 0x004fce00078efcff */
.L_x_3853:
[----:B0---4-:R-:W0:Y:S01]  /*0de0*/  LDC.64 R2, c[0x0][0xc88] ;  /* 0x00032200ff027b82 */ /* 0x011e220000000a00 */
[----:B------:R-:W-:Y:S01]  /*0df0*/  ULDC.64 UR4, c[0x0][0xa28] ;  /* 0x00028a0000047ab9 */ /* 0x000fe20000000a00 */
[----:B------:R-:W-:Y:S01]  /*0e00*/  IMAD.MOV.U32 R0, RZ, RZ, RZ ;  /* 0x000000ffff007224 */ /* 0x000fe200078e00ff */
[----:B------:R-:W-:Y:S01]  /*0e10*/  ULDC.64 UR6, c[0x0][0xa20] ;  /* 0x0002880000067ab9 */ /* 0x000fe20000000a00 */
[----:B0-----:R-:W-:-:S05]  /*0e20*/  IMAD.WIDE R2, R43, 0x4, R2 ;  /* 0x000000042b027825 */ /* 0x001fca00078e0202 */
[----:B--2---:R-:W2:Y:S01]  /*0e30*/  LDG.E R204, desc[UR60][R2.64] ;  /* 0x0000003c02cc7981 */ /* 0x004ea2000c1e1900 */
[----:B------:R-:W-:-:S04]  /*0e40*/  ISETP.NE.U32.AND P0, PT, RZ, UR4, PT ;  /* 0x00000004ff007c0c */ /* 0x000fc8000bf05070 */
[----:B------:R-:W-:Y:S02]  /*0e50*/  ISETP.NE.AND.EX P0, PT, RZ, UR5, PT, P0 ;  /* 0x00000005ff007c0c */ /* 0x000fe4000bf05300 */
[----:B--2---:R-:W-:-:S11]  /*0e60*/  SHF.R.S32.HI R208, RZ, 0x1f, R204 ;  /* 0x0000001fffd07819 */ /* 0x004fd600000114cc */
[----:B---3--:R-:W-:-:S04]  /*0e70*/  @P0 LEA R4, P1, R204, UR4, 0x2 ;  /* 0x00000004cc040c11 */ /* 0x008fc8000f8210ff */
[----:B------:R-:W-:Y:S01]  /*0e80*/  @P0 LEA.HI.X R5, R204, UR5, R208, 0x2, P1 ;  /* 0x00000005cc050c11 */ /* 0x000fe200088f14d0 */
[----:B------:R-:W-:-:S04]  /*0e90*/  ULDC.64 UR4, c[0x0][0x418] ;  /* 0x0001060000047ab9 */ /* 0x000fc80000000a00 */
[----:B------:R0:W5:Y:S01]  /*0ea0*/  @P0 LDG.E R0, desc[UR60][R4.64] ;  /* 0x0000003c04000981 */ /* 0x000162000c1e1900 */
[----:B------:R-:W-:Y:S01]  /*0eb0*/  ISETP.NE.U32.AND P0, PT, RZ, UR6, PT ;  /* 0x00000006ff007c0c */ /* 0x000fe2000bf05070 */
[----:B------:R-:W-:-:S03]  /*0ec0*/  UISETP.NE.U32.AND UP0, UPT, UR4, URZ, UPT ;  /* 0x0000003f0400728c */ /* 0x000fc6000bf05070 */
[----:B------:R-:W-:Y:S01]  /*0ed0*/  ISETP.NE.AND.EX P0, PT, RZ, UR7, PT, P0 ;  /* 0x00000007ff007c0c */ /* 0x000fe2000bf05300 */
[----:B------:R-:W-:Y:S01]  /*0ee0*/  UISETP.NE.AND.EX UP0, UPT, UR5, URZ, UPT, UP0 ;  /* 0x0000003f0500728c */ /* 0x000fe2000bf05300 */
[----:B------:R-:W-:Y:S02]  /*0ef0*/  ULDC UR4, c[0x0][0x424] ;  /* 0x0001090000047ab9 */ /* 0x000fe40000000800 */
[----:B------:R-:W-:Y:S01]  /*0f00*/  ULDC UR5, c[0x0][0x2f0] ;  /* 0x0000bc0000057ab9 */ /* 0x000fe20000000800 */
[----:B------:R-:W-:-:S04]  /*0f10*/  USEL UR4, UR4, 0x1, UP0 ;  /* 0x0000000104047887 */ /* 0x000fc80008000000 */
[----:B------:R-:W-:-:S04]  /*0f20*/  UIMAD UR4, UR4, UR5, URZ ;  /* 0x00000005040472a4 */ /* 0x000fc8000f8e023f */
[C---:B------:R-:W-:Y:S02]  /*0f30*/  @P0 LEA R2, P1, R204.reuse, UR6, 0x2 ;  /* 0x00000006cc020c11 */ /* 0x040fe4000f8210ff */
[----:B------:R-:W-:Y:S02]  /*0f40*/  IMAD.U32 R83, RZ, RZ, UR4 ;  /* 0x00000004ff537e24 */ /* 0x000fe4000f8e00ff */
[----:B------:R-:W-:-:S05]  /*0f50*/  @P0 LEA.HI.X R3, R204, UR7, R208, 0x2, P1 ;  /* 0x00000007cc030c11 */ /* 0x000fca00088f14d0 */
[----:B------:R0:W5:Y:S01]  /*0f60*/  @P0 LDG.E R83, desc[UR60][R2.64] ;  /* 0x0000003c02530981 */ /* 0x000162000c1e1900 */
[----:B------:R-:W-:Y:S05]  /*0f70*/  @P0 BRA `(.L_x_3811) ;  /* 0x0000000000240947 */ /* 0x000fea0003800000 */
[----:B------:R-:W-:Y:S02]  /*0f80*/  ULDC.64 UR4, c[0x0][0xa08] ;  /* 0x0002820000047ab9 */ /* 0x000fe40000000a00 */
[----:B------:R-:W-:-:S04]  /*0f90*/  ISETP.NE.U32.AND P0, PT, RZ, UR4, PT ;  /* 0x00000004ff007c0c */ /* 0x000fc8000bf05070 */
[----:B------:R-:W-:-:S13]  /*0fa0*/  ISETP.NE.AND.EX P0, PT, RZ, UR5, PT, P0 ;  /* 0x00000005ff007c0c */ /* 0x000fda000bf05300 */
[----:B------:R-:W-:Y:S05]  /*0fb0*/  @!P0 BRA `(.L_x_3811) ;  /* 0x0000000000148947 */ /* 0x000fea0003800000 */
[----:B0-----:R-:W0:Y:S02]  /*0fc0*/  LDC.64 R2, c[0x0][0xa08] ;  /* 0x00028200ff027b82 */ /* 0x001e240000000a00 */
[----:B0-----:R-:W-:-:S05]  /*0fd0*/  IMAD.WIDE R2, R204, 0x4, R2 ;  /* 0x00000004cc027825 */ /* 0x001fca00078e0202 */
[----:B-----5:R-:W2:Y:S04]  /*0fe0*/  LDG.E R83, desc[UR60][R2.64] ;  /* 0x0000003c02537981 */ /* 0x020ea8000c1e1900 */
[----:B------:R-:W2:Y:S02]  /*0ff0*/  LDG.E R4, desc[UR60][R2.64+0x4] ;  /* 0x0000043c02047981 */ /* 0x000ea4000c1e1900 */
[----:B--2---:R-:W-:-:S07]  /*1000*/  IMAD.IADD R83, R4, 0x1, -R83 ;  /* 0x0000000104537824 */ /* 0x004fce00078e0a53 */
.L_x_3811:
[----:B-----5:R-:W-:Y:S01]  /*1010*/  IMAD.IADD R83, R83, 0x1, -R0 ;  /* 0x0000000153537824 */ /* 0x020fe200078e0a00 */
[----:B------:R-:W-:Y:S01]  /*1020*/  PLOP3.LUT P0, PT, PT, PT, PT, 0x80, 0x0 ;  /* 0x000000000000781c */ /* 0x000fe20003f0f070 */
[----:B0-----:R-:W-:Y:S01]  /*1030*/  IMAD.MOV.U32 R2, RZ, RZ, RZ ;  /* 0x000000ffff027224 */ /* 0x001fe200078e00ff */
[----:B------:R-:W-:Y:S01]  /*1040*/  CS2R R20, SRZ ;  /* 0x0000000000147805 */ /* 0x000fe2000001ff00 */
[C---:B------:R-:W-:Y:S01]  /*1050*/  VIADD R3, R83.reuse, 0x6f ;  /* 0x0000006f53037836 */ /* 0x040fe20000000000 */
[----:B------:R-:W-:Y:S01]  /*1060*/  ISETP.GE.AND P1, PT, R83, 0x1, PT ;  /* 0x000000015300780c */ /* 0x000fe20003f26270 */
[----:B------:R-:W-:Y:S01]  /*1070*/  IMAD.MOV.U32 R207, RZ, RZ, R41 ;  /* 0x000000ffffcf7224 */ /* 0x000fe200078e0029 */
[----:B------:R-:W-:Y:S01]  /*1080*/  CS2R R118, SRZ ;  /* 0x0000000000767805 */ /* 0x000fe2000001ff00 */
[----:B------:R-:W-:Y:S01]  /*1090*/  IMAD.HI R2, R3, -0x6db6db6d, R2 ;  /* 0x9249249303027827 */ /* 0x000fe200078e0202 */
[----:B------:R-:W-:Y:S02]  /*10a0*/  CS2R R116, SRZ ;  /* 0x0000000000747805 */ /* 0x000fe4000001ff00 */
[----:B------:R-:W-:-:S02]  /*10b0*/  CS2R R114, SRZ ;  /* 0x0000000000727805 */ /* 0x000fc4000001ff00 */
[----:B------:R-:W-:Y:S01]  /*10c0*/  CS2R R112, SRZ ;  /* 0x0000000000707805 */ /* 0x000fe2000001ff00 */
[----:B------:R-:W-:Y:S01]  /*10d0*/  IMAD.MOV.U32 R206, RZ, RZ, R42 ;  /* 0x000000ffffce7224 */ /* 0x000fe200078e002a */
[----:B------:R-:W-:Y:S02]  /*10e0*/  SHF.R.U32.HI R3, RZ, 0x1f, R2 ;  /* 0x0000001fff037819 */ /* 0x000fe40000011602 */
[----:B------:R-:W-:Y:S02]  /*10f0*/  CS2R R110, SRZ ;  /* 0x00000000006e7805 */ /* 0x000fe4000001ff00 */
[----:B------:R-:W-:Y:S02]  /*1100*/  CS2R R108, SRZ ;  /* 0x00000000006c7805 */ /* 0x000fe4000001ff00 */
[----:B------:R-:W-:Y:S02]  /*1110*/  CS2R R106, SRZ ;  /* 0x00000000006a7805 */ /* 0x000fe4000001ff00 */
[----:B------:R-:W-:-:S02]  /*1120*/  LEA.HI.SX32 R120, R2, R3, 0x1a ;  /* 0x0000000302787211 */ /* 0x000fc400078fd2ff */
[----:B------:R-:W-:Y:S02]  /*1130*/  CS2R R2, SRZ ;  /* 0x0000000000027805 */ /* 0x000fe4000001ff00 */
[----:B------:R-:W-:Y:S02]  /*1140*/  CS2R R104, SRZ ;  /* 0x0000000000687805 */ /* 0x000fe4000001ff00 */
[----:B------:R-:W-:Y:S02]  /*1150*/  CS2R R50, SRZ ;  /* 0x0000000000327805 */ /* 0x000fe4000001ff00 */
[----:B------:R-:W-:Y:S02]  /*1160*/  CS2R R98, SRZ ;  /* 0x0000000000627805 */ /* 0x000fe4000001ff00 */
[----:B------:R-:W-:Y:S01]  /*1170*/  CS2R R100, SRZ ;  /* 0x0000000000647805 */ /* 0x000fe2000001ff00 */
[----:B------:R-:W-:Y:S01]  /*1180*/  IMAD.MOV.U32 R47, RZ, RZ, RZ ;  /* 0x000000ffff2f7224 */ /* 0x000fe200078e00ff */
[----:B------:R-:W-:-:S02]  /*1190*/  CS2R R96, SRZ ;  /* 0x0000000000607805 */ /* 0x000fc4000001ff00 */
[----:B------:R-:W-:Y:S02]  /*11a0*/  CS2R R94, SRZ ;  /* 0x00000000005e7805 */ /* 0x000fe4000001ff00 */
        /* <DEDUP_REMOVED lines=33> */
[----:B------:R-:W-:Y:S01]  /*13c0*/  IMAD.MOV.U32 R28, RZ, RZ, RZ ;  /* 0x000000ffff1c7224 */ /* 0x000fe200078e00ff */
[----:B------:R-:W-:Y:S01]  /*13d0*/  CS2R R6, SRZ ;  /* 0x0000000000067805 */ /* 0x000fe2000001ff00 */
[----:B------:R-:W-:Y:S01]  /*13e0*/  IMAD.MOV.U32 R138, RZ, RZ, RZ ;  /* 0x000000ffff8a7224 */ /* 0x000fe200078e00ff */
        /* <DEDUP_REMOVED lines=32> */
.L_x_3813:
[----:B------:R-:W0:Y:S01]  /*15f0*/  S2UR UR5, SR_CgaCtaId ;  /* 0x00000000000579c3 */ /* 0x000e220000008800 */
[----:B------:R-:W-:Y:S01]  /*1600*/  LEA.HI R0, R210, R210, RZ, 0x1 ;  /* 0x000000d2d2007211 */ /* 0x000fe200078f08ff */
[----:B------:R-:W-:Y:S01]  /*1610*/  UMOV UR4, 0x400 ;  /* 0x0000040000047882 */ /* 0x000fe20000000000 */
[----:B------:R-:W-:Y:S01]  /*1620*/  BSSY B0, `(.L_x_3814) ;  /* 0x0000009000007945 */ /* 0x000fe20003800000 */
[----:B------:R-:W-:Y:S02]  /*1630*/  ISETP.NE.AND P0, PT, R22, 0x3, PT ;  /* 0x000000031600780c */ /* 0x000fe40003f05270 */
[----:B------:R-:W-:-:S05]  /*1640*/  LOP3.LUT R3, R0, 0xfffffffe, RZ, 0xc0, !PT ;  /* 0xfffffffe00037812 */ /* 0x000fca00078ec0ff */
[----:B------:R-:W-:-:S05]  /*1650*/  IMAD.IADD R0, R210, 0x1, -R3 ;  /* 0x00000001d2007824 */ /* 0x000fca00078e0a03 */
[----:B------:R-:W-:Y:S01]  /*1660*/  SHF.L.U32 R0, R0, 0x1f, RZ ;  /* 0x0000001f00007819 */ /* 0x000fe200000006ff */
[----:B0-----:R-:W-:-:S06]  /*1670*/  ULEA UR4, UR5, UR4, 0x18 ;  /* 0x0000000405047291 */ /* 0x001fcc000f8ec03f */
[----:B------:R-:W-:-:S04]  /*1680*/  IMAD.U32 R5, RZ, RZ, UR4 ;  /* 0x00000004ff057e24 */ /* 0x000fc8000f8e00ff */
[----:B------:R-:W0:Y:S02]  /*1690*/  SYNCS.PHASECHK.TRANS64.TRYWAIT P1, [R5+URZ+0x36800], R0 ;  /* 0x03680000050075a7 */ /* 0x000e24000802017f */
[----:B0-----:R-:W-:Y:S05]  /*16a0*/  @!P1 BRA `(.L_x_3815) ;  /* 0x0000011800ec9947 */ /* 0x001fea0003800000 */
.L_x_3982:
[----:B------:R-:W-:Y:S05]  /*16b0*/  BSYNC B0 ;  /* 0x0000000000007941 */ /* 0x000fea0003800000 */
.L_x_3814:
[----:B------:R-:W-:Y:S05]  /*16c0*/  @!P0 BRA `(.L_x_3816) ;  /* 0x0000000000048947 */ /* 0x000fea0003800000 */
[----:B------:R-:W-:Y:S01]  /*16d0*/  BPT.TRAP 0x1 ;  /* 0x000000040000795c */ /* 0x000fe20000300000 */
.L_x_3816:
[----:B------:R-:W-:Y:S01]  /*16e0*/  IMAD R2, R16, 0x8, R5 ;  /* 0x0000000810027824 */ /* 0x000fe200078e0205 */
[----:B------:R-:W-:-:S04]  /*16f0*/  SHF.L.U32 R3, R17, 0x1f, RZ ;  /* 0x0000001f11037819 */ /* 0x000fc800000006ff */
[----:B------:R1:W2:Y:S01]  /*1700*/  SYNCS.PHASECHK.TRANS64.TRYWAIT P2, [R2+URZ+0x36830], R3 ;  /* 0x03683003020075a7 */ /* 0x0002a2000804017f */
[----:B------:R-:W-:Y:S05]  /*1710*/  @!P0 BRA `(.L_x_3817) ;  /* 0x0000000000048947 */ /* 0x000fea0003800000 */
[----:B------:R-:W-:Y:S01]  /*1720*/  BPT.TRAP 0x1 ;  /* 0x000000040000795c */ /* 0x000fe20000300000 */
.L_x_3817:
[----:B0-----:R-:W0:Y:S01]  /*1730*/  S2R R0, SR_TID.X ;  /* 0x0000000000007919 */ /* 0x001e220000002100 */
[----:B------:R-:W-:Y:S01]  /*1740*/  IMAD.MOV.U32 R119, RZ, RZ, RZ ;  /* 0x000000ffff777224 */ /* 0x000fe200078e00ff */
[----:B0-----:R-:W-:Y:S01]  /*1750*/  LOP3.LUT P1, RZ, R0, 0x7f, RZ, 0xc0, !PT ;  /* 0x0000007f00ff7812 */ /* 0x001fe2000782c0ff */
[----:B--2---:R-:W-:-:S12]  /*1760*/  @P2 BRA `(.L_x_3818) ;  /* 0x0000000000082947 */ /* 0x004fd80003800000 */
[----:B------:R-:W0:Y:S02]  /*1770*/  SYNCS.PHASECHK.TRANS64.TRYWAIT P2, [R2+URZ+0x36830], R3 ;  /* 0x03683003020075a7 */ /* 0x000e24000804017f */
[----:B0-----:R-:W-:Y:S05]  /*1780*/  @!P2 BRA `(.L_x_3819) ;  /* 0x0000011800c8a947 */ /* 0x001fea0003800000 */
.L_x_3818:
[----:B------:R-:W-:Y:S05]  /*1790*/  WARPSYNC.ALL ;  /* 0x0000000000007948 */ /* 0x000fea0003800000 */
[----:B------:R-:W-:Y:S01]  /*17a0*/  VIADD R0, R5, 0x21400 ;  /* 0x0002140005007836 */ /* 0x000fe20000000000 */
[----:B------:R-:W-:Y:S01]  /*17b0*/  ULOP3.LUT UR8, UR36, 0x10000, URZ, 0xfc, !UPT ;  /* 0x0001000024087892 */ /* 0x000fe2000f8efc3f */
[----:B------:R-:W-:Y:S01]  /*17c0*/  WARPGROUP.ARRIVE ;  /* 0x00000000000079c5 */ /* 0x000fe20000000000 */
[----:B------:R-:W-:Y:S01]  /*17d0*/  UMOV UR9, 0x40000040 ;  /* 0x4000004000097882 */ /* 0x000fe20000000000 */
[----:B------:R-:W-:Y:S01]  /*17e0*/  UMOV UR11, 0x40000040 ;  /* 0x40000040000b7882 */ /* 0x000fe20000000000 */
[----:B------:R-:W-:Y:S01]  /*17f0*/  SHF.R.U32.HI R0, RZ, 0x4, R0 ;  /* 0x00000004ff007819 */ /* 0x000fe20000011600 */
[----:B------:R-:W-:Y:S01]  /*1800*/  UMOV UR5, UR9 ;  /* 0x0000000900057c82 */ /* 0x000fe20008000000 */
[----:B------:R-:W-:Y:S01]  /*1810*/  UMOV UR7, 0x40000040 ;  /* 0x4000004000077882 */ /* 0x000fe20000000000 */
[----:B------:R-:W-:Y:S01]  /*1820*/  UMOV UR4, UR8 ;  /* 0x0000000800047c82 */ /* 0x000fe20008000000 */
[----:B------:R-:W-:Y:S01]  /*1830*/  LOP3.LUT R0, R0, 0x3fff, RZ, 0xc0, !PT ;  /* 0x00003fff00007812 */ /* 0x000fe200078ec0ff */
[----:B------:R-:W-:Y:S01]  /*1840*/  UMOV UR12, UR8 ;  /* 0x00000008000c7c82 */ /* 0x000fe20008000000 */
[----:B------:R-:W-:Y:S01]  /*1850*/  UMOV UR13, UR9 ;  /* 0x00000009000d7c82 */ /* 0x000fe20008000000 */
[----:B------:R-:W-:Y:S01]  /*1860*/  UMOV UR15, 0x40000040 ;  /* 0x40000040000f7882 */ /* 0x000fe20000000000 */
[----:B------:R-:W-:Y:S01]  /*1870*/  LOP3.LUT R9, R0, 0x10000, RZ, 0xfc, !PT ;  /* 0x0001000000097812 */ /* 0x000fe200078efcff */
[----:B------:R-:W-:Y:S01]  /*1880*/  UMOV UR16, UR8 ;  /* 0x0000000800107c82 */ /* 0x000fe20008000000 */
[----:B------:R-:W-:Y:S01]  /*1890*/  UMOV UR17, UR9 ;  /* 0x0000000900117c82 */ /* 0x000fe20008000000 */
[----:B------:R-:W-:Y:S01]  /*18a0*/  UMOV UR19, 0x40000040 ;  /* 0x4000004000137882 */ /* 0x000fe20000000000 */
[----:B------:R-:W-:Y:S01]  /*18b0*/  UMOV UR20, UR8 ;  /* 0x0000000800147c82 */ /* 0x000fe20008000000 */
[----:B------:R-:W-:Y:S01]  /*18c0*/  IMAD R0, R16, 0xa80, R9 ;  /* 0x00000a8010007824 */ /* 0x000fe200078e0209 */
[----:B------:R-:W-:Y:S01]  /*18d0*/  UMOV UR21, UR9 ;  /* 0x0000000900157c82 */ /* 0x000fe20008000000 */
[----:B------:R-:W-:Y:S01]  /*18e0*/  UMOV UR23, 0x40000040 ;  /* 0x4000004000177882 */ /* 0x000fe20000000000 */
[----:B------:R-:W-:Y:S01]  /*18f0*/  UMOV UR27, 0x40000040 ;  /* 0x40000040001b7882 */ /* 0x000fe20000000000 */
        /* <DEDUP_REMOVED lines=9> */
[----:B01----:R-:W-:Y:S01]  /*1990*/  IMAD.IADD R3, R214, 0x1, R83 ;  /* 0x00000001d6037824 */ /* 0x003fe200078e0253 */
[----:B------:R-:W-:Y:S01]  /*19a0*/  P2R R80, PR, RZ, 0x2 ;  /* 0x00000002ff507803 */ /* 0x000fe20000000000 */
[----:B------:R-:W-:Y:S01]  /*19b0*/  IMAD.MOV.U32 R118, RZ, RZ, R119 ;  /* 0x000000ffff767224 */ /* 0x000fe200078e0077 */
[----:B------:R-:W-:Y:S01]  /*19c0*/  P2R R82, PR, RZ, 0x1 ;  /* 0x00000001ff527803 */ /* 0x000fe20000000000 */
[----:B------:R-:W-:Y:S01]  /*19d0*/  IMAD R3, R120, -0x70, R3 ;  /* 0xffffff9078037824 */ /* 0x000fe200078e0203 */
[----:B------:R-:W-:Y:S01]  /*19e0*/  HGMMA.64x16x16.F32 R72, gdesc[UR8], RZ, !UPT, gsb0 ;  /* 0x00200000084879f0 */ /* 0x000fe2000c0008ff */
[----:B------:R-:W-:Y:S01]  /*19f0*/  UIADD3 UR6, UR10, 0x80, URZ ;  /* 0x000000800a067890 */ /* 0x000fe2000fffe03f */
[--C-:B------:R-:W-:Y:S01]  /*1a00*/  IMAD.MOV.U32 R116, RZ, RZ, R119.reuse ;  /* 0x000000ffff747224 */ /* 0x100fe200078e0077 */
[----:B------:R-:W-:Y:S01]  /*1a10*/  UIADD3 UR14, UR10, 0x180, URZ ;  /* 0x000001800a0e7890 */ /* 0x000fe2000fffe03f */
[C---:B------:R-:W-:Y:S01]  /*1a20*/  ISETP.GT.AND P2, PT, R3.reuse, RZ, PT ;  /* 0x000000ff0300720c */ /* 0x040fe20003f44270 */
[----:B------:R-:W-:Y:S01]  /*1a30*/  UIADD3 UR18, UR10, 0x200, URZ ;  /* 0x000002000a127890 */ /* 0x000fe2000fffe03f */
[C---:B------:R-:W-:Y:S01]  /*1a40*/  ISETP.GT.AND P3, PT, R3.reuse, 0x1, PT ;  /* 0x000000010300780c */ /* 0x040fe20003f64270 */
        /* <DEDUP_REMOVED lines=9> */
[----:B------:R-:W-:Y:S01]  /*1ae0*/  ISETP.GT.AND P0, PT, R3, 0x50, PT ;  /* 0x000000500300780c */ /* 0x000fe20003f04270 */
[----:B------:R-:W-:Y:S01]  /*1af0*/  UIADD3 UR38, UR10, 0x502, URZ ;  /* 0x000005020a267890 */ /* 0x000fe2000fffe03f */
[--C-:B------:R-:W-:Y:S01]  /*1b00*/  IMAD.MOV.U32 R114, RZ, RZ, R119.reuse ;  /* 0x000000ffff727224 */ /* 0x100fe200078e0077 */
        /* <DEDUP_REMOVED lines=39> */
[----:B------:R-:W-:Y:S01]  /*1d80*/  UMOV UR13, 0x40000040 ;  /* 0x40000040000d7882 */ /* 0x000fe20000000000 */
[----:B------:R-:W-:Y:S01]  /*1d90*/  UMOV UR15, 0x40000040 ;  /* 0x40000040000f7882 */ /* 0x000fe20000000000 */
        /* <DEDUP_REMOVED lines=429> */
[----:B------:R-:W-:Y:S01]  /*3870*/  UMOV UR52, UR11 ;  /* 0x0000000b00347c82 */ /* 0x000fe20008000000 */
[----:B------:R-:W-:Y:S01]  /*3880*/  UMOV UR53, 0x40000040 ;  /* 0x4000004000357882 */ /* 0x000fe20000000000 */
[----:B------:R-:W-:Y:S01]  /*3890*/  UMOV UR55, 0x40000040 ;  /* 0x4000004000377882 */ /* 0x000fe20000000000 */
        /* <DEDUP_REMOVED lines=22> */
[--C-:B------:R-:W-:Y:S01]  /*3a00*/  IMAD.MOV.U32 R76, RZ, RZ, R119.reuse ;  /* 0x000000ffff4c7224 */ /* 0x100fe200078e0077 */
[----:B------:R-:W-:Y:S01]  /*3a10*/  FSEL R77, R77, -INF , P5 ;  /* 0xff8000004d4d7808 */ /* 0x000fe20002800000 */
[----:B------:R-:W-:Y:S01]  /*3a20*/  IMAD.MOV.U32 R74, RZ, RZ, R119 ;  /* 0x000000ffff4a7224 */ /* 0x000fe200078e0077 */
[----:B------:R-:W-:-:S02]  /*3a30*/  ISETP.GT.AND P2, PT, R3, 0x10, PT ;  /* 0x000000100300780c */ /* 0x000fc40003f44270 */
        /* <DEDUP_REMOVED lines=23> */
[----:B------:R-:W-:-:S02]  /*3bb0*/  FSEL R69, R69, -INF , P5 ;  /* 0xff80000045457808 */ /* 0x000fc40002800000 */
[----:B------:R-:W-:Y:S02]  /*3bc0*/  ISETP.GT.AND P2, PT, R3, 0x20, PT ;  /* 0x000000200300780c */ /* 0x000fe40003f44270 */
        /* <DEDUP_REMOVED lines=38> */
[----:B------:R-:W-:Y:S01]  /*3e30*/  UMOV UR54, UR4 ;  /* 0x0000000400367c82 */ /* 0x000fe20008000000 */
[----:B------:R-:W-:Y:S01]  /*3e40*/  UMOV UR55, 0x40000040 ;  /* 0x4000004000377882 */ /* 0x000fe20000000000 */
[----:B------:R-:W-:Y:S01]  /*3e50*/  FSEL R49, R62, -INF , P5 ;  /* 0xff8000003e317808 */ /* 0x000fe20002800000 */
[----:B------:R-:W-:Y:S01]  /*3e60*/  ULDC UR4, c[0x0][0x988] ;  /* 0x0002620000047ab9 */ /* 0x000fe20000000800 */
[----:B------:R-:W-:Y:S01]  /*3e70*/  ISETP.GT.AND P5, PT, R3, 0x39, PT ;  /* 0x000000390300780c */ /* 0x000fe20003fa4270 */
[--C-:B------:R-:W-:Y:S01]  /*3e80*/  IMAD.MOV.U32 R62, RZ, RZ, R119.reuse ;  /* 0x000000ffff3e7224 */ /* 0x100fe200078e0077 */
[----:B------:R-:W-:Y:S01]  /*3e90*/  FSEL R103, R52, -INF , P6 ;  /* 0xff80000034677808 */ /* 0x000fe20003000000 */
[----:B------:R-:W-:Y:S01]  /*3ea0*/  IMAD.MOV.U32 R52, RZ, RZ, R119 ;  /* 0x000000ffff347224 */ /* 0x000fe200078e0077 */
[----:B------:R-:W-:-:S02]  /*3eb0*/  FMNMX.FTZ R0, R101, R0, !PT ;  /* 0x0000000065007209 */ /* 0x000fc40007810000 */
[----:B------:R-:W-:Y:S02]  /*3ec0*/  FSEL R105, R53, -INF , P5 ;  /* 0xff80000035697808 */ /* 0x000fe40002800000 */
[----:B------:R-:W-:Y:S02]  /*3ed0*/  FMNMX.FTZ R0, R103, R0, !PT ;  /* 0x0000000067007209 */ /* 0x000fe40007810000 */
[----:B------:R-:W-:Y:S01]  /*3ee0*/  FSEL R53, R50, -INF , P3 ;  /* 0xff80000032357808 */ /* 0x000fe20001800000 */
[----:B------:R-:W-:Y:S01]  /*3ef0*/  IMAD.MOV.U32 R50, RZ, RZ, R119 ;  /* 0x000000ffff327224 */ /* 0x000fe200078e0077 */
[----:B------:R-:W-:Y:S02]  /*3f00*/  ISETP.GT.AND P3, PT, R3, 0x41, PT ;  /* 0x000000410300780c */ /* 0x000fe40003f64270 */
[----:B------:R-:W-:Y:S02]  /*3f10*/  FMNMX.FTZ R0, R105, R0, !PT ;  /* 0x0000000069007209 */ /* 0x000fe40007810000 */
[----:B------:R-:W-:-:S02]  /*3f20*/  FSEL R51, R51, -INF , P2 ;  /* 0xff80000033337808 */ /* 0x000fc40001000000 */
[----:B------:R-:W-:Y:S02]  /*3f30*/  ISETP.GT.AND P2, PT, R3, 0x48, PT ;  /* 0x000000480300780c */ /* 0x000fe40003f44270 */
        /* <DEDUP_REMOVED lines=8> */
[----:B------:R-:W-:Y:S01]  /*3fc0*/  UIADD3 UR54, UR10, 0xa06, URZ ;  /* 0x00000a060a367890 */ /* 0x000fe2000fffe03f */
[----:B------:R-:W-:Y:S01]  /*3fd0*/  FSEL R111, R44, -INF , P2 ;  /* 0xff8000002c6f7808 */ /* 0x000fe20001000000 */
[----:B------:R-:W-:Y:S01]  /*3fe0*/  UMOV UR55, 0x40000040 ;  /* 0x4000004000377882 */ /* 0x000fe20000000000 */
[----:B------:R-:W-:Y:S01]  /*3ff0*/  FMNMX.FTZ R0, R109, R0, !PT ;  /* 0x000000006d007209 */ /* 0x000fe20007810000 */
[----:B------:R-:W-:Y:S01]  /*4000*/  IMAD.MOV.U32 R44, RZ, RZ, R119 ;  /* 0x000000ffff2c7224 */ /* 0x000fe200078e0077 */
[----:B------:R-:W-:Y:S02]  /*4010*/  FSEL R113, R45, -INF , P1 ;  /* 0xff8000002d717808 */ /* 0x000fe40000800000 */
[----:B------:R-:W-:Y:S02]  /*4020*/  FMNMX.FTZ R0, R111, R0, !PT ;  /* 0x000000006f007209 */ /* 0x000fe40007810000 */
[----:B------:R-:W-:-:S02]  /*4030*/  ISETP.GT.AND P1, PT, R3, 0x51, PT ;  /* 0x000000510300780c */ /* 0x000fc40003f24270 */
[----:B------:R-:W-:Y:S02]  /*4040*/  FMNMX.FTZ R0, R113, R0, !PT ;  /* 0x0000000071007209 */ /* 0x000fe40007810000 */
[----:B------:R-:W-:Y:S02]  /*4050*/  FSEL R43, R43, -INF , P3 ;  /* 0xff8000002b2b7808 */ /* 0x000fe40001800000 */
[C---:B------:R-:W-:Y:S02]  /*4060*/  ISETP.GT.AND P3, PT, R3.reuse, 0x60, PT ;  /* 0x000000600300780c */ /* 0x040fe40003f64270 */
[----:B------:R-:W-:Y:S01]  /*4070*/  FSEL R45, R42, -INF , P4 ;  /* 0xff8000002a2d7808 */ /* 0x000fe20002000000 */
[--C-:B------:R-:W-:Y:S01]  /*4080*/  IMAD.MOV.U32 R42, RZ, RZ, R119.reuse ;  /* 0x000000ffff2a7224 */ /* 0x100fe200078e0077 */
[C---:B------:R-:W-:Y:S02]  /*4090*/  ISETP.GT.AND P4, PT, R3.reuse, 0x61, PT ;  /* 0x000000610300780c */ /* 0x040fe40003f84270 */
[----:B------:R-:W-:Y:S01]  /*40a0*/  FSEL R41, R54, -INF , P6 ;  /* 0xff80000036297808 */ /* 0x000fe20003000000 */
[----:B------:R-:W-:Y:S01]  /*40b0*/  IMAD.MOV.U32 R54, RZ, RZ, R119 ;  /* 0x000000ffff367224 */ /* 0x000fe200078e0077 */
[----:B------:R-:W-:-:S02]  /*40c0*/  ISETP.GT.AND P6, PT, R3, 0x69, PT ;  /* 0x000000690300780c */ /* 0x000fc40003fc4270 */
[----:B------:R-:W-:Y:S01]  /*40d0*/  P2R R20, PR, RZ, 0x2 ;  /* 0x00000002ff147803 */ /* 0x000fe20000000000 */
[----:B------:R-:W-:Y:S02]  /*40e0*/  WARPGROUP.DEPBAR.LE gsb0, 0x0 ;  /* 0x00008000000079c5 */ /* 0x000fe40000010000 */
[----:B------:R-:W-:Y:S01]  /*40f0*/  WARPGROUP.ARRIVE ;  /* 0x00000000000079c5 */ /* 0x000fe20000000000 */
[----:B------:R-:W-:Y:S02]  /*4100*/  FSEL R115, R32, -INF , P0 ;  /* 0xff80000020737808 */ /* 0x000fe40000000000 */
[----:B------:R-:W-:Y:S02]  /*4110*/  ISETP.GT.AND P0, PT, R3, 0x58, PT ;  /* 0x000000580300780c */ /* 0x000fe40003f04270 */
[----:B------:R-:W-:Y:S01]  /*4120*/  FSEL R117, R33, -INF , P1 ;  /* 0xff80000021757808 */ /* 0x000fe20000800000 */
[----:B------:R-:W-:Y:S01]  /*4130*/  HGMMA.64x16x16.F32 R24, gdesc[UR52], R24, gsb0 ;  /* 0x00200000341879f0 */ /* 0x000fe20008000818 */
[----:B------:R-:W-:-:S02]  /*4140*/  FMNMX.FTZ R0, R115, R0, !PT ;  /* 0x0000000073007209 */ /* 0x000fc40007810000 */
[----:B------:R-:W-:Y:S01]  /*4150*/  FSEL R33, R46, -INF , P2 ;  /* 0xff8000002e217808 */ /* 0x000fe20001000000 */
[----:B------:R-:W-:Y:S01]  /*4160*/  IMAD.MOV.U32 R46, RZ, RZ, R119 ;  /* 0x000000ffff2e7224 */ /* 0x000fe200078e0077 */
[----:B------:R-:W-:Y:S02]  /*4170*/  ISETP.GT.AND P2, PT, R3, 0x59, PT ;  /* 0x000000590300780c */ /* 0x000fe40003f44270 */
[----:B------:R-:W-:Y:S02]  /*4180*/  FSEL R121, R36, -INF , P0 ;  /* 0xff80000024797808 */ /* 0x000fe40000000000 */
[----:B------:R-:W-:Y:S02]  /*4190*/  FMNMX.FTZ R0, R117, R0, !PT ;  /* 0x0000000075007209 */ /* 0x000fe40007810000 */
[----:B------:R-:W-:Y:S02]  /*41a0*/  FSEL R123, R37, -INF , P2 ;  /* 0xff800000257b7808 */ /* 0x000fe40001000000 */
[----:B------:R-:W-:-:S02]  /*41b0*/  FMNMX.FTZ R0, R121, R0, !PT ;  /* 0x0000000079007209 */ /* 0x000fc40007810000 */
[----:B------:R-:W-:Y:S02]  /*41c0*/  P2R R14, PR, RZ, 0x1 ;  /* 0x00000001ff0e7803 */ /* 0x000fe40000000000 */
[----:B------:R-:W-:Y:S02]  /*41d0*/  FMNMX.FTZ R0, R123, R0, !PT ;  /* 0x000000007b007209 */ /* 0x000fe40007810000 */
[C---:B------:R-:W-:Y:S02]  /*41e0*/  ISETP.GT.AND P0, PT, R3.reuse, 0x49, PT ;  /* 0x000000490300780c */ /* 0x040fe40003f04270 */
[----:B------:R-:W-:Y:S02]  /*41f0*/  ISETP.GT.AND P1, PT, R3, 0x50, PT ;  /* 0x000000500300780c */ /* 0x000fe40003f24270 */
[----:B------:R-:W-:Y:S02]  /*4200*/  FSEL R57, R47, -INF , P0 ;  /* 0xff8000002f397808 */ /* 0x000fe40000000000 */
[----:B------:R-:W-:-:S02]  /*4210*/  FSEL R37, R34, -INF , P1 ;  /* 0xff80000022257808 */ /* 0x000fc40000800000 */
[----:B------:R-:W-:Y:S02]  /*4220*/  ISETP.NE.AND P1, PT, R20, RZ, PT ;  /* 0x000000ff1400720c */ /* 0x000fe40003f25270 */
[----:B------:R-:W-:Y:S02]  /*4230*/  P2R R12, PR, RZ, 0x4 ;  /* 0x00000004ff0c7803 */ /* 0x000fe40000000000 */
[----:B------:R-:W-:Y:S02]  /*4240*/  ISETP.NE.AND P0, PT, R14, RZ, PT ;  /* 0x000000ff0e00720c */ /* 0x000fe40003f05270 */
        /* <DEDUP_REMOVED lines=48> */
[----:B------:R-:W-:Y:S01]  /*4550*/  MUFU.EX2 R25, R25 ;  /* 0x0000001900197308 */ /* 0x000fe20000000800 */
[----:B------:R-:W-:Y:S01]  /*4560*/  FMNMX.FTZ R6, R41, R6, !PT ;  /* 0x0000000629067209 */ /* 0x000fe20007810000 */
[-CC-:B------:R-:W-:Y:S01]  /*4570*/  FFMA.FTZ R196, R87, R0.reuse, -R10.reuse ;  /* 0x0000000057c47223 */ /* 0x180fe2000001080a */
[----:B------:R-:W-:Y:S01]  /*4580*/  FSEL R77, R30, -INF , P5 ;  /* 0xff8000001e4d7808 */ /* 0x000fe20002800000 */
[--C-:B------:R-:W-:Y:S01]  /*4590*/  FFMA.FTZ R61, R65, R0, -R10.reuse ;  /* 0x00000000413d7223 */ /* 0x100fe2000001080a */
[----:B------:R-:W-:Y:S01]  /*45a0*/  FMNMX.FTZ R6, R55, R6, !PT ;  /* 0x0000000637067209 */ /* 0x000fe20007810000 */
[-CC-:B------:R-:W-:Y:S01]  /*45b0*/  FFMA.FTZ R198, R89, R0.reuse, -R10.reuse ;  /* 0x0000000059c67223 */ /* 0x180fe2000001080a */
[--C-:B------:R-:W-:Y:S01]  /*45c0*/  FFMA.FTZ R65, R69, R0, -R10.reuse ;  /* 0x0000000045417223 */ /* 0x100fe2000001080a */
[----:B------:R-:W0:Y:S01]  /*45d0*/  MUFU.EX2 R200, R200 ;  /* 0x000000c800c87308 */ /* 0x000e220000000800 */
        /* <DEDUP_REMOVED lines=22> */
[--C-:B------:R-:W-:Y:S01]  /*4740*/  FFMA.FTZ R121, R121, R0, -R10.reuse ;  /* 0x0000000079797223 */ /* 0x100fe2000001080a */
[----:B------:R-:W4:Y:S01]  /*4750*/  MUFU.EX2 R196, R196 ;  /* 0x000000c400c47308 */ /* 0x000f220000000800 */
[----:B------:R-:W-:Y:S01]  /*4760*/  FMNMX.FTZ R6, R29, R6, !PT ;  /* 0x000000061d067209 */ /* 0x000fe20007810000 */
[-CC-:B------:R-:W-:Y:S01]  /*4770*/  FFMA.FTZ R123, R123, R0.reuse, -R10.reuse ;  /* 0x000000007b7b7223 */ /* 0x180fe2000001080a */
[-CC-:B------:R-:W-:Y:S01]  /*4780*/  FFMA.FTZ R125, R125, R0.reuse, -R10.reuse ;  /* 0x000000007d7d7223 */ /* 0x180fe2000001080a */
[--C-:B------:R-:W-:Y:S01]  /*4790*/  FFMA.FTZ R127, R127, R0, -R10.reuse ;  /* 0x000000007f7f7223 */ /* 0x100fe2000001080a */
[----:B------:R-:W-:Y:S01]  /*47a0*/  FMNMX.FTZ R6, R39, R6, !PT ;  /* 0x0000000627067209 */ /* 0x000fe20007810000 */
[-CC-:B------:R-:W-:Y:S01]  /*47b0*/  FFMA.FTZ R129, R129, R0.reuse, -R10.reuse ;  /* 0x0000000081817223 */ /* 0x180fe2000001080a */
[----:B------:R-:W-:Y:S01]  /*47c0*/  FFMA.FTZ R10, R131, R0, -R10 ;  /* 0x00000000830a7223 */ /* 0x000fe2000001080a */
[----:B------:R-:W5:Y:S01]  /*47d0*/  MUFU.EX2 R61, R61 ;  /* 0x0000003d003d7308 */ /* 0x000f620000000800 */
[----:B------:R-:W-:Y:S01]  /*47e0*/  FMNMX.FTZ R6, R73, R6, !PT ;  /* 0x0000000649067209 */ /* 0x000fe20007810000 */
[----:B------:R-:W-:-:S02]  /*47f0*/  IMAD.MOV.U32 R95, RZ, RZ, R119 ;  /* 0x000000ffff5f7224 */ /* 0x000fc400078e0077 */
[--C-:B------:R-:W-:Y:S01]  /*4800*/  IMAD.MOV.U32 R93, RZ, RZ, R119.reuse ;  /* 0x000000ffff5d7224 */ /* 0x100fe200078e0077 */
[----:B------:R-:W-:Y:S01]  /*4810*/  FMNMX.FTZ R6, R27, R6, !PT ;  /* 0x000000061b067209 */ /* 0x000fe20007810000 */
[--C-:B------:R-:W-:Y:S02]  /*4820*/  IMAD.MOV.U32 R91, RZ, RZ, R119.reuse ;  /* 0x000000ffff5b7224 */ /* 0x100fe400078e0077 */
[----:B------:R-:W-:Y:S01]  /*4830*/  MUFU.EX2 R198, R198 ;  /* 0x000000c600c67308 */ /* 0x000fe20000000800 */
[----:B------:R-:W-:Y:S01]  /*4840*/  FMNMX.FTZ R6, R77, R6, !PT ;  /* 0x000000064d067209 */ /* 0x000fe20007810000 */
[--C-:B------:R-:W-:Y:S02]  /*4850*/  IMAD.MOV.U32 R89, RZ, RZ, R119.reuse ;  /* 0x000000ffff597224 */ /* 0x100fe400078e0077 */
[--C-:B------:R-:W-:Y:S01]  /*4860*/  IMAD.MOV.U32 R87, RZ, RZ, R119.reuse ;  /* 0x000000ffff577224 */ /* 0x100fe200078e0077 */
[----:B------:R-:W-:Y:S01]  /*4870*/  FMNMX.FTZ R6, R31, R6, !PT ;  /* 0x000000061f067209 */ /* 0x000fe20007810000 */
[----:B------:R-:W-:-:S02]  /*4880*/  IMAD.MOV.U32 R85, RZ, RZ, R119 ;  /* 0x000000ffff557224 */ /* 0x000fc400078e0077 */
[----:B------:R-:W-:Y:S01]  /*4890*/  MUFU.EX2 R65, R65 ;  /* 0x0000004100417308 */ /* 0x000fe20000000800 */
[----:B------:R-:W-:Y:S01]  /*48a0*/  IMAD.MOV.U32 R81, RZ, RZ, R119 ;  /* 0x000000ffff517224 */ /* 0x000fe200078e0077 */
[----:B------:R-:W1:Y:S06]  /*48b0*/  SHFL.BFLY PT, R3, R6, 0x2, 0x1f ;  /* 0x0c401f0006037f89 */ /* 0x000e6c00000e0000 */
[----:B------:R-:W-:Y:S08]  /*48c0*/  MUFU.EX2 R192, R192 ;  /* 0x000000c000c07308 */ /* 0x000ff00000000800 */
[----:B------:R-:W-:Y:S08]  /*48d0*/  MUFU.EX2 R69, R69 ;  /* 0x0000004500457308 */ /* 0x000ff00000000800 */
[----:B------:R-:W-:Y:S01]  /*48e0*/  MUFU.EX2 R194, R194 ;  /* 0x000000c200c27308 */ /* 0x000fe20000000800 */
[----:B-1----:R-:W-:-:S05]  /*48f0*/  FMNMX.FTZ R8, R6, R3, !PT ;  /* 0x0000000306087209 */ /* 0x002fca0007810000 */
[----:B------:R-:W1:Y:S02]  /*4900*/  SHFL.BFLY PT, R3, R8, 0x1, 0x1f ;  /* 0x0c201f0008037f89 */ /* 0x000e6400000e0000 */
[----:B------:R-:W-:Y:S08]  /*4910*/  MUFU.EX2 R97, R97 ;  /* 0x0000006100617308 */ /* 0x000ff00000000800 */
[----:B------:R-:W-:Y:S08]  /*4920*/  MUFU.EX2 R99, R99 ;  /* 0x0000006300637308 */ /* 0x000ff00000000800 */
[----:B------:R0:W-:Y:S01]  /*4930*/  MUFU.EX2 R188, R101 ;  /* 0x0000006500bc7308 */ /* 0x0001e20000000800 */
[----:B-1----:R-:W-:-:S07]  /*4940*/  FMNMX.FTZ R3, R8, R3, !PT ;  /* 0x0000000308037209 */ /* 0x002fce0007810000 */
[----:B------:R-:W-:Y:S01]  /*4950*/  MUFU.EX2 R103, R103 ;  /* 0x0000006700677308 */ /* 0x000fe20000000800 */
[----:B0-----:R-:W-:Y:S01]  /*4960*/  IMAD.MOV.U32 R101, RZ, RZ, R119 ;  /* 0x000000ffff657224 */ /* 0x001fe200078e0077 */
[C---:B------:R-:W-:Y:S01]  /*4970*/  FSETP.NEU.FTZ.AND P2, PT, R3.reuse, -INF , PT ;  /* 0xff8000000300780b */ /* 0x040fe20003f5d000 */
[----:B------:R-:W-:-:S05]  /*4980*/  FMUL.FTZ R6, R3, R0 ;  /* 0x0000000003067220 */ /* 0x000fca0000410000 */
[----:B------:R-:W-:Y:S01]  /*4990*/  MUFU.EX2 R190, R105 ;  /* 0x0000006900be7308 */ /* 0x000fe20000000800 */
[----:B------:R-:W-:Y:S02]  /*49a0*/  FSEL R6, R6, RZ, P2 ;  /* 0x000000ff06067208 */ /* 0x000fe40001000000 */
[----:B------:R-:W-:Y:S01]  /*49b0*/  ISETP.GE.AND P2, PT, R83, 0x71, PT ;  /* 0x000000715300780c */ /* 0x000fe20003f46270 */
[----:B------:R-:W-:Y:S02]  /*49c0*/  IMAD.MOV.U32 R83, RZ, RZ, R119 ;  /* 0x000000ffff537224 */ /* 0x000fe400078e0077 */
        /* <DEDUP_REMOVED lines=27> */
[----:B------:R-:W-:Y:S01]  /*4b80*/  FFMA.FTZ R37, R37, R0, -R6 ;  /* 0x0000000025257223 */ /* 0x000fe20000010806 */
[----:B------:R-:W2:Y:S01]  /*4b90*/  MUFU.EX2 R12, R79 ;  /* 0x0000004f000c7308 */ /* 0x000ea20000000800 */
[----:B-----5:R-:W-:Y:S01]  /*4ba0*/  FADD.FTZ R7, R61, R32 ;  /* 0x000000203d077221 */ /* 0x020fe20000010000 */
[----:B-1----:R-:W-:Y:S01]  /*4bb0*/  FADD.FTZ R32, R201, R8 ;  /* 0x00000008c9207221 */ /* 0x002fe20000010000 */
[----:B------:R-:W-:Y:S01]  /*4bc0*/  F2FP.F16.F32.PACK_AB R200, R25, R200 ;  /* 0x000000c819c8723e */ /* 0x000fe200000000ff */
        /* <DEDUP_REMOVED lines=8> */
[-CC-:B------:R-:W-:Y:S01]  /*4c50*/  FFMA.FTZ R77, R77, R0.reuse, -R6.reuse ;  /* 0x000000004d4d7223 */ /* 0x180fe20000010806 */
[----:B------:R-:W-:Y:S01]  /*4c60*/  FFMA.FTZ R31, R31, R0, -R6 ;  /* 0x000000001f1f7223 */ /* 0x000fe20000010806 */
[----:B------:R-:W-:Y:S01]  /*4c70*/  F2FP.F16.F32.PACK_AB R201, R8, R201 ;  /* 0x000000c908c9723e */ /* 0x000fe200000000ff */
[--C-:B------:R-:W-:Y:S01]  /*4c80*/  IMAD.MOV.U32 R105, RZ, RZ, R119.reuse ;  /* 0x000000ffff697224 */ /* 0x100fe200078e0077 */
[----:B------:R0:W1:Y:S01]  /*4c90*/  MUFU.EX2 R14, R67 ;  /* 0x00000043000e7308 */ /* 0x0000620000000800 */
[----:B--2---:R-:W-:Y:S01]  /*4ca0*/  F2FP.F16.F32.PACK_AB R203, R12, R11 ;  /* 0x0000000b0ccb723e */ /* 0x004fe200000000ff */
[--C-:B------:R-:W-:Y:S01]  /*4cb0*/  IMAD.MOV.U32 R79, RZ, RZ, R119.reuse ;  /* 0x000000ffff4f7224 */ /* 0x100fe200078e0077 */
[----:B------:R-:W-:Y:S01]  /*4cc0*/  F2FP.F16.F32.PACK_AB R202, R47, R202 ;  /* 0x000000ca2fca723e */ /* 0x000fe200000000ff */
[--C-:B------:R-:W-:Y:S01]  /*4cd0*/  IMAD.MOV.U32 R75, RZ, RZ, R119.reuse ;  /* 0x000000ffff4b7224 */ /* 0x100fe200078e0077 */
[----:B------:R-:W-:Y:S01]  /*4ce0*/  F2FP.F16.F32.PACK_AB R196, R61, R196 ;  /* 0x000000c43dc4723e */ /* 0x000fe200000000ff */
[--C-:B------:R-:W-:Y:S01]  /*4cf0*/  IMAD.MOV.U32 R61, RZ, RZ, R119.reuse ;  /* 0x000000ffff3d7224 */ /* 0x100fe200078e0077 */
[----:B------:R-:W-:Y:S01]  /*4d00*/  F2FP.F16.F32.PACK_AB R198, R65, R198 ;  /* 0x000000c641c6723e */ /* 0x000fe200000000ff */
[----:B------:R-:W2:Y:S01]  /*4d10*/  MUFU.EX2 R15, R15 ;  /* 0x0000000f000f7308 */ /* 0x000ea20000000800 */
[----:B0-----:R-:W-:-:S02]  /*4d20*/  IMAD.MOV.U32 R67, RZ, RZ, R119 ;  /* 0x000000ffff437224 */ /* 0x001fc400078e0077 */
[----:B------:R-:W-:-:S05]  /*4d30*/  IMAD.MOV.U32 R47, RZ, RZ, R119 ;  /* 0x000000ffff2f7224 */ /* 0x000fca00078e0077 */
[----:B------:R0:W-:Y:S01]  /*4d40*/  MUFU.EX2 R28, R51 ;  /* 0x00000033001c7308 */ /* 0x0001e20000000800 */
[----:B-1----:R-:W-:-:S07]  /*4d50*/  F2FP.F16.F32.PACK_AB R197, R14, R13 ;  /* 0x0000000d0ec5723e */ /* 0x002fce00000000ff */
[----:B------:R1:W3:Y:S01]  /*4d60*/  MUFU.EX2 R20, R71 ;  /* 0x0000004700147308 */ /* 0x0002e20000000800 */
[----:B0-----:R-:W-:Y:S01]  /*4d70*/  FADD.FTZ R51, R65, R34 ;  /* 0x0000002241337221 */ /* 0x001fe20000010000 */
[----:B------:R-:W-:Y:S01]  /*4d80*/  FADD.FTZ R34, R12, R7 ;  /* 0x000000070c227221 */ /* 0x000fe20000010000 */
[----:B------:R-:W-:Y:S02]  /*4d90*/  IMAD.MOV.U32 R65, RZ, RZ, R119 ;  /* 0x000000ffff417224 */ /* 0x000fe400078e0077 */
[----:B------:R-:W-:Y:S01]  /*4da0*/  FADD.FTZ R36, R192, R51 ;  /* 0x00000033c0247221 */ /* 0x000fe20000010000 */
[----:B------:R-:W-:Y:S01]  /*4db0*/  FADD.FTZ R7, R13, R34 ;  /* 0x000000220d077221 */ /* 0x000fe20000010000 */
[C---:B------:R-:W-:Y:S01]  /*4dc0*/  F2FP.F16.F32.PACK_AB R192, R69.reuse, R192 ;  /* 0x000000c045c0723e */ /* 0x040fe200000000ff */
[----:B------:R-:W0:Y:S01]  /*4dd0*/  MUFU.EX2 R21, R21 ;  /* 0x0000001500157308 */ /* 0x000e220000000800 */
[----:B------:R-:W-:Y:S01]  /*4de0*/  FADD.FTZ R51, R69, R36 ;  /* 0x0000002445337221 */ /* 0x000fe20000010000 */
[----:B------:R-:W-:Y:S01]  /*4df0*/  FADD.FTZ R34, R14, R7 ;  /* 0x000000070e227221 */ /* 0x000fe20000010000 */
[----:B-1----:R-:W-:-:S02]  /*4e00*/  IMAD.MOV.U32 R71, RZ, RZ, R119 ;  /* 0x000000ffff477224 */ /* 0x002fc400078e0077 */
[----:B------:R-:W-:Y:S01]  /*4e10*/  FADD.FTZ R36, R194, R51 ;  /* 0x00000033c2247221 */ /* 0x000fe20000010000 */
[----:B--2---:R-:W-:Y:S01]  /*4e20*/  FADD.FTZ R7, R15, R34 ;  /* 0x000000220f077221 */ /* 0x004fe20000010000 */
[C---:B------:R-:W-:Y:S01]  /*4e30*/  F2FP.F16.F32.PACK_AB R194, R97.reuse, R194 ;  /* 0x000000c261c2723e */ /* 0x040fe200000000ff */
[----:B------:R1:W2:Y:S01]  /*4e40*/  MUFU.EX2 R24, R59 ;  /* 0x0000003b00187308 */ /* 0x0002a20000000800 */
[----:B------:R-:W-:Y:S01]  /*4e50*/  FADD.FTZ R38, R97, R36 ;  /* 0x0000002461267221 */ /* 0x000fe20000010000 */
[C---:B---3--:R-:W-:Y:S01]  /*4e60*/  FADD.FTZ R36, R20.reuse, R7 ;  /* 0x0000000714247221 */ /* 0x048fe20000010000 */
[----:B------:R-:W-:Y:S01]  /*4e70*/  F2FP.F16.F32.PACK_AB R199, R20, R15 ;  /* 0x0000000f14c7723e */ /* 0x000fe200000000ff */
[--C-:B------:R-:W-:Y:S02]  /*4e80*/  IMAD.MOV.U32 R97, RZ, RZ, R119.reuse ;  /* 0x000000ffff617224 */ /* 0x100fe400078e0077 */
[--C-:B------:R-:W-:Y:S02]  /*4e90*/  IMAD.MOV.U32 R69, RZ, RZ, R119.reuse ;  /* 0x000000ffff457224 */ /* 0x100fe400078e0077 */
[----:B------:R-:W3:Y:S01]  /*4ea0*/  MUFU.EX2 R49, R49 ;  /* 0x0000003100317308 */ /* 0x000ee20000000800 */
[----:B0-----:R-:W-:Y:S01]  /*4eb0*/  FADD.FTZ R7, R21, R36 ;  /* 0x0000002415077221 */ /* 0x001fe20000010000 */
[----:B-1----:R-:W-:-:S02]  /*4ec0*/  IMAD.MOV.U32 R59, RZ, RZ, R119 ;  /* 0x000000ffff3b7224 */ /* 0x002fc400078e0077 */
[----:B------:R-:W-:-:S04]  /*4ed0*/  IMAD.MOV.U32 R51, RZ, RZ, R119 ;  /* 0x000000ffff337224 */ /* 0x000fc800078e0077 */
[----:B------:R0:W1:Y:S01]  /*4ee0*/  MUFU.EX2 R26, R63 ;  /* 0x0000003f001a7308 */ /* 0x0000620000000800 */
[C---:B--2---:R-:W-:Y:S01]  /*4ef0*/  FADD.FTZ R2, R24.reuse, R7 ;  /* 0x0000000718027221 */ /* 0x044fe20000010000 */
[----:B------:R-:W-:Y:S01]  /*4f00*/  F2FP.F16.F32.PACK_AB R193, R24, R21 ;  /* 0x0000001518c1723e */ /* 0x000fe200000000ff */
[----:B------:R-:W-:-:S05]  /*4f10*/  IMAD.MOV.U32 R24, RZ, RZ, R119 ;  /* 0x000000ffff187224 */ /* 0x000fca00078e0077 */
[----:B------:R-:W2:Y:S01]  /*4f20*/  MUFU.EX2 R107, R107 ;  /* 0x0000006b006b7308 */ /* 0x000ea20000000800 */
[----:B---3--:R-:W-:Y:S01]  /*4f30*/  FADD.FTZ R7, R49, R2 ;  /* 0x0000000231077221 */ /* 0x008fe20000010000 */
[----:B0-----:R-:W-:-:S06]  /*4f40*/  IMAD.MOV.U32 R63, RZ, RZ, R119 ;  /* 0x000000ffff3f7224 */ /* 0x001fcc00078e0077 */
[----:B------:R0:W-:Y:S01]  /*4f50*/  MUFU.EX2 R32, R43 ;  /* 0x0000002b00207308 */ /* 0x0001e20000000800 */
[----:B-1----:R-:W-:Y:S01]  /*4f60*/  F2FP.F16.F32.PACK_AB R195, R26, R49 ;  /* 0x000000311ac3723e */ /* 0x002fe200000000ff */
[----:B------:R-:W-:-:S06]  /*4f70*/  IMAD.MOV.U32 R49, RZ, RZ, R119 ;  /* 0x000000ffff317224 */ /* 0x000fcc00078e0077 */
[----:B------:R-:W1:Y:S01]  /*4f80*/  MUFU.EX2 R53, R53 ;  /* 0x0000003500357308 */ /* 0x000e620000000800 */
[----:B0-----:R-:W-:-:S04]  /*4f90*/  FADD.FTZ R43, R99, R38 ;  /* 0x00000026632b7221 */ /* 0x001fc80000010000 */
[C---:B------:R-:W-:Y:S01]  /*4fa0*/  FADD.FTZ R36, R188.reuse, R43 ;  /* 0x0000002bbc247221 */ /* 0x040fe20000010000 */
[----:B------:R-:W-:Y:S01]  /*4fb0*/  F2FP.F16.F32.PACK_AB R188, R188, R99 ;  /* 0x00000063bcbc723e */ /* 0x000fe200000000ff */
[----:B------:R-:W-:Y:S01]  /*4fc0*/  IMAD.MOV.U32 R99, RZ, RZ, R119 ;  /* 0x000000ffff637224 */ /* 0x000fe200078e0077 */
[----:B------:R0:W3:Y:S01]  /*4fd0*/  MUFU.EX2 R184, R109 ;  /* 0x0000006d00b87308 */ /* 0x0000e20000000800 */
[----:B------:R-:W-:Y:S01]  /*4fe0*/  FADD.FTZ R43, R103, R36 ;  /* 0x00000024672b7221 */ /* 0x000fe20000010000 */
[----:B------:R-:W-:Y:S01]  /*4ff0*/  FADD.FTZ R36, R26, R7 ;  /* 0x000000071a247221 */ /* 0x000fe20000010000 */
[----:B------:R-:W-:Y:S02]  /*5000*/  IMAD.MOV.U32 R26, RZ, RZ, R119 ;  /* 0x000000ffff1a7224 */ /* 0x000fe400078e0077 */
[C---:B------:R-:W-:Y:S01]  /*5010*/  FADD.FTZ R38, R190.reuse, R43 ;  /* 0x0000002bbe267221 */ /* 0x040fe20000010000 */
[----:B------:R-:W-:Y:S01]  /*5020*/  F2FP.F16.F32.PACK_AB R190, R190, R103 ;  /* 0x00000067bebe723e */ /* 0x000fe200000000ff */
[--C-:B------:R-:W-:Y:S01]  /*5030*/  IMAD.MOV.U32 R103, RZ, RZ, R119.reuse ;  /* 0x000000ffff677224 */ /* 0x100fe200078e0077 */
[----:B------:R-:W4:Y:S01]  /*5040*/  MUFU.EX2 R111, R111 ;  /* 0x0000006f006f7308 */ /* 0x000f220000000800 */
[----:B--2---:R-:W-:Y:S01]  /*5050*/  FADD.FTZ R43, R107, R38 ;  /* 0x000000266b2b7221 */ /* 0x004fe20000010000 */
[----:B-1----:R-:W-:Y:S01]  /*5060*/  FADD.FTZ R7, R53, R36 ;  /* 0x0000002435077221 */ /* 0x002fe20000010000 */
[----:B------:R-:W-:Y:S01]  /*5070*/  F2FP.F16.F32.PACK_AB R189, R28, R53 ;  /* 0x000000351cbd723e */ /* 0x000fe200000000ff */
[----:B0-----:R-:W-:-:S02]  /*5080*/  IMAD.MOV.U32 R109, RZ, RZ, R119 ;  /* 0x000000ffff6d7224 */ /* 0x001fc400078e0077 */
[----:B------:R-:W-:Y:S01]  /*5090*/  FADD.FTZ R36, R28, R7 ;  /* 0x000000071c247221 */ /* 0x000fe20000010000 */
[----:B------:R-:W-:Y:S01]  /*50a0*/  IMAD.MOV.U32 R53, RZ, RZ, R119 ;  /* 0x000000ffff357224 */ /* 0x000fe200078e0077 */
[----:B------:R-:W0:Y:S01]  /*50b0*/  MUFU.EX2 R41, R41 ;  /* 0x0000002900297308 */ /* 0x000e220000000800 */
[C---:B---3--:R-:W-:Y:S01]  /*50c0*/  FADD.FTZ R38, R184.reuse, R43 ;  /* 0x0000002bb8267221 */ /* 0x048fe20000010000 */
[----:B------:R-:W-:Y:S01]  /*50d0*/  F2FP.F16.F32.PACK_AB R184, R184, R107 ;  /* 0x0000006bb8b8723e */ /* 0x000fe200000000ff */
[--C-:B------:R-:W-:Y:S02]  /*50e0*/  IMAD.MOV.U32 R107, RZ, RZ, R119.reuse ;  /* 0x000000ffff6b7224 */ /* 0x100fe400078e0077 */
[----:B------:R-:W-:-:S03]  /*50f0*/  IMAD.MOV.U32 R28, RZ, RZ, R119 ;  /* 0x000000ffff1c7224 */ /* 0x000fc600078e0077 */
[----:B------:R1:W2:Y:S01]  /*5100*/  MUFU.EX2 R186, R113 ;  /* 0x0000007100ba7308 */ /* 0x0002a20000000800 */
[----:B----4-:R-:W-:-:S07]  /*5110*/  FADD.FTZ R43, R111, R38 ;  /* 0x000000266f2b7221 */ /* 0x010fce0000010000 */
[----:B------:R3:W4:Y:S01]  /*5120*/  MUFU.EX2 R30, R55 ;  /* 0x00000037001e7308 */ /* 0x0007220000000800 */
[----:B0-----:R-:W-:Y:S01]  /*5130*/  FADD.FTZ R7, R41, R36 ;  /* 0x0000002429077221 */ /* 0x001fe20000010000 */
[----:B-1----:R-:W-:-:S06]  /*5140*/  IMAD.MOV.U32 R113, RZ, RZ, R119 ;  /* 0x000000ffff717224 */ /* 0x002fcc00078e0077 */
[----:B------:R-:W0:Y:S01]  /*5150*/  MUFU.EX2 R115, R115 ;  /* 0x0000007300737308 */ /* 0x000e220000000800 */
[C---:B--2---:R-:W-:Y:S01]  /*5160*/  FADD.FTZ R38, R186.reuse, R43 ;  /* 0x0000002bba267221 */ /* 0x044fe20000010000 */
[----:B------:R-:W-:Y:S01]  /*5170*/  F2FP.F16.F32.PACK_AB R186, R186, R111 ;  /* 0x0000006fbaba723e */ /* 0x000fe200000000ff */
[--C-:B------:R-:W-:Y:S02]  /*5180*/  IMAD.MOV.U32 R111, RZ, RZ, R119.reuse ;  /* 0x000000ffff6f7224 */ /* 0x100fe400078e0077 */
[--C-:B---3--:R-:W-:Y:S02]  /*5190*/  IMAD.MOV.U32 R55, RZ, RZ, R119.reuse ;  /* 0x000000ffff377224 */ /* 0x108fe400078e0077 */
[----:B------:R-:W-:Y:S01]  /*51a0*/  IMAD.MOV.U32 R43, RZ, RZ, R119 ;  /* 0x000000ffff2b7224 */ /* 0x000fe200078e0077 */
[----:B------:R-:W1:Y:S01]  /*51b0*/  MUFU.EX2 R45, R45 ;  /* 0x0000002d002d7308 */ /* 0x000e620000000800 */
[C---:B----4-:R-:W-:Y:S01]  /*51c0*/  FADD.FTZ R36, R30.reuse, R7 ;  /* 0x000000071e247221 */ /* 0x050fe20000010000 */
[----:B------:R-:W-:Y:S01]  /*51d0*/  F2FP.F16.F32.PACK_AB R191, R30, R41 ;  /* 0x000000291ebf723e */ /* 0x000fe200000000ff */
[----:B------:R-:W-:-:S02]  /*51e0*/  IMAD.MOV.U32 R41, RZ, RZ, R119 ;  /* 0x000000ffff297224 */ /* 0x000fc400078e0077 */
[----:B------:R-:W-:-:S03]  /*51f0*/  IMAD.MOV.U32 R30, RZ, RZ, R119 ;  /* 0x000000ffff1e7224 */ /* 0x000fc600078e0077 */
[----:B------:R2:W3:Y:S01]  /*5200*/  MUFU.EX2 R180, R117 ;  /* 0x0000007500b47308 */ /* 0x0004e20000000800 */
[----:B0-----:R-:W-:-:S07]  /*5210*/  FADD.FTZ R25, R115, R38 ;  /* 0x0000002673197221 */ /* 0x001fce0000010000 */
[----:B------:R-:W0:Y:S01]  /*5220*/  MUFU.EX2 R121, R121 ;  /* 0x0000007900797308 */ /* 0x000e220000000800 */
[----:B-1----:R-:W-:Y:S01]  /*5230*/  FADD.FTZ R7, R45, R36 ;  /* 0x000000242d077221 */ /* 0x002fe20000010000 */
[C---:B------:R-:W-:Y:S01]  /*5240*/  F2FP.F16.F32.PACK_AB R185, R32.reuse, R45 ;  /* 0x0000002d20b9723e */ /* 0x040fe200000000ff */
[----:B--2---:R-:W-:Y:S02]  /*5250*/  IMAD.MOV.U32 R117, RZ, RZ, R119 ;  /* 0x000000ffff757224 */ /* 0x004fe400078e0077 */
[----:B------:R-:W-:Y:S01]  /*5260*/  FADD.FTZ R36, R32, R7 ;  /* 0x0000000720247221 */ /* 0x000fe20000010000 */
[----:B------:R-:W-:Y:S02]  /*5270*/  IMAD.MOV.U32 R45, RZ, RZ, R119 ;  /* 0x000000ffff2d7224 */ /* 0x000fe400078e0077 */
[----:B------:R-:W1:Y:S01]  /*5280*/  MUFU.EX2 R33, R33 ;  /* 0x0000002100217308 */ /* 0x000e620000000800 */
[C---:B---3--:R-:W-:Y:S01]  /*5290*/  FADD.FTZ R38, R180.reuse, R25 ;  /* 0x00000019b4267221 */ /* 0x048fe20000010000 */
[----:B------:R-:W-:Y:S01]  /*52a0*/  F2FP.F16.F32.PACK_AB R180, R180, R115 ;  /* 0x00000073b4b4723e */ /* 0x000fe200000000ff */
[----:B------:R-:W-:-:S02]  /*52b0*/  IMAD.MOV.U32 R115, RZ, RZ, R119 ;  /* 0x000000ffff737224 */ /* 0x000fc400078e0077 */
[----:B------:R-:W-:-:S03]  /*52c0*/  IMAD.MOV.U32 R32, RZ, RZ, R119 ;  /* 0x000000ffff207224 */ /* 0x000fc600078e0077 */
[----:B------:R-:W2:Y:S01]  /*52d0*/  MUFU.EX2 R182, R123 ;  /* 0x0000007b00b67308 */ /* 0x000ea20000000800 */
[----:B0-----:R-:W-:-:S07]  /*52e0*/  FADD.FTZ R25, R121, R38 ;  /* 0x0000002679197221 */ /* 0x001fce0000010000 */
[----:B------:R0:W3:Y:S01]  /*52f0*/  MUFU.EX2 R34, R57 ;  /* 0x0000003900227308 */ /* 0x0000e20000000800 */
[----:B-1----:R-:W-:-:S07]  /*5300*/  FADD.FTZ R7, R33, R36 ;  /* 0x0000002421077221 */ /* 0x002fce0000010000 */
[----:B------:R-:W1:Y:S01]  /*5310*/  MUFU.EX2 R125, R125 ;  /* 0x0000007d007d7308 */ /* 0x000e620000000800 */
[C---:B--2---:R-:W-:Y:S01]  /*5320*/  FADD.FTZ R40, R182.reuse, R25 ;  /* 0x00000019b6287221 */ /* 0x044fe20000010000 */
[----:B------:R-:W-:Y:S01]  /*5330*/  F2FP.F16.F32.PACK_AB R182, R182, R121 ;  /* 0x00000079b6b6723e */ /* 0x000fe200000000ff */
[----:B0-----:R-:W-:-:S05]  /*5340*/  IMAD.MOV.U32 R57, RZ, RZ, R119 ;  /* 0x000000ffff397224 */ /* 0x001fca00078e0077 */
[----:B------:R-:W0:Y:S01]  /*5350*/  MUFU.EX2 R37, R37 ;  /* 0x0000002500257308 */ /* 0x000e220000000800 */
[C---:B---3--:R-:W-:Y:S01]  /*5360*/  FADD.FTZ R38, R34.reuse, R7 ;  /* 0x0000000722267221 */ /* 0x048fe20000010000 */
[----:B------:R-:W-:Y:S01]  /*5370*/  F2FP.F16.F32.PACK_AB R187, R34, R33 ;  /* 0x0000002122bb723e */ /* 0x000fe200000000ff */
[--C-:B------:R-:W-:Y:S02]  /*5380*/  IMAD.MOV.U32 R34, RZ, RZ, R119.reuse ;  /* 0x000000ffff227224 */ /* 0x100fe400078e0077 */
[----:B------:R-:W-:-:S03]  /*5390*/  IMAD.MOV.U32 R33, RZ, RZ, R119 ;  /* 0x000000ffff217224 */ /* 0x000fc600078e0077 */
[----:B------:R-:W2:Y:S01]  /*53a0*/  MUFU.EX2 R176, R127 ;  /* 0x0000007f00b07308 */ /* 0x000ea20000000800 */
[----:B-1----:R-:W-:-:S07]  /*53b0*/  FADD.FTZ R25, R125, R40 ;  /* 0x000000287d197221 */ /* 0x002fce0000010000 */
[----:B------:R1:W3:Y:S01]  /*53c0*/  MUFU.EX2 R2, R35 ;  /* 0x0000002300027308 */ /* 0x0002e20000000800 */
[----:B0-----:R-:W-:-:S07]  /*53d0*/  FADD.FTZ R7, R37, R38 ;  /* 0x0000002625077221 */ /* 0x001fce0000010000 */
[----:B------:R-:W0:Y:S01]  /*53e0*/  MUFU.EX2 R129, R129 ;  /* 0x0000008100817308 */ /* 0x000e220000000800 */
[C---:B--2---:R-:W-:Y:S01]  /*53f0*/  FADD.FTZ R40, R176.reuse, R25 ;  /* 0x00000019b0287221 */ /* 0x044fe20000010000 */
[----:B------:R-:W-:Y:S01]  /*5400*/  F2FP.F16.F32.PACK_AB R176, R176, R125 ;  /* 0x0000007db0b0723e */ /* 0x000fe200000000ff */
[----:B-1----:R-:W-:-:S05]  /*5410*/  IMAD.MOV.U32 R35, RZ, RZ, R119 ;  /* 0x000000ffff237224 */ /* 0x002fca00078e0077 */
[----:B------:R-:W1:Y:S01]  /*5420*/  MUFU.EX2 R29, R29 ;  /* 0x0000001d001d7308 */ /* 0x000e620000000800 */
[C---:B---3--:R-:W-:Y:S01]  /*5430*/  FADD.FTZ R38, R2.reuse, R7 ;  /* 0x0000000702267221 */ /* 0x048fe20000010000 */
[----:B------:R-:W-:Y:S01]  /*5440*/  F2FP.F16.F32.PACK_AB R181, R2, R37 ;  /* 0x0000002502b5723e */ /* 0x000fe200000000ff */
[----:B------:R-:W-:Y:S02]  /*5450*/  IMAD.MOV.U32 R2, RZ, RZ, 0x3f800000 ;  /* 0x3f800000ff027424 */ /* 0x000fe400078e00ff */
[----:B------:R-:W-:-:S03]  /*5460*/  IMAD.MOV.U32 R37, RZ, RZ, R119 ;  /* 0x000000ffff257224 */ /* 0x000fc600078e0077 */
[----:B------:R-:W2:Y:S01]  /*5470*/  MUFU.EX2 R10, R10 ;  /* 0x0000000a000a7308 */ /* 0x000ea20000000800 */
[----:B0-----:R-:W-:Y:S01]  /*5480*/  FADD.FTZ R7, R129, R40 ;  /* 0x0000002881077221 */ /* 0x001fe20000010000 */
[----:B------:R-:W-:-:S06]  /*5490*/  IMAD.MOV.U32 R40, RZ, RZ, R119 ;  /* 0x000000ffff287224 */ /* 0x000fcc00078e0077 */
[----:B------:R0:W3:Y:S01]  /*54a0*/  MUFU.EX2 R6, R39 ;  /* 0x0000002700067308 */ /* 0x0000e20000000800 */
[----:B-1----:R-:W-:Y:S01]  /*54b0*/  FADD.FTZ R25, R29, R38 ;  /* 0x000000261d197221 */ /* 0x002fe20000010000 */
[----:B------:R-:W-:-:S06]  /*54c0*/  IMAD.MOV.U32 R38, RZ, RZ, R119 ;  /* 0x000000ffff267224 */ /* 0x000fcc00078e0077 */
[----:B------:R-:W1:Y:S01]  /*54d0*/  MUFU.EX2 R73, R73 ;  /* 0x0000004900497308 */ /* 0x000e620000000800 */
[C---:B--2---:R-:W-:Y:S01]  /*54e0*/  FADD.FTZ R7, R10.reuse, R7 ;  /* 0x000000070a077221 */ /* 0x044fe20000010000 */
[----:B------:R-:W-:Y:S01]  /*54f0*/  F2FP.F16.F32.PACK_AB R178, R10, R129 ;  /* 0x000000810ab2723e */ /* 0x000fe200000000ff */
[----:B0-----:R-:W-:-:S05]  /*5500*/  IMAD.MOV.U32 R39, RZ, RZ, R119 ;  /* 0x000000ffff277224 */ /* 0x001fca00078e0077 */
[----:B------:R0:W2:Y:S01]  /*5510*/  MUFU.EX2 R36, R27 ;  /* 0x0000001b00247308 */ /* 0x0000a20000000800 */
[C---:B---3--:R-:W-:Y:S01]  /*5520*/  FADD.FTZ R10, R6.reuse, R25 ;  /* 0x00000019060a7221 */ /* 0x048fe20000010000 */
[----:B------:R-:W-:Y:S01]  /*5530*/  F2FP.F16.F32.PACK_AB R183, R6, R29 ;  /* 0x0000001d06b7723e */ /* 0x000fe200000000ff */
[--C-:B------:R-:W-:Y:S02]  /*5540*/  IMAD.MOV.U32 R29, RZ, RZ, R119.reuse ;  /* 0x000000ffff1d7224 */ /* 0x100fe400078e0077 */
[----:B------:R-:W-:-:S03]  /*5550*/  IMAD.MOV.U32 R25, RZ, RZ, R119 ;  /* 0x000000ffff197224 */ /* 0x000fc600078e0077 */
[----:B------:R-:W3:Y:S01]  /*5560*/  MUFU.EX2 R77, R77 ;  /* 0x0000004d004d7308 */ /* 0x000ee20000000800 */
[----:B-1----:R-:W-:Y:S01]  /*5570*/  FADD.FTZ R11, R73, R10 ;  /* 0x0000000a490b7221 */ /* 0x002fe20000010000 */
[----:B0-----:R-:W-:-:S06]  /*5580*/  IMAD.MOV.U32 R27, RZ, RZ, R119 ;  /* 0x000000ffff1b7224 */ /* 0x001fcc00078e0077 */
        /* <DEDUP_REMOVED lines=12> */
[----:B------:R-:W-:Y:S01]  /*5650*/  R2UR UR4, R16 ;  /* 0x00000000100472ca */ /* 0x000fe200000e0000 */
[----:B------:R-:W-:Y:S01]  /*5660*/  VIADD R11, R120, 0xfffffffe ;  /* 0xfffffffe780b7836 */ /* 0x000fe20000000000 */
[----:B------:R-:W-:Y:S01]  /*5670*/  CS2R R118, SRZ ;  /* 0x0000000000767805 */ /* 0x000fe2000001ff00 */
[----:B------:R-:W-:Y:S01]  /*5680*/  IMAD.MOV.U32 R10, RZ, RZ, R3 ;  /* 0x000000ffff0a7224 */ /* 0x000fe200078e0003 */
[----:B------:R-:W-:Y:S01]  /*5690*/  CS2R R114, SRZ ;  /* 0x0000000000727805 */ /* 0x000fe2000001ff00 */
[----:B------:R-:W-:Y:S01]  /*56a0*/  IMAD.MOV.U32 R15, RZ, RZ, R4 ;  /* 0x000000ffff0f7224 */ /* 0x000fe200078e0004 */
[----:B------:R-:W-:Y:S01]  /*56b0*/  CS2R R110, SRZ ;  /* 0x00000000006e7805 */ /* 0x000fe2000001ff00 */
[----:B------:R-:W-:Y:S01]  /*56c0*/  IMAD.MOV.U32 R13, RZ, RZ, R17 ;  /* 0x000000ffff0d7224 */ /* 0x000fe200078e0011 */
        /* <DEDUP_REMOVED lines=45> */
[----:B------:R-:W-:-:S07]  /*59a0*/  CS2R R24, SRZ ;  /* 0x0000000000187805 */ /* 0x000fce000001ff00 */
.L_x_3829:
        /* <DEDUP_REMOVED lines=8> */
.L_x_3821:
[----:B------:R-:W0:Y:S01]  /*5a30*/  S2UR UR7, SR_CgaCtaId ;  /* 0x00000000000779c3 */ /* 0x000e220000008800 */
[----:B------:R-:W-:Y:S01]  /*5a40*/  UMOV UR6, 0x400 ;  /* 0x0000040000067882 */ /* 0x000fe20000000000 */
[----:B------:R-:W-:Y:S01]  /*5a50*/  IMAD.U32 R12, RZ, RZ, UR5 ;  /* 0x00000005ff0c7e24 */ /* 0x000fe2000f8e00ff */
[----:B------:R-:W-:Y:S01]  /*5a60*/  SHF.L.U32 R3, R17, 0x1f, RZ ;  /* 0x0000001f11037819 */ /* 0x000fe200000006ff */
[----:B0-----:R-:W-:-:S06]  /*5a70*/  ULEA UR6, UR7, UR6, 0x18 ;  /* 0x0000000607067291 */ /* 0x001fcc000f8ec03f */
[----:B------:R-:W-:-:S04]  /*5a80*/  IMAD.U32 R5, RZ, RZ, UR6 ;  /* 0x00000006ff057e24 */ /* 0x000fc8000f8e00ff */
[----:B------:R-:W-:-:S04]  /*5a90*/  IMAD R12, R12, 0x8, R5 ;  /* 0x000000080c0c7824 */ /* 0x000fc800078e0205 */
[----:B------:R0:W1:Y:S01]  /*5aa0*/  SYNCS.PHASECHK.TRANS64.TRYWAIT P2, [R12+URZ+0x36830], R3 ;  /* 0x036830030c0075a7 */ /* 0x000062000804017f */
[----:B------:R-:W-:Y:S05]  /*5ab0*/  @!P0 BRA `(.L_x_3822) ;  /* 0x0000000000048947 */ /* 0x000fea0003800000 */
[----:B------:R-:W-:Y:S01]  /*5ac0*/  BPT.TRAP 0x1 ;  /* 0x000000040000795c */ /* 0x000fe20000300000 */
.L_x_3822:
[----:B------:R-:W-:Y:S01]  /*5ad0*/  IMAD R0, R16, 0xa80, R9 ;  /* 0x00000a8010007824 */ /* 0x000fe200078e0209 */
[----:B-1----:R-:W-:Y:S06]  /*5ae0*/  @P2 BRA `(.L_x_3823) ;  /* 0x0000000000082947 */ /* 0x002fec0003800000 */
[----:B------:R-:W1:Y:S02]  /*5af0*/  SYNCS.PHASECHK.TRANS64.TRYWAIT P2, [R12+URZ+0x36830], R3 ;  /* 0x036830030c0075a7 */ /* 0x000e64000804017f */
[----:B-1----:R-:W-:Y:S05]  /*5b00*/  @!P2 BRA `(.L_x_3824) ;  /* 0x000000d400fca947 */ /* 0x002fea0003800000 */
.L_x_3823:
[----:B------:R-:W-:Y:S01]  /*5b10*/  R2UR UR6, R0 ;  /* 0x00000000000672ca */ /* 0x000fe200000e0000 */
[----:B------:R-:W-:Y:S01]  /*5b20*/  WARPGROUP.ARRIVE ;  /* 0x00000000000079c5 */ /* 0x000fe20000000000 */
        /* <DEDUP_REMOVED lines=11> */
[----:B------:R-:W-:Y:S01]  /*5be0*/  UMOV UR10, UR6 ;  /* 0x00000006000a7c82 */ /* 0x000fe20008000000 */
[----:B------:R-:W-:Y:S01]  /*5bf0*/  UIADD3 UR5, UR6, 0x80, URZ ;  /* 0x0000008006057890 */ /* 0x000fe2000fffe03f */
[----:B------:R-:W-:Y:S01]  /*5c00*/  HGMMA.64x16x16.F32 R168, gdesc[UR8], RZ, !UPT, gsb0 ;  /* 0x0020000008a879f0 */ /* 0x000fe2000c0008ff */
[----:B------:R-:W-:Y:S01]  /*5c10*/  UMOV UR11, 0x40000040 ;  /* 0x40000040000b7882 */ /* 0x000fe20000000000 */
[----:B------:R-:W-:Y:S01]  /*5c20*/  UIADD3 UR7, UR6, 0x100, URZ ;  /* 0x0000010006077890 */ /* 0x000fe2000fffe03f */
[-C--:B------:R-:W-:Y:S01]  /*5c30*/  FMUL.FTZ R24, R24, R8.reuse ;  /* 0x0000000818187220 */ /* 0x080fe20000410000 */
[----:B------:R-:W-:Y:S01]  /*5c40*/  UIADD3 UR14, UR6, 0x2, URZ ;  /* 0x00000002060e7890 */ /* 0x000fe2000fffe03f */
[-C--:B------:R-:W-:Y:S01]  /*5c50*/  FMUL.FTZ R25, R25, R8.reuse ;  /* 0x0000000819197220 */ /* 0x080fe20000410000 */
[----:B------:R-:W-:Y:S01]  /*5c60*/  UMOV UR10, UR5 ;  /* 0x00000005000a7c82 */ /* 0x000fe20008000000 */
        /* <DEDUP_REMOVED lines=117> */
[----:B------:R-:W-:Y:S01]  /*63c0*/  FMUL.FTZ R119, R119, R2 ;  /* 0x0000000277777220 */ /* 0x000fe20000410000 */
[----:B------:R-:W-:-:S02]  /*63d0*/  WARPGROUP.DEPBAR.LE gsb0, 0x0 ;  /* 0x00008000000079c5 */ /* 0x000fc40000010000 */
[----:B------:R-:W-:-:S06]  /*63e0*/  WARPGROUP.ARRIVE ;  /* 0x00000000000079c5 */ /* 0x000fcc0000000000 */
[----:B------:R-:W-:Y:S01]  /*63f0*/  HGMMA.64x16x16.F32 R144, gdesc[UR8], RZ, !UPT, gsb0 ;  /* 0x00200000089079f0 */ /* 0x000fe2000c0008ff */
[----:B------:R-:W-:Y:S01]  /*6400*/  UMOV UR10, UR7 ;  /* 0x00000007000a7c82 */ /* 0x000fe20008000000 */
[----:B------:R-:W-:Y:S01]  /*6410*/  UMOV UR11, 0x40000040 ;  /* 0x40000040000b7882 */ /* 0x000fe20000000000 */
[----:B------:R-:W-:Y:S01]  /*6420*/  UIADD3 UR7, UR6, 0x300, URZ ;  /* 0x0000030006077890 */ /* 0x000fe2000fffe03f */
[----:B------:R-:W-:Y:S02]  /*6430*/  WARPGROUP.DEPBAR.LE gsb0, 0x0 ;  /* 0x00008000000079c5 */ /* 0x000fe40000010000 */
        /* <DEDUP_REMOVED lines=444> */
.L_x_3825:
[----:B------:R-:W-:Y:S01]  /*8000*/  IMAD.U32 R2, RZ, RZ, UR4 ;  /* 0x00000004ff027e24 */ /* 0x000fe2000f8e00ff */
[----:B------:R-:W-:-:S03]  /*8010*/  SHF.L.U32 R0, R13, 0x1f, RZ ;  /* 0x0000001f0d007819 */ /* 0x000fc600000006ff */
[----:B------:R-:W-:-:S04]  /*8020*/  IMAD R13, R2, 0x8, R5 ;  /* 0x00000008020d7824 */ /* 0x000fc800078e0205 */
[----:B------:R2:W3:Y:S01]  /*8030*/  SYNCS.PHASECHK.TRANS64.TRYWAIT P2, [R13+URZ+0x36850], R0 ;  /* 0x036850000d0075a7 */ /* 0x0004e2000804017f */
[----:B------:R-:W-:Y:S05]  /*8040*/  @!P0 BRA `(.L_x_3826) ;  /* 0x0000000000048947 */ /* 0x000fea0003800000 */
[----:B------:R-:W-:Y:S01]  /*8050*/  BPT.TRAP 0x1 ;  /* 0x000000040000795c */ /* 0x000fe20000300000 */
.L_x_3826:
[----:B---3--:R-:W-:Y:S05]  /*8060*/  @P2 BRA `(.L_x_3827) ;  /* 0x0000000000082947 */ /* 0x008fea0003800000 */
[----:B------:R-:W3:Y:S02]  /*8070*/  SYNCS.PHASECHK.TRANS64.TRYWAIT P2, [R13+URZ+0x36850], R0 ;  /* 0x036850000d0075a7 */ /* 0x000ee4000804017f */
[----:B---3--:R-:W-:Y:S05]  /*8080*/  @!P2 BRA `(.L_x_3828) ;  /* 0x000000b000b0a947 */ /* 0x008fea0003800000 */
.L_x_3827:
[----:B------:R-:W-:Y:S01]  /*8090*/  R2UR UR5, R5 ;  /* 0x00000000050572ca */ /* 0x000fe200000e0000 */
[----:B------:R-:W-:Y:S01]  /*80a0*/  WARPGROUP.ARRIVE ;  /* 0x00000000000079c5 */ /* 0x000fe20000000000 */
[----:B------:R-:W-:Y:S01]  /*80b0*/  UMOV UR7, 0x40000040 ;  /* 0x4000004000077882 */ /* 0x000fe20000000000 */
[----:B--23--:R-:W-:Y:S01]  /*80c0*/  FMNMX.FTZ R0, R168, R15, !PT ;  /* 0x0000000fa8007209 */ /* 0x00cfe20007810000 */
[----:B01----:R-:W-:Y:S01]  /*80d0*/  @!P1 VIADD R12, R12, 0x36840 ;  /* 0x000368400c0c9836 */ /* 0x003fe20000000000 */
[C---:B------:R-:W-:Y:S01]  /*80e0*/  ISETP.GT.AND P2, PT, R11.reuse, RZ, PT ;  /* 0x000000ff0b00720c */ /* 0x040fe20003f44270 */
[----:B------:R-:W-:Y:S01]  /*80f0*/  VIADD R11, R11, 0xffffffff ;  /* 0xffffffff0b0b7836 */ /* 0x000fe20000000000 */
[----:B------:R-:W-:-:S04]  /*8100*/  FMNMX.FTZ R3, R169, R0, !PT ;  /* 0x00000000a9037209 */ /* 0x000fc80007810000 */
        /* <DEDUP_REMOVED lines=10> */
[----:B------:R-:W-:-:S04]  /*81b0*/  FMNMX.FTZ R3, R165, R0, !PT ;  /* 0x00000000a5037209 */ /* 0x000fc80007810000 */
[----:B------:R-:W-:Y:S01]  /*81c0*/  FMNMX.FTZ R0, R152, R3, !PT ;  /* 0x0000000398007209 */ /* 0x000fe20007810000 */
[----:B------:R-:W-:Y:S02]  /*81d0*/  UMOV UR6, UR4 ;  /* 0x0000000400067c82 */ /* 0x000fe40008000000 */
[----:B------:R-:W-:Y:S01]  /*81e0*/  HGMMA.64x192x16.F32 R24, R200, gdesc[UR4].tnspB, R24, gsb0 ;  /* 0x42e00004c8187df0 */ /* 0x000fe20008000818 */
        /* <DEDUP_REMOVED lines=89> */
[----:B------:R-:W-:Y:S01]  /*8780*/  FADD.FTZ R133, -R3, R10 ;  /* 0x0000000a03857221 */ /* 0x000fe20000010100 */
[-CC-:B------:R-:W-:Y:S01]  /*8790*/  FFMA.FTZ R15, R168, R0.reuse, -R189.reuse ;  /* 0x00000000a80f7223 */ /* 0x180fe200000108bd */
[-CC-:B------:R-:W-:Y:S01]  /*87a0*/  FFMA.FTZ R200, R169, R0.reuse, -R189.reuse ;  /* 0x00000000a9c87223 */ /* 0x180fe200000108bd */
[-CC-:B------:R-:W-:Y:S01]  /*87b0*/  FFMA.FTZ R202, R172, R0.reuse, -R189.reuse ;  /* 0x00000000acca7223 */ /* 0x180fe200000108bd */
[-C--:B------:R-:W-:Y:S01]  /*87c0*/  FMUL.FTZ R2, R133, R0.reuse ;  /* 0x0000000085027220 */ /* 0x080fe20000410000 */
[-C--:B------:R-:W-:Y:S01]  /*87d0*/  FMUL.FTZ R133, R3, R0.reuse ;  /* 0x0000000003857220 */ /* 0x080fe20000410000 */
[-CC-:B------:R-:W-:Y:S01]  /*87e0*/  FFMA.FTZ R169, R173, R0.reuse, -R189.reuse ;  /* 0x00000000ada97223 */ /* 0x180fe200000108bd */
[----:B------:R-:W0:Y:S01]  /*87f0*/  MUFU.EX2 R15, R15 ;  /* 0x0000000f000f7308 */ /* 0x000e220000000800 */
[-C--:B------:R-:W-:Y:S01]  /*8800*/  FFMA.FTZ R14, R120, R0.reuse, -R189 ;  /* 0x00000000780e7223 */ /* 0x080fe200000108bd */
[-CC-:B------:R-:W-:Y:S01]  /*8810*/  FFMA.FTZ R201, R170, R0.reuse, -R133.reuse ;  /* 0x00000000aac97223 */ /* 0x180fe20000010885 */
[-CC-:B------:R-:W-:Y:S01]  /*8820*/  FFMA.FTZ R10, R171, R0.reuse, -R133.reuse ;  /* 0x00000000ab0a7223 */ /* 0x180fe20000010885 */
[-CC-:B------:R-:W-:Y:S01]  /*8830*/  FFMA.FTZ R203, R174, R0.reuse, -R133.reuse ;  /* 0x00000000aecb7223 */ /* 0x180fe20000010885 */
[-C--:B------:R-:W-:Y:S01]  /*8840*/  FFMA.FTZ R120, R175, R0.reuse, -R133 ;  /* 0x00000000af787223 */ /* 0x080fe20000010885 */
[-CC-:B------:R-:W-:Y:S01]  /*8850*/  FFMA.FTZ R196, R160, R0.reuse, -R189.reuse ;  /* 0x00000000a0c47223 */ /* 0x180fe200000108bd */
[-CC-:B------:R-:W-:Y:S01]  /*8860*/  FFMA.FTZ R188, R144, R0.reuse, -R189.reuse ;  /* 0x0000000090bc7223 */ /* 0x180fe200000108bd */
[----:B------:R-:W-:Y:S01]  /*8870*/  MUFU.EX2 R200, R200 ;  /* 0x000000c800c87308 */ /* 0x000fe20000000800 */
[-C--:B------:R-:W-:Y:S01]  /*8880*/  FFMA.FTZ R124, R124, R0.reuse, -R189 ;  /* 0x000000007c7c7223 */ /* 0x080fe200000108bd */
[-C--:B------:R-:W-:Y:S01]  /*8890*/  FFMA.FTZ R197, R162, R0.reuse, -R133 ;  /* 0x00000000a2c57223 */ /* 0x080fe20000010885 */
[----:B------:R-:W-:Y:S01]  /*88a0*/  @!P1 PRMT R144, RZ, 0x654, R12 ;  /* 0x00000654ff909816 */ /* 0x000fe2000000000c */
[-CC-:B------:R-:W-:Y:S01]  /*88b0*/  FFMA.FTZ R173, R161, R0.reuse, -R189.reuse ;  /* 0x00000000a1ad7223 */ /* 0x180fe200000108bd */
[-C--:B------:R-:W-:Y:S01]  /*88c0*/  FFMA.FTZ R198, R164, R0.reuse, -R189 ;  /* 0x00000000a4c67223 */ /* 0x080fe200000108bd */
[-C--:B------:R-:W-:Y:S01]  /*88d0*/  FFMA.FTZ R199, R166, R0.reuse, -R133 ;  /* 0x00000000a6c77223 */ /* 0x080fe20000010885 */
[-C--:B------:R-:W-:Y:S01]  /*88e0*/  FFMA.FTZ R161, R165, R0.reuse, -R189 ;  /* 0x00000000a5a17223 */ /* 0x080fe200000108bd */
[----:B------:R-:W-:Y:S01]  /*88f0*/  MUFU.EX2 R2, R2 ;  /* 0x0000000200027308 */ /* 0x000fe20000000800 */
[----:B0-----:R-:W-:Y:S01]  /*8900*/  FFMA.FTZ R7, R8, R7, R15 ;  /* 0x0000000708077223 */ /* 0x001fe2000001000f */
[-C--:B------:R-:W-:Y:S01]  /*8910*/  FFMA.FTZ R192, R152, R0.reuse, -R189 ;  /* 0x0000000098c07223 */ /* 0x080fe200000108bd */
[-C--:B------:R-:W-:Y:S01]  /*8920*/  FFMA.FTZ R193, R154, R0.reuse, -R133 ;  /* 0x000000009ac17223 */ /* 0x080fe20000010885 */
[-C--:B------:R-:W-:Y:S01]  /*8930*/  FFMA.FTZ R194, R156, R0.reuse, -R189 ;  /* 0x000000009cc27223 */ /* 0x080fe200000108bd */
[-C--:B------:R-:W-:Y:S01]  /*8940*/  FFMA.FTZ R195, R158, R0.reuse, -R133 ;  /* 0x000000009ec37223 */ /* 0x080fe20000010885 */
[-CC-:B------:R-:W-:Y:S01]  /*8950*/  FFMA.FTZ R190, R148, R0.reuse, -R189.reuse ;  /* 0x0000000094be7223 */ /* 0x180fe200000108bd */
[-CC-:B------:R-:W-:Y:S01]  /*8960*/  FFMA.FTZ R137, R137, R0.reuse, -R189.reuse ;  /* 0x0000000089897223 */ /* 0x180fe200000108bd */
[----:B------:R-:W-:Y:S01]  /*8970*/  MUFU.EX2 R201, R201 ;  /* 0x000000c900c97308 */ /* 0x000fe20000000800 */
[-CC-:B------:R-:W-:Y:S01]  /*8980*/  FFMA.FTZ R141, R141, R0.reuse, -R189.reuse ;  /* 0x000000008d8d7223 */ /* 0x180fe200000108bd */
[-CC-:B------:R-:W-:Y:S01]  /*8990*/  FFMA.FTZ R121, R121, R0.reuse, -R189.reuse ;  /* 0x0000000079797223 */ /* 0x180fe200000108bd */
[-C--:B------:R-:W-:Y:S01]  /*89a0*/  FFMA.FTZ R125, R125, R0.reuse, -R189 ;  /* 0x000000007d7d7223 */ /* 0x080fe200000108bd */
        /* <DEDUP_REMOVED lines=9> */
[----:B------:R-:W-:-:S03]  /*8a40*/  FFMA.FTZ R127, R127, R0, -R133 ;  /* 0x000000007f7f7223 */ /* 0x000fc60000010885 */
[----:B------:R-:W-:Y:S08]  /*8a50*/  MUFU.EX2 R202, R202 ;  /* 0x000000ca00ca7308 */ /* 0x000ff00000000800 */
[----:B------:R-:W-:Y:S08]  /*8a60*/  MUFU.EX2 R203, R203 ;  /* 0x000000cb00cb7308 */ /* 0x000ff00000000800 */
[----:B------:R-:W-:Y:S08]  /*8a70*/  MUFU.EX2 R169, R169 ;  /* 0x000000a900a97308 */ /* 0x000ff00000000800 */
[----:B------:R-:W-:Y:S08]  /*8a80*/  MUFU.EX2 R120, R120 ;  /* 0x0000007800787308 */ /* 0x000ff00000000800 */
[----:B------:R0:W-:Y:S08]  /*8a90*/  MUFU.EX2 R20, R124 ;  /* 0x0000007c00147308 */ /* 0x0001f00000000800 */
[----:B------:R-:W-:Y:S01]  /*8aa0*/  MUFU.EX2 R196, R196 ;  /* 0x000000c400c47308 */ /* 0x000fe20000000800 */
[----:B0-----:R-:W-:-:S07]  /*8ab0*/  FFMA.FTZ R124, R163, R0, -R133 ;  /* 0x00000000a37c7223 */ /* 0x001fce0000010885 */
        /* <DEDUP_REMOVED lines=16> */
[-C--:B------:R-:W-:Y:S01]  /*8bc0*/  FFMA.FTZ R187, R142, R0.reuse, -R133 ;  /* 0x000000008ebb7223 */ /* 0x080fe20000010885 */
[-C--:B------:R-:W-:Y:S01]  /*8bd0*/  FFMA.FTZ R184, R136, R0.reuse, -R189 ;  /* 0x0000000088b87223 */ /* 0x080fe200000108bd */
[-C--:B------:R-:W-:Y:S01]  /*8be0*/  FFMA.FTZ R136, R159, R0.reuse, -R133 ;  /* 0x000000009f887223 */ /* 0x080fe20000010885 */
[-C--:B------:R-:W-:Y:S01]  /*8bf0*/  FFMA.FTZ R186, R140, R0.reuse, -R189 ;  /* 0x000000008cba7223 */ /* 0x080fe200000108bd */
[----:B------:R-:W-:Y:S01]  /*8c00*/  HGMMA.64x192x16.F32 R24, R180, gdesc[UR4].tnspB, R24, gsb0 ;  /* 0x42e00004b4187df0 */ /* 0x000fe20008000818 */
[----:B------:R-:W-:Y:S01]  /*8c10*/  UMOV UR6, UR4 ;  /* 0x0000000400067c82 */ /* 0x000fe20008000000 */
[----:B------:R-:W-:Y:S01]  /*8c20*/  UMOV UR7, 0x40000040 ;  /* 0x4000004000077882 */ /* 0x000fe20000000000 */
[----:B------:R-:W-:Y:S01]  /*8c30*/  FFMA.FTZ R140, R147, R0, -R133 ;  /* 0x00000000938c7223 */ /* 0x000fe20000010885 */
[----:B------:R-:W-:Y:S01]  /*8c40*/  MUFU.EX2 R136, R136 ;  /* 0x0000008800887308 */ /* 0x000fe20000000800 */
[----:B------:R-:W-:-:S07]  /*8c50*/  R2UR UR4, R16 ;  /* 0x00000000100472ca */ /* 0x000fce00000e0000 */
        /* <DEDUP_REMOVED lines=18> */
[----:B------:R-:W-:Y:S08]  /*8d80*/  MUFU.EX2 R123, R123 ;  /* 0x0000007b007b7308 */ /* 0x000ff00000000800 */
[----:B------:R-:W1:Y:S08]  /*8d90*/  MUFU.EX2 R125, R125 ;  /* 0x0000007d007d7308 */ /* 0x000e700000000800 */
[----:B------:R-:W-:Y:S01]  /*8da0*/  MUFU.EX2 R127, R127 ;  /* 0x0000007f007f7308 */ /* 0x000fe20000000800 */
[----:B------:R-:W-:-:S02]  /*8db0*/  WARPGROUP.DEPBAR.LE gsb0, 0x0 ;  /* 0x00008000000079c5 */ /* 0x000fc40000010000 */
[----:B------:R-:W-:Y:S01]  /*8dc0*/  WARPGROUP.ARRIVE ;  /* 0x00000000000079c5 */ /* 0x000fe20000000000 */
[-C--:B------:R-:W-:Y:S01]  /*8dd0*/  FFMA.FTZ R180, R128, R0.reuse, -R189 ;  /* 0x0000000080b47223 */ /* 0x080fe200000108bd */
[-C--:B------:R-:W-:Y:S01]  /*8de0*/  FFMA.FTZ R128, R167, R0.reuse, -R133 ;  /* 0x00000000a7807223 */ /* 0x080fe20000010885 */
[-C--:B------:R-:W-:Y:S01]  /*8df0*/  FFMA.FTZ R182, R132, R0.reuse, -R189 ;  /* 0x0000000084b67223 */ /* 0x080fe200000108bd */
[-CC-:B------:R-:W-:Y:S01]  /*8e00*/  FFMA.FTZ R132, R155, R0.reuse, -R133.reuse ;  /* 0x000000009b847223 */ /* 0x180fe20000010885 */
[-CC-:B------:R-:W-:Y:S01]  /*8e10*/  FFMA.FTZ R181, R130, R0.reuse, -R133.reuse ;  /* 0x0000000082b57223 */ /* 0x180fe20000010885 */
[----:B------:R-:W-:Y:S01]  /*8e20*/  HGMMA.64x192x16.F32 R24, R176, gdesc[UR4].tnspB, R24, gsb0 ;  /* 0x42e00004b0187df0 */ /* 0x000fe20008000818 */
[----:B------:R-:W-:Y:S01]  /*8e30*/  FFMA.FTZ R189, R146, R0, -R133 ;  /* 0x0000000092bd7223 */ /* 0x000fe20000010885 */
[----:B------:R-:W2:Y:S08]  /*8e40*/  MUFU.EX2 R128, R128 ;  /* 0x0000008000807308 */ /* 0x000eb00000000800 */
[----:B------:R-:W3:Y:S08]  /*8e50*/  MUFU.EX2 R132, R132 ;  /* 0x0000008400847308 */ /* 0x000ef00000000800 */
[----:B------:R-:W4:Y:S08]  /*8e60*/  MUFU.EX2 R189, R189 ;  /* 0x000000bd00bd7308 */ /* 0x000f300000000800 */
[----:B------:R-:W-:Y:S08]  /*8e70*/  MUFU.EX2 R180, R180 ;  /* 0x000000b400b47308 */ /* 0x000ff00000000800 */
[----:B------:R-:W-:Y:S08]  /*8e80*/  MUFU.EX2 R181, R181 ;  /* 0x000000b500b57308 */ /* 0x000ff00000000800 */
[----:B------:R-:W-:Y:S08]  /*8e90*/  MUFU.EX2 R182, R182 ;  /* 0x000000b600b67308 */ /* 0x000ff00000000800 */
[----:B------:R-:W-:Y:S01]  /*8ea0*/  MUFU.EX2 R183, R134 ;  /* 0x0000008600b77308 */ /* 0x000fe20000000800 */
[----:B------:R-:W-:-:S02]  /*8eb0*/  WARPGROUP.DEPBAR.LE gsb0, 0x0 ;  /* 0x00008000000079c5 */ /* 0x000fc40000010000 */
[----:B------:R5:W-:Y:S05]  /*8ec0*/  @!P1 SYNCS.ARRIVE.TRANS64.RED.A1T0 RZ, [R144+URZ], RZ ;  /* 0x000000ff90ff99a7 */ /* 0x000bea000810043f */
[----:B------:R-:W-:Y:S01]  /*8ed0*/  MUFU.EX2 R179, R126 ;  /* 0x0000007e00b37308 */ /* 0x000fe20000000800 */
[----:B0-----:R-:W-:Y:S02]  /*8ee0*/  F2FP.F16.F32.PACK_AB R176, R121, R14 ;  /* 0x0000000e79b0723e */ /* 0x001fe400000000ff */
[----:B-1----:R-:W-:Y:S01]  /*8ef0*/  F2FP.F16.F32.PACK_AB R178, R125, R20 ;  /* 0x000000147db2723e */ /* 0x002fe200000000ff */
[----:B-----5:R-:W-:Y:S02]  /*8f00*/  @!P1 VIADD R144, R13, 0x36860 ;  /* 0x000368600d909836 */ /* 0x020fe40000000000 */
[----:B------:R-:W-:Y:S01]  /*8f10*/  FADD.FTZ R13, R200, R7 ;  /* 0x00000007c80d7221 */ /* 0x000fe20000010000 */
[----:B------:R-:W-:Y:S01]  /*8f20*/  FFMA.FTZ R7, R2, R6, R201 ;  /* 0x0000000602077223 */ /* 0x000fe200000100c9 */
[----:B------:R-:W-:-:S02]  /*8f30*/  F2FP.F16.F32.PACK_AB R200, R200, R15 ;  /* 0x0000000fc8c8723e */ /* 0x000fc400000000ff */
[----:B------:R-:W-:Y:S01]  /*8f40*/  FADD.FTZ R6, R202, R13 ;  /* 0x0000000dca067221 */ /* 0x000fe20000010000 */
[C---:B------:R-:W-:Y:S01]  /*8f50*/  FADD.FTZ R138, R10.reuse, R7 ;  /* 0x000000070a8a7221 */ /* 0x040fe20000010000 */
[----:B------:R-:W-:Y:S02]  /*8f60*/  F2FP.F16.F32.PACK_AB R201, R10, R201 ;  /* 0x000000c90ac9723e */ /* 0x000fe400000000ff */
[----:B------:R-:W-:Y:S01]  /*8f70*/  FADD.FTZ R13, R169, R6 ;  /* 0x00000006a90d7221 */ /* 0x000fe20000010000 */
[----:B------:R-:W-:Y:S01]  /*8f80*/  FADD.FTZ R7, R203, R138 ;  /* 0x0000008acb077221 */ /* 0x000fe20000010000 */
[----:B------:R-:W-:Y:S01]  /*8f90*/  FFMA.FTZ R6, R139, R0, -R133 ;  /* 0x000000008b067223 */ /* 0x000fe20000010885 */
[----:B------:R-:W-:Y:S01]  /*8fa0*/  F2FP.F16.F32.PACK_AB R203, R120, R203 ;  /* 0x000000cb78cb723e */ /* 0x000fe200000000ff */
[----:B------:R-:W-:Y:S01]  /*8fb0*/  FADD.FTZ R142, R196, R13 ;  /* 0x0000000dc48e7221 */ /* 0x000fe20000010000 */
[----:B------:R-:W-:Y:S01]  /*8fc0*/  FADD.FTZ R138, R120, R7 ;  /* 0x00000007788a7221 */ /* 0x000fe20000010000 */
[----:B------:R-:W-:-:S02]  /*8fd0*/  @!P1 PRMT R144, RZ, 0x654, R144 ;  /* 0x00000654ff909816 */ /* 0x000fc40000000090 */
[----:B------:R-:W-:Y:S01]  /*8fe0*/  FADD.FTZ R13, R173, R142 ;  /* 0x0000008ead0d7221 */ /* 0x000fe20000010000 */
[----:B------:R-:W-:Y:S01]  /*8ff0*/  FADD.FTZ R7, R197, R138 ;  /* 0x0000008ac5077221 */ /* 0x000fe20000010000 */
[----:B------:R-:W0:Y:S01]  /*9000*/  MUFU.EX2 R6, R6 ;  /* 0x0000000600067308 */ /* 0x000e220000000800 */
[----:B------:R1:W-:Y:S01]  /*9010*/  @!P1 SYNCS.ARRIVE.TRANS64.RED.A1T0 RZ, [R144+URZ], RZ ;  /* 0x000000ff90ff99a7 */ /* 0x0003e2000810043f */
[----:B------:R-:W-:Y:S01]  /*9020*/  FADD.FTZ R138, R198, R13 ;  /* 0x0000000dc68a7221 */ /* 0x000fe20000010000 */
[----:B------:R-:W-:Y:S01]  /*9030*/  FADD.FTZ R130, R124, R7 ;  /* 0x000000077c827221 */ /* 0x000fe20000010000 */
[----:B------:R-:W-:Y:S01]  /*9040*/  FFMA.FTZ R7, R122, R0, -R133 ;  /* 0x000000007a077223 */ /* 0x000fe20000010885 */
[----:B------:R-:W-:Y:S01]  /*9050*/  F2FP.F16.F32.PACK_AB R202, R169, R202 ;  /* 0x000000caa9ca723e */ /* 0x000fe200000000ff */
[----:B------:R-:W-:Y:S01]  /*9060*/  FADD.FTZ R139, R161, R138 ;  /* 0x0000008aa18b7221 */ /* 0x000fe20000010000 */
[----:B------:R-:W-:Y:S01]  /*9070*/  FADD.FTZ R13, R199, R130 ;  /* 0x00000082c70d7221 */ /* 0x000fe20000010000 */
[----:B------:R-:W5:Y:S01]  /*9080*/  MUFU.EX2 R122, R143 ;  /* 0x0000008f007a7308 */ /* 0x000f620000000800 */
[----:B------:R-:W-:Y:S01]  /*9090*/  F2FP.F16.F32.PACK_AB R196, R173, R196 ;  /* 0x000000c4adc4723e */ /* 0x000fe200000000ff */
[----:B------:R-:W-:Y:S01]  /*90a0*/  FADD.FTZ R138, R192, R139 ;  /* 0x0000008bc08a7221 */ /* 0x000fe20000010000 */
[----:B--2---:R-:W-:Y:S01]  /*90b0*/  FADD.FTZ R130, R128, R13 ;  /* 0x0000000d80827221 */ /* 0x004fe20000010000 */
[----:B------:R-:W-:-:S02]  /*90c0*/  F2FP.F16.F32.PACK_AB R197, R124, R197 ;  /* 0x000000c57cc5723e */ /* 0x000fc400000000ff */
[----:B------:R-:W-:Y:S01]  /*90d0*/  FADD.FTZ R139, R21, R138 ;  /* 0x0000008a158b7221 */ /* 0x000fe20000010000 */
[----:B------:R-:W-:Y:S01]  /*90e0*/  FADD.FTZ R13, R193, R130 ;  /* 0x00000082c10d7221 */ /* 0x000fe20000010000 */
[----:B------:R2:W1:Y:S01]  /*90f0*/  MUFU.EX2 R177, R7 ;  /* 0x0000000700b17308 */ /* 0x0004620000000800 */
[----:B------:R-:W-:Y:S01]  /*9100*/  F2FP.F16.F32.PACK_AB R198, R161, R198 ;  /* 0x000000c6a1c6723e */ /* 0x000fe200000000ff */
[----:B------:R-:W-:Y:S01]  /*9110*/  FADD.FTZ R138, R194, R139 ;  /* 0x0000008bc28a7221 */ /* 0x000fe20000010000 */
[----:B---3--:R-:W-:Y:S01]  /*9120*/  FADD.FTZ R130, R132, R13 ;  /* 0x0000000d84827221 */ /* 0x008fe20000010000 */
[----:B------:R-:W-:Y:S02]  /*9130*/  F2FP.F16.F32.PACK_AB R199, R128, R199 ;  /* 0x000000c780c7723e */ /* 0x000fe400000000ff */
[----:B------:R-:W-:Y:S01]  /*9140*/  FADD.FTZ R15, R153, R138 ;  /* 0x0000008a990f7221 */ /* 0x000fe20000010000 */
[----:B------:R-:W-:Y:S01]  /*9150*/  FADD.FTZ R13, R195, R130 ;  /* 0x00000082c30d7221 */ /* 0x000fe20000010000 */
[----:B------:R-:W-:-:S02]  /*9160*/  F2FP.F16.F32.PACK_AB R192, R21, R192 ;  /* 0x000000c015c0723e */ /* 0x000fc400000000ff */
[----:B------:R-:W-:Y:S01]  /*9170*/  FADD.FTZ R138, R188, R15 ;  /* 0x0000000fbc8a7221 */ /* 0x000fe20000010000 */
[----:B------:R-:W-:Y:S01]  /*9180*/  FADD.FTZ R130, R136, R13 ;  /* 0x0000000d88827221 */ /* 0x000fe20000010000 */
[----:B------:R-:W-:Y:S02]  /*9190*/  F2FP.F16.F32.PACK_AB R193, R132, R193 ;  /* 0x000000c184c1723e */ /* 0x000fe400000000ff */
[----:B------:R-:W-:Y:S01]  /*91a0*/  FADD.FTZ R15, R157, R138 ;  /* 0x0000008a9d0f7221 */ /* 0x000fe20000010000 */
[----:B----4-:R-:W-:Y:S01]  /*91b0*/  FADD.FTZ R13, R189, R130 ;  /* 0x00000082bd0d7221 */ /* 0x010fe20000010000 */
        /* <DEDUP_REMOVED lines=11> */
[----:B------:R-:W-:Y:S01]  /*9270*/  FADD.FTZ R13, R185, R10 ;  /* 0x0000000ab90d7221 */ /* 0x000fe20000010000 */
[----:B0-----:R-:W-:-:S02]  /*9280*/  F2FP.F16.F32.PACK_AB R185, R6, R185 ;  /* 0x000000b906b9723e */ /* 0x001fc400000000ff */
[----:B------:R-:W-:Y:S01]  /*9290*/  FADD.FTZ R120, R186, R15 ;  /* 0x0000000fba787221 */ /* 0x000fe20000010000 */
[----:B------:R-:W-:Y:S01]  /*92a0*/  FADD.FTZ R10, R6, R13 ;  /* 0x0000000d060a7221 */ /* 0x000fe20000010000 */
[----:B------:R-:W-:Y:S02]  /*92b0*/  F2FP.F16.F32.PACK_AB R190, R145, R190 ;  /* 0x000000be91be723e */ /* 0x000fe400000000ff */
[----:B------:R-:W-:Y:S01]  /*92c0*/  FADD.FTZ R15, R141, R120 ;  /* 0x000000788d0f7221 */ /* 0x000fe20000010000 */
[----:B------:R-:W-:Y:S01]  /*92d0*/  FADD.FTZ R13, R187, R10 ;  /* 0x0000000abb0d7221 */ /* 0x000fe20000010000 */
[----:B------:R-:W-:Y:S02]  /*92e0*/  F2FP.F16.F32.PACK_AB R191, R12, R191 ;  /* 0x000000bf0cbf723e */ /* 0x000fe400000000ff */
[----:B------:R-:W-:Y:S01]  /*92f0*/  FADD.FTZ R120, R180, R15 ;  /* 0x0000000fb4787221 */ /* 0x000fe20000010000 */
[----:B-----5:R-:W-:Y:S01]  /*9300*/  FADD.FTZ R10, R122, R13 ;  /* 0x0000000d7a0a7221 */ /* 0x020fe20000010000 */
[----:B------:R-:W-:Y:S01]  /*9310*/  F2FP.F16.F32.PACK_AB R184, R137, R184 ;  /* 0x000000b889b8723e */ /* 0x000fe200000000ff */
[----:B------:R-:W-:-:S02]  /*9320*/  IMAD.MOV.U32 R13, RZ, RZ, R17 ;  /* 0x000000ffff0d7224 */ /* 0x000fc400078e0011 */
[----:B--2---:R-:W-:Y:S01]  /*9330*/  FADD.FTZ R7, R149, R120 ;  /* 0x0000007895077221 */ /* 0x004fe20000010000 */
[----:B------:R-:W-:Y:S01]  /*9340*/  FADD.FTZ R10, R181, R10 ;  /* 0x0000000ab50a7221 */ /* 0x000fe20000010000 */
[----:B------:R-:W-:Y:S01]  /*9350*/  F2FP.F16.F32.PACK_AB R186, R141, R186 ;  /* 0x000000ba8dba723e */ /* 0x000fe200000000ff */
[----:B------:R-:W-:Y:S02]  /*9360*/  IMAD.MOV.U32 R15, RZ, RZ, R4 ;  /* 0x000000ffff0f7224 */ /* 0x000fe400078e0004 */
[----:B------:R-:W-:Y:S01]  /*9370*/  FADD.FTZ R6, R182, R7 ;  /* 0x00000007b6067221 */ /* 0x000fe20000010000 */
[----:B------:R-:W-:Y:S01]  /*9380*/  FADD.FTZ R10, R131, R10 ;  /* 0x0000000a830a7221 */ /* 0x000fe20000010000 */
        /* <DEDUP_REMOVED lines=8> */
[----:B-1----:R-:W-:Y:S01]  /*9410*/  FADD.FTZ R10, R177, R10 ;  /* 0x0000000ab10a7221 */ /* 0x002fe20000010000 */
[----:B------:R-:W-:Y:S02]  /*9420*/  F2FP.F16.F32.PACK_AB R182, R129, R182 ;  /* 0x000000b681b6723e */ /* 0x000fe400000000ff */
[----:B------:R-:W-:Y:S01]  /*9430*/  FADD.FTZ R6, R20, R7 ;  /* 0x0000000714067221 */ /* 0x000fe20000010000 */
[----:B------:R-:W-:Y:S01]  /*9440*/  FADD.FTZ R10, R123, R10 ;  /* 0x0000000a7b0a7221 */ /* 0x000fe20000010000 */
[----:B------:R-:W-:-:S02]  /*9450*/  F2FP.F16.F32.PACK_AB R183, R135, R183 ;  /* 0x000000b787b7723e */ /* 0x000fc400000000ff */
[----:B------:R-:W-:Y:S01]  /*9460*/  FADD.FTZ R7, R125, R6 ;  /* 0x000000067d077221 */ /* 0x000fe20000010000 */
[----:B------:R-:W-:Y:S01]  /*9470*/  FADD.FTZ R10, R179, R10 ;  /* 0x0000000ab30a7221 */ /* 0x000fe20000010000 */
[----:B------:R-:W-:Y:S02]  /*9480*/  F2FP.F16.F32.PACK_AB R177, R123, R177 ;  /* 0x000000b17bb1723e */ /* 0x000fe400000000ff */
[C---:B------:R-:W-:Y:S01]  /*9490*/  F2FP.F16.F32.PACK_AB R179, R127.reuse, R179 ;  /* 0x000000b37fb3723e */ /* 0x040fe200000000ff */
[----:B------:R-:W-:Y:S01]  /*94a0*/  FADD.FTZ R6, R127, R10 ;  /* 0x0000000a7f067221 */ /* 0x000fe20000010000 */
[----:B------:R-:W-:Y:S01]  /*94b0*/  IMAD.MOV.U32 R10, RZ, RZ, R3 ;  /* 0x000000ffff0a7224 */ /* 0x000fe200078e0003 */
[----:B------:R-:W-:Y:S06]  /*94c0*/  @P2 BRA `(.L_x_3829) ;  /* 0xffffffc400382947 */ /* 0x000fec000383ffff */
.L_x_3820:
        /* <DEDUP_REMOVED lines=99> */
.L_x_3830:
[----:B------:R-:W-:Y:S01]  /*9b00*/  IMAD R11, R16, 0x8, R5 ;  /* 0x00000008100b7824 */ /* 0x000fe200078e0205 */
[----:B------:R-:W-:-:S04]  /*9b10*/  SHF.L.U32 R2, R17, 0x1f, RZ ;  /* 0x0000001f11027819 */ /* 0x000fc800000006ff */
[----:B------:R0:W1:Y:S01]  /*9b20*/  SYNCS.PHASECHK.TRANS64.TRYWAIT P2, [R11+URZ+0x36850], R2 ;  /* 0x036850020b0075a7 */ /* 0x000062000804017f */
[----:B------:R-:W-:Y:S05]  /*9b30*/  @!P0 BRA `(.L_x_3831) ;  /* 0x0000000000048947 */ /* 0x000fea0003800000 */
[----:B------:R-:W-:Y:S01]  /*9b40*/  BPT.TRAP 0x1 ;  /* 0x000000040000795c */ /* 0x000fe20000300000 */
.L_x_3831:
[----:B-1----:R-:W-:Y:S05]  /*9b50*/  @P2 BRA `(.L_x_3832) ;  /* 0x0000000000082947 */ /* 0x002fea0003800000 */
[----:B------:R-:W1:Y:S02]  /*9b60*/  SYNCS.PHASECHK.TRANS64.TRYWAIT P0, [R11+URZ+0x36850], R2 ;  /* 0x036850020b0075a7 */ /* 0x000e64000800017f */
[----:B-1----:R-:W-:Y:S05]  /*9b70*/  @!P0 BRA `(.L_x_3833) ;  /* 0x0000009800088947 */ /* 0x002fea0003800000 */
.L_x_3832:
        /* <DEDUP_REMOVED lines=11> */
[----:B------:R-:W-:Y:S01]  /*9c30*/  IMAD.MOV.U32 R20, RZ, RZ, -0x800000 ;  /* 0xff800000ff147424 */ /* 0x000fe200078e00ff */
        /* <DEDUP_REMOVED lines=11> */
[----:B------:R-:W-:Y:S01]  /*9cf0*/  HGMMA.64x192x16.F32 R24, R200, gdesc[UR4].tnspB, R24, gsb0 ;  /* 0x42e00004c8187df0 */ /* 0x000fe20008000818 */
[----:B------:R-:W-:Y:S01]  /*9d00*/  R2UR UR6, R12 ;  /* 0x000000000c0672ca */ /* 0x000fe200000e0000 */
[----:B------:R-:W-:Y:S01]  /*9d10*/  VIADD R12, R8, 0x100 ;  /* 0x00000100080c7836 */ /* 0x000fe20000000000 */
[----:B------:R-:W-:Y:S02]  /*9d20*/  R2UR UR7, R13 ;  /* 0x000000000d0772ca */ /* 0x000fe400000e0000 */
[----:B------:R-:W-:Y:S01]  /*9d30*/  MOV R13, 0x40000040 ;  /* 0x40000040000d7802 */ /* 0x000fe20000000f00 */
[----:B------:R-:W-:Y:S02]  /*9d40*/  WARPGROUP.DEPBAR.LE gsb0, 0x0 ;  /* 0x00008000000079c5 */ /* 0x000fe40000010000 */
[----:B------:R-:W-:-:S12]  /*9d50*/  WARPGROUP.ARRIVE ;  /* 0x00000000000079c5 */ /* 0x000fd80000000000 */
[----:B------:R-:W-:Y:S01]  /*9d60*/  HGMMA.64x192x16.F32 R24, R196, gdesc[UR4].tnspB, R24, gsb0 ;  /* 0x42e00004c4187df0 */ /* 0x000fe20008000818 */
[----:B------:R-:W-:Y:S01]  /*9d70*/  R2UR UR6, R12 ;  /* 0x000000000c0672ca */ /* 0x000fe200000e0000 */
[----:B------:R-:W-:Y:S01]  /*9d80*/  VIADD R12, R8, 0x180 ;  /* 0x00000180080c7836 */ /* 0x000fe20000000000 */
[----:B------:R-:W-:Y:S01]  /*9d90*/  R2UR UR7, R13 ;  /* 0x000000000d0772ca */ /* 0x000fe200000e0000 */
[----:B------:R-:W-:Y:S01]  /*9da0*/  IMAD.MOV.U32 R13, RZ, RZ, 0x40000040 ;  /* 0x40000040ff0d7424 */ /* 0x000fe200078e00ff */
[----:B------:R-:W-:Y:S02]  /*9db0*/  WARPGROUP.DEPBAR.LE gsb0, 0x0 ;  /* 0x00008000000079c5 */ /* 0x000fe40000010000 */
[----:B------:R-:W-:-:S13]  /*9dc0*/  WARPGROUP.ARRIVE ;  /* 0x00000000000079c5 */ /* 0x000fda0000000000 */
        /* <DEDUP_REMOVED lines=9> */
[C---:B------:R-:W-:Y:S01]  /*9e60*/  VIADD R12, R8.reuse, 0x280 ;  /* 0x00000280080c7836 */ /* 0x040fe20000000000 */
[----:B------:R-:W-:Y:S01]  /*9e70*/  R2UR UR7, R13 ;  /* 0x000000000d0772ca */ /* 0x000fe200000e0000 */
[----:B------:R-:W-:Y:S02]  /*9e80*/  IMAD.MOV.U32 R13, RZ, RZ, 0x40000040 ;  /* 0x40000040ff0d7424 */ /* 0x000fe400078e00ff */
[----:B------:R-:W-:Y:S01]  /*9e90*/  VIADD R8, R8, 0x300 ;  /* 0x0000030008087836 */ /* 0x000fe20000000000 */
[----:B------:R-:W-:Y:S02]  /*9ea0*/  WARPGROUP.DEPBAR.LE gsb0, 0x0 ;  /* 0x00008000000079c5 */ /* 0x000fe40000010000 */
[----:B------:R-:W-:-:S11]  /*9eb0*/  WARPGROUP.ARRIVE ;  /* 0x00000000000079c5 */ /* 0x000fd60000000000 */
[----:B------:R-:W-:Y:S01]  /*9ec0*/  HGMMA.64x192x16.F32 R24, R184, gdesc[UR4].tnspB, R24, gsb0 ;  /* 0x42e00004b8187df0 */ /* 0x000fe20008000818 */
[----:B------:R-:W-:Y:S02]  /*9ed0*/  R2UR UR6, R12 ;  /* 0x000000000c0672ca */ /* 0x000fe400000e0000 */
[----:B------:R-:W-:Y:S01]  /*9ee0*/  R2UR UR7, R13 ;  /* 0x000000000d0772ca */ /* 0x000fe200000e0000 */
[----:B------:R-:W-:Y:S02]  /*9ef0*/  WARPGROUP.DEPBAR.LE gsb0, 0x0 ;  /* 0x00008000000079c5 */ /* 0x000fe40000010000 */
[----:B------:R-:W-:-:S14]  /*9f00*/  WARPGROUP.ARRIVE ;  /* 0x00000000000079c5 */ /* 0x000fdc0000000000 */
[----:B------:R-:W-:Y:S01]  /*9f10*/  HGMMA.64x192x16.F32 R24, R180, gdesc[UR4].tnspB, R24, gsb0 ;  /* 0x42e00004b4187df0 */ /* 0x000fe20008000818 */
[----:B------:R-:W-:Y:S01]  /*9f20*/  R2UR UR6, R8 ;  /* 0x00000000080672ca */ /* 0x000fe200000e0000 */
[----:B-1----:R-:W-:Y:S01]  /*9f30*/  FADD.FTZ R8, R5, R6 ;  /* 0x0000000605087221 */ /* 0x002fe20000010000 */
[----:B------:R-:W-:Y:S01]  /*9f40*/  R2UR UR7, R9 ;  /* 0x00000000090772ca */ /* 0x000fe200000e0000 */
[----:B------:R-:W0:Y:S04]  /*9f50*/  SHFL.BFLY PT, R5, R2, 0x1, 0x1f ;  /* 0x0c201f0002057f89 */ /* 0x000e2800000e0000 */
[----:B------:R-:W1:Y:S01]  /*9f60*/  SHFL.BFLY PT, R9, R8, 0x1, 0x1f ;  /* 0x0c201f0008097f89 */ /* 0x000e6200000e0000 */
[----:B0-----:R-:W-:Y:S01]  /*9f70*/  FADD.FTZ R12, R2, R5 ;  /* 0x00000005020c7221 */ /* 0x001fe20000010000 */
[----:B------:R-:W-:Y:S01]  /*9f80*/  IMAD.MOV.U32 R5, RZ, RZ, RZ ;  /* 0x000000ffff057224 */ /* 0x000fe200078e00ff */
[----:B------:R-:W-:Y:S01]  /*9f90*/  SEL R2, RZ, 0x1, P2 ;  /* 0x00000001ff027807 */ /* 0x000fe20001000000 */
[----:B-1----:R-:W-:-:S02]  /*9fa0*/  FADD.FTZ R13, R8, R9 ;  /* 0x00000009080d7221 */ /* 0x002fc40000010000 */
[----:B------:R-:W-:Y:S01]  /*9fb0*/  FSETP.NE.FTZ.AND P0, PT, R12, RZ, PT ;  /* 0x000000ff0c00720b */ /* 0x000fe20003f15000 */
[----:B------:R-:W-:Y:S01]  /*9fc0*/  IMAD.MOV.U32 R8, RZ, RZ, RZ ;  /* 0x000000ffff087224 */ /* 0x000fe200078e00ff */
[----:B------:R-:W-:Y:S01]  /*9fd0*/  LOP3.LUT R17, R17, R2, RZ, 0x3c, !PT ;  /* 0x0000000211117212 */ /* 0x000fe200078e3cff */
[----:B------:R-:W-:Y:S01]  /*9fe0*/  IMAD.MOV.U32 R2, RZ, RZ, -0x800000 ;  /* 0xff800000ff027424 */ /* 0x000fe200078e00ff */
[----:B------:R-:W-:-:S09]  /*9ff0*/  FSETP.NE.FTZ.AND P3, PT, R13, RZ, PT ;  /* 0x000000ff0d00720b */ /* 0x000fd20003f75000 */
[----:B------:R-:W0:Y:S01]  /*a000*/  @P0 MUFU.LG2 R9, R12 ;  /* 0x0000000c00090308 */ /* 0x000e220000000c00 */
[----:B------:R-:W-:-:S03]  /*a010*/  @P0 FMUL.FTZ R7, R0, 0.69314718246459960938 ;  /* 0x3f31721800070820 */ /* 0x000fc60000410000 */
[----:B------:R-:W-:-:S04]  /*a020*/  @P3 FMUL.FTZ R11, R0, 0.69314718246459960938 ;  /* 0x3f317218000b3820 */ /* 0x000fc80000410000 */
[----:B------:R-:W1:Y:S08]  /*a030*/  @P3 MUFU.LG2 R6, R13 ;  /* 0x0000000d00063308 */ /* 0x000e700000000c00 */
[----:B------:R-:W2:Y:S01]  /*a040*/  @P3 MUFU.RCP R8, R13 ;  /* 0x0000000d00083308 */ /* 0x000ea20000001000 */
[----:B0-----:R-:W-:-:S04]  /*a050*/  @P0 FMUL.FTZ R0, R9, 0.69314718246459960938 ;  /* 0x3f31721809000820 */ /* 0x001fc80000410000 */
[----:B------:R-:W-:-:S03]  /*a060*/  @P0 FFMA.FTZ R2, R7, R4, R0 ;  /* 0x0000000407020223 */ /* 0x000fc60000010000 */
[----:B------:R-:W0:Y:S01]  /*a070*/  @P0 MUFU.RCP R5, R12 ;  /* 0x0000000c00050308 */ /* 0x000e220000001000 */
[----:B-1----:R-:W-:Y:S01]  /*a080*/  @P3 FMUL.FTZ R6, R6, 0.69314718246459960938 ;  /* 0x3f31721806063820 */ /* 0x002fe20000410000 */
[----:B------:R-:W-:-:S03]  /*a090*/  PLOP3.LUT P0, PT, PT, PT, PT, 0x8, 0x0 ;  /* 0x000000000000781c */ /* 0x000fc60003f0e170 */
[----:B------:R-:W-:Y:S01]  /*a0a0*/  @P3 FFMA.FTZ R20, R11, R3, R6 ;  /* 0x000000030b143223 */ /* 0x000fe20000010006 */
[----:B------:R-:W-:Y:S02]  /*a0b0*/  WARPGROUP.DEPBAR.LE gsb0, 0x0 ;  /* 0x00008000000079c5 */ /* 0x000fe40000010000 */
[----:B------:R-:W-:-:S06]  /*a0c0*/  WARPGROUP.ARRIVE ;  /* 0x00000000000079c5 */ /* 0x000fcc0000000000 */
[----:B------:R-:W-:Y:S03]  /*a0d0*/  HGMMA.64x192x16.F32 R24, R176, gdesc[UR4].tnspB, R24, gsb0 ;  /* 0x42e00004b0187df0 */ /* 0x000fe60008000818 */
[----:B------:R-:W-:Y:S02]  /*a0e0*/  WARPGROUP.DEPBAR.LE gsb0, 0x0 ;  /* 0x00008000000079c5 */ /* 0x000fe40000010000 */
[----:B------:R1:W-:Y:S01]  /*a0f0*/  @!P1 SYNCS.ARRIVE.TRANS64.RED.A1T0 RZ, [R10+URZ], RZ ;  /* 0x000000ff0aff99a7 */ /* 0x0003e2000810043f */
[-C--:B--2---:R-:W-:Y:S01]  /*a100*/  FMUL.FTZ R136, R47, R8.reuse ;  /* 0x000000082f887220 */ /* 0x084fe20000410000 */
        /* <DEDUP_REMOVED lines=95> */
.L_x_3812:
[----:B------:R-:W0:Y:S01]  /*a700*/  S2R R5, SR_CgaCtaId ;  /* 0x0000000000057919 */ /* 0x000e220000008800 */
[----:B------:R-:W-:Y:S01]  /*a710*/  MOV R46, 0x400 ;  /* 0x00000400002e7802 */ /* 0x000fe20000000f00 */
[----:B------:R-:W-:Y:S01]  /*a720*/  BSSY B0, `(.L_x_3834) ;  /* 0x0000258000007945 */ /* 0x000fe20003800000 */
[----:B------:R-:W-:Y:S02]  /*a730*/  BAR.SYNC.DEFER_BLOCKING 0x5, 0x180 ;  /* 0x0146000000007b1d */ /* 0x000fe40000010000 */
[----:B0-----:R-:W-:-:S05]  /*a740*/  LEA R46, R5, R46, 0x18 ;  /* 0x0000002e052e7211 */ /* 0x001fca00078ec0ff */
[----:B------:R0:W1:Y:S01]  /*a750*/  LDS.128 R40, [R46+0x368d0] ;  /* 0x0368d0002e287984 */ /* 0x0000620000000c00 */
[----:B------:R-:W-:Y:S06]  /*a760*/  BAR.ARV 0x4, 0x180 ;  /* 0x0106000000007b1d */ /* 0x000fec0000002000 */
[----:B------:R-:W-:Y:S05]  /*a770*/  @P0 BRA `(.L_x_3835) ;  /* 0x0000001800500947 */ /* 0x000fea0003800000 */
[----:B------:R-:W2:Y:S01]  /*a780*/  S2R R5, SR_SWINHI ;  /* 0x0000000000057919 */ /* 0x000ea20000002f00 */
[----:B------:R-:W-:Y:S01]  /*a790*/  F2FP.F16.F32.PACK_AB R6, R123, R6 ;  /* 0x000000067b06723e */ /* 0x000fe200000000ff */
[----:B------:R-:W-:Y:S01]  /*a7a0*/  ULDC.64 UR4, c[0x0][0xc08] ;  /* 0x0003020000047ab9 */ /* 0x000fe20000000a00 */
[----:B------:R-:W-:Y:S02]  /*a7b0*/  F2FP.F16.F32.PACK_AB R96, R97, R96 ;  /* 0x000000606160723e */ /* 0x000fe400000000ff */
[----:B------:R-:W-:Y:S02]  /*a7c0*/  F2FP.F16.F32.PACK_AB R97, R47, R98 ;  /* 0x000000622f61723e */ /* 0x000fe400000000ff */
[----:B------:R-:W-:Y:S01]  /*a7d0*/  F2FP.F16.F32.PACK_AB R104, R105, R104 ;  /* 0x000000686968723e */ /* 0x000fe200000000ff */
[----:B------:R-:W3:Y:S01]  /*a7e0*/  LDC R47, c[0x0][0xbe8] ;  /* 0x0002fa00ff2f7b82 */ /* 0x000ee20000000800 */
        /* <DEDUP_REMOVED lines=9> */
[----:B------:R-:W-:Y:S02]  /*a880*/  MOV R36, R46 ;  /* 0x0000002e00247202 */ /* 0x000fe40000000f00 */
[----:B--2---:R-:W-:-:S03]  /*a890*/  MOV R37, R5 ;  /* 0x0000000500257202 */ /* 0x004fc60000000f00 */
[----:B------:R-:W-:-:S03]  /*a8a0*/  IMAD.WIDE R4, R216, 0x2, R36 ;  /* 0x00000002d8047825 */ /* 0x000fc600078e0224 */
[C---:B------:R-:W-:Y:S02]  /*a8b0*/  IADD3 R139, P6, R4.reuse, 0x60, RZ ;  /* 0x00000060048b7810 */ /* 0x040fe40007fde0ff */
[C---:B------:R-:W-:Y:S02]  /*a8c0*/  LOP3.LUT R29, R4.reuse, 0x380, RZ, 0xc0, !PT ;  /* 0x00000380041d7812 */ /* 0x040fe400078ec0ff */
[C---:B------:R-:W-:Y:S01]  /*a8d0*/  IADD3 R83, P2, R4.reuse, 0x20, RZ ;  /* 0x0000002004537810 */ /* 0x040fe20007f5e0ff */
[--C-:B------:R-:W-:Y:S01]  /*a8e0*/  IMAD.X R13, RZ, RZ, R5.reuse, P6 ;  /* 0x000000ffff0d7224 */ /* 0x100fe200030e0605 */
[C---:B------:R-:W-:Y:S02]  /*a8f0*/  IADD3 R103, P1, R4.reuse, 0x40, RZ ;  /* 0x0000004004677810 */ /* 0x040fe40007f3e0ff */
[----:B------:R-:W-:Y:S01]  /*a900*/  IADD3 R141, P5, R4, 0x4000, RZ ;  /* 0x00004000048d7810 */ /* 0x000fe20007fbe0ff */
[--C-:B------:R-:W-:Y:S01]  /*a910*/  IMAD.X R9, RZ, RZ, R5.reuse, P2 ;  /* 0x000000ffff097224 */ /* 0x100fe200010e0605 */
[----:B------:R-:W-:Y:S01]  /*a920*/  LOP3.LUT R12, R139, 0x380, RZ, 0xc0, !PT ;  /* 0x000003808b0c7812 */ /* 0x000fe200078ec0ff */
[--C-:B------:R-:W-:Y:S01]  /*a930*/  IMAD.X R11, RZ, RZ, R5.reuse, P1 ;  /* 0x000000ffff0b7224 */ /* 0x100fe200008e0605 */
[----:B------:R-:W-:Y:S01]  /*a940*/  SHF.R.U64 R29, R29, 0x3, RZ ;  /* 0x000000031d1d7819 */ /* 0x000fe200000012ff */
[----:B------:R-:W-:Y:S01]  /*a950*/  IMAD.X R15, RZ, RZ, R5, P5 ;  /* 0x000000ffff0f7224 */ /* 0x000fe200028e0605 */
[----:B------:R-:W-:-:S02]  /*a960*/  LOP3.LUT R10, R103, 0x380, RZ, 0xc0, !PT ;  /* 0x00000380670a7812 */ /* 0x000fc400078ec0ff */
        /* <DEDUP_REMOVED lines=15> */
[----:B------:R-:W-:Y:S01]  /*aa60*/  IMAD.X R29, RZ, RZ, R5, P5 ;  /* 0x000000ffff1d7224 */ /* 0x000fe200028e0605 */
[----:B------:R-:W-:-:S02]  /*aa70*/  LOP3.LUT R8, R83, 0x380, RZ, 0xc0, !PT ;  /* 0x0000038053087812 */ /* 0x000fc400078ec0ff */
[----:B------:R-:W-:Y:S02]  /*aa80*/  LOP3.LUT R14, R141, 0x380, RZ, 0xc0, !PT ;  /* 0x000003808d0e7812 */ /* 0x000fe400078ec0ff */
[----:B------:R-:W-:Y:S02]  /*aa90*/  SHF.R.U64 R10, R10, 0x3, RZ ;  /* 0x000000030a0a7819 */ /* 0x000fe400000012ff */
[----:B------:R-:W-:Y:S02]  /*aaa0*/  LOP3.LUT R24, R143, 0x380, RZ, 0xc0, !PT ;  /* 0x000003808f187812 */ /* 0x000fe400078ec0ff */
[----:B------:R-:W-:Y:S02]  /*aab0*/  LOP3.LUT R26, R145, 0x380, RZ, 0xc0, !PT ;  /* 0x00000380911a7812 */ /* 0x000fe400078ec0ff */
[----:B------:R-:W-:Y:S02]  /*aac0*/  LOP3.LUT R12, R12, R139, RZ, 0x3c, !PT ;  /* 0x0000008b0c0c7212 */ /* 0x000fe400078e3cff */
[----:B------:R-:W-:-:S02]  /*aad0*/  LOP3.LUT R30, R147, 0x380, RZ, 0xc0, !PT ;  /* 0x00000380931e7812 */ /* 0x000fc400078ec0ff */
[----:B-1----:R-:W-:Y:S02]  /*aae0*/  LOP3.LUT R40, R155, 0x380, RZ, 0xc0, !PT ;  /* 0x000003809b287812 */ /* 0x002fe400078ec0ff */
[----:B------:R-:W-:Y:S02]  /*aaf0*/  SHF.R.U64 R8, R8, 0x3, RZ ;  /* 0x0000000308087819 */ /* 0x000fe400000012ff */
[----:B------:R-:W-:Y:S02]  /*ab00*/  LOP3.LUT R32, R149, 0x380, RZ, 0xc0, !PT ;  /* 0x0000038095207812 */ /* 0x000fe400078ec0ff */
[----:B------:R-:W-:Y:S02]  /*ab10*/  MOV R139, R4 ;  /* 0x00000004008b7202 */ /* 0x000fe40000000f00 */
[----:B------:R-:W-:Y:S02]  /*ab20*/  LOP3.LUT R34, R151, 0x380, RZ, 0xc0, !PT ;  /* 0x0000038097227812 */ /* 0x000fe400078ec0ff */
[----:B------:R-:W-:-:S02]  /*ab30*/  SHF.R.U64 R14, R14, 0x3, RZ ;  /* 0x000000030e0e7819 */ /* 0x000fc400000012ff */
[----:B------:R-:W-:Y:S02]  /*ab40*/  LOP3.LUT R10, R10, R103, RZ, 0x3c, !PT ;  /* 0x000000670a0a7212 */ /* 0x000fe400078e3cff */
[----:B------:R-:W-:Y:S02]  /*ab50*/  F2FP.F16.F32.PACK_AB R4, R126, R7 ;  /* 0x000000077e04723e */ /* 0x000fe400000000ff */
[----:B------:R-:W-:Y:S02]  /*ab60*/  SHF.R.U64 R24, R24, 0x3, RZ ;  /* 0x0000000318187819 */ /* 0x000fe400000012ff */
[----:B------:R-:W-:Y:S02]  /*ab70*/  SHF.R.U64 R26, R26, 0x3, RZ ;  /* 0x000000031a1a7819 */ /* 0x000fe400000012ff */
[----:B------:R-:W-:Y:S02]  /*ab80*/  F2FP.F16.F32.PACK_AB R5, R138, R137 ;  /* 0x000000898a05723e */ /* 0x000fe400000000ff */
[----:B------:R-:W-:Y:S01]  /*ab90*/  F2FP.F16.F32.PACK_AB R7, R135, R28 ;  /* 0x0000001c8707723e */ /* 0x000fe200000000ff */
[----:B------:R-:W-:Y:S01]  /*aba0*/  BAR.SYNC.DEFER_BLOCKING 0x1, 0x100 ;  /* 0x0044000000007b1d */ /* 0x000fe20000010000 */
[----:B------:R-:W-:-:S02]  /*abb0*/  SHF.R.U64 R30, R30, 0x3, RZ ;  /* 0x000000031e1e7819 */ /* 0x000fc400000012ff */
[----:B------:R-:W-:Y:S02]  /*abc0*/  SHF.R.U64 R40, R40, 0x3, RZ ;  /* 0x0000000328287819 */ /* 0x000fe400000012ff */
[----:B------:R-:W-:Y:S02]  /*abd0*/  LOP3.LUT R8, R8, R83, RZ, 0x3c, !PT ;  /* 0x0000005308087212 */ /* 0x000fe400078e3cff */
[----:B------:R-:W-:Y:S02]  /*abe0*/  SHF.R.U64 R32, R32, 0x3, RZ ;  /* 0x0000000320207819 */ /* 0x000fe400000012ff */
[----:B------:R-:W-:Y:S02]  /*abf0*/  SHF.R.U64 R34, R34, 0x3, RZ ;  /* 0x0000000322227819 */ /* 0x000fe400000012ff */
[----:B------:R-:W-:Y:S02]  /*ac00*/  LOP3.LUT R14, R14, R141, RZ, 0x3c, !PT ;  /* 0x0000008d0e0e7212 */ /* 0x000fe400078e3cff */
[----:B------:R-:W-:-:S02]  /*ac10*/  LOP3.LUT R38, R153, 0x380, RZ, 0xc0, !PT ;  /* 0x0000038099267812 */ /* 0x000fc400078ec0ff */
[----:B------:R-:W-:Y:S02]  /*ac20*/  MOV R135, R10 ;  /* 0x0000000a00877202 */ /* 0x000fe40000000f00 */
[----:B------:R-:W-:Y:S02]  /*ac30*/  LOP3.LUT R24, R24, R143, RZ, 0x3c, !PT ;  /* 0x0000008f18187212 */ /* 0x000fe400078e3cff */
[----:B------:R-:W-:Y:S02]  /*ac40*/  LOP3.LUT R26, R26, R145, RZ, 0x3c, !PT ;  /* 0x000000911a1a7212 */ /* 0x000fe400078e3cff */
[----:B------:R-:W-:Y:S02]  /*ac50*/  F2FP.F16.F32.PACK_AB R10, R45, R44 ;  /* 0x0000002c2d0a723e */ /* 0x000fe400000000ff */
[----:B------:R-:W-:Y:S01]  /*ac60*/  LOP3.LUT R30, R30, R147, RZ, 0x3c, !PT ;  /* 0x000000931e1e7212 */ /* 0x000fe200078e3cff */
[----:B------:R1:W-:Y:S01]  /*ac70*/  STSM.16.M88.4 [R139], R4 ;  /* 0x000000048b007844 */ /* 0x0003e20000000200 */
[----:B------:R-:W-:Y:S01]  /*ac80*/  LOP3.LUT R28, R40, R155, RZ, 0x3c, !PT ;  /* 0x0000009b281c7212 */ /* 0x000fe200078e3cff */
[----:B------:R-:W2:Y:S01]  /*ac90*/  LDC.64 R44, c[0x0][0xc00] ;  /* 0x00030000ff2c7b82 */ /* 0x000ea20000000a00 */
[----:B------:R-:W-:-:S02]  /*aca0*/  LOP3.LUT R32, R32, R149, RZ, 0x3c, !PT ;  /* 0x0000009520207212 */ /* 0x000fc400078e3cff */
[----:B------:R-:W-:Y:S02]  /*acb0*/  LOP3.LUT R34, R34, R151, RZ, 0x3c, !PT ;  /* 0x0000009722227212 */ /* 0x000fe400078e3cff */
[----:B------:R-:W-:Y:S02]  /*acc0*/  MOV R137, R8 ;  /* 0x0000000800897202 */ /* 0x000fe40000000f00 */
[----:B------:R-:W-:Y:S02]  /*acd0*/  SHF.R.U64 R38, R38, 0x3, RZ ;  /* 0x0000000326267819 */ /* 0x000fe400000012ff */
[----:B------:R-:W-:Y:S02]  /*ace0*/  MOV R126, R12 ;  /* 0x0000000c007e7202 */ /* 0x000fe40000000f00 */
[----:B------:R-:W-:Y:S02]  /*acf0*/  MOV R123, R14 ;  /* 0x0000000e007b7202 */ /* 0x000fe40000000f00 */
[----:B------:R-:W-:-:S02]  /*ad00*/  F2FP.F16.F32.PACK_AB R8, R121, R0 ;  /* 0x000000007908723e */ /* 0x000fc400000000ff */
[----:B-1----:R-:W-:Y:S02]  /*ad10*/  F2FP.F16.F32.PACK_AB R4, R124, R21 ;  /* 0x000000157c04723e */ /* 0x002fe400000000ff */
[----:B------:R-:W-:Y:S02]  /*ad20*/  F2FP.F16.F32.PACK_AB R5, R133, R130 ;  /* 0x000000828505723e */ /* 0x000fe400000000ff */
[----:B------:R-:W-:Y:S02]  /*ad30*/  F2FP.F16.F32.PACK_AB R6, R122, R3 ;  /* 0x000000037a06723e */ /* 0x000fe400000000ff */
[----:B------:R-:W-:Y:S02]  /*ad40*/  F2FP.F16.F32.PACK_AB R7, R132, R129 ;  /* 0x000000818407723e */ /* 0x000fe400000000ff */
[----:B------:R-:W-:Y:S02]  /*ad50*/  F2FP.F16.F32.PACK_AB R9, R131, R128 ;  /* 0x000000808309723e */ /* 0x000fe400000000ff */
[----:B------:R-:W-:Y:S01]  /*ad60*/  F2FP.F16.F32.PACK_AB R11, R136, R127 ;  /* 0x0000007f880b723e */ /* 0x000fe200000000ff */
[----:B------:R-:W-:Y:S01]  /*ad70*/  STSM.16.M88.4 [R137], R4 ;  /* 0x0000000489007844 */ /* 0x000fe20000000200 */
[----:B------:R-:W-:-:S02]  /*ad80*/  MOV R120, R24 ;  /* 0x0000001800787202 */ /* 0x000fc40000000f00 */
[----:B------:R-:W-:Y:S01]  /*ad90*/  MOV R103, R26 ;  /* 0x0000001a00677202 */ /* 0x000fe20000000f00 */
[----:B------:R-:W-:Y:S01]  /*ada0*/  STSM.16.M88.4 [R135], R8 ;  /* 0x0000000887007844 */ /* 0x000fe20000000200 */
[----:B------:R-:W-:Y:S02]  /*adb0*/  F2FP.F16.F32.PACK_AB R12, R49, R48 ;  /* 0x00000030310c723e */ /* 0x000fe400000000ff */
[----:B------:R-:W-:Y:S02]  /*adc0*/  F2FP.F16.F32.PACK_AB R13, R134, R125 ;  /* 0x0000007d860d723e */ /* 0x000fe400000000ff */
[----:B------:R-:W-:Y:S02]  /*add0*/  F2FP.F16.F32.PACK_AB R14, R53, R52 ;  /* 0x00000034350e723e */ /* 0x000fe400000000ff */
[----:B------:R-:W-:Y:S02]  /*ade0*/  F2FP.F16.F32.PACK_AB R15, R55, R54 ;  /* 0x00000036370f723e */ /* 0x000fe400000000ff */
[----:B------:R-:W-:-:S02]  /*adf0*/  MOV R102, R30 ;  /* 0x0000001e00667202 */ /* 0x000fc40000000f00 */
[----:B------:R-:W-:Y:S01]  /*ae00*/  F2FP.F16.F32.PACK_AB R24, R57, R56 ;  /* 0x000000383918723e */ /* 0x000fe200000000ff */
[----:B------:R1:W-:Y:S01]  /*ae10*/  STSM.16.M88.4 [R126], R12 ;  /* 0x0000000c7e007844 */ /* 0x0003e20000000200 */
[----:B------:R-:W-:Y:S02]  /*ae20*/  F2FP.F16.F32.PACK_AB R25, R59, R58 ;  /* 0x0000003a3b19723e */ /* 0x000fe400000000ff */
[----:B------:R-:W-:Y:S02]  /*ae30*/  F2FP.F16.F32.PACK_AB R26, R61, R60 ;  /* 0x0000003c3d1a723e */ /* 0x000fe400000000ff */
[----:B------:R-:W-:Y:S02]  /*ae40*/  F2FP.F16.F32.PACK_AB R27, R63, R62 ;  /* 0x0000003e3f1b723e */ /* 0x000fe400000000ff */
[----:B------:R-:W-:Y:S02]  /*ae50*/  MOV R0, R28 ;  /* 0x0000001c00007202 */ /* 0x000fe40000000f00 */
[----:B------:R-:W-:Y:S01]  /*ae60*/  MOV R83, R32 ;  /* 0x0000002000537202 */ /* 0x000fe20000000f00 */
[----:B------:R-:W-:Y:S01]  /*ae70*/  STSM.16.M88.4 [R123], R24 ;  /* 0x000000187b007844 */ /* 0x000fe20000000200 */
[----:B------:R-:W-:-:S02]  /*ae80*/  MOV R40, R34 ;  /* 0x0000002200287202 */ /* 0x000fc40000000f00 */
[----:B------:R-:W-:Y:S02]  /*ae90*/  F2FP.F16.F32.PACK_AB R28, R65, R64 ;  /* 0x00000040411c723e */ /* 0x000fe400000000ff */
[----:B------:R-:W-:Y:S01]  /*aea0*/  F2FP.F16.F32.PACK_AB R29, R67, R66 ;  /* 0x00000042431d723e */ /* 0x000fe200000000ff */
[----:B-1----:R-:W1:Y:S01]  /*aeb0*/  LDC.64 R12, c[0x0][0xc00] ;  /* 0x00030000ff0c7b82 */ /* 0x002e620000000a00 */
[----:B------:R-:W-:Y:S02]  /*aec0*/  F2FP.F16.F32.PACK_AB R30, R69, R68 ;  /* 0x00000044451e723e */ /* 0x000fe400000000ff */
[----:B------:R-:W-:Y:S02]  /*aed0*/  F2FP.F16.F32.PACK_AB R31, R71, R70 ;  /* 0x00000046471f723e */ /* 0x000fe400000000ff */
[----:B------:R-:W-:Y:S02]  /*aee0*/  LOP3.LUT R38, R38, R153, RZ, 0x3c, !PT ;  /* 0x0000009926267212 */ /* 0x000fe400078e3cff */
[----:B------:R-:W-:Y:S01]  /*aef0*/  F2FP.F16.F32.PACK_AB R32, R73, R72 ;  /* 0x000000484920723e */ /* 0x000fe200000000ff */
[----:B------:R-:W-:Y:S01]  /*af00*/  STSM.16.M88.4 [R120], R28 ;  /* 0x0000001c78007844 */ /* 0x000fe20000000200 */
[----:B------:R-:W-:-:S02]  /*af10*/  F2FP.F16.F32.PACK_AB R33, R75, R74 ;  /* 0x0000004a4b21723e */ /* 0x000fc400000000ff */
[----:B------:R-:W-:Y:S02]  /*af20*/  F2FP.F16.F32.PACK_AB R34, R77, R76 ;  /* 0x0000004c4d22723e */ /* 0x000fe400000000ff */
[----:B------:R-:W-:Y:S02]  /*af30*/  F2FP.F16.F32.PACK_AB R35, R79, R78 ;  /* 0x0000004e4f23723e */ /* 0x000fe400000000ff */
[----:B------:R-:W-:Y:S02]  /*af40*/  F2FP.F16.F32.PACK_AB R4, R81, R80 ;  /* 0x000000505104723e */ /* 0x000fe400000000ff */
[----:B------:R-:W-:Y:S01]  /*af50*/  F2FP.F16.F32.PACK_AB R5, R51, R82 ;  /* 0x000000523305723e */ /* 0x000fe200000000ff */
[----:B------:R-:W-:Y:S01]  /*af60*/  STSM.16.M88.4 [R103], R32 ;  /* 0x0000002067007844 */ /* 0x000fe20000000200 */
[----:B------:R-:W-:Y:S02]  /*af70*/  F2FP.F16.F32.PACK_AB R6, R85, R84 ;  /* 0x000000545506723e */ /* 0x000fe400000000ff */
[----:B------:R-:W-:-:S02]  /*af80*/  F2FP.F16.F32.PACK_AB R7, R87, R86 ;  /* 0x000000565707723e */ /* 0x000fc400000000ff */
[----:B------:R-:W-:Y:S01]  /*af90*/  F2FP.F16.F32.PACK_AB R8, R89, R88 ;  /* 0x000000585908723e */ /* 0x000fe200000000ff */
[----:B-1----:R-:W-:Y:S01]  /*afa0*/  IMAD.WIDE R12, R204, 0x4, R12 ;  /* 0x00000004cc0c7825 */ /* 0x002fe200078e020c */
[----:B------:R-:W-:Y:S01]  /*afb0*/  F2FP.F16.F32.PACK_AB R9, R91, R90 ;  /* 0x0000005a5b09723e */ /* 0x000fe200000000ff */
[----:B------:R1:W-:Y:S01]  /*afc0*/  STSM.16.M88.4 [R102], R4 ;  /* 0x0000000466007844 */ /* 0x0003e20000000200 */
[----:B------:R-:W-:Y:S02]  /*afd0*/  F2FP.F16.F32.PACK_AB R10, R93, R92 ;  /* 0x0000005c5d0a723e */ /* 0x000fe400000000ff */
[----:B------:R-:W-:Y:S02]  /*afe0*/  F2FP.F16.F32.PACK_AB R11, R95, R94 ;  /* 0x0000005e5f0b723e */ /* 0x000fe400000000ff */
[----:B------:R-:W-:Y:S02]  /*aff0*/  MOV R38, R38 ;  /* 0x0000002600267202 */ /* 0x000fe40000000f00 */
[----:B------:R-:W-:Y:S01]  /*b000*/  ISETP.NE.U32.AND P2, PT, RZ, UR4, PT ;  /* 0x00000004ff007c0c */ /* 0x000fe2000bf45070 */
[----:B------:R-:W-:Y:S01]  /*b010*/  STSM.16.M88.4 [R83], R8 ;  /* 0x0000000853007844 */ /* 0x000fe20000000200 */
[----:B--2---:R-:W-:Y:S01]  /*b020*/  ISETP.NE.U32.AND P0, PT, R44, RZ, PT ;  /* 0x000000ff2c00720c */ /* 0x004fe20003f05070 */
[----:B------:R-:W-:-:S02]  /*b030*/  IMAD.MOV.U32 R44, RZ, RZ, RZ ;  /* 0x000000ffff2c7224 */ /* 0x000fc400078e00ff */
[----:B------:R-:W-:Y:S01]  /*b040*/  STSM.16.M88.4 [R40], R96 ;  /* 0x0000006028007844 */ /* 0x000fe20000000200 */
[----:B------:R-:W-:Y:S02]  /*b050*/  ISETP.NE.AND.EX P2, PT, RZ, UR5, PT, P2 ;  /* 0x00000005ff007c0c */ /* 0x000fe4000bf45320 */
[----:B------:R-:W-:Y:S01]  /*b060*/  ISETP.NE.AND.EX P0, PT, R45, RZ, PT, P0 ;  /* 0x000000ff2d00720c */ /* 0x000fe20003f05300 */
[----:B------:R-:W-:Y:S04]  /*b070*/  STSM.16.M88.4 [R38], R104 ;  /* 0x0000006826007844 */ /* 0x000fe80000000200 */
[----:B------:R2:W-:Y:S01]  /*b080*/  STSM.16.M88.4 [R0], R112 ;  /* 0x0000007000007844 */ /* 0x0005e20000000200 */
[----:B------:R-:W-:Y:S05]  /*b090*/  BAR.SYNC.DEFER_BLOCKING 0x1, 0x100 ;  /* 0x0044000000007b1d */ /* 0x000fea0000010000 */
[----:B-1----:R-:W-:Y:S01]  /*b0a0*/  @P2 LEA R4, P3, R204, UR4, 0x2 ;  /* 0x00000004cc042c11 */ /* 0x002fe2000f8610ff */
[----:B------:R-:W-:-:S03]  /*b0b0*/  ULDC UR4, c[0x0][0xa88] ;  /* 0x0002a20000047ab9 */ /* 0x000fc60000000800 */
[----:B------:R-:W-:Y:S01]  /*b0c0*/  @P2 LEA.HI.X R5, R204, UR5, R208, 0x2, P3 ;  /* 0x00000005cc052c11 */ /* 0x000fe200098f14d0 */
[----:B--2---:R-:W-:Y:S01]  /*b0d0*/  IMAD.U32 R0, RZ, RZ, UR4 ;  /* 0x00000004ff007e24 */ /* 0x004fe2000f8e00ff */
[----:B------:R1:W5:Y:S01]  /*b0e0*/  @P0 LDG.E R44, desc[UR60][R12.64] ;  /* 0x0000003c0c2c0981 */ /* 0x000362000c1e1900 */
[----:B---3--:R-:W-:-:S04]  /*b0f0*/  ISETP.NE.AND P1, PT, R47, 0x1, PT ;  /* 0x000000012f00780c */ /* 0x008fc80003f25270 */
[----:B------:R1:W5:Y:S09]  /*b100*/  @P2 LDG.E R0, desc[UR60][R4.64] ;  /* 0x0000003c04002981 */ /* 0x000372000c1e1900 */
[----:B------:R-:W2:Y:S08]  /*b110*/  @P1 LDC R6, c[0x0][0xbec] ;  /* 0x0002fb00ff061b82 */ /* 0x000eb00000000800 */
[----:B------:R-:W3:Y:S01]  /*b120*/  @P1 LDC R7, c[0x0][0xbf0] ;  /* 0x0002fc00ff071b82 */ /* 0x000ee20000000800 */
[----:B-1----:R-:W-:Y:S05]  /*b130*/  @P2 BRA `(.L_x_3836) ;  /* 0x0000000000102947 */ /* 0x002fea0003800000 */
[----:B------:R-:W-:Y:S05]  /*b140*/  @!P0 BRA `(.L_x_3836) ;  /* 0x00000000000c8947 */ /* 0x000fea0003800000 */
[----:B------:R-:W4:Y:S04]  /*b150*/  LDG.E R3, desc[UR60][R12.64] ;  /* 0x0000003c0c037981 */ /* 0x000f28000c1e1900 */
[----:B-----5:R-:W4:Y:S02]  /*b160*/  LDG.E R0, desc[UR60][R12.64+0x4] ;  /* 0x0000043c0c007981 */ /* 0x020f24000c1e1900 */
[----:B----4-:R-:W-:-:S07]  /*b170*/  IMAD.IADD R0, R0, 0x1, -R3 ;  /* 0x0000000100007824 */ /* 0x010fce00078e0a03 */
.L_x_3836:
[----:B------:R-:W-:Y:S01]  /*b180*/  SHF.R.S32.HI R40, RZ, 0x1f, R206 ;  /* 0x0000001fff287819 */ /* 0x000fe200000114ce */
[C---:B------:R-:W-:Y:S01]  /*b190*/  IMAD R11, R207.reuse, 0x80, R215 ;  /* 0x00000080cf0b7824 */ /* 0x040fe200078e02d7 */
[----:B------:R-:W-:Y:S01]  /*b1a0*/  ULDC.64 UR4, c[0x0][0xb90] ;  /* 0x0002e40000047ab9 */ /* 0x000fe20000000a00 */
[----:B-----5:R-:W-:Y:S01]  /*b1b0*/  SHF.R.S32.HI R45, RZ, 0x1f, R44 ;  /* 0x0000001fff2d7819 */ /* 0x020fe2000001142c */
[----:B------:R-:W-:Y:S01]  /*b1c0*/  IMAD R10, R207, 0x80, R213 ;  /* 0x00000080cf0a7824 */ /* 0x000fe200078e02d5 */
[----:B------:R-:W-:Y:S01]  /*b1d0*/  SEL R69, R204, RZ, !P0 ;  /* 0x000000ffcc457207 */ /* 0x000fe20004000000 */
[----:B------:R-:W-:Y:S01]  /*b1e0*/  IMAD R5, R40, UR4, RZ ;  /* 0x0000000428057c24 */ /* 0x000fe2000f8e02ff */
[----:B------:R-:W-:Y:S01]  /*b1f0*/  SEL R208, R208, RZ, !P0 ;  /* 0x000000ffd0d07207 */ /* 0x000fe20004000000 */
[----:B--2---:R-:W-:Y:S01]  /*b200*/  @P1 IMAD.HI.U32 R6, R11, R6, RZ ;  /* 0x000000060b061227 */ /* 0x004fe200078e00ff */
[----:B------:R-:W1:Y:S03]  /*b210*/  @P1 LDC R73, c[0x0][0xbec] ;  /* 0x0002fb00ff491b82 */ /* 0x000e660000000800 */
[----:B------:R-:W-:Y:S01]  /*b220*/  IMAD.MOV.U32 R3, RZ, RZ, R11 ;  /* 0x000000ffff037224 */ /* 0x000fe200078e000b */
[----:B---3--:R-:W-:Y:S01]  /*b230*/  @P1 SHF.R.U32.HI R3, RZ, R7, R6 ;  /* 0x00000007ff031219 */ /* 0x008fe20000011606 */
[----:B------:R-:W-:-:S02]  /*b240*/  IMAD R9, R206, UR5, R5 ;  /* 0x00000005ce097c24 */ /* 0x000fc4000f8e0205 */
[----:B------:R-:W-:Y:S01]  /*b250*/  IMAD.WIDE.U32 R4, R206, UR4, R44 ;  /* 0x00000004ce047c25 */ /* 0x000fe2000f8e002c */
[----:B------:R-:W-:-:S03]  /*b260*/  ULDC.64 UR4, c[0x0][0xb98] ;  /* 0x0002e60000047ab9 */ /* 0x000fc60000000a00 */
[----:B------:R-:W-:Y:S02]  /*b270*/  IMAD R7, R209, 0x40, R18 ;  /* 0x00000040d1077824 */ /* 0x000fe400078e0212 */
[----:B------:R-:W-:Y:S01]  /*b280*/  IMAD.IADD R5, R5, 0x1, R9 ;  /* 0x0000000105057824 */ /* 0x000fe200078e0209 */
[--C-:B------:R-:W-:Y:S01]  /*b290*/  SHF.R.S32.HI R9, RZ, 0x1f, R3.reuse ;  /* 0x0000001fff097819 */ /* 0x100fe20000011403 */
[----:B------:R-:W-:Y:S02]  /*b2a0*/  IMAD.MOV R8, RZ, RZ, -R3 ;  /* 0x000000ffff087224 */ /* 0x000fe400078e0a03 */
[----:B------:R-:W-:-:S04]  /*b2b0*/  IMAD.WIDE.U32 R4, R69, UR4, R4 ;  /* 0x0000000445047c25 */ /* 0x000fc8000f8e0004 */
[----:B------:R-:W-:Y:S01]  /*b2c0*/  IMAD.WIDE R36, R7, 0x2, R36 ;  /* 0x0000000207247825 */ /* 0x000fe200078e0224 */
[----:B------:R-:W-:-:S03]  /*b2d0*/  IADD3 R4, P0, R3, R4, RZ ;  /* 0x0000000403047210 */ /* 0x000fc60007f1e0ff */
[----:B------:R-:W-:Y:S01]  /*b2e0*/  IMAD R6, R208, UR4, RZ ;  /* 0x00000004d0067c24 */ /* 0x000fe2000f8e02ff */
[C---:B------:R-:W-:Y:S01]  /*b2f0*/  IADD3 R29, P3, R36.reuse, 0x6000, RZ ;  /* 0x00006000241d7810 */ /* 0x040fe20007f7e0ff */
[----:B------:R-:W-:Y:S01]  /*b300*/  IMAD R7, R47, R8, R11 ;  /* 0x000000082f077224 */ /* 0x000fe200078e020b */
[----:B------:R-:W-:Y:S01]  /*b310*/  IADD3 R11, P2, R36, 0x1000, RZ ;  /* 0x00001000240b7810 */ /* 0x000fe20007f5e0ff */
[----:B------:R-:W-:Y:S01]  /*b320*/  IMAD R6, R69, UR5, R6 ;  /* 0x0000000545067c24 */ /* 0x000fe2000f8e0206 */
[----:B------:R-:W-:Y:S01]  /*b330*/  ULDC.64 UR4, c[0x0][0xb88] ;  /* 0x0002e20000047ab9 */ /* 0x000fe20000000a00 */
[----:B------:R-:W-:Y:S01]  /*b340*/  LOP3.LUT R28, R29, 0x380, RZ, 0xc0, !PT ;  /* 0x000003801d1c7812 */ /* 0x000fe200078ec0ff */
[----:B------:R-:W-:Y:S01]  /*b350*/  IMAD R71, R0, R47, RZ ;  /* 0x0000002f00477224 */ /* 0x000fe200078e02ff */
[----:B------:R-:W-:Y:S02]  /*b360*/  SHF.R.S32.HI R3, RZ, 0x1f, R7 ;  /* 0x0000001fff037819 */ /* 0x000fe40000011407 */
[----:B------:R-:W-:Y:S01]  /*b370*/  IADD3.X R5, R9, R5, R6, P0, !PT ;  /* 0x0000000509057210 */ /* 0x000fe200007fe406 */
[----:B------:R-:W-:Y:S01]  /*b380*/  IMAD.X R9, RZ, RZ, R37, P2 ;  /* 0x000000ffff097224 */ /* 0x000fe200010e0625 */
[----:B------:R-:W-:Y:S01]  /*b390*/  IADD3 R33, P2, R36, 0x7000, RZ ;  /* 0x0000700024217810 */ /* 0x000fe20007f5e0ff */
[----:B------:R-:W-:Y:S01]  /*b3a0*/  IMAD R6, R3, UR4, RZ ;  /* 0x0000000403067c24 */ /* 0x000fe2000f8e02ff */
[----:B------:R-:W-:Y:S01]  /*b3b0*/  SHF.R.U64 R28, R28, 0x3, RZ ;  /* 0x000000031c1c7819 */ /* 0x000fe200000012ff */
[----:B------:R-:W-:Y:S01]  /*b3c0*/  IMAD.WIDE.U32 R4, R7, UR4, R4 ;  /* 0x0000000407047c25 */ /* 0x000fe2000f8e0004 */
[----:B------:R-:W-:-:S02]  /*b3d0*/  LOP3.LUT R32, R33, 0x380, RZ, 0xc0, !PT ;  /* 0x0000038021207812 */ /* 0x000fc400078ec0ff */
[----:B------:R-:W-:Y:S01]  /*b3e0*/  LOP3.LUT R28, R28, R29, RZ, 0x3c, !PT ;  /* 0x0000001d1c1c7212 */ /* 0x000fe200078e3cff */
[----:B------:R-:W-:Y:S01]  /*b3f0*/  IMAD R3, R7, UR5, R6 ;  /* 0x0000000507037c24 */ /* 0x000fe2000f8e0206 */
[----:B------:R-:W-:Y:S01]  /*b400*/  ULDC.64 UR4, c[0x0][0xb50] ;  /* 0x0002d40000047ab9 */ /* 0x000fe20000000a00 */
[----:B------:R-:W-:Y:S01]  /*b410*/  SHF.R.U64 R32, R32, 0x3, RZ ;  /* 0x0000000320207819 */ /* 0x000fe200000012ff */
[----:B------:R-:W-:Y:S01]  /*b420*/  IMAD.X R29, RZ, RZ, R37, P3 ;  /* 0x000000ffff1d7224 */ /* 0x000fe200018e0625 */
[----:B------:R-:W-:Y:S01]  /*b430*/  LEA R6, P0, R4, UR4, 0x2 ;  /* 0x0000000404067c11 */ /* 0x000fe2000f8010ff */
[----:B------:R-:W-:Y:S01]  /*b440*/  IMAD.IADD R3, R5, 0x1, R3 ;  /* 0x0000000105037824 */ /* 0x000fe200078e0203 */
[----:B------:R-:W-:Y:S01]  /*b450*/  LOP3.LUT R32, R32, R33, RZ, 0x3c, !PT ;  /* 0x0000002120207212 */ /* 0x000fe200078e3cff */
[----:B------:R-:W-:Y:S01]  /*b460*/  IMAD.X R33, RZ, RZ, R37, P2 ;  /* 0x000000ffff217224 */ /* 0x000fe200010e0625 */
[----:B------:R-:W-:Y:S01]  /*b470*/  IADD3 R7, P3, R36, 0xb000, RZ ;  /* 0x0000b00024077810 */ /* 0x000fe20007f7e0ff */
[----:B------:R-:W-:Y:S01]  /*b480*/  SHFL.IDX PT, R50, R6, RZ, 0x1c1f ;  /* 0x001c1fff06327589 */ /* 0x000fe200000e0000 */
[----:B------:R-:W-:Y:S01]  /*b490*/  LEA.HI.X R4, R4, UR5, R3, 0x2, P0 ;  /* 0x0000000504047c11 */ /* 0x000fe200080f1403 */
[----:B------:R-:W-:Y:S01]  /*b4a0*/  VIADD R3, R10, 0x8 ;  /* 0x000000080a037836 */ /* 0x000fe20000000000 */
[C---:B------:R-:W-:Y:S01]  /*b4b0*/  IADD3 R39, P0, R36.reuse, 0x5000, RZ ;  /* 0x0000500024277810 */ /* 0x040fe20007f1e0ff */
[----:B------:R-:W-:Y:S01]  /*b4c0*/  ULDC.64 UR4, c[0x0][0xaa0] ;  /* 0x0002a80000047ab9 */ /* 0x000fe20000000a00 */
[----:B------:R-:W-:Y:S01]  /*b4d0*/  SHFL.IDX PT, R58, R6, 0x1, 0x1c1f ;  /* 0x003c1f00063a7f89 */ /* 0x000fe200000e0000 */
[----:B------:R-:W-:Y:S01]  /*b4e0*/  LOP3.LUT R0, R7, 0x380, RZ, 0xc0, !PT ;  /* 0x0000038007007812 */ /* 0x000fe200078ec0ff */
[----:B------:R-:W-:Y:S01]  /*b4f0*/  IMAD.X R49, RZ, RZ, R37, P3 ;  /* 0x000000ffff317224 */ /* 0x000fe200018e0625 */
[----:B------:R-:W-:Y:S01]  /*b500*/  LOP3.LUT R38, R39, 0x380, RZ, 0xc0, !PT ;  /* 0x0000038027267812 */ /* 0x000fe200078ec0ff */
[----:B------:R-:W2:Y:S01]  /*b510*/  SHFL.IDX PT, R51, R4, RZ, 0x1c1f ;  /* 0x001c1fff04337589 */ /* 0x000ea200000e0000 */
[----:B------:R-:W-:-:S02]  /*b520*/  IADD3 R13, P6, R36, 0x2000, RZ ;  /* 0x00002000240d7810 */ /* 0x000fc40007fde0ff */
[----:B------:R-:W-:Y:S01]  /*b530*/  SHF.R.U64 R38, R38, 0x3, RZ ;  /* 0x0000000326267819 */ /* 0x000fe200000012ff */
[----:B------:R-:W3:Y:S01]  /*b540*/  SHFL.IDX PT, R59, R4, 0x1, 0x1c1f ;  /* 0x003c1f00043b7f89 */ /* 0x000ee200000e0000 */
[----:B------:R-:W-:Y:S02]  /*b550*/  IADD3 R25, P5, R36, 0x3000, RZ ;  /* 0x0000300024197810 */ /* 0x000fe40007fbe0ff */
[----:B------:R-:W-:Y:S01]  /*b560*/  LOP3.LUT R38, R38, R39, RZ, 0x3c, !PT ;  /* 0x0000002726267212 */ /* 0x000fe200078e3cff */
[----:B------:R-:W-:Y:S01]  /*b570*/  IMAD.X R39, RZ, RZ, R37, P0 ;  /* 0x000000ffff277224 */ /* 0x000fe200000e0625 */
[----:B------:R-:W-:Y:S02]  /*b580*/  LOP3.LUT P0, RZ, R211, 0x3, RZ, 0xc0, !PT ;  /* 0x00000003d3ff7812 */ /* 0x000fe4000780c0ff */
[----:B------:R-:W-:Y:S02]  /*b590*/  IADD3 R53, P4, R36, 0x4000, RZ ;  /* 0x0000400024357810 */ /* 0x000fe40007f9e0ff */
[----:B------:R-:W-:-:S02]  /*b5a0*/  ISETP.GE.OR P2, PT, R10, R71, P0 ;  /* 0x000000470a00720c */ /* 0x000fc40000746670 */
[----:B------:R-:W-:Y:S01]  /*b5b0*/  ISETP.GE.OR P0, PT, R3, R71, P0 ;  /* 0x000000470300720c */ /* 0x000fe20000706670 */
[----:B------:R-:W-:Y:S01]  /*b5c0*/  IMAD R3, R45, UR4, RZ ;  /* 0x000000042d037c24 */ /* 0x000fe2000f8e02ff */
[----:B------:R-:W-:Y:S01]  /*b5d0*/  SHF.R.U64 R0, R0, 0x3, RZ ;  /* 0x0000000300007819 */ /* 0x000fe200000012ff */
[----:B------:R-:W4:Y:S01]  /*b5e0*/  @P1 LDC R45, c[0x0][0xbf0] ;  /* 0x0002fc00ff2d1b82 */ /* 0x000f220000000800 */
[----:B------:R-:W-:Y:S01]  /*b5f0*/  LOP3.LUT R12, R13, 0x380, RZ, 0xc0, !PT ;  /* 0x000003800d0c7812 */ /* 0x000fe200078ec0ff */
[----:B------:R-:W-:Y:S01]  /*b600*/  IMAD R21, R44, UR5, R3 ;  /* 0x000000052c157c24 */ /* 0x000fe2000f8e0203 */
[----:B------:R-:W-:Y:S02]  /*b610*/  LOP3.LUT R24, R25, 0x380, RZ, 0xc0, !PT ;  /* 0x0000038019187812 */ /* 0x000fe400078ec0ff */
[----:B------:R-:W-:Y:S02]  /*b620*/  LOP3.LUT R52, R53, 0x380, RZ, 0xc0, !PT ;  /* 0x0000038035347812 */ /* 0x000fe400078ec0ff */
[----:B------:R-:W-:Y:S01]  /*b630*/  LOP3.LUT R48, R0, R7, RZ, 0x3c, !PT ;  /* 0x0000000700307212 */ /* 0x000fe200078e3cff */
[----:B--2---:R2:W-:Y:S01]  /*b640*/  @!P2 ST.E desc[UR60][R50.64], R2 ;  /* 0x000000023200a985 */ /* 0x0045e2000c10193c */
[----:B------:R-:W-:Y:S01]  /*b650*/  SHF.R.U64 R12, R12, 0x3, RZ ;  /* 0x000000030c0c7819 */ /* 0x000fe200000012ff */
[----:B------:R-:W-:Y:S01]  /*b660*/  IMAD R0, R205, 0x20, R209 ;  /* 0x00000020cd007824 */ /* 0x000fe200078e02d1 */
[----:B------:R-:W-:Y:S01]  /*b670*/  SHF.R.U64 R24, R24, 0x3, RZ ;  /* 0x0000000318187819 */ /* 0x000fe200000012ff */
[----:B---3--:R3:W-:Y:S01]  /*b680*/  @!P0 ST.E desc[UR60][R58.64], R20 ;  /* 0x000000143a008985 */ /* 0x0087e2000c10193c */
[----:B------:R-:W-:-:S02]  /*b690*/  SHF.R.U64 R52, R52, 0x3, RZ ;  /* 0x0000000334347819 */ /* 0x000fc400000012ff */
[----:B------:R-:W-:Y:S01]  /*b6a0*/  LOP3.LUT R12, R12, R13, RZ, 0x3c, !PT ;  /* 0x0000000d0c0c7212 */ /* 0x000fe200078e3cff */
[--C-:B------:R-:W-:Y:S01]  /*b6b0*/  IMAD.X R13, RZ, RZ, R37.reuse, P6 ;  /* 0x000000ffff0d7224 */ /* 0x100fe200030e0625 */
[----:B------:R-:W-:Y:S01]  /*b6c0*/  LOP3.LUT R24, R24, R25, RZ, 0x3c, !PT ;  /* 0x0000001918187212 */ /* 0x000fe200078e3cff */
[----:B------:R-:W-:Y:S01]  /*b6d0*/  IMAD.X R25, RZ, RZ, R37, P5 ;  /* 0x000000ffff197224 */ /* 0x000fe200028e0625 */
[----:B------:R-:W-:Y:S01]  /*b6e0*/  LOP3.LUT R52, R52, R53, RZ, 0x3c, !PT ;  /* 0x0000003534347212 */ /* 0x000fe200078e3cff */
[----:B--2---:R-:W-:Y:S01]  /*b6f0*/  IMAD.WIDE.U32 R2, R44, UR4, RZ ;  /* 0x000000042c027c25 */ /* 0x004fe2000f8e00ff */
[----:B------:R-:W-:Y:S01]  /*b700*/  ULDC.64 UR4, c[0x0][0xae8] ;  /* 0x0002ba0000047ab9 */ /* 0x000fe20000000a00 */
[C---:B------:R-:W-:Y:S01]  /*b710*/  IADD3 R65, P6, R36.reuse, 0x8000, RZ ;  /* 0x0000800024417810 */ /* 0x040fe20007fde0ff */
[----:B------:R-:W5:Y:S01]  /*b720*/  LD.E.128 R12, desc[UR60][R12.64] ;  /* 0x0000003c0c0c7980 */ /* 0x000f62000c101d00 */
[----:B------:R-:W-:Y:S01]  /*b730*/  IMAD.IADD R3, R3, 0x1, R21 ;  /* 0x0000000103037824 */ /* 0x000fe200078e0215 */
[----:B------:R-:W-:Y:S01]  /*b740*/  IADD3 R61, P5, R36, 0x9000, RZ ;  /* 0x00009000243d7810 */ /* 0x000fe20007fbe0ff */
[----:B------:R-:W-:Y:S01]  /*b750*/  IMAD R21, R40, UR4, RZ ;  /* 0x0000000428157c24 */ /* 0x000fe2000f8e02ff */
[----:B------:R-:W-:Y:S01]  /*b760*/  LOP3.LUT R64, R65, 0x380, RZ, 0xc0, !PT ;  /* 0x0000038041407812 */ /* 0x000fe200078ec0ff */
[----:B------:R-:W-:Y:S01]  /*b770*/  IMAD R40, R207, 0x80, R0 ;  /* 0x00000080cf287824 */ /* 0x000fe200078e0200 */
[----:B------:R-:W-:Y:S01]  /*b780*/  LOP3.LUT R60, R61, 0x380, RZ, 0xc0, !PT ;  /* 0x000003803d3c7812 */ /* 0x000fe200078ec0ff */
[----:B------:R-:W-:Y:S01]  /*b790*/  IMAD.X R53, RZ, RZ, R37, P4 ;  /* 0x000000ffff357224 */ /* 0x000fe200020e0625 */
[----:B------:R-:W-:Y:S01]  /*b7a0*/  IADD3 R57, P4, R36, 0xa000, RZ ;  /* 0x0000a00024397810 */ /* 0x000fe20007f9e0ff */
[----:B------:R-:W-:Y:S01]  /*b7b0*/  IMAD R21, R206, UR5, R21 ;  /* 0x00000005ce157c24 */ /* 0x000fe2000f8e0215 */
[----:B------:R-:W-:Y:S01]  /*b7c0*/  LOP3.LUT R5, R36, 0x380, RZ, 0xc0, !PT ;  /* 0x0000038024057812 */ /* 0x000fe200078ec0ff */
[----:B------:R-:W-:Y:S01]  /*b7d0*/  IMAD.WIDE.U32 R2, R206, UR4, R2 ;  /* 0x00000004ce027c25 */ /* 0x000fe2000f8e0002 */
[----:B------:R-:W-:Y:S01]  /*b7e0*/  LOP3.LUT R56, R57, 0x380, RZ, 0xc0, !PT ;  /* 0x0000038039387812 */ /* 0x000fe200078ec0ff */
[----:B------:R-:W-:Y:S01]  /*b7f0*/  ULDC.64 UR4, c[0x0][0xaf0] ;  /* 0x0002bc0000047ab9 */ /* 0x000fe20000000a00 */
[----:B------:R-:W-:Y:S01]  /*b800*/  LOP3.LUT R8, R11, 0x380, RZ, 0xc0, !PT ;  /* 0x000003800b087812 */ /* 0x000fe200078ec0ff */
[----:B-1----:R-:W-:Y:S01]  /*b810*/  @P1 IMAD.HI.U32 R0, R40, R73, RZ ;  /* 0x0000004928001227 */ /* 0x002fe200078e00ff */
[----:B------:R-:W-:Y:S01]  /*b820*/  SHF.R.U64 R64, R64, 0x3, RZ ;  /* 0x0000000340407819 */ /* 0x000fe200000012ff */
[----:B------:R-:W5:Y:S01]  /*b830*/  LD.E.128 R24, desc[UR60][R24.64] ;  /* 0x0000003c18187980 */ /* 0x000f62000c101d00 */
[----:B------:R-:W-:Y:S01]  /*b840*/  SHF.R.U64 R60, R60, 0x3, RZ ;  /* 0x000000033c3c7819 */ /* 0x000fe200000012ff */
[----:B------:R-:W-:Y:S01]  /*b850*/  IMAD.IADD R3, R3, 0x1, R21 ;  /* 0x0000000103037824 */ /* 0x000fe200078e0215 */
[----:B------:R-:W-:Y:S01]  /*b860*/  SHF.R.U64 R56, R56, 0x3, RZ ;  /* 0x0000000338387819 */ /* 0x000fe200000012ff */
[----:B------:R-:W-:Y:S01]  /*b870*/  IMAD.MOV.U32 R21, RZ, RZ, R40 ;  /* 0x000000ffff157224 */ /* 0x000fe200078e0028 */
[----:B----4-:R-:W-:Y:S01]  /*b880*/  @P1 SHF.R.U32.HI R21, RZ, R45, R0 ;  /* 0x0000002dff151219 */ /* 0x010fe20000011600 */
[----:B---3--:R-:W-:Y:S01]  /*b890*/  IMAD R20, R208, UR4, RZ ;  /* 0x00000004d0147c24 */ /* 0x008fe2000f8e02ff */
[----:B------:R-:W-:Y:S01]  /*b8a0*/  SHF.R.U64 R5, R5, 0x3, RZ ;  /* 0x0000000305057819 */ /* 0x000fe200000012ff */
[----:B------:R-:W5:Y:S01]  /*b8b0*/  LD.E.128 R52, desc[UR60][R52.64] ;  /* 0x0000003c34347980 */ /* 0x000f62000c101d00 */
[----:B------:R-:W-:Y:S01]  /*b8c0*/  SHF.R.U64 R8, R8, 0x3, RZ ;  /* 0x0000000308087819 */ /* 0x000fe200000012ff */
[C---:B------:R-:W-:Y:S01]  /*b8d0*/  IMAD R45, R69.reuse, UR5, R20 ;  /* 0x00000005452d7c24 */ /* 0x040fe2000f8e0214 */
[----:B------:R-:W-:Y:S01]  /*b8e0*/  SHF.R.S32.HI R0, RZ, 0x1f, R21 ;  /* 0x0000001fff007819 */ /* 0x000fe20000011415 */
[----:B------:R-:W-:Y:S01]  /*b8f0*/  IMAD.WIDE.U32 R2, R69, UR4, R2 ;  /* 0x0000000445027c25 */ /* 0x000fe2000f8e0002 */
[----:B------:R-:W-:Y:S01]  /*b900*/  LOP3.LUT R64, R64, R65, RZ, 0x3c, !PT ;  /* 0x0000004140407212 */ /* 0x000fe200078e3cff */
[----:B------:R-:W-:Y:S01]  /*b910*/  ULDC.64 UR4, c[0x0][0xae0] ;  /* 0x0002b80000047ab9 */ /* 0x000fe20000000a00 */
[----:B------:R-:W-:Y:S01]  /*b920*/  LOP3.LUT R60, R60, R61, RZ, 0x3c, !PT ;  /* 0x0000003d3c3c7212 */ /* 0x000fe200078e3cff */
[----:B------:R-:W-:Y:S01]  /*b930*/  IMAD.MOV R20, RZ, RZ, -R21 ;  /* 0x000000ffff147224 */ /* 0x000fe200078e0a15 */
[----:B------:R-:W-:Y:S01]  /*b940*/  LOP3.LUT R56, R56, R57, RZ, 0x3c, !PT ;  /* 0x0000003938387212 */ /* 0x000fe200078e3cff */
[--C-:B------:R-:W-:Y:S01]  /*b950*/  IMAD.X R65, RZ, RZ, R37.reuse, P6 ;  /* 0x000000ffff417224 */ /* 0x100fe200030e0625 */
[----:B------:R-:W-:Y:S01]  /*b960*/  LOP3.LUT R4, R5, R36, RZ, 0x3c, !PT ;  /* 0x0000002405047212 */ /* 0x000fe200078e3cff */
[--C-:B------:R-:W-:Y:S01]  /*b970*/  IMAD.X R61, RZ, RZ, R37.reuse, P5 ;  /* 0x000000ffff3d7224 */ /* 0x100fe200028e0625 */
[----:B------:R-:W-:Y:S01]  /*b980*/  LOP3.LUT R8, R8, R11, RZ, 0x3c, !PT ;  /* 0x0000000b08087212 */ /* 0x000fe200078e3cff */
[--C-:B------:R-:W-:Y:S01]  /*b990*/  IMAD.X R57, RZ, RZ, R37.reuse, P4 ;  /* 0x000000ffff397224 */ /* 0x100fe200020e0625 */
[----:B------:R-:W5:Y:S01]  /*b9a0*/  LD.E.128 R28, desc[UR60][R28.64] ;  /* 0x0000003c1c1c7980 */ /* 0x000f62000c101d00 */
[----:B------:R-:W-:-:S02]  /*b9b0*/  IMAD.MOV.U32 R5, RZ, RZ, R37 ;  /* 0x000000ffff057224 */ /* 0x000fc400078e0025 */
[----:B------:R-:W-:Y:S01]  /*b9c0*/  IMAD.IADD R3, R3, 0x1, R45 ;  /* 0x0000000103037824 */ /* 0x000fe200078e022d */
[----:B------:R-:W5:Y:S01]  /*b9d0*/  LD.E.128 R8, desc[UR60][R8.64] ;  /* 0x0000003c08087980 */ /* 0x000f62000c101d00 */
[----:B------:R-:W-:Y:S02]  /*b9e0*/  IMAD R0, R0, UR4, RZ ;  /* 0x0000000400007c24 */ /* 0x000fe4000f8e02ff */
[----:B------:R-:W-:Y:S01]  /*b9f0*/  IMAD R45, R47, R20, R40 ;  /* 0x000000142f2d7224 */ /* 0x000fe200078e0228 */
[----:B------:R-:W5:Y:S01]  /*ba00*/  LD.E.128 R4, desc[UR60][R4.64] ;  /* 0x0000003c04047980 */ /* 0x000f62000c101d00 */
[----:B------:R-:W-:-:S03]  /*ba10*/  IMAD R47, R21, UR5, R0 ;  /* 0x00000005152f7c24 */ /* 0x000fc6000f8e0200 */
[----:B------:R-:W5:Y:S01]  /*ba20*/  LD.E.128 R36, desc[UR60][R38.64] ;  /* 0x0000003c26247980 */ /* 0x000f62000c101d00 */
[----:B------:R-:W-:-:S03]  /*ba30*/  SHF.R.S32.HI R0, RZ, 0x1f, R45 ;  /* 0x0000001fff007819 */ /* 0x000fc6000001142d */
[----:B------:R-:W5:Y:S01]  /*ba40*/  LD.E.128 R32, desc[UR60][R32.64] ;  /* 0x0000003c20207980 */ /* 0x000f62000c101d00 */
[----:B------:R-:W-:Y:S01]  /*ba50*/  IMAD.WIDE.U32 R2, R21, UR4, R2 ;  /* 0x0000000415027c25 */ /* 0x000fe2000f8e0002 */
        /* <DEDUP_REMOVED lines=11> */
[----:B------:R-:W-:-:S02]  /*bb10*/  IMAD.IADD R3, R3, 0x1, R47 ;  /* 0x0000000103037824 */ /* 0x000fc400078e022f */
[----:B------:R-:W-:Y:S02]  /*bb20*/  IMAD R20, R0, UR4, RZ ;  /* 0x0000000400147c24 */ /* 0x000fe4000f8e02ff */
[----:B------:R-:W-:Y:S02]  /*bb30*/  IMAD R68, R207, 0x80, R209 ;  /* 0x00000080cf447824 */ /* 0x000fe400078e02d1 */
[C---:B------:R-:W-:Y:S02]  /*bb40*/  IMAD R21, R45.reuse, UR5, R20 ;  /* 0x000000052d157c24 */ /* 0x040fe4000f8e0214 */
[----:B------:R-:W-:Y:S01]  /*bb50*/  IMAD.WIDE.U32 R2, R45, UR4, R2 ;  /* 0x000000042d027c25 */ /* 0x000fe2000f8e0002 */
[C---:B------:R-:W-:Y:S01]  /*bb60*/  ISETP.GE.AND P2, PT, R68.reuse, R71, PT ;  /* 0x000000474400720c */ /* 0x040fe20003f46270 */
[----:B------:R-:W-:Y:S02]  /*bb70*/  ULDC.64 UR4, c[0x0][0xa80] ;  /* 0x0002a00000047ab9 */ /* 0x000fe40000000a00 */
[----:B------:R-:W-:Y:S01]  /*bb80*/  VIADD R0, R68, 0x20 ;  /* 0x0000002044007836 */ /* 0x000fe20000000000 */
[----:B------:R-:W-:Y:S01]  /*bb90*/  LEA R40, P3, R2, UR4, 0x1 ;  /* 0x0000000402287c11 */ /* 0x000fe2000f8608ff */
[----:B------:R-:W-:-:S02]  /*bba0*/  IMAD.IADD R3, R3, 0x1, R21 ;  /* 0x0000000103037824 */ /* 0x000fc400078e0215 */
[----:B0-----:R-:W-:Y:S01]  /*bbb0*/  VIADD R46, R46, 0x36820 ;  /* 0x000368202e2e7836 */ /* 0x001fe20000000000 */
[-C--:B------:R-:W-:Y:S01]  /*bbc0*/  ISETP.GE.AND P1, PT, R0, R71.reuse, PT ;  /* 0x000000470000720c */ /* 0x080fe20003f26270 */
[----:B------:R-:W-:Y:S01]  /*bbd0*/  VIADD R0, R68, 0x40 ;  /* 0x0000004044007836 */ /* 0x000fe20000000000 */
[----:B------:R-:W-:Y:S02]  /*bbe0*/  LEA.HI.X R47, R2, UR5, R3, 0x1, P3 ;  /* 0x00000005022f7c11 */ /* 0x000fe400098f0c03 */
[----:B------:R-:W-:Y:S01]  /*bbf0*/  PRMT R46, RZ, 0x654, R46 ;  /* 0x00000654ff2e7816 */ /* 0x000fe2000000002e */
[----:B-1----:R0:W1:Y:S01]  /*bc00*/  SHFL.IDX PT, R44, R40, RZ, 0x181f ;  /* 0x00181fff282c7589 */ /* 0x00206200000e0000 */
[----:B------:R-:W-:Y:S01]  /*bc10*/  ISETP.GE.AND P0, PT, R0, R71, PT ;  /* 0x000000470000720c */ /* 0x000fe20003f06270 */
[----:B------:R-:W-:Y:S01]  /*bc20*/  BSSY B1, `(.L_x_3837) ;  /* 0x0000011000017945 */ /* 0x000fe20003800000 */
[----:B------:R0:W-:Y:S01]  /*bc30*/  SYNCS.ARRIVE.TRANS64.RED.A1T0 RZ, [R46+URZ], RZ ;  /* 0x000000ff2eff79a7 */ /* 0x0001e2000810043f */
[----:B------:R0:W2:Y:S02]  /*bc40*/  SHFL.IDX PT, R0, R47, RZ, 0x181f ;  /* 0x00181fff2f007589 */ /* 0x0000a400000e0000 */
[----:B------:R-:W-:Y:S08]  /*bc50*/  @P2 BRA `(.L_x_3838) ;  /* 0x0000000000342947 */ /* 0x000ff00003800000 */
[----:B------:R-:W-:Y:S02]  /*bc60*/  ULDC UR4, c[0x0][0xac8] ;  /* 0x0002b20000047ab9 */ /* 0x000fe40000000800 */
[----:B------:R-:W-:Y:S02]  /*bc70*/  ISETP.GE.AND P4, PT, R18, UR4, PT ;  /* 0x0000000412007c0c */ /* 0x000fe4000bf86270 */
[----:B------:R-:W-:Y:S02]  /*bc80*/  ISETP.GE.AND P3, PT, R19, UR4, PT ;  /* 0x0000000413007c0c */ /* 0x000fe4000bf66270 */
[----:B------:R-:W-:-:S09]  /*bc90*/  ISETP.GE.AND P2, PT, R23, UR4, PT ;  /* 0x0000000417007c0c */ /* 0x000fd2000bf46270 */
[CC--:B-1----:R-:W-:Y:S02]  /*bca0*/  @!P4 LEA R2, P6, R18.reuse, R44.reuse, 0x1 ;  /* 0x0000002c1202c211 */ /* 0x0c2fe400078c08ff */
[----:B------:R-:W-:Y:S02]  /*bcb0*/  @!P3 LEA R20, P5, R19, R44, 0x1 ;  /* 0x0000002c1314b211 */ /* 0x000fe400078a08ff */
[----:B--2---:R-:W-:Y:S02]  /*bcc0*/  @!P4 LEA.HI.X R3, R18, R0, R219, 0x1, P6 ;  /* 0x000000001203c211 */ /* 0x004fe400030f0cdb */
[----:B------:R-:W-:Y:S02]  /*bcd0*/  @!P2 LEA R44, P6, R23, R44, 0x1 ;  /* 0x0000002c172ca211 */ /* 0x000fe400078c08ff */
[-C--:B------:R-:W-:Y:S01]  /*bce0*/  @!P3 LEA.HI.X R21, R19, R0.reuse, R218, 0x1, P5 ;  /* 0x000000001315b211 */ /* 0x080fe200028f0cda */
[----:B-----5:R3:W-:Y:S01]  /*bcf0*/  @!P4 ST.E.128 desc[UR60][R2.64], R4 ;  /* 0x000000040200c985 */ /* 0x0207e2000c101d3c */
[----:B------:R-:W-:-:S03]  /*bd00*/  @!P2 LEA.HI.X R45, R23, R0, R217, 0x1, P6 ;  /* 0x00000000172da211 */ /* 0x000fc600030f0cd9 */
[----:B------:R3:W-:Y:S04]  /*bd10*/  @!P3 ST.E.128 desc[UR60][R20.64], R52 ;  /* 0x000000341400b985 */ /* 0x0007e8000c101d3c */
[----:B------:R3:W-:Y:S02]  /*bd20*/  @!P2 ST.E.128 desc[UR60][R44.64], R64 ;  /* 0x000000402c00a985 */ /* 0x0007e4000c101d3c */
.L_x_3838:
[----:B------:R-:W-:Y:S05]  /*bd30*/  BSYNC B1 ;  /* 0x0000000000017941 */ /* 0x000fea0003800000 */
.L_x_3837:
[----:B--2---:R2:W4:Y:S01]  /*bd40*/  SHFL.IDX PT, R0, R47, 0x1, 0x181f ;  /* 0x00381f002f007f89 */ /* 0x00452200000e0000 */
[----:B------:R-:W-:Y:S03]  /*bd50*/  BSSY B1, `(.L_x_3839) ;  /* 0x0000010000017945 */ /* 0x000fe60003800000 */
[----:B---3-5:R2:W3:Y:S01]  /*bd60*/  SHFL.IDX PT, R6, R40, 0x1, 0x181f ;  /* 0x00381f0028067f89 */ /* 0x0284e200000e0000 */
        /* <DEDUP_REMOVED lines=8> */
[-C--:B----4-:R-:W-:Y:S02]  /*bdf0*/  @!P4 LEA.HI.X R3, R18, R0.reuse, R219, 0x1, P1 ;  /* 0x000000001203c211 */ /* 0x090fe400008f0cdb */
[-C--:B------:R-:W-:Y:S02]  /*be00*/  @!P5 LEA.HI.X R5, R19, R0.reuse, R218, 0x1, P2 ;  /* 0x000000001305d211 */ /* 0x080fe400010f0cda */
[----:B------:R-:W-:Y:S01]  /*be10*/  @!P6 LEA.HI.X R7, R23, R0, R217, 0x1, P3 ;  /* 0x000000001707e211 */ /* 0x000fe200018f0cd9 */
[----:B------:R3:W-:Y:S04]  /*be20*/  @!P4 ST.E.128 desc[UR60][R2.64], R8 ;  /* 0x000000080200c985 */ /* 0x0007e8000c101d3c */
[----:B------:R3:W-:Y:S04]  /*be30*/  @!P5 ST.E.128 desc[UR60][R4.64], R36 ;  /* 0x000000240400d985 */ /* 0x0007e8000c101d3c */
[----:B------:R3:W-:Y:S02]  /*be40*/  @!P6 ST.E.128 desc[UR60][R6.64], R60 ;  /* 0x0000003c0600e985 */ /* 0x0007e4000c101d3c */
.L_x_3840:
[----:B------:R-:W-:Y:S05]  /*be50*/  BSYNC B1 ;  /* 0x0000000000017941 */ /* 0x000fea0003800000 */
.L_x_3839:
[----:B----4-:R4:W0:Y:S01]  /*be60*/  SHFL.IDX PT, R0, R47, 0x2, 0x181f ;  /* 0x00581f002f007f89 */ /* 0x01082200000e0000 */
[----:B------:R-:W-:Y:S03]  /*be70*/  BSSY B1, `(.L_x_3841) ;  /* 0x0000010000017945 */ /* 0x000fe60003800000 */
[----:B---3--:R4:W3:Y:S01]  /*be80*/  SHFL.IDX PT, R6, R40, 0x2, 0x181f ;  /* 0x00581f0028067f89 */ /* 0x0088e200000e0000 */
        /* <DEDUP_REMOVED lines=11> */
[----:B------:R0:W-:Y:S04]  /*bf40*/  @!P3 ST.E.128 desc[UR60][R2.64], R12 ;  /* 0x0000000c0200b985 */ /* 0x0001e8000c101d3c */
[----:B------:R0:W-:Y:S04]  /*bf50*/  @!P4 ST.E.128 desc[UR60][R4.64], R28 ;  /* 0x0000001c0400c985 */ /* 0x0001e8000c101d3c */
[----:B------:R0:W-:Y:S02]  /*bf60*/  @!P5 ST.E.128 desc[UR60][R6.64], R56 ;  /* 0x000000380600d985 */ /* 0x0001e4000c101d3c */
.L_x_3842:
[----:B------:R-:W-:Y:S05]  /*bf70*/  BSYNC B1 ;  /* 0x0000000000017941 */ /* 0x000fea0003800000 */
.L_x_3841:
[----:B0-----:R-:W-:Y:S01]  /*bf80*/  VIADD R0, R68, 0x60 ;  /* 0x0000006044007836 */ /* 0x001fe20000000000 */
[----:B---3--:R0:W3:Y:S04]  /*bf90*/  SHFL.IDX PT, R6, R47, 0x3, 0x181f ;  /* 0x00781f002f067f89 */ /* 0x0080e800000e0000 */
[----:B------:R-:W-:Y:S01]  /*bfa0*/  ISETP.GE.AND P0, PT, R0, R71, PT ;  /* 0x000000470000720c */ /* 0x000fe20003f06270 */
[----:B--2-4-:R-:W2:-:S12]  /*bfb0*/  SHFL.IDX PT, R40, R40, 0x3, 0x181f ;  /* 0x00781f0028287f89 */ /* 0x014e9800000e0000 */
[----:B0-----:R-:W-:Y:S05]  /*bfc0*/  @P0 BRA `(.L_x_3843) ;  /* 0x0000000c00340947 */ /* 0x001fea0003800000 */
[----:B------:R-:W-:Y:S02]  /*bfd0*/  ULDC UR4, c[0x0][0xac8] ;  /* 0x0002b20000047ab9 */ /* 0x000fe40000000800 */
[----:B------:R-:W-:Y:S02]  /*bfe0*/  ISETP.GE.AND P2, PT, R18, UR4, PT ;  /* 0x0000000412007c0c */ /* 0x000fe4000bf46270 */
[----:B------:R-:W-:-:S11]  /*bff0*/  ISETP.GE.AND P3, PT, R19, UR4, PT ;  /* 0x0000000413007c0c */ /* 0x000fd6000bf66270 */
[CC--:B--2---:R-:W-:Y:S02]  /*c000*/  @!P2 LEA R2, P0, R18.reuse, R40.reuse, 0x1 ;  /* 0x000000281202a211 */ /* 0x0c4fe400078008ff */
[C---:B------:R-:W-:Y:S02]  /*c010*/  @!P3 LEA R4, P1, R19.reuse, R40, 0x1 ;  /* 0x000000281304b211 */ /* 0x040fe400078208ff */
[-C--:B---3--:R-:W-:Y:S02]  /*c020*/  @!P2 LEA.HI.X R3, R18, R6.reuse, R219, 0x1, P0 ;  /* 0x000000061203a211 */ /* 0x088fe400000f0cdb */
[----:B------:R-:W-:Y:S02]  /*c030*/  @!P3 LEA.HI.X R5, R19, R6, R218, 0x1, P1 ;  /* 0x000000061305b211 */ /* 0x000fe400008f0cda */
[----:B------:R-:W-:Y:S01]  /*c040*/  ISETP.GE.AND P0, PT, R23, UR4, PT ;  /* 0x0000000417007c0c */ /* 0x000fe2000bf06270 */
[----:B------:R0:W-:Y:S04]  /*c050*/  @!P2 ST.E.128 desc[UR60][R2.64], R24 ;  /* 0x000000180200a985 */ /* 0x0001e8000c101d3c */
[----:B------:R0:W-:Y:S08]  /*c060*/  @!P3 ST.E.128 desc[UR60][R4.64], R32 ;  /* 0x000000200400b985 */ /* 0x0001f0000c101d3c */
[----:B------:R-:W-:Y:S05]  /*c070*/  @P0 BRA `(.L_x_3843) ;  /* 0x0000000c00080947 */ /* 0x000fea0003800000 */
[----:B0-----:R-:W-:-:S04]  /*c080*/  LEA R2, P0, R23, R40, 0x1 ;  /* 0x0000002817027211 */ /* 0x001fc800078008ff */
[----:B------:R-:W-:-:S05]  /*c090*/  LEA.HI.X R3, R23, R6, R217, 0x1, P0 ;  /* 0x0000000617037211 */ /* 0x000fca00000f0cd9 */
[----:B------:R4:W-:Y:S01]  /*c0a0*/  ST.E.128 desc[UR60][R2.64], R48 ;  /* 0x0000003002007985 */ /* 0x0009e2000c101d3c */
[----:B------:R-:W-:Y:S05]  /*c0b0*/  BRA `(.L_x_3843) ;  /* 0x0000000800f87947 */ /* 0x000fea0003800000 */
.L_x_3835:
[----:B------:R-:W2:Y:S01]  /*c0c0*/  LDC.64 R4, c[0x0][0xc00] ;  /* 0x00030000ff047b82 */ /* 0x000ea20000000a00 */
[C---:B------:R-:W-:Y:S01]  /*c0d0*/  IMAD.SHL.U32 R3, R204.reuse, 0x4, RZ ;  /* 0x00000004cc037824 */ /* 0x040fe200078e00ff */
[----:B------:R-:W-:Y:S01]  /*c0e0*/  SHF.L.U64.HI R0, R204, 0x2, R208 ;  /* 0x00000002cc007819 */ /* 0x000fe200000102d0 */
[----:B------:R-:W-:Y:S01]  /*c0f0*/  ULDC.64 UR4, c[0x0][0xc08] ;  /* 0x0003020000047ab9 */ /* 0x000fe20000000a00 */
[----:B------:R-:W-:-:S04]  /*c100*/  IMAD.MOV.U32 R6, RZ, RZ, RZ ;  /* 0x000000ffff067224 */ /* 0x000fc800078e00ff */
[----:B------:R-:W3:Y:S01]  /*c110*/  LDC R25, c[0x0][0xbe8] ;  /* 0x0002fa00ff197b82 */ /* 0x000ee20000000800 */
[----:B--2---:R-:W-:Y:S02]  /*c120*/  ISETP.NE.U32.AND P0, PT, R4, RZ, PT ;  /* 0x000000ff0400720c */ /* 0x004fe40003f05070 */
[----:B------:R-:W-:Y:S02]  /*c130*/  IADD3 R4, P1, R3, R4, RZ ;  /* 0x0000000403047210 */ /* 0x000fe40007f3e0ff */
[----:B------:R-:W-:-:S03]  /*c140*/  ISETP.NE.AND.EX P0, PT, R5, RZ, PT, P0 ;  /* 0x000000ff0500720c */ /* 0x000fc60003f05300 */
[----:B------:R-:W-:Y:S01]  /*c150*/  IMAD.X R5, R0, 0x1, R5, P1 ;  /* 0x0000000100057824 */ /* 0x000fe200008e0605 */
[----:B------:R-:W-:-:S04]  /*c160*/  ISETP.NE.U32.AND P1, PT, RZ, UR4, PT ;  /* 0x00000004ff007c0c */ /* 0x000fc8000bf25070 */
[----:B------:R-:W-:-:S05]  /*c170*/  ISETP.NE.AND.EX P1, PT, RZ, UR5, PT, P1 ;  /* 0x00000005ff007c0c */ /* 0x000fca000bf25310 */
[----:B------:R2:W5:Y:S08]  /*c180*/  @P0 LDG.E R6, desc[UR60][R4.64] ;  /* 0x0000003c04060981 */ /* 0x000570000c1e1900 */
[----:B------:R-:W-:Y:S01]  /*c190*/  @P1 IADD3 R2, P2, R3, UR4, RZ ;  /* 0x0000000403021c10 */ /* 0x000fe2000ff5e0ff */
[----:B------:R-:W-:-:S03]  /*c1a0*/  ULDC UR4, c[0x0][0xa88] ;  /* 0x0002a20000047ab9 */ /* 0x000fc60000000800 */
[----:B------:R-:W-:Y:S01]  /*c1b0*/  @P1 IADD3.X R3, R0, UR5, RZ, P2, !PT ;  /* 0x0000000500031c10 */ /* 0x000fe200097fe4ff */
[----:B------:R-:W-:-:S06]  /*c1c0*/  IMAD.U32 R0, RZ, RZ, UR4 ;  /* 0x00000004ff007e24 */ /* 0x000fcc000f8e00ff */
[----:B------:R2:W5:Y:S01]  /*c1d0*/  @P1 LDG.E R0, desc[UR60][R2.64] ;  /* 0x0000003c02001981 */ /* 0x000562000c1e1900 */
[----:B---3--:R-:W-:Y:S02]  /*c1e0*/  ISETP.NE.AND P2, PT, R25, 0x1, PT ;  /* 0x000000011900780c */ /* 0x008fe40003f45270 */
[----:B------:R-:W-:-:S11]  /*c1f0*/  ISETP.GE.AND P3, PT, R220, 0x80, PT ;  /* 0x00000080dc00780c */ /* 0x000fd60003f66270 */
[----:B------:R-:W3:Y:S08]  /*c200*/  @P2 LDC R12, c[0x0][0xbec] ;  /* 0x0002fb00ff0c2b82 */ /* 0x000ef00000000800 */
[----:B------:R-:W4:Y:S01]  /*c210*/  @P2 LDC R27, c[0x0][0xbf0] ;  /* 0x0002fc00ff1b2b82 */ /* 0x000f220000000800 */
[----:B--2---:R-:W-:Y:S05]  /*c220*/  @P1 BRA `(.L_x_3844) ;  /* 0x0000000000101947 */ /* 0x004fea0003800000 */
[----:B------:R-:W-:Y:S05]  /*c230*/  @!P0 BRA `(.L_x_3844) ;  /* 0x00000000000c8947 */ /* 0x000fea0003800000 */
[----:B------:R-:W2:Y:S04]  /*c240*/  LDG.E R3, desc[UR60][R4.64] ;  /* 0x0000003c04037981 */ /* 0x000ea8000c1e1900 */
[----:B-----5:R-:W2:Y:S02]  /*c250*/  LDG.E R0, desc[UR60][R4.64+0x4] ;  /* 0x0000043c04007981 */ /* 0x020ea4000c1e1900 */
[----:B--2---:R-:W-:-:S07]  /*c260*/  IMAD.IADD R0, R0, 0x1, -R3 ;  /* 0x0000000100007824 */ /* 0x004fce00078e0a03 */
.L_x_3844:
        /* <DEDUP_REMOVED lines=9> */
[----:B--2---:R-:W-:-:S04]  /*c300*/  IMAD R2, R207, 0x80, R2 ;  /* 0x00000080cf027824 */ /* 0x004fc800078e0202 */
[----:B------:R-:W-:-:S05]  /*c310*/  VIADD R8, R2, 0xffffff80 ;  /* 0xffffff8002087836 */ /* 0x000fca0000000000 */
[----:B------:R-:W-:-:S13]  /*c320*/  ISETP.GE.AND P0, PT, R8, R3, PT ;  /* 0x000000030800720c */ /* 0x000fda0003f06270 */
[----:B------:R-:W-:Y:S05]  /*c330*/  @P0 BRA `(.L_x_3846) ;  /* 0x0000000000840947 */ /* 0x000fea0003800000 */
[----:B------:R-:W-:Y:S01]  /*c340*/  ISETP.NE.AND P0, PT, R9, 0x1, PT ;  /* 0x000000010900780c */ /* 0x000fe20003f05270 */
[----:B------:R-:W-:Y:S01]  /*c350*/  ULDC.64 UR4, c[0x0][0xb90] ;  /* 0x0002e40000047ab9 */ /* 0x000fe20000000a00 */
[----:B------:R-:W-:Y:S02]  /*c360*/  IMAD.MOV.U32 R2, RZ, RZ, R6 ;  /* 0x000000ffff027224 */ /* 0x000fe400078e0006 */
[----:B------:R-:W-:Y:S02]  /*c370*/  IMAD R7, R10, UR4, RZ ;  /* 0x000000040a077c24 */ /* 0x000fe4000f8e02ff */
[----:B------:R-:W-:Y:S02]  /*c380*/  IMAD.MOV.U32 R3, RZ, RZ, R11 ;  /* 0x000000ffff037224 */ /* 0x000fe400078e000b */
[----:B------:R-:W-:Y:S02]  /*c390*/  IMAD.MOV.U32 R5, RZ, RZ, R8 ;  /* 0x000000ffff057224 */ /* 0x000fe400078e0008 */
[----:B------:R-:W-:-:S03]  /*c3a0*/  IMAD.WIDE.U32 R2, R206, UR4, R2 ;  /* 0x00000004ce027c25 */ /* 0x000fc6000f8e0002 */
[----:B------:R-:W2:Y:S01]  /*c3b0*/  @P0 LDC R15, c[0x0][0xbec] ;  /* 0x0002fb00ff0f0b82 */ /* 0x000ea20000000800 */
[----:B------:R-:W-:Y:S01]  /*c3c0*/  IMAD R7, R206, UR5, R7 ;  /* 0x00000005ce077c24 */ /* 0x000fe2000f8e0207 */
[----:B------:R-:W-:-:S03]  /*c3d0*/  ULDC.64 UR4, c[0x0][0xb98] ;  /* 0x0002e60000047ab9 */ /* 0x000fc60000000a00 */
[----:B------:R-:W-:-:S03]  /*c3e0*/  IMAD.IADD R3, R3, 0x1, R7 ;  /* 0x0000000103037824 */ /* 0x000fc600078e0207 */
[----:B------:R-:W5:Y:S01]  /*c3f0*/  @P0 LDC R21, c[0x0][0xbf0] ;  /* 0x0002fc00ff150b82 */ /* 0x000f620000000800 */
[----:B------:R-:W-:-:S04]  /*c400*/  IMAD.WIDE.U32 R2, R13, UR4, R2 ;  /* 0x000000040d027c25 */ /* 0x000fc8000f8e0002 */
[----:B--2---:R-:W-:-:S05]  /*c410*/  @P0 IMAD.HI.U32 R4, R8, R15, RZ ;  /* 0x0000000f08040227 */ /* 0x004fca00078e00ff */
        /* <DEDUP_REMOVED lines=19> */
.L_x_3846:
[----:B------:R-:W-:Y:S05]  /*c550*/  BSYNC B1 ;  /* 0x0000000000017941 */ /* 0x000fea0003800000 */
.L_x_3845:
[----:B------:R-:W-:Y:S01]  /*c560*/  ULDC.64 UR4, c[0x0][0xaa0] ;  /* 0x0002a80000047ab9 */ /* 0x000fe20000000a00 */
[----:B--2---:R-:W-:Y:S01]  /*c570*/  IMAD R4, R205, 0x20, R209 ;  /* 0x00000020cd047824 */ /* 0x004fe200078e02d1 */
[----:B------:R-:W-:Y:S01]  /*c580*/  BSSY B1, `(.L_x_3847) ;  /* 0x000003b000017945 */ /* 0x000fe20003800000 */
[----:B------:R-:W-:Y:S02]  /*c590*/  IMAD R3, R11, UR4, RZ ;  /* 0x000000040b037c24 */ /* 0x000fe4000f8e02ff */
[----:B------:R-:W-:Y:S02]  /*c5a0*/  IMAD R9, R207, 0x80, R4 ;  /* 0x00000080cf097824 */ /* 0x000fe400078e0204 */
[C---:B------:R-:W-:Y:S02]  /*c5b0*/  IMAD R5, R6.reuse, UR5, R3 ;  /* 0x0000000506057c24 */ /* 0x040fe4000f8e0203 */
[----:B------:R-:W-:Y:S01]  /*c5c0*/  IMAD.WIDE.U32 R2, R6, UR4, RZ ;  /* 0x0000000406027c25 */ /* 0x000fe2000f8e00ff */
[----:B------:R-:W-:-:S03]  /*c5d0*/  ULDC.64 UR4, c[0x0][0xae8] ;  /* 0x0002ba0000047ab9 */ /* 0x000fc60000000a00 */
[----:B------:R-:W-:Y:S02]  /*c5e0*/  IMAD.IADD R3, R3, 0x1, R5 ;  /* 0x0000000103037824 */ /* 0x000fe400078e0205 */
[----:B------:R-:W-:Y:S02]  /*c5f0*/  IMAD R7, R10, UR4, RZ ;  /* 0x000000040a077c24 */ /* 0x000fe4000f8e02ff */
[----:B---3--:R-:W-:-:S04]  /*c600*/  @P2 IMAD.HI.U32 R4, R9, R12, RZ ;  /* 0x0000000c09042227 */ /* 0x008fc800078e00ff */
[C---:B------:R-:W-:Y:S02]  /*c610*/  IMAD R7, R206.reuse, UR5, R7 ;  /* 0x00000005ce077c24 */ /* 0x040fe4000f8e0207 */
[----:B------:R-:W-:Y:S01]  /*c620*/  IMAD.WIDE.U32 R2, R206, UR4, R2 ;  /* 0x00000004ce027c25 */ /* 0x000fe2000f8e0002 */
[----:B------:R-:W-:-:S03]  /*c630*/  ULDC.64 UR4, c[0x0][0xaf0] ;  /* 0x0002bc0000047ab9 */ /* 0x000fc60000000a00 */
[----:B------:R-:W-:Y:S01]  /*c640*/  IMAD.MOV.U32 R5, RZ, RZ, R9 ;  /* 0x000000ffff057224 */ /* 0x000fe200078e0009 */
[----:B----4-:R-:W-:Y:S01]  /*c650*/  @P2 SHF.R.U32.HI R5, RZ, R27, R4 ;  /* 0x0000001bff052219 */ /* 0x010fe20000011604 */
[----:B------:R-:W-:Y:S02]  /*c660*/  IMAD R6, R208, UR4, RZ ;  /* 0x00000004d0067c24 */ /* 0x000fe4000f8e02ff */
[----:B------:R-:W-:Y:S01]  /*c670*/  IMAD.IADD R3, R3, 0x1, R7 ;  /* 0x0000000103037824 */ /* 0x000fe200078e0207 */
[----:B------:R-:W-:Y:S01]  /*c680*/  SHF.R.S32.HI R4, RZ, 0x1f, R5 ;  /* 0x0000001fff047819 */ /* 0x000fe20000011405 */
[C---:B------:R-:W-:Y:S02]  /*c690*/  IMAD R7, R13.reuse, UR5, R6 ;  /* 0x000000050d077c24 */ /* 0x040fe4000f8e0206 */
        /* <DEDUP_REMOVED lines=12> */
[----:B------:R-:W-:Y:S02]  /*c760*/  IMAD R8, R207, 0x80, R209 ;  /* 0x00000080cf087824 */ /* 0x000fe400078e02d1 */
[----:B------:R-:W-:Y:S02]  /*c770*/  IMAD R25, R0, R25, RZ ;  /* 0x0000001900197224 */ /* 0x000fe400078e02ff */
        /* <DEDUP_REMOVED lines=10> */
[----:B------:R2:W3:Y:S02]  /*c820*/  SHFL.IDX PT, R2, R4, RZ, 0x181f ;  /* 0x00181fff04027589 */ /* 0x0004e400000e0000 */
[----:B------:R-:W-:Y:S02]  /*c830*/  ISETP.GE.AND P0, PT, R0, R25, PT ;  /* 0x000000190000720c */ /* 0x000fe40003f06270 */
[----:B------:R2:W4:Y:S01]  /*c840*/  SHFL.IDX PT, R0, R5, RZ, 0x181f ;  /* 0x00181fff05007589 */ /* 0x00052200000e0000 */
[----:B------:R-:W-:Y:S10]  /*c850*/  @P2 BRA `(.L_x_3848) ;  /* 0x0000000000342947 */ /* 0x000ff40003800000 */
[----:B------:R-:W-:Y:S02]  /*c860*/  ULDC UR4, c[0x0][0xac8] ;  /* 0x0002b20000047ab9 */ /* 0x000fe40000000800 */
[----:B------:R-:W-:Y:S02]  /*c870*/  ISETP.GE.AND P4, PT, R18, UR4, PT ;  /* 0x0000000412007c0c */ /* 0x000fe4000bf86270 */
[----:B------:R-:W-:Y:S02]  /*c880*/  ISETP.GE.AND P3, PT, R19, UR4, PT ;  /* 0x0000000413007c0c */ /* 0x000fe4000bf66270 */
[----:B------:R-:W-:-:S09]  /*c890*/  ISETP.GE.AND P2, PT, R23, UR4, PT ;  /* 0x0000000417007c0c */ /* 0x000fd2000bf46270 */
[CC--:B---3--:R-:W-:Y:S02]  /*c8a0*/  @!P4 LEA R6, P6, R18.reuse, R2.reuse, 0x1 ;  /* 0x000000021206c211 */ /* 0x0c8fe400078c08ff */
[----:B------:R-:W-:Y:S02]  /*c8b0*/  @!P3 LEA R10, P5, R19, R2, 0x1 ;  /* 0x00000002130ab211 */ /* 0x000fe400078a08ff */
[----:B----4-:R-:W-:Y:S02]  /*c8c0*/  @!P4 LEA.HI.X R7, R18, R0, R219, 0x1, P6 ;  /* 0x000000001207c211 */ /* 0x010fe400030f0cdb */
[----:B------:R-:W-:Y:S02]  /*c8d0*/  @!P2 LEA R2, P6, R23, R2, 0x1 ;  /* 0x000000021702a211 */ /* 0x000fe400078c08ff */
[-C--:B------:R-:W-:Y:S01]  /*c8e0*/  @!P3 LEA.HI.X R11, R19, R0.reuse, R218, 0x1, P5 ;  /* 0x00000000130bb211 */ /* 0x080fe200028f0cda */
[----:B------:R3:W-:Y:S01]  /*c8f0*/  @!P4 ST.E.128 desc[UR60][R6.64], RZ ;  /* 0x000000ff0600c985 */ /* 0x0007e2000c101d3c */
[----:B------:R-:W-:-:S03]  /*c900*/  @!P2 LEA.HI.X R3, R23, R0, R217, 0x1, P6 ;  /* 0x000000001703a211 */ /* 0x000fc600030f0cd9 */
[----:B------:R3:W-:Y:S04]  /*c910*/  @!P3 ST.E.128 desc[UR60][R10.64], RZ ;  /* 0x000000ff0a00b985 */ /* 0x0007e8000c101d3c */
[----:B------:R3:W-:Y:S02]  /*c920*/  @!P2 ST.E.128 desc[UR60][R2.64], RZ ;  /* 0x000000ff0200a985 */ /* 0x0007e4000c101d3c */
.L_x_3848:
[----:B------:R-:W-:Y:S05]  /*c930*/  BSYNC B1 ;  /* 0x0000000000017941 */ /* 0x000fea0003800000 */
.L_x_3847:
        /* <DEDUP_REMOVED lines=14> */
[----:B------:R0:W-:Y:S04]  /*ca20*/  @!P4 ST.E.128 desc[UR60][R6.64], RZ ;  /* 0x000000ff0600c985 */ /* 0x0001e8000c101d3c */
[----:B------:R0:W-:Y:S04]  /*ca30*/  @!P5 ST.E.128 desc[UR60][R10.64], RZ ;  /* 0x000000ff0a00d985 */ /* 0x0001e8000c101d3c */
[----:B------:R0:W-:Y:S02]  /*ca40*/  @!P6 ST.E.128 desc[UR60][R2.64], RZ ;  /* 0x000000ff0200e985 */ /* 0x0001e4000c101d3c */
.L_x_3850:
[----:B------:R-:W-:Y:S05]  /*ca50*/  BSYNC B1 ;  /* 0x0000000000017941 */ /* 0x000fea0003800000 */
.L_x_3849:
[----:B0-----:R0:W0:Y:S01]  /*ca60*/  SHFL.IDX PT, R0, R5, 0x2, 0x181f ;  /* 0x00581f0005007f89 */ /* 0x00102200000e0000 */
[----:B------:R-:W-:Y:S03]  /*ca70*/  BSSY B1, `(.L_x_3851) ;  /* 0x0000010000017945 */ /* 0x000fe60003800000 */
[----:B---3--:R3:W0:Y:S01]  /*ca80*/  SHFL.IDX PT, R2, R4, 0x2, 0x181f ;  /* 0x00581f0004027f89 */ /* 0x00862200000e0000 */
[----:B------:R-:W-:Y:S05]  /*ca90*/  @P0 BRA `(.L_x_3852) ;  /* 0x0000000000340947 */ /* 0x000fea0003800000 */
[----:B------:R-:W-:Y:S02]  /*caa0*/  ULDC UR4, c[0x0][0xac8] ;  /* 0x0002b20000047ab9 */ /* 0x000fe40000000800 */
[----:B------:R-:W-:Y:S02]  /*cab0*/  ISETP.GE.AND P3, PT, R18, UR4, PT ;  /* 0x0000000412007c0c */ /* 0x000fe4000bf66270 */
[----:B------:R-:W-:Y:S02]  /*cac0*/  ISETP.GE.AND P4, PT, R19, UR4, PT ;  /* 0x0000000413007c0c */ /* 0x000fe4000bf86270 */
[----:B------:R-:W-:-:S09]  /*cad0*/  ISETP.GE.AND P5, PT, R23, UR4, PT ;  /* 0x0000000417007c0c */ /* 0x000fd2000bfa6270 */
[CC--:B0-----:R-:W-:Y:S02]  /*cae0*/  @!P3 LEA R6, P0, R18.reuse, R2.reuse, 0x1 ;  /* 0x000000021206b211 */ /* 0x0c1fe400078008ff */
[-C--:B------:R-:W-:Y:S02]  /*caf0*/  @!P4 LEA R10, P1, R19, R2.reuse, 0x1 ;  /* 0x00000002130ac211 */ /* 0x080fe400078208ff */
[----:B------:R-:W-:Y:S02]  /*cb00*/  @!P5 LEA R2, P2, R23, R2, 0x1 ;  /* 0x000000021702d211 */ /* 0x000fe400078408ff */
[-C--:B------:R-:W-:Y:S02]  /*cb10*/  @!P3 LEA.HI.X R7, R18, R0.reuse, R219, 0x1, P0 ;  /* 0x000000001207b211 */ /* 0x080fe400000f0cdb */
[-C--:B------:R-:W-:Y:S02]  /*cb20*/  @!P4 LEA.HI.X R11, R19, R0.reuse, R218, 0x1, P1 ;  /* 0x00000000130bc211 */ /* 0x080fe400008f0cda */
[----:B------:R-:W-:Y:S01]  /*cb30*/  @!P5 LEA.HI.X R3, R23, R0, R217, 0x1, P2 ;  /* 0x000000001703d211 */ /* 0x000fe200010f0cd9 */
[----:B------:R0:W-:Y:S04]  /*cb40*/  @!P3 ST.E.128 desc[UR60][R6.64], RZ ;  /* 0x000000ff0600b985 */ /* 0x0001e8000c101d3c */
[----:B------:R0:W-:Y:S04]  /*cb50*/  @!P4 ST.E.128 desc[UR60][R10.64], RZ ;  /* 0x000000ff0a00c985 */ /* 0x0001e8000c101d3c */
[----:B------:R0:W-:Y:S02]  /*cb60*/  @!P5 ST.E.128 desc[UR60][R2.64], RZ ;  /* 0x000000ff0200d985 */ /* 0x0001e4000c101d3c */
.L_x_3852:
[----:B------:R-:W-:Y:S05]  /*cb70*/  BSYNC B1 ;  /* 0x0000000000017941 */ /* 0x000fea0003800000 */
.L_x_3851:
[----:B0-----:R-:W-:Y:S01]  /*cb80*/  VIADD R0, R8, 0x60 ;  /* 0x0000006008007836 */ /* 0x001fe20000000000 */
[----:B------:R0:W0:Y:S04]  /*cb90*/  SHFL.IDX PT, R6, R5, 0x3, 0x181f ;  /* 0x00781f0005067f89 */ /* 0x00002800000e0000 */
[----:B------:R-:W-:Y:S01]  /*cba0*/  ISETP.GE.AND P0, PT, R0, R25, PT ;  /* 0x000000190000720c */ /* 0x000fe20003f06270 */
[----:B------:R0:W0:-:S12]  /*cbb0*/  SHFL.IDX PT, R2, R4, 0x3, 0x181f ;  /* 0x00781f0004027f89 */ /* 0x00001800000e0000 */
[----:B------:R-:W-:Y:S05]  /*cbc0*/  @P0 BRA `(.L_x_3843) ;  /* 0x0000000000340947 */ /* 0x000fea0003800000 */
[----:B------:R-:W-:Y:S02]  /*cbd0*/  ULDC UR4, c[0x0][0xac8] ;  /* 0x0002b20000047ab9 */ /* 0x000fe40000000800 */
[----:B------:R-:W-:Y:S02]  /*cbe0*/  ISETP.GE.AND P3, PT, R18, UR4, PT ;  /* 0x0000000412007c0c */ /* 0x000fe4000bf66270 */
[----:B------:R-:W-:Y:S02]  /*cbf0*/  ISETP.GE.AND P4, PT, R19, UR4, PT ;  /* 0x0000000413007c0c */ /* 0x000fe4000bf86270 */
[----:B------:R-:W-:-:S09]  /*cc00*/  ISETP.GE.AND P5, PT, R23, UR4, PT ;  /* 0x0000000417007c0c */ /* 0x000fd2000bfa6270 */
[CC--:B0-234-:R-:W-:Y:S02]  /*cc10*/  @!P3 LEA R4, P0, R18.reuse, R2.reuse, 0x1 ;  /* 0x000000021204b211 */ /* 0x0ddfe400078008ff */
        /* <DEDUP_REMOVED lines=8> */
.L_x_3843:
[----:B------:R-:W-:Y:S05]  /*cca0*/  BSYNC B0 ;  /* 0x0000000000007941 */ /* 0x000fea0003800000 */
.L_x_3834:
[----:B------:R-:W-:Y:S02]  /*ccb0*/  ULDC UR4, c[0x0][0xc3c] ;  /* 0x00030f0000047ab9 */ /* 0x000fe40000000800 */
[----:B-1----:R-:W-:-:S13]  /*ccc0*/  ISETP.GE.AND P0, PT, R43, UR4, PT ;  /* 0x000000042b007c0c */ /* 0x002fda000bf06270 */
[----:B------:R-:W-:Y:S05]  /*ccd0*/  @!P0 BRA `(.L_x_3853) ;  /* 0xffffff4000408947 */ /* 0x000fea000383ffff */
[----:B------:R-:W-:Y:S05]  /*cce0*/  EXIT ;  /* 0x000000000000794d */ /* 0x000fea0003800000 */
.L_x_3809:
[----:B------:R-:W-:-:S08]  /*ccf0*/  NOP ;  /* 0x0000000000007918 */ /* 0x000fd00000000000 */
[----:B0-----:R-:W0:-:S00]  /*cd00*/  USETMAXREG.DEALLOC.CTAPOOL 0x18 ;  /* 0x00000018000079c8 */ /* 0x001e0000080e0500 */
[----:B0-----:R-:W2:Y:S01]  /*cd10*/  LDL.LU R2, [R1+0x1c] ;  /* 0x00001c0001027983 */ /* 0x001ea20000300800 */
[----:B------:R-:W-:-:S06]  /*cd20*/  LOP3.LUT R0, R0, 0x3, RZ, 0xc0, !PT ;  /* 0x0000000300007812 */ /* 0x000fcc00078ec0ff */
[----:B------:R-:W0:Y:S02]  /*cd30*/  SHFL.IDX PT, R0, R0, RZ, 0x1f ;  /* 0x00001fff00007589 */ /* 0x000e2400000e0000 */
[----:B0-----:R-:W-:Y:S01]  /*cd40*/  ISETP.NE.AND P0, PT, R0, RZ, PT ;  /* 0x000000ff0000720c */ /* 0x001fe20003f05270 */
[----:B------:R-:W-:Y:S01]  /*cd50*/  IMAD.MOV.U32 R0, RZ, RZ, RZ ;  /* 0x000000ffff007224 */ /* 0x000fe200078e00ff */
        /* <DEDUP_REMOVED lines=11> */
.L_x_3854:
[----:B0-----:R-:W0:Y:S01]  /*ce10*/  S2R R2, SR_TID.X ;  /* 0x0000000000027919 */ /* 0x001e220000002100 */
[----:B------:R-:W-:Y:S01]  /*ce20*/  ULDC UR4, c[0x0][0xc3c] ;  /* 0x00030f0000047ab9 */ /* 0x000fe20000000800 */
[----:B------:R-:W1:Y:S01]  /*ce30*/  S2UR UR6, SR_CTAID.X ;  /* 0x00000000000679c3 */ /* 0x000e620000002500 */
        /* <DEDUP_REMOVED lines=31> */
[----:B------:R-:W-:Y:S01]  /*d030*/  IMAD.MOV.U32 R7, RZ, RZ, R4 ;  /* 0x000000ffff077224 */ /* 0x000fe200078e0004 */
[----:B-1----:R-:W-:-:S13]  /*d040*/  ISETP.GT.AND P6, PT, R4, UR6, PT ;  /* 0x0000000604007c0c */ /* 0x002fda000bfc4270 */
[----:B------:R-:W-:Y:S05]  /*d050*/  @P6 BRA `(.L_x_3856) ;  /* 0x0000000000a06947 */ /* 0x000fea0003800000 */
[----:B------:R-:W0:Y:S01]  /*d060*/  LDC R6, c[0x0][0xc3c] ;  /* 0x00030f00ff067b82 */ /* 0x000e220000000800 */
[----:B------:R-:W-:Y:S01]  /*d070*/  IMAD.MOV.U32 R4, RZ, RZ, R7 ;  /* 0x000000ffff047224 */ /* 0x000fe200078e0007 */
[----:B------:R-:W-:Y:S01]  /*d080*/  UMOV UR4, URZ ;  /* 0x0000003f00047c82 */ /* 0x000fe20008000000 */
[----:B------:R-:W-:Y:S01]  /*d090*/  ULDC UR7, c[0x0][0xc3c] ;  /* 0x00030f0000077ab9 */ /* 0x000fe20000000800 */
[----:B------:R-:W-:-:S05]  /*d0a0*/  ULDC UR5, c[0x0][0xc38] ;  /* 0x00030e0000057ab9 */ /* 0x000fca0000000800 */
.L_x_3860:
        /* <DEDUP_REMOVED lines=12> */
.L_x_3859:
[----:B------:R-:W-:Y:S05]  /*d170*/  BSYNC B0 ;  /* 0x0000000000007941 */ /* 0x000fea0003800000 */
.L_x_3858:
        /* <DEDUP_REMOVED lines=22> */
.L_x_3856:
        /* <DEDUP_REMOVED lines=16> */
.L_x_3861:
        /* <DEDUP_REMOVED lines=25> */
.L_x_3857:
[----:B------:R-:W-:Y:S02]  /*d570*/  IMAD.MOV.U32 R17, RZ, RZ, RZ ;  /* 0x000000ffff117224 */ /* 0x000fe400078e00ff */
[----:B------:R-:W-:Y:S02]  /*d580*/  IMAD.U32 R16, RZ, RZ, UR6 ;  /* 0x00000006ff107e24 */ /* 0x000fe4000f8e00ff */
[----:B------:R-:W-:-:S07]  /*d590*/  IMAD.MOV.U32 R18, RZ, RZ, RZ ;  /* 0x000000ffff127224 */ /* 0x000fce00078e00ff */
.L_x_3862:
[----:B------:R-:W-:-:S13]  /*d5a0*/  ISETP.NE.AND P0, PT, R5, RZ, PT ;  /* 0x000000ff0500720c */ /* 0x000fda0003f05270 */
[----:B------:R-:W0:Y:S01]  /*d5b0*/  @!P0 S2R R3, SR_CgaCtaId ;  /* 0x0000000000038919 */ /* 0x000e220000008800 */
[----:B------:R-:W-:-:S04]  /*d5c0*/  @!P0 MOV R0, 0x400 ;  /* 0x0000040000008802 */ /* 0x000fc80000000f00 */
[----:B0-----:R-:W-:-:S05]  /*d5d0*/  @!P0 LEA R0, R3, R0, 0x18 ;  /* 0x0000000003008211 */ /* 0x001fca00078ec0ff */
[----:B------:R0:W-:Y:S01]  /*d5e0*/  @!P0 STS.128 [R0+0x368d0], R16 ;  /* 0x0368d01000008388 */ /* 0x0001e20000000c00 */
[----:B------:R-:W-:Y:S06]  /*d5f0*/  BAR.ARV 0x5, 0x180 ;  /* 0x0146000000007b1d */ /* 0x000fec0000002000 */
.L_x_3855:
        /* <DEDUP_REMOVED lines=22> */
[----:B------:R-:W-:Y:S02]  /*d760*/  SHF.R.U32.HI R5, RZ, 0x3, R4 ;  /* 0x00000003ff057819 */ /* 0x000fe40000011604 */
[----:B------:R-:W-:Y:S02]  /*d770*/  MOV R4, UR4 ;  /* 0x0000000400047c02 */ /* 0x000fe40008000f00 */
[----:B------:R-:W-:Y:S01]  /*d780*/  LOP3.LUT R2, R5, 0x70, R2, 0xf8, !PT ;  /* 0x0000007005027812 */ /* 0x000fe200078ef802 */
[----:B------:R-:W-:Y:S02]  /*d790*/  IMAD.MOV.U32 R2, RZ, RZ, 0x1 ;  /* 0x00000001ff027424 */ /* 0x000fe400078e00ff */
[----:B------:R-:W-:Y:S01]  /*d7a0*/  IMAD R3, R3, 0x2, R4 ;  /* 0x0000000203037824 */ /* 0x000fe200078e0204 */
[----:B------:R-:W-:Y:S04]  /*d7b0*/  STL [R1+0x4], R4 ;  /* 0x0000040401007387 */ /* 0x000fe80000100800 */
[----:B------:R-:W-:Y:S04]  /*d7c0*/  STL [R1+0x24], R3 ;  /* 0x0000240301007387 */ /* 0x000fe80000100800 */
[----:B------:R-:W-:Y:S04]  /*d7d0*/  STL [R1+0x8], RZ ;  /* 0x000008ff01007387 */ /* 0x000fe80000100800 */
[----:B------:R0:W-:Y:S04]  /*d7e0*/  STL [R1+0x10], R2 ;  /* 0x0000100201007387 */ /* 0x0001e80000100800 */
[----:B------:R1:W-:Y:S01]  /*d7f0*/  STL [R1+0x50], RZ ;  /* 0x000050ff01007387 */ /* 0x0003e20000100800 */
[----:B0-----:R-:W-:-:S02]  /*d800*/  LOP3.LUT R2, R0, 0x40, RZ, 0xfc, !PT ;  /* 0x0000004000027812 */ /* 0x001fc400078efcff */
[----:B-1----:R-:W-:-:S07]  /*d810*/  LOP3.LUT R0, R0, 0x80, RZ, 0xfc, !PT ;  /* 0x0000008000007812 */ /* 0x002fce00078efcff */
.L_x_3969:
[----:B0--3--:R-:W0:Y:S02]  /*d820*/  LDC.64 R2, c[0x0][0xc88] ;  /* 0x00032200ff027b82 */ /* 0x009e240000000a00 */
[----:B0-----:R-:W-:-:S05]  /*d830*/  IMAD.WIDE R2, R19, 0x4, R2 ;  /* 0x0000000413027825 */ /* 0x001fca00078e0202 */
[----:B------:R-:W2:Y:S01]  /*d840*/  LDG.E R11, desc[UR60][R2.64] ;  /* 0x0000003c020b7981 */ /* 0x000ea2000c1e1900 */
[----:B------:R-:W-:Y:S05]  /*d850*/  YIELD ;  /* 0x0000000000007946 */ /* 0x000fea0003800000 */
[----:B------:R-:W-:Y:S01]  /*d860*/  ULDC.64 UR4, c[0x0][0xa28] ;  /* 0x00028a0000047ab9 */ /* 0x000fe20000000a00 */
[----:B------:R-:W-:Y:S01]  /*d870*/  IMAD.MOV.U32 R0, RZ, RZ, RZ ;  /* 0x000000ffff007224 */ /* 0x000fe200078e00ff */
[----:B------:R-:W-:Y:S01]  /*d880*/  ISETP.NE.U32.AND P0, PT, RZ, UR4, PT ;  /* 0x00000004ff007c0c */ /* 0x000fe2000bf05070 */
[----:B------:R-:W-:Y:S01]  /*d890*/  IMAD.MOV.U32 R6, RZ, RZ, RZ ;  /* 0x000000ffff067224 */ /* 0x000fe200078e00ff */
[----:B------:R-:W-:Y:S01]  /*d8a0*/  ULDC.64 UR6, c[0x0][0xa18] ;  /* 0x0002860000067ab9 */ /* 0x000fe20000000a00 */
[----:B------:R-:W-:Y:S01]  /*d8b0*/  ULDC.64 UR8, c[0x0][0xa08] ;  /* 0x0002820000087ab9 */ /* 0x000fe20000000a00 */
[----:B------:R-:W-:-:S02]  /*d8c0*/  ISETP.NE.AND.EX P0, PT, RZ, UR5, PT, P0 ;  /* 0x00000005ff007c0c */ /* 0x000fc4000bf05300 */
        /* <DEDUP_REMOVED lines=9> */
[----:B-1---5:R1:W5:Y:S01]  /*d960*/  @P0 LDG.E R0, desc[UR60][R2.64] ;  /* 0x0000003c02000981 */ /* 0x022362000c1e1900 */
[----:B------:R-:W-:Y:S01]  /*d970*/  ISETP.NE.AND.EX P1, PT, RZ, UR5, PT, P1 ;  /* 0x00000005ff007c0c */ /* 0x000fe2000bf25310 */
[----:B----4-:R-:W-:Y:S01]  /*d980*/  IMAD.MOV.U32 R8, RZ, RZ, RZ ;  /* 0x000000ffff087224 */ /* 0x010fe200078e00ff */
[----:B------:R-:W-:Y:S01]  /*d990*/  ISETP.NE.U32.AND P2, PT, RZ, UR6, PT ;  /* 0x00000006ff007c0c */ /* 0x000fe2000bf45070 */
[----:B------:R-:W-:Y:S01]  /*d9a0*/  STL [R1], R10 ;  /* 0x0000000a01007387 */ /* 0x000fe20000100800 */
[----:B------:R-:W-:Y:S02]  /*d9b0*/  ISETP.NE.U32.AND P0, PT, RZ, UR8, PT ;  /* 0x00000008ff007c0c */ /* 0x000fe4000bf05070 */
[----:B------:R-:W-:Y:S01]  /*d9c0*/  ISETP.NE.AND.EX P2, PT, RZ, UR7, PT, P2 ;  /* 0x00000007ff007c0c */ /* 0x000fe2000bf45320 */
[----:B------:R-:W-:Y:S01]  /*d9d0*/  STL [R1+0x20], R9 ;  /* 0x0000200901007387 */ /* 0x000fe20000100800 */
[----:B------:R-:W-:Y:S02]  /*d9e0*/  ISETP.NE.AND.EX P0, PT, RZ, UR9, PT, P0 ;  /* 0x00000009ff007c0c */ /* 0x000fe4000bf05300 */
[----:B-1----:R-:W-:-:S02]  /*d9f0*/  IADD3 R2, P3, R10, UR4, RZ ;  /* 0x000000040a027c10 */ /* 0x002fc4000ff7e0ff */
[----:B0-----:R-:W-:Y:S02]  /*da00*/  IADD3 R4, P4, R10, UR8, RZ ;  /* 0x000000080a047c10 */ /* 0x001fe4000ff9e0ff */
        /* <DEDUP_REMOVED lines=8> */
[----:B0-----:R-:W-:-:S04]  /*da90*/  @P2 IADD3 R6, P3, R10, UR6, RZ ;  /* 0x000000060a062c10 */ /* 0x001fc8000ff7e0ff */
        /* <DEDUP_REMOVED lines=8> */
[----:B0-----:R-:W-:Y:S01]  /*db20*/  IMAD.U32 R6, RZ, RZ, UR4 ;  /* 0x00000004ff067e24 */ /* 0x001fe2000f8e00ff */
[----:B--2---:R0:W-:Y:S01]  /*db30*/  STL [R1+0x3c], R12 ;  /* 0x00003c0c01007387 */ /* 0x0041e20000100800 */
[----:B------:R-:W-:Y:S05]  /*db40*/  @P2 BRA `(.L_x_3864) ;  /* 0x0000000000142947 */ /* 0x000fea0003800000 */
[----:B------:R-:W-:Y:S05]  /*db50*/  @!P1 BRA `(.L_x_3864) ;  /* 0x0000000000109947 */ /* 0x000fea0003800000 */
[----:B------:R-:W2:Y:S04]  /*db60*/  LDG.E R7, desc[UR60][R2.64] ;  /* 0x0000003c02077981 */ /* 0x000ea8000c1e1900 */
[----:B------:R-:W2:Y:S02]  /*db70*/  LDG.E R2, desc[UR60][R2.64+0x4] ;  /* 0x0000043c02027981 */ /* 0x000ea4000c1e1900 */
[----:B--2---:R-:W-:-:S05]  /*db80*/  IMAD.IADD R2, R2, 0x1, -R7 ;  /* 0x0000000102027824 */ /* 0x004fca00078e0a07 */
[----:B------:R1:W-:Y:S02]  /*db90*/  STL [R1+0x3c], R2 ;  /* 0x00003c0201007387 */ /* 0x0003e40000100800 */
.L_x_3864:
[----:B-1----:R-:W-:Y:S01]  /*dba0*/  IMAD.MOV.U32 R2, RZ, RZ, R11 ;  /* 0x000000ffff027224 */ /* 0x002fe200078e000b */
[----:B------:R-:W-:Y:S01]  /*dbb0*/  ULDC.64 UR4, c[0x0][0xa20] ;  /* 0x0002880000047ab9 */ /* 0x000fe20000000a00 */
[----:B-----5:R-:W-:Y:S01]  /*dbc0*/  IMAD.IADD R3, R8, 0x1, R0 ;  /* 0x0000000108037824 */ /* 0x020fe200078e0200 */
[----:B------:R-:W-:Y:S02]  /*dbd0*/  ISETP.NE.U32.AND P1, PT, RZ, UR4, PT ;  /* 0x00000004ff007c0c */ /* 0x000fe4000bf25070 */
[----:B------:R1:W-:Y:S02]  /*dbe0*/  STL [R1+0xc], R2 ;  /* 0x00000c0201007387 */ /* 0x0003e40000100800 */
[----:B------:R-:W-:Y:S02]  /*dbf0*/  ISETP.NE.AND.EX P1, PT, RZ, UR5, PT, P1 ;  /* 0x00000005ff007c0c */ /* 0x000fe4000bf25310 */
[----:B------:R1:W-:Y:S11]  /*dc00*/  STL [R1+0x18], R3 ;  /* 0x0000180301007387 */ /* 0x0003f60000100800 */
[----:B-1----:R-:W-:Y:S05]  /*dc10*/  @!P1 BRA `(.L_x_3865) ;  /* 0x0000000000109947 */ /* 0x002fea0003800000 */
[----:B------:R-:W-:-:S04]  /*dc20*/  IADD3 R6, P0, R10, UR4, RZ ;  /* 0x000000040a067c10 */ /* 0x000fc8000ff1e0ff */
[----:B------:R-:W-:-:S05]  /*dc30*/  IADD3.X R7, R9, UR5, RZ, P0, !PT ;  /* 0x0000000509077c10 */ /* 0x000fca00087fe4ff */
[----:B------:R1:W5:Y:S01]  /*dc40*/  LDG.E R6, desc[UR60][R6.64] ;  /* 0x0000003c06067981 */ /* 0x000362000c1e1900 */
[----:B------:R-:W-:Y:S05]  /*dc50*/  BRA `(.L_x_3866) ;  /* 0x0000000000107947 */ /* 0x000fea0003800000 */
.L_x_3865:
[----:B------:R-:W-:Y:S05]  /*dc60*/  @!P0 BRA `(.L_x_3866) ;  /* 0x00000000000c8947 */ /* 0x000fea0003800000 */
[----:B------:R-:W2:Y:S04]  /*dc70*/  LDG.E R6, desc[UR60][R4.64] ;  /* 0x0000003c04067981 */ /* 0x000ea8000c1e1900 */
[----:B------:R-:W2:Y:S02]  /*dc80*/  LDG.E R4, desc[UR60][R4.64+0x4] ;  /* 0x0000043c04047981 */ /* 0x000ea4000c1e1900 */
[----:B--2---:R-:W-:-:S07]  /*dc90*/  IMAD.IADD R6, R4, 0x1, -R6 ;  /* 0x0000000104067824 */ /* 0x004fce00078e0a06 */
.L_x_3866:
[----:B-----5:R-:W-:Y:S01]  /*dca0*/  IMAD.IADD R0, R6, 0x1, -R0 ;  /* 0x0000000106007824 */ /* 0x020fe200078e0a00 */
[----:B------:R-:W-:Y:S01]  /*dcb0*/  BSSY B7, `(.L_x_3867) ;  /* 0x000047a000077945 */ /* 0x000fe20003800000 */
[----:B------:R-:W-:Y:S02]  /*dcc0*/  IMAD.MOV.U32 R2, RZ, RZ, RZ ;  /* 0x000000ffff027224 */ /* 0x000fe400078e00ff */
[C---:B------:R-:W-:Y:S01]  /*dcd0*/  VIADD R3, R0.reuse, 0x6f ;  /* 0x0000006f00037836 */ /* 0x040fe20000000000 */
[----:B------:R2:W-:Y:S01]  /*dce0*/  STL [R1+0x40], R0 ;  /* 0x0000400001007387 */ /* 0x0005e20000100800 */
[----:B------:R-:W-:Y:S02]  /*dcf0*/  ISETP.GT.AND P0, PT, R0, RZ, PT ;  /* 0x000000ff0000720c */ /* 0x000fe40003f04270 */
[----:B------:R-:W-:-:S05]  /*dd00*/  IMAD.HI R2, R3, -0x6db6db6d, R2 ;  /* 0x9249249303027827 */ /* 0x000fca00078e0202 */
[----:B--2---:R-:W-:-:S04]  /*dd10*/  SHF.R.U32.HI R0, RZ, 0x1f, R2 ;  /* 0x0000001fff007819 */ /* 0x004fc80000011602 */
[----:B------:R-:W-:-:S05]  /*dd20*/  LEA.HI.SX32 R0, R2, R0, 0x1a ;  /* 0x0000000002007211 */ /* 0x000fca00078fd2ff */
[----:B------:R2:W-:Y:S01]  /*dd30*/  STL [R1+0x30], R0 ;  /* 0x0000300001007387 */ /* 0x0005e20000100800 */
[----:B------:R-:W-:Y:S05]  /*dd40*/  @P0 BRA `(.L_x_3868) ;  /* 0x0000000000440947 */ /* 0x000fea0003800000 */
[----:B------:R-:W3:Y:S02]  /*dd50*/  S2R R4, SR_TID.X ;  /* 0x0000000000047919 */ /* 0x000ee40000002100 */
[----:B---3--:R-:W-:-:S04]  /*dd60*/  LOP3.LUT R4, R4, 0x7f, RZ, 0xc0, !PT ;  /* 0x0000007f04047812 */ /* 0x008fc800078ec0ff */
[----:B------:R-:W-:-:S13]  /*dd70*/  ISETP.NE.AND P0, PT, R4, RZ, PT ;  /* 0x000000ff0400720c */ /* 0x000fda0003f05270 */
[----:B------:R-:W-:Y:S05]  /*dd80*/  @P0 BRA `(.L_x_3869) ;  /* 0x0000004400b00947 */ /* 0x000fea0003800000 */
[----:B------:R-:W3:Y:S01]  /*dd90*/  S2R R3, SR_LANEID ;  /* 0x0000000000037919 */ /* 0x000ee20000000000 */
[----:B------:R-:W-:Y:S02]  /*dda0*/  VOTEU.ANY UR4, UPT, PT ;  /* 0x0000000000047886 */ /* 0x000fe400038e0100 */
[----:B--2---:R-:W3:Y:S08]  /*ddb0*/  FLO.U32 R0, UR4 ;  /* 0x0000000400007d00 */ /* 0x004ef000080e0000 */
[----:B------:R-:W2:Y:S01]  /*ddc0*/  POPC R5, UR4 ;  /* 0x0000000400057d09 */ /* 0x000ea20008000000 */
[----:B---3--:R-:W-:-:S02]  /*ddd0*/  ISETP.EQ.U32.AND P0, PT, R0, R3, PT ;  /* 0x000000030000720c */ /* 0x008fc40003f02070 */
[----:B------:R-:W2:Y:S11]  /*dde0*/  LDC.64 R2, c[0x0][0xc60] ;  /* 0x00031800ff027b82 */ /* 0x000eb60000000a00 */
[----:B--2---:R-:W2:Y:S01]  /*ddf0*/  @P0 ATOMG.E.ADD.STRONG.GPU PT, R3, desc[UR60][R2.64], R5 ;  /* 0x00000005020309a8 */ /* 0x004ea200081ee1fc */
[----:B------:R-:W3:Y:S02]  /*de00*/  S2R R4, SR_LTMASK ;  /* 0x0000000000047919 */ /* 0x000ee40000003900 */
[----:B---3--:R-:W-:-:S04]  /*de10*/  LOP3.LUT R4, R4, UR4, RZ, 0xc0, !PT ;  /* 0x0000000404047c12 */ /* 0x008fc8000f8ec0ff */
[----:B-1----:R-:W1:Y:S01]  /*de20*/  POPC R7, R4 ;  /* 0x0000000400077309 */ /* 0x002e620000000000 */
[----:B--2---:R-:W1:Y:S02]  /*de30*/  SHFL.IDX PT, R0, R3, R0, 0x1f ;  /* 0x00001f0003007589 */ /* 0x004e6400000e0000 */
[----:B-1----:R-:W-:Y:S01]  /*de40*/  IADD3 R16, R0, UR36, R7 ;  /* 0x0000002400107c10 */ /* 0x002fe2000fffe007 */
[----:B------:R-:W-:Y:S06]  /*de50*/  BRA `(.L_x_3869) ;  /* 0x00000044007c7947 */ /* 0x000fec0003800000 */
.L_x_3868:
[----:B--2---:R-:W2:Y:S01]  /*de60*/  LDL R0, [R1+0x4] ;  /* 0x0000040001007983 */ /* 0x004ea20000100800 */
        /* <DEDUP_REMOVED lines=12> */
[----:B-1----:R-:W-:-:S02]  /*df30*/  IMAD.U32 R7, RZ, RZ, UR9 ;  /* 0x00000009ff077e24 */ /* 0x002fc4000f8e00ff */
[----:B------:R-:W-:Y:S02]  /*df40*/  IMAD.U32 R10, RZ, RZ, UR4 ;  /* 0x00000004ff0a7e24 */ /* 0x000fe4000f8e00ff */
[----:B------:R-:W-:Y:S02]  /*df50*/  IMAD.U32 R11, RZ, RZ, UR5 ;  /* 0x00000005ff0b7e24 */ /* 0x000fe4000f8e00ff */
[----:B------:R-:W-:Y:S02]  /*df60*/  IMAD.MOV.U32 R8, RZ, RZ, 0x70 ;  /* 0x00000070ff087424 */ /* 0x000fe400078e00ff */
[----:B0-----:R-:W-:Y:S02]  /*df70*/  IMAD.MOV.U32 R12, RZ, RZ, 0x1 ;  /* 0x00000001ff0c7424 */ /* 0x001fe400078e00ff */
[----:B------:R-:W-:-:S07]  /*df80*/  IMAD.MOV.U32 R13, RZ, RZ, RZ ;  /* 0x000000ffff0d7224 */ /* 0x000fce00078e00ff */
[----:B------:R-:W-:-:S07]  /*df90*/  LEPC R20, `(.L_x_3871) ;  /* 0x000000001014794e */ /* 0x000fce0000000000 */
[----:B--2---:R-:W-:Y:S05]  /*dfa0*/  CALL.ABS.NOINC R2 ;  /* 0x0000000002007343 */ /* 0x004fea0003c00000 */
.L_x_3871:
[----:B------:R-:W-:Y:S05]  /*dfb0*/  BSYNC B6 ;  /* 0x0000000000067941 */ /* 0x000fea0003800000 */
.L_x_3870:
        /* <DEDUP_REMOVED lines=9> */
[----:B------:R2:W3:Y:S01]  /*e050*/  LDC.64 R2, c[0x4][R0] ;  /* 0x0100000000027b82 */ /* 0x0004e20000000a00 */
[----:B------:R-:W-:Y:S02]  /*e060*/  IMAD.U32 R4, RZ, RZ, UR6 ;  /* 0x00000006ff047e24 */ /* 0x000fe4000f8e00ff */
[----:B------:R-:W-:Y:S02]  /*e070*/  IMAD.U32 R5, RZ, RZ, UR7 ;  /* 0x00000007ff057e24 */ /* 0x000fe4000f8e00ff */
[----:B------:R-:W-:Y:S02]  /*e080*/  IMAD.U32 R6, RZ, RZ, UR8 ;  /* 0x00000008ff067e24 */ /* 0x000fe4000f8e00ff */
[----:B-1----:R-:W-:-:S02]  /*e090*/  IMAD.U32 R7, RZ, RZ, UR9 ;  /* 0x00000009ff077e24 */ /* 0x002fc4000f8e00ff */
[----:B------:R-:W-:Y:S02]  /*e0a0*/  IMAD.U32 R10, RZ, RZ, UR4 ;  /* 0x00000004ff0a7e24 */ /* 0x000fe4000f8e00ff */
[----:B------:R-:W-:Y:S02]  /*e0b0*/  IMAD.U32 R11, RZ, RZ, UR5 ;  /* 0x00000005ff0b7e24 */ /* 0x000fe4000f8e00ff */
[----:B------:R-:W-:Y:S02]  /*e0c0*/  IMAD.MOV.U32 R8, RZ, RZ, 0x70 ;  /* 0x00000070ff087424 */ /* 0x000fe400078e00ff */
[----:B0-----:R-:W-:Y:S02]  /*e0d0*/  IMAD.MOV.U32 R12, RZ, RZ, 0x1 ;  /* 0x00000001ff0c7424 */ /* 0x001fe400078e00ff */
[----:B--2---:R-:W-:-:S07]  /*e0e0*/  IMAD.MOV.U32 R13, RZ, RZ, RZ ;  /* 0x000000ffff0d7224 */ /* 0x004fce00078e00ff */
[----:B------:R-:W-:-:S07]  /*e0f0*/  LEPC R20, `(.L_x_3874) ;  /* 0x000000001014794e */ /* 0x000fce0000000000 */
[----:B---3--:R-:W-:Y:S05]  /*e100*/  CALL.ABS.NOINC R2 ;  /* 0x0000000002007343 */ /* 0x008fea0003c00000 */
.L_x_3874:
        /* <DEDUP_REMOVED lines=16> */
.L_x_3873:
[----:B------:R-:W-:Y:S05]  /*e210*/  BSYNC B6 ;  /* 0x0000000000067941 */ /* 0x000fea0003800000 */
.L_x_3872:
[----:B------:R-:W2:Y:S01]  /*e220*/  LDL.LU R2, [R1] ;  /* 0x0000000001027983 */ /* 0x000ea20000300800 */
[----:B------:R-:W-:-:S03]  /*e230*/  ULDC.64 UR4, c[0x0][0x9f8] ;  /* 0x00027e0000047ab9 */ /* 0x000fc60000000a00 */
[----:B------:R-:W3:Y:S04]  /*e240*/  LDL.LU R4, [R1+0x20] ;  /* 0x0000200001047983 */ /* 0x000ee80000300800 */
[----:B-1----:R-:W4:Y:S01]  /*e250*/  LDL R7, [R1+0xc] ;  /* 0x00000c0001077983 */ /* 0x002f220000100800 */
[----:B------:R-:W-:-:S03]  /*e260*/  ISETP.NE.U32.AND P0, PT, RZ, UR4, PT ;  /* 0x00000004ff007c0c */ /* 0x000fc6000bf05070 */
[----:B------:R-:W5:Y:S01]  /*e270*/  LDL R0, [R1+0x30] ;  /* 0x0000300001007983 */ /* 0x000f620000100800 */
[----:B------:R-:W-:-:S13]  /*e280*/  ISETP.NE.AND.EX P0, PT, RZ, UR5, PT, P0 ;  /* 0x00000005ff007c0c */ /* 0x000fda000bf05300 */
[----:B--2---:R-:W-:-:S04]  /*e290*/  @P0 IADD3 R2, P1, R2, UR4, RZ ;  /* 0x0000000402020c10 */ /* 0x004fc8000ff3e0ff */
[----:B---3--:R-:W-:Y:S01]  /*e2a0*/  @P0 IADD3.X R3, R4, UR5, RZ, P1, !PT ;  /* 0x0000000504030c10 */ /* 0x008fe20008ffe4ff */
[----:B------:R-:W-:-:S04]  /*e2b0*/  ULDC.64 UR4, c[0x0][0xa08] ;  /* 0x0002820000047ab9 */ /* 0x000fc80000000a00 */
[----:B----4-:R1:W2:Y:S01]  /*e2c0*/  @P0 LDG.E R7, desc[UR60][R2.64] ;  /* 0x0000003c02070981 */ /* 0x0102a2000c1e1900 */
[----:B-----5:R-:W-:Y:S01]  /*e2d0*/  VIADD R9, R0, 0xffffffff ;  /* 0xffffffff00097836 */ /* 0x020fe20000000000 */
[----:B-1----:R-:W1:Y:S01]  /*e2e0*/  LDC.64 R2, c[0x0][0x418] ;  /* 0x00010600ff027b82 */ /* 0x002e620000000a00 */
[----:B--2---:R-:W-:Y:S01]  /*e2f0*/  SHF.R.S32.HI R8, RZ, 0x1f, R7 ;  /* 0x0000001fff087819 */ /* 0x004fe20000011407 */
[----:B------:R2:W-:Y:S04]  /*e300*/  @P0 STL [R1+0xc], R7 ;  /* 0x00000c0701000387 */ /* 0x0005e80000100800 */
[----:B------:R2:W-:Y:S04]  /*e310*/  STL [R1+0x2c], R9 ;  /* 0x00002c0901007387 */ /* 0x0005e80000100800 */
        /* <DEDUP_REMOVED lines=10> */
.L_x_3985:
[----:B-1----:R-:W3:Y:S01]  /*e3c0*/  LDL.LU R4, [R1+0x1c] ;  /* 0x00001c0001047983 */ /* 0x002ee20000300800 */
[----:B------:R-:W-:Y:S02]  /*e3d0*/  PLOP3.LUT P1, PT, PT, PT, PT, 0x8, 0x0 ;  /* 0x000000000000781c */ /* 0x000fe40003f2e170 */
[----:B--2---:R-:W-:Y:S01]  /*e3e0*/  ISETP.NE.AND P0, PT, R14, RZ, PT ;  /* 0x000000ff0e00720c */ /* 0x004fe20003f05270 */
[----:B------:R1:W-:Y:S01]  /*e3f0*/  STL [R1], R0 ;  /* 0x0000000001007387 */ /* 0x0003e20000100800 */
[----:B---3--:R-:W-:-:S09]  /*e400*/  LOP3.LUT R4, R4, 0xfffffffe, RZ, 0xc0, !PT ;  /* 0xfffffffe04047812 */ /* 0x008fd200078ec0ff */
[----:B------:R-:W-:-:S05]  /*e410*/  @P1 LOP3.LUT R4, R4, 0x1, RZ, 0xfc, !PT ;  /* 0x0000000104041812 */ /* 0x000fca00078efcff */
[----:B------:R1:W-:Y:S01]  /*e420*/  STL [R1+0x1c], R4 ;  /* 0x00001c0401007387 */ /* 0x0003e20000100800 */
[----:B------:R-:W-:Y:S05]  /*e430*/  @P0 BRA `(.L_x_3876) ;  /* 0x0000000400500947 */ /* 0x000fea0003800000 */
[----:B------:R-:W-:-:S03]  /*e440*/  UMOV UR4, 0xffffffff ;  /* 0xffffffff00047882 */ /* 0x000fc60000000000 */
[----:B------:R-:W-:Y:S05]  /*e450*/  BRA.DIV UR4, `(.L_x_3877) ;  /* 0x0000005204187947 */ /* 0x000fea000b800000 */
[----:B------:R-:W-:-:S13]  /*e460*/  ELECT P6, URZ, PT ;  /* 0x00000000003f782f */ /* 0x000fda00038c0000 */
.L_x_3988:
[----:B------:R-:W-:Y:S05]  /*e470*/  @!P6 BRA `(.L_x_3876) ;  /* 0x000000040040e947 */ /* 0x000fea0003800000 */
[----:B------:R2:W-:Y:S01]  /*e480*/  STL [R1+0x14], R9 ;  /* 0x0000140901007387 */ /* 0x0005e20000100800 */
[----:B------:R-:W-:-:S04]  /*e490*/  ISETP.NE.U32.AND P0, PT, R2, RZ, PT ;  /* 0x000000ff0200720c */ /* 0x000fc80003f05070 */
[----:B------:R-:W-:-:S13]  /*e4a0*/  ISETP.NE.AND.EX P0, PT, R3, RZ, PT, P0 ;  /* 0x000000ff0300720c */ /* 0x000fda0003f05300 */
[----:B--2---:R-:W-:Y:S05]  /*e4b0*/  @!P0 BRA `(.L_x_3878) ;  /* 0x0000000000508947 */ /* 0x004fea0003800000 */
[----:B------:R-:W2:Y:S01]  /*e4c0*/  LDC R6, c[0x0][0x43c] ;  /* 0x00010f00ff067b82 */ /* 0x000ea20000000800 */
[----:B-1----:R-:W-:Y:S01]  /*e4d0*/  IMAD.MOV.U32 R0, RZ, RZ, R9 ;  /* 0x000000ffff007224 */ /* 0x002fe200078e0009 */
[----:B------:R-:W-:Y:S01]  /*e4e0*/  ULDC.64 UR4, c[0x0][0x428] ;  /* 0x00010a0000047ab9 */ /* 0x000fe20000000a00 */
[----:B--2---:R-:W-:-:S13]  /*e4f0*/  ISETP.NE.AND P0, PT, R6, 0x1, PT ;  /* 0x000000010600780c */ /* 0x004fda0003f05270 */
        /* <DEDUP_REMOVED lines=14> */
[----:B------:R-:W2:Y:S04]  /*e5e0*/  LDG.E R0, desc[UR60][R2.64] ;  /* 0x0000003c02007981 */ /* 0x000ea8000c1e1900 */
[----:B--2---:R2:W-:Y:S02]  /*e5f0*/  STL [R1], R0 ;  /* 0x0000000001007387 */ /* 0x0045e40000100800 */
.L_x_3878:
[----:B------:R-:W3:Y:S04]  /*e600*/  LDL R7, [R1+0x4] ;  /* 0x0000040001077983 */ /* 0x000ee80000100800 */
[----:B-12---:R-:W3:Y:S04]  /*e610*/  LDL R0, [R1+0x8] ;  /* 0x0000080001007983 */ /* 0x006ee80000100800 */
[----:B------:R-:W2:Y:S01]  /*e620*/  LDL R2, [R1+0x10] ;  /* 0x0000100001027983 */ /* 0x000ea20000100800 */
[----:B---3--:R-:W-:Y:S01]  /*e630*/  IMAD R0, R0, 0x8, R7 ;  /* 0x0000000800007824 */ /* 0x008fe200078e0207 */
[----:B--2---:R-:W-:-:S04]  /*e640*/  SHF.L.U32 R2, R2, 0x1f, RZ ;  /* 0x0000001f02027819 */ /* 0x004fc800000006ff */
[----:B------:R-:W1:Y:S02]  /*e650*/  SYNCS.PHASECHK.TRANS64.TRYWAIT P0, [R0+URZ+0x36840], R2 ;  /* 0x03684002000075a7 */ /* 0x000e64000800017f */
[----:B-1----:R-:W-:Y:S05]  /*e660*/  @!P0 BRA `(.L_x_3879) ;  /* 0x0000004c00b48947 */ /* 0x002fea0003800000 */
.L_x_3989:
        /* <DEDUP_REMOVED lines=11> */
.L_x_3880:
[----:B------:R-:W2:Y:S04]  /*e720*/  LDL R7, [R1+0x4] ;  /* 0x0000040001077983 */ /* 0x000ea80000100800 */
[----:B------:R-:W2:Y:S04]  /*e730*/  LDL R6, [R1+0x8] ;  /* 0x0000080001067983 */ /* 0x000ea80000100800 */
[----:B------:R-:W3:Y:S04]  /*e740*/  LDL R5, [R1+0x14] ;  /* 0x0000140001057983 */ /* 0x000ee80000100800 */
[----:B------:R-:W4:Y:S04]  /*e750*/  LDL R4, [R1+0x18] ;  /* 0x0000180001047983 */ /* 0x000f280000100800 */
[----:B------:R-:W5:Y:S04]  /*e760*/  LDL R3, [R1] ;  /* 0x0000000001037983 */ /* 0x000f680000100800 */
[----:B-1----:R-:W5:Y:S01]  /*e770*/  LDL.LU R2, [R1+0x1c] ;  /* 0x00001c0001027983 */ /* 0x002f620000300800 */
[----:B------:R-:W-:Y:S01]  /*e780*/  R2UR UR9, R0 ;  /* 0x00000000000972ca */ /* 0x000fe200000e0000 */
[----:B------:R-:W-:Y:S01]  /*e790*/  UIADD3 UR4, UP0, UR38, 0x370, URZ ;  /* 0x0000037026047890 */ /* 0x000fe2000ff1e03f */
[----:B------:R-:W-:Y:S01]  /*e7a0*/  R2UR UR12, R18 ;  /* 0x00000000120c72ca */ /* 0x000fe200000e0000 */
[----:B------:R-:W-:Y:S01]  /*e7b0*/  UMOV UR10, URZ ;  /* 0x0000003f000a7c82 */ /* 0x000fe20008000000 */
[----:B------:R-:W-:Y:S01]  /*e7c0*/  PLOP3.LUT P0, PT, PT, PT, PT, 0x80, 0x0 ;  /* 0x000000000000781c */ /* 0x000fe20003f0f070 */
[----:B------:R-:W-:Y:S01]  /*e7d0*/  UMOV UR6, 0x0 ;  /* 0x0000000000067882 */ /* 0x000fe20000000000 */
[----:B------:R-:W-:Y:S01]  /*e7e0*/  UMOV UR7, 0x14f00000 ;  /* 0x14f0000000077882 */ /* 0x000fe20000000000 */
[----:B------:R-:W-:-:S06]  /*e7f0*/  UMOV UR16, 0x40 ;  /* 0x0000004000107882 */ /* 0x000fcc0000000000 */
[----:B------:R-:W-:Y:S01]  /*e800*/  UIADD3 UR9, UR9, 0x36830, URZ ;  /* 0x0003683009097890 */ /* 0x000fe2000fffe03f */
[----:B--2---:R-:W-:Y:S01]  /*e810*/  IMAD R0, R6, 0xa800, R7 ;  /* 0x0000a80006007824 */ /* 0x004fe200078e0207 */
[----:B---3--:R-:W-:-:S04]  /*e820*/  R2UR UR11, R5 ;  /* 0x00000000050b72ca */ /* 0x008fc800000e0000 */
[----:B------:R-:W-:Y:S02]  /*e830*/  R2UR UR8, R0 ;  /* 0x00000000000872ca */ /* 0x000fe400000e0000 */
[----:B----4-:R-:W-:Y:S02]  /*e840*/  R2UR UR5, R4 ;  /* 0x00000000040572ca */ /* 0x010fe400000e0000 */
[----:B-----5:R-:W-:Y:S02]  /*e850*/  R2UR UR13, R3 ;  /* 0x00000000030d72ca */ /* 0x020fe400000e0000 */
[----:B------:R-:W-:-:S07]  /*e860*/  LOP3.LUT R2, R2, 0xfffffffe, RZ, 0xc0, !PT ;  /* 0xfffffffe02027812 */ /* 0x000fce00078ec0ff */
[----:B------:R-:W-:Y:S01]  /*e870*/  UIADD3 UR14, UR8, 0x21400, URZ ;  /* 0x00021400080e7890 */ /* 0x000fe2000fffe03f */
[----:B------:R-:W-:Y:S01]  /*e880*/  @P0 LOP3.LUT R2, R2, 0x1, RZ, 0xfc, !PT ;  /* 0x0000000102020812 */ /* 0x000fe200078efcff */
[----:B------:R-:W-:Y:S02]  /*e890*/  UIMAD UR11, UR11, 0x70, UR5 ;  /* 0x000000700b0b78a4 */ /* 0x000fe4000f8e0205 */
[----:B------:R-:W-:Y:S02]  /*e8a0*/  UIADD3.X UR5, URZ, UR39, URZ, UP0, !UPT ;  /* 0x000000273f057290 */ /* 0x000fe400087fe43f */
[----:B------:R-:W-:Y:S01]  /*e8b0*/  UIADD3 UR15, UR8, 0x24c00, URZ ;  /* 0x00024c00080f7890 */ /* 0x000fe2000fffe03f */
[----:B------:R2:W-:Y:S01]  /*e8c0*/  STL [R1+0x1c], R2 ;  /* 0x00001c0201007387 */ /* 0x0005e20000100800 */
[----:B------:R-:W-:-:S03]  /*e8d0*/  UIADD3 UR17, UR8, 0x28400, URZ ;  /* 0x0002840008117890 */ /* 0x000fc6000fffe03f */
[----:B------:R-:W-:Y:S01]  /*e8e0*/  UMOV UR8, UR14 ;  /* 0x0000000e00087c82 */ /* 0x000fe20008000000 */
[----:B------:R-:W-:Y:S01]  /*e8f0*/  UMOV UR14, 0x80 ;  /* 0x00000080000e7882 */ /* 0x000fe20000000000 */
[----:B------:R1:W-:Y:S02]  /*e900*/  UTMALDG.4D [UR8], [UR4], desc[UR6] ;  /* 0x00000608040075b4 */ /* 0x0003e40008019000 */
[----:B-1----:R-:W-:Y:S01]  /*e910*/  UMOV UR8, UR15 ;  /* 0x0000000f00087c82 */ /* 0x002fe20008000000 */
[----:B------:R-:W-:Y:S02]  /*e920*/  UMOV UR10, UR16 ;  /* 0x00000010000a7c82 */ /* 0x000fe40008000000 */
[----:B------:R1:W-:Y:S02]  /*e930*/  UTMALDG.4D [UR8], [UR4], desc[UR6] ;  /* 0x00000608040075b4 */ /* 0x0003e40008019000 */
[----:B-1----:R-:W-:Y:S01]  /*e940*/  UMOV UR8, UR17 ;  /* 0x0000001100087c82 */ /* 0x002fe20008000000 */
[----:B------:R-:W-:-:S02]  /*e950*/  UMOV UR10, UR14 ;  /* 0x0000000e000a7c82 */ /* 0x000fc40008000000 */
[----:B------:R2:W-:Y:S02]  /*e960*/  UTMALDG.4D [UR8], [UR4], desc[UR6] ;  /* 0x00000608040075b4 */ /* 0x0005e40008019000 */
[----:B--2---:R-:W-:Y:S01]  /*e970*/  NOP ;  /* 0x0000000000007918 */ /* 0x004fe20000000000 */
.L_x_3876:
[----:B------:R-:W2:Y:S04]  /*e980*/  LDL R2, [R1+0x4] ;  /* 0x0000040001027983 */ /* 0x000ea80000100800 */
[----:B------:R-:W3:Y:S04]  /*e990*/  LDL.LU R3, [R1+0x34] ;  /* 0x0000340001037983 */ /* 0x000ee80000300800 */
[----:B------:R-:W4:Y:S04]  /*e9a0*/  LDL.LU R5, [R1+0x28] ;  /* 0x0000280001057983 */ /* 0x000f280000300800 */
[----:B-1----:R-:W5:Y:S01]  /*e9b0*/  LDL.LU R4, [R1+0x38] ;  /* 0x0000380001047983 */ /* 0x002f620000300800 */
        /* <DEDUP_REMOVED lines=35> */
[----:B0-----:R-:W-:Y:S02]  /*ebf0*/  IMAD.MOV.U32 R12, RZ, RZ, 0x1 ;  /* 0x00000001ff0c7424 */ /* 0x001fe400078e00ff */
[----:B------:R-:W-:-:S07]  /*ec00*/  IMAD.MOV.U32 R13, RZ, RZ, RZ ;  /* 0x000000ffff0d7224 */ /* 0x000fce00078e00ff */
[----:B------:R-:W-:-:S07]  /*ec10*/  LEPC R20, `(.L_x_3882) ;  /* 0x000000001014794e */ /* 0x000fce0000000000 */
[----:B-1----:R-:W-:Y:S05]  /*ec20*/  CALL.ABS.NOINC R2 ;  /* 0x0000000002007343 */ /* 0x002fea0003c00000 */
.L_x_3882:
[----:B------:R-:W-:Y:S05]  /*ec30*/  BSYNC B6 ;  /* 0x0000000000067941 */ /* 0x000fea0003800000 */
.L_x_3881:
[----:B--2---:R-:W2:Y:S01]  /*ec40*/  LDL.LU R4, [R1+0x34] ;  /* 0x0000340001047983 */ /* 0x004ea20000300800 */
[----:B------:R-:W1:Y:S01]  /*ec50*/  LDC R7, c[0x0][0x448] ;  /* 0x00011200ff077b82 */ /* 0x000e620000000800 */
[----:B------:R-:W-:Y:S01]  /*ec60*/  ULDC.64 UR4, c[0x0][0x2d8] ;  /* 0x0000b60000047ab9 */ /* 0x000fe20000000a00 */
[----:B------:R-:W-:Y:S01]  /*ec70*/  IMAD.SHL.U32 R17, R17, 0x80, RZ ;  /* 0x0000008011117824 */ /* 0x000fe200078e00ff */
[----:B------:R-:W2:Y:S01]  /*ec80*/  LDL.LU.64 R2, [R1+0x48] ;  /* 0x0000480001027983 */ /* 0x000ea20000300a00 */
[----:B------:R-:W-:-:S03]  /*ec90*/  ULDC.64 UR6, c[0x0][0x280] ;  /* 0x0000a00000067ab9 */ /* 0x000fc60000000a00 */
[----:B------:R-:W3:Y:S04]  /*eca0*/  LDL.LU R0, [R1+0x38] ;  /* 0x0000380001007983 */ /* 0x000ee80000300800 */
[----:B------:R-:W4:Y:S04]  /*ecb0*/  LDL.LU R6, [R1+0x54] ;  /* 0x0000540001067983 */ /* 0x000f280000300800 */
[----:B------:R-:W4:Y:S01]  /*ecc0*/  LDL.LU R5, [R1+0x28] ;  /* 0x0000280001057983 */ /* 0x000f220000300800 */
[----:B------:R-:W0:Y:S01]  /*ecd0*/  S2R R8, SR_TID.X ;  /* 0x0000000000087919 */ /* 0x000e220000002100 */
[----:B-1----:R-:W-:Y:S01]  /*ece0*/  ISETP.NE.AND P0, PT, R7, 0x1, PT ;  /* 0x000000010700780c */ /* 0x002fe20003f05270 */
[----:B0-----:R-:W-:-:S05]  /*ecf0*/  IMAD.SHL.U32 R10, R8, 0x8, RZ ;  /* 0x00000008080a7824 */ /* 0x001fca00078e00ff */
[----:B------:R-:W-:-:S04]  /*ed00*/  LOP3.LUT R10, R10, 0x38, RZ, 0xc0, !PT ;  /* 0x000000380a0a7812 */ /* 0x000fc800078ec0ff */
[C---:B------:R-:W-:Y:S02]  /*ed10*/  LOP3.LUT R9, R10.reuse, 0x40, RZ, 0xfc, !PT ;  /* 0x000000400a097812 */ /* 0x040fe400078efcff */
[----:B------:R-:W-:Y:S01]  /*ed20*/  LOP3.LUT R8, R10, 0x80, RZ, 0xfc, !PT ;  /* 0x000000800a087812 */ /* 0x000fe200078efcff */
[----:B--2---:R-:W-:Y:S02]  /*ed30*/  IMAD.MOV.U32 R3, RZ, RZ, R4 ;  /* 0x000000ffff037224 */ /* 0x004fe400078e0004 */
[----:B------:R-:W0:Y:S01]  /*ed40*/  S2R R4, SR_TID.X ;  /* 0x0000000000047919 */ /* 0x000e220000002100 */
[----:B---3--:R-:W-:Y:S02]  /*ed50*/  IMAD R0, R0, UR4, RZ ;  /* 0x0000000400007c24 */ /* 0x008fe4000f8e02ff */
        /* <DEDUP_REMOVED lines=37> */
[----:B------:R-:W-:Y:S01]  /*efb0*/  ISETP.GE.AND P0, PT, R8, UR4, PT ;  /* 0x0000000408007c0c */ /* 0x000fe2000bf06270 */
[----:B------:R-:W-:Y:S01]  /*efc0*/  UMOV UR4, 0xffffffff ;  /* 0xffffffff00047882 */ /* 0x000fe20000000000 */
[----:B------:R-:W-:-:S02]  /*efd0*/  LEA.HI.X R0, R2, UR7, R0, 0x1, P3 ;  /* 0x0000000702007c11 */ /* 0x000fc400098f0c00 */
[----:B0-----:R-:W-:Y:S09]  /*efe0*/  BRA.DIV UR4, `(.L_x_3883) ;  /* 0x0000004604687947 */ /* 0x001ff2000b800000 */
[----:B------:R-:W0:Y:S02]  /*eff0*/  S2R R5, SR_TID.X ;  /* 0x0000000000057919 */ /* 0x000e240000002100 */
[----:B0-----:R-:W-:-:S04]  /*f000*/  LOP3.LUT R5, R5, 0x7f, RZ, 0xc0, !PT ;  /* 0x0000007f05057812 */ /* 0x001fc800078ec0ff */
[----:B------:R-:W-:Y:S02]  /*f010*/  SHF.R.U32.HI R6, RZ, 0x3, R5 ;  /* 0x00000003ff067819 */ /* 0x000fe40000011605 */
[----:B------:R-:W2:Y:S03]  /*f020*/  LDL.LU R5, [R1+0x3c] ;  /* 0x00003c0001057983 */ /* 0x000ea60000300800 */
[----:B------:R-:W-:Y:S01]  /*f030*/  IMAD.IADD R2, R6, 0x1, R17 ;  /* 0x0000000106027824 */ /* 0x000fe200078e0211 */
[----:B------:R-:W-:Y:S01]  /*f040*/  SHFL.IDX PT, R9, R0, 0x1, 0x181f ;  /* 0x00381f0000097f89 */ /* 0x000fe200000e0000 */
[----:B------:R-:W0:Y:S02]  /*f050*/  S2R R6, SR_TID.X ;  /* 0x0000000000067919 */ /* 0x000e240000002100 */
[----:B0-----:R-:W-:Y:S02]  /*f060*/  IMAD.SHL.U32 R11, R6, 0x8, RZ ;  /* 0x00000008060b7824 */ /* 0x001fe400078e00ff */
[----:B------:R-:W-:Y:S03]  /*f070*/  SHFL.IDX PT, R6, R0, RZ, 0x181f ;  /* 0x00181fff00067589 */ /* 0x000fe600000e0000 */
[----:B------:R-:W-:Y:S01]  /*f080*/  LOP3.LUT R11, R11, 0x38, RZ, 0xc0, !PT ;  /* 0x000000380b0b7812 */ /* 0x000fe200078ec0ff */
[----:B--2---:R-:W-:-:S02]  /*f090*/  IMAD R3, R5, R7, RZ ;  /* 0x0000000705037224 */ /* 0x004fc400078e02ff */
[----:B------:R-:W0:Y:S01]  /*f0a0*/  SHFL.IDX PT, R7, R4, RZ, 0x181f ;  /* 0x00181fff04077589 */ /* 0x000e2200000e0000 */
[C---:B------:R-:W-:Y:S02]  /*f0b0*/  VIADD R5, R2.reuse, 0x10 ;  /* 0x0000001002057836 */ /* 0x040fe40000000000 */
[----:B------:R-:W-:-:S03]  /*f0c0*/  ISETP.GE.AND P4, PT, R2, R3, PT ;  /* 0x000000030200720c */ /* 0x000fc60003f86270 */
[----:B------:R-:W-:Y:S02]  /*f0d0*/  ISETP.GE.AND P3, PT, R5, R3, PT ;  /* 0x000000030500720c */ /* 0x000fe40003f66270 */
[----:B------:R-:W1:Y:S08]  /*f0e0*/  SHFL.IDX PT, R5, R4, 0x1, 0x181f ;  /* 0x00381f0004057f89 */ /* 0x000e7000000e0000 */
[----:B0-----:R-:W-:-:S05]  /*f0f0*/  @!P4 LEA R7, P5, R11, R7, 0x1 ;  /* 0x000000070b07c211 */ /* 0x001fca00078a08ff */
[----:B------:R-:W-:Y:S01]  /*f100*/  @!P4 IMAD.X R6, RZ, RZ, R6, P5 ;  /* 0x000000ffff06c224 */ /* 0x000fe200028e0606 */
[----:B-1----:R-:W-:-:S04]  /*f110*/  @!P3 LEA R8, P5, R11, R5, 0x1 ;  /* 0x000000050b08b211 */ /* 0x002fc800078a08ff */
[----:B------:R-:W-:Y:S01]  /*f120*/  @!P4 LOP3.LUT R7, R7, R6, RZ, 0x3c, !PT ;  /* 0x000000060707c212 */ /* 0x000fe200078e3cff */
[----:B------:R-:W-:-:S03]  /*f130*/  @!P3 IMAD.X R5, RZ, RZ, R9, P5 ;  /* 0x000000ffff05b224 */ /* 0x000fc600028e0609 */
[----:B------:R-:W-:-:S04]  /*f140*/  @!P4 LOP3.LUT R6, R7, R6, RZ, 0x3c, !PT ;  /* 0x000000060706c212 */ /* 0x000fc800078e3cff */
[----:B------:R-:W-:-:S05]  /*f150*/  @!P4 LOP3.LUT R7, R7, R6, RZ, 0x3c, !PT ;  /* 0x000000060707c212 */ /* 0x000fca00078e3cff */
[----:B-----5:R-:W-:Y:S04]  /*f160*/  @!P4 LDGSTS.E.BYPASS.LTC128B.128 [R10+0x15400], desc[UR60][R6.64], !P2 ;  /* 0x15400000060acfae */ /* 0x020fe8000d101d7c */
[----:B------:R-:W-:Y:S04]  /*f170*/  @!P4 LDGSTS.E.BYPASS.LTC128B.128 [R10+0x19400], desc[UR60][R6.64+0x80], !P1 ;  /* 0x19400080060acfae */ /* 0x000fe8000c901d7c */
[----:B------:R0:W-:Y:S02]  /*f180*/  @!P4 LDGSTS.E.BYPASS.LTC128B.128 [R10+0x1d400], desc[UR60][R6.64+0x100], !P0 ;  /* 0x1d400100060acfae */ /* 0x0001e4000c101d7c */
[----:B0-----:R-:W-:-:S02]  /*f190*/  @!P3 IMAD.MOV.U32 R6, RZ, RZ, R8 ;  /* 0x000000ffff06b224 */ /* 0x001fc400078e0008 */
[----:B------:R-:W-:Y:S01]  /*f1a0*/  @!P3 IMAD.MOV.U32 R7, RZ, RZ, R5 ;  /* 0x000000ffff07b224 */ /* 0x000fe200078e0005 */
[----:B------:R-:W-:Y:S01]  /*f1b0*/  SHFL.IDX PT, R8, R0, 0x2, 0x181f ;  /* 0x00581f0000087f89 */ /* 0x000fe200000e0000 */
[----:B------:R-:W-:-:S03]  /*f1c0*/  VIADD R5, R2, 0x20 ;  /* 0x0000002002057836 */ /* 0x000fc60000000000 */
[----:B------:R-:W-:Y:S04]  /*f1d0*/  @!P3 LDGSTS.E.BYPASS.LTC128B.128 [R10+0x15c00], desc[UR60][R6.64], !P2 ;  /* 0x15c00000060abfae */ /* 0x000fe8000d101d7c */
[----:B------:R-:W-:Y:S04]  /*f1e0*/  @!P3 LDGSTS.E.BYPASS.LTC128B.128 [R10+0x19c00], desc[UR60][R6.64+0x80], !P1 ;  /* 0x19c00080060abfae */ /* 0x000fe8000c901d7c */
[----:B------:R0:W-:Y:S01]  /*f1f0*/  @!P3 LDGSTS.E.BYPASS.LTC128B.128 [R10+0x1dc00], desc[UR60][R6.64+0x100], !P0 ;  /* 0x1dc00100060abfae */ /* 0x0001e2000c101d7c */
[----:B------:R-:W-:-:S03]  /*f200*/  ISETP.GE.AND P3, PT, R5, R3, PT ;  /* 0x000000030500720c */ /* 0x000fc60003f66270 */
[----:B------:R-:W1:Y:S10]  /*f210*/  SHFL.IDX PT, R5, R4, 0x2, 0x181f ;  /* 0x00581f0004057f89 */ /* 0x000e7400000e0000 */
        /* <DEDUP_REMOVED lines=38> */
[----:B------:R-:W-:Y:S02]  /*f480*/  @!P3 LDGSTS.E.BYPASS.LTC128B.128 [R10+0x17c00], desc[UR60][R6.64], !P2 ;  /* 0x17c00000060abfae */ /* 0x000fe4000d101d7c */
[----:B------:R-:W-:Y:S02]  /*f490*/  ISETP.GE.AND P4, PT, R5, R3, PT ;  /* 0x000000030500720c */ /* 0x000fe40003f86270 */
[----:B------:R-:W0:Y:S04]  /*f4a0*/  SHFL.IDX PT, R5, R4, 0x6, 0x181f ;  /* 0x00d81f0004057f89 */ /* 0x000e2800000e0000 */
[----:B------:R-:W-:Y:S04]  /*f4b0*/  @!P3 LDGSTS.E.BYPASS.LTC128B.128 [R10+0x1bc00], desc[UR60][R6.64+0x80], !P1 ;  /* 0x1bc00080060abfae */ /* 0x000fe8000c901d7c */
[----:B------:R1:W-:Y:S04]  /*f4c0*/  @!P3 LDGSTS.E.BYPASS.LTC128B.128 [R10+0x1fc00], desc[UR60][R6.64+0x100], !P0 ;  /* 0x1fc00100060abfae */ /* 0x0003e8000c101d7c */
[----:B------:R-:W-:Y:S04]  /*f4d0*/  SHFL.IDX PT, R4, R4, 0x7, 0x181f ;  /* 0x00f81f0004047f89 */ /* 0x000fe800000e0000 */
[----:B-1----:R-:W1:Y:S01]  /*f4e0*/  SHFL.IDX PT, R6, R0, 0x6, 0x181f ;  /* 0x00d81f0000067f89 */ /* 0x002e6200000e0000 */
[----:B0-----:R-:W-:-:S03]  /*f4f0*/  @!P4 LEA R5, P3, R11, R5, 0x1 ;  /* 0x000000050b05c211 */ /* 0x001fc600078608ff */
[----:B------:R-:W2:Y:S02]  /*f500*/  SHFL.IDX PT, R0, R0, 0x7, 0x181f ;  /* 0x00f81f0000007f89 */ /* 0x000ea400000e0000 */
[----:B-1----:R-:W-:-:S04]  /*f510*/  @!P4 IMAD.X R6, RZ, RZ, R6, P3 ;  /* 0x000000ffff06c224 */ /* 0x002fc800018e0606 */
[----:B------:R-:W-:Y:S02]  /*f520*/  @!P4 IMAD.MOV.U32 R7, RZ, RZ, R6 ;  /* 0x000000ffff07c224 */ /* 0x000fe400078e0006 */
[----:B------:R-:W-:-:S05]  /*f530*/  @!P4 IMAD.MOV.U32 R6, RZ, RZ, R5 ;  /* 0x000000ffff06c224 */ /* 0x000fca00078e0005 */
[----:B------:R1:W-:Y:S04]  /*f540*/  @!P4 LDGSTS.E.BYPASS.LTC128B.128 [R10+0x18400], desc[UR60][R6.64], !P2 ;  /* 0x18400000060acfae */ /* 0x0003e8000d101d7c */
[----:B------:R1:W-:Y:S04]  /*f550*/  @!P4 LDGSTS.E.BYPASS.LTC128B.128 [R10+0x1c400], desc[UR60][R6.64+0x80], !P1 ;  /* 0x1c400080060acfae */ /* 0x0003e8000c901d7c */
[----:B--2---:R1:W-:Y:S02]  /*f560*/  @!P4 LDGSTS.E.BYPASS.LTC128B.128 [R10+0x20400], desc[UR60][R6.64+0x100], !P0 ;  /* 0x20400100060acfae */ /* 0x0043e4000c101d7c */
.L_x_4006:
[----:B------:R-:W-:Y:S01]  /*f570*/  VIADD R2, R2, 0x70 ;  /* 0x0000007002027836 */ /* 0x000fe20000000000 */
[----:B------:R-:W-:Y:S04]  /*f580*/  BSSY B0, `(.L_x_3884) ;  /* 0x000000e000007945 */ /* 0x000fe80003800000 */
[----:B------:R-:W-:-:S13]  /*f590*/  ISETP.GE.AND P3, PT, R2, R3, PT ;  /* 0x000000030200720c */ /* 0x000fda0003f66270 */
[----:B------:R-:W-:Y:S05]  /*f5a0*/  @P3 BRA `(.L_x_3885) ;  /* 0x00000000002c3947 */ /* 0x000fea0003800000 */
[----:B------:R-:W2:Y:S02]  /*f5b0*/  S2R R5, SR_TID.X ;  /* 0x0000000000057919 */ /* 0x000ea40000002100 */
[----:B--2---:R-:W-:-:S05]  /*f5c0*/  IMAD.SHL.U32 R5, R5, 0x8, RZ ;  /* 0x0000000805057824 */ /* 0x004fca00078e00ff */
        /* <DEDUP_REMOVED lines=9> */
.L_x_3885:
[----:B------:R-:W-:Y:S05]  /*f660*/  BSYNC B0 ;  /* 0x0000000000007941 */ /* 0x000fea0003800000 */
.L_x_3884:
[----:B012---:R-:W2:Y:S01]  /*f670*/  LDL R10, [R1+0x4] ;  /* 0x00000400010a7983 */ /* 0x007ea20000100800 */
[----:B------:R-:W-:Y:S01]  /*f680*/  PLOP3.LUT P0, PT, PT, PT, PT, 0x80, 0x0 ;  /* 0x000000000000781c */ /* 0x000fe20003f0f070 */
[----:B------:R-:W-:Y:S01]  /*f690*/  NOP ;  /* 0x0000000000007918 */ /* 0x000fe20000000000 */
[----:B--2---:R-:W-:-:S11]  /*f6a0*/  VIADD R6, R10, 0x36800 ;  /* 0x000368000a067836 */ /* 0x004fd60000000000 */
.L_x_3886:
        /* <DEDUP_REMOVED lines=19> */
.L_x_4007:
[----:B------:R-:W-:Y:S05]  /*f7e0*/  BSYNC B0 ;  /* 0x0000000000007941 */ /* 0x000fea0003800000 */
.L_x_3887:
        /* <DEDUP_REMOVED lines=28> */
[----:B------:R-:W-:-:S13]  /*f9b0*/  ISETP.NE.AND.EX P0, PT, RZ, UR5, PT, P0 ;  /* 0x00000005ff007c0c */ /* 0x000fda000bf05300 */
[----:B0-----:R-:W-:Y:S05]  /*f9c0*/  @!P0 BRA `(.L_x_3895) ;  /* 0x00000000004c8947 */ /* 0x001fea0003800000 */
[----:B------:R-:W2:Y:S01]  /*f9d0*/  LDL R11, [R1+0x20] ;  /* 0x00002000010b7983 */ /* 0x000ea20000100800 */
[----:B------:R-:W0:Y:S01]  /*f9e0*/  LDC R5, c[0x0][0x43c] ;  /* 0x00010f00ff057b82 */ /* 0x000e220000000800 */
[----:B------:R-:W-:Y:S02]  /*f9f0*/  ULDC.64 UR6, c[0x0][0x428] ;  /* 0x00010a0000067ab9 */ /* 0x000fe40000000a00 */
[----:B------:R-:W3:Y:S01]  /*fa00*/  LDL R7, [R1+0xc] ;  /* 0x00000c0001077983 */ /* 0x000ee20000100800 */
[----:B0-----:R-:W-:-:S13]  /*fa10*/  ISETP.NE.AND P0, PT, R5, 0x1, PT ;  /* 0x000000010500780c */ /* 0x001fda0003f05270 */
[----:B------:R-:W0:Y:S02]  /*fa20*/  @P0 LDC.64 R2, c[0x0][0x440] ;  /* 0x00011000ff020b82 */ /* 0x000e240000000a00 */
[----:B0----5:R-:W-:-:S04]  /*fa30*/  @P0 IMAD.HI.U32 R4, R0, R2, RZ ;  /* 0x0000000200040227 */ /* 0x021fc800078e00ff */
        /* <DEDUP_REMOVED lines=12> */
.L_x_3895:
[----:B------:R-:W2:Y:S01]  /*fb00*/  LDL R2, [R1+0x4] ;  /* 0x0000040001027983 */ /* 0x000ea20000100800 */
[----:B------:R-:W-:Y:S01]  /*fb10*/  BSSY B3, `(.L_x_3896) ;  /* 0x0000005000037945 */ /* 0x000fe20003800000 */
[----:B--2---:R-:W-:Y:S01]  /*fb20*/  IMAD R3, R8, 0x8, R2 ;  /* 0x0000000808037824 */ /* 0x004fe200078e0202 */
[----:B------:R-:W-:-:S04]  /*fb30*/  SHF.L.U32 R2, R10, 0x1f, RZ ;  /* 0x0000001f0a027819 */ /* 0x000fc800000006ff */
[----:B------:R-:W1:Y:S02]  /*fb40*/  SYNCS.PHASECHK.TRANS64.TRYWAIT P0, [R3+URZ+0x36840], R2 ;  /* 0x03684002030075a7 */ /* 0x000e64000800017f */
[----:B-1----:R-:W-:Y:S05]  /*fb50*/  @!P0 BRA `(.L_x_3897) ;  /* 0x0000004400908947 */ /* 0x002fea0003800000 */
.L_x_4008:
[----:B------:R-:W-:Y:S05]  /*fb60*/  BSYNC B3 ;  /* 0x0000000000037941 */ /* 0x000fea0003800000 */
.L_x_3896:
        /* <DEDUP_REMOVED lines=12> */
.L_x_3899:
[----:B------:R-:W-:Y:S05]  /*fc30*/  BSYNC B3 ;  /* 0x0000000000037941 */ /* 0x000fea0003800000 */
.L_x_3898:
        /* <DEDUP_REMOVED lines=13> */
.L_x_3900:
        /* <DEDUP_REMOVED lines=16> */
.L_x_3901:
        /* <DEDUP_REMOVED lines=16> */
.L_x_3902:
        /* <DEDUP_REMOVED lines=17> */
.L_x_4009:
[----:B------:R-:W-:Y:S05]  /*10020*/  BSYNC B3 ;  /* 0x0000000000037941 */ /* 0x000fea0003800000 */
.L_x_3903:
[----:B------:R1:W5:Y:S01]  /*10030*/  LDL R17, [R1+0x8] ;  /* 0x0000080001117983 */ /* 0x0003620000100800 */
[----:B------:R-:W-:Y:S01]  /*10040*/  BSSY B3, `(.L_x_3905) ;  /* 0x000000d000037945 */ /* 0x000fe20003800000 */
[----:B------:R-:W-:Y:S02]  /*10050*/  IMAD.MOV.U32 R12, RZ, RZ, 0x0 ;  /* 0x00000000ff0c7424 */ /* 0x000fe400078e00ff */
[----:B------:R-:W-:Y:S01]  /*10060*/  IMAD.MOV.U32 R13, RZ, RZ, 0x14f00000 ;  /* 0x14f00000ff0d7424 */ /* 0x000fe200078e00ff */
[----:B------:R-:W-:Y:S06]  /*10070*/  @P1 BRA `(.L_x_3906) ;  /* 0x0000000000241947 */ /* 0x000fec0003800000 */
[----:B------:R-:W2:Y:S01]  /*10080*/  LDL R7, [R1+0x4] ;  /* 0x0000040001077983 */ /* 0x000ea20000100800 */
[----:B------:R-:W3:Y:S01]  /*10090*/  S2R R5, SR_TID.X ;  /* 0x0000000000057919 */ /* 0x000ee20000002100 */
[----:B0-----:R-:W-:Y:S01]  /*100a0*/  IMAD.MOV.U32 R3, RZ, RZ, 0xa800 ;  /* 0x0000a800ff037424 */ /* 0x001fe200078e00ff */
[----:B---3--:R-:W-:-:S04]  /*100b0*/  LOP3.LUT R5, R5, 0x1f, RZ, 0xc0, !PT ;  /* 0x0000001f05057812 */ /* 0x008fc800078ec0ff */
[----:B------:R-:W-:Y:S01]  /*100c0*/  ISETP.NE.AND P0, PT, R5, RZ, PT ;  /* 0x000000ff0500720c */ /* 0x000fe20003f05270 */
[----:B--2--5:R-:W-:-:S04]  /*100d0*/  IMAD R2, R17, 0x8, R7 ;  /* 0x0000000811027824 */ /* 0x024fc800078e0207 */
[----:B------:R2:W-:Y:S08]  /*100e0*/  SYNCS.ARRIVE.TRANS64 RZ, [R2+URZ+0x36850], R3 ;  /* 0x0368500302ff79a7 */ /* 0x0005f0000800003f */
[----:B------:R-:W-:Y:S05]  /*100f0*/  @!P0 BRA `(.L_x_3906) ;  /* 0x0000000000048947 */ /* 0x000fea0003800000 */
[----:B------:R-:W-:Y:S01]  /*10100*/  BPT.TRAP 0x1 ;  /* 0x000000040000795c */ /* 0x000fe20000300000 */
.L_x_3906:
[----:B------:R-:W-:Y:S05]  /*10110*/  BSYNC B3 ;  /* 0x0000000000037941 */ /* 0x000fea0003800000 */
.L_x_3905:
[----:B0-2---:R-:W2:Y:S04]  /*10120*/  LDL R2, [R1+0x4] ;  /* 0x0000040001027983 */ /* 0x005ea80000100800 */
[----:B------:R-:W3:Y:S04]  /*10130*/  LDL R7, [R1+0x18] ;  /* 0x0000180001077983 */ /* 0x000ee80000100800 */
[----:B------:R-:W3:Y:S01]  /*10140*/  LDL.LU R5, [R1+0x14] ;  /* 0x0000140001057983 */ /* 0x000ee20000300800 */
[----:B------:R-:W-:Y:S01]  /*10150*/  R2UR UR10, R11 ;  /* 0x000000000b0a72ca */ /* 0x000fe200000e0000 */
[----:B------:R-:W-:Y:S01]  /*10160*/  UIADD3 UR4, UP0, UR38, 0x470, URZ ;  /* 0x0000047026047890 */ /* 0x000fe2000ff1e03f */
[----:B------:R-:W-:-:S02]  /*10170*/  R2UR UR6, R12 ;  /* 0x000000000c0672ca */ /* 0x000fc400000e0000 */
[----:B------:R-:W-:Y:S01]  /*10180*/  R2UR UR7, R13 ;  /* 0x000000000d0772ca */ /* 0x000fe200000e0000 */
[----:B------:R-:W-:Y:S01]  /*10190*/  UIADD3.X UR5, URZ, UR39, URZ, UP0, !UPT ;  /* 0x000000273f057290 */ /* 0x000fe200087fe43f */
[----:B------:R-:W-:Y:S01]  /*101a0*/  PLOP3.LUT P0, PT, PT, PT, PT, 0x80, 0x0 ;  /* 0x000000000000781c */ /* 0x000fe20003f0f070 */
[C-C-:B--2--5:R-:W-:Y:S02]  /*101b0*/  IMAD R3, R17.reuse, 0x8, R2.reuse ;  /* 0x0000000811037824 */ /* 0x164fe400078e0202 */
[----:B------:R-:W-:Y:S02]  /*101c0*/  IMAD R2, R17, 0xa800, R2 ;  /* 0x0000a80011027824 */ /* 0x000fe400078e0202 */
[----:B------:R-:W-:Y:S02]  /*101d0*/  VIADD R3, R3, 0x36850 ;  /* 0x0003685003037836 */ /* 0x000fe40000000000 */
[----:B---3--:R-:W-:Y:S02]  /*101e0*/  IMAD R5, R5, 0x70, R7 ;  /* 0x0000007005057824 */ /* 0x008fe400078e0207 */
[----:B------:R-:W-:-:S07]  /*101f0*/  VIADD R7, R2, 0x400 ;  /* 0x0000040002077836 */ /* 0x000fce0000000000 */
.L_x_3907:
        /* <DEDUP_REMOVED lines=11> */
[----:B------:R-:W-:Y:S02]  /*102b0*/  R2UR UR10, R15 ;  /* 0x000000000f0a72ca */ /* 0x000fe400000e0000 */
[----:B------:R-:W-:Y:S02]  /*102c0*/  R2UR UR6, R12 ;  /* 0x000000000c0672ca */ /* 0x000fe400000e0000 */
[----:B------:R-:W-:Y:S02]  /*102d0*/  R2UR UR7, R13 ;  /* 0x000000000d0772ca */ /* 0x000fe400000e0000 */
[----:B------:R-:W-:Y:S02]  /*102e0*/  PLOP3.LUT P0, PT, PT, PT, PT, 0x80, 0x0 ;  /* 0x000000000000781c */ /* 0x000fe40003f0f070 */
[----:B------:R-:W-:-:S11]  /*102f0*/  IADD3 R7, R2, 0x3c00, RZ ;  /* 0x00003c0002077810 */ /* 0x000fd60007ffe0ff */
.L_x_3908:
        /* <DEDUP_REMOVED lines=16> */
.L_x_3909:
        /* <DEDUP_REMOVED lines=13> */
.L_x_3894:
[----:B------:R-:W-:Y:S05]  /*104d0*/  BSYNC B1 ;  /* 0x0000000000017941 */ /* 0x000fea0003800000 */
.L_x_3893:
[----:B0-----:R-:W2:Y:S04]  /*104e0*/  LDL.LU R0, [R1+0x30] ;  /* 0x0000300001007983 */ /* 0x001ea80000300800 */
[----:B------:R0:W-:Y:S04]  /*104f0*/  STL [R1+0x8], R8 ;  /* 0x0000080801007387 */ /* 0x0001e80000100800 */
[----:B------:R0:W-:Y:S02]  /*10500*/  STL [R1+0x10], R10 ;  /* 0x0000100a01007387 */ /* 0x0001e40000100800 */
[----:B0-2---:R-:W-:-:S07]  /*10510*/  VIADD R0, R0, 0xfffffffd ;  /* 0xfffffffd00007836 */ /* 0x005fce0000000000 */
.L_x_3892:
[----:B------:R-:W-:Y:S05]  /*10520*/  BSYNC B2 ;  /* 0x0000000000027941 */ /* 0x000fea0003800000 */
.L_x_3891:
[----:B------:R-:W2:Y:S01]  /*10530*/  LDL.LU R2, [R1+0x2c] ;  /* 0x00002c0001027983 */ /* 0x000ea20000300800 */
[----:B------:R-:W-:-:S05]  /*10540*/  IMAD.MOV R9, RZ, RZ, -R9 ;  /* 0x000000ffff097224 */ /* 0x000fca00078e0a09 */
[----:B--2---:R-:W-:-:S13]  /*10550*/  ISETP.NE.AND P0, PT, R2, R9, PT ;  /* 0x000000090200720c */ /* 0x004fda0003f05270 */
[----:B------:R-:W-:Y:S05]  /*10560*/  @!P0 BRA `(.L_x_3890) ;  /* 0x0000001800008947 */ /* 0x000fea0003800000 */
[----:B------:R0:W5:Y:S02]  /*10570*/  LDL R8, [R1] ;  /* 0x0000000001087983 */ /* 0x0001640000100800 */
.L_x_3944:
[----:B--2---:R-:W2:Y:S04]  /*10580*/  LDL R4, [R1+0x1c] ;  /* 0x00001c0001047983 */ /* 0x004ea80000100800 */
[----:B---3--:R-:W3:Y:S04]  /*10590*/  LDL R3, [R1+0x8] ;  /* 0x0000080001037983 */ /* 0x008ee80000100800 */
[----:B----4-:R-:W4:Y:S01]  /*105a0*/  LDL R2, [R1+0x10] ;  /* 0x0000100001027983 */ /* 0x010f220000100800 */
        /* <DEDUP_REMOVED lines=15> */
[----:B-----5:R-:W3:Y:S01]  /*106a0*/  LDC R8, c[0x0][0x43c] ;  /* 0x00010f00ff087b82 */ /* 0x020ee20000000800 */
[----:B------:R-:W-:Y:S02]  /*106b0*/  ULDC.64 UR6, c[0x0][0x428] ;  /* 0x00010a0000067ab9 */ /* 0x000fe40000000a00 */
[----:B------:R-:W4:Y:S01]  /*106c0*/  LDL R9, [R1+0xc] ;  /* 0x00000c0001097983 */ /* 0x000f220000100800 */
[----:B---3--:R-:W-:-:S13]  /*106d0*/  ISETP.NE.AND P0, PT, R8, 0x1, PT ;  /* 0x000000010800780c */ /* 0x008fda0003f05270 */
[----:B------:R-:W3:Y:S02]  /*106e0*/  @P0 LDC.64 R2, c[0x0][0x440] ;  /* 0x00011000ff020b82 */ /* 0x000ee40000000a00 */
[----:B---3--:R-:W-:-:S04]  /*106f0*/  @P0 IMAD.HI.U32 R7, R0, R2, RZ ;  /* 0x0000000200070227 */ /* 0x008fc800078e00ff */
[----:B------:R-:W-:Y:S01]  /*10700*/  IMAD.MOV.U32 R2, RZ, RZ, R0 ;  /* 0x000000ffff027224 */ /* 0x000fe200078e0000 */
[----:B------:R-:W-:-:S04]  /*10710*/  @P0 SHF.R.U32.HI R2, RZ, R3, R7 ;  /* 0x00000003ff020219 */ /* 0x000fc80000011607 */
[--C-:B------:R-:W-:Y:S01]  /*10720*/  SHF.R.S32.HI R3, RZ, 0x1f, R2.reuse ;  /* 0x0000001fff037819 */ /* 0x100fe20000011402 */
[----:B------:R-:W-:-:S04]  /*10730*/  IMAD.MOV R7, RZ, RZ, -R2 ;  /* 0x000000ffff077224 */ /* 0x000fc800078e0a02 */
[----:B------:R-:W-:Y:S02]  /*10740*/  IMAD R7, R8, R7, R0 ;  /* 0x0000000708077224 */ /* 0x000fe400078e0200 */
[----:B--2---:R-:W-:-:S04]  /*10750*/  IMAD R8, R10, UR6, RZ ;  /* 0x000000060a087c24 */ /* 0x004fc8000f8e02ff */
[C---:B----4-:R-:W-:Y:S02]  /*10760*/  IMAD R8, R9.reuse, UR7, R8 ;  /* 0x0000000709087c24 */ /* 0x050fe4000f8e0208 */
[----:B------:R-:W-:-:S04]  /*10770*/  IMAD.WIDE.U32 R2, R9, UR6, R2 ;  /* 0x0000000609027c25 */ /* 0x000fc8000f8e0002 */
[----:B------:R-:W-:Y:S01]  /*10780*/  IMAD.IADD R3, R8, 0x1, R3 ;  /* 0x0000000108037824 */ /* 0x000fe200078e0203 */
[----:B------:R-:W-:-:S04]  /*10790*/  LEA R8, P0, R2, UR4, 0x2 ;  /* 0x0000000402087c11 */ /* 0x000fc8000f8010ff */
[----:B------:R-:W-:-:S05]  /*107a0*/  LEA.HI.X R9, R2, UR5, R3, 0x2, P0 ;  /* 0x0000000502097c11 */ /* 0x000fca00080f1403 */
[----:B------:R2:W5:Y:S04]  /*107b0*/  LDG.E R8, desc[UR60][R8.64] ;  /* 0x0000003c08087981 */ /* 0x000568000c1e1900 */
.L_x_3912:
[----:B------:R-:W3:Y:S01]  /*107c0*/  LDL R2, [R1+0x4] ;  /* 0x0000040001027983 */ /* 0x000ee20000100800 */
[----:B------:R-:W-:Y:S01]  /*107d0*/  BSSY B2, `(.L_x_3913) ;  /* 0x0000005000027945 */ /* 0x000fe20003800000 */
[----:B---3--:R-:W-:Y:S01]  /*107e0*/  IMAD R3, R4, 0x8, R2 ;  /* 0x0000000804037824 */ /* 0x008fe200078e0202 */
[----:B------:R-:W-:-:S04]  /*107f0*/  SHF.L.U32 R2, R5, 0x1f, RZ ;  /* 0x0000001f05027819 */ /* 0x000fc800000006ff */
[----:B------:R-:W3:Y:S02]  /*10800*/  SYNCS.PHASECHK.TRANS64.TRYWAIT P0, [R3+URZ+0x36840], R2 ;  /* 0x03684002030075a7 */ /* 0x000ee4000800017f */
[----:B---3--:R-:W-:Y:S05]  /*10810*/  @!P0 BRA `(.L_x_3914) ;  /* 0x0000003800888947 */ /* 0x008fea0003800000 */
.L_x_4010:
[----:B------:R-:W-:Y:S05]  /*10820*/  BSYNC B2 ;  /* 0x0000000000027941 */ /* 0x000fea0003800000 */
.L_x_3913:
[----:B--2---:R-:W2:Y:S01]  /*10830*/  S2R R9, SR_TID.X ;  /* 0x0000000000097919 */ /* 0x004ea20000002100 */
[----:B------:R-:W-:Y:S01]  /*10840*/  BSSY B2, `(.L_x_3915) ;  /* 0x000000b000027945 */ /* 0x000fe20003800000 */
[----:B--2---:R-:W-:-:S04]  /*10850*/  LOP3.LUT R9, R9, 0x7f, RZ, 0xc0, !PT ;  /* 0x0000007f09097812 */ /* 0x004fc800078ec0ff */
[----:B------:R-:W-:-:S13]  /*10860*/  ISETP.NE.AND P1, PT, R9, RZ, PT ;  /* 0x000000ff0900720c */ /* 0x000fda0003f25270 */
[----:B------:R-:W-:Y:S05]  /*10870*/  @P1 BRA `(.L_x_3916) ;  /* 0x00000000001c1947 */ /* 0x000fea0003800000 */
[----:B------:R-:W2:Y:S01]  /*10880*/  S2R R9, SR_TID.X ;  /* 0x0000000000097919 */ /* 0x000ea20000002100 */
[----:B---3--:R-:W-:-:S04]  /*10890*/  IMAD.MOV.U32 R2, RZ, RZ, 0xa800 ;  /* 0x0000a800ff027424 */ /* 0x008fc800078e00ff */
[----:B------:R4:W-:Y:S01]  /*108a0*/  SYNCS.ARRIVE.TRANS64 RZ, [R3+URZ+0x36830], R2 ;  /* 0x0368300203ff79a7 */ /* 0x0009e2000800003f */
[----:B--2---:R-:W-:-:S04]  /*108b0*/  LOP3.LUT R9, R9, 0x1f, RZ, 0xc0, !PT ;  /* 0x0000001f09097812 */ /* 0x004fc800078ec0ff */
[----:B------:R-:W-:-:S13]  /*108c0*/  ISETP.NE.AND P0, PT, R9, RZ, PT ;  /* 0x000000ff0900720c */ /* 0x000fda0003f05270 */
[----:B----4-:R-:W-:Y:S05]  /*108d0*/  @!P0 BRA `(.L_x_3916) ;  /* 0x0000000000048947 */ /* 0x010fea0003800000 */
[----:B------:R-:W-:Y:S01]  /*108e0*/  BPT.TRAP 0x1 ;  /* 0x000000040000795c */ /* 0x000fe20000300000 */
.L_x_3916:
[----:B------:R-:W-:Y:S05]  /*108f0*/  BSYNC B2 ;  /* 0x0000000000027941 */ /* 0x000fea0003800000 */
.L_x_3915:
[----:B------:R-:W2:Y:S04]  /*10900*/  LDL R9, [R1+0x4] ;  /* 0x0000040001097983 */ /* 0x000ea80000100800 */
[----:B---3--:R-:W3:Y:S01]  /*10910*/  LDL R2, [R1+0x18] ;  /* 0x0000180001027983 */ /* 0x008ee20000100800 */
        /* <DEDUP_REMOVED lines=11> */
.L_x_3917:
        /* <DEDUP_REMOVED lines=16> */
.L_x_3918:
        /* <DEDUP_REMOVED lines=16> */
.L_x_3919:
        /* <DEDUP_REMOVED lines=10> */
[----:B------:R-:W2:Y:S04]  /*10c70*/  LDL.LU R12, [R1+0x10] ;  /* 0x00001000010c7983 */ /* 0x000ea80000300800 */
[----:B------:R-:W3:Y:S01]  /*10c80*/  LDL R10, [R1+0x8] ;  /* 0x00000800010a7983 */ /* 0x000ee20000100800 */
[----:B------:R-:W-:Y:S01]  /*10c90*/  BSSY B2, `(.L_x_3920) ;  /* 0x0000005000027945 */ /* 0x000fe20003800000 */
[----:B--2---:R-:W-:Y:S01]  /*10ca0*/  SHF.L.U32 R3, R12, 0x1f, RZ ;  /* 0x0000001f0c037819 */ /* 0x004fe200000006ff */
[----:B---3--:R-:W-:-:S04]  /*10cb0*/  IMAD R2, R10, 0x8, R6 ;  /* 0x000000080a027824 */ /* 0x008fc800078e0206 */
[----:B------:R-:W2:Y:S02]  /*10cc0*/  SYNCS.PHASECHK.TRANS64.TRYWAIT P0, [R2+URZ+0x60], R3 ;  /* 0x00006003020075a7 */ /* 0x000ea4000800017f */
[----:B--2---:R-:W-:Y:S05]  /*10cd0*/  @!P0 BRA `(.L_x_3921) ;  /* 0x00000034006c8947 */ /* 0x004fea0003800000 */
.L_x_4011:
[----:B------:R-:W-:Y:S05]  /*10ce0*/  BSYNC B2 ;  /* 0x0000000000027941 */ /* 0x000fea0003800000 */
.L_x_3920:
[----:B------:R-:W-:Y:S01]  /*10cf0*/  BSSY B2, `(.L_x_3922) ;  /* 0x000000b000027945 */ /* 0x000fe20003800000 */
[----:B------:R-:W-:Y:S02]  /*10d00*/  IMAD.MOV.U32 R12, RZ, RZ, 0x0 ;  /* 0x00000000ff0c7424 */ /* 0x000fe400078e00ff */
[----:B------:R-:W-:Y:S01]  /*10d10*/  IMAD.MOV.U32 R13, RZ, RZ, 0x14f00000 ;  /* 0x14f00000ff0d7424 */ /* 0x000fe200078e00ff */
[----:B------:R-:W-:Y:S06]  /*10d20*/  @P1 BRA `(.L_x_3923) ;  /* 0x00000000001c1947 */ /* 0x000fec0003800000 */
[----:B------:R-:W3:Y:S01]  /*10d30*/  S2R R9, SR_TID.X ;  /* 0x0000000000097919 */ /* 0x000ee20000002100 */
[----:B--2---:R-:W-:-:S04]  /*10d40*/  IMAD.MOV.U32 R3, RZ, RZ, 0xa800 ;  /* 0x0000a800ff037424 */ /* 0x004fc800078e00ff */
[----:B------:R4:W-:Y:S01]  /*10d50*/  SYNCS.ARRIVE.TRANS64 RZ, [R2+URZ+0x50], R3 ;  /* 0x0000500302ff79a7 */ /* 0x0009e2000800003f */
[----:B---3--:R-:W-:-:S04]  /*10d60*/  LOP3.LUT R9, R9, 0x1f, RZ, 0xc0, !PT ;  /* 0x0000001f09097812 */ /* 0x008fc800078ec0ff */
[----:B------:R-:W-:-:S13]  /*10d70*/  ISETP.NE.AND P0, PT, R9, RZ, PT ;  /* 0x000000ff0900720c */ /* 0x000fda0003f05270 */
[----:B----4-:R-:W-:Y:S05]  /*10d80*/  @!P0 BRA `(.L_x_3923) ;  /* 0x0000000000048947 */ /* 0x010fea0003800000 */
[----:B------:R-:W-:Y:S01]  /*10d90*/  BPT.TRAP 0x1 ;  /* 0x000000040000795c */ /* 0x000fe20000300000 */
.L_x_3923:
[----:B------:R-:W-:Y:S05]  /*10da0*/  BSYNC B2 ;  /* 0x0000000000027941 */ /* 0x000fea0003800000 */
.L_x_3922:
[----:B------:R-:W3:Y:S04]  /*10db0*/  LDL R17, [R1+0x4] ;  /* 0x0000040001117983 */ /* 0x000ee80000100800 */
[----:B--2---:R-:W3:Y:S04]  /*10dc0*/  LDL.LU R3, [R1+0x8] ;  /* 0x0000080001037983 */ /* 0x004ee80000300800 */
[----:B------:R-:W2:Y:S04]  /*10dd0*/  LDL R10, [R1+0x18] ;  /* 0x00001800010a7983 */ /* 0x000ea80000100800 */
[----:B------:R-:W2:Y:S01]  /*10de0*/  LDL.LU R9, [R1+0x14] ;  /* 0x0000140001097983 */ /* 0x000ea20000300800 */
[----:B------:R-:W-:Y:S01]  /*10df0*/  R2UR UR10, R11 ;  /* 0x000000000b0a72ca */ /* 0x000fe200000e0000 */
[----:B------:R-:W-:Y:S01]  /*10e00*/  UIADD3 UR4, UP0, UR38, 0x470, URZ ;  /* 0x0000047026047890 */ /* 0x000fe2000ff1e03f */
[----:B------:R-:W-:Y:S01]  /*10e10*/  R2UR UR6, R12 ;  /* 0x000000000c0672ca */ /* 0x000fe200000e0000 */
[----:B------:R-:W-:Y:S01]  /*10e20*/  VIADD R2, R2, 0x50 ;  /* 0x0000005002027836 */ /* 0x000fe20000000000 */
[----:B------:R-:W-:Y:S01]  /*10e30*/  R2UR UR7, R13 ;  /* 0x000000000d0772ca */ /* 0x000fe200000e0000 */
[----:B------:R-:W-:Y:S01]  /*10e40*/  UIADD3.X UR5, URZ, UR39, URZ, UP0, !UPT ;  /* 0x000000273f057290 */ /* 0x000fe200087fe43f */
[----:B------:R-:W-:Y:S01]  /*10e50*/  PLOP3.LUT P0, PT, PT, PT, PT, 0x80, 0x0 ;  /* 0x000000000000781c */ /* 0x000fe20003f0f070 */
[----:B---3--:R-:W-:-:S02]  /*10e60*/  IMAD R3, R3, 0xa800, R17 ;  /* 0x0000a80003037824 */ /* 0x008fc400078e0211 */
[----:B--2---:R-:W-:Y:S02]  /*10e70*/  IMAD R9, R9, 0x70, R10 ;  /* 0x0000007009097824 */ /* 0x004fe400078e020a */
[----:B------:R-:W-:-:S08]  /*10e80*/  VIADD R10, R3, 0x400 ;  /* 0x00000400030a7836 */ /* 0x000fd00000000000 */
.L_x_3924:
        /* <DEDUP_REMOVED lines=10> */
[----:B--2---:R-:W-:Y:S05]  /*10f30*/  @P0 BRA.U.ANY `(.L_x_3924) ;  /* 0xfffffffd00d40947 */ /* 0x004fea000393ffff */
[----:B------:R-:W-:Y:S01]  /*10f40*/  R2UR UR10, R15 ;  /* 0x000000000f0a72ca */ /* 0x000fe200000e0000 */
[----:B------:R-:W-:Y:S01]  /*10f50*/  VIADD R10, R3, 0x3c00 ;  /* 0x00003c00030a7836 */ /* 0x000fe20000000000 */
[----:B------:R-:W-:Y:S02]  /*10f60*/  R2UR UR6, R12 ;  /* 0x000000000c0672ca */ /* 0x000fe400000e0000 */
[----:B------:R-:W-:Y:S02]  /*10f70*/  R2UR UR7, R13 ;  /* 0x000000000d0772ca */ /* 0x000fe400000e0000 */
[----:B------:R-:W-:-:S13]  /*10f80*/  PLOP3.LUT P0, PT, PT, PT, PT, 0x80, 0x0 ;  /* 0x000000000000781c */ /* 0x000fda0003f0f070 */
.L_x_3925:
        /* <DEDUP_REMOVED lines=16> */
.L_x_3926:
        /* <DEDUP_REMOVED lines=11> */
[----:B------:R2:W-:Y:S04]  /*11140*/  STL [R1+0x14], R7 ;  /* 0x0000140701007387 */ /* 0x0005e80000100800 */
[----:B------:R2:W-:Y:S02]  /*11150*/  STL [R1], R8 ;  /* 0x0000000801007387 */ /* 0x0005e40000100800 */
.L_x_3911:
[----:B------:R-:W-:Y:S05]  /*11160*/  BSYNC B1 ;  /* 0x0000000000017941 */ /* 0x000fea0003800000 */
.L_x_3910:
[----:B------:R-:W3:Y:S01]  /*11170*/  LDL R2, [R1+0x1c] ;  /* 0x00001c0001027983 */ /* 0x000ee20000100800 */
[----:B------:R-:W-:Y:S01]  /*11180*/  VIADD R3, R4, 0x1 ;  /* 0x0000000104037836 */ /* 0x000fe20000000000 */
[----:B------:R-:W-:Y:S04]  /*11190*/  BSSY B1, `(.L_x_3927) ;  /* 0x00000ba000017945 */ /* 0x000fe80003800000 */
[----:B------:R-:W-:-:S04]  /*111a0*/  ISETP.NE.AND P0, PT, R3, 0x2, PT ;  /* 0x000000020300780c */ /* 0x000fc80003f05270 */
[----:B------:R-:W-:Y:S02]  /*111b0*/  SEL R11, R3, RZ, P0 ;  /* 0x000000ff030b7207 */ /* 0x000fe40000000000 */
[----:B---3--:R-:W-:Y:S02]  /*111c0*/  LOP3.LUT P1, RZ, R2, 0x1, RZ, 0xc0, !PT ;  /* 0x0000000102ff7812 */ /* 0x008fe4000782c0ff */
[----:B------:R-:W-:-:S04]  /*111d0*/  SEL R2, RZ, 0x1, P0 ;  /* 0x00000001ff027807 */ /* 0x000fc80000000000 */
[----:B------:R-:W-:-:S05]  /*111e0*/  LOP3.LUT R10, R5, R2, RZ, 0x3c, !PT ;  /* 0x00000002050a7212 */ /* 0x000fca00078e3cff */
[----:B------:R3:W-:Y:S04]  /*111f0*/  STL [R1+0x10], R10 ;  /* 0x0000100a01007387 */ /* 0x0007e80000100800 */
[----:B------:R3:W-:Y:S01]  /*11200*/  STL [R1+0x8], R11 ;  /* 0x0000080b01007387 */ /* 0x0007e20000100800 */
[----:B------:R-:W-:Y:S05]  /*11210*/  @!P1 BRA `(.L_x_3928) ;  /* 0x0000000800c49947 */ /* 0x000fea0003800000 */
[----:B------:R-:W-:Y:S01]  /*11220*/  ULDC.64 UR4, c[0x0][0x418] ;  /* 0x0001060000047ab9 */ /* 0x000fe20000000a00 */
[----:B--2---:R-:W-:Y:S01]  /*11230*/  VIADD R7, R0, 0xffffffff ;  /* 0xffffffff00077836 */ /* 0x004fe20000000000 */
[----:B------:R-:W-:-:S04]  /*11240*/  ISETP.NE.U32.AND P0, PT, RZ, UR4, PT ;  /* 0x00000004ff007c0c */ /* 0x000fc8000bf05070 */
[----:B------:R-:W-:-:S13]  /*11250*/  ISETP.NE.AND.EX P0, PT, RZ, UR5, PT, P0 ;  /* 0x00000005ff007c0c */ /* 0x000fda000bf05300 */
[----:B------:R-:W-:Y:S05]  /*11260*/  @!P0 BRA `(.L_x_3929) ;  /* 0x00000000004c8947 */ /* 0x000fea0003800000 */
[----:B------:R-:W2:Y:S01]  /*11270*/  LDL R13, [R1+0x20] ;  /* 0x00002000010d7983 */ /* 0x000ea20000100800 */
[----:B------:R-:W4:Y:S01]  /*11280*/  LDC R9, c[0x0][0x43c] ;  /* 0x00010f00ff097b82 */ /* 0x000f220000000800 */
[----:B------:R-:W-:Y:S02]  /*11290*/  ULDC.64 UR6, c[0x0][0x428] ;  /* 0x00010a0000067ab9 */ /* 0x000fe40000000a00 */
[----:B------:R-:W3:Y:S01]  /*112a0*/  LDL R12, [R1+0xc] ;  /* 0x00000c00010c7983 */ /* 0x000ee20000100800 */
[----:B----4-:R-:W-:-:S13]  /*112b0*/  ISETP.NE.AND P0, PT, R9, 0x1, PT ;  /* 0x000000010900780c */ /* 0x010fda0003f05270 */
[----:B------:R-:W4:Y:S02]  /*112c0*/  @P0 LDC.64 R2, c[0x0][0x440] ;  /* 0x00011000ff020b82 */ /* 0x000f240000000a00 */
[----:B----45:R-:W-:-:S04]  /*112d0*/  @P0 IMAD.HI.U32 R8, R7, R2, RZ ;  /* 0x0000000207080227 */ /* 0x030fc800078e00ff */
        /* <DEDUP_REMOVED lines=12> */
.L_x_3929:
[----:B------:R-:W4:Y:S01]  /*113a0*/  LDL R2, [R1+0x4] ;  /* 0x0000040001027983 */ /* 0x000f220000100800 */
[----:B------:R-:W-:Y:S01]  /*113b0*/  SHF.L.U32 R3, R10, 0x1f, RZ ;  /* 0x0000001f0a037819 */ /* 0x000fe200000006ff */
[----:B------:R-:W-:Y:S01]  /*113c0*/  BSSY B2, `(.L_x_3930) ;  /* 0x0000004000027945 */ /* 0x000fe20003800000 */
[----:B----4-:R-:W-:-:S04]  /*113d0*/  IMAD R2, R11, 0x8, R2 ;  /* 0x000000080b027824 */ /* 0x010fc800078e0202 */
[----:B------:R-:W4:Y:S02]  /*113e0*/  SYNCS.PHASECHK.TRANS64.TRYWAIT P0, [R2+URZ+0x36840], R3 ;  /* 0x03684003020075a7 */ /* 0x000f24000800017f */
[----:B----4-:R-:W-:Y:S05]  /*113f0*/  @!P0 BRA `(.L_x_3931) ;  /* 0x0000002c00b88947 */ /* 0x010fea0003800000 */
.L_x_4012:
[----:B------:R-:W-:Y:S05]  /*11400*/  BSYNC B2 ;  /* 0x0000000000027941 */ /* 0x000fea0003800000 */
.L_x_3930:
[----:B--2---:R-:W2:Y:S01]  /*11410*/  S2R R9, SR_TID.X ;  /* 0x0000000000097919 */ /* 0x004ea20000002100 */
[----:B------:R-:W-:Y:S01]  /*11420*/  BSSY B2, `(.L_x_3932) ;  /* 0x000000b000027945 */ /* 0x000fe20003800000 */
[----:B--2---:R-:W-:-:S04]  /*11430*/  LOP3.LUT R9, R9, 0x7f, RZ, 0xc0, !PT ;  /* 0x0000007f09097812 */ /* 0x004fc800078ec0ff */
[----:B------:R-:W-:-:S13]  /*11440*/  ISETP.NE.AND P1, PT, R9, RZ, PT ;  /* 0x000000ff0900720c */ /* 0x000fda0003f25270 */
[----:B------:R-:W-:Y:S05]  /*11450*/  @P1 BRA `(.L_x_3933) ;  /* 0x00000000001c1947 */ /* 0x000fea0003800000 */
[----:B------:R-:W2:Y:S01]  /*11460*/  S2R R9, SR_TID.X ;  /* 0x0000000000097919 */ /* 0x000ea20000002100 */
[----:B----4-:R-:W-:-:S04]  /*11470*/  IMAD.MOV.U32 R3, RZ, RZ, 0xa800 ;  /* 0x0000a800ff037424 */ /* 0x010fc800078e00ff */
[----:B------:R4:W-:Y:S01]  /*11480*/  SYNCS.ARRIVE.TRANS64 RZ, [R2+URZ+0x36830], R3 ;  /* 0x0368300302ff79a7 */ /* 0x0009e2000800003f */
[----:B--2---:R-:W-:-:S04]  /*11490*/  LOP3.LUT R9, R9, 0x1f, RZ, 0xc0, !PT ;  /* 0x0000001f09097812 */ /* 0x004fc800078ec0ff */
[----:B------:R-:W-:-:S13]  /*114a0*/  ISETP.NE.AND P0, PT, R9, RZ, PT ;  /* 0x000000ff0900720c */ /* 0x000fda0003f05270 */
[----:B----4-:R-:W-:Y:S05]  /*114b0*/  @!P0 BRA `(.L_x_3933) ;  /* 0x0000000000048947 */ /* 0x010fea0003800000 */
[----:B------:R-:W-:Y:S01]  /*114c0*/  BPT.TRAP 0x1 ;  /* 0x000000040000795c */ /* 0x000fe20000300000 */
.L_x_3933:
[----:B------:R-:W-:Y:S05]  /*114d0*/  BSYNC B2 ;  /* 0x0000000000027941 */ /* 0x000fea0003800000 */
.L_x_3932:
[----:B------:R-:W2:Y:S04]  /*114e0*/  LDL R9, [R1+0x8] ;  /* 0x0000080001097983 */ /* 0x000ea80000100800 */
[----:B---3--:R-:W3:Y:S04]  /*114f0*/  LDL R10, [R1+0x4] ;  /* 0x00000400010a7983 */ /* 0x008ee80000100800 */
[----:B----4-:R-:W4:Y:S01]  /*11500*/  LDL R2, [R1+0x18] ;  /* 0x0000180001027983 */ /* 0x010f220000100800 */
        /* <DEDUP_REMOVED lines=8> */
[----:B---3--:R-:W-:Y:S02]  /*11590*/  IMAD R9, R9, 0xa800, R10 ;  /* 0x0000a80009097824 */ /* 0x008fe400078e020a */
[----:B------:R-:W-:-:S02]  /*115a0*/  VIADD R3, R3, 0x30 ;  /* 0x0000003003037836 */ /* 0x000fc40000000000 */
[----:B----4-:R-:W-:Y:S02]  /*115b0*/  IMAD R2, R7, 0x70, R2 ;  /* 0x0000007007027824 */ /* 0x010fe400078e0202 */
[----:B------:R-:W-:-:S07]  /*115c0*/  VIADD R10, R9, 0x21400 ;  /* 0x00021400090a7836 */ /* 0x000fce0000000000 */
.L_x_3934:
        /* <DEDUP_REMOVED lines=16> */
.L_x_3935:
        /* <DEDUP_REMOVED lines=16> */
.L_x_3936:
        /* <DEDUP_REMOVED lines=10> */
[----:B------:R-:W-:Y:S01]  /*11870*/  SHF.L.U32 R5, R5, 0x1f, RZ ;  /* 0x0000001f05057819 */ /* 0x000fe200000006ff */
[----:B------:R-:W-:Y:S01]  /*11880*/  IMAD R2, R4, 0x8, R6 ;  /* 0x0000000804027824 */ /* 0x000fe200078e0206 */
[----:B------:R-:W-:Y:S03]  /*11890*/  BSSY B2, `(.L_x_3937) ;  /* 0x0000003000027945 */ /* 0x000fe60003800000 */
[----:B------:R-:W2:Y:S02]  /*118a0*/  SYNCS.PHASECHK.TRANS64.TRYWAIT P0, [R2+URZ+0x60], R5 ;  /* 0x00006005020075a7 */ /* 0x000ea4000800017f */
[----:B--2---:R-:W-:Y:S05]  /*118b0*/  @!P0 BRA `(.L_x_3938) ;  /* 0x00000028009c8947 */ /* 0x004fea0003800000 */
.L_x_4013:
[----:B------:R-:W-:Y:S05]  /*118c0*/  BSYNC B2 ;  /* 0x0000000000027941 */ /* 0x000fea0003800000 */
.L_x_3937:
[----:B------:R-:W-:Y:S01]  /*118d0*/  BSSY B2, `(.L_x_3939) ;  /* 0x000000b000027945 */ /* 0x000fe20003800000 */
[----:B------:R-:W-:Y:S02]  /*118e0*/  IMAD.MOV.U32 R10, RZ, RZ, 0x0 ;  /* 0x00000000ff0a7424 */ /* 0x000fe400078e00ff */
[----:B------:R-:W-:Y:S01]  /*118f0*/  IMAD.MOV.U32 R11, RZ, RZ, 0x14f00000 ;  /* 0x14f00000ff0b7424 */ /* 0x000fe200078e00ff */
[----:B------:R-:W-:Y:S06]  /*11900*/  @P1 BRA `(.L_x_3940) ;  /* 0x00000000001c1947 */ /* 0x000fec0003800000 */
[----:B------:R-:W3:Y:S02]  /*11910*/  S2R R3, SR_TID.X ;  /* 0x0000000000037919 */ /* 0x000ee40000002100 */
[----:B---3--:R-:W-:Y:S01]  /*11920*/  LOP3.LUT R9, R3, 0x1f, RZ, 0xc0, !PT ;  /* 0x0000001f03097812 */ /* 0x008fe200078ec0ff */
[----:B------:R-:W-:-:S03]  /*11930*/  IMAD.MOV.U32 R3, RZ, RZ, 0xa800 ;  /* 0x0000a800ff037424 */ /* 0x000fc600078e00ff */
[----:B------:R-:W-:Y:S01]  /*11940*/  ISETP.NE.AND P0, PT, R9, RZ, PT ;  /* 0x000000ff0900720c */ /* 0x000fe20003f05270 */
[----:B------:R3:W-:-:S12]  /*11950*/  SYNCS.ARRIVE.TRANS64 RZ, [R2+URZ+0x50], R3 ;  /* 0x0000500302ff79a7 */ /* 0x0007d8000800003f */
[----:B---3--:R-:W-:Y:S05]  /*11960*/  @!P0 BRA `(.L_x_3940) ;  /* 0x0000000000048947 */ /* 0x008fea0003800000 */
[----:B------:R-:W-:Y:S01]  /*11970*/  BPT.TRAP 0x1 ;  /* 0x000000040000795c */ /* 0x000fe20000300000 */
.L_x_3940:
[----:B------:R-:W-:Y:S05]  /*11980*/  BSYNC B2 ;  /* 0x0000000000027941 */ /* 0x000fea0003800000 */
.L_x_3939:
[----:B------:R-:W3:Y:S04]  /*11990*/  LDL R9, [R1+0x4] ;  /* 0x0000040001097983 */ /* 0x000ee80000100800 */
[----:B--2---:R-:W2:Y:S04]  /*119a0*/  LDL R5, [R1+0x18] ;  /* 0x0000180001057983 */ /* 0x004ea80000100800 */
        /* <DEDUP_REMOVED lines=11> */
.L_x_3941:
        /* <DEDUP_REMOVED lines=16> */
.L_x_3942:
        /* <DEDUP_REMOVED lines=16> */
.L_x_3943:
        /* <DEDUP_REMOVED lines=13> */
.L_x_3928:
[----:B------:R-:W-:Y:S05]  /*11d30*/  BSYNC B1 ;  /* 0x0000000000017941 */ /* 0x000fea0003800000 */
.L_x_3927:
[C---:B------:R-:W-:Y:S01]  /*11d40*/  ISETP.GT.AND P0, PT, R0.reuse, 0x1, PT ;  /* 0x000000010000780c */ /* 0x040fe20003f04270 */
[----:B------:R-:W-:-:S12]  /*11d50*/  VIADD R0, R0, 0xfffffffe ;  /* 0xfffffffe00007836 */ /* 0x000fd80000000000 */
[----:B------:R-:W-:Y:S05]  /*11d60*/  @P0 BRA `(.L_x_3944) ;  /* 0xffffffe800040947 */ /* 0x000fea000383ffff */
.L_x_3890:
[----:B------:R-:W-:Y:S05]  /*11d70*/  BSYNC B0 ;  /* 0x0000000000007941 */ /* 0x000fea0003800000 */
.L_x_3889:
[----:B------:R-:W0:Y:S01]  /*11d80*/  S2R R2, SR_TID.X ;  /* 0x0000000000027919 */ /* 0x000e220000002100 */
[----:B------:R-:W-:Y:S01]  /*11d90*/  BSSY B0, `(.L_x_3945) ;  /* 0x0000010000007945 */ /* 0x000fe20003800000 */
        /* <DEDUP_REMOVED lines=15> */
.L_x_3946:
[----:B------:R-:W-:Y:S05]  /*11e90*/  BSYNC B0 ;  /* 0x0000000000007941 */ /* 0x000fea0003800000 */
.L_x_3945:
        /* <DEDUP_REMOVED lines=8> */
[----:B------:R-:W-:Y:S01]  /*11f20*/  ISETP.NE.AND P1, PT, R3, RZ, PT ;  /* 0x000000ff0300720c */ /* 0x000fe20003f25270 */
[----:B--2---:R-:W-:Y:S01]  /*11f30*/  IMAD R2, R2, 0x8, R4 ;  /* 0x0000000802027824 */ /* 0x004fe200078e0204 */
[----:B---3--:R-:W-:-:S04]  /*11f40*/  SHF.L.U32 R0, R0, 0x1f, RZ ;  /* 0x0000001f00007819 */ /* 0x008fc800000006ff */
[----:B------:R-:W0:Y:S02]  /*11f50*/  SYNCS.PHASECHK.TRANS64.TRYWAIT P0, [R2+URZ+0x36860], R0 ;  /* 0x03686000020075a7 */ /* 0x000e24000800017f */
[----:B0-----:R-:W-:Y:S05]  /*11f60*/  @!P0 BRA `(.L_x_3950) ;  /* 0x0000002400048947 */ /* 0x001fea0003800000 */
.L_x_4014:
[----:B------:R-:W-:Y:S05]  /*11f70*/  BSYNC B1 ;  /* 0x0000000000017941 */ /* 0x000fea0003800000 */
.L_x_3949:
        /* <DEDUP_REMOVED lines=9> */
.L_x_3952:
[----:B------:R-:W-:Y:S05]  /*12010*/  BSYNC B1 ;  /* 0x0000000000017941 */ /* 0x000fea0003800000 */
.L_x_3951:
[----:B------:R-:W2:Y:S04]  /*12020*/  LDL R5, [R1+0x4] ;  /* 0x0000040001057983 */ /* 0x000ea80000100800 */
[----:B0-----:R-:W2:Y:S04]  /*12030*/  LDL R0, [R1+0x8] ;  /* 0x0000080001007983 */ /* 0x001ea80000100800 */
[----:B------:R-:W3:Y:S04]  /*12040*/  LDL.LU R4, [R1+0x18] ;  /* 0x0000180001047983 */ /* 0x000ee80000300800 */
        /* <DEDUP_REMOVED lines=9> */
[----:B---3--:R-:W-:Y:S02]  /*120e0*/  IMAD R3, R3, 0x70, R4 ;  /* 0x0000007003037824 */ /* 0x008fe400078e0204 */
[----:B------:R-:W-:-:S07]  /*120f0*/  VIADD R4, R0, 0x400 ;  /* 0x0000040000047836 */ /* 0x000fce0000000000 */
.L_x_3953:
        /* <DEDUP_REMOVED lines=16> */
.L_x_3954:
        /* <DEDUP_REMOVED lines=16> */
.L_x_3955:
        /* <DEDUP_REMOVED lines=11> */
.L_x_3948:
[----:B------:R-:W-:Y:S05]  /*123b0*/  BSYNC B0 ;  /* 0x0000000000007941 */ /* 0x000fea0003800000 */
.L_x_3947:
[----:B------:R-:W2:Y:S04]  /*123c0*/  LDL.LU R5, [R1+0x8] ;  /* 0x0000080001057983 */ /* 0x000ea80000300800 */
        /* <DEDUP_REMOVED lines=8> */
.L_x_3869:
[----:B------:R-:W-:Y:S05]  /*12450*/  BSYNC B7 ;  /* 0x0000000000077941 */ /* 0x000fea0003800000 */
.L_x_3867:
[----:B0-2---:R-:W2:Y:S02]  /*12460*/  LDL R0, [R1+0x1c] ;  /* 0x00001c0001007983 */ /* 0x005ea40000100800 */
[----:B--2---:R-:W-:-:S13]  /*12470*/  LOP3.LUT P0, RZ, R0, 0x2, RZ, 0xc0, !PT ;  /* 0x0000000200ff7812 */ /* 0x004fda000780c0ff */
[----:B------:R-:W-:Y:S05]  /*12480*/  @!P0 BRA `(.L_x_3956) ;  /* 0x0000000000288947 */ /* 0x000fea0003800000 */
[----:B------:R-:W-:Y:S05]  /*12490*/  WARPSYNC.ALL ;  /* 0x0000000000007948 */ /* 0x000fea0003800000 */
[----:B------:R-:W0:Y:S08]  /*124a0*/  S2UR UR5, SR_CgaCtaId ;  /* 0x00000000000579c3 */ /* 0x000e300000008800 */
[----:B------:R-:W-:Y:S06]  /*124b0*/  BAR.SYNC.DEFER_BLOCKING 0x5, 0x180 ;  /* 0x0146000000007b1d */ /* 0x000fec0000010000 */
[----:B------:R-:W-:-:S02]  /*124c0*/  UMOV UR4, 0x400 ;  /* 0x0000040000047882 */ /* 0x000fc40000000000 */
[----:B0-----:R-:W-:-:S06]  /*124d0*/  ULEA UR4, UR5, UR4, 0x18 ;  /* 0x0000000405047291 */ /* 0x001fcc000f8ec03f */
[----:B------:R-:W-:-:S05]  /*124e0*/  IMAD.U32 R0, RZ, RZ, UR4 ;  /* 0x00000004ff007e24 */ /* 0x000fca000f8e00ff */
[----:B------:R0:W2:Y:S04]  /*124f0*/  LDS.128 R16, [R0+0x368d0] ;  /* 0x0368d00000107984 */ /* 0x0000a80000000c00 */
[----:B------:R0:W-:Y:S01]  /*12500*/  STL [R1+0x4], R0 ;  /* 0x0000040001007387 */ /* 0x0001e20000100800 */
[----:B------:R-:W-:Y:S06]  /*12510*/  BAR.ARV 0x4, 0x180 ;  /* 0x0106000000007b1d */ /* 0x000fec0000002000 */
[----:B------:R-:W-:Y:S05]  /*12520*/  BRA `(.L_x_3957) ;  /* 0x0000000800487947 */ /* 0x000fea0003800000 */
.L_x_3956:
[----:B------:R-:W1:Y:S01]  /*12530*/  S2R R0, SR_TID.X ;  /* 0x0000000000007919 */ /* 0x000e620000002100 */
[----:B------:R-:W-:Y:S01]  /*12540*/  UMOV UR4, 0xffffffff ;  /* 0xffffffff00047882 */ /* 0x000fe20000000000 */
[----:B-1--4-:R-:W-:-:S04]  /*12550*/  LOP3.LUT R7, R0, 0x1f, RZ, 0xc0, !PT ;  /* 0x0000001f00077812 */ /* 0x012fc800078ec0ff */
[----:B------:R-:W-:Y:S01]  /*12560*/  ISETP.NE.AND P0, PT, R7, 0x1f, PT ;  /* 0x0000001f0700780c */ /* 0x000fe20003f05270 */
[----:B------:R-:W-:-:S12]  /*12570*/  BRA.DIV UR4, `(.L_x_3958) ;  /* 0x0000001e04947947 */ /* 0x000fd8000b800000 */
[----:B------:R-:W-:Y:S01]  /*12580*/  IMAD.IADD R5, R19, 0x1, R7 ;  /* 0x0000000113057824 */ /* 0x000fe200078e0207 */
[----:B------:R-:W-:-:S04]  /*12590*/  ULDC UR4, c[0x0][0xc3c] ;  /* 0x00030f0000047ab9 */ /* 0x000fc80000000800 */
[----:B------:R-:W-:-:S13]  /*125a0*/  ISETP.GE.OR P1, PT, R5, UR4, !P0 ;  /* 0x0000000405007c0c */ /* 0x000fda000c726670 */
[----:B------:R-:W0:Y:S02]  /*125b0*/  @!P1 LDC.64 R2, c[0x0][0xc80] ;  /* 0x00032000ff029b82 */ /* 0x000e240000000a00 */
[----:B0-----:R-:W-:-:S06]  /*125c0*/  @!P1 IMAD.WIDE R2, R5, 0x4, R2 ;  /* 0x0000000405029825 */ /* 0x001fcc00078e0202 */
[----:B------:R0:W2:Y:S01]  /*125d0*/  @!P1 LDG.E R3, desc[UR60][R2.64] ;  /* 0x0000003c02039981 */ /* 0x0000a2000c1e1900 */
[C---:B------:R-:W-:Y:S02]  /*125e0*/  ISETP.GE.U32.AND P2, PT, R7.reuse, 0x2, PT ;  /* 0x000000020700780c */ /* 0x040fe40003f46070 */
[C---:B------:R-:W-:Y:S01]  /*125f0*/  ISETP.GE.U32.AND P3, PT, R7.reuse, 0x4, PT ;  /* 0x000000040700780c */ /* 0x040fe20003f66070 */
[----:B------:R-:W-:Y:S01]  /*12600*/  SHFL.IDX PT, R4, R16, 0x1, 0x1f ;  /* 0x00201f0010047f89 */ /* 0x000fe200000e0000 */
[C---:B------:R-:W-:Y:S02]  /*12610*/  ISETP.GE.U32.AND P4, PT, R7.reuse, 0x8, PT ;  /* 0x000000080700780c */ /* 0x040fe40003f86070 */
[C---:B------:R-:W-:Y:S01]  /*12620*/  ISETP.GE.U32.AND P5, PT, R7.reuse, 0x10, PT ;  /* 0x000000100700780c */ /* 0x040fe20003fa6070 */
[----:B0-----:R-:W-:Y:S02]  /*12630*/  IMAD.MOV.U32 R2, RZ, RZ, RZ ;  /* 0x000000ffff027224 */ /* 0x001fe400078e00ff */
[----:B--2---:R-:W-:Y:S01]  /*12640*/  @!P1 IMAD.MOV.U32 R2, RZ, RZ, R3 ;  /* 0x000000ffff029224 */ /* 0x004fe200078e0003 */
[----:B------:R-:W-:-:S04]  /*12650*/  ISETP.NE.AND P1, PT, R7, RZ, PT ;  /* 0x000000ff0700720c */ /* 0x000fc80003f25270 */
        /* <DEDUP_REMOVED lines=14> */
[----:B------:R-:W-:Y:S02]  /*12740*/  IMAD.IADD R3, R3, 0x1, R0 ;  /* 0x0000000103037824 */ /* 0x000fe400078e0200 */
[----:B------:R0:W1:Y:S04]  /*12750*/  SHFL.IDX PT, R0, R16, RZ, 0x1f ;  /* 0x00001fff10007589 */ /* 0x00006800000e0000 */
[----:B------:R0:W2:Y:S02]  /*12760*/  SHFL.IDX PT, R6, R3, 0x1f, 0x1f ;  /* 0x03e01f0003067f89 */ /* 0x0000a400000e0000 */
.L_x_4024:
[----:B------:R-:W-:Y:S02]  /*12770*/  ULDC UR4, c[0x0][0xc38] ;  /* 0x00030e0000047ab9 */ /* 0x000fe40000000800 */
[----:B0-----:R-:W-:-:S04]  /*12780*/  IMAD.U32 R16, RZ, RZ, UR4 ;  /* 0x00000004ff107e24 */ /* 0x001fc8000f8e00ff */
[----:B--2---:R-:W-:-:S04]  /*12790*/  IMAD R6, R6, R16, RZ ;  /* 0x0000001006067224 */ /* 0x004fc800078e02ff */
[----:B------:R-:W-:-:S05]  /*127a0*/  IMAD.IADD R4, R4, 0x1, R6 ;  /* 0x0000000104047824 */ /* 0x000fca00078e0206 */
[----:B-1----:R-:W-:-:S13]  /*127b0*/  ISETP.GT.AND P6, PT, R4, R0, PT ;  /* 0x000000000400720c */ /* 0x002fda0003fc4270 */
[----:B------:R-:W-:Y:S05]  /*127c0*/  @P6 BRA `(.L_x_3959) ;  /* 0x00000000009c6947 */ /* 0x000fea0003800000 */
.L_x_3964:
[----:B0-----:R-:W0:Y:S01]  /*127d0*/  LDC R2, c[0x0][0xc3c] ;  /* 0x00030f00ff027b82 */ /* 0x001e220000000800 */
[----:B------:R-:W-:-:S05]  /*127e0*/  VIADD R19, R19, 0x1f ;  /* 0x0000001f13137836 */ /* 0x000fca0000000000 */
[----:B0-----:R-:W-:-:S13]  /*127f0*/  ISETP.GE.AND P6, PT, R19, R2, PT ;  /* 0x000000021300720c */ /* 0x001fda0003fc6270 */
[----:B------:R-:W-:Y:S05]  /*12800*/  @P6 BRA `(.L_x_3960) ;  /* 0x0000000400446947 */ /* 0x000fea0003800000 */
[----:B------:R-:W0:Y:S01]  /*12810*/  S2R R3, SR_TID.X ;  /* 0x0000000000037919 */ /* 0x000e220000002100 */
[----:B------:R-:W-:Y:S01]  /*12820*/  BSSY B0, `(.L_x_3961) ;  /* 0x0000009000007945 */ /* 0x000fe20003800000 */
[----:B0-----:R-:W-:-:S05]  /*12830*/  LOP3.LUT R3, R3, 0x1f, RZ, 0xc0, !PT ;  /* 0x0000001f03037812 */ /* 0x001fca00078ec0ff */
[----:B------:R-:W-:-:S05]  /*12840*/  IMAD.IADD R5, R19, 0x1, R3 ;  /* 0x0000000113057824 */ /* 0x000fca00078e0203 */
[----:B------:R-:W-:Y:S01]  /*12850*/  ISETP.GE.OR P6, PT, R5, R2, !P0 ;  /* 0x000000020500720c */ /* 0x000fe200047c6670 */
[----:B------:R-:W-:-:S12]  /*12860*/  IMAD.MOV.U32 R2, RZ, RZ, RZ ;  /* 0x000000ffff027224 */ /* 0x000fd800078e00ff */
[----:B------:R-:W-:Y:S05]  /*12870*/  @P6 BRA `(.L_x_3962) ;  /* 0x00000000000c6947 */ /* 0x000fea0003800000 */
[----:B------:R-:W0:Y:S02]  /*12880*/  LDC.64 R2, c[0x0][0xc80] ;  /* 0x00032000ff027b82 */ /* 0x000e240000000a00 */
[----:B0-----:R-:W-:-:S06]  /*12890*/  IMAD.WIDE R2, R5, 0x4, R2 ;  /* 0x0000000405027825 */ /* 0x001fcc00078e0202 */
[----:B------:R0:W5:Y:S02]  /*128a0*/  LDG.E R2, desc[UR60][R2.64] ;  /* 0x0000003c02027981 */ /* 0x000164000c1e1900 */
.L_x_3962:
[----:B------:R-:W-:Y:S05]  /*128b0*/  BSYNC B0 ;  /* 0x0000000000007941 */ /* 0x000fea0003800000 */
.L_x_3961:
        /* <DEDUP_REMOVED lines=18> */
.L_x_4032:
[----:B------:R-:W-:Y:S02]  /*129e0*/  ULDC UR4, c[0x0][0xc38] ;  /* 0x00030e0000047ab9 */ /* 0x000fe40000000800 */
[----:B------:R-:W-:-:S04]  /*129f0*/  IMAD.U32 R16, RZ, RZ, UR4 ;  /* 0x00000004ff107e24 */ /* 0x000fc8000f8e00ff */
[----:B-1----:R-:W-:-:S04]  /*12a00*/  IMAD R6, R6, R16, RZ ;  /* 0x0000001006067224 */ /* 0x002fc800078e02ff */
[----:B------:R-:W-:-:S05]  /*12a10*/  IMAD.IADD R4, R6, 0x1, R4 ;  /* 0x0000000106047824 */ /* 0x000fca00078e0204 */
[----:B------:R-:W-:-:S13]  /*12a20*/  ISETP.GT.AND P6, PT, R4, R0, PT ;  /* 0x000000000400720c */ /* 0x000fda0003fc4270 */
[----:B------:R-:W-:Y:S05]  /*12a30*/  @!P6 BRA `(.L_x_3964) ;  /* 0xfffffffc0064e947 */ /* 0x000fea000383ffff */
.L_x_3959:
        /* <DEDUP_REMOVED lines=8> */
.L_x_4036:
[----:B------:R-:W-:Y:S01]  /*12ac0*/  ISETP.NE.AND P0, PT, R5, RZ, PT ;  /* 0x000000ff0500720c */ /* 0x000fe20003f05270 */
[----:B-1----:R-:W-:-:S12]  /*12ad0*/  IMAD.MOV.U32 R2, RZ, RZ, RZ ;  /* 0x000000ffff027224 */ /* 0x002fd800078e00ff */
[----:B------:R-:W-:Y:S05]  /*12ae0*/  @!P0 BRA `(.L_x_3966) ;  /* 0x0000000000108947 */ /* 0x000fea0003800000 */
[----:B------:R-:W-:Y:S01]  /*12af0*/  UMOV UR4, 0xffffffff ;  /* 0xffffffff00047882 */ /* 0x000fe20000000000 */
[----:B------:R-:W-:Y:S02]  /*12b00*/  VIADD R12, R4, 0xffffffff ;  /* 0xffffffff040c7836 */ /* 0x000fe40000000000 */
[----:B------:R-:W-:Y:S05]  /*12b10*/  BRA.DIV UR4, `(.L_x_3967) ;  /* 0x0000002204847947 */ /* 0x000fea000b800000 */
[----:B------:R1:W3:Y:S02]  /*12b20*/  SHFL.IDX PT, R2, R3, R12, 0x1f ;  /* 0x00001f0c03027589 */ /* 0x0002e400000e0000 */
.L_x_3966:
[----:B--2---:R-:W-:Y:S01]  /*12b30*/  IABS R5, R17 ;  /* 0x0000001100057213 */ /* 0x004fe20000000000 */
[----:B---3--:R-:W-:Y:S02]  /*12b40*/  IMAD R16, R2, R16, R6 ;  /* 0x0000001002107224 */ /* 0x008fe400078e0206 */
[----:B------:R-:W-:Y:S01]  /*12b50*/  IMAD.IADD R19, R4, 0x1, R19 ;  /* 0x0000000104137824 */ /* 0x000fe200078e0213 */
[----:B------:R-:W2:Y:S01]  /*12b60*/  I2F.RP R2, R5 ;  /* 0x0000000500027306 */ /* 0x000ea20000209400 */
[----:B------:R-:W-:-:S07]  /*12b70*/  IMAD.IADD R0, R0, 0x1, -R16 ;  /* 0x0000000100007824 */ /* 0x000fce00078e0a10 */
[----:B--2---:R-:W2:Y:S02]  /*12b80*/  MUFU.RCP R2, R2 ;  /* 0x0000000200027308 */ /* 0x004ea40000001000 */
[----:B--2---:R-:W-:-:S06]  /*12b90*/  VIADD R2, R2, 0xffffffe ;  /* 0x0ffffffe02027836 */ /* 0x004fcc0000000000 */
[----:B01----:R-:W0:Y:S02]  /*12ba0*/  F2I.FTZ.U32.TRUNC.NTZ R3, R2 ;  /* 0x0000000200037305 */ /* 0x003e24000021f000 */
        /* <DEDUP_REMOVED lines=23> */
.L_x_3960:
[----:B------:R-:W-:Y:S01]  /*12d20*/  UMOV UR4, URZ ;  /* 0x0000003f00047c82 */ /* 0x000fe20008000000 */
[----:B------:R-:W-:Y:S01]  /*12d30*/  UMOV UR5, URZ ;  /* 0x0000003f00057c82 */ /* 0x000fe20008000000 */
[----:B------:R-:W-:Y:S01]  /*12d40*/  ULDC UR6, c[0x0][0xc3c] ;  /* 0x00030f0000067ab9 */ /* 0x000fe20000000800 */
[----:B------:R-:W-:Y:S02]  /*12d50*/  IMAD.MOV.U32 R16, RZ, RZ, R0 ;  /* 0x000000ffff107224 */ /* 0x000fe400078e0000 */
[----:B------:R-:W-:Y:S02]  /*12d60*/  IMAD.U32 R17, RZ, RZ, UR4 ;  /* 0x00000004ff117e24 */ /* 0x000fe4000f8e00ff */
[----:B------:R-:W-:Y:S02]  /*12d70*/  IMAD.U32 R18, RZ, RZ, UR5 ;  /* 0x00000005ff127e24 */ /* 0x000fe4000f8e00ff */
[----:B------:R-:W-:-:S07]  /*12d80*/  IMAD.U32 R19, RZ, RZ, UR6 ;  /* 0x00000006ff137e24 */ /* 0x000fce000f8e00ff */
.L_x_3968:
[----:B------:R3:W2:Y:S01]  /*12d90*/  LDL R3, [R1+0x4] ;  /* 0x0000040001037983 */ /* 0x0006a20000100800 */
[----:B------:R-:W0:Y:S01]  /*12da0*/  S2R R0, SR_TID.X ;  /* 0x0000000000007919 */ /* 0x000e220000002100 */
[----:B------:R-:W-:Y:S05]  /*12db0*/  WARPSYNC.ALL ;  /* 0x0000000000007948 */ /* 0x000fea0003800000 */
[----:B0-----:R-:W-:Y:S01]  /*12dc0*/  LOP3.LUT R0, R0, 0x1f, RZ, 0xc0, !PT ;  /* 0x0000001f00007812 */ /* 0x001fe200078ec0ff */
        /* <DEDUP_REMOVED lines=8> */
.L_x_3957:
[----:B------:R-:W-:Y:S02]  /*12e50*/  ULDC UR4, c[0x0][0xc3c] ;  /* 0x00030f0000047ab9 */ /* 0x000fe40000000800 */
[----:B--2---:R-:W-:-:S13]  /*12e60*/  ISETP.GE.AND P0, PT, R19, UR4, PT ;  /* 0x0000000413007c0c */ /* 0x004fda000bf06270 */
[----:B------:R-:W-:Y:S05]  /*12e70*/  @!P0 BRA `(.L_x_3969) ;  /* 0xffffffa800688947 */ /* 0x000fea000383ffff */
[----:B------:R-:W-:Y:S05]  /*12e80*/  BSYNC B8 ;  /* 0x0000000000087941 */ /* 0x000fea0003800000 */
.L_x_3863:
        /* <DEDUP_REMOVED lines=12> */
.L_x_4039:
[----:B------:R-:W-:Y:S05]  /*12f50*/  BSYNC B0 ;  /* 0x0000000000007941 */ /* 0x000fea0003800000 */
.L_x_3970:
[----:B------:R-:W-:-:S03]  /*12f60*/  UMOV UR4, 0xffffffff ;  /* 0xffffffff00047882 */ /* 0x000fc60000000000 */
[----:B------:R-:W-:Y:S05]  /*12f70*/  BRA.DIV UR4, `(.L_x_3972) ;  /* 0x0000001e04a87947 */ /* 0x000fea000b800000 */
[----:B------:R-:W2:Y:S02]  /*12f80*/  S2R R2, SR_TID.X ;  /* 0x0000000000027919 */ /* 0x000ea40000002100 */
[----:B--2---:R-:W-:-:S04]  /*12f90*/  SHF.R.U32.HI R2, RZ, 0x5, R2 ;  /* 0x00000005ff027819 */ /* 0x004fc80000011602 */
[----:B------:R-:W-:-:S05]  /*12fa0*/  LOP3.LUT R2, R2, 0x3, RZ, 0xc0, !PT ;  /* 0x0000000302027812 */ /* 0x000fca00078ec0ff */
[----:B------:R2:W3:Y:S02]  /*12fb0*/  SHFL.IDX PT, R14, R2, RZ, 0x1f ;  /* 0x00001fff020e7589 */ /* 0x0004e400000e0000 */
.L_x_4042:
[----:B---3--:R-:W-:Y:S01]  /*12fc0*/  ISETP.NE.AND P0, PT, R14, RZ, PT ;  /* 0x000000ff0e00720c */ /* 0x008fe20003f05270 */
[----:B------:R-:W-:-:S12]  /*12fd0*/  BSSY B0, `(.L_x_3973) ;  /* 0x0000027000007945 */ /* 0x000fd80003800000 */
[----:B------:R-:W-:Y:S05]  /*12fe0*/  @P0 BRA `(.L_x_3974) ;  /* 0x0000000000940947 */ /* 0x000fea0003800000 */
[----:B------:R-:W-:-:S03]  /*12ff0*/  UMOV UR4, 0xffffffff ;  /* 0xffffffff00047882 */ /* 0x000fc60000000000 */
[----:B------:R-:W-:Y:S05]  /*13000*/  BRA.DIV UR4, `(.L_x_3975) ;  /* 0x0000001e04b87947 */ /* 0x000fea000b800000 */
[----:B------:R-:W-:-:S13]  /*13010*/  ELECT P6, URZ, PT ;  /* 0x00000000003f782f */ /* 0x000fda00038c0000 */
.L_x_4045:
[----:B------:R-:W-:Y:S05]  /*13020*/  @!P6 BRA `(.L_x_3974) ;  /* 0x000000000084e947 */ /* 0x000fea0003800000 */
[----:B--2---:R-:W2:Y:S02]  /*13030*/  LDL.LU R2, [R1+0x58] ;  /* 0x0000580001027983 */ /* 0x004ea40000300800 */
[----:B--2---:R-:W-:-:S04]  /*13040*/  LOP3.LUT R2, R2, 0x2, RZ, 0xfc, !PT ;  /* 0x0000000202027812 */ /* 0x004fc800078efcff */
[----:B------:R-:W-:-:S13]  /*13050*/  ISETP.NE.AND P2, PT, R2, 0x3, PT ;  /* 0x000000030200780c */ /* 0x000fda0003f45270 */
[----:B------:R-:W-:Y:S05]  /*13060*/  @!P2 BRA `(.L_x_3976) ;  /* 0x000000000004a947 */ /* 0x000fea0003800000 */
[----:B------:R-:W-:Y:S01]  /*13070*/  BPT.TRAP 0x1 ;  /* 0x000000040000795c */ /* 0x000fe20000300000 */
.L_x_3976:
[----:B0-----:R-:W2:Y:S04]  /*13080*/  LDL R3, [R1+0x8] ;  /* 0x0000080001037983 */ /* 0x001ea80000100800 */
[----:B-1--4-:R-:W3:Y:S01]  /*13090*/  LDL.LU R7, [R1+0x10] ;  /* 0x0000100001077983 */ /* 0x012ee20000300800 */
[----:B------:R-:W-:-:S04]  /*130a0*/  VIADD R2, R0, 0x36840 ;  /* 0x0003684000027836 */ /* 0x000fc80000000000 */
        /* <DEDUP_REMOVED lines=11> */
.L_x_4046:
[----:B------:R-:W1:Y:S02]  /*13160*/  SYNCS.PHASECHK.TRANS64.TRYWAIT P0, [R7+URZ], R2 ;  /* 0x00000002070075a7 */ /* 0x000e64000800017f */
[----:B-1----:R-:W-:Y:S05]  /*13170*/  @!P0 BRA `(.L_x_3978) ;  /* 0x0000001c00908947 */ /* 0x002fea0003800000 */
.L_x_4047:
[----:B------:R-:W-:Y:S05]  /*13180*/  @!P2 BRA `(.L_x_3979) ;  /* 0x000000000004a947 */ /* 0x000fea0003800000 */
[----:B------:R-:W-:Y:S01]  /*13190*/  BPT.TRAP 0x1 ;  /* 0x000000040000795c */ /* 0x000fe20000300000 */
.L_x_3979:
[----:B------:R-:W2:Y:S01]  /*131a0*/  LDL.LU R4, [R1+0x8] ;  /* 0x0000080001047983 */ /* 0x000ea20000300800 */
[----:B------:R-:W-:-:S04]  /*131b0*/  VIADD R0, R0, 0x36860 ;  /* 0x0003686000007836 */ /* 0x000fc80000000000 */
[----:B--2---:R-:W-:-:S04]  /*131c0*/  IMAD R4, R4, 0x8, R0 ;  /* 0x0000000804047824 */ /* 0x004fc800078e0200 */
[----:B------:R-:W2:Y:S02]  /*131d0*/  SYNCS.PHASECHK.TRANS64.TRYWAIT P0, [R4+URZ], R5 ;  /* 0x00000005040075a7 */ /* 0x000ea4000800017f */
[----:B--2---:R-:W-:Y:S05]  /*131e0*/  @!P0 BRA `(.L_x_3980) ;  /* 0x0000001c00888947 */ /* 0x004fea0003800000 */
.L_x_4048:
[----:B------:R-:W-:-:S07]  /*131f0*/  IMAD R3, R3, 0x8, R0 ;  /* 0x0000000803037824 */ /* 0x000fce00078e0200 */
.L_x_3981:
[----:B---3--:R3:W4:Y:S02]  /*13200*/  SYNCS.PHASECHK.TRANS64.TRYWAIT P0, [R3+URZ], R2 ;  /* 0x00000002030075a7 */ /* 0x008724000800017f */
[----:B----4-:R-:W-:Y:S05]  /*13210*/  @!P0 NANOSLEEP.SYNCS 0x989680 ;  /* 0x009896800000895d */ /* 0x010fea0003900000 */
[----:B------:R-:W4:Y:S02]  /*13220*/  @!P0 SYNCS.PHASECHK.TRANS64 P0, [R3+URZ], R2 ;  /* 0x00000002030085a7 */ /* 0x000f24000800007f */
[----:B----4-:R-:W-:Y:S05]  /*13230*/  @!P0 BRA `(.L_x_3981) ;  /* 0xfffffffc00f08947 */ /* 0x010fea000383ffff */
.L_x_3974:
[----:B------:R-:W-:Y:S05]  /*13240*/  BSYNC B0 ;  /* 0x0000000000007941 */ /* 0x000fea0003800000 */
.L_x_3973:
[----:B------:R-:W-:Y:S05]  /*13250*/  EXIT ;  /* 0x000000000000794d */ /* 0x000fea0003800000 */
.L_x_3815:
[----:B0-----:R0:W1:Y:S02]  /*13260*/  SYNCS.PHASECHK.TRANS64.TRYWAIT P1, [R5+URZ+0x36800], R0 ;  /* 0x03680000050075a7 */ /* 0x001064000802017f */
[----:B-1----:R-:W-:Y:S05]  /*13270*/  @!P1 NANOSLEEP.SYNCS 0x989680 ;  /* 0x009896800000995d */ /* 0x002fea0003900000 */
[----:B------:R-:W1:Y:S02]  /*13280*/  @!P1 SYNCS.PHASECHK.TRANS64 P1, [R5+URZ+0x36800], R0 ;  /* 0x03680000050095a7 */ /* 0x000e64000802007f */
[----:B-1----:R-:W-:Y:S05]  /*13290*/  @!P1 BRA `(.L_x_3815) ;  /* 0xfffffffc00f09947 */ /* 0x002fea000383ffff */
[----:B------:R-:W-:Y:S05]  /*132a0*/  BRA `(.L_x_3982) ;  /* 0xfffffee400007947 */ /* 0x000fea000383ffff */
.L_x_3819:
[----:B0-----:R0:W2:Y:S02]  /*132b0*/  SYNCS.PHASECHK.TRANS64.TRYWAIT P2, [R2+URZ+0x36830], R3 ;  /* 0x03683003020075a7 */ /* 0x0010a4000804017f */
[----:B--2---:R-:W-:Y:S05]  /*132c0*/  @!P2 NANOSLEEP.SYNCS 0x989680 ;  /* 0x009896800000a95d */ /* 0x004fea0003900000 */
[----:B------:R-:W2:Y:S02]  /*132d0*/  @!P2 SYNCS.PHASECHK.TRANS64 P2, [R2+URZ+0x36830], R3 ;  /* 0x036830030200a5a7 */ /* 0x000ea4000804007f */
[----:B--2---:R-:W-:Y:S05]  /*132e0*/  @!P2 BRA `(.L_x_3819) ;  /* 0xfffffffc00f0a947 */ /* 0x004fea000383ffff */
[----:B------:R-:W-:Y:S05]  /*132f0*/  BRA `(.L_x_3818) ;  /* 0xfffffee400247947 */ /* 0x000fea000383ffff */
.L_x_3824:
[----:B-1----:R1:W2:Y:S02]  /*13300*/  SYNCS.PHASECHK.TRANS64.TRYWAIT P2, [R12+URZ+0x36830], R3 ;  /* 0x036830030c0075a7 */ /* 0x0022a4000804017f */
[----:B--2---:R-:W-:Y:S05]  /*13310*/  @!P2 NANOSLEEP.SYNCS 0x989680 ;  /* 0x009896800000a95d */ /* 0x004fea0003900000 */
[----:B------:R-:W2:Y:S02]  /*13320*/  @!P2 SYNCS.PHASECHK.TRANS64 P2, [R12+URZ+0x36830], R3 ;  /* 0x036830030c00a5a7 */ /* 0x000ea4000804007f */
[----:B--2---:R-:W-:Y:S05]  /*13330*/  @!P2 BRA `(.L_x_3824) ;  /* 0xfffffffc00f0a947 */ /* 0x004fea000383ffff */
[----:B------:R-:W-:Y:S05]  /*13340*/  BRA `(.L_x_3823) ;  /* 0xffffff2400f07947 */ /* 0x000fea000383ffff */
.L_x_3828:
[----:B---3--:R3:W4:Y:S02]  /*13350*/  SYNCS.PHASECHK.TRANS64.TRYWAIT P2, [R13+URZ+0x36850], R0 ;  /* 0x036850000d0075a7 */ /* 0x008724000804017f */
[----:B----4-:R-:W-:Y:S05]  /*13360*/  @!P2 NANOSLEEP.SYNCS 0x989680 ;  /* 0x009896800000a95d */ /* 0x010fea0003900000 */
[----:B------:R-:W4:Y:S02]  /*13370*/  @!P2 SYNCS.PHASECHK.TRANS64 P2, [R13+URZ+0x36850], R0 ;  /* 0x036850000d00a5a7 */ /* 0x000f24000804007f */
[----:B----4-:R-:W-:Y:S05]  /*13380*/  @!P2 BRA `(.L_x_3828) ;  /* 0xfffffffc00f0a947 */ /* 0x010fea000383ffff */
[----:B------:R-:W-:Y:S05]  /*13390*/  BRA `(.L_x_3827) ;  /* 0xffffff4c003c7947 */ /* 0x000fea000383ffff */
.L_x_3833:
[----:B-1----:R1:W2:Y:S02]  /*133a0*/  SYNCS.PHASECHK.TRANS64.TRYWAIT P0, [R11+URZ+0x36850], R2 ;  /* 0x036850020b0075a7 */ /* 0x0022a4000800017f */
[----:B--2---:R-:W-:Y:S05]  /*133b0*/  @!P0 NANOSLEEP.SYNCS 0x989680 ;  /* 0x009896800000895d */ /* 0x004fea0003900000 */
[----:B------:R-:W2:Y:S02]  /*133c0*/  @!P0 SYNCS.PHASECHK.TRANS64 P0, [R11+URZ+0x36850], R2 ;  /* 0x036850020b0085a7 */ /* 0x000ea4000800007f */
[----:B--2---:R-:W-:Y:S05]  /*133d0*/  @!P0 BRA `(.L_x_3833) ;  /* 0xfffffffc00f08947 */ /* 0x004fea000383ffff */
[----:B------:R-:W-:Y:S05]  /*133e0*/  BRA `(.L_x_3832) ;  /* 0xffffff6400e47947 */ /* 0x000fea000383ffff */
.L_x_3875:
[----:B------:R-:W1:Y:S01]  /*133f0*/  S2R R4, SR_TID.X ;  /* 0x0000000000047919 */ /* 0x000e620000002100 */
[----:B------:R-:W-:Y:S01]  /*13400*/  BSSY B0, `(.L_x_3983) ;  /* 0x000000a000007945 */ /* 0x000fe20003800000 */
[----:B0-----:R-:W-:Y:S02]  /*13410*/  IMAD.MOV.U32 R12, RZ, RZ, RZ ;  /* 0x000000ffff0c7224 */ /* 0x001fe400078e00ff */
[----:B------:R-:W-:Y:S02]  /*13420*/  IMAD.MOV.U32 R11, RZ, RZ, 0x1f ;  /* 0x0000001fff0b7424 */ /* 0x000fe400078e00ff */
[----:B------:R-:W-:Y:S01]  /*13430*/  IMAD.MOV.U32 R15, RZ, RZ, -0x1 ;  /* 0xffffffffff0f7424 */ /* 0x000fe200078e00ff */
[----:B-1----:R-:W-:-:S04]  /*13440*/  SHF.R.U32.HI R4, RZ, 0x5, R4 ;  /* 0x00000005ff047819 */ /* 0x002fc80000011604 */
[----:B------:R-:W-:-:S05]  /*13450*/  LOP3.LUT R4, R4, 0x3, RZ, 0xc0, !PT ;  /* 0x0000000304047812 */ /* 0x000fca00078ec0ff */
[----:B------:R-:W-:-:S07]  /*13460*/  IMAD.MOV.U32 R13, RZ, RZ, R4 ;  /* 0x000000ffff0d7224 */ /* 0x000fce00078e0004 */
[----:B------:R-:W-:Y:S05]  /*13470*/  WARPSYNC.COLLECTIVE R15, `(.L_x_3984) ;  /* 0x000000000f087348 */ /* 0x000fea0003c00000 */
[----:B------:R0:W1:Y:S02]  /*13480*/  SHFL.IDX P6, R14, R13, R12, R11 ;  /* 0x0000000c0d0e7389 */ /* 0x00006400000c000b */
[----:B01----:R-:W-:Y:S01]  /*13490*/  ENDCOLLECTIVE ;  /* 0x000000000000791b */ /* 0x003fe20003800000 */
.L_x_3984:
[----:B------:R-:W-:Y:S05]  /*134a0*/  BSYNC B0 ;  /* 0x0000000000007941 */ /* 0x000fea0003800000 */
.L_x_3983:
[----:B------:R-:W-:Y:S05]  /*134b0*/  BRA `(.L_x_3985) ;  /* 0xffffffac00c07947 */ /* 0x000fea000383ffff */
.L_x_3877:
[----:B------:R-:W-:Y:S01]  /*134c0*/  BSSY B0, `(.L_x_3986) ;  /* 0x0000006000007945 */ /* 0x000fe20003800000 */
[----:B------:R-:W-:-:S07]  /*134d0*/  IMAD.MOV.U32 R15, RZ, RZ, -0x1 ;  /* 0xffffffffff0f7424 */ /* 0x000fce00078e00ff */
[----:B01----:R-:W-:Y:S05]  /*134e0*/  WARPSYNC.COLLECTIVE R15, `(.L_x_3987) ;  /* 0x000000000f0c7348 */ /* 0x003fea0003c00000 */
[----:B------:R-:W-:Y:S02]  /*134f0*/  ELECT P6, UR62, PT ;  /* 0x00000000003e782f */ /* 0x000fe400038c0000 */
[----:B------:R-:W-:Y:S01]  /*13500*/  MOV R14, UR62 ;  /* 0x0000003e000e7c02 */ /* 0x000fe20008000f00 */
[----:B01----:R-:W-:Y:S10]  /*13510*/  ENDCOLLECTIVE ;  /* 0x000000000000791b */ /* 0x003ff40003800000 */
.L_x_3987:
[----:B------:R-:W-:Y:S05]  /*13520*/  BSYNC B0 ;  /* 0x0000000000007941 */ /* 0x000fea0003800000 */
.L_x_3986:
[----:B------:R-:W-:Y:S05]  /*13530*/  BRA `(.L_x_3988) ;  /* 0xffffffac00cc7947 */ /* 0x000fea000383ffff */
.L_x_3879:
[----:B-1----:R1:W2:Y:S02]  /*13540*/  SYNCS.PHASECHK.TRANS64.TRYWAIT P0, [R0+URZ+0x36840], R2 ;  /* 0x03684002000075a7 */ /* 0x0022a4000800017f */
[----:B--2---:R-:W-:Y:S05]  /*13550*/  @!P0 NANOSLEEP.SYNCS 0x989680 ;  /* 0x009896800000895d */ /* 0x004fea0003900000 */
[----:B------:R-:W2:Y:S02]  /*13560*/  @!P0 SYNCS.PHASECHK.TRANS64 P0, [R0+URZ+0x36840], R2 ;  /* 0x03684002000085a7 */ /* 0x000ea4000800007f */
[----:B--2---:R-:W-:Y:S05]  /*13570*/  @!P0 BRA `(.L_x_3879) ;  /* 0xfffffffc00f08947 */ /* 0x004fea000383ffff */
[----:B------:R-:W-:Y:S05]  /*13580*/  BRA `(.L_x_3989) ;  /* 0xffffffb000387947 */ /* 0x000fea000383ffff */
.L_x_3883:
[----:B------:R0:W5:Y:S01]  /*13590*/  LDL.LU R8, [R1+0x3c] ;  /* 0x00003c0001087983 */ /* 0x0001620000300800 */
        /* <DEDUP_REMOVED lines=8> */
.L_x_3990:
[----:B------:R-:W-:Y:S02]  /*13620*/  IMAD.MOV.U32 R13, RZ, RZ, R4 ;  /* 0x000000ffff0d7224 */ /* 0x000fe400078e0004 */
[----:B------:R-:W-:-:S07]  /*13630*/  IMAD.MOV.U32 R6, RZ, RZ, R14 ;  /* 0x000000ffff067224 */ /* 0x000fce00078e000e */
[----:B------:R-:W-:Y:S05]  /*13640*/  WARPSYNC.COLLECTIVE R15, `(.L_x_3991) ;  /* 0x000000000f087348 */ /* 0x000fea0003c00000 */
[----:B------:R0:W1:Y:S02]  /*13650*/  SHFL.IDX P6, R14, R13, R12, R11 ;  /* 0x0000000c0d0e7389 */ /* 0x00006400000c000b */
[----:B01----:R-:W-:Y:S01]  /*13660*/  ENDCOLLECTIVE ;  /* 0x000000000000791b */ /* 0x003fe20003800000 */
.L_x_3991:
[----:B------:R-:W-:Y:S02]  /*13670*/  IMAD.MOV.U32 R13, RZ, RZ, R0 ;  /* 0x000000ffff0d7224 */ /* 0x000fe400078e0000 */
[----:B------:R-:W-:Y:S02]  /*13680*/  IMAD.MOV.U32 R12, RZ, RZ, 0x1 ;  /* 0x00000001ff0c7424 */ /* 0x000fe400078e00ff */
[----:B------:R-:W-:Y:S02]  /*13690*/  IMAD R3, R8, R7, RZ ;  /* 0x0000000708037224 */ /* 0x000fe400078e02ff */
[----:B------:R-:W0:Y:S01]  /*136a0*/  S2R R8, SR_TID.X ;  /* 0x0000000000087919 */ /* 0x000e220000002100 */
[----:B------:R-:W-:-:S07]  /*136b0*/  IMAD.MOV.U32 R7, RZ, RZ, R14 ;  /* 0x000000ffff077224 */ /* 0x000fce00078e000e */
[----:B0-----:R-:W-:Y:S05]  /*136c0*/  WARPSYNC.COLLECTIVE R15, `(.L_x_3992) ;  /* 0x000000000f087348 */ /* 0x001fea0003c00000 */
[----:B------:R1:W2:Y:S02]  /*136d0*/  SHFL.IDX P6, R14, R13, R12, R11 ;  /* 0x0000000c0d0e7389 */ /* 0x0002a400000c000b */
[----:B012---:R-:W-:Y:S01]  /*136e0*/  ENDCOLLECTIVE ;  /* 0x000000000000791b */ /* 0x007fe20003800000 */
.L_x_3992:
[----:B------:R-:W-:Y:S02]  /*136f0*/  IMAD.MOV.U32 R13, RZ, RZ, R4 ;  /* 0x000000ffff0d7224 */ /* 0x000fe400078e0004 */
[----:B------:R-:W-:-:S07]  /*13700*/  IMAD.MOV.U32 R9, RZ, RZ, R14 ;  /* 0x000000ffff097224 */ /* 0x000fce00078e000e */
[----:B------:R-:W-:Y:S05]  /*13710*/  WARPSYNC.COLLECTIVE R15, `(.L_x_3993) ;  /* 0x000000000f087348 */ /* 0x000fea0003c00000 */
[----:B------:R0:W1:Y:S02]  /*13720*/  SHFL.IDX P6, R14, R13, R12, R11 ;  /* 0x0000000c0d0e7389 */ /* 0x00006400000c000b */
[----:B01----:R-:W-:Y:S01]  /*13730*/  ENDCOLLECTIVE ;  /* 0x000000000000791b */ /* 0x003fe20003800000 */
.L_x_3993:
[----:B------:R-:W-:-:S04]  /*13740*/  LOP3.LUT R8, R8, 0x7f, RZ, 0xc0, !PT ;  /* 0x0000007f08087812 */ /* 0x000fc800078ec0ff */
[----:B------:R-:W-:-:S05]  /*13750*/  SHF.R.U32.HI R8, RZ, 0x3, R8 ;  /* 0x00000003ff087819 */ /* 0x000fca0000011608 */
[----:B------:R-:W-:Y:S02]  /*13760*/  IMAD.IADD R2, R8, 0x1, R17 ;  /* 0x0000000108027824 */ /* 0x000fe400078e0211 */
[----:B------:R-:W-:Y:S01]  /*13770*/  IMAD.SHL.U32 R17, R5, 0x8, RZ ;  /* 0x0000000805117824 */ /* 0x000fe200078e00ff */
[----:B------:R-:W-:Y:S01]  /*13780*/  MOV R13, R0 ;  /* 0x00000000000d7202 */ /* 0x000fe20000000f00 */
[C---:B------:R-:W-:Y:S01]  /*13790*/  VIADD R5, R2.reuse, 0x10 ;  /* 0x0000001002057836 */ /* 0x040fe20000000000 */
[----:B------:R-:W-:Y:S01]  /*137a0*/  ISETP.GE.AND P3, PT, R2, R3, PT ;  /* 0x000000030200720c */ /* 0x000fe20003f66270 */
[----:B------:R-:W-:Y:S01]  /*137b0*/  IMAD.MOV.U32 R12, RZ, RZ, 0x2 ;  /* 0x00000002ff0c7424 */ /* 0x000fe200078e00ff */
[----:B------:R-:W-:-:S11]  /*137c0*/  LOP3.LUT R17, R17, 0x38, RZ, 0xc0, !PT ;  /* 0x0000003811117812 */ /* 0x000fd600078ec0ff */
        /* <DEDUP_REMOVED lines=11> */
[----:B------:R-:W-:Y:S01]  /*13880*/  ISETP.GE.AND P3, PT, R5, R3, PT ;  /* 0x000000030500720c */ /* 0x000fe20003f66270 */
[----:B------:R-:W-:-:S12]  /*13890*/  IMAD.MOV.U32 R5, RZ, RZ, R14 ;  /* 0x000000ffff057224 */ /* 0x000fd800078e000e */
[----:B0-----:R-:W-:Y:S05]  /*138a0*/  WARPSYNC.COLLECTIVE R15, `(.L_x_3994) ;  /* 0x000000000f087348 */ /* 0x001fea0003c00000 */
[----:B------:R1:W2:Y:S02]  /*138b0*/  SHFL.IDX P6, R14, R13, R12, R11 ;  /* 0x0000000c0d0e7389 */ /* 0x0002a400000c000b */
[----:B012---:R-:W-:Y:S01]  /*138c0*/  ENDCOLLECTIVE ;  /* 0x000000000000791b */ /* 0x007fe20003800000 */
.L_x_3994:
[----:B------:R-:W-:Y:S01]  /*138d0*/  @!P3 LEA R8, P5, R17, R5, 0x1 ;  /* 0x000000051108b211 */ /* 0x000fe200078a08ff */
[----:B------:R-:W-:-:S04]  /*138e0*/  IMAD.MOV.U32 R13, RZ, RZ, R4 ;  /* 0x000000ffff0d7224 */ /* 0x000fc800078e0004 */
[----:B------:R-:W-:Y:S02]  /*138f0*/  @!P3 IMAD.MOV.U32 R6, RZ, RZ, R8 ;  /* 0x000000ffff06b224 */ /* 0x000fe400078e0008 */
[----:B------:R-:W-:-:S04]  /*13900*/  @!P3 IMAD.X R5, RZ, RZ, R9, P5 ;  /* 0x000000ffff05b224 */ /* 0x000fc800028e0609 */
[----:B------:R-:W-:Y:S02]  /*13910*/  @!P3 IMAD.MOV.U32 R7, RZ, RZ, R5 ;  /* 0x000000ffff07b224 */ /* 0x000fe400078e0005 */
[----:B------:R-:W-:-:S07]  /*13920*/  IMAD.MOV.U32 R8, RZ, RZ, R14 ;  /* 0x000000ffff087224 */ /* 0x000fce00078e000e */
[----:B------:R-:W-:Y:S05]  /*13930*/  WARPSYNC.COLLECTIVE R15, `(.L_x_3995) ;  /* 0x000000000f087348 */ /* 0x000fea0003c00000 */
[----:B------:R0:W1:Y:S02]  /*13940*/  SHFL.IDX P6, R14, R13, R12, R11 ;  /* 0x0000000c0d0e7389 */ /* 0x00006400000c000b */
[----:B01----:R-:W-:Y:S01]  /*13950*/  ENDCOLLECTIVE ;  /* 0x000000000000791b */ /* 0x003fe20003800000 */
.L_x_3995:
[----:B------:R-:W-:Y:S01]  /*13960*/  VIADD R5, R2, 0x20 ;  /* 0x0000002002057836 */ /* 0x000fe20000000000 */
[----:B------:R-:W-:Y:S01]  /*13970*/  @!PT LDS RZ, [RZ] ;  /* 0x00000000fffff984 */ /* 0x000fe20000000800 */
[----:B------:R-:W-:Y:S01]  /*13980*/  @!PT LDS RZ, [RZ] ;  /* 0x00000000fffff984 */ /* 0x000fe20000000800 */
[----:B------:R-:W-:Y:S01]  /*13990*/  @!PT LDS RZ, [RZ] ;  /* 0x00000000fffff984 */ /* 0x000fe20000000800 */
[----:B------:R0:W-:Y:S04]  /*139a0*/  @!P3 LDGSTS.E.BYPASS.LTC128B.128 [R10+0x15c00], desc[UR60][R6.64], !P2 ;  /* 0x15c00000060abfae */ /* 0x0001e8000d101d7c */
[----:B------:R0:W-:Y:S04]  /*139b0*/  @!P3 LDGSTS.E.BYPASS.LTC128B.128 [R10+0x19c00], desc[UR60][R6.64+0x80], !P1 ;  /* 0x19c00080060abfae */ /* 0x0001e8000c901d7c */
[----:B------:R0:W-:Y:S01]  /*139c0*/  @!P3 LDGSTS.E.BYPASS.LTC128B.128 [R10+0x1dc00], desc[UR60][R6.64+0x100], !P0 ;  /* 0x1dc00100060abfae */ /* 0x0001e2000c101d7c */
[----:B------:R-:W-:Y:S01]  /*139d0*/  ISETP.GE.AND P3, PT, R5, R3, PT ;  /* 0x000000030500720c */ /* 0x000fe20003f66270 */
[----:B------:R-:W-:-:S02]  /*139e0*/  IMAD.MOV.U32 R13, RZ, RZ, R0 ;  /* 0x000000ffff0d7224 */ /* 0x000fc400078e0000 */
[----:B------:R-:W-:Y:S02]  /*139f0*/  IMAD.MOV.U32 R12, RZ, RZ, 0x3 ;  /* 0x00000003ff0c7424 */ /* 0x000fe400078e00ff */
[----:B------:R-:W-:-:S08]  /*13a00*/  IMAD.MOV.U32 R5, RZ, RZ, R14 ;  /* 0x000000ffff057224 */ /* 0x000fd000078e000e */
[----:B0-----:R-:W-:Y:S05]  /*13a10*/  WARPSYNC.COLLECTIVE R15, `(.L_x_3996) ;  /* 0x000000000f087348 */ /* 0x001fea0003c00000 */
[----:B------:R1:W2:Y:S02]  /*13a20*/  SHFL.IDX P6, R14, R13, R12, R11 ;  /* 0x0000000c0d0e7389 */ /* 0x0002a400000c000b */
[----:B012---:R-:W-:Y:S01]  /*13a30*/  ENDCOLLECTIVE ;  /* 0x000000000000791b */ /* 0x007fe20003800000 */
.L_x_3996:
[----:B------:R-:W-:-:S05]  /*13a40*/  @!P3 LEA R5, P4, R17, R5, 0x1 ;  /* 0x000000051105b211 */ /* 0x000fca00078808ff */
[----:B------:R-:W-:Y:S02]  /*13a50*/  @!P3 IMAD.X R6, RZ, RZ, R8, P4 ;  /* 0x000000ffff06b224 */ /* 0x000fe400020e0608 */
[C---:B------:R-:W-:Y:S02]  /*13a60*/  VIADD R8, R2.reuse, 0x60 ;  /* 0x0000006002087836 */ /* 0x040fe40000000000 */
        /* <DEDUP_REMOVED lines=15> */
.L_x_3997:
[----:B------:R-:W-:Y:S02]  /*13b60*/  IMAD.MOV.U32 R13, RZ, RZ, R0 ;  /* 0x000000ffff0d7224 */ /* 0x000fe400078e0000 */
[----:B------:R-:W-:Y:S02]  /*13b70*/  IMAD.MOV.U32 R12, RZ, RZ, 0x4 ;  /* 0x00000004ff0c7424 */ /* 0x000fe400078e00ff */
[----:B------:R-:W-:-:S07]  /*13b80*/  IMAD.MOV.U32 R5, RZ, RZ, R14 ;  /* 0x000000ffff057224 */ /* 0x000fce00078e000e */
[----:B------:R-:W-:Y:S05]  /*13b90*/  WARPSYNC.COLLECTIVE R15, `(.L_x_3998) ;  /* 0x000000000f087348 */ /* 0x000fea0003c00000 */
[----:B------:R0:W1:Y:S02]  /*13ba0*/  SHFL.IDX P6, R14, R13, R12, R11 ;  /* 0x0000000c0d0e7389 */ /* 0x00006400000c000b */
[----:B01----:R-:W-:Y:S01]  /*13bb0*/  ENDCOLLECTIVE ;  /* 0x000000000000791b */ /* 0x003fe20003800000 */
.L_x_3998:
        /* <DEDUP_REMOVED lines=17> */
.L_x_3999:
[----:B------:R-:W-:Y:S02]  /*13cd0*/  IMAD.MOV.U32 R13, RZ, RZ, R0 ;  /* 0x000000ffff0d7224 */ /* 0x000fe400078e0000 */
[----:B------:R-:W-:Y:S02]  /*13ce0*/  IMAD.MOV.U32 R12, RZ, RZ, 0x5 ;  /* 0x00000005ff0c7424 */ /* 0x000fe400078e00ff */
[----:B------:R-:W-:-:S07]  /*13cf0*/  IMAD.MOV.U32 R5, RZ, RZ, R14 ;  /* 0x000000ffff057224 */ /* 0x000fce00078e000e */
[----:B------:R-:W-:Y:S05]  /*13d00*/  WARPSYNC.COLLECTIVE R15, `(.L_x_4000) ;  /* 0x000000000f087348 */ /* 0x000fea0003c00000 */
[----:B------:R0:W1:Y:S02]  /*13d10*/  SHFL.IDX P6, R14, R13, R12, R11 ;  /* 0x0000000c0d0e7389 */ /* 0x00006400000c000b */
[----:B01----:R-:W-:Y:S01]  /*13d20*/  ENDCOLLECTIVE ;  /* 0x000000000000791b */ /* 0x003fe20003800000 */
.L_x_4000:
        /* <DEDUP_REMOVED lines=17> */
.L_x_4001:
[----:B------:R-:W-:Y:S02]  /*13e40*/  IMAD.MOV.U32 R13, RZ, RZ, R0 ;  /* 0x000000ffff0d7224 */ /* 0x000fe400078e0000 */
[----:B------:R-:W-:Y:S02]  /*13e50*/  IMAD.MOV.U32 R12, RZ, RZ, 0x6 ;  /* 0x00000006ff0c7424 */ /* 0x000fe400078e00ff */
[----:B------:R-:W-:-:S07]  /*13e60*/  IMAD.MOV.U32 R5, RZ, RZ, R14 ;  /* 0x000000ffff057224 */ /* 0x000fce00078e000e */
[----:B------:R-:W-:Y:S05]  /*13e70*/  WARPSYNC.COLLECTIVE R15, `(.L_x_4002) ;  /* 0x000000000f087348 */ /* 0x000fea0003c00000 */
[----:B------:R0:W1:Y:S02]  /*13e80*/  SHFL.IDX P6, R14, R13, R12, R11 ;  /* 0x0000000c0d0e7389 */ /* 0x00006400000c000b */
[----:B01----:R-:W-:Y:S01]  /*13e90*/  ENDCOLLECTIVE ;  /* 0x000000000000791b */ /* 0x003fe20003800000 */
.L_x_4002:
[----:B------:R-:W-:-:S05]  /*13ea0*/  @!P3 LEA R5, P4, R17, R5, 0x1 ;  /* 0x000000051105b211 */ /* 0x000fca00078808ff */
[----:B------:R-:W-:Y:S01]  /*13eb0*/  @!P3 IMAD.X R6, RZ, RZ, R6, P4 ;  /* 0x000000ffff06b224 */ /* 0x000fe200020e0606 */
[----:B------:R-:W-:-:S03]  /*13ec0*/  ISETP.GE.AND P4, PT, R8, R3, PT ;  /* 0x000000030800720c */ /* 0x000fc60003f86270 */
[----:B------:R-:W-:Y:S02]  /*13ed0*/  @!P3 IMAD.MOV.U32 R7, RZ, RZ, R6 ;  /* 0x000000ffff07b224 */ /* 0x000fe400078e0006 */
[----:B------:R-:W-:Y:S02]  /*13ee0*/  @!P3 IMAD.MOV.U32 R6, RZ, RZ, R5 ;  /* 0x000000ffff06b224 */ /* 0x000fe400078e0005 */
[----:B------:R-:W-:-:S03]  /*13ef0*/  IMAD.MOV.U32 R13, RZ, RZ, R4 ;  /* 0x000000ffff0d7224 */ /* 0x000fc600078e0004 */
[----:B------:R-:W-:Y:S01]  /*13f00*/  @!PT LDS RZ, [RZ] ;  /* 0x00000000fffff984 */ /* 0x000fe20000000800 */
[----:B------:R-:W-:Y:S01]  /*13f10*/  @!PT LDS RZ, [RZ] ;  /* 0x00000000fffff984 */ /* 0x000fe20000000800 */
[----:B------:R-:W-:Y:S01]  /*13f20*/  @!PT LDS RZ, [RZ] ;  /* 0x00000000fffff984 */ /* 0x000fe20000000800 */
[----:B------:R-:W-:Y:S04]  /*13f30*/  @!P3 LDGSTS.E.BYPASS.LTC128B.128 [R10+0x17c00], desc[UR60][R6.64], !P2 ;  /* 0x17c00000060abfae */ /* 0x000fe8000d101d7c */
[----:B------:R-:W-:Y:S04]  /*13f40*/  @!P3 LDGSTS.E.BYPASS.LTC128B.128 [R10+0x1bc00], desc[UR60][R6.64+0x80], !P1 ;  /* 0x1bc00080060abfae */ /* 0x000fe8000c901d7c */
[----:B------:R0:W-:Y:S02]  /*13f50*/  @!P3 LDGSTS.E.BYPASS.LTC128B.128 [R10+0x1fc00], desc[UR60][R6.64+0x100], !P0 ;  /* 0x1fc00100060abfae */ /* 0x0001e4000c101d7c */
[----:B0-----:R-:W-:-:S07]  /*13f60*/  IMAD.MOV.U32 R6, RZ, RZ, R14 ;  /* 0x000000ffff067224 */ /* 0x001fce00078e000e */
[----:B------:R-:W-:Y:S05]  /*13f70*/  WARPSYNC.COLLECTIVE R15, `(.L_x_4003) ;  /* 0x000000000f087348 */ /* 0x000fea0003c00000 */
[----:B------:R0:W1:Y:S02]  /*13f80*/  SHFL.IDX P6, R14, R13, R12, R11 ;  /* 0x0000000c0d0e7389 */ /* 0x00006400000c000b */
[----:B01----:R-:W-:Y:S01]  /*13f90*/  ENDCOLLECTIVE ;  /* 0x000000000000791b */ /* 0x003fe20003800000 */
.L_x_4003:
[----:B------:R-:W-:Y:S02]  /*13fa0*/  IMAD.MOV.U32 R13, RZ, RZ, R0 ;  /* 0x000000ffff0d7224 */ /* 0x000fe400078e0000 */
[----:B------:R-:W-:Y:S02]  /*13fb0*/  IMAD.MOV.U32 R12, RZ, RZ, 0x7 ;  /* 0x00000007ff0c7424 */ /* 0x000fe400078e00ff */
[----:B------:R-:W-:-:S07]  /*13fc0*/  IMAD.MOV.U32 R5, RZ, RZ, R14 ;  /* 0x000000ffff057224 */ /* 0x000fce00078e000e */
[----:B------:R-:W-:Y:S05]  /*13fd0*/  WARPSYNC.COLLECTIVE R15, `(.L_x_4004) ;  /* 0x000000000f087348 */ /* 0x000fea0003c00000 */
[----:B------:R0:W1:Y:S02]  /*13fe0*/  SHFL.IDX P6, R14, R13, R12, R11 ;  /* 0x0000000c0d0e7389 */ /* 0x00006400000c000b */
[----:B01----:R-:W-:Y:S01]  /*13ff0*/  ENDCOLLECTIVE ;  /* 0x000000000000791b */ /* 0x003fe20003800000 */
.L_x_4004:
[----:B------:R-:W-:-:S05]  /*14000*/  @!P4 LEA R5, P3, R17, R5, 0x1 ;  /* 0x000000051105c211 */ /* 0x000fca00078608ff */
[----:B------:R-:W-:-:S04]  /*14010*/  @!P4 IMAD.X R6, RZ, RZ, R6, P3 ;  /* 0x000000ffff06c224 */ /* 0x000fc800018e0606 */
[----:B------:R-:W-:Y:S02]  /*14020*/  @!P4 IMAD.MOV.U32 R7, RZ, RZ, R6 ;  /* 0x000000ffff07c224 */ /* 0x000fe400078e0006 */
[----:B------:R-:W-:Y:S02]  /*14030*/  IMAD.MOV.U32 R13, RZ, RZ, R4 ;  /* 0x000000ffff0d7224 */ /* 0x000fe400078e0004 */
[----:B------:R-:W-:-:S05]  /*14040*/  @!P4 IMAD.MOV.U32 R6, RZ, RZ, R5 ;  /* 0x000000ffff06c224 */ /* 0x000fca00078e0005 */
[----:B------:R-:W-:Y:S01]  /*14050*/  @!PT LDS RZ, [RZ] ;  /* 0x00000000fffff984 */ /* 0x000fe20000000800 */
[----:B------:R-:W-:Y:S01]  /*14060*/  @!PT LDS RZ, [RZ] ;  /* 0x00000000fffff984 */ /* 0x000fe20000000800 */
[----:B------:R-:W-:Y:S01]  /*14070*/  @!PT LDS RZ, [RZ] ;  /* 0x00000000fffff984 */ /* 0x000fe20000000800 */
[----:B------:R0:W-:Y:S01]  /*14080*/  @!P4 LDGSTS.E.BYPASS.LTC128B.128 [R10+0x18400], desc[UR60][R6.64], !P2 ;  /* 0x18400000060acfae */ /* 0x0001e2000d101d7c */
[----:B------:R-:W-:-:S03]  /*14090*/  IMAD.MOV.U32 R0, RZ, RZ, R14 ;  /* 0x000000ffff007224 */ /* 0x000fc600078e000e */
[----:B------:R0:W-:Y:S04]  /*140a0*/  @!P4 LDGSTS.E.BYPASS.LTC128B.128 [R10+0x1c400], desc[UR60][R6.64+0x80], !P1 ;  /* 0x1c400080060acfae */ /* 0x0001e8000c901d7c */
[----:B0-----:R-:W-:Y:S05]  /*140b0*/  WARPSYNC.COLLECTIVE R15, `(.L_x_4005) ;  /* 0x000000000f087348 */ /* 0x001fea0003c00000 */
[----:B------:R1:W2:Y:S02]  /*140c0*/  SHFL.IDX P6, R14, R13, R12, R11 ;  /* 0x0000000c0d0e7389 */ /* 0x0002a400000c000b */
[----:B012---:R-:W-:Y:S01]  /*140d0*/  ENDCOLLECTIVE ;  /* 0x000000000000791b */ /* 0x007fe20003800000 */
.L_x_4005:
[----:B------:R-:W-:Y:S01]  /*140e0*/  @!PT LDS RZ, [RZ] ;  /* 0x00000000fffff984 */ /* 0x000fe20000000800 */
[----:B------:R-:W-:Y:S01]  /*140f0*/  @!PT LDS RZ, [RZ] ;  /* 0x00000000fffff984 */ /* 0x000fe20000000800 */
[----:B------:R-:W-:Y:S01]  /*14100*/  @!PT LDS RZ, [RZ] ;  /* 0x00000000fffff984 */ /* 0x000fe20000000800 */
[----:B------:R0:W-:Y:S01]  /*14110*/  @!P4 LDGSTS.E.BYPASS.LTC128B.128 [R10+0x20400], desc[UR60][R6.64+0x100], !P0 ;  /* 0x20400100060acfae */ /* 0x0001e2000c101d7c */
[----:B------:R-:W-:Y:S01]  /*14120*/  IMAD.MOV.U32 R4, RZ, RZ, R14 ;  /* 0x000000ffff047224 */ /* 0x000fe200078e000e */
[----:B------:R-:W-:Y:S06]  /*14130*/  BRA `(.L_x_4006) ;  /* 0xffffffb4000c7947 */ /* 0x000fec000383ffff */
.L_x_3888:
[----:B0-----:R-:W2:Y:S02]  /*14140*/  LDL R2, [R1+0x4] ;  /* 0x0000040001027983 */ /* 0x001ea40000100800 */
[----:B--2---:R0:W1:Y:S02]  /*14150*/  SYNCS.PHASECHK.TRANS64.TRYWAIT P0, [R2+URZ+0x36820], R0 ;  /* 0x03682000020075a7 */ /* 0x004064000800017f */
[----:B-1----:R-:W-:Y:S05]  /*14160*/  @!P0 NANOSLEEP.SYNCS 0x989680 ;  /* 0x009896800000895d */ /* 0x002fea0003900000 */
[----:B------:R-:W1:Y:S02]  /*14170*/  @!P0 SYNCS.PHASECHK.TRANS64 P0, [R2+URZ+0x36820], R0 ;  /* 0x03682000020085a7 */ /* 0x000e64000800007f */
[----:B-1----:R-:W-:Y:S05]  /*14180*/  @!P0 BRA `(.L_x_3888) ;  /* 0xfffffffc00ec8947 */ /* 0x002fea000383ffff */
[----:B------:R-:W-:Y:S05]  /*14190*/  BRA `(.L_x_4007) ;  /* 0xffffffb400907947 */ /* 0x000fea000383ffff */
.L_x_3897:
[----:B-1----:R1:W2:Y:S02]  /*141a0*/  SYNCS.PHASECHK.TRANS64.TRYWAIT P0, [R3+URZ+0x36840], R2 ;  /* 0x03684002030075a7 */ /* 0x0022a4000800017f */
[----:B--2---:R-:W-:Y:S05]  /*141b0*/  @!P0 NANOSLEEP.SYNCS 0x989680 ;  /* 0x009896800000895d */ /* 0x004fea0003900000 */
[----:B------:R-:W2:Y:S02]  /*141c0*/  @!P0 SYNCS.PHASECHK.TRANS64 P0, [R3+URZ+0x36840], R2 ;  /* 0x03684002030085a7 */ /* 0x000ea4000800007f */
[----:B--2---:R-:W-:Y:S05]  /*141d0*/  @!P0 BRA `(.L_x_3897) ;  /* 0xfffffffc00f08947 */ /* 0x004fea000383ffff */
[----:B------:R-:W-:Y:S05]  /*141e0*/  BRA `(.L_x_4008) ;  /* 0xffffffb8005c7947 */ /* 0x000fea000383ffff */
.L_x_3904:
[----:B0-----:R0:W1:Y:S02]  /*141f0*/  SYNCS.PHASECHK.TRANS64.TRYWAIT P0, [R3+URZ+0x60], R2 ;  /* 0x00006002030075a7 */ /* 0x001064000800017f */
[----:B-1----:R-:W-:Y:S05]  /*14200*/  @!P0 NANOSLEEP.SYNCS 0x989680 ;  /* 0x009896800000895d */ /* 0x002fea0003900000 */
[----:B------:R-:W1:Y:S02]  /*14210*/  @!P0 SYNCS.PHASECHK.TRANS64 P0, [R3+URZ+0x60], R2 ;  /* 0x00006002030085a7 */ /* 0x000e64000800007f */
[----:B-1----:R-:W-:Y:S05]  /*14220*/  @!P0 BRA `(.L_x_3904) ;  /* 0xfffffffc00f08947 */ /* 0x002fea000383ffff */
[----:B------:R-:W-:Y:S05]  /*14230*/  BRA `(.L_x_4009) ;  /* 0xffffffbc00787947 */ /* 0x000fea000383ffff */
.L_x_3914:
[----:B---3--:R3:W4:Y:S02]  /*14240*/  SYNCS.PHASECHK.TRANS64.TRYWAIT P0, [R3+URZ+0x36840], R2 ;  /* 0x03684002030075a7 */ /* 0x008724000800017f */
[----:B----4-:R-:W-:Y:S05]  /*14250*/  @!P0 NANOSLEEP.SYNCS 0x989680 ;  /* 0x009896800000895d */ /* 0x010fea0003900000 */
[----:B------:R-:W4:Y:S02]  /*14260*/  @!P0 SYNCS.PHASECHK.TRANS64 P0, [R3+URZ+0x36840], R2 ;  /* 0x03684002030085a7 */ /* 0x000f24000800007f */
[----:B----4-:R-:W-:Y:S05]  /*14270*/  @!P0 BRA `(.L_x_3914) ;  /* 0xfffffffc00f08947 */ /* 0x010fea000383ffff */
[----:B------:R-:W-:Y:S05]  /*14280*/  BRA `(.L_x_4010) ;  /* 0xffffffc400647947 */ /* 0x000fea000383ffff */
.L_x_3921:
[----:B--2---:R2:W3:Y:S02]  /*14290*/  SYNCS.PHASECHK.TRANS64.TRYWAIT P0, [R2+URZ+0x60], R3 ;  /* 0x00006003020075a7 */ /* 0x0044e4000800017f */
[----:B---3--:R-:W-:Y:S05]  /*142a0*/  @!P0 NANOSLEEP.SYNCS 0x989680 ;  /* 0x009896800000895d */ /* 0x008fea0003900000 */
[----:B------:R-:W3:Y:S02]  /*142b0*/  @!P0 SYNCS.PHASECHK.TRANS64 P0, [R2+URZ+0x60], R3 ;  /* 0x00006003020085a7 */ /* 0x000ee4000800007f */
[----:B---3--:R-:W-:Y:S05]  /*142c0*/  @!P0 BRA `(.L_x_3921) ;  /* 0xfffffffc00f08947 */ /* 0x008fea000383ffff */
[----:B------:R-:W-:Y:S05]  /*142d0*/  BRA `(.L_x_4011) ;  /* 0xffffffc800807947 */ /* 0x000fea000383ffff */
.L_x_3931:
[----:B----4-:R4:W0:Y:S02]  /*142e0*/  SYNCS.PHASECHK.TRANS64.TRYWAIT P0, [R2+URZ+0x36840], R3 ;  /* 0x03684003020075a7 */ /* 0x010824000800017f */
[----:B0-----:R-:W-:Y:S05]  /*142f0*/  @!P0 NANOSLEEP.SYNCS 0x989680 ;  /* 0x009896800000895d */ /* 0x001fea0003900000 */
[----:B------:R-:W0:Y:S02]  /*14300*/  @!P0 SYNCS.PHASECHK.TRANS64 P0, [R2+URZ+0x36840], R3 ;  /* 0x03684003020085a7 */ /* 0x000e24000800007f */
[----:B0-----:R-:W-:Y:S05]  /*14310*/  @!P0 BRA `(.L_x_3931) ;  /* 0xfffffffc00f08947 */ /* 0x001fea000383ffff */
[----:B------:R-:W-:Y:S05]  /*14320*/  BRA `(.L_x_4012) ;  /* 0xffffffd000347947 */ /* 0x000fea000383ffff */
.L_x_3938:
[----:B--2---:R2:W3:Y:S02]  /*14330*/  SYNCS.PHASECHK.TRANS64.TRYWAIT P0, [R2+URZ+0x60], R5 ;  /* 0x00006005020075a7 */ /* 0x0044e4000800017f */
[----:B---3--:R-:W-:Y:S05]  /*14340*/  @!P0 NANOSLEEP.SYNCS 0x989680 ;  /* 0x009896800000895d */ /* 0x008fea0003900000 */
[----:B------:R-:W3:Y:S02]  /*14350*/  @!P0 SYNCS.PHASECHK.TRANS64 P0, [R2+URZ+0x60], R5 ;  /* 0x00006005020085a7 */ /* 0x000ee4000800007f */
[----:B---3--:R-:W-:Y:S05]  /*14360*/  @!P0 BRA `(.L_x_3938) ;  /* 0xfffffffc00f08947 */ /* 0x008fea000383ffff */
[----:B------:R-:W-:Y:S05]  /*14370*/  BRA `(.L_x_4013) ;  /* 0xffffffd400507947 */ /* 0x000fea000383ffff */
.L_x_3950:
[----:B0-----:R0:W2:Y:S02]  /*14380*/  SYNCS.PHASECHK.TRANS64.TRYWAIT P0, [R2+URZ+0x36860], R0 ;  /* 0x03686000020075a7 */ /* 0x0010a4000800017f */
[----:B--2---:R-:W-:Y:S05]  /*14390*/  @!P0 NANOSLEEP.SYNCS 0x989680 ;  /* 0x009896800000895d */ /* 0x004fea0003900000 */
[----:B------:R-:W2:Y:S02]  /*143a0*/  @!P0 SYNCS.PHASECHK.TRANS64 P0, [R2+URZ+0x36860], R0 ;  /* 0x03686000020085a7 */ /* 0x000ea4000800007f */
[----:B--2---:R-:W-:Y:S05]  /*143b0*/  @!P0 BRA `(.L_x_3950) ;  /* 0xfffffffc00f08947 */ /* 0x004fea000383ffff */
[----:B------:R-:W-:Y:S05]  /*143c0*/  BRA `(.L_x_4014) ;  /* 0xffffffd800e87947 */ /* 0x000fea000383ffff */
.L_x_3958:
[----:B------:R-:W-:Y:S01]  /*143d0*/  BSSY B0, `(.L_x_4015) ;  /* 0x0000008000007945 */ /* 0x000fe20003800000 */
[----:B------:R-:W-:Y:S02]  /*143e0*/  IMAD.MOV.U32 R13, RZ, RZ, R16 ;  /* 0x000000ffff0d7224 */ /* 0x000fe400078e0010 */
[----:B------:R-:W-:Y:S02]  /*143f0*/  IMAD.MOV.U32 R12, RZ, RZ, RZ ;  /* 0x000000ffff0c7224 */ /* 0x000fe400078e00ff */
[----:B------:R-:W-:Y:S02]  /*14400*/  IMAD.MOV.U32 R11, RZ, RZ, 0x1f ;  /* 0x0000001fff0b7424 */ /* 0x000fe400078e00ff */
[----:B------:R-:W-:-:S07]  /*14410*/  IMAD.MOV.U32 R15, RZ, RZ, -0x1 ;  /* 0xffffffffff0f7424 */ /* 0x000fce00078e00ff */
[----:B-----5:R-:W-:Y:S05]  /*14420*/  WARPSYNC.COLLECTIVE R15, `(.L_x_4016) ;  /* 0x000000000f087348 */ /* 0x020fea0003c00000 */
[----:B------:R0:W1:Y:S02]  /*14430*/  SHFL.IDX P6, R14, R13, R12, R11 ;  /* 0x0000000c0d0e7389 */ /* 0x00006400000c000b */
[----:B01---5:R-:W-:Y:S01]  /*14440*/  ENDCOLLECTIVE ;  /* 0x000000000000791b */ /* 0x023fe20003800000 */
.L_x_4016:
[----:B------:R-:W-:Y:S05]  /*14450*/  BSYNC B0 ;  /* 0x0000000000007941 */ /* 0x000fea0003800000 */
.L_x_4015:
        /* <DEDUP_REMOVED lines=9> */
.L_x_4017:
        /* <DEDUP_REMOVED lines=18> */
.L_x_4018:
        /* <DEDUP_REMOVED lines=8> */
.L_x_4019:
        /* <DEDUP_REMOVED lines=8> */
.L_x_4020:
        /* <DEDUP_REMOVED lines=8> */
.L_x_4021:
        /* <DEDUP_REMOVED lines=8> */
.L_x_4022:
        /* <DEDUP_REMOVED lines=9> */
.L_x_4023:
[----:B------:R-:W-:Y:S01]  /*148a0*/  IMAD.MOV.U32 R6, RZ, RZ, R14 ;  /* 0x000000ffff067224 */ /* 0x000fe200078e000e */
[----:B------:R-:W-:Y:S06]  /*148b0*/  BRA `(.L_x_4024) ;  /* 0xffffffdc00ac7947 */ /* 0x000fec000383ffff */
.L_x_3963:
        /* <DEDUP_REMOVED lines=8> */
.L_x_4026:
[----:B------:R-:W-:Y:S05]  /*14940*/  BSYNC B0 ;  /* 0x0000000000007941 */ /* 0x000fea0003800000 */
.L_x_4025:
        /* <DEDUP_REMOVED lines=9> */
.L_x_4027:
        /* <DEDUP_REMOVED lines=8> */
.L_x_4028:
        /* <DEDUP_REMOVED lines=8> */
.L_x_4029:
        /* <DEDUP_REMOVED lines=8> */
.L_x_4030:
        /* <DEDUP_REMOVED lines=9> */
.L_x_4031:
[----:B------:R-:W-:Y:S01]  /*14bf0*/  IMAD.MOV.U32 R6, RZ, RZ, R14 ;  /* 0x000000ffff067224 */ /* 0x000fe200078e000e */
[----:B------:R-:W-:Y:S06]  /*14c00*/  BRA `(.L_x_4032) ;  /* 0xffffffdc00747947 */ /* 0x000fec000383ffff */
.L_x_3965:
[----:B------:R-:W-:Y:S01]  /*14c10*/  BSSY B0, `(.L_x_4033) ;  /* 0x0000006000007945 */ /* 0x000fe20003800000 */
[----:B------:R-:W-:Y:S01]  /*14c20*/  PLOP3.LUT P6, PT, P6, PT, PT, 0x8, 0x0 ;  /* 0x000000000000781c */ /* 0x000fe200037ce170 */
[----:B------:R-:W-:-:S12]  /*14c30*/  IMAD.MOV.U32 R15, RZ, RZ, -0x1 ;  /* 0xffffffffff0f7424 */ /* 0x000fd800078e00ff */
[----:B0----5:R-:W-:Y:S05]  /*14c40*/  WARPSYNC.COLLECTIVE R15, `(.L_x_4034) ;  /* 0x000000000f087348 */ /* 0x021fea0003c00000 */
[----:B------:R-:W-:Y:S01]  /*14c50*/  VOTE.ANY R14, PT, P6 ;  /* 0x00000000000e7806 */ /* 0x000fe200030e0100 */
[----:B0----5:R-:W-:Y:S06]  /*14c60*/  ENDCOLLECTIVE ;  /* 0x000000000000791b */ /* 0x021fec0003800000 */
.L_x_4034:
[----:B------:R-:W-:Y:S05]  /*14c70*/  BSYNC B0 ;  /* 0x0000000000007941 */ /* 0x000fea0003800000 */
.L_x_4033:
        /* <DEDUP_REMOVED lines=9> */
.L_x_4035:
[----:B------:R-:W-:Y:S01]  /*14d10*/  IMAD.MOV.U32 R17, RZ, RZ, R14 ;  /* 0x000000ffff117224 */ /* 0x000fe200078e000e */
[----:B------:R-:W-:Y:S06]  /*14d20*/  BRA `(.L_x_4036) ;  /* 0xffffffdc00647947 */ /* 0x000fec000383ffff */
.L_x_3967:
[----:B------:R-:W-:Y:S01]  /*14d30*/  BSSY B0, `(.L_x_4037) ;  /* 0x0000007000007945 */ /* 0x000fe20003800000 */
[----:B------:R-:W-:Y:S02]  /*14d40*/  IMAD.MOV.U32 R13, RZ, RZ, R3 ;  /* 0x000000ffff0d7224 */ /* 0x000fe400078e0003 */
[----:B------:R-:W-:Y:S02]  /*14d50*/  IMAD.MOV.U32 R11, RZ, RZ, 0x1f ;  /* 0x0000001fff0b7424 */ /* 0x000fe400078e00ff */
[----:B------:R-:W-:-:S07]  /*14d60*/  IMAD.MOV.U32 R15, RZ, RZ, -0x1 ;  /* 0xffffffffff0f7424 */ /* 0x000fce00078e00ff */
[----:B0-2--5:R-:W-:Y:S05]  /*14d70*/  WARPSYNC.COLLECTIVE R15, `(.L_x_4038) ;  /* 0x000000000f087348 */ /* 0x025fea0003c00000 */
[----:B------:R1:W3:Y:S02]  /*14d80*/  SHFL.IDX P6, R14, R13, R12, R11 ;  /* 0x0000000c0d0e7389 */ /* 0x0002e400000c000b */
[----:B0123-5:R-:W-:Y:S01]  /*14d90*/  ENDCOLLECTIVE ;  /* 0x000000000000791b */ /* 0x02ffe20003800000 */
.L_x_4038:
[----:B------:R-:W-:Y:S05]  /*14da0*/  BSYNC B0 ;  /* 0x0000000000007941 */ /* 0x000fea0003800000 */
.L_x_4037:
[----:B------:R-:W-:Y:S01]  /*14db0*/  IMAD.MOV.U32 R2, RZ, RZ, R14 ;  /* 0x000000ffff027224 */ /* 0x000fe200078e000e */
[----:B------:R-:W-:Y:S06]  /*14dc0*/  BRA `(.L_x_3966) ;  /* 0xffffffdc00587947 */ /* 0x000fec000383ffff */
.L_x_3971:
[----:B0-----:R0:W2:Y:S02]  /*14dd0*/  SYNCS.PHASECHK.TRANS64.TRYWAIT P0, [R0+URZ+0x36820], R3 ;  /* 0x03682003000075a7 */ /* 0x0010a4000800017f */
[----:B--2---:R-:W-:Y:S05]  /*14de0*/  @!P0 NANOSLEEP.SYNCS 0x989680 ;  /* 0x009896800000895d */ /* 0x004fea0003900000 */
[----:B------:R-:W2:Y:S02]  /*14df0*/  @!P0 SYNCS.PHASECHK.TRANS64 P0, [R0+URZ+0x36820], R3 ;  /* 0x03682003000085a7 */ /* 0x000ea4000800007f */
[----:B--2---:R-:W-:Y:S05]  /*14e00*/  @!P0 BRA `(.L_x_3971) ;  /* 0xfffffffc00f08947 */ /* 0x004fea000383ffff */
[----:B------:R-:W-:Y:S05]  /*14e10*/  BRA `(.L_x_4039) ;  /* 0xffffffe0004c7947 */ /* 0x000fea000383ffff */
.L_x_3972:
[----:B------:R-:W2:Y:S01]  /*14e20*/  S2R R2, SR_TID.X ;  /* 0x0000000000027919 */ /* 0x000ea20000002100 */
[----:B------:R-:W-:Y:S01]  /*14e30*/  BSSY B0, `(.L_x_4040) ;  /* 0x000000a000007945 */ /* 0x000fe20003800000 */
[----:B------:R-:W-:Y:S02]  /*14e40*/  IMAD.MOV.U32 R12, RZ, RZ, RZ ;  /* 0x000000ffff0c7224 */ /* 0x000fe400078e00ff */
[----:B------:R-:W-:Y:S02]  /*14e50*/  IMAD.MOV.U32 R11, RZ, RZ, 0x1f ;  /* 0x0000001fff0b7424 */ /* 0x000fe400078e00ff */
[----:B------:R-:W-:Y:S01]  /*14e60*/  IMAD.MOV.U32 R15, RZ, RZ, -0x1 ;  /* 0xffffffffff0f7424 */ /* 0x000fe200078e00ff */
[----:B--2---:R-:W-:-:S04]  /*14e70*/  SHF.R.U32.HI R2, RZ, 0x5, R2 ;  /* 0x00000005ff027819 */ /* 0x004fc80000011602 */
[----:B------:R-:W-:-:S05]  /*14e80*/  LOP3.LUT R2, R2, 0x3, RZ, 0xc0, !PT ;  /* 0x0000000302027812 */ /* 0x000fca00078ec0ff */
[----:B------:R-:W-:-:S07]  /*14e90*/  IMAD.MOV.U32 R13, RZ, RZ, R2 ;  /* 0x000000ffff0d7224 */ /* 0x000fce00078e0002 */
[----:B01--45:R-:W-:Y:S05]  /*14ea0*/  WARPSYNC.COLLECTIVE R15, `(.L_x_4041) ;  /* 0x000000000f087348 */ /* 0x033fea0003c00000 */
[----:B------:R2:W3:Y:S02]  /*14eb0*/  SHFL.IDX P6, R14, R13, R12, R11 ;  /* 0x0000000c0d0e7389 */ /* 0x0004e400000c000b */
[----:B012345:R-:W-:Y:S01]  /*14ec0*/  ENDCOLLECTIVE ;  /* 0x000000000000791b */ /* 0x03ffe20003800000 */
.L_x_4041:
[----:B------:R-:W-:Y:S05]  /*14ed0*/  BSYNC B0 ;  /* 0x0000000000007941 */ /* 0x000fea0003800000 */
.L_x_4040:
[----:B------:R-:W-:Y:S05]  /*14ee0*/  BRA `(.L_x_4042) ;  /* 0xffffffe000347947 */ /* 0x000fea000383ffff */
.L_x_3975:
[----:B------:R-:W-:Y:S01]  /*14ef0*/  BSSY B1, `(.L_x_4043) ;  /* 0x0000006000017945 */ /* 0x000fe20003800000 */
[----:B------:R-:W-:-:S07]  /*14f00*/  IMAD.MOV.U32 R15, RZ, RZ, -0x1 ;  /* 0xffffffffff0f7424 */ /* 0x000fce00078e00ff */
[----:B012-45:R-:W-:Y:S05]  /*14f10*/  WARPSYNC.COLLECTIVE R15, `(.L_x_4044) ;  /* 0x000000000f0c7348 */ /* 0x037fea0003c00000 */
[----:B------:R-:W-:Y:S02]  /*14f20*/  ELECT P6, UR62, PT ;  /* 0x00000000003e782f */ /* 0x000fe400038c0000 */
[----:B------:R-:W-:Y:S01]  /*14f30*/  MOV R14, UR62 ;  /* 0x0000003e000e7c02 */ /* 0x000fe20008000f00 */
[----:B012-45:R-:W-:Y:S10]  /*14f40*/  ENDCOLLECTIVE ;  /* 0x000000000000791b */ /* 0x037ff40003800000 */
.L_x_4044:
[----:B------:R-:W-:Y:S05]  /*14f50*/  BSYNC B1 ;  /* 0x0000000000017941 */ /* 0x000fea0003800000 */
.L_x_4043:
[----:B------:R-:W-:Y:S05]  /*14f60*/  BRA `(.L_x_4045) ;  /* 0xffffffe0002c7947 */ /* 0x000fea000383ffff */
.L_x_3977:
[----:B0-----:R0:W1:Y:S02]  /*14f70*/  SYNCS.PHASECHK.TRANS64.TRYWAIT P0, [R6+URZ], R5 ;  /* 0x00000005060075a7 */ /* 0x001064000800017f */
[----:B-1----:R-:W-:Y:S05]  /*14f80*/  @!P0 NANOSLEEP.SYNCS 0x989680 ;  /* 0x009896800000895d */ /* 0x002fea0003900000 */
[----:B------:R-:W1:Y:S02]  /*14f90*/  @!P0 SYNCS.PHASECHK.TRANS64 P0, [R6+URZ], R5 ;  /* 0x00000005060085a7 */ /* 0x000e64000800007f */
[----:B-1----:R-:W-:Y:S05]  /*14fa0*/  @!P0 BRA `(.L_x_3977) ;  /* 0xfffffffc00f08947 */ /* 0x002fea000383ffff */
[----:B------:R-:W-:Y:S05]  /*14fb0*/  BRA `(.L_x_4046) ;  /* 0xffffffe000687947 */ /* 0x000fea000383ffff */
.L_x_3978:
[----:B-1----:R1:W2:Y:S02]  /*14fc0*/  SYNCS.PHASECHK.TRANS64.TRYWAIT P0, [R7+URZ], R2 ;  /* 0x00000002070075a7 */ /* 0x0022a4000800017f */
[----:B--2---:R-:W-:Y:S05]  /*14fd0*/  @!P0 NANOSLEEP.SYNCS 0x989680 ;  /* 0x009896800000895d */ /* 0x004fea0003900000 */
[----:B------:R-:W2:Y:S02]  /*14fe0*/  @!P0 SYNCS.PHASECHK.TRANS64 P0, [R7+URZ], R2 ;  /* 0x00000002070085a7 */ /* 0x000ea4000800007f */
[----:B--2---:R-:W-:Y:S05]  /*14ff0*/  @!P0 BRA `(.L_x_3978) ;  /* 0xfffffffc00f08947 */ /* 0x004fea000383ffff */
[----:B------:R-:W-:Y:S05]  /*15000*/  BRA `(.L_x_4047) ;  /* 0xffffffe0005c7947 */ /* 0x000fea000383ffff */
.L_x_3980:
[----:B--2---:R2:W3:Y:S02]  /*15010*/  SYNCS.PHASECHK.TRANS64.TRYWAIT P0, [R4+URZ], R5 ;  /* 0x00000005040075a7 */ /* 0x0044e4000800017f */
[----:B---3--:R-:W-:Y:S05]  /*15020*/  @!P0 NANOSLEEP.SYNCS 0x989680 ;  /* 0x009896800000895d */ /* 0x008fea0003900000 */
[----:B------:R-:W3:Y:S02]  /*15030*/  @!P0 SYNCS.PHASECHK.TRANS64 P0, [R4+URZ], R5 ;  /* 0x00000005040085a7 */ /* 0x000ee4000800007f */
[----:B---3--:R-:W-:Y:S05]  /*15040*/  @!P0 BRA `(.L_x_3980) ;  /* 0xfffffffc00f08947 */ /* 0x008fea000383ffff */
[----:B------:R-:W-:Y:S05]  /*15050*/  BRA `(.L_x_4048) ;  /* 0xffffffe000647947 */ /* 0x000fea000383ffff */
.L_x_4049:
        /* <DEDUP_REMOVED lines=10> */
.L_x_15305:


//--------------------- .text._ZN7cutlass13device_kernelIN5flash11enable_sm90INS1_16FlashAttnFwdSm90INS1_25CollectiveMainloopFwdSm90ILi2EN4cute5tupleIJNS5_1CILi1EEES8_S8_EEENS6_IJNS7_ILi128EEENS7_ILi112EEENS7_ILi192EEEEEELi192ENS_6half_tEfNS_4arch4Sm90ELb0ELb0ELb0ELb1ELb0ELb1ELb0ELb1ELb1ELb1ELb0ELb0EEENS1_21CollectiveEpilogueFwdINS6_IJSA_SC_SB_EEES9_SE_SG_Li256ELb1ELb1ELb0ELb0EEENS1_36VarlenDynamicPersistentTileSchedulerILi128ELi112ELi256ELi128ELb0ELb1ELb1ELb0ELb1ELb1EEEEEEEEEvNT_6ParamsE --------------------------
	.section	.text._ZN7cutlass13device_kernelIN5flash11enable_sm90INS1_16FlashAttnFwdSm90INS1_25CollectiveMainloopFwdSm90ILi2EN4cute5tupleIJNS5_1CILi1EEES8_S8_EEENS6_IJNS7_ILi128EEENS7_ILi112EEENS7_ILi192EEEEEELi192ENS_6half_tEfNS_4arch4Sm90ELb0ELb0ELb0ELb1ELb0ELb1ELb0ELb1ELb1ELb1ELb0ELb0EEENS1_21CollectiveEpilogueFwdINS6_IJSA_SC_SB_EEES9_SE_SG_Li256ELb1ELb1ELb0ELb0EEENS1_36VarlenDynamicPersistentTileSchedulerILi128ELi112ELi256ELi128ELb0ELb1ELb1ELb0ELb1ELb1EEEEEEEEEvNT_6ParamsE,"ax",@progbits
	.align	128
.text._ZN7cutlass13device_kernelIN5flash11enable_sm90INS1_16FlashAttnFwdSm90INS1_25CollectiveMainloopFwdSm90ILi2EN4cute5tupleIJNS5_1CILi1EEES8_S8_EEENS6_IJNS7_ILi128EEENS7_ILi112EEENS7_ILi192EEEEEELi192ENS_6half_tEfNS_4arch4Sm90ELb0ELb0ELb0ELb1ELb0ELb1ELb0ELb1ELb1ELb1ELb0ELb0EEENS1_21CollectiveEpilogueFwdINS6_IJSA_SC_SB_EEES9_SE_SG_Li256ELb1ELb1ELb0ELb0EEENS1_36VarlenDynamicPersistentTileSchedulerILi128ELi112ELi256ELi128ELb0ELb1ELb1ELb0ELb1ELb1EEEEEEEEEvNT_6ParamsE:
        .type           _ZN7cutlass13device_kernelIN5flash11enable_sm90INS1_16FlashAttnFwdSm90INS1_25CollectiveMainloopFwdSm90ILi2EN4cute5tupleIJNS5_1CILi1EEES8_S8_EEENS6_IJNS7_ILi128EEENS7_ILi112EEENS7_ILi192EEEEEELi192ENS_6half_tEfNS_4arch4Sm90ELb0ELb0ELb0ELb1ELb0ELb1ELb0ELb1ELb1ELb1ELb0ELb0EEENS1_21CollectiveEpilogueFwdINS6_IJSA_SC_SB_EEES9_SE_SG_Li256ELb1ELb1ELb0ELb0EEENS1_36VarlenDynamicPersistentTileSchedulerILi128ELi112ELi256ELi128ELb0ELb1ELb1ELb0ELb1ELb1EEEEEEEEEvNT_6ParamsE,@function
        .size           _ZN7cutlass13device_kernelIN5flash11enable_sm90INS1_16FlashAttnFwdSm90INS1_25CollectiveMainloopFwdSm90ILi2EN4cute5tupleIJNS5_1CILi1EEES8_S8_EEENS6_IJNS7_ILi128EEENS7_ILi112EEENS7_ILi192EEEEEELi192ENS_6half_tEfNS_4arch4Sm90ELb0ELb0ELb0ELb1ELb0ELb1ELb0ELb1ELb1ELb1ELb0ELb0EEENS1_21CollectiveEpilogueFwdINS6_IJSA_SC_SB_EEES9_SE_SG_Li256ELb1ELb1ELb0ELb0EEENS1_36VarlenDynamicPersistentTileSchedulerILi128ELi112ELi256ELi128ELb0ELb1ELb1ELb0ELb1ELb1EEEEEEEEEvNT_6ParamsE,(.L_x_15306 - _ZN7cutlass13device_kernelIN5flash11enable_sm90INS1_16FlashAttnFwdSm90INS1_25CollectiveMainloopFwdSm90ILi2EN4cute5tupleIJNS5_1CILi1EEES8_S8_EEENS6_IJNS7_ILi128EEENS7_ILi112EEENS7_ILi192EEEEEELi192ENS_6half_tEfNS_4arch4Sm90ELb0ELb0ELb0ELb1ELb0ELb1ELb0ELb1ELb1ELb1ELb0ELb0EEENS1_21CollectiveEpilogueFwdINS6_IJSA_SC_SB_EEES9_SE_SG_Li256ELb1ELb1ELb0ELb0EEENS1_36VarlenDynamicPersistentTileSchedulerILi128ELi112ELi256ELi128ELb0ELb1ELb1ELb0ELb1ELb1EEEEEEEEEvNT_6ParamsE)
        .other          _ZN7cutlass13device_kernelIN5flash11enable_sm90INS1_16FlashAttnFwdSm90INS1_25CollectiveMainloopFwdSm90ILi2EN4cute5tupleIJNS5_1CILi1EEES8_S8_EEENS6_IJNS7_ILi128EEENS7_ILi112EEENS7_ILi192EEEEEELi192ENS_6half_tEfNS_4arch4Sm90ELb0ELb0ELb0ELb1ELb0ELb1ELb0ELb1ELb1ELb1ELb0ELb0EEENS1_21CollectiveEpilogueFwdINS6_IJSA_SC_SB_EEES9_SE_SG_Li256ELb1ELb1ELb0ELb0EEENS1_36VarlenDynamicPersistentTileSchedulerILi128ELi112ELi256ELi128ELb0ELb1ELb1ELb0ELb1ELb1EEEEEEEEEvNT_6ParamsE,@"STO_CUDA_ENTRY STV_DEFAULT"
_ZN7cutlass13device_kernelIN5flash11enable_sm90INS1_16FlashAttnFwdSm90INS1_25CollectiveMainloopFwdSm90ILi2EN4cute5tupleIJNS5_1CILi1EEES8_S8_EEENS6_IJNS7_ILi128EEENS7_ILi112EEENS7_ILi192EEEEEELi192ENS_6half_tEfNS_4arch4Sm90ELb0ELb0ELb0ELb1ELb0ELb1ELb0ELb1ELb1ELb1ELb0ELb0EEENS1_21CollectiveEpilogueFwdINS6_IJSA_SC_SB_EEES9_SE_SG_Li256ELb1ELb1ELb0ELb0EEENS1_36VarlenDynamicPersistentTileSchedulerILi128ELi112ELi256ELi128ELb0ELb1ELb1ELb0ELb1ELb1EEEEEEEEEvNT_6ParamsE:
[----:B------:R-:W0:Y:S02]  /*0000*/  LDC R1, c[0x0][0x28] ;  /* 0x00000a00ff017b82 */ /* 0x000e240000000800 */
[----:B0-----:R-:W-:Y:S01]  /*0010*/  VIADD R1, R1, 0xffffff60 ;  /* 0xffffff6001017836 */ /* 0x001fe20000000000 */
[----:B------:R-:W0:Y:S01]  /*0020*/  S2R R0, SR_TID.X ;  /* 0x0000000000007919 */ /* 0x000e220000002100 */
[----:B------:R-:W-:Y:S01]  /*0030*/  ELECT P0, URZ, PT ;  /* 0x00000000003f782f */ /* 0x000fe20003800000 */
[----:B------:R-:W-:Y:S01]  /*0040*/  BSSY B0, `(.L_x_4050) ;  /* 0x0000014000007945 */ /* 0x000fe20003800000 */
[--C-:B0-----:R-:W-:Y:S02]  /*0050*/  SHF.R.U32.HI R2, RZ, 0x5, R0.reuse ;  /* 0x00000005ff027819 */ /* 0x101fe40000011600 */
[----:B------:R-:W-:-:S03]  /*0060*/  SHF.R.U32.HI R4, RZ, 0x7, R0 ;  /* 0x00000007ff047819 */ /* 0x000fc60000011600 */
        /* <DEDUP_REMOVED lines=17> */
.L_x_4051:
[----:B------:R-:W-:Y:S05]  /*0180*/  BSYNC B0 ;  /* 0x0000000000007941 */ /* 0x000fea0003800000 */
.L_x_4050:
        /* <DEDUP_REMOVED lines=41> */
.L_x_4052:
        /* <DEDUP_REMOVED lines=22> */
.L_x_4053:
        /* <DEDUP_REMOVED lines=18> */
.L_x_4054:
        /* <DEDUP_REMOVED lines=22> */
.L_x_4055:
        /* <DEDUP_REMOVED lines=22> */
.L_x_4056:
[----:B0-----:R-:W-:Y:S01]  /*0960*/  UMOV UR4, 0x1 ;  /* 0x0000000100047882 */ /* 0x001fe20000000000 */
[----:B------:R-:W-:Y:S01]  /*0970*/  PLOP3.LUT P0, PT, PT, PT, UP0, 0x80, 0x0 ;  /* 0x000000000000781c */ /* 0x000fe20003f0f008 */
[----:B------:R-:W-:Y:S01]  /*0980*/  USEL UR4, UR4, 0x2, !UP0 ;  /* 0x0000000204047887 */ /* 0x000fe2000c000000 */
[----:B------:R-:W-:Y:S01]  /*0990*/  NOP ;  /* 0x0000000000007918 */ /* 0x000fe20000000000 */
[----:B------:R-:W-:Y:S01]  /*09a0*/  ULDC.64 UR60, c[0x0][0x208] ;  /* 0x00008200003c7ab9 */ /* 0x000fe20000000a00 */
[----:B------:R-:W-:Y:S03]  /*09b0*/  BSSY B9, `(.L_x_4057) ;  /* 0x0002575000097945 */ /* 0x000fe60003800000 */
[----:B------:R-:W-:-:S05]  /*09c0*/  IMAD.U32 R3, RZ, RZ, UR4 ;  /* 0x00000004ff037e24 */ /* 0x000fca000f8e00ff */
[----:B------:R0:W-:Y:S01]  /*09d0*/  STL [R1+0x9c], R3 ;  /* 0x00009c0301007387 */ /* 0x0001e20000100800 */
[----:B-12-4-:R-:W-:Y:S06]  /*09e0*/  BAR.SYNC.DEFER_BLOCKING 0x0 ;  /* 0x0000000000007b1d */ /* 0x016fec0000010000 */
[----:B------:R-:W-:Y:S05]  /*09f0*/  @!P0 BRA `(.L_x_4058) ;  /* 0x000001d800488947 */ /* 0x000fea0003800000 */
.L_x_4059:
        /* <DEDUP_REMOVED lines=16> */
[----:B------:R-:W-:Y:S01]  /*0b00*/  IADD3 R18, R0, -0x80, RZ ;  /* 0xffffff8000127810 */ /* 0x000fe20007ffe0ff */
[----:B------:R-:W-:Y:S01]  /*0b10*/  IMAD.MOV.U32 R14, RZ, RZ, -0x2 ;  /* 0xfffffffeff0e7424 */ /* 0x000fe200078e00ff */
[----:B------:R-:W-:Y:S01]  /*0b20*/  R2UR UR4, R16 ;  /* 0x00000000100472ca */ /* 0x000fe200000e0000 */
[----:B------:R-:W-:Y:S01]  /*0b30*/  IMAD.MOV.U32 R228, RZ, RZ, RZ ;  /* 0x000000ffffe47224 */ /* 0x000fe200078e00ff */
[----:B------:R-:W-:Y:S01]  /*0b40*/  SHF.R.S32.HI R0, RZ, 0x1f, R18 ;  /* 0x0000001fff007819 */ /* 0x000fe20000011412 */
[----:B------:R-:W-:Y:S01]  /*0b50*/  IMAD.MOV.U32 R205, RZ, RZ, RZ ;  /* 0x000000ffffcd7224 */ /* 0x000fe200078e00ff */
[----:B------:R-:W-:Y:S01]  /*0b60*/  MOV R17, RZ ;  /* 0x000000ff00117202 */ /* 0x000fe20000000f00 */
[----:B------:R-:W-:Y:S01]  /*0b70*/  IMAD.MOV.U32 R217, RZ, RZ, RZ ;  /* 0x000000ffffd97224 */ /* 0x000fe200078e00ff */
[CC--:B0-----:R-:W-:Y:S01]  /*0b80*/  LEA.HI R3, R0.reuse, R18.reuse, RZ, 0x4 ;  /* 0x0000001200037211 */ /* 0x0c1fe200078f20ff */
[----:B------:R-:W-:Y:S01]  /*0b90*/  IMAD.MOV.U32 R215, RZ, RZ, RZ ;  /* 0x000000ffffd77224 */ /* 0x000fe200078e00ff */
[----:B------:R-:W-:-:S02]  /*0ba0*/  LEA.HI R8, R0, R18, RZ, 0x2 ;  /* 0x0000001200087211 */ /* 0x000fc400078f10ff */
[----:B------:R-:W-:Y:S02]  /*0bb0*/  SHF.R.S32.HI R4, RZ, 0x4, R3 ;  /* 0x00000004ff047819 */ /* 0x000fe40000011403 */
[----:B------:R-:W-:Y:S01]  /*0bc0*/  LOP3.LUT R233, R8, 0xfffffffc, RZ, 0xc0, !PT ;  /* 0xfffffffc08e97812 */ /* 0x000fe200078ec0ff */
[----:B------:R-:W-:Y:S01]  /*0bd0*/  UIADD3 UR4, UR4, 0x15400, URZ ;  /* 0x0001540004047890 */ /* 0x000fe2000fffe03f */
[C---:B------:R-:W-:Y:S02]  /*0be0*/  LEA.HI R5, R3.reuse, R4, RZ, 0x1 ;  /* 0x0000000403057211 */ /* 0x040fe400078f08ff */
[----:B------:R-:W-:Y:S01]  /*0bf0*/  LOP3.LUT R3, R3, 0x3fffff0, RZ, 0xc0, !PT ;  /* 0x03fffff003037812 */ /* 0x000fe200078ec0ff */
[C---:B------:R-:W-:Y:S01]  /*0c00*/  IMAD.IADD R233, R18.reuse, 0x1, -R233 ;  /* 0x0000000112e97824 */ /* 0x040fe200078e0ae9 */
[----:B------:R-:W-:Y:S02]  /*0c10*/  LOP3.LUT R5, R5, 0x1ffffffe, RZ, 0xc0, !PT ;  /* 0x1ffffffe05057812 */ /* 0x000fe400078ec0ff */
[----:B------:R-:W-:Y:S01]  /*0c20*/  IADD3 R3, R18, -R3, RZ ;  /* 0x8000000312037210 */ /* 0x000fe20007ffe0ff */
[----:B------:R-:W-:Y:S01]  /*0c30*/  IMAD.SHL.U32 R22, R233, 0x4, RZ ;  /* 0x00000004e9167824 */ /* 0x000fe200078e00ff */
[----:B------:R-:W-:Y:S01]  /*0c40*/  SHF.R.S32.HI R204, RZ, 0x2, R8 ;  /* 0x00000002ffcc7819 */ /* 0x000fe20000011408 */
[----:B------:R-:W-:Y:S01]  /*0c50*/  IMAD.IADD R5, R4, 0x1, -R5 ;  /* 0x0000000104057824 */ /* 0x000fe200078e0a05 */
[----:B------:R-:W-:Y:S01]  /*0c60*/  LEA.HI R4, R0, R18, RZ, 0x5 ;  /* 0x0000001200047211 */ /* 0x000fe200078f28ff */
[C---:B------:R-:W-:Y:S01]  /*0c70*/  VIADD R209, R22.reuse, 0x40 ;  /* 0x0000004016d17836 */ /* 0x040fe20000000000 */
[----:B------:R-:W-:Y:S01]  /*0c80*/  IADD3 R207, R22, 0x20, RZ ;  /* 0x0000002016cf7810 */ /* 0x000fe20007ffe0ff */
[----:B------:R-:W-:Y:S01]  /*0c90*/  VIADD R229, R204, 0x40 ;  /* 0x00000040cce57836 */ /* 0x000fe20000000000 */
[----:B------:R-:W-:Y:S01]  /*0ca0*/  SHF.R.S32.HI R4, RZ, 0x5, R4 ;  /* 0x00000005ff047819 */ /* 0x000fe20000011404 */
[C---:B------:R-:W-:Y:S01]  /*0cb0*/  VIADD R210, R22.reuse, 0x30 ;  /* 0x0000003016d27836 */ /* 0x040fe20000000000 */
[C---:B------:R-:W-:Y:S01]  /*0cc0*/  IADD3 R208, R22.reuse, 0x10, RZ ;  /* 0x0000001016d07810 */ /* 0x040fe20007ffe0ff */
[----:B------:R-:W-:-:S02]  /*0cd0*/  IMAD.IADD R10, R22, 0x1, R207 ;  /* 0x00000001160a7824 */ /* 0x000fc400078e02cf */
[C---:B------:R-:W-:Y:S01]  /*0ce0*/  IMAD R12, R4.reuse, 0x10, R3 ;  /* 0x00000010040c7824 */ /* 0x040fe200078e0203 */
[----:B------:R-:W-:Y:S01]  /*0cf0*/  SHF.R.S32.HI R237, RZ, 0x1f, R208 ;  /* 0x0000001fffed7819 */ /* 0x000fe200000114d0 */
[----:B------:R-:W-:Y:S02]  /*0d00*/  IMAD.SHL.U32 R206, R229, 0x40, RZ ;  /* 0x00000040e5ce7824 */ /* 0x000fe400078e00ff */
[----:B------:R-:W-:Y:S01]  /*0d10*/  IMAD.SHL.U32 R214, R4, 0x200, RZ ;  /* 0x0000020004d67824 */ /* 0x000fe200078e00ff */
[----:B------:R-:W-:Y:S01]  /*0d20*/  LEA R13, R12, R5, 0x3 ;  /* 0x000000050c0d7211 */ /* 0x000fe200078e18ff */
[----:B------:R-:W-:Y:S01]  /*0d30*/  IMAD.IADD R5, R22, 0x1, R209 ;  /* 0x0000000116057824 */ /* 0x000fe200078e02d1 */
[----:B------:R-:W-:Y:S01]  /*0d40*/  LOP3.LUT R206, R206, 0x1c0, RZ, 0xc0, !PT ;  /* 0x000001c0cece7812 */ /* 0x000fe200078ec0ff */
[C---:B------:R-:W-:Y:S01]  /*0d50*/  IMAD.SHL.U32 R20, R208.reuse, 0x2, RZ ;  /* 0x00000002d0147824 */ /* 0x040fe200078e00ff */
[----:B------:R-:W-:Y:S01]  /*0d60*/  SHF.L.U64.HI R237, R208, 0x1, R237 ;  /* 0x00000001d0ed7819 */ /* 0x000fe200000102ed */
[----:B------:R-:W-:Y:S01]  /*0d70*/  VIADD R211, R22, 0x50 ;  /* 0x0000005016d37836 */ /* 0x000fe20000000000 */
[----:B------:R-:W-:Y:S01]  /*0d80*/  SHF.R.S32.HI R12, RZ, 0x1f, R5 ;  /* 0x0000001fff0c7819 */ /* 0x000fe20000011405 */
[----:B------:R-:W-:-:S03]  /*0d90*/  IMAD.SHL.U32 R13, R13, 0x8, RZ ;  /* 0x000000080d0d7824 */ /* 0x000fc600078e00ff */
[CC--:B------:R-:W-:Y:S02]  /*0da0*/  LEA.HI R235, R12.reuse, R5.reuse, RZ, 0x3 ;  /* 0x000000050ceb7211 */ /* 0x0c0fe400078f18ff */
[----:B------:R-:W-:Y:S02]  /*0db0*/  LEA.HI R12, R12, R5, RZ, 0x6 ;  /* 0x000000050c0c7211 */ /* 0x000fe400078f30ff */
[----:B------:R-:W-:Y:S02]  /*0dc0*/  SHF.R.S32.HI R5, RZ, 0x1f, R8 ;  /* 0x0000001fff057819 */ /* 0x000fe40000011408 */
[----:B------:R-:W-:Y:S01]  /*0dd0*/  SHF.R.S32.HI R8, RZ, 0x1f, R209 ;  /* 0x0000001fff087819 */ /* 0x000fe200000114d1 */
[----:B------:R-:W-:Y:S01]  /*0de0*/  IMAD.SHL.U32 R12, R12, 0x80, RZ ;  /* 0x000000800c0c7824 */ /* 0x000fe200078e00ff */
[----:B------:R-:W-:Y:S02]  /*0df0*/  LEA.HI R5, R5, R204, RZ, 0x3 ;  /* 0x000000cc05057211 */ /* 0x000fe400078f18ff */
[----:B------:R-:W-:-:S02]  /*0e00*/  SHF.L.U64.HI R8, R209, 0x1, R8 ;  /* 0x00000001d1087819 */ /* 0x000fc40000010208 */
[----:B------:R-:W-:-:S05]  /*0e10*/  LOP3.LUT R5, R5, 0xfffffff8, RZ, 0xc0, !PT ;  /* 0xfffffff805057812 */ /* 0x000fca00078ec0ff */
[----:B------:R-:W-:Y:S01]  /*0e20*/  IMAD.IADD R220, R204, 0x1, -R5 ;  /* 0x00000001ccdc7824 */ /* 0x000fe200078e0a05 */
[----:B------:R-:W-:-:S04]  /*0e30*/  LOP3.LUT R5, R12, 0xffffe000, RZ, 0xc0, !PT ;  /* 0xffffe0000c057812 */ /* 0x000fc800078ec0ff */
[----:B------:R-:W-:-:S04]  /*0e40*/  SHF.L.U32 R212, R220, 0x6, RZ ;  /* 0x00000006dcd47819 */ /* 0x000fc800000006ff */
[----:B------:R-:W-:-:S04]  /*0e50*/  LOP3.LUT R212, R212, 0x1c0, RZ, 0xc0, !PT ;  /* 0x000001c0d4d47812 */ /* 0x000fc800078ec0ff */
[----:B------:R-:W-:Y:S02]  /*0e60*/  SHF.R.U32.HI R213, RZ, 0x3, R212 ;  /* 0x00000003ffd57819 */ /* 0x000fe400000116d4 */
[----:B------:R-:W-:-:S04]  /*0e70*/  LOP3.LUT R4, R212, 0x38, R235, 0xf8, !PT ;  /* 0x00000038d4047812 */ /* 0x000fc800078ef8eb */
[----:B------:R-:W-:-:S04]  /*0e80*/  LOP3.LUT R4, R4, R213, RZ, 0x3c, !PT ;  /* 0x000000d504047212 */ /* 0x000fc800078e3cff */
[----:B------:R-:W-:-:S04]  /*0e90*/  IADD3 R4, R4, R5, R214 ;  /* 0x0000000504047210 */ /* 0x000fc80007ffe0d6 */
[----:B------:R-:W-:Y:S02]  /*0ea0*/  LEA R4, R4, UR4, 0x1 ;  /* 0x0000000404047c11 */ /* 0x000fe4000f8e08ff */
[----:B--2---:R-:W-:Y:S02]  /*0eb0*/  R2UR UR5, R2 ;  /* 0x00000000020572ca */ /* 0x004fe400000e0000 */
[CC--:B------:R-:W-:Y:S02]  /*0ec0*/  LEA.HI R2, R0.reuse, R18.reuse, RZ, 0x7 ;  /* 0x0000001200027211 */ /* 0x0c0fe400078f38ff */
[----:B------:R-:W-:Y:S02]  /*0ed0*/  LEA.HI R0, R0, R18, RZ, 0x3 ;  /* 0x0000001200007211 */ /* 0x000fe400078f18ff */
[----:B------:R-:W-:Y:S02]  /*0ee0*/  LOP3.LUT R236, R2, 0xffffff80, RZ, 0xc0, !PT ;  /* 0xffffff8002ec7812 */ /* 0x000fe400078ec0ff */
[----:B------:R-:W-:-:S02]  /*0ef0*/  SHF.R.S32.HI R15, RZ, 0x7, R2 ;  /* 0x00000007ff0f7819 */ /* 0x000fc40000011402 */
[----:B------:R-:W-:Y:S01]  /*0f00*/  LOP3.LUT R223, R0, 0xfffffff8, RZ, 0xc0, !PT ;  /* 0xfffffff800df7812 */ /* 0x000fe200078ec0ff */
[----:B------:R-:W-:Y:S01]  /*0f10*/  IMAD.IADD R236, R18, 0x1, -R236 ;  /* 0x0000000112ec7824 */ /* 0x000fe200078e0aec */
[----:B------:R-:W-:Y:S01]  /*0f20*/  LEA.HI R2, R2, R15, RZ, 0x1 ;  /* 0x0000000f02027211 */ /* 0x000fe200078f08ff */
[----:B------:R-:W-:Y:S01]  /*0f30*/  ULOP3.LUT UR5, UR5, 0x1, URZ, 0xfc, !UPT ;  /* 0x0000000105057892 */ /* 0x000fe2000f8efc3f */
[----:B------:R-:W-:Y:S01]  /*0f40*/  IADD3 R223, R18, -R223, RZ ;  /* 0x800000df12df7210 */ /* 0x000fe20007ffe0ff */
[----:B------:R-:W-:Y:S01]  /*0f50*/  IMAD.SHL.U32 R18, R233, 0x8, RZ ;  /* 0x00000008e9127824 */ /* 0x000fe200078e00ff */
[----:B------:R-:W-:Y:S02]  /*0f60*/  SHF.R.S32.HI R7, RZ, 0x1f, R236 ;  /* 0x0000001fff077819 */ /* 0x000fe400000114ec */
[----:B------:R-:W-:Y:S01]  /*0f70*/  LOP3.LUT R2, R2, 0x3fffffe, RZ, 0xc0, !PT ;  /* 0x03fffffe02027812 */ /* 0x000fe200078ec0ff */
[----:B------:R-:W-:Y:S01]  /*0f80*/  IMAD.SHL.U32 R219, R223, 0x8, RZ ;  /* 0x00000008dfdb7824 */ /* 0x000fe200078e00ff */
[----:B------:R-:W-:-:S02]  /*0f90*/  LEA.HI R6, R7, R236, RZ, 0x2 ;  /* 0x000000ec07067211 */ /* 0x000fc400078f10ff */
[----:B------:R-:W-:Y:S01]  /*0fa0*/  LEA.HI R7, R7, R236, RZ, 0x5 ;  /* 0x000000ec07077211 */ /* 0x000fe200078f28ff */
[----:B------:R-:W-:Y:S01]  /*0fb0*/  IMAD.IADD R2, R15, 0x1, -R2 ;  /* 0x000000010f027824 */ /* 0x000fe200078e0a02 */
[----:B------:R-:W-:Y:S01]  /*0fc0*/  LOP3.LUT R9, R6, 0x7ffffffc, RZ, 0xc0, !PT ;  /* 0x7ffffffc06097812 */ /* 0x000fe200078ec0ff */
[C---:B------:R-:W-:Y:S01]  /*0fd0*/  VIADD R221, R219.reuse, 0x40 ;  /* 0x00000040dbdd7836 */ /* 0x040fe20000000000 */
[----:B------:R-:W-:Y:S02]  /*0fe0*/  SHF.R.S32.HI R7, RZ, 0x5, R7 ;  /* 0x00000005ff077819 */ /* 0x000fe40000011407 */
[----:B------:R-:W-:Y:S01]  /*0ff0*/  SHF.R.U32.HI R15, RZ, 0x3, R206 ;  /* 0x00000003ff0f7819 */ /* 0x000fe200000116ce */
[----:B------:R-:W-:Y:S01]  /*1000*/  IMAD.IADD R9, R236, 0x1, -R9 ;  /* 0x00000001ec097824 */ /* 0x000fe200078e0a09 */
[----:B------:R-:W-:Y:S01]  /*1010*/  SHF.R.S32.HI R231, RZ, 0x3, R0 ;  /* 0x00000003ffe77819 */ /* 0x000fe20000011400 */
[----:B------:R-:W-:Y:S01]  /*1020*/  IMAD.U32 R0, RZ, RZ, UR4 ;  /* 0x00000004ff007e24 */ /* 0x000fe2000f8e00ff */
[----:B------:R-:W-:Y:S01]  /*1030*/  IADD3 R222, R219, 0x80, RZ ;  /* 0x00000080dbde7810 */ /* 0x000fe20007ffe0ff */
[----:B------:R-:W-:Y:S01]  /*1040*/  IMAD R3, R9, R14, 0x70 ;  /* 0x0000007009037424 */ /* 0x000fe200078e020e */
[----:B------:R-:W-:-:S02]  /*1050*/  SHF.R.S32.HI R9, RZ, 0x1f, R10 ;  /* 0x0000001fff097819 */ /* 0x000fc4000001140a */
[----:B------:R-:W-:Y:S01]  /*1060*/  SHF.R.S32.HI R12, RZ, 0x1f, R221 ;  /* 0x0000001fff0c7819 */ /* 0x000fe200000114dd */
[----:B------:R-:W-:Y:S01]  /*1070*/  IMAD.SHL.U32 R12, R207, 0x2, RZ ;  /* 0x00000002cf0c7824 */ /* 0x000fe200078e00ff */
[----:B------:R0:W-:Y:S01]  /*1080*/  STL [R1+0x90], R3 ;  /* 0x0000900301007387 */ /* 0x0001e20000100800 */
[CC--:B------:R-:W-:Y:S02]  /*1090*/  LEA.HI R11, R9.reuse, R10.reuse, RZ, 0x3 ;  /* 0x0000000a090b7211 */ /* 0x0c0fe400078f18ff */
[----:B------:R-:W-:Y:S02]  /*10a0*/  LEA.HI R9, R9, R10, RZ, 0x6 ;  /* 0x0000000a09097211 */ /* 0x000fe400078f30ff */
[----:B------:R-:W-:Y:S02]  /*10b0*/  SHF.R.S32.HI R21, RZ, 0x1f, R222 ;  /* 0x0000001fff157819 */ /* 0x000fe400000114de */
[----:B------:R-:W-:Y:S02]  /*10c0*/  SHF.L.U32 R9, R9, 0x7, RZ ;  /* 0x0000000709097819 */ /* 0x000fe400000006ff */
[----:B------:R-:W-:-:S02]  /*10d0*/  SHF.L.U32 R21, R210, 0x1, RZ ;  /* 0x00000001d2157819 */ /* 0x000fc400000006ff */
[--C-:B0-----:R-:W-:Y:S02]  /*10e0*/  SHF.R.S32.HI R3, RZ, 0x2, R6.reuse ;  /* 0x00000002ff037819 */ /* 0x101fe40000011406 */
[----:B------:R-:W-:Y:S02]  /*10f0*/  SHF.R.S32.HI R6, RZ, 0x1f, R6 ;  /* 0x0000001fff067819 */ /* 0x000fe40000011406 */
[----:B------:R-:W-:Y:S02]  /*1100*/  LOP3.LUT R9, R9, 0xffffe000, RZ, 0xc0, !PT ;  /* 0xffffe00009097812 */ /* 0x000fe400078ec0ff */
[----:B------:R-:W-:Y:S02]  /*1110*/  LEA.HI R6, R6, R3, RZ, 0x3 ;  /* 0x0000000306067211 */ /* 0x000fe400078f18ff */
[----:B------:R-:W-:Y:S02]  /*1120*/  SHF.R.S32.HI R10, RZ, 0x1f, R211 ;  /* 0x0000001fff0a7819 */ /* 0x000fe400000114d3 */
[----:B------:R-:W-:-:S02]  /*1130*/  LOP3.LUT R6, R6, 0xfffffff8, RZ, 0xc0, !PT ;  /* 0xfffffff806067812 */ /* 0x000fc400078ec0ff */
[----:B------:R-:W-:-:S03]  /*1140*/  SHF.R.S32.HI R234, RZ, 0x3, R11 ;  /* 0x00000003ffea7819 */ /* 0x000fc6000001140b */
[----:B------:R-:W-:Y:S01]  /*1150*/  IMAD.IADD R6, R3, 0x1, -R6 ;  /* 0x0000000103067824 */ /* 0x000fe200078e0a06 */
[----:B------:R-:W-:-:S04]  /*1160*/  LOP3.LUT R3, R206, 0x38, R11, 0xf8, !PT ;  /* 0x00000038ce037812 */ /* 0x000fc800078ef80b */
[----:B------:R-:W-:Y:S02]  /*1170*/  LEA R7, R7, R6, 0x4 ;  /* 0x0000000607077211 */ /* 0x000fe400078e20ff */
[----:B------:R-:W-:-:S03]  /*1180*/  SHF.R.S32.HI R6, RZ, 0x1f, R229 ;  /* 0x0000001fff067819 */ /* 0x000fc600000114e5 */
[----:B------:R-:W-:Y:S01]  /*1190*/  IMAD R14, R2, 0x40, R7 ;  /* 0x00000040020e7824 */ /* 0x000fe200078e0207 */
[----:B------:R-:W-:Y:S02]  /*11a0*/  LEA.HI R6, R6, R229, RZ, 0x3 ;  /* 0x000000e506067211 */ /* 0x000fe400078f18ff */
[----:B------:R-:W-:Y:S02]  /*11b0*/  LOP3.LUT R2, R212, 0x38, R11, 0xf8, !PT ;  /* 0x00000038d4027812 */ /* 0x000fe400078ef80b */
[----:B------:R-:W-:Y:S01]  /*11c0*/  STL [R1+0x8c], R14 ;  /* 0x00008c0e01007387 */ /* 0x000fe20000100800 */
[----:B------:R-:W-:Y:S01]  /*11d0*/  IMAD.SHL.U32 R6, R6, 0x40, RZ ;  /* 0x0000004006067824 */ /* 0x000fe200078e00ff */
[----:B------:R-:W-:Y:S02]  /*11e0*/  LOP3.LUT R2, R2, R213, RZ, 0x3c, !PT ;  /* 0x000000d502027212 */ /* 0x000fe400078e3cff */
[----:B------:R-:W-:Y:S02]  /*11f0*/  LOP3.LUT R7, R206, 0x38, R235, 0xf8, !PT ;  /* 0x00000038ce077812 */ /* 0x000fe400078ef8eb */
[----:B------:R-:W-:-:S02]  /*1200*/  LOP3.LUT R216, R6, 0xfffffe00, RZ, 0xc0, !PT ;  /* 0xfffffe0006d87812 */ /* 0x000fc400078ec0ff */
[----:B------:R-:W-:Y:S02]  /*1210*/  LOP3.LUT R6, R3, R15, RZ, 0x3c, !PT ;  /* 0x0000000f03067212 */ /* 0x000fe400078e3cff */
[-C--:B------:R-:W-:Y:S01]  /*1220*/  IADD3 R3, R2, R9.reuse, R214 ;  /* 0x0000000902037210 */ /* 0x080fe20007ffe0d6 */
[----:B------:R-:W-:Y:S01]  /*1230*/  IMAD.U32 R2, RZ, RZ, UR5 ;  /* 0x00000005ff027e24 */ /* 0x000fe2000f8e00ff */
[----:B------:R-:W-:Y:S02]  /*1240*/  IADD3 R6, R6, R9, R216 ;  /* 0x0000000906067210 */ /* 0x000fe40007ffe0d8 */
[----:B------:R-:W-:Y:S02]  /*1250*/  SHF.R.S32.HI R9, RZ, 0x1f, R210 ;  /* 0x0000001fff097819 */ /* 0x000fe400000114d2 */
[----:B------:R0:W-:Y:S01]  /*1260*/  STL [R1+0x1c], R2 ;  /* 0x00001c0201007387 */ /* 0x0001e20000100800 */
[----:B------:R-:W-:Y:S02]  /*1270*/  LOP3.LUT R7, R7, R15, RZ, 0x3c, !PT ;  /* 0x0000000f07077212 */ /* 0x000fe400078e3cff */
[----:B------:R-:W-:Y:S01]  /*1280*/  LEA R3, R3, UR4, 0x1 ;  /* 0x0000000403037c11 */ /* 0x000fe2000f8e08ff */
[----:B------:R1:W-:Y:S01]  /*1290*/  STL [R1+0x88], R0 ;  /* 0x0000880001007387 */ /* 0x0003e20000100800 */
[----:B------:R-:W-:-:S02]  /*12a0*/  IADD3 R7, R7, R5, R216 ;  /* 0x0000000507077210 */ /* 0x000fc40007ffe0d8 */
[----:B------:R-:W-:Y:S01]  /*12b0*/  LOP3.LUT R5, R206, 0x38, R18, 0xf8, !PT ;  /* 0x00000038ce057812 */ /* 0x000fe200078ef812 */
[----:B------:R2:W-:Y:S01]  /*12c0*/  STL [R1+0x50], R20 ;  /* 0x0000501401007387 */ /* 0x0005e20000100800 */
[----:B------:R-:W-:Y:S02]  /*12d0*/  SHF.R.S32.HI R235, RZ, 0x3, R235 ;  /* 0x00000003ffeb7819 */ /* 0x000fe400000114eb */
[----:B0-----:R-:W-:Y:S01]  /*12e0*/  LEA.HI R2, R233, R233, RZ, 0x1 ;  /* 0x000000e9e9027211 */ /* 0x001fe200078f08ff */
[----:B------:R0:W-:Y:S01]  /*12f0*/  STL [R1+0x58], R12 ;  /* 0x0000580c01007387 */ /* 0x0001e20000100800 */
[----:B------:R-:W-:Y:S02]  /*1300*/  LOP3.LUT R5, R216, R5, R15, 0xf6, !PT ;  /* 0x00000005d8057212 */ /* 0x000fe400078ef60f */
[----:B-1----:R-:W-:Y:S01]  /*1310*/  SHF.R.S32.HI R0, RZ, 0x1f, R219 ;  /* 0x0000001fff007819 */ /* 0x002fe200000114db */
[----:B------:R-:W-:Y:S01]  /*1320*/  STL [R1+0x60], R21 ;  /* 0x0000601501007387 */ /* 0x000fe20000100800 */
[----:B------:R-:W-:Y:S01]  /*1330*/  SHF.R.S32.HI R0, RZ, 0x1f, R207 ;  /* 0x0000001fff007819 */ /* 0x000fe200000114cf */
[----:B--2---:R-:W-:Y:S01]  /*1340*/  IMAD.SHL.U32 R20, R209, 0x2, RZ ;  /* 0x00000002d1147824 */ /* 0x004fe200078e00ff */
[----:B------:R-:W-:-:S02]  /*1350*/  LOP3.LUT R2, R2, 0x1ffffffe, RZ, 0xc0, !PT ;  /* 0x1ffffffe02027812 */ /* 0x000fc400078ec0ff */
[----:B------:R-:W-:Y:S01]  /*1360*/  LEA R5, R5, UR4, 0x1 ;  /* 0x0000000405057c11 */ /* 0x000fe2000f8e08ff */
[----:B0-----:R-:W-:Y:S01]  /*1370*/  IMAD.SHL.U32 R12, R211, 0x2, RZ ;  /* 0x00000002d30c7824 */ /* 0x001fe200078e00ff */
[----:B------:R-:W-:Y:S01]  /*1380*/  STL [R1+0x68], R20 ;  /* 0x0000681401007387 */ /* 0x000fe20000100800 */
[----:B------:R-:W-:-:S03]  /*1390*/  IMAD.IADD R2, R233, 0x1, -R2 ;  /* 0x00000001e9027824 */ /* 0x000fc600078e0a02 */
[----:B------:R0:W-:Y:S04]  /*13a0*/  STL [R1+0x70], R12 ;  /* 0x0000700c01007387 */ /* 0x0001e80000100800 */
[----:B------:R-:W-:Y:S01]  /*13b0*/  STL [R1+0x98], R13 ;  /* 0x0000980d01007387 */ /* 0x000fe20000100800 */
[----:B0-----:R-:W-:Y:S02]  /*13c0*/  SHF.L.U64.HI R12, R207, 0x1, R0 ;  /* 0x00000001cf0c7819 */ /* 0x001fe40000010200 */
[----:B------:R-:W-:-:S03]  /*13d0*/  SHF.L.U64.HI R0, R210, 0x1, R9 ;  /* 0x00000001d2007819 */ /* 0x000fc60000010209 */
[----:B------:R-:W-:Y:S04]  /*13e0*/  STL [R1+0x54], R12 ;  /* 0x0000540c01007387 */ /* 0x000fe80000100800 */
[----:B------:R0:W-:Y:S04]  /*13f0*/  STL [R1+0x5c], R0 ;  /* 0x00005c0001007387 */ /* 0x0001e80000100800 */
[----:B------:R-:W-:Y:S01]  /*1400*/  STL [R1+0x64], R8 ;  /* 0x0000640801007387 */ /* 0x000fe20000100800 */
[----:B0-----:R-:W-:-:S05]  /*1410*/  SHF.L.U64.HI R0, R211, 0x1, R10 ;  /* 0x00000001d3007819 */ /* 0x001fca000001020a */
[----:B------:R0:W-:Y:S04]  /*1420*/  STL [R1+0x6c], R0 ;  /* 0x00006c0001007387 */ /* 0x0001e80000100800 */
[----:B------:R-:W-:Y:S04]  /*1430*/  STL [R1+0x80], R5 ;  /* 0x0000800501007387 */ /* 0x000fe80000100800 */
[----:B------:R1:W-:Y:S01]  /*1440*/  STL [R1+0x84], R3 ;  /* 0x0000840301007387 */ /* 0x0003e20000100800 */
[----:B0-----:R-:W-:-:S05]  /*1450*/  LEA R0, R6, UR4, 0x1 ;  /* 0x0000000406007c11 */ /* 0x001fca000f8e08ff */
[----:B------:R0:W-:Y:S01]  /*1460*/  STL [R1+0x78], R0 ;  /* 0x0000780001007387 */ /* 0x0001e20000100800 */
[----:B-1----:R-:W-:-:S03]  /*1470*/  LEA R3, R7, UR4, 0x1 ;  /* 0x0000000407037c11 */ /* 0x002fc6000f8e08ff */
[----:B------:R1:W-:Y:S01]  /*1480*/  STL [R1+0x7c], R4 ;  /* 0x00007c0401007387 */ /* 0x0003e20000100800 */
[----:B0-----:R-:W-:-:S05]  /*1490*/  LEA R0, R2, R14, 0x3 ;  /* 0x0000000e02007211 */ /* 0x001fca00078e18ff */
[----:B------:R1:W-:Y:S04]  /*14a0*/  STL [R1+0x94], R0 ;  /* 0x0000940001007387 */ /* 0x0003e80000100800 */
[----:B------:R1:W-:Y:S02]  /*14b0*/  STL [R1+0x74], R3 ;  /* 0x0000740301007387 */ /* 0x0003e40000100800 */
.L_x_4265:
[----:B01--4-:R-:W0:Y:S01]  /*14c0*/  LDC.64 R2, c[0x0][0xc88] ;  /* 0x00032200ff027b82 */ /* 0x013e220000000a00 */
[----:B------:R-:W-:Y:S01]  /*14d0*/  ULDC.64 UR4, c[0x0][0xa28] ;  /* 0x00028a0000047ab9 */ /* 0x000fe20000000a00 */
[----:B------:R-:W-:Y:S01]  /*14e0*/  ULDC.64 UR8, c[0x0][0xa18] ;  /* 0x0002860000087ab9 */ /* 0x000fe20000000a00 */
[----:B------:R-:W-:Y:S01]  /*14f0*/  ULDC.64 UR6, c[0x0][0xa08] ;  /* 0x0002820000067ab9 */ /* 0x000fe20000000a00 */
[----:B0-----:R-:W-:-:S05]  /*1500*/  IMAD.WIDE R2, R135, 0x4, R2 ;  /* 0x0000000487027825 */ /* 0x001fca00078e0202 */
[----:B--2---:R-:W2:Y:S01]  /*1510*/  LDG.E R227, desc[UR60][R2.64] ;  /* 0x0000003c02e37981 */ /* 0x004ea2000c1e1900 */
[----:B------:R-:W-:Y:S01]  /*1520*/  ISETP.NE.U32.AND P2, PT, RZ, UR4, PT ;  /* 0x00000004ff007c0c */ /* 0x000fe2000bf45070 */
[----:B------:R-:W-:Y:S01]  /*1530*/  IMAD.MOV.U32 R9, RZ, RZ, RZ ;  /* 0x000000ffff097224 */ /* 0x000fe200078e00ff */
[----:B------:R-:W-:Y:S01]  /*1540*/  ISETP.NE.U32.AND P1, PT, RZ, UR8, PT ;  /* 0x00000008ff007c0c */ /* 0x000fe2000bf25070 */
[----:B------:R-:W-:Y:S01]  /*1550*/  IMAD.MOV.U32 R123, RZ, RZ, RZ ;  /* 0x000000ffff7b7224 */ /* 0x000fe200078e00ff */
[----:B------:R-:W-:Y:S02]  /*1560*/  ISETP.NE.AND.EX P2, PT, RZ, UR5, PT, P2 ;  /* 0x00000005ff007c0c */ /* 0x000fe4000bf45320 */
[----:B------:R-:W-:Y:S02]  /*1570*/  ISETP.NE.AND.EX P1, PT, RZ, UR9, PT, P1 ;  /* 0x00000009ff007c0c */ /* 0x000fe4000bf25310 */
[----:B------:R-:W-:-:S04]  /*1580*/  ISETP.NE.U32.AND P0, PT, RZ, UR6, PT ;  /* 0x00000006ff007c0c */ /* 0x000fc8000bf05070 */
[----:B------:R-:W-:Y:S02]  /*1590*/  ISETP.NE.AND.EX P0, PT, RZ, UR7, PT, P0 ;  /* 0x00000007ff007c0c */ /* 0x000fe4000bf05300 */
[----:B--2---:R-:W-:Y:S01]  /*15a0*/  SHF.R.S32.HI R232, RZ, 0x1f, R227 ;  /* 0x0000001fffe87819 */ /* 0x004fe200000114e3 */
[C---:B------:R-:W-:Y:S02]  /*15b0*/  IMAD.SHL.U32 R225, R227.reuse, 0x4, RZ ;  /* 0x00000004e3e17824 */ /* 0x040fe400078e00ff */
[C---:B------:R-:W-:Y:S02]  /*15c0*/  @P2 LEA R2, P3, R227.reuse, UR4, 0x2 ;  /* 0x00000004e3022c11 */ /* 0x040fe4000f8610ff */
[C-C-:B------:R-:W-:Y:S02]  /*15d0*/  SHF.L.U64.HI R226, R227.reuse, 0x2, R232.reuse ;  /* 0x00000002e3e27819 */ /* 0x140fe400000102e8 */
[----:B------:R-:W-:Y:S01]  /*15e0*/  @P2 LEA.HI.X R3, R227, UR5, R232, 0x2, P3 ;  /* 0x00000005e3032c11 */ /* 0x000fe200098f14e8 */
[----:B------:R-:W-:Y:S01]  /*15f0*/  ULDC UR4, c[0x0][0x288] ;  /* 0x0000a20000047ab9 */ /* 0x000fe20000000800 */
[----:B---3--:R-:W-:-:S03]  /*1600*/  IADD3 R6, P4, R225, UR6, RZ ;  /* 0x00000006e1067c10 */ /* 0x008fc6000ff9e0ff */
[----:B------:R0:W5:Y:S01]  /*1610*/  @P2 LDG.E R9, desc[UR60][R2.64] ;  /* 0x0000003c02092981 */ /* 0x000162000c1e1900 */
[----:B------:R-:W-:Y:S02]  /*1620*/  @P1 IADD3 R4, P2, R225, UR8, RZ ;  /* 0x00000008e1041c10 */ /* 0x000fe4000ff5e0ff */
[----:B------:R-:W-:Y:S01]  /*1630*/  MOV R152, UR4 ;  /* 0x0000000400987c02 */ /* 0x000fe20008000f00 */
[----:B------:R-:W-:Y:S01]  /*1640*/  ULDC.64 UR4, c[0x0][0x418] ;  /* 0x0001060000047ab9 */ /* 0x000fe20000000a00 */
[C---:B------:R-:W-:Y:S02]  /*1650*/  IADD3.X R7, R226.reuse, UR7, RZ, P4, !PT ;  /* 0x00000007e2077c10 */ /* 0x040fe4000a7fe4ff */
[----:B------:R-:W-:Y:S01]  /*1660*/  @P1 IADD3.X R5, R226, UR9, RZ, P2, !PT ;  /* 0x00000009e2051c10 */ /* 0x000fe200097fe4ff */
[----:B------:R-:W-:Y:S02]  /*1670*/  UISETP.NE.U32.AND UP0, UPT, UR4, URZ, UPT ;  /* 0x0000003f0400728c */ /* 0x000fe4000bf05070 */
[----:B------:R0:W5:Y:S01]  /*1680*/  @P0 LDG.E R123, desc[UR60][R6.64] ;  /* 0x0000003c067b0981 */ /* 0x000162000c1e1900 */
[----:B------:R-:W-:Y:S01]  /*1690*/  ULDC UR4, c[0x0][0x424] ;  /* 0x0001090000047ab9 */ /* 0x000fe20000000800 */
[----:B------:R-:W-:-:S02]  /*16a0*/  ULDC.64 UR8, c[0x0][0xa20] ;  /* 0x0002880000087ab9 */ /* 0x000fc40000000a00 */
[----:B------:R0:W5:Y:S01]  /*16b0*/  @P1 LDG.E R152, desc[UR60][R4.64] ;  /* 0x0000003c04981981 */ /* 0x000162000c1e1900 */
[----:B------:R-:W-:Y:S01]  /*16c0*/  UISETP.NE.AND.EX UP0, UPT, UR5, URZ, UPT, UP0 ;  /* 0x0000003f0500728c */ /* 0x000fe2000bf05300 */
[----:B------:R-:W-:Y:S02]  /*16d0*/  ISETP.NE.U32.AND P2, PT, RZ, UR8, PT ;  /* 0x00000008ff007c0c */ /* 0x000fe4000bf45070 */
[----:B------:R-:W-:Y:S01]  /*16e0*/  ULDC UR5, c[0x0][0x2f0] ;  /* 0x0000bc0000057ab9 */ /* 0x000fe20000000800 */
[----:B------:R-:W-:Y:S01]  /*16f0*/  USEL UR4, UR4, 0x1, UP0 ;  /* 0x0000000104047887 */ /* 0x000fe20008000000 */
[----:B------:R-:W-:-:S03]  /*1700*/  ISETP.NE.AND.EX P2, PT, RZ, UR9, PT, P2 ;  /* 0x00000009ff007c0c */ /* 0x000fc6000bf45320 */
[----:B------:R-:W-:-:S03]  /*1710*/  UIMAD UR4, UR4, UR5, URZ ;  /* 0x00000005040472a4 */ /* 0x000fc6000f8e023f */
[----:B------:R-:W-:Y:S01]  /*1720*/  ULDC UR5, c[0x0][0x348] ;  /* 0x0000d20000057ab9 */ /* 0x000fe20000000800 */
[----:B------:R-:W-:Y:S02]  /*1730*/  IMAD.MOV.U32 R230, RZ, RZ, R133 ;  /* 0x000000ffffe67224 */ /* 0x000fe400078e0085 */
[----:B------:R-:W-:Y:S02]  /*1740*/  IMAD.MOV.U32 R224, RZ, RZ, R134 ;  /* 0x000000ffffe07224 */ /* 0x000fe400078e0086 */
[----:B------:R-:W-:Y:S01]  /*1750*/  IMAD.MOV.U32 R25, RZ, RZ, R227 ;  /* 0x000000ffff197224 */ /* 0x000fe200078e00e3 */
[----:B0-----:R-:W-:Y:S06]  /*1760*/  @P1 BRA `(.L_x_4061) ;  /* 0x0000000000241947 */ /* 0x001fec0003800000 */
        /* <DEDUP_REMOVED lines=9> */
.L_x_4061:
[----:B------:R-:W-:Y:S02]  /*1800*/  IMAD.U32 R2, RZ, RZ, UR5 ;  /* 0x00000005ff027e24 */ /* 0x000fe4000f8e00ff */
[----:B------:R-:W-:Y:S01]  /*1810*/  IMAD.U32 R26, RZ, RZ, UR4 ;  /* 0x00000004ff1a7e24 */ /* 0x000fe2000f8e00ff */
[----:B------:R-:W-:Y:S06]  /*1820*/  @!P2 BRA `(.L_x_4062) ;  /* 0x000000000010a947 */ /* 0x000fec0003800000 */
[----:B------:R-:W-:-:S04]  /*1830*/  IADD3 R4, P0, R225, UR8, RZ ;  /* 0x00000008e1047c10 */ /* 0x000fc8000ff1e0ff */
[----:B------:R-:W-:-:S05]  /*1840*/  IADD3.X R5, R226, UR9, RZ, P0, !PT ;  /* 0x00000009e2057c10 */ /* 0x000fca00087fe4ff */
[----:B------:R0:W5:Y:S01]  /*1850*/  LDG.E R26, desc[UR60][R4.64] ;  /* 0x0000003c041a7981 */ /* 0x000162000c1e1900 */
[----:B------:R-:W-:Y:S05]  /*1860*/  BRA `(.L_x_4063) ;  /* 0x0000000000107947 */ /* 0x000fea0003800000 */
.L_x_4062:
[----:B------:R-:W-:Y:S05]  /*1870*/  @!P0 BRA `(.L_x_4063) ;  /* 0x00000000000c8947 */ /* 0x000fea0003800000 */
[----:B------:R-:W2:Y:S04]  /*1880*/  LDG.E R3, desc[UR60][R6.64] ;  /* 0x0000003c06037981 */ /* 0x000ea8000c1e1900 */
[----:B------:R-:W2:Y:S02]  /*1890*/  LDG.E R26, desc[UR60][R6.64+0x4] ;  /* 0x0000043c061a7981 */ /* 0x000ea4000c1e1900 */
[----:B--2---:R-:W-:-:S07]  /*18a0*/  IMAD.IADD R26, R26, 0x1, -R3 ;  /* 0x000000011a1a7824 */ /* 0x004fce00078e0a03 */
.L_x_4063:
[----:B------:R-:W-:Y:S02]  /*18b0*/  ULDC.64 UR4, c[0x0][0xa10] ;  /* 0x0002840000047ab9 */ /* 0x000fe40000000a00 */
        /* <DEDUP_REMOVED lines=11> */
[----:B0-----:R-:W-:-:S12]  /*1970*/  IMAD.MOV.U32 R4, RZ, RZ, RZ ;  /* 0x000000ffff047224 */ /* 0x001fd800078e00ff */
[----:B------:R-:W-:-:S04]  /*1980*/  @P1 IADD3 R6, P2, R225, UR4, RZ ;  /* 0x00000004e1061c10 */ /* 0x000fc8000ff5e0ff */
[----:B------:R-:W-:-:S05]  /*1990*/  @P1 IADD3.X R7, R226, UR5, RZ, P2, !PT ;  /* 0x00000005e2071c10 */ /* 0x000fca00097fe4ff */
[----:B------:R0:W5:Y:S01]  /*19a0*/  @P1 LDG.E R148, desc[UR60][R6.64] ;  /* 0x0000003c06941981 */ /* 0x000162000c1e1900 */
[----:B------:R-:W-:Y:S01]  /*19b0*/  PLOP3.LUT P2, PT, PT, PT, PT, 0x80, 0x0 ;  /* 0x000000000000781c */ /* 0x000fe20003f4f070 */
[----:B--2---:R-:W-:Y:S02]  /*19c0*/  @P0 IMAD.IADD R2, R3, 0x1, -R0 ;  /* 0x0000000103020824 */ /* 0x004fe400078e0a00 */
[----:B------:R-:W-:Y:S02]  /*19d0*/  IMAD.MOV R0, RZ, RZ, -R9 ;  /* 0x000000ffff007224 */ /* 0x000fe400078e0a09 */
[----:B------:R-:W-:-:S03]  /*19e0*/  IMAD.IADD R153, R9, 0x1, R2 ;  /* 0x0000000109997824 */ /* 0x000fc600078e0202 */
[----:B------:R-:W-:Y:S02]  /*19f0*/  VIMNMX R0, RZ, R0, !PT ;  /* 0x00000000ff007248 */ /* 0x000fe40007fe0100 */
[----:B------:R-:W-:-:S05]  /*1a00*/  IADD3 R5, R153, 0x6f, RZ ;  /* 0x0000006f99057810 */ /* 0x000fca0007ffe0ff */
[----:B------:R-:W-:-:S05]  /*1a10*/  IMAD.HI R4, R5, -0x6db6db6d, R4 ;  /* 0x9249249305047827 */ /* 0x000fca00078e0204 */
[----:B------:R-:W-:-:S04]  /*1a20*/  SHF.R.U32.HI R155, RZ, 0x1f, R4 ;  /* 0x0000001fff9b7819 */ /* 0x000fc80000011604 */
[----:B------:R-:W-:Y:S02]  /*1a30*/  LEA.HI.SX32 R155, R4, R155, 0x1a ;  /* 0x0000009b049b7211 */ /* 0x000fe400078fd2ff */
[----:B------:R-:W-:-:S03]  /*1a40*/  SHF.R.U32.HI R4, RZ, 0x4, R0 ;  /* 0x00000004ff047819 */ /* 0x000fc60000011600 */
[----:B------:R-:W-:Y:S02]  /*1a50*/  IMAD R3, R155, 0x70, -R9 ;  /* 0x000000709b037824 */ /* 0x000fe400078e0a09 */
[----:B------:R-:W-:-:S03]  /*1a60*/  IMAD.WIDE.U32 R4, R4, 0x24924925, RZ ;  /* 0x2492492504047825 */ /* 0x000fc600078e00ff */
[----:B------:R-:W-:Y:S02]  /*1a70*/  VIMNMX R3, R3, R2, PT ;  /* 0x0000000203037248 */ /* 0x000fe40003fe0100 */
[----:B------:R-:W-:Y:S02]  /*1a80*/  MOV R135, R5 ;  /* 0x0000000500877202 */ /* 0x000fe40000000f00 */
[----:B------:R-:W-:-:S03]  /*1a90*/  ISETP.GT.AND P0, PT, R3, R0, PT ;  /* 0x000000000300720c */ /* 0x000fc60003f04270 */
[----:B------:R-:W-:-:S10]  /*1aa0*/  IMAD.MOV.U32 R24, RZ, RZ, R135 ;  /* 0x000000ffff187224 */ /* 0x000fd400078e0087 */
[----:B0-----:R-:W-:Y:S02]  /*1ab0*/  @P0 VIADD R7, R3, 0x6f ;  /* 0x0000006f03070836 */ /* 0x001fe40000000000 */
[----:B------:R-:W-:-:S04]  /*1ac0*/  @P0 IMAD.MOV.U32 R6, RZ, RZ, RZ ;  /* 0x000000ffff060224 */ /* 0x000fc800078e00ff */
[----:B------:R-:W-:-:S05]  /*1ad0*/  @P0 IMAD.HI R6, R7, -0x6db6db6d, R6 ;  /* 0x9249249307060827 */ /* 0x000fca00078e0206 */
[----:B------:R-:W-:-:S04]  /*1ae0*/  @P0 SHF.R.U32.HI R3, RZ, 0x1f, R6 ;  /* 0x0000001fff030819 */ /* 0x000fc80000011606 */
[----:B------:R-:W-:-:S04]  /*1af0*/  @P0 LEA.HI.SX32 R24, R6, R3, 0x1a ;  /* 0x0000000306180211 */ /* 0x000fc800078fd2ff */
        /* <DEDUP_REMOVED lines=13> */
[----:B------:R-:W-:Y:S01]  /*1bd0*/  MOV R10, UR6 ;  /* 0x00000006000a7c02 */ /* 0x000fe20008000f00 */
[----:B------:R-:W-:Y:S01]  /*1be0*/  IMAD.U32 R6, RZ, RZ, UR4 ;  /* 0x00000004ff067e24 */ /* 0x000fe2000f8e00ff */
[----:B------:R-:W-:Y:S01]  /*1bf0*/  MOV R13, RZ ;  /* 0x000000ff000d7202 */ /* 0x000fe20000000f00 */
[----:B------:R-:W-:-:S02]  /*1c00*/  IMAD.U32 R7, RZ, RZ, UR5 ;  /* 0x00000005ff077e24 */ /* 0x000fc4000f8e00ff */
[----:B------:R-:W-:Y:S02]  /*1c10*/  IMAD.U32 R11, RZ, RZ, UR7 ;  /* 0x00000007ff0b7e24 */ /* 0x000fe4000f8e00ff */
[----:B------:R-:W-:Y:S02]  /*1c20*/  IMAD.MOV.U32 R8, RZ, RZ, 0x70 ;  /* 0x00000070ff087424 */ /* 0x000fe400078e00ff */
[----:B0-----:R-:W-:-:S07]  /*1c30*/  IMAD.MOV.U32 R12, RZ, RZ, 0x1 ;  /* 0x00000001ff0c7424 */ /* 0x001fce00078e00ff */
[----:B------:R-:W-:-:S07]  /*1c40*/  LEPC R20, `(.L_x_4066) ;  /* 0x000000001014794e */ /* 0x000fce0000000000 */
[----:B-1---5:R-:W-:Y:S05]  /*1c50*/  CALL.ABS.NOINC R14 ;  /* 0x000000000e007343 */ /* 0x022fea0003c00000 */
.L_x_4066:
[----:B------:R-:W-:Y:S05]  /*1c60*/  BSYNC B6 ;  /* 0x0000000000067941 */ /* 0x000fea0003800000 */
.L_x_4065:
        /* <DEDUP_REMOVED lines=20> */
.L_x_4068:
[----:B------:R-:W-:Y:S05]  /*1db0*/  BSYNC B6 ;  /* 0x0000000000067941 */ /* 0x000fea0003800000 */
.L_x_4067:
[----:B------:R-:W-:Y:S01]  /*1dc0*/  ULDC.64 UR4, c[0x0][0x9f8] ;  /* 0x00027e0000047ab9 */ /* 0x000fe20000000a00 */
[----:B------:R-:W2:Y:S01]  /*1dd0*/  LDL.LU R28, [R1+0x8] ;  /* 0x00000800011c7983 */ /* 0x000ea20000300800 */
[----:B------:R-:W-:Y:S01]  /*1de0*/  ISETP.NE.U32.AND P0, PT, RZ, UR4, PT ;  /* 0x00000004ff007c0c */ /* 0x000fe2000bf05070 */
[----:B------:R-:W-:Y:S01]  /*1df0*/  VIADD R0, R18, 0x20 ;  /* 0x0000002012007836 */ /* 0x000fe20000000000 */
[----:B------:R-:W-:Y:S01]  /*1e00*/  SHF.R.S32.HI R11, RZ, 0x1f, R134 ;  /* 0x0000001fff0b7819 */ /* 0x000fe20000011486 */
[----:B------:R-:W0:Y:S01]  /*1e10*/  LDC.64 R114, c[0x0][0x300] ;  /* 0x0000c000ff727b82 */ /* 0x000e220000000a00 */
[----:B------:R-:W-:Y:S01]  /*1e20*/  ISETP.NE.AND.EX P0, PT, RZ, UR5, PT, P0 ;  /* 0x00000005ff007c0c */ /* 0x000fe2000bf05300 */
[----:B------:R-:W-:Y:S01]  /*1e30*/  ULDC UR6, c[0x0][0x2f4] ;  /* 0x0000bd0000067ab9 */ /* 0x000fe20000000800 */
[----:B------:R-:W-:Y:S01]  /*1e40*/  SHF.R.S32.HI R19, RZ, 0x1f, R18 ;  /* 0x0000001fff137819 */ /* 0x000fe20000011412 */
[----:B------:R-:W-:Y:S01]  /*1e50*/  IMAD.IADD R123, R123, 0x1, R26 ;  /* 0x000000017b7b7824 */ /* 0x000fe200078e021a */
[----:B------:R-:W-:-:S03]  /*1e60*/  ULDC.64 UR8, c[0x0][0xa08] ;  /* 0x0002820000087ab9 */ /* 0x000fc60000000a00 */
[----:B------:R-:W1:Y:S06]  /*1e70*/  LDC.64 R108, c[0x0][0x408] ;  /* 0x00010200ff6c7b82 */ /* 0x000e6c0000000a00 */
[----:B------:R-:W-:Y:S02]  /*1e80*/  @P0 IADD3 R4, P1, R225, UR4, RZ ;  /* 0x00000004e1040c10 */ /* 0x000fe4000ff3e0ff */
[----:B------:R-:W3:Y:S02]  /*1e90*/  LDC.64 R102, c[0x0][0x3f8] ;  /* 0x0000fe00ff667b82 */ /* 0x000ee40000000a00 */
[----:B------:R-:W-:Y:S01]  /*1ea0*/  @P0 IADD3.X R5, R226, UR5, RZ, P1, !PT ;  /* 0x00000005e2050c10 */ /* 0x000fe20008ffe4ff */
[----:B------:R-:W-:-:S04]  /*1eb0*/  ULDC.64 UR4, c[0x0][0x330] ;  /* 0x0000cc0000047ab9 */ /* 0x000fc80000000a00 */
[----:B------:R4:W2:Y:S01]  /*1ec0*/  @P0 LDG.E R25, desc[UR60][R4.64] ;  /* 0x0000003c04190981 */ /* 0x0008a2000c1e1900 */
[----:B------:R-:W-:Y:S01]  /*1ed0*/  IMAD R3, R11, UR4, RZ ;  /* 0x000000040b037c24 */ /* 0x000fe2000f8e02ff */
[----:B------:R-:W-:Y:S01]  /*1ee0*/  ISETP.GE.AND P1, PT, R0, UR6, PT ;  /* 0x0000000600007c0c */ /* 0x000fe2000bf26270 */
[----:B------:R-:W-:Y:S01]  /*1ef0*/  IMAD.WIDE.U32 R116, R134, UR4, R18 ;  /* 0x0000000486747c25 */ /* 0x000fe2000f8e0012 */
[----:B------:R-:W-:Y:S01]  /*1f00*/  ISETP.GE.AND P0, PT, R18, UR6, PT ;  /* 0x0000000612007c0c */ /* 0x000fe2000bf06270 */
[----:B------:R-:W3:Y:S01]  /*1f10*/  LDC R31, c[0x0][0x3f4] ;  /* 0x0000fd00ff1f7b82 */ /* 0x000ee20000000800 */
[----:B------:R-:W-:Y:S01]  /*1f20*/  SHF.R.S32.HI R15, RZ, 0x1f, R123 ;  /* 0x0000001fff0f7819 */ /* 0x000fe2000001147b */
[----:B------:R-:W-:Y:S01]  /*1f30*/  IMAD R3, R134, UR5, R3 ;  /* 0x0000000586037c24 */ /* 0x000fe2000f8e0203 */
[----:B------:R-:W-:Y:S01]  /*1f40*/  SEL R6, RZ, 0x1, P0 ;  /* 0x00000001ff067807 */ /* 0x000fe20000000000 */
[----:B------:R-:W-:Y:S01]  /*1f50*/  ULDC.64 UR4, c[0x0][0x308] ;  /* 0x0000c20000047ab9 */ /* 0x000fe20000000a00 */
[----:B----4-:R-:W-:Y:S01]  /*1f60*/  SEL R4, RZ, 0xffffffff, P1 ;  /* 0xffffffffff047807 */ /* 0x010fe20000800000 */
[C---:B------:R-:W-:Y:S01]  /*1f70*/  VIADD R5, R18.reuse, 0x80 ;  /* 0x0000008012057836 */ /* 0x040fe20000000000 */
[----:B------:R-:W-:Y:S01]  /*1f80*/  IADD3 R117, R117, R3, RZ ;  /* 0x0000000375757210 */ /* 0x000fe20007ffe0ff */
[----:B------:R-:W-:Y:S01]  /*1f90*/  VIADD R3, R18, 0x40 ;  /* 0x0000004012037836 */ /* 0x000fe20000000000 */
[----:B------:R-:W-:Y:S01]  /*1fa0*/  SHF.R.S32.HI R150, RZ, 0x1f, R204 ;  /* 0x0000001fff967819 */ /* 0x000fe200000114cc */
[----:B------:R-:W-:Y:S01]  /*1fb0*/  IMAD.SHL.U32 R7, R4, 0x2, RZ ;  /* 0x0000000204077824 */ /* 0x000fe200078e00ff */
[----:B------:R-:W-:Y:S01]  /*1fc0*/  IADD3 R4, R18, 0x60, RZ ;  /* 0x0000006012047810 */ /* 0x000fe20007ffe0ff */
[-C--:B0-----:R-:W-:Y:S01]  /*1fd0*/  IMAD R12, R15, R114.reuse, RZ ;  /* 0x000000720f0c7224 */ /* 0x081fe200078e02ff */
[----:B------:R-:W-:Y:S01]  /*1fe0*/  ISETP.GE.AND P0, PT, R3, UR6, PT ;  /* 0x0000000603007c0c */ /* 0x000fe2000bf06270 */
[----:B------:R-:W-:Y:S01]  /*1ff0*/  IMAD R11, R11, UR4, RZ ;  /* 0x000000040b0b7c24 */ /* 0x000fe2000f8e02ff */
[----:B------:R-:W-:Y:S01]  /*2000*/  ISETP.GE.AND P1, PT, R4, UR6, PT ;  /* 0x0000000604007c0c */ /* 0x000fe2000bf26270 */
[----:B------:R-:W-:Y:S01]  /*2010*/  IMAD R13, R123, R115, R12 ;  /* 0x000000737b0d7224 */ /* 0x000fe200078e020c */
[----:B------:R-:W-:Y:S01]  /*2020*/  LOP3.LUT R8, R7, 0x2, R6, 0xe2, !PT ;  /* 0x0000000207087812 */ /* 0x000fe200078ee206 */
[----:B------:R-:W-:Y:S01]  /*2030*/  IMAD.WIDE.U32 R6, R123, R114, RZ ;  /* 0x000000727b067225 */ /* 0x000fe200078e00ff */
[----:B------:R-:W-:-:S02]  /*2040*/  SEL R9, RZ, 0x4, P0 ;  /* 0x00000004ff097807 */ /* 0x000fc40000000000 */
[----:B------:R-:W-:Y:S01]  /*2050*/  SEL R10, RZ, 0x8, P1 ;  /* 0x00000008ff0a7807 */ /* 0x000fe20000800000 */
[----:B------:R-:W-:Y:S01]  /*2060*/  IMAD.IADD R7, R7, 0x1, R13 ;  /* 0x0000000107077824 */ /* 0x000fe200078e020d */
[----:B------:R-:W-:Y:S01]  /*2070*/  ISETP.GE.AND P2, PT, R5, UR6, PT ;  /* 0x0000000605007c0c */ /* 0x000fe2000bf46270 */
[----:B------:R-:W-:Y:S01]  /*2080*/  IMAD R11, R134, UR5, R11 ;  /* 0x00000005860b7c24 */ /* 0x000fe2000f8e020b */
[----:B------:R-:W-:Y:S01]  /*2090*/  LOP3.LUT R8, R10, R8, R9, 0xfe, !PT ;  /* 0x000000080a087212 */ /* 0x000fe200078efe09 */
[----:B------:R-:W-:Y:S01]  /*20a0*/  IMAD.WIDE.U32 R6, R134, UR4, R6 ;  /* 0x0000000486067c25 */ /* 0x000fe2000f8e0006 */
[----:B------:R-:W-:Y:S01]  /*20b0*/  SEL R9, RZ, 0x10, P2 ;  /* 0x00000010ff097807 */ /* 0x000fe20001000000 */
[----:B------:R-:W-:Y:S01]  /*20c0*/  ULDC.64 UR4, c[0x0][0x310] ;  /* 0x0000c40000047ab9 */ /* 0x000fe20000000a00 */
[----:B------:R-:W-:Y:S01]  /*20d0*/  ISETP.NE.U32.AND P0, PT, RZ, UR8, PT ;  /* 0x00000008ff007c0c */ /* 0x000fe2000bf05070 */
[----:B------:R-:W-:Y:S01]  /*20e0*/  IMAD.IADD R7, R7, 0x1, R11 ;  /* 0x0000000107077824 */ /* 0x000fe200078e020b */
[----:B------:R-:W-:Y:S01]  /*20f0*/  LOP3.LUT R30, R8, R9, RZ, 0xfc, !PT ;  /* 0x00000009081e7212 */ /* 0x000fe200078efcff */
[----:B-1----:R-:W-:Y:S01]  /*2100*/  IMAD.WIDE.U32 R110, R204, R108, R18 ;  /* 0x0000006ccc6e7225 */ /* 0x002fe200078e0012 */
[----:B------:R-:W-:-:S02]  /*2110*/  ISETP.NE.AND.EX P0, PT, RZ, UR9, PT, P0 ;  /* 0x00000009ff007c0c */ /* 0x000fc4000bf05300 */
[----:B------:R-:W-:Y:S01]  /*2120*/  SHF.R.S32.HI R23, RZ, 0x1f, R22 ;  /* 0x0000001fff177819 */ /* 0x000fe20000011416 */
[----:B---3--:R-:W-:Y:S01]  /*2130*/  IMAD.WIDE.U32 R104, R204, R102, R18 ;  /* 0x00000066cc687225 */ /* 0x008fe200078e0012 */
[-C--:B------:R-:W-:Y:S02]  /*2140*/  ISETP.GE.AND P1, PT, R0, R31.reuse, PT ;  /* 0x0000001f0000720c */ /* 0x080fe40003f26270 */
[----:B------:R-:W-:Y:S01]  /*2150*/  ISETP.GE.AND P3, PT, R3, R31, PT ;  /* 0x0000001f0300720c */ /* 0x000fe20003f66270 */
[----:B------:R-:W-:Y:S01]  /*2160*/  IMAD.WIDE.U32 R112, R204, R108, R22 ;  /* 0x0000006ccc707225 */ /* 0x000fe200078e0016 */
[----:B------:R-:W-:Y:S02]  /*2170*/  SHF.R.U32.HI R20, RZ, 0x3, R206 ;  /* 0x00000003ff147819 */ /* 0x000fe400000116ce */
[----:B------:R-:W-:Y:S01]  /*2180*/  LOP3.LUT P2, RZ, R220, 0x4, RZ, 0xc0, !PT ;  /* 0x00000004dcff7812 */ /* 0x000fe2000784c0ff */
[----:B------:R-:W-:Y:S01]  /*2190*/  IMAD.WIDE.U32 R106, R204, R102, R22 ;  /* 0x00000066cc6a7225 */ /* 0x000fe200078e0016 */
[----:B------:R-:W-:-:S02]  /*21a0*/  SHF.L.U64.HI R138, R114, 0x6, R115 ;  /* 0x00000006728a7819 */ /* 0x000fc40000010273 */
[----:B------:R-:W-:Y:S01]  /*21b0*/  SHF.R.S32.HI R151, RZ, 0x1f, R229 ;  /* 0x0000001fff977819 */ /* 0x000fe200000114e5 */
[----:B------:R-:W-:Y:S02]  /*21c0*/  IMAD.SHL.U32 R132, R31, 0x2, RZ ;  /* 0x000000021f847824 */ /* 0x000fe400078e00ff */
[----:B------:R-:W-:Y:S02]  /*21d0*/  IMAD R35, R103, 0x70, RZ ;  /* 0x0000007067237824 */ /* 0x000fe400078e02ff */
[----:B------:R-:W-:Y:S02]  /*21e0*/  IMAD R33, R115, 0x70, RZ ;  /* 0x0000007073217824 */ /* 0x000fe400078e02ff */
[----:B------:R-:W-:Y:S02]  /*21f0*/  IMAD.SHL.U32 R139, R114, 0x40, RZ ;  /* 0x00000040728b7824 */ /* 0x000fe400078e00ff */
[----:B------:R-:W-:Y:S01]  /*2200*/  IMAD R137, R109, 0x70, RZ ;  /* 0x000000706d897824 */ /* 0x000fe200078e02ff */
[----:B--2---:R-:W-:-:S04]  /*2210*/  LOP3.LUT R28, R28, 0xfffffffe, RZ, 0xc0, !PT ;  /* 0xfffffffe1c1c7812 */ /* 0x004fc800078ec0ff */
[----:B------:R-:W-:-:S04]  /*2220*/  @P3 LOP3.LUT R28, R28, 0x1, RZ, 0xfc, !PT ;  /* 0x000000011c1c3812 */ /* 0x000fc800078efcff */
[----:B------:R-:W-:-:S04]  /*2230*/  LOP3.LUT R28, R28, 0xfffffffb, RZ, 0xc0, !PT ;  /* 0xfffffffb1c1c7812 */ /* 0x000fc800078ec0ff */
[----:B------:R-:W-:-:S05]  /*2240*/  @P2 LOP3.LUT R28, R28, 0x4, RZ, 0xfc, !PT ;  /* 0x000000041c1c2812 */ /* 0x000fca00078efcff */
[----:B------:R0:W-:Y:S01]  /*2250*/  STL [R1+0x8], R28 ;  /* 0x0000081c01007387 */ /* 0x0001e20000100800 */
[----:B------:R-:W-:Y:S02]  /*2260*/  SHF.R.S32.HI R8, RZ, 0x1f, R25 ;  /* 0x0000001fff087819 */ /* 0x000fe40000011419 */
[----:B------:R-:W-:Y:S02]  /*2270*/  SEL R39, R25, RZ, !P0 ;  /* 0x000000ff19277207 */ /* 0x000fe40004000000 */
[----:B------:R-:W-:Y:S01]  /*2280*/  SEL R10, R8, RZ, !P0 ;  /* 0x000000ff080a7207 */ /* 0x000fe20004000000 */
[----:B------:R-:W-:Y:S02]  /*2290*/  IMAD R8, R150, R108, RZ ;  /* 0x0000006c96087224 */ /* 0x000fe400078e02ff */
[----:B------:R-:W-:-:S04]  /*22a0*/  IMAD.WIDE.U32 R118, R39, UR4, R6 ;  /* 0x0000000427767c25 */ /* 0x000fc8000f8e0006 */
[----:B------:R-:W-:Y:S02]  /*22b0*/  IMAD R12, R10, UR4, RZ ;  /* 0x000000040a0c7c24 */ /* 0x000fe4000f8e02ff */
[----:B------:R-:W-:Y:S02]  /*22c0*/  IMAD R11, R204, R109, R8 ;  /* 0x0000006dcc0b7224 */ /* 0x000fe400078e0208 */
[----:B------:R-:W-:Y:S01]  /*22d0*/  IMAD R13, R39, UR5, R12 ;  /* 0x00000005270d7c24 */ /* 0x000fe2000f8e020c */
[----:B------:R-:W-:Y:S01]  /*22e0*/  ULDC.64 UR4, c[0x0][0x338] ;  /* 0x0000ce0000047ab9 */ /* 0x000fe20000000a00 */
[-C--:B------:R-:W-:Y:S01]  /*22f0*/  IMAD R6, R150, R114.reuse, RZ ;  /* 0x0000007296067224 */ /* 0x080fe200078e02ff */
[----:B------:R-:W-:Y:S01]  /*2300*/  IADD3 R113, R113, R11, RZ ;  /* 0x0000000b71717210 */ /* 0x000fe20007ffe0ff */
[----:B------:R-:W-:-:S04]  /*2310*/  IMAD.WIDE.U32 R8, R204, R114, R18 ;  /* 0x00000072cc087225 */ /* 0x000fc800078e0012 */
[----:B------:R-:W-:Y:S01]  /*2320*/  IMAD R12, R204, R115, R6 ;  /* 0x00000073cc0c7224 */ /* 0x000fe200078e0206 */
[----:B------:R-:W-:Y:S01]  /*2330*/  IADD3 R6, P0, R118, R8, RZ ;  /* 0x0000000876067210 */ /* 0x000fe20007f1e0ff */
[----:B------:R-:W-:Y:S02]  /*2340*/  IMAD.IADD R7, R119, 0x1, R13 ;  /* 0x0000000177077824 */ /* 0x000fe400078e020d */
[----:B------:R-:W-:Y:S02]  /*2350*/  IMAD R10, R10, UR4, RZ ;  /* 0x000000040a0a7c24 */ /* 0x000fe4000f8e02ff */
[----:B------:R-:W-:Y:S01]  /*2360*/  IMAD.IADD R111, R11, 0x1, R111 ;  /* 0x000000010b6f7824 */ /* 0x000fe200078e026f */
[----:B------:R-:W-:Y:S01]  /*2370*/  IADD3.X R8, R7, R9, R12, P0, !PT ;  /* 0x0000000907087210 */ /* 0x000fe200007fe40c */
[----:B------:R-:W-:Y:S01]  /*2380*/  IMAD R9, R150, R102, RZ ;  /* 0x0000006696097224 */ /* 0x000fe200078e02ff */
[----:B------:R-:W-:Y:S01]  /*2390*/  ISETP.GE.AND P0, PT, R18, R31, PT ;  /* 0x0000001f1200720c */ /* 0x000fe20003f06270 */
[----:B------:R-:W-:Y:S01]  /*23a0*/  IMAD.WIDE.U32 R116, R39, UR4, R116 ;  /* 0x0000000427747c25 */ /* 0x000fe2000f8e0074 */
[----:B------:R-:W-:-:S03]  /*23b0*/  SEL R11, R31, RZ, P1 ;  /* 0x000000ff1f0b7207 */ /* 0x000fc60000800000 */
[----:B------:R-:W-:Y:S01]  /*23c0*/  IMAD R13, R204, R103, R9 ;  /* 0x00000067cc0d7224 */ /* 0x000fe200078e0209 */
[----:B------:R-:W-:Y:S01]  /*23d0*/  SEL R9, R31, RZ, P0 ;  /* 0x000000ff1f097207 */ /* 0x000fe20000000000 */
[----:B------:R-:W-:Y:S01]  /*23e0*/  IMAD R39, R39, UR5, R10 ;  /* 0x0000000527277c24 */ /* 0x000fe2000f8e020a */
[----:B------:R-:W-:Y:S01]  /*23f0*/  SEL R10, R31, RZ, P3 ;  /* 0x000000ff1f0a7207 */ /* 0x000fe20001800000 */
[----:B------:R-:W-:Y:S01]  /*2400*/  IMAD.IADD R11, R0, 0x1, R11 ;  /* 0x00000001000b7824 */ /* 0x000fe200078e020b */
[----:B------:R-:W-:Y:S01]  /*2410*/  IADD3 R105, R13, R105, RZ ;  /* 0x000000690d697210 */ /* 0x000fe20007ffe0ff */
[----:B------:R-:W-:Y:S01]  /*2420*/  IMAD.IADD R9, R18, 0x1, R9 ;  /* 0x0000000112097824 */ /* 0x000fe200078e0209 */
[----:B------:R-:W-:Y:S01]  /*2430*/  IADD3 R122, P3, R204, R123, RZ ;  /* 0x0000007bcc7a7210 */ /* 0x000fe20007f7e0ff */
[----:B------:R-:W-:Y:S01]  /*2440*/  IMAD.IADD R14, R3, 0x1, R10 ;  /* 0x00000001030e7824 */ /* 0x000fe200078e020a */
[----:B------:R-:W-:Y:S01]  /*2450*/  SHF.R.S32.HI R12, RZ, 0x1f, R11 ;  /* 0x0000001fff0c7819 */ /* 0x000fe2000001140b */
[----:B------:R-:W-:Y:S01]  /*2460*/  IMAD.IADD R107, R107, 0x1, R13 ;  /* 0x000000016b6b7824 */ /* 0x000fe200078e020d */
[----:B------:R-:W-:Y:S01]  /*2470*/  SHF.R.S32.HI R10, RZ, 0x1f, R9 ;  /* 0x0000001fff0a7819 */ /* 0x000fe20000011409 */
[----:B-----5:R-:W-:Y:S01]  /*2480*/  IMAD.WIDE.U32 R104, R148, R102, R104 ;  /* 0x0000006694687225 */ /* 0x020fe200078e0068 */
[----:B------:R-:W-:-:S02]  /*2490*/  LEA.HI R27, R12, R11, RZ, 0x3 ;  /* 0x0000000b0c1b7211 */ /* 0x000fc400078f18ff */
[-C--:B------:R-:W-:Y:S01]  /*24a0*/  LEA.HI R25, R10, R9.reuse, RZ, 0x3 ;  /* 0x000000090a197211 */ /* 0x080fe200078f18ff */
[----:B------:R-:W-:Y:S01]  /*24b0*/  IMAD.WIDE.U32 R106, R148, R102, R106 ;  /* 0x00000066946a7225 */ /* 0x000fe200078e006a */
[----:B------:R-:W-:Y:S02]  /*24c0*/  LEA.HI R9, R10, R9, RZ, 0x6 ;  /* 0x000000090a097211 */ /* 0x000fe400078f30ff */
[----:B------:R-:W-:Y:S01]  /*24d0*/  LEA.HI R10, R12, R11, RZ, 0x6 ;  /* 0x0000000b0c0a7211 */ /* 0x000fe200078f30ff */
[----:B------:R-:W-:Y:S01]  /*24e0*/  IMAD.WIDE.U32 R114, R114, 0x70, RZ ;  /* 0x0000007072727825 */ /* 0x000fe200078e00ff */
[----:B------:R-:W-:Y:S02]  /*24f0*/  LOP3.LUT R12, R212, 0x38, R27, 0xf8, !PT ;  /* 0x00000038d40c7812 */ /* 0x000fe400078ef81b */
[----:B------:R-:W-:Y:S01]  /*2500*/  SHF.R.S32.HI R11, RZ, 0x6, R10 ;  /* 0x00000006ff0b7819 */ /* 0x000fe2000001140a */
[----:B------:R-:W-:Y:S01]  /*2510*/  IMAD.WIDE.U32 R112, R148, R108, R112 ;  /* 0x0000006c94707225 */ /* 0x000fe200078e0070 */
[----:B------:R-:W-:-:S02]  /*2520*/  SHF.R.S32.HI R9, RZ, 0x6, R9 ;  /* 0x00000006ff097819 */ /* 0x000fc40000011409 */
[----:B------:R-:W-:Y:S01]  /*2530*/  LOP3.LUT R13, R206, 0x38, R25, 0xf8, !PT ;  /* 0x00000038ce0d7812 */ /* 0x000fe200078ef819 */
[----:B------:R-:W-:Y:S01]  /*2540*/  IMAD R145, R11, 0x1c00, R214 ;  /* 0x00001c000b917824 */ /* 0x000fe200078e02d6 */
[----:B------:R-:W-:Y:S01]  /*2550*/  SHF.R.S32.HI R21, RZ, 0x1f, R14 ;  /* 0x0000001fff157819 */ /* 0x000fe2000001140e */
[--C-:B------:R-:W-:Y:S01]  /*2560*/  IMAD R144, R9, 0x1c00, R216.reuse ;  /* 0x00001c0009907824 */ /* 0x100fe200078e02d8 */
[----:B------:R-:W-:Y:S01]  /*2570*/  LOP3.LUT R12, R12, R213, RZ, 0x3c, !PT ;  /* 0x000000d50c0c7212 */ /* 0x000fe200078e3cff */
[----:B------:R-:W-:Y:S01]  /*2580*/  IMAD R142, R11, 0x1c00, R216 ;  /* 0x00001c000b8e7824 */ /* 0x000fe200078e02d8 */
[----:B------:R-:W-:Y:S01]  /*2590*/  LOP3.LUT R13, R13, R20, RZ, 0x3c, !PT ;  /* 0x000000140d0d7212 */ /* 0x000fe200078e3cff */
[----:B------:R-:W-:Y:S01]  /*25a0*/  IMAD R146, R9, 0x1c00, R214 ;  /* 0x00001c0009927824 */ /* 0x000fe200078e02d6 */
[----:B------:R-:W-:Y:S01]  /*25b0*/  LEA.HI R29, R21, R14, RZ, 0x3 ;  /* 0x0000000e151d7211 */ /* 0x000fe200078f18ff */
[----:B------:R-:W-:Y:S01]  /*25c0*/  IMAD.IADD R145, R145, 0x1, R12 ;  /* 0x0000000191917824 */ /* 0x000fe200078e020c */
[----:B------:R-:W-:Y:S01]  /*25d0*/  LOP3.LUT R12, R206, 0x38, R27, 0xf8, !PT ;  /* 0x00000038ce0c7812 */ /* 0x000fe200078ef81b */
[----:B------:R-:W-:Y:S01]  /*25e0*/  IMAD.IADD R144, R144, 0x1, R13 ;  /* 0x0000000190907824 */ /* 0x000fe200078e020d */
[----:B------:R-:W-:Y:S01]  /*25f0*/  LOP3.LUT R13, R206, 0x38, R29, 0xf8, !PT ;  /* 0x00000038ce0d7812 */ /* 0x000fe200078ef81d */
[----:B------:R-:W-:Y:S01]  /*2600*/  IMAD.WIDE.U32 R110, R148, R108, R110 ;  /* 0x0000006c946e7225 */ /* 0x000fe200078e006e */
[----:B------:R-:W-:-:S02]  /*2610*/  LOP3.LUT R11, R12, R20, RZ, 0x3c, !PT ;  /* 0x000000140c0b7212 */ /* 0x000fc400078e3cff */
[----:B------:R-:W-:Y:S01]  /*2620*/  LOP3.LUT R12, R13, R20, RZ, 0x3c, !PT ;  /* 0x000000140d0c7212 */ /* 0x000fe200078e3cff */
[----:B------:R-:W-:Y:S01]  /*2630*/  VIADD R13, R18, 0xa0 ;  /* 0x000000a0120d7836 */ /* 0x000fe20000000000 */
[----:B------:R-:W1:Y:S01]  /*2640*/  S2R R20, SR_TID.X ;  /* 0x0000000000147919 */ /* 0x000e620000002100 */
[----:B------:R-:W-:Y:S01]  /*2650*/  LOP3.LUT R10, R212, 0x38, R25, 0xf8, !PT ;  /* 0x00000038d40a7812 */ /* 0x000fe200078ef819 */
[----:B------:R-:W-:Y:S01]  /*2660*/  IMAD.IADD R142, R142, 0x1, R11 ;  /* 0x000000018e8e7824 */ /* 0x000fe200078e020b */
[----:B------:R-:W-:Y:S01]  /*2670*/  LEA.HI R14, R21, R14, RZ, 0x6 ;  /* 0x0000000e150e7211 */ /* 0x000fe200078f30ff */
[----:B------:R-:W-:Y:S01]  /*2680*/  IMAD.IADD R134, R115, 0x1, R33 ;  /* 0x0000000173867824 */ /* 0x000fe200078e0221 */
[----:B------:R-:W-:Y:S01]  /*2690*/  LOP3.LUT R9, R10, R213, RZ, 0x3c, !PT ;  /* 0x000000d50a097212 */ /* 0x000fe200078e3cff */
[----:B------:R-:W-:Y:S01]  /*26a0*/  IMAD.IADD R39, R117, 0x1, R39 ;  /* 0x0000000175277824 */ /* 0x000fe200078e0227 */
[----:B------:R-:W-:Y:S02]  /*26b0*/  SHF.R.S32.HI R11, RZ, 0x1f, R148 ;  /* 0x0000001fff0b7819 */ /* 0x000fe40000011494 */
[----:B------:R-:W-:-:S02]  /*26c0*/  IADD3 R146, R146, R9, RZ ;  /* 0x0000000992927210 */ /* 0x000fc40007ffe0ff */
[----:B------:R-:W-:Y:S02]  /*26d0*/  SHF.R.S32.HI R9, RZ, 0x6, R14 ;  /* 0x00000006ff097819 */ /* 0x000fe4000001140e */
[C---:B------:R-:W-:Y:S02]  /*26e0*/  LOP3.LUT R10, R212.reuse, 0x38, R29, 0xf8, !PT ;  /* 0x00000038d40a7812 */ /* 0x040fe400078ef81d */
[----:B------:R-:W-:Y:S01]  /*26f0*/  ISETP.GE.AND P2, PT, R13, UR6, PT ;  /* 0x000000060d007c0c */ /* 0x000fe2000bf46270 */
[C---:B------:R-:W-:Y:S01]  /*2700*/  IMAD R143, R9.reuse, 0x1c00, R214 ;  /* 0x00001c00098f7824 */ /* 0x040fe200078e02d6 */
[----:B------:R-:W-:Y:S01]  /*2710*/  LOP3.LUT R14, R212, 0x18, R18, 0xf8, !PT ;  /* 0x00000018d40e7812 */ /* 0x000fe200078ef812 */
[----:B------:R-:W-:Y:S01]  /*2720*/  IMAD R141, R9, 0x1c00, R216 ;  /* 0x00001c00098d7824 */ /* 0x000fe200078e02d8 */
[-C--:B------:R-:W-:Y:S01]  /*2730*/  LOP3.LUT R10, R10, R213.reuse, RZ, 0x3c, !PT ;  /* 0x000000d50a0a7212 */ /* 0x080fe200078e3cff */
[C---:B------:R-:W-:Y:S01]  /*2740*/  IMAD R9, R11.reuse, R108, RZ ;  /* 0x0000006c0b097224 */ /* 0x040fe200078e02ff */
[----:B------:R-:W-:Y:S01]  /*2750*/  SEL R31, RZ, 0x20, P2 ;  /* 0x00000020ff1f7807 */ /* 0x000fe20001000000 */
[----:B------:R-:W-:Y:S01]  /*2760*/  IMAD R11, R11, R102, RZ ;  /* 0x000000660b0b7224 */ /* 0x000fe200078e02ff */
[----:B------:R-:W-:Y:S01]  /*2770*/  LOP3.LUT R21, R14, R213, RZ, 0x3c, !PT ;  /* 0x000000d50e157212 */ /* 0x000fe200078e3cff */
[----:B------:R-:W-:Y:S01]  /*2780*/  IMAD.IADD R141, R141, 0x1, R12 ;  /* 0x000000018d8d7824 */ /* 0x000fe200078e020c */
[----:B------:R-:W-:Y:S01]  /*2790*/  SHF.L.U32 R12, R102, 0x6, RZ ;  /* 0x00000006660c7819 */ /* 0x000fe200000006ff */
[----:B------:R-:W-:Y:S01]  /*27a0*/  IMAD R37, R148, R103, R11 ;  /* 0x0000006794257224 */ /* 0x000fe200078e020b */
[C---:B------:R-:W-:Y:S01]  /*27b0*/  SHF.L.U64.HI R11, R102.reuse, 0x6, R103 ;  /* 0x00000006660b7819 */ /* 0x040fe20000010267 */
[----:B------:R-:W-:Y:S01]  /*27c0*/  IMAD.WIDE.U32 R102, R102, 0x70, RZ ;  /* 0x0000007066667825 */ /* 0x000fe200078e00ff */
[----:B------:R-:W-:-:S02]  /*27d0*/  IADD3 R143, R143, R10, RZ ;  /* 0x0000000a8f8f7210 */ /* 0x000fc40007ffe0ff */
[----:B------:R-:W-:Y:S01]  /*27e0*/  SHF.R.S32.HI R101, RZ, 0x3, R25 ;  /* 0x00000003ff657819 */ /* 0x000fe20000011419 */
[----:B------:R-:W-:Y:S01]  /*27f0*/  IMAD R41, R148, R109, R9 ;  /* 0x0000006d94297224 */ /* 0x000fe200078e0209 */
[----:B-1----:R-:W-:Y:S01]  /*2800*/  SHF.R.U32.HI R20, RZ, 0x7, R20 ;  /* 0x00000007ff147819 */ /* 0x002fe20000011614 */
[C---:B------:R-:W-:Y:S01]  /*2810*/  IMAD.SHL.U32 R10, R108.reuse, 0x40, RZ ;  /* 0x000000406c0a7824 */ /* 0x040fe200078e00ff */
[C---:B------:R-:W-:Y:S01]  /*2820*/  SHF.L.U64.HI R9, R108.reuse, 0x6, R109 ;  /* 0x000000066c097819 */ /* 0x040fe2000001026d */
[----:B------:R-:W-:Y:S01]  /*2830*/  IMAD.WIDE.U32 R108, R108, 0x70, RZ ;  /* 0x000000706c6c7825 */ /* 0x000fe200078e00ff */
[----:B------:R-:W-:Y:S02]  /*2840*/  SHF.R.S32.HI R26, RZ, 0x3, R27 ;  /* 0x00000003ff1a7819 */ /* 0x000fe4000001141b */
[----:B0-----:R-:W-:Y:S01]  /*2850*/  SHF.R.S32.HI R28, RZ, 0x3, R29 ;  /* 0x00000003ff1c7819 */ /* 0x001fe2000001141d */
[----:B------:R-:W-:Y:S01]  /*2860*/  VIADD R154, R20, 0x8 ;  /* 0x00000008149a7836 */ /* 0x000fe20000000000 */
[----:B------:R-:W-:Y:S01]  /*2870*/  LOP3.LUT R38, R30, R31, RZ, 0xfc, !PT ;  /* 0x0000001f1e267212 */ /* 0x000fe200078efcff */
[----:B------:R-:W-:Y:S01]  /*2880*/  IMAD.IADD R140, R214, 0x1, R21 ;  /* 0x00000001d68c7824 */ /* 0x000fe200078e0215 */
[----:B------:R-:W-:Y:S01]  /*2890*/  LOP3.LUT R25, R25, 0xfffffff8, RZ, 0xc0, !PT ;  /* 0xfffffff819197812 */ /* 0x000fe200078ec0ff */
[----:B------:R-:W-:Y:S01]  /*28a0*/  IMAD.IADD R20, R107, 0x1, R37 ;  /* 0x000000016b147824 */ /* 0x000fe200078e0225 */
[----:B------:R-:W-:Y:S01]  /*28b0*/  LOP3.LUT R27, R27, 0xfffffff8, RZ, 0xc0, !PT ;  /* 0xfffffff81b1b7812 */ /* 0x000fe200078ec0ff */
[----:B------:R-:W-:Y:S01]  /*28c0*/  IMAD.IADD R137, R109, 0x1, R137 ;  /* 0x000000016d897824 */ /* 0x000fe200078e0289 */
[----:B------:R-:W-:Y:S01]  /*28d0*/  LOP3.LUT R29, R29, 0xfffffff8, RZ, 0xc0, !PT ;  /* 0xfffffff81d1d7812 */ /* 0x000fe200078ec0ff */
[----:B------:R-:W-:Y:S01]  /*28e0*/  IMAD.IADD R14, R113, 0x1, R41 ;  /* 0x00000001710e7824 */ /* 0x000fe200078e0229 */
[----:B------:R-:W-:-:S02]  /*28f0*/  IADD3 R136, R103, R35, RZ ;  /* 0x0000002367887210 */ /* 0x000fc40007ffe0ff */
[----:B------:R-:W-:Y:S02]  /*2900*/  IADD3 R21, R37, R105, RZ ;  /* 0x0000006925157210 */ /* 0x000fe40007ffe0ff */
[----:B------:R-:W-:Y:S01]  /*2910*/  IADD3.X R123, R15, R150, RZ, P3, !PT ;  /* 0x000000960f7b7210 */ /* 0x000fe20001ffe4ff */
[----:B------:R-:W-:Y:S01]  /*2920*/  IMAD.IADD R15, R41, 0x1, R111 ;  /* 0x00000001290f7824 */ /* 0x000fe200078e026f */
[C---:B------:R-:W-:Y:S02]  /*2930*/  LOP3.LUT R34, R38.reuse, 0x2, RZ, 0xc0, !PT ;  /* 0x0000000226227812 */ /* 0x040fe400078ec0ff */
[C---:B------:R-:W-:Y:S02]  /*2940*/  LOP3.LUT R35, R38.reuse, 0x4, RZ, 0xc0, !PT ;  /* 0x0000000426237812 */ /* 0x040fe400078ec0ff */
[C---:B------:R-:W-:Y:S02]  /*2950*/  LOP3.LUT R36, R38.reuse, 0x8, RZ, 0xc0, !PT ;  /* 0x0000000826247812 */ /* 0x040fe400078ec0ff */
[----:B------:R-:W-:-:S02]  /*2960*/  LOP3.LUT R37, R38, 0x10, RZ, 0xc0, !PT ;  /* 0x0000001026257812 */ /* 0x000fc400078ec0ff */
[----:B------:R-:W-:Y:S02]  /*2970*/  LOP3.LUT R30, R30, 0x1, RZ, 0xc0, !PT ;  /* 0x000000011e1e7812 */ /* 0x000fe400078ec0ff */
[----:B------:R-:W-:Y:S02]  /*2980*/  SHF.R.S32.HI R31, RZ, 0x1f, R25 ;  /* 0x0000001fff1f7819 */ /* 0x000fe40000011419 */
[----:B------:R-:W-:Y:S02]  /*2990*/  SHF.R.S32.HI R32, RZ, 0x1f, R27 ;  /* 0x0000001fff207819 */ /* 0x000fe4000001141b */
[----:B------:R-:W-:Y:S02]  /*29a0*/  SHF.R.S32.HI R33, RZ, 0x1f, R29 ;  /* 0x0000001fff217819 */ /* 0x000fe4000001141d */
[----:B------:R-:W-:-:S07]  /*29b0*/  LOP3.LUT R38, R38, 0x20, RZ, 0xc0, !PT ;  /* 0x0000002026267812 */ /* 0x000fce00078ec0ff */
.L_x_4168:
[----:B-12---:R-:W2:Y:S01]  /*29c0*/  LDL.LU R45, [R1+0x8] ;  /* 0x00000800012d7983 */ /* 0x006ea20000300800 */
[----:B------:R-:W-:Y:S01]  /*29d0*/  VIADD R47, R24, 0xffffffff ;  /* 0xffffffff182f7836 */ /* 0x000fe20000000000 */
[----:B------:R-:W0:Y:S01]  /*29e0*/  LDC.64 R124, c[0x0][0x2e8] ;  /* 0x0000ba00ff7c7b82 */ /* 0x000e220000000a00 */
[----:B------:R-:W-:Y:S01]  /*29f0*/  LOP3.LUT P5, RZ, R220, 0x4, RZ, 0xc0, !PT ;  /* 0x00000004dcff7812 */ /* 0x000fe200078ac0ff */
        /* <DEDUP_REMOVED lines=8> */
[----:B------:R-:W-:Y:S01]  /*2a80*/  IADD3 R42, P4, R6, R126, RZ ;  /* 0x0000007e062a7210 */ /* 0x000fe20007f9e0ff */
[----:B------:R-:W-:Y:S02]  /*2a90*/  IMAD.IADD R96, R127, 0x1, R41 ;  /* 0x000000017f607824 */ /* 0x000fe400078e0229 */
[----:B------:R-:W-:-:S03]  /*2aa0*/  IMAD R41, R17, 0x5400, R140 ;  /* 0x0000540011297824 */ /* 0x000fc600078e028c */
[----:B------:R-:W-:Y:S02]  /*2ab0*/  IADD3.X R40, R8, R96, R138, P2, P3 ;  /* 0x0000006008287210 */ /* 0x000fe400017e648a */
[----:B------:R-:W-:Y:S02]  /*2ac0*/  ISETP.GT.AND P3, PT, R47, R135, PT ;  /* 0x000000872f00720c */ /* 0x000fe40003f64270 */
[----:B0-----:R-:W-:Y:S02]  /*2ad0*/  LEA R48, P2, R24, R124, 0x1 ;  /* 0x0000007c18307211 */ /* 0x001fe400078408ff */
[----:B------:R-:W-:Y:S02]  /*2ae0*/  IADD3.X R43, R96, R8, RZ, P4, !PT ;  /* 0x00000008602b7210 */ /* 0x000fe400027fe4ff */
[----:B------:R-:W-:Y:S01]  /*2af0*/  LEA.HI.X R49, R24, R125, R40, 0x1, P2 ;  /* 0x0000007d18317211 */ /* 0x000fe200010f0c28 */
[----:B------:R-:W-:Y:S01]  /*2b00*/  IMAD R40, R41, 0x2, R120 ;  /* 0x0000000229287824 */ /* 0x000fe200078e0278 */
[----:B-1----:R-:W-:-:S02]  /*2b10*/  ISETP.GE.AND P2, PT, R121, 0x1, PT ;  /* 0x000000017900780c */ /* 0x002fc40003f46270 */
[C---:B------:R-:W-:Y:S02]  /*2b20*/  LEA R50, P4, R42.reuse, R124, 0x1 ;  /* 0x0000007c2a327211 */ /* 0x040fe400078808ff */
[----:B------:R-:W-:Y:S02]  /*2b30*/  MOV R24, R47 ;  /* 0x0000002f00187202 */ /* 0x000fe40000000f00 */
[----:B------:R-:W-:Y:S01]  /*2b40*/  LEA.HI.X R51, R42, R125, R43, 0x1, P4 ;  /* 0x0000007d2a337211 */ /* 0x000fe200020f0c2b */
[C---:B------:R-:W-:Y:S02]  /*2b50*/  VIADD R43, R41.reuse, 0x20 ;  /* 0x00000020292b7836 */ /* 0x040fe40000000000 */
[----:B------:R-:W-:-:S04]  /*2b60*/  @P5 VIADD R43, R41, 0xffffffe0 ;  /* 0xffffffe0292b5836 */ /* 0x000fc80000000000 */
[----:B------:R-:W-:Y:S01]  /*2b70*/  IMAD R41, R43, 0x2, R120 ;  /* 0x000000022b297824 */ /* 0x000fe200078e0278 */
[----:B--2---:R-:W-:-:S04]  /*2b80*/  LOP3.LUT R45, R45, 0xfffffffd, RZ, 0xc0, !PT ;  /* 0xfffffffd2d2d7812 */ /* 0x004fc800078ec0ff */
[----:B------:R-:W-:-:S05]  /*2b90*/  @P3 LOP3.LUT R45, R45, 0x2, RZ, 0xfc, !PT ;  /* 0x000000022d2d3812 */ /* 0x000fca00078efcff */
[----:B------:R0:W-:Y:S01]  /*2ba0*/  STL [R1+0x8], R45 ;  /* 0x0000082d01007387 */ /* 0x0001e20000100800 */
[----:B-----5:R-:W-:Y:S05]  /*2bb0*/  @!P2 BRA `(.L_x_4070) ;  /* 0x000000700048a947 */ /* 0x020fea0003800000 */
[----:B------:R-:W-:Y:S01]  /*2bc0*/  ULDC.U8 UR4, c[0x0][0x410] ;  /* 0x0001040000047ab9 */ /* 0x000fe20000000000 */
[-C--:B------:R-:W-:Y:S01]  /*2bd0*/  IMAD R43, R136, R47.reuse, RZ ;  /* 0x0000002f882b7224 */ /* 0x080fe200078e02ff */
[----:B------:R-:W-:Y:S01]  /*2be0*/  ISETP.NE.AND P2, PT, RZ, UR4, PT ;  /* 0x00000004ff007c0c */ /* 0x000fe2000bf45270 */
[-C--:B0-----:R-:W-:Y:S02]  /*2bf0*/  IMAD R45, R137, R47.reuse, RZ ;  /* 0x0000002f892d7224 */ /* 0x081fe400078e02ff */
[----:B------:R-:W-:Y:S02]  /*2c00*/  IMAD R42, R24, -0x70, R2 ;  /* 0xffffff90182a7824 */ /* 0x000fe400078e0202 */
[C---:B------:R-:W-:Y:S02]  /*2c10*/  IMAD R43, R44.reuse, R102, R43 ;  /* 0x000000662c2b7224 */ /* 0x040fe400078e022b */
[----:B------:R-:W-:Y:S01]  /*2c20*/  IMAD R45, R44, R108, R45 ;  /* 0x0000006c2c2d7224 */ /* 0x000fe200078e022d */
[----:B------:R-:W-:Y:S01]  /*2c30*/  VIMNMX R42, R42, 0x70, PT ;  /* 0x000000702a2a7848 */ /* 0x000fe20003fe0100 */
[----:B------:R-:W-:-:S04]  /*2c40*/  IMAD.WIDE.U32 R94, R102, R47, RZ ;  /* 0x0000002f665e7225 */ /* 0x000fc800078e00ff */
        /* <DEDUP_REMOVED lines=19> */
[----:B------:R-:W-:Y:S06]  /*2d80*/  @P3 BRA `(.L_x_4073) ;  /* 0x0000000000a03947 */ /* 0x000fec0003800000 */
[----:B------:R-:W-:Y:S01]  /*2d90*/  IADD3 R45, P2, R106, R94, RZ ;  /* 0x0000005e6a2d7210 */ /* 0x000fe20007f5e0ff */
[----:B------:R-:W-:Y:S01]  /*2da0*/  ULDC.64 UR4, c[0x0][0x3e8] ;  /* 0x0000fa0000047ab9 */ /* 0x000fe20000000a00 */
[----:B------:R-:W-:Y:S02]  /*2db0*/  CS2R R124, SRZ ;  /* 0x00000000007c7805 */ /* 0x000fe4000001ff00 */
[----:B------:R-:W-:Y:S02]  /*2dc0*/  CS2R R126, SRZ ;  /* 0x00000000007e7805 */ /* 0x000fe4000001ff00 */
[----:B------:R-:W-:Y:S02]  /*2dd0*/  IADD3.X R46, R43, R20, RZ, P2, !PT ;  /* 0x000000142b2e7210 */ /* 0x000fe400017fe4ff */
[----:B------:R-:W-:-:S04]  /*2de0*/  LEA R44, P2, R45, UR4, 0x1 ;  /* 0x000000042d2c7c11 */ /* 0x000fc8000f8408ff */
[----:B------:R-:W-:Y:S01]  /*2df0*/  LEA.HI.X R45, R45, UR5, R46, 0x1, P2 ;  /* 0x000000052d2d7c11 */ /* 0x000fe200090f0c2e */
[----:B------:R-:W-:Y:S01]  /*2e00*/  ULDC.64 UR4, c[0x0][0x400] ;  /* 0x0001000000047ab9 */ /* 0x000fe20000000a00 */
[----:B------:R-:W-:-:S05]  /*2e10*/  IADD3 R47, P2, R112, R92, RZ ;  /* 0x0000005c702f7210 */ /* 0x000fca0007f5e0ff */
[----:B------:R-:W-:Y:S01]  /*2e20*/  IMAD.X R54, R100, 0x1, R14, P2 ;  /* 0x0000000164367824 */ /* 0x000fe200010e060e */
        /* <DEDUP_REMOVED lines=30> */
.L_x_4073:
[----:B------:R-:W-:Y:S05]  /*3010*/  BSYNC B1 ;  /* 0x0000000000017941 */ /* 0x000fea0003800000 */
.L_x_4072:
        /* <DEDUP_REMOVED lines=12> */
[----:B-----5:R-:W-:Y:S01]  /*30e0*/  IMAD.MOV.U32 R129, RZ, RZ, R76 ;  /* 0x000000ffff817224 */ /* 0x020fe200078e004c */
[----:B------:R-:W-:Y:S01]  /*30f0*/  CS2R R74, SRZ ;  /* 0x00000000004a7805 */ /* 0x000fe2000001ff00 */
[----:B------:R-:W-:Y:S01]  /*3100*/  IMAD.MOV.U32 R128, RZ, RZ, R77 ;  /* 0x000000ffff807224 */ /* 0x000fe200078e004d */
[----:B------:R-:W-:Y:S06]  /*3110*/  @P4 BRA `(.L_x_4075) ;  /* 0x0000000000a04947 */ /* 0x000fec0003800000 */
[----:B------:R-:W-:Y:S01]  /*3120*/  IADD3 R94, P2, P5, R106, R94, R12 ;  /* 0x0000005e6a5e7210 */ /* 0x000fe20007d5e00c */
[----:B------:R-:W-:Y:S01]  /*3130*/  ULDC.64 UR4, c[0x0][0x3e8] ;  /* 0x0000fa0000047ab9 */ /* 0x000fe20000000a00 */
[----:B------:R-:W-:Y:S02]  /*3140*/  CS2R R72, SRZ ;  /* 0x0000000000487805 */ /* 0x000fe4000001ff00 */
[----:B------:R-:W-:Y:S02]  /*3150*/  CS2R R74, SRZ ;  /* 0x00000000004a7805 */ /* 0x000fe4000001ff00 */
[----:B0-----:R-:W-:Y:S02]  /*3160*/  IADD3.X R45, R20, R43, R11, P2, P5 ;  /* 0x0000002b142d7210 */ /* 0x001fe400017ea40b */
[----:B------:R-:W-:-:S04]  /*3170*/  IADD3 R92, P2, P5, R112, R92, R10 ;  /* 0x0000005c705c7210 */ /* 0x000fc80007d5e00a */
[----:B------:R-:W-:Y:S02]  /*3180*/  IADD3.X R43, R14, R100, R9, P2, P5 ;  /* 0x000000640e2b7210 */ /* 0x000fe400017ea409 */
[----:B------:R-:W-:-:S04]  /*3190*/  LEA R44, P2, R94, UR4, 0x1 ;  /* 0x000000045e2c7c11 */ /* 0x000fc8000f8408ff */
[----:B------:R-:W-:Y:S01]  /*31a0*/  LEA.HI.X R45, R94, UR5, R45, 0x1, P2 ;  /* 0x000000055e2d7c11 */ /* 0x000fe200090f0c2d */
[----:B------:R-:W-:Y:S02]  /*31b0*/  ULDC.64 UR4, c[0x0][0x400] ;  /* 0x0001000000047ab9 */ /* 0x000fe40000000a00 */
        /* <DEDUP_REMOVED lines=30> */
.L_x_4075:
[----:B------:R-:W-:Y:S05]  /*33a0*/  BSYNC B1 ;  /* 0x0000000000017941 */ /* 0x000fea0003800000 */
.L_x_4074:
[----:B------:R-:W2:Y:S01]  /*33b0*/  LDL R43, [R1+0x1c] ;  /* 0x00001c00012b7983 */ /* 0x000ea20000100800 */
[----:B01----:R-:W-:Y:S01]  /*33c0*/  IMAD.MOV.U32 R44, RZ, RZ, R81 ;  /* 0x000000ffff2c7224 */ /* 0x003fe200078e0051 */
[----:B------:R-:W-:Y:S01]  /*33d0*/  MOV R45, R88 ;  /* 0x00000058002d7202 */ /* 0x000fe20000000f00 */
[----:B------:R-:W-:Y:S01]  /*33e0*/  IMAD.MOV.U32 R46, RZ, RZ, R89 ;  /* 0x000000ffff2e7224 */ /* 0x000fe200078e0059 */
[----:B------:R-:W-:Y:S02]  /*33f0*/  PRMT R160, R129, 0x5410, R128 ;  /* 0x0000541081a07816 */ /* 0x000fe40000000080 */
        /* <DEDUP_REMOVED lines=8> */
[----:B------:R-:W-:-:S05]  /*3480*/  IMAD.MOV.U32 R46, RZ, RZ, R79 ;  /* 0x000000ffff2e7224 */ /* 0x000fca00078e004f */
[----:B------:R-:W-:Y:S01]  /*3490*/  PRMT R161, R45, 0x5410, R46 ;  /* 0x000054102da17816 */ /* 0x000fe2000000002e */
[----:B------:R-:W-:Y:S01]  /*34a0*/  IMAD.MOV.U32 R46, RZ, RZ, R91 ;  /* 0x000000ffff2e7224 */ /* 0x000fe200078e005b */
[----:B------:R-:W-:-:S04]  /*34b0*/  MOV R45, R90 ;  /* 0x0000005a002d7202 */ /* 0x000fc80000000f00 */
[----:B------:R-:W-:Y:S01]  /*34c0*/  PRMT R170, R46, 0x7610, R170 ;  /* 0x000076102eaa7816 */ /* 0x000fe200000000aa */
[----:B------:R-:W-:Y:S01]  /*34d0*/  IMAD.MOV.U32 R46, RZ, RZ, R127 ;  /* 0x000000ffff2e7224 */ /* 0x000fe200078e007f */
[----:B--2---:R-:W-:Y:S02]  /*34e0*/  R2UR UR4, R43 ;  /* 0x000000002b0472ca */ /* 0x004fe400000e0000 */
[----:B------:R-:W-:-:S04]  /*34f0*/  MOV R43, R80 ;  /* 0x00000050002b7202 */ /* 0x000fc80000000f00 */
[----:B------:R-:W-:Y:S01]  /*3500*/  PRMT R163, R163, 0x5410, R43 ;  /* 0x00005410a3a37816 */ /* 0x000fe2000000002b */
[----:B------:R-:W-:-:S05]  /*3510*/  IMAD.MOV.U32 R43, RZ, RZ, R84 ;  /* 0x000000ffff2b7224 */ /* 0x000fca00078e0054 */
[----:B------:R-:W-:Y:S01]  /*3520*/  PRMT R165, R44, 0x5410, R43 ;  /* 0x000054102ca57816 */ /* 0x000fe2000000002b */
[----:B------:R-:W-:Y:S01]  /*3530*/  IMAD.MOV.U32 R43, RZ, RZ, R96 ;  /* 0x000000ffff2b7224 */ /* 0x000fe200078e0060 */
[----:B------:R-:W-:Y:S01]  /*3540*/  UISETP.NE.AND UP0, UPT, UR4, 0x3, UPT ;  /* 0x000000030400788c */ /* 0x000fe2000bf05270 */
[----:B------:R-:W-:-:S05]  /*3550*/  IMAD.MOV.U32 R44, RZ, RZ, R97 ;  /* 0x000000ffff2c7224 */ /* 0x000fca00078e0061 */
[----:B------:R-:W-:Y:S01]  /*3560*/  PRMT R167, R43, 0x5410, R44 ;  /* 0x000054102ba77816 */ /* 0x000fe2000000002c */
[----:B------:R-:W-:Y:S01]  /*3570*/  IMAD.MOV.U32 R43, RZ, RZ, R83 ;  /* 0x000000ffff2b7224 */ /* 0x000fe200078e0053 */
[----:B------:R-:W-:Y:S02]  /*3580*/  MOV R44, R82 ;  /* 0x00000052002c7202 */ /* 0x000fe40000000f00 */
[----:B------:R-:W-:Y:S02]  /*3590*/  PLOP3.LUT P2, PT, PT, PT, UP0, 0x80, 0x0 ;  /* 0x000000000000781c */ /* 0x000fe40003f4f008 */
        /* <DEDUP_REMOVED lines=48> */
[----:B------:R-:W-:Y:S02]  /*38a0*/  PRMT R131, R46, 0x5410, R45 ;  /* 0x000054102e837816 */ /* 0x000fe4000000002d */
[----:B------:R-:W-:Y:S01]  /*38b0*/  PRMT R164, R43, 0x5410, R44 ;  /* 0x000054102ba47816 */ /* 0x000fe2000000002c */
[----:B------:R-:W-:Y:S06]  /*38c0*/  @!P2 BRA `(.L_x_4076) ;  /* 0x000000000004a947 */ /* 0x000fec0003800000 */
[----:B------:R-:W-:Y:S01]  /*38d0*/  BPT.TRAP 0x1 ;  /* 0x000000040000795c */ /* 0x000fe20000300000 */
.L_x_4076:
[----:B------:R-:W-:Y:S01]  /*38e0*/  IMAD R43, R17, 0x8, R16 ;  /* 0x00000008112b7824 */ /* 0x000fe200078e0210 */
[----:B------:R-:W-:Y:S01]  /*38f0*/  SHF.L.U32 R100, R205, 0x1f, RZ ;  /* 0x0000001fcd647819 */ /* 0x000fe200000006ff */
[----:B------:R-:W-:Y:S03]  /*3900*/  BSSY B1, `(.L_x_4077) ;  /* 0x0000003000017945 */ /* 0x000fe60003800000 */
[----:B------:R-:W0:Y:S02]  /*3910*/  SYNCS.PHASECHK.TRANS64.TRYWAIT P5, [R43+URZ+0x36890], R100 ;  /* 0x036890642b0075a7 */ /* 0x000e2400080a017f */
[----:B0-----:R-:W-:Y:S05]  /*3920*/  @!P5 BRA `(.L_x_4078) ;  /* 0x0000022400fcd947 */ /* 0x001fea0003800000 */
.L_x_4436:
[----:B------:R-:W-:Y:S05]  /*3930*/  BSYNC B1 ;  /* 0x0000000000017941 */ /* 0x000fea0003800000 */
.L_x_4077:
        /* <DEDUP_REMOVED lines=9> */
[----:B------:R-:W-:Y:S01]  /*39d0*/  SHF.R.U64 R94, R126, 0x10, R127 ;  /* 0x000000107e5e7819 */ /* 0x000fe2000000127f */
[----:B--2---:R-:W-:Y:S01]  /*39e0*/  IMAD.MOV.U32 R95, RZ, RZ, R45 ;  /* 0x000000ffff5f7224 */ /* 0x004fe200078e002d */
[----:B------:R-:W-:Y:S02]  /*39f0*/  SHF.R.U64 R124, R124, 0x10, R125 ;  /* 0x000000107c7c7819 */ /* 0x000fe4000000127d */
[----:B------:R-:W-:Y:S01]  /*3a00*/  SHF.R.U32.HI R127, RZ, 0x10, R127 ;  /* 0x00000010ff7f7819 */ /* 0x000fe2000001167f */
[----:B------:R-:W-:Y:S02]  /*3a10*/  HADD2.F32 R94, -RZ, R94.H0_H0 ;  /* 0x2000005eff5e7230 */ /* 0x000fe40000004100 */
[--C-:B------:R-:W-:Y:S02]  /*3a20*/  HADD2.F32 R45, -RZ, R95.reuse.H1_H1 ;  /* 0x3000005fff2d7230 */ /* 0x100fe40000004100 */
[----:B------:R-:W-:Y:S02]  /*3a30*/  HADD2.F32 R95, -RZ, R95.H0_H0 ;  /* 0x2000005fff5f7230 */ /* 0x000fe40000004100 */
[----:B------:R-:W-:-:S02]  /*3a40*/  HADD2.F32 R124, -RZ, R124.H0_H0 ;  /* 0x2000007cff7c7230 */ /* 0x000fc40000004100 */
[-C--:B------:R-:W-:Y:S01]  /*3a50*/  FMUL.FTZ R126, R45, R94.reuse ;  /* 0x0000005e2d7e7220 */ /* 0x080fe20000410000 */
[----:B------:R-:W-:-:S03]  /*3a60*/  FMUL.FTZ R94, R95, R94 ;  /* 0x0000005e5f5e7220 */ /* 0x000fc60000410000 */
[----:B------:R-:W-:Y:S01]  /*3a70*/  FFMA.FTZ R126, R95, R124, -R126 ;  /* 0x0000007c5f7e7223 */ /* 0x000fe2000001087e */
[----:B------:R-:W-:Y:S01]  /*3a80*/  MOV R95, R44 ;  /* 0x0000002c005f7202 */ /* 0x000fe20000000f00 */
[----:B------:R-:W-:Y:S02]  /*3a90*/  IMAD.MOV.U32 R44, RZ, RZ, R47 ;  /* 0x000000ffff2c7224 */ /* 0x000fe400078e002f */
[----:B------:R-:W-:Y:S01]  /*3aa0*/  FFMA.FTZ R94, R45, R124, R94 ;  /* 0x0000007c2d5e7223 */ /* 0x000fe2000001005e */
[----:B------:R-:W-:Y:S01]  /*3ab0*/  SHF.R.U32.HI R124, RZ, 0x10, R125 ;  /* 0x00000010ff7c7819 */ /* 0x000fe2000001167d */
[----:B------:R-:W-:Y:S02]  /*3ac0*/  HADD2.F32 R47, -RZ, R127.H0_H0 ;  /* 0x2000007fff2f7230 */ /* 0x000fe40000004100 */
[--C-:B------:R-:W-:Y:S01]  /*3ad0*/  HADD2.F32 R45, -RZ, R44.reuse.H1_H1 ;  /* 0x3000002cff2d7230 */ /* 0x100fe20000004100 */
[----:B------:R-:W-:Y:S01]  /*3ae0*/  F2FP.F16.F32.PACK_AB R94, R94, R126 ;  /* 0x0000007e5e5e723e */ /* 0x000fe200000000ff */
[----:B------:R-:W-:-:S02]  /*3af0*/  HADD2.F32 R44, -RZ, R44.H0_H0 ;  /* 0x2000002cff2c7230 */ /* 0x000fc40000004100 */
[----:B------:R-:W-:Y:S02]  /*3b00*/  HADD2.F32 R124, -RZ, R124.H0_H0 ;  /* 0x2000007cff7c7230 */ /* 0x000fe40000004100 */
[-C--:B------:R-:W-:Y:S01]  /*3b10*/  FMUL.FTZ R125, R45, R47.reuse ;  /* 0x0000002f2d7d7220 */ /* 0x080fe20000410000 */
[----:B------:R-:W-:-:S03]  /*3b20*/  FMUL.FTZ R47, R44, R47 ;  /* 0x0000002f2c2f7220 */ /* 0x000fc60000410000 */
[-C--:B------:R-:W-:Y:S01]  /*3b30*/  FFMA.FTZ R44, R44, R124.reuse, -R125 ;  /* 0x0000007c2c2c7223 */ /* 0x080fe2000001087d */
[--C-:B------:R-:W-:Y:S02]  /*3b40*/  HADD2.F32 R125, -RZ, R156.reuse.H1_H1 ;  /* 0x3000009cff7d7230 */ /* 0x100fe40000004100 */
[----:B------:R-:W-:Y:S01]  /*3b50*/  FFMA.FTZ R45, R45, R124, R47 ;  /* 0x0000007c2d2d7223 */ /* 0x000fe2000001002f */
[----:B------:R-:W-:Y:S02]  /*3b60*/  IMAD.MOV.U32 R124, RZ, RZ, R46 ;  /* 0x000000ffff7c7224 */ /* 0x000fe400078e002e */
[--C-:B------:R-:W-:Y:S02]  /*3b70*/  HADD2.F32 R46, -RZ, R95.reuse.H1_H1 ;  /* 0x3000005fff2e7230 */ /* 0x100fe40000004100 */
[----:B------:R-:W-:Y:S02]  /*3b80*/  HADD2.F32 R47, -RZ, R95.H0_H0 ;  /* 0x2000005fff2f7230 */ /* 0x000fe40000004100 */
[----:B------:R-:W-:-:S02]  /*3b90*/  HADD2.F32 R95, -RZ, R156.H0_H0 ;  /* 0x2000009cff5f7230 */ /* 0x000fc40000004100 */
[-C--:B------:R-:W-:Y:S01]  /*3ba0*/  FMUL.FTZ R127, R46, R125.reuse ;  /* 0x0000007d2e7f7220 */ /* 0x080fe20000410000 */
[----:B------:R-:W-:Y:S02]  /*3bb0*/  HADD2.F32 R156, -RZ, R171.H1_H1 ;  /* 0x300000abff9c7230 */ /* 0x000fe40000004100 */
[C---:B------:R-:W-:Y:S01]  /*3bc0*/  FMUL.FTZ R125, R47.reuse, R125 ;  /* 0x0000007d2f7d7220 */ /* 0x040fe20000410000 */
[----:B------:R-:W-:-:S03]  /*3bd0*/  FFMA.FTZ R47, R47, R95, -R127 ;  /* 0x0000005f2f2f7223 */ /* 0x000fc6000001087f */
[----:B------:R-:W-:Y:S01]  /*3be0*/  FFMA.FTZ R46, R46, R95, R125 ;  /* 0x0000005f2e2e7223 */ /* 0x000fe2000001007d */
[--C-:B------:R-:W-:Y:S02]  /*3bf0*/  HADD2.F32 R95, -RZ, R124.reuse.H1_H1 ;  /* 0x3000007cff5f7230 */ /* 0x100fe40000004100 */
[----:B------:R-:W-:Y:S02]  /*3c00*/  HADD2.F32 R125, -RZ, R124.H0_H0 ;  /* 0x2000007cff7d7230 */ /* 0x000fe40000004100 */
[----:B------:R-:W-:Y:S02]  /*3c10*/  HADD2.F32 R124, -RZ, R168.H0_H0 ;  /* 0x200000a8ff7c7230 */ /* 0x000fe40000004100 */
[-C--:B------:R-:W-:Y:S01]  /*3c20*/  FMUL.FTZ R127, R95, R156.reuse ;  /* 0x0000009c5f7f7220 */ /* 0x080fe20000410000 */
[----:B------:R-:W-:Y:S01]  /*3c30*/  F2FP.F16.F32.PACK_AB R46, R46, R47 ;  /* 0x0000002f2e2e723e */ /* 0x000fe200000000ff */
[C---:B------:R-:W-:Y:S02]  /*3c40*/  FMUL.FTZ R156, R125.reuse, R156 ;  /* 0x0000009c7d9c7220 */ /* 0x040fe40000410000 */
[----:B------:R-:W-:-:S02]  /*3c50*/  FFMA.FTZ R127, R125, R124, -R127 ;  /* 0x0000007c7d7f7223 */ /* 0x000fc4000001087f */
[----:B------:R-:W-:Y:S01]  /*3c60*/  FFMA.FTZ R156, R95, R124, R156 ;  /* 0x0000007c5f9c7223 */ /* 0x000fe2000001009c */
[----:B------:R-:W-:Y:S01]  /*3c70*/  F2FP.F16.F32.PACK_AB R95, R45, R44 ;  /* 0x0000002c2d5f723e */ /* 0x000fe200000000ff */
[----:B------:R-:W-:Y:S01]  /*3c80*/  IMAD.MOV.U32 R44, RZ, RZ, R46 ;  /* 0x000000ffff2c7224 */ /* 0x000fe200078e002e */
[----:B------:R-:W-:Y:S02]  /*3c90*/  MOV R45, R94 ;  /* 0x0000005e002d7202 */ /* 0x000fe40000000f00 */
[----:B------:R-:W-:Y:S01]  /*3ca0*/  F2FP.F16.F32.PACK_AB R127, R156, R127 ;  /* 0x0000007f9c7f723e */ /* 0x000fe200000000ff */
[----:B------:R-:W-:-:S04]  /*3cb0*/  IMAD.MOV.U32 R47, RZ, RZ, R95 ;  /* 0x000000ffff2f7224 */ /* 0x000fc800078e005f */
[----:B------:R-:W-:-:S07]  /*3cc0*/  IMAD.MOV.U32 R46, RZ, RZ, R127 ;  /* 0x000000ffff2e7224 */ /* 0x000fce00078e007f */
.L_x_4084:
[----:B------:R-:W-:Y:S05]  /*3cd0*/  BSYNC B3 ;  /* 0x0000000000037941 */ /* 0x000fea0003800000 */
.L_x_4083:
[----:B--2---:R1:W-:Y:S02]  /*3ce0*/  STG.E.128 desc[UR60][R50.64], R44 ;  /* 0x0000002c32007986 */ /* 0x0043e4000c101d3c */
.L_x_4082:
[----:B------:R-:W-:Y:S05]  /*3cf0*/  BSYNC B2 ;  /* 0x0000000000027941 */ /* 0x000fea0003800000 */
.L_x_4081:
        /* <DEDUP_REMOVED lines=8> */
[----:B--2---:R-:W-:Y:S01]  /*3d80*/  IMAD.MOV.U32 R95, RZ, RZ, R45 ;  /* 0x000000ffff5f7224 */ /* 0x004fe200078e002d */
[----:B------:R-:W-:Y:S02]  /*3d90*/  SHF.R.U64 R94, R96, 0x10, R97 ;  /* 0x00000010605e7819 */ /* 0x000fe40000001261 */
[----:B------:R-:W-:Y:S01]  /*3da0*/  SHF.R.U32.HI R99, RZ, 0x10, R99 ;  /* 0x00000010ff637819 */ /* 0x000fe20000011663 */
[----:B------:R-:W-:Y:S01]  /*3db0*/  HADD2.F32 R98, -RZ, R98.H0_H0 ;  /* 0x20000062ff627230 */ /* 0x000fe20000004100 */
[----:B------:R-:W-:Y:S01]  /*3dc0*/  SHF.R.U32.HI R97, RZ, 0x10, R97 ;  /* 0x00000010ff617819 */ /* 0x000fe20000011661 */
[--C-:B------:R-:W-:Y:S02]  /*3dd0*/  HADD2.F32 R45, -RZ, R95.reuse.H1_H1 ;  /* 0x3000005fff2d7230 */ /* 0x100fe40000004100 */
[----:B------:R-:W-:Y:S02]  /*3de0*/  HADD2.F32 R95, -RZ, R95.H0_H0 ;  /* 0x2000005fff5f7230 */ /* 0x000fe40000004100 */
[----:B------:R-:W-:-:S02]  /*3df0*/  HADD2.F32 R94, -RZ, R94.H0_H0 ;  /* 0x2000005eff5e7230 */ /* 0x000fc40000004100 */
[-C--:B------:R-:W-:Y:S01]  /*3e00*/  FMUL.FTZ R96, R45, R98.reuse ;  /* 0x000000622d607220 */ /* 0x080fe20000410000 */
[----:B------:R-:W-:Y:S02]  /*3e10*/  HADD2.F32 R97, -RZ, R97.H0_H0 ;  /* 0x20000061ff617230 */ /* 0x000fe40000004100 */
[C---:B------:R-:W-:Y:S01]  /*3e20*/  FMUL.FTZ R98, R95.reuse, R98 ;  /* 0x000000625f627220 */ /* 0x040fe20000410000 */
[----:B------:R-:W-:-:S03]  /*3e30*/  FFMA.FTZ R96, R95, R94, -R96 ;  /* 0x0000005e5f607223 */ /* 0x000fc60000010860 */
[----:B------:R-:W-:Y:S01]  /*3e40*/  FFMA.FTZ R98, R45, R94, R98 ;  /* 0x0000005e2d627223 */ /* 0x000fe20000010062 */
[----:B------:R-:W-:Y:S01]  /*3e50*/  IMAD.MOV.U32 R45, RZ, RZ, R47 ;  /* 0x000000ffff2d7224 */ /* 0x000fe200078e002f */
[----:B------:R-:W-:Y:S01]  /*3e60*/  MOV R94, R44 ;  /* 0x0000002c005e7202 */ /* 0x000fe20000000f00 */
[----:B------:R-:W-:Y:S02]  /*3e70*/  HADD2.F32 R47, -RZ, R99.H0_H0 ;  /* 0x20000063ff2f7230 */ /* 0x000fe40000004100 */
[----:B------:R-:W-:Y:S01]  /*3e80*/  F2FP.F16.F32.PACK_AB R96, R98, R96 ;  /* 0x000000606260723e */ /* 0x000fe200000000ff */
[--C-:B------:R-:W-:Y:S02]  /*3e90*/  HADD2.F32 R44, -RZ, R45.reuse.H1_H1 ;  /* 0x3000002dff2c7230 */ /* 0x100fe40000004100 */
[----:B------:R-:W-:-:S03]  /*3ea0*/  HADD2.F32 R45, -RZ, R45.H0_H0 ;  /* 0x2000002dff2d7230 */ /* 0x000fc60000004100 */
[CC--:B------:R-:W-:Y:S02]  /*3eb0*/  FMUL.FTZ R95, R44.reuse, R47.reuse ;  /* 0x0000002f2c5f7220 */ /* 0x0c0fe40000410000 */
[C---:B------:R-:W-:Y:S02]  /*3ec0*/  FMUL.FTZ R47, R45.reuse, R47 ;  /* 0x0000002f2d2f7220 */ /* 0x040fe40000410000 */
[-C--:B------:R-:W-:Y:S01]  /*3ed0*/  FFMA.FTZ R45, R45, R97.reuse, -R95 ;  /* 0x000000612d2d7223 */ /* 0x080fe2000001085f */
[----:B------:R-:W-:Y:S02]  /*3ee0*/  HADD2.F32 R95, -RZ, R94.H1_H1 ;  /* 0x3000005eff5f7230 */ /* 0x000fe40000004100 */
[----:B------:R-:W-:Y:S01]  /*3ef0*/  FFMA.FTZ R44, R44, R97, R47 ;  /* 0x000000612c2c7223 */ /* 0x000fe2000001002f */
[----:B------:R-:W-:Y:S02]  /*3f00*/  HADD2.F32 R47, -RZ, R170.H1_H1 ;  /* 0x300000aaff2f7230 */ /* 0x000fe40000004100 */
[----:B------:R-:W-:-:S02]  /*3f10*/  HADD2.F32 R97, -RZ, R94.H0_H0 ;  /* 0x2000005eff617230 */ /* 0x000fc40000004100 */
[----:B------:R-:W-:Y:S02]  /*3f20*/  HADD2.F32 R94, -RZ, R167.H0_H0 ;  /* 0x200000a7ff5e7230 */ /* 0x000fe40000004100 */
[-C--:B------:R-:W-:Y:S01]  /*3f30*/  FMUL.FTZ R99, R95, R47.reuse ;  /* 0x0000002f5f637220 */ /* 0x080fe20000410000 */
[----:B------:R-:W-:-:S03]  /*3f40*/  FMUL.FTZ R124, R97, R47 ;  /* 0x0000002f617c7220 */ /* 0x000fc60000410000 */
[-C--:B------:R-:W-:Y:S01]  /*3f50*/  FFMA.FTZ R47, R97, R94.reuse, -R99 ;  /* 0x0000005e612f7223 */ /* 0x080fe20000010863 */
[----:B------:R-:W-:Y:S02]  /*3f60*/  HADD2.F32 R97, -RZ, R171.H0_H0 ;  /* 0x200000abff617230 */ /* 0x000fe40000004100 */
[----:B------:R-:W-:Y:S01]  /*3f70*/  FFMA.FTZ R94, R95, R94, R124 ;  /* 0x0000005e5f5e7223 */ /* 0x000fe2000001007c */
[--C-:B------:R-:W-:Y:S02]  /*3f80*/  HADD2.F32 R95, -RZ, R46.reuse.H1_H1 ;  /* 0x3000002eff5f7230 */ /* 0x100fe40000004100 */
[----:B------:R-:W-:Y:S02]  /*3f90*/  HADD2.F32 R99, -RZ, R46.H0_H0 ;  /* 0x2000002eff637230 */ /* 0x000fe40000004100 */
[----:B------:R-:W-:Y:S02]  /*3fa0*/  HADD2.F32 R46, -RZ, R167.H1_H1 ;  /* 0x300000a7ff2e7230 */ /* 0x000fe40000004100 */
[----:B------:R-:W-:Y:S01]  /*3fb0*/  FMUL.FTZ R124, R95, R97 ;  /* 0x000000615f7c7220 */ /* 0x000fe20000410000 */
[----:B------:R-:W-:Y:S01]  /*3fc0*/  F2FP.F16.F32.PACK_AB R47, R94, R47 ;  /* 0x0000002f5e2f723e */ /* 0x000fe200000000ff */
[----:B------:R-:W-:-:S02]  /*3fd0*/  FMUL.FTZ R97, R99, R97 ;  /* 0x0000006163617220 */ /* 0x000fc40000410000 */
[-C--:B------:R-:W-:Y:S02]  /*3fe0*/  FFMA.FTZ R124, R99, R46.reuse, -R124 ;  /* 0x0000002e637c7223 */ /* 0x080fe4000001087c */
[----:B------:R-:W-:Y:S01]  /*3ff0*/  FFMA.FTZ R97, R95, R46, R97 ;  /* 0x0000002e5f617223 */ /* 0x000fe20000010061 */
[----:B------:R-:W-:Y:S01]  /*4000*/  F2FP.F16.F32.PACK_AB R46, R44, R45 ;  /* 0x0000002d2c2e723e */ /* 0x000fe200000000ff */
[----:B------:R-:W-:Y:S02]  /*4010*/  IMAD.MOV.U32 R44, RZ, RZ, R47 ;  /* 0x000000ffff2c7224 */ /* 0x000fe400078e002f */
[----:B------:R-:W-:Y:S01]  /*4020*/  IMAD.MOV.U32 R45, RZ, RZ, R96 ;  /* 0x000000ffff2d7224 */ /* 0x000fe200078e0060 */
[----:B------:R-:W-:Y:S02]  /*4030*/  F2FP.F16.F32.PACK_AB R97, R97, R124 ;  /* 0x0000007c6161723e */ /* 0x000fe400000000ff */
[----:B------:R-:W-:-:S03]  /*4040*/  MOV R47, R46 ;  /* 0x0000002e002f7202 */ /* 0x000fc60000000f00 */
[----:B------:R-:W-:-:S07]  /*4050*/  IMAD.MOV.U32 R46, RZ, RZ, R97 ;  /* 0x000000ffff2e7224 */ /* 0x000fce00078e0061 */
.L_x_4088:
[----:B------:R-:W-:Y:S05]  /*4060*/  BSYNC B3 ;  /* 0x0000000000037941 */ /* 0x000fea0003800000 */
.L_x_4087:
[----:B--2---:R2:W-:Y:S02]  /*4070*/  STG.E.128 desc[UR60][R50.64+0x40], R44 ;  /* 0x0000402c32007986 */ /* 0x0045e4000c101d3c */
.L_x_4086:
[----:B------:R-:W-:Y:S05]  /*4080*/  BSYNC B2 ;  /* 0x0000000000027941 */ /* 0x000fea0003800000 */
.L_x_4085:
        /* <DEDUP_REMOVED lines=9> */
[----:B------:R-:W-:Y:S02]  /*4120*/  SHF.R.U64 R90, R90, 0x10, R91 ;  /* 0x000000105a5a7819 */ /* 0x000fe4000000125b */
[----:B------:R-:W-:Y:S01]  /*4130*/  SHF.R.U32.HI R88, RZ, 0x10, R89 ;  /* 0x00000010ff587819 */ /* 0x000fe20000011659 */
[----:B------:R-:W-:Y:S01]  /*4140*/  IMAD.MOV.U32 R89, RZ, RZ, R45 ;  /* 0x000000ffff597224 */ /* 0x000fe200078e002d */
[----:B------:R-:W-:Y:S01]  /*4150*/  SHF.R.U32.HI R91, RZ, 0x10, R91 ;  /* 0x00000010ff5b7819 */ /* 0x000fe2000001165b */
[----:B------:R-:W-:Y:S02]  /*4160*/  IMAD.MOV.U32 R45, RZ, RZ, R46 ;  /* 0x000000ffff2d7224 */ /* 0x000fe400078e002e */
[----:B------:R-:W-:Y:S02]  /*4170*/  HADD2.F32 R97, -RZ, R90.H0_H0 ;  /* 0x2000005aff617230 */ /* 0x000fe40000004100 */
[----:B------:R-:W-:-:S02]  /*4180*/  HADD2.F32 R46, -RZ, R91.H0_H0 ;  /* 0x2000005bff2e7230 */ /* 0x000fc40000004100 */
[--C-:B------:R-:W-:Y:S02]  /*4190*/  HADD2.F32 R91, -RZ, R89.reuse.H1_H1 ;  /* 0x30000059ff5b7230 */ /* 0x100fe40000004100 */
[----:B------:R-:W-:Y:S02]  /*41a0*/  HADD2.F32 R96, -RZ, R89.H0_H0 ;  /* 0x20000059ff607230 */ /* 0x000fe40000004100 */
[----:B------:R-:W-:Y:S02]  /*41b0*/  HADD2.F32 R90, -RZ, R47.H1_H1 ;  /* 0x3000002fff5a7230 */ /* 0x000fe40000004100 */
[-C--:B------:R-:W-:Y:S01]  /*41c0*/  FMUL.FTZ R47, R91, R97.reuse ;  /* 0x000000615b2f7220 */ /* 0x080fe20000410000 */
[----:B------:R-:W-:Y:S02]  /*41d0*/  HADD2.F32 R94, -RZ, R94.H0_H0 ;  /* 0x2000005eff5e7230 */ /* 0x000fe40000004100 */
[----:B------:R-:W-:Y:S01]  /*41e0*/  FMUL.FTZ R98, R96, R97 ;  /* 0x0000006160627220 */ /* 0x000fe20000410000 */
[----:B------:R-:W-:-:S02]  /*41f0*/  HADD2.F32 R89, -RZ, R88.H0_H0 ;  /* 0x20000058ff597230 */ /* 0x000fc40000004100 */
[-C--:B------:R-:W-:Y:S01]  /*4200*/  FMUL.FTZ R88, R90, R46.reuse ;  /* 0x0000002e5a587220 */ /* 0x080fe20000410000 */
[----:B------:R-:W-:Y:S01]  /*4210*/  FMUL.FTZ R97, R95, R46 ;  /* 0x0000002e5f617220 */ /* 0x000fe20000410000 */
[-C--:B------:R-:W-:Y:S01]  /*4220*/  FFMA.FTZ R46, R96, R94.reuse, -R47 ;  /* 0x0000005e602e7223 */ /* 0x080fe2000001082f */
[----:B------:R-:W-:Y:S01]  /*4230*/  FFMA.FTZ R47, R91, R94, R98 ;  /* 0x0000005e5b2f7223 */ /* 0x000fe20000010062 */
[-C--:B------:R-:W-:Y:S01]  /*4240*/  FFMA.FTZ R88, R95, R89.reuse, -R88 ;  /* 0x000000595f587223 */ /* 0x080fe20000010858 */
[----:B------:R-:W-:Y:S01]  /*4250*/  FFMA.FTZ R90, R90, R89, R97 ;  /* 0x000000595a5a7223 */ /* 0x000fe20000010061 */
[----:B------:R-:W-:Y:S02]  /*4260*/  HADD2.F32 R91, -RZ, R169.H1_H1 ;  /* 0x300000a9ff5b7230 */ /* 0x000fe40000004100 */
[--C-:B------:R-:W-:Y:S01]  /*4270*/  HADD2.F32 R95, -RZ, R44.reuse.H1_H1 ;  /* 0x3000002cff5f7230 */ /* 0x100fe20000004100 */
[----:B------:R-:W-:Y:S01]  /*4280*/  F2FP.F16.F32.PACK_AB R46, R47, R46 ;  /* 0x0000002e2f2e723e */ /* 0x000fe200000000ff */
[----:B------:R-:W-:Y:S01]  /*4290*/  HADD2.F32 R96, -RZ, R44.H0_H0 ;  /* 0x2000002cff607230 */ /* 0x000fe20000004100 */
[----:B------:R-:W-:Y:S01]  /*42a0*/  F2FP.F16.F32.PACK_AB R88, R90, R88 ;  /* 0x000000585a58723e */ /* 0x000fe200000000ff */
[----:B------:R-:W-:-:S02]  /*42b0*/  HADD2.F32 R89, -RZ, R170.H0_H0 ;  /* 0x200000aaff597230 */ /* 0x000fc40000004100 */
[--C-:B------:R-:W-:Y:S02]  /*42c0*/  HADD2.F32 R44, -RZ, R45.reuse.H1_H1 ;  /* 0x3000002dff2c7230 */ /* 0x100fe40000004100 */
[-C--:B------:R-:W-:Y:S01]  /*42d0*/  FMUL.FTZ R99, R96, R91.reuse ;  /* 0x0000005b60637220 */ /* 0x080fe20000410000 */
[----:B------:R-:W-:Y:S02]  /*42e0*/  HADD2.F32 R98, -RZ, R45.H0_H0 ;  /* 0x2000002dff627230 */ /* 0x000fe40000004100 */
[----:B------:R-:W-:Y:S01]  /*42f0*/  FMUL.FTZ R45, R95, R91 ;  /* 0x0000005b5f2d7220 */ /* 0x000fe20000410000 */
[--C-:B------:R-:W-:Y:S02]  /*4300*/  HADD2.F32 R94, -RZ, R166.reuse.H0_H0 ;  /* 0x200000a6ff5e7230 */ /* 0x100fe40000004100 */
[-C--:B------:R-:W-:Y:S01]  /*4310*/  FMUL.FTZ R91, R44, R89.reuse ;  /* 0x000000592c5b7220 */ /* 0x080fe20000410000 */
[----:B------:R-:W-:Y:S02]  /*4320*/  HADD2.F32 R97, -RZ, R166.H1_H1 ;  /* 0x300000a6ff617230 */ /* 0x000fe40000004100 */
[----:B------:R-:W-:Y:S01]  /*4330*/  FMUL.FTZ R89, R98, R89 ;  /* 0x0000005962597220 */ /* 0x000fe20000410000 */
[----:B------:R-:W-:-:S02]  /*4340*/  IMAD.MOV.U32 R47, RZ, RZ, R88 ;  /* 0x000000ffff2f7224 */ /* 0x000fc400078e0058 */
[-C--:B------:R-:W-:Y:S01]  /*4350*/  FFMA.FTZ R45, R96, R94.reuse, -R45 ;  /* 0x0000005e602d7223 */ /* 0x080fe2000001082d */
[----:B------:R-:W-:Y:S01]  /*4360*/  FFMA.FTZ R99, R95, R94, R99 ;  /* 0x0000005e5f637223 */ /* 0x000fe20000010063 */
[-C--:B------:R-:W-:Y:S01]  /*4370*/  FFMA.FTZ R91, R98, R97.reuse, -R91 ;  /* 0x00000061625b7223 */ /* 0x080fe2000001085b */
[----:B------:R-:W-:-:S03]  /*4380*/  FFMA.FTZ R89, R44, R97, R89 ;  /* 0x000000612c597223 */ /* 0x000fc60000010059 */
[----:B------:R-:W-:Y:S02]  /*4390*/  F2FP.F16.F32.PACK_AB R45, R99, R45 ;  /* 0x0000002d632d723e */ /* 0x000fe400000000ff */
[----:B------:R-:W-:Y:S02]  /*43a0*/  F2FP.F16.F32.PACK_AB R89, R89, R91 ;  /* 0x0000005b5959723e */ /* 0x000fe400000000ff */
[----:B------:R-:W-:Y:S01]  /*43b0*/  MOV R44, R45 ;  /* 0x0000002d002c7202 */ /* 0x000fe20000000f00 */
[----:B------:R-:W-:Y:S02]  /*43c0*/  IMAD.MOV.U32 R45, RZ, RZ, R46 ;  /* 0x000000ffff2d7224 */ /* 0x000fe400078e002e */
[----:B------:R-:W-:-:S07]  /*43d0*/  IMAD.MOV.U32 R46, RZ, RZ, R89 ;  /* 0x000000ffff2e7224 */ /* 0x000fce00078e0059 */
.L_x_4092:
[----:B------:R-:W-:Y:S05]  /*43e0*/  BSYNC B3 ;  /* 0x0000000000037941 */ /* 0x000fea0003800000 */
.L_x_4091:
[----:B--2---:R3:W-:Y:S02]  /*43f0*/  STG.E.128 desc[UR60][R50.64+0x80], R44 ;  /* 0x0000802c32007986 */ /* 0x0047e4000c101d3c */
.L_x_4090:
[----:B------:R-:W-:Y:S05]  /*4400*/  BSYNC B2 ;  /* 0x0000000000027941 */ /* 0x000fea0003800000 */
.L_x_4089:
[----:B------:R-:W-:Y:S01]  /*4410*/  ISETP.NE.AND P3, PT, R36, RZ, PT ;  /* 0x000000ff2400720c */ /* 0x000fe20003f65270 */
[----:B------:R-:W-:-:S12]  /*4420*/  BSSY B2, `(.L_x_4093) ;  /* 0x0000036000027945 */ /* 0x000fd80003800000 */
[----:B------:R-:W-:Y:S05]  /*4430*/  @!P3 BRA `(.L_x_4094) ;  /* 0x0000000000d0b947 */ /* 0x000fea0003800000 */
[----:B-123--:R1:W2:Y:S01]  /*4440*/  LDS.128 R44, [R41+0x24800] ;  /* 0x02480000292c7984 */ /* 0x00e2a20000000c00 */
[----:B------:R-:W-:Y:S01]  /*4450*/  ISETP.GE.AND P3, PT, R210, R121, PT ;  /* 0x00000079d200720c */ /* 0x000fe20003f66270 */
[----:B------:R-:W-:-:S12]  /*4460*/  BSSY B3, `(.L_x_4095) ;  /* 0x0000030000037945 */ /* 0x000fd80003800000 */
[----:B-1----:R-:W-:Y:S05]  /*4470*/  @P3 BRA `(.L_x_4096) ;  /* 0x0000000000b83947 */ /* 0x002fea0003800000 */
[----:B------:R-:W-:Y:S01]  /*4480*/  SHF.R.U64 R88, R84, 0x10, R85 ;  /* 0x0000001054587819 */ /* 0x000fe20000001255 */
[----:B--2---:R-:W-:Y:S01]  /*4490*/  HADD2.F32 R89, -RZ, R47.H0_H0 ;  /* 0x2000002fff597230 */ /* 0x004fe20000004100 */
[----:B------:R-:W-:Y:S02]  /*44a0*/  SHF.R.U64 R86, R86, 0x10, R87 ;  /* 0x0000001056567819 */ /* 0x000fe40000001257 */
[----:B------:R-:W-:Y:S01]  /*44b0*/  SHF.R.U32.HI R84, RZ, 0x10, R85 ;  /* 0x00000010ff547819 */ /* 0x000fe20000011655 */
[----:B------:R-:W-:Y:S01]  /*44c0*/  HADD2.F32 R88, -RZ, R88.H0_H0 ;  /* 0x20000058ff587230 */ /* 0x000fe20000004100 */
[----:B------:R-:W-:Y:S01]  /*44d0*/  SHF.R.U32.HI R87, RZ, 0x10, R87 ;  /* 0x00000010ff577819 */ /* 0x000fe20000011657 */
[----:B------:R-:W-:Y:S01]  /*44e0*/  HADD2.F32 R91, -RZ, R86.H0_H0 ;  /* 0x20000056ff5b7230 */ /* 0x000fe20000004100 */
[----:B------:R-:W-:Y:S01]  /*44f0*/  MOV R85, R45 ;  /* 0x0000002d00557202 */ /* 0x000fe20000000f00 */
[----:B------:R-:W-:Y:S02]  /*4500*/  IMAD.MOV.U32 R45, RZ, RZ, R46 ;  /* 0x000000ffff2d7224 */ /* 0x000fe400078e002e */
[----:B------:R-:W-:-:S02]  /*4510*/  HADD2.F32 R46, -RZ, R87.H0_H0 ;  /* 0x20000057ff2e7230 */ /* 0x000fc40000004100 */
[--C-:B------:R-:W-:Y:S02]  /*4520*/  HADD2.F32 R87, -RZ, R85.reuse.H1_H1 ;  /* 0x30000055ff577230 */ /* 0x100fe40000004100 */
[----:B------:R-:W-:Y:S02]  /*4530*/  HADD2.F32 R90, -RZ, R85.H0_H0 ;  /* 0x20000055ff5a7230 */ /* 0x000fe40000004100 */
[----:B------:R-:W-:Y:S02]  /*4540*/  HADD2.F32 R86, -RZ, R47.H1_H1 ;  /* 0x3000002fff567230 */ /* 0x000fe40000004100 */
[-C--:B------:R-:W-:Y:S01]  /*4550*/  FMUL.FTZ R47, R87, R91.reuse ;  /* 0x0000005b572f7220 */ /* 0x080fe20000410000 */
[----:B------:R-:W-:Y:S02]  /*4560*/  HADD2.F32 R85, -RZ, R84.H0_H0 ;  /* 0x20000054ff557230 */ /* 0x000fe40000004100 */
[----:B------:R-:W-:Y:S01]  /*4570*/  FMUL.FTZ R94, R90, R91 ;  /* 0x0000005b5a5e7220 */ /* 0x000fe20000410000 */
[-C--:B------:R-:W-:Y:S01]  /*4580*/  FMUL.FTZ R91, R89, R46.reuse ;  /* 0x0000002e595b7220 */ /* 0x080fe20000410000 */
[----:B------:R-:W-:Y:S01]  /*4590*/  FMUL.FTZ R84, R86, R46 ;  /* 0x0000002e56547220 */ /* 0x000fe20000410000 */
[-C--:B------:R-:W-:Y:S01]  /*45a0*/  FFMA.FTZ R46, R90, R88.reuse, -R47 ;  /* 0x000000585a2e7223 */ /* 0x080fe2000001082f */
[----:B------:R-:W-:Y:S01]  /*45b0*/  FFMA.FTZ R47, R87, R88, R94 ;  /* 0x00000058572f7223 */ /* 0x000fe2000001005e */
[----:B------:R-:W-:-:S02]  /*45c0*/  HADD2.F32 R87, -RZ, R168.H1_H1 ;  /* 0x300000a8ff577230 */ /* 0x000fc40000004100 */
[-C--:B------:R-:W-:Y:S01]  /*45d0*/  FFMA.FTZ R84, R89, R85.reuse, -R84 ;  /* 0x0000005559547223 */ /* 0x080fe20000010854 */
[--C-:B------:R-:W-:Y:S02]  /*45e0*/  HADD2.F32 R89, -RZ, R44.reuse.H1_H1 ;  /* 0x3000002cff597230 */ /* 0x100fe40000004100 */
[----:B------:R-:W-:Y:S01]  /*45f0*/  FFMA.FTZ R86, R86, R85, R91 ;  /* 0x0000005556567223 */ /* 0x000fe2000001005b */
[----:B------:R-:W-:Y:S01]  /*4600*/  HADD2.F32 R90, -RZ, R44.H0_H0 ;  /* 0x2000002cff5a7230 */ /* 0x000fe20000004100 */
[----:B------:R-:W-:Y:S01]  /*4610*/  F2FP.F16.F32.PACK_AB R46, R47, R46 ;  /* 0x0000002e2f2e723e */ /* 0x000fe200000000ff */
[----:B------:R-:W-:Y:S02]  /*4620*/  HADD2.F32 R85, -RZ, R169.H0_H0 ;  /* 0x200000a9ff557230 */ /* 0x000fe40000004100 */
[--C-:B------:R-:W-:Y:S02]  /*4630*/  HADD2.F32 R44, -RZ, R45.reuse.H1_H1 ;  /* 0x3000002dff2c7230 */ /* 0x100fe40000004100 */
[----:B------:R-:W-:Y:S01]  /*4640*/  FMUL.FTZ R95, R90, R87 ;  /* 0x000000575a5f7220 */ /* 0x000fe20000410000 */
[----:B------:R-:W-:-:S02]  /*4650*/  HADD2.F32 R94, -RZ, R45.H0_H0 ;  /* 0x2000002dff5e7230 */ /* 0x000fc40000004100 */
[C---:B------:R-:W-:Y:S01]  /*4660*/  FMUL.FTZ R45, R89.reuse, R87 ;  /* 0x00000057592d7220 */ /* 0x040fe20000410000 */
[--C-:B------:R-:W-:Y:S02]  /*4670*/  HADD2.F32 R88, -RZ, R165.reuse.H1_H1 ;  /* 0x300000a5ff587230 */ /* 0x100fe40000004100 */
        /* <DEDUP_REMOVED lines=8> */
[----:B------:R-:W-:-:S02]  /*4700*/  IMAD.MOV.U32 R47, RZ, RZ, R84 ;  /* 0x000000ffff2f7224 */ /* 0x000fc400078e0054 */
[----:B------:R-:W-:Y:S02]  /*4710*/  F2FP.F16.F32.PACK_AB R45, R95, R45 ;  /* 0x0000002d5f2d723e */ /* 0x000fe400000000ff */
[----:B------:R-:W-:-:S03]  /*4720*/  F2FP.F16.F32.PACK_AB R85, R85, R87 ;  /* 0x000000575555723e */ /* 0x000fc600000000ff */
[----:B------:R-:W-:Y:S02]  /*4730*/  IMAD.MOV.U32 R44, RZ, RZ, R45 ;  /* 0x000000ffff2c7224 */ /* 0x000fe400078e002d */
[----:B------:R-:W-:Y:S01]  /*4740*/  IMAD.MOV.U32 R45, RZ, RZ, R46 ;  /* 0x000000ffff2d7224 */ /* 0x000fe200078e002e */
[----:B------:R-:W-:-:S07]  /*4750*/  MOV R46, R85 ;  /* 0x00000055002e7202 */ /* 0x000fce0000000f00 */
.L_x_4096:
[----:B------:R-:W-:Y:S05]  /*4760*/  BSYNC B3 ;  /* 0x0000000000037941 */ /* 0x000fea0003800000 */
.L_x_4095:
[----:B--2---:R4:W-:Y:S02]  /*4770*/  STG.E.128 desc[UR60][R50.64+0xc0], R44 ;  /* 0x0000c02c32007986 */ /* 0x0049e4000c101d3c */
.L_x_4094:
[----:B------:R-:W-:Y:S05]  /*4780*/  BSYNC B2 ;  /* 0x0000000000027941 */ /* 0x000fea0003800000 */
.L_x_4093:
        /* <DEDUP_REMOVED lines=15> */
[----:B------:R-:W-:Y:S02]  /*4880*/  HADD2.F32 R85, -RZ, R47.H1_H1 ;  /* 0x3000002fff557230 */ /* 0x000fe40000004100 */
[----:B------:R-:W-:Y:S01]  /*4890*/  FMUL.FTZ R87, R45, R82 ;  /* 0x000000522d577220 */ /* 0x000fe20000410000 */
[----:B------:R-:W-:-:S02]  /*48a0*/  HADD2.F32 R86, -RZ, R81.H0_H0 ;  /* 0x20000051ff567230 */ /* 0x000fc40000004100 */
[C---:B------:R-:W-:Y:S01]  /*48b0*/  FMUL.FTZ R81, R84.reuse, R82 ;  /* 0x0000005254517220 */ /* 0x040fe20000410000 */
[----:B------:R-:W-:Y:S02]  /*48c0*/  HADD2.F32 R80, -RZ, R80.H0_H0 ;  /* 0x20000050ff507230 */ /* 0x000fe40000004100 */
[-C--:B------:R-:W-:Y:S01]  /*48d0*/  FMUL.FTZ R82, R85, R83.reuse ;  /* 0x0000005355527220 */ /* 0x080fe20000410000 */
[----:B------:R-:W-:Y:S02]  /*48e0*/  HADD2.F32 R47, -RZ, R47.H0_H0 ;  /* 0x2000002fff2f7230 */ /* 0x000fe40000004100 */
[-C--:B------:R-:W-:Y:S01]  /*48f0*/  FFMA.FTZ R81, R45, R80.reuse, -R81 ;  /* 0x000000502d517223 */ /* 0x080fe20000010851 */
[----:B------:R-:W-:Y:S02]  /*4900*/  FFMA.FTZ R87, R84, R80, R87 ;  /* 0x0000005054577223 */ /* 0x000fe40000010057 */
[C---:B------:R-:W-:Y:S01]  /*4910*/  FMUL.FTZ R83, R47.reuse, R83 ;  /* 0x000000532f537220 */ /* 0x040fe20000410000 */
[----:B------:R-:W-:Y:S01]  /*4920*/  FFMA.FTZ R82, R47, R86, -R82 ;  /* 0x000000562f527223 */ /* 0x000fe20000010852 */
[----:B------:R-:W-:-:S02]  /*4930*/  HADD2.F32 R45, -RZ, R163.H1_H1 ;  /* 0x300000a3ff2d7230 */ /* 0x000fc40000004100 */
[----:B------:R-:W-:Y:S02]  /*4940*/  HADD2.F32 R47, -RZ, R162.H1_H1 ;  /* 0x300000a2ff2f7230 */ /* 0x000fe40000004100 */
[----:B------:R-:W-:Y:S01]  /*4950*/  FFMA.FTZ R83, R85, R86, R83 ;  /* 0x0000005655537223 */ /* 0x000fe20000010053 */
[----:B------:R-:W-:Y:S01]  /*4960*/  HADD2.F32 R84, -RZ, R46.H1_H1 ;  /* 0x3000002eff547230 */ /* 0x000fe20000004100 */
[----:B------:R-:W-:Y:S01]  /*4970*/  F2FP.F16.F32.PACK_AB R81, R87, R81 ;  /* 0x000000515751723e */ /* 0x000fe200000000ff */
[----:B------:R-:W-:Y:S02]  /*4980*/  HADD2.F32 R163, -RZ, R163.H0_H0 ;  /* 0x200000a3ffa37230 */ /* 0x000fe40000004100 */
[----:B------:R-:W-:Y:S02]  /*4990*/  HADD2.F32 R80, -RZ, R44.H1_H1 ;  /* 0x3000002cff507230 */ /* 0x000fe40000004100 */
[----:B------:R-:W-:Y:S01]  /*49a0*/  FMUL.FTZ R86, R84, R47 ;  /* 0x0000002f54567220 */ /* 0x000fe20000410000 */
[----:B------:R-:W-:Y:S01]  /*49b0*/  HADD2.F32 R46, -RZ, R46.H0_H0 ;  /* 0x2000002eff2e7230 */ /* 0x000fe20000004100 */
[----:B------:R-:W-:Y:S01]  /*49c0*/  F2FP.F16.F32.PACK_AB R82, R83, R82 ;  /* 0x000000525352723e */ /* 0x000fe200000000ff */
[----:B------:R-:W-:-:S02]  /*49d0*/  HADD2.F32 R44, -RZ, R44.H0_H0 ;  /* 0x2000002cff2c7230 */ /* 0x000fc40000004100 */
[----:B------:R-:W-:Y:S01]  /*49e0*/  FMUL.FTZ R85, R80, R163 ;  /* 0x000000a350557220 */ /* 0x000fe20000410000 */
[----:B------:R-:W-:Y:S02]  /*49f0*/  HADD2.F32 R162, -RZ, R162.H0_H0 ;  /* 0x200000a2ffa27230 */ /* 0x000fe40000004100 */
[----:B------:R-:W-:Y:S01]  /*4a00*/  FMUL.FTZ R47, R46, R47 ;  /* 0x0000002f2e2f7220 */ /* 0x000fe20000410000 */
[C---:B------:R-:W-:Y:S01]  /*4a10*/  FMUL.FTZ R163, R44.reuse, R163 ;  /* 0x000000a32ca37220 */ /* 0x040fe20000410000 */
[-C--:B------:R-:W-:Y:S01]  /*4a20*/  FFMA.FTZ R85, R44, R45.reuse, -R85 ;  /* 0x0000002d2c557223 */ /* 0x080fe20000010855 */
[-C--:B------:R-:W-:Y:S01]  /*4a30*/  FFMA.FTZ R86, R46, R162.reuse, -R86 ;  /* 0x000000a22e567223 */ /* 0x080fe20000010856 */
[----:B------:R-:W-:Y:S01]  /*4a40*/  FFMA.FTZ R47, R84, R162, R47 ;  /* 0x000000a2542f7223 */ /* 0x000fe2000001002f */
[----:B------:R-:W-:Y:S01]  /*4a50*/  FFMA.FTZ R163, R80, R45, R163 ;  /* 0x0000002d50a37223 */ /* 0x000fe200000100a3 */
[----:B------:R-:W-:-:S03]  /*4a60*/  IMAD.MOV.U32 R45, RZ, RZ, R81 ;  /* 0x000000ffff2d7224 */ /* 0x000fc600078e0051 */
[----:B------:R-:W-:Y:S01]  /*4a70*/  F2FP.F16.F32.PACK_AB R46, R47, R86 ;  /* 0x000000562f2e723e */ /* 0x000fe200000000ff */
[----:B------:R-:W-:Y:S01]  /*4a80*/  IMAD.MOV.U32 R47, RZ, RZ, R82 ;  /* 0x000000ffff2f7224 */ /* 0x000fe200078e0052 */
[----:B------:R-:W-:-:S07]  /*4a90*/  F2FP.F16.F32.PACK_AB R44, R163, R85 ;  /* 0x00000055a32c723e */ /* 0x000fce00000000ff */
.L_x_4100:
[----:B------:R-:W-:Y:S05]  /*4aa0*/  BSYNC B3 ;  /* 0x0000000000037941 */ /* 0x000fea0003800000 */
.L_x_4099:
[----:B--2---:R1:W-:Y:S02]  /*4ab0*/  STG.E.128 desc[UR60][R50.64+0x100], R44 ;  /* 0x0001002c32007986 */ /* 0x0043e4000c101d3c */
.L_x_4098:
[----:B------:R-:W-:Y:S05]  /*4ac0*/  BSYNC B2 ;  /* 0x0000000000027941 */ /* 0x000fea0003800000 */
.L_x_4097:
[----:B------:R-:W-:-:S13]  /*4ad0*/  ISETP.NE.AND P3, PT, R38, RZ, PT ;  /* 0x000000ff2600720c */ /* 0x000fda0003f65270 */
        /* <DEDUP_REMOVED lines=17> */
[C---:B------:R-:W-:Y:S01]  /*4bf0*/  FMUL.FTZ R77, R80.reuse, R78 ;  /* 0x0000004e504d7220 */ /* 0x040fe20000410000 */
[----:B------:R-:W-:Y:S02]  /*4c00*/  HADD2.F32 R76, -RZ, R76.H0_H0 ;  /* 0x2000004cff4c7230 */ /* 0x000fe40000004100 */
[-C--:B------:R-:W-:Y:S01]  /*4c10*/  FMUL.FTZ R78, R81, R79.reuse ;  /* 0x0000004f514e7220 */ /* 0x080fe20000410000 */
[----:B------:R-:W-:Y:S02]  /*4c20*/  FMUL.FTZ R79, R47, R79 ;  /* 0x0000004f2f4f7220 */ /* 0x000fe40000410000 */
[-C--:B------:R-:W-:Y:S01]  /*4c30*/  FFMA.FTZ R77, R45, R76.reuse, -R77 ;  /* 0x0000004c2d4d7223 */ /* 0x080fe2000001084d */
[----:B------:R-:W-:Y:S01]  /*4c40*/  FFMA.FTZ R76, R80, R76, R83 ;  /* 0x0000004c504c7223 */ /* 0x000fe20000010053 */
[-C--:B------:R-:W-:Y:S01]  /*4c50*/  FFMA.FTZ R78, R47, R82.reuse, -R78 ;  /* 0x000000522f4e7223 */ /* 0x080fe2000001084e */
[----:B------:R-:W-:Y:S01]  /*4c60*/  FFMA.FTZ R79, R81, R82, R79 ;  /* 0x00000052514f7223 */ /* 0x000fe2000001004f */
[----:B------:R-:W-:-:S02]  /*4c70*/  HADD2.F32 R47, -RZ, R161.H0_H0 ;  /* 0x200000a1ff2f7230 */ /* 0x000fc40000004100 */
[--C-:B------:R-:W-:Y:S02]  /*4c80*/  HADD2.F32 R80, -RZ, R44.reuse.H1_H1 ;  /* 0x3000002cff507230 */ /* 0x100fe40000004100 */
[----:B------:R-:W-:Y:S01]  /*4c90*/  HADD2.F32 R82, -RZ, R44.H0_H0 ;  /* 0x2000002cff527230 */ /* 0x000fe20000004100 */
[----:B------:R-:W-:Y:S01]  /*4ca0*/  F2FP.F16.F32.PACK_AB R78, R79, R78 ;  /* 0x0000004e4f4e723e */ /* 0x000fe200000000ff */
        /* <DEDUP_REMOVED lines=15> */
[----:B------:R-:W-:Y:S01]  /*4da0*/  F2FP.F16.F32.PACK_AB R46, R44, R47 ;  /* 0x0000002f2c2e723e */ /* 0x000fe200000000ff */
[----:B------:R-:W-:Y:S01]  /*4db0*/  IMAD.MOV.U32 R47, RZ, RZ, R78 ;  /* 0x000000ffff2f7224 */ /* 0x000fe200078e004e */
[----:B------:R-:W-:-:S07]  /*4dc0*/  MOV R44, R80 ;  /* 0x00000050002c7202 */ /* 0x000fce0000000f00 */
.L_x_4102:
[----:B------:R-:W-:Y:S05]  /*4dd0*/  BSYNC B2 ;  /* 0x0000000000027941 */ /* 0x000fea0003800000 */
.L_x_4101:
[----:B--2---:R1:W-:Y:S02]  /*4de0*/  STG.E.128 desc[UR60][R50.64+0x140], R44 ;  /* 0x0001402c32007986 */ /* 0x0043e4000c101d3c */
.L_x_4080:
[----:B------:R-:W-:Y:S05]  /*4df0*/  BSYNC B1 ;  /* 0x0000000000017941 */ /* 0x000fea0003800000 */
.L_x_4079:
        /* <DEDUP_REMOVED lines=19> */
[----:B------:R-:W-:Y:S01]  /*4f30*/  FMUL.FTZ R77, R45, R74 ;  /* 0x0000004a2d4d7220 */ /* 0x000fe20000410000 */
[----:B------:R-:W-:Y:S02]  /*4f40*/  HADD2.F32 R51, -RZ, R51.H0_H0 ;  /* 0x20000033ff337230 */ /* 0x000fe40000004100 */
[-C--:B------:R-:W-:Y:S01]  /*4f50*/  FMUL.FTZ R74, R72, R75.reuse ;  /* 0x0000004b484a7220 */ /* 0x080fe20000410000 */
[----:B------:R-:W-:Y:S02]  /*4f60*/  HADD2.F32 R73, -RZ, R73.H0_H0 ;  /* 0x20000049ff497230 */ /* 0x000fe40000004100 */
[----:B------:R-:W-:Y:S01]  /*4f70*/  FMUL.FTZ R75, R47, R75 ;  /* 0x0000004b2f4b7220 */ /* 0x000fe20000410000 */
[-C--:B------:R-:W-:Y:S01]  /*4f80*/  FFMA.FTZ R45, R45, R51.reuse, -R76 ;  /* 0x000000332d2d7223 */ /* 0x080fe2000001084c */
[----:B------:R-:W-:Y:S02]  /*4f90*/  FFMA.FTZ R50, R50, R51, R77 ;  /* 0x0000003332327223 */ /* 0x000fe4000001004d */
[----:B------:R-:W-:Y:S01]  /*4fa0*/  FFMA.FTZ R72, R72, R73, R75 ;  /* 0x0000004948487223 */ /* 0x000fe2000001004b */
[----:B------:R-:W-:-:S02]  /*4fb0*/  HADD2.F32 R51, -RZ, R44.H1_H1 ;  /* 0x3000002cff337230 */ /* 0x000fc40000004100 */
[----:B------:R-:W-:Y:S01]  /*4fc0*/  FFMA.FTZ R47, R47, R73, -R74 ;  /* 0x000000492f2f7223 */ /* 0x000fe2000001084a */
[----:B------:R-:W-:Y:S01]  /*4fd0*/  HADD2.F32 R75, -RZ, R164.H0_H0 ;  /* 0x200000a4ff4b7230 */ /* 0x000fe20000004100 */
[----:B------:R-:W-:Y:S01]  /*4fe0*/  F2FP.F16.F32.PACK_AB R45, R50, R45 ;  /* 0x0000002d322d723e */ /* 0x000fe200000000ff */
        /* <DEDUP_REMOVED lines=17> */
.L_x_4107:
[----:B------:R-:W-:Y:S05]  /*5100*/  BSYNC B2 ;  /* 0x0000000000027941 */ /* 0x000fea0003800000 */
.L_x_4106:
[----:B--2---:R1:W-:Y:S02]  /*5110*/  STG.E.128 desc[UR60][R48.64], R44 ;  /* 0x0000002c30007986 */ /* 0x0043e4000c101d3c */
.L_x_4105:
[----:B------:R-:W-:Y:S05]  /*5120*/  BSYNC B1 ;  /* 0x0000000000017941 */ /* 0x000fea0003800000 */
.L_x_4104:
[----:B------:R-:W-:Y:S01]  /*5130*/  ISETP.NE.AND P3, PT, R34, RZ, PT ;  /* 0x000000ff2200720c */ /* 0x000fe20003f65270 */
[----:B------:R-:W-:-:S12]  /*5140*/  BSSY B1, `(.L_x_4108) ;  /* 0x0000032000017945 */ /* 0x000fd80003800000 */
[----:B------:R-:W-:Y:S05]  /*5150*/  @!P3 BRA `(.L_x_4109) ;  /* 0x0000000000c0b947 */ /* 0x000fea0003800000 */
[----:B-1234-:R1:W2:Y:S01]  /*5160*/  LDS.128 R44, [R41+0x23000] ;  /* 0x02300000292c7984 */ /* 0x01e2a20000000c00 */
[----:B------:R-:W-:Y:S01]  /*5170*/  ISETP.GE.AND P3, PT, R208, R121, PT ;  /* 0x00000079d000720c */ /* 0x000fe20003f66270 */
[----:B------:R-:W-:-:S12]  /*5180*/  BSSY B2, `(.L_x_4110) ;  /* 0x000002c000027945 */ /* 0x000fd80003800000 */
[----:B-1----:R-:W-:Y:S05]  /*5190*/  @P3 BRA `(.L_x_4111) ;  /* 0x0000000000a83947 */ /* 0x002fea0003800000 */
[----:B------:R-:W-:Y:S01]  /*51a0*/  SHF.R.U32.HI R72, RZ, 0x10, R71 ;  /* 0x00000010ff487819 */ /* 0x000fe20000011647 */
[----:B--2---:R-:W-:Y:S01]  /*51b0*/  IMAD.MOV.U32 R51, RZ, RZ, R47 ;  /* 0x000000ffff337224 */ /* 0x004fe200078e002f */
[--C-:B------:R-:W-:Y:S01]  /*51c0*/  SHF.R.U64 R68, R68, 0x10, R69.reuse ;  /* 0x0000001044447819 */ /* 0x100fe20000001245 */
[----:B------:R-:W-:Y:S01]  /*51d0*/  IMAD.MOV.U32 R50, RZ, RZ, R44 ;  /* 0x000000ffff327224 */ /* 0x000fe200078e002c */
[----:B------:R-:W-:Y:S01]  /*51e0*/  SHF.R.U32.HI R73, RZ, 0x10, R69 ;  /* 0x00000010ff497819 */ /* 0x000fe20000011645 */
[--C-:B------:R-:W-:Y:S01]  /*51f0*/  HADD2.F32 R47, -RZ, R45.reuse.H1_H1 ;  /* 0x3000002dff2f7230 */ /* 0x100fe20000004100 */
[----:B------:R-:W-:Y:S01]  /*5200*/  SHF.R.U64 R69, R70, 0x10, R71 ;  /* 0x0000001046457819 */ /* 0x000fe20000001247 */
[----:B------:R-:W-:Y:S02]  /*5210*/  HADD2.F32 R44, -RZ, R45.H0_H0 ;  /* 0x2000002dff2c7230 */ /* 0x000fe40000004100 */
[----:B------:R-:W-:Y:S02]  /*5220*/  HADD2.F32 R72, -RZ, R72.H0_H0 ;  /* 0x20000048ff487230 */ /* 0x000fe40000004100 */
[----:B------:R-:W-:-:S02]  /*5230*/  HADD2.F32 R45, -RZ, R51.H1_H1 ;  /* 0x30000033ff2d7230 */ /* 0x000fc40000004100 */
[----:B------:R-:W-:Y:S02]  /*5240*/  HADD2.F32 R51, -RZ, R51.H0_H0 ;  /* 0x20000033ff337230 */ /* 0x000fe40000004100 */
[----:B------:R-:W-:Y:S02]  /*5250*/  HADD2.F32 R69, -RZ, R69.H0_H0 ;  /* 0x20000045ff457230 */ /* 0x000fe40000004100 */
[-C--:B------:R-:W-:Y:S01]  /*5260*/  FMUL.FTZ R76, R45, R72.reuse ;  /* 0x000000482d4c7220 */ /* 0x080fe20000410000 */
[----:B------:R-:W-:Y:S02]  /*5270*/  HADD2.F32 R70, -RZ, R73.H0_H0 ;  /* 0x20000049ff467230 */ /* 0x000fe40000004100 */
[----:B------:R-:W-:Y:S01]  /*5280*/  FMUL.FTZ R72, R51, R72 ;  /* 0x0000004833487220 */ /* 0x000fe20000410000 */
[----:B------:R-:W-:Y:S02]  /*5290*/  HADD2.F32 R68, -RZ, R68.H0_H0 ;  /* 0x20000044ff447230 */ /* 0x000fe40000004100 */
[-C--:B------:R-:W-:Y:S01]  /*52a0*/  FMUL.FTZ R74, R44, R69.reuse ;  /* 0x000000452c4a7220 */ /* 0x080fe20000410000 */
[----:B------:R-:W-:Y:S01]  /*52b0*/  FMUL.FTZ R71, R47, R69 ;  /* 0x000000452f477220 */ /* 0x000fe20000410000 */
[----:B------:R-:W-:Y:S01]  /*52c0*/  FFMA.FTZ R75, R45, R70, R72 ;  /* 0x000000462d4b7223 */ /* 0x000fe20000010048 */
[----:B------:R-:W-:-:S02]  /*52d0*/  HADD2.F32 R45, -RZ, R50.H1_H1 ;  /* 0x30000032ff2d7230 */ /* 0x000fc40000004100 */
[-C--:B------:R-:W-:Y:S01]  /*52e0*/  FFMA.FTZ R73, R47, R68.reuse, R74 ;  /* 0x000000442f497223 */ /* 0x080fe2000001004a */
[--C-:B------:R-:W-:Y:S02]  /*52f0*/  HADD2.F32 R69, -RZ, R159.reuse.H0_H0 ;  /* 0x2000009fff457230 */ /* 0x100fe40000004100 */
[----:B------:R-:W-:Y:S01]  /*5300*/  FFMA.FTZ R44, R44, R68, -R71 ;  /* 0x000000442c2c7223 */ /* 0x000fe20000010847 */
[----:B------:R-:W-:Y:S02]  /*5310*/  HADD2.F32 R50, -RZ, R50.H0_H0 ;  /* 0x20000032ff327230 */ /* 0x000fe40000004100 */
[----:B------:R-:W-:Y:S01]  /*5320*/  FFMA.FTZ R76, R51, R70, -R76 ;  /* 0x00000046334c7223 */ /* 0x000fe2000001084c */
[----:B------:R-:W-:Y:S02]  /*5330*/  HADD2.F32 R47, -RZ, R46.H1_H1 ;  /* 0x3000002eff2f7230 */ /* 0x000fe40000004100 */
[----:B------:R-:W-:Y:S01]  /*5340*/  FMUL.FTZ R71, R45, R69 ;  /* 0x000000452d477220 */ /* 0x000fe20000410000 */
[----:B------:R-:W-:-:S02]  /*5350*/  HADD2.F32 R159, -RZ, R159.H1_H1 ;  /* 0x3000009fff9f7230 */ /* 0x000fc40000004100 */
[----:B------:R-:W-:Y:S01]  /*5360*/  FMUL.FTZ R70, R50, R69 ;  /* 0x0000004532467220 */ /* 0x000fe20000410000 */
[----:B------:R-:W-:Y:S02]  /*5370*/  HADD2.F32 R46, -RZ, R46.H0_H0 ;  /* 0x2000002eff2e7230 */ /* 0x000fe40000004100 */
[----:B------:R-:W-:Y:S02]  /*5380*/  HADD2.F32 R51, -RZ, R149.H1_H1 ;  /* 0x30000095ff337230 */ /* 0x000fe40000004100 */
        /* <DEDUP_REMOVED lines=11> */
.L_x_4111:
[----:B------:R-:W-:Y:S05]  /*5440*/  BSYNC B2 ;  /* 0x0000000000027941 */ /* 0x000fea0003800000 */
.L_x_4110:
[----:B--2---:R1:W-:Y:S02]  /*5450*/  STG.E.128 desc[UR60][R48.64+0x40], R44 ;  /* 0x0000402c30007986 */ /* 0x0043e4000c101d3c */
.L_x_4109:
[----:B------:R-:W-:Y:S05]  /*5460*/  BSYNC B1 ;  /* 0x0000000000017941 */ /* 0x000fea0003800000 */
.L_x_4108:
        /* <DEDUP_REMOVED lines=48> */
.L_x_4115:
[----:B------:R-:W-:Y:S05]  /*5770*/  BSYNC B2 ;  /* 0x0000000000027941 */ /* 0x000fea0003800000 */
.L_x_4114:
[----:B--2---:R1:W-:Y:S02]  /*5780*/  STG.E.128 desc[UR60][R48.64+0x80], R44 ;  /* 0x0000802c30007986 */ /* 0x0043e4000c101d3c */
.L_x_4113:
[----:B------:R-:W-:Y:S05]  /*5790*/  BSYNC B1 ;  /* 0x0000000000017941 */ /* 0x000fea0003800000 */
.L_x_4112:
        /* <DEDUP_REMOVED lines=48> */
.L_x_4119:
[----:B------:R-:W-:Y:S05]  /*5aa0*/  BSYNC B2 ;  /* 0x0000000000027941 */ /* 0x000fea0003800000 */
.L_x_4118:
[----:B--2---:R1:W-:Y:S02]  /*5ab0*/  STG.E.128 desc[UR60][R48.64+0xc0], R44 ;  /* 0x0000c02c30007986 */ /* 0x0043e4000c101d3c */
.L_x_4117:
[----:B------:R-:W-:Y:S05]  /*5ac0*/  BSYNC B1 ;  /* 0x0000000000017941 */ /* 0x000fea0003800000 */
.L_x_4116:
        /* <DEDUP_REMOVED lines=28> */
[----:B------:R-:W-:Y:S02]  /*5c90*/  HADD2.F32 R51, -RZ, R128.H1_H1 ;  /* 0x30000080ff337230 */ /* 0x000fe40000004100 */
[----:B------:R-:W-:Y:S01]  /*5ca0*/  FFMA.FTZ R64, R47, R58, -R64 ;  /* 0x0000003a2f407223 */ /* 0x000fe20000010840 */
[----:B------:R-:W-:Y:S02]  /*5cb0*/  HADD2.F32 R44, -RZ, R44.H0_H0 ;  /* 0x2000002cff2c7230 */ /* 0x000fe40000004100 */
[----:B------:R-:W-:Y:S02]  /*5cc0*/  HADD2.F32 R57, -RZ, R128.H0_H0 ;  /* 0x20000080ff397230 */ /* 0x000fe40000004100 */
[----:B------:R-:W-:Y:S01]  /*5cd0*/  FMUL.FTZ R59, R45, R51 ;  /* 0x000000332d3b7220 */ /* 0x000fe20000410000 */
[----:B------:R-:W-:-:S02]  /*5ce0*/  HADD2.F32 R46, -RZ, R50.H1_H1 ;  /* 0x30000032ff2e7230 */ /* 0x000fc40000004100 */
[----:B------:R-:W-:Y:S01]  /*5cf0*/  FMUL.FTZ R56, R44, R51 ;  /* 0x000000332c387220 */ /* 0x000fe20000410000 */
[----:B------:R-:W-:Y:S02]  /*5d00*/  HADD2.F32 R50, -RZ, R50.H0_H0 ;  /* 0x20000032ff327230 */ /* 0x000fe40000004100 */
        /* <DEDUP_REMOVED lines=12> */
.L_x_4123:
[----:B------:R-:W-:Y:S05]  /*5dd0*/  BSYNC B2 ;  /* 0x0000000000027941 */ /* 0x000fea0003800000 */
.L_x_4122:
[----:B--2---:R1:W-:Y:S02]  /*5de0*/  STG.E.128 desc[UR60][R48.64+0x100], R44 ;  /* 0x0001002c30007986 */ /* 0x0043e4000c101d3c */
.L_x_4121:
[----:B------:R-:W-:Y:S05]  /*5df0*/  BSYNC B1 ;  /* 0x0000000000017941 */ /* 0x000fea0003800000 */
.L_x_4120:
        /* <DEDUP_REMOVED lines=47> */
.L_x_4125:
[----:B------:R-:W-:Y:S05]  /*60f0*/  BSYNC B1 ;  /* 0x0000000000017941 */ /* 0x000fea0003800000 */
.L_x_4124:
[----:B--2---:R1:W-:Y:S01]  /*6100*/  STG.E.128 desc[UR60][R48.64+0x140], R44 ;  /* 0x0001402c30007986 */ /* 0x0043e2000c101d3c */
[----:B------:R-:W-:Y:S05]  /*6110*/  BRA `(.L_x_4103) ;  /* 0x0000003c00d07947 */ /* 0x000fea0003800000 */
.L_x_4071:
        /* <DEDUP_REMOVED lines=21> */
[----:B------:R-:W-:Y:S02]  /*6270*/  CS2R R66, SRZ ;  /* 0x0000000000427805 */ /* 0x000fe4000001ff00 */
[----:B------:R-:W-:-:S02]  /*6280*/  LEA R68, P2, R44, UR4, 0x1 ;  /* 0x000000042c447c11 */ /* 0x000fc4000f8408ff */
[----:B------:R-:W-:Y:S02]  /*6290*/  CS2R R64, SRZ ;  /* 0x0000000000407805 */ /* 0x000fe4000001ff00 */
        /* <DEDUP_REMOVED lines=13> */
[----:B------:R-:W-:Y:S02]  /*6370*/  ISETP.GE.AND P2, PT, R0, R121, PT ;  /* 0x000000790000720c */ /* 0x000fe40003f46270 */
[----:B------:R-:W-:Y:S02]  /*6380*/  CS2R R46, SRZ ;  /* 0x00000000002e7805 */ /* 0x000fe4000001ff00 */
[----:B------:R-:W-:Y:S02]  /*6390*/  CS2R R44, SRZ ;  /* 0x00000000002c7805 */ /* 0x000fe4000001ff00 */
[----:B------:R-:W-:-:S02]  /*63a0*/  CS2R R58, SRZ ;  /* 0x00000000003a7805 */ /* 0x000fc4000001ff00 */
[----:B------:R-:W-:-:S05]  /*63b0*/  CS2R R56, SRZ ;  /* 0x0000000000387805 */ /* 0x000fca000001ff00 */
[----:B------:R0:W5:Y:S04]  /*63c0*/  @!P2 LDG.E.128 R48, desc[UR60][R68.64+0x40] ;  /* 0x0000403c4430a981 */ /* 0x000168000c1e1d00 */
[----:B------:R0:W5:Y:S01]  /*63d0*/  @!P2 LDG.E.128 R60, desc[UR60][R72.64+0x40] ;  /* 0x0000403c483ca981 */ /* 0x000162000c1e1d00 */
[----:B------:R-:W-:-:S13]  /*63e0*/  ISETP.GE.AND P2, PT, R3, R121, PT ;  /* 0x000000790300720c */ /* 0x000fda0003f46270 */
[----:B------:R0:W5:Y:S04]  /*63f0*/  @!P2 LDG.E.128 R44, desc[UR60][R68.64+0x80] ;  /* 0x0000803c442ca981 */ /* 0x000168000c1e1d00 */
[----:B------:R0:W5:Y:S02]  /*6400*/  @!P2 LDG.E.128 R56, desc[UR60][R72.64+0x80] ;  /* 0x0000803c4838a981 */ /* 0x000164000c1e1d00 */
.L_x_4127:
[----:B------:R-:W-:Y:S05]  /*6410*/  BSYNC B1 ;  /* 0x0000000000017941 */ /* 0x000fea0003800000 */
.L_x_4126:
[----:B------:R-:W-:Y:S01]  /*6420*/  ISETP.GE.AND P3, PT, R229, R42, PT ;  /* 0x0000002ae500720c */ /* 0x000fe20003f66270 */
[----:B------:R-:W-:Y:S01]  /*6430*/  BSSY B1, `(.L_x_4128) ;  /* 0x000002e000017945 */ /* 0x000fe20003800000 */
[----:B0-----:R-:W-:Y:S02]  /*6440*/  CS2R R68, SRZ ;  /* 0x0000000000447805 */ /* 0x001fe4000001ff00 */
        /* <DEDUP_REMOVED lines=17> */
[----:B------:R-:W-:Y:S02]  /*6560*/  IADD3.X R69, R21, R43, R11, P2, P5 ;  /* 0x0000002b15457210 */ /* 0x000fe400017ea40b */
[----:B------:R-:W-:Y:S02]  /*6570*/  CS2R R90, SRZ ;  /* 0x00000000005a7805 */ /* 0x000fe4000001ff00 */
[----:B------:R-:W-:-:S02]  /*6580*/  IADD3 R43, P2, P5, R110, R92, R10 ;  /* 0x0000005c6e2b7210 */ /* 0x000fc40007d5e00a */
[----:B------:R-:W-:Y:S02]  /*6590*/  CS2R R88, SRZ ;  /* 0x0000000000587805 */ /* 0x000fe4000001ff00 */
        /* <DEDUP_REMOVED lines=23> */
.L_x_4129:
[----:B------:R-:W-:Y:S05]  /*6710*/  BSYNC B1 ;  /* 0x0000000000017941 */ /* 0x000fea0003800000 */
.L_x_4128:
[----:B------:R-:W2:Y:S01]  /*6720*/  LDL R43, [R1+0x1c] ;  /* 0x00001c00012b7983 */ /* 0x000ea20000100800 */
[----:B0-----:R-:W-:Y:S01]  /*6730*/  IMAD.MOV.U32 R94, RZ, RZ, R51 ;  /* 0x000000ffff5e7224 */ /* 0x001fe200078e0033 */
[----:B------:R-:W-:Y:S01]  /*6740*/  PRMT R175, R98, 0x5410, R97 ;  /* 0x0000541062af7816 */ /* 0x000fe20000000061 */
[----:B------:R-:W-:Y:S02]  /*6750*/  IMAD.MOV.U32 R92, RZ, RZ, R45 ;  /* 0x000000ffff5c7224 */ /* 0x000fe400078e002d */
[----:B------:R-:W-:Y:S01]  /*6760*/  IMAD.MOV.U32 R93, RZ, RZ, R50 ;  /* 0x000000ffff5d7224 */ /* 0x000fe200078e0032 */
[----:B------:R-:W-:Y:S01]  /*6770*/  PRMT R181, R94, 0x7610, R181 ;  /* 0x000076105eb57816 */ /* 0x000fe200000000b5 */
[----:B------:R-:W-:-:S03]  /*6780*/  IMAD.MOV.U32 R94, RZ, RZ, R55 ;  /* 0x000000ffff5e7224 */ /* 0x000fc600078e0037 */
[----:B------:R-:W-:Y:S01]  /*6790*/  PRMT R179, R93, 0x7610, R179 ;  /* 0x000076105db37816 */ /* 0x000fe200000000b3 */
[----:B------:R-:W-:Y:S01]  /*67a0*/  IMAD.MOV.U32 R93, RZ, RZ, R54 ;  /* 0x000000ffff5d7224 */ /* 0x000fe200078e0036 */
[----:B------:R-:W-:Y:S01]  /*67b0*/  PRMT R183, R94, 0x7610, R183 ;  /* 0x000076105eb77816 */ /* 0x000fe200000000b7 */
[----:B------:R-:W-:Y:S01]  /*67c0*/  IMAD.MOV.U32 R94, RZ, RZ, R58 ;  /* 0x000000ffff5e7224 */ /* 0x000fe200078e003a */
[----:B--2---:R-:W-:Y:S02]  /*67d0*/  R2UR UR4, R43 ;  /* 0x000000002b0472ca */ /* 0x004fe400000e0000 */
[----:B------:R-:W-:-:S04]  /*67e0*/  MOV R43, R44 ;  /* 0x0000002c002b7202 */ /* 0x000fc80000000f00 */
        /* <DEDUP_REMOVED lines=8> */
[----:B------:R-:W-:Y:S01]  /*6870*/  UISETP.NE.AND UP0, UPT, UR4, 0x3, UPT ;  /* 0x000000030400788c */ /* 0x000fe2000bf05270 */
        /* <DEDUP_REMOVED lines=33> */
[----:B------:R-:W-:Y:S01]  /*6a90*/  IMAD.MOV.U32 R93, RZ, RZ, R73 ;  /* 0x000000ffff5d7224 */ /* 0x000fe200078e0049 */
[----:B------:R-:W-:-:S02]  /*6aa0*/  PLOP3.LUT P2, PT, PT, PT, UP0, 0x80, 0x0 ;  /* 0x000000000000781c */ /* 0x000fc40003f4f008 */
        /* <DEDUP_REMOVED lines=14> */
[----:B------:R-:W-:Y:S02]  /*6b90*/  MOV R92, R84 ;  /* 0x00000054005c7202 */ /* 0x000fe40000000f00 */
[----:B------:R-:W-:Y:S02]  /*6ba0*/  PRMT R160, R94, 0x5410, R93 ;  /* 0x000054105ea07816 */ /* 0x000fe4000000005d */
[----:B------:R-:W-:Y:S01]  /*6bb0*/  PRMT R170, R92, 0x5410, R43 ;  /* 0x000054105caa7816 */ /* 0x000fe2000000002b */
[----:B------:R-:W-:Y:S02]  /*6bc0*/  IMAD.MOV.U32 R92, RZ, RZ, R90 ;  /* 0x000000ffff5c7224 */ /* 0x000fe400078e005a */
[----:B------:R-:W-:-:S05]  /*6bd0*/  IMAD.MOV.U32 R43, RZ, RZ, R91 ;  /* 0x000000ffff2b7224 */ /* 0x000fca00078e005b */
[----:B------:R-:W-:Y:S01]  /*6be0*/  PRMT R173, R92, 0x5410, R43 ;  /* 0x000054105cad7816 */ /* 0x000fe2000000002b */
[----:B------:R-:W-:Y:S01]  /*6bf0*/  IMAD.MOV.U32 R43, RZ, RZ, R89 ;  /* 0x000000ffff2b7224 */ /* 0x000fe200078e0059 */
[----:B------:R-:W-:-:S04]  /*6c00*/  MOV R92, R88 ;  /* 0x00000058005c7202 */ /* 0x000fc80000000f00 */
[----:B------:R-:W-:Y:S01]  /*6c10*/  PRMT R174, R92, 0x5410, R43 ;  /* 0x000054105cae7816 */ /* 0x000fe2000000002b */
[----:B------:R-:W-:Y:S06]  /*6c20*/  @!P2 BRA `(.L_x_4130) ;  /* 0x000000000004a947 */ /* 0x000fec0003800000 */
[----:B------:R-:W-:Y:S01]  /*6c30*/  BPT.TRAP 0x1 ;  /* 0x000000040000795c */ /* 0x000fe20000300000 */
.L_x_4130:
[----:B------:R-:W-:Y:S01]  /*6c40*/  IMAD R43, R17, 0x8, R16 ;  /* 0x00000008112b7824 */ /* 0x000fe200078e0210 */
[----:B------:R-:W-:Y:S01]  /*6c50*/  SHF.L.U32 R100, R205, 0x1f, RZ ;  /* 0x0000001fcd647819 */ /* 0x000fe200000006ff */
[----:B------:R-:W0:Y:S01]  /*6c60*/  LDC R147, c[0x0][0x2f4] ;  /* 0x0000bd00ff937b82 */ /* 0x000e220000000800 */
[----:B------:R-:W-:Y:S01]  /*6c70*/  BSSY B1, `(.L_x_4131) ;  /* 0x0000005000017945 */ /* 0x000fe20003800000 */
[----:B------:R-:W-:Y:S01]  /*6c80*/  IMAD.MOV.U32 R127, RZ, RZ, R96 ;  /* 0x000000ffff7f7224 */ /* 0x000fe200078e0060 */
[----:B------:R-:W1:Y:S05]  /*6c90*/  SYNCS.PHASECHK.TRANS64.TRYWAIT P5, [R43+URZ+0x36890], R100 ;  /* 0x036890642b0075a7 */ /* 0x000e6a00080a017f */
[----:B------:R-:W2:Y:S01]  /*6ca0*/  LDC.64 R128, c[0x0][0x300] ;  /* 0x0000c000ff807b82 */ /* 0x000ea20000000a00 */
[----:B-1----:R-:W-:Y:S05]  /*6cb0*/  @!P5 BRA `(.L_x_4132) ;  /* 0x000001f4002cd947 */ /* 0x002fea0003800000 */
.L_x_4437:
[----:B------:R-:W-:Y:S05]  /*6cc0*/  BSYNC B1 ;  /* 0x0000000000017941 */ /* 0x000fea0003800000 */
.L_x_4131:
[----:B------:R-:W-:Y:S01]  /*6cd0*/  BSSY B1, `(.L_x_4133) ;  /* 0x0000186000017945 */ /* 0x000fe20003800000 */
[----:B0-----:R-:W-:-:S03]  /*6ce0*/  IADD3 R149, -R132, R147, RZ ;  /* 0x0000009384957210 */ /* 0x001fc60007ffe1ff */
[----:B------:R-:W-:Y:S05]  /*6cf0*/  @P4 BRA `(.L_x_4134) ;  /* 0x00000018000c4947 */ /* 0x000fea0003800000 */
[----:B------:R-:W-:Y:S01]  /*6d00*/  ISETP.NE.AND P4, PT, R30, RZ, PT ;  /* 0x000000ff1e00720c */ /* 0x000fe20003f85270 */
[-C--:B--2---:R-:W-:Y:S01]  /*6d10*/  IMAD R156, R150, R128.reuse, RZ ;  /* 0x00000080969c7224 */ /* 0x084fe200078e02ff */
[----:B------:R-:W-:Y:S01]  /*6d20*/  BSSY B2, `(.L_x_4135) ;  /* 0x0000081000027945 */ /* 0x000fe20003800000 */
[----:B------:R-:W-:-:S04]  /*6d30*/  IMAD.WIDE.U32 R130, R204, R128, R126 ;  /* 0x00000080cc827225 */ /* 0x000fc800078e007e */
[----:B------:R-:W-:-:S04]  /*6d40*/  IMAD R156, R204, R129, R156 ;  /* 0x00000081cc9c7224 */ /* 0x000fc800078e029c */
[----:B------:R-:W-:Y:S02]  /*6d50*/  IMAD.IADD R156, R156, 0x1, R131 ;  /* 0x000000019c9c7824 */ /* 0x000fe400078e0283 */
[----:B------:R-:W-:Y:S05]  /*6d60*/  @!P4 BRA `(.L_x_4136) ;  /* 0x0000000400f0c947 */ /* 0x000fea0003800000 */
[----:B------:R-:W-:Y:S01]  /*6d70*/  SEL R92, R132, R149, !P0 ;  /* 0x00000095845c7207 */ /* 0x000fe20004000000 */
[----:B------:R-:W-:Y:S01]  /*6d80*/  BSSY B3, `(.L_x_4137) ;  /* 0x000006e000037945 */ /* 0x000fe20003800000 */
[----:B------:R-:W-:Y:S02]  /*6d90*/  ISETP.GE.AND P4, PT, R18, R121, PT ;  /* 0x000000791200720c */ /* 0x000fe40003f86270 */
[----:B------:R-:W-:-:S04]  /*6da0*/  SHF.R.S32.HI R93, RZ, 0x1f, R92 ;  /* 0x0000001fff5d7819 */ /* 0x000fc8000001145c */
[----:B------:R-:W-:-:S04]  /*6db0*/  LEA.HI R93, R93, R92, RZ, 0x4 ;  /* 0x0000005c5d5d7211 */ /* 0x000fc800078f20ff */
[----:B------:R-:W-:-:S04]  /*6dc0*/  LEA.HI.SX32 R164, R93, R101, 0x1c ;  /* 0x000000655da47211 */ /* 0x000fc800078fe2ff */
[----:B------:R-:W-:-:S04]  /*6dd0*/  SHF.R.S32.HI R93, RZ, 0x1f, R164 ;  /* 0x0000001fff5d7819 */ /* 0x000fc800000114a4 */
[----:B------:R-:W-:Y:S01]  /*6de0*/  LEA.HI R93, R93, R164, RZ, 0x3 ;  /* 0x000000a45d5d7211 */ /* 0x000fe200078f18ff */
[----:B------:R-:W-:-:S03]  /*6df0*/  IMAD.SHL.U32 R164, R164, 0x8, RZ ;  /* 0x00000008a4a47824 */ /* 0x000fc600078e00ff */
[----:B------:R-:W-:Y:S02]  /*6e00*/  SHF.R.S32.HI R93, RZ, 0x3, R93 ;  /* 0x00000003ff5d7819 */ /* 0x000fe4000001145d */
[----:B------:R-:W-:-:S03]  /*6e10*/  LOP3.LUT R92, R212, 0x38, R164, 0xf8, !PT ;  /* 0x00000038d45c7812 */ /* 0x000fc600078ef8a4 */
[----:B------:R-:W-:Y:S01]  /*6e20*/  IMAD R93, R93, 0x1c00, R214 ;  /* 0x00001c005d5d7824 */ /* 0x000fe200078e02d6 */
[----:B------:R-:W-:-:S05]  /*6e30*/  LOP3.LUT R92, R92, R213, RZ, 0x3c, !PT ;  /* 0x000000d55c5c7212 */ /* 0x000fca00078e3cff */
[----:B------:R-:W-:-:S04]  /*6e40*/  IMAD.IADD R92, R93, 0x1, R92 ;  /* 0x000000015d5c7824 */ /* 0x000fc800078e025c */
        /* <DEDUP_REMOVED lines=8> */
[----:B------:R-:W-:Y:S01]  /*6ed0*/  SHF.R.U64 R52, R52, 0x10, R53 ;  /* 0x0000001034347819 */ /* 0x000fe20000001235 */
[----:B--2---:R-:W-:Y:S01]  /*6ee0*/  IMAD.MOV.U32 R166, RZ, RZ, R93 ;  /* 0x000000ffffa67224 */ /* 0x004fe200078e005d */
[----:B------:R-:W-:Y:S01]  /*6ef0*/  SHF.R.U32.HI R53, RZ, 0x10, R53 ;  /* 0x00000010ff357819 */ /* 0x000fe20000011635 */
[----:B------:R-:W-:Y:S01]  /*6f00*/  HADD2.F32 R165, -RZ, R165.H0_H0 ;  /* 0x200000a5ffa57230 */ /* 0x000fe20000004100 */
[----:B------:R-:W-:Y:S01]  /*6f10*/  SHF.R.U64 R54, R54, 0x10, R55 ;  /* 0x0000001036367819 */ /* 0x000fe20000001237 */
[----:B------:R-:W-:Y:S02]  /*6f20*/  HADD2.F32 R93, -RZ, R167.H0_H0 ;  /* 0x200000a7ff5d7230 */ /* 0x000fe40000004100 */
[----:B------:R-:W-:Y:S02]  /*6f30*/  HADD2.F32 R169, -RZ, R166.H0_H0 ;  /* 0x200000a6ffa97230 */ /* 0x000fe40000004100 */
[----:B------:R-:W-:-:S02]  /*6f40*/  HADD2.F32 R168, -RZ, R168.H0_H0 ;  /* 0x200000a8ffa87230 */ /* 0x000fc40000004100 */
[-C--:B------:R-:W-:Y:S01]  /*6f50*/  FMUL.FTZ R97, R93, R165.reuse ;  /* 0x000000a55d617220 */ /* 0x080fe20000410000 */
[----:B------:R-:W-:Y:S02]  /*6f60*/  HADD2.F32 R53, -RZ, R53.H0_H0 ;  /* 0x20000035ff357230 */ /* 0x000fe40000004100 */
[C---:B------:R-:W-:Y:S01]  /*6f70*/  FMUL.FTZ R165, R169.reuse, R165 ;  /* 0x000000a5a9a57220 */ /* 0x040fe20000410000 */
[----:B------:R-:W-:Y:S02]  /*6f80*/  HADD2.F32 R54, -RZ, R54.H0_H0 ;  /* 0x20000036ff367230 */ /* 0x000fe40000004100 */
[-C--:B------:R-:W-:Y:S01]  /*6f90*/  FFMA.FTZ R97, R169, R168.reuse, -R97 ;  /* 0x000000a8a9617223 */ /* 0x080fe20000010861 */
[----:B------:R-:W-:Y:S01]  /*6fa0*/  FFMA.FTZ R93, R93, R168, R165 ;  /* 0x000000a85d5d7223 */ /* 0x000fe200000100a5 */
[--C-:B------:R-:W-:Y:S02]  /*6fb0*/  SHF.R.U32.HI R168, RZ, 0x10, R65.reuse ;  /* 0x00000010ffa87819 */ /* 0x100fe40000011641 */
[----:B------:R-:W-:Y:S01]  /*6fc0*/  SHF.R.U64 R165, R64, 0x10, R65 ;  /* 0x0000001040a57819 */ /* 0x000fe20000001241 */
[----:B------:R-:W-:-:S02]  /*6fd0*/  HADD2.F32 R64, -RZ, R167.H1_H1 ;  /* 0x300000a7ff407230 */ /* 0x000fc40000004100 */
[----:B------:R-:W-:Y:S02]  /*6fe0*/  HADD2.F32 R168, -RZ, R168.H0_H0 ;  /* 0x200000a8ffa87230 */ /* 0x000fe40000004100 */
[----:B------:R-:W-:Y:S02]  /*6ff0*/  HADD2.F32 R65, -RZ, R166.H1_H1 ;  /* 0x300000a6ff417230 */ /* 0x000fe40000004100 */
[----:B------:R-:W-:Y:S02]  /*7000*/  HADD2.F32 R165, -RZ, R165.H0_H0 ;  /* 0x200000a5ffa57230 */ /* 0x000fe40000004100 */
[-C--:B------:R-:W-:Y:S01]  /*7010*/  FMUL.FTZ R166, R64, R168.reuse ;  /* 0x000000a840a67220 */ /* 0x080fe20000410000 */
[----:B------:R-:W-:-:S03]  /*7020*/  FMUL.FTZ R168, R65, R168 ;  /* 0x000000a841a87220 */ /* 0x000fc60000410000 */
[-C--:B------:R-:W-:Y:S01]  /*7030*/  FFMA.FTZ R65, R65, R53.reuse, -R166 ;  /* 0x0000003541417223 */ /* 0x080fe200000108a6 */
[----:B------:R-:W-:Y:S02]  /*7040*/  HADD2.F32 R166, -RZ, R183.H0_H0 ;  /* 0x200000b7ffa67230 */ /* 0x000fe40000004100 */
[----:B------:R-:W-:Y:S01]  /*7050*/  FFMA.FTZ R53, R64, R53, R168 ;  /* 0x0000003540357223 */ /* 0x000fe200000100a8 */
[----:B------:R-:W-:Y:S01]  /*7060*/  MOV R64, R95 ;  /* 0x0000005f00407202 */ /* 0x000fe20000000f00 */
[----:B------:R-:W-:Y:S01]  /*7070*/  HADD2.F32 R168, -RZ, R185.H0_H0 ;  /* 0x200000b9ffa87230 */ /* 0x000fe20000004100 */
[----:B------:R-:W-:Y:S01]  /*7080*/  F2FP.F16.F32.PACK_AB R65, R65, R97 ;  /* 0x000000614141723e */ /* 0x000fe200000000ff */
[----:B------:R-:W-:Y:S01]  /*7090*/  HADD2.F32 R95, -RZ, R99.H0_H0 ;  /* 0x20000063ff5f7230 */ /* 0x000fe20000004100 */
[----:B------:R-:W-:Y:S01]  /*70a0*/  F2FP.F16.F32.PACK_AB R53, R53, R93 ;  /* 0x0000005d3535723e */ /* 0x000fe200000000ff */
[--C-:B------:R-:W-:Y:S02]  /*70b0*/  HADD2.F32 R167, -RZ, R64.reuse.H0_H0 ;  /* 0x20000040ffa77230 */ /* 0x100fe40000004100 */
[----:B------:R-:W-:-:S02]  /*70c0*/  HADD2.F32 R64, -RZ, R64.H1_H1 ;  /* 0x30000040ff407230 */ /* 0x000fc40000004100 */
[----:B------:R-:W-:Y:S01]  /*70d0*/  FMUL.FTZ R169, R95, R168 ;  /* 0x000000a85fa97220 */ /* 0x000fe20000410000 */
[----:B------:R-:W-:Y:S01]  /*70e0*/  IMAD.MOV.U32 R93, RZ, RZ, R65 ;  /* 0x000000ffff5d7224 */ /* 0x000fe200078e0041 */
[----:B------:R-:W-:Y:S02]  /*70f0*/  MOV R97, R53 ;  /* 0x0000003500617202 */ /* 0x000fe40000000f00 */
[C---:B------:R-:W-:Y:S01]  /*7100*/  FFMA.FTZ R169, R167.reuse, R166, -R169 ;  /* 0x000000a6a7a97223 */ /* 0x040fe200000108a9 */
[----:B------:R-:W-:Y:S01]  /*7110*/  FMUL.FTZ R167, R167, R168 ;  /* 0x000000a8a7a77220 */ /* 0x000fe20000410000 */
[----:B------:R-:W-:-:S03]  /*7120*/  HADD2.F32 R168, -RZ, R185.H1_H1 ;  /* 0x300000b9ffa87230 */ /* 0x000fc60000004100 */
[----:B------:R-:W-:Y:S01]  /*7130*/  FFMA.FTZ R167, R95, R166, R167 ;  /* 0x000000a65fa77223 */ /* 0x000fe200000100a7 */
[----:B------:R-:W-:Y:S02]  /*7140*/  SHF.R.U32.HI R95, RZ, 0x10, R55 ;  /* 0x00000010ff5f7819 */ /* 0x000fe40000011637 */
[--C-:B------:R-:W-:Y:S01]  /*7150*/  SHF.R.U64 R55, R66, 0x10, R67.reuse ;  /* 0x0000001042377819 */ /* 0x100fe20000001243 */
[----:B------:R-:W-:Y:S01]  /*7160*/  HADD2.F32 R66, -RZ, R99.H1_H1 ;  /* 0x30000063ff427230 */ /* 0x000fe20000004100 */
[----:B------:R-:W-:Y:S01]  /*7170*/  SHF.R.U32.HI R67, RZ, 0x10, R67 ;  /* 0x00000010ff437819 */ /* 0x000fe20000011643 */
[----:B------:R-:W-:Y:S02]  /*7180*/  HADD2.F32 R99, -RZ, R95.H0_H0 ;  /* 0x2000005fff637230 */ /* 0x000fe40000004100 */
[----:B------:R-:W-:Y:S02]  /*7190*/  HADD2.F32 R55, -RZ, R55.H0_H0 ;  /* 0x20000037ff377230 */ /* 0x000fe40000004100 */
[----:B------:R-:W-:-:S05]  /*71a0*/  HADD2.F32 R67, -RZ, R67.H0_H0 ;  /* 0x20000043ff437230 */ /* 0x000fca0000004100 */
[----:B------:R-:W-:-:S04]  /*71b0*/  FMUL.FTZ R95, R66, R67 ;  /* 0x00000043425f7220 */ /* 0x000fc80000410000 */
[C---:B------:R-:W-:Y:S01]  /*71c0*/  FFMA.FTZ R95, R64.reuse, R99, -R95 ;  /* 0x00000063405f7223 */ /* 0x040fe2000001085f */
[----:B------:R-:W-:Y:S01]  /*71d0*/  FMUL.FTZ R64, R64, R67 ;  /* 0x0000004340407220 */ /* 0x000fe20000410000 */
[----:B------:R-:W-:-:S03]  /*71e0*/  HADD2.F32 R67, -RZ, R183.H1_H1 ;  /* 0x300000b7ff437230 */ /* 0x000fc60000004100 */
[----:B------:R-:W-:Y:S01]  /*71f0*/  FFMA.FTZ R64, R66, R99, R64 ;  /* 0x0000006342407223 */ /* 0x000fe20000010040 */
[----:B------:R-:W-:Y:S01]  /*7200*/  HADD2.F32 R66, -RZ, R96.H0_H0 ;  /* 0x20000060ff427230 */ /* 0x000fe20000004100 */
[----:B------:R-:W-:Y:S01]  /*7210*/  F2FP.F16.F32.PACK_AB R95, R95, R169 ;  /* 0x000000a95f5f723e */ /* 0x000fe200000000ff */
[--C-:B------:R-:W-:Y:S02]  /*7220*/  HADD2.F32 R99, -RZ, R92.reuse.H0_H0 ;  /* 0x2000005cff637230 */ /* 0x100fe40000004100 */
[----:B------:R-:W-:Y:S02]  /*7230*/  HADD2.F32 R92, -RZ, R92.H1_H1 ;  /* 0x3000005cff5c7230 */ /* 0x000fe40000004100 */
[-C--:B------:R-:W-:Y:S01]  /*7240*/  FMUL.FTZ R166, R66, R168.reuse ;  /* 0x000000a842a67220 */ /* 0x080fe20000410000 */
[----:B------:R-:W-:Y:S01]  /*7250*/  F2FP.F16.F32.PACK_AB R64, R64, R167 ;  /* 0x000000a74040723e */ /* 0x000fe200000000ff */
[C---:B------:R-:W-:Y:S02]  /*7260*/  FMUL.FTZ R168, R99.reuse, R168 ;  /* 0x000000a863a87220 */ /* 0x040fe40000410000 */
[----:B------:R-:W-:-:S02]  /*7270*/  FFMA.FTZ R166, R99, R67, -R166 ;  /* 0x0000004363a67223 */ /* 0x000fc400000108a6 */
[----:B------:R-:W-:Y:S01]  /*7280*/  FFMA.FTZ R168, R66, R67, R168 ;  /* 0x0000004342a87223 */ /* 0x000fe200000100a8 */
[----:B------:R-:W-:Y:S02]  /*7290*/  HADD2.F32 R66, -RZ, R96.H1_H1 ;  /* 0x30000060ff427230 */ /* 0x000fe40000004100 */
[----:B------:R-:W-:Y:S02]  /*72a0*/  HADD2.F32 R67, -RZ, R52.H0_H0 ;  /* 0x20000034ff437230 */ /* 0x000fe40000004100 */
[--C-:B------:R-:W-:Y:S02]  /*72b0*/  HADD2.F32 R96, -RZ, R94.reuse.H0_H0 ;  /* 0x2000005eff607230 */ /* 0x100fe40000004100 */
[-C--:B------:R-:W-:Y:S01]  /*72c0*/  FMUL.FTZ R52, R66, R165.reuse ;  /* 0x000000a542347220 */ /* 0x080fe20000410000 */
[C---:B------:R-:W-:Y:S01]  /*72d0*/  FMUL.FTZ R165, R92.reuse, R165 ;  /* 0x000000a55ca57220 */ /* 0x040fe20000410000 */
[----:B------:R-:W-:Y:S02]  /*72e0*/  HADD2.F32 R94, -RZ, R94.H1_H1 ;  /* 0x3000005eff5e7230 */ /* 0x000fe40000004100 */
[-C--:B------:R-:W-:Y:S01]  /*72f0*/  FFMA.FTZ R52, R92, R67.reuse, -R52 ;  /* 0x000000435c347223 */ /* 0x080fe20000010834 */
[----:B------:R-:W-:Y:S01]  /*7300*/  FFMA.FTZ R66, R66, R67, R165 ;  /* 0x0000004342427223 */ /* 0x000fe200000100a5 */
[----:B------:R-:W-:-:S02]  /*7310*/  HADD2.F32 R165, -RZ, R184.H1_H1 ;  /* 0x300000b8ffa57230 */ /* 0x000fc40000004100 */
[----:B------:R-:W-:Y:S01]  /*7320*/  HADD2.F32 R67, -RZ, R98.H0_H0 ;  /* 0x20000062ff437230 */ /* 0x000fe20000004100 */
[----:B------:R-:W-:Y:S01]  /*7330*/  F2FP.F16.F32.PACK_AB R52, R52, R166 ;  /* 0x000000a63434723e */ /* 0x000fe200000000ff */
[----:B------:R-:W-:Y:S01]  /*7340*/  HADD2.F32 R92, -RZ, R182.H1_H1 ;  /* 0x300000b6ff5c7230 */ /* 0x000fe20000004100 */
[----:B------:R-:W-:Y:S01]  /*7350*/  F2FP.F16.F32.PACK_AB R66, R66, R168 ;  /* 0x000000a84242723e */ /* 0x000fe200000000ff */
[----:B------:R-:W-:Y:S02]  /*7360*/  HADD2.F32 R98, -RZ, R98.H1_H1 ;  /* 0x30000062ff627230 */ /* 0x000fe40000004100 */
[-C--:B------:R-:W-:Y:S01]  /*7370*/  FMUL.FTZ R99, R67, R165.reuse ;  /* 0x000000a543637220 */ /* 0x080fe20000410000 */
[----:B------:R-:W-:-:S03]  /*7380*/  FMUL.FTZ R165, R96, R165 ;  /* 0x000000a560a57220 */ /* 0x000fc60000410000 */
[-C--:B------:R-:W-:Y:S01]  /*7390*/  FFMA.FTZ R99, R96, R92.reuse, -R99 ;  /* 0x0000005c60637223 */ /* 0x080fe20000010863 */
[----:B------:R-:W-:Y:S01]  /*73a0*/  FFMA.FTZ R165, R67, R92, R165 ;  /* 0x0000005c43a57223 */ /* 0x000fe200000100a5 */
[-C--:B------:R-:W-:Y:S01]  /*73b0*/  FMUL.FTZ R67, R98, R55.reuse ;  /* 0x0000003762437220 */ /* 0x080fe20000410000 */
[C---:B------:R-:W-:Y:S01]  /*73c0*/  FMUL.FTZ R55, R94.reuse, R55 ;  /* 0x000000375e377220 */ /* 0x040fe20000410000 */
[----:B------:R-:W-:Y:S02]  /*73d0*/  IMAD.MOV.U32 R92, RZ, RZ, R52 ;  /* 0x000000ffff5c7224 */ /* 0x000fe400078e0034 */
[-C--:B------:R-:W-:Y:S01]  /*73e0*/  FFMA.FTZ R67, R94, R54.reuse, -R67 ;  /* 0x000000365e437223 */ /* 0x080fe20000010843 */
[----:B------:R-:W-:Y:S01]  /*73f0*/  FFMA.FTZ R55, R98, R54, R55 ;  /* 0x0000003662377223 */ /* 0x000fe20000010037 */
[----:B------:R-:W-:-:S03]  /*7400*/  IMAD.MOV.U32 R96, RZ, RZ, R66 ;  /* 0x000000ffff607224 */ /* 0x000fc600078e0042 */
[----:B------:R-:W-:Y:S01]  /*7410*/  F2FP.F16.F32.PACK_AB R67, R67, R99 ;  /* 0x000000634343723e */ /* 0x000fe200000000ff */
[----:B------:R-:W-:Y:S01]  /*7420*/  IMAD.MOV.U32 R99, RZ, RZ, R64 ;  /* 0x000000ffff637224 */ /* 0x000fe200078e0040 */
[----:B------:R-:W-:-:S03]  /*7430*/  F2FP.F16.F32.PACK_AB R55, R55, R165 ;  /* 0x000000a53737723e */ /* 0x000fc600000000ff */
[----:B------:R-:W-:Y:S02]  /*7440*/  IMAD.MOV.U32 R94, RZ, RZ, R67 ;  /* 0x000000ffff5e7224 */ /* 0x000fe400078e0043 */
[----:B------:R-:W-:-:S07]  /*7450*/  IMAD.MOV.U32 R98, RZ, RZ, R55 ;  /* 0x000000ffff627224 */ /* 0x000fce00078e0037 */
.L_x_4138:
[----:B------:R-:W-:Y:S05]  /*7460*/  BSYNC B3 ;  /* 0x0000000000037941 */ /* 0x000fea0003800000 */
.L_x_4137:
[----:B------:R-:W-:-:S13]  /*7470*/  ISETP.GE.AND P4, PT, R164, R147, PT ;  /* 0x00000093a400720c */ /* 0x000fda0003f86270 */
[--C-:B------:R-:W-:Y:S02]  /*7480*/  @!P4 SHF.R.S32.HI R55, RZ, 0x1f, R164.reuse ;  /* 0x0000001fff37c819 */ /* 0x100fe400000114a4 */
[----:B------:R-:W-:-:S04]  /*7490*/  @!P4 IADD3 R164, P5, P6, R118, R130, R164 ;  /* 0x0000008276a4c210 */ /* 0x000fc80007ebe0a4 */
[----:B------:R-:W-:Y:S02]  /*74a0*/  @!P4 IADD3.X R55, R7, R156, R55, P5, P6 ;  /* 0x0000009c0737c210 */ /* 0x000fe40002fec437 */
[----:B------:R-:W-:-:S04]  /*74b0*/  IADD3 R53, P5, P6, R118, R130, R25 ;  /* 0x0000008276357210 */ /* 0x000fc80007ebe019 */
[----:B------:R-:W-:Y:S02]  /*74c0*/  IADD3.X R54, R7, R156, R31, P5, P6 ;  /* 0x0000009c07367210 */ /* 0x000fe40002fec41f */
[----:B------:R-:W-:-:S04]  /*74d0*/  LEA R52, P5, R53, R124, 0x1 ;  /* 0x0000007c35347211 */ /* 0x000fc800078a08ff */
[----:B------:R-:W-:Y:S02]  /*74e0*/  LEA.HI.X R53, R53, R125, R54, 0x1, P5 ;  /* 0x0000007d35357211 */ /* 0x000fe400028f0c36 */
[----:B------:R-:W-:-:S03]  /*74f0*/  @!P4 LEA R54, P5, R164, R124, 0x1 ;  /* 0x0000007ca436c211 */ /* 0x000fc600078a08ff */
[----:B--2---:R2:W-:Y:S01]  /*7500*/  STG.E.128 desc[UR60][R52.64], R92 ;  /* 0x0000005c34007986 */ /* 0x0045e2000c101d3c */
[----:B------:R-:W-:-:S05]  /*7510*/  @!P4 LEA.HI.X R55, R164, R125, R55, 0x1, P5 ;  /* 0x0000007da437c211 */ /* 0x000fca00028f0c37 */
[----:B0-----:R2:W-:Y:S04]  /*7520*/  @!P4 STG.E.128 desc[UR60][R54.64], R96 ;  /* 0x000000603600c986 */ /* 0x0015e8000c101d3c */
.L_x_4136:
[----:B------:R-:W-:Y:S05]  /*7530*/  BSYNC B2 ;  /* 0x0000000000027941 */ /* 0x000fea0003800000 */
.L_x_4135:
[----:B------:R-:W-:Y:S01]  /*7540*/  ISETP.NE.AND P4, PT, R34, RZ, PT ;  /* 0x000000ff2200720c */ /* 0x000fe20003f85270 */
[----:B------:R-:W-:-:S12]  /*7550*/  BSSY B2, `(.L_x_4139) ;  /* 0x000007f000027945 */ /* 0x000fd80003800000 */
[----:B------:R-:W-:Y:S05]  /*7560*/  @!P4 BRA `(.L_x_4140) ;  /* 0x0000000400f4c947 */ /* 0x000fea0003800000 */
[----:B--2---:R-:W-:Y:S01]  /*7570*/  SEL R52, R132, R149, !P1 ;  /* 0x0000009584347207 */ /* 0x004fe20004800000 */
[----:B------:R-:W-:Y:S01]  /*7580*/  BSSY B3, `(.L_x_4141) ;  /* 0x000006f000037945 */ /* 0x000fe20003800000 */
[----:B------:R-:W-:Y:S02]  /*7590*/  ISETP.GE.AND P4, PT, R0, R121, PT ;  /* 0x000000790000720c */ /* 0x000fe40003f86270 */
[----:B------:R-:W-:-:S04]  /*75a0*/  SHF.R.S32.HI R53, RZ, 0x1f, R52 ;  /* 0x0000001fff357819 */ /* 0x000fc80000011434 */
[----:B------:R-:W-:-:S04]  /*75b0*/  LEA.HI R53, R53, R52, RZ, 0x4 ;  /* 0x0000003435357211 */ /* 0x000fc800078f20ff */
[----:B------:R-:W-:-:S04]  /*75c0*/  LEA.HI.SX32 R92, R53, R26, 0x1c ;  /* 0x0000001a355c7211 */ /* 0x000fc800078fe2ff */
[----:B------:R-:W-:-:S04]  /*75d0*/  SHF.R.S32.HI R53, RZ, 0x1f, R92 ;  /* 0x0000001fff357819 */ /* 0x000fc8000001145c */
[----:B------:R-:W-:Y:S02]  /*75e0*/  LEA.HI R53, R53, R92, RZ, 0x3 ;  /* 0x0000005c35357211 */ /* 0x000fe400078f18ff */
[----:B------:R-:W-:Y:S02]  /*75f0*/  SHF.L.U32 R92, R92, 0x3, RZ ;  /* 0x000000035c5c7819 */ /* 0x000fe400000006ff */
[----:B------:R-:W-:Y:S02]  /*7600*/  SHF.R.S32.HI R53, RZ, 0x3, R53 ;  /* 0x00000003ff357819 */ /* 0x000fe40000011435 */
[----:B------:R-:W-:-:S03]  /*7610*/  LOP3.LUT R52, R212, 0x38, R92, 0xf8, !PT ;  /* 0x00000038d4347812 */ /* 0x000fc600078ef85c */
[----:B------:R-:W-:Y:S01]  /*7620*/  IMAD R53, R53, 0x1c00, R214 ;  /* 0x00001c0035357824 */ /* 0x000fe200078e02d6 */
[----:B------:R-:W-:-:S05]  /*7630*/  LOP3.LUT R52, R52, R213, RZ, 0x3c, !PT ;  /* 0x000000d534347212 */ /* 0x000fca00078e3cff */
[----:B------:R-:W-:Y:S02]  /*7640*/  IMAD.IADD R53, R53, 0x1, R52 ;  /* 0x0000000135357824 */ /* 0x000fe400078e0234 */
[C---:B------:R-:W-:Y:S02]  /*7650*/  IMAD R52, R17.reuse, 0x5400, R145 ;  /* 0x0000540011347824 */ /* 0x040fe400078e0291 */
[----:B------:R-:W-:Y:S02]  /*7660*/  IMAD R64, R17, 0x5400, R53 ;  /* 0x0000540011407824 */ /* 0x000fe400078e0235 */
[--C-:B------:R-:W-:Y:S02]  /*7670*/  IMAD R52, R52, 0x2, R16.reuse ;  /* 0x0000000234347824 */ /* 0x100fe400078e0210 */
[----:B------:R-:W-:-:S04]  /*7680*/  IMAD R64, R64, 0x2, R16 ;  /* 0x0000000240407824 */ /* 0x000fc800078e0210 */
[----:B------:R-:W0:Y:S04]  /*7690*/  LDS.128 R52, [R52+0x21400] ;  /* 0x0214000034347984 */ /* 0x000e280000000c00 */
[----:B------:R-:W2:Y:S01]  /*76a0*/  LDS.128 R64, [R64+0x21400] ;  /* 0x0214000040407984 */ /* 0x000ea20000000c00 */
[----:B------:R-:W-:Y:S05]  /*76b0*/  @P4 BRA `(.L_x_4142) ;  /* 0x00000004006c4947 */ /* 0x000fea0003800000 */
[----:B--2---:R-:W-:Y:S01]  /*76c0*/  MOV R95, R65 ;  /* 0x00000041005f7202 */ /* 0x004fe20000000f00 */
[----:B0-----:R-:W-:Y:S01]  /*76d0*/  IMAD.MOV.U32 R65, RZ, RZ, R53 ;  /* 0x000000ffff417224 */ /* 0x001fe200078e0035 */
[----:B------:R-:W-:Y:S01]  /*76e0*/  SHF.R.U64 R48, R48, 0x10, R49 ;  /* 0x0000001030307819 */ /* 0x000fe20000001231 */
[----:B------:R-:W-:Y:S01]  /*76f0*/  HADD2.F32 R96, -RZ, R184.H0_H0 ;  /* 0x200000b8ff607230 */ /* 0x000fe20000004100 */
[----:B------:R-:W-:Y:S01]  /*7700*/  SHF.R.U64 R62, R62, 0x10, R63 ;  /* 0x000000103e3e7819 */ /* 0x000fe2000000123f */
[----:B------:R-:W-:Y:S01]  /*7710*/  HADD2.F32 R93, -RZ, R95.H0_H0 ;  /* 0x2000005fff5d7230 */ /* 0x000fe20000004100 */
[----:B------:R-:W-:Y:S01]  /*7720*/  SHF.R.U64 R50, R50, 0x10, R51 ;  /* 0x0000001032327819 */ /* 0x000fe20000001233 */
[--C-:B------:R-:W-:Y:S02]  /*7730*/  HADD2.F32 R94, -RZ, R65.reuse.H0_H0 ;  /* 0x20000041ff5e7230 */ /* 0x100fe40000004100 */
        /* <DEDUP_REMOVED lines=14> */
[----:B------:R-:W-:Y:S02]  /*7820*/  HADD2.F32 R50, -RZ, R50.H0_H0 ;  /* 0x20000032ff327230 */ /* 0x000fe40000004100 */
[-C--:B------:R-:W-:Y:S01]  /*7830*/  FMUL.FTZ R97, R53, R96.reuse ;  /* 0x0000006035617220 */ /* 0x080fe20000410000 */
[----:B------:R-:W-:-:S03]  /*7840*/  FMUL.FTZ R96, R65, R96 ;  /* 0x0000006041607220 */ /* 0x000fc60000410000 */
[-C--:B------:R-:W-:Y:S01]  /*7850*/  FFMA.FTZ R65, R65, R95.reuse, -R97 ;  /* 0x0000005f41417223 */ /* 0x080fe20000010861 */
[----:B------:R-:W-:Y:S01]  /*7860*/  FFMA.FTZ R53, R53, R95, R96 ;  /* 0x0000005f35357223 */ /* 0x000fe20000010060 */
[----:B------:R-:W-:Y:S01]  /*7870*/  SHF.R.U64 R95, R60, 0x10, R61 ;  /* 0x000000103c5f7819 */ /* 0x000fe2000000123d */
[----:B------:R-:W-:Y:S02]  /*7880*/  IMAD.MOV.U32 R60, RZ, RZ, R67 ;  /* 0x000000ffff3c7224 */ /* 0x000fe400078e0043 */
[----:B------:R-:W-:Y:S01]  /*7890*/  HADD2.F32 R97, -RZ, R181.H1_H1 ;  /* 0x300000b5ff617230 */ /* 0x000fe20000004100 */
[----:B------:R-:W-:Y:S01]  /*78a0*/  F2FP.F16.F32.PACK_AB R65, R65, R94 ;  /* 0x0000005e4141723e */ /* 0x000fe200000000ff */
[----:B------:R-:W-:Y:S01]  /*78b0*/  HADD2.F32 R61, -RZ, R55.H0_H0 ;  /* 0x20000037ff3d7230 */ /* 0x000fe20000004100 */
[----:B------:R-:W-:Y:S01]  /*78c0*/  F2FP.F16.F32.PACK_AB R93, R53, R93 ;  /* 0x0000005d355d723e */ /* 0x000fe200000000ff */
[----:B------:R-:W-:Y:S01]  /*78d0*/  HADD2.F32 R67, -RZ, R60.H0_H0 ;  /* 0x2000003cff437230 */ /* 0x000fe20000004100 */
[----:B------:R-:W-:Y:S01]  /*78e0*/  MOV R53, R65 ;  /* 0x0000004100357202 */ /* 0x000fe20000000f00 */
[----:B------:R-:W-:-:S02]  /*78f0*/  HADD2.F32 R96, -RZ, R181.H0_H0 ;  /* 0x200000b5ff607230 */ /* 0x000fc40000004100 */
[----:B------:R-:W-:Y:S02]  /*7900*/  HADD2.F32 R95, -RZ, R95.H0_H0 ;  /* 0x2000005fff5f7230 */ /* 0x000fe40000004100 */
[-C--:B------:R-:W-:Y:S01]  /*7910*/  FMUL.FTZ R98, R67, R97.reuse ;  /* 0x0000006143627220 */ /* 0x080fe20000410000 */
[C---:B------:R-:W-:Y:S01]  /*7920*/  FMUL.FTZ R97, R61.reuse, R97 ;  /* 0x000000613d617220 */ /* 0x040fe20000410000 */
[----:B------:R-:W-:Y:S02]  /*7930*/  IMAD.MOV.U32 R65, RZ, RZ, R93 ;  /* 0x000000ffff417224 */ /* 0x000fe400078e005d */
[-C--:B------:R-:W-:Y:S01]  /*7940*/  FFMA.FTZ R61, R61, R96.reuse, -R98 ;  /* 0x000000603d3d7223 */ /* 0x080fe20000010862 */
[----:B------:R-:W-:Y:S01]  /*7950*/  FFMA.FTZ R97, R67, R96, R97 ;  /* 0x0000006043617223 */ /* 0x000fe20000010061 */
[----:B------:R-:W-:Y:S01]  /*7960*/  SHF.R.U32.HI R96, RZ, 0x10, R63 ;  /* 0x00000010ff607819 */ /* 0x000fe2000001163f */
[----:B------:R-:W-:Y:S01]  /*7970*/  HADD2.F32 R67, -RZ, R60.H1_H1 ;  /* 0x3000003cff437230 */ /* 0x000fe20000004100 */
[----:B------:R-:W-:Y:S01]  /*7980*/  SHF.R.U32.HI R98, RZ, 0x10, R51 ;  /* 0x00000010ff627819 */ /* 0x000fe20000011633 */
[----:B------:R-:W-:-:S02]  /*7990*/  HADD2.F32 R63, -RZ, R54.H0_H0 ;  /* 0x20000036ff3f7230 */ /* 0x000fc40000004100 */
[----:B------:R-:W-:Y:S02]  /*79a0*/  HADD2.F32 R60, -RZ, R96.H0_H0 ;  /* 0x20000060ff3c7230 */ /* 0x000fe40000004100 */
[----:B------:R-:W-:Y:S02]  /*79b0*/  HADD2.F32 R96, -RZ, R55.H1_H1 ;  /* 0x30000037ff607230 */ /* 0x000fe40000004100 */
[----:B------:R-:W-:Y:S02]  /*79c0*/  HADD2.F32 R55, -RZ, R98.H0_H0 ;  /* 0x20000062ff377230 */ /* 0x000fe40000004100 */
[-C--:B------:R-:W-:Y:S01]  /*79d0*/  FMUL.FTZ R98, R67, R60.reuse ;  /* 0x0000003c43627220 */ /* 0x080fe20000410000 */
[----:B------:R-:W-:Y:S02]  /*79e0*/  HADD2.F32 R54, -RZ, R54.H1_H1 ;  /* 0x30000036ff367230 */ /* 0x000fe40000004100 */
[C---:B------:R-:W-:Y:S01]  /*79f0*/  FMUL.FTZ R99, R96.reuse, R60 ;  /* 0x0000003c60637220 */ /* 0x040fe20000410000 */
[----:B------:R-:W-:Y:S01]  /*7a00*/  FFMA.FTZ R60, R96, R55, -R98 ;  /* 0x00000037603c7223 */ /* 0x000fe20000010862 */
[----:B------:R-:W-:-:S02]  /*7a10*/  HADD2.F32 R98, -RZ, R52.H0_H0 ;  /* 0x20000034ff627230 */ /* 0x000fc40000004100 */
[----:B------:R-:W-:Y:S01]  /*7a20*/  FFMA.FTZ R55, R67, R55, R99 ;  /* 0x0000003743377223 */ /* 0x000fe20000010063 */
[--C-:B------:R-:W-:Y:S02]  /*7a30*/  HADD2.F32 R67, -RZ, R64.reuse.H0_H0 ;  /* 0x20000040ff437230 */ /* 0x100fe40000004100 */
[----:B------:R-:W-:Y:S01]  /*7a40*/  HADD2.F32 R64, -RZ, R64.H1_H1 ;  /* 0x30000040ff407230 */ /* 0x000fe20000004100 */
[----:B------:R-:W-:Y:S01]  /*7a50*/  F2FP.F16.F32.PACK_AB R60, R60, R61 ;  /* 0x0000003d3c3c723e */ /* 0x000fe200000000ff */
[----:B------:R-:W-:Y:S02]  /*7a60*/  HADD2.F32 R52, -RZ, R52.H1_H1 ;  /* 0x30000034ff347230 */ /* 0x000fe40000004100 */
[-C--:B------:R-:W-:Y:S01]  /*7a70*/  FMUL.FTZ R99, R67, R164.reuse ;  /* 0x000000a443637220 */ /* 0x080fe20000410000 */
[----:B------:R-:W-:Y:S02]  /*7a80*/  HADD2.F32 R96, -RZ, R180.H0_H0 ;  /* 0x200000b4ff607230 */ /* 0x000fe40000004100 */
[-C--:B------:R-:W-:Y:S01]  /*7a90*/  FMUL.FTZ R49, R64, R95.reuse ;  /* 0x0000005f40317220 */ /* 0x080fe20000410000 */
[----:B------:R-:W-:Y:S01]  /*7aa0*/  FMUL.FTZ R164, R98, R164 ;  /* 0x000000a462a47220 */ /* 0x000fe20000410000 */
[C---:B------:R-:W-:Y:S01]  /*7ab0*/  FMUL.FTZ R95, R52.reuse, R95 ;  /* 0x0000005f345f7220 */ /* 0x040fe20000410000 */
[----:B------:R-:W-:Y:S01]  /*7ac0*/  F2FP.F16.F32.PACK_AB R97, R55, R97 ;  /* 0x000000613761723e */ /* 0x000fe200000000ff */
[----:B------:R-:W-:Y:S01]  /*7ad0*/  FFMA.FTZ R49, R52, R48, -R49 ;  /* 0x0000003034317223 */ /* 0x000fe20000010831 */
[----:B------:R-:W-:Y:S01]  /*7ae0*/  FFMA.FTZ R164, R67, R96, R164 ;  /* 0x0000006043a47223 */ /* 0x000fe200000100a4 */
[----:B------:R-:W-:Y:S01]  /*7af0*/  FFMA.FTZ R95, R64, R48, R95 ;  /* 0x00000030405f7223 */ /* 0x000fe2000001005f */
[----:B------:R-:W-:-:S02]  /*7b00*/  HADD2.F32 R67, -RZ, R179.H1_H1 ;  /* 0x300000b3ff437230 */ /* 0x000fc40000004100 */
[----:B------:R-:W-:Y:S01]  /*7b10*/  FFMA.FTZ R99, R98, R96, -R99 ;  /* 0x0000006062637223 */ /* 0x000fe20000010863 */
[--C-:B------:R-:W-:Y:S01]  /*7b20*/  HADD2.F32 R48, -RZ, R66.reuse.H0_H0 ;  /* 0x20000042ff307230 */ /* 0x100fe20000004100 */
[----:B------:R-:W-:Y:S01]  /*7b30*/  MOV R55, R60 ;  /* 0x0000003c00377202 */ /* 0x000fe20000000f00 */
[----:B------:R-:W-:Y:S01]  /*7b40*/  HADD2.F32 R52, -RZ, R179.H0_H0 ;  /* 0x200000b3ff347230 */ /* 0x000fe20000004100 */
[----:B------:R-:W-:Y:S01]  /*7b50*/  F2FP.F16.F32.PACK_AB R95, R95, R164 ;  /* 0x000000a45f5f723e */ /* 0x000fe200000000ff */
[----:B------:R-:W-:Y:S02]  /*7b60*/  HADD2.F32 R66, -RZ, R66.H1_H1 ;  /* 0x30000042ff427230 */ /* 0x000fe40000004100 */
[CC--:B------:R-:W-:Y:S01]  /*7b70*/  FMUL.FTZ R64, R48.reuse, R67.reuse ;  /* 0x0000004330407220 */ /* 0x0c0fe20000410000 */
[----:B------:R-:W-:Y:S01]  /*7b80*/  FMUL.FTZ R67, R63, R67 ;  /* 0x000000433f437220 */ /* 0x000fe20000410000 */
[----:B------:R-:W-:Y:S02]  /*7b90*/  F2FP.F16.F32.PACK_AB R49, R49, R99 ;  /* 0x000000633131723e */ /* 0x000fe400000000ff */
[-C--:B------:R-:W-:Y:S01]  /*7ba0*/  FFMA.FTZ R64, R63, R52.reuse, -R64 ;  /* 0x000000343f407223 */ /* 0x080fe20000010840 */
[----:B------:R-:W-:Y:S01]  /*7bb0*/  FFMA.FTZ R67, R48, R52, R67 ;  /* 0x0000003430437223 */ /* 0x000fe20000010043 */
[-C--:B------:R-:W-:Y:S01]  /*7bc0*/  FMUL.FTZ R48, R66, R62.reuse ;  /* 0x0000003e42307220 */ /* 0x080fe20000410000 */
[----:B------:R-:W-:Y:S01]  /*7bd0*/  FMUL.FTZ R62, R54, R62 ;  /* 0x0000003e363e7220 */ /* 0x000fe20000410000 */
[----:B------:R-:W-:-:S02]  /*7be0*/  IMAD.MOV.U32 R52, RZ, RZ, R49 ;  /* 0x000000ffff347224 */ /* 0x000fc400078e0031 */
[-C--:B------:R-:W-:Y:S01]  /*7bf0*/  FFMA.FTZ R48, R54, R50.reuse, -R48 ;  /* 0x0000003236307223 */ /* 0x080fe20000010830 */
[----:B------:R-:W-:-:S04]  /*7c00*/  FFMA.FTZ R62, R66, R50, R62 ;  /* 0x00000032423e7223 */ /* 0x000fc8000001003e */
[----:B------:R-:W-:Y:S01]  /*7c10*/  F2FP.F16.F32.PACK_AB R48, R48, R64 ;  /* 0x000000403030723e */ /* 0x000fe200000000ff */
[----:B------:R-:W-:Y:S01]  /*7c20*/  IMAD.MOV.U32 R64, RZ, RZ, R95 ;  /* 0x000000ffff407224 */ /* 0x000fe200078e005f */
[----:B------:R-:W-:-:S03]  /*7c30*/  F2FP.F16.F32.PACK_AB R67, R62, R67 ;  /* 0x000000433e43723e */ /* 0x000fc600000000ff */
[----:B------:R-:W-:Y:S02]  /*7c40*/  IMAD.MOV.U32 R54, RZ, RZ, R48 ;  /* 0x000000ffff367224 */ /* 0x000fe400078e0030 */
[----:B------:R-:W-:Y:S02]  /*7c50*/  IMAD.MOV.U32 R66, RZ, RZ, R67 ;  /* 0x000000ffff427224 */ /* 0x000fe400078e0043 */
[----:B------:R-:W-:-:S07]  /*7c60*/  IMAD.MOV.U32 R67, RZ, RZ, R97 ;  /* 0x000000ffff437224 */ /* 0x000fce00078e0061 */
.L_x_4142:
[----:B------:R-:W-:Y:S05]  /*7c70*/  BSYNC B3 ;  /* 0x0000000000037941 */ /* 0x000fea0003800000 */
.L_x_4141:
[----:B------:R-:W-:-:S04]  /*7c80*/  IADD3 R49, P4, P5, R118, R130, R27 ;  /* 0x0000008276317210 */ /* 0x000fc80007d9e01b */
[----:B------:R-:W-:Y:S02]  /*7c90*/  IADD3.X R50, R7, R156, R32, P4, P5 ;  /* 0x0000009c07327210 */ /* 0x000fe400027ea420 */
[----:B------:R-:W-:-:S13]  /*7ca0*/  ISETP.GE.AND P4, PT, R92, R147, PT ;  /* 0x000000935c00720c */ /* 0x000fda0003f86270 */
[--C-:B------:R-:W-:Y:S02]  /*7cb0*/  @!P4 SHF.R.S32.HI R51, RZ, 0x1f, R92.reuse ;  /* 0x0000001fff33c819 */ /* 0x100fe4000001145c */
[----:B------:R-:W-:-:S04]  /*7cc0*/  @!P4 IADD3 R92, P5, P6, R118, R130, R92 ;  /* 0x00000082765cc210 */ /* 0x000fc80007ebe05c */
[----:B------:R-:W-:Y:S02]  /*7cd0*/  @!P4 IADD3.X R51, R7, R156, R51, P5, P6 ;  /* 0x0000009c0733c210 */ /* 0x000fe40002fec433 */
[----:B------:R-:W-:-:S04]  /*7ce0*/  LEA R48, P5, R49, R124, 0x1 ;  /* 0x0000007c31307211 */ /* 0x000fc800078a08ff */
[----:B------:R-:W-:Y:S02]  /*7cf0*/  LEA.HI.X R49, R49, R125, R50, 0x1, P5 ;  /* 0x0000007d31317211 */ /* 0x000fe400028f0c32 */
[----:B------:R-:W-:-:S03]  /*7d00*/  @!P4 LEA R50, P5, R92, R124, 0x1 ;  /* 0x0000007c5c32c211 */ /* 0x000fc600078a08ff */
[----:B0-----:R0:W-:Y:S01]  /*7d10*/  STG.E.128 desc[UR60][R48.64], R52 ;  /* 0x0000003430007986 */ /* 0x0011e2000c101d3c */
[----:B------:R-:W-:-:S05]  /*7d20*/  @!P4 LEA.HI.X R51, R92, R125, R51, 0x1, P5 ;  /* 0x0000007d5c33c211 */ /* 0x000fca00028f0c33 */
[----:B--2---:R0:W-:Y:S04]  /*7d30*/  @!P4 STG.E.128 desc[UR60][R50.64], R64 ;  /* 0x000000403200c986 */ /* 0x0041e8000c101d3c */
.L_x_4140:
[----:B------:R-:W-:Y:S05]  /*7d40*/  BSYNC B2 ;  /* 0x0000000000027941 */ /* 0x000fea0003800000 */
.L_x_4139:
[----:B------:R-:W-:-:S13]  /*7d50*/  ISETP.NE.AND P4, PT, R35, RZ, PT ;  /* 0x000000ff2300720c */ /* 0x000fda0003f85270 */
[----:B------:R-:W-:Y:S05]  /*7d60*/  @!P4 BRA `(.L_x_4134) ;  /* 0x0000000400f0c947 */ /* 0x000fea0003800000 */
[----:B0-----:R-:W3:Y:S01]  /*7d70*/  LDL R48, [R1+0x8] ;  /* 0x0000080001307983 */ /* 0x001ee20000100800 */
[----:B------:R-:W-:Y:S01]  /*7d80*/  IADD3 R60, P4, P5, R118, R130, R29 ;  /* 0x00000082763c7210 */ /* 0x000fe20007d9e01d */
[----:B------:R-:W-:Y:S03]  /*7d90*/  BSSY B2, `(.L_x_4143) ;  /* 0x000006f000027945 */ /* 0x000fe60003800000 */
[----:B------:R-:W-:Y:S02]  /*7da0*/  IADD3.X R61, R7, R156, R33, P4, P5 ;  /* 0x0000009c073d7210 */ /* 0x000fe400027ea421 */
[----:B------:R-:W-:Y:S02]  /*7db0*/  ISETP.GE.AND P4, PT, R3, R121, PT ;  /* 0x000000790300720c */ /* 0x000fe40003f86270 */
[----:B---3--:R-:W-:-:S04]  /*7dc0*/  LOP3.LUT P6, RZ, R48, 0x1, RZ, 0xc0, !PT ;  /* 0x0000000130ff7812 */ /* 0x008fc800078cc0ff */
[----:B------:R-:W-:-:S04]  /*7dd0*/  SEL R48, R132, R149, !P6 ;  /* 0x0000009584307207 */ /* 0x000fc80007000000 */
        /* <DEDUP_REMOVED lines=9> */
[----:B------:R-:W-:-:S04]  /*7e70*/  LOP3.LUT R48, R48, R213, RZ, 0x3c, !PT ;  /* 0x000000d530307212 */ /* 0x000fc800078e3cff */
[----:B------:R-:W-:Y:S01]  /*7e80*/  IADD3 R49, R49, R48, RZ ;  /* 0x0000003031317210 */ /* 0x000fe20007ffe0ff */
[----:B------:R-:W-:-:S04]  /*7e90*/  IMAD R48, R17, 0x5400, R143 ;  /* 0x0000540011307824 */ /* 0x000fc800078e028f */
[----:B--2---:R-:W-:Y:S02]  /*7ea0*/  IMAD R52, R17, 0x5400, R49 ;  /* 0x0000540011347824 */ /* 0x004fe400078e0231 */
[--C-:B------:R-:W-:Y:S02]  /*7eb0*/  IMAD R48, R48, 0x2, R16.reuse ;  /* 0x0000000230307824 */ /* 0x100fe400078e0210 */
[----:B------:R-:W-:-:S04]  /*7ec0*/  IMAD R52, R52, 0x2, R16 ;  /* 0x0000000234347824 */ /* 0x000fc800078e0210 */
[----:B------:R-:W0:Y:S04]  /*7ed0*/  LDS.128 R48, [R48+0x21400] ;  /* 0x0214000030307984 */ /* 0x000e280000000c00 */
[----:B------:R-:W2:Y:S01]  /*7ee0*/  LDS.128 R52, [R52+0x21400] ;  /* 0x0214000034347984 */ /* 0x000ea20000000c00 */
[----:B------:R-:W-:Y:S05]  /*7ef0*/  @P4 BRA `(.L_x_4144) ;  /* 0x0000000400604947 */ /* 0x000fea0003800000 */
[--C-:B------:R-:W-:Y:S01]  /*7f00*/  SHF.R.U64 R44, R44, 0x10, R45.reuse ;  /* 0x000000102c2c7819 */ /* 0x100fe2000000122d */
[----:B--2---:R-:W-:Y:S01]  /*7f10*/  HADD2.F32 R64, -RZ, R53.H0_H0 ;  /* 0x20000035ff407230 */ /* 0x004fe20000004100 */
[----:B------:R-:W-:Y:S01]  /*7f20*/  SHF.R.U32.HI R63, RZ, 0x10, R45 ;  /* 0x00000010ff3f7819 */ /* 0x000fe2000001162d */
[----:B0-----:R-:W-:Y:S01]  /*7f30*/  HADD2.F32 R65, -RZ, R49.H0_H0 ;  /* 0x20000031ff417230 */ /* 0x001fe20000004100 */
[--C-:B------:R-:W-:Y:S01]  /*7f40*/  SHF.R.U64 R45, R56, 0x10, R57.reuse ;  /* 0x00000010382d7819 */ /* 0x100fe20000001239 */
[----:B------:R-:W-:Y:S01]  /*7f50*/  HADD2.F32 R66, -RZ, R176.H1_H1 ;  /* 0x300000b0ff427230 */ /* 0x000fe20000004100 */
[----:B------:R-:W-:Y:S01]  /*7f60*/  SHF.R.U32.HI R56, RZ, 0x10, R57 ;  /* 0x00000010ff387819 */ /* 0x000fe20000011639 */
[----:B------:R-:W-:Y:S01]  /*7f70*/  HADD2.F32 R53, -RZ, R53.H1_H1 ;  /* 0x30000035ff357230 */ /* 0x000fe20000004100 */
[--C-:B------:R-:W-:Y:S01]  /*7f80*/  SHF.R.U64 R46, R46, 0x10, R47.reuse ;  /* 0x000000102e2e7819 */ /* 0x100fe2000000122f */
[----:B------:R-:W-:Y:S01]  /*7f90*/  HADD2.F32 R49, -RZ, R49.H1_H1 ;  /* 0x30000031ff317230 */ /* 0x000fe20000004100 */
[----:B------:R-:W-:Y:S01]  /*7fa0*/  SHF.R.U32.HI R57, RZ, 0x10, R47 ;  /* 0x00000010ff397819 */ /* 0x000fe2000001162f */
[----:B------:R-:W-:Y:S01]  /*7fb0*/  HADD2.F32 R56, -RZ, R56.H0_H0 ;  /* 0x20000038ff387230 */ /* 0x000fe20000004100 */
[--C-:B------:R-:W-:Y:S01]  /*7fc0*/  SHF.R.U64 R47, R58, 0x10, R59.reuse ;  /* 0x000000103a2f7819 */ /* 0x100fe2000000123b */
[----:B------:R-:W-:Y:S01]  /*7fd0*/  HADD2.F32 R63, -RZ, R63.H0_H0 ;  /* 0x2000003fff3f7230 */ /* 0x000fe20000004100 */
[----:B------:R-:W-:Y:S01]  /*7fe0*/  SHF.R.U32.HI R58, RZ, 0x10, R59 ;  /* 0x00000010ff3a7819 */ /* 0x000fe2000001163b */
[----:B------:R-:W-:-:S02]  /*7ff0*/  HADD2.F32 R59, -RZ, R178.H1_H1 ;  /* 0x300000b2ff3b7230 */ /* 0x000fc40000004100 */
[----:B------:R-:W-:Y:S02]  /*8000*/  HADD2.F32 R178, -RZ, R178.H0_H0 ;  /* 0x200000b2ffb27230 */ /* 0x000fe40000004100 */
[----:B------:R-:W-:Y:S02]  /*8010*/  HADD2.F32 R58, -RZ, R58.H0_H0 ;  /* 0x2000003aff3a7230 */ /* 0x000fe40000004100 */
[CC--:B------:R-:W-:Y:S01]  /*8020*/  FMUL.FTZ R67, R64.reuse, R59.reuse ;  /* 0x0000003b40437220 */ /* 0x0c0fe20000410000 */
[C---:B------:R-:W-:Y:S01]  /*8030*/  FMUL.FTZ R59, R65.reuse, R59 ;  /* 0x0000003b413b7220 */ /* 0x040fe20000410000 */
[----:B------:R-:W-:Y:S02]  /*8040*/  HADD2.F32 R45, -RZ, R45.H0_H0 ;  /* 0x2000002dff2d7230 */ /* 0x000fe40000004100 */
[-C--:B------:R-:W-:Y:S01]  /*8050*/  FFMA.FTZ R67, R65, R66.reuse, -R67 ;  /* 0x0000004241437223 */ /* 0x080fe20000010843 */
[----:B------:R-:W-:Y:S01]  /*8060*/  FFMA.FTZ R59, R64, R66, R59 ;  /* 0x00000042403b7223 */ /* 0x000fe2000001003b */
[-C--:B------:R-:W-:Y:S01]  /*8070*/  FMUL.FTZ R64, R53, R56.reuse ;  /* 0x0000003835407220 */ /* 0x080fe20000410000 */
[----:B------:R-:W-:Y:S01]  /*8080*/  FMUL.FTZ R56, R49, R56 ;  /* 0x0000003831387220 */ /* 0x000fe20000410000 */
[----:B------:R-:W-:-:S02]  /*8090*/  HADD2.F32 R65, -RZ, R177.H1_H1 ;  /* 0x300000b1ff417230 */ /* 0x000fc40000004100 */
[-C--:B------:R-:W-:Y:S01]  /*80a0*/  FFMA.FTZ R64, R49, R63.reuse, -R64 ;  /* 0x0000003f31407223 */ /* 0x080fe20000010840 */
[----:B------:R-:W-:Y:S02]  /*80b0*/  HADD2.F32 R49, -RZ, R55.H0_H0 ;  /* 0x20000037ff317230 */ /* 0x000fe40000004100 */
[----:B------:R-:W-:Y:S01]  /*80c0*/  FFMA.FTZ R56, R53, R63, R56 ;  /* 0x0000003f35387223 */ /* 0x000fe20000010038 */
[----:B------:R-:W-:Y:S02]  /*80d0*/  HADD2.F32 R53, -RZ, R175.H1_H1 ;  /* 0x300000afff357230 */ /* 0x000fe40000004100 */
[----:B------:R-:W-:Y:S01]  /*80e0*/  HADD2.F32 R63, -RZ, R51.H0_H0 ;  /* 0x20000033ff3f7230 */ /* 0x000fe20000004100 */
[----:B------:R-:W-:Y:S01]  /*80f0*/  F2FP.F16.F32.PACK_AB R64, R64, R67 ;  /* 0x000000434040723e */ /* 0x000fe200000000ff */
[----:B------:R-:W-:Y:S02]  /*8100*/  HADD2.F32 R66, -RZ, R55.H1_H1 ;  /* 0x30000037ff427230 */ /* 0x000fe40000004100 */
[----:B------:R-:W-:Y:S01]  /*8110*/  FMUL.FTZ R55, R49, R65 ;  /* 0x0000004131377220 */ /* 0x000fe20000410000 */
[----:B------:R-:W-:-:S02]  /*8120*/  HADD2.F32 R51, -RZ, R51.H1_H1 ;  /* 0x30000033ff337230 */ /* 0x000fc40000004100 */
[C---:B------:R-:W-:Y:S01]  /*8130*/  FMUL.FTZ R65, R63.reuse, R65 ;  /* 0x000000413f417220 */ /* 0x040fe20000410000 */
[----:B------:R-:W-:Y:S02]  /*8140*/  HADD2.F32 R176, -RZ, R176.H0_H0 ;  /* 0x200000b0ffb07230 */ /* 0x000fe40000004100 */
[-C--:B------:R-:W-:Y:S01]  /*8150*/  FFMA.FTZ R55, R63, R53.reuse, -R55 ;  /* 0x000000353f377223 */ /* 0x080fe20000010837 */
[----:B------:R-:W-:Y:S02]  /*8160*/  HADD2.F32 R63, -RZ, R57.H0_H0 ;  /* 0x20000039ff3f7230 */ /* 0x000fe40000004100 */
[-C--:B------:R-:W-:Y:S01]  /*8170*/  FMUL.FTZ R57, R66, R58.reuse ;  /* 0x0000003a42397220 */ /* 0x080fe20000410000 */
[----:B------:R-:W-:Y:S01]  /*8180*/  FMUL.FTZ R58, R51, R58 ;  /* 0x0000003a333a7220 */ /* 0x000fe20000410000 */
[----:B------:R-:W-:Y:S01]  /*8190*/  FFMA.FTZ R65, R49, R53, R65 ;  /* 0x0000003531417223 */ /* 0x000fe20000010041 */
[----:B------:R-:W-:Y:S02]  /*81a0*/  HADD2.F32 R49, -RZ, R48.H0_H0 ;  /* 0x20000030ff317230 */ /* 0x000fe40000004100 */
[----:B------:R-:W-:Y:S01]  /*81b0*/  FFMA.FTZ R57, R51, R63, -R57 ;  /* 0x0000003f33397223 */ /* 0x000fe20000010839 */
[----:B------:R-:W-:-:S02]  /*81c0*/  HADD2.F32 R51, -RZ, R52.H0_H0 ;  /* 0x20000034ff337230 */ /* 0x000fc40000004100 */
[----:B------:R-:W-:Y:S01]  /*81d0*/  FFMA.FTZ R58, R66, R63, R58 ;  /* 0x0000003f423a7223 */ /* 0x000fe2000001003a */
[----:B------:R-:W-:Y:S01]  /*81e0*/  HADD2.F32 R52, -RZ, R52.H1_H1 ;  /* 0x30000034ff347230 */ /* 0x000fe20000004100 */
[----:B------:R-:W-:Y:S01]  /*81f0*/  F2FP.F16.F32.PACK_AB R56, R56, R59 ;  /* 0x0000003b3838723e */ /* 0x000fe200000000ff */
[----:B------:R-:W-:Y:S02]  /*8200*/  HADD2.F32 R53, -RZ, R44.H0_H0 ;  /* 0x2000002cff357230 */ /* 0x000fe40000004100 */
[-C--:B------:R-:W-:Y:S01]  /*8210*/  FMUL.FTZ R44, R51, R178.reuse ;  /* 0x000000b2332c7220 */ /* 0x080fe20000410000 */
[----:B------:R-:W-:Y:S02]  /*8220*/  HADD2.F32 R48, -RZ, R48.H1_H1 ;  /* 0x30000030ff307230 */ /* 0x000fe40000004100 */
[----:B------:R-:W-:Y:S01]  /*8230*/  FMUL.FTZ R63, R52, R45 ;  /* 0x0000002d343f7220 */ /* 0x000fe20000410000 */
[C---:B------:R-:W-:Y:S01]  /*8240*/  FMUL.FTZ R178, R49.reuse, R178 ;  /* 0x000000b231b27220 */ /* 0x040fe20000410000 */
[----:B------:R-:W-:Y:S01]  /*8250*/  FFMA.FTZ R44, R49, R176, -R44 ;  /* 0x000000b0312c7223 */ /* 0x000fe2000001082c */
[----:B------:R-:W-:-:S02]  /*8260*/  HADD2.F32 R49, -RZ, R54.H0_H0 ;  /* 0x20000036ff317230 */ /* 0x000fc40000004100 */
[C---:B------:R-:W-:Y:S01]  /*8270*/  FMUL.FTZ R45, R48.reuse, R45 ;  /* 0x0000002d302d7220 */ /* 0x040fe20000410000 */
[-C--:B------:R-:W-:Y:S01]  /*8280*/  FFMA.FTZ R63, R48, R53.reuse, -R63 ;  /* 0x00000035303f7223 */ /* 0x080fe2000001083f */
[----:B------:R-:W-:Y:S02]  /*8290*/  HADD2.F32 R177, -RZ, R177.H0_H0 ;  /* 0x200000b1ffb17230 */ /* 0x000fe40000004100 */
[----:B------:R-:W-:Y:S01]  /*82a0*/  FFMA.FTZ R178, R51, R176, R178 ;  /* 0x000000b033b27223 */ /* 0x000fe200000100b2 */
[----:B------:R-:W-:Y:S02]  /*82b0*/  HADD2.F32 R47, -RZ, R47.H0_H0 ;  /* 0x2000002fff2f7230 */ /* 0x000fe40000004100 */
[----:B------:R-:W-:Y:S01]  /*82c0*/  FFMA.FTZ R45, R52, R53, R45 ;  /* 0x00000035342d7223 */ /* 0x000fe2000001002d */
[----:B------:R-:W-:Y:S01]  /*82d0*/  HADD2.F32 R48, -RZ, R50.H0_H0 ;  /* 0x20000032ff307230 */ /* 0x000fe20000004100 */
[----:B------:R-:W-:Y:S01]  /*82e0*/  F2FP.F16.F32.PACK_AB R55, R57, R55 ;  /* 0x000000373937723e */ /* 0x000fe200000000ff */
[----:B------:R-:W-:Y:S01]  /*82f0*/  HADD2.F32 R54, -RZ, R54.H1_H1 ;  /* 0x30000036ff367230 */ /* 0x000fe20000004100 */
[----:B------:R-:W-:Y:S01]  /*8300*/  F2FP.F16.F32.PACK_AB R58, R58, R65 ;  /* 0x000000413a3a723e */ /* 0x000fe200000000ff */
[----:B------:R-:W-:Y:S01]  /*8310*/  HADD2.F32 R50, -RZ, R50.H1_H1 ;  /* 0x30000032ff327230 */ /* 0x000fe20000004100 */
[----:B------:R-:W-:Y:S01]  /*8320*/  F2FP.F16.F32.PACK_AB R44, R63, R44 ;  /* 0x0000002c3f2c723e */ /* 0x000fe200000000ff */
[----:B------:R-:W-:-:S02]  /*8330*/  HADD2.F32 R51, -RZ, R46.H0_H0 ;  /* 0x2000002eff337230 */ /* 0x000fc40000004100 */
[----:B------:R-:W-:Y:S01]  /*8340*/  FMUL.FTZ R46, R49, R177 ;  /* 0x000000b1312e7220 */ /* 0x000fe20000410000 */
[----:B------:R-:W-:Y:S02]  /*8350*/  HADD2.F32 R175, -RZ, R175.H0_H0 ;  /* 0x200000afffaf7230 */ /* 0x000fe40000004100 */
[----:B------:R-:W-:Y:S01]  /*8360*/  FMUL.FTZ R52, R54, R47 ;  /* 0x0000002f36347220 */ /* 0x000fe20000410000 */
[----:B------:R-:W-:Y:S01]  /*8370*/  FMUL.FTZ R177, R48, R177 ;  /* 0x000000b130b17220 */ /* 0x000fe20000410000 */
[----:B------:R-:W-:Y:S01]  /*8380*/  FMUL.FTZ R47, R50, R47 ;  /* 0x0000002f322f7220 */ /* 0x000fe20000410000 */
[----:B------:R-:W-:Y:S01]  /*8390*/  F2FP.F16.F32.PACK_AB R45, R45, R178 ;  /* 0x000000b22d2d723e */ /* 0x000fe200000000ff */
[-C--:B------:R-:W-:Y:S01]  /*83a0*/  FFMA.FTZ R46, R48, R175.reuse, -R46 ;  /* 0x000000af302e7223 */ /* 0x080fe2000001082e */
[----:B------:R-:W-:Y:S01]  /*83b0*/  FFMA.FTZ R177, R49, R175, R177 ;  /* 0x000000af31b17223 */ /* 0x000fe200000100b1 */
[-C--:B------:R-:W-:Y:S01]  /*83c0*/  FFMA.FTZ R52, R50, R51.reuse, -R52 ;  /* 0x0000003332347223 */ /* 0x080fe20000010834 */
[----:B------:R-:W-:Y:S01]  /*83d0*/  FFMA.FTZ R47, R54, R51, R47 ;  /* 0x00000033362f7223 */ /* 0x000fe2000001002f */
[----:B------:R-:W-:Y:S01]  /*83e0*/  MOV R51, R55 ;  /* 0x0000003700337202 */ /* 0x000fe20000000f00 */
[----:B------:R-:W-:Y:S01]  /*83f0*/  IMAD.MOV.U32 R48, RZ, RZ, R44 ;  /* 0x000000ffff307224 */ /* 0x000fe200078e002c */
[----:B------:R-:W-:Y:S01]  /*8400*/  MOV R49, R64 ;  /* 0x0000004000317202 */ /* 0x000fe20000000f00 */
[----:B------:R-:W-:Y:S01]  /*8410*/  IMAD.MOV.U32 R53, RZ, RZ, R56 ;  /* 0x000000ffff357224 */ /* 0x000fe200078e0038 */
[----:B------:R-:W-:Y:S01]  /*8420*/  F2FP.F16.F32.PACK_AB R46, R52, R46 ;  /* 0x0000002e342e723e */ /* 0x000fe200000000ff */
[----:B------:R-:W-:Y:S01]  /*8430*/  IMAD.MOV.U32 R52, RZ, RZ, R45 ;  /* 0x000000ffff347224 */ /* 0x000fe200078e002d */
[----:B------:R-:W-:Y:S01]  /*8440*/  F2FP.F16.F32.PACK_AB R47, R47, R177 ;  /* 0x000000b12f2f723e */ /* 0x000fe200000000ff */
[----:B------:R-:W-:-:S02]  /*8450*/  IMAD.MOV.U32 R55, RZ, RZ, R58 ;  /* 0x000000ffff377224 */ /* 0x000fc400078e003a */
[----:B------:R-:W-:Y:S02]  /*8460*/  IMAD.MOV.U32 R50, RZ, RZ, R46 ;  /* 0x000000ffff327224 */ /* 0x000fe400078e002e */
[----:B------:R-:W-:-:S07]  /*8470*/  IMAD.MOV.U32 R54, RZ, RZ, R47 ;  /* 0x000000ffff367224 */ /* 0x000fce00078e002f */
.L_x_4144:
[----:B------:R-:W-:Y:S05]  /*8480*/  BSYNC B2 ;  /* 0x0000000000027941 */ /* 0x000fea0003800000 */
.L_x_4143:
        /* <DEDUP_REMOVED lines=10> */
.L_x_4134:
[----:B------:R-:W-:Y:S05]  /*8530*/  BSYNC B1 ;  /* 0x0000000000017941 */ /* 0x000fea0003800000 */
.L_x_4133:
[-C--:B--23--:R-:W-:Y:S02]  /*8540*/  IMAD R44, R151, R128.reuse, RZ ;  /* 0x00000080972c7224 */ /* 0x08cfe400078e02ff */
[----:B------:R-:W-:-:S04]  /*8550*/  IMAD.WIDE.U32 R126, R229, R128, R126 ;  /* 0x00000080e57e7225 */ /* 0x000fc800078e007e */
[----:B------:R-:W-:Y:S01]  /*8560*/  IMAD R129, R229, R129, R44 ;  /* 0x00000081e5817224 */ /* 0x000fe200078e022c */
[----:B------:R-:W-:Y:S06]  /*8570*/  @P3 BRA `(.L_x_4103) ;  /* 0x0000001800b83947 */ /* 0x000fec0003800000 */
[----:B------:R-:W-:Y:S01]  /*8580*/  ISETP.NE.AND P3, PT, R30, RZ, PT ;  /* 0x000000ff1e00720c */ /* 0x000fe20003f65270 */
[----:B------:R-:W-:Y:S01]  /*8590*/  BSSY B1, `(.L_x_4145) ;  /* 0x000007a000017945 */ /* 0x000fe20003800000 */
[----:B------:R-:W-:-:S11]  /*85a0*/  IMAD.IADD R56, R127, 0x1, R129 ;  /* 0x000000017f387824 */ /* 0x000fd600078e0281 */
[----:B------:R-:W-:Y:S05]  /*85b0*/  @!P3 BRA `(.L_x_4146) ;  /* 0x0000000400dcb947 */ /* 0x000fea0003800000 */
[----:B------:R-:W-:Y:S01]  /*85c0*/  SEL R44, R132, R149, !P0 ;  /* 0x00000095842c7207 */ /* 0x000fe20004000000 */
[----:B------:R-:W-:Y:S01]  /*85d0*/  BSSY B2, `(.L_x_4147) ;  /* 0x0000073000027945 */ /* 0x000fe20003800000 */
[----:B------:R-:W-:Y:S02]  /*85e0*/  IADD3 R47, P3, P4, R118, R126, R25 ;  /* 0x0000007e762f7210 */ /* 0x000fe40007c7e019 */
[----:B------:R-:W-:Y:S02]  /*85f0*/  SHF.R.S32.HI R45, RZ, 0x1f, R44 ;  /* 0x0000001fff2d7819 */ /* 0x000fe4000001142c */
[----:B0-----:R-:W-:Y:S02]  /*8600*/  IADD3.X R48, R7, R56, R31, P3, P4 ;  /* 0x0000003807307210 */ /* 0x001fe40001fe841f */
[----:B------:R-:W-:Y:S02]  /*8610*/  LEA.HI R44, R45, R44, RZ, 0x4 ;  /* 0x0000002c2d2c7211 */ /* 0x000fe400078f20ff */
[----:B------:R-:W-:-:S02]  /*8620*/  SHF.R.U32.HI R50, RZ, 0x3, R206 ;  /* 0x00000003ff327819 */ /* 0x000fc400000116ce */
[----:B------:R-:W-:-:S04]  /*8630*/  LEA.HI.SX32 R49, R44, R101, 0x1c ;  /* 0x000000652c317211 */ /* 0x000fc800078fe2ff */
[----:B------:R-:W-:-:S04]  /*8640*/  SHF.L.U32 R45, R49, 0x3, RZ ;  /* 0x00000003312d7819 */ /* 0x000fc800000006ff */
[----:B------:R-:W-:-:S13]  /*8650*/  ISETP.GE.AND P3, PT, R45, R147, PT ;  /* 0x000000932d00720c */ /* 0x000fda0003f66270 */
[--C-:B------:R-:W-:Y:S02]  /*8660*/  @!P3 SHF.R.S32.HI R46, RZ, 0x1f, R45.reuse ;  /* 0x0000001fff2eb819 */ /* 0x100fe4000001142d */
[--C-:B------:R-:W-:Y:S02]  /*8670*/  @!P3 IADD3 R44, P4, P5, R118, R126, R45.reuse ;  /* 0x0000007e762cb210 */ /* 0x100fe40007d9e02d */
[----:B------:R-:W-:Y:S02]  /*8680*/  LOP3.LUT R45, R206, 0x38, R45, 0xf8, !PT ;  /* 0x00000038ce2d7812 */ /* 0x000fe400078ef82d */
[----:B------:R-:W-:Y:S02]  /*8690*/  @!P3 IADD3.X R46, R7, R56, R46, P4, P5 ;  /* 0x00000038072eb210 */ /* 0x000fe400027ea42e */
[----:B------:R-:W-:Y:S02]  /*86a0*/  LEA R52, P4, R47, R124, 0x1 ;  /* 0x0000007c2f347211 */ /* 0x000fe400078808ff */
[----:B------:R-:W-:-:S02]  /*86b0*/  LOP3.LUT R45, R45, R50, RZ, 0x3c, !PT ;  /* 0x000000322d2d7212 */ /* 0x000fc400078e3cff */
[----:B------:R-:W-:Y:S02]  /*86c0*/  LEA.HI.X R53, R47, R125, R48, 0x1, P4 ;  /* 0x0000007d2f357211 */ /* 0x000fe400020f0c30 */
[----:B------:R-:W-:-:S04]  /*86d0*/  @!P3 LEA R54, P4, R44, R124, 0x1 ;  /* 0x0000007c2c36b211 */ /* 0x000fc800078808ff */
[----:B------:R-:W-:Y:S02]  /*86e0*/  @!P3 LEA.HI.X R55, R44, R125, R46, 0x1, P4 ;  /* 0x0000007d2c37b211 */ /* 0x000fe400020f0c2e */
[----:B------:R-:W-:Y:S02]  /*86f0*/  SHF.R.S32.HI R44, RZ, 0x1f, R49 ;  /* 0x0000001fff2c7819 */ /* 0x000fe40000011431 */
[----:B------:R-:W-:Y:S02]  /*8700*/  ISETP.GE.AND P4, PT, R18, R121, PT ;  /* 0x000000791200720c */ /* 0x000fe40003f86270 */
[----:B------:R-:W-:-:S04]  /*8710*/  LEA.HI R44, R44, R49, RZ, 0x3 ;  /* 0x000000312c2c7211 */ /* 0x000fc800078f18ff */
[----:B------:R-:W-:-:S05]  /*8720*/  SHF.R.S32.HI R47, RZ, 0x3, R44 ;  /* 0x00000003ff2f7819 */ /* 0x000fca000001142c */
[----:B------:R-:W-:-:S04]  /*8730*/  IMAD R44, R47, 0x1c00, R216 ;  /* 0x00001c002f2c7824 */ /* 0x000fc800078e02d8 */
        /* <DEDUP_REMOVED lines=8> */
[--C-:B------:R-:W-:Y:S01]  /*87c0*/  SHF.R.U64 R58, R88, 0x10, R89.reuse ;  /* 0x00000010583a7819 */ /* 0x100fe20000001259 */
[--C-:B--2---:R-:W-:Y:S01]  /*87d0*/  HADD2.F32 R63, -RZ, R49.reuse.H0_H0 ;  /* 0x20000031ff3f7230 */ /* 0x104fe20000004100 */
[----:B------:R-:W-:Y:S01]  /*87e0*/  SHF.R.U32.HI R88, RZ, 0x10, R89 ;  /* 0x00000010ff587819 */ /* 0x000fe20000011659 */
[----:B------:R-:W-:Y:S01]  /*87f0*/  HADD2.F32 R64, -RZ, R49.H1_H1 ;  /* 0x30000031ff407230 */ /* 0x000fe20000004100 */
[--C-:B------:R-:W-:Y:S01]  /*8800*/  SHF.R.U64 R57, R76, 0x10, R77.reuse ;  /* 0x000000104c397819 */ /* 0x100fe2000000124d */
[----:B------:R-:W-:Y:S01]  /*8810*/  HADD2.F32 R62, -RZ, R174.H1_H1 ;  /* 0x300000aeff3e7230 */ /* 0x000fe20000004100 */
[----:B------:R-:W-:Y:S01]  /*8820*/  SHF.R.U32.HI R76, RZ, 0x10, R77 ;  /* 0x00000010ff4c7819 */ /* 0x000fe2000001164d */
[----:B0-----:R-:W-:Y:S01]  /*8830*/  HADD2.F32 R49, -RZ, R45.H0_H0 ;  /* 0x2000002dff317230 */ /* 0x001fe20000004100 */
[----:B------:R-:W-:Y:S01]  /*8840*/  SHF.R.U64 R60, R90, 0x10, R91 ;  /* 0x000000105a3c7819 */ /* 0x000fe2000000125b */
[----:B------:R-:W-:Y:S02]  /*8850*/  HADD2.F32 R61, -RZ, R172.H1_H1 ;  /* 0x300000acff3d7230 */ /* 0x000fe40000004100 */
[----:B------:R-:W-:Y:S01]  /*8860*/  FMUL.FTZ R65, R63, R62 ;  /* 0x0000003e3f417220 */ /* 0x000fe20000410000 */
[----:B------:R-:W-:-:S02]  /*8870*/  HADD2.F32 R88, -RZ, R88.H0_H0 ;  /* 0x20000058ff587230 */ /* 0x000fc40000004100 */
[C---:B------:R-:W-:Y:S01]  /*8880*/  FMUL.FTZ R66, R49.reuse, R62 ;  /* 0x0000003e31427220 */ /* 0x040fe20000410000 */
[----:B------:R-:W-:Y:S01]  /*8890*/  HADD2.F32 R45, -RZ, R45.H1_H1 ;  /* 0x3000002dff2d7230 */ /* 0x000fe20000004100 */
[----:B------:R-:W-:Y:S01]  /*88a0*/  SHF.R.U32.HI R90, RZ, 0x10, R91 ;  /* 0x00000010ff5a7819 */ /* 0x000fe2000001165b */
[----:B------:R-:W-:Y:S02]  /*88b0*/  HADD2.F32 R76, -RZ, R76.H0_H0 ;  /* 0x2000004cff4c7230 */ /* 0x000fe40000004100 */
[-C--:B------:R-:W-:Y:S01]  /*88c0*/  FMUL.FTZ R62, R64, R88.reuse ;  /* 0x00000058403e7220 */ /* 0x080fe20000410000 */
[-C--:B------:R-:W-:Y:S01]  /*88d0*/  FFMA.FTZ R65, R49, R61.reuse, -R65 ;  /* 0x0000003d31417223 */ /* 0x080fe20000010841 */
[----:B------:R-:W-:Y:S01]  /*88e0*/  FFMA.FTZ R66, R63, R61, R66 ;  /* 0x0000003d3f427223 */ /* 0x000fe20000010042 */
[--C-:B------:R-:W-:Y:S01]  /*88f0*/  SHF.R.U64 R59, R78, 0x10, R79.reuse ;  /* 0x000000104e3b7819 */ /* 0x100fe2000000124f */
[----:B------:R-:W-:Y:S01]  /*8900*/  FMUL.FTZ R88, R45, R88 ;  /* 0x000000582d587220 */ /* 0x000fe20000410000 */
[----:B------:R-:W-:Y:S01]  /*8910*/  HADD2.F32 R49, -RZ, R173.H1_H1 ;  /* 0x300000adff317230 */ /* 0x000fe20000004100 */
[----:B------:R-:W-:Y:S01]  /*8920*/  SHF.R.U32.HI R78, RZ, 0x10, R79 ;  /* 0x00000010ff4e7819 */ /* 0x000fe2000001164f */
[----:B------:R-:W-:-:S02]  /*8930*/  HADD2.F32 R61, -RZ, R51.H0_H0 ;  /* 0x20000033ff3d7230 */ /* 0x000fc40000004100 */
[-C--:B------:R-:W-:Y:S01]  /*8940*/  FFMA.FTZ R62, R45, R76.reuse, -R62 ;  /* 0x0000004c2d3e7223 */ /* 0x080fe2000001083e */
[----:B------:R-:W-:Y:S02]  /*8950*/  HADD2.F32 R63, -RZ, R51.H1_H1 ;  /* 0x30000033ff3f7230 */ /* 0x000fe40000004100 */
[----:B------:R-:W-:Y:S01]  /*8960*/  FFMA.FTZ R88, R64, R76, R88 ;  /* 0x0000004c40587223 */ /* 0x000fe20000010058 */
[----:B------:R-:W-:Y:S02]  /*8970*/  HADD2.F32 R51, -RZ, R47.H0_H0 ;  /* 0x2000002fff337230 */ /* 0x000fe40000004100 */
[----:B------:R-:W-:Y:S01]  /*8980*/  FMUL.FTZ R64, R61, R49 ;  /* 0x000000313d407220 */ /* 0x000fe20000410000 */
[----:B------:R-:W-:Y:S01]  /*8990*/  HADD2.F32 R90, -RZ, R90.H0_H0 ;  /* 0x2000005aff5a7230 */ /* 0x000fe20000004100 */
[----:B------:R-:W-:Y:S01]  /*89a0*/  F2FP.F16.F32.PACK_AB R62, R62, R65 ;  /* 0x000000413e3e723e */ /* 0x000fe200000000ff */
[----:B------:R-:W-:Y:S02]  /*89b0*/  HADD2.F32 R45, -RZ, R171.H1_H1 ;  /* 0x300000abff2d7230 */ /* 0x000fe40000004100 */
[----:B------:R-:W-:Y:S01]  /*89c0*/  FMUL.FTZ R67, R51, R49 ;  /* 0x0000003133437220 */ /* 0x000fe20000410000 */
[----:B------:R-:W-:-:S02]  /*89d0*/  HADD2.F32 R47, -RZ, R47.H1_H1 ;  /* 0x3000002fff2f7230 */ /* 0x000fc40000004100 */
[-C--:B------:R-:W-:Y:S01]  /*89e0*/  FMUL.FTZ R49, R63, R90.reuse ;  /* 0x0000005a3f317220 */ /* 0x080fe20000410000 */
[----:B------:R-:W-:Y:S02]  /*89f0*/  HADD2.F32 R78, -RZ, R78.H0_H0 ;  /* 0x2000004eff4e7230 */ /* 0x000fe40000004100 */
[-C--:B------:R-:W-:Y:S01]  /*8a00*/  FFMA.FTZ R64, R51, R45.reuse, -R64 ;  /* 0x0000002d33407223 */ /* 0x080fe20000010840 */
[----:B------:R-:W-:Y:S01]  /*8a10*/  FFMA.FTZ R67, R61, R45, R67 ;  /* 0x0000002d3d437223 */ /* 0x000fe20000010043 */
[----:B------:R-:W-:Y:S02]  /*8a20*/  HADD2.F32 R58, -RZ, R58.H0_H0 ;  /* 0x2000003aff3a7230 */ /* 0x000fe40000004100 */
[C---:B------:R-:W-:Y:S01]  /*8a30*/  FMUL.FTZ R90, R47.reuse, R90 ;  /* 0x0000005a2f5a7220 */ /* 0x040fe20000410000 */
[----:B------:R-:W-:Y:S02]  /*8a40*/  HADD2.F32 R51, -RZ, R48.H1_H1 ;  /* 0x30000030ff337230 */ /* 0x000fe40000004100 */
[----:B------:R-:W-:Y:S01]  /*8a50*/  FFMA.FTZ R49, R47, R78, -R49 ;  /* 0x0000004e2f317223 */ /* 0x000fe20000010831 */
[----:B------:R-:W-:-:S02]  /*8a60*/  HADD2.F32 R61, -RZ, R44.H1_H1 ;  /* 0x3000002cff3d7230 */ /* 0x000fc40000004100 */
[----:B------:R-:W-:Y:S01]  /*8a70*/  FFMA.FTZ R90, R63, R78, R90 ;  /* 0x0000004e3f5a7223 */ /* 0x000fe2000001005a */
[----:B------:R-:W-:Y:S02]  /*8a80*/  HADD2.F32 R174, -RZ, R174.H0_H0 ;  /* 0x200000aeffae7230 */ /* 0x000fe40000004100 */
[-C--:B------:R-:W-:Y:S01]  /*8a90*/  FMUL.FTZ R76, R51, R58.reuse ;  /* 0x0000003a334c7220 */ /* 0x080fe20000410000 */
[----:B------:R-:W-:Y:S02]  /*8aa0*/  HADD2.F32 R47, -RZ, R48.H0_H0 ;  /* 0x20000030ff2f7230 */ /* 0x000fe40000004100 */
[----:B------:R-:W-:Y:S01]  /*8ab0*/  FMUL.FTZ R58, R61, R58 ;  /* 0x0000003a3d3a7220 */ /* 0x000fe20000410000 */
[----:B------:R-:W-:Y:S01]  /*8ac0*/  HADD2.F32 R48, -RZ, R57.H0_H0 ;  /* 0x20000039ff307230 */ /* 0x000fe20000004100 */
[----:B------:R-:W-:Y:S01]  /*8ad0*/  F2FP.F16.F32.PACK_AB R64, R49, R64 ;  /* 0x000000403140723e */ /* 0x000fe200000000ff */
[----:B------:R-:W-:Y:S01]  /*8ae0*/  HADD2.F32 R172, -RZ, R172.H0_H0 ;  /* 0x200000acffac7230 */ /* 0x000fe20000004100 */
[----:B------:R-:W-:Y:S01]  /*8af0*/  F2FP.F16.F32.PACK_AB R67, R90, R67 ;  /* 0x000000435a43723e */ /* 0x000fe200000000ff */
[----:B------:R-:W-:-:S02]  /*8b00*/  HADD2.F32 R45, -RZ, R44.H0_H0 ;  /* 0x2000002cff2d7230 */ /* 0x000fc40000004100 */
[----:B------:R-:W-:Y:S01]  /*8b10*/  FMUL.FTZ R44, R47, R174 ;  /* 0x000000ae2f2c7220 */ /* 0x000fe20000410000 */
[-C--:B------:R-:W-:Y:S01]  /*8b20*/  FFMA.FTZ R61, R61, R48.reuse, -R76 ;  /* 0x000000303d3d7223 */ /* 0x080fe2000001084c */
[----:B------:R-:W-:Y:S01]  /*8b30*/  FFMA.FTZ R51, R51, R48, R58 ;  /* 0x0000003033337223 */ /* 0x000fe2000001003a */
[----:B------:R-:W-:Y:S02]  /*8b40*/  HADD2.F32 R48, -RZ, R50.H0_H0 ;  /* 0x20000032ff307230 */ /* 0x000fe40000004100 */
[C---:B------:R-:W-:Y:S01]  /*8b50*/  FMUL.FTZ R174, R45.reuse, R174 ;  /* 0x000000ae2dae7220 */ /* 0x040fe20000410000 */
[----:B------:R-:W-:Y:S01]  /*8b60*/  FFMA.FTZ R44, R45, R172, -R44 ;  /* 0x000000ac2d2c7223 */ /* 0x000fe2000001082c */
[----:B------:R-:W-:Y:S01]  /*8b70*/  HADD2.F32 R173, -RZ, R173.H0_H0 ;  /* 0x200000adffad7230 */ /* 0x000fe20000004100 */
[----:B------:R-:W-:Y:S01]  /*8b80*/  F2FP.F16.F32.PACK_AB R49, R88, R66 ;  /* 0x000000425831723e */ /* 0x000fe200000000ff */
[----:B------:R-:W-:Y:S02]  /*8b90*/  HADD2.F32 R45, -RZ, R60.H0_H0 ;  /* 0x2000003cff2d7230 */ /* 0x000fe40000004100 */
[----:B------:R-:W-:Y:S01]  /*8ba0*/  FFMA.FTZ R174, R47, R172, R174 ;  /* 0x000000ac2fae7223 */ /* 0x000fe200000100ae */
        /* <DEDUP_REMOVED lines=16> */
[----:B------:R-:W-:Y:S01]  /*8cb0*/  F2FP.F16.F32.PACK_AB R46, R47, R58 ;  /* 0x0000003a2f2e723e */ /* 0x000fe200000000ff */
[----:B------:R-:W-:Y:S01]  /*8cc0*/  IMAD.MOV.U32 R47, RZ, RZ, R64 ;  /* 0x000000ffff2f7224 */ /* 0x000fe200078e0040 */
[----:B------:R-:W-:Y:S01]  /*8cd0*/  F2FP.F16.F32.PACK_AB R50, R45, R48 ;  /* 0x000000302d32723e */ /* 0x000fe200000000ff */
[----:B------:R-:W-:Y:S01]  /*8ce0*/  IMAD.MOV.U32 R48, RZ, RZ, R174 ;  /* 0x000000ffff307224 */ /* 0x000fe200078e00ae */
[----:B------:R-:W-:-:S07]  /*8cf0*/  MOV R45, R62 ;  /* 0x0000003e002d7202 */ /* 0x000fce0000000f00 */
.L_x_4148:
[----:B------:R-:W-:Y:S05]  /*8d00*/  BSYNC B2 ;  /* 0x0000000000027941 */ /* 0x000fea0003800000 */
.L_x_4147:
[----:B0-----:R3:W-:Y:S04]  /*8d10*/  STG.E.128 desc[UR60][R52.64], R44 ;  /* 0x0000002c34007986 */ /* 0x0017e8000c101d3c */
[----:B--2---:R3:W-:Y:S02]  /*8d20*/  @!P3 STG.E.128 desc[UR60][R54.64], R48 ;  /* 0x000000303600b986 */ /* 0x0047e4000c101d3c */
.L_x_4146:
[----:B------:R-:W-:Y:S05]  /*8d30*/  BSYNC B1 ;  /* 0x0000000000017941 */ /* 0x000fea0003800000 */
.L_x_4145:
[----:B------:R-:W-:Y:S01]  /*8d40*/  ISETP.NE.AND P3, PT, R34, RZ, PT ;  /* 0x000000ff2200720c */ /* 0x000fe20003f65270 */
[----:B------:R-:W-:-:S12]  /*8d50*/  BSSY B1, `(.L_x_4149) ;  /* 0x0000078000017945 */ /* 0x000fd80003800000 */
[----:B------:R-:W-:Y:S05]  /*8d60*/  @!P3 BRA `(.L_x_4150) ;  /* 0x0000000400d8b947 */ /* 0x000fea0003800000 */
[----:B---3--:R-:W-:Y:S01]  /*8d70*/  SEL R44, R132, R149, !P1 ;  /* 0x00000095842c7207 */ /* 0x008fe20004800000 */
[----:B------:R-:W-:Y:S01]  /*8d80*/  BSSY B2, `(.L_x_4151) ;  /* 0x0000072000027945 */ /* 0x000fe20003800000 */
[----:B------:R-:W-:Y:S02]  /*8d90*/  IADD3 R46, P3, P4, R118, R126, R27 ;  /* 0x0000007e762e7210 */ /* 0x000fe40007c7e01b */
[----:B------:R-:W-:Y:S02]  /*8da0*/  SHF.R.S32.HI R45, RZ, 0x1f, R44 ;  /* 0x0000001fff2d7819 */ /* 0x000fe4000001142c */
[----:B------:R-:W-:Y:S02]  /*8db0*/  IADD3.X R47, R7, R56, R32, P3, P4 ;  /* 0x00000038072f7210 */ /* 0x000fe40001fe8420 */
[----:B------:R-:W-:Y:S02]  /*8dc0*/  LEA.HI R45, R45, R44, RZ, 0x4 ;  /* 0x0000002c2d2d7211 */ /* 0x000fe400078f20ff */
[----:B0-----:R-:W-:-:S02]  /*8dd0*/  SHF.R.U32.HI R50, RZ, 0x3, R206 ;  /* 0x00000003ff327819 */ /* 0x001fc400000116ce */
[----:B------:R-:W-:-:S04]  /*8de0*/  LEA.HI.SX32 R48, R45, R26, 0x1c ;  /* 0x0000001a2d307211 */ /* 0x000fc800078fe2ff */
[----:B------:R-:W-:-:S04]  /*8df0*/  SHF.L.U32 R49, R48, 0x3, RZ ;  /* 0x0000000330317819 */ /* 0x000fc800000006ff */
[----:B------:R-:W-:-:S13]  /*8e00*/  ISETP.GE.AND P3, PT, R49, R147, PT ;  /* 0x000000933100720c */ /* 0x000fda0003f66270 */
[--C-:B------:R-:W-:Y:S02]  /*8e10*/  @!P3 SHF.R.S32.HI R45, RZ, 0x1f, R49.reuse ;  /* 0x0000001fff2db819 */ /* 0x100fe40000011431 */
[----:B------:R-:W-:-:S04]  /*8e20*/  @!P3 IADD3 R44, P4, P5, R118, R126, R49 ;  /* 0x0000007e762cb210 */ /* 0x000fc80007d9e031 */
[----:B------:R-:W-:Y:S02]  /*8e30*/  @!P3 IADD3.X R45, R7, R56, R45, P4, P5 ;  /* 0x00000038072db210 */ /* 0x000fe400027ea42d */
[----:B------:R-:W-:-:S04]  /*8e40*/  LEA R52, P4, R46, R124, 0x1 ;  /* 0x0000007c2e347211 */ /* 0x000fc800078808ff */
[----:B------:R-:W-:Y:S02]  /*8e50*/  LEA.HI.X R53, R46, R125, R47, 0x1, P4 ;  /* 0x0000007d2e357211 */ /* 0x000fe400020f0c2f */
[----:B------:R-:W-:-:S04]  /*8e60*/  @!P3 LEA R54, P4, R44, R124, 0x1 ;  /* 0x0000007c2c36b211 */ /* 0x000fc800078808ff */
[----:B------:R-:W-:Y:S02]  /*8e70*/  @!P3 LEA.HI.X R55, R44, R125, R45, 0x1, P4 ;  /* 0x0000007d2c37b211 */ /* 0x000fe400020f0c2d */
[----:B------:R-:W-:Y:S02]  /*8e80*/  SHF.R.S32.HI R45, RZ, 0x1f, R48 ;  /* 0x0000001fff2d7819 */ /* 0x000fe40000011430 */
[----:B------:R-:W-:Y:S02]  /*8e90*/  LOP3.LUT R44, R206, 0x38, R49, 0xf8, !PT ;  /* 0x00000038ce2c7812 */ /* 0x000fe400078ef831 */
[----:B------:R-:W-:Y:S02]  /*8ea0*/  LEA.HI R45, R45, R48, RZ, 0x3 ;  /* 0x000000302d2d7211 */ /* 0x000fe400078f18ff */
[----:B------:R-:W-:Y:S02]  /*8eb0*/  LOP3.LUT R44, R44, R50, RZ, 0x3c, !PT ;  /* 0x000000322c2c7212 */ /* 0x000fe400078e3cff */
[----:B------:R-:W-:-:S02]  /*8ec0*/  SHF.R.S32.HI R45, RZ, 0x3, R45 ;  /* 0x00000003ff2d7819 */ /* 0x000fc4000001142d */
[----:B------:R-:W-:-:S03]  /*8ed0*/  ISETP.GE.AND P4, PT, R0, R121, PT ;  /* 0x000000790000720c */ /* 0x000fc60003f86270 */
        /* <DEDUP_REMOVED lines=9> */
[----:B------:R-:W-:Y:S01]  /*8f70*/  SHF.R.U64 R58, R84, 0x10, R85 ;  /* 0x00000010543a7819 */ /* 0x000fe20000001255 */
[----:B------:R-:W-:Y:S01]  /*8f80*/  HADD2.F32 R66, -RZ, R170.H1_H1 ;  /* 0x300000aaff427230 */ /* 0x000fe20000004100 */
[----:B--2---:R-:W-:Y:S01]  /*8f90*/  MOV R61, R49 ;  /* 0x00000031003d7202 */ /* 0x004fe20000000f00 */
[----:B0-----:R-:W-:Y:S01]  /*8fa0*/  IMAD.MOV.U32 R49, RZ, RZ, R47 ;  /* 0x000000ffff317224 */ /* 0x001fe200078e002f */
[----:B------:R-:W-:Y:S01]  /*8fb0*/  SHF.R.U32.HI R84, RZ, 0x10, R85 ;  /* 0x00000010ff547819 */ /* 0x000fe20000011655 */
[----:B------:R-:W-:Y:S01]  /*8fc0*/  HADD2.F32 R47, -RZ, R45.H0_H0 ;  /* 0x2000002dff2f7230 */ /* 0x000fe20000004100 */
[--C-:B------:R-:W-:Y:S01]  /*8fd0*/  SHF.R.U64 R57, R72, 0x10, R73.reuse ;  /* 0x0000001048397819 */ /* 0x100fe20000001249 */
[--C-:B------:R-:W-:Y:S01]  /*8fe0*/  HADD2.F32 R63, -RZ, R61.reuse.H0_H0 ;  /* 0x2000003dff3f7230 */ /* 0x100fe20000004100 */
[----:B------:R-:W-:Y:S01]  /*8ff0*/  SHF.R.U32.HI R72, RZ, 0x10, R73 ;  /* 0x00000010ff487819 */ /* 0x000fe20000011649 */
[----:B------:R-:W-:Y:S01]  /*9000*/  HADD2.F32 R61, -RZ, R61.H1_H1 ;  /* 0x3000003dff3d7230 */ /* 0x000fe20000004100 */
[----:B------:R-:W-:Y:S01]  /*9010*/  SHF.R.U64 R60, R86, 0x10, R87 ;  /* 0x00000010563c7819 */ /* 0x000fe20000001257 */
[----:B------:R-:W-:-:S02]  /*9020*/  HADD2.F32 R84, -RZ, R84.H0_H0 ;  /* 0x20000054ff547230 */ /* 0x000fc40000004100 */
[-C--:B------:R-:W-:Y:S01]  /*9030*/  FMUL.FTZ R76, R63, R66.reuse ;  /* 0x000000423f4c7220 */ /* 0x080fe20000410000 */
[----:B------:R-:W-:Y:S02]  /*9040*/  HADD2.F32 R62, -RZ, R45.H1_H1 ;  /* 0x3000002dff3e7230 */ /* 0x000fe40000004100 */
[----:B------:R-:W-:Y:S01]  /*9050*/  FMUL.FTZ R66, R47, R66 ;  /* 0x000000422f427220 */ /* 0x000fe20000410000 */
[----:B------:R-:W-:Y:S02]  /*9060*/  HADD2.F32 R64, -RZ, R162.H1_H1 ;  /* 0x300000a2ff407230 */ /* 0x000fe40000004100 */
[-C--:B------:R-:W-:Y:S01]  /*9070*/  FMUL.FTZ R65, R61, R84.reuse ;  /* 0x000000543d417220 */ /* 0x080fe20000410000 */
[----:B------:R-:W-:Y:S01]  /*9080*/  HADD2.F32 R72, -RZ, R72.H0_H0 ;  /* 0x20000048ff487230 */ /* 0x000fe20000004100 */
[----:B------:R-:W-:Y:S01]  /*9090*/  SHF.R.U32.HI R86, RZ, 0x10, R87 ;  /* 0x00000010ff567819 */ /* 0x000fe20000011657 */
[----:B------:R-:W-:Y:S01]  /*90a0*/  FMUL.FTZ R84, R62, R84 ;  /* 0x000000543e547220 */ /* 0x000fe20000410000 */
[-C--:B------:R-:W-:Y:S01]  /*90b0*/  FFMA.FTZ R45, R47, R64.reuse, -R76 ;  /* 0x000000402f2d7223 */ /* 0x080fe2000001084c */
[----:B------:R-:W-:Y:S01]  /*90c0*/  FFMA.FTZ R47, R63, R64, R66 ;  /* 0x000000403f2f7223 */ /* 0x000fe20000010042 */
[----:B------:R-:W-:Y:S01]  /*90d0*/  SHF.R.U64 R59, R74, 0x10, R75 ;  /* 0x000000104a3b7819 */ /* 0x000fe2000000124b */
[-C--:B------:R-:W-:Y:S01]  /*90e0*/  FFMA.FTZ R62, R62, R72.reuse, -R65 ;  /* 0x000000483e3e7223 */ /* 0x080fe20000010841 */
[----:B------:R-:W-:Y:S01]  /*90f0*/  FFMA.FTZ R64, R61, R72, R84 ;  /* 0x000000483d407223 */ /* 0x000fe20000010054 */
[----:B------:R-:W-:Y:S01]  /*9100*/  SHF.R.U32.HI R74, RZ, 0x10, R75 ;  /* 0x00000010ff4a7819 */ /* 0x000fe2000001164b */
[----:B------:R-:W-:-:S02]  /*9110*/  HADD2.F32 R72, -RZ, R51.H1_H1 ;  /* 0x30000033ff487230 */ /* 0x000fc40000004100 */
[----:B------:R-:W-:Y:S01]  /*9120*/  HADD2.F32 R65, -RZ, R86.H0_H0 ;  /* 0x20000056ff417230 */ /* 0x000fe20000004100 */
[----:B------:R-:W-:Y:S01]  /*9130*/  F2FP.F16.F32.PACK_AB R45, R62, R45 ;  /* 0x0000002d3e2d723e */ /* 0x000fe200000000ff */
[----:B------:R-:W-:Y:S02]  /*9140*/  HADD2.F32 R78, -RZ, R163.H1_H1 ;  /* 0x300000a3ff4e7230 */ /* 0x000fe40000004100 */
[----:B------:R-:W-:Y:S02]  /*9150*/  HADD2.F32 R61, -RZ, R51.H0_H0 ;  /* 0x20000033ff3d7230 */ /* 0x000fe40000004100 */
[----:B------:R-:W-:Y:S01]  /*9160*/  FMUL.FTZ R67, R72, R65 ;  /* 0x0000004148437220 */ /* 0x000fe20000410000 */
[--C-:B------:R-:W-:Y:S02]  /*9170*/  HADD2.F32 R66, -RZ, R49.reuse.H1_H1 ;  /* 0x30000031ff427230 */ /* 0x100fe40000004100 */
[----:B------:R-:W-:Y:S02]  /*9180*/  HADD2.F32 R51, -RZ, R49.H0_H0 ;  /* 0x20000031ff337230 */ /* 0x000fe40000004100 */
[----:B------:R-:W-:-:S02]  /*9190*/  HADD2.F32 R76, -RZ, R161.H1_H1 ;  /* 0x300000a1ff4c7230 */ /* 0x000fc40000004100 */
[C---:B------:R-:W-:Y:S01]  /*91a0*/  FMUL.FTZ R65, R66.reuse, R65 ;  /* 0x0000004142417220 */ /* 0x040fe20000410000 */
[----:B------:R-:W-:Y:S02]  /*91b0*/  HADD2.F32 R63, -RZ, R74.H0_H0 ;  /* 0x2000004aff3f7230 */ /* 0x000fe40000004100 */
[-C--:B------:R-:W-:Y:S01]  /*91c0*/  FMUL.FTZ R74, R61, R78.reuse ;  /* 0x0000004e3d4a7220 */ /* 0x080fe20000410000 */
[C---:B------:R-:W-:Y:S01]  /*91d0*/  FMUL.FTZ R78, R51.reuse, R78 ;  /* 0x0000004e334e7220 */ /* 0x040fe20000410000 */
[----:B------:R-:W-:Y:S02]  /*91e0*/  HADD2.F32 R170, -RZ, R170.H0_H0 ;  /* 0x200000aaffaa7230 */ /* 0x000fe40000004100 */
[-C--:B------:R-:W-:Y:S01]  /*91f0*/  FFMA.FTZ R49, R51, R76.reuse, -R74 ;  /* 0x0000004c33317223 */ /* 0x080fe2000001084a */
[-C--:B------:R-:W-:Y:S01]  /*9200*/  FFMA.FTZ R66, R66, R63.reuse, -R67 ;  /* 0x0000003f42427223 */ /* 0x080fe20000010843 */
[----:B------:R-:W-:Y:S01]  /*9210*/  FFMA.FTZ R72, R72, R63, R65 ;  /* 0x0000003f48487223 */ /* 0x000fe20000010041 */
[----:B------:R-:W-:Y:S01]  /*9220*/  FFMA.FTZ R51, R61, R76, R78 ;  /* 0x0000004c3d337223 */ /* 0x000fe2000001004e */
[----:B------:R-:W-:-:S02]  /*9230*/  HADD2.F32 R63, -RZ, R48.H0_H0 ;  /* 0x20000030ff3f7230 */ /* 0x000fc40000004100 */
[----:B------:R-:W-:Y:S01]  /*9240*/  HADD2.F32 R76, -RZ, R58.H0_H0 ;  /* 0x2000003aff4c7230 */ /* 0x000fe20000004100 */
[----:B------:R-:W-:Y:S01]  /*9250*/  F2FP.F16.F32.PACK_AB R66, R66, R49 ;  /* 0x000000314242723e */ /* 0x000fe200000000ff */
[----:B------:R-:W-:Y:S01]  /*9260*/  HADD2.F32 R65, -RZ, R48.H1_H1 ;  /* 0x30000030ff417230 */ /* 0x000fe20000004100 */
[----:B------:R-:W-:Y:S01]  /*9270*/  F2FP.F16.F32.PACK_AB R49, R64, R47 ;  /* 0x0000002f4031723e */ /* 0x000fe200000000ff */
[----:B------:R-:W-:Y:S01]  /*9280*/  HADD2.F32 R162, -RZ, R162.H0_H0 ;  /* 0x200000a2ffa27230 */ /* 0x000fe20000004100 */
[----:B------:R-:W-:Y:S01]  /*9290*/  F2FP.F16.F32.PACK_AB R51, R72, R51 ;  /* 0x000000334833723e */ /* 0x000fe200000000ff */
[--C-:B------:R-:W-:Y:S02]  /*92a0*/  HADD2.F32 R58, -RZ, R44.reuse.H0_H0 ;  /* 0x2000002cff3a7230 */ /* 0x100fe40000004100 */
[----:B------:R-:W-:Y:S01]  /*92b0*/  FMUL.FTZ R78, R65, R76 ;  /* 0x0000004c414e7220 */ /* 0x000fe20000410000 */
[----:B------:R-:W-:Y:S02]  /*92c0*/  HADD2.F32 R74, -RZ, R57.H0_H0 ;  /* 0x20000039ff4a7230 */ /* 0x000fe40000004100 */
[----:B------:R-:W-:Y:S01]  /*92d0*/  FMUL.FTZ R57, R63, R170 ;  /* 0x000000aa3f397220 */ /* 0x000fe20000410000 */
[----:B------:R-:W-:-:S02]  /*92e0*/  HADD2.F32 R61, -RZ, R44.H1_H1 ;  /* 0x3000002cff3d7230 */ /* 0x000fc40000004100 */
[C---:B------:R-:W-:Y:S01]  /*92f0*/  FMUL.FTZ R48, R58.reuse, R170 ;  /* 0x000000aa3a307220 */ /* 0x040fe20000410000 */
[----:B------:R-:W-:Y:S02]  /*9300*/  HADD2.F32 R163, -RZ, R163.H0_H0 ;  /* 0x200000a3ffa37230 */ /* 0x000fe40000004100 */
[----:B------:R-:W-:Y:S01]  /*9310*/  FFMA.FTZ R44, R58, R162, -R57 ;  /* 0x000000a23a2c7223 */ /* 0x000fe20000010839 */
[----:B------:R-:W-:Y:S02]  /*9320*/  HADD2.F32 R58, -RZ, R46.H0_H0 ;  /* 0x2000002eff3a7230 */ /* 0x000fe40000004100 */
[C---:B------:R-:W-:Y:S01]  /*9330*/  FMUL.FTZ R76, R61.reuse, R76 ;  /* 0x0000004c3d4c7220 */ /* 0x040fe20000410000 */
[----:B------:R-:W-:Y:S01]  /*9340*/  FFMA.FTZ R57, R61, R74, -R78 ;  /* 0x0000004a3d397223 */ /* 0x000fe2000001084e */
[----:B------:R-:W-:Y:S02]  /*9350*/  HADD2.F32 R61, -RZ, R60.H0_H0 ;  /* 0x2000003cff3d7230 */ /* 0x000fe40000004100 */
[----:B------:R-:W-:Y:S01]  /*9360*/  FFMA.FTZ R48, R63, R162, R48 ;  /* 0x000000a23f307223 */ /* 0x000fe20000010030 */
[----:B------:R-:W-:-:S02]  /*9370*/  HADD2.F32 R60, -RZ, R50.H0_H0 ;  /* 0x20000032ff3c7230 */ /* 0x000fc40000004100 */
[----:B------:R-:W-:Y:S01]  /*9380*/  FFMA.FTZ R65, R65, R74, R76 ;  /* 0x0000004a41417223 */ /* 0x000fe2000001004c */
[----:B------:R-:W-:Y:S01]  /*9390*/  HADD2.F32 R50, -RZ, R50.H1_H1 ;  /* 0x30000032ff327230 */ /* 0x000fe20000004100 */
[----:B------:R-:W-:Y:S01]  /*93a0*/  F2FP.F16.F32.PACK_AB R44, R57, R44 ;  /* 0x0000002c392c723e */ /* 0x000fe200000000ff */
[----:B------:R-:W-:Y:S02]  /*93b0*/  HADD2.F32 R46, -RZ, R46.H1_H1 ;  /* 0x3000002eff2e7230 */ /* 0x000fe40000004100 */
[----:B------:R-:W-:Y:S01]  /*93c0*/  FMUL.FTZ R63, R60, R163 ;  /* 0x000000a33c3f7220 */ /* 0x000fe20000410000 */
[----:B------:R-:W-:Y:S02]  /*93d0*/  HADD2.F32 R161, -RZ, R161.H0_H0 ;  /* 0x200000a1ffa17230 */ /* 0x000fe40000004100 */
[----:B------:R-:W-:Y:S01]  /*93e0*/  FMUL.FTZ R67, R50, R61 ;  /* 0x0000003d32437220 */ /* 0x000fe20000410000 */
[----:B------:R-:W-:Y:S02]  /*93f0*/  HADD2.F32 R59, -RZ, R59.H0_H0 ;  /* 0x2000003bff3b7230 */ /* 0x000fe40000004100 */
[----:B------:R-:W-:Y:S01]  /*9400*/  FMUL.FTZ R163, R58, R163 ;  /* 0x000000a33aa37220 */ /* 0x000fe20000410000 */
[----:B------:R-:W-:Y:S01]  /*9410*/  FMUL.FTZ R61, R46, R61 ;  /* 0x0000003d2e3d7220 */ /* 0x000fe20000410000 */
[-C--:B------:R-:W-:Y:S01]  /*9420*/  FFMA.FTZ R63, R58, R161.reuse, -R63 ;  /* 0x000000a13a3f7223 */ /* 0x080fe2000001083f */
[----:B------:R-:W-:Y:S01]  /*9430*/  F2FP.F16.F32.PACK_AB R48, R65, R48 ;  /* 0x000000304130723e */ /* 0x000fe200000000ff */
[----:B------:R-:W-:Y:S01]  /*9440*/  FFMA.FTZ R163, R60, R161, R163 ;  /* 0x000000a13ca37223 */ /* 0x000fe200000100a3 */
[-C--:B------:R-:W-:Y:S01]  /*9450*/  FFMA.FTZ R46, R46, R59.reuse, -R67 ;  /* 0x0000003b2e2e7223 */ /* 0x080fe20000010843 */
[----:B------:R-:W-:Y:S01]  /*9460*/  FFMA.FTZ R50, R50, R59, R61 ;  /* 0x0000003b32327223 */ /* 0x000fe2000001003d */
[----:B------:R-:W-:-:S03]  /*9470*/  IMAD.MOV.U32 R47, RZ, RZ, R66 ;  /* 0x000000ffff2f7224 */ /* 0x000fc600078e0042 */
[----:B------:R-:W-:Y:S02]  /*9480*/  F2FP.F16.F32.PACK_AB R46, R46, R63 ;  /* 0x0000003f2e2e723e */ /* 0x000fe400000000ff */
[----:B------:R-:W-:-:S07]  /*9490*/  F2FP.F16.F32.PACK_AB R50, R50, R163 ;  /* 0x000000a33232723e */ /* 0x000fce00000000ff */
.L_x_4152:
[----:B------:R-:W-:Y:S05]  /*94a0*/  BSYNC B2 ;  /* 0x0000000000027941 */ /* 0x000fea0003800000 */
.L_x_4151:
[----:B0-----:R4:W-:Y:S04]  /*94b0*/  STG.E.128 desc[UR60][R52.64], R44 ;  /* 0x0000002c34007986 */ /* 0x0019e8000c101d3c */
[----:B--2---:R4:W-:Y:S02]  /*94c0*/  @!P3 STG.E.128 desc[UR60][R54.64], R48 ;  /* 0x000000303600b986 */ /* 0x0049e4000c101d3c */
.L_x_4150:
[----:B------:R-:W-:Y:S05]  /*94d0*/  BSYNC B1 ;  /* 0x0000000000017941 */ /* 0x000fea0003800000 */
.L_x_4149:
[----:B------:R-:W-:-:S13]  /*94e0*/  ISETP.NE.AND P3, PT, R35, RZ, PT ;  /* 0x000000ff2300720c */ /* 0x000fda0003f65270 */
[----:B------:R-:W-:Y:S05]  /*94f0*/  @!P3 BRA `(.L_x_4103) ;  /* 0x0000000800d8b947 */ /* 0x000fea0003800000 */
[----:B---34-:R-:W2:Y:S01]  /*9500*/  LDL R44, [R1+0x8] ;  /* 0x00000800012c7983 */ /* 0x018ea20000100800 */
[----:B------:R-:W-:Y:S01]  /*9510*/  SHF.R.U32.HI R47, RZ, 0x3, R206 ;  /* 0x00000003ff2f7819 */ /* 0x000fe200000116ce */
[----:B------:R-:W-:Y:S01]  /*9520*/  BSSY B1, `(.L_x_4153) ;  /* 0x0000071000017945 */ /* 0x000fe20003800000 */
[----:B------:R-:W-:-:S04]  /*9530*/  IADD3 R46, P3, P4, R118, R126, R29 ;  /* 0x0000007e762e7210 */ /* 0x000fc80007c7e01d */
[----:B0-----:R-:W-:Y:S02]  /*9540*/  IADD3.X R49, R7, R56, R33, P3, P4 ;  /* 0x0000003807317210 */ /* 0x001fe40001fe8421 */
[----:B------:R-:W-:-:S04]  /*9550*/  LEA R52, P3, R46, R124, 0x1 ;  /* 0x0000007c2e347211 */ /* 0x000fc800078608ff */
[----:B------:R-:W-:Y:S02]  /*9560*/  LEA.HI.X R53, R46, R125, R49, 0x1, P3 ;  /* 0x0000007d2e357211 */ /* 0x000fe400018f0c31 */
[----:B------:R-:W-:Y:S02]  /*9570*/  ISETP.GE.AND P3, PT, R3, R121, PT ;  /* 0x000000790300720c */ /* 0x000fe40003f66270 */
[----:B--2---:R-:W-:-:S04]  /*9580*/  LOP3.LUT P5, RZ, R44, 0x1, RZ, 0xc0, !PT ;  /* 0x000000012cff7812 */ /* 0x004fc800078ac0ff */
[----:B------:R-:W-:-:S04]  /*9590*/  SEL R149, R132, R149, !P5 ;  /* 0x0000009584957207 */ /* 0x000fc80006800000 */
[----:B------:R-:W-:-:S04]  /*95a0*/  SHF.R.S32.HI R44, RZ, 0x1f, R149 ;  /* 0x0000001fff2c7819 */ /* 0x000fc80000011495 */
[----:B------:R-:W-:-:S04]  /*95b0*/  LEA.HI R149, R44, R149, RZ, 0x4 ;  /* 0x000000952c957211 */ /* 0x000fc800078f20ff */
[----:B------:R-:W-:-:S04]  /*95c0*/  LEA.HI.SX32 R149, R149, R28, 0x1c ;  /* 0x0000001c95957211 */ /* 0x000fc800078fe2ff */
[----:B------:R-:W-:Y:S01]  /*95d0*/  SHF.R.S32.HI R44, RZ, 0x1f, R149 ;  /* 0x0000001fff2c7819 */ /* 0x000fe20000011495 */
[----:B------:R-:W-:-:S03]  /*95e0*/  IMAD.SHL.U32 R55, R149, 0x8, RZ ;  /* 0x0000000895377824 */ /* 0x000fc600078e00ff */
[----:B------:R-:W-:-:S04]  /*95f0*/  LEA.HI R44, R44, R149, RZ, 0x3 ;  /* 0x000000952c2c7211 */ /* 0x000fc800078f18ff */
[----:B------:R-:W-:Y:S02]  /*9600*/  SHF.R.S32.HI R45, RZ, 0x3, R44 ;  /* 0x00000003ff2d7819 */ /* 0x000fe4000001142c */
[----:B------:R-:W-:-:S03]  /*9610*/  LOP3.LUT R44, R206, 0x38, R55, 0xf8, !PT ;  /* 0x00000038ce2c7812 */ /* 0x000fc600078ef837 */
[----:B------:R-:W-:Y:S01]  /*9620*/  IMAD R45, R45, 0x1c00, R216 ;  /* 0x00001c002d2d7824 */ /* 0x000fe200078e02d8 */
[----:B------:R-:W-:-:S04]  /*9630*/  LOP3.LUT R44, R44, R47, RZ, 0x3c, !PT ;  /* 0x0000002f2c2c7212 */ /* 0x000fc800078e3cff */
        /* <DEDUP_REMOVED lines=10> */
[----:B------:R-:W-:Y:S01]  /*96e0*/  IMAD.MOV.U32 R61, RZ, RZ, R48 ;  /* 0x000000ffff3d7224 */ /* 0x000fe200078e0030 */
[----:B------:R-:W-:Y:S01]  /*96f0*/  SHF.R.U32.HI R66, RZ, 0x10, R81 ;  /* 0x00000010ff427819 */ /* 0x000fe20000011651 */
[----:B------:R-:W-:Y:S01]  /*9700*/  IMAD.MOV.U32 R62, RZ, RZ, R51 ;  /* 0x000000ffff3e7224 */ /* 0x000fe200078e0033 */
[--C-:B------:R-:W-:Y:S01]  /*9710*/  SHF.R.U32.HI R64, RZ, 0x10, R69.reuse ;  /* 0x00000010ff407819 */ /* 0x100fe20000011645 */
[----:B------:R-:W-:Y:S01]  /*9720*/  HADD2.F32 R65, -RZ, R160.H1_H1 ;  /* 0x300000a0ff417230 */ /* 0x000fe20000004100 */
[----:B------:R-:W-:Y:S01]  /*9730*/  SHF.R.U64 R57, R68, 0x10, R69 ;  /* 0x0000001044397819 */ /* 0x000fe20000001245 */
[--C-:B------:R-:W-:Y:S01]  /*9740*/  HADD2.F32 R48, -RZ, R44.reuse.H0_H0 ;  /* 0x2000002cff307230 */ /* 0x100fe20000004100 */
[--C-:B------:R-:W-:Y:S01]  /*9750*/  SHF.R.U64 R54, R70, 0x10, R71.reuse ;  /* 0x0000001046367819 */ /* 0x100fe20000001247 */
[----:B------:R-:W-:Y:S01]  /*9760*/  HADD2.F32 R51, -RZ, R44.H1_H1 ;  /* 0x3000002cff337230 */ /* 0x000fe20000004100 */
[----:B------:R-:W-:Y:S01]  /*9770*/  SHF.R.U32.HI R70, RZ, 0x10, R71 ;  /* 0x00000010ff467819 */ /* 0x000fe20000011647 */
[----:B------:R-:W-:Y:S01]  /*9780*/  IMAD.MOV.U32 R49, RZ, RZ, R47 ;  /* 0x000000ffff317224 */ /* 0x000fe200078e002f */
[----:B------:R-:W-:Y:S01]  /*9790*/  SHF.R.U32.HI R67, RZ, 0x10, R83 ;  /* 0x00000010ff437819 */ /* 0x000fe20000011653 */
[--C-:B------:R-:W-:Y:S01]  /*97a0*/  HADD2.F32 R44, -RZ, R45.reuse.H0_H0 ;  /* 0x2000002dff2c7230 */ /* 0x100fe20000004100 */
[----:B------:R-:W-:Y:S01]  /*97b0*/  SHF.R.U64 R59, R80, 0x10, R81 ;  /* 0x00000010503b7819 */ /* 0x000fe20000001251 */
[----:B------:R-:W-:Y:S01]  /*97c0*/  HADD2.F32 R66, -RZ, R66.H0_H0 ;  /* 0x20000042ff427230 */ /* 0x000fe20000004100 */
[----:B------:R-:W-:Y:S01]  /*97d0*/  SHF.R.U64 R58, R82, 0x10, R83 ;  /* 0x00000010523a7819 */ /* 0x000fe20000001253 */
[----:B------:R-:W-:-:S02]  /*97e0*/  HADD2.F32 R47, -RZ, R45.H1_H1 ;  /* 0x3000002dff2f7230 */ /* 0x000fc40000004100 */
[-C--:B------:R-:W-:Y:S01]  /*97f0*/  FMUL.FTZ R45, R48, R65.reuse ;  /* 0x00000041302d7220 */ /* 0x080fe20000410000 */
[----:B------:R-:W-:Y:S02]  /*9800*/  HADD2.F32 R63, -RZ, R157.H0_H0 ;  /* 0x2000009dff3f7230 */ /* 0x000fe40000004100 */
        /* <DEDUP_REMOVED lines=12> */
[----:B------:R-:W-:Y:S02]  /*98d0*/  HADD2.F32 R66, -RZ, R158.H0_H0 ;  /* 0x2000009eff427230 */ /* 0x000fe40000004100 */
[----:B------:R-:W-:Y:S02]  /*98e0*/  HADD2.F32 R64, -RZ, R62.H1_H1 ;  /* 0x3000003eff407230 */ /* 0x000fe40000004100 */
[----:B------:R-:W-:Y:S02]  /*98f0*/  HADD2.F32 R67, -RZ, R67.H0_H0 ;  /* 0x20000043ff437230 */ /* 0x000fe40000004100 */
[----:B------:R-:W-:-:S02]  /*9900*/  HADD2.F32 R65, -RZ, R70.H0_H0 ;  /* 0x20000046ff417230 */ /* 0x000fc40000004100 */
[-C--:B------:R-:W-:Y:S01]  /*9910*/  FMUL.FTZ R70, R63, R68.reuse ;  /* 0x000000443f467220 */ /* 0x080fe20000410000 */
[C---:B------:R-:W-:Y:S01]  /*9920*/  FMUL.FTZ R68, R51.reuse, R68 ;  /* 0x0000004433447220 */ /* 0x040fe20000410000 */
[----:B------:R-:W-:Y:S02]  /*9930*/  HADD2.F32 R62, -RZ, R49.H1_H1 ;  /* 0x30000031ff3e7230 */ /* 0x000fe40000004100 */
[-C--:B------:R-:W-:Y:S01]  /*9940*/  FMUL.FTZ R69, R64, R67.reuse ;  /* 0x0000004340457220 */ /* 0x080fe20000410000 */
[-C--:B------:R-:W-:Y:S01]  /*9950*/  FFMA.FTZ R49, R51, R66.reuse, -R70 ;  /* 0x0000004233317223 */ /* 0x080fe20000010846 */
[----:B------:R-:W-:Y:S01]  /*9960*/  FFMA.FTZ R51, R63, R66, R68 ;  /* 0x000000423f337223 */ /* 0x000fe20000010044 */
[----:B------:R-:W-:Y:S02]  /*9970*/  HADD2.F32 R63, -RZ, R59.H0_H0 ;  /* 0x2000003bff3f7230 */ /* 0x000fe40000004100 */
[----:B------:R-:W-:Y:S01]  /*9980*/  FMUL.FTZ R67, R62, R67 ;  /* 0x000000433e437220 */ /* 0x000fe20000410000 */
[----:B------:R-:W-:-:S02]  /*9990*/  HADD2.F32 R59, -RZ, R60.H0_H0 ;  /* 0x2000003cff3b7230 */ /* 0x000fc40000004100 */
[-C--:B------:R-:W-:Y:S01]  /*99a0*/  FFMA.FTZ R68, R62, R65.reuse, -R69 ;  /* 0x000000413e447223 */ /* 0x080fe20000010845 */
[----:B------:R-:W-:Y:S02]  /*99b0*/  HADD2.F32 R60, -RZ, R60.H1_H1 ;  /* 0x3000003cff3c7230 */ /* 0x000fe40000004100 */
[----:B------:R-:W-:Y:S01]  /*99c0*/  FFMA.FTZ R70, R64, R65, R67 ;  /* 0x0000004140467223 */ /* 0x000fe20000010043 */
[--C-:B------:R-:W-:Y:S02]  /*99d0*/  HADD2.F32 R62, -RZ, R61.reuse.H0_H0 ;  /* 0x2000003dff3e7230 */ /* 0x100fe40000004100 */
[----:B------:R-:W-:Y:S02]  /*99e0*/  HADD2.F32 R61, -RZ, R61.H1_H1 ;  /* 0x3000003dff3d7230 */ /* 0x000fe40000004100 */
[----:B------:R-:W-:Y:S01]  /*99f0*/  FMUL.FTZ R66, R60, R63 ;  /* 0x0000003f3c427220 */ /* 0x000fe20000410000 */
[----:B------:R-:W-:Y:S01]  /*9a00*/  HADD2.F32 R57, -RZ, R57.H0_H0 ;  /* 0x20000039ff397230 */ /* 0x000fe20000004100 */
[----:B------:R-:W-:Y:S01]  /*9a10*/  F2FP.F16.F32.PACK_AB R68, R68, R49 ;  /* 0x000000314444723e */ /* 0x000fe200000000ff */
[----:B------:R-:W-:-:S02]  /*9a20*/  HADD2.F32 R160, -RZ, R160.H0_H0 ;  /* 0x200000a0ffa07230 */ /* 0x000fc40000004100 */
[C---:B------:R-:W-:Y:S01]  /*9a30*/  FMUL.FTZ R67, R61.reuse, R63 ;  /* 0x0000003f3d437220 */ /* 0x040fe20000410000 */
[----:B------:R-:W-:Y:S02]  /*9a40*/  HADD2.F32 R157, -RZ, R157.H1_H1 ;  /* 0x3000009dff9d7230 */ /* 0x000fe40000004100 */
[-C--:B------:R-:W-:Y:S01]  /*9a50*/  FFMA.FTZ R66, R61, R57.reuse, R66 ;  /* 0x000000393d427223 */ /* 0x080fe20000010042 */
[----:B------:R-:W-:Y:S02]  /*9a60*/  HADD2.F32 R61, -RZ, R58.H0_H0 ;  /* 0x2000003aff3d7230 */ /* 0x000fe40000004100 */
        /* <DEDUP_REMOVED lines=8> */
[----:B------:R-:W-:Y:S01]  /*9af0*/  HADD2.F32 R50, -RZ, R50.H1_H1 ;  /* 0x30000032ff327230 */ /* 0x000fe20000004100 */
[----:B------:R-:W-:Y:S01]  /*9b00*/  F2FP.F16.F32.PACK_AB R49, R48, R45 ;  /* 0x0000002d3031723e */ /* 0x000fe200000000ff */
[----:B------:R-:W-:Y:S01]  /*9b10*/  HADD2.F32 R46, -RZ, R46.H1_H1 ;  /* 0x3000002eff2e7230 */ /* 0x000fe20000004100 */
[----:B------:R-:W-:Y:S01]  /*9b20*/  MOV R45, R47 ;  /* 0x0000002f002d7202 */ /* 0x000fe20000000f00 */
[----:B------:R-:W-:Y:S02]  /*9b30*/  HADD2.F32 R59, -RZ, R54.H0_H0 ;  /* 0x20000036ff3b7230 */ /* 0x000fe40000004100 */
[----:B------:R-:W-:Y:S01]  /*9b40*/  FMUL.FTZ R54, R58, R159 ;  /* 0x0000009f3a367220 */ /* 0x000fe20000410000 */
[----:B------:R-:W-:-:S02]  /*9b50*/  HADD2.F32 R158, -RZ, R158.H1_H1 ;  /* 0x3000009eff9e7230 */ /* 0x000fc40000004100 */
[----:B------:R-:W-:Y:S01]  /*9b60*/  FMUL.FTZ R63, R50, R61 ;  /* 0x0000003d323f7220 */ /* 0x000fe20000410000 */
[C---:B------:R-:W-:Y:S01]  /*9b70*/  FMUL.FTZ R159, R57.reuse, R159 ;  /* 0x0000009f399f7220 */ /* 0x040fe20000410000 */
        /* <DEDUP_REMOVED lines=8> */
[----:B------:R-:W-:-:S02]  /*9c00*/  F2FP.F16.F32.PACK_AB R48, R66, R65 ;  /* 0x000000414230723e */ /* 0x000fc400000000ff */
[----:B------:R-:W-:Y:S02]  /*9c10*/  F2FP.F16.F32.PACK_AB R46, R63, R54 ;  /* 0x000000363f2e723e */ /* 0x000fe400000000ff */
[----:B------:R-:W-:-:S07]  /*9c20*/  F2FP.F16.F32.PACK_AB R50, R50, R159 ;  /* 0x0000009f3232723e */ /* 0x000fce00000000ff */
.L_x_4154:
[----:B------:R-:W-:Y:S05]  /*9c30*/  BSYNC B1 ;  /* 0x0000000000017941 */ /* 0x000fea0003800000 */
.L_x_4153:
[----:B0-----:R0:W-:Y:S01]  /*9c40*/  STG.E.128 desc[UR60][R52.64], R44 ;  /* 0x0000002c34007986 */ /* 0x0011e2000c101d3c */
[----:B------:R-:W-:-:S13]  /*9c50*/  ISETP.GE.AND P3, PT, R55, R147, PT ;  /* 0x000000933700720c */ /* 0x000fda0003f66270 */
[----:B------:R-:W-:Y:S05]  /*9c60*/  @P3 BRA `(.L_x_4103) ;  /* 0x0000000000fc3947 */ /* 0x000fea0003800000 */
[--C-:B0-----:R-:W-:Y:S02]  /*9c70*/  SHF.R.S32.HI R44, RZ, 0x1f, R55.reuse ;  /* 0x0000001fff2c7819 */ /* 0x101fe40000011437 */
[----:B------:R-:W-:-:S04]  /*9c80*/  IADD3 R55, P3, P4, R118, R126, R55 ;  /* 0x0000007e76377210 */ /* 0x000fc80007c7e037 */
[----:B------:R-:W-:Y:S02]  /*9c90*/  IADD3.X R56, R7, R56, R44, P3, P4 ;  /* 0x0000003807387210 */ /* 0x000fe40001fe842c */
[----:B------:R-:W-:-:S04]  /*9ca0*/  LEA R124, P3, R55, R124, 0x1 ;  /* 0x0000007c377c7211 */ /* 0x000fc800078608ff */
[----:B------:R-:W-:-:S05]  /*9cb0*/  LEA.HI.X R125, R55, R125, R56, 0x1, P3 ;  /* 0x0000007d377d7211 */ /* 0x000fca00018f0c38 */
[----:B--2---:R0:W-:Y:S01]  /*9cc0*/  STG.E.128 desc[UR60][R124.64], R48 ;  /* 0x000000307c007986 */ /* 0x0041e2000c101d3c */
[----:B------:R-:W-:Y:S05]  /*9cd0*/  BRA `(.L_x_4103) ;  /* 0x0000000000e07947 */ /* 0x000fea0003800000 */
.L_x_4070:
[----:B------:R-:W2:Y:S02]  /*9ce0*/  LDL R44, [R1+0x1c] ;  /* 0x00001c00012c7983 */ /* 0x000ea40000100800 */
[----:B--2---:R-:W-:-:S13]  /*9cf0*/  R2UR UR4, R44 ;  /* 0x000000002c0472ca */ /* 0x004fda00000e0000 */
[----:B------:R-:W-:-:S06]  /*9d00*/  UISETP.NE.AND UP0, UPT, UR4, 0x3, UPT ;  /* 0x000000030400788c */ /* 0x000fcc000bf05270 */
[----:B------:R-:W-:-:S13]  /*9d10*/  PLOP3.LUT P2, PT, PT, PT, UP0, 0x80, 0x0 ;  /* 0x000000000000781c */ /* 0x000fda0003f4f008 */
[----:B------:R-:W-:Y:S05]  /*9d20*/  @!P2 BRA `(.L_x_4155) ;  /* 0x000000000004a947 */ /* 0x000fea0003800000 */
[----:B------:R-:W-:Y:S01]  /*9d30*/  BPT.TRAP 0x1 ;  /* 0x000000040000795c */ /* 0x000fe20000300000 */
.L_x_4155:
[----:B------:R-:W-:Y:S01]  /*9d40*/  IMAD R43, R17, 0x8, R16 ;  /* 0x00000008112b7824 */ /* 0x000fe200078e0210 */
[----:B------:R-:W-:Y:S01]  /*9d50*/  SHF.L.U32 R100, R205, 0x1f, RZ ;  /* 0x0000001fcd647819 */ /* 0x000fe200000006ff */
[----:B------:R-:W-:Y:S01]  /*9d60*/  IMAD R42, R24, -0x70, R2 ;  /* 0xffffff90182a7824 */ /* 0x000fe200078e0202 */
[----:B------:R-:W-:Y:S02]  /*9d70*/  BSSY B1, `(.L_x_4156) ;  /* 0x0000004000017945 */ /* 0x000fe40003800000 */
[----:B------:R-:W1:Y:S02]  /*9d80*/  SYNCS.PHASECHK.TRANS64.TRYWAIT P3, [R43+URZ+0x36890], R100 ;  /* 0x036890642b0075a7 */ /* 0x000e64000806017f */
[----:B------:R-:W-:Y:S01]  /*9d90*/  VIMNMX R42, R42, 0x70, PT ;  /* 0x000000702a2a7848 */ /* 0x000fe20003fe0100 */
[----:B-1----:R-:W-:Y:S06]  /*9da0*/  @!P3 BRA `(.L_x_4157) ;  /* 0x000001c40004b947 */ /* 0x002fec0003800000 */
.L_x_4438:
[----:B------:R-:W-:Y:S05]  /*9db0*/  BSYNC B1 ;  /* 0x0000000000017941 */ /* 0x000fea0003800000 */
.L_x_4156:
[----:B------:R-:W-:Y:S01]  /*9dc0*/  ISETP.GE.AND P3, PT, R204, R42, PT ;  /* 0x0000002acc00720c */ /* 0x000fe20003f66270 */
[----:B------:R-:W-:-:S12]  /*9dd0*/  BSSY B1, `(.L_x_4158) ;  /* 0x0000014000017945 */ /* 0x000fd80003800000 */
[----:B------:R-:W-:Y:S05]  /*9de0*/  @P3 BRA `(.L_x_4159) ;  /* 0x0000000000483947 */ /* 0x000fea0003800000 */
[----:B------:R-:W-:-:S13]  /*9df0*/  ISETP.NE.AND P3, PT, R30, RZ, PT ;  /* 0x000000ff1e00720c */ /* 0x000fda0003f65270 */
[----:B0-----:R-:W0:Y:S04]  /*9e00*/  @P3 LDS.128 R44, [R40+0x21000] ;  /* 0x02100000282c3984 */ /* 0x001e280000000c00 */
[----:B0-----:R-:W-:Y:S01]  /*9e10*/  @P3 STG.E.128 desc[UR60][R50.64], R44 ;  /* 0x0000002c32003986 */ /* 0x001fe2000c101d3c */
[----:B------:R-:W-:-:S13]  /*9e20*/  ISETP.NE.AND P3, PT, R34, RZ, PT ;  /* 0x000000ff2200720c */ /* 0x000fda0003f65270 */
[----:B------:R-:W0:Y:S04]  /*9e30*/  @P3 LDS.128 R44, [R41+0x21000] ;  /* 0x02100000292c3984 */ /* 0x000e280000000c00 */
        /* <DEDUP_REMOVED lines=12> */
[----:B0-----:R2:W-:Y:S02]  /*9f00*/  @P3 STG.E.128 desc[UR60][R50.64+0x140], R44 ;  /* 0x0001402c32003986 */ /* 0x0015e4000c101d3c */
.L_x_4159:
[----:B------:R-:W-:Y:S05]  /*9f10*/  BSYNC B1 ;  /* 0x0000000000017941 */ /* 0x000fea0003800000 */
.L_x_4158:
[----:B------:R-:W-:-:S13]  /*9f20*/  ISETP.GE.AND P3, PT, R229, R42, PT ;  /* 0x0000002ae500720c */ /* 0x000fda0003f66270 */
[----:B------:R-:W-:Y:S05]  /*9f30*/  @P3 BRA `(.L_x_4103) ;  /* 0x0000000000483947 */ /* 0x000fea0003800000 */
[----:B------:R-:W-:-:S13]  /*9f40*/  ISETP.NE.AND P3, PT, R30, RZ, PT ;  /* 0x000000ff1e00720c */ /* 0x000fda0003f65270 */
[----:B0-2---:R-:W0:Y:S04]  /*9f50*/  @P3 LDS.128 R44, [R40+0x23000] ;  /* 0x02300000282c3984 */ /* 0x005e280000000c00 */
        /* <DEDUP_REMOVED lines=16> */
.L_x_4103:
[----:B------:R-:W-:Y:S05]  /*a060*/  BSYNC B0 ;  /* 0x0000000000007941 */ /* 0x000fea0003800000 */
.L_x_4069:
        /* <DEDUP_REMOVED lines=17> */
.L_x_4161:
[----:B------:R-:W-:Y:S05]  /*a180*/  BSYNC B0 ;  /* 0x0000000000007941 */ /* 0x000fea0003800000 */
.L_x_4160:
[----:B------:R-:W1:Y:S01]  /*a190*/  SYNCS.PHASECHK.TRANS64.TRYWAIT P2, [R43+URZ+0x368b0], R100 ;  /* 0x0368b0642b0075a7 */ /* 0x000e62000804017f */
[----:B------:R-:W-:Y:S01]  /*a1a0*/  ULDC.64 UR4, c[0x0][0x318] ;  /* 0x0000c60000047ab9 */ /* 0x000fe20000000a00 */
[----:B------:R-:W-:Y:S01]  /*a1b0*/  ULDC.64 UR6, c[0x0][0x328] ;  /* 0x0000ca0000067ab9 */ /* 0x000fe20000000a00 */
[----:B0-----:R-:W-:Y:S01]  /*a1c0*/  MOV R44, UR4 ;  /* 0x00000004002c7c02 */ /* 0x001fe20008000f00 */
[----:B------:R-:W-:Y:S01]  /*a1d0*/  IMAD.U32 R46, RZ, RZ, UR6 ;  /* 0x00000006ff2e7e24 */ /* 0x000fe2000f8e00ff */
[----:B------:R-:W-:Y:S01]  /*a1e0*/  BSSY B0, `(.L_x_4162) ;  /* 0x0000008000007945 */ /* 0x000fe20003800000 */
[----:B------:R-:W-:Y:S02]  /*a1f0*/  IMAD.U32 R45, RZ, RZ, UR7 ;  /* 0x00000007ff2d7e24 */ /* 0x000fe4000f8e00ff */
[----:B------:R0:W-:Y:S04]  /*a200*/  STL [R1+0x10], R44 ;  /* 0x0000102c01007387 */ /* 0x0001e80000100800 */
[----:B------:R2:W-:Y:S01]  /*a210*/  STL [R1+0x18], R46 ;  /* 0x0000182e01007387 */ /* 0x0005e20000100800 */
[----:B0-----:R-:W-:-:S05]  /*a220*/  IMAD.U32 R44, RZ, RZ, UR5 ;  /* 0x00000005ff2c7e24 */ /* 0x001fca000f8e00ff */
[----:B------:R2:W-:Y:S04]  /*a230*/  STL [R1+0xc], R44 ;  /* 0x00000c2c01007387 */ /* 0x0005e80000100800 */
[----:B------:R2:W-:Y:S02]  /*a240*/  STL [R1+0x14], R45 ;  /* 0x0000142d01007387 */ /* 0x0005e40000100800 */
[----:B-12---:R-:W-:Y:S05]  /*a250*/  @!P2 BRA `(.L_x_4163) ;  /* 0x000001bc00eca947 */ /* 0x006fea0003800000 */
.L_x_4439:
[----:B------:R-:W-:Y:S05]  /*a260*/  BSYNC B0 ;  /* 0x0000000000007941 */ /* 0x000fea0003800000 */
.L_x_4162:
[----:B------:R1:W5:Y:S04]  /*a270*/  LDL R55, [R1+0x18] ;  /* 0x0000180001377983 */ /* 0x0003680000100800 */
[----:B------:R1:W5:Y:S04]  /*a280*/  LDL R54, [R1+0x14] ;  /* 0x0000140001367983 */ /* 0x0003680000100800 */
[----:B------:R1:W5:Y:S04]  /*a290*/  LDL R53, [R1+0x10] ;  /* 0x0000100001357983 */ /* 0x0003680000100800 */
[----:B------:R1:W5:Y:S01]  /*a2a0*/  LDL R52, [R1+0xc] ;  /* 0x00000c0001347983 */ /* 0x0003620000100800 */
[----:B------:R-:W-:Y:S01]  /*a2b0*/  ISETP.GE.AND P2, PT, R204, R42, PT ;  /* 0x0000002acc00720c */ /* 0x000fe20003f46270 */
[----:B------:R-:W-:Y:S01]  /*a2c0*/  BSSY B0, `(.L_x_4164) ;  /* 0x0000022000007945 */ /* 0x000fe20003800000 */
[----:B------:R-:W-:-:S11]  /*a2d0*/  IMAD.WIDE R48, R24, 0x70, R122 ;  /* 0x0000007018307825 */ /* 0x000fd600078e027a */
[----:B-1----:R-:W-:Y:S05]  /*a2e0*/  @P2 BRA `(.L_x_4165) ;  /* 0x00000000007c2947 */ /* 0x002fea0003800000 */
[----:B-----5:R-:W-:Y:S01]  /*a2f0*/  R2UR UR7, R55 ;  /* 0x00000000370772ca */ /* 0x020fe200000e0000 */
[----:B------:R-:W-:Y:S01]  /*a300*/  IMAD.MOV.U32 R45, RZ, RZ, R39 ;  /* 0x000000ffff2d7224 */ /* 0x000fe200078e0027 */
[----:B------:R-:W-:Y:S02]  /*a310*/  R2UR UR4, R54 ;  /* 0x00000000360472ca */ /* 0x000fe400000e0000 */
[----:B------:R-:W-:Y:S02]  /*a320*/  R2UR UR6, R53 ;  /* 0x00000000350672ca */ /* 0x000fe400000e0000 */
[----:B------:R-:W-:Y:S02]  /*a330*/  MOV R44, R116 ;  /* 0x00000074002c7202 */ /* 0x000fe40000000f00 */
[----:B------:R-:W-:-:S05]  /*a340*/  R2UR UR5, R52 ;  /* 0x00000000340572ca */ /* 0x000fca00000e0000 */
[----:B------:R-:W-:Y:S02]  /*a350*/  IMAD R47, R49, UR7, RZ ;  /* 0x00000007312f7c24 */ /* 0x000fe4000f8e02ff */
[----:B------:R-:W-:-:S04]  /*a360*/  IMAD.WIDE.U32 R44, R48, UR7, R44 ;  /* 0x00000007302c7c25 */ /* 0x000fc8000f8e002c */
[----:B------:R-:W-:Y:S01]  /*a370*/  IMAD R47, R48, UR4, R47 ;  /* 0x00000004302f7c24 */ /* 0x000fe2000f8e022f */
[----:B------:R-:W-:Y:S01]  /*a380*/  LEA R50, P2, R44, UR6, 0x1 ;  /* 0x000000062c327c11 */ /* 0x000fe2000f8408ff */
[----:B------:R-:W-:Y:S02]  /*a390*/  ULDC UR4, c[0x0][0x2f4] ;  /* 0x0000bd0000047ab9 */ /* 0x000fe40000000800 */
[----:B------:R-:W-:-:S05]  /*a3a0*/  IMAD.IADD R45, R45, 0x1, R47 ;  /* 0x000000012d2d7824 */ /* 0x000fca00078e022f */
[----:B------:R-:W-:Y:S02]  /*a3b0*/  LEA.HI.X R51, R44, UR5, R45, 0x1, P2 ;  /* 0x000000052c337c11 */ /* 0x000fe400090f0c2d */
[----:B------:R-:W-:-:S13]  /*a3c0*/  ISETP.GE.AND P2, PT, R18, UR4, PT ;  /* 0x0000000412007c0c */ /* 0x000fda000bf46270 */
[----:B------:R-:W1:Y:S04]  /*a3d0*/  @!P2 LDS.128 R44, [R40] ;  /* 0x00000000282ca984 */ /* 0x000e680000000c00 */
[----:B-1----:R-:W-:Y:S01]  /*a3e0*/  @!P2 STG.E.128 desc[UR60][R50.64], R44 ;  /* 0x0000002c3200a986 */ /* 0x002fe2000c101d3c */
[----:B------:R-:W-:-:S13]  /*a3f0*/  ISETP.GE.AND P2, PT, R0, UR4, PT ;  /* 0x0000000400007c0c */ /* 0x000fda000bf46270 */
[----:B------:R-:W1:Y:S04]  /*a400*/  @!P2 LDS.128 R44, [R41] ;  /* 0x00000000292ca984 */ /* 0x000e680000000c00 */
[----:B-1----:R-:W-:Y:S01]  /*a410*/  @!P2 STG.E.128 desc[UR60][R50.64+0x40], R44 ;  /* 0x0000402c3200a986 */ /* 0x002fe2000c101d3c */
[----:B------:R-:W-:-:S13]  /*a420*/  ISETP.GE.AND P2, PT, R3, UR4, PT ;  /* 0x0000000403007c0c */ /* 0x000fda000bf46270 */
[----:B------:R-:W1:Y:S04]  /*a430*/  @!P2 LDS.128 R44, [R40+0x3800] ;  /* 0x00380000282ca984 */ /* 0x000e680000000c00 */
        /* <DEDUP_REMOVED lines=9> */
[----:B-1----:R1:W-:Y:S02]  /*a4d0*/  @!P2 STG.E.128 desc[UR60][R50.64+0x140], R44 ;  /* 0x0001402c3200a986 */ /* 0x0023e4000c101d3c */
.L_x_4165:
[----:B------:R-:W-:Y:S05]  /*a4e0*/  BSYNC B0 ;  /* 0x0000000000007941 */ /* 0x000fea0003800000 */
.L_x_4164:
[----:B------:R-:W-:Y:S01]  /*a4f0*/  ISETP.GE.AND P2, PT, R229, R42, PT ;  /* 0x0000002ae500720c */ /* 0x000fe20003f46270 */
[----:B------:R-:W-:-:S12]  /*a500*/  BSSY B0, `(.L_x_4166) ;  /* 0x0000023000007945 */ /* 0x000fd80003800000 */
[----:B------:R-:W-:Y:S05]  /*a510*/  @P2 BRA `(.L_x_4167) ;  /* 0x0000000000842947 */ /* 0x000fea0003800000 */
[----:B-----5:R-:W-:Y:S01]  /*a520*/  R2UR UR7, R55 ;  /* 0x00000000370772ca */ /* 0x020fe200000e0000 */
[----:B-1----:R-:W-:Y:S01]  /*a530*/  IMAD.MOV.U32 R45, RZ, RZ, R39 ;  /* 0x000000ffff2d7224 */ /* 0x002fe200078e0027 */
[----:B------:R-:W-:Y:S02]  /*a540*/  R2UR UR4, R54 ;  /* 0x00000000360472ca */ /* 0x000fe400000e0000 */
[----:B------:R-:W-:Y:S02]  /*a550*/  IADD3 R47, P2, R48, 0x40, RZ ;  /* 0x00000040302f7810 */ /* 0x000fe40007f5e0ff */
[----:B------:R-:W-:Y:S02]  /*a560*/  R2UR UR6, R53 ;  /* 0x00000000350672ca */ /* 0x000fe400000e0000 */
[----:B------:R-:W-:Y:S01]  /*a570*/  MOV R44, R116 ;  /* 0x00000074002c7202 */ /* 0x000fe20000000f00 */
[----:B------:R-:W-:Y:S01]  /*a580*/  IMAD.X R48, RZ, RZ, R49, P2 ;  /* 0x000000ffff307224 */ /* 0x000fe200010e0631 */
[----:B------:R-:W-:-:S03]  /*a590*/  R2UR UR5, R52 ;  /* 0x00000000340572ca */ /* 0x000fc600000e0000 */
        /* <DEDUP_REMOVED lines=25> */
.L_x_4167:
[----:B------:R-:W-:Y:S05]  /*a730*/  BSYNC B0 ;  /* 0x0000000000007941 */ /* 0x000fea0003800000 */
.L_x_4166:
[----:B------:R-:W3:Y:S01]  /*a740*/  LDL R40, [R1+0x8] ;  /* 0x0000080001287983 */ /* 0x000ee20000100800 */
[----:B0-----:R-:W-:Y:S01]  /*a750*/  @!P3 VIADD R43, R43, 0x368c0 ;  /* 0x000368c02b2bb836 */ /* 0x001fe20000000000 */
[----:B------:R-:W-:Y:S01]  /*a760*/  IADD3 R17, R17, 0x1, RZ ;  /* 0x0000000111117810 */ /* 0x000fe20007ffe0ff */
[----:B------:R-:W-:Y:S01]  /*a770*/  @!PT LDS RZ, [RZ] ;  /* 0x00000000fffff984 */ /* 0x000fe20000000800 */
[----:B------:R-:W-:Y:S01]  /*a780*/  @!PT LDS RZ, [RZ] ;  /* 0x00000000fffff984 */ /* 0x000fe20000000800 */
[----:B------:R-:W-:Y:S01]  /*a790*/  @!PT LDS RZ, [RZ] ;  /* 0x00000000fffff984 */ /* 0x000fe20000000800 */
[----:B------:R-:W-:Y:S01]  /*a7a0*/  @!PT LDS RZ, [RZ] ;  /* 0x00000000fffff984 */ /* 0x000fe20000000800 */
[----:B------:R0:W-:Y:S06]  /*a7b0*/  MEMBAR.ALL.CTA ;  /* 0x0000000000007992 */ /* 0x0001ec0000008000 */
[----:B0-----:R-:W0:Y:S02]  /*a7c0*/  FENCE.VIEW.ASYNC.S ;  /* 0x00000000000073c6 */ /* 0x001e240000000000 */
[----:B0-----:R0:W-:Y:S01]  /*a7d0*/  BAR.SYNC.DEFER_BLOCKING R154, 0x80 ;  /* 0x0002009a0000751d */ /* 0x0011e20000010000 */
[----:B------:R-:W-:-:S02]  /*a7e0*/  @!P3 PRMT R43, RZ, 0x654, R43 ;  /* 0x00000654ff2bb816 */ /* 0x000fc4000000002b */
[----:B------:R-:W-:-:S03]  /*a7f0*/  PLOP3.LUT P2, PT, PT, PT, PT, 0x8, 0x0 ;  /* 0x000000000000781c */ /* 0x000fc60003f4e170 */
[----:B------:R0:W-:Y:S01]  /*a800*/  @!P3 SYNCS.ARRIVE.TRANS64.RED.A1T0 RZ, [R43+URZ], RZ ;  /* 0x000000ff2bffb9a7 */ /* 0x0001e2000810043f */
[----:B------:R-:W-:-:S04]  /*a810*/  ISETP.NE.AND P3, PT, R17, 0x2, PT ;  /* 0x000000021100780c */ /* 0x000fc80003f65270 */
[----:B------:R-:W-:Y:S02]  /*a820*/  SEL R17, R17, RZ, P3 ;  /* 0x000000ff11117207 */ /* 0x000fe40001800000 */
[----:B---3--:R-:W-:Y:S02]  /*a830*/  LOP3.LUT P4, RZ, R40, 0x2, RZ, 0xc0, !PT ;  /* 0x0000000228ff7812 */ /* 0x008fe4000788c0ff */
[----:B------:R-:W-:-:S04]  /*a840*/  SEL R40, RZ, 0x1, P3 ;  /* 0x00000001ff287807 */ /* 0x000fc80001800000 */
[----:B------:R-:W-:-:S07]  /*a850*/  LOP3.LUT R205, R205, R40, RZ, 0x3c, !PT ;  /* 0x00000028cdcd7212 */ /* 0x000fce00078e3cff */
[----:B0-----:R-:W-:Y:S05]  /*a860*/  @P4 BRA `(.L_x_4168) ;  /* 0xffffff8000544947 */ /* 0x001fea000383ffff */
.L_x_4064:
[----:B------:R-:W-:Y:S01]  /*a870*/  BSSY B0, `(.L_x_4169) ;  /* 0x0000039000007945 */ /* 0x000fe20003800000 */
[----:B------:R-:W-:Y:S02]  /*a880*/  ISETP.GE.AND P1, PT, R153, 0x1, PT ;  /* 0x000000019900780c */ /* 0x000fe40003f26270 */
[----:B------:R-:W-:Y:S02]  /*a890*/  CS2R R2, SRZ ;  /* 0x0000000000027805 */ /* 0x000fe4000001ff00 */
[----:B------:R-:W-:Y:S02]  /*a8a0*/  PLOP3.LUT P0, PT, PT, PT, PT, 0x80, 0x0 ;  /* 0x000000000000781c */ /* 0x000fe40003f0f070 */
[----:B------:R-:W-:Y:S02]  /*a8b0*/  CS2R R118, SRZ ;  /* 0x0000000000767805 */ /* 0x000fe4000001ff00 */
[----:B------:R-:W-:Y:S02]  /*a8c0*/  CS2R R116, SRZ ;  /* 0x0000000000747805 */ /* 0x000fe4000001ff00 */
[----:B------:R-:W-:-:S02]  /*a8d0*/  CS2R R114, SRZ ;  /* 0x0000000000727805 */ /* 0x000fc4000001ff00 */
[----:B------:R-:W-:Y:S01]  /*a8e0*/  CS2R R112, SRZ ;  /* 0x0000000000707805 */ /* 0x000fe2000001ff00 */
[----:B------:R-:W-:Y:S01]  /*a8f0*/  IMAD.MOV.U32 R111, RZ, RZ, RZ ;  /* 0x000000ffff6f7224 */ /* 0x000fe200078e00ff */
[----:B------:R-:W-:Y:S02]  /*a900*/  CS2R R106, SRZ ;  /* 0x00000000006a7805 */ /* 0x000fe4000001ff00 */
[----:B------:R-:W-:Y:S02]  /*a910*/  CS2R R108, SRZ ;  /* 0x00000000006c7805 */ /* 0x000fe4000001ff00 */
[----:B-----5:R-:W-:Y:S02]  /*a920*/  CS2R R54, SRZ ;  /* 0x0000000000367805 */ /* 0x020fe4000001ff00 */
[----:B------:R-:W-:Y:S01]  /*a930*/  CS2R R104, SRZ ;  /* 0x0000000000687805 */ /* 0x000fe2000001ff00 */
[----:B------:R-:W-:Y:S01]  /*a940*/  IMAD.MOV.U32 R103, RZ, RZ, RZ ;  /* 0x000000ffff677224 */ /* 0x000fe200078e00ff */
        /* <DEDUP_REMOVED lines=8> */
[----:B------:R-:W-:Y:S02]  /*a9d0*/  MOV R87, RZ ;  /* 0x000000ff00577202 */ /* 0x000fe40000000f00 */
        /* <DEDUP_REMOVED lines=17> */
[----:B-1----:R-:W-:-:S02]  /*aaf0*/  CS2R R50, SRZ ;  /* 0x0000000000327805 */ /* 0x002fc4000001ff00 */
[----:B------:R-:W-:Y:S02]  /*ab00*/  CS2R R52, SRZ ;  /* 0x0000000000347805 */ /* 0x000fe4000001ff00 */
[----:B--2---:R-:W-:Y:S02]  /*ab10*/  CS2R R48, SRZ ;  /* 0x0000000000307805 */ /* 0x004fe4000001ff00 */
        /* <DEDUP_REMOVED lines=11> */
[----:B------:R-:W-:Y:S06]  /*abd0*/  @P2 BRA `(.L_x_4170) ;  /* 0x0000000000082947 */ /* 0x000fec0003800000 */
[----:B------:R-:W0:Y:S02]  /*abe0*/  FENCE.VIEW.ASYNC.G ;  /* 0x00000000000073c6 */ /* 0x000e240000000100 */
[----:B0-----:R-:W-:Y:S06]  /*abf0*/  BAR.ARV 0xc, 0x180 ;  /* 0x0306000000007b1d */ /* 0x001fec0000002000 */
.L_x_4170:
[----:B------:R-:W-:Y:S05]  /*ac00*/  BSYNC B0 ;  /* 0x0000000000007941 */ /* 0x000fea0003800000 */
.L_x_4169:
        /* <DEDUP_REMOVED lines=10> */
[----:B------:R-:W-:-:S04]  /*acb0*/  LOP3.LUT R3, R2, 0x1e, RZ, 0xc0, !PT ;  /* 0x0000001e02037812 */ /* 0x000fc800078ec0ff */
[----:B------:R-:W-:Y:S02]  /*acc0*/  IADD3 R3, R0, -R3, RZ ;  /* 0x8000000300037210 */ /* 0x000fe40007ffe0ff */
        /* <DEDUP_REMOVED lines=23> */
.L_x_4172:
[----:B------:R-:W-:Y:S02]  /*ae40*/  ULDC UR4, c[0x0][0x3f4] ;  /* 0x0000fd0000047ab9 */ /* 0x000fe40000000800 */
[----:B------:R-:W-:-:S13]  /*ae50*/  ISETP.LT.AND P0, PT, RZ, UR4, PT ;  /* 0x00000004ff007c0c */ /* 0x000fda000bf01270 */
[----:B------:R-:W-:Y:S05]  /*ae60*/  @P0 BRA `(.L_x_4173) ;  /* 0x00000000003c0947 */ /* 0x000fea0003800000 */
[----:B------:R-:W-:-:S04]  /*ae70*/  LEA.HI R0, R228, R228, RZ, 0x1 ;  /* 0x000000e4e4007211 */ /* 0x000fc800078f08ff */
        /* <DEDUP_REMOVED lines=8> */
.L_x_4176:
[----:B-1----:R1:W2:Y:S02]  /*af00*/  SYNCS.PHASECHK.TRANS64.TRYWAIT P0, [R16+URZ+0x36800], R3 ;  /* 0x03680003100075a7 */ /* 0x0022a4000800017f */
[----:B--2---:R-:W-:Y:S05]  /*af10*/  @!P0 NANOSLEEP.SYNCS 0x989680 ;  /* 0x009896800000895d */ /* 0x004fea0003900000 */
[----:B------:R-:W2:Y:S02]  /*af20*/  @!P0 SYNCS.PHASECHK.TRANS64 P0, [R16+URZ+0x36800], R3 ;  /* 0x03680003100085a7 */ /* 0x000ea4000800007f */
[----:B--2---:R-:W-:Y:S05]  /*af30*/  @!P0 BRA `(.L_x_4176) ;  /* 0xfffffffc00f08947 */ /* 0x004fea000383ffff */
.L_x_4175:
[----:B------:R-:W-:Y:S05]  /*af40*/  BSYNC B0 ;  /* 0x0000000000007941 */ /* 0x000fea0003800000 */
.L_x_4174:
[----:B------:R-:W-:Y:S05]  /*af50*/  BRA `(.L_x_4177) ;  /* 0x0000005800807947 */ /* 0x000fea0003800000 */
.L_x_4173:
[----:B------:R-:W2:Y:S01]  /*af60*/  LDL R0, [R1+0x88] ;  /* 0x0000880001007983 */ /* 0x000ea20000100800 */
[----:B------:R-:W-:Y:S01]  /*af70*/  ULDC.64 UR4, c[0x0][0x3f8] ;  /* 0x0000fe0000047ab9 */ /* 0x000fe20000000a00 */
[----:B------:R-:W-:Y:S01]  /*af80*/  ULDC.64 UR6, c[0x0][0x408] ;  /* 0x0001020000067ab9 */ /* 0x000fe20000000a00 */
[----:B------:R-:W-:Y:S01]  /*af90*/  IMAD.WIDE.U32 R4, R148, UR4, RZ ;  /* 0x0000000494047c25 */ /* 0x000fe2000f8e00ff */
[----:B--2---:R-:W-:Y:S02]  /*afa0*/  R2UR UR8, R0 ;  /* 0x00000000000872ca */ /* 0x004fe400000e0000 */
[----:B------:R-:W-:-:S05]  /*afb0*/  SHF.R.S32.HI R0, RZ, 0x1f, R148 ;  /* 0x0000001fff007819 */ /* 0x000fca0000011494 */
[C---:B------:R-:W-:Y:S02]  /*afc0*/  IMAD R3, R0.reuse, UR4, RZ ;  /* 0x0000000400037c24 */ /* 0x040fe4000f8e02ff */
[----:B------:R-:W-:Y:S02]  /*afd0*/  IMAD R7, R0, UR6, RZ ;  /* 0x0000000600077c24 */ /* 0x000fe4000f8e02ff */
[C---:B------:R-:W-:Y:S01]  /*afe0*/  IMAD R3, R148.reuse, UR5, R3 ;  /* 0x0000000594037c24 */ /* 0x040fe2000f8e0203 */
[----:B------:R-:W-:Y:S01]  /*aff0*/  ULDC.64 UR4, c[0x0][0x3e8] ;  /* 0x0000fa0000047ab9 */ /* 0x000fe20000000a00 */
[----:B------:R-:W-:Y:S01]  /*b000*/  ULOP3.LUT UP0, URZ, UR8, 0x3ff, URZ, 0xc0, !UPT ;  /* 0x000003ff083f7892 */ /* 0x000fe2000f80c03f */
[----:B------:R-:W-:Y:S01]  /*b010*/  IMAD R7, R148, UR7, R7 ;  /* 0x0000000794077c24 */ /* 0x000fe2000f8e0207 */
[----:B------:R-:W-:Y:S01]  /*b020*/  LEA R24, P0, R4, UR4, 0x1 ;  /* 0x0000000404187c11 */ /* 0x000fe2000f8008ff */
[----:B------:R-:W-:Y:S01]  /*b030*/  IMAD.WIDE.U32 R148, R148, UR6, RZ ;  /* 0x0000000694947c25 */ /* 0x000fe2000f8e00ff */
[----:B------:R-:W-:-:S02]  /*b040*/  ULDC.64 UR6, c[0x0][0x400] ;  /* 0x0001000000067ab9 */ /* 0x000fc40000000a00 */
[----:B------:R-:W-:Y:S01]  /*b050*/  PLOP3.LUT P2, PT, PT, PT, UP0, 0x80, 0x0 ;  /* 0x000000000000781c */ /* 0x000fe20003f4f008 */
[----:B------:R-:W-:Y:S01]  /*b060*/  IMAD.IADD R25, R3, 0x1, R5 ;  /* 0x0000000103197824 */ /* 0x000fe200078e0205 */
[----:B------:R-:W-:Y:S02]  /*b070*/  LEA R26, P1, R148, UR6, 0x1 ;  /* 0x00000006941a7c11 */ /* 0x000fe4000f8208ff */
[----:B------:R-:W-:Y:S02]  /*b080*/  IADD3 R27, R7, R149, RZ ;  /* 0x00000095071b7210 */ /* 0x000fe40007ffe0ff */
[----:B------:R-:W-:Y:S02]  /*b090*/  LEA.HI.X R25, R4, UR5, R25, 0x1, P0 ;  /* 0x0000000504197c11 */ /* 0x000fe400080f0c19 */
[----:B------:R-:W-:-:S05]  /*b0a0*/  LEA.HI.X R27, R148, UR7, R27, 0x1, P1 ;  /* 0x00000007941b7c11 */ /* 0x000fca00088f0c1b */
        /* <DEDUP_REMOVED lines=17> */
.L_x_4178:
[----:B------:R-:W-:Y:S01]  /*b1c0*/  ULDC.U8 UR4, c[0x0][0x410] ;  /* 0x0001040000047ab9 */ /* 0x000fe20000000000 */
[----:B------:R-:W-:Y:S01]  /*b1d0*/  BSSY B0, `(.L_x_4179) ;  /* 0x0000570000007945 */ /* 0x000fe20003800000 */
[----:B------:R-:W-:Y:S01]  /*b1e0*/  ISETP.NE.AND P0, PT, RZ, UR4, PT ;  /* 0x00000004ff007c0c */ /* 0x000fe2000bf05270 */
[----:B------:R-:W-:-:S12]  /*b1f0*/  IMAD R6, R133, 0x80, R204 ;  /* 0x0000008085067824 */ /* 0x000fd800078e02cc */
[----:B------:R-:W-:Y:S05]  /*b200*/  @!P0 BRA `(.L_x_4180) ;  /* 0x0000002800c08947 */ /* 0x000fea0003800000 */
[----:B------:R-:W-:-:S03]  /*b210*/  UMOV UR4, 0xffffffff ;  /* 0xffffffff00047882 */ /* 0x000fc60000000000 */
[----:B------:R-:W-:Y:S05]  /*b220*/  BRA.DIV UR4, `(.L_x_4181) ;  /* 0x000001b2040c7947 */ /* 0x000fea000b800000 */
[----:B------:R0:W1:Y:S04]  /*b230*/  SHFL.IDX PT, R0, R25, RZ, 0x1c1f ;  /* 0x001c1fff19007589 */ /* 0x00006800000e0000 */
[----:B------:R0:W2:Y:S04]  /*b240*/  SHFL.IDX PT, R3, R24, RZ, 0x1c1f ;  /* 0x001c1fff18037589 */ /* 0x0000a800000e0000 */
[----:B------:R0:W3:Y:S04]  /*b250*/  SHFL.IDX PT, R4, R27, RZ, 0x1c1f ;  /* 0x001c1fff1b047589 */ /* 0x0000e800000e0000 */
[----:B------:R0:W4:Y:S02]  /*b260*/  SHFL.IDX PT, R14, R26, RZ, 0x1c1f ;  /* 0x001c1fff1a0e7589 */ /* 0x00012400000e0000 */
.L_x_4445:
[----:B------:R-:W-:Y:S01]  /*b270*/  ULDC UR4, c[0x0][0x448] ;  /* 0x0001120000047ab9 */ /* 0x000fe20000000800 */
[----:B------:R-:W-:Y:S01]  /*b280*/  LOP3.LUT R8, R212, 0x18, R18, 0xf8, !PT ;  /* 0x00000018d4087812 */ /* 0x000fe200078ef812 */
[----:B------:R-:W-:Y:S01]  /*b290*/  IMAD R5, R152, UR4, RZ ;  /* 0x0000000498057c24 */ /* 0x000fe2000f8e02ff */
[----:B------:R-:W-:Y:S01]  /*b2a0*/  BSSY B1, `(.L_x_4182) ;  /* 0x0000057000017945 */ /* 0x000fe20003800000 */
[----:B------:R-:W-:Y:S02]  /*b2b0*/  LOP3.LUT P0, RZ, R220, 0x4, RZ, 0xc0, !PT ;  /* 0x00000004dcff7812 */ /* 0x000fe4000780c0ff */
[----:B------:R-:W-:Y:S02]  /*b2c0*/  CS2R R10, SRZ ;  /* 0x00000000000a7805 */ /* 0x000fe4000001ff00 */
[----:B------:R-:W-:Y:S02]  /*b2d0*/  LOP3.LUT R9, R8, R213, RZ, 0x3c, !PT ;  /* 0x000000d508097212 */ /* 0x000fe400078e3cff */
[----:B0-----:R-:W-:-:S02]  /*b2e0*/  CS2R R24, SRZ ;  /* 0x0000000000187805 */ /* 0x001fc4000001ff00 */
[----:B------:R-:W-:Y:S01]  /*b2f0*/  ISETP.GE.AND P1, PT, R6, R5, PT ;  /* 0x000000050600720c */ /* 0x000fe20003f26270 */
[----:B------:R-:W-:Y:S01]  /*b300*/  IMAD R5, R133, -0x80, R5 ;  /* 0xffffff8085057824 */ /* 0x000fe200078e0205 */
[----:B------:R-:W-:Y:S01]  /*b310*/  CS2R R6, SRZ ;  /* 0x0000000000067805 */ /* 0x000fe2000001ff00 */
[----:B------:R-:W-:Y:S01]  /*b320*/  IMAD.IADD R9, R214, 0x1, R9 ;  /* 0x00000001d6097824 */ /* 0x000fe200078e0209 */
[----:B------:R-:W-:Y:S02]  /*b330*/  CS2R R20, SRZ ;  /* 0x0000000000147805 */ /* 0x000fe4000001ff00 */
[----:B------:R-:W-:Y:S02]  /*b340*/  CS2R R26, SRZ ;  /* 0x00000000001a7805 */ /* 0x000fe4000001ff00 */
[----:B------:R-:W-:Y:S02]  /*b350*/  CS2R R12, SRZ ;  /* 0x00000000000c7805 */ /* 0x000fe4000001ff00 */
[----:B------:R-:W-:-:S02]  /*b360*/  CS2R R38, SRZ ;  /* 0x0000000000267805 */ /* 0x000fc4000001ff00 */
[----:B------:R-:W-:Y:S02]  /*b370*/  LEA R9, R9, R16, 0x1 ;  /* 0x0000001009097211 */ /* 0x000fe400078e08ff */
[----:B------:R-:W-:Y:S02]  /*b380*/  CS2R R28, SRZ ;  /* 0x00000000001c7805 */ /* 0x000fe4000001ff00 */
[----:B------:R-:W-:Y:S02]  /*b390*/  CS2R R32, SRZ ;  /* 0x0000000000207805 */ /* 0x000fe4000001ff00 */
[----:B------:R-:W-:Y:S02]  /*b3a0*/  CS2R R36, SRZ ;  /* 0x0000000000247805 */ /* 0x000fe4000001ff00 */
[----:B------:R-:W-:Y:S01]  /*b3b0*/  CS2R R30, SRZ ;  /* 0x00000000001e7805 */ /* 0x000fe2000001ff00 */
[C---:B------:R-:W-:Y:S01]  /*b3c0*/  VIADD R50, R9.reuse, 0x15400 ;  /* 0x0001540009327836 */ /* 0x040fe20000000000 */
[----:B------:R-:W-:Y:S01]  /*b3d0*/  CS2R R34, SRZ ;  /* 0x0000000000227805 */ /* 0x000fe2000001ff00 */
[----:B------:R-:W-:Y:S01]  /*b3e0*/  VIADD R8, R9, 0x15440 ;  /* 0x0001544009087836 */ /* 0x000fe20000000000 */
[----:B------:R-:W-:Y:S06]  /*b3f0*/  @P1 BRA `(.L_x_4183) ;  /* 0x0000000400041947 */ /* 0x000fec0003800000 */
[----:B------:R-:W4:Y:S01]  /*b400*/  LDL R41, [R1+0x50] ;  /* 0x0000500001297983 */ /* 0x000f220000100800 */
[----:B------:R-:W-:-:S03]  /*b410*/  ULDC UR4, c[0x0][0x3f4] ;  /* 0x0000fd0000047ab9 */ /* 0x000fc60000000800 */
[----:B------:R-:W4:Y:S04]  /*b420*/  LDL R40, [R1+0x58] ;  /* 0x0000580001287983 */ /* 0x000f280000100800 */
[----:B------:R-:W4:Y:S04]  /*b430*/  LDL R42, [R1+0x54] ;  /* 0x00005400012a7983 */ /* 0x000f280000100800 */
[----:B------:R-:W4:Y:S04]  /*b440*/  LDL R44, [R1+0x60] ;  /* 0x00006000012c7983 */ /* 0x000f280000100800 */
[----:B------:R-:W4:Y:S04]  /*b450*/  LDL R49, [R1+0x5c] ;  /* 0x00005c0001317983 */ /* 0x000f280000100800 */
[----:B------:R-:W4:Y:S04]  /*b460*/  LDL R48, [R1+0x68] ;  /* 0x0000680001307983 */ /* 0x000f280000100800 */
[----:B------:R-:W4:Y:S04]  /*b470*/  LDL R53, [R1+0x70] ;  /* 0x0000700001357983 */ /* 0x000f280000100800 */
[----:B------:R-:W4:Y:S01]  /*b480*/  LDL R52, [R1+0x64] ;  /* 0x0000640001347983 */ /* 0x000f220000100800 */
[----:B------:R-:W-:-:S02]  /*b490*/  ISETP.GE.AND P2, PT, R22, UR4, PT ;  /* 0x0000000416007c0c */ /* 0x000fc4000bf46270 */
[----:B------:R-:W-:Y:S02]  /*b4a0*/  CS2R R38, SRZ ;  /* 0x0000000000267805 */ /* 0x000fe4000001ff00 */
[----:B------:R-:W-:Y:S01]  /*b4b0*/  ISETP.GE.AND P3, PT, R208, UR4, PT ;  /* 0x00000004d0007c0c */ /* 0x000fe2000bf66270 */
[----:B------:R-:W4:Y:S01]  /*b4c0*/  LDL R51, [R1+0x6c] ;  /* 0x00006c0001337983 */ /* 0x000f220000100800 */
[----:B------:R-:W-:Y:S02]  /*b4d0*/  ISETP.GE.AND P4, PT, R207, UR4, PT ;  /* 0x00000004cf007c0c */ /* 0x000fe4000bf86270 */
[----:B------:R-:W-:Y:S02]  /*b4e0*/  CS2R R6, SRZ ;  /* 0x0000000000067805 */ /* 0x000fe4000001ff00 */
[----:B------:R-:W-:-:S03]  /*b4f0*/  CS2R R28, SRZ ;  /* 0x00000000001c7805 */ /* 0x000fc6000001ff00 */
[----:B-1----:R-:W-:Y:S01]  /*b500*/  @!P2 MOV R11, R0 ;  /* 0x00000000000ba202 */ /* 0x002fe20000000f00 */
[----:B--2---:R-:W-:Y:S02]  /*b510*/  @!P2 IMAD.MOV.U32 R10, RZ, RZ, R3 ;  /* 0x000000ffff0aa224 */ /* 0x004fe400078e0003 */
[----:B---3--:R-:W-:Y:S02]  /*b520*/  @!P2 IMAD.MOV.U32 R15, RZ, RZ, R4 ;  /* 0x000000ffff0fa224 */ /* 0x008fe400078e0004 */
[----:B------:R-:W-:-:S04]  /*b530*/  @!P2 IMAD.WIDE R10, R22, 0x2, R10 ;  /* 0x00000002160aa825 */ /* 0x000fc800078e020a */
[----:B----4-:R-:W-:Y:S01]  /*b540*/  @!P2 IMAD.WIDE R12, R22, 0x2, R14 ;  /* 0x00000002160ca825 */ /* 0x010fe200078e020e */
[----:B------:R0:W5:Y:S04]  /*b550*/  @!P2 LD.E.64 R38, desc[UR60][R10.64] ;  /* 0x0000003c0a26a980 */ /* 0x000168000c101b00 */
[----:B------:R1:W5:Y:S01]  /*b560*/  @!P2 LD.E.64 R6, desc[UR60][R12.64] ;  /* 0x0000003c0c06a980 */ /* 0x000362000c101b00 */
[----:B------:R-:W-:Y:S02]  /*b570*/  ISETP.GE.AND P2, PT, R210, UR4, PT ;  /* 0x00000004d2007c0c */ /* 0x000fe4000bf46270 */
[----:B------:R-:W-:Y:S02]  /*b580*/  CS2R R24, SRZ ;  /* 0x0000000000187805 */ /* 0x000fe4000001ff00 */
[----:B------:R-:W-:-:S02]  /*b590*/  CS2R R32, SRZ ;  /* 0x0000000000207805 */ /* 0x000fc4000001ff00 */
[----:B0-----:R-:W-:Y:S02]  /*b5a0*/  CS2R R10, SRZ ;  /* 0x00000000000a7805 */ /* 0x001fe4000001ff00 */
[----:B------:R-:W-:Y:S02]  /*b5b0*/  CS2R R36, SRZ ;  /* 0x0000000000247805 */ /* 0x000fe4000001ff00 */
[----:B------:R-:W-:Y:S02]  /*b5c0*/  CS2R R30, SRZ ;  /* 0x00000000001e7805 */ /* 0x000fe4000001ff00 */
[----:B-1----:R-:W-:Y:S02]  /*b5d0*/  CS2R R12, SRZ ;  /* 0x00000000000c7805 */ /* 0x002fe4000001ff00 */
[C---:B------:R-:W-:Y:S02]  /*b5e0*/  @!P3 IADD3 R20, P1, R3.reuse, R41, RZ ;  /* 0x000000290314b210 */ /* 0x040fe40007f3e0ff */
[----:B------:R-:W-:-:S03]  /*b5f0*/  @!P4 IADD3 R34, P5, R3, R40, RZ ;  /* 0x000000280322c210 */ /* 0x000fc60007fbe0ff */
[--C-:B------:R-:W-:Y:S01]  /*b600*/  @!P3 IMAD.X R21, R0, 0x1, R237.reuse, P1 ;  /* 0x000000010015b824 */ /* 0x100fe200008e06ed */
[C---:B------:R-:W-:Y:S02]  /*b610*/  @!P3 IADD3 R26, P1, R14.reuse, R41, RZ ;  /* 0x000000290e1ab210 */ /* 0x040fe40007f3e0ff */
[----:B------:R-:W-:Y:S02]  /*b620*/  @!P4 IADD3 R40, P6, R14, R40, RZ ;  /* 0x000000280e28c210 */ /* 0x000fe40007fde0ff */
[----:B------:R-:W-:Y:S01]  /*b630*/  @!P4 IADD3.X R35, R0, R42, RZ, P5, !PT ;  /* 0x0000002a0023c210 */ /* 0x000fe20002ffe4ff */
[C---:B------:R-:W-:Y:S01]  /*b640*/  @!P3 IMAD.X R27, R4.reuse, 0x1, R237, P1 ;  /* 0x00000001041bb824 */ /* 0x040fe200008e06ed */
[----:B------:R0:W5:Y:S01]  /*b650*/  @!P3 LD.E.64 R28, desc[UR60][R20.64] ;  /* 0x0000003c141cb980 */ /* 0x000162000c101b00 */
[----:B------:R-:W-:Y:S01]  /*b660*/  @!P4 IMAD.X R41, R4, 0x1, R42, P6 ;  /* 0x000000010429c824 */ /* 0x000fe200030e062a */
[----:B------:R-:W-:Y:S02]  /*b670*/  ISETP.GE.AND P1, PT, R209, UR4, PT ;  /* 0x00000004d1007c0c */ /* 0x000fe4000bf26270 */
[----:B------:R-:W5:Y:S01]  /*b680*/  @!P3 LD.E.64 R24, desc[UR60][R26.64] ;  /* 0x0000003c1a18b980 */ /* 0x000f62000c101b00 */
[----:B------:R-:W-:-:S03]  /*b690*/  ISETP.GE.AND P3, PT, R211, UR4, PT ;  /* 0x00000004d3007c0c */ /* 0x000fc6000bf66270 */
[----:B------:R-:W5:Y:S04]  /*b6a0*/  @!P4 LD.E.64 R32, desc[UR60][R34.64] ;  /* 0x0000003c2220c980 */ /* 0x000f68000c101b00 */
[----:B------:R1:W5:Y:S01]  /*b6b0*/  @!P4 LD.E.64 R10, desc[UR60][R40.64] ;  /* 0x0000003c280ac980 */ /* 0x000362000c101b00 */
[-C--:B------:R-:W-:Y:S02]  /*b6c0*/  @!P2 IADD3 R42, P4, R3, R44.reuse, RZ ;  /* 0x0000002c032aa210 */ /* 0x080fe40007f9e0ff */
[----:B------:R-:W-:Y:S02]  /*b6d0*/  @!P2 IADD3 R44, P5, R14, R44, RZ ;  /* 0x0000002c0e2ca210 */ /* 0x000fe40007fbe0ff */
[----:B0-----:R-:W-:Y:S01]  /*b6e0*/  CS2R R20, SRZ ;  /* 0x0000000000147805 */ /* 0x001fe2000001ff00 */
[----:B------:R-:W-:-:S02]  /*b6f0*/  @!P2 IMAD.X R43, R0, 0x1, R49, P4 ;  /* 0x00000001002ba824 */ /* 0x000fc400020e0631 */
[----:B------:R-:W-:Y:S01]  /*b700*/  @!P2 IMAD.X R45, R4, 0x1, R49, P5 ;  /* 0x00000001042da824 */ /* 0x000fe200028e0631 */
[CC--:B------:R-:W-:Y:S02]  /*b710*/  @!P1 IADD3 R46, P6, R3.reuse, R48.reuse, RZ ;  /* 0x00000030032e9210 */ /* 0x0c0fe40007fde0ff */
[----:B------:R0:W5:Y:S04]  /*b720*/  @!P2 LD.E.64 R36, desc[UR60][R42.64] ;  /* 0x0000003c2a24a980 */ /* 0x000168000c101b00 */
[----:B------:R0:W5:Y:S01]  /*b730*/  @!P2 LD.E.64 R20, desc[UR60][R44.64] ;  /* 0x0000003c2c14a980 */ /* 0x000162000c101b00 */
[----:B-1----:R-:W-:Y:S02]  /*b740*/  @!P1 IADD3 R40, P2, R14, R48, RZ ;  /* 0x000000300e289210 */ /* 0x002fe40007f5e0ff */
[----:B------:R-:W-:-:S02]  /*b750*/  @!P3 IADD3 R48, P4, R3, R53, RZ ;  /* 0x000000350330b210 */ /* 0x000fc40007f9e0ff */
[----:B------:R-:W-:Y:S02]  /*b760*/  @!P3 IADD3 R14, P5, R14, R53, RZ ;  /* 0x000000350e0eb210 */ /* 0x000fe40007fbe0ff */
[----:B------:R-:W-:Y:S02]  /*b770*/  CS2R R26, SRZ ;  /* 0x00000000001a7805 */ /* 0x000fe4000001ff00 */
[----:B------:R-:W-:Y:S02]  /*b780*/  CS2R R34, SRZ ;  /* 0x0000000000227805 */ /* 0x000fe4000001ff00 */
[----:B------:R-:W-:Y:S01]  /*b790*/  @!P1 IADD3.X R47, R0, R52, RZ, P6, !PT ;  /* 0x00000034002f9210 */ /* 0x000fe200037fe4ff */
[----:B------:R-:W-:Y:S02]  /*b7a0*/  @!P1 IMAD.X R41, R4, 0x1, R52, P2 ;  /* 0x0000000104299824 */ /* 0x000fe400010e0634 */
[--C-:B------:R-:W-:Y:S02]  /*b7b0*/  @!P3 IMAD.X R49, R0, 0x1, R51.reuse, P4 ;  /* 0x000000010031b824 */ /* 0x100fe400020e0633 */
[----:B------:R-:W-:Y:S01]  /*b7c0*/  @!P3 IMAD.X R15, R4, 0x1, R51, P5 ;  /* 0x00000001040fb824 */ /* 0x000fe200028e0633 */
[----:B------:R0:W5:Y:S04]  /*b7d0*/  @!P1 LD.E.64 R30, desc[UR60][R46.64] ;  /* 0x0000003c2e1e9980 */ /* 0x000168000c101b00 */
[----:B------:R0:W5:Y:S04]  /*b7e0*/  @!P1 LD.E.64 R26, desc[UR60][R40.64] ;  /* 0x0000003c281a9980 */ /* 0x000168000c101b00 */
[----:B------:R0:W5:Y:S04]  /*b7f0*/  @!P3 LD.E.64 R34, desc[UR60][R48.64] ;  /* 0x0000003c3022b980 */ /* 0x000168000c101b00 */
[----:B------:R0:W5:Y:S02]  /*b800*/  @!P3 LD.E.64 R12, desc[UR60][R14.64] ;  /* 0x0000003c0e0cb980 */ /* 0x000164000c101b00 */
.L_x_4183:
[----:B------:R-:W-:Y:S05]  /*b810*/  BSYNC B1 ;  /* 0x0000000000017941 */ /* 0x000fea0003800000 */
.L_x_4182:
[----:B-1---5:R-:W-:Y:S01]  /*b820*/  IMAD.MOV.U32 R0, RZ, RZ, R38 ;  /* 0x000000ffff007224 */ /* 0x022fe200078e0026 */
[----:B------:R-:W-:Y:S01]  /*b830*/  SHF.R.U64 R56, R30, 0x10, R31 ;  /* 0x000000101e387819 */ /* 0x000fe2000000121f */
[----:B--2---:R-:W-:Y:S01]  /*b840*/  IMAD.MOV.U32 R3, RZ, RZ, R39 ;  /* 0x000000ffff037224 */ /* 0x004fe200078e0027 */
[----:B0-----:R-:W-:Y:S01]  /*b850*/  MOV R47, R35 ;  /* 0x00000023002f7202 */ /* 0x001fe20000000f00 */
[----:B------:R-:W-:Y:S01]  /*b860*/  IMAD.MOV.U32 R45, RZ, RZ, R30 ;  /* 0x000000ffff2d7224 */ /* 0x000fe200078e001e */
[--C-:B------:R-:W-:Y:S01]  /*b870*/  SHF.R.U32.HI R58, RZ, 0x10, R35.reuse ;  /* 0x00000010ff3a7819 */ /* 0x100fe20000011623 */
[----:B------:R-:W-:Y:S01]  /*b880*/  IMAD.MOV.U32 R30, RZ, RZ, R34 ;  /* 0x000000ffff1e7224 */ /* 0x000fe200078e0022 */
[----:B------:R-:W-:Y:S01]  /*b890*/  SHF.R.U64 R34, R34, 0x10, R35 ;  /* 0x0000001022227819 */ /* 0x000fe20000001223 */
[----:B------:R-:W-:Y:S01]  /*b8a0*/  IMAD.MOV.U32 R15, RZ, RZ, R7 ;  /* 0x000000ffff0f7224 */ /* 0x000fe200078e0007 */
[----:B------:R-:W-:Y:S01]  /*b8b0*/  PRMT R35, R0, 0x5410, R3 ;  /* 0x0000541000237816 */ /* 0x000fe20000000003 */
[----:B----4-:R-:W-:Y:S01]  /*b8c0*/  IMAD.MOV.U32 R14, RZ, RZ, R28 ;  /* 0x000000ffff0e7224 */ /* 0x010fe200078e001c */
[----:B------:R-:W-:Y:S01]  /*b8d0*/  LEA.HI R0, R228, R228, RZ, 0x1 ;  /* 0x000000e4e4007211 */ /* 0x000fe200078f08ff */
[----:B------:R-:W-:Y:S01]  /*b8e0*/  IMAD.MOV.U32 R42, RZ, RZ, R33 ;  /* 0x000000ffff2a7224 */ /* 0x000fe200078e0021 */
[----:B------:R-:W-:Y:S01]  /*b8f0*/  SHF.R.U64 R59, R6, 0x10, R7 ;  /* 0x00000010063b7819 */ /* 0x000fe20000001207 */
[----:B---3--:R-:W-:Y:S01]  /*b900*/  IMAD.MOV.U32 R4, RZ, RZ, R11 ;  /* 0x000000ffff047224 */ /* 0x008fe200078e000b */
[----:B------:R-:W-:Y:S01]  /*b910*/  LOP3.LUT R3, R0, 0xfffffffe, RZ, 0xc0, !PT ;  /* 0xfffffffe00037812 */ /* 0x000fe200078ec0ff */
[----:B------:R-:W-:Y:S01]  /*b920*/  IMAD.MOV.U32 R43, RZ, RZ, R36 ;  /* 0x000000ffff2b7224 */ /* 0x000fe200078e0024 */
[----:B------:R-:W-:Y:S01]  /*b930*/  SHF.R.U32.HI R60, RZ, 0x10, R7 ;  /* 0x00000010ff3c7819 */ /* 0x000fe20000011607 */
[----:B------:R-:W-:Y:S01]  /*b940*/  IMAD.MOV.U32 R46, RZ, RZ, R31 ;  /* 0x000000ffff2e7224 */ /* 0x000fe200078e001f */
[----:B------:R-:W-:Y:S01]  /*b950*/  @P0 IADD3 R8, R50, -0x40, RZ ;  /* 0xffffffc032080810 */ /* 0x000fe20007ffe0ff */
[----:B------:R-:W-:Y:S01]  /*b960*/  IMAD.IADD R3, R228, 0x1, -R3 ;  /* 0x00000001e4037824 */ /* 0x000fe200078e0a03 */
[----:B------:R-:W-:Y:S01]  /*b970*/  MOV R44, R37 ;  /* 0x00000025002c7202 */ /* 0x000fe20000000f00 */
[----:B------:R-:W-:Y:S01]  /*b980*/  IMAD.MOV.U32 R40, RZ, RZ, R12 ;  /* 0x000000ffff287224 */ /* 0x000fe200078e000c */
[----:B------:R-:W-:Y:S01]  /*b990*/  SHF.R.U64 R54, R36, 0x10, R37 ;  /* 0x0000001024367819 */ /* 0x000fe20000001225 */
[----:B------:R-:W-:Y:S01]  /*b9a0*/  BSSY B1, `(.L_x_4184) ;  /* 0x0000039000017945 */ /* 0x000fe20003800000 */
[----:B------:R-:W-:-:S02]  /*b9b0*/  SHF.L.U32 R7, R3, 0x1f, RZ ;  /* 0x0000001f03077819 */ /* 0x000fc400000006ff */
[----:B------:R-:W-:Y:S01]  /*b9c0*/  SHF.R.U32.HI R55, RZ, 0x10, R37 ;  /* 0x00000010ff377819 */ /* 0x000fe20000011625 */
[----:B------:R-:W-:Y:S01]  /*b9d0*/  IMAD.MOV.U32 R37, RZ, RZ, R6 ;  /* 0x000000ffff257224 */ /* 0x000fe200078e0006 */
[----:B------:R-:W0:Y:S01]  /*b9e0*/  SYNCS.PHASECHK.TRANS64.TRYWAIT P0, [R16+URZ+0x36800], R7 ;  /* 0x03680007100075a7 */ /* 0x000e22000800017f */
[----:B------:R-:W-:Y:S02]  /*b9f0*/  MOV R6, R25 ;  /* 0x0000001900067202 */ /* 0x000fe40000000f00 */
[--C-:B------:R-:W-:Y:S02]  /*ba00*/  SHF.R.U64 R61, R24, 0x10, R25.reuse ;  /* 0x00000010183d7819 */ /* 0x100fe40000001219 */
[----:B------:R-:W-:Y:S01]  /*ba10*/  SHF.R.U32.HI R62, RZ, 0x10, R25 ;  /* 0x00000010ff3e7819 */ /* 0x000fe20000011619 */
[----:B------:R-:W-:Y:S01]  /*ba20*/  IMAD.MOV.U32 R25, RZ, RZ, R20 ;  /* 0x000000ffff197224 */ /* 0x000fe200078e0014 */
[--C-:B------:R-:W-:Y:S02]  /*ba30*/  SHF.R.U64 R48, R38, 0x10, R39.reuse ;  /* 0x0000001026307819 */ /* 0x100fe40000001227 */
[----:B------:R-:W-:Y:S01]  /*ba40*/  SHF.R.U32.HI R49, RZ, 0x10, R39 ;  /* 0x00000010ff317819 */ /* 0x000fe20000011627 */
[----:B------:R-:W-:Y:S01]  /*ba50*/  IMAD.MOV.U32 R39, RZ, RZ, R27 ;  /* 0x000000ffff277224 */ /* 0x000fe200078e001b */
[----:B------:R-:W-:Y:S01]  /*ba60*/  SHF.R.U64 R50, R28, 0x10, R29 ;  /* 0x000000101c327819 */ /* 0x000fe2000000121d */
[----:B------:R-:W-:Y:S01]  /*ba70*/  IMAD.MOV.U32 R28, RZ, RZ, R32 ;  /* 0x000000ffff1c7224 */ /* 0x000fe200078e0020 */
[----:B------:R-:W-:Y:S01]  /*ba80*/  SHF.R.U64 R65, R20, 0x10, R21 ;  /* 0x0000001014417819 */ /* 0x000fe20000001215 */
[----:B------:R-:W-:Y:S01]  /*ba90*/  IMAD.MOV.U32 R20, RZ, RZ, R26 ;  /* 0x000000ffff147224 */ /* 0x000fe200078e001a */
[----:B------:R-:W-:-:S02]  /*baa0*/  MOV R38, R29 ;  /* 0x0000001d00267202 */ /* 0x000fc40000000f00 */
[----:B------:R-:W-:Y:S01]  /*bab0*/  SHF.R.U32.HI R51, RZ, 0x10, R29 ;  /* 0x00000010ff337819 */ /* 0x000fe2000001161d */
[----:B------:R-:W-:Y:S01]  /*bac0*/  IMAD.MOV.U32 R29, RZ, RZ, R10 ;  /* 0x000000ffff1d7224 */ /* 0x000fe200078e000a */
[--C-:B------:R-:W-:Y:S02]  /*bad0*/  SHF.R.U64 R52, R32, 0x10, R33.reuse ;  /* 0x0000001020347819 */ /* 0x100fe40000001221 */
[----:B------:R-:W-:Y:S01]  /*bae0*/  SHF.R.U32.HI R53, RZ, 0x10, R33 ;  /* 0x00000010ff357819 */ /* 0x000fe20000011621 */
[----:B------:R-:W-:Y:S01]  /*baf0*/  IMAD.MOV.U32 R33, RZ, RZ, R24 ;  /* 0x000000ffff217224 */ /* 0x000fe200078e0018 */
[--C-:B------:R-:W-:Y:S02]  /*bb00*/  SHF.R.U64 R63, R10, 0x10, R11.reuse ;  /* 0x000000100a3f7819 */ /* 0x100fe4000000120b */
[----:B------:R-:W-:Y:S02]  /*bb10*/  SHF.R.U32.HI R64, RZ, 0x10, R11 ;  /* 0x00000010ff407819 */ /* 0x000fe4000001160b */
[----:B------:R-:W-:-:S02]  /*bb20*/  MOV R11, R21 ;  /* 0x00000015000b7202 */ /* 0x000fc40000000f00 */
[----:B------:R-:W-:Y:S02]  /*bb30*/  SHF.R.U32.HI R57, RZ, 0x10, R31 ;  /* 0x00000010ff397819 */ /* 0x000fe4000001161f */
[----:B------:R-:W-:Y:S02]  /*bb40*/  SHF.R.U32.HI R66, RZ, 0x10, R21 ;  /* 0x00000010ff427819 */ /* 0x000fe40000011615 */
[--C-:B------:R-:W-:Y:S02]  /*bb50*/  SHF.R.U64 R67, R26, 0x10, R27.reuse ;  /* 0x000000101a437819 */ /* 0x100fe4000000121b */
[----:B------:R-:W-:Y:S02]  /*bb60*/  SHF.R.U32.HI R68, RZ, 0x10, R27 ;  /* 0x00000010ff447819 */ /* 0x000fe4000001161b */
[----:B------:R-:W-:Y:S02]  /*bb70*/  MOV R41, R13 ;  /* 0x0000000d00297202 */ /* 0x000fe40000000f00 */
[----:B------:R-:W-:-:S02]  /*bb80*/  VIMNMX R0, R5, 0x80, PT ;  /* 0x0000008005007848 */ /* 0x000fc40003fe0100 */
[----:B------:R-:W-:Y:S02]  /*bb90*/  PRMT R37, R37, 0x5410, R15 ;  /* 0x0000541025257816 */ /* 0x000fe4000000000f */
[--C-:B------:R-:W-:Y:S02]  /*bba0*/  SHF.R.U64 R12, R12, 0x10, R13.reuse ;  /* 0x000000100c0c7819 */ /* 0x100fe4000000120d */
[----:B------:R-:W-:Y:S02]  /*bbb0*/  SHF.R.U32.HI R69, RZ, 0x10, R13 ;  /* 0x00000010ff457819 */ /* 0x000fe4000001160d */
        /* <DEDUP_REMOVED lines=19> */
[----:B------:R-:W-:Y:S02]  /*bcf0*/  ISETP.GE.AND P1, PT, R204, R0, PT ;  /* 0x00000000cc00720c */ /* 0x000fe40003f26270 */
[----:B------:R-:W-:-:S02]  /*bd00*/  PRMT R20, R67, 0x5410, R68 ;  /* 0x0000541043147816 */ /* 0x000fc40000000044 */
[----:B------:R-:W-:Y:S01]  /*bd10*/  PRMT R11, R40, 0x5410, R41 ;  /* 0x00005410280b7816 */ /* 0x000fe20000000029 */
[----:B0-----:R-:W-:Y:S08]  /*bd20*/  @!P0 BRA `(.L_x_4185) ;  /* 0x000001a400bc8947 */ /* 0x001ff00003800000 */
.L_x_4446:
[----:B------:R-:W-:Y:S05]  /*bd30*/  BSYNC B1 ;  /* 0x0000000000017941 */ /* 0x000fea0003800000 */
.L_x_4184:
        /* <DEDUP_REMOVED lines=8> */
[-C--:B------:R-:W-:Y:S02]  /*bdc0*/  ISETP.GE.AND P3, PT, R210, R4.reuse, PT ;  /* 0x00000004d200720c */ /* 0x080fe40003f66270 */
[----:B------:R-:W-:-:S02]  /*bdd0*/  ISETP.GE.AND P4, PT, R209, R4, PT ;  /* 0x00000004d100720c */ /* 0x000fc40003f86270 */
[----:B------:R-:W-:-:S03]  /*bde0*/  ISETP.GE.AND P5, PT, R211, R4, PT ;  /* 0x00000004d300720c */ /* 0x000fc60003fa6270 */
[----:B------:R-:W-:Y:S10]  /*bdf0*/  @P0 BRA `(.L_x_4189) ;  /* 0x0000000000980947 */ /* 0x000ff40003800000 */
        /* <DEDUP_REMOVED lines=13> */
[----:B------:R-:W-:Y:S01]  /*bed0*/  FMUL.FTZ R47, R5, R46 ;  /* 0x0000002e052f7220 */ /* 0x000fe20000410000 */
        /* <DEDUP_REMOVED lines=13> */
[----:B------:R-:W-:Y:S01]  /*bfb0*/  FMUL.FTZ R49, R7, R43 ;  /* 0x0000002b07317220 */ /* 0x000fe20000410000 */
[----:B------:R-:W-:Y:S01]  /*bfc0*/  FFMA.FTZ R6, R41, R4, -R44 ;  /* 0x0000000429067223 */ /* 0x000fe2000001082c */
[----:B------:R-:W-:Y:S01]  /*bfd0*/  FMUL.FTZ R50, R7, R5 ;  /* 0x0000000507327220 */ /* 0x000fe20000410000 */
        /* <DEDUP_REMOVED lines=8> */
.L_x_4189:
[----:B------:R-:W-:Y:S05]  /*c060*/  BSYNC B2 ;  /* 0x0000000000027941 */ /* 0x000fea0003800000 */
.L_x_4188:
[----:B------:R-:W-:Y:S04]  /*c070*/  BSSY B2, `(.L_x_4190) ;  /* 0x0000028000027945 */ /* 0x000fe80003800000 */
[----:B------:R-:W-:Y:S05]  /*c080*/  @P1 BRA `(.L_x_4191) ;  /* 0x0000000000981947 */ /* 0x000fea0003800000 */
[----:B01----:R-:W0:Y:S01]  /*c090*/  LDS.128 R4, [R8] ;  /* 0x0000000008047984 */ /* 0x003e220000000c00 */
        /* <DEDUP_REMOVED lines=37> */
.L_x_4191:
[----:B------:R-:W-:Y:S05]  /*c2f0*/  BSYNC B2 ;  /* 0x0000000000027941 */ /* 0x000fea0003800000 */
.L_x_4190:
[----:B------:R-:W-:Y:S04]  /*c300*/  BSSY B2, `(.L_x_4192) ;  /* 0x0000028000027945 */ /* 0x000fe80003800000 */
        /* <DEDUP_REMOVED lines=39> */
.L_x_4193:
[----:B------:R-:W-:Y:S05]  /*c580*/  BSYNC B2 ;  /* 0x0000000000027941 */ /* 0x000fea0003800000 */
.L_x_4192:
[----:B------:R-:W-:Y:S04]  /*c590*/  BSSY B2, `(.L_x_4194) ;  /* 0x0000028000027945 */ /* 0x000fe80003800000 */
[----:B------:R-:W-:Y:S05]  /*c5a0*/  @P3 BRA `(.L_x_4195) ;  /* 0x0000000000983947 */ /* 0x000fea0003800000 */
[----:B0123--:R-:W0:Y:S01]  /*c5b0*/  LDS.128 R4, [R8+0x4000] ;  /* 0x0040000008047984 */ /* 0x00fe220000000c00 */
        /* <DEDUP_REMOVED lines=37> */
.L_x_4195:
[----:B------:R-:W-:Y:S05]  /*c810*/  BSYNC B2 ;  /* 0x0000000000027941 */ /* 0x000fea0003800000 */
.L_x_4194:
[----:B------:R-:W-:Y:S04]  /*c820*/  BSSY B2, `(.L_x_4196) ;  /* 0x0000028000027945 */ /* 0x000fe80003800000 */
[----:B------:R-:W-:Y:S05]  /*c830*/  @P4 BRA `(.L_x_4197) ;  /* 0x0000000000984947 */ /* 0x000fea0003800000 */
[----:B01234-:R-:W0:Y:S01]  /*c840*/  LDS.128 R4, [R9+0x1d400] ;  /* 0x01d4000009047984 */ /* 0x01fe220000000c00 */
        /* <DEDUP_REMOVED lines=37> */
.L_x_4197:
[----:B------:R-:W-:Y:S05]  /*caa0*/  BSYNC B2 ;  /* 0x0000000000027941 */ /* 0x000fea0003800000 */
.L_x_4196:
        /* <DEDUP_REMOVED lines=39> */
.L_x_4187:
[----:B------:R-:W-:Y:S05]  /*cd20*/  BSYNC B1 ;  /* 0x0000000000017941 */ /* 0x000fea0003800000 */
.L_x_4186:
[----:B------:R-:W-:-:S13]  /*cd30*/  ISETP.GE.AND P0, PT, R229, R0, PT ;  /* 0x00000000e500720c */ /* 0x000fda0003f06270 */
[----:B------:R-:W-:Y:S05]  /*cd40*/  @P0 BRA `(.L_x_4198) ;  /* 0x0000003800e00947 */ /* 0x000fea0003800000 */
[----:B------:R-:W5:Y:S01]  /*cd50*/  LDC R0, c[0x0][0x3f4] ;  /* 0x0000fd00ff007b82 */ /* 0x000f620000000800 */
[----:B------:R-:W-:Y:S01]  /*cd60*/  BSSY B1, `(.L_x_4199) ;  /* 0x000002e000017945 */ /* 0x000fe20003800000 */
[-C--:B-----5:R-:W-:Y:S02]  /*cd70*/  ISETP.GE.AND P0, PT, R22, R0.reuse, PT ;  /* 0x000000001600720c */ /* 0x0a0fe40003f06270 */
[-C--:B------:R-:W-:Y:S02]  /*cd80*/  ISETP.GE.AND P1, PT, R208, R0.reuse, PT ;  /* 0x00000000d000720c */ /* 0x080fe40003f26270 */
[-C--:B------:R-:W-:Y:S02]  /*cd90*/  ISETP.GE.AND P2, PT, R207, R0.reuse, PT ;  /* 0x00000000cf00720c */ /* 0x080fe40003f46270 */
[-C--:B------:R-:W-:Y:S02]  /*cda0*/  ISETP.GE.AND P3, PT, R210, R0.reuse, PT ;  /* 0x00000000d200720c */ /* 0x080fe40003f66270 */
[----:B------:R-:W-:-:S02]  /*cdb0*/  ISETP.GE.AND P4, PT, R209, R0, PT ;  /* 0x00000000d100720c */ /* 0x000fc40003f86270 */
[----:B------:R-:W-:-:S03]  /*cdc0*/  ISETP.GE.AND P5, PT, R211, R0, PT ;  /* 0x00000000d300720c */ /* 0x000fc60003fa6270 */
[----:B------:R-:W-:Y:S10]  /*cdd0*/  @P0 BRA `(.L_x_4200) ;  /* 0x0000000000980947 */ /* 0x000ff40003800000 */
        /* <DEDUP_REMOVED lines=12> */
[-C--:B------:R-:W-:Y:S01]  /*cea0*/  FMUL.FTZ R42, R49, R5.reuse ;  /* 0x00000005312a7220 */ /* 0x080fe20000410000 */
[-C--:B------:R-:W-:Y:S01]  /*ceb0*/  FFMA.FTZ R4, R44, R0.reuse, -R43 ;  /* 0x000000002c047223 */ /* 0x080fe2000001082b */
[----:B------:R-:W-:Y:S01]  /*cec0*/  FFMA.FTZ R45, R46, R0, R45 ;  /* 0x000000002e2d7223 */ /* 0x000fe2000001002d */
[----:B------:R-:W-:Y:S01]  /*ced0*/  FMUL.FTZ R0, R47, R5 ;  /* 0x000000052f007220 */ /* 0x000fe20000410000 */
[----:B------:R-:W-:-:S02]  /*cee0*/  HADD2.F32 R41, -RZ, R7.H0_H0 ;  /* 0x20000007ff297230 */ /* 0x000fc40000004100 */
[-C--:B------:R-:W-:Y:S01]  /*cef0*/  FFMA.FTZ R5, R47, R39.reuse, -R42 ;  /* 0x000000272f057223 */ /* 0x080fe2000001082a */
[----:B------:R-:W-:Y:S02]  /*cf00*/  HADD2.F32 R6, -RZ, R6.H1_H1 ;  /* 0x30000006ff067230 */ /* 0x000fe40000004100 */
[----:B------:R-:W-:Y:S01]  /*cf10*/  FFMA.FTZ R0, R49, R39, R0 ;  /* 0x0000002731007223 */ /* 0x000fe20000010000 */
[----:B------:R-:W-:Y:S01]  /*cf20*/  HADD2.F32 R7, -RZ, R7.H1_H1 ;  /* 0x30000007ff077230 */ /* 0x000fe20000004100 */
[----:B------:R-:W-:Y:S01]  /*cf30*/  F2FP.F16.F32.PACK_AB R4, R45, R4 ;  /* 0x000000042d04723e */ /* 0x000fe200000000ff */
[----:B------:R-:W-:Y:S02]  /*cf40*/  HADD2.F32 R44, -RZ, R37.H1_H1 ;  /* 0x30000025ff2c7230 */ /* 0x000fe40000004100 */
[----:B------:R-:W-:Y:S01]  /*cf50*/  HADD2.F32 R42, -RZ, R35.H1_H1 ;  /* 0x30000023ff2a7230 */ /* 0x000fe20000004100 */
[----:B------:R-:W-:Y:S01]  /*cf60*/  F2FP.F16.F32.PACK_AB R5, R0, R5 ;  /* 0x000000050005723e */ /* 0x000fe200000000ff */
[----:B------:R-:W-:-:S02]  /*cf70*/  HADD2.F32 R47, -RZ, R38.H1_H1 ;  /* 0x30000026ff2f7230 */ /* 0x000fc40000004100 */
[-C--:B------:R-:W-:Y:S01]  /*cf80*/  FMUL.FTZ R35, R44, R6.reuse ;  /* 0x000000062c237220 */ /* 0x080fe20000410000 */
[----:B------:R-:W-:Y:S02]  /*cf90*/  HADD2.F32 R43, -RZ, R36.H1_H1 ;  /* 0x30000024ff2b7230 */ /* 0x000fe40000004100 */
[C---:B------:R-:W-:Y:S01]  /*cfa0*/  FMUL.FTZ R37, R42.reuse, R6 ;  /* 0x000000062a257220 */ /* 0x040fe20000410000 */
[-C--:B------:R-:W-:Y:S01]  /*cfb0*/  FMUL.FTZ R36, R47, R7.reuse ;  /* 0x000000072f247220 */ /* 0x080fe20000410000 */
[-C--:B------:R-:W-:Y:S01]  /*cfc0*/  FFMA.FTZ R6, R42, R40.reuse, -R35 ;  /* 0x000000282a067223 */ /* 0x080fe20000010823 */
[C---:B------:R-:W-:Y:S01]  /*cfd0*/  FMUL.FTZ R38, R43.reuse, R7 ;  /* 0x000000072b267220 */ /* 0x040fe20000410000 */
[----:B------:R-:W-:Y:S01]  /*cfe0*/  FFMA.FTZ R37, R44, R40, R37 ;  /* 0x000000282c257223 */ /* 0x000fe20000010025 */
[-C--:B------:R-:W-:Y:S02]  /*cff0*/  FFMA.FTZ R7, R43, R41.reuse, -R36 ;  /* 0x000000292b077223 */ /* 0x080fe40000010824 */
[----:B------:R-:W-:-:S02]  /*d000*/  FFMA.FTZ R38, R47, R41, R38 ;  /* 0x000000292f267223 */ /* 0x000fc40000010026 */
[----:B------:R-:W-:-:S03]  /*d010*/  F2FP.F16.F32.PACK_AB R6, R37, R6 ;  /* 0x000000062506723e */ /* 0x000fc600000000ff */
[----:B------:R-:W-:-:S05]  /*d020*/  F2FP.F16.F32.PACK_AB R7, R38, R7 ;  /* 0x000000072607723e */ /* 0x000fca00000000ff */
[----:B------:R0:W-:Y:S02]  /*d030*/  STS.128 [R9+0x17400], R4 ;  /* 0x0174000409007388 */ /* 0x0001e40000000c00 */
.L_x_4200:
[----:B------:R-:W-:Y:S05]  /*d040*/  BSYNC B1 ;  /* 0x0000000000017941 */ /* 0x000fea0003800000 */
.L_x_4199:
        /* <DEDUP_REMOVED lines=40> */
.L_x_4202:
[----:B------:R-:W-:Y:S05]  /*d2d0*/  BSYNC B1 ;  /* 0x0000000000017941 */ /* 0x000fea0003800000 */
.L_x_4201:
        /* <DEDUP_REMOVED lines=40> */
.L_x_4204:
[----:B------:R-:W-:Y:S05]  /*d560*/  BSYNC B1 ;  /* 0x0000000000017941 */ /* 0x000fea0003800000 */
.L_x_4203:
        /* <DEDUP_REMOVED lines=40> */
.L_x_4206:
[----:B------:R-:W-:Y:S05]  /*d7f0*/  BSYNC B1 ;  /* 0x0000000000017941 */ /* 0x000fea0003800000 */
.L_x_4205:
        /* <DEDUP_REMOVED lines=40> */
.L_x_4208:
[----:B------:R-:W-:Y:S05]  /*da80*/  BSYNC B1 ;  /* 0x0000000000017941 */ /* 0x000fea0003800000 */
.L_x_4207:
        /* <DEDUP_REMOVED lines=14> */
[-C--:B------:R-:W-:Y:S01]  /*db70*/  FFMA.FTZ R4, R24, R0.reuse, -R15 ;  /* 0x0000000018047223 */ /* 0x080fe2000001080f */
[----:B------:R-:W-:Y:S01]  /*db80*/  FFMA.FTZ R21, R26, R0, R21 ;  /* 0x000000001a157223 */ /* 0x000fe20000010015 */
[----:B------:R-:W-:-:S02]  /*db90*/  HADD2.F32 R14, -RZ, R7.H0_H0 ;  /* 0x20000007ff0e7230 */ /* 0x000fc40000004100 */
[C---:B------:R-:W-:Y:S01]  /*dba0*/  FMUL.FTZ R0, R25.reuse, R5 ;  /* 0x0000000519007220 */ /* 0x040fe20000410000 */
[----:B------:R-:W-:Y:S02]  /*dbb0*/  HADD2.F32 R6, -RZ, R6.H1_H1 ;  /* 0x30000006ff067230 */ /* 0x000fe40000004100 */
        /* <DEDUP_REMOVED lines=10> */
[-C--:B------:R-:W-:Y:S01]  /*dc60*/  FMUL.FTZ R3, R24, R7.reuse ;  /* 0x0000000718037220 */ /* 0x080fe20000410000 */
[C---:B------:R-:W-:Y:S01]  /*dc70*/  FMUL.FTZ R12, R11.reuse, R6 ;  /* 0x000000060b0c7220 */ /* 0x040fe20000410000 */
[C---:B------:R-:W-:Y:S01]  /*dc80*/  FMUL.FTZ R7, R20.reuse, R7 ;  /* 0x0000000714077220 */ /* 0x040fe20000410000 */
[-C--:B------:R-:W-:Y:S01]  /*dc90*/  FFMA.FTZ R6, R11, R13.reuse, -R10 ;  /* 0x0000000d0b067223 */ /* 0x080fe2000001080a */
[-C--:B------:R-:W-:Y:S01]  /*dca0*/  FFMA.FTZ R3, R20, R14.reuse, -R3 ;  /* 0x0000000e14037223 */ /* 0x080fe20000010803 */
[----:B------:R-:W-:Y:S01]  /*dcb0*/  FFMA.FTZ R13, R15, R13, R12 ;  /* 0x0000000d0f0d7223 */ /* 0x000fe2000001000c */
[----:B------:R-:W-:-:S04]  /*dcc0*/  FFMA.FTZ R14, R24, R14, R7 ;  /* 0x0000000e180e7223 */ /* 0x000fc80000010007 */
[----:B------:R-:W-:Y:S02]  /*dcd0*/  F2FP.F16.F32.PACK_AB R6, R13, R6 ;  /* 0x000000060d06723e */ /* 0x000fe400000000ff */
[----:B------:R-:W-:-:S05]  /*dce0*/  F2FP.F16.F32.PACK_AB R7, R14, R3 ;  /* 0x000000030e07723e */ /* 0x000fca00000000ff */
[----:B------:R0:W-:Y:S01]  /*dcf0*/  STS.128 [R8+0xa000], R4 ;  /* 0x00a0000408007388 */ /* 0x0001e20000000c00 */
[----:B------:R-:W-:Y:S05]  /*dd00*/  BRA `(.L_x_4198) ;  /* 0x0000002800f07947 */ /* 0x000fea0003800000 */
.L_x_4180:
[----:B------:R-:W-:-:S03]  /*dd10*/  UMOV UR4, 0xffffffff ;  /* 0xffffffff00047882 */ /* 0x000fc60000000000 */
[----:B------:R-:W-:Y:S05]  /*dd20*/  BRA.DIV UR4, `(.L_x_4209) ;  /* 0x0000018604d07947 */ /* 0x000fea000b800000 */
[----:B------:R-:W0:Y:S04]  /*dd30*/  SHFL.IDX PT, R3, R25, RZ, 0x1c1f ;  /* 0x001c1fff19037589 */ /* 0x000e2800000e0000 */
[----:B------:R-:W1:Y:S04]  /*dd40*/  SHFL.IDX PT, R0, R24, RZ, 0x1c1f ;  /* 0x001c1fff18007589 */ /* 0x000e6800000e0000 */
[----:B------:R2:W3:Y:S04]  /*dd50*/  SHFL.IDX PT, R5, R27, RZ, 0x1c1f ;  /* 0x001c1fff1b057589 */ /* 0x0004e800000e0000 */
[----:B------:R2:W4:Y:S01]  /*dd60*/  SHFL.IDX PT, R14, R26, RZ, 0x1c1f ;  /* 0x001c1fff1a0e7589 */ /* 0x00052200000e0000 */
[----:B0-----:R-:W-:-:S02]  /*dd70*/  IMAD.MOV.U32 R41, RZ, RZ, R3 ;  /* 0x000000ffff297224 */ /* 0x001fc400078e0003 */
[----:B-12---:R-:W-:-:S07]  /*dd80*/  IMAD.MOV.U32 R40, RZ, RZ, R0 ;  /* 0x000000ffff287224 */ /* 0x006fce00078e0000 */
.L_x_4452:
[----:B------:R-:W-:Y:S01]  /*dd90*/  ULDC UR4, c[0x0][0x448] ;  /* 0x0001120000047ab9 */ /* 0x000fe20000000800 */
[----:B------:R-:W-:Y:S01]  /*dda0*/  BSSY B1, `(.L_x_4210) ;  /* 0x0000033000017945 */ /* 0x000fe20003800000 */
[----:B------:R-:W-:Y:S01]  /*ddb0*/  IMAD R0, R152, UR4, RZ ;  /* 0x0000000498007c24 */ /* 0x000fe2000f8e02ff */
[----:B----4-:R-:W-:Y:S01]  /*ddc0*/  MOV R20, R14 ;  /* 0x0000000e00147202 */ /* 0x010fe20000000f00 */
[----:B---3--:R-:W-:Y:S01]  /*ddd0*/  IMAD.MOV.U32 R21, RZ, RZ, R5 ;  /* 0x000000ffff157224 */ /* 0x008fe200078e0005 */
[----:B------:R-:W-:Y:S02]  /*dde0*/  CS2R R4, SRZ ;  /* 0x0000000000047805 */ /* 0x000fe4000001ff00 */
[----:B------:R-:W-:Y:S02]  /*ddf0*/  CS2R R8, SRZ ;  /* 0x0000000000087805 */ /* 0x000fe4000001ff00 */
[----:B------:R-:W-:Y:S01]  /*de00*/  ISETP.GE.AND P0, PT, R6, R0, PT ;  /* 0x000000000600720c */ /* 0x000fe20003f06270 */
[----:B------:R-:W-:Y:S01]  /*de10*/  IMAD R0, R133, -0x80, R0 ;  /* 0xffffff8085007824 */ /* 0x000fe200078e0200 */
        /* <DEDUP_REMOVED lines=10> */
[----:B------:R-:W-:Y:S06]  /*dec0*/  @P0 BRA `(.L_x_4211) ;  /* 0x0000000000800947 */ /* 0x000fec0003800000 */
[C---:B------:R-:W-:Y:S01]  /*ded0*/  VIADD R3, R18.reuse, 0x20 ;  /* 0x0000002012037836 */ /* 0x040fe20000000000 */
[----:B------:R-:W-:Y:S01]  /*dee0*/  ULDC UR4, c[0x0][0x3f4] ;  /* 0x0000fd0000047ab9 */ /* 0x000fe20000000800 */
[C---:B------:R-:W-:Y:S01]  /*def0*/  VIADD R4, R18.reuse, 0x40 ;  /* 0x0000004012047836 */ /* 0x040fe20000000000 */
[----:B------:R-:W-:Y:S02]  /*df00*/  ISETP.GE.AND P0, PT, R18, UR4, PT ;  /* 0x0000000412007c0c */ /* 0x000fe4000bf06270 */
[----:B------:R-:W-:Y:S02]  /*df10*/  CS2R R24, SRZ ;  /* 0x0000000000187805 */ /* 0x000fe4000001ff00 */
[----:B------:R-:W-:Y:S02]  /*df20*/  ISETP.GE.AND P1, PT, R3, UR4, PT ;  /* 0x0000000403007c0c */ /* 0x000fe4000bf26270 */
[----:B------:R-:W-:Y:S02]  /*df30*/  CS2R R26, SRZ ;  /* 0x00000000001a7805 */ /* 0x000fe4000001ff00 */
[----:B------:R-:W-:-:S02]  /*df40*/  ISETP.GE.AND P2, PT, R4, UR4, PT ;  /* 0x0000000404007c0c */ /* 0x000fc4000bf46270 */
[----:B------:R-:W-:Y:S02]  /*df50*/  CS2R R4, SRZ ;  /* 0x0000000000047805 */ /* 0x000fe4000001ff00 */
[----:B------:R-:W-:Y:S02]  /*df60*/  CS2R R6, SRZ ;  /* 0x0000000000067805 */ /* 0x000fe4000001ff00 */
[----:B------:R-:W-:Y:S01]  /*df70*/  CS2R R28, SRZ ;  /* 0x00000000001c7805 */ /* 0x000fe2000001ff00 */
[----:B------:R-:W-:Y:S02]  /*df80*/  @!P0 IMAD.WIDE R12, R18, 0x2, R40 ;  /* 0x00000002120c8825 */ /* 0x000fe400078e0228 */
[----:B------:R-:W-:-:S04]  /*df90*/  @!P1 SHF.L.U32 R39, R234, 0x3, RZ ;  /* 0x00000003ea279819 */ /* 0x000fc800000006ff */
[----:B------:R-:W-:Y:S01]  /*dfa0*/  @!P2 IMAD.SHL.U32 R43, R235, 0x8, RZ ;  /* 0x00000008eb2ba824 */ /* 0x000fe200078e00ff */
[----:B------:R0:W5:Y:S01]  /*dfb0*/  @!P0 LD.E.128 R24, desc[UR60][R12.64] ;  /* 0x0000003c0c188980 */ /* 0x000162000c101d00 */
[----:B------:R-:W-:Y:S01]  /*dfc0*/  CS2R R30, SRZ ;  /* 0x00000000001e7805 */ /* 0x000fe2000001ff00 */
[--C-:B------:R-:W-:Y:S01]  /*dfd0*/  @!P1 IMAD.WIDE R36, R39, 0x2, R40.reuse ;  /* 0x0000000227249825 */ /* 0x100fe200078e0228 */
[----:B------:R-:W-:Y:S02]  /*dfe0*/  CS2R R8, SRZ ;  /* 0x0000000000087805 */ /* 0x000fe4000001ff00 */
[----:B------:R-:W-:Y:S02]  /*dff0*/  CS2R R10, SRZ ;  /* 0x00000000000a7805 */ /* 0x000fe4000001ff00 */
[----:B------:R-:W-:Y:S01]  /*e000*/  CS2R R32, SRZ ;  /* 0x0000000000207805 */ /* 0x000fe2000001ff00 */
[----:B------:R-:W-:Y:S01]  /*e010*/  @!P2 IMAD.WIDE R40, R43, 0x2, R40 ;  /* 0x000000022b28a825 */ /* 0x000fe200078e0228 */
[----:B------:R-:W-:-:S02]  /*e020*/  CS2R R34, SRZ ;  /* 0x0000000000227805 */ /* 0x000fc4000001ff00 */
[----:B------:R-:W-:Y:S01]  /*e030*/  CS2R R14, SRZ ;  /* 0x00000000000e7805 */ /* 0x000fe2000001ff00 */
[----:B------:R1:W5:Y:S01]  /*e040*/  @!P1 LD.E.128 R28, desc[UR60][R36.64] ;  /* 0x0000003c241c9980 */ /* 0x000362000c101d00 */
[--C-:B------:R-:W-:Y:S01]  /*e050*/  @!P1 IMAD.WIDE R38, R39, 0x2, R20.reuse ;  /* 0x0000000227269825 */ /* 0x100fe200078e0214 */
[----:B0-----:R-:W-:Y:S02]  /*e060*/  CS2R R12, SRZ ;  /* 0x00000000000c7805 */ /* 0x001fe4000001ff00 */
[----:B------:R1:W5:Y:S01]  /*e070*/  @!P2 LD.E.128 R32, desc[UR60][R40.64] ;  /* 0x0000003c2820a980 */ /* 0x000362000c101d00 */
[----:B------:R-:W-:-:S03]  /*e080*/  @!P2 IMAD.WIDE R42, R43, 0x2, R20 ;  /* 0x000000022b2aa825 */ /* 0x000fc600078e0214 */
[----:B------:R1:W5:Y:S01]  /*e090*/  @!P1 LD.E.128 R8, desc[UR60][R38.64] ;  /* 0x0000003c26089980 */ /* 0x000362000c101d00 */
[----:B------:R-:W-:-:S03]  /*e0a0*/  @!P0 IMAD.WIDE R20, R18, 0x2, R20 ;  /* 0x0000000212148825 */ /* 0x000fc600078e0214 */
[----:B------:R1:W5:Y:S04]  /*e0b0*/  @!P2 LD.E.128 R12, desc[UR60][R42.64] ;  /* 0x0000003c2a0ca980 */ /* 0x000368000c101d00 */
[----:B------:R1:W5:Y:S02]  /*e0c0*/  @!P0 LD.E.128 R4, desc[UR60][R20.64] ;  /* 0x0000003c14048980 */ /* 0x000364000c101d00 */
.L_x_4211:
[----:B------:R-:W-:Y:S05]  /*e0d0*/  BSYNC B1 ;  /* 0x0000000000017941 */ /* 0x000fea0003800000 */
.L_x_4210:
[----:B-----5:R-:W-:Y:S01]  /*e0e0*/  IMAD.MOV.U32 R3, RZ, RZ, R24 ;  /* 0x000000ffff037224 */ /* 0x020fe200078e0018 */
[----:B------:R-:W-:Y:S01]  /*e0f0*/  SHF.R.U64 R49, R32, 0x10, R33 ;  /* 0x0000001020317819 */ /* 0x000fe20000001221 */
[----:B-1----:R-:W-:Y:S01]  /*e100*/  IMAD.MOV.U32 R36, RZ, RZ, R25 ;  /* 0x000000ffff247224 */ /* 0x002fe200078e0019 */
[--C-:B------:R-:W-:Y:S01]  /*e110*/  SHF.R.U32.HI R50, RZ, 0x10, R33.reuse ;  /* 0x00000010ff327819 */ /* 0x100fe20000011621 */
[----:B------:R-:W-:Y:S01]  /*e120*/  IMAD.MOV.U32 R39, RZ, RZ, R33 ;  /* 0x000000ffff277224 */ /* 0x000fe200078e0021 */
[----:B------:R-:W-:Y:S01]  /*e130*/  MOV R33, R34 ;  /* 0x0000002200217202 */ /* 0x000fe20000000f00 */
[----:B------:R-:W-:Y:S01]  /*e140*/  IMAD.MOV.U32 R20, RZ, RZ, R5 ;  /* 0x000000ffff147224 */ /* 0x000fe200078e0005 */
[--C-:B------:R-:W-:Y:S01]  /*e150*/  SHF.R.U64 R51, R34, 0x10, R35.reuse ;  /* 0x0000001022337819 */ /* 0x100fe20000001223 */
[----:B------:R-:W-:Y:S01]  /*e160*/  IMAD.MOV.U32 R38, RZ, RZ, R4 ;  /* 0x000000ffff267224 */ /* 0x000fe200078e0004 */
[----:B------:R-:W-:Y:S01]  /*e170*/  PRMT R34, R3, 0x5410, R36 ;  /* 0x0000541003227816 */ /* 0x000fe20000000024 */
[----:B------:R-:W-:Y:S01]  /*e180*/  IMAD.MOV.U32 R41, RZ, RZ, R35 ;  /* 0x000000ffff297224 */ /* 0x000fe200078e0023 */
[----:B------:R-:W-:Y:S01]  /*e190*/  LEA.HI R3, R228, R228, RZ, 0x1 ;  /* 0x000000e4e4037211 */ /* 0x000fe200078f08ff */
[----:B------:R-:W-:Y:S01]  /*e1a0*/  BSSY B1, `(.L_x_4212) ;  /* 0x0000044000017945 */ /* 0x000fe20003800000 */
[----:B------:R-:W-:Y:S01]  /*e1b0*/  SHF.R.U64 R53, R4, 0x10, R5 ;  /* 0x0000001004357819 */ /* 0x000fe20000001205 */
[----:B------:R-:W-:Y:S01]  /*e1c0*/  IMAD.MOV.U32 R4, RZ, RZ, R7 ;  /* 0x000000ffff047224 */ /* 0x000fe200078e0007 */
[----:B------:R-:W-:-:S02]  /*e1d0*/  LOP3.LUT R3, R3, 0xfffffffe, RZ, 0xc0, !PT ;  /* 0xfffffffe03037812 */ /* 0x000fc400078ec0ff */
[----:B------:R-:W-:Y:S02]  /*e1e0*/  SHF.R.U32.HI R54, RZ, 0x10, R5 ;  /* 0x00000010ff367819 */ /* 0x000fe40000011605 */
[----:B------:R-:W-:Y:S01]  /*e1f0*/  SHF.R.U64 R37, R24, 0x10, R25 ;  /* 0x0000001018257819 */ /* 0x000fe20000001219 */
[----:B------:R-:W-:Y:S01]  /*e200*/  IMAD.IADD R3, R228, 0x1, -R3 ;  /* 0x00000001e4037824 */ /* 0x000fe200078e0a03 */
[----:B------:R-:W-:Y:S01]  /*e210*/  SHF.R.U32.HI R42, RZ, 0x10, R25 ;  /* 0x00000010ff2a7819 */ /* 0x000fe20000011619 */
[--C-:B------:R-:W-:Y:S01]  /*e220*/  IMAD.MOV.U32 R25, RZ, RZ, R27.reuse ;  /* 0x000000ffff197224 */ /* 0x100fe200078e001b */
[--C-:B------:R-:W-:Y:S02]  /*e230*/  SHF.R.U64 R43, R26, 0x10, R27.reuse ;  /* 0x000000101a2b7819 */ /* 0x100fe4000000121b */
[----:B------:R-:W-:Y:S02]  /*e240*/  SHF.L.U32 R5, R3, 0x1f, RZ ;  /* 0x0000001f03057819 */ /* 0x000fe400000006ff */
[----:B------:R-:W-:Y:S01]  /*e250*/  SHF.R.U32.HI R44, RZ, 0x10, R27 ;  /* 0x00000010ff2c7819 */ /* 0x000fe2000001161b */
[--C-:B------:R-:W-:Y:S01]  /*e260*/  IMAD.MOV.U32 R27, RZ, RZ, R29.reuse ;  /* 0x000000ffff1b7224 */ /* 0x100fe200078e001d */
[----:B------:R-:W0:Y:S01]  /*e270*/  SYNCS.PHASECHK.TRANS64.TRYWAIT P0, [R16+URZ+0x36800], R5 ;  /* 0x03680005100075a7 */ /* 0x000e22000800017f */
[----:B------:R-:W-:Y:S01]  /*e280*/  MOV R24, R26 ;  /* 0x0000001a00187202 */ /* 0x000fe20000000f00 */
[----:B------:R-:W-:Y:S01]  /*e290*/  IMAD.MOV.U32 R26, RZ, RZ, R28 ;  /* 0x000000ffff1a7224 */ /* 0x000fe200078e001c */
[----:B------:R-:W-:-:S02]  /*e2a0*/  SHF.R.U64 R45, R28, 0x10, R29 ;  /* 0x000000101c2d7819 */ /* 0x000fc4000000121d */
[----:B------:R-:W-:Y:S01]  /*e2b0*/  SHF.R.U32.HI R46, RZ, 0x10, R29 ;  /* 0x00000010ff2e7819 */ /* 0x000fe2000001161d */
[--C-:B------:R-:W-:Y:S01]  /*e2c0*/  IMAD.MOV.U32 R29, RZ, RZ, R31.reuse ;  /* 0x000000ffff1d7224 */ /* 0x100fe200078e001f */
[--C-:B------:R-:W-:Y:S02]  /*e2d0*/  SHF.R.U64 R47, R30, 0x10, R31.reuse ;  /* 0x000000101e2f7819 */ /* 0x100fe4000000121f */
[----:B------:R-:W-:Y:S01]  /*e2e0*/  SHF.R.U32.HI R48, RZ, 0x10, R31 ;  /* 0x00000010ff307819 */ /* 0x000fe2000001161f */
[----:B------:R-:W-:Y:S01]  /*e2f0*/  IMAD.MOV.U32 R31, RZ, RZ, R32 ;  /* 0x000000ffff1f7224 */ /* 0x000fe200078e0020 */
[----:B------:R-:W-:Y:S01]  /*e300*/  MOV R28, R30 ;  /* 0x0000001e001c7202 */ /* 0x000fe20000000f00 */
[----:B------:R-:W-:Y:S01]  /*e310*/  IMAD.MOV.U32 R30, RZ, RZ, R8 ;  /* 0x000000ffff1e7224 */ /* 0x000fe200078e0008 */
[----:B------:R-:W-:Y:S02]  /*e320*/  MOV R40, R6 ;  /* 0x0000000600287202 */ /* 0x000fe40000000f00 */
[----:B------:R-:W-:Y:S01]  /*e330*/  SHF.R.U64 R55, R6, 0x10, R7 ;  /* 0x0000001006377819 */ /* 0x000fe20000001207 */
[----:B------:R-:W-:Y:S01]  /*e340*/  IMAD.MOV.U32 R6, RZ, RZ, R9 ;  /* 0x000000ffff067224 */ /* 0x000fe200078e0009 */
[----:B------:R-:W-:Y:S01]  /*e350*/  SHF.R.U32.HI R56, RZ, 0x10, R7 ;  /* 0x00000010ff387819 */ /* 0x000fe20000011607 */
[----:B------:R-:W-:Y:S01]  /*e360*/  IMAD.MOV.U32 R7, RZ, RZ, R11 ;  /* 0x000000ffff077224 */ /* 0x000fe200078e000b */
[--C-:B------:R-:W-:Y:S01]  /*e370*/  SHF.R.U64 R57, R8, 0x10, R9.reuse ;  /* 0x0000001008397819 */ /* 0x100fe20000001209 */
[----:B------:R-:W-:Y:S01]  /*e380*/  IMAD.MOV.U32 R8, RZ, RZ, R12 ;  /* 0x000000ffff087224 */ /* 0x000fe200078e000c */
[----:B------:R-:W-:Y:S01]  /*e390*/  SHF.R.U32.HI R58, RZ, 0x10, R9 ;  /* 0x00000010ff3a7819 */ /* 0x000fe20000011609 */
[----:B------:R-:W-:Y:S01]  /*e3a0*/  IMAD.MOV.U32 R9, RZ, RZ, R13 ;  /* 0x000000ffff097224 */ /* 0x000fe200078e000d */
[----:B------:R-:W-:-:S02]  /*e3b0*/  MOV R32, R10 ;  /* 0x0000000a00207202 */ /* 0x000fc40000000f00 */
[----:B------:R-:W-:Y:S01]  /*e3c0*/  SHF.R.U64 R59, R10, 0x10, R11 ;  /* 0x000000100a3b7819 */ /* 0x000fe2000000120b */
[----:B------:R-:W-:Y:S01]  /*e3d0*/  IMAD.MOV.U32 R10, RZ, RZ, R15 ;  /* 0x000000ffff0a7224 */ /* 0x000fe200078e000f */
[----:B------:R-:W-:Y:S02]  /*e3e0*/  SHF.R.U32.HI R52, RZ, 0x10, R35 ;  /* 0x00000010ff347819 */ /* 0x000fe40000011623 */
[----:B------:R-:W-:Y:S02]  /*e3f0*/  SHF.R.U32.HI R11, RZ, 0x10, R11 ;  /* 0x00000010ff0b7819 */ /* 0x000fe4000001160b */
[--C-:B------:R-:W-:Y:S02]  /*e400*/  SHF.R.U64 R60, R12, 0x10, R13.reuse ;  /* 0x000000100c3c7819 */ /* 0x100fe4000000120d */
[----:B------:R-:W-:Y:S02]  /*e410*/  SHF.R.U32.HI R61, RZ, 0x10, R13 ;  /* 0x00000010ff3d7819 */ /* 0x000fe4000001160d */
[----:B------:R-:W-:-:S02]  /*e420*/  MOV R21, R14 ;  /* 0x0000000e00157202 */ /* 0x000fc40000000f00 */
[----:B------:R-:W-:Y:S02]  /*e430*/  VIMNMX R0, R0, 0x80, PT ;  /* 0x0000008000007848 */ /* 0x000fe40003fe0100 */
        /* <DEDUP_REMOVED lines=23> */
[----:B------:R-:W-:Y:S02]  /*e5b0*/  PRMT R20, R60, 0x5410, R61 ;  /* 0x000054103c147816 */ /* 0x000fe4000000003d */
[----:B------:R-:W-:Y:S01]  /*e5c0*/  PRMT R21, R21, 0x5410, R10 ;  /* 0x0000541015157816 */ /* 0x000fe2000000000a */
[----:B0-----:R-:W-:Y:S06]  /*e5d0*/  @!P0 BRA `(.L_x_4213) ;  /* 0x00000180001c8947 */ /* 0x001fec0003800000 */
.L_x_4453:
[----:B------:R-:W-:Y:S05]  /*e5e0*/  BSYNC B1 ;  /* 0x0000000000017941 */ /* 0x000fea0003800000 */
.L_x_4212:
[----:B------:R-:W-:Y:S01]  /*e5f0*/  BSSY B1, `(.L_x_4214) ;  /* 0x0000118000017945 */ /* 0x000fe20003800000 */
[----:B------:R-:W-:-:S03]  /*e600*/  PRMT R24, R62, 0x5410, R63 ;  /* 0x000054103e187816 */ /* 0x000fc6000000003f */
[----:B------:R-:W-:Y:S05]  /*e610*/  @P1 BRA `(.L_x_4215) ;  /* 0x0000001000541947 */ /* 0x000fea0003800000 */
[----:B------:R-:W1:Y:S01]  /*e620*/  LDC R25, c[0x0][0x3f4] ;  /* 0x0000fd00ff197b82 */ /* 0x000e620000000800 */
[C---:B------:R-:W-:Y:S01]  /*e630*/  VIADD R4, R18.reuse, 0x20 ;  /* 0x0000002012047836 */ /* 0x040fe20000000000 */
[C---:B------:R-:W-:Y:S01]  /*e640*/  IADD3 R6, R18.reuse, 0x40, RZ ;  /* 0x0000004012067810 */ /* 0x040fe20007ffe0ff */
[----:B------:R-:W-:Y:S01]  /*e650*/  BSSY B2, `(.L_x_4216) ;  /* 0x000005f000027945 */ /* 0x000fe20003800000 */
[-C--:B-1----:R-:W-:Y:S02]  /*e660*/  ISETP.GE.AND P0, PT, R18, R25.reuse, PT ;  /* 0x000000191200720c */ /* 0x082fe40003f06270 */
[-C--:B------:R-:W-:Y:S02]  /*e670*/  ISETP.GE.AND P1, PT, R4, R25.reuse, PT ;  /* 0x000000190400720c */ /* 0x080fe40003f26270 */
[----:B------:R-:W-:-:S09]  /*e680*/  ISETP.GE.AND P2, PT, R6, R25, PT ;  /* 0x000000190600720c */ /* 0x000fd20003f46270 */
[----:B------:R-:W-:Y:S05]  /*e690*/  @P0 BRA `(.L_x_4217) ;  /* 0x0000000400680947 */ /* 0x000fea0003800000 */
[----:B------:R-:W-:Y:S01]  /*e6a0*/  LEA.HI R6, R25, R233, RZ, 0x1d ;  /* 0x000000e919067211 */ /* 0x000fe200078fe8ff */
[----:B------:R-:W-:Y:S01]  /*e6b0*/  HADD2.F32 R53, -RZ, R38.H0_H0 ;  /* 0x20000026ff357230 */ /* 0x000fe20000004100 */
[----:B------:R-:W-:Y:S01]  /*e6c0*/  LOP3.LUT R4, R212, 0x38, R18, 0xf8, !PT ;  /* 0x00000038d4047812 */ /* 0x000fe200078ef812 */
[----:B------:R-:W-:Y:S01]  /*e6d0*/  HADD2.F32 R51, -RZ, R34.H0_H0 ;  /* 0x20000022ff337230 */ /* 0x000fe20000004100 */
[----:B------:R-:W-:Y:S01]  /*e6e0*/  SHF.R.S32.HI R9, RZ, 0x1f, R6 ;  /* 0x0000001fff097819 */ /* 0x000fe20000011406 */
[----:B------:R-:W-:Y:S01]  /*e6f0*/  IMAD.SHL.U32 R7, R6, 0x8, RZ ;  /* 0x0000000806077824 */ /* 0x000fe200078e00ff */
[----:B0-----:R-:W-:Y:S01]  /*e700*/  LOP3.LUT R5, R4, R213, RZ, 0x3c, !PT ;  /* 0x000000d504057212 */ /* 0x001fe200078e3cff */
[----:B------:R-:W-:Y:S01]  /*e710*/  HADD2.F32 R55, -RZ, R39.H0_H0 ;  /* 0x20000027ff377230 */ /* 0x000fe20000004100 */
[----:B------:R-:W-:Y:S02]  /*e720*/  LEA.HI R9, R9, R6, RZ, 0x3 ;  /* 0x0000000609097211 */ /* 0x000fe400078f18ff */
[----:B------:R-:W-:Y:S01]  /*e730*/  LOP3.LUT R4, R212, 0x38, R7, 0xf8, !PT ;  /* 0x00000038d4047812 */ /* 0x000fe200078ef807 */
[----:B------:R-:W-:-:S02]  /*e740*/  IMAD.IADD R5, R214, 0x1, R5 ;  /* 0x00000001d6057824 */ /* 0x000fc400078e0205 */
[----:B------:R-:W-:Y:S01]  /*e750*/  IMAD.SHL.U32 R9, R9, 0x400, RZ ;  /* 0x0000040009097824 */ /* 0x000fe200078e00ff */
[----:B------:R-:W-:Y:S02]  /*e760*/  LOP3.LUT R8, R4, R213, RZ, 0x3c, !PT ;  /* 0x000000d504087212 */ /* 0x000fe400078e3cff */
[----:B------:R-:W-:Y:S02]  /*e770*/  LEA R58, R5, R16, 0x1 ;  /* 0x00000010053a7211 */ /* 0x000fe400078e08ff */
[----:B------:R-:W-:-:S03]  /*e780*/  LOP3.LUT R9, R9, 0x7fffe000, RZ, 0xc0, !PT ;  /* 0x7fffe00009097812 */ /* 0x000fc600078ec0ff */
[----:B------:R-:W0:Y:S01]  /*e790*/  LDS.128 R4, [R58+0x15400] ;  /* 0x015400003a047984 */ /* 0x000e220000000c00 */
        /* <DEDUP_REMOVED lines=13> */
[----:B------:R-:W-:Y:S01]  /*e870*/  FMUL.FTZ R59, R46, R51 ;  /* 0x000000332e3b7220 */ /* 0x000fe20000410000 */
[----:B------:R-:W-:Y:S02]  /*e880*/  HADD2.F32 R46, -RZ, R38.H1_H1 ;  /* 0x30000026ff2e7230 */ /* 0x000fe40000004100 */
[----:B------:R-:W-:Y:S01]  /*e890*/  FMUL.FTZ R61, R8, R55 ;  /* 0x00000037083d7220 */ /* 0x000fe20000410000 */
[----:B------:R-:W-:Y:S01]  /*e8a0*/  FFMA.FTZ R57, R42, R51, -R57 ;  /* 0x000000332a397223 */ /* 0x000fe20000010839 */
[----:B------:R-:W-:-:S02]  /*e8b0*/  HADD2.F32 R51, -RZ, R35.H0_H0 ;  /* 0x20000023ff337230 */ /* 0x000fc40000004100 */
[----:B------:R-:W-:Y:S01]  /*e8c0*/  FFMA.FTZ R59, R42, R53, R59 ;  /* 0x000000352a3b7223 */ /* 0x000fe2000001003b */
[----:B------:R-:W-:Y:S02]  /*e8d0*/  HADD2.F32 R42, -RZ, R34.H1_H1 ;  /* 0x30000022ff2a7230 */ /* 0x000fe40000004100 */
[C---:B------:R-:W-:Y:S01]  /*e8e0*/  FMUL.FTZ R54, R47.reuse, R46 ;  /* 0x0000002e2f367220 */ /* 0x040fe20000410000 */
[----:B------:R-:W-:Y:S02]  /*e8f0*/  HADD2.F32 R9, -RZ, R9.H1_H1 ;  /* 0x30000009ff097230 */ /* 0x000fe40000004100 */
[-C--:B------:R-:W-:Y:S01]  /*e900*/  FMUL.FTZ R53, R8, R51.reuse ;  /* 0x0000003308357220 */ /* 0x080fe20000410000 */
[C---:B------:R-:W-:Y:S01]  /*e910*/  FFMA.FTZ R50, R4.reuse, R51, -R61 ;  /* 0x0000003304327223 */ /* 0x040fe2000001083d */
[----:B------:R-:W-:Y:S01]  /*e920*/  FMUL.FTZ R47, R47, R42 ;  /* 0x0000002a2f2f7220 */ /* 0x000fe20000410000 */
[----:B------:R-:W-:Y:S02]  /*e930*/  HADD2.F32 R8, -RZ, R39.H1_H1 ;  /* 0x30000027ff087230 */ /* 0x000fe40000004100 */
[----:B------:R-:W-:Y:S01]  /*e940*/  FFMA.FTZ R52, R4, R55, R53 ;  /* 0x0000003704347223 */ /* 0x000fe20000010035 */
[----:B------:R-:W-:-:S02]  /*e950*/  HADD2.F32 R4, -RZ, R35.H1_H1 ;  /* 0x30000023ff047230 */ /* 0x000fc40000004100 */
[C---:B------:R-:W-:Y:S01]  /*e960*/  FFMA.FTZ R46, R43.reuse, R46, R47 ;  /* 0x0000002e2b2e7223 */ /* 0x040fe2000001002f */
[----:B------:R-:W-:Y:S02]  /*e970*/  HADD2.F32 R48, -RZ, R10.H0_H0 ;  /* 0x2000000aff307230 */ /* 0x000fe40000004100 */
[----:B------:R-:W-:Y:S01]  /*e980*/  FFMA.FTZ R54, R43, R42, -R54 ;  /* 0x0000002a2b367223 */ /* 0x000fe20000010836 */
[----:B------:R-:W-:Y:S02]  /*e990*/  HADD2.F32 R47, -RZ, R40.H0_H0 ;  /* 0x20000028ff2f7230 */ /* 0x000fe40000004100 */
[C---:B------:R-:W-:Y:S01]  /*e9a0*/  FMUL.FTZ R42, R9.reuse, R8 ;  /* 0x00000008092a7220 */ /* 0x040fe20000410000 */
[----:B------:R-:W-:Y:S02]  /*e9b0*/  HADD2.F32 R43, -RZ, R36.H0_H0 ;  /* 0x20000024ff2b7230 */ /* 0x000fe40000004100 */
[----:B------:R-:W-:Y:S01]  /*e9c0*/  FMUL.FTZ R56, R9, R4 ;  /* 0x0000000409387220 */ /* 0x000fe20000410000 */
[----:B------:R-:W-:-:S02]  /*e9d0*/  HADD2.F32 R10, -RZ, R10.H1_H1 ;  /* 0x3000000aff0a7230 */ /* 0x000fc40000004100 */
[C---:B------:R-:W-:Y:S01]  /*e9e0*/  FMUL.FTZ R61, R48.reuse, R47 ;  /* 0x0000002f303d7220 */ /* 0x040fe20000410000 */
[----:B------:R-:W-:Y:S02]  /*e9f0*/  HADD2.F32 R51, -RZ, R41.H0_H0 ;  /* 0x20000029ff337230 */ /* 0x000fe40000004100 */
[C---:B------:R-:W-:Y:S01]  /*ea00*/  FFMA.FTZ R53, R5.reuse, R4, -R42 ;  /* 0x0000000405357223 */ /* 0x040fe2000001082a */
[----:B------:R-:W-:Y:S02]  /*ea10*/  HADD2.F32 R9, -RZ, R37.H0_H0 ;  /* 0x20000025ff097230 */ /* 0x000fe40000004100 */
[-C--:B------:R-:W-:Y:S01]  /*ea20*/  FMUL.FTZ R48, R48, R43.reuse ;  /* 0x0000002b30307220 */ /* 0x080fe20000410000 */
[----:B------:R-:W-:Y:S01]  /*ea30*/  FFMA.FTZ R55, R5, R8, R56 ;  /* 0x0000000805377223 */ /* 0x000fe20000010038 */
[----:B------:R-:W-:Y:S01]  /*ea40*/  FFMA.FTZ R61, R44, R43, -R61 ;  /* 0x0000002b2c3d7223 */ /* 0x000fe2000001083d */
[--C-:B------:R-:W-:Y:S02]  /*ea50*/  HADD2.F32 R49, -RZ, R11.reuse.H0_H0 ;  /* 0x2000000bff317230 */ /* 0x100fe40000004100 */
[C---:B------:R-:W-:Y:S01]  /*ea60*/  FMUL.FTZ R5, R10.reuse, R51 ;  /* 0x000000330a057220 */ /* 0x040fe20000410000 */
[----:B------:R-:W-:Y:S01]  /*ea70*/  FMUL.FTZ R43, R10, R9 ;  /* 0x000000090a2b7220 */ /* 0x000fe20000410000 */
[----:B------:R-:W-:-:S02]  /*ea80*/  HADD2.F32 R11, -RZ, R11.H1_H1 ;  /* 0x3000000bff0b7230 */ /* 0x000fc40000004100 */
[----:B------:R-:W-:Y:S01]  /*ea90*/  FFMA.FTZ R48, R44, R47, R48 ;  /* 0x0000002f2c307223 */ /* 0x000fe20000010030 */
[----:B------:R-:W-:Y:S02]  /*eaa0*/  HADD2.F32 R10, -RZ, R40.H1_H1 ;  /* 0x30000028ff0a7230 */ /* 0x000fe40000004100 */
[C---:B------:R-:W-:Y:S01]  /*eab0*/  FFMA.FTZ R44, R6.reuse, R9, -R5 ;  /* 0x00000009062c7223 */ /* 0x040fe20000010805 */
[----:B------:R-:W-:Y:S02]  /*eac0*/  HADD2.F32 R42, -RZ, R41.H1_H1 ;  /* 0x30000029ff2a7230 */ /* 0x000fe40000004100 */
[----:B------:R-:W-:Y:S01]  /*ead0*/  FFMA.FTZ R43, R6, R51, R43 ;  /* 0x00000033062b7223 */ /* 0x000fe2000001002b */
[----:B------:R-:W-:Y:S02]  /*eae0*/  HADD2.F32 R4, -RZ, R36.H1_H1 ;  /* 0x30000024ff047230 */ /* 0x000fe40000004100 */
[----:B------:R-:W-:Y:S01]  /*eaf0*/  FMUL.FTZ R6, R49, R10 ;  /* 0x0000000a31067220 */ /* 0x000fe20000410000 */
[----:B------:R-:W-:-:S02]  /*eb00*/  HADD2.F32 R8, -RZ, R37.H1_H1 ;  /* 0x30000025ff087230 */ /* 0x000fc40000004100 */
[----:B------:R-:W-:Y:S01]  /*eb10*/  FMUL.FTZ R56, R11, R42 ;  /* 0x0000002a0b387220 */ /* 0x000fe20000410000 */
[--C-:B------:R-:W-:Y:S02]  /*eb20*/  HADD2.F32 R45, -RZ, R7.reuse.H0_H0 ;  /* 0x20000007ff2d7230 */ /* 0x100fe40000004100 */
[----:B------:R-:W-:Y:S01]  /*eb30*/  FMUL.FTZ R49, R49, R4 ;  /* 0x0000000431317220 */ /* 0x000fe20000410000 */
[----:B------:R-:W-:Y:S02]  /*eb40*/  HADD2.F32 R7, -RZ, R7.H1_H1 ;  /* 0x30000007ff077230 */ /* 0x000fe40000004100 */
[----:B------:R-:W-:Y:S01]  /*eb50*/  FMUL.FTZ R5, R11, R8 ;  /* 0x000000080b057220 */ /* 0x000fe20000410000 */
[----:B------:R-:W-:Y:S01]  /*eb60*/  F2FP.F16.F32.PACK_AB R9, R55, R46 ;  /* 0x0000002e3709723e */ /* 0x000fe200000000ff */
        /* <DEDUP_REMOVED lines=10> */
[----:B------:R1:W-:Y:S01]  /*ec10*/  STS.128 [R58+0x15400], R4 ;  /* 0x015400043a007388 */ /* 0x0003e20000000c00 */
[----:B------:R-:W-:-:S05]  /*ec20*/  F2FP.F16.F32.PACK_AB R11, R42, R49 ;  /* 0x000000312a0b723e */ /* 0x000fca00000000ff */
[----:B------:R1:W-:Y:S02]  /*ec30*/  STS.128 [R60+0x15400], R8 ;  /* 0x015400083c007388 */ /* 0x0003e40000000c00 */
.L_x_4217:
[----:B------:R-:W-:Y:S05]  /*ec40*/  BSYNC B2 ;  /* 0x0000000000027941 */ /* 0x000fea0003800000 */
.L_x_4216:
[----:B------:R-:W-:Y:S04]  /*ec50*/  BSSY B2, `(.L_x_4218) ;  /* 0x0000059000027945 */ /* 0x000fe80003800000 */
[----:B------:R-:W-:Y:S05]  /*ec60*/  @P1 BRA `(.L_x_4219) ;  /* 0x00000004005c1947 */ /* 0x000fea0003800000 */
[----:B------:R-:W2:Y:S01]  /*ec70*/  LDL R59, [R1+0x84] ;  /* 0x00008400013b7983 */ /* 0x000ea20000100800 */
[----:B-1----:R-:W-:Y:S01]  /*ec80*/  LEA.HI R4, R25, R234, RZ, 0x1d ;  /* 0x000000ea19047211 */ /* 0x002fe200078fe8ff */
[----:B------:R-:W-:Y:S02]  /*ec90*/  HADD2.F32 R52, -RZ, R26.H0_H0 ;  /* 0x2000001aff347230 */ /* 0x000fe40000004100 */
[--C-:B------:R-:W-:Y:S01]  /*eca0*/  HADD2.F32 R54, -RZ, R30.reuse.H0_H0 ;  /* 0x2000001eff367230 */ /* 0x100fe20000004100 */
[----:B------:R-:W-:Y:S01]  /*ecb0*/  SHF.R.S32.HI R7, RZ, 0x1f, R4 ;  /* 0x0000001fff077819 */ /* 0x000fe20000011404 */
[----:B0-----:R-:W-:Y:S02]  /*ecc0*/  IMAD.SHL.U32 R5, R4, 0x8, RZ ;  /* 0x0000000804057824 */ /* 0x001fe400078e00ff */
[----:B------:R-:W-:Y:S01]  /*ecd0*/  HADD2.F32 R51, -RZ, R31.H0_H0 ;  /* 0x2000001fff337230 */ /* 0x000fe20000004100 */
[----:B------:R-:W-:Y:S01]  /*ece0*/  LEA.HI R7, R7, R4, RZ, 0x3 ;  /* 0x0000000407077211 */ /* 0x000fe200078f18ff */
[----:B------:R-:W-:Y:S01]  /*ecf0*/  HADD2.F32 R53, -RZ, R30.H1_H1 ;  /* 0x3000001eff357230 */ /* 0x000fe20000004100 */
[----:B------:R-:W-:-:S03]  /*ed00*/  LOP3.LUT R4, R212, 0x38, R5, 0xf8, !PT ;  /* 0x00000038d4047812 */ /* 0x000fc600078ef805 */
[----:B------:R-:W-:Y:S01]  /*ed10*/  IMAD.SHL.U32 R7, R7, 0x400, RZ ;  /* 0x0000040007077824 */ /* 0x000fe200078e00ff */
[----:B------:R-:W-:-:S04]  /*ed20*/  LOP3.LUT R8, R4, R213, RZ, 0x3c, !PT ;  /* 0x000000d504087212 */ /* 0x000fc800078e3cff */
[----:B------:R-:W-:-:S04]  /*ed30*/  LOP3.LUT R9, R7, 0x7fffe000, RZ, 0xc0, !PT ;  /* 0x7fffe00007097812 */ /* 0x000fc800078ec0ff */
[----:B------:R-:W-:-:S04]  /*ed40*/  IADD3 R9, R8, R9, R214 ;  /* 0x0000000908097210 */ /* 0x000fc80007ffe0d6 */
[----:B------:R-:W-:-:S05]  /*ed50*/  LEA R42, R9, R16, 0x1 ;  /* 0x00000010092a7211 */ /* 0x000fca00078e08ff */
[----:B------:R-:W0:Y:S02]  /*ed60*/  LDS.128 R8, [R42+0x15400] ;  /* 0x015400002a087984 */ /* 0x000e240000000c00 */
[--C-:B0-----:R-:W-:Y:S02]  /*ed70*/  HADD2.F32 R47, -RZ, R8.reuse.H0_H0 ;  /* 0x20000008ff2f7230 */ /* 0x101fe40000004100 */
[----:B------:R-:W-:Y:S02]  /*ed80*/  HADD2.F32 R8, -RZ, R8.H1_H1 ;  /* 0x30000008ff087230 */ /* 0x000fe40000004100 */
[----:B------:R-:W-:Y:S02]  /*ed90*/  HADD2.F32 R48, -RZ, R9.H0_H0 ;  /* 0x20000009ff307230 */ /* 0x000fe40000004100 */
[C---:B------:R-:W-:Y:S01]  /*eda0*/  FMUL.FTZ R56, R47.reuse, R54 ;  /* 0x000000362f387220 */ /* 0x040fe20000410000 */
[----:B------:R-:W-:Y:S01]  /*edb0*/  FMUL.FTZ R58, R47, R52 ;  /* 0x000000342f3a7220 */ /* 0x000fe20000410000 */
[----:B------:R-:W-:-:S02]  /*edc0*/  HADD2.F32 R47, -RZ, R27.H0_H0 ;  /* 0x2000001bff2f7230 */ /* 0x000fc40000004100 */
[C---:B------:R-:W-:Y:S01]  /*edd0*/  FMUL.FTZ R55, R8.reuse, R51 ;  /* 0x0000003308377220 */ /* 0x040fe20000410000 */
[----:B------:R-:W-:Y:S02]  /*ede0*/  HADD2.F32 R9, -RZ, R9.H1_H1 ;  /* 0x30000009ff097230 */ /* 0x000fe40000004100 */
[----:B------:R-:W-:Y:S02]  /*edf0*/  HADD2.F32 R49, -RZ, R10.H0_H0 ;  /* 0x2000000aff317230 */ /* 0x000fe40000004100 */
[----:B------:R-:W-:Y:S01]  /*ee00*/  FMUL.FTZ R57, R8, R47 ;  /* 0x0000002f08397220 */ /* 0x000fe20000410000 */
[----:B------:R-:W-:Y:S02]  /*ee10*/  HADD2.F32 R8, -RZ, R28.H0_H0 ;  /* 0x2000001cff087230 */ /* 0x000fe40000004100 */
[----:B------:R-:W-:Y:S02]  /*ee20*/  HADD2.F32 R10, -RZ, R10.H1_H1 ;  /* 0x3000000aff0a7230 */ /* 0x000fe40000004100 */
[----:B------:R-:W-:-:S02]  /*ee30*/  HADD2.F32 R50, -RZ, R11.H0_H0 ;  /* 0x2000000bff327230 */ /* 0x000fc40000004100 */
[----:B------:R-:W-:Y:S01]  /*ee40*/  HADD2.F32 R11, -RZ, R11.H1_H1 ;  /* 0x3000000bff0b7230 */ /* 0x000fe20000004100 */
[----:B--2---:R-:W0:Y:S02]  /*ee50*/  LDS.128 R4, [R59] ;  /* 0x000000003b047984 */ /* 0x004e240000000c00 */
[--C-:B0-----:R-:W-:Y:S02]  /*ee60*/  HADD2.F32 R43, -RZ, R4.reuse.H0_H0 ;  /* 0x20000004ff2b7230 */ /* 0x101fe40000004100 */
[----:B------:R-:W-:Y:S02]  /*ee70*/  HADD2.F32 R4, -RZ, R4.H1_H1 ;  /* 0x30000004ff047230 */ /* 0x000fe40000004100 */
[----:B------:R-:W-:Y:S02]  /*ee80*/  HADD2.F32 R44, -RZ, R5.H0_H0 ;  /* 0x20000005ff2c7230 */ /* 0x000fe40000004100 */
[C---:B------:R-:W-:Y:S01]  /*ee90*/  FFMA.FTZ R56, R43.reuse, R52, -R56 ;  /* 0x000000342b387223 */ /* 0x040fe20000010838 */
[----:B------:R-:W-:Y:S01]  /*eea0*/  FFMA.FTZ R58, R43, R54, R58 ;  /* 0x000000362b3a7223 */ /* 0x000fe2000001003a */
[----:B------:R-:W-:-:S02]  /*eeb0*/  HADD2.F32 R43, -RZ, R26.H1_H1 ;  /* 0x3000001aff2b7230 */ /* 0x000fc40000004100 */
[----:B------:R-:W-:Y:S01]  /*eec0*/  FFMA.FTZ R55, R4, R47, -R55 ;  /* 0x0000002f04377223 */ /* 0x000fe20000010837 */
[----:B------:R-:W-:Y:S01]  /*eed0*/  FMUL.FTZ R47, R48, R53 ;  /* 0x00000035302f7220 */ /* 0x000fe20000410000 */
[----:B------:R-:W-:Y:S02]  /*eee0*/  HADD2.F32 R52, -RZ, R31.H1_H1 ;  /* 0x3000001fff347230 */ /* 0x000fe40000004100 */
[----:B------:R-:W-:Y:S01]  /*eef0*/  FFMA.FTZ R57, R4, R51, R57 ;  /* 0x0000003304397223 */ /* 0x000fe20000010039 */
[-C--:B------:R-:W-:Y:S01]  /*ef00*/  FMUL.FTZ R48, R48, R43.reuse ;  /* 0x0000002b30307220 */ /* 0x080fe20000410000 */
[----:B------:R-:W-:Y:S02]  /*ef10*/  HADD2.F32 R4, -RZ, R27.H1_H1 ;  /* 0x3000001bff047230 */ /* 0x000fe40000004100 */
[C---:B------:R-:W-:Y:S01]  /*ef20*/  FFMA.FTZ R47, R44.reuse, R43, -R47 ;  /* 0x0000002b2c2f7223 */ /* 0x040fe2000001082f */
[----:B------:R-:W-:Y:S02]  /*ef30*/  HADD2.F32 R5, -RZ, R5.H1_H1 ;  /* 0x30000005ff057230 */ /* 0x000fe40000004100 */
[----:B------:R-:W-:Y:S01]  /*ef40*/  FFMA.FTZ R48, R44, R53, R48 ;  /* 0x000000352c307223 */ /* 0x000fe20000010030 */
[----:B------:R-:W-:Y:S01]  /*ef50*/  FMUL.FTZ R54, R9, R52 ;  /* 0x0000003409367220 */ /* 0x000fe20000410000 */
[----:B------:R-:W-:-:S02]  /*ef60*/  HADD2.F32 R44, -RZ, R32.H0_H0 ;  /* 0x20000020ff2c7230 */ /* 0x000fc40000004100 */
[-C--:B------:R-:W-:Y:S01]  /*ef70*/  FMUL.FTZ R60, R9, R4.reuse ;  /* 0x00000004093c7220 */ /* 0x080fe20000410000 */
[----:B------:R-:W-:Y:S02]  /*ef80*/  HADD2.F32 R43, -RZ, R33.H0_H0 ;  /* 0x20000021ff2b7230 */ /* 0x000fe40000004100 */
[----:B------:R-:W-:Y:S01]  /*ef90*/  FFMA.FTZ R54, R5, R4, -R54 ;  /* 0x0000000405367223 */ /* 0x000fe20000010836 */
[--C-:B------:R-:W-:Y:S02]  /*efa0*/  HADD2.F32 R45, -RZ, R6.reuse.H0_H0 ;  /* 0x20000006ff2d7230 */ /* 0x100fe40000004100 */
[C---:B------:R-:W-:Y:S01]  /*efb0*/  FMUL.FTZ R4, R49.reuse, R44 ;  /* 0x0000002c31047220 */ /* 0x040fe20000410000 */
[----:B------:R-:W-:Y:S02]  /*efc0*/  HADD2.F32 R9, -RZ, R29.H0_H0 ;  /* 0x2000001dff097230 */ /* 0x000fe40000004100 */
[----:B------:R-:W-:Y:S01]  /*efd0*/  FMUL.FTZ R53, R49, R8 ;  /* 0x0000000831357220 */ /* 0x000fe20000410000 */
[----:B------:R-:W-:-:S02]  /*efe0*/  HADD2.F32 R6, -RZ, R6.H1_H1 ;  /* 0x30000006ff067230 */ /* 0x000fc40000004100 */
[----:B------:R-:W-:Y:S01]  /*eff0*/  FFMA.FTZ R49, R5, R52, R60 ;  /* 0x0000003405317223 */ /* 0x000fe2000001003c */
[C---:B------:R-:W-:Y:S01]  /*f000*/  FMUL.FTZ R5, R10.reuse, R43 ;  /* 0x0000002b0a057220 */ /* 0x040fe20000410000 */
[C---:B------:R-:W-:Y:S01]  /*f010*/  FFMA.FTZ R51, R45.reuse, R8, -R4 ;  /* 0x000000082d337223 */ /* 0x040fe20000010804 */
[----:B------:R-:W-:Y:S01]  /*f020*/  FFMA.FTZ R53, R45, R44, R53 ;  /* 0x0000002c2d357223 */ /* 0x000fe20000010035 */
[-C--:B------:R-:W-:Y:S01]  /*f030*/  FMUL.FTZ R45, R10, R9.reuse ;  /* 0x000000090a2d7220 */ /* 0x080fe20000410000 */
[C---:B------:R-:W-:Y:S01]  /*f040*/  FFMA.FTZ R10, R6.reuse, R9, -R5 ;  /* 0x00000009060a7223 */ /* 0x040fe20000010805 */
[----:B------:R-:W-:Y:S02]  /*f050*/  HADD2.F32 R9, -RZ, R32.H1_H1 ;  /* 0x30000020ff097230 */ /* 0x000fe40000004100 */
[----:B------:R-:W-:Y:S02]  /*f060*/  HADD2.F32 R5, -RZ, R28.H1_H1 ;  /* 0x3000001cff057230 */ /* 0x000fe40000004100 */
[----:B------:R-:W-:Y:S01]  /*f070*/  FFMA.FTZ R44, R6, R43, R45 ;  /* 0x0000002b062c7223 */ /* 0x000fe2000001002d */
[----:B------:R-:W-:-:S02]  /*f080*/  HADD2.F32 R8, -RZ, R33.H1_H1 ;  /* 0x30000021ff087230 */ /* 0x000fc40000004100 */
[C---:B------:R-:W-:Y:S01]  /*f090*/  FMUL.FTZ R43, R50.reuse, R9 ;  /* 0x00000009322b7220 */ /* 0x040fe20000410000 */
[----:B------:R-:W-:Y:S02]  /*f0a0*/  HADD2.F32 R4, -RZ, R29.H1_H1 ;  /* 0x3000001dff047230 */ /* 0x000fe40000004100 */
[-C--:B------:R-:W-:Y:S01]  /*f0b0*/  FMUL.FTZ R50, R50, R5.reuse ;  /* 0x0000000532327220 */ /* 0x080fe20000410000 */
[--C-:B------:R-:W-:Y:S02]  /*f0c0*/  HADD2.F32 R46, -RZ, R7.reuse.H0_H0 ;  /* 0x20000007ff2e7230 */ /* 0x100fe40000004100 */
[C---:B------:R-:W-:Y:S01]  /*f0d0*/  FMUL.FTZ R6, R11.reuse, R8 ;  /* 0x000000080b067220 */ /* 0x040fe20000410000 */
[----:B------:R-:W-:Y:S02]  /*f0e0*/  HADD2.F32 R7, -RZ, R7.H1_H1 ;  /* 0x30000007ff077230 */ /* 0x000fe40000004100 */
[-C--:B------:R-:W-:Y:S01]  /*f0f0*/  FMUL.FTZ R45, R11, R4.reuse ;  /* 0x000000040b2d7220 */ /* 0x080fe20000410000 */
        /* <DEDUP_REMOVED lines=14> */
.L_x_4219:
[----:B------:R-:W-:Y:S05]  /*f1e0*/  BSYNC B2 ;  /* 0x0000000000027941 */ /* 0x000fea0003800000 */
.L_x_4218:
[----:B------:R-:W-:Y:S05]  /*f1f0*/  @P2 BRA `(.L_x_4215) ;  /* 0x00000004005c2947 */ /* 0x000fea0003800000 */
[----:B-1----:R-:W3:Y:S01]  /*f200*/  LDL R58, [R1+0x7c] ;  /* 0x00007c00013a7983 */ /* 0x002ee20000100800 */
[----:B------:R-:W-:Y:S01]  /*f210*/  LEA.HI R25, R25, R235, RZ, 0x1d ;  /* 0x000000eb19197211 */ /* 0x000fe200078fe8ff */
[----:B------:R-:W-:Y:S02]  /*f220*/  HADD2.F32 R53, -RZ, R15.H0_H0 ;  /* 0x2000000fff357230 */ /* 0x000fe40000004100 */
[----:B------:R-:W-:Y:S01]  /*f230*/  HADD2.F32 R51, -RZ, R3.H0_H0 ;  /* 0x20000003ff337230 */ /* 0x000fe20000004100 */
[----:B--2---:R-:W-:Y:S01]  /*f240*/  SHF.R.S32.HI R4, RZ, 0x1f, R25 ;  /* 0x0000001fff047819 */ /* 0x004fe20000011419 */
[----:B0-----:R-:W-:Y:S02]  /*f250*/  IMAD.SHL.U32 R5, R25, 0x8, RZ ;  /* 0x0000000819057824 */ /* 0x001fe400078e00ff */
[----:B------:R-:W-:Y:S01]  /*f260*/  HADD2.F32 R55, -RZ, R20.H0_H0 ;  /* 0x20000014ff377230 */ /* 0x000fe20000004100 */
[----:B------:R-:W-:Y:S02]  /*f270*/  LEA.HI R25, R4, R25, RZ, 0x3 ;  /* 0x0000001904197211 */ /* 0x000fe400078f18ff */
[----:B------:R-:W-:-:S03]  /*f280*/  LOP3.LUT R4, R212, 0x38, R5, 0xf8, !PT ;  /* 0x00000038d4047812 */ /* 0x000fc600078ef805 */
[----:B------:R-:W-:Y:S01]  /*f290*/  IMAD.SHL.U32 R25, R25, 0x400, RZ ;  /* 0x0000040019197824 */ /* 0x000fe200078e00ff */
[----:B------:R-:W-:-:S04]  /*f2a0*/  LOP3.LUT R8, R4, R213, RZ, 0x3c, !PT ;  /* 0x000000d504087212 */ /* 0x000fc800078e3cff */
        /* <DEDUP_REMOVED lines=17> */
[----:B---3--:R-:W0:Y:S02]  /*f3c0*/  LDS.128 R4, [R58] ;  /* 0x000000003a047984 */ /* 0x008e240000000c00 */
        /* <DEDUP_REMOVED lines=58> */
.L_x_4215:
[----:B------:R-:W-:Y:S05]  /*f770*/  BSYNC B1 ;  /* 0x0000000000017941 */ /* 0x000fea0003800000 */
.L_x_4214:
[----:B------:R-:W-:-:S13]  /*f780*/  ISETP.GE.AND P0, PT, R229, R0, PT ;  /* 0x00000000e500720c */ /* 0x000fda0003f06270 */
[----:B------:R-:W-:Y:S05]  /*f790*/  @P0 BRA `(.L_x_4198) ;  /* 0x00000010004c0947 */ /* 0x000fea0003800000 */
[----:B------:R-:W4:Y:S01]  /*f7a0*/  LDC R0, c[0x0][0x3f4] ;  /* 0x0000fd00ff007b82 */ /* 0x000f220000000800 */
[C---:B-123--:R-:W-:Y:S01]  /*f7b0*/  VIADD R7, R18.reuse, 0x40 ;  /* 0x0000004012077836 */ /* 0x04efe20000000000 */
[C---:B0-----:R-:W-:Y:S01]  /*f7c0*/  IADD3 R5, R18.reuse, 0x20, RZ ;  /* 0x0000002012057810 */ /* 0x041fe20007ffe0ff */
[----:B------:R-:W-:Y:S01]  /*f7d0*/  BSSY B1, `(.L_x_4220) ;  /* 0x000005d000017945 */ /* 0x000fe20003800000 */
[----:B------:R-:W-:Y:S02]  /*f7e0*/  SHF.R.U32.HI R56, RZ, 0x3, R206 ;  /* 0x00000003ff387819 */ /* 0x000fe400000116ce */
[-C--:B----4-:R-:W-:Y:S02]  /*f7f0*/  ISETP.GE.AND P0, PT, R18, R0.reuse, PT ;  /* 0x000000001200720c */ /* 0x090fe40003f06270 */
[-C--:B------:R-:W-:Y:S02]  /*f800*/  ISETP.GE.AND P1, PT, R5, R0.reuse, PT ;  /* 0x000000000500720c */ /* 0x080fe40003f26270 */
[----:B------:R-:W-:-:S09]  /*f810*/  ISETP.GE.AND P2, PT, R7, R0, PT ;  /* 0x000000000700720c */ /* 0x000fd20003f46270 */
[----:B------:R-:W-:Y:S05]  /*f820*/  @P0 BRA `(.L_x_4221) ;  /* 0x00000004005c0947 */ /* 0x000fea0003800000 */
[----:B------:R-:W2:Y:S01]  /*f830*/  LDL R58, [R1+0x80] ;  /* 0x00008000013a7983 */ /* 0x000ea20000100800 */
[----:B------:R-:W-:Y:S01]  /*f840*/  LEA.HI R4, R0, R233, RZ, 0x1d ;  /* 0x000000e900047211 */ /* 0x000fe200078fe8ff */
[----:B------:R-:W-:Y:S02]  /*f850*/  HADD2.F32 R50, -RZ, R34.H0_H0 ;  /* 0x20000022ff327230 */ /* 0x000fe40000004100 */
[----:B------:R-:W-:Y:S01]  /*f860*/  HADD2.F32 R52, -RZ, R38.H0_H0 ;  /* 0x20000026ff347230 */ /* 0x000fe20000004100 */
        /* <DEDUP_REMOVED lines=21> */
[----:B------:R-:W-:Y:S01]  /*f9c0*/  FMUL.FTZ R38, R61, R47 ;  /* 0x0000002f3d267220 */ /* 0x000fe20000410000 */
[----:B------:R-:W-:Y:S02]  /*f9d0*/  HADD2.F32 R35, -RZ, R35.H1_H1 ;  /* 0x30000023ff237230 */ /* 0x000fe40000004100 */
[----:B------:R-:W-:Y:S01]  /*f9e0*/  FMUL.FTZ R57, R46, R8 ;  /* 0x000000082e397220 */ /* 0x000fe20000410000 */
[--C-:B------:R-:W-:Y:S02]  /*f9f0*/  HADD2.F32 R48, -RZ, R10.reuse.H0_H0 ;  /* 0x2000000aff307230 */ /* 0x100fe40000004100 */
[----:B------:R-:W-:Y:S02]  /*fa00*/  HADD2.F32 R10, -RZ, R10.H1_H1 ;  /* 0x3000000aff0a7230 */ /* 0x000fe40000004100 */
[----:B------:R-:W-:-:S02]  /*fa10*/  HADD2.F32 R49, -RZ, R11.H0_H0 ;  /* 0x2000000bff317230 */ /* 0x000fc40000004100 */
[----:B------:R-:W-:Y:S01]  /*fa20*/  HADD2.F32 R11, -RZ, R11.H1_H1 ;  /* 0x3000000bff0b7230 */ /* 0x000fe20000004100 */
[----:B--2---:R-:W0:Y:S02]  /*fa30*/  LDS.128 R4, [R58] ;  /* 0x000000003a047984 */ /* 0x004e240000000c00 */
[--C-:B0-----:R-:W-:Y:S02]  /*fa40*/  HADD2.F32 R42, -RZ, R4.reuse.H0_H0 ;  /* 0x20000004ff2a7230 */ /* 0x101fe40000004100 */
[----:B------:R-:W-:Y:S02]  /*fa50*/  HADD2.F32 R4, -RZ, R4.H1_H1 ;  /* 0x30000004ff047230 */ /* 0x000fe40000004100 */
[--C-:B------:R-:W-:Y:S02]  /*fa60*/  HADD2.F32 R43, -RZ, R5.reuse.H0_H0 ;  /* 0x20000005ff2b7230 */ /* 0x100fe40000004100 */
[----:B------:R-:W-:Y:S01]  /*fa70*/  FFMA.FTZ R51, R50, R42, -R51 ;  /* 0x0000002a32337223 */ /* 0x000fe20000010833 */
[----:B------:R-:W-:-:S02]  /*fa80*/  HADD2.F32 R5, -RZ, R5.H1_H1 ;  /* 0x30000005ff057230 */ /* 0x000fc40000004100 */
[-C--:B------:R-:W-:Y:S01]  /*fa90*/  FFMA.FTZ R8, R46, R4.reuse, -R55 ;  /* 0x000000042e087223 */ /* 0x080fe20000010837 */
[----:B------:R-:W-:Y:S02]  /*faa0*/  HADD2.F32 R55, -RZ, R39.H1_H1 ;  /* 0x30000027ff377230 */ /* 0x000fe40000004100 */
[----:B------:R-:W-:Y:S01]  /*fab0*/  FFMA.FTZ R34, R54, R4, R57 ;  /* 0x0000000436227223 */ /* 0x000fe20000010039 */
[-C--:B------:R-:W-:Y:S01]  /*fac0*/  FMUL.FTZ R46, R35, R9.reuse ;  /* 0x00000009232e7220 */ /* 0x080fe20000410000 */
[----:B------:R-:W-:Y:S02]  /*fad0*/  HADD2.F32 R54, -RZ, R41.H0_H0 ;  /* 0x20000029ff367230 */ /* 0x000fe40000004100 */
[----:B------:R-:W-:Y:S01]  /*fae0*/  FFMA.FTZ R53, R52, R42, R53 ;  /* 0x0000002a34357223 */ /* 0x000fe20000010035 */
[----:B------:R-:W-:Y:S01]  /*faf0*/  FMUL.FTZ R4, R55, R9 ;  /* 0x0000000937047220 */ /* 0x000fe20000410000 */
[--C-:B------:R-:W-:Y:S02]  /*fb00*/  HADD2.F32 R44, -RZ, R6.reuse.H0_H0 ;  /* 0x20000006ff2c7230 */ /* 0x100fe40000004100 */
[----:B------:R-:W-:Y:S01]  /*fb10*/  FMUL.FTZ R42, R59, R47 ;  /* 0x0000002f3b2a7220 */ /* 0x000fe20000410000 */
[----:B------:R-:W-:-:S02]  /*fb20*/  HADD2.F32 R6, -RZ, R6.H1_H1 ;  /* 0x30000006ff067230 */ /* 0x000fc40000004100 */
[-C--:B------:R-:W-:Y:S01]  /*fb30*/  FFMA.FTZ R9, R35, R5.reuse, -R4 ;  /* 0x0000000523097223 */ /* 0x080fe20000010804 */
[----:B------:R-:W-:Y:S02]  /*fb40*/  HADD2.F32 R4, -RZ, R37.H0_H0 ;  /* 0x20000025ff047230 */ /* 0x000fe40000004100 */
[----:B------:R-:W-:Y:S01]  /*fb50*/  FFMA.FTZ R35, R55, R5, R46 ;  /* 0x0000000537237223 */ /* 0x000fe2000001002e */
[----:B------:R-:W-:Y:S02]  /*fb60*/  HADD2.F32 R50, -RZ, R36.H0_H0 ;  /* 0x20000024ff327230 */ /* 0x000fe40000004100 */
[-C--:B------:R-:W-:Y:S01]  /*fb70*/  FMUL.FTZ R5, R54, R10.reuse ;  /* 0x0000000a36057220 */ /* 0x080fe20000410000 */
[--C-:B------:R-:W-:Y:S02]  /*fb80*/  HADD2.F32 R52, -RZ, R40.reuse.H0_H0 ;  /* 0x20000028ff347230 */ /* 0x100fe40000004100 */
[C---:B------:R-:W-:Y:S01]  /*fb90*/  FMUL.FTZ R47, R4.reuse, R10 ;  /* 0x0000000a042f7220 */ /* 0x040fe20000410000 */
[-C--:B------:R-:W-:Y:S01]  /*fba0*/  FFMA.FTZ R38, R59, R43.reuse, -R38 ;  /* 0x0000002b3b267223 */ /* 0x080fe20000010826 */
[----:B------:R-:W-:Y:S01]  /*fbb0*/  FFMA.FTZ R42, R61, R43, R42 ;  /* 0x0000002b3d2a7223 */ /* 0x000fe2000001002a */
[----:B------:R-:W-:Y:S01]  /*fbc0*/  FFMA.FTZ R10, R4, R6, -R5 ;  /* 0x00000006040a7223 */ /* 0x000fe20000010805 */
[----:B------:R-:W-:-:S02]  /*fbd0*/  HADD2.F32 R55, -RZ, R40.H1_H1 ;  /* 0x30000028ff377230 */ /* 0x000fc40000004100 */
[-C--:B------:R-:W-:Y:S01]  /*fbe0*/  FMUL.FTZ R39, R52, R48.reuse ;  /* 0x0000003034277220 */ /* 0x080fe20000410000 */
[----:B------:R-:W-:Y:S02]  /*fbf0*/  HADD2.F32 R41, -RZ, R41.H1_H1 ;  /* 0x30000029ff297230 */ /* 0x000fe40000004100 */
[C---:B------:R-:W-:Y:S01]  /*fc00*/  FMUL.FTZ R43, R50.reuse, R48 ;  /* 0x00000030322b7220 */ /* 0x040fe20000410000 */
[----:B------:R-:W-:Y:S02]  /*fc10*/  HADD2.F32 R5, -RZ, R36.H1_H1 ;  /* 0x30000024ff057230 */ /* 0x000fe40000004100 */
[-C--:B------:R-:W-:Y:S01]  /*fc20*/  FFMA.FTZ R39, R50, R44.reuse, -R39 ;  /* 0x0000002c32277223 */ /* 0x080fe20000010827 */
[----:B------:R-:W-:Y:S02]  /*fc30*/  HADD2.F32 R37, -RZ, R37.H1_H1 ;  /* 0x30000025ff257230 */ /* 0x000fe40000004100 */
[----:B------:R-:W-:Y:S01]  /*fc40*/  FFMA.FTZ R43, R52, R44, R43 ;  /* 0x0000002c342b7223 */ /* 0x000fe2000001002b */
[----:B------:R-:W-:-:S02]  /*fc50*/  HADD2.F32 R45, -RZ, R7.H0_H0 ;  /* 0x20000007ff2d7230 */ /* 0x000fc40000004100 */
[----:B------:R-:W-:Y:S01]  /*fc60*/  FFMA.FTZ R36, R54, R6, R47 ;  /* 0x0000000636247223 */ /* 0x000fe2000001002f */
[----:B------:R-:W-:Y:S02]  /*fc70*/  HADD2.F32 R7, -RZ, R7.H1_H1 ;  /* 0x30000007ff077230 */ /* 0x000fe40000004100 */
[----:B------:R-:W-:Y:S01]  /*fc80*/  FMUL.FTZ R4, R55, R49 ;  /* 0x0000003137047220 */ /* 0x000fe20000410000 */
        /* <DEDUP_REMOVED lines=17> */
.L_x_4221:
[----:B------:R-:W-:Y:S05]  /*fda0*/  BSYNC B1 ;  /* 0x0000000000017941 */ /* 0x000fea0003800000 */
.L_x_4220:
[----:B------:R-:W-:Y:S04]  /*fdb0*/  BSSY B1, `(.L_x_4222) ;  /* 0x0000059000017945 */ /* 0x000fe80003800000 */
[----:B------:R-:W-:Y:S05]  /*fdc0*/  @P1 BRA `(.L_x_4223) ;  /* 0x00000004005c1947 */ /* 0x000fea0003800000 */
[----:B------:R-:W2:Y:S01]  /*fdd0*/  LDL R48, [R1+0x78] ;  /* 0x0000780001307983 */ /* 0x000ea20000100800 */
[----:B0-----:R-:W-:Y:S01]  /*fde0*/  LEA.HI R4, R0, R234, RZ, 0x1d ;  /* 0x000000ea00047211 */ /* 0x001fe200078fe8ff */
        /* <DEDUP_REMOVED lines=85> */
.L_x_4223:
[----:B------:R-:W-:Y:S05]  /*10340*/  BSYNC B1 ;  /* 0x0000000000017941 */ /* 0x000fea0003800000 */
.L_x_4222:
[----:B------:R-:W-:Y:S05]  /*10350*/  @P2 BRA `(.L_x_4198) ;  /* 0x00000004005c2947 */ /* 0x000fea0003800000 */
[----:B------:R-:W2:Y:S01]  /*10360*/  LDL R41, [R1+0x74] ;  /* 0x0000740001297983 */ /* 0x000ea20000100800 */
[----:B------:R-:W-:Y:S01]  /*10370*/  LEA.HI R0, R0, R235, RZ, 0x1d ;  /* 0x000000eb00007211 */ /* 0x000fe200078fe8ff */
[----:B------:R-:W-:Y:S02]  /*10380*/  HADD2.F32 R33, -RZ, R3.H0_H0 ;  /* 0x20000003ff217230 */ /* 0x000fe40000004100 */
[--C-:B------:R-:W-:Y:S01]  /*10390*/  HADD2.F32 R35, -RZ, R15.reuse.H0_H0 ;  /* 0x2000000fff237230 */ /* 0x100fe20000004100 */
[----:B01----:R-:W-:Y:S01]  /*103a0*/  SHF.R.S32.HI R7, RZ, 0x1f, R0 ;  /* 0x0000001fff077819 */ /* 0x003fe20000011400 */
[----:B------:R-:W-:Y:S01]  /*103b0*/  HADD2.F32 R42, -RZ, R20.H0_H0 ;  /* 0x20000014ff2a7230 */ /* 0x000fe20000004100 */
[----:B------:R-:W-:Y:S01]  /*103c0*/  SHF.L.U32 R5, R0, 0x3, RZ ;  /* 0x0000000300057819 */ /* 0x000fe200000006ff */
        /* <DEDUP_REMOVED lines=9> */
[----:B------:R-:W-:-:S04]  /*10460*/  LOP3.LUT R0, R7, 0x7fffe000, RZ, 0xc0, !PT ;  /* 0x7fffe00007007812 */ /* 0x000fc800078ec0ff */
[----:B------:R-:W-:-:S05]  /*10470*/  IADD3 R9, R9, R0, R216 ;  /* 0x0000000009097210 */ /* 0x000fca0007ffe0d8 */
[----:B------:R-:W-:-:S05]  /*10480*/  IMAD R0, R9, 0x2, R16 ;  /* 0x0000000209007824 */ /* 0x000fca00078e0210 */
[----:B------:R-:W0:Y:S02]  /*10490*/  LDS.128 R8, [R0+0x15400] ;  /* 0x0154000000087984 */ /* 0x000e240000000c00 */
[--C-:B0-----:R-:W-:Y:S02]  /*104a0*/  HADD2.F32 R29, -RZ, R8.reuse.H0_H0 ;  /* 0x20000008ff1d7230 */ /* 0x101fe40000004100 */
[----:B------:R-:W-:Y:S02]  /*104b0*/  HADD2.F32 R8, -RZ, R8.H1_H1 ;  /* 0x30000008ff087230 */ /* 0x000fe40000004100 */
[--C-:B------:R-:W-:Y:S02]  /*104c0*/  HADD2.F32 R30, -RZ, R9.reuse.H0_H0 ;  /* 0x20000009ff1e7230 */ /* 0x100fe40000004100 */
[-C--:B------:R-:W-:Y:S01]  /*104d0*/  FMUL.FTZ R34, R35, R29.reuse ;  /* 0x0000001d23227220 */ /* 0x080fe20000410000 */
[----:B------:R-:W-:Y:S01]  /*104e0*/  FMUL.FTZ R36, R33, R29 ;  /* 0x0000001d21247220 */ /* 0x000fe20000410000 */
[----:B------:R-:W-:-:S02]  /*104f0*/  HADD2.F32 R9, -RZ, R9.H1_H1 ;  /* 0x30000009ff097230 */ /* 0x000fc40000004100 */
[-C--:B------:R-:W-:Y:S01]  /*10500*/  FMUL.FTZ R15, R42, R8.reuse ;  /* 0x000000082a0f7220 */ /* 0x080fe20000410000 */
[----:B------:R-:W-:Y:S01]  /*10510*/  FMUL.FTZ R3, R38, R8 ;  /* 0x0000000826037220 */ /* 0x000fe20000410000 */
        /* <DEDUP_REMOVED lines=8> */
[--C-:B------:R-:W-:Y:S02]  /*105a0*/  HADD2.F32 R26, -RZ, R5.reuse.H0_H0 ;  /* 0x20000005ff1a7230 */ /* 0x100fe40000004100 */
[-C--:B------:R-:W-:Y:S01]  /*105b0*/  FFMA.FTZ R34, R33, R25.reuse, -R34 ;  /* 0x0000001921227223 */ /* 0x080fe20000010822 */
[----:B------:R-:W-:Y:S01]  /*105c0*/  FFMA.FTZ R36, R35, R25, R36 ;  /* 0x0000001923247223 */ /* 0x000fe20000010024 */
[----:B------:R-:W-:Y:S01]  /*105d0*/  FMUL.FTZ R25, R44, R30 ;  /* 0x0000001e2c197220 */ /* 0x000fe20000410000 */
[----:B------:R-:W-:Y:S02]  /*105e0*/  HADD2.F32 R33, -RZ, R12.H1_H1 ;  /* 0x3000000cff217230 */ /* 0x000fe40000004100 */
[----:B------:R-:W-:Y:S01]  /*105f0*/  FFMA.FTZ R15, R38, R4, -R15 ;  /* 0x00000004260f7223 */ /* 0x000fe2000001080f */
[----:B------:R-:W-:-:S02]  /*10600*/  HADD2.F32 R5, -RZ, R5.H1_H1 ;  /* 0x30000005ff057230 */ /* 0x000fc40000004100 */
[----:B------:R-:W-:Y:S01]  /*10610*/  FFMA.FTZ R3, R42, R4, R3 ;  /* 0x000000042a037223 */ /* 0x000fe20000010003 */
[----:B------:R-:W-:Y:S01]  /*10620*/  FFMA.FTZ R25, R40, R26, -R25 ;  /* 0x0000001a28197223 */ /* 0x000fe20000010819 */
[-C--:B------:R-:W-:Y:S01]  /*10630*/  FMUL.FTZ R4, R37, R9.reuse ;  /* 0x0000000925047220 */ /* 0x080fe20000410000 */
[----:B------:R-:W-:Y:S02]  /*10640*/  HADD2.F32 R35, -RZ, R13.H0_H0 ;  /* 0x2000000dff237230 */ /* 0x000fe40000004100 */
[C---:B------:R-:W-:Y:S01]  /*10650*/  FMUL.FTZ R8, R33.reuse, R9 ;  /* 0x0000000921087220 */ /* 0x040fe20000410000 */
[----:B------:R-:W-:Y:S02]  /*10660*/  HADD2.F32 R40, -RZ, R24.H0_H0 ;  /* 0x20000018ff287230 */ /* 0x000fe40000004100 */
[-C--:B------:R-:W-:Y:S01]  /*10670*/  FFMA.FTZ R12, R33, R5.reuse, -R4 ;  /* 0x00000005210c7223 */ /* 0x080fe20000010804 */
[----:B------:R-:W-:Y:S02]  /*10680*/  HADD2.F32 R38, -RZ, R14.H0_H0 ;  /* 0x2000000eff267230 */ /* 0x000fe40000004100 */
[----:B------:R-:W-:Y:S01]  /*10690*/  FFMA.FTZ R20, R37, R5, R8 ;  /* 0x0000000525147223 */ /* 0x000fe20000010008 */
[----:B------:R-:W-:-:S02]  /*106a0*/  HADD2.F32 R27, -RZ, R6.H0_H0 ;  /* 0x20000006ff1b7230 */ /* 0x000fc40000004100 */
[-C--:B------:R-:W-:Y:S01]  /*106b0*/  FMUL.FTZ R4, R39, R31.reuse ;  /* 0x0000001f27047220 */ /* 0x080fe20000410000 */
[----:B------:R-:W-:Y:S02]  /*106c0*/  HADD2.F32 R6, -RZ, R6.H1_H1 ;  /* 0x30000006ff067230 */ /* 0x000fe40000004100 */
[C---:B------:R-:W-:Y:S01]  /*106d0*/  FMUL.FTZ R30, R35.reuse, R31 ;  /* 0x0000001f231e7220 */ /* 0x040fe20000410000 */
[-C--:B------:R-:W-:Y:S01]  /*106e0*/  FMUL.FTZ R5, R40, R10.reuse ;  /* 0x0000000a28057220 */ /* 0x080fe20000410000 */
[----:B------:R-:W-:Y:S01]  /*106f0*/  FMUL.FTZ R9, R38, R10 ;  /* 0x0000000a26097220 */ /* 0x000fe20000410000 */
[----:B------:R-:W-:Y:S02]  /*10700*/  HADD2.F32 R10, -RZ, R21.H1_H1 ;  /* 0x30000015ff0a7230 */ /* 0x000fe40000004100 */
[----:B------:R-:W-:Y:S01]  /*10710*/  FFMA.FTZ R29, R44, R26, R29 ;  /* 0x0000001a2c1d7223 */ /* 0x000fe2000001001d */
[----:B------:R-:W-:Y:S02]  /*10720*/  HADD2.F32 R31, -RZ, R24.H1_H1 ;  /* 0x30000018ff1f7230 */ /* 0x000fe40000004100 */
[----:B------:R-:W-:Y:S01]  /*10730*/  FFMA.FTZ R26, R35, R27, -R4 ;  /* 0x0000001b231a7223 */ /* 0x000fe20000010804 */
[----:B------:R-:W-:-:S02]  /*10740*/  HADD2.F32 R8, -RZ, R13.H1_H1 ;  /* 0x3000000dff087230 */ /* 0x000fc40000004100 */
[----:B------:R-:W-:Y:S01]  /*10750*/  FFMA.FTZ R30, R39, R27, R30 ;  /* 0x0000001b271e7223 */ /* 0x000fe2000001001e */
[----:B------:R-:W-:Y:S02]  /*10760*/  HADD2.F32 R21, -RZ, R14.H1_H1 ;  /* 0x3000000eff157230 */ /* 0x000fe40000004100 */
[-C--:B------:R-:W-:Y:S01]  /*10770*/  FFMA.FTZ R27, R38, R6.reuse, -R5 ;  /* 0x00000006261b7223 */ /* 0x080fe20000010805 */
[--C-:B------:R-:W-:Y:S02]  /*10780*/  HADD2.F32 R28, -RZ, R7.reuse.H0_H0 ;  /* 0x20000007ff1c7230 */ /* 0x100fe40000004100 */
[----:B------:R-:W-:Y:S01]  /*10790*/  FFMA.FTZ R13, R40, R6, R9 ;  /* 0x00000006280d7223 */ /* 0x000fe20000010009 */
[----:B------:R-:W-:Y:S02]  /*107a0*/  HADD2.F32 R7, -RZ, R7.H1_H1 ;  /* 0x30000007ff077230 */ /* 0x000fe40000004100 */
[-C--:B------:R-:W-:Y:S01]  /*107b0*/  FMUL.FTZ R5, R10, R32.reuse ;  /* 0x000000200a057220 */ /* 0x080fe20000410000 */
[-C--:B------:R-:W-:Y:S01]  /*107c0*/  FMUL.FTZ R4, R31, R11.reuse ;  /* 0x0000000b1f047220 */ /* 0x080fe20000410000 */
[C---:B------:R-:W-:Y:S01]  /*107d0*/  FMUL.FTZ R9, R8.reuse, R32 ;  /* 0x0000002008097220 */ /* 0x040fe20000410000 */
[C---:B------:R-:W-:Y:S01]  /*107e0*/  FMUL.FTZ R6, R21.reuse, R11 ;  /* 0x0000000b15067220 */ /* 0x040fe20000410000 */
[-C--:B------:R-:W-:Y:S01]  /*107f0*/  FFMA.FTZ R11, R8, R28.reuse, -R5 ;  /* 0x0000001c080b7223 */ /* 0x080fe20000010805 */
[-C--:B------:R-:W-:Y:S01]  /*10800*/  FFMA.FTZ R14, R21, R7.reuse, -R4 ;  /* 0x00000007150e7223 */ /* 0x080fe20000010804 */
        /* <DEDUP_REMOVED lines=12> */
.L_x_4198:
[----:B------:R-:W-:Y:S05]  /*108d0*/  BSYNC B0 ;  /* 0x0000000000007941 */ /* 0x000fea0003800000 */
.L_x_4179:
[----:B------:R-:W-:Y:S01]  /*108e0*/  @!PT LDS RZ, [RZ] ;  /* 0x00000000fffff984 */ /* 0x000fe20000000800 */
[----:B------:R-:W-:Y:S01]  /*108f0*/  @!PT LDS RZ, [RZ] ;  /* 0x00000000fffff984 */ /* 0x000fe20000000800 */
[----:B------:R-:W-:Y:S01]  /*10900*/  @!PT LDS RZ, [RZ] ;  /* 0x00000000fffff984 */ /* 0x000fe20000000800 */
[----:B------:R-:W-:Y:S01]  /*10910*/  @!PT LDS RZ, [RZ] ;  /* 0x00000000fffff984 */ /* 0x000fe20000000800 */
[----:B------:R5:W-:Y:S06]  /*10920*/  MEMBAR.ALL.CTA ;  /* 0x0000000000007992 */ /* 0x000bec0000008000 */
[----:B-----5:R-:W5:Y:S01]  /*10930*/  FENCE.VIEW.ASYNC.S ;  /* 0x00000000000073c6 */ /* 0x020f620000000000 */
[----:B------:R-:W-:Y:S05]  /*10940*/  WARPSYNC.ALL ;  /* 0x0000000000007948 */ /* 0x000fea0003800000 */
[----:B-----5:R-:W-:Y:S06]  /*10950*/  BAR.SYNC.DEFER_BLOCKING 0xd, 0x100 ;  /* 0x0344000000007b1d */ /* 0x020fec0000010000 */
.L_x_4177:
[----:B0-----:R-:W5:Y:S02]  /*10960*/  LDL R0, [R1+0x1c] ;  /* 0x00001c0001007983 */ /* 0x001f640000100800 */
[----:B-----5:R-:W-:-:S13]  /*10970*/  R2UR UR4, R0 ;  /* 0x00000000000472ca */ /* 0x020fda00000e0000 */
[----:B------:R-:W-:-:S05]  /*10980*/  IMAD.U32 R0, RZ, RZ, UR4 ;  /* 0x00000004ff007e24 */ /* 0x000fca000f8e00ff */
[----:B------:R-:W-:-:S13]  /*10990*/  ISETP.NE.AND P0, PT, R0, 0x3, PT ;  /* 0x000000030000780c */ /* 0x000fda0003f05270 */
[----:B------:R-:W-:Y:S05]  /*109a0*/  @!P0 BRA `(.L_x_4224) ;  /* 0x0000000000048947 */ /* 0x000fea0003800000 */
[----:B------:R-:W-:Y:S01]  /*109b0*/  BPT.TRAP 0x1 ;  /* 0x000000040000795c */ /* 0x000fe20000300000 */
.L_x_4224:
[----:B-1234-:R-:W-:Y:S02]  /*109c0*/  LEA R6, R215, R16, 0x3 ;  /* 0x00000010d7067211 */ /* 0x01efe400078e18ff */
[----:B------:R-:W-:-:S04]  /*109d0*/  SHF.L.U32 R3, R217, 0x1f, RZ ;  /* 0x0000001fd9037819 */ /* 0x000fc800000006ff */
[----:B------:R0:W1:Y:S01]  /*109e0*/  SYNCS.PHASECHK.TRANS64.TRYWAIT P2, [R6+URZ+0x36830], R3 ;  /* 0x03683003060075a7 */ /* 0x000062000804017f */
[----:B------:R-:W-:Y:S05]  /*109f0*/  @!P0 BRA `(.L_x_4225) ;  /* 0x0000000000048947 */ /* 0x000fea0003800000 */
[----:B------:R-:W-:Y:S01]  /*10a00*/  BPT.TRAP 0x1 ;  /* 0x000000040000795c */ /* 0x000fe20000300000 */
.L_x_4225:
[----:B------:R-:W2:Y:S01]  /*10a10*/  S2R R0, SR_TID.X ;  /* 0x0000000000007919 */ /* 0x000ea20000002100 */
[----:B------:R-:W-:Y:S01]  /*10a20*/  IMAD.MOV.U32 R119, RZ, RZ, RZ ;  /* 0x000000ffff777224 */ /* 0x000fe200078e00ff */
[----:B--2---:R-:W-:-:S04]  /*10a30*/  LOP3.LUT R0, R0, 0x7f, RZ, 0xc0, !PT ;  /* 0x0000007f00007812 */ /* 0x004fc800078ec0ff */
[----:B------:R-:W-:Y:S01]  /*10a40*/  ISETP.NE.AND P1, PT, R0, RZ, PT ;  /* 0x000000ff0000720c */ /* 0x000fe20003f25270 */
[----:B-1----:R-:W-:-:S12]  /*10a50*/  @P2 BRA `(.L_x_4226) ;  /* 0x0000000000082947 */ /* 0x002fd80003800000 */
[----:B------:R-:W1:Y:S02]  /*10a60*/  SYNCS.PHASECHK.TRANS64.TRYWAIT P2, [R6+URZ+0x36830], R3 ;  /* 0x03683003060075a7 */ /* 0x000e64000804017f */
[----:B-1----:R-:W-:Y:S05]  /*10a70*/  @!P2 BRA `(.L_x_4227) ;  /* 0x0000015c0008a947 */ /* 0x002fea0003800000 */
.L_x_4226:
[----:B------:R-:W-:Y:S05]  /*10a80*/  WARPSYNC.ALL ;  /* 0x0000000000007948 */ /* 0x000fea0003800000 */
[----:B------:R-:W-:Y:S01]  /*10a90*/  VIADD R0, R16, 0x21400 ;  /* 0x0002140010007836 */ /* 0x000fe20000000000 */
[----:B------:R-:W-:Y:S01]  /*10aa0*/  R2UR UR20, R2 ;  /* 0x00000000021472ca */ /* 0x000fe200000e0000 */
[----:B01----:R-:W-:Y:S01]  /*10ab0*/  IMAD.MOV.U32 R3, RZ, RZ, 0x40000040 ;  /* 0x40000040ff037424 */ /* 0x003fe200078e00ff */
[----:B------:R-:W-:Y:S01]  /*10ac0*/  WARPGROUP.ARRIVE ;  /* 0x00000000000079c5 */ /* 0x000fe20000000000 */
[----:B------:R-:W-:Y:S01]  /*10ad0*/  UMOV UR5, 0x40000040 ;  /* 0x4000004000057882 */ /* 0x000fe20000000000 */
[----:B------:R-:W-:Y:S01]  /*10ae0*/  SHF.R.U32.HI R0, RZ, 0x4, R0 ;  /* 0x00000004ff007819 */ /* 0x000fe20000011600 */
[----:B------:R-:W-:Y:S01]  /*10af0*/  IMAD.MOV.U32 R5, RZ, RZ, 0x40000040 ;  /* 0x40000040ff057424 */ /* 0x000fe200078e00ff */
[----:B------:R-:W-:Y:S01]  /*10b00*/  R2UR UR7, R3 ;  /* 0x00000000030772ca */ /* 0x000fe200000e0000 */
[----:B------:R-:W-:Y:S01]  /*10b10*/  UMOV UR23, UR5 ;  /* 0x0000000500177c82 */ /* 0x000fe20008000000 */
[----:B------:R-:W-:Y:S01]  /*10b20*/  LOP3.LUT R0, R0, 0x3fff, RZ, 0xc0, !PT ;  /* 0x00003fff00007812 */ /* 0x000fe200078ec0ff */
[----:B------:R-:W-:Y:S01]  /*10b30*/  IMAD.U32 R21, RZ, RZ, UR5 ;  /* 0x00000005ff157e24 */ /* 0x000fe2000f8e00ff */
[----:B------:R-:W-:Y:S01]  /*10b40*/  UMOV UR9, UR23 ;  /* 0x0000001700097c82 */ /* 0x000fe20008000000 */
[----:B------:R-:W-:Y:S01]  /*10b50*/  IMAD.MOV.U32 R9, RZ, RZ, 0x40000040 ;  /* 0x40000040ff097424 */ /* 0x000fe200078e00ff */
[----:B------:R-:W-:Y:S01]  /*10b60*/  LOP3.LUT R218, R0, 0x10000, RZ, 0xfc, !PT ;  /* 0x0001000000da7812 */ /* 0x000fe200078efcff */
[----:B------:R-:W-:Y:S01]  /*10b70*/  ULOP3.LUT UR20, UR20, 0x10000, URZ, 0xfc, !UPT ;  /* 0x0001000014147892 */ /* 0x000fe2000f8efc3f */
[----:B------:R-:W-:Y:S01]  /*10b80*/  MOV R11, 0x40000040 ;  /* 0x40000040000b7802 */ /* 0x000fe20000000f00 */
[----:B------:R-:W-:Y:S01]  /*10b90*/  UMOV UR13, UR23 ;  /* 0x00000017000d7c82 */ /* 0x000fe20008000000 */
[----:B------:R-:W-:Y:S01]  /*10ba0*/  R2UR UR15, R9 ;  /* 0x00000000090f72ca */ /* 0x000fe200000e0000 */
[----:B------:R-:W-:Y:S01]  /*10bb0*/  IMAD R2, R215, 0xa80, R218 ;  /* 0x00000a80d7027824 */ /* 0x000fe200078e02da */
[----:B------:R-:W-:Y:S01]  /*10bc0*/  UMOV UR17, UR23 ;  /* 0x0000001700117c82 */ /* 0x000fe20008000000 */
[----:B------:R-:W-:Y:S01]  /*10bd0*/  IMAD.MOV.U32 R9, RZ, RZ, 0x40000040 ;  /* 0x40000040ff097424 */ /* 0x000fe200078e00ff */
[----:B------:R-:W-:Y:S01]  /*10be0*/  UMOV UR4, UR20 ;  /* 0x0000001400047c82 */ /* 0x000fe20008000000 */
[C---:B------:R-:W-:Y:S01]  /*10bf0*/  VIADD R8, R2.reuse, 0x180 ;  /* 0x0000018002087836 */ /* 0x040fe20000000000 */
[C---:B------:R-:W-:Y:S01]  /*10c00*/  R2UR UR6, R2.reuse ;  /* 0x00000000020672ca */ /* 0x040fe200000e0000 */
[----:B------:R-:W-:Y:S01]  /*10c10*/  UMOV UR22, UR4 ;  /* 0x0000000400167c82 */ /* 0x000fe20008000000 */
[----:B------:R-:W-:Y:S01]  /*10c20*/  IADD3 R4, R2, 0x80, RZ ;  /* 0x0000008002047810 */ /* 0x000fe20007ffe0ff */
[----:B------:R-:W-:Y:S01]  /*10c30*/  IMAD.U32 R20, RZ, RZ, UR4 ;  /* 0x00000004ff147e24 */ /* 0x000fe2000f8e00ff */
[----:B------:R-:W-:Y:S01]  /*10c40*/  UMOV UR8, UR22 ;  /* 0x0000001600087c82 */ /* 0x000fe20008000000 */
[----:B------:R-:W-:Y:S01]  /*10c50*/  R2UR UR14, R8 ;  /* 0x00000000080e72ca */ /* 0x000fe200000e0000 */
[----:B------:R-:W-:Y:S01]  /*10c60*/  UMOV UR12, UR22 ;  /* 0x00000016000c7c82 */ /* 0x000fe20008000000 */
[----:B------:R-:W-:Y:S01]  /*10c70*/  UMOV UR16, UR22 ;  /* 0x0000001600107c82 */ /* 0x000fe20008000000 */
[C---:B------:R-:W-:Y:S01]  /*10c80*/  IADD3 R10, R2.reuse, 0x280, RZ ;  /* 0x00000280020a7810 */ /* 0x040fe20007ffe0ff */
[----:B------:R-:W-:Y:S01]  /*10c90*/  VIADD R8, R2, 0x2 ;  /* 0x0000000202087836 */ /* 0x000fe20000000000 */
[----:B------:R-:W-:Y:S01]  /*10ca0*/  R2UR UR27, R9 ;  /* 0x00000000091b72ca */ /* 0x000fe200000e0000 */
[----:B------:R-:W-:Y:S01]  /*10cb0*/  UMOV UR25, 0x40000040 ;  /* 0x4000004000197882 */ /* 0x000fe20000000000 */
[----:B------:R-:W-:Y:S01]  /*10cc0*/  IMAD.MOV.U32 R9, RZ, RZ, 0x40000040 ;  /* 0x40000040ff097424 */ /* 0x000fe200078e00ff */
[----:B------:R-:W-:Y:S01]  /*10cd0*/  HGMMA.64x16x16.F32 R72, gdesc[UR4], RZ, !UPT, gsb0 ;  /* 0x00200000044879f0 */ /* 0x000fe2000c0008ff */
[----:B------:R-:W-:Y:S01]  /*10ce0*/  R2UR UR6, R4 ;  /* 0x00000000040672ca */ /* 0x000fe200000e0000 */
[----:B------:R-:W-:Y:S01]  /*10cf0*/  UMOV UR4, UR22 ;  /* 0x0000001600047c82 */ /* 0x000fe20008000000 */
[----:B------:R-:W-:Y:S01]  /*10d00*/  R2UR UR7, R5 ;  /* 0x00000000050772ca */ /* 0x000fe200000e0000 */
[----:B------:R-:W-:Y:S01]  /*10d10*/  UMOV UR5, UR23 ;  /* 0x0000001700057c82 */ /* 0x000fe20008000000 */
[----:B------:R-:W-:Y:S01]  /*10d20*/  IMAD.MOV.U32 R5, RZ, RZ, 0x40000040 ;  /* 0x40000040ff057424 */ /* 0x000fe200078e00ff */
[----:B------:R-:W-:Y:S01]  /*10d30*/  IADD3 R4, R2, 0x100, RZ ;  /* 0x0000010002047810 */ /* 0x000fe20007ffe0ff */
[----:B------:R0:W-:Y:S01]  /*10d40*/  STL.64 [R1], R20 ;  /* 0x0000001401007387 */ /* 0x0001e20000100a00 */
[----:B------:R-:W-:Y:S01]  /*10d50*/  R2UR UR26, R8 ;  /* 0x00000000081a72ca */ /* 0x000fe200000e0000 */
[----:B------:R-:W-:Y:S01]  /*10d60*/  VIADD R8, R2, 0x182 ;  /* 0x0000018202087836 */ /* 0x000fe20000000000 */
[----:B------:R-:W-:Y:S01]  /*10d70*/  R2UR UR10, R4 ;  /* 0x00000000040a72ca */ /* 0x000fe200000e0000 */
[----:B------:R-:W-:Y:S01]  /*10d80*/  VIADD R4, R2, 0x200 ;  /* 0x0000020002047836 */ /* 0x000fe20000000000 */
[----:B------:R-:W-:Y:S01]  /*10d90*/  R2UR UR11, R5 ;  /* 0x00000000050b72ca */ /* 0x000fe200000e0000 */
[----:B------:R-:W-:Y:S01]  /*10da0*/  IMAD.MOV.U32 R5, RZ, RZ, 0x40000040 ;  /* 0x40000040ff057424 */ /* 0x000fe200078e00ff */
[----:B------:R-:W-:-:S02]  /*10db0*/  P2R R14, PR, RZ, 0x2 ;  /* 0x00000002ff0e7803 */ /* 0x000fc40000000000 */
[----:B------:R-:W-:Y:S01]  /*10dc0*/  R2UR UR18, R4 ;  /* 0x00000000041272ca */ /* 0x000fe200000e0000 */
[----:B------:R-:W-:Y:S01]  /*10dd0*/  VIADD R4, R2, 0x300 ;  /* 0x0000030002047836 */ /* 0x000fe20000000000 */
[----:B------:R-:W-:Y:S01]  /*10de0*/  R2UR UR19, R5 ;  /* 0x00000000051372ca */ /* 0x000fe200000e0000 */
[----:B------:R-:W-:Y:S01]  /*10df0*/  IMAD.MOV.U32 R5, RZ, RZ, 0x40000040 ;  /* 0x40000040ff057424 */ /* 0x000fe200078e00ff */
[----:B------:R-:W-:Y:S01]  /*10e00*/  P2R R12, PR, RZ, 0x1 ;  /* 0x00000001ff0c7803 */ /* 0x000fe20000000000 */
[----:B0-----:R-:W-:Y:S01]  /*10e10*/  IMAD.U32 R21, RZ, RZ, UR25 ;  /* 0x00000019ff157e24 */ /* 0x001fe2000f8e00ff */
[----:B------:R-:W-:Y:S02]  /*10e20*/  WARPGROUP.DEPBAR.LE gsb0, 0x0 ;  /* 0x00008000000079c5 */ /* 0x000fe40000010000 */
[----:B------:R-:W-:-:S06]  /*10e30*/  WARPGROUP.ARRIVE ;  /* 0x00000000000079c5 */ /* 0x000fcc0000000000 */
[----:B------:R-:W-:Y:S01]  /*10e40*/  HGMMA.64x16x16.F32 R64, gdesc[UR4], RZ, !UPT, gsb0 ;  /* 0x00200000044079f0 */ /* 0x000fe2000c0008ff */
[----:B------:R-:W-:Y:S01]  /*10e50*/  R2UR UR6, R10 ;  /* 0x000000000a0672ca */ /* 0x000fe200000e0000 */
[----:B------:R-:W-:Y:S01]  /*10e60*/  UMOV UR4, UR22 ;  /* 0x0000001600047c82 */ /* 0x000fe20008000000 */
[----:B------:R-:W-:Y:S01]  /*10e70*/  R2UR UR7, R11 ;  /* 0x000000000b0772ca */ /* 0x000fe200000e0000 */
[----:B------:R-:W-:Y:S01]  /*10e80*/  UMOV UR5, UR23 ;  /* 0x0000001700057c82 */ /* 0x000fe20008000000 */
[----:B------:R-:W-:Y:S02]  /*10e90*/  IADD3 R10, R2, 0x282, RZ ;  /* 0x00000282020a7810 */ /* 0x000fe40007ffe0ff */
[----:B------:R-:W-:Y:S01]  /*10ea0*/  MOV R11, 0x40000040 ;  /* 0x40000040000b7802 */ /* 0x000fe20000000f00 */
[----:B------:R-:W-:Y:S02]  /*10eb0*/  WARPGROUP.DEPBAR.LE gsb0, 0x0 ;  /* 0x00008000000079c5 */ /* 0x000fe40000010000 */
[----:B------:R-:W-:-:S06]  /*10ec0*/  WARPGROUP.ARRIVE ;  /* 0x00000000000079c5 */ /* 0x000fcc0000000000 */
[----:B------:R-:W-:Y:S01]  /*10ed0*/  HGMMA.64x16x16.F32 R56, gdesc[UR8], RZ, !UPT, gsb0 ;  /* 0x00200000083879f0 */ /* 0x000fe2000c0008ff */
[----:B------:R-:W-:Y:S01]  /*10ee0*/  R2UR UR10, R4 ;  /* 0x00000000040a72ca */ /* 0x000fe200000e0000 */
[----:B------:R-:W-:Y:S01]  /*10ef0*/  UMOV UR8, UR22 ;  /* 0x0000001600087c82 */ /* 0x000fe20008000000 */
[----:B------:R-:W-:Y:S01]  /*10f00*/  R2UR UR11, R5 ;  /* 0x00000000050b72ca */ /* 0x000fe200000e0000 */
[----:B------:R-:W-:Y:S01]  /*10f10*/  UMOV UR9, UR23 ;  /* 0x0000001700097c82 */ /* 0x000fe20008000000 */
[----:B------:R-:W-:Y:S01]  /*10f20*/  IMAD.MOV.U32 R5, RZ, RZ, 0x40000040 ;  /* 0x40000040ff057424 */ /* 0x000fe200078e00ff */
[----:B------:R-:W-:Y:S01]  /*10f30*/  IADD3 R4, R2, 0x82, RZ ;  /* 0x0000008202047810 */ /* 0x000fe20007ffe0ff */
[----:B------:R-:W-:Y:S01]  /*10f40*/  UMOV UR23, UR25 ;  /* 0x0000001900177c82 */ /* 0x000fe20008000000 */
[----:B------:R-:W-:Y:S02]  /*10f50*/  WARPGROUP.DEPBAR.LE gsb0, 0x0 ;  /* 0x00008000000079c5 */ /* 0x000fe40000010000 */
[----:B------:R-:W-:-:S06]  /*10f60*/  WARPGROUP.ARRIVE ;  /* 0x00000000000079c5 */ /* 0x000fcc0000000000 */
[----:B------:R-:W-:Y:S01]  /*10f70*/  HGMMA.64x16x16.F32 R48, gdesc[UR12], RZ, !UPT, gsb0 ;  /* 0x002000000c3079f0 */ /* 0x000fe2000c0008ff */
[----:B------:R-:W-:Y:S01]  /*10f80*/  UIADD3 UR12, UR20, 0x2, URZ ;  /* 0x00000002140c7890 */ /* 0x000fe2000fffe03f */
[----:B------:R-:W-:-:S06]  /*10f90*/  UMOV UR13, UR23 ;  /* 0x00000017000d7c82 */ /* 0x000fcc0008000000 */
[----:B------:R-:W-:Y:S02]  /*10fa0*/  UMOV UR24, UR12 ;  /* 0x0000000c00187c82 */ /* 0x000fe40008000000 */
[----:B------:R-:W-:Y:S01]  /*10fb0*/  UMOV UR22, UR24 ;  /* 0x0000001800167c82 */ /* 0x000fe20008000000 */
[----:B------:R-:W-:Y:S01]  /*10fc0*/  IMAD.U32 R20, RZ, RZ, UR24 ;  /* 0x00000018ff147e24 */ /* 0x000fe2000f8e00ff */
[----:B------:R-:W-:-:S04]  /*10fd0*/  UMOV UR12, UR22 ;  /* 0x00000016000c7c82 */ /* 0x000fc80008000000 */
[----:B------:R0:W-:Y:S01]  /*10fe0*/  STL.64 [R1+0x48], R20 ;  /* 0x0000481401007387 */ /* 0x0001e20000100a00 */
        /* <DEDUP_REMOVED lines=33> */
[----:B------:R-:W-:Y:S01]  /*11200*/  HGMMA.64x16x16.F32 R72, gdesc[UR24], R72, gsb0 ;  /* 0x00200000184879f0 */ /* 0x000fe20008000848 */
[----:B------:R-:W-:Y:S01]  /*11210*/  R2UR UR26, R8 ;  /* 0x00000000081a72ca */ /* 0x000fe200000e0000 */
[----:B------:R-:W-:Y:S01]  /*11220*/  UMOV UR25, 0x40000040 ;  /* 0x4000004000197882 */ /* 0x000fe20000000000 */
[----:B------:R-:W-:Y:S01]  /*11230*/  R2UR UR27, R9 ;  /* 0x00000000091b72ca */ /* 0x000fe200000e0000 */
[----:B------:R-:W-:Y:S02]  /*11240*/  VIADD R8, R2, 0x184 ;  /* 0x0000018402087836 */ /* 0x000fe40000000000 */
[----:B------:R-:W-:Y:S02]  /*11250*/  IMAD.MOV.U32 R9, RZ, RZ, 0x40000040 ;  /* 0x40000040ff097424 */ /* 0x000fe400078e00ff */
        /* <DEDUP_REMOVED lines=22> */
[----:B------:R-:W-:Y:S01]  /*113c0*/  HGMMA.64x16x16.F32 R48, gdesc[UR16], R48, gsb0 ;  /* 0x00200000103079f0 */ /* 0x000fe20008000830 */
[----:B------:R-:W-:Y:S01]  /*113d0*/  R2UR UR18, R8 ;  /* 0x00000000081272ca */ /* 0x000fe200000e0000 */
[----:B------:R-:W-:Y:S01]  /*113e0*/  UMOV UR17, UR23 ;  /* 0x0000001700117c82 */ /* 0x000fe20008000000 */
[----:B------:R-:W-:Y:S01]  /*113f0*/  R2UR UR19, R9 ;  /* 0x00000000091372ca */ /* 0x000fe200000e0000 */
        /* <DEDUP_REMOVED lines=14> */
[----:B------:R-:W-:Y:S01]  /*114e0*/  UMOV UR4, UR22 ;  /* 0x0000001600047c82 */ /* 0x000fe20008000000 */
[----:B------:R-:W-:-:S03]  /*114f0*/  UMOV UR16, UR22 ;  /* 0x0000001600107c82 */ /* 0x000fc60008000000 */
        /* <DEDUP_REMOVED lines=206> */
[----:B------:R-:W-:Y:S01]  /*121e0*/  UMOV UR16, UR22 ;  /* 0x0000001600107c82 */ /* 0x000fe20008000000 */
[----:B------:R-:W-:Y:S01]  /*121f0*/  UIADD3 UR52, UR20, 0x406, URZ ;  /* 0x0000040614347890 */ /* 0x000fe2000fffe03f */
[----:B------:R-:W-:Y:S01]  /*12200*/  UMOV UR53, 0x40000040 ;  /* 0x4000004000357882 */ /* 0x000fe20000000000 */
[----:B------:R-:W-:Y:S01]  /*12210*/  UIADD3 UR48, UR20, 0x800, URZ ;  /* 0x0000080014307890 */ /* 0x000fe2000fffe03f */
[----:B------:R0:W-:Y:S01]  /*12220*/  STL.64 [R1+0x28], R20 ;  /* 0x0000281401007387 */ /* 0x0001e20000100a00 */
[----:B------:R-:W-:Y:S01]  /*12230*/  UMOV UR49, 0x40000040 ;  /* 0x4000004000317882 */ /* 0x000fe20000000000 */
[----:B------:R-:W-:Y:S01]  /*12240*/  UIADD3 UR44, UR20, 0x802, URZ ;  /* 0x00000802142c7890 */ /* 0x000fe2000fffe03f */
[----:B------:R-:W-:Y:S01]  /*12250*/  UMOV UR45, 0x40000040 ;  /* 0x40000040002d7882 */ /* 0x000fe20000000000 */
[----:B------:R-:W-:Y:S01]  /*12260*/  UIADD3 UR40, UR20, 0x804, URZ ;  /* 0x0000080414287890 */ /* 0x000fe2000fffe03f */
[----:B------:R-:W2:Y:S01]  /*12270*/  LDL R0, [R1+0x90] ;  /* 0x0000900001007983 */ /* 0x000ea20000100800 */
[----:B------:R-:W-:-:S02]  /*12280*/  WARPGROUP.DEPBAR.LE gsb0, 0x0 ;  /* 0x00008000000079c5 */ /* 0x000fc40000010000 */
        /* <DEDUP_REMOVED lines=21> */
[----:B------:R-:W-:Y:S02]  /*123e0*/  WARPGROUP.DEPBAR.LE gsb0, 0x0 ;  /* 0x00008000000079c5 */ /* 0x000fe40000010000 */
[----:B------:R-:W-:Y:S01]  /*123f0*/  WARPGROUP.ARRIVE ;  /* 0x00000000000079c5 */ /* 0x000fe20000000000 */
[C---:B------:R-:W-:Y:S01]  /*12400*/  VIADD R8, R2.reuse, 0x504 ;  /* 0x0000050402087836 */ /* 0x040fe20000000000 */
[----:B------:R-:W-:Y:S01]  /*12410*/  IADD3 R10, R2, 0x604, RZ ;  /* 0x00000604020a7810 */ /* 0x000fe20007ffe0ff */
[----:B------:R-:W-:Y:S01]  /*12420*/  UMOV UR41, 0x40000040 ;  /* 0x4000004000297882 */ /* 0x000fe20000000000 */
[----:B------:R-:W-:Y:S01]  /*12430*/  MOV R11, 0x40000040 ;  /* 0x40000040000b7802 */ /* 0x000fe20000000f00 */
[----:B------:R-:W-:Y:S01]  /*12440*/  UIADD3 UR36, UR20, 0x806, URZ ;  /* 0x0000080614247890 */ /* 0x000fe2000fffe03f */
[----:B------:R-:W-:Y:S01]  /*12450*/  HGMMA.64x16x16.F32 R64, gdesc[UR4], R64, gsb0 ;  /* 0x00200000044079f0 */ /* 0x000fe20008000840 */
[----:B------:R-:W-:Y:S01]  /*12460*/  R2UR UR6, R4 ;  /* 0x00000000040672ca */ /* 0x000fe200000e0000 */
[----:B------:R-:W-:Y:S01]  /*12470*/  UMOV UR4, UR22 ;  /* 0x0000001600047c82 */ /* 0x000fe20008000000 */
[----:B------:R-:W-:Y:S01]  /*12480*/  R2UR UR7, R5 ;  /* 0x00000000050772ca */ /* 0x000fe200000e0000 */
[----:B------:R-:W-:Y:S01]  /*12490*/  UMOV UR5, UR23 ;  /* 0x0000001700057c82 */ /* 0x000fe20008000000 */
[----:B------:R-:W-:-:S02]  /*124a0*/  VIADD R4, R2, 0x682 ;  /* 0x0000068202047836 */ /* 0x000fc40000000000 */
[----:B------:R-:W-:Y:S01]  /*124b0*/  IMAD.MOV.U32 R5, RZ, RZ, 0x40000040 ;  /* 0x40000040ff057424 */ /* 0x000fe200078e00ff */
[----:B------:R-:W-:Y:S01]  /*124c0*/  UMOV UR37, 0x40000040 ;  /* 0x4000004000257882 */ /* 0x000fe20000000000 */
[----:B------:R-:W-:Y:S01]  /*124d0*/  MOV R3, 0x40000040 ;  /* 0x4000004000037802 */ /* 0x000fe20000000f00 */
        /* <DEDUP_REMOVED lines=9> */
[----:B------:R-:W-:Y:S01]  /*12570*/  WARPGROUP.ARRIVE ;  /* 0x00000000000079c5 */ /* 0x000fe20000000000 */
[----:B------:R-:W-:-:S05]  /*12580*/  IADD3 R4, R2, 0x404, RZ ;  /* 0x0000040402047810 */ /* 0x000fca0007ffe0ff */
[----:B------:R-:W-:Y:S03]  /*12590*/  HGMMA.64x16x16.F32 R48, gdesc[UR16], R48, gsb0 ;  /* 0x00200000103079f0 */ /* 0x000fe60008000830 */
[----:B------:R-:W-:Y:S02]  /*125a0*/  WARPGROUP.DEPBAR.LE gsb0, 0x0 ;  /* 0x00008000000079c5 */ /* 0x000fe40000010000 */
[----:B------:R-:W-:-:S06]  /*125b0*/  WARPGROUP.ARRIVE ;  /* 0x00000000000079c5 */ /* 0x000fcc0000000000 */
[----:B------:R-:W-:Y:S01]  /*125c0*/  HGMMA.64x16x16.F32 R40, gdesc[UR4], R40, gsb0 ;  /* 0x00200000042879f0 */ /* 0x000fe20008000828 */
[----:B------:R-:W-:-:S07]  /*125d0*/  UIADD3 UR4, UR20, 0x404, URZ ;  /* 0x0000040414047890 */ /* 0x000fce000fffe03f */
[----:B------:R-:W-:Y:S01]  /*125e0*/  UMOV UR24, UR4 ;  /* 0x0000000400187c82 */ /* 0x000fe20008000000 */
[----:B------:R-:W-:Y:S02]  /*125f0*/  WARPGROUP.DEPBAR.LE gsb0, 0x0 ;  /* 0x00008000000079c5 */ /* 0x000fe40000010000 */
[----:B------:R-:W-:Y:S01]  /*12600*/  WARPGROUP.ARRIVE ;  /* 0x00000000000079c5 */ /* 0x000fe20000000000 */
[----:B------:R-:W-:Y:S01]  /*12610*/  IMAD.MOV.U32 R5, RZ, RZ, 0x40000040 ;  /* 0x40000040ff057424 */ /* 0x000fe200078e00ff */
[----:B------:R-:W-:Y:S01]  /*12620*/  R2UR UR6, R4 ;  /* 0x00000000040672ca */ /* 0x000fe200000e0000 */
[----:B------:R-:W-:Y:S01]  /*12630*/  UMOV UR22, UR24 ;  /* 0x0000001800167c82 */ /* 0x000fe20008000000 */
[----:B------:R-:W-:Y:S01]  /*12640*/  UMOV UR23, UR25 ;  /* 0x0000001900177c82 */ /* 0x000fe20008000000 */
[----:B------:R-:W-:Y:S01]  /*12650*/  IMAD.MOV.U32 R9, RZ, RZ, 0x40000040 ;  /* 0x40000040ff097424 */ /* 0x000fe200078e00ff */
[----:B------:R-:W-:Y:S01]  /*12660*/  HGMMA.64x16x16.F32 R32, gdesc[UR8], R32, gsb0 ;  /* 0x00200000082079f0 */ /* 0x000fe20008000820 */
[----:B------:R-:W-:Y:S01]  /*12670*/  R2UR UR18, R8 ;  /* 0x00000000081272ca */ /* 0x000fe200000e0000 */
[----:B------:R-:W-:Y:S01]  /*12680*/  IMAD.U32 R20, RZ, RZ, UR24 ;  /* 0x00000018ff147e24 */ /* 0x000fe2000f8e00ff */
[----:B------:R-:W-:-:S02]  /*12690*/  WARPGROUP.DEPBAR.LE gsb0, 0x0 ;  /* 0x00008000000079c5 */ /* 0x000fc40000010000 */
[----:B------:R-:W-:-:S06]  /*126a0*/  WARPGROUP.ARRIVE ;  /* 0x00000000000079c5 */ /* 0x000fcc0000000000 */
[----:B------:R-:W-:Y:S03]  /*126b0*/  HGMMA.64x16x16.F32 R24, gdesc[UR12], R24, gsb0 ;  /* 0x002000000c1879f0 */ /* 0x000fe60008000818 */
[----:B------:R-:W-:Y:S02]  /*126c0*/  WARPGROUP.DEPBAR.LE gsb0, 0x0 ;  /* 0x00008000000079c5 */ /* 0x000fe40000010000 */
[----:B------:R-:W-:-:S06]  /*126d0*/  WARPGROUP.ARRIVE ;  /* 0x00000000000079c5 */ /* 0x000fcc0000000000 */
[----:B------:R-:W-:Y:S01]  /*126e0*/  HGMMA.64x16x16.F32 R72, gdesc[UR24], R72, gsb0 ;  /* 0x00200000184879f0 */ /* 0x000fe20008000848 */
[----:B------:R-:W-:Y:S01]  /*126f0*/  R2UR UR7, R5 ;  /* 0x00000000050772ca */ /* 0x000fe200000e0000 */
[----:B------:R-:W-:Y:S01]  /*12700*/  UMOV UR4, UR22 ;  /* 0x0000001600047c82 */ /* 0x000fe20008000000 */
[----:B------:R-:W-:Y:S01]  /*12710*/  UMOV UR5, UR23 ;  /* 0x0000001700057c82 */ /* 0x000fe20008000000 */
[----:B------:R-:W-:Y:S01]  /*12720*/  IMAD.MOV.U32 R5, RZ, RZ, 0x40000040 ;  /* 0x40000040ff057424 */ /* 0x000fe200078e00ff */
[----:B------:R-:W-:Y:S02]  /*12730*/  WARPGROUP.DEPBAR.LE gsb0, 0x0 ;  /* 0x00008000000079c5 */ /* 0x000fe40000010000 */
[----:B------:R-:W-:-:S07]  /*12740*/  WARPGROUP.ARRIVE ;  /* 0x00000000000079c5 */ /* 0x000fce0000000000 */
[----:B------:R-:W-:Y:S01]  /*12750*/  HGMMA.64x16x16.F32 R64, gdesc[UR4], R64, gsb0 ;  /* 0x00200000044079f0 */ /* 0x000fe20008000840 */
        /* <DEDUP_REMOVED lines=8> */
[----:B------:R-:W-:Y:S01]  /*127e0*/  R2UR UR19, R9 ;  /* 0x00000000091372ca */ /* 0x000fe200000e0000 */
[----:B------:R-:W-:Y:S01]  /*127f0*/  UMOV UR16, UR22 ;  /* 0x0000001600107c82 */ /* 0x000fe20008000000 */
[----:B------:R-:W-:Y:S01]  /*12800*/  UMOV UR17, UR23 ;  /* 0x0000001700117c82 */ /* 0x000fe20008000000 */
[----:B------:R-:W-:Y:S01]  /*12810*/  VIADD R4, R2, 0x584 ;  /* 0x0000058402047836 */ /* 0x000fe20000000000 */
[----:B------:R-:W-:Y:S02]  /*12820*/  WARPGROUP.DEPBAR.LE gsb0, 0x0 ;  /* 0x00008000000079c5 */ /* 0x000fe40000010000 */
[----:B------:R-:W-:-:S07]  /*12830*/  WARPGROUP.ARRIVE ;  /* 0x00000000000079c5 */ /* 0x000fce0000000000 */
[----:B------:R-:W-:Y:S01]  /*12840*/  HGMMA.64x16x16.F32 R48, gdesc[UR16], R48, gsb0 ;  /* 0x00200000103079f0 */ /* 0x000fe20008000830 */
[----:B------:R-:W-:Y:S01]  /*12850*/  IMAD.MOV.U32 R5, RZ, RZ, 0x40000040 ;  /* 0x40000040ff057424 */ /* 0x000fe200078e00ff */
[----:B------:R-:W-:-:S04]  /*12860*/  R2UR UR6, R4 ;  /* 0x00000000040672ca */ /* 0x000fc800000e0000 */
        /* <DEDUP_REMOVED lines=315> */
[----:B--2---:R-:W-:-:S04]  /*13c20*/  IMAD.IADD R10, R0, 0x1, R153 ;  /* 0x00000001000a7824 */ /* 0x004fc800078e0299 */
[----:B------:R-:W-:-:S05]  /*13c30*/  IMAD R10, R155, -0x70, R10 ;  /* 0xffffff909b0a7824 */ /* 0x000fca00078e020a */
[C---:B------:R-:W-:Y:S02]  /*13c40*/  ISETP.GT.AND P2, PT, R10.reuse, RZ, PT ;  /* 0x000000ff0a00720c */ /* 0x040fe40003f44270 */
[C---:B------:R-:W-:Y:S02]  /*13c50*/  ISETP.GT.AND P3, PT, R10.reuse, 0x1, PT ;  /* 0x000000010a00780c */ /* 0x040fe40003f64270 */
[----:B------:R-:W-:Y:S02]  /*13c60*/  ISETP.GT.AND P4, PT, R10, 0x8, PT ;  /* 0x000000080a00780c */ /* 0x000fe40003f84270 */
[----:B------:R-:W-:Y:S01]  /*13c70*/  FSEL R89, R72, -INF , P2 ;  /* 0xff80000048597808 */ /* 0x000fe20001000000 */
[----:B------:R-:W-:Y:S02]  /*13c80*/  WARPGROUP.DEPBAR.LE gsb0, 0x0 ;  /* 0x00008000000079c5 */ /* 0x000fe40000010000 */
[----:B------:R-:W-:-:S06]  /*13c90*/  WARPGROUP.ARRIVE ;  /* 0x00000000000079c5 */ /* 0x000fcc0000000000 */
[----:B------:R-:W-:Y:S01]  /*13ca0*/  HGMMA.64x16x16.F32 R32, gdesc[UR8], R32, gsb0 ;  /* 0x00200000082079f0 */ /* 0x000fe20008000820 */
[----:B------:R-:W-:Y:S02]  /*13cb0*/  FSEL R8, R73, -INF , P3 ;  /* 0xff80000049087808 */ /* 0x000fe40001800000 */
[----:B------:R-:W-:Y:S02]  /*13cc0*/  ISETP.GT.AND P5, PT, R10, 0x9, PT ;  /* 0x000000090a00780c */ /* 0x000fe40003fa4270 */
[----:B------:R-:W-:Y:S02]  /*13cd0*/  FSEL R87, R76, -INF , P4 ;  /* 0xff8000004c577808 */ /* 0x000fe40002000000 */
[----:B------:R-:W-:Y:S02]  /*13ce0*/  FMNMX.FTZ R0, R89, R8, !PT ;  /* 0x0000000859007209 */ /* 0x000fe40007810000 */
[----:B------:R-:W-:Y:S02]  /*13cf0*/  FSEL R77, R77, -INF , P5 ;  /* 0xff8000004d4d7808 */ /* 0x000fe40002800000 */
[----:B------:R-:W-:-:S02]  /*13d00*/  ISETP.GT.AND P6, PT, R10, 0x10, PT ;  /* 0x000000100a00780c */ /* 0x000fc40003fc4270 */
[----:B------:R-:W-:Y:S02]  /*13d10*/  FMNMX.FTZ R0, R87, R0, !PT ;  /* 0x0000000057007209 */ /* 0x000fe40007810000 */
[----:B------:R-:W-:Y:S02]  /*13d20*/  FSEL R75, R75, -INF , P3 ;  /* 0xff8000004b4b7808 */ /* 0x000fe40001800000 */
[----:B------:R-:W-:Y:S02]  /*13d30*/  ISETP.GT.AND P3, PT, R10, 0x11, PT ;  /* 0x000000110a00780c */ /* 0x000fe40003f64270 */
[----:B------:R-:W-:Y:S02]  /*13d40*/  FSEL R101, R64, -INF , P6 ;  /* 0xff80000040657808 */ /* 0x000fe40003000000 */
[----:B------:R-:W-:Y:S02]  /*13d50*/  FMNMX.FTZ R0, R77, R0, !PT ;  /* 0x000000004d007209 */ /* 0x000fe40007810000 */
[----:B------:R-:W-:-:S02]  /*13d60*/  FSEL R9, R78, -INF , P4 ;  /* 0xff8000004e097808 */ /* 0x000fc40002000000 */
[C---:B------:R-:W-:Y:S02]  /*13d70*/  ISETP.GT.AND P4, PT, R10.reuse, 0x18, PT ;  /* 0x000000180a00780c */ /* 0x040fe40003f84270 */
[----:B------:R-:W-:Y:S02]  /*13d80*/  FSEL R93, R65, -INF , P3 ;  /* 0xff800000415d7808 */ /* 0x000fe40001800000 */
[----:B------:R-:W-:Y:S02]  /*13d90*/  FMNMX.FTZ R0, R101, R0, !PT ;  /* 0x0000000065007209 */ /* 0x000fe40007810000 */
[----:B------:R-:W-:Y:S02]  /*13da0*/  FSEL R79, R79, -INF , P5 ;  /* 0xff8000004f4f7808 */ /* 0x000fe40002800000 */
[----:B------:R-:W-:Y:S02]  /*13db0*/  ISETP.GT.AND P5, PT, R10, 0x19, PT ;  /* 0x000000190a00780c */ /* 0x000fe40003fa4270 */
[----:B------:R-:W-:-:S02]  /*13dc0*/  FSEL R97, R68, -INF , P4 ;  /* 0xff80000044617808 */ /* 0x000fc40002000000 */
[----:B------:R-:W-:Y:S01]  /*13dd0*/  FMNMX.FTZ R0, R93, R0, !PT ;  /* 0x000000005d007209 */ /* 0x000fe20007810000 */
[----:B------:R-:W-:Y:S01]  /*13de0*/  VIADD R2, R2, 0xa06 ;  /* 0x00000a0602027836 */ /* 0x000fe20000000000 */
[----:B------:R-:W-:Y:S02]  /*13df0*/  FSEL R7, R74, -INF , P2 ;  /* 0xff8000004a077808 */ /* 0x000fe40001000000 */
[----:B------:R-:W-:Y:S02]  /*13e00*/  ISETP.GT.AND P2, PT, R10, 0x20, PT ;  /* 0x000000200a00780c */ /* 0x000fe40003f44270 */
[----:B------:R-:W-:Y:S02]  /*13e10*/  FSEL R73, R69, -INF , P5 ;  /* 0xff80000045497808 */ /* 0x000fe40002800000 */
[----:B------:R-:W-:Y:S02]  /*13e20*/  FMNMX.FTZ R0, R97, R0, !PT ;  /* 0x0000000061007209 */ /* 0x000fe40007810000 */
[----:B------:R-:W-:-:S02]  /*13e30*/  R2UR UR7, R3 ;  /* 0x00000000030772ca */ /* 0x000fc400000e0000 */
[----:B------:R-:W-:Y:S02]  /*13e40*/  R2UR UR6, R2 ;  /* 0x00000000020672ca */ /* 0x000fe400000e0000 */
[----:B------:R-:W-:Y:S02]  /*13e50*/  FSEL R3, R66, -INF , P6 ;  /* 0xff80000042037808 */ /* 0x000fe40003000000 */
[----:B------:R-:W-:Y:S02]  /*13e60*/  ISETP.GT.AND P6, PT, R10, 0x21, PT ;  /* 0x000000210a00780c */ /* 0x000fe40003fc4270 */
[----:B------:R-:W-:Y:S02]  /*13e70*/  FSEL R95, R56, -INF , P2 ;  /* 0xff800000385f7808 */ /* 0x000fe40001000000 */
[----:B------:R-:W-:Y:S02]  /*13e80*/  FMNMX.FTZ R0, R73, R0, !PT ;  /* 0x0000000049007209 */ /* 0x000fe40007810000 */
[----:B------:R-:W-:Y:S01]  /*13e90*/  FSEL R71, R71, -INF , P5 ;  /* 0xff80000047477808 */ /* 0x000fe20002800000 */
[----:B------:R-:W-:-:S02]  /*13ea0*/  WARPGROUP.DEPBAR.LE gsb0, 0x0 ;  /* 0x00008000000079c5 */ /* 0x000fc40000010000 */
[----:B------:R-:W-:Y:S02]  /*13eb0*/  ISETP.GT.AND P5, PT, R10, 0x28, PT ;  /* 0x000000280a00780c */ /* 0x000fe40003fa4270 */
[----:B------:R-:W-:Y:S02]  /*13ec0*/  FSEL R91, R57, -INF , P6 ;  /* 0xff800000395b7808 */ /* 0x000fe40003000000 */
[----:B------:R-:W-:Y:S01]  /*13ed0*/  FMNMX.FTZ R0, R95, R0, !PT ;  /* 0x000000005f007209 */ /* 0x000fe20007810000 */
[----:B------:R-:W-:Y:S01]  /*13ee0*/  WARPGROUP.ARRIVE ;  /* 0x00000000000079c5 */ /* 0x000fe20000000000 */
[----:B------:R-:W-:Y:S02]  /*13ef0*/  FSEL R11, R70, -INF , P4 ;  /* 0xff800000460b7808 */ /* 0x000fe40002000000 */
[----:B------:R-:W-:Y:S02]  /*13f00*/  ISETP.GT.AND P4, PT, R10, 0x29, PT ;  /* 0x000000290a00780c */ /* 0x000fe40003f84270 */
[----:B------:R-:W-:-:S02]  /*13f10*/  FSEL R85, R60, -INF , P5 ;  /* 0xff8000003c557808 */ /* 0x000fc40002800000 */
[----:B------:R-:W-:Y:S01]  /*13f20*/  FMNMX.FTZ R0, R91, R0, !PT ;  /* 0x000000005b007209 */ /* 0x000fe20007810000 */
[----:B------:R-:W-:Y:S01]  /*13f30*/  UMOV UR4, UR36 ;  /* 0x0000002400047c82 */ /* 0x000fe20008000000 */
[----:B------:R-:W-:Y:S01]  /*13f40*/  UMOV UR5, UR37 ;  /* 0x0000002500057c82 */ /* 0x000fe20008000000 */
[----:B------:R-:W-:Y:S01]  /*13f50*/  FSEL R67, R67, -INF , P3 ;  /* 0xff80000043437808 */ /* 0x000fe20001800000 */
[----:B------:R-:W-:Y:S01]  /*13f60*/  HGMMA.64x16x16.F32 R24, gdesc[UR4], R24, gsb0 ;  /* 0x00200000041879f0 */ /* 0x000fe20008000818 */
[----:B------:R-:W-:Y:S01]  /*13f70*/  ISETP.GT.AND P3, PT, R10, 0x30, PT ;  /* 0x000000300a00780c */ /* 0x000fe20003f64270 */
[----:B------:R0:W-:Y:S01]  /*13f80*/  STL.64 [R1+0x20], R20 ;  /* 0x0000201401007387 */ /* 0x0001e20000100a00 */
[----:B------:R-:W-:Y:S01]  /*13f90*/  FSEL R81, R61, -INF , P4 ;  /* 0xff8000003d517808 */ /* 0x000fe20002000000 */
[----:B------:R-:W-:Y:S01]  /*13fa0*/  ULDC UR4, c[0x0][0x988] ;  /* 0x0002620000047ab9 */ /* 0x000fe20000000800 */
[----:B------:R-:W-:Y:S02]  /*13fb0*/  FMNMX.FTZ R0, R85, R0, !PT ;  /* 0x0000000055007209 */ /* 0x000fe40007810000 */
[----:B------:R-:W-:-:S02]  /*13fc0*/  FSEL R13, R58, -INF , P2 ;  /* 0xff8000003a0d7808 */ /* 0x000fc40001000000 */
[----:B------:R-:W-:Y:S02]  /*13fd0*/  ISETP.GT.AND P2, PT, R10, 0x31, PT ;  /* 0x000000310a00780c */ /* 0x000fe40003f44270 */
[----:B------:R-:W-:Y:S02]  /*13fe0*/  FSEL R65, R48, -INF , P3 ;  /* 0xff80000030417808 */ /* 0x000fe40001800000 */
[----:B------:R-:W-:Y:S02]  /*13ff0*/  FMNMX.FTZ R0, R81, R0, !PT ;  /* 0x0000000051007209 */ /* 0x000fe40007810000 */
[----:B------:R-:W-:Y:S02]  /*14000*/  FSEL R59, R59, -INF , P6 ;  /* 0xff8000003b3b7808 */ /* 0x000fe40003000000 */
[----:B------:R-:W-:Y:S02]  /*14010*/  ISETP.GT.AND P6, PT, R10, 0x38, PT ;  /* 0x000000380a00780c */ /* 0x000fe40003fc4270 */
[----:B------:R-:W-:-:S02]  /*14020*/  FSEL R49, R49, -INF , P2 ;  /* 0xff80000031317808 */ /* 0x000fc40001000000 */
[----:B------:R-:W-:Y:S02]  /*14030*/  FMNMX.FTZ R0, R65, R0, !PT ;  /* 0x0000000041007209 */ /* 0x000fe40007810000 */
[----:B------:R-:W-:Y:S02]  /*14040*/  FSEL R15, R62, -INF , P5 ;  /* 0xff8000003e0f7808 */ /* 0x000fe40002800000 */
[----:B------:R-:W-:Y:S02]  /*14050*/  ISETP.GT.AND P5, PT, R10, 0x39, PT ;  /* 0x000000390a00780c */ /* 0x000fe40003fa4270 */
[----:B------:R-:W-:Y:S02]  /*14060*/  FSEL R57, R52, -INF , P6 ;  /* 0xff80000034397808 */ /* 0x000fe40003000000 */
[----:B------:R-:W-:Y:S02]  /*14070*/  FMNMX.FTZ R0, R49, R0, !PT ;  /* 0x0000000031007209 */ /* 0x000fe40007810000 */
[----:B------:R-:W-:-:S02]  /*14080*/  FSEL R63, R63, -INF , P4 ;  /* 0xff8000003f3f7808 */ /* 0x000fc40002000000 */
[----:B------:R-:W-:Y:S02]  /*14090*/  ISETP.GT.AND P4, PT, R10, 0x40, PT ;  /* 0x000000400a00780c */ /* 0x000fe40003f84270 */
[----:B------:R-:W-:Y:S02]  /*140a0*/  FSEL R53, R53, -INF , P5 ;  /* 0xff80000035357808 */ /* 0x000fe40002800000 */
[----:B------:R-:W-:Y:S02]  /*140b0*/  FMNMX.FTZ R0, R57, R0, !PT ;  /* 0x0000000039007209 */ /* 0x000fe40007810000 */
[----:B0-----:R-:W-:Y:S02]  /*140c0*/  FSEL R21, R50, -INF , P3 ;  /* 0xff80000032157808 */ /* 0x001fe40001800000 */
[----:B------:R-:W-:Y:S02]  /*140d0*/  ISETP.GT.AND P3, PT, R10, 0x41, PT ;  /* 0x000000410a00780c */ /* 0x000fe40003f64270 */
[----:B------:R-:W-:-:S02]  /*140e0*/  FSEL R61, R40, -INF , P4 ;  /* 0xff800000283d7808 */ /* 0x000fc40002000000 */
[----:B------:R-:W-:Y:S02]  /*140f0*/  FMNMX.FTZ R0, R53, R0, !PT ;  /* 0x0000000035007209 */ /* 0x000fe40007810000 */
[----:B------:R-:W-:Y:S02]  /*14100*/  FSEL R51, R51, -INF , P2 ;  /* 0xff80000033337808 */ /* 0x000fe40001000000 */
[C---:B------:R-:W-:Y:S02]  /*14110*/  ISETP.GT.AND P2, PT, R10.reuse, 0x48, PT ;  /* 0x000000480a00780c */ /* 0x040fe40003f44270 */
[----:B------:R-:W-:Y:S02]  /*14120*/  FSEL R69, R41, -INF , P3 ;  /* 0xff80000029457808 */ /* 0x000fe40001800000 */
[----:B------:R-:W-:Y:S02]  /*14130*/  FMNMX.FTZ R0, R61, R0, !PT ;  /* 0x000000003d007209 */ /* 0x000fe40007810000 */
[----:B------:R-:W-:-:S02]  /*14140*/  ISETP.GT.AND P1, PT, R10, 0x49, PT ;  /* 0x000000490a00780c */ /* 0x000fc40003f24270 */
[----:B------:R-:W-:Y:S02]  /*14150*/  FSEL R83, R44, -INF , P2 ;  /* 0xff8000002c537808 */ /* 0x000fe40001000000 */
[----:B------:R-:W-:Y:S02]  /*14160*/  FMNMX.FTZ R0, R69, R0, !PT ;  /* 0x0000000045007209 */ /* 0x000fe40007810000 */
[C---:B------:R-:W-:Y:S02]  /*14170*/  ISETP.GT.AND P0, PT, R10.reuse, 0x50, PT ;  /* 0x000000500a00780c */ /* 0x040fe40003f04270 */
        /* <DEDUP_REMOVED lines=9> */
[----:B------:R-:W-:Y:S02]  /*14210*/  ISETP.GT.AND P2, PT, R10, 0x59, PT ;  /* 0x000000590a00780c */ /* 0x000fe40003f44270 */
[----:B------:R-:W-:Y:S02]  /*14220*/  FSEL R107, R36, -INF , P0 ;  /* 0xff800000246b7808 */ /* 0x000fe40000000000 */
[----:B------:R-:W-:Y:S02]  /*14230*/  FMNMX.FTZ R0, R105, R0, !PT ;  /* 0x0000000069007209 */ /* 0x000fe40007810000 */
[----:B------:R-:W-:Y:S02]  /*14240*/  FSEL R43, R43, -INF , P3 ;  /* 0xff8000002b2b7808 */ /* 0x000fe40001800000 */
[----:B------:R-:W-:Y:S02]  /*14250*/  FSEL R109, R37, -INF , P2 ;  /* 0xff800000256d7808 */ /* 0x000fe40001000000 */
[----:B------:R-:W-:-:S02]  /*14260*/  FMNMX.FTZ R0, R107, R0, !PT ;  /* 0x000000006b007209 */ /* 0x000fc40007810000 */
[----:B------:R-:W-:Y:S01]  /*14270*/  ISETP.GT.AND P3, PT, R10, 0x60, PT ;  /* 0x000000600a00780c */ /* 0x000fe20003f64270 */
[----:B------:R-:W-:Y:S02]  /*14280*/  WARPGROUP.DEPBAR.LE gsb0, 0x0 ;  /* 0x00008000000079c5 */ /* 0x000fe40000010000 */
[----:B------:R-:W-:Y:S02]  /*14290*/  FSEL R45, R42, -INF , P4 ;  /* 0xff8000002a2d7808 */ /* 0x000fe40002000000 */
[----:B------:R-:W-:Y:S02]  /*142a0*/  FSEL R111, R24, -INF , P3 ;  /* 0xff800000186f7808 */ /* 0x000fe40001800000 */
[----:B------:R-:W-:Y:S02]  /*142b0*/  FMNMX.FTZ R0, R109, R0, !PT ;  /* 0x000000006d007209 */ /* 0x000fe40007810000 */
[----:B------:R-:W-:Y:S02]  /*142c0*/  ISETP.GT.AND P4, PT, R10, 0x61, PT ;  /* 0x000000610a00780c */ /* 0x000fe40003f84270 */
[----:B------:R-:W-:-:S02]  /*142d0*/  FSEL R55, R55, -INF , P5 ;  /* 0xff80000037377808 */ /* 0x000fc40002800000 */
[----:B------:R-:W-:Y:S02]  /*142e0*/  FSEL R115, R25, -INF , P4 ;  /* 0xff80000019737808 */ /* 0x000fe40002000000 */
[----:B------:R-:W-:Y:S02]  /*142f0*/  FMNMX.FTZ R0, R111, R0, !PT ;  /* 0x000000006f007209 */ /* 0x000fe40007810000 */
[----:B------:R-:W-:Y:S02]  /*14300*/  ISETP.GT.AND P5, PT, R10, 0x68, PT ;  /* 0x000000680a00780c */ /* 0x000fe40003fa4270 */
[----:B------:R-:W-:Y:S02]  /*14310*/  FSEL R41, R54, -INF , P6 ;  /* 0xff80000036297808 */ /* 0x000fe40003000000 */
[----:B------:R-:W-:Y:S02]  /*14320*/  FSEL R113, R28, -INF , P5 ;  /* 0xff8000001c717808 */ /* 0x000fe40002800000 */
[----:B------:R-:W-:-:S02]  /*14330*/  FMNMX.FTZ R0, R115, R0, !PT ;  /* 0x0000000073007209 */ /* 0x000fc40007810000 */
[----:B------:R-:W-:Y:S02]  /*14340*/  ISETP.GT.AND P6, PT, R10, 0x69, PT ;  /* 0x000000690a00780c */ /* 0x000fe40003fc4270 */
[----:B------:R-:W-:Y:S02]  /*14350*/  FMNMX.FTZ R0, R113, R0, !PT ;  /* 0x0000000071007209 */ /* 0x000fe40007810000 */
[----:B------:R-:W-:-:S04]  /*14360*/  FSEL R117, R29, -INF , P6 ;  /* 0xff8000001d757808 */ /* 0x000fc80003000000 */
[----:B------:R-:W-:-:S05]  /*14370*/  FMNMX.FTZ R4, R117, R0, !PT ;  /* 0x0000000075047209 */ /* 0x000fca0007810000 */
        /* <DEDUP_REMOVED lines=12> */
[----:B------:R-:W0:Y:S03]  /*14440*/  SHFL.BFLY PT, R5, R20, 0x1, 0x1f ;  /* 0x0c201f0014057f89 */ /* 0x000e2600000e0000 */
[----:B------:R-:W-:-:S04]  /*14450*/  FMNMX.FTZ R4, R63, R4, !PT ;  /* 0x000000043f047209 */ /* 0x000fc80007810000 */
[----:B------:R-:W-:-:S04]  /*14460*/  FMNMX.FTZ R4, R21, R4, !PT ;  /* 0x0000000415047209 */ /* 0x000fc80007810000 */
[----:B------:R-:W-:-:S04]  /*14470*/  FMNMX.FTZ R4, R51, R4, !PT ;  /* 0x0000000433047209 */ /* 0x000fc80007810000 */
[----:B------:R-:W-:-:S04]  /*14480*/  FMNMX.FTZ R4, R41, R4, !PT ;  /* 0x0000000429047209 */ /* 0x000fc80007810000 */
[----:B------:R-:W-:-:S04]  /*14490*/  FMNMX.FTZ R4, R55, R4, !PT ;  /* 0x0000000437047209 */ /* 0x000fc80007810000 */
[----:B------:R-:W-:Y:S02]  /*144a0*/  FMNMX.FTZ R4, R45, R4, !PT ;  /* 0x000000042d047209 */ /* 0x000fe40007810000 */
[----:B------:R-:W-:Y:S02]  /*144b0*/  P2R R36, PR, RZ, 0x1 ;  /* 0x00000001ff247803 */ /* 0x000fe40000000000 */
[----:B------:R-:W-:Y:S02]  /*144c0*/  ISETP.GT.AND P0, PT, R10, 0x49, PT ;  /* 0x000000490a00780c */ /* 0x000fe40003f04270 */
[----:B------:R-:W-:Y:S02]  /*144d0*/  FMNMX.FTZ R4, R43, R4, !PT ;  /* 0x000000042b047209 */ /* 0x000fe40007810000 */
[----:B------:R-:W-:Y:S01]  /*144e0*/  P2R R40, PR, RZ, 0x2 ;  /* 0x00000002ff287803 */ /* 0x000fe20000000000 */
[----:B------:R-:W-:Y:S01]  /*144f0*/  IMAD.U32 R0, RZ, RZ, UR4 ;  /* 0x00000004ff007e24 */ /* 0x000fe2000f8e00ff */
[----:B0-----:R-:W-:-:S02]  /*14500*/  FMNMX.FTZ R5, R20, R5, !PT ;  /* 0x0000000514057209 */ /* 0x001fc40007810000 */
[----:B------:R-:W-:Y:S02]  /*14510*/  ISETP.GT.AND P1, PT, R10, 0x50, PT ;  /* 0x000000500a00780c */ /* 0x000fe40003f24270 */
[----:B------:R-:W-:Y:S02]  /*14520*/  FSEL R47, R47, -INF , P0 ;  /* 0xff8000002f2f7808 */ /* 0x000fe40000000000 */
[----:B------:R-:W-:Y:S01]  /*14530*/  FMNMX.FTZ R4, R33, R4, !PT ;  /* 0x0000000421047209 */ /* 0x000fe20007810000 */
[----:B------:R-:W-:Y:S01]  /*14540*/  FMUL.FTZ R2, R5, R0 ;  /* 0x0000000005027220 */ /* 0x000fe20000410000 */
[----:B------:R-:W-:Y:S02]  /*14550*/  FSEL R25, R34, -INF , P1 ;  /* 0xff80000022197808 */ /* 0x000fe40000800000 */
[----:B------:R-:W-:Y:S02]  /*14560*/  P2R R32, PR, RZ, 0x4 ;  /* 0x00000004ff207803 */ /* 0x000fe40000000000 */
[----:B------:R-:W-:-:S02]  /*14570*/  ISETP.NE.AND P1, PT, R40, RZ, PT ;  /* 0x000000ff2800720c */ /* 0x000fc40003f25270 */
[----:B------:R-:W-:Y:S02]  /*14580*/  FMNMX.FTZ R4, R47, R4, !PT ;  /* 0x000000042f047209 */ /* 0x000fe40007810000 */
[----:B------:R-:W-:Y:S02]  /*14590*/  FSETP.NEU.FTZ.AND P2, PT, R5, -INF , PT ;  /* 0xff8000000500780b */ /* 0x000fe40003f5d000 */
[----:B------:R-:W-:Y:S02]  /*145a0*/  ISETP.NE.AND P0, PT, R36, RZ, PT ;  /* 0x000000ff2400720c */ /* 0x000fe40003f05270 */
[----:B------:R-:W-:Y:S02]  /*145b0*/  FSEL R35, R35, -INF , P1 ;  /* 0xff80000023237808 */ /* 0x000fe40000800000 */
[----:B------:R-:W-:Y:S02]  /*145c0*/  FMNMX.FTZ R4, R25, R4, !PT ;  /* 0x0000000419047209 */ /* 0x000fe40007810000 */
[----:B------:R-:W-:-:S02]  /*145d0*/  FSEL R2, R2, RZ, P2 ;  /* 0x000000ff02027208 */ /* 0x000fc40001000000 */
[----:B------:R-:W-:Y:S02]  /*145e0*/  ISETP.NE.AND P2, PT, R32, RZ, PT ;  /* 0x000000ff2000720c */ /* 0x000fe40003f45270 */
[----:B------:R-:W-:Y:S02]  /*145f0*/  FSEL R29, R38, -INF , P0 ;  /* 0xff800000261d7808 */ /* 0x000fe40000000000 */
[----:B------:R-:W-:Y:S01]  /*14600*/  FMNMX.FTZ R4, R35, R4, !PT ;  /* 0x0000000423047209 */ /* 0x000fe20007810000 */
[-CC-:B------:R-:W-:Y:S01]  /*14610*/  FFMA.FTZ R37, R8, R0.reuse, -R2.reuse ;  /* 0x0000000008257223 */ /* 0x180fe20000010802 */
[--C-:B------:R-:W-:Y:S01]  /*14620*/  FFMA.FTZ R8, R81, R0, -R2.reuse ;  /* 0x0000000051087223 */ /* 0x100fe20000010802 */
[----:B------:R-:W-:Y:S02]  /*14630*/  FSEL R81, R39, -INF , P2 ;  /* 0xff80000027517808 */ /* 0x000fe40001000000 */
[----:B------:R-:W-:Y:S01]  /*14640*/  FMNMX.FTZ R4, R29, R4, !PT ;  /* 0x000000041d047209 */ /* 0x000fe20007810000 */
[----:B------:R-:W-:Y:S01]  /*14650*/  FFMA.FTZ R194, R85, R0, -R2 ;  /* 0x0000000055c27223 */ /* 0x000fe20000010802 */
[----:B------:R-:W-:-:S02]  /*14660*/  FSEL R85, R26, -INF , P3 ;  /* 0xff8000001a557808 */ /* 0x000fc40001800000 */
[----:B------:R-:W-:Y:S02]  /*14670*/  FMNMX.FTZ R4, R81, R4, !PT ;  /* 0x0000000451047209 */ /* 0x000fe40007810000 */
[----:B------:R-:W-:Y:S02]  /*14680*/  FSEL R27, R27, -INF , P4 ;  /* 0xff8000001b1b7808 */ /* 0x000fe40002000000 */
[----:B------:R-:W-:Y:S01]  /*14690*/  FMNMX.FTZ R4, R85, R4, !PT ;  /* 0x0000000455047209 */ /* 0x000fe20007810000 */
[--C-:B------:R-:W-:Y:S01]  /*146a0*/  FFMA.FTZ R188, R65, R0, -R2.reuse ;  /* 0x0000000041bc7223 */ /* 0x100fe20000010802 */
[----:B------:R-:W-:Y:S02]  /*146b0*/  FSEL R65, R30, -INF , P5 ;  /* 0xff8000001e417808 */ /* 0x000fe40002800000 */
[----:B------:R-:W-:Y:S01]  /*146c0*/  FMNMX.FTZ R4, R27, R4, !PT ;  /* 0x000000041b047209 */ /* 0x000fe20007810000 */
[-CC-:B------:R-:W-:Y:S01]  /*146d0*/  FFMA.FTZ R200, R89, R0.reuse, -R2.reuse ;  /* 0x0000000059c87223 */ /* 0x180fe20000010802 */
[----:B------:R-:W-:Y:S01]  /*146e0*/  FFMA.FTZ R89, R91, R0, -R2 ;  /* 0x000000005b597223 */ /* 0x000fe20000010802 */
[----:B------:R-:W-:-:S02]  /*146f0*/  FSEL R91, R31, -INF , P6 ;  /* 0xff8000001f5b7808 */ /* 0x000fc40003000000 */
[----:B------:R-:W-:Y:S01]  /*14700*/  FMNMX.FTZ R4, R65, R4, !PT ;  /* 0x0000000441047209 */ /* 0x000fe20007810000 */
[----:B------:R-:W-:-:S03]  /*14710*/  FFMA.FTZ R202, R87, R0, -R2 ;  /* 0x0000000057ca7223 */ /* 0x000fc60000010802 */
[----:B------:R-:W-:Y:S01]  /*14720*/  FMNMX.FTZ R4, R91, R4, !PT ;  /* 0x000000045b047209 */ /* 0x000fe20007810000 */
[----:B------:R-:W-:-:S04]  /*14730*/  FFMA.FTZ R87, R93, R0, -R2 ;  /* 0x000000005d577223 */ /* 0x000fc80000010802 */
[----:B------:R-:W0:Y:S02]  /*14740*/  SHFL.BFLY PT, R93, R4, 0x2, 0x1f ;  /* 0x0c401f00045d7f89 */ /* 0x000e2400000e0000 */
[----:B0-----:R-:W-:-:S05]  /*14750*/  FMNMX.FTZ R93, R4, R93, !PT ;  /* 0x0000005d045d7209 */ /* 0x001fca0007810000 */
[----:B------:R-:W0:Y:S01]  /*14760*/  SHFL.BFLY PT, R4, R93, 0x1, 0x1f ;  /* 0x0c201f005d047f89 */ /* 0x000e2200000e0000 */
[----:B------:R-:W-:Y:S01]  /*14770*/  MUFU.EX2 R200, R200 ;  /* 0x000000c800c87308 */ /* 0x000fe20000000800 */
[-CC-:B------:R-:W-:Y:S01]  /*14780*/  FFMA.FTZ R77, R77, R0.reuse, -R2.reuse ;  /* 0x000000004d4d7223 */ /* 0x180fe20000010802 */
[----:B------:R-:W-:-:S06]  /*14790*/  FFMA.FTZ R196, R101, R0, -R2 ;  /* 0x0000000065c47223 */ /* 0x000fcc0000010802 */
[----:B------:R-:W1:Y:S01]  /*147a0*/  MUFU.EX2 R37, R37 ;  /* 0x0000002500257308 */ /* 0x000e620000000800 */
[----:B------:R-:W-:-:S07]  /*147b0*/  FFMA.FTZ R10, R49, R0, -R2 ;  /* 0x00000000310a7223 */ /* 0x000fce0000010802 */
[----:B------:R2:W-:Y:S01]  /*147c0*/  MUFU.EX2 R39, R8 ;  /* 0x0000000800277308 */ /* 0x0005e20000000800 */
[----:B0-----:R-:W-:-:S07]  /*147d0*/  FMNMX.FTZ R4, R93, R4, !PT ;  /* 0x000000045d047209 */ /* 0x001fce0007810000 */
[----:B------:R-:W0:Y:S01]  /*147e0*/  MUFU.EX2 R202, R202 ;  /* 0x000000ca00ca7308 */ /* 0x000e220000000800 */
[C---:B------:R-:W-:Y:S01]  /*147f0*/  FSETP.NEU.FTZ.AND P2, PT, R4.reuse, -INF , PT ;  /* 0xff8000000400780b */ /* 0x040fe20003f5d000 */
[-C--:B--2---:R-:W-:Y:S01]  /*14800*/  FMUL.FTZ R8, R4, R0.reuse ;  /* 0x0000000004087220 */ /* 0x084fe20000410000 */
[-CC-:B------:R-:W-:Y:S01]  /*14810*/  FFMA.FTZ R49, R53, R0.reuse, -R2.reuse ;  /* 0x0000000035317223 */ /* 0x180fe20000010802 */
[----:B------:R-:W-:-:S03]  /*14820*/  FFMA.FTZ R190, R57, R0, -R2 ;  /* 0x0000000039be7223 */ /* 0x000fc60000010802 */
[----:B------:R-:W-:Y:S01]  /*14830*/  FSEL R30, R8, RZ, P2 ;  /* 0x000000ff081e7208 */ /* 0x000fe20001000000 */
[----:B------:R-:W2:Y:S01]  /*14840*/  MUFU.EX2 R77, R77 ;  /* 0x0000004d004d7308 */ /* 0x000ea20000000800 */
        /* <DEDUP_REMOVED lines=14> */
[-C--:B------:R-:W-:Y:S01]  /*14930*/  FFMA.FTZ R93, R117, R0.reuse, -R2 ;  /* 0x00000000755d7223 */ /* 0x080fe20000010802 */
[-CC-:B------:R-:W-:Y:S01]  /*14940*/  FFMA.FTZ R201, R7, R0.reuse, -R30.reuse ;  /* 0x0000000007c97223 */ /* 0x180fe2000001081e */
[-CC-:B------:R-:W-:Y:S01]  /*14950*/  FFMA.FTZ R2, R75, R0.reuse, -R30.reuse ;  /* 0x000000004b027223 */ /* 0x180fe2000001081e */
[----:B------:R-:W3:Y:S01]  /*14960*/  MUFU.EX2 R196, R196 ;  /* 0x000000c400c47308 */ /* 0x000ee20000000800 */
[-CC-:B------:R-:W-:Y:S01]  /*14970*/  FFMA.FTZ R203, R9, R0.reuse, -R30.reuse ;  /* 0x0000000009cb7223 */ /* 0x180fe2000001081e */
[-CC-:B------:R-:W-:Y:S01]  /*14980*/  FFMA.FTZ R197, R3, R0.reuse, -R30.reuse ;  /* 0x0000000003c57223 */ /* 0x180fe2000001081e */
[----:B-1----:R-:W-:Y:S01]  /*14990*/  FADD.FTZ R3, R200, R37 ;  /* 0x00000025c8037221 */ /* 0x002fe20000010000 */
[----:B------:R-:W-:-:S04]  /*149a0*/  FFMA.FTZ R8, R79, R0, -R30 ;  /* 0x000000004f087223 */ /* 0x000fc8000001081e */
[----:B------:R-:W1:Y:S01]  /*149b0*/  MUFU.EX2 R87, R87 ;  /* 0x0000005700577308 */ /* 0x000e620000000800 */
[----:B0-----:R-:W-:-:S07]  /*149c0*/  FADD.FTZ R28, R202, R3 ;  /* 0x00000003ca1c7221 */ /* 0x001fce0000010000 */
[----:B------:R-:W-:Y:S08]  /*149d0*/  MUFU.EX2 R201, R201 ;  /* 0x000000c900c97308 */ /* 0x000ff00000000800 */
[----:B------:R-:W0:Y:S01]  /*149e0*/  MUFU.EX2 R2, R2 ;  /* 0x0000000200027308 */ /* 0x000e220000000800 */
[----:B--2---:R-:W-:-:S07]  /*149f0*/  FADD.FTZ R3, R77, R28 ;  /* 0x0000001c4d037221 */ /* 0x004fce0000010000 */
[----:B------:R-:W2:Y:S08]  /*14a00*/  MUFU.EX2 R198, R198 ;  /* 0x000000c600c67308 */ /* 0x000eb00000000800 */
[----:B------:R-:W4:Y:S01]  /*14a10*/  MUFU.EX2 R203, R203 ;  /* 0x000000cb00cb7308 */ /* 0x000f220000000800 */
[----:B---3--:R-:W-:-:S07]  /*14a20*/  FADD.FTZ R28, R196, R3 ;  /* 0x00000003c41c7221 */ /* 0x008fce0000010000 */
[----:B------:R-:W3:Y:S01]  /*14a30*/  MUFU.EX2 R73, R73 ;  /* 0x0000004900497308 */ /* 0x000ee20000000800 */
[----:B------:R-:W-:-:S07]  /*14a40*/  FFMA.FTZ R199, R11, R0, -R30 ;  /* 0x000000000bc77223 */ /* 0x000fce000001081e */
[----:B------:R-:W5:Y:S01]  /*14a50*/  MUFU.EX2 R8, R8 ;  /* 0x0000000800087308 */ /* 0x000f620000000800 */
[----:B-1----:R-:W-:-:S07]  /*14a60*/  FADD.FTZ R3, R87, R28 ;  /* 0x0000001c57037221 */ /* 0x002fce0000010000 */
[----:B------:R1:W-:Y:S01]  /*14a70*/  MUFU.EX2 R31, R10 ;  /* 0x0000000a001f7308 */ /* 0x0003e20000000800 */
[----:B------:R-:W-:Y:S01]  /*14a80*/  ISETP.NE.AND P0, PT, R12, RZ, PT ;  /* 0x000000ff0c00720c */ /* 0x000fe20003f05270 */
[----:B0-----:R-:W-:-:S06]  /*14a90*/  FADD.FTZ R32, R201, R2 ;  /* 0x00000002c9207221 */ /* 0x001fcc0000010000 */
[----:B------:R-:W0:Y:S01]  /*14aa0*/  MUFU.EX2 R192, R192 ;  /* 0x000000c000c07308 */ /* 0x000e220000000800 */
[-CC-:B-1----:R-:W-:Y:S01]  /*14ab0*/  FFMA.FTZ R10, R67, R0.reuse, -R30.reuse ;  /* 0x00000000430a7223 */ /* 0x182fe2000001081e */
[----:B------:R-:W-:-:S06]  /*14ac0*/  FFMA.FTZ R12, R71, R0, -R30 ;  /* 0x00000000470c7223 */ /* 0x000fcc000001081e */
[----:B------:R-:W1:Y:S01]  /*14ad0*/  MUFU.EX2 R197, R197 ;  /* 0x000000c500c57308 */ /* 0x000e620000000800 */
[----:B--2---:R-:W-:Y:S01]  /*14ae0*/  FADD.FTZ R34, R198, R3 ;  /* 0x00000003c6227221 */ /* 0x004fe20000010000 */
[----:B----4-:R-:W-:-:S06]  /*14af0*/  FADD.FTZ R3, R203, R32 ;  /* 0x00000020cb037221 */ /* 0x010fcc0000010000 */
[----:B------:R-:W2:Y:S01]  /*14b00*/  MUFU.EX2 R89, R89 ;  /* 0x0000005900597308 */ /* 0x000ea20000000800 */
[----:B------:R-:W-:-:S07]  /*14b10*/  FFMA.FTZ R193, R13, R0, -R30 ;  /* 0x000000000dc17223 */ /* 0x000fce000001081e */
[----:B------:R-:W4:Y:S01]  /*14b20*/  MUFU.EX2 R10, R10 ;  /* 0x0000000a000a7308 */ /* 0x000f220000000800 */
[----:B---3--:R-:W-:Y:S01]  /*14b30*/  FADD.FTZ R7, R73, R34 ;  /* 0x0000002249077221 */ /* 0x008fe20000010000 */
[----:B------:R-:W-:-:S06]  /*14b40*/  ISETP.NE.AND P1, PT, R14, RZ, PT ;  /* 0x000000ff0e00720c */ /* 0x000fcc0003f25270 */
[----:B------:R-:W3:Y:S01]  /*14b50*/  MUFU.EX2 R194, R194 ;  /* 0x000000c200c27308 */ /* 0x000ee20000000800 */
[----:B-----5:R-:W-:Y:S01]  /*14b60*/  FADD.FTZ R32, R8, R3 ;  /* 0x0000000308207221 */ /* 0x020fe20000010000 */
[----:B------:R-:W-:-:S06]  /*14b70*/  FFMA.FTZ R14, R59, R0, -R30 ;  /* 0x000000003b0e7223 */ /* 0x000fcc000001081e */
[----:B------:R-:W5:Y:S01]  /*14b80*/  MUFU.EX2 R199, R199 ;  /* 0x000000c700c77308 */ /* 0x000f620000000800 */
[----:B0-----:R-:W-:Y:S01]  /*14b90*/  FADD.FTZ R34, R192, R7 ;  /* 0x00000007c0227221 */ /* 0x001fe20000010000 */
[----:B-1----:R-:W-:-:S06]  /*14ba0*/  FADD.FTZ R3, R197, R32 ;  /* 0x00000020c5037221 */ /* 0x002fcc0000010000 */
[----:B------:R-:W0:Y:S01]  /*14bb0*/  MUFU.EX2 R12, R12 ;  /* 0x0000000c000c7308 */ /* 0x000e220000000800 */
[----:B------:R-:W-:Y:S01]  /*14bc0*/  FFMA.FTZ R195, R15, R0, -R30 ;  /* 0x000000000fc37223 */ /* 0x000fe2000001081e */
[----:B--2---:R-:W-:-:S06]  /*14bd0*/  FADD.FTZ R7, R89, R34 ;  /* 0x0000002259077221 */ /* 0x004fcc0000010000 */
[----:B------:R-:W1:Y:S01]  /*14be0*/  MUFU.EX2 R188, R188 ;  /* 0x000000bc00bc7308 */ /* 0x000e620000000800 */
[----:B----4-:R-:W-:Y:S01]  /*14bf0*/  FADD.FTZ R32, R10, R3 ;  /* 0x000000030a207221 */ /* 0x010fe20000010000 */
[----:B------:R-:W-:-:S06]  /*14c00*/  FFMA.FTZ R20, R63, R0, -R30 ;  /* 0x000000003f147223 */ /* 0x000fcc000001081e */
[----:B------:R-:W2:Y:S01]  /*14c10*/  MUFU.EX2 R193, R193 ;  /* 0x000000c100c17308 */ /* 0x000ea20000000800 */
[----:B---3--:R-:W-:Y:S01]  /*14c20*/  FADD.FTZ R34, R194, R7 ;  /* 0x00000007c2227221 */ /* 0x008fe20000010000 */
[----:B-----5:R-:W-:-:S06]  /*14c30*/  FADD.FTZ R3, R199, R32 ;  /* 0x00000020c7037221 */ /* 0x020fcc0000010000 */
[----:B------:R-:W3:Y:S01]  /*14c40*/  MUFU.EX2 R14, R14 ;  /* 0x0000000e000e7308 */ /* 0x000ee20000000800 */
[----:B------:R-:W-:Y:S01]  /*14c50*/  FFMA.FTZ R189, R21, R0, -R30 ;  /* 0x0000000015bd7223 */ /* 0x000fe2000001081e */
[----:B------:R-:W-:Y:S02]  /*14c60*/  @!P1 VIADD R6, R6, 0x36840 ;  /* 0x0003684006069836 */ /* 0x000fe40000000000 */
[----:B------:R-:W-:-:S04]  /*14c70*/  FADD.FTZ R7, R39, R34 ;  /* 0x0000002227077221 */ /* 0x000fc80000010000 */
[----:B------:R-:W4:Y:S01]  /*14c80*/  MUFU.EX2 R190, R190 ;  /* 0x000000be00be7308 */ /* 0x000f220000000800 */
[----:B0-----:R-:W-:Y:S01]  /*14c90*/  FADD.FTZ R34, R12, R3 ;  /* 0x000000030c227221 */ /* 0x001fe20000010000 */
[----:B------:R-:W-:-:S06]  /*14ca0*/  FFMA.FTZ R24, R51, R0, -R30 ;  /* 0x0000000033187223 */ /* 0x000fcc000001081e */
[----:B------:R-:W0:Y:S01]  /*14cb0*/  MUFU.EX2 R195, R195 ;  /* 0x000000c300c37308 */ /* 0x000e220000000800 */
[----:B-1----:R-:W-:Y:S01]  /*14cc0*/  FADD.FTZ R36, R188, R7 ;  /* 0x00000007bc247221 */ /* 0x002fe20000010000 */
[----:B------:R-:W-:-:S06]  /*14cd0*/  @!P1 PRMT R6, RZ, 0x654, R6 ;  /* 0x00000654ff069816 */ /* 0x000fcc0000000006 */
[----:B------:R-:W1:Y:S01]  /*14ce0*/  MUFU.EX2 R49, R49 ;  /* 0x0000003100317308 */ /* 0x000e620000000800 */
[----:B--2---:R-:W-:Y:S01]  /*14cf0*/  FADD.FTZ R3, R193, R34 ;  /* 0x00000022c1037221 */ /* 0x004fe20000010000 */
[----:B------:R-:W-:-:S06]  /*14d00*/  FFMA.FTZ R191, R41, R0, -R30 ;  /* 0x0000000029bf7223 */ /* 0x000fcc000001081e */
[----:B------:R-:W2:Y:S01]  /*14d10*/  MUFU.EX2 R20, R20 ;  /* 0x0000001400147308 */ /* 0x000ea20000000800 */
[----:B------:R-:W-:Y:S01]  /*14d20*/  FADD.FTZ R7, R31, R36 ;  /* 0x000000241f077221 */ /* 0x000fe20000010000 */
[----:B------:R3:W-:Y:S06]  /*14d30*/  @!P1 SYNCS.ARRIVE.TRANS64.RED.A1T0 RZ, [R6+URZ], RZ ;  /* 0x000000ff06ff99a7 */ /* 0x0007ec000810043f */
[----:B------:R-:W5:Y:S01]  /*14d40*/  MUFU.EX2 R184, R184 ;  /* 0x000000b800b87308 */ /* 0x000f620000000800 */
[----:B------:R-:W-:Y:S01]  /*14d50*/  FFMA.FTZ R26, R55, R0, -R30 ;  /* 0x00000000371a7223 */ /* 0x000fe2000001081e */
[----:B---3--:R-:W-:-:S06]  /*14d60*/  FADD.FTZ R6, R14, R3 ;  /* 0x000000030e067221 */ /* 0x008fcc0000010000 */
[----:B------:R-:W3:Y:S01]  /*14d70*/  MUFU.EX2 R189, R189 ;  /* 0x000000bd00bd7308 */ /* 0x000ee20000000800 */
[----:B----4-:R-:W-:Y:S01]  /*14d80*/  FADD.FTZ R34, R190, R7 ;  /* 0x00000007be227221 */ /* 0x010fe20000010000 */
[----:B0-----:R-:W-:-:S06]  /*14d90*/  FADD.FTZ R3, R195, R6 ;  /* 0x00000006c3037221 */ /* 0x001fcc0000010000 */
[----:B------:R-:W0:Y:S01]  /*14da0*/  MUFU.EX2 R53, R53 ;  /* 0x0000003500357308 */ /* 0x000e220000000800 */
[----:B------:R-:W-:-:S07]  /*14db0*/  FFMA.FTZ R185, R45, R0, -R30 ;  /* 0x000000002db97223 */ /* 0x000fce000001081e */
[----:B------:R-:W4:Y:S01]  /*14dc0*/  MUFU.EX2 R24, R24 ;  /* 0x0000001800187308 */ /* 0x000f220000000800 */
[----:B-1----:R-:W-:Y:S01]  /*14dd0*/  FADD.FTZ R7, R49, R34 ;  /* 0x0000002231077221 */ /* 0x002fe20000010000 */
[----:B--2---:R-:W-:-:S06]  /*14de0*/  FADD.FTZ R34, R20, R3 ;  /* 0x0000000314227221 */ /* 0x004fcc0000010000 */
[----:B------:R-:W1:Y:S01]  /*14df0*/  MUFU.EX2 R186, R186 ;  /* 0x000000ba00ba7308 */ /* 0x000e620000000800 */
[----:B------:R-:W-:-:S07]  /*14e00*/  FFMA.FTZ R28, R43, R0, -R30 ;  /* 0x000000002b1c7223 */ /* 0x000fce000001081e */
[----:B------:R-:W2:Y:S01]  /*14e10*/  MUFU.EX2 R191, R191 ;  /* 0x000000bf00bf7308 */ /* 0x000ea20000000800 */
[----:B-----5:R-:W-:Y:S01]  /*14e20*/  FADD.FTZ R36, R184, R7 ;  /* 0x00000007b8247221 */ /* 0x020fe20000010000 */
[----:B---3--:R-:W-:-:S06]  /*14e30*/  FADD.FTZ R3, R189, R34 ;  /* 0x00000022bd037221 */ /* 0x008fcc0000010000 */
[----:B------:R-:W3:Y:S01]  /*14e40*/  MUFU.EX2 R57, R57 ;  /* 0x0000003900397308 */ /* 0x000ee20000000800 */
[----:B------:R-:W-:-:S07]  /*14e50*/  FFMA.FTZ R33, R33, R0, -R30 ;  /* 0x0000000021217223 */ /* 0x000fce000001081e */
[----:B------:R-:W5:Y:S01]  /*14e60*/  MUFU.EX2 R26, R26 ;  /* 0x0000001a001a7308 */ /* 0x000f620000000800 */
[----:B0-----:R-:W-:Y:S01]  /*14e70*/  FADD.FTZ R7, R53, R36 ;  /* 0x0000002435077221 */ /* 0x001fe20000010000 */
[----:B----4-:R-:W-:-:S06]  /*14e80*/  FADD.FTZ R34, R24, R3 ;  /* 0x0000000318227221 */ /* 0x010fcc0000010000 */
[----:B------:R-:W0:Y:S08]  /*14e90*/  MUFU.EX2 R180, R180 ;  /* 0x000000b400b47308 */ /* 0x000e300000000800 */
[----:B------:R-:W4:Y:S01]  /*14ea0*/  MUFU.EX2 R185, R185 ;  /* 0x000000b900b97308 */ /* 0x000f220000000800 */
[----:B------:R-:W-:Y:S01]  /*14eb0*/  FFMA.FTZ R47, R47, R0, -R30 ;  /* 0x000000002f2f7223 */ /* 0x000fe2000001081e */
[----:B-1----:R-:W-:-:S06]  /*14ec0*/  FADD.FTZ R36, R186, R7 ;  /* 0x00000007ba247221 */ /* 0x002fcc0000010000 */
[----:B------:R-:W1:Y:S01]  /*14ed0*/  MUFU.EX2 R61, R61 ;  /* 0x0000003d003d7308 */ /* 0x000e620000000800 */
[----:B--2---:R-:W-:Y:S01]  /*14ee0*/  FADD.FTZ R3, R191, R34 ;  /* 0x00000022bf037221 */ /* 0x004fe20000010000 */
[----:B------:R-:W-:-:S06]  /*14ef0*/  FFMA.FTZ R25, R25, R0, -R30 ;  /* 0x0000000019197223 */ /* 0x000fcc000001081e */
[----:B------:R-:W2:Y:S01]  /*14f00*/  MUFU.EX2 R28, R28 ;  /* 0x0000001c001c7308 */ /* 0x000ea20000000800 */
[----:B---3--:R-:W-:Y:S01]  /*14f10*/  FADD.FTZ R7, R57, R36 ;  /* 0x0000002439077221 */ /* 0x008fe20000010000 */
[----:B-----5:R-:W-:-:S06]  /*14f20*/  FADD.FTZ R34, R26, R3 ;  /* 0x000000031a227221 */ /* 0x020fcc0000010000 */
[----:B------:R-:W3:Y:S08]  /*14f30*/  MUFU.EX2 R182, R182 ;  /* 0x000000b600b67308 */ /* 0x000ef00000000800 */
[----:B------:R-:W5:Y:S01]  /*14f40*/  MUFU.EX2 R33, R33 ;  /* 0x0000002100217308 */ /* 0x000f620000000800 */
[----:B------:R-:W-:Y:S01]  /*14f50*/  FFMA.FTZ R35, R35, R0, -R30 ;  /* 0x0000000023237223 */ /* 0x000fe2000001081e */
[----:B0-----:R-:W-:-:S06]  /*14f60*/  FADD.FTZ R36, R180, R7 ;  /* 0x00000007b4247221 */ /* 0x001fcc0000010000 */
[----:B------:R-:W0:Y:S01]  /*14f70*/  MUFU.EX2 R69, R69 ;  /* 0x0000004500457308 */ /* 0x000e220000000800 */
[----:B----4-:R-:W-:Y:S01]  /*14f80*/  FADD.FTZ R3, R185, R34 ;  /* 0x00000022b9037221 */ /* 0x010fe20000010000 */
[----:B------:R-:W-:-:S06]  /*14f90*/  FFMA.FTZ R29, R29, R0, -R30 ;  /* 0x000000001d1d7223 */ /* 0x000fcc000001081e */
[----:B------:R-:W4:Y:S01]  /*14fa0*/  MUFU.EX2 R32, R47 ;  /* 0x0000002f00207308 */ /* 0x000f220000000800 */
[----:B-1----:R-:W-:Y:S01]  /*14fb0*/  FADD.FTZ R7, R61, R36 ;  /* 0x000000243d077221 */ /* 0x002fe20000010000 */
[----:B--2---:R-:W-:-:S06]  /*14fc0*/  FADD.FTZ R34, R28, R3 ;  /* 0x000000031c227221 */ /* 0x004fcc0000010000 */
[----:B------:R-:W1:Y:S01]  /*14fd0*/  MUFU.EX2 R25, R25 ;  /* 0x0000001900197308 */ /* 0x000e620000000800 */
[----:B------:R-:W-:Y:S01]  /*14fe0*/  FFMA.FTZ R81, R81, R0, -R30 ;  /* 0x0000000051517223 */ /* 0x000fe2000001081e */
[----:B---3--:R-:W-:Y:S01]  /*14ff0*/  FADD.FTZ R36, R182, R7 ;  /* 0x00000007b6247221 */ /* 0x008fe20000010000 */
[----:B-----5:R-:W-:-:S05]  /*15000*/  FADD.FTZ R3, R33, R34 ;  /* 0x0000002221037221 */ /* 0x020fca0000010000 */
[----:B------:R-:W2:Y:S01]  /*15010*/  MUFU.EX2 R6, R35 ;  /* 0x0000002300067308 */ /* 0x000ea20000000800 */
[-CC-:B------:R-:W-:Y:S01]  /*15020*/  FFMA.FTZ R85, R85, R0.reuse, -R30.reuse ;  /* 0x0000000055557223 */ /* 0x180fe2000001081e */
[-CC-:B------:R-:W-:Y:S01]  /*15030*/  FFMA.FTZ R27, R27, R0.reuse, -R30.reuse ;  /* 0x000000001b1b7223 */ /* 0x180fe2000001081e */
[-CC-:B------:R-:W-:Y:S01]  /*15040*/  FFMA.FTZ R65, R65, R0.reuse, -R30.reuse ;  /* 0x0000000041417223 */ /* 0x180fe2000001081e */
[----:B------:R-:W-:-:S04]  /*15050*/  FFMA.FTZ R91, R91, R0, -R30 ;  /* 0x000000005b5b7223 */ /* 0x000fc8000001081e */
[----:B------:R-:W3:Y:S01]  /*15060*/  MUFU.EX2 R29, R29 ;  /* 0x0000001d001d7308 */ /* 0x000ee20000000800 */
[----:B0-----:R-:W-:Y:S01]  /*15070*/  FADD.FTZ R7, R69, R36 ;  /* 0x0000002445077221 */ /* 0x001fe20000010000 */
[----:B----4-:R-:W-:-:S06]  /*15080*/  FADD.FTZ R36, R32, R3 ;  /* 0x0000000320247221 */ /* 0x010fcc0000010000 */
[----:B------:R-:W0:Y:S01]  /*15090*/  MUFU.EX2 R30, R81 ;  /* 0x00000051001e7308 */ /* 0x000e220000000800 */
[----:B-1----:R-:W-:-:S07]  /*150a0*/  FADD.FTZ R3, R25, R36 ;  /* 0x0000002419037221 */ /* 0x002fce0000010000 */
[----:B------:R-:W1:Y:S01]  /*150b0*/  MUFU.EX2 R176, R176 ;  /* 0x000000b000b07308 */ /* 0x000e620000000800 */
[----:B--2---:R-:W-:-:S07]  /*150c0*/  FADD.FTZ R36, R6, R3 ;  /* 0x0000000306247221 */ /* 0x004fce0000010000 */
[----:B------:R-:W2:Y:S01]  /*150d0*/  MUFU.EX2 R85, R85 ;  /* 0x0000005500557308 */ /* 0x000ea20000000800 */
[----:B---3--:R-:W-:-:S07]  /*150e0*/  FADD.FTZ R3, R29, R36 ;  /* 0x000000241d037221 */ /* 0x008fce0000010000 */
[----:B------:R-:W3:Y:S01]  /*150f0*/  MUFU.EX2 R83, R83 ;  /* 0x0000005300537308 */ /* 0x000ee20000000800 */
[----:B------:R-:W-:-:S07]  /*15100*/  F2FP.F16.F32.PACK_AB R201, R2, R201 ;  /* 0x000000c902c9723e */ /* 0x000fce00000000ff */
[----:B------:R-:W4:Y:S01]  /*15110*/  MUFU.EX2 R34, R27 ;  /* 0x0000001b00227308 */ /* 0x000f220000000800 */
[----:B0-----:R-:W-:-:S07]  /*15120*/  FADD.FTZ R36, R30, R3 ;  /* 0x000000031e247221 */ /* 0x001fce0000010000 */
[----:B------:R-:W0:Y:S01]  /*15130*/  MUFU.EX2 R178, R178 ;  /* 0x000000b200b27308 */ /* 0x000e220000000800 */
[----:B------:R-:W-:-:S07]  /*15140*/  ISETP.GE.AND P2, PT, R153, 0x71, PT ;  /* 0x000000719900780c */ /* 0x000fce0003f46270 */
[----:B------:R-:W5:Y:S01]  /*15150*/  MUFU.EX2 R65, R65 ;  /* 0x0000004100417308 */ /* 0x000f620000000800 */
[----:B-1----:R-:W-:Y:S01]  /*15160*/  FADD.FTZ R38, R176, R7 ;  /* 0x00000007b0267221 */ /* 0x002fe20000010000 */
[----:B--2---:R-:W-:-:S06]  /*15170*/  FADD.FTZ R3, R85, R36 ;  /* 0x0000002455037221 */ /* 0x004fcc0000010000 */
[----:B------:R-:W1:Y:S08]  /*15180*/  MUFU.EX2 R93, R93 ;  /* 0x0000005d005d7308 */ /* 0x000e700000000800 */
[----:B------:R-:W2:Y:S01]  /*15190*/  MUFU.EX2 R2, R91 ;  /* 0x0000005b00027308 */ /* 0x000ea20000000800 */
[----:B------:R-:W-:Y:S01]  /*151a0*/  F2FP.F16.F32.PACK_AB R203, R8, R203 ;  /* 0x000000cb08cb723e */ /* 0x000fe200000000ff */
[----:B---3--:R-:W-:Y:S01]  /*151b0*/  FADD.FTZ R7, R83, R38 ;  /* 0x0000002653077221 */ /* 0x008fe20000010000 */
[----:B----4-:R-:W-:Y:S01]  /*151c0*/  FADD.FTZ R8, R34, R3 ;  /* 0x0000000322087221 */ /* 0x010fe20000010000 */
[----:B------:R-:W-:Y:S02]  /*151d0*/  BSSY B0, `(.L_x_4228) ;  /* 0x0000587000007945 */ /* 0x000fe40003800000 */
[----:B0-----:R-:W-:Y:S01]  /*151e0*/  FADD.FTZ R38, R178, R7 ;  /* 0x00000007b2267221 */ /* 0x001fe20000010000 */
[----:B-----5:R-:W-:Y:S01]  /*151f0*/  FADD.FTZ R3, R65, R8 ;  /* 0x0000000841037221 */ /* 0x020fe20000010000 */
[----:B------:R-:W-:Y:S01]  /*15200*/  F2FP.F16.F32.PACK_AB R193, R14, R193 ;  /* 0x000000c10ec1723e */ /* 0x000fe200000000ff */
[--C-:B------:R-:W-:Y:S01]  /*15210*/  IMAD.MOV.U32 R118, RZ, RZ, R119.reuse ;  /* 0x000000ffff767224 */ /* 0x100fe200078e0077 */
[----:B------:R-:W-:Y:S01]  /*15220*/  F2FP.F16.F32.PACK_AB R200, R37, R200 ;  /* 0x000000c825c8723e */ /* 0x000fe200000000ff */
[----:B-1----:R-:W-:Y:S01]  /*15230*/  FADD.FTZ R15, R93, R38 ;  /* 0x000000265d0f7221 */ /* 0x002fe20000010000 */
[----:B------:R-:W-:Y:S01]  /*15240*/  F2FP.F16.F32.PACK_AB R202, R77, R202 ;  /* 0x000000ca4dca723e */ /* 0x000fe200000000ff */
[--C-:B------:R-:W-:Y:S01]  /*15250*/  IMAD.MOV.U32 R117, RZ, RZ, R119.reuse ;  /* 0x000000ffff757224 */ /* 0x100fe200078e0077 */
[----:B------:R-:W-:Y:S01]  /*15260*/  F2FP.F16.F32.PACK_AB R196, R87, R196 ;  /* 0x000000c457c4723e */ /* 0x000fe200000000ff */
[----:B------:R-:W-:Y:S01]  /*15270*/  IMAD.MOV.U32 R116, RZ, RZ, R119 ;  /* 0x000000ffff747224 */ /* 0x000fe200078e0077 */
[----:B------:R-:W-:Y:S01]  /*15280*/  F2FP.F16.F32.PACK_AB R198, R73, R198 ;  /* 0x000000c649c6723e */ /* 0x000fe200000000ff */
[----:B--2---:R-:W-:Y:S01]  /*15290*/  FADD.FTZ R14, R2, R3 ;  /* 0x00000003020e7221 */ /* 0x004fe20000010000 */
        /* <DEDUP_REMOVED lines=169> */
[----:B------:R-:W-:-:S07]  /*15d30*/  CS2R R24, SRZ ;  /* 0x0000000000187805 */ /* 0x000fce000001ff00 */
.L_x_4240:
[----:B------:R-:W-:-:S05]  /*15d40*/  VIADD R0, R10, 0x1 ;  /* 0x000000010a007836 */ /* 0x000fca0000000000 */
[----:B------:R-:W-:-:S04]  /*15d50*/  ISETP.NE.AND P2, PT, R0, 0x2, PT ;  /* 0x000000020000780c */ /* 0x000fc80003f45270 */
[----:B------:R-:W-:Y:S02]  /*15d60*/  SEL R4, RZ, 0x1, P2 ;  /* 0x00000001ff047807 */ /* 0x000fe40001000000 */
[----:B------:R-:W-:Y:S02]  /*15d70*/  SEL R215, R0, RZ, P2 ;  /* 0x000000ff00d77207 */ /* 0x000fe40001000000 */
[----:B------:R-:W-:Y:S01]  /*15d80*/  LOP3.LUT R217, R9, R4, RZ, 0x3c, !PT ;  /* 0x0000000409d97212 */ /* 0x000fe200078e3cff */
[----:B------:R-:W-:Y:S06]  /*15d90*/  @!P0 BRA `(.L_x_4230) ;  /* 0x0000000000048947 */ /* 0x000fec0003800000 */
[----:B------:R-:W-:Y:S01]  /*15da0*/  BPT.TRAP 0x1 ;  /* 0x000000040000795c */ /* 0x000fe20000300000 */
.L_x_4230:
[----:B------:R-:W-:Y:S01]  /*15db0*/  IMAD R11, R215, 0x8, R16 ;  /* 0x00000008d70b7824 */ /* 0x000fe200078e0210 */
[----:B------:R-:W-:-:S04]  /*15dc0*/  SHF.L.U32 R4, R217, 0x1f, RZ ;  /* 0x0000001fd9047819 */ /* 0x000fc800000006ff */
[----:B------:R0:W1:Y:S01]  /*15dd0*/  SYNCS.PHASECHK.TRANS64.TRYWAIT P2, [R11+URZ+0x36830], R4 ;  /* 0x036830040b0075a7 */ /* 0x000062000804017f */
[----:B------:R-:W-:Y:S05]  /*15de0*/  @!P0 BRA `(.L_x_4231) ;  /* 0x0000000000048947 */ /* 0x000fea0003800000 */
[----:B------:R-:W-:Y:S01]  /*15df0*/  BPT.TRAP 0x1 ;  /* 0x000000040000795c */ /* 0x000fe20000300000 */
.L_x_4231:
[----:B------:R-:W-:Y:S01]  /*15e00*/  IMAD R0, R215, 0xa80, R218 ;  /* 0x00000a80d7007824 */ /* 0x000fe200078e02da */
[----:B------:R-:W-:Y:S03]  /*15e10*/  BSSY B1, `(.L_x_4232) ;  /* 0x0000006000017945 */ /* 0x000fe60003800000 */
[C---:B------:R-:W-:Y:S01]  /*15e20*/  VIADD R120, R0.reuse, 0x100 ;  /* 0x0000010000787836 */ /* 0x040fe20000000000 */
[----:B------:R-:W-:Y:S01]  /*15e30*/  IADD3 R20, R0, 0x80, RZ ;  /* 0x0000008000147810 */ /* 0x000fe20007ffe0ff */
[----:B-1----:R-:W-:Y:S06]  /*15e40*/  @P2 BRA `(.L_x_4233) ;  /* 0x0000000000082947 */ /* 0x002fec0003800000 */
[----:B------:R-:W1:Y:S02]  /*15e50*/  SYNCS.PHASECHK.TRANS64.TRYWAIT P2, [R11+URZ+0x36830], R4 ;  /* 0x036830040b0075a7 */ /* 0x000e64000804017f */
[----:B-1----:R-:W-:Y:S05]  /*15e60*/  @!P2 BRA `(.L_x_4234) ;  /* 0x000001080020a947 */ /* 0x002fea0003800000 */
.L_x_4233:
[----:B------:R-:W-:Y:S05]  /*15e70*/  BSYNC B1 ;  /* 0x0000000000017941 */ /* 0x000fea0003800000 */
.L_x_4232:
[----:B------:R-:W2:Y:S04]  /*15e80*/  LDL.64 R12, [R1+0x48] ;  /* 0x00004800010c7983 */ /* 0x000ea80000100a00 */
[----:B------:R-:W3:Y:S01]  /*15e90*/  LDL.64 R122, [R1] ;  /* 0x00000000017a7983 */ /* 0x000ee20000100a00 */
[----:B------:R-:W-:Y:S01]  /*15ea0*/  WARPGROUP.ARRIVE ;  /* 0x00000000000079c5 */ /* 0x000fe20000000000 */
[----:B------:R-:W-:Y:S02]  /*15eb0*/  MOV R21, 0x40000040 ;  /* 0x4000004000157802 */ /* 0x000fe40000000f00 */
[----:B------:R-:W-:Y:S02]  /*15ec0*/  R2UR UR6, R20 ;  /* 0x00000000140672ca */ /* 0x000fe400000e0000 */
[C---:B------:R-:W-:Y:S01]  /*15ed0*/  R2UR UR7, R21.reuse ;  /* 0x00000000150772ca */ /* 0x040fe200000e0000 */
[----:B------:R-:W-:Y:S01]  /*15ee0*/  IMAD.MOV.U32 R20, RZ, RZ, R120 ;  /* 0x000000ffff147224 */ /* 0x000fe200078e0078 */
[----:B------:R-:W-:-:S04]  /*15ef0*/  R2UR UR19, R21 ;  /* 0x00000000151372ca */ /* 0x000fc800000e0000 */
[----:B------:R-:W-:Y:S01]  /*15f00*/  R2UR UR18, R20 ;  /* 0x00000000141272ca */ /* 0x000fe200000e0000 */
[----:B------:R-:W-:Y:S01]  /*15f10*/  VIADD R20, R0, 0x200 ;  /* 0x0000020000147836 */ /* 0x000fe20000000000 */
[----:B------:R-:W-:-:S04]  /*15f20*/  R2UR UR15, R21 ;  /* 0x00000000150f72ca */ /* 0x000fc800000e0000 */
[----:B------:R-:W-:Y:S02]  /*15f30*/  R2UR UR14, R20 ;  /* 0x00000000140e72ca */ /* 0x000fe400000e0000 */
[----:B--2---:R-:W-:Y:S01]  /*15f40*/  R2UR UR42, R12 ;  /* 0x000000000c2a72ca */ /* 0x004fe200000e0000 */
[----:B------:R-:W-:Y:S01]  /*15f50*/  IMAD.MOV.U32 R12, RZ, RZ, R0 ;  /* 0x000000ffff0c7224 */ /* 0x000fe200078e0000 */
[----:B------:R-:W-:Y:S01]  /*15f60*/  R2UR UR43, R13 ;  /* 0x000000000d2b72ca */ /* 0x000fe200000e0000 */
[----:B------:R-:W-:Y:S01]  /*15f70*/  IMAD.MOV.U32 R13, RZ, RZ, 0x40000040 ;  /* 0x40000040ff0d7424 */ /* 0x000fe200078e00ff */
[----:B---3--:R-:W-:Y:S02]  /*15f80*/  R2UR UR28, R122 ;  /* 0x000000007a1c72ca */ /* 0x008fe400000e0000 */
[----:B------:R-:W-:Y:S02]  /*15f90*/  R2UR UR29, R123 ;  /* 0x000000007b1d72ca */ /* 0x000fe400000e0000 */
[----:B------:R-:W-:Y:S01]  /*15fa0*/  R2UR UR26, R12 ;  /* 0x000000000c1a72ca */ /* 0x000fe200000e0000 */
[----:B------:R-:W2:Y:S01]  /*15fb0*/  LDL.64 R122, [R1+0x40] ;  /* 0x00004000017a7983 */ /* 0x000ea20000100a00 */
[----:B------:R-:W-:-:S07]  /*15fc0*/  R2UR UR27, R13 ;  /* 0x000000000d1b72ca */ /* 0x000fce00000e0000 */
[----:B------:R-:W-:Y:S02]  /*15fd0*/  UMOV UR24, UR28 ;  /* 0x0000001c00187c82 */ /* 0x000fe40008000000 */
[----:B------:R-:W-:-:S04]  /*15fe0*/  UMOV UR25, UR29 ;  /* 0x0000001d00197c82 */ /* 0x000fc80008000000 */
        /* <DEDUP_REMOVED lines=18> */
[----:B------:R-:W-:Y:S01]  /*16110*/  HGMMA.64x16x16.F32 R144, gdesc[UR20], RZ, !UPT, gsb0 ;  /* 0x00200000149079f0 */ /* 0x000fe2000c0008ff */
[----:B------:R-:W-:Y:S01]  /*16120*/  UMOV UR12, UR28 ;  /* 0x0000001c000c7c82 */ /* 0x000fe20008000000 */
[----:B------:R-:W-:Y:S01]  /*16130*/  UMOV UR13, UR29 ;  /* 0x0000001d000d7c82 */ /* 0x000fe20008000000 */
[----:B------:R-:W-:Y:S01]  /*16140*/  IMAD.MOV.U32 R121, RZ, RZ, 0x40000040 ;  /* 0x40000040ff797424 */ /* 0x000fe200078e00ff */
[----:B------:R-:W-:Y:S02]  /*16150*/  WARPGROUP.DEPBAR.LE gsb0, 0x0 ;  /* 0x00008000000079c5 */ /* 0x000fe40000010000 */
        /* <DEDUP_REMOVED lines=9> */
[----:B------:R-:W-:Y:S01]  /*161f0*/  HGMMA.64x16x16.F32 R128, gdesc[UR8], RZ, !UPT, gsb0 ;  /* 0x00200000088079f0 */ /* 0x000fe2000c0008ff */
[C---:B------:R-:W-:Y:S02]  /*16200*/  VIADD R12, R0.reuse, 0x300 ;  /* 0x00000300000c7836 */ /* 0x040fe40000000000 */
[----:B------:R-:W-:Y:S02]  /*16210*/  VIADD R120, R0, 0x182 ;  /* 0x0000018200787836 */ /* 0x000fe40000000000 */
[----:B------:R-:W-:Y:S01]  /*16220*/  IMAD.MOV.U32 R121, RZ, RZ, 0x40000040 ;  /* 0x40000040ff797424 */ /* 0x000fe200078e00ff */
[----:B------:R-:W-:Y:S02]  /*16230*/  R2UR UR58, R12 ;  /* 0x000000000c3a72ca */ /* 0x000fe400000e0000 */
[----:B------:R-:W-:Y:S02]  /*16240*/  R2UR UR59, R13 ;  /* 0x000000000d3b72ca */ /* 0x000fe400000e0000 */
[----:B------:R-:W-:Y:S01]  /*16250*/  R2UR UR26, R120 ;  /* 0x00000000781a72ca */ /* 0x000fe200000e0000 */
[----:B------:R-:W-:Y:S01]  /*16260*/  VIADD R120, R0, 0x302 ;  /* 0x0000030200787836 */ /* 0x000fe20000000000 */
[----:B------:R-:W-:Y:S01]  /*16270*/  R2UR UR27, R121 ;  /* 0x00000000791b72ca */ /* 0x000fe200000e0000 */
[----:B------:R-:W-:Y:S01]  /*16280*/  IMAD.MOV.U32 R121, RZ, RZ, 0x40000040 ;  /* 0x40000040ff797424 */ /* 0x000fe200078e00ff */
[----:B--2---:R-:W-:-:S02]  /*16290*/  R2UR UR38, R122 ;  /* 0x000000007a2672ca */ /* 0x004fc400000e0000 */
[----:B------:R-:W-:Y:S02]  /*162a0*/  R2UR UR46, R120 ;  /* 0x00000000782e72ca */ /* 0x000fe400000e0000 */
[----:B------:R-:W-:Y:S02]  /*162b0*/  R2UR UR47, R121 ;  /* 0x00000000792f72ca */ /* 0x000fe400000e0000 */
[----:B------:R-:W-:Y:S01]  /*162c0*/  R2UR UR39, R123 ;  /* 0x000000007b2772ca */ /* 0x000fe200000e0000 */
[----:B------:R-:W-:Y:S01]  /*162d0*/  UMOV UR56, UR28 ;  /* 0x0000001c00387c82 */ /* 0x000fe20008000000 */
[----:B------:R-:W-:Y:S01]  /*162e0*/  UMOV UR57, UR29 ;  /* 0x0000001d00397c82 */ /* 0x000fe20008000000 */
[----:B------:R-:W-:Y:S02]  /*162f0*/  WARPGROUP.DEPBAR.LE gsb0, 0x0 ;  /* 0x00008000000079c5 */ /* 0x000fe40000010000 */
[----:B------:R-:W-:-:S06]  /*16300*/  WARPGROUP.ARRIVE ;  /* 0x00000000000079c5 */ /* 0x000fcc0000000000 */
[----:B------:R-:W-:Y:S01]  /*16310*/  HGMMA.64x16x16.F32 R120, gdesc[UR56], RZ, !UPT, gsb0 ;  /* 0x00200000387879f0 */ /* 0x000fe2000c0008ff */
        /* <DEDUP_REMOVED lines=27> */
[----:B------:R-:W-:Y:S01]  /*164d0*/  UMOV UR24, UR42 ;  /* 0x0000002a00187c82 */ /* 0x000fe20008000000 */
[----:B------:R-:W-:Y:S01]  /*164e0*/  UMOV UR25, UR43 ;  /* 0x0000002b00197c82 */ /* 0x000fe20008000000 */
[----:B------:R-:W-:Y:S01]  /*164f0*/  VIADD R12, R0, 0x202 ;  /* 0x00000202000c7836 */ /* 0x000fe20000000000 */
[----:B------:R-:W-:Y:S02]  /*16500*/  WARPGROUP.DEPBAR.LE gsb0, 0x0 ;  /* 0x00008000000079c5 */ /* 0x000fe40000010000 */
[----:B------:R-:W-:-:S06]  /*16510*/  WARPGROUP.ARRIVE ;  /* 0x00000000000079c5 */ /* 0x000fcc0000000000 */
        /* <DEDUP_REMOVED lines=15> */
[----:B------:R-:W-:Y:S01]  /*16610*/  MOV R5, UR45 ;  /* 0x0000002d00057c02 */ /* 0x000fe20008000f00 */
[----:B------:R-:W-:-:S02]  /*16620*/  WARPGROUP.DEPBAR.LE gsb0, 0x0 ;  /* 0x00008000000079c5 */ /* 0x000fc40000010000 */
[----:B------:R-:W-:Y:S01]  /*16630*/  WARPGROUP.ARRIVE ;  /* 0x00000000000079c5 */ /* 0x000fe20000000000 */
[----:B01----:R-:W-:Y:S01]  /*16640*/  MOV R4, UR44 ;  /* 0x0000002c00047c02 */ /* 0x003fe20008000f00 */
[----:B------:R-:W-:Y:S01]  /*16650*/  VIADD R12, R0, 0x4 ;  /* 0x00000004000c7836 */ /* 0x000fe20000000000 */
[----:B------:R-:W-:Y:S01]  /*16660*/  UMOV UR12, UR38 ;  /* 0x00000026000c7c82 */ /* 0x000fe20008000000 */
[----:B------:R-:W-:Y:S01]  /*16670*/  IMAD.MOV.U32 R13, RZ, RZ, 0x40000040 ;  /* 0x40000040ff0d7424 */ /* 0x000fe200078e00ff */
[----:B------:R-:W-:Y:S02]  /*16680*/  UMOV UR13, UR39 ;  /* 0x00000027000d7c82 */ /* 0x000fe40008000000 */
[----:B------:R-:W-:Y:S01]  /*16690*/  HGMMA.64x16x16.F32 R128, gdesc[UR16], R128, gsb0 ;  /* 0x00200000108079f0 */ /* 0x000fe20008000880 */
[----:B------:R-:W-:Y:S01]  /*166a0*/  UMOV UR44, UR42 ;  /* 0x0000002a002c7c82 */ /* 0x000fe20008000000 */
[----:B------:R-:W-:Y:S01]  /*166b0*/  UMOV UR45, UR43 ;  /* 0x0000002b002d7c82 */ /* 0x000fe20008000000 */
[----:B------:R-:W-:Y:S01]  /*166c0*/  UMOV UR8, UR38 ;  /* 0x0000002600087c82 */ /* 0x000fe20008000000 */
[----:B------:R-:W-:Y:S01]  /*166d0*/  UMOV UR9, UR39 ;  /* 0x0000002700097c82 */ /* 0x000fe20008000000 */
[----:B------:R-:W2:Y:S01]  /*166e0*/  LDL.64 R20, [R1+0x38] ;  /* 0x0000380001147983 */ /* 0x000ea20000100a00 */
        /* <DEDUP_REMOVED lines=9> */
[----:B------:R-:W-:Y:S02]  /*16780*/  MOV R13, 0x40000040 ;  /* 0x40000040000d7802 */ /* 0x000fe40000000f00 */
        /* <DEDUP_REMOVED lines=169> */
[----:B------:R-:W-:-:S09]  /*17220*/  UMOV UR17, UR39 ;  /* 0x0000002700117c82 */ /* 0x000fd20008000000 */
        /* <DEDUP_REMOVED lines=152> */
[----:B------:R-:W-:Y:S01]  /*17bb0*/  R2UR UR45, R5 ;  /* 0x00000000052d72ca */ /* 0x000fe200000e0000 */
[----:B------:R-:W-:Y:S01]  /*17bc0*/  IMAD.MOV.U32 R5, RZ, RZ, 0x40000040 ;  /* 0x40000040ff057424 */ /* 0x000fe200078e00ff */
[----:B------:R-:W-:Y:S01]  /*17bd0*/  R2UR UR44, R4 ;  /* 0x00000000042c72ca */ /* 0x000fe200000e0000 */
[----:B------:R-:W-:-:S03]  /*17be0*/  VIADD R4, R0, 0x406 ;  /* 0x0000040600047836 */ /* 0x000fc60000000000 */
        /* <DEDUP_REMOVED lines=395> */
.L_x_4235:
[----:B------:R-:W-:Y:S01]  /*194a0*/  SHF.L.U32 R0, R9, 0x1f, RZ ;  /* 0x0000001f09007819 */ /* 0x000fe200000006ff */
[----:B------:R-:W-:-:S04]  /*194b0*/  IMAD R9, R10, 0x8, R16 ;  /* 0x000000080a097824 */ /* 0x000fc800078e0210 */
[----:B------:R0:W1:Y:S01]  /*194c0*/  SYNCS.PHASECHK.TRANS64.TRYWAIT P2, [R9+URZ+0x36850], R0 ;  /* 0x03685000090075a7 */ /* 0x000062000804017f */
[----:B------:R-:W-:Y:S05]  /*194d0*/  @!P0 BRA `(.L_x_4236) ;  /* 0x0000000000048947 */ /* 0x000fea0003800000 */
[----:B------:R-:W-:Y:S01]  /*194e0*/  BPT.TRAP 0x1 ;  /* 0x000000040000795c */ /* 0x000fe20000300000 */
.L_x_4236:
[----:B------:R-:W-:Y:S04]  /*194f0*/  BSSY B1, `(.L_x_4237) ;  /* 0x0000004000017945 */ /* 0x000fe80003800000 */
[----:B-1----:R-:W-:Y:S05]  /*19500*/  @P2 BRA `(.L_x_4238) ;  /* 0x0000000000082947 */ /* 0x002fea0003800000 */
[----:B------:R-:W1:Y:S02]  /*19510*/  SYNCS.PHASECHK.TRANS64.TRYWAIT P2, [R9+URZ+0x36850], R0 ;  /* 0x03685000090075a7 */ /* 0x000e64000804017f */
[----:B-1----:R-:W-:Y:S05]  /*19520*/  @!P2 BRA `(.L_x_4239) ;  /* 0x000000d00084a947 */ /* 0x002fea0003800000 */
.L_x_4238:
[----:B------:R-:W-:Y:S05]  /*19530*/  BSYNC B1 ;  /* 0x0000000000017941 */ /* 0x000fea0003800000 */
.L_x_4237:
[----:B01----:R-:W-:Y:S01]  /*19540*/  VIADD R0, R16, 0x400 ;  /* 0x0000040010007836 */ /* 0x003fe20000000000 */
[----:B------:R-:W-:Y:S01]  /*19550*/  WARPGROUP.ARRIVE ;  /* 0x00000000000079c5 */ /* 0x000fe20000000000 */
[----:B------:R-:W-:Y:S01]  /*19560*/  IMAD.MOV.U32 R13, RZ, RZ, 0x40000040 ;  /* 0x40000040ff0d7424 */ /* 0x000fe200078e00ff */
[----:B------:R-:W-:Y:S01]  /*19570*/  ULDC UR4, c[0x0][0x988] ;  /* 0x0002620000047ab9 */ /* 0x000fe20000000800 */
[----:B------:R-:W-:Y:S01]  /*19580*/  IMAD.MOV.U32 R3, RZ, RZ, 0x40000040 ;  /* 0x40000040ff037424 */ /* 0x000fe200078e00ff */
[----:B------:R-:W-:Y:S01]  /*19590*/  SHF.R.U32.HI R0, RZ, 0x4, R0 ;  /* 0x00000004ff007819 */ /* 0x000fe20000011600 */
[----:B------:R-:W-:Y:S01]  /*195a0*/  @!P1 VIADD R11, R11, 0x36840 ;  /* 0x000368400b0b9836 */ /* 0x000fe20000000000 */
[----:B------:R-:W-:Y:S01]  /*195b0*/  R2UR UR7, R13 ;  /* 0x000000000d0772ca */ /* 0x000fe200000e0000 */
[----:B------:R-:W-:Y:S01]  /*195c0*/  @!P1 VIADD R9, R9, 0x36860 ;  /* 0x0003686009099836 */ /* 0x000fe20000000000 */
[----:B------:R-:W-:Y:S02]  /*195d0*/  LOP3.LUT R0, R0, 0x3fff, RZ, 0xc0, !PT ;  /* 0x00003fff00007812 */ /* 0x000fe400078ec0ff */
[C---:B------:R-:W-:Y:S01]  /*195e0*/  ISETP.GT.AND P2, PT, R6.reuse, RZ, PT ;  /* 0x000000ff0600720c */ /* 0x040fe20003f44270 */
[----:B------:R-:W-:Y:S01]  /*195f0*/  VIADD R6, R6, 0xffffffff ;  /* 0xffffffff06067836 */ /* 0x000fe20000000000 */
[----:B------:R-:W-:-:S02]  /*19600*/  LOP3.LUT R0, R0, 0x3800000, RZ, 0xfc, !PT ;  /* 0x0380000000007812 */ /* 0x000fc400078efcff */
[----:B------:R-:W-:-:S03]  /*19610*/  @!P1 PRMT R9, RZ, 0x654, R9 ;  /* 0x00000654ff099816 */ /* 0x000fc60000000009 */
[----:B------:R-:W-:Y:S01]  /*19620*/  IMAD R12, R10, 0xa80, R0 ;  /* 0x00000a800a0c7824 */ /* 0x000fe200078e0200 */
[----:B------:R-:W-:-:S04]  /*19630*/  FMNMX.FTZ R0, R168, R8, !PT ;  /* 0x00000008a8007209 */ /* 0x000fc80007810000 */
[C---:B------:R-:W-:Y:S02]  /*19640*/  R2UR UR6, R12.reuse ;  /* 0x000000000c0672ca */ /* 0x040fe400000e0000 */
[----:B------:R-:W-:Y:S02]  /*19650*/  IADD3 R2, R12, 0x80, RZ ;  /* 0x000000800c027810 */ /* 0x000fe40007ffe0ff */
[----:B------:R-:W-:-:S04]  /*19660*/  FMNMX.FTZ R0, R169, R0, !PT ;  /* 0x00000000a9007209 */ /* 0x000fc80007810000 */
[----:B------:R-:W-:-:S04]  /*19670*/  FMNMX.FTZ R0, R172, R0, !PT ;  /* 0x00000000ac007209 */ /* 0x000fc80007810000 */
[----:B------:R-:W-:Y:S01]  /*19680*/  FMNMX.FTZ R0, R173, R0, !PT ;  /* 0x00000000ad007209 */ /* 0x000fe20007810000 */
[----:B------:R-:W-:Y:S01]  /*19690*/  HGMMA.64x192x16.F32 R24, R200, gdesc[UR4].tnspB, R24, gsb0 ;  /* 0x42e00004c8187df0 */ /* 0x000fe20008000818 */
        /* <DEDUP_REMOVED lines=32> */
[----:B------:R-:W-:-:S04]  /*198a0*/  IMAD.U32 R0, RZ, RZ, UR4 ;  /* 0x00000004ff007e24 */ /* 0x000fc8000f8e00ff */
[C---:B------:R-:W-:Y:S01]  /*198b0*/  FADD.FTZ R4, -R5.reuse, R8 ;  /* 0x0000000805047221 */ /* 0x040fe20000010100 */
[----:B------:R-:W-:-:S03]  /*198c0*/  FMUL.FTZ R13, R5, R0 ;  /* 0x00000000050d7220 */ /* 0x000fc60000410000 */
[-C--:B------:R-:W-:Y:S01]  /*198d0*/  FMUL.FTZ R4, R4, R0.reuse ;  /* 0x0000000004047220 */ /* 0x080fe20000410000 */
[-CC-:B------:R-:W-:Y:S01]  /*198e0*/  FFMA.FTZ R10, R161, R0.reuse, -R13.reuse ;  /* 0x00000000a10a7223 */ /* 0x180fe2000001080d */
[-CC-:B------:R-:W-:Y:S01]  /*198f0*/  FFMA.FTZ R21, R165, R0.reuse, -R13.reuse ;  /* 0x00000000a5157223 */ /* 0x180fe2000001080d */
[-CC-:B------:R-:W-:Y:S01]  /*19900*/  FFMA.FTZ R20, R157, R0.reuse, -R13.reuse ;  /* 0x000000009d147223 */ /* 0x180fe2000001080d */
[-CC-:B------:R-:W-:Y:S01]  /*19910*/  FFMA.FTZ R8, R149, R0.reuse, -R13.reuse ;  /* 0x0000000095087223 */ /* 0x180fe2000001080d */
[-CC-:B------:R-:W-:Y:S01]  /*19920*/  FFMA.FTZ R120, R120, R0.reuse, -R13.reuse ;  /* 0x0000000078787223 */ /* 0x180fe2000001080d */
[-CC-:B------:R-:W-:Y:S01]  /*19930*/  FFMA.FTZ R121, R121, R0.reuse, -R13.reuse ;  /* 0x0000000079797223 */ /* 0x180fe2000001080d */
[----:B------:R-:W-:Y:S01]  /*19940*/  FFMA.FTZ R124, R124, R0, -R13 ;  /* 0x000000007c7c7223 */ /* 0x000fe2000001080d */
        /* <DEDUP_REMOVED lines=8> */
[-CC-:B------:R-:W-:Y:S01]  /*199d0*/  FFMA.FTZ R168, R169, R0.reuse, -R13.reuse ;  /* 0x00000000a9a87223 */ /* 0x180fe2000001080d */
[-CC-:B------:R-:W-:Y:S01]  /*199e0*/  FFMA.FTZ R202, R172, R0.reuse, -R13.reuse ;  /* 0x00000000acca7223 */ /* 0x180fe2000001080d */
[----:B------:R-:W-:Y:S01]  /*199f0*/  FFMA.FTZ R169, R173, R0, -R13 ;  /* 0x00000000ada97223 */ /* 0x000fe2000001080d */
[----:B------:R-:W-:Y:S01]  /*19a00*/  MUFU.EX2 R121, R121 ;  /* 0x0000007900797308 */ /* 0x000fe20000000800 */
[----:B------:R-:W-:Y:S01]  /*19a10*/  HGMMA.64x192x16.F32 R24, R196, gdesc[UR4].tnspB, R24, gsb0 ;  /* 0x42e00004c4187df0 */ /* 0x000fe20008000818 */
[----:B------:R-:W-:Y:S02]  /*19a20*/  R2UR UR6, R2 ;  /* 0x00000000020672ca */ /* 0x000fe400000e0000 */
[----:B------:R-:W-:Y:S01]  /*19a30*/  R2UR UR7, R3 ;  /* 0x00000000030772ca */ /* 0x000fe200000e0000 */
[----:B------:R-:W-:Y:S01]  /*19a40*/  IMAD.MOV.U32 R3, RZ, RZ, 0x40000040 ;  /* 0x40000040ff037424 */ /* 0x000fe200078e00ff */
[----:B------:R-:W-:-:S02]  /*19a50*/  IADD3 R2, R12, 0x180, RZ ;  /* 0x000001800c027810 */ /* 0x000fc40007ffe0ff */
        /* <DEDUP_REMOVED lines=10> */
[----:B------:R-:W-:Y:S01]  /*19b00*/  R2UR UR6, R2 ;  /* 0x00000000020672ca */ /* 0x000fe200000e0000 */
[----:B------:R-:W-:Y:S01]  /*19b10*/  VIADD R2, R12, 0x200 ;  /* 0x000002000c027836 */ /* 0x000fe20000000000 */
[----:B------:R-:W-:Y:S01]  /*19b20*/  R2UR UR7, R3 ;  /* 0x00000000030772ca */ /* 0x000fe200000e0000 */
[----:B------:R-:W-:Y:S01]  /*19b30*/  IMAD.MOV.U32 R3, RZ, RZ, 0x40000040 ;  /* 0x40000040ff037424 */ /* 0x000fe200078e00ff */
[----:B------:R-:W-:Y:S08]  /*19b40*/  MUFU.EX2 R196, R196 ;  /* 0x000000c400c47308 */ /* 0x000ff00000000800 */
[----:B------:R-:W-:Y:S01]  /*19b50*/  MUFU.EX2 R198, R198 ;  /* 0x000000c600c67308 */ /* 0x000fe20000000800 */
[----:B------:R-:W-:-:S02]  /*19b60*/  WARPGROUP.DEPBAR.LE gsb0, 0x0 ;  /* 0x00008000000079c5 */ /* 0x000fc40000010000 */
[----:B------:R-:W-:Y:S01]  /*19b70*/  WARPGROUP.ARRIVE ;  /* 0x00000000000079c5 */ /* 0x000fe20000000000 */
[-CC-:B------:R-:W-:Y:S01]  /*19b80*/  FFMA.FTZ R192, R152, R0.reuse, -R13.reuse ;  /* 0x0000000098c07223 */ /* 0x180fe2000001080d */
[-CC-:B------:R-:W-:Y:S01]  /*19b90*/  FFMA.FTZ R152, R153, R0.reuse, -R13.reuse ;  /* 0x0000000099987223 */ /* 0x180fe2000001080d */
[----:B------:R-:W-:-:S03]  /*19ba0*/  FFMA.FTZ R194, R156, R0, -R13 ;  /* 0x000000009cc27223 */ /* 0x000fc6000001080d */
[----:B------:R-:W-:Y:S01]  /*19bb0*/  HGMMA.64x192x16.F32 R24, R188, gdesc[UR4].tnspB, R24, gsb0 ;  /* 0x42e00004bc187df0 */ /* 0x000fe20008000818 */
[----:B------:R-:W-:Y:S01]  /*19bc0*/  R2UR UR6, R2 ;  /* 0x00000000020672ca */ /* 0x000fe200000e0000 */
[----:B------:R-:W-:Y:S01]  /*19bd0*/  MUFU.EX2 R192, R192 ;  /* 0x000000c000c07308 */ /* 0x000fe20000000800 */
[----:B------:R-:W-:Y:S01]  /*19be0*/  R2UR UR7, R3 ;  /* 0x00000000030772ca */ /* 0x000fe200000e0000 */
[----:B------:R-:W-:Y:S01]  /*19bf0*/  IMAD.MOV.U32 R3, RZ, RZ, 0x40000040 ;  /* 0x40000040ff037424 */ /* 0x000fe200078e00ff */
[C---:B------:R-:W-:Y:S01]  /*19c00*/  IADD3 R2, R12.reuse, 0x280, RZ ;  /* 0x000002800c027810 */ /* 0x040fe20007ffe0ff */
[----:B------:R-:W-:-:S04]  /*19c10*/  VIADD R12, R12, 0x300 ;  /* 0x000003000c0c7836 */ /* 0x000fc80000000000 */
[----:B------:R-:W-:Y:S08]  /*19c20*/  MUFU.EX2 R152, R152 ;  /* 0x0000009800987308 */ /* 0x000ff00000000800 */
[----:B------:R-:W-:Y:S01]  /*19c30*/  MUFU.EX2 R194, R194 ;  /* 0x000000c200c27308 */ /* 0x000fe20000000800 */
[----:B------:R-:W-:Y:S02]  /*19c40*/  WARPGROUP.DEPBAR.LE gsb0, 0x0 ;  /* 0x00008000000079c5 */ /* 0x000fe40000010000 */
[----:B------:R-:W-:Y:S01]  /*19c50*/  WARPGROUP.ARRIVE ;  /* 0x00000000000079c5 */ /* 0x000fe20000000000 */
[-CC-:B------:R-:W-:Y:S01]  /*19c60*/  FFMA.FTZ R188, R144, R0.reuse, -R13.reuse ;  /* 0x0000000090bc7223 */ /* 0x180fe2000001080d */
[-CC-:B------:R-:W-:Y:S01]  /*19c70*/  FFMA.FTZ R144, R145, R0.reuse, -R13.reuse ;  /* 0x0000000091907223 */ /* 0x180fe2000001080d */
[----:B------:R-:W-:-:S03]  /*19c80*/  FFMA.FTZ R190, R148, R0, -R13 ;  /* 0x0000000094be7223 */ /* 0x000fc6000001080d */
[----:B------:R-:W-:Y:S01]  /*19c90*/  HGMMA.64x192x16.F32 R24, R184, gdesc[UR4].tnspB, R24, gsb0 ;  /* 0x42e00004b8187df0 */ /* 0x000fe20008000818 */
[----:B------:R-:W-:Y:S01]  /*19ca0*/  R2UR UR6, R2 ;  /* 0x00000000020672ca */ /* 0x000fe200000e0000 */
[----:B------:R-:W-:Y:S01]  /*19cb0*/  MUFU.EX2 R188, R188 ;  /* 0x000000bc00bc7308 */ /* 0x000fe20000000800 */
[----:B------:R-:W-:Y:S02]  /*19cc0*/  FMNMX.FTZ R2, R170, R7, !PT ;  /* 0x00000007aa027209 */ /* 0x000fe40007810000 */
[----:B------:R-:W-:Y:S02]  /*19cd0*/  R2UR UR7, R3 ;  /* 0x00000000030772ca */ /* 0x000fe400000e0000 */
[----:B------:R-:W-:-:S03]  /*19ce0*/  FMNMX.FTZ R2, R171, R2, !PT ;  /* 0x00000002ab027209 */ /* 0x000fc60007810000 */
[----:B------:R-:W0:Y:S01]  /*19cf0*/  MUFU.EX2 R3, R4 ;  /* 0x0000000400037308 */ /* 0x000e220000000800 */
[----:B------:R-:W-:-:S04]  /*19d00*/  FMNMX.FTZ R2, R174, R2, !PT ;  /* 0x00000002ae027209 */ /* 0x000fc80007810000 */
[----:B------:R-:W-:-:S03]  /*19d10*/  FMNMX.FTZ R2, R175, R2, !PT ;  /* 0x00000002af027209 */ /* 0x000fc60007810000 */
[----:B------:R-:W1:Y:S01]  /*19d20*/  MUFU.EX2 R144, R144 ;  /* 0x0000009000907308 */ /* 0x000e620000000800 */
[----:B------:R-:W-:-:S04]  /*19d30*/  FMNMX.FTZ R2, R162, R2, !PT ;  /* 0x00000002a2027209 */ /* 0x000fc80007810000 */
[----:B------:R-:W-:-:S03]  /*19d40*/  FMNMX.FTZ R2, R163, R2, !PT ;  /* 0x00000002a3027209 */ /* 0x000fc60007810000 */
[----:B------:R-:W2:Y:S01]  /*19d50*/  MUFU.EX2 R190, R190 ;  /* 0x000000be00be7308 */ /* 0x000ea20000000800 */
[----:B------:R-:W-:Y:S01]  /*19d60*/  FMNMX.FTZ R2, R166, R2, !PT ;  /* 0x00000002a6027209 */ /* 0x000fe20007810000 */
[----:B0-----:R-:W-:Y:S01]  /*19d70*/  FFMA.FTZ R15, R3, R15, R200 ;  /* 0x0000000f030f7223 */ /* 0x001fe200000100c8 */
[C---:B------:R-:W-:Y:S02]  /*19d80*/  F2FP.F16.F32.PACK_AB R200, R168.reuse, R200 ;  /* 0x000000c8a8c8723e */ /* 0x040fe400000000ff */
[----:B------:R-:W-:Y:S01]  /*19d90*/  FMNMX.FTZ R2, R167, R2, !PT ;  /* 0x00000002a7027209 */ /* 0x000fe20007810000 */
[----:B------:R-:W-:-:S03]  /*19da0*/  FADD.FTZ R15, R168, R15 ;  /* 0x0000000fa80f7221 */ /* 0x000fc60000010000 */
[----:B------:R-:W-:Y:S01]  /*19db0*/  FMNMX.FTZ R2, R154, R2, !PT ;  /* 0x000000029a027209 */ /* 0x000fe20007810000 */
[----:B------:R-:W-:Y:S01]  /*19dc0*/  FADD.FTZ R15, R202, R15 ;  /* 0x0000000fca0f7221 */ /* 0x000fe20000010000 */
[----:B------:R-:W-:Y:S02]  /*19dd0*/  F2FP.F16.F32.PACK_AB R202, R169, R202 ;  /* 0x000000caa9ca723e */ /* 0x000fe400000000ff */
[----:B------:R-:W-:Y:S01]  /*19de0*/  FMNMX.FTZ R2, R155, R2, !PT ;  /* 0x000000029b027209 */ /* 0x000fe20007810000 */
[----:B------:R-:W-:-:S03]  /*19df0*/  FADD.FTZ R15, R169, R15 ;  /* 0x0000000fa90f7221 */ /* 0x000fc60000010000 */
[----:B------:R-:W-:Y:S01]  /*19e00*/  FMNMX.FTZ R2, R158, R2, !PT ;  /* 0x000000029e027209 */ /* 0x000fe20007810000 */
[----:B------:R-:W-:Y:S01]  /*19e10*/  FADD.FTZ R15, R196, R15 ;  /* 0x0000000fc40f7221 */ /* 0x000fe20000010000 */
        /* <DEDUP_REMOVED lines=20> */
[C---:B-1----:R-:W-:Y:S02]  /*19f60*/  F2FP.F16.F32.PACK_AB R188, R144.reuse, R188 ;  /* 0x000000bc90bc723e */ /* 0x042fe400000000ff */
[----:B------:R-:W-:Y:S01]  /*19f70*/  FMNMX.FTZ R2, R143, R2, !PT ;  /* 0x000000028f027209 */ /* 0x000fe20007810000 */
[----:B------:R-:W-:-:S03]  /*19f80*/  FADD.FTZ R15, R144, R15 ;  /* 0x0000000f900f7221 */ /* 0x000fc60000010000 */
[----:B------:R-:W-:Y:S01]  /*19f90*/  FMNMX.FTZ R2, R130, R2, !PT ;  /* 0x0000000282027209 */ /* 0x000fe20007810000 */
[----:B--2---:R-:W-:Y:S01]  /*19fa0*/  FADD.FTZ R15, R190, R15 ;  /* 0x0000000fbe0f7221 */ /* 0x004fe20000010000 */
[C---:B------:R-:W-:Y:S02]  /*19fb0*/  F2FP.F16.F32.PACK_AB R190, R8.reuse, R190 ;  /* 0x000000be08be723e */ /* 0x040fe400000000ff */
[----:B------:R-:W-:Y:S01]  /*19fc0*/  FMNMX.FTZ R2, R131, R2, !PT ;  /* 0x0000000283027209 */ /* 0x000fe20007810000 */
[----:B------:R-:W-:-:S03]  /*19fd0*/  FADD.FTZ R15, R8, R15 ;  /* 0x0000000f080f7221 */ /* 0x000fc60000010000 */
        /* <DEDUP_REMOVED lines=10> */
[----:B------:R-:W-:-:S04]  /*1a080*/  FADD.FTZ R2, -R4, R7 ;  /* 0x0000000704027221 */ /* 0x000fc80000010100 */
[----:B------:R-:W-:-:S06]  /*1a090*/  FMUL.FTZ R2, R2, R0 ;  /* 0x0000000002027220 */ /* 0x000fcc0000410000 */
[----:B------:R-:W-:Y:S01]  /*1a0a0*/  MUFU.EX2 R2, R2 ;  /* 0x0000000200027308 */ /* 0x000fe20000000800 */
[----:B------:R-:W-:Y:S02]  /*1a0b0*/  WARPGROUP.DEPBAR.LE gsb0, 0x0 ;  /* 0x00008000000079c5 */ /* 0x000fe40000010000 */
[----:B------:R-:W-:Y:S01]  /*1a0c0*/  WARPGROUP.ARRIVE ;  /* 0x00000000000079c5 */ /* 0x000fe20000000000 */
[-CC-:B------:R-:W-:Y:S01]  /*1a0d0*/  FFMA.FTZ R184, R136, R0.reuse, -R13.reuse ;  /* 0x0000000088b87223 */ /* 0x180fe2000001080d */
[-CC-:B------:R-:W-:Y:S01]  /*1a0e0*/  FFMA.FTZ R136, R137, R0.reuse, -R13.reuse ;  /* 0x0000000089887223 */ /* 0x180fe2000001080d */
[-CC-:B------:R-:W-:Y:S01]  /*1a0f0*/  FFMA.FTZ R186, R140, R0.reuse, -R13.reuse ;  /* 0x000000008cba7223 */ /* 0x180fe2000001080d */
[----:B------:R-:W-:Y:S02]  /*1a100*/  FFMA.FTZ R137, R141, R0, -R13 ;  /* 0x000000008d897223 */ /* 0x000fe4000001080d */
[----:B------:R-:W-:Y:S01]  /*1a110*/  HGMMA.64x192x16.F32 R24, R180, gdesc[UR4].tnspB, R24, gsb0 ;  /* 0x42e00004b4187df0 */ /* 0x000fe20008000818 */
[----:B------:R-:W-:Y:S01]  /*1a120*/  R2UR UR6, R12 ;  /* 0x000000000c0672ca */ /* 0x000fe200000e0000 */
        /* <DEDUP_REMOVED lines=14> */
[-CC-:B------:R-:W-:Y:S01]  /*1a210*/  FFMA.FTZ R129, R133, R0.reuse, -R13.reuse ;  /* 0x0000000085817223 */ /* 0x180fe2000001080d */
[-C--:B------:R-:W-:Y:S01]  /*1a220*/  FFMA.FTZ R13, R125, R0.reuse, -R13 ;  /* 0x000000007d0d7223 */ /* 0x080fe2000001080d */
[----:B------:R-:W-:Y:S01]  /*1a230*/  WARPGROUP.ARRIVE ;  /* 0x00000000000079c5 */ /* 0x000fe20000000000 */
[-C--:B------:R-:W-:Y:S01]  /*1a240*/  FMUL.FTZ R125, R4, R0.reuse ;  /* 0x00000000047d7220 */ /* 0x080fe20000410000 */
[----:B------:R-:W-:Y:S03]  /*1a250*/  MUFU.EX2 R180, R180 ;  /* 0x000000b400b47308 */ /* 0x000fe60000000800 */
        /* <DEDUP_REMOVED lines=14> */
[----:B0-----:R-:W-:Y:S01]  /*1a340*/  MOV R13, 0x40000040 ;  /* 0x40000040000d7802 */ /* 0x001fe20000000f00 */
[-CC-:B------:R-:W-:Y:S01]  /*1a350*/  FFMA.FTZ R141, R159, R0.reuse, -R125.reuse ;  /* 0x000000009f8d7223 */ /* 0x180fe2000001087d */
[-CC-:B------:R-:W-:Y:S01]  /*1a360*/  FFMA.FTZ R189, R146, R0.reuse, -R125.reuse ;  /* 0x0000000092bd7223 */ /* 0x180fe2000001087d */
[-CC-:B------:R-:W-:Y:S01]  /*1a370*/  FFMA.FTZ R12, R147, R0.reuse, -R125.reuse ;  /* 0x00000000930c7223 */ /* 0x180fe2000001087d */
[----:B------:R-:W-:Y:S01]  /*1a380*/  R2UR UR7, R13 ;  /* 0x000000000d0772ca */ /* 0x000fe200000e0000 */
[-CC-:B------:R-:W-:Y:S01]  /*1a390*/  FFMA.FTZ R191, R150, R0.reuse, -R125.reuse ;  /* 0x0000000096bf7223 */ /* 0x180fe2000001087d */
[-CC-:B------:R-:W-:Y:S01]  /*1a3a0*/  FFMA.FTZ R151, R151, R0.reuse, -R125.reuse ;  /* 0x0000000097977223 */ /* 0x180fe2000001087d */
[----:B------:R-:W0:Y:S01]  /*1a3b0*/  MUFU.EX2 R132, R132 ;  /* 0x0000008400847308 */ /* 0x000e220000000800 */
[-C--:B------:R-:W-:Y:S01]  /*1a3c0*/  FFMA.FTZ R185, R138, R0.reuse, -R125 ;  /* 0x000000008ab97223 */ /* 0x080fe2000001087d */
[----:B------:R-:W-:Y:S01]  /*1a3d0*/  @!P1 PRMT R13, RZ, 0x654, R11 ;  /* 0x00000654ff0d9816 */ /* 0x000fe2000000000b */
[-CC-:B------:R-:W-:Y:S01]  /*1a3e0*/  FFMA.FTZ R139, R139, R0.reuse, -R125.reuse ;  /* 0x000000008b8b7223 */ /* 0x180fe2000001087d */
[-CC-:B------:R-:W-:Y:S01]  /*1a3f0*/  FFMA.FTZ R187, R142, R0.reuse, -R125.reuse ;  /* 0x000000008ebb7223 */ /* 0x180fe2000001087d */
[-CC-:B------:R-:W-:Y:S01]  /*1a400*/  FFMA.FTZ R183, R134, R0.reuse, -R125.reuse ;  /* 0x0000000086b77223 */ /* 0x180fe2000001087d */
[-CC-:B------:R-:W-:Y:S01]  /*1a410*/  FFMA.FTZ R135, R135, R0.reuse, -R125.reuse ;  /* 0x0000000087877223 */ /* 0x180fe2000001087d */
[----:B------:R-:W-:Y:S01]  /*1a420*/  FFMA.FTZ R122, R122, R0, -R125 ;  /* 0x000000007a7a7223 */ /* 0x000fe2000001087d */
[----:B------:R-:W2:Y:S01]  /*1a430*/  MUFU.EX2 R203, R203 ;  /* 0x000000cb00cb7308 */ /* 0x000ea20000000800 */
[----:B-1----:R-:W-:Y:S01]  /*1a440*/  FFMA.FTZ R14, R2, R14, R201 ;  /* 0x0000000e020e7223 */ /* 0x002fe200000100c9 */
[----:B------:R-:W-:Y:S01]  /*1a450*/  HGMMA.64x192x16.F32 R24, R176, gdesc[UR4].tnspB, R24, gsb0 ;  /* 0x42e00004b0187df0 */ /* 0x000fe20008000818 */
[-C--:B------:R-:W-:Y:S01]  /*1a460*/  FFMA.FTZ R123, R123, R0.reuse, -R125 ;  /* 0x000000007b7b7223 */ /* 0x080fe2000001087d */
[----:B------:R-:W-:Y:S01]  /*1a470*/  FADD.FTZ R15, R180, R15 ;  /* 0x0000000fb40f7221 */ /* 0x000fe20000010000 */
[----:B------:R-:W-:-:S03]  /*1a480*/  FFMA.FTZ R126, R126, R0, -R125 ;  /* 0x000000007e7e7223 */ /* 0x000fc6000001087d */
        /* <DEDUP_REMOVED lines=12> */
[----:B------:R-:W-:Y:S01]  /*1a550*/  FFMA.FTZ R14, R131, R0, -R125 ;  /* 0x00000000830e7223 */ /* 0x000fe2000001087d */
[----:B------:R-:W-:-:S05]  /*1a560*/  F2FP.F16.F32.PACK_AB R197, R140, R197 ;  /* 0x000000c58cc5723e */ /* 0x000fca00000000ff */
        /* <DEDUP_REMOVED lines=19> */
[----:B------:R-:W-:-:S06]  /*1a6a0*/  F2FP.F16.F32.PACK_AB R189, R12, R189 ;  /* 0x000000bd0cbd723e */ /* 0x000fcc00000000ff */
[----:B------:R-:W0:Y:S01]  /*1a6b0*/  MUFU.EX2 R185, R185 ;  /* 0x000000b900b97308 */ /* 0x000e220000000800 */
[----:B--2---:R-:W-:-:S07]  /*1a6c0*/  FADD.FTZ R130, R191, R130 ;  /* 0x00000082bf827221 */ /* 0x004fce0000010000 */
[----:B------:R-:W-:Y:S01]  /*1a6d0*/  MUFU.EX2 R187, R187 ;  /* 0x000000bb00bb7308 */ /* 0x000fe20000000800 */
[C---:B-1----:R-:W-:Y:S01]  /*1a6e0*/  FADD.FTZ R130, R11.reuse, R130 ;  /* 0x000000820b827221 */ /* 0x042fe20000010000 */
[----:B------:R-:W-:-:S06]  /*1a6f0*/  F2FP.F16.F32.PACK_AB R191, R11, R191 ;  /* 0x000000bf0bbf723e */ /* 0x000fcc00000000ff */
[----:B------:R-:W-:Y:S01]  /*1a700*/  MUFU.EX2 R181, R181 ;  /* 0x000000b500b57308 */ /* 0x000fe20000000800 */
[----:B0-----:R-:W-:-:S07]  /*1a710*/  FADD.FTZ R130, R185, R130 ;  /* 0x00000082b9827221 */ /* 0x001fce0000010000 */
[----:B------:R-:W0:Y:S08]  /*1a720*/  MUFU.EX2 R128, R128 ;  /* 0x0000008000807308 */ /* 0x000e300000000800 */
[----:B------:R-:W-:Y:S08]  /*1a730*/  MUFU.EX2 R14, R14 ;  /* 0x0000000e000e7308 */ /* 0x000ff00000000800 */
[----:B------:R-:W1:Y:S01]  /*1a740*/  MUFU.EX2 R182, R182 ;  /* 0x000000b600b67308 */ /* 0x000e620000000800 */
[C---:B0-----:R-:W-:Y:S01]  /*1a750*/  FADD.FTZ R15, R128.reuse, R15 ;  /* 0x0000000f800f7221 */ /* 0x041fe20000010000 */
[----:B------:R-:W-:-:S06]  /*1a760*/  F2FP.F16.F32.PACK_AB R180, R128, R180 ;  /* 0x000000b480b4723e */ /* 0x000fcc00000000ff */
[----:B------:R-:W-:Y:S08]  /*1a770*/  MUFU.EX2 R183, R183 ;  /* 0x000000b700b77308 */ /* 0x000ff00000000800 */
[----:B------:R-:W0:Y:S01]  /*1a780*/  MUFU.EX2 R129, R129 ;  /* 0x0000008100817308 */ /* 0x000e220000000800 */
[----:B-1----:R-:W-:-:S07]  /*1a790*/  FADD.FTZ R10, R182, R15 ;  /* 0x0000000fb60a7221 */ /* 0x002fce0000010000 */
[----:B------:R-:W-:Y:S08]  /*1a7a0*/  MUFU.EX2 R135, R135 ;  /* 0x0000008700877308 */ /* 0x000ff00000000800 */
[----:B------:R-:W-:Y:S01]  /*1a7b0*/  MUFU.EX2 R122, R122 ;  /* 0x0000007a007a7308 */ /* 0x000fe20000000800 */
[----:B0-----:R-:W-:-:S07]  /*1a7c0*/  F2FP.F16.F32.PACK_AB R182, R129, R182 ;  /* 0x000000b681b6723e */ /* 0x001fce00000000ff */
[----:B------:R-:W0:Y:S08]  /*1a7d0*/  MUFU.EX2 R123, R123 ;  /* 0x0000007b007b7308 */ /* 0x000e300000000800 */
[----:B------:R-:W-:Y:S01]  /*1a7e0*/  MUFU.EX2 R126, R126 ;  /* 0x0000007e007e7308 */ /* 0x000fe20000000800 */
[----:B------:R-:W-:Y:S02]  /*1a7f0*/  WARPGROUP.DEPBAR.LE gsb0, 0x0 ;  /* 0x00008000000079c5 */ /* 0x000fe40000010000 */
[----:B------:R1:W-:Y:S01]  /*1a800*/  @!P1 SYNCS.ARRIVE.TRANS64.RED.A1T0 RZ, [R13+URZ], RZ ;  /* 0x000000ff0dff99a7 */ /* 0x0003e2000810043f */
[----:B------:R-:W-:-:S02]  /*1a810*/  F2FP.F16.F32.PACK_AB R178, R7, R124 ;  /* 0x0000007c07b2723e */ /* 0x000fc400000000ff */
[----:B------:R-:W-:Y:S02]  /*1a820*/  F2FP.F16.F32.PACK_AB R176, R121, R120 ;  /* 0x0000007879b0723e */ /* 0x000fe400000000ff */
[----:B0-----:R-:W-:Y:S01]  /*1a830*/  F2FP.F16.F32.PACK_AB R177, R123, R122 ;  /* 0x0000007a7bb1723e */ /* 0x001fe200000000ff */
[----:B------:R0:W-:Y:S01]  /*1a840*/  @!P1 SYNCS.ARRIVE.TRANS64.RED.A1T0 RZ, [R9+URZ], RZ ;  /* 0x000000ff09ff99a7 */ /* 0x0001e2000810043f */
[-CC-:B-1----:R-:W-:Y:S01]  /*1a850*/  FFMA.FTZ R13, R143, R0.reuse, -R125.reuse ;  /* 0x000000008f0d7223 */ /* 0x182fe2000001087d */
[----:B------:R-:W-:-:S05]  /*1a860*/  FFMA.FTZ R125, R127, R0, -R125 ;  /* 0x000000007f7d7223 */ /* 0x000fca000001087d */
[----:B------:R-:W-:Y:S08]  /*1a870*/  MUFU.EX2 R13, R13 ;  /* 0x0000000d000d7308 */ /* 0x000ff00000000800 */
[----:B0-----:R-:W0:Y:S08]  /*1a880*/  MUFU.EX2 R9, R139 ;  /* 0x0000008b00097308 */ /* 0x001e300000000800 */
[----:B------:R-:W1:Y:S01]  /*1a890*/  MUFU.EX2 R125, R125 ;  /* 0x0000007d007d7308 */ /* 0x000e620000000800 */
[C---:B0-----:R-:W-:Y:S01]  /*1a8a0*/  FADD.FTZ R130, R9.reuse, R130 ;  /* 0x0000008209827221 */ /* 0x041fe20000010000 */
[----:B------:R-:W-:Y:S01]  /*1a8b0*/  F2FP.F16.F32.PACK_AB R185, R9, R185 ;  /* 0x000000b909b9723e */ /* 0x000fe200000000ff */
[----:B------:R-:W-:-:S02]  /*1a8c0*/  FADD.FTZ R9, R129, R10 ;  /* 0x0000000a81097221 */ /* 0x000fc40000010000 */
[----:B------:R-:W-:Y:S01]  /*1a8d0*/  FADD.FTZ R130, R187, R130 ;  /* 0x00000082bb827221 */ /* 0x000fe20000010000 */
[----:B------:R-:W-:-:S03]  /*1a8e0*/  F2FP.F16.F32.PACK_AB R187, R13, R187 ;  /* 0x000000bb0dbb723e */ /* 0x000fc600000000ff */
[----:B------:R-:W-:Y:S01]  /*1a8f0*/  FADD.FTZ R130, R13, R130 ;  /* 0x000000820d827221 */ /* 0x000fe20000010000 */
[----:B-1----:R-:W-:-:S03]  /*1a900*/  F2FP.F16.F32.PACK_AB R179, R125, R126 ;  /* 0x0000007e7db3723e */ /* 0x002fc600000000ff */
[----:B------:R-:W-:Y:S01]  /*1a910*/  FADD.FTZ R11, R181, R130 ;  /* 0x00000082b50b7221 */ /* 0x000fe20000010000 */
[----:B------:R-:W-:-:S03]  /*1a920*/  F2FP.F16.F32.PACK_AB R181, R14, R181 ;  /* 0x000000b50eb5723e */ /* 0x000fc600000000ff */
[----:B------:R-:W-:-:S04]  /*1a930*/  FADD.FTZ R8, R14, R11 ;  /* 0x0000000b0e087221 */ /* 0x000fc80000010000 */
[----:B------:R-:W-:Y:S01]  /*1a940*/  FADD.FTZ R8, R183, R8 ;  /* 0x00000008b7087221 */ /* 0x000fe20000010000 */
[----:B------:R-:W-:-:S03]  /*1a950*/  F2FP.F16.F32.PACK_AB R183, R135, R183 ;  /* 0x000000b787b7723e */ /* 0x000fc600000000ff */
[----:B------:R-:W-:Y:S01]  /*1a960*/  FADD.FTZ R11, R135, R8 ;  /* 0x00000008870b7221 */ /* 0x000fe20000010000 */
[----:B------:R-:W-:-:S03]  /*1a970*/  FADD.FTZ R8, R120, R9 ;  /* 0x0000000978087221 */ /* 0x000fc60000010000 */
[----:B------:R-:W-:Y:S01]  /*1a980*/  FADD.FTZ R10, R122, R11 ;  /* 0x0000000b7a0a7221 */ /* 0x000fe20000010000 */
[----:B------:R-:W-:-:S03]  /*1a990*/  FADD.FTZ R9, R121, R8 ;  /* 0x0000000879097221 */ /* 0x000fc60000010000 */
[----:B------:R-:W-:Y:S01]  /*1a9a0*/  FADD.FTZ R11, R123, R10 ;  /* 0x0000000a7b0b7221 */ /* 0x000fe20000010000 */
[----:B------:R-:W-:Y:S01]  /*1a9b0*/  FADD.FTZ R8, R124, R9 ;  /* 0x000000097c087221 */ /* 0x000fe20000010000 */
[----:B------:R-:W-:Y:S01]  /*1a9c0*/  MOV R9, R217 ;  /* 0x000000d900097202 */ /* 0x000fe20000000f00 */
[----:B------:R-:W-:Y:S02]  /*1a9d0*/  IMAD.MOV.U32 R10, RZ, RZ, R215 ;  /* 0x000000ffff0a7224 */ /* 0x000fe400078e00d7 */
[----:B------:R-:W-:Y:S01]  /*1a9e0*/  FADD.FTZ R14, R126, R11 ;  /* 0x0000000b7e0e7221 */ /* 0x000fe20000010000 */
[----:B------:R-:W-:Y:S01]  /*1a9f0*/  FADD.FTZ R15, R7, R8 ;  /* 0x00000008070f7221 */ /* 0x000fe20000010000 */
[----:B------:R-:W-:Y:S02]  /*1aa00*/  IMAD.MOV.U32 R7, RZ, RZ, R4 ;  /* 0x000000ffff077224 */ /* 0x000fe400078e0004 */
[----:B------:R-:W-:Y:S01]  /*1aa10*/  FADD.FTZ R14, R125, R14 ;  /* 0x0000000e7d0e7221 */ /* 0x000fe20000010000 */
[----:B------:R-:W-:Y:S01]  /*1aa20*/  IMAD.MOV.U32 R8, RZ, RZ, R5 ;  /* 0x000000ffff087224 */ /* 0x000fe200078e0005 */
[----:B------:R-:W-:Y:S06]  /*1aa30*/  @P2 BRA `(.L_x_4240) ;  /* 0xffffffb000c02947 */ /* 0x000fec000383ffff */
.L_x_4229:
[----:B------:R-:W-:Y:S05]  /*1aa40*/  BSYNC B0 ;  /* 0x0000000000007941 */ /* 0x000fea0003800000 */
.L_x_4228:
        /* <DEDUP_REMOVED lines=99> */
.L_x_4241:
[----:B------:R-:W-:Y:S02]  /*1b080*/  LEA R6, R215, R16, 0x3 ;  /* 0x00000010d7067211 */ /* 0x000fe400078e18ff */
[----:B------:R-:W-:-:S04]  /*1b090*/  SHF.L.U32 R3, R217, 0x1f, RZ ;  /* 0x0000001fd9037819 */ /* 0x000fc800000006ff */
[----:B------:R0:W1:Y:S01]  /*1b0a0*/  SYNCS.PHASECHK.TRANS64.TRYWAIT P2, [R6+URZ+0x36850], R3 ;  /* 0x03685003060075a7 */ /* 0x000062000804017f */
[----:B------:R-:W-:Y:S05]  /*1b0b0*/  @!P0 BRA `(.L_x_4242) ;  /* 0x0000000000048947 */ /* 0x000fea0003800000 */
[----:B------:R-:W-:Y:S01]  /*1b0c0*/  BPT.TRAP 0x1 ;  /* 0x000000040000795c */ /* 0x000fe20000300000 */
.L_x_4242:
        /* <DEDUP_REMOVED lines=9> */
.L_x_4244:
[----:B------:R-:W-:Y:S05]  /*1b160*/  BSYNC B0 ;  /* 0x0000000000007941 */ /* 0x000fea0003800000 */
.L_x_4243:
[----:B------:R-:W-:Y:S01]  /*1b170*/  IMAD.MOV.U32 R2, RZ, RZ, R7 ;  /* 0x000000ffff027224 */ /* 0x000fe200078e0007 */
[----:B------:R-:W-:Y:S01]  /*1b180*/  WARPGROUP.ARRIVE ;  /* 0x00000000000079c5 */ /* 0x000fe20000000000 */
[----:B01----:R-:W-:Y:S01]  /*1b190*/  IMAD.MOV.U32 R3, RZ, RZ, 0x40000040 ;  /* 0x40000040ff037424 */ /* 0x003fe200078e00ff */
[----:B------:R-:W-:Y:S01]  /*1b1a0*/  IADD3 R215, R215, 0x1, RZ ;  /* 0x00000001d7d77810 */ /* 0x000fe20007ffe0ff */
[----:B------:R-:W-:Y:S01]  /*1b1b0*/  @!P1 VIADD R12, R6, 0x36860 ;  /* 0x00036860060c9836 */ /* 0x000fe20000000000 */
[----:B------:R-:W-:Y:S01]  /*1b1c0*/  R2UR UR6, R2 ;  /* 0x00000000020672ca */ /* 0x000fe200000e0000 */
[----:B------:R-:W-:Y:S01]  /*1b1d0*/  VIADD R228, R228, 0x1 ;  /* 0x00000001e4e47836 */ /* 0x000fe20000000000 */
[----:B------:R-:W-:Y:S01]  /*1b1e0*/  R2UR UR7, R3 ;  /* 0x00000000030772ca */ /* 0x000fe200000e0000 */
[----:B------:R-:W-:Y:S01]  /*1b1f0*/  IMAD.MOV.U32 R3, RZ, RZ, 0x40000040 ;  /* 0x40000040ff037424 */ /* 0x000fe200078e00ff */
[----:B------:R-:W-:Y:S02]  /*1b200*/  IADD3 R2, R7, 0x80, RZ ;  /* 0x0000008007027810 */ /* 0x000fe40007ffe0ff */
[----:B------:R-:W-:-:S02]  /*1b210*/  MOV R6, RZ ;  /* 0x000000ff00067202 */ /* 0x000fc40000000f00 */
[----:B------:R-:W-:Y:S02]  /*1b220*/  @!P1 PRMT R12, RZ, 0x654, R12 ;  /* 0x00000654ff0c9816 */ /* 0x000fe4000000000c */
[----:B------:R-:W-:-:S04]  /*1b230*/  ISETP.NE.AND P2, PT, R215, 0x2, PT ;  /* 0x00000002d700780c */ /* 0x000fc80003f45270 */
[----:B------:R-:W-:Y:S01]  /*1b240*/  SEL R215, R215, RZ, P2 ;  /* 0x000000ffd7d77207 */ /* 0x000fe20001000000 */
        /* <DEDUP_REMOVED lines=8> */
[----:B------:R-:W-:Y:S02]  /*1b2d0*/  R2UR UR6, R2 ;  /* 0x00000000020672ca */ /* 0x000fe400000e0000 */
[----:B------:R-:W-:Y:S01]  /*1b2e0*/  R2UR UR7, R3 ;  /* 0x00000000030772ca */ /* 0x000fe200000e0000 */
[----:B------:R-:W-:Y:S01]  /*1b2f0*/  IMAD.MOV.U32 R3, RZ, RZ, 0x40000040 ;  /* 0x40000040ff037424 */ /* 0x000fe200078e00ff */
[----:B------:R-:W-:Y:S01]  /*1b300*/  IADD3 R2, R7, 0x180, RZ ;  /* 0x0000018007027810 */ /* 0x000fe20007ffe0ff */
        /* <DEDUP_REMOVED lines=33> */
[----:B------:R-:W-:Y:S01]  /*1b520*/  SEL R2, RZ, 0x1, P2 ;  /* 0x00000001ff027807 */ /* 0x000fe20001000000 */
[----:B------:R-:W-:Y:S02]  /*1b530*/  IMAD.MOV.U32 R3, RZ, RZ, -0x800000 ;  /* 0xff800000ff037424 */ /* 0x000fe400078e00ff */
[----:B-1----:R-:W-:Y:S01]  /*1b540*/  FADD.FTZ R16, R8, R7 ;  /* 0x0000000708107221 */ /* 0x002fe20000010000 */
        /* <DEDUP_REMOVED lines=117> */
.L_x_4171:
        /* <DEDUP_REMOVED lines=55> */
[----:B------:R-:W-:Y:S01]  /*1c010*/  F2FP.F16.F32.PACK_AB R115, R119, R118 ;  /* 0x000000767773723e */ /* 0x000fe200000000ff */
[----:B------:R-:W-:Y:S01]  /*1c020*/  BAR.SYNC.DEFER_BLOCKING 0x1, 0x100 ;  /* 0x0044000000007b1d */ /* 0x000fe20000010000 */
[----:B--2---:R-:W-:-:S03]  /*1c030*/  IMAD.WIDE R26, R6, 0x2, R4 ;  /* 0x00000002061a7825 */ /* 0x004fc600078e0204 */
        /* <DEDUP_REMOVED lines=8> */
[----:B------:R-:W-:Y:S01]  /*1c0c0*/  IMAD.X R15, RZ, RZ, R27, P5 ;  /* 0x000000ffff0f7224 */ /* 0x000fe200028e061b */
[----:B------:R-:W-:-:S02]  /*1c0d0*/  SHF.R.U64 R7, R7, 0x3, RZ ;  /* 0x0000000307077819 */ /* 0x000fc400000012ff */
[----:B------:R-:W-:Y:S02]  /*1c0e0*/  IADD3.X R9, RZ, R27, RZ, P2, !PT ;  /* 0x0000001bff097210 */ /* 0x000fe400017fe4ff */
[C---:B------:R-:W-:Y:S02]  /*1c0f0*/  IADD3 R20, P0, R26.reuse, 0x4020, RZ ;  /* 0x000040201a147810 */ /* 0x040fe40007f1e0ff */
        /* <DEDUP_REMOVED lines=9> */
[----:B------:R-:W-:Y:S01]  /*1c190*/  SHF.R.U64 R12, R12, 0x3, RZ ;  /* 0x000000030c0c7819 */ /* 0x000fe200000012ff */
[--C-:B------:R-:W-:Y:S01]  /*1c1a0*/  IMAD.X R47, RZ, RZ, R27.reuse, P6 ;  /* 0x000000ffff2f7224 */ /* 0x100fe200030e061b */
[----:B------:R-:W-:Y:S01]  /*1c1b0*/  LOP3.LUT R26, R7, R26, RZ, 0x3c, !PT ;  /* 0x0000001a071a7212 */ /* 0x000fe200078e3cff */
[----:B------:R-:W-:Y:S01]  /*1c1c0*/  IMAD.X R7, RZ, RZ, R27, P5 ;  /* 0x000000ffff077224 */ /* 0x000fe200028e061b */
[----:B------:R-:W-:Y:S02]  /*1c1d0*/  LOP3.LUT R8, R141, 0x380, RZ, 0xc0, !PT ;  /* 0x000003808d087812 */ /* 0x000fe400078ec0ff */
[----:B------:R-:W-:Y:S02]  /*1c1e0*/  LOP3.LUT R10, R143, 0x380, RZ, 0xc0, !PT ;  /* 0x000003808f0a7812 */ /* 0x000fe400078ec0ff */
[----:B------:R-:W-:Y:S02]  /*1c1f0*/  LOP3.LUT R12, R12, R145, RZ, 0x3c, !PT ;  /* 0x000000910c0c7212 */ /* 0x000fe400078e3cff */
[----:B------:R-:W-:-:S02]  /*1c200*/  IADD3.X R21, RZ, R27, RZ, P0, !PT ;  /* 0x0000001bff157210 */ /* 0x000fc400007fe4ff */
[-C--:B------:R-:W-:Y:S02]  /*1c210*/  IADD3.X R43, RZ, R27.reuse, RZ, P1, !PT ;  /* 0x0000001bff2b7210 */ /* 0x080fe40000ffe4ff */
[----:B------:R-:W-:Y:S02]  /*1c220*/  SHF.R.U64 R8, R8, 0x3, RZ ;  /* 0x0000000308087819 */ /* 0x000fe400000012ff */
[----:B------:R-:W-:Y:S02]  /*1c230*/  LOP3.LUT R145, R34, 0x380, RZ, 0xc0, !PT ;  /* 0x0000038022917812 */ /* 0x000fe400078ec0ff */
[----:B------:R-:W-:Y:S02]  /*1c240*/  MOV R86, R26 ;  /* 0x0000001a00567202 */ /* 0x000fe40000000f00 */
[----:B------:R-:W-:Y:S02]  /*1c250*/  SHF.R.U64 R10, R10, 0x3, RZ ;  /* 0x000000030a0a7819 */ /* 0x000fe400000012ff */
[----:B------:R-:W-:-:S02]  /*1c260*/  LOP3.LUT R27, R6, 0x380, RZ, 0xc0, !PT ;  /* 0x00000380061b7812 */ /* 0x000fc400078ec0ff */
[----:B------:R-:W-:Y:S02]  /*1c270*/  LOP3.LUT R14, R147, 0x380, RZ, 0xc0, !PT ;  /* 0x00000380930e7812 */ /* 0x000fe400078ec0ff */
[----:B------:R-:W-:Y:S02]  /*1c280*/  LOP3.LUT R8, R8, R141, RZ, 0x3c, !PT ;  /* 0x0000008d08087212 */ /* 0x000fe400078e3cff */
[----:B------:R-:W-:Y:S02]  /*1c290*/  SHF.R.U64 R145, R145, 0x3, RZ ;  /* 0x0000000391917819 */ /* 0x000fe400000012ff */
[----:B------:R-:W-:Y:S02]  /*1c2a0*/  F2FP.F16.F32.PACK_AB R26, R29, R28 ;  /* 0x0000001c1d1a723e */ /* 0x000fe400000000ff */
[----:B------:R-:W-:Y:S02]  /*1c2b0*/  LOP3.LUT R10, R10, R143, RZ, 0x3c, !PT ;  /* 0x0000008f0a0a7212 */ /* 0x000fe400078e3cff */
[----:B------:R-:W-:-:S02]  /*1c2c0*/  LOP3.LUT R141, R20, 0x380, RZ, 0xc0, !PT ;  /* 0x00000380148d7812 */ /* 0x000fc400078ec0ff */
[----:B------:R-:W-:Y:S02]  /*1c2d0*/  SHF.R.U64 R29, R27, 0x3, RZ ;  /* 0x000000031b1d7819 */ /* 0x000fe400000012ff */
[----:B------:R-:W-:Y:S02]  /*1c2e0*/  LOP3.LUT R143, R30, 0x380, RZ, 0xc0, !PT ;  /* 0x000003801e8f7812 */ /* 0x000fe400078ec0ff */
[----:B------:R-:W-:Y:S02]  /*1c2f0*/  SHF.R.U64 R14, R14, 0x3, RZ ;  /* 0x000000030e0e7819 */ /* 0x000fe400000012ff */
[----:B------:R-:W-:Y:S02]  /*1c300*/  LOP3.LUT R34, R145, R34, RZ, 0x3c, !PT ;  /* 0x0000002291227212 */ /* 0x000fe400078e3cff */
[----:B------:R-:W-:Y:S02]  /*1c310*/  SHF.R.U64 R141, R141, 0x3, RZ ;  /* 0x000000038d8d7819 */ /* 0x000fe400000012ff */
[----:B------:R-:W-:-:S02]  /*1c320*/  LOP3.LUT R42, R29, R6, RZ, 0x3c, !PT ;  /* 0x000000061d2a7212 */ /* 0x000fc400078e3cff */
[----:B------:R-:W-:Y:S02]  /*1c330*/  SHF.R.U64 R143, R143, 0x3, RZ ;  /* 0x000000038f8f7819 */ /* 0x000fe400000012ff */
[----:B------:R-:W-:Y:S02]  /*1c340*/  MOV R11, R10 ;  /* 0x0000000a000b7202 */ /* 0x000fe40000000f00 */
[----:B------:R-:W-:Y:S02]  /*1c350*/  LOP3.LUT R14, R14, R147, RZ, 0x3c, !PT ;  /* 0x000000930e0e7212 */ /* 0x000fe400078e3cff */
[----:B------:R-:W-:Y:S02]  /*1c360*/  F2FP.F16.F32.PACK_AB R27, R138, R123 ;  /* 0x0000007b8a1b723e */ /* 0x000fe400000000ff */
[----:B------:R-:W-:Y:S02]  /*1c370*/  MOV R28, R8 ;  /* 0x00000008001c7202 */ /* 0x000fe40000000f00 */
[----:B------:R-:W-:Y:S01]  /*1c380*/  MOV R10, R34 ;  /* 0x00000022000a7202 */ /* 0x000fe20000000f00 */
[----:B------:R-:W-:Y:S01]  /*1c390*/  STSM.16.M88.4 [R86], R24 ;  /* 0x0000001856007844 */ /* 0x000fe20000000200 */
[----:B------:R-:W-:-:S02]  /*1c3a0*/  LOP3.LUT R147, R38, 0x380, RZ, 0xc0, !PT ;  /* 0x0000038026937812 */ /* 0x000fc400078ec0ff */
[----:B------:R-:W-:Y:S02]  /*1c3b0*/  LOP3.LUT R20, R141, R20, RZ, 0x3c, !PT ;  /* 0x000000148d147212 */ /* 0x000fe400078e3cff */
[----:B------:R-:W-:Y:S02]  /*1c3c0*/  MOV R8, R42 ;  /* 0x0000002a00087202 */ /* 0x000fe40000000f00 */
[----:B------:R-:W-:Y:S02]  /*1c3d0*/  F2FP.F16.F32.PACK_AB R34, R37, R36 ;  /* 0x000000242522723e */ /* 0x000fe400000000ff */
[----:B------:R-:W-:Y:S02]  /*1c3e0*/  F2FP.F16.F32.PACK_AB R35, R136, R121 ;  /* 0x000000798823723e */ /* 0x000fe400000000ff */
[----:B------:R-:W-:Y:S02]  /*1c3f0*/  LOP3.LUT R30, R143, R30, RZ, 0x3c, !PT ;  /* 0x0000001e8f1e7212 */ /* 0x000fe400078e3cff */
[----:B------:R-:W-:Y:S01]  /*1c400*/  F2FP.F16.F32.PACK_AB R42, R45, R44 ;  /* 0x0000002c2d2a723e */ /* 0x000fe200000000ff */
[----:B------:R-:W-:Y:S01]  /*1c410*/  STSM.16.M88.4 [R28], R32 ;  /* 0x000000201c007844 */ /* 0x000fe20000000200 */
[----:B------:R-:W-:-:S02]  /*1c420*/  F2FP.F16.F32.PACK_AB R43, R130, R0 ;  /* 0x00000000822b723e */ /* 0x000fc400000000ff */
[----:B------:R-:W-:Y:S01]  /*1c430*/  LOP3.LUT R139, R46, 0x380, RZ, 0xc0, !PT ;  /* 0x000003802e8b7812 */ /* 0x000fe200078ec0ff */
[----:B------:R-:W2:Y:S01]  /*1c440*/  LDC R0, c[0x0][0xbe8] ;  /* 0x0002fa00ff007b82 */ /* 0x000ea20000000800 */
[----:B------:R-:W-:Y:S01]  /*1c450*/  MOV R12, R12 ;  /* 0x0000000c000c7202 */ /* 0x000fe20000000f00 */
[----:B------:R-:W-:Y:S01]  /*1c460*/  STSM.16.M88.4 [R11], R40 ;  /* 0x000000280b007844 */ /* 0x000fe20000000200 */
[----:B------:R-:W-:Y:S02]  /*1c470*/  LOP3.LUT R141, R78, 0x380, RZ, 0xc0, !PT ;  /* 0x000003804e8d7812 */ /* 0x000fe400078ec0ff */
[----:B------:R-:W-:Y:S01]  /*1c480*/  MOV R14, R14 ;  /* 0x0000000e000e7202 */ /* 0x000fe20000000f00 */
[----:B------:R-:W-:Y:S01]  /*1c490*/  STSM.16.M88.4 [R12], R48 ;  /* 0x000000300c007844 */ /* 0x000fe20000000200 */
[----:B------:R-:W-:Y:S02]  /*1c4a0*/  SHF.R.U64 R147, R147, 0x3, RZ ;  /* 0x0000000393937819 */ /* 0x000fe400000012ff */
[----:B------:R-:W-:Y:S01]  /*1c4b0*/  MOV R20, R20 ;  /* 0x0000001400147202 */ /* 0x000fe20000000f00 */
[----:B------:R-:W-:Y:S01]  /*1c4c0*/  STSM.16.M88.4 [R14], R56 ;  /* 0x000000380e007844 */ /* 0x000fe20000000200 */
[----:B------:R-:W-:-:S02]  /*1c4d0*/  MOV R30, R30 ;  /* 0x0000001e001e7202 */ /* 0x000fc40000000f00 */
[----:B------:R-:W-:Y:S01]  /*1c4e0*/  SHF.R.U64 R139, R139, 0x3, RZ ;  /* 0x000000038b8b7819 */ /* 0x000fe200000012ff */
[----:B------:R3:W-:Y:S01]  /*1c4f0*/  STSM.16.M88.4 [R20], R64 ;  /* 0x0000004014007844 */ /* 0x0007e20000000200 */
[----:B------:R-:W-:Y:S02]  /*1c500*/  SHF.R.U64 R141, R141, 0x3, RZ ;  /* 0x000000038d8d7819 */ /* 0x000fe400000012ff */
[----:B------:R-:W-:Y:S01]  /*1c510*/  LOP3.LUT R38, R147, R38, RZ, 0x3c, !PT ;  /* 0x0000002693267212 */ /* 0x000fe200078e3cff */
[----:B------:R-:W-:Y:S01]  /*1c520*/  STSM.16.M88.4 [R30], R72 ;  /* 0x000000481e007844 */ /* 0x000fe20000000200 */
[----:B------:R-:W-:Y:S02]  /*1c530*/  LOP3.LUT R46, R139, R46, RZ, 0x3c, !PT ;  /* 0x0000002e8b2e7212 */ /* 0x000fe400078e3cff */
[----:B------:R-:W-:Y:S01]  /*1c540*/  LOP3.LUT R6, R141, R78, RZ, 0x3c, !PT ;  /* 0x0000004e8d067212 */ /* 0x000fe200078e3cff */
[----:B------:R4:W-:Y:S01]  /*1c550*/  STSM.16.M88.4 [R10], R80 ;  /* 0x000000500a007844 */ /* 0x0009e20000000200 */
[----:B------:R-:W-:-:S02]  /*1c560*/  MOV R38, R38 ;  /* 0x0000002600267202 */ /* 0x000fc40000000f00 */
[----:B------:R-:W-:Y:S02]  /*1c570*/  ISETP.NE.U32.AND P0, PT, RZ, UR4, PT ;  /* 0x00000004ff007c0c */ /* 0x000fe4000bf05070 */
[----:B------:R-:W-:Y:S01]  /*1c580*/  MOV R46, R46 ;  /* 0x0000002e002e7202 */ /* 0x000fe20000000f00 */
[----:B------:R-:W-:Y:S01]  /*1c590*/  STSM.16.M88.4 [R38], R88 ;  /* 0x0000005826007844 */ /* 0x000fe20000000200 */
[----:B------:R-:W-:Y:S01]  /*1c5a0*/  MOV R9, R6 ;  /* 0x0000000600097202 */ /* 0x000fe20000000f00 */
[----:B---3--:R-:W-:Y:S01]  /*1c5b0*/  IMAD.MOV.U32 R20, RZ, RZ, RZ ;  /* 0x000000ffff147224 */ /* 0x008fe200078e00ff */
[----:B------:R-:W-:Y:S01]  /*1c5c0*/  ISETP.NE.AND.EX P0, PT, RZ, UR5, PT, P0 ;  /* 0x00000005ff007c0c */ /* 0x000fe2000bf05300 */
[----:B------:R3:W-:Y:S04]  /*1c5d0*/  STSM.16.M88.4 [R8], R96 ;  /* 0x0000006008007844 */ /* 0x0007e80000000200 */
[----:B------:R0:W-:Y:S01]  /*1c5e0*/  STSM.16.M88.4 [R46], R104 ;  /* 0x000000682e007844 */ /* 0x0001e20000000200 */
[----:B----4-:R-:W-:-:S03]  /*1c5f0*/  IADD3 R10, P1, R225, UR4, RZ ;  /* 0x00000004e10a7c10 */ /* 0x010fc6000ff3e0ff */
[----:B------:R0:W-:Y:S01]  /*1c600*/  STSM.16.M88.4 [R9], R112 ;  /* 0x0000007009007844 */ /* 0x0001e20000000200 */
[----:B------:R-:W-:Y:S01]  /*1c610*/  IADD3.X R11, R226, UR5, RZ, P1, !PT ;  /* 0x00000005e20b7c10 */ /* 0x000fe20008ffe4ff */
[----:B------:R-:W-:Y:S01]  /*1c620*/  ULDC.64 UR4, c[0x0][0xc08] ;  /* 0x0003020000047ab9 */ /* 0x000fe20000000a00 */
[----:B------:R-:W-:Y:S01]  /*1c630*/  BAR.SYNC.DEFER_BLOCKING 0x1, 0x100 ;  /* 0x0044000000007b1d */ /* 0x000fe20000010000 */
[----:B------:R-:W-:-:S04]  /*1c640*/  ISETP.NE.U32.AND P2, PT, RZ, UR4, PT ;  /* 0x00000004ff007c0c */ /* 0x000fc8000bf45070 */
[----:B------:R-:W-:-:S13]  /*1c650*/  ISETP.NE.AND.EX P2, PT, RZ, UR5, PT, P2 ;  /* 0x00000005ff007c0c */ /* 0x000fda000bf45320 */
[----:B------:R-:W-:Y:S01]  /*1c660*/  @P2 IADD3 R6, P3, R225, UR4, RZ ;  /* 0x00000004e1062c10 */ /* 0x000fe2000ff7e0ff */
[----:B------:R-:W-:Y:S02]  /*1c670*/  ULDC UR4, c[0x0][0xa88] ;  /* 0x0002a20000047ab9 */ /* 0x000fe40000000800 */
[----:B------:R-:W-:Y:S02]  /*1c680*/  MOV R61, UR4 ;  /* 0x00000004003d7c02 */ /* 0x000fe40008000f00 */
[----:B------:R-:W-:Y:S01]  /*1c690*/  @P2 IADD3.X R7, R226, UR5, RZ, P3, !PT ;  /* 0x00000005e2072c10 */ /* 0x000fe20009ffe4ff */
[----:B------:R0:W5:Y:S01]  /*1c6a0*/  @P0 LDG.E R20, desc[UR60][R10.64] ;  /* 0x0000003c0a140981 */ /* 0x000162000c1e1900 */
[----:B--2---:R-:W-:-:S03]  /*1c6b0*/  ISETP.NE.AND P1, PT, R0, 0x1, PT ;  /* 0x000000010000780c */ /* 0x004fc60003f25270 */
[----:B------:R0:W5:Y:S10]  /*1c6c0*/  @P2 LDG.E R61, desc[UR60][R6.64] ;  /* 0x0000003c063d2981 */ /* 0x000174000c1e1900 */
[----:B---3--:R-:W2:Y:S08]  /*1c6d0*/  @P1 LDC R8, c[0x0][0xbec] ;  /* 0x0002fb00ff081b82 */ /* 0x008eb00000000800 */
[----:B------:R-:W3:Y:S01]  /*1c6e0*/  @P1 LDC R15, c[0x0][0xbf0] ;  /* 0x0002fc00ff0f1b82 */ /* 0x000ee20000000800 */
[----:B0-----:R-:W-:Y:S05]  /*1c6f0*/  @P2 BRA `(.L_x_4248) ;  /* 0x0000000000102947 */ /* 0x001fea0003800000 */
[----:B------:R-:W-:Y:S05]  /*1c700*/  @!P0 BRA `(.L_x_4248) ;  /* 0x00000000000c8947 */ /* 0x000fea0003800000 */
[----:B------:R-:W4:Y:S04]  /*1c710*/  LDG.E R6, desc[UR60][R10.64] ;  /* 0x0000003c0a067981 */ /* 0x000f28000c1e1900 */
[----:B-----5:R-:W4:Y:S02]  /*1c720*/  LDG.E R61, desc[UR60][R10.64+0x4] ;  /* 0x0000043c0a3d7981 */ /* 0x020f24000c1e1900 */
[----:B----4-:R-:W-:-:S07]  /*1c730*/  IMAD.IADD R61, R61, 0x1, -R6 ;  /* 0x000000013d3d7824 */ /* 0x010fce00078e0a06 */
.L_x_4248:
[----:B------:R-:W4:Y:S01]  /*1c740*/  LDL R6, [R1+0x94] ;  /* 0x0000940001067983 */ /* 0x000f220000100800 */
[----:B------:R-:W-:Y:S01]  /*1c750*/  SHF.R.S32.HI R60, RZ, 0x1f, R224 ;  /* 0x0000001fff3c7819 */ /* 0x000fe200000114e0 */
[----:B------:R-:W-:Y:S02]  /*1c760*/  ULDC.64 UR4, c[0x0][0xb90] ;  /* 0x0002e40000047ab9 */ /* 0x000fe40000000a00 */
[----:B------:R-:W3:Y:S01]  /*1c770*/  LDL R26, [R1+0x8c] ;  /* 0x00008c00011a7983 */ /* 0x000ee20000100800 */
[----:B-----5:R-:W-:Y:S01]  /*1c780*/  SHF.R.S32.HI R21, RZ, 0x1f, R20 ;  /* 0x0000001fff157819 */ /* 0x020fe20000011414 */
[----:B------:R-:W-:Y:S01]  /*1c790*/  IMAD R7, R60, UR4, RZ ;  /* 0x000000043c077c24 */ /* 0x000fe2000f8e02ff */
[----:B------:R-:W-:Y:S02]  /*1c7a0*/  LEA R11, R231, R219, 0x6 ;  /* 0x000000dbe70b7211 */ /* 0x000fe400078e30ff */
[----:B------:R-:W-:Y:S01]  /*1c7b0*/  SEL R232, R232, RZ, !P0 ;  /* 0x000000ffe8e87207 */ /* 0x000fe20004000000 */
[----:B------:R-:W-:Y:S01]  /*1c7c0*/  IMAD R13, R224, UR5, R7 ;  /* 0x00000005e00d7c24 */ /* 0x000fe2000f8e0207 */
[----:B------:R-:W-:Y:S01]  /*1c7d0*/  SEL R227, R227, RZ, !P0 ;  /* 0x000000ffe3e37207 */ /* 0x000fe20004000000 */
[----:B------:R-:W-:Y:S01]  /*1c7e0*/  IMAD.WIDE R4, R11, 0x2, R4 ;  /* 0x000000020b047825 */ /* 0x000fe200078e0204 */
[----:B------:R-:W0:Y:S03]  /*1c7f0*/  @P1 LDC R65, c[0x0][0xbec] ;  /* 0x0002fb00ff411b82 */ /* 0x000e260000000800 */
[----:B------:R-:W-:Y:S01]  /*1c800*/  IMAD R61, R61, R0, RZ ;  /* 0x000000003d3d7224 */ /* 0x000fe200078e02ff */
[----:B------:R-:W-:-:S04]  /*1c810*/  IADD3 R29, P4, R4, 0x4000, RZ ;  /* 0x00004000041d7810 */ /* 0x000fc80007f9e0ff */
[----:B------:R-:W1:Y:S01]  /*1c820*/  @P1 LDC R67, c[0x0][0xbf0] ;  /* 0x0002fc00ff431b82 */ /* 0x000e620000000800 */
[----:B------:R-:W-:Y:S02]  /*1c830*/  IADD3 R37, P3, R4, 0x6000, RZ ;  /* 0x0000600004257810 */ /* 0x000fe40007f7e0ff */
[----:B------:R-:W-:Y:S02]  /*1c840*/  LOP3.LUT R28, R29, 0x380, RZ, 0xc0, !PT ;  /* 0x000003801d1c7812 */ /* 0x000fe400078ec0ff */
[----:B------:R-:W-:Y:S02]  /*1c850*/  LOP3.LUT R36, R37, 0x380, RZ, 0xc0, !PT ;  /* 0x0000038025247812 */ /* 0x000fe400078ec0ff */
[----:B------:R-:W-:Y:S02]  /*1c860*/  SHF.R.U64 R28, R28, 0x3, RZ ;  /* 0x000000031c1c7819 */ /* 0x000fe400000012ff */
[----:B------:R-:W-:Y:S02]  /*1c870*/  SHF.R.U64 R36, R36, 0x3, RZ ;  /* 0x0000000324247819 */ /* 0x000fe400000012ff */
[----:B------:R-:W-:Y:S01]  /*1c880*/  LOP3.LUT R28, R28, R29, RZ, 0x3c, !PT ;  /* 0x0000001d1c1c7212 */ /* 0x000fe200078e3cff */
[--C-:B------:R-:W-:Y:S01]  /*1c890*/  IMAD.X R29, RZ, RZ, R5.reuse, P4 ;  /* 0x000000ffff1d7224 */ /* 0x100fe200020e0605 */
[----:B------:R-:W-:Y:S01]  /*1c8a0*/  LOP3.LUT R36, R36, R37, RZ, 0x3c, !PT ;  /* 0x0000002524247212 */ /* 0x000fe200078e3cff */
[----:B------:R-:W-:Y:S01]  /*1c8b0*/  IMAD.X R37, RZ, RZ, R5, P3 ;  /* 0x000000ffff257224 */ /* 0x000fe200018e0605 */
        /* <DEDUP_REMOVED lines=9> */
[----:B------:R-:W-:Y:S01]  /*1c950*/  SHF.R.S32.HI R70, RZ, 0x1f, R219 ;  /* 0x0000001fff467819 */ /* 0x000fe200000114db */
[----:B----4-:R-:W-:-:S04]  /*1c960*/  IMAD R25, R230, 0x80, R6 ;  /* 0x00000080e6197824 */ /* 0x010fc800078e0206 */
[----:B--2---:R-:W-:-:S04]  /*1c970*/  @P1 IMAD.HI.U32 R8, R25, R8, RZ ;  /* 0x0000000819081227 */ /* 0x004fc800078e00ff */
[----:B------:R-:W-:Y:S01]  /*1c980*/  IMAD.MOV.U32 R9, RZ, RZ, R25 ;  /* 0x000000ffff097224 */ /* 0x000fe200078e0019 */
[----:B---3--:R-:W-:Y:S01]  /*1c990*/  @P1 SHF.R.U32.HI R9, RZ, R15, R8 ;  /* 0x0000000fff091219 */ /* 0x008fe20000011608 */
[----:B------:R-:W-:Y:S01]  /*1c9a0*/  IMAD.WIDE.U32 R6, R224, UR4, R20 ;  /* 0x00000004e0067c25 */ /* 0x000fe2000f8e0014 */
[----:B------:R-:W-:-:S03]  /*1c9b0*/  ULDC.64 UR4, c[0x0][0xb98] ;  /* 0x0002e60000047ab9 */ /* 0x000fc60000000a00 */
[----:B------:R-:W-:Y:S02]  /*1c9c0*/  IMAD.IADD R7, R7, 0x1, R13 ;  /* 0x0000000107077824 */ /* 0x000fe400078e020d */
[----:B------:R-:W-:Y:S02]  /*1c9d0*/  IMAD.MOV R13, RZ, RZ, -R9 ;  /* 0x000000ffff0d7224 */ /* 0x000fe400078e0a09 */
[----:B------:R-:W-:Y:S02]  /*1c9e0*/  IMAD R8, R232, UR4, RZ ;  /* 0x00000004e8087c24 */ /* 0x000fe4000f8e02ff */
        /* <DEDUP_REMOVED lines=8> */
[----:B------:R-:W-:Y:S01]  /*1ca70*/  IMAD R10, R8, UR4, RZ ;  /* 0x00000004080a7c24 */ /* 0x000fe2000f8e02ff */
[----:B------:R-:W-:Y:S01]  /*1ca80*/  IADD3 R9, P2, R4, 0x1000, RZ ;  /* 0x0000100004097810 */ /* 0x000fe20007f5e0ff */
[----:B------:R-:W-:-:S04]  /*1ca90*/  IMAD.WIDE.U32 R6, R11, UR4, R6 ;  /* 0x000000040b067c25 */ /* 0x000fc8000f8e0006 */
[----:B------:R-:W-:Y:S01]  /*1caa0*/  IMAD R15, R11, UR5, R10 ;  /* 0x000000050b0f7c24 */ /* 0x000fe2000f8e020a */
[----:B------:R-:W-:Y:S01]  /*1cab0*/  ULDC.64 UR4, c[0x0][0xb50] ;  /* 0x0002d40000047ab9 */ /* 0x000fe20000000a00 */
[----:B------:R-:W-:Y:S02]  /*1cac0*/  LOP3.LUT R8, R9, 0x380, RZ, 0xc0, !PT ;  /* 0x0000038009087812 */ /* 0x000fe400078ec0ff */
[----:B------:R-:W-:Y:S01]  /*1cad0*/  IMAD.IADD R7, R7, 0x1, R15 ;  /* 0x0000000107077824 */ /* 0x000fe200078e020f */
[----:B------:R-:W-:Y:S02]  /*1cae0*/  LEA R10, P0, R6, UR4, 0x2 ;  /* 0x00000004060a7c11 */ /* 0x000fe4000f8010ff */
[----:B------:R-:W-:Y:S02]  /*1caf0*/  SHF.R.U64 R8, R8, 0x3, RZ ;  /* 0x0000000308087819 */ /* 0x000fe400000012ff */
[----:B------:R-:W-:Y:S01]  /*1cb00*/  LEA.HI.X R14, R6, UR5, R7, 0x2, P0 ;  /* 0x00000005060e7c11 */ /* 0x000fe200080f1407 */
[----:B------:R-:W-:Y:S01]  /*1cb10*/  SHFL.IDX PT, R50, R10, RZ, 0x1c1f ;  /* 0x001c1fff0a327589 */ /* 0x000fe200000e0000 */
[----:B------:R-:W-:Y:S01]  /*1cb20*/  IADD3 R33, P0, R4, 0x5000, RZ ;  /* 0x0000500004217810 */ /* 0x000fe20007f1e0ff */
[----:B------:R-:W-:Y:S01]  /*1cb30*/  ULDC.64 UR4, c[0x0][0xaa0] ;  /* 0x0002a80000047ab9 */ /* 0x000fe20000000a00 */
[----:B------:R-:W-:-:S02]  /*1cb40*/  LOP3.LUT R8, R8, R9, RZ, 0x3c, !PT ;  /* 0x0000000908087212 */ /* 0x000fc400078e3cff */
[----:B------:R-:W-:Y:S02]  /*1cb50*/  IADD3.X R9, RZ, R5, RZ, P2, !PT ;  /* 0x00000005ff097210 */ /* 0x000fe400017fe4ff */
[----:B------:R-:W-:Y:S02]  /*1cb60*/  LOP3.LUT R32, R33, 0x380, RZ, 0xc0, !PT ;  /* 0x0000038021207812 */ /* 0x000fe400078ec0ff */
[----:B------:R-:W-:Y:S01]  /*1cb70*/  IADD3 R41, P2, R4, 0x7000, RZ ;  /* 0x0000700004297810 */ /* 0x000fe20007f5e0ff */
[----:B------:R-:W2:Y:S01]  /*1cb80*/  SHFL.IDX PT, R51, R14, RZ, 0x1c1f ;  /* 0x001c1fff0e337589 */ /* 0x000ea200000e0000 */
[----:B------:R-:W-:Y:S02]  /*1cb90*/  SHF.R.U64 R32, R32, 0x3, RZ ;  /* 0x0000000320207819 */ /* 0x000fe400000012ff */
[----:B------:R-:W-:Y:S01]  /*1cba0*/  LOP3.LUT R40, R41, 0x380, RZ, 0xc0, !PT ;  /* 0x0000038029287812 */ /* 0x000fe200078ec0ff */
[----:B------:R-:W-:Y:S01]  /*1cbb0*/  SHFL.IDX PT, R54, R10, 0x1, 0x1c1f ;  /* 0x003c1f000a367f89 */ /* 0x000fe200000e0000 */
[----:B------:R-:W-:Y:S01]  /*1cbc0*/  LOP3.LUT R32, R32, R33, RZ, 0x3c, !PT ;  /* 0x0000002120207212 */ /* 0x000fe200078e3cff */
[----:B------:R-:W-:Y:S01]  /*1cbd0*/  IMAD.X R33, RZ, RZ, R5, P0 ;  /* 0x000000ffff217224 */ /* 0x000fe200000e0605 */
[----:B------:R-:W-:Y:S01]  /*1cbe0*/  SHF.R.U64 R40, R40, 0x3, RZ ;  /* 0x0000000328287819 */ /* 0x000fe200000012ff */
[----:B------:R-:W3:Y:S01]  /*1cbf0*/  SHFL.IDX PT, R55, R14, 0x1, 0x1c1f ;  /* 0x003c1f000e377f89 */ /* 0x000ee200000e0000 */
[----:B------:R-:W-:-:S02]  /*1cc00*/  LEA R26, R230, R26, 0x7 ;  /* 0x0000001ae61a7211 */ /* 0x000fc400078e38ff */
[----:B------:R-:W-:Y:S02]  /*1cc10*/  LOP3.LUT P0, RZ, R236, 0x3, RZ, 0xc0, !PT ;  /* 0x00000003ecff7812 */ /* 0x000fe4000780c0ff */
[----:B------:R-:W-:Y:S01]  /*1cc20*/  LOP3.LUT R40, R40, R41, RZ, 0x3c, !PT ;  /* 0x0000002928287212 */ /* 0x000fe200078e3cff */
[C---:B------:R-:W-:Y:S01]  /*1cc30*/  VIADD R6, R26.reuse, 0x8 ;  /* 0x000000081a067836 */ /* 0x040fe20000000000 */
[----:B------:R-:W-:Y:S02]  /*1cc40*/  IADD3.X R41, RZ, R5, RZ, P2, !PT ;  /* 0x00000005ff297210 */ /* 0x000fe400017fe4ff */
[-C--:B------:R-:W-:Y:S02]  /*1cc50*/  ISETP.GE.OR P2, PT, R26, R61.reuse, P0 ;  /* 0x0000003d1a00720c */ /* 0x080fe40000746670 */
[----:B------:R-:W-:Y:S02]  /*1cc60*/  ISETP.GE.OR P0, PT, R6, R61, P0 ;  /* 0x0000003d0600720c */ /* 0x000fe40000706670 */
[----:B------:R-:W-:-:S02]  /*1cc70*/  IADD3 R13, P6, R4, 0x2000, RZ ;  /* 0x00002000040d7810 */ /* 0x000fc40007fde0ff */
[----:B------:R-:W-:-:S07]  /*1cc80*/  IADD3 R25, P5, R4, 0x3000, RZ ;  /* 0x0000300004197810 */ /* 0x000fce0007fbe0ff */
[----:B--2---:R2:W-:Y:S01]  /*1cc90*/  @!P2 ST.E desc[UR60][R50.64], R3 ;  /* 0x000000033200a985 */ /* 0x0045e2000c10193c */
[----:B------:R-:W-:Y:S02]  /*1cca0*/  LOP3.LUT R12, R13, 0x380, RZ, 0xc0, !PT ;  /* 0x000003800d0c7812 */ /* 0x000fe400078ec0ff */
[----:B------:R-:W-:Y:S01]  /*1ccb0*/  LOP3.LUT R24, R25, 0x380, RZ, 0xc0, !PT ;  /* 0x0000038019187812 */ /* 0x000fe200078ec0ff */
[----:B---3--:R3:W-:Y:S01]  /*1ccc0*/  @!P0 ST.E desc[UR60][R54.64], R2 ;  /* 0x0000000236008985 */ /* 0x0087e2000c10193c */
[----:B--2---:R-:W-:Y:S01]  /*1ccd0*/  IMAD R3, R21, UR4, RZ ;  /* 0x0000000415037c24 */ /* 0x004fe2000f8e02ff */
[----:B------:R-:W-:Y:S02]  /*1cce0*/  SHF.R.U64 R12, R12, 0x3, RZ ;  /* 0x000000030c0c7819 */ /* 0x000fe400000012ff */
[----:B------:R-:W5:Y:S01]  /*1ccf0*/  LD.E.128 R28, desc[UR60][R28.64] ;  /* 0x0000003c1c1c7980 */ /* 0x000f62000c101d00 */
[C---:B------:R-:W-:Y:S02]  /*1cd00*/  IMAD R21, R20.reuse, UR5, R3 ;  /* 0x0000000514157c24 */ /* 0x040fe4000f8e0203 */
[----:B---3--:R-:W-:Y:S01]  /*1cd10*/  IMAD.WIDE.U32 R2, R20, UR4, RZ ;  /* 0x0000000414027c25 */ /* 0x008fe2000f8e00ff */
[----:B------:R-:W-:Y:S01]  /*1cd20*/  SHF.R.U64 R24, R24, 0x3, RZ ;  /* 0x0000000318187819 */ /* 0x000fe200000012ff */
[----:B------:R-:W-:Y:S01]  /*1cd30*/  ULDC.64 UR4, c[0x0][0xae8] ;  /* 0x0002ba0000047ab9 */ /* 0x000fe20000000a00 */
[C---:B------:R-:W-:Y:S01]  /*1cd40*/  IADD3 R7, P3, R4.reuse, 0xb000, RZ ;  /* 0x0000b00004077810 */ /* 0x040fe20007f7e0ff */
[----:B------:R-:W-:Y:S01]  /*1cd50*/  IMAD.IADD R3, R3, 0x1, R21 ;  /* 0x0000000103037824 */ /* 0x000fe200078e0215 */
[----:B------:R-:W-:Y:S01]  /*1cd60*/  LOP3.LUT R11, R4, 0x380, RZ, 0xc0, !PT ;  /* 0x00000380040b7812 */ /* 0x000fe200078ec0ff */
[----:B------:R-:W-:Y:S01]  /*1cd70*/  IMAD R21, R223, 0x20, R231 ;  /* 0x00000020df157824 */ /* 0x000fe200078e02e7 */
[----:B------:R-:W-:Y:S01]  /*1cd80*/  LOP3.LUT R12, R12, R13, RZ, 0x3c, !PT ;  /* 0x0000000d0c0c7212 */ /* 0x000fe200078e3cff */
[----:B------:R-:W-:Y:S01]  /*1cd90*/  IMAD R63, R60, UR4, RZ ;  /* 0x000000043c3f7c24 */ /* 0x000fe2000f8e02ff */
[----:B------:R-:W-:Y:S01]  /*1cda0*/  LOP3.LUT R24, R24, R25, RZ, 0x3c, !PT ;  /* 0x0000001918187212 */ /* 0x000fe200078e3cff */
[--C-:B------:R-:W-:Y:S01]  /*1cdb0*/  IMAD.X R13, RZ, RZ, R5.reuse, P6 ;  /* 0x000000ffff0d7224 */ /* 0x100fe200030e0605 */
[C---:B------:R-:W-:Y:S01]  /*1cdc0*/  IADD3 R45, P6, R4.reuse, 0x8000, RZ ;  /* 0x00008000042d7810 */ /* 0x040fe20007fde0ff */
[----:B------:R-:W-:Y:S01]  /*1cdd0*/  IMAD.X R25, RZ, RZ, R5, P5 ;  /* 0x000000ffff197224 */ /* 0x000fe200028e0605 */
[----:B------:R-:W-:Y:S01]  /*1cde0*/  IADD3 R49, P5, R4, 0x9000, RZ ;  /* 0x0000900004317810 */ /* 0x000fe20007fbe0ff */
[----:B------:R-:W-:Y:S01]  /*1cdf0*/  IMAD R60, R230, 0x80, R21 ;  /* 0x00000080e63c7824 */ /* 0x000fe200078e0215 */
[----:B------:R-:W5:Y:S01]  /*1ce00*/  LD.E.128 R32, desc[UR60][R32.64] ;  /* 0x0000003c20207980 */ /* 0x000f62000c101d00 */
[----:B------:R-:W-:-:S02]  /*1ce10*/  IMAD R63, R224, UR5, R63 ;  /* 0x00000005e03f7c24 */ /* 0x000fc4000f8e023f */
[----:B------:R-:W-:Y:S01]  /*1ce20*/  IMAD.WIDE.U32 R2, R224, UR4, R2 ;  /* 0x00000004e0027c25 */ /* 0x000fe2000f8e0002 */
[----:B------:R-:W-:Y:S01]  /*1ce30*/  LOP3.LUT R44, R45, 0x380, RZ, 0xc0, !PT ;  /* 0x000003802d2c7812 */ /* 0x000fe200078ec0ff */
[----:B------:R-:W-:Y:S01]  /*1ce40*/  ULDC.64 UR4, c[0x0][0xaf0] ;  /* 0x0002bc0000047ab9 */ /* 0x000fe20000000a00 */
[----:B------:R-:W-:Y:S01]  /*1ce50*/  LOP3.LUT R48, R49, 0x380, RZ, 0xc0, !PT ;  /* 0x0000038031307812 */ /* 0x000fe200078ec0ff */
[----:B0-----:R-:W-:Y:S01]  /*1ce60*/  @P1 IMAD.HI.U32 R20, R60, R65, RZ ;  /* 0x000000413c141227 */ /* 0x001fe200078e00ff */
[----:B------:R-:W-:Y:S01]  /*1ce70*/  LOP3.LUT R6, R7, 0x380, RZ, 0xc0, !PT ;  /* 0x0000038007067812 */ /* 0x000fe200078ec0ff */
[----:B------:R-:W5:Y:S01]  /*1ce80*/  LD.E.128 R12, desc[UR60][R12.64] ;  /* 0x0000003c0c0c7980 */ /* 0x000f62000c101d00 */
[----:B------:R-:W-:Y:S01]  /*1ce90*/  IADD3 R3, R3, R63, RZ ;  /* 0x0000003f03037210 */ /* 0x000fe20007ffe0ff */
[----:B------:R-:W-:Y:S01]  /*1cea0*/  IMAD.MOV.U32 R21, RZ, RZ, R60 ;  /* 0x000000ffff157224 */ /* 0x000fe200078e003c */
[----:B------:R-:W-:Y:S01]  /*1ceb0*/  SHF.R.U64 R44, R44, 0x3, RZ ;  /* 0x000000032c2c7819 */ /* 0x000fe200000012ff */
[----:B------:R-:W-:Y:S01]  /*1cec0*/  IMAD R232, R232, UR4, RZ ;  /* 0x00000004e8e87c24 */ /* 0x000fe2000f8e02ff */
[----:B------:R-:W-:Y:S01]  /*1ced0*/  SHF.R.U64 R48, R48, 0x3, RZ ;  /* 0x0000000330307819 */ /* 0x000fe200000012ff */
[----:B------:R-:W5:Y:S01]  /*1cee0*/  LD.E.128 R24, desc[UR60][R24.64] ;  /* 0x0000003c18187980 */ /* 0x000f62000c101d00 */
[----:B-1----:R-:W-:-:S02]  /*1cef0*/  @P1 SHF.R.U32.HI R21, RZ, R67, R20 ;  /* 0x00000043ff151219 */ /* 0x002fc40000011614 */
[----:B------:R-:W-:Y:S01]  /*1cf00*/  SHF.R.U64 R11, R11, 0x3, RZ ;  /* 0x000000030b0b7819 */ /* 0x000fe200000012ff */
[----:B------:R-:W5:Y:S01]  /*1cf10*/  LD.E.128 R36, desc[UR60][R36.64] ;  /* 0x0000003c24247980 */ /* 0x000f62000c101d00 */
[----:B------:R-:W-:Y:S01]  /*1cf20*/  SHF.R.U64 R6, R6, 0x3, RZ ;  /* 0x0000000306067819 */ /* 0x000fe200000012ff */
[C---:B------:R-:W-:Y:S01]  /*1cf30*/  IMAD R63, R227.reuse, UR5, R232 ;  /* 0x00000005e33f7c24 */ /* 0x040fe2000f8e02e8 */
[----:B------:R-:W-:Y:S01]  /*1cf40*/  LOP3.LUT R44, R44, R45, RZ, 0x3c, !PT ;  /* 0x0000002d2c2c7212 */ /* 0x000fe200078e3cff */
[----:B------:R-:W-:Y:S01]  /*1cf50*/  IMAD.WIDE.U32 R2, R227, UR4, R2 ;  /* 0x00000004e3027c25 */ /* 0x000fe2000f8e0002 */
[----:B------:R-:W-:Y:S01]  /*1cf60*/  LOP3.LUT R48, R48, R49, RZ, 0x3c, !PT ;  /* 0x0000003130307212 */ /* 0x000fe200078e3cff */
[----:B------:R-:W-:Y:S01]  /*1cf70*/  ULDC.64 UR4, c[0x0][0xae0] ;  /* 0x0002b80000047ab9 */ /* 0x000fe20000000a00 */
[----:B------:R-:W-:Y:S01]  /*1cf80*/  LOP3.LUT R4, R11, R4, RZ, 0x3c, !PT ;  /* 0x000000040b047212 */ /* 0x000fe200078e3cff */
[--C-:B------:R-:W-:Y:S01]  /*1cf90*/  IMAD.X R45, RZ, RZ, R5.reuse, P6 ;  /* 0x000000ffff2d7224 */ /* 0x100fe200030e0605 */
[----:B------:R-:W-:Y:S01]  /*1cfa0*/  IADD3.X R57, RZ, R5, RZ, P3, !PT ;  /* 0x00000005ff397210 */ /* 0x000fe20001ffe4ff */
[----:B------:R-:W-:Y:S01]  /*1cfb0*/  IMAD.X R49, RZ, RZ, R5, P5 ;  /* 0x000000ffff317224 */ /* 0x000fe200028e0605 */
[----:B------:R-:W-:Y:S01]  /*1cfc0*/  LOP3.LUT R56, R6, R7, RZ, 0x3c, !PT ;  /* 0x0000000706387212 */ /* 0x000fe200078e3cff */
[--C-:B------:R-:W-:Y:S01]  /*1cfd0*/  IMAD.MOV R65, RZ, RZ, -R21.reuse ;  /* 0x000000ffff417224 */ /* 0x100fe200078e0a15 */
[----:B------:R-:W-:Y:S01]  /*1cfe0*/  SHF.R.S32.HI R20, RZ, 0x1f, R21 ;  /* 0x0000001fff147819 */ /* 0x000fe20000011415 */
[----:B------:R-:W-:Y:S01]  /*1cff0*/  IMAD.IADD R3, R3, 0x1, R63 ;  /* 0x0000000103037824 */ /* 0x000fe200078e023f */
[----:B------:R-:W5:Y:S01]  /*1d000*/  LD.E.128 R4, desc[UR60][R4.64] ;  /* 0x0000003c04047980 */ /* 0x000f62000c101d00 */
[----:B------:R-:W-:-:S02]  /*1d010*/  IMAD R63, R0, R65, R60 ;  /* 0x00000041003f7224 */ /* 0x000fc400078e023c */
[----:B------:R-:W-:Y:S01]  /*1d020*/  IMAD R20, R20, UR4, RZ ;  /* 0x0000000414147c24 */ /* 0x000fe2000f8e02ff */
[----:B------:R-:W5:Y:S04]  /*1d030*/  LD.E.128 R8, desc[UR60][R8.64] ;  /* 0x0000003c08087980 */ /* 0x000f68000c101d00 */
[----:B------:R-:W5:Y:S01]  /*1d040*/  LD.E.128 R40, desc[UR60][R40.64] ;  /* 0x0000003c28287980 */ /* 0x000f62000c101d00 */
[----:B------:R-:W-:-:S03]  /*1d050*/  SHF.R.S32.HI R0, RZ, 0x1f, R63 ;  /* 0x0000001fff007819 */ /* 0x000fc6000001143f */
[----:B------:R-:W5:Y:S04]  /*1d060*/  LD.E.128 R44, desc[UR60][R44.64] ;  /* 0x0000003c2c2c7980 */ /* 0x000f68000c101d00 */
[----:B------:R-:W5:Y:S04]  /*1d070*/  LD.E.128 R48, desc[UR60][R48.64] ;  /* 0x0000003c30307980 */ /* 0x000f68000c101d00 */
[----:B------:R-:W5:Y:S04]  /*1d080*/  LD.E.128 R52, desc[UR60][R52.64] ;  /* 0x0000003c34347980 */ /* 0x000f68000c101d00 */
[----:B------:R-:W5:Y:S01]  /*1d090*/  LD.E.128 R56, desc[UR60][R56.64] ;  /* 0x0000003c38387980 */ /* 0x000f62000c101d00 */
[C---:B------:R-:W-:Y:S01]  /*1d0a0*/  IMAD R65, R21.reuse, UR5, R20 ;  /* 0x0000000515417c24 */ /* 0x040fe2000f8e0214 */
[----:B------:R-:W-:Y:S01]  /*1d0b0*/  @!PT LDS RZ, [RZ] ;  /* 0x00000000fffff984 */ /* 0x000fe20000000800 */
[----:B------:R-:W-:Y:S01]  /*1d0c0*/  @!PT LDS RZ, [RZ] ;  /* 0x00000000fffff984 */ /* 0x000fe20000000800 */
[----:B------:R-:W-:Y:S01]  /*1d0d0*/  @!PT LDS RZ, [RZ] ;  /* 0x00000000fffff984 */ /* 0x000fe20000000800 */
[----:B------:R-:W-:Y:S01]  /*1d0e0*/  @!PT LDS RZ, [RZ] ;  /* 0x00000000fffff984 */ /* 0x000fe20000000800 */
[----:B------:R0:W-:Y:S06]  /*1d0f0*/  MEMBAR.ALL.CTA ;  /* 0x0000000000007992 */ /* 0x0001ec0000008000 */
[----:B0-----:R-:W0:Y:S01]  /*1d100*/  FENCE.VIEW.ASYNC.S ;  /* 0x00000000000073c6 */ /* 0x001e220000000000 */
[----:B------:R-:W-:Y:S01]  /*1d110*/  IMAD.WIDE.U32 R2, R21, UR4, R2 ;  /* 0x0000000415027c25 */ /* 0x000fe2000f8e0002 */
[----:B------:R-:W-:-:S03]  /*1d120*/  ULDC.64 UR4, c[0x0][0xad8] ;  /* 0x0002b60000047ab9 */ /* 0x000fc60000000a00 */
[----:B------:R-:W-:Y:S02]  /*1d130*/  IMAD.IADD R3, R3, 0x1, R65 ;  /* 0x0000000103037824 */ /* 0x000fe400078e0241 */
[----:B------:R-:W-:Y:S02]  /*1d140*/  IMAD R20, R0, UR4, RZ ;  /* 0x0000000400147c24 */ /* 0x000fe4000f8e02ff */
[----:B------:R-:W-:Y:S02]  /*1d150*/  VIADD R0, R66, 0x20 ;  /* 0x0000002042007836 */ /* 0x000fe40000000000 */
[C---:B------:R-:W-:Y:S02]  /*1d160*/  IMAD R21, R63.reuse, UR5, R20 ;  /* 0x000000053f157c24 */ /* 0x040fe4000f8e0214 */
[----:B------:R-:W-:Y:S01]  /*1d170*/  IMAD.WIDE.U32 R2, R63, UR4, R2 ;  /* 0x000000043f027c25 */ /* 0x000fe2000f8e0002 */
[-C--:B------:R-:W-:Y:S01]  /*1d180*/  ISETP.GE.AND P1, PT, R0, R61.reuse, PT ;  /* 0x0000003d0000720c */ /* 0x080fe20003f26270 */
[----:B------:R-:W-:Y:S01]  /*1d190*/  ULDC.64 UR4, c[0x0][0xa80] ;  /* 0x0002a00000047ab9 */ /* 0x000fe20000000a00 */
[----:B------:R-:W-:Y:S01]  /*1d1a0*/  ISETP.GE.AND P2, PT, R66, R61, PT ;  /* 0x0000003d4200720c */ /* 0x000fe20003f46270 */
[----:B------:R-:W-:Y:S01]  /*1d1b0*/  VIADD R0, R16, 0x36820 ;  /* 0x0003682010007836 */ /* 0x000fe20000000000 */
[----:B------:R-:W-:Y:S01]  /*1d1c0*/  LEA R60, P3, R2, UR4, 0x1 ;  /* 0x00000004023c7c11 */ /* 0x000fe2000f8608ff */
[----:B------:R-:W-:-:S03]  /*1d1d0*/  IMAD.IADD R3, R3, 0x1, R21 ;  /* 0x0000000103037824 */ /* 0x000fc600078e0215 */
[----:B------:R-:W-:Y:S02]  /*1d1e0*/  PRMT R0, RZ, 0x654, R0 ;  /* 0x00000654ff007816 */ /* 0x000fe40000000000 */
[----:B------:R-:W-:Y:S01]  /*1d1f0*/  LEA.HI.X R64, R2, UR5, R3, 0x1, P3 ;  /* 0x0000000502407c11 */ /* 0x000fe200098f0c03 */
[----:B0-----:R0:W1:Y:S01]  /*1d200*/  SHFL.IDX PT, R62, R60, RZ, 0x181f ;  /* 0x00181fff3c3e7589 */ /* 0x00106200000e0000 */
[----:B------:R-:W-:Y:S01]  /*1d210*/  IADD3 R20, R66, 0x40, RZ ;  /* 0x0000004042147810 */ /* 0x000fe20007ffe0ff */
[----:B------:R2:W-:Y:S03]  /*1d220*/  SYNCS.ARRIVE.TRANS64.RED.A1T0 RZ, [R0+URZ], RZ ;  /* 0x000000ff00ff79a7 */ /* 0x0005e6000810043f */
[----:B------:R-:W-:Y:S01]  /*1d230*/  ISETP.GE.AND P0, PT, R20, R61, PT ;  /* 0x0000003d1400720c */ /* 0x000fe20003f06270 */
[----:B--2---:R0:W2:Y:S01]  /*1d240*/  SHFL.IDX PT, R0, R64, RZ, 0x181f ;  /* 0x00181fff40007589 */ /* 0x0040a200000e0000 */
[----:B------:R-:W-:Y:S11]  /*1d250*/  @P2 BRA `(.L_x_4250) ;  /* 0x0000000000342947 */ /* 0x000ff60003800000 */
[----:B------:R-:W-:Y:S02]  /*1d260*/  ULDC UR4, c[0x0][0xac8] ;  /* 0x0002b20000047ab9 */ /* 0x000fe40000000800 */
[----:B------:R-:W-:Y:S02]  /*1d270*/  ISETP.GE.AND P4, PT, R219, UR4, PT ;  /* 0x00000004db007c0c */ /* 0x000fe4000bf86270 */
[----:B------:R-:W-:Y:S02]  /*1d280*/  ISETP.GE.AND P3, PT, R221, UR4, PT ;  /* 0x00000004dd007c0c */ /* 0x000fe4000bf66270 */
[----:B------:R-:W-:-:S09]  /*1d290*/  ISETP.GE.AND P2, PT, R222, UR4, PT ;  /* 0x00000004de007c0c */ /* 0x000fd2000bf46270 */
[-C--:B-1----:R-:W-:Y:S02]  /*1d2a0*/  @!P4 LEA R2, P6, R219, R62.reuse, 0x1 ;  /* 0x0000003edb02c211 */ /* 0x082fe400078c08ff */
[----:B------:R-:W-:Y:S02]  /*1d2b0*/  @!P3 LEA R20, P5, R221, R62, 0x1 ;  /* 0x0000003edd14b211 */ /* 0x000fe400078a08ff */
[----:B--2---:R-:W-:Y:S02]  /*1d2c0*/  @!P4 LEA.HI.X R3, R219, R0, R70, 0x1, P6 ;  /* 0x00000000db03c211 */ /* 0x004fe400030f0c46 */
[C---:B------:R-:W-:Y:S02]  /*1d2d0*/  @!P2 LEA R62, P6, R222.reuse, R62, 0x1 ;  /* 0x0000003ede3ea211 */ /* 0x040fe400078c08ff */
[-C--:B------:R-:W-:Y:S01]  /*1d2e0*/  @!P3 LEA.HI.X R21, R221, R0.reuse, R69, 0x1, P5 ;  /* 0x00000000dd15b211 */ /* 0x080fe200028f0c45 */
[----:B-----5:R3:W-:Y:S01]  /*1d2f0*/  @!P4 ST.E.128 desc[UR60][R2.64], R4 ;  /* 0x000000040200c985 */ /* 0x0207e2000c101d3c */
[----:B------:R-:W-:-:S03]  /*1d300*/  @!P2 LEA.HI.X R63, R222, R0, R68, 0x1, P6 ;  /* 0x00000000de3fa211 */ /* 0x000fc600030f0c44 */
[----:B------:R3:W-:Y:S04]  /*1d310*/  @!P3 ST.E.128 desc[UR60][R20.64], R28 ;  /* 0x0000001c1400b985 */ /* 0x0007e8000c101d3c */
[----:B------:R3:W-:Y:S02]  /*1d320*/  @!P2 ST.E.128 desc[UR60][R62.64], R44 ;  /* 0x0000002c3e00a985 */ /* 0x0007e4000c101d3c */
.L_x_4250:
[----:B------:R-:W-:Y:S05]  /*1d330*/  BSYNC B1 ;  /* 0x0000000000017941 */ /* 0x000fea0003800000 */
.L_x_4249:
        /* <DEDUP_REMOVED lines=8> */
[-C--:B---3--:R-:W-:Y:S02]  /*1d3c0*/  @!P4 LEA R2, P1, R219, R6.reuse, 0x1 ;  /* 0x00000006db02c211 */ /* 0x088fe400078208ff */
[-C--:B------:R-:W-:Y:S02]  /*1d3d0*/  @!P5 LEA R4, P2, R221, R6.reuse, 0x1 ;  /* 0x00000006dd04d211 */ /* 0x080fe400078408ff */
[C---:B------:R-:W-:Y:S02]  /*1d3e0*/  @!P6 LEA R6, P3, R222.reuse, R6, 0x1 ;  /* 0x00000006de06e211 */ /* 0x040fe400078608ff */
[-C--:B----4-:R-:W-:Y:S02]  /*1d3f0*/  @!P4 LEA.HI.X R3, R219, R0.reuse, R70, 0x1, P1 ;  /* 0x00000000db03c211 */ /* 0x090fe400008f0c46 */
[-C--:B------:R-:W-:Y:S02]  /*1d400*/  @!P5 LEA.HI.X R5, R221, R0.reuse, R69, 0x1, P2 ;  /* 0x00000000dd05d211 */ /* 0x080fe400010f0c45 */
[----:B------:R-:W-:Y:S01]  /*1d410*/  @!P6 LEA.HI.X R7, R222, R0, R68, 0x1, P3 ;  /* 0x00000000de07e211 */ /* 0x000fe200018f0c44 */
[----:B------:R3:W-:Y:S04]  /*1d420*/  @!P4 ST.E.128 desc[UR60][R2.64], R8 ;  /* 0x000000080200c985 */ /* 0x0007e8000c101d3c */
[----:B------:R3:W-:Y:S04]  /*1d430*/  @!P5 ST.E.128 desc[UR60][R4.64], R32 ;  /* 0x000000200400d985 */ /* 0x0007e8000c101d3c */
[----:B------:R3:W-:Y:S02]  /*1d440*/  @!P6 ST.E.128 desc[UR60][R6.64], R48 ;  /* 0x000000300600e985 */ /* 0x0007e4000c101d3c */
.L_x_4252:
[----:B------:R-:W-:Y:S05]  /*1d450*/  BSYNC B1 ;  /* 0x0000000000017941 */ /* 0x000fea0003800000 */
.L_x_4251:
        /* <DEDUP_REMOVED lines=11> */
[-C--:B0-----:R-:W-:Y:S02]  /*1d510*/  @!P3 LEA.HI.X R3, R219, R0.reuse, R70, 0x1, P0 ;  /* 0x00000000db03b211 */ /* 0x081fe400000f0c46 */
[-C--:B------:R-:W-:Y:S02]  /*1d520*/  @!P4 LEA.HI.X R5, R221, R0.reuse, R69, 0x1, P1 ;  /* 0x00000000dd05c211 */ /* 0x080fe400008f0c45 */
[----:B------:R-:W-:Y:S01]  /*1d530*/  @!P5 LEA.HI.X R7, R222, R0, R68, 0x1, P2 ;  /* 0x00000000de07d211 */ /* 0x000fe200010f0c44 */
[----:B------:R0:W-:Y:S04]  /*1d540*/  @!P3 ST.E.128 desc[UR60][R2.64], R12 ;  /* 0x0000000c0200b985 */ /* 0x0001e8000c101d3c */
[----:B------:R0:W-:Y:S04]  /*1d550*/  @!P4 ST.E.128 desc[UR60][R4.64], R36 ;  /* 0x000000240400c985 */ /* 0x0001e8000c101d3c */
[----:B------:R0:W-:Y:S02]  /*1d560*/  @!P5 ST.E.128 desc[UR60][R6.64], R52 ;  /* 0x000000340600d985 */ /* 0x0001e4000c101d3c */
.L_x_4254:
[----:B------:R-:W-:Y:S05]  /*1d570*/  BSYNC B1 ;  /* 0x0000000000017941 */ /* 0x000fea0003800000 */
.L_x_4253:
[----:B0-----:R-:W-:Y:S01]  /*1d580*/  VIADD R0, R66, 0x60 ;  /* 0x0000006042007836 */ /* 0x001fe20000000000 */
[----:B--2-4-:R-:W0:Y:S04]  /*1d590*/  SHFL.IDX PT, R64, R64, 0x3, 0x181f ;  /* 0x00781f0040407f89 */ /* 0x014e2800000e0000 */
[----:B------:R-:W-:Y:S01]  /*1d5a0*/  ISETP.GE.AND P0, PT, R0, R61, PT ;  /* 0x0000003d0000720c */ /* 0x000fe20003f06270 */
[----:B------:R-:W2:-:S12]  /*1d5b0*/  SHFL.IDX PT, R60, R60, 0x3, 0x181f ;  /* 0x00781f003c3c7f89 */ /* 0x000e9800000e0000 */
[----:B------:R-:W-:Y:S05]  /*1d5c0*/  @P0 BRA `(.L_x_4255) ;  /* 0x0000000c00400947 */ /* 0x000fea0003800000 */
[----:B------:R-:W-:Y:S02]  /*1d5d0*/  ULDC UR4, c[0x0][0xac8] ;  /* 0x0002b20000047ab9 */ /* 0x000fe40000000800 */
[----:B------:R-:W-:Y:S02]  /*1d5e0*/  ISETP.GE.AND P2, PT, R219, UR4, PT ;  /* 0x00000004db007c0c */ /* 0x000fe4000bf46270 */
[----:B------:R-:W-:-:S11]  /*1d5f0*/  ISETP.GE.AND P3, PT, R221, UR4, PT ;  /* 0x00000004dd007c0c */ /* 0x000fd6000bf66270 */
[-C--:B--2---:R-:W-:Y:S02]  /*1d600*/  @!P2 LEA R2, P0, R219, R60.reuse, 0x1 ;  /* 0x0000003cdb02a211 */ /* 0x084fe400078008ff */
[----:B------:R-:W-:Y:S02]  /*1d610*/  @!P3 LEA R4, P1, R221, R60, 0x1 ;  /* 0x0000003cdd04b211 */ /* 0x000fe400078208ff */
[-C--:B0-----:R-:W-:Y:S02]  /*1d620*/  @!P2 LEA.HI.X R3, R219, R64.reuse, R70, 0x1, P0 ;  /* 0x00000040db03a211 */ /* 0x081fe400000f0c46 */
[----:B------:R-:W-:Y:S02]  /*1d630*/  @!P3 LEA.HI.X R5, R221, R64, R69, 0x1, P1 ;  /* 0x00000040dd05b211 */ /* 0x000fe400008f0c45 */
[----:B------:R-:W-:Y:S01]  /*1d640*/  ISETP.GE.AND P0, PT, R222, UR4, PT ;  /* 0x00000004de007c0c */ /* 0x000fe2000bf06270 */
[----:B------:R4:W-:Y:S04]  /*1d650*/  @!P2 ST.E.128 desc[UR60][R2.64], R24 ;  /* 0x000000180200a985 */ /* 0x0009e8000c101d3c */
[----:B------:R4:W-:Y:S08]  /*1d660*/  @!P3 ST.E.128 desc[UR60][R4.64], R40 ;  /* 0x000000280400b985 */ /* 0x0009f0000c101d3c */
[----:B------:R-:W-:Y:S05]  /*1d670*/  @P0 BRA `(.L_x_4255) ;  /* 0x0000000c00140947 */ /* 0x000fea0003800000 */
[----:B----4-:R-:W-:-:S04]  /*1d680*/  LEA R2, P0, R222, R60, 0x1 ;  /* 0x0000003cde027211 */ /* 0x010fc800078008ff */
[----:B------:R-:W-:-:S05]  /*1d690*/  LEA.HI.X R3, R222, R64, R68, 0x1, P0 ;  /* 0x00000040de037211 */ /* 0x000fca00000f0c44 */
[----:B------:R0:W-:Y:S01]  /*1d6a0*/  ST.E.128 desc[UR60][R2.64], R56 ;  /* 0x0000003802007985 */ /* 0x0001e2000c101d3c */
[----:B------:R-:W-:Y:S05]  /*1d6b0*/  BRA `(.L_x_4255) ;  /* 0x0000000c00047947 */ /* 0x000fea0003800000 */
.L_x_4247:
[----:B------:R-:W-:Y:S01]  /*1d6c0*/  ULDC.64 UR4, c[0x0][0xc00] ;  /* 0x0003000000047ab9 */ /* 0x000fe20000000a00 */
[----:B------:R-:W-:Y:S01]  /*1d6d0*/  IMAD.MOV.U32 R6, RZ, RZ, RZ ;  /* 0x000000ffff067224 */ /* 0x000fe200078e00ff */
[----:B------:R-:W-:Y:S01]  /*1d6e0*/  ISETP.NE.U32.AND P0, PT, RZ, UR4, PT ;  /* 0x00000004ff007c0c */ /* 0x000fe2000bf05070 */
[----:B------:R-:W2:Y:S01]  /*1d6f0*/  LDC R21, c[0x0][0xbe8] ;  /* 0x0002fa00ff157b82 */ /* 0x000ea20000000800 */
[----:B------:R-:W-:Y:S02]  /*1d700*/  IADD3 R2, P1, R225, UR4, RZ ;  /* 0x00000004e1027c10 */ /* 0x000fe4000ff3e0ff */
[----:B------:R-:W-:Y:S02]  /*1d710*/  ISETP.NE.AND.EX P0, PT, RZ, UR5, PT, P0 ;  /* 0x00000005ff007c0c */ /* 0x000fe4000bf05300 */
[----:B------:R-:W-:Y:S01]  /*1d720*/  IADD3.X R3, R226, UR5, RZ, P1, !PT ;  /* 0x00000005e2037c10 */ /* 0x000fe20008ffe4ff */
[----:B------:R-:W-:Y:S02]  /*1d730*/  ULDC.64 UR4, c[0x0][0xc08] ;  /* 0x0003020000047ab9 */ /* 0x000fe40000000a00 */
[----:B------:R-:W-:-:S04]  /*1d740*/  ISETP.NE.U32.AND P1, PT, RZ, UR4, PT ;  /* 0x00000004ff007c0c */ /* 0x000fc8000bf25070 */
[----:B------:R-:W-:-:S04]  /*1d750*/  ISETP.NE.AND.EX P1, PT, RZ, UR5, PT, P1 ;  /* 0x00000005ff007c0c */ /* 0x000fc8000bf25310 */
[----:B------:R3:W5:Y:S09]  /*1d760*/  @P0 LDG.E R6, desc[UR60][R2.64] ;  /* 0x0000003c02060981 */ /* 0x000772000c1e1900 */
[----:B------:R-:W-:Y:S01]  /*1d770*/  @P1 IADD3 R4, P2, R225, UR4, RZ ;  /* 0x00000004e1041c10 */ /* 0x000fe2000ff5e0ff */
[----:B------:R-:W-:-:S02]  /*1d780*/  ULDC UR4, c[0x0][0xa88] ;  /* 0x0002a20000047ab9 */ /* 0x000fc40000000800 */
[----:B------:R-:W-:Y:S02]  /*1d790*/  MOV R0, UR4 ;  /* 0x0000000400007c02 */ /* 0x000fe40008000f00 */
[----:B------:R-:W-:-:S05]  /*1d7a0*/  @P1 IADD3.X R5, R226, UR5, RZ, P2, !PT ;  /* 0x00000005e2051c10 */ /* 0x000fca00097fe4ff */
[----:B------:R3:W5:Y:S01]  /*1d7b0*/  @P1 LDG.E R0, desc[UR60][R4.64] ;  /* 0x0000003c04001981 */ /* 0x000762000c1e1900 */
[----:B--2---:R-:W-:Y:S01]  /*1d7c0*/  ISETP.NE.AND P2, PT, R21, 0x1, PT ;  /* 0x000000011500780c */ /* 0x004fe20003f45270 */
[----:B------:R-:W2:-:S12]  /*1d7d0*/  S2R R7, SR_TID.X ;  /* 0x0000000000077919 */ /* 0x000e980000002100 */
[----:B------:R-:W4:Y:S08]  /*1d7e0*/  @P2 LDC R12, c[0x0][0xbec] ;  /* 0x0002fb00ff0c2b82 */ /* 0x000f300000000800 */
[----:B------:R-:W0:Y:S01]  /*1d7f0*/  @P2 LDC R25, c[0x0][0xbf0] ;  /* 0x0002fc00ff192b82 */ /* 0x000e220000000800 */
[----:B--2---:R-:W-:-:S05]  /*1d800*/  VIADD R7, R7, 0xffffff80 ;  /* 0xffffff8007077836 */ /* 0x004fca0000000000 */
[----:B------:R-:W-:Y:S01]  /*1d810*/  ISETP.GE.AND P3, PT, R7, 0x80, PT ;  /* 0x000000800700780c */ /* 0x000fe20003f66270 */
[----:B---3--:R-:W-:-:S12]  /*1d820*/  @P1 BRA `(.L_x_4256) ;  /* 0x0000000000101947 */ /* 0x008fd80003800000 */
[----:B------:R-:W-:Y:S05]  /*1d830*/  @!P0 BRA `(.L_x_4256) ;  /* 0x00000000000c8947 */ /* 0x000fea0003800000 */
[----:B------:R-:W2:Y:S04]  /*1d840*/  LDG.E R5, desc[UR60][R2.64] ;  /* 0x0000003c02057981 */ /* 0x000ea8000c1e1900 */
[----:B-----5:R-:W2:Y:S02]  /*1d850*/  LDG.E R0, desc[UR60][R2.64+0x4] ;  /* 0x0000043c02007981 */ /* 0x020ea4000c1e1900 */
[----:B--2---:R-:W-:-:S07]  /*1d860*/  IMAD.IADD R0, R0, 0x1, -R5 ;  /* 0x0000000100007824 */ /* 0x004fce00078e0a05 */
.L_x_4256:
[----:B------:R-:W-:Y:S01]  /*1d870*/  BSSY B1, `(.L_x_4257) ;  /* 0x000002e000017945 */ /* 0x000fe20003800000 */
[----:B------:R-:W-:Y:S02]  /*1d880*/  SHF.R.S32.HI R10, RZ, 0x1f, R224 ;  /* 0x0000001fff0a7819 */ /* 0x000fe400000114e0 */
[----:B------:R-:W-:Y:S02]  /*1d890*/  SEL R227, R227, RZ, !P0 ;  /* 0x000000ffe3e37207 */ /* 0x000fe40004000000 */
[----:B------:R-:W-:Y:S02]  /*1d8a0*/  SEL R232, R232, RZ, !P0 ;  /* 0x000000ffe8e87207 */ /* 0x000fe40004000000 */
[----:B-----5:R-:W-:Y:S01]  /*1d8b0*/  SHF.R.S32.HI R11, RZ, 0x1f, R6 ;  /* 0x0000001fff0b7819 */ /* 0x020fe20000011406 */
[----:B------:R-:W-:Y:S06]  /*1d8c0*/  @P3 BRA `(.L_x_4258) ;  /* 0x0000000000a03947 */ /* 0x000fec0003800000 */
[----:B------:R-:W2:Y:S01]  /*1d8d0*/  S2R R3, SR_TID.X ;  /* 0x0000000000037919 */ /* 0x000ea20000002100 */
[----:B------:R-:W3:Y:S01]  /*1d8e0*/  LDC R9, c[0x0][0xbe8] ;  /* 0x0002fa00ff097b82 */ /* 0x000ee20000000800 */
[----:B--2---:R-:W-:Y:S02]  /*1d8f0*/  IMAD R2, R230, 0x80, R3 ;  /* 0x00000080e6027824 */ /* 0x004fe400078e0203 */
[----:B---3--:R-:W-:-:S03]  /*1d900*/  IMAD R3, R0, R9, RZ ;  /* 0x0000000900037224 */ /* 0x008fc600078e02ff */
[----:B------:R-:W-:-:S04]  /*1d910*/  IADD3 R8, R2, -0x80, RZ ;  /* 0xffffff8002087810 */ /* 0x000fc80007ffe0ff */
        /* <DEDUP_REMOVED lines=11> */
[----:B------:R-:W-:-:S04]  /*1d9d0*/  ULDC.64 UR4, c[0x0][0xb98] ;  /* 0x0002e60000047ab9 */ /* 0x000fc80000000a00 */
[----:B------:R-:W-:Y:S02]  /*1d9e0*/  IADD3 R3, R3, R7, RZ ;  /* 0x0000000703037210 */ /* 0x000fe40007ffe0ff */
[----:B------:R-:W3:Y:S01]  /*1d9f0*/  @P0 LDC R15, c[0x0][0xbf0] ;  /* 0x0002fc00ff0f0b82 */ /* 0x000ee20000000800 */
[----:B------:R-:W-:-:S04]  /*1da00*/  IMAD.WIDE.U32 R2, R227, UR4, R2 ;  /* 0x00000004e3027c25 */ /* 0x000fc8000f8e0002 */
[----:B--2---:R-:W-:-:S05]  /*1da10*/  @P0 IMAD.HI.U32 R4, R8, R13, RZ ;  /* 0x0000000d08040227 */ /* 0x004fca00078e00ff */
[----:B---3--:R-:W-:Y:S01]  /*1da20*/  @P0 SHF.R.U32.HI R5, RZ, R15, R4 ;  /* 0x0000000fff050219 */ /* 0x008fe20000011604 */
        /* <DEDUP_REMOVED lines=18> */
.L_x_4258:
[----:B------:R-:W-:Y:S05]  /*1db50*/  BSYNC B1 ;  /* 0x0000000000017941 */ /* 0x000fea0003800000 */
.L_x_4257:
[----:B------:R-:W-:Y:S01]  /*1db60*/  ULDC.64 UR4, c[0x0][0xaa0] ;  /* 0x0002a80000047ab9 */ /* 0x000fe20000000a00 */
[-C--:B------:R-:W-:Y:S01]  /*1db70*/  LEA R7, R223, R231.reuse, 0x5 ;  /* 0x000000e7df077211 */ /* 0x080fe200078e28ff */
[----:B--2---:R-:W-:Y:S01]  /*1db80*/  IMAD R3, R11, UR4, RZ ;  /* 0x000000040b037c24 */ /* 0x004fe2000f8e02ff */
[----:B------:R-:W-:Y:S01]  /*1db90*/  LEA R8, R230, R231, 0x7 ;  /* 0x000000e7e6087211 */ /* 0x000fe200078e38ff */
[----:B------:R-:W-:Y:S01]  /*1dba0*/  BSSY B1, `(.L_x_4259) ;  /* 0x000003c000017945 */ /* 0x000fe20003800000 */
[----:B------:R-:W-:Y:S01]  /*1dbb0*/  SHF.R.S32.HI R13, RZ, 0x1f, R222 ;  /* 0x0000001fff0d7819 */ /* 0x000fe200000114de */
[C---:B------:R-:W-:Y:S01]  /*1dbc0*/  IMAD R5, R6.reuse, UR5, R3 ;  /* 0x0000000506057c24 */ /* 0x040fe2000f8e0203 */
[----:B------:R-:W-:Y:S01]  /*1dbd0*/  SHF.R.S32.HI R14, RZ, 0x1f, R221 ;  /* 0x0000001fff0e7819 */ /* 0x000fe200000114dd */
[----:B------:R-:W-:Y:S01]  /*1dbe0*/  IMAD.WIDE.U32 R2, R6, UR4, RZ ;  /* 0x0000000406027c25 */ /* 0x000fe2000f8e00ff */
[----:B------:R-:W-:Y:S01]  /*1dbf0*/  ULDC.64 UR4, c[0x0][0xae8] ;  /* 0x0002ba0000047ab9 */ /* 0x000fe20000000a00 */
[----:B------:R-:W-:-:S02]  /*1dc00*/  SHF.R.S32.HI R15, RZ, 0x1f, R219 ;  /* 0x0000001fff0f7819 */ /* 0x000fc400000114db */
[----:B------:R-:W-:Y:S02]  /*1dc10*/  IMAD R9, R230, 0x80, R7 ;  /* 0x00000080e6097824 */ /* 0x000fe400078e0207 */
[----:B------:R-:W-:Y:S02]  /*1dc20*/  IMAD.IADD R3, R3, 0x1, R5 ;  /* 0x0000000103037824 */ /* 0x000fe400078e0205 */
[----:B------:R-:W-:Y:S02]  /*1dc30*/  IMAD R7, R10, UR4, RZ ;  /* 0x000000040a077c24 */ /* 0x000fe4000f8e02ff */
[----:B------:R-:W-:-:S04]  /*1dc40*/  IMAD.WIDE.U32 R2, R224, UR4, R2 ;  /* 0x00000004e0027c25 */ /* 0x000fc8000f8e0002 */
[----:B------:R-:W-:Y:S01]  /*1dc50*/  IMAD R7, R224, UR5, R7 ;  /* 0x00000005e0077c24 */ /* 0x000fe2000f8e0207 */
[----:B------:R-:W-:Y:S01]  /*1dc60*/  ULDC.64 UR4, c[0x0][0xaf0] ;  /* 0x0002bc0000047ab9 */ /* 0x000fe20000000a00 */
[----:B----4-:R-:W-:-:S03]  /*1dc70*/  @P2 IMAD.HI.U32 R4, R9, R12, RZ ;  /* 0x0000000c09042227 */ /* 0x010fc600078e00ff */
[----:B------:R-:W-:Y:S01]  /*1dc80*/  IADD3 R3, R3, R7, RZ ;  /* 0x0000000703037210 */ /* 0x000fe20007ffe0ff */
[----:B------:R-:W-:Y:S01]  /*1dc90*/  IMAD.MOV.U32 R5, RZ, RZ, R9 ;  /* 0x000000ffff057224 */ /* 0x000fe200078e0009 */
[----:B0-----:R-:W-:Y:S01]  /*1dca0*/  @P2 SHF.R.U32.HI R5, RZ, R25, R4 ;  /* 0x00000019ff052219 */ /* 0x001fe20000011604 */
[----:B------:R-:W-:Y:S02]  /*1dcb0*/  IMAD R6, R232, UR4, RZ ;  /* 0x00000004e8067c24 */ /* 0x000fe4000f8e02ff */
[----:B------:R-:W-:Y:S01]  /*1dcc0*/  IMAD.WIDE.U32 R2, R227, UR4, R2 ;  /* 0x00000004e3027c25 */ /* 0x000fe2000f8e0002 */
[----:B------:R-:W-:-:S03]  /*1dcd0*/  SHF.R.S32.HI R4, RZ, 0x1f, R5 ;  /* 0x0000001fff047819 */ /* 0x000fc60000011405 */
[----:B------:R-:W-:Y:S01]  /*1dce0*/  IMAD R7, R227, UR5, R6 ;  /* 0x00000005e3077c24 */ /* 0x000fe2000f8e0206 */
[----:B------:R-:W-:Y:S01]  /*1dcf0*/  ULDC.64 UR4, c[0x0][0xae0] ;  /* 0x0002b80000047ab9 */ /* 0x000fe20000000a00 */
[----:B------:R-:W-:Y:S02]  /*1dd00*/  IMAD.MOV R6, RZ, RZ, -R5 ;  /* 0x000000ffff067224 */ /* 0x000fe400078e0a05 */
[----:B------:R-:W-:Y:S02]  /*1dd10*/  IMAD.IADD R3, R3, 0x1, R7 ;  /* 0x0000000103037824 */ /* 0x000fe400078e0207 */
[----:B------:R-:W-:Y:S02]  /*1dd20*/  IMAD R4, R4, UR4, RZ ;  /* 0x0000000404047c24 */ /* 0x000fe4000f8e02ff */
[----:B------:R-:W-:Y:S02]  /*1dd30*/  IMAD R7, R21, R6, R9 ;  /* 0x0000000615077224 */ /* 0x000fe400078e0209 */
[----:B------:R-:W-:-:S02]  /*1dd40*/  IMAD R9, R5, UR5, R4 ;  /* 0x0000000505097c24 */ /* 0x000fc4000f8e0204 */
[----:B------:R-:W-:Y:S01]  /*1dd50*/  IMAD.WIDE.U32 R2, R5, UR4, R2 ;  /* 0x0000000405027c25 */ /* 0x000fe2000f8e0002 */
[----:B------:R-:W-:Y:S01]  /*1dd60*/  SHF.R.S32.HI R4, RZ, 0x1f, R7 ;  /* 0x0000001fff047819 */ /* 0x000fe20000011407 */
[----:B------:R-:W-:Y:S02]  /*1dd70*/  ULDC.64 UR4, c[0x0][0xad8] ;  /* 0x0002b60000047ab9 */ /* 0x000fe40000000a00 */
[----:B------:R-:W-:Y:S02]  /*1dd80*/  IMAD.IADD R3, R3, 0x1, R9 ;  /* 0x0000000103037824 */ /* 0x000fe400078e0209 */
[----:B------:R-:W-:Y:S02]  /*1dd90*/  IMAD R4, R4, UR4, RZ ;  /* 0x0000000404047c24 */ /* 0x000fe4000f8e02ff */
[----:B------:R-:W-:Y:S02]  /*1dda0*/  IMAD R21, R0, R21, RZ ;  /* 0x0000001500157224 */ /* 0x000fe400078e02ff */
[----:B------:R-:W-:-:S02]  /*1ddb0*/  IMAD R5, R7, UR5, R4 ;  /* 0x0000000507057c24 */ /* 0x000fc4000f8e0204 */
[----:B------:R-:W-:Y:S01]  /*1ddc0*/  IMAD.WIDE.U32 R2, R7, UR4, R2 ;  /* 0x0000000407027c25 */ /* 0x000fe2000f8e0002 */
[C---:B------:R-:W-:Y:S01]  /*1ddd0*/  ISETP.GE.AND P2, PT, R8.reuse, R21, PT ;  /* 0x000000150800720c */ /* 0x040fe20003f46270 */
[----:B------:R-:W-:Y:S02]  /*1dde0*/  ULDC.64 UR4, c[0x0][0xa80] ;  /* 0x0002a00000047ab9 */ /* 0x000fe40000000a00 */
[----:B------:R-:W-:Y:S01]  /*1ddf0*/  VIADD R0, R8, 0x20 ;  /* 0x0000002008007836 */ /* 0x000fe20000000000 */
[----:B------:R-:W-:Y:S01]  /*1de00*/  LEA R4, P3, R2, UR4, 0x1 ;  /* 0x0000000402047c11 */ /* 0x000fe2000f8608ff */
[----:B------:R-:W-:-:S03]  /*1de10*/  IMAD.IADD R3, R3, 0x1, R5 ;  /* 0x0000000103037824 */ /* 0x000fc600078e0205 */
[-C--:B------:R-:W-:Y:S01]  /*1de20*/  ISETP.GE.AND P1, PT, R0, R21.reuse, PT ;  /* 0x000000150000720c */ /* 0x080fe20003f26270 */
[----:B------:R-:W-:Y:S01]  /*1de30*/  VIADD R0, R8, 0x40 ;  /* 0x0000004008007836 */ /* 0x000fe20000000000 */
[----:B------:R-:W-:Y:S02]  /*1de40*/  LEA.HI.X R5, R2, UR5, R3, 0x1, P3 ;  /* 0x0000000502057c11 */ /* 0x000fe400098f0c03 */
[----:B------:R0:W2:Y:S02]  /*1de50*/  SHFL.IDX PT, R2, R4, RZ, 0x181f ;  /* 0x00181fff04027589 */ /* 0x0000a400000e0000 */
[----:B------:R-:W-:Y:S02]  /*1de60*/  ISETP.GE.AND P0, PT, R0, R21, PT ;  /* 0x000000150000720c */ /* 0x000fe40003f06270 */
[----:B------:R0:W3:Y:S01]  /*1de70*/  SHFL.IDX PT, R0, R5, RZ, 0x181f ;  /* 0x00181fff05007589 */ /* 0x0000e200000e0000 */
[----:B------:R-:W-:Y:S10]  /*1de80*/  @P2 BRA `(.L_x_4260) ;  /* 0x0000000000342947 */ /* 0x000ff40003800000 */
[----:B------:R-:W-:Y:S02]  /*1de90*/  ULDC UR4, c[0x0][0xac8] ;  /* 0x0002b20000047ab9 */ /* 0x000fe40000000800 */
[----:B------:R-:W-:Y:S02]  /*1dea0*/  ISETP.GE.AND P4, PT, R219, UR4, PT ;  /* 0x00000004db007c0c */ /* 0x000fe4000bf86270 */
[----:B------:R-:W-:Y:S02]  /*1deb0*/  ISETP.GE.AND P3, PT, R221, UR4, PT ;  /* 0x00000004dd007c0c */ /* 0x000fe4000bf66270 */
[----:B------:R-:W-:-:S09]  /*1dec0*/  ISETP.GE.AND P2, PT, R222, UR4, PT ;  /* 0x00000004de007c0c */ /* 0x000fd2000bf46270 */
[-C--:B--2---:R-:W-:Y:S02]  /*1ded0*/  @!P4 LEA R6, P6, R219, R2.reuse, 0x1 ;  /* 0x00000002db06c211 */ /* 0x084fe400078c08ff */
[----:B------:R-:W-:Y:S02]  /*1dee0*/  @!P3 LEA R10, P5, R221, R2, 0x1 ;  /* 0x00000002dd0ab211 */ /* 0x000fe400078a08ff */
[----:B---3--:R-:W-:Y:S02]  /*1def0*/  @!P4 LEA.HI.X R7, R219, R0, R15, 0x1, P6 ;  /* 0x00000000db07c211 */ /* 0x008fe400030f0c0f */
[C---:B------:R-:W-:Y:S02]  /*1df00*/  @!P2 LEA R2, P6, R222.reuse, R2, 0x1 ;  /* 0x00000002de02a211 */ /* 0x040fe400078c08ff */
[-C--:B------:R-:W-:Y:S01]  /*1df10*/  @!P3 LEA.HI.X R11, R221, R0.reuse, R14, 0x1, P5 ;  /* 0x00000000dd0bb211 */ /* 0x080fe200028f0c0e */
[----:B------:R4:W-:Y:S01]  /*1df20*/  @!P4 ST.E.128 desc[UR60][R6.64], RZ ;  /* 0x000000ff0600c985 */ /* 0x0009e2000c101d3c */
[----:B------:R-:W-:-:S03]  /*1df30*/  @!P2 LEA.HI.X R3, R222, R0, R13, 0x1, P6 ;  /* 0x00000000de03a211 */ /* 0x000fc600030f0c0d */
[----:B------:R4:W-:Y:S04]  /*1df40*/  @!P3 ST.E.128 desc[UR60][R10.64], RZ ;  /* 0x000000ff0a00b985 */ /* 0x0009e8000c101d3c */
[----:B------:R4:W-:Y:S02]  /*1df50*/  @!P2 ST.E.128 desc[UR60][R2.64], RZ ;  /* 0x000000ff0200a985 */ /* 0x0009e4000c101d3c */
.L_x_4260:
[----:B------:R-:W-:Y:S05]  /*1df60*/  BSYNC B1 ;  /* 0x0000000000017941 */ /* 0x000fea0003800000 */
.L_x_4259:
[----:B---3--:R3:W0:Y:S01]  /*1df70*/  SHFL.IDX PT, R0, R5, 0x1, 0x181f ;  /* 0x00381f0005007f89 */ /* 0x00862200000e0000 */
[----:B------:R-:W-:Y:S03]  /*1df80*/  BSSY B1, `(.L_x_4261) ;  /* 0x0000010000017945 */ /* 0x000fe60003800000 */
[----:B--2-4-:R3:W2:Y:S01]  /*1df90*/  SHFL.IDX PT, R2, R4, 0x1, 0x181f ;  /* 0x00381f0004027f89 */ /* 0x0146a200000e0000 */
[----:B------:R-:W-:Y:S05]  /*1dfa0*/  @P1 BRA `(.L_x_4262) ;  /* 0x0000000000341947 */ /* 0x000fea0003800000 */
[----:B------:R-:W-:Y:S02]  /*1dfb0*/  ULDC UR4, c[0x0][0xac8] ;  /* 0x0002b20000047ab9 */ /* 0x000fe40000000800 */
[----:B------:R-:W-:Y:S02]  /*1dfc0*/  ISETP.GE.AND P4, PT, R219, UR4, PT ;  /* 0x00000004db007c0c */ /* 0x000fe4000bf86270 */
[----:B------:R-:W-:Y:S02]  /*1dfd0*/  ISETP.GE.AND P5, PT, R221, UR4, PT ;  /* 0x00000004dd007c0c */ /* 0x000fe4000bfa6270 */
[----:B------:R-:W-:-:S09]  /*1dfe0*/  ISETP.GE.AND P6, PT, R222, UR4, PT ;  /* 0x00000004de007c0c */ /* 0x000fd2000bfc6270 */
[-C--:B--2---:R-:W-:Y:S02]  /*1dff0*/  @!P4 LEA R6, P1, R219, R2.reuse, 0x1 ;  /* 0x00000002db06c211 */ /* 0x084fe400078208ff */
[-C--:B------:R-:W-:Y:S02]  /*1e000*/  @!P5 LEA R10, P2, R221, R2.reuse, 0x1 ;  /* 0x00000002dd0ad211 */ /* 0x080fe400078408ff */
[C---:B------:R-:W-:Y:S02]  /*1e010*/  @!P6 LEA R2, P3, R222.reuse, R2, 0x1 ;  /* 0x00000002de02e211 */ /* 0x040fe400078608ff */
[-C--:B0-----:R-:W-:Y:S02]  /*1e020*/  @!P4 LEA.HI.X R7, R219, R0.reuse, R15, 0x1, P1 ;  /* 0x00000000db07c211 */ /* 0x081fe400008f0c0f */
[-C--:B------:R-:W-:Y:S02]  /*1e030*/  @!P5 LEA.HI.X R11, R221, R0.reuse, R14, 0x1, P2 ;  /* 0x00000000dd0bd211 */ /* 0x080fe400010f0c0e */
[----:B------:R-:W-:Y:S01]  /*1e040*/  @!P6 LEA.HI.X R3, R222, R0, R13, 0x1, P3 ;  /* 0x00000000de03e211 */ /* 0x000fe200018f0c0d */
[----:B------:R4:W-:Y:S04]  /*1e050*/  @!P4 ST.E.128 desc[UR60][R6.64], RZ ;  /* 0x000000ff0600c985 */ /* 0x0009e8000c101d3c */
[----:B------:R4:W-:Y:S04]  /*1e060*/  @!P5 ST.E.128 desc[UR60][R10.64], RZ ;  /* 0x000000ff0a00d985 */ /* 0x0009e8000c101d3c */
[----:B------:R4:W-:Y:S02]  /*1e070*/  @!P6 ST.E.128 desc[UR60][R2.64], RZ ;  /* 0x000000ff0200e985 */ /* 0x0009e4000c101d3c */
.L_x_4262:
[----:B------:R-:W-:Y:S05]  /*1e080*/  BSYNC B1 ;  /* 0x0000000000017941 */ /* 0x000fea0003800000 */
.L_x_4261:
[----:B0-----:R0:W0:Y:S01]  /*1e090*/  SHFL.IDX PT, R0, R5, 0x2, 0x181f ;  /* 0x00581f0005007f89 */ /* 0x00102200000e0000 */
[----:B------:R-:W-:Y:S03]  /*1e0a0*/  BSSY B1, `(.L_x_4263) ;  /* 0x0000010000017945 */ /* 0x000fe60003800000 */
[----:B--2-4-:R2:W4:Y:S01]  /*1e0b0*/  SHFL.IDX PT, R2, R4, 0x2, 0x181f ;  /* 0x00581f0004027f89 */ /* 0x01452200000e0000 */
[----:B------:R-:W-:Y:S05]  /*1e0c0*/  @P0 BRA `(.L_x_4264) ;  /* 0x0000000000340947 */ /* 0x000fea0003800000 */
[----:B------:R-:W-:Y:S02]  /*1e0d0*/  ULDC UR4, c[0x0][0xac8] ;  /* 0x0002b20000047ab9 */ /* 0x000fe40000000800 */
[----:B------:R-:W-:Y:S02]  /*1e0e0*/  ISETP.GE.AND P3, PT, R219, UR4, PT ;  /* 0x00000004db007c0c */ /* 0x000fe4000bf66270 */
[----:B------:R-:W-:Y:S02]  /*1e0f0*/  ISETP.GE.AND P4, PT, R221, UR4, PT ;  /* 0x00000004dd007c0c */ /* 0x000fe4000bf86270 */
[----:B------:R-:W-:-:S09]  /*1e100*/  ISETP.GE.AND P5, PT, R222, UR4, PT ;  /* 0x00000004de007c0c */ /* 0x000fd2000bfa6270 */
[-C--:B----4-:R-:W-:Y:S02]  /*1e110*/  @!P3 LEA R6, P0, R219, R2.reuse, 0x1 ;  /* 0x00000002db06b211 */ /* 0x090fe400078008ff */
        /* <DEDUP_REMOVED lines=8> */
.L_x_4264:
[----:B------:R-:W-:Y:S05]  /*1e1a0*/  BSYNC B1 ;  /* 0x0000000000017941 */ /* 0x000fea0003800000 */
.L_x_4263:
[----:B0-----:R-:W-:Y:S01]  /*1e1b0*/  IADD3 R0, R8, 0x60, RZ ;  /* 0x0000006008007810 */ /* 0x001fe20007ffe0ff */
[----:B------:R0:W0:Y:S03]  /*1e1c0*/  SHFL.IDX PT, R6, R5, 0x3, 0x181f ;  /* 0x00781f0005067f89 */ /* 0x00002600000e0000 */
[----:B------:R-:W-:Y:S01]  /*1e1d0*/  ISETP.GE.AND P0, PT, R0, R21, PT ;  /* 0x000000150000720c */ /* 0x000fe20003f06270 */
[----:B----4-:R4:W0:-:S12]  /*1e1e0*/  SHFL.IDX PT, R2, R4, 0x3, 0x181f ;  /* 0x00781f0004027f89 */ /* 0x01081800000e0000 */
[----:B----4-:R-:W-:Y:S05]  /*1e1f0*/  @P0 BRA `(.L_x_4255) ;  /* 0x0000000000340947 */ /* 0x010fea0003800000 */
[----:B------:R-:W-:Y:S02]  /*1e200*/  ULDC UR4, c[0x0][0xac8] ;  /* 0x0002b20000047ab9 */ /* 0x000fe40000000800 */
[----:B------:R-:W-:Y:S02]  /*1e210*/  ISETP.GE.AND P3, PT, R219, UR4, PT ;  /* 0x00000004db007c0c */ /* 0x000fe4000bf66270 */
[----:B------:R-:W-:Y:S02]  /*1e220*/  ISETP.GE.AND P4, PT, R221, UR4, PT ;  /* 0x00000004dd007c0c */ /* 0x000fe4000bf86270 */
[----:B------:R-:W-:-:S09]  /*1e230*/  ISETP.GE.AND P5, PT, R222, UR4, PT ;  /* 0x00000004de007c0c */ /* 0x000fd2000bfa6270 */
[-C--:B0-23--:R-:W-:Y:S02]  /*1e240*/  @!P3 LEA R4, P0, R219, R2.reuse, 0x1 ;  /* 0x00000002db04b211 */ /* 0x08dfe400078008ff */
[-C--:B------:R-:W-:Y:S02]  /*1e250*/  @!P4 LEA R8, P1, R221, R2.reuse, 0x1 ;  /* 0x00000002dd08c211 */ /* 0x080fe400078208ff */
[C---:B------:R-:W-:Y:S02]  /*1e260*/  @!P5 LEA R2, P2, R222.reuse, R2, 0x1 ;  /* 0x00000002de02d211 */ /* 0x040fe400078408ff */
[-C--:B------:R-:W-:Y:S02]  /*1e270*/  @!P3 LEA.HI.X R5, R219, R6.reuse, R15, 0x1, P0 ;  /* 0x00000006db05b211 */ /* 0x080fe400000f0c0f */
[-C--:B------:R-:W-:Y:S02]  /*1e280*/  @!P4 LEA.HI.X R9, R221, R6.reuse, R14, 0x1, P1 ;  /* 0x00000006dd09c211 */ /* 0x080fe400008f0c0e */
[----:B------:R-:W-:Y:S01]  /*1e290*/  @!P5 LEA.HI.X R3, R222, R6, R13, 0x1, P2 ;  /* 0x00000006de03d211 */ /* 0x000fe200010f0c0d */
[----:B------:R0:W-:Y:S04]  /*1e2a0*/  @!P3 ST.E.128 desc[UR60][R4.64], RZ ;  /* 0x000000ff0400b985 */ /* 0x0001e8000c101d3c */
[----:B------:R0:W-:Y:S04]  /*1e2b0*/  @!P4 ST.E.128 desc[UR60][R8.64], RZ ;  /* 0x000000ff0800c985 */ /* 0x0001e8000c101d3c */
[----:B------:R0:W-:Y:S02]  /*1e2c0*/  @!P5 ST.E.128 desc[UR60][R2.64], RZ ;  /* 0x000000ff0200d985 */ /* 0x0001e4000c101d3c */
.L_x_4255:
[----:B------:R-:W-:Y:S05]  /*1e2d0*/  BSYNC B0 ;  /* 0x0000000000007941 */ /* 0x000fea0003800000 */
.L_x_4246:
[----:B------:R-:W-:Y:S02]  /*1e2e0*/  ULDC UR4, c[0x0][0xc3c] ;  /* 0x00030f0000047ab9 */ /* 0x000fe40000000800 */
[----:B-1----:R-:W-:-:S13]  /*1e2f0*/  ISETP.GE.AND P0, PT, R135, UR4, PT ;  /* 0x0000000487007c0c */ /* 0x002fda000bf06270 */
[----:B------:R-:W-:Y:S05]  /*1e300*/  @!P0 BRA `(.L_x_4265) ;  /* 0xfffffe30006c8947 */ /* 0x000fea000383ffff */
[----:B------:R-:W-:Y:S05]  /*1e310*/  BRA `(.L_x_4060) ;  /* 0x0000007c00787947 */ /* 0x000fea0003800000 */
.L_x_4058:
        /* <DEDUP_REMOVED lines=18> */
.L_x_4266:
        /* <DEDUP_REMOVED lines=41> */
.L_x_4272:
        /* <DEDUP_REMOVED lines=9> */
[----:B------:R-:W0:Y:S02]  /*1e760*/  LDC.64 R2, c[0x0][0xc80] ;  /* 0x00032000ff027b82 */ /* 0x000e240000000a00 */
[----:B0-----:R-:W-:-:S05]  /*1e770*/  IMAD.WIDE R2, R8, 0x4, R2 ;  /* 0x0000000408027825 */ /* 0x001fca00078e0202 */
[----:B------:R0:W5:Y:S02]  /*1e780*/  LDG.E R4, desc[UR60][R2.64] ;  /* 0x0000003c02047981 */ /* 0x000164000c1e1900 */
.L_x_4271:
[----:B------:R-:W-:Y:S05]  /*1e790*/  BSYNC B0 ;  /* 0x0000000000007941 */ /* 0x000fea0003800000 */
.L_x_4270:
        /* <DEDUP_REMOVED lines=21> */
.L_x_4268:
[----:B------:R-:W-:-:S05]  /*1e8f0*/  IADD3 R7, -R3, R6, RZ ;  /* 0x0000000603077210 */ /* 0x000fca0007ffe1ff */
        /* <DEDUP_REMOVED lines=15> */
.L_x_4273:
        /* <DEDUP_REMOVED lines=20> */
[----:B------:R-:W-:-:S04]  /*1eb30*/  @!P1 LOP3.LUT R2, RZ, R4, RZ, 0x33, !PT ;  /* 0x00000004ff029212 */ /* 0x000fc800078e33ff */
[----:B------:R-:W-:Y:S01]  /*1eb40*/  MOV R18, R2 ;  /* 0x0000000200127202 */ /* 0x000fe20000000f00 */
[----:B------:R-:W-:-:S04]  /*1eb50*/  IMAD.MOV R3, RZ, RZ, -R2 ;  /* 0x000000ffff037224 */ /* 0x000fc800078e0a02 */
[----:B------:R-:W-:Y:S01]  /*1eb60*/  IMAD R17, R4, R3, R17 ;  /* 0x0000000304117224 */ /* 0x000fe200078e0211 */
[----:B------:R-:W-:Y:S06]  /*1eb70*/  BRA `(.L_x_4274) ;  /* 0x00000000000c7947 */ /* 0x000fec0003800000 */
.L_x_4269:
[----:B------:R-:W-:Y:S02]  /*1eb80*/  IMAD.MOV.U32 R17, RZ, RZ, RZ ;  /* 0x000000ffff117224 */ /* 0x000fe400078e00ff */
[----:B------:R-:W-:Y:S02]  /*1eb90*/  IMAD.U32 R16, RZ, RZ, UR6 ;  /* 0x00000006ff107e24 */ /* 0x000fe4000f8e00ff */
[----:B------:R-:W-:-:S07]  /*1eba0*/  IMAD.MOV.U32 R18, RZ, RZ, RZ ;  /* 0x000000ffff127224 */ /* 0x000fce00078e00ff */
.L_x_4274:
[----:B------:R-:W-:-:S13]  /*1ebb0*/  ISETP.NE.AND P0, PT, R5, RZ, PT ;  /* 0x000000ff0500720c */ /* 0x000fda0003f05270 */
[----:B------:R-:W0:Y:S01]  /*1ebc0*/  @!P0 S2R R3, SR_CgaCtaId ;  /* 0x0000000000038919 */ /* 0x000e220000008800 */
[----:B------:R-:W-:-:S04]  /*1ebd0*/  @!P0 MOV R2, 0x400 ;  /* 0x0000040000028802 */ /* 0x000fc80000000f00 */
[----:B0-----:R-:W-:-:S05]  /*1ebe0*/  @!P0 LEA R2, R3, R2, 0x18 ;  /* 0x0000000203028211 */ /* 0x001fca00078ec0ff */
[----:B------:R2:W-:Y:S01]  /*1ebf0*/  @!P0 STS.128 [R2+0x368d0], R16 ;  /* 0x0368d01002008388 */ /* 0x0005e20000000c00 */
[----:B------:R-:W-:Y:S06]  /*1ec00*/  BAR.ARV 0x5, 0x180 ;  /* 0x0146000000007b1d */ /* 0x000fec0000002000 */
.L_x_4267:
[----:B--2---:R-:W-:Y:S01]  /*1ec10*/  MOV R2, 0x1 ;  /* 0x0000000100027802 */ /* 0x004fe20000000f00 */
[----:B------:R2:W-:Y:S01]  /*1ec20*/  STL [R1+0xc], RZ ;  /* 0x00000cff01007387 */ /* 0x0005e20000100800 */
[----:B------:R-:W-:Y:S02]  /*1ec30*/  ULDC UR4, c[0x0][0xc3c] ;  /* 0x00030f0000047ab9 */ /* 0x000fe40000000800 */
[----:B-1----:R-:W-:Y:S01]  /*1ec40*/  ISETP.GE.AND P0, PT, R19, UR4, PT ;  /* 0x0000000413007c0c */ /* 0x002fe2000bf06270 */
[----:B------:R2:W-:Y:S04]  /*1ec50*/  STL [R1+0x14], R2 ;  /* 0x0000140201007387 */ /* 0x0005e80000100800 */
[----:B------:R2:W-:Y:S08]  /*1ec60*/  STL [R1+0x54], RZ ;  /* 0x000054ff01007387 */ /* 0x0005f00000100800 */
[----:B--2---:R-:W-:Y:S05]  /*1ec70*/  @P0 BRA `(.L_x_4275) ;  /* 0x0000007000300947 */ /* 0x004fea0003800000 */
[----:B------:R-:W2:Y:S04]  /*1ec80*/  LDL R2, [R1+0x9c] ;  /* 0x00009c0001027983 */ /* 0x000ea80000100800 */
[----:B------:R-:W3:Y:S01]  /*1ec90*/  LDL.LU R5, [R1+0x8] ;  /* 0x0000080001057983 */ /* 0x000ee20000300800 */
[----:B------:R-:W1:Y:S01]  /*1eca0*/  S2UR UR5, SR_CgaCtaId ;  /* 0x00000000000579c3 */ /* 0x000e620000008800 */
[----:B------:R-:W-:Y:S01]  /*1ecb0*/  LOP3.LUT R7, R0, 0x7f, RZ, 0xc0, !PT ;  /* 0x0000007f00077812 */ /* 0x000fe200078ec0ff */
[----:B------:R-:W-:Y:S01]  /*1ecc0*/  UMOV UR4, 0x400 ;  /* 0x0000040000047882 */ /* 0x000fe20000000000 */
[----:B------:R-:W-:Y:S01]  /*1ecd0*/  BSSY B8, `(.L_x_4275) ;  /* 0x0000706000087945 */ /* 0x000fe20003800000 */
[----:B------:R-:W-:Y:S01]  /*1ece0*/  ULDC.64 UR36, c[0x0][0x198] ;  /* 0x0000660000247ab9 */ /* 0x000fe20000000a00 */
[----:B------:R-:W-:Y:S01]  /*1ecf0*/  ISETP.NE.AND P1, PT, R7, RZ, PT ;  /* 0x000000ff0700720c */ /* 0x000fe20003f25270 */
[----:B------:R-:W-:Y:S01]  /*1ed00*/  ULDC UR39, c[0x0][0xc] ;  /* 0x0000030000277ab9 */ /* 0x000fe20000000800 */
[----:B------:R-:W-:Y:S01]  /*1ed10*/  SHF.R.U32.HI R6, RZ, 0x3, R7 ;  /* 0x00000003ff067819 */ /* 0x000fe20000011607 */
[----:B-1----:R-:W-:Y:S01]  /*1ed20*/  ULEA UR4, UR5, UR4, 0x18 ;  /* 0x0000000405047291 */ /* 0x002fe2000f8ec03f */
[----:B--2---:R-:W-:Y:S01]  /*1ed30*/  R2UR UR6, R2 ;  /* 0x00000000020672ca */ /* 0x004fe200000e0000 */
[----:B------:R-:W-:Y:S01]  /*1ed40*/  IMAD.SHL.U32 R2, R0, 0x8, RZ ;  /* 0x0000000800027824 */ /* 0x000fe200078e00ff */
[----:B---3--:R-:W-:-:S04]  /*1ed50*/  LOP3.LUT R5, R5, 0xfffffffd, RZ, 0xc0, !PT ;  /* 0xfffffffd05057812 */ /* 0x008fc800078ec0ff */
[----:B0-----:R-:W-:-:S03]  /*1ed60*/  LOP3.LUT R3, R2, 0x1f8, RZ, 0xc0, !PT ;  /* 0x000001f802037812 */ /* 0x001fc600078ec0ff */
[----:B------:R-:W-:Y:S02]  /*1ed70*/  @P1 LOP3.LUT R5, R5, 0x2, RZ, 0xfc, !PT ;  /* 0x0000000205051812 */ /* 0x000fe400078efcff */
[----:B------:R-:W-:Y:S01]  /*1ed80*/  LOP3.LUT R4, R3, 0x38, R0, 0x78, !PT ;  /* 0x0000003803047812 */ /* 0x000fe200078e7800 */
[----:B------:R-:W-:Y:S01]  /*1ed90*/  IMAD.SHL.U32 R3, R7, 0x8, RZ ;  /* 0x0000000807037824 */ /* 0x000fe200078e00ff */
[----:B------:R-:W-:Y:S01]  /*1eda0*/  LOP3.LUT R5, R5, 0xfffffffe, RZ, 0xc0, !PT ;  /* 0xfffffffe05057812 */ /* 0x000fe200078ec0ff */
[----:B------:R-:W-:Y:S01]  /*1edb0*/  ULOP3.LUT UR38, UR6, 0x2, URZ, 0xfc, !UPT ;  /* 0x0000000206267892 */ /* 0x000fe2000f8efc3f */
[----:B------:R-:W-:Y:S02]  /*1edc0*/  LOP3.LUT R2, R2, 0x38, RZ, 0xc0, !PT ;  /* 0x0000003802027812 */ /* 0x000fe400078ec0ff */
[----:B------:R-:W-:Y:S02]  /*1edd0*/  LOP3.LUT R3, R4, 0x200, R3, 0xf8, !PT ;  /* 0x0000020004037812 */ /* 0x000fe400078ef803 */
[C---:B------:R-:W-:Y:S01]  /*1ede0*/  LOP3.LUT P0, R4, R0.reuse, 0x1f, RZ, 0xc0, !PT ;  /* 0x0000001f00047812 */ /* 0x040fe2000780c0ff */
[----:B------:R-:W-:-:S04]  /*1edf0*/  IMAD.SHL.U32 R0, R0, 0x10, RZ ;  /* 0x0000001000007824 */ /* 0x000fc800078e00ff */
[----:B------:R0:W-:Y:S01]  /*1ee00*/  STL [R1+0x2c], R4 ;  /* 0x00002c0401007387 */ /* 0x0001e20000100800 */
[----:B------:R-:W-:-:S07]  /*1ee10*/  LOP3.LUT R6, R6, 0x70, R0, 0xf8, !PT ;  /* 0x0000007006067812 */ /* 0x000fce00078ef800 */
[----:B------:R-:W-:Y:S02]  /*1ee20*/  @P0 LOP3.LUT R5, R5, 0x1, RZ, 0xfc, !PT ;  /* 0x0000000105050812 */ /* 0x000fe400078efcff */
[----:B------:R-:W-:Y:S02]  /*1ee30*/  ISETP.NE.OR P0, PT, R7, RZ, !P0 ;  /* 0x000000ff0700720c */ /* 0x000fe40004705670 */
[----:B0-----:R-:W-:Y:S02]  /*1ee40*/  MOV R4, UR4 ;  /* 0x0000000400047c02 */ /* 0x001fe40008000f00 */
[----:B------:R-:W-:-:S03]  /*1ee50*/  LOP3.LUT R5, R5, 0xfffffff7, RZ, 0xc0, !PT ;  /* 0xfffffff705057812 */ /* 0x000fc600078ec0ff */
[----:B------:R-:W-:Y:S01]  /*1ee60*/  IMAD R0, R3, 0x2, R4 ;  /* 0x0000000203007824 */ /* 0x000fe200078e0204 */
[----:B------:R-:W-:Y:S01]  /*1ee70*/  STL [R1+0x4], R4 ;  /* 0x0000040401007387 */ /* 0x000fe20000100800 */
[----:B------:R-:W-:-:S03]  /*1ee80*/  LOP3.LUT R3, R2, 0x40, RZ, 0xfc, !PT ;  /* 0x0000004002037812 */ /* 0x000fc600078efcff */
[----:B------:R0:W-:Y:S01]  /*1ee90*/  STL [R1+0x30], R0 ;  /* 0x0000300001007387 */ /* 0x0001e20000100800 */
[----:B------:R-:W-:-:S03]  /*1eea0*/  @P0 LOP3.LUT R5, R5, 0x8, RZ, 0xfc, !PT ;  /* 0x0000000805050812 */ /* 0x000fc600078efcff */
[----:B------:R-:W-:Y:S04]  /*1eeb0*/  STL [R1+0x20], RZ ;  /* 0x000020ff01007387 */ /* 0x000fe80000100800 */
[----:B------:R-:W-:Y:S01]  /*1eec0*/  STL [R1+0x8], R5 ;  /* 0x0000080501007387 */ /* 0x000fe20000100800 */
[----:B0-----:R-:W-:-:S05]  /*1eed0*/  IMAD.MOV.U32 R0, RZ, RZ, 0x1 ;  /* 0x00000001ff007424 */ /* 0x001fca00078e00ff */
[----:B------:R-:W-:Y:S04]  /*1eee0*/  STL [R1+0x24], R0 ;  /* 0x0000240001007387 */ /* 0x000fe80000100800 */
[----:B------:R-:W-:Y:S04]  /*1eef0*/  STL [R1+0x54], RZ ;  /* 0x000054ff01007387 */ /* 0x000fe80000100800 */
[----:B------:R-:W-:Y:S04]  /*1ef00*/  STL [R1+0xc], RZ ;  /* 0x00000cff01007387 */ /* 0x000fe80000100800 */
[----:B------:R0:W-:Y:S02]  /*1ef10*/  STL [R1+0x14], R0 ;  /* 0x0000140001007387 */ /* 0x0001e40000100800 */
[----:B0-----:R-:W-:-:S07]  /*1ef20*/  LOP3.LUT R0, R2, 0x80, RZ, 0xfc, !PT ;  /* 0x0000008002007812 */ /* 0x001fce00078efcff */
.L_x_4425:
[----:B01----:R-:W0:Y:S02]  /*1ef30*/  LDC.64 R2, c[0x0][0xc88] ;  /* 0x00032200ff027b82 */ /* 0x003e240000000a00 */
        /* <DEDUP_REMOVED lines=10> */
[----:B------:R-:W-:Y:S01]  /*1efe0*/  IMAD.MOV.U32 R12, RZ, RZ, RZ ;  /* 0x000000ffff0c7224 */ /* 0x000fe200078e00ff */
[----:B------:R-:W-:Y:S01]  /*1eff0*/  ISETP.NE.AND.EX P3, PT, RZ, UR11, PT, P3 ;  /* 0x0000000bff007c0c */ /* 0x000fe2000bf65330 */
[----:B------:R-:W-:Y:S01]  /*1f000*/  ULDC.64 UR8, c[0x0][0xa10] ;  /* 0x0002840000087ab9 */ /* 0x000fe20000000a00 */
[----:B--2---:R-:W-:Y:S01]  /*1f010*/  SHF.R.S32.HI R4, RZ, 0x1f, R15 ;  /* 0x0000001fff047819 */ /* 0x004fe2000001140f */
[----:B------:R-:W-:Y:S08]  /*1f020*/  STL [R1+0x34], R15 ;  /* 0x0000340f01007387 */ /* 0x000ff00000100800 */
[----:B------:R-:W-:-:S02]  /*1f030*/  @P0 LEA R2, P1, R15, UR4, 0x2 ;  /* 0x000000040f020c11 */ /* 0x000fc4000f8210ff */
[C---:B------:R-:W-:Y:S01]  /*1f040*/  SHF.L.U32 R14, R15.reuse, 0x2, RZ ;  /* 0x000000020f0e7819 */ /* 0x040fe200000006ff */
[----:B------:R0:W-:Y:S01]  /*1f050*/  STL [R1+0x48], R4 ;  /* 0x0000480401007387 */ /* 0x0001e20000100800 */
[C-C-:B------:R-:W-:Y:S01]  /*1f060*/  @P0 LEA.HI.X R3, R15.reuse, UR5, R4.reuse, 0x2, P1 ;  /* 0x000000050f030c11 */ /* 0x140fe200088f1404 */
[----:B------:R-:W-:Y:S01]  /*1f070*/  ULDC.64 UR4, c[0x0][0xa00] ;  /* 0x0002800000047ab9 */ /* 0x000fe20000000a00 */
[----:B------:R-:W-:Y:S02]  /*1f080*/  SHF.L.U64.HI R13, R15, 0x2, R4 ;  /* 0x000000020f0d7819 */ /* 0x000fe40000010204 */
[----:B------:R-:W-:Y:S01]  /*1f090*/  @P3 IADD3 R8, P1, R14, UR10, RZ ;  /* 0x0000000a0e083c10 */ /* 0x000fe2000ff3e0ff */
[----:B------:R1:W5:Y:S01]  /*1f0a0*/  @P0 LDG.E R0, desc[UR60][R2.64] ;  /* 0x0000003c02000981 */ /* 0x000362000c1e1900 */
[----:B------:R-:W-:Y:S02]  /*1f0b0*/  ISETP.NE.U32.AND P2, PT, RZ, UR6, PT ;  /* 0x00000006ff007c0c */ /* 0x000fe4000bf45070 */
[----:B------:R-:W-:-:S02]  /*1f0c0*/  CS2R R10, SRZ ;  /* 0x00000000000a7805 */ /* 0x000fc4000001ff00 */
[C---:B------:R-:W-:Y:S01]  /*1f0d0*/  @P3 IADD3.X R9, R13.reuse, UR11, RZ, P1, !PT ;  /* 0x0000000b0d093c10 */ /* 0x040fe20008ffe4ff */
[----:B------:R-:W-:Y:S01]  /*1f0e0*/  STL [R1], R14 ;  /* 0x0000000e01007387 */ /* 0x000fe20000100800 */
[C---:B------:R-:W-:Y:S02]  /*1f0f0*/  IADD3 R6, P1, R14.reuse, UR6, RZ ;  /* 0x000000060e067c10 */ /* 0x040fe4000ff3e0ff */
[----:B------:R-:W-:Y:S01]  /*1f100*/  ISETP.NE.AND.EX P2, PT, RZ, UR7, PT, P2 ;  /* 0x00000007ff007c0c */ /* 0x000fe2000bf45320 */
[----:B------:R-:W-:Y:S01]  /*1f110*/  STL [R1+0x28], R13 ;  /* 0x0000280d01007387 */ /* 0x000fe20000100800 */
[----:B------:R-:W-:Y:S02]  /*1f120*/  IADD3.X R7, R13, UR7, RZ, P1, !PT ;  /* 0x000000070d077c10 */ /* 0x000fe40008ffe4ff */
[----:B------:R-:W-:Y:S02]  /*1f130*/  ISETP.NE.U32.AND P1, PT, RZ, UR4, PT ;  /* 0x00000004ff007c0c */ /* 0x000fe4000bf25070 */
[----:B-1----:R-:W-:-:S02]  /*1f140*/  IADD3 R2, P0, R14, UR4, RZ ;  /* 0x000000040e027c10 */ /* 0x002fc4000ff1e0ff */
[----:B------:R-:W-:Y:S02]  /*1f150*/  ISETP.NE.AND.EX P1, PT, RZ, UR5, PT, P1 ;  /* 0x00000005ff007c0c */ /* 0x000fe4000bf25310 */
[C---:B------:R-:W-:Y:S01]  /*1f160*/  IADD3.X R3, R13.reuse, UR5, RZ, P0, !PT ;  /* 0x000000050d037c10 */ /* 0x040fe200087fe4ff */
[----:B------:R-:W-:Y:S01]  /*1f170*/  ULDC UR4, c[0x0][0x288] ;  /* 0x0000a20000047ab9 */ /* 0x000fe20000000800 */
[----:B0-----:R-:W-:Y:S01]  /*1f180*/  IADD3 R4, P0, R14, UR8, RZ ;  /* 0x000000080e047c10 */ /* 0x001fe2000ff1e0ff */
[----:B------:R-:W5:Y:S03]  /*1f190*/  @P2 LDG.E R11, desc[UR60][R6.64] ;  /* 0x0000003c060b2981 */ /* 0x000f66000c1e1900 */
[----:B------:R-:W-:Y:S02]  /*1f1a0*/  IADD3.X R5, R13, UR9, RZ, P0, !PT ;  /* 0x000000090d057c10 */ /* 0x000fe400087fe4ff */
[----:B------:R-:W-:-:S03]  /*1f1b0*/  ISETP.NE.U32.AND P0, PT, RZ, UR8, PT ;  /* 0x00000008ff007c0c */ /* 0x000fc6000bf05070 */
[----:B------:R-:W2:Y:S01]  /*1f1c0*/  @P1 LDG.E R12, desc[UR60][R2.64] ;  /* 0x0000003c020c1981 */ /* 0x000ea2000c1e1900 */
        /* <DEDUP_REMOVED lines=16> */
[----:B------:R-:W-:Y:S05]  /*1f2d0*/  @P3 BRA `(.L_x_4276) ;  /* 0x0000000000143947 */ /* 0x000fea0003800000 */
[----:B------:R-:W-:Y:S05]  /*1f2e0*/  @!P1 BRA `(.L_x_4276) ;  /* 0x0000000000109947 */ /* 0x000fea0003800000 */
[----:B0-----:R-:W2:Y:S04]  /*1f2f0*/  LDG.E R12, desc[UR60][R2.64] ;  /* 0x0000003c020c7981 */ /* 0x001ea8000c1e1900 */
[----:B------:R-:W2:Y:S02]  /*1f300*/  LDG.E R2, desc[UR60][R2.64+0x4] ;  /* 0x0000043c02027981 */ /* 0x000ea4000c1e1900 */
[----:B--2---:R-:W-:-:S05]  /*1f310*/  IMAD.IADD R2, R2, 0x1, -R12 ;  /* 0x0000000102027824 */ /* 0x004fca00078e0a0c */
[----:B------:R1:W-:Y:S02]  /*1f320*/  STL [R1+0x50], R2 ;  /* 0x0000500201007387 */ /* 0x0003e40000100800 */
.L_x_4276:
[----:B0-----:R-:W-:Y:S01]  /*1f330*/  IMAD.MOV.U32 R12, RZ, RZ, R15 ;  /* 0x000000ffff0c7224 */ /* 0x001fe200078e000f */
[----:B------:R-:W-:Y:S01]  /*1f340*/  ULDC.64 UR4, c[0x0][0xa20] ;  /* 0x0002880000047ab9 */ /* 0x000fe20000000a00 */
[----:B-1---5:R-:W-:Y:S01]  /*1f350*/  IMAD.IADD R2, R11, 0x1, R0 ;  /* 0x000000010b027824 */ /* 0x022fe200078e0200 */
[----:B------:R-:W-:Y:S02]  /*1f360*/  ISETP.NE.U32.AND P1, PT, RZ, UR4, PT ;  /* 0x00000004ff007c0c */ /* 0x000fe4000bf25070 */
[----:B------:R0:W-:Y:S02]  /*1f370*/  STL [R1+0x10], R12 ;  /* 0x0000100c01007387 */ /* 0x0001e40000100800 */
[----:B------:R-:W-:Y:S02]  /*1f380*/  ISETP.NE.AND.EX P1, PT, RZ, UR5, PT, P1 ;  /* 0x00000005ff007c0c */ /* 0x000fe4000bf25310 */
[----:B------:R0:W-:Y:S11]  /*1f390*/  STL [R1+0x1c], R2 ;  /* 0x00001c0201007387 */ /* 0x0001f60000100800 */
[----:B0-----:R-:W-:Y:S05]  /*1f3a0*/  @!P1 BRA `(.L_x_4277) ;  /* 0x0000000000109947 */ /* 0x001fea0003800000 */
[----:B------:R-:W-:-:S04]  /*1f3b0*/  IADD3 R2, P1, R14, UR4, RZ ;  /* 0x000000040e027c10 */ /* 0x000fc8000ff3e0ff */
[----:B------:R-:W-:-:S05]  /*1f3c0*/  IADD3.X R3, R13, UR5, RZ, P1, !PT ;  /* 0x000000050d037c10 */ /* 0x000fca0008ffe4ff */
[----:B------:R0:W5:Y:S01]  /*1f3d0*/  LDG.E R8, desc[UR60][R2.64] ;  /* 0x0000003c02087981 */ /* 0x000162000c1e1900 */
[----:B------:R-:W-:Y:S05]  /*1f3e0*/  BRA `(.L_x_4278) ;  /* 0x0000000000107947 */ /* 0x000fea0003800000 */
.L_x_4277:
[----:B------:R-:W-:Y:S05]  /*1f3f0*/  @!P2 BRA `(.L_x_4278) ;  /* 0x00000000000ca947 */ /* 0x000fea0003800000 */
[----:B------:R-:W2:Y:S04]  /*1f400*/  LDG.E R8, desc[UR60][R6.64] ;  /* 0x0000003c06087981 */ /* 0x000ea8000c1e1900 */
[----:B------:R-:W2:Y:S02]  /*1f410*/  LDG.E R6, desc[UR60][R6.64+0x4] ;  /* 0x0000043c06067981 */ /* 0x000ea4000c1e1900 */
[----:B--2---:R-:W-:-:S07]  /*1f420*/  IADD3 R8, -R8, R6, RZ ;  /* 0x0000000608087210 */ /* 0x004fce0007ffe1ff */
.L_x_4278:
[----:B0-----:R-:W2:Y:S01]  /*1f430*/  @P0 LDG.E R2, desc[UR60][R4.64] ;  /* 0x0000003c04020981 */ /* 0x001ea2000c1e1900 */
[----:B-----5:R-:W-:-:S03]  /*1f440*/  IMAD.IADD R0, R8, 0x1, -R0 ;  /* 0x0000000108007824 */ /* 0x020fc600078e0a00 */
[----:B------:R-:W2:Y:S01]  /*1f450*/  @P0 LDG.E R4, desc[UR60][R4.64+0x4] ;  /* 0x0000043c04040981 */ /* 0x000ea2000c1e1900 */
[----:B------:R-:W-:Y:S01]  /*1f460*/  BSSY B0, `(.L_x_4279) ;  /* 0x000016a000007945 */ /* 0x000fe20003800000 */
[----:B------:R-:W-:Y:S01]  /*1f470*/  PLOP3.LUT P5, PT, PT, PT, PT, 0x80, 0x0 ;  /* 0x000000000000781c */ /* 0x000fe20003faf070 */
[----:B--2---:R-:W-:-:S04]  /*1f480*/  @P0 IMAD.IADD R9, R4, 0x1, -R2 ;  /* 0x0000000104090824 */ /* 0x004fc800078e0a02 */
[----:B------:R-:W-:Y:S02]  /*1f490*/  IMAD.IADD R3, R0, 0x1, R9 ;  /* 0x0000000100037824 */ /* 0x000fe400078e0209 */
[----:B------:R-:W-:-:S03]  /*1f4a0*/  IMAD.MOV.U32 R2, RZ, RZ, RZ ;  /* 0x000000ffff027224 */ /* 0x000fc600078e00ff */
[----:B------:R0:W-:Y:S02]  /*1f4b0*/  STL [R1+0x4c], R3 ;  /* 0x00004c0301007387 */ /* 0x0001e40000100800 */
[----:B0-----:R-:W-:-:S05]  /*1f4c0*/  IADD3 R3, R3, 0x6f, RZ ;  /* 0x0000006f03037810 */ /* 0x001fca0007ffe0ff */
[----:B------:R-:W-:-:S05]  /*1f4d0*/  IMAD.HI R2, R3, -0x6db6db6d, R2 ;  /* 0x9249249303027827 */ /* 0x000fca00078e0202 */
[----:B------:R-:W-:-:S04]  /*1f4e0*/  SHF.R.U32.HI R3, RZ, 0x1f, R2 ;  /* 0x0000001fff037819 */ /* 0x000fc80000011602 */
[----:B------:R-:W-:-:S05]  /*1f4f0*/  LEA.HI.SX32 R4, R2, R3, 0x1a ;  /* 0x0000000302047211 */ /* 0x000fca00078fd2ff */
[--C-:B------:R-:W-:Y:S02]  /*1f500*/  IMAD R2, R4, 0x70, -R0.reuse ;  /* 0x0000007004027824 */ /* 0x100fe400078e0a00 */
[----:B------:R-:W-:-:S03]  /*1f510*/  IMAD.MOV R0, RZ, RZ, -R0 ;  /* 0x000000ffff007224 */ /* 0x000fc600078e0a00 */
[----:B------:R-:W-:Y:S02]  /*1f520*/  VIMNMX R2, R2, R9, PT ;  /* 0x0000000902027248 */ /* 0x000fe40003fe0100 */
[----:B------:R-:W-:-:S04]  /*1f530*/  VIMNMX R0, RZ, R0, !PT ;  /* 0x00000000ff007248 */ /* 0x000fc80007fe0100 */
[----:B------:R-:W-:Y:S01]  /*1f540*/  ISETP.GT.AND P1, PT, R2, R0, PT ;  /* 0x000000000200720c */ /* 0x000fe20003f24270 */
[----:B------:R0:W-:Y:S02]  /*1f550*/  STL [R1+0x38], R4 ;  /* 0x0000380401007387 */ /* 0x0001e40000100800 */
[----:B0-----:R-:W-:-:S10]  /*1f560*/  SHF.R.U32.HI R4, RZ, 0x4, R0 ;  /* 0x00000004ff047819 */ /* 0x001fd40000011600 */
[----:B------:R-:W-:Y:S02]  /*1f570*/  @P1 VIADD R3, R2, 0x6f ;  /* 0x0000006f02031836 */ /* 0x000fe40000000000 */
[----:B------:R-:W-:Y:S02]  /*1f580*/  @P1 IMAD.MOV.U32 R2, RZ, RZ, RZ ;  /* 0x000000ffff021224 */ /* 0x000fe400078e00ff */
[----:B------:R-:W-:-:S04]  /*1f590*/  IMAD.WIDE.U32 R4, R4, 0x24924925, RZ ;  /* 0x2492492504047825 */ /* 0x000fc800078e00ff */
[----:B------:R-:W-:Y:S01]  /*1f5a0*/  @P1 IMAD.HI R2, R3, -0x6db6db6d, R2 ;  /* 0x9249249303021827 */ /* 0x000fe200078e0202 */
[----:B------:R-:W-:-:S04]  /*1f5b0*/  MOV R9, R5 ;  /* 0x0000000500097202 */ /* 0x000fc80000000f00 */
[----:B------:R-:W-:Y:S01]  /*1f5c0*/  @P1 SHF.R.U32.HI R0, RZ, 0x1f, R2 ;  /* 0x0000001fff001819 */ /* 0x000fe20000011602 */
[----:B------:R-:W-:-:S03]  /*1f5d0*/  IMAD.MOV.U32 R7, RZ, RZ, R9 ;  /* 0x000000ffff077224 */ /* 0x000fc600078e0009 */
        /* <DEDUP_REMOVED lines=10> */
.L_x_4456:
[----:B-1----:R-:W-:Y:S02]  /*1f680*/  ISETP.NE.AND P0, PT, R14, RZ, PT ;  /* 0x000000ff0e00720c */ /* 0x002fe40003f05270 */
[----:B------:R-:W-:-:S11]  /*1f690*/  PLOP3.LUT P2, PT, PT, PT, PT, 0x8, 0x0 ;  /* 0x000000000000781c */ /* 0x000fd60003f4e170 */
[----:B------:R-:W-:Y:S05]  /*1f6a0*/  @P0 BRA `(.L_x_4282) ;  /* 0x00000000000c0947 */ /* 0x000fea0003800000 */
[----:B------:R-:W-:-:S03]  /*1f6b0*/  UMOV UR4, 0xffffffff ;  /* 0xffffffff00047882 */ /* 0x000fc60000000000 */
[----:B------:R-:W-:Y:S05]  /*1f6c0*/  BRA.DIV UR4, `(.L_x_4283) ;  /* 0x0000007204787947 */ /* 0x000fea000b800000 */
[----:B------:R-:W-:-:S13]  /*1f6d0*/  ELECT P2, URZ, PT ;  /* 0x00000000003f782f */ /* 0x000fda0003840000 */
.L_x_4282:
[----:B0-----:R-:W2:Y:S04]  /*1f6e0*/  LDL R2, [R1+0x54] ;  /* 0x0000540001027983 */ /* 0x001ea80000100800 */
[----:B------:R-:W3:Y:S01]  /*1f6f0*/  LDL R4, [R1+0x4] ;  /* 0x0000040001047983 */ /* 0x000ee20000100800 */
[----:B------:R-:W-:Y:S01]  /*1f700*/  BSSY B1, `(.L_x_4284) ;  /* 0x0000008000017945 */ /* 0x000fe20003800000 */
[----:B--2---:R-:W-:-:S05]  /*1f710*/  VIADD R2, R2, 0x1 ;  /* 0x0000000102027836 */ /* 0x004fca0000000000 */
[----:B------:R-:W-:-:S04]  /*1f720*/  LEA.HI R3, R2, R2, RZ, 0x1 ;  /* 0x0000000202037211 */ /* 0x000fc800078f08ff */
[----:B------:R-:W-:-:S04]  /*1f730*/  LOP3.LUT R3, R3, 0xfffffffe, RZ, 0xc0, !PT ;  /* 0xfffffffe03037812 */ /* 0x000fc800078ec0ff */
[----:B------:R-:W-:-:S04]  /*1f740*/  IADD3 R2, R2, -R3, RZ ;  /* 0x8000000302027210 */ /* 0x000fc80007ffe0ff */
[----:B------:R-:W-:-:S04]  /*1f750*/  SHF.L.U32 R2, R2, 0x1f, RZ ;  /* 0x0000001f02027819 */ /* 0x000fc800000006ff */
[----:B---3--:R-:W0:Y:S02]  /*1f760*/  SYNCS.PHASECHK.TRANS64.TRYWAIT P0, [R4+URZ+0x36820], R2 ;  /* 0x03682002040075a7 */ /* 0x008e24000800017f */
[----:B0-----:R-:W-:Y:S05]  /*1f770*/  @!P0 BRA `(.L_x_4285) ;  /* 0x0000007000708947 */ /* 0x001fea0003800000 */
.L_x_4459:
[----:B------:R-:W-:Y:S05]  /*1f780*/  BSYNC B1 ;  /* 0x0000000000017941 */ /* 0x000fea0003800000 */
.L_x_4284:
        /* <DEDUP_REMOVED lines=13> */
.L_x_4460:
[----:B------:R-:W-:Y:S05]  /*1f860*/  BSYNC B2 ;  /* 0x0000000000027941 */ /* 0x000fea0003800000 */
.L_x_4288:
        /* <DEDUP_REMOVED lines=8> */
.L_x_4291:
[----:B------:R-:W-:Y:S05]  /*1f8f0*/  BSYNC B2 ;  /* 0x0000000000027941 */ /* 0x000fea0003800000 */
.L_x_4290:
        /* <DEDUP_REMOVED lines=8> */
[----:B------:R-:W-:Y:S01]  /*1f980*/  UIADD3.X UR5, URZ, UR37, URZ, UP0, !UPT ;  /* 0x000000253f057290 */ /* 0x000fe200087fe43f */
[----:B------:R-:W-:Y:S01]  /*1f990*/  IADD3 R3, R3, -0x70, RZ ;  /* 0xffffff9003037810 */ /* 0x000fe20007ffe0ff */
[----:B------:R-:W-:Y:S01]  /*1f9a0*/  UMOV UR7, 0x12f00000 ;  /* 0x12f0000000077882 */ /* 0x000fe20000000000 */
[----:B--2---:R-:W-:-:S02]  /*1f9b0*/  IMAD R6, R2, 0xa800, R4 ;  /* 0x0000a80002067824 */ /* 0x004fc400078e0204 */
[----:B------:R-:W-:Y:S02]  /*1f9c0*/  VIADD R2, R5, 0x36890 ;  /* 0x0003689005027836 */ /* 0x000fe40000000000 */
[----:B------:R-:W-:-:S07]  /*1f9d0*/  VIADD R4, R6, 0x21400 ;  /* 0x0002140006047836 */ /* 0x000fce0000000000 */
.L_x_4292:
        /* <DEDUP_REMOVED lines=16> */
.L_x_4293:
        /* <DEDUP_REMOVED lines=16> */
.L_x_4294:
        /* <DEDUP_REMOVED lines=13> */
.L_x_4461:
[----:B------:R-:W-:Y:S05]  /*1fcb0*/  BSYNC B2 ;  /* 0x0000000000027941 */ /* 0x000fea0003800000 */
.L_x_4295:
        /* <DEDUP_REMOVED lines=10> */
.L_x_4298:
[----:B------:R-:W-:Y:S05]  /*1fd60*/  BSYNC B2 ;  /* 0x0000000000027941 */ /* 0x000fea0003800000 */
.L_x_4297:
[----:B------:R-:W-:Y:S01]  /*1fd70*/  R2UR UR10, R15 ;  /* 0x000000000f0a72ca */ /* 0x000fe200000e0000 */
[----:B------:R-:W-:Y:S01]  /*1fd80*/  UIADD3 UR4, UP0, UR36, 0x670, URZ ;  /* 0x0000067024047890 */ /* 0x000fe2000ff1e03f */
[----:B------:R-:W-:Y:S01]  /*1fd90*/  R2UR UR6, R12 ;  /* 0x000000000c0672ca */ /* 0x000fe200000e0000 */
[----:B012---:R-:W-:Y:S01]  /*1fda0*/  VIADD R5, R5, 0x368b0 ;  /* 0x000368b005057836 */ /* 0x007fe20000000000 */
[----:B------:R-:W-:Y:S01]  /*1fdb0*/  R2UR UR7, R13 ;  /* 0x000000000d0772ca */ /* 0x000fe200000e0000 */
[----:B------:R-:W-:Y:S01]  /*1fdc0*/  VIADD R2, R6, 0x400 ;  /* 0x0000040006027836 */ /* 0x000fe20000000000 */
[----:B------:R-:W-:Y:S01]  /*1fdd0*/  PLOP3.LUT P0, PT, PT, PT, PT, 0x80, 0x0 ;  /* 0x000000000000781c */ /* 0x000fe20003f0f070 */
[----:B------:R-:W-:-:S12]  /*1fde0*/  UIADD3.X UR5, URZ, UR37, URZ, UP0, !UPT ;  /* 0x000000253f057290 */ /* 0x000fd800087fe43f */
.L_x_4299:
        /* <DEDUP_REMOVED lines=15> */
.L_x_4300:
        /* <DEDUP_REMOVED lines=15> */
.L_x_4301:
        /* <DEDUP_REMOVED lines=10> */
.L_x_4287:
[----:B------:R-:W-:Y:S05]  /*20070*/  BSYNC B1 ;  /* 0x0000000000017941 */ /* 0x000fea0003800000 */
.L_x_4286:
[----:B0-----:R-:W2:Y:S04]  /*20080*/  LDL.LU R2, [R1+0x20] ;  /* 0x0000200001027983 */ /* 0x001ea80000300800 */
        /* <DEDUP_REMOVED lines=12> */
.L_x_4318:
        /* <DEDUP_REMOVED lines=14> */
.L_x_4462:
[----:B------:R-:W-:Y:S05]  /*20230*/  BSYNC B2 ;  /* 0x0000000000027941 */ /* 0x000fea0003800000 */
.L_x_4304:
        /* <DEDUP_REMOVED lines=8> */
.L_x_4307:
[----:B------:R-:W-:Y:S05]  /*202c0*/  BSYNC B2 ;  /* 0x0000000000027941 */ /* 0x000fea0003800000 */
.L_x_4306:
        /* <DEDUP_REMOVED lines=9> */
[----:B--2---:R-:W-:-:S02]  /*20360*/  IMAD R4, R2, 0xa800, R3 ;  /* 0x0000a80002047824 */ /* 0x004fc400078e0203 */
[----:B------:R-:W-:Y:S02]  /*20370*/  IMAD R3, R7, 0x70, R10 ;  /* 0x0000007007037824 */ /* 0x000fe400078e020a */
[----:B------:R-:W-:Y:S01]  /*20380*/  VIADD R2, R6, 0x36890 ;  /* 0x0003689006027836 */ /* 0x000fe20000000000 */
[----:B------:R-:W-:-:S08]  /*20390*/  IADD3 R8, R4, 0x21400, RZ ;  /* 0x0002140004087810 */ /* 0x000fd00007ffe0ff */
.L_x_4308:
        /* <DEDUP_REMOVED lines=16> */
.L_x_4309:
        /* <DEDUP_REMOVED lines=16> */
.L_x_4310:
        /* <DEDUP_REMOVED lines=13> */
.L_x_4463:
[----:B------:R-:W-:Y:S05]  /*20670*/  BSYNC B2 ;  /* 0x0000000000027941 */ /* 0x000fea0003800000 */
.L_x_4311:
        /* <DEDUP_REMOVED lines=10> */
.L_x_4314:
[----:B------:R-:W-:Y:S05]  /*20720*/  BSYNC B2 ;  /* 0x0000000000027941 */ /* 0x000fea0003800000 */
.L_x_4313:
[----:B------:R-:W-:Y:S01]  /*20730*/  R2UR UR10, R11 ;  /* 0x000000000b0a72ca */ /* 0x000fe200000e0000 */
[----:B------:R-:W-:Y:S01]  /*20740*/  UIADD3 UR4, UP0, UR36, 0x670, URZ ;  /* 0x0000067024047890 */ /* 0x000fe2000ff1e03f */
[----:B------:R-:W-:Y:S01]  /*20750*/  R2UR UR6, R12 ;  /* 0x000000000c0672ca */ /* 0x000fe200000e0000 */
[----:B--2---:R-:W-:Y:S01]  /*20760*/  VIADD R2, R4, 0x400 ;  /* 0x0000040004027836 */ /* 0x004fe20000000000 */
[----:B------:R-:W-:Y:S01]  /*20770*/  R2UR UR7, R13 ;  /* 0x000000000d0772ca */ /* 0x000fe200000e0000 */
[----:B------:R-:W-:Y:S01]  /*20780*/  UIADD3.X UR5, URZ, UR37, URZ, UP0, !UPT ;  /* 0x000000253f057290 */ /* 0x000fe200087fe43f */
[----:B------:R-:W-:Y:S02]  /*20790*/  PLOP3.LUT P0, PT, PT, PT, PT, 0x80, 0x0 ;  /* 0x000000000000781c */ /* 0x000fe40003f0f070 */
[----:B01----:R-:W-:-:S11]  /*207a0*/  IADD3 R6, R6, 0x368b0, RZ ;  /* 0x000368b006067810 */ /* 0x003fd60007ffe0ff */
.L_x_4315:
        /* <DEDUP_REMOVED lines=15> */
.L_x_4316:
        /* <DEDUP_REMOVED lines=15> */
.L_x_4317:
        /* <DEDUP_REMOVED lines=10> */
.L_x_4303:
[----:B------:R-:W-:Y:S05]  /*20a30*/  BSYNC B1 ;  /* 0x0000000000017941 */ /* 0x000fea0003800000 */
.L_x_4302:
[----:B------:R-:W2:Y:S04]  /*20a40*/  LDL.LU R2, [R1+0x20] ;  /* 0x0000200001027983 */ /* 0x000ea80000300800 */
[----:B------:R-:W3:Y:S01]  /*20a50*/  LDL.LU R5, [R1+0x24] ;  /* 0x0000240001057983 */ /* 0x000ee20000300800 */
[----:B--2---:R-:W-:-:S04]  /*20a60*/  IADD3 R2, R2, 0x1, RZ ;  /* 0x0000000102027810 */ /* 0x004fc80007ffe0ff */
        /* <DEDUP_REMOVED lines=9> */
.L_x_4280:
[----:B------:R-:W-:Y:S05]  /*20b00*/  BSYNC B0 ;  /* 0x0000000000007941 */ /* 0x000fea0003800000 */
.L_x_4279:
        /* <DEDUP_REMOVED lines=13> */
[----:B------:R-:W0:Y:S08]  /*20be0*/  FLO.U32 R0, UR4 ;  /* 0x0000000400007d00 */ /* 0x000e3000080e0000 */
        /* <DEDUP_REMOVED lines=9> */
.L_x_4320:
        /* <DEDUP_REMOVED lines=14> */
[----:B------:R-:W-:Y:S02]  /*20d60*/  IMAD.U32 R7, RZ, RZ, UR9 ;  /* 0x00000009ff077e24 */ /* 0x000fe4000f8e00ff */
[----:B------:R-:W-:-:S02]  /*20d70*/  IMAD.U32 R10, RZ, RZ, UR4 ;  /* 0x00000004ff0a7e24 */ /* 0x000fc4000f8e00ff */
[----:B------:R-:W-:Y:S02]  /*20d80*/  IMAD.MOV.U32 R8, RZ, RZ, 0x70 ;  /* 0x00000070ff087424 */ /* 0x000fe400078e00ff */
[----:B------:R-:W-:Y:S02]  /*20d90*/  IMAD.MOV.U32 R12, RZ, RZ, 0x1 ;  /* 0x00000001ff0c7424 */ /* 0x000fe400078e00ff */
[----:B------:R-:W-:-:S07]  /*20da0*/  IMAD.MOV.U32 R13, RZ, RZ, RZ ;  /* 0x000000ffff0d7224 */ /* 0x000fce00078e00ff */
[----:B------:R-:W-:-:S07]  /*20db0*/  LEPC R20, `(.L_x_4323) ;  /* 0x000000001014794e */ /* 0x000fce0000000000 */
[----:B0-----:R-:W-:Y:S05]  /*20dc0*/  CALL.ABS.NOINC R2 ;  /* 0x0000000002007343 */ /* 0x001fea0003c00000 */
.L_x_4323:
[----:B------:R-:W-:Y:S05]  /*20dd0*/  BSYNC B6 ;  /* 0x0000000000067941 */ /* 0x000fea0003800000 */
.L_x_4322:
        /* <DEDUP_REMOVED lines=21> */
.L_x_4326:
        /* <DEDUP_REMOVED lines=16> */
.L_x_4325:
[----:B------:R-:W-:Y:S05]  /*21030*/  BSYNC B6 ;  /* 0x0000000000067941 */ /* 0x000fea0003800000 */
.L_x_4324:
[----:B------:R-:W2:Y:S01]  /*21040*/  LDL.LU R2, [R1] ;  /* 0x0000000001027983 */ /* 0x000ea20000300800 */
[----:B------:R-:W-:-:S03]  /*21050*/  ULDC.64 UR4, c[0x0][0x9f8] ;  /* 0x00027e0000047ab9 */ /* 0x000fc60000000a00 */
[----:B0-----:R-:W3:Y:S04]  /*21060*/  LDL.LU R4, [R1+0x28] ;  /* 0x0000280001047983 */ /* 0x001ee80000300800 */
[----:B------:R-:W4:Y:S01]  /*21070*/  LDL R7, [R1+0x10] ;  /* 0x0000100001077983 */ /* 0x000f220000100800 */
        /* <DEDUP_REMOVED lines=22> */
.L_x_4466:
        /* <DEDUP_REMOVED lines=11> */
.L_x_4469:
        /* <DEDUP_REMOVED lines=20> */
[----:B------:R-:W-:-:S04]  /*213d0*/  IMAD R0, R7, UR5, R6 ;  /* 0x0000000507007c24 */ /* 0x000fc8000f8e0206 */
[----:B------:R-:W-:-:S05]  /*213e0*/  IMAD.IADD R0, R5, 0x1, R0 ;  /* 0x0000000105007824 */ /* 0x000fca00078e0200 */
[----:B------:R-:W-:-:S05]  /*213f0*/  LEA.HI.X R3, R4, R3, R0, 0x2, P0 ;  /* 0x0000000304037211 */ /* 0x000fca00000f1400 */
[----:B------:R-:W2:Y:S04]  /*21400*/  LDG.E R0, desc[UR60][R2.64] ;  /* 0x0000003c02007981 */ /* 0x000ea8000c1e1900 */
[----:B--2---:R1:W-:Y:S02]  /*21410*/  STL [R1], R0 ;  /* 0x0000000001007387 */ /* 0x0043e40000100800 */
.L_x_4330:
[----:B------:R-:W2:Y:S04]  /*21420*/  LDL R7, [R1+0x4] ;  /* 0x0000040001077983 */ /* 0x000ea80000100800 */
[----:B01----:R-:W2:Y:S04]  /*21430*/  LDL R0, [R1+0xc] ;  /* 0x00000c0001007983 */ /* 0x003ea80000100800 */
[----:B------:R-:W3:Y:S01]  /*21440*/  LDL R2, [R1+0x14] ;  /* 0x0000140001027983 */ /* 0x000ee20000100800 */
[----:B--2---:R-:W-:Y:S02]  /*21450*/  LEA R0, R0, R7, 0x3 ;  /* 0x0000000700007211 */ /* 0x004fe400078e18ff */
[----:B---3--:R-:W-:-:S04]  /*21460*/  SHF.L.U32 R2, R2, 0x1f, RZ ;  /* 0x0000001f02027819 */ /* 0x008fc800000006ff */
[----:B------:R-:W0:Y:S02]  /*21470*/  SYNCS.PHASECHK.TRANS64.TRYWAIT P0, [R0+URZ+0x36840], R2 ;  /* 0x03684002000075a7 */ /* 0x000e24000800017f */
[----:B0-----:R-:W-:Y:S05]  /*21480*/  @!P0 BRA `(.L_x_4331) ;  /* 0x0000005400e88947 */ /* 0x001fea0003800000 */
.L_x_4470:
        /* <DEDUP_REMOVED lines=10> */
.L_x_4332:
        /* <DEDUP_REMOVED lines=11> */
[----:B-----5:R-:W-:Y:S01]  /*215e0*/  LOP3.LUT R3, R3, 0xfffffffb, RZ, 0xc0, !PT ;  /* 0xfffffffb03037812 */ /* 0x020fe200078ec0ff */
[----:B------:R-:W-:Y:S01]  /*215f0*/  UMOV UR7, 0x14f00000 ;  /* 0x14f0000000077882 */ /* 0x000fe20000000000 */
[----:B------:R-:W-:-:S05]  /*21600*/  UMOV UR17, 0x40 ;  /* 0x0000004000117882 */ /* 0x000fca0000000000 */
        /* <DEDUP_REMOVED lines=12> */
[----:B------:R-:W-:-:S03]  /*216d0*/  UIADD3 UR16, UR8, 0x28400, URZ ;  /* 0x0002840008107890 */ /* 0x000fc6000fffe03f */
[----:B------:R-:W-:Y:S01]  /*216e0*/  UMOV UR8, UR14 ;  /* 0x0000000e00087c82 */ /* 0x000fe20008000000 */
[----:B------:R-:W-:Y:S01]  /*216f0*/  UMOV UR14, 0x80 ;  /* 0x00000080000e7882 */ /* 0x000fe20000000000 */
[----:B------:R0:W-:Y:S02]  /*21700*/  UTMALDG.4D [UR8], [UR4], desc[UR6] ;  /* 0x00000608040075b4 */ /* 0x0001e40008019000 */
[----:B0-----:R-:W-:Y:S01]  /*21710*/  UMOV UR8, UR15 ;  /* 0x0000000f00087c82 */ /* 0x001fe20008000000 */
[----:B------:R-:W-:Y:S02]  /*21720*/  UMOV UR10, UR17 ;  /* 0x00000011000a7c82 */ /* 0x000fe40008000000 */
[----:B------:R0:W-:Y:S02]  /*21730*/  UTMALDG.4D [UR8], [UR4], desc[UR6] ;  /* 0x00000608040075b4 */ /* 0x0001e40008019000 */
[----:B0-----:R-:W-:Y:S01]  /*21740*/  UMOV UR8, UR16 ;  /* 0x0000001000087c82 */ /* 0x001fe20008000000 */
[----:B------:R-:W-:-:S02]  /*21750*/  UMOV UR10, UR14 ;  /* 0x0000000e000a7c82 */ /* 0x000fc40008000000 */
[----:B------:R1:W-:Y:S02]  /*21760*/  UTMALDG.4D [UR8], [UR4], desc[UR6] ;  /* 0x00000608040075b4 */ /* 0x0003e40008019000 */
[----:B-1----:R-:W-:Y:S01]  /*21770*/  NOP ;  /* 0x0000000000007918 */ /* 0x002fe20000000000 */
.L_x_4328:
        /* <DEDUP_REMOVED lines=31> */
[----:B------:R-:W-:Y:S01]  /*21970*/  MOV R4, UR4 ;  /* 0x0000000400047c02 */ /* 0x000fe20008000f00 */
[----:B------:R-:W-:Y:S01]  /*21980*/  IMAD.U32 R5, RZ, RZ, UR5 ;  /* 0x00000005ff057e24 */ /* 0x000fe2000f8e00ff */
        /* <DEDUP_REMOVED lines=10> */
.L_x_4334:
[----:B------:R-:W-:Y:S05]  /*21a30*/  BSYNC B6 ;  /* 0x0000000000067941 */ /* 0x000fea0003800000 */
.L_x_4333:
[----:B------:R-:W2:Y:S01]  /*21a40*/  LDL.LU R6, [R1+0x48] ;  /* 0x0000480001067983 */ /* 0x000ea20000300800 */
[----:B------:R-:W-:Y:S01]  /*21a50*/  ULDC.64 UR4, c[0x0][0x2d8] ;  /* 0x0000b60000047ab9 */ /* 0x000fe20000000a00 */
[----:B------:R-:W0:Y:S02]  /*21a60*/  LDC R7, c[0x0][0x448] ;  /* 0x00011200ff077b82 */ /* 0x000e240000000800 */
[----:B-1----:R-:W2:Y:S04]  /*21a70*/  LDL.LU.64 R2, [R1+0x40] ;  /* 0x0000400001027983 */ /* 0x002ea80000300a00 */
[----:B------:R-:W3:Y:S04]  /*21a80*/  LDL.LU R0, [R1+0x58] ;  /* 0x0000580001007983 */ /* 0x000ee80000300800 */
[----:B------:R-:W4:Y:S04]  /*21a90*/  LDL.LU R5, [R1+0x5c] ;  /* 0x00005c0001057983 */ /* 0x000f280000300800 */
[----:B------:R-:W5:Y:S01]  /*21aa0*/  LDL.LU R4, [R1+0x34] ;  /* 0x0000340001047983 */ /* 0x000f620000300800 */
[----:B------:R-:W-:Y:S01]  /*21ab0*/  IMAD.SHL.U32 R17, R17, 0x80, RZ ;  /* 0x0000008011117824 */ /* 0x000fe200078e00ff */
[----:B------:R-:W1:Y:S01]  /*21ac0*/  S2R R9, SR_TID.X ;  /* 0x0000000000097919 */ /* 0x000e620000002100 */
[----:B------:R-:W1:Y:S01]  /*21ad0*/  S2R R8, SR_TID.X ;  /* 0x0000000000087919 */ /* 0x000e620000002100 */
[----:B0-----:R-:W-:Y:S01]  /*21ae0*/  ISETP.NE.AND P0, PT, R7, 0x1, PT ;  /* 0x000000010700780c */ /* 0x001fe20003f05270 */
[----:B------:R-:W0:Y:S01]  /*21af0*/  S2R R10, SR_TID.X ;  /* 0x00000000000a7919 */ /* 0x000e220000002100 */
[----:B-1----:R-:W-:-:S02]  /*21b00*/  IMAD.SHL.U32 R9, R9, 0x8, RZ ;  /* 0x0000000809097824 */ /* 0x002fc400078e00ff */
[----:B------:R-:W-:-:S03]  /*21b10*/  IMAD.SHL.U32 R8, R8, 0x8, RZ ;  /* 0x0000000808087824 */ /* 0x000fc600078e00ff */
[----:B------:R-:W-:Y:S02]  /*21b20*/  LOP3.LUT R9, R9, 0x38, RZ, 0xc0, !PT ;  /* 0x0000003809097812 */ /* 0x000fe400078ec0ff */
[----:B0-----:R-:W-:Y:S02]  /*21b30*/  LOP3.LUT R10, R10, 0x7f, RZ, 0xc0, !PT ;  /* 0x0000007f0a0a7812 */ /* 0x001fe400078ec0ff */
[C---:B------:R-:W-:Y:S02]  /*21b40*/  LOP3.LUT R11, R9.reuse, 0x40, RZ, 0xfc, !PT ;  /* 0x00000040090b7812 */ /* 0x040fe400078efcff */
[----:B------:R-:W-:Y:S02]  /*21b50*/  LOP3.LUT R8, R8, 0x38, RZ, 0xc0, !PT ;  /* 0x0000003808087812 */ /* 0x000fe400078ec0ff */
[----:B------:R-:W-:Y:S02]  /*21b60*/  LOP3.LUT R9, R9, 0x80, RZ, 0xfc, !PT ;  /* 0x0000008009097812 */ /* 0x000fe400078efcff */
[----:B------:R-:W-:Y:S01]  /*21b70*/  SHF.R.U32.HI R10, RZ, 0x3, R10 ;  /* 0x00000003ff0a7819 */ /* 0x000fe2000001160a */
[----:B--2---:R-:W-:-:S02]  /*21b80*/  IMAD.MOV.U32 R3, RZ, RZ, R6 ;  /* 0x000000ffff037224 */ /* 0x004fc400078e0006 */
[----:B------:R-:W0:Y:S01]  /*21b90*/  @P0 LDC R6, c[0x0][0x450] ;  /* 0x00011400ff060b82 */ /* 0x000e220000000800 */
[----:B---3--:R-:W-:Y:S02]  /*21ba0*/  IMAD R0, R0, UR4, RZ ;  /* 0x0000000400007c24 */ /* 0x008fe4000f8e02ff */
[----:B------:R-:W-:-:S04]  /*21bb0*/  IMAD.WIDE.U32 R2, R18, UR4, R2 ;  /* 0x0000000412027c25 */ /* 0x000fc8000f8e0002 */
[----:B------:R-:W-:Y:S01]  /*21bc0*/  IMAD R0, R18, UR5, R0 ;  /* 0x0000000512007c24 */ /* 0x000fe2000f8e0200 */
[----:B------:R-:W-:-:S03]  /*21bd0*/  ULDC.64 UR4, c[0x0][0x2e0] ;  /* 0x0000b80000047ab9 */ /* 0x000fc60000000a00 */
[----:B------:R-:W-:Y:S02]  /*21be0*/  IMAD.IADD R3, R3, 0x1, R0 ;  /* 0x0000000103037824 */ /* 0x000fe400078e0200 */
[----:B----4-:R-:W-:Y:S02]  /*21bf0*/  IMAD R0, R5, UR4, RZ ;  /* 0x0000000405007c24 */ /* 0x010fe4000f8e02ff */
[----:B-----5:R-:W-:-:S04]  /*21c00*/  IMAD.WIDE.U32 R2, R4, UR4, R2 ;  /* 0x0000000404027c25 */ /* 0x020fc8000f8e0002 */
[----:B------:R-:W-:Y:S01]  /*21c10*/  IMAD R0, R4, UR5, R0 ;  /* 0x0000000504007c24 */ /* 0x000fe2000f8e0200 */
[----:B------:R-:W-:Y:S01]  /*21c20*/  ULDC.64 UR4, c[0x0][0x2d0] ;  /* 0x0000b40000047ab9 */ /* 0x000fe20000000a00 */
[----:B------:R-:W1:Y:S02]  /*21c30*/  S2R R4, SR_TID.X ;  /* 0x0000000000047919 */ /* 0x000e640000002100 */
[----:B------:R-:W-:Y:S01]  /*21c40*/  IMAD.IADD R3, R3, 0x1, R0 ;  /* 0x0000000103037824 */ /* 0x000fe200078e0200 */
[----:B-1----:R-:W-:-:S04]  /*21c50*/  LOP3.LUT R4, R4, 0x7f, RZ, 0xc0, !PT ;  /* 0x0000007f04047812 */ /* 0x002fc800078ec0ff */
[----:B------:R-:W-:Y:S02]  /*21c60*/  SHF.R.U32.HI R5, RZ, 0x3, R4 ;  /* 0x00000003ff057819 */ /* 0x000fe40000011604 */
[----:B------:R-:W1:Y:S02]  /*21c70*/  S2R R4, SR_TID.X ;  /* 0x0000000000047919 */ /* 0x000e640000002100 */
[----:B-1----:R-:W-:-:S04]  /*21c80*/  SHF.L.U32 R4, R4, 0x4, RZ ;  /* 0x0000000404047819 */ /* 0x002fc800000006ff */
        /* <DEDUP_REMOVED lines=26> */
[----:B------:R-:W-:Y:S01]  /*21e30*/  ISETP.GE.AND P1, PT, R9, UR4, PT ;  /* 0x0000000409007c0c */ /* 0x000fe2000bf26270 */
[----:B------:R-:W-:-:S12]  /*21e40*/  BRA.DIV UR5, `(.L_x_4335) ;  /* 0x0000004e058c7947 */ /* 0x000fd8000b800000 */
[----:B------:R-:W2:Y:S04]  /*21e50*/  LDL.LU R6, [R1+0x50] ;  /* 0x0000500001067983 */ /* 0x000ea80000300800 */
[----:B------:R-:W3:Y:S01]  /*21e60*/  LDL R9, [R1+0x30] ;  /* 0x0000300001097983 */ /* 0x000ee20000100800 */
[----:B------:R-:W-:-:S05]  /*21e70*/  IADD3 R0, R10, R17, RZ ;  /* 0x000000110a007210 */ /* 0x000fca0007ffe0ff */
        /* <DEDUP_REMOVED lines=10> */
[----:B------:R-:W-:Y:S01]  /*21f20*/  @!PT LDS RZ, [RZ] ;  /* 0x00000000fffff984 */ /* 0x000fe20000000800 */
[----:B---3--:R-:W-:Y:S04]  /*21f30*/  @!P2 LDGSTS.E.BYPASS.LTC128B.128 [R9+0x15400], desc[UR60][R6.64], !P3 ;  /* 0x154000000609afae */ /* 0x008fe8000d901d7c */
[----:B------:R-:W-:Y:S04]  /*21f40*/  @!P2 LDGSTS.E.BYPASS.LTC128B.128 [R9+0x19400], desc[UR60][R6.64+0x80], !P0 ;  /* 0x194000800609afae */ /* 0x000fe8000c101d7c */
[----:B------:R0:W-:Y:S01]  /*21f50*/  @!P2 LDGSTS.E.BYPASS.LTC128B.128 [R9+0x1d400], desc[UR60][R6.64+0x100], !P1 ;  /* 0x1d4001000609afae */ /* 0x0001e2000c901d7c */
[----:B------:R-:W-:-:S03]  /*21f60*/  ISETP.GE.AND P2, PT, R5, R2, PT ;  /* 0x000000020500720c */ /* 0x000fc60003f46270 */
[----:B------:R-:W1:Y:S04]  /*21f70*/  SHFL.IDX PT, R5, R4, 0x1, 0x181f ;  /* 0x00381f0004057f89 */ /* 0x000e6800000e0000 */
[----:B0-----:R-:W0:Y:S06]  /*21f80*/  SHFL.IDX PT, R6, R3, 0x1, 0x181f ;  /* 0x00381f0003067f89 */ /* 0x001e2c00000e0000 */
[----:B-1----:R-:W-:-:S05]  /*21f90*/  @!P2 LEA R5, P4, R8, R5, 0x1 ;  /* 0x000000050805a211 */ /* 0x002fca00078808ff */
[----:B0-----:R-:W-:-:S05]  /*21fa0*/  @!P2 IMAD.X R6, RZ, RZ, R6, P4 ;  /* 0x000000ffff06a224 */ /* 0x001fca00020e0606 */
[----:B------:R-:W-:Y:S01]  /*21fb0*/  @!P2 MOV R7, R6 ;  /* 0x000000060007a202 */ /* 0x000fe20000000f00 */
        /* <DEDUP_REMOVED lines=56> */
[----:B------:R0:W1:Y:S04]  /*22340*/  SHFL.IDX PT, R5, R3, 0x7, 0x181f ;  /* 0x00f81f0003057f89 */ /* 0x00006800000e0000 */
[----:B------:R0:W-:Y:S04]  /*22350*/  @!P2 LDGSTS.E.BYPASS.LTC128B.128 [R9+0x18400], desc[UR60][R6.64], !P3 ;  /* 0x184000000609afae */ /* 0x0001e8000d901d7c */
[----:B------:R0:W-:Y:S04]  /*22360*/  @!P2 LDGSTS.E.BYPASS.LTC128B.128 [R9+0x1c400], desc[UR60][R6.64+0x80], !P0 ;  /* 0x1c4000800609afae */ /* 0x0001e8000c101d7c */
[----:B------:R0:W-:Y:S04]  /*22370*/  @!P2 LDGSTS.E.BYPASS.LTC128B.128 [R9+0x20400], desc[UR60][R6.64+0x100], !P1 ;  /* 0x204001000609afae */ /* 0x0001e8000c901d7c */
[----:B------:R0:W2:Y:S02]  /*22380*/  SHFL.IDX PT, R3, R4, 0x7, 0x181f ;  /* 0x00f81f0004037f89 */ /* 0x0000a400000e0000 */
.L_x_4487:
[----:B------:R-:W-:Y:S01]  /*22390*/  VIADD R0, R0, 0x70 ;  /* 0x0000007000007836 */ /* 0x000fe20000000000 */
[----:B------:R-:W-:Y:S04]  /*223a0*/  BSSY B0, `(.L_x_4336) ;  /* 0x000000c000007945 */ /* 0x000fe80003800000 */
[----:B------:R-:W-:-:S13]  /*223b0*/  ISETP.GE.AND P2, PT, R0, R2, PT ;  /* 0x000000020000720c */ /* 0x000fda0003f46270 */
[----:B------:R-:W-:Y:S05]  /*223c0*/  @P2 BRA `(.L_x_4337) ;  /* 0x0000000000242947 */ /* 0x000fea0003800000 */
[----:B0-----:R-:W4:Y:S01]  /*223d0*/  LDL R4, [R1+0x30] ;  /* 0x0000300001047983 */ /* 0x001f220000100800 */
[----:B--2---:R-:W-:-:S05]  /*223e0*/  LEA R2, P2, R8, R3, 0x1 ;  /* 0x0000000308027211 */ /* 0x004fca00078408ff */
[----:B-1----:R-:W-:-:S05]  /*223f0*/  IMAD.X R3, RZ, RZ, R5, P2 ;  /* 0x000000ffff037224 */ /* 0x002fca00010e0605 */
[----:B------:R-:W-:Y:S01]  /*22400*/  @!PT LDS RZ, [RZ] ;  /* 0x00000000fffff984 */ /* 0x000fe20000000800 */
[----:B------:R-:W-:Y:S01]  /*22410*/  @!PT LDS RZ, [RZ] ;  /* 0x00000000fffff984 */ /* 0x000fe20000000800 */
[----:B------:R-:W-:Y:S01]  /*22420*/  @!PT LDS RZ, [RZ] ;  /* 0x00000000fffff984 */ /* 0x000fe20000000800 */
[----:B----4-:R4:W-:Y:S04]  /*22430*/  LDGSTS.E.BYPASS.LTC128B.128 [R4+0x18c00], desc[UR60][R2.64], !P3 ;  /* 0x18c0000002047fae */ /* 0x0109e8000d901d7c */
[----:B------:R4:W-:Y:S04]  /*22440*/  LDGSTS.E.BYPASS.LTC128B.128 [R4+0x1cc00], desc[UR60][R2.64+0x80], !P0 ;  /* 0x1cc0008002047fae */ /* 0x0009e8000c101d7c */
[----:B------:R4:W-:Y:S02]  /*22450*/  LDGSTS.E.BYPASS.LTC128B.128 [R4+0x20c00], desc[UR60][R2.64+0x100], !P1 ;  /* 0x20c0010002047fae */ /* 0x0009e4000c901d7c */
.L_x_4337:
[----:B------:R-:W-:Y:S05]  /*22460*/  BSYNC B0 ;  /* 0x0000000000007941 */ /* 0x000fea0003800000 */
.L_x_4336:
[----:B------:R0:W5:Y:S01]  /*22470*/  LDL R8, [R1+0x4] ;  /* 0x0000040001087983 */ /* 0x0001620000100800 */
[----:B------:R-:W-:Y:S01]  /*22480*/  PLOP3.LUT P0, PT, PT, PT, PT, 0x80, 0x0 ;  /* 0x000000000000781c */ /* 0x000fe20003f0f070 */
[----:B------:R-:W-:-:S12]  /*22490*/  NOP ;  /* 0x0000000000007918 */ /* 0x000fd80000000000 */
.L_x_4338:
[----:B----4-:R-:W4:Y:S01]  /*224a0*/  LDL R2, [R1+0x4] ;  /* 0x0000040001027983 */ /* 0x010f220000100800 */
[----:B------:R-:W-:Y:S02]  /*224b0*/  PLOP3.LUT P1, PT, P1, P0, PT, 0xa2, 0x0 ;  /* 0x000000000000781c */ /* 0x000fe40000f21472 */
[----:B----4-:R-:W-:-:S08]  /*224c0*/  @P0 R2UR P1, UR4, R2 ;  /* 0x00000000020402ca */ /* 0x010fd00000020000 */
[----:B------:R-:W-:-:S05]  /*224d0*/  @P0 PLOP3.LUT P0, PT, P1, PT, PT, 0x80, 0x0 ;  /* 0x000000000000081c */ /* 0x000fca0000f0f070 */
[----:B------:R-:W-:Y:S01]  /*224e0*/  @!P1 SYNCS.ARRIVE.TRANS64.RED.A0T1 RZ, [UR4+0x36800], RZ ;  /* 0x036800ffffff99a7 */ /* 0x000fe20008200404 */
[----:B------:R-:W-:Y:S07]  /*224f0*/  @!P1 ARRIVES.LDGSTSBAR.64.TRANSCNT [UR4+0x36800] ;  /* 0x03680000ff0099b0 */ /* 0x000fee0008000a84 */
[----:B------:R-:W-:Y:S05]  /*22500*/  @P0 BRA.U.ANY `(.L_x_4338) ;  /* 0xfffffffd00e40947 */ /* 0x000fea000393ffff */
[----:B0-2---:R-:W2:Y:S02]  /*22510*/  LDL.LU R3, [R1+0x54] ;  /* 0x0000540001037983 */ /* 0x005ea40000300800 */
[----:B--2---:R-:W-:-:S04]  /*22520*/  IADD3 R3, R3, 0x1, RZ ;  /* 0x0000000103037810 */ /* 0x004fc80007ffe0ff */
[----:B------:R-:W-:Y:S01]  /*22530*/  LEA.HI R0, R3, R3, RZ, 0x1 ;  /* 0x0000000303007211 */ /* 0x000fe200078f08ff */
[----:B------:R0:W-:Y:S03]  /*22540*/  STL [R1+0x54], R3 ;  /* 0x0000540301007387 */ /* 0x0001e60000100800 */
        /* <DEDUP_REMOVED lines=8> */
.L_x_4488:
[----:B------:R-:W-:Y:S05]  /*225d0*/  BSYNC B0 ;  /* 0x0000000000007941 */ /* 0x000fea0003800000 */
.L_x_4339:
        /* <DEDUP_REMOVED lines=34> */
[----:B0-----:R-:W-:-:S13]  /*22800*/  ISETP.NE.AND P0, PT, R5, 0x1, PT ;  /* 0x000000010500780c */ /* 0x001fda0003f05270 */
[----:B------:R-:W0:Y:S02]  /*22810*/  @P0 LDC.64 R2, c[0x0][0x440] ;  /* 0x00011000ff020b82 */ /* 0x000e240000000a00 */
[----:B0----5:R-:W-:-:S04]  /*22820*/  @P0 IMAD.HI.U32 R4, R0, R2, RZ ;  /* 0x0000000200040227 */ /* 0x021fc800078e00ff */
[----:B------:R-:W-:Y:S01]  /*22830*/  IMAD.MOV.U32 R2, RZ, RZ, R0 ;  /* 0x000000ffff027224 */ /* 0x000fe200078e0000 */
[----:B------:R-:W-:-:S04]  /*22840*/  @P0 SHF.R.U32.HI R2, RZ, R3, R4 ;  /* 0x00000003ff020219 */ /* 0x000fc80000011604 */
[----:B------:R-:W-:-:S05]  /*22850*/  IADD3 R3, -R2, RZ, RZ ;  /* 0x000000ff02037210 */ /* 0x000fca0007ffe1ff */
        /* <DEDUP_REMOVED lines=9> */
.L_x_4347:
[----:B------:R-:W2:Y:S01]  /*228f0*/  LDL R2, [R1+0x4] ;  /* 0x0000040001027983 */ /* 0x000ea20000100800 */
[----:B------:R-:W-:Y:S01]  /*22900*/  BSSY B3, `(.L_x_4348) ;  /* 0x0000005000037945 */ /* 0x000fe20003800000 */
[----:B--2---:R-:W-:Y:S01]  /*22910*/  IMAD R3, R7, 0x8, R2 ;  /* 0x0000000807037824 */ /* 0x004fe200078e0202 */
[----:B------:R-:W-:-:S04]  /*22920*/  SHF.L.U32 R2, R9, 0x1f, RZ ;  /* 0x0000001f09027819 */ /* 0x000fc800000006ff */
[----:B------:R-:W2:Y:S02]  /*22930*/  SYNCS.PHASECHK.TRANS64.TRYWAIT P0, [R3+URZ+0x36840], R2 ;  /* 0x03684002030075a7 */ /* 0x000ea4000800017f */
[----:B--2---:R-:W-:Y:S05]  /*22940*/  @!P0 BRA `(.L_x_4349) ;  /* 0x0000004c00bc8947 */ /* 0x004fea0003800000 */
.L_x_4489:
[----:B------:R-:W-:Y:S05]  /*22950*/  BSYNC B3 ;  /* 0x0000000000037941 */ /* 0x000fea0003800000 */
.L_x_4348:
        /* <DEDUP_REMOVED lines=11> */
.L_x_4351:
[----:B------:R-:W-:Y:S05]  /*22a10*/  BSYNC B3 ;  /* 0x0000000000037941 */ /* 0x000fea0003800000 */
.L_x_4350:
        /* <DEDUP_REMOVED lines=12> */
[----:B------:R-:W-:-:S07]  /*22ae0*/  VIADD R5, R6, 0x21400 ;  /* 0x0002140006057836 */ /* 0x000fce0000000000 */
.L_x_4352:
        /* <DEDUP_REMOVED lines=16> */
.L_x_4353:
        /* <DEDUP_REMOVED lines=16> */
.L_x_4354:
        /* <DEDUP_REMOVED lines=18> */
.L_x_4490:
[----:B------:R-:W-:Y:S05]  /*22e10*/  BSYNC B3 ;  /* 0x0000000000037941 */ /* 0x000fea0003800000 */
.L_x_4355:
        /* <DEDUP_REMOVED lines=10> */
.L_x_4357:
[----:B------:R-:W2:Y:S01]  /*22ec0*/  LDL R3, [R1+0x8] ;  /* 0x0000080001037983 */ /* 0x000ea20000100800 */
[----:B------:R-:W-:Y:S01]  /*22ed0*/  BSSY B3, `(.L_x_4358) ;  /* 0x0000004000037945 */ /* 0x000fe20003800000 */
[----:B--2---:R-:W-:-:S13]  /*22ee0*/  LOP3.LUT P0, RZ, R3, 0x8, RZ, 0xc0, !PT ;  /* 0x0000000803ff7812 */ /* 0x004fda000780c0ff */
[----:B------:R-:W-:Y:S05]  /*22ef0*/  @P0 BRA `(.L_x_4359) ;  /* 0x0000000000040947 */ /* 0x000fea0003800000 */
[----:B------:R-:W-:Y:S01]  /*22f00*/  BPT.TRAP 0x1 ;  /* 0x000000040000795c */ /* 0x000fe20000300000 */
.L_x_4359:
[----:B------:R-:W-:Y:S05]  /*22f10*/  BSYNC B3 ;  /* 0x0000000000037941 */ /* 0x000fea0003800000 */
.L_x_4358:
        /* <DEDUP_REMOVED lines=14> */
.L_x_4360:
        /* <DEDUP_REMOVED lines=16> */
.L_x_4361:
        /* <DEDUP_REMOVED lines=16> */
.L_x_4362:
        /* <DEDUP_REMOVED lines=13> */
.L_x_4346:
[----:B------:R-:W-:Y:S05]  /*232d0*/  BSYNC B1 ;  /* 0x0000000000017941 */ /* 0x000fea0003800000 */
.L_x_4345:
[----:B0-----:R-:W2:Y:S04]  /*232e0*/  LDL.LU R0, [R1+0x38] ;  /* 0x0000380001007983 */ /* 0x001ea80000300800 */
[----:B------:R0:W-:Y:S04]  /*232f0*/  STL [R1+0xc], R7 ;  /* 0x00000c0701007387 */ /* 0x0001e80000100800 */
[----:B------:R0:W-:Y:S02]  /*23300*/  STL [R1+0x14], R9 ;  /* 0x0000140901007387 */ /* 0x0001e40000100800 */
[----:B0-2---:R-:W-:-:S07]  /*23310*/  IADD3 R0, R0, -0x3, RZ ;  /* 0xfffffffd00007810 */ /* 0x005fce0007ffe0ff */
.L_x_4344:
[----:B------:R-:W-:Y:S05]  /*23320*/  BSYNC B2 ;  /* 0x0000000000027941 */ /* 0x000fea0003800000 */
.L_x_4343:
[----:B------:R-:W2:Y:S01]  /*23330*/  LDL.LU R2, [R1+0x3c] ;  /* 0x00003c0001027983 */ /* 0x000ea20000300800 */
[----:B------:R-:W-:-:S05]  /*23340*/  IMAD.MOV R8, RZ, RZ, -R8 ;  /* 0x000000ffff087224 */ /* 0x000fca00078e0a08 */
[----:B--2---:R-:W-:-:S13]  /*23350*/  ISETP.NE.AND P0, PT, R2, R8, PT ;  /* 0x000000080200720c */ /* 0x004fda0003f05270 */
[----:B------:R-:W-:Y:S05]  /*23360*/  @!P0 BRA `(.L_x_4342) ;  /* 0x00000018001c8947 */ /* 0x000fea0003800000 */
[----:B------:R0:W5:Y:S02]  /*23370*/  LDL R8, [R1] ;  /* 0x0000000001087983 */ /* 0x0001640000100800 */
.L_x_4399:
[----:B--2---:R-:W2:Y:S04]  /*23380*/  LDL R4, [R1+0x8] ;  /* 0x0000080001047983 */ /* 0x004ea80000100800 */
[----:B------:R-:W4:Y:S04]  /*23390*/  LDL R3, [R1+0xc] ;  /* 0x00000c0001037983 */ /* 0x000f280000100800 */
[----:B---3--:R-:W3:Y:S01]  /*233a0*/  LDL R2, [R1+0x14] ;  /* 0x0000140001027983 */ /* 0x008ee20000100800 */
[----:B------:R-:W-:Y:S05]  /*233b0*/  YIELD ;  /* 0x0000000000007946 */ /* 0x000fea0003800000 */
[----:B------:R-:W-:Y:S01]  /*233c0*/  BSSY B1, `(.L_x_4363) ;  /* 0x00000be000017945 */ /* 0x000fe20003800000 */
[----:B--2---:R-:W-:Y:S01]  /*233d0*/  LOP3.LUT P1, RZ, R4, 0x4, RZ, 0xc0, !PT ;  /* 0x0000000404ff7812 */ /* 0x004fe2000782c0ff */
[----:B----4-:R-:W-:-:S05]  /*233e0*/  VIADD R4, R3, 0x1 ;  /* 0x0000000103047836 */ /* 0x010fca0000000000 */
[----:B------:R-:W-:-:S04]  /*233f0*/  ISETP.NE.AND P0, PT, R4, 0x2, PT ;  /* 0x000000020400780c */ /* 0x000fc80003f05270 */
[----:B-1----:R-:W-:Y:S02]  /*23400*/  SEL R5, RZ, 0x1, P0 ;  /* 0x00000001ff057807 */ /* 0x002fe40000000000 */
[----:B------:R-:W-:Y:S02]  /*23410*/  SEL R4, R4, RZ, P0 ;  /* 0x000000ff04047207 */ /* 0x000fe40000000000 */
[----:B---3--:R-:W-:Y:S01]  /*23420*/  LOP3.LUT R5, R2, R5, RZ, 0x3c, !PT ;  /* 0x0000000502057212 */ /* 0x008fe200078e3cff */
        /* <DEDUP_REMOVED lines=25> */
.L_x_4365:
[----:B------:R-:W2:Y:S01]  /*235c0*/  LDL R2, [R1+0x4] ;  /* 0x0000040001027983 */ /* 0x000ea20000100800 */
[----:B------:R-:W-:Y:S01]  /*235d0*/  BSSY B2, `(.L_x_4366) ;  /* 0x0000005000027945 */ /* 0x000fe20003800000 */
[----:B--2---:R-:W-:Y:S01]  /*235e0*/  IMAD R3, R4, 0x8, R2 ;  /* 0x0000000804037824 */ /* 0x004fe200078e0202 */
[----:B------:R-:W-:-:S04]  /*235f0*/  SHF.L.U32 R2, R5, 0x1f, RZ ;  /* 0x0000001f05027819 */ /* 0x000fc800000006ff */
[----:B------:R-:W2:Y:S02]  /*23600*/  SYNCS.PHASECHK.TRANS64.TRYWAIT P0, [R3+URZ+0x36840], R2 ;  /* 0x03684002030075a7 */ /* 0x000ea4000800017f */
[----:B--2---:R-:W-:Y:S05]  /*23610*/  @!P0 BRA `(.L_x_4367) ;  /* 0x0000004000b08947 */ /* 0x004fea0003800000 */
.L_x_4491:
[----:B------:R-:W-:Y:S05]  /*23620*/  BSYNC B2 ;  /* 0x0000000000027941 */ /* 0x000fea0003800000 */
.L_x_4366:
        /* <DEDUP_REMOVED lines=11> */
.L_x_4369:
[----:B------:R-:W-:Y:S05]  /*236e0*/  BSYNC B2 ;  /* 0x0000000000027941 */ /* 0x000fea0003800000 */
.L_x_4368:
        /* <DEDUP_REMOVED lines=13> */
.L_x_4370:
        /* <DEDUP_REMOVED lines=16> */
.L_x_4371:
        /* <DEDUP_REMOVED lines=16> */
.L_x_4372:
        /* <DEDUP_REMOVED lines=14> */
[----:B--2---:R-:W-:Y:S01]  /*23aa0*/  SHF.L.U32 R3, R14, 0x1f, RZ ;  /* 0x0000001f0e037819 */ /* 0x004fe200000006ff */
[----:B---3--:R-:W-:-:S04]  /*23ab0*/  IMAD R2, R9, 0x8, R13 ;  /* 0x0000000809027824 */ /* 0x008fc800078e020d */
[----:B------:R-:W1:Y:S02]  /*23ac0*/  SYNCS.PHASECHK.TRANS64.TRYWAIT P0, [R2+URZ+0x36860], R3 ;  /* 0x03686003020075a7 */ /* 0x000e64000800017f */
[----:B-1----:R-:W-:Y:S05]  /*23ad0*/  @!P0 BRA `(.L_x_4374) ;  /* 0x0000003c00948947 */ /* 0x002fea0003800000 */
.L_x_4492:
[----:B------:R-:W-:Y:S05]  /*23ae0*/  BSYNC B2 ;  /* 0x0000000000027941 */ /* 0x000fea0003800000 */
.L_x_4373:
        /* <DEDUP_REMOVED lines=10> */
.L_x_4375:
[----:B------:R-:W2:Y:S01]  /*23b90*/  LDL R3, [R1+0x8] ;  /* 0x0000080001037983 */ /* 0x000ea20000100800 */
[----:B------:R-:W-:Y:S01]  /*23ba0*/  BSSY B2, `(.L_x_4376) ;  /* 0x0000004000027945 */ /* 0x000fe20003800000 */
[----:B--2---:R-:W-:-:S13]  /*23bb0*/  LOP3.LUT P0, RZ, R3, 0x8, RZ, 0xc0, !PT ;  /* 0x0000000803ff7812 */ /* 0x004fda000780c0ff */
[----:B------:R-:W-:Y:S05]  /*23bc0*/  @P0 BRA `(.L_x_4377) ;  /* 0x0000000000040947 */ /* 0x000fea0003800000 */
[----:B------:R-:W-:Y:S01]  /*23bd0*/  BPT.TRAP 0x1 ;  /* 0x000000040000795c */ /* 0x000fe20000300000 */
.L_x_4377:
[----:B------:R-:W-:Y:S05]  /*23be0*/  BSYNC B2 ;  /* 0x0000000000027941 */ /* 0x000fea0003800000 */
.L_x_4376:
[----:B------:R-:W2:Y:S04]  /*23bf0*/  LDL R13, [R1+0x4] ;  /* 0x00000400010d7983 */ /* 0x000ea80000100800 */
        /* <DEDUP_REMOVED lines=13> */
.L_x_4378:
        /* <DEDUP_REMOVED lines=16> */
.L_x_4379:
        /* <DEDUP_REMOVED lines=16> */
.L_x_4380:
        /* <DEDUP_REMOVED lines=13> */
.L_x_4364:
[----:B------:R-:W-:Y:S05]  /*23fa0*/  BSYNC B1 ;  /* 0x0000000000017941 */ /* 0x000fea0003800000 */
.L_x_4363:
        /* <DEDUP_REMOVED lines=35> */
.L_x_4383:
[----:B------:R-:W3:Y:S01]  /*241e0*/  LDL R2, [R1+0x4] ;  /* 0x0000040001027983 */ /* 0x000ee20000100800 */
[----:B------:R-:W-:Y:S01]  /*241f0*/  BSSY B2, `(.L_x_4384) ;  /* 0x0000005000027945 */ /* 0x000fe20003800000 */
[----:B---3--:R-:W-:Y:S02]  /*24200*/  LEA R3, R11, R2, 0x3 ;  /* 0x000000020b037211 */ /* 0x008fe400078e18ff */
[----:B------:R-:W-:-:S04]  /*24210*/  SHF.L.U32 R2, R10, 0x1f, RZ ;  /* 0x0000001f0a027819 */ /* 0x000fc800000006ff */
[----:B------:R-:W3:Y:S02]  /*24220*/  SYNCS.PHASECHK.TRANS64.TRYWAIT P0, [R3+URZ+0x36840], R2 ;  /* 0x03684002030075a7 */ /* 0x000ee4000800017f */
[----:B---3--:R-:W-:Y:S05]  /*24230*/  @!P0 BRA `(.L_x_4385) ;  /* 0x0000003400d08947 */ /* 0x008fea0003800000 */
.L_x_4493:
[----:B------:R-:W-:Y:S05]  /*24240*/  BSYNC B2 ;  /* 0x0000000000027941 */ /* 0x000fea0003800000 */
.L_x_4384:
        /* <DEDUP_REMOVED lines=11> */
.L_x_4387:
[----:B------:R-:W-:Y:S05]  /*24300*/  BSYNC B2 ;  /* 0x0000000000027941 */ /* 0x000fea0003800000 */
.L_x_4386:
        /* <DEDUP_REMOVED lines=14> */
.L_x_4388:
        /* <DEDUP_REMOVED lines=16> */
.L_x_4389:
        /* <DEDUP_REMOVED lines=16> */
.L_x_4390:
        /* <DEDUP_REMOVED lines=13> */
[----:B--2---:R-:W-:-:S04]  /*246c0*/  LEA R2, R4, R12, 0x3 ;  /* 0x0000000c04027211 */ /* 0x004fc800078e18ff */
[----:B------:R-:W1:Y:S02]  /*246d0*/  SYNCS.PHASECHK.TRANS64.TRYWAIT P0, [R2+URZ+0x36860], R5 ;  /* 0x03686005020075a7 */ /* 0x000e64000800017f */
[----:B-1----:R-:W-:Y:S05]  /*246e0*/  @!P0 BRA `(.L_x_4392) ;  /* 0x0000003000b88947 */ /* 0x002fea0003800000 */
.L_x_4494:
[----:B------:R-:W-:Y:S05]  /*246f0*/  BSYNC B2 ;  /* 0x0000000000027941 */ /* 0x000fea0003800000 */
.L_x_4391:
        /* <DEDUP_REMOVED lines=10> */
.L_x_4393:
[----:B------:R-:W2:Y:S01]  /*247a0*/  LDL R3, [R1+0x8] ;  /* 0x0000080001037983 */ /* 0x000ea20000100800 */
[----:B------:R-:W-:Y:S01]  /*247b0*/  BSSY B2, `(.L_x_4394) ;  /* 0x0000004000027945 */ /* 0x000fe20003800000 */
[----:B--2---:R-:W-:-:S13]  /*247c0*/  LOP3.LUT P0, RZ, R3, 0x8, RZ, 0xc0, !PT ;  /* 0x0000000803ff7812 */ /* 0x004fda000780c0ff */
[----:B------:R-:W-:Y:S05]  /*247d0*/  @P0 BRA `(.L_x_4395) ;  /* 0x0000000000040947 */ /* 0x000fea0003800000 */
[----:B------:R-:W-:Y:S01]  /*247e0*/  BPT.TRAP 0x1 ;  /* 0x000000040000795c */ /* 0x000fe20000300000 */
.L_x_4395:
[----:B------:R-:W-:Y:S05]  /*247f0*/  BSYNC B2 ;  /* 0x0000000000027941 */ /* 0x000fea0003800000 */
.L_x_4394:
        /* <DEDUP_REMOVED lines=13> */
.L_x_4396:
        /* <DEDUP_REMOVED lines=16> */
.L_x_4397:
        /* <DEDUP_REMOVED lines=16> */
.L_x_4398:
        /* <DEDUP_REMOVED lines=13> */
.L_x_4382:
[----:B------:R-:W-:Y:S05]  /*24ba0*/  BSYNC B1 ;  /* 0x0000000000017941 */ /* 0x000fea0003800000 */
.L_x_4381:
[C---:B------:R-:W-:Y:S02]  /*24bb0*/  ISETP.GT.AND P0, PT, R0.reuse, 0x1, PT ;  /* 0x000000010000780c */ /* 0x040fe40003f04270 */
[----:B------:R-:W-:-:S11]  /*24bc0*/  IADD3 R0, R0, -0x2, RZ ;  /* 0xfffffffe00007810 */ /* 0x000fd60007ffe0ff */
[----:B------:R-:W-:Y:S05]  /*24bd0*/  @P0 BRA `(.L_x_4399) ;  /* 0xffffffe400e80947 */ /* 0x000fea000383ffff */
.L_x_4342:
[----:B------:R-:W-:Y:S05]  /*24be0*/  BSYNC B0 ;  /* 0x0000000000007941 */ /* 0x000fea0003800000 */
.L_x_4341:
        /* <DEDUP_REMOVED lines=8> */
[----:B------:R-:W4:Y:S02]  /*24c70*/  FLO.U32 R0, UR4 ;  /* 0x0000000400007d00 */ /* 0x000f2400080e0000 */
        /* <DEDUP_REMOVED lines=8> */
.L_x_4401:
[----:B------:R-:W-:Y:S05]  /*24d00*/  BSYNC B0 ;  /* 0x0000000000007941 */ /* 0x000fea0003800000 */
.L_x_4400:
        /* <DEDUP_REMOVED lines=8> */
[----:B----4-:R-:W-:Y:S01]  /*24d90*/  IMAD R2, R2, 0x8, R3 ;  /* 0x0000000802027824 */ /* 0x010fe200078e0203 */
[----:B--2---:R-:W-:-:S04]  /*24da0*/  SHF.L.U32 R0, R0, 0x1f, RZ ;  /* 0x0000001f00007819 */ /* 0x004fc800000006ff */
[----:B------:R-:W2:Y:S02]  /*24db0*/  SYNCS.PHASECHK.TRANS64.TRYWAIT P0, [R2+URZ+0x36860], R0 ;  /* 0x03686000020075a7 */ /* 0x000ea4000800017f */
[----:B--2---:R-:W-:Y:S05]  /*24dc0*/  @!P0 BRA `(.L_x_4405) ;  /* 0x0000002c00148947 */ /* 0x004fea0003800000 */
.L_x_4495:
[----:B------:R-:W-:Y:S05]  /*24dd0*/  BSYNC B1 ;  /* 0x0000000000017941 */ /* 0x000fea0003800000 */
.L_x_4404:
        /* <DEDUP_REMOVED lines=10> */
.L_x_4406:
[----:B------:R-:W2:Y:S01]  /*24e80*/  LDL R0, [R1+0x8] ;  /* 0x0000080001007983 */ /* 0x000ea20000100800 */
[----:B------:R-:W-:Y:S01]  /*24e90*/  BSSY B1, `(.L_x_4407) ;  /* 0x0000004000017945 */ /* 0x000fe20003800000 */
[----:B--2---:R-:W-:-:S13]  /*24ea0*/  LOP3.LUT P0, RZ, R0, 0x8, RZ, 0xc0, !PT ;  /* 0x0000000800ff7812 */ /* 0x004fda000780c0ff */
[----:B------:R-:W-:Y:S05]  /*24eb0*/  @P0 BRA `(.L_x_4408) ;  /* 0x0000000000040947 */ /* 0x000fea0003800000 */
[----:B------:R-:W-:Y:S01]  /*24ec0*/  BPT.TRAP 0x1 ;  /* 0x000000040000795c */ /* 0x000fe20000300000 */
.L_x_4408:
[----:B------:R-:W-:Y:S05]  /*24ed0*/  BSYNC B1 ;  /* 0x0000000000017941 */ /* 0x000fea0003800000 */
.L_x_4407:
[----:B-1----:R-:W2:Y:S04]  /*24ee0*/  LDL R5, [R1+0x4] ;  /* 0x0000040001057983 */ /* 0x002ea80000100800 */
[----:B------:R-:W2:Y:S04]  /*24ef0*/  LDL R0, [R1+0xc] ;  /* 0x00000c0001007983 */ /* 0x000ea80000100800 */
[----:B------:R-:W4:Y:S04]  /*24f00*/  LDL.LU R4, [R1+0x1c] ;  /* 0x00001c0001047983 */ /* 0x000f280000300800 */
[----:B------:R-:W4:Y:S01]  /*24f10*/  LDL R3, [R1+0x18] ;  /* 0x0000180001037983 */ /* 0x000f220000100800 */
        /* <DEDUP_REMOVED lines=8> */
[----:B----4-:R-:W-:Y:S02]  /*24fa0*/  IMAD R3, R3, 0x70, R4 ;  /* 0x0000007003037824 */ /* 0x010fe400078e0204 */
[----:B------:R-:W-:-:S07]  /*24fb0*/  VIADD R4, R0, 0x400 ;  /* 0x0000040000047836 */ /* 0x000fce0000000000 */
.L_x_4409:
        /* <DEDUP_REMOVED lines=16> */
.L_x_4410:
        /* <DEDUP_REMOVED lines=12> */
[----:B------:R-:W-:Y:S01]  /*25180*/  UMOV UR6, 0x0 ;  /* 0x0000000000067882 */ /* 0x000fe20000000000 */
[----:B------:R-:W-:Y:S01]  /*25190*/  IADD3 R0, R0, 0x7400, RZ ;  /* 0x0000740000007810 */ /* 0x000fe20007ffe0ff */
[----:B------:R-:W-:Y:S01]  /*251a0*/  UMOV UR7, 0x14f00000 ;  /* 0x14f0000000077882 */ /* 0x000fe20000000000 */
[----:B------:R-:W-:-:S09]  /*251b0*/  UMOV UR10, 0x80 ;  /* 0x00000080000a7882 */ /* 0x000fd20000000000 */
.L_x_4411:
        /* <DEDUP_REMOVED lines=11> */
.L_x_4403:
[----:B------:R-:W-:Y:S05]  /*25270*/  BSYNC B0 ;  /* 0x0000000000007941 */ /* 0x000fea0003800000 */
.L_x_4402:
        /* <DEDUP_REMOVED lines=9> */
.L_x_4321:
[----:B------:R-:W-:Y:S05]  /*25310*/  BSYNC B7 ;  /* 0x0000000000077941 */ /* 0x000fea0003800000 */
.L_x_4319:
[----:B---3-5:R-:W2:Y:S02]  /*25320*/  LDL R8, [R1+0x8] ;  /* 0x0000080001087983 */ /* 0x028ea40000100800 */
[----:B--2---:R-:W-:-:S13]  /*25330*/  LOP3.LUT P0, RZ, R8, 0x10, RZ, 0xc0, !PT ;  /* 0x0000001008ff7812 */ /* 0x004fda000780c0ff */
[----:B------:R-:W-:Y:S05]  /*25340*/  @!P0 BRA `(.L_x_4412) ;  /* 0x0000000000288947 */ /* 0x000fea0003800000 */
[----:B------:R-:W-:Y:S05]  /*25350*/  WARPSYNC.ALL ;  /* 0x0000000000007948 */ /* 0x000fea0003800000 */
[----:B------:R-:W2:Y:S08]  /*25360*/  S2UR UR5, SR_CgaCtaId ;  /* 0x00000000000579c3 */ /* 0x000eb00000008800 */
[----:B------:R-:W-:Y:S06]  /*25370*/  BAR.SYNC.DEFER_BLOCKING 0x5, 0x180 ;  /* 0x0146000000007b1d */ /* 0x000fec0000010000 */
[----:B------:R-:W-:-:S02]  /*25380*/  UMOV UR4, 0x400 ;  /* 0x0000040000047882 */ /* 0x000fc40000000000 */
[----:B--2---:R-:W-:-:S06]  /*25390*/  ULEA UR4, UR5, UR4, 0x18 ;  /* 0x0000000405047291 */ /* 0x004fcc000f8ec03f */
[----:B-1----:R-:W-:-:S05]  /*253a0*/  IMAD.U32 R0, RZ, RZ, UR4 ;  /* 0x00000004ff007e24 */ /* 0x002fca000f8e00ff */
[----:B------:R2:W3:Y:S04]  /*253b0*/  LDS.128 R16, [R0+0x368d0] ;  /* 0x0368d00000107984 */ /* 0x0004e80000000c00 */
[----:B------:R2:W-:Y:S01]  /*253c0*/  STL [R1+0x4], R0 ;  /* 0x0000040001007387 */ /* 0x0005e20000100800 */
[----:B------:R-:W-:Y:S06]  /*253d0*/  BAR.ARV 0x4, 0x180 ;  /* 0x0106000000007b1d */ /* 0x000fec0000002000 */
[----:B------:R-:W-:Y:S05]  /*253e0*/  BRA `(.L_x_4413) ;  /* 0x0000000800447947 */ /* 0x000fea0003800000 */
.L_x_4412:
[----:B------:R-:W2:Y:S01]  /*253f0*/  LDL R7, [R1+0x2c] ;  /* 0x00002c0001077983 */ /* 0x000ea20000100800 */
[----:B------:R-:W-:Y:S01]  /*25400*/  UMOV UR4, 0xffffffff ;  /* 0xffffffff00047882 */ /* 0x000fe20000000000 */
[----:B--2---:R-:W-:Y:S02]  /*25410*/  ISETP.NE.AND P5, PT, R7, 0x1f, PT ;  /* 0x0000001f0700780c */ /* 0x004fe40003fa5270 */
[----:B------:R-:W-:Y:S11]  /*25420*/  BRA.DIV UR4, `(.L_x_4414) ;  /* 0x0000002604907947 */ /* 0x000ff6000b800000 */
[----:B-1----:R-:W-:Y:S01]  /*25430*/  IADD3 R0, R19, R7, RZ ;  /* 0x0000000713007210 */ /* 0x002fe20007ffe0ff */
[----:B------:R-:W-:Y:S01]  /*25440*/  ULDC UR4, c[0x0][0xc3c] ;  /* 0x00030f0000047ab9 */ /* 0x000fe20000000800 */
        /* <DEDUP_REMOVED lines=29> */
.L_x_4505:
[----:B------:R-:W-:Y:S02]  /*25620*/  ULDC UR4, c[0x0][0xc38] ;  /* 0x00030e0000047ab9 */ /* 0x000fe40000000800 */
[----:B------:R-:W-:-:S04]  /*25630*/  IMAD.U32 R16, RZ, RZ, UR4 ;  /* 0x00000004ff107e24 */ /* 0x000fc8000f8e00ff */
[----:B-1----:R-:W-:-:S05]  /*25640*/  IMAD R6, R6, R16, RZ ;  /* 0x0000001006067224 */ /* 0x002fca00078e02ff */
[----:B------:R-:W-:-:S04]  /*25650*/  IADD3 R4, R4, R6, RZ ;  /* 0x0000000604047210 */ /* 0x000fc80007ffe0ff */
[----:B------:R-:W-:-:S13]  /*25660*/  ISETP.GT.AND P4, PT, R4, R0, PT ;  /* 0x000000000400720c */ /* 0x000fda0003f84270 */
[----:B------:R-:W-:Y:S05]  /*25670*/  @P4 BRA `(.L_x_4415) ;  /* 0x0000000000a04947 */ /* 0x000fea0003800000 */
.L_x_4420:
[----:B------:R-:W1:Y:S01]  /*25680*/  LDC R2, c[0x0][0xc3c] ;  /* 0x00030f00ff027b82 */ /* 0x000e620000000800 */
[----:B------:R-:W-:-:S05]  /*25690*/  VIADD R19, R19, 0x1f ;  /* 0x0000001f13137836 */ /* 0x000fca0000000000 */
[----:B-1----:R-:W-:-:S13]  /*256a0*/  ISETP.GE.AND P4, PT, R19, R2, PT ;  /* 0x000000021300720c */ /* 0x002fda0003f86270 */
[----:B------:R-:W-:Y:S05]  /*256b0*/  @P4 BRA `(.L_x_4416) ;  /* 0x0000000400484947 */ /* 0x000fea0003800000 */
[----:B------:R-:W0:Y:S01]  /*256c0*/  LDL R3, [R1+0x2c] ;  /* 0x00002c0001037983 */ /* 0x000e220000100800 */
[----:B------:R-:W-:Y:S01]  /*256d0*/  BSSY B0, `(.L_x_4417) ;  /* 0x0000008000007945 */ /* 0x000fe20003800000 */
[----:B0-----:R-:W-:-:S05]  /*256e0*/  IMAD.IADD R5, R19, 0x1, R3 ;  /* 0x0000000113057824 */ /* 0x001fca00078e0203 */
[----:B------:R-:W-:Y:S02]  /*256f0*/  ISETP.GE.OR P4, PT, R5, R2, !P5 ;  /* 0x000000020500720c */ /* 0x000fe40006f86670 */
[----:B------:R-:W-:-:S11]  /*25700*/  MOV R2, RZ ;  /* 0x000000ff00027202 */ /* 0x000fd60000000f00 */
[----:B------:R-:W-:Y:S05]  /*25710*/  @P4 BRA `(.L_x_4418) ;  /* 0x00000000000c4947 */ /* 0x000fea0003800000 */
[----:B------:R-:W0:Y:S02]  /*25720*/  LDC.64 R2, c[0x0][0xc80] ;  /* 0x00032000ff027b82 */ /* 0x000e240000000a00 */
[----:B0-----:R-:W-:-:S06]  /*25730*/  IMAD.WIDE R2, R5, 0x4, R2 ;  /* 0x0000000405027825 */ /* 0x001fcc00078e0202 */
[----:B------:R0:W5:Y:S02]  /*25740*/  LDG.E R2, desc[UR60][R2.64] ;  /* 0x0000003c02027981 */ /* 0x000164000c1e1900 */
.L_x_4418:
[----:B------:R-:W-:Y:S05]  /*25750*/  BSYNC B0 ;  /* 0x0000000000007941 */ /* 0x000fea0003800000 */
.L_x_4417:
[----:B------:R-:W-:-:S03]  /*25760*/  UMOV UR4, 0xffffffff ;  /* 0xffffffff00047882 */ /* 0x000fc60000000000 */
[----:B------:R-:W-:Y:S05]  /*25770*/  BRA.DIV UR4, `(.L_x_4419) ;  /* 0x0000002604f87947 */ /* 0x000fea000b800000 */
[----:B0-----:R-:W2:Y:S02]  /*25780*/  LDL R3, [R1+0x8] ;  /* 0x0000080001037983 */ /* 0x001ea40000100800 */
[----:B--2---:R-:W-:Y:S02]  /*25790*/  LOP3.LUT P4, RZ, R3, 0x1, RZ, 0xc0, !PT ;  /* 0x0000000103ff7812 */ /* 0x004fe4000788c0ff */
[----:B-----5:R-:W0:Y:S02]  /*257a0*/  SHFL.UP PT, R3, R2, 0x1, RZ ;  /* 0x0420000002037989 */ /* 0x020e2400000e00ff */
        /* <DEDUP_REMOVED lines=15> */
.L_x_4513:
[----:B------:R-:W-:Y:S02]  /*258a0*/  ULDC UR4, c[0x0][0xc38] ;  /* 0x00030e0000047ab9 */ /* 0x000fe40000000800 */
[----:B------:R-:W-:-:S05]  /*258b0*/  MOV R16, UR4 ;  /* 0x0000000400107c02 */ /* 0x000fca0008000f00 */
[----:B-1----:R-:W-:-:S04]  /*258c0*/  IMAD R6, R6, R16, RZ ;  /* 0x0000001006067224 */ /* 0x002fc800078e02ff */
[----:B------:R-:W-:-:S05]  /*258d0*/  IMAD.IADD R4, R6, 0x1, R4 ;  /* 0x0000000106047824 */ /* 0x000fca00078e0204 */
[----:B------:R-:W-:-:S13]  /*258e0*/  ISETP.GT.AND P4, PT, R4, R0, PT ;  /* 0x000000000400720c */ /* 0x000fda0003f84270 */
[----:B------:R-:W-:Y:S05]  /*258f0*/  @!P4 BRA `(.L_x_4420) ;  /* 0xfffffffc0060c947 */ /* 0x000fea000383ffff */
.L_x_4415:
        /* <DEDUP_REMOVED lines=8> */
.L_x_4517:
[----:B------:R-:W-:Y:S02]  /*25980*/  ISETP.NE.AND P0, PT, R3, RZ, PT ;  /* 0x000000ff0300720c */ /* 0x000fe40003f05270 */
[----:B-1----:R-:W-:-:S11]  /*25990*/  MOV R2, RZ ;  /* 0x000000ff00027202 */ /* 0x002fd60000000f00 */
[----:B------:R-:W-:Y:S05]  /*259a0*/  @!P0 BRA `(.L_x_4422) ;  /* 0x0000000000108947 */ /* 0x000fea0003800000 */
[----:B------:R-:W-:Y:S01]  /*259b0*/  UMOV UR4, 0xffffffff ;  /* 0xffffffff00047882 */ /* 0x000fe20000000000 */
[----:B------:R-:W-:Y:S02]  /*259c0*/  VIADD R12, R4, 0xffffffff ;  /* 0xffffffff040c7836 */ /* 0x000fe40000000000 */
[----:B------:R-:W-:Y:S05]  /*259d0*/  BRA.DIV UR4, `(.L_x_4423) ;  /* 0x0000002a04887947 */ /* 0x000fea000b800000 */
[----:B------:R1:W3:Y:S02]  /*259e0*/  SHFL.IDX PT, R2, R5, R12, 0x1f ;  /* 0x00001f0c05027589 */ /* 0x0002e400000e0000 */
.L_x_4422:
[----:B012---:R-:W-:Y:S01]  /*259f0*/  IABS R5, R17 ;  /* 0x0000001100057213 */ /* 0x007fe20000000000 */
[----:B---3--:R-:W-:Y:S01]  /*25a00*/  IMAD R16, R2, R16, R6 ;  /* 0x0000001002107224 */ /* 0x008fe200078e0206 */
[----:B------:R-:W-:Y:S02]  /*25a10*/  IADD3 R19, R4, R19, RZ ;  /* 0x0000001304137210 */ /* 0x000fe40007ffe0ff */
[----:B------:R-:W0:Y:S01]  /*25a20*/  I2F.RP R2, R5 ;  /* 0x0000000500027306 */ /* 0x000e220000209400 */
[----:B------:R-:W-:-:S07]  /*25a30*/  IMAD.IADD R0, R0, 0x1, -R16 ;  /* 0x0000000100007824 */ /* 0x000fce00078e0a10 */
[----:B0-----:R-:W0:Y:S02]  /*25a40*/  MUFU.RCP R2, R2 ;  /* 0x0000000200027308 */ /* 0x001e240000001000 */
[----:B0-----:R-:W-:-:S06]  /*25a50*/  VIADD R2, R2, 0xffffffe ;  /* 0x0ffffffe02027836 */ /* 0x001fcc0000000000 */
[----:B------:R-:W0:Y:S02]  /*25a60*/  F2I.FTZ.U32.TRUNC.NTZ R3, R2 ;  /* 0x0000000200037305 */ /* 0x000e24000021f000 */
[----:B0-----:R-:W-:-:S05]  /*25a70*/  IADD3 R2, RZ, -R3, RZ ;  /* 0x80000003ff027210 */ /* 0x001fca0007ffe0ff */
[----:B------:R-:W-:Y:S02]  /*25a80*/  IMAD R6, R2, R5, RZ ;  /* 0x0000000502067224 */ /* 0x000fe400078e02ff */
[----:B------:R-:W-:-:S04]  /*25a90*/  IMAD.MOV.U32 R2, RZ, RZ, RZ ;  /* 0x000000ffff027224 */ /* 0x000fc800078e00ff */
[----:B------:R-:W-:Y:S01]  /*25aa0*/  IMAD.HI.U32 R2, R3, R6, R2 ;  /* 0x0000000603027227 */ /* 0x000fe200078e0002 */
[----:B------:R-:W-:Y:S02]  /*25ab0*/  IABS R6, R17 ;  /* 0x0000001100067213 */ /* 0x000fe40000000000 */
[----:B------:R-:W-:Y:S02]  /*25ac0*/  IABS R3, R0 ;  /* 0x0000000000037213 */ /* 0x000fe40000000000 */
[----:B------:R-:W-:-:S03]  /*25ad0*/  IADD3 R6, RZ, -R6, RZ ;  /* 0x80000006ff067210 */ /* 0x000fc60007ffe0ff */
        /* <DEDUP_REMOVED lines=12> */
[--C-:B------:R-:W-:Y:S02]  /*25ba0*/  IMAD.MOV R3, RZ, RZ, -R2.reuse ;  /* 0x000000ffff037224 */ /* 0x100fe400078e0a02 */
[----:B------:R-:W-:Y:S02]  /*25bb0*/  IMAD.MOV.U32 R18, RZ, RZ, R2 ;  /* 0x000000ffff127224 */ /* 0x000fe400078e0002 */
[----:B------:R-:W-:Y:S01]  /*25bc0*/  IMAD R17, R17, R3, R0 ;  /* 0x0000000311117224 */ /* 0x000fe200078e0200 */
[----:B------:R-:W-:Y:S06]  /*25bd0*/  BRA `(.L_x_4424) ;  /* 0x00000000001c7947 */ /* 0x000fec0003800000 */
.L_x_4416:
[----:B------:R-:W-:Y:S01]  /*25be0*/  UMOV UR4, URZ ;  /* 0x0000003f00047c82 */ /* 0x000fe20008000000 */
[----:B------:R-:W-:Y:S01]  /*25bf0*/  UMOV UR5, URZ ;  /* 0x0000003f00057c82 */ /* 0x000fe20008000000 */
[----:B------:R-:W-:Y:S01]  /*25c00*/  ULDC UR6, c[0x0][0xc3c] ;  /* 0x00030f0000067ab9 */ /* 0x000fe20000000800 */
[----:B------:R-:W-:Y:S01]  /*25c10*/  IMAD.MOV.U32 R16, RZ, RZ, R0 ;  /* 0x000000ffff107224 */ /* 0x000fe200078e0000 */
[----:B------:R-:W-:Y:S01]  /*25c20*/  MOV R17, UR4 ;  /* 0x0000000400117c02 */ /* 0x000fe20008000f00 */
[----:B------:R-:W-:Y:S02]  /*25c30*/  IMAD.U32 R18, RZ, RZ, UR5 ;  /* 0x00000005ff127e24 */ /* 0x000fe4000f8e00ff */
[----:B------:R-:W-:-:S07]  /*25c40*/  IMAD.U32 R19, RZ, RZ, UR6 ;  /* 0x00000006ff137e24 */ /* 0x000fce000f8e00ff */
.L_x_4424:
        /* <DEDUP_REMOVED lines=11> */
.L_x_4413:
[----:B------:R-:W-:Y:S02]  /*25d00*/  ULDC UR4, c[0x0][0xc3c] ;  /* 0x00030f0000047ab9 */ /* 0x000fe40000000800 */
[----:B---3--:R-:W-:-:S13]  /*25d10*/  ISETP.GE.AND P0, PT, R19, UR4, PT ;  /* 0x0000000413007c0c */ /* 0x008fda000bf06270 */
[----:B------:R-:W-:Y:S05]  /*25d20*/  @!P0 BRA `(.L_x_4425) ;  /* 0xffffff9000808947 */ /* 0x000fea000383ffff */
[----:B------:R-:W-:Y:S05]  /*25d30*/  BSYNC B8 ;  /* 0x0000000000087941 */ /* 0x000fea0003800000 */
.L_x_4275:
[----:B--2---:R-:W2:Y:S01]  /*25d40*/  LDL.LU R0, [R1+0x54] ;  /* 0x0000540001007983 */ /* 0x004ea20000300800 */
[----:B------:R-:W-:Y:S01]  /*25d50*/  BSSY B0, `(.L_x_4426) ;  /* 0x000000b000007945 */ /* 0x000fe20003800000 */
[----:B0-----:R-:W0:Y:S01]  /*25d60*/  S2R R5, SR_CgaCtaId ;  /* 0x0000000000057919 */ /* 0x001e220000008800 */
[----:B--2---:R-:W-:-:S04]  /*25d70*/  IADD3 R0, R0, 0x1, RZ ;  /* 0x0000000100007810 */ /* 0x004fc80007ffe0ff */
        /* <DEDUP_REMOVED lines=8> */
.L_x_4520:
[----:B------:R-:W-:Y:S05]  /*25e00*/  BSYNC B0 ;  /* 0x0000000000007941 */ /* 0x000fea0003800000 */
.L_x_4426:
[----:B------:R-:W-:-:S03]  /*25e10*/  UMOV UR4, 0xffffffff ;  /* 0xffffffff00047882 */ /* 0x000fc60000000000 */
[----:B------:R-:W-:Y:S05]  /*25e20*/  BRA.DIV UR4, `(.L_x_4428) ;  /* 0x0000002604b07947 */ /* 0x000fea000b800000 */
[----:B------:R-:W1:Y:S02]  /*25e30*/  S2R R2, SR_TID.X ;  /* 0x0000000000027919 */ /* 0x000e640000002100 */
[----:B-1----:R-:W-:-:S04]  /*25e40*/  SHF.R.U32.HI R2, RZ, 0x5, R2 ;  /* 0x00000005ff027819 */ /* 0x002fc80000011602 */
[----:B------:R-:W-:-:S05]  /*25e50*/  LOP3.LUT R2, R2, 0x3, RZ, 0xc0, !PT ;  /* 0x0000000302027812 */ /* 0x000fca00078ec0ff */
[----:B------:R1:W2:Y:S02]  /*25e60*/  SHFL.IDX PT, R14, R2, RZ, 0x1f ;  /* 0x00001fff020e7589 */ /* 0x0002a400000e0000 */
.L_x_4523:
[----:B--2---:R-:W-:-:S13]  /*25e70*/  ISETP.NE.AND P0, PT, R14, RZ, PT ;  /* 0x000000ff0e00720c */ /* 0x004fda0003f05270 */
[----:B------:R-:W-:Y:S05]  /*25e80*/  @P0 BRA `(.L_x_4060) ;  /* 0x00000000009c0947 */ /* 0x000fea0003800000 */
[----:B------:R-:W-:-:S03]  /*25e90*/  UMOV UR4, 0xffffffff ;  /* 0xffffffff00047882 */ /* 0x000fc60000000000 */
[----:B------:R-:W-:Y:S05]  /*25ea0*/  BRA.DIV UR4, `(.L_x_4429) ;  /* 0x0000002604c47947 */ /* 0x000fea000b800000 */
[----:B------:R-:W-:-:S13]  /*25eb0*/  ELECT P6, URZ, PT ;  /* 0x00000000003f782f */ /* 0x000fda00038c0000 */
.L_x_4526:
        /* <DEDUP_REMOVED lines=8> */
.L_x_4430:
        /* <DEDUP_REMOVED lines=10> */
[----:B------:R-:W-:Y:S02]  /*25fe0*/  LOP3.LUT R4, R7, R4, RZ, 0x3c, !PT ;  /* 0x0000000407047212 */ /* 0x000fe400078e3cff */
[----:B------:R-:W-:-:S02]  /*25ff0*/  LEA R7, R3, R2, 0x3 ;  /* 0x0000000203077211 */ /* 0x000fc400078e18ff */
[----:B------:R-:W-:Y:S01]  /*26000*/  SHF.L.U32 R2, R4, 0x1f, RZ ;  /* 0x0000001f04027819 */ /* 0x000fe200000006ff */
[----:B0-----:R-:W-:Y:S06]  /*26010*/  @!P0 BRA `(.L_x_4431) ;  /* 0x0000002400888947 */ /* 0x001fec0003800000 */
.L_x_4527:
[----:B------:R-:W1:Y:S02]  /*26020*/  SYNCS.PHASECHK.TRANS64.TRYWAIT P0, [R7+URZ], R2 ;  /* 0x00000002070075a7 */ /* 0x000e64000800017f */
[----:B-1----:R-:W-:Y:S05]  /*26030*/  @!P0 BRA `(.L_x_4432) ;  /* 0x0000002400948947 */ /* 0x002fea0003800000 */
.L_x_4528:
[----:B------:R-:W-:Y:S05]  /*26040*/  @!P2 BRA `(.L_x_4433) ;  /* 0x000000000004a947 */ /* 0x000fea0003800000 */
[----:B------:R-:W-:Y:S01]  /*26050*/  BPT.TRAP 0x1 ;  /* 0x000000040000795c */ /* 0x000fe20000300000 */
.L_x_4433:
[----:B------:R-:W2:Y:S01]  /*26060*/  LDL.LU R4, [R1+0xc] ;  /* 0x00000c0001047983 */ /* 0x000ea20000300800 */
[----:B------:R-:W-:-:S04]  /*26070*/  VIADD R0, R0, 0x36860 ;  /* 0x0003686000007836 */ /* 0x000fc80000000000 */
[----:B--2---:R-:W-:-:S04]  /*26080*/  IMAD R4, R4, 0x8, R0 ;  /* 0x0000000804047824 */ /* 0x004fc800078e0200 */
[----:B------:R-:W2:Y:S02]  /*26090*/  SYNCS.PHASECHK.TRANS64.TRYWAIT P0, [R4+URZ], R5 ;  /* 0x00000005040075a7 */ /* 0x000ea4000800017f */
[----:B--2---:R-:W-:Y:S05]  /*260a0*/  @!P0 BRA `(.L_x_4434) ;  /* 0x00000024008c8947 */ /* 0x004fea0003800000 */
.L_x_4529:
[----:B------:R-:W-:-:S07]  /*260b0*/  LEA R3, R3, R0, 0x3 ;  /* 0x0000000003037211 */ /* 0x000fce00078e18ff */
.L_x_4435:
[----:B---3--:R3:W4:Y:S02]  /*260c0*/  SYNCS.PHASECHK.TRANS64.TRYWAIT P0, [R3+URZ], R2 ;  /* 0x00000002030075a7 */ /* 0x008724000800017f */
[----:B----4-:R-:W-:Y:S05]  /*260d0*/  @!P0 NANOSLEEP.SYNCS 0x989680 ;  /* 0x009896800000895d */ /* 0x010fea0003900000 */
[----:B------:R-:W4:Y:S02]  /*260e0*/  @!P0 SYNCS.PHASECHK.TRANS64 P0, [R3+URZ], R2 ;  /* 0x00000002030085a7 */ /* 0x000f24000800007f */
[----:B----4-:R-:W-:Y:S05]  /*260f0*/  @!P0 BRA `(.L_x_4435) ;  /* 0xfffffffc00f08947 */ /* 0x010fea000383ffff */
.L_x_4060:
[----:B------:R-:W-:Y:S05]  /*26100*/  BSYNC B9 ;  /* 0x0000000000097941 */ /* 0x000fea0003800000 */
.L_x_4057:
[----:B------:R-:W-:Y:S05]  /*26110*/  EXIT ;  /* 0x000000000000794d */ /* 0x000fea0003800000 */
.L_x_4078:
[----:B0-----:R0:W1:Y:S02]  /*26120*/  SYNCS.PHASECHK.TRANS64.TRYWAIT P5, [R43+URZ+0x36890], R100 ;  /* 0x036890642b0075a7 */ /* 0x00106400080a017f */
[----:B-1----:R-:W-:Y:S05]  /*26130*/  @!P5 NANOSLEEP.SYNCS 0x989680 ;  /* 0x009896800000d95d */ /* 0x002fea0003900000 */
[----:B------:R-:W1:Y:S02]  /*26140*/  @!P5 SYNCS.PHASECHK.TRANS64 P5, [R43+URZ+0x36890], R100 ;  /* 0x036890642b00d5a7 */ /* 0x000e6400080a007f */
[----:B-1----:R-:W-:Y:S05]  /*26150*/  @!P5 BRA `(.L_x_4078) ;  /* 0xfffffffc00f0d947 */ /* 0x002fea000383ffff */
[----:B------:R-:W-:Y:S05]  /*26160*/  BRA `(.L_x_4436) ;  /* 0xfffffdd400f07947 */ /* 0x000fea000383ffff */
.L_x_4132:
[----:B-1----:R1:W3:Y:S02]  /*26170*/  SYNCS.PHASECHK.TRANS64.TRYWAIT P5, [R43+URZ+0x36890], R100 ;  /* 0x036890642b0075a7 */ /* 0x0022e400080a017f */
[----:B---3--:R-:W-:Y:S05]  /*26180*/  @!P5 NANOSLEEP.SYNCS 0x989680 ;  /* 0x009896800000d95d */ /* 0x008fea0003900000 */
[----:B------:R-:W3:Y:S02]  /*26190*/  @!P5 SYNCS.PHASECHK.TRANS64 P5, [R43+URZ+0x36890], R100 ;  /* 0x036890642b00d5a7 */ /* 0x000ee400080a007f */
[----:B---3--:R-:W-:Y:S05]  /*261a0*/  @!P5 BRA `(.L_x_4132) ;  /* 0xfffffffc00f0d947 */ /* 0x008fea000383ffff */
[----:B------:R-:W-:Y:S05]  /*261b0*/  BRA `(.L_x_4437) ;  /* 0xfffffe0800c07947 */ /* 0x000fea000383ffff */
.L_x_4157:
[----:B-1----:R1:W2:Y:S02]  /*261c0*/  SYNCS.PHASECHK.TRANS64.TRYWAIT P3, [R43+URZ+0x36890], R100 ;  /* 0x036890642b0075a7 */ /* 0x0022a4000806017f */
[----:B--2---:R-:W-:Y:S05]  /*261d0*/  @!P3 NANOSLEEP.SYNCS 0x989680 ;  /* 0x009896800000b95d */ /* 0x004fea0003900000 */
[----:B------:R-:W2:Y:S02]  /*261e0*/  @!P3 SYNCS.PHASECHK.TRANS64 P3, [R43+URZ+0x36890], R100 ;  /* 0x036890642b00b5a7 */ /* 0x000ea4000806007f */
[----:B--2---:R-:W-:Y:S05]  /*261f0*/  @!P3 BRA `(.L_x_4157) ;  /* 0xfffffffc00f0b947 */ /* 0x004fea000383ffff */
[----:B------:R-:W-:Y:S05]  /*26200*/  BRA `(.L_x_4438) ;  /* 0xfffffe3800e87947 */ /* 0x000fea000383ffff */
.L_x_4163:
[----:B0-----:R0:W1:Y:S02]  /*26210*/  SYNCS.PHASECHK.TRANS64.TRYWAIT P2, [R43+URZ+0x368b0], R100 ;  /* 0x0368b0642b0075a7 */ /* 0x001064000804017f */
[----:B-1----:R-:W-:Y:S05]  /*26220*/  @!P2 NANOSLEEP.SYNCS 0x989680 ;  /* 0x009896800000a95d */ /* 0x002fea0003900000 */
[----:B------:R-:W1:Y:S02]  /*26230*/  @!P2 SYNCS.PHASECHK.TRANS64 P2, [R43+URZ+0x368b0], R100 ;  /* 0x0368b0642b00a5a7 */ /* 0x000e64000804007f */
[----:B-1----:R-:W-:Y:S05]  /*26240*/  @!P2 BRA `(.L_x_4163) ;  /* 0xfffffffc00f0a947 */ /* 0x002fea000383ffff */
[----:B------:R-:W-:Y:S05]  /*26250*/  BRA `(.L_x_4439) ;  /* 0xfffffe4000007947 */ /* 0x000fea000383ffff */
.L_x_4181:
        /* <DEDUP_REMOVED lines=8> */
.L_x_4441:
[----:B------:R-:W-:Y:S05]  /*262e0*/  BSYNC B1 ;  /* 0x0000000000017941 */ /* 0x000fea0003800000 */
.L_x_4440:
[----:B------:R-:W-:Y:S01]  /*262f0*/  MOV R13, R24 ;  /* 0x00000018000d7202 */ /* 0x000fe20000000f00 */
[----:B------:R-:W-:Y:S01]  /*26300*/  IMAD.MOV.U32 R12, RZ, RZ, RZ ;  /* 0x000000ffff0c7224 */ /* 0x000fe200078e00ff */
[----:B------:R-:W-:Y:S01]  /*26310*/  MOV R15, 0xffffffff ;  /* 0xffffffff000f7802 */ /* 0x000fe20000000f00 */
[----:B------:R-:W-:Y:S02]  /*26320*/  IMAD.MOV.U32 R11, RZ, RZ, 0x1c1f ;  /* 0x00001c1fff0b7424 */ /* 0x000fe400078e00ff */
[----:B------:R-:W-:-:S07]  /*26330*/  IMAD.MOV.U32 R0, RZ, RZ, R14 ;  /* 0x000000ffff007224 */ /* 0x000fce00078e000e */
[----:B------:R-:W-:Y:S05]  /*26340*/  WARPSYNC.COLLECTIVE R15, `(.L_x_4442) ;  /* 0x000000000f087348 */ /* 0x000fea0003c00000 */
[----:B------:R0:W1:Y:S02]  /*26350*/  SHFL.IDX P6, R14, R13, R12, R11 ;  /* 0x0000000c0d0e7389 */ /* 0x00006400000c000b */
[----:B01----:R-:W-:Y:S01]  /*26360*/  ENDCOLLECTIVE ;  /* 0x000000000000791b */ /* 0x003fe20003800000 */
.L_x_4442:
[----:B------:R-:W-:Y:S02]  /*26370*/  IMAD.MOV.U32 R13, RZ, RZ, R27 ;  /* 0x000000ffff0d7224 */ /* 0x000fe400078e001b */
[----:B------:R-:W-:-:S07]  /*26380*/  IMAD.MOV.U32 R3, RZ, RZ, R14 ;  /* 0x000000ffff037224 */ /* 0x000fce00078e000e */
[----:B------:R-:W-:Y:S05]  /*26390*/  WARPSYNC.COLLECTIVE R15, `(.L_x_4443) ;  /* 0x000000000f087348 */ /* 0x000fea0003c00000 */
[----:B------:R0:W1:Y:S02]  /*263a0*/  SHFL.IDX P6, R14, R13, R12, R11 ;  /* 0x0000000c0d0e7389 */ /* 0x00006400000c000b */
[----:B01----:R-:W-:Y:S01]  /*263b0*/  ENDCOLLECTIVE ;  /* 0x000000000000791b */ /* 0x003fe20003800000 */
.L_x_4443:
[----:B------:R-:W-:Y:S01]  /*263c0*/  IMAD.MOV.U32 R13, RZ, RZ, R26 ;  /* 0x000000ffff0d7224 */ /* 0x000fe200078e001a */
[----:B------:R-:W-:-:S07]  /*263d0*/  MOV R4, R14 ;  /* 0x0000000e00047202 */ /* 0x000fce0000000f00 */
[----:B------:R-:W-:Y:S05]  /*263e0*/  WARPSYNC.COLLECTIVE R15, `(.L_x_4444) ;  /* 0x000000000f087348 */ /* 0x000fea0003c00000 */
[----:B------:R0:W1:Y:S02]  /*263f0*/  SHFL.IDX P6, R14, R13, R12, R11 ;  /* 0x0000000c0d0e7389 */ /* 0x00006400000c000b */
[----:B01----:R-:W-:Y:S01]  /*26400*/  ENDCOLLECTIVE ;  /* 0x000000000000791b */ /* 0x003fe20003800000 */
.L_x_4444:
[----:B------:R-:W-:Y:S05]  /*26410*/  BRA `(.L_x_4445) ;  /* 0xfffffe4c00947947 */ /* 0x000fea000383ffff */
.L_x_4185:
[----:B0-----:R0:W1:Y:S02]  /*26420*/  SYNCS.PHASECHK.TRANS64.TRYWAIT P0, [R16+URZ+0x36800], R7 ;  /* 0x03680007100075a7 */ /* 0x001064000800017f */
[----:B-1----:R-:W-:Y:S05]  /*26430*/  @!P0 NANOSLEEP.SYNCS 0x989680 ;  /* 0x009896800000895d */ /* 0x002fea0003900000 */
[----:B------:R-:W1:Y:S02]  /*26440*/  @!P0 SYNCS.PHASECHK.TRANS64 P0, [R16+URZ+0x36800], R7 ;  /* 0x03680007100085a7 */ /* 0x000e64000800007f */
[----:B-1----:R-:W-:Y:S05]  /*26450*/  @!P0 BRA `(.L_x_4185) ;  /* 0xfffffffc00f08947 */ /* 0x002fea000383ffff */
[----:B------:R-:W-:Y:S05]  /*26460*/  BRA `(.L_x_4446) ;  /* 0xfffffe5800307947 */ /* 0x000fea000383ffff */
.L_x_4209:
        /* <DEDUP_REMOVED lines=8> */
.L_x_4448:
[----:B------:R-:W-:Y:S05]  /*264f0*/  BSYNC B1 ;  /* 0x0000000000017941 */ /* 0x000fea0003800000 */
.L_x_4447:
[----:B------:R-:W-:Y:S01]  /*26500*/  IMAD.MOV.U32 R13, RZ, RZ, R24 ;  /* 0x000000ffff0d7224 */ /* 0x000fe200078e0018 */
[----:B------:R-:W-:Y:S01]  /*26510*/  MOV R11, 0x1c1f ;  /* 0x00001c1f000b7802 */ /* 0x000fe20000000f00 */
[----:B------:R-:W-:Y:S01]  /*26520*/  IMAD.MOV.U32 R12, RZ, RZ, RZ ;  /* 0x000000ffff0c7224 */ /* 0x000fe200078e00ff */
[----:B------:R-:W-:Y:S01]  /*26530*/  MOV R3, R14 ;  /* 0x0000000e00037202 */ /* 0x000fe20000000f00 */
[----:B------:R-:W-:-:S04]  /*26540*/  IMAD.MOV.U32 R15, RZ, RZ, -0x1 ;  /* 0xffffffffff0f7424 */ /* 0x000fc800078e00ff */
[----:B------:R-:W-:-:S07]  /*26550*/  IMAD.MOV.U32 R41, RZ, RZ, R3 ;  /* 0x000000ffff297224 */ /* 0x000fce00078e0003 */
[----:B------:R-:W-:Y:S05]  /*26560*/  WARPSYNC.COLLECTIVE R15, `(.L_x_4449) ;  /* 0x000000000f087348 */ /* 0x000fea0003c00000 */
[----:B------:R0:W1:Y:S02]  /*26570*/  SHFL.IDX P6, R14, R13, R12, R11 ;  /* 0x0000000c0d0e7389 */ /* 0x00006400000c000b */
[----:B01----:R-:W-:Y:S01]  /*26580*/  ENDCOLLECTIVE ;  /* 0x000000000000791b */ /* 0x003fe20003800000 */
.L_x_4449:
[----:B------:R-:W-:Y:S01]  /*26590*/  MOV R13, R27 ;  /* 0x0000001b000d7202 */ /* 0x000fe20000000f00 */
[----:B------:R-:W-:-:S07]  /*265a0*/  IMAD.MOV.U32 R0, RZ, RZ, R14 ;  /* 0x000000ffff007224 */ /* 0x000fce00078e000e */
[----:B------:R-:W-:Y:S05]  /*265b0*/  WARPSYNC.COLLECTIVE R15, `(.L_x_4450) ;  /* 0x000000000f087348 */ /* 0x000fea0003c00000 */
[----:B------:R0:W1:Y:S02]  /*265c0*/  SHFL.IDX P6, R14, R13, R12, R11 ;  /* 0x0000000c0d0e7389 */ /* 0x00006400000c000b */
[----:B01----:R-:W-:Y:S01]  /*265d0*/  ENDCOLLECTIVE ;  /* 0x000000000000791b */ /* 0x003fe20003800000 */
.L_x_4450:
[----:B------:R-:W-:Y:S01]  /*265e0*/  MOV R40, R0 ;  /* 0x0000000000287202 */ /* 0x000fe20000000f00 */
[----:B------:R-:W-:Y:S02]  /*265f0*/  IMAD.MOV.U32 R13, RZ, RZ, R26 ;  /* 0x000000ffff0d7224 */ /* 0x000fe400078e001a */
[----:B------:R-:W-:-:S07]  /*26600*/  IMAD.MOV.U32 R5, RZ, RZ, R14 ;  /* 0x000000ffff057224 */ /* 0x000fce00078e000e */
[----:B------:R-:W-:Y:S05]  /*26610*/  WARPSYNC.COLLECTIVE R15, `(.L_x_4451) ;  /* 0x000000000f087348 */ /* 0x000fea0003c00000 */
[----:B------:R0:W1:Y:S02]  /*26620*/  SHFL.IDX P6, R14, R13, R12, R11 ;  /* 0x0000000c0d0e7389 */ /* 0x00006400000c000b */
[----:B01----:R-:W-:Y:S01]  /*26630*/  ENDCOLLECTIVE ;  /* 0x000000000000791b */ /* 0x003fe20003800000 */
.L_x_4451:
[----:B------:R-:W-:Y:S05]  /*26640*/  BRA `(.L_x_4452) ;  /* 0xfffffe7400d07947 */ /* 0x000fea000383ffff */
.L_x_4213:
[----:B0-----:R0:W1:Y:S02]  /*26650*/  SYNCS.PHASECHK.TRANS64.TRYWAIT P0, [R16+URZ+0x36800], R5 ;  /* 0x03680005100075a7 */ /* 0x001064000800017f */
[----:B-1----:R-:W-:Y:S05]  /*26660*/  @!P0 NANOSLEEP.SYNCS 0x989680 ;  /* 0x009896800000895d */ /* 0x002fea0003900000 */
[----:B------:R-:W1:Y:S02]  /*26670*/  @!P0 SYNCS.PHASECHK.TRANS64 P0, [R16+URZ+0x36800], R5 ;  /* 0x03680005100085a7 */ /* 0x000e64000800007f */
[----:B-1----:R-:W-:Y:S05]  /*26680*/  @!P0 BRA `(.L_x_4213) ;  /* 0xfffffffc00f08947 */ /* 0x002fea000383ffff */
[----:B------:R-:W-:Y:S05]  /*26690*/  BRA `(.L_x_4453) ;  /* 0xfffffe7c00d07947 */ /* 0x000fea000383ffff */
.L_x_4227:
[----:B-1----:R1:W2:Y:S02]  /*266a0*/  SYNCS.PHASECHK.TRANS64.TRYWAIT P2, [R6+URZ+0x36830], R3 ;  /* 0x03683003060075a7 */ /* 0x0022a4000804017f */
[----:B--2---:R-:W-:Y:S05]  /*266b0*/  @!P2 NANOSLEEP.SYNCS 0x989680 ;  /* 0x009896800000a95d */ /* 0x004fea0003900000 */
[----:B------:R-:W2:Y:S02]  /*266c0*/  @!P2 SYNCS.PHASECHK.TRANS64 P2, [R6+URZ+0x36830], R3 ;  /* 0x036830030600a5a7 */ /* 0x000ea4000804007f */
[----:B--2---:R-:W-:Y:S05]  /*266d0*/  @!P2 BRA `(.L_x_4227) ;  /* 0xfffffffc00f0a947 */ /* 0x004fea000383ffff */
[----:B------:R-:W-:Y:S05]  /*266e0*/  BRA `(.L_x_4226) ;  /* 0xfffffea000e47947 */ /* 0x000fea000383ffff */
.L_x_4234:
[----:B-1----:R1:W2:Y:S02]  /*266f0*/  SYNCS.PHASECHK.TRANS64.TRYWAIT P2, [R11+URZ+0x36830], R4 ;  /* 0x036830040b0075a7 */ /* 0x0022a4000804017f */
[----:B--2---:R-:W-:Y:S05]  /*26700*/  @!P2 NANOSLEEP.SYNCS 0x989680 ;  /* 0x009896800000a95d */ /* 0x004fea0003900000 */
[----:B------:R-:W2:Y:S02]  /*26710*/  @!P2 SYNCS.PHASECHK.TRANS64 P2, [R11+URZ+0x36830], R4 ;  /* 0x036830040b00a5a7 */ /* 0x000ea4000804007f */
[----:B--2---:R-:W-:Y:S05]  /*26720*/  @!P2 BRA `(.L_x_4234) ;  /* 0xfffffffc00f0a947 */ /* 0x004fea000383ffff */
[----:B------:R-:W-:Y:S05]  /*26730*/  BRA `(.L_x_4233) ;  /* 0xfffffef400cc7947 */ /* 0x000fea000383ffff */
.L_x_4239:
[----:B-1----:R1:W2:Y:S02]  /*26740*/  SYNCS.PHASECHK.TRANS64.TRYWAIT P2, [R9+URZ+0x36850], R0 ;  /* 0x03685000090075a7 */ /* 0x0022a4000804017f */
[----:B--2---:R-:W-:Y:S05]  /*26750*/  @!P2 NANOSLEEP.SYNCS 0x989680 ;  /* 0x009896800000a95d */ /* 0x004fea0003900000 */
[----:B------:R-:W2:Y:S02]  /*26760*/  @!P2 SYNCS.PHASECHK.TRANS64 P2, [R9+URZ+0x36850], R0 ;  /* 0x036850000900a5a7 */ /* 0x000ea4000804007f */
[----:B--2---:R-:W-:Y:S05]  /*26770*/  @!P2 BRA `(.L_x_4239) ;  /* 0xfffffffc00f0a947 */ /* 0x004fea000383ffff */
[----:B------:R-:W-:Y:S05]  /*26780*/  BRA `(.L_x_4238) ;  /* 0xffffff2c00687947 */ /* 0x000fea000383ffff */
.L_x_4245:
[----:B-1----:R1:W2:Y:S02]  /*26790*/  SYNCS.PHASECHK.TRANS64.TRYWAIT P0, [R6+URZ+0x36850], R3 ;  /* 0x03685003060075a7 */ /* 0x0022a4000800017f */
[----:B--2---:R-:W-:Y:S05]  /*267a0*/  @!P0 NANOSLEEP.SYNCS 0x989680 ;  /* 0x009896800000895d */ /* 0x004fea0003900000 */
[----:B------:R-:W2:Y:S02]  /*267b0*/  @!P0 SYNCS.PHASECHK.TRANS64 P0, [R6+URZ+0x36850], R3 ;  /* 0x03685003060085a7 */ /* 0x000ea4000800007f */
[----:B--2---:R-:W-:Y:S05]  /*267c0*/  @!P0 BRA `(.L_x_4245) ;  /* 0xfffffffc00f08947 */ /* 0x004fea000383ffff */
[----:B------:R-:W-:Y:S05]  /*267d0*/  BRA `(.L_x_4244) ;  /* 0xffffff4800607947 */ /* 0x000fea000383ffff */
.L_x_4281:
        /* <DEDUP_REMOVED lines=11> */
.L_x_4455:
[----:B------:R-:W-:Y:S05]  /*26890*/  BSYNC B1 ;  /* 0x0000000000017941 */ /* 0x000fea0003800000 */
.L_x_4454:
[----:B------:R-:W-:Y:S05]  /*268a0*/  BRA `(.L_x_4456) ;  /* 0xffffff8c00747947 */ /* 0x000fea000383ffff */
.L_x_4283:
[----:B------:R-:W-:Y:S01]  /*268b0*/  BSSY B1, `(.L_x_4457) ;  /* 0x0000006000017945 */ /* 0x000fe20003800000 */
[----:B------:R-:W-:-:S07]  /*268c0*/  MOV R15, 0xffffffff ;  /* 0xffffffff000f7802 */ /* 0x000fce0000000f00 */
[----:B0-----:R-:W-:Y:S05]  /*268d0*/  WARPSYNC.COLLECTIVE R15, `(.L_x_4458) ;  /* 0x000000000f0c7348 */ /* 0x001fea0003c00000 */
[----:B------:R-:W-:Y:S02]  /*268e0*/  ELECT P6, UR62, PT ;  /* 0x00000000003e782f */ /* 0x000fe400038c0000 */
[----:B------:R-:W-:Y:S01]  /*268f0*/  MOV R14, UR62 ;  /* 0x0000003e000e7c02 */ /* 0x000fe20008000f00 */
[----:B0-----:R-:W-:Y:S10]  /*26900*/  ENDCOLLECTIVE ;  /* 0x000000000000791b */ /* 0x001ff40003800000 */
.L_x_4458:
[----:B------:R-:W-:Y:S05]  /*26910*/  BSYNC B1 ;  /* 0x0000000000017941 */ /* 0x000fea0003800000 */
.L_x_4457:
[----:B------:R-:W-:Y:S01]  /*26920*/  PLOP3.LUT P2, PT, P6, PT, PT, 0x80, 0x0 ;  /* 0x000000000000781c */ /* 0x000fe2000374f070 */
[----:B------:R-:W-:-:S12]  /*26930*/  BRA `(.L_x_4282) ;  /* 0xffffff8c00687947 */ /* 0x000fd8000383ffff */
.L_x_4285:
[----:B0-----:R-:W2:Y:S02]  /*26940*/  LDL R3, [R1+0x4] ;  /* 0x0000040001037983 */ /* 0x001ea40000100800 */
[----:B--2---:R0:W1:Y:S02]  /*26950*/  SYNCS.PHASECHK.TRANS64.TRYWAIT P0, [R3+URZ+0x36820], R2 ;  /* 0x03682002030075a7 */ /* 0x004064000800017f */
[----:B-1----:R-:W-:Y:S05]  /*26960*/  @!P0 NANOSLEEP.SYNCS 0x989680 ;  /* 0x009896800000895d */ /* 0x002fea0003900000 */
[----:B------:R-:W1:Y:S02]  /*26970*/  @!P0 SYNCS.PHASECHK.TRANS64 P0, [R3+URZ+0x36820], R2 ;  /* 0x03682002030085a7 */ /* 0x000e64000800007f */
[----:B-1----:R-:W-:Y:S05]  /*26980*/  @!P0 BRA `(.L_x_4285) ;  /* 0xfffffffc00ec8947 */ /* 0x002fea000383ffff */
[----:B------:R-:W-:Y:S05]  /*26990*/  BRA `(.L_x_4459) ;  /* 0xffffff8c00787947 */ /* 0x000fea000383ffff */
.L_x_4289:
[----:B0-----:R0:W1:Y:S02]  /*269a0*/  SYNCS.PHASECHK.TRANS64.TRYWAIT P0, [R5+URZ+0x368a0], R8 ;  /* 0x0368a008050075a7 */ /* 0x001064000800017f */
[----:B-1----:R-:W-:Y:S05]  /*269b0*/  @!P0 NANOSLEEP.SYNCS 0x989680 ;  /* 0x009896800000895d */ /* 0x002fea0003900000 */
[----:B------:R-:W1:Y:S02]  /*269c0*/  @!P0 SYNCS.PHASECHK.TRANS64 P0, [R5+URZ+0x368a0], R8 ;  /* 0x0368a008050085a7 */ /* 0x000e64000800007f */
[----:B-1----:R-:W-:Y:S05]  /*269d0*/  @!P0 BRA `(.L_x_4289) ;  /* 0xfffffffc00f08947 */ /* 0x002fea000383ffff */
[----:B------:R-:W-:Y:S05]  /*269e0*/  BRA `(.L_x_4460) ;  /* 0xffffff8c009c7947 */ /* 0x000fea000383ffff */
.L_x_4296:
[----:B-1----:R1:W2:Y:S02]  /*269f0*/  SYNCS.PHASECHK.TRANS64.TRYWAIT P0, [R5+URZ+0x368c0], R8 ;  /* 0x0368c008050075a7 */ /* 0x0022a4000800017f */
[----:B--2---:R-:W-:Y:S05]  /*26a00*/  @!P0 NANOSLEEP.SYNCS 0x989680 ;  /* 0x009896800000895d */ /* 0x004fea0003900000 */
[----:B------:R-:W2:Y:S02]  /*26a10*/  @!P0 SYNCS.PHASECHK.TRANS64 P0, [R5+URZ+0x368c0], R8 ;  /* 0x0368c008050085a7 */ /* 0x000ea4000800007f */
[----:B--2---:R-:W-:Y:S05]  /*26a20*/  @!P0 BRA `(.L_x_4296) ;  /* 0xfffffffc00f08947 */ /* 0x004fea000383ffff */
[----:B------:R-:W-:Y:S05]  /*26a30*/  BRA `(.L_x_4461) ;  /* 0xffffff90009c7947 */ /* 0x000fea000383ffff */
.L_x_4305:
[----:B0-----:R0:W1:Y:S02]  /*26a40*/  SYNCS.PHASECHK.TRANS64.TRYWAIT P0, [R6+URZ+0x368a0], R5 ;  /* 0x0368a005060075a7 */ /* 0x001064000800017f */
[----:B-1----:R-:W-:Y:S05]  /*26a50*/  @!P0 NANOSLEEP.SYNCS 0x989680 ;  /* 0x009896800000895d */ /* 0x002fea0003900000 */
[----:B------:R-:W1:Y:S02]  /*26a60*/  @!P0 SYNCS.PHASECHK.TRANS64 P0, [R6+URZ+0x368a0], R5 ;  /* 0x0368a005060085a7 */ /* 0x000e64000800007f */
[----:B-1----:R-:W-:Y:S05]  /*26a70*/  @!P0 BRA `(.L_x_4305) ;  /* 0xfffffffc00f08947 */ /* 0x002fea000383ffff */
[----:B------:R-:W-:Y:S05]  /*26a80*/  BRA `(.L_x_4462) ;  /* 0xffffff9400e87947 */ /* 0x000fea000383ffff */
.L_x_4312:
[----:B-1----:R1:W2:Y:S02]  /*26a90*/  SYNCS.PHASECHK.TRANS64.TRYWAIT P0, [R6+URZ+0x368c0], R5 ;  /* 0x0368c005060075a7 */ /* 0x0022a4000800017f */
[----:B--2---:R-:W-:Y:S05]  /*26aa0*/  @!P0 NANOSLEEP.SYNCS 0x989680 ;  /* 0x009896800000895d */ /* 0x004fea0003900000 */
[----:B------:R-:W2:Y:S02]  /*26ab0*/  @!P0 SYNCS.PHASECHK.TRANS64 P0, [R6+URZ+0x368c0], R5 ;  /* 0x0368c005060085a7 */ /* 0x000ea4000800007f */
[----:B--2---:R-:W-:Y:S05]  /*26ac0*/  @!P0 BRA `(.L_x_4312) ;  /* 0xfffffffc00f08947 */ /* 0x004fea000383ffff */
[----:B------:R-:W-:Y:S05]  /*26ad0*/  BRA `(.L_x_4463) ;  /* 0xffffff9800e47947 */ /* 0x000fea000383ffff */
.L_x_4327:
        /* <DEDUP_REMOVED lines=11> */
.L_x_4465:
[----:B------:R-:W-:Y:S05]  /*26b90*/  BSYNC B0 ;  /* 0x0000000000007941 */ /* 0x000fea0003800000 */
.L_x_4464:
[----:B------:R-:W-:Y:S05]  /*26ba0*/  BRA `(.L_x_4466) ;  /* 0xffffffa4008c7947 */ /* 0x000fea000383ffff */
.L_x_4329:
[----:B------:R-:W-:Y:S01]  /*26bb0*/  BSSY B0, `(.L_x_4467) ;  /* 0x0000006000007945 */ /* 0x000fe20003800000 */
[----:B------:R-:W-:-:S07]  /*26bc0*/  IMAD.MOV.U32 R15, RZ, RZ, -0x1 ;  /* 0xffffffffff0f7424 */ /* 0x000fce00078e00ff */
[----:B0-----:R-:W-:Y:S05]  /*26bd0*/  WARPSYNC.COLLECTIVE R15, `(.L_x_4468) ;  /* 0x000000000f0c7348 */ /* 0x001fea0003c00000 */
[----:B------:R-:W-:Y:S02]  /*26be0*/  ELECT P6, UR62, PT ;  /* 0x00000000003e782f */ /* 0x000fe400038c0000 */
[----:B------:R-:W-:Y:S01]  /*26bf0*/  MOV R14, UR62 ;  /* 0x0000003e000e7c02 */ /* 0x000fe20008000f00 */
[----:B0-----:R-:W-:Y:S10]  /*26c00*/  ENDCOLLECTIVE ;  /* 0x000000000000791b */ /* 0x001ff40003800000 */
.L_x_4468:
[----:B------:R-:W-:Y:S05]  /*26c10*/  BSYNC B0 ;  /* 0x0000000000007941 */ /* 0x000fea0003800000 */
.L_x_4467:
[----:B------:R-:W-:Y:S05]  /*26c20*/  BRA `(.L_x_4469) ;  /* 0xffffffa400987947 */ /* 0x000fea000383ffff */
.L_x_4331:
[----:B0-----:R0:W1:Y:S02]  /*26c30*/  SYNCS.PHASECHK.TRANS64.TRYWAIT P0, [R0+URZ+0x36840], R2 ;  /* 0x03684002000075a7 */ /* 0x001064000800017f */
[----:B-1----:R-:W-:Y:S05]  /*26c40*/  @!P0 NANOSLEEP.SYNCS 0x989680 ;  /* 0x009896800000895d */ /* 0x002fea0003900000 */
[----:B------:R-:W1:Y:S02]  /*26c50*/  @!P0 SYNCS.PHASECHK.TRANS64 P0, [R0+URZ+0x36840], R2 ;  /* 0x03684002000085a7 */ /* 0x000e64000800007f */
[----:B-1----:R-:W-:Y:S05]  /*26c60*/  @!P0 BRA `(.L_x_4331) ;  /* 0xfffffffc00f08947 */ /* 0x002fea000383ffff */
[----:B------:R-:W-:Y:S05]  /*26c70*/  BRA `(.L_x_4470) ;  /* 0xffffffa800047947 */ /* 0x000fea000383ffff */
.L_x_4335:
        /* <DEDUP_REMOVED lines=8> */
.L_x_4471:
[----:B------:R-:W-:Y:S02]  /*26d00*/  IMAD.MOV.U32 R13, RZ, RZ, R4 ;  /* 0x000000ffff0d7224 */ /* 0x000fe400078e0004 */
[----:B------:R-:W-:-:S07]  /*26d10*/  IMAD.MOV.U32 R6, RZ, RZ, R14 ;  /* 0x000000ffff067224 */ /* 0x000fce00078e000e */
[----:B------:R-:W-:Y:S05]  /*26d20*/  WARPSYNC.COLLECTIVE R15, `(.L_x_4472) ;  /* 0x000000000f087348 */ /* 0x000fea0003c00000 */
[----:B------:R0:W1:Y:S02]  /*26d30*/  SHFL.IDX P6, R14, R13, R12, R11 ;  /* 0x0000000c0d0e7389 */ /* 0x00006400000c000b */
[----:B01----:R-:W-:Y:S01]  /*26d40*/  ENDCOLLECTIVE ;  /* 0x000000000000791b */ /* 0x003fe20003800000 */
.L_x_4472:
[----:B------:R-:W-:Y:S02]  /*26d50*/  IMAD.IADD R0, R10, 0x1, R17 ;  /* 0x000000010a007824 */ /* 0x000fe400078e0211 */
[----:B------:R-:W-:Y:S02]  /*26d60*/  IMAD R2, R9, R7, RZ ;  /* 0x0000000709027224 */ /* 0x000fe400078e02ff */
[----:B------:R0:W5:Y:S01]  /*26d70*/  LDL R9, [R1+0x30] ;  /* 0x0000300001097983 */ /* 0x0001620000100800 */
[----:B------:R-:W-:Y:S01]  /*26d80*/  MOV R7, R14 ;  /* 0x0000000e00077202 */ /* 0x000fe20000000f00 */
[----:B------:R-:W-:Y:S01]  /*26d90*/  IMAD.MOV.U32 R13, RZ, RZ, R3 ;  /* 0x000000ffff0d7224 */ /* 0x000fe200078e0003 */
[C---:B------:R-:W-:Y:S01]  /*26da0*/  ISETP.GE.AND P2, PT, R0.reuse, R2, PT ;  /* 0x000000020000720c */ /* 0x040fe20003f46270 */
[----:B------:R-:W-:Y:S01]  /*26db0*/  IMAD.MOV.U32 R12, RZ, RZ, 0x1 ;  /* 0x00000001ff0c7424 */ /* 0x000fe200078e00ff */
[----:B------:R-:W-:-:S11]  /*26dc0*/  IADD3 R5, R0, 0x10, RZ ;  /* 0x0000001000057810 */ /* 0x000fd60007ffe0ff */
[----:B0----5:R-:W-:Y:S05]  /*26dd0*/  WARPSYNC.COLLECTIVE R15, `(.L_x_4473) ;  /* 0x000000000f087348 */ /* 0x021fea0003c00000 */
[----:B------:R1:W2:Y:S02]  /*26de0*/  SHFL.IDX P6, R14, R13, R12, R11 ;  /* 0x0000000c0d0e7389 */ /* 0x0002a400000c000b */
[----:B012--5:R-:W-:Y:S01]  /*26df0*/  ENDCOLLECTIVE ;  /* 0x000000000000791b */ /* 0x027fe20003800000 */
.L_x_4473:
[----:B------:R-:W-:-:S05]  /*26e00*/  @!P2 LEA R7, P4, R8, R7, 0x1 ;  /* 0x000000070807a211 */ /* 0x000fca00078808ff */
[----:B------:R-:W-:Y:S02]  /*26e10*/  @!P2 IMAD.X R6, RZ, RZ, R6, P4 ;  /* 0x000000ffff06a224 */ /* 0x000fe400020e0606 */
        /* <DEDUP_REMOVED lines=9> */
[----:B------:R0:W-:Y:S01]  /*26eb0*/  @!P2 LDGSTS.E.BYPASS.LTC128B.128 [R9+0x1d400], desc[UR60][R6.64+0x100], !P1 ;  /* 0x1d4001000609afae */ /* 0x0001e2000c901d7c */
[----:B------:R-:W-:Y:S02]  /*26ec0*/  ISETP.GE.AND P2, PT, R5, R2, PT ;  /* 0x000000020500720c */ /* 0x000fe40003f46270 */
[----:B0-----:R-:W-:-:S11]  /*26ed0*/  MOV R6, R14 ;  /* 0x0000000e00067202 */ /* 0x001fd60000000f00 */
[----:B------:R-:W-:Y:S05]  /*26ee0*/  WARPSYNC.COLLECTIVE R15, `(.L_x_4474) ;  /* 0x000000000f087348 */ /* 0x000fea0003c00000 */
[----:B------:R0:W1:Y:S02]  /*26ef0*/  SHFL.IDX P6, R14, R13, R12, R11 ;  /* 0x0000000c0d0e7389 */ /* 0x00006400000c000b */
[----:B01----:R-:W-:Y:S01]  /*26f00*/  ENDCOLLECTIVE ;  /* 0x000000000000791b */ /* 0x003fe20003800000 */
.L_x_4474:
[----:B------:R-:W-:Y:S02]  /*26f10*/  IMAD.MOV.U32 R13, RZ, RZ, R3 ;  /* 0x000000ffff0d7224 */ /* 0x000fe400078e0003 */
[----:B------:R-:W-:Y:S02]  /*26f20*/  IMAD.MOV.U32 R12, RZ, RZ, 0x2 ;  /* 0x00000002ff0c7424 */ /* 0x000fe400078e00ff */
[----:B------:R-:W-:-:S07]  /*26f30*/  IMAD.MOV.U32 R5, RZ, RZ, R14 ;  /* 0x000000ffff057224 */ /* 0x000fce00078e000e */
[----:B------:R-:W-:Y:S05]  /*26f40*/  WARPSYNC.COLLECTIVE R15, `(.L_x_4475) ;  /* 0x000000000f087348 */ /* 0x000fea0003c00000 */
[----:B------:R0:W1:Y:S02]  /*26f50*/  SHFL.IDX P6, R14, R13, R12, R11 ;  /* 0x0000000c0d0e7389 */ /* 0x00006400000c000b */
[----:B01----:R-:W-:Y:S01]  /*26f60*/  ENDCOLLECTIVE ;  /* 0x000000000000791b */ /* 0x003fe20003800000 */
.L_x_4475:
[----:B------:R-:W-:-:S04]  /*26f70*/  @!P2 LEA R5, P4, R8, R5, 0x1 ;  /* 0x000000050805a211 */ /* 0x000fc800078808ff */
[----:B------:R-:W-:-:S05]  /*26f80*/  @!P2 IADD3.X R6, RZ, R6, RZ, P4, !PT ;  /* 0x00000006ff06a210 */ /* 0x000fca00027fe4ff */
[----:B------:R-:W-:Y:S02]  /*26f90*/  @!P2 IMAD.MOV.U32 R7, RZ, RZ, R6 ;  /* 0x000000ffff07a224 */ /* 0x000fe400078e0006 */
[----:B------:R-:W-:Y:S01]  /*26fa0*/  @!P2 IMAD.MOV.U32 R6, RZ, RZ, R5 ;  /* 0x000000ffff06a224 */ /* 0x000fe200078e0005 */
[----:B------:R-:W-:Y:S01]  /*26fb0*/  IADD3 R5, R0, 0x20, RZ ;  /* 0x0000002000057810 */ /* 0x000fe20007ffe0ff */
[----:B------:R-:W-:-:S03]  /*26fc0*/  IMAD.MOV.U32 R13, RZ, RZ, R4 ;  /* 0x000000ffff0d7224 */ /* 0x000fc600078e0004 */
        /* <DEDUP_REMOVED lines=11> */
.L_x_4476:
[----:B------:R-:W-:Y:S02]  /*27080*/  IMAD.MOV.U32 R13, RZ, RZ, R3 ;  /* 0x000000ffff0d7224 */ /* 0x000fe400078e0003 */
[----:B------:R-:W-:Y:S02]  /*27090*/  IMAD.MOV.U32 R12, RZ, RZ, 0x3 ;  /* 0x00000003ff0c7424 */ /* 0x000fe400078e00ff */
[----:B------:R-:W-:-:S07]  /*270a0*/  IMAD.MOV.U32 R5, RZ, RZ, R14 ;  /* 0x000000ffff057224 */ /* 0x000fce00078e000e */
[----:B------:R-:W-:Y:S05]  /*270b0*/  WARPSYNC.COLLECTIVE R15, `(.L_x_4477) ;  /* 0x000000000f087348 */ /* 0x000fea0003c00000 */
[----:B------:R0:W1:Y:S02]  /*270c0*/  SHFL.IDX P6, R14, R13, R12, R11 ;  /* 0x0000000c0d0e7389 */ /* 0x00006400000c000b */
[----:B01----:R-:W-:Y:S01]  /*270d0*/  ENDCOLLECTIVE ;  /* 0x000000000000791b */ /* 0x003fe20003800000 */
.L_x_4477:
        /* <DEDUP_REMOVED lines=17> */
.L_x_4478:
[----:B------:R-:W-:Y:S02]  /*271f0*/  IMAD.MOV.U32 R13, RZ, RZ, R3 ;  /* 0x000000ffff0d7224 */ /* 0x000fe400078e0003 */
[----:B------:R-:W-:Y:S02]  /*27200*/  IMAD.MOV.U32 R12, RZ, RZ, 0x4 ;  /* 0x00000004ff0c7424 */ /* 0x000fe400078e00ff */
[----:B------:R-:W-:-:S07]  /*27210*/  IMAD.MOV.U32 R5, RZ, RZ, R14 ;  /* 0x000000ffff057224 */ /* 0x000fce00078e000e */
[----:B------:R-:W-:Y:S05]  /*27220*/  WARPSYNC.COLLECTIVE R15, `(.L_x_4479) ;  /* 0x000000000f087348 */ /* 0x000fea0003c00000 */
[----:B------:R0:W1:Y:S02]  /*27230*/  SHFL.IDX P6, R14, R13, R12, R11 ;  /* 0x0000000c0d0e7389 */ /* 0x00006400000c000b */
[----:B01----:R-:W-:Y:S01]  /*27240*/  ENDCOLLECTIVE ;  /* 0x000000000000791b */ /* 0x003fe20003800000 */
.L_x_4479:
        /* <DEDUP_REMOVED lines=17> */
.L_x_4480:
[----:B------:R-:W-:Y:S02]  /*27360*/  IMAD.MOV.U32 R13, RZ, RZ, R3 ;  /* 0x000000ffff0d7224 */ /* 0x000fe400078e0003 */
[----:B------:R-:W-:Y:S02]  /*27370*/  IMAD.MOV.U32 R12, RZ, RZ, 0x5 ;  /* 0x00000005ff0c7424 */ /* 0x000fe400078e00ff */
[----:B------:R-:W-:-:S07]  /*27380*/  IMAD.MOV.U32 R5, RZ, RZ, R14 ;  /* 0x000000ffff057224 */ /* 0x000fce00078e000e */
[----:B------:R-:W-:Y:S05]  /*27390*/  WARPSYNC.COLLECTIVE R15, `(.L_x_4481) ;  /* 0x000000000f087348 */ /* 0x000fea0003c00000 */
[----:B------:R0:W1:Y:S02]  /*273a0*/  SHFL.IDX P6, R14, R13, R12, R11 ;  /* 0x0000000c0d0e7389 */ /* 0x00006400000c000b */
[----:B01----:R-:W-:Y:S01]  /*273b0*/  ENDCOLLECTIVE ;  /* 0x000000000000791b */ /* 0x003fe20003800000 */
.L_x_4481:
        /* <DEDUP_REMOVED lines=17> */
.L_x_4482:
[----:B------:R-:W-:Y:S02]  /*274d0*/  IMAD.MOV.U32 R13, RZ, RZ, R3 ;  /* 0x000000ffff0d7224 */ /* 0x000fe400078e0003 */
[----:B------:R-:W-:Y:S02]  /*274e0*/  IMAD.MOV.U32 R12, RZ, RZ, 0x6 ;  /* 0x00000006ff0c7424 */ /* 0x000fe400078e00ff */
[----:B------:R-:W-:-:S07]  /*274f0*/  IMAD.MOV.U32 R5, RZ, RZ, R14 ;  /* 0x000000ffff057224 */ /* 0x000fce00078e000e */
[----:B------:R-:W-:Y:S05]  /*27500*/  WARPSYNC.COLLECTIVE R15, `(.L_x_4483) ;  /* 0x000000000f087348 */ /* 0x000fea0003c00000 */
[----:B------:R0:W1:Y:S02]  /*27510*/  SHFL.IDX P6, R14, R13, R12, R11 ;  /* 0x0000000c0d0e7389 */ /* 0x00006400000c000b */
[----:B01----:R-:W-:Y:S01]  /*27520*/  ENDCOLLECTIVE ;  /* 0x000000000000791b */ /* 0x003fe20003800000 */
.L_x_4483:
        /* <DEDUP_REMOVED lines=17> */
.L_x_4484:
[----:B------:R-:W-:Y:S01]  /*27640*/  MOV R13, R3 ;  /* 0x00000003000d7202 */ /* 0x000fe20000000f00 */
[----:B------:R-:W-:Y:S02]  /*27650*/  IMAD.MOV.U32 R12, RZ, RZ, 0x7 ;  /* 0x00000007ff0c7424 */ /* 0x000fe400078e00ff */
[----:B------:R-:W-:-:S07]  /*27660*/  IMAD.MOV.U32 R5, RZ, RZ, R14 ;  /* 0x000000ffff057224 */ /* 0x000fce00078e000e */
[----:B------:R-:W-:Y:S05]  /*27670*/  WARPSYNC.COLLECTIVE R15, `(.L_x_4485) ;  /* 0x000000000f087348 */ /* 0x000fea0003c00000 */
[----:B------:R0:W1:Y:S02]  /*27680*/  SHFL.IDX P6, R14, R13, R12, R11 ;  /* 0x0000000c0d0e7389 */ /* 0x00006400000c000b */
[----:B01----:R-:W-:Y:S01]  /*27690*/  ENDCOLLECTIVE ;  /* 0x000000000000791b */ /* 0x003fe20003800000 */
.L_x_4485:
[----:B------:R-:W-:-:S04]  /*276a0*/  @!P2 LEA R5, P4, R8, R5, 0x1 ;  /* 0x000000050805a211 */ /* 0x000fc800078808ff */
[----:B------:R-:W-:-:S05]  /*276b0*/  @!P2 IADD3.X R6, RZ, R6, RZ, P4, !PT ;  /* 0x00000006ff06a210 */ /* 0x000fca00027fe4ff */
[----:B------:R-:W-:Y:S01]  /*276c0*/  @!P2 IMAD.MOV.U32 R7, RZ, RZ, R6 ;  /* 0x000000ffff07a224 */ /* 0x000fe200078e0006 */
[----:B------:R-:W-:Y:S01]  /*276d0*/  MOV R13, R4 ;  /* 0x00000004000d7202 */ /* 0x000fe20000000f00 */
        /* <DEDUP_REMOVED lines=10> */
.L_x_4486:
[----:B------:R-:W-:Y:S01]  /*27780*/  @!PT LDS RZ, [RZ] ;  /* 0x00000000fffff984 */ /* 0x000fe20000000800 */
[----:B------:R-:W-:Y:S01]  /*27790*/  @!PT LDS RZ, [RZ] ;  /* 0x00000000fffff984 */ /* 0x000fe20000000800 */
[----:B------:R-:W-:Y:S01]  /*277a0*/  @!PT LDS RZ, [RZ] ;  /* 0x00000000fffff984 */ /* 0x000fe20000000800 */
[----:B------:R3:W-:Y:S01]  /*277b0*/  @!P2 LDGSTS.E.BYPASS.LTC128B.128 [R9+0x20400], desc[UR60][R6.64+0x100], !P1 ;  /* 0x204001000609afae */ /* 0x0007e2000c901d7c */
[----:B------:R-:W-:Y:S01]  /*277c0*/  IMAD.MOV.U32 R3, RZ, RZ, R14 ;  /* 0x000000ffff037224 */ /* 0x000fe200078e000e */
[----:B------:R-:W-:Y:S06]  /*277d0*/  BRA `(.L_x_4487) ;  /* 0xffffffa800ec7947 */ /* 0x000fec000383ffff */
.L_x_4340:
[----:B0-----:R-:W2:Y:S02]  /*277e0*/  LDL R2, [R1+0x4] ;  /* 0x0000040001027983 */ /* 0x001ea40000100800 */
[----:B--2---:R0:W2:Y:S02]  /*277f0*/  SYNCS.PHASECHK.TRANS64.TRYWAIT P0, [R2+URZ+0x36820], R0 ;  /* 0x03682000020075a7 */ /* 0x0040a4000800017f */
[----:B--2---:R-:W-:Y:S05]  /*27800*/  @!P0 NANOSLEEP.SYNCS 0x989680 ;  /* 0x009896800000895d */ /* 0x004fea0003900000 */
[----:B------:R-:W2:Y:S02]  /*27810*/  @!P0 SYNCS.PHASECHK.TRANS64 P0, [R2+URZ+0x36820], R0 ;  /* 0x03682000020085a7 */ /* 0x000ea4000800007f */
[----:B--2---:R-:W-:Y:S05]  /*27820*/  @!P0 BRA `(.L_x_4340) ;  /* 0xfffffffc00ec8947 */ /* 0x004fea000383ffff */
[----:B------:R-:W-:Y:S05]  /*27830*/  BRA `(.L_x_4488) ;  /* 0xffffffac00647947 */ /* 0x000fea000383ffff */
.L_x_4349:
[----:B--2---:R2:W3:Y:S02]  /*27840*/  SYNCS.PHASECHK.TRANS64.TRYWAIT P0, [R3+URZ+0x36840], R2 ;  /* 0x03684002030075a7 */ /* 0x0044e4000800017f */
[----:B---3--:R-:W-:Y:S05]  /*27850*/  @!P0 NANOSLEEP.SYNCS 0x989680 ;  /* 0x009896800000895d */ /* 0x008fea0003900000 */
[----:B------:R-:W3:Y:S02]  /*27860*/  @!P0 SYNCS.PHASECHK.TRANS64 P0, [R3+URZ+0x36840], R2 ;  /* 0x03684002030085a7 */ /* 0x000ee4000800007f */
[----:B---3--:R-:W-:Y:S05]  /*27870*/  @!P0 BRA `(.L_x_4349) ;  /* 0xfffffffc00f08947 */ /* 0x008fea000383ffff */
[----:B------:R-:W-:Y:S05]  /*27880*/  BRA `(.L_x_4489) ;  /* 0xffffffb000307947 */ /* 0x000fea000383ffff */
.L_x_4356:
[----:B0-----:R0:W1:Y:S02]  /*27890*/  SYNCS.PHASECHK.TRANS64.TRYWAIT P0, [R2+URZ+0x36860], R3 ;  /* 0x03686003020075a7 */ /* 0x001064000800017f */
[----:B-1----:R-:W-:Y:S05]  /*278a0*/  @!P0 NANOSLEEP.SYNCS 0x989680 ;  /* 0x009896800000895d */ /* 0x002fea0003900000 */
[----:B------:R-:W1:Y:S02]  /*278b0*/  @!P0 SYNCS.PHASECHK.TRANS64 P0, [R2+URZ+0x36860], R3 ;  /* 0x03686003020085a7 */ /* 0x000e64000800007f */
[----:B-1----:R-:W-:Y:S05]  /*278c0*/  @!P0 BRA `(.L_x_4356) ;  /* 0xfffffffc00f08947 */ /* 0x002fea000383ffff */
[----:B------:R-:W-:Y:S05]  /*278d0*/  BRA `(.L_x_4490) ;  /* 0xffffffb4004c7947 */ /* 0x000fea000383ffff */
.L_x_4367:
[----:B--2---:R2:W3:Y:S02]  /*278e0*/  SYNCS.PHASECHK.TRANS64.TRYWAIT P0, [R3+URZ+0x36840], R2 ;  /* 0x03684002030075a7 */ /* 0x0044e4000800017f */
[----:B---3--:R-:W-:Y:S05]  /*278f0*/  @!P0 NANOSLEEP.SYNCS 0x989680 ;  /* 0x009896800000895d */ /* 0x008fea0003900000 */
[----:B------:R-:W3:Y:S02]  /*27900*/  @!P0 SYNCS.PHASECHK.TRANS64 P0, [R3+URZ+0x36840], R2 ;  /* 0x03684002030085a7 */ /* 0x000ee4000800007f */
[----:B---3--:R-:W-:Y:S05]  /*27910*/  @!P0 BRA `(.L_x_4367) ;  /* 0xfffffffc00f08947 */ /* 0x008fea000383ffff */
[----:B------:R-:W-:Y:S05]  /*27920*/  BRA `(.L_x_4491) ;  /* 0xffffffbc003c7947 */ /* 0x000fea000383ffff */
.L_x_4374:
[----:B-1----:R1:W2:Y:S02]  /*27930*/  SYNCS.PHASECHK.TRANS64.TRYWAIT P0, [R2+URZ+0x36860], R3 ;  /* 0x03686003020075a7 */ /* 0x0022a4000800017f */
[----:B--2---:R-:W-:Y:S05]  /*27940*/  @!P0 NANOSLEEP.SYNCS 0x989680 ;  /* 0x009896800000895d */ /* 0x004fea0003900000 */
[----:B------:R-:W2:Y:S02]  /*27950*/  @!P0 SYNCS.PHASECHK.TRANS64 P0, [R2+URZ+0x36860], R3 ;  /* 0x03686003020085a7 */ /* 0x000ea4000800007f */
[----:B--2---:R-:W-:Y:S05]  /*27960*/  @!P0 BRA `(.L_x_4374) ;  /* 0xfffffffc00f08947 */ /* 0x004fea000383ffff */
[----:B------:R-:W-:Y:S05]  /*27970*/  BRA `(.L_x_4492) ;  /* 0xffffffc000587947 */ /* 0x000fea000383ffff */
.L_x_4385:
[----:B---3--:R3:W4:Y:S02]  /*27980*/  SYNCS.PHASECHK.TRANS64.TRYWAIT P0, [R3+URZ+0x36840], R2 ;  /* 0x03684002030075a7 */ /* 0x008724000800017f */
[----:B----4-:R-:W-:Y:S05]  /*27990*/  @!P0 NANOSLEEP.SYNCS 0x989680 ;  /* 0x009896800000895d */ /* 0x010fea0003900000 */
[----:B------:R-:W4:Y:S02]  /*279a0*/  @!P0 SYNCS.PHASECHK.TRANS64 P0, [R3+URZ+0x36840], R2 ;  /* 0x03684002030085a7 */ /* 0x000f24000800007f */
[----:B----4-:R-:W-:Y:S05]  /*279b0*/  @!P0 BRA `(.L_x_4385) ;  /* 0xfffffffc00f08947 */ /* 0x010fea000383ffff */
[----:B------:R-:W-:Y:S05]  /*279c0*/  BRA `(.L_x_4493) ;  /* 0xffffffc8001c7947 */ /* 0x000fea000383ffff */
.L_x_4392:
[----:B-1----:R1:W2:Y:S02]  /*279d0*/  SYNCS.PHASECHK.TRANS64.TRYWAIT P0, [R2+URZ+0x36860], R5 ;  /* 0x03686005020075a7 */ /* 0x0022a4000800017f */
[----:B--2---:R-:W-:Y:S05]  /*279e0*/  @!P0 NANOSLEEP.SYNCS 0x989680 ;  /* 0x009896800000895d */ /* 0x004fea0003900000 */
[----:B------:R-:W2:Y:S02]  /*279f0*/  @!P0 SYNCS.PHASECHK.TRANS64 P0, [R2+URZ+0x36860], R5 ;  /* 0x03686005020085a7 */ /* 0x000ea4000800007f */
[----:B--2---:R-:W-:Y:S05]  /*27a00*/  @!P0 BRA `(.L_x_4392) ;  /* 0xfffffffc00f08947 */ /* 0x004fea000383ffff */
[----:B------:R-:W-:Y:S05]  /*27a10*/  BRA `(.L_x_4494) ;  /* 0xffffffcc00347947 */ /* 0x000fea000383ffff */
.L_x_4405:
[----:B--2---:R2:W4:Y:S02]  /*27a20*/  SYNCS.PHASECHK.TRANS64.TRYWAIT P0, [R2+URZ+0x36860], R0 ;  /* 0x03686000020075a7 */ /* 0x004524000800017f */
[----:B----4-:R-:W-:Y:S05]  /*27a30*/  @!P0 NANOSLEEP.SYNCS 0x989680 ;  /* 0x009896800000895d */ /* 0x010fea0003900000 */
[----:B------:R-:W4:Y:S02]  /*27a40*/  @!P0 SYNCS.PHASECHK.TRANS64 P0, [R2+URZ+0x36860], R0 ;  /* 0x03686000020085a7 */ /* 0x000f24000800007f */
[----:B----4-:R-:W-:Y:S05]  /*27a50*/  @!P0 BRA `(.L_x_4405) ;  /* 0xfffffffc00f08947 */ /* 0x010fea000383ffff */
[----:B------:R-:W-:Y:S05]  /*27a60*/  BRA `(.L_x_4495) ;  /* 0xffffffd000d87947 */ /* 0x000fea000383ffff */
.L_x_4414:
[----:B------:R-:W-:Y:S01]  /*27a70*/  BSSY B0, `(.L_x_4496) ;  /* 0x0000008000007945 */ /* 0x000fe20003800000 */
[----:B------:R-:W-:Y:S01]  /*27a80*/  IMAD.MOV.U32 R13, RZ, RZ, R16 ;  /* 0x000000ffff0d7224 */ /* 0x000fe200078e0010 */
[----:B------:R-:W-:Y:S01]  /*27a90*/  MOV R12, RZ ;  /* 0x000000ff000c7202 */ /* 0x000fe20000000f00 */
[----:B------:R-:W-:Y:S02]  /*27aa0*/  IMAD.MOV.U32 R11, RZ, RZ, 0x1f ;  /* 0x0000001fff0b7424 */ /* 0x000fe400078e00ff */
[----:B------:R-:W-:-:S07]  /*27ab0*/  IMAD.MOV.U32 R15, RZ, RZ, -0x1 ;  /* 0xffffffffff0f7424 */ /* 0x000fce00078e00ff */
[----:B01----:R-:W-:Y:S05]  /*27ac0*/  WARPSYNC.COLLECTIVE R15, `(.L_x_4497) ;  /* 0x000000000f087348 */ /* 0x003fea0003c00000 */
[----:B------:R2:W3:Y:S02]  /*27ad0*/  SHFL.IDX P6, R14, R13, R12, R11 ;  /* 0x0000000c0d0e7389 */ /* 0x0004e400000c000b */
[----:B0123--:R-:W-:Y:S01]  /*27ae0*/  ENDCOLLECTIVE ;  /* 0x000000000000791b */ /* 0x00ffe20003800000 */
.L_x_4497:
[----:B------:R-:W-:Y:S05]  /*27af0*/  BSYNC B0 ;  /* 0x0000000000007941 */ /* 0x000fea0003800000 */
.L_x_4496:
        /* <DEDUP_REMOVED lines=10> */
.L_x_4498:
        /* <DEDUP_REMOVED lines=16> */
.L_x_4499:
        /* <DEDUP_REMOVED lines=9> */
.L_x_4500:
        /* <DEDUP_REMOVED lines=8> */
.L_x_4501:
        /* <DEDUP_REMOVED lines=8> */
.L_x_4502:
        /* <DEDUP_REMOVED lines=8> */
.L_x_4503:
        /* <DEDUP_REMOVED lines=9> */
.L_x_4504:
[----:B------:R-:W-:Y:S01]  /*27f40*/  IMAD.MOV.U32 R6, RZ, RZ, R14 ;  /* 0x000000ffff067224 */ /* 0x000fe200078e000e */
[----:B------:R-:W-:Y:S06]  /*27f50*/  BRA `(.L_x_4505) ;  /* 0xffffffd400b07947 */ /* 0x000fec000383ffff */
.L_x_4419:
[----:B------:R-:W-:Y:S01]  /*27f60*/  BSSY B0, `(.L_x_4506) ;  /* 0x0000008000007945 */ /* 0x000fe20003800000 */
[----:B-----5:R-:W-:Y:S01]  /*27f70*/  MOV R13, R2 ;  /* 0x00000002000d7202 */ /* 0x020fe20000000f00 */
[----:B------:R-:W-:Y:S01]  /*27f80*/  IMAD.MOV.U32 R12, RZ, RZ, 0x1 ;  /* 0x00000001ff0c7424 */ /* 0x000fe200078e00ff */
[----:B------:R-:W-:Y:S01]  /*27f90*/  MOV R15, 0xffffffff ;  /* 0xffffffff000f7802 */ /* 0x000fe20000000f00 */
[----:B------:R-:W-:-:S07]  /*27fa0*/  IMAD.MOV.U32 R11, RZ, RZ, RZ ;  /* 0x000000ffff0b7224 */ /* 0x000fce00078e00ff */
[----:B0-----:R-:W-:Y:S05]  /*27fb0*/  WARPSYNC.COLLECTIVE R15, `(.L_x_4507) ;  /* 0x000000000f087348 */ /* 0x001fea0003c00000 */
[----:B------:R1:W2:Y:S02]  /*27fc0*/  SHFL.UP P6, R14, R13, R12, R11 ;  /* 0x0400000c0d0e7389 */ /* 0x0002a400000c000b */
[----:B012---:R-:W-:Y:S01]  /*27fd0*/  ENDCOLLECTIVE ;  /* 0x000000000000791b */ /* 0x007fe20003800000 */
.L_x_4507:
[----:B------:R-:W-:Y:S05]  /*27fe0*/  BSYNC B0 ;  /* 0x0000000000007941 */ /* 0x000fea0003800000 */
.L_x_4506:
        /* <DEDUP_REMOVED lines=12> */
.L_x_4508:
        /* <DEDUP_REMOVED lines=8> */
.L_x_4509:
        /* <DEDUP_REMOVED lines=8> */
.L_x_4510:
        /* <DEDUP_REMOVED lines=8> */
.L_x_4511:
        /* <DEDUP_REMOVED lines=9> */
.L_x_4512:
[----:B------:R-:W-:Y:S01]  /*282c0*/  MOV R6, R14 ;  /* 0x0000000e00067202 */ /* 0x000fe20000000f00 */
[----:B------:R-:W-:Y:S06]  /*282d0*/  BRA `(.L_x_4513) ;  /* 0xffffffd400707947 */ /* 0x000fec000383ffff */
.L_x_4421:
[----:B------:R-:W-:Y:S01]  /*282e0*/  BSSY B0, `(.L_x_4514) ;  /* 0x0000006000007945 */ /* 0x000fe20003800000 */
[----:B------:R-:W-:Y:S01]  /*282f0*/  PLOP3.LUT P6, PT, P6, PT, PT, 0x8, 0x0 ;  /* 0x000000000000781c */ /* 0x000fe200037ce170 */
[----:B------:R-:W-:-:S12]  /*28300*/  IMAD.MOV.U32 R15, RZ, RZ, -0x1 ;  /* 0xffffffffff0f7424 */ /* 0x000fd800078e00ff */
[----:B0-----:R-:W-:Y:S05]  /*28310*/  WARPSYNC.COLLECTIVE R15, `(.L_x_4515) ;  /* 0x000000000f087348 */ /* 0x001fea0003c00000 */
[----:B------:R-:W-:Y:S01]  /*28320*/  VOTE.ANY R14, PT, P6 ;  /* 0x00000000000e7806 */ /* 0x000fe200030e0100 */
[----:B0-----:R-:W-:Y:S06]  /*28330*/  ENDCOLLECTIVE ;  /* 0x000000000000791b */ /* 0x001fec0003800000 */
.L_x_4515:
[----:B------:R-:W-:Y:S05]  /*28340*/  BSYNC B0 ;  /* 0x0000000000007941 */ /* 0x000fea0003800000 */
.L_x_4514:
        /* <DEDUP_REMOVED lines=9> */
.L_x_4516:
[----:B------:R-:W-:Y:S01]  /*283e0*/  IMAD.MOV.U32 R17, RZ, RZ, R14 ;  /* 0x000000ffff117224 */ /* 0x000fe200078e000e */
[----:B------:R-:W-:Y:S06]  /*283f0*/  BRA `(.L_x_4517) ;  /* 0xffffffd400607947 */ /* 0x000fec000383ffff */
.L_x_4423:
[----:B------:R-:W-:Y:S01]  /*28400*/  BSSY B0, `(.L_x_4518) ;  /* 0x0000007000007945 */ /* 0x000fe20003800000 */
[----:B------:R-:W-:Y:S01]  /*28410*/  IMAD.MOV.U32 R13, RZ, RZ, R5 ;  /* 0x000000ffff0d7224 */ /* 0x000fe200078e0005 */
[----:B------:R-:W-:Y:S01]  /*28420*/  MOV R11, 0x1f ;  /* 0x0000001f000b7802 */ /* 0x000fe20000000f00 */
[----:B------:R-:W-:-:S07]  /*28430*/  IMAD.MOV.U32 R15, RZ, RZ, -0x1 ;  /* 0xffffffffff0f7424 */ /* 0x000fce00078e00ff */
[----:B0-2---:R-:W-:Y:S05]  /*28440*/  WARPSYNC.COLLECTIVE R15, `(.L_x_4519) ;  /* 0x000000000f087348 */ /* 0x005fea0003c00000 */
[----:B------:R1:W3:Y:S02]  /*28450*/  SHFL.IDX P6, R14, R13, R12, R11 ;  /* 0x0000000c0d0e7389 */ /* 0x0002e400000c000b */
[----:B0123--:R-:W-:Y:S01]  /*28460*/  ENDCOLLECTIVE ;  /* 0x000000000000791b */ /* 0x00ffe20003800000 */
.L_x_4519:
[----:B------:R-:W-:Y:S05]  /*28470*/  BSYNC B0 ;  /* 0x0000000000007941 */ /* 0x000fea0003800000 */
.L_x_4518:
[----:B------:R-:W-:Y:S01]  /*28480*/  IMAD.MOV.U32 R2, RZ, RZ, R14 ;  /* 0x000000ffff027224 */ /* 0x000fe200078e000e */
[----:B------:R-:W-:Y:S06]  /*28490*/  BRA `(.L_x_4422) ;  /* 0xffffffd400547947 */ /* 0x000fec000383ffff */
.L_x_4427:
[----:B0-----:R0:W1:Y:S02]  /*284a0*/  SYNCS.PHASECHK.TRANS64.TRYWAIT P0, [R0+URZ+0x36820], R3 ;  /* 0x03682003000075a7 */ /* 0x001064000800017f */
[----:B-1----:R-:W-:Y:S05]  /*284b0*/  @!P0 NANOSLEEP.SYNCS 0x989680 ;  /* 0x009896800000895d */ /* 0x002fea0003900000 */
[----:B------:R-:W1:Y:S02]  /*284c0*/  @!P0 SYNCS.PHASECHK.TRANS64 P0, [R0+URZ+0x36820], R3 ;  /* 0x03682003000085a7 */ /* 0x000e64000800007f */
[----:B-1----:R-:W-:Y:S05]  /*284d0*/  @!P0 BRA `(.L_x_4427) ;  /* 0xfffffffc00f08947 */ /* 0x002fea000383ffff */
[----:B------:R-:W-:Y:S05]  /*284e0*/  BRA `(.L_x_4520) ;  /* 0xffffffd800447947 */ /* 0x000fea000383ffff */
.L_x_4428:
        /* <DEDUP_REMOVED lines=8> */
[----:B0-----:R-:W-:Y:S05]  /*28570*/  WARPSYNC.COLLECTIVE R15, `(.L_x_4522) ;  /* 0x000000000f087348 */ /* 0x001fea0003c00000 */
[----:B------:R1:W2:Y:S02]  /*28580*/  SHFL.IDX P6, R14, R13, R12, R11 ;  /* 0x0000000c0d0e7389 */ /* 0x0002a400000c000b */
[----:B012---:R-:W-:Y:S01]  /*28590*/  ENDCOLLECTIVE ;  /* 0x000000000000791b */ /* 0x007fe20003800000 */
.L_x_4522:
[----:B------:R-:W-:Y:S05]  /*285a0*/  BSYNC B0 ;  /* 0x0000000000007941 */ /* 0x000fea0003800000 */
.L_x_4521:
[----:B------:R-:W-:Y:S05]  /*285b0*/  BRA `(.L_x_4523) ;  /* 0xffffffd8002c7947 */ /* 0x000fea000383ffff */
.L_x_4429:
[----:B------:R-:W-:Y:S01]  /*285c0*/  BSSY B0, `(.L_x_4524) ;  /* 0x0000006000007945 */ /* 0x000fe20003800000 */
[----:B------:R-:W-:-:S07]  /*285d0*/  IMAD.MOV.U32 R15, RZ, RZ, -0x1 ;  /* 0xffffffffff0f7424 */ /* 0x000fce00078e00ff */
[----:B01----:R-:W-:Y:S05]  /*285e0*/  WARPSYNC.COLLECTIVE R15, `(.L_x_4525) ;  /* 0x000000000f0c7348 */ /* 0x003fea0003c00000 */
[----:B------:R-:W-:Y:S02]  /*285f0*/  ELECT P6, UR62, PT ;  /* 0x00000000003e782f */ /* 0x000fe400038c0000 */
[----:B------:R-:W-:Y:S01]  /*28600*/  MOV R14, UR62 ;  /* 0x0000003e000e7c02 */ /* 0x000fe20008000f00 */
[----:B01----:R-:W-:Y:S10]  /*28610*/  ENDCOLLECTIVE ;  /* 0x000000000000791b */ /* 0x003ff40003800000 */
.L_x_4525:
[----:B------:R-:W-:Y:S05]  /*28620*/  BSYNC B0 ;  /* 0x0000000000007941 */ /* 0x000fea0003800000 */
.L_x_4524:
[----:B------:R-:W-:Y:S05]  /*28630*/  BRA `(.L_x_4526) ;  /* 0xffffffd800207947 */ /* 0x000fea000383ffff */
.L_x_4431:
[----:B0-----:R0:W1:Y:S02]  /*28640*/  SYNCS.PHASECHK.TRANS64.TRYWAIT P0, [R6+URZ], R5 ;  /* 0x00000005060075a7 */ /* 0x001064000800017f */
[----:B-1----:R-:W-:Y:S05]  /*28650*/  @!P0 NANOSLEEP.SYNCS 0x989680 ;  /* 0x009896800000895d */ /* 0x002fea0003900000 */
[----:B------:R-:W1:Y:S02]  /*28660*/  @!P0 SYNCS.PHASECHK.TRANS64 P0, [R6+URZ], R5 ;  /* 0x00000005060085a7 */ /* 0x000e64000800007f */
[----:B-1----:R-:W-:Y:S05]  /*28670*/  @!P0 BRA `(.L_x_4431) ;  /* 0xfffffffc00f08947 */ /* 0x002fea000383ffff */
[----:B------:R-:W-:Y:S05]  /*28680*/  BRA `(.L_x_4527) ;  /* 0xffffffd800647947 */ /* 0x000fea000383ffff */
.L_x_4432:
[----:B-1----:R1:W2:Y:S02]  /*28690*/  SYNCS.PHASECHK.TRANS64.TRYWAIT P0, [R7+URZ], R2 ;  /* 0x00000002070075a7 */ /* 0x0022a4000800017f */
[----:B--2---:R-:W-:Y:S05]  /*286a0*/  @!P0 NANOSLEEP.SYNCS 0x989680 ;  /* 0x009896800000895d */ /* 0x004fea0003900000 */
[----:B------:R-:W2:Y:S02]  /*286b0*/  @!P0 SYNCS.PHASECHK.TRANS64 P0, [R7+URZ], R2 ;  /* 0x00000002070085a7 */ /* 0x000ea4000800007f */
[----:B--2---:R-:W-:Y:S05]  /*286c0*/  @!P0 BRA `(.L_x_4432) ;  /* 0xfffffffc00f08947 */ /* 0x004fea000383ffff */
[----:B------:R-:W-:Y:S05]  /*286d0*/  BRA `(.L_x_4528) ;  /* 0xffffffd800587947 */ /* 0x000fea000383ffff */
.L_x_4434:
[----:B--2---:R2:W3:Y:S02]  /*286e0*/  SYNCS.PHASECHK.TRANS64.TRYWAIT P0, [R4+URZ], R5 ;  /* 0x00000005040075a7 */ /* 0x0044e4000800017f */
[----:B---3--:R-:W-:Y:S05]  /*286f0*/  @!P0 NANOSLEEP.SYNCS 0x989680 ;  /* 0x009896800000895d */ /* 0x008fea0003900000 */
[----:B------:R-:W3:Y:S02]  /*28700*/  @!P0 SYNCS.PHASECHK.TRANS64 P0, [R4+URZ], R5 ;  /* 0x00000005040085a7 */ /* 0x000ee4000800007f */
[----:B---3--:R-:W-:Y:S05]  /*28710*/  @!P0 BRA `(.L_x_4434) ;  /* 0xfffffffc00f08947 */ /* 0x008fea000383ffff */
[----:B------:R-:W-:Y:S05]  /*28720*/  BRA `(.L_x_4529) ;  /* 0xffffffd800607947 */ /* 0x000fea000383ffff */
.L_x_4530:
        /* <DEDUP_REMOVED lines=13> */
.L_x_15306:


//--------------------- .text._ZN7cutlass13device_kernelIN5flash11enable_sm90INS1_16FlashAttnFwdSm90INS1_25CollectiveMainloopFwdSm90ILi2EN4cute5tupleIJNS5_1CILi1EEES8_S8_EEENS6_IJNS7_ILi128EEENS7_ILi96EEENS7_ILi192EEEEEELi192ENS_6half_tEfNS_4arch4Sm90ELb0ELb1ELb0ELb0ELb0ELb0ELb0ELb1ELb1ELb1ELb0ELb0EEENS1_21CollectiveEpilogueFwdINS6_IJSA_SC_SB_EEES9_SE_SG_Li256ELb0ELb1ELb0ELb0EEENS1_30DynamicPersistentTileSchedulerILi256ELi128ELb0ELb1ELb1EEEEEEEEEvNT_6ParamsE --------------------------
	.section	.text._ZN7cutlass13device_kernelIN5flash11enable_sm90INS1_16FlashAttnFwdSm90INS1_25CollectiveMainloopFwdSm90ILi2EN4cute5tupleIJNS5_1CILi1EEES8_S8_EEENS6_IJNS7_ILi128EEENS7_ILi96EEENS7_ILi192EEEEEELi192ENS_6half_tEfNS_4arch4Sm90ELb0ELb1ELb0ELb0ELb0ELb0ELb0ELb1ELb1ELb1ELb0ELb0EEENS1_21CollectiveEpilogueFwdINS6_IJSA_SC_SB_EEES9_SE_SG_Li256ELb0ELb1ELb0ELb0EEENS1_30DynamicPersistentTileSchedulerILi256ELi128ELb0ELb1ELb1EEEEEEEEEvNT_6ParamsE,"ax",@progbits
	.align	128
.text._ZN7cutlass13device_kernelIN5flash11enable_sm90INS1_16FlashAttnFwdSm90INS1_25CollectiveMainloopFwdSm90ILi2EN4cute5tupleIJNS5_1CILi1EEES8_S8_EEENS6_IJNS7_ILi128EEENS7_ILi96EEENS7_ILi192EEEEEELi192ENS_6half_tEfNS_4arch4Sm90ELb0ELb1ELb0ELb0ELb0ELb0ELb0ELb1ELb1ELb1ELb0ELb0EEENS1_21CollectiveEpilogueFwdINS6_IJSA_SC_SB_EEES9_SE_SG_Li256ELb0ELb1ELb0ELb0EEENS1_30DynamicPersistentTileSchedulerILi256ELi128ELb0ELb1ELb1EEEEEEEEEvNT_6ParamsE:
        .type           _ZN7cutlass13device_kernelIN5flash11enable_sm90INS1_16FlashAttnFwdSm90INS1_25CollectiveMainloopFwdSm90ILi2EN4cute5tupleIJNS5_1CILi1EEES8_S8_EEENS6_IJNS7_ILi128EEENS7_ILi96EEENS7_ILi192EEEEEELi192ENS_6half_tEfNS_4arch4Sm90ELb0ELb1ELb0ELb0ELb0ELb0ELb0ELb1ELb1ELb1ELb0ELb0EEENS1_21CollectiveEpilogueFwdINS6_IJSA_SC_SB_EEES9_SE_SG_Li256ELb0ELb1ELb0ELb0EEENS1_30DynamicPersistentTileSchedulerILi256ELi128ELb0ELb1ELb1EEEEEEEEEvNT_6ParamsE,@function
        .size           _ZN7cutlass13device_kernelIN5flash11enable_sm90INS1_16FlashAttnFwdSm90INS1_25CollectiveMainloopFwdSm90ILi2EN4cute5tupleIJNS5_1CILi1EEES8_S8_EEENS6_IJNS7_ILi128EEENS7_ILi96EEENS7_ILi192EEEEEELi192ENS_6half_tEfNS_4arch4Sm90ELb0ELb1ELb0ELb0ELb0ELb0ELb0ELb1ELb1ELb1ELb0ELb0EEENS1_21CollectiveEpilogueFwdINS6_IJSA_SC_SB_EEES9_SE_SG_Li256ELb0ELb1ELb0ELb0EEENS1_30DynamicPersistentTileSchedulerILi256ELi128ELb0ELb1ELb1EEEEEEEEEvNT_6ParamsE,(.L_x_15307 - _ZN7cutlass13device_kernelIN5flash11enable_sm90INS1_16FlashAttnFwdSm90INS1_25CollectiveMainloopFwdSm90ILi2EN4cute5tupleIJNS5_1CILi1EEES8_S8_EEENS6_IJNS7_ILi128EEENS7_ILi96EEENS7_ILi192EEEEEELi192ENS_6half_tEfNS_4arch4Sm90ELb0ELb1ELb0ELb0ELb0ELb0ELb0ELb1ELb1ELb1ELb0ELb0EEENS1_21CollectiveEpilogueFwdINS6_IJSA_SC_SB_EEES9_SE_SG_Li256ELb0ELb1ELb0ELb0EEENS1_30DynamicPersistentTileSchedulerILi256ELi128ELb0ELb1ELb1EEEEEEEEEvNT_6ParamsE)
        .other          _ZN7cutlass13device_kernelIN5flash11enable_sm90INS1_16FlashAttnFwdSm90INS1_25CollectiveMainloopFwdSm90ILi2EN4cute5tupleIJNS5_1CILi1EEES8_S8_EEENS6_IJNS7_ILi128EEENS7_ILi96EEENS7_ILi192EEEEEELi192ENS_6half_tEfNS_4arch4Sm90ELb0ELb1ELb0ELb0ELb0ELb0ELb0ELb1ELb1ELb1ELb0ELb0EEENS1_21CollectiveEpilogueFwdINS6_IJSA_SC_SB_EEES9_SE_SG_Li256ELb0ELb1ELb0ELb0EEENS1_30DynamicPersistentTileSchedulerILi256ELi128ELb0ELb1ELb1EEEEEEEEEvNT_6ParamsE,@"STO_CUDA_ENTRY STV_DEFAULT"
_ZN7cutlass13device_kernelIN5flash11enable_sm90INS1_16FlashAttnFwdSm90INS1_25CollectiveMainloopFwdSm90ILi2EN4cute5tupleIJNS5_1CILi1EEES8_S8_EEENS6_IJNS7_ILi128EEENS7_ILi96EEENS7_ILi192EEEEEELi192ENS_6half_tEfNS_4arch4Sm90ELb0ELb1ELb0ELb0ELb0ELb0ELb0ELb1ELb1ELb1ELb0ELb0EEENS1_21CollectiveEpilogueFwdINS6_IJSA_SC_SB_EEES9_SE_SG_Li256ELb0ELb1ELb0ELb0EEENS1_30DynamicPersistentTileSchedulerILi256ELi128ELb0ELb1ELb1EEEEEEEEEvNT_6ParamsE:
        /* <DEDUP_REMOVED lines=18> */
.L_x_4532:
[----:B------:R-:W-:Y:S05]  /*0120*/  BSYNC B0 ;  /* 0x0000000000007941 */ /* 0x000fea0003800000 */
.L_x_4531:
        /* <DEDUP_REMOVED lines=41> */
.L_x_4533:
        /* <DEDUP_REMOVED lines=22> */
.L_x_4534:
        /* <DEDUP_REMOVED lines=18> */
.L_x_4535:
        /* <DEDUP_REMOVED lines=22> */
.L_x_4536:
        /* <DEDUP_REMOVED lines=22> */
.L_x_4537:
        /* <DEDUP_REMOVED lines=8> */
.L_x_4539:
        /* <DEDUP_REMOVED lines=16> */
[----:B------:R-:W-:-:S05]  /*0a80*/  LEA.HI R4, R0, R205, RZ, 0x5 ;  /* 0x000000cd00047211 */ /* 0x000fca00078f28ff */
[----:B------:R-:W-:-:S05]  /*0a90*/  IMAD.SHL.U32 R6, R4, 0x20, RZ ;  /* 0x0000002004067824 */ /* 0x000fca00078e00ff */
[----:B------:R-:W-:Y:S02]  /*0aa0*/  LOP3.LUT R7, R6, 0xfffffc00, RZ, 0xc0, !PT ;  /* 0xfffffc0006077812 */ /* 0x000fe400078ec0ff */
[----:B------:R-:W-:-:S04]  /*0ab0*/  LEA.HI R6, R0, R205, RZ, 0x2 ;  /* 0x000000cd00067211 */ /* 0x000fc800078f10ff */
[----:B------:R-:W-:-:S05]  /*0ac0*/  LOP3.LUT R6, R6, 0xfffffffc, RZ, 0xc0, !PT ;  /* 0xfffffffc06067812 */ /* 0x000fca00078ec0ff */
[----:B------:R-:W-:Y:S01]  /*0ad0*/  IMAD.IADD R6, R205, 0x1, -R6 ;  /* 0x00000001cd067824 */ /* 0x000fe200078e0a06 */
[----:B--2---:R-:W-:Y:S02]  /*0ae0*/  R2UR UR5, R3 ;  /* 0x00000000030572ca */ /* 0x004fe400000e0000 */
[----:B------:R-:W-:-:S04]  /*0af0*/  LEA.HI R3, R0, R205, RZ, 0x7 ;  /* 0x000000cd00037211 */ /* 0x000fc800078f38ff */
[----:B------:R-:W-:Y:S02]  /*0b00*/  LOP3.LUT R2, R3, 0xffffff80, RZ, 0xc0, !PT ;  /* 0xffffff8003027812 */ /* 0x000fe400078ec0ff */
[----:B------:R-:W-:-:S03]  /*0b10*/  SHF.R.S32.HI R198, RZ, 0x7, R3 ;  /* 0x00000007ffc67819 */ /* 0x000fc60000011403 */
[----:B------:R-:W-:Y:S01]  /*0b20*/  IMAD.IADD R197, R205, 0x1, -R2 ;  /* 0x00000001cdc57824 */ /* 0x000fe200078e0a02 */
[CC--:B------:R-:W-:Y:S01]  /*0b30*/  LEA.HI R2, R0.reuse, R205.reuse, RZ, 0x4 ;  /* 0x000000cd00027211 */ /* 0x0c0fe200078f20ff */
[----:B------:R-:W-:Y:S01]  /*0b40*/  ULOP3.LUT UR6, UR5, 0x1, URZ, 0xfc, !UPT ;  /* 0x0000000105067892 */ /* 0x000fe2000f8efc3f */
[----:B------:R-:W-:Y:S02]  /*0b50*/  LEA.HI R0, R0, R205, RZ, 0x3 ;  /* 0x000000cd00007211 */ /* 0x000fe400078f18ff */
[----:B------:R-:W-:Y:S01]  /*0b60*/  SHF.R.S32.HI R8, RZ, 0x1f, R197 ;  /* 0x0000001fff087819 */ /* 0x000fe200000114c5 */
[----:B------:R-:W-:Y:S01]  /*0b70*/  UMOV UR5, URZ ;  /* 0x0000003f00057c82 */ /* 0x000fe20008000000 */
[----:B------:R-:W-:Y:S01]  /*0b80*/  SHF.R.S32.HI R5, RZ, 0x4, R2 ;  /* 0x00000004ff057819 */ /* 0x000fe20000011402 */
[----:B------:R-:W-:Y:S01]  /*0b90*/  IMAD.U32 R201, RZ, RZ, UR6 ;  /* 0x00000006ffc97e24 */ /* 0x000fe2000f8e00ff */
[----:B------:R-:W-:Y:S01]  /*0ba0*/  LEA.HI R9, R8, R197, RZ, 0x2 ;  /* 0x000000c508097211 */ /* 0x000fe200078f10ff */
[----:B------:R-:W-:Y:S01]  /*0bb0*/  IMAD.U32 R196, RZ, RZ, UR5 ;  /* 0x00000005ffc47e24 */ /* 0x000fe2000f8e00ff */
[----:B------:R-:W-:-:S02]  /*0bc0*/  LOP3.LUT R4, R2, 0x3fffff0, RZ, 0xc0, !PT ;  /* 0x03fffff002047812 */ /* 0x000fc400078ec0ff */
[--C-:B------:R-:W-:Y:S02]  /*0bd0*/  SHF.R.S32.HI R10, RZ, 0x2, R9.reuse ;  /* 0x00000002ff0a7819 */ /* 0x100fe40000011409 */
[----:B------:R-:W-:Y:S01]  /*0be0*/  SHF.R.S32.HI R11, RZ, 0x1f, R9 ;  /* 0x0000001fff0b7819 */ /* 0x000fe20000011409 */
[----:B------:R-:W-:Y:S01]  /*0bf0*/  IMAD.IADD R4, R205, 0x1, -R4 ;  /* 0x00000001cd047824 */ /* 0x000fe200078e0a04 */
[----:B------:R-:W-:Y:S02]  /*0c00*/  LEA.HI R2, R2, R5, RZ, 0x1 ;  /* 0x0000000502027211 */ /* 0x000fe400078f08ff */
[----:B------:R-:W-:Y:S01]  /*0c10*/  LEA.HI R11, R11, R10, RZ, 0x3 ;  /* 0x0000000a0b0b7211 */ /* 0x000fe200078f18ff */
[----:B------:R-:W-:Y:S01]  /*0c20*/  IMAD R7, R4, 0x40, R7 ;  /* 0x0000004004077824 */ /* 0x000fe200078e0207 */
[----:B------:R-:W-:Y:S02]  /*0c30*/  LOP3.LUT R192, R0, 0xfffffff8, RZ, 0xc0, !PT ;  /* 0xfffffff800c07812 */ /* 0x000fe400078ec0ff */
[----:B------:R-:W-:-:S02]  /*0c40*/  LOP3.LUT R11, R11, 0xfffffff8, RZ, 0xc0, !PT ;  /* 0xfffffff80b0b7812 */ /* 0x000fc400078ec0ff */
[----:B------:R-:W-:Y:S01]  /*0c50*/  LEA.HI R8, R8, R197, RZ, 0x5 ;  /* 0x000000c508087211 */ /* 0x000fe200078f28ff */
[----:B------:R-:W-:Y:S01]  /*0c60*/  IMAD.IADD R192, R205, 0x1, -R192 ;  /* 0x00000001cdc07824 */ /* 0x000fe200078e0ac0 */
[----:B------:R-:W-:Y:S01]  /*0c70*/  LEA.HI R3, R3, R198, RZ, 0x1 ;  /* 0x000000c603037211 */ /* 0x000fe200078f08ff */
[----:B------:R-:W-:Y:S01]  /*0c80*/  IMAD.IADD R11, R10, 0x1, -R11 ;  /* 0x000000010a0b7824 */ /* 0x000fe200078e0a0b */
[----:B------:R-:W-:Y:S01]  /*0c90*/  LOP3.LUT R2, R2, 0x1ffffffe, RZ, 0xc0, !PT ;  /* 0x1ffffffe02027812 */ /* 0x000fe200078ec0ff */
[----:B------:R-:W-:Y:S01]  /*0ca0*/  IMAD.SHL.U32 R19, R192, 0x8, RZ ;  /* 0x00000008c0137824 */ /* 0x000fe200078e00ff */
[----:B------:R-:W-:Y:S02]  /*0cb0*/  SHF.R.S32.HI R8, RZ, 0x5, R8 ;  /* 0x00000005ff087819 */ /* 0x000fe40000011408 */
[----:B------:R-:W-:Y:S01]  /*0cc0*/  LEA.HI R4, R6, R6, RZ, 0x1 ;  /* 0x0000000606047211 */ /* 0x000fe200078f08ff */
[----:B------:R-:W-:Y:S01]  /*0cd0*/  IMAD.IADD R2, R5, 0x1, -R2 ;  /* 0x0000000105027824 */ /* 0x000fe200078e0a02 */
[----:B------:R-:W-:Y:S01]  /*0ce0*/  LOP3.LUT R3, R3, 0x3fffffe, RZ, 0xc0, !PT ;  /* 0x03fffffe03037812 */ /* 0x000fe200078ec0ff */
[----:B------:R-:W-:Y:S01]  /*0cf0*/  IMAD R8, R8, 0x10, R11 ;  /* 0x0000001008087824 */ /* 0x000fe200078e020b */
[----:B------:R-:W-:Y:S01]  /*0d00*/  LOP3.LUT R5, R4, 0x1ffffffe, RZ, 0xc0, !PT ;  /* 0x1ffffffe04057812 */ /* 0x000fe200078ec0ff */
[----:B------:R-:W-:Y:S01]  /*0d10*/  VIADD R22, R19, 0x40 ;  /* 0x0000004013167836 */ /* 0x000fe20000000000 */
[----:B------:R-:W-:Y:S01]  /*0d20*/  SHF.R.S32.HI R195, RZ, 0x3, R0 ;  /* 0x00000003ffc37819 */ /* 0x000fe20000011400 */
[----:B------:R-:W-:Y:S01]  /*0d30*/  IMAD.IADD R3, R198, 0x1, -R3 ;  /* 0x00000001c6037824 */ /* 0x000fe200078e0a03 */
[----:B------:R-:W-:Y:S01]  /*0d40*/  LOP3.LUT R0, R9, 0x7ffffffc, RZ, 0xc0, !PT ;  /* 0x7ffffffc09007812 */ /* 0x000fe200078ec0ff */
[----:B------:R-:W-:Y:S01]  /*0d50*/  VIADD R23, R19, 0x80 ;  /* 0x0000008013177836 */ /* 0x000fe20000000000 */
[----:B------:R-:W-:Y:S01]  /*0d60*/  SHF.R.S32.HI R204, RZ, 0x1f, R19 ;  /* 0x0000001fffcc7819 */ /* 0x000fe20000011413 */
[----:B------:R-:W-:Y:S01]  /*0d70*/  IMAD.IADD R18, R6, 0x1, -R5 ;  /* 0x0000000106127824 */ /* 0x000fe200078e0a05 */
[----:B------:R-:W-:Y:S01]  /*0d80*/  SHF.R.S32.HI R203, RZ, 0x1f, R22 ;  /* 0x0000001fffcb7819 */ /* 0x000fe20000011416 */
[----:B------:R-:W-:Y:S01]  /*0d90*/  IMAD R199, R3, 0x40, R8 ;  /* 0x0000004003c77824 */ /* 0x000fe200078e0208 */
[----:B------:R-:W-:Y:S01]  /*0da0*/  SHF.R.S32.HI R202, RZ, 0x1f, R23 ;  /* 0x0000001fffca7819 */ /* 0x000fe20000011417 */
[----:B------:R-:W-:-:S02]  /*0db0*/  IMAD R200, R2, 0x8, R7 ;  /* 0x0000000802c87824 */ /* 0x000fc400078e0207 */
[----:B------:R-:W-:Y:S02]  /*0dc0*/  IMAD.IADD R17, R197, 0x1, -R0 ;  /* 0x00000001c5117824 */ /* 0x000fe400078e0a00 */
[----:B------:R-:W-:-:S07]  /*0dd0*/  IMAD R18, R18, 0x8, R199 ;  /* 0x0000000812127824 */ /* 0x000fce00078e02c7 */
.L_x_4636:
        /* <DEDUP_REMOVED lines=12> */
[----:B01234-:R-:W-:Y:S05]  /*0ea0*/  @!P0 BRA `(.L_x_4540) ;  /* 0x0000000000208947 */ /* 0x01ffea0003800000 */
        /* <DEDUP_REMOVED lines=8> */
.L_x_4540:
[----:B------:R-:W-:Y:S01]  /*0f30*/  ULDC UR7, c[0x0][0xc54] ;  /* 0x0003150000077ab9 */ /* 0x000fe20000000800 */
[----:B------:R-:W-:Y:S01]  /*0f40*/  UMOV UR6, UR9 ;  /* 0x0000000900067c82 */ /* 0x000fe20008000000 */
[----:B------:R-:W-:-:S11]  /*0f50*/  UISETP.NE.AND UP0, UPT, UR7, 0x1, UPT ;  /* 0x000000010700788c */ /* 0x000fd6000bf05270 */
[----:B------:R-:W-:Y:S02]  /*0f60*/  @UP0 ULDC.64 UR10, c[0x0][0xc58] ;  /* 0x00031600000a0ab9 */ /* 0x000fe40000000a00 */
[----:B------:R-:W-:-:S04]  /*0f70*/  UIMAD.WIDE.U32 UR4, UR9, UR10, URZ ;  /* 0x0000000a090472a5 */ /* 0x000fc8000f8e003f */
[----:B------:R-:W-:-:S04]  /*0f80*/  @UP0 USHF.R.U32.HI UR6, URZ, UR11, UR5 ;  /* 0x0000000b3f060299 */ /* 0x000fc80008011605 */
[----:B------:R-:W-:-:S12]  /*0f90*/  UIMAD UR4, UR6, UR7, URZ ;  /* 0x00000007060472a4 */ /* 0x000fd8000f8e023f */
.L_x_4541:
[----:B------:R-:W0:Y:S01]  /*0fa0*/  LDC R0, c[0x0][0x448] ;  /* 0x00011200ff007b82 */ /* 0x000e220000000800 */
[----:B------:R-:W-:Y:S01]  /*0fb0*/  ULDC UR7, c[0x0][0xc48] ;  /* 0x0003120000077ab9 */ /* 0x000fe20000000800 */
[----:B------:R-:W-:Y:S02]  /*0fc0*/  ULOP3.LUT UR6, URZ, UR6, URZ, 0x33, !UPT ;  /* 0x000000063f067292 */ /* 0x000fe4000f8e333f */
[----:B------:R-:W-:Y:S02]  /*0fd0*/  UISETP.NE.AND UP0, UPT, UR7, 0x1, UPT ;  /* 0x000000010700788c */ /* 0x000fe4000bf05270 */
[----:B------:R-:W-:Y:S02]  /*0fe0*/  UIADD3 UR4, UR9, -UR4, URZ ;  /* 0x8000000409047290 */ /* 0x000fe4000fffe03f */
[----:B------:R-:W1:Y:S01]  /*0ff0*/  LDC.64 R8, c[0x0][0x9e0] ;  /* 0x00027800ff087b82 */ /* 0x000e620000000a00 */
[----:B------:R-:W-:Y:S01]  /*1000*/  ULDC UR5, c[0x0][0xc3c] ;  /* 0x00030f0000057ab9 */ /* 0x000fe20000000800 */
[----:B------:R-:W-:Y:S01]  /*1010*/  ULDC UR9, c[0x0][0xc54] ;  /* 0x0003150000097ab9 */ /* 0x000fe20000000800 */
[----:B------:R-:W-:-:S02]  /*1020*/  UIADD3 UR6, UR6, UR5, URZ ;  /* 0x0000000506067290 */ /* 0x000fc4000fffe03f */
[----:B------:R-:W-:Y:S02]  /*1030*/  UIMAD UR8, UR8, UR9, UR4 ;  /* 0x00000009080872a4 */ /* 0x000fe4000f8e0204 */
[----:B------:R-:W-:Y:S01]  /*1040*/  USHF.L.U32 UR39, UR6, 0x7, URZ ;  /* 0x0000000706277899 */ /* 0x000fe2000800063f */
[----:B------:R-:W2:Y:S01]  /*1050*/  LDC R74, c[0x0][0x288] ;  /* 0x0000a200ff4a7b82 */ /* 0x000ea20000000800 */
[----:B------:R-:W-:Y:S01]  /*1060*/  ULDC.64 UR10, c[0x0][0x418] ;  /* 0x00010600000a7ab9 */ /* 0x000fe20000000a00 */
[----:B------:R-:W-:Y:S01]  /*1070*/  @UP0 ULDC UR4, c[0x0][0xc4c] ;  /* 0x0003130000040ab9 */ /* 0x000fe20000000800 */
[----:B------:R-:W-:Y:S01]  /*1080*/  ISETP.NE.U32.AND P0, PT, RZ, UR10, PT ;  /* 0x0000000aff007c0c */ /* 0x000fe2000bf05070 */
[----:B------:R-:W-:Y:S02]  /*1090*/  UIMAD.WIDE.U32 UR4, UR8, UR4, URZ ;  /* 0x00000004080472a5 */ /* 0x000fe4000f8e003f */
[----:B------:R-:W-:Y:S01]  /*10a0*/  UIADD3 UR6, UR39, 0x7f, URZ ;  /* 0x0000007f27067890 */ /* 0x000fe2000fffe03f */
[----:B------:R-:W-:Y:S01]  /*10b0*/  ISETP.NE.AND.EX P0, PT, RZ, UR11, PT, P0 ;  /* 0x0000000bff007c0c */ /* 0x000fe2000bf05300 */
[----:B------:R-:W3:Y:S01]  /*10c0*/  LDC R7, c[0x0][0x2f0] ;  /* 0x0000bc00ff077b82 */ /* 0x000ee20000000800 */
[----:B0-----:R-:W-:Y:S01]  /*10d0*/  ISETP.NE.AND P1, PT, R0, 0x1, PT ;  /* 0x000000010000780c */ /* 0x001fe20003f25270 */
[----:B------:R-:W-:Y:S01]  /*10e0*/  @UP0 ULDC UR9, c[0x0][0xc50] ;  /* 0x0003140000090ab9 */ /* 0x000fe20000000800 */
[----:B------:R-:W-:Y:S01]  /*10f0*/  UMOV UR12, UR8 ;  /* 0x00000008000c7c82 */ /* 0x000fe20008000000 */
[----:B------:R-:W-:Y:S01]  /*1100*/  @UP0 USHF.R.U32.HI UR12, URZ, UR9, UR5 ;  /* 0x000000093f0c0299 */ /* 0x000fe20008011605 */
[----:B------:R-:W-:-:S03]  /*1110*/  IMAD.U32 R2, RZ, RZ, UR6 ;  /* 0x00000006ff027e24 */ /* 0x000fc6000f8e00ff */
[----:B------:R-:W0:Y:S01]  /*1120*/  LDC R0, c[0x0][0x424] ;  /* 0x00010900ff007b82 */ /* 0x000e220000000800 */
[----:B-1----:R-:W-:Y:S01]  /*1130*/  ISETP.GE.AND P2, PT, R9, 0x1, PT ;  /* 0x000000010900780c */ /* 0x002fe20003f46270 */
[----:B------:R-:W-:Y:S02]  /*1140*/  UIADD3 UR4, -UR12, URZ, URZ ;  /* 0x0000003f0c047290 */ /* 0x000fe4000fffe13f */
[----:B------:R-:W-:Y:S02]  /*1150*/  IMAD.U32 R194, RZ, RZ, UR12 ;  /* 0x0000000cffc27e24 */ /* 0x000fe4000f8e00ff */
[----:B------:R-:W-:Y:S02]  /*1160*/  UIMAD UR4, UR7, UR4, UR8 ;  /* 0x00000004070472a4 */ /* 0x000fe4000f8e0208 */
[----:B------:R-:W1:Y:S01]  /*1170*/  @P1 LDC R3, c[0x0][0x44c] ;  /* 0x00011300ff031b82 */ /* 0x000e620000000800 */
[----:B--2---:R-:W-:-:S03]  /*1180*/  IADD3 R5, -R74, 0x1, RZ ;  /* 0x000000014a057810 */ /* 0x004fc60007ffe1ff */
[----:B------:R-:W-:-:S04]  /*1190*/  IMAD.U32 R193, RZ, RZ, UR4 ;  /* 0x00000004ffc17e24 */ /* 0x000fc8000f8e00ff */
[----:B------:R-:W2:Y:S01]  /*11a0*/  @P1 LDC R4, c[0x0][0x450] ;  /* 0x00011400ff041b82 */ /* 0x000ea20000000800 */
[----:B0-----:R-:W-:-:S05]  /*11b0*/  SEL R0, R0, 0x1, P0 ;  /* 0x0000000100007807 */ /* 0x001fca0000000000 */
[CC--:B---3--:R-:W-:Y:S02]  /*11c0*/  IMAD R5, R0.reuse, R7.reuse, R5 ;  /* 0x0000000700057224 */ /* 0x0c8fe400078e0205 */
[----:B------:R-:W-:Y:S02]  /*11d0*/  IMAD R16, R0, R7, RZ ;  /* 0x0000000700107224 */ /* 0x000fe400078e02ff */
[----:B-1----:R-:W-:-:S05]  /*11e0*/  @P1 IMAD.HI.U32 R3, R3, UR6, RZ ;  /* 0x0000000603031c27 */ /* 0x002fca000f8e00ff */
[----:B--2---:R-:W-:-:S05]  /*11f0*/  @P1 SHF.R.U32.HI R2, RZ, R4, R3 ;  /* 0x00000004ff021219 */ /* 0x004fca0000011603 */
[----:B------:R-:W-:-:S04]  /*1200*/  IMAD.IADD R11, R5, 0x1, R2 ;  /* 0x00000001050b7824 */ /* 0x000fc800078e0202 */
[----:B------:R-:W-:Y:S01]  /*1210*/  IMAD.IADD R2, R11, 0x1, R8 ;  /* 0x000000010b027824 */ /* 0x000fe200078e0208 */
[----:B------:R-:W-:Y:S06]  /*1220*/  @!P2 BRA `(.L_x_4542) ;  /* 0x000000000040a947 */ /* 0x000fec0003800000 */
[C---:B------:R-:W-:Y:S01]  /*1230*/  ISETP.GT.AND P0, PT, R11.reuse, RZ, PT ;  /* 0x000000ff0b00720c */ /* 0x040fe20003f04270 */
[----:B------:R-:W-:-:S12]  /*1240*/  VIADD R3, R11, 0xffffffff ;  /* 0xffffffff0b037836 */ /* 0x000fd80000000000 */
        /* <DEDUP_REMOVED lines=8> */
.L_x_4543:
[----:B------:R-:W-:-:S13]  /*12d0*/  ISETP.NE.AND P0, PT, R9, 0x1, PT ;  /* 0x000000010900780c */ /* 0x000fda0003f05270 */
[----:B------:R-:W0:Y:S02]  /*12e0*/  @P0 LDC.64 R4, c[0x0][0x9e8] ;  /* 0x00027a00ff040b82 */ /* 0x000e240000000a00 */
[----:B0-----:R-:W-:-:S05]  /*12f0*/  @P0 IMAD.HI.U32 R4, R3, R4, RZ ;  /* 0x0000000403040227 */ /* 0x001fca00078e00ff */
[----:B------:R-:W-:-:S07]  /*1300*/  @P0 SHF.R.U32.HI R3, RZ, R5, R4 ;  /* 0x00000005ff030219 */ /* 0x000fce0000011604 */
.L_x_4544:
[----:B------:R-:W-:-:S05]  /*1310*/  IMAD R3, R3, R9, R9 ;  /* 0x0000000903037224 */ /* 0x000fca00078e0209 */
[----:B------:R-:W-:-:S07]  /*1320*/  VIMNMX R2, R2, R3, PT ;  /* 0x0000000302027248 */ /* 0x000fce0003fe0100 */
.L_x_4542:
[----:B------:R-:W0:Y:S01]  /*1330*/  @P1 LDC R4, c[0x0][0x44c] ;  /* 0x00011300ff041b82 */ /* 0x000e220000000800 */
[----:B------:R-:W-:Y:S01]  /*1340*/  IMAD.U32 R3, RZ, RZ, UR39 ;  /* 0x00000027ff037e24 */ /* 0x000fe2000f8e00ff */
[----:B------:R-:W-:Y:S01]  /*1350*/  ULDC UR4, c[0x0][0x9dc] ;  /* 0x0002770000047ab9 */ /* 0x000fe20000000800 */
[-C--:B------:R-:W-:Y:S02]  /*1360*/  IMAD R74, R0, R7.reuse, -R74 ;  /* 0x00000007004a7224 */ /* 0x080fe400078e0a4a */
[----:B------:R-:W-:Y:S02]  /*1370*/  VIADD R2, R2, 0x5f ;  /* 0x0000005f02027836 */ /* 0x000fe40000000000 */
[----:B------:R-:W-:Y:S01]  /*1380*/  IMAD R0, R0, R7, 0x5f ;  /* 0x0000005f00007424 */ /* 0x000fe200078e0207 */
[----:B------:R-:W1:Y:S01]  /*1390*/  @P1 LDC R5, c[0x0][0x450] ;  /* 0x00011400ff051b82 */ /* 0x000e620000000800 */
[----:B------:R-:W-:-:S04]  /*13a0*/  IMAD.HI R2, R2, 0x2aaaaaab, RZ ;  /* 0x2aaaaaab02027827 */ /* 0x000fc800078e02ff */
[----:B------:R-:W-:-:S04]  /*13b0*/  IMAD.HI R0, R0, 0x2aaaaaab, RZ ;  /* 0x2aaaaaab00007827 */ /* 0x000fc800078e02ff */
[----:B0-----:R-:W-:-:S05]  /*13c0*/  @P1 IMAD.HI.U32 R4, R4, UR39, RZ ;  /* 0x0000002704041c27 */ /* 0x001fca000f8e00ff */
[----:B-1----:R-:W-:Y:S02]  /*13d0*/  @P1 SHF.R.U32.HI R3, RZ, R5, R4 ;  /* 0x00000005ff031219 */ /* 0x002fe40000011604 */
[----:B------:R-:W-:-:S03]  /*13e0*/  SHF.R.U32.HI R5, RZ, 0x1f, R2 ;  /* 0x0000001fff057819 */ /* 0x000fc60000011602 */
[----:B------:R-:W-:Y:S01]  /*13f0*/  IMAD.IADD R4, R74, 0x1, R3 ;  /* 0x000000014a047824 */ /* 0x000fe200078e0203 */
[----:B------:R-:W-:Y:S02]  /*1400*/  SHF.R.U32.HI R3, RZ, 0x1f, R0 ;  /* 0x0000001fff037819 */ /* 0x000fe40000011600 */
[----:B------:R-:W-:Y:S01]  /*1410*/  LEA.HI.SX32 R2, R2, R5, 0x1c ;  /* 0x0000000502027211 */ /* 0x000fe200078fe2ff */
[----:B------:R-:W-:Y:S01]  /*1420*/  VIADD R6, R4, -UR4 ;  /* 0x8000000404067c36 */ /* 0x000fe20008000000 */
[----:B------:R-:W-:-:S04]  /*1430*/  LEA.HI.SX32 R3, R0, R3, 0x1c ;  /* 0x0000000300037211 */ /* 0x000fc800078fe2ff */
[----:B------:R-:W-:Y:S02]  /*1440*/  R2UR UR4, R6 ;  /* 0x00000000060472ca */ /* 0x000fe400000e0000 */
[----:B------:R-:W-:Y:S01]  /*1450*/  VIMNMX R75, R3, R2, PT ;  /* 0x00000002034b7248 */ /* 0x000fe20003fe0100 */
[----:B------:R-:W-:-:S12]  /*1460*/  @!P2 BRA `(.L_x_4545) ;  /* 0x000000000044a947 */ /* 0x000fd80003800000 */
        /* <DEDUP_REMOVED lines=9> */
.L_x_4546:
[----:B------:R-:W-:-:S13]  /*1500*/  ISETP.NE.AND P0, PT, R9, 0x1, PT ;  /* 0x000000010900780c */ /* 0x000fda0003f05270 */
[----:B------:R-:W0:Y:S02]  /*1510*/  @P0 LDC.64 R2, c[0x0][0x9e8] ;  /* 0x00027a00ff020b82 */ /* 0x000e240000000a00 */
[----:B0-----:R-:W-:-:S05]  /*1520*/  @P0 IMAD.HI.U32 R0, R4, R2, RZ ;  /* 0x0000000204000227 */ /* 0x001fca00078e00ff */
[----:B------:R-:W-:-:S07]  /*1530*/  @P0 SHF.R.U32.HI R4, RZ, R3, R0 ;  /* 0x00000003ff040219 */ /* 0x000fce0000011600 */
.L_x_4547:
[----:B------:R-:W-:-:S05]  /*1540*/  IMAD R4, R4, R9, RZ ;  /* 0x0000000904047224 */ /* 0x000fca00078e02ff */
[----:B------:R-:W-:-:S13]  /*1550*/  R2UR UR5, R4 ;  /* 0x00000000040572ca */ /* 0x000fda00000e0000 */
[----:B------:R-:W-:-:S04]  /*1560*/  UISETP.LT.AND UP0, UPT, UR4, UR5, UPT ;  /* 0x000000050400728c */ /* 0x000fc8000bf01270 */
[----:B------:R-:W-:-:S12]  /*1570*/  USEL UR4, UR4, UR5, !UP0 ;  /* 0x0000000504047287 */ /* 0x000fd8000c000000 */
.L_x_4545:
[----:B------:R-:W-:Y:S01]  /*1580*/  UIMAD.WIDE UR4, UR4, 0x2aaaaaab, URZ ;  /* 0x2aaaaaab040478a5 */ /* 0x000fe2000f8e023f */
[----:B------:R-:W-:Y:S02]  /*1590*/  PLOP3.LUT P0, PT, PT, PT, PT, 0x80, 0x0 ;  /* 0x000000000000781c */ /* 0x000fe40003f0f070 */
[----:B------:R-:W-:Y:S02]  /*15a0*/  CS2R R2, SRZ ;  /* 0x0000000000027805 */ /* 0x000fe4000001ff00 */
[----:B------:R-:W-:Y:S01]  /*15b0*/  CS2R R118, SRZ ;  /* 0x0000000000767805 */ /* 0x000fe2000001ff00 */
[----:B------:R-:W-:Y:S01]  /*15c0*/  USHF.R.U32.HI UR4, URZ, 0x1f, UR5 ;  /* 0x0000001f3f047899 */ /* 0x000fe20008011605 */
[----:B------:R-:W-:Y:S02]  /*15d0*/  CS2R R116, SRZ ;  /* 0x0000000000747805 */ /* 0x000fe4000001ff00 */
[----:B------:R-:W-:Y:S02]  /*15e0*/  CS2R R114, SRZ ;  /* 0x0000000000727805 */ /* 0x000fe4000001ff00 */
[----:B------:R-:W-:Y:S01]  /*15f0*/  CS2R R112, SRZ ;  /* 0x0000000000707805 */ /* 0x000fe2000001ff00 */
[----:B------:R-:W-:Y:S01]  /*1600*/  ULEA.HI.SX32 UR4, UR5, UR4, 0x1c ;  /* 0x0000000405047291 */ /* 0x000fe2000f8fe23f */
        /* <DEDUP_REMOVED lines=13> */
[----:B------:R-:W-:Y:S02]  /*16e0*/  ISETP.GT.AND P1, PT, R75, UR61, PT ;  /* 0x0000003d4b007c0c */ /* 0x000fe4000bf24270 */
        /* <DEDUP_REMOVED lines=30> */
[----:B------:R-:W-:Y:S01]  /*18d0*/  CS2R R6, SRZ ;  /* 0x0000000000067805 */ /* 0x000fe2000001ff00 */
[----:B------:R-:W-:Y:S01]  /*18e0*/  IMAD.MOV.U32 R152, RZ, RZ, RZ ;  /* 0x000000ffff987224 */ /* 0x000fe200078e00ff */
[----:B------:R-:W-:Y:S01]  /*18f0*/  CS2R R4, SRZ ;  /* 0x0000000000047805 */ /* 0x000fe2000001ff00 */
[----:B------:R-:W-:Y:S02]  /*1900*/  IMAD.MOV.U32 R29, RZ, RZ, RZ ;  /* 0x000000ffff1d7224 */ /* 0x000fe400078e00ff */
[----:B------:R-:W-:-:S02]  /*1910*/  IMAD.MOV.U32 R150, RZ, RZ, RZ ;  /* 0x000000ffff967224 */ /* 0x000fc400078e00ff */
        /* <DEDUP_REMOVED lines=33> */
.L_x_4549:
        /* <DEDUP_REMOVED lines=11> */
.L_x_4750:
[----:B------:R-:W-:Y:S05]  /*1be0*/  @!P0 BRA `(.L_x_4551) ;  /* 0x0000000000048947 */ /* 0x000fea0003800000 */
[----:B------:R-:W-:Y:S01]  /*1bf0*/  BPT.TRAP 0x1 ;  /* 0x000000040000795c */ /* 0x000fe20000300000 */
.L_x_4551:
[----:B0-----:R-:W-:Y:S02]  /*1c00*/  IMAD.U32 R3, RZ, RZ, UR36 ;  /* 0x00000024ff037e24 */ /* 0x001fe4000f8e00ff */
[----:B------:R-:W-:-:S03]  /*1c10*/  IMAD.U32 R0, RZ, RZ, UR38 ;  /* 0x00000026ff007e24 */ /* 0x000fc6000f8e00ff */
[----:B------:R-:W-:Y:S02]  /*1c20*/  LEA R3, R3, UR37, 0x3 ;  /* 0x0000002503037c11 */ /* 0x000fe4000f8e18ff */
[----:B------:R-:W-:-:S04]  /*1c30*/  SHF.L.U32 R0, R0, 0x1f, RZ ;  /* 0x0000001f00007819 */ /* 0x000fc800000006ff */
[----:B------:R0:W1:Y:S01]  /*1c40*/  SYNCS.PHASECHK.TRANS64.TRYWAIT P1, [R3+URZ+0x30830], R0 ;  /* 0x03083000030075a7 */ /* 0x000062000802017f */
[----:B------:R-:W-:Y:S05]  /*1c50*/  @!P0 BRA `(.L_x_4552) ;  /* 0x0000000000048947 */ /* 0x000fea0003800000 */
[----:B------:R-:W-:Y:S01]  /*1c60*/  BPT.TRAP 0x1 ;  /* 0x000000040000795c */ /* 0x000fe20000300000 */
.L_x_4552:
[----:B------:R-:W2:Y:S01]  /*1c70*/  LDL.LU R2, [R1+0xc] ;  /* 0x00000c0001027983 */ /* 0x000ea20000300800 */
[----:B------:R-:W3:Y:S02]  /*1c80*/  S2R R4, SR_TID.X ;  /* 0x0000000000047919 */ /* 0x000ee40000002100 */
[----:B---3--:R-:W-:Y:S02]  /*1c90*/  LOP3.LUT P2, RZ, R4, 0x7f, RZ, 0xc0, !PT ;  /* 0x0000007f04ff7812 */ /* 0x008fe4000784c0ff */
[----:B--2---:R-:W-:-:S11]  /*1ca0*/  LOP3.LUT R2, R2, 0xfff7ffff, RZ, 0xc0, !PT ;  /* 0xfff7ffff02027812 */ /* 0x004fd600078ec0ff */
[----:B------:R-:W-:-:S05]  /*1cb0*/  @P2 LOP3.LUT R2, R2, 0x80000, RZ, 0xfc, !PT ;  /* 0x0008000002022812 */ /* 0x000fca00078efcff */
[----:B------:R2:W-:Y:S01]  /*1cc0*/  STL [R1+0xc], R2 ;  /* 0x00000c0201007387 */ /* 0x0005e20000100800 */
[----:B-1----:R-:W-:Y:S05]  /*1cd0*/  @P1 BRA `(.L_x_4553) ;  /* 0x0000000000081947 */ /* 0x002fea0003800000 */
[----:B------:R-:W1:Y:S02]  /*1ce0*/  SYNCS.PHASECHK.TRANS64.TRYWAIT P1, [R3+URZ+0x30830], R0 ;  /* 0x03083000030075a7 */ /* 0x000e64000802017f */
[----:B-1----:R-:W-:Y:S05]  /*1cf0*/  @!P1 BRA `(.L_x_4554) ;  /* 0x0000013400389947 */ /* 0x002fea0003800000 */
.L_x_4553:
        /* <DEDUP_REMOVED lines=10> */
[----:B------:R-:W3:Y:S01]  /*1da0*/  S2R R5, SR_TID.X ;  /* 0x0000000000057919 */ /* 0x000ee20000002100 */
[----:B------:R-:W-:Y:S01]  /*1db0*/  UMOV UR17, 0x40000040 ;  /* 0x4000004000117882 */ /* 0x000fe20000000000 */
[----:B------:R-:W-:Y:S01]  /*1dc0*/  UMOV UR19, 0x40000040 ;  /* 0x4000004000137882 */ /* 0x000fe20000000000 */
[----:B------:R-:W-:Y:S01]  /*1dd0*/  ULOP3.LUT UR60, UR4, 0x10000, URZ, 0xfc, !UPT ;  /* 0x00010000043c7892 */ /* 0x000fe2000f8efc3f */
[----:B01----:R-:W-:Y:S01]  /*1de0*/  VIADD R0, R18, UR39 ;  /* 0x0000002712007c36 */ /* 0x003fe20008000000 */
[----:B------:R-:W-:Y:S01]  /*1df0*/  ULOP3.LUT UR4, UR40, 0x10000, URZ, 0xfc, !UPT ;  /* 0x0001000028047892 */ /* 0x000fe2000f8efc3f */
[----:B------:R-:W0:Y:S01]  /*1e00*/  LDC R11, c[0x0][0x288] ;  /* 0x0000a200ff0b7b82 */ /* 0x000e220000000800 */
[----:B------:R-:W-:Y:S01]  /*1e10*/  UIMAD UR5, UR36, 0x900, UR60 ;  /* 0x00000900240578a4 */ /* 0x000fe2000f8e023c */
[----:B--2---:R-:W-:Y:S01]  /*1e20*/  IMAD.MOV.U32 R2, RZ, RZ, R0 ;  /* 0x000000ffff027224 */ /* 0x004fe200078e0000 */
[----:B------:R-:W-:-:S02]  /*1e30*/  UIADD3 UR12, UR4, 0x4, URZ ;  /* 0x00000004040c7890 */ /* 0x000fc4000fffe03f */
[----:B------:R-:W-:Y:S01]  /*1e40*/  UIADD3 UR14, UR5, 0x4, URZ ;  /* 0x00000004050e7890 */ /* 0x000fe2000fffe03f */
[----:B------:R-:W-:Y:S02]  /*1e50*/  UMOV UR8, UR4 ;  /* 0x0000000400087c82 */ /* 0x000fe40008000000 */
[----:B------:R-:W-:Y:S01]  /*1e60*/  UMOV UR10, UR5 ;  /* 0x00000005000a7c82 */ /* 0x000fe20008000000 */
[----:B------:R-:W-:Y:S01]  /*1e70*/  IMAD.U32 R6, RZ, RZ, UR8 ;  /* 0x00000008ff067e24 */ /* 0x000fe2000f8e00ff */
[----:B------:R-:W-:Y:S01]  /*1e80*/  HGMMA.64x96x16.F32 R24, gdesc[UR8], RZ, !UPT, gsb0 ;  /* 0x01600000081879f0 */ /* 0x000fe2000c0008ff */
[----:B------:R-:W-:Y:S02]  /*1e90*/  UIADD3 UR8, UR4, 0x2, URZ ;  /* 0x0000000204087890 */ /* 0x000fe4000fffe03f */
[----:B------:R-:W-:Y:S01]  /*1ea0*/  UIADD3 UR10, UR5, 0x2, URZ ;  /* 0x00000002050a7890 */ /* 0x000fe2000fffe03f */
[----:B------:R-:W-:Y:S01]  /*1eb0*/  UMOV UR9, 0x40000040 ;  /* 0x4000004000097882 */ /* 0x000fe20000000000 */
[----:B------:R-:W-:Y:S01]  /*1ec0*/  UMOV UR11, 0x40000040 ;  /* 0x40000040000b7882 */ /* 0x000fe20000000000 */
[----:B------:R-:W-:-:S02]  /*1ed0*/  UIADD3 UR16, UR4, 0x6, URZ ;  /* 0x0000000604107890 */ /* 0x000fc4000fffe03f */
[----:B------:R-:W-:Y:S02]  /*1ee0*/  UIADD3 UR18, UR5, 0x6, URZ ;  /* 0x0000000605127890 */ /* 0x000fe4000fffe03f */
[----:B------:R-:W-:Y:S02]  /*1ef0*/  UIADD3 UR20, UR4, 0x400, URZ ;  /* 0x0000040004147890 */ /* 0x000fe4000fffe03f */
[----:B------:R-:W-:Y:S01]  /*1f00*/  UIADD3 UR22, UR5, 0x300, URZ ;  /* 0x0000030005167890 */ /* 0x000fe2000fffe03f */
[----:B------:R-:W-:Y:S01]  /*1f10*/  UMOV UR21, 0x40000040 ;  /* 0x4000004000157882 */ /* 0x000fe20000000000 */
[----:B------:R-:W-:Y:S01]  /*1f20*/  UMOV UR23, 0x40000040 ;  /* 0x4000004000177882 */ /* 0x000fe20000000000 */
[----:B------:R-:W-:Y:S01]  /*1f30*/  UIADD3 UR24, UR4, 0x402, URZ ;  /* 0x0000040204187890 */ /* 0x000fe2000fffe03f */
[----:B---3--:R-:W-:Y:S01]  /*1f40*/  LOP3.LUT P3, RZ, R5, 0x7f, RZ, 0xc0, !PT ;  /* 0x0000007f05ff7812 */ /* 0x008fe2000786c0ff */
        /* <DEDUP_REMOVED lines=27> */
[----:B------:R-:W-:Y:S01]  /*2100*/  ULDC UR4, c[0x0][0x448] ;  /* 0x0001120000047ab9 */ /* 0x000fe20000000800 */
[----:B------:R-:W-:Y:S01]  /*2110*/  ULDC UR6, c[0x0][0x9dc] ;  /* 0x0002770000067ab9 */ /* 0x000fe20000000800 */
[----:B------:R-:W-:-:S02]  /*2120*/  UISETP.NE.AND UP0, UPT, UR4, 0x1, UPT ;  /* 0x000000010400788c */ /* 0x000fc4000bf05270 */
[----:B------:R-:W-:-:S04]  /*2130*/  ULOP3.LUT UR7, URZ, UR6, URZ, 0x33, !UPT ;  /* 0x000000063f077292 */ /* 0x000fc8000f8e333f */
[----:B------:R-:W-:Y:S02]  /*2140*/  PLOP3.LUT P1, PT, PT, PT, UP0, 0x80, 0x0 ;  /* 0x000000000000781c */ /* 0x000fe40003f2f008 */
[----:B------:R-:W-:-:S03]  /*2150*/  PLOP3.LUT P2, PT, PT, PT, UP0, 0x80, 0x0 ;  /* 0x000000000000781c */ /* 0x000fc60003f4f008 */
[----:B------:R-:W-:-:S08]  /*2160*/  @UP0 ULDC UR4, c[0x0][0x44c] ;  /* 0x0001130000040ab9 */ /* 0x000fd00000000800 */
[----:B------:R-:W-:Y:S01]  /*2170*/  @P1 IMAD.HI.U32 R4, R0, UR4, RZ ;  /* 0x0000000400041c27 */ /* 0x000fe2000f8e00ff */
[----:B------:R-:W-:-:S03]  /*2180*/  @UP0 ULDC UR4, c[0x0][0x450] ;  /* 0x0001140000040ab9 */ /* 0x000fc60000000800 */
[----:B------:R-:W-:Y:S01]  /*2190*/  @!P3 VIADD R0, R3, 0x30840 ;  /* 0x000308400300b836 */ /* 0x000fe20000000000 */
[----:B------:R-:W-:Y:S01]  /*21a0*/  @P2 SHF.R.U32.HI R2, RZ, UR4, R4 ;  /* 0x00000004ff022c19 */ /* 0x000fe20008011604 */
[----:B------:R-:W-:Y:S01]  /*21b0*/  IMAD.MOV.U32 R4, RZ, RZ, -0x60 ;  /* 0xffffffa0ff047424 */ /* 0x000fe200078e00ff */
[----:B------:R-:W-:Y:S02]  /*21c0*/  ULDC.64 UR4, c[0x0][0x9e0] ;  /* 0x0002780000047ab9 */ /* 0x000fe40000000a00 */
[----:B------:R-:W-:Y:S01]  /*21d0*/  UISETP.GE.AND UP1, UPT, UR5, 0x1, UPT ;  /* 0x000000010500788c */ /* 0x000fe2000bf26270 */
[----:B------:R-:W1:Y:S01]  /*21e0*/  SHFL.IDX PT, R12, R2, RZ, 0x1c1f ;  /* 0x001c1fff020c7589 */ /* 0x000e6200000e0000 */
[----:B------:R-:W-:Y:S01]  /*21f0*/  IMAD R4, R75, R4, 0x61 ;  /* 0x000000614b047424 */ /* 0x000fe200078e0204 */
[----:B------:R-:W-:-:S03]  /*2200*/  @!P3 PRMT R0, RZ, 0x654, R0 ;  /* 0x00000654ff00b816 */ /* 0x000fc60000000000 */
[----:B------:R-:W-:Y:S01]  /*2210*/  IMAD R3, R17, -0x2, R4 ;  /* 0xfffffffe11037824 */ /* 0x000fe200078e0204 */
[----:B------:R-:W-:Y:S01]  /*2220*/  PLOP3.LUT P1, PT, PT, PT, UP1, 0x40, 0x0 ;  /* 0x000000000000781c */ /* 0x000fe20003f2e818 */
[----:B------:R-:W-:Y:S02]  /*2230*/  VIADD R10, R4, 0xffffffff ;  /* 0xffffffff040a7836 */ /* 0x000fe40000000000 */
[C---:B------:R-:W-:Y:S01]  /*2240*/  VIADD R15, R3.reuse, 0xffffffff ;  /* 0xffffffff030f7836 */ /* 0x040fe20000000000 */
[----:B0-----:R-:W-:Y:S01]  /*2250*/  IADD3 R5, R3, -R11, R16 ;  /* 0x8000000b03057210 */ /* 0x001fe20007ffe010 */
[----:B------:R-:W-:Y:S02]  /*2260*/  WARPGROUP.DEPBAR.LE gsb0, 0x0 ;  /* 0x00008000000079c5 */ /* 0x000fe40000010000 */
[----:B------:R-:W-:Y:S02]  /*2270*/  WARPGROUP.ARRIVE ;  /* 0x00000000000079c5 */ /* 0x000fe40000000000 */
[----:B------:R-:W-:-:S02]  /*2280*/  VIADD R13, R5, UR4 ;  /* 0x00000004050d7c36 */ /* 0x000fc40008000000 */
[----:B------:R-:W-:Y:S02]  /*2290*/  VIADD R5, R5, UR7 ;  /* 0x0000000705057c36 */ /* 0x000fe40008000000 */
[----:B------:R-:W-:Y:S02]  /*22a0*/  HGMMA.64x96x16.F32 R24, gdesc[UR8], R24, gsb0 ;  /* 0x01600000081879f0 */ /* 0x000fe40008000818 */
[----:B-1----:R-:W-:Y:S01]  /*22b0*/  IMAD.IADD R3, R5, 0x1, R12 ;  /* 0x0000000105037824 */ /* 0x002fe200078e020c */
[----:B------:R-:W-:Y:S02]  /*22c0*/  WARPGROUP.DEPBAR.LE gsb0, 0x0 ;  /* 0x00008000000079c5 */ /* 0x000fe40000010000 */
[----:B------:R-:W-:-:S06]  /*22d0*/  WARPGROUP.ARRIVE ;  /* 0x00000000000079c5 */ /* 0x000fcc0000000000 */
[----:B------:R-:W-:Y:S03]  /*22e0*/  HGMMA.64x96x16.F32 R24, gdesc[UR12], R24, gsb0 ;  /* 0x016000000c1879f0 */ /* 0x000fe60008000818 */
        /* <DEDUP_REMOVED lines=28> */
[----:B------:R0:W-:Y:S02]  /*24b0*/  @!P3 SYNCS.ARRIVE.TRANS64.RED.A1T0 RZ, [R0+URZ], RZ ;  /* 0x000000ff00ffb9a7 */ /* 0x0001e4000810043f */
[----:B0-----:R-:W-:-:S04]  /*24c0*/  IMAD R0, R75, -0x60, R16 ;  /* 0xffffffa04b007824 */ /* 0x001fc800078e0210 */
[----:B------:R-:W-:-:S04]  /*24d0*/  VIADD R0, R0, 0x60 ;  /* 0x0000006000007836 */ /* 0x000fc80000000000 */
[----:B------:R-:W-:-:S05]  /*24e0*/  IMAD R8, R17, -0x2, R0 ;  /* 0xfffffffe11087824 */ /* 0x000fca00078e0200 */
[----:B------:R-:W-:Y:S01]  /*24f0*/  VIADDMNMX R0, R12, R13, R8, PT ;  /* 0x0000000d0c007246 */ /* 0x000fe20003800108 */
[----:B------:R-:W-:Y:S06]  /*2500*/  @P1 BRA `(.L_x_4555) ;  /* 0x0000000000541947 */ /* 0x000fec0003800000 */
[----:B------:R-:W-:Y:S01]  /*2510*/  IADD3 R4, R16, -R11, R12 ;  /* 0x8000000b10047210 */ /* 0x000fe20007ffe00c */
[----:B------:R-:W-:Y:S03]  /*2520*/  BSSY B0, `(.L_x_4556) ;  /* 0x0000010000007945 */ /* 0x000fe60003800000 */
        /* <DEDUP_REMOVED lines=10> */
.L_x_4557:
[----:B------:R-:W-:-:S06]  /*25d0*/  UISETP.NE.AND UP2, UPT, UR5, 0x1, UPT ;  /* 0x000000010500788c */ /* 0x000fcc000bf45270 */
[----:B------:R-:W-:-:S05]  /*25e0*/  PLOP3.LUT P1, PT, PT, PT, UP2, 0x80, 0x0 ;  /* 0x000000000000781c */ /* 0x000fca0003f2f028 */
[----:B------:R-:W-:-:S08]  /*25f0*/  @UP2 ULDC.64 UR10, c[0x0][0x9e8] ;  /* 0x00027a00000a2ab9 */ /* 0x000fd00000000a00 */
[----:B------:R-:W-:-:S05]  /*2600*/  @P1 IMAD.HI.U32 R9, R4, UR10, RZ ;  /* 0x0000000a04091c27 */ /* 0x000fca000f8e00ff */
[----:B------:R-:W-:-:S07]  /*2610*/  @P1 SHF.R.U32.HI R4, RZ, UR11, R9 ;  /* 0x0000000bff041c19 */ /* 0x000fce0008011609 */
.L_x_4558:
[----:B------:R-:W-:Y:S05]  /*2620*/  BSYNC B0 ;  /* 0x0000000000007941 */ /* 0x000fea0003800000 */
.L_x_4556:
[----:B------:R-:W-:-:S05]  /*2630*/  IMAD R4, R4, UR5, R15 ;  /* 0x0000000504047c24 */ /* 0x000fca000f8e020f */
[----:B------:R-:W-:Y:S02]  /*2640*/  VIMNMX R3, R3, R4, !PT ;  /* 0x0000000403037248 */ /* 0x000fe40007fe0100 */
[----:B------:R-:W-:-:S07]  /*2650*/  VIADDMNMX R0, R4, UR5, R0, PT ;  /* 0x0000000504007c46 */ /* 0x000fce000b800100 */
.L_x_4555:
[C---:B------:R-:W-:Y:S02]  /*2660*/  ISETP.GE.AND P1, PT, R10.reuse, 0x2, PT ;  /* 0x000000020a00780c */ /* 0x040fe40003f26270 */
        /* <DEDUP_REMOVED lines=95> */
[----:B------:R-:W-:Y:S02]  /*2c60*/  P2R R21, PR, RZ, 0x20 ;  /* 0x00000020ff157803 */ /* 0x000fe40000000000 */
[----:B------:R-:W-:Y:S02]  /*2c70*/  FSEL R64, R64, -INF , !P3 ;  /* 0xff80000040407808 */ /* 0x000fe40005800000 */
[C---:B------:R-:W-:Y:S02]  /*2c80*/  ISETP.GE.AND P3, PT, R10.reuse, 0x52, PT ;  /* 0x000000520a00780c */ /* 0x040fe40003f66270 */
[----:B------:R-:W-:Y:S02]  /*2c90*/  ISETP.GE.AND P6, PT, R10, 0x1, PT ;  /* 0x000000010a00780c */ /* 0x000fe40003fc6270 */
[----:B------:R-:W-:-:S04]  /*2ca0*/  ISETP.GT.AND P4, PT, R3, 0x51, !P3 ;  /* 0x000000510300780c */ /* 0x000fc80005f84270 */
[----:B------:R-:W-:-:S04]  /*2cb0*/  ISETP.LT.OR P4, PT, R0, 0x52, P4 ;  /* 0x000000520000780c */ /* 0x000fc80002781670 */
[----:B------:R-:W-:Y:S02]  /*2cc0*/  FSEL R90, R65, -INF , !P4 ;  /* 0xff800000415a7808 */ /* 0x000fe40006000000 */
[----:B------:R-:W-:-:S04]  /*2cd0*/  ISETP.GE.AND P4, PT, R10, 0x59, PT ;  /* 0x000000590a00780c */ /* 0x000fc80003f86270 */
[----:B------:R-:W-:-:S04]  /*2ce0*/  ISETP.GT.AND P5, PT, R3, 0x58, !P4 ;  /* 0x000000580300780c */ /* 0x000fc800067a4270 */
[----:B------:R-:W-:-:S04]  /*2cf0*/  ISETP.LT.OR P5, PT, R0, 0x59, P5 ;  /* 0x000000590000780c */ /* 0x000fc80002fa1670 */
[----:B------:R-:W-:Y:S02]  /*2d00*/  FSEL R9, R68, -INF , !P5 ;  /* 0xff80000044097808 */ /* 0x000fe40006800000 */
        /* <DEDUP_REMOVED lines=9> */
[----:B------:R-:W-:Y:S02]  /*2da0*/  PLOP3.LUT P5, PT, PT, PT, UP1, 0x40, 0x0 ;  /* 0x000000000000781c */ /* 0x000fe40003fae818 */
[----:B0-----:R-:W-:Y:S01]  /*2db0*/  VIADDMNMX R4, R0, R13, R8, PT ;  /* 0x0000000d00047246 */ /* 0x001fe20003800108 */
[----:B------:R-:W-:-:S10]  /*2dc0*/  IMAD.IADD R8, R5, 0x1, R0 ;  /* 0x0000000105087824 */ /* 0x000fd400078e0200 */
[----:B------:R-:W-:Y:S05]  /*2dd0*/  @P5 BRA `(.L_x_4559) ;  /* 0x00000000005c5947 */ /* 0x000fea0003800000 */
        /* <DEDUP_REMOVED lines=13> */
.L_x_4561:
[----:B------:R-:W-:-:S06]  /*2eb0*/  UISETP.NE.AND UP2, UPT, UR5, 0x1, UPT ;  /* 0x000000010500788c */ /* 0x000fcc000bf45270 */
[----:B------:R-:W-:-:S05]  /*2ec0*/  PLOP3.LUT P5, PT, PT, PT, UP2, 0x80, 0x0 ;  /* 0x000000000000781c */ /* 0x000fca0003faf028 */
[----:B------:R-:W-:-:S08]  /*2ed0*/  @UP2 ULDC.64 UR10, c[0x0][0x9e8] ;  /* 0x00027a00000a2ab9 */ /* 0x000fd00000000a00 */
[----:B------:R-:W-:Y:S01]  /*2ee0*/  @P5 IMAD.HI.U32 R2, R0, UR10, RZ ;  /* 0x0000000a00025c27 */ /* 0x000fe2000f8e00ff */
[----:B------:R-:W-:-:S13]  /*2ef0*/  PLOP3.LUT P5, PT, PT, PT, UP2, 0x80, 0x0 ;  /* 0x000000000000781c */ /* 0x000fda0003faf028 */
[----:B------:R-:W-:-:S07]  /*2f00*/  @P5 SHF.R.U32.HI R0, RZ, UR11, R2 ;  /* 0x0000000bff005c19 */ /* 0x000fce0008011602 */
.L_x_4562:
[----:B------:R-:W-:Y:S05]  /*2f10*/  BSYNC B0 ;  /* 0x0000000000007941 */ /* 0x000fea0003800000 */
.L_x_4560:
[----:B------:R-:W-:-:S05]  /*2f20*/  IMAD R3, R0, UR5, R15 ;  /* 0x0000000500037c24 */ /* 0x000fca000f8e020f */
[----:B------:R-:W-:Y:S02]  /*2f30*/  VIMNMX R8, R8, R3, !PT ;  /* 0x0000000308087248 */ /* 0x000fe40007fe0100 */
[----:B------:R-:W-:-:S07]  /*2f40*/  VIADDMNMX R4, R3, UR5, R4, PT ;  /* 0x0000000503047c46 */ /* 0x000fce000b800104 */
.L_x_4559:
[C---:B------:R-:W-:Y:S01]  /*2f50*/  ISETP.GT.AND P1, PT, R8.reuse, 0x1, !P1 ;  /* 0x000000010800780c */ /* 0x040fe20004f24270 */
[----:B------:R-:W-:Y:S01]  /*2f60*/  ULDC UR7, c[0x0][0x988] ;  /* 0x0002620000077ab9 */ /* 0x000fe20000000800 */
[----:B------:R-:W-:Y:S01]  /*2f70*/  ISETP.GT.AND P2, PT, R8, 0x8, !P2 ;  /* 0x000000080800780c */ /* 0x000fe20005744270 */
[----:B------:R-:W-:Y:S01]  /*2f80*/  @UP0 ULDC UR10, c[0x0][0x44c] ;  /* 0x00011300000a0ab9 */ /* 0x000fe20000000800 */
[----:B------:R-:W-:Y:S01]  /*2f90*/  ISETP.LT.OR P1, PT, R4, 0x2, P1 ;  /* 0x000000020400780c */ /* 0x000fe20000f21670 */
[----:B------:R-:W-:Y:S01]  /*2fa0*/  UIMAD.WIDE.U32 UR10, UR39, UR10, URZ ;  /* 0x0000000a270a72a5 */ /* 0x000fe2000f8e003f */
[----:B------:R-:W-:Y:S01]  /*2fb0*/  FMNMX.FTZ R0, R24, R14, !PT ;  /* 0x0000000e18007209 */ /* 0x000fe20007810000 */
[----:B------:R-:W-:Y:S01]  /*2fc0*/  @UP0 ULDC UR15, c[0x0][0x450] ;  /* 0x00011400000f0ab9 */ /* 0x000fe20000000800 */
[----:B------:R-:W-:Y:S02]  /*2fd0*/  FSEL R27, R27, -INF , !P1 ;  /* 0xff8000001b1b7808 */ /* 0x000fe40004800000 */
[----:B------:R-:W-:-:S02]  /*2fe0*/  ISETP.NE.AND P1, PT, R12, RZ, PT ;  /* 0x000000ff0c00720c */ /* 0x000fc40003f25270 */
[----:B------:R-:W-:Y:S02]  /*2ff0*/  ISETP.LT.OR P2, PT, R4, 0x9, P2 ;  /* 0x000000090400780c */ /* 0x000fe40001741670 */
[----:B------:R-:W-:Y:S02]  /*3000*/  ISETP.GT.AND P1, PT, R8, 0x9, !P1 ;  /* 0x000000090800780c */ /* 0x000fe40004f24270 */
[----:B------:R-:W-:Y:S02]  /*3010*/  FMNMX.FTZ R0, R28, R0, !PT ;  /* 0x000000001c007209 */ /* 0x000fe40007810000 */
[----:B------:R-:W-:Y:S02]  /*3020*/  ISETP.LT.OR P1, PT, R4, 0xa, P1 ;  /* 0x0000000a0400780c */ /* 0x000fe40000f21670 */
[----:B------:R-:W-:Y:S02]  /*3030*/  FSEL R15, R30, -INF , !P2 ;  /* 0xff8000001e0f7808 */ /* 0x000fe40005000000 */
[----:B------:R-:W-:-:S02]  /*3040*/  FSEL R31, R31, -INF , !P1 ;  /* 0xff8000001f1f7808 */ /* 0x000fc40004800000 */
[----:B------:R-:W-:Y:S02]  /*3050*/  ISETP.NE.AND P1, PT, R21, RZ, PT ;  /* 0x000000ff1500720c */ /* 0x000fe40003f25270 */
[----:B------:R-:W-:Y:S02]  /*3060*/  ISETP.NE.AND P2, PT, R25, RZ, PT ;  /* 0x000000ff1900720c */ /* 0x000fe40003f45270 */
[----:B------:R-:W-:Y:S02]  /*3070*/  ISETP.GT.AND P1, PT, R8, 0x10, !P1 ;  /* 0x000000100800780c */ /* 0x000fe40004f24270 */
[----:B------:R-:W-:Y:S02]  /*3080*/  FMNMX.FTZ R0, R20, R0, !PT ;  /* 0x0000000014007209 */ /* 0x000fe40007810000 */
[----:B------:R-:W-:Y:S02]  /*3090*/  ISETP.LT.OR P1, PT, R4, 0x11, P1 ;  /* 0x000000110400780c */ /* 0x000fe40000f21670 */
[----:B------:R-:W-:-:S02]  /*30a0*/  FMNMX.FTZ R0, R32, R0, !PT ;  /* 0x0000000020007209 */ /* 0x000fc40007810000 */
[----:B------:R-:W-:Y:S02]  /*30b0*/  FSEL R21, R34, -INF , !P1 ;  /* 0xff80000022157808 */ /* 0x000fe40004800000 */
[----:B------:R-:W-:Y:S02]  /*30c0*/  ISETP.GT.AND P1, PT, R8, 0x11, !P2 ;  /* 0x000000110800780c */ /* 0x000fe40005724270 */
[----:B------:R-:W-:Y:S02]  /*30d0*/  ISETP.NE.AND P5, PT, R29, RZ, PT ;  /* 0x000000ff1d00720c */ /* 0x000fe40003fa5270 */
[----:B------:R-:W-:Y:S02]  /*30e0*/  ISETP.LT.OR P1, PT, R4, 0x12, P1 ;  /* 0x000000120400780c */ /* 0x000fe40000f21670 */
[----:B------:R-:W-:Y:S02]  /*30f0*/  FMNMX.FTZ R0, R72, R0, !PT ;  /* 0x0000000048007209 */ /* 0x000fe40007810000 */
[----:B------:R-:W-:-:S02]  /*3100*/  FSEL R35, R35, -INF , !P1 ;  /* 0xff80000023237808 */ /* 0x000fc40004800000 */
[----:B------:R-:W-:Y:S02]  /*3110*/  ISETP.GT.AND P1, PT, R8, 0x18, !P5 ;  /* 0x000000180800780c */ /* 0x000fe40006f24270 */
[----:B------:R-:W-:Y:S02]  /*3120*/  FMNMX.FTZ R0, R36, R0, !PT ;  /* 0x0000000024007209 */ /* 0x000fe40007810000 */
[----:B------:R-:W-:Y:S02]  /*3130*/  ISETP.LT.OR P1, PT, R4, 0x19, P1 ;  /* 0x000000190400780c */ /* 0x000fe40000f21670 */
[----:B------:R-:W-:Y:S02]  /*3140*/  FMNMX.FTZ R0, R76, R0, !PT ;  /* 0x000000004c007209 */ /* 0x000fe40007810000 */
[----:B------:R-:W-:Y:S02]  /*3150*/  FSEL R25, R38, -INF , !P1 ;  /* 0xff80000026197808 */ /* 0x000fe40004800000 */
[----:B------:R-:W-:-:S02]  /*3160*/  FMNMX.FTZ R0, R40, R0, !PT ;  /* 0x0000000028007209 */ /* 0x000fc40007810000 */
        /* <DEDUP_REMOVED lines=12> */
[----:B------:R-:W-:Y:S02]  /*3230*/  FMNMX.FTZ R0, R52, R0, !PT ;  /* 0x0000000034007209 */ /* 0x000fe40007810000 */
[----:B------:R-:W-:Y:S02]  /*3240*/  FSEL R29, R42, -INF , !P1 ;  /* 0xff8000002a1d7808 */ /* 0x000fe40004800000 */
[----:B------:R-:W-:Y:S02]  /*3250*/  ISETP.NE.AND P1, PT, R73, RZ, PT ;  /* 0x000000ff4900720c */ /* 0x000fe40003f25270 */
[----:B------:R-:W-:Y:S02]  /*3260*/  FMNMX.FTZ R0, R84, R0, !PT ;  /* 0x0000000054007209 */ /* 0x000fe40007810000 */
[----:B------:R-:W-:Y:S02]  /*3270*/  ISETP.GT.AND P1, PT, R8, 0x21, !P1 ;  /* 0x000000210800780c */ /* 0x000fe40004f24270 */
[----:B------:R-:W-:-:S02]  /*3280*/  FMNMX.FTZ R0, R56, R0, !PT ;  /* 0x0000000038007209 */ /* 0x000fc40007810000 */
[----:B------:R-:W-:Y:S02]  /*3290*/  ISETP.LT.OR P1, PT, R4, 0x22, P1 ;  /* 0x000000220400780c */ /* 0x000fe40000f21670 */
        /* <DEDUP_REMOVED lines=9> */
[----:B------:R-:W-:Y:S02]  /*3330*/  FMNMX.FTZ R0, R90, R0, !PT ;  /* 0x000000005a007209 */ /* 0x000fe40007810000 */
[----:B------:R-:W-:-:S02]  /*3340*/  ISETP.NE.AND P1, PT, R77, RZ, PT ;  /* 0x000000ff4d00720c */ /* 0x000fc40003f25270 */
[----:B------:R-:W-:Y:S02]  /*3350*/  FMNMX.FTZ R0, R9, R0, !PT ;  /* 0x0000000009007209 */ /* 0x000fe40007810000 */
[----:B------:R-:W-:Y:S02]  /*3360*/  ISETP.GT.AND P1, PT, R8, 0x29, !P1 ;  /* 0x000000290800780c */ /* 0x000fe40004f24270 */
[----:B------:R-:W-:Y:S01]  /*3370*/  FMNMX.FTZ R2, R68, R0, !PT ;  /* 0x0000000044027209 */ /* 0x000fe20007810000 */
[----:B------:R-:W-:Y:S01]  /*3380*/  IMAD.U32 R0, RZ, RZ, UR7 ;  /* 0x00000007ff007e24 */ /* 0x000fe2000f8e00ff */
[----:B------:R-:W-:Y:S01]  /*3390*/  ISETP.LT.OR P1, PT, R4, 0x2a, P1 ;  /* 0x0000002a0400780c */ /* 0x000fe20000f21670 */
[----:B------:R-:W-:Y:S01]  /*33a0*/  UMOV UR7, UR39 ;  /* 0x0000002700077c82 */ /* 0x000fe20008000000 */
[----:B------:R-:W-:Y:S01]  /*33b0*/  ISETP.GT.AND P6, PT, R8, RZ, !P6 ;  /* 0x000000ff0800720c */ /* 0x000fe200077c4270 */
[----:B------:R-:W0:Y:S01]  /*33c0*/  SHFL.BFLY PT, R5, R2, 0x2, 0x1f ;  /* 0x0c401f0002057f89 */ /* 0x000e2200000e0000 */
[----:B------:R-:W-:Y:S01]  /*33d0*/  FSEL R47, R47, -INF , !P1 ;  /* 0xff8000002f2f7808 */ /* 0x000fe20004800000 */
[----:B------:R-:W-:Y:S01]  /*33e0*/  @UP0 USHF.R.U32.HI UR7, URZ, UR15, UR11 ;  /* 0x0000000f3f070299 */ /* 0x000fe2000801160b */
[----:B------:R-:W-:-:S02]  /*33f0*/  ISETP.NE.AND P1, PT, R45, RZ, PT ;  /* 0x000000ff2d00720c */ /* 0x000fc40003f25270 */
[----:B------:R-:W-:Y:S02]  /*3400*/  ISETP.LT.OR P6, PT, R4, 0x1, P6 ;  /* 0x000000010400780c */ /* 0x000fe400037c1670 */
[----:B------:R-:W-:Y:S02]  /*3410*/  ISETP.GT.AND P1, PT, R8, 0x30, !P1 ;  /* 0x000000300800780c */ /* 0x000fe40004f24270 */
[----:B------:R-:W-:Y:S02]  /*3420*/  FSEL R13, R26, -INF , !P6 ;  /* 0xff8000001a0d7808 */ /* 0x000fe40007000000 */
[----:B------:R-:W-:Y:S02]  /*3430*/  ISETP.LT.OR P1, PT, R4, 0x31, P1 ;  /* 0x000000310400780c */ /* 0x000fe40000f21670 */
[----:B------:R-:W-:Y:S02]  /*3440*/  ISETP.NE.AND P2, PT, R53, RZ, PT ;  /* 0x000000ff3500720c */ /* 0x000fe40003f45270 */
[----:B------:R-:W-:-:S02]  /*3450*/  FSEL R37, R50, -INF , !P1 ;  /* 0xff80000032257808 */ /* 0x000fc40004800000 */
[----:B------:R-:W-:Y:S02]  /*3460*/  ISETP.NE.AND P1, PT, R79, RZ, PT ;  /* 0x000000ff4f00720c */ /* 0x000fe40003f25270 */
[----:B------:R-:W-:Y:S02]  /*3470*/  ISETP.NE.AND P5, PT, R83, RZ, PT ;  /* 0x000000ff5300720c */ /* 0x000fe40003fa5270 */
[----:B------:R-:W-:Y:S02]  /*3480*/  ISETP.GT.AND P1, PT, R8, 0x31, !P1 ;  /* 0x000000310800780c */ /* 0x000fe40004f24270 */
[----:B------:R-:W-:Y:S02]  /*3490*/  ISETP.NE.AND P6, PT, R85, RZ, PT ;  /* 0x000000ff5500720c */ /* 0x000fe40003fc5270 */
[----:B------:R-:W-:Y:S02]  /*34a0*/  ISETP.LT.OR P1, PT, R4, 0x32, P1 ;  /* 0x000000320400780c */ /* 0x000fe40000f21670 */
[----:B0-----:R-:W-:-:S02]  /*34b0*/  FMNMX.FTZ R10, R2, R5, !PT ;  /* 0x00000005020a7209 */ /* 0x001fc40007810000 */
[----:B------:R-:W-:Y:S02]  /*34c0*/  FMNMX.FTZ R2, R13, R27, !PT ;  /* 0x0000001b0d027209 */ /* 0x000fe40007810000 */
[----:B------:R-:W-:Y:S01]  /*34d0*/  FSEL R51, R51, -INF , !P1 ;  /* 0xff80000033337808 */ /* 0x000fe20004800000 */
[----:B------:R-:W0:Y:S01]  /*34e0*/  SHFL.BFLY PT, R5, R10, 0x1, 0x1f ;  /* 0x0c201f000a057f89 */ /* 0x000e2200000e0000 */
        /* <DEDUP_REMOVED lines=14> */
[----:B------:R-:W-:Y:S02]  /*35d0*/  ISETP.GT.AND P1, PT, R8, 0x40, !P2 ;  /* 0x000000400800780c */ /* 0x000fe40005724270 */
[----:B------:R-:W-:-:S02]  /*35e0*/  FMNMX.FTZ R2, R29, R2, !PT ;  /* 0x000000021d027209 */ /* 0x000fc40007810000 */
[----:B------:R-:W-:Y:S02]  /*35f0*/  ISETP.LT.OR P1, PT, R4, 0x41, P1 ;  /* 0x000000410400780c */ /* 0x000fe40000f21670 */
[----:B------:R-:W-:Y:S02]  /*3600*/  FMNMX.FTZ R2, R43, R2, !PT ;  /* 0x000000022b027209 */ /* 0x000fe40007810000 */
[----:B------:R-:W-:Y:S02]  /*3610*/  FSEL R3, R58, -INF , !P1 ;  /* 0xff8000003a037808 */ /* 0x000fe40004800000 */
[----:B------:R-:W-:Y:S02]  /*3620*/  FMNMX.FTZ R2, R33, R2, !PT ;  /* 0x0000000221027209 */ /* 0x000fe40007810000 */
[----:B------:R-:W-:Y:S02]  /*3630*/  ISETP.GT.AND P1, PT, R8, 0x41, !P5 ;  /* 0x000000410800780c */ /* 0x000fe40006f24270 */
[----:B0-----:R-:W-:-:S02]  /*3640*/  FMNMX.FTZ R5, R10, R5, !PT ;  /* 0x000000050a057209 */ /* 0x001fc40007810000 */
[----:B------:R-:W-:Y:S02]  /*3650*/  FMNMX.FTZ R2, R47, R2, !PT ;  /* 0x000000022f027209 */ /* 0x000fe40007810000 */
[----:B------:R-:W-:Y:S01]  /*3660*/  ISETP.LT.OR P1, PT, R4, 0x42, P1 ;  /* 0x000000420400780c */ /* 0x000fe20000f21670 */
[----:B------:R-:W-:Y:S01]  /*3670*/  FMUL.FTZ R12, R5, R0 ;  /* 0x00000000050c7220 */ /* 0x000fe20000410000 */
[----:B------:R-:W-:Y:S02]  /*3680*/  FMNMX.FTZ R2, R37, R2, !PT ;  /* 0x0000000225027209 */ /* 0x000fe40007810000 */
[----:B------:R-:W-:Y:S02]  /*3690*/  FSEL R59, R59, -INF , !P1 ;  /* 0xff8000003b3b7808 */ /* 0x000fe40004800000 */
[----:B------:R-:W-:Y:S02]  /*36a0*/  FSETP.NEU.FTZ.AND P1, PT, R5, -INF , PT ;  /* 0xff8000000500780b */ /* 0x000fe40003f3d000 */
[----:B------:R-:W-:-:S02]  /*36b0*/  ISETP.NE.AND P5, PT, R57, RZ, PT ;  /* 0x000000ff3900720c */ /* 0x000fc40003fa5270 */
[----:B------:R-:W-:Y:S02]  /*36c0*/  FMNMX.FTZ R2, R51, R2, !PT ;  /* 0x0000000233027209 */ /* 0x000fe40007810000 */
[----:B------:R-:W-:Y:S02]  /*36d0*/  FSEL R61, R12, RZ, P1 ;  /* 0x000000ff0c3d7208 */ /* 0x000fe40000800000 */
[----:B------:R-:W-:Y:S02]  /*36e0*/  ISETP.GT.AND P1, PT, R8, 0x48, !P5 ;  /* 0x000000480800780c */ /* 0x000fe40006f24270 */
[----:B------:R-:W-:Y:S01]  /*36f0*/  FMNMX.FTZ R2, R41, R2, !PT ;  /* 0x0000000229027209 */ /* 0x000fe20007810000 */
[-CC-:B------:R-:W-:Y:S01]  /*3700*/  FFMA.FTZ R10, R24, R0.reuse, -R61.reuse ;  /* 0x00000000180a7223 */ /* 0x180fe2000001083d */
[----:B------:R-:W-:Y:S01]  /*3710*/  ISETP.LT.OR P1, PT, R4, 0x49, P1 ;  /* 0x000000490400780c */ /* 0x000fe20000f21670 */
[--C-:B------:R-:W-:Y:S01]  /*3720*/  FFMA.FTZ R12, R14, R0, -R61.reuse ;  /* 0x000000000e0c7223 */ /* 0x100fe2000001083d */
[----:B------:R-:W-:Y:S01]  /*3730*/  FMNMX.FTZ R2, R55, R2, !PT ;  /* 0x0000000237027209 */ /* 0x000fe20007810000 */
[-CC-:B------:R-:W-:Y:S01]  /*3740*/  FFMA.FTZ R14, R28, R0.reuse, -R61.reuse ;  /* 0x000000001c0e7223 */ /* 0x180fe2000001083d */
[----:B------:R-:W-:Y:S01]  /*3750*/  FSEL R45, R62, -INF , !P1 ;  /* 0xff8000003e2d7808 */ /* 0x000fe20004800000 */
[----:B------:R-:W-:Y:S01]  /*3760*/  MUFU.EX2 R10, R10 ;  /* 0x0000000a000a7308 */ /* 0x000fe20000000800 */
[----:B------:R-:W-:Y:S01]  /*3770*/  ISETP.NE.AND P2, PT, R87, RZ, PT ;  /* 0x000000ff5700720c */ /* 0x000fe20003f45270 */
[-CC-:B------:R-:W-:Y:S01]  /*3780*/  FFMA.FTZ R20, R20, R0.reuse, -R61.reuse ;  /* 0x0000000014147223 */ /* 0x180fe2000001083d */
[----:B------:R-:W-:Y:S01]  /*3790*/  ISETP.GT.AND P1, PT, R8, 0x49, !P6 ;  /* 0x000000490800780c */ /* 0x000fe20007724270 */
[--C-:B------:R-:W-:Y:S01]  /*37a0*/  FFMA.FTZ R24, R32, R0, -R61.reuse ;  /* 0x0000000020187223 */ /* 0x100fe2000001083d */
[----:B------:R-:W-:Y:S01]  /*37b0*/  FMNMX.FTZ R2, R3, R2, !PT ;  /* 0x0000000203027209 */ /* 0x000fe20007810000 */
[-CC-:B------:R-:W-:Y:S01]  /*37c0*/  FFMA.FTZ R9, R9, R0.reuse, -R61.reuse ;  /* 0x0000000009097223 */ /* 0x180fe2000001083d */
[----:B------:R-:W-:Y:S01]  /*37d0*/  ISETP.GT.AND P2, PT, R8, 0x50, !P2 ;  /* 0x000000500800780c */ /* 0x000fe20005744270 */
[----:B------:R-:W-:Y:S01]  /*37e0*/  MUFU.EX2 R14, R14 ;  /* 0x0000000e000e7308 */ /* 0x000fe20000000800 */
[----:B------:R-:W-:Y:S01]  /*37f0*/  ISETP.LT.OR P1, PT, R4, 0x4a, P1 ;  /* 0x0000004a0400780c */ /* 0x000fe20000f21670 */
[--C-:B------:R-:W-:Y:S01]  /*3800*/  FFMA.FTZ R26, R36, R0, -R61.reuse ;  /* 0x00000000241a7223 */ /* 0x100fe2000001083d */
[----:B------:R-:W-:Y:S01]  /*3810*/  FMNMX.FTZ R2, R59, R2, !PT ;  /* 0x000000023b027209 */ /* 0x000fe20007810000 */
[-CC-:B------:R-:W-:Y:S01]  /*3820*/  FFMA.FTZ R36, R90, R0.reuse, -R61.reuse ;  /* 0x000000005a247223 */ /* 0x180fe2000001083d */
[----:B------:R-:W-:Y:S01]  /*3830*/  ISETP.GT.AND P3, PT, R8, 0x51, !P3 ;  /* 0x000000510800780c */ /* 0x000fe20005f64270 */
[-CC-:B------:R-:W-:Y:S01]  /*3840*/  FFMA.FTZ R28, R48, R0.reuse, -R61.reuse ;  /* 0x00000000301c7223 */ /* 0x180fe2000001083d */
[----:B------:R-:W-:Y:S01]  /*3850*/  ISETP.LT.OR P2, PT, R4, 0x51, P2 ;  /* 0x000000510400780c */ /* 0x000fe20001741670 */
[----:B------:R0:W-:Y:S01]  /*3860*/  MUFU.EX2 R69, R20 ;  /* 0x0000001400457308 */ /* 0x0001e20000000800 */
[----:B------:R-:W-:Y:S01]  /*3870*/  FSEL R63, R63, -INF , !P1 ;  /* 0xff8000003f3f7808 */ /* 0x000fe20004800000 */
[--C-:B------:R-:W-:Y:S01]  /*3880*/  FFMA.FTZ R30, R52, R0, -R61.reuse ;  /* 0x00000000341e7223 */ /* 0x100fe2000001083d */
[----:B------:R-:W-:Y:S01]  /*3890*/  FMNMX.FTZ R2, R45, R2, !PT ;  /* 0x000000022d027209 */ /* 0x000fe20007810000 */
[-CC-:B------:R-:W-:Y:S01]  /*38a0*/  FFMA.FTZ R32, R84, R0.reuse, -R61.reuse ;  /* 0x0000000054207223 */ /* 0x180fe2000001083d */
[----:B------:R-:W-:Y:S01]  /*38b0*/  ISETP.NE.AND P5, PT, R65, RZ, PT ;  /* 0x000000ff4100720c */ /* 0x000fe20003fa5270 */
[-CC-:B------:R-:W-:Y:S01]  /*38c0*/  FFMA.FTZ R34, R56, R0.reuse, -R61.reuse ;  /* 0x0000000038227223 */ /* 0x180fe2000001083d */
[----:B------:R-:W-:Y:S01]  /*38d0*/  ISETP.GT.AND P4, PT, R8, 0x58, !P4 ;  /* 0x000000580800780c */ /* 0x000fe20006784270 */
[----:B------:R1:W2:Y:S01]  /*38e0*/  MUFU.EX2 R65, R12 ;  /* 0x0000000c00417308 */ /* 0x0002a20000000800 */
[----:B------:R-:W-:Y:S01]  /*38f0*/  ISETP.LT.OR P3, PT, R4, 0x52, P3 ;  /* 0x000000520400780c */ /* 0x000fe20001f61670 */
[----:B0-----:R-:W-:Y:S01]  /*3900*/  FFMA.FTZ R20, R76, R0, -R61 ;  /* 0x000000004c147223 */ /* 0x001fe2000001083d */
[----:B------:R-:W-:-:S02]  /*3910*/  FSEL R49, R66, -INF , !P2 ;  /* 0xff80000042317808 */ /* 0x000fc40005000000 */
[----:B------:R-:W-:Y:S02]  /*3920*/  FMNMX.FTZ R2, R63, R2, !PT ;  /* 0x000000023f027209 */ /* 0x000fe40007810000 */
[----:B------:R-:W-:Y:S01]  /*3930*/  ISETP.GT.AND P5, PT, R8, 0x59, !P5 ;  /* 0x000000590800780c */ /* 0x000fe20006fa4270 */
[----:B------:R-:W-:Y:S01]  /*3940*/  MUFU.EX2 R24, R24 ;  /* 0x0000001800187308 */ /* 0x000fe20000000800 */
[----:B------:R-:W-:Y:S01]  /*3950*/  ISETP.LT.OR P4, PT, R4, 0x59, P4 ;  /* 0x000000590400780c */ /* 0x000fe20002781670 */
[-CC-:B-1----:R-:W-:Y:S01]  /*3960*/  FFMA.FTZ R12, R72, R0.reuse, -R61.reuse ;  /* 0x00000000480c7223 */ /* 0x182fe2000001083d */
[----:B------:R-:W-:Y:S01]  /*3970*/  FSEL R67, R67, -INF , !P3 ;  /* 0xff80000043437808 */ /* 0x000fe20005800000 */
[--C-:B------:R-:W-:Y:S01]  /*3980*/  FFMA.FTZ R8, R40, R0, -R61.reuse ;  /* 0x0000000028087223 */ /* 0x100fe2000001083d */
[----:B------:R-:W-:Y:S02]  /*3990*/  FMNMX.FTZ R2, R49, R2, !PT ;  /* 0x0000000231027209 */ /* 0x000fe40007810000 */
[----:B------:R-:W-:Y:S01]  /*39a0*/  ISETP.LT.OR P5, PT, R4, 0x5a, P5 ;  /* 0x0000005a0400780c */ /* 0x000fe20002fa1670 */
[----:B------:R-:W-:Y:S01]  /*39b0*/  FFMA.FTZ R4, R44, R0, -R61 ;  /* 0x000000002c047223 */ /* 0x000fe2000001083d */
[----:B------:R-:W-:Y:S01]  /*39c0*/  FSEL R53, R70, -INF , !P4 ;  /* 0xff80000046357808 */ /* 0x000fe20006000000 */
[----:B------:R0:W-:Y:S01]  /*39d0*/  MUFU.EX2 R77, R20 ;  /* 0x00000014004d7308 */ /* 0x0001e20000000800 */
[----:B------:R-:W-:-:S02]  /*39e0*/  FMNMX.FTZ R2, R67, R2, !PT ;  /* 0x0000000243027209 */ /* 0x000fc40007810000 */
[----:B------:R-:W-:Y:S02]  /*39f0*/  FSEL R71, R71, -INF , !P5 ;  /* 0xff80000047477808 */ /* 0x000fe40006800000 */
[----:B------:R-:W-:Y:S02]  /*3a00*/  FMNMX.FTZ R2, R53, R2, !PT ;  /* 0x0000000235027209 */ /* 0x000fe40007810000 */
[----:B--2---:R-:W-:Y:S01]  /*3a10*/  F2FP.F16.F32.PACK_AB R188, R65, R10 ;  /* 0x0000000a41bc723e */ /* 0x004fe200000000ff */
[----:B------:R-:W-:Y:S01]  /*3a20*/  MUFU.EX2 R182, R4 ;  /* 0x0000000400b67308 */ /* 0x000fe20000000800 */
[----:B------:R-:W-:Y:S01]  /*3a30*/  FMNMX.FTZ R2, R71, R2, !PT ;  /* 0x0000000247027209 */ /* 0x000fe20007810000 */
[--C-:B0-----:R-:W-:Y:S01]  /*3a40*/  FFMA.FTZ R20, R80, R0, -R61.reuse ;  /* 0x0000000050147223 */ /* 0x101fe2000001083d */
[----:B------:R-:W-:Y:S02]  /*3a50*/  R2UR UR14, R74 ;  /* 0x000000004a0e72ca */ /* 0x000fe400000e0000 */
[----:B------:R-:W-:Y:S01]  /*3a60*/  F2FP.F16.F32.PACK_AB R190, R69, R14 ;  /* 0x0000000e45be723e */ /* 0x000fe200000000ff */
[----:B------:R-:W0:Y:S02]  /*3a70*/  SHFL.BFLY PT, R57, R2, 0x2, 0x1f ;  /* 0x0c401f0002397f89 */ /* 0x000e2400000e0000 */
[----:B------:R1:W2:Y:S08]  /*3a80*/  MUFU.EX2 R73, R12 ;  /* 0x0000000c00497308 */ /* 0x0002b00000000800 */
[----:B------:R3:W-:Y:S01]  /*3a90*/  MUFU.EX2 R170, R9 ;  /* 0x0000000900aa7308 */ /* 0x0007e20000000800 */
[----:B-1----:R-:W-:Y:S01]  /*3aa0*/  FFMA.FTZ R12, R78, R0, -R61 ;  /* 0x000000004e0c7223 */ /* 0x002fe2000001083d */
[----:B------:R-:W-:-:S04]  /*3ab0*/  UIADD3 UR10, UR14, UR7, URZ ;  /* 0x000000070e0a7290 */ /* 0x000fc8000fffe03f */
[----:B------:R-:W-:Y:S02]  /*3ac0*/  UIADD3 UR4, UR10, UR4, URZ ;  /* 0x000000040a047290 */ /* 0x000fe4000fffe03f */
[----:B------:R1:W-:Y:S01]  /*3ad0*/  MUFU.EX2 R81, R20 ;  /* 0x0000001400517308 */ /* 0x0003e20000000800 */
[----:B---3--:R-:W-:Y:S01]  /*3ae0*/  FADD.FTZ R9, R10, R65 ;  /* 0x000000410a097221 */ /* 0x008fe20000010000 */
[----:B--2---:R-:W-:-:S03]  /*3af0*/  F2FP.F16.F32.PACK_AB R184, R73, R24 ;  /* 0x0000001849b8723e */ /* 0x004fc600000000ff */
[----:B------:R-:W-:Y:S01]  /*3b00*/  FADD.FTZ R46, R14, R9 ;  /* 0x000000090e2e7221 */ /* 0x000fe20000010000 */
[----:B0-----:R-:W-:Y:S01]  /*3b10*/  FMNMX.FTZ R57, R2, R57, !PT ;  /* 0x0000003902397209 */ /* 0x001fe20007810000 */
[-CC-:B------:R-:W-:Y:S01]  /*3b20*/  FFMA.FTZ R2, R86, R0.reuse, -R61.reuse ;  /* 0x0000000056027223 */ /* 0x180fe2000001083d */
[----:B------:R-:W0:Y:S01]  /*3b30*/  MUFU.EX2 R26, R26 ;  /* 0x0000001a001a7308 */ /* 0x000e220000000800 */
[----:B-1----:R-:W-:Y:S01]  /*3b40*/  FFMA.FTZ R20, R88, R0, -R61 ;  /* 0x0000000058147223 */ /* 0x002fe2000001083d */
[----:B------:R-:W-:Y:S01]  /*3b50*/  FADD.FTZ R9, R69, R46 ;  /* 0x0000002e45097221 */ /* 0x000fe20000010000 */
[----:B------:R-:W1:Y:S03]  /*3b60*/  SHFL.BFLY PT, R4, R57, 0x1, 0x1f ;  /* 0x0c201f0039047f89 */ /* 0x000e6600000e0000 */
[----:B------:R-:W-:Y:S02]  /*3b70*/  FADD.FTZ R46, R24, R9 ;  /* 0x00000009182e7221 */ /* 0x000fe40000010000 */
[----:B------:R2:W-:Y:S02]  /*3b80*/  MUFU.EX2 R87, R2 ;  /* 0x0000000200577308 */ /* 0x0005e40000000800 */
[----:B------:R-:W-:-:S06]  /*3b90*/  FADD.FTZ R9, R73, R46 ;  /* 0x0000002e49097221 */ /* 0x000fcc0000010000 */
[----:B------:R-:W-:Y:S01]  /*3ba0*/  MUFU.EX2 R89, R20 ;  /* 0x0000001400597308 */ /* 0x000fe20000000800 */
[----:B0-----:R-:W-:Y:S01]  /*3bb0*/  FADD.FTZ R48, R26, R9 ;  /* 0x000000091a307221 */ /* 0x001fe20000010000 */
[----:B------:R-:W-:-:S03]  /*3bc0*/  F2FP.F16.F32.PACK_AB R186, R77, R26 ;  /* 0x0000001a4dba723e */ /* 0x000fc600000000ff */
[----:B------:R-:W-:-:S03]  /*3bd0*/  FADD.FTZ R9, R77, R48 ;  /* 0x000000304d097221 */ /* 0x000fc60000010000 */
[----:B------:R-:W0:Y:S01]  /*3be0*/  MUFU.EX2 R8, R8 ;  /* 0x0000000800087308 */ /* 0x000e220000000800 */
[----:B-1----:R-:W-:-:S04]  /*3bf0*/  FMNMX.FTZ R4, R57, R4, !PT ;  /* 0x0000000439047209 */ /* 0x002fc80007810000 */
[C---:B------:R-:W-:Y:S01]  /*3c00*/  FSETP.NEU.FTZ.AND P1, PT, R4.reuse, -INF , PT ;  /* 0xff8000000400780b */ /* 0x040fe20003f3d000 */
[----:B--2---:R-:W-:Y:S02]  /*3c10*/  FMUL.FTZ R2, R4, R0 ;  /* 0x0000000004027220 */ /* 0x004fe40000410000 */
[----:B------:R1:W2:Y:S03]  /*3c20*/  MUFU.EX2 R79, R12 ;  /* 0x0000000c004f7308 */ /* 0x0002a60000000800 */
[----:B------:R-:W-:Y:S02]  /*3c30*/  FSEL R2, R2, RZ, P1 ;  /* 0x000000ff02027208 */ /* 0x000fe40000800000 */
[----:B------:R-:W-:-:S03]  /*3c40*/  PLOP3.LUT P1, PT, PT, PT, UP1, 0x40, 0x0 ;  /* 0x000000000000781c */ /* 0x000fc60003f2e818 */
        /* <DEDUP_REMOVED lines=9> */
[-C--:B-1----:R-:W-:Y:S01]  /*3ce0*/  FFMA.FTZ R12, R82, R0.reuse, -R61 ;  /* 0x00000000520c7223 */ /* 0x082fe2000001083d */
[-CC-:B------:R-:W-:Y:S01]  /*3cf0*/  FFMA.FTZ R39, R39, R0.reuse, -R2.reuse ;  /* 0x0000000027277223 */ /* 0x180fe20000010802 */
[----:B0-----:R-:W-:Y:S01]  /*3d00*/  FADD.FTZ R50, R8, R9 ;  /* 0x0000000908327221 */ /* 0x001fe20000010000 */
[-CC-:B------:R-:W-:Y:S01]  /*3d10*/  FFMA.FTZ R29, R29, R0.reuse, -R2.reuse ;  /* 0x000000001d1d7223 */ /* 0x180fe20000010802 */
[-CC-:B------:R-:W-:Y:S01]  /*3d20*/  FFMA.FTZ R43, R43, R0.reuse, -R2.reuse ;  /* 0x000000002b2b7223 */ /* 0x180fe20000010802 */
[-CC-:B------:R-:W-:Y:S01]  /*3d30*/  FFMA.FTZ R33, R33, R0.reuse, -R2.reuse ;  /* 0x0000000021217223 */ /* 0x180fe20000010802 */
[-CC-:B------:R-:W-:Y:S01]  /*3d40*/  FFMA.FTZ R47, R47, R0.reuse, -R2.reuse ;  /* 0x000000002f2f7223 */ /* 0x180fe20000010802 */
[----:B------:R2:W0:Y:S01]  /*3d50*/  MUFU.EX2 R20, R27 ;  /* 0x0000001b00147308 */ /* 0x0004220000000800 */
[-CC-:B------:R-:W-:Y:S01]  /*3d60*/  FFMA.FTZ R37, R37, R0.reuse, -R2.reuse ;  /* 0x0000000025257223 */ /* 0x180fe20000010802 */
[-CC-:B------:R-:W-:Y:S01]  /*3d70*/  FFMA.FTZ R51, R51, R0.reuse, -R2.reuse ;  /* 0x0000000033337223 */ /* 0x180fe20000010802 */
[-CC-:B------:R-:W-:Y:S01]  /*3d80*/  FFMA.FTZ R41, R41, R0.reuse, -R2.reuse ;  /* 0x0000000029297223 */ /* 0x180fe20000010802 */
[-CC-:B------:R-:W-:Y:S01]  /*3d90*/  FFMA.FTZ R55, R55, R0.reuse, -R2.reuse ;  /* 0x0000000037377223 */ /* 0x180fe20000010802 */
[-CC-:B------:R-:W-:Y:S01]  /*3da0*/  FFMA.FTZ R3, R3, R0.reuse, -R2.reuse ;  /* 0x0000000003037223 */ /* 0x180fe20000010802 */
[-CC-:B------:R-:W-:Y:S01]  /*3db0*/  FFMA.FTZ R59, R59, R0.reuse, -R2.reuse ;  /* 0x000000003b3b7223 */ /* 0x180fe20000010802 */
[-C--:B------:R-:W-:Y:S01]  /*3dc0*/  FFMA.FTZ R45, R45, R0.reuse, -R2 ;  /* 0x000000002d2d7223 */ /* 0x080fe20000010802 */
[----:B------:R-:W1:Y:S01]  /*3dd0*/  MUFU.EX2 R15, R15 ;  /* 0x0000000f000f7308 */ /* 0x000e620000000800 */
[----:B--2---:R-:W-:Y:S01]  /*3de0*/  FADD.FTZ R27, R79, R50 ;  /* 0x000000324f1b7221 */ /* 0x004fe20000010000 */
[-CC-:B------:R-:W-:Y:S01]  /*3df0*/  FFMA.FTZ R63, R63, R0.reuse, -R2.reuse ;  /* 0x000000003f3f7223 */ /* 0x180fe20000010802 */
[-CC-:B------:R-:W-:Y:S01]  /*3e00*/  FFMA.FTZ R49, R49, R0.reuse, -R2.reuse ;  /* 0x0000000031317223 */ /* 0x180fe20000010802 */
[-CC-:B------:R-:W-:Y:S01]  /*3e10*/  FFMA.FTZ R67, R67, R0.reuse, -R2.reuse ;  /* 0x0000000043437223 */ /* 0x180fe20000010802 */
[----:B------:R-:W-:Y:S01]  /*3e20*/  FADD.FTZ R52, R182, R27 ;  /* 0x0000001bb6347221 */ /* 0x000fe20000010000 */
[-CC-:B------:R-:W-:Y:S01]  /*3e30*/  FFMA.FTZ R53, R53, R0.reuse, -R2.reuse ;  /* 0x0000000035357223 */ /* 0x180fe20000010802 */
[----:B------:R-:W-:Y:S01]  /*3e40*/  FFMA.FTZ R71, R71, R0, -R2 ;  /* 0x0000000047477223 */ /* 0x000fe20000010802 */
[----:B------:R-:W2:Y:S01]  /*3e50*/  MUFU.EX2 R36, R31 ;  /* 0x0000001f00247308 */ /* 0x000ea20000000800 */
[----:B0-----:R-:W-:Y:S01]  /*3e60*/  FADD.FTZ R48, R13, R20 ;  /* 0x000000140d307221 */ /* 0x001fe20000010000 */
[----:B------:R-:W-:Y:S01]  /*3e70*/  FADD.FTZ R27, R81, R52 ;  /* 0x00000034511b7221 */ /* 0x000fe20000010000 */
[----:B------:R-:W-:-:S02]  /*3e80*/  F2FP.F16.F32.PACK_AB R180, R79, R8 ;  /* 0x000000084fb4723e */ /* 0x000fc400000000ff */
[----:B------:R-:W-:Y:S02]  /*3e90*/  F2FP.F16.F32.PACK_AB R189, R20, R13 ;  /* 0x0000000d14bd723e */ /* 0x000fe400000000ff */
[----:B------:R-:W-:Y:S01]  /*3ea0*/  F2FP.F16.F32.PACK_AB R182, R81, R182 ;  /* 0x000000b651b6723e */ /* 0x000fe200000000ff */
        /* <DEDUP_REMOVED lines=10> */
[----:B------:R1:W3:Y:S01]  /*3f50*/  MUFU.EX2 R83, R12 ;  /* 0x0000000c00537308 */ /* 0x0002e20000000800 */
[----:B--2---:R-:W-:-:S07]  /*3f60*/  FADD.FTZ R52, R28, R27 ;  /* 0x0000001b1c347221 */ /* 0x004fce0000010000 */
[----:B------:R-:W2:Y:S01]  /*3f70*/  MUFU.EX2 R40, R39 ;  /* 0x0000002700287308 */ /* 0x000ea20000000800 */
[----:B-1----:R-:W-:Y:S01]  /*3f80*/  FFMA.FTZ R12, R60, R0, -R61 ;  /* 0x000000003c0c7223 */ /* 0x002fe2000001083d */
[----:B0-----:R-:W-:-:S06]  /*3f90*/  FADD.FTZ R9, R25, R50 ;  /* 0x0000003219097221 */ /* 0x001fcc0000010000 */
[----:B------:R-:W0:Y:S01]  /*3fa0*/  MUFU.EX2 R30, R30 ;  /* 0x0000001e001e7308 */ /* 0x000e220000000800 */
[C---:B---3--:R-:W-:Y:S01]  /*3fb0*/  FADD.FTZ R27, R83.reuse, R52 ;  /* 0x00000034531b7221 */ /* 0x048fe20000010000 */
[----:B------:R-:W-:-:S06]  /*3fc0*/  F2FP.F16.F32.PACK_AB R176, R83, R28 ;  /* 0x0000001c53b0723e */ /* 0x000fcc00000000ff */
[----:B------:R-:W1:Y:S01]  /*3fd0*/  MUFU.EX2 R29, R29 ;  /* 0x0000001d001d7308 */ /* 0x000e620000000800 */
[C---:B--2---:R-:W-:Y:S01]  /*3fe0*/  FADD.FTZ R52, R40.reuse, R9 ;  /* 0x0000000928347221 */ /* 0x044fe20000010000 */
[----:B------:R-:W-:-:S06]  /*3ff0*/  F2FP.F16.F32.PACK_AB R187, R40, R25 ;  /* 0x0000001928bb723e */ /* 0x000fcc00000000ff */
[----:B------:R2:W3:Y:S01]  /*4000*/  MUFU.EX2 R85, R32 ;  /* 0x0000002000557308 */ /* 0x0004e20000000800 */
[----:B0-----:R-:W-:-:S07]  /*4010*/  FADD.FTZ R54, R30, R27 ;  /* 0x0000001b1e367221 */ /* 0x001fce0000010000 */
[----:B------:R-:W0:Y:S01]  /*4020*/  MUFU.EX2 R42, R43 ;  /* 0x0000002b002a7308 */ /* 0x000e220000000800 */
[-CC-:B--2---:R-:W-:Y:S01]  /*4030*/  FFMA.FTZ R32, R64, R0.reuse, -R61.reuse ;  /* 0x0000000040207223 */ /* 0x184fe2000001083d */
[----:B-1----:R-:W-:Y:S01]  /*4040*/  FADD.FTZ R9, R29, R52 ;  /* 0x000000341d097221 */ /* 0x002fe20000010000 */
[----:B------:R-:W-:-:S05]  /*4050*/  FFMA.FTZ R61, R68, R0, -R61 ;  /* 0x00000000443d7223 */ /* 0x000fca000001083d */
[----:B------:R-:W1:Y:S01]  /*4060*/  MUFU.EX2 R34, R34 ;  /* 0x0000002200227308 */ /* 0x000e620000000800 */
[C---:B---3--:R-:W-:Y:S01]  /*4070*/  FADD.FTZ R27, R85.reuse, R54 ;  /* 0x00000036551b7221 */ /* 0x048fe20000010000 */
[----:B------:R-:W-:-:S06]  /*4080*/  F2FP.F16.F32.PACK_AB R178, R85, R30 ;  /* 0x0000001e55b2723e */ /* 0x000fcc00000000ff */
        /* <DEDUP_REMOVED lines=26> */
[----:B--2---:R-:W-:Y:S01]  /*4230*/  FADD.FTZ R9, R41, R8 ;  /* 0x0000000829097221 */ /* 0x004fe20000010000 */
[----:B------:R-:W-:-:S06]  /*4240*/  FADD.FTZ R12, R170, R27 ;  /* 0x0000001baa0c7221 */ /* 0x000fcc0000010000 */
        /* <DEDUP_REMOVED lines=24> */
[----:B------:R-:W-:Y:S01]  /*43d0*/  VIADD R10, R75, 0xfffffffe ;  /* 0xfffffffe4b0a7836 */ /* 0x000fe20000000000 */
        /* <DEDUP_REMOVED lines=11> */
.L_x_4564:
[----:B------:R-:W-:-:S11]  /*4490*/  UISETP.NE.AND UP2, UPT, UR5, 0x1, UPT ;  /* 0x000000010500788c */ /* 0x000fd6000bf45270 */
[----:B------:R-:W-:Y:S02]  /*44a0*/  @UP2 ULDC.64 UR10, c[0x0][0x9e8] ;  /* 0x00027a00000a2ab9 */ /* 0x000fe40000000a00 */
[----:B------:R-:W-:-:S04]  /*44b0*/  UIMAD.WIDE.U32 UR14, UR7, UR10, URZ ;  /* 0x0000000a070e72a5 */ /* 0x000fc8000f8e003f */
[----:B------:R-:W-:-:S12]  /*44c0*/  @UP2 USHF.R.U32.HI UR7, URZ, UR11, UR15 ;  /* 0x0000000b3f072299 */ /* 0x000fd8000801160f */
.L_x_4565:
[----:B------:R-:W-:-:S04]  /*44d0*/  UIMAD UR5, UR7, UR5, UR5 ;  /* 0x00000005070572a4 */ /* 0x000fc8000f8e0205 */
[----:B------:R-:W-:-:S04]  /*44e0*/  UISETP.LT.AND UP2, UPT, UR4, UR5, UPT ;  /* 0x000000050400728c */ /* 0x000fc8000bf41270 */
[----:B------:R-:W-:-:S12]  /*44f0*/  USEL UR4, UR4, UR5, UP2 ;  /* 0x0000000504047287 */ /* 0x000fd80009000000 */
.L_x_4563:
[----:B------:R-:W-:Y:S01]  /*4500*/  UIMAD.WIDE UR4, UR4, 0x2aaaaaab, URZ ;  /* 0x2aaaaaab040478a5 */ /* 0x000fe2000f8e023f */
[----:B------:R-:W-:Y:S01]  /*4510*/  IMAD.MOV.U32 R3, RZ, RZ, 0x3f800000 ;  /* 0x3f800000ff037424 */ /* 0x000fe200078e00ff */
[----:B------:R-:W-:Y:S01]  /*4520*/  CS2R R118, SRZ ;  /* 0x0000000000767805 */ /* 0x000fe2000001ff00 */
[----:B------:R-:W-:Y:S01]  /*4530*/  IMAD.MOV.U32 R2, RZ, RZ, 0x3f800000 ;  /* 0x3f800000ff027424 */ /* 0x000fe200078e00ff */
        /* <DEDUP_REMOVED lines=52> */
[----:B------:R-:W-:Y:S06]  /*4880*/  @!P1 BRA `(.L_x_4566) ;  /* 0x0000002c00f09947 */ /* 0x000fec0003800000 */
[----:B------:R-:W-:Y:S01]  /*4890*/  IMAD.MOV.U32 R3, RZ, RZ, 0x3f800000 ;  /* 0x3f800000ff037424 */ /* 0x000fe200078e00ff */
[----:B------:R-:W-:Y:S01]  /*48a0*/  ULDC UR59, c[0x0][0x9e4] ;  /* 0x00027900003b7ab9 */ /* 0x000fe20000000800 */
[----:B------:R-:W-:-:S07]  /*48b0*/  IMAD.MOV.U32 R119, RZ, RZ, RZ ;  /* 0x000000ffff777224 */ /* 0x000fce00078e00ff */
.L_x_4583:
[----:B------:R-:W-:-:S04]  /*48c0*/  UIADD3 UR4, UR36, 0x1, URZ ;  /* 0x0000000124047890 */ /* 0x000fc8000fffe03f */
[----:B------:R-:W-:-:S04]  /*48d0*/  UISETP.NE.AND UP2, UPT, UR4, 0x2, UPT ;  /* 0x000000020400788c */ /* 0x000fc8000bf45270 */
[----:B------:R-:W-:Y:S02]  /*48e0*/  USEL UR7, URZ, 0x1, UP2 ;  /* 0x000000013f077887 */ /* 0x000fe40009000000 */
[----:B------:R-:W-:Y:S02]  /*48f0*/  USEL UR4, UR4, URZ, UP2 ;  /* 0x0000003f04047287 */ /* 0x000fe40009000000 */
[----:B------:R-:W-:Y:S01]  /*4900*/  ULOP3.LUT UR7, UR38, UR7, URZ, 0x3c, !UPT ;  /* 0x0000000726077292 */ /* 0x000fe2000f8e3c3f */
[----:B------:R-:W-:Y:S11]  /*4910*/  @!P0 BRA `(.L_x_4567) ;  /* 0x0000000000048947 */ /* 0x000ff60003800000 */
[----:B------:R-:W-:Y:S01]  /*4920*/  BPT.TRAP 0x1 ;  /* 0x000000040000795c */ /* 0x000fe20000300000 */
.L_x_4567:
[----:B------:R-:W-:Y:S01]  /*4930*/  ULEA UR6, UR4, UR37, 0x3 ;  /* 0x0000002504067291 */ /* 0x000fe2000f8e183f */
[----:B------:R-:W-:-:S05]  /*4940*/  IMAD.U32 R0, RZ, RZ, UR7 ;  /* 0x00000007ff007e24 */ /* 0x000fca000f8e00ff */
[----:B------:R-:W-:-:S04]  /*4950*/  SHF.L.U32 R0, R0, 0x1f, RZ ;  /* 0x0000001f00007819 */ /* 0x000fc800000006ff */
[----:B------:R0:W1:Y:S01]  /*4960*/  SYNCS.PHASECHK.TRANS64.TRYWAIT P1, [UR6+0x30830], R0 ;  /* 0x03083000ff0075a7 */ /* 0x0000620008020146 */
[----:B------:R-:W-:Y:S05]  /*4970*/  @!P0 BRA `(.L_x_4568) ;  /* 0x0000000000048947 */ /* 0x000fea0003800000 */
[----:B------:R-:W-:Y:S01]  /*4980*/  BPT.TRAP 0x1 ;  /* 0x000000040000795c */ /* 0x000fe20000300000 */
.L_x_4568:
[----:B-1----:R-:W-:Y:S05]  /*4990*/  @P1 BRA `(.L_x_4569) ;  /* 0x0000000000081947 */ /* 0x002fea0003800000 */
[----:B------:R-:W1:Y:S02]  /*49a0*/  SYNCS.PHASECHK.TRANS64.TRYWAIT P1, [UR6+0x30830], R0 ;  /* 0x03083000ff0075a7 */ /* 0x000e640008020146 */
[----:B-1----:R-:W-:Y:S05]  /*49b0*/  @!P1 BRA `(.L_x_4570) ;  /* 0x00000108001c9947 */ /* 0x002fea0003800000 */
.L_x_4569:
[----:B------:R-:W-:Y:S01]  /*49c0*/  R2UR UR52, R6 ;  /* 0x00000000063472ca */ /* 0x000fe200000e0000 */
[----:B------:R-:W-:Y:S01]  /*49d0*/  UIMAD UR5, UR4, 0x900, UR60 ;  /* 0x00000900040578a4 */ /* 0x000fe2000f8e023c */
        /* <DEDUP_REMOVED lines=13> */
[----:B------:R-:W-:Y:S01]  /*4ab0*/  HGMMA.64x96x16.F32 R120, gdesc[UR52], RZ, !UPT, gsb0 ;  /* 0x01600000347879f0 */ /* 0x000fe2000c0008ff */
        /* <DEDUP_REMOVED lines=108> */
[----:B------:R-:W-:Y:S01]  /*5180*/  HGMMA.64x96x16.F32 R120, gdesc[UR8], R120, gsb0 ;  /* 0x01600000087879f0 */ /* 0x000fe20008000878 */
[-C--:B------:R-:W-:Y:S01]  /*5190*/  FMUL.FTZ R111, R111, R3.reuse ;  /* 0x000000036f6f7220 */ /* 0x080fe20000410000 */
[-C--:B------:R-:W-:Y:S01]  /*51a0*/  FMUL.FTZ R114, R114, R3.reuse ;  /* 0x0000000372727220 */ /* 0x080fe20000410000 */
[-C--:B------:R-:W-:Y:S01]  /*51b0*/  FMUL.FTZ R115, R115, R3.reuse ;  /* 0x0000000373737220 */ /* 0x080fe20000410000 */
[-C--:B------:R-:W-:Y:S01]  /*51c0*/  FMUL.FTZ R118, R118, R3.reuse ;  /* 0x0000000376767220 */ /* 0x080fe20000410000 */
[----:B------:R-:W-:Y:S01]  /*51d0*/  FMUL.FTZ R119, R119, R3 ;  /* 0x0000000377777220 */ /* 0x000fe20000410000 */
[----:B------:R-:W-:-:S02]  /*51e0*/  WARPGROUP.DEPBAR.LE gsb0, 0x0 ;  /* 0x00008000000079c5 */ /* 0x000fc40000010000 */
        /* <DEDUP_REMOVED lines=30> */
[----:B------:R-:W-:Y:S05]  /*53d0*/  @!P0 BRA `(.L_x_4571) ;  /* 0x0000000000048947 */ /* 0x000fea0003800000 */
[----:B------:R-:W-:Y:S01]  /*53e0*/  BPT.TRAP 0x1 ;  /* 0x000000040000795c */ /* 0x000fe20000300000 */
.L_x_4571:
[----:B------:R-:W-:Y:S01]  /*53f0*/  ULEA UR5, UR36, UR37, 0x3 ;  /* 0x0000002524057291 */ /* 0x000fe2000f8e183f */
[----:B01----:R-:W-:-:S05]  /*5400*/  IMAD.U32 R0, RZ, RZ, UR38 ;  /* 0x00000026ff007e24 */ /* 0x003fca000f8e00ff */
[----:B------:R-:W-:-:S04]  /*5410*/  SHF.L.U32 R0, R0, 0x1f, RZ ;  /* 0x0000001f00007819 */ /* 0x000fc800000006ff */
[----:B------:R0:W1:Y:S01]  /*5420*/  SYNCS.PHASECHK.TRANS64.TRYWAIT P1, [UR5+0x30850], R0 ;  /* 0x03085000ff0075a7 */ /* 0x0000620008020145 */
[----:B------:R-:W-:Y:S05]  /*5430*/  @!P0 BRA `(.L_x_4572) ;  /* 0x0000000000048947 */ /* 0x000fea0003800000 */
[----:B------:R-:W-:Y:S01]  /*5440*/  BPT.TRAP 0x1 ;  /* 0x000000040000795c */ /* 0x000fe20000300000 */
.L_x_4572:
[----:B-1----:R-:W-:Y:S05]  /*5450*/  @P1 BRA `(.L_x_4573) ;  /* 0x0000000000081947 */ /* 0x002fea0003800000 */
[----:B------:R-:W1:Y:S02]  /*5460*/  SYNCS.PHASECHK.TRANS64.TRYWAIT P1, [UR5+0x30850], R0 ;  /* 0x03085000ff0075a7 */ /* 0x000e640008020145 */
[----:B-1----:R-:W-:Y:S05]  /*5470*/  @!P1 BRA `(.L_x_4574) ;  /* 0x000000fc00849947 */ /* 0x002fea0003800000 */
.L_x_4573:
[----:B------:R-:W-:Y:S01]  /*5480*/  UIADD3 UR10, UR37, 0x400, URZ ;  /* 0x00000400250a7890 */ /* 0x000fe2000fffe03f */
[----:B------:R-:W-:Y:S01]  /*5490*/  WARPGROUP.ARRIVE ;  /* 0x00000000000079c5 */ /* 0x000fe20000000000 */
[----:B------:R-:W-:-:S05]  /*54a0*/  UMOV UR11, 0x40000040 ;  /* 0x40000040000b7882 */ /* 0x000fca0000000000 */
[----:B------:R-:W2:Y:S01]  /*54b0*/  S2R R206, SR_TID.X ;  /* 0x0000000000ce7919 */ /* 0x000ea20000002100 */
[----:B------:R-:W-:Y:S01]  /*54c0*/  USHF.R.U32.HI UR10, URZ, 0x4, UR10 ;  /* 0x000000043f0a7899 */ /* 0x000fe2000801160a */
[----:B------:R-:W-:Y:S01]  /*54d0*/  PLOP3.LUT P1, PT, PT, PT, UP0, 0x80, 0x0 ;  /* 0x000000000000781c */ /* 0x000fe20003f2f008 */
[----:B------:R-:W-:Y:S01]  /*54e0*/  VIADD R12, R18, UR39 ;  /* 0x00000027120c7c36 */ /* 0x000fe20008000000 */
[----:B------:R-:W-:Y:S01]  /*54f0*/  PLOP3.LUT P2, PT, PT, PT, UP0, 0x80, 0x0 ;  /* 0x000000000000781c */ /* 0x000fe20003f4f008 */
[----:B------:R-:W-:Y:S01]  /*5500*/  ULOP3.LUT UR10, UR10, 0x3fff, URZ, 0xc0, !UPT ;  /* 0x00003fff0a0a7892 */ /* 0x000fe2000f8ec03f */
[----:B------:R-:W3:Y:S01]  /*5510*/  LDC R11, c[0x0][0x288] ;  /* 0x0000a200ff0b7b82 */ /* 0x000ee20000000800 */
[----:B------:R-:W-:Y:S01]  /*5520*/  IMAD R13, R10, -0x60, RZ ;  /* 0xffffffa00a0d7824 */ /* 0x000fe200078e02ff */
[----:B------:R-:W-:Y:S01]  /*5530*/  ULDC UR15, c[0x0][0x9dc] ;  /* 0x00027700000f7ab9 */ /* 0x000fe20000000800 */
[----:B------:R-:W-:Y:S02]  /*5540*/  ULOP3.LUT UR10, UR10, 0x3000000, URZ, 0xfc, !UPT ;  /* 0x030000000a0a7892 */ /* 0x000fe4000f8efc3f */
[----:B------:R-:W-:-:S02]  /*5550*/  VIADD R2, R13, 0x1 ;  /* 0x000000010d027836 */ /* 0x000fc40000000000 */
[----:B------:R-:W-:-:S07]  /*5560*/  UIMAD UR14, UR36, 0x900, UR10 ;  /* 0x00000900240e78a4 */ /* 0x000fce000f8e020a */
[----:B------:R-:W-:Y:S02]  /*5570*/  UMOV UR10, UR14 ;  /* 0x0000000e000a7c82 */ /* 0x000fe40008000000 */
[----:B------:R-:W-:Y:S01]  /*5580*/  HGMMA.64x192x16.F32 R24, R188, gdesc[UR8].tnspB, R24, gsb0 ;  /* 0x42e00008bc187df0 */ /* 0x000fe20008000818 */
[----:B------:R-:W-:Y:S01]  /*5590*/  UIADD3 UR10, UR14, 0x80, URZ ;  /* 0x000000800e0a7890 */ /* 0x000fe2000fffe03f */
[----:B------:R-:W-:Y:S01]  /*55a0*/  UMOV UR11, 0x40000040 ;  /* 0x40000040000b7882 */ /* 0x000fe20000000000 */
[----:B--2---:R-:W-:Y:S01]  /*55b0*/  LOP3.LUT P3, RZ, R206, 0x7f, RZ, 0xc0, !PT ;  /* 0x0000007fceff7812 */ /* 0x004fe2000786c0ff */
[----:B------:R-:W-:Y:S02]  /*55c0*/  WARPGROUP.DEPBAR.LE gsb0, 0x0 ;  /* 0x00008000000079c5 */ /* 0x000fe40000010000 */
[----:B------:R-:W-:-:S14]  /*55d0*/  WARPGROUP.ARRIVE ;  /* 0x00000000000079c5 */ /* 0x000fdc0000000000 */
        /* <DEDUP_REMOVED lines=21> */
[----:B------:R-:W-:Y:S02]  /*5730*/  @UP0 ULDC UR10, c[0x0][0x44c] ;  /* 0x00011300000a0ab9 */ /* 0x000fe40000000800 */
[----:B01----:R-:W-:Y:S01]  /*5740*/  @P1 IMAD.HI.U32 R0, R12, UR10, RZ ;  /* 0x0000000a0c001c27 */ /* 0x003fe2000f8e00ff */
[----:B------:R-:W-:Y:S01]  /*5750*/  @UP0 ULDC UR10, c[0x0][0x450] ;  /* 0x00011400000a0ab9 */ /* 0x000fe20000000800 */
[----:B------:R-:W-:-:S03]  /*5760*/  PLOP3.LUT P1, PT, PT, PT, UP1, 0x40, 0x0 ;  /* 0x000000000000781c */ /* 0x000fc60003f2e818 */
[----:B------:R-:W-:Y:S01]  /*5770*/  @P2 SHF.R.U32.HI R12, RZ, UR10, R0 ;  /* 0x0000000aff0c2c19 */ /* 0x000fe20008011600 */
[----:B------:R-:W-:Y:S01]  /*5780*/  IMAD.U32 R0, RZ, RZ, UR6 ;  /* 0x00000006ff007e24 */ /* 0x000fe2000f8e00ff */
[----:B------:R-:W-:Y:S01]  /*5790*/  UMOV UR6, UR15 ;  /* 0x0000000f00067c82 */ /* 0x000fe20008000000 */
[----:B------:R-:W-:Y:S01]  /*57a0*/  ULDC UR15, c[0x0][0x9e0] ;  /* 0x00027800000f7ab9 */ /* 0x000fe20000000800 */
[----:B------:R-:W-:Y:S01]  /*57b0*/  ULOP3.LUT UR10, URZ, UR6, URZ, 0x33, !UPT ;  /* 0x000000063f0a7292 */ /* 0x000fe2000f8e333f */
[----:B------:R-:W-:Y:S01]  /*57c0*/  @!P3 VIADD R0, R0, 0x30840 ;  /* 0x000308400000b836 */ /* 0x000fe20000000000 */
[----:B------:R-:W0:Y:S04]  /*57d0*/  SHFL.IDX PT, R3, R12, RZ, 0x1c1f ;  /* 0x001c1fff0c037589 */ /* 0x000e2800000e0000 */
[----:B------:R-:W-:Y:S01]  /*57e0*/  @!P3 PRMT R0, RZ, 0x654, R0 ;  /* 0x00000654ff00b816 */ /* 0x000fe20000000000 */
[----:B------:R-:W-:-:S03]  /*57f0*/  WARPGROUP.DEPBAR.LE gsb0, 0x0 ;  /* 0x00008000000079c5 */ /* 0x000fc60000010000 */
[----:B------:R1:W-:Y:S02]  /*5800*/  @!P3 SYNCS.ARRIVE.TRANS64.RED.A1T0 RZ, [R0+URZ], RZ ;  /* 0x000000ff00ffb9a7 */ /* 0x0003e4000810043f */
[----:B-1----:R-:W-:-:S05]  /*5810*/  IMAD R0, R17, -0x2, R2 ;  /* 0xfffffffe11007824 */ /* 0x002fca00078e0202 */
[C---:B---3--:R-:W-:Y:S01]  /*5820*/  IADD3 R14, R0.reuse, -R11, R16 ;  /* 0x8000000b000e7210 */ /* 0x048fe20007ffe010 */
[----:B------:R-:W-:-:S04]  /*5830*/  VIADD R0, R0, 0xffffffff ;  /* 0xffffffff00007836 */ /* 0x000fc80000000000 */
[C---:B------:R-:W-:Y:S02]  /*5840*/  VIADD R2, R14.reuse, UR15 ;  /* 0x0000000f0e027c36 */ /* 0x040fe40008000000 */
[----:B------:R-:W-:Y:S02]  /*5850*/  VIADD R14, R14, UR10 ;  /* 0x0000000a0e0e7c36 */ /* 0x000fe40008000000 */
[--C-:B0-----:R-:W-:Y:S02]  /*5860*/  IMAD.IADD R20, R2, 0x1, R3.reuse ;  /* 0x0000000102147824 */ /* 0x101fe400078e0203 */
[----:B------:R-:W-:Y:S01]  /*5870*/  IMAD.IADD R168, R14, 0x1, R3 ;  /* 0x000000010ea87824 */ /* 0x000fe200078e0203 */
[----:B------:R-:W-:Y:S06]  /*5880*/  @P1 BRA `(.L_x_4575) ;  /* 0x0000000000541947 */ /* 0x000fec0003800000 */
[----:B------:R-:W-:Y:S01]  /*5890*/  IADD3 R3, R16, -R11, R3 ;  /* 0x8000000b10037210 */ /* 0x000fe20007ffe003 */
[----:B------:R-:W-:Y:S03]  /*58a0*/  BSSY B0, `(.L_x_4576) ;  /* 0x0000010000007945 */ /* 0x000fe60003800000 */
        /* <DEDUP_REMOVED lines=10> */
.L_x_4577:
[----:B------:R-:W-:-:S05]  /*5950*/  IMAD.U32 R15, RZ, RZ, UR59 ;  /* 0x0000003bff0f7e24 */ /* 0x000fca000f8e00ff */
[----:B------:R-:W-:-:S13]  /*5960*/  ISETP.NE.AND P1, PT, R15, 0x1, PT ;  /* 0x000000010f00780c */ /* 0x000fda0003f25270 */
[----:B------:R-:W0:Y:S02]  /*5970*/  @P1 LDC.64 R170, c[0x0][0x9e8] ;  /* 0x00027a00ffaa1b82 */ /* 0x000e240000000a00 */
[----:B0-----:R-:W-:-:S05]  /*5980*/  @P1 IMAD.HI.U32 R170, R3, R170, RZ ;  /* 0x000000aa03aa1227 */ /* 0x001fca00078e00ff */
[----:B------:R-:W-:-:S07]  /*5990*/  @P1 SHF.R.U32.HI R3, RZ, R171, R170 ;  /* 0x000000abff031219 */ /* 0x000fce00000116aa */
.L_x_4578:
[----:B------:R-:W-:Y:S05]  /*59a0*/  BSYNC B0 ;  /* 0x0000000000007941 */ /* 0x000fea0003800000 */
.L_x_4576:
[----:B------:R-:W-:-:S05]  /*59b0*/  IMAD R3, R3, R15, R0 ;  /* 0x0000000f03037224 */ /* 0x000fca00078e0200 */
[----:B------:R-:W-:Y:S02]  /*59c0*/  VIADDMNMX R20, R3, R15, R20, PT ;  /* 0x0000000f03147246 */ /* 0x000fe40003800114 */
[----:B------:R-:W-:-:S07]  /*59d0*/  VIMNMX R168, R168, R3, !PT ;  /* 0x00000003a8a87248 */ /* 0x000fce0007fe0100 */
.L_x_4575:
        /* <DEDUP_REMOVED lines=13> */
[----:B------:R-:W-:Y:S01]  /*5ab0*/  ISETP.LT.OR P4, PT, R20, 0x9, P4 ;  /* 0x000000091400780c */ /* 0x000fe20002781670 */
[--C-:B0-----:R-:W-:Y:S01]  /*5ac0*/  IMAD.IADD R2, R2, 0x1, R185.reuse ;  /* 0x0000000102027824 */ /* 0x101fe200078e02b9 */
[----:B------:R-:W-:Y:S01]  /*5ad0*/  ISETP.GT.AND P3, PT, R168, 0x10, !P5 ;  /* 0x00000010a800780c */ /* 0x000fe20006f64270 */
[----:B------:R-:W-:Y:S01]  /*5ae0*/  IMAD.IADD R14, R14, 0x1, R185 ;  /* 0x000000010e0e7824 */ /* 0x000fe200078e02b9 */
        /* <DEDUP_REMOVED lines=22> */
[C---:B------:R-:W-:Y:S02]  /*5c50*/  ISETP.GE.AND P4, PT, R13.reuse, 0x22, PT ;  /* 0x000000220d00780c */ /* 0x040fe40003f86270 */
        /* <DEDUP_REMOVED lines=76> */
[----:B------:R-:W-:-:S04]  /*6120*/  ISETP.LT.OR P6, PT, R20, 0x5a, P6 ;  /* 0x0000005a1400780c */ /* 0x000fc800037c1670 */
[----:B------:R-:W-:Y:S02]  /*6130*/  FSEL R165, R165, -INF , !P6 ;  /* 0xff800000a5a57808 */ /* 0x000fe40007000000 */
[----:B------:R-:W-:-:S13]  /*6140*/  PLOP3.LUT P6, PT, PT, PT, UP1, 0x40, 0x0 ;  /* 0x000000000000781c */ /* 0x000fda0003fce818 */
[----:B------:R-:W-:Y:S05]  /*6150*/  @P6 BRA `(.L_x_4579) ;  /* 0x0000000000546947 */ /* 0x000fea0003800000 */
        /* <DEDUP_REMOVED lines=12> */
.L_x_4581:
[----:B------:R-:W-:-:S05]  /*6220*/  IMAD.U32 R20, RZ, RZ, UR59 ;  /* 0x0000003bff147e24 */ /* 0x000fca000f8e00ff */
[----:B------:R-:W-:-:S13]  /*6230*/  ISETP.NE.AND P6, PT, R20, 0x1, PT ;  /* 0x000000011400780c */ /* 0x000fda0003fc5270 */
[----:B------:R-:W0:Y:S02]  /*6240*/  @P6 LDC.64 R12, c[0x0][0x9e8] ;  /* 0x00027a00ff0c6b82 */ /* 0x000e240000000a00 */
[----:B0-----:R-:W-:-:S05]  /*6250*/  @P6 IMAD.HI.U32 R12, R185, R12, RZ ;  /* 0x0000000cb90c6227 */ /* 0x001fca00078e00ff */
[----:B------:R-:W-:-:S07]  /*6260*/  @P6 SHF.R.U32.HI R185, RZ, R13, R12 ;  /* 0x0000000dffb96219 */ /* 0x000fce000001160c */
.L_x_4582:
[----:B------:R-:W-:Y:S05]  /*6270*/  BSYNC B0 ;  /* 0x0000000000007941 */ /* 0x000fea0003800000 */
.L_x_4580:
[----:B------:R-:W-:-:S05]  /*6280*/  IMAD R185, R185, R20, R0 ;  /* 0x00000014b9b97224 */ /* 0x000fca00078e0200 */
[----:B------:R-:W-:Y:S02]  /*6290*/  VIADDMNMX R2, R185, R20, R2, PT ;  /* 0x00000014b9027246 */ /* 0x000fe40003800102 */
[----:B------:R-:W-:-:S07]  /*62a0*/  VIMNMX R14, R14, R185, !PT ;  /* 0x000000b90e0e7248 */ /* 0x000fce0007fe0100 */
.L_x_4579:
[C---:B------:R-:W-:Y:S01]  /*62b0*/  ISETP.GT.AND P1, PT, R14.reuse, 0x1, !P1 ;  /* 0x000000010e00780c */ /* 0x040fe20004f24270 */
[----:B------:R-:W-:Y:S01]  /*62c0*/  UMOV UR38, UR7 ;  /* 0x0000000700267c82 */ /* 0x000fe20008000000 */
[----:B------:R-:W-:Y:S01]  /*62d0*/  ISETP.GT.AND P2, PT, R14, 0x8, !P2 ;  /* 0x000000080e00780c */ /* 0x000fe20005744270 */
[----:B------:R-:W-:Y:S01]  /*62e0*/  UMOV UR36, UR4 ;  /* 0x0000000400247c82 */ /* 0x000fe20008000000 */
[C---:B------:R-:W-:Y:S02]  /*62f0*/  ISETP.LT.OR P1, PT, R2.reuse, 0x2, P1 ;  /* 0x000000020200780c */ /* 0x040fe40000f21670 */
[----:B------:R-:W-:Y:S02]  /*6300*/  ISETP.LT.OR P2, PT, R2, 0x9, P2 ;  /* 0x000000090200780c */ /* 0x000fe40001741670 */
[----:B------:R-:W-:Y:S02]  /*6310*/  FSEL R215, R123, -INF , !P1 ;  /* 0xff8000007bd77808 */ /* 0x000fe40004800000 */
[----:B------:R-:W-:-:S02]  /*6320*/  ISETP.NE.AND P1, PT, R174, RZ, PT ;  /* 0x000000ffae00720c */ /* 0x000fc40003f25270 */
[----:B------:R-:W-:Y:S02]  /*6330*/  FSEL R185, R126, -INF , !P2 ;  /* 0xff8000007eb97808 */ /* 0x000fe40005000000 */
[----:B------:R-:W-:Y:S02]  /*6340*/  ISETP.GT.AND P1, PT, R14, 0x9, !P1 ;  /* 0x000000090e00780c */ /* 0x000fe40004f24270 */
[----:B------:R-:W-:Y:S02]  /*6350*/  ISETP.NE.AND P2, PT, R182, RZ, PT ;  /* 0x000000ffb600720c */ /* 0x000fe40003f45270 */
[----:B------:R-:W-:Y:S02]  /*6360*/  ISETP.LT.OR P1, PT, R2, 0xa, P1 ;  /* 0x0000000a0200780c */ /* 0x000fe40000f21670 */
[----:B------:R-:W-:Y:S02]  /*6370*/  ISETP.NE.AND P6, PT, R184, RZ, PT ;  /* 0x000000ffb800720c */ /* 0x000fe40003fc5270 */
        /* <DEDUP_REMOVED lines=22> */
[----:B------:R-:W-:Y:S02]  /*64e0*/  ISETP.GT.AND P1, PT, R14, 0x19, !P2 ;  /* 0x000000190e00780c */ /* 0x000fe40005724270 */
[----:B------:R-:W-:Y:S02]  /*64f0*/  FMNMX.FTZ R0, R137, R0, !PT ;  /* 0x0000000089007209 */ /* 0x000fe40007810000 */
[----:B------:R-:W-:-:S02]  /*6500*/  ISETP.LT.OR P1, PT, R2, 0x1a, P1 ;  /* 0x0000001a0200780c */ /* 0x000fc40000f21670 */
[----:B------:R-:W-:Y:S02]  /*6510*/  FMNMX.FTZ R0, R133, R0, !PT ;  /* 0x0000000085007209 */ /* 0x000fe40007810000 */
[----:B------:R-:W-:Y:S02]  /*6520*/  FSEL R209, R135, -INF , !P1 ;  /* 0xff80000087d17808 */ /* 0x000fe40004800000 */
[----:B------:R-:W-:Y:S02]  /*6530*/  ISETP.GT.AND P1, PT, R14, 0x20, !P6 ;  /* 0x000000200e00780c */ /* 0x000fe40007724270 */
[----:B------:R-:W-:Y:S02]  /*6540*/  FMNMX.FTZ R0, R141, R0, !PT ;  /* 0x000000008d007209 */ /* 0x000fe40007810000 */
[----:B------:R-:W-:Y:S02]  /*6550*/  ISETP.LT.OR P1, PT, R2, 0x21, P1 ;  /* 0x000000210200780c */ /* 0x000fe40000f21670 */
[----:B------:R-:W-:-:S02]  /*6560*/  FMNMX.FTZ R0, R3, R0, !PT ;  /* 0x0000000003007209 */ /* 0x000fc40007810000 */
[----:B------:R-:W-:Y:S02]  /*6570*/  FSEL R189, R138, -INF , !P1 ;  /* 0xff8000008abd7808 */ /* 0x000fe40004800000 */
[----:B------:R-:W-:Y:S01]  /*6580*/  ISETP.NE.AND P1, PT, R132, RZ, PT ;  /* 0x000000ff8400720c */ /* 0x000fe20003f25270 */
[----:B------:R-:W-:Y:S01]  /*6590*/  IMAD.U32 R132, RZ, RZ, UR5 ;  /* 0x00000005ff847e24 */ /* 0x000fe2000f8e00ff */
        /* <DEDUP_REMOVED lines=21> */
[----:B------:R-:W-:-:S02]  /*66f0*/  ISETP.NE.AND P2, PT, R186, RZ, PT ;  /* 0x000000ffba00720c */ /* 0x000fc40003f45270 */
[----:B------:R-:W-:Y:S02]  /*6700*/  ISETP.GT.AND P1, PT, R14, 0x30, !P1 ;  /* 0x000000300e00780c */ /* 0x000fe40004f24270 */
[----:B------:R-:W-:Y:S02]  /*6710*/  FMNMX.FTZ R0, R129, R0, !PT ;  /* 0x0000000081007209 */ /* 0x000fe40007810000 */
[----:B------:R-:W-:Y:S02]  /*6720*/  ISETP.LT.OR P1, PT, R2, 0x31, P1 ;  /* 0x000000310200780c */ /* 0x000fe40000f21670 */
[----:B------:R-:W-:Y:S02]  /*6730*/  FMNMX.FTZ R20, R165, R0, !PT ;  /* 0x00000000a5147209 */ /* 0x000fe40007810000 */
[----:B------:R-:W-:Y:S01]  /*6740*/  FSEL R135, R146, -INF , !P1 ;  /* 0xff80000092877808 */ /* 0x000fe20004800000 */
[----:B------:R-:W0:Y:S01]  /*6750*/  LDC R0, c[0x0][0x988] ;  /* 0x00026200ff007b82 */ /* 0x000e220000000800 */
[----:B------:R-:W-:Y:S01]  /*6760*/  ISETP.NE.AND P1, PT, R144, RZ, PT ;  /* 0x000000ff9000720c */ /* 0x000fe20003f25270 */
[----:B------:R-:W1:Y:S01]  /*6770*/  SHFL.BFLY PT, R13, R20, 0x2, 0x1f ;  /* 0x0c401f00140d7f89 */ /* 0x000e6200000e0000 */
[----:B------:R-:W-:-:S02]  /*6780*/  ISETP.NE.AND P6, PT, R188, RZ, PT ;  /* 0x000000ffbc00720c */ /* 0x000fc40003fc5270 */
[C---:B------:R-:W-:Y:S02]  /*6790*/  ISETP.GT.AND P1, PT, R14.reuse, 0x31, !P1 ;  /* 0x000000310e00780c */ /* 0x040fe40004f24270 */
[----:B------:R-:W-:Y:S02]  /*67a0*/  ISETP.GT.AND P3, PT, R14, 0x50, !P3 ;  /* 0x000000500e00780c */ /* 0x000fe40005f64270 */
[----:B------:R-:W-:Y:S02]  /*67b0*/  ISETP.LT.OR P1, PT, R2, 0x32, P1 ;  /* 0x000000320200780c */ /* 0x000fe40000f21670 */
[----:B------:R-:W-:Y:S02]  /*67c0*/  ISETP.GT.AND P4, PT, R14, 0x51, !P4 ;  /* 0x000000510e00780c */ /* 0x000fe40006784270 */
[----:B------:R-:W-:Y:S02]  /*67d0*/  FSEL R147, R147, -INF , !P1 ;  /* 0xff80000093937808 */ /* 0x000fe40004800000 */
[----:B------:R-:W-:-:S02]  /*67e0*/  ISETP.NE.AND P1, PT, R178, RZ, PT ;  /* 0x000000ffb200720c */ /* 0x000fc40003f25270 */
[----:B------:R-:W-:Y:S02]  /*67f0*/  ISETP.LT.OR P3, PT, R2, 0x51, P3 ;  /* 0x000000510200780c */ /* 0x000fe40001f61670 */
[C---:B------:R-:W-:Y:S02]  /*6800*/  ISETP.GT.AND P1, PT, R14.reuse, 0x38, !P1 ;  /* 0x000000380e00780c */ /* 0x040fe40004f24270 */
[----:B------:R-:W-:Y:S02]  /*6810*/  ISETP.GT.AND P5, PT, R14, 0x58, !P5 ;  /* 0x000000580e00780c */ /* 0x000fe40006fa4270 */
[C---:B------:R-:W-:Y:S02]  /*6820*/  ISETP.LT.OR P1, PT, R2.reuse, 0x39, P1 ;  /* 0x000000390200780c */ /* 0x040fe40000f21670 */
[----:B------:R-:W-:Y:S02]  /*6830*/  ISETP.LT.OR P4, PT, R2, 0x52, P4 ;  /* 0x000000520200780c */ /* 0x000fe40002781670 */
[----:B------:R-:W-:-:S02]  /*6840*/  FSEL R131, R150, -INF , !P1 ;  /* 0xff80000096837808 */ /* 0x000fc40004800000 */
[----:B------:R-:W-:Y:S02]  /*6850*/  ISETP.NE.AND P1, PT, R148, RZ, PT ;  /* 0x000000ff9400720c */ /* 0x000fe40003f25270 */
[----:B-1----:R-:W-:Y:S02]  /*6860*/  FMNMX.FTZ R126, R20, R13, !PT ;  /* 0x0000000d147e7209 */ /* 0x002fe40007810000 */
[----:B------:R-:W-:Y:S02]  /*6870*/  ISETP.GT.AND P1, PT, R14, 0x39, !P1 ;  /* 0x000000390e00780c */ /* 0x000fe40004f24270 */
[C---:B------:R-:W-:Y:S01]  /*6880*/  ISETP.LT.OR P5, PT, R2.reuse, 0x59, P5 ;  /* 0x000000590200780c */ /* 0x040fe20002fa1670 */
[----:B------:R-:W1:Y:S01]  /*6890*/  SHFL.BFLY PT, R13, R126, 0x1, 0x1f ;  /* 0x0c201f007e0d7f89 */ /* 0x000e6200000e0000 */
[----:B------:R-:W-:Y:S02]  /*68a0*/  ISETP.LT.OR P1, PT, R2, 0x3a, P1 ;  /* 0x0000003a0200780c */ /* 0x000fe40000f21670 */
[----:B------:R-:W-:-:S02]  /*68b0*/  FSEL R163, R163, -INF , !P4 ;  /* 0xff800000a3a37808 */ /* 0x000fc40006000000 */
[----:B------:R-:W-:Y:S02]  /*68c0*/  FSEL R151, R151, -INF , !P1 ;  /* 0xff80000097977808 */ /* 0x000fe40004800000 */
[----:B------:R-:W-:-:S04]  /*68d0*/  ISETP.NE.AND P1, PT, R180, RZ, PT ;  /* 0x000000ffb400720c */ /* 0x000fc80003f25270 */
[----:B------:R-:W-:-:S04]  /*68e0*/  ISETP.GT.AND P1, PT, R14, 0x40, !P1 ;  /* 0x000000400e00780c */ /* 0x000fc80004f24270 */
[----:B------:R-:W-:-:S04]  /*68f0*/  ISETP.LT.OR P1, PT, R2, 0x41, P1 ;  /* 0x000000410200780c */ /* 0x000fc80000f21670 */
[----:B------:R-:W-:Y:S02]  /*6900*/  FSEL R127, R154, -INF , !P1 ;  /* 0xff8000009a7f7808 */ /* 0x000fe40004800000 */
[----:B------:R-:W-:Y:S02]  /*6910*/  ISETP.NE.AND P1, PT, R152, RZ, PT ;  /* 0x000000ff9800720c */ /* 0x000fe40003f25270 */
[----:B-1----:R-:W-:Y:S02]  /*6920*/  FMNMX.FTZ R13, R126, R13, !PT ;  /* 0x0000000d7e0d7209 */ /* 0x002fe40007810000 */
[----:B------:R-:W-:-:S03]  /*6930*/  ISETP.GT.AND P1, PT, R14, 0x41, !P1 ;  /* 0x000000410e00780c */ /* 0x000fc60004f24270 */
[----:B0-----:R-:W-:Y:S01]  /*6940*/  FMUL.FTZ R12, R13, R0 ;  /* 0x000000000d0c7220 */ /* 0x001fe20000410000 */
[----:B------:R-:W-:-:S04]  /*6950*/  ISETP.LT.OR P1, PT, R2, 0x42, P1 ;  /* 0x000000420200780c */ /* 0x000fc80000f21670 */
[----:B------:R-:W-:Y:S02]  /*6960*/  FSEL R155, R155, -INF , !P1 ;  /* 0xff8000009b9b7808 */ /* 0x000fe40004800000 */
[----:B------:R-:W-:-:S04]  /*6970*/  ISETP.GT.AND P1, PT, R14, 0x48, !P2 ;  /* 0x000000480e00780c */ /* 0x000fc80005724270 */
[----:B------:R-:W-:-:S04]  /*6980*/  ISETP.LT.OR P1, PT, R2, 0x49, P1 ;  /* 0x000000490200780c */ /* 0x000fc80000f21670 */
[----:B------:R-:W-:Y:S02]  /*6990*/  FSEL R123, R158, -INF , !P1 ;  /* 0xff8000009e7b7808 */ /* 0x000fe40004800000 */
[----:B------:R-:W-:Y:S02]  /*69a0*/  ISETP.GT.AND P1, PT, R14, 0x49, !P6 ;  /* 0x000000490e00780c */ /* 0x000fe40007724270 */
[----:B------:R-:W-:Y:S02]  /*69b0*/  ISETP.NE.AND P6, PT, R156, RZ, PT ;  /* 0x000000ff9c00720c */ /* 0x000fe40003fc5270 */
        /* <DEDUP_REMOVED lines=8> */
[----:B------:R-:W-:Y:S02]  /*6a40*/  FMNMX.FTZ R20, R219, R4, !PT ;  /* 0x00000004db147209 */ /* 0x000fe40007810000 */
[----:B------:R-:W-:Y:S02]  /*6a50*/  FSEL R12, R12, RZ, P1 ;  /* 0x000000ff0c0c7208 */ /* 0x000fe40000800000 */
[----:B------:R-:W-:Y:S02]  /*6a60*/  FMNMX.FTZ R20, R215, R20, !PT ;  /* 0x00000014d7147209 */ /* 0x000fe40007810000 */
[----:B------:R-:W-:Y:S01]  /*6a70*/  ISETP.LT.OR P2, PT, R2, 0x5a, P2 ;  /* 0x0000005a0200780c */ /* 0x000fe20001741670 */
[--C-:B------:R-:W-:Y:S01]  /*6a80*/  FFMA.FTZ R184, R175, R0, -R12.reuse ;  /* 0x00000000afb87223 */ /* 0x100fe2000001080c */
        /* <DEDUP_REMOVED lines=13> */
[--C-:B------:R-:W-:Y:S01]  /*6b60*/  FFMA.FTZ R169, R173, R0, -R12.reuse ;  /* 0x00000000ada97223 */ /* 0x100fe2000001080c */
[----:B------:R-:W-:Y:S01]  /*6b70*/  FSEL R14, R13, RZ, P1 ;  /* 0x000000ff0d0e7208 */ /* 0x000fe20000800000 */
        /* <DEDUP_REMOVED lines=23> */
[----:B------:R-:W-:Y:S01]  /*6cf0*/  FFMA.FTZ R170, R129, R0, -R12 ;  /* 0x0000000081aa7223 */ /* 0x000fe2000001080c */
[----:B------:R-:W-:Y:S01]  /*6d00*/  MUFU.EX2 R169, R169 ;  /* 0x000000a900a97308 */ /* 0x000fe20000000800 */
[----:B------:R-:W-:-:S02]  /*6d10*/  FMNMX.FTZ R20, R135, R20, !PT ;  /* 0x0000001487147209 */ /* 0x000fc40007810000 */
[----:B------:R-:W-:Y:S02]  /*6d20*/  LOP3.LUT P6, RZ, R206, 0x7f, RZ, 0xc0, !PT ;  /* 0x0000007fceff7812 */ /* 0x000fe400078cc0ff */
[----:B------:R-:W-:-:S03]  /*6d30*/  FMNMX.FTZ R20, R147, R20, !PT ;  /* 0x0000001493147209 */ /* 0x000fc60007810000 */
        /* <DEDUP_REMOVED lines=25> */
[----:B0-----:R-:W-:Y:S01]  /*6ed0*/  FMNMX.FTZ R21, R3, R2, !PT ;  /* 0x0000000203157209 */ /* 0x001fe20007810000 */
[----:B------:R-:W-:Y:S01]  /*6ee0*/  FADD.FTZ R3, -R14, R5 ;  /* 0x000000050e037221 */ /* 0x000fe20000010100 */
[----:B------:R-:W-:-:S05]  /*6ef0*/  FFMA.FTZ R5, R165, R0, -R12 ;  /* 0x00000000a5057223 */ /* 0x000fca000001080c */
[----:B------:R-:W-:Y:S01]  /*6f00*/  MUFU.EX2 R172, R172 ;  /* 0x000000ac00ac7308 */ /* 0x000fe20000000800 */
[----:B------:R-:W-:Y:S01]  /*6f10*/  FSETP.NEU.FTZ.AND P1, PT, R21, -INF , PT ;  /* 0xff8000001500780b */ /* 0x000fe20003f3d000 */
[-C--:B------:R-:W-:Y:S01]  /*6f20*/  FMUL.FTZ R3, R3, R0.reuse ;  /* 0x0000000003037220 */ /* 0x080fe20000410000 */
[----:B------:R-:W-:-:S05]  /*6f30*/  FMUL.FTZ R120, R21, R0 ;  /* 0x0000000015787220 */ /* 0x000fca0000410000 */
[----:B------:R0:W1:Y:S01]  /*6f40*/  MUFU.EX2 R2, R3 ;  /* 0x0000000300027308 */ /* 0x0000620000000800 */
[----:B------:R-:W-:-:S05]  /*6f50*/  FSEL R120, R120, RZ, P1 ;  /* 0x000000ff78787208 */ /* 0x000fca0000800000 */
[-CC-:B------:R-:W-:Y:S01]  /*6f60*/  FFMA.FTZ R12, R219, R0.reuse, -R120.reuse ;  /* 0x00000000db0c7223 */ /* 0x180fe20000010878 */
[-CC-:B------:R-:W-:Y:S01]  /*6f70*/  FFMA.FTZ R129, R215, R0.reuse, -R120.reuse ;  /* 0x00000000d7817223 */ /* 0x180fe20000010878 */
[-CC-:B------:R-:W-:Y:S01]  /*6f80*/  FFMA.FTZ R14, R185, R0.reuse, -R120.reuse ;  /* 0x00000000b90e7223 */ /* 0x180fe20000010878 */
[----:B0-----:R-:W-:Y:S01]  /*6f90*/  FSEL R3, R21, RZ, P1 ;  /* 0x000000ff15037208 */ /* 0x001fe20000800000 */
[-CC-:B------:R-:W-:Y:S01]  /*6fa0*/  FFMA.FTZ R149, R213, R0.reuse, -R120.reuse ;  /* 0x00000000d5957223 */ /* 0x180fe20000010878 */
[-CC-:B------:R-:W-:Y:S01]  /*6fb0*/  FFMA.FTZ R185, R191, R0.reuse, -R120.reuse ;  /* 0x00000000bfb97223 */ /* 0x180fe20000010878 */
[----:B------:R-:W-:Y:S01]  /*6fc0*/  MUFU.EX2 R12, R12 ;  /* 0x0000000c000c7308 */ /* 0x000fe20000000800 */
[-C--:B------:R-:W-:Y:S01]  /*6fd0*/  FFMA.FTZ R20, R211, R0.reuse, -R120 ;  /* 0x00000000d3147223 */ /* 0x080fe20000010878 */
[----:B------:R-:W-:Y:S01]  /*6fe0*/  FADD.FTZ R3, -R3, R4 ;  /* 0x0000000403037221 */ /* 0x000fe20000010100 */
[-CC-:B------:R-:W-:Y:S01]  /*6ff0*/  FFMA.FTZ R187, R187, R0.reuse, -R120.reuse ;  /* 0x00000000bbbb7223 */ /* 0x180fe20000010878 */
[-CC-:B------:R-:W-:Y:S01]  /*7000*/  FFMA.FTZ R179, R131, R0.reuse, -R120.reuse ;  /* 0x0000000083b37223 */ /* 0x180fe20000010878 */
[----:B-1----:R-:W-:Y:S01]  /*7010*/  FFMA.FTZ R9, R2, R9, R217 ;  /* 0x0000000902097223 */ /* 0x002fe200000100d9 */
[-C--:B------:R-:W-:Y:S01]  /*7020*/  FMUL.FTZ R3, R3, R0.reuse ;  /* 0x0000000003037220 */ /* 0x080fe20000410000 */
[-CC-:B------:R-:W-:Y:S01]  /*7030*/  FFMA.FTZ R122, R209, R0.reuse, -R120.reuse ;  /* 0x00000000d17a7223 */ /* 0x180fe20000010878 */
[----:B------:R-:W-:Y:S01]  /*7040*/  MUFU.EX2 R129, R129 ;  /* 0x0000008100817308 */ /* 0x000fe20000000800 */
[----:B------:R-:W-:Y:S01]  /*7050*/  FADD.FTZ R9, R188, R9 ;  /* 0x00000009bc097221 */ /* 0x000fe20000010000 */
[-CC-:B------:R-:W-:Y:S01]  /*7060*/  FFMA.FTZ R181, R189, R0.reuse, -R120.reuse ;  /* 0x00000000bdb57223 */ /* 0x180fe20000010878 */
[-CC-:B------:R-:W-:Y:S01]  /*7070*/  FFMA.FTZ R124, R207, R0.reuse, -R120.reuse ;  /* 0x00000000cf7c7223 */ /* 0x180fe20000010878 */
[-CC-:B------:R-:W-:Y:S01]  /*7080*/  FFMA.FTZ R183, R139, R0.reuse, -R120.reuse ;  /* 0x000000008bb77223 */ /* 0x180fe20000010878 */
[----:B------:R-:W-:Y:S01]  /*7090*/  FADD.FTZ R128, R190, R9 ;  /* 0x00000009be807221 */ /* 0x000fe20000010000 */
[-CC-:B------:R-:W-:Y:S01]  /*70a0*/  FFMA.FTZ R143, R143, R0.reuse, -R120.reuse ;  /* 0x000000008f8f7223 */ /* 0x180fe20000010878 */
[-C--:B------:R-:W-:Y:S01]  /*70b0*/  FFMA.FTZ R126, R135, R0.reuse, -R120 ;  /* 0x00000000877e7223 */ /* 0x080fe20000010878 */
[----:B------:R-:W0:Y:S01]  /*70c0*/  MUFU.EX2 R3, R3 ;  /* 0x0000000300037308 */ /* 0x000e220000000800 */
[----:B------:R-:W-:Y:S01]  /*70d0*/  FADD.FTZ R9, R169, R128 ;  /* 0x00000080a9097221 */ /* 0x000fe20000010000 */
[-CC-:B------:R-:W-:Y:S01]  /*70e0*/  FFMA.FTZ R135, R147, R0.reuse, -R120.reuse ;  /* 0x0000000093877223 */ /* 0x180fe20000010878 */
[-CC-:B------:R-:W-:Y:S01]  /*70f0*/  FFMA.FTZ R127, R127, R0.reuse, -R120.reuse ;  /* 0x000000007f7f7223 */ /* 0x180fe20000010878 */
[-CC-:B------:R-:W-:Y:S01]  /*7100*/  FFMA.FTZ R123, R123, R0.reuse, -R120.reuse ;  /* 0x000000007b7b7223 */ /* 0x180fe20000010878 */
[----:B------:R-:W-:Y:S01]  /*7110*/  FADD.FTZ R128, R184, R9 ;  /* 0x00000009b8807221 */ /* 0x000fe20000010000 */
[-CC-:B------:R-:W-:Y:S01]  /*7120*/  FFMA.FTZ R159, R159, R0.reuse, -R120.reuse ;  /* 0x000000009f9f7223 */ /* 0x180fe20000010878 */
[-C--:B------:R-:W-:Y:S01]  /*7130*/  FFMA.FTZ R175, R175, R0.reuse, -R120 ;  /* 0x00000000afaf7223 */ /* 0x080fe20000010878 */
[----:B------:R-:W1:Y:S01]  /*7140*/  MUFU.EX2 R14, R14 ;  /* 0x0000000e000e7308 */ /* 0x000e620000000800 */
[----:B------:R-:W-:Y:S01]  /*7150*/  FADD.FTZ R131, R171, R128 ;  /* 0x00000080ab837221 */ /* 0x000fe20000010000 */
[-CC-:B------:R-:W-:Y:S01]  /*7160*/  FFMA.FTZ R163, R163, R0.reuse, -R120.reuse ;  /* 0x00000000a3a37223 */ /* 0x180fe20000010878 */
[----:B------:R-:W-:Y:S01]  /*7170*/  FFMA.FTZ R177, R177, R0, -R120 ;  /* 0x00000000b1b17223 */ /* 0x000fe20000010878 */
[----:B------:R-:W-:Y:S01]  /*7180*/  ISETP.GT.AND P1, PT, R10, UR58, PT ;  /* 0x0000003a0a007c0c */ /* 0x000fe2000bf24270 */
[----:B------:R-:W-:Y:S01]  /*7190*/  FADD.FTZ R130, R186, R131 ;  /* 0x00000083ba827221 */ /* 0x000fe20000010000 */
[----:B------:R-:W-:Y:S01]  /*71a0*/  F2FP.F16.F32.PACK_AB R190, R169, R190 ;  /* 0x000000bea9be723e */ /* 0x000fe200000000ff */
[----:B------:R-:W-:Y:S01]  /*71b0*/  VIADD R10, R10, 0xffffffff ;  /* 0xffffffff0a0a7836 */ /* 0x000fe20000000000 */
[----:B------:R-:W2:Y:S01]  /*71c0*/  MUFU.EX2 R149, R149 ;  /* 0x0000009500957308 */ /* 0x000ea20000000800 */
[----:B0-----:R-:W-:Y:S01]  /*71d0*/  FFMA.FTZ R8, R3, R8, R12 ;  /* 0x0000000803087223 */ /* 0x001fe2000001000c */
[----:B------:R-:W-:-:S02]  /*71e0*/  F2FP.F16.F32.PACK_AB R184, R171, R184 ;  /* 0x000000b8abb8723e */ /* 0x000fc400000000ff */
[----:B------:R-:W-:Y:S01]  /*71f0*/  F2FP.F16.F32.PACK_AB R186, R173, R186 ;  /* 0x000000baadba723e */ /* 0x000fe200000000ff */
[----:B------:R-:W-:Y:S01]  /*7200*/  FADD.FTZ R9, R129, R8 ;  /* 0x0000000881097221 */ /* 0x000fe20000010000 */
[----:B------:R-:W-:Y:S01]  /*7210*/  FFMA.FTZ R8, R151, R0, -R120 ;  /* 0x0000000097087223 */ /* 0x000fe20000010878 */
[----:B------:R-:W-:Y:S01]  /*7220*/  F2FP.F16.F32.PACK_AB R188, R188, R217 ;  /* 0x000000d9bcbc723e */ /* 0x000fe200000000ff */
[----:B------:R-:W0:Y:S01]  /*7230*/  MUFU.EX2 R185, R185 ;  /* 0x000000b900b97308 */ /* 0x000e220000000800 */
[----:B-1----:R-:W-:Y:S01]  /*7240*/  FADD.FTZ R128, R14, R9 ;  /* 0x000000090e807221 */ /* 0x002fe20000010000 */
[----:B------:R-:W-:Y:S01]  /*7250*/  FADD.FTZ R9, R173, R130 ;  /* 0x00000082ad097221 */ /* 0x000fe20000010000 */
[----:B------:R-:W-:-:S03]  /*7260*/  F2FP.F16.F32.PACK_AB R189, R129, R12 ;  /* 0x0000000c81bd723e */ /* 0x000fc600000000ff */
[----:B------:R-:W-:Y:S01]  /*7270*/  FADD.FTZ R130, R180, R9 ;  /* 0x00000009b4827221 */ /* 0x000fe20000010000 */
[----:B------:R-:W-:Y:S01]  /*7280*/  F2FP.F16.F32.PACK_AB R180, R137, R180 ;  /* 0x000000b489b4723e */ /* 0x000fe200000000ff */
[----:B------:R-:W1:Y:S01]  /*7290*/  MUFU.EX2 R20, R20 ;  /* 0x0000001400147308 */ /* 0x000e620000000800 */
[----:B--2---:R-:W-:Y:S01]  /*72a0*/  FADD.FTZ R128, R149, R128 ;  /* 0x0000008095807221 */ /* 0x004fe20000010000 */
[----:B------:R-:W-:Y:S01]  /*72b0*/  FADD.FTZ R131, R137, R130 ;  /* 0x0000008289837221 */ /* 0x000fe20000010000 */
[----:B------:R-:W-:-:S05]  /*72c0*/  F2FP.F16.F32.PACK_AB R191, R149, R14 ;  /* 0x0000000e95bf723e */ /* 0x000fca00000000ff */
[----:B------:R-:W2:Y:S01]  /*72d0*/  MUFU.EX2 R187, R187 ;  /* 0x000000bb00bb7308 */ /* 0x000ea20000000800 */
[----:B0-----:R-:W-:Y:S01]  /*72e0*/  FADD.FTZ R9, R185, R128 ;  /* 0x00000080b9097221 */ /* 0x001fe20000010000 */
[----:B------:R-:W-:Y:S02]  /*72f0*/  @!P6 VIADD R128, R132, 0x30860 ;  /* 0x000308608480e836 */ /* 0x000fe40000000000 */
[----:B------:R-:W-:Y:S01]  /*7300*/  FADD.FTZ R132, R182, R131 ;  /* 0x00000083b6847221 */ /* 0x000fe20000010000 */
[----:B------:R-:W-:-:S03]  /*7310*/  F2FP.F16.F32.PACK_AB R182, R133, R182 ;  /* 0x000000b685b6723e */ /* 0x000fc600000000ff */
[----:B------:R-:W-:Y:S01]  /*7320*/  FADD.FTZ R131, R133, R132 ;  /* 0x0000008485837221 */ /* 0x000fe20000010000 */
[----:B------:R-:W0:Y:S01]  /*7330*/  MUFU.EX2 R122, R122 ;  /* 0x0000007a007a7308 */ /* 0x000e220000000800 */
[----:B-1----:R-:W-:Y:S01]  /*7340*/  FADD.FTZ R130, R20, R9 ;  /* 0x0000000914827221 */ /* 0x002fe20000010000 */
[----:B------:R-:W-:Y:S01]  /*7350*/  @!P6 PRMT R134, RZ, 0x654, R128 ;  /* 0x00000654ff86e816 */ /* 0x000fe20000000080 */
[----:B------:R-:W-:Y:S01]  /*7360*/  FADD.FTZ R132, R176, R131 ;  /* 0x00000083b0847221 */ /* 0x000fe20000010000 */
[-CC-:B------:R-:W-:Y:S01]  /*7370*/  FFMA.FTZ R128, R155, R0.reuse, -R120.reuse ;  /* 0x000000009b807223 */ /* 0x180fe20000010878 */
[----:B------:R-:W-:Y:S01]  /*7380*/  FFMA.FTZ R120, R167, R0, -R120 ;  /* 0x00000000a7787223 */ /* 0x000fe20000010878 */
[----:B------:R1:W-:Y:S01]  /*7390*/  @!P6 SYNCS.ARRIVE.TRANS64.RED.A1T0 RZ, [R134+URZ], RZ ;  /* 0x000000ff86ffe9a7 */ /* 0x0003e2000810043f */
[----:B------:R-:W-:Y:S01]  /*73a0*/  FADD.FTZ R131, R141, R132 ;  /* 0x000000848d837221 */ /* 0x000fe20000010000 */
[----:B------:R-:W3:Y:S01]  /*73b0*/  MUFU.EX2 R181, R181 ;  /* 0x000000b500b57308 */ /* 0x000ee20000000800 */
[----:B--2---:R-:W-:Y:S01]  /*73c0*/  FADD.FTZ R9, R187, R130 ;  /* 0x00000082bb097221 */ /* 0x004fe20000010000 */
[----:B------:R-:W-:Y:S01]  /*73d0*/  F2FP.F16.F32.PACK_AB R176, R141, R176 ;  /* 0x000000b08db0723e */ /* 0x000fe200000000ff */
[----:B------:R-:W-:Y:S01]  /*73e0*/  FADD.FTZ R132, R178, R131 ;  /* 0x00000083b2847221 */ /* 0x000fe20000010000 */
[----:B------:R-:W-:-:S02]  /*73f0*/  F2FP.F16.F32.PACK_AB R178, R15, R178 ;  /* 0x000000b20fb2723e */ /* 0x000fc400000000ff */
[----:B------:R-:W-:Y:S01]  /*7400*/  F2FP.F16.F32.PACK_AB R185, R20, R185 ;  /* 0x000000b914b9723e */ /* 0x000fe200000000ff */
[----:B------:R-:W-:Y:S01]  /*7410*/  FADD.FTZ R131, R15, R132 ;  /* 0x000000840f837221 */ /* 0x000fe20000010000 */
[----:B------:R-:W2:Y:S01]  /*7420*/  MUFU.EX2 R124, R124 ;  /* 0x0000007c007c7308 */ /* 0x000ea20000000800 */
[C---:B0-----:R-:W-:Y:S01]  /*7430*/  FADD.FTZ R130, R122.reuse, R9 ;  /* 0x000000097a827221 */ /* 0x041fe20000010000 */
[----:B------:R-:W-:Y:S01]  /*7440*/  F2FP.F16.F32.PACK_AB R187, R122, R187 ;  /* 0x000000bb7abb723e */ /* 0x000fe200000000ff */
[----:B------:R-:W-:-:S05]  /*7450*/  FADD.FTZ R132, R172, R131 ;  /* 0x00000083ac847221 */ /* 0x000fca0000010000 */
        /* <DEDUP_REMOVED lines=9> */
[----:B------:R-:W-:Y:S01]  /*74f0*/  F2FP.F16.F32.PACK_AB R183, R4, R183 ;  /* 0x000000b704b7723e */ /* 0x000fe200000000ff */
[----:B------:R-:W-:-:S05]  /*7500*/  IMAD.MOV.U32 R4, RZ, RZ, R21 ;  /* 0x000000ffff047224 */ /* 0x000fca00078e0015 */
        /* <DEDUP_REMOVED lines=10> */
[----:B0-----:R-:W-:-:S07]  /*75b0*/  FADD.FTZ R9, R179, R130 ;  /* 0x00000082b3097221 */ /* 0x001fce0000010000 */
[----:B------:R-:W-:Y:S01]  /*75c0*/  MUFU.EX2 R168, R168 ;  /* 0x000000a800a87308 */ /* 0x000fe20000000800 */
[----:B---3--:R-:W-:-:S07]  /*75d0*/  F2FP.F16.F32.PACK_AB R174, R121, R174 ;  /* 0x000000ae79ae723e */ /* 0x008fce00000000ff */
[----:B------:R-:W0:Y:S01]  /*75e0*/  MUFU.EX2 R127, R127 ;  /* 0x0000007f007f7308 */ /* 0x000e220000000800 */
[C---:B--2---:R-:W-:Y:S01]  /*75f0*/  FADD.FTZ R130, R8.reuse, R9 ;  /* 0x0000000908827221 */ /* 0x044fe20000010000 */
[----:B------:R-:W-:-:S06]  /*7600*/  F2FP.F16.F32.PACK_AB R179, R8, R179 ;  /* 0x000000b308b3723e */ /* 0x000fcc00000000ff */
[----:B------:R-:W-:Y:S08]  /*7610*/  MUFU.EX2 R125, R125 ;  /* 0x0000007d007d7308 */ /* 0x000ff00000000800 */
[----:B------:R-:W2:Y:S01]  /*7620*/  MUFU.EX2 R128, R128 ;  /* 0x0000008000807308 */ /* 0x000ea20000000800 */
[----:B0-----:R-:W-:-:S07]  /*7630*/  FADD.FTZ R9, R127, R130 ;  /* 0x000000827f097221 */ /* 0x001fce0000010000 */
[----:B------:R-:W0:Y:S08]  /*7640*/  MUFU.EX2 R170, R170 ;  /* 0x000000aa00aa7308 */ /* 0x000e300000000800 */
[----:B-1----:R1:W3:Y:S01]  /*7650*/  MUFU.EX2 R134, R123 ;  /* 0x0000007b00867308 */ /* 0x0022e20000000800 */
[C---:B--2---:R-:W-:Y:S01]  /*7660*/  FADD.FTZ R9, R128.reuse, R9 ;  /* 0x0000000980097221 */ /* 0x044fe20000010000 */
[----:B------:R-:W-:-:S06]  /*7670*/  F2FP.F16.F32.PACK_AB R173, R128, R127 ;  /* 0x0000007f80ad723e */ /* 0x000fcc00000000ff */
[----:B------:R-:W2:Y:S01]  /*7680*/  MUFU.EX2 R159, R159 ;  /* 0x0000009f009f7308 */ /* 0x000ea20000000800 */
[----:B-1----:R-:W-:-:S04]  /*7690*/  FADD.FTZ R123, R121, R132 ;  /* 0x00000084797b7221 */ /* 0x002fc80000010000 */
[----:B------:R-:W-:Y:S01]  /*76a0*/  FADD.FTZ R132, R168, R123 ;  /* 0x0000007ba8847221 */ /* 0x000fe20000010000 */
[C---:B------:R-:W-:Y:S02]  /*76b0*/  F2FP.F16.F32.PACK_AB R168, R125.reuse, R168 ;  /* 0x000000a87da8723e */ /* 0x040fe400000000ff */
[----:B------:R2:W1:Y:S01]  /*76c0*/  MUFU.EX2 R136, R175 ;  /* 0x000000af00887308 */ /* 0x0004620000000800 */
[----:B------:R-:W-:-:S04]  /*76d0*/  FADD.FTZ R15, R125, R132 ;  /* 0x000000847d0f7221 */ /* 0x000fc80000010000 */
[----:B0-----:R-:W-:Y:S01]  /*76e0*/  FADD.FTZ R130, R170, R15 ;  /* 0x0000000faa827221 */ /* 0x001fe20000010000 */
[----:B---3--:R-:W-:Y:S02]  /*76f0*/  FADD.FTZ R15, R134, R9 ;  /* 0x00000009860f7221 */ /* 0x008fe40000010000 */
[----:B------:R-:W0:Y:S01]  /*7700*/  MUFU.EX2 R163, R163 ;  /* 0x000000a300a37308 */ /* 0x000e220000000800 */
[C---:B--2---:R-:W-:Y:S01]  /*7710*/  F2FP.F16.F32.PACK_AB R175, R159.reuse, R134 ;  /* 0x000000869faf723e */ /* 0x044fe200000000ff */
[----:B------:R-:W-:-:S06]  /*7720*/  FADD.FTZ R15, R159, R15 ;  /* 0x0000000f9f0f7221 */ /* 0x000fcc0000010000 */
[----:B------:R2:W3:Y:S01]  /*7730*/  MUFU.EX2 R132, R177 ;  /* 0x000000b100847308 */ /* 0x0004e20000000800 */
[----:B-1----:R-:W-:-:S07]  /*7740*/  FADD.FTZ R15, R136, R15 ;  /* 0x0000000f880f7221 */ /* 0x002fce0000010000 */
[----:B------:R-:W1:Y:S01]  /*7750*/  MUFU.EX2 R5, R5 ;  /* 0x0000000500057308 */ /* 0x000e620000000800 */
[----:B0-----:R-:W-:Y:S01]  /*7760*/  FADD.FTZ R15, R163, R15 ;  /* 0x0000000fa30f7221 */ /* 0x001fe20000010000 */
[----:B--2---:R-:W-:Y:S02]  /*7770*/  F2FP.F16.F32.PACK_AB R177, R135, R126 ;  /* 0x0000007e87b1723e */ /* 0x004fe400000000ff */
[----:B------:R-:W-:-:S04]  /*7780*/  F2FP.F16.F32.PACK_AB R169, R163, R136 ;  /* 0x00000088a3a9723e */ /* 0x000fc800000000ff */
[----:B------:R-:W0:Y:S01]  /*7790*/  MUFU.EX2 R120, R120 ;  /* 0x0000007800787308 */ /* 0x000e220000000800 */
[----:B---3--:R-:W-:Y:S01]  /*77a0*/  FADD.FTZ R15, R132, R15 ;  /* 0x0000000f840f7221 */ /* 0x008fe20000010000 */
[C---:B-1----:R-:W-:Y:S01]  /*77b0*/  FADD.FTZ R9, R5.reuse, R130 ;  /* 0x0000008205097221 */ /* 0x042fe20000010000 */
[----:B------:R-:W-:Y:S01]  /*77c0*/  F2FP.F16.F32.PACK_AB R170, R5, R170 ;  /* 0x000000aa05aa723e */ /* 0x000fe200000000ff */
[----:B------:R-:W-:Y:S02]  /*77d0*/  IMAD.MOV.U32 R5, RZ, RZ, R13 ;  /* 0x000000ffff057224 */ /* 0x000fe400078e000d */
[C---:B0-----:R-:W-:Y:S01]  /*77e0*/  FADD.FTZ R8, R120.reuse, R15 ;  /* 0x0000000f78087221 */ /* 0x041fe20000010000 */
[----:B------:R-:W-:Y:S01]  /*77f0*/  F2FP.F16.F32.PACK_AB R171, R120, R132 ;  /* 0x0000008478ab723e */ /* 0x000fe200000000ff */
[----:B------:R-:W-:Y:S06]  /*7800*/  @P1 BRA `(.L_x_4583) ;  /* 0xffffffd0002c1947 */ /* 0x000fec000383ffff */
[----:B------:R-:W-:Y:S01]  /*7810*/  IMAD.MOV.U32 R4, RZ, RZ, R21 ;  /* 0x000000ffff047224 */ /* 0x000fe200078e0015 */
[----:B------:R-:W-:Y:S01]  /*7820*/  UMOV UR36, UR4 ;  /* 0x0000000400247c82 */ /* 0x000fe20008000000 */
[----:B------:R-:W-:Y:S01]  /*7830*/  IMAD.MOV.U32 R5, RZ, RZ, R13 ;  /* 0x000000ffff057224 */ /* 0x000fe200078e000d */
[----:B------:R-:W-:-:S06]  /*7840*/  UMOV UR38, UR7 ;  /* 0x0000000700267c82 */ /* 0x000fcc0008000000 */
.L_x_4566:
[----:B------:R-:W-:Y:S01]  /*7850*/  ULDC UR4, c[0x0][0x448] ;  /* 0x0001120000047ab9 */ /* 0x000fe20000000800 */
[----:B------:R-:W-:Y:S01]  /*7860*/  IADD3 R11, R16, 0x1, -R11 ;  /* 0x00000001100b7810 */ /* 0x000fe20007ffe80b */
[----:B------:R-:W-:Y:S01]  /*7870*/  UISETP.NE.AND UP0, UPT, UR4, 0x1, UPT ;  /* 0x000000010400788c */ /* 0x000fe2000bf05270 */
[----:B------:R-:W-:Y:S02]  /*7880*/  ULDC UR7, c[0x0][0x9e4] ;  /* 0x0002790000077ab9 */ /* 0x000fe40000000800 */
[----:B------:R-:W-:Y:S01]  /*7890*/  R2UR UR11, R11 ;  /* 0x000000000b0b72ca */ /* 0x000fe200000e0000 */
[----:B------:R-:W-:Y:S02]  /*78a0*/  UISETP.GE.AND UP1, UPT, UR7, 0x1, UPT ;  /* 0x000000010700788c */ /* 0x000fe4000bf26270 */
[----:B------:R-:W-:-:S04]  /*78b0*/  UIADD3 UR10, UR39, 0x7f, URZ ;  /* 0x0000007f270a7890 */ /* 0x000fc8000fffe03f */
[----:B------:R-:W-:Y:S01]  /*78c0*/  PLOP3.LUT P1, PT, PT, PT, UP1, 0x40, 0x0 ;  /* 0x000000000000781c */ /* 0x000fe20003f2e818 */
[----:B------:R-:W-:Y:S01]  /*78d0*/  @UP0 ULDC UR4, c[0x0][0x44c] ;  /* 0x0001130000040ab9 */ /* 0x000fe20000000800 */
[----:B------:R-:W-:Y:S01]  /*78e0*/  @UP0 ULDC UR14, c[0x0][0x450] ;  /* 0x00011400000e0ab9 */ /* 0x000fe20000000800 */
[----:B------:R-:W-:-:S04]  /*78f0*/  UIMAD.WIDE.U32 UR4, UR10, UR4, URZ ;  /* 0x000000040a0472a5 */ /* 0x000fc8000f8e003f */
[----:B------:R-:W-:-:S04]  /*7900*/  @UP0 USHF.R.U32.HI UR10, URZ, UR14, UR5 ;  /* 0x0000000e3f0a0299 */ /* 0x000fc80008011605 */
[----:B------:R-:W-:-:S04]  /*7910*/  UIADD3 UR10, UR11, UR10, URZ ;  /* 0x0000000a0b0a7290 */ /* 0x000fc8000fffe03f */
[----:B------:R-:W-:Y:S01]  /*7920*/  UIADD3 UR14, UR10, -UR6, URZ ;  /* 0x800000060a0e7290 */ /* 0x000fe2000fffe03f */
[----:B------:R-:W-:Y:S11]  /*7930*/  @P1 BRA `(.L_x_4584) ;  /* 0x0000000000481947 */ /* 0x000ff60003800000 */
        /* <DEDUP_REMOVED lines=11> */
.L_x_4585:
[----:B------:R-:W-:-:S11]  /*79f0*/  UISETP.NE.AND UP2, UPT, UR7, 0x1, UPT ;  /* 0x000000010700788c */ /* 0x000fd6000bf45270 */
[----:B------:R-:W-:Y:S02]  /*7a00*/  @UP2 ULDC.64 UR4, c[0x0][0x9e8] ;  /* 0x00027a0000042ab9 */ /* 0x000fe40000000a00 */
[----:B------:R-:W-:-:S04]  /*7a10*/  UIMAD.WIDE.U32 UR10, UR6, UR4, URZ ;  /* 0x00000004060a72a5 */ /* 0x000fc8000f8e003f */
[----:B------:R-:W-:-:S12]  /*7a20*/  @UP2 USHF.R.U32.HI UR6, URZ, UR5, UR11 ;  /* 0x000000053f062299 */ /* 0x000fd8000801160b */
.L_x_4586:
[----:B------:R-:W-:-:S04]  /*7a30*/  UIMAD UR6, UR6, UR7, URZ ;  /* 0x00000007060672a4 */ /* 0x000fc8000f8e023f */
[----:B------:R-:W-:-:S04]  /*7a40*/  UISETP.LT.AND UP2, UPT, UR14, UR6, UPT ;  /* 0x000000060e00728c */ /* 0x000fc8000bf41270 */
[----:B------:R-:W-:-:S12]  /*7a50*/  USEL UR14, UR14, UR6, !UP2 ;  /* 0x000000060e0e7287 */ /* 0x000fd8000d000000 */
.L_x_4584:
[----:B------:R-:W-:-:S04]  /*7a60*/  UIADD3 UR4, UR14, 0x5f, URZ ;  /* 0x0000005f0e047890 */ /* 0x000fc8000fffe03f */
[----:B------:R-:W-:-:S04]  /*7a70*/  UIMAD.WIDE UR4, UR4, 0x2aaaaaab, URZ ;  /* 0x2aaaaaab040478a5 */ /* 0x000fc8000f8e023f */
[----:B------:R-:W-:-:S04]  /*7a80*/  USHF.R.U32.HI UR4, URZ, 0x1f, UR5 ;  /* 0x0000001f3f047899 */ /* 0x000fc80008011605 */
[----:B------:R-:W-:-:S04]  /*7a90*/  ULEA.HI.SX32 UR4, UR5, UR4, 0x1c ;  /* 0x0000000405047291 */ /* 0x000fc8000f8fe23f */
[----:B------:R-:W-:-:S04]  /*7aa0*/  UISETP.LT.AND UP2, UPT, UR61, UR4, UPT ;  /* 0x000000043d00728c */ /* 0x000fc8000bf41270 */
[----:B------:R-:W-:-:S06]  /*7ab0*/  USEL UR58, UR61, UR4, !UP2 ;  /* 0x000000043d3a7287 */ /* 0x000fcc000d000000 */
[----:B------:R-:W-:-:S13]  /*7ac0*/  ISETP.GE.AND P1, PT, R10, UR58, PT ;  /* 0x0000003a0a007c0c */ /* 0x000fda000bf26270 */
[----:B------:R-:W-:Y:S05]  /*7ad0*/  @!P1 BRA `(.L_x_4587) ;  /* 0x0000001c007c9947 */ /* 0x000fea0003800000 */
[----:B------:R-:W-:Y:S01]  /*7ae0*/  IMAD.MOV.U32 R11, RZ, RZ, R4 ;  /* 0x000000ffff0b7224 */ /* 0x000fe200078e0004 */
[----:B------:R-:W-:Y:S01]  /*7af0*/  UMOV UR6, UR38 ;  /* 0x0000002600067c82 */ /* 0x000fe20008000000 */
[----:B------:R-:W-:Y:S01]  /*7b00*/  IMAD.MOV.U32 R12, RZ, RZ, R5 ;  /* 0x000000ffff0c7224 */ /* 0x000fe200078e0005 */
[----:B------:R-:W-:-:S06]  /*7b10*/  UMOV UR4, UR36 ;  /* 0x0000002400047c82 */ /* 0x000fcc0008000000 */
.L_x_4596:
        /* <DEDUP_REMOVED lines=8> */
.L_x_4588:
[----:B------:R-:W-:Y:S01]  /*7ba0*/  ULEA UR5, UR36, UR37, 0x3 ;  /* 0x0000002524057291 */ /* 0x000fe2000f8e183f */
[----:B------:R-:W-:-:S05]  /*7bb0*/  IMAD.U32 R0, RZ, RZ, UR38 ;  /* 0x00000026ff007e24 */ /* 0x000fca000f8e00ff */
[----:B------:R-:W-:-:S04]  /*7bc0*/  SHF.L.U32 R0, R0, 0x1f, RZ ;  /* 0x0000001f00007819 */ /* 0x000fc800000006ff */
[----:B------:R0:W1:Y:S01]  /*7bd0*/  SYNCS.PHASECHK.TRANS64.TRYWAIT P1, [UR5+0x30830], R0 ;  /* 0x03083000ff0075a7 */ /* 0x0000620008020145 */
[----:B------:R-:W-:Y:S05]  /*7be0*/  @!P0 BRA `(.L_x_4589) ;  /* 0x0000000000048947 */ /* 0x000fea0003800000 */
[----:B------:R-:W-:Y:S01]  /*7bf0*/  BPT.TRAP 0x1 ;  /* 0x000000040000795c */ /* 0x000fe20000300000 */
.L_x_4589:
[----:B-1----:R-:W-:Y:S05]  /*7c00*/  @P1 BRA `(.L_x_4590) ;  /* 0x0000000000081947 */ /* 0x002fea0003800000 */
[----:B------:R-:W1:Y:S02]  /*7c10*/  SYNCS.PHASECHK.TRANS64.TRYWAIT P1, [UR5+0x30830], R0 ;  /* 0x03083000ff0075a7 */ /* 0x000e640008020145 */
[----:B-1----:R-:W-:Y:S05]  /*7c20*/  @!P1 BRA `(.L_x_4591) ;  /* 0x000000d400b09947 */ /* 0x002fea0003800000 */
.L_x_4590:
        /* <DEDUP_REMOVED lines=163> */
.L_x_4592:
[----:B------:R-:W-:Y:S01]  /*8660*/  ULEA UR5, UR4, UR37, 0x3 ;  /* 0x0000002504057291 */ /* 0x000fe2000f8e183f */
[----:B01----:R-:W-:-:S05]  /*8670*/  IMAD.U32 R0, RZ, RZ, UR6 ;  /* 0x00000006ff007e24 */ /* 0x003fca000f8e00ff */
[----:B------:R-:W-:-:S04]  /*8680*/  SHF.L.U32 R0, R0, 0x1f, RZ ;  /* 0x0000001f00007819 */ /* 0x000fc800000006ff */
[----:B------:R0:W1:Y:S01]  /*8690*/  SYNCS.PHASECHK.TRANS64.TRYWAIT P1, [UR5+0x30850], R0 ;  /* 0x03085000ff0075a7 */ /* 0x0000620008020145 */
[----:B------:R-:W-:Y:S05]  /*86a0*/  @!P0 BRA `(.L_x_4593) ;  /* 0x0000000000048947 */ /* 0x000fea0003800000 */
[----:B------:R-:W-:Y:S01]  /*86b0*/  BPT.TRAP 0x1 ;  /* 0x000000040000795c */ /* 0x000fe20000300000 */
.L_x_4593:
[----:B-1----:R-:W-:Y:S05]  /*86c0*/  @P1 BRA `(.L_x_4594) ;  /* 0x0000000000081947 */ /* 0x002fea0003800000 */
[----:B------:R-:W1:Y:S02]  /*86d0*/  SYNCS.PHASECHK.TRANS64.TRYWAIT P1, [UR5+0x30850], R0 ;  /* 0x03085000ff0075a7 */ /* 0x000e640008020145 */
[----:B-1----:R-:W-:Y:S05]  /*86e0*/  @!P1 BRA `(.L_x_4595) ;  /* 0x000000cc00189947 */ /* 0x002fea0003800000 */
.L_x_4594:
[----:B------:R-:W-:Y:S01]  /*86f0*/  UIADD3 UR6, UR37, 0x400, URZ ;  /* 0x0000040025067890 */ /* 0x000fe2000fffe03f */
[----:B------:R-:W-:Y:S01]  /*8700*/  WARPGROUP.ARRIVE ;  /* 0x00000000000079c5 */ /* 0x000fe20000000000 */
[----:B------:R-:W-:Y:S01]  /*8710*/  UMOV UR11, 0x40000040 ;  /* 0x40000040000b7882 */ /* 0x000fe20000000000 */
[----:B01----:R-:W-:Y:S01]  /*8720*/  FMNMX.FTZ R0, R120, R12, !PT ;  /* 0x0000000c78007209 */ /* 0x003fe20007810000 */
[----:B------:R-:W-:Y:S01]  /*8730*/  USHF.R.U32.HI UR6, URZ, 0x4, UR6 ;  /* 0x000000043f067899 */ /* 0x000fe20008011606 */
[----:B------:R-:W-:Y:S02]  /*8740*/  FMNMX.FTZ R4, R122, R11, !PT ;  /* 0x0000000b7a047209 */ /* 0x000fe40007810000 */
[----:B------:R-:W0:Y:S01]  /*8750*/  S2R R206, SR_TID.X ;  /* 0x0000000000ce7919 */ /* 0x000e220000002100 */
[----:B------:R-:W-:Y:S01]  /*8760*/  FMNMX.FTZ R3, R121, R0, !PT ;  /* 0x0000000079037209 */ /* 0x000fe20007810000 */
[----:B------:R-:W-:Y:S01]  /*8770*/  ULOP3.LUT UR6, UR6, 0x3fff, URZ, 0xc0, !UPT ;  /* 0x00003fff06067892 */ /* 0x000fe2000f8ec03f */
[----:B------:R-:W-:-:S02]  /*8780*/  FMNMX.FTZ R15, R123, R4, !PT ;  /* 0x000000047b0f7209 */ /* 0x000fc40007810000 */
[----:B------:R-:W-:Y:S01]  /*8790*/  FMNMX.FTZ R0, R124, R3, !PT ;  /* 0x000000037c007209 */ /* 0x000fe20007810000 */
[----:B------:R-:W-:Y:S01]  /*87a0*/  ULOP3.LUT UR6, UR6, 0x3000000, URZ, 0xfc, !UPT ;  /* 0x0300000006067892 */ /* 0x000fe2000f8efc3f */
[----:B------:R-:W-:Y:S02]  /*87b0*/  FMNMX.FTZ R4, R126, R15, !PT ;  /* 0x0000000f7e047209 */ /* 0x000fe40007810000 */
[----:B------:R-:W-:Y:S01]  /*87c0*/  FMNMX.FTZ R3, R125, R0, !PT ;  /* 0x000000007d037209 */ /* 0x000fe20007810000 */
[----:B------:R-:W-:Y:S01]  /*87d0*/  UIMAD UR4, UR4, 0x900, UR6 ;  /* 0x00000900040478a4 */ /* 0x000fe2000f8e0206 */
[----:B------:R-:W-:Y:S02]  /*87e0*/  FMNMX.FTZ R15, R127, R4, !PT ;  /* 0x000000047f0f7209 */ /* 0x000fe40007810000 */
[----:B------:R-:W-:Y:S01]  /*87f0*/  FMNMX.FTZ R0, R128, R3, !PT ;  /* 0x0000000380007209 */ /* 0x000fe20007810000 */
[----:B------:R-:W-:Y:S01]  /*8800*/  UMOV UR6, UR38 ;  /* 0x0000002600067c82 */ /* 0x000fe20008000000 */
[----:B------:R-:W-:-:S02]  /*8810*/  FMNMX.FTZ R4, R130, R15, !PT ;  /* 0x0000000f82047209 */ /* 0x000fc40007810000 */
[----:B------:R-:W-:Y:S01]  /*8820*/  UMOV UR10, UR4 ;  /* 0x00000004000a7c82 */ /* 0x000fe20008000000 */
[----:B------:R-:W-:Y:S01]  /*8830*/  FMNMX.FTZ R3, R129, R0, !PT ;  /* 0x0000000081037209 */ /* 0x000fe20007810000 */
[----:B------:R-:W-:Y:S01]  /*8840*/  HGMMA.64x192x16.F32 R24, R188, gdesc[UR8].tnspB, R24, gsb0 ;  /* 0x42e00008bc187df0 */ /* 0x000fe20008000818 */
[----:B------:R-:W-:Y:S01]  /*8850*/  UIADD3 UR10, UR4, 0x80, URZ ;  /* 0x00000080040a7890 */ /* 0x000fe2000fffe03f */
[----:B------:R-:W-:Y:S01]  /*8860*/  FMNMX.FTZ R15, R131, R4, !PT ;  /* 0x00000004830f7209 */ /* 0x000fe20007810000 */
[----:B------:R-:W-:Y:S01]  /*8870*/  UMOV UR11, 0x40000040 ;  /* 0x40000040000b7882 */ /* 0x000fe20000000000 */
        /* <DEDUP_REMOVED lines=11> */
[----:B0-----:R-:W-:Y:S02]  /*8930*/  LOP3.LUT P1, RZ, R206, 0x7f, RZ, 0xc0, !PT ;  /* 0x0000007fceff7812 */ /* 0x001fe4000782c0ff */
        /* <DEDUP_REMOVED lines=14> */
[----:B-1----:R-:W-:-:S05]  /*8a20*/  FMNMX.FTZ R14, R2, R3, !PT ;  /* 0x00000003020e7209 */ /* 0x002fca0007810000 */
[----:B------:R-:W1:Y:S02]  /*8a30*/  SHFL.BFLY PT, R5, R14, 0x1, 0x1f ;  /* 0x0c201f000e057f89 */ /* 0x000e6400000e0000 */
[----:B-1----:R-:W-:-:S05]  /*8a40*/  FMNMX.FTZ R5, R14, R5, !PT ;  /* 0x000000050e057209 */ /* 0x002fca0007810000 */
[----:B------:R-:W-:-:S04]  /*8a50*/  FADD.FTZ R3, -R5, R12 ;  /* 0x0000000c05037221 */ /* 0x000fc80000010100 */
[-C--:B0-----:R-:W-:Y:S01]  /*8a60*/  FMUL.FTZ R12, R3, R0.reuse ;  /* 0x00000000030c7220 */ /* 0x081fe20000410000 */
[----:B------:R-:W-:-:S03]  /*8a70*/  FMUL.FTZ R3, R5, R0 ;  /* 0x0000000005037220 */ /* 0x000fc60000410000 */
[----:B------:R0:W-:Y:S01]  /*8a80*/  MUFU.EX2 R2, R12 ;  /* 0x0000000c00027308 */ /* 0x0001e20000000800 */
[-CC-:B------:R-:W-:Y:S01]  /*8a90*/  FFMA.FTZ R15, R125, R0.reuse, -R3.reuse ;  /* 0x000000007d0f7223 */ /* 0x180fe20000010803 */
[-CC-:B------:R-:W-:Y:S01]  /*8aa0*/  FFMA.FTZ R21, R129, R0.reuse, -R3.reuse ;  /* 0x0000000081157223 */ /* 0x180fe20000010803 */
[-CC-:B------:R-:W-:Y:S01]  /*8ab0*/  FFMA.FTZ R13, R120, R0.reuse, -R3.reuse ;  /* 0x00000000780d7223 */ /* 0x180fe20000010803 */
[-CC-:B------:R-:W-:Y:S01]  /*8ac0*/  FFMA.FTZ R164, R164, R0.reuse, -R3.reuse ;  /* 0x00000000a4a47223 */ /* 0x180fe20000010803 */
[----:B------:R-:W-:-:S03]  /*8ad0*/  FFMA.FTZ R165, R165, R0, -R3 ;  /* 0x00000000a5a57223 */ /* 0x000fc60000010803 */
[----:B------:R-:W-:Y:S01]  /*8ae0*/  MUFU.EX2 R15, R15 ;  /* 0x0000000f000f7308 */ /* 0x000fe20000000800 */
[----:B0-----:R-:W-:-:S07]  /*8af0*/  FFMA.FTZ R12, R160, R0, -R3 ;  /* 0x00000000a00c7223 */ /* 0x001fce0000010803 */
[----:B------:R-:W0:Y:S08]  /*8b00*/  MUFU.EX2 R13, R13 ;  /* 0x0000000d000d7308 */ /* 0x000e300000000800 */
[----:B------:R-:W-:Y:S08]  /*8b10*/  MUFU.EX2 R21, R21 ;  /* 0x0000001500157308 */ /* 0x000ff00000000800 */
[----:B------:R-:W-:Y:S01]  /*8b20*/  MUFU.EX2 R12, R12 ;  /* 0x0000000c000c7308 */ /* 0x000fe20000000800 */
[----:B0-----:R-:W-:Y:S01]  /*8b30*/  FFMA.FTZ R9, R2, R9, R13 ;  /* 0x0000000902097223 */ /* 0x001fe2000001000d */
[----:B------:R-:W-:-:S02]  /*8b40*/  WARPGROUP.DEPBAR.LE gsb0, 0x0 ;  /* 0x00008000000079c5 */ /* 0x000fc40000010000 */
[----:B------:R-:W-:Y:S01]  /*8b50*/  WARPGROUP.ARRIVE ;  /* 0x00000000000079c5 */ /* 0x000fe20000000000 */
[--C-:B------:R-:W-:Y:S01]  /*8b60*/  FFMA.FTZ R188, R121, R0, -R3.reuse ;  /* 0x0000000079bc7223 */ /* 0x100fe20000010803 */
[----:B------:R-:W-:Y:S01]  /*8b70*/  FMNMX.FTZ R121, R143, R4, !PT ;  /* 0x000000048f797209 */ /* 0x000fe20007810000 */
[----:B------:R-:W-:-:S03]  /*8b80*/  FFMA.FTZ R190, R124, R0, -R3 ;  /* 0x000000007cbe7223 */ /* 0x000fc60000010803 */
[----:B------:R-:W-:Y:S01]  /*8b90*/  HGMMA.64x192x16.F32 R24, R184, gdesc[UR8].tnspB, R24, gsb0 ;  /* 0x42e00008b8187df0 */ /* 0x000fe20008000818 */
[----:B------:R-:W-:Y:S01]  /*8ba0*/  UIADD3 UR10, UR4, 0x100, URZ ;  /* 0x00000100040a7890 */ /* 0x000fe2000fffe03f */
[----:B------:R-:W-:Y:S01]  /*8bb0*/  FMNMX.FTZ R4, R146, R121, !PT ;  /* 0x0000007992047209 */ /* 0x000fe20007810000 */
[----:B------:R-:W-:Y:S01]  /*8bc0*/  UMOV UR11, 0x40000040 ;  /* 0x40000040000b7882 */ /* 0x000fe20000000000 */
[----:B------:R-:W0:Y:S02]  /*8bd0*/  MUFU.EX2 R188, R188 ;  /* 0x000000bc00bc7308 */ /* 0x000e240000000800 */
[----:B------:R-:W-:-:S04]  /*8be0*/  FMNMX.FTZ R121, R147, R4, !PT ;  /* 0x0000000493797209 */ /* 0x000fc80007810000 */
[----:B------:R-:W-:Y:S01]  /*8bf0*/  FMNMX.FTZ R4, R150, R121, !PT ;  /* 0x0000007996047209 */ /* 0x000fe20007810000 */
[-CC-:B------:R-:W-:Y:S01]  /*8c00*/  FFMA.FTZ R121, R133, R0.reuse, -R3.reuse ;  /* 0x0000000085797223 */ /* 0x180fe20000010803 */
[-CC-:B------:R-:W-:Y:S01]  /*8c10*/  FFMA.FTZ R133, R145, R0.reuse, -R3.reuse ;  /* 0x0000000091857223 */ /* 0x180fe20000010803 */
[----:B------:R-:W-:Y:S01]  /*8c20*/  FFMA.FTZ R145, R157, R0, -R3 ;  /* 0x000000009d917223 */ /* 0x000fe20000010803 */
[----:B------:R-:W-:Y:S01]  /*8c30*/  FMNMX.FTZ R125, R151, R4, !PT ;  /* 0x00000004977d7209 */ /* 0x000fe20007810000 */
[----:B------:R-:W1:Y:S03]  /*8c40*/  MUFU.EX2 R190, R190 ;  /* 0x000000be00be7308 */ /* 0x000e660000000800 */
[----:B------:R-:W-:Y:S01]  /*8c50*/  FMNMX.FTZ R4, R154, R125, !PT ;  /* 0x0000007d9a047209 */ /* 0x000fe20007810000 */
[----:B0-----:R-:W-:-:S03]  /*8c60*/  FADD.FTZ R9, R188, R9 ;  /* 0x00000009bc097221 */ /* 0x001fc60000010000 */
[----:B------:R-:W-:Y:S01]  /*8c70*/  FMNMX.FTZ R125, R155, R4, !PT ;  /* 0x000000049b7d7209 */ /* 0x000fe20007810000 */
[----:B------:R-:W-:Y:S01]  /*8c80*/  MUFU.EX2 R121, R121 ;  /* 0x0000007900797308 */ /* 0x000fe20000000800 */
[----:B------:R-:W-:Y:S02]  /*8c90*/  F2FP.F16.F32.PACK_AB R188, R188, R13 ;  /* 0x0000000dbcbc723e */ /* 0x000fe400000000ff */
[----:B------:R-:W-:Y:S01]  /*8ca0*/  FMNMX.FTZ R4, R158, R125, !PT ;  /* 0x0000007d9e047209 */ /* 0x000fe20007810000 */
[-CC-:B------:R-:W-:Y:S01]  /*8cb0*/  FFMA.FTZ R125, R137, R0.reuse, -R3.reuse ;  /* 0x00000000897d7223 */ /* 0x180fe20000010803 */
[-CC-:B------:R-:W-:Y:S01]  /*8cc0*/  FFMA.FTZ R137, R149, R0.reuse, -R3.reuse ;  /* 0x0000000095897223 */ /* 0x180fe20000010803 */
[----:B------:R-:W-:Y:S01]  /*8cd0*/  FFMA.FTZ R149, R161, R0, -R3 ;  /* 0x00000000a1957223 */ /* 0x000fe20000010803 */
[----:B------:R-:W-:Y:S01]  /*8ce0*/  FMNMX.FTZ R129, R159, R4, !PT ;  /* 0x000000049f817209 */ /* 0x000fe20007810000 */
[----:B------:R-:W-:Y:S03]  /*8cf0*/  MUFU.EX2 R133, R133 ;  /* 0x0000008500857308 */ /* 0x000fe60000000800 */
[----:B------:R-:W-:-:S04]  /*8d00*/  FMNMX.FTZ R4, R162, R129, !PT ;  /* 0x00000081a2047209 */ /* 0x000fc80007810000 */
[----:B------:R-:W-:Y:S01]  /*8d10*/  FMNMX.FTZ R129, R163, R4, !PT ;  /* 0x00000004a3817209 */ /* 0x000fe20007810000 */
[----:B------:R-:W-:Y:S03]  /*8d20*/  MUFU.EX2 R125, R125 ;  /* 0x0000007d007d7308 */ /* 0x000fe60000000800 */
[----:B------:R-:W-:Y:S01]  /*8d30*/  FMNMX.FTZ R4, R166, R129, !PT ;  /* 0x00000081a6047209 */ /* 0x000fe20007810000 */
[----:B------:R-:W-:-:S03]  /*8d40*/  FFMA.FTZ R129, R141, R0, -R3 ;  /* 0x000000008d817223 */ /* 0x000fc60000010803 */
[----:B------:R-:W-:Y:S01]  /*8d50*/  FMNMX.FTZ R4, R167, R4, !PT ;  /* 0x00000004a7047209 */ /* 0x000fe20007810000 */
[----:B------:R-:W-:Y:S04]  /*8d60*/  MUFU.EX2 R137, R137 ;  /* 0x0000008900897308 */ /* 0x000fe80000000800 */
[----:B------:R-:W0:Y:S04]  /*8d70*/  SHFL.BFLY PT, R141, R4, 0x2, 0x1f ;  /* 0x0c401f00048d7f89 */ /* 0x000e2800000e0000 */
[----:B------:R-:W-:Y:S08]  /*8d80*/  MUFU.EX2 R129, R129 ;  /* 0x0000008100817308 */ /* 0x000ff00000000800 */
[----:B------:R-:W-:Y:S08]  /*8d90*/  MUFU.EX2 R145, R145 ;  /* 0x0000009100917308 */ /* 0x000ff00000000800 */
[----:B------:R-:W-:Y:S01]  /*8da0*/  MUFU.EX2 R149, R149 ;  /* 0x0000009500957308 */ /* 0x000fe20000000800 */
[----:B0-----:R-:W-:Y:S01]  /*8db0*/  FMNMX.FTZ R14, R4, R141, !PT ;  /* 0x0000008d040e7209 */ /* 0x001fe20007810000 */
[----:B------:R-:W-:-:S04]  /*8dc0*/  FFMA.FTZ R141, R153, R0, -R3 ;  /* 0x00000000998d7223 */ /* 0x000fc80000010803 */
[----:B------:R-:W0:Y:S02]  /*8dd0*/  SHFL.BFLY PT, R153, R14, 0x1, 0x1f ;  /* 0x0c201f000e997f89 */ /* 0x000e2400000e0000 */
[----:B------:R-:W-:Y:S01]  /*8de0*/  MUFU.EX2 R141, R141 ;  /* 0x0000008d008d7308 */ /* 0x000fe20000000800 */
[----:B0-----:R-:W-:-:S07]  /*8df0*/  FMNMX.FTZ R4, R14, R153, !PT ;  /* 0x000000990e047209 */ /* 0x001fce0007810000 */
[----:B------:R-:W-:Y:S01]  /*8e00*/  MUFU.EX2 R14, R164 ;  /* 0x000000a4000e7308 */ /* 0x000fe20000000800 */
[----:B------:R-:W-:-:S04]  /*8e10*/  FMUL.FTZ R153, R4, R0 ;  /* 0x0000000004997220 */ /* 0x000fc80000410000 */
[-CC-:B------:R-:W-:Y:S01]  /*8e20*/  FFMA.FTZ R20, R122, R0.reuse, -R153.reuse ;  /* 0x000000007a147223 */ /* 0x180fe20000010899 */
[-CC-:B------:R-:W-:Y:S01]  /*8e30*/  FFMA.FTZ R189, R123, R0.reuse, -R153.reuse ;  /* 0x000000007bbd7223 */ /* 0x180fe20000010899 */
[----:B------:R-:W-:Y:S02]  /*8e40*/  IMAD.U32 R123, RZ, RZ, UR7 ;  /* 0x00000007ff7b7e24 */ /* 0x000fe4000f8e00ff */
[-CC-:B------:R-:W-:Y:S01]  /*8e50*/  FFMA.FTZ R191, R126, R0.reuse, -R153.reuse ;  /* 0x000000007ebf7223 */ /* 0x180fe20000010899 */
[-CC-:B------:R-:W-:Y:S01]  /*8e60*/  FFMA.FTZ R120, R127, R0.reuse, -R153.reuse ;  /* 0x000000007f787223 */ /* 0x180fe20000010899 */
[-CC-:B------:R-:W-:Y:S01]  /*8e70*/  FFMA.FTZ R122, R131, R0.reuse, -R153.reuse ;  /* 0x00000000837a7223 */ /* 0x180fe20000010899 */
[----:B------:R-:W-:Y:S01]  /*8e80*/  MUFU.EX2 R20, R20 ;  /* 0x0000001400147308 */ /* 0x000fe20000000800 */
[----:B------:R-:W-:Y:S01]  /*8e90*/  @!P1 LEA R123, R123, UR37, 0x3 ;  /* 0x000000257b7b9c11 */ /* 0x000fe2000f8e18ff */
[----:B------:R-:W-:Y:S02]  /*8ea0*/  IMAD.U32 R127, RZ, RZ, UR5 ;  /* 0x00000005ff7f7e24 */ /* 0x000fe4000f8e00ff */
[-CC-:B------:R-:W-:Y:S01]  /*8eb0*/  FFMA.FTZ R124, R135, R0.reuse, -R153.reuse ;  /* 0x00000000877c7223 */ /* 0x180fe20000010899 */
[-CC-:B------:R-:W-:Y:S01]  /*8ec0*/  FFMA.FTZ R126, R139, R0.reuse, -R153.reuse ;  /* 0x000000008b7e7223 */ /* 0x180fe20000010899 */
[----:B------:R-:W-:Y:S01]  /*8ed0*/  FFMA.FTZ R151, R151, R0, -R153 ;  /* 0x0000000097977223 */ /* 0x000fe20000010899 */
[----:B------:R-:W-:-:S02]  /*8ee0*/  @!P1 VIADD R123, R123, 0x30840 ;  /* 0x000308407b7b9836 */ /* 0x000fc40000000000 */
[-CC-:B------:R-:W-:Y:S01]  /*8ef0*/  FFMA.FTZ R154, R154, R0.reuse, -R153.reuse ;  /* 0x000000009a9a7223 */ /* 0x180fe20000010899 */
[----:B------:R-:W-:Y:S01]  /*8f00*/  MUFU.EX2 R189, R189 ;  /* 0x000000bd00bd7308 */ /* 0x000fe20000000800 */
[-CC-:B------:R-:W-:Y:S01]  /*8f10*/  FFMA.FTZ R155, R155, R0.reuse, -R153.reuse ;  /* 0x000000009b9b7223 */ /* 0x180fe20000010899 */
[-C--:B------:R-:W-:Y:S01]  /*8f20*/  FFMA.FTZ R158, R158, R0.reuse, -R153 ;  /* 0x000000009e9e7223 */ /* 0x080fe20000010899 */
[----:B------:R-:W-:Y:S01]  /*8f30*/  @!P1 PRMT R123, RZ, 0x654, R123 ;  /* 0x00000654ff7b9816 */ /* 0x000fe2000000007b */
        /* <DEDUP_REMOVED lines=17> */
[-CC-:B------:R-:W-:Y:S01]  /*9050*/  FFMA.FTZ R185, R130, R0.reuse, -R153.reuse ;  /* 0x0000000082b97223 */ /* 0x180fe20000010899 */
[-C--:B------:R-:W-:Y:S01]  /*9060*/  FFMA.FTZ R187, R134, R0.reuse, -R153 ;  /* 0x0000000086bb7223 */ /* 0x080fe20000010899 */
[----:B-1----:R-:W-:Y:S01]  /*9070*/  FADD.FTZ R132, R190, R9 ;  /* 0x00000009be847221 */ /* 0x002fe20000010000 */
[----:B------:R-:W-:Y:S01]  /*9080*/  HGMMA.64x192x16.F32 R24, R180, gdesc[UR8].tnspB, R24, gsb0 ;  /* 0x42e00008b4187df0 */ /* 0x000fe20008000818 */
[----:B------:R-:W-:Y:S01]  /*9090*/  UIADD3 UR10, UR4, 0x180, URZ ;  /* 0x00000180040a7890 */ /* 0x000fe2000fffe03f */
[----:B------:R-:W-:Y:S01]  /*90a0*/  MUFU.EX2 R184, R184 ;  /* 0x000000b800b87308 */ /* 0x000fe20000000800 */
[----:B------:R-:W-:Y:S01]  /*90b0*/  UMOV UR11, 0x40000040 ;  /* 0x40000040000b7882 */ /* 0x000fe20000000000 */
[-CC-:B------:R-:W-:Y:S01]  /*90c0*/  FFMA.FTZ R128, R143, R0.reuse, -R153.reuse ;  /* 0x000000008f807223 */ /* 0x180fe20000010899 */
[----:B------:R-:W-:Y:S01]  /*90d0*/  FFMA.FTZ R130, R147, R0, -R153 ;  /* 0x0000000093827223 */ /* 0x000fe20000010899 */
[----:B------:R-:W-:-:S04]  /*90e0*/  F2FP.F16.F32.PACK_AB R190, R15, R190 ;  /* 0x000000be0fbe723e */ /* 0x000fc800000000ff */
        /* <DEDUP_REMOVED lines=10> */
[----:B------:R-:W-:Y:S02]  /*9190*/  FFMA.FTZ R183, R142, R0, -R153 ;  /* 0x000000008eb77223 */ /* 0x000fe40000010899 */
[----:B------:R-:W-:Y:S01]  /*91a0*/  HGMMA.64x192x16.F32 R24, R176, gdesc[UR8].tnspB, R24, gsb0 ;  /* 0x42e00008b0187df0 */ /* 0x000fe20008000818 */
[----:B------:R-:W-:Y:S01]  /*91b0*/  UIADD3 UR10, UR4, 0x200, URZ ;  /* 0x00000200040a7890 */ /* 0x000fe2000fffe03f */
[----:B------:R-:W-:Y:S01]  /*91c0*/  MUFU.EX2 R180, R180 ;  /* 0x000000b400b47308 */ /* 0x000fe20000000800 */
[----:B------:R-:W-:-:S07]  /*91d0*/  UMOV UR11, 0x40000040 ;  /* 0x40000040000b7882 */ /* 0x000fce0000000000 */
        /* <DEDUP_REMOVED lines=8> */
[-CC-:B------:R-:W-:Y:S01]  /*9260*/  FFMA.FTZ R179, R150, R0.reuse, -R153.reuse ;  /* 0x0000000096b37223 */ /* 0x180fe20000010899 */
[----:B------:R-:W-:Y:S01]  /*9270*/  FFMA.FTZ R153, R167, R0, -R153 ;  /* 0x00000000a7997223 */ /* 0x000fe20000010899 */
[----:B------:R-:W-:Y:S01]  /*9280*/  HGMMA.64x192x16.F32 R24, R172, gdesc[UR8].tnspB, R24, gsb0 ;  /* 0x42e00008ac187df0 */ /* 0x000fe20008000818 */
[----:B------:R-:W-:Y:S01]  /*9290*/  UIADD3 UR10, UR4, 0x280, URZ ;  /* 0x00000280040a7890 */ /* 0x000fe2000fffe03f */
[----:B------:R-:W-:Y:S01]  /*92a0*/  MUFU.EX2 R176, R176 ;  /* 0x000000b000b07308 */ /* 0x000fe20000000800 */
[----:B------:R-:W-:Y:S01]  /*92b0*/  UMOV UR11, 0x40000040 ;  /* 0x40000040000b7882 */ /* 0x000fe20000000000 */
[----:B------:R-:W-:-:S06]  /*92c0*/  UMOV UR4, UR36 ;  /* 0x0000002400047c82 */ /* 0x000fcc0008000000 */
        /* <DEDUP_REMOVED lines=8> */
[----:B------:R-:W-:Y:S02]  /*9350*/  FADD.FTZ R3, -R4, R11 ;  /* 0x0000000b04037221 */ /* 0x000fe40000010100 */
[----:B------:R-:W-:Y:S01]  /*9360*/  MUFU.EX2 R173, R154 ;  /* 0x0000009a00ad7308 */ /* 0x000fe20000000800 */
[----:B------:R-:W-:Y:S01]  /*9370*/  HGMMA.64x192x16.F32 R24, R168, gdesc[UR8].tnspB, R24, gsb0 ;  /* 0x42e00008a8187df0 */ /* 0x000fe20008000818 */
[----:B------:R-:W-:-:S06]  /*9380*/  FMUL.FTZ R3, R3, R0 ;  /* 0x0000000003037220 */ /* 0x000fcc0000410000 */
[----:B------:R-:W-:Y:S08]  /*9390*/  MUFU.EX2 R172, R172 ;  /* 0x000000ac00ac7308 */ /* 0x000ff00000000800 */
[----:B------:R-:W0:Y:S08]  /*93a0*/  MUFU.EX2 R3, R3 ;  /* 0x0000000300037308 */ /* 0x000e300000000800 */
[----:B------:R-:W-:Y:S08]  /*93b0*/  MUFU.EX2 R174, R174 ;  /* 0x000000ae00ae7308 */ /* 0x000ff00000000800 */
[----:B------:R-:W1:Y:S01]  /*93c0*/  MUFU.EX2 R175, R158 ;  /* 0x0000009e00af7308 */ /* 0x000e620000000800 */
[----:B0-----:R-:W-:-:S04]  /*93d0*/  FFMA.FTZ R8, R3, R8, R20 ;  /* 0x0000000803087223 */ /* 0x001fc80000010014 */
[C---:B------:R-:W-:Y:S01]  /*93e0*/  FADD.FTZ R8, R189.reuse, R8 ;  /* 0x00000008bd087221 */ /* 0x040fe20000010000 */
[----:B------:R-:W-:Y:S02]  /*93f0*/  F2FP.F16.F32.PACK_AB R189, R189, R20 ;  /* 0x00000014bdbd723e */ /* 0x000fe400000000ff */
[----:B------:R-:W0:Y:S01]  /*9400*/  MUFU.EX2 R11, R165 ;  /* 0x000000a5000b7308 */ /* 0x000e220000000800 */
        /* <DEDUP_REMOVED lines=24> */
[----:B-1----:R-:W-:Y:S01]  /*9590*/  FADD.FTZ R8, R175, R8 ;  /* 0x00000008af087221 */ /* 0x002fe20000010000 */
[----:B------:R-:W-:-:S03]  /*95a0*/  F2FP.F16.F32.PACK_AB R175, R159, R175 ;  /* 0x000000af9faf723e */ /* 0x000fc600000000ff */
[----:B------:R-:W-:Y:S01]  /*95b0*/  FADD.FTZ R8, R159, R8 ;  /* 0x000000089f087221 */ /* 0x000fe20000010000 */
[----:B------:R-:W-:Y:S02]  /*95c0*/  WARPGROUP.DEPBAR.LE gsb0, 0x0 ;  /* 0x00008000000079c5 */ /* 0x000fe40000010000 */
[----:B------:R1:W-:Y:S01]  /*95d0*/  @!P1 SYNCS.ARRIVE.TRANS64.RED.A1T0 RZ, [R123+URZ], RZ ;  /* 0x000000ff7bff99a7 */ /* 0x0003e2000810043f */
[----:B------:R-:W2:Y:S01]  /*95e0*/  MUFU.EX2 R169, R162 ;  /* 0x000000a200a97308 */ /* 0x000ea20000000800 */
[----:B------:R-:W-:Y:S02]  /*95f0*/  F2FP.F16.F32.PACK_AB R168, R149, R12 ;  /* 0x0000000c95a8723e */ /* 0x000fe400000000ff */
[----:B0-----:R-:W-:Y:S01]  /*9600*/  F2FP.F16.F32.PACK_AB R170, R11, R14 ;  /* 0x0000000e0baa723e */ /* 0x001fe200000000ff */
[----:B-1----:R-:W-:-:S04]  /*9610*/  @!P1 VIADD R123, R127, 0x30860 ;  /* 0x000308607f7b9836 */ /* 0x002fc80000000000 */
[----:B------:R-:W0:Y:S01]  /*9620*/  MUFU.EX2 R171, R166 ;  /* 0x000000a600ab7308 */ /* 0x000e220000000800 */
[----:B------:R-:W-:-:S04]  /*9630*/  @!P1 PRMT R123, RZ, 0x654, R123 ;  /* 0x00000654ff7b9816 */ /* 0x000fc8000000007b */
[----:B------:R1:W-:Y:S01]  /*9640*/  @!P1 SYNCS.ARRIVE.TRANS64.RED.A1T0 RZ, [R123+URZ], RZ ;  /* 0x000000ff7bff99a7 */ /* 0x0003e2000810043f */
[C---:B------:R-:W-:Y:S01]  /*9650*/  ISETP.GT.AND P1, PT, R10.reuse, UR58, PT ;  /* 0x0000003a0a007c0c */ /* 0x040fe2000bf24270 */
[----:B--2---:R-:W-:Y:S01]  /*9660*/  FADD.FTZ R8, R169, R8 ;  /* 0x00000008a9087221 */ /* 0x004fe20000010000 */
[C---:B------:R-:W-:Y:S01]  /*9670*/  F2FP.F16.F32.PACK_AB R169, R163.reuse, R169 ;  /* 0x000000a9a3a9723e */ /* 0x040fe200000000ff */
[----:B------:R-:W-:Y:S02]  /*9680*/  VIADD R10, R10, 0xffffffff ;  /* 0xffffffff0a0a7836 */ /* 0x000fe40000000000 */
[----:B------:R-:W-:Y:S01]  /*9690*/  FADD.FTZ R8, R163, R8 ;  /* 0x00000008a3087221 */ /* 0x000fe20000010000 */
[----:B-1----:R-:W-:-:S03]  /*96a0*/  FADD.FTZ R123, R15, R132 ;  /* 0x000000840f7b7221 */ /* 0x002fc60000010000 */
[----:B0-----:R-:W-:Y:S01]  /*96b0*/  FADD.FTZ R8, R171, R8 ;  /* 0x00000008ab087221 */ /* 0x001fe20000010000 */
[----:B------:R-:W-:Y:S01]  /*96c0*/  F2FP.F16.F32.PACK_AB R171, R153, R171 ;  /* 0x000000ab99ab723e */ /* 0x000fe200000000ff */
[----:B------:R-:W-:Y:S01]  /*96d0*/  FADD.FTZ R132, R184, R123 ;  /* 0x0000007bb8847221 */ /* 0x000fe20000010000 */
[----:B------:R-:W-:Y:S01]  /*96e0*/  F2FP.F16.F32.PACK_AB R184, R21, R184 ;  /* 0x000000b815b8723e */ /* 0x000fe200000000ff */
[----:B------:R-:W-:Y:S02]  /*96f0*/  FADD.FTZ R8, R153, R8 ;  /* 0x0000000899087221 */ /* 0x000fe40000010000 */
        /* <DEDUP_REMOVED lines=22> */
[----:B------:R-:W-:-:S04]  /*9860*/  FADD.FTZ R20, R12, R9 ;  /* 0x000000090c147221 */ /* 0x000fc80000010000 */
[----:B------:R-:W-:-:S04]  /*9870*/  FADD.FTZ R9, R149, R20 ;  /* 0x0000001495097221 */ /* 0x000fc80000010000 */
[----:B------:R-:W-:-:S04]  /*9880*/  FADD.FTZ R12, R14, R9 ;  /* 0x000000090e0c7221 */ /* 0x000fc80000010000 */
[----:B------:R-:W-:Y:S01]  /*9890*/  FADD.FTZ R9, R11, R12 ;  /* 0x0000000c0b097221 */ /* 0x000fe20000010000 */
[----:B------:R-:W-:Y:S02]  /*98a0*/  IMAD.MOV.U32 R11, RZ, RZ, R4 ;  /* 0x000000ffff0b7224 */ /* 0x000fe400078e0004 */
[----:B------:R-:W-:Y:S01]  /*98b0*/  IMAD.MOV.U32 R12, RZ, RZ, R5 ;  /* 0x000000ffff0c7224 */ /* 0x000fe200078e0005 */
[----:B------:R-:W-:Y:S06]  /*98c0*/  @P1 BRA `(.L_x_4596) ;  /* 0xffffffe000941947 */ /* 0x000fec000383ffff */
.L_x_4587:
        /* <DEDUP_REMOVED lines=8> */
.L_x_4614:
        /* <DEDUP_REMOVED lines=8> */
.L_x_4598:
[----:B------:R-:W-:Y:S01]  /*99d0*/  ULEA UR5, UR36, UR37, 0x3 ;  /* 0x0000002524057291 */ /* 0x000fe2000f8e183f */
[----:B------:R-:W-:-:S05]  /*99e0*/  IMAD.U32 R0, RZ, RZ, UR38 ;  /* 0x00000026ff007e24 */ /* 0x000fca000f8e00ff */
[----:B------:R-:W-:-:S04]  /*99f0*/  SHF.L.U32 R0, R0, 0x1f, RZ ;  /* 0x0000001f00007819 */ /* 0x000fc800000006ff */
[----:B------:R0:W1:Y:S01]  /*9a00*/  SYNCS.PHASECHK.TRANS64.TRYWAIT P1, [UR5+0x30830], R0 ;  /* 0x03083000ff0075a7 */ /* 0x0000620008020145 */
[----:B------:R-:W-:Y:S05]  /*9a10*/  @!P0 BRA `(.L_x_4599) ;  /* 0x0000000000048947 */ /* 0x000fea0003800000 */
[----:B------:R-:W-:Y:S01]  /*9a20*/  BPT.TRAP 0x1 ;  /* 0x000000040000795c */ /* 0x000fe20000300000 */
.L_x_4599:
[----:B-1----:R-:W-:Y:S05]  /*9a30*/  @P1 BRA `(.L_x_4600) ;  /* 0x0000000000081947 */ /* 0x002fea0003800000 */
[----:B------:R-:W1:Y:S02]  /*9a40*/  SYNCS.PHASECHK.TRANS64.TRYWAIT P1, [UR5+0x30830], R0 ;  /* 0x03083000ff0075a7 */ /* 0x000e640008020145 */
[----:B-1----:R-:W-:Y:S05]  /*9a50*/  @!P1 BRA `(.L_x_4601) ;  /* 0x000000b800549947 */ /* 0x002fea0003800000 */
.L_x_4600:
        /* <DEDUP_REMOVED lines=163> */
.L_x_4602:
[----:B------:R-:W-:Y:S01]  /*a490*/  ULEA UR5, UR4, UR37, 0x3 ;  /* 0x0000002504057291 */ /* 0x000fe2000f8e183f */
[----:B01----:R-:W-:-:S05]  /*a4a0*/  IMAD.U32 R0, RZ, RZ, UR6 ;  /* 0x00000006ff007e24 */ /* 0x003fca000f8e00ff */
[----:B------:R-:W-:-:S04]  /*a4b0*/  SHF.L.U32 R0, R0, 0x1f, RZ ;  /* 0x0000001f00007819 */ /* 0x000fc800000006ff */
[----:B------:R0:W1:Y:S01]  /*a4c0*/  SYNCS.PHASECHK.TRANS64.TRYWAIT P1, [UR5+0x30850], R0 ;  /* 0x03085000ff0075a7 */ /* 0x0000620008020145 */
[----:B------:R-:W-:Y:S05]  /*a4d0*/  @!P0 BRA `(.L_x_4603) ;  /* 0x0000000000048947 */ /* 0x000fea0003800000 */
[----:B------:R-:W-:Y:S01]  /*a4e0*/  BPT.TRAP 0x1 ;  /* 0x000000040000795c */ /* 0x000fe20000300000 */
.L_x_4603:
[----:B-1----:R-:W-:Y:S05]  /*a4f0*/  @P1 BRA `(.L_x_4604) ;  /* 0x0000000000081947 */ /* 0x002fea0003800000 */
[----:B------:R-:W1:Y:S02]  /*a500*/  SYNCS.PHASECHK.TRANS64.TRYWAIT P1, [UR5+0x30850], R0 ;  /* 0x03085000ff0075a7 */ /* 0x000e640008020145 */
[----:B-1----:R-:W-:Y:S05]  /*a510*/  @!P1 BRA `(.L_x_4605) ;  /* 0x000000ac00bc9947 */ /* 0x002fea0003800000 */
.L_x_4604:
        /* <DEDUP_REMOVED lines=9> */
[----:B------:R-:W-:Y:S01]  /*a5b0*/  IMAD R5, R10, -0x60, RZ ;  /* 0xffffffa00a057824 */ /* 0x000fe200078e02ff */
[----:B------:R-:W-:Y:S01]  /*a5c0*/  ULDC UR15, c[0x0][0x9dc] ;  /* 0x00027700000f7ab9 */ /* 0x000fe20000000800 */
[----:B01----:R-:W-:Y:S01]  /*a5d0*/  IMAD.U32 R0, RZ, RZ, UR7 ;  /* 0x00000007ff007e24 */ /* 0x003fe2000f8e00ff */
[----:B------:R-:W-:Y:S01]  /*a5e0*/  ULOP3.LUT UR6, UR6, 0x3000000, URZ, 0xfc, !UPT ;  /* 0x0300000006067892 */ /* 0x000fe2000f8efc3f */
[----:B------:R-:W-:-:S03]  /*a5f0*/  ULDC UR14, c[0x0][0x9e0] ;  /* 0x00027800000e7ab9 */ /* 0x000fc60000000800 */
[----:B------:R-:W-:-:S07]  /*a600*/  UIMAD UR4, UR4, 0x900, UR6 ;  /* 0x00000900040478a4 */ /* 0x000fce000f8e0206 */
[----:B------:R-:W-:Y:S02]  /*a610*/  UMOV UR10, UR4 ;  /* 0x00000004000a7c82 */ /* 0x000fe40008000000 */
[----:B------:R-:W-:Y:S01]  /*a620*/  HGMMA.64x192x16.F32 R24, R188, gdesc[UR8].tnspB, R24, gsb0 ;  /* 0x42e00008bc187df0 */ /* 0x000fe20008000818 */
[----:B------:R-:W-:Y:S01]  /*a630*/  UIADD3 UR10, UR4, 0x80, URZ ;  /* 0x00000080040a7890 */ /* 0x000fe2000fffe03f */
[----:B------:R-:W-:Y:S01]  /*a640*/  UMOV UR11, 0x40000040 ;  /* 0x40000040000b7882 */ /* 0x000fe20000000000 */
[----:B--2---:R-:W-:-:S13]  /*a650*/  LOP3.LUT P3, RZ, R206, 0x7f, RZ, 0xc0, !PT ;  /* 0x0000007fceff7812 */ /* 0x004fda000786c0ff */
[----:B------:R-:W-:-:S05]  /*a660*/  @!P3 LEA R0, R0, UR37, 0x3 ;  /* 0x000000250000bc11 */ /* 0x000fca000f8e18ff */
[----:B------:R-:W-:-:S05]  /*a670*/  @!P3 VIADD R0, R0, 0x30840 ;  /* 0x000308400000b836 */ /* 0x000fca0000000000 */
[----:B------:R-:W-:Y:S01]  /*a680*/  @!P3 PRMT R0, RZ, 0x654, R0 ;  /* 0x00000654ff00b816 */ /* 0x000fe20000000000 */
        /* <DEDUP_REMOVED lines=19> */
[----:B------:R-:W-:Y:S02]  /*a7c0*/  UMOV UR11, 0x40000040 ;  /* 0x40000040000b7882 */ /* 0x000fe40000000000 */
[----:B------:R-:W-:Y:S02]  /*a7d0*/  @UP0 ULDC UR4, c[0x0][0x44c] ;  /* 0x0001130000040ab9 */ /* 0x000fe40000000800 */
[----:B------:R-:W-:Y:S01]  /*a7e0*/  @P1 IMAD.HI.U32 R2, R4, UR4, RZ ;  /* 0x0000000404021c27 */ /* 0x000fe2000f8e00ff */
[----:B------:R-:W-:Y:S01]  /*a7f0*/  @UP0 ULDC UR4, c[0x0][0x450] ;  /* 0x0001140000040ab9 */ /* 0x000fe20000000800 */
[----:B------:R-:W-:-:S03]  /*a800*/  PLOP3.LUT P1, PT, PT, PT, UP1, 0x40, 0x0 ;  /* 0x000000000000781c */ /* 0x000fc60003f2e818 */
[----:B------:R-:W-:Y:S01]  /*a810*/  @P2 SHF.R.U32.HI R4, RZ, UR4, R2 ;  /* 0x00000004ff042c19 */ /* 0x000fe20008011602 */
[----:B------:R-:W-:Y:S01]  /*a820*/  VIADD R2, R5, 0x1 ;  /* 0x0000000105027836 */ /* 0x000fe20000000000 */
[----:B------:R-:W-:-:S03]  /*a830*/  ULOP3.LUT UR4, URZ, UR15, URZ, 0x33, !UPT ;  /* 0x0000000f3f047292 */ /* 0x000fc6000f8e333f */
[----:B------:R-:W0:Y:S01]  /*a840*/  SHFL.IDX PT, R13, R4, RZ, 0x1c1f ;  /* 0x001c1fff040d7589 */ /* 0x000e2200000e0000 */
[----:B------:R-:W-:-:S05]  /*a850*/  IMAD R3, R17, -0x2, R2 ;  /* 0xfffffffe11037824 */ /* 0x000fca00078e0202 */
[----:B------:R-:W-:-:S05]  /*a860*/  IADD3 R14, R3, -UR59, R16 ;  /* 0x8000003b030e7c10 */ /* 0x000fca000fffe010 */
[C---:B------:R-:W-:Y:S02]  /*a870*/  VIADD R2, R14.reuse, UR14 ;  /* 0x0000000e0e027c36 */ /* 0x040fe40008000000 */
[----:B------:R-:W-:Y:S02]  /*a880*/  VIADD R14, R14, UR4 ;  /* 0x000000040e0e7c36 */ /* 0x000fe40008000000 */
[----:B0-----:R-:W-:Y:S01]  /*a890*/  IMAD.IADD R20, R2, 0x1, R13 ;  /* 0x0000000102147824 */ /* 0x001fe200078e020d */
[----:B------:R-:W-:Y:S02]  /*a8a0*/  WARPGROUP.DEPBAR.LE gsb0, 0x0 ;  /* 0x00008000000079c5 */ /* 0x000fe40000010000 */
[----:B------:R-:W-:-:S06]  /*a8b0*/  WARPGROUP.ARRIVE ;  /* 0x00000000000079c5 */ /* 0x000fcc0000000000 */
[----:B------:R-:W-:Y:S03]  /*a8c0*/  HGMMA.64x192x16.F32 R24, R168, gdesc[UR8].tnspB, R24, gsb0 ;  /* 0x42e00008a8187df0 */ /* 0x000fe60008000818 */
[----:B------:R-:W-:Y:S02]  /*a8d0*/  WARPGROUP.DEPBAR.LE gsb0, 0x0 ;  /* 0x00008000000079c5 */ /* 0x000fe40000010000 */
[----:B------:R0:W-:Y:S01]  /*a8e0*/  @!P3 SYNCS.ARRIVE.TRANS64.RED.A1T0 RZ, [R0+URZ], RZ ;  /* 0x000000ff00ffb9a7 */ /* 0x0001e2000810043f */
[----:B------:R-:W-:Y:S02]  /*a8f0*/  IMAD.IADD R168, R14, 0x1, R13 ;  /* 0x000000010ea87824 */ /* 0x000fe400078e020d */
[----:B0-----:R-:W-:Y:S01]  /*a900*/  VIADD R0, R3, 0xffffffff ;  /* 0xffffffff03007836 */ /* 0x001fe20000000000 */
[----:B------:R-:W-:Y:S06]  /*a910*/  @P1 BRA `(.L_x_4606) ;  /* 0x0000000000541947 */ /* 0x000fec0003800000 */
[----:B------:R-:W-:Y:S01]  /*a920*/  IADD3 R3, R16, -UR59, R13 ;  /* 0x8000003b10037c10 */ /* 0x000fe2000fffe00d */
        /* <DEDUP_REMOVED lines=11> */
.L_x_4608:
[----:B------:R-:W-:-:S05]  /*a9e0*/  IMAD.U32 R13, RZ, RZ, UR58 ;  /* 0x0000003aff0d7e24 */ /* 0x000fca000f8e00ff */
[----:B------:R-:W-:-:S13]  /*a9f0*/  ISETP.NE.AND P1, PT, R13, 0x1, PT ;  /* 0x000000010d00780c */ /* 0x000fda0003f25270 */
[----:B------:R-:W0:Y:S02]  /*aa00*/  @P1 LDC.64 R170, c[0x0][0x9e8] ;  /* 0x00027a00ffaa1b82 */ /* 0x000e240000000a00 */
[----:B0-----:R-:W-:-:S05]  /*aa10*/  @P1 IMAD.HI.U32 R170, R3, R170, RZ ;  /* 0x000000aa03aa1227 */ /* 0x001fca00078e00ff */
[----:B------:R-:W-:-:S07]  /*aa20*/  @P1 SHF.R.U32.HI R3, RZ, R171, R170 ;  /* 0x000000abff031219 */ /* 0x000fce00000116aa */
.L_x_4609:
[----:B------:R-:W-:Y:S05]  /*aa30*/  BSYNC B0 ;  /* 0x0000000000007941 */ /* 0x000fea0003800000 */
.L_x_4607:
[----:B------:R-:W-:-:S05]  /*aa40*/  IMAD R3, R3, R13, R0 ;  /* 0x0000000d03037224 */ /* 0x000fca00078e0200 */
[----:B------:R-:W-:Y:S02]  /*aa50*/  VIADDMNMX R20, R3, R13, R20, PT ;  /* 0x0000000d03147246 */ /* 0x000fe40003800114 */
[----:B------:R-:W-:-:S07]  /*aa60*/  VIMNMX R168, R168, R3, !PT ;  /* 0x00000003a8a87248 */ /* 0x000fce0007fe0100 */
.L_x_4606:
        /* <DEDUP_REMOVED lines=132> */
.L_x_4612:
[----:B------:R-:W-:-:S05]  /*b2b0*/  IMAD.U32 R20, RZ, RZ, UR58 ;  /* 0x0000003aff147e24 */ /* 0x000fca000f8e00ff */
[----:B------:R-:W-:-:S13]  /*b2c0*/  ISETP.NE.AND P6, PT, R20, 0x1, PT ;  /* 0x000000011400780c */ /* 0x000fda0003fc5270 */
[----:B------:R-:W0:Y:S02]  /*b2d0*/  @P6 LDC.64 R4, c[0x0][0x9e8] ;  /* 0x00027a00ff046b82 */ /* 0x000e240000000a00 */
[----:B0-----:R-:W-:-:S05]  /*b2e0*/  @P6 IMAD.HI.U32 R4, R183, R4, RZ ;  /* 0x00000004b7046227 */ /* 0x001fca00078e00ff */
[----:B------:R-:W-:-:S07]  /*b2f0*/  @P6 SHF.R.U32.HI R183, RZ, R5, R4 ;  /* 0x00000005ffb76219 */ /* 0x000fce0000011604 */
.L_x_4613:
[----:B------:R-:W-:Y:S05]  /*b300*/  BSYNC B0 ;  /* 0x0000000000007941 */ /* 0x000fea0003800000 */
.L_x_4611:
[----:B------:R-:W-:-:S05]  /*b310*/  IMAD R183, R183, R20, R0 ;  /* 0x00000014b7b77224 */ /* 0x000fca00078e0200 */
[----:B------:R-:W-:Y:S02]  /*b320*/  VIADDMNMX R2, R183, R20, R2, PT ;  /* 0x00000014b7027246 */ /* 0x000fe40003800102 */
[----:B------:R-:W-:-:S07]  /*b330*/  VIMNMX R14, R14, R183, !PT ;  /* 0x000000b70e0e7248 */ /* 0x000fce0007fe0100 */
.L_x_4610:
        /* <DEDUP_REMOVED lines=90> */
[----:B------:R-:W-:Y:S02]  /*b8e0*/  ISETP.LT.OR P5, PT, R2, 0x59, P5 ;  /* 0x000000590200780c */ /* 0x000fe40002fa1670 */
[----:B------:R-:W-:Y:S02]  /*b8f0*/  ISETP.GT.AND P1, PT, R14, 0x39, !P1 ;  /* 0x000000390e00780c */ /* 0x000fe40004f24270 */
[----:B------:R-:W-:Y:S02]  /*b900*/  FSEL R163, R163, -INF , !P4 ;  /* 0xff800000a3a37808 */ /* 0x000fe40006000000 */
[----:B------:R-:W-:-:S04]  /*b910*/  ISETP.LT.OR P1, PT, R2, 0x3a, P1 ;  /* 0x0000003a0200780c */ /* 0x000fc80000f21670 */
[----:B------:R-:W-:Y:S02]  /*b920*/  FSEL R151, R151, -INF , !P1 ;  /* 0xff80000097977808 */ /* 0x000fe40004800000 */
[----:B------:R-:W-:-:S04]  /*b930*/  ISETP.NE.AND P1, PT, R184, RZ, PT ;  /* 0x000000ffb800720c */ /* 0x000fc80003f25270 */
[----:B------:R-:W-:-:S04]  /*b940*/  ISETP.GT.AND P1, PT, R14, 0x40, !P1 ;  /* 0x000000400e00780c */ /* 0x000fc80004f24270 */
[----:B------:R-:W-:-:S04]  /*b950*/  ISETP.LT.OR P1, PT, R2, 0x41, P1 ;  /* 0x000000410200780c */ /* 0x000fc80000f21670 */
[----:B------:R-:W-:Y:S02]  /*b960*/  FSEL R123, R154, -INF , !P1 ;  /* 0xff8000009a7b7808 */ /* 0x000fe40004800000 */
[----:B------:R-:W-:-:S04]  /*b970*/  ISETP.NE.AND P1, PT, R152, RZ, PT ;  /* 0x000000ff9800720c */ /* 0x000fc80003f25270 */
[----:B------:R-:W-:-:S04]  /*b980*/  ISETP.GT.AND P1, PT, R14, 0x41, !P1 ;  /* 0x000000410e00780c */ /* 0x000fc80004f24270 */
[----:B------:R-:W-:-:S04]  /*b990*/  ISETP.LT.OR P1, PT, R2, 0x42, P1 ;  /* 0x000000420200780c */ /* 0x000fc80000f21670 */
[----:B------:R-:W-:Y:S02]  /*b9a0*/  FSEL R155, R155, -INF , !P1 ;  /* 0xff8000009b9b7808 */ /* 0x000fe40004800000 */
[----:B------:R-:W-:-:S04]  /*b9b0*/  ISETP.GT.AND P1, PT, R14, 0x48, !P2 ;  /* 0x000000480e00780c */ /* 0x000fc80005724270 */
[----:B------:R-:W-:-:S04]  /*b9c0*/  ISETP.LT.OR P1, PT, R2, 0x49, P1 ;  /* 0x000000490200780c */ /* 0x000fc80000f21670 */
[----:B------:R-:W-:Y:S02]  /*b9d0*/  FSEL R143, R158, -INF , !P1 ;  /* 0xff8000009e8f7808 */ /* 0x000fe40004800000 */
[----:B------:R-:W-:Y:S02]  /*b9e0*/  ISETP.GT.AND P1, PT, R14, 0x49, !P6 ;  /* 0x000000490e00780c */ /* 0x000fe40007724270 */
[----:B------:R-:W-:Y:S02]  /*b9f0*/  ISETP.NE.AND P6, PT, R124, RZ, PT ;  /* 0x000000ff7c00720c */ /* 0x000fe40003fc5270 */
[----:B------:R-:W-:Y:S02]  /*ba00*/  ISETP.LT.OR P1, PT, R2, 0x4a, P1 ;  /* 0x0000004a0200780c */ /* 0x000fe40000f21670 */
[----:B-1----:R-:W-:Y:S02]  /*ba10*/  FMNMX.FTZ R124, R4, R5, !PT ;  /* 0x00000005047c7209 */ /* 0x002fe40007810000 */
[----:B------:R-:W-:-:S02]  /*ba20*/  FSEL R159, R159, -INF , !P1 ;  /* 0xff8000009f9f7808 */ /* 0x000fc40004800000 */
[----:B------:R-:W-:Y:S01]  /*ba30*/  ISETP.GT.AND P1, PT, R14, RZ, !P6 ;  /* 0x000000ff0e00720c */ /* 0x000fe20007724270 */
[----:B------:R-:W1:Y:S01]  /*ba40*/  SHFL.BFLY PT, R5, R124, 0x1, 0x1f ;  /* 0x0c201f007c057f89 */ /* 0x000e6200000e0000 */
[----:B------:R-:W-:Y:S02]  /*ba50*/  ISETP.NE.AND P6, PT, R120, RZ, PT ;  /* 0x000000ff7800720c */ /* 0x000fe40003fc5270 */
[----:B------:R-:W-:Y:S02]  /*ba60*/  ISETP.LT.OR P1, PT, R2, 0x1, P1 ;  /* 0x000000010200780c */ /* 0x000fe40000f21670 */
[----:B------:R-:W-:Y:S02]  /*ba70*/  ISETP.GT.AND P2, PT, R14, 0x59, !P6 ;  /* 0x000000590e00780c */ /* 0x000fe40007744270 */
[----:B------:R-:W-:Y:S02]  /*ba80*/  FSEL R122, R122, -INF , !P1 ;  /* 0xff8000007a7a7808 */ /* 0x000fe40004800000 */
[----:B------:R-:W-:-:S02]  /*ba90*/  ISETP.LT.OR P2, PT, R2, 0x5a, P2 ;  /* 0x0000005a0200780c */ /* 0x000fc40001741670 */
[----:B------:R-:W-:Y:S02]  /*baa0*/  FMNMX.FTZ R4, R122, R11, !PT ;  /* 0x0000000b7a047209 */ /* 0x000fe40007810000 */
[----:B------:R-:W-:Y:S02]  /*bab0*/  FSEL R167, R167, -INF , !P2 ;  /* 0xff800000a7a77808 */ /* 0x000fe40005000000 */
[----:B------:R-:W-:Y:S02]  /*bac0*/  FMNMX.FTZ R4, R213, R4, !PT ;  /* 0x00000004d5047209 */ /* 0x000fe40007810000 */
[----:B------:R-:W-:Y:S02]  /*bad0*/  LOP3.LUT P6, RZ, R206, 0x7f, RZ, 0xc0, !PT ;  /* 0x0000007fceff7812 */ /* 0x000fe400078cc0ff */
[----:B------:R-:W-:-:S04]  /*bae0*/  FMNMX.FTZ R4, R183, R4, !PT ;  /* 0x00000004b7047209 */ /* 0x000fc80007810000 */
[----:B------:R-:W-:Y:S02]  /*baf0*/  FMNMX.FTZ R4, R211, R4, !PT ;  /* 0x00000004d3047209 */ /* 0x000fe40007810000 */
[----:B-1----:R-:W-:Y:S02]  /*bb00*/  FMNMX.FTZ R5, R124, R5, !PT ;  /* 0x000000057c057209 */ /* 0x002fe40007810000 */
[----:B------:R-:W-:Y:S02]  /*bb10*/  FMNMX.FTZ R4, R187, R4, !PT ;  /* 0x00000004bb047209 */ /* 0x000fe40007810000 */
[C---:B------:R-:W-:Y:S01]  /*bb20*/  FSETP.NEU.FTZ.AND P1, PT, R5.reuse, -INF , PT ;  /* 0xff8000000500780b */ /* 0x040fe20003f3d000 */
[----:B0-----:R-:W-:Y:S01]  /*bb30*/  FMUL.FTZ R20, R5, R0 ;  /* 0x0000000005147220 */ /* 0x001fe20000410000 */
[----:B------:R-:W-:-:S04]  /*bb40*/  FMNMX.FTZ R4, R209, R4, !PT ;  /* 0x00000004d1047209 */ /* 0x000fc80007810000 */
[----:B------:R-:W-:Y:S02]  /*bb50*/  FMNMX.FTZ R4, R185, R4, !PT ;  /* 0x00000004b9047209 */ /* 0x000fe40007810000 */
[----:B------:R-:W-:Y:S02]  /*bb60*/  FSEL R20, R20, RZ, P1 ;  /* 0x000000ff14147208 */ /* 0x000fe40000800000 */
[----:B------:R-:W-:-:S03]  /*bb70*/  FMNMX.FTZ R4, R207, R4, !PT ;  /* 0x00000004cf047209 */ /* 0x000fc60007810000 */
        /* <DEDUP_REMOVED lines=12> */
[----:B------:R-:W-:Y:S01]  /*bc40*/  FSEL R145, R5, RZ, P1 ;  /* 0x000000ff05917208 */ /* 0x000fe20000800000 */
[--C-:B------:R-:W-:Y:S01]  /*bc50*/  FFMA.FTZ R215, R215, R0, -R20.reuse ;  /* 0x00000000d7d77223 */ /* 0x100fe20000010814 */
[----:B------:R-:W-:Y:S01]  /*bc60*/  FMNMX.FTZ R4, R189, R4, !PT ;  /* 0x00000004bd047209 */ /* 0x000fe20007810000 */
[----:B------:R-:W-:Y:S01]  /*bc70*/  FFMA.FTZ R190, R171, R0, -R20 ;  /* 0x00000000abbe7223 */ /* 0x000fe20000010814 */
[----:B------:R-:W-:Y:S01]  /*bc80*/  MUFU.EX2 R188, R188 ;  /* 0x000000bc00bc7308 */ /* 0x000fe20000000800 */
[----:B------:R-:W-:Y:S01]  /*bc90*/  FADD.FTZ R145, -R145, R12 ;  /* 0x0000000c91917221 */ /* 0x000fe20000010100 */
[----:B------:R-:W-:Y:S01]  /*bca0*/  FMNMX.FTZ R4, R131, R4, !PT ;  /* 0x0000000483047209 */ /* 0x000fe20007810000 */
[-CC-:B------:R-:W-:Y:S01]  /*bcb0*/  FFMA.FTZ R171, R177, R0.reuse, -R20.reuse ;  /* 0x00000000b1ab7223 */ /* 0x180fe20000010814 */
[-CC-:B------:R-:W-:Y:S01]  /*bcc0*/  FFMA.FTZ R186, R179, R0.reuse, -R20.reuse ;  /* 0x00000000b3ba7223 */ /* 0x180fe20000010814 */
[----:B------:R-:W-:Y:S01]  /*bcd0*/  FMUL.FTZ R2, R145, R0 ;  /* 0x0000000091027220 */ /* 0x000fe20000410000 */
[----:B------:R-:W-:Y:S01]  /*bce0*/  FMNMX.FTZ R4, R147, R4, !PT ;  /* 0x0000000493047209 */ /* 0x000fe20007810000 */
[-CC-:B------:R-:W-:Y:S01]  /*bcf0*/  FFMA.FTZ R178, R13, R0.reuse, -R20.reuse ;  /* 0x000000000db27223 */ /* 0x180fe20000010814 */
[----:B------:R-:W-:Y:S01]  /*bd00*/  MUFU.EX2 R215, R215 ;  /* 0x000000d700d77308 */ /* 0x000fe20000000800 */
[--C-:B------:R-:W-:Y:S01]  /*bd10*/  FFMA.FTZ R133, R133, R0, -R20.reuse ;  /* 0x0000000085857223 */ /* 0x100fe20000010814 */
[----:B------:R-:W-:Y:S01]  /*bd20*/  FMNMX.FTZ R4, R127, R4, !PT ;  /* 0x000000047f047209 */ /* 0x000fe20007810000 */
[-CC-:B------:R-:W-:Y:S01]  /*bd30*/  FFMA.FTZ R13, R149, R0.reuse, -R20.reuse ;  /* 0x00000000950d7223 */ /* 0x180fe20000010814 */
[-CC-:B------:R-:W-:Y:S01]  /*bd40*/  FFMA.FTZ R172, R15, R0.reuse, -R20.reuse ;  /* 0x000000000fac7223 */ /* 0x180fe20000010814 */
[--C-:B------:R-:W-:Y:S01]  /*bd50*/  FFMA.FTZ R174, R21, R0, -R20.reuse ;  /* 0x0000000015ae7223 */ /* 0x100fe20000010814 */
[----:B------:R-:W-:Y:S01]  /*bd60*/  FMNMX.FTZ R4, R151, R4, !PT ;  /* 0x0000000497047209 */ /* 0x000fe20007810000 */
[-CC-:B------:R-:W-:Y:S01]  /*bd70*/  FFMA.FTZ R168, R121, R0.reuse, -R20.reuse ;  /* 0x0000000079a87223 */ /* 0x180fe20000010814 */
[----:B------:R-:W0:Y:S01]  /*bd80*/  MUFU.EX2 R2, R2 ;  /* 0x0000000200027308 */ /* 0x000e220000000800 */
[--C-:B------:R-:W-:Y:S01]  /*bd90*/  FFMA.FTZ R170, R125, R0, -R20.reuse ;  /* 0x000000007daa7223 */ /* 0x100fe20000010814 */
[----:B------:R-:W-:Y:S01]  /*bda0*/  FMNMX.FTZ R4, R123, R4, !PT ;  /* 0x000000047b047209 */ /* 0x000fe20007810000 */
[-CC-:B------:R-:W-:Y:S01]  /*bdb0*/  FFMA.FTZ R180, R181, R0.reuse, -R20.reuse ;  /* 0x00000000b5b47223 */ /* 0x180fe20000010814 */
[-CC-:B------:R-:W-:Y:S01]  /*bdc0*/  FFMA.FTZ R137, R137, R0.reuse, -R20.reuse ;  /* 0x0000000089897223 */ /* 0x180fe20000010814 */
[--C-:B------:R-:W-:Y:S01]  /*bdd0*/  FFMA.FTZ R15, R153, R0, -R20.reuse ;  /* 0x00000000990f7223 */ /* 0x100fe20000010814 */
[----:B------:R-:W-:Y:S01]  /*bde0*/  FMNMX.FTZ R4, R155, R4, !PT ;  /* 0x000000049b047209 */ /* 0x000fe20007810000 */
[-CC-:B------:R-:W-:Y:S01]  /*bdf0*/  FFMA.FTZ R21, R157, R0.reuse, -R20.reuse ;  /* 0x000000009d157223 */ /* 0x180fe20000010814 */
[----:B------:R-:W1:Y:S01]  /*be00*/  MUFU.EX2 R190, R190 ;  /* 0x000000be00be7308 */ /* 0x000e620000000800 */
[--C-:B------:R-:W-:Y:S01]  /*be10*/  FFMA.FTZ R121, R161, R0, -R20.reuse ;  /* 0x00000000a1797223 */ /* 0x100fe20000010814 */
[----:B------:R-:W-:Y:S01]  /*be20*/  FMNMX.FTZ R4, R143, R4, !PT ;  /* 0x000000048f047209 */ /* 0x000fe20007810000 */
[----:B------:R-:W-:-:S03]  /*be30*/  FFMA.FTZ R125, R165, R0, -R20 ;  /* 0x00000000a57d7223 */ /* 0x000fc60000010814 */
[----:B------:R-:W-:Y:S02]  /*be40*/  FMNMX.FTZ R4, R159, R4, !PT ;  /* 0x000000049f047209 */ /* 0x000fe40007810000 */
[----:B------:R-:W2:Y:S01]  /*be50*/  MUFU.EX2 R169, R169 ;  /* 0x000000a900a97308 */ /* 0x000ea20000000800 */
[----:B0-----:R-:W-:Y:S01]  /*be60*/  FFMA.FTZ R9, R2, R9, R215 ;  /* 0x0000000902097223 */ /* 0x001fe200000100d7 */
[----:B------:R-:W-:-:S03]  /*be70*/  FMNMX.FTZ R4, R173, R4, !PT ;  /* 0x00000004ad047209 */ /* 0x000fc60007810000 */
[----:B------:R-:W-:Y:S01]  /*be80*/  FADD.FTZ R9, R188, R9 ;  /* 0x00000009bc097221 */ /* 0x000fe20000010000 */
[----:B------:R-:W-:Y:S02]  /*be90*/  FMNMX.FTZ R4, R163, R4, !PT ;  /* 0x00000004a3047209 */ /* 0x000fe40007810000 */
[----:B------:R-:W0:Y:S01]  /*bea0*/  MUFU.EX2 R184, R184 ;  /* 0x000000b800b87308 */ /* 0x000e220000000800 */
[----:B-1----:R-:W-:Y:S01]  /*beb0*/  FADD.FTZ R130, R190, R9 ;  /* 0x00000009be827221 */ /* 0x002fe20000010000 */
[----:B------:R-:W-:Y:S02]  /*bec0*/  FMNMX.FTZ R4, R175, R4, !PT ;  /* 0x00000004af047209 */ /* 0x000fe40007810000 */
[----:B------:R-:W-:Y:S02]  /*bed0*/  F2FP.F16.F32.PACK_AB R188, R188, R215 ;  /* 0x000000d7bcbc723e */ /* 0x000fe400000000ff */
[----:B------:R-:W-:Y:S02]  /*bee0*/  FMNMX.FTZ R4, R167, R4, !PT ;  /* 0x00000004a7047209 */ /* 0x000fe40007810000 */
[----:B------:R-:W1:Y:S01]  /*bef0*/  MUFU.EX2 R171, R171 ;  /* 0x000000ab00ab7308 */ /* 0x000e620000000800 */
[C---:B--2---:R-:W-:Y:S01]  /*bf00*/  FADD.FTZ R9, R169.reuse, R130 ;  /* 0x00000082a9097221 */ /* 0x044fe20000010000 */
[----:B------:R-:W-:Y:S01]  /*bf10*/  F2FP.F16.F32.PACK_AB R190, R169, R190 ;  /* 0x000000bea9be723e */ /* 0x000fe200000000ff */
[----:B------:R-:W2:Y:S05]  /*bf20*/  SHFL.BFLY PT, R3, R4, 0x2, 0x1f ;  /* 0x0c401f0004037f89 */ /* 0x000eaa00000e0000 */
[----:B------:R-:W3:Y:S01]  /*bf30*/  MUFU.EX2 R186, R186 ;  /* 0x000000ba00ba7308 */ /* 0x000ee20000000800 */
[----:B0-----:R-:W-:-:S07]  /*bf40*/  FADD.FTZ R130, R184, R9 ;  /* 0x00000009b8827221 */ /* 0x001fce0000010000 */
[----:B------:R-:W0:Y:S01]  /*bf50*/  MUFU.EX2 R133, R133 ;  /* 0x0000008500857308 */ /* 0x000e220000000800 */
[----:B-1----:R-:W-:-:S07]  /*bf60*/  F2FP.F16.F32.PACK_AB R184, R171, R184 ;  /* 0x000000b8abb8723e */ /* 0x002fce00000000ff */
[----:B------:R-:W1:Y:S01]  /*bf70*/  MUFU.EX2 R180, R180 ;  /* 0x000000b400b47308 */ /* 0x000e620000000800 */
[----:B--2---:R-:W-:-:S05]  /*bf80*/  FMNMX.FTZ R3, R4, R3, !PT ;  /* 0x0000000304037209 */ /* 0x004fca0007810000 */
[----:B------:R-:W2:Y:S02]  /*bf90*/  SHFL.BFLY PT, R4, R3, 0x1, 0x1f ;  /* 0x0c201f0003047f89 */ /* 0x000ea400000e0000 */
[----:B------:R-:W-:Y:S08]  /*bfa0*/  MUFU.EX2 R137, R137 ;  /* 0x0000008900897308 */ /* 0x000ff00000000800 */
[----:B------:R-:W-:Y:S08]  /*bfb0*/  MUFU.EX2 R182, R182 ;  /* 0x000000b600b67308 */ /* 0x000ff00000000800 */
[----:B------:R-:W-:Y:S01]  /*bfc0*/  MUFU.EX2 R129, R129 ;  /* 0x0000008100817308 */ /* 0x000fe20000000800 */
[----:B--2---:R-:W-:-:S07]  /*bfd0*/  FMNMX.FTZ R4, R3, R4, !PT ;  /* 0x0000000403047209 */ /* 0x004fce0007810000 */
[----:B------:R-:W-:Y:S01]  /*bfe0*/  MUFU.EX2 R176, R176 ;  /* 0x000000b000b07308 */ /* 0x000fe20000000800 */
[C---:B------:R-:W-:Y:S01]  /*bff0*/  FSETP.NEU.FTZ.AND P1, PT, R4.reuse, -INF , PT ;  /* 0xff8000000400780b */ /* 0x040fe20003f3d000 */
[----:B------:R-:W-:-:S03]  /*c000*/  FMUL.FTZ R120, R4, R0 ;  /* 0x0000000004787220 */ /* 0x000fc60000410000 */
[----:B------:R-:W-:-:S03]  /*c010*/  FSEL R126, R4, RZ, P1 ;  /* 0x000000ff047e7208 */ /* 0x000fc60000800000 */
[----:B------:R-:W-:Y:S01]  /*c020*/  MUFU.EX2 R141, R141 ;  /* 0x0000008d008d7308 */ /* 0x000fe20000000800 */
[----:B------:R-:W-:Y:S02]  /*c030*/  FSEL R120, R120, RZ, P1 ;  /* 0x000000ff78787208 */ /* 0x000fe40000800000 */
[----:B------:R-:W-:Y:S01]  /*c040*/  ISETP.GT.AND P1, PT, R10, UR61, PT ;  /* 0x0000003d0a007c0c */ /* 0x000fe2000bf24270 */
        /* <DEDUP_REMOVED lines=12> */
[----:B---3--:R-:W-:Y:S01]  /*c110*/  FADD.FTZ R132, R186, R11 ;  /* 0x0000000bba847221 */ /* 0x008fe20000010000 */
[-CC-:B------:R-:W-:Y:S01]  /*c120*/  FFMA.FTZ R181, R135, R0.reuse, -R120.reuse ;  /* 0x0000000087b57223 */ /* 0x180fe20000010878 */
[-CC-:B------:R-:W-:Y:S01]  /*c130*/  FFMA.FTZ R124, R191, R0.reuse, -R120.reuse ;  /* 0x00000000bf7c7223 */ /* 0x180fe20000010878 */
[-C--:B------:R-:W-:Y:S01]  /*c140*/  FFMA.FTZ R183, R139, R0.reuse, -R120 ;  /* 0x000000008bb77223 */ /* 0x080fe20000010878 */
[----:B------:R-:W2:Y:S01]  /*c150*/  MUFU.EX2 R3, R3 ;  /* 0x0000000300037308 */ /* 0x000ea20000000800 */
[----:B0-----:R-:W-:Y:S01]  /*c160*/  FADD.FTZ R11, R133, R132 ;  /* 0x00000084850b7221 */ /* 0x001fe20000010000 */
[-CC-:B------:R-:W-:Y:S01]  /*c170*/  FFMA.FTZ R189, R189, R0.reuse, -R120.reuse ;  /* 0x00000000bdbd7223 */ /* 0x180fe20000010878 */
[-CC-:B------:R-:W-:Y:S01]  /*c180*/  FFMA.FTZ R177, R131, R0.reuse, -R120.reuse ;  /* 0x0000000083b17223 */ /* 0x180fe20000010878 */
[-CC-:B------:R-:W-:Y:S01]  /*c190*/  FFMA.FTZ R128, R147, R0.reuse, -R120.reuse ;  /* 0x0000000093807223 */ /* 0x180fe20000010878 */
[----:B-1----:R-:W-:Y:S01]  /*c1a0*/  FADD.FTZ R132, R180, R11 ;  /* 0x0000000bb4847221 */ /* 0x002fe20000010000 */
[-CC-:B------:R-:W-:Y:S01]  /*c1b0*/  FFMA.FTZ R179, R127, R0.reuse, -R120.reuse ;  /* 0x000000007fb37223 */ /* 0x180fe20000010878 */
[----:B------:R-:W-:Y:S01]  /*c1c0*/  IMAD.U32 R127, RZ, RZ, UR5 ;  /* 0x00000005ff7f7e24 */ /* 0x000fe2000f8e00ff */
[----:B------:R-:W0:Y:S01]  /*c1d0*/  MUFU.EX2 R145, R145 ;  /* 0x0000009100917308 */ /* 0x000e220000000800 */
[-CC-:B------:R-:W-:Y:S01]  /*c1e0*/  FFMA.FTZ R11, R123, R0.reuse, -R120.reuse ;  /* 0x000000007b0b7223 */ /* 0x180fe20000010878 */
[----:B------:R-:W-:Y:S01]  /*c1f0*/  FFMA.FTZ R155, R155, R0, -R120 ;  /* 0x000000009b9b7223 */ /* 0x000fe20000010878 */
[----:B------:R-:W-:-:S02]  /*c200*/  @!P6 VIADD R123, R127, 0x30860 ;  /* 0x000308607f7be836 */ /* 0x000fc40000000000 */
[-CC-:B------:R-:W-:Y:S01]  /*c210*/  FFMA.FTZ R143, R143, R0.reuse, -R120.reuse ;  /* 0x000000008f8f7223 */ /* 0x180fe20000010878 */
[-CC-:B------:R-:W-:Y:S01]  /*c220*/  FFMA.FTZ R159, R159, R0.reuse, -R120.reuse ;  /* 0x000000009f9f7223 */ /* 0x180fe20000010878 */
[-CC-:B------:R-:W-:Y:S01]  /*c230*/  FFMA.FTZ R173, R173, R0.reuse, -R120.reuse ;  /* 0x00000000adad7223 */ /* 0x180fe20000010878 */
[----:B------:R-:W-:Y:S01]  /*c240*/  FFMA.FTZ R163, R163, R0, -R120 ;  /* 0x00000000a3a37223 */ /* 0x000fe20000010878 */
[----:B------:R-:W1:Y:S01]  /*c250*/  MUFU.EX2 R14, R14 ;  /* 0x0000000e000e7308 */ /* 0x000e620000000800 */
[----:B--2---:R-:W-:Y:S01]  /*c260*/  FFMA.FTZ R8, R3, R8, R12 ;  /* 0x0000000803087223 */ /* 0x004fe2000001000c */
[----:B------:R-:W-:Y:S01]  /*c270*/  @!P6 PRMT R127, RZ, 0x654, R123 ;  /* 0x00000654ff7fe816 */ /* 0x000fe2000000007b */
[----:B------:R-:W-:Y:S01]  /*c280*/  FFMA.FTZ R175, R175, R0, -R120 ;  /* 0x00000000afaf7223 */ /* 0x000fe20000010878 */
[----:B------:R-:W-:Y:S01]  /*c290*/  F2FP.F16.F32.PACK_AB R186, R133, R186 ;  /* 0x000000ba85ba723e */ /* 0x000fe200000000ff */
[----:B------:R-:W-:Y:S01]  /*c2a0*/  VIADD R10, R10, 0xffffffff ;  /* 0xffffffff0a0a7836 */ /* 0x000fe20000000000 */
[----:B------:R2:W-:Y:S01]  /*c2b0*/  @!P6 SYNCS.ARRIVE.TRANS64.RED.A1T0 RZ, [R127+URZ], RZ ;  /* 0x000000ff7fffe9a7 */ /* 0x0005e2000810043f */
[----:B------:R-:W-:Y:S01]  /*c2c0*/  F2FP.F16.F32.PACK_AB R180, R137, R180 ;  /* 0x000000b489b4723e */ /* 0x000fe200000000ff */
[----:B------:R-:W3:Y:S01]  /*c2d0*/  MUFU.EX2 R149, R149 ;  /* 0x0000009500957308 */ /* 0x000ee20000000800 */
[----:B0-----:R-:W-:Y:S01]  /*c2e0*/  FADD.FTZ R9, R145, R8 ;  /* 0x0000000891097221 */ /* 0x001fe20000010000 */
[-CC-:B------:R-:W-:Y:S01]  /*c2f0*/  FFMA.FTZ R8, R151, R0.reuse, -R120.reuse ;  /* 0x0000000097087223 */ /* 0x180fe20000010878 */
[----:B------:R-:W-:-:S05]  /*c300*/  FFMA.FTZ R120, R167, R0, -R120 ;  /* 0x00000000a7787223 */ /* 0x000fca0000010878 */
[----:B------:R-:W0:Y:S01]  /*c310*/  MUFU.EX2 R20, R20 ;  /* 0x0000001400147308 */ /* 0x000e220000000800 */
[----:B-1----:R-:W-:-:S07]  /*c320*/  FADD.FTZ R130, R14, R9 ;  /* 0x000000090e827221 */ /* 0x002fce0000010000 */
[----:B------:R-:W1:Y:S01]  /*c330*/  MUFU.EX2 R153, R153 ;  /* 0x0000009900997308 */ /* 0x000e620000000800 */
[C---:B---3--:R-:W-:Y:S01]  /*c340*/  FADD.FTZ R9, R149.reuse, R130 ;  /* 0x0000008295097221 */ /* 0x048fe20000010000 */
[----:B------:R-:W-:-:S06]  /*c350*/  F2FP.F16.F32.PACK_AB R191, R149, R14 ;  /* 0x0000000e95bf723e */ /* 0x000fcc00000000ff */
[----:B------:R-:W3:Y:S01]  /*c360*/  MUFU.EX2 R187, R187 ;  /* 0x000000bb00bb7308 */ /* 0x000ee20000000800 */
[----:B0-----:R-:W-:Y:S01]  /*c370*/  FADD.FTZ R130, R20, R9 ;  /* 0x0000000914827221 */ /* 0x001fe20000010000 */
[----:B------:R-:W-:-:S04]  /*c380*/  FADD.FTZ R9, R137, R132 ;  /* 0x0000008489097221 */ /* 0x000fc80000010000 */
[----:B------:R-:W-:Y:S01]  /*c390*/  FADD.FTZ R132, R182, R9 ;  /* 0x00000009b6847221 */ /* 0x000fe20000010000 */
        /* <DEDUP_REMOVED lines=8> */
[----:B---3--:R-:W-:Y:S01]  /*c420*/  FADD.FTZ R9, R187, R130 ;  /* 0x00000082bb097221 */ /* 0x008fe20000010000 */
[----:B------:R-:W-:-:S06]  /*c430*/  FADD.FTZ R123, R141, R132 ;  /* 0x000000848d7b7221 */ /* 0x000fcc0000010000 */
[----:B------:R-:W3:Y:S01]  /*c440*/  MUFU.EX2 R124, R124 ;  /* 0x0000007c007c7308 */ /* 0x000ee20000000800 */
[C---:B0-----:R-:W-:Y:S01]  /*c450*/  FADD.FTZ R130, R122.reuse, R9 ;  /* 0x000000097a827221 */ /* 0x041fe20000010000 */
[----:B------:R-:W-:-:S06]  /*c460*/  F2FP.F16.F32.PACK_AB R187, R122, R187 ;  /* 0x000000bb7abb723e */ /* 0x000fcc00000000ff */
[----:B------:R-:W0:Y:S01]  /*c470*/  MUFU.EX2 R183, R183 ;  /* 0x000000b700b77308 */ /* 0x000e220000000800 */
[----:B-1----:R-:W-:-:S07]  /*c480*/  FADD.FTZ R9, R181, R130 ;  /* 0x00000082b5097221 */ /* 0x002fce0000010000 */
[----:B------:R1:W4:Y:S01]  /*c490*/  MUFU.EX2 R126, R189 ;  /* 0x000000bd007e7308 */ /* 0x0003220000000800 */
[C---:B---3--:R-:W-:Y:S01]  /*c4a0*/  FADD.FTZ R130, R124.reuse, R9 ;  /* 0x000000097c827221 */ /* 0x048fe20000010000 */
[----:B------:R-:W-:-:S06]  /*c4b0*/  F2FP.F16.F32.PACK_AB R181, R124, R181 ;  /* 0x000000b57cb5723e */ /* 0x000fcc00000000ff */
[----:B------:R-:W3:Y:S01]  /*c4c0*/  MUFU.EX2 R177, R177 ;  /* 0x000000b100b17308 */ /* 0x000ee20000000800 */
[----:B0-----:R-:W-:Y:S01]  /*c4d0*/  FADD.FTZ R9, R183, R130 ;  /* 0x00000082b7097221 */ /* 0x001fe20000010000 */
[----:B-1----:R-:W-:Y:S01]  /*c4e0*/  F2FP.F16.F32.PACK_AB R189, R145, R12 ;  /* 0x0000000c91bd723e */ /* 0x002fe200000000ff */
[----:B------:R-:W-:-:S05]  /*c4f0*/  IMAD.MOV.U32 R12, RZ, RZ, R5 ;  /* 0x000000ffff0c7224 */ /* 0x000fca00078e0005 */
[----:B------:R-:W0:Y:S01]  /*c500*/  MUFU.EX2 R128, R128 ;  /* 0x0000008000807308 */ /* 0x000e220000000800 */
[C---:B----4-:R-:W-:Y:S01]  /*c510*/  FADD.FTZ R130, R126.reuse, R9 ;  /* 0x000000097e827221 */ /* 0x050fe20000010000 */
[----:B------:R-:W-:-:S06]  /*c520*/  F2FP.F16.F32.PACK_AB R183, R126, R183 ;  /* 0x000000b77eb7723e */ /* 0x000fcc00000000ff */
[----:B------:R-:W1:Y:S01]  /*c530*/  MUFU.EX2 R178, R178 ;  /* 0x000000b200b27308 */ /* 0x000e620000000800 */
[----:B---3--:R-:W-:-:S07]  /*c540*/  FADD.FTZ R9, R177, R130 ;  /* 0x00000082b1097221 */ /* 0x008fce0000010000 */
[----:B------:R-:W3:Y:S01]  /*c550*/  MUFU.EX2 R179, R179 ;  /* 0x000000b300b37308 */ /* 0x000ee20000000800 */
[C---:B0-----:R-:W-:Y:S01]  /*c560*/  FADD.FTZ R130, R128.reuse, R9 ;  /* 0x0000000980827221 */ /* 0x041fe20000010000 */
[----:B------:R-:W-:-:S06]  /*c570*/  F2FP.F16.F32.PACK_AB R177, R128, R177 ;  /* 0x000000b180b1723e */ /* 0x000fcc00000000ff */
[----:B------:R-:W0:Y:S01]  /*c580*/  MUFU.EX2 R13, R13 ;  /* 0x0000000d000d7308 */ /* 0x000e220000000800 */
[----:B-1----:R-:W-:-:S07]  /*c590*/  FADD.FTZ R132, R178, R123 ;  /* 0x0000007bb2847221 */ /* 0x002fce0000010000 */
[----:B------:R-:W1:Y:S01]  /*c5a0*/  MUFU.EX2 R8, R8 ;  /* 0x0000000800087308 */ /* 0x000e620000000800 */
[----:B---3--:R-:W-:-:S07]  /*c5b0*/  FADD.FTZ R9, R179, R130 ;  /* 0x00000082b3097221 */ /* 0x008fce0000010000 */
[----:B------:R-:W3:Y:S01]  /*c5c0*/  MUFU.EX2 R172, R172 ;  /* 0x000000ac00ac7308 */ /* 0x000ee20000000800 */
[C---:B0-----:R-:W-:Y:S01]  /*c5d0*/  FADD.FTZ R123, R13.reuse, R132 ;  /* 0x000000840d7b7221 */ /* 0x041fe20000010000 */
[----:B------:R-:W-:-:S06]  /*c5e0*/  F2FP.F16.F32.PACK_AB R178, R13, R178 ;  /* 0x000000b20db2723e */ /* 0x000fcc00000000ff */
[----:B------:R-:W0:Y:S01]  /*c5f0*/  MUFU.EX2 R11, R11 ;  /* 0x0000000b000b7308 */ /* 0x000e220000000800 */
[C---:B-1----:R-:W-:Y:S01]  /*c600*/  FADD.FTZ R130, R8.reuse, R9 ;  /* 0x0000000908827221 */ /* 0x042fe20000010000 */
[----:B------:R-:W-:-:S06]  /*c610*/  F2FP.F16.F32.PACK_AB R179, R8, R179 ;  /* 0x000000b308b3723e */ /* 0x000fcc00000000ff */
[----:B------:R-:W1:Y:S01]  /*c620*/  MUFU.EX2 R15, R15 ;  /* 0x0000000f000f7308 */ /* 0x000e620000000800 */
[----:B---3--:R-:W-:-:S07]  /*c630*/  FADD.FTZ R132, R172, R123 ;  /* 0x0000007bac847221 */ /* 0x008fce0000010000 */
[----:B------:R-:W3:Y:S01]  /*c640*/  MUFU.EX2 R155, R155 ;  /* 0x0000009b009b7308 */ /* 0x000ee20000000800 */
[----:B0-----:R-:W-:-:S07]  /*c650*/  FADD.FTZ R130, R11, R130 ;  /* 0x000000820b827221 */ /* 0x001fce0000010000 */
        /* <DEDUP_REMOVED lines=8> */
[----:B-1----:R-:W-:-:S07]  /*c6e0*/  FADD.FTZ R130, R143, R130 ;  /* 0x000000828f827221 */ /* 0x002fce0000010000 */
[----:B------:R-:W1:Y:S01]  /*c6f0*/  MUFU.EX2 R168, R168 ;  /* 0x000000a800a87308 */ /* 0x000e620000000800 */
[C---:B---3--:R-:W-:Y:S01]  /*c700*/  FADD.FTZ R123, R21.reuse, R132 ;  /* 0x00000084157b7221 */ /* 0x048fe20000010000 */
[----:B------:R-:W-:-:S06]  /*c710*/  F2FP.F16.F32.PACK_AB R174, R21, R174 ;  /* 0x000000ae15ae723e */ /* 0x000fcc00000000ff */
[----:B------:R3:W4:Y:S01]  /*c720*/  MUFU.EX2 R169, R173 ;  /* 0x000000ad00a97308 */ /* 0x0007220000000800 */
[----:B0-----:R-:W-:-:S07]  /*c730*/  FADD.FTZ R130, R159, R130 ;  /* 0x000000829f827221 */ /* 0x001fce0000010000 */
[----:B------:R-:W0:Y:S01]  /*c740*/  MUFU.EX2 R121, R121 ;  /* 0x0000007900797308 */ /* 0x000e220000000800 */
[----:B-1----:R-:W-:Y:S01]  /*c750*/  FADD.FTZ R132, R168, R123 ;  /* 0x0000007ba8847221 */ /* 0x002fe20000010000 */
[----:B---3--:R-:W-:Y:S01]  /*c760*/  F2FP.F16.F32.PACK_AB R173, R155, R11 ;  /* 0x0000000b9bad723e */ /* 0x008fe200000000ff */
[----:B------:R-:W-:-:S05]  /*c770*/  IMAD.MOV.U32 R11, RZ, RZ, R4 ;  /* 0x000000ffff0b7224 */ /* 0x000fca00078e0004 */
[----:B------:R-:W1:Y:S01]  /*c780*/  MUFU.EX2 R163, R163 ;  /* 0x000000a300a37308 */ /* 0x000e620000000800 */
[----:B----4-:R-:W-:-:S07]  /*c790*/  FADD.FTZ R130, R169, R130 ;  /* 0x00000082a9827221 */ /* 0x010fce0000010000 */
[----:B------:R-:W3:Y:S01]  /*c7a0*/  MUFU.EX2 R170, R170 ;  /* 0x000000aa00aa7308 */ /* 0x000ee20000000800 */
[C---:B0-----:R-:W-:Y:S01]  /*c7b0*/  FADD.FTZ R9, R121.reuse, R132 ;  /* 0x0000008479097221 */ /* 0x041fe20000010000 */
[----:B------:R-:W-:-:S06]  /*c7c0*/  F2FP.F16.F32.PACK_AB R168, R121, R168 ;  /* 0x000000a879a8723e */ /* 0x000fcc00000000ff */
[----:B------:R0:W4:Y:S01]  /*c7d0*/  MUFU.EX2 R171, R175 ;  /* 0x000000af00ab7308 */ /* 0x0001220000000800 */
[C---:B-1----:R-:W-:Y:S01]  /*c7e0*/  FADD.FTZ R130, R163.reuse, R130 ;  /* 0x00000082a3827221 */ /* 0x042fe20000010000 */
[----:B------:R-:W-:-:S06]  /*c7f0*/  F2FP.F16.F32.PACK_AB R169, R163, R169 ;  /* 0x000000a9a3a9723e */ /* 0x000fcc00000000ff */
[----:B------:R-:W1:Y:S01]  /*c800*/  MUFU.EX2 R125, R125 ;  /* 0x0000007d007d7308 */ /* 0x000e620000000800 */
[----:B---3--:R-:W-:Y:S01]  /*c810*/  FADD.FTZ R132, R170, R9 ;  /* 0x00000009aa847221 */ /* 0x008fe20000010000 */
[----:B0-----:R-:W-:-:S06]  /*c820*/  F2FP.F16.F32.PACK_AB R175, R159, R143 ;  /* 0x0000008f9faf723e */ /* 0x001fcc00000000ff */
[----:B------:R-:W0:Y:S01]  /*c830*/  MUFU.EX2 R120, R120 ;  /* 0x0000007800787308 */ /* 0x000e220000000800 */
[----:B----4-:R-:W-:Y:S01]  /*c840*/  FADD.FTZ R130, R171, R130 ;  /* 0x00000082ab827221 */ /* 0x010fe20000010000 */
[C---:B-1----:R-:W-:Y:S01]  /*c850*/  FADD.FTZ R9, R125.reuse, R132 ;  /* 0x000000847d097221 */ /* 0x042fe20000010000 */
[----:B------:R-:W-:Y:S02]  /*c860*/  F2FP.F16.F32.PACK_AB R170, R125, R170 ;  /* 0x000000aa7daa723e */ /* 0x000fe400000000ff */
[C---:B0-----:R-:W-:Y:S01]  /*c870*/  FADD.FTZ R8, R120.reuse, R130 ;  /* 0x0000008278087221 */ /* 0x041fe20000010000 */
[----:B------:R-:W-:Y:S01]  /*c880*/  F2FP.F16.F32.PACK_AB R171, R120, R171 ;  /* 0x000000ab78ab723e */ /* 0x000fe200000000ff */
[----:B--2---:R-:W-:Y:S06]  /*c890*/  @P1 BRA `(.L_x_4614) ;  /* 0xffffffd0002c1947 */ /* 0x004fec000383ffff */
.L_x_4597:
        /* <DEDUP_REMOVED lines=99> */
.L_x_4615:
[----:B------:R-:W-:Y:S01]  /*ced0*/  ULEA UR5, UR36, UR37, 0x3 ;  /* 0x0000002524057291 */ /* 0x000fe2000f8e183f */
[----:B------:R-:W-:-:S05]  /*cee0*/  IMAD.U32 R2, RZ, RZ, UR38 ;  /* 0x00000026ff027e24 */ /* 0x000fca000f8e00ff */
[----:B------:R-:W-:-:S04]  /*cef0*/  SHF.L.U32 R2, R2, 0x1f, RZ ;  /* 0x0000001f02027819 */ /* 0x000fc800000006ff */
[----:B------:R0:W1:Y:S01]  /*cf00*/  SYNCS.PHASECHK.TRANS64.TRYWAIT P1, [UR5+0x30850], R2 ;  /* 0x03085002ff0075a7 */ /* 0x0000620008020145 */
[----:B------:R-:W-:Y:S05]  /*cf10*/  @!P0 BRA `(.L_x_4616) ;  /* 0x0000000000048947 */ /* 0x000fea0003800000 */
[----:B------:R-:W-:Y:S01]  /*cf20*/  BPT.TRAP 0x1 ;  /* 0x000000040000795c */ /* 0x000fe20000300000 */
.L_x_4616:
[----:B-1----:R-:W-:Y:S05]  /*cf30*/  @P1 BRA `(.L_x_4617) ;  /* 0x0000000000081947 */ /* 0x002fea0003800000 */
[----:B------:R-:W1:Y:S02]  /*cf40*/  SYNCS.PHASECHK.TRANS64.TRYWAIT P0, [UR5+0x30850], R2 ;  /* 0x03085002ff0075a7 */ /* 0x000e640008000145 */
[----:B-1----:R-:W-:Y:S05]  /*cf50*/  @!P0 BRA `(.L_x_4618) ;  /* 0x0000008400448947 */ /* 0x002fea0003800000 */
.L_x_4617:
[----:B------:R-:W-:Y:S01]  /*cf60*/  UIADD3 UR37, UR37, 0x400, URZ ;  /* 0x0000040025257890 */ /* 0x000fe2000fffe03f */
[----:B------:R-:W-:Y:S01]  /*cf70*/  WARPGROUP.ARRIVE ;  /* 0x00000000000079c5 */ /* 0x000fe20000000000 */
[----:B------:R-:W-:Y:S01]  /*cf80*/  UMOV UR7, 0x40000040 ;  /* 0x4000004000077882 */ /* 0x000fe20000000000 */
[----:B01----:R-:W0:Y:S01]  /*cf90*/  SHFL.BFLY PT, R2, R9, 0x2, 0x1f ;  /* 0x0c401f0009027f89 */ /* 0x003e2200000e0000 */
[----:B------:R-:W-:Y:S01]  /*cfa0*/  USHF.R.U32.HI UR37, URZ, 0x4, UR37 ;  /* 0x000000043f257899 */ /* 0x000fe20008011625 */
[----:B------:R-:W-:Y:S01]  /*cfb0*/  IMAD.U32 R14, RZ, RZ, UR5 ;  /* 0x00000005ff0e7e24 */ /* 0x000fe2000f8e00ff */
[----:B------:R-:W-:Y:S01]  /*cfc0*/  R2UR UR8, R196 ;  /* 0x00000000c40872ca */ /* 0x000fe200000e0000 */
[----:B------:R-:W1:Y:S01]  /*cfd0*/  SHFL.BFLY PT, R3, R8, 0x2, 0x1f ;  /* 0x0c401f0008037f89 */ /* 0x000e6200000e0000 */
[----:B------:R-:W-:Y:S01]  /*cfe0*/  ULOP3.LUT UR37, UR37, 0x3fff, URZ, 0xc0, !UPT ;  /* 0x00003fff25257892 */ /* 0x000fe2000f8ec03f */
[----:B------:R-:W-:Y:S01]  /*cff0*/  IMAD.MOV.U32 R16, RZ, RZ, RZ ;  /* 0x000000ffff107224 */ /* 0x000fe200078e00ff */
[----:B------:R-:W2:Y:S02]  /*d000*/  S2R R15, SR_TID.X ;  /* 0x00000000000f7919 */ /* 0x000ea40000002100 */
[----:B------:R-:W-:-:S04]  /*d010*/  ULOP3.LUT UR4, UR37, 0x3000000, URZ, 0xfc, !UPT ;  /* 0x0300000025047892 */ /* 0x000fc8000f8efc3f */
[----:B------:R-:W-:Y:S02]  /*d020*/  UIMAD UR4, UR36, 0x900, UR4 ;  /* 0x00000900240478a4 */ /* 0x000fe4000f8e0204 */
[----:B------:R-:W-:Y:S02]  /*d030*/  UIADD3 UR36, UR36, 0x1, URZ ;  /* 0x0000000124247890 */ /* 0x000fe4000fffe03f */
[----:B------:R-:W-:Y:S02]  /*d040*/  UIADD3 UR8, UR8, 0x1, URZ ;  /* 0x0000000108087890 */ /* 0x000fe4000fffe03f */
[----:B------:R-:W-:Y:S01]  /*d050*/  UISETP.NE.AND UP0, UPT, UR36, 0x2, UPT ;  /* 0x000000022400788c */ /* 0x000fe2000bf05270 */
[----:B------:R-:W-:Y:S02]  /*d060*/  UMOV UR6, UR4 ;  /* 0x0000000400067c82 */ /* 0x000fe40008000000 */
[----:B------:R-:W-:Y:S01]  /*d070*/  HGMMA.64x192x16.F32 R24, R188, gdesc[UR4].tnspB, R24, gsb0 ;  /* 0x42e00004bc187df0 */ /* 0x000fe20008000818 */
[----:B------:R-:W-:Y:S01]  /*d080*/  UIADD3 UR6, UR4, 0x80, URZ ;  /* 0x0000008004067890 */ /* 0x000fe2000fffe03f */
[----:B0-----:R-:W-:Y:S01]  /*d090*/  FADD.FTZ R2, R2, R9 ;  /* 0x0000000902027221 */ /* 0x001fe20000010000 */
[----:B------:R-:W-:Y:S01]  /*d0a0*/  UMOV UR7, 0x40000040 ;  /* 0x4000004000077882 */ /* 0x000fe20000000000 */
[----:B------:R-:W-:-:S02]  /*d0b0*/  IMAD.U32 R196, RZ, RZ, UR8 ;  /* 0x00000008ffc47e24 */ /* 0x000fc4000f8e00ff */
[----:B-1----:R-:W-:Y:S01]  /*d0c0*/  FADD.FTZ R6, R3, R8 ;  /* 0x0000000803067221 */ /* 0x002fe20000010000 */
[----:B------:R-:W-:Y:S01]  /*d0d0*/  USEL UR36, UR36, URZ, UP0 ;  /* 0x0000003f24247287 */ /* 0x000fe20008000000 */
[----:B------:R-:W0:Y:S04]  /*d0e0*/  SHFL.BFLY PT, R3, R2, 0x1, 0x1f ;  /* 0x0c201f0002037f89 */ /* 0x000e2800000e0000 */
[----:B------:R-:W1:Y:S01]  /*d0f0*/  SHFL.BFLY PT, R7, R6, 0x1, 0x1f ;  /* 0x0c201f0006077f89 */ /* 0x000e6200000e0000 */
[----:B--2---:R-:W-:Y:S01]  /*d100*/  LOP3.LUT P2, RZ, R15, 0x7f, RZ, 0xc0, !PT ;  /* 0x0000007f0fff7812 */ /* 0x004fe2000784c0ff */
[----:B0-----:R-:W-:Y:S01]  /*d110*/  FADD.FTZ R12, R2, R3 ;  /* 0x00000003020c7221 */ /* 0x001fe20000010000 */
[----:B------:R-:W-:Y:S02]  /*d120*/  IMAD.MOV.U32 R3, RZ, RZ, -0x800000 ;  /* 0xff800000ff037424 */ /* 0x000fe400078e00ff */
[----:B------:R-:W-:-:S02]  /*d130*/  IMAD.MOV.U32 R2, RZ, RZ, -0x800000 ;  /* 0xff800000ff027424 */ /* 0x000fc400078e00ff */
[----:B-1----:R-:W-:Y:S01]  /*d140*/  FADD.FTZ R13, R6, R7 ;  /* 0x00000007060d7221 */ /* 0x002fe20000010000 */
[----:B------:R-:W-:Y:S01]  /*d150*/  FSETP.NE.FTZ.AND P0, PT, R12, RZ, PT ;  /* 0x000000ff0c00720b */ /* 0x000fe20003f15000 */
[----:B------:R-:W-:-:S03]  /*d160*/  IMAD.MOV.U32 R7, RZ, RZ, RZ ;  /* 0x000000ffff077224 */ /* 0x000fc600078e00ff */
[----:B------:R-:W-:-:S09]  /*d170*/  FSETP.NE.FTZ.AND P1, PT, R13, RZ, PT ;  /* 0x000000ff0d00720b */ /* 0x000fd20003f35000 */
[C---:B------:R-:W-:Y:S01]  /*d180*/  @P0 FMUL.FTZ R6, R0.reuse, 0.69314718246459960938 ;  /* 0x3f31721800060820 */ /* 0x040fe20000410000 */
[----:B------:R-:W0:Y:S03]  /*d190*/  @P0 MUFU.LG2 R10, R12 ;  /* 0x0000000c000a0308 */ /* 0x000e260000000c00 */
[----:B------:R-:W-:Y:S01]  /*d1a0*/  @P1 FMUL.FTZ R8, R0, 0.69314718246459960938 ;  /* 0x3f31721800081820 */ /* 0x000fe20000410000 */
[----:B------:R-:W-:-:S04]  /*d1b0*/  @!P2 VIADD R0, R14, 0x30860 ;  /* 0x000308600e00a836 */ /* 0x000fc80000000000 */
[----:B------:R-:W1:Y:S01]  /*d1c0*/  @P1 MUFU.LG2 R11, R13 ;  /* 0x0000000d000b1308 */ /* 0x000e620000000c00 */
[----:B------:R-:W-:-:S07]  /*d1d0*/  @!P2 PRMT R20, RZ, 0x654, R0 ;  /* 0x00000654ff14a816 */ /* 0x000fce0000000000 */
        /* <DEDUP_REMOVED lines=28> */
[----:B------:R-:W-:-:S04]  /*d3a0*/  USEL UR4, URZ, 0x1, UP0 ;  /* 0x000000013f047887 */ /* 0x000fc80008000000 */
[----:B------:R-:W-:Y:S01]  /*d3b0*/  ULOP3.LUT UR38, UR38, UR4, URZ, 0x3c, !UPT ;  /* 0x0000000426267292 */ /* 0x000fe2000f8e3c3f */
[----:B------:R-:W-:Y:S02]  /*d3c0*/  WARPGROUP.DEPBAR.LE gsb0, 0x0 ;  /* 0x00008000000079c5 */ /* 0x000fe40000010000 */
[----:B------:R-:W-:-:S10]  /*d3d0*/  WARPGROUP.ARRIVE ;  /* 0x00000000000079c5 */ /* 0x000fd40000000000 */
[----:B------:R-:W-:Y:S03]  /*d3e0*/  HGMMA.64x192x16.F32 R24, R168, gdesc[UR4].tnspB, R24, gsb0 ;  /* 0x42e00004a8187df0 */ /* 0x000fe60008000818 */
[----:B------:R-:W-:Y:S02]  /*d3f0*/  WARPGROUP.DEPBAR.LE gsb0, 0x0 ;  /* 0x00008000000079c5 */ /* 0x000fe40000010000 */
[----:B------:R1:W-:Y:S01]  /*d400*/  @!P2 SYNCS.ARRIVE.TRANS64.RED.A1T0 RZ, [R20+URZ], RZ ;  /* 0x000000ff14ffa9a7 */ /* 0x0003e2000810043f */
[-C--:B--2---:R-:W-:Y:S01]  /*d410*/  FMUL.FTZ R4, R24, R7.reuse ;  /* 0x0000000718047220 */ /* 0x084fe20000410000 */
        /* <DEDUP_REMOVED lines=95> */
.L_x_4548:
        /* <DEDUP_REMOVED lines=13> */
[----:B------:R-:W-:Y:S01]  /*dae0*/  F2FP.F16.F32.PACK_AB R5, R150, R21 ;  /* 0x000000159605723e */ /* 0x000fe200000000ff */
[----:B------:R-:W-:Y:S01]  /*daf0*/  ULDC.64 UR14, c[0x0][0x208] ;  /* 0x00008200000e7ab9 */ /* 0x000fe20000000a00 */
[----:B------:R-:W-:Y:S02]  /*db00*/  R2UR UR11, R193 ;  /* 0x00000000c10b72ca */ /* 0x000fe400000e0000 */
[----:B------:R-:W-:Y:S02]  /*db10*/  F2FP.F16.F32.PACK_AB R6, R29, R6 ;  /* 0x000000061d06723e */ /* 0x000fe400000000ff */
[----:B------:R-:W-:-:S02]  /*db20*/  R2UR UR13, R194 ;  /* 0x00000000c20d72ca */ /* 0x000fc400000e0000 */
[----:B------:R-:W-:Y:S02]  /*db30*/  F2FP.F16.F32.PACK_AB R7, R152, R7 ;  /* 0x000000079807723e */ /* 0x000fe400000000ff */
[----:B------:R-:W-:Y:S02]  /*db40*/  F2FP.F16.F32.PACK_AB R10, R11, R10 ;  /* 0x0000000a0b0a723e */ /* 0x000fe400000000ff */
[----:B------:R-:W-:Y:S02]  /*db50*/  F2FP.F16.F32.PACK_AB R8, R15, R8 ;  /* 0x000000080f08723e */ /* 0x000fe400000000ff */
[----:B------:R-:W-:Y:S01]  /*db60*/  F2FP.F16.F32.PACK_AB R11, R147, R140 ;  /* 0x0000008c930b723e */ /* 0x000fe200000000ff */
[----:B------:R-:W-:Y:S01]  /*db70*/  USHF.R.S32.HI UR10, URZ, 0x1f, UR11 ;  /* 0x0000001f3f0a7899 */ /* 0x000fe2000801140b */
[----:B------:R-:W-:Y:S01]  /*db80*/  F2FP.F16.F32.PACK_AB R12, R13, R12 ;  /* 0x0000000c0d0c723e */ /* 0x000fe200000000ff */
[----:B------:R-:W-:Y:S01]  /*db90*/  UIMAD.WIDE.U32 UR6, UR11, UR8, URZ ;  /* 0x000000080b0672a5 */ /* 0x000fe2000f8e003f */
[----:B------:R-:W-:Y:S01]  /*dba0*/  F2FP.F16.F32.PACK_AB R13, R144, R139 ;  /* 0x0000008b900d723e */ /* 0x000fe200000000ff */
[----:B------:R-:W-:Y:S01]  /*dbb0*/  UIMAD UR5, UR10, UR8, URZ ;  /* 0x000000080a0572a4 */ /* 0x000fe2000f8e023f */
[----:B------:R-:W-:Y:S01]  /*dbc0*/  F2FP.F16.F32.PACK_AB R14, R53, R14 ;  /* 0x0000000e350e723e */ /* 0x000fe200000000ff */
[----:B------:R-:W-:Y:S01]  /*dbd0*/  USHF.R.S32.HI UR12, URZ, 0x1f, UR13 ;  /* 0x0000001f3f0c7899 */ /* 0x000fe2000801140d */
[----:B------:R-:W-:Y:S01]  /*dbe0*/  F2FP.F16.F32.PACK_AB R15, R145, R138 ;  /* 0x0000008a910f723e */ /* 0x000fe200000000ff */
[----:B------:R-:W-:Y:S01]  /*dbf0*/  UIMAD UR5, UR11, UR9, UR5 ;  /* 0x000000090b0572a4 */ /* 0x000fe2000f8e0205 */
[----:B------:R-:W-:-:S02]  /*dc00*/  F2FP.F16.F32.PACK_AB R24, R57, R24 ;  /* 0x000000183918723e */ /* 0x000fc400000000ff */
[----:B------:R-:W-:Y:S01]  /*dc10*/  ULDC.64 UR8, c[0x0][0xb98] ;  /* 0x0002e60000087ab9 */ /* 0x000fe20000000a00 */
[----:B------:R-:W-:Y:S01]  /*dc20*/  UIADD3 UR7, UR7, UR5, URZ ;  /* 0x0000000507077290 */ /* 0x000fe2000fffe03f */
[----:B------:R-:W-:Y:S02]  /*dc30*/  MOV R48, R16 ;  /* 0x0000001000307202 */ /* 0x000fe40000000f00 */
[----:B0-----:R-:W-:Y:S01]  /*dc40*/  MOV R49, R27 ;  /* 0x0000001b00317202 */ /* 0x001fe20000000f00 */
[----:B------:R-:W-:Y:S01]  /*dc50*/  IMAD R27, R195, 0x40, R19 ;  /* 0x00000040c31b7824 */ /* 0x000fe200078e0213 */
[----:B------:R-:W-:Y:S01]  /*dc60*/  UIMAD UR5, UR12, UR8, URZ ;  /* 0x000000080c0572a4 */ /* 0x000fe2000f8e023f */
[----:B------:R-:W-:Y:S01]  /*dc70*/  F2FP.F16.F32.PACK_AB R96, R97, R96 ;  /* 0x000000606160723e */ /* 0x000fe200000000ff */
[----:B------:R-:W-:Y:S01]  /*dc80*/  UIMAD.WIDE.U32 UR6, UR13, UR8, UR6 ;  /* 0x000000080d0672a5 */ /* 0x000fe2000f8e0006 */
[----:B------:R-:W-:Y:S01]  /*dc90*/  IMAD.WIDE R46, R200, 0x2, R48 ;  /* 0x00000002c82e7825 */ /* 0x000fe200078e0230 */
[----:B------:R-:W-:Y:S01]  /*dca0*/  UIMAD UR5, UR13, UR9, UR5 ;  /* 0x000000090d0572a4 */ /* 0x000fe2000f8e0205 */
[----:B------:R-:W-:-:S02]  /*dcb0*/  F2FP.F16.F32.PACK_AB R97, R91, R98 ;  /* 0x000000625b61723e */ /* 0x000fc400000000ff */
[----:B------:R-:W-:Y:S01]  /*dcc0*/  IMAD.WIDE R48, R27, 0x2, R48 ;  /* 0x000000021b307825 */ /* 0x000fe200078e0230 */
[C---:B------:R-:W-:Y:S01]  /*dcd0*/  IADD3 R33, P5, R46.reuse, 0x8060, RZ ;  /* 0x000080602e217810 */ /* 0x040fe20007fbe0ff */
[----:B------:R-:W-:Y:S01]  /*dce0*/  ULDC.64 UR8, c[0x0][0xae8] ;  /* 0x0002ba0000087ab9 */ /* 0x000fe20000000a00 */
[----:B------:R-:W-:Y:S02]  /*dcf0*/  IADD3 R43, P2, R46, 0x4060, RZ ;  /* 0x000040602e2b7810 */ /* 0x000fe40007f5e0ff */
[----:B------:R-:W-:Y:S01]  /*dd00*/  LOP3.LUT R26, R33, 0x380, RZ, 0xc0, !PT ;  /* 0x00000380211a7812 */ /* 0x000fe200078ec0ff */
[--C-:B------:R-:W-:Y:S01]  /*dd10*/  IMAD.X R27, RZ, RZ, R47.reuse, P5 ;  /* 0x000000ffff1b7224 */ /* 0x100fe200028e062f */
[----:B------:R-:W-:Y:S01]  /*dd20*/  LOP3.LUT R20, R43, 0x380, RZ, 0xc0, !PT ;  /* 0x000003802b147812 */ /* 0x000fe200078ec0ff */
[----:B------:R-:W-:Y:S01]  /*dd30*/  IMAD.X R63, RZ, RZ, R47, P2 ;  /* 0x000000ffff3f7224 */ /* 0x000fe200010e062f */
[----:B------:R-:W-:Y:S02]  /*dd40*/  SHF.R.U64 R26, R26, 0x3, RZ ;  /* 0x000000031a1a7819 */ /* 0x000fe400000012ff */
[----:B------:R-:W-:-:S02]  /*dd50*/  SHF.R.U64 R20, R20, 0x3, RZ ;  /* 0x0000000314147819 */ /* 0x000fc400000012ff */
[----:B------:R-:W-:Y:S02]  /*dd60*/  LOP3.LUT R26, R26, R33, RZ, 0x3c, !PT ;  /* 0x000000211a1a7212 */ /* 0x000fe400078e3cff */
[C---:B------:R-:W-:Y:S02]  /*dd70*/  IADD3 R33, P3, R46.reuse, 0x20, RZ ;  /* 0x000000202e217810 */ /* 0x040fe40007f7e0ff */
[----:B------:R-:W-:Y:S02]  /*dd80*/  IADD3 R45, P1, R46, 0x8000, RZ ;  /* 0x000080002e2d7810 */ /* 0x000fe40007f3e0ff */
[----:B------:R-:W-:Y:S01]  /*dd90*/  LOP3.LUT R62, R20, R43, RZ, 0x3c, !PT ;  /* 0x0000002b143e7212 */ /* 0x000fe200078e3cff */
[--C-:B------:R-:W-:Y:S01]  /*dda0*/  IMAD.X R67, RZ, RZ, R47.reuse, P3 ;  /* 0x000000ffff437224 */ /* 0x100fe200018e062f */
[----:B------:R-:W-:Y:S01]  /*ddb0*/  LOP3.LUT R20, R33, 0x380, RZ, 0xc0, !PT ;  /* 0x0000038021147812 */ /* 0x000fe200078ec0ff */
[----:B------:R-:W-:Y:S01]  /*ddc0*/  IMAD.X R59, RZ, RZ, R47, P1 ;  /* 0x000000ffff3b7224 */ /* 0x000fe200008e062f */
[----:B------:R-:W-:-:S02]  /*ddd0*/  IADD3 R35, P1, R46, 0x40, RZ ;  /* 0x000000402e237810 */ /* 0x000fc40007f3e0ff */
[----:B------:R-:W-:Y:S02]  /*dde0*/  SHF.R.U64 R20, R20, 0x3, RZ ;  /* 0x0000000314147819 */ /* 0x000fe400000012ff */
[----:B------:R-:W-:Y:S01]  /*ddf0*/  IADD3 R103, P0, R46, 0x8020, RZ ;  /* 0x000080202e677810 */ /* 0x000fe20007f1e0ff */
[--C-:B------:R-:W-:Y:S01]  /*de00*/  IMAD.X R87, RZ, RZ, R47.reuse, P1 ;  /* 0x000000ffff577224 */ /* 0x100fe200008e062f */
[----:B------:R-:W-:Y:S02]  /*de10*/  LOP3.LUT R66, R20, R33, RZ, 0x3c, !PT ;  /* 0x0000002114427212 */ /* 0x000fe400078e3cff */
[----:B------:R-:W-:Y:S01]  /*de20*/  LOP3.LUT R20, R35, 0x380, RZ, 0xc0, !PT ;  /* 0x0000038023147812 */ /* 0x000fe200078ec0ff */
[----:B------:R-:W-:Y:S01]  /*de30*/  IMAD.X R55, RZ, RZ, R47, P0 ;  /* 0x000000ffff377224 */ /* 0x000fe200000e062f */
[----:B------:R-:W-:Y:S02]  /*de40*/  MOV R102, R26 ;  /* 0x0000001a00667202 */ /* 0x000fe40000000f00 */
[----:B------:R-:W-:-:S02]  /*de50*/  SHF.R.U64 R20, R20, 0x3, RZ ;  /* 0x0000000314147819 */ /* 0x000fc400000012ff */
[----:B------:R-:W-:Y:S02]  /*de60*/  IADD3 R37, P0, R46, 0x60, RZ ;  /* 0x000000602e257810 */ /* 0x000fe40007f1e0ff */
[----:B------:R-:W-:Y:S02]  /*de70*/  LOP3.LUT R86, R20, R35, RZ, 0x3c, !PT ;  /* 0x0000002314567212 */ /* 0x000fe400078e3cff */
[----:B------:R-:W-:Y:S01]  /*de80*/  IADD3 R35, P1, R48, 0x4000, RZ ;  /* 0x0000400030237810 */ /* 0x000fe20007f3e0ff */
[----:B------:R-:W-:Y:S01]  /*de90*/  IMAD.X R83, RZ, RZ, R47, P0 ;  /* 0x000000ffff537224 */ /* 0x000fe200000e062f */
[C---:B------:R-:W-:Y:S02]  /*dea0*/  IADD3 R34, P6, R46.reuse, 0x8040, RZ ;  /* 0x000080402e227810 */ /* 0x040fe40007fde0ff */
[----:B------:R-:W-:Y:S01]  /*deb0*/  LOP3.LUT R31, R46, 0x380, RZ, 0xc0, !PT ;  /* 0x000003802e1f7812 */ /* 0x000fe200078ec0ff */
[----:B------:R-:W-:Y:S01]  /*dec0*/  IMAD.X R21, RZ, RZ, R49, P1 ;  /* 0x000000ffff157224 */ /* 0x000fe200008e0631 */
[----:B-1----:R-:W-:Y:S01]  /*ded0*/  ISETP.NE.AND P1, PT, R52, 0x1, PT ;  /* 0x000000013400780c */ /* 0x002fe20003f25270 */
[----:B------:R-:W-:Y:S01]  /*dee0*/  IMAD.X R51, RZ, RZ, R47, P6 ;  /* 0x000000ffff337224 */ /* 0x000fe200030e062f */
[----:B------:R-:W-:-:S02]  /*def0*/  LOP3.LUT R30, R103, 0x380, RZ, 0xc0, !PT ;  /* 0x00000380671e7812 */ /* 0x000fc400078ec0ff */
[----:B------:R-:W-:Y:S02]  /*df00*/  LOP3.LUT R28, R45, 0x380, RZ, 0xc0, !PT ;  /* 0x000003802d1c7812 */ /* 0x000fe400078ec0ff */
[----:B------:R-:W-:Y:S02]  /*df10*/  IADD3 R33, P0, R48, 0x5000, RZ ;  /* 0x0000500030217810 */ /* 0x000fe40007f1e0ff */
[----:B------:R-:W-:Y:S02]  /*df20*/  SHF.R.U64 R31, R31, 0x3, RZ ;  /* 0x000000031f1f7819 */ /* 0x000fe400000012ff */
[----:B------:R-:W-:Y:S01]  /*df30*/  SHF.R.U64 R30, R30, 0x3, RZ ;  /* 0x000000031e1e7819 */ /* 0x000fe200000012ff */
[----:B------:R-:W-:Y:S01]  /*df40*/  IMAD.X R29, RZ, RZ, R49, P0 ;  /* 0x000000ffff1d7224 */ /* 0x000fe200000e0631 */
[----:B------:R-:W-:Y:S01]  /*df50*/  SHF.R.U64 R28, R28, 0x3, RZ ;  /* 0x000000031c1c7819 */ /* 0x000fe200000012ff */
[----:B------:R-:W0:Y:S01]  /*df60*/  @P1 LDC R26, c[0x0][0xbec] ;  /* 0x0002fb00ff1a1b82 */ /* 0x000e220000000800 */
[----:B------:R-:W-:-:S02]  /*df70*/  IADD3 R39, P6, R46, 0x4000, RZ ;  /* 0x000040002e277810 */ /* 0x000fc40007fde0ff */
[C---:B------:R-:W-:Y:S02]  /*df80*/  IADD3 R32, P4, R46.reuse, 0x4040, RZ ;  /* 0x000040402e207810 */ /* 0x040fe40007f9e0ff */
[----:B------:R-:W-:Y:S01]  /*df90*/  IADD3 R41, P5, R46, 0x4020, RZ ;  /* 0x000040202e297810 */ /* 0x000fe20007fbe0ff */
[--C-:B------:R-:W-:Y:S01]  /*dfa0*/  IMAD.X R79, RZ, RZ, R47.reuse, P6 ;  /* 0x000000ffff4f7224 */ /* 0x100fe200030e062f */
[----:B------:R-:W-:Y:S01]  /*dfb0*/  LOP3.LUT R46, R31, R46, RZ, 0x3c, !PT ;  /* 0x0000002e1f2e7212 */ /* 0x000fe200078e3cff */
[----:B------:R-:W1:Y:S01]  /*dfc0*/  @P1 LDC R27, c[0x0][0xbf0] ;  /* 0x0002fc00ff1b1b82 */ /* 0x000e620000000800 */
[----:B------:R-:W-:Y:S01]  /*dfd0*/  LOP3.LUT R54, R30, R103, RZ, 0x3c, !PT ;  /* 0x000000671e367212 */ /* 0x000fe200078e3cff */
[--C-:B------:R-:W-:Y:S01]  /*dfe0*/  IMAD.X R71, RZ, RZ, R47.reuse, P4 ;  /* 0x000000ffff477224 */ /* 0x100fe200020e062f */
[----:B------:R-:W-:Y:S01]  /*dff0*/  LOP3.LUT R58, R28, R45, RZ, 0x3c, !PT ;  /* 0x0000002d1c3a7212 */ /* 0x000fe200078e3cff */
[----:B------:R-:W-:Y:S01]  /*e000*/  IMAD.X R75, RZ, RZ, R47, P5 ;  /* 0x000000ffff4b7224 */ /* 0x000fe200028e062f */
[----:B------:R-:W-:-:S02]  /*e010*/  LOP3.LUT R28, R39, 0x380, RZ, 0xc0, !PT ;  /* 0x00000380271c7812 */ /* 0x000fc400078ec0ff */
[----:B------:R-:W-:Y:S02]  /*e020*/  IADD3 R103, P0, R48, 0xb000, RZ ;  /* 0x0000b00030677810 */ /* 0x000fe40007f1e0ff */
[----:B------:R-:W-:Y:S02]  /*e030*/  LOP3.LUT R31, R34, 0x380, RZ, 0xc0, !PT ;  /* 0x00000380221f7812 */ /* 0x000fe400078ec0ff */
[----:B------:R-:W-:Y:S01]  /*e040*/  MOV R151, R46 ;  /* 0x0000002e00977202 */ /* 0x000fe20000000f00 */
[----:B------:R-:W-:Y:S01]  /*e050*/  BAR.SYNC.DEFER_BLOCKING 0x1, 0x100 ;  /* 0x0044000000007b1d */ /* 0x000fe20000010000 */
[----:B------:R-:W-:Y:S01]  /*e060*/  SHF.R.U64 R28, R28, 0x3, RZ ;  /* 0x000000031c1c7819 */ /* 0x000fe200000012ff */
[----:B------:R-:W-:Y:S01]  /*e070*/  IMAD.X R47, RZ, RZ, R49, P0 ;  /* 0x000000ffff2f7224 */ /* 0x000fe200000e0631 */
[----:B------:R-:W-:Y:S02]  /*e080*/  LOP3.LUT R46, R103, 0x380, RZ, 0xc0, !PT ;  /* 0x00000380672e7812 */ /* 0x000fe400078ec0ff */
[----:B------:R-:W-:-:S02]  /*e090*/  SHF.R.U64 R31, R31, 0x3, RZ ;  /* 0x000000031f1f7819 */ /* 0x000fc400000012ff */
[----:B------:R-:W-:Y:S01]  /*e0a0*/  MOV R150, R54 ;  /* 0x0000003600967202 */ /* 0x000fe20000000f00 */
[----:B------:R-:W-:Y:S01]  /*e0b0*/  VIADD R55, R18, UR39 ;  /* 0x0000002712377c36 */ /* 0x000fe20008000000 */
[----:B------:R-:W-:Y:S02]  /*e0c0*/  LOP3.LUT R78, R28, R39, RZ, 0x3c, !PT ;  /* 0x000000271c4e7212 */ /* 0x000fe400078e3cff */
[----:B------:R-:W-:Y:S02]  /*e0d0*/  SHF.R.U64 R46, R46, 0x3, RZ ;  /* 0x000000032e2e7819 */ /* 0x000fe400000012ff */
[----:B------:R-:W-:Y:S02]  /*e0e0*/  LOP3.LUT R50, R31, R34, RZ, 0x3c, !PT ;  /* 0x000000221f327212 */ /* 0x000fe400078e3cff */
[----:B------:R-:W-:Y:S02]  /*e0f0*/  LOP3.LUT R28, R37, 0x380, RZ, 0xc0, !PT ;  /* 0x00000380251c7812 */ /* 0x000fe400078ec0ff */
[----:B------:R-:W-:-:S02]  /*e100*/  LOP3.LUT R46, R46, R103, RZ, 0x3c, !PT ;  /* 0x000000672e2e7212 */ /* 0x000fc400078e3cff */
[----:B------:R-:W-:Y:S02]  /*e110*/  SHF.R.U64 R28, R28, 0x3, RZ ;  /* 0x000000031c1c7819 */ /* 0x000fe400000012ff */
[----:B------:R-:W-:Y:S01]  /*e120*/  MOV R103, R50 ;  /* 0x0000003200677202 */ /* 0x000fe20000000f00 */
[----:B------:R-:W-:Y:S01]  /*e130*/  IMAD.MOV.U32 R50, RZ, RZ, R55 ;  /* 0x000000ffff327224 */ /* 0x000fe200078e0037 */
[----:B------:R-:W-:Y:S01]  /*e140*/  LOP3.LUT R82, R28, R37, RZ, 0x3c, !PT ;  /* 0x000000251c527212 */ /* 0x000fe200078e3cff */
[----:B------:R0:W-:Y:S01]  /*e150*/  STSM.16.M88.4 [R151], R4 ;  /* 0x0000000497007844 */ /* 0x0001e20000000200 */
[----:B------:R-:W-:Y:S02]  /*e160*/  MOV R66, R66 ;  /* 0x0000004200427202 */ /* 0x000fe40000000f00 */
[----:B------:R-:W-:Y:S02]  /*e170*/  LOP3.LUT R28, R33, 0x380, RZ, 0xc0, !PT ;  /* 0x00000380211c7812 */ /* 0x000fe400078ec0ff */
[----:B------:R-:W-:-:S02]  /*e180*/  MOV R86, R86 ;  /* 0x0000005600567202 */ /* 0x000fc40000000f00 */
[----:B------:R-:W-:Y:S02]  /*e190*/  MOV R82, R82 ;  /* 0x0000005200527202 */ /* 0x000fe40000000f00 */
[----:B------:R-:W-:Y:S02]  /*e1a0*/  LOP3.LUT R31, R32, 0x380, RZ, 0xc0, !PT ;  /* 0x00000380201f7812 */ /* 0x000fe400078ec0ff */
[----:B------:R-:W-:Y:S02]  /*e1b0*/  LOP3.LUT R30, R41, 0x380, RZ, 0xc0, !PT ;  /* 0x00000380291e7812 */ /* 0x000fe400078ec0ff */
[----:B------:R-:W-:Y:S02]  /*e1c0*/  SHF.R.U64 R28, R28, 0x3, RZ ;  /* 0x000000031c1c7819 */ /* 0x000fe400000012ff */
[----:B------:R-:W-:Y:S01]  /*e1d0*/  SHF.R.U64 R31, R31, 0x3, RZ ;  /* 0x000000031f1f7819 */ /* 0x000fe200000012ff */
[----:B0-----:R-:W-:Y:S01]  /*e1e0*/  @P1 IMAD.HI.U32 R4, R55, R26, RZ ;  /* 0x0000001a37041227 */ /* 0x001fe200078e00ff */
[----:B------:R-:W-:-:S02]  /*e1f0*/  F2FP.F16.F32.PACK_AB R5, R148, R143 ;  /* 0x0000008f9405723e */ /* 0x000fc400000000ff */
[----:B------:R-:W-:Y:S02]  /*e200*/  F2FP.F16.F32.PACK_AB R6, R25, R0 ;  /* 0x000000001906723e */ /* 0x000fe400000000ff */
[----:B-1----:R-:W-:Y:S02]  /*e210*/  @P1 SHF.R.U32.HI R50, RZ, R27, R4 ;  /* 0x0000001bff321219 */ /* 0x002fe40000011604 */
[----:B------:R-:W-:Y:S02]  /*e220*/  F2FP.F16.F32.PACK_AB R4, R120, R9 ;  /* 0x000000097804723e */ /* 0x000fe400000000ff */
[----:B------:R-:W-:Y:S01]  /*e230*/  F2FP.F16.F32.PACK_AB R7, R149, R142 ;  /* 0x0000008e9507723e */ /* 0x000fe200000000ff */
[----:B------:R-:W-:Y:S01]  /*e240*/  IMAD.MOV R51, RZ, RZ, -R50 ;  /* 0x000000ffff337224 */ /* 0x000fe200078e0a32 */
[----:B------:R-:W-:Y:S02]  /*e250*/  F2FP.F16.F32.PACK_AB R9, R146, R141 ;  /* 0x0000008d9209723e */ /* 0x000fe400000000ff */
[----:B------:R-:W-:Y:S01]  /*e260*/  SHF.R.U64 R30, R30, 0x3, RZ ;  /* 0x000000031e1e7819 */ /* 0x000fe200000012ff */
[----:B------:R-:W-:Y:S01]  /*e270*/  STSM.16.M88.4 [R66], R4 ;  /* 0x0000000442007844 */ /* 0x000fe20000000200 */
[----:B------:R-:W-:Y:S01]  /*e280*/  IMAD R51, R52, R51, R55 ;  /* 0x0000003334337224 */ /* 0x000fe200078e0237 */
[----:B------:R-:W-:-:S02]  /*e290*/  LOP3.LUT R28, R28, R33, RZ, 0x3c, !PT ;  /* 0x000000211c1c7212 */ /* 0x000fc400078e3cff */
[----:B------:R0:W-:Y:S01]  /*e2a0*/  STSM.16.M88.4 [R86], R8 ;  /* 0x0000000856007844 */ /* 0x0001e20000000200 */
[----:B------:R-:W-:Y:S02]  /*e2b0*/  IADD3 R33, P3, R48, 0x7000, RZ ;  /* 0x0000700030217810 */ /* 0x000fe40007f7e0ff */
[----:B------:R-:W-:Y:S01]  /*e2c0*/  SHF.R.S32.HI R0, RZ, 0x1f, R51 ;  /* 0x0000001fff007819 */ /* 0x000fe20000011433 */
[----:B------:R1:W-:Y:S01]  /*e2d0*/  STSM.16.M88.4 [R82], R12 ;  /* 0x0000000c52007844 */ /* 0x0003e20000000200 */
[----:B------:R-:W-:Y:S02]  /*e2e0*/  LOP3.LUT R70, R31, R32, RZ, 0x3c, !PT ;  /* 0x000000201f467212 */ /* 0x000fe400078e3cff */
[----:B------:R-:W-:Y:S02]  /*e2f0*/  LOP3.LUT R74, R30, R41, RZ, 0x3c, !PT ;  /* 0x000000291e4a7212 */ /* 0x000fe400078e3cff */
[----:B------:R-:W-:Y:S02]  /*e300*/  IADD3 R31, P2, R48, 0x6000, RZ ;  /* 0x00006000301f7810 */ /* 0x000fe40007f5e0ff */
[----:B------:R-:W-:-:S02]  /*e310*/  LOP3.LUT R32, R33, 0x380, RZ, 0xc0, !PT ;  /* 0x0000038021207812 */ /* 0x000fc400078ec0ff */
[----:B------:R-:W-:Y:S02]  /*e320*/  MOV R78, R78 ;  /* 0x0000004e004e7202 */ /* 0x000fe40000000f00 */
[----:B------:R-:W-:Y:S01]  /*e330*/  F2FP.F16.F32.PACK_AB R25, R137, R134 ;  /* 0x000000868919723e */ /* 0x000fe200000000ff */
[----:B0-----:R-:W-:Y:S01]  /*e340*/  IMAD.U32 R9, RZ, RZ, UR5 ;  /* 0x00000005ff097e24 */ /* 0x001fe2000f8e00ff */
[----:B------:R-:W-:Y:S01]  /*e350*/  SHF.R.S32.HI R8, RZ, 0x1f, R50 ;  /* 0x0000001fff087819 */ /* 0x000fe20000011432 */
[----:B------:R-:W-:Y:S01]  /*e360*/  ULDC UR5, c[0x0][0xa88] ;  /* 0x0002a20000057ab9 */ /* 0x000fe20000000800 */
[----:B------:R-:W-:Y:S01]  /*e370*/  F2FP.F16.F32.PACK_AB R26, R61, R60 ;  /* 0x0000003c3d1a723e */ /* 0x000fe200000000ff */
[----:B-1----:R-:W-:Y:S01]  /*e380*/  VIADD R15, R199, UR39 ;  /* 0x00000027c70f7c36 */ /* 0x002fe20008000000 */
[----:B------:R-:W-:Y:S02]  /*e390*/  IADD3 R12, P0, R50, UR6, RZ ;  /* 0x00000006320c7c10 */ /* 0x000fe4000ff1e0ff */
[----:B------:R-:W-:-:S02]  /*e3a0*/  F2FP.F16.F32.PACK_AB R27, R136, R133 ;  /* 0x00000085881b723e */ /* 0x000fc400000000ff */
[----:B------:R-:W-:Y:S01]  /*e3b0*/  IADD3.X R13, R8, UR7, R9, P0, !PT ;  /* 0x00000007080d7c10 */ /* 0x000fe200087fe409 */
[----:B------:R-:W-:Y:S01]  /*e3c0*/  ULDC.64 UR6, c[0x0][0xb88] ;  /* 0x0002e20000067ab9 */ /* 0x000fe20000000a00 */
[----:B------:R-:W-:Y:S01]  /*e3d0*/  LOP3.LUT R30, R31, 0x380, RZ, 0xc0, !PT ;  /* 0x000003801f1e7812 */ /* 0x000fe200078ec0ff */
[----:B------:R-:W-:Y:S01]  /*e3e0*/  IMAD R0, R0, UR6, RZ ;  /* 0x0000000600007c24 */ /* 0x000fe2000f8e02ff */
[----:B------:R-:W-:Y:S01]  /*e3f0*/  MOV R74, R74 ;  /* 0x0000004a004a7202 */ /* 0x000fe20000000f00 */
[----:B------:R-:W-:Y:S01]  /*e400*/  IMAD.WIDE.U32 R12, R51, UR6, R12 ;  /* 0x00000006330c7c25 */ /* 0x000fe2000f8e000c */
[----:B------:R-:W-:Y:S01]  /*e410*/  F2FP.F16.F32.PACK_AB R4, R65, R64 ;  /* 0x000000404104723e */ /* 0x000fe200000000ff */
[----:B------:R0:W-:Y:S01]  /*e420*/  STSM.16.M88.4 [R78], R24 ;  /* 0x000000184e007844 */ /* 0x0001e20000000200 */
[----:B------:R-:W-:Y:S01]  /*e430*/  F2FP.F16.F32.PACK_AB R5, R135, R132 ;  /* 0x000000848705723e */ /* 0x000fe200000000ff */
[----:B------:R-:W-:Y:S01]  /*e440*/  IMAD R51, R51, UR7, R0 ;  /* 0x0000000733337c24 */ /* 0x000fe2000f8e0200 */
[----:B------:R-:W-:Y:S01]  /*e450*/  F2FP.F16.F32.PACK_AB R6, R69, R68 ;  /* 0x000000444506723e */ /* 0x000fe200000000ff */
[----:B------:R-:W-:Y:S01]  /*e460*/  ULDC.64 UR6, c[0x0][0xb50] ;  /* 0x0002d40000067ab9 */ /* 0x000fe20000000a00 */
[----:B------:R-:W-:Y:S01]  /*e470*/  F2FP.F16.F32.PACK_AB R7, R131, R130 ;  /* 0x000000828307723e */ /* 0x000fe200000000ff */
[----:B------:R-:W-:Y:S01]  /*e480*/  IMAD R0, R52, UR5, RZ ;  /* 0x0000000534007c24 */ /* 0x000fe2000f8e02ff */
[----:B------:R-:W-:-:S02]  /*e490*/  SHF.R.U64 R32, R32, 0x3, RZ ;  /* 0x0000000320207819 */ /* 0x000fc400000012ff */
[----:B------:R-:W-:Y:S01]  /*e4a0*/  SHF.R.U64 R30, R30, 0x3, RZ ;  /* 0x000000031e1e7819 */ /* 0x000fe200000012ff */
[----:B------:R1:W-:Y:S01]  /*e4b0*/  STSM.16.M88.4 [R74], R4 ;  /* 0x000000044a007844 */ /* 0x0003e20000000200 */
[----:B------:R-:W-:Y:S01]  /*e4c0*/  LOP3.LUT R32, R32, R33, RZ, 0x3c, !PT ;  /* 0x0000002120207212 */ /* 0x000fe200078e3cff */
[--C-:B------:R-:W-:Y:S01]  /*e4d0*/  IMAD.X R33, RZ, RZ, R49.reuse, P3 ;  /* 0x000000ffff217224 */ /* 0x100fe200018e0631 */
[----:B------:R-:W-:Y:S02]  /*e4e0*/  LOP3.LUT P0, RZ, R197, 0x3, RZ, 0xc0, !PT ;  /* 0x00000003c5ff7812 */ /* 0x000fe4000780c0ff */
[----:B------:R-:W-:Y:S01]  /*e4f0*/  LOP3.LUT R30, R30, R31, RZ, 0x3c, !PT ;  /* 0x0000001f1e1e7212 */ /* 0x000fe200078e3cff */
[----:B------:R-:W-:Y:S01]  /*e500*/  IMAD.X R31, RZ, RZ, R49, P2 ;  /* 0x000000ffff1f7224 */ /* 0x000fe200010e0631 */
[----:B0-----:R-:W-:Y:S02]  /*e510*/  LEA R24, P3, R12, UR6, 0x2 ;  /* 0x000000060c187c11 */ /* 0x001fe4000f8610ff */
[----:B------:R-:W-:-:S02]  /*e520*/  ISETP.GE.OR P2, PT, R15, R0, P0 ;  /* 0x000000000f00720c */ /* 0x000fc40000746670 */
[----:B------:R-:W-:Y:S01]  /*e530*/  MOV R70, R70 ;  /* 0x0000004600467202 */ /* 0x000fe20000000f00 */
[----:B------:R-:W-:Y:S01]  /*e540*/  SHFL.IDX PT, R54, R24, RZ, 0x1c1f ;  /* 0x001c1fff18367589 */ /* 0x000fe200000e0000 */
[----:B------:R-:W-:Y:S02]  /*e550*/  F2FP.F16.F32.PACK_AB R8, R73, R72 ;  /* 0x000000484908723e */ /* 0x000fe400000000ff */
[----:B------:R-:W-:Y:S01]  /*e560*/  F2FP.F16.F32.PACK_AB R9, R128, R127 ;  /* 0x0000007f8009723e */ /* 0x000fe200000000ff */
[----:B-1----:R-:W-:Y:S01]  /*e570*/  VIADD R5, R15, 0x8 ;  /* 0x000000080f057836 */ /* 0x002fe20000000000 */
[----:B------:R-:W-:Y:S01]  /*e580*/  F2FP.F16.F32.PACK_AB R10, R77, R76 ;  /* 0x0000004c4d0a723e */ /* 0x000fe200000000ff */
[----:B------:R-:W-:Y:S01]  /*e590*/  IMAD.IADD R7, R13, 0x1, R51 ;  /* 0x000000010d077824 */ /* 0x000fe200078e0233 */
[----:B------:R-:W-:Y:S01]  /*e5a0*/  F2FP.F16.F32.PACK_AB R11, R129, R126 ;  /* 0x0000007e810b723e */ /* 0x000fe200000000ff */
[----:B------:R-:W-:Y:S01]  /*e5b0*/  SHFL.IDX PT, R64, R24, 0x1, 0x1c1f ;  /* 0x003c1f0018407f89 */ /* 0x000fe200000e0000 */
[----:B------:R-:W-:-:S02]  /*e5c0*/  ISETP.GE.OR P0, PT, R5, R0, P0 ;  /* 0x000000000500720c */ /* 0x000fc40000706670 */
[----:B------:R-:W-:Y:S01]  /*e5d0*/  LEA.HI.X R25, R12, UR7, R7, 0x2, P3 ;  /* 0x000000070c197c11 */ /* 0x000fe200098f1407 */
[----:B------:R-:W-:Y:S01]  /*e5e0*/  STSM.16.M88.4 [R70], R8 ;  /* 0x0000000846007844 */ /* 0x000fe20000000200 */
[----:B------:R-:W-:Y:S02]  /*e5f0*/  MOV R62, R62 ;  /* 0x0000003e003e7202 */ /* 0x000fe40000000f00 */
[----:B------:R-:W-:Y:S01]  /*e600*/  F2FP.F16.F32.PACK_AB R4, R81, R80 ;  /* 0x000000505104723e */ /* 0x000fe200000000ff */
[----:B------:R-:W0:Y:S01]  /*e610*/  SHFL.IDX PT, R55, R25, RZ, 0x1c1f ;  /* 0x001c1fff19377589 */ /* 0x000e2200000e0000 */
[----:B------:R-:W-:Y:S02]  /*e620*/  F2FP.F16.F32.PACK_AB R5, R124, R123 ;  /* 0x0000007b7c05723e */ /* 0x000fe400000000ff */
[----:B------:R-:W-:Y:S01]  /*e630*/  F2FP.F16.F32.PACK_AB R6, R85, R84 ;  /* 0x000000545506723e */ /* 0x000fe200000000ff */
[----:B------:R-:W1:Y:S01]  /*e640*/  SHFL.IDX PT, R65, R25, 0x1, 0x1c1f ;  /* 0x003c1f0019417f89 */ /* 0x000e6200000e0000 */
[----:B------:R-:W-:-:S02]  /*e650*/  F2FP.F16.F32.PACK_AB R7, R125, R122 ;  /* 0x0000007a7d07723e */ /* 0x000fc400000000ff */
[----:B------:R-:W-:Y:S02]  /*e660*/  MOV R58, R58 ;  /* 0x0000003a003a7202 */ /* 0x000fe40000000f00 */
[----:B------:R-:W-:Y:S01]  /*e670*/  F2FP.F16.F32.PACK_AB R12, R89, R88 ;  /* 0x00000058590c723e */ /* 0x000fe200000000ff */
[----:B------:R-:W-:Y:S01]  /*e680*/  STSM.16.M88.4 [R62], R4 ;  /* 0x000000043e007844 */ /* 0x000fe20000000200 */
        /* <DEDUP_REMOVED lines=8> */
[----:B------:R-:W-:Y:S01]  /*e710*/  F2FP.F16.F32.PACK_AB R112, R113, R112 ;  /* 0x000000707170723e */ /* 0x000fe200000000ff */
[----:B------:R-:W-:Y:S01]  /*e720*/  STSM.16.M88.4 [R150], R96 ;  /* 0x0000006096007844 */ /* 0x000fe20000000200 */
[----:B------:R-:W-:Y:S02]  /*e730*/  F2FP.F16.F32.PACK_AB R106, R109, R108 ;  /* 0x0000006c6d6a723e */ /* 0x000fe400000000ff */
[----:B------:R-:W-:-:S02]  /*e740*/  F2FP.F16.F32.PACK_AB R107, R111, R110 ;  /* 0x0000006e6f6b723e */ /* 0x000fc400000000ff */
        /* <DEDUP_REMOVED lines=8> */
[----:B------:R-:W-:Y:S01]  /*e7d0*/  LOP3.LUT R42, R43, 0x380, RZ, 0xc0, !PT ;  /* 0x000003802b2a7812 */ /* 0x000fe200078ec0ff */
[----:B------:R-:W-:Y:S01]  /*e7e0*/  BAR.SYNC.DEFER_BLOCKING 0x1, 0x100 ;  /* 0x0044000000007b1d */ /* 0x000fe20000010000 */
[----:B------:R-:W-:Y:S02]  /*e7f0*/  SHF.R.U64 R40, R40, 0x3, RZ ;  /* 0x0000000328287819 */ /* 0x000fe400000012ff */
[----:B------:R-:W-:Y:S02]  /*e800*/  SHF.R.U64 R42, R42, 0x3, RZ ;  /* 0x000000032a2a7819 */ /* 0x000fe400000012ff */
[----:B------:R-:W-:Y:S01]  /*e810*/  LOP3.LUT R40, R40, R41, RZ, 0x3c, !PT ;  /* 0x0000002928287212 */ /* 0x000fe200078e3cff */
[--C-:B------:R-:W-:Y:S01]  /*e820*/  IMAD.X R41, RZ, RZ, R49.reuse, P4 ;  /* 0x000000ffff297224 */ /* 0x100fe200020e0631 */
[----:B------:R-:W-:Y:S02]  /*e830*/  IADD3 R45, P6, R48, 0x3000, RZ ;  /* 0x00003000302d7810 */ /* 0x000fe40007fde0ff */
[----:B------:R-:W-:Y:S01]  /*e840*/  LOP3.LUT R42, R42, R43, RZ, 0x3c, !PT ;  /* 0x0000002b2a2a7212 */ /* 0x000fe200078e3cff */
[----:B------:R-:W-:Y:S01]  /*e850*/  IMAD.X R43, RZ, RZ, R49, P5 ;  /* 0x000000ffff2b7224 */ /* 0x000fe200028e0631 */
[----:B------:R-:W-:-:S02]  /*e860*/  LOP3.LUT R44, R45, 0x380, RZ, 0xc0, !PT ;  /* 0x000003802d2c7812 */ /* 0x000fc400078ec0ff */
[----:B------:R-:W-:Y:S02]  /*e870*/  LOP3.LUT R20, R35, 0x380, RZ, 0xc0, !PT ;  /* 0x0000038023147812 */ /* 0x000fe400078ec0ff */
[----:B------:R-:W-:Y:S02]  /*e880*/  IADD3 R37, P5, R48, 0x9000, RZ ;  /* 0x0000900030257810 */ /* 0x000fe40007fbe0ff */
[----:B------:R-:W-:Y:S01]  /*e890*/  SHF.R.U64 R44, R44, 0x3, RZ ;  /* 0x000000032c2c7819 */ /* 0x000fe200000012ff */
[----:B------:R-:W-:Y:S01]  /*e8a0*/  UIMAD UR5, UR10, UR8, URZ ;  /* 0x000000080a0572a4 */ /* 0x000fe2000f8e023f */
[----:B------:R-:W-:Y:S02]  /*e8b0*/  SHF.R.U64 R20, R20, 0x3, RZ ;  /* 0x0000000314147819 */ /* 0x000fe400000012ff */
[----:B------:R-:W-:Y:S02]  /*e8c0*/  LOP3.LUT R36, R37, 0x380, RZ, 0xc0, !PT ;  /* 0x0000038025247812 */ /* 0x000fe400078ec0ff */
[----:B------:R-:W-:Y:S01]  /*e8d0*/  LOP3.LUT R44, R44, R45, RZ, 0x3c, !PT ;  /* 0x0000002d2c2c7212 */ /* 0x000fe200078e3cff */
[----:B0-----:R0:W-:Y:S01]  /*e8e0*/  @!P2 ST.E desc[UR14][R54.64], R3 ;  /* 0x000000033600a985 */ /* 0x0011e2000c10190e */
[----:B------:R-:W-:Y:S01]  /*e8f0*/  LOP3.LUT R20, R20, R35, RZ, 0x3c, !PT ;  /* 0x0000002314147212 */ /* 0x000fe200078e3cff */
[----:B------:R-:W-:Y:S01]  /*e900*/  IMAD.X R45, RZ, RZ, R49, P6 ;  /* 0x000000ffff2d7224 */ /* 0x000fe200030e0631 */
[----:B------:R-:W-:Y:S01]  /*e910*/  SHF.R.U64 R36, R36, 0x3, RZ ;  /* 0x0000000324247819 */ /* 0x000fe200000012ff */
[----:B-1----:R1:W-:Y:S01]  /*e920*/  @!P0 ST.E desc[UR14][R64.64], R2 ;  /* 0x0000000240008985 */ /* 0x0023e2000c10190e */
[C---:B------:R-:W-:Y:S01]  /*e930*/  IADD3 R35, P4, R48.reuse, 0x8000, RZ ;  /* 0x0000800030237810 */ /* 0x040fe20007f9e0ff */
[----:B------:R-:W-:Y:S01]  /*e940*/  UIMAD.WIDE.U32 UR6, UR11, UR8, URZ ;  /* 0x000000080b0672a5 */ /* 0x000fe2000f8e003f */
[----:B------:R-:W-:Y:S01]  /*e950*/  IADD3 R39, P6, R48, 0xa000, RZ ;  /* 0x0000a00030277810 */ /* 0x000fe20007fde0ff */
[----:B------:R2:W5:Y:S01]  /*e960*/  LD.E.128 R24, desc[UR14][R40.64] ;  /* 0x0000000e28187980 */ /* 0x000562000c101d00 */
[----:B------:R-:W-:Y:S01]  /*e970*/  UIMAD UR5, UR11, UR9, UR5 ;  /* 0x000000090b0572a4 */ /* 0x000fe2000f8e0205 */
[----:B------:R-:W-:Y:S01]  /*e980*/  LOP3.LUT R36, R36, R37, RZ, 0x3c, !PT ;  /* 0x0000002524247212 */ /* 0x000fe200078e3cff */
[----:B0-----:R-:W0:Y:S01]  /*e990*/  @P1 LDC R3, c[0x0][0xbec] ;  /* 0x0002fb00ff031b82 */ /* 0x001e220000000800 */
[----:B------:R3:W5:Y:S01]  /*e9a0*/  LD.E.128 R60, desc[UR14][R28.64] ;  /* 0x0000000e1c3c7980 */ /* 0x000762000c101d00 */
[----:B------:R-:W-:Y:S01]  /*e9b0*/  ULDC.64 UR10, c[0x0][0xaf0] ;  /* 0x0002bc00000a7ab9 */ /* 0x000fe20000000a00 */
[----:B------:R-:W-:Y:S01]  /*e9c0*/  LOP3.LUT R34, R35, 0x380, RZ, 0xc0, !PT ;  /* 0x0000038023227812 */ /* 0x000fe200078ec0ff */
[----:B-1----:R-:W-:Y:S01]  /*e9d0*/  IMAD R2, R192, 0x20, R195 ;  /* 0x00000020c0027824 */ /* 0x002fe200078e02c3 */
[----:B------:R-:W-:Y:S01]  /*e9e0*/  LOP3.LUT R38, R39, 0x380, RZ, 0xc0, !PT ;  /* 0x0000038027267812 */ /* 0x000fe200078ec0ff */
[----:B------:R1:W5:Y:S01]  /*e9f0*/  LD.E.128 R68, desc[UR14][R20.64] ;  /* 0x0000000e14447980 */ /* 0x000362000c101d00 */
[----:B------:R-:W-:Y:S01]  /*ea00*/  LOP3.LUT R37, R48, 0x380, RZ, 0xc0, !PT ;  /* 0x0000038030257812 */ /* 0x000fe200078ec0ff */
[----:B--2---:R-:W2:Y:S01]  /*ea10*/  @P1 LDC R41, c[0x0][0xbf0] ;  /* 0x0002fc00ff291b82 */ /* 0x004ea20000000800 */
[----:B------:R-:W-:Y:S01]  /*ea20*/  UIMAD UR8, UR12, UR10, URZ ;  /* 0x0000000a0c0872a4 */ /* 0x000fe2000f8e023f */
[----:B------:R-:W-:Y:S01]  /*ea30*/  SHF.R.U64 R34, R34, 0x3, RZ ;  /* 0x0000000322227819 */ /* 0x000fe200000012ff */
[----:B---3--:R-:W-:Y:S01]  /*ea40*/  VIADD R28, R2, UR39 ;  /* 0x00000027021c7c36 */ /* 0x008fe20008000000 */
[----:B------:R-:W-:Y:S01]  /*ea50*/  UIADD3 UR7, UR7, UR5, URZ ;  /* 0x0000000507077290 */ /* 0x000fe2000fffe03f */
[----:B------:R-:W-:Y:S01]  /*ea60*/  SHF.R.U64 R38, R38, 0x3, RZ ;  /* 0x0000000326267819 */ /* 0x000fe200000012ff */
[----:B------:R-:W-:Y:S01]  /*ea70*/  UIMAD UR5, UR13, UR11, UR8 ;  /* 0x0000000b0d0572a4 */ /* 0x000fe2000f8e0208 */
[----:B------:R-:W-:Y:S01]  /*ea80*/  SHF.R.U64 R37, R37, 0x3, RZ ;  /* 0x0000000325257819 */ /* 0x000fe200000012ff */
[----:B-1----:R-:W-:Y:S01]  /*ea90*/  IMAD.MOV.U32 R21, RZ, RZ, R28 ;  /* 0x000000ffff157224 */ /* 0x002fe200078e001c */
[----:B------:R-:W-:Y:S01]  /*eaa0*/  UIMAD.WIDE.U32 UR6, UR13, UR10, UR6 ;  /* 0x0000000a0d0672a5 */ /* 0x000fe2000f8e0006 */
[----:B------:R-:W-:Y:S01]  /*eab0*/  LOP3.LUT R34, R34, R35, RZ, 0x3c, !PT ;  /* 0x0000002322227212 */ /* 0x000fe200078e3cff */
[--C-:B------:R-:W-:Y:S01]  /*eac0*/  IMAD.X R35, RZ, RZ, R49.reuse, P4 ;  /* 0x000000ffff237224 */ /* 0x100fe200020e0631 */
[----:B------:R-:W-:Y:S01]  /*ead0*/  LOP3.LUT R38, R38, R39, RZ, 0x3c, !PT ;  /* 0x0000002726267212 */ /* 0x000fe200078e3cff */
[----:B------:R-:W5:Y:S01]  /*eae0*/  LD.E.128 R8, desc[UR14][R42.64] ;  /* 0x0000000e2a087980 */ /* 0x000f62000c101d00 */
[----:B------:R-:W-:Y:S01]  /*eaf0*/  LOP3.LUT R48, R37, R48, RZ, 0x3c, !PT ;  /* 0x0000003025307212 */ /* 0x000fe200078e3cff */
[----:B0-----:R-:W-:Y:S01]  /*eb00*/  @P1 IMAD.HI.U32 R2, R28, R3, RZ ;  /* 0x000000031c021227 */ /* 0x001fe200078e00ff */
[----:B------:R-:W-:Y:S01]  /*eb10*/  UIADD3 UR5, UR7, UR5, URZ ;  /* 0x0000000507057290 */ /* 0x000fe2000fffe03f */
[----:B------:R-:W5:Y:S01]  /*eb20*/  LD.E.128 R4, desc[UR14][R44.64] ;  /* 0x0000000e2c047980 */ /* 0x000f62000c101d00 */
[----:B------:R-:W-:Y:S01]  /*eb30*/  ULDC.64 UR8, c[0x0][0xae0] ;  /* 0x0002b80000087ab9 */ /* 0x000fe20000000a00 */
[----:B------:R-:W-:-:S02]  /*eb40*/  IMAD.X R37, RZ, RZ, R49, P5 ;  /* 0x000000ffff257224 */ /* 0x000fc400028e0631 */
[----:B------:R-:W-:Y:S01]  /*eb50*/  IMAD.X R39, RZ, RZ, R49, P6 ;  /* 0x000000ffff277224 */ /* 0x000fe200030e0631 */
[----:B------:R0:W5:Y:S01]  /*eb60*/  LD.E.128 R56, desc[UR14][R30.64] ;  /* 0x0000000e1e387980 */ /* 0x000162000c101d00 */
[----:B--2---:R-:W-:Y:S01]  /*eb70*/  @P1 SHF.R.U32.HI R21, RZ, R41, R2 ;  /* 0x00000029ff151219 */ /* 0x004fe20000011602 */
[----:B------:R-:W-:Y:S02]  /*eb80*/  IMAD.U32 R3, RZ, RZ, UR7 ;  /* 0x00000007ff037e24 */ /* 0x000fe4000f8e00ff */
[----:B------:R-:W5:Y:S01]  /*eb90*/  LD.E.128 R48, desc[UR14][R48.64] ;  /* 0x0000000e30307980 */ /* 0x000f62000c101d00 */
[--C-:B------:R-:W-:Y:S01]  /*eba0*/  SHF.R.S32.HI R20, RZ, 0x1f, R21.reuse ;  /* 0x0000001fff147819 */ /* 0x100fe20000011415 */
[----:B------:R-:W-:Y:S02]  /*ebb0*/  IMAD.MOV R29, RZ, RZ, -R21 ;  /* 0x000000ffff1d7224 */ /* 0x000fe400078e0a15 */
[----:B------:R1:W5:Y:S02]  /*ebc0*/  LD.E.128 R12, desc[UR14][R32.64] ;  /* 0x0000000e200c7980 */ /* 0x000364000c101d00 */
[----:B------:R-:W-:-:S02]  /*ebd0*/  IMAD R20, R20, UR8, RZ ;  /* 0x0000000814147c24 */ /* 0x000fc4000f8e02ff */
[----:B------:R-:W-:Y:S01]  /*ebe0*/  IMAD R29, R52, R29, R28 ;  /* 0x0000001d341d7224 */ /* 0x000fe200078e021c */
[----:B------:R2:W5:Y:S01]  /*ebf0*/  LD.E.128 R80, desc[UR14][R34.64] ;  /* 0x0000000e22507980 */ /* 0x000562000c101d00 */
[----:B------:R-:W-:Y:S01]  /*ec00*/  IMAD.U32 R2, RZ, RZ, UR6 ;  /* 0x00000006ff027e24 */ /* 0x000fe2000f8e00ff */
[----:B------:R-:W-:Y:S01]  /*ec10*/  ULDC.64 UR6, c[0x0][0xad8] ;  /* 0x0002b60000067ab9 */ /* 0x000fe20000000a00 */
[----:B------:R-:W-:Y:S01]  /*ec20*/  IMAD.U32 R3, RZ, RZ, UR5 ;  /* 0x00000005ff037e24 */ /* 0x000fe2000f8e00ff */
[----:B------:R2:W5:Y:S01]  /*ec30*/  LD.E.128 R76, desc[UR14][R36.64] ;  /* 0x0000000e244c7980 */ /* 0x000562000c101d00 */
[----:B0-----:R-:W-:-:S03]  /*ec40*/  IMAD R31, R21, UR9, R20 ;  /* 0x00000009151f7c24 */ /* 0x001fc6000f8e0214 */
[----:B------:R2:W5:Y:S01]  /*ec50*/  LD.E.128 R72, desc[UR14][R38.64] ;  /* 0x0000000e26487980 */ /* 0x000562000c101d00 */
[----:B------:R-:W-:-:S03]  /*ec60*/  SHF.R.S32.HI R20, RZ, 0x1f, R29 ;  /* 0x0000001fff147819 */ /* 0x000fc6000001141d */
[----:B------:R2:W5:Y:S01]  /*ec70*/  LD.E.128 R64, desc[UR14][R46.64] ;  /* 0x0000000e2e407980 */ /* 0x000562000c101d00 */
[----:B------:R-:W-:Y:S01]  /*ec80*/  IMAD.WIDE.U32 R2, R21, UR8, R2 ;  /* 0x0000000815027c25 */ /* 0x000fe2000f8e0002 */
        /* <DEDUP_REMOVED lines=8> */
[----:B-1----:R-:W-:Y:S02]  /*ed10*/  VIADD R33, R195, UR39 ;  /* 0x00000027c3217c36 */ /* 0x002fe40008000000 */
        /* <DEDUP_REMOVED lines=13> */
[----:B------:R2:W1:Y:S01]  /*edf0*/  SHFL.IDX PT, R28, R30, RZ, 0x181f ;  /* 0x00181fff1e1c7589 */ /* 0x00046200000e0000 */
        /* <DEDUP_REMOVED lines=8> */
[----:B------:R-:W-:-:S09]  /*ee80*/  ISETP.GE.AND P2, PT, R23, UR5, PT ;  /* 0x0000000517007c0c */ /* 0x000fd2000bf46270 */
[CC--:B-1----:R-:W-:Y:S02]  /*ee90*/  @!P4 LEA R2, P6, R19.reuse, R28.reuse, 0x1 ;  /* 0x0000001c1302c211 */ /* 0x0c2fe400078c08ff */
[C---:B------:R-:W-:Y:S02]  /*eea0*/  @!P3 LEA R20, P5, R22.reuse, R28, 0x1 ;  /* 0x0000001c1614b211 */ /* 0x040fe400078a08ff */
[----:B0-----:R-:W-:Y:S02]  /*eeb0*/  @!P4 LEA.HI.X R3, R19, R16, R204, 0x1, P6 ;  /* 0x000000101303c211 */ /* 0x001fe400030f0ccc */
[C---:B------:R-:W-:Y:S02]  /*eec0*/  @!P2 LEA R28, P6, R23.reuse, R28, 0x1 ;  /* 0x0000001c171ca211 */ /* 0x040fe400078c08ff */
[-C--:B------:R-:W-:Y:S01]  /*eed0*/  @!P3 LEA.HI.X R21, R22, R16.reuse, R203, 0x1, P5 ;  /* 0x000000101615b211 */ /* 0x080fe200028f0ccb */
[----:B-----5:R3:W-:Y:S01]  /*eee0*/  @!P4 ST.E.128 desc[UR6][R2.64], R48 ;  /* 0x000000300200c985 */ /* 0x0207e2000c101d06 */
[----:B------:R-:W-:-:S03]  /*eef0*/  @!P2 LEA.HI.X R29, R23, R16, R202, 0x1, P6 ;  /* 0x00000010171da211 */ /* 0x000fc600030f0cca */
[----:B------:R3:W-:Y:S04]  /*ef00*/  @!P3 ST.E.128 desc[UR6][R20.64], R68 ;  /* 0x000000441400b985 */ /* 0x0007e8000c101d06 */
[----:B------:R3:W-:Y:S02]  /*ef10*/  @!P2 ST.E.128 desc[UR6][R28.64], R80 ;  /* 0x000000501c00a985 */ /* 0x0007e4000c101d06 */
.L_x_4622:
[----:B------:R-:W-:Y:S05]  /*ef20*/  BSYNC B1 ;  /* 0x0000000000017941 */ /* 0x000fea0003800000 */
.L_x_4621:
[----:B0-----:R0:W4:Y:S01]  /*ef30*/  SHFL.IDX PT, R16, R31, 0x1, 0x181f ;  /* 0x00381f001f107f89 */ /* 0x00112200000e0000 */
[----:B------:R-:W-:Y:S03]  /*ef40*/  BSSY B1, `(.L_x_4623) ;  /* 0x0000011000017945 */ /* 0x000fe60003800000 */
[----:B-1-3--:R0:W1:Y:S01]  /*ef50*/  SHFL.IDX PT, R28, R30, 0x1, 0x181f ;  /* 0x00381f001e1c7f89 */ /* 0x00a06200000e0000 */
[----:B------:R-:W-:Y:S05]  /*ef60*/  @P1 BRA `(.L_x_4624) ;  /* 0x0000000000381947 */ /* 0x000fea0003800000 */
[----:B------:R-:W-:Y:S01]  /*ef70*/  ULDC UR5, c[0x0][0xac8] ;  /* 0x0002b20000057ab9 */ /* 0x000fe20000000800 */
[----:B------:R-:W-:Y:S01]  /*ef80*/  ULDC.64 UR6, c[0x0][0x208] ;  /* 0x0000820000067ab9 */ /* 0x000fe20000000a00 */
[----:B------:R-:W-:Y:S02]  /*ef90*/  ISETP.GE.AND P4, PT, R19, UR5, PT ;  /* 0x0000000513007c0c */ /* 0x000fe4000bf86270 */
[----:B------:R-:W-:Y:S02]  /*efa0*/  ISETP.GE.AND P5, PT, R22, UR5, PT ;  /* 0x0000000516007c0c */ /* 0x000fe4000bfa6270 */
[----:B------:R-:W-:-:S09]  /*efb0*/  ISETP.GE.AND P6, PT, R23, UR5, PT ;  /* 0x0000000517007c0c */ /* 0x000fd2000bfc6270 */
[-C--:B-1----:R-:W-:Y:S02]  /*efc0*/  @!P4 LEA R2, P1, R19, R28.reuse, 0x1 ;  /* 0x0000001c1302c211 */ /* 0x082fe400078208ff */
[CC--:B------:R-:W-:Y:S02]  /*efd0*/  @!P5 LEA R20, P2, R22.reuse, R28.reuse, 0x1 ;  /* 0x0000001c1614d211 */ /* 0x0c0fe400078408ff */
[----:B------:R-:W-:Y:S02]  /*efe0*/  @!P6 LEA R28, P3, R23, R28, 0x1 ;  /* 0x0000001c171ce211 */ /* 0x000fe400078608ff */
[-C--:B----4-:R-:W-:Y:S02]  /*eff0*/  @!P4 LEA.HI.X R3, R19, R16.reuse, R204, 0x1, P1 ;  /* 0x000000101303c211 */ /* 0x090fe400008f0ccc */
[-C--:B------:R-:W-:Y:S02]  /*f000*/  @!P5 LEA.HI.X R21, R22, R16.reuse, R203, 0x1, P2 ;  /* 0x000000101615d211 */ /* 0x080fe400010f0ccb */
[----:B------:R-:W-:Y:S01]  /*f010*/  @!P6 LEA.HI.X R29, R23, R16, R202, 0x1, P3 ;  /* 0x00000010171de211 */ /* 0x000fe200018f0cca */
[----:B-----5:R3:W-:Y:S04]  /*f020*/  @!P4 ST.E.128 desc[UR6][R2.64], R24 ;  /* 0x000000180200c985 */ /* 0x0207e8000c101d06 */
[----:B------:R3:W-:Y:S04]  /*f030*/  @!P5 ST.E.128 desc[UR6][R20.64], R60 ;  /* 0x0000003c1400d985 */ /* 0x0007e8000c101d06 */
[----:B------:R3:W-:Y:S02]  /*f040*/  @!P6 ST.E.128 desc[UR6][R28.64], R76 ;  /* 0x0000004c1c00e985 */ /* 0x0007e4000c101d06 */
.L_x_4624:
[----:B------:R-:W-:Y:S05]  /*f050*/  BSYNC B1 ;  /* 0x0000000000017941 */ /* 0x000fea0003800000 */
.L_x_4623:
        /* <DEDUP_REMOVED lines=8> */
[----:B------:R-:W-:-:S09]  /*f0e0*/  ISETP.GE.AND P5, PT, R23, UR5, PT ;  /* 0x0000000517007c0c */ /* 0x000fd2000bfa6270 */
[-C--:B---3--:R-:W-:Y:S02]  /*f0f0*/  @!P3 LEA R2, P0, R19, R24.reuse, 0x1 ;  /* 0x000000181302b211 */ /* 0x088fe400078008ff */
[CC--:B------:R-:W-:Y:S02]  /*f100*/  @!P4 LEA R20, P1, R22.reuse, R24.reuse, 0x1 ;  /* 0x000000181614c211 */ /* 0x0c0fe400078208ff */
[----:B------:R-:W-:Y:S02]  /*f110*/  @!P5 LEA R24, P2, R23, R24, 0x1 ;  /* 0x000000181718d211 */ /* 0x000fe400078408ff */
[-C--:B0-----:R-:W-:Y:S02]  /*f120*/  @!P3 LEA.HI.X R3, R19, R16.reuse, R204, 0x1, P0 ;  /* 0x000000101303b211 */ /* 0x081fe400000f0ccc */
[-C--:B------:R-:W-:Y:S02]  /*f130*/  @!P4 LEA.HI.X R21, R22, R16.reuse, R203, 0x1, P1 ;  /* 0x000000101615c211 */ /* 0x080fe400008f0ccb */
[----:B------:R-:W-:Y:S01]  /*f140*/  @!P5 LEA.HI.X R25, R23, R16, R202, 0x1, P2 ;  /* 0x000000101719d211 */ /* 0x000fe200010f0cca */
[----:B------:R0:W-:Y:S04]  /*f150*/  @!P3 ST.E.128 desc[UR6][R2.64], R8 ;  /* 0x000000080200b985 */ /* 0x0001e8000c101d06 */
[----:B------:R0:W-:Y:S04]  /*f160*/  @!P4 ST.E.128 desc[UR6][R20.64], R56 ;  /* 0x000000381400c985 */ /* 0x0001e8000c101d06 */
[----:B------:R0:W-:Y:S02]  /*f170*/  @!P5 ST.E.128 desc[UR6][R24.64], R72 ;  /* 0x000000481800d985 */ /* 0x0001e4000c101d06 */
.L_x_4626:
[----:B------:R-:W-:Y:S05]  /*f180*/  BSYNC B1 ;  /* 0x0000000000017941 */ /* 0x000fea0003800000 */
.L_x_4625:
[----:B0-----:R-:W-:Y:S01]  /*f190*/  VIADD R3, R33, 0x60 ;  /* 0x0000006021037836 */ /* 0x001fe20000000000 */
[----:B--2-4-:R-:W4:Y:S04]  /*f1a0*/  SHFL.IDX PT, R31, R31, 0x3, 0x181f ;  /* 0x00781f001f1f7f89 */ /* 0x014f2800000e0000 */
[----:B------:R-:W-:Y:S01]  /*f1b0*/  ISETP.GE.AND P0, PT, R3, R0, PT ;  /* 0x000000000300720c */ /* 0x000fe20003f06270 */
[----:B------:R-:W0:-:S12]  /*f1c0*/  SHFL.IDX PT, R30, R30, 0x3, 0x181f ;  /* 0x00781f001e1e7f89 */ /* 0x000e1800000e0000 */
[----:B------:R-:W-:Y:S05]  /*f1d0*/  @P0 BRA `(.L_x_4627) ;  /* 0x0000000c00040947 */ /* 0x000fea0003800000 */
[----:B------:R-:W-:Y:S01]  /*f1e0*/  ULDC UR5, c[0x0][0xac8] ;  /* 0x0002b20000057ab9 */ /* 0x000fe20000000800 */
[----:B------:R-:W-:Y:S01]  /*f1f0*/  ULDC.64 UR6, c[0x0][0x208] ;  /* 0x0000820000067ab9 */ /* 0x000fe20000000a00 */
[----:B------:R-:W-:Y:S02]  /*f200*/  ISETP.GE.AND P2, PT, R19, UR5, PT ;  /* 0x0000000513007c0c */ /* 0x000fe4000bf46270 */
[----:B------:R-:W-:-:S11]  /*f210*/  ISETP.GE.AND P3, PT, R22, UR5, PT ;  /* 0x0000000516007c0c */ /* 0x000fd6000bf66270 */
[CC--:B0-----:R-:W-:Y:S02]  /*f220*/  @!P2 LEA R2, P0, R19.reuse, R30.reuse, 0x1 ;  /* 0x0000001e1302a211 */ /* 0x0c1fe400078008ff */
[C---:B------:R-:W-:Y:S02]  /*f230*/  @!P3 LEA R8, P1, R22.reuse, R30, 0x1 ;  /* 0x0000001e1608b211 */ /* 0x040fe400078208ff */
[-C--:B----4-:R-:W-:Y:S02]  /*f240*/  @!P2 LEA.HI.X R3, R19, R31.reuse, R204, 0x1, P0 ;  /* 0x0000001f1303a211 */ /* 0x090fe400000f0ccc */
[----:B------:R-:W-:Y:S02]  /*f250*/  ISETP.GE.AND P0, PT, R23, UR5, PT ;  /* 0x0000000517007c0c */ /* 0x000fe4000bf06270 */
[----:B------:R-:W-:Y:S01]  /*f260*/  @!P3 LEA.HI.X R9, R22, R31, R203, 0x1, P1 ;  /* 0x0000001f1609b211 */ /* 0x000fe200008f0ccb */
[----:B------:R0:W-:Y:S04]  /*f270*/  @!P2 ST.E.128 desc[UR6][R2.64], R4 ;  /* 0x000000040200a985 */ /* 0x0001e8000c101d06 */
[----:B------:R0:W-:Y:S06]  /*f280*/  @!P3 ST.E.128 desc[UR6][R8.64], R12 ;  /* 0x0000000c0800b985 */ /* 0x0001ec000c101d06 */
[----:B------:R-:W-:Y:S05]  /*f290*/  @P0 BRA `(.L_x_4627) ;  /* 0x0000000800d40947 */ /* 0x000fea0003800000 */
[----:B0-----:R-:W-:Y:S01]  /*f2a0*/  LEA R2, P0, R23, R30, 0x1 ;  /* 0x0000001e17027211 */ /* 0x001fe200078008ff */
[----:B------:R-:W-:-:S03]  /*f2b0*/  ULDC.64 UR6, c[0x0][0x208] ;  /* 0x0000820000067ab9 */ /* 0x000fc60000000a00 */
[----:B------:R-:W-:-:S05]  /*f2c0*/  LEA.HI.X R3, R23, R31, R202, 0x1, P0 ;  /* 0x0000001f17037211 */ /* 0x000fca00000f0cca */
[----:B------:R0:W-:Y:S01]  /*f2d0*/  ST.E.128 desc[UR6][R2.64], R64 ;  /* 0x0000004002007985 */ /* 0x0001e2000c101d06 */
[----:B------:R-:W-:Y:S05]  /*f2e0*/  BRA `(.L_x_4627) ;  /* 0x0000000800c07947 */ /* 0x000fea0003800000 */
.L_x_4620:
        /* <DEDUP_REMOVED lines=55> */
.L_x_4629:
[----:B------:R-:W-:Y:S05]  /*f660*/  BSYNC B1 ;  /* 0x0000000000017941 */ /* 0x000fea0003800000 */
.L_x_4628:
        /* <DEDUP_REMOVED lines=52> */
[----:B------:R-:W-:-:S09]  /*f9b0*/  ISETP.GE.AND P2, PT, R23, UR5, PT ;  /* 0x0000000517007c0c */ /* 0x000fd2000bf46270 */
[CC--:B-1----:R-:W-:Y:S02]  /*f9c0*/  @!P4 LEA R10, P6, R19.reuse, R2.reuse, 0x1 ;  /* 0x00000002130ac211 */ /* 0x0c2fe400078c08ff */
[C---:B------:R-:W-:Y:S02]  /*f9d0*/  @!P3 LEA R12, P5, R22.reuse, R2, 0x1 ;  /* 0x00000002160cb211 */ /* 0x040fe400078a08ff */
[----:B--2---:R-:W-:Y:S02]  /*f9e0*/  @!P4 LEA.HI.X R11, R19, R0, R204, 0x1, P6 ;  /* 0x00000000130bc211 */ /* 0x004fe400030f0ccc */
[C---:B------:R-:W-:Y:S02]  /*f9f0*/  @!P2 LEA R2, P6, R23.reuse, R2, 0x1 ;  /* 0x000000021702a211 */ /* 0x040fe400078c08ff */
[-C--:B------:R-:W-:Y:S01]  /*fa00*/  @!P3 LEA.HI.X R13, R22, R0.reuse, R203, 0x1, P5 ;  /* 0x00000000160db211 */ /* 0x080fe200028f0ccb */
[----:B------:R3:W-:Y:S01]  /*fa10*/  @!P4 ST.E.128 desc[UR6][R10.64], RZ ;  /* 0x000000ff0a00c985 */ /* 0x0007e2000c101d06 */
[----:B------:R-:W-:-:S03]  /*fa20*/  @!P2 LEA.HI.X R3, R23, R0, R202, 0x1, P6 ;  /* 0x000000001703a211 */ /* 0x000fc600030f0cca */
[----:B------:R3:W-:Y:S04]  /*fa30*/  @!P3 ST.E.128 desc[UR6][R12.64], RZ ;  /* 0x000000ff0c00b985 */ /* 0x0007e8000c101d06 */
[----:B------:R3:W-:Y:S02]  /*fa40*/  @!P2 ST.E.128 desc[UR6][R2.64], RZ ;  /* 0x000000ff0200a985 */ /* 0x0007e4000c101d06 */
.L_x_4631:
[----:B------:R-:W-:Y:S05]  /*fa50*/  BSYNC B1 ;  /* 0x0000000000017941 */ /* 0x000fea0003800000 */
.L_x_4630:
        /* <DEDUP_REMOVED lines=15> */
[----:B------:R3:W-:Y:S04]  /*fb50*/  @!P4 ST.E.128 desc[UR6][R10.64], RZ ;  /* 0x000000ff0a00c985 */ /* 0x0007e8000c101d06 */
[----:B------:R3:W-:Y:S04]  /*fb60*/  @!P5 ST.E.128 desc[UR6][R12.64], RZ ;  /* 0x000000ff0c00d985 */ /* 0x0007e8000c101d06 */
[----:B------:R3:W-:Y:S02]  /*fb70*/  @!P6 ST.E.128 desc[UR6][R2.64], RZ ;  /* 0x000000ff0200e985 */ /* 0x0007e4000c101d06 */
.L_x_4633:
[----:B------:R-:W-:Y:S05]  /*fb80*/  BSYNC B1 ;  /* 0x0000000000017941 */ /* 0x000fea0003800000 */
.L_x_4632:
        /* <DEDUP_REMOVED lines=12> */
[-C--:B0-----:R-:W-:Y:S02]  /*fc50*/  @!P3 LEA.HI.X R11, R19, R0.reuse, R204, 0x1, P0 ;  /* 0x00000000130bb211 */ /* 0x081fe400000f0ccc */
[-C--:B------:R-:W-:Y:S02]  /*fc60*/  @!P4 LEA.HI.X R13, R22, R0.reuse, R203, 0x1, P1 ;  /* 0x00000000160dc211 */ /* 0x080fe400008f0ccb */
[----:B------:R-:W-:Y:S01]  /*fc70*/  @!P5 LEA.HI.X R3, R23, R0, R202, 0x1, P2 ;  /* 0x000000001703d211 */ /* 0x000fe200010f0cca */
[----:B------:R3:W-:Y:S04]  /*fc80*/  @!P3 ST.E.128 desc[UR6][R10.64], RZ ;  /* 0x000000ff0a00b985 */ /* 0x0007e8000c101d06 */
[----:B------:R3:W-:Y:S04]  /*fc90*/  @!P4 ST.E.128 desc[UR6][R12.64], RZ ;  /* 0x000000ff0c00c985 */ /* 0x0007e8000c101d06 */
[----:B------:R3:W-:Y:S02]  /*fca0*/  @!P5 ST.E.128 desc[UR6][R2.64], RZ ;  /* 0x000000ff0200d985 */ /* 0x0007e4000c101d06 */
.L_x_4635:
[----:B------:R-:W-:Y:S05]  /*fcb0*/  BSYNC B1 ;  /* 0x0000000000017941 */ /* 0x000fea0003800000 */
.L_x_4634:
        /* <DEDUP_REMOVED lines=9> */
[----:B------:R-:W-:-:S09]  /*fd50*/  ISETP.GE.AND P5, PT, R23, UR5, PT ;  /* 0x0000000517007c0c */ /* 0x000fd2000bfa6270 */
[-C--:B--2---:R-:W-:Y:S02]  /*fd60*/  @!P3 LEA R6, P0, R19, R2.reuse, 0x1 ;  /* 0x000000021306b211 */ /* 0x084fe400078008ff */
        /* <DEDUP_REMOVED lines=8> */
.L_x_4627:
[----:B------:R-:W-:Y:S05]  /*fdf0*/  BSYNC B0 ;  /* 0x0000000000007941 */ /* 0x000fea0003800000 */
.L_x_4619:
[----:B------:R-:W-:Y:S02]  /*fe00*/  ULDC UR5, c[0x0][0xc38] ;  /* 0x00030e0000057ab9 */ /* 0x000fe40000000800 */
[----:B------:R-:W-:-:S06]  /*fe10*/  UISETP.GE.AND UP0, UPT, UR4, UR5, UPT ;  /* 0x000000050400728c */ /* 0x000fcc000bf06270 */
[----:B------:R-:W-:-:S13]  /*fe20*/  PLOP3.LUT P0, PT, PT, PT, UP0, 0x80, 0x0 ;  /* 0x000000000000781c */ /* 0x000fda0003f0f008 */
[----:B------:R-:W-:Y:S05]  /*fe30*/  @!P0 BRA `(.L_x_4636) ;  /* 0xffffff0c00e88947 */ /* 0x000fea000383ffff */
[----:B------:R-:W-:Y:S05]  /*fe40*/  EXIT ;  /* 0x000000000000794d */ /* 0x000fea0003800000 */
.L_x_4538:
[----:B------:R-:W-:-:S08]  /*fe50*/  NOP ;  /* 0x0000000000007918 */ /* 0x000fd00000000000 */
[----:B0-----:R-:W0:-:S00]  /*fe60*/  USETMAXREG.DEALLOC.CTAPOOL 0x18 ;  /* 0x00000018000079c8 */ /* 0x001e0000080e0500 */
[----:B0-----:R-:W2:Y:S01]  /*fe70*/  LDL.LU R2, [R1+0xc] ;  /* 0x00000c0001027983 */ /* 0x001ea20000300800 */
[----:B------:R-:W-:-:S05]  /*fe80*/  LOP3.LUT R0, R0, 0x3, RZ, 0xc0, !PT ;  /* 0x0000000300007812 */ /* 0x000fca00078ec0ff */
[----:B------:R-:W0:Y:S01]  /*fe90*/  S2UR UR6, SR_CTAID.X ;  /* 0x00000000000679c3 */ /* 0x000e220000002500 */
[----:B------:R-:W-:Y:S01]  /*fea0*/  IMAD.MOV.U32 R18, RZ, RZ, RZ ;  /* 0x000000ffff127224 */ /* 0x000fe200078e00ff */
[----:B------:R-:W1:Y:S02]  /*feb0*/  SHFL.IDX PT, R0, R0, RZ, 0x1f ;  /* 0x00001fff00007589 */ /* 0x000e6400000e0000 */
[----:B-1----:R-:W-:-:S04]  /*fec0*/  ISETP.NE.AND P0, PT, R0, RZ, PT ;  /* 0x000000ff0000720c */ /* 0x002fc80003f05270 */
[----:B------:R-:W0:Y:S09]  /*fed0*/  LDC R0, c[0x0][0xc38] ;  /* 0x00030e00ff007b82 */ /* 0x000e320000000800 */
[----:B------:R-:W-:Y:S06]  /*fee0*/  @P0 BAR.ARV 0x4, 0x180 ;  /* 0x0106000000000b1d */ /* 0x000fec0000002000 */
[----:B--2---:R-:W-:-:S04]  /*fef0*/  LOP3.LUT R2, R2, 0xfffffffb, RZ, 0xc0, !PT ;  /* 0xfffffffb02027812 */ /* 0x004fc800078ec0ff */
[----:B------:R-:W-:Y:S02]  /*ff00*/  @P0 LOP3.LUT R2, R2, 0x4, RZ, 0xfc, !PT ;  /* 0x0000000402020812 */ /* 0x000fe400078efcff */
[----:B0-----:R-:W-:Y:S01]  /*ff10*/  ISETP.LE.AND P0, PT, R0, UR6, PT ;  /* 0x0000000600007c0c */ /* 0x001fe2000bf03270 */
[----:B------:R-:W-:Y:S02]  /*ff20*/  IMAD.MOV.U32 R0, RZ, RZ, 0x1 ;  /* 0x00000001ff007424 */ /* 0x000fe400078e00ff */
[----:B------:R0:W-:Y:S04]  /*ff30*/  STL [R1+0xc], R2 ;  /* 0x00000c0201007387 */ /* 0x0001e80000100800 */
[----:B------:R0:W-:Y:S04]  /*ff40*/  STL [R1+0x18], RZ ;  /* 0x000018ff01007387 */ /* 0x0001e80000100800 */
[----:B------:R0:W-:Y:S02]  /*ff50*/  STL [R1+0x4], R0 ;  /* 0x0000040001007387 */ /* 0x0001e40000100800 */
        /* <DEDUP_REMOVED lines=23> */
[----:B------:R-:W-:Y:S04]  /*100d0*/  STL [R1+0x14], R3 ;  /* 0x0000140301007387 */ /* 0x000fe80000100800 */
[----:B------:R-:W-:Y:S04]  /*100e0*/  STL [R1+0x18], RZ ;  /* 0x000018ff01007387 */ /* 0x000fe80000100800 */
[----:B------:R0:W-:Y:S02]  /*100f0*/  STL [R1+0x4], R2 ;  /* 0x0000040201007387 */ /* 0x0001e40000100800 */
[----:B0-----:R-:W-:-:S02]  /*10100*/  LOP3.LUT R2, R0, 0x40, RZ, 0xfc, !PT ;  /* 0x0000004000027812 */ /* 0x001fc400078efcff */
[----:B------:R-:W-:-:S07]  /*10110*/  LOP3.LUT R0, R0, 0x80, RZ, 0xfc, !PT ;  /* 0x0000008000007812 */ /* 0x000fce00078efcff */
.L_x_4737:
        /* <DEDUP_REMOVED lines=23> */
.L_x_4638:
[----:B------:R-:W-:Y:S01]  /*10290*/  ULDC UR9, c[0x0][0xc54] ;  /* 0x0003150000097ab9 */ /* 0x000fe20000000800 */
[----:B------:R-:W-:Y:S01]  /*102a0*/  UMOV UR6, UR8 ;  /* 0x0000000800067c82 */ /* 0x000fe20008000000 */
[----:B------:R-:W-:-:S11]  /*102b0*/  UISETP.NE.AND UP0, UPT, UR9, 0x1, UPT ;  /* 0x000000010900788c */ /* 0x000fd6000bf05270 */
[----:B------:R-:W-:Y:S02]  /*102c0*/  @UP0 ULDC.64 UR10, c[0x0][0xc58] ;  /* 0x00031600000a0ab9 */ /* 0x000fe40000000a00 */
[----:B------:R-:W-:-:S04]  /*102d0*/  UIMAD.WIDE.U32 UR4, UR8, UR10, URZ ;  /* 0x0000000a080472a5 */ /* 0x000fc8000f8e003f */
[----:B------:R-:W-:-:S04]  /*102e0*/  @UP0 USHF.R.U32.HI UR6, URZ, UR11, UR5 ;  /* 0x0000000b3f060299 */ /* 0x000fc80008011605 */
[----:B------:R-:W-:-:S12]  /*102f0*/  UIMAD UR4, UR6, UR9, URZ ;  /* 0x00000009060472a4 */ /* 0x000fd8000f8e023f */
.L_x_4639:
        /* <DEDUP_REMOVED lines=48> */
.L_x_4641:
[----:B------:R-:W-:-:S11]  /*10600*/  UISETP.NE.AND UP0, UPT, UR5, 0x1, UPT ;  /* 0x000000010500788c */ /* 0x000fd6000bf05270 */
[----:B------:R-:W-:Y:S02]  /*10610*/  @UP0 ULDC.64 UR12, c[0x0][0x9e8] ;  /* 0x00027a00000c0ab9 */ /* 0x000fe40000000a00 */
[----:B------:R-:W-:-:S04]  /*10620*/  UIMAD.WIDE.U32 UR8, UR10, UR12, URZ ;  /* 0x0000000c0a0872a5 */ /* 0x000fc8000f8e003f */
[----:B------:R-:W-:-:S12]  /*10630*/  @UP0 USHF.R.U32.HI UR10, URZ, UR13, UR9 ;  /* 0x0000000d3f0a0299 */ /* 0x000fd80008011609 */
.L_x_4642:
[----:B------:R-:W-:-:S04]  /*10640*/  UIMAD UR10, UR10, UR5, UR5 ;  /* 0x000000050a0a72a4 */ /* 0x000fc8000f8e0205 */
[----:B------:R-:W-:-:S04]  /*10650*/  UISETP.LT.AND UP0, UPT, UR4, UR10, UPT ;  /* 0x0000000a0400728c */ /* 0x000fc8000bf01270 */
[----:B------:R-:W-:-:S12]  /*10660*/  USEL UR4, UR4, UR10, UP0 ;  /* 0x0000000a04047287 */ /* 0x000fd80008000000 */
.L_x_4640:
[----:B------:R-:W-:Y:S02]  /*10670*/  UIMAD UR8, UR15, UR7, 0x5f ;  /* 0x0000005f0f0874a4 */ /* 0x000fe4000f8e0207 */
[----:B------:R-:W-:Y:S02]  /*10680*/  UIADD3 UR10, UR4, 0x5f, URZ ;  /* 0x0000005f040a7890 */ /* 0x000fe4000fffe03f */
[----:B------:R-:W-:Y:S02]  /*10690*/  UIMAD.WIDE UR8, UR8, 0x2aaaaaab, URZ ;  /* 0x2aaaaaab080878a5 */ /* 0x000fe4000f8e023f */
[----:B------:R-:W-:Y:S01]  /*106a0*/  UIMAD.WIDE UR10, UR10, 0x2aaaaaab, URZ ;  /* 0x2aaaaaab0a0a78a5 */ /* 0x000fe2000f8e023f */
[----:B------:R-:W-:Y:S01]  /*106b0*/  @UP1 ULDC UR12, c[0x0][0x44c] ;  /* 0x00011300000c1ab9 */ /* 0x000fe20000000800 */
[----:B------:R-:W-:Y:S02]  /*106c0*/  UIMAD UR7, UR15, UR7, -UR6 ;  /* 0x000000070f0772a4 */ /* 0x000fe4000f8e0a06 */
[----:B------:R-:W-:-:S02]  /*106d0*/  UIMAD.WIDE.U32 UR12, UR43, UR12, URZ ;  /* 0x0000000c2b0c72a5 */ /* 0x000fc4000f8e003f */
[----:B------:R-:W-:Y:S02]  /*106e0*/  USHF.R.U32.HI UR6, URZ, 0x1f, UR9 ;  /* 0x0000001f3f067899 */ /* 0x000fe40008011609 */
[----:B------:R-:W-:Y:S01]  /*106f0*/  USHF.R.U32.HI UR4, URZ, 0x1f, UR11 ;  /* 0x0000001f3f047899 */ /* 0x000fe2000801160b */
[----:B------:R-:W-:Y:S01]  /*10700*/  @UP1 ULDC UR16, c[0x0][0x450] ;  /* 0x0001140000101ab9 */ /* 0x000fe20000000800 */
[----:B------:R-:W-:Y:S01]  /*10710*/  UMOV UR14, UR43 ;  /* 0x0000002b000e7c82 */ /* 0x000fe20008000000 */
[----:B------:R-:W-:Y:S02]  /*10720*/  @UP1 USHF.R.U32.HI UR14, URZ, UR16, UR13 ;  /* 0x000000103f0e1299 */ /* 0x000fe4000801160d */
[----:B------:R-:W-:Y:S02]  /*10730*/  ULEA.HI.SX32 UR9, UR9, UR6, 0x1c ;  /* 0x0000000609097291 */ /* 0x000fe4000f8fe23f */
[----:B------:R-:W-:Y:S02]  /*10740*/  ULEA.HI.SX32 UR4, UR11, UR4, 0x1c ;  /* 0x000000040b047291 */ /* 0x000fe4000f8fe23f */
[----:B------:R-:W-:-:S02]  /*10750*/  UIADD3 UR6, UR7, UR14, URZ ;  /* 0x0000000e07067290 */ /* 0x000fc4000fffe03f */
[----:B------:R-:W-:Y:S01]  /*10760*/  UISETP.LT.AND UP0, UPT, UR9, UR4, UPT ;  /* 0x000000040900728c */ /* 0x000fe2000bf01270 */
[----:B------:R-:W-:Y:S02]  /*10770*/  ULDC UR8, c[0x0][0x9dc] ;  /* 0x0002770000087ab9 */ /* 0x000fe40000000800 */
[----:B------:R-:W-:Y:S02]  /*10780*/  UIADD3 UR8, UR6, -UR8, URZ ;  /* 0x8000000806087290 */ /* 0x000fe4000fffe03f */
[----:B------:R-:W-:Y:S01]  /*10790*/  USEL UR41, UR9, UR4, UP0 ;  /* 0x0000000409297287 */ /* 0x000fe20008000000 */
        /* <DEDUP_REMOVED lines=12> */
.L_x_4644:
[----:B------:R-:W-:-:S11]  /*10860*/  UISETP.NE.AND UP0, UPT, UR5, 0x1, UPT ;  /* 0x000000010500788c */ /* 0x000fd6000bf05270 */
[----:B------:R-:W-:Y:S02]  /*10870*/  @UP0 ULDC.64 UR10, c[0x0][0x9e8] ;  /* 0x00027a00000a0ab9 */ /* 0x000fe40000000a00 */
[----:B------:R-:W-:-:S04]  /*10880*/  UIMAD.WIDE.U32 UR6, UR4, UR10, URZ ;  /* 0x0000000a040672a5 */ /* 0x000fc8000f8e003f */
[----:B------:R-:W-:-:S12]  /*10890*/  @UP0 USHF.R.U32.HI UR4, URZ, UR11, UR7 ;  /* 0x0000000b3f040299 */ /* 0x000fd80008011607 */
.L_x_4645:
[----:B------:R-:W-:-:S04]  /*108a0*/  UIMAD UR4, UR4, UR5, URZ ;  /* 0x00000005040472a4 */ /* 0x000fc8000f8e023f */
[----:B------:R-:W-:-:S04]  /*108b0*/  UISETP.LT.AND UP0, UPT, UR8, UR4, UPT ;  /* 0x000000040800728c */ /* 0x000fc8000bf01270 */
[----:B------:R-:W-:-:S12]  /*108c0*/  USEL UR8, UR8, UR4, !UP0 ;  /* 0x0000000408087287 */ /* 0x000fd8000c000000 */
.L_x_4643:
[----:B------:R-:W-:Y:S01]  /*108d0*/  UIMAD.WIDE UR4, UR8, 0x2aaaaaab, URZ ;  /* 0x2aaaaaab080478a5 */ /* 0x000fe2000f8e023f */
[----:B------:R-:W-:Y:S03]  /*108e0*/  BSSY B7, `(.L_x_4646) ;  /* 0x000042f000077945 */ /* 0x000fe60003800000 */
[----:B------:R-:W-:-:S04]  /*108f0*/  USHF.R.U32.HI UR4, URZ, 0x1f, UR5 ;  /* 0x0000001f3f047899 */ /* 0x000fc80008011605 */
[----:B------:R-:W-:-:S04]  /*10900*/  ULEA.HI.SX32 UR4, UR5, UR4, 0x1c ;  /* 0x0000000405047291 */ /* 0x000fc8000f8fe23f */
        /* <DEDUP_REMOVED lines=24> */
.L_x_4647:
        /* <DEDUP_REMOVED lines=20> */
.L_x_4650:
[----:B------:R-:W-:Y:S05]  /*10bd0*/  BSYNC B6 ;  /* 0x0000000000067941 */ /* 0x000fea0003800000 */
.L_x_4649:
        /* <DEDUP_REMOVED lines=20> */
.L_x_4653:
        /* <DEDUP_REMOVED lines=15> */
.L_x_4652:
[----:B------:R-:W-:Y:S05]  /*10e10*/  BSYNC B6 ;  /* 0x0000000000067941 */ /* 0x000fea0003800000 */
.L_x_4651:
[----:B------:R-:W-:Y:S01]  /*10e20*/  ULDC.64 UR4, c[0x0][0x9f8] ;  /* 0x00027e0000047ab9 */ /* 0x000fe20000000a00 */
[----:B------:R-:W2:Y:S01]  /*10e30*/  LDL.LU R0, [R1+0xc] ;  /* 0x00000c0001007983 */ /* 0x000ea20000300800 */
[----:B------:R-:W-:Y:S01]  /*10e40*/  UISETP.NE.U32.AND UP0, UPT, UR4, URZ, UPT ;  /* 0x0000003f0400728c */ /* 0x000fe2000bf05070 */
[----:B------:R-:W-:Y:S01]  /*10e50*/  IMAD.U32 R7, RZ, RZ, UR42 ;  /* 0x0000002aff077e24 */ /* 0x000fe2000f8e00ff */
[----:B------:R-:W-:Y:S02]  /*10e60*/  ULDC.64 UR6, c[0x0][0x208] ;  /* 0x0000820000067ab9 */ /* 0x000fe40000000a00 */
[----:B------:R-:W-:-:S06]  /*10e70*/  UISETP.NE.AND.EX UP0, UPT, UR5, URZ, UPT, UP0 ;  /* 0x0000003f0500728c */ /* 0x000fcc000bf05300 */
[----:B------:R-:W-:-:S05]  /*10e80*/  PLOP3.LUT P0, PT, PT, PT, UP0, 0x80, 0x0 ;  /* 0x000000000000781c */ /* 0x000fca0003f0f008 */
[----:B------:R-:W-:Y:S02]  /*10e90*/  @UP0 ULDC.64 UR4, c[0x0][0x9f8] ;  /* 0x00027e0000040ab9 */ /* 0x000fe40000000a00 */
[----:B------:R-:W-:-:S06]  /*10ea0*/  @UP0 UIMAD.WIDE UR4, UR42, 0x4, UR4 ;  /* 0x000000042a0408a5 */ /* 0x000fcc000f8e0204 */
[----:B------:R-:W-:Y:S02]  /*10eb0*/  IMAD.U32 R2, RZ, RZ, UR4 ;  /* 0x00000004ff027e24 */ /* 0x000fe4000f8e00ff */
[----:B------:R-:W-:-:S05]  /*10ec0*/  IMAD.U32 R3, RZ, RZ, UR5 ;  /* 0x00000005ff037e24 */ /* 0x000fca000f8e00ff */
[----:B------:R0:W3:Y:S01]  /*10ed0*/  @P0 LDG.E R7, desc[UR6][R2.64] ;  /* 0x0000000602070981 */ /* 0x0000e2000c1e1900 */
        /* <DEDUP_REMOVED lines=9> */
[----:B--2---:R-:W-:-:S09]  /*10f70*/  LOP3.LUT R0, R0, 0xfffffffe, RZ, 0xc0, !PT ;  /* 0xfffffffe00007812 */ /* 0x004fd200078ec0ff */
[----:B------:R-:W-:Y:S02]  /*10f80*/  @P1 LOP3.LUT R0, R0, 0x1, RZ, 0xfc, !PT ;  /* 0x0000000100001812 */ /* 0x000fe400078efcff */
[----:B---3--:R-:W-:Y:S01]  /*10f90*/  SHF.R.S32.HI R8, RZ, 0x1f, R7 ;  /* 0x0000001fff087819 */ /* 0x008fe20000011407 */
[----:B------:R0:W-:Y:S01]  /*10fa0*/  STL [R1], R7 ;  /* 0x0000000701007387 */ /* 0x0001e20000100800 */
[----:B------:R-:W-:-:S03]  /*10fb0*/  SEL R16, R7, RZ, !P1 ;  /* 0x000000ff07107207 */ /* 0x000fc60004800000 */
[----:B------:R0:W-:Y:S04]  /*10fc0*/  STL [R1+0x8], R8 ;  /* 0x0000080801007387 */ /* 0x0001e80000100800 */
[----:B------:R0:W-:Y:S01]  /*10fd0*/  STL [R1+0xc], R0 ;  /* 0x00000c0001007387 */ /* 0x0001e20000100800 */
[----:B------:R-:W-:Y:S05]  /*10fe0*/  BRA.DIV UR4, `(.L_x_4654) ;  /* 0x0000004604387947 */ /* 0x000fea000b800000 */
[----:B------:R1:W2:Y:S02]  /*10ff0*/  SHFL.IDX PT, R14, R4, RZ, 0x1f ;  /* 0x00001fff040e7589 */ /* 0x0002a400000e0000 */
.L_x_4752:
[----:B------:R-:W-:Y:S02]  /*11000*/  PLOP3.LUT P2, PT, PT, PT, PT, 0x8, 0x0 ;  /* 0x000000000000781c */ /* 0x000fe40003f4e170 */
[----:B0-----:R-:W-:Y:S02]  /*11010*/  LOP3.LUT R0, R0, 0xfffffffd, RZ, 0xc0, !PT ;  /* 0xfffffffd00007812 */ /* 0x001fe400078ec0ff */
[----:B--2---:R-:W-:-:S09]  /*11020*/  ISETP.NE.AND P0, PT, R14, RZ, PT ;  /* 0x000000ff0e00720c */ /* 0x004fd20003f05270 */
[----:B------:R-:W-:-:S05]  /*11030*/  @P2 LOP3.LUT R0, R0, 0x2, RZ, 0xfc, !PT ;  /* 0x0000000200002812 */ /* 0x000fca00078efcff */
[----:B------:R0:W-:Y:S01]  /*11040*/  STL [R1+0xc], R0 ;  /* 0x00000c0001007387 */ /* 0x0001e20000100800 */
[----:B------:R-:W-:Y:S05]  /*11050*/  @P0 BRA `(.L_x_4655) ;  /* 0x0000000400280947 */ /* 0x000fea0003800000 */
[----:B------:R-:W-:-:S03]  /*11060*/  UMOV UR4, 0xffffffff ;  /* 0xffffffff00047882 */ /* 0x000fc60000000000 */
[----:B------:R-:W-:Y:S05]  /*11070*/  BRA.DIV UR4, `(.L_x_4656) ;  /* 0x0000004604347947 */ /* 0x000fea000b800000 */
[----:B------:R-:W-:-:S13]  /*11080*/  ELECT P6, URZ, PT ;  /* 0x00000000003f782f */ /* 0x000fda00038c0000 */
.L_x_4755:
[----:B------:R-:W-:Y:S05]  /*11090*/  @!P6 BRA `(.L_x_4655) ;  /* 0x000000040018e947 */ /* 0x000fea0003800000 */
[----:B------:R-:W-:Y:S01]  /*110a0*/  IMAD.MOV.U32 R16, RZ, RZ, R7 ;  /* 0x000000ffff107224 */ /* 0x000fe200078e0007 */
[----:B------:R-:W-:Y:S06]  /*110b0*/  @!P1 BRA `(.L_x_4657) ;  /* 0x0000000000489947 */ /* 0x000fec0003800000 */
[----:B------:R-:W2:Y:S01]  /*110c0*/  LDC R6, c[0x0][0x43c] ;  /* 0x00010f00ff067b82 */ /* 0x000ea20000000800 */
[----:B------:R-:W-:Y:S01]  /*110d0*/  ULDC.64 UR4, c[0x0][0x428] ;  /* 0x00010a0000047ab9 */ /* 0x000fe20000000a00 */
[----:B------:R-:W-:Y:S01]  /*110e0*/  ULDC.64 UR6, c[0x0][0x208] ;  /* 0x0000820000067ab9 */ /* 0x000fe20000000a00 */
[----:B--2---:R-:W-:-:S13]  /*110f0*/  ISETP.NE.AND P0, PT, R6, 0x1, PT ;  /* 0x000000010600780c */ /* 0x004fda0003f05270 */
[----:B-1----:R-:W0:Y:S02]  /*11100*/  @P0 LDC.64 R4, c[0x0][0x440] ;  /* 0x00011000ff040b82 */ /* 0x002e240000000a00 */
[----:B0-----:R-:W-:-:S04]  /*11110*/  @P0 IMAD.HI.U32 R0, R19, R4, RZ ;  /* 0x0000000413000227 */ /* 0x001fc800078e00ff */
        /* <DEDUP_REMOVED lines=12> */
.L_x_4657:
[----:B--2---:R-:W2:Y:S01]  /*111e0*/  LDL R2, [R1+0x4] ;  /* 0x0000040001027983 */ /* 0x004ea20000100800 */
[----:B0-----:R-:W-:Y:S01]  /*111f0*/  IMAD R0, R18, 0x8, R17 ;  /* 0x0000000812007824 */ /* 0x001fe200078e0211 */
[----:B--2---:R-:W-:-:S04]  /*11200*/  SHF.L.U32 R2, R2, 0x1f, RZ ;  /* 0x0000001f02027819 */ /* 0x004fc800000006ff */
[----:B------:R-:W0:Y:S02]  /*11210*/  SYNCS.PHASECHK.TRANS64.TRYWAIT P0, [R0+URZ+0x30840], R2 ;  /* 0x03084002000075a7 */ /* 0x000e24000800017f */
[----:B0-----:R-:W-:Y:S05]  /*11220*/  @!P0 BRA `(.L_x_4658) ;  /* 0x0000004000e88947 */ /* 0x001fea0003800000 */
.L_x_4756:
        /* <DEDUP_REMOVED lines=11> */
.L_x_4659:
[----:B0-----:R-:W2:Y:S01]  /*112e0*/  LDL.LU R2, [R1+0xc] ;  /* 0x00000c0001027983 */ /* 0x001ea20000300800 */
[----:B------:R-:W-:Y:S01]  /*112f0*/  R2UR UR33, R0 ;  /* 0x00000000002172ca */ /* 0x000fe200000e0000 */
[----:B------:R-:W-:Y:S01]  /*11300*/  IMAD R0, R18, 0x9000, R17 ;  /* 0x0000900012007824 */ /* 0x000fe200078e0211 */
[----:B------:R-:W-:Y:S01]  /*11310*/  R2UR UR35, R19 ;  /* 0x00000000132372ca */ /* 0x000fe200000e0000 */
[----:B------:R-:W-:Y:S01]  /*11320*/  UIADD3 UR4, UP0, UR38, 0x370, URZ ;  /* 0x0000037026047890 */ /* 0x000fe2000ff1e03f */
[----:B------:R-:W-:Y:S01]  /*11330*/  PLOP3.LUT P0, PT, PT, PT, PT, 0x80, 0x0 ;  /* 0x000000000000781c */ /* 0x000fe20003f0f070 */
[----:B------:R-:W-:Y:S01]  /*11340*/  UMOV UR6, 0x0 ;  /* 0x0000000000067882 */ /* 0x000fe20000000000 */
[----:B------:R-:W-:Y:S01]  /*11350*/  R2UR UR8, R0 ;  /* 0x00000000000872ca */ /* 0x000fe200000e0000 */
[----:B------:R-:W-:Y:S01]  /*11360*/  UIADD3.X UR5, URZ, UR39, URZ, UP0, !UPT ;  /* 0x000000273f057290 */ /* 0x000fe200087fe43f */
[----:B-----5:R-:W-:Y:S01]  /*11370*/  R2UR UR37, R16 ;  /* 0x00000000102572ca */ /* 0x020fe200000e0000 */
[----:B------:R-:W-:Y:S01]  /*11380*/  UMOV UR7, 0x14f00000 ;  /* 0x14f0000000077882 */ /* 0x000fe20000000000 */
[----:B------:R-:W-:Y:S01]  /*11390*/  UMOV UR34, URZ ;  /* 0x0000003f00227c82 */ /* 0x000fe20008000000 */
[----:B------:R-:W-:Y:S01]  /*113a0*/  UMOV UR18, 0x40 ;  /* 0x0000004000127882 */ /* 0x000fe20000000000 */
[----:B------:R-:W-:Y:S01]  /*113b0*/  UMOV UR20, UR36 ;  /* 0x0000002400147c82 */ /* 0x000fe20008000000 */
[----:B------:R-:W-:-:S02]  /*113c0*/  UIADD3 UR33, UR33, 0x30830, URZ ;  /* 0x0003083021217890 */ /* 0x000fc4000fffe03f */
[----:B------:R-:W-:Y:S01]  /*113d0*/  UIMAD UR35, UR35, 0x60, URZ ;  /* 0x00000060232378a4 */ /* 0x000fe2000f8e023f */
[----:B------:R-:W-:Y:S01]  /*113e0*/  UMOV UR10, 0x80 ;  /* 0x00000080000a7882 */ /* 0x000fe20000000000 */
[----:B------:R-:W-:Y:S02]  /*113f0*/  UMOV UR12, UR36 ;  /* 0x00000024000c7c82 */ /* 0x000fe40008000000 */
[----:B------:R-:W-:Y:S02]  /*11400*/  UIADD3 UR32, UR8, 0x1e400, URZ ;  /* 0x0001e40008207890 */ /* 0x000fe4000fffe03f */
[----:B------:R-:W-:Y:S02]  /*11410*/  UIADD3 UR16, UR8, 0x21400, URZ ;  /* 0x0002140008107890 */ /* 0x000fe4000fffe03f */
[----:B------:R-:W-:Y:S01]  /*11420*/  UIADD3 UR8, UR8, 0x24400, URZ ;  /* 0x0002440008087890 */ /* 0x000fe2000fffe03f */
[----:B------:R-:W-:Y:S01]  /*11430*/  UMOV UR21, UR37 ;  /* 0x0000002500157c82 */ /* 0x000fe20008000000 */
[----:B------:R-:W-:Y:S01]  /*11440*/  UMOV UR17, UR33 ;  /* 0x0000002100117c82 */ /* 0x000fe20008000000 */
[----:B------:R-:W-:Y:S01]  /*11450*/  UMOV UR19, UR35 ;  /* 0x0000002300137c82 */ /* 0x000fe20008000000 */
[----:B------:R-:W-:Y:S01]  /*11460*/  UMOV UR13, UR37 ;  /* 0x00000025000d7c82 */ /* 0x000fe20008000000 */
[----:B------:R-:W-:Y:S01]  /*11470*/  UMOV UR9, UR33 ;  /* 0x0000002100097c82 */ /* 0x000fe20008000000 */
[----:B------:R-:W-:Y:S01]  /*11480*/  UMOV UR11, UR35 ;  /* 0x00000023000b7c82 */ /* 0x000fe20008000000 */
[----:B------:R3:W-:Y:S01]  /*11490*/  UTMALDG.4D [UR32], [UR4], desc[UR6] ;  /* 0x00000620040075b4 */ /* 0x0007e20008019000 */
[----:B------:R3:W-:Y:S01]  /*114a0*/  UTMALDG.4D [UR16], [UR4], desc[UR6] ;  /* 0x00000610040075b4 */ /* 0x0007e20008019000 */
[----:B------:R3:W-:Y:S01]  /*114b0*/  UTMALDG.4D [UR8], [UR4], desc[UR6] ;  /* 0x00000608040075b4 */ /* 0x0007e20008019000 */
[----:B--2---:R-:W-:-:S04]  /*114c0*/  LOP3.LUT R2, R2, 0xfffffffd, RZ, 0xc0, !PT ;  /* 0xfffffffd02027812 */ /* 0x004fc800078ec0ff */
[----:B------:R-:W-:-:S05]  /*114d0*/  @P0 LOP3.LUT R2, R2, 0x2, RZ, 0xfc, !PT ;  /* 0x0000000202020812 */ /* 0x000fca00078efcff */
[----:B------:R3:W-:Y:S01]  /*114e0*/  STL [R1+0xc], R2 ;  /* 0x00000c0201007387 */ /* 0x0007e20000100800 */
[----:B------:R-:W-:Y:S01]  /*114f0*/  NOP ;  /* 0x0000000000007918 */ /* 0x000fe20000000000 */
.L_x_4655:
[----:B0-----:R-:W-:Y:S01]  /*11500*/  VIADD R0, R17, 0x12400 ;  /* 0x0001240011007836 */ /* 0x001fe20000000000 */
[----:B------:R-:W-:Y:S05]  /*11510*/  WARPSYNC.ALL ;  /* 0x0000000000007948 */ /* 0x000fea0003800000 */
[----:B------:R-:W-:Y:S01]  /*11520*/  BAR.SYNC.DEFER_BLOCKING 0x8, 0x180 ;  /* 0x0206000000007b1d */ /* 0x000fe20000010000 */
[----:B------:R-:W-:-:S05]  /*11530*/  LOP3.LUT P0, RZ, R0, 0x3ff, RZ, 0xc0, !PT ;  /* 0x000003ff00ff7812 */ /* 0x000fca000780c0ff */
[----:B------:R-:W-:Y:S08]  /*11540*/  BSSY B6, `(.L_x_4660) ;  /* 0x0000012000067945 */ /* 0x000ff00003800000 */
[----:B------:R-:W-:Y:S05]  /*11550*/  @!P0 BRA `(.L_x_4661) ;  /* 0x0000000000408947 */ /* 0x000fea0003800000 */
[----:B---3--:R-:W-:Y:S01]  /*11560*/  MOV R2, 0x0 ;  /* 0x0000000000027802 */ /* 0x008fe20000000f00 */
        /* <DEDUP_REMOVED lines=15> */
.L_x_4661:
[----:B---3--:R-:W-:Y:S05]  /*11660*/  BSYNC B6 ;  /* 0x0000000000067941 */ /* 0x008fea0003800000 */
.L_x_4660:
[----:B------:R-:W0:Y:S01]  /*11670*/  S2R R2, SR_TID.X ;  /* 0x0000000000027919 */ /* 0x000e220000002100 */
[----:B------:R-:W2:Y:S01]  /*11680*/  LDC R7, c[0x0][0x448] ;  /* 0x00011200ff077b82 */ /* 0x000ea20000000800 */
        /* <DEDUP_REMOVED lines=13> */
[----:B--2---:R-:W-:Y:S01]  /*11760*/  ISETP.NE.AND P0, PT, R7, 0x1, PT ;  /* 0x000000010700780c */ /* 0x004fe20003f05270 */
[----:B-1----:R-:W-:Y:S02]  /*11770*/  IMAD.U32 R4, RZ, RZ, UR4 ;  /* 0x00000004ff047e24 */ /* 0x002fe4000f8e00ff */
[----:B------:R-:W-:Y:S02]  /*11780*/  UIADD3 UR6, UR5, UR6, URZ ;  /* 0x0000000605067290 */ /* 0x000fe4000fffe03f */
[----:B------:R-:W-:Y:S01]  /*11790*/  IMAD.U32 R5, RZ, RZ, UR5 ;  /* 0x00000005ff057e24 */ /* 0x000fe2000f8e00ff */
[----:B------:R-:W-:Y:S01]  /*117a0*/  ULDC.64 UR4, c[0x0][0x2d0] ;  /* 0x0000b40000047ab9 */ /* 0x000fe20000000a00 */
[C---:B0-----:R-:W-:Y:S01]  /*117b0*/  LOP3.LUT R0, R2.reuse, 0x7f, RZ, 0xc0, !PT ;  /* 0x0000007f02007812 */ /* 0x041fe200078ec0ff */
        /* <DEDUP_REMOVED lines=11> */
[----:B------:R-:W-:Y:S02]  /*11870*/  LOP3.LUT R9, R9, 0x80, RZ, 0xfc, !PT ;  /* 0x0000008009097812 */ /* 0x000fe400078efcff */
[----:B------:R-:W-:Y:S01]  /*11880*/  LOP3.LUT R10, R10, 0x38, RZ, 0xc0, !PT ;  /* 0x000000380a0a7812 */ /* 0x000fe200078ec0ff */
[----:B0-----:R-:W-:-:S05]  /*11890*/  @P0 IMAD.HI.U32 R3, R2, R3, RZ ;  /* 0x0000000302030227 */ /* 0x001fca00078e00ff */
[----:B-1----:R-:W-:Y:S01]  /*118a0*/  @P0 SHF.R.U32.HI R6, RZ, R0, R3 ;  /* 0x00000000ff060219 */ /* 0x002fe20000011603 */
[----:B------:R-:W-:Y:S01]  /*118b0*/  IMAD.U32 R3, RZ, RZ, UR6 ;  /* 0x00000006ff037e24 */ /* 0x000fe2000f8e00ff */
[----:B------:R-:W-:-:S03]  /*118c0*/  ULDC.64 UR6, c[0x0][0x280] ;  /* 0x0000a00000067ab9 */ /* 0x000fc60000000a00 */
        /* <DEDUP_REMOVED lines=31> */
[----:B------:R-:W-:-:S05]  /*11ac0*/  VIADD R4, R8, UR43 ;  /* 0x0000002b08047c36 */ /* 0x000fca0008000000 */
        /* <DEDUP_REMOVED lines=72> */
[----:B------:R-:W-:Y:S01]  /*11f50*/  ISETP.GE.AND P4, PT, R2, R5, PT ;  /* 0x000000050200720c */ /* 0x000fe20003f86270 */
[----:B------:R-:W-:Y:S04]  /*11f60*/  SHFL.IDX PT, R0, R0, 0x7, 0x181f ;  /* 0x00f81f0000007f89 */ /* 0x000fe800000e0000 */
[----:B------:R-:W1:Y:S04]  /*11f70*/  SHFL.IDX PT, R2, R6, 0x6, 0x181f ;  /* 0x00d81f0006027f89 */ /* 0x000e6800000e0000 */
[----:B------:R-:W2:Y:S04]  /*11f80*/  SHFL.IDX PT, R6, R6, 0x7, 0x181f ;  /* 0x00f81f0006067f89 */ /* 0x000ea800000e0000 */
[----:B0-----:R-:W-:-:S05]  /*11f90*/  @!P4 LEA R3, P3, R10, R3, 0x1 ;  /* 0x000000030a03c211 */ /* 0x001fca00078608ff */
[----:B-1----:R-:W-:-:S05]  /*11fa0*/  @!P4 IMAD.X R2, RZ, RZ, R2, P3 ;  /* 0x000000ffff02c224 */ /* 0x002fca00018e0602 */
[----:B------:R-:W-:-:S04]  /*11fb0*/  @!P4 LOP3.LUT R3, R3, R2, RZ, 0x3c, !PT ;  /* 0x000000020303c212 */ /* 0x000fc800078e3cff */
[----:B------:R-:W-:-:S04]  /*11fc0*/  @!P4 LOP3.LUT R2, R3, R2, RZ, 0x3c, !PT ;  /* 0x000000020302c212 */ /* 0x000fc800078e3cff */
[----:B------:R-:W-:-:S05]  /*11fd0*/  @!P4 LOP3.LUT R3, R3, R2, RZ, 0x3c, !PT ;  /* 0x000000020303c212 */ /* 0x000fca00078e3cff */
[----:B------:R0:W-:Y:S04]  /*11fe0*/  @!P4 LDGSTS.E.BYPASS.LTC128B.128 [R9+0x15400], desc[UR6][R2.64], !P0 ;  /* 0x154000000209cfae */ /* 0x0001e8000c101d46 */
[----:B------:R0:W-:Y:S04]  /*11ff0*/  @!P4 LDGSTS.E.BYPASS.LTC128B.128 [R9+0x19400], desc[UR6][R2.64+0x80], !P1 ;  /* 0x194000800209cfae */ /* 0x0001e8000c901d46 */
[----:B--2---:R0:W-:Y:S02]  /*12000*/  @!P4 LDGSTS.E.BYPASS.LTC128B.128 [R9+0x1d400], desc[UR6][R2.64+0x100], !P2 ;  /* 0x1d4001000209cfae */ /* 0x0041e4000d101d46 */
.L_x_4773:
[----:B------:R-:W-:Y:S01]  /*12010*/  VIADD R4, R4, 0x70 ;  /* 0x0000007004047836 */ /* 0x000fe20000000000 */
[----:B------:R-:W-:Y:S04]  /*12020*/  BSSY B0, `(.L_x_4663) ;  /* 0x000000c000007945 */ /* 0x000fe80003800000 */
[----:B------:R-:W-:-:S13]  /*12030*/  ISETP.GE.AND P3, PT, R4, R5, PT ;  /* 0x000000050400720c */ /* 0x000fda0003f66270 */
[----:B------:R-:W-:Y:S05]  /*12040*/  @P3 BRA `(.L_x_4664) ;  /* 0x0000000000243947 */ /* 0x000fea0003800000 */
[----:B0-----:R-:W-:Y:S01]  /*12050*/  LEA R2, P3, R10, R0, 0x1 ;  /* 0x000000000a027211 */ /* 0x001fe200078608ff */
[----:B------:R-:W-:-:S04]  /*12060*/  ULDC.64 UR4, c[0x0][0x208] ;  /* 0x0000820000047ab9 */ /* 0x000fc80000000a00 */
[----:B------:R-:W-:-:S05]  /*12070*/  IMAD.X R3, RZ, RZ, R6, P3 ;  /* 0x000000ffff037224 */ /* 0x000fca00018e0606 */
[----:B------:R-:W-:Y:S01]  /*12080*/  @!PT LDS RZ, [RZ] ;  /* 0x00000000fffff984 */ /* 0x000fe20000000800 */
[----:B------:R-:W-:Y:S01]  /*12090*/  @!PT LDS RZ, [RZ] ;  /* 0x00000000fffff984 */ /* 0x000fe20000000800 */
[----:B------:R-:W-:Y:S01]  /*120a0*/  @!PT LDS RZ, [RZ] ;  /* 0x00000000fffff984 */ /* 0x000fe20000000800 */
[----:B------:R1:W-:Y:S04]  /*120b0*/  LDGSTS.E.BYPASS.LTC128B.128 [R9+0x15c00], desc[UR4][R2.64], !P0 ;  /* 0x15c0000002097fae */ /* 0x0003e8000c101d44 */
[----:B------:R1:W-:Y:S04]  /*120c0*/  LDGSTS.E.BYPASS.LTC128B.128 [R9+0x19c00], desc[UR4][R2.64+0x80], !P1 ;  /* 0x19c0008002097fae */ /* 0x0003e8000c901d44 */
[----:B------:R1:W-:Y:S02]  /*120d0*/  LDGSTS.E.BYPASS.LTC128B.128 [R9+0x1dc00], desc[UR4][R2.64+0x100], !P2 ;  /* 0x1dc0010002097fae */ /* 0x0003e4000d101d44 */
.L_x_4664:
[----:B------:R-:W-:Y:S05]  /*120e0*/  BSYNC B0 ;  /* 0x0000000000007941 */ /* 0x000fea0003800000 */
.L_x_4663:
[----:B------:R-:W-:Y:S01]  /*120f0*/  NOP ;  /* 0x0000000000007918 */ /* 0x000fe20000000000 */
[----:B------:R-:W-:Y:S01]  /*12100*/  PLOP3.LUT P0, PT, PT, PT, PT, 0x80, 0x0 ;  /* 0x000000000000781c */ /* 0x000fe20003f0f070 */
[----:B------:R-:W-:-:S12]  /*12110*/  VIADD R6, R17, 0x30800 ;  /* 0x0003080011067836 */ /* 0x000fd80000000000 */
.L_x_4665:
[----:B------:R-:W-:Y:S02]  /*12120*/  PLOP3.LUT P1, PT, P1, P0, PT, 0xa2, 0x0 ;  /* 0x000000000000781c */ /* 0x000fe40000f21472 */
[----:B------:R-:W-:-:S08]  /*12130*/  @P0 R2UR P1, UR4, R17 ;  /* 0x00000000110402ca */ /* 0x000fd00000020000 */
[----:B------:R-:W-:-:S05]  /*12140*/  @P0 PLOP3.LUT P0, PT, P1, PT, PT, 0x80, 0x0 ;  /* 0x000000000000081c */ /* 0x000fca0000f0f070 */
[----:B------:R-:W-:Y:S01]  /*12150*/  @!P1 SYNCS.ARRIVE.TRANS64.RED.A0T1 RZ, [UR4+0x30800], RZ ;  /* 0x030800ffffff99a7 */ /* 0x000fe20008200404 */
[----:B------:R-:W-:Y:S07]  /*12160*/  @!P1 ARRIVES.LDGSTSBAR.64.TRANSCNT [UR4+0x30800] ;  /* 0x03080000ff0099b0 */ /* 0x000fee0008000a84 */
[----:B------:R-:W-:Y:S05]  /*12170*/  @P0 BRA.U.ANY `(.L_x_4665) ;  /* 0xfffffffd00e80947 */ /* 0x000fea000393ffff */
[----:B01----:R-:W2:Y:S02]  /*12180*/  LDL.LU R2, [R1+0x18] ;  /* 0x0000180001027983 */ /* 0x003ea40000300800 */
        /* <DEDUP_REMOVED lines=11> */
.L_x_4774:
[----:B------:R-:W-:Y:S05]  /*12240*/  BSYNC B0 ;  /* 0x0000000000007941 */ /* 0x000fea0003800000 */
.L_x_4666:
[----:B------:R-:W-:-:S04]  /*12250*/  UIADD3 UR4, UR41, -0x2, URZ ;  /* 0xfffffffe29047890 */ /* 0x000fc8000fffe03f */
[----:B------:R-:W-:-:S06]  /*12260*/  UISETP.GE.AND UP0, UPT, UR4, UR40, UPT ;  /* 0x000000280400728c */ /* 0x000fcc000bf06270 */
[----:B------:R-:W-:-:S13]  /*12270*/  PLOP3.LUT P0, PT, PT, PT, UP0, 0x80, 0x0 ;  /* 0x000000000000781c */ /* 0x000fda0003f0f008 */
[----:B------:R-:W-:Y:S05]  /*12280*/  @!P0 BRA `(.L_x_4668) ;  /* 0x0000002000c08947 */ /* 0x000fea0003800000 */
[----:B0-----:R-:W-:Y:S01]  /*12290*/  IMAD R0, RZ, RZ, -UR41 ;  /* 0x80000029ff007e24 */ /* 0x001fe2000f8e02ff */
[----:B------:R-:W-:-:S04]  /*122a0*/  LOP3.LUT R8, RZ, UR40, RZ, 0x33, !PT ;  /* 0x00000028ff087c12 */ /* 0x000fc8000f8e33ff */
[----:B------:R-:W-:-:S05]  /*122b0*/  VIADDMNMX R8, R0, 0x1, R8, !PT ;  /* 0x0000000100087846 */ /* 0x000fca0007800108 */
[----:B------:R-:W-:-:S05]  /*122c0*/  VIADD R0, R8, UR41 ;  /* 0x0000002908007c36 */ /* 0x000fca0008000000 */
[----:B------:R-:W-:-:S04]  /*122d0*/  LOP3.LUT R0, R0, 0x1, RZ, 0xc0, !PT ;  /* 0x0000000100007812 */ /* 0x000fc800078ec0ff */
[----:B------:R-:W-:Y:S01]  /*122e0*/  ISETP.NE.U32.AND P0, PT, R0, 0x1, PT ;  /* 0x000000010000780c */ /* 0x000fe20003f05070 */
[----:B------:R-:W-:-:S12]  /*122f0*/  IMAD.U32 R0, RZ, RZ, UR4 ;  /* 0x00000004ff007e24 */ /* 0x000fd8000f8e00ff */
[----:B------:R-:W-:Y:S05]  /*12300*/  @P0 BRA `(.L_x_4669) ;  /* 0x0000000800e00947 */ /* 0x000fea0003800000 */
[----:B------:R-:W2:Y:S04]  /*12310*/  LDL R2, [R1+0xc] ;  /* 0x00000c0001027983 */ /* 0x000ea80000100800 */
[----:B------:R-:W3:Y:S01]  /*12320*/  LDL R3, [R1+0x4] ;  /* 0x0000040001037983 */ /* 0x000ee20000100800 */
[----:B------:R-:W-:-:S05]  /*12330*/  VIADD R7, R18, 0x1 ;  /* 0x0000000112077836 */ /* 0x000fca0000000000 */
[C---:B------:R-:W-:Y:S01]  /*12340*/  ISETP.NE.AND P0, PT, R7.reuse, 0x2, PT ;  /* 0x000000020700780c */ /* 0x040fe20003f05270 */
[----:B------:R-:W-:Y:S03]  /*12350*/  BSSY B0, `(.L_x_4670) ;  /* 0x00000af000007945 */ /* 0x000fe60003800000 */
[----:B------:R-:W-:Y:S02]  /*12360*/  SEL R10, RZ, 0x1, P0 ;  /* 0x00000001ff0a7807 */ /* 0x000fe40000000000 */
[----:B------:R-:W-:Y:S02]  /*12370*/  SEL R7, R7, RZ, P0 ;  /* 0x000000ff07077207 */ /* 0x000fe40000000000 */
[----:B--2---:R-:W-:Y:S02]  /*12380*/  LOP3.LUT P1, RZ, R2, 0x2, RZ, 0xc0, !PT ;  /* 0x0000000202ff7812 */ /* 0x004fe4000782c0ff */
[----:B---3--:R-:W-:-:S11]  /*12390*/  LOP3.LUT R10, R3, R10, RZ, 0x3c, !PT ;  /* 0x0000000a030a7212 */ /* 0x008fd600078e3cff */
[----:B------:R-:W-:Y:S05]  /*123a0*/  @!P1 BRA `(.L_x_4671) ;  /* 0x0000000800a49947 */ /* 0x000fea0003800000 */
[----:B------:R-:W-:Y:S01]  /*123b0*/  LOP3.LUT P1, RZ, R2, 0x1, RZ, 0xc0, !PT ;  /* 0x0000000102ff7812 */ /* 0x000fe2000782c0ff */
[----:B------:R-:W-:-:S12]  /*123c0*/  IMAD.MOV.U32 R5, RZ, RZ, R16 ;  /* 0x000000ffff057224 */ /* 0x000fd800078e0010 */
[----:B------:R-:W-:Y:S05]  /*123d0*/  @!P1 BRA `(.L_x_4672) ;  /* 0x0000000000549947 */ /* 0x000fea0003800000 */
[----:B------:R-:W2:Y:S01]  /*123e0*/  LDL R9, [R1+0x8] ;  /* 0x0000080001097983 */ /* 0x000ea20000100800 */
[----:B------:R-:W0:Y:S03]  /*123f0*/  LDC R5, c[0x0][0x43c] ;  /* 0x00010f00ff057b82 */ /* 0x000e260000000800 */
[----:B------:R-:W3:Y:S01]  /*12400*/  LDL R11, [R1] ;  /* 0x00000000010b7983 */ /* 0x000ee20000100800 */
        /* <DEDUP_REMOVED lines=8> */
[----:B------:R-:W-:Y:S01]  /*12490*/  IMAD R0, R5, R2, R0 ;  /* 0x0000000205007224 */ /* 0x000fe200078e0200 */
[----:B------:R-:W-:Y:S01]  /*124a0*/  SHF.R.S32.HI R5, RZ, 0x1f, R4 ;  /* 0x0000001fff057819 */ /* 0x000fe20000011404 */
[----:B------:R-:W0:Y:S01]  /*124b0*/  LDC.64 R2, c[0x0][0x418] ;  /* 0x00010600ff027b82 */ /* 0x000e220000000a00 */
[----:B--2---:R-:W-:-:S04]  /*124c0*/  IMAD R9, R9, UR4, RZ ;  /* 0x0000000409097c24 */ /* 0x004fc8000f8e02ff */
[C---:B---3--:R-:W-:Y:S02]  /*124d0*/  IMAD R9, R11.reuse, UR5, R9 ;  /* 0x000000050b097c24 */ /* 0x048fe4000f8e0209 */
[----:B------:R-:W-:-:S04]  /*124e0*/  IMAD.WIDE.U32 R4, R11, UR4, R4 ;  /* 0x000000040b047c25 */ /* 0x000fc8000f8e0004 */
[----:B------:R-:W-:Y:S01]  /*124f0*/  IMAD.IADD R5, R9, 0x1, R5 ;  /* 0x0000000109057824 */ /* 0x000fe200078e0205 */
[----:B0-----:R-:W-:-:S04]  /*12500*/  LEA R2, P0, R4, R2, 0x2 ;  /* 0x0000000204027211 */ /* 0x001fc800078010ff */
[----:B------:R-:W-:-:S05]  /*12510*/  LEA.HI.X R3, R4, R3, R5, 0x2, P0 ;  /* 0x0000000304037211 */ /* 0x000fca00000f1405 */
[----:B------:R0:W5:Y:S04]  /*12520*/  LDG.E R5, desc[UR6][R2.64] ;  /* 0x0000000602057981 */ /* 0x000168000c1e1900 */
.L_x_4672:
[----:B0-----:R-:W-:Y:S01]  /*12530*/  IMAD R3, R7, 0x8, R17 ;  /* 0x0000000807037824 */ /* 0x001fe200078e0211 */
[----:B------:R-:W-:Y:S01]  /*12540*/  SHF.L.U32 R2, R10, 0x1f, RZ ;  /* 0x0000001f0a027819 */ /* 0x000fe200000006ff */
[----:B------:R-:W-:Y:S03]  /*12550*/  BSSY B1, `(.L_x_4673) ;  /* 0x0000003000017945 */ /* 0x000fe60003800000 */
[----:B------:R-:W0:Y:S02]  /*12560*/  SYNCS.PHASECHK.TRANS64.TRYWAIT P0, [R3+URZ+0x30840], R2 ;  /* 0x03084002030075a7 */ /* 0x000e24000800017f */
[----:B0-----:R-:W-:Y:S05]  /*12570*/  @!P0 BRA `(.L_x_4674) ;  /* 0x0000003c00408947 */ /* 0x001fea0003800000 */
.L_x_4775:
[----:B------:R-:W-:Y:S05]  /*12580*/  BSYNC B1 ;  /* 0x0000000000017941 */ /* 0x000fea0003800000 */
.L_x_4673:
        /* <DEDUP_REMOVED lines=12> */
.L_x_4676:
[----:B------:R-:W-:Y:S05]  /*12650*/  BSYNC B1 ;  /* 0x0000000000017941 */ /* 0x000fea0003800000 */
.L_x_4675:
[----:B------:R-:W-:Y:S01]  /*12660*/  IMAD.MOV.U32 R11, RZ, RZ, RZ ;  /* 0x000000ffff0b7224 */ /* 0x000fe200078e00ff */
[----:B------:R-:W-:Y:S01]  /*12670*/  UIADD3 UR4, UP0, UR38, 0x370, URZ ;  /* 0x0000037026047890 */ /* 0x000fe2000ff1e03f */
[----:B------:R-:W-:Y:S01]  /*12680*/  IMAD R4, R7, 0x9000, R17 ;  /* 0x0000900007047824 */ /* 0x000fe200078e0211 */
[----:B------:R-:W-:Y:S01]  /*12690*/  PLOP3.LUT P0, PT, PT, PT, PT, 0x80, 0x0 ;  /* 0x000000000000781c */ /* 0x000fe20003f0f070 */
[----:B0-----:R-:W-:Y:S01]  /*126a0*/  VIADD R3, R3, 0x30830 ;  /* 0x0003083003037836 */ /* 0x001fe20000000000 */
[----:B------:R-:W-:Y:S01]  /*126b0*/  R2UR UR10, R11 ;  /* 0x000000000b0a72ca */ /* 0x000fe200000e0000 */
[----:B------:R-:W-:Y:S01]  /*126c0*/  IMAD R2, R0, 0x60, RZ ;  /* 0x0000006000027824 */ /* 0x000fe200078e02ff */
[----:B------:R-:W-:Y:S01]  /*126d0*/  UIADD3.X UR5, URZ, UR39, URZ, UP0, !UPT ;  /* 0x000000273f057290 */ /* 0x000fe200087fe43f */
[----:B------:R-:W-:Y:S01]  /*126e0*/  VIADD R9, R4, 0x1e400 ;  /* 0x0001e40004097836 */ /* 0x000fe20000000000 */
[----:B------:R-:W-:Y:S01]  /*126f0*/  UMOV UR6, 0x0 ;  /* 0x0000000000067882 */ /* 0x000fe20000000000 */
[----:B------:R-:W-:-:S10]  /*12700*/  UMOV UR7, 0x14f00000 ;  /* 0x14f0000000077882 */ /* 0x000fd40000000000 */
.L_x_4677:
        /* <DEDUP_REMOVED lines=16> */
.L_x_4678:
        /* <DEDUP_REMOVED lines=16> */
.L_x_4679:
        /* <DEDUP_REMOVED lines=16> */
.L_x_4776:
[----:B------:R-:W-:Y:S05]  /*12a10*/  BSYNC B1 ;  /* 0x0000000000017941 */ /* 0x000fea0003800000 */
.L_x_4680:
        /* <DEDUP_REMOVED lines=12> */
.L_x_4683:
[----:B------:R-:W-:Y:S05]  /*12ae0*/  BSYNC B1 ;  /* 0x0000000000017941 */ /* 0x000fea0003800000 */
.L_x_4682:
[----:B------:R-:W-:Y:S01]  /*12af0*/  R2UR UR10, R11 ;  /* 0x000000000b0a72ca */ /* 0x000fe200000e0000 */
[--C-:B0-----:R-:W-:Y:S01]  /*12b00*/  IMAD R2, R18, 0x8, R17.reuse ;  /* 0x0000000812027824 */ /* 0x101fe200078e0211 */
        /* <DEDUP_REMOVED lines=9> */
.L_x_4684:
        /* <DEDUP_REMOVED lines=15> */
.L_x_4685:
        /* <DEDUP_REMOVED lines=15> */
.L_x_4686:
        /* <DEDUP_REMOVED lines=12> */
.L_x_4671:
[----:B------:R-:W-:Y:S05]  /*12e40*/  BSYNC B0 ;  /* 0x0000000000007941 */ /* 0x000fea0003800000 */
.L_x_4670:
[----:B------:R0:W-:Y:S01]  /*12e50*/  STL [R1+0x4], R10 ;  /* 0x0000040a01007387 */ /* 0x0001e20000100800 */
[----:B------:R-:W-:Y:S01]  /*12e60*/  UIADD3 UR4, UR41, -0x3, URZ ;  /* 0xfffffffd29047890 */ /* 0x000fe2000fffe03f */
[----:B------:R-:W-:-:S05]  /*12e70*/  IMAD.MOV.U32 R18, RZ, RZ, R7 ;  /* 0x000000ffff127224 */ /* 0x000fca00078e0007 */
[----:B------:R-:W-:-:S07]  /*12e80*/  IMAD.U32 R0, RZ, RZ, UR4 ;  /* 0x00000004ff007e24 */ /* 0x000fce000f8e00ff */
.L_x_4669:
[----:B------:R-:W-:Y:S01]  /*12e90*/  ULOP3.LUT UR4, URZ, UR41, URZ, 0x33, !UPT ;  /* 0x000000293f047292 */ /* 0x000fe2000f8e333f */
[----:B------:R-:W-:Y:S01]  /*12ea0*/  VIADD R8, R8, 0xfffffffe ;  /* 0xfffffffe08087836 */ /* 0x000fe20000000000 */
[----:B------:R-:W-:Y:S04]  /*12eb0*/  BSSY B0, `(.L_x_4668) ;  /* 0x000016d000007945 */ /* 0x000fe80003800000 */
[----:B------:R-:W-:-:S13]  /*12ec0*/  ISETP.NE.AND P0, PT, R8, UR4, PT ;  /* 0x0000000408007c0c */ /* 0x000fda000bf05270 */
[----:B------:R-:W-:Y:S05]  /*12ed0*/  @!P0 BRA `(.L_x_4687) ;  /* 0x0000001400a88947 */ /* 0x000fea0003800000 */
[----:B------:R-:W-:-:S07]  /*12ee0*/  IMAD.MOV.U32 R8, RZ, RZ, R16 ;  /* 0x000000ffff087224 */ /* 0x000fce00078e0010 */
.L_x_4722:
[----:B------:R-:W2:Y:S04]  /*12ef0*/  LDL R2, [R1+0xc] ;  /* 0x00000c0001027983 */ /* 0x000ea80000100800 */
[----:B------:R-:W3:Y:S01]  /*12f00*/  LDL R3, [R1+0x4] ;  /* 0x0000040001037983 */ /* 0x000ee20000100800 */
[----:B------:R-:W-:Y:S01]  /*12f10*/  VIADD R4, R18, 0x1 ;  /* 0x0000000112047836 */ /* 0x000fe20000000000 */
[----:B------:R-:W-:Y:S05]  /*12f20*/  YIELD ;  /* 0x0000000000007946 */ /* 0x000fea0003800000 */
[----:B------:R-:W-:Y:S01]  /*12f30*/  ISETP.NE.AND P0, PT, R4, 0x2, PT ;  /* 0x000000020400780c */ /* 0x000fe20003f05270 */
[----:B------:R-:W-:Y:S03]  /*12f40*/  BSSY B1, `(.L_x_4688) ;  /* 0x00000ad000017945 */ /* 0x000fe60003800000 */
[----:B------:R-:W-:-:S02]  /*12f50*/  SEL R5, RZ, 0x1, P0 ;  /* 0x00000001ff057807 */ /* 0x000fc40000000000 */
[----:B------:R-:W-:Y:S02]  /*12f60*/  SEL R4, R4, RZ, P0 ;  /* 0x000000ff04047207 */ /* 0x000fe40000000000 */
[----:B--2---:R-:W-:Y:S02]  /*12f70*/  LOP3.LUT P1, RZ, R2, 0x2, RZ, 0xc0, !PT ;  /* 0x0000000202ff7812 */ /* 0x004fe4000782c0ff */
[----:B---3--:R-:W-:-:S11]  /*12f80*/  LOP3.LUT R5, R3, R5, RZ, 0x3c, !PT ;  /* 0x0000000503057212 */ /* 0x008fd600078e3cff */
[----:B------:R-:W-:Y:S05]  /*12f90*/  @!P1 BRA `(.L_x_4689) ;  /* 0x00000008009c9947 */ /* 0x000fea0003800000 */
[----:B------:R-:W-:Y:S01]  /*12fa0*/  LOP3.LUT P1, RZ, R2, 0x1, RZ, 0xc0, !PT ;  /* 0x0000000102ff7812 */ /* 0x000fe2000782c0ff */
[----:B------:R-:W-:-:S12]  /*12fb0*/  IMAD.MOV.U32 R7, RZ, RZ, R0 ;  /* 0x000000ffff077224 */ /* 0x000fd800078e0000 */
[----:B------:R-:W-:Y:S05]  /*12fc0*/  @!P1 BRA `(.L_x_4690) ;  /* 0x0000000000549947 */ /* 0x000fea0003800000 */
[----:B0-----:R-:W2:Y:S01]  /*12fd0*/  LDL R10, [R1+0x8] ;  /* 0x00000800010a7983 */ /* 0x001ea20000100800 */
        /* <DEDUP_REMOVED lines=20> */
.L_x_4690:
[----:B------:R-:W-:Y:S01]  /*13120*/  IMAD R3, R4, 0x8, R17 ;  /* 0x0000000804037824 */ /* 0x000fe200078e0211 */
[----:B------:R-:W-:Y:S01]  /*13130*/  SHF.L.U32 R2, R5, 0x1f, RZ ;  /* 0x0000001f05027819 */ /* 0x000fe200000006ff */
[----:B------:R-:W-:Y:S03]  /*13140*/  BSSY B2, `(.L_x_4691) ;  /* 0x0000003000027945 */ /* 0x000fe60003800000 */
[----:B------:R-:W2:Y:S02]  /*13150*/  SYNCS.PHASECHK.TRANS64.TRYWAIT P0, [R3+URZ+0x30840], R2 ;  /* 0x03084002030075a7 */ /* 0x000ea4000800017f */
[----:B--2---:R-:W-:Y:S05]  /*13160*/  @!P0 BRA `(.L_x_4692) ;  /* 0x00000030006c8947 */ /* 0x004fea0003800000 */
.L_x_4777:
[----:B------:R-:W-:Y:S05]  /*13170*/  BSYNC B2 ;  /* 0x0000000000027941 */ /* 0x000fea0003800000 */
.L_x_4691:
        /* <DEDUP_REMOVED lines=12> */
.L_x_4694:
[----:B------:R-:W-:Y:S05]  /*13240*/  BSYNC B2 ;  /* 0x0000000000027941 */ /* 0x000fea0003800000 */
.L_x_4693:
        /* <DEDUP_REMOVED lines=11> */
.L_x_4695:
        /* <DEDUP_REMOVED lines=16> */
.L_x_4696:
        /* <DEDUP_REMOVED lines=16> */
.L_x_4697:
        /* <DEDUP_REMOVED lines=16> */
.L_x_4778:
[----:B------:R-:W-:Y:S05]  /*13600*/  BSYNC B2 ;  /* 0x0000000000027941 */ /* 0x000fea0003800000 */
.L_x_4698:
        /* <DEDUP_REMOVED lines=11> */
.L_x_4701:
[----:B------:R-:W-:Y:S05]  /*136c0*/  BSYNC B2 ;  /* 0x0000000000027941 */ /* 0x000fea0003800000 */
.L_x_4700:
[----:B------:R-:W-:Y:S01]  /*136d0*/  R2UR UR6, R2 ;  /* 0x00000000020672ca */ /* 0x000fe200000e0000 */
[----:B------:R-:W-:Y:S01]  /*136e0*/  IMAD R18, R18, 0x9000, R17 ;  /* 0x0000900012127824 */ /* 0x000fe200078e0211 */
[----:B------:R-:W-:Y:S01]  /*136f0*/  R2UR UR7, R3 ;  /* 0x00000000030772ca */ /* 0x000fe200000e0000 */
[----:B------:R-:W-:Y:S01]  /*13700*/  UIADD3 UR4, UP0, UR38, 0x470, URZ ;  /* 0x0000047026047890 */ /* 0x000fe2000ff1e03f */
[----:B------:R-:W-:Y:S01]  /*13710*/  R2UR UR10, R11 ;  /* 0x000000000b0a72ca */ /* 0x000fe200000e0000 */
[----:B------:R-:W-:Y:S01]  /*13720*/  IMAD R10, R19, 0x60, RZ ;  /* 0x00000060130a7824 */ /* 0x000fe200078e02ff */
[----:B------:R-:W-:Y:S01]  /*13730*/  PLOP3.LUT P0, PT, PT, PT, PT, 0x80, 0x0 ;  /* 0x000000000000781c */ /* 0x000fe20003f0f070 */
[----:B------:R-:W-:Y:S01]  /*13740*/  VIADD R9, R9, 0x50 ;  /* 0x0000005009097836 */ /* 0x000fe20000000000 */
[----:B------:R-:W-:Y:S01]  /*13750*/  UIADD3.X UR5, URZ, UR39, URZ, UP0, !UPT ;  /* 0x000000273f057290 */ /* 0x000fe200087fe43f */
[----:B------:R-:W-:-:S11]  /*13760*/  VIADD R11, R18, 0x400 ;  /* 0x00000400120b7836 */ /* 0x000fd60000000000 */
.L_x_4702:
        /* <DEDUP_REMOVED lines=15> */
.L_x_4703:
        /* <DEDUP_REMOVED lines=15> */
.L_x_4704:
        /* <DEDUP_REMOVED lines=12> */
.L_x_4689:
[----:B------:R-:W-:Y:S05]  /*13a10*/  BSYNC B1 ;  /* 0x0000000000017941 */ /* 0x000fea0003800000 */
.L_x_4688:
[----:B------:R-:W2:Y:S01]  /*13a20*/  LDL R3, [R1+0xc] ;  /* 0x00000c0001037983 */ /* 0x000ea20000100800 */
[----:B------:R-:W-:Y:S01]  /*13a30*/  VIADD R18, R4, 0x1 ;  /* 0x0000000104127836 */ /* 0x000fe20000000000 */
[----:B------:R-:W-:Y:S01]  /*13a40*/  BSSY B1, `(.L_x_4705) ;  /* 0x00000b0000017945 */ /* 0x000fe20003800000 */
[----:B------:R-:W-:-:S03]  /*13a50*/  VIADD R7, R0, 0xffffffff ;  /* 0xffffffff00077836 */ /* 0x000fc60000000000 */
[----:B------:R-:W-:-:S04]  /*13a60*/  ISETP.NE.AND P0, PT, R18, 0x2, PT ;  /* 0x000000021200780c */ /* 0x000fc80003f05270 */
[----:B------:R-:W-:Y:S02]  /*13a70*/  SEL R2, RZ, 0x1, P0 ;  /* 0x00000001ff027807 */ /* 0x000fe40000000000 */
[----:B------:R-:W-:Y:S02]  /*13a80*/  SEL R18, R18, RZ, P0 ;  /* 0x000000ff12127207 */ /* 0x000fe40000000000 */
[----:B------:R-:W-:-:S05]  /*13a90*/  LOP3.LUT R11, R5, R2, RZ, 0x3c, !PT ;  /* 0x00000002050b7212 */ /* 0x000fca00078e3cff */
[----:B------:R1:W-:Y:S01]  /*13aa0*/  STL [R1+0x4], R11 ;  /* 0x0000040b01007387 */ /* 0x0003e20000100800 */
[----:B--2---:R-:W-:-:S13]  /*13ab0*/  LOP3.LUT P1, RZ, R3, 0x2, RZ, 0xc0, !PT ;  /* 0x0000000203ff7812 */ /* 0x004fda000782c0ff */
[----:B-1----:R-:W-:Y:S05]  /*13ac0*/  @!P1 BRA `(.L_x_4706) ;  /* 0x00000008009c9947 */ /* 0x002fea0003800000 */
[----:B------:R-:W-:Y:S01]  /*13ad0*/  LOP3.LUT P1, RZ, R3, 0x1, RZ, 0xc0, !PT ;  /* 0x0000000103ff7812 */ /* 0x000fe2000782c0ff */
[----:B0-----:R-:W-:-:S12]  /*13ae0*/  IMAD.MOV.U32 R10, RZ, RZ, R7 ;  /* 0x000000ffff0a7224 */ /* 0x001fd800078e0007 */
        /* <DEDUP_REMOVED lines=22> */
.L_x_4707:
[----:B------:R-:W-:Y:S01]  /*13c50*/  IMAD R2, R18, 0x8, R17 ;  /* 0x0000000812027824 */ /* 0x000fe200078e0211 */
[----:B------:R-:W-:Y:S01]  /*13c60*/  SHF.L.U32 R3, R11, 0x1f, RZ ;  /* 0x0000001f0b037819 */ /* 0x000fe200000006ff */
[----:B------:R-:W-:Y:S03]  /*13c70*/  BSSY B2, `(.L_x_4708) ;  /* 0x0000003000027945 */ /* 0x000fe60003800000 */
[----:B------:R-:W1:Y:S02]  /*13c80*/  SYNCS.PHASECHK.TRANS64.TRYWAIT P0, [R2+URZ+0x30840], R3 ;  /* 0x03084003020075a7 */ /* 0x000e64000800017f */
[----:B-1----:R-:W-:Y:S05]  /*13c90*/  @!P0 BRA `(.L_x_4709) ;  /* 0x0000002400c88947 */ /* 0x002fea0003800000 */
.L_x_4779:
[----:B------:R-:W-:Y:S05]  /*13ca0*/  BSYNC B2 ;  /* 0x0000000000027941 */ /* 0x000fea0003800000 */
.L_x_4708:
        /* <DEDUP_REMOVED lines=12> */
.L_x_4711:
[----:B------:R-:W-:Y:S05]  /*13d70*/  BSYNC B2 ;  /* 0x0000000000027941 */ /* 0x000fea0003800000 */
.L_x_4710:
[----:B------:R-:W-:Y:S01]  /*13d80*/  IMAD.MOV.U32 R14, RZ, RZ, RZ ;  /* 0x000000ffff0e7224 */ /* 0x000fe200078e00ff */
[----:B------:R-:W-:Y:S01]  /*13d90*/  UIADD3 UR4, UP0, UR38, 0x370, URZ ;  /* 0x0000037026047890 */ /* 0x000fe2000ff1e03f */
[C---:B-1----:R-:W-:Y:S01]  /*13da0*/  IMAD R3, R18.reuse, 0x8, R6 ;  /* 0x0000000812037824 */ /* 0x042fe200078e0206 */
[----:B------:R-:W-:Y:S01]  /*13db0*/  PLOP3.LUT P0, PT, PT, PT, PT, 0x80, 0x0 ;  /* 0x000000000000781c */ /* 0x000fe20003f0f070 */
[----:B------:R-:W-:Y:S01]  /*13dc0*/  IMAD R9, R18, 0x9000, R17 ;  /* 0x0000900012097824 */ /* 0x000fe200078e0211 */
[----:B------:R-:W-:Y:S01]  /*13dd0*/  R2UR UR10, R14 ;  /* 0x000000000e0a72ca */ /* 0x000fe200000e0000 */
[----:B------:R-:W-:Y:S01]  /*13de0*/  VIADD R3, R3, 0x30 ;  /* 0x0000003003037836 */ /* 0x000fe20000000000 */
[----:B------:R-:W-:Y:S01]  /*13df0*/  UIADD3.X UR5, URZ, UR39, URZ, UP0, !UPT ;  /* 0x000000273f057290 */ /* 0x000fe200087fe43f */
[----:B------:R-:W-:Y:S01]  /*13e00*/  IMAD R2, R10, 0x60, RZ ;  /* 0x000000600a027824 */ /* 0x000fe200078e02ff */
[----:B------:R-:W-:Y:S01]  /*13e10*/  UMOV UR6, 0x0 ;  /* 0x0000000000067882 */ /* 0x000fe20000000000 */
[----:B------:R-:W-:Y:S01]  /*13e20*/  VIADD R11, R9, 0x1e400 ;  /* 0x0001e400090b7836 */ /* 0x000fe20000000000 */
[----:B------:R-:W-:-:S09]  /*13e30*/  UMOV UR7, 0x14f00000 ;  /* 0x14f0000000077882 */ /* 0x000fd20000000000 */
.L_x_4712:
        /* <DEDUP_REMOVED lines=16> */
.L_x_4713:
        /* <DEDUP_REMOVED lines=16> */
.L_x_4714:
        /* <DEDUP_REMOVED lines=15> */
.L_x_4780:
[----:B------:R-:W-:Y:S05]  /*14130*/  BSYNC B2 ;  /* 0x0000000000027941 */ /* 0x000fea0003800000 */
.L_x_4715:
        /* <DEDUP_REMOVED lines=11> */
.L_x_4718:
[----:B------:R-:W-:Y:S05]  /*141f0*/  BSYNC B2 ;  /* 0x0000000000027941 */ /* 0x000fea0003800000 */
.L_x_4717:
        /* <DEDUP_REMOVED lines=10> */
.L_x_4719:
        /* <DEDUP_REMOVED lines=15> */
.L_x_4720:
        /* <DEDUP_REMOVED lines=15> */
.L_x_4721:
        /* <DEDUP_REMOVED lines=12> */
.L_x_4706:
[----:B------:R-:W-:Y:S05]  /*14540*/  BSYNC B1 ;  /* 0x0000000000017941 */ /* 0x000fea0003800000 */
.L_x_4705:
[----:B------:R-:W-:Y:S01]  /*14550*/  ISETP.GT.AND P0, PT, R7, UR40, PT ;  /* 0x0000002807007c0c */ /* 0x000fe2000bf04270 */
[----:B------:R-:W-:-:S12]  /*14560*/  VIADD R0, R0, 0xfffffffe ;  /* 0xfffffffe00007836 */ /* 0x000fd80000000000 */
[----:B------:R-:W-:Y:S05]  /*14570*/  @P0 BRA `(.L_x_4722) ;  /* 0xffffffe8005c0947 */ /* 0x000fea000383ffff */
.L_x_4687:
[----:B------:R-:W-:Y:S05]  /*14580*/  BSYNC B0 ;  /* 0x0000000000007941 */ /* 0x000fea0003800000 */
.L_x_4668:
[----:B0-----:R-:W0:Y:S01]  /*14590*/  S2R R0, SR_TID.X ;  /* 0x0000000000007919 */ /* 0x001e220000002100 */
[----:B------:R-:W-:Y:S01]  /*145a0*/  BSSY B0, `(.L_x_4723) ;  /* 0x0000012000007945 */ /* 0x000fe20003800000 */
[----:B0-----:R-:W-:-:S04]  /*145b0*/  LOP3.LUT R6, R0, 0x7f, RZ, 0xc0, !PT ;  /* 0x0000007f00067812 */ /* 0x001fc800078ec0ff */
[----:B------:R-:W-:-:S13]  /*145c0*/  ISETP.NE.AND P1, PT, R6, RZ, PT ;  /* 0x000000ff0600720c */ /* 0x000fda0003f25270 */
[----:B------:R-:W-:Y:S05]  /*145d0*/  @P1 BRA `(.L_x_4724) ;  /* 0x0000000000381947 */ /* 0x000fea0003800000 */
[----:B------:R-:W0:Y:S01]  /*145e0*/  S2R R3, SR_LANEID ;  /* 0x0000000000037919 */ /* 0x000e220000000000 */
[----:B------:R-:W-:Y:S01]  /*145f0*/  VOTEU.ANY UR4, UPT, PT ;  /* 0x0000000000047886 */ /* 0x000fe200038e0100 */
[----:B------:R-:W-:Y:S01]  /*14600*/  ULDC.64 UR6, c[0x0][0x208] ;  /* 0x0000820000067ab9 */ /* 0x000fe20000000a00 */
[----:B------:R-:W0:Y:S08]  /*14610*/  FLO.U32 R0, UR4 ;  /* 0x0000000400007d00 */ /* 0x000e3000080e0000 */
[----:B------:R-:W1:Y:S01]  /*14620*/  POPC R5, UR4 ;  /* 0x0000000400057d09 */ /* 0x000e620008000000 */
[----:B0-----:R-:W-:-:S02]  /*14630*/  ISETP.EQ.U32.AND P0, PT, R0, R3, PT ;  /* 0x000000030000720c */ /* 0x001fc40003f02070 */
[----:B------:R-:W1:Y:S11]  /*14640*/  LDC.64 R2, c[0x0][0xc80] ;  /* 0x00032000ff027b82 */ /* 0x000e760000000a00 */
[----:B-1----:R-:W2:Y:S01]  /*14650*/  @P0 ATOMG.E.ADD.STRONG.GPU PT, R3, desc[UR6][R2.64], R5 ;  /* 0x00000005020309a8 */ /* 0x002ea200081ee1c6 */
[----:B------:R-:W0:Y:S02]  /*14660*/  S2R R4, SR_LTMASK ;  /* 0x0000000000047919 */ /* 0x000e240000003900 */
[----:B0-----:R-:W-:-:S04]  /*14670*/  LOP3.LUT R4, R4, UR4, RZ, 0xc0, !PT ;  /* 0x0000000404047c12 */ /* 0x001fc8000f8ec0ff */
[----:B------:R-:W0:Y:S01]  /*14680*/  POPC R7, R4 ;  /* 0x0000000400077309 */ /* 0x000e220000000000 */
[----:B--2---:R-:W0:Y:S02]  /*14690*/  SHFL.IDX PT, R0, R3, R0, 0x1f ;  /* 0x00001f0003007589 */ /* 0x004e2400000e0000 */
[----:B0-----:R-:W-:-:S05]  /*146a0*/  IADD3 R0, R0, UR44, R7 ;  /* 0x0000002c00007c10 */ /* 0x001fca000fffe007 */
[----:B------:R0:W-:Y:S02]  /*146b0*/  STL [R1+0x14], R0 ;  /* 0x0000140001007387 */ /* 0x0001e40000100800 */
.L_x_4724:
[----:B------:R-:W-:Y:S05]  /*146c0*/  BSYNC B0 ;  /* 0x0000000000007941 */ /* 0x000fea0003800000 */
.L_x_4723:
[----:B0-----:R-:W2:Y:S01]  /*146d0*/  LDL R0, [R1+0xc] ;  /* 0x00000c0001007983 */ /* 0x001ea20000100800 */
[----:B------:R-:W-:Y:S01]  /*146e0*/  BSSY B0, `(.L_x_4725) ;  /* 0x0000047000007945 */ /* 0x000fe20003800000 */
[----:B--2---:R-:W-:-:S13]  /*146f0*/  LOP3.LUT P0, RZ, R0, 0x2, RZ, 0xc0, !PT ;  /* 0x0000000200ff7812 */ /* 0x004fda000780c0ff */
        /* <DEDUP_REMOVED lines=8> */
.L_x_4781:
[----:B------:R-:W-:Y:S05]  /*14780*/  BSYNC B1 ;  /* 0x0000000000017941 */ /* 0x000fea0003800000 */
.L_x_4727:
[----:B------:R-:W-:Y:S04]  /*14790*/  BSSY B1, `(.L_x_4729) ;  /* 0x0000009000017945 */ /* 0x000fe80003800000 */
        /* <DEDUP_REMOVED lines=8> */
.L_x_4730:
[----:B------:R-:W-:Y:S05]  /*14820*/  BSYNC B1 ;  /* 0x0000000000017941 */ /* 0x000fea0003800000 */
.L_x_4729:
        /* <DEDUP_REMOVED lines=10> */
.L_x_4731:
        /* <DEDUP_REMOVED lines=15> */
.L_x_4732:
        /* <DEDUP_REMOVED lines=15> */
.L_x_4733:
        /* <DEDUP_REMOVED lines=10> */
.L_x_4726:
[----:B------:R-:W-:Y:S05]  /*14b50*/  BSYNC B0 ;  /* 0x0000000000007941 */ /* 0x000fea0003800000 */
.L_x_4725:
[----:B------:R-:W2:Y:S01]  /*14b60*/  LDL.LU R3, [R1+0x4] ;  /* 0x0000040001037983 */ /* 0x000ea20000300800 */
[----:B------:R-:W-:-:S05]  /*14b70*/  VIADD R18, R18, 0x1 ;  /* 0x0000000112127836 */ /* 0x000fca0000000000 */
[----:B------:R-:W-:-:S04]  /*14b80*/  ISETP.NE.AND P0, PT, R18, 0x2, PT ;  /* 0x000000021200780c */ /* 0x000fc80003f05270 */
[----:B------:R-:W-:Y:S02]  /*14b90*/  SEL R0, RZ, 0x1, P0 ;  /* 0x00000001ff007807 */ /* 0x000fe40000000000 */
[----:B------:R-:W-:Y:S02]  /*14ba0*/  SEL R18, R18, RZ, P0 ;  /* 0x000000ff12127207 */ /* 0x000fe40000000000 */
[----:B--2---:R-:W-:-:S05]  /*14bb0*/  LOP3.LUT R3, R3, R0, RZ, 0x3c, !PT ;  /* 0x0000000003037212 */ /* 0x004fca00078e3cff */
[----:B------:R0:W-:Y:S02]  /*14bc0*/  STL [R1+0x4], R3 ;  /* 0x0000040301007387 */ /* 0x0001e40000100800 */
.L_x_4648:
[----:B------:R-:W-:Y:S05]  /*14bd0*/  BSYNC B7 ;  /* 0x0000000000077941 */ /* 0x000fea0003800000 */
.L_x_4646:
[----:B-1----:R-:W2:Y:S04]  /*14be0*/  LDL R0, [R1+0xc] ;  /* 0x00000c0001007983 */ /* 0x002ea80000100800 */
[----:B------:R1:W5:Y:S01]  /*14bf0*/  LDL R2, [R1+0x14] ;  /* 0x0000140001027983 */ /* 0x0003620000100800 */
[----:B--2---:R-:W-:-:S13]  /*14c00*/  LOP3.LUT P0, RZ, R0, 0x4, RZ, 0xc0, !PT ;  /* 0x0000000400ff7812 */ /* 0x004fda000780c0ff */
[----:B-1----:R-:W-:Y:S05]  /*14c10*/  @!P0 BRA `(.L_x_4734) ;  /* 0x0000000000288947 */ /* 0x002fea0003800000 */
[----:B------:R-:W-:Y:S05]  /*14c20*/  WARPSYNC.ALL ;  /* 0x0000000000007948 */ /* 0x000fea0003800000 */
[----:B------:R-:W1:Y:S08]  /*14c30*/  S2UR UR5, SR_CgaCtaId ;  /* 0x00000000000579c3 */ /* 0x000e700000008800 */
[----:B------:R-:W-:Y:S06]  /*14c40*/  BAR.SYNC.DEFER_BLOCKING 0x5, 0x180 ;  /* 0x0146000000007b1d */ /* 0x000fec0000010000 */
[----:B------:R-:W-:-:S02]  /*14c50*/  UMOV UR4, 0x400 ;  /* 0x0000040000047882 */ /* 0x000fc40000000000 */
[----:B-1----:R-:W-:-:S06]  /*14c60*/  ULEA UR4, UR5, UR4, 0x18 ;  /* 0x0000000405047291 */ /* 0x002fcc000f8ec03f */
[----:B------:R-:W-:-:S05]  /*14c70*/  IMAD.U32 R17, RZ, RZ, UR4 ;  /* 0x00000004ff117e24 */ /* 0x000fca000f8e00ff */
[----:B-----5:R-:W1:Y:S04]  /*14c80*/  LDS R2, [R17+0x308d0] ;  /* 0x0308d00011027984 */ /* 0x020e680000000800 */
[----:B-1----:R3:W-:Y:S01]  /*14c90*/  STL [R1+0x14], R2 ;  /* 0x0000140201007387 */ /* 0x0027e20000100800 */
[----:B------:R-:W-:Y:S06]  /*14ca0*/  BAR.ARV 0x4, 0x180 ;  /* 0x0106000000007b1d */ /* 0x000fec0000002000 */
[----:B------:R-:W-:Y:S05]  /*14cb0*/  BRA `(.L_x_4735) ;  /* 0x00000000002c7947 */ /* 0x000fea0003800000 */
.L_x_4734:
[----:B------:R-:W-:-:S03]  /*14cc0*/  UMOV UR4, 0xffffffff ;  /* 0xffffffff00047882 */ /* 0x000fc60000000000 */
[----:B------:R-:W-:Y:S05]  /*14cd0*/  BRA.DIV UR4, `(.L_x_4736) ;  /* 0x0000001604f47947 */ /* 0x000fea000b800000 */
[----:B-----5:R1:W2:Y:S02]  /*14ce0*/  SHFL.IDX PT, R14, R2, RZ, 0x1f ;  /* 0x00001fff020e7589 */ /* 0x0202a400000e0000 */
.L_x_4784:
[----:B0-----:R-:W0:Y:S01]  /*14cf0*/  @!P1 S2R R3, SR_CgaCtaId ;  /* 0x0000000000039919 */ /* 0x001e220000008800 */
[----:B------:R-:W-:Y:S05]  /*14d00*/  WARPSYNC.ALL ;  /* 0x0000000000007948 */ /* 0x000fea0003800000 */
[----:B------:R-:W-:Y:S01]  /*14d10*/  BAR.SYNC.DEFER_BLOCKING 0x4, 0x180 ;  /* 0x0106000000007b1d */ /* 0x000fe20000010000 */
[----:B------:R-:W-:-:S05]  /*14d20*/  @!P1 MOV R0, 0x400 ;  /* 0x0000040000009802 */ /* 0x000fca0000000f00 */
[----:B--2---:R2:W-:Y:S01]  /*14d30*/  STL [R1+0x14], R14 ;  /* 0x0000140e01007387 */ /* 0x0045e20000100800 */
[----:B0-----:R-:W-:-:S05]  /*14d40*/  @!P1 LEA R17, R3, R0, 0x18 ;  /* 0x0000000003119211 */ /* 0x001fca00078ec0ff */
[----:B------:R2:W-:Y:S01]  /*14d50*/  @!P1 STS [R17+0x308d0], R2 ;  /* 0x0308d00211009388 */ /* 0x0005e20000000800 */
[----:B------:R-:W-:Y:S06]  /*14d60*/  BAR.ARV 0x5, 0x180 ;  /* 0x0146000000007b1d */ /* 0x000fec0000002000 */
.L_x_4735:
[----:B------:R-:W4:Y:S01]  /*14d70*/  LDL R0, [R1+0x14] ;  /* 0x0000140001007983 */ /* 0x000f220000100800 */
[----:B------:R-:W-:Y:S02]  /*14d80*/  ULDC UR4, c[0x0][0xc38] ;  /* 0x00030e0000047ab9 */ /* 0x000fe40000000800 */
[----:B----4-:R-:W-:-:S13]  /*14d90*/  ISETP.GE.AND P0, PT, R0, UR4, PT ;  /* 0x0000000400007c0c */ /* 0x010fda000bf06270 */
[----:B------:R-:W-:Y:S05]  /*14da0*/  @!P0 BRA `(.L_x_4737) ;  /* 0xffffffb000dc8947 */ /* 0x000fea000383ffff */
.L_x_4637:
[----:B0-----:R-:W4:Y:S01]  /*14db0*/  LDL.LU R0, [R1+0x18] ;  /* 0x0000180001007983 */ /* 0x001f220000300800 */
[----:B------:R-:W-:Y:S01]  /*14dc0*/  BSSY B0, `(.L_x_4738) ;  /* 0x000000b000007945 */ /* 0x000fe20003800000 */
[----:B------:R-:W0:Y:S01]  /*14dd0*/  S2R R5, SR_CgaCtaId ;  /* 0x0000000000057919 */ /* 0x000e220000008800 */
[----:B----4-:R-:W-:-:S05]  /*14de0*/  VIADD R0, R0, 0x1 ;  /* 0x0000000100007836 */ /* 0x010fca0000000000 */
[----:B-123--:R-:W-:-:S04]  /*14df0*/  LEA.HI R2, R0, R0, RZ, 0x1 ;  /* 0x0000000000027211 */ /* 0x00efc800078f08ff */
[----:B------:R-:W-:-:S05]  /*14e00*/  LOP3.LUT R3, R2, 0xfffffffe, RZ, 0xc0, !PT ;  /* 0xfffffffe02037812 */ /* 0x000fca00078ec0ff */
[----:B------:R-:W-:Y:S01]  /*14e10*/  IMAD.IADD R3, R0, 0x1, -R3 ;  /* 0x0000000100037824 */ /* 0x000fe200078e0a03 */
[----:B------:R-:W-:-:S04]  /*14e20*/  MOV R0, 0x400 ;  /* 0x0000040000007802 */ /* 0x000fc80000000f00 */
[----:B0-----:R-:W-:Y:S02]  /*14e30*/  LEA R0, R5, R0, 0x18 ;  /* 0x0000000005007211 */ /* 0x001fe400078ec0ff */
[----:B------:R-:W-:-:S04]  /*14e40*/  SHF.L.U32 R3, R3, 0x1f, RZ ;  /* 0x0000001f03037819 */ /* 0x000fc800000006ff */
[----:B------:R-:W0:Y:S02]  /*14e50*/  SYNCS.PHASECHK.TRANS64.TRYWAIT P0, [R0+URZ+0x30820], R3 ;  /* 0x03082003000075a7 */ /* 0x000e24000800017f */
[----:B0-----:R-:W-:Y:S05]  /*14e60*/  @!P0 BRA `(.L_x_4739) ;  /* 0x0000001400b88947 */ /* 0x001fea0003800000 */
.L_x_4785:
[----:B------:R-:W-:Y:S05]  /*14e70*/  BSYNC B0 ;  /* 0x0000000000007941 */ /* 0x000fea0003800000 */
.L_x_4738:
[----:B------:R-:W-:-:S03]  /*14e80*/  UMOV UR4, 0xffffffff ;  /* 0xffffffff00047882 */ /* 0x000fc60000000000 */
[----:B------:R-:W-:Y:S05]  /*14e90*/  BRA.DIV UR4, `(.L_x_4740) ;  /* 0x0000001604c07947 */ /* 0x000fea000b800000 */
[----:B------:R-:W1:Y:S02]  /*14ea0*/  S2R R2, SR_TID.X ;  /* 0x0000000000027919 */ /* 0x000e640000002100 */
[----:B-1----:R-:W-:-:S04]  /*14eb0*/  SHF.R.U32.HI R2, RZ, 0x5, R2 ;  /* 0x00000005ff027819 */ /* 0x002fc80000011602 */
[----:B------:R-:W-:-:S05]  /*14ec0*/  LOP3.LUT R2, R2, 0x3, RZ, 0xc0, !PT ;  /* 0x0000000302027812 */ /* 0x000fca00078ec0ff */
[----:B------:R1:W2:Y:S02]  /*14ed0*/  SHFL.IDX PT, R14, R2, RZ, 0x1f ;  /* 0x00001fff020e7589 */ /* 0x0002a400000e0000 */
.L_x_4788:
[----:B--2---:R-:W-:Y:S01]  /*14ee0*/  ISETP.NE.AND P0, PT, R14, RZ, PT ;  /* 0x000000ff0e00720c */ /* 0x004fe20003f05270 */
[----:B------:R-:W-:-:S12]  /*14ef0*/  BSSY B0, `(.L_x_4741) ;  /* 0x0000027000007945 */ /* 0x000fd80003800000 */
[----:B------:R-:W-:Y:S05]  /*14f00*/  @P0 BRA `(.L_x_4742) ;  /* 0x0000000000940947 */ /* 0x000fea0003800000 */
[----:B------:R-:W-:-:S03]  /*14f10*/  UMOV UR4, 0xffffffff ;  /* 0xffffffff00047882 */ /* 0x000fc60000000000 */
[----:B------:R-:W-:Y:S05]  /*14f20*/  BRA.DIV UR4, `(.L_x_4743) ;  /* 0x0000001604d07947 */ /* 0x000fea000b800000 */
[----:B------:R-:W-:-:S13]  /*14f30*/  ELECT P6, URZ, PT ;  /* 0x00000000003f782f */ /* 0x000fda00038c0000 */
.L_x_4791:
        /* <DEDUP_REMOVED lines=8> */
.L_x_4744:
        /* <DEDUP_REMOVED lines=13> */
.L_x_4792:
[----:B------:R-:W1:Y:S02]  /*15090*/  SYNCS.PHASECHK.TRANS64.TRYWAIT P0, [R3+URZ], R2 ;  /* 0x00000002030075a7 */ /* 0x000e64000800017f */
[----:B-1----:R-:W-:Y:S05]  /*150a0*/  @!P0 BRA `(.L_x_4746) ;  /* 0x0000001400a48947 */ /* 0x002fea0003800000 */
.L_x_4793:
[----:B------:R-:W-:Y:S05]  /*150b0*/  @!P2 BRA `(.L_x_4747) ;  /* 0x000000000004a947 */ /* 0x000fea0003800000 */
[----:B------:R-:W-:Y:S01]  /*150c0*/  BPT.TRAP 0x1 ;  /* 0x000000040000795c */ /* 0x000fe20000300000 */
.L_x_4747:
[----:B-1----:R-:W-:-:S04]  /*150d0*/  VIADD R3, R0, 0x30860 ;  /* 0x0003086000037836 */ /* 0x002fc80000000000 */
[----:B------:R-:W-:-:S04]  /*150e0*/  IMAD R18, R18, 0x8, R3 ;  /* 0x0000000812127824 */ /* 0x000fc800078e0203 */
[----:B------:R-:W1:Y:S02]  /*150f0*/  SYNCS.PHASECHK.TRANS64.TRYWAIT P0, [R18+URZ], R5 ;  /* 0x00000005120075a7 */ /* 0x000e64000800017f */
[----:B-1----:R-:W-:Y:S05]  /*15100*/  @!P0 BRA `(.L_x_4748) ;  /* 0x0000001400a08947 */ /* 0x002fea0003800000 */
.L_x_4794:
[----:B------:R-:W-:-:S07]  /*15110*/  IMAD R3, R4, 0x8, R3 ;  /* 0x0000000804037824 */ /* 0x000fce00078e0203 */
.L_x_4749:
[----:B--2---:R2:W3:Y:S02]  /*15120*/  SYNCS.PHASECHK.TRANS64.TRYWAIT P0, [R3+URZ], R2 ;  /* 0x00000002030075a7 */ /* 0x0044e4000800017f */
[----:B---3--:R-:W-:Y:S05]  /*15130*/  @!P0 NANOSLEEP.SYNCS 0x989680 ;  /* 0x009896800000895d */ /* 0x008fea0003900000 */
[----:B------:R-:W3:Y:S02]  /*15140*/  @!P0 SYNCS.PHASECHK.TRANS64 P0, [R3+URZ], R2 ;  /* 0x00000002030085a7 */ /* 0x000ee4000800007f */
[----:B---3--:R-:W-:Y:S05]  /*15150*/  @!P0 BRA `(.L_x_4749) ;  /* 0xfffffffc00f08947 */ /* 0x008fea000383ffff */
.L_x_4742:
[----:B------:R-:W-:Y:S05]  /*15160*/  BSYNC B0 ;  /* 0x0000000000007941 */ /* 0x000fea0003800000 */
.L_x_4741:
[----:B------:R-:W-:Y:S05]  /*15170*/  EXIT ;  /* 0x000000000000794d */ /* 0x000fea0003800000 */
.L_x_4550:
[----:B0-----:R-:W-:-:S04]  /*15180*/  IMAD.U32 R3, RZ, RZ, UR37 ;  /* 0x00000025ff037e24 */ /* 0x001fc8000f8e00ff */
[----:B------:R0:W1:Y:S03]  /*15190*/  SYNCS.PHASECHK.TRANS64.TRYWAIT P1, [R3+URZ+0x30800], R0 ;  /* 0x03080000030075a7 */ /* 0x000066000802017f */
[----:B-1----:R-:W-:Y:S05]  /*151a0*/  @!P1 NANOSLEEP.SYNCS 0x989680 ;  /* 0x009896800000995d */ /* 0x002fea0003900000 */
[----:B------:R-:W1:Y:S02]  /*151b0*/  @!P1 SYNCS.PHASECHK.TRANS64 P1, [R3+URZ+0x30800], R0 ;  /* 0x03080000030095a7 */ /* 0x000e64000802007f */
[----:B-1----:R-:W-:Y:S05]  /*151c0*/  @!P1 BRA `(.L_x_4550) ;  /* 0xfffffffc00ec9947 */ /* 0x002fea000383ffff */
[----:B------:R-:W-:Y:S05]  /*151d0*/  BRA `(.L_x_4750) ;  /* 0xfffffec800807947 */ /* 0x000fea000383ffff */
.L_x_4554:
[----:B-1----:R1:W3:Y:S02]  /*151e0*/  SYNCS.PHASECHK.TRANS64.TRYWAIT P1, [R3+URZ+0x30830], R0 ;  /* 0x03083000030075a7 */ /* 0x0022e4000802017f */
[----:B---3--:R-:W-:Y:S05]  /*151f0*/  @!P1 NANOSLEEP.SYNCS 0x989680 ;  /* 0x009896800000995d */ /* 0x008fea0003900000 */
[----:B------:R-:W3:Y:S02]  /*15200*/  @!P1 SYNCS.PHASECHK.TRANS64 P1, [R3+URZ+0x30830], R0 ;  /* 0x03083000030095a7 */ /* 0x000ee4000802007f */
[----:B---3--:R-:W-:Y:S05]  /*15210*/  @!P1 BRA `(.L_x_4554) ;  /* 0xfffffffc00f09947 */ /* 0x008fea000383ffff */
[----:B------:R-:W-:Y:S05]  /*15220*/  BRA `(.L_x_4553) ;  /* 0xfffffec800b47947 */ /* 0x000fea000383ffff */
.L_x_4570:
[----:B-1----:R-:W-:-:S04]  /*15230*/  IMAD.U32 R11, RZ, RZ, UR6 ;  /* 0x00000006ff0b7e24 */ /* 0x002fc8000f8e00ff */
[----:B------:R1:W2:Y:S03]  /*15240*/  SYNCS.PHASECHK.TRANS64.TRYWAIT P1, [R11+URZ+0x30830], R0 ;  /* 0x030830000b0075a7 */ /* 0x0002a6000802017f */
[----:B--2---:R-:W-:Y:S05]  /*15250*/  @!P1 NANOSLEEP.SYNCS 0x989680 ;  /* 0x009896800000995d */ /* 0x004fea0003900000 */
[----:B------:R-:W2:Y:S02]  /*15260*/  @!P1 SYNCS.PHASECHK.TRANS64 P1, [R11+URZ+0x30830], R0 ;  /* 0x030830000b0095a7 */ /* 0x000ea4000802007f */
[----:B--2---:R-:W-:Y:S05]  /*15270*/  @!P1 BRA `(.L_x_4570) ;  /* 0xfffffffc00ec9947 */ /* 0x004fea000383ffff */
[----:B------:R-:W-:Y:S05]  /*15280*/  BRA `(.L_x_4569) ;  /* 0xfffffef400cc7947 */ /* 0x000fea000383ffff */
.L_x_4574:
[----:B-1----:R-:W-:-:S04]  /*15290*/  IMAD.U32 R3, RZ, RZ, UR5 ;  /* 0x00000005ff037e24 */ /* 0x002fc8000f8e00ff */
[----:B------:R1:W2:Y:S03]  /*152a0*/  SYNCS.PHASECHK.TRANS64.TRYWAIT P1, [R3+URZ+0x30850], R0 ;  /* 0x03085000030075a7 */ /* 0x0002a6000802017f */
[----:B--2---:R-:W-:Y:S05]  /*152b0*/  @!P1 NANOSLEEP.SYNCS 0x989680 ;  /* 0x009896800000995d */ /* 0x004fea0003900000 */
[----:B------:R-:W2:Y:S02]  /*152c0*/  @!P1 SYNCS.PHASECHK.TRANS64 P1, [R3+URZ+0x30850], R0 ;  /* 0x03085000030095a7 */ /* 0x000ea4000802007f */
[----:B--2---:R-:W-:Y:S05]  /*152d0*/  @!P1 BRA `(.L_x_4574) ;  /* 0xfffffffc00ec9947 */ /* 0x004fea000383ffff */
[----:B------:R-:W-:Y:S05]  /*152e0*/  BRA `(.L_x_4573) ;  /* 0xffffff0000647947 */ /* 0x000fea000383ffff */
.L_x_4591:
[----:B-1----:R-:W-:-:S04]  /*152f0*/  IMAD.U32 R5, RZ, RZ, UR5 ;  /* 0x00000005ff057e24 */ /* 0x002fc8000f8e00ff */
[----:B------:R1:W2:Y:S03]  /*15300*/  SYNCS.PHASECHK.TRANS64.TRYWAIT P1, [R5+URZ+0x30830], R0 ;  /* 0x03083000050075a7 */ /* 0x0002a6000802017f */
[----:B--2---:R-:W-:Y:S05]  /*15310*/  @!P1 NANOSLEEP.SYNCS 0x989680 ;  /* 0x009896800000995d */ /* 0x004fea0003900000 */
[----:B------:R-:W2:Y:S02]  /*15320*/  @!P1 SYNCS.PHASECHK.TRANS64 P1, [R5+URZ+0x30830], R0 ;  /* 0x03083000050095a7 */ /* 0x000ea4000802007f */
[----:B--2---:R-:W-:Y:S05]  /*15330*/  @!P1 BRA `(.L_x_4591) ;  /* 0xfffffffc00ec9947 */ /* 0x004fea000383ffff */
[----:B------:R-:W-:Y:S05]  /*15340*/  BRA `(.L_x_4590) ;  /* 0xffffff2800387947 */ /* 0x000fea000383ffff */
.L_x_4595:
[----:B-1----:R-:W-:-:S04]  /*15350*/  IMAD.U32 R3, RZ, RZ, UR5 ;  /* 0x00000005ff037e24 */ /* 0x002fc8000f8e00ff */
[----:B------:R1:W2:Y:S03]  /*15360*/  SYNCS.PHASECHK.TRANS64.TRYWAIT P1, [R3+URZ+0x30850], R0 ;  /* 0x03085000030075a7 */ /* 0x0002a6000802017f */
[----:B--2---:R-:W-:Y:S05]  /*15370*/  @!P1 NANOSLEEP.SYNCS 0x989680 ;  /* 0x009896800000995d */ /* 0x004fea0003900000 */
[----:B------:R-:W2:Y:S02]  /*15380*/  @!P1 SYNCS.PHASECHK.TRANS64 P1, [R3+URZ+0x30850], R0 ;  /* 0x03085000030095a7 */ /* 0x000ea4000802007f */
[----:B--2---:R-:W-:Y:S05]  /*15390*/  @!P1 BRA `(.L_x_4595) ;  /* 0xfffffffc00ec9947 */ /* 0x004fea000383ffff */
[----:B------:R-:W-:Y:S05]  /*153a0*/  BRA `(.L_x_4594) ;  /* 0xffffff3000d07947 */ /* 0x000fea000383ffff */
.L_x_4601:
[----:B-1----:R-:W-:-:S04]  /*153b0*/  IMAD.U32 R5, RZ, RZ, UR5 ;  /* 0x00000005ff057e24 */ /* 0x002fc8000f8e00ff */
[----:B------:R1:W2:Y:S03]  /*153c0*/  SYNCS.PHASECHK.TRANS64.TRYWAIT P1, [R5+URZ+0x30830], R0 ;  /* 0x03083000050075a7 */ /* 0x0002a6000802017f */
[----:B--2---:R-:W-:Y:S05]  /*153d0*/  @!P1 NANOSLEEP.SYNCS 0x989680 ;  /* 0x009896800000995d */ /* 0x004fea0003900000 */
[----:B------:R-:W2:Y:S02]  /*153e0*/  @!P1 SYNCS.PHASECHK.TRANS64 P1, [R5+URZ+0x30830], R0 ;  /* 0x03083000050095a7 */ /* 0x000ea4000802007f */
[----:B--2---:R-:W-:Y:S05]  /*153f0*/  @!P1 BRA `(.L_x_4601) ;  /* 0xfffffffc00ec9947 */ /* 0x004fea000383ffff */
[----:B------:R-:W-:Y:S05]  /*15400*/  BRA `(.L_x_4600) ;  /* 0xffffff4400947947 */ /* 0x000fea000383ffff */
.L_x_4605:
[----:B-1----:R-:W-:-:S04]  /*15410*/  IMAD.U32 R3, RZ, RZ, UR5 ;  /* 0x00000005ff037e24 */ /* 0x002fc8000f8e00ff */
[----:B------:R1:W2:Y:S03]  /*15420*/  SYNCS.PHASECHK.TRANS64.TRYWAIT P1, [R3+URZ+0x30850], R0 ;  /* 0x03085000030075a7 */ /* 0x0002a6000802017f */
[----:B--2---:R-:W-:Y:S05]  /*15430*/  @!P1 NANOSLEEP.SYNCS 0x989680 ;  /* 0x009896800000995d */ /* 0x004fea0003900000 */
[----:B------:R-:W2:Y:S02]  /*15440*/  @!P1 SYNCS.PHASECHK.TRANS64 P1, [R3+URZ+0x30850], R0 ;  /* 0x03085000030095a7 */ /* 0x000ea4000802007f */
[----:B--2---:R-:W-:Y:S05]  /*15450*/  @!P1 BRA `(.L_x_4605) ;  /* 0xfffffffc00ec9947 */ /* 0x004fea000383ffff */
[----:B------:R-:W-:Y:S05]  /*15460*/  BRA `(.L_x_4604) ;  /* 0xffffff50002c7947 */ /* 0x000fea000383ffff */
.L_x_4618:
[----:B-1----:R-:W-:-:S04]  /*15470*/  IMAD.U32 R3, RZ, RZ, UR5 ;  /* 0x00000005ff037e24 */ /* 0x002fc8000f8e00ff */
[----:B------:R1:W2:Y:S03]  /*15480*/  SYNCS.PHASECHK.TRANS64.TRYWAIT P0, [R3+URZ+0x30850], R2 ;  /* 0x03085002030075a7 */ /* 0x0002a6000800017f */
[----:B--2---:R-:W-:Y:S05]  /*15490*/  @!P0 NANOSLEEP.SYNCS 0x989680 ;  /* 0x009896800000895d */ /* 0x004fea0003900000 */
[----:B------:R-:W2:Y:S02]  /*154a0*/  @!P0 SYNCS.PHASECHK.TRANS64 P0, [R3+URZ+0x30850], R2 ;  /* 0x03085002030085a7 */ /* 0x000ea4000800007f */
[----:B--2---:R-:W-:Y:S05]  /*154b0*/  @!P0 BRA `(.L_x_4618) ;  /* 0xfffffffc00ec8947 */ /* 0x004fea000383ffff */
[----:B------:R-:W-:Y:S05]  /*154c0*/  BRA `(.L_x_4617) ;  /* 0xffffff7800a47947 */ /* 0x000fea000383ffff */
.L_x_4654:
[----:B------:R-:W-:Y:S02]  /*154d0*/  IMAD.MOV.U32 R13, RZ, RZ, R4 ;  /* 0x000000ffff0d7224 */ /* 0x000fe400078e0004 */
[----:B------:R-:W-:Y:S02]  /*154e0*/  IMAD.MOV.U32 R12, RZ, RZ, RZ ;  /* 0x000000ffff0c7224 */ /* 0x000fe400078e00ff */
[----:B------:R-:W-:Y:S02]  /*154f0*/  IMAD.MOV.U32 R11, RZ, RZ, 0x1f ;  /* 0x0000001fff0b7424 */ /* 0x000fe400078e00ff */
[----:B------:R-:W-:-:S07]  /*15500*/  IMAD.MOV.U32 R15, RZ, RZ, -0x1 ;  /* 0xffffffffff0f7424 */ /* 0x000fce00078e00ff */
[----:B0-----:R-:W-:Y:S05]  /*15510*/  WARPSYNC.COLLECTIVE R15, `(.L_x_4751) ;  /* 0x000000000f087348 */ /* 0x001fea0003c00000 */
[----:B------:R1:W2:Y:S02]  /*15520*/  SHFL.IDX P6, R14, R13, R12, R11 ;  /* 0x0000000c0d0e7389 */ /* 0x0002a400000c000b */
[----:B012---:R-:W-:Y:S01]  /*15530*/  ENDCOLLECTIVE ;  /* 0x000000000000791b */ /* 0x007fe20003800000 */
.L_x_4751:
[----:B------:R-:W-:Y:S05]  /*15540*/  BRA `(.L_x_4752) ;  /* 0xffffffb800ac7947 */ /* 0x000fea000383ffff */
.L_x_4656:
[----:B------:R-:W-:Y:S01]  /*15550*/  BSSY B0, `(.L_x_4753) ;  /* 0x0000006000007945 */ /* 0x000fe20003800000 */
[----:B------:R-:W-:-:S07]  /*15560*/  IMAD.MOV.U32 R15, RZ, RZ, -0x1 ;  /* 0xffffffffff0f7424 */ /* 0x000fce00078e00ff */
[----:B01----:R-:W-:Y:S05]  /*15570*/  WARPSYNC.COLLECTIVE R15, `(.L_x_4754) ;  /* 0x000000000f0c7348 */ /* 0x003fea0003c00000 */
[----:B------:R-:W-:Y:S02]  /*15580*/  ELECT P6, UR62, PT ;  /* 0x00000000003e782f */ /* 0x000fe400038c0000 */
[----:B------:R-:W-:Y:S01]  /*15590*/  MOV R14, UR62 ;  /* 0x0000003e000e7c02 */ /* 0x000fe20008000f00 */
[----:B01----:R-:W-:Y:S10]  /*155a0*/  ENDCOLLECTIVE ;  /* 0x000000000000791b */ /* 0x003ff40003800000 */
.L_x_4754:
[----:B------:R-:W-:Y:S05]  /*155b0*/  BSYNC B0 ;  /* 0x0000000000007941 */ /* 0x000fea0003800000 */
.L_x_4753:
[----:B------:R-:W-:Y:S05]  /*155c0*/  BRA `(.L_x_4755) ;  /* 0xffffffb800b07947 */ /* 0x000fea000383ffff */
.L_x_4658:
[----:B0-----:R0:W2:Y:S02]  /*155d0*/  SYNCS.PHASECHK.TRANS64.TRYWAIT P0, [R0+URZ+0x30840], R2 ;  /* 0x03084002000075a7 */ /* 0x0010a4000800017f */
[----:B--2---:R-:W-:Y:S05]  /*155e0*/  @!P0 NANOSLEEP.SYNCS 0x989680 ;  /* 0x009896800000895d */ /* 0x004fea0003900000 */
[----:B------:R-:W2:Y:S02]  /*155f0*/  @!P0 SYNCS.PHASECHK.TRANS64 P0, [R0+URZ+0x30840], R2 ;  /* 0x03084002000085a7 */ /* 0x000ea4000800007f */
[----:B--2---:R-:W-:Y:S05]  /*15600*/  @!P0 BRA `(.L_x_4658) ;  /* 0xfffffffc00f08947 */ /* 0x004fea000383ffff */
[----:B------:R-:W-:Y:S05]  /*15610*/  BRA `(.L_x_4756) ;  /* 0xffffffbc00047947 */ /* 0x000fea000383ffff */
.L_x_4662:
[----:B------:R-:W-:Y:S01]  /*15620*/  IMAD.MOV.U32 R13, RZ, RZ, R6 ;  /* 0x000000ffff0d7224 */ /* 0x000fe200078e0006 */
[----:B------:R-:W-:Y:S01]  /*15630*/  LOP3.LUT R8, R8, 0x7f, RZ, 0xc0, !PT ;  /* 0x0000007f08087812 */ /* 0x000fe200078ec0ff */
[----:B------:R-:W-:Y:S02]  /*15640*/  IMAD.MOV.U32 R12, RZ, RZ, RZ ;  /* 0x000000ffff0c7224 */ /* 0x000fe400078e00ff */
[----:B------:R-:W-:Y:S01]  /*15650*/  IMAD.MOV.U32 R11, RZ, RZ, 0x181f ;  /* 0x0000181fff0b7424 */ /* 0x000fe200078e00ff */
[----:B------:R-:W-:Y:S01]  /*15660*/  SHF.R.U32.HI R8, RZ, 0x3, R8 ;  /* 0x00000003ff087819 */ /* 0x000fe20000011608 */
[----:B------:R-:W-:-:S04]  /*15670*/  IMAD.MOV.U32 R15, RZ, RZ, -0x1 ;  /* 0xffffffffff0f7424 */ /* 0x000fc800078e00ff */
[----:B------:R-:W-:-:S07]  /*15680*/  VIADD R4, R8, UR43 ;  /* 0x0000002b08047c36 */ /* 0x000fce0008000000 */
[----:B-----5:R-:W-:Y:S05]  /*15690*/  WARPSYNC.COLLECTIVE R15, `(.L_x_4757) ;  /* 0x000000000f087348 */ /* 0x020fea0003c00000 */
[----:B------:R0:W1:Y:S02]  /*156a0*/  SHFL.IDX P6, R14, R13, R12, R11 ;  /* 0x0000000c0d0e7389 */ /* 0x00006400000c000b */
[----:B01---5:R-:W-:Y:S01]  /*156b0*/  ENDCOLLECTIVE ;  /* 0x000000000000791b */ /* 0x023fe20003800000 */
.L_x_4757:
[----:B------:R-:W-:Y:S02]  /*156c0*/  VIADD R8, R4, 0x10 ;  /* 0x0000001004087836 */ /* 0x000fe40000000000 */
[----:B------:R-:W-:Y:S02]  /*156d0*/  IMAD.MOV.U32 R13, RZ, RZ, R0 ;  /* 0x000000ffff0d7224 */ /* 0x000fe400078e0000 */
[----:B------:R-:W-:-:S07]  /*156e0*/  IMAD.MOV.U32 R2, RZ, RZ, R14 ;  /* 0x000000ffff027224 */ /* 0x000fce00078e000e */
[----:B------:R-:W-:Y:S05]  /*156f0*/  WARPSYNC.COLLECTIVE R15, `(.L_x_4758) ;  /* 0x000000000f087348 */ /* 0x000fea0003c00000 */
[----:B------:R0:W1:Y:S02]  /*15700*/  SHFL.IDX P6, R14, R13, R12, R11 ;  /* 0x0000000c0d0e7389 */ /* 0x00006400000c000b */
[----:B01----:R-:W-:Y:S01]  /*15710*/  ENDCOLLECTIVE ;  /* 0x000000000000791b */ /* 0x003fe20003800000 */
.L_x_4758:
        /* <DEDUP_REMOVED lines=22> */
.L_x_4759:
[----:B------:R-:W-:Y:S02]  /*15880*/  IMAD.MOV.U32 R13, RZ, RZ, R0 ;  /* 0x000000ffff0d7224 */ /* 0x000fe400078e0000 */
[----:B------:R-:W-:-:S07]  /*15890*/  IMAD.MOV.U32 R2, RZ, RZ, R14 ;  /* 0x000000ffff027224 */ /* 0x000fce00078e000e */
[----:B------:R-:W-:Y:S05]  /*158a0*/  WARPSYNC.COLLECTIVE R15, `(.L_x_4760) ;  /* 0x000000000f087348 */ /* 0x000fea0003c00000 */
[----:B------:R0:W1:Y:S02]  /*158b0*/  SHFL.IDX P6, R14, R13, R12, R11 ;  /* 0x0000000c0d0e7389 */ /* 0x00006400000c000b */
[----:B01----:R-:W-:Y:S01]  /*158c0*/  ENDCOLLECTIVE ;  /* 0x000000000000791b */ /* 0x003fe20003800000 */
.L_x_4760:
        /* <DEDUP_REMOVED lines=18> */
.L_x_4761:
[----:B------:R-:W-:-:S05]  /*159f0*/  VIADD R2, R4, 0x20 ;  /* 0x0000002004027836 */ /* 0x000fca0000000000 */
[----:B------:R-:W-:Y:S01]  /*15a00*/  ISETP.GE.AND P4, PT, R2, R5, PT ;  /* 0x000000050200720c */ /* 0x000fe20003f86270 */
[----:B------:R-:W-:Y:S02]  /*15a10*/  IMAD.MOV.U32 R13, RZ, RZ, R0 ;  /* 0x000000ffff0d7224 */ /* 0x000fe400078e0000 */
[----:B------:R-:W-:-:S10]  /*15a20*/  IMAD.MOV.U32 R2, RZ, RZ, R14 ;  /* 0x000000ffff027224 */ /* 0x000fd400078e000e */
[----:B------:R-:W-:Y:S05]  /*15a30*/  WARPSYNC.COLLECTIVE R15, `(.L_x_4762) ;  /* 0x000000000f087348 */ /* 0x000fea0003c00000 */
[----:B------:R0:W1:Y:S02]  /*15a40*/  SHFL.IDX P6, R14, R13, R12, R11 ;  /* 0x0000000c0d0e7389 */ /* 0x00006400000c000b */
[----:B01----:R-:W-:Y:S01]  /*15a50*/  ENDCOLLECTIVE ;  /* 0x000000000000791b */ /* 0x003fe20003800000 */
.L_x_4762:
        /* <DEDUP_REMOVED lines=18> */
.L_x_4763:
[----:B------:R-:W-:-:S05]  /*15b80*/  VIADD R2, R4, 0x30 ;  /* 0x0000003004027836 */ /* 0x000fca0000000000 */
[----:B------:R-:W-:Y:S01]  /*15b90*/  ISETP.GE.AND P4, PT, R2, R5, PT ;  /* 0x000000050200720c */ /* 0x000fe20003f86270 */
[----:B------:R-:W-:Y:S02]  /*15ba0*/  IMAD.MOV.U32 R13, RZ, RZ, R0 ;  /* 0x000000ffff0d7224 */ /* 0x000fe400078e0000 */
[----:B------:R-:W-:-:S10]  /*15bb0*/  IMAD.MOV.U32 R2, RZ, RZ, R14 ;  /* 0x000000ffff027224 */ /* 0x000fd400078e000e */
[----:B------:R-:W-:Y:S05]  /*15bc0*/  WARPSYNC.COLLECTIVE R15, `(.L_x_4764) ;  /* 0x000000000f087348 */ /* 0x000fea0003c00000 */
[----:B------:R0:W1:Y:S02]  /*15bd0*/  SHFL.IDX P6, R14, R13, R12, R11 ;  /* 0x0000000c0d0e7389 */ /* 0x00006400000c000b */
[----:B01----:R-:W-:Y:S01]  /*15be0*/  ENDCOLLECTIVE ;  /* 0x000000000000791b */ /* 0x003fe20003800000 */
.L_x_4764:
        /* <DEDUP_REMOVED lines=18> */
.L_x_4765:
[----:B------:R-:W-:-:S05]  /*15d10*/  VIADD R2, R4, 0x40 ;  /* 0x0000004004027836 */ /* 0x000fca0000000000 */
[----:B------:R-:W-:Y:S01]  /*15d20*/  ISETP.GE.AND P4, PT, R2, R5, PT ;  /* 0x000000050200720c */ /* 0x000fe20003f86270 */
[----:B------:R-:W-:Y:S02]  /*15d30*/  IMAD.MOV.U32 R13, RZ, RZ, R0 ;  /* 0x000000ffff0d7224 */ /* 0x000fe400078e0000 */
[----:B------:R-:W-:-:S10]  /*15d40*/  IMAD.MOV.U32 R2, RZ, RZ, R14 ;  /* 0x000000ffff027224 */ /* 0x000fd400078e000e */
[----:B------:R-:W-:Y:S05]  /*15d50*/  WARPSYNC.COLLECTIVE R15, `(.L_x_4766) ;  /* 0x000000000f087348 */ /* 0x000fea0003c00000 */
[----:B------:R0:W1:Y:S02]  /*15d60*/  SHFL.IDX P6, R14, R13, R12, R11 ;  /* 0x0000000c0d0e7389 */ /* 0x00006400000c000b */
[----:B01----:R-:W-:Y:S01]  /*15d70*/  ENDCOLLECTIVE ;  /* 0x000000000000791b */ /* 0x003fe20003800000 */
.L_x_4766:
        /* <DEDUP_REMOVED lines=18> */
.L_x_4767:
[----:B------:R-:W-:-:S05]  /*15ea0*/  VIADD R2, R4, 0x50 ;  /* 0x0000005004027836 */ /* 0x000fca0000000000 */
[----:B------:R-:W-:Y:S01]  /*15eb0*/  ISETP.GE.AND P4, PT, R2, R5, PT ;  /* 0x000000050200720c */ /* 0x000fe20003f86270 */
[----:B------:R-:W-:Y:S02]  /*15ec0*/  IMAD.MOV.U32 R13, RZ, RZ, R0 ;  /* 0x000000ffff0d7224 */ /* 0x000fe400078e0000 */
[----:B------:R-:W-:-:S10]  /*15ed0*/  IMAD.MOV.U32 R2, RZ, RZ, R14 ;  /* 0x000000ffff027224 */ /* 0x000fd400078e000e */
[----:B------:R-:W-:Y:S05]  /*15ee0*/  WARPSYNC.COLLECTIVE R15, `(.L_x_4768) ;  /* 0x000000000f087348 */ /* 0x000fea0003c00000 */
[----:B------:R0:W1:Y:S02]  /*15ef0*/  SHFL.IDX P6, R14, R13, R12, R11 ;  /* 0x0000000c0d0e7389 */ /* 0x00006400000c000b */
[----:B01----:R-:W-:Y:S01]  /*15f00*/  ENDCOLLECTIVE ;  /* 0x000000000000791b */ /* 0x003fe20003800000 */
.L_x_4768:
        /* <DEDUP_REMOVED lines=18> */
.L_x_4769:
[----:B------:R-:W-:-:S05]  /*16030*/  VIADD R2, R4, 0x60 ;  /* 0x0000006004027836 */ /* 0x000fca0000000000 */
[----:B------:R-:W-:Y:S01]  /*16040*/  ISETP.GE.AND P4, PT, R2, R5, PT ;  /* 0x000000050200720c */ /* 0x000fe20003f86270 */
[----:B------:R-:W-:Y:S02]  /*16050*/  IMAD.MOV.U32 R13, RZ, RZ, R0 ;  /* 0x000000ffff0d7224 */ /* 0x000fe400078e0000 */
[----:B------:R-:W-:-:S10]  /*16060*/  IMAD.MOV.U32 R2, RZ, RZ, R14 ;  /* 0x000000ffff027224 */ /* 0x000fd400078e000e */
[----:B------:R-:W-:Y:S05]  /*16070*/  WARPSYNC.COLLECTIVE R15, `(.L_x_4770) ;  /* 0x000000000f087348 */ /* 0x000fea0003c00000 */
[----:B------:R0:W1:Y:S02]  /*16080*/  SHFL.IDX P6, R14, R13, R12, R11 ;  /* 0x0000000c0d0e7389 */ /* 0x00006400000c000b */
[----:B01----:R-:W-:Y:S01]  /*16090*/  ENDCOLLECTIVE ;  /* 0x000000000000791b */ /* 0x003fe20003800000 */
.L_x_4770:
        /* <DEDUP_REMOVED lines=18> */
.L_x_4771:
[----:B------:R-:W-:Y:S02]  /*161c0*/  IMAD.MOV.U32 R13, RZ, RZ, R0 ;  /* 0x000000ffff0d7224 */ /* 0x000fe400078e0000 */
[----:B------:R-:W-:-:S07]  /*161d0*/  IMAD.MOV.U32 R6, RZ, RZ, R14 ;  /* 0x000000ffff067224 */ /* 0x000fce00078e000e */
[----:B------:R-:W-:Y:S05]  /*161e0*/  WARPSYNC.COLLECTIVE R15, `(.L_x_4772) ;  /* 0x000000000f087348 */ /* 0x000fea0003c00000 */
[----:B------:R0:W1:Y:S02]  /*161f0*/  SHFL.IDX P6, R14, R13, R12, R11 ;  /* 0x0000000c0d0e7389 */ /* 0x00006400000c000b */
[----:B01----:R-:W-:Y:S01]  /*16200*/  ENDCOLLECTIVE ;  /* 0x000000000000791b */ /* 0x003fe20003800000 */
.L_x_4772:
[----:B------:R-:W-:Y:S01]  /*16210*/  IMAD.MOV.U32 R0, RZ, RZ, R14 ;  /* 0x000000ffff007224 */ /* 0x000fe200078e000e */
[----:B------:R-:W-:Y:S06]  /*16220*/  BRA `(.L_x_4773) ;  /* 0xffffffbc00787947 */ /* 0x000fec000383ffff */
.L_x_4667:
[----:B0-----:R0:W1:Y:S02]  /*16230*/  SYNCS.PHASECHK.TRANS64.TRYWAIT P0, [R17+URZ+0x30820], R0 ;  /* 0x03082000110075a7 */ /* 0x001064000800017f */
[----:B-1----:R-:W-:Y:S05]  /*16240*/  @!P0 NANOSLEEP.SYNCS 0x989680 ;  /* 0x009896800000895d */ /* 0x002fea0003900000 */
[----:B------:R-:W1:Y:S02]  /*16250*/  @!P0 SYNCS.PHASECHK.TRANS64 P0, [R17+URZ+0x30820], R0 ;  /* 0x03082000110085a7 */ /* 0x000e64000800007f */
[----:B-1----:R-:W-:Y:S05]  /*16260*/  @!P0 BRA `(.L_x_4667) ;  /* 0xfffffffc00f08947 */ /* 0x002fea000383ffff */
[----:B------:R-:W-:Y:S05]  /*16270*/  BRA `(.L_x_4774) ;  /* 0xffffffbc00f07947 */ /* 0x000fea000383ffff */
.L_x_4674:
[----:B0-----:R0:W1:Y:S02]  /*16280*/  SYNCS.PHASECHK.TRANS64.TRYWAIT P0, [R3+URZ+0x30840], R2 ;  /* 0x03084002030075a7 */ /* 0x001064000800017f */
[----:B-1----:R-:W-:Y:S05]  /*16290*/  @!P0 NANOSLEEP.SYNCS 0x989680 ;  /* 0x009896800000895d */ /* 0x002fea0003900000 */
[----:B------:R-:W1:Y:S02]  /*162a0*/  @!P0 SYNCS.PHASECHK.TRANS64 P0, [R3+URZ+0x30840], R2 ;  /* 0x03084002030085a7 */ /* 0x000e64000800007f */
[----:B-1----:R-:W-:Y:S05]  /*162b0*/  @!P0 BRA `(.L_x_4674) ;  /* 0xfffffffc00f08947 */ /* 0x002fea000383ffff */
[----:B------:R-:W-:Y:S05]  /*162c0*/  BRA `(.L_x_4775) ;  /* 0xffffffc000ac7947 */ /* 0x000fea000383ffff */
.L_x_4681:
[----:B0-----:R0:W1:Y:S02]  /*162d0*/  SYNCS.PHASECHK.TRANS64.TRYWAIT P0, [R3+URZ+0x60], R2 ;  /* 0x00006002030075a7 */ /* 0x001064000800017f */
[----:B-1----:R-:W-:Y:S05]  /*162e0*/  @!P0 NANOSLEEP.SYNCS 0x989680 ;  /* 0x009896800000895d */ /* 0x002fea0003900000 */
[----:B------:R-:W1:Y:S02]  /*162f0*/  @!P0 SYNCS.PHASECHK.TRANS64 P0, [R3+URZ+0x60], R2 ;  /* 0x00006002030085a7 */ /* 0x000e64000800007f */
[----:B-1----:R-:W-:Y:S05]  /*16300*/  @!P0 BRA `(.L_x_4681) ;  /* 0xfffffffc00f08947 */ /* 0x002fea000383ffff */
[----:B------:R-:W-:Y:S05]  /*16310*/  BRA `(.L_x_4776) ;  /* 0xffffffc400bc7947 */ /* 0x000fea000383ffff */
.L_x_4692:
[----:B--2---:R2:W3:Y:S02]  /*16320*/  SYNCS.PHASECHK.TRANS64.TRYWAIT P0, [R3+URZ+0x30840], R2 ;  /* 0x03084002030075a7 */ /* 0x0044e4000800017f */
[----:B---3--:R-:W-:Y:S05]  /*16330*/  @!P0 NANOSLEEP.SYNCS 0x989680 ;  /* 0x009896800000895d */ /* 0x008fea0003900000 */
[----:B------:R-:W3:Y:S02]  /*16340*/  @!P0 SYNCS.PHASECHK.TRANS64 P0, [R3+URZ+0x30840], R2 ;  /* 0x03084002030085a7 */ /* 0x000ee4000800007f */
[----:B---3--:R-:W-:Y:S05]  /*16350*/  @!P0 BRA `(.L_x_4692) ;  /* 0xfffffffc00f08947 */ /* 0x008fea000383ffff */
[----:B------:R-:W-:Y:S05]  /*16360*/  BRA `(.L_x_4777) ;  /* 0xffffffcc00807947 */ /* 0x000fea000383ffff */
.L_x_4699:
[----:B0-----:R0:W1:Y:S02]  /*16370*/  SYNCS.PHASECHK.TRANS64.TRYWAIT P0, [R9+URZ+0x60], R2 ;  /* 0x00006002090075a7 */ /* 0x001064000800017f */
[----:B-1----:R-:W-:Y:S05]  /*16380*/  @!P0 NANOSLEEP.SYNCS 0x989680 ;  /* 0x009896800000895d */ /* 0x002fea0003900000 */
[----:B------:R-:W1:Y:S02]  /*16390*/  @!P0 SYNCS.PHASECHK.TRANS64 P0, [R9+URZ+0x60], R2 ;  /* 0x00006002090085a7 */ /* 0x000e64000800007f */
[----:B-1----:R-:W-:Y:S05]  /*163a0*/  @!P0 BRA `(.L_x_4699) ;  /* 0xfffffffc00f08947 */ /* 0x002fea000383ffff */
[----:B------:R-:W-:Y:S05]  /*163b0*/  BRA `(.L_x_4778) ;  /* 0xffffffd000907947 */ /* 0x000fea000383ffff */
.L_x_4709:
[----:B-1----:R1:W2:Y:S02]  /*163c0*/  SYNCS.PHASECHK.TRANS64.TRYWAIT P0, [R2+URZ+0x30840], R3 ;  /* 0x03084003020075a7 */ /* 0x0022a4000800017f */
[----:B--2---:R-:W-:Y:S05]  /*163d0*/  @!P0 NANOSLEEP.SYNCS 0x989680 ;  /* 0x009896800000895d */ /* 0x004fea0003900000 */
[----:B------:R-:W2:Y:S02]  /*163e0*/  @!P0 SYNCS.PHASECHK.TRANS64 P0, [R2+URZ+0x30840], R3 ;  /* 0x03084003020085a7 */ /* 0x000ea4000800007f */
[----:B--2---:R-:W-:Y:S05]  /*163f0*/  @!P0 BRA `(.L_x_4709) ;  /* 0xfffffffc00f08947 */ /* 0x004fea000383ffff */
[----:B------:R-:W-:Y:S05]  /*16400*/  BRA `(.L_x_4779) ;  /* 0xffffffd800247947 */ /* 0x000fea000383ffff */
.L_x_4716:
[----:B0-----:R0:W1:Y:S02]  /*16410*/  SYNCS.PHASECHK.TRANS64.TRYWAIT P0, [R2+URZ+0x60], R5 ;  /* 0x00006005020075a7 */ /* 0x001064000800017f */
[----:B-1----:R-:W-:Y:S05]  /*16420*/  @!P0 NANOSLEEP.SYNCS 0x989680 ;  /* 0x009896800000895d */ /* 0x002fea0003900000 */
[----:B------:R-:W1:Y:S02]  /*16430*/  @!P0 SYNCS.PHASECHK.TRANS64 P0, [R2+URZ+0x60], R5 ;  /* 0x00006005020085a7 */ /* 0x000e64000800007f */
[----:B-1----:R-:W-:Y:S05]  /*16440*/  @!P0 BRA `(.L_x_4716) ;  /* 0xfffffffc00f08947 */ /* 0x002fea000383ffff */
[----:B------:R-:W-:Y:S05]  /*16450*/  BRA `(.L_x_4780) ;  /* 0xffffffdc00347947 */ /* 0x000fea000383ffff */
.L_x_4728:
[----:B0-----:R0:W1:Y:S02]  /*16460*/  SYNCS.PHASECHK.TRANS64.TRYWAIT P0, [R2+URZ+0x30860], R3 ;  /* 0x03086003020075a7 */ /* 0x001064000800017f */
[----:B-1----:R-:W-:Y:S05]  /*16470*/  @!P0 NANOSLEEP.SYNCS 0x989680 ;  /* 0x009896800000895d */ /* 0x002fea0003900000 */
[----:B------:R-:W1:Y:S02]  /*16480*/  @!P0 SYNCS.PHASECHK.TRANS64 P0, [R2+URZ+0x30860], R3 ;  /* 0x03086003020085a7 */ /* 0x000e64000800007f */
[----:B-1----:R-:W-:Y:S05]  /*16490*/  @!P0 BRA `(.L_x_4728) ;  /* 0xfffffffc00f08947 */ /* 0x002fea000383ffff */
[----:B------:R-:W-:Y:S05]  /*164a0*/  BRA `(.L_x_4781) ;  /* 0xffffffe000b47947 */ /* 0x000fea000383ffff */
.L_x_4736:
[----:B------:R-:W-:Y:S01]  /*164b0*/  BSSY B0, `(.L_x_4782) ;  /* 0x0000008000007945 */ /* 0x000fe20003800000 */
[----:B-----5:R-:W-:Y:S02]  /*164c0*/  IMAD.MOV.U32 R13, RZ, RZ, R2 ;  /* 0x000000ffff0d7224 */ /* 0x020fe400078e0002 */
[----:B------:R-:W-:Y:S02]  /*164d0*/  IMAD.MOV.U32 R12, RZ, RZ, RZ ;  /* 0x000000ffff0c7224 */ /* 0x000fe400078e00ff */
[----:B------:R-:W-:Y:S02]  /*164e0*/  IMAD.MOV.U32 R11, RZ, RZ, 0x1f ;  /* 0x0000001fff0b7424 */ /* 0x000fe400078e00ff */
[----:B------:R-:W-:-:S07]  /*164f0*/  IMAD.MOV.U32 R15, RZ, RZ, -0x1 ;  /* 0xffffffffff0f7424 */ /* 0x000fce00078e00ff */
[----:B0-----:R-:W-:Y:S05]  /*16500*/  WARPSYNC.COLLECTIVE R15, `(.L_x_4783) ;  /* 0x000000000f087348 */ /* 0x001fea0003c00000 */
[----:B------:R1:W2:Y:S02]  /*16510*/  SHFL.IDX P6, R14, R13, R12, R11 ;  /* 0x0000000c0d0e7389 */ /* 0x0002a400000c000b */
[----:B012---:R-:W-:Y:S01]  /*16520*/  ENDCOLLECTIVE ;  /* 0x000000000000791b */ /* 0x007fe20003800000 */
.L_x_4783:
[----:B------:R-:W-:Y:S05]  /*16530*/  BSYNC B0 ;  /* 0x0000000000007941 */ /* 0x000fea0003800000 */
.L_x_4782:
[----:B------:R-:W-:Y:S05]  /*16540*/  BRA `(.L_x_4784) ;  /* 0xffffffe400e87947 */ /* 0x000fea000383ffff */
.L_x_4739:
[----:B0-----:R0:W1:Y:S02]  /*16550*/  SYNCS.PHASECHK.TRANS64.TRYWAIT P0, [R0+URZ+0x30820], R3 ;  /* 0x03082003000075a7 */ /* 0x001064000800017f */
[----:B-1----:R-:W-:Y:S05]  /*16560*/  @!P0 NANOSLEEP.SYNCS 0x989680 ;  /* 0x009896800000895d */ /* 0x002fea0003900000 */
[----:B------:R-:W1:Y:S02]  /*16570*/  @!P0 SYNCS.PHASECHK.TRANS64 P0, [R0+URZ+0x30820], R3 ;  /* 0x03082003000085a7 */ /* 0x000e64000800007f */
[----:B-1----:R-:W-:Y:S05]  /*16580*/  @!P0 BRA `(.L_x_4739) ;  /* 0xfffffffc00f08947 */ /* 0x002fea000383ffff */
[----:B------:R-:W-:Y:S05]  /*16590*/  BRA `(.L_x_4785) ;  /* 0xffffffe800347947 */ /* 0x000fea000383ffff */
.L_x_4740:
        /* <DEDUP_REMOVED lines=11> */
.L_x_4787:
[----:B------:R-:W-:Y:S05]  /*16650*/  BSYNC B0 ;  /* 0x0000000000007941 */ /* 0x000fea0003800000 */
.L_x_4786:
[----:B------:R-:W-:Y:S05]  /*16660*/  BRA `(.L_x_4788) ;  /* 0xffffffe8001c7947 */ /* 0x000fea000383ffff */
.L_x_4743:
[----:B------:R-:W-:Y:S01]  /*16670*/  BSSY B1, `(.L_x_4789) ;  /* 0x0000006000017945 */ /* 0x000fe20003800000 */
[----:B------:R-:W-:-:S07]  /*16680*/  IMAD.MOV.U32 R15, RZ, RZ, -0x1 ;  /* 0xffffffffff0f7424 */ /* 0x000fce00078e00ff */
[----:B01----:R-:W-:Y:S05]  /*16690*/  WARPSYNC.COLLECTIVE R15, `(.L_x_4790) ;  /* 0x000000000f0c7348 */ /* 0x003fea0003c00000 */
[----:B------:R-:W-:Y:S02]  /*166a0*/  ELECT P6, UR62, PT ;  /* 0x00000000003e782f */ /* 0x000fe400038c0000 */
[----:B------:R-:W-:Y:S01]  /*166b0*/  MOV R14, UR62 ;  /* 0x0000003e000e7c02 */ /* 0x000fe20008000f00 */
[----:B01----:R-:W-:Y:S10]  /*166c0*/  ENDCOLLECTIVE ;  /* 0x000000000000791b */ /* 0x003ff40003800000 */
.L_x_4790:
[----:B------:R-:W-:Y:S05]  /*166d0*/  BSYNC B1 ;  /* 0x0000000000017941 */ /* 0x000fea0003800000 */
.L_x_4789:
[----:B------:R-:W-:Y:S05]  /*166e0*/  BRA `(.L_x_4791) ;  /* 0xffffffe800147947 */ /* 0x000fea000383ffff */
.L_x_4745:
[----:B0-----:R0:W1:Y:S02]  /*166f0*/  SYNCS.PHASECHK.TRANS64.TRYWAIT P0, [R6+URZ], R5 ;  /* 0x00000005060075a7 */ /* 0x001064000800017f */
[----:B-1----:R-:W-:Y:S05]  /*16700*/  @!P0 NANOSLEEP.SYNCS 0x989680 ;  /* 0x009896800000895d */ /* 0x002fea0003900000 */
[----:B------:R-:W1:Y:S02]  /*16710*/  @!P0 SYNCS.PHASECHK.TRANS64 P0, [R6+URZ], R5 ;  /* 0x00000005060085a7 */ /* 0x000e64000800007f */
[----:B-1----:R-:W-:Y:S05]  /*16720*/  @!P0 BRA `(.L_x_4745) ;  /* 0xfffffffc00f08947 */ /* 0x002fea000383ffff */
[----:B------:R-:W-:Y:S05]  /*16730*/  BRA `(.L_x_4792) ;  /* 0xffffffe800547947 */ /* 0x000fea000383ffff */
.L_x_4746:
[----:B-1----:R1:W2:Y:S02]  /*16740*/  SYNCS.PHASECHK.TRANS64.TRYWAIT P0, [R3+URZ], R2 ;  /* 0x00000002030075a7 */ /* 0x0022a4000800017f */
[----:B--2---:R-:W-:Y:S05]  /*16750*/  @!P0 NANOSLEEP.SYNCS 0x989680 ;  /* 0x009896800000895d */ /* 0x004fea0003900000 */
[----:B------:R-:W2:Y:S02]  /*16760*/  @!P0 SYNCS.PHASECHK.TRANS64 P0, [R3+URZ], R2 ;  /* 0x00000002030085a7 */ /* 0x000ea4000800007f */
[----:B--2---:R-:W-:Y:S05]  /*16770*/  @!P0 BRA `(.L_x_4746) ;  /* 0xfffffffc00f08947 */ /* 0x004fea000383ffff */
[----:B------:R-:W-:Y:S05]  /*16780*/  BRA `(.L_x_4793) ;  /* 0xffffffe800487947 */ /* 0x000fea000383ffff */
.L_x_4748:
[----:B-1----:R1:W2:Y:S02]  /*16790*/  SYNCS.PHASECHK.TRANS64.TRYWAIT P0, [R18+URZ], R5 ;  /* 0x00000005120075a7 */ /* 0x0022a4000800017f */
[----:B--2---:R-:W-:Y:S05]  /*167a0*/  @!P0 NANOSLEEP.SYNCS 0x989680 ;  /* 0x009896800000895d */ /* 0x004fea0003900000 */
[----:B------:R-:W2:Y:S02]  /*167b0*/  @!P0 SYNCS.PHASECHK.TRANS64 P0, [R18+URZ], R5 ;  /* 0x00000005120085a7 */ /* 0x000ea4000800007f */
[----:B--2---:R-:W-:Y:S05]  /*167c0*/  @!P0 BRA `(.L_x_4748) ;  /* 0xfffffffc00f08947 */ /* 0x004fea000383ffff */
[----:B------:R-:W-:Y:S05]  /*167d0*/  BRA `(.L_x_4794) ;  /* 0xffffffe8004c7947 */ /* 0x000fea000383ffff */
.L_x_4795:
        /* <DEDUP_REMOVED lines=10> */
.L_x_15307:


//--------------------- .text._ZN7cutlass13device_kernelIN5flash11enable_sm90INS1_16FlashAttnFwdSm90INS1_25CollectiveMainloopFwdSm90ILi2EN4cute5tupleIJNS5_1CILi1EEES8_S8_EEENS6_IJNS7_ILi128EEENS7_ILi96EEENS7_ILi192EEEEEELi192ENS_6half_tEfNS_4arch4Sm90ELb0ELb1ELb0ELb1ELb0ELb0ELb0ELb1ELb1ELb1ELb0ELb0EEENS1_21CollectiveEpilogueFwdINS6_IJSA_SC_SB_EEES9_SE_SG_Li256ELb1ELb1ELb0ELb0EEENS1_36VarlenDynamicPersistentTileSchedulerILi128ELi96ELi256ELi128ELb0ELb1ELb1ELb1ELb0ELb1EEEEEEEEEvNT_6ParamsE --------------------------
	.section	.text._ZN7cutlass13device_kernelIN5flash11enable_sm90INS1_16FlashAttnFwdSm90INS1_25CollectiveMainloopFwdSm90ILi2EN4cute5tupleIJNS5_1CILi1EEES8_S8_EEENS6_IJNS7_ILi128EEENS7_ILi96EEENS7_ILi192EEEEEELi192ENS_6half_tEfNS_4arch4Sm90ELb0ELb1ELb0ELb1ELb0ELb0ELb0ELb1ELb1ELb1ELb0ELb0EEENS1_21CollectiveEpilogueFwdINS6_IJSA_SC_SB_EEES9_SE_SG_Li256ELb1ELb1ELb0ELb0EEENS1_36VarlenDynamicPersistentTileSchedulerILi128ELi96ELi256ELi128ELb0ELb1ELb1ELb1ELb0ELb1EEEEEEEEEvNT_6ParamsE,"ax",@progbits
	.align	128
.text._ZN7cutlass13device_kernelIN5flash11enable_sm90INS1_16FlashAttnFwdSm90INS1_25CollectiveMainloopFwdSm90ILi2EN4cute5tupleIJNS5_1CILi1EEES8_S8_EEENS6_IJNS7_ILi128EEENS7_ILi96EEENS7_ILi192EEEEEELi192ENS_6half_tEfNS_4arch4Sm90ELb0ELb1ELb0ELb1ELb0ELb0ELb0ELb1ELb1ELb1ELb0ELb0EEENS1_21CollectiveEpilogueFwdINS6_IJSA_SC_SB_EEES9_SE_SG_Li256ELb1ELb1ELb0ELb0EEENS1_36VarlenDynamicPersistentTileSchedulerILi128ELi96ELi256ELi128ELb0ELb1ELb1ELb1ELb0ELb1EEEEEEEEEvNT_6ParamsE:
        .type           _ZN7cutlass13device_kernelIN5flash11enable_sm90INS1_16FlashAttnFwdSm90INS1_25CollectiveMainloopFwdSm90ILi2EN4cute5tupleIJNS5_1CILi1EEES8_S8_EEENS6_IJNS7_ILi128EEENS7_ILi96EEENS7_ILi192EEEEEELi192ENS_6half_tEfNS_4arch4Sm90ELb0ELb1ELb0ELb1ELb0ELb0ELb0ELb1ELb1ELb1ELb0ELb0EEENS1_21CollectiveEpilogueFwdINS6_IJSA_SC_SB_EEES9_SE_SG_Li256ELb1ELb1ELb0ELb0EEENS1_36VarlenDynamicPersistentTileSchedulerILi128ELi96ELi256ELi128ELb0ELb1ELb1ELb1ELb0ELb1EEEEEEEEEvNT_6ParamsE,@function
        .size           _ZN7cutlass13device_kernelIN5flash11enable_sm90INS1_16FlashAttnFwdSm90INS1_25CollectiveMainloopFwdSm90ILi2EN4cute5tupleIJNS5_1CILi1EEES8_S8_EEENS6_IJNS7_ILi128EEENS7_ILi96EEENS7_ILi192EEEEEELi192ENS_6half_tEfNS_4arch4Sm90ELb0ELb1ELb0ELb1ELb0ELb0ELb0ELb1ELb1ELb1ELb0ELb0EEENS1_21CollectiveEpilogueFwdINS6_IJSA_SC_SB_EEES9_SE_SG_Li256ELb1ELb1ELb0ELb0EEENS1_36VarlenDynamicPersistentTileSchedulerILi128ELi96ELi256ELi128ELb0ELb1ELb1ELb1ELb0ELb1EEEEEEEEEvNT_6ParamsE,(.L_x_15308 - _ZN7cutlass13device_kernelIN5flash11enable_sm90INS1_16FlashAttnFwdSm90INS1_25CollectiveMainloopFwdSm90ILi2EN4cute5tupleIJNS5_1CILi1EEES8_S8_EEENS6_IJNS7_ILi128EEENS7_ILi96EEENS7_ILi192EEEEEELi192ENS_6half_tEfNS_4arch4Sm90ELb0ELb1ELb0ELb1ELb0ELb0ELb0ELb1ELb1ELb1ELb0ELb0EEENS1_21CollectiveEpilogueFwdINS6_IJSA_SC_SB_EEES9_SE_SG_Li256ELb1ELb1ELb0ELb0EEENS1_36VarlenDynamicPersistentTileSchedulerILi128ELi96ELi256ELi128ELb0ELb1ELb1ELb1ELb0ELb1EEEEEEEEEvNT_6ParamsE)
        .other          _ZN7cutlass13device_kernelIN5flash11enable_sm90INS1_16FlashAttnFwdSm90INS1_25CollectiveMainloopFwdSm90ILi2EN4cute5tupleIJNS5_1CILi1EEES8_S8_EEENS6_IJNS7_ILi128EEENS7_ILi96EEENS7_ILi192EEEEEELi192ENS_6half_tEfNS_4arch4Sm90ELb0ELb1ELb0ELb1ELb0ELb0ELb0ELb1ELb1ELb1ELb0ELb0EEENS1_21CollectiveEpilogueFwdINS6_IJSA_SC_SB_EEES9_SE_SG_Li256ELb1ELb1ELb0ELb0EEENS1_36VarlenDynamicPersistentTileSchedulerILi128ELi96ELi256ELi128ELb0ELb1ELb1ELb1ELb0ELb1EEEEEEEEEvNT_6ParamsE,@"STO_CUDA_ENTRY STV_DEFAULT"
_ZN7cutlass13device_kernelIN5flash11enable_sm90INS1_16FlashAttnFwdSm90INS1_25CollectiveMainloopFwdSm90ILi2EN4cute5tupleIJNS5_1CILi1EEES8_S8_EEENS6_IJNS7_ILi128EEENS7_ILi96EEENS7_ILi192EEEEEELi192ENS_6half_tEfNS_4arch4Sm90ELb0ELb1ELb0ELb1ELb0ELb0ELb0ELb1ELb1ELb1ELb0ELb0EEENS1_21CollectiveEpilogueFwdINS6_IJSA_SC_SB_EEES9_SE_SG_Li256ELb1ELb1ELb0ELb0EEENS1_36VarlenDynamicPersistentTileSchedulerILi128ELi96ELi256ELi128ELb0ELb1ELb1ELb1ELb0ELb1EEEEEEEEEvNT_6ParamsE:
        /* <DEDUP_REMOVED lines=18> */
.L_x_4797:
[----:B------:R-:W-:Y:S05]  /*0120*/  BSYNC B0 ;  /* 0x0000000000007941 */ /* 0x000fea0003800000 */
.L_x_4796:
        /* <DEDUP_REMOVED lines=41> */
.L_x_4798:
        /* <DEDUP_REMOVED lines=22> */
.L_x_4799:
        /* <DEDUP_REMOVED lines=18> */
.L_x_4800:
        /* <DEDUP_REMOVED lines=22> */
.L_x_4801:
        /* <DEDUP_REMOVED lines=22> */
.L_x_4802:
        /* <DEDUP_REMOVED lines=8> */
.L_x_4804:
        /* <DEDUP_REMOVED lines=40> */
[----:B------:R-:W-:-:S03]  /*0c00*/  LOP3.LUT R11, R11, 0xfffffff8, RZ, 0xc0, !PT ;  /* 0xfffffff80b0b7812 */ /* 0x000fc600078ec0ff */
[----:B------:R-:W-:Y:S02]  /*0c10*/  IMAD.IADD R0, R199, 0x1, -R0 ;  /* 0x00000001c7007824 */ /* 0x000fe400078e0a00 */
[----:B------:R-:W-:-:S04]  /*0c20*/  IMAD.IADD R8, R8, 0x1, -R11 ;  /* 0x0000000108087824 */ /* 0x000fc800078e0a0b */
        /* <DEDUP_REMOVED lines=14> */
[----:B------:R-:W-:Y:S01]  /*0d10*/  LOP3.LUT R3, R6, 0x7ffffffc, RZ, 0xc0, !PT ;  /* 0x7ffffffc06037812 */ /* 0x000fe200078ec0ff */
[----:B------:R-:W-:Y:S01]  /*0d20*/  IMAD.IADD R2, R7, 0x1, -R2 ;  /* 0x0000000107027824 */ /* 0x000fe200078e0a02 */
[----:B------:R-:W-:Y:S01]  /*0d30*/  LOP3.LUT R7, R10, 0xfffffffc, RZ, 0xc0, !PT ;  /* 0xfffffffc0a077812 */ /* 0x000fe200078ec0ff */
[----:B------:R-:W-:Y:S01]  /*0d40*/  IMAD.IADD R193, R206, 0x1, -R193 ;  /* 0x00000001cec17824 */ /* 0x000fe200078e0ac1 */
[----:B------:R-:W-:Y:S01]  /*0d50*/  UMOV UR4, URZ ;  /* 0x0000003f00047c82 */ /* 0x000fe20008000000 */
[----:B------:R-:W-:-:S02]  /*0d60*/  IMAD R201, R2, 0x8, R5 ;  /* 0x0000000802c97824 */ /* 0x000fc400078e0205 */
[----:B------:R-:W-:Y:S02]  /*0d70*/  IMAD.IADD R7, R206, 0x1, -R7 ;  /* 0x00000001ce077824 */ /* 0x000fe400078e0a07 */
[----:B------:R-:W-:Y:S02]  /*0d80*/  IMAD.SHL.U32 R22, R193, 0x8, RZ ;  /* 0x00000008c1167824 */ /* 0x000fe400078e00ff */
[----:B------:R-:W-:Y:S01]  /*0d90*/  IMAD.U32 R202, RZ, RZ, UR8 ;  /* 0x00000008ffca7e24 */ /* 0x000fe2000f8e00ff */
[C---:B------:R-:W-:Y:S01]  /*0da0*/  LEA.HI R4, R7.reuse, R7, RZ, 0x1 ;  /* 0x0000000707047211 */ /* 0x040fe200078f08ff */
[C---:B------:R-:W-:Y:S01]  /*0db0*/  VIADD R23, R22.reuse, 0x40 ;  /* 0x0000004016177836 */ /* 0x040fe20000000000 */
[----:B------:R-:W-:Y:S01]  /*0dc0*/  SHF.R.S32.HI R205, RZ, 0x1f, R22 ;  /* 0x0000001fffcd7819 */ /* 0x000fe20000011416 */
[----:B------:R-:W-:Y:S01]  /*0dd0*/  VIADD R192, R22, 0x80 ;  /* 0x0000008016c07836 */ /* 0x000fe20000000000 */
[----:B------:R-:W-:Y:S01]  /*0de0*/  LOP3.LUT R4, R4, 0x1ffffffe, RZ, 0xc0, !PT ;  /* 0x1ffffffe04047812 */ /* 0x000fe200078ec0ff */
[----:B------:R-:W-:Y:S01]  /*0df0*/  IMAD.U32 R197, RZ, RZ, UR4 ;  /* 0x00000004ffc57e24 */ /* 0x000fe2000f8e00ff */
[----:B------:R-:W-:Y:S01]  /*0e00*/  SHF.R.S32.HI R204, RZ, 0x1f, R23 ;  /* 0x0000001fffcc7819 */ /* 0x000fe20000011417 */
[----:B------:R-:W-:Y:S01]  /*0e10*/  IMAD.IADD R18, R198, 0x1, -R3 ;  /* 0x00000001c6127824 */ /* 0x000fe200078e0a03 */
[----:B------:R-:W-:Y:S01]  /*0e20*/  SHF.R.S32.HI R203, RZ, 0x1f, R192 ;  /* 0x0000001fffcb7819 */ /* 0x000fe200000114c0 */
[----:B------:R-:W-:-:S04]  /*0e30*/  IMAD.IADD R19, R7, 0x1, -R4 ;  /* 0x0000000107137824 */ /* 0x000fc800078e0a04 */
[----:B------:R-:W-:-:S07]  /*0e40*/  IMAD R19, R19, 0x8, R200 ;  /* 0x0000000813137824 */ /* 0x000fce00078e02c8 */
.L_x_4904:
[----:B------:R-:W-:Y:S01]  /*0e50*/  ULDC.64 UR8, c[0x0][0xa28] ;  /* 0x00028a0000087ab9 */ /* 0x000fe20000000a00 */
[----:B0-2---:R-:W-:Y:S01]  /*0e60*/  IMAD.MOV.U32 R7, RZ, RZ, RZ ;  /* 0x000000ffff077224 */ /* 0x005fe200078e00ff */
[----:B------:R-:W-:Y:S01]  /*0e70*/  UISETP.NE.U32.AND UP0, UPT, UR8, URZ, UPT ;  /* 0x0000003f0800728c */ /* 0x000fe2000bf05070 */
[----:B------:R-:W-:-:S03]  /*0e80*/  ULDC.64 UR12, c[0x0][0x208] ;  /* 0x00008200000c7ab9 */ /* 0x000fc60000000a00 */
        /* <DEDUP_REMOVED lines=9> */
[----:B------:R-:W-:Y:S02]  /*0f20*/  IMAD.U32 R2, RZ, RZ, UR8 ;  /* 0x00000008ff027e24 */ /* 0x000fe4000f8e00ff */
[----:B------:R-:W-:Y:S01]  /*0f30*/  IMAD.U32 R3, RZ, RZ, UR9 ;  /* 0x00000009ff037e24 */ /* 0x000fe2000f8e00ff */
[----:B------:R-:W-:Y:S01]  /*0f40*/  @UP1 UIMAD.WIDE UR8, UR6, 0x4, UR10 ;  /* 0x00000004060818a5 */ /* 0x000fe2000f8e020a */
[----:B------:R-:W-:-:S03]  /*0f50*/  ULDC UR4, c[0x0][0x288] ;  /* 0x0000a20000047ab9 */ /* 0x000fc60000000800 */
[----:B------:R0:W5:Y:S01]  /*0f60*/  @P0 LDG.E R7, desc[UR12][R2.64] ;  /* 0x0000000c02070981 */ /* 0x000162000c1e1900 */
[----:B------:R-:W-:Y:S01]  /*0f70*/  IMAD.U32 R17, RZ, RZ, UR4 ;  /* 0x00000004ff117e24 */ /* 0x000fe2000f8e00ff */
[----:B------:R-:W-:Y:S01]  /*0f80*/  ULDC UR4, c[0x0][0x424] ;  /* 0x0001090000047ab9 */ /* 0x000fe20000000800 */
[----:B------:R-:W-:Y:S02]  /*0f90*/  IMAD.U32 R4, RZ, RZ, UR8 ;  /* 0x00000008ff047e24 */ /* 0x000fe4000f8e00ff */
[----:B------:R-:W-:Y:S01]  /*0fa0*/  IMAD.U32 R5, RZ, RZ, UR9 ;  /* 0x00000009ff057e24 */ /* 0x000fe2000f8e00ff */
[----:B------:R-:W-:Y:S02]  /*0fb0*/  ULDC.64 UR8, c[0x0][0x418] ;  /* 0x0001060000087ab9 */ /* 0x000fe40000000a00 */
[----:B------:R-:W-:Y:S02]  /*0fc0*/  UISETP.NE.U32.AND UP0, UPT, UR8, URZ, UPT ;  /* 0x0000003f0800728c */ /* 0x000fe4000bf05070 */
[----:B------:R0:W5:Y:S01]  /*0fd0*/  @P2 LDG.E R17, desc[UR12][R4.64] ;  /* 0x0000000c04112981 */ /* 0x000162000c1e1900 */
[----:B------:R-:W-:Y:S01]  /*0fe0*/  IMAD.U32 R194, RZ, RZ, UR7 ;  /* 0x00000007ffc27e24 */ /* 0x000fe2000f8e00ff */
[----:B------:R-:W-:-:S03]  /*0ff0*/  UISETP.NE.AND.EX UP0, UPT, UR9, URZ, UPT, UP0 ;  /* 0x0000003f0900728c */ /* 0x000fc6000bf05300 */
[----:B------:R-:W-:Y:S01]  /*1000*/  ULDC.64 UR8, c[0x0][0xa20] ;  /* 0x0002880000087ab9 */ /* 0x000fe20000000a00 */
[----:B------:R-:W-:Y:S01]  /*1010*/  USEL UR4, UR4, 0x1, UP0 ;  /* 0x0000000104047887 */ /* 0x000fe20008000000 */
[----:B------:R-:W-:Y:S01]  /*1020*/  ISETP.NE.U32.AND P1, PT, RZ, UR8, PT ;  /* 0x00000008ff007c0c */ /* 0x000fe2000bf25070 */
[----:B------:R-:W-:Y:S02]  /*1030*/  ULDC UR8, c[0x0][0x2f0] ;  /* 0x0000bc0000087ab9 */ /* 0x000fe40000000800 */
[----:B------:R-:W-:Y:S01]  /*1040*/  UIMAD UR4, UR4, UR8, URZ ;  /* 0x00000008040472a4 */ /* 0x000fe2000f8e023f */
[----:B------:R-:W-:Y:S01]  /*1050*/  ISETP.NE.AND.EX P1, PT, RZ, UR9, PT, P1 ;  /* 0x00000009ff007c0c */ /* 0x000fe2000bf25310 */
[----:B01-34-:R-:W-:-:S12]  /*1060*/  @P2 BRA `(.L_x_4805) ;  /* 0x0000000000302947 */ /* 0x01bfd80003800000 */
        /* <DEDUP_REMOVED lines=9> */
[----:B-----5:R-:W2:Y:S04]  /*1100*/  LDG.E R17, desc[UR10][R2.64] ;  /* 0x0000000a02117981 */ /* 0x020ea8000c1e1900 */
[----:B------:R-:W2:Y:S02]  /*1110*/  LDG.E R0, desc[UR10][R2.64+0x4] ;  /* 0x0000040a02007981 */ /* 0x000ea4000c1e1900 */
[----:B--2---:R-:W-:-:S07]  /*1120*/  IMAD.IADD R17, R0, 0x1, -R17 ;  /* 0x0000000100117824 */ /* 0x004fce00078e0a11 */
.L_x_4805:
[----:B------:R-:W-:Y:S02]  /*1130*/  IMAD.U32 R16, RZ, RZ, UR4 ;  /* 0x00000004ff107e24 */ /* 0x000fe4000f8e00ff */
[----:B------:R-:W-:Y:S01]  /*1140*/  IMAD.U32 R196, RZ, RZ, UR6 ;  /* 0x00000006ffc47e24 */ /* 0x000fe2000f8e00ff */
[----:B------:R-:W-:Y:S06]  /*1150*/  @!P1 BRA `(.L_x_4806) ;  /* 0x00000000001c9947 */ /* 0x000fec0003800000 */
[----:B------:R-:W-:Y:S01]  /*1160*/  ULDC.64 UR8, c[0x0][0xa20] ;  /* 0x0002880000087ab9 */ /* 0x000fe20000000a00 */
[----:B------:R-:W-:Y:S01]  /*1170*/  ULDC.64 UR10, c[0x0][0x208] ;  /* 0x00008200000a7ab9 */ /* 0x000fe20000000a00 */
[----:B------:R-:W-:-:S06]  /*1180*/  UIMAD.WIDE UR6, UR6, 0x4, UR8 ;  /* 0x00000004060678a5 */ /* 0x000fcc000f8e0208 */
[----:B------:R-:W-:Y:S02]  /*1190*/  IMAD.U32 R2, RZ, RZ, UR6 ;  /* 0x00000006ff027e24 */ /* 0x000fe4000f8e00ff */
[----:B------:R-:W-:-:S05]  /*11a0*/  IMAD.U32 R3, RZ, RZ, UR7 ;  /* 0x00000007ff037e24 */ /* 0x000fca000f8e00ff */
[----:B------:R0:W5:Y:S01]  /*11b0*/  LDG.E R16, desc[UR10][R2.64] ;  /* 0x0000000a02107981 */ /* 0x000162000c1e1900 */
[----:B------:R-:W-:Y:S05]  /*11c0*/  BRA `(.L_x_4807) ;  /* 0x0000000000307947 */ /* 0x000fea0003800000 */
.L_x_4806:
        /* <DEDUP_REMOVED lines=10> */
[----:B------:R-:W2:Y:S02]  /*1270*/  LDG.E R5, desc[UR10][R2.64+0x4] ;  /* 0x0000040a02057981 */ /* 0x000ea4000c1e1900 */
[----:B--2---:R-:W-:-:S07]  /*1280*/  IMAD.IADD R16, R5, 0x1, -R16 ;  /* 0x0000000105107824 */ /* 0x004fce00078e0a10 */
.L_x_4807:
[----:B------:R-:W1:Y:S01]  /*1290*/  LDC R0, c[0x0][0x448] ;  /* 0x00011200ff007b82 */ /* 0x000e620000000800 */
[----:B------:R-:W-:Y:S01]  /*12a0*/  USHF.L.U32 UR39, UR5, 0x7, URZ ;  /* 0x0000000705277899 */ /* 0x000fe2000800063f */
[----:B-----5:R-:W-:-:S03]  /*12b0*/  IMAD.IADD R16, R16, 0x1, -R7 ;  /* 0x0000000110107824 */ /* 0x020fc600078e0a07 */
[----:B------:R-:W-:Y:S02]  /*12c0*/  UIADD3 UR4, UR39, 0x7f, URZ ;  /* 0x0000007f27047890 */ /* 0x000fe4000fffe03f */
[----:B0-----:R-:W-:Y:S01]  /*12d0*/  IADD3 R3, R16, 0x1, -R17 ;  /* 0x0000000110037810 */ /* 0x001fe20007ffe811 */
[----:B------:R-:W0:Y:S01]  /*12e0*/  LDC.64 R8, c[0x0][0x9e0] ;  /* 0x00027800ff087b82 */ /* 0x000e220000000a00 */
[----:B-1----:R-:W-:Y:S02]  /*12f0*/  ISETP.NE.AND P1, PT, R0, 0x1, PT ;  /* 0x000000010000780c */ /* 0x002fe40003f25270 */
[----:B------:R-:W-:Y:S01]  /*1300*/  IMAD.U32 R0, RZ, RZ, UR4 ;  /* 0x00000004ff007e24 */ /* 0x000fe2000f8e00ff */
[----:B0-----:R-:W-:-:S10]  /*1310*/  ISETP.GE.AND P2, PT, R9, 0x1, PT ;  /* 0x000000010900780c */ /* 0x001fd40003f46270 */
[----:B------:R-:W0:Y:S08]  /*1320*/  @P1 LDC R2, c[0x0][0x44c] ;  /* 0x00011300ff021b82 */ /* 0x000e300000000800 */
[----:B------:R-:W1:Y:S01]  /*1330*/  @P1 LDC R5, c[0x0][0x450] ;  /* 0x00011400ff051b82 */ /* 0x000e620000000800 */
[----:B0-----:R-:W-:-:S05]  /*1340*/  @P1 IMAD.HI.U32 R2, R2, UR4, RZ ;  /* 0x0000000402021c27 */ /* 0x001fca000f8e00ff */
[----:B-1----:R-:W-:-:S05]  /*1350*/  @P1 SHF.R.U32.HI R0, RZ, R5, R2 ;  /* 0x00000005ff001219 */ /* 0x002fca0000011602 */
        /* <DEDUP_REMOVED lines=13> */
.L_x_4809:
[----:B------:R-:W-:-:S13]  /*1430*/  ISETP.NE.AND P0, PT, R9, 0x1, PT ;  /* 0x000000010900780c */ /* 0x000fda0003f05270 */
[----:B------:R-:W0:Y:S02]  /*1440*/  @P0 LDC.64 R4, c[0x0][0x9e8] ;  /* 0x00027a00ff040b82 */ /* 0x000e240000000a00 */
[----:B0-----:R-:W-:-:S05]  /*1450*/  @P0 IMAD.HI.U32 R4, R2, R4, RZ ;  /* 0x0000000402040227 */ /* 0x001fca00078e00ff */
[----:B------:R-:W-:-:S07]  /*1460*/  @P0 SHF.R.U32.HI R2, RZ, R5, R4 ;  /* 0x00000005ff020219 */ /* 0x000fce0000011604 */
.L_x_4810:
[----:B------:R-:W-:-:S05]  /*1470*/  IMAD R3, R2, R9, R9 ;  /* 0x0000000902037224 */ /* 0x000fca00078e0209 */
[----:B------:R-:W-:-:S07]  /*1480*/  VIMNMX R0, R0, R3, PT ;  /* 0x0000000300007248 */ /* 0x000fce0003fe0100 */
.L_x_4808:
[----:B------:R-:W0:Y:S01]  /*1490*/  @P1 LDC R4, c[0x0][0x44c] ;  /* 0x00011300ff041b82 */ /* 0x000e220000000800 */
[----:B------:R-:W-:Y:S01]  /*14a0*/  IMAD.U32 R3, RZ, RZ, UR39 ;  /* 0x00000027ff037e24 */ /* 0x000fe2000f8e00ff */
[----:B------:R-:W-:Y:S01]  /*14b0*/  ULDC UR4, c[0x0][0x9dc] ;  /* 0x0002770000047ab9 */ /* 0x000fe20000000800 */
[----:B------:R-:W-:Y:S02]  /*14c0*/  VIADD R2, R0, 0x5f ;  /* 0x0000005f00027836 */ /* 0x000fe40000000000 */
[C---:B------:R-:W-:Y:S02]  /*14d0*/  VIADD R0, R16.reuse, 0x5f ;  /* 0x0000005f10007836 */ /* 0x040fe40000000000 */
[----:B------:R-:W-:Y:S01]  /*14e0*/  IMAD.IADD R74, R16, 0x1, -R17 ;  /* 0x00000001104a7824 */ /* 0x000fe200078e0a11 */
        /* <DEDUP_REMOVED lines=23> */
.L_x_4812:
[----:B------:R-:W-:-:S13]  /*1660*/  ISETP.NE.AND P0, PT, R9, 0x1, PT ;  /* 0x000000010900780c */ /* 0x000fda0003f05270 */
[----:B------:R-:W0:Y:S02]  /*1670*/  @P0 LDC.64 R2, c[0x0][0x9e8] ;  /* 0x00027a00ff020b82 */ /* 0x000e240000000a00 */
[----:B0-----:R-:W-:-:S05]  /*1680*/  @P0 IMAD.HI.U32 R0, R4, R2, RZ ;  /* 0x0000000204000227 */ /* 0x001fca00078e00ff */
[----:B------:R-:W-:-:S07]  /*1690*/  @P0 SHF.R.U32.HI R4, RZ, R3, R0 ;  /* 0x00000003ff040219 */ /* 0x000fce0000011600 */
.L_x_4813:
[----:B------:R-:W-:-:S05]  /*16a0*/  IMAD R4, R4, R9, RZ ;  /* 0x0000000904047224 */ /* 0x000fca00078e02ff */
[----:B------:R-:W-:-:S13]  /*16b0*/  R2UR UR5, R4 ;  /* 0x00000000040572ca */ /* 0x000fda00000e0000 */
[----:B------:R-:W-:-:S04]  /*16c0*/  UISETP.LT.AND UP0, UPT, UR4, UR5, UPT ;  /* 0x000000050400728c */ /* 0x000fc8000bf01270 */
[----:B------:R-:W-:-:S12]  /*16d0*/  USEL UR4, UR4, UR5, !UP0 ;  /* 0x0000000504047287 */ /* 0x000fd8000c000000 */
.L_x_4811:
        /* <DEDUP_REMOVED lines=55> */
[----:B------:R-:W-:Y:S02]  /*1a50*/  IMAD.MOV.U32 R131, RZ, RZ, RZ ;  /* 0x000000ffff837224 */ /* 0x000fe400078e00ff */
[----:B------:R-:W-:-:S02]  /*1a60*/  IMAD.MOV.U32 R32, RZ, RZ, RZ ;  /* 0x000000ffff207224 */ /* 0x000fc400078e00ff */
[----:B------:R-:W-:Y:S02]  /*1a70*/  IMAD.MOV.U32 R133, RZ, RZ, RZ ;  /* 0x000000ffff857224 */ /* 0x000fe400078e00ff */
        /* <DEDUP_REMOVED lines=33> */
.L_x_4815:
        /* <DEDUP_REMOVED lines=11> */
.L_x_5041:
[----:B------:R-:W-:Y:S05]  /*1d40*/  @!P0 BRA `(.L_x_4817) ;  /* 0x0000000000048947 */ /* 0x000fea0003800000 */
[----:B------:R-:W-:Y:S01]  /*1d50*/  BPT.TRAP 0x1 ;  /* 0x000000040000795c */ /* 0x000fe20000300000 */
.L_x_4817:
[----:B0-----:R-:W-:Y:S02]  /*1d60*/  IMAD.U32 R3, RZ, RZ, UR36 ;  /* 0x00000024ff037e24 */ /* 0x001fe4000f8e00ff */
[----:B------:R-:W-:-:S03]  /*1d70*/  IMAD.U32 R0, RZ, RZ, UR38 ;  /* 0x00000026ff007e24 */ /* 0x000fc6000f8e00ff */
[----:B------:R-:W-:Y:S02]  /*1d80*/  LEA R3, R3, UR37, 0x3 ;  /* 0x0000002503037c11 */ /* 0x000fe4000f8e18ff */
[----:B------:R-:W-:-:S04]  /*1d90*/  SHF.L.U32 R0, R0, 0x1f, RZ ;  /* 0x0000001f00007819 */ /* 0x000fc800000006ff */
[----:B------:R0:W1:Y:S01]  /*1da0*/  SYNCS.PHASECHK.TRANS64.TRYWAIT P1, [R3+URZ+0x30830], R0 ;  /* 0x03083000030075a7 */ /* 0x000062000802017f */
[----:B------:R-:W-:Y:S05]  /*1db0*/  @!P0 BRA `(.L_x_4818) ;  /* 0x0000000000048947 */ /* 0x000fea0003800000 */
[----:B------:R-:W-:Y:S01]  /*1dc0*/  BPT.TRAP 0x1 ;  /* 0x000000040000795c */ /* 0x000fe20000300000 */
.L_x_4818:
        /* <DEDUP_REMOVED lines=9> */
.L_x_4819:
        /* <DEDUP_REMOVED lines=10> */
[----:B--2---:R-:W2:Y:S01]  /*1f00*/  S2R R2, SR_TID.X ;  /* 0x0000000000027919 */ /* 0x004ea20000002100 */
[----:B------:R-:W-:Y:S01]  /*1f10*/  UMOV UR17, 0x40000040 ;  /* 0x4000004000117882 */ /* 0x000fe20000000000 */
[----:B------:R-:W-:Y:S01]  /*1f20*/  UMOV UR19, 0x40000040 ;  /* 0x4000004000137882 */ /* 0x000fe20000000000 */
[----:B------:R-:W-:Y:S01]  /*1f30*/  ULOP3.LUT UR60, UR4, 0x10000, URZ, 0xfc, !UPT ;  /* 0x00010000043c7892 */ /* 0x000fe2000f8efc3f */
[----:B01----:R-:W-:Y:S01]  /*1f40*/  VIADD R0, R19, UR39 ;  /* 0x0000002713007c36 */ /* 0x003fe20008000000 */
[----:B------:R-:W-:-:S02]  /*1f50*/  ULOP3.LUT UR4, UR40, 0x10000, URZ, 0xfc, !UPT ;  /* 0x0001000028047892 */ /* 0x000fc4000f8efc3f */
[----:B------:R-:W-:Y:S02]  /*1f60*/  UIMAD UR5, UR36, 0x900, UR60 ;  /* 0x00000900240578a4 */ /* 0x000fe4000f8e023c */
[----:B------:R-:W-:Y:S02]  /*1f70*/  UIADD3 UR12, UR4, 0x4, URZ ;  /* 0x00000004040c7890 */ /* 0x000fe4000fffe03f */
[----:B------:R-:W-:Y:S01]  /*1f80*/  UIADD3 UR14, UR5, 0x4, URZ ;  /* 0x00000004050e7890 */ /* 0x000fe2000fffe03f */
[----:B------:R-:W-:Y:S02]  /*1f90*/  UMOV UR8, UR4 ;  /* 0x0000000400087c82 */ /* 0x000fe40008000000 */
[----:B------:R-:W-:Y:S01]  /*1fa0*/  UMOV UR10, UR5 ;  /* 0x00000005000a7c82 */ /* 0x000fe20008000000 */
[----:B------:R-:W-:Y:S01]  /*1fb0*/  IMAD.U32 R6, RZ, RZ, UR8 ;  /* 0x00000008ff067e24 */ /* 0x000fe2000f8e00ff */
[----:B------:R-:W-:Y:S01]  /*1fc0*/  HGMMA.64x96x16.F32 R24, gdesc[UR8], RZ, !UPT, gsb0 ;  /* 0x01600000081879f0 */ /* 0x000fe2000c0008ff */
[----:B------:R-:W-:-:S02]  /*1fd0*/  UIADD3 UR8, UR4, 0x2, URZ ;  /* 0x0000000204087890 */ /* 0x000fc4000fffe03f */
[----:B------:R-:W-:Y:S01]  /*1fe0*/  UIADD3 UR10, UR5, 0x2, URZ ;  /* 0x00000002050a7890 */ /* 0x000fe2000fffe03f */
[----:B------:R-:W-:Y:S01]  /*1ff0*/  UMOV UR9, 0x40000040 ;  /* 0x4000004000097882 */ /* 0x000fe20000000000 */
[----:B------:R-:W-:Y:S01]  /*2000*/  UMOV UR11, 0x40000040 ;  /* 0x40000040000b7882 */ /* 0x000fe20000000000 */
[----:B------:R-:W-:Y:S02]  /*2010*/  UIADD3 UR16, UR4, 0x6, URZ ;  /* 0x0000000604107890 */ /* 0x000fe4000fffe03f */
[----:B------:R-:W-:Y:S02]  /*2020*/  UIADD3 UR18, UR5, 0x6, URZ ;  /* 0x0000000605127890 */ /* 0x000fe4000fffe03f */
[----:B------:R-:W-:Y:S02]  /*2030*/  UIADD3 UR20, UR4, 0x400, URZ ;  /* 0x0000040004147890 */ /* 0x000fe4000fffe03f */
[----:B------:R-:W-:Y:S01]  /*2040*/  UIADD3 UR22, UR5, 0x300, URZ ;  /* 0x0000030005167890 */ /* 0x000fe2000fffe03f */
[----:B------:R-:W-:Y:S01]  /*2050*/  UMOV UR21, 0x40000040 ;  /* 0x4000004000157882 */ /* 0x000fe20000000000 */
[----:B------:R-:W-:Y:S01]  /*2060*/  UMOV UR23, 0x40000040 ;  /* 0x4000004000177882 */ /* 0x000fe20000000000 */
[----:B------:R-:W-:Y:S01]  /*2070*/  UIADD3 UR24, UR4, 0x402, URZ ;  /* 0x0000040204187890 */ /* 0x000fe2000fffe03f */
[----:B--2---:R-:W-:Y:S01]  /*2080*/  LOP3.LUT P3, RZ, R2, 0x7f, RZ, 0xc0, !PT ;  /* 0x0000007f02ff7812 */ /* 0x004fe2000786c0ff */
[----:B------:R-:W-:Y:S01]  /*2090*/  UIADD3 UR26, UR5, 0x302, URZ ;  /* 0x00000302051a7890 */ /* 0x000fe2000fffe03f */
[----:B------:R-:W-:Y:S01]  /*20a0*/  IMAD.MOV.U32 R2, RZ, RZ, R0 ;  /* 0x000000ffff027224 */ /* 0x000fe200078e0000 */
        /* <DEDUP_REMOVED lines=40> */
[----:B------:R-:W0:Y:S01]  /*2330*/  SHFL.IDX PT, R9, R2, RZ, 0x1c1f ;  /* 0x001c1fff02097589 */ /* 0x000e2200000e0000 */
[----:B------:R-:W-:Y:S01]  /*2340*/  @!P3 PRMT R0, RZ, 0x654, R0 ;  /* 0x00000654ff00b816 */ /* 0x000fe20000000000 */
[----:B------:R-:W-:-:S03]  /*2350*/  IMAD R5, R75, R4, 0x61 ;  /* 0x000000614b057424 */ /* 0x000fc600078e0204 */
[----:B------:R-:W-:Y:S01]  /*2360*/  PLOP3.LUT P1, PT, PT, PT, UP1, 0x40, 0x0 ;  /* 0x000000000000781c */ /* 0x000fe20003f2e818 */
[----:B------:R-:W-:Y:S02]  /*2370*/  IMAD R4, R18, -0x2, R5 ;  /* 0xfffffffe12047824 */ /* 0x000fe400078e0205 */
[----:B------:R-:W-:Y:S02]  /*2380*/  VIADD R5, R5, 0xffffffff ;  /* 0xffffffff05057836 */ /* 0x000fe40000000000 */
[----:B------:R-:W-:Y:S01]  /*2390*/  VIADD R13, R4, 0xffffffff ;  /* 0xffffffff040d7836 */ /* 0x000fe20000000000 */
        /* <DEDUP_REMOVED lines=35> */
[----:B-1----:R-:W-:-:S04]  /*25d0*/  IMAD R0, R75, -0x60, R16 ;  /* 0xffffffa04b007824 */ /* 0x002fc800078e0210 */
[----:B------:R-:W-:Y:S01]  /*25e0*/  VIADD R3, R0, 0x60 ;  /* 0x0000006000037836 */ /* 0x000fe20000000000 */
[----:B------:R-:W-:-:S03]  /*25f0*/  IADD3 R0, -R17, R4, R16 ;  /* 0x0000000411007210 */ /* 0x000fc60007ffe110 */
[----:B------:R-:W-:Y:S02]  /*2600*/  IMAD R8, R18, -0x2, R3 ;  /* 0xfffffffe12087824 */ /* 0x000fe400078e0203 */
[C---:B------:R-:W-:Y:S02]  /*2610*/  VIADD R11, R0.reuse, UR4 ;  /* 0x00000004000b7c36 */ /* 0x040fe40008000000 */
[----:B------:R-:W-:-:S03]  /*2620*/  VIADD R10, R0, UR7 ;  /* 0x00000007000a7c36 */ /* 0x000fc60008000000 */
[----:B0-----:R-:W-:Y:S01]  /*2630*/  VIADDMNMX R0, R9, R11, R8, PT ;  /* 0x0000000b09007246 */ /* 0x001fe20003800108 */
[----:B------:R-:W-:Y:S01]  /*2640*/  IMAD.IADD R3, R10, 0x1, R9 ;  /* 0x000000010a037824 */ /* 0x000fe200078e0209 */
[----:B------:R-:W-:Y:S06]  /*2650*/  @P1 BRA `(.L_x_4821) ;  /* 0x0000000000541947 */ /* 0x000fec0003800000 */
[----:B------:R-:W-:Y:S01]  /*2660*/  IADD3 R4, -R17, R16, R9 ;  /* 0x0000001011047210 */ /* 0x000fe20007ffe109 */
        /* <DEDUP_REMOVED lines=11> */
.L_x_4823:
[----:B------:R-:W-:-:S06]  /*2720*/  UISETP.NE.AND UP2, UPT, UR5, 0x1, UPT ;  /* 0x000000010500788c */ /* 0x000fcc000bf45270 */
[----:B------:R-:W-:-:S05]  /*2730*/  PLOP3.LUT P1, PT, PT, PT, UP2, 0x80, 0x0 ;  /* 0x000000000000781c */ /* 0x000fca0003f2f028 */
[----:B------:R-:W-:-:S08]  /*2740*/  @UP2 ULDC.64 UR10, c[0x0][0x9e8] ;  /* 0x00027a00000a2ab9 */ /* 0x000fd00000000a00 */
[----:B------:R-:W-:-:S05]  /*2750*/  @P1 IMAD.HI.U32 R9, R4, UR10, RZ ;  /* 0x0000000a04091c27 */ /* 0x000fca000f8e00ff */
[----:B------:R-:W-:-:S07]  /*2760*/  @P1 SHF.R.U32.HI R4, RZ, UR11, R9 ;  /* 0x0000000bff041c19 */ /* 0x000fce0008011609 */
.L_x_4824:
[----:B------:R-:W-:Y:S05]  /*2770*/  BSYNC B0 ;  /* 0x0000000000007941 */ /* 0x000fea0003800000 */
.L_x_4822:
[----:B------:R-:W-:-:S05]  /*2780*/  IMAD R4, R4, UR5, R13 ;  /* 0x0000000504047c24 */ /* 0x000fca000f8e020d */
[----:B------:R-:W-:Y:S02]  /*2790*/  VIMNMX R3, R3, R4, !PT ;  /* 0x0000000403037248 */ /* 0x000fe40007fe0100 */
[----:B------:R-:W-:-:S07]  /*27a0*/  VIADDMNMX R0, R4, UR5, R0, PT ;  /* 0x0000000504007c46 */ /* 0x000fce000b800100 */
.L_x_4821:
[C---:B------:R-:W-:Y:S02]  /*27b0*/  ISETP.GE.AND P1, PT, R5.reuse, 0x2, PT ;  /* 0x000000020500780c */ /* 0x040fe40003f26270 */
[----:B------:R-:W-:Y:S02]  /*27c0*/  ISETP.GE.AND P5, PT, R5, 0xa, PT ;  /* 0x0000000a0500780c */ /* 0x000fe40003fa6270 */
        /* <DEDUP_REMOVED lines=110> */
[----:B------:R-:W-:Y:S02]  /*2eb0*/  ISETP.GT.AND P5, PT, R3, 0x59, !P5 ;  /* 0x000000590300780c */ /* 0x000fe40006fa4270 */
[----:B------:R-:W0:Y:S02]  /*2ec0*/  SHFL.IDX PT, R3, R2, 0x1, 0x1c1f ;  /* 0x003c1f0002037f89 */ /* 0x000e2400000e0000 */
[----:B------:R-:W-:-:S04]  /*2ed0*/  ISETP.LT.OR P5, PT, R0, 0x5a, P5 ;  /* 0x0000005a0000780c */ /* 0x000fc80002fa1670 */
[----:B------:R-:W-:Y:S02]  /*2ee0*/  FSEL R68, R69, -INF , !P5 ;  /* 0xff80000045447808 */ /* 0x000fe40006800000 */
[----:B------:R-:W-:Y:S02]  /*2ef0*/  PLOP3.LUT P5, PT, PT, PT, UP1, 0x40, 0x0 ;  /* 0x000000000000781c */ /* 0x000fe40003fae818 */
[----:B0-----:R-:W-:Y:S01]  /*2f00*/  VIADDMNMX R4, R3, R11, R8, PT ;  /* 0x0000000b03047246 */ /* 0x001fe20003800108 */
[----:B------:R-:W-:-:S10]  /*2f10*/  IMAD.IADD R8, R10, 0x1, R3 ;  /* 0x000000010a087824 */ /* 0x000fd400078e0203 */
[----:B------:R-:W-:Y:S05]  /*2f20*/  @P5 BRA `(.L_x_4825) ;  /* 0x00000000005c5947 */ /* 0x000fea0003800000 */
        /* <DEDUP_REMOVED lines=13> */
.L_x_4827:
[----:B------:R-:W-:-:S06]  /*3000*/  UISETP.NE.AND UP2, UPT, UR5, 0x1, UPT ;  /* 0x000000010500788c */ /* 0x000fcc000bf45270 */
[----:B------:R-:W-:-:S05]  /*3010*/  PLOP3.LUT P5, PT, PT, PT, UP2, 0x80, 0x0 ;  /* 0x000000000000781c */ /* 0x000fca0003faf028 */
[----:B------:R-:W-:-:S08]  /*3020*/  @UP2 ULDC.64 UR10, c[0x0][0x9e8] ;  /* 0x00027a00000a2ab9 */ /* 0x000fd00000000a00 */
[----:B------:R-:W-:Y:S01]  /*3030*/  @P5 IMAD.HI.U32 R2, R0, UR10, RZ ;  /* 0x0000000a00025c27 */ /* 0x000fe2000f8e00ff */
[----:B------:R-:W-:-:S13]  /*3040*/  PLOP3.LUT P5, PT, PT, PT, UP2, 0x80, 0x0 ;  /* 0x000000000000781c */ /* 0x000fda0003faf028 */
[----:B------:R-:W-:-:S07]  /*3050*/  @P5 SHF.R.U32.HI R0, RZ, UR11, R2 ;  /* 0x0000000bff005c19 */ /* 0x000fce0008011602 */
.L_x_4828:
[----:B------:R-:W-:Y:S05]  /*3060*/  BSYNC B0 ;  /* 0x0000000000007941 */ /* 0x000fea0003800000 */
.L_x_4826:
[----:B------:R-:W-:-:S05]  /*3070*/  IMAD R3, R0, UR5, R13 ;  /* 0x0000000500037c24 */ /* 0x000fca000f8e020d */
[----:B------:R-:W-:Y:S02]  /*3080*/  VIMNMX R8, R8, R3, !PT ;  /* 0x0000000308087248 */ /* 0x000fe40007fe0100 */
[----:B------:R-:W-:-:S07]  /*3090*/  VIADDMNMX R4, R3, UR5, R4, PT ;  /* 0x0000000503047c46 */ /* 0x000fce000b800104 */
.L_x_4825:
        /* <DEDUP_REMOVED lines=137> */
[----:B------:R0:W1:Y:S01]  /*3930*/  MUFU.EX2 R61, R12 ;  /* 0x0000000c003d7308 */ /* 0x0000620000000800 */
[----:B------:R-:W-:Y:S01]  /*3940*/  ISETP.LT.OR P1, PT, R4, 0x4a, P1 ;  /* 0x0000004a0400780c */ /* 0x000fe20000f21670 */
[--C-:B------:R-:W-:Y:S01]  /*3950*/  FFMA.FTZ R26, R36, R0, -R57.reuse ;  /* 0x00000000241a7223 */ /* 0x100fe20000010839 */
[----:B------:R-:W-:Y:S01]  /*3960*/  FMNMX.FTZ R2, R59, R2, !PT ;  /* 0x000000023b027209 */ /* 0x000fe20007810000 */
[-CC-:B------:R-:W-:Y:S01]  /*3970*/  FFMA.FTZ R36, R90, R0.reuse, -R57.reuse ;  /* 0x000000005a247223 */ /* 0x180fe20000010839 */
[----:B------:R-:W-:Y:S01]  /*3980*/  ISETP.GT.AND P3, PT, R8, 0x51, !P3 ;  /* 0x000000510800780c */ /* 0x000fe20005f64270 */
[-CC-:B------:R-:W-:Y:S01]  /*3990*/  FFMA.FTZ R28, R48, R0.reuse, -R57.reuse ;  /* 0x00000000301c7223 */ /* 0x180fe20000010839 */
[----:B------:R-:W-:Y:S01]  /*39a0*/  ISETP.LT.OR P2, PT, R4, 0x51, P2 ;  /* 0x000000510400780c */ /* 0x000fe20001741670 */
[----:B------:R-:W-:Y:S01]  /*39b0*/  MUFU.EX2 R14, R14 ;  /* 0x0000000e000e7308 */ /* 0x000fe20000000800 */
[----:B------:R-:W-:Y:S01]  /*39c0*/  FSEL R63, R63, -INF , !P1 ;  /* 0xff8000003f3f7808 */ /* 0x000fe20004800000 */
[--C-:B0-----:R-:W-:Y:S01]  /*39d0*/  FFMA.FTZ R12, R72, R0, -R57.reuse ;  /* 0x00000000480c7223 */ /* 0x101fe20000010839 */
[----:B------:R-:W-:Y:S01]  /*39e0*/  FMNMX.FTZ R2, R41, R2, !PT ;  /* 0x0000000229027209 */ /* 0x000fe20007810000 */
[-CC-:B------:R-:W-:Y:S01]  /*39f0*/  FFMA.FTZ R30, R52, R0.reuse, -R57.reuse ;  /* 0x00000000341e7223 */ /* 0x180fe20000010839 */
[----:B------:R-:W-:Y:S01]  /*3a00*/  ISETP.NE.AND P5, PT, R65, RZ, PT ;  /* 0x000000ff4100720c */ /* 0x000fe20003fa5270 */
[-CC-:B------:R-:W-:Y:S01]  /*3a10*/  FFMA.FTZ R32, R84, R0.reuse, -R57.reuse ;  /* 0x0000000054207223 */ /* 0x180fe20000010839 */
[----:B------:R-:W-:Y:S01]  /*3a20*/  ISETP.GT.AND P4, PT, R8, 0x58, !P4 ;  /* 0x000000580800780c */ /* 0x000fe20006784270 */
[----:B------:R0:W2:Y:S01]  /*3a30*/  MUFU.EX2 R65, R20 ;  /* 0x0000001400417308 */ /* 0x0000a20000000800 */
[----:B------:R-:W-:Y:S01]  /*3a40*/  ISETP.LT.OR P3, PT, R4, 0x52, P3 ;  /* 0x000000520400780c */ /* 0x000fe20001f61670 */
[----:B------:R-:W-:Y:S01]  /*3a50*/  FFMA.FTZ R34, R56, R0, -R57 ;  /* 0x0000000038227223 */ /* 0x000fe20000010839 */
[----:B------:R-:W-:-:S02]  /*3a60*/  FSEL R45, R66, -INF , !P2 ;  /* 0xff800000422d7808 */ /* 0x000fc40005000000 */
[----:B------:R-:W-:Y:S02]  /*3a70*/  FMNMX.FTZ R2, R63, R2, !PT ;  /* 0x000000023f027209 */ /* 0x000fe40007810000 */
[----:B------:R-:W-:Y:S01]  /*3a80*/  ISETP.GT.AND P5, PT, R8, 0x59, !P5 ;  /* 0x000000590800780c */ /* 0x000fe20006fa4270 */
[----:B------:R-:W-:Y:S01]  /*3a90*/  MUFU.EX2 R24, R24 ;  /* 0x0000001800187308 */ /* 0x000fe20000000800 */
[----:B------:R-:W-:Y:S01]  /*3aa0*/  ISETP.LT.OR P4, PT, R4, 0x59, P4 ;  /* 0x000000590400780c */ /* 0x000fe20002781670 */
[-CC-:B0-----:R-:W-:Y:S01]  /*3ab0*/  FFMA.FTZ R20, R76, R0.reuse, -R57.reuse ;  /* 0x000000004c147223 */ /* 0x181fe20000010839 */
        /* <DEDUP_REMOVED lines=10> */
[----:B-1----:R-:W-:Y:S01]  /*3b60*/  F2FP.F16.F32.PACK_AB R188, R61, R10 ;  /* 0x0000000a3dbc723e */ /* 0x002fe200000000ff */
[----:B------:R-:W-:Y:S01]  /*3b70*/  MUFU.EX2 R182, R4 ;  /* 0x0000000400b67308 */ /* 0x000fe20000000800 */
[----:B------:R-:W-:Y:S01]  /*3b80*/  FMNMX.FTZ R2, R71, R2, !PT ;  /* 0x0000000247027209 */ /* 0x000fe20007810000 */
[--C-:B0-----:R-:W-:Y:S01]  /*3b90*/  FFMA.FTZ R20, R80, R0, -R57.reuse ;  /* 0x0000000050147223 */ /* 0x101fe20000010839 */
[----:B------:R-:W-:Y:S02]  /*3ba0*/  R2UR UR14, R74 ;  /* 0x000000004a0e72ca */ /* 0x000fe400000e0000 */
[----:B--2---:R-:W-:Y:S01]  /*3bb0*/  F2FP.F16.F32.PACK_AB R190, R65, R14 ;  /* 0x0000000e41be723e */ /* 0x004fe200000000ff */
        /* <DEDUP_REMOVED lines=162> */
.L_x_4830:
[----:B------:R-:W-:-:S11]  /*45e0*/  UISETP.NE.AND UP2, UPT, UR5, 0x1, UPT ;  /* 0x000000010500788c */ /* 0x000fd6000bf45270 */
[----:B------:R-:W-:Y:S02]  /*45f0*/  @UP2 ULDC.64 UR10, c[0x0][0x9e8] ;  /* 0x00027a00000a2ab9 */ /* 0x000fe40000000a00 */
[----:B------:R-:W-:-:S04]  /*4600*/  UIMAD.WIDE.U32 UR14, UR7, UR10, URZ ;  /* 0x0000000a070e72a5 */ /* 0x000fc8000f8e003f */
[----:B------:R-:W-:-:S12]  /*4610*/  @UP2 USHF.R.U32.HI UR7, URZ, UR11, UR15 ;  /* 0x0000000b3f072299 */ /* 0x000fd8000801160f */
.L_x_4831:
[----:B------:R-:W-:-:S04]  /*4620*/  UIMAD UR5, UR7, UR5, UR5 ;  /* 0x00000005070572a4 */ /* 0x000fc8000f8e0205 */
[----:B------:R-:W-:-:S04]  /*4630*/  UISETP.LT.AND UP2, UPT, UR4, UR5, UPT ;  /* 0x000000050400728c */ /* 0x000fc8000bf41270 */
[----:B------:R-:W-:-:S12]  /*4640*/  USEL UR4, UR4, UR5, UP2 ;  /* 0x0000000504047287 */ /* 0x000fd80009000000 */
.L_x_4829:
        /* <DEDUP_REMOVED lines=60> */
.L_x_4849:
[----:B------:R-:W-:-:S04]  /*4a10*/  UIADD3 UR4, UR36, 0x1, URZ ;  /* 0x0000000124047890 */ /* 0x000fc8000fffe03f */
[----:B------:R-:W-:-:S04]  /*4a20*/  UISETP.NE.AND UP2, UPT, UR4, 0x2, UPT ;  /* 0x000000020400788c */ /* 0x000fc8000bf45270 */
[----:B------:R-:W-:Y:S02]  /*4a30*/  USEL UR7, URZ, 0x1, UP2 ;  /* 0x000000013f077887 */ /* 0x000fe40009000000 */
[----:B------:R-:W-:Y:S02]  /*4a40*/  USEL UR4, UR4, URZ, UP2 ;  /* 0x0000003f04047287 */ /* 0x000fe40009000000 */
[----:B------:R-:W-:Y:S01]  /*4a50*/  ULOP3.LUT UR7, UR38, UR7, URZ, 0x3c, !UPT ;  /* 0x0000000726077292 */ /* 0x000fe2000f8e3c3f */
[----:B------:R-:W-:Y:S11]  /*4a60*/  @!P0 BRA `(.L_x_4833) ;  /* 0x0000000000048947 */ /* 0x000ff60003800000 */
[----:B------:R-:W-:Y:S01]  /*4a70*/  BPT.TRAP 0x1 ;  /* 0x000000040000795c */ /* 0x000fe20000300000 */
.L_x_4833:
[----:B------:R-:W-:Y:S01]  /*4a80*/  ULEA UR6, UR4, UR37, 0x3 ;  /* 0x0000002504067291 */ /* 0x000fe2000f8e183f */
[----:B------:R-:W-:-:S05]  /*4a90*/  IMAD.U32 R0, RZ, RZ, UR7 ;  /* 0x00000007ff007e24 */ /* 0x000fca000f8e00ff */
[----:B------:R-:W-:-:S04]  /*4aa0*/  SHF.L.U32 R0, R0, 0x1f, RZ ;  /* 0x0000001f00007819 */ /* 0x000fc800000006ff */
[----:B------:R0:W1:Y:S01]  /*4ab0*/  SYNCS.PHASECHK.TRANS64.TRYWAIT P1, [UR6+0x30830], R0 ;  /* 0x03083000ff0075a7 */ /* 0x0000620008020146 */
[----:B------:R-:W-:Y:S05]  /*4ac0*/  @!P0 BRA `(.L_x_4834) ;  /* 0x0000000000048947 */ /* 0x000fea0003800000 */
[----:B------:R-:W-:Y:S01]  /*4ad0*/  BPT.TRAP 0x1 ;  /* 0x000000040000795c */ /* 0x000fe20000300000 */
.L_x_4834:
[----:B-1----:R-:W-:Y:S05]  /*4ae0*/  @P1 BRA `(.L_x_4835) ;  /* 0x0000000000081947 */ /* 0x002fea0003800000 */
[----:B------:R-:W1:Y:S02]  /*4af0*/  SYNCS.PHASECHK.TRANS64.TRYWAIT P1, [UR6+0x30830], R0 ;  /* 0x03083000ff0075a7 */ /* 0x000e640008020146 */
[----:B-1----:R-:W-:Y:S05]  /*4b00*/  @!P1 BRA `(.L_x_4836) ;  /* 0x0000012400d89947 */ /* 0x002fea0003800000 */
.L_x_4835:
        /* <DEDUP_REMOVED lines=163> */
.L_x_4837:
[----:B------:R-:W-:Y:S01]  /*5540*/  ULEA UR5, UR36, UR37, 0x3 ;  /* 0x0000002524057291 */ /* 0x000fe2000f8e183f */
[----:B01----:R-:W-:-:S05]  /*5550*/  IMAD.U32 R0, RZ, RZ, UR38 ;  /* 0x00000026ff007e24 */ /* 0x003fca000f8e00ff */
[----:B------:R-:W-:-:S04]  /*5560*/  SHF.L.U32 R0, R0, 0x1f, RZ ;  /* 0x0000001f00007819 */ /* 0x000fc800000006ff */
[----:B------:R0:W1:Y:S01]  /*5570*/  SYNCS.PHASECHK.TRANS64.TRYWAIT P1, [UR5+0x30850], R0 ;  /* 0x03085000ff0075a7 */ /* 0x0000620008020145 */
[----:B------:R-:W-:Y:S05]  /*5580*/  @!P0 BRA `(.L_x_4838) ;  /* 0x0000000000048947 */ /* 0x000fea0003800000 */
[----:B------:R-:W-:Y:S01]  /*5590*/  BPT.TRAP 0x1 ;  /* 0x000000040000795c */ /* 0x000fe20000300000 */
.L_x_4838:
[----:B-1----:R-:W-:Y:S05]  /*55a0*/  @P1 BRA `(.L_x_4839) ;  /* 0x0000000000081947 */ /* 0x002fea0003800000 */
[----:B------:R-:W1:Y:S02]  /*55b0*/  SYNCS.PHASECHK.TRANS64.TRYWAIT P1, [UR5+0x30850], R0 ;  /* 0x03085000ff0075a7 */ /* 0x000e640008020145 */
[----:B-1----:R-:W-:Y:S05]  /*55c0*/  @!P1 BRA `(.L_x_4840) ;  /* 0x0000011c00409947 */ /* 0x002fea0003800000 */
.L_x_4839:
        /* <DEDUP_REMOVED lines=13> */
[----:B------:R-:W-:Y:S01]  /*56a0*/  VIADD R3, R14, 0x1 ;  /* 0x000000010e037836 */ /* 0x000fe20000000000 */
[----:B------:R-:W-:Y:S01]  /*56b0*/  UMOV UR6, UR15 ;  /* 0x0000000f00067c82 */ /* 0x000fe20008000000 */
[----:B------:R-:W-:Y:S01]  /*56c0*/  ULDC UR15, c[0x0][0x9e0] ;  /* 0x00027800000f7ab9 */ /* 0x000fe20000000800 */
[----:B------:R-:W-:Y:S01]  /*56d0*/  UIMAD UR14, UR36, 0x900, UR10 ;  /* 0x00000900240e78a4 */ /* 0x000fe2000f8e020a */
[----:B------:R-:W-:-:S05]  /*56e0*/  IMAD R3, R18, -0x2, R3 ;  /* 0xfffffffe12037824 */ /* 0x000fca00078e0203 */
[----:B------:R-:W-:Y:S01]  /*56f0*/  IADD3 R12, -R17, R3, R16 ;  /* 0x00000003110c7210 */ /* 0x000fe20007ffe110 */
[----:B------:R-:W-:Y:S02]  /*5700*/  UMOV UR10, UR14 ;  /* 0x0000000e000a7c82 */ /* 0x000fe40008000000 */
[----:B------:R-:W-:Y:S01]  /*5710*/  HGMMA.64x192x16.F32 R24, R188, gdesc[UR8].tnspB, R24, gsb0 ;  /* 0x42e00008bc187df0 */ /* 0x000fe20008000818 */
[----:B------:R-:W-:Y:S01]  /*5720*/  UIADD3 UR10, UR14, 0x80, URZ ;  /* 0x000000800e0a7890 */ /* 0x000fe2000fffe03f */
[----:B------:R-:W-:Y:S01]  /*5730*/  UMOV UR11, 0x40000040 ;  /* 0x40000040000b7882 */ /* 0x000fe20000000000 */
[----:B--2---:R-:W-:-:S13]  /*5740*/  LOP3.LUT P3, RZ, R208, 0x7f, RZ, 0xc0, !PT ;  /* 0x0000007fd0ff7812 */ /* 0x004fda000786c0ff */
        /* <DEDUP_REMOVED lines=26> */
[----:B------:R-:W-:Y:S01]  /*58f0*/  @P1 IMAD.HI.U32 R2, R11, UR10, RZ ;  /* 0x0000000a0b021c27 */ /* 0x000fe2000f8e00ff */
[----:B------:R-:W-:Y:S01]  /*5900*/  @UP0 ULDC UR10, c[0x0][0x450] ;  /* 0x00011400000a0ab9 */ /* 0x000fe20000000800 */
[----:B------:R-:W-:-:S03]  /*5910*/  PLOP3.LUT P1, PT, PT, PT, UP1, 0x40, 0x0 ;  /* 0x000000000000781c */ /* 0x000fc60003f2e818 */
[----:B------:R-:W-:Y:S01]  /*5920*/  @P2 SHF.R.U32.HI R11, RZ, UR10, R2 ;  /* 0x0000000aff0b2c19 */ /* 0x000fe20008011602 */
[----:B------:R-:W-:Y:S01]  /*5930*/  ULOP3.LUT UR10, URZ, UR6, URZ, 0x33, !UPT ;  /* 0x000000063f0a7292 */ /* 0x000fe2000f8e333f */
[----:B------:R-:W-:-:S03]  /*5940*/  VIADD R2, R12, UR15 ;  /* 0x0000000f0c027c36 */ /* 0x000fc60008000000 */
[----:B------:R-:W0:Y:S02]  /*5950*/  SHFL.IDX PT, R13, R11, RZ, 0x1c1f ;  /* 0x001c1fff0b0d7589 */ /* 0x000e2400000e0000 */
[----:B------:R-:W-:Y:S02]  /*5960*/  VIADD R12, R12, UR10 ;  /* 0x0000000a0c0c7c36 */ /* 0x000fe40008000000 */
[--C-:B0-----:R-:W-:Y:S01]  /*5970*/  IMAD.IADD R20, R2, 0x1, R13.reuse ;  /* 0x0000000102147824 */ /* 0x101fe200078e020d */
[----:B------:R-:W-:Y:S02]  /*5980*/  WARPGROUP.DEPBAR.LE gsb0, 0x0 ;  /* 0x00008000000079c5 */ /* 0x000fe40000010000 */
[----:B------:R0:W-:Y:S01]  /*5990*/  @!P3 SYNCS.ARRIVE.TRANS64.RED.A1T0 RZ, [R0+URZ], RZ ;  /* 0x000000ff00ffb9a7 */ /* 0x0001e2000810043f */
[----:B------:R-:W-:Y:S02]  /*59a0*/  IMAD.IADD R168, R12, 0x1, R13 ;  /* 0x000000010ca87824 */ /* 0x000fe400078e020d */
[----:B0-----:R-:W-:Y:S01]  /*59b0*/  VIADD R0, R3, 0xffffffff ;  /* 0xffffffff03007836 */ /* 0x001fe20000000000 */
[----:B------:R-:W-:Y:S06]  /*59c0*/  @P1 BRA `(.L_x_4841) ;  /* 0x0000000000541947 */ /* 0x000fec0003800000 */
[----:B------:R-:W-:Y:S01]  /*59d0*/  IADD3 R3, -R17, R16, R13 ;  /* 0x0000001011037210 */ /* 0x000fe20007ffe10d */
        /* <DEDUP_REMOVED lines=11> */
.L_x_4843:
[----:B------:R-:W-:-:S05]  /*5a90*/  IMAD.U32 R13, RZ, RZ, UR59 ;  /* 0x0000003bff0d7e24 */ /* 0x000fca000f8e00ff */
[----:B------:R-:W-:-:S13]  /*5aa0*/  ISETP.NE.AND P1, PT, R13, 0x1, PT ;  /* 0x000000010d00780c */ /* 0x000fda0003f25270 */
[----:B------:R-:W0:Y:S02]  /*5ab0*/  @P1 LDC.64 R170, c[0x0][0x9e8] ;  /* 0x00027a00ffaa1b82 */ /* 0x000e240000000a00 */
[----:B0-----:R-:W-:-:S05]  /*5ac0*/  @P1 IMAD.HI.U32 R170, R3, R170, RZ ;  /* 0x000000aa03aa1227 */ /* 0x001fca00078e00ff */
[----:B------:R-:W-:-:S07]  /*5ad0*/  @P1 SHF.R.U32.HI R3, RZ, R171, R170 ;  /* 0x000000abff031219 */ /* 0x000fce00000116aa */
.L_x_4844:
[----:B------:R-:W-:Y:S05]  /*5ae0*/  BSYNC B0 ;  /* 0x0000000000007941 */ /* 0x000fea0003800000 */
.L_x_4842:
[----:B------:R-:W-:-:S05]  /*5af0*/  IMAD R3, R3, R13, R0 ;  /* 0x0000000d03037224 */ /* 0x000fca00078e0200 */
[----:B------:R-:W-:Y:S02]  /*5b00*/  VIADDMNMX R20, R3, R13, R20, PT ;  /* 0x0000000d03147246 */ /* 0x000fe40003800114 */
[----:B------:R-:W-:-:S07]  /*5b10*/  VIMNMX R168, R168, R3, !PT ;  /* 0x00000003a8a87248 */ /* 0x000fce0007fe0100 */
.L_x_4841:
[C---:B------:R-:W-:Y:S01]  /*5b20*/  ISETP.GE.AND P1, PT, R14.reuse, 0x2, PT ;  /* 0x000000020e00780c */ /* 0x040fe20003f26270 */
[----:B------:R-:W0:Y:S01]  /*5b30*/  SHFL.IDX PT, R11, R11, 0x1, 0x1c1f ;  /* 0x003c1f000b0b7f89 */ /* 0x000e2200000e0000 */
        /* <DEDUP_REMOVED lines=130> */
.L_x_4847:
[----:B------:R-:W-:-:S05]  /*6360*/  IMAD.U32 R20, RZ, RZ, UR59 ;  /* 0x0000003bff147e24 */ /* 0x000fca000f8e00ff */
[----:B------:R-:W-:-:S13]  /*6370*/  ISETP.NE.AND P6, PT, R20, 0x1, PT ;  /* 0x000000011400780c */ /* 0x000fda0003fc5270 */
[----:B------:R-:W0:Y:S02]  /*6380*/  @P6 LDC.64 R132, c[0x0][0x9e8] ;  /* 0x00027a00ff846b82 */ /* 0x000e240000000a00 */
[----:B0-----:R-:W-:-:S05]  /*6390*/  @P6 IMAD.HI.U32 R132, R11, R132, RZ ;  /* 0x000000840b846227 */ /* 0x001fca00078e00ff */
[----:B------:R-:W-:-:S07]  /*63a0*/  @P6 SHF.R.U32.HI R11, RZ, R133, R132 ;  /* 0x00000085ff0b6219 */ /* 0x000fce0000011684 */
.L_x_4848:
[----:B------:R-:W-:Y:S05]  /*63b0*/  BSYNC B0 ;  /* 0x0000000000007941 */ /* 0x000fea0003800000 */
.L_x_4846:
[----:B------:R-:W-:-:S05]  /*63c0*/  IMAD R11, R11, R20, R0 ;  /* 0x000000140b0b7224 */ /* 0x000fca00078e0200 */
[----:B------:R-:W-:Y:S02]  /*63d0*/  VIADDMNMX R2, R11, R20, R2, PT ;  /* 0x000000140b027246 */ /* 0x000fe40003800102 */
[----:B------:R-:W-:-:S07]  /*63e0*/  VIMNMX R12, R12, R11, !PT ;  /* 0x0000000b0c0c7248 */ /* 0x000fce0007fe0100 */
.L_x_4845:
[C---:B------:R-:W-:Y:S01]  /*63f0*/  ISETP.GT.AND P1, PT, R12.reuse, 0x1, !P1 ;  /* 0x000000010c00780c */ /* 0x040fe20004f24270 */
[----:B------:R-:W-:Y:S01]  /*6400*/  IMAD.U32 R132, RZ, RZ, UR5 ;  /* 0x00000005ff847e24 */ /* 0x000fe2000f8e00ff */
[----:B------:R-:W-:Y:S01]  /*6410*/  ISETP.GT.AND P2, PT, R12, 0x8, !P2 ;  /* 0x000000080c00780c */ /* 0x000fe20005744270 */
[----:B------:R-:W-:Y:S01]  /*6420*/  UMOV UR38, UR7 ;  /* 0x0000000700267c82 */ /* 0x000fe20008000000 */
[C---:B------:R-:W-:Y:S01]  /*6430*/  ISETP.LT.OR P1, PT, R2.reuse, 0x2, P1 ;  /* 0x000000020200780c */ /* 0x040fe20000f21670 */
[----:B------:R-:W-:Y:S01]  /*6440*/  UMOV UR36, UR4 ;  /* 0x0000000400247c82 */ /* 0x000fe20008000000 */
        /* <DEDUP_REMOVED lines=109> */
[----:B------:R-:W-:Y:S01]  /*6b20*/  ISETP.NE.AND P6, PT, R14, RZ, PT ;  /* 0x000000ff0e00720c */ /* 0x000fe20003fc5270 */
[----:B0-----:R-:W-:Y:S01]  /*6b30*/  FMUL.FTZ R14, R11, R0 ;  /* 0x000000000b0e7220 */ /* 0x001fe20000410000 */
        /* <DEDUP_REMOVED lines=229> */
.L_x_4832:
        /* <DEDUP_REMOVED lines=26> */
.L_x_4851:
[----:B------:R-:W-:-:S11]  /*7b30*/  UISETP.NE.AND UP2, UPT, UR7, 0x1, UPT ;  /* 0x000000010700788c */ /* 0x000fd6000bf45270 */
[----:B------:R-:W-:Y:S02]  /*7b40*/  @UP2 ULDC.64 UR4, c[0x0][0x9e8] ;  /* 0x00027a0000042ab9 */ /* 0x000fe40000000a00 */
[----:B------:R-:W-:-:S04]  /*7b50*/  UIMAD.WIDE.U32 UR10, UR6, UR4, URZ ;  /* 0x00000004060a72a5 */ /* 0x000fc8000f8e003f */
[----:B------:R-:W-:-:S12]  /*7b60*/  @UP2 USHF.R.U32.HI UR6, URZ, UR5, UR11 ;  /* 0x000000053f062299 */ /* 0x000fd8000801160b */
.L_x_4852:
[----:B------:R-:W-:-:S04]  /*7b70*/  UIMAD UR6, UR6, UR7, URZ ;  /* 0x00000007060672a4 */ /* 0x000fc8000f8e023f */
[----:B------:R-:W-:-:S04]  /*7b80*/  UISETP.LT.AND UP2, UPT, UR14, UR6, UPT ;  /* 0x000000060e00728c */ /* 0x000fc8000bf41270 */
[----:B------:R-:W-:-:S12]  /*7b90*/  USEL UR14, UR14, UR6, !UP2 ;  /* 0x000000060e0e7287 */ /* 0x000fd8000d000000 */
.L_x_4850:
        /* <DEDUP_REMOVED lines=12> */
.L_x_4862:
        /* <DEDUP_REMOVED lines=8> */
.L_x_4854:
[----:B------:R-:W-:Y:S01]  /*7ce0*/  ULEA UR5, UR36, UR37, 0x3 ;  /* 0x0000002524057291 */ /* 0x000fe2000f8e183f */
[----:B------:R-:W-:-:S05]  /*7cf0*/  IMAD.U32 R0, RZ, RZ, UR38 ;  /* 0x00000026ff007e24 */ /* 0x000fca000f8e00ff */
[----:B------:R-:W-:-:S04]  /*7d00*/  SHF.L.U32 R0, R0, 0x1f, RZ ;  /* 0x0000001f00007819 */ /* 0x000fc800000006ff */
[----:B------:R0:W1:Y:S01]  /*7d10*/  SYNCS.PHASECHK.TRANS64.TRYWAIT P1, [UR5+0x30830], R0 ;  /* 0x03083000ff0075a7 */ /* 0x0000620008020145 */
[----:B------:R-:W-:Y:S05]  /*7d20*/  @!P0 BRA `(.L_x_4855) ;  /* 0x0000000000048947 */ /* 0x000fea0003800000 */
[----:B------:R-:W-:Y:S01]  /*7d30*/  BPT.TRAP 0x1 ;  /* 0x000000040000795c */ /* 0x000fe20000300000 */
.L_x_4855:
[----:B-1----:R-:W-:Y:S05]  /*7d40*/  @P1 BRA `(.L_x_4856) ;  /* 0x0000000000081947 */ /* 0x002fea0003800000 */
[----:B------:R-:W1:Y:S02]  /*7d50*/  SYNCS.PHASECHK.TRANS64.TRYWAIT P1, [UR5+0x30830], R0 ;  /* 0x03083000ff0075a7 */ /* 0x000e640008020145 */
[----:B-1----:R-:W-:Y:S05]  /*7d60*/  @!P1 BRA `(.L_x_4857) ;  /* 0x000000f400709947 */ /* 0x002fea0003800000 */
.L_x_4856:
        /* <DEDUP_REMOVED lines=163> */
.L_x_4858:
[----:B------:R-:W-:Y:S01]  /*87a0*/  ULEA UR5, UR4, UR37, 0x3 ;  /* 0x0000002504057291 */ /* 0x000fe2000f8e183f */
[----:B01----:R-:W-:-:S05]  /*87b0*/  IMAD.U32 R0, RZ, RZ, UR6 ;  /* 0x00000006ff007e24 */ /* 0x003fca000f8e00ff */
[----:B------:R-:W-:-:S04]  /*87c0*/  SHF.L.U32 R0, R0, 0x1f, RZ ;  /* 0x0000001f00007819 */ /* 0x000fc800000006ff */
[----:B------:R0:W1:Y:S01]  /*87d0*/  SYNCS.PHASECHK.TRANS64.TRYWAIT P1, [UR5+0x30850], R0 ;  /* 0x03085000ff0075a7 */ /* 0x0000620008020145 */
[----:B------:R-:W-:Y:S05]  /*87e0*/  @!P0 BRA `(.L_x_4859) ;  /* 0x0000000000048947 */ /* 0x000fea0003800000 */
[----:B------:R-:W-:Y:S01]  /*87f0*/  BPT.TRAP 0x1 ;  /* 0x000000040000795c */ /* 0x000fe20000300000 */
.L_x_4859:
[----:B-1----:R-:W-:Y:S05]  /*8800*/  @P1 BRA `(.L_x_4860) ;  /* 0x0000000000081947 */ /* 0x002fea0003800000 */
[----:B------:R-:W1:Y:S02]  /*8810*/  SYNCS.PHASECHK.TRANS64.TRYWAIT P1, [UR5+0x30850], R0 ;  /* 0x03085000ff0075a7 */ /* 0x000e640008020145 */
[----:B-1----:R-:W-:Y:S05]  /*8820*/  @!P1 BRA `(.L_x_4861) ;  /* 0x000000e800d89947 */ /* 0x002fea0003800000 */
.L_x_4860:
        /* <DEDUP_REMOVED lines=135> */
[----:B------:R-:W-:Y:S02]  /*90a0*/  FFMA.FTZ R166, R166, R0, -R153 ;  /* 0x00000000a6a67223 */ /* 0x000fe40000010899 */
        /* <DEDUP_REMOVED lines=8> */
[----:B------:R-:W2:Y:S01]  /*9130*/  MUFU.EX2 R159, R159 ;  /* 0x0000009f009f7308 */ /* 0x000ea20000000800 */
        /* <DEDUP_REMOVED lines=44> */
[----:B------:R-:W-:Y:S01]  /*9400*/  UMOV UR11, 0x40000040 ;  /* 0x40000040000b7882 */ /* 0x000fe20000000000 */
[----:B------:R-:W-:-:S06]  /*9410*/  UMOV UR4, UR36 ;  /* 0x0000002400047c82 */ /* 0x000fcc0008000000 */
[----:B------:R-:W-:Y:S08]  /*9420*/  MUFU.EX2 R177, R177 ;  /* 0x000000b100b17308 */ /* 0x000ff00000000800 */
[----:B------:R-:W-:Y:S08]  /*9430*/  MUFU.EX2 R178, R178 ;  /* 0x000000b200b27308 */ /* 0x000ff00000000800 */
[----:B------:R-:W-:Y:S01]  /*9440*/  MUFU.EX2 R179, R179 ;  /* 0x000000b300b37308 */ /* 0x000fe20000000800 */
[----:B------:R-:W-:-:S02]  /*9450*/  WARPGROUP.DEPBAR.LE gsb0, 0x0 ;  /* 0x00008000000079c5 */ /* 0x000fc40000010000 */
[----:B------:R-:W-:Y:S01]  /*9460*/  WARPGROUP.ARRIVE ;  /* 0x00000000000079c5 */ /* 0x000fe20000000000 */
[-CC-:B------:R-:W-:Y:S01]  /*9470*/  FFMA.FTZ R172, R152, R0.reuse, -R3.reuse ;  /* 0x0000000098ac7223 */ /* 0x180fe20000010803 */
[----:B------:R-:W-:Y:S01]  /*9480*/  FFMA.FTZ R174, R156, R0, -R3 ;  /* 0x000000009cae7223 */ /* 0x000fe20000010803 */
[----:B------:R-:W-:Y:S01]  /*9490*/  FADD.FTZ R3, -R4, R11 ;  /* 0x0000000b04037221 */ /* 0x000fe20000010100 */
[----:B0-----:R-:W-:Y:S01]  /*94a0*/  F2FP.F16.F32.PACK_AB R173, R155, R154 ;  /* 0x0000009a9bad723e */ /* 0x001fe200000000ff */
[----:B------:R-:W-:Y:S01]  /*94b0*/  MUFU.EX2 R11, R165 ;  /* 0x000000a5000b7308 */ /* 0x000fe20000000800 */
[----:B------:R-:W-:Y:S01]  /*94c0*/  HGMMA.64x192x16.F32 R24, R168, gdesc[UR8].tnspB, R24, gsb0 ;  /* 0x42e00008a8187df0 */ /* 0x000fe20008000818 */
[----:B------:R-:W-:Y:S01]  /*94d0*/  FMUL.FTZ R3, R3, R0 ;  /* 0x0000000003037220 */ /* 0x000fe20000410000 */
[----:B--2---:R-:W-:-:S05]  /*94e0*/  F2FP.F16.F32.PACK_AB R175, R159, R158 ;  /* 0x0000009e9faf723e */ /* 0x004fca00000000ff */
[----:B------:R-:W0:Y:S08]  /*94f0*/  MUFU.EX2 R3, R3 ;  /* 0x0000000300037308 */ /* 0x000e300000000800 */
[----:B------:R-:W-:Y:S08]  /*9500*/  MUFU.EX2 R172, R172 ;  /* 0x000000ac00ac7308 */ /* 0x000ff00000000800 */
[----:B------:R-:W-:Y:S01]  /*9510*/  MUFU.EX2 R174, R174 ;  /* 0x000000ae00ae7308 */ /* 0x000fe20000000800 */
[----:B0-----:R-:W-:-:S04]  /*9520*/  FFMA.FTZ R8, R3, R8, R20 ;  /* 0x0000000803087223 */ /* 0x001fc80000010014 */
[----:B------:R-:W-:Y:S01]  /*9530*/  FADD.FTZ R132, R189, R8 ;  /* 0x00000008bd847221 */ /* 0x000fe20000010000 */
[--C-:B------:R-:W-:Y:S01]  /*9540*/  FFMA.FTZ R8, R151, R0, -R153.reuse ;  /* 0x0000000097087223 */ /* 0x100fe20000010899 */
[----:B------:R-:W-:Y:S01]  /*9550*/  F2FP.F16.F32.PACK_AB R189, R189, R20 ;  /* 0x00000014bdbd723e */ /* 0x000fe200000000ff */
[----:B------:R-:W-:Y:S01]  /*9560*/  FFMA.FTZ R153, R167, R0, -R153 ;  /* 0x00000000a7997223 */ /* 0x000fe20000010899 */
[----:B------:R-:W-:Y:S01]  /*9570*/  FADD.FTZ R9, R191, R132 ;  /* 0x00000084bf097221 */ /* 0x000fe20000010000 */
[C---:B------:R-:W-:Y:S02]  /*9580*/  F2FP.F16.F32.PACK_AB R191, R120.reuse, R191 ;  /* 0x000000bf78bf723e */ /* 0x040fe400000000ff */
[----:B------:R-:W0:Y:S01]  /*9590*/  MUFU.EX2 R8, R8 ;  /* 0x0000000800087308 */ /* 0x000e220000000800 */
[----:B------:R-:W-:-:S04]  /*95a0*/  FADD.FTZ R132, R120, R9 ;  /* 0x0000000978847221 */ /* 0x000fc80000010000 */
[----:B------:R-:W-:Y:S01]  /*95b0*/  FADD.FTZ R9, R185, R132 ;  /* 0x00000084b9097221 */ /* 0x000fe20000010000 */
[C---:B------:R-:W-:Y:S02]  /*95c0*/  F2FP.F16.F32.PACK_AB R185, R122.reuse, R185 ;  /* 0x000000b97ab9723e */ /* 0x040fe400000000ff */
[----:B------:R-:W1:Y:S01]  /*95d0*/  MUFU.EX2 R153, R153 ;  /* 0x0000009900997308 */ /* 0x000e620000000800 */
        /* <DEDUP_REMOVED lines=14> */
[----:B0-----:R-:W-:-:S03]  /*96c0*/  F2FP.F16.F32.PACK_AB R179, R8, R179 ;  /* 0x000000b308b3723e */ /* 0x001fc600000000ff */
[----:B------:R-:W-:-:S04]  /*96d0*/  FADD.FTZ R9, R8, R9 ;  /* 0x0000000908097221 */ /* 0x000fc80000010000 */
[----:B------:R-:W-:-:S04]  /*96e0*/  FADD.FTZ R9, R154, R9 ;  /* 0x000000099a097221 */ /* 0x000fc80000010000 */
[----:B------:R-:W-:-:S04]  /*96f0*/  FADD.FTZ R9, R155, R9 ;  /* 0x000000099b097221 */ /* 0x000fc80000010000 */
[----:B------:R-:W-:-:S04]  /*9700*/  FADD.FTZ R9, R158, R9 ;  /* 0x000000099e097221 */ /* 0x000fc80000010000 */
[----:B------:R-:W-:-:S04]  /*9710*/  FADD.FTZ R9, R159, R9 ;  /* 0x000000099f097221 */ /* 0x000fc80000010000 */
[----:B------:R-:W-:-:S04]  /*9720*/  FADD.FTZ R9, R162, R9 ;  /* 0x00000009a2097221 */ /* 0x000fc80000010000 */
[----:B------:R-:W-:Y:S01]  /*9730*/  FADD.FTZ R9, R163, R9 ;  /* 0x00000009a3097221 */ /* 0x000fe20000010000 */
[----:B------:R-:W-:Y:S02]  /*9740*/  WARPGROUP.DEPBAR.LE gsb0, 0x0 ;  /* 0x00008000000079c5 */ /* 0x000fe40000010000 */
[----:B------:R0:W-:Y:S01]  /*9750*/  @!P1 SYNCS.ARRIVE.TRANS64.RED.A1T0 RZ, [R123+URZ], RZ ;  /* 0x000000ff7bff99a7 */ /* 0x0001e2000810043f */
[----:B------:R-:W-:Y:S02]  /*9760*/  F2FP.F16.F32.PACK_AB R168, R149, R12 ;  /* 0x0000000c95a8723e */ /* 0x000fe400000000ff */
[----:B------:R-:W-:Y:S02]  /*9770*/  F2FP.F16.F32.PACK_AB R170, R11, R14 ;  /* 0x0000000e0baa723e */ /* 0x000fe400000000ff */
[----:B------:R-:W-:Y:S02]  /*9780*/  F2FP.F16.F32.PACK_AB R169, R163, R162 ;  /* 0x000000a2a3a9723e */ /* 0x000fe400000000ff */
[----:B-1----:R-:W-:Y:S01]  /*9790*/  F2FP.F16.F32.PACK_AB R171, R153, R166 ;  /* 0x000000a699ab723e */ /* 0x002fe200000000ff */
[----:B0-----:R-:W-:-:S05]  /*97a0*/  @!P1 VIADD R123, R127, 0x30860 ;  /* 0x000308607f7b9836 */ /* 0x001fca0000000000 */
[----:B------:R-:W-:-:S04]  /*97b0*/  @!P1 PRMT R123, RZ, 0x654, R123 ;  /* 0x00000654ff7b9816 */ /* 0x000fc8000000007b */
[----:B------:R0:W-:Y:S01]  /*97c0*/  @!P1 SYNCS.ARRIVE.TRANS64.RED.A1T0 RZ, [R123+URZ], RZ ;  /* 0x000000ff7bff99a7 */ /* 0x0001e2000810043f */
[C---:B------:R-:W-:Y:S01]  /*97d0*/  ISETP.GT.AND P1, PT, R10.reuse, UR58, PT ;  /* 0x0000003a0a007c0c */ /* 0x040fe2000bf24270 */
[----:B------:R-:W-:Y:S02]  /*97e0*/  VIADD R10, R10, 0xffffffff ;  /* 0xffffffff0a0a7836 */ /* 0x000fe40000000000 */
[----:B0-----:R-:W-:-:S04]  /*97f0*/  FADD.FTZ R123, R15, R134 ;  /* 0x000000860f7b7221 */ /* 0x001fc80000010000 */
        /* <DEDUP_REMOVED lines=25> */
[----:B------:R-:W-:-:S03]  /*9990*/  FADD.FTZ R12, R166, R9 ;  /* 0x00000009a60c7221 */ /* 0x000fc60000010000 */
[----:B------:R-:W-:-:S04]  /*99a0*/  FADD.FTZ R13, R149, R8 ;  /* 0x00000008950d7221 */ /* 0x000fc80000010000 */
[----:B------:R-:W-:-:S04]  /*99b0*/  FADD.FTZ R8, R14, R13 ;  /* 0x0000000d0e087221 */ /* 0x000fc80000010000 */
[----:B------:R-:W-:Y:S01]  /*99c0*/  FADD.FTZ R9, R11, R8 ;  /* 0x000000080b097221 */ /* 0x000fe20000010000 */
[----:B------:R-:W-:Y:S01]  /*99d0*/  FADD.FTZ R8, R153, R12 ;  /* 0x0000000c99087221 */ /* 0x000fe20000010000 */
[----:B------:R-:W-:Y:S02]  /*99e0*/  IMAD.MOV.U32 R11, RZ, RZ, R4 ;  /* 0x000000ffff0b7224 */ /* 0x000fe400078e0004 */
[----:B------:R-:W-:Y:S01]  /*99f0*/  IMAD.MOV.U32 R12, RZ, RZ, R5 ;  /* 0x000000ffff0c7224 */ /* 0x000fe200078e0005 */
[----:B------:R-:W-:Y:S06]  /*9a00*/  @P1 BRA `(.L_x_4862) ;  /* 0xffffffe000941947 */ /* 0x000fec000383ffff */
.L_x_4853:
        /* <DEDUP_REMOVED lines=8> */
.L_x_4880:
        /* <DEDUP_REMOVED lines=8> */
.L_x_4864:
[----:B------:R-:W-:Y:S01]  /*9b10*/  ULEA UR5, UR36, UR37, 0x3 ;  /* 0x0000002524057291 */ /* 0x000fe2000f8e183f */
[----:B------:R-:W-:-:S05]  /*9b20*/  IMAD.U32 R0, RZ, RZ, UR38 ;  /* 0x00000026ff007e24 */ /* 0x000fca000f8e00ff */
[----:B------:R-:W-:-:S04]  /*9b30*/  SHF.L.U32 R0, R0, 0x1f, RZ ;  /* 0x0000001f00007819 */ /* 0x000fc800000006ff */
[----:B------:R0:W1:Y:S01]  /*9b40*/  SYNCS.PHASECHK.TRANS64.TRYWAIT P1, [UR5+0x30830], R0 ;  /* 0x03083000ff0075a7 */ /* 0x0000620008020145 */
[----:B------:R-:W-:Y:S05]  /*9b50*/  @!P0 BRA `(.L_x_4865) ;  /* 0x0000000000048947 */ /* 0x000fea0003800000 */
[----:B------:R-:W-:Y:S01]  /*9b60*/  BPT.TRAP 0x1 ;  /* 0x000000040000795c */ /* 0x000fe20000300000 */
.L_x_4865:
[----:B-1----:R-:W-:Y:S05]  /*9b70*/  @P1 BRA `(.L_x_4866) ;  /* 0x0000000000081947 */ /* 0x002fea0003800000 */
[----:B------:R-:W1:Y:S02]  /*9b80*/  SYNCS.PHASECHK.TRANS64.TRYWAIT P1, [UR5+0x30830], R0 ;  /* 0x03083000ff0075a7 */ /* 0x000e640008020145 */
[----:B-1----:R-:W-:Y:S05]  /*9b90*/  @!P1 BRA `(.L_x_4867) ;  /* 0x000000d800149947 */ /* 0x002fea0003800000 */
.L_x_4866:
        /* <DEDUP_REMOVED lines=163> */
.L_x_4868:
[----:B------:R-:W-:Y:S01]  /*a5d0*/  ULEA UR5, UR4, UR37, 0x3 ;  /* 0x0000002504057291 */ /* 0x000fe2000f8e183f */
[----:B01----:R-:W-:-:S05]  /*a5e0*/  IMAD.U32 R0, RZ, RZ, UR6 ;  /* 0x00000006ff007e24 */ /* 0x003fca000f8e00ff */
[----:B------:R-:W-:-:S04]  /*a5f0*/  SHF.L.U32 R0, R0, 0x1f, RZ ;  /* 0x0000001f00007819 */ /* 0x000fc800000006ff */
[----:B------:R0:W1:Y:S01]  /*a600*/  SYNCS.PHASECHK.TRANS64.TRYWAIT P1, [UR5+0x30850], R0 ;  /* 0x03085000ff0075a7 */ /* 0x0000620008020145 */
[----:B------:R-:W-:Y:S05]  /*a610*/  @!P0 BRA `(.L_x_4869) ;  /* 0x0000000000048947 */ /* 0x000fea0003800000 */
[----:B------:R-:W-:Y:S01]  /*a620*/  BPT.TRAP 0x1 ;  /* 0x000000040000795c */ /* 0x000fe20000300000 */
.L_x_4869:
[----:B-1----:R-:W-:Y:S05]  /*a630*/  @P1 BRA `(.L_x_4870) ;  /* 0x0000000000081947 */ /* 0x002fea0003800000 */
[----:B------:R-:W1:Y:S02]  /*a640*/  SYNCS.PHASECHK.TRANS64.TRYWAIT P1, [UR5+0x30850], R0 ;  /* 0x03085000ff0075a7 */ /* 0x000e640008020145 */
[----:B-1----:R-:W-:Y:S05]  /*a650*/  @!P1 BRA `(.L_x_4871) ;  /* 0x000000cc007c9947 */ /* 0x002fea0003800000 */
.L_x_4870:
        /* <DEDUP_REMOVED lines=13> */
[----:B------:R-:W-:-:S03]  /*a730*/  VIADD R3, R5, 0x1 ;  /* 0x0000000105037836 */ /* 0x000fc60000000000 */
        /* <DEDUP_REMOVED lines=61> */
.L_x_4874:
[----:B------:R-:W-:-:S05]  /*ab10*/  IMAD.U32 R13, RZ, RZ, UR58 ;  /* 0x0000003aff0d7e24 */ /* 0x000fca000f8e00ff */
[----:B------:R-:W-:-:S13]  /*ab20*/  ISETP.NE.AND P1, PT, R13, 0x1, PT ;  /* 0x000000010d00780c */ /* 0x000fda0003f25270 */
[----:B------:R-:W0:Y:S02]  /*ab30*/  @P1 LDC.64 R170, c[0x0][0x9e8] ;  /* 0x00027a00ffaa1b82 */ /* 0x000e240000000a00 */
[----:B0-----:R-:W-:-:S05]  /*ab40*/  @P1 IMAD.HI.U32 R170, R3, R170, RZ ;  /* 0x000000aa03aa1227 */ /* 0x001fca00078e00ff */
[----:B------:R-:W-:-:S07]  /*ab50*/  @P1 SHF.R.U32.HI R3, RZ, R171, R170 ;  /* 0x000000abff031219 */ /* 0x000fce00000116aa */
.L_x_4875:
[----:B------:R-:W-:Y:S05]  /*ab60*/  BSYNC B0 ;  /* 0x0000000000007941 */ /* 0x000fea0003800000 */
.L_x_4873:
[----:B------:R-:W-:-:S05]  /*ab70*/  IMAD R3, R3, R13, R0 ;  /* 0x0000000d03037224 */ /* 0x000fca00078e0200 */
[----:B------:R-:W-:Y:S02]  /*ab80*/  VIADDMNMX R20, R3, R13, R20, PT ;  /* 0x0000000d03147246 */ /* 0x000fe40003800114 */
[----:B------:R-:W-:-:S07]  /*ab90*/  VIMNMX R168, R168, R3, !PT ;  /* 0x00000003a8a87248 */ /* 0x000fce0007fe0100 */
.L_x_4872:
        /* <DEDUP_REMOVED lines=132> */
.L_x_4878:
[----:B------:R-:W-:-:S05]  /*b3e0*/  IMAD.U32 R20, RZ, RZ, UR58 ;  /* 0x0000003aff147e24 */ /* 0x000fca000f8e00ff */
[----:B------:R-:W-:-:S13]  /*b3f0*/  ISETP.NE.AND P6, PT, R20, 0x1, PT ;  /* 0x000000011400780c */ /* 0x000fda0003fc5270 */
[----:B------:R-:W0:Y:S02]  /*b400*/  @P6 LDC.64 R4, c[0x0][0x9e8] ;  /* 0x00027a00ff046b82 */ /* 0x000e240000000a00 */
[----:B0-----:R-:W-:-:S05]  /*b410*/  @P6 IMAD.HI.U32 R4, R183, R4, RZ ;  /* 0x00000004b7046227 */ /* 0x001fca00078e00ff */
[----:B------:R-:W-:-:S07]  /*b420*/  @P6 SHF.R.U32.HI R183, RZ, R5, R4 ;  /* 0x00000005ffb76219 */ /* 0x000fce0000011604 */
.L_x_4879:
[----:B------:R-:W-:Y:S05]  /*b430*/  BSYNC B0 ;  /* 0x0000000000007941 */ /* 0x000fea0003800000 */
.L_x_4877:
[----:B------:R-:W-:-:S05]  /*b440*/  IMAD R183, R183, R20, R0 ;  /* 0x00000014b7b77224 */ /* 0x000fca00078e0200 */
[----:B------:R-:W-:Y:S02]  /*b450*/  VIADDMNMX R2, R183, R20, R2, PT ;  /* 0x00000014b7027246 */ /* 0x000fe40003800102 */
[----:B------:R-:W-:-:S07]  /*b460*/  VIMNMX R14, R14, R183, !PT ;  /* 0x000000b70e0e7248 */ /* 0x000fce0007fe0100 */
.L_x_4876:
        /* <DEDUP_REMOVED lines=139> */
[----:B------:R-:W-:Y:S01]  /*bd20*/  FSEL R145, R5, RZ, P1 ;  /* 0x000000ff05917208 */ /* 0x000fe20000800000 */
[--C-:B------:R-:W-:Y:S01]  /*bd30*/  FFMA.FTZ R190, R171, R0, -R20.reuse ;  /* 0x00000000abbe7223 */ /* 0x100fe20000010814 */
[----:B------:R-:W-:Y:S01]  /*bd40*/  FMNMX.FTZ R4, R185, R4, !PT ;  /* 0x00000004b9047209 */ /* 0x000fe20007810000 */
[----:B------:R-:W-:Y:S01]  /*bd50*/  MUFU.EX2 R188, R188 ;  /* 0x000000bc00bc7308 */ /* 0x000fe20000000800 */
[----:B------:R-:W-:Y:S01]  /*bd60*/  FFMA.FTZ R171, R177, R0, -R20 ;  /* 0x00000000b1ab7223 */ /* 0x000fe20000010814 */
[----:B------:R-:W-:Y:S01]  /*bd70*/  FADD.FTZ R145, -R145, R12 ;  /* 0x0000000c91917221 */ /* 0x000fe20000010100 */
[----:B------:R-:W-:Y:S01]  /*bd80*/  FMNMX.FTZ R4, R207, R4, !PT ;  /* 0x00000004cf047209 */ /* 0x000fe20007810000 */
[-CC-:B------:R-:W-:Y:S01]  /*bd90*/  FFMA.FTZ R186, R179, R0.reuse, -R20.reuse ;  /* 0x00000000b3ba7223 */ /* 0x180fe20000010814 */
[-CC-:B------:R-:W-:Y:S01]  /*bda0*/  FFMA.FTZ R178, R13, R0.reuse, -R20.reuse ;  /* 0x000000000db27223 */ /* 0x180fe20000010814 */
[----:B------:R-:W-:Y:S01]  /*bdb0*/  FMUL.FTZ R2, R145, R0 ;  /* 0x0000000091027220 */ /* 0x000fe20000410000 */
[----:B------:R-:W-:Y:S01]  /*bdc0*/  FMNMX.FTZ R4, R187, R4, !PT ;  /* 0x00000004bb047209 */ /* 0x000fe20007810000 */
[----:B------:R-:W-:Y:S01]  /*bdd0*/  MUFU.EX2 R215, R215 ;  /* 0x000000d700d77308 */ /* 0x000fe20000000800 */
[-CC-:B------:R-:W-:Y:S01]  /*bde0*/  FFMA.FTZ R133, R133, R0.reuse, -R20.reuse ;  /* 0x0000000085857223 */ /* 0x180fe20000010814 */
        /* <DEDUP_REMOVED lines=14> */
[----:B------:R-:W1:Y:S01]  /*bed0*/  MUFU.EX2 R190, R190 ;  /* 0x000000be00be7308 */ /* 0x000e620000000800 */
[-CC-:B------:R-:W-:Y:S01]  /*bee0*/  FFMA.FTZ R121, R161, R0.reuse, -R20.reuse ;  /* 0x00000000a1797223 */ /* 0x180fe20000010814 */
[----:B------:R-:W-:Y:S01]  /*bef0*/  FFMA.FTZ R125, R165, R0, -R20 ;  /* 0x00000000a57d7223 */ /* 0x000fe20000010814 */
[----:B------:R-:W-:-:S02]  /*bf00*/  FMNMX.FTZ R4, R147, R4, !PT ;  /* 0x0000000493047209 */ /* 0x000fc40007810000 */
[----:B------:R-:W-:Y:S02]  /*bf10*/  LOP3.LUT P6, RZ, R208, 0x7f, RZ, 0xc0, !PT ;  /* 0x0000007fd0ff7812 */ /* 0x000fe400078cc0ff */
[----:B------:R-:W-:Y:S01]  /*bf20*/  FMNMX.FTZ R4, R131, R4, !PT ;  /* 0x0000000483047209 */ /* 0x000fe20007810000 */
[----:B------:R-:W2:Y:S01]  /*bf30*/  MUFU.EX2 R169, R169 ;  /* 0x000000a900a97308 */ /* 0x000ea20000000800 */
[----:B0-----:R-:W-:Y:S02]  /*bf40*/  FFMA.FTZ R9, R2, R9, R215 ;  /* 0x0000000902097223 */ /* 0x001fe400000100d7 */
[----:B------:R-:W-:Y:S02]  /*bf50*/  FMNMX.FTZ R4, R151, R4, !PT ;  /* 0x0000000497047209 */ /* 0x000fe40007810000 */
[C---:B------:R-:W-:Y:S01]  /*bf60*/  FADD.FTZ R9, R188.reuse, R9 ;  /* 0x00000009bc097221 */ /* 0x040fe20000010000 */
[----:B------:R-:W-:Y:S02]  /*bf70*/  F2FP.F16.F32.PACK_AB R188, R188, R215 ;  /* 0x000000d7bcbc723e */ /* 0x000fe400000000ff */
[----:B------:R-:W-:Y:S01]  /*bf80*/  FMNMX.FTZ R4, R127, R4, !PT ;  /* 0x000000047f047209 */ /* 0x000fe20007810000 */
[----:B------:R-:W0:Y:S01]  /*bf90*/  MUFU.EX2 R184, R184 ;  /* 0x000000b800b87308 */ /* 0x000e220000000800 */
[----:B-1----:R-:W-:-:S02]  /*bfa0*/  FADD.FTZ R130, R190, R9 ;  /* 0x00000009be827221 */ /* 0x002fc40000010000 */
[----:B------:R-:W-:-:S04]  /*bfb0*/  FMNMX.FTZ R4, R155, R4, !PT ;  /* 0x000000049b047209 */ /* 0x000fc80007810000 */
[----:B------:R-:W-:Y:S01]  /*bfc0*/  FMNMX.FTZ R4, R123, R4, !PT ;  /* 0x000000047b047209 */ /* 0x000fe20007810000 */
[----:B------:R-:W1:Y:S01]  /*bfd0*/  MUFU.EX2 R171, R171 ;  /* 0x000000ab00ab7308 */ /* 0x000e620000000800 */
[C---:B--2---:R-:W-:Y:S01]  /*bfe0*/  FADD.FTZ R9, R169.reuse, R130 ;  /* 0x00000082a9097221 */ /* 0x044fe20000010000 */
[----:B------:R-:W-:Y:S02]  /*bff0*/  F2FP.F16.F32.PACK_AB R190, R169, R190 ;  /* 0x000000bea9be723e */ /* 0x000fe400000000ff */
[----:B------:R-:W-:-:S04]  /*c000*/  FMNMX.FTZ R4, R159, R4, !PT ;  /* 0x000000049f047209 */ /* 0x000fc80007810000 */
[----:B------:R-:W-:Y:S01]  /*c010*/  FMNMX.FTZ R4, R173, R4, !PT ;  /* 0x00000004ad047209 */ /* 0x000fe20007810000 */
[----:B------:R-:W2:Y:S01]  /*c020*/  MUFU.EX2 R186, R186 ;  /* 0x000000ba00ba7308 */ /* 0x000ea20000000800 */
[----:B0-----:R-:W-:Y:S02]  /*c030*/  FADD.FTZ R130, R184, R9 ;  /* 0x00000009b8827221 */ /* 0x001fe40000010000 */
[----:B------:R-:W-:-:S04]  /*c040*/  FMNMX.FTZ R4, R163, R4, !PT ;  /* 0x00000004a3047209 */ /* 0x000fc80007810000 */
[----:B------:R-:W-:Y:S01]  /*c050*/  FMNMX.FTZ R4, R175, R4, !PT ;  /* 0x00000004af047209 */ /* 0x000fe20007810000 */
[----:B------:R-:W0:Y:S01]  /*c060*/  MUFU.EX2 R133, R133 ;  /* 0x0000008500857308 */ /* 0x000e220000000800 */
[----:B-1----:R-:W-:Y:S02]  /*c070*/  F2FP.F16.F32.PACK_AB R184, R171, R184 ;  /* 0x000000b8abb8723e */ /* 0x002fe400000000ff */
[----:B------:R-:W-:-:S05]  /*c080*/  FMNMX.FTZ R4, R167, R4, !PT ;  /* 0x00000004a7047209 */ /* 0x000fca0007810000 */
[----:B------:R-:W1:Y:S01]  /*c090*/  SHFL.BFLY PT, R3, R4, 0x2, 0x1f ;  /* 0x0c401f0004037f89 */ /* 0x000e6200000e0000 */
[----:B------:R-:W3:Y:S08]  /*c0a0*/  MUFU.EX2 R180, R180 ;  /* 0x000000b400b47308 */ /* 0x000ef00000000800 */
[----:B------:R-:W4:Y:S08]  /*c0b0*/  MUFU.EX2 R137, R137 ;  /* 0x0000008900897308 */ /* 0x000f300000000800 */
[----:B------:R-:W5:Y:S01]  /*c0c0*/  MUFU.EX2 R182, R182 ;  /* 0x000000b600b67308 */ /* 0x000f620000000800 */
[----:B-1----:R-:W-:-:S07]  /*c0d0*/  FMNMX.FTZ R3, R4, R3, !PT ;  /* 0x0000000304037209 */ /* 0x002fce0007810000 */
[----:B------:R-:W-:Y:S01]  /*c0e0*/  MUFU.EX2 R129, R129 ;  /* 0x0000008100817308 */ /* 0x000fe20000000800 */
[----:B------:R-:W1:Y:S07]  /*c0f0*/  SHFL.BFLY PT, R4, R3, 0x1, 0x1f ;  /* 0x0c201f0003047f89 */ /* 0x000e6e00000e0000 */
[----:B------:R-:W-:Y:S08]  /*c100*/  MUFU.EX2 R176, R176 ;  /* 0x000000b000b07308 */ /* 0x000ff00000000800 */
[----:B------:R-:W-:Y:S08]  /*c110*/  MUFU.EX2 R141, R141 ;  /* 0x0000008d008d7308 */ /* 0x000ff00000000800 */
[----:B------:R-:W-:Y:S01]  /*c120*/  MUFU.EX2 R178, R178 ;  /* 0x000000b200b27308 */ /* 0x000fe20000000800 */
[----:B-1----:R-:W-:-:S04]  /*c130*/  FMNMX.FTZ R4, R3, R4, !PT ;  /* 0x0000000403047209 */ /* 0x002fc80007810000 */
[C---:B------:R-:W-:Y:S01]  /*c140*/  FSETP.NEU.FTZ.AND P1, PT, R4.reuse, -INF , PT ;  /* 0xff8000000400780b */ /* 0x040fe20003f3d000 */
[CC--:B------:R-:W-:Y:S02]  /*c150*/  FMUL.FTZ R124, R4.reuse, R0.reuse ;  /* 0x00000000047c7220 */ /* 0x0c0fe40000410000 */
[----:B------:R-:W-:Y:S01]  /*c160*/  MUFU.EX2 R13, R13 ;  /* 0x0000000d000d7308 */ /* 0x000fe20000000800 */
[----:B------:R-:W-:Y:S02]  /*c170*/  FSEL R126, R4, RZ, P1 ;  /* 0x000000ff047e7208 */ /* 0x000fe40000800000 */
        /* <DEDUP_REMOVED lines=14> */
[----:B--2---:R-:W-:Y:S01]  /*c260*/  FADD.FTZ R132, R186, R11 ;  /* 0x0000000bba847221 */ /* 0x004fe20000010000 */
[-CC-:B------:R-:W-:Y:S01]  /*c270*/  FFMA.FTZ R181, R187, R0.reuse, -R124.reuse ;  /* 0x00000000bbb57223 */ /* 0x180fe2000001087c */
[-CC-:B------:R-:W-:Y:S01]  /*c280*/  FFMA.FTZ R122, R191, R0.reuse, -R124.reuse ;  /* 0x00000000bf7a7223 */ /* 0x180fe2000001087c */
[-C--:B------:R-:W-:Y:S01]  /*c290*/  FFMA.FTZ R183, R139, R0.reuse, -R124 ;  /* 0x000000008bb77223 */ /* 0x080fe2000001087c */
[----:B------:R-:W1:Y:S01]  /*c2a0*/  MUFU.EX2 R3, R3 ;  /* 0x0000000300037308 */ /* 0x000e620000000800 */
[----:B0-----:R-:W-:Y:S01]  /*c2b0*/  FADD.FTZ R11, R133, R132 ;  /* 0x00000084850b7221 */ /* 0x001fe20000010000 */
[-CC-:B------:R-:W-:Y:S01]  /*c2c0*/  FFMA.FTZ R143, R143, R0.reuse, -R124.reuse ;  /* 0x000000008f8f7223 */ /* 0x180fe2000001087c */
[-CC-:B------:R-:W-:Y:S01]  /*c2d0*/  FFMA.FTZ R177, R135, R0.reuse, -R124.reuse ;  /* 0x0000000087b17223 */ /* 0x180fe2000001087c */
[-CC-:B------:R-:W-:Y:S01]  /*c2e0*/  FFMA.FTZ R128, R147, R0.reuse, -R124.reuse ;  /* 0x0000000093807223 */ /* 0x180fe2000001087c */
[----:B---3--:R-:W-:Y:S01]  /*c2f0*/  FADD.FTZ R132, R180, R11 ;  /* 0x0000000bb4847221 */ /* 0x008fe20000010000 */
[-CC-:B------:R-:W-:Y:S01]  /*c300*/  FFMA.FTZ R11, R127, R0.reuse, -R124.reuse ;  /* 0x000000007f0b7223 */ /* 0x180fe2000001087c */
[-C--:B------:R-:W-:Y:S01]  /*c310*/  FFMA.FTZ R179, R131, R0.reuse, -R124 ;  /* 0x0000000083b37223 */ /* 0x080fe2000001087c */
[----:B------:R-:W0:Y:S01]  /*c320*/  MUFU.EX2 R145, R145 ;  /* 0x0000009100917308 */ /* 0x000e220000000800 */
[----:B----4-:R-:W-:Y:S01]  /*c330*/  FADD.FTZ R127, R137, R132 ;  /* 0x00000084897f7221 */ /* 0x010fe20000010000 */
[-CC-:B------:R-:W-:Y:S01]  /*c340*/  FFMA.FTZ R123, R123, R0.reuse, -R124.reuse ;  /* 0x000000007b7b7223 */ /* 0x180fe2000001087c */
[-CC-:B------:R-:W-:Y:S01]  /*c350*/  FFMA.FTZ R159, R159, R0.reuse, -R124.reuse ;  /* 0x000000009f9f7223 */ /* 0x180fe2000001087c */
[-CC-:B------:R-:W-:Y:S01]  /*c360*/  FFMA.FTZ R173, R173, R0.reuse, -R124.reuse ;  /* 0x00000000adad7223 */ /* 0x180fe2000001087c */
[----:B-----5:R-:W-:Y:S01]  /*c370*/  FADD.FTZ R134, R182, R127 ;  /* 0x0000007fb6867221 */ /* 0x020fe20000010000 */
[-CC-:B------:R-:W-:Y:S01]  /*c380*/  FFMA.FTZ R163, R163, R0.reuse, -R124.reuse ;  /* 0x00000000a3a37223 */ /* 0x180fe2000001087c */
[----:B------:R-:W-:Y:S01]  /*c390*/  FFMA.FTZ R175, R175, R0, -R124 ;  /* 0x00000000afaf7223 */ /* 0x000fe2000001087c */
[----:B------:R-:W2:Y:S01]  /*c3a0*/  MUFU.EX2 R14, R14 ;  /* 0x0000000e000e7308 */ /* 0x000ea20000000800 */
[----:B-1----:R-:W-:Y:S01]  /*c3b0*/  FFMA.FTZ R8, R3, R8, R12 ;  /* 0x0000000803087223 */ /* 0x002fe2000001000c */
[----:B------:R-:W-:Y:S01]  /*c3c0*/  IMAD.U32 R131, RZ, RZ, UR5 ;  /* 0x00000005ff837e24 */ /* 0x000fe2000f8e00ff */
[----:B------:R-:W-:Y:S01]  /*c3d0*/  F2FP.F16.F32.PACK_AB R186, R133, R186 ;  /* 0x000000ba85ba723e */ /* 0x000fe200000000ff */
[----:B------:R-:W-:Y:S01]  /*c3e0*/  VIADD R10, R10, 0xffffffff ;  /* 0xffffffff0a0a7836 */ /* 0x000fe20000000000 */
[----:B------:R-:W-:Y:S01]  /*c3f0*/  F2FP.F16.F32.PACK_AB R180, R137, R180 ;  /* 0x000000b489b4723e */ /* 0x000fe200000000ff */
[----:B------:R-:W-:Y:S01]  /*c400*/  @!P6 VIADD R131, R131, 0x30860 ;  /* 0x000308608383e836 */ /* 0x000fe20000000000 */
[----:B------:R-:W-:Y:S01]  /*c410*/  F2FP.F16.F32.PACK_AB R182, R129, R182 ;  /* 0x000000b681b6723e */ /* 0x000fe200000000ff */
[----:B------:R-:W1:Y:S01]  /*c420*/  MUFU.EX2 R149, R149 ;  /* 0x0000009500957308 */ /* 0x000e620000000800 */
[----:B0-----:R-:W-:Y:S01]  /*c430*/  FADD.FTZ R9, R145, R8 ;  /* 0x0000000891097221 */ /* 0x001fe20000010000 */
[----:B------:R-:W-:Y:S01]  /*c440*/  FFMA.FTZ R8, R151, R0, -R124 ;  /* 0x0000000097087223 */ /* 0x000fe2000001087c */
[----:B------:R-:W-:-:S02]  /*c450*/  @!P6 PRMT R131, RZ, 0x654, R131 ;  /* 0x00000654ff83e816 */ /* 0x000fc40000000083 */
[----:B------:R-:W-:Y:S01]  /*c460*/  F2FP.F16.F32.PACK_AB R189, R145, R12 ;  /* 0x0000000c91bd723e */ /* 0x000fe200000000ff */
[----:B------:R-:W-:Y:S01]  /*c470*/  IMAD.MOV.U32 R12, RZ, RZ, R5 ;  /* 0x000000ffff0c7224 */ /* 0x000fe200078e0005 */
[----:B------:R0:W-:Y:S01]  /*c480*/  @!P6 SYNCS.ARRIVE.TRANS64.RED.A1T0 RZ, [R131+URZ], RZ ;  /* 0x000000ff83ffe9a7 */ /* 0x0001e2000810043f */
[----:B------:R-:W3:Y:S01]  /*c490*/  MUFU.EX2 R20, R20 ;  /* 0x0000001400147308 */ /* 0x000ee20000000800 */
[----:B--2---:R-:W-:-:S07]  /*c4a0*/  FADD.FTZ R130, R14, R9 ;  /* 0x000000090e827221 */ /* 0x004fce0000010000 */
[----:B------:R-:W2:Y:S01]  /*c4b0*/  MUFU.EX2 R153, R153 ;  /* 0x0000009900997308 */ /* 0x000ea20000000800 */
[C---:B-1----:R-:W-:Y:S01]  /*c4c0*/  FADD.FTZ R9, R149.reuse, R130 ;  /* 0x0000008295097221 */ /* 0x042fe20000010000 */
[----:B------:R-:W-:-:S06]  /*c4d0*/  F2FP.F16.F32.PACK_AB R191, R149, R14 ;  /* 0x0000000e95bf723e */ /* 0x000fcc00000000ff */
[----:B------:R-:W1:Y:S01]  /*c4e0*/  MUFU.EX2 R120, R120 ;  /* 0x0000007800787308 */ /* 0x000e620000000800 */
[----:B---3--:R-:W-:-:S07]  /*c4f0*/  FADD.FTZ R130, R20, R9 ;  /* 0x0000000914827221 */ /* 0x008fce0000010000 */
[----:B------:R-:W3:Y:S01]  /*c500*/  MUFU.EX2 R157, R157 ;  /* 0x0000009d009d7308 */ /* 0x000ee20000000800 */
[----:B--2---:R-:W-:Y:S01]  /*c510*/  FADD.FTZ R9, R153, R130 ;  /* 0x0000008299097221 */ /* 0x004fe20000010000 */
[-CC-:B------:R-:W-:Y:S01]  /*c520*/  FFMA.FTZ R130, R155, R0.reuse, -R124.reuse ;  /* 0x000000009b827223 */ /* 0x180fe2000001087c */
[----:B------:R-:W-:Y:S01]  /*c530*/  FFMA.FTZ R124, R167, R0, -R124 ;  /* 0x00000000a77c7223 */ /* 0x000fe2000001087c */
[----:B------:R-:W-:-:S04]  /*c540*/  F2FP.F16.F32.PACK_AB R185, R153, R20 ;  /* 0x0000001499b9723e */ /* 0x000fc800000000ff */
[----:B------:R-:W2:Y:S01]  /*c550*/  MUFU.EX2 R181, R181 ;  /* 0x000000b500b57308 */ /* 0x000ea20000000800 */
[----:B-1----:R-:W-:Y:S01]  /*c560*/  FADD.FTZ R132, R120, R9 ;  /* 0x0000000978847221 */ /* 0x002fe20000010000 */
[----:B------:R-:W-:-:S04]  /*c570*/  FADD.FTZ R9, R129, R134 ;  /* 0x0000008681097221 */ /* 0x000fc80000010000 */
[----:B------:R-:W-:Y:S01]  /*c580*/  FADD.FTZ R134, R176, R9 ;  /* 0x00000009b0867221 */ /* 0x000fe20000010000 */
[----:B------:R-:W-:Y:S01]  /*c590*/  F2FP.F16.F32.PACK_AB R176, R141, R176 ;  /* 0x000000b08db0723e */ /* 0x000fe200000000ff */
[----:B------:R-:W1:Y:S01]  /*c5a0*/  MUFU.EX2 R122, R122 ;  /* 0x0000007a007a7308 */ /* 0x000e620000000800 */
[----:B---3--:R-:W-:Y:S01]  /*c5b0*/  FADD.FTZ R132, R157, R132 ;  /* 0x000000849d847221 */ /* 0x008fe20000010000 */
[----:B------:R-:W-:Y:S01]  /*c5c0*/  FADD.FTZ R127, R141, R134 ;  /* 0x000000868d7f7221 */ /* 0x000fe20000010000 */
[----:B------:R-:W-:-:S03]  /*c5d0*/  F2FP.F16.F32.PACK_AB R187, R157, R120 ;  /* 0x000000789dbb723e */ /* 0x000fc600000000ff */
[----:B------:R-:W-:Y:S01]  /*c5e0*/  FADD.FTZ R134, R178, R127 ;  /* 0x0000007fb2867221 */ /* 0x000fe20000010000 */
[----:B------:R-:W-:Y:S01]  /*c5f0*/  F2FP.F16.F32.PACK_AB R178, R13, R178 ;  /* 0x000000b20db2723e */ /* 0x000fe200000000ff */
[----:B------:R-:W3:Y:S01]  /*c600*/  MUFU.EX2 R183, R183 ;  /* 0x000000b700b77308 */ /* 0x000ee20000000800 */
[----:B--2---:R-:W-:Y:S01]  /*c610*/  FADD.FTZ R9, R181, R132 ;  /* 0x00000084b5097221 */ /* 0x004fe20000010000 */
[----:B------:R-:W-:-:S06]  /*c620*/  FADD.FTZ R127, R13, R134 ;  /* 0x000000860d7f7221 */ /* 0x000fcc0000010000 */
[----:B------:R-:W2:Y:S01]  /*c630*/  MUFU.EX2 R126, R143 ;  /* 0x0000008f007e7308 */ /* 0x000ea20000000800 */
[C---:B-1----:R-:W-:Y:S01]  /*c640*/  FADD.FTZ R132, R122.reuse, R9 ;  /* 0x000000097a847221 */ /* 0x042fe20000010000 */
[----:B------:R-:W-:-:S06]  /*c650*/  F2FP.F16.F32.PACK_AB R181, R122, R181 ;  /* 0x000000b57ab5723e */ /* 0x000fcc00000000ff */
[----:B------:R-:W1:Y:S01]  /*c660*/  MUFU.EX2 R172, R172 ;  /* 0x000000ac00ac7308 */ /* 0x000e620000000800 */
[----:B---3--:R-:W-:-:S07]  /*c670*/  FADD.FTZ R9, R183, R132 ;  /* 0x00000084b7097221 */ /* 0x008fce0000010000 */
[----:B------:R-:W3:Y:S01]  /*c680*/  MUFU.EX2 R177, R177 ;  /* 0x000000b100b17308 */ /* 0x000ee20000000800 */
[C---:B--2---:R-:W-:Y:S01]  /*c690*/  FADD.FTZ R132, R126.reuse, R9 ;  /* 0x000000097e847221 */ /* 0x044fe20000010000 */
[----:B------:R-:W-:-:S06]  /*c6a0*/  F2FP.F16.F32.PACK_AB R183, R126, R183 ;  /* 0x000000b77eb7723e */ /* 0x000fcc00000000ff */
[----:B------:R-:W2:Y:S01]  /*c6b0*/  MUFU.EX2 R15, R15 ;  /* 0x0000000f000f7308 */ /* 0x000ea20000000800 */
[----:B-1----:R-:W-:-:S07]  /*c6c0*/  FADD.FTZ R134, R172, R127 ;  /* 0x0000007fac867221 */ /* 0x002fce0000010000 */
[----:B------:R-:W1:Y:S01]  /*c6d0*/  MUFU.EX2 R128, R128 ;  /* 0x0000008000807308 */ /* 0x000e620000000800 */
[----:B---3--:R-:W-:-:S07]  /*c6e0*/  FADD.FTZ R9, R177, R132 ;  /* 0x00000084b1097221 */ /* 0x008fce0000010000 */
[----:B------:R-:W-:Y:S01]  /*c6f0*/  MUFU.EX2 R174, R174 ;  /* 0x000000ae00ae7308 */ /* 0x000fe20000000800 */
[----:B--2---:R-:W-:-:S07]  /*c700*/  F2FP.F16.F32.PACK_AB R172, R15, R172 ;  /* 0x000000ac0fac723e */ /* 0x004fce00000000ff */
[----:B------:R-:W2:Y:S01]  /*c710*/  MUFU.EX2 R179, R179 ;  /* 0x000000b300b37308 */ /* 0x000ea20000000800 */
[C---:B-1----:R-:W-:Y:S01]  /*c720*/  FADD.FTZ R132, R128.reuse, R9 ;  /* 0x0000000980847221 */ /* 0x042fe20000010000 */
[----:B------:R-:W-:-:S06]  /*c730*/  F2FP.F16.F32.PACK_AB R177, R128, R177 ;  /* 0x000000b180b1723e */ /* 0x000fcc00000000ff */
[----:B------:R-:W-:Y:S08]  /*c740*/  MUFU.EX2 R21, R21 ;  /* 0x0000001500157308 */ /* 0x000ff00000000800 */
[----:B------:R-:W1:Y:S01]  /*c750*/  MUFU.EX2 R8, R8 ;  /* 0x0000000800087308 */ /* 0x000e620000000800 */
[----:B--2---:R-:W-:-:S07]  /*c760*/  FADD.FTZ R9, R179, R132 ;  /* 0x00000084b3097221 */ /* 0x004fce0000010000 */
[----:B------:R-:W-:Y:S08]  /*c770*/  MUFU.EX2 R168, R168 ;  /* 0x000000a800a87308 */ /* 0x000ff00000000800 */
[----:B------:R-:W2:Y:S01]  /*c780*/  MUFU.EX2 R11, R11 ;  /* 0x0000000b000b7308 */ /* 0x000ea20000000800 */
[C---:B-1----:R-:W-:Y:S01]  /*c790*/  FADD.FTZ R132, R8.reuse, R9 ;  /* 0x0000000908847221 */ /* 0x042fe20000010000 */
[----:B------:R-:W-:-:S06]  /*c7a0*/  F2FP.F16.F32.PACK_AB R179, R8, R179 ;  /* 0x000000b308b3723e */ /* 0x000fcc00000000ff */
[----:B------:R-:W1:Y:S08]  /*c7b0*/  MUFU.EX2 R121, R121 ;  /* 0x0000007900797308 */ /* 0x000e700000000800 */
[----:B------:R3:W-:Y:S01]  /*c7c0*/  MUFU.EX2 R136, R123 ;  /* 0x0000007b00887308 */ /* 0x0007e20000000800 */
[----:B--2---:R-:W-:-:S07]  /*c7d0*/  FADD.FTZ R9, R11, R132 ;  /* 0x000000840b097221 */ /* 0x004fce0000010000 */
[----:B------:R-:W2:Y:S01]  /*c7e0*/  MUFU.EX2 R130, R130 ;  /* 0x0000008200827308 */ /* 0x000ea20000000800 */
[----:B---3--:R-:W-:-:S04]  /*c7f0*/  FADD.FTZ R123, R15, R134 ;  /* 0x000000860f7b7221 */ /* 0x008fc80000010000 */
[----:B------:R-:W-:Y:S01]  /*c800*/  FADD.FTZ R134, R174, R123 ;  /* 0x0000007bae867221 */ /* 0x000fe20000010000 */
[C---:B------:R-:W-:Y:S02]  /*c810*/  F2FP.F16.F32.PACK_AB R174, R21.reuse, R174 ;  /* 0x000000ae15ae723e */ /* 0x040fe400000000ff */
[----:B------:R-:W3:Y:S01]  /*c820*/  MUFU.EX2 R170, R170 ;  /* 0x000000aa00aa7308 */ /* 0x000ee20000000800 */
[----:B------:R-:W-:-:S04]  /*c830*/  FADD.FTZ R123, R21, R134 ;  /* 0x00000086157b7221 */ /* 0x000fc80000010000 */
[----:B------:R-:W-:Y:S01]  /*c840*/  FADD.FTZ R134, R168, R123 ;  /* 0x0000007ba8867221 */ /* 0x000fe20000010000 */
[C---:B-1----:R-:W-:Y:S02]  /*c850*/  F2FP.F16.F32.PACK_AB R168, R121.reuse, R168 ;  /* 0x000000a879a8723e */ /* 0x042fe400000000ff */
[----:B------:R-:W1:Y:S01]  /*c860*/  MUFU.EX2 R159, R159 ;  /* 0x0000009f009f7308 */ /* 0x000e620000000800 */
[----:B------:R-:W-:Y:S01]  /*c870*/  FADD.FTZ R13, R121, R134 ;  /* 0x00000086790d7221 */ /* 0x000fe20000010000 */
[----:B--2---:R-:W-:-:S06]  /*c880*/  FADD.FTZ R9, R130, R9 ;  /* 0x0000000982097221 */ /* 0x004fcc0000010000 */
[----:B------:R2:W4:Y:S01]  /*c890*/  MUFU.EX2 R138, R173 ;  /* 0x000000ad008a7308 */ /* 0x0005220000000800 */
[----:B---3--:R-:W-:Y:S01]  /*c8a0*/  FADD.FTZ R132, R170, R13 ;  /* 0x0000000daa847221 */ /* 0x008fe20000010000 */
[----:B------:R-:W-:-:S06]  /*c8b0*/  FADD.FTZ R13, R136, R9 ;  /* 0x00000009880d7221 */ /* 0x000fcc0000010000 */
[----:B------:R-:W3:Y:S01]  /*c8c0*/  MUFU.EX2 R163, R163 ;  /* 0x000000a300a37308 */ /* 0x000ee20000000800 */
[----:B-1----:R-:W-:Y:S01]  /*c8d0*/  FADD.FTZ R13, R159, R13 ;  /* 0x0000000d9f0d7221 */ /* 0x002fe20000010000 */
[----:B--2---:R-:W-:Y:S01]  /*c8e0*/  F2FP.F16.F32.PACK_AB R173, R130, R11 ;  /* 0x0000000b82ad723e */ /* 0x004fe200000000ff */
[----:B------:R-:W-:-:S05]  /*c8f0*/  IMAD.MOV.U32 R11, RZ, RZ, R4 ;  /* 0x000000ffff0b7224 */ /* 0x000fca00078e0004 */
[----:B------:R1:W2:Y:S01]  /*c900*/  MUFU.EX2 R134, R175 ;  /* 0x000000af00867308 */ /* 0x0002a20000000800 */
[----:B----4-:R-:W-:-:S07]  /*c910*/  FADD.FTZ R13, R138, R13 ;  /* 0x0000000d8a0d7221 */ /* 0x010fce0000010000 */
[----:B------:R-:W4:Y:S01]  /*c920*/  MUFU.EX2 R125, R125 ;  /* 0x0000007d007d7308 */ /* 0x000f220000000800 */
[----:B---3--:R-:W-:Y:S01]  /*c930*/  FADD.FTZ R13, R163, R13 ;  /* 0x0000000da30d7221 */ /* 0x008fe20000010000 */
[----:B-1----:R-:W-:Y:S02]  /*c940*/  F2FP.F16.F32.PACK_AB R175, R159, R136 ;  /* 0x000000889faf723e */ /* 0x002fe400000000ff */
[----:B------:R-:W-:-:S04]  /*c950*/  F2FP.F16.F32.PACK_AB R169, R163, R138 ;  /* 0x0000008aa3a9723e */ /* 0x000fc800000000ff */
[----:B------:R-:W1:Y:S01]  /*c960*/  MUFU.EX2 R124, R124 ;  /* 0x0000007c007c7308 */ /* 0x000e620000000800 */
[----:B--2---:R-:W-:Y:S01]  /*c970*/  FADD.FTZ R13, R134, R13 ;  /* 0x0000000d860d7221 */ /* 0x004fe20000010000 */
[C---:B----4-:R-:W-:Y:S01]  /*c980*/  FADD.FTZ R9, R125.reuse, R132 ;  /* 0x000000847d097221 */ /* 0x050fe20000010000 */
[----:B------:R-:W-:Y:S02]  /*c990*/  F2FP.F16.F32.PACK_AB R170, R125, R170 ;  /* 0x000000aa7daa723e */ /* 0x000fe400000000ff */
[C---:B-1----:R-:W-:Y:S01]  /*c9a0*/  FADD.FTZ R8, R124.reuse, R13 ;  /* 0x0000000d7c087221 */ /* 0x042fe20000010000 */
[----:B------:R-:W-:Y:S01]  /*c9b0*/  F2FP.F16.F32.PACK_AB R171, R124, R134 ;  /* 0x000000867cab723e */ /* 0x000fe200000000ff */
[----:B0-----:R-:W-:Y:S06]  /*c9c0*/  @P1 BRA `(.L_x_4880) ;  /* 0xffffffd000301947 */ /* 0x001fec000383ffff */
.L_x_4863:
        /* <DEDUP_REMOVED lines=99> */
.L_x_4881:
[----:B------:R-:W-:Y:S01]  /*d000*/  ULEA UR5, UR36, UR37, 0x3 ;  /* 0x0000002524057291 */ /* 0x000fe2000f8e183f */
[----:B------:R-:W-:-:S05]  /*d010*/  IMAD.U32 R2, RZ, RZ, UR38 ;  /* 0x00000026ff027e24 */ /* 0x000fca000f8e00ff */
[----:B------:R-:W-:-:S04]  /*d020*/  SHF.L.U32 R2, R2, 0x1f, RZ ;  /* 0x0000001f02027819 */ /* 0x000fc800000006ff */
[----:B------:R0:W1:Y:S01]  /*d030*/  SYNCS.PHASECHK.TRANS64.TRYWAIT P1, [UR5+0x30850], R2 ;  /* 0x03085002ff0075a7 */ /* 0x0000620008020145 */
[----:B------:R-:W-:Y:S05]  /*d040*/  @!P0 BRA `(.L_x_4882) ;  /* 0x0000000000048947 */ /* 0x000fea0003800000 */
[----:B------:R-:W-:Y:S01]  /*d050*/  BPT.TRAP 0x1 ;  /* 0x000000040000795c */ /* 0x000fe20000300000 */
.L_x_4882:
[----:B-1----:R-:W-:Y:S05]  /*d060*/  @P1 BRA `(.L_x_4883) ;  /* 0x0000000000081947 */ /* 0x002fea0003800000 */
[----:B------:R-:W1:Y:S02]  /*d070*/  SYNCS.PHASECHK.TRANS64.TRYWAIT P0, [UR5+0x30850], R2 ;  /* 0x03085002ff0075a7 */ /* 0x000e640008000145 */
[----:B-1----:R-:W-:Y:S05]  /*d080*/  @!P0 BRA `(.L_x_4884) ;  /* 0x000000a400088947 */ /* 0x002fea0003800000 */
.L_x_4883:
[----:B------:R-:W-:Y:S01]  /*d090*/  UIADD3 UR37, UR37, 0x400, URZ ;  /* 0x0000040025257890 */ /* 0x000fe2000fffe03f */
[----:B------:R-:W-:Y:S01]  /*d0a0*/  WARPGROUP.ARRIVE ;  /* 0x00000000000079c5 */ /* 0x000fe20000000000 */
[----:B------:R-:W-:Y:S01]  /*d0b0*/  UMOV UR7, 0x40000040 ;  /* 0x4000004000077882 */ /* 0x000fe20000000000 */
[----:B-1----:R-:W1:Y:S01]  /*d0c0*/  SHFL.BFLY PT, R3, R8, 0x2, 0x1f ;  /* 0x0c401f0008037f89 */ /* 0x002e6200000e0000 */
[----:B------:R-:W-:Y:S01]  /*d0d0*/  USHF.R.U32.HI UR37, URZ, 0x4, UR37 ;  /* 0x000000043f257899 */ /* 0x000fe20008011625 */
[----:B------:R-:W-:Y:S01]  /*d0e0*/  IMAD.U32 R15, RZ, RZ, UR5 ;  /* 0x00000005ff0f7e24 */ /* 0x000fe2000f8e00ff */
[----:B------:R-:W-:Y:S01]  /*d0f0*/  R2UR UR8, R197 ;  /* 0x00000000c50872ca */ /* 0x000fe200000e0000 */
[----:B0-----:R-:W0:Y:S01]  /*d100*/  SHFL.BFLY PT, R2, R9, 0x2, 0x1f ;  /* 0x0c401f0009027f89 */ /* 0x001e2200000e0000 */
[----:B------:R-:W-:Y:S01]  /*d110*/  ULOP3.LUT UR37, UR37, 0x3fff, URZ, 0xc0, !UPT ;  /* 0x00003fff25257892 */ /* 0x000fe2000f8ec03f */
[----:B------:R-:W2:Y:S03]  /*d120*/  S2R R11, SR_TID.X ;  /* 0x00000000000b7919 */ /* 0x000ea60000002100 */
        /* <DEDUP_REMOVED lines=8> */
[----:B-1----:R-:W-:Y:S01]  /*d1b0*/  FADD.FTZ R6, R3, R8 ;  /* 0x0000000803067221 */ /* 0x002fe20000010000 */
[----:B------:R-:W-:Y:S01]  /*d1c0*/  UMOV UR7, 0x40000040 ;  /* 0x4000004000077882 */ /* 0x000fe20000000000 */
[----:B------:R-:W-:-:S02]  /*d1d0*/  IMAD.U32 R197, RZ, RZ, UR8 ;  /* 0x00000008ffc57e24 */ /* 0x000fc4000f8e00ff */
[----:B0-----:R-:W-:Y:S01]  /*d1e0*/  FADD.FTZ R2, R2, R9 ;  /* 0x0000000902027221 */ /* 0x001fe20000010000 */
[----:B------:R-:W-:Y:S01]  /*d1f0*/  CS2R R8, SRZ ;  /* 0x0000000000087805 */ /* 0x000fe2000001ff00 */
[----:B------:R-:W0:Y:S01]  /*d200*/  SHFL.BFLY PT, R7, R6, 0x1, 0x1f ;  /* 0x0c201f0006077f89 */ /* 0x000e2200000e0000 */
[----:B------:R-:W-:-:S03]  /*d210*/  USEL UR36, UR36, URZ, UP0 ;  /* 0x0000003f24247287 */ /* 0x000fc60008000000 */
[----:B------:R-:W1:Y:S01]  /*d220*/  SHFL.BFLY PT, R3, R2, 0x1, 0x1f ;  /* 0x0c201f0002037f89 */ /* 0x000e6200000e0000 */
[----:B--2---:R-:W-:Y:S01]  /*d230*/  LOP3.LUT P2, RZ, R11, 0x7f, RZ, 0xc0, !PT ;  /* 0x0000007f0bff7812 */ /* 0x004fe2000784c0ff */
[----:B0-----:R-:W-:Y:S01]  /*d240*/  FADD.FTZ R13, R6, R7 ;  /* 0x00000007060d7221 */ /* 0x001fe20000010000 */
[----:B-1----:R-:W-:-:S04]  /*d250*/  FADD.FTZ R12, R2, R3 ;  /* 0x00000003020c7221 */ /* 0x002fc80000010000 */
[----:B------:R-:W-:Y:S01]  /*d260*/  FSETP.NE.FTZ.AND P1, PT, R13, RZ, PT ;  /* 0x000000ff0d00720b */ /* 0x000fe20003f35000 */
[----:B------:R-:W-:Y:S02]  /*d270*/  IMAD.MOV.U32 R3, RZ, RZ, -0x800000 ;  /* 0xff800000ff037424 */ /* 0x000fe400078e00ff */
[----:B------:R-:W-:Y:S01]  /*d280*/  IMAD.MOV.U32 R2, RZ, RZ, -0x800000 ;  /* 0xff800000ff027424 */ /* 0x000fe200078e00ff */
[----:B------:R-:W-:-:S09]  /*d290*/  FSETP.NE.FTZ.AND P0, PT, R12, RZ, PT ;  /* 0x000000ff0c00720b */ /* 0x000fd20003f15000 */
[----:B------:R-:W0:Y:S01]  /*d2a0*/  @P1 MUFU.LG2 R10, R13 ;  /* 0x0000000d000a1308 */ /* 0x000e220000000c00 */
[----:B------:R-:W-:-:S03]  /*d2b0*/  @P1 FMUL.FTZ R14, R0, 0.69314718246459960938 ;  /* 0x3f317218000e1820 */ /* 0x000fc60000410000 */
[----:B------:R-:W-:Y:S01]  /*d2c0*/  @P0 FMUL.FTZ R6, R0, 0.69314718246459960938 ;  /* 0x3f31721800060820 */ /* 0x000fe20000410000 */
[----:B------:R-:W-:-:S03]  /*d2d0*/  @!P2 VIADD R0, R15, 0x30860 ;  /* 0x000308600f00a836 */ /* 0x000fc60000000000 */
[----:B------:R-:W1:Y:S08]  /*d2e0*/  @P0 MUFU.LG2 R7, R12 ;  /* 0x0000000c00070308 */ /* 0x000e700000000c00 */
[----:B------:R-:W2:Y:S01]  /*d2f0*/  @P1 MUFU.RCP R9, R13 ;  /* 0x0000000d00091308 */ /* 0x000ea20000001000 */
[----:B0-----:R-:W-:-:S04]  /*d300*/  @P1 FMUL.FTZ R11, R10, 0.69314718246459960938 ;  /* 0x3f3172180a0b1820 */ /* 0x001fc80000410000 */
[----:B------:R-:W-:Y:S01]  /*d310*/  @P1 FFMA.FTZ R3, R14, R4, R11 ;  /* 0x000000040e031223 */ /* 0x000fe2000001000b */
[----:B------:R-:W-:Y:S02]  /*d320*/  @!P2 PRMT R4, RZ, 0x654, R0 ;  /* 0x00000654ff04a816 */ /* 0x000fe40000000000 */
[----:B------:R-:W0:Y:S01]  /*d330*/  @P0 MUFU.RCP R8, R12 ;  /* 0x0000000c00080308 */ /* 0x000e220000001000 */
[----:B-1----:R-:W-:-:S04]  /*d340*/  @P0 FMUL.FTZ R7, R7, 0.69314718246459960938 ;  /* 0x3f31721807070820 */ /* 0x002fc80000410000 */
[----:B------:R-:W-:Y:S01]  /*d350*/  @P0 FFMA.FTZ R2, R6, R5, R7 ;  /* 0x0000000506020223 */ /* 0x000fe20000010007 */
[----:B------:R-:W-:Y:S01]  /*d360*/  PLOP3.LUT P0, PT, PT, PT, PT, 0x8, 0x0 ;  /* 0x000000000000781c */ /* 0x000fe20003f0e170 */
        /* <DEDUP_REMOVED lines=124> */
.L_x_4814:
        /* <DEDUP_REMOVED lines=36> */
[----:B------:R-:W-:Y:S01]  /*dd70*/  R2UR UR4, R196 ;  /* 0x00000000c40472ca */ /* 0x000fe200000e0000 */
[----:B------:R-:W-:-:S03]  /*dd80*/  IMAD.WIDE R4, R201, 0x2, R16 ;  /* 0x00000002c9047825 */ /* 0x000fc600078e0210 */
[C---:B------:R-:W-:Y:S02]  /*dd90*/  LOP3.LUT R21, R4.reuse, 0x380, RZ, 0xc0, !PT ;  /* 0x0000038004157812 */ /* 0x040fe400078ec0ff */
[C---:B------:R-:W-:Y:S02]  /*dda0*/  IADD3 R75, P2, R4.reuse, 0x20, RZ ;  /* 0x00000020044b7810 */ /* 0x040fe40007f5e0ff */
[C---:B------:R-:W-:Y:S02]  /*ddb0*/  IADD3 R95, P1, R4.reuse, 0x40, RZ ;  /* 0x00000040045f7810 */ /* 0x040fe40007f3e0ff */
[C---:B------:R-:W-:Y:S01]  /*ddc0*/  IADD3 R135, P6, R4.reuse, 0x60, RZ ;  /* 0x0000006004877810 */ /* 0x040fe20007fde0ff */
[--C-:B------:R-:W-:Y:S01]  /*ddd0*/  IMAD.X R9, RZ, RZ, R5.reuse, P2 ;  /* 0x000000ffff097224 */ /* 0x100fe200010e0605 */
[C---:B------:R-:W-:Y:S01]  /*dde0*/  IADD3 R137, P5, R4.reuse, 0x4000, RZ ;  /* 0x0000400004897810 */ /* 0x040fe20007fbe0ff */
[--C-:B------:R-:W-:Y:S01]  /*ddf0*/  IMAD.X R11, RZ, RZ, R5.reuse, P1 ;  /* 0x000000ffff0b7224 */ /* 0x100fe200008e0605 */
[----:B------:R-:W-:Y:S01]  /*de00*/  SHF.R.U64 R21, R21, 0x3, RZ ;  /* 0x0000000315157819 */ /* 0x000fe200000012ff */
[--C-:B------:R-:W-:Y:S01]  /*de10*/  IMAD.X R13, RZ, RZ, R5.reuse, P6 ;  /* 0x000000ffff0d7224 */ /* 0x100fe200030e0605 */
[C---:B------:R-:W-:Y:S01]  /*de20*/  IADD3 R139, P0, R4.reuse, 0x4020, RZ ;  /* 0x00004020048b7810 */ /* 0x040fe20007f1e0ff */
[--C-:B------:R-:W-:Y:S01]  /*de30*/  IMAD.X R15, RZ, RZ, R5.reuse, P5 ;  /* 0x000000ffff0f7224 */ /* 0x100fe200028e0605 */
[C---:B------:R-:W-:Y:S01]  /*de40*/  IADD3 R141, P4, R4.reuse, 0x4040, RZ ;  /* 0x00004040048d7810 */ /* 0x040fe20007f9e0ff */
[----:B------:R-:W-:Y:S01]  /*de50*/  UIMAD.WIDE UR8, UR4, 0x4, UR8 ;  /* 0x00000004040878a5 */ /* 0x000fe2000f8e0208 */
        /* <DEDUP_REMOVED lines=13> */
[----:B------:R-:W-:Y:S01]  /*df30*/  IMAD.X R21, RZ, RZ, R5, P5 ;  /* 0x000000ffff157224 */ /* 0x000fe200028e0605 */
[----:B------:R-:W-:-:S02]  /*df40*/  LOP3.LUT R10, R95, 0x380, RZ, 0xc0, !PT ;  /* 0x000003805f0a7812 */ /* 0x000fc400078ec0ff */
[----:B------:R-:W-:Y:S02]  /*df50*/  LOP3.LUT R12, R135, 0x380, RZ, 0xc0, !PT ;  /* 0x00000380870c7812 */ /* 0x000fe400078ec0ff */
[----:B------:R-:W-:Y:S02]  /*df60*/  LOP3.LUT R14, R137, 0x380, RZ, 0xc0, !PT ;  /* 0x00000380890e7812 */ /* 0x000fe400078ec0ff */
[----:B------:R-:W-:Y:S02]  /*df70*/  LOP3.LUT R24, R139, 0x380, RZ, 0xc0, !PT ;  /* 0x000003808b187812 */ /* 0x000fe400078ec0ff */
[----:B------:R-:W-:Y:S02]  /*df80*/  LOP3.LUT R26, R141, 0x380, RZ, 0xc0, !PT ;  /* 0x000003808d1a7812 */ /* 0x000fe400078ec0ff */
[----:B------:R-:W-:Y:S02]  /*df90*/  SHF.R.U64 R8, R8, 0x3, RZ ;  /* 0x0000000308087819 */ /* 0x000fe400000012ff */
[----:B------:R-:W-:-:S02]  /*dfa0*/  SHF.R.U64 R10, R10, 0x3, RZ ;  /* 0x000000030a0a7819 */ /* 0x000fc400000012ff */
[----:B------:R-:W-:Y:S02]  /*dfb0*/  LOP3.LUT R28, R143, 0x380, RZ, 0xc0, !PT ;  /* 0x000003808f1c7812 */ /* 0x000fe400078ec0ff */
[----:B------:R-:W-:Y:S02]  /*dfc0*/  LOP3.LUT R30, R145, 0x380, RZ, 0xc0, !PT ;  /* 0x00000380911e7812 */ /* 0x000fe400078ec0ff */
[----:B------:R-:W-:Y:S02]  /*dfd0*/  MOV R132, R4 ;  /* 0x0000000400847202 */ /* 0x000fe40000000f00 */
[----:B------:R-:W-:Y:S02]  /*dfe0*/  F2FP.F16.F32.PACK_AB R4, R20, R7 ;  /* 0x000000071404723e */ /* 0x000fe400000000ff */
[----:B------:R-:W-:Y:S02]  /*dff0*/  SHF.R.U64 R12, R12, 0x3, RZ ;  /* 0x000000030c0c7819 */ /* 0x000fe400000012ff */
[----:B------:R-:W-:-:S02]  /*e000*/  SHF.R.U64 R14, R14, 0x3, RZ ;  /* 0x000000030e0e7819 */ /* 0x000fc400000012ff */
[----:B------:R-:W-:Y:S02]  /*e010*/  F2FP.F16.F32.PACK_AB R5, R133, R128 ;  /* 0x000000808505723e */ /* 0x000fe400000000ff */
[----:B------:R-:W-:Y:S02]  /*e020*/  LOP3.LUT R20, R147, 0x380, RZ, 0xc0, !PT ;  /* 0x0000038093147812 */ /* 0x000fe400078ec0ff */
[----:B------:R-:W-:Y:S01]  /*e030*/  F2FP.F16.F32.PACK_AB R7, R131, R32 ;  /* 0x000000208307723e */ /* 0x000fe200000000ff */
[----:B------:R-:W-:Y:S01]  /*e040*/  BAR.SYNC.DEFER_BLOCKING 0x1, 0x100 ;  /* 0x0044000000007b1d */ /* 0x000fe20000010000 */
[----:B------:R-:W-:Y:S02]  /*e050*/  SHF.R.U64 R24, R24, 0x3, RZ ;  /* 0x0000000318187819 */ /* 0x000fe400000012ff */
[----:B------:R-:W-:Y:S02]  /*e060*/  SHF.R.U64 R26, R26, 0x3, RZ ;  /* 0x000000031a1a7819 */ /* 0x000fe400000012ff */
[----:B------:R-:W-:-:S02]  /*e070*/  LOP3.LUT R74, R151, 0x380, RZ, 0xc0, !PT ;  /* 0x00000380974a7812 */ /* 0x000fc400078ec0ff */
[----:B------:R-:W-:Y:S02]  /*e080*/  LOP3.LUT R8, R8, R75, RZ, 0x3c, !PT ;  /* 0x0000004b08087212 */ /* 0x000fe400078e3cff */
[----:B------:R-:W-:Y:S02]  /*e090*/  LOP3.LUT R10, R10, R95, RZ, 0x3c, !PT ;  /* 0x0000005f0a0a7212 */ /* 0x000fe400078e3cff */
[----:B------:R-:W-:Y:S02]  /*e0a0*/  SHF.R.U64 R28, R28, 0x3, RZ ;  /* 0x000000031c1c7819 */ /* 0x000fe400000012ff */
[----:B------:R-:W-:Y:S02]  /*e0b0*/  SHF.R.U64 R30, R30, 0x3, RZ ;  /* 0x000000031e1e7819 */ /* 0x000fe400000012ff */
[----:B------:R-:W-:Y:S02]  /*e0c0*/  LOP3.LUT R12, R12, R135, RZ, 0x3c, !PT ;  /* 0x000000870c0c7212 */ /* 0x000fe400078e3cff */
[----:B------:R-:W-:-:S02]  /*e0d0*/  LOP3.LUT R14, R14, R137, RZ, 0x3c, !PT ;  /* 0x000000890e0e7212 */ /* 0x000fc400078e3cff */
[----:B------:R-:W-:Y:S02]  /*e0e0*/  LOP3.LUT R34, R149, 0x380, RZ, 0xc0, !PT ;  /* 0x0000038095227812 */ /* 0x000fe400078ec0ff */
[----:B------:R-:W-:Y:S02]  /*e0f0*/  SHF.R.U64 R20, R20, 0x3, RZ ;  /* 0x0000000314147819 */ /* 0x000fe400000012ff */
[----:B------:R-:W-:Y:S01]  /*e100*/  LOP3.LUT R24, R24, R139, RZ, 0x3c, !PT ;  /* 0x0000008b18187212 */ /* 0x000fe200078e3cff */
[----:B------:R0:W-:Y:S01]  /*e110*/  STSM.16.M88.4 [R132], R4 ;  /* 0x0000000484007844 */ /* 0x0001e20000000200 */
[----:B------:R-:W-:Y:S02]  /*e120*/  LOP3.LUT R26, R26, R141, RZ, 0x3c, !PT ;  /* 0x0000008d1a1a7212 */ /* 0x000fe400078e3cff */
[----:B------:R-:W-:Y:S02]  /*e130*/  SHF.R.U64 R74, R74, 0x3, RZ ;  /* 0x000000034a4a7819 */ /* 0x000fe400000012ff */
[----:B------:R-:W-:-:S02]  /*e140*/  LOP3.LUT R28, R28, R143, RZ, 0x3c, !PT ;  /* 0x0000008f1c1c7212 */ /* 0x000fc400078e3cff */
[----:B------:R-:W-:Y:S02]  /*e150*/  LOP3.LUT R30, R30, R145, RZ, 0x3c, !PT ;  /* 0x000000911e1e7212 */ /* 0x000fe400078e3cff */
[----:B------:R-:W-:Y:S02]  /*e160*/  MOV R131, R8 ;  /* 0x0000000800837202 */ /* 0x000fe40000000f00 */
[----:B------:R-:W-:Y:S02]  /*e170*/  MOV R130, R10 ;  /* 0x0000000a00827202 */ /* 0x000fe40000000f00 */
[----:B------:R-:W-:Y:S02]  /*e180*/  F2FP.F16.F32.PACK_AB R8, R41, R40 ;  /* 0x000000282908723e */ /* 0x000fe400000000ff */
[----:B------:R-:W-:Y:S02]  /*e190*/  F2FP.F16.F32.PACK_AB R9, R127, R122 ;  /* 0x0000007a7f09723e */ /* 0x000fe400000000ff */
[----:B0-----:R-:W-:-:S02]  /*e1a0*/  F2FP.F16.F32.PACK_AB R4, R121, R0 ;  /* 0x000000007904723e */ /* 0x001fc400000000ff */
[----:B------:R-:W-:Y:S02]  /*e1b0*/  F2FP.F16.F32.PACK_AB R5, R126, R125 ;  /* 0x0000007d7e05723e */ /* 0x000fe400000000ff */
[----:B------:R-:W-:Y:S02]  /*e1c0*/  F2FP.F16.F32.PACK_AB R6, R37, R36 ;  /* 0x000000242506723e */ /* 0x000fe400000000ff */
[----:B------:R-:W-:Y:S02]  /*e1d0*/  F2FP.F16.F32.PACK_AB R7, R129, R124 ;  /* 0x0000007c8107723e */ /* 0x000fe400000000ff */
[----:B------:R-:W-:Y:S02]  /*e1e0*/  F2FP.F16.F32.PACK_AB R10, R45, R44 ;  /* 0x0000002c2d0a723e */ /* 0x000fe400000000ff */
[----:B------:R-:W-:Y:S01]  /*e1f0*/  F2FP.F16.F32.PACK_AB R11, R47, R120 ;  /* 0x000000782f0b723e */ /* 0x000fe200000000ff */
[----:B------:R0:W-:Y:S01]  /*e200*/  STSM.16.M88.4 [R131], R4 ;  /* 0x0000000483007844 */ /* 0x0001e20000000200 */
[----:B------:R-:W-:-:S02]  /*e210*/  SHF.R.U64 R34, R34, 0x3, RZ ;  /* 0x0000000322227819 */ /* 0x000fc400000012ff */
[----:B------:R-:W-:Y:S01]  /*e220*/  LOP3.LUT R32, R20, R147, RZ, 0x3c, !PT ;  /* 0x0000009314207212 */ /* 0x000fe200078e3cff */
[----:B------:R1:W-:Y:S01]  /*e230*/  STSM.16.M88.4 [R130], R8 ;  /* 0x0000000882007844 */ /* 0x0003e20000000200 */
[----:B------:R-:W-:Y:S02]  /*e240*/  MOV R128, R12 ;  /* 0x0000000c00807202 */ /* 0x000fe40000000f00 */
[----:B------:R-:W-:Y:S02]  /*e250*/  MOV R123, R14 ;  /* 0x0000000e007b7202 */ /* 0x000fe40000000f00 */
[----:B------:R-:W-:Y:S02]  /*e260*/  LOP3.LUT R20, R74, R151, RZ, 0x3c, !PT ;  /* 0x000000974a147212 */ /* 0x000fe400078e3cff */
[----:B------:R-:W-:Y:S02]  /*e270*/  MOV R95, R24 ;  /* 0x00000018005f7202 */ /* 0x000fe40000000f00 */
[----:B------:R-:W-:-:S02]  /*e280*/  MOV R94, R26 ;  /* 0x0000001a005e7202 */ /* 0x000fc40000000f00 */
[----:B------:R-:W-:Y:S02]  /*e290*/  F2FP.F16.F32.PACK_AB R12, R49, R48 ;  /* 0x00000030310c723e */ /* 0x000fe400000000ff */
[----:B------:R-:W-:Y:S02]  /*e2a0*/  F2FP.F16.F32.PACK_AB R13, R51, R50 ;  /* 0x00000032330d723e */ /* 0x000fe400000000ff */
[----:B------:R-:W-:Y:S02]  /*e2b0*/  F2FP.F16.F32.PACK_AB R14, R53, R52 ;  /* 0x00000034350e723e */ /* 0x000fe400000000ff */
[----:B------:R-:W-:Y:S02]  /*e2c0*/  F2FP.F16.F32.PACK_AB R15, R55, R54 ;  /* 0x00000036370f723e */ /* 0x000fe400000000ff */
[----:B------:R-:W-:Y:S02]  /*e2d0*/  MOV R75, R28 ;  /* 0x0000001c004b7202 */ /* 0x000fe40000000f00 */
[----:B------:R-:W-:Y:S01]  /*e2e0*/  MOV R74, R30 ;  /* 0x0000001e004a7202 */ /* 0x000fe20000000f00 */
[----:B------:R-:W-:Y:S01]  /*e2f0*/  STSM.16.M88.4 [R128], R12 ;  /* 0x0000000c80007844 */ /* 0x000fe20000000200 */
[----:B------:R-:W-:-:S02]  /*e300*/  F2FP.F16.F32.PACK_AB R24, R57, R56 ;  /* 0x000000383918723e */ /* 0x000fc400000000ff */
[----:B------:R-:W-:Y:S02]  /*e310*/  F2FP.F16.F32.PACK_AB R25, R59, R58 ;  /* 0x0000003a3b19723e */ /* 0x000fe400000000ff */
[----:B------:R-:W-:Y:S02]  /*e320*/  F2FP.F16.F32.PACK_AB R26, R61, R60 ;  /* 0x0000003c3d1a723e */ /* 0x000fe400000000ff */
[----:B------:R-:W-:Y:S02]  /*e330*/  F2FP.F16.F32.PACK_AB R27, R63, R62 ;  /* 0x0000003e3f1b723e */ /* 0x000fe400000000ff */
[----:B------:R-:W-:Y:S02]  /*e340*/  F2FP.F16.F32.PACK_AB R28, R65, R64 ;  /* 0x00000040411c723e */ /* 0x000fe400000000ff */
[----:B------:R-:W-:Y:S01]  /*e350*/  F2FP.F16.F32.PACK_AB R29, R67, R66 ;  /* 0x00000042431d723e */ /* 0x000fe200000000ff */
[----:B------:R-:W-:Y:S01]  /*e360*/  STSM.16.M88.4 [R123], R24 ;  /* 0x000000187b007844 */ /* 0x000fe20000000200 */
[----:B------:R-:W-:-:S02]  /*e370*/  F2FP.F16.F32.PACK_AB R30, R69, R68 ;  /* 0x00000044451e723e */ /* 0x000fc400000000ff */
[----:B------:R-:W-:Y:S02]  /*e380*/  F2FP.F16.F32.PACK_AB R31, R71, R70 ;  /* 0x00000046471f723e */ /* 0x000fe400000000ff */
[----:B------:R-:W-:Y:S02]  /*e390*/  LOP3.LUT R34, R34, R149, RZ, 0x3c, !PT ;  /* 0x0000009522227212 */ /* 0x000fe400078e3cff */
[----:B0-----:R-:W-:Y:S01]  /*e3a0*/  F2FP.F16.F32.PACK_AB R4, R73, R72 ;  /* 0x000000484904723e */ /* 0x001fe200000000ff */
[----:B------:R-:W-:Y:S01]  /*e3b0*/  STSM.16.M88.4 [R95], R28 ;  /* 0x0000001c5f007844 */ /* 0x000fe20000000200 */
[----:B------:R-:W-:Y:S02]  /*e3c0*/  F2FP.F16.F32.PACK_AB R5, R46, R39 ;  /* 0x000000272e05723e */ /* 0x000fe400000000ff */
[----:B------:R-:W-:Y:S01]  /*e3d0*/  F2FP.F16.F32.PACK_AB R6, R77, R76 ;  /* 0x0000004c4d06723e */ /* 0x000fe200000000ff */
[----:B------:R-:W0:Y:S01]  /*e3e0*/  LDC R39, c[0x0][0xbe8] ;  /* 0x0002fa00ff277b82 */ /* 0x000e220000000800 */
[----:B------:R-:W-:-:S02]  /*e3f0*/  F2FP.F16.F32.PACK_AB R7, R79, R78 ;  /* 0x0000004e4f07723e */ /* 0x000fc400000000ff */
[----:B-1----:R-:W-:Y:S02]  /*e400*/  F2FP.F16.F32.PACK_AB R8, R81, R80 ;  /* 0x000000505108723e */ /* 0x002fe400000000ff */
[----:B------:R-:W-:Y:S01]  /*e410*/  F2FP.F16.F32.PACK_AB R9, R83, R82 ;  /* 0x000000525309723e */ /* 0x000fe200000000ff */
[----:B------:R1:W-:Y:S01]  /*e420*/  STSM.16.M88.4 [R94], R4 ;  /* 0x000000045e007844 */ /* 0x0003e20000000200 */
[----:B------:R-:W-:Y:S02]  /*e430*/  F2FP.F16.F32.PACK_AB R10, R85, R84 ;  /* 0x00000054550a723e */ /* 0x000fe400000000ff */
[----:B------:R-:W-:Y:S02]  /*e440*/  F2FP.F16.F32.PACK_AB R11, R87, R86 ;  /* 0x00000056570b723e */ /* 0x000fe400000000ff */
[----:B------:R-:W-:Y:S02]  /*e450*/  MOV R32, R32 ;  /* 0x0000002000207202 */ /* 0x000fe40000000f00 */
[----:B------:R-:W-:Y:S01]  /*e460*/  MOV R34, R34 ;  /* 0x0000002200227202 */ /* 0x000fe20000000f00 */
[----:B------:R2:W-:Y:S01]  /*e470*/  STSM.16.M88.4 [R75], R8 ;  /* 0x000000084b007844 */ /* 0x0005e20000000200 */
[----:B------:R-:W-:-:S02]  /*e480*/  MOV R20, R20 ;  /* 0x0000001400147202 */ /* 0x000fc40000000f00 */
[----:B------:R-:W-:Y:S01]  /*e490*/  PLOP3.LUT P0, PT, PT, PT, UP0, 0x80, 0x0 ;  /* 0x000000000000781c */ /* 0x000fe20003f0f008 */
[----:B------:R3:W-:Y:S04]  /*e4a0*/  STSM.16.M88.4 [R74], R88 ;  /* 0x000000584a007844 */ /* 0x0007e80000000200 */
[----:B------:R3:W-:Y:S01]  /*e4b0*/  STSM.16.M88.4 [R32], R96 ;  /* 0x0000006020007844 */ /* 0x0007e20000000200 */
[----:B-1----:R-:W-:Y:S02]  /*e4c0*/  IMAD.U32 R4, RZ, RZ, UR8 ;  /* 0x00000008ff047e24 */ /* 0x002fe4000f8e00ff */
[----:B------:R-:W-:Y:S01]  /*e4d0*/  IMAD.U32 R5, RZ, RZ, UR9 ;  /* 0x00000009ff057e24 */ /* 0x000fe2000f8e00ff */
[----:B------:R3:W-:Y:S01]  /*e4e0*/  STSM.16.M88.4 [R34], R104 ;  /* 0x0000006822007844 */ /* 0x0007e20000000200 */
[----:B0-----:R-:W-:Y:S01]  /*e4f0*/  ISETP.NE.AND P1, PT, R39, 0x1, PT ;  /* 0x000000012700780c */ /* 0x001fe20003f25270 */
[----:B------:R-:W-:-:S02]  /*e500*/  ULDC.64 UR8, c[0x0][0xc08] ;  /* 0x0003020000087ab9 */ /* 0x000fc40000000a00 */
[----:B------:R3:W-:Y:S01]  /*e510*/  STSM.16.M88.4 [R20], R112 ;  /* 0x0000007014007844 */ /* 0x0007e20000000200 */
[----:B------:R-:W-:Y:S09]  /*e520*/  BAR.SYNC.DEFER_BLOCKING 0x1, 0x100 ;  /* 0x0044000000007b1d */ /* 0x000ff20000010000 */
[----:B------:R-:W0:Y:S08]  /*e530*/  @P1 LDC R6, c[0x0][0xbec] ;  /* 0x0002fb00ff061b82 */ /* 0x000e300000000800 */
[----:B--2---:R-:W1:Y:S01]  /*e540*/  @P1 LDC R8, c[0x0][0xbf0] ;  /* 0x0002fc00ff081b82 */ /* 0x004e620000000800 */
[----:B------:R-:W2:Y:S01]  /*e550*/  @P0 LDG.E R0, desc[UR12][R4.64] ;  /* 0x0000000c04000981 */ /* 0x000ea2000c1e1900 */
[----:B------:R-:W-:Y:S01]  /*e560*/  UISETP.NE.U32.AND UP1, UPT, UR8, URZ, UPT ;  /* 0x0000003f0800728c */ /* 0x000fe2000bf25070 */
[----:B------:R-:W-:-:S03]  /*e570*/  ULDC UR10, c[0x0][0xa88] ;  /* 0x0002a200000a7ab9 */ /* 0x000fc60000000800 */
[----:B------:R-:W-:-:S06]  /*e580*/  UISETP.NE.AND.EX UP1, UPT, UR9, URZ, UPT, UP1 ;  /* 0x0000003f0900728c */ /* 0x000fcc000bf25310 */
[----:B------:R-:W-:-:S05]  /*e590*/  PLOP3.LUT P2, PT, PT, PT, UP1, 0x80, 0x0 ;  /* 0x000000000000781c */ /* 0x000fca0003f4f018 */
[----:B------:R-:W-:Y:S02]  /*e5a0*/  @UP1 ULDC.64 UR8, c[0x0][0xc08] ;  /* 0x0003020000081ab9 */ /* 0x000fe40000000a00 */
[----:B------:R-:W-:-:S03]  /*e5b0*/  @UP1 UIMAD.WIDE UR8, UR4, 0x4, UR8 ;  /* 0x00000004040818a5 */ /* 0x000fc6000f8e0208 */
[----:B------:R-:W-:-:S03]  /*e5c0*/  UMOV UR4, URZ ;  /* 0x0000003f00047c82 */ /* 0x000fc60008000000 */
[----:B------:R-:W-:Y:S02]  /*e5d0*/  IMAD.U32 R10, RZ, RZ, UR8 ;  /* 0x00000008ff0a7e24 */ /* 0x000fe4000f8e00ff */
[----:B------:R-:W-:Y:S01]  /*e5e0*/  IMAD.U32 R11, RZ, RZ, UR9 ;  /* 0x00000009ff0b7e24 */ /* 0x000fe2000f8e00ff */
[----:B--2---:R-:W-:Y:S01]  /*e5f0*/  @P0 R2UR UR4, R0 ;  /* 0x00000000000402ca */ /* 0x004fe200000e0000 */
[----:B------:R-:W-:-:S06]  /*e600*/  IMAD.U32 R0, RZ, RZ, UR10 ;  /* 0x0000000aff007e24 */ /* 0x000fcc000f8e00ff */
[----:B------:R3:W5:Y:S01]  /*e610*/  @P2 LDG.E R0, desc[UR12][R10.64] ;  /* 0x0000000c0a002981 */ /* 0x000762000c1e1900 */
[----:B01----:R-:W-:Y:S07]  /*e620*/  @P2 BRA `(.L_x_4887) ;  /* 0x0000000000142947 */ /* 0x003fee0003800000 */
[----:B------:R-:W-:Y:S05]  /*e630*/  @!P0 BRA `(.L_x_4887) ;  /* 0x0000000000108947 */ /* 0x000fea0003800000 */
[----:B------:R-:W-:Y:S02]  /*e640*/  ULDC.64 UR8, c[0x0][0x208] ;  /* 0x0000820000087ab9 */ /* 0x000fe40000000a00 */
[----:B------:R-:W2:Y:S04]  /*e650*/  LDG.E R7, desc[UR8][R4.64] ;  /* 0x0000000804077981 */ /* 0x000ea8000c1e1900 */
[----:B-----5:R-:W2:Y:S02]  /*e660*/  LDG.E R0, desc[UR8][R4.64+0x4] ;  /* 0x0000040804007981 */ /* 0x020ea4000c1e1900 */
[----:B--2---:R-:W-:-:S07]  /*e670*/  IMAD.IADD R0, R0, 0x1, -R7 ;  /* 0x0000000100007824 */ /* 0x004fce00078e0a07 */
.L_x_4887:
[----:B------:R-:W-:Y:S01]  /*e680*/  R2UR UR19, R194 ;  /* 0x00000000c21372ca */ /* 0x000fe200000e0000 */
[----:B------:R-:W-:Y:S01]  /*e690*/  USHF.R.S32.HI UR9, URZ, 0x1f, UR4 ;  /* 0x0000001f3f097899 */ /* 0x000fe20008011404 */
[----:B------:R-:W-:Y:S01]  /*e6a0*/  R2UR UR13, R196 ;  /* 0x00000000c40d72ca */ /* 0x000fe200000e0000 */
[----:B------:R-:W-:Y:S01]  /*e6b0*/  ULDC.64 UR14, c[0x0][0xb90] ;  /* 0x0002e400000e7ab9 */ /* 0x000fe20000000a00 */
[----:B------:R-:W-:Y:S01]  /*e6c0*/  UMOV UR8, UR4 ;  /* 0x0000000400087c82 */ /* 0x000fe20008000000 */
[----:B------:R-:W-:Y:S01]  /*e6d0*/  VIADD R7, R19, UR39 ;  /* 0x0000002713077c36 */ /* 0x000fe20008000000 */
[----:B------:R-:W-:Y:S01]  /*e6e0*/  ULDC.64 UR20, c[0x0][0x208] ;  /* 0x0000820000147ab9 */ /* 0x000fe20000000a00 */
[----:B------:R-:W-:Y:S02]  /*e6f0*/  VIADD R26, R200, UR39 ;  /* 0x00000027c81a7c36 */ /* 0x000fe40008000000 */
        /* <DEDUP_REMOVED lines=8> */
[----:B-----5:R-:W-:Y:S01]  /*e780*/  IMAD R65, R0, R39, RZ ;  /* 0x0000002700417224 */ /* 0x020fe200078e02ff */
        /* <DEDUP_REMOVED lines=20> */
[----:B---3--:R-:W-:Y:S02]  /*e8d0*/  LOP3.LUT R32, R33, 0x380, RZ, 0xc0, !PT ;  /* 0x0000038021207812 */ /* 0x008fe400078ec0ff */
[----:B------:R-:W-:Y:S01]  /*e8e0*/  IADD3.X R5, R5, UR11, R8, P0, !PT ;  /* 0x0000000b05057c10 */ /* 0x000fe200087fe408 */
[----:B------:R-:W-:Y:S01]  /*e8f0*/  ULDC.64 UR10, c[0x0][0xb88] ;  /* 0x0002e200000a7ab9 */ /* 0x000fe20000000a00 */
[----:B------:R-:W-:Y:S01]  /*e900*/  LOP3.LUT R12, R12, R13, RZ, 0x3c, !PT ;  /* 0x0000000d0c0c7212 */ /* 0x000fe200078e3cff */
[----:B------:R-:W-:Y:S01]  /*e910*/  IMAD R6, R6, UR10, RZ ;  /* 0x0000000a06067c24 */ /* 0x000fe2000f8e02ff */
[----:B------:R-:W-:Y:S01]  /*e920*/  SHF.R.U64 R32, R32, 0x3, RZ ;  /* 0x0000000320207819 */ /* 0x000fe200000012ff */
[----:B------:R-:W-:Y:S01]  /*e930*/  IMAD.WIDE.U32 R4, R7, UR10, R4 ;  /* 0x0000000a07047c25 */ /* 0x000fe2000f8e0004 */
[----:B------:R-:W-:-:S02]  /*e940*/  IADD3 R9, P6, R16, 0x2000, RZ ;  /* 0x0000200010097810 */ /* 0x000fc40007fde0ff */
[----:B------:R-:W-:Y:S01]  /*e950*/  IADD3 R49, P4, R16, 0x4000, RZ ;  /* 0x0000400010317810 */ /* 0x000fe20007f9e0ff */
[----:B------:R-:W-:Y:S01]  /*e960*/  IMAD R11, R7, UR11, R6 ;  /* 0x0000000b070b7c24 */ /* 0x000fe2000f8e0206 */
[----:B------:R-:W-:Y:S01]  /*e970*/  ULDC.64 UR10, c[0x0][0xb50] ;  /* 0x0002d400000a7ab9 */ /* 0x000fe20000000a00 */
[----:B------:R-:W-:Y:S01]  /*e980*/  IMAD.X R13, RZ, RZ, R17, P2 ;  /* 0x000000ffff0d7224 */ /* 0x000fe200010e0611 */
[----:B------:R-:W-:Y:S01]  /*e990*/  LEA R10, P0, R4, UR10, 0x2 ;  /* 0x0000000a040a7c11 */ /* 0x000fe2000f8010ff */
[----:B------:R-:W-:Y:S01]  /*e9a0*/  IMAD.IADD R5, R5, 0x1, R11 ;  /* 0x0000000105057824 */ /* 0x000fe200078e020b */
[----:B------:R-:W-:Y:S01]  /*e9b0*/  IADD3 R25, P2, R16, 0x7000, RZ ;  /* 0x0000700010197810 */ /* 0x000fe20007f5e0ff */
[----:B------:R-:W-:Y:S01]  /*e9c0*/  VIADD R6, R26, 0x8 ;  /* 0x000000081a067836 */ /* 0x000fe20000000000 */
[----:B------:R-:W-:Y:S01]  /*e9d0*/  LOP3.LUT R32, R32, R33, RZ, 0x3c, !PT ;  /* 0x0000002120207212 */ /* 0x000fe200078e3cff */
[----:B------:R-:W-:Y:S01]  /*e9e0*/  SHFL.IDX PT, R20, R10, RZ, 0x1c1f ;  /* 0x001c1fff0a147589 */ /* 0x000fe200000e0000 */
[----:B------:R-:W-:Y:S01]  /*e9f0*/  LEA.HI.X R14, R4, UR11, R5, 0x2, P0 ;  /* 0x0000000b040e7c11 */ /* 0x000fe200080f1405 */
[----:B------:R-:W-:Y:S01]  /*ea00*/  IMAD.X R33, RZ, RZ, R17, P3 ;  /* 0x000000ffff217224 */ /* 0x000fe200018e0611 */
[----:B------:R-:W-:Y:S01]  /*ea10*/  IADD3 R45, P0, R16, 0x5000, RZ ;  /* 0x00005000102d7810 */ /* 0x000fe20007f1e0ff */
[----:B------:R-:W-:Y:S01]  /*ea20*/  SHFL.IDX PT, R36, R10, 0x1, 0x1c1f ;  /* 0x003c1f000a247f89 */ /* 0x000fe200000e0000 */
[----:B------:R-:W-:-:S02]  /*ea30*/  LOP3.LUT R24, R25, 0x380, RZ, 0xc0, !PT ;  /* 0x0000038019187812 */ /* 0x000fc400078ec0ff */
[----:B------:R-:W-:Y:S01]  /*ea40*/  LOP3.LUT R44, R45, 0x380, RZ, 0xc0, !PT ;  /* 0x000003802d2c7812 */ /* 0x000fe200078ec0ff */
[----:B------:R-:W0:Y:S01]  /*ea50*/  SHFL.IDX PT, R21, R14, RZ, 0x1c1f ;  /* 0x001c1fff0e157589 */ /* 0x000e2200000e0000 */
[----:B------:R-:W-:Y:S02]  /*ea60*/  SHF.R.U64 R24, R24, 0x3, RZ ;  /* 0x0000000318187819 */ /* 0x000fe400000012ff */
[----:B------:R-:W-:Y:S01]  /*ea70*/  SHF.R.U64 R44, R44, 0x3, RZ ;  /* 0x000000032c2c7819 */ /* 0x000fe200000012ff */
[----:B------:R-:W1:Y:S01]  /*ea80*/  SHFL.IDX PT, R37, R14, 0x1, 0x1c1f ;  /* 0x003c1f000e257f89 */ /* 0x000e6200000e0000 */
[----:B------:R-:W-:Y:S01]  /*ea90*/  LOP3.LUT R24, R24, R25, RZ, 0x3c, !PT ;  /* 0x0000001918187212 */ /* 0x000fe200078e3cff */
[--C-:B------:R-:W-:Y:S01]  /*eaa0*/  IMAD.X R25, RZ, RZ, R17.reuse, P2 ;  /* 0x000000ffff197224 */ /* 0x100fe200010e0611 */
[----:B------:R-:W-:Y:S01]  /*eab0*/  LOP3.LUT R44, R44, R45, RZ, 0x3c, !PT ;  /* 0x0000002d2c2c7212 */ /* 0x000fe200078e3cff */
[----:B------:R-:W-:Y:S01]  /*eac0*/  IMAD.X R45, RZ, RZ, R17, P0 ;  /* 0x000000ffff2d7224 */ /* 0x000fe200000e0611 */
[----:B------:R-:W-:-:S02]  /*ead0*/  LOP3.LUT P0, RZ, R198, 0x3, RZ, 0xc0, !PT ;  /* 0x00000003c6ff7812 */ /* 0x000fc4000780c0ff */
[----:B------:R-:W-:Y:S02]  /*eae0*/  IADD3 R5, P5, R16, 0x3000, RZ ;  /* 0x0000300010057810 */ /* 0x000fe40007fbe0ff */
[-C--:B------:R-:W-:Y:S02]  /*eaf0*/  ISETP.GE.OR P2, PT, R26, R65.reuse, P0 ;  /* 0x000000411a00720c */ /* 0x080fe40000746670 */
[----:B------:R-:W-:Y:S02]  /*eb00*/  ISETP.GE.OR P0, PT, R6, R65, P0 ;  /* 0x000000410600720c */ /* 0x000fe40000706670 */
[----:B------:R-:W-:Y:S02]  /*eb10*/  IADD3 R7, P3, R16, 0xb000, RZ ;  /* 0x0000b00010077810 */ /* 0x000fe40007f7e0ff */
[----:B------:R-:W-:Y:S02]  /*eb20*/  LOP3.LUT R8, R9, 0x380, RZ, 0xc0, !PT ;  /* 0x0000038009087812 */ /* 0x000fe400078ec0ff */
[----:B------:R-:W-:-:S02]  /*eb30*/  LOP3.LUT R4, R5, 0x380, RZ, 0xc0, !PT ;  /* 0x0000038005047812 */ /* 0x000fc400078ec0ff */
[----:B------:R-:W-:Y:S01]  /*eb40*/  LOP3.LUT R48, R49, 0x380, RZ, 0xc0, !PT ;  /* 0x0000038031307812 */ /* 0x000fe200078ec0ff */
[----:B------:R-:W-:Y:S01]  /*eb50*/  UIMAD UR10, UR9, UR12, URZ ;  /* 0x0000000c090a72a4 */ /* 0x000fe2000f8e023f */
[----:B------:R-:W-:Y:S01]  /*eb60*/  LOP3.LUT R0, R7, 0x380, RZ, 0xc0, !PT ;  /* 0x0000038007007812 */ /* 0x000fe200078ec0ff */
[----:B0-----:R0:W-:Y:S01]  /*eb70*/  @!P2 ST.E desc[UR20][R20.64], R2 ;  /* 0x000000021400a985 */ /* 0x0011e2000c101914 */
[----:B------:R-:W-:Y:S01]  /*eb80*/  SHF.R.U64 R8, R8, 0x3, RZ ;  /* 0x0000000308087819 */ /* 0x000fe200000012ff */
[--C-:B------:R-:W-:Y:S01]  /*eb90*/  IMAD.X R41, RZ, RZ, R17.reuse, P3 ;  /* 0x000000ffff297224 */ /* 0x100fe200018e0611 */
[----:B------:R-:W-:Y:S01]  /*eba0*/  SHF.R.U64 R4, R4, 0x3, RZ ;  /* 0x0000000304047819 */ /* 0x000fe200000012ff */
[----:B-1----:R1:W-:Y:S01]  /*ebb0*/  @!P0 ST.E desc[UR20][R36.64], R3 ;  /* 0x0000000324008985 */ /* 0x0023e2000c101914 */
[----:B------:R-:W-:Y:S02]  /*ebc0*/  SHF.R.U64 R48, R48, 0x3, RZ ;  /* 0x0000000330307819 */ /* 0x000fe400000012ff */
[----:B------:R-:W-:Y:S01]  /*ebd0*/  SHF.R.U64 R0, R0, 0x3, RZ ;  /* 0x0000000300007819 */ /* 0x000fe200000012ff */
[----:B------:R-:W-:Y:S01]  /*ebe0*/  UIMAD.WIDE.U32 UR8, UR4, UR12, URZ ;  /* 0x0000000c040872a5 */ /* 0x000fe2000f8e003f */
[----:B------:R-:W-:Y:S01]  /*ebf0*/  LOP3.LUT R8, R8, R9, RZ, 0x3c, !PT ;  /* 0x0000000908087212 */ /* 0x000fe200078e3cff */
[--C-:B------:R-:W-:Y:S01]  /*ec00*/  IMAD.X R9, RZ, RZ, R17.reuse, P6 ;  /* 0x000000ffff097224 */ /* 0x100fe200030e0611 */
[----:B------:R-:W-:Y:S01]  /*ec10*/  LOP3.LUT R4, R4, R5, RZ, 0x3c, !PT ;  /* 0x0000000504047212 */ /* 0x000fe200078e3cff */
[----:B0-----:R-:W0:Y:S01]  /*ec20*/  @P1 LDC R21, c[0x0][0xbf0] ;  /* 0x0002fc00ff151b82 */ /* 0x001e220000000800 */
[----:B------:R-:W-:Y:S01]  /*ec30*/  LOP3.LUT R48, R48, R49, RZ, 0x3c, !PT ;  /* 0x0000003130307212 */ /* 0x000fe200078e3cff */
[--C-:B------:R-:W-:Y:S01]  /*ec40*/  IMAD.X R5, RZ, RZ, R17.reuse, P5 ;  /* 0x000000ffff057224 */ /* 0x100fe200028e0611 */
[----:B------:R-:W-:Y:S01]  /*ec50*/  UIMAD UR10, UR4, UR13, UR10 ;  /* 0x0000000d040a72a4 */ /* 0x000fe2000f8e020a */
[----:B------:R-:W-:Y:S01]  /*ec60*/  IMAD.X R49, RZ, RZ, R17, P4 ;  /* 0x000000ffff317224 */ /* 0x000fe200020e0611 */
[C---:B------:R-:W-:Y:S01]  /*ec70*/  IADD3 R61, P6, R16.reuse, 0x8000, RZ ;  /* 0x00008000103d7810 */ /* 0x040fe20007fde0ff */
[----:B------:R-:W-:Y:S01]  /*ec80*/  ULDC.64 UR12, c[0x0][0xae8] ;  /* 0x0002ba00000c7ab9 */ /* 0x000fe20000000a00 */
[C---:B------:R-:W-:Y:S01]  /*ec90*/  IADD3 R57, P5, R16.reuse, 0x9000, RZ ;  /* 0x0000900010397810 */ /* 0x040fe20007fbe0ff */
[----:B-1----:R-:W1:Y:S01]  /*eca0*/  @P1 LDC R3, c[0x0][0xbec] ;  /* 0x0002fb00ff031b82 */ /* 0x002e620000000800 */
[C---:B------:R-:W-:Y:S01]  /*ecb0*/  IADD3 R53, P4, R16.reuse, 0xa000, RZ ;  /* 0x0000a00010357810 */ /* 0x040fe20007f9e0ff */
[----:B------:R-:W5:Y:S01]  /*ecc0*/  LD.E.128 R12, desc[UR20][R12.64] ;  /* 0x000000140c0c7980 */ /* 0x000f62000c101d00 */
[----:B------:R-:W-:-:S02]  /*ecd0*/  LOP3.LUT R11, R16, 0x380, RZ, 0xc0, !PT ;  /* 0x00000380100b7812 */ /* 0x000fc400078ec0ff */
[----:B------:R-:W-:Y:S01]  /*ece0*/  LOP3.LUT R40, R0, R7, RZ, 0x3c, !PT ;  /* 0x0000000700287212 */ /* 0x000fe200078e3cff */
[----:B------:R-:W-:Y:S01]  /*ecf0*/  IMAD R0, R193, 0x20, R195 ;  /* 0x00000020c1007824 */ /* 0x000fe200078e02c3 */
[----:B------:R-:W-:Y:S01]  /*ed00*/  UIADD3 UR9, UR9, UR10, URZ ;  /* 0x0000000a09097290 */ /* 0x000fe2000fffe03f */
[----:B------:R-:W-:Y:S01]  /*ed10*/  LOP3.LUT R60, R61, 0x380, RZ, 0xc0, !PT ;  /* 0x000003803d3c7812 */ /* 0x000fe200078ec0ff */
[----:B------:R-:W-:Y:S01]  /*ed20*/  UIMAD UR4, UR16, UR12, URZ ;  /* 0x0000000c100472a4 */ /* 0x000fe2000f8e023f */
[----:B------:R-:W-:Y:S01]  /*ed30*/  LOP3.LUT R56, R57, 0x380, RZ, 0xc0, !PT ;  /* 0x0000038039387812 */ /* 0x000fe200078ec0ff */
[----:B------:R-:W5:Y:S01]  /*ed40*/  LD.E.128 R48, desc[UR20][R48.64] ;  /* 0x0000001430307980 */ /* 0x000f62000c101d00 */
[----:B------:R-:W-:Y:S02]  /*ed50*/  LOP3.LUT R52, R53, 0x380, RZ, 0xc0, !PT ;  /* 0x0000038035347812 */ /* 0x000fe400078ec0ff */
[----:B------:R-:W-:Y:S01]  /*ed60*/  SHF.R.U64 R11, R11, 0x3, RZ ;  /* 0x000000030b0b7819 */ /* 0x000fe200000012ff */
[----:B------:R-:W-:Y:S01]  /*ed70*/  VIADD R20, R0, UR39 ;  /* 0x0000002700147c36 */ /* 0x000fe20008000000 */
[----:B------:R-:W-:Y:S01]  /*ed80*/  UIMAD UR4, UR19, UR13, UR4 ;  /* 0x0000000d130472a4 */ /* 0x000fe2000f8e0204 */
[----:B------:R-:W-:Y:S01]  /*ed90*/  SHF.R.U64 R60, R60, 0x3, RZ ;  /* 0x000000033c3c7819 */ /* 0x000fe200000012ff */
[----:B------:R-:W-:Y:S01]  /*eda0*/  UIMAD.WIDE.U32 UR8, UR19, UR12, UR8 ;  /* 0x0000000c130872a5 */ /* 0x000fe2000f8e0008 */
[----:B------:R-:W-:Y:S01]  /*edb0*/  SHF.R.U64 R56, R56, 0x3, RZ ;  /* 0x0000000338387819 */ /* 0x000fe200000012ff */
[----:B------:R-:W-:Y:S01]  /*edc0*/  ULDC.64 UR10, c[0x0][0xaf0] ;  /* 0x0002bc00000a7ab9 */ /* 0x000fe20000000a00 */
[----:B------:R-:W-:Y:S01]  /*edd0*/  SHF.R.U64 R52, R52, 0x3, RZ ;  /* 0x0000000334347819 */ /* 0x000fe200000012ff */
[----:B------:R-:W5:Y:S01]  /*ede0*/  LD.E.128 R4, desc[UR20][R4.64] ;  /* 0x0000001404047980 */ /* 0x000f62000c101d00 */
[----:B------:R-:W-:Y:S01]  /*edf0*/  LOP3.LUT R16, R11, R16, RZ, 0x3c, !PT ;  /* 0x000000100b107212 */ /* 0x000fe200078e3cff */
[----:B-1----:R-:W-:Y:S01]  /*ee00*/  @P1 IMAD.HI.U32 R0, R20, R3, RZ ;  /* 0x0000000314001227 */ /* 0x002fe200078e00ff */
[----:B------:R-:W-:Y:S01]  /*ee10*/  UIADD3 UR9, UR9, UR4, URZ ;  /* 0x0000000409097290 */ /* 0x000fe2000fffe03f */
[----:B------:R-:W-:Y:S01]  /*ee20*/  LOP3.LUT R60, R60, R61, RZ, 0x3c, !PT ;  /* 0x0000003d3c3c7212 */ /* 0x000fe200078e3cff */
[----:B------:R-:W-:Y:S01]  /*ee30*/  UIMAD UR4, UR18, UR10, URZ ;  /* 0x0000000a120472a4 */ /* 0x000fe2000f8e023f */
[----:B------:R-:W-:Y:S01]  /*ee40*/  LOP3.LUT R56, R56, R57, RZ, 0x3c, !PT ;  /* 0x0000003938387212 */ /* 0x000fe200078e3cff */
[--C-:B------:R-:W-:Y:S01]  /*ee50*/  IMAD.X R61, RZ, RZ, R17.reuse, P6 ;  /* 0x000000ffff3d7224 */ /* 0x100fe200030e0611 */
[----:B------:R-:W-:Y:S01]  /*ee60*/  LOP3.LUT R52, R52, R53, RZ, 0x3c, !PT ;  /* 0x0000003534347212 */ /* 0x000fe200078e3cff */
[--C-:B------:R-:W-:Y:S01]  /*ee70*/  IMAD.X R57, RZ, RZ, R17.reuse, P5 ;  /* 0x000000ffff397224 */ /* 0x100fe200028e0611 */
[----:B------:R1:W5:Y:S01]  /*ee80*/  LD.E.128 R28, desc[UR20][R16.64] ;  /* 0x00000014101c7980 */ /* 0x000362000c101d00 */
[----:B------:R-:W-:Y:S01]  /*ee90*/  IMAD.X R53, RZ, RZ, R17, P4 ;  /* 0x000000ffff357224 */ /* 0x000fe200020e0611 */
[----:B------:R-:W-:-:S02]  /*eea0*/  UIMAD UR4, UR17, UR11, UR4 ;  /* 0x0000000b110472a4 */ /* 0x000fc4000f8e0204 */
[----:B------:R-:W-:Y:S01]  /*eeb0*/  UIMAD.WIDE.U32 UR8, UR17, UR10, UR8 ;  /* 0x0000000a110872a5 */ /* 0x000fe2000f8e0008 */
[----:B------:R-:W5:Y:S02]  /*eec0*/  LD.E.128 R8, desc[UR20][R8.64] ;  /* 0x0000001408087980 */ /* 0x000f64000c101d00 */
[----:B------:R-:W-:Y:S02]  /*eed0*/  ULDC.64 UR10, c[0x0][0xae0] ;  /* 0x0002b800000a7ab9 */ /* 0x000fe40000000a00 */
[----:B------:R-:W5:Y:S01]  /*eee0*/  LD.E.128 R44, desc[UR20][R44.64] ;  /* 0x000000142c2c7980 */ /* 0x000f62000c101d00 */
[----:B-1----:R-:W-:Y:S01]  /*eef0*/  IMAD.MOV.U32 R17, RZ, RZ, R20 ;  /* 0x000000ffff117224 */ /* 0x002fe200078e0014 */
        /* <DEDUP_REMOVED lines=40> */
[----:B0-----:R0:W1:Y:S01]  /*f180*/  SHFL.IDX PT, R21, R36, RZ, 0x181f ;  /* 0x00181fff24157589 */ /* 0x00106200000e0000 */
[----:B------:R-:W-:Y:S01]  /*f190*/  ISETP.GE.AND P0, PT, R0, R65, PT ;  /* 0x000000410000720c */ /* 0x000fe20003f06270 */
[----:B------:R-:W-:Y:S01]  /*f1a0*/  BSSY B1, `(.L_x_4888) ;  /* 0x0000012000017945 */ /* 0x000fe20003800000 */
[----:B------:R0:W-:Y:S01]  /*f1b0*/  SYNCS.ARRIVE.TRANS64.RED.A1T0 RZ, [R38+URZ], RZ ;  /* 0x000000ff26ff79a7 */ /* 0x0001e2000810043f */
[----:B------:R0:W2:Y:S02]  /*f1c0*/  SHFL.IDX PT, R0, R37, RZ, 0x181f ;  /* 0x00181fff25007589 */ /* 0x0000a400000e0000 */
[----:B------:R-:W-:Y:S08]  /*f1d0*/  @P2 BRA `(.L_x_4889) ;  /* 0x0000000000382947 */ /* 0x000ff00003800000 */
[----:B------:R-:W-:Y:S01]  /*f1e0*/  ULDC UR4, c[0x0][0xac8] ;  /* 0x0002b20000047ab9 */ /* 0x000fe20000000800 */
[----:B------:R-:W-:Y:S01]  /*f1f0*/  ULDC.64 UR8, c[0x0][0x208] ;  /* 0x0000820000087ab9 */ /* 0x000fe20000000a00 */
[----:B------:R-:W-:Y:S02]  /*f200*/  ISETP.GE.AND P4, PT, R22, UR4, PT ;  /* 0x0000000416007c0c */ /* 0x000fe4000bf86270 */
[----:B------:R-:W-:Y:S02]  /*f210*/  ISETP.GE.AND P3, PT, R23, UR4, PT ;  /* 0x0000000417007c0c */ /* 0x000fe4000bf66270 */
[----:B------:R-:W-:-:S09]  /*f220*/  ISETP.GE.AND P2, PT, R192, UR4, PT ;  /* 0x00000004c0007c0c */ /* 0x000fd2000bf46270 */
[CC--:B-1----:R-:W-:Y:S02]  /*f230*/  @!P4 LEA R2, P6, R22.reuse, R21.reuse, 0x1 ;  /* 0x000000151602c211 */ /* 0x0c2fe400078c08ff */
[CC--:B------:R-:W-:Y:S02]  /*f240*/  @!P3 LEA R16, P5, R23.reuse, R21.reuse, 0x1 ;  /* 0x000000151710b211 */ /* 0x0c0fe400078a08ff */
[-C--:B--2---:R-:W-:Y:S02]  /*f250*/  @!P4 LEA.HI.X R3, R22, R0.reuse, R205, 0x1, P6 ;  /* 0x000000001603c211 */ /* 0x084fe400030f0ccd */
[C---:B------:R-:W-:Y:S02]  /*f260*/  @!P2 LEA R20, P6, R192.reuse, R21, 0x1 ;  /* 0x00000015c014a211 */ /* 0x040fe400078c08ff */
[-C--:B------:R-:W-:Y:S01]  /*f270*/  @!P3 LEA.HI.X R17, R23, R0.reuse, R204, 0x1, P5 ;  /* 0x000000001711b211 */ /* 0x080fe200028f0ccc */
[----:B-----5:R3:W-:Y:S01]  /*f280*/  @!P4 ST.E.128 desc[UR8][R2.64], R28 ;  /* 0x0000001c0200c985 */ /* 0x0207e2000c101d08 */
[----:B------:R-:W-:-:S03]  /*f290*/  @!P2 LEA.HI.X R21, R192, R0, R203, 0x1, P6 ;  /* 0x00000000c015a211 */ /* 0x000fc600030f0ccb */
[----:B------:R3:W-:Y:S04]  /*f2a0*/  @!P3 ST.E.128 desc[UR8][R16.64], R48 ;  /* 0x000000301000b985 */ /* 0x0007e8000c101d08 */
[----:B------:R3:W-:Y:S02]  /*f2b0*/  @!P2 ST.E.128 desc[UR8][R20.64], R60 ;  /* 0x0000003c1400a985 */ /* 0x0007e4000c101d08 */
.L_x_4889:
[----:B------:R-:W-:Y:S05]  /*f2c0*/  BSYNC B1 ;  /* 0x0000000000017941 */ /* 0x000fea0003800000 */
.L_x_4888:
        /* <DEDUP_REMOVED lines=18> */
.L_x_4891:
[----:B------:R-:W-:Y:S05]  /*f3f0*/  BSYNC B1 ;  /* 0x0000000000017941 */ /* 0x000fea0003800000 */
.L_x_4890:
        /* <DEDUP_REMOVED lines=18> */
.L_x_4893:
[----:B------:R-:W-:Y:S05]  /*f520*/  BSYNC B1 ;  /* 0x0000000000017941 */ /* 0x000fea0003800000 */
.L_x_4892:
[----:B0-----:R-:W-:Y:S01]  /*f530*/  VIADD R0, R64, 0x60 ;  /* 0x0000006040007836 */ /* 0x001fe20000000000 */
[----:B--2-4-:R-:W0:Y:S04]  /*f540*/  SHFL.IDX PT, R37, R37, 0x3, 0x181f ;  /* 0x00781f0025257f89 */ /* 0x014e2800000e0000 */
[----:B------:R-:W-:Y:S01]  /*f550*/  ISETP.GE.AND P0, PT, R0, R65, PT ;  /* 0x000000410000720c */ /* 0x000fe20003f06270 */
[----:B------:R2:W4:-:S12]  /*f560*/  SHFL.IDX PT, R11, R36, 0x3, 0x181f ;  /* 0x00781f00240b7f89 */ /* 0x00051800000e0000 */
[----:B--2---:R-:W-:Y:S05]  /*f570*/  @P0 BRA `(.L_x_4894) ;  /* 0x0000000c00940947 */ /* 0x004fea0003800000 */
[----:B------:R-:W-:Y:S01]  /*f580*/  ULDC UR4, c[0x0][0xac8] ;  /* 0x0002b20000047ab9 */ /* 0x000fe20000000800 */
[----:B------:R-:W-:Y:S01]  /*f590*/  ULDC.64 UR8, c[0x0][0x208] ;  /* 0x0000820000087ab9 */ /* 0x000fe20000000a00 */
[----:B------:R-:W-:Y:S02]  /*f5a0*/  ISETP.GE.AND P2, PT, R22, UR4, PT ;  /* 0x0000000416007c0c */ /* 0x000fe4000bf46270 */
[----:B------:R-:W-:-:S11]  /*f5b0*/  ISETP.GE.AND P3, PT, R23, UR4, PT ;  /* 0x0000000417007c0c */ /* 0x000fd6000bf66270 */
[CC--:B----4-:R-:W-:Y:S02]  /*f5c0*/  @!P2 LEA R2, P0, R22.reuse, R11.reuse, 0x1 ;  /* 0x0000000b1602a211 */ /* 0x0d0fe400078008ff */
[C---:B------:R-:W-:Y:S02]  /*f5d0*/  @!P3 LEA R8, P1, R23.reuse, R11, 0x1 ;  /* 0x0000000b1708b211 */ /* 0x040fe400078208ff */
[-C--:B0-----:R-:W-:Y:S02]  /*f5e0*/  @!P2 LEA.HI.X R3, R22, R37.reuse, R205, 0x1, P0 ;  /* 0x000000251603a211 */ /* 0x081fe400000f0ccd */
[----:B------:R-:W-:Y:S02]  /*f5f0*/  ISETP.GE.AND P0, PT, R192, UR4, PT ;  /* 0x00000004c0007c0c */ /* 0x000fe4000bf06270 */
[----:B------:R-:W-:Y:S01]  /*f600*/  @!P3 LEA.HI.X R9, R23, R37, R204, 0x1, P1 ;  /* 0x000000251709b211 */ /* 0x000fe200008f0ccc */
[----:B------:R2:W-:Y:S04]  /*f610*/  @!P2 ST.E.128 desc[UR8][R2.64], R4 ;  /* 0x000000040200a985 */ /* 0x0005e8000c101d08 */
[----:B------:R2:W-:Y:S06]  /*f620*/  @!P3 ST.E.128 desc[UR8][R8.64], R24 ;  /* 0x000000180800b985 */ /* 0x0005ec000c101d08 */
[----:B------:R-:W-:Y:S05]  /*f630*/  @P0 BRA `(.L_x_4894) ;  /* 0x0000000c00640947 */ /* 0x000fea0003800000 */
[----:B--2---:R-:W-:Y:S01]  /*f640*/  LEA R2, P0, R192, R11, 0x1 ;  /* 0x0000000bc0027211 */ /* 0x004fe200078008ff */
[----:B------:R-:W-:-:S03]  /*f650*/  ULDC.64 UR8, c[0x0][0x208] ;  /* 0x0000820000087ab9 */ /* 0x000fc60000000a00 */
[----:B------:R-:W-:-:S05]  /*f660*/  LEA.HI.X R3, R192, R37, R203, 0x1, P0 ;  /* 0x00000025c0037211 */ /* 0x000fca00000f0ccb */
[----:B------:R0:W-:Y:S01]  /*f670*/  ST.E.128 desc[UR8][R2.64], R40 ;  /* 0x0000002802007985 */ /* 0x0001e2000c101d08 */
[----:B------:R-:W-:Y:S05]  /*f680*/  BRA `(.L_x_4894) ;  /* 0x0000000c00507947 */ /* 0x000fea0003800000 */
.L_x_4886:
        /* <DEDUP_REMOVED lines=36> */
.L_x_4895:
        /* <DEDUP_REMOVED lines=50> */
.L_x_4897:
[----:B------:R-:W-:Y:S05]  /*fbf0*/  BSYNC B1 ;  /* 0x0000000000017941 */ /* 0x000fea0003800000 */
.L_x_4896:
        /* <DEDUP_REMOVED lines=63> */
[----:B------:R3:W-:Y:S01]  /*fff0*/  @!P4 ST.E.128 desc[UR8][R8.64], RZ ;  /* 0x000000ff0800c985 */ /* 0x0007e2000c101d08 */
[----:B------:R-:W-:-:S03]  /*10000*/  @!P2 LEA.HI.X R3, R192, R0, R203, 0x1, P6 ;  /* 0x00000000c003a211 */ /* 0x000fc600030f0ccb */
[----:B------:R3:W-:Y:S04]  /*10010*/  @!P3 ST.E.128 desc[UR8][R12.64], RZ ;  /* 0x000000ff0c00b985 */ /* 0x0007e8000c101d08 */
[----:B------:R3:W-:Y:S02]  /*10020*/  @!P2 ST.E.128 desc[UR8][R2.64], RZ ;  /* 0x000000ff0200a985 */ /* 0x0007e4000c101d08 */
.L_x_4899:
[----:B------:R-:W-:Y:S05]  /*10030*/  BSYNC B1 ;  /* 0x0000000000017941 */ /* 0x000fea0003800000 */
.L_x_4898:
        /* <DEDUP_REMOVED lines=18> */
.L_x_4901:
[----:B------:R-:W-:Y:S05]  /*10160*/  BSYNC B1 ;  /* 0x0000000000017941 */ /* 0x000fea0003800000 */
.L_x_4900:
        /* <DEDUP_REMOVED lines=18> */
.L_x_4903:
[----:B------:R-:W-:Y:S05]  /*10290*/  BSYNC B1 ;  /* 0x0000000000017941 */ /* 0x000fea0003800000 */
.L_x_4902:
        /* <DEDUP_REMOVED lines=19> */
.L_x_4894:
[----:B------:R-:W-:Y:S05]  /*103d0*/  BSYNC B0 ;  /* 0x0000000000007941 */ /* 0x000fea0003800000 */
.L_x_4885:
[----:B------:R-:W-:Y:S02]  /*103e0*/  ULDC UR4, c[0x0][0xc3c] ;  /* 0x00030f0000047ab9 */ /* 0x000fe40000000800 */
[----:B------:R-:W-:-:S06]  /*103f0*/  UISETP.GE.AND UP0, UPT, UR6, UR4, UPT ;  /* 0x000000040600728c */ /* 0x000fcc000bf06270 */
[----:B------:R-:W-:-:S13]  /*10400*/  PLOP3.LUT P0, PT, PT, PT, UP0, 0x80, 0x0 ;  /* 0x000000000000781c */ /* 0x000fda0003f0f008 */
[----:B------:R-:W-:Y:S05]  /*10410*/  @!P0 BRA `(.L_x_4904) ;  /* 0xffffff08008c8947 */ /* 0x000fea000383ffff */
[----:B------:R-:W-:Y:S05]  /*10420*/  EXIT ;  /* 0x000000000000794d */ /* 0x000fea0003800000 */
.L_x_4803:
        /* <DEDUP_REMOVED lines=18> */
.L_x_4905:
        /* <DEDUP_REMOVED lines=43> */
.L_x_4911:
        /* <DEDUP_REMOVED lines=13> */
.L_x_4910:
[----:B------:R-:W-:Y:S05]  /*108d0*/  BSYNC B0 ;  /* 0x0000000000007941 */ /* 0x000fea0003800000 */
.L_x_4909:
        /* <DEDUP_REMOVED lines=21> */
.L_x_4907:
        /* <DEDUP_REMOVED lines=21> */
.L_x_4912:
        /* <DEDUP_REMOVED lines=57> */
.L_x_4908:
[----:B------:R-:W-:Y:S02]  /*10f10*/  IMAD.MOV.U32 R17, RZ, RZ, RZ ;  /* 0x000000ffff117224 */ /* 0x000fe400078e00ff */
[----:B------:R-:W-:Y:S02]  /*10f20*/  IMAD.U32 R16, RZ, RZ, UR6 ;  /* 0x00000006ff107e24 */ /* 0x000fe4000f8e00ff */
[----:B------:R-:W-:-:S07]  /*10f30*/  IMAD.MOV.U32 R18, RZ, RZ, RZ ;  /* 0x000000ffff127224 */ /* 0x000fce00078e00ff */
.L_x_4913:
[----:B------:R-:W-:-:S13]  /*10f40*/  ISETP.NE.AND P0, PT, R0, RZ, PT ;  /* 0x000000ff0000720c */ /* 0x000fda0003f05270 */
[----:B------:R-:W1:Y:S01]  /*10f50*/  @!P0 S2R R3, SR_CgaCtaId ;  /* 0x0000000000038919 */ /* 0x000e620000008800 */
[----:B------:R-:W-:-:S04]  /*10f60*/  @!P0 MOV R0, 0x400 ;  /* 0x0000040000008802 */ /* 0x000fc80000000f00 */
[----:B-1----:R-:W-:-:S05]  /*10f70*/  @!P0 LEA R0, R3, R0, 0x18 ;  /* 0x0000000003008211 */ /* 0x002fca00078ec0ff */
[----:B------:R1:W-:Y:S01]  /*10f80*/  @!P0 STS.128 [R0+0x308d0], R16 ;  /* 0x0308d01000008388 */ /* 0x0003e20000000c00 */
[----:B------:R-:W-:Y:S06]  /*10f90*/  BAR.ARV 0x5, 0x180 ;  /* 0x0146000000007b1d */ /* 0x000fec0000002000 */
.L_x_4906:
        /* <DEDUP_REMOVED lines=28> */
[----:B------:R-:W-:Y:S04]  /*11160*/  STL [R1+0x1c], R3 ;  /* 0x00001c0301007387 */ /* 0x000fe80000100800 */
[----:B------:R-:W-:Y:S04]  /*11170*/  STL [R1+0x38], RZ ;  /* 0x000038ff01007387 */ /* 0x000fe80000100800 */
[----:B------:R0:W-:Y:S04]  /*11180*/  STL [R1+0x10], R2 ;  /* 0x0000100201007387 */ /* 0x0001e80000100800 */
[----:B------:R1:W-:Y:S01]  /*11190*/  STL [R1+0x4], RZ ;  /* 0x000004ff01007387 */ /* 0x0003e20000100800 */
[----:B0-----:R-:W-:-:S02]  /*111a0*/  LOP3.LUT R2, R0, 0x40, RZ, 0xfc, !PT ;  /* 0x0000004000027812 */ /* 0x001fc400078efcff */
[----:B-1----:R-:W-:-:S07]  /*111b0*/  LOP3.LUT R0, R0, 0x80, RZ, 0xfc, !PT ;  /* 0x0000008000007812 */ /* 0x002fce00078efcff */
.L_x_5028:
[----:B------:R-:W-:Y:S05]  /*111c0*/  YIELD ;  /* 0x0000000000007946 */ /* 0x000fea0003800000 */
[----:B------:R-:W-:Y:S01]  /*111d0*/  ULDC.64 UR4, c[0x0][0xa28] ;  /* 0x00028a0000047ab9 */ /* 0x000fe20000000a00 */
[----:B---3--:R-:W-:Y:S01]  /*111e0*/  IMAD.MOV.U32 R0, RZ, RZ, RZ ;  /* 0x000000ffff007224 */ /* 0x008fe200078e00ff */
[----:B------:R-:W-:Y:S01]  /*111f0*/  ISETP.NE.U32.AND P0, PT, RZ, UR4, PT ;  /* 0x00000004ff007c0c */ /* 0x000fe2000bf05070 */
[----:B0-----:R-:W0:Y:S01]  /*11200*/  LDC.64 R4, c[0x0][0xa00] ;  /* 0x00028000ff047b82 */ /* 0x001e220000000a00 */
[----:B------:R-:W-:Y:S01]  /*11210*/  ULDC.64 UR8, c[0x0][0x208] ;  /* 0x0000820000087ab9 */ /* 0x000fe20000000a00 */
[----:B-1----:R-:W-:-:S02]  /*11220*/  CS2R R8, SRZ ;  /* 0x0000000000087805 */ /* 0x002fc4000001ff00 */
[----:B------:R-:W-:Y:S01]  /*11230*/  ISETP.NE.AND.EX P0, PT, RZ, UR5, PT, P0 ;  /* 0x00000005ff007c0c */ /* 0x000fe2000bf05300 */
[----:B------:R-:W-:Y:S01]  /*11240*/  ULDC.64 UR4, c[0x0][0xa18] ;  /* 0x0002860000047ab9 */ /* 0x000fe20000000a00 */
[----:B------:R-:W-:-:S11]  /*11250*/  ULDC.64 UR6, c[0x0][0xa08] ;  /* 0x0002820000067ab9 */ /* 0x000fd60000000a00 */
[----:B------:R-:W1:Y:S02]  /*11260*/  @P0 LDC.64 R2, c[0x0][0xa28] ;  /* 0x00028a00ff020b82 */ /* 0x000e640000000a00 */
[----:B-1----:R-:W-:-:S05]  /*11270*/  @P0 IMAD.WIDE R2, R19, 0x4, R2 ;  /* 0x0000000413020825 */ /* 0x002fca00078e0202 */
[----:B------:R1:W5:Y:S01]  /*11280*/  @P0 LDG.E R0, desc[UR8][R2.64] ;  /* 0x0000000802000981 */ /* 0x000362000c1e1900 */
[----:B------:R-:W-:Y:S01]  /*11290*/  ISETP.NE.U32.AND P0, PT, RZ, UR4, PT ;  /* 0x00000004ff007c0c */ /* 0x000fe2000bf05070 */
[----:B0-----:R-:W-:Y:S01]  /*112a0*/  IMAD.WIDE R4, R19, 0x4, R4 ;  /* 0x0000000413047825 */ /* 0x001fe200078e0204 */
[----:B------:R-:W-:Y:S02]  /*112b0*/  ISETP.NE.U32.AND P1, PT, RZ, UR6, PT ;  /* 0x00000006ff007c0c */ /* 0x000fe4000bf25070 */
[----:B------:R-:W-:Y:S01]  /*112c0*/  ISETP.NE.AND.EX P2, PT, RZ, UR5, PT, P0 ;  /* 0x00000005ff007c0c */ /* 0x000fe2000bf45300 */
[----:B------:R-:W-:Y:S01]  /*112d0*/  ULDC.64 UR4, c[0x0][0xa00] ;  /* 0x0002800000047ab9 */ /* 0x000fe20000000a00 */
[----:B------:R-:W-:Y:S02]  /*112e0*/  ISETP.NE.AND.EX P1, PT, RZ, UR7, PT, P1 ;  /* 0x00000007ff007c0c */ /* 0x000fe4000bf25310 */
[----:B------:R-:W-:Y:S01]  /*112f0*/  ISETP.NE.U32.AND P0, PT, RZ, UR4, PT ;  /* 0x00000004ff007c0c */ /* 0x000fe2000bf05070 */
[----:B-1----:R-:W0:Y:S03]  /*11300*/  LDC.64 R2, c[0x0][0xa08] ;  /* 0x00028200ff027b82 */ /* 0x002e260000000a00 */
[----:B------:R-:W-:-:S05]  /*11310*/  ISETP.NE.AND.EX P0, PT, RZ, UR5, PT, P0 ;  /* 0x00000005ff007c0c */ /* 0x000fca000bf05300 */
[----:B--2---:R-:W1:Y:S08]  /*11320*/  @P2 LDC.64 R6, c[0x0][0xa18] ;  /* 0x00028600ff062b82 */ /* 0x004e700000000a00 */
[----:B------:R-:W2:Y:S01]  /*11330*/  @P0 LDG.E R9, desc[UR8][R4.64] ;  /* 0x0000000804090981 */ /* 0x000ea2000c1e1900 */
[----:B------:R-:W-:Y:S01]  /*11340*/  ULDC UR4, c[0x0][0x288] ;  /* 0x0000a20000047ab9 */ /* 0x000fe20000000800 */
[----:B0-----:R-:W-:-:S05]  /*11350*/  IMAD.WIDE R2, R19, 0x4, R2 ;  /* 0x0000000413027825 */ /* 0x001fca00078e0202 */
[----:B------:R-:W5:Y:S01]  /*11360*/  @P1 LDG.E R8, desc[UR8][R2.64] ;  /* 0x0000000802081981 */ /* 0x000f62000c1e1900 */
[----:B-1----:R-:W-:-:S03]  /*11370*/  @P2 IMAD.WIDE R6, R19, 0x4, R6 ;  /* 0x0000000413062825 */ /* 0x002fc600078e0206 */
        /* <DEDUP_REMOVED lines=14> */
[----:B------:R-:W-:Y:S02]  /*11460*/  ULDC.64 UR4, c[0x0][0x208] ;  /* 0x0000820000047ab9 */ /* 0x000fe40000000a00 */
[----:B------:R-:W0:Y:S04]  /*11470*/  LDG.E R7, desc[UR4][R4.64] ;  /* 0x0000000404077981 */ /* 0x000e28000c1e1900 */
[----:B------:R-:W0:Y:S02]  /*11480*/  LDG.E R4, desc[UR4][R4.64+0x4] ;  /* 0x0000040404047981 */ /* 0x000e24000c1e1900 */
[----:B0-----:R-:W-:-:S05]  /*11490*/  IMAD.IADD R9, R4, 0x1, -R7 ;  /* 0x0000000104097824 */ /* 0x001fca00078e0a07 */
[----:B------:R1:W-:Y:S02]  /*114a0*/  STL [R1+0x30], R9 ;  /* 0x0000300901007387 */ /* 0x0003e40000100800 */
.L_x_4915:
[----:B-----5:R-:W-:Y:S01]  /*114b0*/  IMAD.IADD R4, R8, 0x1, R0 ;  /* 0x0000000108047824 */ /* 0x020fe200078e0200 */
[----:B------:R-:W-:Y:S02]  /*114c0*/  ULDC.64 UR4, c[0x0][0xa20] ;  /* 0x0002880000047ab9 */ /* 0x000fe40000000a00 */
[----:B------:R-:W-:Y:S02]  /*114d0*/  ISETP.NE.U32.AND P0, PT, RZ, UR4, PT ;  /* 0x00000004ff007c0c */ /* 0x000fe4000bf05070 */
[----:B------:R2:W-:Y:S02]  /*114e0*/  STL [R1+0x14], R4 ;  /* 0x0000140401007387 */ /* 0x0005e40000100800 */
[----:B------:R-:W-:-:S13]  /*114f0*/  ISETP.NE.AND.EX P0, PT, RZ, UR5, PT, P0 ;  /* 0x00000005ff007c0c */ /* 0x000fda000bf05300 */
[----:B--2---:R-:W-:Y:S05]  /*11500*/  @!P0 BRA `(.L_x_4916) ;  /* 0x0000000000148947 */ /* 0x004fea0003800000 */
[----:B------:R-:W2:Y:S01]  /*11510*/  LDC.64 R2, c[0x0][0xa20] ;  /* 0x00028800ff027b82 */ /* 0x000ea20000000a00 */
[----:B------:R-:W-:Y:S01]  /*11520*/  ULDC.64 UR4, c[0x0][0x208] ;  /* 0x0000820000047ab9 */ /* 0x000fe20000000a00 */
[----:B--2---:R-:W-:-:S05]  /*11530*/  IMAD.WIDE R2, R19, 0x4, R2 ;  /* 0x0000000413027825 */ /* 0x004fca00078e0202 */
[----:B------:R2:W5:Y:S01]  /*11540*/  LDG.E R6, desc[UR4][R2.64] ;  /* 0x0000000402067981 */ /* 0x000562000c1e1900 */
[----:B------:R-:W-:Y:S05]  /*11550*/  BRA `(.L_x_4917) ;  /* 0x0000000000147947 */ /* 0x000fea0003800000 */
.L_x_4916:
[----:B------:R-:W-:Y:S05]  /*11560*/  @!P1 BRA `(.L_x_4917) ;  /* 0x0000000000109947 */ /* 0x000fea0003800000 */
[----:B------:R-:W-:Y:S02]  /*11570*/  ULDC.64 UR4, c[0x0][0x208] ;  /* 0x0000820000047ab9 */ /* 0x000fe40000000a00 */
[----:B------:R-:W2:Y:S04]  /*11580*/  LDG.E R6, desc[UR4][R2.64] ;  /* 0x0000000402067981 */ /* 0x000ea8000c1e1900 */
[----:B------:R-:W2:Y:S02]  /*11590*/  LDG.E R2, desc[UR4][R2.64+0x4] ;  /* 0x0000040402027981 */ /* 0x000ea4000c1e1900 */
[----:B--2---:R-:W-:-:S07]  /*115a0*/  IMAD.IADD R6, R2, 0x1, -R6 ;  /* 0x0000000102067824 */ /* 0x004fce00078e0a06 */
.L_x_4917:
[----:B--2---:R-:W2:Y:S01]  /*115b0*/  LDC R2, c[0x0][0x448] ;  /* 0x00011200ff027b82 */ /* 0x004ea20000000800 */
[----:B------:R-:W-:Y:S02]  /*115c0*/  IMAD.SHL.U32 R8, R17, 0x80, RZ ;  /* 0x0000008011087824 */ /* 0x000fe400078e00ff */
[----:B-----5:R-:W-:Y:S02]  /*115d0*/  IMAD.IADD R0, R6, 0x1, -R0 ;  /* 0x0000000106007824 */ /* 0x020fe400078e0a00 */
[----:B------:R-:W-:Y:S01]  /*115e0*/  VIADD R4, R8, 0x7f ;  /* 0x0000007f08047836 */ /* 0x000fe20000000000 */
[----:B------:R3:W-:Y:S03]  /*115f0*/  STL [R1+0x2c], R8 ;  /* 0x00002c0801007387 */ /* 0x0007e60000100800 */
[----:B------:R-:W-:Y:S01]  /*11600*/  IMAD.MOV.U32 R6, RZ, RZ, R4 ;  /* 0x000000ffff067224 */ /* 0x000fe200078e0004 */
[----:B--2---:R-:W-:-:S13]  /*11610*/  ISETP.NE.AND P1, PT, R2, 0x1, PT ;  /* 0x000000010200780c */ /* 0x004fda0003f25270 */
[----:B------:R-:W2:Y:S08]  /*11620*/  @P1 LDC R3, c[0x0][0x44c] ;  /* 0x00011300ff031b82 */ /* 0x000eb00000000800 */
[----:B------:R-:W4:Y:S01]  /*11630*/  @P1 LDC R2, c[0x0][0x450] ;  /* 0x00011400ff021b82 */ /* 0x000f220000000800 */
[----:B--2---:R-:W-:-:S05]  /*11640*/  @P1 IMAD.HI.U32 R3, R4, R3, RZ ;  /* 0x0000000304031227 */ /* 0x004fca00078e00ff */
[----:B----4-:R-:W-:Y:S02]  /*11650*/  @P1 SHF.R.U32.HI R6, RZ, R2, R3 ;  /* 0x00000002ff061219 */ /* 0x010fe40000011603 */
[----:B------:R-:W-:-:S05]  /*11660*/  IADD3 R2, R0, 0x1, -R9 ;  /* 0x0000000100027810 */ /* 0x000fca0007ffe809 */
[----:B------:R-:W-:Y:S02]  /*11670*/  IMAD.IADD R6, R2, 0x1, R6 ;  /* 0x0000000102067824 */ /* 0x000fe400078e0206 */
[----:B------:R-:W2:Y:S02]  /*11680*/  LDC.64 R2, c[0x0][0x9e0] ;  /* 0x00027800ff027b82 */ /* 0x000ea40000000a00 */
[----:B--2---:R-:W-:Y:S01]  /*11690*/  ISETP.GE.AND P2, PT, R3, 0x1, PT ;  /* 0x000000010300780c */ /* 0x004fe20003f46270 */
[----:B------:R-:W-:-:S12]  /*116a0*/  IMAD.IADD R2, R6, 0x1, R2 ;  /* 0x0000000106027824 */ /* 0x000fd800078e0202 */
[----:B---3--:R-:W-:Y:S05]  /*116b0*/  @!P2 BRA `(.L_x_4918) ;  /* 0x000000000048a947 */ /* 0x008fea0003800000 */
[C---:B------:R-:W-:Y:S01]  /*116c0*/  ISETP.GT.AND P0, PT, R6.reuse, RZ, PT ;  /* 0x000000ff0600720c */ /* 0x040fe20003f04270 */
[----:B------:R-:W-:Y:S01]  /*116d0*/  BSSY B0, `(.L_x_4919) ;  /* 0x000000e000007945 */ /* 0x000fe20003800000 */
[----:B------:R-:W-:-:S11]  /*116e0*/  VIADD R7, R6, 0xffffffff ;  /* 0xffffffff06077836 */ /* 0x000fd60000000000 */
[----:B------:R-:W-:Y:S05]  /*116f0*/  @P0 BRA `(.L_x_4920) ;  /* 0x00000000001c0947 */ /* 0x000fea0003800000 */
[----:B------:R-:W-:Y:S01]  /*11700*/  ISETP.NE.AND P0, PT, R3, 0x1, PT ;  /* 0x000000010300780c */ /* 0x000fe20003f05270 */
[----:B------:R-:W-:-:S12]  /*11710*/  IMAD.MOV R6, RZ, RZ, -R6 ;  /* 0x000000ffff067224 */ /* 0x000fd800078e0a06 */
[----:B------:R-:W2:Y:S02]  /*11720*/  @P0 LDC.64 R4, c[0x0][0x9e8] ;  /* 0x00027a00ff040b82 */ /* 0x000ea40000000a00 */
[----:B--2---:R-:W-:-:S05]  /*11730*/  @P0 IMAD.HI.U32 R4, R6, R4, RZ ;  /* 0x0000000406040227 */ /* 0x004fca00078e00ff */
[----:B------:R-:W-:-:S04]  /*11740*/  @P0 SHF.R.U32.HI R6, RZ, R5, R4 ;  /* 0x00000005ff060219 */ /* 0x000fc80000011604 */
[----:B------:R-:W-:Y:S01]  /*11750*/  LOP3.LUT R7, RZ, R6, RZ, 0x33, !PT ;  /* 0x00000006ff077212 */ /* 0x000fe200078e33ff */
[----:B------:R-:W-:Y:S06]  /*11760*/  BRA `(.L_x_4921) ;  /* 0x0000000000107947 */ /* 0x000fec0003800000 */
.L_x_4920:
[----:B------:R-:W-:-:S13]  /*11770*/  ISETP.NE.AND P0, PT, R3, 0x1, PT ;  /* 0x000000010300780c */ /* 0x000fda0003f05270 */
[----:B------:R-:W2:Y:S02]  /*11780*/  @P0 LDC.64 R4, c[0x0][0x9e8] ;  /* 0x00027a00ff040b82 */ /* 0x000ea40000000a00 */
[----:B--2---:R-:W-:-:S05]  /*11790*/  @P0 IMAD.HI.U32 R4, R7, R4, RZ ;  /* 0x0000000407040227 */ /* 0x004fca00078e00ff */
[----:B------:R-:W-:-:S07]  /*117a0*/  @P0 SHF.R.U32.HI R7, RZ, R5, R4 ;  /* 0x00000005ff070219 */ /* 0x000fce0000011604 */
.L_x_4921:
[----:B------:R-:W-:Y:S05]  /*117b0*/  BSYNC B0 ;  /* 0x0000000000007941 */ /* 0x000fea0003800000 */
.L_x_4919:
[----:B------:R-:W-:-:S05]  /*117c0*/  IMAD R7, R7, R3, R3 ;  /* 0x0000000307077224 */ /* 0x000fca00078e0203 */
[----:B------:R-:W-:-:S07]  /*117d0*/  VIMNMX R2, R2, R7, PT ;  /* 0x0000000702027248 */ /* 0x000fce0003fe0100 */
.L_x_4918:
[----:B------:R-:W2:Y:S01]  /*117e0*/  @P1 LDC R6, c[0x0][0x44c] ;  /* 0x00011300ff061b82 */ /* 0x000ea20000000800 */
[----:B------:R-:W-:Y:S01]  /*117f0*/  IMAD.MOV.U32 R4, RZ, RZ, R8 ;  /* 0x000000ffff047224 */ /* 0x000fe200078e0008 */
[----:B------:R-:W-:-:S06]  /*11800*/  ULDC UR4, c[0x0][0x9dc] ;  /* 0x0002770000047ab9 */ /* 0x000fcc0000000800 */
[----:B------:R-:W3:Y:S01]  /*11810*/  @P1 LDC R5, c[0x0][0x450] ;  /* 0x00011400ff051b82 */ /* 0x000ee20000000800 */
[----:B--2---:R-:W-:-:S05]  /*11820*/  @P1 IMAD.HI.U32 R6, R8, R6, RZ ;  /* 0x0000000608061227 */ /* 0x004fca00078e00ff */
[----:B---3--:R-:W-:Y:S01]  /*11830*/  @P1 SHF.R.U32.HI R4, RZ, R5, R6 ;  /* 0x00000005ff041219 */ /* 0x008fe20000011606 */
[----:B------:R-:W-:Y:S02]  /*11840*/  VIADD R5, R2, 0x5f ;  /* 0x0000005f02057836 */ /* 0x000fe40000000000 */
[----:B------:R-:W-:Y:S01]  /*11850*/  VIADD R6, R0, 0x5f ;  /* 0x0000005f00067836 */ /* 0x000fe20000000000 */
[----:B------:R-:W-:Y:S01]  /*11860*/  IADD3 R2, R4, R0, -R9 ;  /* 0x0000000004027210 */ /* 0x000fe20007ffe809 */
[----:B------:R-:W-:-:S04]  /*11870*/  IMAD.HI R5, R5, 0x2aaaaaab, RZ ;  /* 0x2aaaaaab05057827 */ /* 0x000fc800078e02ff */
[----:B------:R-:W-:Y:S01]  /*11880*/  IMAD.HI R6, R6, 0x2aaaaaab, RZ ;  /* 0x2aaaaaab06067827 */ /* 0x000fe200078e02ff */
[----:B------:R-:W-:-:S04]  /*11890*/  SHF.R.U32.HI R0, RZ, 0x1f, R5 ;  /* 0x0000001fff007819 */ /* 0x000fc80000011605 */
[----:B------:R-:W-:Y:S02]  /*118a0*/  SHF.R.U32.HI R4, RZ, 0x1f, R6 ;  /* 0x0000001fff047819 */ /* 0x000fe40000011606 */
[----:B------:R-:W-:Y:S02]  /*118b0*/  LEA.HI.SX32 R0, R5, R0, 0x1c ;  /* 0x0000000005007211 */ /* 0x000fe400078fe2ff */
[----:B------:R-:W-:-:S04]  /*118c0*/  LEA.HI.SX32 R4, R6, R4, 0x1c ;  /* 0x0000000406047211 */ /* 0x000fc800078fe2ff */
[----:B------:R-:W-:Y:S01]  /*118d0*/  VIMNMX R7, R4, R0, PT ;  /* 0x0000000004077248 */ /* 0x000fe20003fe0100 */
[----:B------:R-:W-:-:S04]  /*118e0*/  VIADD R0, R2, -UR4 ;  /* 0x8000000402007c36 */ /* 0x000fc80008000000 */
        /* <DEDUP_REMOVED lines=12> */
.L_x_4924:
[----:B------:R-:W-:-:S13]  /*119b0*/  ISETP.NE.AND P0, PT, R3, 0x1, PT ;  /* 0x000000010300780c */ /* 0x000fda0003f05270 */
[----:B------:R-:W3:Y:S02]  /*119c0*/  @P0 LDC.64 R4, c[0x0][0x9e8] ;  /* 0x00027a00ff040b82 */ /* 0x000ee40000000a00 */
[----:B---3--:R-:W-:-:S05]  /*119d0*/  @P0 IMAD.HI.U32 R4, R2, R4, RZ ;  /* 0x0000000402040227 */ /* 0x008fca00078e00ff */
[----:B------:R-:W-:-:S07]  /*119e0*/  @P0 SHF.R.U32.HI R2, RZ, R5, R4 ;  /* 0x00000005ff020219 */ /* 0x000fce0000011604 */
.L_x_4925:
[----:B------:R-:W-:Y:S05]  /*119f0*/  BSYNC B0 ;  /* 0x0000000000007941 */ /* 0x000fea0003800000 */
.L_x_4923:
[----:B------:R-:W-:-:S05]  /*11a00*/  IMAD R2, R2, R3, RZ ;  /* 0x0000000302027224 */ /* 0x000fca00078e02ff */
[----:B------:R-:W-:-:S07]  /*11a10*/  VIMNMX R0, R0, R2, !PT ;  /* 0x0000000200007248 */ /* 0x000fce0007fe0100 */
.L_x_4922:
[----:B------:R-:W-:Y:S01]  /*11a20*/  IMAD.HI R0, R0, 0x2aaaaaab, RZ ;  /* 0x2aaaaaab00007827 */ /* 0x000fe200078e02ff */
[----:B------:R-:W-:Y:S04]  /*11a30*/  BSSY B7, `(.L_x_4926) ;  /* 0x000046f000077945 */ /* 0x000fe80003800000 */
[----:B------:R-:W-:-:S04]  /*11a40*/  SHF.R.U32.HI R2, RZ, 0x1f, R0 ;  /* 0x0000001fff027819 */ /* 0x000fc80000011600 */
[----:B------:R-:W-:-:S04]  /*11a50*/  LEA.HI.SX32 R2, R0, R2, 0x1c ;  /* 0x0000000200027211 */ /* 0x000fc800078fe2ff */
        /* <DEDUP_REMOVED lines=15> */
[----:B----4-:R-:W3:Y:S01]  /*11b50*/  @P0 ATOMG.E.ADD.STRONG.GPU PT, R3, desc[UR6][R2.64], R5 ;  /* 0x00000005020309a8 */ /* 0x010ee200081ee1c6 */
[----:B------:R-:W4:Y:S02]  /*11b60*/  S2R R4, SR_LTMASK ;  /* 0x0000000000047919 */ /* 0x000f240000003900 */
[----:B----4-:R-:W-:-:S04]  /*11b70*/  LOP3.LUT R4, R4, UR4, RZ, 0xc0, !PT ;  /* 0x0000000404047c12 */ /* 0x010fc8000f8ec0ff */
[----:B--2---:R-:W2:Y:S01]  /*11b80*/  POPC R7, R4 ;  /* 0x0000000400077309 */ /* 0x004ea20000000000 */
[----:B---3--:R-:W2:Y:S02]  /*11b90*/  SHFL.IDX PT, R0, R3, R0, 0x1f ;  /* 0x00001f0003007589 */ /* 0x008ea400000e0000 */
[----:B--2---:R-:W-:Y:S01]  /*11ba0*/  IADD3 R16, R0, UR38, R7 ;  /* 0x0000002600107c10 */ /* 0x004fe2000fffe007 */
[----:B------:R-:W-:Y:S06]  /*11bb0*/  BRA `(.L_x_4928) ;  /* 0x0000004400587947 */ /* 0x000fec0003800000 */
.L_x_4927:
        /* <DEDUP_REMOVED lines=17> */
[----:B------:R-:W-:Y:S02]  /*11cd0*/  IMAD.MOV.U32 R12, RZ, RZ, 0x1 ;  /* 0x00000001ff0c7424 */ /* 0x000fe400078e00ff */
[----:B------:R-:W-:-:S07]  /*11ce0*/  IMAD.MOV.U32 R13, RZ, RZ, RZ ;  /* 0x000000ffff0d7224 */ /* 0x000fce00078e00ff */
[----:B------:R-:W-:-:S07]  /*11cf0*/  LEPC R20, `(.L_x_4930) ;  /* 0x000000001014794e */ /* 0x000fce0000000000 */
[----:B01-3--:R-:W-:Y:S05]  /*11d00*/  CALL.ABS.NOINC R2 ;  /* 0x0000000002007343 */ /* 0x00bfea0003c00000 */
.L_x_4930:
[----:B------:R-:W-:Y:S05]  /*11d10*/  BSYNC B6 ;  /* 0x0000000000067941 */ /* 0x000fea0003800000 */
.L_x_4929:
        /* <DEDUP_REMOVED lines=16> */
[----:B------:R-:W-:Y:S02]  /*11e20*/  IMAD.MOV.U32 R12, RZ, RZ, 0x1 ;  /* 0x00000001ff0c7424 */ /* 0x000fe400078e00ff */
[----:B---3--:R-:W-:-:S07]  /*11e30*/  IMAD.MOV.U32 R13, RZ, RZ, RZ ;  /* 0x000000ffff0d7224 */ /* 0x008fce00078e00ff */
[----:B------:R-:W-:-:S07]  /*11e40*/  LEPC R20, `(.L_x_4933) ;  /* 0x000000001014794e */ /* 0x000fce0000000000 */
[----:B01--4-:R-:W-:Y:S05]  /*11e50*/  CALL.ABS.NOINC R2 ;  /* 0x0000000002007343 */ /* 0x013fea0003c00000 */
.L_x_4933:
        /* <DEDUP_REMOVED lines=15> */
.L_x_4932:
[----:B------:R-:W-:Y:S05]  /*11f50*/  BSYNC B6 ;  /* 0x0000000000067941 */ /* 0x000fea0003800000 */
.L_x_4931:
[----:B------:R-:W-:Y:S01]  /*11f60*/  ULDC.64 UR4, c[0x0][0x9f8] ;  /* 0x00027e0000047ab9 */ /* 0x000fe20000000a00 */
[----:B------:R-:W3:Y:S01]  /*11f70*/  LDL R17, [R1+0x28] ;  /* 0x0000280001117983 */ /* 0x000ee20000100800 */
[----:B------:R-:W-:Y:S01]  /*11f80*/  ISETP.NE.U32.AND P0, PT, RZ, UR4, PT ;  /* 0x00000004ff007c0c */ /* 0x000fe2000bf05070 */
[----:B--2---:R-:W-:Y:S01]  /*11f90*/  IMAD.MOV.U32 R7, RZ, RZ, R19 ;  /* 0x000000ffff077224 */ /* 0x004fe200078e0013 */
[----:B------:R-:W-:Y:S02]  /*11fa0*/  ULDC.64 UR6, c[0x0][0x208] ;  /* 0x0000820000067ab9 */ /* 0x000fe40000000a00 */
[----:B------:R-:W-:Y:S01]  /*11fb0*/  ISETP.NE.AND.EX P0, PT, RZ, UR5, PT, P0 ;  /* 0x00000005ff007c0c */ /* 0x000fe2000bf05300 */
[----:B------:R-:W-:-:S12]  /*11fc0*/  ULDC.64 UR4, c[0x0][0xa08] ;  /* 0x0002820000047ab9 */ /* 0x000fd80000000a00 */
[----:B------:R-:W2:Y:S02]  /*11fd0*/  @P0 LDC.64 R2, c[0x0][0x9f8] ;  /* 0x00027e00ff020b82 */ /* 0x000ea40000000a00 */
[----:B--2---:R-:W-:-:S05]  /*11fe0*/  @P0 IMAD.WIDE R2, R19, 0x4, R2 ;  /* 0x0000000413020825 */ /* 0x004fca00078e0202 */
[----:B------:R2:W4:Y:S02]  /*11ff0*/  @P0 LDG.E R7, desc[UR6][R2.64] ;  /* 0x0000000602070981 */ /* 0x000524000c1e1900 */
[----:B--2---:R-:W2:Y:S02]  /*12000*/  LDC.64 R2, c[0x0][0x418] ;  /* 0x00010600ff027b82 */ /* 0x004ea40000000a00 */
[----:B--2---:R-:W-:Y:S01]  /*12010*/  LOP3.LUT P0, RZ, R2, UR4, RZ, 0xfc, !PT ;  /* 0x0000000402ff7c12 */ /* 0x004fe2000f80fcff */
        /* <DEDUP_REMOVED lines=12> */
.L_x_5044:
        /* <DEDUP_REMOVED lines=11> */
.L_x_5047:
[----:B------:R-:W-:Y:S05]  /*12190*/  @!P6 BRA `(.L_x_4935) ;  /* 0x00000004003ce947 */ /* 0x000fea0003800000 */
[----:B------:R-:W-:-:S04]  /*121a0*/  ISETP.NE.U32.AND P0, PT, R2, RZ, PT ;  /* 0x000000ff0200720c */ /* 0x000fc80003f05070 */
[----:B------:R-:W-:-:S13]  /*121b0*/  ISETP.NE.AND.EX P0, PT, R3, RZ, PT, P0 ;  /* 0x000000ff0300720c */ /* 0x000fda0003f05300 */
[----:B------:R-:W-:Y:S05]  /*121c0*/  @!P0 BRA `(.L_x_4937) ;  /* 0x0000000000548947 */ /* 0x000fea0003800000 */
[----:B------:R-:W3:Y:S01]  /*121d0*/  LDC R6, c[0x0][0x43c] ;  /* 0x00010f00ff067b82 */ /* 0x000ee20000000800 */
[----:B01----:R-:W-:Y:S01]  /*121e0*/  IMAD.MOV.U32 R9, RZ, RZ, R0 ;  /* 0x000000ffff097224 */ /* 0x003fe200078e0000 */
[----:B------:R-:W-:Y:S01]  /*121f0*/  ULDC.64 UR4, c[0x0][0x428] ;  /* 0x00010a0000047ab9 */ /* 0x000fe20000000a00 */
[----:B------:R-:W-:Y:S02]  /*12200*/  ULDC.64 UR6, c[0x0][0x208] ;  /* 0x0000820000067ab9 */ /* 0x000fe40000000a00 */
[----:B----4-:R-:W-:Y:S01]  /*12210*/  IMAD.MOV.U32 R0, RZ, RZ, R9 ;  /* 0x000000ffff007224 */ /* 0x010fe200078e0009 */
[----:B---3--:R-:W-:-:S13]  /*12220*/  ISETP.NE.AND P0, PT, R6, 0x1, PT ;  /* 0x000000010600780c */ /* 0x008fda0003f05270 */
[----:B------:R-:W0:Y:S02]  /*12230*/  @P0 LDC.64 R4, c[0x0][0x440] ;  /* 0x00011000ff040b82 */ /* 0x000e240000000a00 */
        /* <DEDUP_REMOVED lines=14> */
.L_x_4937:
[----:B--2---:R-:W2:Y:S04]  /*12320*/  LDL R7, [R1] ;  /* 0x0000000001077983 */ /* 0x004ea80000100800 */
[----:B----4-:R-:W2:Y:S04]  /*12330*/  LDL R0, [R1+0x4] ;  /* 0x0000040001007983 */ /* 0x010ea80000100800 */
[----:B---3--:R-:W3:Y:S01]  /*12340*/  LDL R2, [R1+0x10] ;  /* 0x0000100001027983 */ /* 0x008ee20000100800 */
[----:B--2---:R-:W-:Y:S01]  /*12350*/  IMAD R0, R0, 0x8, R7 ;  /* 0x0000000800007824 */ /* 0x004fe200078e0207 */
[----:B---3--:R-:W-:-:S04]  /*12360*/  SHF.L.U32 R2, R2, 0x1f, RZ ;  /* 0x0000001f02027819 */ /* 0x008fc800000006ff */
[----:B------:R-:W2:Y:S02]  /*12370*/  SYNCS.PHASECHK.TRANS64.TRYWAIT P0, [R0+URZ+0x30840], R2 ;  /* 0x03084002000075a7 */ /* 0x000ea4000800017f */
[----:B--2---:R-:W-:Y:S05]  /*12380*/  @!P0 BRA `(.L_x_4938) ;  /* 0x0000005000b48947 */ /* 0x004fea0003800000 */
.L_x_5048:
        /* <DEDUP_REMOVED lines=11> */
.L_x_4939:
[----:B------:R-:W3:Y:S04]  /*12440*/  LDL R6, [R1] ;  /* 0x0000000001067983 */ /* 0x000ee80000100800 */
[----:B------:R-:W3:Y:S04]  /*12450*/  LDL R5, [R1+0x4] ;  /* 0x0000040001057983 */ /* 0x000ee80000100800 */
[----:B------:R-:W4:Y:S04]  /*12460*/  LDL R4, [R1+0x8] ;  /* 0x0000080001047983 */ /* 0x000f280000100800 */
[----:B------:R-:W4:Y:S04]  /*12470*/  LDL R3, [R1+0x14] ;  /* 0x0000140001037983 */ /* 0x000f280000100800 */
[----:B--2---:R-:W2:Y:S01]  /*12480*/  LDL.LU R2, [R1+0x24] ;  /* 0x0000240001027983 */ /* 0x004ea20000300800 */
[----:B------:R-:W-:Y:S01]  /*12490*/  R2UR UR9, R0 ;  /* 0x00000000000972ca */ /* 0x000fe200000e0000 */
[----:B------:R-:W-:Y:S01]  /*124a0*/  UIADD3 UR4, UP0, UR36, 0x370, URZ ;  /* 0x0000037024047890 */ /* 0x000fe2000ff1e03f */
[----:B------:R-:W-:Y:S01]  /*124b0*/  R2UR UR12, R18 ;  /* 0x00000000120c72ca */ /* 0x000fe200000e0000 */
[----:B------:R-:W-:Y:S01]  /*124c0*/  UMOV UR10, URZ ;  /* 0x0000003f000a7c82 */ /* 0x000fe20008000000 */
[----:B-----5:R-:W-:Y:S01]  /*124d0*/  R2UR UR13, R17 ;  /* 0x00000000110d72ca */ /* 0x020fe200000e0000 */
[----:B------:R-:W-:Y:S01]  /*124e0*/  UMOV UR6, 0x0 ;  /* 0x0000000000067882 */ /* 0x000fe20000000000 */
[----:B------:R-:W-:Y:S01]  /*124f0*/  PLOP3.LUT P0, PT, PT, PT, PT, 0x80, 0x0 ;  /* 0x000000000000781c */ /* 0x000fe20003f0f070 */
[----:B------:R-:W-:Y:S01]  /*12500*/  UMOV UR7, 0x14f00000 ;  /* 0x14f0000000077882 */ /* 0x000fe20000000000 */
[----:B------:R-:W-:-:S05]  /*12510*/  UMOV UR16, 0x40 ;  /* 0x0000004000107882 */ /* 0x000fca0000000000 */
[----:B------:R-:W-:Y:S01]  /*12520*/  UIADD3 UR9, UR9, 0x30830, URZ ;  /* 0x0003083009097890 */ /* 0x000fe2000fffe03f */
[----:B---3--:R-:W-:Y:S01]  /*12530*/  IMAD R0, R5, 0x9000, R6 ;  /* 0x0000900005007824 */ /* 0x008fe200078e0206 */
[----:B----4-:R-:W-:-:S04]  /*12540*/  R2UR UR11, R4 ;  /* 0x00000000040b72ca */ /* 0x010fc800000e0000 */
[----:B------:R-:W-:Y:S02]  /*12550*/  R2UR UR8, R0 ;  /* 0x00000000000872ca */ /* 0x000fe400000e0000 */
[----:B------:R-:W-:Y:S02]  /*12560*/  R2UR UR5, R3 ;  /* 0x00000000030572ca */ /* 0x000fe400000e0000 */
[----:B--2---:R-:W-:-:S04]  /*12570*/  LOP3.LUT R2, R2, 0xfffffffe, RZ, 0xc0, !PT ;  /* 0xfffffffe02027812 */ /* 0x004fc800078ec0ff */
[----:B------:R-:W-:-:S05]  /*12580*/  @P0 LOP3.LUT R2, R2, 0x1, RZ, 0xfc, !PT ;  /* 0x0000000102020812 */ /* 0x000fca00078efcff */
[----:B------:R-:W-:Y:S02]  /*12590*/  UIADD3 UR14, UR8, 0x1e400, URZ ;  /* 0x0001e400080e7890 */ /* 0x000fe4000fffe03f */
[----:B------:R-:W-:Y:S01]  /*125a0*/  UIMAD UR11, UR11, 0x60, UR5 ;  /* 0x000000600b0b78a4 */ /* 0x000fe2000f8e0205 */
[----:B------:R3:W-:Y:S01]  /*125b0*/  STL [R1+0x24], R2 ;  /* 0x0000240201007387 */ /* 0x0007e20000100800 */
[----:B------:R-:W-:Y:S02]  /*125c0*/  UIADD3.X UR5, URZ, UR37, URZ, UP0, !UPT ;  /* 0x000000253f057290 */ /* 0x000fe400087fe43f */
[----:B------:R-:W-:Y:S02]  /*125d0*/  UIADD3 UR15, UR8, 0x21400, URZ ;  /* 0x00021400080f7890 */ /* 0x000fe4000fffe03f */
[----:B------:R-:W-:-:S03]  /*125e0*/  UIADD3 UR17, UR8, 0x24400, URZ ;  /* 0x0002440008117890 */ /* 0x000fc6000fffe03f */
[----:B------:R-:W-:Y:S01]  /*125f0*/  UMOV UR8, UR14 ;  /* 0x0000000e00087c82 */ /* 0x000fe20008000000 */
[----:B------:R-:W-:Y:S01]  /*12600*/  UMOV UR14, 0x80 ;  /* 0x00000080000e7882 */ /* 0x000fe20000000000 */
[----:B------:R2:W-:Y:S02]  /*12610*/  UTMALDG.4D [UR8], [UR4], desc[UR6] ;  /* 0x00000608040075b4 */ /* 0x0005e40008019000 */
[----:B--2---:R-:W-:Y:S01]  /*12620*/  UMOV UR8, UR15 ;  /* 0x0000000f00087c82 */ /* 0x004fe20008000000 */
[----:B------:R-:W-:Y:S02]  /*12630*/  UMOV UR10, UR16 ;  /* 0x00000010000a7c82 */ /* 0x000fe40008000000 */
[----:B------:R2:W-:Y:S02]  /*12640*/  UTMALDG.4D [UR8], [UR4], desc[UR6] ;  /* 0x00000608040075b4 */ /* 0x0005e40008019000 */
[----:B--2---:R-:W-:Y:S01]  /*12650*/  UMOV UR8, UR17 ;  /* 0x0000001100087c82 */ /* 0x004fe20008000000 */
[----:B------:R-:W-:-:S02]  /*12660*/  UMOV UR10, UR14 ;  /* 0x0000000e000a7c82 */ /* 0x000fc40008000000 */
[----:B------:R3:W-:Y:S02]  /*12670*/  UTMALDG.4D [UR8], [UR4], desc[UR6] ;  /* 0x00000608040075b4 */ /* 0x0007e40008019000 */
[----:B---3--:R-:W-:Y:S01]  /*12680*/  NOP ;  /* 0x0000000000007918 */ /* 0x008fe20000000000 */
.L_x_4935:
[----:B----4-:R-:W3:Y:S04]  /*12690*/  LDL R0, [R1] ;  /* 0x0000000001007983 */ /* 0x010ee80000100800 */
[----:B------:R-:W4:Y:S01]  /*126a0*/  LDL.LU R3, [R1+0x34] ;  /* 0x0000340001037983 */ /* 0x000f220000300800 */
[----:B------:R-:W-:Y:S05]  /*126b0*/  WARPSYNC.ALL ;  /* 0x0000000000007948 */ /* 0x000fea0003800000 */
[----:B------:R-:W-:Y:S01]  /*126c0*/  ULDC.64 UR4, c[0x0][0x298] ;  /* 0x0000a60000047ab9 */ /* 0x000fe20000000a00 */
[----:B------:R-:W-:Y:S01]  /*126d0*/  BSSY B6, `(.L_x_4940) ;  /* 0x000001c000067945 */ /* 0x000fe20003800000 */
[----:B------:R-:W-:Y:S01]  /*126e0*/  BAR.SYNC.DEFER_BLOCKING 0x8, 0x180 ;  /* 0x0206000000007b1d */ /* 0x000fe20000010000 */
[----:B---3--:R-:W-:Y:S01]  /*126f0*/  VIADD R0, R0, 0x12400 ;  /* 0x0001240000007836 */ /* 0x008fe20000000000 */
[----:B----4-:R-:W-:Y:S01]  /*12700*/  SHF.R.S32.HI R2, RZ, 0x1f, R3 ;  /* 0x0000001fff027819 */ /* 0x010fe20000011403 */
[----:B------:R-:W-:-:S03]  /*12710*/  IMAD.WIDE.U32 R4, R3, UR4, RZ ;  /* 0x0000000403047c25 */ /* 0x000fc6000f8e00ff */
[----:B------:R-:W-:Y:S01]  /*12720*/  LOP3.LUT P0, RZ, R0, 0x3ff, RZ, 0xc0, !PT ;  /* 0x000003ff00ff7812 */ /* 0x000fe2000780c0ff */
[----:B------:R-:W-:Y:S01]  /*12730*/  IMAD R2, R2, UR4, RZ ;  /* 0x0000000402027c24 */ /* 0x000fe2000f8e02ff */
[----:B------:R3:W-:Y:S03]  /*12740*/  STL.64 [R1+0x40], R4 ;  /* 0x0000400401007387 */ /* 0x0007e60000100a00 */
[----:B------:R-:W-:-:S04]  /*12750*/  IMAD R2, R3, UR5, R2 ;  /* 0x0000000503027c24 */ /* 0x000fc8000f8e0202 */
[----:B------:R-:W-:-:S05]  /*12760*/  IMAD.IADD R0, R5, 0x1, R2 ;  /* 0x0000000105007824 */ /* 0x000fca00078e0202 */
[----:B------:R3:W-:Y:S01]  /*12770*/  STL [R1+0x34], R0 ;  /* 0x0000340001007387 */ /* 0x0007e20000100800 */
[----:B------:R-:W-:Y:S05]  /*12780*/  @!P0 BRA `(.L_x_4941) ;  /* 0x0000000000408947 */ /* 0x000fea0003800000 */
[----:B------:R-:W-:Y:S01]  /*12790*/  MOV R2, 0x0 ;  /* 0x0000000000027802 */ /* 0x000fe20000000f00 */
[----:B------:R-:W-:Y:S01]  /*127a0*/  ULDC.64 UR6, c[0x4][0x1b8] ;  /* 0x01006e0000067ab9 */ /* 0x000fe20000000a00 */
[----:B------:R-:W-:Y:S01]  /*127b0*/  ULDC.64 UR8, c[0x4][0x1c0] ;  /* 0x0100700000087ab9 */ /* 0x000fe20000000a00 */
[----:B------:R-:W-:Y:S01]  /*127c0*/  ULDC.64 UR4, c[0x4][0xe8] ;  /* 0x01003a0000047ab9 */ /* 0x000fe20000000a00 */
[----:B---3--:R-:W-:Y:S02]  /*127d0*/  IMAD.U32 R4, RZ, RZ, UR6 ;  /* 0x00000006ff047e24 */ /* 0x008fe4000f8e00ff */
        /* <DEDUP_REMOVED lines=11> */
.L_x_4941:
[----:B------:R-:W-:Y:S05]  /*12890*/  BSYNC B6 ;  /* 0x0000000000067941 */ /* 0x000fea0003800000 */
.L_x_4940:
[----:B---3--:R-:W3:Y:S01]  /*128a0*/  LDL.LU R0, [R1+0x34] ;  /* 0x0000340001007983 */ /* 0x008ee20000300800 */
[----:B--2---:R-:W2:Y:S01]  /*128b0*/  LDC R7, c[0x0][0x448] ;  /* 0x00011200ff077b82 */ /* 0x004ea20000000800 */
[----:B------:R-:W-:Y:S01]  /*128c0*/  ULDC.64 UR4, c[0x0][0x2d8] ;  /* 0x0000b60000047ab9 */ /* 0x000fe20000000a00 */
[----:B------:R-:W-:Y:S01]  /*128d0*/  ULDC.64 UR6, c[0x0][0x280] ;  /* 0x0000a00000067ab9 */ /* 0x000fe20000000a00 */
[----:B------:R-:W3:Y:S04]  /*128e0*/  LDL.LU.64 R2, [R1+0x40] ;  /* 0x0000400001027983 */ /* 0x000ee80000300a00 */
[----:B01----:R-:W4:Y:S01]  /*128f0*/  LDL R9, [R1+0x2c] ;  /* 0x00002c0001097983 */ /* 0x003f220000100800 */
[----:B------:R-:W0:Y:S01]  /*12900*/  S2R R5, SR_TID.X ;  /* 0x0000000000057919 */ /* 0x000e220000002100 */
[----:B------:R-:W1:Y:S01]  /*12910*/  S2R R6, SR_TID.X ;  /* 0x0000000000067919 */ /* 0x000e620000002100 */
[----:B------:R-:W1:Y:S01]  /*12920*/  S2R R10, SR_TID.X ;  /* 0x00000000000a7919 */ /* 0x000e620000002100 */
[----:B0-----:R-:W-:-:S04]  /*12930*/  LOP3.LUT R5, R5, 0x7f, RZ, 0xc0, !PT ;  /* 0x0000007f05057812 */ /* 0x001fc800078ec0ff */
[----:B------:R-:W-:Y:S01]  /*12940*/  SHF.R.U32.HI R5, RZ, 0x3, R5 ;  /* 0x00000003ff057819 */ /* 0x000fe20000011605 */
[----:B-1----:R-:W-:-:S05]  /*12950*/  IMAD.SHL.U32 R8, R6, 0x10, RZ ;  /* 0x0000001006087824 */ /* 0x002fca00078e00ff */
[----:B------:R-:W-:Y:S01]  /*12960*/  LOP3.LUT R8, R5, 0x70, R8, 0xf8, !PT ;  /* 0x0000007005087812 */ /* 0x000fe200078ef808 */
[----:B------:R-:W-:-:S05]  /*12970*/  IMAD.SHL.U32 R10, R10, 0x8, RZ ;  /* 0x000000080a0a7824 */ /* 0x000fca00078e00ff */
[----:B------:R-:W-:-:S04]  /*12980*/  LOP3.LUT R10, R10, 0x38, RZ, 0xc0, !PT ;  /* 0x000000380a0a7812 */ /* 0x000fc800078ec0ff */
[C---:B------:R-:W-:Y:S02]  /*12990*/  LOP3.LUT R11, R10.reuse, 0x40, RZ, 0xfc, !PT ;  /* 0x000000400a0b7812 */ /* 0x040fe400078efcff */
[----:B------:R-:W-:Y:S01]  /*129a0*/  LOP3.LUT R10, R10, 0x80, RZ, 0xfc, !PT ;  /* 0x000000800a0a7812 */ /* 0x000fe200078efcff */
[----:B---3--:R-:W-:Y:S01]  /*129b0*/  IMAD.MOV.U32 R3, RZ, RZ, R0 ;  /* 0x000000ffff037224 */ /* 0x008fe200078e0000 */
        /* <DEDUP_REMOVED lines=12> */
[----:B--2---:R-:W-:Y:S01]  /*12a80*/  ISETP.NE.AND P0, PT, R7, 0x1, PT ;  /* 0x000000010700780c */ /* 0x004fe20003f05270 */
[----:B------:R-:W-:-:S12]  /*12a90*/  IMAD R4, R4, UR4, RZ ;  /* 0x0000000404047c24 */ /* 0x000fd8000f8e02ff */
[----:B------:R-:W0:Y:S08]  /*12aa0*/  @P0 LDC R5, c[0x0][0x44c] ;  /* 0x00011300ff050b82 */ /* 0x000e300000000800 */
[----:B------:R-:W1:Y:S01]  /*12ab0*/  @P0 LDC R6, c[0x0][0x450] ;  /* 0x00011400ff060b82 */ /* 0x000e620000000800 */
[----:B------:R-:W-:-:S04]  /*12ac0*/  IMAD.WIDE.U32 R2, R0, UR4, R2 ;  /* 0x0000000400027c25 */ /* 0x000fc8000f8e0002 */
[----:B------:R-:W-:Y:S01]  /*12ad0*/  IMAD R0, R0, UR5, R4 ;  /* 0x0000000500007c24 */ /* 0x000fe2000f8e0204 */
[----:B------:R-:W-:-:S03]  /*12ae0*/  ULDC.64 UR4, c[0x0][0x2d0] ;  /* 0x0000b40000047ab9 */ /* 0x000fc60000000a00 */
[----:B------:R-:W-:Y:S02]  /*12af0*/  IMAD.IADD R3, R3, 0x1, R0 ;  /* 0x0000000103037824 */ /* 0x000fe400078e0200 */
[----:B----4-:R-:W-:-:S04]  /*12b00*/  IMAD.IADD R0, R8, 0x1, R9 ;  /* 0x0000000108007824 */ /* 0x010fc800078e0209 */
        /* <DEDUP_REMOVED lines=15> */
[----:B------:R-:W-:Y:S02]  /*12c00*/  ISETP.GE.AND P0, PT, R10, UR4, PT ;  /* 0x000000040a007c0c */ /* 0x000fe4000bf06270 */
[----:B------:R0:W5:Y:S01]  /*12c10*/  LDL R10, [R1+0x1c] ;  /* 0x00001c00010a7983 */ /* 0x0001620000100800 */
[----:B------:R-:W1:Y:S01]  /*12c20*/  S2R R5, SR_TID.X ;  /* 0x0000000000057919 */ /* 0x000e620000002100 */
[----:B------:R-:W-:Y:S01]  /*12c30*/  IMAD R0, R0, UR5, R4 ;  /* 0x0000000500007c24 */ /* 0x000fe2000f8e0204 */
[----:B------:R-:W-:-:S03]  /*12c40*/  LEA R4, P3, R2, UR6, 0x1 ;  /* 0x0000000602047c11 */ /* 0x000fc6000f8608ff */
[----:B------:R-:W-:Y:S01]  /*12c50*/  IMAD.IADD R0, R3, 0x1, R0 ;  /* 0x0000000103007824 */ /* 0x000fe200078e0200 */
[----:B------:R-:W-:-:S04]  /*12c60*/  ISETP.GE.AND P1, PT, R11, UR4, PT ;  /* 0x000000040b007c0c */ /* 0x000fc8000bf26270 */
[----:B------:R-:W-:Y:S01]  /*12c70*/  LEA.HI.X R3, R2, UR7, R0, 0x1, P3 ;  /* 0x0000000702037c11 */ /* 0x000fe200098f0c00 */
[----:B-1----:R-:W-:-:S05]  /*12c80*/  IMAD.SHL.U32 R8, R5, 0x8, RZ ;  /* 0x0000000805087824 */ /* 0x002fca00078e00ff */
[----:B------:R-:W-:-:S04]  /*12c90*/  LOP3.LUT R8, R8, 0x38, RZ, 0xc0, !PT ;  /* 0x0000003808087812 */ /* 0x000fc800078ec0ff */
[----:B------:R-:W-:Y:S01]  /*12ca0*/  ISETP.GE.AND P2, PT, R8, UR4, PT ;  /* 0x0000000408007c0c */ /* 0x000fe2000bf46270 */
[----:B------:R-:W-:-:S03]  /*12cb0*/  UMOV UR4, 0xffffffff ;  /* 0xffffffff00047882 */ /* 0x000fc60000000000 */
[----:B0-----:R-:W-:Y:S09]  /*12cc0*/  BRA.DIV UR4, `(.L_x_4942) ;  /* 0x0000004a04787947 */ /* 0x001ff2000b800000 */
[----:B------:R-:W0:Y:S01]  /*12cd0*/  S2R R5, SR_TID.X ;  /* 0x0000000000057919 */ /* 0x000e220000002100 */
[----:B------:R-:W2:Y:S01]  /*12ce0*/  LDL.LU R8, [R1+0x2c] ;  /* 0x00002c0001087983 */ /* 0x000ea20000300800 */
[----:B0-----:R-:W-:-:S04]  /*12cf0*/  LOP3.LUT R5, R5, 0x7f, RZ, 0xc0, !PT ;  /* 0x0000007f05057812 */ /* 0x001fc800078ec0ff */
[----:B------:R-:W-:Y:S02]  /*12d00*/  SHF.R.U32.HI R6, RZ, 0x3, R5 ;  /* 0x00000003ff067819 */ /* 0x000fe40000011605 */
[----:B------:R-:W3:Y:S04]  /*12d10*/  LDL.LU R5, [R1+0x30] ;  /* 0x0000300001057983 */ /* 0x000ee80000300800 */
[----:B------:R-:W-:Y:S01]  /*12d20*/  SHFL.IDX PT, R9, R3, 0x1, 0x181f ;  /* 0x00381f0003097f89 */ /* 0x000fe200000e0000 */
[----:B------:R-:W-:Y:S01]  /*12d30*/  ULDC.64 UR4, c[0x0][0x208] ;  /* 0x0000820000047ab9 */ /* 0x000fe20000000a00 */
[----:B--2---:R-:W-:Y:S02]  /*12d40*/  IMAD.IADD R0, R6, 0x1, R8 ;  /* 0x0000000106007824 */ /* 0x004fe400078e0208 */
[----:B------:R-:W0:Y:S01]  /*12d50*/  S2R R6, SR_TID.X ;  /* 0x0000000000067919 */ /* 0x000e220000002100 */
[----:B---3--:R-:W-:-:S02]  /*12d60*/  IMAD R2, R5, R7, RZ ;  /* 0x0000000705027224 */ /* 0x008fc400078e02ff */
[----:B------:R-:W1:Y:S01]  /*12d70*/  SHFL.IDX PT, R7, R4, RZ, 0x181f ;  /* 0x00181fff04077589 */ /* 0x000e6200000e0000 */
[----:B0-----:R-:W-:-:S03]  /*12d80*/  IMAD.SHL.U32 R11, R6, 0x8, RZ ;  /* 0x00000008060b7824 */ /* 0x001fc600078e00ff */
[----:B------:R-:W0:Y:S01]  /*12d90*/  SHFL.IDX PT, R6, R3, RZ, 0x181f ;  /* 0x00181fff03067589 */ /* 0x000e2200000e0000 */
[C---:B------:R-:W-:Y:S01]  /*12da0*/  VIADD R5, R0.reuse, 0x10 ;  /* 0x0000001000057836 */ /* 0x040fe20000000000 */
[----:B------:R-:W-:-:S04]  /*12db0*/  ISETP.GE.AND P4, PT, R0, R2, PT ;  /* 0x000000020000720c */ /* 0x000fc80003f86270 */
[----:B------:R-:W-:Y:S02]  /*12dc0*/  ISETP.GE.AND P3, PT, R5, R2, PT ;  /* 0x000000020500720c */ /* 0x000fe40003f66270 */
[----:B------:R-:W2:Y:S01]  /*12dd0*/  SHFL.IDX PT, R5, R4, 0x1, 0x181f ;  /* 0x00381f0004057f89 */ /* 0x000ea200000e0000 */
[----:B------:R-:W-:-:S06]  /*12de0*/  LOP3.LUT R11, R11, 0x38, RZ, 0xc0, !PT ;  /* 0x000000380b0b7812 */ /* 0x000fcc00078ec0ff */
[----:B-1----:R-:W-:-:S05]  /*12df0*/  @!P4 LEA R7, P5, R11, R7, 0x1 ;  /* 0x000000070b07c211 */ /* 0x002fca00078a08ff */
[----:B0-----:R-:W-:-:S05]  /*12e00*/  @!P4 IMAD.X R6, RZ, RZ, R6, P5 ;  /* 0x000000ffff06c224 */ /* 0x001fca00028e0606 */
[----:B------:R-:W-:-:S04]  /*12e10*/  @!P4 LOP3.LUT R7, R7, R6, RZ, 0x3c, !PT ;  /* 0x000000060707c212 */ /* 0x000fc800078e3cff */
[----:B------:R-:W-:Y:S02]  /*12e20*/  @!P4 LOP3.LUT R6, R7, R6, RZ, 0x3c, !PT ;  /* 0x000000060706c212 */ /* 0x000fe400078e3cff */
[----:B--2---:R-:W-:Y:S02]  /*12e30*/  @!P3 LEA R8, P5, R11, R5, 0x1 ;  /* 0x000000050b08b211 */ /* 0x004fe400078a08ff */
[----:B------:R-:W-:-:S03]  /*12e40*/  @!P4 LOP3.LUT R7, R7, R6, RZ, 0x3c, !PT ;  /* 0x000000060707c212 */ /* 0x000fc600078e3cff */
[----:B------:R-:W-:Y:S02]  /*12e50*/  @!P3 IMAD.X R5, RZ, RZ, R9, P5 ;  /* 0x000000ffff05b224 */ /* 0x000fe400028e0609 */
[----:B-----5:R-:W-:Y:S04]  /*12e60*/  @!P4 LDGSTS.E.BYPASS.LTC128B.128 [R10+0x12400], desc[UR4][R6.64], !P2 ;  /* 0x12400000060acfae */ /* 0x020fe8000d101d44 */
[----:B------:R-:W-:Y:S04]  /*12e70*/  @!P4 LDGSTS.E.BYPASS.LTC128B.128 [R10+0x16400], desc[UR4][R6.64+0x80], !P1 ;  /* 0x16400080060acfae */ /* 0x000fe8000c901d44 */
[----:B------:R0:W-:Y:S02]  /*12e80*/  @!P4 LDGSTS.E.BYPASS.LTC128B.128 [R10+0x1a400], desc[UR4][R6.64+0x100], !P0 ;  /* 0x1a400100060acfae */ /* 0x0001e4000c101d44 */
[----:B0-----:R-:W-:-:S02]  /*12e90*/  @!P3 IMAD.MOV.U32 R6, RZ, RZ, R8 ;  /* 0x000000ffff06b224 */ /* 0x001fc400078e0008 */
[----:B------:R-:W-:Y:S02]  /*12ea0*/  @!P3 IMAD.MOV.U32 R7, RZ, RZ, R5 ;  /* 0x000000ffff07b224 */ /* 0x000fe400078e0005 */
[----:B------:R-:W-:-:S03]  /*12eb0*/  VIADD R5, R0, 0x20 ;  /* 0x0000002000057836 */ /* 0x000fc60000000000 */
[----:B------:R-:W-:Y:S04]  /*12ec0*/  @!P3 LDGSTS.E.BYPASS.LTC128B.128 [R10+0x12c00], desc[UR4][R6.64], !P2 ;  /* 0x12c00000060abfae */ /* 0x000fe8000d101d44 */
[----:B------:R-:W-:Y:S04]  /*12ed0*/  @!P3 LDGSTS.E.BYPASS.LTC128B.128 [R10+0x16c00], desc[UR4][R6.64+0x80], !P1 ;  /* 0x16c00080060abfae */ /* 0x000fe8000c901d44 */
[----:B------:R0:W-:Y:S01]  /*12ee0*/  @!P3 LDGSTS.E.BYPASS.LTC128B.128 [R10+0x1ac00], desc[UR4][R6.64+0x100], !P0 ;  /* 0x1ac00100060abfae */ /* 0x0001e2000c101d44 */
[----:B------:R-:W-:-:S03]  /*12ef0*/  ISETP.GE.AND P3, PT, R5, R2, PT ;  /* 0x000000020500720c */ /* 0x000fc60003f66270 */
[----:B------:R-:W1:Y:S04]  /*12f00*/  SHFL.IDX PT, R5, R4, 0x2, 0x181f ;  /* 0x00581f0004057f89 */ /* 0x000e6800000e0000 */
[----:B------:R-:W0:Y:S06]  /*12f10*/  SHFL.IDX PT, R8, R3, 0x2, 0x181f ;  /* 0x00581f0003087f89 */ /* 0x000e2c00000e0000 */
        /* <DEDUP_REMOVED lines=43> */
[----:B-1----:R-:W1:Y:S01]  /*131d0*/  SHFL.IDX PT, R6, R3, 0x6, 0x181f ;  /* 0x00d81f0003067f89 */ /* 0x002e6200000e0000 */
[----:B0-----:R-:W-:-:S03]  /*131e0*/  @!P4 LEA R5, P3, R11, R5, 0x1 ;  /* 0x000000050b05c211 */ /* 0x001fc600078608ff */
[----:B------:R-:W0:Y:S04]  /*131f0*/  SHFL.IDX PT, R3, R3, 0x7, 0x181f ;  /* 0x00f81f0003037f89 */ /* 0x000e2800000e0000 */
[----:B------:R-:W2:Y:S01]  /*13200*/  SHFL.IDX PT, R4, R4, 0x7, 0x181f ;  /* 0x00f81f0004047f89 */ /* 0x000ea200000e0000 */
[----:B-1----:R-:W-:-:S04]  /*13210*/  @!P4 IMAD.X R6, RZ, RZ, R6, P3 ;  /* 0x000000ffff06c224 */ /* 0x002fc800018e0606 */
[----:B------:R-:W-:Y:S02]  /*13220*/  @!P4 IMAD.MOV.U32 R7, RZ, RZ, R6 ;  /* 0x000000ffff07c224 */ /* 0x000fe400078e0006 */
[----:B------:R-:W-:-:S05]  /*13230*/  @!P4 IMAD.MOV.U32 R6, RZ, RZ, R5 ;  /* 0x000000ffff06c224 */ /* 0x000fca00078e0005 */
[----:B------:R1:W-:Y:S04]  /*13240*/  @!P4 LDGSTS.E.BYPASS.LTC128B.128 [R10+0x15400], desc[UR4][R6.64], !P2 ;  /* 0x15400000060acfae */ /* 0x0003e8000d101d44 */
[----:B------:R1:W-:Y:S04]  /*13250*/  @!P4 LDGSTS.E.BYPASS.LTC128B.128 [R10+0x19400], desc[UR4][R6.64+0x80], !P1 ;  /* 0x19400080060acfae */ /* 0x0003e8000c901d44 */
[----:B0-2---:R1:W-:Y:S02]  /*13260*/  @!P4 LDGSTS.E.BYPASS.LTC128B.128 [R10+0x1d400], desc[UR4][R6.64+0x100], !P0 ;  /* 0x1d400100060acfae */ /* 0x0053e4000c101d44 */
.L_x_5065:
[----:B------:R-:W-:Y:S01]  /*13270*/  VIADD R0, R0, 0x70 ;  /* 0x0000007000007836 */ /* 0x000fe20000000000 */
[----:B------:R-:W-:Y:S04]  /*13280*/  BSSY B0, `(.L_x_4943) ;  /* 0x000000f000007945 */ /* 0x000fe80003800000 */
[----:B------:R-:W-:-:S13]  /*13290*/  ISETP.GE.AND P3, PT, R0, R2, PT ;  /* 0x000000020000720c */ /* 0x000fda0003f66270 */
[----:B------:R-:W-:Y:S05]  /*132a0*/  @P3 BRA `(.L_x_4944) ;  /* 0x0000000000303947 */ /* 0x000fea0003800000 */
[----:B------:R-:W0:Y:S01]  /*132b0*/  S2R R5, SR_TID.X ;  /* 0x0000000000057919 */ /* 0x000e220000002100 */
[----:B------:R-:W-:Y:S01]  /*132c0*/  ULDC.64 UR4, c[0x0][0x208] ;  /* 0x0000820000047ab9 */ /* 0x000fe20000000a00 */
[----:B0-----:R-:W-:-:S05]  /*132d0*/  IMAD.SHL.U32 R5, R5, 0x8, RZ ;  /* 0x0000000805057824 */ /* 0x001fca00078e00ff */
        /* <DEDUP_REMOVED lines=9> */
.L_x_4944:
[----:B------:R-:W-:Y:S05]  /*13370*/  BSYNC B0 ;  /* 0x0000000000007941 */ /* 0x000fea0003800000 */
.L_x_4943:
[----:B01----:R-:W2:Y:S01]  /*13380*/  LDL R10, [R1] ;  /* 0x00000000010a7983 */ /* 0x003ea20000100800 */
[----:B------:R-:W-:Y:S01]  /*13390*/  PLOP3.LUT P0, PT, PT, PT, PT, 0x80, 0x0 ;  /* 0x000000000000781c */ /* 0x000fe20003f0f070 */
[----:B------:R-:W-:Y:S01]  /*133a0*/  NOP ;  /* 0x0000000000007918 */ /* 0x000fe20000000000 */
[----:B--2---:R-:W-:-:S11]  /*133b0*/  VIADD R10, R10, 0x30800 ;  /* 0x000308000a0a7836 */ /* 0x004fd60000000000 */
.L_x_4945:
        /* <DEDUP_REMOVED lines=19> */
.L_x_5066:
[----:B------:R-:W-:Y:S05]  /*134f0*/  BSYNC B0 ;  /* 0x0000000000007941 */ /* 0x000fea0003800000 */
.L_x_4946:
        /* <DEDUP_REMOVED lines=50> */
.L_x_4954:
[----:B------:R-:W2:Y:S01]  /*13820*/  LDL R2, [R1] ;  /* 0x0000000001027983 */ /* 0x000ea20000100800 */
[----:B------:R-:W-:Y:S01]  /*13830*/  BSSY B3, `(.L_x_4955) ;  /* 0x0000005000037945 */ /* 0x000fe20003800000 */
[----:B--2---:R-:W-:Y:S01]  /*13840*/  IMAD R3, R7, 0x8, R2 ;  /* 0x0000000807037824 */ /* 0x004fe200078e0202 */
[----:B------:R-:W-:-:S04]  /*13850*/  SHF.L.U32 R2, R9, 0x1f, RZ ;  /* 0x0000001f09027819 */ /* 0x000fc800000006ff */
[----:B------:R-:W1:Y:S02]  /*13860*/  SYNCS.PHASECHK.TRANS64.TRYWAIT P0, [R3+URZ+0x30840], R2 ;  /* 0x03084002030075a7 */ /* 0x000e64000800017f */
[----:B-1----:R-:W-:Y:S05]  /*13870*/  @!P0 BRA `(.L_x_4956) ;  /* 0x00000048009c8947 */ /* 0x002fea0003800000 */
.L_x_5067:
[----:B------:R-:W-:Y:S05]  /*13880*/  BSYNC B3 ;  /* 0x0000000000037941 */ /* 0x000fea0003800000 */
.L_x_4955:
        /* <DEDUP_REMOVED lines=12> */
.L_x_4958:
[----:B------:R-:W-:Y:S05]  /*13950*/  BSYNC B3 ;  /* 0x0000000000037941 */ /* 0x000fea0003800000 */
.L_x_4957:
        /* <DEDUP_REMOVED lines=13> */
.L_x_4959:
        /* <DEDUP_REMOVED lines=16> */
.L_x_4960:
        /* <DEDUP_REMOVED lines=16> */
.L_x_4961:
        /* <DEDUP_REMOVED lines=17> */
.L_x_5068:
[----:B------:R-:W-:Y:S05]  /*13d40*/  BSYNC B3 ;  /* 0x0000000000037941 */ /* 0x000fea0003800000 */
.L_x_4962:
        /* <DEDUP_REMOVED lines=14> */
.L_x_4965:
[----:B------:R-:W-:Y:S05]  /*13e30*/  BSYNC B3 ;  /* 0x0000000000037941 */ /* 0x000fea0003800000 */
.L_x_4964:
        /* <DEDUP_REMOVED lines=15> */
.L_x_4966:
        /* <DEDUP_REMOVED lines=15> */
.L_x_4967:
        /* <DEDUP_REMOVED lines=15> */
.L_x_4968:
        /* <DEDUP_REMOVED lines=12> */
.L_x_4953:
[----:B------:R-:W-:Y:S05]  /*141d0*/  BSYNC B1 ;  /* 0x0000000000017941 */ /* 0x000fea0003800000 */
.L_x_4952:
[----:B0-----:R-:W2:Y:S04]  /*141e0*/  LDL R0, [R1+0x28] ;  /* 0x0000280001007983 */ /* 0x001ea80000100800 */
[----:B------:R0:W-:Y:S04]  /*141f0*/  STL [R1+0x4], R7 ;  /* 0x0000040701007387 */ /* 0x0001e80000100800 */
[----:B------:R0:W-:Y:S02]  /*14200*/  STL [R1+0x10], R9 ;  /* 0x0000100901007387 */ /* 0x0001e40000100800 */
[----:B0-2---:R-:W-:-:S07]  /*14210*/  VIADD R0, R0, 0xfffffffd ;  /* 0xfffffffd00007836 */ /* 0x005fce0000000000 */
.L_x_4951:
[----:B------:R-:W-:Y:S05]  /*14220*/  BSYNC B2 ;  /* 0x0000000000027941 */ /* 0x000fea0003800000 */
.L_x_4950:
[----:B------:R-:W2:Y:S01]  /*14230*/  LDL.LU R2, [R1+0x28] ;  /* 0x0000280001027983 */ /* 0x000ea20000300800 */
[----:B------:R-:W-:Y:S01]  /*14240*/  VIADD R8, R8, 0xfffffffe ;  /* 0xfffffffe08087836 */ /* 0x000fe20000000000 */
[----:B--2---:R-:W-:-:S04]  /*14250*/  LOP3.LUT R2, RZ, R2, RZ, 0x33, !PT ;  /* 0x00000002ff027212 */ /* 0x004fc800078e33ff */
[----:B------:R-:W-:-:S13]  /*14260*/  ISETP.NE.AND P0, PT, R8, R2, PT ;  /* 0x000000020800720c */ /* 0x000fda0003f05270 */
[----:B------:R-:W-:Y:S05]  /*14270*/  @!P0 BRA `(.L_x_4949) ;  /* 0x0000001400f88947 */ /* 0x000fea0003800000 */
[----:B------:R-:W-:-:S07]  /*14280*/  IMAD.MOV.U32 R9, RZ, RZ, R17 ;  /* 0x000000ffff097224 */ /* 0x000fce00078e0011 */
.L_x_5003:
        /* <DEDUP_REMOVED lines=37> */
.L_x_4971:
[----:B------:R-:W2:Y:S01]  /*144e0*/  LDL R2, [R1] ;  /* 0x0000000001027983 */ /* 0x000ea20000100800 */
[----:B------:R-:W-:Y:S01]  /*144f0*/  BSSY B2, `(.L_x_4972) ;  /* 0x0000005000027945 */ /* 0x000fe20003800000 */
[----:B--2---:R-:W-:Y:S01]  /*14500*/  IMAD R3, R4, 0x8, R2 ;  /* 0x0000000804037824 */ /* 0x004fe200078e0202 */
[----:B------:R-:W-:-:S04]  /*14510*/  SHF.L.U32 R2, R5, 0x1f, RZ ;  /* 0x0000001f05027819 */ /* 0x000fc800000006ff */
[----:B------:R-:W1:Y:S02]  /*14520*/  SYNCS.PHASECHK.TRANS64.TRYWAIT P0, [R3+URZ+0x30840], R2 ;  /* 0x03084002030075a7 */ /* 0x000e64000800017f */
[----:B-1----:R-:W-:Y:S05]  /*14530*/  @!P0 BRA `(.L_x_4973) ;  /* 0x0000003c00948947 */ /* 0x002fea0003800000 */
.L_x_5069:
[----:B------:R-:W-:Y:S05]  /*14540*/  BSYNC B2 ;  /* 0x0000000000027941 */ /* 0x000fea0003800000 */
.L_x_4972:
        /* <DEDUP_REMOVED lines=12> */
.L_x_4975:
[----:B------:R-:W-:Y:S05]  /*14610*/  BSYNC B2 ;  /* 0x0000000000027941 */ /* 0x000fea0003800000 */
.L_x_4974:
        /* <DEDUP_REMOVED lines=13> */
.L_x_4976:
        /* <DEDUP_REMOVED lines=16> */
.L_x_4977:
        /* <DEDUP_REMOVED lines=16> */
.L_x_4978:
        /* <DEDUP_REMOVED lines=17> */
.L_x_5070:
[----:B------:R-:W-:Y:S05]  /*14a00*/  BSYNC B2 ;  /* 0x0000000000027941 */ /* 0x000fea0003800000 */
.L_x_4979:
        /* <DEDUP_REMOVED lines=11> */
.L_x_4982:
[----:B------:R-:W-:Y:S05]  /*14ac0*/  BSYNC B2 ;  /* 0x0000000000027941 */ /* 0x000fea0003800000 */
.L_x_4981:
        /* <DEDUP_REMOVED lines=14> */
.L_x_4983:
        /* <DEDUP_REMOVED lines=15> */
.L_x_4984:
        /* <DEDUP_REMOVED lines=15> */
.L_x_4985:
        /* <DEDUP_REMOVED lines=12> */
.L_x_4970:
[----:B------:R-:W-:Y:S05]  /*14e50*/  BSYNC B1 ;  /* 0x0000000000017941 */ /* 0x000fea0003800000 */
.L_x_4969:
        /* <DEDUP_REMOVED lines=37> */
.L_x_4988:
[----:B------:R-:W3:Y:S01]  /*150b0*/  LDL R2, [R1] ;  /* 0x0000000001027983 */ /* 0x000ee20000100800 */
[----:B------:R-:W-:Y:S01]  /*150c0*/  SHF.L.U32 R3, R11, 0x1f, RZ ;  /* 0x0000001f0b037819 */ /* 0x000fe200000006ff */
[----:B------:R-:W-:Y:S01]  /*150d0*/  BSSY B2, `(.L_x_4989) ;  /* 0x0000004000027945 */ /* 0x000fe20003800000 */
[----:B---3--:R-:W-:-:S04]  /*150e0*/  IMAD R2, R12, 0x8, R2 ;  /* 0x000000080c027824 */ /* 0x008fc800078e0202 */
[----:B------:R-:W3:Y:S02]  /*150f0*/  SYNCS.PHASECHK.TRANS64.TRYWAIT P0, [R2+URZ+0x30840], R3 ;  /* 0x03084003020075a7 */ /* 0x000ee4000800017f */
[----:B---3--:R-:W-:Y:S05]  /*15100*/  @!P0 BRA `(.L_x_4990) ;  /* 0x0000003000c88947 */ /* 0x008fea0003800000 */
.L_x_5071:
[----:B------:R-:W-:Y:S05]  /*15110*/  BSYNC B2 ;  /* 0x0000000000027941 */ /* 0x000fea0003800000 */
.L_x_4989:
        /* <DEDUP_REMOVED lines=12> */
.L_x_4992:
[----:B------:R-:W-:Y:S05]  /*151e0*/  BSYNC B2 ;  /* 0x0000000000027941 */ /* 0x000fea0003800000 */
.L_x_4991:
        /* <DEDUP_REMOVED lines=15> */
.L_x_4993:
        /* <DEDUP_REMOVED lines=16> */
.L_x_4994:
        /* <DEDUP_REMOVED lines=16> */
.L_x_4995:
        /* <DEDUP_REMOVED lines=15> */
.L_x_5072:
[----:B------:R-:W-:Y:S05]  /*155d0*/  BSYNC B2 ;  /* 0x0000000000027941 */ /* 0x000fea0003800000 */
.L_x_4996:
        /* <DEDUP_REMOVED lines=11> */
.L_x_4999:
[----:B------:R-:W-:Y:S05]  /*15690*/  BSYNC B2 ;  /* 0x0000000000027941 */ /* 0x000fea0003800000 */
.L_x_4998:
        /* <DEDUP_REMOVED lines=13> */
.L_x_5000:
        /* <DEDUP_REMOVED lines=15> */
.L_x_5001:
        /* <DEDUP_REMOVED lines=15> */
.L_x_5002:
        /* <DEDUP_REMOVED lines=12> */
.L_x_4987:
[----:B------:R-:W-:Y:S05]  /*15a10*/  BSYNC B1 ;  /* 0x0000000000017941 */ /* 0x000fea0003800000 */
.L_x_4986:
[----:B------:R-:W3:Y:S01]  /*15a20*/  LDL R2, [R1+0x20] ;  /* 0x0000200001027983 */ /* 0x000ee20000100800 */
[----:B------:R-:W-:Y:S01]  /*15a30*/  VIADD R0, R0, 0xfffffffe ;  /* 0xfffffffe00007836 */ /* 0x000fe20000000000 */
[----:B---3--:R-:W-:-:S13]  /*15a40*/  ISETP.GT.AND P0, PT, R6, R2, PT ;  /* 0x000000020600720c */ /* 0x008fda0003f04270 */
[----:B------:R-:W-:Y:S05]  /*15a50*/  @P0 BRA `(.L_x_5003) ;  /* 0xffffffe8000c0947 */ /* 0x000fea000383ffff */
.L_x_4949:
[----:B------:R-:W-:Y:S05]  /*15a60*/  BSYNC B0 ;  /* 0x0000000000007941 */ /* 0x000fea0003800000 */
.L_x_4948:
        /* <DEDUP_REMOVED lines=18> */
.L_x_5005:
[----:B------:R-:W-:Y:S05]  /*15b90*/  BSYNC B0 ;  /* 0x0000000000007941 */ /* 0x000fea0003800000 */
.L_x_5004:
        /* <DEDUP_REMOVED lines=13> */
.L_x_5073:
[----:B------:R-:W-:Y:S05]  /*15c70*/  BSYNC B1 ;  /* 0x0000000000017941 */ /* 0x000fea0003800000 */
.L_x_5008:
        /* <DEDUP_REMOVED lines=9> */
.L_x_5011:
[----:B------:R-:W-:Y:S05]  /*15d10*/  BSYNC B1 ;  /* 0x0000000000017941 */ /* 0x000fea0003800000 */
.L_x_5010:
        /* <DEDUP_REMOVED lines=14> */
.L_x_5012:
        /* <DEDUP_REMOVED lines=15> */
.L_x_5013:
        /* <DEDUP_REMOVED lines=15> */
.L_x_5014:
        /* <DEDUP_REMOVED lines=10> */
.L_x_5007:
[----:B------:R-:W-:Y:S05]  /*16080*/  BSYNC B0 ;  /* 0x0000000000007941 */ /* 0x000fea0003800000 */
.L_x_5006:
        /* <DEDUP_REMOVED lines=9> */
.L_x_4928:
[----:B------:R-:W-:Y:S05]  /*16120*/  BSYNC B7 ;  /* 0x0000000000077941 */ /* 0x000fea0003800000 */
.L_x_4926:
        /* <DEDUP_REMOVED lines=9> */
[----:B------:R3:W4:Y:S04]  /*161c0*/  LDS.128 R16, [R0+0x308d0] ;  /* 0x0308d00000107984 */ /* 0x0007280000000c00 */
[----:B------:R3:W-:Y:S01]  /*161d0*/  STL [R1], R0 ;  /* 0x0000000001007387 */ /* 0x0007e20000100800 */
[----:B------:R-:W-:Y:S06]  /*161e0*/  BAR.ARV 0x4, 0x180 ;  /* 0x0106000000007b1d */ /* 0x000fec0000002000 */
[----:B------:R-:W-:Y:S05]  /*161f0*/  BRA `(.L_x_5016) ;  /* 0x0000000800e47947 */ /* 0x000fea0003800000 */
.L_x_5015:
        /* <DEDUP_REMOVED lines=37> */
.L_x_5083:
[----:B------:R-:W-:Y:S02]  /*16450*/  ULDC UR4, c[0x0][0xc38] ;  /* 0x00030e0000047ab9 */ /* 0x000fe40000000800 */
[----:B------:R-:W-:-:S04]  /*16460*/  IMAD.U32 R4, RZ, RZ, UR4 ;  /* 0x00000004ff047e24 */ /* 0x000fc8000f8e00ff */
[----:B----4-:R-:W-:-:S04]  /*16470*/  IMAD R16, R16, R4, RZ ;  /* 0x0000000410107224 */ /* 0x010fc800078e02ff */
[----:B------:R-:W-:-:S05]  /*16480*/  IMAD.IADD R5, R5, 0x1, R16 ;  /* 0x0000000105057824 */ /* 0x000fca00078e0210 */
[----:B------:R-:W-:-:S13]  /*16490*/  ISETP.GT.AND P6, PT, R5, R0, PT ;  /* 0x000000000500720c */ /* 0x000fda0003fc4270 */
[----:B------:R-:W-:Y:S05]  /*164a0*/  @P6 BRA `(.L_x_5018) ;  /* 0x0000000000a06947 */ /* 0x000fea0003800000 */
.L_x_5023:
[----:B------:R-:W4:Y:S01]  /*164b0*/  LDC R2, c[0x0][0xc3c] ;  /* 0x00030f00ff027b82 */ /* 0x000f220000000800 */
[----:B------:R-:W-:-:S05]  /*164c0*/  VIADD R19, R19, 0x1f ;  /* 0x0000001f13137836 */ /* 0x000fca0000000000 */
[----:B----4-:R-:W-:-:S13]  /*164d0*/  ISETP.GE.AND P6, PT, R19, R2, PT ;  /* 0x000000021300720c */ /* 0x010fda0003fc6270 */
[----:B------:R-:W-:Y:S05]  /*164e0*/  @P6 BRA `(.L_x_5019) ;  /* 0x0000000400dc6947 */ /* 0x000fea0003800000 */
[----:B---3--:R-:W3:Y:S01]  /*164f0*/  S2R R3, SR_TID.X ;  /* 0x0000000000037919 */ /* 0x008ee20000002100 */
[----:B------:R-:W-:Y:S01]  /*16500*/  BSSY B0, `(.L_x_5020) ;  /* 0x000000a000007945 */ /* 0x000fe20003800000 */
[----:B---3--:R-:W-:-:S05]  /*16510*/  LOP3.LUT R3, R3, 0x1f, RZ, 0xc0, !PT ;  /* 0x0000001f03037812 */ /* 0x008fca00078ec0ff */
[----:B------:R-:W-:-:S05]  /*16520*/  IMAD.IADD R4, R19, 0x1, R3 ;  /* 0x0000000113047824 */ /* 0x000fca00078e0203 */
[----:B------:R-:W-:Y:S01]  /*16530*/  ISETP.GE.OR P6, PT, R4, R2, !P0 ;  /* 0x000000020400720c */ /* 0x000fe200047c6670 */
[----:B------:R-:W-:-:S12]  /*16540*/  IMAD.MOV.U32 R2, RZ, RZ, RZ ;  /* 0x000000ffff027224 */ /* 0x000fd800078e00ff */
[----:B------:R-:W-:Y:S05]  /*16550*/  @P6 BRA `(.L_x_5021) ;  /* 0x0000000000106947 */ /* 0x000fea0003800000 */
[----:B------:R-:W3:Y:S01]  /*16560*/  LDC.64 R2, c[0x0][0xc80] ;  /* 0x00032000ff027b82 */ /* 0x000ee20000000a00 */
[----:B------:R-:W-:Y:S01]  /*16570*/  ULDC.64 UR4, c[0x0][0x208] ;  /* 0x0000820000047ab9 */ /* 0x000fe20000000a00 */
[----:B---3--:R-:W-:-:S06]  /*16580*/  IMAD.WIDE R2, R4, 0x4, R2 ;  /* 0x0000000404027825 */ /* 0x008fcc00078e0202 */
[----:B------:R3:W5:Y:S02]  /*16590*/  LDG.E R2, desc[UR4][R2.64] ;  /* 0x0000000402027981 */ /* 0x000764000c1e1900 */
.L_x_5021:
[----:B------:R-:W-:Y:S05]  /*165a0*/  BSYNC B0 ;  /* 0x0000000000007941 */ /* 0x000fea0003800000 */
.L_x_5020:
        /* <DEDUP_REMOVED lines=18> */
.L_x_5091:
[----:B------:R-:W-:Y:S02]  /*166d0*/  ULDC UR4, c[0x0][0xc38] ;  /* 0x00030e0000047ab9 */ /* 0x000fe40000000800 */
[----:B------:R-:W-:-:S04]  /*166e0*/  IMAD.U32 R4, RZ, RZ, UR4 ;  /* 0x00000004ff047e24 */ /* 0x000fc8000f8e00ff */
[----:B----4-:R-:W-:-:S04]  /*166f0*/  IMAD R16, R16, R4, RZ ;  /* 0x0000000410107224 */ /* 0x010fc800078e02ff */
[----:B------:R-:W-:-:S05]  /*16700*/  IMAD.IADD R5, R16, 0x1, R5 ;  /* 0x0000000110057824 */ /* 0x000fca00078e0205 */
[----:B------:R-:W-:-:S13]  /*16710*/  ISETP.GT.AND P6, PT, R5, R0, PT ;  /* 0x000000000500720c */ /* 0x000fda0003fc4270 */
[----:B------:R-:W-:Y:S05]  /*16720*/  @!P6 BRA `(.L_x_5023) ;  /* 0xfffffffc0060e947 */ /* 0x000fea000383ffff */
.L_x_5018:
        /* <DEDUP_REMOVED lines=8> */
.L_x_5095:
[----:B------:R-:W-:Y:S01]  /*167b0*/  ISETP.NE.AND P0, PT, R5, RZ, PT ;  /* 0x000000ff0500720c */ /* 0x000fe20003f05270 */
[----:B------:R-:W-:-:S12]  /*167c0*/  IMAD.MOV.U32 R5, RZ, RZ, RZ ;  /* 0x000000ffff057224 */ /* 0x000fd800078e00ff */
[----:B------:R-:W-:Y:S05]  /*167d0*/  @!P0 BRA `(.L_x_5025) ;  /* 0x0000000000148947 */ /* 0x000fea0003800000 */
[----:B------:R-:W-:Y:S01]  /*167e0*/  UMOV UR4, 0xffffffff ;  /* 0xffffffff00047882 */ /* 0x000fe20000000000 */
[----:B-1----:R-:W-:Y:S02]  /*167f0*/  VIADD R12, R6, 0xffffffff ;  /* 0xffffffff060c7836 */ /* 0x002fe40000000000 */
[----:B------:R-:W-:Y:S05]  /*16800*/  BRA.DIV UR4, `(.L_x_5026) ;  /* 0x00000026048c7947 */ /* 0x000fea000b800000 */
[----:B---3--:R1:W3:Y:S02]  /*16810*/  SHFL.IDX PT, R3, R3, R12, 0x1f ;  /* 0x00001f0c03037589 */ /* 0x0082e400000e0000 */
.L_x_5098:
[----:B---3--:R-:W-:-:S07]  /*16820*/  IMAD.MOV.U32 R5, RZ, RZ, R3 ;  /* 0x000000ffff057224 */ /* 0x008fce00078e0003 */
.L_x_5025:
[----:B---34-:R-:W3:Y:S01]  /*16830*/  LDC.64 R2, c[0x0][0xc90] ;  /* 0x00032400ff027b82 */ /* 0x018ee20000000a00 */
[----:B------:R-:W-:Y:S01]  /*16840*/  IMAD.IADD R19, R6, 0x1, R19 ;  /* 0x0000000106137824 */ /* 0x000fe200078e0213 */
[----:B------:R-:W-:-:S03]  /*16850*/  ULDC.64 UR4, c[0x0][0x208] ;  /* 0x0000820000047ab9 */ /* 0x000fc60000000a00 */
[----:B---3--:R-:W-:-:S05]  /*16860*/  IMAD.WIDE R2, R19, 0x4, R2 ;  /* 0x0000000413027825 */ /* 0x008fca00078e0202 */
[----:B--2---:R-:W0:Y:S01]  /*16870*/  LDG.E R7, desc[UR4][R2.64] ;  /* 0x0000000402077981 */ /* 0x004e22000c1e1900 */
[----:B------:R-:W-:-:S04]  /*16880*/  IMAD R16, R5, R4, R16 ;  /* 0x0000000405107224 */ /* 0x000fc800078e0210 */
[----:B------:R-:W-:Y:S02]  /*16890*/  IMAD.IADD R0, R0, 0x1, -R16 ;  /* 0x0000000100007824 */ /* 0x000fe400078e0a10 */
[----:B0-----:R-:W-:-:S05]  /*168a0*/  IMAD R6, R17, R7, RZ ;  /* 0x0000000711067224 */ /* 0x001fca00078e02ff */
        /* <DEDUP_REMOVED lines=28> */
[----:B------:R-:W-:Y:S01]  /*16a70*/  VIADDMNMX R4, R3, R4, R7, PT ;  /* 0x0000000403047246 */ /* 0x000fe20003800107 */
[----:B------:R-:W-:-:S03]  /*16a80*/  IMAD.IADD R5, R0, 0x1, R5 ;  /* 0x0000000100057824 */ /* 0x000fc600078e0205 */
        /* <DEDUP_REMOVED lines=29> */
.L_x_5019:
[----:B------:R-:W-:Y:S01]  /*16c60*/  UMOV UR4, URZ ;  /* 0x0000003f00047c82 */ /* 0x000fe20008000000 */
[----:B------:R-:W-:Y:S01]  /*16c70*/  UMOV UR5, URZ ;  /* 0x0000003f00057c82 */ /* 0x000fe20008000000 */
[----:B------:R-:W-:Y:S01]  /*16c80*/  ULDC UR6, c[0x0][0xc3c] ;  /* 0x00030f0000067ab9 */ /* 0x000fe20000000800 */
[----:B------:R-:W-:Y:S02]  /*16c90*/  IMAD.MOV.U32 R16, RZ, RZ, R0 ;  /* 0x000000ffff107224 */ /* 0x000fe400078e0000 */
[----:B------:R-:W-:Y:S02]  /*16ca0*/  IMAD.U32 R17, RZ, RZ, UR4 ;  /* 0x00000004ff117e24 */ /* 0x000fe4000f8e00ff */
[----:B------:R-:W-:Y:S02]  /*16cb0*/  IMAD.U32 R18, RZ, RZ, UR5 ;  /* 0x00000005ff127e24 */ /* 0x000fe4000f8e00ff */
[----:B------:R-:W-:-:S07]  /*16cc0*/  IMAD.U32 R19, RZ, RZ, UR6 ;  /* 0x00000006ff137e24 */ /* 0x000fce000f8e00ff */
.L_x_5027:
[----:B------:R4:W5:Y:S01]  /*16cd0*/  LDL R2, [R1] ;  /* 0x0000000001027983 */ /* 0x0009620000100800 */
[----:B------:R-:W0:Y:S01]  /*16ce0*/  S2R R0, SR_TID.X ;  /* 0x0000000000007919 */ /* 0x000e220000002100 */
[----:B------:R-:W-:Y:S05]  /*16cf0*/  WARPSYNC.ALL ;  /* 0x0000000000007948 */ /* 0x000fea0003800000 */
[----:B0-----:R-:W-:Y:S01]  /*16d00*/  LOP3.LUT R0, R0, 0x1f, RZ, 0xc0, !PT ;  /* 0x0000001f00007812 */ /* 0x001fe200078ec0ff */
[----:B------:R-:W-:Y:S03]  /*16d10*/  BAR.SYNC.DEFER_BLOCKING 0x4, 0x180 ;  /* 0x0106000000007b1d */ /* 0x000fe60000010000 */
[----:B------:R-:W-:-:S13]  /*16d20*/  ISETP.NE.AND P0, PT, R0, RZ, PT ;  /* 0x000000ff0000720c */ /* 0x000fda0003f05270 */
[----:B---3--:R-:W5:Y:S01]  /*16d30*/  @!P0 S2R R3, SR_CgaCtaId ;  /* 0x0000000000038919 */ /* 0x008f620000008800 */
[----:B------:R-:W-:-:S04]  /*16d40*/  @!P0 MOV R0, 0x400 ;  /* 0x0000040000008802 */ /* 0x000fc80000000f00 */
[----:B-----5:R-:W-:-:S05]  /*16d50*/  @!P0 LEA R2, R3, R0, 0x18 ;  /* 0x0000000003028211 */ /* 0x020fca00078ec0ff */
[----:B------:R4:W-:Y:S04]  /*16d60*/  @!P0 STS.128 [R2+0x308d0], R16 ;  /* 0x0308d01002008388 */ /* 0x0009e80000000c00 */
[----:B------:R4:W-:Y:S01]  /*16d70*/  @!P0 STL [R1], R2 ;  /* 0x0000000201008387 */ /* 0x0009e20000100800 */
[----:B------:R-:W-:Y:S06]  /*16d80*/  BAR.ARV 0x5, 0x180 ;  /* 0x0146000000007b1d */ /* 0x000fec0000002000 */
.L_x_5016:
[----:B------:R-:W-:Y:S02]  /*16d90*/  ULDC UR4, c[0x0][0xc3c] ;  /* 0x00030f0000047ab9 */ /* 0x000fe40000000800 */
[----:B----4-:R-:W-:-:S13]  /*16da0*/  ISETP.GE.AND P0, PT, R19, UR4, PT ;  /* 0x0000000413007c0c */ /* 0x010fda000bf06270 */
[----:B------:R-:W-:Y:S05]  /*16db0*/  @!P0 BRA `(.L_x_5028) ;  /* 0xffffffa400008947 */ /* 0x000fea000383ffff */
[----:B------:R-:W-:Y:S05]  /*16dc0*/  BSYNC B8 ;  /* 0x0000000000087941 */ /* 0x000fea0003800000 */
.L_x_4914:
[----:B---3--:R-:W3:Y:S01]  /*16dd0*/  LDL.LU R0, [R1+0x38] ;  /* 0x0000380001007983 */ /* 0x008ee20000300800 */
        /* <DEDUP_REMOVED lines=11> */
.L_x_5099:
[----:B------:R-:W-:Y:S05]  /*16e90*/  BSYNC B0 ;  /* 0x0000000000007941 */ /* 0x000fea0003800000 */
.L_x_5029:
[----:B------:R-:W-:-:S03]  /*16ea0*/  UMOV UR4, 0xffffffff ;  /* 0xffffffff00047882 */ /* 0x000fc60000000000 */
[----:B------:R-:W-:Y:S05]  /*16eb0*/  BRA.DIV UR4, `(.L_x_5031) ;  /* 0x00000022041c7947 */ /* 0x000fea000b800000 */
[----:B------:R-:W3:Y:S02]  /*16ec0*/  S2R R2, SR_TID.X ;  /* 0x0000000000027919 */ /* 0x000ee40000002100 */
[----:B---3--:R-:W-:-:S04]  /*16ed0*/  SHF.R.U32.HI R2, RZ, 0x5, R2 ;  /* 0x00000005ff027819 */ /* 0x008fc80000011602 */
[----:B------:R-:W-:-:S05]  /*16ee0*/  LOP3.LUT R2, R2, 0x3, RZ, 0xc0, !PT ;  /* 0x0000000302027812 */ /* 0x000fca00078ec0ff */
[----:B------:R3:W4:Y:S02]  /*16ef0*/  SHFL.IDX PT, R14, R2, RZ, 0x1f ;  /* 0x00001fff020e7589 */ /* 0x00072400000e0000 */
.L_x_5102:
[----:B----4-:R-:W-:Y:S01]  /*16f00*/  ISETP.NE.AND P0, PT, R14, RZ, PT ;  /* 0x000000ff0e00720c */ /* 0x010fe20003f05270 */
[----:B------:R-:W-:-:S12]  /*16f10*/  BSSY B0, `(.L_x_5032) ;  /* 0x0000029000007945 */ /* 0x000fd80003800000 */
[----:B------:R-:W-:Y:S05]  /*16f20*/  @P0 BRA `(.L_x_5033) ;  /* 0x00000000009c0947 */ /* 0x000fea0003800000 */
[----:B------:R-:W-:-:S03]  /*16f30*/  UMOV UR4, 0xffffffff ;  /* 0xffffffff00047882 */ /* 0x000fc60000000000 */
[----:B------:R-:W-:Y:S05]  /*16f40*/  BRA.DIV UR4, `(.L_x_5034) ;  /* 0x00000022042c7947 */ /* 0x000fea000b800000 */
[----:B------:R-:W-:-:S13]  /*16f50*/  ELECT P6, URZ, PT ;  /* 0x00000000003f782f */ /* 0x000fda00038c0000 */
.L_x_5105:
        /* <DEDUP_REMOVED lines=8> */
.L_x_5035:
        /* <DEDUP_REMOVED lines=14> */
.L_x_5106:
[----:B------:R-:W2:Y:S02]  /*170c0*/  SYNCS.PHASECHK.TRANS64.TRYWAIT P0, [R7+URZ], R2 ;  /* 0x00000002070075a7 */ /* 0x000ea4000800017f */
[----:B--2---:R-:W-:Y:S05]  /*170d0*/  @!P0 BRA `(.L_x_5037) ;  /* 0x0000001c00fc8947 */ /* 0x004fea0003800000 */
.L_x_5107:
[----:B------:R-:W-:Y:S05]  /*170e0*/  @!P2 BRA `(.L_x_5038) ;  /* 0x000000000004a947 */ /* 0x000fea0003800000 */
[----:B------:R-:W-:Y:S01]  /*170f0*/  BPT.TRAP 0x1 ;  /* 0x000000040000795c */ /* 0x000fe20000300000 */
.L_x_5038:
[----:B------:R-:W3:Y:S01]  /*17100*/  LDL.LU R4, [R1+0x4] ;  /* 0x0000040001047983 */ /* 0x000ee20000300800 */
[----:B------:R-:W-:-:S04]  /*17110*/  VIADD R0, R0, 0x30860 ;  /* 0x0003086000007836 */ /* 0x000fc80000000000 */
[----:B---3--:R-:W-:-:S04]  /*17120*/  IMAD R4, R4, 0x8, R0 ;  /* 0x0000000804047824 */ /* 0x008fc800078e0200 */
[----:B------:R-:W3:Y:S02]  /*17130*/  SYNCS.PHASECHK.TRANS64.TRYWAIT P0, [R4+URZ], R5 ;  /* 0x00000005040075a7 */ /* 0x000ee4000800017f */
[----:B---3--:R-:W-:Y:S05]  /*17140*/  @!P0 BRA `(.L_x_5039) ;  /* 0x0000001c00f48947 */ /* 0x008fea0003800000 */
.L_x_5108:
[----:B------:R-:W-:-:S07]  /*17150*/  IMAD R3, R3, 0x8, R0 ;  /* 0x0000000803037824 */ /* 0x000fce00078e0200 */
.L_x_5040:
[----:B----4-:R4:W0:Y:S02]  /*17160*/  SYNCS.PHASECHK.TRANS64.TRYWAIT P0, [R3+URZ], R2 ;  /* 0x00000002030075a7 */ /* 0x010824000800017f */
[----:B0-----:R-:W-:Y:S05]  /*17170*/  @!P0 NANOSLEEP.SYNCS 0x989680 ;  /* 0x009896800000895d */ /* 0x001fea0003900000 */
[----:B------:R-:W0:Y:S02]  /*17180*/  @!P0 SYNCS.PHASECHK.TRANS64 P0, [R3+URZ], R2 ;  /* 0x00000002030085a7 */ /* 0x000e24000800007f */
[----:B0-----:R-:W-:Y:S05]  /*17190*/  @!P0 BRA `(.L_x_5040) ;  /* 0xfffffffc00f08947 */ /* 0x001fea000383ffff */
.L_x_5033:
[----:B------:R-:W-:Y:S05]  /*171a0*/  BSYNC B0 ;  /* 0x0000000000007941 */ /* 0x000fea0003800000 */
.L_x_5032:
[----:B------:R-:W-:Y:S05]  /*171b0*/  EXIT ;  /* 0x000000000000794d */ /* 0x000fea0003800000 */
.L_x_4816:
[----:B0-----:R-:W-:-:S04]  /*171c0*/  IMAD.U32 R3, RZ, RZ, UR37 ;  /* 0x00000025ff037e24 */ /* 0x001fc8000f8e00ff */
[----:B------:R0:W1:Y:S03]  /*171d0*/  SYNCS.PHASECHK.TRANS64.TRYWAIT P1, [R3+URZ+0x30800], R0 ;  /* 0x03080000030075a7 */ /* 0x000066000802017f */
[----:B-1----:R-:W-:Y:S05]  /*171e0*/  @!P1 NANOSLEEP.SYNCS 0x989680 ;  /* 0x009896800000995d */ /* 0x002fea0003900000 */
[----:B------:R-:W1:Y:S02]  /*171f0*/  @!P1 SYNCS.PHASECHK.TRANS64 P1, [R3+URZ+0x30800], R0 ;  /* 0x03080000030095a7 */ /* 0x000e64000802007f */
[----:B-1----:R-:W-:Y:S05]  /*17200*/  @!P1 BRA `(.L_x_4816) ;  /* 0xfffffffc00ec9947 */ /* 0x002fea000383ffff */
[----:B------:R-:W-:Y:S05]  /*17210*/  BRA `(.L_x_5041) ;  /* 0xfffffea800c87947 */ /* 0x000fea000383ffff */
.L_x_4820:
[----:B-1----:R1:W3:Y:S02]  /*17220*/  SYNCS.PHASECHK.TRANS64.TRYWAIT P1, [R3+URZ+0x30830], R0 ;  /* 0x03083000030075a7 */ /* 0x0022e4000802017f */
[----:B---3--:R-:W-:Y:S05]  /*17230*/  @!P1 NANOSLEEP.SYNCS 0x989680 ;  /* 0x009896800000995d */ /* 0x008fea0003900000 */
[----:B------:R-:W3:Y:S02]  /*17240*/  @!P1 SYNCS.PHASECHK.TRANS64 P1, [R3+URZ+0x30830], R0 ;  /* 0x03083000030095a7 */ /* 0x000ee4000802007f */
[----:B---3--:R-:W-:Y:S05]  /*17250*/  @!P1 BRA `(.L_x_4820) ;  /* 0xfffffffc00f09947 */ /* 0x008fea000383ffff */
[----:B------:R-:W-:Y:S05]  /*17260*/  BRA `(.L_x_4819) ;  /* 0xfffffea800fc7947 */ /* 0x000fea000383ffff */
.L_x_4836:
[----:B-1----:R-:W-:-:S04]  /*17270*/  IMAD.U32 R11, RZ, RZ, UR6 ;  /* 0x00000006ff0b7e24 */ /* 0x002fc8000f8e00ff */
[----:B------:R1:W2:Y:S03]  /*17280*/  SYNCS.PHASECHK.TRANS64.TRYWAIT P1, [R11+URZ+0x30830], R0 ;  /* 0x030830000b0075a7 */ /* 0x0002a6000802017f */
[----:B--2---:R-:W-:Y:S05]  /*17290*/  @!P1 NANOSLEEP.SYNCS 0x989680 ;  /* 0x009896800000995d */ /* 0x004fea0003900000 */
[----:B------:R-:W2:Y:S02]  /*172a0*/  @!P1 SYNCS.PHASECHK.TRANS64 P1, [R11+URZ+0x30830], R0 ;  /* 0x030830000b0095a7 */ /* 0x000ea4000802007f */
[----:B--2---:R-:W-:Y:S05]  /*172b0*/  @!P1 BRA `(.L_x_4836) ;  /* 0xfffffffc00ec9947 */ /* 0x004fea000383ffff */
[----:B------:R-:W-:Y:S05]  /*172c0*/  BRA `(.L_x_4835) ;  /* 0xfffffed800107947 */ /* 0x000fea000383ffff */
.L_x_4840:
[----:B-1----:R-:W-:-:S04]  /*172d0*/  IMAD.U32 R3, RZ, RZ, UR5 ;  /* 0x00000005ff037e24 */ /* 0x002fc8000f8e00ff */
[----:B------:R1:W2:Y:S03]  /*172e0*/  SYNCS.PHASECHK.TRANS64.TRYWAIT P1, [R3+URZ+0x30850], R0 ;  /* 0x03085000030075a7 */ /* 0x0002a6000802017f */
[----:B--2---:R-:W-:Y:S05]  /*172f0*/  @!P1 NANOSLEEP.SYNCS 0x989680 ;  /* 0x009896800000995d */ /* 0x004fea0003900000 */
[----:B------:R-:W2:Y:S02]  /*17300*/  @!P1 SYNCS.PHASECHK.TRANS64 P1, [R3+URZ+0x30850], R0 ;  /* 0x03085000030095a7 */ /* 0x000ea4000802007f */
[----:B--2---:R-:W-:Y:S05]  /*17310*/  @!P1 BRA `(.L_x_4840) ;  /* 0xfffffffc00ec9947 */ /* 0x004fea000383ffff */
[----:B------:R-:W-:Y:S05]  /*17320*/  BRA `(.L_x_4839) ;  /* 0xfffffee000a87947 */ /* 0x000fea000383ffff */
.L_x_4857:
[----:B-1----:R-:W-:-:S04]  /*17330*/  IMAD.U32 R5, RZ, RZ, UR5 ;  /* 0x00000005ff057e24 */ /* 0x002fc8000f8e00ff */
[----:B------:R1:W2:Y:S03]  /*17340*/  SYNCS.PHASECHK.TRANS64.TRYWAIT P1, [R5+URZ+0x30830], R0 ;  /* 0x03083000050075a7 */ /* 0x0002a6000802017f */
[----:B--2---:R-:W-:Y:S05]  /*17350*/  @!P1 NANOSLEEP.SYNCS 0x989680 ;  /* 0x009896800000995d */ /* 0x004fea0003900000 */
[----:B------:R-:W2:Y:S02]  /*17360*/  @!P1 SYNCS.PHASECHK.TRANS64 P1, [R5+URZ+0x30830], R0 ;  /* 0x03083000050095a7 */ /* 0x000ea4000802007f */
[----:B--2---:R-:W-:Y:S05]  /*17370*/  @!P1 BRA `(.L_x_4857) ;  /* 0xfffffffc00ec9947 */ /* 0x004fea000383ffff */
[----:B------:R-:W-:Y:S05]  /*17380*/  BRA `(.L_x_4856) ;  /* 0xffffff0800787947 */ /* 0x000fea000383ffff */
.L_x_4861:
[----:B-1----:R-:W-:-:S04]  /*17390*/  IMAD.U32 R3, RZ, RZ, UR5 ;  /* 0x00000005ff037e24 */ /* 0x002fc8000f8e00ff */
[----:B------:R1:W2:Y:S03]  /*173a0*/  SYNCS.PHASECHK.TRANS64.TRYWAIT P1, [R3+URZ+0x30850], R0 ;  /* 0x03085000030075a7 */ /* 0x0002a6000802017f */
[----:B--2---:R-:W-:Y:S05]  /*173b0*/  @!P1 NANOSLEEP.SYNCS 0x989680 ;  /* 0x009896800000995d */ /* 0x004fea0003900000 */
[----:B------:R-:W2:Y:S02]  /*173c0*/  @!P1 SYNCS.PHASECHK.TRANS64 P1, [R3+URZ+0x30850], R0 ;  /* 0x03085000030095a7 */ /* 0x000ea4000802007f */
[----:B--2---:R-:W-:Y:S05]  /*173d0*/  @!P1 BRA `(.L_x_4861) ;  /* 0xfffffffc00ec9947 */ /* 0x004fea000383ffff */
[----:B------:R-:W-:Y:S05]  /*173e0*/  BRA `(.L_x_4860) ;  /* 0xffffff1400107947 */ /* 0x000fea000383ffff */
.L_x_4867:
[----:B-1----:R-:W-:-:S04]  /*173f0*/  IMAD.U32 R5, RZ, RZ, UR5 ;  /* 0x00000005ff057e24 */ /* 0x002fc8000f8e00ff */
[----:B------:R1:W2:Y:S03]  /*17400*/  SYNCS.PHASECHK.TRANS64.TRYWAIT P1, [R5+URZ+0x30830], R0 ;  /* 0x03083000050075a7 */ /* 0x0002a6000802017f */
[----:B--2---:R-:W-:Y:S05]  /*17410*/  @!P1 NANOSLEEP.SYNCS 0x989680 ;  /* 0x009896800000995d */ /* 0x004fea0003900000 */
[----:B------:R-:W2:Y:S02]  /*17420*/  @!P1 SYNCS.PHASECHK.TRANS64 P1, [R5+URZ+0x30830], R0 ;  /* 0x03083000050095a7 */ /* 0x000ea4000802007f */
[----:B--2---:R-:W-:Y:S05]  /*17430*/  @!P1 BRA `(.L_x_4867) ;  /* 0xfffffffc00ec9947 */ /* 0x004fea000383ffff */
[----:B------:R-:W-:Y:S05]  /*17440*/  BRA `(.L_x_4866) ;  /* 0xffffff2400d47947 */ /* 0x000fea000383ffff */
.L_x_4871:
[----:B-1----:R-:W-:-:S04]  /*17450*/  IMAD.U32 R3, RZ, RZ, UR5 ;  /* 0x00000005ff037e24 */ /* 0x002fc8000f8e00ff */
[----:B------:R1:W2:Y:S03]  /*17460*/  SYNCS.PHASECHK.TRANS64.TRYWAIT P1, [R3+URZ+0x30850], R0 ;  /* 0x03085000030075a7 */ /* 0x0002a6000802017f */
[----:B--2---:R-:W-:Y:S05]  /*17470*/  @!P1 NANOSLEEP.SYNCS 0x989680 ;  /* 0x009896800000995d */ /* 0x004fea0003900000 */
[----:B------:R-:W2:Y:S02]  /*17480*/  @!P1 SYNCS.PHASECHK.TRANS64 P1, [R3+URZ+0x30850], R0 ;  /* 0x03085000030095a7 */ /* 0x000ea4000802007f */
[----:B--2---:R-:W-:Y:S05]  /*17490*/  @!P1 BRA `(.L_x_4871) ;  /* 0xfffffffc00ec9947 */ /* 0x004fea000383ffff */
[----:B------:R-:W-:Y:S05]  /*174a0*/  BRA `(.L_x_4870) ;  /* 0xffffff30006c7947 */ /* 0x000fea000383ffff */
.L_x_4884:
[----:B-1----:R-:W-:-:S04]  /*174b0*/  IMAD.U32 R3, RZ, RZ, UR5 ;  /* 0x00000005ff037e24 */ /* 0x002fc8000f8e00ff */
[----:B------:R1:W2:Y:S03]  /*174c0*/  SYNCS.PHASECHK.TRANS64.TRYWAIT P0, [R3+URZ+0x30850], R2 ;  /* 0x03085002030075a7 */ /* 0x0002a6000800017f */
[----:B--2---:R-:W-:Y:S05]  /*174d0*/  @!P0 NANOSLEEP.SYNCS 0x989680 ;  /* 0x009896800000895d */ /* 0x004fea0003900000 */
[----:B------:R-:W2:Y:S02]  /*174e0*/  @!P0 SYNCS.PHASECHK.TRANS64 P0, [R3+URZ+0x30850], R2 ;  /* 0x03085002030085a7 */ /* 0x000ea4000800007f */
[----:B--2---:R-:W-:Y:S05]  /*174f0*/  @!P0 BRA `(.L_x_4884) ;  /* 0xfffffffc00ec8947 */ /* 0x004fea000383ffff */
[----:B------:R-:W-:Y:S05]  /*17500*/  BRA `(.L_x_4883) ;  /* 0xffffff5800e07947 */ /* 0x000fea000383ffff */
.L_x_4934:
        /* <DEDUP_REMOVED lines=11> */
.L_x_5043:
[----:B------:R-:W-:Y:S05]  /*175c0*/  BSYNC B0 ;  /* 0x0000000000007941 */ /* 0x000fea0003800000 */
.L_x_5042:
[----:B------:R-:W-:Y:S05]  /*175d0*/  BRA `(.L_x_5044) ;  /* 0xffffffa800c07947 */ /* 0x000fea000383ffff */
.L_x_4936:
[----:B------:R-:W-:Y:S01]  /*175e0*/  BSSY B0, `(.L_x_5045) ;  /* 0x0000006000007945 */ /* 0x000fe20003800000 */
[----:B------:R-:W-:-:S07]  /*175f0*/  IMAD.MOV.U32 R15, RZ, RZ, -0x1 ;  /* 0xffffffffff0f7424 */ /* 0x000fce00078e00ff */
[----:B012-4-:R-:W-:Y:S05]  /*17600*/  WARPSYNC.COLLECTIVE R15, `(.L_x_5046) ;  /* 0x000000000f0c7348 */ /* 0x017fea0003c00000 */
[----:B------:R-:W-:Y:S02]  /*17610*/  ELECT P6, UR62, PT ;  /* 0x00000000003e782f */ /* 0x000fe400038c0000 */
[----:B------:R-:W-:Y:S01]  /*17620*/  MOV R14, UR62 ;  /* 0x0000003e000e7c02 */ /* 0x000fe20008000f00 */
[----:B012-4-:R-:W-:Y:S10]  /*17630*/  ENDCOLLECTIVE ;  /* 0x000000000000791b */ /* 0x017ff40003800000 */
.L_x_5046:
[----:B------:R-:W-:Y:S05]  /*17640*/  BSYNC B0 ;  /* 0x0000000000007941 */ /* 0x000fea0003800000 */
.L_x_5045:
[----:B------:R-:W-:Y:S05]  /*17650*/  BRA `(.L_x_5047) ;  /* 0xffffffa800cc7947 */ /* 0x000fea000383ffff */
.L_x_4938:
[----:B--2---:R2:W3:Y:S02]  /*17660*/  SYNCS.PHASECHK.TRANS64.TRYWAIT P0, [R0+URZ+0x30840], R2 ;  /* 0x03084002000075a7 */ /* 0x0044e4000800017f */
[----:B---3--:R-:W-:Y:S05]  /*17670*/  @!P0 NANOSLEEP.SYNCS 0x989680 ;  /* 0x009896800000895d */ /* 0x008fea0003900000 */
[----:B------:R-:W3:Y:S02]  /*17680*/  @!P0 SYNCS.PHASECHK.TRANS64 P0, [R0+URZ+0x30840], R2 ;  /* 0x03084002000085a7 */ /* 0x000ee4000800007f */
[----:B---3--:R-:W-:Y:S05]  /*17690*/  @!P0 BRA `(.L_x_4938) ;  /* 0xfffffffc00f08947 */ /* 0x008fea000383ffff */
[----:B------:R-:W-:Y:S05]  /*176a0*/  BRA `(.L_x_5048) ;  /* 0xffffffac00387947 */ /* 0x000fea000383ffff */
.L_x_4942:
        /* <DEDUP_REMOVED lines=14> */
.L_x_5049:
[----:B------:R-:W-:Y:S02]  /*17790*/  IMAD.MOV.U32 R13, RZ, RZ, R4 ;  /* 0x000000ffff0d7224 */ /* 0x000fe400078e0004 */
[----:B------:R-:W-:-:S07]  /*177a0*/  IMAD.MOV.U32 R6, RZ, RZ, R14 ;  /* 0x000000ffff067224 */ /* 0x000fce00078e000e */
[----:B------:R-:W-:Y:S05]  /*177b0*/  WARPSYNC.COLLECTIVE R15, `(.L_x_5050) ;  /* 0x000000000f087348 */ /* 0x000fea0003c00000 */
[----:B------:R0:W1:Y:S02]  /*177c0*/  SHFL.IDX P6, R14, R13, R12, R11 ;  /* 0x0000000c0d0e7389 */ /* 0x00006400000c000b */
[----:B01----:R-:W-:Y:S01]  /*177d0*/  ENDCOLLECTIVE ;  /* 0x000000000000791b */ /* 0x003fe20003800000 */
.L_x_5050:
        /* <DEDUP_REMOVED lines=19> */
.L_x_5051:
[----:B------:R-:W-:Y:S02]  /*17910*/  IMAD.MOV.U32 R13, RZ, RZ, R4 ;  /* 0x000000ffff0d7224 */ /* 0x000fe400078e0004 */
[----:B------:R-:W-:-:S07]  /*17920*/  IMAD.MOV.U32 R9, RZ, RZ, R14 ;  /* 0x000000ffff097224 */ /* 0x000fce00078e000e */
[----:B------:R-:W-:Y:S05]  /*17930*/  WARPSYNC.COLLECTIVE R15, `(.L_x_5052) ;  /* 0x000000000f087348 */ /* 0x000fea0003c00000 */
[----:B------:R0:W1:Y:S02]  /*17940*/  SHFL.IDX P6, R14, R13, R12, R11 ;  /* 0x0000000c0d0e7389 */ /* 0x00006400000c000b */
[----:B01----:R-:W-:Y:S01]  /*17950*/  ENDCOLLECTIVE ;  /* 0x000000000000791b */ /* 0x003fe20003800000 */
.L_x_5052:
[----:B------:R-:W-:Y:S01]  /*17960*/  ULDC.64 UR4, c[0x0][0x208] ;  /* 0x0000820000047ab9 */ /* 0x000fe20000000a00 */
[----:B------:R-:W-:Y:S02]  /*17970*/  IMAD.MOV.U32 R13, RZ, RZ, R3 ;  /* 0x000000ffff0d7224 */ /* 0x000fe400078e0003 */
[----:B------:R-:W-:Y:S02]  /*17980*/  IMAD.MOV.U32 R12, RZ, RZ, 0x2 ;  /* 0x00000002ff0c7424 */ /* 0x000fe400078e00ff */
[----:B------:R-:W-:-:S05]  /*17990*/  IMAD.MOV.U32 R5, RZ, RZ, R14 ;  /* 0x000000ffff057224 */ /* 0x000fca00078e000e */
[----:B------:R-:W-:-:S05]  /*179a0*/  @!P3 LEA R8, P5, R8, R5, 0x1 ;  /* 0x000000050808b211 */ /* 0x000fca00078a08ff */
[----:B------:R-:W-:Y:S02]  /*179b0*/  @!P3 IMAD.X R5, RZ, RZ, R9, P5 ;  /* 0x000000ffff05b224 */ /* 0x000fe400028e0609 */
[----:B------:R-:W-:Y:S01]  /*179c0*/  @!P3 IMAD.MOV.U32 R6, RZ, RZ, R8 ;  /* 0x000000ffff06b224 */ /* 0x000fe200078e0008 */
[----:B------:R-:W0:Y:S01]  /*179d0*/  S2R R9, SR_TID.X ;  /* 0x0000000000097919 */ /* 0x000e220000002100 */
        /* <DEDUP_REMOVED lines=12> */
.L_x_5053:
[----:B------:R-:W-:Y:S02]  /*17aa0*/  IMAD.MOV.U32 R13, RZ, RZ, R4 ;  /* 0x000000ffff0d7224 */ /* 0x000fe400078e0004 */
[----:B------:R-:W-:-:S05]  /*17ab0*/  IMAD.SHL.U32 R9, R9, 0x8, RZ ;  /* 0x0000000809097824 */ /* 0x000fca00078e00ff */
[----:B------:R-:W-:Y:S01]  /*17ac0*/  LOP3.LUT R9, R9, 0x38, RZ, 0xc0, !PT ;  /* 0x0000003809097812 */ /* 0x000fe200078ec0ff */
[----:B------:R-:W-:-:S07]  /*17ad0*/  IMAD.MOV.U32 R8, RZ, RZ, R14 ;  /* 0x000000ffff087224 */ /* 0x000fce00078e000e */
[----:B------:R-:W-:Y:S05]  /*17ae0*/  WARPSYNC.COLLECTIVE R15, `(.L_x_5054) ;  /* 0x000000000f087348 */ /* 0x000fea0003c00000 */
[----:B------:R0:W1:Y:S02]  /*17af0*/  SHFL.IDX P6, R14, R13, R12, R11 ;  /* 0x0000000c0d0e7389 */ /* 0x00006400000c000b */
[----:B01----:R-:W-:Y:S01]  /*17b00*/  ENDCOLLECTIVE ;  /* 0x000000000000791b */ /* 0x003fe20003800000 */
.L_x_5054:
        /* <DEDUP_REMOVED lines=19> */
.L_x_5055:
[----:B------:R-:W-:Y:S02]  /*17c40*/  IMAD.MOV.U32 R13, RZ, RZ, R4 ;  /* 0x000000ffff0d7224 */ /* 0x000fe400078e0004 */
[----:B------:R-:W-:-:S07]  /*17c50*/  IMAD.MOV.U32 R6, RZ, RZ, R14 ;  /* 0x000000ffff067224 */ /* 0x000fce00078e000e */
[----:B------:R-:W-:Y:S05]  /*17c60*/  WARPSYNC.COLLECTIVE R15, `(.L_x_5056) ;  /* 0x000000000f087348 */ /* 0x000fea0003c00000 */
[----:B------:R0:W1:Y:S02]  /*17c70*/  SHFL.IDX P6, R14, R13, R12, R11 ;  /* 0x0000000c0d0e7389 */ /* 0x00006400000c000b */
[----:B01----:R-:W-:Y:S01]  /*17c80*/  ENDCOLLECTIVE ;  /* 0x000000000000791b */ /* 0x003fe20003800000 */
.L_x_5056:
        /* <DEDUP_REMOVED lines=19> */
.L_x_5057:
[----:B------:R-:W-:Y:S02]  /*17dc0*/  IMAD.MOV.U32 R13, RZ, RZ, R4 ;  /* 0x000000ffff0d7224 */ /* 0x000fe400078e0004 */
[----:B------:R-:W-:-:S07]  /*17dd0*/  IMAD.MOV.U32 R6, RZ, RZ, R14 ;  /* 0x000000ffff067224 */ /* 0x000fce00078e000e */
[----:B------:R-:W-:Y:S05]  /*17de0*/  WARPSYNC.COLLECTIVE R15, `(.L_x_5058) ;  /* 0x000000000f087348 */ /* 0x000fea0003c00000 */
[----:B------:R0:W1:Y:S02]  /*17df0*/  SHFL.IDX P6, R14, R13, R12, R11 ;  /* 0x0000000c0d0e7389 */ /* 0x00006400000c000b */
[----:B01----:R-:W-:Y:S01]  /*17e00*/  ENDCOLLECTIVE ;  /* 0x000000000000791b */ /* 0x003fe20003800000 */
.L_x_5058:
        /* <DEDUP_REMOVED lines=19> */
.L_x_5059:
[----:B------:R-:W-:Y:S02]  /*17f40*/  IMAD.MOV.U32 R13, RZ, RZ, R4 ;  /* 0x000000ffff0d7224 */ /* 0x000fe400078e0004 */
[----:B------:R-:W-:-:S07]  /*17f50*/  IMAD.MOV.U32 R6, RZ, RZ, R14 ;  /* 0x000000ffff067224 */ /* 0x000fce00078e000e */
[----:B------:R-:W-:Y:S05]  /*17f60*/  WARPSYNC.COLLECTIVE R15, `(.L_x_5060) ;  /* 0x000000000f087348 */ /* 0x000fea0003c00000 */
[----:B------:R0:W1:Y:S02]  /*17f70*/  SHFL.IDX P6, R14, R13, R12, R11 ;  /* 0x0000000c0d0e7389 */ /* 0x00006400000c000b */
[----:B01----:R-:W-:Y:S01]  /*17f80*/  ENDCOLLECTIVE ;  /* 0x000000000000791b */ /* 0x003fe20003800000 */
.L_x_5060:
        /* <DEDUP_REMOVED lines=17> */
.L_x_5061:
[----:B------:R-:W-:-:S05]  /*180a0*/  VIADD R7, R0, 0x60 ;  /* 0x0000006000077836 */ /* 0x000fca0000000000 */
[----:B------:R-:W-:Y:S01]  /*180b0*/  ISETP.GE.AND P4, PT, R7, R2, PT ;  /* 0x000000020700720c */ /* 0x000fe20003f86270 */
[----:B------:R-:W-:Y:S02]  /*180c0*/  IMAD.MOV.U32 R13, RZ, RZ, R4 ;  /* 0x000000ffff0d7224 */ /* 0x000fe400078e0004 */
[----:B------:R-:W-:-:S10]  /*180d0*/  IMAD.MOV.U32 R6, RZ, RZ, R14 ;  /* 0x000000ffff067224 */ /* 0x000fd400078e000e */
[----:B------:R-:W-:Y:S05]  /*180e0*/  WARPSYNC.COLLECTIVE R15, `(.L_x_5062) ;  /* 0x000000000f087348 */ /* 0x000fea0003c00000 */
[----:B------:R0:W1:Y:S02]  /*180f0*/  SHFL.IDX P6, R14, R13, R12, R11 ;  /* 0x0000000c0d0e7389 */ /* 0x00006400000c000b */
[----:B01----:R-:W-:Y:S01]  /*18100*/  ENDCOLLECTIVE ;  /* 0x000000000000791b */ /* 0x003fe20003800000 */
.L_x_5062:
        /* <DEDUP_REMOVED lines=17> */
.L_x_5063:
[----:B------:R-:W-:Y:S02]  /*18220*/  IMAD.MOV.U32 R13, RZ, RZ, R4 ;  /* 0x000000ffff0d7224 */ /* 0x000fe400078e0004 */
[----:B------:R-:W-:-:S07]  /*18230*/  IMAD.MOV.U32 R3, RZ, RZ, R14 ;  /* 0x000000ffff037224 */ /* 0x000fce00078e000e */
[----:B------:R-:W-:Y:S05]  /*18240*/  WARPSYNC.COLLECTIVE R15, `(.L_x_5064) ;  /* 0x000000000f087348 */ /* 0x000fea0003c00000 */
[----:B------:R0:W1:Y:S02]  /*18250*/  SHFL.IDX P6, R14, R13, R12, R11 ;  /* 0x0000000c0d0e7389 */ /* 0x00006400000c000b */
[----:B01----:R-:W-:Y:S01]  /*18260*/  ENDCOLLECTIVE ;  /* 0x000000000000791b */ /* 0x003fe20003800000 */
.L_x_5064:
[----:B------:R-:W-:Y:S01]  /*18270*/  IMAD.MOV.U32 R4, RZ, RZ, R14 ;  /* 0x000000ffff047224 */ /* 0x000fe200078e000e */
[----:B------:R-:W-:Y:S06]  /*18280*/  BRA `(.L_x_5065) ;  /* 0xffffffac00f87947 */ /* 0x000fec000383ffff */
.L_x_4947:
[----:B0-----:R-:W2:Y:S02]  /*18290*/  LDL R2, [R1] ;  /* 0x0000000001027983 */ /* 0x001ea40000100800 */
[----:B--2---:R0:W1:Y:S02]  /*182a0*/  SYNCS.PHASECHK.TRANS64.TRYWAIT P0, [R2+URZ+0x30820], R0 ;  /* 0x03082000020075a7 */ /* 0x004064000800017f */
[----:B-1----:R-:W-:Y:S05]  /*182b0*/  @!P0 NANOSLEEP.SYNCS 0x989680 ;  /* 0x009896800000895d */ /* 0x002fea0003900000 */
[----:B------:R-:W1:Y:S02]  /*182c0*/  @!P0 SYNCS.PHASECHK.TRANS64 P0, [R2+URZ+0x30820], R0 ;  /* 0x03082000020085a7 */ /* 0x000e64000800007f */
[----:B-1----:R-:W-:Y:S05]  /*182d0*/  @!P0 BRA `(.L_x_4947) ;  /* 0xfffffffc00ec8947 */ /* 0x002fea000383ffff */
[----:B------:R-:W-:Y:S05]  /*182e0*/  BRA `(.L_x_5066) ;  /* 0xffffffb000807947 */ /* 0x000fea000383ffff */
.L_x_4956:
[----:B-1----:R1:W2:Y:S02]  /*182f0*/  SYNCS.PHASECHK.TRANS64.TRYWAIT P0, [R3+URZ+0x30840], R2 ;  /* 0x03084002030075a7 */ /* 0x0022a4000800017f */
[----:B--2---:R-:W-:Y:S05]  /*18300*/  @!P0 NANOSLEEP.SYNCS 0x989680 ;  /* 0x009896800000895d */ /* 0x004fea0003900000 */
[----:B------:R-:W2:Y:S02]  /*18310*/  @!P0 SYNCS.PHASECHK.TRANS64 P0, [R3+URZ+0x30840], R2 ;  /* 0x03084002030085a7 */ /* 0x000ea4000800007f */
[----:B--2---:R-:W-:Y:S05]  /*18320*/  @!P0 BRA `(.L_x_4956) ;  /* 0xfffffffc00f08947 */ /* 0x004fea000383ffff */
[----:B------:R-:W-:Y:S05]  /*18330*/  BRA `(.L_x_5067) ;  /* 0xffffffb400507947 */ /* 0x000fea000383ffff */
.L_x_4963:
[----:B0-----:R0:W1:Y:S02]  /*18340*/  SYNCS.PHASECHK.TRANS64.TRYWAIT P0, [R3+URZ+0x60], R2 ;  /* 0x00006002030075a7 */ /* 0x001064000800017f */
[----:B-1----:R-:W-:Y:S05]  /*18350*/  @!P0 NANOSLEEP.SYNCS 0x989680 ;  /* 0x009896800000895d */ /* 0x002fea0003900000 */
[----:B------:R-:W1:Y:S02]  /*18360*/  @!P0 SYNCS.PHASECHK.TRANS64 P0, [R3+URZ+0x60], R2 ;  /* 0x00006002030085a7 */ /* 0x000e64000800007f */
[----:B-1----:R-:W-:Y:S05]  /*18370*/  @!P0 BRA `(.L_x_4963) ;  /* 0xfffffffc00f08947 */ /* 0x002fea000383ffff */
[----:B------:R-:W-:Y:S05]  /*18380*/  BRA `(.L_x_5068) ;  /* 0xffffffb8006c7947 */ /* 0x000fea000383ffff */
.L_x_4973:
[----:B-1----:R1:W2:Y:S02]  /*18390*/  SYNCS.PHASECHK.TRANS64.TRYWAIT P0, [R3+URZ+0x30840], R2 ;  /* 0x03084002030075a7 */ /* 0x0022a4000800017f */
[----:B--2---:R-:W-:Y:S05]  /*183a0*/  @!P0 NANOSLEEP.SYNCS 0x989680 ;  /* 0x009896800000895d */ /* 0x004fea0003900000 */
[----:B------:R-:W2:Y:S02]  /*183b0*/  @!P0 SYNCS.PHASECHK.TRANS64 P0, [R3+URZ+0x30840], R2 ;  /* 0x03084002030085a7 */ /* 0x000ea4000800007f */
[----:B--2---:R-:W-:Y:S05]  /*183c0*/  @!P0 BRA `(.L_x_4973) ;  /* 0xfffffffc00f08947 */ /* 0x004fea000383ffff */
[----:B------:R-:W-:Y:S05]  /*183d0*/  BRA `(.L_x_5069) ;  /* 0xffffffc000587947 */ /* 0x000fea000383ffff */
.L_x_4980:
[----:B0-----:R0:W1:Y:S02]  /*183e0*/  SYNCS.PHASECHK.TRANS64.TRYWAIT P0, [R2+URZ+0x60], R3 ;  /* 0x00006003020075a7 */ /* 0x001064000800017f */
[----:B-1----:R-:W-:Y:S05]  /*183f0*/  @!P0 NANOSLEEP.SYNCS 0x989680 ;  /* 0x009896800000895d */ /* 0x002fea0003900000 */
[----:B------:R-:W1:Y:S02]  /*18400*/  @!P0 SYNCS.PHASECHK.TRANS64 P0, [R2+URZ+0x60], R3 ;  /* 0x00006003020085a7 */ /* 0x000e64000800007f */
[----:B-1----:R-:W-:Y:S05]  /*18410*/  @!P0 BRA `(.L_x_4980) ;  /* 0xfffffffc00f08947 */ /* 0x002fea000383ffff */
[----:B------:R-:W-:Y:S05]  /*18420*/  BRA `(.L_x_5070) ;  /* 0xffffffc400747947 */ /* 0x000fea000383ffff */
.L_x_4990:
[----:B---3--:R3:W4:Y:S02]  /*18430*/  SYNCS.PHASECHK.TRANS64.TRYWAIT P0, [R2+URZ+0x30840], R3 ;  /* 0x03084003020075a7 */ /* 0x008724000800017f */
[----:B----4-:R-:W-:Y:S05]  /*18440*/  @!P0 NANOSLEEP.SYNCS 0x989680 ;  /* 0x009896800000895d */ /* 0x010fea0003900000 */
[----:B------:R-:W4:Y:S02]  /*18450*/  @!P0 SYNCS.PHASECHK.TRANS64 P0, [R2+URZ+0x30840], R3 ;  /* 0x03084003020085a7 */ /* 0x000f24000800007f */
[----:B----4-:R-:W-:Y:S05]  /*18460*/  @!P0 BRA `(.L_x_4990) ;  /* 0xfffffffc00f08947 */ /* 0x010fea000383ffff */
[----:B------:R-:W-:Y:S05]  /*18470*/  BRA `(.L_x_5071) ;  /* 0xffffffcc00247947 */ /* 0x000fea000383ffff */
.L_x_4997:
[----:B0-----:R0:W1:Y:S02]  /*18480*/  SYNCS.PHASECHK.TRANS64.TRYWAIT P0, [R2+URZ+0x60], R5 ;  /* 0x00006005020075a7 */ /* 0x001064000800017f */
[----:B-1----:R-:W-:Y:S05]  /*18490*/  @!P0 NANOSLEEP.SYNCS 0x989680 ;  /* 0x009896800000895d */ /* 0x002fea0003900000 */
[----:B------:R-:W1:Y:S02]  /*184a0*/  @!P0 SYNCS.PHASECHK.TRANS64 P0, [R2+URZ+0x60], R5 ;  /* 0x00006005020085a7 */ /* 0x000e64000800007f */
[----:B-1----:R-:W-:Y:S05]  /*184b0*/  @!P0 BRA `(.L_x_4997) ;  /* 0xfffffffc00f08947 */ /* 0x002fea000383ffff */
[----:B------:R-:W-:Y:S05]  /*184c0*/  BRA `(.L_x_5072) ;  /* 0xffffffd000407947 */ /* 0x000fea000383ffff */
.L_x_5009:
[----:B---3--:R3:W4:Y:S02]  /*184d0*/  SYNCS.PHASECHK.TRANS64.TRYWAIT P0, [R0+URZ+0x30860], R2 ;  /* 0x03086002000075a7 */ /* 0x008724000800017f */
[----:B----4-:R-:W-:Y:S05]  /*184e0*/  @!P0 NANOSLEEP.SYNCS 0x989680 ;  /* 0x009896800000895d */ /* 0x010fea0003900000 */
[----:B------:R-:W4:Y:S02]  /*184f0*/  @!P0 SYNCS.PHASECHK.TRANS64 P0, [R0+URZ+0x30860], R2 ;  /* 0x03086002000085a7 */ /* 0x000f24000800007f */
[----:B----4-:R-:W-:Y:S05]  /*18500*/  @!P0 BRA `(.L_x_5009) ;  /* 0xfffffffc00f08947 */ /* 0x010fea000383ffff */
[----:B------:R-:W-:Y:S05]  /*18510*/  BRA `(.L_x_5073) ;  /* 0xffffffd400d47947 */ /* 0x000fea000383ffff */
.L_x_5017:
        /* <DEDUP_REMOVED lines=8> */
.L_x_5075:
[----:B------:R-:W-:Y:S05]  /*185a0*/  BSYNC B0 ;  /* 0x0000000000007941 */ /* 0x000fea0003800000 */
.L_x_5074:
        /* <DEDUP_REMOVED lines=9> */
.L_x_5076:
        /* <DEDUP_REMOVED lines=19> */
.L_x_5077:
[----:B------:R-:W-:Y:S01]  /*18770*/  IMAD.MOV.U32 R12, RZ, RZ, 0x2 ;  /* 0x00000002ff0c7424 */ /* 0x000fe200078e00ff */
[----:B------:R-:W-:-:S05]  /*18780*/  SEL R7, R14, RZ, P1 ;  /* 0x000000ff0e077207 */ /* 0x000fca0000800000 */
[----:B------:R-:W-:-:S04]  /*18790*/  IMAD.IADD R3, R2, 0x1, R7 ;  /* 0x0000000102037824 */ /* 0x000fc800078e0207 */
[----:B------:R-:W-:-:S07]  /*187a0*/  IMAD.MOV.U32 R13, RZ, RZ, R3 ;  /* 0x000000ffff0d7224 */ /* 0x000fce00078e0003 */
[----:B------:R-:W-:Y:S05]  /*187b0*/  WARPSYNC.COLLECTIVE R15, `(.L_x_5078) ;  /* 0x000000000f087348 */ /* 0x000fea0003c00000 */
[----:B------:R0:W1:Y:S02]  /*187c0*/  SHFL.UP P6, R14, R13, R12, R11 ;  /* 0x0400000c0d0e7389 */ /* 0x00006400000c000b */
[----:B01----:R-:W-:Y:S01]  /*187d0*/  ENDCOLLECTIVE ;  /* 0x000000000000791b */ /* 0x003fe20003800000 */
.L_x_5078:
        /* <DEDUP_REMOVED lines=8> */
.L_x_5079:
        /* <DEDUP_REMOVED lines=8> */
.L_x_5080:
        /* <DEDUP_REMOVED lines=8> */
.L_x_5081:
        /* <DEDUP_REMOVED lines=9> */
.L_x_5082:
[----:B------:R-:W-:Y:S01]  /*189f0*/  IMAD.MOV.U32 R16, RZ, RZ, R14 ;  /* 0x000000ffff107224 */ /* 0x000fe200078e000e */
[----:B------:R-:W-:Y:S06]  /*18a00*/  BRA `(.L_x_5083) ;  /* 0xffffffd800907947 */ /* 0x000fec000383ffff */
.L_x_5022:
        /* <DEDUP_REMOVED lines=8> */
.L_x_5085:
[----:B------:R-:W-:Y:S05]  /*18a90*/  BSYNC B0 ;  /* 0x0000000000007941 */ /* 0x000fea0003800000 */
.L_x_5084:
        /* <DEDUP_REMOVED lines=9> */
.L_x_5086:
[----:B------:R-:W-:Y:S01]  /*18b30*/  IMAD.MOV.U32 R12, RZ, RZ, 0x4 ;  /* 0x00000004ff0c7424 */ /* 0x000fe200078e00ff */
[----:B------:R-:W-:-:S05]  /*18b40*/  SEL R14, R14, RZ, P2 ;  /* 0x000000ff0e0e7207 */ /* 0x000fca0001000000 */
[----:B------:R-:W-:-:S04]  /*18b50*/  IMAD.IADD R3, R3, 0x1, R14 ;  /* 0x0000000103037824 */ /* 0x000fc800078e020e */
[----:B------:R-:W-:-:S07]  /*18b60*/  IMAD.MOV.U32 R13, RZ, RZ, R3 ;  /* 0x000000ffff0d7224 */ /* 0x000fce00078e0003 */
[----:B------:R-:W-:Y:S05]  /*18b70*/  WARPSYNC.COLLECTIVE R15, `(.L_x_5087) ;  /* 0x000000000f087348 */ /* 0x000fea0003c00000 */
[----:B------:R0:W1:Y:S02]  /*18b80*/  SHFL.UP P6, R14, R13, R12, R11 ;  /* 0x0400000c0d0e7389 */ /* 0x00006400000c000b */
[----:B01----:R-:W-:Y:S01]  /*18b90*/  ENDCOLLECTIVE ;  /* 0x000000000000791b */ /* 0x003fe20003800000 */
.L_x_5087:
[----:B------:R-:W-:Y:S01]  /*18ba0*/  IMAD.MOV.U32 R12, RZ, RZ, 0x8 ;  /* 0x00000008ff0c7424 */ /* 0x000fe200078e00ff */
[----:B------:R-:W-:-:S05]  /*18bb0*/  SEL R14, R14, RZ, P3 ;  /* 0x000000ff0e0e7207 */ /* 0x000fca0001800000 */
[----:B------:R-:W-:-:S04]  /*18bc0*/  IMAD.IADD R3, R3, 0x1, R14 ;  /* 0x0000000103037824 */ /* 0x000fc800078e020e */
[----:B------:R-:W-:-:S07]  /*18bd0*/  IMAD.MOV.U32 R13, RZ, RZ, R3 ;  /* 0x000000ffff0d7224 */ /* 0x000fce00078e0003 */
[----:B------:R-:W-:Y:S05]  /*18be0*/  WARPSYNC.COLLECTIVE R15, `(.L_x_5088) ;  /* 0x000000000f087348 */ /* 0x000fea0003c00000 */
[----:B------:R0:W1:Y:S02]  /*18bf0*/  SHFL.UP P6, R14, R13, R12, R11 ;  /* 0x0400000c0d0e7389 */ /* 0x00006400000c000b */
[----:B01----:R-:W-:Y:S01]  /*18c00*/  ENDCOLLECTIVE ;  /* 0x000000000000791b */ /* 0x003fe20003800000 */
.L_x_5088:
[----:B------:R-:W-:Y:S01]  /*18c10*/  IMAD.MOV.U32 R12, RZ, RZ, 0x10 ;  /* 0x00000010ff0c7424 */ /* 0x000fe200078e00ff */
[----:B------:R-:W-:-:S05]  /*18c20*/  SEL R14, R14, RZ, P4 ;  /* 0x000000ff0e0e7207 */ /* 0x000fca0002000000 */
[----:B------:R-:W-:-:S04]  /*18c30*/  IMAD.IADD R3, R3, 0x1, R14 ;  /* 0x0000000103037824 */ /* 0x000fc800078e020e */
[----:B------:R-:W-:-:S07]  /*18c40*/  IMAD.MOV.U32 R13, RZ, RZ, R3 ;  /* 0x000000ffff0d7224 */ /* 0x000fce00078e0003 */
[----:B------:R-:W-:Y:S05]  /*18c50*/  WARPSYNC.COLLECTIVE R15, `(.L_x_5089) ;  /* 0x000000000f087348 */ /* 0x000fea0003c00000 */
[----:B------:R0:W1:Y:S02]  /*18c60*/  SHFL.UP P6, R14, R13, R12, R11 ;  /* 0x0400000c0d0e7389 */ /* 0x00006400000c000b */
[----:B01----:R-:W-:Y:S01]  /*18c70*/  ENDCOLLECTIVE ;  /* 0x000000000000791b */ /* 0x003fe20003800000 */
.L_x_5089:
[----:B------:R-:W-:Y:S02]  /*18c80*/  IMAD.MOV.U32 R12, RZ, RZ, 0x1f ;  /* 0x0000001fff0c7424 */ /* 0x000fe400078e00ff */
[----:B------:R-:W-:Y:S01]  /*18c90*/  IMAD.MOV.U32 R11, RZ, RZ, 0x1f ;  /* 0x0000001fff0b7424 */ /* 0x000fe200078e00ff */
[----:B------:R-:W-:-:S05]  /*18ca0*/  SEL R14, R14, RZ, P5 ;  /* 0x000000ff0e0e7207 */ /* 0x000fca0002800000 */
[----:B------:R-:W-:-:S04]  /*18cb0*/  IMAD.IADD R3, R3, 0x1, R14 ;  /* 0x0000000103037824 */ /* 0x000fc800078e020e */
[----:B------:R-:W-:-:S07]  /*18cc0*/  IMAD.MOV.U32 R13, RZ, RZ, R3 ;  /* 0x000000ffff0d7224 */ /* 0x000fce00078e0003 */
[----:B------:R-:W-:Y:S05]  /*18cd0*/  WARPSYNC.COLLECTIVE R15, `(.L_x_5090) ;  /* 0x000000000f087348 */ /* 0x000fea0003c00000 */
[----:B------:R0:W1:Y:S02]  /*18ce0*/  SHFL.IDX P6, R14, R13, R12, R11 ;  /* 0x0000000c0d0e7389 */ /* 0x00006400000c000b */
[----:B01----:R-:W-:Y:S01]  /*18cf0*/  ENDCOLLECTIVE ;  /* 0x000000000000791b */ /* 0x003fe20003800000 */
.L_x_5090:
[----:B------:R-:W-:Y:S01]  /*18d00*/  IMAD.MOV.U32 R16, RZ, RZ, R14 ;  /* 0x000000ffff107224 */ /* 0x000fe200078e000e */
[----:B------:R-:W-:Y:S06]  /*18d10*/  BRA `(.L_x_5091) ;  /* 0xffffffd8006c7947 */ /* 0x000fec000383ffff */
.L_x_5024:
[----:B------:R-:W-:Y:S01]  /*18d20*/  BSSY B0, `(.L_x_5092) ;  /* 0x0000006000007945 */ /* 0x000fe20003800000 */
[----:B------:R-:W-:Y:S01]  /*18d30*/  PLOP3.LUT P6, PT, P6, PT, PT, 0x8, 0x0 ;  /* 0x000000000000781c */ /* 0x000fe200037ce170 */
[----:B------:R-:W-:-:S12]  /*18d40*/  IMAD.MOV.U32 R15, RZ, RZ, -0x1 ;  /* 0xffffffffff0f7424 */ /* 0x000fd800078e00ff */
[----:B0123--:R-:W-:Y:S05]  /*18d50*/  WARPSYNC.COLLECTIVE R15, `(.L_x_5093) ;  /* 0x000000000f087348 */ /* 0x00ffea0003c00000 */
[----:B------:R-:W-:Y:S01]  /*18d60*/  VOTE.ANY R14, PT, P6 ;  /* 0x00000000000e7806 */ /* 0x000fe200030e0100 */
[----:B0123--:R-:W-:Y:S06]  /*18d70*/  ENDCOLLECTIVE ;  /* 0x000000000000791b */ /* 0x00ffec0003800000 */
.L_x_5093:
[----:B------:R-:W-:Y:S05]  /*18d80*/  BSYNC B0 ;  /* 0x0000000000007941 */ /* 0x000fea0003800000 */
.L_x_5092:
        /* <DEDUP_REMOVED lines=9> */
.L_x_5094:
[----:B------:R-:W-:Y:S01]  /*18e20*/  IMAD.MOV.U32 R17, RZ, RZ, R14 ;  /* 0x000000ffff117224 */ /* 0x000fe200078e000e */
[----:B------:R-:W-:Y:S06]  /*18e30*/  BRA `(.L_x_5095) ;  /* 0xffffffd8005c7947 */ /* 0x000fec000383ffff */
.L_x_5026:
[----:B------:R-:W-:Y:S01]  /*18e40*/  BSSY B0, `(.L_x_5096) ;  /* 0x0000007000007945 */ /* 0x000fe20003800000 */
[----:B------:R-:W-:Y:S02]  /*18e50*/  IMAD.MOV.U32 R13, RZ, RZ, R3 ;  /* 0x000000ffff0d7224 */ /* 0x000fe400078e0003 */
[----:B------:R-:W-:Y:S02]  /*18e60*/  IMAD.MOV.U32 R11, RZ, RZ, 0x1f ;  /* 0x0000001fff0b7424 */ /* 0x000fe400078e00ff */
[----:B------:R-:W-:-:S07]  /*18e70*/  IMAD.MOV.U32 R15, RZ, RZ, -0x1 ;  /* 0xffffffffff0f7424 */ /* 0x000fce00078e00ff */
[----:B0-234-:R-:W-:Y:S05]  /*18e80*/  WARPSYNC.COLLECTIVE R15, `(.L_x_5097) ;  /* 0x000000000f087348 */ /* 0x01dfea0003c00000 */
[----:B------:R1:W0:Y:S02]  /*18e90*/  SHFL.IDX P6, R14, R13, R12, R11 ;  /* 0x0000000c0d0e7389 */ /* 0x00022400000c000b */
[----:B01234-:R-:W-:Y:S01]  /*18ea0*/  ENDCOLLECTIVE ;  /* 0x000000000000791b */ /* 0x01ffe20003800000 */
.L_x_5097:
[----:B------:R-:W-:Y:S05]  /*18eb0*/  BSYNC B0 ;  /* 0x0000000000007941 */ /* 0x000fea0003800000 */
.L_x_5096:
[----:B------:R-:W-:Y:S01]  /*18ec0*/  IMAD.MOV.U32 R3, RZ, RZ, R14 ;  /* 0x000000ffff037224 */ /* 0x000fe200078e000e */
[----:B------:R-:W-:Y:S06]  /*18ed0*/  BRA `(.L_x_5098) ;  /* 0xffffffd800507947 */ /* 0x000fec000383ffff */
.L_x_5030:
[----:B0-----:R0:W3:Y:S02]  /*18ee0*/  SYNCS.PHASECHK.TRANS64.TRYWAIT P0, [R0+URZ+0x30820], R3 ;  /* 0x03082003000075a7 */ /* 0x0010e4000800017f */
[----:B---3--:R-:W-:Y:S05]  /*18ef0*/  @!P0 NANOSLEEP.SYNCS 0x989680 ;  /* 0x009896800000895d */ /* 0x008fea0003900000 */
[----:B------:R-:W3:Y:S02]  /*18f00*/  @!P0 SYNCS.PHASECHK.TRANS64 P0, [R0+URZ+0x30820], R3 ;  /* 0x03082003000085a7 */ /* 0x000ee4000800007f */
[----:B---3--:R-:W-:Y:S05]  /*18f10*/  @!P0 BRA `(.L_x_5030) ;  /* 0xfffffffc00f08947 */ /* 0x008fea000383ffff */
[----:B------:R-:W-:Y:S05]  /*18f20*/  BRA `(.L_x_5099) ;  /* 0xffffffdc00d87947 */ /* 0x000fea000383ffff */
.L_x_5031:
        /* <DEDUP_REMOVED lines=11> */
.L_x_5101:
[----:B------:R-:W-:Y:S05]  /*18fe0*/  BSYNC B0 ;  /* 0x0000000000007941 */ /* 0x000fea0003800000 */
.L_x_5100:
[----:B------:R-:W-:Y:S05]  /*18ff0*/  BRA `(.L_x_5102) ;  /* 0xffffffdc00c07947 */ /* 0x000fea000383ffff */
.L_x_5034:
[----:B------:R-:W-:Y:S01]  /*19000*/  BSSY B1, `(.L_x_5103) ;  /* 0x0000006000017945 */ /* 0x000fe20003800000 */
[----:B------:R-:W-:-:S07]  /*19010*/  IMAD.MOV.U32 R15, RZ, RZ, -0x1 ;  /* 0xffffffffff0f7424 */ /* 0x000fce00078e00ff */
[----:B0123--:R-:W-:Y:S05]  /*19020*/  WARPSYNC.COLLECTIVE R15, `(.L_x_5104) ;  /* 0x000000000f0c7348 */ /* 0x00ffea0003c00000 */
[----:B------:R-:W-:Y:S02]  /*19030*/  ELECT P6, UR62, PT ;  /* 0x00000000003e782f */ /* 0x000fe400038c0000 */
[----:B------:R-:W-:Y:S01]  /*19040*/  MOV R14, UR62 ;  /* 0x0000003e000e7c02 */ /* 0x000fe20008000f00 */
[----:B0123--:R-:W-:Y:S10]  /*19050*/  ENDCOLLECTIVE ;  /* 0x000000000000791b */ /* 0x00fff40003800000 */
.L_x_5104:
[----:B------:R-:W-:Y:S05]  /*19060*/  BSYNC B1 ;  /* 0x0000000000017941 */ /* 0x000fea0003800000 */
.L_x_5103:
[----:B------:R-:W-:Y:S05]  /*19070*/  BRA `(.L_x_5105) ;  /* 0xffffffdc00b87947 */ /* 0x000fea000383ffff */
.L_x_5036:
[----:B0-----:R0:W2:Y:S02]  /*19080*/  SYNCS.PHASECHK.TRANS64.TRYWAIT P0, [R6+URZ], R5 ;  /* 0x00000005060075a7 */ /* 0x0010a4000800017f */
[----:B--2---:R-:W-:Y:S05]  /*19090*/  @!P0 NANOSLEEP.SYNCS 0x989680 ;  /* 0x009896800000895d */ /* 0x004fea0003900000 */
[----:B------:R-:W2:Y:S02]  /*190a0*/  @!P0 SYNCS.PHASECHK.TRANS64 P0, [R6+URZ], R5 ;  /* 0x00000005060085a7 */ /* 0x000ea4000800007f */
[----:B--2---:R-:W-:Y:S05]  /*190b0*/  @!P0 BRA `(.L_x_5036) ;  /* 0xfffffffc00f08947 */ /* 0x004fea000383ffff */
[----:B------:R-:W-:Y:S05]  /*190c0*/  BRA `(.L_x_5106) ;  /* 0xffffffdc00fc7947 */ /* 0x000fea000383ffff */
.L_x_5037:
[----:B--2---:R2:W3:Y:S02]  /*190d0*/  SYNCS.PHASECHK.TRANS64.TRYWAIT P0, [R7+URZ], R2 ;  /* 0x00000002070075a7 */ /* 0x0044e4000800017f */
[----:B---3--:R-:W-:Y:S05]  /*190e0*/  @!P0 NANOSLEEP.SYNCS 0x989680 ;  /* 0x009896800000895d */ /* 0x008fea0003900000 */
[----:B------:R-:W3:Y:S02]  /*190f0*/  @!P0 SYNCS.PHASECHK.TRANS64 P0, [R7+URZ], R2 ;  /* 0x00000002070085a7 */ /* 0x000ee4000800007f */
[----:B---3--:R-:W-:Y:S05]  /*19100*/  @!P0 BRA `(.L_x_5037) ;  /* 0xfffffffc00f08947 */ /* 0x008fea000383ffff */
[----:B------:R-:W-:Y:S05]  /*19110*/  BRA `(.L_x_5107) ;  /* 0xffffffdc00f07947 */ /* 0x000fea000383ffff */
.L_x_5039:
[----:B---3--:R3:W4:Y:S02]  /*19120*/  SYNCS.PHASECHK.TRANS64.TRYWAIT P0, [R4+URZ], R5 ;  /* 0x00000005040075a7 */ /* 0x008724000800017f */
[----:B----4-:R-:W-:Y:S05]  /*19130*/  @!P0 NANOSLEEP.SYNCS 0x989680 ;  /* 0x009896800000895d */ /* 0x010fea0003900000 */
[----:B------:R-:W4:Y:S02]  /*19140*/  @!P0 SYNCS.PHASECHK.TRANS64 P0, [R4+URZ], R5 ;  /* 0x00000005040085a7 */ /* 0x000f24000800007f */
[----:B----4-:R-:W-:Y:S05]  /*19150*/  @!P0 BRA `(.L_x_5039) ;  /* 0xfffffffc00f08947 */ /* 0x010fea000383ffff */
[----:B------:R-:W-:Y:S05]  /*19160*/  BRA `(.L_x_5108) ;  /* 0xffffffdc00f87947 */ /* 0x000fea000383ffff */
.L_x_5109:
        /* <DEDUP_REMOVED lines=9> */
.L_x_15308:


//--------------------- .text._ZN7cutlass13device_kernelIN5flash11enable_sm90INS1_16FlashAttnFwdSm90INS1_25CollectiveMainloopFwdSm90ILi2EN4cute5tupleIJNS5_1CILi1EEES8_S8_EEENS6_IJNS7_ILi128EEENS7_ILi96EEENS7_ILi192EEEEEELi192ENS_6half_tEfNS_4arch4Sm90ELb0ELb1ELb0ELb1ELb0ELb1ELb0ELb1ELb1ELb1ELb0ELb0EEENS1_21CollectiveEpilogueFwdINS6_IJSA_SC_SB_EEES9_SE_SG_Li256ELb1ELb1ELb0ELb0EEENS1_36VarlenDynamicPersistentTileSchedulerILi128ELi96ELi256ELi128ELb0ELb1ELb1ELb1ELb0ELb1EEEEEEEEEvNT_6ParamsE --------------------------
	.section	.text._ZN7cutlass13device_kernelIN5flash11enable_sm90INS1_16FlashAttnFwdSm90INS1_25CollectiveMainloopFwdSm90ILi2EN4cute5tupleIJNS5_1CILi1EEES8_S8_EEENS6_IJNS7_ILi128EEENS7_ILi96EEENS7_ILi192EEEEEELi192ENS_6half_tEfNS_4arch4Sm90ELb0ELb1ELb0ELb1ELb0ELb1ELb0ELb1ELb1ELb1ELb0ELb0EEENS1_21CollectiveEpilogueFwdINS6_IJSA_SC_SB_EEES9_SE_SG_Li256ELb1ELb1ELb0ELb0EEENS1_36VarlenDynamicPersistentTileSchedulerILi128ELi96ELi256ELi128ELb0ELb1ELb1ELb1ELb0ELb1EEEEEEEEEvNT_6ParamsE,"ax",@progbits
	.align	128
.text._ZN7cutlass13device_kernelIN5flash11enable_sm90INS1_16FlashAttnFwdSm90INS1_25CollectiveMainloopFwdSm90ILi2EN4cute5tupleIJNS5_1CILi1EEES8_S8_EEENS6_IJNS7_ILi128EEENS7_ILi96EEENS7_ILi192EEEEEELi192ENS_6half_tEfNS_4arch4Sm90ELb0ELb1ELb0ELb1ELb0ELb1ELb0ELb1ELb1ELb1ELb0ELb0EEENS1_21CollectiveEpilogueFwdINS6_IJSA_SC_SB_EEES9_SE_SG_Li256ELb1ELb1ELb0ELb0EEENS1_36VarlenDynamicPersistentTileSchedulerILi128ELi96ELi256ELi128ELb0ELb1ELb1ELb1ELb0ELb1EEEEEEEEEvNT_6ParamsE:
        .type           _ZN7cutlass13device_kernelIN5flash11enable_sm90INS1_16FlashAttnFwdSm90INS1_25CollectiveMainloopFwdSm90ILi2EN4cute5tupleIJNS5_1CILi1EEES8_S8_EEENS6_IJNS7_ILi128EEENS7_ILi96EEENS7_ILi192EEEEEELi192ENS_6half_tEfNS_4arch4Sm90ELb0ELb1ELb0ELb1ELb0ELb1ELb0ELb1ELb1ELb1ELb0ELb0EEENS1_21CollectiveEpilogueFwdINS6_IJSA_SC_SB_EEES9_SE_SG_Li256ELb1ELb1ELb0ELb0EEENS1_36VarlenDynamicPersistentTileSchedulerILi128ELi96ELi256ELi128ELb0ELb1ELb1ELb1ELb0ELb1EEEEEEEEEvNT_6ParamsE,@function
        .size           _ZN7cutlass13device_kernelIN5flash11enable_sm90INS1_16FlashAttnFwdSm90INS1_25CollectiveMainloopFwdSm90ILi2EN4cute5tupleIJNS5_1CILi1EEES8_S8_EEENS6_IJNS7_ILi128EEENS7_ILi96EEENS7_ILi192EEEEEELi192ENS_6half_tEfNS_4arch4Sm90ELb0ELb1ELb0ELb1ELb0ELb1ELb0ELb1ELb1ELb1ELb0ELb0EEENS1_21CollectiveEpilogueFwdINS6_IJSA_SC_SB_EEES9_SE_SG_Li256ELb1ELb1ELb0ELb0EEENS1_36VarlenDynamicPersistentTileSchedulerILi128ELi96ELi256ELi128ELb0ELb1ELb1ELb1ELb0ELb1EEEEEEEEEvNT_6ParamsE,(.L_x_15309 - _ZN7cutlass13device_kernelIN5flash11enable_sm90INS1_16FlashAttnFwdSm90INS1_25CollectiveMainloopFwdSm90ILi2EN4cute5tupleIJNS5_1CILi1EEES8_S8_EEENS6_IJNS7_ILi128EEENS7_ILi96EEENS7_ILi192EEEEEELi192ENS_6half_tEfNS_4arch4Sm90ELb0ELb1ELb0ELb1ELb0ELb1ELb0ELb1ELb1ELb1ELb0ELb0EEENS1_21CollectiveEpilogueFwdINS6_IJSA_SC_SB_EEES9_SE_SG_Li256ELb1ELb1ELb0ELb0EEENS1_36VarlenDynamicPersistentTileSchedulerILi128ELi96ELi256ELi128ELb0ELb1ELb1ELb1ELb0ELb1EEEEEEEEEvNT_6ParamsE)
        .other          _ZN7cutlass13device_kernelIN5flash11enable_sm90INS1_16FlashAttnFwdSm90INS1_25CollectiveMainloopFwdSm90ILi2EN4cute5tupleIJNS5_1CILi1EEES8_S8_EEENS6_IJNS7_ILi128EEENS7_ILi96EEENS7_ILi192EEEEEELi192ENS_6half_tEfNS_4arch4Sm90ELb0ELb1ELb0ELb1ELb0ELb1ELb0ELb1ELb1ELb1ELb0ELb0EEENS1_21CollectiveEpilogueFwdINS6_IJSA_SC_SB_EEES9_SE_SG_Li256ELb1ELb1ELb0ELb0EEENS1_36VarlenDynamicPersistentTileSchedulerILi128ELi96ELi256ELi128ELb0ELb1ELb1ELb1ELb0ELb1EEEEEEEEEvNT_6ParamsE,@"STO_CUDA_ENTRY STV_DEFAULT"
_ZN7cutlass13device_kernelIN5flash11enable_sm90INS1_16FlashAttnFwdSm90INS1_25CollectiveMainloopFwdSm90ILi2EN4cute5tupleIJNS5_1CILi1EEES8_S8_EEENS6_IJNS7_ILi128EEENS7_ILi96EEENS7_ILi192EEEEEELi192ENS_6half_tEfNS_4arch4Sm90ELb0ELb1ELb0ELb1ELb0ELb1ELb0ELb1ELb1ELb1ELb0ELb0EEENS1_21CollectiveEpilogueFwdINS6_IJSA_SC_SB_EEES9_SE_SG_Li256ELb1ELb1ELb0ELb0EEENS1_36VarlenDynamicPersistentTileSchedulerILi128ELi96ELi256ELi128ELb0ELb1ELb1ELb1ELb0ELb1EEEEEEEEEvNT_6ParamsE:
        /* <DEDUP_REMOVED lines=24> */
.L_x_5111:
[----:B------:R-:W-:Y:S05]  /*0180*/  BSYNC B0 ;  /* 0x0000000000007941 */ /* 0x000fea0003800000 */
.L_x_5110:
        /* <DEDUP_REMOVED lines=41> */
.L_x_5112:
        /* <DEDUP_REMOVED lines=22> */
.L_x_5113:
        /* <DEDUP_REMOVED lines=18> */
.L_x_5114:
        /* <DEDUP_REMOVED lines=22> */
.L_x_5115:
        /* <DEDUP_REMOVED lines=22> */
.L_x_5116:
        /* <DEDUP_REMOVED lines=10> */
.L_x_5119:
        /* <DEDUP_REMOVED lines=17> */
[----:B------:R-:W-:Y:S01]  /*0b10*/  R2UR UR4, R16 ;  /* 0x00000000100472ca */ /* 0x000fe200000e0000 */
[----:B------:R-:W-:Y:S01]  /*0b20*/  IMAD.MOV.U32 R221, RZ, RZ, RZ ;  /* 0x000000ffffdd7224 */ /* 0x000fe200078e00ff */
[----:B------:R-:W-:Y:S01]  /*0b30*/  CS2R R22, SRZ ;  /* 0x0000000000167805 */ /* 0x000fe2000001ff00 */
[----:B------:R-:W-:Y:S01]  /*0b40*/  IMAD.MOV.U32 R17, RZ, RZ, RZ ;  /* 0x000000ffff117224 */ /* 0x000fe200078e00ff */
[----:B------:R-:W-:Y:S01]  /*0b50*/  SHF.R.S32.HI R3, RZ, 0x1f, R4 ;  /* 0x0000001fff037819 */ /* 0x000fe20000011404 */
[----:B------:R-:W-:-:S03]  /*0b60*/  IMAD.MOV.U32 R199, RZ, RZ, RZ ;  /* 0x000000ffffc77224 */ /* 0x000fc600078e00ff */
[CC--:B0-----:R-:W-:Y:S02]  /*0b70*/  LEA.HI R2, R3.reuse, R4.reuse, RZ, 0x4 ;  /* 0x0000000403027211 */ /* 0x0c1fe400078f20ff */
[CC--:B------:R-:W-:Y:S02]  /*0b80*/  LEA.HI R224, R3.reuse, R4.reuse, RZ, 0x3 ;  /* 0x0000000403e07211 */ /* 0x0c0fe400078f18ff */
[----:B------:R-:W-:Y:S01]  /*0b90*/  SHF.R.S32.HI R5, RZ, 0x4, R2 ;  /* 0x00000004ff057819 */ /* 0x000fe20000011402 */
[----:B------:R-:W-:Y:S01]  /*0ba0*/  UIADD3 UR4, UR4, 0x12400, URZ ;  /* 0x0001240004047890 */ /* 0x000fe2000fffe03f */
[----:B--2---:R-:W-:Y:S02]  /*0bb0*/  R2UR UR5, R0 ;  /* 0x00000000000572ca */ /* 0x004fe400000e0000 */
[----:B------:R-:W-:-:S04]  /*0bc0*/  LEA.HI R0, R3, R4, RZ, 0x7 ;  /* 0x0000000403007211 */ /* 0x000fc800078f38ff */
[----:B------:R-:W-:Y:S02]  /*0bd0*/  LOP3.LUT R233, R0, 0xffffff80, RZ, 0xc0, !PT ;  /* 0xffffff8000e97812 */ /* 0x000fe400078ec0ff */
[----:B------:R-:W-:-:S03]  /*0be0*/  SHF.R.S32.HI R12, RZ, 0x7, R0 ;  /* 0x00000007ff0c7819 */ /* 0x000fc60000011400 */
[----:B------:R-:W-:Y:S01]  /*0bf0*/  IMAD.IADD R233, R4, 0x1, -R233 ;  /* 0x0000000104e97824 */ /* 0x000fe200078e0ae9 */
[----:B------:R-:W-:Y:S01]  /*0c00*/  LEA.HI R0, R0, R12, RZ, 0x1 ;  /* 0x0000000c00007211 */ /* 0x000fe200078f08ff */
[----:B------:R0:W-:Y:S01]  /*0c10*/  STL [R1+0x50], R12 ;  /* 0x0000500c01007387 */ /* 0x0001e20000100800 */
[----:B------:R-:W-:Y:S02]  /*0c20*/  ULOP3.LUT UR5, UR5, 0x1, URZ, 0xfc, !UPT ;  /* 0x0000000105057892 */ /* 0x000fe4000f8efc3f */
[----:B------:R-:W-:-:S04]  /*0c30*/  SHF.R.S32.HI R8, RZ, 0x1f, R233 ;  /* 0x0000001fff087819 */ /* 0x000fc800000114e9 */
[CC--:B------:R-:W-:Y:S02]  /*0c40*/  LEA.HI R9, R8.reuse, R233.reuse, RZ, 0x2 ;  /* 0x000000e908097211 */ /* 0x0c0fe400078f10ff */
[----:B------:R-:W-:Y:S02]  /*0c50*/  LEA.HI R8, R8, R233, RZ, 0x5 ;  /* 0x000000e908087211 */ /* 0x000fe400078f28ff */
[--C-:B------:R-:W-:Y:S02]  /*0c60*/  SHF.R.S32.HI R7, RZ, 0x2, R9.reuse ;  /* 0x00000002ff077819 */ /* 0x100fe40000011409 */
[----:B------:R-:W-:Y:S02]  /*0c70*/  SHF.R.S32.HI R6, RZ, 0x1f, R9 ;  /* 0x0000001fff067819 */ /* 0x000fe40000011409 */
[----:B------:R-:W-:Y:S02]  /*0c80*/  SHF.R.S32.HI R8, RZ, 0x5, R8 ;  /* 0x00000005ff087819 */ /* 0x000fe40000011408 */
[----:B------:R-:W-:-:S02]  /*0c90*/  LEA.HI R10, R6, R7, RZ, 0x3 ;  /* 0x00000007060a7211 */ /* 0x000fc400078f18ff */
[----:B------:R-:W-:Y:S02]  /*0ca0*/  LEA.HI R6, R2, R5, RZ, 0x1 ;  /* 0x0000000502067211 */ /* 0x000fe400078f08ff */
[----:B------:R-:W-:Y:S02]  /*0cb0*/  LOP3.LUT R10, R10, 0xfffffff8, RZ, 0xc0, !PT ;  /* 0xfffffff80a0a7812 */ /* 0x000fe400078ec0ff */
[----:B------:R-:W-:Y:S02]  /*0cc0*/  LOP3.LUT R6, R6, 0x1ffffffe, RZ, 0xc0, !PT ;  /* 0x1ffffffe06067812 */ /* 0x000fe400078ec0ff */
[----:B------:R-:W-:Y:S01]  /*0cd0*/  LOP3.LUT R212, R9, 0x7ffffffc, RZ, 0xc0, !PT ;  /* 0x7ffffffc09d47812 */ /* 0x000fe200078ec0ff */
[----:B------:R-:W-:Y:S02]  /*0ce0*/  IMAD.IADD R7, R7, 0x1, -R10 ;  /* 0x0000000107077824 */ /* 0x000fe400078e0a0a */
[----:B------:R-:W-:Y:S01]  /*0cf0*/  IMAD.IADD R6, R5, 0x1, -R6 ;  /* 0x0000000105067824 */ /* 0x000fe200078e0a06 */
[CC--:B------:R-:W-:Y:S01]  /*0d00*/  LEA.HI R5, R3.reuse, R4.reuse, RZ, 0x5 ;  /* 0x0000000403057211 */ /* 0x0c0fe200078f28ff */
[----:B------:R-:W-:Y:S01]  /*0d10*/  IMAD R11, R8, 0x10, R7 ;  /* 0x00000010080b7824 */ /* 0x000fe200078e0207 */
[----:B------:R-:W-:Y:S01]  /*0d20*/  LEA.HI R7, R3, R4, RZ, 0x2 ;  /* 0x0000000403077211 */ /* 0x000fe200078f10ff */
[----:B------:R-:W-:Y:S01]  /*0d30*/  IMAD.IADD R212, R233, 0x1, -R212 ;  /* 0x00000001e9d47824 */ /* 0x000fe200078e0ad4 */
[----:B------:R-:W-:-:S02]  /*0d40*/  LOP3.LUT R3, R2, 0x3fffff0, RZ, 0xc0, !PT ;  /* 0x03fffff002037812 */ /* 0x000fc400078ec0ff */
[----:B------:R-:W-:Y:S02]  /*0d50*/  LOP3.LUT R223, R7, 0xfffffffc, RZ, 0xc0, !PT ;  /* 0xfffffffc07df7812 */ /* 0x000fe400078ec0ff */
[----:B------:R-:W-:Y:S02]  /*0d60*/  SHF.R.S32.HI R208, RZ, 0x5, R5 ;  /* 0x00000005ffd07819 */ /* 0x000fe40000011405 */
[C---:B------:R-:W-:Y:S01]  /*0d70*/  IADD3 R3, R4.reuse, -R3, RZ ;  /* 0x8000000304037210 */ /* 0x040fe20007ffe0ff */
[----:B------:R-:W-:Y:S01]  /*0d80*/  IMAD.IADD R223, R4, 0x1, -R223 ;  /* 0x0000000104df7824 */ /* 0x000fe200078e0adf */
[----:B------:R-:W-:Y:S02]  /*0d90*/  SHF.R.S32.HI R195, RZ, 0x2, R7 ;  /* 0x00000002ffc37819 */ /* 0x000fe40000011407 */
[----:B------:R-:W-:Y:S01]  /*0da0*/  LOP3.LUT R2, R0, 0x3fffffe, RZ, 0xc0, !PT ;  /* 0x03fffffe00027812 */ /* 0x000fe200078ec0ff */
[----:B------:R-:W-:Y:S01]  /*0db0*/  IMAD R3, R208, 0x10, R3 ;  /* 0x00000010d0037824 */ /* 0x000fe200078e0203 */
[----:B------:R-:W-:Y:S01]  /*0dc0*/  SHF.R.S32.HI R0, RZ, 0x1f, R7 ;  /* 0x0000001fff007819 */ /* 0x000fe20000011407 */
[----:B------:R-:W-:Y:S01]  /*0dd0*/  VIADD R222, R195, 0x40 ;  /* 0x00000040c3de7836 */ /* 0x000fe20000000000 */
[----:B------:R-:W-:Y:S01]  /*0de0*/  SHF.L.U32 R192, R223, 0x2, RZ ;  /* 0x00000002dfc07819 */ /* 0x000fe200000006ff */
[----:B------:R-:W-:Y:S01]  /*0df0*/  IMAD.IADD R2, R12, 0x1, -R2 ;  /* 0x000000010c027824 */ /* 0x000fe200078e0a02 */
[----:B------:R-:W-:Y:S01]  /*0e00*/  LEA.HI R0, R0, R195, RZ, 0x3 ;  /* 0x000000c300007211 */ /* 0x000fe200078f18ff */
[----:B0-----:R-:W-:Y:S01]  /*0e10*/  IMAD R12, R3, 0x8, R6 ;  /* 0x00000008030c7824 */ /* 0x001fe200078e0206 */
[----:B------:R-:W-:Y:S01]  /*0e20*/  SHF.R.S32.HI R3, RZ, 0x1f, R222 ;  /* 0x0000001fff037819 */ /* 0x000fe200000114de */
[----:B------:R-:W-:Y:S01]  /*0e30*/  VIADD R201, R192, 0x20 ;  /* 0x00000020c0c97836 */ /* 0x000fe20000000000 */
[----:B------:R-:W-:Y:S01]  /*0e40*/  LOP3.LUT R0, R0, 0xfffffff8, RZ, 0xc0, !PT ;  /* 0xfffffff800007812 */ /* 0x000fe200078ec0ff */
[C---:B------:R-:W-:Y:S01]  /*0e50*/  VIADD R200, R192.reuse, 0x40 ;  /* 0x00000040c0c87836 */ /* 0x040fe20000000000 */
[----:B------:R-:W-:Y:S01]  /*0e60*/  LEA.HI R3, R3, R222, RZ, 0x3 ;  /* 0x000000de03037211 */ /* 0x000fe200078f18ff */
[----:B------:R-:W-:Y:S01]  /*0e70*/  IMAD.IADD R197, R192, 0x1, R201 ;  /* 0x00000001c0c57824 */ /* 0x000fe200078e02c9 */
[----:B------:R-:W-:Y:S01]  /*0e80*/  LOP3.LUT R5, R224, 0xfffffff8, RZ, 0xc0, !PT ;  /* 0xfffffff8e0057812 */ /* 0x000fe200078ec0ff */
[----:B------:R-:W-:Y:S01]  /*0e90*/  IMAD.IADD R215, R195, 0x1, -R0 ;  /* 0x00000001c3d77824 */ /* 0x000fe200078e0a00 */
[C---:B------:R-:W-:Y:S01]  /*0ea0*/  IADD3 R203, R192.reuse, 0x10, RZ ;  /* 0x00000010c0cb7810 */ /* 0x040fe20007ffe0ff */
[----:B------:R-:W-:Y:S01]  /*0eb0*/  IMAD.SHL.U32 R3, R3, 0x40, RZ ;  /* 0x0000004003037824 */ /* 0x000fe200078e00ff */
[----:B------:R-:W-:Y:S01]  /*0ec0*/  SHF.R.S32.HI R0, RZ, 0x1f, R197 ;  /* 0x0000001fff007819 */ /* 0x000fe200000114c5 */
[----:B------:R-:W-:Y:S01]  /*0ed0*/  IMAD.IADD R198, R192, 0x1, R200 ;  /* 0x00000001c0c67824 */ /* 0x000fe200078e02c8 */
[----:B------:R-:W-:Y:S01]  /*0ee0*/  SHF.R.S32.HI R224, RZ, 0x3, R224 ;  /* 0x00000003ffe07819 */ /* 0x000fe200000114e0 */
[----:B------:R-:W-:Y:S01]  /*0ef0*/  IMAD.SHL.U32 R206, R215, 0x40, RZ ;  /* 0x00000040d7ce7824 */ /* 0x000fe200078e00ff */
[----:B------:R-:W-:Y:S01]  /*0f00*/  LOP3.LUT R210, R3, 0xfffffe00, RZ, 0xc0, !PT ;  /* 0xfffffe0003d27812 */ /* 0x000fe200078ec0ff */
[----:B------:R-:W-:Y:S01]  /*0f10*/  IMAD.SHL.U32 R205, R222, 0x40, RZ ;  /* 0x00000040decd7824 */ /* 0x000fe200078e00ff */
[-C--:B------:R-:W-:Y:S01]  /*0f20*/  LEA.HI R225, R0, R197.reuse, RZ, 0x3 ;  /* 0x000000c500e17211 */ /* 0x080fe200078f18ff */
[----:B------:R-:W-:Y:S01]  /*0f30*/  IMAD.IADD R218, R4, 0x1, -R5 ;  /* 0x0000000104da7824 */ /* 0x000fe200078e0a05 */
[----:B------:R-:W-:Y:S01]  /*0f40*/  SHF.R.S32.HI R3, RZ, 0x1f, R198 ;  /* 0x0000001fff037819 */ /* 0x000fe200000114c6 */
[----:B------:R-:W-:Y:S01]  /*0f50*/  IMAD R11, R2, 0x40, R11 ;  /* 0x00000040020b7824 */ /* 0x000fe200078e020b */
[----:B------:R-:W-:Y:S01]  /*0f60*/  LEA.HI R0, R0, R197, RZ, 0x6 ;  /* 0x000000c500007211 */ /* 0x000fe200078f30ff */
[----:B------:R-:W-:Y:S01]  /*0f70*/  IMAD.SHL.U32 R214, R218, 0x8, RZ ;  /* 0x00000008dad67824 */ /* 0x000fe200078e00ff */
[----:B------:R-:W-:Y:S01]  /*0f80*/  LOP3.LUT R206, R206, 0x1c0, RZ, 0xc0, !PT ;  /* 0x000001c0cece7812 */ /* 0x000fe200078ec0ff */
[----:B------:R-:W-:Y:S01]  /*0f90*/  IMAD.SHL.U32 R208, R208, 0x200, RZ ;  /* 0x00000200d0d07824 */ /* 0x000fe200078e00ff */
[----:B------:R-:W-:Y:S01]  /*0fa0*/  LOP3.LUT R205, R205, 0x1c0, RZ, 0xc0, !PT ;  /* 0x000001c0cdcd7812 */ /* 0x000fe200078ec0ff */
[----:B------:R-:W-:Y:S01]  /*0fb0*/  VIADD R217, R214, 0x80 ;  /* 0x00000080d6d97836 */ /* 0x000fe20000000000 */
[----:B------:R-:W-:Y:S01]  /*0fc0*/  LEA.HI R4, R3, R198, RZ, 0x6 ;  /* 0x000000c603047211 */ /* 0x000fe200078f30ff */
[----:B------:R-:W-:Y:S01]  /*0fd0*/  STL [R1+0x54], R11 ;  /* 0x0000540b01007387 */ /* 0x000fe20000100800 */
[----:B------:R-:W-:Y:S01]  /*0fe0*/  SHF.L.U32 R2, R0, 0x7, RZ ;  /* 0x0000000700027819 */ /* 0x000fe200000006ff */
[----:B------:R-:W-:Y:S01]  /*0ff0*/  IMAD.SHL.U32 R18, R223, 0x8, RZ ;  /* 0x00000008df127824 */ /* 0x000fe200078e00ff */
[----:B------:R-:W-:Y:S01]  /*1000*/  SHF.R.U32.HI R207, RZ, 0x3, R206 ;  /* 0x00000003ffcf7819 */ /* 0x000fe200000116ce */
[----:B------:R-:W-:Y:S01]  /*1010*/  IMAD.SHL.U32 R6, R4, 0x80, RZ ;  /* 0x0000008004067824 */ /* 0x000fe200078e00ff */
[----:B------:R-:W-:Y:S01]  /*1020*/  LOP3.LUT R0, R206, 0x38, R225, 0xf8, !PT ;  /* 0x00000038ce007812 */ /* 0x000fe200078ef8e1 */
[----:B------:R-:W-:Y:S01]  /*1030*/  VIADD R216, R214, 0x40 ;  /* 0x00000040d6d87836 */ /* 0x000fe20000000000 */
[----:B------:R-:W-:Y:S01]  /*1040*/  SHF.R.U32.HI R13, RZ, 0x3, R205 ;  /* 0x00000003ff0d7819 */ /* 0x000fe200000116cd */
[C---:B------:R-:W-:Y:S01]  /*1050*/  VIADD R202, R192.reuse, 0x30 ;  /* 0x00000030c0ca7836 */ /* 0x040fe20000000000 */
[----:B------:R-:W-:Y:S01]  /*1060*/  LOP3.LUT R7, R205, 0x38, R225, 0xf8, !PT ;  /* 0x00000038cd077812 */ /* 0x000fe200078ef8e1 */
[----:B------:R-:W-:Y:S01]  /*1070*/  VIADD R204, R192, 0x50 ;  /* 0x00000050c0cc7836 */ /* 0x000fe20000000000 */
[----:B------:R-:W-:-:S02]  /*1080*/  LOP3.LUT R5, R2, 0xffffe000, RZ, 0xc0, !PT ;  /* 0xffffe00002057812 */ /* 0x000fc400078ec0ff */
[----:B------:R-:W-:Y:S02]  /*1090*/  LOP3.LUT R0, R0, R207, RZ, 0x3c, !PT ;  /* 0x000000cf00007212 */ /* 0x000fe400078e3cff */
[----:B------:R-:W-:Y:S02]  /*10a0*/  LOP3.LUT R8, R7, R13, RZ, 0x3c, !PT ;  /* 0x0000000d07087212 */ /* 0x000fe400078e3cff */
[-C--:B------:R-:W-:Y:S01]  /*10b0*/  IADD3 R2, R0, R5.reuse, R208 ;  /* 0x0000000500027210 */ /* 0x080fe20007ffe0d0 */
[----:B------:R-:W-:Y:S01]  /*10c0*/  IMAD.U32 R0, RZ, RZ, UR5 ;  /* 0x00000005ff007e24 */ /* 0x000fe2000f8e00ff */
[----:B------:R-:W-:Y:S02]  /*10d0*/  LOP3.LUT R7, R6, 0xffffe000, RZ, 0xc0, !PT ;  /* 0xffffe00006077812 */ /* 0x000fe400078ec0ff */
[----:B------:R-:W-:Y:S01]  /*10e0*/  IADD3 R8, R8, R5, R210 ;  /* 0x0000000508087210 */ /* 0x000fe20007ffe0d2 */
[----:B------:R-:W-:Y:S01]  /*10f0*/  IMAD.U32 R5, RZ, RZ, UR4 ;  /* 0x00000004ff057e24 */ /* 0x000fe2000f8e00ff */
[----:B------:R-:W-:Y:S01]  /*1100*/  SHF.R.S32.HI R6, RZ, 0x1f, R217 ;  /* 0x0000001fff067819 */ /* 0x000fe200000114d9 */
[----:B------:R-:W-:Y:S01]  /*1110*/  IMAD.SHL.U32 R6, R12, 0x8, RZ ;  /* 0x000000080c067824 */ /* 0x000fe200078e00ff */
[----:B------:R-:W-:Y:S01]  /*1120*/  LEA R2, R2, UR4, 0x1 ;  /* 0x0000000402027c11 */ /* 0x000fe2000f8e08ff */
[----:B------:R0:W-:Y:S01]  /*1130*/  STL [R1+0x4], R0 ;  /* 0x0000040001007387 */ /* 0x0001e20000100800 */
[----:B------:R-:W-:-:S02]  /*1140*/  LEA.HI R3, R3, R198, RZ, 0x3 ;  /* 0x000000c603037211 */ /* 0x000fc400078f18ff */
[----:B------:R-:W-:Y:S01]  /*1150*/  SHF.R.S32.HI R232, RZ, 0x1f, R203 ;  /* 0x0000001fffe87819 */ /* 0x000fe200000114cb */
[----:B------:R1:W-:Y:S01]  /*1160*/  STL [R1+0x48], R5 ;  /* 0x0000480501007387 */ /* 0x0003e20000100800 */
[--C-:B------:R-:W-:Y:S02]  /*1170*/  LOP3.LUT R4, R206, 0x38, R3.reuse, 0xf8, !PT ;  /* 0x00000038ce047812 */ /* 0x100fe400078ef803 */
[----:B------:R-:W-:Y:S01]  /*1180*/  LOP3.LUT R10, R205, 0x38, R3, 0xf8, !PT ;  /* 0x00000038cd0a7812 */ /* 0x000fe200078ef803 */
[----:B------:R2:W-:Y:S01]  /*1190*/  STL [R1+0x58], R6 ;  /* 0x0000580601007387 */ /* 0x0005e20000100800 */
[----:B------:R-:W-:Y:S02]  /*11a0*/  LOP3.LUT R4, R4, R207, RZ, 0x3c, !PT ;  /* 0x000000cf04047212 */ /* 0x000fe400078e3cff */
[----:B0-----:R-:W-:Y:S01]  /*11b0*/  LEA.HI R0, R223, R223, RZ, 0x1 ;  /* 0x000000dfdf007211 */ /* 0x001fe200078f08ff */
[----:B------:R2:W-:Y:S01]  /*11c0*/  STL [R1+0x44], R2 ;  /* 0x0000440201007387 */ /* 0x0005e20000100800 */
[----:B------:R-:W-:-:S02]  /*11d0*/  LOP3.LUT R10, R10, R13, RZ, 0x3c, !PT ;  /* 0x0000000d0a0a7212 */ /* 0x000fc400078e3cff */
[----:B------:R-:W-:Y:S02]  /*11e0*/  LOP3.LUT R0, R0, 0x1ffffffe, RZ, 0xc0, !PT ;  /* 0x1ffffffe00007812 */ /* 0x000fe400078ec0ff */
[----:B-1----:R-:W-:Y:S02]  /*11f0*/  SHF.R.S32.HI R5, RZ, 0x1f, R214 ;  /* 0x0000001fff057819 */ /* 0x002fe400000114d6 */
[----:B------:R-:W-:Y:S01]  /*1200*/  LOP3.LUT R5, R205, 0x38, R18, 0xf8, !PT ;  /* 0x00000038cd057812 */ /* 0x000fe200078ef812 */
[----:B------:R-:W-:Y:S01]  /*1210*/  IMAD.IADD R0, R223, 0x1, -R0 ;  /* 0x00000001df007824 */ /* 0x000fe200078e0a00 */
[-C--:B------:R-:W-:Y:S02]  /*1220*/  IADD3 R4, R4, R7.reuse, R208 ;  /* 0x0000000704047210 */ /* 0x080fe40007ffe0d0 */
[----:B------:R-:W-:Y:S01]  /*1230*/  IADD3 R10, R10, R7, R210 ;  /* 0x000000070a0a7210 */ /* 0x000fe20007ffe0d2 */
[----:B------:R-:W-:Y:S01]  /*1240*/  IMAD R213, R0, 0x8, R11 ;  /* 0x0000000800d57824 */ /* 0x000fe200078e020b */
[----:B------:R-:W-:-:S02]  /*1250*/  LOP3.LUT R5, R210, R5, R13, 0xf6, !PT ;  /* 0x00000005d2057212 */ /* 0x000fc400078ef60d */
[----:B------:R-:W-:Y:S02]  /*1260*/  SHF.R.S32.HI R7, RZ, 0x1f, R216 ;  /* 0x0000001fff077819 */ /* 0x000fe400000114d8 */
[----:B------:R-:W-:Y:S02]  /*1270*/  SHF.R.S32.HI R231, RZ, 0x1f, R201 ;  /* 0x0000001fffe77819 */ /* 0x000fe400000114c9 */
[----:B------:R-:W-:Y:S02]  /*1280*/  SHF.R.S32.HI R230, RZ, 0x1f, R202 ;  /* 0x0000001fffe67819 */ /* 0x000fe400000114ca */
[----:B------:R-:W-:Y:S02]  /*1290*/  SHF.R.S32.HI R229, RZ, 0x1f, R200 ;  /* 0x0000001fffe57819 */ /* 0x000fe400000114c8 */
[----:B------:R-:W-:Y:S02]  /*12a0*/  SHF.R.S32.HI R228, RZ, 0x1f, R204 ;  /* 0x0000001fffe47819 */ /* 0x000fe400000114cc */
[----:B------:R-:W-:-:S02]  /*12b0*/  SHF.R.S32.HI R225, RZ, 0x3, R225 ;  /* 0x00000003ffe17819 */ /* 0x000fc400000114e1 */
[----:B------:R-:W-:Y:S02]  /*12c0*/  SHF.R.S32.HI R226, RZ, 0x3, R3 ;  /* 0x00000003ffe27819 */ /* 0x000fe40000011403 */
[----:B------:R-:W-:Y:S02]  /*12d0*/  LEA R237, R5, UR4, 0x1 ;  /* 0x0000000405ed7c11 */ /* 0x000fe4000f8e08ff */
[----:B------:R-:W-:Y:S02]  /*12e0*/  LEA R235, R8, UR4, 0x1 ;  /* 0x0000000408eb7c11 */ /* 0x000fe4000f8e08ff */
[----:B------:R-:W-:Y:S02]  /*12f0*/  LEA R236, R4, UR4, 0x1 ;  /* 0x0000000404ec7c11 */ /* 0x000fe4000f8e08ff */
[----:B--2---:R-:W-:-:S07]  /*1300*/  LEA R234, R10, UR4, 0x1 ;  /* 0x000000040aea7c11 */ /* 0x004fce000f8e08ff */
.L_x_5406:
[----:B------:R-:W-:Y:S01]  /*1310*/  ULDC.64 UR4, c[0x0][0xa28] ;  /* 0x00028a0000047ab9 */ /* 0x000fe20000000a00 */
[----:B0---4-:R-:W0:Y:S01]  /*1320*/  LDC.64 R4, c[0x0][0xa08] ;  /* 0x00028200ff047b82 */ /* 0x011e220000000a00 */
[----:B------:R-:W-:Y:S01]  /*1330*/  ISETP.NE.U32.AND P0, PT, RZ, UR4, PT ;  /* 0x00000004ff007c0c */ /* 0x000fe2000bf05070 */
[----:B------:R-:W-:Y:S01]  /*1340*/  IMAD.MOV.U32 R28, RZ, RZ, RZ ;  /* 0x000000ffff1c7224 */ /* 0x000fe200078e00ff */
[----:B------:R-:W-:Y:S01]  /*1350*/  MOV R0, RZ ;  /* 0x000000ff00007202 */ /* 0x000fe20000000f00 */
[----:B------:R-:W-:Y:S01]  /*1360*/  ULDC UR6, c[0x0][0x424] ;  /* 0x0001090000067ab9 */ /* 0x000fe20000000800 */
[----:B------:R-:W-:Y:S01]  /*1370*/  ISETP.NE.AND.EX P0, PT, RZ, UR5, PT, P0 ;  /* 0x00000005ff007c0c */ /* 0x000fe2000bf05300 */
[----:B------:R-:W-:Y:S02]  /*1380*/  ULDC.64 UR4, c[0x0][0xa18] ;  /* 0x0002860000047ab9 */ /* 0x000fe40000000a00 */
[----:B------:R-:W-:-:S04]  /*1390*/  ISETP.NE.U32.AND P1, PT, RZ, UR4, PT ;  /* 0x00000004ff007c0c */ /* 0x000fc8000bf25070 */
[----:B------:R-:W-:Y:S01]  /*13a0*/  ISETP.NE.AND.EX P1, PT, RZ, UR5, PT, P1 ;  /* 0x00000005ff007c0c */ /* 0x000fe2000bf25310 */
[----:B------:R-:W-:Y:S02]  /*13b0*/  ULDC.64 UR4, c[0x0][0xa08] ;  /* 0x0002820000047ab9 */ /* 0x000fe40000000a00 */
[----:B------:R-:W-:-:S03]  /*13c0*/  ISETP.NE.U32.AND P3, PT, RZ, UR4, PT ;  /* 0x00000004ff007c0c */ /* 0x000fc6000bf65070 */
[----:B-12---:R-:W1:Y:S01]  /*13d0*/  @P0 LDC.64 R2, c[0x0][0xa28] ;  /* 0x00028a00ff020b82 */ /* 0x006e620000000a00 */
[----:B------:R-:W-:Y:S01]  /*13e0*/  ISETP.NE.AND.EX P3, PT, RZ, UR5, PT, P3 ;  /* 0x00000005ff007c0c */ /* 0x000fe2000bf65330 */
[----:B0-----:R-:W-:-:S06]  /*13f0*/  IMAD.WIDE R8, R27, 0x4, R4 ;  /* 0x000000041b087825 */ /* 0x001fcc00078e0204 */
[----:B------:R-:W0:Y:S01]  /*1400*/  @P1 LDC.64 R6, c[0x0][0xa18] ;  /* 0x00028600ff061b82 */ /* 0x000e220000000a00 */
[----:B------:R-:W-:Y:S02]  /*1410*/  ULDC UR4, c[0x0][0x288] ;  /* 0x0000a20000047ab9 */ /* 0x000fe40000000800 */
[----:B------:R-:W-:Y:S01]  /*1420*/  IMAD.U32 R194, RZ, RZ, UR4 ;  /* 0x00000004ffc27e24 */ /* 0x000fe2000f8e00ff */
[----:B------:R-:W-:Y:S02]  /*1430*/  ULDC.64 UR4, c[0x0][0x418] ;  /* 0x0001060000047ab9 */ /* 0x000fe40000000a00 */
[----:B------:R2:W5:Y:S01]  /*1440*/  @P3 LDG.E R28, desc[UR60][R8.64] ;  /* 0x0000003c081c3981 */ /* 0x000562000c1e1900 */
[----:B-1----:R-:W-:-:S05]  /*1450*/  @P0 IMAD.WIDE R2, R27, 0x4, R2 ;  /* 0x000000041b020825 */ /* 0x002fca00078e0202 */
[----:B------:R2:W5:Y:S01]  /*1460*/  @P0 LDG.E R0, desc[UR60][R2.64] ;  /* 0x0000003c02000981 */ /* 0x000562000c1e1900 */
[----:B0-----:R-:W-:-:S05]  /*1470*/  @P1 IMAD.WIDE R4, R27, 0x4, R6 ;  /* 0x000000041b041825 */ /* 0x001fca00078e0206 */
[----:B------:R2:W5:Y:S01]  /*1480*/  @P1 LDG.E R194, desc[UR60][R4.64] ;  /* 0x0000003c04c21981 */ /* 0x000562000c1e1900 */
[----:B------:R-:W-:-:S04]  /*1490*/  UISETP.NE.U32.AND UP0, UPT, UR4, URZ, UPT ;  /* 0x0000003f0400728c */ /* 0x000fc8000bf05070 */
[----:B------:R-:W-:-:S03]  /*14a0*/  UISETP.NE.AND.EX UP0, UPT, UR5, URZ, UPT, UP0 ;  /* 0x0000003f0500728c */ /* 0x000fc6000bf05300 */
[----:B------:R-:W-:Y:S02]  /*14b0*/  ULDC.64 UR4, c[0x0][0xa20] ;  /* 0x0002880000047ab9 */ /* 0x000fe40000000a00 */
[----:B------:R-:W-:Y:S01]  /*14c0*/  ISETP.NE.U32.AND P2, PT, RZ, UR4, PT ;  /* 0x00000004ff007c0c */ /* 0x000fe2000bf45070 */
[----:B------:R-:W-:-:S03]  /*14d0*/  USEL UR4, UR6, 0x1, UP0 ;  /* 0x0000000106047887 */ /* 0x000fc60008000000 */
[----:B------:R-:W-:Y:S01]  /*14e0*/  ULDC UR6, c[0x0][0x2f0] ;  /* 0x0000bc0000067ab9 */ /* 0x000fe20000000800 */
[----:B------:R-:W-:Y:S01]  /*14f0*/  ISETP.NE.AND.EX P2, PT, RZ, UR5, PT, P2 ;  /* 0x00000005ff007c0c */ /* 0x000fe2000bf45320 */
[----:B------:R-:W-:Y:S01]  /*1500*/  UIMAD UR6, UR4, UR6, URZ ;  /* 0x00000006040672a4 */ /* 0x000fe2000f8e023f */
[----:B------:R-:W-:Y:S01]  /*1510*/  ULDC UR7, c[0x0][0x348] ;  /* 0x0000d20000077ab9 */ /* 0x000fe20000000800 */
[----:B------:R-:W-:Y:S02]  /*1520*/  IMAD.MOV.U32 R219, RZ, RZ, R26 ;  /* 0x000000ffffdb7224 */ /* 0x000fe400078e001a */
[----:B------:R-:W-:Y:S01]  /*1530*/  IMAD.MOV.U32 R220, RZ, RZ, R27 ;  /* 0x000000ffffdc7224 */ /* 0x000fe200078e001b */
[----:B--23--:R-:W-:Y:S07]  /*1540*/  @P1 BRA `(.L_x_5121) ;  /* 0x0000000000241947 */ /* 0x00cfee0003800000 */
        /* <DEDUP_REMOVED lines=8> */
[----:B--2---:R-:W-:-:S07]  /*15d0*/  IMAD.IADD R194, R5, 0x1, -R194 ;  /* 0x0000000105c27824 */ /* 0x004fce00078e0ac2 */
.L_x_5121:
[----:B------:R-:W-:Y:S02]  /*15e0*/  IMAD.U32 R2, RZ, RZ, UR7 ;  /* 0x00000007ff027e24 */ /* 0x000fe4000f8e00ff */
[----:B------:R-:W-:Y:S01]  /*15f0*/  IMAD.U32 R29, RZ, RZ, UR6 ;  /* 0x00000006ff1d7e24 */ /* 0x000fe2000f8e00ff */
[----:B------:R-:W-:Y:S06]  /*1600*/  @!P2 BRA `(.L_x_5122) ;  /* 0x000000000010a947 */ /* 0x000fec0003800000 */
[----:B------:R-:W0:Y:S02]  /*1610*/  LDC.64 R4, c[0x0][0xa20] ;  /* 0x00028800ff047b82 */ /* 0x000e240000000a00 */
[----:B0-----:R-:W-:-:S05]  /*1620*/  IMAD.WIDE R4, R27, 0x4, R4 ;  /* 0x000000041b047825 */ /* 0x001fca00078e0204 */
[----:B------:R0:W5:Y:S01]  /*1630*/  LDG.E R29, desc[UR60][R4.64] ;  /* 0x0000003c041d7981 */ /* 0x000162000c1e1900 */
[----:B------:R-:W-:Y:S05]  /*1640*/  BRA `(.L_x_5123) ;  /* 0x0000000000107947 */ /* 0x000fea0003800000 */
.L_x_5122:
[----:B------:R-:W-:Y:S05]  /*1650*/  @!P3 BRA `(.L_x_5123) ;  /* 0x00000000000cb947 */ /* 0x000fea0003800000 */
[----:B------:R-:W2:Y:S04]  /*1660*/  LDG.E R4, desc[UR60][R8.64] ;  /* 0x0000003c08047981 */ /* 0x000ea8000c1e1900 */
[----:B------:R-:W2:Y:S02]  /*1670*/  LDG.E R29, desc[UR60][R8.64+0x4] ;  /* 0x0000043c081d7981 */ /* 0x000ea4000c1e1900 */
[----:B--2---:R-:W-:-:S07]  /*1680*/  IMAD.IADD R29, R29, 0x1, -R4 ;  /* 0x000000011d1d7824 */ /* 0x004fce00078e0a04 */
.L_x_5123:
[----:B------:R-:W-:Y:S01]  /*1690*/  ULDC.64 UR4, c[0x0][0xa10] ;  /* 0x0002840000047ab9 */ /* 0x000fe20000000a00 */
[----:B------:R-:W1:Y:S01]  /*16a0*/  LDC R9, c[0x0][0x448] ;  /* 0x00011200ff097b82 */ /* 0x000e620000000800 */
[----:B------:R-:W-:-:S04]  /*16b0*/  ISETP.NE.U32.AND P0, PT, RZ, UR4, PT ;  /* 0x00000004ff007c0c */ /* 0x000fc8000bf05070 */
[----:B------:R-:W-:Y:S01]  /*16c0*/  ISETP.NE.AND.EX P0, PT, RZ, UR5, PT, P0 ;  /* 0x00000005ff007c0c */ /* 0x000fe2000bf05300 */
[----:B------:R-:W-:Y:S02]  /*16d0*/  ULDC.64 UR4, c[0x0][0xa30] ;  /* 0x00028c0000047ab9 */ /* 0x000fe40000000a00 */
[----:B------:R-:W-:Y:S01]  /*16e0*/  ISETP.NE.U32.AND P1, PT, RZ, UR4, PT ;  /* 0x00000004ff007c0c */ /* 0x000fe2000bf25070 */
[----:B------:R-:W2:Y:S03]  /*16f0*/  LDC.64 R14, c[0x0][0x9e0] ;  /* 0x00027800ff0e7b82 */ /* 0x000ea60000000a00 */
[----:B------:R-:W-:-:S06]  /*1700*/  ISETP.NE.AND.EX P1, PT, RZ, UR5, PT, P1 ;  /* 0x00000005ff007c0c */ /* 0x000fcc000bf25310 */
[----:B0-----:R-:W0:Y:S08]  /*1710*/  @P0 LDC.64 R4, c[0x0][0xa10] ;  /* 0x00028400ff040b82 */ /* 0x001e300000000a00 */
[----:B------:R-:W3:Y:S01]  /*1720*/  @P1 LDC.64 R6, c[0x0][0xa30] ;  /* 0x00028c00ff061b82 */ /* 0x000ee20000000a00 */
[----:B0-----:R-:W-:-:S05]  /*1730*/  @P0 IMAD.WIDE R4, R27, 0x4, R4 ;  /* 0x000000041b040825 */ /* 0x001fca00078e0204 */
[----:B------:R-:W4:Y:S04]  /*1740*/  @P0 LDG.E R3, desc[UR60][R4.64] ;  /* 0x0000003c04030981 */ /* 0x000f28000c1e1900 */
[----:B------:R-:W4:Y:S01]  /*1750*/  @P0 LDG.E R8, desc[UR60][R4.64+0x4] ;  /* 0x0000043c04080981 */ /* 0x000f22000c1e1900 */
[----:B-----5:R-:W-:Y:S01]  /*1760*/  MOV R145, R29 ;  /* 0x0000001d00917202 */ /* 0x020fe20000000f00 */
[----:B---3--:R-:W-:-:S05]  /*1770*/  @P1 IMAD.WIDE R6, R27, 0x4, R6 ;  /* 0x000000041b061825 */ /* 0x008fca00078e0206 */
[----:B------:R0:W5:Y:S01]  /*1780*/  @P1 LDG.E R145, desc[UR60][R6.64] ;  /* 0x0000003c06911981 */ /* 0x000162000c1e1900 */
[----:B-1----:R-:W-:Y:S01]  /*1790*/  ISETP.NE.AND P1, PT, R9, 0x1, PT ;  /* 0x000000010900780c */ /* 0x002fe20003f25270 */
[----:B------:R-:W-:Y:S01]  /*17a0*/  IMAD.SHL.U32 R209, R25, 0x80, RZ ;  /* 0x0000008019d17824 */ /* 0x000fe200078e00ff */
[----:B--2---:R-:W-:-:S11]  /*17b0*/  ISETP.GE.AND P2, PT, R15, 0x1, PT ;  /* 0x000000010f00780c */ /* 0x004fd60003f46270 */
[----:B------:R-:W1:Y:S08]  /*17c0*/  @P1 LDC R10, c[0x0][0x44c] ;  /* 0x00011300ff0a1b82 */ /* 0x000e700000000800 */
[----:B------:R-:W2:Y:S01]  /*17d0*/  @P1 LDC R12, c[0x0][0x450] ;  /* 0x00011400ff0c1b82 */ /* 0x000ea20000000800 */
[----:B----4-:R-:W-:Y:S02]  /*17e0*/  @P0 IMAD.IADD R2, R8, 0x1, -R3 ;  /* 0x0000000108020824 */ /* 0x010fe400078e0a03 */
[----:B------:R-:W-:-:S02]  /*17f0*/  IMAD.IADD R8, R29, 0x1, -R0 ;  /* 0x000000011d087824 */ /* 0x000fc400078e0a00 */
[----:B------:R-:W-:Y:S02]  /*1800*/  VIADD R3, R209, 0x7f ;  /* 0x0000007fd1037836 */ /* 0x000fe40000000000 */
[----:B------:R-:W-:Y:S02]  /*1810*/  IMAD.IADD R196, R8, 0x1, R2 ;  /* 0x0000000108c47824 */ /* 0x000fe400078e0202 */
[----:B-1----:R-:W-:-:S04]  /*1820*/  @P1 IMAD.HI.U32 R5, R3, R10, RZ ;  /* 0x0000000a03051227 */ /* 0x002fc800078e00ff */
[----:B------:R-:W-:Y:S02]  /*1830*/  VIADD R0, R196, 0x5f ;  /* 0x0000005fc4007836 */ /* 0x000fe40000000000 */
[----:B------:R-:W-:Y:S01]  /*1840*/  IMAD.MOV.U32 R4, RZ, RZ, R3 ;  /* 0x000000ffff047224 */ /* 0x000fe200078e0003 */
[----:B--2---:R-:W-:Y:S01]  /*1850*/  @P1 SHF.R.U32.HI R4, RZ, R12, R5 ;  /* 0x0000000cff041219 */ /* 0x004fe20000011605 */
[----:B------:R-:W-:Y:S01]  /*1860*/  IMAD.HI R0, R0, 0x2aaaaaab, RZ ;  /* 0x2aaaaaab00007827 */ /* 0x000fe200078e02ff */
[----:B------:R-:W-:-:S04]  /*1870*/  IADD3 R5, R196, 0x1, -R194 ;  /* 0x00000001c4057810 */ /* 0x000fc80007ffe8c2 */
[----:B------:R-:W-:Y:S01]  /*1880*/  SHF.R.U32.HI R3, RZ, 0x1f, R0 ;  /* 0x0000001fff037819 */ /* 0x000fe20000011600 */
[----:B0-----:R-:W-:-:S03]  /*1890*/  IMAD.IADD R7, R5, 0x1, R4 ;  /* 0x0000000105077824 */ /* 0x001fc600078e0204 */
[----:B------:R-:W-:Y:S02]  /*18a0*/  LEA.HI.SX32 R150, R0, R3, 0x1c ;  /* 0x0000000300967211 */ /* 0x000fe400078fe2ff */
        /* <DEDUP_REMOVED lines=13> */
.L_x_5126:
[----:B------:R-:W-:-:S13]  /*1980*/  ISETP.NE.AND P0, PT, R15, 0x1, PT ;  /* 0x000000010f00780c */ /* 0x000fda0003f05270 */
[----:B------:R-:W0:Y:S02]  /*1990*/  @P0 LDC.64 R4, c[0x0][0x9e8] ;  /* 0x00027a00ff040b82 */ /* 0x000e240000000a00 */
[----:B0-----:R-:W-:-:S05]  /*19a0*/  @P0 IMAD.HI.U32 R4, R3, R4, RZ ;  /* 0x0000000403040227 */ /* 0x001fca00078e00ff */
[----:B------:R-:W-:-:S07]  /*19b0*/  @P0 SHF.R.U32.HI R3, RZ, R5, R4 ;  /* 0x00000005ff030219 */ /* 0x000fce0000011604 */
.L_x_5127:
[----:B------:R-:W-:Y:S05]  /*19c0*/  BSYNC B0 ;  /* 0x0000000000007941 */ /* 0x000fea0003800000 */
.L_x_5125:
[----:B------:R-:W-:-:S05]  /*19d0*/  IMAD R3, R3, R15, R15 ;  /* 0x0000000f03037224 */ /* 0x000fca00078e020f */
[----:B------:R-:W-:-:S07]  /*19e0*/  VIMNMX R0, R0, R3, PT ;  /* 0x0000000300007248 */ /* 0x000fce0003fe0100 */
.L_x_5124:
[----:B------:R-:W0:Y:S01]  /*19f0*/  @P1 LDC R4, c[0x0][0x44c] ;  /* 0x00011300ff041b82 */ /* 0x000e220000000800 */
[----:B------:R-:W-:Y:S01]  /*1a00*/  IMAD.IADD R149, R196, 0x1, -R194 ;  /* 0x00000001c4957824 */ /* 0x000fe200078e0ac2 */
[----:B------:R-:W-:-:S06]  /*1a10*/  ULDC UR4, c[0x0][0x9dc] ;  /* 0x0002770000047ab9 */ /* 0x000fcc0000000800 */
[----:B------:R-:W1:Y:S01]  /*1a20*/  @P1 LDC R6, c[0x0][0x450] ;  /* 0x00011400ff061b82 */ /* 0x000e620000000800 */
[----:B0-----:R-:W-:-:S04]  /*1a30*/  @P1 IMAD.HI.U32 R3, R209, R4, RZ ;  /* 0x00000004d1031227 */ /* 0x001fc800078e00ff */
[----:B------:R-:W-:Y:S01]  /*1a40*/  IMAD.MOV.U32 R4, RZ, RZ, R209 ;  /* 0x000000ffff047224 */ /* 0x000fe200078e00d1 */
        /* <DEDUP_REMOVED lines=14> */
.L_x_5130:
[----:B------:R-:W-:-:S13]  /*1b30*/  ISETP.NE.AND P0, PT, R15, 0x1, PT ;  /* 0x000000010f00780c */ /* 0x000fda0003f05270 */
[----:B------:R-:W0:Y:S02]  /*1b40*/  @P0 LDC.64 R6, c[0x0][0x9e8] ;  /* 0x00027a00ff060b82 */ /* 0x000e240000000a00 */
[----:B0-----:R-:W-:-:S05]  /*1b50*/  @P0 IMAD.HI.U32 R6, R3, R6, RZ ;  /* 0x0000000603060227 */ /* 0x001fca00078e00ff */
[----:B------:R-:W-:-:S07]  /*1b60*/  @P0 SHF.R.U32.HI R3, RZ, R7, R6 ;  /* 0x00000007ff030219 */ /* 0x000fce0000011606 */
.L_x_5131:
[----:B------:R-:W-:Y:S05]  /*1b70*/  BSYNC B0 ;  /* 0x0000000000007941 */ /* 0x000fea0003800000 */
.L_x_5129:
[----:B------:R-:W-:-:S05]  /*1b80*/  IMAD R3, R3, R15, RZ ;  /* 0x0000000f03037224 */ /* 0x000fca00078e02ff */
[----:B------:R-:W-:-:S07]  /*1b90*/  VIMNMX R4, R4, R3, !PT ;  /* 0x0000000304047248 */ /* 0x000fce0007fe0100 */
.L_x_5128:
[----:B------:R-:W-:Y:S01]  /*1ba0*/  VIADD R0, R0, 0x5f ;  /* 0x0000005f00007836 */ /* 0x000fe20000000000 */
[----:B------:R-:W-:Y:S01]  /*1bb0*/  PLOP3.LUT P2, PT, PT, PT, PT, 0x80, 0x0 ;  /* 0x000000000000781c */ /* 0x000fe20003f4f070 */
[----:B------:R-:W-:-:S04]  /*1bc0*/  IMAD.HI R4, R4, 0x2aaaaaab, RZ ;  /* 0x2aaaaaab04047827 */ /* 0x000fc800078e02ff */
[----:B------:R-:W-:Y:S01]  /*1bd0*/  IMAD.HI R0, R0, 0x2aaaaaab, RZ ;  /* 0x2aaaaaab00007827 */ /* 0x000fe200078e02ff */
[----:B------:R-:W-:-:S04]  /*1be0*/  SHF.R.U32.HI R5, RZ, 0x1f, R4 ;  /* 0x0000001fff057819 */ /* 0x000fc80000011604 */
[----:B------:R-:W-:Y:S02]  /*1bf0*/  SHF.R.U32.HI R3, RZ, 0x1f, R0 ;  /* 0x0000001fff037819 */ /* 0x000fe40000011600 */
[----:B------:R-:W-:Y:S02]  /*1c00*/  LEA.HI.SX32 R5, R4, R5, 0x1c ;  /* 0x0000000504057211 */ /* 0x000fe400078fe2ff */
[----:B------:R-:W-:Y:S02]  /*1c10*/  LEA.HI.SX32 R3, R0, R3, 0x1c ;  /* 0x0000000300037211 */ /* 0x000fe400078fe2ff */
[----:B------:R-:W-:Y:S02]  /*1c20*/  VIMNMX R5, RZ, R5, !PT ;  /* 0x00000005ff057248 */ /* 0x000fe40007fe0100 */
[----:B------:R-:W-:-:S03]  /*1c30*/  VIMNMX R3, R150, R3, PT ;  /* 0x0000000396037248 */ /* 0x000fc60003fe0100 */
[--C-:B------:R-:W-:Y:S02]  /*1c40*/  IMAD R5, R5, 0x60, -R8.reuse ;  /* 0x0000006005057824 */ /* 0x100fe400078e0a08 */
[----:B------:R-:W-:-:S03]  /*1c50*/  IMAD R3, R3, 0x60, -R8 ;  /* 0x0000006003037824 */ /* 0x000fc600078e0a08 */
[----:B------:R-:W-:Y:S02]  /*1c60*/  VIMNMX R5, RZ, R5, !PT ;  /* 0x00000005ff057248 */ /* 0x000fe40007fe0100 */
[----:B------:R-:W-:-:S04]  /*1c70*/  VIMNMX R0, R3, R2, PT ;  /* 0x0000000203007248 */ /* 0x000fc80003fe0100 */
[----:B------:R-:W-:Y:S01]  /*1c80*/  ISETP.GT.AND P0, PT, R0, R5, PT ;  /* 0x000000050000720c */ /* 0x000fe20003f04270 */
[----:B------:R-:W-:-:S05]  /*1c90*/  IMAD.WIDE.U32 R4, R5, -0x55555555, RZ ;  /* 0xaaaaaaab05047825 */ /* 0x000fca00078e00ff */
[----:B------:R-:W-:-:S04]  /*1ca0*/  SHF.R.U32.HI R131, RZ, 0x6, R5 ;  /* 0x00000006ff837819 */ /* 0x000fc80000011605 */
[----:B------:R-:W-:-:S03]  /*1cb0*/  MOV R24, R131 ;  /* 0x0000008300187202 */ /* 0x000fc60000000f00 */
[----:B------:R-:W-:-:S04]  /*1cc0*/  @P0 VIADD R0, R0, 0x5f ;  /* 0x0000005f00000836 */ /* 0x000fc80000000000 */
[----:B------:R-:W-:-:S05]  /*1cd0*/  @P0 IMAD.HI R0, R0, 0x2aaaaaab, RZ ;  /* 0x2aaaaaab00000827 */ /* 0x000fca00078e02ff */
        /* <DEDUP_REMOVED lines=24> */
.L_x_5134:
[----:B------:R-:W-:Y:S05]  /*1e60*/  BSYNC B6 ;  /* 0x0000000000067941 */ /* 0x000fea0003800000 */
.L_x_5133:
        /* <DEDUP_REMOVED lines=20> */
.L_x_5136:
[----:B------:R-:W-:Y:S05]  /*1fb0*/  BSYNC B6 ;  /* 0x0000000000067941 */ /* 0x000fea0003800000 */
.L_x_5135:
[----:B------:R-:W-:Y:S01]  /*1fc0*/  ULDC.64 UR4, c[0x0][0x9f8] ;  /* 0x00027e0000047ab9 */ /* 0x000fe20000000a00 */
[----:B------:R-:W2:Y:S01]  /*1fd0*/  LDL.LU R30, [R1] ;  /* 0x00000000011e7983 */ /* 0x000ea20000300800 */
[----:B------:R-:W-:Y:S01]  /*1fe0*/  ISETP.NE.U32.AND P0, PT, RZ, UR4, PT ;  /* 0x00000004ff007c0c */ /* 0x000fe2000bf05070 */
[----:B------:R-:W0:Y:S01]  /*1ff0*/  LDC.64 R104, c[0x0][0x300] ;  /* 0x0000c000ff687b82 */ /* 0x000e220000000a00 */
[----:B------:R-:W-:Y:S01]  /*2000*/  ULDC UR8, c[0x0][0x2f4] ;  /* 0x0000bd0000087ab9 */ /* 0x000fe20000000800 */
[----:B------:R-:W-:Y:S02]  /*2010*/  SHF.R.S32.HI R9, RZ, 0x1f, R26 ;  /* 0x0000001fff097819 */ /* 0x000fe4000001141a */
[----:B------:R-:W-:Y:S01]  /*2020*/  SHF.R.S32.HI R19, RZ, 0x1f, R18 ;  /* 0x0000001fff137819 */ /* 0x000fe20000011412 */
[----:B------:R-:W-:Y:S01]  /*2030*/  IMAD.IADD R28, R28, 0x1, R29 ;  /* 0x000000011c1c7824 */ /* 0x000fe200078e021d */
[----:B------:R-:W-:Y:S01]  /*2040*/  ISETP.NE.AND.EX P0, PT, RZ, UR5, PT, P0 ;  /* 0x00000005ff007c0c */ /* 0x000fe2000bf05300 */
[----:B------:R-:W-:Y:S01]  /*2050*/  ULDC.64 UR4, c[0x0][0x330] ;  /* 0x0000cc0000047ab9 */ /* 0x000fe20000000a00 */
[----:B------:R-:W1:Y:S01]  /*2060*/  LDC.64 R98, c[0x0][0x408] ;  /* 0x00010200ff627b82 */ /* 0x000e620000000a00 */
[----:B------:R-:W-:Y:S01]  /*2070*/  ULDC.64 UR6, c[0x0][0x308] ;  /* 0x0000c20000067ab9 */ /* 0x000fe20000000a00 */
[----:B------:R-:W-:-:S06]  /*2080*/  SHF.R.S32.HI R147, RZ, 0x1f, R195 ;  /* 0x0000001fff937819 */ /* 0x000fcc00000114c3 */
[----:B------:R-:W3:Y:S08]  /*2090*/  LDC R33, c[0x0][0x3f4] ;  /* 0x0000fd00ff217b82 */ /* 0x000ef00000000800 */
[----:B------:R-:W4:Y:S08]  /*20a0*/  @P0 LDC.64 R4, c[0x0][0x9f8] ;  /* 0x00027e00ff040b82 */ /* 0x000f300000000a00 */
[----:B------:R-:W3:Y:S01]  /*20b0*/  LDC.64 R92, c[0x0][0x3f8] ;  /* 0x0000fe00ff5c7b82 */ /* 0x000ee20000000a00 */
[----:B----4-:R-:W-:-:S05]  /*20c0*/  @P0 IMAD.WIDE R4, R27, 0x4, R4 ;  /* 0x000000041b040825 */ /* 0x010fca00078e0204 */
[----:B------:R4:W2:Y:S01]  /*20d0*/  @P0 LDG.E R27, desc[UR60][R4.64] ;  /* 0x0000003c041b0981 */ /* 0x0008a2000c1e1900 */
[----:B------:R-:W-:Y:S01]  /*20e0*/  ISETP.GE.AND P1, PT, R197, UR8, PT ;  /* 0x00000008c5007c0c */ /* 0x000fe2000bf26270 */
[----:B------:R-:W-:Y:S01]  /*20f0*/  IMAD R3, R9, UR4, RZ ;  /* 0x0000000409037c24 */ /* 0x000fe2000f8e02ff */
[----:B------:R-:W-:Y:S01]  /*2100*/  ISETP.GE.AND P0, PT, R18, UR8, PT ;  /* 0x0000000812007c0c */ /* 0x000fe2000bf06270 */
[C---:B------:R-:W-:Y:S01]  /*2110*/  IMAD.WIDE.U32 R106, R26.reuse, UR4, R18 ;  /* 0x000000041a6a7c25 */ /* 0x040fe2000f8e0012 */
[----:B------:R-:W-:Y:S01]  /*2120*/  SEL R0, RZ, 0xffffffff, P1 ;  /* 0xffffffffff007807 */ /* 0x000fe20000800000 */
[----:B------:R-:W3:Y:S01]  /*2130*/  S2R R151, SR_TID.X ;  /* 0x0000000000977919 */ /* 0x000ee20000002100 */
[----:B------:R-:W-:Y:S01]  /*2140*/  SHF.R.S32.HI R10, RZ, 0x1f, R28 ;  /* 0x0000001fff0a7819 */ /* 0x000fe2000001141c */
[----:B------:R-:W-:Y:S01]  /*2150*/  IMAD R3, R26, UR5, R3 ;  /* 0x000000051a037c24 */ /* 0x000fe2000f8e0203 */
[----:B------:R-:W-:Y:S01]  /*2160*/  ULDC.64 UR4, c[0x0][0xa08] ;  /* 0x0002820000047ab9 */ /* 0x000fe20000000a00 */
[----:B----4-:R-:W-:Y:S01]  /*2170*/  IMAD.SHL.U32 R5, R0, 0x2, RZ ;  /* 0x0000000200057824 */ /* 0x010fe200078e00ff */
[----:B------:R-:W-:Y:S01]  /*2180*/  SEL R4, RZ, 0x1, P0 ;  /* 0x00000001ff047807 */ /* 0x000fe20000000000 */
[----:B------:R-:W-:Y:S01]  /*2190*/  VIADD R0, R18, 0x60 ;  /* 0x0000006012007836 */ /* 0x000fe20000000000 */
[----:B------:R-:W-:Y:S01]  /*21a0*/  ISETP.GE.AND P0, PT, R198, UR8, PT ;  /* 0x00000008c6007c0c */ /* 0x000fe2000bf06270 */
[----:B------:R-:W-:Y:S01]  /*21b0*/  IMAD.IADD R107, R107, 0x1, R3 ;  /* 0x000000016b6b7824 */ /* 0x000fe200078e0203 */
[----:B------:R-:W-:Y:S01]  /*21c0*/  LOP3.LUT R6, R5, 0x2, R4, 0xe2, !PT ;  /* 0x0000000205067812 */ /* 0x000fe200078ee204 */
[----:B------:R-:W-:Y:S01]  /*21d0*/  VIADD R3, R18, 0x80 ;  /* 0x0000008012037836 */ /* 0x000fe20000000000 */
[----:B------:R-:W-:Y:S01]  /*21e0*/  ISETP.GE.AND P1, PT, R0, UR8, PT ;  /* 0x0000000800007c0c */ /* 0x000fe2000bf26270 */
[-C--:B0-----:R-:W-:Y:S01]  /*21f0*/  IMAD R11, R10, R104.reuse, RZ ;  /* 0x000000680a0b7224 */ /* 0x081fe200078e02ff */
[----:B------:R-:W-:Y:S01]  /*2200*/  SEL R7, RZ, 0x4, P0 ;  /* 0x00000004ff077807 */ /* 0x000fe20000000000 */
[----:B------:R-:W-:Y:S01]  /*2210*/  IMAD.WIDE.U32 R4, R28, R104, RZ ;  /* 0x000000681c047225 */ /* 0x000fe200078e00ff */
[----:B------:R-:W-:-:S02]  /*2220*/  ISETP.GE.AND P2, PT, R3, UR8, PT ;  /* 0x0000000803007c0c */ /* 0x000fc4000bf46270 */
[----:B------:R-:W-:Y:S01]  /*2230*/  SEL R8, RZ, 0x8, P1 ;  /* 0x00000008ff087807 */ /* 0x000fe20000800000 */
[----:B------:R-:W-:Y:S01]  /*2240*/  IMAD R11, R28, R105, R11 ;  /* 0x000000691c0b7224 */ /* 0x000fe200078e020b */
[----:B------:R-:W-:Y:S01]  /*2250*/  SEL R21, RZ, 0x10, P2 ;  /* 0x00000010ff157807 */ /* 0x000fe20001000000 */
[----:B------:R-:W-:Y:S01]  /*2260*/  IMAD R9, R9, UR6, RZ ;  /* 0x0000000609097c24 */ /* 0x000fe2000f8e02ff */
[----:B------:R-:W-:Y:S01]  /*2270*/  LOP3.LUT R6, R8, R6, R7, 0xfe, !PT ;  /* 0x0000000608067212 */ /* 0x000fe200078efe07 */
[----:B------:R-:W-:Y:S01]  /*2280*/  IMAD.IADD R5, R5, 0x1, R11 ;  /* 0x0000000105057824 */ /* 0x000fe200078e020b */
[----:B------:R-:W-:Y:S01]  /*2290*/  ISETP.NE.U32.AND P0, PT, RZ, UR4, PT ;  /* 0x00000004ff007c0c */ /* 0x000fe2000bf05070 */
[----:B------:R-:W-:Y:S01]  /*22a0*/  IMAD R9, R26, UR7, R9 ;  /* 0x000000071a097c24 */ /* 0x000fe2000f8e0209 */
[----:B------:R-:W-:Y:S01]  /*22b0*/  LOP3.LUT R21, R6, R21, RZ, 0xfc, !PT ;  /* 0x0000001506157212 */ /* 0x000fe200078efcff */
[----:B------:R-:W-:Y:S01]  /*22c0*/  IMAD.WIDE.U32 R4, R26, UR6, R4 ;  /* 0x000000061a047c25 */ /* 0x000fe2000f8e0004 */
[----:B------:R-:W-:Y:S01]  /*22d0*/  ISETP.NE.AND.EX P0, PT, RZ, UR5, PT, P0 ;  /* 0x00000005ff007c0c */ /* 0x000fe2000bf05300 */
[----:B------:R-:W-:Y:S01]  /*22e0*/  ULDC.64 UR4, c[0x0][0x310] ;  /* 0x0000c40000047ab9 */ /* 0x000fe20000000a00 */
[----:B------:R-:W-:Y:S01]  /*22f0*/  SHF.R.S32.HI R193, RZ, 0x1f, R192 ;  /* 0x0000001fffc17819 */ /* 0x000fe200000114c0 */
[----:B-1----:R-:W-:Y:S01]  /*2300*/  IMAD.WIDE.U32 R100, R195, R98, R18 ;  /* 0x00000062c3647225 */ /* 0x002fe200078e0012 */
[----:B------:R-:W-:-:S02]  /*2310*/  IADD3 R5, R5, R9, RZ ;  /* 0x0000000905057210 */ /* 0x000fc40007ffe0ff */
[-C--:B---3--:R-:W-:Y:S01]  /*2320*/  ISETP.GE.AND P1, PT, R197, R33.reuse, PT ;  /* 0x00000021c500720c */ /* 0x088fe20003f26270 */
[C---:B------:R-:W-:Y:S01]  /*2330*/  IMAD.WIDE.U32 R102, R195.reuse, R98, R192 ;  /* 0x00000062c3667225 */ /* 0x040fe200078e00c0 */
[----:B------:R-:W-:Y:S02]  /*2340*/  ISETP.GE.AND P3, PT, R198, R33, PT ;  /* 0x00000021c600720c */ /* 0x000fe40003f66270 */
[----:B------:R-:W-:Y:S01]  /*2350*/  SHF.R.U32.HI R32, RZ, 0x3, R205 ;  /* 0x00000003ff207819 */ /* 0x000fe200000116cd */
[-C--:B------:R-:W-:Y:S01]  /*2360*/  IMAD.WIDE.U32 R96, R195, R92.reuse, R192 ;  /* 0x0000005cc3607225 */ /* 0x080fe200078e00c0 */
[----:B------:R-:W-:Y:S02]  /*2370*/  LOP3.LUT P2, RZ, R215, 0x4, RZ, 0xc0, !PT ;  /* 0x00000004d7ff7812 */ /* 0x000fe4000784c0ff */
[----:B------:R-:W-:Y:S01]  /*2380*/  SHF.L.U64.HI R135, R104, 0x6, R105 ;  /* 0x0000000668877819 */ /* 0x000fe20000010269 */
[----:B------:R-:W-:Y:S01]  /*2390*/  IMAD.WIDE.U32 R94, R195, R92, R18 ;  /* 0x0000005cc35e7225 */ /* 0x000fe200078e0012 */
[----:B------:R-:W-:-:S02]  /*23a0*/  SHF.L.U64.HI R110, R92, 0x6, R93 ;  /* 0x000000065c6e7819 */ /* 0x000fc4000001025d */
[----:B------:R-:W-:Y:S01]  /*23b0*/  SHF.R.S32.HI R148, RZ, 0x1f, R222 ;  /* 0x0000001fff947819 */ /* 0x000fe200000114de */
[----:B------:R-:W-:Y:S01]  /*23c0*/  IMAD.SHL.U32 R136, R104, 0x40, RZ ;  /* 0x0000004068887824 */ /* 0x000fe200078e00ff */
[----:B------:R-:W-:Y:S01]  /*23d0*/  LEA.HI R151, R151, 0x8, RZ, 0x19 ;  /* 0x0000000897977811 */ /* 0x000fe200078fc8ff */
[----:B------:R-:W-:Y:S02]  /*23e0*/  IMAD R133, R93, 0x60, RZ ;  /* 0x000000605d857824 */ /* 0x000fe400078e02ff */
[----:B------:R-:W-:Y:S02]  /*23f0*/  IMAD.SHL.U32 R111, R92, 0x40, RZ ;  /* 0x000000405c6f7824 */ /* 0x000fe400078e00ff */
[----:B------:R-:W-:Y:S01]  /*2400*/  IMAD.SHL.U32 R130, R33, 0x2, RZ ;  /* 0x0000000221827824 */ /* 0x000fe200078e00ff */
[----:B--2---:R-:W-:-:S04]  /*2410*/  LOP3.LUT R30, R30, 0xfffffffe, RZ, 0xc0, !PT ;  /* 0xfffffffe1e1e7812 */ /* 0x004fc800078ec0ff */
[----:B------:R-:W-:-:S04]  /*2420*/  @P3 LOP3.LUT R30, R30, 0x1, RZ, 0xfc, !PT ;  /* 0x000000011e1e3812 */ /* 0x000fc800078efcff */
[----:B------:R-:W-:-:S04]  /*2430*/  LOP3.LUT R30, R30, 0xfffffffb, RZ, 0xc0, !PT ;  /* 0xfffffffb1e1e7812 */ /* 0x000fc800078ec0ff */
[----:B------:R-:W-:-:S05]  /*2440*/  @P2 LOP3.LUT R30, R30, 0x4, RZ, 0xfc, !PT ;  /* 0x000000041e1e2812 */ /* 0x000fca00078efcff */
[----:B------:R0:W-:Y:S01]  /*2450*/  STL [R1], R30 ;  /* 0x0000001e01007387 */ /* 0x0001e20000100800 */
[----:B------:R-:W-:Y:S02]  /*2460*/  SHF.R.S32.HI R6, RZ, 0x1f, R27 ;  /* 0x0000001fff067819 */ /* 0x000fe4000001141b */
[----:B------:R-:W-:Y:S02]  /*2470*/  SEL R27, R27, RZ, !P0 ;  /* 0x000000ff1b1b7207 */ /* 0x000fe40004000000 */
[----:B------:R-:W-:Y:S01]  /*2480*/  SEL R8, R6, RZ, !P0 ;  /* 0x000000ff06087207 */ /* 0x000fe20004000000 */
[----:B------:R-:W-:Y:S02]  /*2490*/  IMAD R6, R147, R98, RZ ;  /* 0x0000006293067224 */ /* 0x000fe400078e02ff */
[----:B------:R-:W-:-:S04]  /*24a0*/  IMAD.WIDE.U32 R108, R27, UR4, R4 ;  /* 0x000000041b6c7c25 */ /* 0x000fc8000f8e0004 */
[----:B------:R-:W-:Y:S02]  /*24b0*/  IMAD R12, R8, UR4, RZ ;  /* 0x00000004080c7c24 */ /* 0x000fe4000f8e02ff */
[-C--:B------:R-:W-:Y:S02]  /*24c0*/  IMAD R4, R147, R104.reuse, RZ ;  /* 0x0000006893047224 */ /* 0x080fe400078e02ff */
[----:B------:R-:W-:Y:S02]  /*24d0*/  IMAD R9, R195, R99, R6 ;  /* 0x00000063c3097224 */ /* 0x000fe400078e0206 */
[----:B------:R-:W-:Y:S01]  /*24e0*/  IMAD R11, R27, UR5, R12 ;  /* 0x000000051b0b7c24 */ /* 0x000fe2000f8e020c */
[----:B------:R-:W-:Y:S01]  /*24f0*/  ULDC.64 UR4, c[0x0][0x338] ;  /* 0x0000ce0000047ab9 */ /* 0x000fe20000000a00 */
[----:B------:R-:W-:-:S04]  /*2500*/  IMAD.WIDE.U32 R6, R195, R104, R18 ;  /* 0x00000068c3067225 */ /* 0x000fc800078e0012 */
[----:B------:R-:W-:Y:S01]  /*2510*/  IMAD R13, R195, R105, R4 ;  /* 0x00000069c30d7224 */ /* 0x000fe200078e0204 */
[----:B------:R-:W-:Y:S01]  /*2520*/  IADD3 R5, P0, R108, R6, RZ ;  /* 0x000000066c057210 */ /* 0x000fe20007f1e0ff */
[----:B------:R-:W-:Y:S01]  /*2530*/  IMAD.IADD R4, R109, 0x1, R11 ;  /* 0x000000016d047824 */ /* 0x000fe200078e020b */
[----:B------:R-:W-:Y:S01]  /*2540*/  SEL R11, R33, RZ, P3 ;  /* 0x000000ff210b7207 */ /* 0x000fe20001800000 */
[----:B------:R-:W-:Y:S01]  /*2550*/  IMAD R8, R8, UR4, RZ ;  /* 0x0000000408087c24 */ /* 0x000fe2000f8e02ff */
[----:B------:R-:W-:Y:S01]  /*2560*/  IADD3 R122, P3, R195, R28, RZ ;  /* 0x0000001cc37a7210 */ /* 0x000fe20007f7e0ff */
[----:B------:R-:W-:Y:S01]  /*2570*/  IMAD.IADD R103, R103, 0x1, R9 ;  /* 0x0000000167677824 */ /* 0x000fe200078e0209 */
[----:B------:R-:W-:Y:S01]  /*2580*/  IADD3.X R6, R4, R7, R13, P0, !PT ;  /* 0x0000000704067210 */ /* 0x000fe200007fe40d */
[----:B------:R-:W-:Y:S01]  /*2590*/  IMAD R31, R27, UR5, R8 ;  /* 0x000000051b1f7c24 */ /* 0x000fe2000f8e0208 */
[----:B------:R-:W-:Y:S01]  /*25a0*/  ISETP.GE.AND P0, PT, R18, R33, PT ;  /* 0x000000211200720c */ /* 0x000fe20003f06270 */
[----:B------:R-:W-:-:S02]  /*25b0*/  IMAD R8, R147, R92, RZ ;  /* 0x0000005c93087224 */ /* 0x000fc400078e02ff */
[----:B------:R-:W-:Y:S01]  /*25c0*/  IMAD.IADD R101, R9, 0x1, R101 ;  /* 0x0000000109657824 */ /* 0x000fe200078e0265 */
[----:B------:R-:W-:Y:S01]  /*25d0*/  SEL R7, R33, RZ, P0 ;  /* 0x000000ff21077207 */ /* 0x000fe20000000000 */
[----:B------:R-:W-:Y:S01]  /*25e0*/  IMAD R9, R195, R93, R8 ;  /* 0x0000005dc3097224 */ /* 0x000fe200078e0208 */
[----:B------:R-:W-:Y:S01]  /*25f0*/  SEL R8, R33, RZ, P1 ;  /* 0x000000ff21087207 */ /* 0x000fe20000800000 */
[----:B------:R-:W-:Y:S02]  /*2600*/  IMAD.IADD R13, R198, 0x1, R11 ;  /* 0x00000001c60d7824 */ /* 0x000fe400078e020b */
[----:B------:R-:W-:Y:S02]  /*2610*/  IMAD.IADD R7, R18, 0x1, R7 ;  /* 0x0000000112077824 */ /* 0x000fe400078e0207 */
[----:B------:R-:W-:Y:S01]  /*2620*/  IMAD.IADD R97, R97, 0x1, R9 ;  /* 0x0000000161617824 */ /* 0x000fe200078e0209 */
[----:B------:R-:W-:Y:S01]  /*2630*/  SHF.R.S32.HI R26, RZ, 0x1f, R13 ;  /* 0x0000001fff1a7819 */ /* 0x000fe2000001140d */
[----:B------:R-:W-:-:S02]  /*2640*/  IMAD.IADD R95, R9, 0x1, R95 ;  /* 0x00000001095f7824 */ /* 0x000fc400078e025f */
[----:B------:R-:W-:Y:S01]  /*2650*/  IMAD.IADD R9, R197, 0x1, R8 ;  /* 0x00000001c5097824 */ /* 0x000fe200078e0208 */
[----:B------:R-:W-:Y:S01]  /*2660*/  SHF.R.S32.HI R8, RZ, 0x1f, R7 ;  /* 0x0000001fff087819 */ /* 0x000fe20000011407 */
[----:B------:R-:W-:Y:S01]  /*2670*/  IMAD.WIDE.U32 R106, R27, UR4, R106 ;  /* 0x000000041b6a7c25 */ /* 0x000fe2000f8e006a */
[----:B------:R-:W-:Y:S02]  /*2680*/  LEA.HI R25, R26, R13, RZ, 0x3 ;  /* 0x0000000d1a197211 */ /* 0x000fe400078f18ff */
[----:B------:R-:W-:Y:S01]  /*2690*/  SHF.R.S32.HI R12, RZ, 0x1f, R9 ;  /* 0x0000001fff0c7819 */ /* 0x000fe20000011409 */
[CC--:B-----5:R-:W-:Y:S01]  /*26a0*/  IMAD.WIDE.U32 R102, R145.reuse, R98.reuse, R102 ;  /* 0x0000006291667225 */ /* 0x0e0fe200078e0066 */
[CC--:B------:R-:W-:Y:S02]  /*26b0*/  LEA.HI R14, R8.reuse, R7.reuse, RZ, 0x3 ;  /* 0x00000007080e7211 */ /* 0x0c0fe400078f18ff */
[----:B------:R-:W-:Y:S01]  /*26c0*/  LEA.HI R7, R8, R7, RZ, 0x6 ;  /* 0x0000000708077211 */ /* 0x000fe200078f30ff */
[----:B------:R-:W-:Y:S01]  /*26d0*/  IMAD.WIDE.U32 R100, R145, R98, R100 ;  /* 0x0000006291647225 */ /* 0x000fe200078e0064 */
[----:B------:R-:W-:-:S02]  /*26e0*/  LEA.HI R8, R12, R9, RZ, 0x6 ;  /* 0x000000090c087211 */ /* 0x000fc400078f30ff */
[----:B------:R-:W-:Y:S01]  /*26f0*/  LEA.HI R15, R12, R9, RZ, 0x3 ;  /* 0x000000090c0f7211 */ /* 0x000fe200078f18ff */
[-C--:B------:R-:W-:Y:S01]  /*2700*/  IMAD.WIDE.U32 R96, R145, R92.reuse, R96 ;  /* 0x0000005c91607225 */ /* 0x080fe200078e0060 */
[----:B------:R-:W-:Y:S02]  /*2710*/  SHF.R.S32.HI R7, RZ, 0x6, R7 ;  /* 0x00000006ff077819 */ /* 0x000fe40000011407 */
[----:B------:R-:W-:Y:S01]  /*2720*/  SHF.R.S32.HI R9, RZ, 0x6, R8 ;  /* 0x00000006ff097819 */ /* 0x000fe20000011408 */
[----:B------:R-:W-:Y:S01]  /*2730*/  IMAD.X R123, R10, 0x1, R147, P3 ;  /* 0x000000010a7b7824 */ /* 0x000fe200018e0693 */
[C---:B------:R-:W-:Y:S01]  /*2740*/  LOP3.LUT R12, R206.reuse, 0x38, R15, 0xf8, !PT ;  /* 0x00000038ce0c7812 */ /* 0x040fe200078ef80f */
[C---:B------:R-:W-:Y:S01]  /*2750*/  IMAD R143, R7.reuse, 0x1800, R208 ;  /* 0x00001800078f7824 */ /* 0x040fe200078e02d0 */
[----:B------:R-:W-:Y:S01]  /*2760*/  LOP3.LUT R8, R206, 0x38, R14, 0xf8, !PT ;  /* 0x00000038ce087812 */ /* 0x000fe200078ef80e */
[----:B------:R-:W-:Y:S01]  /*2770*/  IMAD R141, R7, 0x1800, R210 ;  /* 0x00001800078d7824 */ /* 0x000fe200078e02d2 */
[-C--:B------:R-:W-:Y:S01]  /*2780*/  LOP3.LUT R7, R12, R207.reuse, RZ, 0x3c, !PT ;  /* 0x000000cf0c077212 */ /* 0x080fe200078e3cff */
[C---:B------:R-:W-:Y:S01]  /*2790*/  IMAD R142, R9.reuse, 0x1800, R208 ;  /* 0x00001800098e7824 */ /* 0x040fe200078e02d0 */
[----:B------:R-:W-:Y:S01]  /*27a0*/  LOP3.LUT R8, R8, R207, RZ, 0x3c, !PT ;  /* 0x000000cf08087212 */ /* 0x000fe200078e3cff */
[----:B------:R-:W-:Y:S01]  /*27b0*/  IMAD R139, R9, 0x1800, R210 ;  /* 0x00001800098b7824 */ /* 0x000fe200078e02d2 */
[C---:B------:R-:W-:Y:S01]  /*27c0*/  LOP3.LUT R11, R205.reuse, 0x38, R14, 0xf8, !PT ;  /* 0x00000038cd0b7812 */ /* 0x040fe200078ef80e */
[----:B------:R-:W-:Y:S01]  /*27d0*/  IMAD.IADD R142, R142, 0x1, R7 ;  /* 0x000000018e8e7824 */ /* 0x000fe200078e0207 */
[----:B------:R-:W-:Y:S01]  /*27e0*/  LOP3.LUT R7, R205, 0x38, R15, 0xf8, !PT ;  /* 0x00000038cd077812 */ /* 0x000fe200078ef80f */
[----:B------:R-:W-:Y:S01]  /*27f0*/  IMAD.WIDE.U32 R94, R145, R92, R94 ;  /* 0x0000005c915e7225 */ /* 0x000fe200078e005e */
[----:B------:R-:W-:-:S02]  /*2800*/  LEA.HI R13, R26, R13, RZ, 0x6 ;  /* 0x0000000d1a0d7211 */ /* 0x000fc400078f30ff */
[----:B------:R-:W-:Y:S01]  /*2810*/  IADD3 R143, R143, R8, RZ ;  /* 0x000000088f8f7210 */ /* 0x000fe20007ffe0ff */
[----:B0-----:R-:W-:Y:S01]  /*2820*/  IMAD.IADD R30, R107, 0x1, R31 ;  /* 0x000000016b1e7824 */ /* 0x001fe200078e021f */
[-C--:B------:R-:W-:Y:S02]  /*2830*/  LOP3.LUT R12, R7, R32.reuse, RZ, 0x3c, !PT ;  /* 0x00000020070c7212 */ /* 0x080fe400078e3cff */
[----:B------:R-:W-:Y:S02]  /*2840*/  LOP3.LUT R20, R11, R32, RZ, 0x3c, !PT ;  /* 0x000000200b147212 */ /* 0x000fe400078e3cff */
[----:B------:R-:W-:Y:S01]  /*2850*/  LOP3.LUT R8, R206, 0x38, R25, 0xf8, !PT ;  /* 0x00000038ce087812 */ /* 0x000fe200078ef819 */
[----:B------:R-:W-:Y:S01]  /*2860*/  IMAD.IADD R139, R139, 0x1, R12 ;  /* 0x000000018b8b7824 */ /* 0x000fe200078e020c */
[----:B------:R-:W-:Y:S01]  /*2870*/  SHF.R.S32.HI R9, RZ, 0x1f, R145 ;  /* 0x0000001fff097819 */ /* 0x000fe20000011491 */
[----:B------:R-:W-:Y:S01]  /*2880*/  IMAD.IADD R141, R141, 0x1, R20 ;  /* 0x000000018d8d7824 */ /* 0x000fe200078e0214 */
[----:B------:R-:W-:-:S02]  /*2890*/  SHF.R.S32.HI R13, RZ, 0x6, R13 ;  /* 0x00000006ff0d7819 */ /* 0x000fc4000001140d */
[----:B------:R-:W-:Y:S01]  /*28a0*/  LOP3.LUT R11, R205, 0x38, R25, 0xf8, !PT ;  /* 0x00000038cd0b7812 */ /* 0x000fe200078ef819 */
[C---:B------:R-:W-:Y:S01]  /*28b0*/  IMAD R12, R9.reuse, R92, RZ ;  /* 0x0000005c090c7224 */ /* 0x040fe200078e02ff */
[----:B------:R-:W-:Y:S01]  /*28c0*/  LOP3.LUT R7, R8, R207, RZ, 0x3c, !PT ;  /* 0x000000cf08077212 */ /* 0x000fe200078e3cff */
[----:B------:R-:W-:Y:S01]  /*28d0*/  IMAD R8, R9, R98, RZ ;  /* 0x0000006209087224 */ /* 0x000fe200078e02ff */
[----:B------:R-:W-:Y:S01]  /*28e0*/  LOP3.LUT R11, R11, R32, RZ, 0x3c, !PT ;  /* 0x000000200b0b7212 */ /* 0x000fe200078e3cff */
[C---:B------:R-:W-:Y:S01]  /*28f0*/  IMAD R138, R13.reuse, 0x1800, R210 ;  /* 0x000018000d8a7824 */ /* 0x040fe200078e02d2 */
[----:B------:R-:W-:Y:S01]  /*2900*/  IADD3 R9, R18, 0xa0, RZ ;  /* 0x000000a012097810 */ /* 0x000fe20007ffe0ff */
[----:B------:R-:W-:Y:S01]  /*2910*/  IMAD R140, R13, 0x1800, R208 ;  /* 0x000018000d8c7824 */ /* 0x000fe200078e02d0 */
[----:B------:R-:W-:Y:S01]  /*2920*/  SHF.R.S32.HI R119, RZ, 0x3, R14 ;  /* 0x00000003ff777819 */ /* 0x000fe2000001140e */
[----:B------:R-:W-:Y:S01]  /*2930*/  IMAD.IADD R138, R138, 0x1, R11 ;  /* 0x000000018a8a7824 */ /* 0x000fe200078e020b */
[----:B------:R-:W-:Y:S01]  /*2940*/  ISETP.GE.AND P2, PT, R9, UR8, PT ;  /* 0x0000000809007c0c */ /* 0x000fe2000bf46270 */
[----:B------:R-:W-:Y:S01]  /*2950*/  IMAD R11, R105, 0x60, RZ ;  /* 0x00000060690b7824 */ /* 0x000fe200078e02ff */
[----:B------:R-:W-:Y:S01]  /*2960*/  SHF.R.S32.HI R118, RZ, 0x3, R15 ;  /* 0x00000003ff767819 */ /* 0x000fe2000001140f */
[----:B------:R-:W-:Y:S01]  /*2970*/  IMAD.WIDE.U32 R104, R104, 0x60, RZ ;  /* 0x0000006068687825 */ /* 0x000fe200078e00ff */
[----:B------:R-:W-:-:S02]  /*2980*/  SEL R26, RZ, 0x20, P2 ;  /* 0x00000020ff1a7807 */ /* 0x000fc40001000000 */
[----:B------:R-:W-:Y:S01]  /*2990*/  LOP3.LUT R14, R14, 0xfffffff8, RZ, 0xc0, !PT ;  /* 0xfffffff80e0e7812 */ /* 0x000fe200078ec0ff */
[----:B------:R-:W-:Y:S01]  /*29a0*/  IMAD R29, R145, R99, R8 ;  /* 0x00000063911d7224 */ /* 0x000fe200078e0208 */
[----:B------:R-:W-:Y:S01]  /*29b0*/  LOP3.LUT R15, R15, 0xfffffff8, RZ, 0xc0, !PT ;  /* 0xfffffff80f0f7812 */ /* 0x000fe200078ec0ff */
[----:B------:R-:W-:Y:S01]  /*29c0*/  IMAD R27, R145, R93, R12 ;  /* 0x0000005d911b7224 */ /* 0x000fe200078e020c */
[----:B------:R-:W-:Y:S01]  /*29d0*/  LOP3.LUT R12, R206, 0x18, R18, 0xf8, !PT ;  /* 0x00000018ce0c7812 */ /* 0x000fe200078ef812 */
[----:B------:R-:W-:Y:S01]  /*29e0*/  IMAD.IADD R140, R140, 0x1, R7 ;  /* 0x000000018c8c7824 */ /* 0x000fe200078e0207 */
[----:B------:R-:W-:Y:S01]  /*29f0*/  SHF.L.U64.HI R7, R98, 0x6, R99 ;  /* 0x0000000662077819 */ /* 0x000fe20000010263 */
[----:B------:R-:W-:Y:S01]  /*2a00*/  IMAD R13, R99, 0x60, RZ ;  /* 0x00000060630d7824 */ /* 0x000fe200078e02ff */
[----:B------:R-:W-:Y:S01]  /*2a10*/  LOP3.LUT R137, R12, R207, RZ, 0x3c, !PT ;  /* 0x000000cf0c897212 */ /* 0x000fe200078e3cff */
[C---:B------:R-:W-:Y:S01]  /*2a20*/  IMAD.SHL.U32 R8, R98.reuse, 0x40, RZ ;  /* 0x0000004062087824 */ /* 0x040fe200078e00ff */
[----:B------:R-:W-:Y:S01]  /*2a30*/  LOP3.LUT R20, R25, 0xfffffff8, RZ, 0xc0, !PT ;  /* 0xfffffff819147812 */ /* 0x000fe200078ec0ff */
[----:B------:R-:W-:Y:S01]  /*2a40*/  IMAD.WIDE.U32 R98, R98, 0x60, RZ ;  /* 0x0000006062627825 */ /* 0x000fe200078e00ff */
[----:B------:R-:W-:-:S02]  /*2a50*/  IADD3 R12, R97, R27, RZ ;  /* 0x0000001b610c7210 */ /* 0x000fc40007ffe0ff */
[----:B------:R-:W-:Y:S01]  /*2a60*/  SHF.R.S32.HI R115, RZ, 0x3, R25 ;  /* 0x00000003ff737819 */ /* 0x000fe20000011419 */
[----:B------:R-:W-:Y:S01]  /*2a70*/  IMAD.IADD R132, R105, 0x1, R11 ;  /* 0x0000000169847824 */ /* 0x000fe200078e020b */
[----:B------:R-:W-:Y:S01]  /*2a80*/  SHF.R.S32.HI R114, RZ, 0x1f, R14 ;  /* 0x0000001fff727819 */ /* 0x000fe2000001140e */
[----:B------:R-:W-:Y:S01]  /*2a90*/  IMAD.IADD R10, R103, 0x1, R29 ;  /* 0x00000001670a7824 */ /* 0x000fe200078e021d */
[----:B------:R-:W-:Y:S01]  /*2aa0*/  SHF.R.S32.HI R113, RZ, 0x1f, R15 ;  /* 0x0000001fff717819 */ /* 0x000fe2000001140f */
[----:B------:R-:W-:Y:S01]  /*2ab0*/  IMAD.IADD R11, R29, 0x1, R101 ;  /* 0x000000011d0b7824 */ /* 0x000fe200078e0265 */
[C---:B------:R-:W-:Y:S01]  /*2ac0*/  LOP3.LUT R29, R21.reuse, R26, RZ, 0xfc, !PT ;  /* 0x0000001a151d7212 */ /* 0x040fe200078efcff */
[----:B------:R-:W-:Y:S01]  /*2ad0*/  IMAD.WIDE.U32 R92, R92, 0x60, RZ ;  /* 0x000000605c5c7825 */ /* 0x000fe200078e00ff */
[----:B------:R-:W-:Y:S02]  /*2ae0*/  LOP3.LUT R21, R21, 0x1, RZ, 0xc0, !PT ;  /* 0x0000000115157812 */ /* 0x000fe400078ec0ff */
[----:B------:R-:W-:Y:S01]  /*2af0*/  LOP3.LUT R25, R29, 0x2, RZ, 0xc0, !PT ;  /* 0x000000021d197812 */ /* 0x000fe200078ec0ff */
[----:B------:R-:W-:Y:S01]  /*2b00*/  IMAD.IADD R134, R99, 0x1, R13 ;  /* 0x0000000163867824 */ /* 0x000fe200078e020d */
[----:B------:R-:W-:Y:S01]  /*2b10*/  LOP3.LUT R26, R29, 0x4, RZ, 0xc0, !PT ;  /* 0x000000041d1a7812 */ /* 0x000fe200078ec0ff */
[----:B------:R-:W-:Y:S01]  /*2b20*/  IMAD.IADD R13, R27, 0x1, R95 ;  /* 0x000000011b0d7824 */ /* 0x000fe200078e025f */
[C---:B------:R-:W-:Y:S01]  /*2b30*/  LOP3.LUT R27, R29.reuse, 0x8, RZ, 0xc0, !PT ;  /* 0x000000081d1b7812 */ /* 0x040fe200078ec0ff */
[----:B------:R-:W-:Y:S01]  /*2b40*/  IMAD.IADD R137, R208, 0x1, R137 ;  /* 0x00000001d0897824 */ /* 0x000fe200078e0289 */
[----:B------:R-:W-:Y:S01]  /*2b50*/  LOP3.LUT R28, R29, 0x10, RZ, 0xc0, !PT ;  /* 0x000000101d1c7812 */ /* 0x000fe200078ec0ff */
[----:B------:R-:W-:Y:S01]  /*2b60*/  IMAD.IADD R133, R93, 0x1, R133 ;  /* 0x000000015d857824 */ /* 0x000fe200078e0285 */
[----:B------:R-:W-:-:S02]  /*2b70*/  SHF.R.S32.HI R112, RZ, 0x1f, R20 ;  /* 0x0000001fff707819 */ /* 0x000fc40000011414 */
[----:B------:R-:W-:-:S07]  /*2b80*/  LOP3.LUT R29, R29, 0x20, RZ, 0xc0, !PT ;  /* 0x000000201d1d7812 */ /* 0x000fce00078ec0ff */
.L_x_5236:
[----:B------:R-:W2:Y:S01]  /*2b90*/  LDL.LU R35, [R1] ;  /* 0x0000000001237983 */ /* 0x000ea20000300800 */
        /* <DEDUP_REMOVED lines=13> */
[----:B------:R-:W-:Y:S02]  /*2c70*/  IMAD R31, R17, 0x4800, R137 ;  /* 0x00004800111f7824 */ /* 0x000fe400078e0289 */
[----:B------:R-:W-:Y:S01]  /*2c80*/  IMAD.X R34, R84, 0x1, R6, P4 ;  /* 0x0000000154227824 */ /* 0x000fe200020e0606 */
[----:B------:R-:W-:Y:S02]  /*2c90*/  IADD3.X R32, R6, R84, R135, P2, P3 ;  /* 0x0000005406207210 */ /* 0x000fe400017e6487 */
[----:B------:R-:W-:Y:S02]  /*2ca0*/  ISETP.GT.AND P3, PT, R41, R131, PT ;  /* 0x000000832900720c */ /* 0x000fe40003f64270 */
[----:B0-----:R-:W-:-:S02]  /*2cb0*/  LEA R36, P2, R24, R116, 0x1 ;  /* 0x0000007418247211 */ /* 0x001fc400078408ff */
[----:B------:R-:W-:Y:S02]  /*2cc0*/  LEA R38, P4, R33, R116, 0x1 ;  /* 0x0000007421267211 */ /* 0x000fe400078808ff */
[-C--:B------:R-:W-:Y:S02]  /*2cd0*/  LEA.HI.X R37, R24, R117.reuse, R32, 0x1, P2 ;  /* 0x0000007518257211 */ /* 0x080fe400010f0c20 */
[----:B-1----:R-:W-:Y:S02]  /*2ce0*/  ISETP.GE.AND P2, PT, R121, 0x1, PT ;  /* 0x000000017900780c */ /* 0x002fe40003f46270 */
[----:B------:R-:W-:Y:S01]  /*2cf0*/  LEA.HI.X R39, R33, R117, R34, 0x1, P4 ;  /* 0x0000007521277211 */ /* 0x000fe200020f0c22 */
[C---:B------:R-:W-:Y:S01]  /*2d00*/  VIADD R33, R31.reuse, 0x20 ;  /* 0x000000201f217836 */ /* 0x040fe20000000000 */
[----:B------:R-:W-:Y:S01]  /*2d10*/  MOV R24, R41 ;  /* 0x0000002900187202 */ /* 0x000fe20000000f00 */
[C---:B------:R-:W-:Y:S02]  /*2d20*/  @P5 VIADD R33, R31.reuse, 0xffffffe0 ;  /* 0xffffffe01f215836 */ /* 0x040fe40000000000 */
[----:B------:R-:W-:-:S02]  /*2d30*/  IMAD R31, R31, 0x2, R120 ;  /* 0x000000021f1f7824 */ /* 0x000fc400078e0278 */
[----:B------:R-:W-:Y:S01]  /*2d40*/  IMAD R88, R33, 0x2, R120 ;  /* 0x0000000221587824 */ /* 0x000fe200078e0278 */
[----:B--2---:R-:W-:-:S04]  /*2d50*/  LOP3.LUT R35, R35, 0xfffffffd, RZ, 0xc0, !PT ;  /* 0xfffffffd23237812 */ /* 0x004fc800078ec0ff */
[----:B------:R-:W-:-:S05]  /*2d60*/  @P3 LOP3.LUT R35, R35, 0x2, RZ, 0xfc, !PT ;  /* 0x0000000223233812 */ /* 0x000fca00078efcff */
[----:B------:R0:W-:Y:S01]  /*2d70*/  STL [R1], R35 ;  /* 0x0000002301007387 */ /* 0x0001e20000100800 */
[----:B------:R-:W-:Y:S05]  /*2d80*/  @!P2 BRA `(.L_x_5138) ;  /* 0x0000006c00c0a947 */ /* 0x000fea0003800000 */
        /* <DEDUP_REMOVED lines=32> */
[----:B------:R-:W-:Y:S01]  /*2f90*/  CS2R R124, SRZ ;  /* 0x00000000007c7805 */ /* 0x000fe2000001ff00 */
[----:B------:R-:W-:Y:S01]  /*2fa0*/  IMAD.X R34, R90, 0x1, R12, P2 ;  /* 0x000000015a227824 */ /* 0x000fe200010e060c */
        /* <DEDUP_REMOVED lines=35> */
.L_x_5141:
[----:B------:R-:W-:Y:S05]  /*31e0*/  BSYNC B1 ;  /* 0x0000000000017941 */ /* 0x000fea0003800000 */
.L_x_5140:
        /* <DEDUP_REMOVED lines=56> */
.L_x_5143:
[----:B------:R-:W-:Y:S05]  /*3570*/  BSYNC B1 ;  /* 0x0000000000017941 */ /* 0x000fea0003800000 */
.L_x_5142:
[----:B01----:R-:W2:Y:S01]  /*3580*/  LDL R32, [R1+0x4] ;  /* 0x0000040001207983 */ /* 0x003ea20000100800 */
[----:B------:R-:W-:Y:S01]  /*3590*/  MOV R33, R69 ;  /* 0x0000004500217202 */ /* 0x000fe20000000f00 */
[----:B------:R-:W-:Y:S01]  /*35a0*/  IMAD.MOV.U32 R34, RZ, RZ, R76 ;  /* 0x000000ffff227224 */ /* 0x000fe200078e004c */
[----:B------:R-:W-:Y:S01]  /*35b0*/  PRMT R144, R126, 0x5410, R127 ;  /* 0x000054107e907816 */ /* 0x000fe2000000007f */
[----:B------:R-:W-:Y:S01]  /*35c0*/  IMAD.MOV.U32 R35, RZ, RZ, R77 ;  /* 0x000000ffff237224 */ /* 0x000fe200078e004d */
[----:B------:R-:W-:Y:S01]  /*35d0*/  PRMT R159, R33, 0x7610, R159 ;  /* 0x00007610219f7816 */ /* 0x000fe2000000009f */
[----:B------:R-:W-:-:S03]  /*35e0*/  IMAD.MOV.U32 R33, RZ, RZ, R73 ;  /* 0x000000ffff217224 */ /* 0x000fc600078e0049 */
[----:B------:R-:W-:Y:S01]  /*35f0*/  PRMT R164, R34, 0x5410, R35 ;  /* 0x0000541022a47816 */ /* 0x000fe20000000023 */
[----:B------:R-:W-:Y:S02]  /*3600*/  IMAD.MOV.U32 R34, RZ, RZ, R116 ;  /* 0x000000ffff227224 */ /* 0x000fe400078e0074 */
[----:B------:R-:W-:-:S05]  /*3610*/  IMAD.MOV.U32 R35, RZ, RZ, R117 ;  /* 0x000000ffff237224 */ /* 0x000fca00078e0075 */
[----:B------:R-:W-:Y:S01]  /*3620*/  PRMT R166, R34, 0x5410, R35 ;  /* 0x0000541022a67816 */ /* 0x000fe20000000023 */
[----:B------:R-:W-:Y:S02]  /*3630*/  IMAD.MOV.U32 R34, RZ, RZ, R70 ;  /* 0x000000ffff227224 */ /* 0x000fe400078e0046 */
[----:B------:R-:W-:-:S05]  /*3640*/  IMAD.MOV.U32 R35, RZ, RZ, R71 ;  /* 0x000000ffff237224 */ /* 0x000fca00078e0047 */
[----:B------:R-:W-:Y:S01]  /*3650*/  PRMT R159, R159, 0x5410, R35 ;  /* 0x000054109f9f7816 */ /* 0x000fe20000000023 */
[----:B------:R-:W-:Y:S01]  /*3660*/  IMAD.MOV.U32 R35, RZ, RZ, R79 ;  /* 0x000000ffff237224 */ /* 0x000fe200078e004f */
[----:B--2---:R-:W-:Y:S01]  /*3670*/  R2UR UR4, R32 ;  /* 0x00000000200472ca */ /* 0x004fe200000e0000 */
[----:B------:R-:W-:-:S05]  /*3680*/  IMAD.MOV.U32 R32, RZ, RZ, R68 ;  /* 0x000000ffff207224 */ /* 0x000fca00078e0044 */
[----:B------:R-:W-:Y:S01]  /*3690*/  PRMT R160, R160, 0x5410, R32 ;  /* 0x00005410a0a07816 */ /* 0x000fe20000000020 */
[----:B------:R-:W-:-:S03]  /*36a0*/  IMAD.MOV.U32 R32, RZ, RZ, R72 ;  /* 0x000000ffff207224 */ /* 0x000fc600078e0048 */
[----:B------:R-:W-:Y:S01]  /*36b0*/  PRMT R160, R34, 0x7610, R160 ;  /* 0x0000761022a07816 */ /* 0x000fe200000000a0 */
[----:B------:R-:W-:Y:S01]  /*36c0*/  IMAD.MOV.U32 R34, RZ, RZ, R78 ;  /* 0x000000ffff227224 */ /* 0x000fe200078e004e */
[----:B------:R-:W-:Y:S01]  /*36d0*/  PRMT R163, R33, 0x5410, R32 ;  /* 0x0000541021a37816 */ /* 0x000fe20000000020 */
[----:B------:R-:W-:Y:S01]  /*36e0*/  IMAD.MOV.U32 R32, RZ, RZ, R84 ;  /* 0x000000ffff207224 */ /* 0x000fe200078e0054 */
[----:B------:R-:W-:Y:S01]  /*36f0*/  UISETP.NE.AND UP0, UPT, UR4, 0x3, UPT ;  /* 0x000000030400788c */ /* 0x000fe2000bf05270 */
        /* <DEDUP_REMOVED lines=8> */
[----:B-----5:R-:W-:Y:S01]  /*3780*/  IMAD.MOV.U32 R34, RZ, RZ, R44 ;  /* 0x000000ffff227224 */ /* 0x020fe200078e002c */
[----:B------:R-:W-:Y:S01]  /*3790*/  PRMT R146, R32, 0x5410, R33 ;  /* 0x0000541020927816 */ /* 0x000fe20000000021 */
[----:B------:R-:W-:Y:S01]  /*37a0*/  IMAD.MOV.U32 R32, RZ, RZ, R74 ;  /* 0x000000ffff207224 */ /* 0x000fe200078e004a */
[----:B------:R-:W-:Y:S01]  /*37b0*/  PLOP3.LUT P2, PT, PT, PT, UP0, 0x80, 0x0 ;  /* 0x000000000000781c */ /* 0x000fe20003f4f008 */
[----:B------:R-:W-:Y:S02]  /*37c0*/  IMAD.MOV.U32 R33, RZ, RZ, R75 ;  /* 0x000000ffff217224 */ /* 0x000fe400078e004b */
[----:B------:R-:W-:-:S03]  /*37d0*/  IMAD.MOV.U32 R35, RZ, RZ, R45 ;  /* 0x000000ffff237224 */ /* 0x000fc600078e002d */
[----:B------:R-:W-:Y:S01]  /*37e0*/  PRMT R167, R32, 0x5410, R33 ;  /* 0x0000541020a77816 */ /* 0x000fe20000000021 */
[----:B------:R-:W-:Y:S01]  /*37f0*/  IMAD.MOV.U32 R32, RZ, RZ, R86 ;  /* 0x000000ffff207224 */ /* 0x000fe200078e0056 */
[----:B------:R-:W-:Y:S02]  /*3800*/  MOV R33, R87 ;  /* 0x0000005700217202 */ /* 0x000fe40000000f00 */
        /* <DEDUP_REMOVED lines=33> */
[----:B------:R-:W-:-:S02]  /*3a20*/  IMAD.MOV.U32 R32, RZ, RZ, R58 ;  /* 0x000000ffff207224 */ /* 0x000fc400078e003a */
[----:B------:R-:W-:-:S03]  /*3a30*/  IMAD.MOV.U32 R35, RZ, RZ, R63 ;  /* 0x000000ffff237224 */ /* 0x000fc600078e003f */
[----:B------:R-:W-:Y:S02]  /*3a40*/  PRMT R161, R32, 0x5410, R33 ;  /* 0x0000541020a17816 */ /* 0x000fe40000000021 */
[----:B------:R-:W-:Y:S01]  /*3a50*/  PRMT R162, R34, 0x5410, R35 ;  /* 0x0000541022a27816 */ /* 0x000fe20000000023 */
[----:B------:R-:W-:Y:S06]  /*3a60*/  @!P2 BRA `(.L_x_5144) ;  /* 0x000000000004a947 */ /* 0x000fec0003800000 */
[----:B------:R-:W-:Y:S01]  /*3a70*/  BPT.TRAP 0x1 ;  /* 0x000000040000795c */ /* 0x000fe20000300000 */
.L_x_5144:
[----:B------:R-:W-:Y:S01]  /*3a80*/  LEA R90, R17, R16, 0x3 ;  /* 0x00000010115a7211 */ /* 0x000fe200078e18ff */
[----:B------:R-:W-:Y:S01]  /*3a90*/  BSSY B1, `(.L_x_5145) ;  /* 0x0000004000017945 */ /* 0x000fe20003800000 */
[----:B------:R-:W-:-:S04]  /*3aa0*/  SHF.L.U32 R91, R199, 0x1f, RZ ;  /* 0x0000001fc75b7819 */ /* 0x000fc800000006ff */
[----:B------:R-:W0:Y:S02]  /*3ab0*/  SYNCS.PHASECHK.TRANS64.TRYWAIT P5, [R90+URZ+0x30890], R91 ;  /* 0x0308905b5a0075a7 */ /* 0x000e2400080a017f */
[----:B0-----:R-:W-:Y:S05]  /*3ac0*/  @!P5 BRA `(.L_x_5146) ;  /* 0x000002600060d947 */ /* 0x001fea0003800000 */
.L_x_5593:
[----:B------:R-:W-:Y:S05]  /*3ad0*/  BSYNC B1 ;  /* 0x0000000000017941 */ /* 0x000fea0003800000 */
.L_x_5145:
        /* <DEDUP_REMOVED lines=10> */
[----:B--2---:R-:W-:Y:S01]  /*3b80*/  HADD2.F32 R154, -RZ, R33.H0_H0 ;  /* 0x20000021ff9a7230 */ /* 0x004fe20000004100 */
[----:B------:R-:W-:Y:S01]  /*3b90*/  SHF.R.U64 R116, R116, 0x10, R117 ;  /* 0x0000001074747819 */ /* 0x000fe20000001275 */
[----:B------:R-:W-:Y:S01]  /*3ba0*/  HADD2.F32 R152, -RZ, R35.H1_H1 ;  /* 0x30000023ff987230 */ /* 0x000fe20000004100 */
[----:B------:R-:W-:Y:S01]  /*3bb0*/  SHF.R.U32.HI R125, RZ, 0x10, R125 ;  /* 0x00000010ff7d7819 */ /* 0x000fe2000001167d */
[----:B------:R-:W-:Y:S01]  /*3bc0*/  HADD2.F32 R153, -RZ, R124.H0_H0 ;  /* 0x2000007cff997230 */ /* 0x000fe20000004100 */
[----:B------:R-:W-:Y:S01]  /*3bd0*/  SHF.R.U32.HI R117, RZ, 0x10, R117 ;  /* 0x00000010ff757819 */ /* 0x000fe20000011675 */
[----:B------:R-:W-:Y:S02]  /*3be0*/  HADD2.F32 R124, -RZ, R33.H1_H1 ;  /* 0x30000021ff7c7230 */ /* 0x000fe40000004100 */
[----:B------:R-:W-:Y:S02]  /*3bf0*/  HADD2.F32 R155, -RZ, R116.H0_H0 ;  /* 0x20000074ff9b7230 */ /* 0x000fe40000004100 */
[----:B------:R-:W-:-:S02]  /*3c00*/  HADD2.F32 R125, -RZ, R125.H0_H0 ;  /* 0x2000007dff7d7230 */ /* 0x000fc40000004100 */
[-C--:B------:R-:W-:Y:S01]  /*3c10*/  FMUL.FTZ R33, R124, R153.reuse ;  /* 0x000000997c217220 */ /* 0x080fe20000410000 */
[C---:B------:R-:W-:Y:S01]  /*3c20*/  FMUL.FTZ R153, R154.reuse, R153 ;  /* 0x000000999a997220 */ /* 0x040fe20000410000 */
[----:B------:R-:W-:Y:S02]  /*3c30*/  HADD2.F32 R157, -RZ, R117.H0_H0 ;  /* 0x20000075ff9d7230 */ /* 0x000fe40000004100 */
[----:B------:R-:W-:Y:S01]  /*3c40*/  FFMA.FTZ R33, R154, R155, -R33 ;  /* 0x0000009b9a217223 */ /* 0x000fe20000010821 */
[----:B------:R-:W-:Y:S02]  /*3c50*/  HADD2.F32 R154, -RZ, R35.H0_H0 ;  /* 0x20000023ff9a7230 */ /* 0x000fe40000004100 */
[----:B------:R-:W-:Y:S01]  /*3c60*/  FMUL.FTZ R35, R152, R125 ;  /* 0x0000007d98237220 */ /* 0x000fe20000410000 */
[----:B------:R-:W-:Y:S01]  /*3c70*/  FFMA.FTZ R116, R124, R155, R153 ;  /* 0x0000009b7c747223 */ /* 0x000fe20000010099 */
[----:B------:R-:W-:Y:S02]  /*3c80*/  HADD2.F32 R117, -RZ, R170.H0_H0 ;  /* 0x200000aaff757230 */ /* 0x000fe40000004100 */
[----:B------:R-:W-:Y:S01]  /*3c90*/  FMUL.FTZ R125, R154, R125 ;  /* 0x0000007d9a7d7220 */ /* 0x000fe20000410000 */
[----:B------:R-:W-:-:S02]  /*3ca0*/  HADD2.F32 R124, -RZ, R32.H1_H1 ;  /* 0x30000020ff7c7230 */ /* 0x000fc40000004100 */
[-C--:B------:R-:W-:Y:S01]  /*3cb0*/  FFMA.FTZ R35, R154, R157.reuse, -R35 ;  /* 0x0000009d9a237223 */ /* 0x080fe20000010823 */
[----:B------:R-:W-:Y:S02]  /*3cc0*/  HADD2.F32 R154, -RZ, R32.H0_H0 ;  /* 0x20000020ff9a7230 */ /* 0x000fe40000004100 */
[----:B------:R-:W-:Y:S01]  /*3cd0*/  FFMA.FTZ R152, R152, R157, R125 ;  /* 0x0000009d98987223 */ /* 0x000fe2000001007d */
[----:B------:R-:W-:Y:S02]  /*3ce0*/  HADD2.F32 R125, -RZ, R166.H0_H0 ;  /* 0x200000a6ff7d7230 */ /* 0x000fe40000004100 */
[-C--:B------:R-:W-:Y:S01]  /*3cf0*/  FMUL.FTZ R155, R124, R117.reuse ;  /* 0x000000757c9b7220 */ /* 0x080fe20000410000 */
[----:B------:R-:W-:Y:S02]  /*3d00*/  HADD2.F32 R32, -RZ, R170.H1_H1 ;  /* 0x300000aaff207230 */ /* 0x000fe40000004100 */
[----:B------:R-:W-:Y:S01]  /*3d10*/  FMUL.FTZ R117, R154, R117 ;  /* 0x000000759a757220 */ /* 0x000fe20000410000 */
[----:B------:R-:W-:-:S02]  /*3d20*/  HADD2.F32 R153, -RZ, R34.H1_H1 ;  /* 0x30000022ff997230 */ /* 0x000fc40000004100 */
[-C--:B------:R-:W-:Y:S01]  /*3d30*/  FFMA.FTZ R155, R154, R125.reuse, -R155 ;  /* 0x0000007d9a9b7223 */ /* 0x080fe2000001089b */
[----:B------:R-:W-:Y:S02]  /*3d40*/  HADD2.F32 R157, -RZ, R34.H0_H0 ;  /* 0x20000022ff9d7230 */ /* 0x000fe40000004100 */
[----:B------:R-:W-:Y:S01]  /*3d50*/  FFMA.FTZ R124, R124, R125, R117 ;  /* 0x0000007d7c7c7223 */ /* 0x000fe20000010075 */
[----:B------:R-:W-:Y:S02]  /*3d60*/  HADD2.F32 R154, -RZ, R166.H1_H1 ;  /* 0x300000a6ff9a7230 */ /* 0x000fe40000004100 */
[-C--:B------:R-:W-:Y:S01]  /*3d70*/  FMUL.FTZ R34, R153, R32.reuse ;  /* 0x0000002099227220 */ /* 0x080fe20000410000 */
[----:B------:R-:W-:Y:S01]  /*3d80*/  F2FP.F16.F32.PACK_AB R33, R116, R33 ;  /* 0x000000217421723e */ /* 0x000fe200000000ff */
[C---:B------:R-:W-:Y:S01]  /*3d90*/  FMUL.FTZ R32, R157.reuse, R32 ;  /* 0x000000209d207220 */ /* 0x040fe20000410000 */
[----:B------:R-:W-:Y:S01]  /*3da0*/  F2FP.F16.F32.PACK_AB R35, R152, R35 ;  /* 0x000000239823723e */ /* 0x000fe200000000ff */
[----:B------:R-:W-:-:S02]  /*3db0*/  FFMA.FTZ R34, R157, R154, -R34 ;  /* 0x0000009a9d227223 */ /* 0x000fc40000010822 */
[----:B------:R-:W-:Y:S01]  /*3dc0*/  FFMA.FTZ R153, R153, R154, R32 ;  /* 0x0000009a99997223 */ /* 0x000fe20000010020 */
[----:B------:R-:W-:-:S04]  /*3dd0*/  F2FP.F16.F32.PACK_AB R32, R124, R155 ;  /* 0x0000009b7c20723e */ /* 0x000fc800000000ff */
[----:B------:R-:W-:-:S07]  /*3de0*/  F2FP.F16.F32.PACK_AB R34, R153, R34 ;  /* 0x000000229922723e */ /* 0x000fce00000000ff */
.L_x_5152:
[----:B------:R-:W-:Y:S05]  /*3df0*/  BSYNC B3 ;  /* 0x0000000000037941 */ /* 0x000fea0003800000 */
.L_x_5151:
[----:B--2---:R1:W-:Y:S02]  /*3e00*/  STG.E.128 desc[UR60][R38.64], R32 ;  /* 0x0000002026007986 */ /* 0x0043e4000c101d3c */
.L_x_5150:
[----:B------:R-:W-:Y:S05]  /*3e10*/  BSYNC B2 ;  /* 0x0000000000027941 */ /* 0x000fea0003800000 */
.L_x_5149:
        /* <DEDUP_REMOVED lines=48> */
.L_x_5156:
[----:B------:R-:W-:Y:S05]  /*4120*/  BSYNC B3 ;  /* 0x0000000000037941 */ /* 0x000fea0003800000 */
.L_x_5155:
[----:B--2---:R2:W-:Y:S02]  /*4130*/  STG.E.128 desc[UR60][R38.64+0x40], R32 ;  /* 0x0000402026007986 */ /* 0x0045e4000c101d3c */
.L_x_5154:
[----:B------:R-:W-:Y:S05]  /*4140*/  BSYNC B2 ;  /* 0x0000000000027941 */ /* 0x000fea0003800000 */
.L_x_5153:
        /* <DEDUP_REMOVED lines=48> */
.L_x_5160:
[----:B------:R-:W-:Y:S05]  /*4450*/  BSYNC B3 ;  /* 0x0000000000037941 */ /* 0x000fea0003800000 */
.L_x_5159:
[----:B--2---:R3:W-:Y:S02]  /*4460*/  STG.E.128 desc[UR60][R38.64+0x80], R32 ;  /* 0x0000802026007986 */ /* 0x0047e4000c101d3c */
.L_x_5158:
[----:B------:R-:W-:Y:S05]  /*4470*/  BSYNC B2 ;  /* 0x0000000000027941 */ /* 0x000fea0003800000 */
.L_x_5157:
        /* <DEDUP_REMOVED lines=9> */
[----:B------:R-:W-:Y:S01]  /*4510*/  SHF.R.U32.HI R77, RZ, 0x10, R75 ;  /* 0x00000010ff4d7819 */ /* 0x000fe2000001164b */
[----:B------:R-:W-:Y:S01]  /*4520*/  HADD2.F32 R85, -RZ, R163.H0_H0 ;  /* 0x200000a3ff557230 */ /* 0x000fe20000004100 */
        /* <DEDUP_REMOVED lines=25> */
[----:B------:R-:W-:Y:S01]  /*46c0*/  HADD2.F32 R76, -RZ, R163.H1_H1 ;  /* 0x300000a3ff4c7230 */ /* 0x000fe20000004100 */
        /* <DEDUP_REMOVED lines=11> */
.L_x_5164:
[----:B------:R-:W-:Y:S05]  /*4780*/  BSYNC B3 ;  /* 0x0000000000037941 */ /* 0x000fea0003800000 */
.L_x_5163:
[----:B--2---:R4:W-:Y:S02]  /*4790*/  STG.E.128 desc[UR60][R38.64+0xc0], R32 ;  /* 0x0000c02026007986 */ /* 0x0049e4000c101d3c */
.L_x_5162:
[----:B------:R-:W-:Y:S05]  /*47a0*/  BSYNC B2 ;  /* 0x0000000000027941 */ /* 0x000fea0003800000 */
.L_x_5161:
        /* <DEDUP_REMOVED lines=8> */
[----:B------:R-:W-:Y:S01]  /*4830*/  SHF.R.U32.HI R68, RZ, 0x10, R69 ;  /* 0x00000010ff447819 */ /* 0x000fe20000011645 */
[----:B--2---:R-:W-:Y:S01]  /*4840*/  IMAD.MOV.U32 R69, RZ, RZ, R35 ;  /* 0x000000ffff457224 */ /* 0x004fe200078e0023 */
[--C-:B------:R-:W-:Y:S01]  /*4850*/  SHF.R.U64 R74, R70, 0x10, R71.reuse ;  /* 0x00000010464a7819 */ /* 0x100fe20000001247 */
[--C-:B------:R-:W-:Y:S01]  /*4860*/  HADD2.F32 R35, -RZ, R33.reuse.H1_H1 ;  /* 0x30000021ff237230 */ /* 0x100fe20000004100 */
[----:B------:R-:W-:Y:S01]  /*4870*/  SHF.R.U32.HI R73, RZ, 0x10, R71 ;  /* 0x00000010ff497819 */ /* 0x000fe20000011647 */
[----:B------:R-:W-:Y:S02]  /*4880*/  HADD2.F32 R33, -RZ, R33.H0_H0 ;  /* 0x20000021ff217230 */ /* 0x000fe40000004100 */
[----:B------:R-:W-:Y:S02]  /*4890*/  HADD2.F32 R74, -RZ, R74.H0_H0 ;  /* 0x2000004aff4a7230 */ /* 0x000fe40000004100 */
[----:B------:R-:W-:-:S02]  /*48a0*/  HADD2.F32 R73, -RZ, R73.H0_H0 ;  /* 0x20000049ff497230 */ /* 0x000fc40000004100 */
[--C-:B------:R-:W-:Y:S02]  /*48b0*/  HADD2.F32 R70, -RZ, R69.reuse.H1_H1 ;  /* 0x30000045ff467230 */ /* 0x100fe40000004100 */
[----:B------:R-:W-:Y:S02]  /*48c0*/  HADD2.F32 R69, -RZ, R69.H0_H0 ;  /* 0x20000045ff457230 */ /* 0x000fe40000004100 */
[----:B------:R-:W-:Y:S02]  /*48d0*/  HADD2.F32 R72, -RZ, R72.H0_H0 ;  /* 0x20000048ff487230 */ /* 0x000fe40000004100 */
[-C--:B------:R-:W-:Y:S01]  /*48e0*/  FMUL.FTZ R76, R70, R73.reuse ;  /* 0x00000049464c7220 */ /* 0x080fe20000410000 */
[----:B------:R-:W-:Y:S02]  /*48f0*/  HADD2.F32 R71, -RZ, R68.H0_H0 ;  /* 0x20000044ff477230 */ /* 0x000fe40000004100 */
[-C--:B------:R-:W-:Y:S01]  /*4900*/  FMUL.FTZ R68, R35, R74.reuse ;  /* 0x0000004a23447220 */ /* 0x080fe20000410000 */
[----:B------:R-:W-:Y:S01]  /*4910*/  FMUL.FTZ R74, R33, R74 ;  /* 0x0000004a214a7220 */ /* 0x000fe20000410000 */
[----:B------:R-:W-:-:S02]  /*4920*/  FMUL.FTZ R73, R69, R73 ;  /* 0x0000004945497220 */ /* 0x000fc40000410000 */
[-C--:B------:R-:W-:Y:S01]  /*4930*/  FFMA.FTZ R33, R33, R72.reuse, -R68 ;  /* 0x0000004821217223 */ /* 0x080fe20000010844 */
[----:B------:R-:W-:Y:S01]  /*4940*/  FFMA.FTZ R68, R35, R72, R74 ;  /* 0x0000004823447223 */ /* 0x000fe2000001004a */
[-C--:B------:R-:W-:Y:S01]  /*4950*/  FFMA.FTZ R35, R69, R71.reuse, -R76 ;  /* 0x0000004745237223 */ /* 0x080fe2000001084c */
[----:B------:R-:W-:Y:S01]  /*4960*/  FFMA.FTZ R70, R70, R71, R73 ;  /* 0x0000004746467223 */ /* 0x000fe20000010049 */
[----:B------:R-:W-:Y:S02]  /*4970*/  HADD2.F32 R73, -RZ, R160.H0_H0 ;  /* 0x200000a0ff497230 */ /* 0x000fe40000004100 */
[----:B------:R-:W-:Y:S01]  /*4980*/  HADD2.F32 R74, -RZ, R159.H1_H1 ;  /* 0x3000009fff4a7230 */ /* 0x000fe20000004100 */
[----:B------:R-:W-:Y:S01]  /*4990*/  F2FP.F16.F32.PACK_AB R33, R68, R33 ;  /* 0x000000214421723e */ /* 0x000fe200000000ff */
[----:B------:R-:W-:Y:S01]  /*49a0*/  HADD2.F32 R72, -RZ, R32.H1_H1 ;  /* 0x30000020ff487230 */ /* 0x000fe20000004100 */
[----:B------:R-:W-:Y:S01]  /*49b0*/  F2FP.F16.F32.PACK_AB R35, R70, R35 ;  /* 0x000000234623723e */ /* 0x000fe200000000ff */
[----:B------:R-:W-:-:S02]  /*49c0*/  HADD2.F32 R71, -RZ, R34.H1_H1 ;  /* 0x30000022ff477230 */ /* 0x000fc40000004100 */
[----:B------:R-:W-:Y:S02]  /*49d0*/  HADD2.F32 R32, -RZ, R32.H0_H0 ;  /* 0x20000020ff207230 */ /* 0x000fe40000004100 */
[-C--:B------:R-:W-:Y:S01]  /*49e0*/  FMUL.FTZ R75, R72, R73.reuse ;  /* 0x00000049484b7220 */ /* 0x080fe20000410000 */
[----:B------:R-:W-:Y:S02]  /*49f0*/  HADD2.F32 R34, -RZ, R34.H0_H0 ;  /* 0x20000022ff227230 */ /* 0x000fe40000004100 */
[CC--:B------:R-:W-:Y:S01]  /*4a00*/  FMUL.FTZ R77, R71.reuse, R74.reuse ;  /* 0x0000004a474d7220 */ /* 0x0c0fe20000410000 */
[----:B------:R-:W-:Y:S02]  /*4a10*/  HADD2.F32 R69, -RZ, R160.H1_H1 ;  /* 0x300000a0ff457230 */ /* 0x000fe40000004100 */
        /* <DEDUP_REMOVED lines=9> */
.L_x_5168:
[----:B------:R-:W-:Y:S05]  /*4ab0*/  BSYNC B3 ;  /* 0x0000000000037941 */ /* 0x000fea0003800000 */
.L_x_5167:
[----:B--2---:R1:W-:Y:S02]  /*4ac0*/  STG.E.128 desc[UR60][R38.64+0x100], R32 ;  /* 0x0001002026007986 */ /* 0x0043e4000c101d3c */
.L_x_5166:
[----:B------:R-:W-:Y:S05]  /*4ad0*/  BSYNC B2 ;  /* 0x0000000000027941 */ /* 0x000fea0003800000 */
.L_x_5165:
        /* <DEDUP_REMOVED lines=9> */
[----:B------:R-:W-:Y:S01]  /*4b70*/  IMAD.MOV.U32 R65, RZ, RZ, R35 ;  /* 0x000000ffff417224 */ /* 0x000fe200078e0023 */
[--C-:B------:R-:W-:Y:S01]  /*4b80*/  SHF.R.U64 R69, R66, 0x10, R67.reuse ;  /* 0x0000001042457819 */ /* 0x100fe20000001243 */
[--C-:B------:R-:W-:Y:S01]  /*4b90*/  HADD2.F32 R35, -RZ, R33.reuse.H1_H1 ;  /* 0x30000021ff237230 */ /* 0x100fe20000004100 */
[----:B------:R-:W-:Y:S01]  /*4ba0*/  SHF.R.U32.HI R70, RZ, 0x10, R67 ;  /* 0x00000010ff467819 */ /* 0x000fe20000011643 */
[----:B------:R-:W-:Y:S02]  /*4bb0*/  HADD2.F32 R32, -RZ, R33.H0_H0 ;  /* 0x20000021ff207230 */ /* 0x000fe40000004100 */
[----:B------:R-:W-:Y:S02]  /*4bc0*/  HADD2.F32 R69, -RZ, R69.H0_H0 ;  /* 0x20000045ff457230 */ /* 0x000fe40000004100 */
[----:B------:R-:W-:-:S02]  /*4bd0*/  HADD2.F32 R66, -RZ, R65.H1_H1 ;  /* 0x30000041ff427230 */ /* 0x000fc40000004100 */
[----:B------:R-:W-:Y:S02]  /*4be0*/  HADD2.F32 R70, -RZ, R70.H0_H0 ;  /* 0x20000046ff467230 */ /* 0x000fe40000004100 */
[-C--:B------:R-:W-:Y:S01]  /*4bf0*/  FMUL.FTZ R33, R35, R69.reuse ;  /* 0x0000004523217220 */ /* 0x080fe20000410000 */
[----:B------:R-:W-:Y:S02]  /*4c00*/  HADD2.F32 R65, -RZ, R65.H0_H0 ;  /* 0x20000041ff417230 */ /* 0x000fe40000004100 */
[----:B------:R-:W-:Y:S01]  /*4c10*/  FMUL.FTZ R72, R32, R69 ;  /* 0x0000004520487220 */ /* 0x000fe20000410000 */
[----:B------:R-:W-:Y:S02]  /*4c20*/  HADD2.F32 R67, -RZ, R71.H0_H0 ;  /* 0x20000047ff437230 */ /* 0x000fe40000004100 */
[-C--:B------:R-:W-:Y:S01]  /*4c30*/  FMUL.FTZ R74, R66, R70.reuse ;  /* 0x00000046424a7220 */ /* 0x080fe20000410000 */
[----:B------:R-:W-:Y:S02]  /*4c40*/  HADD2.F32 R68, -RZ, R68.H0_H0 ;  /* 0x20000044ff447230 */ /* 0x000fe40000004100 */
[----:B------:R-:W-:Y:S01]  /*4c50*/  FMUL.FTZ R69, R65, R70 ;  /* 0x0000004641457220 */ /* 0x000fe20000410000 */
[----:B------:R-:W-:-:S02]  /*4c60*/  HADD2.F32 R71, -RZ, R146.H1_H1 ;  /* 0x30000092ff477230 */ /* 0x000fc40000004100 */
        /* <DEDUP_REMOVED lines=23> */
.L_x_5170:
[----:B------:R-:W-:Y:S05]  /*4de0*/  BSYNC B2 ;  /* 0x0000000000027941 */ /* 0x000fea0003800000 */
.L_x_5169:
[----:B--2---:R1:W-:Y:S02]  /*4df0*/  STG.E.128 desc[UR60][R38.64+0x140], R32 ;  /* 0x0001402026007986 */ /* 0x0043e4000c101d3c */
.L_x_5148:
[----:B------:R-:W-:Y:S05]  /*4e00*/  BSYNC B1 ;  /* 0x0000000000017941 */ /* 0x000fea0003800000 */
.L_x_5147:
        /* <DEDUP_REMOVED lines=37> */
[----:B------:R-:W-:Y:S02]  /*5060*/  HADD2.F32 R35, -RZ, R156.H0_H0 ;  /* 0x2000009cff237230 */ /* 0x000fe40000004100 */
[----:B------:R-:W-:Y:S01]  /*5070*/  FMUL.FTZ R60, R32, R60 ;  /* 0x0000003c203c7220 */ /* 0x000fe20000410000 */
        /* <DEDUP_REMOVED lines=10> */
.L_x_5175:
[----:B------:R-:W-:Y:S05]  /*5120*/  BSYNC B2 ;  /* 0x0000000000027941 */ /* 0x000fea0003800000 */
.L_x_5174:
[----:B--2---:R1:W-:Y:S02]  /*5130*/  STG.E.128 desc[UR60][R36.64], R32 ;  /* 0x0000002024007986 */ /* 0x0043e4000c101d3c */
.L_x_5173:
[----:B------:R-:W-:Y:S05]  /*5140*/  BSYNC B1 ;  /* 0x0000000000017941 */ /* 0x000fea0003800000 */
.L_x_5172:
        /* <DEDUP_REMOVED lines=28> */
[--C-:B------:R-:W-:Y:S02]  /*5310*/  HADD2.F32 R39, -RZ, R161.reuse.H0_H0 ;  /* 0x200000a1ff277230 */ /* 0x100fe40000004100 */
        /* <DEDUP_REMOVED lines=19> */
.L_x_5179:
[----:B------:R-:W-:Y:S05]  /*5450*/  BSYNC B2 ;  /* 0x0000000000027941 */ /* 0x000fea0003800000 */
.L_x_5178:
[----:B--2---:R1:W-:Y:S02]  /*5460*/  STG.E.128 desc[UR60][R36.64+0x40], R32 ;  /* 0x0000402024007986 */ /* 0x0043e4000c101d3c */
.L_x_5177:
[----:B------:R-:W-:Y:S05]  /*5470*/  BSYNC B1 ;  /* 0x0000000000017941 */ /* 0x000fea0003800000 */
.L_x_5176:
        /* <DEDUP_REMOVED lines=48> */
.L_x_5183:
[----:B------:R-:W-:Y:S05]  /*5780*/  BSYNC B2 ;  /* 0x0000000000027941 */ /* 0x000fea0003800000 */
.L_x_5182:
[----:B--2---:R1:W-:Y:S02]  /*5790*/  STG.E.128 desc[UR60][R36.64+0x80], R32 ;  /* 0x0000802024007986 */ /* 0x0043e4000c101d3c */
.L_x_5181:
[----:B------:R-:W-:Y:S05]  /*57a0*/  BSYNC B1 ;  /* 0x0000000000017941 */ /* 0x000fea0003800000 */
.L_x_5180:
        /* <DEDUP_REMOVED lines=36> */
[--C-:B------:R-:W-:Y:S02]  /*59f0*/  HADD2.F32 R35, -RZ, R126.reuse.H1_H1 ;  /* 0x3000007eff237230 */ /* 0x100fe40000004100 */
        /* <DEDUP_REMOVED lines=11> */
.L_x_5187:
[----:B------:R-:W-:Y:S05]  /*5ab0*/  BSYNC B2 ;  /* 0x0000000000027941 */ /* 0x000fea0003800000 */
.L_x_5186:
[----:B--2---:R1:W-:Y:S02]  /*5ac0*/  STG.E.128 desc[UR60][R36.64+0xc0], R32 ;  /* 0x0000c02024007986 */ /* 0x0043e4000c101d3c */
.L_x_5185:
[----:B------:R-:W-:Y:S05]  /*5ad0*/  BSYNC B1 ;  /* 0x0000000000017941 */ /* 0x000fea0003800000 */
.L_x_5184:
        /* <DEDUP_REMOVED lines=48> */
.L_x_5191:
[----:B------:R-:W-:Y:S05]  /*5de0*/  BSYNC B2 ;  /* 0x0000000000027941 */ /* 0x000fea0003800000 */
.L_x_5190:
[----:B--2---:R1:W-:Y:S02]  /*5df0*/  STG.E.128 desc[UR60][R36.64+0x100], R32 ;  /* 0x0001002024007986 */ /* 0x0043e4000c101d3c */
.L_x_5189:
[----:B------:R-:W-:Y:S05]  /*5e00*/  BSYNC B1 ;  /* 0x0000000000017941 */ /* 0x000fea0003800000 */
.L_x_5188:
        /* <DEDUP_REMOVED lines=47> */
.L_x_5193:
[----:B------:R-:W-:Y:S05]  /*6100*/  BSYNC B1 ;  /* 0x0000000000017941 */ /* 0x000fea0003800000 */
.L_x_5192:
[----:B--2---:R1:W-:Y:S01]  /*6110*/  STG.E.128 desc[UR60][R36.64+0x140], R32 ;  /* 0x0001402024007986 */ /* 0x0043e2000c101d3c */
[----:B------:R-:W-:Y:S05]  /*6120*/  BRA `(.L_x_5171) ;  /* 0x0000003c00b87947 */ /* 0x000fea0003800000 */
.L_x_5139:
        /* <DEDUP_REMOVED lines=20> */
[----:B------:R-:W-:Y:S01]  /*6270*/  CS2R R54, SRZ ;  /* 0x0000000000367805 */ /* 0x000fe2000001ff00 */
[----:B------:R-:W-:Y:S01]  /*6280*/  IMAD.X R33, R90, 0x1, R13, P2 ;  /* 0x000000015a217824 */ /* 0x000fe200010e060d */
[----:B------:R-:W-:Y:S02]  /*6290*/  LEA R56, P2, R32, UR4, 0x1 ;  /* 0x0000000420387c11 */ /* 0x000fe4000f8408ff */
[----:B------:R-:W-:-:S02]  /*62a0*/  CS2R R52, SRZ ;  /* 0x0000000000347805 */ /* 0x000fc4000001ff00 */
        /* <DEDUP_REMOVED lines=23> */
.L_x_5195:
[----:B------:R-:W-:Y:S05]  /*6420*/  BSYNC B1 ;  /* 0x0000000000017941 */ /* 0x000fea0003800000 */
.L_x_5194:
        /* <DEDUP_REMOVED lines=47> */
.L_x_5197:
[----:B------:R-:W-:Y:S05]  /*6720*/  BSYNC B1 ;  /* 0x0000000000017941 */ /* 0x000fea0003800000 */
.L_x_5196:
[----:B0-----:R-:W2:Y:S01]  /*6730*/  LDL R80, [R1+0x4] ;  /* 0x0000040001507983 */ /* 0x001ea20000100800 */
[----:B------:R-:W-:Y:S01]  /*6740*/  MOV R81, R33 ;  /* 0x0000002100517202 */ /* 0x000fe20000000f00 */
[----:B------:R-:W-:Y:S01]  /*6750*/  IMAD.MOV.U32 R82, RZ, RZ, R36 ;  /* 0x000000ffff527224 */ /* 0x000fe200078e0024 */
[----:B------:R-:W-:Y:S01]  /*6760*/  PRMT R172, R85, 0x5410, R86 ;  /* 0x0000541055ac7816 */ /* 0x000fe20000000056 */
[----:B------:R-:W-:-:S03]  /*6770*/  IMAD.MOV.U32 R83, RZ, RZ, R37 ;  /* 0x000000ffff537224 */ /* 0x000fc600078e0025 */
[----:B------:R-:W-:Y:S01]  /*6780*/  PRMT R177, R82, 0x7610, R177 ;  /* 0x0000761052b17816 */ /* 0x000fe200000000b1 */
[----:B------:R-:W-:Y:S01]  /*6790*/  IMAD.MOV.U32 R82, RZ, RZ, R40 ;  /* 0x000000ffff527224 */ /* 0x000fe200078e0028 */
[----:B--2---:R-:W-:Y:S01]  /*67a0*/  R2UR UR4, R80 ;  /* 0x00000000500472ca */ /* 0x004fe200000e0000 */
[----:B------:R-:W-:-:S05]  /*67b0*/  IMAD.MOV.U32 R80, RZ, RZ, R32 ;  /* 0x000000ffff507224 */ /* 0x000fca00078e0020 */
[----:B------:R-:W-:Y:S01]  /*67c0*/  PRMT R173, R80, 0x5410, R81 ;  /* 0x0000541050ad7816 */ /* 0x000fe20000000051 */
[----:B------:R-:W-:Y:S02]  /*67d0*/  IMAD.MOV.U32 R80, RZ, RZ, R38 ;  /* 0x000000ffff507224 */ /* 0x000fe400078e0026 */
        /* <DEDUP_REMOVED lines=18> */
[----:B------:R-:W-:Y:S02]  /*6900*/  IMAD.MOV.U32 R81, RZ, RZ, R51 ;  /* 0x000000ffff517224 */ /* 0x000fe400078e0033 */
[----:B------:R-:W-:Y:S01]  /*6910*/  IMAD.MOV.U32 R82, RZ, RZ, R48 ;  /* 0x000000ffff527224 */ /* 0x000fe200078e0030 */
[----:B------:R-:W-:Y:S01]  /*6920*/  PRMT R176, R176, 0x5410, R80 ;  /* 0x00005410b0b07816 */ /* 0x000fe20000000050 */
[----:B------:R-:W-:Y:S02]  /*6930*/  IMAD.MOV.U32 R83, RZ, RZ, R49 ;  /* 0x000000ffff537224 */ /* 0x000fe400078e0031 */
[----:B------:R-:W-:Y:S01]  /*6940*/  IMAD.MOV.U32 R80, RZ, RZ, R54 ;  /* 0x000000ffff507224 */ /* 0x000fe200078e0036 */
[----:B------:R-:W-:Y:S01]  /*6950*/  PRMT R177, R177, 0x5410, R82 ;  /* 0x00005410b1b17816 */ /* 0x000fe20000000052 */
        /* <DEDUP_REMOVED lines=15> */
[----:B------:R-:W-:Y:S02]  /*6a50*/  IMAD.MOV.U32 R83, RZ, RZ, R62 ;  /* 0x000000ffff537224 */ /* 0x000fe400078e003e */
        /* <DEDUP_REMOVED lines=23> */
[----:B------:R-:W-:-:S02]  /*6bd0*/  IMAD.MOV.U32 R81, RZ, RZ, R76 ;  /* 0x000000ffff517224 */ /* 0x000fc400078e004c */
[----:B------:R-:W-:Y:S01]  /*6be0*/  IMAD.MOV.U32 R80, RZ, RZ, R77 ;  /* 0x000000ffff507224 */ /* 0x000fe200078e004d */
[----:B------:R-:W-:-:S04]  /*6bf0*/  PRMT R170, R83, 0x5410, R82 ;  /* 0x0000541053aa7816 */ /* 0x000fc80000000052 */
[----:B------:R-:W-:Y:S01]  /*6c00*/  PRMT R171, R81, 0x5410, R80 ;  /* 0x0000541051ab7816 */ /* 0x000fe20000000050 */
[----:B------:R-:W-:Y:S06]  /*6c10*/  @!P2 BRA `(.L_x_5198) ;  /* 0x000000000004a947 */ /* 0x000fec0003800000 */
[----:B------:R-:W-:Y:S01]  /*6c20*/  BPT.TRAP 0x1 ;  /* 0x000000040000795c */ /* 0x000fe20000300000 */
.L_x_5198:
[----:B------:R-:W-:Y:S01]  /*6c30*/  LEA R90, R17, R16, 0x3 ;  /* 0x00000010115a7211 */ /* 0x000fe200078e18ff */
[----:B------:R-:W0:Y:S01]  /*6c40*/  LDC R144, c[0x0][0x2f4] ;  /* 0x0000bd00ff907b82 */ /* 0x000e220000000800 */
[----:B------:R-:W-:Y:S01]  /*6c50*/  SHF.L.U32 R91, R199, 0x1f, RZ ;  /* 0x0000001fc75b7819 */ /* 0x000fe200000006ff */
[----:B------:R-:W-:Y:S03]  /*6c60*/  BSSY B1, `(.L_x_5199) ;  /* 0x0000004000017945 */ /* 0x000fe60003800000 */
[----:B------:R-:W1:Y:S03]  /*6c70*/  SYNCS.PHASECHK.TRANS64.TRYWAIT P5, [R90+URZ+0x30890], R91 ;  /* 0x0308905b5a0075a7 */ /* 0x000e6600080a017f */
[----:B------:R-:W2:Y:S01]  /*6c80*/  LDC.64 R124, c[0x0][0x300] ;  /* 0x0000c000ff7c7b82 */ /* 0x000ea20000000a00 */
[----:B-1----:R-:W-:Y:S05]  /*6c90*/  @!P5 BRA `(.L_x_5200) ;  /* 0x000002300000d947 */ /* 0x002fea0003800000 */
.L_x_5594:
[----:B------:R-:W-:Y:S05]  /*6ca0*/  BSYNC B1 ;  /* 0x0000000000017941 */ /* 0x000fea0003800000 */
.L_x_5199:
[----:B------:R-:W-:Y:S01]  /*6cb0*/  BSSY B1, `(.L_x_5201) ;  /* 0x0000182000017945 */ /* 0x000fe20003800000 */
[----:B0-----:R-:W-:Y:S02]  /*6cc0*/  IMAD.IADD R146, R144, 0x1, -R130 ;  /* 0x0000000190927824 */ /* 0x001fe400078e0a82 */
[----:B------:R-:W-:Y:S01]  /*6cd0*/  IMAD.MOV.U32 R127, RZ, RZ, R84 ;  /* 0x000000ffff7f7224 */ /* 0x000fe200078e0054 */
[----:B------:R-:W-:Y:S06]  /*6ce0*/  @P4 BRA `(.L_x_5202) ;  /* 0x0000001400f84947 */ /* 0x000fec0003800000 */
        /* <DEDUP_REMOVED lines=53> */
[C---:B------:R-:W-:Y:S01]  /*7040*/  FMUL.FTZ R164, R85.reuse, R164 ;  /* 0x000000a455a47220 */ /* 0x040fe20000410000 */
[----:B------:R-:W-:Y:S02]  /*7050*/  HADD2.F32 R83, -RZ, R41.H0_H0 ;  /* 0x20000029ff537230 */ /* 0x000fe40000004100 */
[-C--:B------:R-:W-:Y:S01]  /*7060*/  FFMA.FTZ R85, R85, R163.reuse, -R165 ;  /* 0x000000a355557223 */ /* 0x080fe200000108a5 */
[----:B------:R-:W-:Y:S01]  /*7070*/  FFMA.FTZ R81, R81, R163, R164 ;  /* 0x000000a351517223 */ /* 0x000fe200000100a4 */
[----:B------:R-:W-:-:S02]  /*7080*/  HADD2.F32 R164, -RZ, R167.H1_H1 ;  /* 0x300000a7ffa47230 */ /* 0x000fc40000004100 */
[----:B------:R-:W-:Y:S01]  /*7090*/  HADD2.F32 R87, -RZ, R167.H0_H0 ;  /* 0x200000a7ff577230 */ /* 0x000fe20000004100 */
[----:B------:R-:W-:Y:S01]  /*70a0*/  F2FP.F16.F32.PACK_AB R85, R85, R162 ;  /* 0x000000a25555723e */ /* 0x000fe200000000ff */
[--C-:B------:R-:W-:Y:S02]  /*70b0*/  HADD2.F32 R163, -RZ, R52.reuse.H0_H0 ;  /* 0x20000034ffa37230 */ /* 0x100fe40000004100 */
[-C--:B------:R-:W-:Y:S01]  /*70c0*/  FMUL.FTZ R165, R83, R164.reuse ;  /* 0x000000a453a57220 */ /* 0x080fe20000410000 */
[----:B------:R-:W-:Y:S01]  /*70d0*/  HADD2.F32 R41, -RZ, R41.H1_H1 ;  /* 0x30000029ff297230 */ /* 0x000fe20000004100 */
[----:B------:R-:W-:Y:S01]  /*70e0*/  F2FP.F16.F32.PACK_AB R161, R81, R161 ;  /* 0x000000a151a1723e */ /* 0x000fe200000000ff */
[----:B------:R-:W-:Y:S02]  /*70f0*/  HADD2.F32 R52, -RZ, R52.H1_H1 ;  /* 0x30000034ff347230 */ /* 0x000fe40000004100 */
[C---:B------:R-:W-:Y:S01]  /*7100*/  FFMA.FTZ R165, R163.reuse, R87, -R165 ;  /* 0x00000057a3a57223 */ /* 0x040fe200000108a5 */
[----:B------:R-:W-:Y:S01]  /*7110*/  FMUL.FTZ R163, R163, R164 ;  /* 0x000000a4a3a37220 */ /* 0x000fe20000410000 */
[----:B------:R-:W-:-:S02]  /*7120*/  HADD2.F32 R167, -RZ, R181.H1_H1 ;  /* 0x300000b5ffa77230 */ /* 0x000fc40000004100 */
[----:B------:R-:W-:Y:S02]  /*7130*/  HADD2.F32 R53, -RZ, R53.H0_H0 ;  /* 0x20000035ff357230 */ /* 0x000fe40000004100 */
[----:B------:R-:W-:Y:S01]  /*7140*/  FFMA.FTZ R83, R83, R87, R163 ;  /* 0x0000005753537223 */ /* 0x000fe200000100a3 */
[----:B------:R-:W-:Y:S01]  /*7150*/  SHF.R.U32.HI R87, RZ, 0x10, R55 ;  /* 0x00000010ff577819 */ /* 0x000fe20000011637 */
[----:B------:R-:W-:Y:S01]  /*7160*/  IMAD.MOV.U32 R81, RZ, RZ, R85 ;  /* 0x000000ffff517224 */ /* 0x000fe200078e0055 */
[----:B------:R-:W-:Y:S01]  /*7170*/  SHF.R.U32.HI R55, RZ, 0x10, R43 ;  /* 0x00000010ff377819 */ /* 0x000fe2000001162b */
[----:B------:R-:W-:Y:S02]  /*7180*/  IMAD.MOV.U32 R85, RZ, RZ, R161 ;  /* 0x000000ffff557224 */ /* 0x000fe400078e00a1 */
[----:B------:R-:W-:Y:S02]  /*7190*/  HADD2.F32 R87, -RZ, R87.H0_H0 ;  /* 0x20000057ff577230 */ /* 0x000fe40000004100 */
[----:B------:R-:W-:-:S03]  /*71a0*/  HADD2.F32 R55, -RZ, R55.H0_H0 ;  /* 0x20000037ff377230 */ /* 0x000fc60000004100 */
[-C--:B------:R-:W-:Y:S01]  /*71b0*/  FMUL.FTZ R163, R41, R87.reuse ;  /* 0x0000005729a37220 */ /* 0x080fe20000410000 */
[----:B------:R-:W-:-:S03]  /*71c0*/  FMUL.FTZ R87, R52, R87 ;  /* 0x0000005734577220 */ /* 0x000fc60000410000 */
        /* <DEDUP_REMOVED lines=8> */
[----:B------:R-:W-:Y:S01]  /*7250*/  FMUL.FTZ R167, R163, R167 ;  /* 0x000000a7a3a77220 */ /* 0x000fe20000410000 */
[----:B------:R-:W-:-:S02]  /*7260*/  HADD2.F32 R80, -RZ, R80.H1_H1 ;  /* 0x30000050ff507230 */ /* 0x000fc40000004100 */
[-C--:B------:R-:W-:Y:S01]  /*7270*/  FFMA.FTZ R164, R163, R87.reuse, -R164 ;  /* 0x00000057a3a47223 */ /* 0x080fe200000108a4 */
[----:B------:R-:W-:Y:S02]  /*7280*/  HADD2.F32 R163, -RZ, R181.H0_H0 ;  /* 0x200000b5ffa37230 */ /* 0x000fe40000004100 */
[----:B------:R-:W-:Y:S01]  /*7290*/  FFMA.FTZ R167, R55, R87, R167 ;  /* 0x0000005737a77223 */ /* 0x000fe200000100a7 */
[----:B------:R-:W-:Y:S02]  /*72a0*/  HADD2.F32 R55, -RZ, R40.H0_H0 ;  /* 0x20000028ff377230 */ /* 0x000fe40000004100 */
[-C--:B------:R-:W-:Y:S01]  /*72b0*/  FMUL.FTZ R40, R84, R53.reuse ;  /* 0x0000003554287220 */ /* 0x080fe20000410000 */
[C---:B------:R-:W-:Y:S01]  /*72c0*/  FMUL.FTZ R53, R80.reuse, R53 ;  /* 0x0000003550357220 */ /* 0x040fe20000410000 */
[----:B------:R-:W-:Y:S01]  /*72d0*/  F2FP.F16.F32.PACK_AB R41, R41, R83 ;  /* 0x000000532929723e */ /* 0x000fe200000000ff */
[----:B------:R-:W-:Y:S02]  /*72e0*/  IMAD.MOV.U32 R83, RZ, RZ, R52 ;  /* 0x000000ffff537224 */ /* 0x000fe400078e0034 */
[-C--:B------:R-:W-:Y:S01]  /*72f0*/  FFMA.FTZ R40, R80, R55.reuse, -R40 ;  /* 0x0000003750287223 */ /* 0x080fe20000010828 */
[----:B------:R-:W-:Y:S01]  /*7300*/  FFMA.FTZ R53, R84, R55, R53 ;  /* 0x0000003754357223 */ /* 0x000fe20000010035 */
[----:B------:R-:W-:-:S02]  /*7310*/  HADD2.F32 R55, -RZ, R86.H0_H0 ;  /* 0x20000056ff377230 */ /* 0x000fc40000004100 */
[----:B------:R-:W-:Y:S01]  /*7320*/  HADD2.F32 R84, -RZ, R82.H0_H0 ;  /* 0x20000052ff547230 */ /* 0x000fe20000004100 */
[----:B------:R-:W-:Y:S01]  /*7330*/  F2FP.F16.F32.PACK_AB R40, R40, R164 ;  /* 0x000000a42828723e */ /* 0x000fe200000000ff */
[----:B------:R-:W-:Y:S02]  /*7340*/  HADD2.F32 R86, -RZ, R86.H1_H1 ;  /* 0x30000056ff567230 */ /* 0x000fe40000004100 */
[-C--:B------:R-:W-:Y:S01]  /*7350*/  FMUL.FTZ R87, R55, R163.reuse ;  /* 0x000000a337577220 */ /* 0x080fe20000410000 */
[----:B------:R-:W-:Y:S02]  /*7360*/  HADD2.F32 R82, -RZ, R82.H1_H1 ;  /* 0x30000052ff527230 */ /* 0x000fe40000004100 */
[----:B------:R-:W-:Y:S01]  /*7370*/  FMUL.FTZ R163, R84, R163 ;  /* 0x000000a354a37220 */ /* 0x000fe20000410000 */
[----:B------:R-:W-:Y:S02]  /*7380*/  HADD2.F32 R80, -RZ, R179.H0_H0 ;  /* 0x200000b3ff507230 */ /* 0x000fe40000004100 */
[-C--:B------:R-:W-:Y:S01]  /*7390*/  FMUL.FTZ R43, R86, R54.reuse ;  /* 0x00000036562b7220 */ /* 0x080fe20000410000 */
[----:B------:R-:W-:Y:S01]  /*73a0*/  F2FP.F16.F32.PACK_AB R53, R53, R167 ;  /* 0x000000a73535723e */ /* 0x000fe200000000ff */
[----:B------:R-:W-:Y:S01]  /*73b0*/  FMUL.FTZ R54, R82, R54 ;  /* 0x0000003652367220 */ /* 0x000fe20000410000 */
[----:B------:R-:W-:Y:S01]  /*73c0*/  FFMA.FTZ R87, R84, R80, -R87 ;  /* 0x0000005054577223 */ /* 0x000fe20000010857 */
[----:B------:R-:W-:Y:S01]  /*73d0*/  FFMA.FTZ R43, R82, R42, -R43 ;  /* 0x0000002a522b7223 */ /* 0x000fe2000001082b */
[----:B------:R-:W-:Y:S01]  /*73e0*/  FFMA.FTZ R163, R55, R80, R163 ;  /* 0x0000005037a37223 */ /* 0x000fe200000100a3 */
[----:B------:R-:W-:Y:S01]  /*73f0*/  FFMA.FTZ R54, R86, R42, R54 ;  /* 0x0000002a56367223 */ /* 0x000fe20000010036 */
[----:B------:R-:W-:-:S02]  /*7400*/  IMAD.MOV.U32 R80, RZ, RZ, R40 ;  /* 0x000000ffff507224 */ /* 0x000fc400078e0028 */
[----:B------:R-:W-:Y:S01]  /*7410*/  F2FP.F16.F32.PACK_AB R43, R43, R87 ;  /* 0x000000572b2b723e */ /* 0x000fe200000000ff */
[----:B------:R-:W-:Y:S01]  /*7420*/  IMAD.MOV.U32 R84, RZ, RZ, R53 ;  /* 0x000000ffff547224 */ /* 0x000fe200078e0035 */
[----:B------:R-:W-:Y:S01]  /*7430*/  F2FP.F16.F32.PACK_AB R54, R54, R163 ;  /* 0x000000a33636723e */ /* 0x000fe200000000ff */
[----:B------:R-:W-:Y:S02]  /*7440*/  IMAD.MOV.U32 R87, RZ, RZ, R41 ;  /* 0x000000ffff577224 */ /* 0x000fe400078e0029 */
[----:B------:R-:W-:Y:S01]  /*7450*/  IMAD.MOV.U32 R82, RZ, RZ, R43 ;  /* 0x000000ffff527224 */ /* 0x000fe200078e002b */
[----:B------:R-:W-:-:S07]  /*7460*/  MOV R86, R54 ;  /* 0x0000003600567202 */ /* 0x000fce0000000f00 */
.L_x_5206:
[----:B------:R-:W-:Y:S05]  /*7470*/  BSYNC B3 ;  /* 0x0000000000037941 */ /* 0x000fea0003800000 */
.L_x_5205:
        /* <DEDUP_REMOVED lines=9> */
[----:B--2---:R2:W-:Y:S01]  /*7510*/  STG.E.128 desc[UR60][R40.64], R80 ;  /* 0x0000005028007986 */ /* 0x0045e2000c101d3c */
[----:B------:R-:W-:-:S05]  /*7520*/  @!P4 LEA.HI.X R43, R160, R117, R43, 0x1, P5 ;  /* 0x00000075a02bc211 */ /* 0x000fca00028f0c2b */
[----:B0-----:R2:W-:Y:S04]  /*7530*/  @!P4 STG.E.128 desc[UR60][R42.64], R84 ;  /* 0x000000542a00c986 */ /* 0x0015e8000c101d3c */
.L_x_5204:
[----:B------:R-:W-:Y:S05]  /*7540*/  BSYNC B2 ;  /* 0x0000000000027941 */ /* 0x000fea0003800000 */
.L_x_5203:
[----:B------:R-:W-:Y:S01]  /*7550*/  ISETP.NE.AND P4, PT, R25, RZ, PT ;  /* 0x000000ff1900720c */ /* 0x000fe20003f85270 */
[----:B------:R-:W-:-:S12]  /*7560*/  BSSY B2, `(.L_x_5207) ;  /* 0x000007f000027945 */ /* 0x000fd80003800000 */
[----:B------:R-:W-:Y:S05]  /*7570*/  @!P4 BRA `(.L_x_5208) ;  /* 0x0000000400f4c947 */ /* 0x000fea0003800000 */
[----:B--2---:R-:W-:Y:S01]  /*7580*/  SEL R40, R130, R146, !P1 ;  /* 0x0000009282287207 */ /* 0x004fe20004800000 */
[----:B------:R-:W-:Y:S01]  /*7590*/  BSSY B3, `(.L_x_5209) ;  /* 0x0000071000037945 */ /* 0x000fe20003800000 */
[----:B------:R-:W-:Y:S02]  /*75a0*/  IADD3 R80, P4, P5, R108, R128, R15 ;  /* 0x000000806c507210 */ /* 0x000fe40007d9e00f */
[----:B------:R-:W-:Y:S02]  /*75b0*/  SHF.R.S32.HI R41, RZ, 0x1f, R40 ;  /* 0x0000001fff297819 */ /* 0x000fe40000011428 */
[----:B------:R-:W-:Y:S02]  /*75c0*/  IADD3.X R81, R4, R152, R113, P4, P5 ;  /* 0x0000009804517210 */ /* 0x000fe400027ea471 */
[----:B------:R-:W-:Y:S02]  /*75d0*/  LEA.HI R41, R41, R40, RZ, 0x4 ;  /* 0x0000002829297211 */ /* 0x000fe400078f20ff */
[----:B------:R-:W-:-:S02]  /*75e0*/  ISETP.GE.AND P4, PT, R197, R121, PT ;  /* 0x00000079c500720c */ /* 0x000fc40003f86270 */
        /* <DEDUP_REMOVED lines=16> */
[----:B--2---:R-:W-:Y:S01]  /*76f0*/  IMAD.MOV.U32 R85, RZ, RZ, R53 ;  /* 0x000000ffff557224 */ /* 0x004fe200078e0035 */
[----:B------:R-:W-:Y:S01]  /*7700*/  SHF.R.U64 R48, R48, 0x10, R49 ;  /* 0x0000001030307819 */ /* 0x000fe20000001231 */
[----:B0-----:R-:W-:Y:S01]  /*7710*/  IMAD.MOV.U32 R53, RZ, RZ, R41 ;  /* 0x000000ffff357224 */ /* 0x001fe200078e0029 */
[----:B------:R-:W-:Y:S01]  /*7720*/  SHF.R.U64 R36, R36, 0x10, R37 ;  /* 0x0000001024247819 */ /* 0x000fe20000001225 */
[----:B------:R-:W-:Y:S01]  /*7730*/  HADD2.F32 R86, -RZ, R180.H1_H1 ;  /* 0x300000b4ff567230 */ /* 0x000fe20000004100 */
[----:B------:R-:W-:Y:S01]  /*7740*/  SHF.R.U64 R38, R38, 0x10, R39 ;  /* 0x0000001026267819 */ /* 0x000fe20000001227 */
[----:B------:R-:W-:Y:S01]  /*7750*/  HADD2.F32 R83, -RZ, R85.H0_H0 ;  /* 0x20000055ff537230 */ /* 0x000fe20000004100 */
[----:B------:R-:W-:Y:S01]  /*7760*/  SHF.R.U64 R50, R50, 0x10, R51 ;  /* 0x0000001032327819 */ /* 0x000fe20000001233 */
[----:B------:R-:W-:Y:S02]  /*7770*/  HADD2.F32 R84, -RZ, R53.H0_H0 ;  /* 0x20000035ff547230 */ /* 0x000fe40000004100 */
[----:B------:R-:W-:-:S02]  /*7780*/  HADD2.F32 R41, -RZ, R178.H1_H1 ;  /* 0x300000b2ff297230 */ /* 0x000fc40000004100 */
[CC--:B------:R-:W-:Y:S01]  /*7790*/  FMUL.FTZ R87, R83.reuse, R86.reuse ;  /* 0x0000005653577220 */ /* 0x0c0fe20000410000 */
[----:B------:R-:W-:Y:S02]  /*77a0*/  HADD2.F32 R53, -RZ, R53.H1_H1 ;  /* 0x30000035ff357230 */ /* 0x000fe40000004100 */
        /* <DEDUP_REMOVED lines=13> */
[C---:B------:R-:W-:Y:S01]  /*7880*/  FMUL.FTZ R86, R53.reuse, R86 ;  /* 0x0000005635567220 */ /* 0x040fe20000410000 */
[----:B------:R-:W-:Y:S02]  /*7890*/  HADD2.F32 R163, -RZ, R177.H1_H1 ;  /* 0x300000b1ffa37230 */ /* 0x000fe40000004100 */
[-C--:B------:R-:W-:Y:S01]  /*78a0*/  FFMA.FTZ R53, R53, R85.reuse, -R87 ;  /* 0x0000005535357223 */ /* 0x080fe20000010857 */
[----:B------:R-:W-:Y:S01]  /*78b0*/  FFMA.FTZ R41, R41, R85, R86 ;  /* 0x0000005529297223 */ /* 0x000fe20000010056 */
[----:B------:R-:W-:-:S02]  /*78c0*/  IMAD.MOV.U32 R85, RZ, RZ, R55 ;  /* 0x000000ffff557224 */ /* 0x000fc400078e0037 */
[----:B------:R-:W-:Y:S01]  /*78d0*/  HADD2.F32 R55, -RZ, R43.H0_H0 ;  /* 0x2000002bff377230 */ /* 0x000fe20000004100 */
[----:B------:R-:W-:Y:S01]  /*78e0*/  F2FP.F16.F32.PACK_AB R53, R53, R84 ;  /* 0x000000543535723e */ /* 0x000fe200000000ff */
[----:B------:R-:W-:Y:S01]  /*78f0*/  HADD2.F32 R87, -RZ, R178.H0_H0 ;  /* 0x200000b2ff577230 */ /* 0x000fe20000004100 */
[----:B------:R-:W-:Y:S01]  /*7900*/  F2FP.F16.F32.PACK_AB R83, R41, R83 ;  /* 0x000000532953723e */ /* 0x000fe200000000ff */
[----:B------:R-:W-:Y:S02]  /*7910*/  HADD2.F32 R86, -RZ, R85.H0_H0 ;  /* 0x20000055ff567230 */ /* 0x000fe40000004100 */
[----:B------:R-:W-:Y:S02]  /*7920*/  HADD2.F32 R42, -RZ, R42.H1_H1 ;  /* 0x3000002aff2a7230 */ /* 0x000fe40000004100 */
[----:B------:R-:W-:Y:S02]  /*7930*/  IMAD.MOV.U32 R41, RZ, RZ, R53 ;  /* 0x000000ffff297224 */ /* 0x000fe400078e0035 */
[-C--:B------:R-:W-:Y:S01]  /*7940*/  FMUL.FTZ R161, R86, R160.reuse ;  /* 0x000000a056a17220 */ /* 0x080fe20000410000 */
[----:B------:R-:W-:Y:S01]  /*7950*/  FMUL.FTZ R160, R55, R160 ;  /* 0x000000a037a07220 */ /* 0x000fe20000410000 */
[----:B------:R-:W-:-:S02]  /*7960*/  IMAD.MOV.U32 R53, RZ, RZ, R83 ;  /* 0x000000ffff357224 */ /* 0x000fc400078e0053 */
[-C--:B------:R-:W-:Y:S01]  /*7970*/  FFMA.FTZ R55, R55, R87.reuse, -R161 ;  /* 0x0000005737377223 */ /* 0x080fe200000108a1 */
[----:B------:R-:W-:Y:S01]  /*7980*/  FFMA.FTZ R160, R86, R87, R160 ;  /* 0x0000005756a07223 */ /* 0x000fe200000100a0 */
[----:B------:R-:W-:Y:S01]  /*7990*/  SHF.R.U32.HI R87, RZ, 0x10, R51 ;  /* 0x00000010ff577819 */ /* 0x000fe20000011633 */
[----:B------:R-:W-:Y:S01]  /*79a0*/  HADD2.F32 R86, -RZ, R85.H1_H1 ;  /* 0x30000055ff567230 */ /* 0x000fe20000004100 */
[----:B------:R-:W-:Y:S01]  /*79b0*/  SHF.R.U32.HI R161, RZ, 0x10, R39 ;  /* 0x00000010ffa17819 */ /* 0x000fe20000011627 */
[----:B------:R-:W-:Y:S02]  /*79c0*/  HADD2.F32 R39, -RZ, R176.H1_H1 ;  /* 0x300000b0ff277230 */ /* 0x000fe40000004100 */
[----:B------:R-:W-:Y:S02]  /*79d0*/  HADD2.F32 R85, -RZ, R87.H0_H0 ;  /* 0x20000057ff557230 */ /* 0x000fe40000004100 */
[----:B------:R-:W-:Y:S02]  /*79e0*/  HADD2.F32 R87, -RZ, R43.H1_H1 ;  /* 0x3000002bff577230 */ /* 0x000fe40000004100 */
[----:B------:R-:W-:-:S02]  /*79f0*/  HADD2.F32 R43, -RZ, R161.H0_H0 ;  /* 0x200000a1ff2b7230 */ /* 0x000fc40000004100 */
[CC--:B------:R-:W-:Y:S01]  /*7a00*/  FMUL.FTZ R161, R86.reuse, R85.reuse ;  /* 0x0000005556a17220 */ /* 0x0c0fe20000410000 */
[----:B------:R-:W-:Y:S02]  /*7a10*/  HADD2.F32 R51, -RZ, R50.H0_H0 ;  /* 0x20000032ff337230 */ /* 0x000fe40000004100 */
[C---:B------:R-:W-:Y:S01]  /*7a20*/  FMUL.FTZ R162, R87.reuse, R85 ;  /* 0x0000005557a27220 */ /* 0x040fe20000410000 */
[-C--:B------:R-:W-:Y:S01]  /*7a30*/  FFMA.FTZ R85, R87, R43.reuse, -R161 ;  /* 0x0000002b57557223 */ /* 0x080fe200000108a1 */
[----:B------:R-:W-:Y:S02]  /*7a40*/  HADD2.F32 R161, -RZ, R40.H0_H0 ;  /* 0x20000028ffa17230 */ /* 0x000fe40000004100 */
[----:B------:R-:W-:Y:S01]  /*7a50*/  FFMA.FTZ R43, R86, R43, R162 ;  /* 0x0000002b562b7223 */ /* 0x000fe200000100a2 */
[--C-:B------:R-:W-:Y:S02]  /*7a60*/  HADD2.F32 R86, -RZ, R52.reuse.H0_H0 ;  /* 0x20000034ff567230 */ /* 0x100fe40000004100 */
[----:B------:R-:W-:Y:S01]  /*7a70*/  HADD2.F32 R52, -RZ, R52.H1_H1 ;  /* 0x30000034ff347230 */ /* 0x000fe20000004100 */
[----:B------:R-:W-:Y:S01]  /*7a80*/  F2FP.F16.F32.PACK_AB R55, R85, R55 ;  /* 0x000000375537723e */ /* 0x000fe200000000ff */
[----:B------:R-:W-:-:S02]  /*7a90*/  HADD2.F32 R40, -RZ, R40.H1_H1 ;  /* 0x30000028ff287230 */ /* 0x000fc40000004100 */
[-C--:B------:R-:W-:Y:S01]  /*7aa0*/  FMUL.FTZ R162, R86, R163.reuse ;  /* 0x000000a356a27220 */ /* 0x080fe20000410000 */
[----:B------:R-:W-:Y:S02]  /*7ab0*/  HADD2.F32 R87, -RZ, R177.H0_H0 ;  /* 0x200000b1ff577230 */ /* 0x000fe40000004100 */
[-C--:B------:R-:W-:Y:S01]  /*7ac0*/  FMUL.FTZ R37, R52, R48.reuse ;  /* 0x0000003034257220 */ /* 0x080fe20000410000 */
[----:B------:R-:W-:Y:S01]  /*7ad0*/  FMUL.FTZ R163, R161, R163 ;  /* 0x000000a3a1a37220 */ /* 0x000fe20000410000 */
[C---:B------:R-:W-:Y:S01]  /*7ae0*/  FMUL.FTZ R48, R40.reuse, R48 ;  /* 0x0000003028307220 */ /* 0x040fe20000410000 */
[----:B------:R-:W-:Y:S01]  /*7af0*/  F2FP.F16.F32.PACK_AB R160, R43, R160 ;  /* 0x000000a02ba0723e */ /* 0x000fe200000000ff */
[-C--:B------:R-:W-:Y:S01]  /*7b00*/  FFMA.FTZ R37, R40, R36.reuse, -R37 ;  /* 0x0000002428257223 */ /* 0x080fe20000010825 */
[----:B------:R-:W-:Y:S02]  /*7b10*/  HADD2.F32 R40, -RZ, R54.H0_H0 ;  /* 0x20000036ff287230 */ /* 0x000fe40000004100 */
[----:B------:R-:W-:Y:S01]  /*7b20*/  FFMA.FTZ R48, R52, R36, R48 ;  /* 0x0000002434307223 */ /* 0x000fe20000010030 */
[----:B------:R-:W-:-:S02]  /*7b30*/  HADD2.F32 R36, -RZ, R176.H0_H0 ;  /* 0x200000b0ff247230 */ /* 0x000fc40000004100 */
[----:B------:R-:W-:Y:S01]  /*7b40*/  FFMA.FTZ R163, R86, R87, R163 ;  /* 0x0000005756a37223 */ /* 0x000fe200000100a3 */
[----:B------:R-:W-:Y:S02]  /*7b50*/  HADD2.F32 R54, -RZ, R54.H1_H1 ;  /* 0x30000036ff367230 */ /* 0x000fe40000004100 */
[-C--:B------:R-:W-:Y:S01]  /*7b60*/  FMUL.FTZ R50, R40, R39.reuse ;  /* 0x0000002728327220 */ /* 0x080fe20000410000 */
[----:B------:R-:W-:Y:S01]  /*7b70*/  FMUL.FTZ R39, R49, R39 ;  /* 0x0000002731277220 */ /* 0x000fe20000410000 */
[----:B------:R-:W-:Y:S01]  /*7b80*/  FFMA.FTZ R162, R161, R87, -R162 ;  /* 0x00000057a1a27223 */ /* 0x000fe200000108a2 */
[----:B------:R-:W-:Y:S01]  /*7b90*/  F2FP.F16.F32.PACK_AB R48, R48, R163 ;  /* 0x000000a33030723e */ /* 0x000fe200000000ff */
[-C--:B------:R-:W-:Y:S01]  /*7ba0*/  FFMA.FTZ R50, R49, R36.reuse, -R50 ;  /* 0x0000002431327223 */ /* 0x080fe20000010832 */
[----:B------:R-:W-:Y:S02]  /*7bb0*/  HADD2.F32 R49, -RZ, R38.H0_H0 ;  /* 0x20000026ff317230 */ /* 0x000fe40000004100 */
[-C--:B------:R-:W-:Y:S01]  /*7bc0*/  FMUL.FTZ R38, R54, R51.reuse ;  /* 0x0000003336267220 */ /* 0x080fe20000410000 */
[----:B------:R-:W-:Y:S01]  /*7bd0*/  FMUL.FTZ R51, R42, R51 ;  /* 0x000000332a337220 */ /* 0x000fe20000410000 */
[----:B------:R-:W-:Y:S01]  /*7be0*/  FFMA.FTZ R39, R40, R36, R39 ;  /* 0x0000002428277223 */ /* 0x000fe20000010027 */
[----:B------:R-:W-:Y:S01]  /*7bf0*/  F2FP.F16.F32.PACK_AB R37, R37, R162 ;  /* 0x000000a22525723e */ /* 0x000fe200000000ff */
[-C--:B------:R-:W-:Y:S01]  /*7c00*/  FFMA.FTZ R38, R42, R49.reuse, -R38 ;  /* 0x000000312a267223 */ /* 0x080fe20000010826 */
[----:B------:R-:W-:Y:S01]  /*7c10*/  FFMA.FTZ R51, R54, R49, R51 ;  /* 0x0000003136337223 */ /* 0x000fe20000010033 */
[----:B------:R-:W-:Y:S01]  /*7c20*/  IMAD.MOV.U32 R43, RZ, RZ, R55 ;  /* 0x000000ffff2b7224 */ /* 0x000fe200078e0037 */
[----:B------:R-:W-:Y:S01]  /*7c30*/  MOV R40, R37 ;  /* 0x0000002500287202 */ /* 0x000fe20000000f00 */
[----:B------:R-:W-:Y:S01]  /*7c40*/  IMAD.MOV.U32 R52, RZ, RZ, R48 ;  /* 0x000000ffff347224 */ /* 0x000fe200078e0030 */
[----:B------:R-:W-:Y:S01]  /*7c50*/  F2FP.F16.F32.PACK_AB R38, R38, R50 ;  /* 0x000000322626723e */ /* 0x000fe200000000ff */
[----:B------:R-:W-:Y:S01]  /*7c60*/  IMAD.MOV.U32 R55, RZ, RZ, R160 ;  /* 0x000000ffff377224 */ /* 0x000fe200078e00a0 */
[----:B------:R-:W-:-:S03]  /*7c70*/  F2FP.F16.F32.PACK_AB R39, R51, R39 ;  /* 0x000000273327723e */ /* 0x000fc600000000ff */
[----:B------:R-:W-:Y:S02]  /*7c80*/  IMAD.MOV.U32 R42, RZ, RZ, R38 ;  /* 0x000000ffff2a7224 */ /* 0x000fe400078e0026 */
[----:B------:R-:W-:-:S07]  /*7c90*/  IMAD.MOV.U32 R54, RZ, RZ, R39 ;  /* 0x000000ffff367224 */ /* 0x000fce00078e0027 */
.L_x_5210:
[----:B------:R-:W-:Y:S05]  /*7ca0*/  BSYNC B3 ;  /* 0x0000000000037941 */ /* 0x000fea0003800000 */
.L_x_5209:
        /* <DEDUP_REMOVED lines=10> */
.L_x_5208:
[----:B------:R-:W-:Y:S05]  /*7d50*/  BSYNC B2 ;  /* 0x0000000000027941 */ /* 0x000fea0003800000 */
.L_x_5207:
[----:B------:R-:W-:-:S13]  /*7d60*/  ISETP.NE.AND P4, PT, R26, RZ, PT ;  /* 0x000000ff1a00720c */ /* 0x000fda0003f85270 */
[----:B------:R-:W-:Y:S05]  /*7d70*/  @!P4 BRA `(.L_x_5202) ;  /* 0x0000000400d4c947 */ /* 0x000fea0003800000 */
[----:B0-----:R-:W3:Y:S01]  /*7d80*/  LDL R36, [R1] ;  /* 0x0000000001247983 */ /* 0x001ee20000100800 */
        /* <DEDUP_REMOVED lines=9> */
[----:B------:R-:W-:Y:S01]  /*7e20*/  SHF.R.S32.HI R37, RZ, 0x1f, R36 ;  /* 0x0000001fff257819 */ /* 0x000fe20000011424 */
[----:B------:R-:W-:-:S03]  /*7e30*/  IMAD.SHL.U32 R50, R36, 0x8, RZ ;  /* 0x0000000824327824 */ /* 0x000fc600078e00ff */
[----:B------:R-:W-:Y:S02]  /*7e40*/  LEA.HI R37, R37, R36, RZ, 0x3 ;  /* 0x0000002425257211 */ /* 0x000fe400078f18ff */
[----:B------:R-:W-:Y:S02]  /*7e50*/  LOP3.LUT R36, R206, 0x38, R50, 0xf8, !PT ;  /* 0x00000038ce247812 */ /* 0x000fe400078ef832 */
[----:B------:R-:W-:Y:S02]  /*7e60*/  SHF.R.S32.HI R37, RZ, 0x3, R37 ;  /* 0x00000003ff257819 */ /* 0x000fe40000011425 */
[----:B------:R-:W-:-:S03]  /*7e70*/  LOP3.LUT R36, R36, R207, RZ, 0x3c, !PT ;  /* 0x000000cf24247212 */ /* 0x000fc600078e3cff */
[----:B------:R-:W-:-:S05]  /*7e80*/  IMAD R37, R37, 0x1800, R208 ;  /* 0x0000180025257824 */ /* 0x000fca00078e02d0 */
[----:B------:R-:W-:Y:S01]  /*7e90*/  IADD3 R36, R37, R36, RZ ;  /* 0x0000002425247210 */ /* 0x000fe20007ffe0ff */
[----:B------:R-:W-:-:S04]  /*7ea0*/  IMAD R37, R17, 0x4800, R140 ;  /* 0x0000480011257824 */ /* 0x000fc800078e028c */
[----:B------:R-:W-:Y:S02]  /*7eb0*/  IMAD R39, R17, 0x4800, R36 ;  /* 0x0000480011277824 */ /* 0x000fe400078e0224 */
[--C-:B------:R-:W-:Y:S02]  /*7ec0*/  IMAD R37, R37, 0x2, R16.reuse ;  /* 0x0000000225257824 */ /* 0x100fe400078e0210 */
[----:B--2---:R-:W-:-:S04]  /*7ed0*/  IMAD R40, R39, 0x2, R16 ;  /* 0x0000000227287824 */ /* 0x004fc800078e0210 */
        /* <DEDUP_REMOVED lines=11> */
[--C-:B------:R-:W-:Y:S01]  /*7f90*/  SHF.R.U64 R45, R46, 0x10, R47.reuse ;  /* 0x000000102e2d7819 */ /* 0x100fe2000000122f */
[----:B------:R-:W-:Y:S01]  /*7fa0*/  HADD2.F32 R55, -RZ, R51.H0_H0 ;  /* 0x20000033ff377230 */ /* 0x000fe20000004100 */
[----:B------:R-:W-:Y:S01]  /*7fb0*/  SHF.R.U32.HI R46, RZ, 0x10, R47 ;  /* 0x00000010ff2e7819 */ /* 0x000fe2000001162f */
[----:B------:R-:W-:-:S02]  /*7fc0*/  HADD2.F32 R47, -RZ, R173.H1_H1 ;  /* 0x300000adff2f7230 */ /* 0x000fc40000004100 */
[-C--:B------:R-:W-:Y:S01]  /*7fd0*/  FMUL.FTZ R51, R53, R52.reuse ;  /* 0x0000003435337220 */ /* 0x080fe20000410000 */
[----:B------:R-:W-:Y:S02]  /*7fe0*/  HADD2.F32 R44, -RZ, R44.H0_H0 ;  /* 0x2000002cff2c7230 */ /* 0x000fe40000004100 */
[C---:B------:R-:W-:Y:S01]  /*7ff0*/  FMUL.FTZ R80, R41.reuse, R52 ;  /* 0x0000003429507220 */ /* 0x040fe20000410000 */
[----:B------:R-:W-:Y:S01]  /*8000*/  HADD2.F32 R37, -RZ, R37.H1_H1 ;  /* 0x30000025ff257230 */ /* 0x000fe20000004100 */
[----:B------:R-:W-:Y:S01]  /*8010*/  SHF.R.U64 R34, R34, 0x10, R35 ;  /* 0x0000001022227819 */ /* 0x000fe20000001223 */
[-C--:B------:R-:W-:Y:S01]  /*8020*/  FFMA.FTZ R51, R41, R47.reuse, -R51 ;  /* 0x0000002f29337223 */ /* 0x080fe20000010833 */
[-C--:B------:R-:W-:Y:S01]  /*8030*/  FMUL.FTZ R52, R54, R44.reuse ;  /* 0x0000002c36347220 */ /* 0x080fe20000410000 */
[----:B------:R-:W-:Y:S01]  /*8040*/  FFMA.FTZ R80, R53, R47, R80 ;  /* 0x0000002f35507223 */ /* 0x000fe20000010050 */
[----:B------:R-:W-:Y:S01]  /*8050*/  SHF.R.U32.HI R35, RZ, 0x10, R35 ;  /* 0x00000010ff237819 */ /* 0x000fe20000011623 */
[----:B------:R-:W-:Y:S01]  /*8060*/  FMUL.FTZ R44, R37, R44 ;  /* 0x0000002c252c7220 */ /* 0x000fe20000410000 */
[----:B------:R-:W-:-:S02]  /*8070*/  HADD2.F32 R47, -RZ, R43.H0_H0 ;  /* 0x2000002bff2f7230 */ /* 0x000fc40000004100 */
[-C--:B------:R-:W-:Y:S01]  /*8080*/  FFMA.FTZ R52, R37, R55.reuse, -R52 ;  /* 0x0000003725347223 */ /* 0x080fe20000010834 */
[----:B------:R-:W-:Y:S02]  /*8090*/  HADD2.F32 R53, -RZ, R43.H1_H1 ;  /* 0x3000002bff357230 */ /* 0x000fe40000004100 */
[----:B------:R-:W-:Y:S01]  /*80a0*/  FFMA.FTZ R44, R54, R55, R44 ;  /* 0x00000037362c7223 */ /* 0x000fe2000001002c */
[----:B------:R-:W-:Y:S02]  /*80b0*/  HADD2.F32 R41, -RZ, R174.H1_H1 ;  /* 0x300000aeff297230 */ /* 0x000fe40000004100 */
[----:B------:R-:W-:Y:S01]  /*80c0*/  HADD2.F32 R43, -RZ, R39.H0_H0 ;  /* 0x20000027ff2b7230 */ /* 0x000fe20000004100 */
[----:B------:R-:W-:Y:S01]  /*80d0*/  F2FP.F16.F32.PACK_AB R51, R52, R51 ;  /* 0x000000333433723e */ /* 0x000fe200000000ff */
[----:B------:R-:W-:Y:S02]  /*80e0*/  HADD2.F32 R46, -RZ, R46.H0_H0 ;  /* 0x2000002eff2e7230 */ /* 0x000fe40000004100 */
[----:B------:R-:W-:-:S02]  /*80f0*/  HADD2.F32 R54, -RZ, R35.H0_H0 ;  /* 0x20000023ff367230 */ /* 0x000fc40000004100 */
[-C--:B------:R-:W-:Y:S01]  /*8100*/  FMUL.FTZ R35, R47, R41.reuse ;  /* 0x000000292f237220 */ /* 0x080fe20000410000 */
[----:B------:R-:W-:Y:S02]  /*8110*/  HADD2.F32 R39, -RZ, R39.H1_H1 ;  /* 0x30000027ff277230 */ /* 0x000fe40000004100 */
[----:B------:R-:W-:Y:S01]  /*8120*/  FMUL.FTZ R55, R43, R41 ;  /* 0x000000292b377220 */ /* 0x000fe20000410000 */
[-C--:B------:R-:W-:Y:S01]  /*8130*/  FMUL.FTZ R41, R53, R46.reuse ;  /* 0x0000002e35297220 */ /* 0x080fe20000410000 */
[----:B------:R-:W-:Y:S02]  /*8140*/  HADD2.F32 R37, -RZ, R172.H1_H1 ;  /* 0x300000acff257230 */ /* 0x000fe40000004100 */
[C---:B------:R-:W-:Y:S01]  /*8150*/  FMUL.FTZ R46, R39.reuse, R46 ;  /* 0x0000002e272e7220 */ /* 0x040fe20000410000 */
[----:B------:R-:W-:Y:S01]  /*8160*/  FFMA.FTZ R41, R39, R54, -R41 ;  /* 0x0000003627297223 */ /* 0x000fe20000010829 */
[----:B------:R-:W-:Y:S02]  /*8170*/  HADD2.F32 R175, -RZ, R175.H0_H0 ;  /* 0x200000afffaf7230 */ /* 0x000fe40000004100 */
[----:B------:R-:W-:Y:S01]  /*8180*/  FFMA.FTZ R35, R43, R37, -R35 ;  /* 0x000000252b237223 */ /* 0x000fe20000010823 */
[----:B------:R-:W-:-:S02]  /*8190*/  HADD2.F32 R39, -RZ, R40.H0_H0 ;  /* 0x20000028ff277230 */ /* 0x000fc40000004100 */
[----:B------:R-:W-:Y:S01]  /*81a0*/  FFMA.FTZ R55, R47, R37, R55 ;  /* 0x000000252f377223 */ /* 0x000fe20000010037 */
[----:B------:R-:W-:Y:S02]  /*81b0*/  HADD2.F32 R33, -RZ, R33.H0_H0 ;  /* 0x20000021ff217230 */ /* 0x000fe40000004100 */
[----:B------:R-:W-:Y:S01]  /*81c0*/  FFMA.FTZ R46, R53, R54, R46 ;  /* 0x00000036352e7223 */ /* 0x000fe2000001002e */
[----:B------:R-:W-:Y:S02]  /*81d0*/  HADD2.F32 R40, -RZ, R40.H1_H1 ;  /* 0x30000028ff287230 */ /* 0x000fe40000004100 */
[----:B------:R-:W-:Y:S02]  /*81e0*/  HADD2.F32 R173, -RZ, R173.H0_H0 ;  /* 0x200000adffad7230 */ /* 0x000fe40000004100 */
[----:B------:R-:W-:Y:S02]  /*81f0*/  HADD2.F32 R37, -RZ, R36.H0_H0 ;  /* 0x20000024ff257230 */ /* 0x000fe40000004100 */
[----:B------:R-:W-:Y:S01]  /*8200*/  FMUL.FTZ R47, R40, R33 ;  /* 0x00000021282f7220 */ /* 0x000fe20000410000 */
[----:B------:R-:W-:-:S02]  /*8210*/  HADD2.F32 R43, -RZ, R32.H0_H0 ;  /* 0x20000020ff2b7230 */ /* 0x000fc40000004100 */
[-C--:B------:R-:W-:Y:S01]  /*8220*/  FMUL.FTZ R32, R39, R175.reuse ;  /* 0x000000af27207220 */ /* 0x080fe20000410000 */
[----:B------:R-:W-:Y:S02]  /*8230*/  HADD2.F32 R36, -RZ, R36.H1_H1 ;  /* 0x30000024ff247230 */ /* 0x000fe40000004100 */
[C---:B------:R-:W-:Y:S01]  /*8240*/  FMUL.FTZ R175, R37.reuse, R175 ;  /* 0x000000af25af7220 */ /* 0x040fe20000410000 */
[----:B------:R-:W-:Y:S02]  /*8250*/  HADD2.F32 R174, -RZ, R174.H0_H0 ;  /* 0x200000aeffae7230 */ /* 0x000fe40000004100 */
[----:B------:R-:W-:Y:S01]  /*8260*/  FFMA.FTZ R32, R37, R173, -R32 ;  /* 0x000000ad25207223 */ /* 0x000fe20000010820 */
[----:B------:R-:W-:Y:S02]  /*8270*/  HADD2.F32 R37, -RZ, R42.H0_H0 ;  /* 0x2000002aff257230 */ /* 0x000fe40000004100 */
[C---:B------:R-:W-:Y:S01]  /*8280*/  FMUL.FTZ R33, R36.reuse, R33 ;  /* 0x0000002124217220 */ /* 0x040fe20000410000 */
[----:B------:R-:W-:Y:S01]  /*8290*/  FFMA.FTZ R47, R36, R43, -R47 ;  /* 0x0000002b242f7223 */ /* 0x000fe2000001082f */
[----:B------:R-:W-:-:S02]  /*82a0*/  HADD2.F32 R36, -RZ, R38.H0_H0 ;  /* 0x20000026ff247230 */ /* 0x000fc40000004100 */
[----:B------:R-:W-:Y:S01]  /*82b0*/  FFMA.FTZ R175, R39, R173, R175 ;  /* 0x000000ad27af7223 */ /* 0x000fe200000100af */
[----:B------:R-:W-:Y:S02]  /*82c0*/  HADD2.F32 R45, -RZ, R45.H0_H0 ;  /* 0x2000002dff2d7230 */ /* 0x000fe40000004100 */
[----:B------:R-:W-:Y:S01]  /*82d0*/  FFMA.FTZ R33, R40, R43, R33 ;  /* 0x0000002b28217223 */ /* 0x000fe20000010021 */
[----:B------:R-:W-:Y:S01]  /*82e0*/  HADD2.F32 R42, -RZ, R42.H1_H1 ;  /* 0x3000002aff2a7230 */ /* 0x000fe20000004100 */
[----:B------:R-:W-:Y:S01]  /*82f0*/  F2FP.F16.F32.PACK_AB R43, R46, R55 ;  /* 0x000000372e2b723e */ /* 0x000fe200000000ff */
[----:B------:R-:W-:Y:S02]  /*8300*/  HADD2.F32 R38, -RZ, R38.H1_H1 ;  /* 0x30000026ff267230 */ /* 0x000fe40000004100 */
[----:B------:R-:W-:Y:S02]  /*8310*/  HADD2.F32 R39, -RZ, R34.H0_H0 ;  /* 0x20000022ff277230 */ /* 0x000fe40000004100 */
[----:B------:R-:W-:Y:S01]  /*8320*/  FMUL.FTZ R34, R37, R174 ;  /* 0x000000ae25227220 */ /* 0x000fe20000410000 */
[----:B------:R-:W-:-:S02]  /*8330*/  HADD2.F32 R172, -RZ, R172.H0_H0 ;  /* 0x200000acffac7230 */ /* 0x000fc40000004100 */
[----:B------:R-:W-:Y:S01]  /*8340*/  FMUL.FTZ R174, R36, R174 ;  /* 0x000000ae24ae7220 */ /* 0x000fe20000410000 */
[-C--:B------:R-:W-:Y:S01]  /*8350*/  FMUL.FTZ R40, R42, R45.reuse ;  /* 0x0000002d2a287220 */ /* 0x080fe20000410000 */
[----:B------:R-:W-:Y:S02]  /*8360*/  FMUL.FTZ R45, R38, R45 ;  /* 0x0000002d262d7220 */ /* 0x000fe40000410000 */
[-C--:B------:R-:W-:Y:S01]  /*8370*/  FFMA.FTZ R174, R37, R172.reuse, R174 ;  /* 0x000000ac25ae7223 */ /* 0x080fe200000100ae */
[----:B------:R-:W-:Y:S01]  /*8380*/  FFMA.FTZ R34, R36, R172, -R34 ;  /* 0x000000ac24227223 */ /* 0x000fe20000010822 */
[-C--:B------:R-:W-:Y:S01]  /*8390*/  FFMA.FTZ R37, R38, R39.reuse, -R40 ;  /* 0x0000002726257223 */ /* 0x080fe20000010828 */
[----:B------:R-:W-:Y:S01]  /*83a0*/  FFMA.FTZ R45, R42, R39, R45 ;  /* 0x000000272a2d7223 */ /* 0x000fe2000001002d */
[----:B------:R-:W-:Y:S02]  /*83b0*/  F2FP.F16.F32.PACK_AB R39, R41, R35 ;  /* 0x000000232927723e */ /* 0x000fe400000000ff */
[----:B------:R-:W-:-:S02]  /*83c0*/  F2FP.F16.F32.PACK_AB R41, R44, R80 ;  /* 0x000000502c29723e */ /* 0x000fc400000000ff */
[----:B------:R-:W-:Y:S01]  /*83d0*/  F2FP.F16.F32.PACK_AB R38, R37, R34 ;  /* 0x000000222526723e */ /* 0x000fe200000000ff */
[----:B------:R-:W-:Y:S01]  /*83e0*/  IMAD.MOV.U32 R37, RZ, RZ, R51 ;  /* 0x000000ffff257224 */ /* 0x000fe200078e0033 */
[----:B------:R-:W-:Y:S02]  /*83f0*/  F2FP.F16.F32.PACK_AB R36, R47, R32 ;  /* 0x000000202f24723e */ /* 0x000fe400000000ff */
[----:B------:R-:W-:Y:S02]  /*8400*/  F2FP.F16.F32.PACK_AB R40, R33, R175 ;  /* 0x000000af2128723e */ /* 0x000fe400000000ff */
[----:B------:R-:W-:-:S07]  /*8410*/  F2FP.F16.F32.PACK_AB R42, R45, R174 ;  /* 0x000000ae2d2a723e */ /* 0x000fce00000000ff */
.L_x_5212:
[----:B------:R-:W-:Y:S05]  /*8420*/  BSYNC B2 ;  /* 0x0000000000027941 */ /* 0x000fea0003800000 */
.L_x_5211:
        /* <DEDUP_REMOVED lines=10> */
.L_x_5202:
[----:B------:R-:W-:Y:S05]  /*84d0*/  BSYNC B1 ;  /* 0x0000000000017941 */ /* 0x000fea0003800000 */
.L_x_5201:
        /* <DEDUP_REMOVED lines=12> */
[----:B------:R-:W-:Y:S02]  /*85a0*/  IADD3.X R35, R4, R44, R114, P3, P4 ;  /* 0x0000002c04237210 */ /* 0x000fe40001fe8472 */
[----:B------:R-:W-:Y:S02]  /*85b0*/  LEA.HI R32, R33, R32, RZ, 0x4 ;  /* 0x0000002021207211 */ /* 0x000fe400078f20ff */
[----:B0-----:R-:W-:-:S02]  /*85c0*/  SHF.R.U32.HI R38, RZ, 0x3, R205 ;  /* 0x00000003ff267819 */ /* 0x001fc400000116cd */
[----:B------:R-:W-:-:S05]  /*85d0*/  LEA.HI.SX32 R36, R32, R119, 0x1c ;  /* 0x0000007720247211 */ /* 0x000fca00078fe2ff */
[----:B------:R-:W-:-:S05]  /*85e0*/  IMAD.SHL.U32 R37, R36, 0x8, RZ ;  /* 0x0000000824257824 */ /* 0x000fca00078e00ff */
        /* <DEDUP_REMOVED lines=72> */
[--C-:B------:R-:W-:Y:S01]  /*8a70*/  HADD2.F32 R49, -RZ, R32.reuse.H1_H1 ;  /* 0x30000020ff317230 */ /* 0x100fe20000004100 */
[----:B------:R-:W-:Y:S01]  /*8a80*/  F2FP.F16.F32.PACK_AB R39, R64, R39 ;  /* 0x000000274027723e */ /* 0x000fe200000000ff */
[----:B------:R-:W-:Y:S02]  /*8a90*/  HADD2.F32 R169, -RZ, R169.H0_H0 ;  /* 0x200000a9ffa97230 */ /* 0x000fe40000004100 */
[-C--:B------:R-:W-:Y:S01]  /*8aa0*/  FMUL.FTZ R78, R53, R76.reuse ;  /* 0x0000004c354e7220 */ /* 0x080fe20000410000 */
[----:B------:R-:W-:Y:S02]  /*8ab0*/  HADD2.F32 R46, -RZ, R32.H0_H0 ;  /* 0x20000020ff2e7230 */ /* 0x000fe40000004100 */
[----:B------:R-:W-:Y:S01]  /*8ac0*/  FMUL.FTZ R76, R49, R76 ;  /* 0x0000004c314c7220 */ /* 0x000fe20000410000 */
[----:B------:R-:W-:-:S02]  /*8ad0*/  HADD2.F32 R66, -RZ, R45.H0_H0 ;  /* 0x2000002dff427230 */ /* 0x000fc40000004100 */
[-C--:B------:R-:W-:Y:S01]  /*8ae0*/  FMUL.FTZ R45, R51, R171.reuse ;  /* 0x000000ab332d7220 */ /* 0x080fe20000410000 */
[----:B------:R-:W-:Y:S02]  /*8af0*/  HADD2.F32 R55, -RZ, R48.H0_H0 ;  /* 0x20000030ff377230 */ /* 0x000fe40000004100 */
[C---:B------:R-:W-:Y:S01]  /*8b00*/  FMUL.FTZ R36, R46.reuse, R171 ;  /* 0x000000ab2e247220 */ /* 0x040fe20000410000 */
[----:B------:R-:W-:Y:S02]  /*8b10*/  HADD2.F32 R48, -RZ, R38.H0_H0 ;  /* 0x20000026ff307230 */ /* 0x000fe40000004100 */
[-C--:B------:R-:W-:Y:S01]  /*8b20*/  FFMA.FTZ R32, R46, R169.reuse, -R45 ;  /* 0x000000a92e207223 */ /* 0x080fe2000001082d */
[-C--:B------:R-:W-:Y:S01]  /*8b30*/  FFMA.FTZ R45, R49, R66.reuse, -R78 ;  /* 0x00000042312d7223 */ /* 0x080fe2000001084e */
[----:B------:R-:W-:Y:S01]  /*8b40*/  FFMA.FTZ R49, R53, R66, R76 ;  /* 0x0000004235317223 */ /* 0x000fe2000001004c */
[----:B------:R-:W-:Y:S02]  /*8b50*/  HADD2.F32 R53, -RZ, R170.H0_H0 ;  /* 0x200000aaff357230 */ /* 0x000fe40000004100 */
[----:B------:R-:W-:Y:S01]  /*8b60*/  FFMA.FTZ R36, R51, R169, R36 ;  /* 0x000000a933247223 */ /* 0x000fe20000010024 */
[----:B------:R-:W-:Y:S01]  /*8b70*/  HADD2.F32 R46, -RZ, R34.H0_H0 ;  /* 0x20000022ff2e7230 */ /* 0x000fe20000004100 */
[----:B------:R-:W-:Y:S01]  /*8b80*/  F2FP.F16.F32.PACK_AB R32, R45, R32 ;  /* 0x000000202d20723e */ /* 0x000fe200000000ff */
[----:B------:R-:W-:-:S02]  /*8b90*/  HADD2.F32 R38, -RZ, R38.H1_H1 ;  /* 0x30000026ff267230 */ /* 0x000fc40000004100 */
[-C--:B------:R-:W-:Y:S01]  /*8ba0*/  FMUL.FTZ R65, R48, R53.reuse ;  /* 0x0000003530417220 */ /* 0x080fe20000410000 */
[----:B------:R-:W-:Y:S02]  /*8bb0*/  HADD2.F32 R34, -RZ, R34.H1_H1 ;  /* 0x30000022ff227230 */ /* 0x000fe40000004100 */
[----:B------:R-:W-:Y:S01]  /*8bc0*/  FMUL.FTZ R53, R46, R53 ;  /* 0x000000352e357220 */ /* 0x000fe20000410000 */
[----:B------:R-:W-:Y:S02]  /*8bd0*/  HADD2.F32 R51, -RZ, R168.H0_H0 ;  /* 0x200000a8ff337230 */ /* 0x000fe40000004100 */
[-C--:B------:R-:W-:Y:S01]  /*8be0*/  FMUL.FTZ R67, R38, R55.reuse ;  /* 0x0000003726437220 */ /* 0x080fe20000410000 */
[----:B------:R-:W-:Y:S02]  /*8bf0*/  HADD2.F32 R47, -RZ, R47.H0_H0 ;  /* 0x2000002fff2f7230 */ /* 0x000fe40000004100 */
[----:B------:R-:W-:Y:S01]  /*8c00*/  FMUL.FTZ R55, R34, R55 ;  /* 0x0000003722377220 */ /* 0x000fe20000410000 */
[----:B------:R-:W-:-:S02]  /*8c10*/  IMAD.MOV.U32 R33, RZ, RZ, R35 ;  /* 0x000000ffff217224 */ /* 0x000fc400078e0023 */
[-C--:B------:R-:W-:Y:S01]  /*8c20*/  FFMA.FTZ R65, R46, R51.reuse, -R65 ;  /* 0x000000332e417223 */ /* 0x080fe20000010841 */
[----:B------:R-:W-:Y:S01]  /*8c30*/  FFMA.FTZ R53, R48, R51, R53 ;  /* 0x0000003330357223 */ /* 0x000fe20000010035 */
[-C--:B------:R-:W-:Y:S01]  /*8c40*/  FFMA.FTZ R34, R34, R47.reuse, -R67 ;  /* 0x0000002f22227223 */ /* 0x080fe20000010843 */
[----:B------:R-:W-:Y:S01]  /*8c50*/  FFMA.FTZ R38, R38, R47, R55 ;  /* 0x0000002f26267223 */ /* 0x000fe20000010037 */
[----:B------:R-:W-:Y:S01]  /*8c60*/  F2FP.F16.F32.PACK_AB R36, R49, R36 ;  /* 0x000000243124723e */ /* 0x000fe200000000ff */
[----:B------:R-:W-:Y:S02]  /*8c70*/  IMAD.MOV.U32 R35, RZ, RZ, R54 ;  /* 0x000000ffff237224 */ /* 0x000fe400078e0036 */
[----:B------:R-:W-:Y:S02]  /*8c80*/  F2FP.F16.F32.PACK_AB R34, R34, R65 ;  /* 0x000000412222723e */ /* 0x000fe400000000ff */
[----:B------:R-:W-:-:S07]  /*8c90*/  F2FP.F16.F32.PACK_AB R38, R38, R53 ;  /* 0x000000352626723e */ /* 0x000fce00000000ff */
.L_x_5216:
[----:B------:R-:W-:Y:S05]  /*8ca0*/  BSYNC B2 ;  /* 0x0000000000027941 */ /* 0x000fea0003800000 */
.L_x_5215:
[----:B0-----:R3:W-:Y:S04]  /*8cb0*/  STG.E.128 desc[UR60][R40.64], R32 ;  /* 0x0000002028007986 */ /* 0x0017e8000c101d3c */
[----:B--2---:R3:W-:Y:S02]  /*8cc0*/  @!P3 STG.E.128 desc[UR60][R42.64], R36 ;  /* 0x000000242a00b986 */ /* 0x0047e4000c101d3c */
.L_x_5214:
[----:B------:R-:W-:Y:S05]  /*8cd0*/  BSYNC B1 ;  /* 0x0000000000017941 */ /* 0x000fea0003800000 */
.L_x_5213:
        /* <DEDUP_REMOVED lines=36> */
[----:B------:R-:W-:Y:S01]  /*8f20*/  SHF.R.U32.HI R55, RZ, 0x10, R73 ;  /* 0x00000010ff377819 */ /* 0x000fe20000011649 */
[----:B------:R-:W-:Y:S01]  /*8f30*/  IMAD.MOV.U32 R51, RZ, RZ, R39 ;  /* 0x000000ffff337224 */ /* 0x000fe200078e0027 */
[----:B------:R-:W-:Y:S01]  /*8f40*/  SHF.R.U32.HI R53, RZ, 0x10, R61 ;  /* 0x00000010ff357819 */ /* 0x000fe2000001163d */
[----:B0-----:R-:W-:Y:S01]  /*8f50*/  IMAD.MOV.U32 R37, RZ, RZ, R35 ;  /* 0x000000ffff257224 */ /* 0x001fe200078e0023 */
[----:B------:R-:W-:Y:S01]  /*8f60*/  MOV R49, R36 ;  /* 0x0000002400317202 */ /* 0x000fe20000000f00 */
[--C-:B------:R-:W-:Y:S01]  /*8f70*/  HADD2.F32 R39, -RZ, R50.reuse.H0_H0 ;  /* 0x20000032ff277230 */ /* 0x100fe20000004100 */
[----:B------:R-:W-:Y:S01]  /*8f80*/  SHF.R.U64 R45, R60, 0x10, R61 ;  /* 0x000000103c2d7819 */ /* 0x000fe2000000123d */
[----:B------:R-:W-:Y:S01]  /*8f90*/  HADD2.F32 R50, -RZ, R50.H1_H1 ;  /* 0x30000032ff327230 */ /* 0x000fe20000004100 */
[--C-:B------:R-:W-:Y:S01]  /*8fa0*/  SHF.R.U64 R47, R74, 0x10, R75.reuse ;  /* 0x000000104a2f7819 */ /* 0x100fe2000000124b */
[----:B------:R-:W-:Y:S01]  /*8fb0*/  HADD2.F32 R55, -RZ, R55.H0_H0 ;  /* 0x20000037ff377230 */ /* 0x000fe20000004100 */
[----:B------:R-:W-:Y:S01]  /*8fc0*/  SHF.R.U32.HI R74, RZ, 0x10, R75 ;  /* 0x00000010ff4a7819 */ /* 0x000fe2000001164b */
[----:B------:R-:W-:Y:S01]  /*8fd0*/  HADD2.F32 R54, -RZ, R166.H1_H1 ;  /* 0x300000a6ff367230 */ /* 0x000fe20000004100 */
[----:B------:R-:W-:Y:S01]  /*8fe0*/  SHF.R.U64 R46, R62, 0x10, R63 ;  /* 0x000000103e2e7819 */ /* 0x000fe2000000123f */
[----:B------:R-:W-:-:S02]  /*8ff0*/  HADD2.F32 R36, -RZ, R33.H1_H1 ;  /* 0x30000021ff247230 */ /* 0x000fc40000004100 */
[-C--:B------:R-:W-:Y:S01]  /*9000*/  FMUL.FTZ R61, R50, R55.reuse ;  /* 0x00000037323d7220 */ /* 0x080fe20000410000 */
[----:B------:R-:W-:Y:S02]  /*9010*/  HADD2.F32 R35, -RZ, R33.H0_H0 ;  /* 0x20000021ff237230 */ /* 0x000fe40000004100 */
[-C--:B------:R-:W-:Y:S01]  /*9020*/  FMUL.FTZ R60, R39, R54.reuse ;  /* 0x00000036273c7220 */ /* 0x080fe20000410000 */
[----:B------:R-:W-:Y:S02]  /*9030*/  HADD2.F32 R52, -RZ, R158.H1_H1 ;  /* 0x3000009eff347230 */ /* 0x000fe40000004100 */
[----:B------:R-:W-:Y:S01]  /*9040*/  FMUL.FTZ R55, R36, R55 ;  /* 0x0000003724377220 */ /* 0x000fe20000410000 */
[----:B------:R-:W-:Y:S02]  /*9050*/  HADD2.F32 R53, -RZ, R53.H0_H0 ;  /* 0x20000035ff357230 */ /* 0x000fe40000004100 */
[C---:B------:R-:W-:Y:S01]  /*9060*/  FMUL.FTZ R54, R35.reuse, R54 ;  /* 0x0000003623367220 */ /* 0x040fe20000410000 */
[----:B------:R-:W-:Y:S01]  /*9070*/  SHF.R.U32.HI R62, RZ, 0x10, R63 ;  /* 0x00000010ff3e7819 */ /* 0x000fe2000001163f */
[----:B------:R-:W-:Y:S01]  /*9080*/  FFMA.FTZ R33, R35, R52, -R60 ;  /* 0x0000003423217223 */ /* 0x000fe2000001083c */
[----:B------:R-:W-:-:S02]  /*9090*/  HADD2.F32 R60, -RZ, R159.H1_H1 ;  /* 0x3000009fff3c7230 */ /* 0x000fc40000004100 */
[-C--:B------:R-:W-:Y:S01]  /*90a0*/  FFMA.FTZ R36, R36, R53.reuse, -R61 ;  /* 0x0000003524247223 */ /* 0x080fe2000001083d */
[----:B------:R-:W-:Y:S01]  /*90b0*/  FFMA.FTZ R50, R50, R53, R55 ;  /* 0x0000003532327223 */ /* 0x000fe20000010037 */
[----:B------:R-:W-:Y:S01]  /*90c0*/  FFMA.FTZ R35, R39, R52, R54 ;  /* 0x0000003427237223 */ /* 0x000fe20000010036 */
[----:B------:R-:W-:Y:S01]  /*90d0*/  HADD2.F32 R53, -RZ, R51.H0_H0 ;  /* 0x20000033ff357230 */ /* 0x000fe20000004100 */
[----:B------:R-:W-:Y:S01]  /*90e0*/  SHF.R.U64 R48, R72, 0x10, R73 ;  /* 0x0000001048307819 */ /* 0x000fe20000001249 */
[--C-:B------:R-:W-:Y:S01]  /*90f0*/  HADD2.F32 R39, -RZ, R37.reuse.H0_H0 ;  /* 0x20000025ff277230 */ /* 0x100fe20000004100 */
[----:B------:R-:W-:Y:S01]  /*9100*/  F2FP.F16.F32.PACK_AB R33, R36, R33 ;  /* 0x000000212421723e */ /* 0x000fe200000000ff */
[----:B------:R-:W-:Y:S02]  /*9110*/  HADD2.F32 R55, -RZ, R74.H0_H0 ;  /* 0x2000004aff377230 */ /* 0x000fe40000004100 */
[----:B------:R-:W-:Y:S01]  /*9120*/  FMUL.FTZ R64, R53, R60 ;  /* 0x0000003c35407220 */ /* 0x000fe20000410000 */
[----:B------:R-:W-:-:S02]  /*9130*/  HADD2.F32 R52, -RZ, R37.H1_H1 ;  /* 0x30000025ff347230 */ /* 0x000fc40000004100 */
[C---:B------:R-:W-:Y:S01]  /*9140*/  FMUL.FTZ R60, R39.reuse, R60 ;  /* 0x0000003c273c7220 */ /* 0x040fe20000410000 */
[----:B------:R-:W-:Y:S02]  /*9150*/  HADD2.F32 R54, -RZ, R157.H1_H1 ;  /* 0x3000009dff367230 */ /* 0x000fe40000004100 */
        /* <DEDUP_REMOVED lines=8> */
[----:B------:R-:W-:Y:S02]  /*91e0*/  HADD2.F32 R53, -RZ, R48.H0_H0 ;  /* 0x20000030ff357230 */ /* 0x000fe40000004100 */
[----:B------:R-:W-:Y:S01]  /*91f0*/  FFMA.FTZ R52, R52, R62, -R61 ;  /* 0x0000003e34347223 */ /* 0x000fe2000001083d */
[--C-:B------:R-:W-:Y:S02]  /*9200*/  HADD2.F32 R51, -RZ, R49.reuse.H0_H0 ;  /* 0x20000031ff337230 */ /* 0x100fe40000004100 */
[--C-:B------:R-:W-:Y:S01]  /*9210*/  HADD2.F32 R48, -RZ, R32.reuse.H0_H0 ;  /* 0x20000020ff307230 */ /* 0x100fe20000004100 */
[----:B------:R-:W-:Y:S01]  /*9220*/  F2FP.F16.F32.PACK_AB R39, R54, R39 ;  /* 0x000000273627723e */ /* 0x000fe200000000ff */
[----:B------:R-:W-:Y:S02]  /*9230*/  HADD2.F32 R49, -RZ, R49.H1_H1 ;  /* 0x30000031ff317230 */ /* 0x000fe40000004100 */
[----:B------:R-:W-:Y:S01]  /*9240*/  FMUL.FTZ R55, R51, R166 ;  /* 0x000000a633377220 */ /* 0x000fe20000410000 */
[----:B------:R-:W-:-:S02]  /*9250*/  HADD2.F32 R32, -RZ, R32.H1_H1 ;  /* 0x30000020ff207230 */ /* 0x000fc40000004100 */
[----:B------:R-:W-:Y:S01]  /*9260*/  FMUL.FTZ R166, R48, R166 ;  /* 0x000000a630a67220 */ /* 0x000fe20000410000 */
[----:B------:R-:W-:Y:S02]  /*9270*/  HADD2.F32 R158, -RZ, R158.H0_H0 ;  /* 0x2000009eff9e7230 */ /* 0x000fe40000004100 */
[-C--:B------:R-:W-:Y:S01]  /*9280*/  FMUL.FTZ R61, R49, R53.reuse ;  /* 0x00000035313d7220 */ /* 0x080fe20000410000 */
[----:B------:R-:W-:Y:S02]  /*9290*/  HADD2.F32 R45, -RZ, R45.H0_H0 ;  /* 0x2000002dff2d7230 */ /* 0x000fe40000004100 */
[----:B------:R-:W-:Y:S01]  /*92a0*/  FMUL.FTZ R60, R32, R53 ;  /* 0x00000035203c7220 */ /* 0x000fe20000410000 */
[----:B------:R-:W-:Y:S02]  /*92b0*/  HADD2.F32 R159, -RZ, R159.H0_H0 ;  /* 0x2000009fff9f7230 */ /* 0x000fe40000004100 */
[-C--:B------:R-:W-:Y:S01]  /*92c0*/  FFMA.FTZ R55, R48, R158.reuse, -R55 ;  /* 0x0000009e30377223 */ /* 0x080fe20000010837 */
[----:B------:R-:W-:Y:S01]  /*92d0*/  FFMA.FTZ R166, R51, R158, R166 ;  /* 0x0000009e33a67223 */ /* 0x000fe200000100a6 */
[-C--:B------:R-:W-:Y:S01]  /*92e0*/  FFMA.FTZ R48, R32, R45.reuse, -R61 ;  /* 0x0000002d20307223 */ /* 0x080fe2000001083d */
[----:B------:R-:W-:Y:S01]  /*92f0*/  FFMA.FTZ R51, R49, R45, R60 ;  /* 0x0000002d31337223 */ /* 0x000fe2000001003c */
[----:B------:R-:W-:Y:S01]  /*9300*/  HADD2.F32 R45, -RZ, R38.H0_H0 ;  /* 0x20000026ff2d7230 */ /* 0x000fe20000004100 */
[----:B------:R-:W-:Y:S01]  /*9310*/  F2FP.F16.F32.PACK_AB R52, R52, R37 ;  /* 0x000000253434723e */ /* 0x000fe200000000ff */
[----:B------:R-:W-:Y:S01]  /*9320*/  HADD2.F32 R49, -RZ, R47.H0_H0 ;  /* 0x2000002fff317230 */ /* 0x000fe20000004100 */
[----:B------:R-:W-:Y:S01]  /*9330*/  F2FP.F16.F32.PACK_AB R37, R50, R35 ;  /* 0x000000233225723e */ /* 0x000fe200000000ff */
[----:B------:R-:W-:-:S02]  /*9340*/  HADD2.F32 R32, -RZ, R34.H0_H0 ;  /* 0x20000022ff207230 */ /* 0x000fc40000004100 */
[----:B------:R-:W-:Y:S01]  /*9350*/  FMUL.FTZ R53, R45, R159 ;  /* 0x0000009f2d357220 */ /* 0x000fe20000410000 */
[----:B------:R-:W-:Y:S01]  /*9360*/  HADD2.F32 R38, -RZ, R38.H1_H1 ;  /* 0x30000026ff267230 */ /* 0x000fe20000004100 */
[----:B------:R-:W-:Y:S01]  /*9370*/  F2FP.F16.F32.PACK_AB R36, R51, R166 ;  /* 0x000000a63324723e */ /* 0x000fe200000000ff */
[----:B------:R-:W-:Y:S02]  /*9380*/  HADD2.F32 R34, -RZ, R34.H1_H1 ;  /* 0x30000022ff227230 */ /* 0x000fe40000004100 */
[----:B------:R-:W-:Y:S02]  /*9390*/  HADD2.F32 R157, -RZ, R157.H0_H0 ;  /* 0x2000009dff9d7230 */ /* 0x000fe40000004100 */
[----:B------:R-:W-:Y:S01]  /*93a0*/  FMUL.FTZ R61, R38, R49 ;  /* 0x00000031263d7220 */ /* 0x000fe20000410000 */
[----:B------:R-:W-:Y:S02]  /*93b0*/  HADD2.F32 R47, -RZ, R46.H0_H0 ;  /* 0x2000002eff2f7230 */ /* 0x000fe40000004100 */
[----:B------:R-:W-:Y:S01]  /*93c0*/  FMUL.FTZ R46, R32, R159 ;  /* 0x0000009f202e7220 */ /* 0x000fe20000410000 */
[----:B------:R-:W-:Y:S01]  /*93d0*/  FMUL.FTZ R49, R34, R49 ;  /* 0x0000003122317220 */ /* 0x000fe20000410000 */
[----:B------:R-:W-:Y:S01]  /*93e0*/  FFMA.FTZ R53, R32, R157, -R53 ;  /* 0x0000009d20357223 */ /* 0x000fe20000010835 */
[----:B------:R-:W-:Y:S01]  /*93f0*/  F2FP.F16.F32.PACK_AB R32, R48, R55 ;  /* 0x000000373020723e */ /* 0x000fe200000000ff */
[----:B------:R-:W-:Y:S01]  /*9400*/  FFMA.FTZ R46, R45, R157, R46 ;  /* 0x0000009d2d2e7223 */ /* 0x000fe2000001002e */
[-C--:B------:R-:W-:Y:S01]  /*9410*/  FFMA.FTZ R34, R34, R47.reuse, -R61 ;  /* 0x0000002f22227223 */ /* 0x080fe2000001083d */
[----:B------:R-:W-:Y:S01]  /*9420*/  FFMA.FTZ R49, R38, R47, R49 ;  /* 0x0000002f26317223 */ /* 0x000fe20000010031 */
[----:B------:R-:W-:-:S03]  /*9430*/  IMAD.MOV.U32 R35, RZ, RZ, R52 ;  /* 0x000000ffff237224 */ /* 0x000fc600078e0034 */
[----:B------:R-:W-:Y:S02]  /*9440*/  F2FP.F16.F32.PACK_AB R34, R34, R53 ;  /* 0x000000352222723e */ /* 0x000fe400000000ff */
[----:B------:R-:W-:-:S07]  /*9450*/  F2FP.F16.F32.PACK_AB R38, R49, R46 ;  /* 0x0000002e3126723e */ /* 0x000fce00000000ff */
.L_x_5220:
[----:B------:R-:W-:Y:S05]  /*9460*/  BSYNC B2 ;  /* 0x0000000000027941 */ /* 0x000fea0003800000 */
.L_x_5219:
[----:B0-----:R4:W-:Y:S04]  /*9470*/  STG.E.128 desc[UR60][R40.64], R32 ;  /* 0x0000002028007986 */ /* 0x0019e8000c101d3c */
[----:B--2---:R4:W-:Y:S02]  /*9480*/  @!P3 STG.E.128 desc[UR60][R42.64], R36 ;  /* 0x000000242a00b986 */ /* 0x0049e4000c101d3c */
.L_x_5218:
[----:B------:R-:W-:Y:S05]  /*9490*/  BSYNC B1 ;  /* 0x0000000000017941 */ /* 0x000fea0003800000 */
.L_x_5217:
[----:B------:R-:W-:-:S13]  /*94a0*/  ISETP.NE.AND P3, PT, R26, RZ, PT ;  /* 0x000000ff1a00720c */ /* 0x000fda0003f65270 */
[----:B------:R-:W-:Y:S05]  /*94b0*/  @!P3 BRA `(.L_x_5171) ;  /* 0x0000000800d4b947 */ /* 0x000fea0003800000 */
[----:B---34-:R-:W2:Y:S01]  /*94c0*/  LDL R32, [R1] ;  /* 0x0000000001207983 */ /* 0x018ea20000100800 */
        /* <DEDUP_REMOVED lines=27> */
[----:B------:R-:W-:Y:S01]  /*9680*/  SHF.R.U32.HI R54, RZ, 0x10, R69 ;  /* 0x00000010ff367819 */ /* 0x000fe20000011645 */
[----:B--2---:R-:W-:Y:S01]  /*9690*/  IMAD.MOV.U32 R49, RZ, RZ, R39 ;  /* 0x000000ffff317224 */ /* 0x004fe200078e0027 */
[----:B------:R-:W-:Y:S01]  /*96a0*/  MOV R48, R36 ;  /* 0x0000002400307202 */ /* 0x000fe20000000f00 */
[--C-:B------:R-:W-:Y:S01]  /*96b0*/  HADD2.F32 R39, -RZ, R37.reuse.H0_H0 ;  /* 0x20000025ff277230 */ /* 0x100fe20000004100 */
[----:B------:R-:W-:Y:S01]  /*96c0*/  SHF.R.U32.HI R52, RZ, 0x10, R57 ;  /* 0x00000010ff347819 */ /* 0x000fe20000011639 */
[----:B0-----:R-:W-:Y:S01]  /*96d0*/  IMAD.MOV.U32 R36, RZ, RZ, R35 ;  /* 0x000000ffff247224 */ /* 0x001fe200078e0023 */
[----:B------:R-:W-:Y:S01]  /*96e0*/  SHF.R.U64 R42, R58, 0x10, R59 ;  /* 0x000000103a2a7819 */ /* 0x000fe2000000123b */
[----:B------:R-:W-:Y:S01]  /*96f0*/  HADD2.F32 R37, -RZ, R37.H1_H1 ;  /* 0x30000025ff257230 */ /* 0x000fe20000004100 */
[--C-:B------:R-:W-:Y:S01]  /*9700*/  SHF.R.U64 R45, R70, 0x10, R71.reuse ;  /* 0x00000010462d7819 */ /* 0x100fe20000001247 */
[----:B------:R-:W-:Y:S01]  /*9710*/  HADD2.F32 R54, -RZ, R54.H0_H0 ;  /* 0x20000036ff367230 */ /* 0x000fe20000004100 */
[----:B------:R-:W-:Y:S01]  /*9720*/  SHF.R.U32.HI R70, RZ, 0x10, R71 ;  /* 0x00000010ff467819 */ /* 0x000fe20000011647 */
[----:B------:R-:W-:Y:S01]  /*9730*/  HADD2.F32 R35, -RZ, R33.H1_H1 ;  /* 0x30000021ff237230 */ /* 0x000fe20000004100 */
[----:B------:R-:W-:Y:S01]  /*9740*/  SHF.R.U64 R46, R56, 0x10, R57 ;  /* 0x00000010382e7819 */ /* 0x000fe20000001239 */
[----:B------:R-:W-:-:S02]  /*9750*/  IMAD.MOV.U32 R47, RZ, RZ, R32 ;  /* 0x000000ffff2f7224 */ /* 0x000fc400078e0020 */
[-C--:B------:R-:W-:Y:S01]  /*9760*/  FMUL.FTZ R58, R37, R54.reuse ;  /* 0x00000036253a7220 */ /* 0x080fe20000410000 */
[----:B------:R-:W-:Y:S02]  /*9770*/  HADD2.F32 R51, -RZ, R156.H1_H1 ;  /* 0x3000009cff337230 */ /* 0x000fe40000004100 */
[----:B------:R-:W-:Y:S01]  /*9780*/  FMUL.FTZ R54, R35, R54 ;  /* 0x0000003623367220 */ /* 0x000fe20000410000 */
[----:B------:R-:W-:Y:S01]  /*9790*/  HADD2.F32 R32, -RZ, R33.H0_H0 ;  /* 0x20000021ff207230 */ /* 0x000fe20000004100 */
[----:B------:R-:W-:Y:S01]  /*97a0*/  SHF.R.U32.HI R59, RZ, 0x10, R59 ;  /* 0x00000010ff3b7819 */ /* 0x000fe2000001163b */
[----:B------:R-:W-:Y:S02]  /*97b0*/  HADD2.F32 R52, -RZ, R52.H0_H0 ;  /* 0x20000034ff347230 */ /* 0x000fe40000004100 */
[-C--:B------:R-:W-:Y:S01]  /*97c0*/  FMUL.FTZ R33, R39, R51.reuse ;  /* 0x0000003327217220 */ /* 0x080fe20000410000 */
[----:B------:R-:W-:Y:S02]  /*97d0*/  HADD2.F32 R50, -RZ, R154.H1_H1 ;  /* 0x3000009aff327230 */ /* 0x000fe40000004100 */
[----:B------:R-:W-:Y:S01]  /*97e0*/  FMUL.FTZ R56, R32, R51 ;  /* 0x0000003320387220 */ /* 0x000fe20000410000 */
[----:B------:R-:W-:-:S02]  /*97f0*/  HADD2.F32 R51, -RZ, R70.H0_H0 ;  /* 0x20000046ff337230 */ /* 0x000fc40000004100 */
[-C--:B------:R-:W-:Y:S01]  /*9800*/  FFMA.FTZ R53, R35, R52.reuse, -R58 ;  /* 0x0000003423357223 */ /* 0x080fe2000001083a */
[----:B------:R-:W-:Y:S01]  /*9810*/  FFMA.FTZ R54, R37, R52, R54 ;  /* 0x0000003425367223 */ /* 0x000fe20000010036 */
[----:B------:R-:W-:Y:S02]  /*9820*/  HADD2.F32 R52, -RZ, R155.H1_H1 ;  /* 0x3000009bff347230 */ /* 0x000fe40000004100 */
[-C--:B------:R-:W-:Y:S01]  /*9830*/  FFMA.FTZ R32, R32, R50.reuse, -R33 ;  /* 0x0000003220207223 */ /* 0x080fe20000010821 */
[--C-:B------:R-:W-:Y:S02]  /*9840*/  HADD2.F32 R37, -RZ, R49.reuse.H0_H0 ;  /* 0x20000031ff257230 */ /* 0x100fe40000004100 */
[----:B------:R-:W-:Y:S01]  /*9850*/  FFMA.FTZ R33, R39, R50, R56 ;  /* 0x0000003227217223 */ /* 0x000fe20000010038 */
[----:B------:R-:W-:Y:S01]  /*9860*/  HADD2.F32 R49, -RZ, R49.H1_H1 ;  /* 0x30000031ff317230 */ /* 0x000fe20000004100 */
[----:B------:R-:W-:Y:S01]  /*9870*/  SHF.R.U64 R57, R68, 0x10, R69 ;  /* 0x0000001044397819 */ /* 0x000fe20000001245 */
[----:B------:R-:W-:-:S02]  /*9880*/  HADD2.F32 R50, -RZ, R153.H1_H1 ;  /* 0x30000099ff327230 */ /* 0x000fc40000004100 */
[----:B------:R-:W-:Y:S01]  /*9890*/  FMUL.FTZ R56, R37, R52 ;  /* 0x0000003425387220 */ /* 0x000fe20000410000 */
[--C-:B------:R-:W-:Y:S02]  /*98a0*/  HADD2.F32 R35, -RZ, R36.reuse.H0_H0 ;  /* 0x20000024ff237230 */ /* 0x100fe40000004100 */
[-C--:B------:R-:W-:Y:S01]  /*98b0*/  FMUL.FTZ R55, R49, R51.reuse ;  /* 0x0000003331377220 */ /* 0x080fe20000410000 */
[----:B------:R-:W-:Y:S01]  /*98c0*/  HADD2.F32 R36, -RZ, R36.H1_H1 ;  /* 0x30000024ff247230 */ /* 0x000fe20000004100 */
[----:B------:R-:W-:Y:S01]  /*98d0*/  F2FP.F16.F32.PACK_AB R53, R53, R32 ;  /* 0x000000203535723e */ /* 0x000fe200000000ff */
[----:B------:R-:W-:Y:S02]  /*98e0*/  HADD2.F32 R39, -RZ, R59.H0_H0 ;  /* 0x2000003bff277230 */ /* 0x000fe40000004100 */
[C---:B------:R-:W-:Y:S01]  /*98f0*/  FMUL.FTZ R52, R35.reuse, R52 ;  /* 0x0000003423347220 */ /* 0x040fe20000410000 */
[----:B------:R-:W-:Y:S01]  /*9900*/  FFMA.FTZ R56, R35, R50, -R56 ;  /* 0x0000003223387223 */ /* 0x000fe20000010838 */
[----:B------:R-:W-:Y:S01]  /*9910*/  FMUL.FTZ R58, R36, R51 ;  /* 0x00000033243a7220 */ /* 0x000fe20000410000 */
[----:B------:R-:W-:-:S02]  /*9920*/  HADD2.F32 R156, -RZ, R156.H0_H0 ;  /* 0x2000009cff9c7230 */ /* 0x000fc40000004100 */
[-C--:B------:R-:W-:Y:S01]  /*9930*/  FFMA.FTZ R55, R36, R39.reuse, -R55 ;  /* 0x0000002724377223 */ /* 0x080fe20000010837 */
[----:B------:R-:W-:Y:S02]  /*9940*/  HADD2.F32 R35, -RZ, R47.H0_H0 ;  /* 0x2000002fff237230 */ /* 0x000fe40000004100 */
[----:B------:R-:W-:Y:S01]  /*9950*/  FFMA.FTZ R51, R37, R50, R52 ;  /* 0x0000003225337223 */ /* 0x000fe20000010034 */
[----:B------:R-:W-:Y:S02]  /*9960*/  HADD2.F32 R36, -RZ, R48.H0_H0 ;  /* 0x20000030ff247230 */ /* 0x000fe40000004100 */
[----:B------:R-:W-:Y:S01]  /*9970*/  FFMA.FTZ R58, R49, R39, R58 ;  /* 0x00000027313a7223 */ /* 0x000fe2000001003a */
[----:B------:R-:W-:Y:S02]  /*9980*/  HADD2.F32 R154, -RZ, R154.H0_H0 ;  /* 0x2000009aff9a7230 */ /* 0x000fe40000004100 */
[----:B------:R-:W-:Y:S01]  /*9990*/  FMUL.FTZ R39, R35, R156 ;  /* 0x0000009c23277220 */ /* 0x000fe20000410000 */
[----:B------:R-:W-:-:S02]  /*99a0*/  HADD2.F32 R37, -RZ, R57.H0_H0 ;  /* 0x20000039ff257230 */ /* 0x000fc40000004100 */
[C---:B------:R-:W-:Y:S01]  /*99b0*/  FMUL.FTZ R50, R36.reuse, R156 ;  /* 0x0000009c24327220 */ /* 0x040fe20000410000 */
[----:B------:R-:W-:Y:S02]  /*99c0*/  HADD2.F32 R48, -RZ, R48.H1_H1 ;  /* 0x30000030ff307230 */ /* 0x000fe40000004100 */
[-C--:B------:R-:W-:Y:S01]  /*99d0*/  FFMA.FTZ R39, R36, R154.reuse, R39 ;  /* 0x0000009a24277223 */ /* 0x080fe20000010027 */
[----:B------:R-:W-:Y:S02]  /*99e0*/  HADD2.F32 R47, -RZ, R47.H1_H1 ;  /* 0x3000002fff2f7230 */ /* 0x000fe40000004100 */
[----:B------:R-:W-:Y:S01]  /*99f0*/  FFMA.FTZ R50, R35, R154, -R50 ;  /* 0x0000009a23327223 */ /* 0x000fe20000010832 */
        /* <DEDUP_REMOVED lines=8> */
[----:B------:R-:W-:Y:S01]  /*9a80*/  HADD2.F32 R35, -RZ, R34.H0_H0 ;  /* 0x20000022ff237230 */ /* 0x000fe20000004100 */
[----:B------:R-:W-:Y:S01]  /*9a90*/  F2FP.F16.F32.PACK_AB R51, R58, R51 ;  /* 0x000000333a33723e */ /* 0x000fe200000000ff */
[----:B------:R-:W-:Y:S01]  /*9aa0*/  HADD2.F32 R38, -RZ, R38.H1_H1 ;  /* 0x30000026ff267230 */ /* 0x000fe20000004100 */
[----:B------:R-:W-:Y:S01]  /*9ab0*/  F2FP.F16.F32.PACK_AB R32, R47, R50 ;  /* 0x000000322f20723e */ /* 0x000fe200000000ff */
        /* <DEDUP_REMOVED lines=13> */
[----:B------:R-:W-:Y:S01]  /*9b90*/  F2FP.F16.F32.PACK_AB R36, R46, R39 ;  /* 0x000000272e24723e */ /* 0x000fe200000000ff */
[----:B------:R-:W-:Y:S01]  /*9ba0*/  IMAD.MOV.U32 R39, RZ, RZ, R51 ;  /* 0x000000ffff277224 */ /* 0x000fe200078e0033 */
[----:B------:R-:W-:-:S02]  /*9bb0*/  F2FP.F16.F32.PACK_AB R35, R55, R56 ;  /* 0x000000383723723e */ /* 0x000fc400000000ff */
[----:B------:R-:W-:Y:S02]  /*9bc0*/  F2FP.F16.F32.PACK_AB R34, R49, R42 ;  /* 0x0000002a3122723e */ /* 0x000fe400000000ff */
[----:B------:R-:W-:-:S07]  /*9bd0*/  F2FP.F16.F32.PACK_AB R38, R38, R155 ;  /* 0x0000009b2626723e */ /* 0x000fce00000000ff */
.L_x_5222:
[----:B------:R-:W-:Y:S05]  /*9be0*/  BSYNC B1 ;  /* 0x0000000000017941 */ /* 0x000fea0003800000 */
.L_x_5221:
        /* <DEDUP_REMOVED lines=10> */
.L_x_5138:
[----:B------:R-:W2:Y:S02]  /*9c90*/  LDL R32, [R1+0x4] ;  /* 0x0000040001207983 */ /* 0x000ea40000100800 */
[----:B--2---:R-:W-:-:S13]  /*9ca0*/  R2UR UR4, R32 ;  /* 0x00000000200472ca */ /* 0x004fda00000e0000 */
[----:B------:R-:W-:-:S06]  /*9cb0*/  UISETP.NE.AND UP0, UPT, UR4, 0x3, UPT ;  /* 0x000000030400788c */ /* 0x000fcc000bf05270 */
[----:B------:R-:W-:-:S13]  /*9cc0*/  PLOP3.LUT P2, PT, PT, PT, UP0, 0x80, 0x0 ;  /* 0x000000000000781c */ /* 0x000fda0003f4f008 */
[----:B------:R-:W-:Y:S05]  /*9cd0*/  @!P2 BRA `(.L_x_5223) ;  /* 0x000000000004a947 */ /* 0x000fea0003800000 */
[----:B------:R-:W-:Y:S01]  /*9ce0*/  BPT.TRAP 0x1 ;  /* 0x000000040000795c */ /* 0x000fe20000300000 */
.L_x_5223:
[----:B------:R-:W-:Y:S01]  /*9cf0*/  IMAD R90, R17, 0x8, R16 ;  /* 0x00000008115a7824 */ /* 0x000fe200078e0210 */
[----:B------:R-:W-:Y:S01]  /*9d00*/  SHF.L.U32 R91, R199, 0x1f, RZ ;  /* 0x0000001fc75b7819 */ /* 0x000fe200000006ff */
[----:B------:R-:W-:Y:S01]  /*9d10*/  IMAD R89, R24, -0x60, R2 ;  /* 0xffffffa018597824 */ /* 0x000fe200078e0202 */
[----:B------:R-:W-:Y:S02]  /*9d20*/  BSSY B1, `(.L_x_5224) ;  /* 0x0000004000017945 */ /* 0x000fe40003800000 */
[----:B------:R-:W1:Y:S02]  /*9d30*/  SYNCS.PHASECHK.TRANS64.TRYWAIT P3, [R90+URZ+0x30890], R91 ;  /* 0x0308905b5a0075a7 */ /* 0x000e64000806017f */
[----:B------:R-:W-:Y:S01]  /*9d40*/  VIMNMX R89, R89, 0x60, PT ;  /* 0x0000006059597848 */ /* 0x000fe20003fe0100 */
[----:B-1----:R-:W-:Y:S06]  /*9d50*/  @!P3 BRA `(.L_x_5225) ;  /* 0x000001fc00e4b947 */ /* 0x002fec0003800000 */
.L_x_5595:
[----:B------:R-:W-:Y:S05]  /*9d60*/  BSYNC B1 ;  /* 0x0000000000017941 */ /* 0x000fea0003800000 */
.L_x_5224:
        /* <DEDUP_REMOVED lines=21> */
.L_x_5227:
[----:B------:R-:W-:Y:S05]  /*9ec0*/  BSYNC B1 ;  /* 0x0000000000017941 */ /* 0x000fea0003800000 */
.L_x_5226:
        /* <DEDUP_REMOVED lines=20> */
.L_x_5171:
[----:B------:R-:W-:Y:S05]  /*a010*/  BSYNC B0 ;  /* 0x0000000000007941 */ /* 0x000fea0003800000 */
.L_x_5137:
        /* <DEDUP_REMOVED lines=17> */
.L_x_5229:
[----:B------:R-:W-:Y:S05]  /*a130*/  BSYNC B0 ;  /* 0x0000000000007941 */ /* 0x000fea0003800000 */
.L_x_5228:
[----:B------:R-:W1:Y:S01]  /*a140*/  SYNCS.PHASECHK.TRANS64.TRYWAIT P2, [R90+URZ+0x308b0], R91 ;  /* 0x0308b05b5a0075a7 */ /* 0x000e62000804017f */
[----:B------:R-:W-:Y:S01]  /*a150*/  ULDC.64 UR44, c[0x0][0x328] ;  /* 0x0000ca00002c7ab9 */ /* 0x000fe20000000a00 */
[----:B------:R-:W-:Y:S01]  /*a160*/  ULDC.64 UR46, c[0x0][0x318] ;  /* 0x0000c600002e7ab9 */ /* 0x000fe20000000a00 */
[----:B------:R-:W-:Y:S04]  /*a170*/  BSSY B0, `(.L_x_5230) ;  /* 0x0000002000007945 */ /* 0x000fe80003800000 */
[----:B-1----:R-:W-:Y:S05]  /*a180*/  @!P2 BRA `(.L_x_5231) ;  /* 0x000001f800eca947 */ /* 0x002fea0003800000 */
.L_x_5596:
[----:B------:R-:W-:Y:S05]  /*a190*/  BSYNC B0 ;  /* 0x0000000000007941 */ /* 0x000fea0003800000 */
.L_x_5230:
[----:B------:R-:W-:Y:S01]  /*a1a0*/  ISETP.GE.AND P2, PT, R195, R89, PT ;  /* 0x00000059c300720c */ /* 0x000fe20003f46270 */
[----:B------:R-:W-:Y:S01]  /*a1b0*/  BSSY B0, `(.L_x_5232) ;  /* 0x000001e000007945 */ /* 0x000fe20003800000 */
[----:B------:R-:W-:-:S11]  /*a1c0*/  IMAD.WIDE R36, R24, 0x60, R122 ;  /* 0x0000006018247825 */ /* 0x000fd600078e027a */
[----:B------:R-:W-:Y:S05]  /*a1d0*/  @P2 BRA `(.L_x_5233) ;  /* 0x00000000006c2947 */ /* 0x000fea0003800000 */
[----:B------:R-:W-:Y:S01]  /*a1e0*/  IMAD R35, R37, UR44, RZ ;  /* 0x0000002c25237c24 */ /* 0x000fe2000f8e02ff */
[----:B------:R-:W-:Y:S01]  /*a1f0*/  ULDC UR4, c[0x0][0x2f4] ;  /* 0x0000bd0000047ab9 */ /* 0x000fe20000000800 */
[----:B0-----:R-:W-:Y:S02]  /*a200*/  IMAD.MOV.U32 R32, RZ, RZ, R106 ;  /* 0x000000ffff207224 */ /* 0x001fe400078e006a */
[----:B------:R-:W-:Y:S02]  /*a210*/  IMAD.MOV.U32 R33, RZ, RZ, R30 ;  /* 0x000000ffff217224 */ /* 0x000fe400078e001e */
[C---:B------:R-:W-:Y:S02]  /*a220*/  IMAD R35, R36.reuse, UR45, R35 ;  /* 0x0000002d24237c24 */ /* 0x040fe4000f8e0223 */
[----:B------:R-:W-:-:S05]  /*a230*/  IMAD.WIDE.U32 R32, R36, UR44, R32 ;  /* 0x0000002c24207c25 */ /* 0x000fca000f8e0020 */
[----:B------:R-:W-:Y:S02]  /*a240*/  IADD3 R33, R33, R35, RZ ;  /* 0x0000002321217210 */ /* 0x000fe40007ffe0ff */
[----:B------:R-:W-:-:S04]  /*a250*/  LEA R38, P2, R32, UR46, 0x1 ;  /* 0x0000002e20267c11 */ /* 0x000fc8000f8408ff */
[----:B------:R-:W-:Y:S02]  /*a260*/  LEA.HI.X R39, R32, UR47, R33, 0x1, P2 ;  /* 0x0000002f20277c11 */ /* 0x000fe400090f0c21 */
[----:B------:R-:W-:-:S13]  /*a270*/  ISETP.GE.AND P2, PT, R18, UR4, PT ;  /* 0x0000000412007c0c */ /* 0x000fda000bf46270 */
[----:B------:R-:W0:Y:S04]  /*a280*/  @!P2 LDS.128 R32, [R31] ;  /* 0x000000001f20a984 */ /* 0x000e280000000c00 */
[----:B0-----:R-:W-:Y:S01]  /*a290*/  @!P2 STG.E.128 desc[UR60][R38.64], R32 ;  /* 0x000000202600a986 */ /* 0x001fe2000c101d3c */
[----:B------:R-:W-:-:S13]  /*a2a0*/  ISETP.GE.AND P2, PT, R197, UR4, PT ;  /* 0x00000004c5007c0c */ /* 0x000fda000bf46270 */
[----:B------:R-:W0:Y:S04]  /*a2b0*/  @!P2 LDS.128 R32, [R88] ;  /* 0x000000005820a984 */ /* 0x000e280000000c00 */
[----:B0-----:R-:W-:Y:S01]  /*a2c0*/  @!P2 STG.E.128 desc[UR60][R38.64+0x40], R32 ;  /* 0x000040202600a986 */ /* 0x001fe2000c101d3c */
[----:B------:R-:W-:-:S13]  /*a2d0*/  ISETP.GE.AND P2, PT, R198, UR4, PT ;  /* 0x00000004c6007c0c */ /* 0x000fda000bf46270 */
[----:B------:R-:W0:Y:S04]  /*a2e0*/  @!P2 LDS.128 R32, [R31+0x3000] ;  /* 0x003000001f20a984 */ /* 0x000e280000000c00 */
        /* <DEDUP_REMOVED lines=9> */
[----:B0-----:R2:W-:Y:S02]  /*a380*/  @!P2 STG.E.128 desc[UR60][R38.64+0x140], R32 ;  /* 0x000140202600a986 */ /* 0x0015e4000c101d3c */
.L_x_5233:
[----:B------:R-:W-:Y:S05]  /*a390*/  BSYNC B0 ;  /* 0x0000000000007941 */ /* 0x000fea0003800000 */
.L_x_5232:
[----:B------:R-:W-:Y:S01]  /*a3a0*/  ISETP.GE.AND P2, PT, R222, R89, PT ;  /* 0x00000059de00720c */ /* 0x000fe20003f46270 */
[----:B------:R-:W-:-:S12]  /*a3b0*/  BSSY B0, `(.L_x_5234) ;  /* 0x000001f000007945 */ /* 0x000fd80003800000 */
[----:B------:R-:W-:Y:S05]  /*a3c0*/  @P2 BRA `(.L_x_5235) ;  /* 0x0000000000742947 */ /* 0x000fea0003800000 */
[----:B--2---:R-:W-:Y:S01]  /*a3d0*/  IADD3 R35, P2, R36, 0x40, RZ ;  /* 0x0000004024237810 */ /* 0x004fe20007f5e0ff */
[----:B0-----:R-:W-:Y:S01]  /*a3e0*/  IMAD.MOV.U32 R32, RZ, RZ, R106 ;  /* 0x000000ffff207224 */ /* 0x001fe200078e006a */
[----:B------:R-:W-:Y:S01]  /*a3f0*/  ULDC UR4, c[0x0][0x2f4] ;  /* 0x0000bd0000047ab9 */ /* 0x000fe20000000800 */
[----:B------:R-:W-:Y:S02]  /*a400*/  IMAD.MOV.U32 R33, RZ, RZ, R30 ;  /* 0x000000ffff217224 */ /* 0x000fe400078e001e */
[----:B------:R-:W-:Y:S02]  /*a410*/  IMAD.X R36, RZ, RZ, R37, P2 ;  /* 0x000000ffff247224 */ /* 0x000fe400010e0625 */
[----:B------:R-:W-:-:S04]  /*a420*/  IMAD.WIDE.U32 R32, R35, UR44, R32 ;  /* 0x0000002c23207c25 */ /* 0x000fc8000f8e0020 */
[----:B------:R-:W-:-:S04]  /*a430*/  IMAD R36, R36, UR44, RZ ;  /* 0x0000002c24247c24 */ /* 0x000fc8000f8e02ff */
[----:B------:R-:W-:Y:S01]  /*a440*/  IMAD R35, R35, UR45, R36 ;  /* 0x0000002d23237c24 */ /* 0x000fe2000f8e0224 */
[----:B------:R-:W-:-:S03]  /*a450*/  LEA R36, P2, R32, UR46, 0x1 ;  /* 0x0000002e20247c11 */ /* 0x000fc6000f8408ff */
[----:B------:R-:W-:-:S05]  /*a460*/  IMAD.IADD R33, R33, 0x1, R35 ;  /* 0x0000000121217824 */ /* 0x000fca00078e0223 */
[----:B------:R-:W-:Y:S02]  /*a470*/  LEA.HI.X R37, R32, UR47, R33, 0x1, P2 ;  /* 0x0000002f20257c11 */ /* 0x000fe400090f0c21 */
        /* <DEDUP_REMOVED lines=18> */
.L_x_5235:
[----:B------:R-:W-:Y:S05]  /*a5a0*/  BSYNC B0 ;  /* 0x0000000000007941 */ /* 0x000fea0003800000 */
.L_x_5234:
[----:B------:R-:W4:Y:S01]  /*a5b0*/  LDL R31, [R1] ;  /* 0x00000000011f7983 */ /* 0x000f220000100800 */
        /* <DEDUP_REMOVED lines=8> */
[----:B-1----:R-:W1:Y:S01]  /*a640*/  FENCE.VIEW.ASYNC.S ;  /* 0x00000000000073c6 */ /* 0x002e620000000000 */
[----:B------:R-:W-:Y:S01]  /*a650*/  @!P3 PRMT R90, RZ, 0x654, R90 ;  /* 0x00000654ff5ab816 */ /* 0x000fe2000000005a */
[----:B-1----:R1:W-:Y:S06]  /*a660*/  BAR.SYNC.DEFER_BLOCKING R151, 0x80 ;  /* 0x000200970000751d */ /* 0x0023ec0000010000 */
[----:B------:R1:W-:Y:S01]  /*a670*/  @!P3 SYNCS.ARRIVE.TRANS64.RED.A1T0 RZ, [R90+URZ], RZ ;  /* 0x000000ff5affb9a7 */ /* 0x0003e2000810043f */
[----:B------:R-:W-:-:S04]  /*a680*/  ISETP.NE.AND P3, PT, R17, 0x2, PT ;  /* 0x000000021100780c */ /* 0x000fc80003f65270 */
[----:B0-23--:R-:W-:Y:S02]  /*a690*/  SEL R32, RZ, 0x1, P3 ;  /* 0x00000001ff207807 */ /* 0x00dfe40001800000 */
[----:B------:R-:W-:Y:S02]  /*a6a0*/  SEL R17, R17, RZ, P3 ;  /* 0x000000ff11117207 */ /* 0x000fe40001800000 */
[----:B------:R-:W-:Y:S02]  /*a6b0*/  LOP3.LUT R199, R199, R32, RZ, 0x3c, !PT ;  /* 0x00000020c7c77212 */ /* 0x000fe400078e3cff */
[----:B----4-:R-:W-:-:S13]  /*a6c0*/  LOP3.LUT P4, RZ, R31, 0x2, RZ, 0xc0, !PT ;  /* 0x000000021fff7812 */ /* 0x010fda000788c0ff */
[----:B-1----:R-:W-:Y:S05]  /*a6d0*/  @P4 BRA `(.L_x_5236) ;  /* 0xffffff84002c4947 */ /* 0x002fea000383ffff */
.L_x_5132:
[----:B------:R-:W0:Y:S01]  /*a6e0*/  LDC R0, c[0x0][0x448] ;  /* 0x00011200ff007b82 */ /* 0x000e220000000800 */
[----:B------:R-:W-:Y:S01]  /*a6f0*/  IADD3 R5, R196, 0x1, -R194 ;  /* 0x00000001c4057810 */ /* 0x000fe20007ffe8c2 */
[----:B------:R-:W-:Y:S06]  /*a700*/  BSSY B0, `(.L_x_5237) ;  /* 0x000000d000007945 */ /* 0x000fec0003800000 */
[----:B------:R-:W1:Y:S01]  /*a710*/  LDC.64 R6, c[0x0][0x9e0] ;  /* 0x00027800ff067b82 */ /* 0x000e620000000a00 */
[----:B0-----:R-:W-:Y:S01]  /*a720*/  ISETP.NE.AND P1, PT, R0, 0x1, PT ;  /* 0x000000010000780c */ /* 0x001fe20003f25270 */
[----:B------:R-:W-:Y:S01]  /*a730*/  VIADD R0, R209, 0x7f ;  /* 0x0000007fd1007836 */ /* 0x000fe20000000000 */
[----:B-1----:R-:W-:-:S11]  /*a740*/  ISETP.GE.AND P3, PT, R7, 0x1, PT ;  /* 0x000000010700780c */ /* 0x002fd60003f66270 */
[----:B------:R-:W0:Y:S08]  /*a750*/  @P1 LDC R3, c[0x0][0x44c] ;  /* 0x00011300ff031b82 */ /* 0x000e300000000800 */
[----:B------:R-:W1:Y:S01]  /*a760*/  @P1 LDC R2, c[0x0][0x450] ;  /* 0x00011400ff021b82 */ /* 0x000e620000000800 */
[----:B0-----:R-:W-:-:S05]  /*a770*/  @P1 IMAD.HI.U32 R3, R0, R3, RZ ;  /* 0x0000000300031227 */ /* 0x001fca00078e00ff */
[----:B-1----:R-:W-:-:S05]  /*a780*/  @P1 SHF.R.U32.HI R0, RZ, R2, R3 ;  /* 0x00000002ff001219 */ /* 0x002fca0000011603 */
[----:B------:R-:W-:Y:S01]  /*a790*/  IMAD.IADD R3, R5, 0x1, R0 ;  /* 0x0000000105037824 */ /* 0x000fe200078e0200 */
[----:B------:R-:W-:Y:S06]  /*a7a0*/  @P2 BRA `(.L_x_5238) ;  /* 0x0000000000082947 */ /* 0x000fec0003800000 */
[----:B------:R-:W0:Y:S02]  /*a7b0*/  FENCE.VIEW.ASYNC.G ;  /* 0x00000000000073c6 */ /* 0x000e240000000100 */
[----:B0-----:R-:W-:Y:S06]  /*a7c0*/  BAR.ARV 0xc, 0x180 ;  /* 0x0306000000007b1d */ /* 0x001fec0000002000 */
.L_x_5238:
[----:B------:R-:W-:Y:S05]  /*a7d0*/  BSYNC B0 ;  /* 0x0000000000007941 */ /* 0x000fea0003800000 */
.L_x_5237:
        /* <DEDUP_REMOVED lines=13> */
.L_x_5241:
[----:B------:R-:W-:-:S13]  /*a8b0*/  ISETP.NE.AND P0, PT, R7, 0x1, PT ;  /* 0x000000010700780c */ /* 0x000fda0003f05270 */
[----:B------:R-:W0:Y:S02]  /*a8c0*/  @P0 LDC.64 R4, c[0x0][0x9e8] ;  /* 0x00027a00ff040b82 */ /* 0x000e240000000a00 */
[----:B0-----:R-:W-:-:S05]  /*a8d0*/  @P0 IMAD.HI.U32 R4, R2, R4, RZ ;  /* 0x0000000402040227 */ /* 0x001fca00078e00ff */
[----:B------:R-:W-:-:S07]  /*a8e0*/  @P0 SHF.R.U32.HI R2, RZ, R5, R4 ;  /* 0x00000005ff020219 */ /* 0x000fce0000011604 */
.L_x_5242:
[----:B------:R-:W-:Y:S05]  /*a8f0*/  BSYNC B0 ;  /* 0x0000000000007941 */ /* 0x000fea0003800000 */
.L_x_5240:
[----:B------:R-:W-:-:S05]  /*a900*/  IMAD R3, R2, R7, R7 ;  /* 0x0000000702037224 */ /* 0x000fca00078e0207 */
[----:B------:R-:W-:-:S07]  /*a910*/  VIMNMX R0, R0, R3, PT ;  /* 0x0000000300007248 */ /* 0x000fce0003fe0100 */
.L_x_5239:
[----:B------:R-:W0:Y:S01]  /*a920*/  @P1 LDC R2, c[0x0][0x44c] ;  /* 0x00011300ff021b82 */ /* 0x000e220000000800 */
[----:B------:R-:W-:Y:S01]  /*a930*/  VIADD R0, R0, 0x5f ;  /* 0x0000005f00007836 */ /* 0x000fe20000000000 */
[----:B------:R-:W-:-:S03]  /*a940*/  ULDC UR4, c[0x0][0x9dc] ;  /* 0x0002770000047ab9 */ /* 0x000fc60000000800 */
[----:B------:R-:W-:-:S03]  /*a950*/  IMAD.HI R0, R0, 0x2aaaaaab, RZ ;  /* 0x2aaaaaab00007827 */ /* 0x000fc600078e02ff */
[----:B------:R-:W1:Y:S02]  /*a960*/  @P1 LDC R5, c[0x0][0x450] ;  /* 0x00011400ff051b82 */ /* 0x000e640000000800 */
[----:B------:R-:W-:-:S04]  /*a970*/  SHF.R.U32.HI R3, RZ, 0x1f, R0 ;  /* 0x0000001fff037819 */ /* 0x000fc80000011600 */
[----:B------:R-:W-:-:S04]  /*a980*/  LEA.HI.SX32 R3, R0, R3, 0x1c ;  /* 0x0000000300037211 */ /* 0x000fc800078fe2ff */
[----:B------:R-:W-:Y:S01]  /*a990*/  VIMNMX R150, R150, R3, PT ;  /* 0x0000000396967248 */ /* 0x000fe20003fe0100 */
        /* <DEDUP_REMOVED lines=16> */
.L_x_5245:
[----:B------:R-:W-:-:S13]  /*aaa0*/  ISETP.NE.AND P0, PT, R7, 0x1, PT ;  /* 0x000000010700780c */ /* 0x000fda0003f05270 */
[----:B------:R-:W0:Y:S02]  /*aab0*/  @P0 LDC.64 R4, c[0x0][0x9e8] ;  /* 0x00027a00ff040b82 */ /* 0x000e240000000a00 */
[----:B0-----:R-:W-:-:S05]  /*aac0*/  @P0 IMAD.HI.U32 R4, R0, R4, RZ ;  /* 0x0000000400040227 */ /* 0x001fca00078e00ff */
[----:B------:R-:W-:-:S07]  /*aad0*/  @P0 SHF.R.U32.HI R0, RZ, R5, R4 ;  /* 0x00000005ff000219 */ /* 0x000fce0000011604 */
.L_x_5246:
[----:B------:R-:W-:Y:S05]  /*aae0*/  BSYNC B0 ;  /* 0x0000000000007941 */ /* 0x000fea0003800000 */
.L_x_5244:
[----:B------:R-:W-:-:S05]  /*aaf0*/  IMAD R3, R0, R7, RZ ;  /* 0x0000000700037224 */ /* 0x000fca00078e02ff */
[----:B------:R-:W-:-:S07]  /*ab00*/  VIMNMX R2, R2, R3, !PT ;  /* 0x0000000302027248 */ /* 0x000fce0007fe0100 */
.L_x_5243:
[----:B------:R-:W-:Y:S01]  /*ab10*/  IMAD.HI R0, R2, 0x2aaaaaab, RZ ;  /* 0x2aaaaaab02007827 */ /* 0x000fe200078e02ff */
[----:B------:R-:W-:Y:S02]  /*ab20*/  PLOP3.LUT P0, PT, PT, PT, PT, 0x80, 0x0 ;  /* 0x000000000000781c */ /* 0x000fe40003f0f070 */
[----:B------:R-:W-:Y:S02]  /*ab30*/  CS2R R4, SRZ ;  /* 0x0000000000047805 */ /* 0x000fe4000001ff00 */
[----:B------:R-:W-:Y:S02]  /*ab40*/  CS2R R118, SRZ ;  /* 0x0000000000767805 */ /* 0x000fe4000001ff00 */
[----:B------:R-:W-:Y:S02]  /*ab50*/  CS2R R116, SRZ ;  /* 0x0000000000747805 */ /* 0x000fe4000001ff00 */
[----:B------:R-:W-:Y:S02]  /*ab60*/  SHF.R.U32.HI R3, RZ, 0x1f, R0 ;  /* 0x0000001fff037819 */ /* 0x000fe40000011600 */
[----:B------:R-:W-:-:S02]  /*ab70*/  CS2R R114, SRZ ;  /* 0x0000000000727805 */ /* 0x000fc4000001ff00 */
[----:B------:R-:W-:Y:S02]  /*ab80*/  CS2R R112, SRZ ;  /* 0x0000000000707805 */ /* 0x000fe4000001ff00 */
[----:B------:R-:W-:Y:S02]  /*ab90*/  CS2R R106, SRZ ;  /* 0x00000000006a7805 */ /* 0x000fe4000001ff00 */
[----:B------:R-:W-:Y:S01]  /*aba0*/  LEA.HI.SX32 R3, R0, R3, 0x1c ;  /* 0x0000000300037211 */ /* 0x000fe200078fe2ff */
[----:B------:R-:W-:Y:S01]  /*abb0*/  IMAD.MOV.U32 R110, RZ, RZ, RZ ;  /* 0x000000ffff6e7224 */ /* 0x000fe200078e00ff */
[----:B------:R-:W-:Y:S02]  /*abc0*/  CS2R R108, SRZ ;  /* 0x00000000006c7805 */ /* 0x000fe4000001ff00 */
[----:B------:R-:W-:Y:S02]  /*abd0*/  CS2R R62, SRZ ;  /* 0x00000000003e7805 */ /* 0x000fe4000001ff00 */
[----:B------:R-:W-:-:S02]  /*abe0*/  VIMNMX R211, RZ, R3, !PT ;  /* 0x00000003ffd37248 */ /* 0x000fc40007fe0100 */
[----:B------:R-:W-:Y:S01]  /*abf0*/  CS2R R104, SRZ ;  /* 0x0000000000687805 */ /* 0x000fe2000001ff00 */
[----:B------:R-:W-:Y:S01]  /*ac00*/  IMAD.MOV.U32 R103, RZ, RZ, RZ ;  /* 0x000000ffff677224 */ /* 0x000fe200078e00ff */
[----:B------:R-:W-:Y:S02]  /*ac10*/  CS2R R98, SRZ ;  /* 0x0000000000627805 */ /* 0x000fe4000001ff00 */
[----:B------:R-:W-:Y:S02]  /*ac20*/  ISETP.GT.AND P1, PT, R150, R211, PT ;  /* 0x000000d39600720c */ /* 0x000fe40003f24270 */
        /* <DEDUP_REMOVED lines=38> */
[----:B------:R-:W-:Y:S01]  /*ae90*/  CS2R R2, SRZ ;  /* 0x0000000000027805 */ /* 0x000fe2000001ff00 */
        /* <DEDUP_REMOVED lines=31> */
.L_x_5248:
        /* <DEDUP_REMOVED lines=12> */
.L_x_5252:
[----:B-1----:R1:W2:Y:S02]  /*b150*/  SYNCS.PHASECHK.TRANS64.TRYWAIT P0, [R16+URZ+0x30800], R3 ;  /* 0x03080003100075a7 */ /* 0x0022a4000800017f */
[----:B--2---:R-:W-:Y:S05]  /*b160*/  @!P0 NANOSLEEP.SYNCS 0x989680 ;  /* 0x009896800000895d */ /* 0x004fea0003900000 */
[----:B------:R-:W2:Y:S02]  /*b170*/  @!P0 SYNCS.PHASECHK.TRANS64 P0, [R16+URZ+0x30800], R3 ;  /* 0x03080003100085a7 */ /* 0x000ea4000800007f */
[----:B--2---:R-:W-:Y:S05]  /*b180*/  @!P0 BRA `(.L_x_5252) ;  /* 0xfffffffc00f08947 */ /* 0x004fea000383ffff */
.L_x_5251:
[----:B------:R-:W-:Y:S05]  /*b190*/  BSYNC B0 ;  /* 0x0000000000007941 */ /* 0x000fea0003800000 */
.L_x_5250:
[----:B------:R-:W-:Y:S05]  /*b1a0*/  BRA `(.L_x_5253) ;  /* 0x0000006c000c7947 */ /* 0x000fea0003800000 */
.L_x_5249:
[----:B------:R-:W2:Y:S01]  /*b1b0*/  LDL R0, [R1+0x48] ;  /* 0x0000480001007983 */ /* 0x000ea20000100800 */
[----:B------:R-:W-:Y:S02]  /*b1c0*/  ULDC.64 UR6, c[0x0][0x408] ;  /* 0x0001020000067ab9 */ /* 0x000fe40000000a00 */
[----:B-----5:R-:W-:Y:S01]  /*b1d0*/  IMAD.WIDE.U32 R26, R145, UR6, RZ ;  /* 0x00000006911a7c25 */ /* 0x020fe2000f8e00ff */
[----:B--2---:R-:W-:Y:S02]  /*b1e0*/  R2UR UR4, R0 ;  /* 0x00000000000472ca */ /* 0x004fe400000e0000 */
[----:B------:R-:W-:-:S11]  /*b1f0*/  SHF.R.S32.HI R0, RZ, 0x1f, R145 ;  /* 0x0000001fff007819 */ /* 0x000fd60000011491 */
[----:B------:R-:W-:-:S03]  /*b200*/  ULOP3.LUT UP0, URZ, UR4, 0x3ff, URZ, 0xc0, !UPT ;  /* 0x000003ff043f7892 */ /* 0x000fc6000f80c03f */
[----:B------:R-:W-:Y:S02]  /*b210*/  ULDC.64 UR4, c[0x0][0x3f8] ;  /* 0x0000fe0000047ab9 */ /* 0x000fe40000000a00 */
[C---:B------:R-:W-:Y:S01]  /*b220*/  IMAD R4, R0.reuse, UR4, RZ ;  /* 0x0000000400047c24 */ /* 0x040fe2000f8e02ff */
[----:B------:R-:W-:Y:S01]  /*b230*/  PLOP3.LUT P0, PT, PT, PT, UP0, 0x80, 0x0 ;  /* 0x000000000000781c */ /* 0x000fe20003f0f008 */
[----:B------:R-:W-:Y:S02]  /*b240*/  IMAD R0, R0, UR6, RZ ;  /* 0x0000000600007c24 */ /* 0x000fe4000f8e02ff */
[----:B------:R-:W-:-:S04]  /*b250*/  IMAD.WIDE.U32 R24, R145, UR4, RZ ;  /* 0x0000000491187c25 */ /* 0x000fc8000f8e00ff */
[C---:B------:R-:W-:Y:S02]  /*b260*/  IMAD R29, R145.reuse, UR5, R4 ;  /* 0x00000005911d7c24 */ /* 0x040fe4000f8e0204 */
[----:B------:R-:W-:Y:S02]  /*b270*/  IMAD R31, R145, UR7, R0 ;  /* 0x00000007911f7c24 */ /* 0x000fe4000f8e0200 */
[----:B------:R-:W-:Y:S02]  /*b280*/  IMAD.IADD R29, R29, 0x1, R25 ;  /* 0x000000011d1d7824 */ /* 0x000fe400078e0219 */
[----:B------:R-:W-:Y:S01]  /*b290*/  IMAD.IADD R31, R31, 0x1, R27 ;  /* 0x000000011f1f7824 */ /* 0x000fe200078e021b */
[----:B------:R-:W-:Y:S06]  /*b2a0*/  @!P0 BRA `(.L_x_5254) ;  /* 0x0000000000408947 */ /* 0x000fec0003800000 */
[----:B------:R-:W-:Y:S01]  /*b2b0*/  MOV R0, 0x0 ;  /* 0x0000000000007802 */ /* 0x000fe20000000f00 */
[----:B------:R-:W-:Y:S01]  /*b2c0*/  ULDC.64 UR4, c[0x4][0x1b8] ;  /* 0x01006e0000047ab9 */ /* 0x000fe20000000a00 */
[----:B------:R-:W-:Y:S01]  /*b2d0*/  ULDC.64 UR6, c[0x4][0xe8] ;  /* 0x01003a0000067ab9 */ /* 0x000fe20000000a00 */
[----:B------:R-:W-:Y:S01]  /*b2e0*/  IMAD.U32 R4, RZ, RZ, UR4 ;  /* 0x00000004ff047e24 */ /* 0x000fe2000f8e00ff */
[----:B------:R0:W1:Y:S01]  /*b2f0*/  LDC.64 R14, c[0x4][R0] ;  /* 0x01000000000e7b82 */ /* 0x0000620000000a00 */
[----:B------:R-:W-:Y:S01]  /*b300*/  MOV R5, UR5 ;  /* 0x0000000500057c02 */ /* 0x000fe20008000f00 */
        /* <DEDUP_REMOVED lines=10> */
.L_x_5254:
[----:B------:R-:W-:Y:S01]  /*b3b0*/  ULDC.U8 UR4, c[0x0][0x410] ;  /* 0x0001040000047ab9 */ /* 0x000fe20000000000 */
[----:B------:R-:W-:Y:S01]  /*b3c0*/  BSSY B0, `(.L_x_5255) ;  /* 0x0000699000007945 */ /* 0x000fe20003800000 */
[----:B------:R-:W-:Y:S01]  /*b3d0*/  ISETP.NE.AND P0, PT, RZ, UR4, PT ;  /* 0x00000004ff007c0c */ /* 0x000fe2000bf05270 */
[----:B------:R-:W-:-:S12]  /*b3e0*/  IMAD.IADD R10, R195, 0x1, R209 ;  /* 0x00000001c30a7824 */ /* 0x000fd800078e02d1 */
[----:B------:R-:W-:Y:S05]  /*b3f0*/  @!P0 BRA `(.L_x_5256) ;  /* 0x0000003400648947 */ /* 0x000fea0003800000 */
[----:B------:R-:W0:Y:S01]  /*b400*/  LDC R63, c[0x0][0x448] ;  /* 0x00011200ff3f7b82 */ /* 0x000e220000000800 */
[----:B------:R-:W-:Y:S01]  /*b410*/  LEA R3, R223, R10, 0x6 ;  /* 0x0000000adf037211 */ /* 0x000fe200078e30ff */
[----:B------:R-:W-:Y:S01]  /*b420*/  ULDC.64 UR4, c[0x0][0x3f8] ;  /* 0x0000fe0000047ab9 */ /* 0x000fe20000000a00 */
[----:B------:R-:W-:Y:S01]  /*b430*/  ULDC.64 UR6, c[0x0][0x408] ;  /* 0x0001020000067ab9 */ /* 0x000fe20000000a00 */
[----:B------:R-:W-:Y:S02]  /*b440*/  IMAD.MOV.U32 R8, RZ, RZ, R24 ;  /* 0x000000ffff087224 */ /* 0x000fe400078e0018 */
[----:B------:R-:W-:Y:S02]  /*b450*/  IMAD.MOV.U32 R9, RZ, RZ, R29 ;  /* 0x000000ffff097224 */ /* 0x000fe400078e001d */
        /* <DEDUP_REMOVED lines=13> */
[C---:B------:R-:W-:Y:S01]  /*b530*/  IMAD.WIDE.U32 R12, R3.reuse, UR6, R12 ;  /* 0x00000006030c7c25 */ /* 0x040fe2000f8e000c */
[----:B------:R-:W-:Y:S01]  /*b540*/  LEA R6, P0, R8, UR4, 0x1 ;  /* 0x0000000408067c11 */ /* 0x000fe2000f8008ff */
[----:B------:R-:W-:Y:S02]  /*b550*/  UMOV UR4, 0xffffffff ;  /* 0xffffffff00047882 */ /* 0x000fe40000000000 */
[----:B------:R-:W-:Y:S01]  /*b560*/  IMAD R3, R3, UR7, R0 ;  /* 0x0000000703037c24 */ /* 0x000fe2000f8e0200 */
[----:B------:R-:W-:Y:S01]  /*b570*/  ULDC.64 UR6, c[0x0][0x400] ;  /* 0x0001000000067ab9 */ /* 0x000fe20000000a00 */
[----:B------:R-:W-:Y:S01]  /*b580*/  IMAD.IADD R7, R9, 0x1, R7 ;  /* 0x0000000109077824 */ /* 0x000fe200078e0207 */
[----:B------:R-:W-:Y:S01]  /*b590*/  LEA R4, P1, R12, UR6, 0x1 ;  /* 0x000000060c047c11 */ /* 0x000fe2000f8208ff */
[----:B------:R-:W-:-:S03]  /*b5a0*/  IMAD.IADD R3, R13, 0x1, R3 ;  /* 0x000000010d037824 */ /* 0x000fc600078e0203 */
[----:B------:R-:W-:Y:S02]  /*b5b0*/  LEA.HI.X R7, R8, UR5, R7, 0x1, P0 ;  /* 0x0000000508077c11 */ /* 0x000fe400080f0c07 */
[----:B------:R-:W-:Y:S01]  /*b5c0*/  LEA.HI.X R8, R12, UR7, R3, 0x1, P1 ;  /* 0x000000070c087c11 */ /* 0x000fe200088f0c03 */
[----:B------:R-:W-:Y:S06]  /*b5d0*/  BRA.DIV UR4, `(.L_x_5257) ;  /* 0x000001e604ec7947 */ /* 0x000fec000b800000 */
[----:B------:R0:W1:Y:S04]  /*b5e0*/  SHFL.IDX PT, R3, R7, RZ, 0x1c1f ;  /* 0x001c1fff07037589 */ /* 0x00006800000e0000 */
[----:B------:R0:W2:Y:S04]  /*b5f0*/  SHFL.IDX PT, R0, R6, RZ, 0x1c1f ;  /* 0x001c1fff06007589 */ /* 0x0000a800000e0000 */
[----:B------:R0:W3:Y:S04]  /*b600*/  SHFL.IDX PT, R5, R8, RZ, 0x1c1f ;  /* 0x001c1fff08057589 */ /* 0x0000e800000e0000 */
[----:B------:R0:W4:Y:S02]  /*b610*/  SHFL.IDX PT, R14, R4, RZ, 0x1c1f ;  /* 0x001c1fff040e7589 */ /* 0x00012400000e0000 */
.L_x_5602:
        /* <DEDUP_REMOVED lines=16> */
[----:B------:R-:W-:Y:S01]  /*b720*/  ULDC UR4, c[0x0][0x3f4] ;  /* 0x0000fd0000047ab9 */ /* 0x000fe20000000800 */
[----:B------:R-:W-:Y:S02]  /*b730*/  CS2R R60, SRZ ;  /* 0x00000000003c7805 */ /* 0x000fe4000001ff00 */
[----:B------:R-:W-:Y:S02]  /*b740*/  ISETP.GE.AND P3, PT, R203, UR4, PT ;  /* 0x00000004cb007c0c */ /* 0x000fe4000bf66270 */
[----:B------:R-:W-:Y:S02]  /*b750*/  CS2R R58, SRZ ;  /* 0x00000000003a7805 */ /* 0x000fe4000001ff00 */
[----:B------:R-:W-:Y:S02]  /*b760*/  ISETP.GE.AND P2, PT, R201, UR4, PT ;  /* 0x00000004c9007c0c */ /* 0x000fe4000bf46270 */
[----:B------:R-:W-:Y:S02]  /*b770*/  ISETP.GE.AND P1, PT, R202, UR4, PT ;  /* 0x00000004ca007c0c */ /* 0x000fe4000bf26270 */
[----:B------:R-:W-:-:S02]  /*b780*/  ISETP.GE.AND P0, PT, R200, UR4, PT ;  /* 0x00000004c8007c0c */ /* 0x000fc4000bf06270 */
[----:B------:R-:W-:-:S03]  /*b790*/  ISETP.GE.AND P4, PT, R192, UR4, PT ;  /* 0x00000004c0007c0c */ /* 0x000fc6000bf86270 */
[C---:B------:R-:W-:Y:S01]  /*b7a0*/  @!P3 IMAD.SHL.U32 R27, R203.reuse, 0x2, RZ ;  /* 0x00000002cb1bb824 */ /* 0x040fe200078e00ff */
[----:B------:R-:W-:-:S03]  /*b7b0*/  @!P3 SHF.L.U64.HI R20, R203, 0x1, R232 ;  /* 0x00000001cb14b819 */ /* 0x000fc600000102e8 */
[C---:B------:R-:W-:Y:S01]  /*b7c0*/  @!P2 IMAD.SHL.U32 R31, R201.reuse, 0x2, RZ ;  /* 0x00000002c91fa824 */ /* 0x040fe200078e00ff */
[----:B------:R-:W-:Y:S02]  /*b7d0*/  @!P2 SHF.L.U64.HI R12, R201, 0x1, R231 ;  /* 0x00000001c90ca819 */ /* 0x000fe400000102e7 */
[-C--:B--2---:R-:W-:Y:S01]  /*b7e0*/  @!P3 IADD3 R24, P6, R0, R27.reuse, RZ ;  /* 0x0000001b0018b210 */ /* 0x084fe20007fde0ff */
[----:B------:R-:W-:Y:S01]  /*b7f0*/  @!P0 IMAD.SHL.U32 R65, R200, 0x2, RZ ;  /* 0x00000002c8418824 */ /* 0x000fe200078e00ff */
[----:B----4-:R-:W-:Y:S01]  /*b800*/  @!P3 IADD3 R26, P5, R14, R27, RZ ;  /* 0x0000001b0e1ab210 */ /* 0x010fe20007fbe0ff */
[----:B-1----:R-:W-:Y:S01]  /*b810*/  @!P4 IMAD.MOV.U32 R13, RZ, RZ, R3 ;  /* 0x000000ffff0dc224 */ /* 0x002fe200078e0003 */
[----:B------:R-:W-:Y:S01]  /*b820*/  @!P1 SHF.L.U32 R39, R202, 0x1, RZ ;  /* 0x00000001ca279819 */ /* 0x000fe200000006ff */
[--C-:B------:R-:W-:Y:S01]  /*b830*/  @!P3 IMAD.X R25, R3, 0x1, R20.reuse, P6 ;  /* 0x000000010319b824 */ /* 0x100fe200030e0614 */
[-C--:B------:R-:W-:Y:S01]  /*b840*/  @!P2 IADD3 R28, P6, R0, R31.reuse, RZ ;  /* 0x0000001f001ca210 */ /* 0x080fe20007fde0ff */
[----:B---3--:R-:W-:Y:S01]  /*b850*/  @!P3 IMAD.X R27, R5, 0x1, R20, P5 ;  /* 0x00000001051bb824 */ /* 0x008fe200028e0614 */
[----:B------:R-:W-:Y:S01]  /*b860*/  @!P2 IADD3 R30, P5, R14, R31, RZ ;  /* 0x0000001f0e1ea210 */ /* 0x000fe20007fbe0ff */
[----:B------:R-:W-:Y:S01]  /*b870*/  @!P4 IMAD.MOV.U32 R15, RZ, RZ, R5 ;  /* 0x000000ffff0fc224 */ /* 0x000fe200078e0005 */
[----:B------:R-:W-:Y:S01]  /*b880*/  @!P1 SHF.L.U64.HI R20, R202, 0x1, R230 ;  /* 0x00000001ca149819 */ /* 0x000fe200000102e6 */
[--C-:B------:R-:W-:Y:S01]  /*b890*/  @!P2 IMAD.X R29, R3, 0x1, R12.reuse, P6 ;  /* 0x00000001031da824 */ /* 0x100fe200030e060c */
[-C--:B------:R-:W-:Y:S01]  /*b8a0*/  @!P1 IADD3 R36, P6, R0, R39.reuse, RZ ;  /* 0x0000002700249210 */ /* 0x080fe20007fde0ff */
[----:B------:R-:W-:Y:S01]  /*b8b0*/  @!P2 IMAD.X R31, R5, 0x1, R12, P5 ;  /* 0x00000001051fa824 */ /* 0x000fe200028e060c */
[----:B------:R-:W-:Y:S01]  /*b8c0*/  ISETP.GE.AND P5, PT, R204, UR4, PT ;  /* 0x00000004cc007c0c */ /* 0x000fe2000bfa6270 */
[----:B------:R-:W-:Y:S01]  /*b8d0*/  @!P4 IMAD.MOV.U32 R12, RZ, RZ, R0 ;  /* 0x000000ffff0cc224 */ /* 0x000fe200078e0000 */
[----:B------:R-:W-:Y:S01]  /*b8e0*/  @!P0 SHF.L.U64.HI R34, R200, 0x1, R229 ;  /* 0x00000001c8228819 */ /* 0x000fe200000102e5 */
[----:B------:R-:W-:Y:S01]  /*b8f0*/  @!P1 IMAD.X R37, R3, 0x1, R20, P6 ;  /* 0x0000000103259824 */ /* 0x000fe200030e0614 */
[----:B------:R-:W-:Y:S01]  /*b900*/  @!P1 IADD3 R38, P6, R14, R39, RZ ;  /* 0x000000270e269210 */ /* 0x000fe20007fde0ff */
[----:B------:R-:W-:-:S03]  /*b910*/  @!P4 IMAD.WIDE R12, R192, 0x2, R12 ;  /* 0x00000002c00cc825 */ /* 0x000fc600078e020c */
[----:B------:R-:W-:Y:S01]  /*b920*/  @!P1 IADD3.X R39, R5, R20, RZ, P6, !PT ;  /* 0x0000001405279210 */ /* 0x000fe200037fe4ff */
[----:B------:R-:W-:Y:S01]  /*b930*/  @!P4 IMAD.WIDE R20, R192, 0x2, R14 ;  /* 0x00000002c014c825 */ /* 0x000fe200078e020e */
[-C--:B------:R-:W-:Y:S01]  /*b940*/  @!P0 IADD3 R44, P6, R0, R65.reuse, RZ ;  /* 0x00000041002c8210 */ /* 0x080fe20007fde0ff */
[----:B------:R1:W5:Y:S02]  /*b950*/  @!P4 LD.E.64 R60, desc[UR60][R12.64] ;  /* 0x0000003c0c3cc980 */ /* 0x000364000c101b00 */
[----:B------:R-:W-:Y:S02]  /*b960*/  @!P5 IMAD.SHL.U32 R15, R204, 0x2, RZ ;  /* 0x00000002cc0fd824 */ /* 0x000fe400078e00ff */
[----:B------:R-:W-:Y:S01]  /*b970*/  @!P0 IMAD.X R45, R3, 0x1, R34, P6 ;  /* 0x00000001032d8824 */ /* 0x000fe200030e0622 */
[----:B------:R-:W-:Y:S01]  /*b980*/  @!P0 IADD3 R64, P6, R14, R65, RZ ;  /* 0x000000410e408210 */ /* 0x000fe20007fde0ff */
[----:B------:R1:W5:Y:S01]  /*b990*/  @!P4 LD.E.64 R58, desc[UR60][R20.64] ;  /* 0x0000003c143ac980 */ /* 0x000362000c101b00 */
[----:B------:R-:W-:-:S02]  /*b9a0*/  @!P5 SHF.L.U64.HI R32, R204, 0x1, R228 ;  /* 0x00000001cc20d819 */ /* 0x000fc400000102e4 */
[----:B------:R-:W-:Y:S02]  /*b9b0*/  CS2R R56, SRZ ;  /* 0x0000000000387805 */ /* 0x000fe4000001ff00 */
[-C--:B------:R-:W-:Y:S01]  /*b9c0*/  @!P5 IADD3 R66, P4, R0, R15.reuse, RZ ;  /* 0x0000000f0042d210 */ /* 0x080fe20007f9e0ff */
[----:B------:R-:W-:Y:S01]  /*b9d0*/  @!P0 IMAD.X R65, R5, 0x1, R34, P6 ;  /* 0x0000000105418824 */ /* 0x000fe200030e0622 */
[----:B------:R-:W-:Y:S02]  /*b9e0*/  @!P5 IADD3 R14, P6, R14, R15, RZ ;  /* 0x0000000f0e0ed210 */ /* 0x000fe40007fde0ff */
[----:B------:R-:W-:Y:S02]  /*b9f0*/  CS2R R54, SRZ ;  /* 0x0000000000367805 */ /* 0x000fe4000001ff00 */
[----:B------:R-:W-:Y:S01]  /*ba00*/  CS2R R52, SRZ ;  /* 0x0000000000347805 */ /* 0x000fe2000001ff00 */
[--C-:B------:R-:W-:Y:S01]  /*ba10*/  @!P5 IMAD.X R67, R3, 0x1, R32.reuse, P4 ;  /* 0x000000010343d824 */ /* 0x100fe200020e0620 */
[----:B------:R-:W-:Y:S01]  /*ba20*/  CS2R R50, SRZ ;  /* 0x0000000000327805 */ /* 0x000fe2000001ff00 */
[----:B------:R-:W-:Y:S01]  /*ba30*/  @!P5 IMAD.X R15, R5, 0x1, R32, P6 ;  /* 0x00000001050fd824 */ /* 0x000fe200030e0620 */
[----:B------:R-:W-:-:S02]  /*ba40*/  CS2R R48, SRZ ;  /* 0x0000000000307805 */ /* 0x000fc4000001ff00 */
[----:B------:R-:W-:Y:S02]  /*ba50*/  CS2R R46, SRZ ;  /* 0x00000000002e7805 */ /* 0x000fe4000001ff00 */
[----:B------:R-:W-:Y:S02]  /*ba60*/  CS2R R42, SRZ ;  /* 0x00000000002a7805 */ /* 0x000fe4000001ff00 */
[----:B------:R-:W-:Y:S02]  /*ba70*/  CS2R R40, SRZ ;  /* 0x0000000000287805 */ /* 0x000fe4000001ff00 */
[----:B------:R-:W-:Y:S02]  /*ba80*/  CS2R R32, SRZ ;  /* 0x0000000000207805 */ /* 0x000fe4000001ff00 */
[----:B------:R-:W-:Y:S01]  /*ba90*/  CS2R R34, SRZ ;  /* 0x0000000000227805 */ /* 0x000fe2000001ff00 */
[----:B------:R1:W5:Y:S04]  /*baa0*/  @!P3 LD.E.64 R56, desc[UR60][R24.64] ;  /* 0x0000003c1838b980 */ /* 0x000368000c101b00 */
        /* <DEDUP_REMOVED lines=9> */
.L_x_5259:
[----:B------:R-:W-:Y:S05]  /*bb40*/  BSYNC B1 ;  /* 0x0000000000017941 */ /* 0x000fea0003800000 */
.L_x_5258:
[----:B--2--5:R-:W-:Y:S01]  /*bb50*/  IMAD.MOV.U32 R0, RZ, RZ, R34 ;  /* 0x000000ffff007224 */ /* 0x024fe200078e0022 */
[----:B---3--:R-:W-:Y:S01]  /*bb60*/  MOV R5, R40 ;  /* 0x0000002800057202 */ /* 0x008fe20000000f00 */
[----:B-1----:R-:W-:Y:S01]  /*bb70*/  IMAD.MOV.U32 R3, RZ, RZ, R35 ;  /* 0x000000ffff037224 */ /* 0x002fe200078e0023 */
[----:B------:R-:W-:Y:S01]  /*bb80*/  UMOV UR4, 0xffffffff ;  /* 0xffffffff00047882 */ /* 0x000fe20000000000 */
[----:B------:R-:W-:Y:S01]  /*bb90*/  IMAD.MOV.U32 R9, RZ, RZ, R41 ;  /* 0x000000ffff097224 */ /* 0x000fe200078e0029 */
[----:B------:R-:W-:Y:S02]  /*bba0*/  CS2R R30, SRZ ;  /* 0x00000000001e7805 */ /* 0x000fe4000001ff00 */
[----:B------:R-:W-:Y:S01]  /*bbb0*/  PRMT R77, R3, 0x5410, R0 ;  /* 0x00005410034d7816 */ /* 0x000fe20000000000 */
[----:B------:R-:W-:Y:S01]  /*bbc0*/  IMAD.MOV.U32 R0, RZ, RZ, R46 ;  /* 0x000000ffff007224 */ /* 0x000fe200078e002e */
[----:B------:R-:W-:Y:S01]  /*bbd0*/  PRMT R78, R5, 0x5410, R9 ;  /* 0x00005410054e7816 */ /* 0x000fe20000000009 */
[----:B------:R-:W-:-:S02]  /*bbe0*/  IMAD.MOV.U32 R3, RZ, RZ, R47 ;  /* 0x000000ffff037224 */ /* 0x000fc400078e002f */
[----:B------:R-:W-:Y:S02]  /*bbf0*/  IMAD.MOV.U32 R5, RZ, RZ, R50 ;  /* 0x000000ffff057224 */ /* 0x000fe400078e0032 */
[----:B------:R-:W-:Y:S01]  /*bc00*/  IMAD.MOV.U32 R9, RZ, RZ, R51 ;  /* 0x000000ffff097224 */ /* 0x000fe200078e0033 */
[----:B------:R-:W-:Y:S01]  /*bc10*/  PRMT R80, R0, 0x5410, R3 ;  /* 0x0000541000507816 */ /* 0x000fe20000000003 */
        /* <DEDUP_REMOVED lines=30> */
[----:B------:R1:W1:Y:S04]  /*be00*/  SHFL.IDX PT, R5, R8, 0x1, 0x1c1f ;  /* 0x003c1f0008057f89 */ /* 0x00026800000e0000 */
[----:B0-----:R-:W0:Y:S02]  /*be10*/  SHFL.IDX PT, R4, R4, 0x1, 0x1c1f ;  /* 0x003c1f0004047f89 */ /* 0x001e2400000e0000 */
.L_x_5608:
[----:B------:R-:W-:Y:S01]  /*be20*/  VIADD R10, R10, 0x40 ;  /* 0x000000400a0a7836 */ /* 0x000fe20000000000 */
[----:B-1----:R-:W-:Y:S01]  /*be30*/  LOP3.LUT R6, R206, 0x18, R18, 0xf8, !PT ;  /* 0x00000018ce067812 */ /* 0x002fe200078ef812 */
[----:B------:R-:W-:Y:S01]  /*be40*/  BSSY B1, `(.L_x_5261) ;  /* 0x0000053000017945 */ /* 0x000fe20003800000 */
[----:B------:R-:W-:Y:S02]  /*be50*/  LOP3.LUT P0, RZ, R215, 0x4, RZ, 0xc0, !PT ;  /* 0x00000004d7ff7812 */ /* 0x000fe4000780c0ff */
[----:B------:R-:W-:Y:S02]  /*be60*/  CS2R R36, SRZ ;  /* 0x0000000000247805 */ /* 0x000fe4000001ff00 */
[----:B------:R-:W-:Y:S02]  /*be70*/  ISETP.GE.AND P1, PT, R10, R63, PT ;  /* 0x0000003f0a00720c */ /* 0x000fe40003f26270 */
[----:B------:R-:W-:Y:S02]  /*be80*/  CS2R R26, SRZ ;  /* 0x00000000001a7805 */ /* 0x000fe4000001ff00 */
[----:B------:R-:W-:-:S02]  /*be90*/  LOP3.LUT R7, R6, R207, RZ, 0x3c, !PT ;  /* 0x000000cf06077212 */ /* 0x000fc400078e3cff */
[----:B------:R-:W-:Y:S02]  /*bea0*/  CS2R R20, SRZ ;  /* 0x0000000000147805 */ /* 0x000fe4000001ff00 */
[----:B------:R-:W-:Y:S02]  /*beb0*/  CS2R R12, SRZ ;  /* 0x00000000000c7805 */ /* 0x000fe4000001ff00 */
[----:B------:R-:W-:Y:S02]  /*bec0*/  CS2R R8, SRZ ;  /* 0x0000000000087805 */ /* 0x000fe4000001ff00 */
[----:B------:R-:W-:Y:S01]  /*bed0*/  CS2R R44, SRZ ;  /* 0x00000000002c7805 */ /* 0x000fe2000001ff00 */
[----:B------:R-:W-:Y:S01]  /*bee0*/  IMAD.IADD R7, R208, 0x1, R7 ;  /* 0x00000001d0077824 */ /* 0x000fe200078e0207 */
[----:B------:R-:W-:Y:S02]  /*bef0*/  CS2R R38, SRZ ;  /* 0x0000000000267805 */ /* 0x000fe4000001ff00 */
[----:B------:R-:W-:-:S02]  /*bf00*/  CS2R R28, SRZ ;  /* 0x00000000001c7805 */ /* 0x000fc4000001ff00 */
[----:B------:R-:W-:Y:S02]  /*bf10*/  CS2R R24, SRZ ;  /* 0x0000000000187805 */ /* 0x000fe4000001ff00 */
[----:B----4-:R-:W-:Y:S01]  /*bf20*/  CS2R R14, SRZ ;  /* 0x00000000000e7805 */ /* 0x010fe2000001ff00 */
[----:B------:R-:W-:Y:S01]  /*bf30*/  IMAD R62, R7, 0x2, R16 ;  /* 0x00000002073e7824 */ /* 0x000fe200078e0210 */
        /* <DEDUP_REMOVED lines=8> */
[----:B------:R-:W-:-:S05]  /*bfc0*/  ISETP.GE.AND P1, PT, R200, UR4, PT ;  /* 0x00000004c8007c0c */ /* 0x000fca000bf26270 */
[C---:B------:R-:W-:Y:S01]  /*bfd0*/  @!P4 IMAD.SHL.U32 R9, R203.reuse, 0x2, RZ ;  /* 0x00000002cb09c824 */ /* 0x040fe200078e00ff */
[----:B------:R-:W-:-:S03]  /*bfe0*/  @!P4 SHF.L.U64.HI R6, R203, 0x1, R232 ;  /* 0x00000001cb06c819 */ /* 0x000fc600000102e8 */
[C---:B------:R-:W-:Y:S01]  /*bff0*/  @!P3 IMAD.SHL.U32 R71, R201.reuse, 0x2, RZ ;  /* 0x00000002c947b824 */ /* 0x040fe200078e00ff */
[----:B------:R-:W-:Y:S02]  /*c000*/  @!P3 SHF.L.U64.HI R12, R201, 0x1, R231 ;  /* 0x00000001c90cb819 */ /* 0x000fe400000102e7 */
[-C--:B---3--:R-:W-:Y:S01]  /*c010*/  @!P4 IADD3 R10, P5, R0, R9.reuse, RZ ;  /* 0x00000009000ac210 */ /* 0x088fe20007fbe0ff */
[----:B------:R-:W-:Y:S01]  /*c020*/  @!P1 IMAD.SHL.U32 R7, R200, 0x2, RZ ;  /* 0x00000002c8079824 */ /* 0x000fe200078e00ff */
[----:B0-----:R-:W-:Y:S02]  /*c030*/  @!P4 IADD3 R8, P6, R4, R9, RZ ;  /* 0x000000090408c210 */ /* 0x001fe40007fde0ff */
[----:B------:R-:W-:Y:S01]  /*c040*/  @!P2 SHF.L.U32 R67, R202, 0x1, RZ ;  /* 0x00000001ca43a819 */ /* 0x000fe200000006ff */
[--C-:B--2---:R-:W-:Y:S01]  /*c050*/  @!P4 IMAD.X R11, R3, 0x1, R6.reuse, P5 ;  /* 0x00000001030bc824 */ /* 0x104fe200028e0606 */
[----:B------:R-:W-:Y:S01]  /*c060*/  @!P3 IADD3 R74, P5, R0, R71, RZ ;  /* 0x00000047004ab210 */ /* 0x000fe20007fbe0ff */
[----:B------:R-:W-:Y:S01]  /*c070*/  @!P4 IMAD.X R9, R5, 0x1, R6, P6 ;  /* 0x000000010509c824 */ /* 0x000fe200030e0606 */
[----:B------:R-:W-:-:S02]  /*c080*/  @!P2 SHF.L.U64.HI R14, R202, 0x1, R230 ;  /* 0x00000001ca0ea819 */ /* 0x000fc400000102e6 */
[----:B------:R-:W-:Y:S01]  /*c090*/  @!P3 IADD3 R70, P6, R4, R71, RZ ;  /* 0x000000470446b210 */ /* 0x000fe20007fde0ff */
[--C-:B------:R-:W-:Y:S01]  /*c0a0*/  @!P3 IMAD.X R75, R3, 0x1, R12.reuse, P5 ;  /* 0x00000001034bb824 */ /* 0x100fe200028e060c */
[-C--:B------:R-:W-:Y:S02]  /*c0b0*/  @!P2 IADD3 R68, P5, R0, R67.reuse, RZ ;  /* 0x000000430044a210 */ /* 0x080fe40007fbe0ff */
[----:B------:R-:W-:Y:S01]  /*c0c0*/  @!P1 SHF.L.U64.HI R20, R200, 0x1, R229 ;  /* 0x00000001c8149819 */ /* 0x000fe200000102e5 */
[----:B------:R-:W-:Y:S01]  /*c0d0*/  @!P3 IMAD.X R71, R5, 0x1, R12, P6 ;  /* 0x000000010547b824 */ /* 0x000fe200030e060c */
[----:B------:R-:W-:Y:S01]  /*c0e0*/  @!P2 IADD3 R66, P6, R4, R67, RZ ;  /* 0x000000430442a210 */ /* 0x000fe20007fde0ff */
[----:B------:R-:W-:Y:S01]  /*c0f0*/  @!P2 IMAD.X R69, R3, 0x1, R14, P5 ;  /* 0x000000010345a824 */ /* 0x000fe200028e060e */
[----:B------:R-:W-:-:S03]  /*c100*/  @!P1 IADD3 R64, P5, R0, R7, RZ ;  /* 0x0000000700409210 */ /* 0x000fc60007fbe0ff */
[----:B------:R-:W-:Y:S01]  /*c110*/  @!P2 IMAD.X R67, R5, 0x1, R14, P6 ;  /* 0x000000010543a824 */ /* 0x000fe200030e060e */
[----:B------:R-:W-:Y:S01]  /*c120*/  ISETP.GE.AND P6, PT, R192, UR4, PT ;  /* 0x00000004c0007c0c */ /* 0x000fe2000bfc6270 */
[----:B------:R-:W-:Y:S01]  /*c130*/  @!P1 IMAD.X R65, R3, 0x1, R20, P5 ;  /* 0x0000000103419824 */ /* 0x000fe200028e0614 */
[----:B------:R-:W-:-:S04]  /*c140*/  @!P1 IADD3 R6, P5, R4, R7, RZ ;  /* 0x0000000704069210 */ /* 0x000fc80007fbe0ff */
[----:B------:R-:W-:Y:S02]  /*c150*/  @!P1 IADD3.X R7, R5, R20, RZ, P5, !PT ;  /* 0x0000001405079210 */ /* 0x000fe40002ffe4ff */
[----:B------:R-:W-:-:S05]  /*c160*/  ISETP.GE.AND P5, PT, R204, UR4, PT ;  /* 0x00000004cc007c0c */ /* 0x000fca000bfa6270 */
[----:B------:R-:W-:Y:S02]  /*c170*/  @!P6 IMAD.MOV.U32 R12, RZ, RZ, R0 ;  /* 0x000000ffff0ce224 */ /* 0x000fe400078e0000 */
[----:B------:R-:W-:Y:S02]  /*c180*/  @!P6 IMAD.MOV.U32 R13, RZ, RZ, R3 ;  /* 0x000000ffff0de224 */ /* 0x000fe400078e0003 */
[----:B------:R-:W-:-:S04]  /*c190*/  @!P6 IMAD.WIDE R14, R192, 0x2, R4 ;  /* 0x00000002c00ee825 */ /* 0x000fc800078e0204 */
[----:B------:R-:W-:Y:S01]  /*c1a0*/  @!P6 IMAD.WIDE R12, R192, 0x2, R12 ;  /* 0x00000002c00ce825 */ /* 0x000fe200078e020c */
[----:B------:R0:W5:Y:S03]  /*c1b0*/  @!P6 LD.E.64 R30, desc[UR60][R14.64] ;  /* 0x0000003c0e1ee980 */ /* 0x000166000c101b00 */
[C---:B------:R-:W-:Y:S01]  /*c1c0*/  @!P5 IMAD.SHL.U32 R21, R204.reuse, 0x2, RZ ;  /* 0x00000002cc15d824 */ /* 0x040fe200078e00ff */
[----:B------:R1:W5:Y:S01]  /*c1d0*/  @!P6 LD.E.64 R44, desc[UR60][R12.64] ;  /* 0x0000003c0c2ce980 */ /* 0x000362000c101b00 */
[----:B------:R-:W-:-:S03]  /*c1e0*/  @!P5 SHF.L.U64.HI R20, R204, 0x1, R228 ;  /* 0x00000001cc14d819 */ /* 0x000fc600000102e4 */
[-C--:B------:R-:W-:Y:S02]  /*c1f0*/  @!P5 IADD3 R72, P6, R0, R21.reuse, RZ ;  /* 0x000000150048d210 */ /* 0x080fe40007fde0ff */
[----:B------:R-:W-:Y:S02]  /*c200*/  CS2R R38, SRZ ;  /* 0x0000000000267805 */ /* 0x000fe4000001ff00 */
[----:B------:R-:W-:Y:S01]  /*c210*/  CS2R R36, SRZ ;  /* 0x0000000000247805 */ /* 0x000fe2000001ff00 */
[----:B------:R-:W-:Y:S01]  /*c220*/  @!P5 IMAD.X R73, R3, 0x1, R20, P6 ;  /* 0x000000010349d824 */ /* 0x000fe200030e0614 */
[----:B------:R-:W-:Y:S02]  /*c230*/  @!P5 IADD3 R4, P6, R4, R21, RZ ;  /* 0x000000150404d210 */ /* 0x000fe40007fde0ff */
[----:B------:R2:W5:Y:S01]  /*c240*/  @!P4 LD.E.64 R38, desc[UR60][R10.64] ;  /* 0x0000003c0a26c980 */ /* 0x000562000c101b00 */
[----:B------:R-:W-:Y:S02]  /*c250*/  CS2R R28, SRZ ;  /* 0x00000000001c7805 */ /* 0x000fe4000001ff00 */
[----:B------:R-:W-:-:S02]  /*c260*/  CS2R R26, SRZ ;  /* 0x00000000001a7805 */ /* 0x000fc4000001ff00 */
[----:B------:R-:W-:Y:S01]  /*c270*/  CS2R R24, SRZ ;  /* 0x0000000000187805 */ /* 0x000fe2000001ff00 */
[----:B------:R-:W-:Y:S01]  /*c280*/  @!P5 IMAD.X R5, R5, 0x1, R20, P6 ;  /* 0x000000010505d824 */ /* 0x000fe200030e0614 */
[----:B------:R3:W5:Y:S01]  /*c290*/  @!P4 LD.E.64 R36, desc[UR60][R8.64] ;  /* 0x0000003c0824c980 */ /* 0x000762000c101b00 */
[----:B------:R-:W-:Y:S02]  /*c2a0*/  CS2R R20, SRZ ;  /* 0x0000000000147805 */ /* 0x000fe4000001ff00 */
[----:B0-----:R-:W-:Y:S02]  /*c2b0*/  CS2R R14, SRZ ;  /* 0x00000000000e7805 */ /* 0x001fe4000001ff00 */
[----:B-1----:R-:W-:Y:S01]  /*c2c0*/  CS2R R12, SRZ ;  /* 0x00000000000c7805 */ /* 0x002fe2000001ff00 */
[----:B------:R1:W5:Y:S01]  /*c2d0*/  @!P3 LD.E.64 R28, desc[UR60][R74.64] ;  /* 0x0000003c4a1cb980 */ /* 0x000362000c101b00 */
[----:B--2---:R-:W-:-:S03]  /*c2e0*/  CS2R R10, SRZ ;  /* 0x00000000000a7805 */ /* 0x004fc6000001ff00 */
[----:B------:R1:W5:Y:S01]  /*c2f0*/  @!P3 LD.E.64 R26, desc[UR60][R70.64] ;  /* 0x0000003c461ab980 */ /* 0x000362000c101b00 */
[----:B---3--:R-:W-:-:S03]  /*c300*/  CS2R R8, SRZ ;  /* 0x0000000000087805 */ /* 0x008fc6000001ff00 */
[----:B------:R1:W5:Y:S04]  /*c310*/  @!P2 LD.E.64 R24, desc[UR60][R68.64] ;  /* 0x0000003c4418a980 */ /* 0x000368000c101b00 */
[----:B------:R1:W5:Y:S04]  /*c320*/  @!P2 LD.E.64 R20, desc[UR60][R66.64] ;  /* 0x0000003c4214a980 */ /* 0x000368000c101b00 */
[----:B------:R1:W5:Y:S04]  /*c330*/  @!P1 LD.E.64 R14, desc[UR60][R64.64] ;  /* 0x0000003c400e9980 */ /* 0x000368000c101b00 */
[----:B------:R1:W5:Y:S04]  /*c340*/  @!P1 LD.E.64 R12, desc[UR60][R6.64] ;  /* 0x0000003c060c9980 */ /* 0x000368000c101b00 */
[----:B------:R1:W5:Y:S04]  /*c350*/  @!P5 LD.E.64 R10, desc[UR60][R72.64] ;  /* 0x0000003c480ad980 */ /* 0x000368000c101b00 */
[----:B------:R1:W5:Y:S02]  /*c360*/  @!P5 LD.E.64 R8, desc[UR60][R4.64] ;  /* 0x0000003c0408d980 */ /* 0x000364000c101b00 */
.L_x_5262:
[----:B------:R-:W-:Y:S05]  /*c370*/  BSYNC B1 ;  /* 0x0000000000017941 */ /* 0x000fea0003800000 */
.L_x_5261:
[----:B01---5:R-:W-:Y:S01]  /*c380*/  IMAD.MOV.U32 R4, RZ, RZ, R30 ;  /* 0x000000ffff047224 */ /* 0x023fe200078e001e */
[----:B--2---:R-:W-:Y:S01]  /*c390*/  LEA.HI R3, R221, R221, RZ, 0x1 ;  /* 0x000000dddd037211 */ /* 0x004fe200078f08ff */
[C---:B------:R-:W-:Y:S01]  /*c3a0*/  VIADD R5, R62.reuse, 0x12400 ;  /* 0x000124003e057836 */ /* 0x040fe20000000000 */
[----:B------:R-:W-:Y:S01]  /*c3b0*/  VIADDMNMX R68, R63, -R209, 0x80, PT ;  /* 0x000000803f447446 */ /* 0x000fe200038009d1 */
[----:B---3--:R-:W-:Y:S01]  /*c3c0*/  VIADD R0, R62, 0x12440 ;  /* 0x000124403e007836 */ /* 0x008fe20000000000 */
[----:B------:R-:W-:Y:S01]  /*c3d0*/  PRMT R73, R4, 0x7610, R73 ;  /* 0x0000761004497816 */ /* 0x000fe20000000049 */
[----:B------:R-:W-:Y:S01]  /*c3e0*/  IMAD.MOV.U32 R6, RZ, RZ, R36 ;  /* 0x000000ffff067224 */ /* 0x000fe200078e0024 */
[----:B------:R-:W-:Y:S01]  /*c3f0*/  LOP3.LUT R4, R3, 0xfffffffe, RZ, 0xc0, !PT ;  /* 0xfffffffe03047812 */ /* 0x000fe200078ec0ff */
[----:B------:R-:W-:Y:S01]  /*c400*/  IMAD.MOV.U32 R7, RZ, RZ, R37 ;  /* 0x000000ffff077224 */ /* 0x000fe200078e0025 */
[----:B------:R-:W-:Y:S01]  /*c410*/  @P0 IADD3 R0, R5, -0x40, RZ ;  /* 0xffffffc005000810 */ /* 0x000fe20007ffe0ff */
[----:B------:R-:W-:Y:S01]  /*c420*/  IMAD.MOV.U32 R5, RZ, RZ, R31 ;  /* 0x000000ffff057224 */ /* 0x000fe200078e001f */
[----:B------:R-:W-:Y:S01]  /*c430*/  BSSY B1, `(.L_x_5263) ;  /* 0x0000028000017945 */ /* 0x000fe20003800000 */
[----:B------:R-:W-:Y:S01]  /*c440*/  IMAD.IADD R4, R221, 0x1, -R4 ;  /* 0x00000001dd047824 */ /* 0x000fe200078e0a04 */
[----:B------:R-:W-:Y:S01]  /*c450*/  PRMT R71, R6, 0x5410, R7 ;  /* 0x0000541006477816 */ /* 0x000fe20000000007 */
[----:B------:R-:W-:Y:S01]  /*c460*/  IMAD.MOV.U32 R3, RZ, RZ, R26 ;  /* 0x000000ffff037224 */ /* 0x000fe200078e001a */
[----:B------:R-:W-:Y:S01]  /*c470*/  PRMT R73, R73, 0x5410, R5 ;  /* 0x0000541049497816 */ /* 0x000fe20000000005 */
[----:B------:R-:W-:Y:S01]  /*c480*/  IMAD.MOV.U32 R6, RZ, RZ, R27 ;  /* 0x000000ffff067224 */ /* 0x000fe200078e001b */
[----:B------:R-:W-:Y:S01]  /*c490*/  SHF.L.U32 R5, R4, 0x1f, RZ ;  /* 0x0000001f04057819 */ /* 0x000fe200000006ff */
[----:B------:R-:W-:Y:S01]  /*c4a0*/  IMAD.MOV.U32 R7, RZ, RZ, R20 ;  /* 0x000000ffff077224 */ /* 0x000fe200078e0014 */
[----:B------:R-:W-:Y:S01]  /*c4b0*/  MOV R4, R12 ;  /* 0x0000000c00047202 */ /* 0x000fe20000000f00 */
[----:B------:R-:W-:Y:S01]  /*c4c0*/  IMAD.MOV.U32 R65, RZ, RZ, R38 ;  /* 0x000000ffff417224 */ /* 0x000fe200078e0026 */
[----:B------:R-:W0:Y:S01]  /*c4d0*/  SYNCS.PHASECHK.TRANS64.TRYWAIT P0, [R16+URZ+0x30800], R5 ;  /* 0x03080005100075a7 */ /* 0x000e22000800017f */
        /* <DEDUP_REMOVED lines=12> */
[----:B------:R-:W-:Y:S01]  /*c5a0*/  ISETP.GE.AND P1, PT, R195, R68, PT ;  /* 0x00000044c300720c */ /* 0x000fe20003f26270 */
[----:B------:R-:W-:Y:S01]  /*c5b0*/  IMAD.MOV.U32 R7, RZ, RZ, R45 ;  /* 0x000000ffff077224 */ /* 0x000fe200078e002d */
[----:B------:R-:W-:Y:S01]  /*c5c0*/  PRMT R3, R3, 0x5410, R4 ;  /* 0x0000541003037816 */ /* 0x000fe20000000004 */
        /* <DEDUP_REMOVED lines=8> */
[----:B------:R-:W-:-:S03]  /*c650*/  IMAD.MOV.U32 R7, RZ, RZ, R14 ;  /* 0x000000ffff077224 */ /* 0x000fc600078e000e */
[----:B------:R-:W-:Y:S01]  /*c660*/  PRMT R67, R4, 0x5410, R6 ;  /* 0x0000541004437816 */ /* 0x000fe20000000006 */
[----:B------:R-:W-:Y:S01]  /*c670*/  IMAD.MOV.U32 R4, RZ, RZ, R10 ;  /* 0x000000ffff047224 */ /* 0x000fe200078e000a */
[----:B------:R-:W-:Y:S01]  /*c680*/  PRMT R65, R7, 0x5410, R63 ;  /* 0x0000541007417816 */ /* 0x000fe2000000003f */
[----:B------:R-:W-:Y:S01]  /*c690*/  IMAD.MOV.U32 R6, RZ, RZ, R11 ;  /* 0x000000ffff067224 */ /* 0x000fe200078e000b */
[----:B0-----:R-:W-:Y:S06]  /*c6a0*/  @!P0 BRA `(.L_x_5264) ;  /* 0x000001d8009c8947 */ /* 0x001fec0003800000 */
.L_x_5609:
[----:B------:R-:W-:Y:S05]  /*c6b0*/  BSYNC B1 ;  /* 0x0000000000017941 */ /* 0x000fea0003800000 */
.L_x_5263:
        /* <DEDUP_REMOVED lines=8> */
[-C--:B------:R-:W-:Y:S02]  /*c740*/  ISETP.GE.AND P3, PT, R202, R5.reuse, PT ;  /* 0x00000005ca00720c */ /* 0x080fe40003f66270 */
[----:B------:R-:W-:-:S02]  /*c750*/  ISETP.GE.AND P4, PT, R200, R5, PT ;  /* 0x00000005c800720c */ /* 0x000fc40003f86270 */
[----:B------:R-:W-:-:S03]  /*c760*/  ISETP.GE.AND P5, PT, R204, R5, PT ;  /* 0x00000005cc00720c */ /* 0x000fc60003fa6270 */
[----:B------:R-:W-:Y:S10]  /*c770*/  @P0 BRA `(.L_x_5268) ;  /* 0x0000000000a80947 */ /* 0x000ff40003800000 */
[----:B------:R-:W0:Y:S01]  /*c780*/  LDS.128 R4, [R62+0x12400] ;  /* 0x012400003e047984 */ /* 0x000e220000000c00 */
        /* <DEDUP_REMOVED lines=8> */
[----:B0-----:R-:W-:-:S02]  /*c810*/  HADD2.F32 R61, -RZ, R7.H1_H1 ;  /* 0x30000007ff3d7230 */ /* 0x001fc40000004100 */
[----:B------:R-:W-:Y:S02]  /*c820*/  HADD2.F32 R60, -RZ, R7.H0_H0 ;  /* 0x20000007ff3c7230 */ /* 0x000fe40000004100 */
[--C-:B------:R-:W-:Y:S02]  /*c830*/  HADD2.F32 R7, -RZ, R4.reuse.H0_H0 ;  /* 0x20000004ff077230 */ /* 0x100fe40000004100 */
[C---:B------:R-:W-:Y:S01]  /*c840*/  FMUL.FTZ R92, R61.reuse, R87 ;  /* 0x000000573d5c7220 */ /* 0x040fe20000410000 */
[----:B------:R-:W-:Y:S02]  /*c850*/  HADD2.F32 R4, -RZ, R4.H1_H1 ;  /* 0x30000004ff047230 */ /* 0x000fe40000004100 */
[-C--:B------:R-:W-:Y:S01]  /*c860*/  FMUL.FTZ R91, R61, R89.reuse ;  /* 0x000000593d5b7220 */ /* 0x080fe20000410000 */
[--C-:B------:R-:W-:Y:S02]  /*c870*/  HADD2.F32 R58, -RZ, R6.reuse.H0_H0 ;  /* 0x20000006ff3a7230 */ /* 0x100fe40000004100 */
[----:B------:R-:W-:Y:S01]  /*c880*/  FFMA.FTZ R94, R60, R89, R92 ;  /* 0x000000593c5e7223 */ /* 0x000fe2000001005c */
[----:B------:R-:W-:-:S02]  /*c890*/  HADD2.F32 R59, -RZ, R6.H1_H1 ;  /* 0x30000006ff3b7230 */ /* 0x000fc40000004100 */
[----:B------:R-:W-:Y:S01]  /*c8a0*/  FMUL.FTZ R90, R4, R88 ;  /* 0x00000058045a7220 */ /* 0x000fe20000410000 */
[--C-:B------:R-:W-:Y:S02]  /*c8b0*/  HADD2.F32 R61, -RZ, R86.reuse.H1_H1 ;  /* 0x30000056ff3d7230 */ /* 0x100fe40000004100 */
[----:B------:R-:W-:Y:S01]  /*c8c0*/  FFMA.FTZ R91, R60, R87, -R91 ;  /* 0x000000573c5b7223 */ /* 0x000fe2000001085b */
[--C-:B------:R-:W-:Y:S02]  /*c8d0*/  HADD2.F32 R6, -RZ, R5.reuse.H0_H0 ;  /* 0x20000005ff067230 */ /* 0x100fe40000004100 */
[-C--:B------:R-:W-:Y:S01]  /*c8e0*/  FMUL.FTZ R92, R4, R75.reuse ;  /* 0x0000004b045c7220 */ /* 0x080fe20000410000 */
[----:B------:R-:W-:Y:S02]  /*c8f0*/  HADD2.F32 R86, -RZ, R86.H0_H0 ;  /* 0x20000056ff567230 */ /* 0x000fe40000004100 */
[----:B------:R-:W-:Y:S01]  /*c900*/  FFMA.FTZ R90, R7, R75, -R90 ;  /* 0x0000004b075a7223 */ /* 0x000fe2000001085a */
[----:B------:R-:W-:-:S02]  /*c910*/  HADD2.F32 R5, -RZ, R5.H1_H1 ;  /* 0x30000005ff057230 */ /* 0x000fc40000004100 */
[----:B------:R-:W-:Y:S01]  /*c920*/  FFMA.FTZ R75, R7, R88, R92 ;  /* 0x00000058074b7223 */ /* 0x000fe2000001005c */
[----:B------:R-:W-:Y:S02]  /*c930*/  HADD2.F32 R60, -RZ, R93.H0_H0 ;  /* 0x2000005dff3c7230 */ /* 0x000fe40000004100 */
[CC--:B------:R-:W-:Y:S01]  /*c940*/  FMUL.FTZ R87, R59.reuse, R61.reuse ;  /* 0x0000003d3b577220 */ /* 0x0c0fe20000410000 */
[----:B------:R-:W-:Y:S02]  /*c950*/  HADD2.F32 R4, -RZ, R95.H0_H0 ;  /* 0x2000005fff047230 */ /* 0x000fe40000004100 */
[----:B------:R-:W-:Y:S01]  /*c960*/  FMUL.FTZ R88, R59, R86 ;  /* 0x000000563b587220 */ /* 0x000fe20000410000 */
        /* <DEDUP_REMOVED lines=10> */
[----:B------:R0:W-:Y:S02]  /*ca10*/  STS.128 [R62+0x12400], R4 ;  /* 0x012400043e007388 */ /* 0x0001e40000000c00 */
.L_x_5268:
[----:B------:R-:W-:Y:S05]  /*ca20*/  BSYNC B2 ;  /* 0x0000000000027941 */ /* 0x000fea0003800000 */
.L_x_5267:
[----:B------:R-:W-:Y:S04]  /*ca30*/  BSSY B2, `(.L_x_5269) ;  /* 0x000002c000027945 */ /* 0x000fe80003800000 */
[----:B------:R-:W-:Y:S05]  /*ca40*/  @P1 BRA `(.L_x_5270) ;  /* 0x0000000000a81947 */ /* 0x000fea0003800000 */
[----:B0-----:R-:W0:Y:S01]  /*ca50*/  LDS.128 R4, [R0] ;  /* 0x0000000000047984 */ /* 0x001e220000000c00 */
        /* <DEDUP_REMOVED lines=10> */
[--C-:B0-----:R-:W-:Y:S02]  /*cb00*/  HADD2.F32 R57, -RZ, R7.reuse.H1_H1 ;  /* 0x30000007ff397230 */ /* 0x101fe40000004100 */
        /* <DEDUP_REMOVED lines=30> */
.L_x_5270:
[----:B------:R-:W-:Y:S05]  /*ccf0*/  BSYNC B2 ;  /* 0x0000000000027941 */ /* 0x000fea0003800000 */
.L_x_5269:
[----:B------:R-:W-:Y:S04]  /*cd00*/  BSSY B2, `(.L_x_5271) ;  /* 0x000002c000027945 */ /* 0x000fe80003800000 */
[----:B------:R-:W-:Y:S05]  /*cd10*/  @P2 BRA `(.L_x_5272) ;  /* 0x0000000000a82947 */ /* 0x000fea0003800000 */
[----:B01----:R-:W0:Y:S01]  /*cd20*/  LDS.128 R4, [R62+0x16400] ;  /* 0x016400003e047984 */ /* 0x003e220000000c00 */
        /* <DEDUP_REMOVED lines=41> */
.L_x_5272:
[----:B------:R-:W-:Y:S05]  /*cfc0*/  BSYNC B2 ;  /* 0x0000000000027941 */ /* 0x000fea0003800000 */
.L_x_5271:
[----:B------:R-:W-:Y:S04]  /*cfd0*/  BSSY B2, `(.L_x_5273) ;  /* 0x000002c000027945 */ /* 0x000fe80003800000 */
[----:B------:R-:W-:Y:S05]  /*cfe0*/  @P3 BRA `(.L_x_5274) ;  /* 0x0000000000a83947 */ /* 0x000fea0003800000 */
[----:B012---:R-:W0:Y:S01]  /*cff0*/  LDS.128 R4, [R0+0x4000] ;  /* 0x0040000000047984 */ /* 0x007e220000000c00 */
        /* <DEDUP_REMOVED lines=41> */
.L_x_5274:
[----:B------:R-:W-:Y:S05]  /*d290*/  BSYNC B2 ;  /* 0x0000000000027941 */ /* 0x000fea0003800000 */
.L_x_5273:
[----:B------:R-:W-:Y:S04]  /*d2a0*/  BSSY B2, `(.L_x_5275) ;  /* 0x000002c000027945 */ /* 0x000fe80003800000 */
[----:B------:R-:W-:Y:S05]  /*d2b0*/  @P4 BRA `(.L_x_5276) ;  /* 0x0000000000a84947 */ /* 0x000fea0003800000 */
[----:B0123--:R-:W0:Y:S01]  /*d2c0*/  LDS.128 R4, [R62+0x1a400] ;  /* 0x01a400003e047984 */ /* 0x00fe220000000c00 */
        /* <DEDUP_REMOVED lines=41> */
.L_x_5276:
[----:B------:R-:W-:Y:S05]  /*d560*/  BSYNC B2 ;  /* 0x0000000000027941 */ /* 0x000fea0003800000 */
.L_x_5275:
[----:B------:R-:W-:Y:S05]  /*d570*/  @P5 BRA `(.L_x_5266) ;  /* 0x0000000000a85947 */ /* 0x000fea0003800000 */
[----:B01234-:R-:W0:Y:S01]  /*d580*/  LDS.128 R4, [R0+0x8000] ;  /* 0x0080000000047984 */ /* 0x01fe220000000c00 */
        /* <DEDUP_REMOVED lines=41> */
.L_x_5266:
[----:B------:R-:W-:Y:S05]  /*d820*/  BSYNC B1 ;  /* 0x0000000000017941 */ /* 0x000fea0003800000 */
.L_x_5265:
[----:B------:R-:W-:-:S13]  /*d830*/  ISETP.GE.AND P0, PT, R222, R68, PT ;  /* 0x00000044de00720c */ /* 0x000fda0003f06270 */
[----:B------:R-:W-:Y:S05]  /*d840*/  @P0 BRA `(.L_x_5277) ;  /* 0x0000004400400947 */ /* 0x000fea0003800000 */
[----:B01234-:R-:W0:Y:S01]  /*d850*/  LDC R5, c[0x0][0x3f4] ;  /* 0x0000fd00ff057b82 */ /* 0x01fe220000000800 */
        /* <DEDUP_REMOVED lines=50> */
.L_x_5279:
[----:B------:R-:W-:Y:S05]  /*db80*/  BSYNC B1 ;  /* 0x0000000000017941 */ /* 0x000fea0003800000 */
.L_x_5278:
[----:B------:R-:W-:Y:S04]  /*db90*/  BSSY B1, `(.L_x_5280) ;  /* 0x000002c000017945 */ /* 0x000fe80003800000 */
[----:B------:R-:W-:Y:S05]  /*dba0*/  @P1 BRA `(.L_x_5281) ;  /* 0x0000000000a81947 */ /* 0x000fea0003800000 */
[----:B0-----:R-:W0:Y:S01]  /*dbb0*/  LDS.128 R4, [R0+0x2000] ;  /* 0x0020000000047984 */ /* 0x001e220000000c00 */
[----:B------:R-:W-:Y:S01]  /*dbc0*/  SHF.R.U32.HI R35, RZ, 0x10, R39 ;  /* 0x00000010ff237819 */ /* 0x000fe20000011627 */
[----:B------:R-:W-:Y:S01]  /*dbd0*/  HADD2.F32 R34, -RZ, R72.H0_H0 ;  /* 0x20000048ff227230 */ /* 0x000fe20000004100 */
[--C-:B------:R-:W-:Y:S01]  /*dbe0*/  SHF.R.U64 R41, R36, 0x10, R37.reuse ;  /* 0x0000001024297819 */ /* 0x100fe20000001225 */
[----:B------:R-:W-:Y:S01]  /*dbf0*/  HADD2.F32 R36, -RZ, R71.H0_H0 ;  /* 0x20000047ff247230 */ /* 0x000fe20000004100 */
[----:B------:R-:W-:Y:S01]  /*dc00*/  SHF.R.U32.HI R37, RZ, 0x10, R37 ;  /* 0x00000010ff257819 */ /* 0x000fe20000011625 */
[----:B------:R-:W-:Y:S01]  /*dc10*/  HADD2.F32 R35, -RZ, R35.H0_H0 ;  /* 0x20000023ff237230 */ /* 0x000fe20000004100 */
[----:B------:R-:W-:Y:S01]  /*dc20*/  SHF.R.U64 R43, R38, 0x10, R39 ;  /* 0x00000010262b7819 */ /* 0x000fe20000001227 */
[----:B------:R-:W-:Y:S02]  /*dc30*/  HADD2.F32 R71, -RZ, R71.H1_H1 ;  /* 0x30000047ff477230 */ /* 0x000fe40000004100 */
[----:B------:R-:W-:-:S02]  /*dc40*/  HADD2.F32 R37, -RZ, R37.H0_H0 ;  /* 0x20000025ff257230 */ /* 0x000fc40000004100 */
        /* <DEDUP_REMOVED lines=32> */
.L_x_5281:
[----:B------:R-:W-:Y:S05]  /*de50*/  BSYNC B1 ;  /* 0x0000000000017941 */ /* 0x000fea0003800000 */
.L_x_5280:
[----:B------:R-:W-:Y:S04]  /*de60*/  BSSY B1, `(.L_x_5282) ;  /* 0x000002c000017945 */ /* 0x000fe80003800000 */
[----:B------:R-:W-:Y:S05]  /*de70*/  @P2 BRA `(.L_x_5283) ;  /* 0x0000000000a82947 */ /* 0x000fea0003800000 */
[----:B01----:R-:W0:Y:S01]  /*de80*/  LDS.128 R4, [R62+0x18400] ;  /* 0x018400003e047984 */ /* 0x003e220000000c00 */
        /* <DEDUP_REMOVED lines=41> */
.L_x_5283:
[----:B------:R-:W-:Y:S05]  /*e120*/  BSYNC B1 ;  /* 0x0000000000017941 */ /* 0x000fea0003800000 */
.L_x_5282:
        /* <DEDUP_REMOVED lines=44> */
.L_x_5285:
[----:B------:R-:W-:Y:S05]  /*e3f0*/  BSYNC B1 ;  /* 0x0000000000017941 */ /* 0x000fea0003800000 */
.L_x_5284:
        /* <DEDUP_REMOVED lines=44> */
.L_x_5287:
[----:B------:R-:W-:Y:S05]  /*e6c0*/  BSYNC B1 ;  /* 0x0000000000017941 */ /* 0x000fea0003800000 */
.L_x_5286:
[----:B------:R-:W-:Y:S05]  /*e6d0*/  @P5 BRA `(.L_x_5277) ;  /* 0x00000034009c5947 */ /* 0x000fea0003800000 */
[----:B01234-:R-:W0:Y:S01]  /*e6e0*/  LDS.128 R4, [R0+0xa000] ;  /* 0x00a0000000047984 */ /* 0x01fe220000000c00 */
        /* <DEDUP_REMOVED lines=9> */
[--C-:B0-----:R-:W-:Y:S02]  /*e780*/  HADD2.F32 R11, -RZ, R7.reuse.H1_H1 ;  /* 0x30000007ff0b7230 */ /* 0x101fe40000004100 */
[----:B------:R-:W-:Y:S02]  /*e790*/  HADD2.F32 R10, -RZ, R7.H0_H0 ;  /* 0x20000007ff0a7230 */ /* 0x000fe40000004100 */
[--C-:B------:R-:W-:Y:S02]  /*e7a0*/  HADD2.F32 R7, -RZ, R4.reuse.H0_H0 ;  /* 0x20000004ff077230 */ /* 0x100fe40000004100 */
[C---:B------:R-:W-:Y:S01]  /*e7b0*/  FMUL.FTZ R21, R11.reuse, R15 ;  /* 0x0000000f0b157220 */ /* 0x040fe20000410000 */
[----:B------:R-:W-:Y:S02]  /*e7c0*/  HADD2.F32 R4, -RZ, R4.H1_H1 ;  /* 0x30000004ff047230 */ /* 0x000fe40000004100 */
[----:B------:R-:W-:Y:S01]  /*e7d0*/  FMUL.FTZ R24, R11, R13 ;  /* 0x0000000d0b187220 */ /* 0x000fe20000410000 */
[----:B------:R-:W-:-:S02]  /*e7e0*/  HADD2.F32 R8, -RZ, R6.H0_H0 ;  /* 0x20000006ff087230 */ /* 0x000fc40000004100 */
[C---:B------:R-:W-:Y:S01]  /*e7f0*/  FFMA.FTZ R21, R10.reuse, R13, -R21 ;  /* 0x0000000d0a157223 */ /* 0x040fe20000010815 */
[----:B------:R-:W-:Y:S02]  /*e800*/  HADD2.F32 R9, -RZ, R6.H1_H1 ;  /* 0x30000006ff097230 */ /* 0x000fe40000004100 */
[----:B------:R-:W-:Y:S01]  /*e810*/  FFMA.FTZ R26, R10, R15, R24 ;  /* 0x0000000f0a1a7223 */ /* 0x000fe20000010018 */
[----:B------:R-:W-:Y:S02]  /*e820*/  HADD2.F32 R6, -RZ, R5.H0_H0 ;  /* 0x20000005ff067230 */ /* 0x000fe40000004100 */
[C---:B------:R-:W-:Y:S01]  /*e830*/  FMUL.FTZ R20, R4.reuse, R14 ;  /* 0x0000000e04147220 */ /* 0x040fe20000410000 */
[----:B------:R-:W-:Y:S01]  /*e840*/  FMUL.FTZ R24, R4, R12 ;  /* 0x0000000c04187220 */ /* 0x000fe20000410000 */
[----:B------:R-:W-:Y:S02]  /*e850*/  HADD2.F32 R10, -RZ, R3.H1_H1 ;  /* 0x30000003ff0a7230 */ /* 0x000fe40000004100 */
[----:B------:R-:W-:Y:S01]  /*e860*/  FMUL.FTZ R15, R9, R63 ;  /* 0x0000003f090f7220 */ /* 0x000fe20000410000 */
[----:B------:R-:W-:-:S02]  /*e870*/  HADD2.F32 R5, -RZ, R5.H1_H1 ;  /* 0x30000005ff057230 */ /* 0x000fc40000004100 */
[C---:B------:R-:W-:Y:S01]  /*e880*/  FFMA.FTZ R20, R7.reuse, R12, -R20 ;  /* 0x0000000c07147223 */ /* 0x040fe20000010814 */
[----:B------:R-:W-:Y:S02]  /*e890*/  HADD2.F32 R4, -RZ, R25.H0_H0 ;  /* 0x20000019ff047230 */ /* 0x000fe40000004100 */
[----:B------:R-:W-:Y:S01]  /*e8a0*/  FFMA.FTZ R11, R7, R14, R24 ;  /* 0x0000000e070b7223 */ /* 0x000fe20000010018 */
[----:B------:R-:W-:Y:S02]  /*e8b0*/  HADD2.F32 R3, -RZ, R27.H0_H0 ;  /* 0x2000001bff037230 */ /* 0x000fe40000004100 */
[-C--:B------:R-:W-:Y:S01]  /*e8c0*/  FMUL.FTZ R13, R9, R10.reuse ;  /* 0x0000000a090d7220 */ /* 0x080fe20000410000 */
[C---:B------:R-:W-:Y:S01]  /*e8d0*/  FFMA.FTZ R10, R8.reuse, R10, R15 ;  /* 0x0000000a080a7223 */ /* 0x040fe2000001000f */
[C---:B------:R-:W-:Y:S01]  /*e8e0*/  FMUL.FTZ R7, R5.reuse, R4 ;  /* 0x0000000405077220 */ /* 0x040fe20000410000 */
[----:B------:R-:W-:Y:S01]  /*e8f0*/  FMUL.FTZ R9, R5, R3 ;  /* 0x0000000305097220 */ /* 0x000fe20000410000 */
[----:B------:R-:W-:-:S02]  /*e900*/  FFMA.FTZ R13, R8, R63, -R13 ;  /* 0x0000003f080d7223 */ /* 0x000fc4000001080d */
[----:B------:R-:W-:Y:S01]  /*e910*/  FFMA.FTZ R5, R6, R3, -R7 ;  /* 0x0000000306057223 */ /* 0x000fe20000010807 */
[----:B------:R-:W-:Y:S01]  /*e920*/  F2FP.F16.F32.PACK_AB R7, R26, R21 ;  /* 0x000000151a07723e */ /* 0x000fe200000000ff */
[----:B------:R-:W-:Y:S01]  /*e930*/  FFMA.FTZ R8, R6, R4, R9 ;  /* 0x0000000406087223 */ /* 0x000fe20000010009 */
[----:B------:R-:W-:Y:S02]  /*e940*/  F2FP.F16.F32.PACK_AB R4, R11, R20 ;  /* 0x000000140b04723e */ /* 0x000fe400000000ff */
[----:B------:R-:W-:Y:S02]  /*e950*/  F2FP.F16.F32.PACK_AB R6, R10, R13 ;  /* 0x0000000d0a06723e */ /* 0x000fe400000000ff */
[----:B------:R-:W-:-:S05]  /*e960*/  F2FP.F16.F32.PACK_AB R5, R8, R5 ;  /* 0x000000050805723e */ /* 0x000fca00000000ff */
[----:B------:R0:W-:Y:S01]  /*e970*/  STS.128 [R0+0xa000], R4 ;  /* 0x00a0000400007388 */ /* 0x0001e20000000c00 */
[----:B------:R-:W-:Y:S05]  /*e980*/  BRA `(.L_x_5277) ;  /* 0x0000003000f07947 */ /* 0x000fea0003800000 */
.L_x_5256:
[----:B------:R-:W0:Y:S01]  /*e990*/  LDC R25, c[0x0][0x448] ;  /* 0x00011200ff197b82 */ /* 0x000e220000000800 */
[----:B------:R-:W-:Y:S01]  /*e9a0*/  IMAD R3, R223, 0x40, R10 ;  /* 0x00000040df037824 */ /* 0x000fe200078e020a */
[----:B------:R-:W-:Y:S01]  /*e9b0*/  ULDC.64 UR4, c[0x0][0x3f8] ;  /* 0x0000fe0000047ab9 */ /* 0x000fe20000000a00 */
[----:B------:R-:W-:Y:S01]  /*e9c0*/  MOV R9, R29 ;  /* 0x0000001d00097202 */ /* 0x000fe20000000f00 */
[----:B------:R-:W-:Y:S01]  /*e9d0*/  ULDC.64 UR6, c[0x0][0x408] ;  /* 0x0001020000067ab9 */ /* 0x000fe20000000a00 */
        /* <DEDUP_REMOVED lines=25> */
[----:B------:R-:W0:Y:S04]  /*eb70*/  SHFL.IDX PT, R3, R8, RZ, 0x1c1f ;  /* 0x001c1fff08037589 */ /* 0x000e2800000e0000 */
[----:B------:R-:W1:Y:S04]  /*eb80*/  SHFL.IDX PT, R0, R6, RZ, 0x1c1f ;  /* 0x001c1fff06007589 */ /* 0x000e6800000e0000 */
[----:B------:R2:W3:Y:S04]  /*eb90*/  SHFL.IDX PT, R5, R7, RZ, 0x1c1f ;  /* 0x001c1fff07057589 */ /* 0x0004e800000e0000 */
[----:B------:R2:W4:Y:S01]  /*eba0*/  SHFL.IDX PT, R14, R9, RZ, 0x1c1f ;  /* 0x001c1fff090e7589 */ /* 0x00052200000e0000 */
[----:B0-----:R-:W-:-:S02]  /*ebb0*/  IMAD.MOV.U32 R21, RZ, RZ, R3 ;  /* 0x000000ffff157224 */ /* 0x001fc400078e0003 */
[----:B-12---:R-:W-:-:S07]  /*ebc0*/  IMAD.MOV.U32 R20, RZ, RZ, R0 ;  /* 0x000000ffff147224 */ /* 0x006fce00078e0000 */
.L_x_5615:
[----:B------:R-:W-:Y:S01]  /*ebd0*/  IMAD R70, R194, R25, RZ ;  /* 0x00000019c2467224 */ /* 0x000fe200078e02ff */
[----:B------:R-:W-:Y:S01]  /*ebe0*/  BSSY B1, `(.L_x_5289) ;  /* 0x000002f000017945 */ /* 0x000fe20003800000 */
[----:B----4-:R-:W-:Y:S01]  /*ebf0*/  IMAD.MOV.U32 R50, RZ, RZ, R14 ;  /* 0x000000ffff327224 */ /* 0x010fe200078e000e */
[----:B------:R-:W-:Y:S01]  /*ec00*/  CS2R R44, SRZ ;  /* 0x00000000002c7805 */ /* 0x000fe2000001ff00 */
[----:B---3--:R-:W-:Y:S01]  /*ec10*/  IMAD.MOV.U32 R51, RZ, RZ, R5 ;  /* 0x000000ffff337224 */ /* 0x008fe200078e0005 */
[----:B------:R-:W-:Y:S02]  /*ec20*/  ISETP.GE.AND P0, PT, R10, R70, PT ;  /* 0x000000460a00720c */ /* 0x000fe40003f06270 */
        /* <DEDUP_REMOVED lines=18> */
[----:B------:R-:W-:-:S02]  /*ed50*/  CS2R R44, SRZ ;  /* 0x00000000002c7805 */ /* 0x000fc4000001ff00 */
[----:B------:R-:W-:Y:S02]  /*ed60*/  CS2R R46, SRZ ;  /* 0x00000000002e7805 */ /* 0x000fe4000001ff00 */
[----:B------:R-:W-:Y:S02]  /*ed70*/  CS2R R28, SRZ ;  /* 0x00000000001c7805 */ /* 0x000fe4000001ff00 */
[----:B------:R-:W-:-:S03]  /*ed80*/  @!P1 SHF.L.U32 R15, R225, 0x3, RZ ;  /* 0x00000003e10f9819 */ /* 0x000fc600000006ff */
[----:B------:R-:W-:-:S04]  /*ed90*/  @!P0 IMAD.WIDE R4, R18, 0x2, R20 ;  /* 0x0000000212048825 */ /* 0x000fc800078e0214 */
[----:B------:R-:W-:Y:S01]  /*eda0*/  @!P2 IMAD.SHL.U32 R49, R226, 0x8, RZ ;  /* 0x00000008e231a824 */ /* 0x000fe200078e00ff */
[----:B------:R0:W5:Y:S01]  /*edb0*/  @!P0 LD.E.128 R32, desc[UR60][R4.64] ;  /* 0x0000003c04208980 */ /* 0x000162000c101d00 */
[--C-:B------:R-:W-:Y:S01]  /*edc0*/  @!P1 IMAD.WIDE R12, R15, 0x2, R20.reuse ;  /* 0x000000020f0c9825 */ /* 0x100fe200078e0214 */
[----:B------:R-:W-:Y:S02]  /*edd0*/  CS2R R30, SRZ ;  /* 0x00000000001e7805 */ /* 0x000fe4000001ff00 */
[----:B------:R-:W-:Y:S02]  /*ede0*/  CS2R R40, SRZ ;  /* 0x0000000000287805 */ /* 0x000fe4000001ff00 */
[----:B------:R-:W-:Y:S01]  /*edf0*/  CS2R R42, SRZ ;  /* 0x00000000002a7805 */ /* 0x000fe2000001ff00 */
[----:B------:R-:W-:Y:S01]  /*ee00*/  @!P2 IMAD.WIDE R20, R49, 0x2, R20 ;  /* 0x000000023114a825 */ /* 0x000fe200078e0214 */
[----:B------:R-:W-:Y:S02]  /*ee10*/  CS2R R24, SRZ ;  /* 0x0000000000187805 */ /* 0x000fe4000001ff00 */
[----:B------:R-:W-:-:S02]  /*ee20*/  CS2R R26, SRZ ;  /* 0x00000000001a7805 */ /* 0x000fc4000001ff00 */
[----:B------:R-:W-:Y:S02]  /*ee30*/  CS2R R36, SRZ ;  /* 0x0000000000247805 */ /* 0x000fe4000001ff00 */
[----:B------:R-:W-:Y:S01]  /*ee40*/  CS2R R38, SRZ ;  /* 0x0000000000267805 */ /* 0x000fe2000001ff00 */
[--C-:B------:R-:W-:Y:S01]  /*ee50*/  @!P1 IMAD.WIDE R14, R15, 0x2, R50.reuse ;  /* 0x000000020f0e9825 */ /* 0x100fe200078e0232 */
[----:B------:R1:W5:Y:S03]  /*ee60*/  @!P1 LD.E.128 R28, desc[UR60][R12.64] ;  /* 0x0000003c0c1c9980 */ /* 0x000366000c101d00 */
[--C-:B------:R-:W-:Y:S01]  /*ee70*/  @!P2 IMAD.WIDE R48, R49, 0x2, R50.reuse ;  /* 0x000000023130a825 */ /* 0x100fe200078e0232 */
[----:B------:R1:W5:Y:S03]  /*ee80*/  @!P1 LD.E.128 R40, desc[UR60][R14.64] ;  /* 0x0000003c0e289980 */ /* 0x000366000c101d00 */
[----:B0-----:R-:W-:Y:S01]  /*ee90*/  @!P0 IMAD.WIDE R4, R18, 0x2, R50 ;  /* 0x0000000212048825 */ /* 0x001fe200078e0232 */
[----:B------:R1:W5:Y:S04]  /*eea0*/  @!P2 LD.E.128 R24, desc[UR60][R20.64] ;  /* 0x0000003c1418a980 */ /* 0x000368000c101d00 */
[----:B------:R1:W5:Y:S04]  /*eeb0*/  @!P0 LD.E.128 R44, desc[UR60][R4.64] ;  /* 0x0000003c042c8980 */ /* 0x000368000c101d00 */
[----:B------:R1:W5:Y:S02]  /*eec0*/  @!P2 LD.E.128 R36, desc[UR60][R48.64] ;  /* 0x0000003c3024a980 */ /* 0x000364000c101d00 */
.L_x_5290:
[----:B------:R-:W-:Y:S05]  /*eed0*/  BSYNC B1 ;  /* 0x0000000000017941 */ /* 0x000fea0003800000 */
.L_x_5289:
[----:B-1---5:R-:W-:Y:S01]  /*eee0*/  IMAD.MOV.U32 R4, RZ, RZ, R46 ;  /* 0x000000ffff047224 */ /* 0x022fe200078e002e */
[----:B------:R-:W-:Y:S01]  /*eef0*/  UMOV UR4, 0xffffffff ;  /* 0xffffffff00047882 */ /* 0x000fe20000000000 */
        /* <DEDUP_REMOVED lines=41> */
[----:B------:R-:W0:Y:S04]  /*f190*/  SHFL.IDX PT, R3, R8, 0x1, 0x1c1f ;  /* 0x003c1f0008037f89 */ /* 0x000e2800000e0000 */
[----:B------:R-:W1:Y:S04]  /*f1a0*/  SHFL.IDX PT, R0, R6, 0x1, 0x1c1f ;  /* 0x003c1f0006007f89 */ /* 0x000e6800000e0000 */
[----:B------:R-:W2:Y:S04]  /*f1b0*/  SHFL.IDX PT, R7, R7, 0x1, 0x1c1f ;  /* 0x003c1f0007077f89 */ /* 0x000ea800000e0000 */
[----:B------:R3:W4:Y:S01]  /*f1c0*/  SHFL.IDX PT, R14, R9, 0x1, 0x1c1f ;  /* 0x003c1f00090e7f89 */ /* 0x00072200000e0000 */
[----:B0-----:R-:W-:Y:S01]  /*f1d0*/  MOV R61, R3 ;  /* 0x00000003003d7202 */ /* 0x001fe20000000f00 */
[----:B-1-3--:R-:W-:-:S07]  /*f1e0*/  IMAD.MOV.U32 R60, RZ, RZ, R0 ;  /* 0x000000ffff3c7224 */ /* 0x00afce00078e0000 */
.L_x_5621:
[----:B------:R-:W-:Y:S01]  /*f1f0*/  VIADD R3, R10, 0x40 ;  /* 0x000000400a037836 */ /* 0x000fe20000000000 */
[----:B------:R-:W-:Y:S01]  /*f200*/  BSSY B1, `(.L_x_5292) ;  /* 0x000002e000017945 */ /* 0x000fe20003800000 */
[----:B----4-:R-:W-:Y:S01]  /*f210*/  IMAD.MOV.U32 R62, RZ, RZ, R14 ;  /* 0x000000ffff3e7224 */ /* 0x010fe200078e000e */
[----:B------:R-:W-:Y:S01]  /*f220*/  CS2R R8, SRZ ;  /* 0x0000000000087805 */ /* 0x000fe2000001ff00 */
[----:B--2---:R-:W-:Y:S01]  /*f230*/  IMAD.MOV.U32 R63, RZ, RZ, R7 ;  /* 0x000000ffff3f7224 */ /* 0x004fe200078e0007 */
        /* <DEDUP_REMOVED lines=20> */
[----:B------:R-:W-:Y:S01]  /*f380*/  CS2R R52, SRZ ;  /* 0x0000000000347805 */ /* 0x000fe2000001ff00 */
[----:B------:R-:W-:-:S04]  /*f390*/  @!P0 IMAD.WIDE R12, R18, 0x2, R60 ;  /* 0x00000002120c8825 */ /* 0x000fc800078e023c */
[----:B------:R-:W-:Y:S01]  /*f3a0*/  @!P1 IMAD.SHL.U32 R65, R225, 0x8, RZ ;  /* 0x00000008e1419824 */ /* 0x000fe200078e00ff */
[----:B------:R0:W5:Y:S01]  /*f3b0*/  @!P0 LD.E.128 R48, desc[UR60][R12.64] ;  /* 0x0000003c0c308980 */ /* 0x000162000c101d00 */
[----:B------:R-:W-:Y:S01]  /*f3c0*/  @!P2 IMAD.SHL.U32 R67, R226, 0x8, RZ ;  /* 0x00000008e243a824 */ /* 0x000fe200078e00ff */
[----:B------:R-:W-:Y:S01]  /*f3d0*/  CS2R R54, SRZ ;  /* 0x0000000000367805 */ /* 0x000fe2000001ff00 */
[--C-:B------:R-:W-:Y:S01]  /*f3e0*/  @!P1 IMAD.WIDE R20, R65, 0x2, R60.reuse ;  /* 0x0000000241149825 */ /* 0x100fe200078e023c */
[----:B------:R-:W-:Y:S02]  /*f3f0*/  CS2R R8, SRZ ;  /* 0x0000000000087805 */ /* 0x000fe4000001ff00 */
[----:B------:R-:W-:Y:S02]  /*f400*/  CS2R R10, SRZ ;  /* 0x00000000000a7805 */ /* 0x000fe4000001ff00 */
[----:B------:R-:W-:Y:S01]  /*f410*/  CS2R R56, SRZ ;  /* 0x0000000000387805 */ /* 0x000fe2000001ff00 */
[----:B------:R-:W-:Y:S01]  /*f420*/  @!P2 IMAD.WIDE R60, R67, 0x2, R60 ;  /* 0x00000002433ca825 */ /* 0x000fe200078e023c */
[----:B------:R-:W-:-:S02]  /*f430*/  CS2R R58, SRZ ;  /* 0x00000000003a7805 */ /* 0x000fc4000001ff00 */
[----:B------:R-:W-:Y:S02]  /*f440*/  CS2R R14, SRZ ;  /* 0x00000000000e7805 */ /* 0x000fe4000001ff00 */
[----:B0-----:R-:W-:Y:S01]  /*f450*/  CS2R R12, SRZ ;  /* 0x00000000000c7805 */ /* 0x001fe2000001ff00 */
[--C-:B------:R-:W-:Y:S01]  /*f460*/  @!P1 IMAD.WIDE R64, R65, 0x2, R62.reuse ;  /* 0x0000000241409825 */ /* 0x100fe200078e023e */
[----:B------:R0:W5:Y:S03]  /*f470*/  @!P1 LD.E.128 R52, desc[UR60][R20.64] ;  /* 0x0000003c14349980 */ /* 0x000166000c101d00 */
[--C-:B------:R-:W-:Y:S01]  /*f480*/  @!P2 IMAD.WIDE R66, R67, 0x2, R62.reuse ;  /* 0x000000024342a825 */ /* 0x100fe200078e023e */
[----:B------:R0:W5:Y:S03]  /*f490*/  @!P1 LD.E.128 R8, desc[UR60][R64.64] ;  /* 0x0000003c40089980 */ /* 0x000166000c101d00 */
[----:B------:R-:W-:Y:S01]  /*f4a0*/  @!P0 IMAD.WIDE R62, R18, 0x2, R62 ;  /* 0x00000002123e8825 */ /* 0x000fe200078e023e */
[----:B------:R0:W5:Y:S04]  /*f4b0*/  @!P2 LD.E.128 R56, desc[UR60][R60.64] ;  /* 0x0000003c3c38a980 */ /* 0x000168000c101d00 */
[----:B------:R0:W5:Y:S04]  /*f4c0*/  @!P0 LD.E.128 R4, desc[UR60][R62.64] ;  /* 0x0000003c3e048980 */ /* 0x000168000c101d00 */
[----:B------:R0:W5:Y:S02]  /*f4d0*/  @!P2 LD.E.128 R12, desc[UR60][R66.64] ;  /* 0x0000003c420ca980 */ /* 0x000164000c101d00 */
.L_x_5293:
[----:B------:R-:W-:Y:S05]  /*f4e0*/  BSYNC B1 ;  /* 0x0000000000017941 */ /* 0x000fea0003800000 */
.L_x_5292:
[----:B------:R-:W-:Y:S01]  /*f4f0*/  LEA.HI R0, R221, R221, RZ, 0x1 ;  /* 0x000000dddd007211 */ /* 0x000fe200078f08ff */
[----:B-----5:R-:W-:Y:S01]  /*f500*/  IMAD.MOV.U32 R3, RZ, RZ, R4 ;  /* 0x000000ffff037224 */ /* 0x020fe200078e0004 */
[----:B0-----:R-:W-:Y:S01]  /*f510*/  MOV R21, R7 ;  /* 0x0000000700157202 */ /* 0x001fe20000000f00 */
[----:B------:R-:W-:Y:S01]  /*f520*/  IMAD.MOV.U32 R20, RZ, RZ, R5 ;  /* 0x000000ffff147224 */ /* 0x000fe200078e0005 */
[----:B------:R-:W-:Y:S01]  /*f530*/  LOP3.LUT R0, R0, 0xfffffffe, RZ, 0xc0, !PT ;  /* 0xfffffffe00007812 */ /* 0x000fe200078ec0ff */
[----:B------:R-:W-:Y:S01]  /*f540*/  IMAD.MOV.U32 R60, RZ, RZ, R10 ;  /* 0x000000ffff3c7224 */ /* 0x000fe200078e000a */
[----:B------:R-:W-:Y:S01]  /*f550*/  VIADDMNMX R70, R70, -R209, 0x80, PT ;  /* 0x0000008046467446 */ /* 0x000fe200038009d1 */
[----:B------:R-:W-:Y:S01]  /*f560*/  IMAD.MOV.U32 R61, RZ, RZ, R49 ;  /* 0x000000ffff3d7224 */ /* 0x000fe200078e0031 */
[----:B------:R-:W-:Y:S01]  /*f570*/  PRMT R77, R3, 0x5410, R20 ;  /* 0x00005410034d7816 */ /* 0x000fe20000000014 */
[----:B------:R-:W-:Y:S01]  /*f580*/  IMAD.MOV.U32 R3, RZ, RZ, R6 ;  /* 0x000000ffff037224 */ /* 0x000fe200078e0006 */
[----:B------:R-:W-:Y:S01]  /*f590*/  PRMT R69, R60, 0x7610, R69 ;  /* 0x000076103c457816 */ /* 0x000fe20000000045 */
[----:B------:R-:W-:Y:S01]  /*f5a0*/  IMAD.IADD R0, R221, 0x1, -R0 ;  /* 0x00000001dd007824 */ /* 0x000fe200078e0a00 */
[----:B------:R-:W-:Y:S01]  /*f5b0*/  BSSY B1, `(.L_x_5294) ;  /* 0x0000023000017945 */ /* 0x000fe20003800000 */
[----:B------:R-:W-:Y:S01]  /*f5c0*/  IMAD.MOV.U32 R20, RZ, RZ, R9 ;  /* 0x000000ffff147224 */ /* 0x000fe200078e0009 */
[----:B------:R-:W-:Y:S01]  /*f5d0*/  PRMT R78, R3, 0x5410, R21 ;  /* 0x00005410034e7816 */ /* 0x000fe20000000015 */
[----:B------:R-:W-:Y:S01]  /*f5e0*/  IMAD.MOV.U32 R3, RZ, RZ, R8 ;  /* 0x000000ffff037224 */ /* 0x000fe200078e0008 */
[----:B------:R-:W-:Y:S01]  /*f5f0*/  SHF.L.U32 R21, R0, 0x1f, RZ ;  /* 0x0000001f00157819 */ /* 0x000fe200000006ff */
[----:B------:R-:W-:Y:S01]  /*f600*/  IMAD.MOV.U32 R0, RZ, RZ, R11 ;  /* 0x000000ffff007224 */ /* 0x000fe200078e000b */
[----:B------:R-:W-:Y:S01]  /*f610*/  ISETP.GE.AND P1, PT, R195, R70, PT ;  /* 0x00000046c300720c */ /* 0x000fe20003f26270 */
[----:B------:R-:W-:Y:S01]  /*f620*/  IMAD.MOV.U32 R60, RZ, RZ, R14 ;  /* 0x000000ffff3c7224 */ /* 0x000fe200078e000e */
[----:B------:R-:W0:Y:S01]  /*f630*/  SYNCS.PHASECHK.TRANS64.TRYWAIT P0, [R16+URZ+0x30800], R21 ;  /* 0x03080015100075a7 */ /* 0x000e22000800017f */
[----:B------:R-:W-:Y:S01]  /*f640*/  PRMT R68, R3, 0x5410, R20 ;  /* 0x0000541003447816 */ /* 0x000fe20000000014 */
[----:B------:R-:W-:Y:S01]  /*f650*/  IMAD.MOV.U32 R3, RZ, RZ, R12 ;  /* 0x000000ffff037224 */ /* 0x000fe200078e000c */
[----:B------:R-:W-:Y:S01]  /*f660*/  PRMT R69, R69, 0x5410, R0 ;  /* 0x0000541045457816 */ /* 0x000fe20000000000 */
[----:B------:R-:W-:-:S02]  /*f670*/  IMAD.MOV.U32 R20, RZ, RZ, R13 ;  /* 0x000000ffff147224 */ /* 0x000fc400078e000d */
[----:B------:R-:W-:-:S03]  /*f680*/  IMAD.MOV.U32 R62, RZ, RZ, R50 ;  /* 0x000000ffff3e7224 */ /* 0x000fc600078e0032 */
        /* <DEDUP_REMOVED lines=12> */
[----:B------:R-:W-:-:S03]  /*f750*/  IMAD.MOV.U32 R20, RZ, RZ, R54 ;  /* 0x000000ffff147224 */ /* 0x000fc600078e0036 */
[----:B------:R-:W-:Y:S01]  /*f760*/  PRMT R71, R60, 0x5410, R61 ;  /* 0x000054103c477816 */ /* 0x000fe2000000003d */
[----:B------:R-:W-:Y:S01]  /*f770*/  IMAD.MOV.U32 R60, RZ, RZ, R55 ;  /* 0x000000ffff3c7224 */ /* 0x000fe200078e0037 */
[----:B------:R-:W-:-:S04]  /*f780*/  MOV R61, R56 ;  /* 0x00000038003d7202 */ /* 0x000fc80000000f00 */
[----:B------:R-:W-:Y:S01]  /*f790*/  PRMT R72, R20, 0x5410, R60 ;  /* 0x0000541014487816 */ /* 0x000fe2000000003c */
[----:B------:R-:W-:Y:S01]  /*f7a0*/  IMAD.MOV.U32 R60, RZ, RZ, R58 ;  /* 0x000000ffff3c7224 */ /* 0x000fe200078e003a */
[----:B------:R-:W-:Y:S01]  /*f7b0*/  PRMT R20, R61, 0x5410, R62 ;  /* 0x000054103d147816 */ /* 0x000fe2000000003e */
[----:B------:R-:W-:Y:S01]  /*f7c0*/  IMAD.MOV.U32 R61, RZ, RZ, R59 ;  /* 0x000000ffff3d7224 */ /* 0x000fe200078e003b */
[----:B0-----:R-:W-:Y:S06]  /*f7d0*/  @!P0 BRA `(.L_x_5295) ;  /* 0x000001ac00548947 */ /* 0x001fec0003800000 */
.L_x_5622:
[----:B------:R-:W-:Y:S05]  /*f7e0*/  BSYNC B1 ;  /* 0x0000000000017941 */ /* 0x000fea0003800000 */
.L_x_5294:
[----:B------:R-:W-:Y:S01]  /*f7f0*/  BSSY B1, `(.L_x_5296) ;  /* 0x000012d000017945 */ /* 0x000fe20003800000 */
[----:B0-----:R-:W-:-:S03]  /*f800*/  PRMT R21, R60, 0x5410, R61 ;  /* 0x000054103c157816 */ /* 0x001fc6000000003d */
[----:B------:R-:W-:Y:S05]  /*f810*/  @P1 BRA `(.L_x_5297) ;  /* 0x0000001000a81947 */ /* 0x000fea0003800000 */
[----:B------:R-:W0:Y:S01]  /*f820*/  LDC R81, c[0x0][0x3f4] ;  /* 0x0000fd00ff517b82 */ /* 0x000e220000000800 */
[----:B------:R-:W-:Y:S01]  /*f830*/  BSSY B2, `(.L_x_5298) ;  /* 0x0000067000027945 */ /* 0x000fe20003800000 */
[-C--:B0-----:R-:W-:Y:S02]  /*f840*/  ISETP.GE.AND P0, PT, R18, R81.reuse, PT ;  /* 0x000000511200720c */ /* 0x081fe40003f06270 */
[-C--:B------:R-:W-:Y:S02]  /*f850*/  ISETP.GE.AND P1, PT, R197, R81.reuse, PT ;  /* 0x00000051c500720c */ /* 0x080fe40003f26270 */
[----:B------:R-:W-:-:S09]  /*f860*/  ISETP.GE.AND P2, PT, R198, R81, PT ;  /* 0x00000051c600720c */ /* 0x000fd20003f46270 */
[----:B------:R-:W-:Y:S05]  /*f870*/  @P0 BRA `(.L_x_5299) ;  /* 0x0000000400880947 */ /* 0x000fea0003800000 */
[----:B------:R-:W-:Y:S01]  /*f880*/  LEA.HI R62, R81, R223, RZ, 0x1d ;  /* 0x000000df513e7211 */ /* 0x000fe200078fe8ff */
[--C-:B------:R-:W-:Y:S01]  /*f890*/  HADD2.F32 R95, -RZ, R91.reuse.H1_H1 ;  /* 0x3000005bff5f7230 */ /* 0x100fe20000004100 */
[----:B------:R-:W-:Y:S01]  /*f8a0*/  LOP3.LUT R60, R206, 0x38, R18, 0xf8, !PT ;  /* 0x00000038ce3c7812 */ /* 0x000fe200078ef812 */
[----:B------:R-:W-:Y:S01]  /*f8b0*/  HADD2.F32 R97, -RZ, R91.H0_H0 ;  /* 0x2000005bff617230 */ /* 0x000fe20000004100 */
[----:B------:R-:W-:Y:S01]  /*f8c0*/  SHF.R.S32.HI R65, RZ, 0x1f, R62 ;  /* 0x0000001fff417819 */ /* 0x000fe2000001143e */
[----:B------:R-:W-:Y:S01]  /*f8d0*/  IMAD.SHL.U32 R63, R62, 0x8, RZ ;  /* 0x000000083e3f7824 */ /* 0x000fe200078e00ff */
[-C--:B------:R-:W-:Y:S01]  /*f8e0*/  LOP3.LUT R61, R60, R207.reuse, RZ, 0x3c, !PT ;  /* 0x000000cf3c3d7212 */ /* 0x080fe200078e3cff */
[--C-:B------:R-:W-:Y:S01]  /*f8f0*/  HADD2.F32 R98, -RZ, R90.reuse.H1_H1 ;  /* 0x3000005aff627230 */ /* 0x100fe20000004100 */
[----:B------:R-:W-:Y:S01]  /*f900*/  LEA.HI R65, R65, R62, RZ, 0x3 ;  /* 0x0000003e41417211 */ /* 0x000fe200078f18ff */
[----:B------:R-:W-:Y:S01]  /*f910*/  HADD2.F32 R90, -RZ, R90.H0_H0 ;  /* 0x2000005aff5a7230 */ /* 0x000fe20000004100 */
[----:B------:R-:W-:Y:S01]  /*f920*/  LOP3.LUT R60, R206, 0x38, R63, 0xf8, !PT ;  /* 0x00000038ce3c7812 */ /* 0x000fe200078ef83f */
[----:B------:R-:W-:Y:S01]  /*f930*/  IMAD.IADD R61, R208, 0x1, R61 ;  /* 0x00000001d03d7824 */ /* 0x000fe200078e023d */
[--C-:B------:R-:W-:Y:S01]  /*f940*/  SHF.R.U32.HI R100, RZ, 0x10, R45.reuse ;  /* 0x00000010ff647819 */ /* 0x100fe2000001162d */
[----:B------:R-:W-:Y:S01]  /*f950*/  IMAD.SHL.U32 R65, R65, 0x400, RZ ;  /* 0x0000040041417824 */ /* 0x000fe200078e00ff */
[----:B------:R-:W-:Y:S01]  /*f960*/  LOP3.LUT R64, R60, R207, RZ, 0x3c, !PT ;  /* 0x000000cf3c407212 */ /* 0x000fe200078e3cff */
[----:B------:R-:W-:Y:S01]  /*f970*/  IMAD R86, R61, 0x2, R16 ;  /* 0x000000023d567824 */ /* 0x000fe200078e0210 */
[----:B------:R-:W-:Y:S01]  /*f980*/  SHF.R.U64 R44, R44, 0x10, R45 ;  /* 0x000000102c2c7819 */ /* 0x000fe2000000122d */
[----:B------:R-:W-:Y:S01]  /*f990*/  HADD2.F32 R100, -RZ, R100.H0_H0 ;  /* 0x20000064ff647230 */ /* 0x000fe20000004100 */
[----:B------:R-:W-:-:S02]  /*f9a0*/  LOP3.LUT R65, R65, 0x7fffe000, RZ, 0xc0, !PT ;  /* 0x7fffe00041417812 */ /* 0x000fc400078ec0ff */
[----:B------:R-:W0:Y:S01]  /*f9b0*/  LDS.128 R60, [R86+0x12400] ;  /* 0x01240000563c7984 */ /* 0x000e220000000c00 */
[--C-:B------:R-:W-:Y:S02]  /*f9c0*/  SHF.R.U64 R32, R32, 0x10, R33.reuse ;  /* 0x0000001020207819 */ /* 0x100fe40000001221 */
[----:B------:R-:W-:Y:S02]  /*f9d0*/  IADD3 R65, R64, R65, R208 ;  /* 0x0000004140417210 */ /* 0x000fe40007ffe0d0 */
[----:B------:R-:W-:Y:S02]  /*f9e0*/  SHF.R.U32.HI R96, RZ, 0x10, R33 ;  /* 0x00000010ff607819 */ /* 0x000fe40000011621 */
[----:B------:R-:W-:Y:S01]  /*f9f0*/  SHF.R.U64 R33, R34, 0x10, R35 ;  /* 0x0000001022217819 */ /* 0x000fe20000001223 */
[----:B------:R-:W-:Y:S01]  /*fa00*/  IMAD R89, R65, 0x2, R16 ;  /* 0x0000000241597824 */ /* 0x000fe200078e0210 */
[----:B------:R-:W-:Y:S01]  /*fa10*/  SHF.R.U64 R34, R46, 0x10, R47 ;  /* 0x000000102e227819 */ /* 0x000fe2000000122f */
[----:B------:R-:W-:Y:S01]  /*fa20*/  HADD2.F32 R96, -RZ, R96.H0_H0 ;  /* 0x20000060ff607230 */ /* 0x000fe20000004100 */
[----:B------:R-:W-:Y:S01]  /*fa30*/  SHF.R.U32.HI R105, RZ, 0x10, R35 ;  /* 0x00000010ff697819 */ /* 0x000fe20000011623 */
[----:B------:R-:W-:Y:S01]  /*fa40*/  HADD2.F32 R33, -RZ, R33.H0_H0 ;  /* 0x20000021ff217230 */ /* 0x000fe20000004100 */
[----:B------:R-:W1:Y:S01]  /*fa50*/  LDS.128 R64, [R89+0x12400] ;  /* 0x0124000059407984 */ /* 0x000e620000000c00 */
[----:B------:R-:W-:Y:S01]  /*fa60*/  SHF.R.U32.HI R103, RZ, 0x10, R47 ;  /* 0x00000010ff677819 */ /* 0x000fe2000001162f */
[----:B0-----:R-:W-:-:S02]  /*fa70*/  HADD2.F32 R46, -RZ, R61.H0_H0 ;  /* 0x2000003dff2e7230 */ /* 0x001fc40000004100 */
[----:B------:R-:W-:Y:S02]  /*fa80*/  HADD2.F32 R61, -RZ, R61.H1_H1 ;  /* 0x3000003dff3d7230 */ /* 0x000fe40000004100 */
[----:B------:R-:W-:Y:S02]  /*fa90*/  HADD2.F32 R35, -RZ, R60.H0_H0 ;  /* 0x2000003cff237230 */ /* 0x000fe40000004100 */
[----:B------:R-:W-:Y:S02]  /*faa0*/  HADD2.F32 R47, -RZ, R62.H0_H0 ;  /* 0x2000003eff2f7230 */ /* 0x000fe40000004100 */
[--C-:B------:R-:W-:Y:S02]  /*fab0*/  HADD2.F32 R92, -RZ, R63.reuse.H0_H0 ;  /* 0x2000003fff5c7230 */ /* 0x100fe40000004100 */
[----:B------:R-:W-:Y:S02]  /*fac0*/  HADD2.F32 R63, -RZ, R63.H1_H1 ;  /* 0x3000003fff3f7230 */ /* 0x000fe40000004100 */
[----:B------:R-:W-:-:S02]  /*fad0*/  HADD2.F32 R60, -RZ, R60.H1_H1 ;  /* 0x3000003cff3c7230 */ /* 0x000fc40000004100 */
[--C-:B-1----:R-:W-:Y:S02]  /*fae0*/  HADD2.F32 R45, -RZ, R65.reuse.H0_H0 ;  /* 0x20000041ff2d7230 */ /* 0x102fe40000004100 */
[----:B------:R-:W-:Y:S02]  /*faf0*/  HADD2.F32 R91, -RZ, R65.H1_H1 ;  /* 0x30000041ff5b7230 */ /* 0x000fe40000004100 */
[----:B------:R-:W-:Y:S02]  /*fb00*/  HADD2.F32 R65, -RZ, R64.H0_H0 ;  /* 0x20000040ff417230 */ /* 0x000fe40000004100 */
[C---:B------:R-:W-:Y:S01]  /*fb10*/  FMUL.FTZ R99, R45.reuse, R97 ;  /* 0x000000612d637220 */ /* 0x040fe20000410000 */
[-C--:B------:R-:W-:Y:S01]  /*fb20*/  FMUL.FTZ R101, R45, R95.reuse ;  /* 0x0000005f2d657220 */ /* 0x080fe20000410000 */
[C---:B------:R-:W-:Y:S01]  /*fb30*/  FMUL.FTZ R102, R91.reuse, R100 ;  /* 0x000000645b667220 */ /* 0x040fe20000410000 */
[----:B------:R-:W-:Y:S01]  /*fb40*/  FMUL.FTZ R104, R91, R96 ;  /* 0x000000605b687220 */ /* 0x000fe20000410000 */
[C---:B------:R-:W-:Y:S01]  /*fb50*/  FFMA.FTZ R45, R46.reuse, R95, -R99 ;  /* 0x0000005f2e2d7223 */ /* 0x040fe20000010863 */
[----:B------:R-:W-:Y:S01]  /*fb60*/  FFMA.FTZ R101, R46, R97, R101 ;  /* 0x000000612e657223 */ /* 0x000fe20000010065 */
[C---:B------:R-:W-:Y:S01]  /*fb70*/  FMUL.FTZ R46, R65.reuse, R98 ;  /* 0x00000062412e7220 */ /* 0x040fe20000410000 */
[----:B------:R-:W-:Y:S01]  /*fb80*/  FMUL.FTZ R65, R65, R90 ;  /* 0x0000005a41417220 */ /* 0x000fe20000410000 */
[----:B------:R-:W-:Y:S01]  /*fb90*/  FFMA.FTZ R102, R61, R96, -R102 ;  /* 0x000000603d667223 */ /* 0x000fe20000010866 */
[----:B------:R-:W-:-:S02]  /*fba0*/  HADD2.F32 R93, -RZ, R66.H0_H0 ;  /* 0x20000042ff5d7230 */ /* 0x000fc40000004100 */
[C---:B------:R-:W-:Y:S01]  /*fbb0*/  FFMA.FTZ R90, R35.reuse, R90, -R46 ;  /* 0x0000005a235a7223 */ /* 0x040fe2000001082e */
[--C-:B------:R-:W-:Y:S02]  /*fbc0*/  HADD2.F32 R96, -RZ, R88.reuse.H1_H1 ;  /* 0x30000058ff607230 */ /* 0x100fe40000004100 */
[----:B------:R-:W-:Y:S01]  /*fbd0*/  FFMA.FTZ R65, R35, R98, R65 ;  /* 0x0000006223417223 */ /* 0x000fe20000010041 */
[----:B------:R-:W-:Y:S02]  /*fbe0*/  HADD2.F32 R35, -RZ, R87.H1_H1 ;  /* 0x30000057ff237230 */ /* 0x000fe40000004100 */
[----:B------:R-:W-:Y:S01]  /*fbf0*/  FFMA.FTZ R104, R61, R100, R104 ;  /* 0x000000643d687223 */ /* 0x000fe20000010068 */
[----:B------:R-:W-:Y:S02]  /*fc00*/  HADD2.F32 R94, -RZ, R67.H0_H0 ;  /* 0x20000043ff5e7230 */ /* 0x000fe40000004100 */
[----:B------:R-:W-:Y:S01]  /*fc10*/  FMUL.FTZ R46, R93, R96 ;  /* 0x000000605d2e7220 */ /* 0x000fe20000410000 */
[----:B------:R-:W-:-:S02]  /*fc20*/  HADD2.F32 R88, -RZ, R88.H0_H0 ;  /* 0x20000058ff587230 */ /* 0x000fc40000004100 */
[----:B------:R-:W-:Y:S02]  /*fc30*/  HADD2.F32 R87, -RZ, R87.H0_H0 ;  /* 0x20000057ff577230 */ /* 0x000fe40000004100 */
[----:B------:R-:W-:Y:S02]  /*fc40*/  HADD2.F32 R67, -RZ, R67.H1_H1 ;  /* 0x30000043ff437230 */ /* 0x000fe40000004100 */
[-C--:B------:R-:W-:Y:S01]  /*fc50*/  FMUL.FTZ R98, R93, R88.reuse ;  /* 0x000000585d627220 */ /* 0x080fe20000410000 */
[----:B------:R-:W-:Y:S01]  /*fc60*/  FFMA.FTZ R91, R47, R88, -R46 ;  /* 0x000000582f5b7223 */ /* 0x000fe2000001082e */
[C---:B------:R-:W-:Y:S01]  /*fc70*/  FMUL.FTZ R61, R94.reuse, R87 ;  /* 0x000000575e3d7220 */ /* 0x040fe20000410000 */
[----:B------:R-:W-:Y:S02]  /*fc80*/  HADD2.F32 R88, -RZ, R103.H0_H0 ;  /* 0x20000067ff587230 */ /* 0x000fe40000004100 */
[----:B------:R-:W-:Y:S01]  /*fc90*/  FMUL.FTZ R94, R94, R35 ;  /* 0x000000235e5e7220 */ /* 0x000fe20000410000 */
[----:B------:R-:W-:-:S02]  /*fca0*/  HADD2.F32 R46, -RZ, R105.H0_H0 ;  /* 0x20000069ff2e7230 */ /* 0x000fc40000004100 */
[----:B------:R-:W-:Y:S01]  /*fcb0*/  FFMA.FTZ R98, R47, R96, R98 ;  /* 0x000000602f627223 */ /* 0x000fe20000010062 */
[C---:B------:R-:W-:Y:S01]  /*fcc0*/  FFMA.FTZ R93, R92.reuse, R35, -R61 ;  /* 0x000000235c5d7223 */ /* 0x040fe2000001083d */
[----:B------:R-:W-:Y:S01]  /*fcd0*/  FFMA.FTZ R94, R92, R87, R94 ;  /* 0x000000575c5e7223 */ /* 0x000fe2000001005e */
[----:B------:R-:W-:Y:S02]  /*fce0*/  HADD2.F32 R64, -RZ, R64.H1_H1 ;  /* 0x30000040ff407230 */ /* 0x000fe40000004100 */
[C---:B------:R-:W-:Y:S01]  /*fcf0*/  FMUL.FTZ R96, R67.reuse, R88 ;  /* 0x0000005843607220 */ /* 0x040fe20000410000 */
[----:B------:R-:W-:Y:S02]  /*fd00*/  HADD2.F32 R66, -RZ, R66.H1_H1 ;  /* 0x30000042ff427230 */ /* 0x000fe40000004100 */
[-C--:B------:R-:W-:Y:S01]  /*fd10*/  FMUL.FTZ R92, R67, R46.reuse ;  /* 0x0000002e435c7220 */ /* 0x080fe20000410000 */
[----:B------:R-:W-:Y:S02]  /*fd20*/  HADD2.F32 R47, -RZ, R44.H0_H0 ;  /* 0x2000002cff2f7230 */ /* 0x000fe40000004100 */
[----:B------:R-:W-:Y:S01]  /*fd30*/  FFMA.FTZ R96, R63, R46, -R96 ;  /* 0x0000002e3f607223 */ /* 0x000fe20000010860 */
[----:B------:R-:W-:-:S02]  /*fd40*/  HADD2.F32 R61, -RZ, R34.H0_H0 ;  /* 0x20000022ff3d7230 */ /* 0x000fc40000004100 */
[----:B------:R-:W-:Y:S01]  /*fd50*/  FFMA.FTZ R87, R63, R88, R92 ;  /* 0x000000583f577223 */ /* 0x000fe2000001005c */
[----:B------:R-:W-:Y:S02]  /*fd60*/  HADD2.F32 R35, -RZ, R32.H0_H0 ;  /* 0x20000020ff237230 */ /* 0x000fe40000004100 */
[----:B------:R-:W-:Y:S01]  /*fd70*/  FMUL.FTZ R63, R64, R47 ;  /* 0x0000002f403f7220 */ /* 0x000fe20000410000 */
[----:B------:R-:W-:Y:S02]  /*fd80*/  HADD2.F32 R62, -RZ, R62.H1_H1 ;  /* 0x3000003eff3e7230 */ /* 0x000fe40000004100 */
[C---:B------:R-:W-:Y:S01]  /*fd90*/  FMUL.FTZ R67, R66.reuse, R61 ;  /* 0x0000003d42437220 */ /* 0x040fe20000410000 */
[----:B------:R-:W-:Y:S01]  /*fda0*/  FMUL.FTZ R66, R66, R33 ;  /* 0x0000002142427220 */ /* 0x000fe20000410000 */
[-C--:B------:R-:W-:Y:S01]  /*fdb0*/  FMUL.FTZ R64, R64, R35.reuse ;  /* 0x0000002340407220 */ /* 0x080fe20000410000 */
[----:B------:R-:W-:Y:S01]  /*fdc0*/  FFMA.FTZ R63, R60, R35, -R63 ;  /* 0x000000233c3f7223 */ /* 0x000fe2000001083f */
[C---:B------:R-:W-:Y:S01]  /*fdd0*/  FFMA.FTZ R34, R62.reuse, R33, -R67 ;  /* 0x000000213e227223 */ /* 0x040fe20000010843 */
        /* <DEDUP_REMOVED lines=9> */
[----:B------:R-:W-:-:S02]  /*fe70*/  F2FP.F16.F32.PACK_AB R44, R44, R65 ;  /* 0x000000412c2c723e */ /* 0x000fc400000000ff */
[----:B------:R-:W-:-:S05]  /*fe80*/  F2FP.F16.F32.PACK_AB R46, R61, R98 ;  /* 0x000000623d2e723e */ /* 0x000fca00000000ff */
[----:B------:R0:W-:Y:S02]  /*fe90*/  STS.128 [R89+0x12400], R44 ;  /* 0x0124002c59007388 */ /* 0x0001e40000000c00 */
.L_x_5299:
[----:B------:R-:W-:Y:S05]  /*fea0*/  BSYNC B2 ;  /* 0x0000000000027941 */ /* 0x000fea0003800000 */
.L_x_5298:
[----:B------:R-:W-:Y:S04]  /*feb0*/  BSSY B2, `(.L_x_5300) ;  /* 0x0000061000027945 */ /* 0x000fe80003800000 */
[----:B------:R-:W-:Y:S05]  /*fec0*/  @P1 BRA `(.L_x_5301) ;  /* 0x00000004007c1947 */ /* 0x000fea0003800000 */
[----:B------:R-:W2:Y:S01]  /*fed0*/  LDL R94, [R1+0x44] ;  /* 0x00004400015e7983 */ /* 0x000ea20000100800 */
[----:B0-----:R-:W-:Y:S01]  /*fee0*/  LEA.HI R32, R81, R225, RZ, 0x1d ;  /* 0x000000e151207211 */ /* 0x001fe200078fe8ff */
[----:B------:R-:W-:Y:S01]  /*fef0*/  HADD2.F32 R62, -RZ, R84.H1_H1 ;  /* 0x30000054ff3e7230 */ /* 0x000fe20000004100 */
[----:B------:R-:W-:Y:S01]  /*ff00*/  SHF.R.U64 R90, R40, 0x10, R41 ;  /* 0x00000010285a7819 */ /* 0x000fe20000001229 */
[----:B------:R-:W-:Y:S01]  /*ff10*/  HADD2.F32 R64, -RZ, R82.H1_H1 ;  /* 0x30000052ff407230 */ /* 0x000fe20000004100 */
[----:B------:R-:W-:Y:S02]  /*ff20*/  SHF.R.S32.HI R35, RZ, 0x1f, R32 ;  /* 0x0000001fff237819 */ /* 0x000fe40000011420 */
[----:B------:R-:W-:Y:S02]  /*ff30*/  SHF.L.U32 R33, R32, 0x3, RZ ;  /* 0x0000000320217819 */ /* 0x000fe400000006ff */
[----:B------:R-:W-:Y:S02]  /*ff40*/  LEA.HI R35, R35, R32, RZ, 0x3 ;  /* 0x0000002023237211 */ /* 0x000fe400078f18ff */
[----:B------:R-:W-:-:S02]  /*ff50*/  LOP3.LUT R32, R206, 0x38, R33, 0xf8, !PT ;  /* 0x00000038ce207812 */ /* 0x000fc400078ef821 */
[----:B------:R-:W-:Y:S01]  /*ff60*/  SHF.R.U32.HI R66, RZ, 0x10, R41 ;  /* 0x00000010ff427819 */ /* 0x000fe20000011629 */
[----:B------:R-:W-:Y:S01]  /*ff70*/  IMAD.SHL.U32 R35, R35, 0x400, RZ ;  /* 0x0000040023237824 */ /* 0x000fe200078e00ff */
[----:B------:R-:W-:Y:S02]  /*ff80*/  LOP3.LUT R44, R32, R207, RZ, 0x3c, !PT ;  /* 0x000000cf202c7212 */ /* 0x000fe400078e3cff */
[--C-:B------:R-:W-:Y:S01]  /*ff90*/  SHF.R.U64 R93, R28, 0x10, R29.reuse ;  /* 0x000000101c5d7819 */ /* 0x100fe2000000121d */
[----:B------:R-:W-:Y:S01]  /*ffa0*/  HADD2.F32 R66, -RZ, R66.H0_H0 ;  /* 0x20000042ff427230 */ /* 0x000fe20000004100 */
[----:B------:R-:W-:Y:S02]  /*ffb0*/  LOP3.LUT R45, R35, 0x7fffe000, RZ, 0xc0, !PT ;  /* 0x7fffe000232d7812 */ /* 0x000fe400078ec0ff */
[----:B------:R-:W-:Y:S02]  /*ffc0*/  SHF.R.U32.HI R61, RZ, 0x10, R29 ;  /* 0x00000010ff3d7819 */ /* 0x000fe4000001161d */
[----:B------:R-:W-:-:S02]  /*ffd0*/  IADD3 R45, R44, R45, R208 ;  /* 0x0000002d2c2d7210 */ /* 0x000fc40007ffe0d0 */
[--C-:B------:R-:W-:Y:S02]  /*ffe0*/  SHF.R.U64 R89, R42, 0x10, R43.reuse ;  /* 0x000000102a597819 */ /* 0x100fe4000000122b */
[----:B------:R-:W-:Y:S01]  /*fff0*/  SHF.R.U32.HI R87, RZ, 0x10, R43 ;  /* 0x00000010ff577819 */ /* 0x000fe2000001162b */
[----:B------:R-:W-:Y:S01]  /*10000*/  IMAD R60, R45, 0x2, R16 ;  /* 0x000000022d3c7824 */ /* 0x000fe200078e0210 */
[--C-:B------:R-:W-:Y:S02]  /*10010*/  SHF.R.U32.HI R91, RZ, 0x10, R31.reuse ;  /* 0x00000010ff5b7819 */ /* 0x100fe4000001161f */
[----:B------:R-:W-:Y:S02]  /*10020*/  SHF.R.U64 R92, R30, 0x10, R31 ;  /* 0x000000101e5c7819 */ /* 0x000fe4000000121f */
[----:B------:R-:W0:Y:S02]  /*10030*/  LDS.128 R44, [R60+0x12400] ;  /* 0x012400003c2c7984 */ /* 0x000e240000000c00 */
[----:B0-----:R-:W-:-:S02]  /*10040*/  HADD2.F32 R41, -RZ, R45.H0_H0 ;  /* 0x2000002dff297230 */ /* 0x001fc40000004100 */
[----:B------:R-:W-:Y:S02]  /*10050*/  HADD2.F32 R40, -RZ, R44.H0_H0 ;  /* 0x2000002cff287230 */ /* 0x000fe40000004100 */
[----:B------:R-:W-:Y:S02]  /*10060*/  HADD2.F32 R45, -RZ, R45.H1_H1 ;  /* 0x3000002dff2d7230 */ /* 0x000fe40000004100 */
[C---:B------:R-:W-:Y:S01]  /*10070*/  FMUL.FTZ R86, R41.reuse, R64 ;  /* 0x0000004029567220 */ /* 0x040fe20000410000 */
[----:B------:R-:W-:Y:S01]  /*10080*/  FMUL.FTZ R88, R41, R62 ;  /* 0x0000003e29587220 */ /* 0x000fe20000410000 */
[----:B------:R-:W-:Y:S02]  /*10090*/  HADD2.F32 R41, -RZ, R82.H0_H0 ;  /* 0x20000052ff297230 */ /* 0x000fe40000004100 */
[----:B------:R-:W-:Y:S01]  /*100a0*/  FMUL.FTZ R82, R45, R66 ;  /* 0x000000422d527220 */ /* 0x000fe20000410000 */
[----:B------:R-:W-:Y:S02]  /*100b0*/  HADD2.F32 R42, -RZ, R46.H0_H0 ;  /* 0x2000002eff2a7230 */ /* 0x000fe40000004100 */
[----:B------:R-:W-:-:S02]  /*100c0*/  HADD2.F32 R43, -RZ, R47.H0_H0 ;  /* 0x2000002fff2b7230 */ /* 0x000fc40000004100 */
[----:B------:R-:W-:Y:S02]  /*100d0*/  HADD2.F32 R47, -RZ, R47.H1_H1 ;  /* 0x3000002fff2f7230 */ /* 0x000fe40000004100 */
[----:B------:R-:W-:Y:S02]  /*100e0*/  HADD2.F32 R44, -RZ, R44.H1_H1 ;  /* 0x3000002cff2c7230 */ /* 0x000fe40000004100 */
[----:B------:R-:W-:Y:S01]  /*100f0*/  HADD2.F32 R46, -RZ, R46.H1_H1 ;  /* 0x3000002eff2e7230 */ /* 0x000fe20000004100 */
[----:B--2---:R-:W0:Y:S02]  /*10100*/  LDS.128 R32, [R94] ;  /* 0x000000005e207984 */ /* 0x004e240000000c00 */
[--C-:B0-----:R-:W-:Y:S02]  /*10110*/  HADD2.F32 R29, -RZ, R33.reuse.H0_H0 ;  /* 0x20000021ff1d7230 */ /* 0x101fe40000004100 */
[----:B------:R-:W-:Y:S02]  /*10120*/  HADD2.F32 R28, -RZ, R32.H0_H0 ;  /* 0x20000020ff1c7230 */ /* 0x000fe40000004100 */
[----:B------:R-:W-:-:S02]  /*10130*/  HADD2.F32 R33, -RZ, R33.H1_H1 ;  /* 0x30000021ff217230 */ /* 0x000fc40000004100 */
[C---:B------:R-:W-:Y:S01]  /*10140*/  FFMA.FTZ R86, R29.reuse, R62, -R86 ;  /* 0x0000003e1d567223 */ /* 0x040fe20000010856 */
[----:B------:R-:W-:Y:S01]  /*10150*/  FFMA.FTZ R88, R29, R64, R88 ;  /* 0x000000401d587223 */ /* 0x000fe20000010058 */
[----:B------:R-:W-:Y:S02]  /*10160*/  HADD2.F32 R29, -RZ, R84.H0_H0 ;  /* 0x20000054ff1d7230 */ /* 0x000fe40000004100 */
[----:B------:R-:W-:Y:S02]  /*10170*/  HADD2.F32 R62, -RZ, R61.H0_H0 ;  /* 0x2000003dff3e7230 */ /* 0x000fe40000004100 */
[C---:B------:R-:W-:Y:S01]  /*10180*/  FMUL.FTZ R61, R40.reuse, R41 ;  /* 0x00000029283d7220 */ /* 0x040fe20000410000 */
[----:B------:R-:W-:Y:S02]  /*10190*/  HADD2.F32 R30, -RZ, R34.H0_H0 ;  /* 0x20000022ff1e7230 */ /* 0x000fe40000004100 */
[----:B------:R-:W-:Y:S01]  /*101a0*/  FMUL.FTZ R40, R40, R29 ;  /* 0x0000001d28287220 */ /* 0x000fe20000410000 */
[----:B------:R-:W-:-:S02]  /*101b0*/  HADD2.F32 R31, -RZ, R35.H0_H0 ;  /* 0x20000023ff1f7230 */ /* 0x000fc40000004100 */
[-C--:B------:R-:W-:Y:S01]  /*101c0*/  FMUL.FTZ R64, R45, R62.reuse ;  /* 0x0000003e2d407220 */ /* 0x080fe20000410000 */
[C---:B------:R-:W-:Y:S01]  /*101d0*/  FFMA.FTZ R61, R28.reuse, R29, -R61 ;  /* 0x0000001d1c3d7223 */ /* 0x040fe2000001083d */
[C---:B------:R-:W-:Y:S01]  /*101e0*/  FFMA.FTZ R65, R33.reuse, R62, -R82 ;  /* 0x0000003e21417223 */ /* 0x040fe20000010852 */
[----:B------:R-:W-:Y:S02]  /*101f0*/  HADD2.F32 R45, -RZ, R83.H0_H0 ;  /* 0x20000053ff2d7230 */ /* 0x000fe40000004100 */
[----:B------:R-:W-:Y:S01]  /*10200*/  FFMA.FTZ R63, R28, R41, R40 ;  /* 0x000000291c3f7223 */ /* 0x000fe20000010028 */
[----:B------:R-:W-:Y:S02]  /*10210*/  HADD2.F32 R29, -RZ, R85.H0_H0 ;  /* 0x20000055ff1d7230 */ /* 0x000fe40000004100 */
[----:B------:R-:W-:Y:S01]  /*10220*/  FFMA.FTZ R67, R33, R66, R64 ;  /* 0x0000004221437223 */ /* 0x000fe20000010040 */
[----:B------:R-:W-:Y:S02]  /*10230*/  HADD2.F32 R62, -RZ, R83.H1_H1 ;  /* 0x30000053ff3e7230 */ /* 0x000fe40000004100 */
[----:B------:R-:W-:Y:S01]  /*10240*/  FMUL.FTZ R33, R42, R45 ;  /* 0x0000002d2a217220 */ /* 0x000fe20000410000 */
[----:B------:R-:W-:-:S02]  /*10250*/  HADD2.F32 R28, -RZ, R85.H1_H1 ;  /* 0x30000055ff1c7230 */ /* 0x000fc40000004100 */
[-C--:B------:R-:W-:Y:S01]  /*10260*/  FMUL.FTZ R41, R42, R29.reuse ;  /* 0x0000001d2a297220 */ /* 0x080fe20000410000 */
[----:B------:R-:W-:Y:S02]  /*10270*/  HADD2.F32 R42, -RZ, R87.H0_H0 ;  /* 0x20000057ff2a7230 */ /* 0x000fe40000004100 */
[C---:B------:R-:W-:Y:S01]  /*10280*/  FMUL.FTZ R66, R43.reuse, R62 ;  /* 0x0000003e2b427220 */ /* 0x040fe20000410000 */
[----:B------:R-:W-:Y:S02]  /*10290*/  HADD2.F32 R40, -RZ, R91.H0_H0 ;  /* 0x2000005bff287230 */ /* 0x000fe40000004100 */
[-C--:B------:R-:W-:Y:S01]  /*102a0*/  FMUL.FTZ R43, R43, R28.reuse ;  /* 0x0000001c2b2b7220 */ /* 0x080fe20000410000 */
[----:B------:R-:W-:Y:S02]  /*102b0*/  HADD2.F32 R35, -RZ, R35.H1_H1 ;  /* 0x30000023ff237230 */ /* 0x000fe40000004100 */
[C---:B------:R-:W-:Y:S01]  /*102c0*/  FFMA.FTZ R64, R30.reuse, R29, -R33 ;  /* 0x0000001d1e407223 */ /* 0x040fe20000010821 */
[----:B------:R-:W-:Y:S01]  /*102d0*/  FFMA.FTZ R45, R30, R45, R41 ;  /* 0x0000002d1e2d7223 */ /* 0x000fe20000010029 */
[----:B------:R-:W-:Y:S01]  /*102e0*/  FFMA.FTZ R66, R31, R28, -R66 ;  /* 0x0000001c1f427223 */ /* 0x000fe20000010842 */
[----:B------:R-:W-:Y:S01]  /*102f0*/  FMUL.FTZ R30, R47, R42 ;  /* 0x0000002a2f1e7220 */ /* 0x000fe20000410000 */
        /* <DEDUP_REMOVED lines=28> */
.L_x_5301:
[----:B------:R-:W-:Y:S05]  /*104c0*/  BSYNC B2 ;  /* 0x0000000000027941 */ /* 0x000fea0003800000 */
.L_x_5300:
[----:B------:R-:W-:Y:S05]  /*104d0*/  @P2 BRA `(.L_x_5297) ;  /* 0x0000000400782947 */ /* 0x000fea0003800000 */
[----:B------:R-:W-:Y:S01]  /*104e0*/  LEA.HI R81, R81, R226, RZ, 0x1d ;  /* 0x000000e251517211 */ /* 0x000fe200078fe8ff */
[----:B------:R-:W-:Y:S01]  /*104f0*/  HADD2.F32 R41, -RZ, R73.H1_H1 ;  /* 0x30000049ff297230 */ /* 0x000fe20000004100 */
[----:B------:R-:W-:Y:S01]  /*10500*/  SHF.R.U64 R61, R36, 0x10, R37 ;  /* 0x00000010243d7819 */ /* 0x000fe20000001225 */
[----:B------:R-:W-:Y:S01]  /*10510*/  HADD2.F32 R40, -RZ, R75.H1_H1 ;  /* 0x3000004bff287230 */ /* 0x000fe20000004100 */
[----:B-1----:R-:W-:Y:S01]  /*10520*/  SHF.R.S32.HI R28, RZ, 0x1f, R81 ;  /* 0x0000001fff1c7819 */ /* 0x002fe20000011451 */
[----:B------:R-:W-:Y:S01]  /*10530*/  IMAD.SHL.U32 R29, R81, 0x8, RZ ;  /* 0x00000008511d7824 */ /* 0x000fe200078e00ff */
[----:B------:R-:W-:Y:S01]  /*10540*/  SHF.R.U32.HI R42, RZ, 0x10, R37 ;  /* 0x00000010ff2a7819 */ /* 0x000fe20000011625 */
[----:B------:R-:W-:Y:S01]  /*10550*/  HADD2.F32 R73, -RZ, R73.H0_H0 ;  /* 0x20000049ff497230 */ /* 0x000fe20000004100 */
[----:B------:R-:W-:Y:S01]  /*10560*/  LEA.HI R81, R28, R81, RZ, 0x3 ;  /* 0x000000511c517211 */ /* 0x000fe200078f18ff */
[----:B------:R-:W-:Y:S01]  /*10570*/  HADD2.F32 R75, -RZ, R75.H0_H0 ;  /* 0x2000004bff4b7230 */ /* 0x000fe20000004100 */
[----:B------:R-:W-:Y:S01]  /*10580*/  LOP3.LUT R28, R206, 0x38, R29, 0xf8, !PT ;  /* 0x00000038ce1c7812 */ /* 0x000fe200078ef81d */
[----:B------:R-:W-:Y:S01]  /*10590*/  HADD2.F32 R42, -RZ, R42.H0_H0 ;  /* 0x2000002aff2a7230 */ /* 0x000fe20000004100 */
[----:B------:R-:W-:Y:S01]  /*105a0*/  SHF.R.U64 R64, R24, 0x10, R25 ;  /* 0x0000001018407819 */ /* 0x000fe20000001219 */
[----:B------:R-:W-:Y:S01]  /*105b0*/  IMAD.SHL.U32 R81, R81, 0x400, RZ ;  /* 0x0000040051517824 */ /* 0x000fe200078e00ff */
[----:B0-----:R-:W-:-:S02]  /*105c0*/  LOP3.LUT R32, R28, R207, RZ, 0x3c, !PT ;  /* 0x000000cf1c207212 */ /* 0x001fc400078e3cff */
[----:B------:R-:W0:Y:S01]  /*105d0*/  LDS.128 R28, [R236] ;  /* 0x00000000ec1c7984 */ /* 0x000e220000000c00 */
[----:B------:R-:W-:Y:S02]  /*105e0*/  SHF.R.U32.HI R43, RZ, 0x10, R25 ;  /* 0x00000010ff2b7819 */ /* 0x000fe40000011619 */
[----:B------:R-:W-:Y:S02]  /*105f0*/  LOP3.LUT R81, R81, 0x7fffe000, RZ, 0xc0, !PT ;  /* 0x7fffe00051517812 */ /* 0x000fe400078ec0ff */
[--C-:B------:R-:W-:Y:S02]  /*10600*/  SHF.R.U64 R47, R38, 0x10, R39.reuse ;  /* 0x00000010262f7819 */ /* 0x100fe40000001227 */
[----:B------:R-:W-:Y:S02]  /*10610*/  IADD3 R81, R32, R81, R208 ;  /* 0x0000005120517210 */ /* 0x000fe40007ffe0d0 */
[----:B------:R-:W-:Y:S02]  /*10620*/  SHF.R.U32.HI R45, RZ, 0x10, R39 ;  /* 0x00000010ff2d7819 */ /* 0x000fe40000011627 */
[--C-:B------:R-:W-:Y:S01]  /*10630*/  SHF.R.U32.HI R62, RZ, 0x10, R27.reuse ;  /* 0x00000010ff3e7819 */ /* 0x100fe2000001161b */
[----:B------:R-:W-:Y:S01]  /*10640*/  IMAD R81, R81, 0x2, R16 ;  /* 0x0000000251517824 */ /* 0x000fe200078e0210 */
[----:B------:R-:W-:-:S04]  /*10650*/  SHF.R.U64 R63, R26, 0x10, R27 ;  /* 0x000000101a3f7819 */ /* 0x000fc8000000121b */
[----:B------:R-:W1:Y:S01]  /*10660*/  LDS.128 R32, [R81+0x12400] ;  /* 0x0124000051207984 */ /* 0x000e620000000c00 */
[--C-:B0-----:R-:W-:Y:S02]  /*10670*/  HADD2.F32 R25, -RZ, R29.reuse.H0_H0 ;  /* 0x2000001dff197230 */ /* 0x101fe40000004100 */
[----:B------:R-:W-:Y:S02]  /*10680*/  HADD2.F32 R29, -RZ, R29.H1_H1 ;  /* 0x3000001dff1d7230 */ /* 0x000fe40000004100 */
[----:B------:R-:W-:Y:S02]  /*10690*/  HADD2.F32 R24, -RZ, R28.H0_H0 ;  /* 0x2000001cff187230 */ /* 0x000fe40000004100 */
[----:B------:R-:W-:Y:S02]  /*106a0*/  HADD2.F32 R26, -RZ, R30.H0_H0 ;  /* 0x2000001eff1a7230 */ /* 0x000fe40000004100 */
[--C-:B------:R-:W-:Y:S02]  /*106b0*/  HADD2.F32 R27, -RZ, R31.reuse.H0_H0 ;  /* 0x2000001fff1b7230 */ /* 0x100fe40000004100 */
[----:B------:R-:W-:-:S02]  /*106c0*/  HADD2.F32 R31, -RZ, R31.H1_H1 ;  /* 0x3000001fff1f7230 */ /* 0x000fc40000004100 */
[----:B------:R-:W-:Y:S02]  /*106d0*/  HADD2.F32 R28, -RZ, R28.H1_H1 ;  /* 0x3000001cff1c7230 */ /* 0x000fe40000004100 */
[----:B------:R-:W-:Y:S02]  /*106e0*/  HADD2.F32 R30, -RZ, R30.H1_H1 ;  /* 0x3000001eff1e7230 */ /* 0x000fe40000004100 */
[--C-:B-1----:R-:W-:Y:S02]  /*106f0*/  HADD2.F32 R36, -RZ, R33.reuse.H0_H0 ;  /* 0x20000021ff247230 */ /* 0x102fe40000004100 */
[----:B------:R-:W-:Y:S02]  /*10700*/  HADD2.F32 R37, -RZ, R33.H1_H1 ;  /* 0x30000021ff257230 */ /* 0x000fe40000004100 */
[----:B------:R-:W-:Y:S02]  /*10710*/  HADD2.F32 R33, -RZ, R32.H0_H0 ;  /* 0x20000020ff217230 */ /* 0x000fe40000004100 */
[C---:B------:R-:W-:Y:S01]  /*10720*/  FMUL.FTZ R44, R36.reuse, R41 ;  /* 0x00000029242c7220 */ /* 0x040fe20000410000 */
[----:B------:R-:W-:Y:S01]  /*10730*/  FMUL.FTZ R46, R36, R40 ;  /* 0x00000028242e7220 */ /* 0x000fe20000410000 */
[----:B------:R-:W-:-:S02]  /*10740*/  HADD2.F32 R36, -RZ, R43.H0_H0 ;  /* 0x2000002bff247230 */ /* 0x000fc40000004100 */
[----:B------:R-:W-:Y:S01]  /*10750*/  FFMA.FTZ R44, R25, R40, -R44 ;  /* 0x00000028192c7223 */ /* 0x000fe2000001082c */
[----:B------:R-:W-:Y:S01]  /*10760*/  FMUL.FTZ R40, R37, R42 ;  /* 0x0000002a25287220 */ /* 0x000fe20000410000 */
[----:B------:R-:W-:Y:S01]  /*10770*/  FFMA.FTZ R46, R25, R41, R46 ;  /* 0x00000029192e7223 */ /* 0x000fe2000001002e */
[----:B------:R-:W-:Y:S01]  /*10780*/  FMUL.FTZ R25, R33, R73 ;  /* 0x0000004921197220 */ /* 0x000fe20000410000 */
[-C--:B------:R-:W-:Y:S01]  /*10790*/  FMUL.FTZ R60, R37, R36.reuse ;  /* 0x00000024253c7220 */ /* 0x080fe20000410000 */
[----:B------:R-:W-:Y:S01]  /*107a0*/  FFMA.FTZ R41, R29, R36, -R40 ;  /* 0x000000241d297223 */ /* 0x000fe20000010828 */
[-C--:B------:R-:W-:Y:S01]  /*107b0*/  FMUL.FTZ R36, R33, R75.reuse ;  /* 0x0000004b21247220 */ /* 0x080fe20000410000 */
[----:B------:R-:W-:Y:S02]  /*107c0*/  HADD2.F32 R37, -RZ, R74.H0_H0 ;  /* 0x2000004aff257230 */ /* 0x000fe40000004100 */
[----:B------:R-:W-:Y:S01]  /*107d0*/  FFMA.FTZ R75, R24, R75, -R25 ;  /* 0x0000004b184b7223 */ /* 0x000fe20000010819 */
[----:B------:R-:W-:-:S02]  /*107e0*/  HADD2.F32 R38, -RZ, R34.H0_H0 ;  /* 0x20000022ff267230 */ /* 0x000fc40000004100 */
[----:B------:R-:W-:Y:S01]  /*107f0*/  FFMA.FTZ R43, R29, R42, R60 ;  /* 0x0000002a1d2b7223 */ /* 0x000fe2000001003c */
[--C-:B------:R-:W-:Y:S02]  /*10800*/  HADD2.F32 R39, -RZ, R35.reuse.H0_H0 ;  /* 0x20000023ff277230 */ /* 0x100fe40000004100 */
[----:B------:R-:W-:Y:S01]  /*10810*/  FFMA.FTZ R73, R24, R73, R36 ;  /* 0x0000004918497223 */ /* 0x000fe20000010024 */
[----:B------:R-:W-:Y:S02]  /*10820*/  HADD2.F32 R25, -RZ, R76.H0_H0 ;  /* 0x2000004cff197230 */ /* 0x000fe40000004100 */
[C---:B------:R-:W-:Y:S01]  /*10830*/  FMUL.FTZ R29, R38.reuse, R37 ;  /* 0x00000025261d7220 */ /* 0x040fe20000410000 */
[----:B------:R-:W-:Y:S02]  /*10840*/  HADD2.F32 R74, -RZ, R74.H1_H1 ;  /* 0x3000004aff4a7230 */ /* 0x000fe40000004100 */
        /* <DEDUP_REMOVED lines=9> */
[----:B------:R-:W-:Y:S02]  /*108e0*/  HADD2.F32 R32, -RZ, R32.H1_H1 ;  /* 0x30000020ff207230 */ /* 0x000fe40000004100 */
[----:B------:R-:W-:Y:S01]  /*108f0*/  FMUL.FTZ R26, R35, R36 ;  /* 0x00000024231a7220 */ /* 0x000fe20000410000 */
[----:B------:R-:W-:-:S02]  /*10900*/  HADD2.F32 R34, -RZ, R34.H1_H1 ;  /* 0x30000022ff227230 */ /* 0x000fc40000004100 */
[C---:B------:R-:W-:Y:S01]  /*10910*/  FFMA.FTZ R40, R27.reuse, R76, -R40 ;  /* 0x0000004c1b287223 */ /* 0x040fe20000010828 */
        /* <DEDUP_REMOVED lines=26> */
.L_x_5297:
[----:B------:R-:W-:Y:S05]  /*10ac0*/  BSYNC B1 ;  /* 0x0000000000017941 */ /* 0x000fea0003800000 */
.L_x_5296:
[----:B------:R-:W-:-:S13]  /*10ad0*/  ISETP.GE.AND P0, PT, R222, R70, PT ;  /* 0x00000046de00720c */ /* 0x000fda0003f06270 */
[----:B------:R-:W-:Y:S05]  /*10ae0*/  @P0 BRA `(.L_x_5277) ;  /* 0x0000001000980947 */ /* 0x000fea0003800000 */
[----:B01----:R-:W0:Y:S01]  /*10af0*/  LDC R32, c[0x0][0x3f4] ;  /* 0x0000fd00ff207b82 */ /* 0x003e220000000800 */
[----:B------:R-:W-:Y:S01]  /*10b00*/  BSSY B1, `(.L_x_5302) ;  /* 0x0000064000017945 */ /* 0x000fe20003800000 */
[----:B------:R-:W-:Y:S02]  /*10b10*/  SHF.R.U32.HI R61, RZ, 0x3, R205 ;  /* 0x00000003ff3d7819 */ /* 0x000fe400000116cd */
[-C--:B0-----:R-:W-:Y:S02]  /*10b20*/  ISETP.GE.AND P0, PT, R18, R32.reuse, PT ;  /* 0x000000201200720c */ /* 0x081fe40003f06270 */
[-C--:B------:R-:W-:Y:S02]  /*10b30*/  ISETP.GE.AND P1, PT, R197, R32.reuse, PT ;  /* 0x00000020c500720c */ /* 0x080fe40003f26270 */
[----:B------:R-:W-:-:S09]  /*10b40*/  ISETP.GE.AND P2, PT, R198, R32, PT ;  /* 0x00000020c600720c */ /* 0x000fd20003f46270 */
[----:B------:R-:W-:Y:S05]  /*10b50*/  @P0 BRA `(.L_x_5303) ;  /* 0x0000000400780947 */ /* 0x000fea0003800000 */
[----:B--2---:R-:W-:Y:S01]  /*10b60*/  LEA.HI R24, R32, R223, RZ, 0x1d ;  /* 0x000000df20187211 */ /* 0x004fe200078fe8ff */
[----:B------:R-:W-:Y:S01]  /*10b70*/  HADD2.F32 R39, -RZ, R77.H1_H1 ;  /* 0x3000004dff277230 */ /* 0x000fe20000004100 */
[----:B------:R-:W-:Y:S01]  /*10b80*/  SHF.R.U32.HI R40, RZ, 0x10, R5 ;  /* 0x00000010ff287819 */ /* 0x000fe20000011605 */
[----:B------:R-:W-:Y:S01]  /*10b90*/  HADD2.F32 R38, -RZ, R79.H1_H1 ;  /* 0x3000004fff267230 */ /* 0x000fe20000004100 */
[----:B------:R-:W-:Y:S01]  /*10ba0*/  SHF.R.S32.HI R25, RZ, 0x1f, R24 ;  /* 0x0000001fff197819 */ /* 0x000fe20000011418 */
[----:B------:R-:W-:Y:S01]  /*10bb0*/  IMAD.SHL.U32 R26, R24, 0x8, RZ ;  /* 0x00000008181a7824 */ /* 0x000fe200078e00ff */
[----:B------:R-:W-:Y:S01]  /*10bc0*/  SHF.R.U64 R60, R48, 0x10, R49 ;  /* 0x00000010303c7819 */ /* 0x000fe20000001231 */
[----:B------:R-:W-:Y:S01]  /*10bd0*/  HADD2.F32 R40, -RZ, R40.H0_H0 ;  /* 0x20000028ff287230 */ /* 0x000fe20000004100 */
[----:B------:R-:W-:Y:S01]  /*10be0*/  LEA.HI R25, R25, R24, RZ, 0x3 ;  /* 0x0000001819197211 */ /* 0x000fe200078f18ff */
[----:B------:R-:W-:Y:S01]  /*10bf0*/  HADD2.F32 R77, -RZ, R77.H0_H0 ;  /* 0x2000004dff4d7230 */ /* 0x000fe20000004100 */
[----:B------:R-:W-:Y:S01]  /*10c00*/  LOP3.LUT R24, R205, 0x38, R26, 0xf8, !PT ;  /* 0x00000038cd187812 */ /* 0x000fe200078ef81a */
[----:B------:R-:W-:Y:S01]  /*10c10*/  HADD2.F32 R79, -RZ, R79.H0_H0 ;  /* 0x2000004fff4f7230 */ /* 0x000fe20000004100 */
[----:B------:R-:W-:Y:S01]  /*10c20*/  SHF.R.U64 R47, R4, 0x10, R5 ;  /* 0x00000010042f7819 */ /* 0x000fe20000001205 */
[----:B------:R-:W-:Y:S01]  /*10c30*/  IMAD.SHL.U32 R25, R25, 0x400, RZ ;  /* 0x0000040019197824 */ /* 0x000fe200078e00ff */
[----:B------:R-:W-:-:S02]  /*10c40*/  LOP3.LUT R29, R24, R61, RZ, 0x3c, !PT ;  /* 0x0000003d181d7212 */ /* 0x000fc400078e3cff */
[----:B------:R-:W-:Y:S02]  /*10c50*/  SHF.R.U32.HI R49, RZ, 0x10, R49 ;  /* 0x00000010ff317819 */ /* 0x000fe40000011631 */
[----:B------:R-:W-:Y:S02]  /*10c60*/  LOP3.LUT R28, R25, 0x7fffe000, RZ, 0xc0, !PT ;  /* 0x7fffe000191c7812 */ /* 0x000fe400078ec0ff */
[----:B------:R-:W0:Y:S01]  /*10c70*/  LDS.128 R24, [R237] ;  /* 0x00000000ed187984 */ /* 0x000e220000000c00 */
        /* <DEDUP_REMOVED lines=60> */
[-C--:B------:R-:W-:Y:S01]  /*11040*/  FMUL.FTZ R28, R28, R5.reuse ;  /* 0x000000051c1c7220 */ /* 0x080fe20000410000 */
[----:B------:R-:W-:Y:S01]  /*11050*/  FFMA.FTZ R4, R24, R5, -R27 ;  /* 0x0000000518047223 */ /* 0x000fe2000001081b */
[-C--:B------:R-:W-:Y:S01]  /*11060*/  FMUL.FTZ R30, R30, R7.reuse ;  /* 0x000000071e1e7220 */ /* 0x080fe20000410000 */
        /* <DEDUP_REMOVED lines=13> */
.L_x_5303:
[----:B------:R-:W-:Y:S05]  /*11140*/  BSYNC B1 ;  /* 0x0000000000017941 */ /* 0x000fea0003800000 */
.L_x_5302:
[----:B------:R-:W-:Y:S04]  /*11150*/  BSSY B1, `(.L_x_5304) ;  /* 0x0000060000017945 */ /* 0x000fe80003800000 */
[----:B------:R-:W-:Y:S05]  /*11160*/  @P1 BRA `(.L_x_5305) ;  /* 0x0000000400781947 */ /* 0x000fea0003800000 */
[----:B0-----:R-:W-:Y:S01]  /*11170*/  LEA.HI R4, R32, R225, RZ, 0x1d ;  /* 0x000000e120047211 */ /* 0x001fe200078fe8ff */
[----:B------:R-:W-:Y:S01]  /*11180*/  HADD2.F32 R34, -RZ, R71.H1_H1 ;  /* 0x30000047ff227230 */ /* 0x000fe20000004100 */
[----:B------:R-:W-:Y:S01]  /*11190*/  SHF.R.U32.HI R36, RZ, 0x10, R9 ;  /* 0x00000010ff247819 */ /* 0x000fe20000011609 */
[--C-:B------:R-:W-:Y:S01]  /*111a0*/  HADD2.F32 R35, -RZ, R68.reuse.H1_H1 ;  /* 0x30000044ff237230 */ /* 0x100fe20000004100 */
[----:B------:R-:W-:Y:S01]  /*111b0*/  SHF.R.S32.HI R5, RZ, 0x1f, R4 ;  /* 0x0000001fff057819 */ /* 0x000fe20000011404 */
[----:B------:R-:W-:Y:S01]  /*111c0*/  HADD2.F32 R68, -RZ, R68.H0_H0 ;  /* 0x20000044ff447230 */ /* 0x000fe20000004100 */
[----:B------:R-:W-:Y:S01]  /*111d0*/  SHF.L.U32 R6, R4, 0x3, RZ ;  /* 0x0000000304067819 */ /* 0x000fe200000006ff */
[----:B------:R-:W-:Y:S01]  /*111e0*/  HADD2.F32 R36, -RZ, R36.H0_H0 ;  /* 0x20000024ff247230 */ /* 0x000fe20000004100 */
[----:B------:R-:W-:Y:S02]  /*111f0*/  LEA.HI R5, R5, R4, RZ, 0x3 ;  /* 0x0000000405057211 */ /* 0x000fe400078f18ff */
[----:B------:R-:W-:-:S02]  /*11200*/  LOP3.LUT R4, R205, 0x38, R6, 0xf8, !PT ;  /* 0x00000038cd047812 */ /* 0x000fc400078ef806 */
[--C-:B------:R-:W-:Y:S01]  /*11210*/  SHF.R.U64 R46, R52, 0x10, R53.reuse ;  /* 0x00000010342e7819 */ /* 0x100fe20000001235 */
[----:B------:R-:W-:Y:S01]  /*11220*/  IMAD.SHL.U32 R5, R5, 0x400, RZ ;  /* 0x0000040005057824 */ /* 0x000fe200078e00ff */
[----:B--2---:R-:W-:Y:S02]  /*11230*/  LOP3.LUT R25, R4, R61, RZ, 0x3c, !PT ;  /* 0x0000003d04197212 */ /* 0x004fe400078e3cff */
[----:B------:R-:W-:Y:S02]  /*11240*/  SHF.R.U32.HI R52, RZ, 0x10, R53 ;  /* 0x00000010ff347819 */ /* 0x000fe40000011635 */
[----:B------:R-:W-:Y:S02]  /*11250*/  LOP3.LUT R24, R5, 0x7fffe000, RZ, 0xc0, !PT ;  /* 0x7fffe00005187812 */ /* 0x000fe400078ec0ff */
[----:B------:R-:W0:Y:S01]  /*11260*/  LDS.128 R4, [R235] ;  /* 0x00000000eb047984 */ /* 0x000e220000000c00 */
[----:B------:R-:W-:Y:S02]  /*11270*/  SHF.R.U64 R44, R8, 0x10, R9 ;  /* 0x00000010082c7819 */ /* 0x000fe40000001209 */
[----:B------:R-:W-:-:S02]  /*11280*/  IADD3 R25, R25, R24, R210 ;  /* 0x0000001819197210 */ /* 0x000fc40007ffe0d2 */
[----:B------:R-:W-:Y:S02]  /*11290*/  SHF.R.U64 R43, R10, 0x10, R11 ;  /* 0x000000100a2b7819 */ /* 0x000fe4000000120b */
[--C-:B------:R-:W-:Y:S01]  /*112a0*/  SHF.R.U64 R45, R54, 0x10, R55.reuse ;  /* 0x00000010362d7819 */ /* 0x100fe20000001237 */
[----:B------:R-:W-:Y:S01]  /*112b0*/  IMAD R28, R25, 0x2, R16 ;  /* 0x00000002191c7824 */ /* 0x000fe200078e0210 */
[----:B------:R-:W-:Y:S02]  /*112c0*/  SHF.R.U32.HI R54, RZ, 0x10, R55 ;  /* 0x00000010ff367819 */ /* 0x000fe40000011637 */
[----:B------:R-:W-:Y:S02]  /*112d0*/  SHF.R.U32.HI R41, RZ, 0x10, R11 ;  /* 0x00000010ff297819 */ /* 0x000fe4000001160b */
[----:B------:R-:W1:Y:S01]  /*112e0*/  LDS.128 R24, [R28+0x12400] ;  /* 0x012400001c187984 */ /* 0x000e620000000c00 */
[--C-:B0-----:R-:W-:Y:S02]  /*112f0*/  HADD2.F32 R8, -RZ, R5.reuse.H0_H0 ;  /* 0x20000005ff087230 */ /* 0x101fe40000004100 */
[----:B------:R-:W-:-:S02]  /*11300*/  HADD2.F32 R9, -RZ, R5.H1_H1 ;  /* 0x30000005ff097230 */ /* 0x000fc40000004100 */
[----:B------:R-:W-:Y:S02]  /*11310*/  HADD2.F32 R5, -RZ, R4.H0_H0 ;  /* 0x20000004ff057230 */ /* 0x000fe40000004100 */
[----:B------:R-:W-:Y:S02]  /*11320*/  HADD2.F32 R10, -RZ, R6.H0_H0 ;  /* 0x20000006ff0a7230 */ /* 0x000fe40000004100 */
[--C-:B------:R-:W-:Y:S02]  /*11330*/  HADD2.F32 R11, -RZ, R7.reuse.H0_H0 ;  /* 0x20000007ff0b7230 */ /* 0x100fe40000004100 */
[----:B------:R-:W-:Y:S02]  /*11340*/  HADD2.F32 R7, -RZ, R7.H1_H1 ;  /* 0x30000007ff077230 */ /* 0x000fe40000004100 */
[----:B------:R-:W-:Y:S02]  /*11350*/  HADD2.F32 R4, -RZ, R4.H1_H1 ;  /* 0x30000004ff047230 */ /* 0x000fe40000004100 */
[----:B-1----:R-:W-:-:S02]  /*11360*/  HADD2.F32 R29, -RZ, R25.H0_H0 ;  /* 0x20000019ff1d7230 */ /* 0x002fc40000004100 */
[----:B------:R-:W-:Y:S02]  /*11370*/  HADD2.F32 R30, -RZ, R25.H1_H1 ;  /* 0x30000019ff1e7230 */ /* 0x000fe40000004100 */
[----:B------:R-:W-:Y:S02]  /*11380*/  HADD2.F32 R25, -RZ, R24.H0_H0 ;  /* 0x20000018ff197230 */ /* 0x000fe40000004100 */
[CC--:B------:R-:W-:Y:S01]  /*11390*/  FMUL.FTZ R37, R29.reuse, R35.reuse ;  /* 0x000000231d257220 */ /* 0x0c0fe20000410000 */
[-C--:B------:R-:W-:Y:S01]  /*113a0*/  FMUL.FTZ R39, R29, R34.reuse ;  /* 0x000000221d277220 */ /* 0x080fe20000410000 */
[----:B------:R-:W-:Y:S02]  /*113b0*/  HADD2.F32 R29, -RZ, R52.H0_H0 ;  /* 0x20000034ff1d7230 */ /* 0x000fe40000004100 */
[C---:B------:R-:W-:Y:S01]  /*113c0*/  FFMA.FTZ R37, R8.reuse, R34, -R37 ;  /* 0x0000002208257223 */ /* 0x040fe20000010825 */
[----:B------:R-:W-:Y:S01]  /*113d0*/  FFMA.FTZ R39, R8, R35, R39 ;  /* 0x0000002308277223 */ /* 0x000fe20000010027 */
[----:B------:R-:W-:Y:S01]  /*113e0*/  FMUL.FTZ R34, R30, R36 ;  /* 0x000000241e227220 */ /* 0x000fe20000410000 */
[----:B------:R-:W-:-:S02]  /*113f0*/  HADD2.F32 R8, -RZ, R71.H0_H0 ;  /* 0x20000047ff087230 */ /* 0x000fc40000004100 */
[-C--:B------:R-:W-:Y:S01]  /*11400*/  FMUL.FTZ R40, R30, R29.reuse ;  /* 0x0000001d1e287220 */ /* 0x080fe20000410000 */
[----:B------:R-:W-:Y:S01]  /*11410*/  FMUL.FTZ R30, R25, R68 ;  /* 0x00000044191e7220 */ /* 0x000fe20000410000 */
[----:B------:R-:W-:Y:S01]  /*11420*/  FFMA.FTZ R38, R9, R29, -R34 ;  /* 0x0000001d09267223 */ /* 0x000fe20000010822 */
[----:B------:R-:W-:Y:S02]  /*11430*/  HADD2.F32 R31, -RZ, R26.H0_H0 ;  /* 0x2000001aff1f7230 */ /* 0x000fe40000004100 */
[-C--:B------:R-:W-:Y:S01]  /*11440*/  FMUL.FTZ R25, R25, R8.reuse ;  /* 0x0000000819197220 */ /* 0x080fe20000410000 */
[----:B------:R-:W-:Y:S02]  /*11450*/  HADD2.F32 R29, -RZ, R69.H0_H0 ;  /* 0x20000045ff1d7230 */ /* 0x000fe40000004100 */
[C---:B------:R-:W-:Y:S01]  /*11460*/  FFMA.FTZ R35, R5.reuse, R8, -R30 ;  /* 0x0000000805237223 */ /* 0x040fe2000001081e */
[----:B------:R-:W-:Y:S02]  /*11470*/  HADD2.F32 R8, -RZ, R72.H0_H0 ;  /* 0x20000048ff087230 */ /* 0x000fe40000004100 */
[----:B------:R-:W-:Y:S01]  /*11480*/  FFMA.FTZ R68, R5, R68, R25 ;  /* 0x0000004405447223 */ /* 0x000fe20000010019 */
[----:B------:R-:W-:-:S02]  /*11490*/  HADD2.F32 R33, -RZ, R27.H0_H0 ;  /* 0x2000001bff217230 */ /* 0x000fc40000004100 */
[----:B------:R-:W-:Y:S01]  /*114a0*/  FMUL.FTZ R5, R31, R29 ;  /* 0x0000001d1f057220 */ /* 0x000fe20000410000 */
[----:B------:R-:W-:Y:S02]  /*114b0*/  HADD2.F32 R30, -RZ, R69.H1_H1 ;  /* 0x30000045ff1e7230 */ /* 0x000fe40000004100 */
[----:B------:R-:W-:Y:S01]  /*114c0*/  FFMA.FTZ R40, R9, R36, R40 ;  /* 0x0000002409287223 */ /* 0x000fe20000010028 */
[----:B------:R-:W-:Y:S02]  /*114d0*/  HADD2.F32 R72, -RZ, R72.H1_H1 ;  /* 0x30000048ff487230 */ /* 0x000fe40000004100 */
[-C--:B------:R-:W-:Y:S01]  /*114e0*/  FMUL.FTZ R9, R31, R8.reuse ;  /* 0x000000081f097220 */ /* 0x080fe20000410000 */
[----:B------:R-:W-:Y:S01]  /*114f0*/  FFMA.FTZ R31, R10, R8, -R5 ;  /* 0x000000080a1f7223 */ /* 0x000fe20000010805 */
[C---:B------:R-:W-:Y:S01]  /*11500*/  FMUL.FTZ R36, R33.reuse, R30 ;  /* 0x0000001e21247220 */ /* 0x040fe20000410000 */
[----:B------:R-:W-:Y:S02]  /*11510*/  HADD2.F32 R27, -RZ, R27.H1_H1 ;  /* 0x3000001bff1b7230 */ /* 0x000fe40000004100 */
[----:B------:R-:W-:Y:S01]  /*11520*/  FMUL.FTZ R33, R33, R72 ;  /* 0x0000004821217220 */ /* 0x000fe20000410000 */
[----:B------:R-:W-:-:S02]  /*11530*/  HADD2.F32 R34, -RZ, R41.H0_H0 ;  /* 0x20000029ff227230 */ /* 0x000fc40000004100 */
[C---:B------:R-:W-:Y:S01]  /*11540*/  FFMA.FTZ R36, R11.reuse, R72, -R36 ;  /* 0x000000480b247223 */ /* 0x040fe20000010824 */
[----:B------:R-:W-:Y:S02]  /*11550*/  HADD2.F32 R8, -RZ, R54.H0_H0 ;  /* 0x20000036ff087230 */ /* 0x000fe40000004100 */
[----:B------:R-:W-:Y:S01]  /*11560*/  FFMA.FTZ R33, R11, R30, R33 ;  /* 0x0000001e0b217223 */ /* 0x000fe20000010021 */
[----:B------:R-:W-:Y:S02]  /*11570*/  HADD2.F32 R24, -RZ, R24.H1_H1 ;  /* 0x30000018ff187230 */ /* 0x000fe40000004100 */
[C---:B------:R-:W-:Y:S01]  /*11580*/  FMUL.FTZ R42, R27.reuse, R34 ;  /* 0x000000221b2a7220 */ /* 0x040fe20000410000 */
[----:B------:R-:W-:Y:S02]  /*11590*/  HADD2.F32 R11, -RZ, R44.H0_H0 ;  /* 0x2000002cff0b7230 */ /* 0x000fe40000004100 */
[----:B------:R-:W-:Y:S01]  /*115a0*/  FMUL.FTZ R30, R27, R8 ;  /* 0x000000081b1e7220 */ /* 0x000fe20000410000 */
[----:B------:R-:W-:-:S02]  /*115b0*/  HADD2.F32 R5, -RZ, R46.H0_H0 ;  /* 0x2000002eff057230 */ /* 0x000fc40000004100 */
[----:B------:R-:W-:Y:S01]  /*115c0*/  FFMA.FTZ R10, R10, R29, R9 ;  /* 0x0000001d0a0a7223 */ /* 0x000fe20000010009 */
[----:B------:R-:W-:Y:S02]  /*115d0*/  HADD2.F32 R26, -RZ, R26.H1_H1 ;  /* 0x3000001aff1a7230 */ /* 0x000fe40000004100 */
[C---:B------:R-:W-:Y:S01]  /*115e0*/  FFMA.FTZ R41, R7.reuse, R8, -R42 ;  /* 0x0000000807297223 */ /* 0x040fe2000001082a */
[----:B------:R-:W-:Y:S02]  /*115f0*/  HADD2.F32 R25, -RZ, R43.H0_H0 ;  /* 0x2000002bff197230 */ /* 0x000fe40000004100 */
[----:B------:R-:W-:Y:S01]  /*11600*/  FFMA.FTZ R30, R7, R34, R30 ;  /* 0x00000022071e7223 */ /* 0x000fe2000001001e */
[----:B------:R-:W-:Y:S02]  /*11610*/  HADD2.F32 R9, -RZ, R45.H0_H0 ;  /* 0x2000002dff097230 */ /* 0x000fe40000004100 */
[----:B------:R-:W-:Y:S01]  /*11620*/  FMUL.FTZ R7, R24, R11 ;  /* 0x0000000b18077220 */ /* 0x000fe20000410000 */
[----:B------:R-:W-:-:S02]  /*11630*/  HADD2.F32 R6, -RZ, R6.H1_H1 ;  /* 0x30000006ff067230 */ /* 0x000fc40000004100 */
[----:B------:R-:W-:Y:S01]  /*11640*/  FMUL.FTZ R24, R24, R5 ;  /* 0x0000000518187220 */ /* 0x000fe20000410000 */
[C---:B------:R-:W-:Y:S01]  /*11650*/  FMUL.FTZ R29, R26.reuse, R25 ;  /* 0x000000191a1d7220 */ /* 0x040fe20000410000 */
[----:B------:R-:W-:Y:S01]  /*11660*/  FMUL.FTZ R26, R26, R9 ;  /* 0x000000091a1a7220 */ /* 0x000fe20000410000 */
[C---:B------:R-:W-:Y:S01]  /*11670*/  FFMA.FTZ R8, R4.reuse, R5, -R7 ;  /* 0x0000000504087223 */ /* 0x040fe20000010807 */
[----:B------:R-:W-:Y:S01]  /*11680*/  FFMA.FTZ R27, R4, R11, R24 ;  /* 0x0000000b041b7223 */ /* 0x000fe20000010018 */
[C---:B------:R-:W-:Y:S01]  /*11690*/  FFMA.FTZ R24, R6.reuse, R9, -R29 ;  /* 0x0000000906187223 */ /* 0x040fe2000001081d */
        /* <DEDUP_REMOVED lines=11> */
.L_x_5305:
[----:B------:R-:W-:Y:S05]  /*11750*/  BSYNC B1 ;  /* 0x0000000000017941 */ /* 0x000fea0003800000 */
.L_x_5304:
[----:B------:R-:W-:Y:S05]  /*11760*/  @P2 BRA `(.L_x_5277) ;  /* 0x0000000400782947 */ /* 0x000fea0003800000 */
[----:B------:R-:W-:Y:S01]  /*11770*/  LEA.HI R32, R32, R226, RZ, 0x1d ;  /* 0x000000e220207211 */ /* 0x000fe200078fe8ff */
[----:B--2---:R-:W-:Y:S01]  /*11780*/  HADD2.F32 R29, -RZ, R20.H1_H1 ;  /* 0x30000014ff1d7230 */ /* 0x004fe20000004100 */
[--C-:B------:R-:W-:Y:S01]  /*11790*/  SHF.R.U64 R40, R56, 0x10, R57.reuse ;  /* 0x0000001038287819 */ /* 0x100fe20000001239 */
[--C-:B------:R-:W-:Y:S01]  /*117a0*/  HADD2.F32 R31, -RZ, R0.reuse.H1_H1 ;  /* 0x30000000ff1f7230 */ /* 0x100fe20000004100 */
[----:B01----:R-:W-:Y:S01]  /*117b0*/  SHF.R.S32.HI R5, RZ, 0x1f, R32 ;  /* 0x0000001fff057819 */ /* 0x003fe20000011420 */
[----:B------:R-:W-:Y:S01]  /*117c0*/  IMAD.SHL.U32 R4, R32, 0x8, RZ ;  /* 0x0000000820047824 */ /* 0x000fe200078e00ff */
[----:B------:R-:W-:Y:S01]  /*117d0*/  SHF.R.U32.HI R56, RZ, 0x10, R57 ;  /* 0x00000010ff387819 */ /* 0x000fe20000011639 */
[----:B------:R-:W-:Y:S01]  /*117e0*/  HADD2.F32 R30, -RZ, R0.H0_H0 ;  /* 0x20000000ff1e7230 */ /* 0x000fe20000004100 */
[----:B------:R-:W-:Y:S01]  /*117f0*/  LEA.HI R5, R5, R32, RZ, 0x3 ;  /* 0x0000002005057211 */ /* 0x000fe200078f18ff */
[----:B------:R-:W-:Y:S01]  /*11800*/  HADD2.F32 R20, -RZ, R20.H0_H0 ;  /* 0x20000014ff147230 */ /* 0x000fe20000004100 */
[----:B------:R-:W-:-:S02]  /*11810*/  LOP3.LUT R4, R205, 0x38, R4, 0xf8, !PT ;  /* 0x00000038cd047812 */ /* 0x000fc400078ef804 */
[--C-:B------:R-:W-:Y:S01]  /*11820*/  SHF.R.U32.HI R32, RZ, 0x10, R13.reuse ;  /* 0x00000010ff207819 */ /* 0x100fe2000001160d */
[----:B------:R-:W-:Y:S01]  /*11830*/  IMAD.SHL.U32 R5, R5, 0x400, RZ ;  /* 0x0000040005057824 */ /* 0x000fe200078e00ff */
[----:B------:R-:W-:Y:S02]  /*11840*/  LOP3.LUT R9, R4, R61, RZ, 0x3c, !PT ;  /* 0x0000003d04097212 */ /* 0x000fe400078e3cff */
[----:B------:R-:W-:Y:S01]  /*11850*/  SHF.R.U64 R38, R12, 0x10, R13 ;  /* 0x000000100c267819 */ /* 0x000fe2000000120d */
[----:B------:R-:W-:Y:S01]  /*11860*/  HADD2.F32 R32, -RZ, R32.H0_H0 ;  /* 0x20000020ff207230 */ /* 0x000fe20000004100 */
[----:B------:R-:W-:Y:S02]  /*11870*/  LOP3.LUT R8, R5, 0x7fffe000, RZ, 0xc0, !PT ;  /* 0x7fffe00005087812 */ /* 0x000fe400078ec0ff */
[----:B------:R-:W0:Y:S01]  /*11880*/  LDS.128 R4, [R234] ;  /* 0x00000000ea047984 */ /* 0x000e220000000c00 */
[----:B------:R-:W-:Y:S02]  /*11890*/  SHF.R.U64 R37, R14, 0x10, R15 ;  /* 0x000000100e257819 */ /* 0x000fe4000000120f */
[----:B------:R-:W-:-:S02]  /*118a0*/  IADD3 R9, R9, R8, R210 ;  /* 0x0000000809097210 */ /* 0x000fc40007ffe0d2 */
[--C-:B------:R-:W-:Y:S02]  /*118b0*/  SHF.R.U64 R39, R58, 0x10, R59.reuse ;  /* 0x000000103a277819 */ /* 0x100fe4000000123b */
[----:B------:R-:W-:Y:S01]  /*118c0*/  SHF.R.U32.HI R58, RZ, 0x10, R59 ;  /* 0x00000010ff3a7819 */ /* 0x000fe2000001163b */
[----:B------:R-:W-:Y:S01]  /*118d0*/  IMAD R24, R9, 0x2, R16 ;  /* 0x0000000209187824 */ /* 0x000fe200078e0210 */
[----:B------:R-:W-:-:S04]  /*118e0*/  SHF.R.U32.HI R36, RZ, 0x10, R15 ;  /* 0x00000010ff247819 */ /* 0x000fc8000001160f */
[----:B------:R-:W1:Y:S01]  /*118f0*/  LDS.128 R8, [R24+0x12400] ;  /* 0x0124000018087984 */ /* 0x000e620000000c00 */
[--C-:B0-----:R-:W-:Y:S02]  /*11900*/  HADD2.F32 R13, -RZ, R5.reuse.H1_H1 ;  /* 0x30000005ff0d7230 */ /* 0x101fe40000004100 */
[----:B------:R-:W-:Y:S02]  /*11910*/  HADD2.F32 R12, -RZ, R5.H0_H0 ;  /* 0x20000005ff0c7230 */ /* 0x000fe40000004100 */
        /* <DEDUP_REMOVED lines=11> */
[----:B------:R-:W-:Y:S01]  /*119d0*/  FMUL.FTZ R0, R26, R32 ;  /* 0x000000201a007220 */ /* 0x000fe20000410000 */
        /* <DEDUP_REMOVED lines=9> */
[----:B------:R-:W-:Y:S01]  /*11a70*/  FFMA.FTZ R13, R5, R20, -R0 ;  /* 0x00000014050d7223 */ /* 0x000fe20000010800 */
[----:B------:R-:W-:-:S02]  /*11a80*/  HADD2.F32 R0, -RZ, R21.H0_H0 ;  /* 0x20000015ff007230 */ /* 0x000fc40000004100 */
[----:B------:R-:W-:Y:S01]  /*11a90*/  FFMA.FTZ R30, R5, R30, R9 ;  /* 0x0000001e051e7223 */ /* 0x000fe20000010009 */
[C---:B------:R-:W-:Y:S01]  /*11aa0*/  FMUL.FTZ R5, R27.reuse, R12 ;  /* 0x0000000c1b057220 */ /* 0x040fe20000410000 */
[----:B------:R-:W-:Y:S02]  /*11ab0*/  HADD2.F32 R28, -RZ, R11.H0_H0 ;  /* 0x2000000bff1c7230 */ /* 0x000fe40000004100 */
[----:B------:R-:W-:Y:S02]  /*11ac0*/  HADD2.F32 R3, -RZ, R3.H1_H1 ;  /* 0x30000003ff037230 */ /* 0x000fe40000004100 */
[-C--:B------:R-:W-:Y:S01]  /*11ad0*/  FMUL.FTZ R27, R27, R0.reuse ;  /* 0x000000001b1b7220 */ /* 0x080fe20000410000 */
[----:B------:R-:W-:Y:S02]  /*11ae0*/  HADD2.F32 R21, -RZ, R21.H1_H1 ;  /* 0x30000015ff157230 */ /* 0x000fe40000004100 */
[----:B------:R-:W-:Y:S01]  /*11af0*/  FFMA.FTZ R25, R14, R0, -R5 ;  /* 0x000000000e197223 */ /* 0x000fe20000010805 */
[----:B------:R-:W-:-:S02]  /*11b00*/  HADD2.F32 R11, -RZ, R11.H1_H1 ;  /* 0x3000000bff0b7230 */ /* 0x000fc40000004100 */
[C---:B------:R-:W-:Y:S01]  /*11b10*/  FMUL.FTZ R32, R28.reuse, R3 ;  /* 0x000000031c207220 */ /* 0x040fe20000410000 */
[----:B------:R-:W-:Y:S02]  /*11b20*/  HADD2.F32 R20, -RZ, R36.H0_H0 ;  /* 0x20000024ff147230 */ /* 0x000fe40000004100 */
[----:B------:R-:W-:Y:S01]  /*11b30*/  FMUL.FTZ R28, R28, R21 ;  /* 0x000000151c1c7220 */ /* 0x000fe20000410000 */
[----:B------:R-:W-:Y:S02]  /*11b40*/  HADD2.F32 R0, -RZ, R58.H0_H0 ;  /* 0x2000003aff007230 */ /* 0x000fe40000004100 */
[----:B------:R-:W-:Y:S01]  /*11b50*/  FFMA.FTZ R27, R14, R12, R27 ;  /* 0x0000000c0e1b7223 */ /* 0x000fe2000001001b */
[----:B------:R-:W-:Y:S02]  /*11b60*/  HADD2.F32 R8, -RZ, R8.H1_H1 ;  /* 0x30000008ff087230 */ /* 0x000fe40000004100 */
[----:B------:R-:W-:Y:S01]  /*11b70*/  FMUL.FTZ R12, R11, R20 ;  /* 0x000000140b0c7220 */ /* 0x000fe20000410000 */
[----:B------:R-:W-:-:S02]  /*11b80*/  HADD2.F32 R10, -RZ, R10.H1_H1 ;  /* 0x3000000aff0a7230 */ /* 0x000fc40000004100 */
[-C--:B------:R-:W-:Y:S01]  /*11b90*/  FMUL.FTZ R14, R11, R0.reuse ;  /* 0x000000000b0e7220 */ /* 0x080fe20000410000 */
[C---:B------:R-:W-:Y:S01]  /*11ba0*/  FFMA.FTZ R28, R15.reuse, R3, R28 ;  /* 0x000000030f1c7223 */ /* 0x040fe2000001001c */
[----:B------:R-:W-:Y:S02]  /*11bb0*/  HADD2.F32 R9, -RZ, R38.H0_H0 ;  /* 0x20000026ff097230 */ /* 0x000fe40000004100 */
[----:B------:R-:W-:Y:S01]  /*11bc0*/  FFMA.FTZ R32, R15, R21, -R32 ;  /* 0x000000150f207223 */ /* 0x000fe20000010820 */
        /* <DEDUP_REMOVED lines=24> */
.L_x_5277:
[----:B------:R-:W-:Y:S05]  /*11d50*/  BSYNC B0 ;  /* 0x0000000000007941 */ /* 0x000fea0003800000 */
.L_x_5255:
        /* <DEDUP_REMOVED lines=8> */
.L_x_5253:
[----:B01-3--:R-:W3:Y:S02]  /*11de0*/  LDL R0, [R1+0x4] ;  /* 0x0000040001007983 */ /* 0x00bee40000100800 */
[----:B---3--:R-:W-:-:S13]  /*11df0*/  R2UR UR4, R0 ;  /* 0x00000000000472ca */ /* 0x008fda00000e0000 */
[----:B------:R-:W-:-:S05]  /*11e00*/  IMAD.U32 R0, RZ, RZ, UR4 ;  /* 0x00000004ff007e24 */ /* 0x000fca000f8e00ff */
[----:B------:R-:W-:-:S13]  /*11e10*/  ISETP.NE.AND P0, PT, R0, 0x3, PT ;  /* 0x000000030000780c */ /* 0x000fda0003f05270 */
[----:B------:R-:W-:Y:S05]  /*11e20*/  @!P0 BRA `(.L_x_5306) ;  /* 0x0000000000048947 */ /* 0x000fea0003800000 */
[----:B------:R-:W-:Y:S01]  /*11e30*/  BPT.TRAP 0x1 ;  /* 0x000000040000795c */ /* 0x000fe20000300000 */
.L_x_5306:
[----:B--2-4-:R-:W-:Y:S01]  /*11e40*/  IMAD R5, R22, 0x8, R16 ;  /* 0x0000000816057824 */ /* 0x014fe200078e0210 */
[----:B------:R-:W-:-:S04]  /*11e50*/  SHF.L.U32 R0, R23, 0x1f, RZ ;  /* 0x0000001f17007819 */ /* 0x000fc800000006ff */
[----:B------:R0:W1:Y:S01]  /*11e60*/  SYNCS.PHASECHK.TRANS64.TRYWAIT P2, [R5+URZ+0x30830], R0 ;  /* 0x03083000050075a7 */ /* 0x000062000804017f */
[----:B------:R-:W-:Y:S05]  /*11e70*/  @!P0 BRA `(.L_x_5307) ;  /* 0x0000000000048947 */ /* 0x000fea0003800000 */
[----:B------:R-:W-:Y:S01]  /*11e80*/  BPT.TRAP 0x1 ;  /* 0x000000040000795c */ /* 0x000fe20000300000 */
.L_x_5307:
[----:B------:R-:W2:Y:S02]  /*11e90*/  S2R R3, SR_TID.X ;  /* 0x0000000000037919 */ /* 0x000ea40000002100 */
[----:B--2---:R-:W-:-:S04]  /*11ea0*/  LOP3.LUT R3, R3, 0x7f, RZ, 0xc0, !PT ;  /* 0x0000007f03037812 */ /* 0x004fc800078ec0ff */
[----:B------:R-:W-:Y:S01]  /*11eb0*/  ISETP.NE.AND P1, PT, R3, RZ, PT ;  /* 0x000000ff0300720c */ /* 0x000fe20003f25270 */
[----:B-1----:R-:W-:-:S12]  /*11ec0*/  @P2 BRA `(.L_x_5308) ;  /* 0x0000000000082947 */ /* 0x002fd80003800000 */
[----:B------:R-:W1:Y:S02]  /*11ed0*/  SYNCS.PHASECHK.TRANS64.TRYWAIT P2, [R5+URZ+0x30830], R0 ;  /* 0x03083000050075a7 */ /* 0x000e64000804017f */
[----:B-1----:R-:W-:Y:S05]  /*11ee0*/  @!P2 BRA `(.L_x_5309) ;  /* 0x0000018400a4a947 */ /* 0x002fea0003800000 */
.L_x_5308:
[----:B------:R-:W-:Y:S05]  /*11ef0*/  WARPSYNC.ALL ;  /* 0x0000000000007948 */ /* 0x000fea0003800000 */
[----:B01----:R-:W-:Y:S01]  /*11f00*/  VIADD R0, R16, 0x1e400 ;  /* 0x0001e40010007836 */ /* 0x003fe20000000000 */
[----:B------:R-:W-:Y:S01]  /*11f10*/  R2UR UR52, R2 ;  /* 0x00000000023472ca */ /* 0x000fe200000e0000 */
[----:B------:R-:W-:Y:S01]  /*11f20*/  WARPGROUP.ARRIVE ;  /* 0x00000000000079c5 */ /* 0x000fe20000000000 */
[----:B------:R-:W-:Y:S01]  /*11f30*/  MOV R3, 0x40000040 ;  /* 0x4000004000037802 */ /* 0x000fe20000000f00 */
[----:B------:R-:W-:Y:S01]  /*11f40*/  UMOV UR53, 0x40000040 ;  /* 0x4000004000357882 */ /* 0x000fe20000000000 */
[----:B------:R-:W-:Y:S01]  /*11f50*/  SHF.R.U32.HI R0, RZ, 0x4, R0 ;  /* 0x00000004ff007819 */ /* 0x000fe20000011600 */
[----:B------:R-:W-:Y:S01]  /*11f60*/  IMAD.MOV.U32 R7, RZ, RZ, 0x40000040 ;  /* 0x40000040ff077424 */ /* 0x000fe200078e00ff */
[----:B------:R-:W-:Y:S01]  /*11f70*/  R2UR UR55, R3 ;  /* 0x00000000033772ca */ /* 0x000fe200000e0000 */
[----:B------:R-:W-:Y:S01]  /*11f80*/  UMOV UR49, 0x40000040 ;  /* 0x4000004000317882 */ /* 0x000fe20000000000 */
[----:B------:R-:W-:Y:S01]  /*11f90*/  LOP3.LUT R0, R0, 0x3fff, RZ, 0xc0, !PT ;  /* 0x00003fff00007812 */ /* 0x000fe200078ec0ff */
[----:B------:R-:W-:Y:S01]  /*11fa0*/  UMOV UR9, 0x40000040 ;  /* 0x4000004000097882 */ /* 0x000fe20000000000 */
[----:B------:R-:W-:Y:S01]  /*11fb0*/  R2UR UR51, R7 ;  /* 0x00000000073372ca */ /* 0x000fe200000e0000 */
[----:B------:R-:W-:Y:S01]  /*11fc0*/  IMAD.MOV.U32 R7, RZ, RZ, 0x40000040 ;  /* 0x40000040ff077424 */ /* 0x000fe200078e00ff */
[----:B------:R-:W-:Y:S01]  /*11fd0*/  LOP3.LUT R8, R0, 0x10000, RZ, 0xfc, !PT ;  /* 0x0001000000087812 */ /* 0x000fe200078efcff */
[----:B------:R-:W-:Y:S01]  /*11fe0*/  ULOP3.LUT UR52, UR52, 0x10000, URZ, 0xfc, !UPT ;  /* 0x0001000034347892 */ /* 0x000fe2000f8efc3f */
[----:B------:R-:W-:Y:S01]  /*11ff0*/  IMAD.U32 R11, RZ, RZ, UR9 ;  /* 0x00000009ff0b7e24 */ /* 0x000fe2000f8e00ff */
[----:B------:R-:W-:Y:S01]  /*12000*/  UMOV UR57, 0x40000040 ;  /* 0x4000004000397882 */ /* 0x000fe20000000000 */
[----:B------:R-:W-:Y:S01]  /*12010*/  R2UR UR11, R7 ;  /* 0x00000000070b72ca */ /* 0x000fe200000e0000 */
[----:B------:R-:W-:Y:S01]  /*12020*/  IMAD R2, R22, 0x900, R8 ;  /* 0x0000090016027824 */ /* 0x000fe200078e0208 */
[----:B------:R-:W-:Y:S01]  /*12030*/  UIADD3 UR48, UR52, 0x2, URZ ;  /* 0x0000000234307890 */ /* 0x000fe2000fffe03f */
[----:B------:R-:W-:Y:S01]  /*12040*/  IMAD.MOV.U32 R7, RZ, RZ, 0x40000040 ;  /* 0x40000040ff077424 */ /* 0x000fe200078e00ff */
[----:B------:R-:W-:Y:S01]  /*12050*/  UIADD3 UR4, UR52, 0x4, URZ ;  /* 0x0000000434047890 */ /* 0x000fe2000fffe03f */
[C---:B------:R-:W-:Y:S01]  /*12060*/  VIADD R6, R2.reuse, 0x2 ;  /* 0x0000000202067836 */ /* 0x040fe20000000000 */
[----:B------:R-:W-:Y:S01]  /*12070*/  R2UR UR54, R2 ;  /* 0x00000000023672ca */ /* 0x000fe200000e0000 */
[----:B------:R-:W-:Y:S01]  /*12080*/  UMOV UR41, 0x40000040 ;  /* 0x4000004000297882 */ /* 0x000fe20000000000 */
[----:B------:R-:W-:Y:S01]  /*12090*/  UMOV UR37, 0x40000040 ;  /* 0x4000004000257882 */ /* 0x000fe20000000000 */
[----:B------:R-:W0:Y:S01]  /*120a0*/  LDC R227, c[0x0][0x448] ;  /* 0x00011200ffe37b82 */ /* 0x000e220000000800 */
[----:B------:R-:W-:Y:S01]  /*120b0*/  R2UR UR50, R6 ;  /* 0x00000000063272ca */ /* 0x000fe200000e0000 */
[----:B------:R-:W-:Y:S01]  /*120c0*/  VIADD R6, R2, 0x4 ;  /* 0x0000000402067836 */ /* 0x000fe20000000000 */
[----:B------:R-:W-:Y:S01]  /*120d0*/  UMOV UR8, UR4 ;  /* 0x0000000400087c82 */ /* 0x000fe20008000000 */
[----:B------:R-:W-:Y:S01]  /*120e0*/  UIADD3 UR4, UR52, 0x6, URZ ;  /* 0x0000000634047890 */ /* 0x000fe2000fffe03f */
[----:B------:R-:W-:-:S02]  /*120f0*/  IMAD.U32 R10, RZ, RZ, UR8 ;  /* 0x00000008ff0a7e24 */ /* 0x000fc4000f8e00ff */
[----:B------:R-:W-:Y:S01]  /*12100*/  R2UR UR10, R6 ;  /* 0x00000000060a72ca */ /* 0x000fe200000e0000 */
[----:B------:R-:W-:Y:S01]  /*12110*/  VIADD R6, R2, 0x6 ;  /* 0x0000000602067836 */ /* 0x000fe20000000000 */
[----:B------:R-:W1:Y:S01]  /*12120*/  LDC.64 R12, c[0x0][0x9e0] ;  /* 0x00027800ff0c7b82 */ /* 0x000e620000000a00 */
[----:B------:R-:W-:Y:S01]  /*12130*/  HGMMA.64x96x16.F32 R24, gdesc[UR52], RZ, !UPT, gsb0 ;  /* 0x01600000341879f0 */ /* 0x000fe2000c0008ff */
[----:B------:R2:W-:Y:S02]  /*12140*/  STL.64 [R1+0x38], R10 ;  /* 0x0000380a01007387 */ /* 0x0005e40000100a00 */
[----:B------:R-:W-:Y:S02]  /*12150*/  WARPGROUP.DEPBAR.LE gsb0, 0x0 ;  /* 0x00008000000079c5 */ /* 0x000fe40000010000 */
[----:B------:R-:W-:-:S06]  /*12160*/  WARPGROUP.ARRIVE ;  /* 0x00000000000079c5 */ /* 0x000fcc0000000000 */
[----:B------:R-:W-:Y:S03]  /*12170*/  HGMMA.64x96x16.F32 R24, gdesc[UR48], R24, gsb0 ;  /* 0x01600000301879f0 */ /* 0x000fe60008000818 */
[----:B------:R-:W-:Y:S02]  /*12180*/  WARPGROUP.DEPBAR.LE gsb0, 0x0 ;  /* 0x00008000000079c5 */ /* 0x000fe40000010000 */
[----:B------:R-:W-:-:S06]  /*12190*/  WARPGROUP.ARRIVE ;  /* 0x00000000000079c5 */ /* 0x000fcc0000000000 */
[----:B------:R-:W-:Y:S01]  /*121a0*/  HGMMA.64x96x16.F32 R24, gdesc[UR8], R24, gsb0 ;  /* 0x01600000081879f0 */ /* 0x000fe20008000818 */
[----:B------:R-:W-:Y:S01]  /*121b0*/  R2UR UR10, R6 ;  /* 0x00000000060a72ca */ /* 0x000fe200000e0000 */
[----:B------:R-:W-:Y:S01]  /*121c0*/  UMOV UR8, UR4 ;  /* 0x0000000400087c82 */ /* 0x000fe20008000000 */
[----:B------:R-:W-:Y:S01]  /*121d0*/  R2UR UR11, R7 ;  /* 0x00000000070b72ca */ /* 0x000fe200000e0000 */
[----:B------:R-:W-:Y:S01]  /*121e0*/  UMOV UR9, 0x40000040 ;  /* 0x4000004000097882 */ /* 0x000fe20000000000 */
[----:B------:R-:W-:Y:S01]  /*121f0*/  VIADD R6, R2, 0x300 ;  /* 0x0000030002067836 */ /* 0x000fe20000000000 */
[----:B------:R-:W-:Y:S01]  /*12200*/  UIADD3 UR4, UR52, 0x400, URZ ;  /* 0x0000040034047890 */ /* 0x000fe2000fffe03f */
[----:B------:R-:W-:Y:S01]  /*12210*/  IMAD.MOV.U32 R7, RZ, RZ, 0x40000040 ;  /* 0x40000040ff077424 */ /* 0x000fe200078e00ff */
[----:B--2---:R-:W-:Y:S01]  /*12220*/  MOV R10, UR8 ;  /* 0x00000008000a7c02 */ /* 0x004fe20008000f00 */
[----:B------:R-:W-:-:S05]  /*12230*/  IMAD.U32 R11, RZ, RZ, UR9 ;  /* 0x00000009ff0b7e24 */ /* 0x000fca000f8e00ff */
[----:B------:R2:W-:Y:S01]  /*12240*/  STL.64 [R1+0x30], R10 ;  /* 0x0000300a01007387 */ /* 0x0005e20000100a00 */
        /* <DEDUP_REMOVED lines=9> */
[----:B------:R-:W-:Y:S02]  /*122e0*/  IMAD.MOV.U32 R7, RZ, RZ, 0x40000040 ;  /* 0x40000040ff077424 */ /* 0x000fe400078e00ff */
[----:B--2---:R-:W-:Y:S02]  /*122f0*/  IMAD.U32 R10, RZ, RZ, UR8 ;  /* 0x00000008ff0a7e24 */ /* 0x004fe4000f8e00ff */
        /* <DEDUP_REMOVED lines=14> */
[----:B------:R2:W-:Y:S04]  /*123e0*/  STL.64 [R1+0x20], R10 ;  /* 0x0000200a01007387 */ /* 0x0005e80000100a00 */
[----:B------:R-:W3:Y:S01]  /*123f0*/  LDL.LU R15, [R1] ;  /* 0x00000000010f7983 */ /* 0x000ee20000300800 */
[----:B------:R-:W-:Y:S02]  /*12400*/  WARPGROUP.DEPBAR.LE gsb0, 0x0 ;  /* 0x00008000000079c5 */ /* 0x000fe40000010000 */
[----:B------:R-:W-:-:S06]  /*12410*/  WARPGROUP.ARRIVE ;  /* 0x00000000000079c5 */ /* 0x000fcc0000000000 */
[----:B------:R-:W-:Y:S01]  /*12420*/  HGMMA.64x96x16.F32 R24, gdesc[UR8], R24, gsb0 ;  /* 0x01600000081879f0 */ /* 0x000fe20008000818 */
[----:B------:R-:W-:Y:S01]  /*12430*/  R2UR UR10, R6 ;  /* 0x00000000060a72ca */ /* 0x000fe200000e0000 */
[----:B------:R-:W-:Y:S01]  /*12440*/  UMOV UR8, UR4 ;  /* 0x0000000400087c82 */ /* 0x000fe20008000000 */
[----:B------:R-:W-:Y:S01]  /*12450*/  R2UR UR11, R7 ;  /* 0x00000000070b72ca */ /* 0x000fe200000e0000 */
[----:B------:R-:W-:Y:S01]  /*12460*/  UMOV UR9, 0x40000040 ;  /* 0x4000004000097882 */ /* 0x000fe20000000000 */
[----:B------:R-:W-:Y:S02]  /*12470*/  VIADD R6, R2, 0x306 ;  /* 0x0000030602067836 */ /* 0x000fe40000000000 */
[----:B------:R-:W-:Y:S01]  /*12480*/  IMAD.MOV.U32 R7, RZ, RZ, 0x40000040 ;  /* 0x40000040ff077424 */ /* 0x000fe200078e00ff */
[----:B------:R-:W-:Y:S02]  /*12490*/  WARPGROUP.DEPBAR.LE gsb0, 0x0 ;  /* 0x00008000000079c5 */ /* 0x000fe40000010000 */
[----:B------:R-:W-:Y:S01]  /*124a0*/  WARPGROUP.ARRIVE ;  /* 0x00000000000079c5 */ /* 0x000fe20000000000 */
[----:B------:R-:W-:Y:S01]  /*124b0*/  UIADD3 UR4, UR52, 0x406, URZ ;  /* 0x0000040634047890 */ /* 0x000fe2000fffe03f */
[----:B--2---:R-:W-:-:S02]  /*124c0*/  IMAD.U32 R10, RZ, RZ, UR8 ;  /* 0x00000008ff0a7e24 */ /* 0x004fc4000f8e00ff */
[----:B------:R-:W-:Y:S02]  /*124d0*/  IMAD.U32 R11, RZ, RZ, UR9 ;  /* 0x00000009ff0b7e24 */ /* 0x000fe4000f8e00ff */
[----:B------:R-:W-:Y:S01]  /*124e0*/  HGMMA.64x96x16.F32 R24, gdesc[UR8], R24, gsb0 ;  /* 0x01600000081879f0 */ /* 0x000fe20008000818 */
[----:B------:R-:W-:Y:S02]  /*124f0*/  R2UR UR10, R6 ;  /* 0x00000000060a72ca */ /* 0x000fe400000e0000 */
[----:B------:R-:W-:Y:S01]  /*12500*/  R2UR UR11, R7 ;  /* 0x00000000070b72ca */ /* 0x000fe200000e0000 */
[----:B------:R-:W-:Y:S01]  /*12510*/  UMOV UR8, UR4 ;  /* 0x0000000400087c82 */ /* 0x000fe20008000000 */
[----:B------:R-:W-:Y:S01]  /*12520*/  UMOV UR9, 0x40000040 ;  /* 0x4000004000097882 */ /* 0x000fe20000000000 */
[----:B------:R-:W-:Y:S01]  /*12530*/  IMAD.MOV.U32 R7, RZ, RZ, 0x40000040 ;  /* 0x40000040ff077424 */ /* 0x000fe200078e00ff */
[----:B------:R-:W-:Y:S01]  /*12540*/  IADD3 R6, R2, 0x600, RZ ;  /* 0x0000060002067810 */ /* 0x000fe20007ffe0ff */
[----:B------:R-:W-:-:S02]  /*12550*/  WARPGROUP.DEPBAR.LE gsb0, 0x0 ;  /* 0x00008000000079c5 */ /* 0x000fc40000010000 */
[----:B------:R-:W-:-:S06]  /*12560*/  WARPGROUP.ARRIVE ;  /* 0x00000000000079c5 */ /* 0x000fcc0000000000 */
[----:B------:R-:W-:Y:S01]  /*12570*/  HGMMA.64x96x16.F32 R24, gdesc[UR8], R24, gsb0 ;  /* 0x01600000081879f0 */ /* 0x000fe20008000818 */
[----:B------:R-:W-:Y:S02]  /*12580*/  R2UR UR10, R6 ;  /* 0x00000000060a72ca */ /* 0x000fe400000e0000 */
[----:B------:R-:W-:Y:S01]  /*12590*/  R2UR UR11, R7 ;  /* 0x00000000070b72ca */ /* 0x000fe200000e0000 */
[----:B------:R-:W-:Y:S01]  /*125a0*/  UIADD3 UR4, UR52, 0x800, URZ ;  /* 0x0000080034047890 */ /* 0x000fe2000fffe03f */
[----:B------:R2:W-:Y:S02]  /*125b0*/  STL.64 [R1+0x18], R10 ;  /* 0x0000180a01007387 */ /* 0x0005e40000100a00 */
[----:B--2---:R-:W-:-:S04]  /*125c0*/  IMAD.U32 R10, RZ, RZ, UR8 ;  /* 0x00000008ff0a7e24 */ /* 0x004fc8000f8e00ff */
[----:B------:R-:W-:Y:S01]  /*125d0*/  UMOV UR8, UR4 ;  /* 0x0000000400087c82 */ /* 0x000fe20008000000 */
[----:B------:R-:W-:Y:S01]  /*125e0*/  IMAD.U32 R11, RZ, RZ, UR9 ;  /* 0x00000009ff0b7e24 */ /* 0x000fe2000f8e00ff */
[----:B------:R-:W-:Y:S01]  /*125f0*/  UMOV UR9, 0x40000040 ;  /* 0x4000004000097882 */ /* 0x000fe20000000000 */
[----:B------:R-:W-:Y:S02]  /*12600*/  WARPGROUP.DEPBAR.LE gsb0, 0x0 ;  /* 0x00008000000079c5 */ /* 0x000fe40000010000 */
[----:B------:R-:W-:Y:S01]  /*12610*/  WARPGROUP.ARRIVE ;  /* 0x00000000000079c5 */ /* 0x000fe20000000000 */
[----:B------:R-:W-:Y:S01]  /*12620*/  VIADD R6, R2, 0x602 ;  /* 0x0000060202067836 */ /* 0x000fe20000000000 */
[----:B------:R-:W-:Y:S01]  /*12630*/  UIADD3 UR56, UR52, 0x802, URZ ;  /* 0x0000080234387890 */ /* 0x000fe2000fffe03f */
[----:B------:R-:W-:Y:S01]  /*12640*/  IMAD.MOV.U32 R7, RZ, RZ, 0x40000040 ;  /* 0x40000040ff077424 */ /* 0x000fe200078e00ff */
[----:B------:R-:W-:Y:S02]  /*12650*/  UIADD3 UR40, UR52, 0x804, URZ ;  /* 0x0000080434287890 */ /* 0x000fe4000fffe03f */
[----:B------:R-:W-:Y:S01]  /*12660*/  HGMMA.64x96x16.F32 R24, gdesc[UR8], R24, gsb0 ;  /* 0x01600000081879f0 */ /* 0x000fe20008000818 */
[----:B------:R-:W-:-:S02]  /*12670*/  R2UR UR58, R6 ;  /* 0x00000000063a72ca */ /* 0x000fc400000e0000 */
[----:B------:R-:W-:Y:S01]  /*12680*/  MOV R3, 0x40000040 ;  /* 0x4000004000037802 */ /* 0x000fe20000000f00 */
[----:B------:R-:W-:Y:S01]  /*12690*/  UIADD3 UR36, UR52, 0x806, URZ ;  /* 0x0000080634247890 */ /* 0x000fe2000fffe03f */
[----:B------:R-:W-:Y:S01]  /*126a0*/  R2UR UR59, R7 ;  /* 0x00000000073b72ca */ /* 0x000fe200000e0000 */
[----:B------:R-:W-:Y:S01]  /*126b0*/  VIADD R6, R2, 0x604 ;  /* 0x0000060402067836 */ /* 0x000fe20000000000 */
[----:B0-----:R-:W-:Y:S01]  /*126c0*/  ISETP.NE.AND P2, PT, R227, 0x1, PT ;  /* 0x00000001e300780c */ /* 0x001fe20003f45270 */
[----:B------:R-:W-:Y:S02]  /*126d0*/  IMAD.MOV.U32 R7, RZ, RZ, 0x40000040 ;  /* 0x40000040ff077424 */ /* 0x000fe400078e00ff */
[----:B------:R-:W-:Y:S01]  /*126e0*/  IMAD.IADD R0, R213, 0x1, R209 ;  /* 0x00000001d5007824 */ /* 0x000fe200078e02d1 */
[----:B---3--:R-:W-:Y:S01]  /*126f0*/  LOP3.LUT R15, R15, 0xffdfffff, RZ, 0xc0, !PT ;  /* 0xffdfffff0f0f7812 */ /* 0x008fe200078ec0ff */
[----:B------:R-:W-:Y:S01]  /*12700*/  ULDC UR4, c[0x0][0x9dc] ;  /* 0x0002770000047ab9 */ /* 0x000fe20000000800 */
[----:B------:R-:W-:-:S02]  /*12710*/  WARPGROUP.DEPBAR.LE gsb0, 0x0 ;  /* 0x00008000000079c5 */ /* 0x000fc40000010000 */
[----:B------:R-:W-:-:S06]  /*12720*/  WARPGROUP.ARRIVE ;  /* 0x00000000000079c5 */ /* 0x000fcc0000000000 */
[----:B------:R-:W-:Y:S01]  /*12730*/  HGMMA.64x96x16.F32 R24, gdesc[UR56], R24, gsb0 ;  /* 0x01600000381879f0 */ /* 0x000fe20008000818 */
[----:B------:R-:W-:Y:S02]  /*12740*/  R2UR UR42, R6 ;  /* 0x00000000062a72ca */ /* 0x000fe400000e0000 */
[----:B------:R-:W-:Y:S01]  /*12750*/  R2UR UR43, R7 ;  /* 0x00000000072b72ca */ /* 0x000fe200000e0000 */
[----:B------:R-:W-:Y:S01]  /*12760*/  VIADD R2, R2, 0x606 ;  /* 0x0000060602027836 */ /* 0x000fe20000000000 */
[----:B------:R-:W-:Y:S01]  /*12770*/  R2UR UR39, R3 ;  /* 0x00000000032772ca */ /* 0x000fe200000e0000 */
[----:B------:R-:W0:Y:S03]  /*12780*/  @P2 LDC R7, c[0x0][0x450] ;  /* 0x00011400ff072b82 */ /* 0x000e260000000800 */
[----:B------:R-:W-:-:S05]  /*12790*/  R2UR UR38, R2 ;  /* 0x00000000022672ca */ /* 0x000fca00000e0000 */
[----:B------:R-:W2:Y:S01]  /*127a0*/  @P2 LDC R3, c[0x0][0x44c] ;  /* 0x00011300ff032b82 */ /* 0x000ea20000000800 */
[----:B------:R-:W-:Y:S02]  /*127b0*/  WARPGROUP.DEPBAR.LE gsb0, 0x0 ;  /* 0x00008000000079c5 */ /* 0x000fe40000010000 */
[----:B------:R-:W-:-:S06]  /*127c0*/  WARPGROUP.ARRIVE ;  /* 0x00000000000079c5 */ /* 0x000fcc0000000000 */
[----:B------:R-:W-:Y:S01]  /*127d0*/  HGMMA.64x96x16.F32 R24, gdesc[UR40], R24, gsb0 ;  /* 0x01600000281879f0 */ /* 0x000fe20008000818 */
[----:B--2---:R-:W-:Y:S01]  /*127e0*/  @P2 IMAD.HI.U32 R2, R0, R3, RZ ;  /* 0x0000000300022227 */ /* 0x004fe200078e00ff */
[----:B------:R-:W-:-:S03]  /*127f0*/  @P2 LOP3.LUT R15, R15, 0x200000, RZ, 0xfc, !PT ;  /* 0x002000000f0f2812 */ /* 0x000fc600078efcff */
[----:B------:R-:W-:Y:S01]  /*12800*/  IMAD.MOV.U32 R4, RZ, RZ, R0 ;  /* 0x000000ffff047224 */ /* 0x000fe200078e0000 */
[----:B0-----:R-:W-:Y:S02]  /*12810*/  @P2 SHF.R.U32.HI R4, RZ, R7, R2 ;  /* 0x00000007ff042219 */ /* 0x001fe40000011602 */
[----:B-1----:R-:W-:Y:S01]  /*12820*/  ISETP.GE.AND P2, PT, R13, 0x1, PT ;  /* 0x000000010d00780c */ /* 0x002fe20003f46270 */
[----:B------:R0:W-:Y:S01]  /*12830*/  STL.64 [R1+0x10], R10 ;  /* 0x0000100a01007387 */ /* 0x0001e20000100a00 */
[----:B------:R-:W-:Y:S01]  /*12840*/  LOP3.LUT R15, R15, 0xffefffff, RZ, 0xc0, !PT ;  /* 0xffefffff0f0f7812 */ /* 0x000fe200078ec0ff */
[----:B------:R-:W-:Y:S01]  /*12850*/  @!P1 VIADD R0, R5, 0x30840 ;  /* 0x0003084005009836 */ /* 0x000fe20000000000 */
[----:B------:R-:W-:Y:S02]  /*12860*/  WARPGROUP.DEPBAR.LE gsb0, 0x0 ;  /* 0x00008000000079c5 */ /* 0x000fe40000010000 */
[----:B------:R-:W-:-:S06]  /*12870*/  WARPGROUP.ARRIVE ;  /* 0x00000000000079c5 */ /* 0x000fcc0000000000 */
[----:B------:R-:W-:Y:S01]  /*12880*/  HGMMA.64x96x16.F32 R24, gdesc[UR36], R24, gsb0 ;  /* 0x01600000241879f0 */ /* 0x000fe20008000818 */
[----:B0-----:R-:W-:Y:S02]  /*12890*/  IMAD.U32 R10, RZ, RZ, UR8 ;  /* 0x00000008ff0a7e24 */ /* 0x001fe4000f8e00ff */
[----:B------:R-:W-:Y:S01]  /*128a0*/  IMAD.U32 R11, RZ, RZ, UR9 ;  /* 0x00000009ff0b7e24 */ /* 0x000fe2000f8e00ff */
[----:B------:R-:W-:Y:S01]  /*128b0*/  @P2 LOP3.LUT R15, R15, 0x100000, RZ, 0xfc, !PT ;  /* 0x001000000f0f2812 */ /* 0x000fe200078efcff */
[----:B------:R-:W-:-:S03]  /*128c0*/  IMAD.MOV.U32 R5, RZ, RZ, -0x60 ;  /* 0xffffffa0ff057424 */ /* 0x000fc600078e00ff */
[----:B------:R0:W-:Y:S04]  /*128d0*/  STL.64 [R1+0x8], R10 ;  /* 0x0000080a01007387 */ /* 0x0001e80000100a00 */
[----:B------:R-:W1:Y:S01]  /*128e0*/  SHFL.IDX PT, R11, R4, RZ, 0x1c1f ;  /* 0x001c1fff040b7589 */ /* 0x000e6200000e0000 */
[----:B------:R-:W-:Y:S01]  /*128f0*/  @!P1 PRMT R0, RZ, 0x654, R0 ;  /* 0x00000654ff009816 */ /* 0x000fe20000000000 */
[----:B------:R-:W-:Y:S02]  /*12900*/  IMAD R5, R150, R5, 0x61 ;  /* 0x0000006196057424 */ /* 0x000fe400078e0205 */
[----:B------:R2:W-:Y:S02]  /*12910*/  STL [R1], R15 ;  /* 0x0000000f01007387 */ /* 0x0005e40000100800 */
[----:B------:R-:W-:-:S02]  /*12920*/  IMAD R7, R212, -0x2, R5 ;  /* 0xfffffffed4077824 */ /* 0x000fc400078e0205 */
[----:B0-----:R-:W-:-:S03]  /*12930*/  IMAD.U32 R10, RZ, RZ, UR4 ;  /* 0x00000004ff0a7e24 */ /* 0x001fc6000f8e00ff */
[----:B------:R-:W-:-:S05]  /*12940*/  IADD3 R9, -R194, R7, R196 ;  /* 0x00000007c2097210 */ /* 0x000fca0007ffe1c4 */
[----:B------:R-:W-:Y:S01]  /*12950*/  IMAD.IADD R73, R9, 0x1, R12 ;  /* 0x0000000109497824 */ /* 0x000fe200078e020c */
[----:B------:R-:W-:Y:S01]  /*12960*/  IADD3 R72, R5, -0x1, RZ ;  /* 0xffffffff05487810 */ /* 0x000fe20007ffe0ff */
[----:B------:R-:W-:Y:S01]  /*12970*/  VIADD R74, R7, 0xffffffff ;  /* 0xffffffff074a7836 */ /* 0x000fe20000000000 */
[----:B------:R-:W-:Y:S02]  /*12980*/  WARPGROUP.DEPBAR.LE gsb0, 0x0 ;  /* 0x00008000000079c5 */ /* 0x000fe40000010000 */
[----:B------:R0:W-:Y:S02]  /*12990*/  @!P1 SYNCS.ARRIVE.TRANS64.RED.A1T0 RZ, [R0+URZ], RZ ;  /* 0x000000ff00ff99a7 */ /* 0x0001e4000810043f */
[----:B0-----:R-:W-:-:S04]  /*129a0*/  IMAD R0, R150, -0x60, R196 ;  /* 0xffffffa096007824 */ /* 0x001fc800078e02c4 */
[----:B------:R-:W-:Y:S01]  /*129b0*/  VIADD R3, R0, 0x60 ;  /* 0x0000006000037836 */ /* 0x000fe20000000000 */
[----:B------:R-:W-:-:S03]  /*129c0*/  LOP3.LUT R0, RZ, R10, RZ, 0x33, !PT ;  /* 0x0000000aff007212 */ /* 0x000fc600078e33ff */
[----:B------:R-:W-:Y:S02]  /*129d0*/  IMAD R14, R212, -0x2, R3 ;  /* 0xfffffffed40e7824 */ /* 0x000fe400078e0203 */
[----:B------:R-:W-:-:S03]  /*129e0*/  IMAD.IADD R20, R9, 0x1, R0 ;  /* 0x0000000109147824 */ /* 0x000fc600078e0200 */
[----:B-1----:R-:W-:Y:S01]  /*129f0*/  VIADDMNMX R0, R11, R73, R14, PT ;  /* 0x000000490b007246 */ /* 0x002fe2000380010e */
[----:B------:R-:W-:Y:S01]  /*12a00*/  IMAD.IADD R2, R20, 0x1, R11 ;  /* 0x0000000114027824 */ /* 0x000fe200078e020b */
[----:B--2---:R-:W-:Y:S06]  /*12a10*/  @!P2 BRA `(.L_x_5310) ;  /* 0x00000000004ca947 */ /* 0x004fec0003800000 */
        /* <DEDUP_REMOVED lines=11> */
.L_x_5312:
[----:B------:R-:W-:-:S13]  /*12ad0*/  ISETP.NE.AND P2, PT, R13, 0x1, PT ;  /* 0x000000010d00780c */ /* 0x000fda0003f45270 */
[----:B------:R-:W0:Y:S02]  /*12ae0*/  @P2 LDC.64 R6, c[0x0][0x9e8] ;  /* 0x00027a00ff062b82 */ /* 0x000e240000000a00 */
[----:B0-----:R-:W-:-:S05]  /*12af0*/  @P2 IMAD.HI.U32 R6, R3, R6, RZ ;  /* 0x0000000603062227 */ /* 0x001fca00078e00ff */
[----:B------:R-:W-:-:S07]  /*12b00*/  @P2 SHF.R.U32.HI R3, RZ, R7, R6 ;  /* 0x00000007ff032219 */ /* 0x000fce0000011606 */
.L_x_5313:
[----:B------:R-:W-:Y:S05]  /*12b10*/  BSYNC B0 ;  /* 0x0000000000007941 */ /* 0x000fea0003800000 */
.L_x_5311:
[----:B------:R-:W-:-:S05]  /*12b20*/  IMAD R3, R3, R13, R74 ;  /* 0x0000000d03037224 */ /* 0x000fca00078e024a */
[----:B------:R-:W-:Y:S02]  /*12b30*/  VIMNMX R2, R2, R3, !PT ;  /* 0x0000000302027248 */ /* 0x000fe40007fe0100 */
[----:B------:R-:W-:-:S07]  /*12b40*/  VIADDMNMX R0, R3, R13, R0, PT ;  /* 0x0000000d03007246 */ /* 0x000fce0003800100 */
.L_x_5310:
[C---:B------:R-:W-:Y:S02]  /*12b50*/  ISETP.GE.AND P2, PT, R72.reuse, 0x2, PT ;  /* 0x000000024800780c */ /* 0x040fe40003f46270 */
[----:B------:R-:W-:Y:S02]  /*12b60*/  ISETP.GE.AND P6, PT, R72, 0x9, PT ;  /* 0x000000094800780c */ /* 0x000fe40003fc6270 */
[----:B------:R-:W-:Y:S02]  /*12b70*/  ISETP.GT.AND P3, PT, R2, 0x1, !P2 ;  /* 0x000000010200780c */ /* 0x000fe40005764270 */
[----:B------:R-:W-:Y:S02]  /*12b80*/  ISETP.GE.AND P4, PT, R72, 0xa, PT ;  /* 0x0000000a4800780c */ /* 0x000fe40003f86270 */
[----:B------:R-:W-:-:S04]  /*12b90*/  ISETP.LT.OR P3, PT, R0, 0x2, P3 ;  /* 0x000000020000780c */ /* 0x000fc80001f61670 */
[----:B------:R-:W-:Y:S02]  /*12ba0*/  FSEL R91, R25, -INF , !P3 ;  /* 0xff800000195b7808 */ /* 0x000fe40005800000 */
[----:B------:R-:W-:Y:S01]  /*12bb0*/  ISETP.GT.AND P3, PT, R2, 0x8, !P6 ;  /* 0x000000080200780c */ /* 0x000fe20007764270 */
[----:B------:R-:W0:Y:S03]  /*12bc0*/  SHFL.IDX PT, R25, R4, 0x1, 0x1c1f ;  /* 0x003c1f0004197f89 */ /* 0x000e2600000e0000 */
        /* <DEDUP_REMOVED lines=9> */
[----:B------:R-:W-:Y:S01]  /*12c60*/  ISETP.LT.OR P3, PT, R0, 0x11, P3 ;  /* 0x000000110000780c */ /* 0x000fe20001f61670 */
[----:B0-----:R-:W-:Y:S01]  /*12c70*/  IMAD.IADD R6, R20, 0x1, R25 ;  /* 0x0000000114067824 */ /* 0x001fe200078e0219 */
        /* <DEDUP_REMOVED lines=84> */
[----:B------:R-:W-:-:S04]  /*131c0*/  ISETP.LT.OR P3, PT, R0, 0x52, P3 ;  /* 0x000000520000780c */ /* 0x000fc80001f61670 */
[----:B------:R-:W-:Y:S02]  /*131d0*/  FSEL R65, R65, -INF , !P3 ;  /* 0xff80000041417808 */ /* 0x000fe40005800000 */
[----:B------:R-:W-:-:S04]  /*131e0*/  ISETP.GE.AND P3, PT, R72, 0x59, PT ;  /* 0x000000594800780c */ /* 0x000fc80003f66270 */
[----:B------:R-:W-:-:S04]  /*131f0*/  ISETP.GT.AND P4, PT, R2, 0x58, !P3 ;  /* 0x000000580200780c */ /* 0x000fc80005f84270 */
[----:B------:R-:W-:-:S04]  /*13200*/  ISETP.LT.OR P4, PT, R0, 0x59, P4 ;  /* 0x000000590000780c */ /* 0x000fc80002781670 */
[----:B------:R-:W-:Y:S02]  /*13210*/  FSEL R5, R68, -INF , !P4 ;  /* 0xff80000044057808 */ /* 0x000fe40006000000 */
[----:B------:R-:W-:-:S04]  /*13220*/  ISETP.GE.AND P4, PT, R72, 0x1, PT ;  /* 0x000000014800780c */ /* 0x000fc80003f86270 */
[----:B------:R-:W-:-:S04]  /*13230*/  ISETP.GT.AND P5, PT, R2, RZ, !P4 ;  /* 0x000000ff0200720c */ /* 0x000fc800067a4270 */
[----:B------:R-:W-:-:S04]  /*13240*/  ISETP.LT.OR P5, PT, R0, 0x1, P5 ;  /* 0x000000010000780c */ /* 0x000fc80002fa1670 */
[----:B------:R-:W-:Y:S02]  /*13250*/  FSEL R101, R24, -INF , !P5 ;  /* 0xff80000018657808 */ /* 0x000fe40006800000 */
[----:B------:R-:W-:-:S04]  /*13260*/  ISETP.GE.AND P5, PT, R72, 0x5a, PT ;  /* 0x0000005a4800780c */ /* 0x000fc80003fa6270 */
[----:B------:R-:W-:Y:S02]  /*13270*/  P2R R68, PR, RZ, 0x20 ;  /* 0x00000020ff447803 */ /* 0x000fe40000000000 */
[----:B------:R-:W-:Y:S02]  /*13280*/  ISETP.GT.AND P5, PT, R2, 0x59, !P5 ;  /* 0x000000590200780c */ /* 0x000fe40006fa4270 */
[----:B------:R-:W-:Y:S02]  /*13290*/  VIADDMNMX R2, R25, R73, R14, PT ;  /* 0x0000004919027246 */ /* 0x000fe4000380010e */
[----:B------:R-:W-:-:S04]  /*132a0*/  ISETP.LT.OR P5, PT, R0, 0x5a, P5 ;  /* 0x0000005a0000780c */ /* 0x000fc80002fa1670 */
[----:B------:R-:W-:Y:S02]  /*132b0*/  FSEL R69, R69, -INF , !P5 ;  /* 0xff80000045457808 */ /* 0x000fe40006800000 */
[----:B------:R-:W-:-:S13]  /*132c0*/  ISETP.GE.AND P5, PT, R13, 0x1, PT ;  /* 0x000000010d00780c */ /* 0x000fda0003fa6270 */
[----:B------:R-:W-:Y:S05]  /*132d0*/  @!P5 BRA `(.L_x_5314) ;  /* 0x00000000004cd947 */ /* 0x000fea0003800000 */
        /* <DEDUP_REMOVED lines=11> */
.L_x_5316:
[----:B------:R-:W-:-:S13]  /*13390*/  ISETP.NE.AND P5, PT, R13, 0x1, PT ;  /* 0x000000010d00780c */ /* 0x000fda0003fa5270 */
[----:B------:R-:W0:Y:S02]  /*133a0*/  @P5 LDC.64 R24, c[0x0][0x9e8] ;  /* 0x00027a00ff185b82 */ /* 0x000e240000000a00 */
[----:B0-----:R-:W-:-:S05]  /*133b0*/  @P5 IMAD.HI.U32 R24, R0, R24, RZ ;  /* 0x0000001800185227 */ /* 0x001fca00078e00ff */
[----:B------:R-:W-:-:S07]  /*133c0*/  @P5 SHF.R.U32.HI R0, RZ, R25, R24 ;  /* 0x00000019ff005219 */ /* 0x000fce0000011618 */
.L_x_5317:
[----:B------:R-:W-:Y:S05]  /*133d0*/  BSYNC B0 ;  /* 0x0000000000007941 */ /* 0x000fea0003800000 */
.L_x_5315:
[----:B------:R-:W-:-:S05]  /*133e0*/  IMAD R25, R0, R13, R74 ;  /* 0x0000000d00197224 */ /* 0x000fca00078e024a */
[----:B------:R-:W-:Y:S02]  /*133f0*/  VIMNMX R6, R6, R25, !PT ;  /* 0x0000001906067248 */ /* 0x000fe40007fe0100 */
[----:B------:R-:W-:-:S07]  /*13400*/  VIADDMNMX R2, R25, R13, R2, PT ;  /* 0x0000000d19027246 */ /* 0x000fce0003800102 */
.L_x_5314:
[----:B------:R-:W-:Y:S01]  /*13410*/  ISETP.GT.AND P2, PT, R6, 0x1, !P2 ;  /* 0x000000010600780c */ /* 0x000fe20005744270 */
[----:B------:R-:W-:Y:S01]  /*13420*/  ULDC UR4, c[0x0][0x988] ;  /* 0x0002620000047ab9 */ /* 0x000fe20000000800 */
[----:B------:R-:W-:Y:S02]  /*13430*/  FMNMX.FTZ R0, R101, R91, !PT ;  /* 0x0000005b65007209 */ /* 0x000fe40007810000 */
[----:B------:R-:W-:Y:S02]  /*13440*/  ISETP.LT.OR P2, PT, R2, 0x2, P2 ;  /* 0x000000020200780c */ /* 0x000fe40001741670 */
[----:B------:R-:W-:Y:S02]  /*13450*/  FMNMX.FTZ R0, R99, R0, !PT ;  /* 0x0000000063007209 */ /* 0x000fe40007810000 */
[----:B------:R-:W-:Y:S02]  /*13460*/  FSEL R27, R27, -INF , !P2 ;  /* 0xff8000001b1b7808 */ /* 0x000fe40005000000 */
[----:B------:R-:W-:-:S02]  /*13470*/  ISETP.NE.AND P2, PT, R28, RZ, PT ;  /* 0x000000ff1c00720c */ /* 0x000fc40003f45270 */
[C---:B------:R-:W-:Y:S02]  /*13480*/  ISETP.GT.AND P6, PT, R6.reuse, 0x8, !P6 ;  /* 0x000000080600780c */ /* 0x040fe400077c4270 */
[----:B------:R-:W-:Y:S02]  /*13490*/  ISETP.GT.AND P2, PT, R6, 0x9, !P2 ;  /* 0x000000090600780c */ /* 0x000fe40005744270 */
[----:B------:R-:W-:Y:S02]  /*134a0*/  FMNMX.FTZ R0, R93, R0, !PT ;  /* 0x000000005d007209 */ /* 0x000fe40007810000 */
[C---:B------:R-:W-:Y:S02]  /*134b0*/  ISETP.LT.OR P2, PT, R2.reuse, 0xa, P2 ;  /* 0x0000000a0200780c */ /* 0x040fe40001741670 */
[----:B------:R-:W-:Y:S02]  /*134c0*/  ISETP.LT.OR P6, PT, R2, 0x9, P6 ;  /* 0x000000090200780c */ /* 0x000fe400037c1670 */
[----:B------:R-:W-:-:S02]  /*134d0*/  FSEL R31, R31, -INF , !P2 ;  /* 0xff8000001f1f7808 */ /* 0x000fc40005000000 */
[----:B------:R-:W-:Y:S02]  /*134e0*/  ISETP.NE.AND P2, PT, R75, RZ, PT ;  /* 0x000000ff4b00720c */ /* 0x000fe40003f45270 */
[----:B------:R-:W-:Y:S02]  /*134f0*/  FMNMX.FTZ R0, R97, R0, !PT ;  /* 0x0000000061007209 */ /* 0x000fe40007810000 */
[----:B------:R-:W-:Y:S02]  /*13500*/  ISETP.GT.AND P2, PT, R6, 0x10, !P2 ;  /* 0x000000100600780c */ /* 0x000fe40005744270 */
[----:B------:R-:W-:Y:S02]  /*13510*/  FSEL R25, R30, -INF , !P6 ;  /* 0xff8000001e197808 */ /* 0x000fe40007000000 */
[----:B------:R-:W-:Y:S02]  /*13520*/  ISETP.LT.OR P2, PT, R2, 0x11, P2 ;  /* 0x000000110200780c */ /* 0x000fe40001741670 */
[----:B------:R-:W-:-:S02]  /*13530*/  ISETP.NE.AND P6, PT, R36, RZ, PT ;  /* 0x000000ff2400720c */ /* 0x000fc40003fc5270 */
[----:B------:R-:W-:Y:S02]  /*13540*/  FSEL R29, R34, -INF , !P2 ;  /* 0xff800000221d7808 */ /* 0x000fe40005000000 */
[----:B------:R-:W-:Y:S02]  /*13550*/  ISETP.NE.AND P2, PT, R32, RZ, PT ;  /* 0x000000ff2000720c */ /* 0x000fe40003f45270 */
[----:B------:R-:W-:Y:S02]  /*13560*/  FMNMX.FTZ R0, R95, R0, !PT ;  /* 0x000000005f007209 */ /* 0x000fe40007810000 */
[----:B------:R-:W-:Y:S02]  /*13570*/  ISETP.GT.AND P2, PT, R6, 0x11, !P2 ;  /* 0x000000110600780c */ /* 0x000fe40005744270 */
[----:B------:R-:W-:Y:S02]  /*13580*/  FMNMX.FTZ R0, R77, R0, !PT ;  /* 0x000000004d007209 */ /* 0x000fe40007810000 */
[----:B------:R-:W-:-:S02]  /*13590*/  ISETP.LT.OR P2, PT, R2, 0x12, P2 ;  /* 0x000000120200780c */ /* 0x000fc40001741670 */
[----:B------:R-:W-:Y:S02]  /*135a0*/  ISETP.NE.AND P5, PT, R78, RZ, PT ;  /* 0x000000ff4e00720c */ /* 0x000fe40003fa5270 */
        /* <DEDUP_REMOVED lines=19> */
[----:B------:R-:W-:Y:S01]  /*136e0*/  IMAD.MOV.U32 R40, RZ, RZ, R209 ;  /* 0x000000ffff287224 */ /* 0x000fe200078e00d1 */
        /* <DEDUP_REMOVED lines=23> */
[----:B------:R-:W-:Y:S01]  /*13860*/  FMNMX.FTZ R14, R69, R0, !PT ;  /* 0x00000000450e7209 */ /* 0x000fe20007810000 */
[----:B------:R-:W-:Y:S01]  /*13870*/  IMAD.U32 R0, RZ, RZ, UR4 ;  /* 0x00000004ff007e24 */ /* 0x000fe2000f8e00ff */
[----:B------:R-:W-:Y:S02]  /*13880*/  ISETP.LT.OR P2, PT, R2, 0x31, P2 ;  /* 0x000000310200780c */ /* 0x000fe40001741670 */
[----:B------:R-:W-:Y:S01]  /*13890*/  ISETP.GT.AND P4, PT, R6, RZ, !P4 ;  /* 0x000000ff0600720c */ /* 0x000fe20006784270 */
[----:B------:R-:W0:Y:S01]  /*138a0*/  SHFL.BFLY PT, R89, R14, 0x2, 0x1f ;  /* 0x0c401f000e597f89 */ /* 0x000e2200000e0000 */
[----:B------:R-:W-:Y:S02]  /*138b0*/  FSEL R81, R50, -INF , !P2 ;  /* 0xff80000032517808 */ /* 0x000fe40005000000 */
        /* <DEDUP_REMOVED lines=8> */
[C---:B------:R-:W-:Y:S02]  /*13940*/  ISETP.GT.AND P3, PT, R6.reuse, 0x58, !P3 ;  /* 0x000000580600780c */ /* 0x040fe40005f64270 */
[----:B------:R-:W-:Y:S02]  /*13950*/  ISETP.GT.AND P2, PT, R6, 0x38, !P2 ;  /* 0x000000380600780c */ /* 0x000fe40005744270 */
[C---:B------:R-:W-:Y:S02]  /*13960*/  ISETP.LT.OR P3, PT, R2.reuse, 0x59, P3 ;  /* 0x000000590200780c */ /* 0x040fe40001f61670 */
        /* <DEDUP_REMOVED lines=35> */
[C---:B------:R-:W-:Y:S01]  /*13ba0*/  FMUL.FTZ R24, R4.reuse, R0 ;  /* 0x0000000004187220 */ /* 0x040fe20000410000 */
        /* <DEDUP_REMOVED lines=10> */
[-CC-:B------:R-:W-:Y:S01]  /*13c50*/  FFMA.FTZ R182, R3, R0.reuse, -R24.reuse ;  /* 0x0000000003b67223 */ /* 0x180fe20000010818 */
[----:B------:R-:W-:Y:S01]  /*13c60*/  ISETP.NE.AND P6, PT, R64, RZ, PT ;  /* 0x000000ff4000720c */ /* 0x000fe20003fc5270 */
[--C-:B------:R-:W-:Y:S01]  /*13c70*/  FFMA.FTZ R188, R101, R0, -R24.reuse ;  /* 0x0000000065bc7223 */ /* 0x100fe20000010818 */
[----:B------:R-:W-:Y:S01]  /*13c80*/  FMNMX.FTZ R14, R59, R14, !PT ;  /* 0x0000000e3b0e7209 */ /* 0x000fe20007810000 */
[-CC-:B------:R-:W-:Y:S01]  /*13c90*/  FFMA.FTZ R91, R91, R0.reuse, -R24.reuse ;  /* 0x000000005b5b7223 */ /* 0x180fe20000010818 */
[----:B------:R-:W-:Y:S01]  /*13ca0*/  FSEL R89, R66, -INF , !P2 ;  /* 0xff80000042597808 */ /* 0x000fe20005000000 */
[--C-:B------:R-:W-:Y:S01]  /*13cb0*/  FFMA.FTZ R190, R99, R0, -R24.reuse ;  /* 0x0000000063be7223 */ /* 0x100fe20000010818 */
[----:B------:R-:W-:Y:S01]  /*13cc0*/  ISETP.GT.AND P2, PT, R6, 0x51, !P6 ;  /* 0x000000510600780c */ /* 0x000fe20007744270 */
[----:B------:R-:W-:Y:S01]  /*13cd0*/  MUFU.EX2 R188, R188 ;  /* 0x000000bc00bc7308 */ /* 0x000fe20000000800 */
[----:B------:R-:W-:Y:S01]  /*13ce0*/  FMNMX.FTZ R14, R87, R14, !PT ;  /* 0x0000000e570e7209 */ /* 0x000fe20007810000 */
[-CC-:B------:R-:W-:Y:S01]  /*13cf0*/  FFMA.FTZ R93, R93, R0.reuse, -R24.reuse ;  /* 0x000000005d5d7223 */ /* 0x180fe20000010818 */
[----:B------:R-:W-:Y:S01]  /*13d00*/  ISETP.NE.AND P5, PT, R68, RZ, PT ;  /* 0x000000ff4400720c */ /* 0x000fe20003fa5270 */
[-CC-:B------:R-:W-:Y:S01]  /*13d10*/  FFMA.FTZ R184, R97, R0.reuse, -R24.reuse ;  /* 0x0000000061b87223 */ /* 0x180fe20000010818 */
[----:B------:R-:W-:Y:S01]  /*13d20*/  ISETP.LT.OR P2, PT, R2, 0x52, P2 ;  /* 0x000000520200780c */ /* 0x000fe20001741670 */
[--C-:B------:R-:W-:Y:S01]  /*13d30*/  FFMA.FTZ R95, R95, R0, -R24.reuse ;  /* 0x000000005f5f7223 */ /* 0x100fe20000010818 */
[----:B------:R-:W-:Y:S01]  /*13d40*/  FMNMX.FTZ R14, R63, R14, !PT ;  /* 0x0000000e3f0e7209 */ /* 0x000fe20007810000 */
[----:B------:R-:W0:Y:S01]  /*13d50*/  MUFU.EX2 R91, R91 ;  /* 0x0000005b005b7308 */ /* 0x000e220000000800 */
[----:B------:R-:W-:Y:S01]  /*13d60*/  ISETP.GT.AND P4, PT, R6, 0x59, !P5 ;  /* 0x000000590600780c */ /* 0x000fe20006f84270 */
[-CC-:B------:R-:W-:Y:S01]  /*13d70*/  FFMA.FTZ R37, R37, R0.reuse, -R24.reuse ;  /* 0x0000000025257223 */ /* 0x180fe20000010818 */
[----:B------:R-:W-:Y:S01]  /*13d80*/  FSEL R67, R67, -INF , !P2 ;  /* 0xff80000043437808 */ /* 0x000fe20005000000 */
[--C-:B------:R-:W-:Y:S01]  /*13d90*/  FFMA.FTZ R180, R33, R0, -R24.reuse ;  /* 0x0000000021b47223 */ /* 0x100fe20000010818 */
[----:B------:R-:W-:Y:S01]  /*13da0*/  FMNMX.FTZ R14, R89, R14, !PT ;  /* 0x0000000e590e7209 */ /* 0x000fe20007810000 */
[-CC-:B------:R-:W-:Y:S01]  /*13db0*/  FFMA.FTZ R33, R41, R0.reuse, -R24.reuse ;  /* 0x0000000029217223 */ /* 0x180fe20000010818 */
[----:B------:R-:W-:Y:S01]  /*13dc0*/  ISETP.LT.OR P4, PT, R2, 0x5a, P4 ;  /* 0x0000005a0200780c */ /* 0x000fe20002781670 */
[----:B------:R-:W1:Y:S01]  /*13dd0*/  MUFU.EX2 R190, R190 ;  /* 0x000000be00be7308 */ /* 0x000e620000000800 */
[----:B------:R-:W-:Y:S01]  /*13de0*/  FSEL R77, R70, -INF , !P3 ;  /* 0xff800000464d7808 */ /* 0x000fe20005800000 */
[--C-:B------:R-:W-:Y:S01]  /*13df0*/  FFMA.FTZ R41, R45, R0, -R24.reuse ;  /* 0x000000002d297223 */ /* 0x100fe20000010818 */
[----:B------:R-:W-:Y:S01]  /*13e00*/  FMNMX.FTZ R14, R67, R14, !PT ;  /* 0x0000000e430e7209 */ /* 0x000fe20007810000 */
[-CC-:B------:R-:W-:Y:S01]  /*13e10*/  FFMA.FTZ R176, R15, R0.reuse, -R24.reuse ;  /* 0x000000000fb07223 */ /* 0x180fe20000010818 */
[----:B------:R-:W-:Y:S01]  /*13e20*/  FSEL R71, R71, -INF , !P4 ;  /* 0xff80000047477808 */ /* 0x000fe20006000000 */
[--C-:B------:R-:W-:Y:S01]  /*13e30*/  FFMA.FTZ R178, R7, R0, -R24.reuse ;  /* 0x0000000007b27223 */ /* 0x100fe20000010818 */
[----:B------:R-:W-:Y:S01]  /*13e40*/  FMNMX.FTZ R14, R77, R14, !PT ;  /* 0x0000000e4d0e7209 */ /* 0x000fe20007810000 */
[----:B------:R-:W2:Y:S01]  /*13e50*/  MUFU.EX2 R93, R93 ;  /* 0x0000005d005d7308 */ /* 0x000ea20000000800 */
[----:B------:R-:W-:Y:S01]  /*13e60*/  ISETP.NE.AND P5, PT, R227, 0x1, PT ;  /* 0x00000001e300780c */ /* 0x000fe20003fa5270 */
[--C-:B------:R-:W-:Y:S01]  /*13e70*/  FFMA.FTZ R172, R11, R0, -R24.reuse ;  /* 0x000000000bac7223 */ /* 0x100fe20000010818 */
[----:B------:R-:W-:Y:S01]  /*13e80*/  FMNMX.FTZ R14, R71, R14, !PT ;  /* 0x0000000e470e7209 */ /* 0x000fe20007810000 */
[-CC-:B------:R-:W-:Y:S01]  /*13e90*/  FFMA.FTZ R174, R21, R0.reuse, -R24.reuse ;  /* 0x0000000015ae7223 */ /* 0x180fe20000010818 */
[-CC-:B------:R-:W-:Y:S01]  /*13ea0*/  FFMA.FTZ R168, R9, R0.reuse, -R24.reuse ;  /* 0x0000000009a87223 */ /* 0x180fe20000010818 */
[-CC-:B------:R-:W-:Y:S01]  /*13eb0*/  FFMA.FTZ R170, R5, R0.reuse, -R24.reuse ;  /* 0x0000000005aa7223 */ /* 0x180fe20000010818 */
[-CC-:B------:R-:W-:Y:S01]  /*13ec0*/  FFMA.FTZ R15, R49, R0.reuse, -R24.reuse ;  /* 0x00000000310f7223 */ /* 0x180fe20000010818 */
[----:B------:R-:W3:Y:S01]  /*13ed0*/  SHFL.BFLY PT, R3, R14, 0x2, 0x1f ;  /* 0x0c401f000e037f89 */ /* 0x000ee200000e0000 */
[----:B------:R-:W4:Y:S01]  /*13ee0*/  MUFU.EX2 R184, R184 ;  /* 0x000000b800b87308 */ /* 0x000f220000000800 */
[-CC-:B------:R-:W-:Y:S01]  /*13ef0*/  FFMA.FTZ R7, R53, R0.reuse, -R24.reuse ;  /* 0x0000000035077223 */ /* 0x180fe20000010818 */
[-CC-:B------:R-:W-:Y:S01]  /*13f00*/  FFMA.FTZ R11, R57, R0.reuse, -R24.reuse ;  /* 0x00000000390b7223 */ /* 0x180fe20000010818 */
[-CC-:B------:R-:W-:Y:S01]  /*13f10*/  FFMA.FTZ R21, R61, R0.reuse, -R24.reuse ;  /* 0x000000003d157223 */ /* 0x180fe20000010818 */
[-CC-:B------:R-:W-:Y:S01]  /*13f20*/  FFMA.FTZ R9, R65, R0.reuse, -R24.reuse ;  /* 0x0000000041097223 */ /* 0x180fe20000010818 */
[----:B------:R-:W4:Y:S01]  /*13f30*/  @P5 LDC R38, c[0x0][0x44c] ;  /* 0x00011300ff265b82 */ /* 0x000f220000000800 */
[----:B------:R-:W-:-:S02]  /*13f40*/  FFMA.FTZ R5, R69, R0, -R24 ;  /* 0x0000000045057223 */ /* 0x000fc40000010818 */
[----:B------:R-:W4:Y:S05]  /*13f50*/  MUFU.EX2 R95, R95 ;  /* 0x0000005f005f7308 */ /* 0x000f2a0000000800 */
[----:B------:R-:W4:Y:S03]  /*13f60*/  @P5 LDC R42, c[0x0][0x450] ;  /* 0x00011400ff2a5b82 */ /* 0x000f260000000800 */
[----:B------:R-:W4:Y:S01]  /*13f70*/  MUFU.EX2 R186, R186 ;  /* 0x000000ba00ba7308 */ /* 0x000f220000000800 */
[----:B---3--:R-:W-:-:S07]  /*13f80*/  FMNMX.FTZ R2, R14, R3, !PT ;  /* 0x000000030e027209 */ /* 0x008fce0007810000 */
[----:B------:R-:W3:Y:S01]  /*13f90*/  MUFU.EX2 R37, R37 ;  /* 0x0000002500257308 */ /* 0x000ee20000000800 */
[----:B------:R-:W0:Y:S07]  /*13fa0*/  SHFL.BFLY PT, R3, R2, 0x1, 0x1f ;  /* 0x0c201f0002037f89 */ /* 0x000e2e00000e0000 */
[----:B------:R-:W-:Y:S08]  /*13fb0*/  MUFU.EX2 R180, R180 ;  /* 0x000000b400b47308 */ /* 0x000ff00000000800 */
[----:B------:R-:W-:Y:S08]  /*13fc0*/  MUFU.EX2 R33, R33 ;  /* 0x0000002100217308 */ /* 0x000ff00000000800 */
[----:B------:R-:W-:Y:S01]  /*13fd0*/  MUFU.EX2 R182, R182 ;  /* 0x000000b600b67308 */ /* 0x000fe20000000800 */
[----:B0-----:R-:W-:-:S04]  /*13fe0*/  FMNMX.FTZ R3, R2, R3, !PT ;  /* 0x0000000302037209 */ /* 0x001fc80007810000 */
[C---:B------:R-:W-:Y:S01]  /*13ff0*/  FSETP.NEU.FTZ.AND P2, PT, R3.reuse, -INF , PT ;  /* 0xff8000000300780b */ /* 0x040fe20003f5d000 */
[----:B------:R-:W-:Y:S02]  /*14000*/  FMUL.FTZ R2, R3, R0 ;  /* 0x0000000003027220 */ /* 0x000fe40000410000 */
[----:B------:R-:W-:Y:S03]  /*14010*/  MUFU.EX2 R41, R41 ;  /* 0x0000002900297308 */ /* 0x000fe60000000800 */
[----:B------:R-:W-:-:S05]  /*14020*/  FSEL R6, R2, RZ, P2 ;  /* 0x000000ff02067208 */ /* 0x000fca0001000000 */
[----:B------:R-:W-:Y:S01]  /*14030*/  MUFU.EX2 R176, R176 ;  /* 0x000000b000b07308 */ /* 0x000fe20000000800 */
[-CC-:B------:R-:W-:Y:S01]  /*14040*/  FFMA.FTZ R189, R26, R0.reuse, -R6.reuse ;  /* 0x000000001abd7223 */ /* 0x180fe20000010806 */
[-CC-:B------:R-:W-:Y:S01]  /*14050*/  FFMA.FTZ R2, R27, R0.reuse, -R6.reuse ;  /* 0x000000001b027223 */ /* 0x180fe20000010806 */
[-CC-:B------:R-:W-:Y:S01]  /*14060*/  FFMA.FTZ R191, R25, R0.reuse, -R6.reuse ;  /* 0x0000000019bf7223 */ /* 0x180fe20000010806 */
[-CC-:B------:R-:W-:Y:S01]  /*14070*/  FFMA.FTZ R31, R31, R0.reuse, -R6.reuse ;  /* 0x000000001f1f7223 */ /* 0x180fe20000010806 */
[----:B------:R-:W-:Y:S01]  /*14080*/  FADD.FTZ R25, R188, R91 ;  /* 0x0000005bbc197221 */ /* 0x000fe20000010000 */
[-CC-:B------:R-:W-:Y:S01]  /*14090*/  FFMA.FTZ R29, R29, R0.reuse, -R6.reuse ;  /* 0x000000001d1d7223 */ /* 0x180fe20000010806 */
[-CC-:B------:R-:W-:Y:S01]  /*140a0*/  FFMA.FTZ R35, R35, R0.reuse, -R6.reuse ;  /* 0x0000000023237223 */ /* 0x180fe20000010806 */
[----:B------:R-:W-:Y:S01]  /*140b0*/  MUFU.EX2 R189, R189 ;  /* 0x000000bd00bd7308 */ /* 0x000fe20000000800 */
[----:B-1----:R-:W-:Y:S01]  /*140c0*/  FADD.FTZ R32, R190, R25 ;  /* 0x00000019be207221 */ /* 0x002fe20000010000 */
[-CC-:B------:R-:W-:Y:S01]  /*140d0*/  FFMA.FTZ R73, R73, R0.reuse, -R6.reuse ;  /* 0x0000000049497223 */ /* 0x180fe20000010806 */
[-CC-:B------:R-:W-:Y:S01]  /*140e0*/  FFMA.FTZ R39, R39, R0.reuse, -R6.reuse ;  /* 0x0000000027277223 */ /* 0x180fe20000010806 */
[-C--:B------:R-:W-:Y:S01]  /*140f0*/  FFMA.FTZ R75, R75, R0.reuse, -R6 ;  /* 0x000000004b4b7223 */ /* 0x080fe20000010806 */
[----:B--2---:R-:W-:Y:S01]  /*14100*/  FADD.FTZ R25, R93, R32 ;  /* 0x000000205d197221 */ /* 0x004fe20000010000 */
[-CC-:B------:R-:W-:Y:S01]  /*14110*/  FFMA.FTZ R43, R43, R0.reuse, -R6.reuse ;  /* 0x000000002b2b7223 */ /* 0x180fe20000010806 */
[-CC-:B------:R-:W-:Y:S01]  /*14120*/  FFMA.FTZ R79, R79, R0.reuse, -R6.reuse ;  /* 0x000000004f4f7223 */ /* 0x180fe20000010806 */
[----:B------:R-:W0:Y:S01]  /*14130*/  MUFU.EX2 R2, R2 ;  /* 0x0000000200027308 */ /* 0x000e220000000800 */
[----:B----4-:R-:W-:Y:S01]  /*14140*/  FADD.FTZ R34, R184, R25 ;  /* 0x00000019b8227221 */ /* 0x010fe20000010000 */
[-CC-:B------:R-:W-:Y:S01]  /*14150*/  FFMA.FTZ R47, R47, R0.reuse, -R6.reuse ;  /* 0x000000002f2f7223 */ /* 0x180fe20000010806 */
[-CC-:B------:R-:W-:Y:S01]  /*14160*/  FFMA.FTZ R81, R81, R0.reuse, -R6.reuse ;  /* 0x0000000051517223 */ /* 0x180fe20000010806 */
[-C--:B------:R-:W-:Y:S01]  /*14170*/  FFMA.FTZ R51, R51, R0.reuse, -R6 ;  /* 0x0000000033337223 */ /* 0x080fe20000010806 */
[----:B------:R-:W-:Y:S01]  /*14180*/  FADD.FTZ R27, R95, R34 ;  /* 0x000000225f1b7221 */ /* 0x000fe20000010000 */
[-CC-:B------:R-:W-:Y:S01]  /*14190*/  FFMA.FTZ R83, R83, R0.reuse, -R6.reuse ;  /* 0x0000000053537223 */ /* 0x180fe20000010806 */
[-CC-:B------:R-:W-:Y:S01]  /*141a0*/  FFMA.FTZ R55, R55, R0.reuse, -R6.reuse ;  /* 0x0000000037377223 */ /* 0x180fe20000010806 */
[----:B------:R-:W1:Y:S01]  /*141b0*/  MUFU.EX2 R191, R191 ;  /* 0x000000bf00bf7308 */ /* 0x000e620000000800 */
[----:B------:R-:W-:Y:S01]  /*141c0*/  FADD.FTZ R36, R186, R27 ;  /* 0x0000001bba247221 */ /* 0x000fe20000010000 */
[-CC-:B------:R-:W-:Y:S01]  /*141d0*/  FFMA.FTZ R85, R85, R0.reuse, -R6.reuse ;  /* 0x0000000055557223 */ /* 0x180fe20000010806 */
[-CC-:B------:R-:W-:Y:S01]  /*141e0*/  FFMA.FTZ R59, R59, R0.reuse, -R6.reuse ;  /* 0x000000003b3b7223 */ /* 0x180fe20000010806 */
[-C--:B------:R-:W-:Y:S01]  /*141f0*/  FFMA.FTZ R87, R87, R0.reuse, -R6 ;  /* 0x0000000057577223 */ /* 0x080fe20000010806 */
[----:B---3--:R-:W-:Y:S01]  /*14200*/  FADD.FTZ R27, R37, R36 ;  /* 0x00000024251b7221 */ /* 0x008fe20000010000 */
[-CC-:B------:R-:W-:Y:S01]  /*14210*/  FFMA.FTZ R63, R63, R0.reuse, -R6.reuse ;  /* 0x000000003f3f7223 */ /* 0x180fe20000010806 */
[-C--:B------:R-:W-:Y:S01]  /*14220*/  FFMA.FTZ R89, R89, R0.reuse, -R6 ;  /* 0x0000000059597223 */ /* 0x080fe20000010806 */
[----:B------:R2:W3:Y:S01]  /*14230*/  MUFU.EX2 R14, R31 ;  /* 0x0000001f000e7308 */ /* 0x0004e20000000800 */
[----:B0-----:R-:W-:Y:S01]  /*14240*/  FADD.FTZ R32, R189, R2 ;  /* 0x00000002bd207221 */ /* 0x001fe20000010000 */
[----:B------:R-:W-:Y:S01]  /*14250*/  FADD.FTZ R36, R180, R27 ;  /* 0x0000001bb4247221 */ /* 0x000fe20000010000 */
[-CC-:B------:R-:W-:Y:S01]  /*14260*/  FFMA.FTZ R67, R67, R0.reuse, -R6.reuse ;  /* 0x0000000043437223 */ /* 0x180fe20000010806 */
[-CC-:B------:R-:W-:Y:S01]  /*14270*/  FFMA.FTZ R77, R77, R0.reuse, -R6.reuse ;  /* 0x000000004d4d7223 */ /* 0x180fe20000010806 */
[----:B------:R-:W-:Y:S01]  /*14280*/  FFMA.FTZ R71, R71, R0, -R6 ;  /* 0x0000000047477223 */ /* 0x000fe20000010806 */
[----:B------:R-:W-:Y:S01]  /*14290*/  FADD.FTZ R27, R33, R36 ;  /* 0x00000024211b7221 */ /* 0x000fe20000010000 */
[----:B------:R-:W-:Y:S01]  /*142a0*/  F2FP.F16.F32.PACK_AB R189, R2, R189 ;  /* 0x000000bd02bd723e */ /* 0x000fe200000000ff */
[----:B------:R-:W0:Y:S01]  /*142b0*/  MUFU.EX2 R29, R29 ;  /* 0x0000001d001d7308 */ /* 0x000e220000000800 */
[----:B-1----:R-:W-:Y:S01]  /*142c0*/  FADD.FTZ R25, R191, R32 ;  /* 0x00000020bf197221 */ /* 0x002fe20000010000 */
[----:B--2---:R-:W-:-:S04]  /*142d0*/  @P5 IMAD.HI.U32 R31, R209, R38, RZ ;  /* 0x00000026d11f5227 */ /* 0x004fc800078e00ff */
[----:B------:R-:W-:Y:S01]  /*142e0*/  FADD.FTZ R38, R182, R27 ;  /* 0x0000001bb6267221 */ /* 0x000fe20000010000 */
[----:B------:R-:W-:Y:S02]  /*142f0*/  F2FP.F16.F32.PACK_AB R188, R91, R188 ;  /* 0x000000bc5bbc723e */ /* 0x000fe400000000ff */
[----:B------:R-:W-:Y:S01]  /*14300*/  F2FP.F16.F32.PACK_AB R190, R93, R190 ;  /* 0x000000be5dbe723e */ /* 0x000fe200000000ff */
[----:B------:R-:W-:Y:S01]  /*14310*/  FADD.FTZ R27, R41, R38 ;  /* 0x00000026291b7221 */ /* 0x000fe20000010000 */
[----:B------:R-:W1:Y:S01]  /*14320*/  MUFU.EX2 R20, R35 ;  /* 0x0000002300147308 */ /* 0x000e620000000800 */
[----:B---3--:R-:W-:Y:S01]  /*14330*/  FADD.FTZ R34, R14, R25 ;  /* 0x000000190e227221 */ /* 0x008fe20000010000 */
[----:B------:R-:W-:Y:S01]  /*14340*/  @P5 SHF.R.U32.HI R40, RZ, R42, R31 ;  /* 0x0000002aff285219 */ /* 0x000fe2000001161f */
[----:B------:R-:W-:Y:S01]  /*14350*/  FADD.FTZ R38, R176, R27 ;  /* 0x0000001bb0267221 */ /* 0x000fe20000010000 */
[----:B------:R-:W-:Y:S02]  /*14360*/  ISETP.GE.AND P5, PT, R13, 0x1, PT ;  /* 0x000000010d00780c */ /* 0x000fe40003fa6270 */
[----:B------:R-:W-:Y:S01]  /*14370*/  F2FP.F16.F32.PACK_AB R184, R95, R184 ;  /* 0x000000b85fb8723e */ /* 0x000fe200000000ff */
[----:B------:R-:W-:Y:S01]  /*14380*/  IMAD.IADD R149, R149, 0x1, R40 ;  /* 0x0000000195957824 */ /* 0x000fe200078e0228 */
[----:B------:R-:W2:Y:S01]  /*14390*/  MUFU.EX2 R73, R73 ;  /* 0x0000004900497308 */ /* 0x000ea20000000800 */
[----:B0-----:R-:W-:Y:S01]  /*143a0*/  FADD.FTZ R25, R29, R34 ;  /* 0x000000221d197221 */ /* 0x001fe20000010000 */
[----:B------:R-:W-:Y:S01]  /*143b0*/  F2FP.F16.F32.PACK_AB R186, R37, R186 ;  /* 0x000000ba25ba723e */ /* 0x000fe200000000ff */
[----:B------:R-:W-:Y:S01]  /*143c0*/  IMAD.IADD R12, R149, 0x1, R12 ;  /* 0x00000001950c7824 */ /* 0x000fe200078e020c */
[----:B------:R-:W-:-:S02]  /*143d0*/  F2FP.F16.F32.PACK_AB R180, R33, R180 ;  /* 0x000000b421b4723e */ /* 0x000fc400000000ff */
[----:B------:R-:W-:Y:S02]  /*143e0*/  F2FP.F16.F32.PACK_AB R182, R41, R182 ;  /* 0x000000b629b6723e */ /* 0x000fe400000000ff */
[----:B------:R-:W0:Y:S01]  /*143f0*/  MUFU.EX2 R24, R39 ;  /* 0x0000002700187308 */ /* 0x000e220000000800 */
[----:B-1----:R-:W-:Y:S01]  /*14400*/  FADD.FTZ R34, R20, R25 ;  /* 0x0000001914227221 */ /* 0x002fe20000010000 */
[----:B------:R-:W-:Y:S02]  /*14410*/  F2FP.F16.F32.PACK_AB R191, R14, R191 ;  /* 0x000000bf0ebf723e */ /* 0x000fe400000000ff */
[----:B------:R-:W-:-:S04]  /*14420*/  F2FP.F16.F32.PACK_AB R185, R20, R29 ;  /* 0x0000001d14b9723e */ /* 0x000fc800000000ff */
        /* <DEDUP_REMOVED lines=59> */
[----:B------:R-:W-:Y:S01]  /*147e0*/  F2FP.F16.F32.PACK_AB R175, R36, R87 ;  /* 0x0000005724af723e */ /* 0x000fe200000000ff */
[----:B------:R-:W-:-:S05]  /*147f0*/  VIADD R7, R150, 0xfffffffe ;  /* 0xfffffffe96077836 */ /* 0x000fca0000000000 */
        /* <DEDUP_REMOVED lines=23> */
.L_x_5320:
[----:B------:R-:W-:-:S13]  /*14970*/  ISETP.NE.AND P2, PT, R13, 0x1, PT ;  /* 0x000000010d00780c */ /* 0x000fda0003f45270 */
[----:B------:R-:W0:Y:S02]  /*14980*/  @P2 LDC.64 R14, c[0x0][0x9e8] ;  /* 0x00027a00ff0e2b82 */ /* 0x000e240000000a00 */
[----:B0-----:R-:W-:-:S05]  /*14990*/  @P2 IMAD.HI.U32 R14, R2, R14, RZ ;  /* 0x0000000e020e2227 */ /* 0x001fca00078e00ff */
[----:B------:R-:W-:-:S07]  /*149a0*/  @P2 SHF.R.U32.HI R2, RZ, R15, R14 ;  /* 0x0000000fff022219 */ /* 0x000fce000001160e */
.L_x_5321:
[----:B------:R-:W-:Y:S05]  /*149b0*/  BSYNC B0 ;  /* 0x0000000000007941 */ /* 0x000fea0003800000 */
.L_x_5319:
[----:B------:R-:W-:-:S05]  /*149c0*/  IMAD R13, R2, R13, R13 ;  /* 0x0000000d020d7224 */ /* 0x000fca00078e020d */
[----:B------:R-:W-:-:S07]  /*149d0*/  VIMNMX R12, R12, R13, PT ;  /* 0x0000000d0c0c7248 */ /* 0x000fce0003fe0100 */
.L_x_5318:
[----:B------:R-:W-:Y:S01]  /*149e0*/  IMAD.HI R12, R12, 0x2aaaaaab, RZ ;  /* 0x2aaaaaab0c0c7827 */ /* 0x000fe200078e02ff */
[----:B------:R-:W-:Y:S01]  /*149f0*/  ULDC UR59, c[0x0][0x9e4] ;  /* 0x00027900003b7ab9 */ /* 0x000fe20000000800 */
[----:B------:R-:W-:Y:S01]  /*14a00*/  ULDC UR58, c[0x0][0x9e4] ;  /* 0x00027900003a7ab9 */ /* 0x000fe20000000800 */
[----:B------:R-:W-:Y:S01]  /*14a10*/  BSSY B0, `(.L_x_5322) ;  /* 0x0000382000007945 */ /* 0x000fe20003800000 */
[----:B------:R-:W-:Y:S01]  /*14a20*/  IMAD.MOV.U32 R2, RZ, RZ, 0x3f800000 ;  /* 0x3f800000ff027424 */ /* 0x000fe200078e00ff */
[----:B------:R-:W-:Y:S02]  /*14a30*/  SHF.R.U32.HI R9, RZ, 0x1f, R12 ;  /* 0x0000001fff097819 */ /* 0x000fe4000001160c */
[----:B------:R-:W-:Y:S02]  /*14a40*/  CS2R R118, SRZ ;  /* 0x0000000000767805 */ /* 0x000fe4000001ff00 */
[----:B------:R-:W-:Y:S02]  /*14a50*/  CS2R R116, SRZ ;  /* 0x0000000000747805 */ /* 0x000fe4000001ff00 */
[----:B------:R-:W-:-:S02]  /*14a60*/  CS2R R114, SRZ ;  /* 0x0000000000727805 */ /* 0x000fc4000001ff00 */
[----:B------:R-:W-:Y:S01]  /*14a70*/  LEA.HI.SX32 R14, R12, R9, 0x1c ;  /* 0x000000090c0e7211 */ /* 0x000fe200078fe2ff */
[----:B------:R-:W-:Y:S01]  /*14a80*/  IMAD.MOV.U32 R9, RZ, RZ, 0x3f800000 ;  /* 0x3f800000ff097424 */ /* 0x000fe200078e00ff */
[----:B------:R-:W-:Y:S02]  /*14a90*/  CS2R R112, SRZ ;  /* 0x0000000000707805 */ /* 0x000fe4000001ff00 */
[----:B------:R-:W-:Y:S02]  /*14aa0*/  CS2R R110, SRZ ;  /* 0x00000000006e7805 */ /* 0x000fe4000001ff00 */
[----:B------:R-:W-:Y:S02]  /*14ab0*/  VIMNMX R14, R211, R14, !PT ;  /* 0x0000000ed30e7248 */ /* 0x000fe40007fe0100 */
[----:B------:R-:W-:Y:S02]  /*14ac0*/  CS2R R108, SRZ ;  /* 0x00000000006c7805 */ /* 0x000fe4000001ff00 */
[----:B------:R-:W-:-:S02]  /*14ad0*/  CS2R R106, SRZ ;  /* 0x00000000006a7805 */ /* 0x000fc4000001ff00 */
[----:B------:R-:W-:Y:S02]  /*14ae0*/  CS2R R104, SRZ ;  /* 0x0000000000687805 */ /* 0x000fe4000001ff00 */
[----:B------:R-:W-:Y:S02]  /*14af0*/  ISETP.GE.AND P2, PT, R7, R14, PT ;  /* 0x0000000e0700720c */ /* 0x000fe40003f46270 */
        /* <DEDUP_REMOVED lines=41> */
[----:B------:R-:W-:Y:S01]  /*14d90*/  BSSY B1, `(.L_x_5324) ;  /* 0x0000345000017945 */ /* 0x000fe20003800000 */
[----:B------:R-:W-:Y:S02]  /*14da0*/  IMAD.MOV.U32 R2, RZ, RZ, 0x3f800000 ;  /* 0x3f800000ff027424 */ /* 0x000fe400078e00ff */
[----:B------:R-:W-:-:S07]  /*14db0*/  IMAD.MOV.U32 R119, RZ, RZ, RZ ;  /* 0x000000ffff777224 */ /* 0x000fce00078e00ff */
.L_x_5343:
[----:B------:R-:W-:-:S05]  /*14dc0*/  VIADD R15, R22, 0x1 ;  /* 0x00000001160f7836 */ /* 0x000fca0000000000 */
[----:B------:R-:W-:-:S04]  /*14dd0*/  ISETP.NE.AND P2, PT, R15, 0x2, PT ;  /* 0x000000020f00780c */ /* 0x000fc80003f45270 */
[----:B------:R-:W-:Y:S02]  /*14de0*/  SEL R20, RZ, 0x1, P2 ;  /* 0x00000001ff147807 */ /* 0x000fe40001000000 */
[----:B------:R-:W-:Y:S02]  /*14df0*/  SEL R15, R15, RZ, P2 ;  /* 0x000000ff0f0f7207 */ /* 0x000fe40001000000 */
[----:B------:R-:W-:Y:S01]  /*14e00*/  LOP3.LUT R20, R23, R20, RZ, 0x3c, !PT ;  /* 0x0000001417147212 */ /* 0x000fe200078e3cff */
[----:B------:R-:W-:Y:S06]  /*14e10*/  @!P0 BRA `(.L_x_5325) ;  /* 0x0000000000048947 */ /* 0x000fec0003800000 */
[----:B------:R-:W-:Y:S01]  /*14e20*/  BPT.TRAP 0x1 ;  /* 0x000000040000795c */ /* 0x000fe20000300000 */
.L_x_5325:
[----:B------:R-:W-:Y:S01]  /*14e30*/  IMAD R0, R15, 0x8, R16 ;  /* 0x000000080f007824 */ /* 0x000fe200078e0210 */
[----:B------:R-:W-:-:S04]  /*14e40*/  SHF.L.U32 R11, R20, 0x1f, RZ ;  /* 0x0000001f140b7819 */ /* 0x000fc800000006ff */
[----:B------:R0:W1:Y:S01]  /*14e50*/  SYNCS.PHASECHK.TRANS64.TRYWAIT P2, [R0+URZ+0x30830], R11 ;  /* 0x0308300b000075a7 */ /* 0x000062000804017f */
[----:B------:R-:W-:Y:S05]  /*14e60*/  @!P0 BRA `(.L_x_5326) ;  /* 0x0000000000048947 */ /* 0x000fea0003800000 */
[----:B------:R-:W-:Y:S01]  /*14e70*/  BPT.TRAP 0x1 ;  /* 0x000000040000795c */ /* 0x000fe20000300000 */
.L_x_5326:
[----:B------:R-:W-:Y:S01]  /*14e80*/  IMAD R124, R15, 0x900, R8 ;  /* 0x000009000f7c7824 */ /* 0x000fe200078e0208 */
[----:B------:R-:W-:Y:S03]  /*14e90*/  BSSY B2, `(.L_x_5327) ;  /* 0x0000006000027945 */ /* 0x000fe60003800000 */
[C---:B------:R-:W-:Y:S01]  /*14ea0*/  VIADD R12, R124.reuse, 0x2 ;  /* 0x000000027c0c7836 */ /* 0x040fe20000000000 */
[----:B------:R-:W-:Y:S01]  /*14eb0*/  IADD3 R21, R124, 0x4, RZ ;  /* 0x000000047c157810 */ /* 0x000fe20007ffe0ff */
[----:B-1----:R-:W-:Y:S06]  /*14ec0*/  @P2 BRA `(.L_x_5328) ;  /* 0x0000000000082947 */ /* 0x002fec0003800000 */
[----:B------:R-:W1:Y:S02]  /*14ed0*/  SYNCS.PHASECHK.TRANS64.TRYWAIT P2, [R0+URZ+0x30830], R11 ;  /* 0x0308300b000075a7 */ /* 0x000e64000804017f */
[----:B-1----:R-:W-:Y:S05]  /*14ee0*/  @!P2 BRA `(.L_x_5329) ;  /* 0x0000015400b8a947 */ /* 0x002fea0003800000 */
.L_x_5328:
[----:B------:R-:W-:Y:S05]  /*14ef0*/  BSYNC B2 ;  /* 0x0000000000027941 */ /* 0x000fea0003800000 */
.L_x_5327:
[----:B------:R-:W-:Y:S01]  /*14f00*/  IMAD.MOV.U32 R10, RZ, RZ, R124 ;  /* 0x000000ffff0a7224 */ /* 0x000fe200078e007c */
[----:B------:R2:W-:Y:S04]  /*14f10*/  STL.64 [R1+0x78], R16 ;  /* 0x0000781001007387 */ /* 0x0005e80000100a00 */
[----:B------:R-:W-:Y:S01]  /*14f20*/  R2UR UR54, R10 ;  /* 0x000000000a3672ca */ /* 0x000fe200000e0000 */
[----:B------:R-:W-:-:S05]  /*14f30*/  IMAD.MOV.U32 R10, RZ, RZ, R21 ;  /* 0x000000ffff0a7224 */ /* 0x000fca00078e0015 */
[----:B------:R-:W-:Y:S01]  /*14f40*/  R2UR UR34, R10 ;  /* 0x000000000a2272ca */ /* 0x000fe200000e0000 */
[----:B------:R-:W-:Y:S01]  /*14f50*/  VIADD R10, R124, 0x302 ;  /* 0x000003027c0a7836 */ /* 0x000fe20000000000 */
[----:B--2---:R-:W2:Y:S01]  /*14f60*/  LDL.64 R16, [R1+0x30] ;  /* 0x0000300001107983 */ /* 0x004ea20000100a00 */
[----:B01----:R-:W-:-:S03]  /*14f70*/  IMAD.MOV.U32 R11, RZ, RZ, 0x40000040 ;  /* 0x40000040ff0b7424 */ /* 0x003fc600078e00ff */
[----:B------:R-:W-:Y:S01]  /*14f80*/  R2UR UR22, R10 ;  /* 0x000000000a1672ca */ /* 0x000fe200000e0000 */
[----:B------:R-:W-:Y:S01]  /*14f90*/  VIADD R10, R124, 0x306 ;  /* 0x000003067c0a7836 */ /* 0x000fe20000000000 */
[----:B------:R0:W-:Y:S01]  /*14fa0*/  STL.64 [R1+0x70], R14 ;  /* 0x0000700e01007387 */ /* 0x0001e20000100a00 */
[C---:B------:R-:W-:Y:S02]  /*14fb0*/  R2UR UR55, R11.reuse ;  /* 0x000000000b3772ca */ /* 0x040fe400000e0000 */
[C---:B------:R-:W-:Y:S02]  /*14fc0*/  R2UR UR35, R11.reuse ;  /* 0x000000000b2372ca */ /* 0x040fe400000e0000 */
[C---:B------:R-:W-:Y:S02]  /*14fd0*/  R2UR UR23, R11.reuse ;  /* 0x000000000b1772ca */ /* 0x040fe400000e0000 */
[----:B------:R-:W-:Y:S02]  /*14fe0*/  R2UR UR14, R10 ;  /* 0x000000000a0e72ca */ /* 0x000fe400000e0000 */
[----:B------:R-:W-:Y:S01]  /*14ff0*/  R2UR UR15, R11 ;  /* 0x000000000b0f72ca */ /* 0x000fe200000e0000 */
[----:B0-----:R-:W3:Y:S04]  /*15000*/  LDL.64 R14, [R1+0x28] ;  /* 0x00002800010e7983 */ /* 0x001ee80000100a00 */
[----:B------:R0:W-:Y:S04]  /*15010*/  STL.64 [R1+0x68], R6 ;  /* 0x0000680601007387 */ /* 0x0001e80000100a00 */
[----:B0-----:R-:W4:Y:S04]  /*15020*/  LDL.64 R6, [R1+0x20] ;  /* 0x0000200001067983 */ /* 0x001f280000100a00 */
[----:B------:R0:W-:Y:S04]  /*15030*/  STL.64 [R1+0x60], R4 ;  /* 0x0000600401007387 */ /* 0x0001e80000100a00 */
[----:B------:R-:W2:Y:S01]  /*15040*/  LDL.64 R10, [R1+0x38] ;  /* 0x00003800010a7983 */ /* 0x000ea20000100a00 */
[----:B------:R-:W-:Y:S01]  /*15050*/  VIADD R120, R124, 0x6 ;  /* 0x000000067c787836 */ /* 0x000fe20000000000 */
[----:B------:R-:W-:Y:S01]  /*15060*/  R2UR UR50, R12 ;  /* 0x000000000c3272ca */ /* 0x000fe200000e0000 */
[----:B------:R-:W-:-:S03]  /*15070*/  VIADD R12, R124, 0x300 ;  /* 0x000003007c0c7836 */ /* 0x000fc60000000000 */
[----:B------:R-:W-:Y:S02]  /*15080*/  R2UR UR30, R120 ;  /* 0x00000000781e72ca */ /* 0x000fe400000e0000 */
[C---:B------:R-:W-:Y:S01]  /*15090*/  IADD3 R120, R124.reuse, 0x304, RZ ;  /* 0x000003047c787810 */ /* 0x040fe20007ffe0ff */
[----:B------:R-:W-:Y:S01]  /*150a0*/  VIADD R122, R124, 0x604 ;  /* 0x000006047c7a7836 */ /* 0x000fe20000000000 */
[----:B------:R-:W-:Y:S01]  /*150b0*/  R2UR UR26, R12 ;  /* 0x000000000c1a72ca */ /* 0x000fe200000e0000 */
[----:B------:R-:W-:Y:S01]  /*150c0*/  VIADD R12, R124, 0x600 ;  /* 0x000006007c0c7836 */ /* 0x000fe20000000000 */
[----:B------:R-:W-:Y:S01]  /*150d0*/  R2UR UR18, R120 ;  /* 0x00000000781272ca */ /* 0x000fe200000e0000 */
[----:B------:R-:W-:Y:S01]  /*150e0*/  VIADD R120, R124, 0x602 ;  /* 0x000006027c787836 */ /* 0x000fe20000000000 */
[----:B0-----:R-:W4:Y:S01]  /*150f0*/  LDL.64 R4, [R1+0x18] ;  /* 0x0000180001047983 */ /* 0x001f220000100a00 */
[----:B------:R-:W-:Y:S02]  /*15100*/  IMAD.MOV.U32 R121, RZ, RZ, 0x40000040 ;  /* 0x40000040ff797424 */ /* 0x000fe400078e00ff */
[----:B------:R-:W-:Y:S01]  /*15110*/  FMUL.FTZ R24, R24, R9 ;  /* 0x0000000918187220 */ /* 0x000fe20000410000 */
[----:B------:R-:W-:-:S02]  /*15120*/  VIADD R124, R124, 0x606 ;  /* 0x000006067c7c7836 */ /* 0x000fc40000000000 */
[-C--:B------:R-:W-:Y:S01]  /*15130*/  FMUL.FTZ R25, R25, R9.reuse ;  /* 0x0000000919197220 */ /* 0x080fe20000410000 */
[----:B------:R-:W-:Y:S01]  /*15140*/  IMAD.MOV.U32 R123, RZ, RZ, 0x40000040 ;  /* 0x40000040ff7b7424 */ /* 0x000fe200078e00ff */
[C---:B------:R-:W-:Y:S01]  /*15150*/  R2UR UR31, R121.reuse ;  /* 0x00000000791f72ca */ /* 0x040fe200000e0000 */
[----:B------:R-:W-:Y:S01]  /*15160*/  IMAD.MOV.U32 R125, RZ, RZ, 0x40000040 ;  /* 0x40000040ff7d7424 */ /* 0x000fe200078e00ff */
[C---:B------:R-:W-:Y:S01]  /*15170*/  R2UR UR19, R121.reuse ;  /* 0x00000000791372ca */ /* 0x040fe200000e0000 */
[----:B------:R-:W-:Y:S01]  /*15180*/  IMAD.MOV.U32 R13, RZ, RZ, 0x40000040 ;  /* 0x40000040ff0d7424 */ /* 0x000fe200078e00ff */
        /* <DEDUP_REMOVED lines=12> */
[----:B-----5:R-:W-:Y:S01]  /*15250*/  WARPGROUP.ARRIVE ;  /* 0x00000000000079c5 */ /* 0x020fe20000000000 */
[C---:B------:R-:W-:Y:S01]  /*15260*/  R2UR UR51, R13.reuse ;  /* 0x000000000d3372ca */ /* 0x040fe200000e0000 */
[-C--:B------:R-:W-:Y:S01]  /*15270*/  FMUL.FTZ R40, R40, R9.reuse ;  /* 0x0000000928287220 */ /* 0x080fe20000410000 */
[----:B------:R-:W-:Y:S01]  /*15280*/  R2UR UR27, R13 ;  /* 0x000000000d1b72ca */ /* 0x000fe200000e0000 */
[-C--:B------:R-:W-:Y:S01]  /*15290*/  FMUL.FTZ R41, R41, R9.reuse ;  /* 0x0000000929297220 */ /* 0x080fe20000410000 */
[-C--:B------:R-:W-:Y:S01]  /*152a0*/  FMUL.FTZ R44, R44, R9.reuse ;  /* 0x000000092c2c7220 */ /* 0x080fe20000410000 */
[----:B------:R-:W-:Y:S01]  /*152b0*/  HGMMA.64x96x16.F32 R120, gdesc[UR52], RZ, !UPT, gsb0 ;  /* 0x01600000347879f0 */ /* 0x000fe2000c0008ff */
        /* <DEDUP_REMOVED lines=89> */
[----:B------:R-:W-:Y:S01]  /*15850*/  WARPGROUP.ARRIVE ;  /* 0x00000000000079c5 */ /* 0x000fe20000000000 */
[----:B--2---:R-:W-:Y:S02]  /*15860*/  R2UR UR32, R10 ;  /* 0x000000000a2072ca */ /* 0x004fe400000e0000 */
[----:B------:R-:W-:Y:S02]  /*15870*/  R2UR UR33, R11 ;  /* 0x000000000b2172ca */ /* 0x000fe400000e0000 */
[----:B------:R-:W-:Y:S01]  /*15880*/  R2UR UR28, R16 ;  /* 0x00000000101c72ca */ /* 0x000fe200000e0000 */
[----:B------:R-:W2:Y:S10]  /*15890*/  LDL.64 R10, [R1+0x8] ;  /* 0x00000800010a7983 */ /* 0x000eb40000100a00 */
[----:B------:R-:W-:Y:S01]  /*158a0*/  HGMMA.64x96x16.F32 R120, gdesc[UR32], R120, gsb0 ;  /* 0x01600000207879f0 */ /* 0x000fe20008000878 */
[----:B------:R-:W-:-:S02]  /*158b0*/  R2UR UR29, R17 ;  /* 0x00000000111d72ca */ /* 0x000fc400000e0000 */
[----:B------:R-:W-:Y:S02]  /*158c0*/  R2UR UR10, R12 ;  /* 0x000000000c0a72ca */ /* 0x000fe400000e0000 */
[----:B------:R-:W-:Y:S02]  /*158d0*/  R2UR UR11, R13 ;  /* 0x000000000d0b72ca */ /* 0x000fe400000e0000 */
[----:B------:R-:W2:Y:S01]  /*158e0*/  LDL.64 R12, [R1+0x10] ;  /* 0x00001000010c7983 */ /* 0x000ea20000100a00 */
[----:B---3--:R-:W-:Y:S02]  /*158f0*/  R2UR UR24, R14 ;  /* 0x000000000e1872ca */ /* 0x008fe400000e0000 */
[----:B------:R-:W-:Y:S01]  /*15900*/  R2UR UR25, R15 ;  /* 0x000000000f1972ca */ /* 0x000fe200000e0000 */
[----:B------:R0:W5:Y:S01]  /*15910*/  LDL.LU.64 R16, [R1+0x78] ;  /* 0x0000780001107983 */ /* 0x0001620000300a00 */
[----:B----4-:R-:W-:Y:S02]  /*15920*/  R2UR UR20, R6 ;  /* 0x00000000061472ca */ /* 0x010fe400000e0000 */
[----:B------:R-:W-:Y:S01]  /*15930*/  R2UR UR21, R7 ;  /* 0x00000000071572ca */ /* 0x000fe200000e0000 */
[----:B------:R0:W5:Y:S01]  /*15940*/  LDL.LU.64 R14, [R1+0x70] ;  /* 0x00007000010e7983 */ /* 0x0001620000300a00 */
[----:B------:R-:W-:-:S02]  /*15950*/  R2UR UR16, R4 ;  /* 0x00000000041072ca */ /* 0x000fc400000e0000 */
[----:B------:R-:W-:Y:S01]  /*15960*/  R2UR UR17, R5 ;  /* 0x00000000051172ca */ /* 0x000fe200000e0000 */
[----:B------:R0:W5:Y:S01]  /*15970*/  LDL.LU.64 R6, [R1+0x68] ;  /* 0x0000680001067983 */ /* 0x0001620000300a00 */
[----:B------:R-:W-:Y:S01]  /*15980*/  UMOV UR4, UR56 ;  /* 0x0000003800047c82 */ /* 0x000fe20008000000 */
[----:B------:R-:W-:Y:S02]  /*15990*/  UMOV UR5, UR57 ;  /* 0x0000003900057c82 */ /* 0x000fe40008000000 */
[----:B------:R0:W5:Y:S01]  /*159a0*/  LDL.LU.64 R4, [R1+0x60] ;  /* 0x0000600001047983 */ /* 0x0001620000300a00 */
        /* <DEDUP_REMOVED lines=8> */
[----:B------:R-:W-:Y:S01]  /*15a30*/  HGMMA.64x96x16.F32 R120, gdesc[UR20], R120, gsb0 ;  /* 0x01600000147879f0 */ /* 0x000fe20008000878 */
[----:B--2---:R-:W-:Y:S02]  /*15a40*/  R2UR UR12, R12 ;  /* 0x000000000c0c72ca */ /* 0x004fe400000e0000 */
[----:B------:R-:W-:Y:S01]  /*15a50*/  R2UR UR13, R13 ;  /* 0x000000000d0d72ca */ /* 0x000fe200000e0000 */
[----:B------:R-:W-:Y:S02]  /*15a60*/  WARPGROUP.DEPBAR.LE gsb0, 0x0 ;  /* 0x00008000000079c5 */ /* 0x000fe40000010000 */
[----:B------:R-:W-:-:S06]  /*15a70*/  WARPGROUP.ARRIVE ;  /* 0x00000000000079c5 */ /* 0x000fcc0000000000 */
[----:B------:R-:W-:Y:S01]  /*15a80*/  HGMMA.64x96x16.F32 R120, gdesc[UR16], R120, gsb0 ;  /* 0x01600000107879f0 */ /* 0x000fe20008000878 */
[----:B------:R-:W-:Y:S02]  /*15a90*/  R2UR UR8, R10 ;  /* 0x000000000a0872ca */ /* 0x000fe400000e0000 */
[----:B------:R-:W-:Y:S01]  /*15aa0*/  R2UR UR9, R11 ;  /* 0x000000000b0972ca */ /* 0x000fe200000e0000 */
        /* <DEDUP_REMOVED lines=16> */
[----:B0-----:R-:W-:Y:S05]  /*15bb0*/  @!P0 BRA `(.L_x_5330) ;  /* 0x0000000000048947 */ /* 0x001fea0003800000 */
[----:B------:R-:W-:Y:S01]  /*15bc0*/  BPT.TRAP 0x1 ;  /* 0x000000040000795c */ /* 0x000fe20000300000 */
.L_x_5330:
[----:B------:R-:W-:Y:S01]  /*15bd0*/  SHF.L.U32 R2, R23, 0x1f, RZ ;  /* 0x0000001f17027819 */ /* 0x000fe200000006ff */
[----:B-----5:R-:W-:-:S04]  /*15be0*/  IMAD R21, R22, 0x8, R16 ;  /* 0x0000000816157824 */ /* 0x020fc800078e0210 */
[----:B------:R0:W1:Y:S01]  /*15bf0*/  SYNCS.PHASECHK.TRANS64.TRYWAIT P2, [R21+URZ+0x30850], R2 ;  /* 0x03085002150075a7 */ /* 0x000062000804017f */
[----:B------:R-:W-:Y:S05]  /*15c00*/  @!P0 BRA `(.L_x_5331) ;  /* 0x0000000000048947 */ /* 0x000fea0003800000 */
[----:B------:R-:W-:Y:S01]  /*15c10*/  BPT.TRAP 0x1 ;  /* 0x000000040000795c */ /* 0x000fe20000300000 */
.L_x_5331:
[----:B------:R-:W-:Y:S04]  /*15c20*/  BSSY B2, `(.L_x_5332) ;  /* 0x0000004000027945 */ /* 0x000fe80003800000 */
[----:B-1----:R-:W-:Y:S05]  /*15c30*/  @P2 BRA `(.L_x_5333) ;  /* 0x0000000000082947 */ /* 0x002fea0003800000 */
[----:B------:R-:W1:Y:S02]  /*15c40*/  SYNCS.PHASECHK.TRANS64.TRYWAIT P2, [R21+URZ+0x30850], R2 ;  /* 0x03085002150075a7 */ /* 0x000e64000804017f */
[----:B-1----:R-:W-:Y:S05]  /*15c50*/  @!P2 BRA `(.L_x_5334) ;  /* 0x000001480070a947 */ /* 0x002fea0003800000 */
.L_x_5333:
[----:B------:R-:W-:Y:S05]  /*15c60*/  BSYNC B2 ;  /* 0x0000000000027941 */ /* 0x000fea0003800000 */
.L_x_5332:
[----:B01----:R-:W-:Y:S01]  /*15c70*/  IADD3 R2, R16, 0x400, RZ ;  /* 0x0000040010027810 */ /* 0x003fe20007ffe0ff */
[----:B------:R-:W-:Y:S01]  /*15c80*/  IMAD.MOV.U32 R11, RZ, RZ, 0x40000040 ;  /* 0x40000040ff0b7424 */ /* 0x000fe200078e00ff */
[----:B------:R-:W-:Y:S01]  /*15c90*/  WARPGROUP.ARRIVE ;  /* 0x00000000000079c5 */ /* 0x000fe20000000000 */
[----:B------:R-:W-:Y:S01]  /*15ca0*/  IMAD.MOV.U32 R13, RZ, RZ, 0x40000040 ;  /* 0x40000040ff0d7424 */ /* 0x000fe200078e00ff */
[----:B------:R-:W-:Y:S01]  /*15cb0*/  SHF.R.U32.HI R2, RZ, 0x4, R2 ;  /* 0x00000004ff027819 */ /* 0x000fe20000011602 */
[----:B------:R-:W2:Y:S01]  /*15cc0*/  LDL R9, [R1] ;  /* 0x0000000001097983 */ /* 0x000ea20000100800 */
[----:B------:R-:W-:Y:S01]  /*15cd0*/  R2UR UR7, R11 ;  /* 0x000000000b0772ca */ /* 0x000fe200000e0000 */
[----:B------:R-:W-:Y:S01]  /*15ce0*/  IMAD.MOV.U32 R11, RZ, RZ, 0x40000040 ;  /* 0x40000040ff0b7424 */ /* 0x000fe200078e00ff */
[----:B------:R-:W-:Y:S01]  /*15cf0*/  LOP3.LUT R2, R2, 0x3fff, RZ, 0xc0, !PT ;  /* 0x00003fff02027812 */ /* 0x000fe200078ec0ff */
[----:B------:R-:W-:Y:S01]  /*15d00*/  @!P1 VIADD R0, R0, 0x30840 ;  /* 0x0003084000009836 */ /* 0x000fe20000000000 */
[----:B------:R-:W-:Y:S01]  /*15d10*/  ISETP.NE.AND P3, PT, R227, 0x1, PT ;  /* 0x00000001e300780c */ /* 0x000fe20003f65270 */
[----:B------:R-:W-:Y:S01]  /*15d20*/  ULDC UR5, c[0x0][0x9dc] ;  /* 0x0002770000057ab9 */ /* 0x000fe20000000800 */
[----:B------:R-:W-:Y:S01]  /*15d30*/  LOP3.LUT R2, R2, 0x3000000, RZ, 0xfc, !PT ;  /* 0x0300000002027812 */ /* 0x000fe200078efcff */
[----:B------:R-:W-:Y:S01]  /*15d40*/  ULDC UR4, c[0x0][0x9e0] ;  /* 0x0002780000047ab9 */ /* 0x000fe20000000800 */
[----:B------:R-:W-:-:S03]  /*15d50*/  @!P1 PRMT R0, RZ, 0x654, R0 ;  /* 0x00000654ff009816 */ /* 0x000fc60000000000 */
[----:B------:R-:W-:Y:S02]  /*15d60*/  IMAD R10, R22, 0x900, R2 ;  /* 0x00000900160a7824 */ /* 0x000fe400078e0202 */
[----:B------:R-:W-:Y:S02]  /*15d70*/  IMAD.IADD R2, R213, 0x1, R209 ;  /* 0x00000001d5027824 */ /* 0x000fe400078e02d1 */
[C---:B------:R-:W-:Y:S01]  /*15d80*/  VIADD R12, R10.reuse, 0x80 ;  /* 0x000000800a0c7836 */ /* 0x040fe20000000000 */
[----:B------:R-:W-:-:S13]  /*15d90*/  R2UR UR6, R10 ;  /* 0x000000000a0672ca */ /* 0x000fda00000e0000 */
        /* <DEDUP_REMOVED lines=12> */
[----:B--2---:R-:W-:Y:S02]  /*15e60*/  LOP3.LUT P2, RZ, R9, 0x100000, RZ, 0xc0, !PT ;  /* 0x0010000009ff7812 */ /* 0x004fe4000784c0ff */
[----:B------:R-:W0:Y:S02]  /*15e70*/  @P3 LDC R9, c[0x0][0x44c] ;  /* 0x00011300ff093b82 */ /* 0x000e240000000800 */
[----:B0-----:R-:W-:Y:S01]  /*15e80*/  @P3 IMAD.HI.U32 R9, R2, R9, RZ ;  /* 0x0000000902093227 */ /* 0x001fe200078e00ff */
[----:B------:R-:W-:-:S02]  /*15e90*/  WARPGROUP.DEPBAR.LE gsb0, 0x0 ;  /* 0x00008000000079c5 */ /* 0x000fc40000010000 */
[----:B------:R-:W-:-:S08]  /*15ea0*/  WARPGROUP.ARRIVE ;  /* 0x00000000000079c5 */ /* 0x000fd00000000000 */
[----:B------:R-:W-:Y:S01]  /*15eb0*/  HGMMA.64x192x16.F32 R24, R180, gdesc[UR4].tnspB, R24, gsb0 ;  /* 0x42e00004b4187df0 */ /* 0x000fe20008000818 */
[----:B------:R-:W-:Y:S01]  /*15ec0*/  R2UR UR6, R12 ;  /* 0x000000000c0672ca */ /* 0x000fe200000e0000 */
[C---:B------:R-:W-:Y:S01]  /*15ed0*/  VIADD R12, R10.reuse, 0x200 ;  /* 0x000002000a0c7836 */ /* 0x040fe20000000000 */
[----:B------:R-:W-:Y:S01]  /*15ee0*/  R2UR UR7, R13 ;  /* 0x000000000d0772ca */ /* 0x000fe200000e0000 */
[----:B------:R-:W-:Y:S01]  /*15ef0*/  VIADD R10, R10, 0x280 ;  /* 0x000002800a0a7836 */ /* 0x000fe20000000000 */
[----:B------:R-:W-:Y:S01]  /*15f00*/  MOV R13, 0x40000040 ;  /* 0x40000040000d7802 */ /* 0x000fe20000000f00 */
[----:B------:R-:W-:Y:S02]  /*15f10*/  WARPGROUP.DEPBAR.LE gsb0, 0x0 ;  /* 0x00008000000079c5 */ /* 0x000fe40000010000 */
[----:B------:R-:W-:-:S12]  /*15f20*/  WARPGROUP.ARRIVE ;  /* 0x00000000000079c5 */ /* 0x000fd80000000000 */
[----:B------:R-:W-:Y:S01]  /*15f30*/  HGMMA.64x192x16.F32 R24, R176, gdesc[UR4].tnspB, R24, gsb0 ;  /* 0x42e00004b0187df0 */ /* 0x000fe20008000818 */
[----:B------:R-:W-:Y:S02]  /*15f40*/  R2UR UR6, R12 ;  /* 0x000000000c0672ca */ /* 0x000fe400000e0000 */
[----:B------:R-:W-:Y:S01]  /*15f50*/  R2UR UR7, R13 ;  /* 0x000000000d0772ca */ /* 0x000fe200000e0000 */
[----:B------:R-:W-:Y:S02]  /*15f60*/  WARPGROUP.DEPBAR.LE gsb0, 0x0 ;  /* 0x00008000000079c5 */ /* 0x000fe40000010000 */
[----:B------:R-:W-:-:S14]  /*15f70*/  WARPGROUP.ARRIVE ;  /* 0x00000000000079c5 */ /* 0x000fdc0000000000 */
[----:B------:R-:W-:Y:S01]  /*15f80*/  HGMMA.64x192x16.F32 R24, R172, gdesc[UR4].tnspB, R24, gsb0 ;  /* 0x42e00004ac187df0 */ /* 0x000fe20008000818 */
[----:B------:R-:W-:Y:S02]  /*15f90*/  R2UR UR6, R10 ;  /* 0x000000000a0672ca */ /* 0x000fe400000e0000 */
[----:B------:R-:W-:Y:S01]  /*15fa0*/  R2UR UR7, R11 ;  /* 0x000000000b0772ca */ /* 0x000fe200000e0000 */
[----:B------:R-:W0:Y:S02]  /*15fb0*/  @P3 LDC R10, c[0x0][0x450] ;  /* 0x00011400ff0a3b82 */ /* 0x000e240000000800 */
[----:B0-----:R-:W-:Y:S01]  /*15fc0*/  @P3 SHF.R.U32.HI R2, RZ, R10, R9 ;  /* 0x0000000aff023219 */ /* 0x001fe20000011609 */
[----:B------:R-:W-:Y:S01]  /*15fd0*/  IMAD.U32 R10, RZ, RZ, UR5 ;  /* 0x00000005ff0a7e24 */ /* 0x000fe2000f8e00ff */
[----:B------:R-:W-:Y:S02]  /*15fe0*/  WARPGROUP.DEPBAR.LE gsb0, 0x0 ;  /* 0x00008000000079c5 */ /* 0x000fe40000010000 */
[----:B------:R-:W-:-:S10]  /*15ff0*/  WARPGROUP.ARRIVE ;  /* 0x00000000000079c5 */ /* 0x000fd40000000000 */
[----:B------:R-:W-:Y:S03]  /*16000*/  HGMMA.64x192x16.F32 R24, R168, gdesc[UR4].tnspB, R24, gsb0 ;  /* 0x42e00004a8187df0 */ /* 0x000fe60008000818 */
[----:B------:R-:W-:Y:S02]  /*16010*/  WARPGROUP.DEPBAR.LE gsb0, 0x0 ;  /* 0x00008000000079c5 */ /* 0x000fe40000010000 */
[----:B------:R-:W0:Y:S01]  /*16020*/  SHFL.IDX PT, R169, R2, RZ, 0x1c1f ;  /* 0x001c1fff02a97589 */ /* 0x000e2200000e0000 */
[----:B------:R-:W-:Y:S01]  /*16030*/  IMAD R168, R7, -0x60, RZ ;  /* 0xffffffa007a87824 */ /* 0x000fe200078e02ff */
[----:B------:R1:W-:Y:S03]  /*16040*/  @!P1 SYNCS.ARRIVE.TRANS64.RED.A1T0 RZ, [R0+URZ], RZ ;  /* 0x000000ff00ff99a7 */ /* 0x0003e6000810043f */
[----:B------:R-:W-:-:S04]  /*16050*/  VIADD R9, R168, 0x1 ;  /* 0x00000001a8097836 */ /* 0x000fc80000000000 */
[----:B-1----:R-:W-:Y:S01]  /*16060*/  IMAD R0, R212, -0x2, R9 ;  /* 0xfffffffed4007824 */ /* 0x002fe200078e0209 */
[----:B------:R-:W-:-:S04]  /*16070*/  LOP3.LUT R9, RZ, R10, RZ, 0x33, !PT ;  /* 0x0000000aff097212 */ /* 0x000fc800078e33ff */
[----:B------:R-:W-:Y:S02]  /*16080*/  IADD3 R22, -R194, R0, R196 ;  /* 0x00000000c2167210 */ /* 0x000fe40007ffe1c4 */
[----:B------:R-:W-:-:S03]  /*16090*/  IADD3 R0, R0, -0x1, RZ ;  /* 0xffffffff00007810 */ /* 0x000fc60007ffe0ff */
[----:B------:R-:W-:Y:S02]  /*160a0*/  VIADD R23, R22, UR4 ;  /* 0x0000000416177c36 */ /* 0x000fe40008000000 */
[----:B------:R-:W-:Y:S02]  /*160b0*/  IMAD.IADD R22, R9, 0x1, R22 ;  /* 0x0000000109167824 */ /* 0x000fe400078e0216 */
[--C-:B0-----:R-:W-:Y:S02]  /*160c0*/  IMAD.IADD R11, R23, 0x1, R169.reuse ;  /* 0x00000001170b7824 */ /* 0x101fe400078e02a9 */
[----:B------:R-:W-:Y:S01]  /*160d0*/  IMAD.IADD R9, R22, 0x1, R169 ;  /* 0x0000000116097824 */ /* 0x000fe200078e02a9 */
[----:B------:R-:W-:Y:S06]  /*160e0*/  @!P2 BRA `(.L_x_5335) ;  /* 0x000000000054a947 */ /* 0x000fec0003800000 */
        /* <DEDUP_REMOVED lines=12> */
.L_x_5337:
[----:B------:R-:W-:-:S05]  /*161b0*/  IMAD.U32 R170, RZ, RZ, UR59 ;  /* 0x0000003bffaa7e24 */ /* 0x000fca000f8e00ff */
[----:B------:R-:W-:-:S13]  /*161c0*/  ISETP.NE.AND P2, PT, R170, 0x1, PT ;  /* 0x00000001aa00780c */ /* 0x000fda0003f45270 */
[----:B------:R-:W0:Y:S02]  /*161d0*/  @P2 LDC.64 R12, c[0x0][0x9e8] ;  /* 0x00027a00ff0c2b82 */ /* 0x000e240000000a00 */
[----:B0-----:R-:W-:-:S05]  /*161e0*/  @P2 IMAD.HI.U32 R12, R169, R12, RZ ;  /* 0x0000000ca90c2227 */ /* 0x001fca00078e00ff */
[----:B------:R-:W-:-:S07]  /*161f0*/  @P2 SHF.R.U32.HI R169, RZ, R13, R12 ;  /* 0x0000000dffa92219 */ /* 0x000fce000001160c */
.L_x_5338:
[----:B------:R-:W-:Y:S05]  /*16200*/  BSYNC B2 ;  /* 0x0000000000027941 */ /* 0x000fea0003800000 */
.L_x_5336:
[----:B------:R-:W-:-:S05]  /*16210*/  IMAD R169, R169, R170, R0 ;  /* 0x000000aaa9a97224 */ /* 0x000fca00078e0200 */
[----:B------:R-:W-:Y:S02]  /*16220*/  VIADDMNMX R11, R169, R170, R11, PT ;  /* 0x000000aaa90b7246 */ /* 0x000fe4000380010b */
[----:B------:R-:W-:-:S07]  /*16230*/  VIMNMX R9, R9, R169, !PT ;  /* 0x000000a909097248 */ /* 0x000fce0007fe0100 */
.L_x_5335:
[----:B------:R-:W2:Y:S01]  /*16240*/  LDL.LU R169, [R1] ;  /* 0x0000000001a97983 */ /* 0x000ea20000300800 */
[C---:B------:R-:W-:Y:S02]  /*16250*/  ISETP.GE.AND P2, PT, R168.reuse, 0x2, PT ;  /* 0x00000002a800780c */ /* 0x040fe40003f46270 */
[----:B------:R-:W-:Y:S01]  /*16260*/  ISETP.GE.AND P5, PT, R168, 0xa, PT ;  /* 0x0000000aa800780c */ /* 0x000fe20003fa6270 */
[----:B------:R-:W0:Y:S01]  /*16270*/  SHFL.IDX PT, R2, R2, 0x1, 0x1c1f ;  /* 0x003c1f0002027f89 */ /* 0x000e2200000e0000 */
[----:B------:R-:W-:-:S04]  /*16280*/  ISETP.GT.AND P3, PT, R9, 0x1, !P2 ;  /* 0x000000010900780c */ /* 0x000fc80005764270 */
[----:B------:R-:W-:Y:S02]  /*16290*/  ISETP.LT.OR P4, PT, R11, 0x2, P3 ;  /* 0x000000020b00780c */ /* 0x000fe40001f81670 */
[----:B------:R-:W-:Y:S02]  /*162a0*/  ISETP.GE.AND P3, PT, R168, 0x9, PT ;  /* 0x00000009a800780c */ /* 0x000fe40003f66270 */
[----:B------:R-:W-:Y:S02]  /*162b0*/  FSEL R121, R121, -INF , !P4 ;  /* 0xff80000079797808 */ /* 0x000fe40006000000 */
[----:B------:R-:W-:-:S04]  /*162c0*/  ISETP.GT.AND P4, PT, R9, 0x8, !P3 ;  /* 0x000000080900780c */ /* 0x000fc80005f84270 */
[----:B------:R-:W-:-:S04]  /*162d0*/  ISETP.LT.OR P4, PT, R11, 0x9, P4 ;  /* 0x000000090b00780c */ /* 0x000fc80002781670 */
[----:B------:R-:W-:Y:S02]  /*162e0*/  FSEL R124, R124, -INF , !P4 ;  /* 0xff8000007c7c7808 */ /* 0x000fe40006000000 */
[----:B------:R-:W-:Y:S01]  /*162f0*/  ISETP.GT.AND P4, PT, R9, 0x9, !P5 ;  /* 0x000000090900780c */ /* 0x000fe20006f84270 */
[----:B0-----:R-:W-:-:S03]  /*16300*/  IMAD.IADD R23, R23, 0x1, R2 ;  /* 0x0000000117177824 */ /* 0x001fc600078e0202 */
[----:B------:R-:W-:Y:S01]  /*16310*/  ISETP.LT.OR P4, PT, R11, 0xa, P4 ;  /* 0x0000000a0b00780c */ /* 0x000fe20002781670 */
[----:B------:R-:W-:-:S03]  /*16320*/  IMAD.IADD R22, R22, 0x1, R2 ;  /* 0x0000000116167824 */ /* 0x000fc600078e0202 */
[----:B------:R-:W-:Y:S02]  /*16330*/  FSEL R125, R125, -INF , !P4 ;  /* 0xff8000007d7d7808 */ /* 0x000fe40006000000 */
[----:B--2---:R-:W-:-:S04]  /*16340*/  LOP3.LUT R169, R169, 0xfffffffb, RZ, 0xc0, !PT ;  /* 0xfffffffba9a97812 */ /* 0x004fc800078ec0ff */
[----:B------:R-:W-:Y:S02]  /*16350*/  @P5 LOP3.LUT R169, R169, 0x4, RZ, 0xfc, !PT ;  /* 0x00000004a9a95812 */ /* 0x000fe400078efcff */
[----:B------:R-:W-:Y:S02]  /*16360*/  ISETP.GE.AND P5, PT, R168, 0x11, PT ;  /* 0x00000011a800780c */ /* 0x000fe40003fa6270 */
[----:B------:R-:W-:Y:S02]  /*16370*/  LOP3.LUT R169, R169, 0xfffffff7, RZ, 0xc0, !PT ;  /* 0xfffffff7a9a97812 */ /* 0x000fe400078ec0ff */
[----:B------:R-:W-:-:S04]  /*16380*/  ISETP.GT.AND P4, PT, R9, 0x10, !P5 ;  /* 0x000000100900780c */ /* 0x000fc80006f84270 */
[----:B------:R-:W-:-:S04]  /*16390*/  ISETP.LT.OR P4, PT, R11, 0x11, P4 ;  /* 0x000000110b00780c */ /* 0x000fc80002781670 */
[----:B------:R-:W-:Y:S02]  /*163a0*/  FSEL R128, R128, -INF , !P4 ;  /* 0xff80000080807808 */ /* 0x000fe40006000000 */
        /* <DEDUP_REMOVED lines=96> */
[----:B------:R-:W-:Y:S02]  /*169b0*/  ISETP.GE.AND P4, PT, R168, 0x52, PT ;  /* 0x00000052a800780c */ /* 0x000fe40003f86270 */
[----:B------:R-:W-:Y:S02]  /*169c0*/  @P5 LOP3.LUT R169, R169, 0x10, RZ, 0xfc, !PT ;  /* 0x00000010a9a95812 */ /* 0x000fe400078efcff */
[----:B------:R-:W-:Y:S02]  /*169d0*/  ISETP.GT.AND P5, PT, R9, 0x51, !P4 ;  /* 0x000000510900780c */ /* 0x000fe400067a4270 */
[----:B------:R-:W-:Y:S02]  /*169e0*/  LOP3.LUT R169, R169, 0xfffffffd, RZ, 0xc0, !PT ;  /* 0xfffffffda9a97812 */ /* 0x000fe400078ec0ff */
[----:B------:R-:W-:-:S04]  /*169f0*/  ISETP.LT.OR P5, PT, R11, 0x52, P5 ;  /* 0x000000520b00780c */ /* 0x000fc80002fa1670 */
[----:B------:R-:W-:Y:S02]  /*16a00*/  FSEL R161, R161, -INF , !P5 ;  /* 0xff800000a1a17808 */ /* 0x000fe40006800000 */
[----:B------:R-:W-:-:S04]  /*16a10*/  ISETP.GE.AND P5, PT, R168, 0x59, PT ;  /* 0x00000059a800780c */ /* 0x000fc80003fa6270 */
[----:B------:R-:W-:-:S04]  /*16a20*/  ISETP.GT.AND P6, PT, R9, 0x58, !P5 ;  /* 0x000000580900780c */ /* 0x000fc80006fc4270 */
[----:B------:R-:W-:-:S04]  /*16a30*/  ISETP.LT.OR P6, PT, R11, 0x59, P6 ;  /* 0x000000590b00780c */ /* 0x000fc800037c1670 */
[----:B------:R-:W-:Y:S02]  /*16a40*/  FSEL R164, R164, -INF , !P6 ;  /* 0xff800000a4a47808 */ /* 0x000fe40007000000 */
[----:B------:R-:W-:-:S13]  /*16a50*/  ISETP.GE.AND P6, PT, R168, 0x1, PT ;  /* 0x00000001a800780c */ /* 0x000fda0003fc6270 */
[----:B------:R-:W-:Y:S02]  /*16a60*/  @P6 LOP3.LUT R169, R169, 0x2, RZ, 0xfc, !PT ;  /* 0x00000002a9a96812 */ /* 0x000fe400078efcff */
[----:B------:R-:W-:Y:S02]  /*16a70*/  ISETP.GT.AND P6, PT, R9, RZ, !P6 ;  /* 0x000000ff0900720c */ /* 0x000fe400077c4270 */
[----:B------:R-:W-:Y:S02]  /*16a80*/  LOP3.LUT R169, R169, 0xfffffffe, RZ, 0xc0, !PT ;  /* 0xfffffffea9a97812 */ /* 0x000fe400078ec0ff */
[----:B------:R-:W-:-:S04]  /*16a90*/  ISETP.LT.OR P6, PT, R11, 0x1, P6 ;  /* 0x000000010b00780c */ /* 0x000fc800037c1670 */
[----:B------:R-:W-:Y:S02]  /*16aa0*/  FSEL R120, R120, -INF , !P6 ;  /* 0xff80000078787808 */ /* 0x000fe40007000000 */
[----:B------:R-:W-:-:S13]  /*16ab0*/  ISETP.GE.AND P6, PT, R168, 0x5a, PT ;  /* 0x0000005aa800780c */ /* 0x000fda0003fc6270 */
[----:B------:R-:W-:Y:S02]  /*16ac0*/  @P6 LOP3.LUT R169, R169, 0x1, RZ, 0xfc, !PT ;  /* 0x00000001a9a96812 */ /* 0x000fe400078efcff */
[----:B------:R-:W-:-:S03]  /*16ad0*/  ISETP.GT.AND P6, PT, R9, 0x59, !P6 ;  /* 0x000000590900780c */ /* 0x000fc600077c4270 */
[----:B------:R0:W-:Y:S01]  /*16ae0*/  STL [R1], R169 ;  /* 0x000000a901007387 */ /* 0x0001e20000100800 */
[----:B------:R-:W-:-:S04]  /*16af0*/  ISETP.LT.OR P6, PT, R11, 0x5a, P6 ;  /* 0x0000005a0b00780c */ /* 0x000fc800037c1670 */
[----:B------:R-:W-:Y:S02]  /*16b00*/  FSEL R165, R165, -INF , !P6 ;  /* 0xff800000a5a57808 */ /* 0x000fe40007000000 */
[----:B------:R-:W-:-:S13]  /*16b10*/  LOP3.LUT P6, RZ, R169, 0x100000, RZ, 0xc0, !PT ;  /* 0x00100000a9ff7812 */ /* 0x000fda00078cc0ff */
[----:B0-----:R-:W-:Y:S05]  /*16b20*/  @!P6 BRA `(.L_x_5339) ;  /* 0x000000000054e947 */ /* 0x001fea0003800000 */
        /* <DEDUP_REMOVED lines=12> */
.L_x_5341:
[----:B------:R-:W-:-:S05]  /*16bf0*/  IMAD.U32 R9, RZ, RZ, UR59 ;  /* 0x0000003bff097e24 */ /* 0x000fca000f8e00ff */
[----:B------:R-:W-:-:S13]  /*16c00*/  ISETP.NE.AND P6, PT, R9, 0x1, PT ;  /* 0x000000010900780c */ /* 0x000fda0003fc5270 */
[----:B------:R-:W0:Y:S02]  /*16c10*/  @P6 LDC.64 R12, c[0x0][0x9e8] ;  /* 0x00027a00ff0c6b82 */ /* 0x000e240000000a00 */
[----:B0-----:R-:W-:-:S05]  /*16c20*/  @P6 IMAD.HI.U32 R12, R2, R12, RZ ;  /* 0x0000000c020c6227 */ /* 0x001fca00078e00ff */
[----:B------:R-:W-:-:S07]  /*16c30*/  @P6 SHF.R.U32.HI R2, RZ, R13, R12 ;  /* 0x0000000dff026219 */ /* 0x000fce000001160c */
.L_x_5342:
[----:B------:R-:W-:Y:S05]  /*16c40*/  BSYNC B2 ;  /* 0x0000000000027941 */ /* 0x000fea0003800000 */
.L_x_5340:
[----:B------:R-:W-:-:S05]  /*16c50*/  IMAD R0, R2, R9, R0 ;  /* 0x0000000902007224 */ /* 0x000fca00078e0200 */
[----:B------:R-:W-:Y:S02]  /*16c60*/  VIADDMNMX R23, R0, R9, R23, PT ;  /* 0x0000000900177246 */ /* 0x000fe40003800117 */
[----:B------:R-:W-:-:S07]  /*16c70*/  VIMNMX R22, R22, R0, !PT ;  /* 0x0000000016167248 */ /* 0x000fce0007fe0100 */
.L_x_5339:
[C---:B------:R-:W-:Y:S01]  /*16c80*/  ISETP.GT.AND P2, PT, R22.reuse, 0x1, !P2 ;  /* 0x000000011600780c */ /* 0x040fe20005744270 */
[----:B------:R-:W-:Y:S01]  /*16c90*/  ULDC UR4, c[0x0][0x988] ;  /* 0x0002620000047ab9 */ /* 0x000fe20000000800 */
[----:B------:R-:W-:Y:S01]  /*16ca0*/  ISETP.GT.AND P3, PT, R22, 0x8, !P3 ;  /* 0x000000081600780c */ /* 0x000fe20005f64270 */
[----:B------:R-:W-:Y:S01]  /*16cb0*/  @!P1 VIADD R21, R21, 0x30860 ;  /* 0x0003086015159836 */ /* 0x000fe20000000000 */
[C---:B------:R-:W-:Y:S02]  /*16cc0*/  ISETP.LT.OR P2, PT, R23.reuse, 0x2, P2 ;  /* 0x000000021700780c */ /* 0x040fe40001741670 */
[----:B------:R-:W-:Y:S02]  /*16cd0*/  ISETP.LT.OR P3, PT, R23, 0x9, P3 ;  /* 0x000000091700780c */ /* 0x000fe40001f61670 */
[----:B------:R-:W-:Y:S02]  /*16ce0*/  FSEL R123, R123, -INF , !P2 ;  /* 0xff8000007b7b7808 */ /* 0x000fe40005000000 */
[----:B------:R-:W-:-:S02]  /*16cf0*/  LOP3.LUT P2, RZ, R169, 0x4, RZ, 0xc0, !PT ;  /* 0x00000004a9ff7812 */ /* 0x000fc4000784c0ff */
[----:B------:R-:W-:Y:S02]  /*16d00*/  FSEL R126, R126, -INF , !P3 ;  /* 0xff8000007e7e7808 */ /* 0x000fe40005800000 */
[----:B------:R-:W-:Y:S02]  /*16d10*/  ISETP.GT.AND P2, PT, R22, 0x9, !P2 ;  /* 0x000000091600780c */ /* 0x000fe40005744270 */
[----:B------:R-:W-:Y:S02]  /*16d20*/  LOP3.LUT P3, RZ, R169, 0x10000, RZ, 0xc0, !PT ;  /* 0x00010000a9ff7812 */ /* 0x000fe4000786c0ff */
[----:B------:R-:W-:Y:S02]  /*16d30*/  ISETP.LT.OR P2, PT, R23, 0xa, P2 ;  /* 0x0000000a1700780c */ /* 0x000fe40001741670 */
[----:B------:R-:W-:Y:S02]  /*16d40*/  LOP3.LUT P6, RZ, R169, 0x8000, RZ, 0xc0, !PT ;  /* 0x00008000a9ff7812 */ /* 0x000fe400078cc0ff */
[----:B------:R-:W-:-:S02]  /*16d50*/  FSEL R127, R127, -INF , !P2 ;  /* 0xff8000007f7f7808 */ /* 0x000fc40005000000 */
[----:B------:R-:W-:Y:S02]  /*16d60*/  LOP3.LUT P2, RZ, R169, 0x8, RZ, 0xc0, !PT ;  /* 0x00000008a9ff7812 */ /* 0x000fe4000784c0ff */
[----:B------:R-:W-:Y:S02]  /*16d70*/  FMNMX.FTZ R0, R120, R4, !PT ;  /* 0x0000000478007209 */ /* 0x000fe40007810000 */
[----:B------:R-:W-:Y:S02]  /*16d80*/  ISETP.GT.AND P2, PT, R22, 0x10, !P2 ;  /* 0x000000101600780c */ /* 0x000fe40005744270 */
[----:B------:R-:W-:Y:S02]  /*16d90*/  FMNMX.FTZ R9, R121, R0, !PT ;  /* 0x0000000079097209 */ /* 0x000fe40007810000 */
[----:B------:R-:W-:Y:S02]  /*16da0*/  ISETP.LT.OR P2, PT, R23, 0x11, P2 ;  /* 0x000000111700780c */ /* 0x000fe40001741670 */
[----:B------:R-:W-:-:S02]  /*16db0*/  FMNMX.FTZ R0, R124, R9, !PT ;  /* 0x000000097c007209 */ /* 0x000fc40007810000 */
[----:B------:R-:W-:Y:S02]  /*16dc0*/  FSEL R130, R130, -INF , !P2 ;  /* 0xff80000082827808 */ /* 0x000fe40005000000 */
[----:B------:R-:W-:Y:S02]  /*16dd0*/  LOP3.LUT P2, RZ, R169, 0x80000, RZ, 0xc0, !PT ;  /* 0x00080000a9ff7812 */ /* 0x000fe4000784c0ff */
[----:B------:R-:W-:Y:S02]  /*16de0*/  FMNMX.FTZ R9, R125, R0, !PT ;  /* 0x000000007d097209 */ /* 0x000fe40007810000 */
[----:B------:R-:W-:Y:S02]  /*16df0*/  ISETP.GT.AND P2, PT, R22, 0x11, !P2 ;  /* 0x000000111600780c */ /* 0x000fe40005744270 */
[----:B------:R-:W-:Y:S02]  /*16e00*/  FMNMX.FTZ R0, R128, R9, !PT ;  /* 0x0000000980007209 */ /* 0x000fe40007810000 */
[----:B------:R-:W-:-:S02]  /*16e10*/  ISETP.LT.OR P2, PT, R23, 0x12, P2 ;  /* 0x000000121700780c */ /* 0x000fc40001741670 */
[----:B------:R-:W-:Y:S02]  /*16e20*/  FMNMX.FTZ R9, R129, R0, !PT ;  /* 0x0000000081097209 */ /* 0x000fe40007810000 */
[----:B------:R-:W-:Y:S02]  /*16e30*/  FSEL R131, R131, -INF , !P2 ;  /* 0xff80000083837808 */ /* 0x000fe40005000000 */
[----:B------:R-:W-:Y:S02]  /*16e40*/  LOP3.LUT P2, RZ, R169, 0x40000, RZ, 0xc0, !PT ;  /* 0x00040000a9ff7812 */ /* 0x000fe4000784c0ff */
[----:B------:R-:W-:Y:S02]  /*16e50*/  FMNMX.FTZ R0, R132, R9, !PT ;  /* 0x0000000984007209 */ /* 0x000fe40007810000 */
[----:B------:R-:W-:Y:S02]  /*16e60*/  ISETP.GT.AND P2, PT, R22, 0x18, !P2 ;  /* 0x000000181600780c */ /* 0x000fe40005744270 */
[----:B------:R-:W-:-:S02]  /*16e70*/  FMNMX.FTZ R9, R133, R0, !PT ;  /* 0x0000000085097209 */ /* 0x000fc40007810000 */
[----:B------:R-:W-:Y:S02]  /*16e80*/  ISETP.LT.OR P2, PT, R23, 0x19, P2 ;  /* 0x000000191700780c */ /* 0x000fe40001741670 */
[----:B------:R-:W-:Y:S02]  /*16e90*/  FMNMX.FTZ R0, R136, R9, !PT ;  /* 0x0000000988007209 */ /* 0x000fe40007810000 */
[----:B------:R-:W-:Y:S02]  /*16ea0*/  FSEL R134, R134, -INF , !P2 ;  /* 0xff80000086867808 */ /* 0x000fe40005000000 */
[----:B------:R-:W-:Y:S02]  /*16eb0*/  LOP3.LUT P2, RZ, R169, 0x20000, RZ, 0xc0, !PT ;  /* 0x00020000a9ff7812 */ /* 0x000fe4000784c0ff */
        /* <DEDUP_REMOVED lines=30> */
[C---:B------:R-:W-:Y:S02]  /*170a0*/  LOP3.LUT P2, RZ, R169.reuse, 0x1000, RZ, 0xc0, !PT ;  /* 0x00001000a9ff7812 */ /* 0x040fe4000784c0ff */
[----:B------:R-:W-:-:S02]  /*170b0*/  LOP3.LUT P3, RZ, R169, 0x20, RZ, 0xc0, !PT ;  /* 0x00000020a9ff7812 */ /* 0x000fc4000786c0ff */
[----:B------:R-:W-:Y:S02]  /*170c0*/  ISETP.GT.AND P2, PT, R22, 0x30, !P2 ;  /* 0x000000301600780c */ /* 0x000fe40005744270 */
[----:B------:R-:W-:Y:S02]  /*170d0*/  FMNMX.FTZ R0, R164, R9, !PT ;  /* 0x00000009a4007209 */ /* 0x000fe40007810000 */
[----:B------:R-:W-:Y:S02]  /*170e0*/  ISETP.LT.OR P2, PT, R23, 0x31, P2 ;  /* 0x000000311700780c */ /* 0x000fe40001741670 */
[----:B------:R-:W-:Y:S02]  /*170f0*/  FMNMX.FTZ R2, R165, R0, !PT ;  /* 0x00000000a5027209 */ /* 0x000fe40007810000 */
[----:B------:R-:W-:Y:S02]  /*17100*/  FSEL R146, R146, -INF , !P2 ;  /* 0xff80000092927808 */ /* 0x000fe40005000000 */
[C---:B------:R-:W-:Y:S01]  /*17110*/  LOP3.LUT P2, RZ, R169.reuse, 0x800, RZ, 0xc0, !PT ;  /* 0x00000800a9ff7812 */ /* 0x040fe2000784c0ff */
[----:B------:R-:W0:Y:S01]  /*17120*/  SHFL.BFLY PT, R9, R2, 0x2, 0x1f ;  /* 0x0c401f0002097f89 */ /* 0x000e2200000e0000 */
[----:B------:R-:W-:-:S02]  /*17130*/  LOP3.LUT P6, RZ, R169, 0x10, RZ, 0xc0, !PT ;  /* 0x00000010a9ff7812 */ /* 0x000fc400078cc0ff */
[C---:B------:R-:W-:Y:S02]  /*17140*/  ISETP.GT.AND P2, PT, R22.reuse, 0x31, !P2 ;  /* 0x000000311600780c */ /* 0x040fe40005744270 */
[----:B------:R-:W-:Y:S02]  /*17150*/  ISETP.GT.AND P4, PT, R22, 0x51, !P4 ;  /* 0x000000511600780c */ /* 0x000fe40006784270 */
[C---:B------:R-:W-:Y:S02]  /*17160*/  ISETP.LT.OR P2, PT, R23.reuse, 0x32, P2 ;  /* 0x000000321700780c */ /* 0x040fe40001741670 */
[----:B------:R-:W-:Y:S02]  /*17170*/  ISETP.LT.OR P4, PT, R23, 0x52, P4 ;  /* 0x000000521700780c */ /* 0x000fe40002781670 */
[----:B------:R-:W-:Y:S02]  /*17180*/  FSEL R147, R147, -INF , !P2 ;  /* 0xff80000093937808 */ /* 0x000fe40005000000 */
[----:B------:R-:W-:-:S02]  /*17190*/  LOP3.LUT P2, RZ, R169, 0x400, RZ, 0xc0, !PT ;  /* 0x00000400a9ff7812 */ /* 0x000fc4000784c0ff */
[C---:B------:R-:W-:Y:S02]  /*171a0*/  ISETP.GT.AND P5, PT, R22.reuse, 0x58, !P5 ;  /* 0x000000581600780c */ /* 0x040fe40006fa4270 */
[----:B------:R-:W-:Y:S02]  /*171b0*/  ISETP.GT.AND P2, PT, R22, 0x38, !P2 ;  /* 0x000000381600780c */ /* 0x000fe40005744270 */
[----:B------:R-:W-:Y:S02]  /*171c0*/  FSEL R163, R163, -INF , !P4 ;  /* 0xff800000a3a37808 */ /* 0x000fe40006000000 */
[C---:B------:R-:W-:Y:S02]  /*171d0*/  ISETP.LT.OR P2, PT, R23.reuse, 0x39, P2 ;  /* 0x000000391700780c */ /* 0x040fe40001741670 */
[----:B------:R-:W-:Y:S02]  /*171e0*/  ISETP.LT.OR P5, PT, R23, 0x59, P5 ;  /* 0x000000591700780c */ /* 0x000fe40002fa1670 */
[----:B------:R-:W-:-:S02]  /*171f0*/  FSEL R150, R150, -INF , !P2 ;  /* 0xff80000096967808 */ /* 0x000fc40005000000 */
[----:B------:R-:W-:Y:S02]  /*17200*/  LOP3.LUT P2, RZ, R169, 0x200, RZ, 0xc0, !PT ;  /* 0x00000200a9ff7812 */ /* 0x000fe4000784c0ff */
[----:B0-----:R-:W-:Y:S02]  /*17210*/  FMNMX.FTZ R12, R2, R9, !PT ;  /* 0x00000009020c7209 */ /* 0x001fe40007810000 */
[----:B------:R-:W-:Y:S02]  /*17220*/  ISETP.GT.AND P2, PT, R22, 0x39, !P2 ;  /* 0x000000391600780c */ /* 0x000fe40005744270 */
[----:B------:R-:W-:Y:S01]  /*17230*/  FSEL R166, R166, -INF , !P5 ;  /* 0xff800000a6a67808 */ /* 0x000fe20006800000 */
[----:B------:R-:W0:Y:S01]  /*17240*/  SHFL.BFLY PT, R11, R12, 0x1, 0x1f ;  /* 0x0c201f000c0b7f89 */ /* 0x000e2200000e0000 */
[----:B------:R-:W-:Y:S02]  /*17250*/  ISETP.LT.OR P2, PT, R23, 0x3a, P2 ;  /* 0x0000003a1700780c */ /* 0x000fe40001741670 */
[----:B------:R-:W-:-:S02]  /*17260*/  MOV R0, UR4 ;  /* 0x0000000400007c02 */ /* 0x000fc40008000f00 */
[----:B------:R-:W-:Y:S02]  /*17270*/  FSEL R151, R151, -INF , !P2 ;  /* 0xff80000097977808 */ /* 0x000fe40005000000 */
[----:B------:R-:W-:Y:S02]  /*17280*/  LOP3.LUT P2, RZ, R169, 0x100, RZ, 0xc0, !PT ;  /* 0x00000100a9ff7812 */ /* 0x000fe4000784c0ff */
[----:B------:R-:W-:Y:S02]  /*17290*/  @!P1 PRMT R21, RZ, 0x654, R21 ;  /* 0x00000654ff159816 */ /* 0x000fe40000000015 */
[----:B------:R-:W-:Y:S02]  /*172a0*/  ISETP.GT.AND P2, PT, R22, 0x40, !P2 ;  /* 0x000000401600780c */ /* 0x000fe40005744270 */
[----:B------:R1:W-:Y:S02]  /*172b0*/  @!P1 SYNCS.ARRIVE.TRANS64.RED.A1T0 RZ, [R21+URZ], RZ ;  /* 0x000000ff15ff99a7 */ /* 0x0003e4000810043f */
[----:B------:R-:W-:-:S04]  /*172c0*/  ISETP.LT.OR P2, PT, R23, 0x41, P2 ;  /* 0x000000411700780c */ /* 0x000fc80001741670 */
[----:B------:R-:W-:Y:S02]  /*172d0*/  FSEL R154, R154, -INF , !P2 ;  /* 0xff8000009a9a7808 */ /* 0x000fe40005000000 */
[----:B------:R-:W-:Y:S02]  /*172e0*/  LOP3.LUT P2, RZ, R169, 0x80, RZ, 0xc0, !PT ;  /* 0x00000080a9ff7812 */ /* 0x000fe4000784c0ff */
[----:B0-----:R-:W-:Y:S02]  /*172f0*/  FMNMX.FTZ R11, R12, R11, !PT ;  /* 0x0000000b0c0b7209 */ /* 0x001fe40007810000 */
[----:B------:R-:W-:-:S03]  /*17300*/  ISETP.GT.AND P2, PT, R22, 0x41, !P2 ;  /* 0x000000411600780c */ /* 0x000fc60005744270 */
[----:B------:R-:W-:Y:S01]  /*17310*/  FMUL.FTZ R9, R11, R0 ;  /* 0x000000000b097220 */ /* 0x000fe20000410000 */
[----:B------:R-:W-:-:S04]  /*17320*/  ISETP.LT.OR P2, PT, R23, 0x42, P2 ;  /* 0x000000421700780c */ /* 0x000fc80001741670 */
[----:B------:R-:W-:Y:S02]  /*17330*/  FSEL R155, R155, -INF , !P2 ;  /* 0xff8000009b9b7808 */ /* 0x000fe40005000000 */
[----:B------:R-:W-:-:S04]  /*17340*/  LOP3.LUT P2, RZ, R169, 0x40, RZ, 0xc0, !PT ;  /* 0x00000040a9ff7812 */ /* 0x000fc8000784c0ff */
[----:B------:R-:W-:-:S04]  /*17350*/  ISETP.GT.AND P2, PT, R22, 0x48, !P2 ;  /* 0x000000481600780c */ /* 0x000fc80005744270 */
[----:B------:R-:W-:-:S04]  /*17360*/  ISETP.LT.OR P2, PT, R23, 0x49, P2 ;  /* 0x000000491700780c */ /* 0x000fc80001741670 */
[----:B------:R-:W-:Y:S02]  /*17370*/  FSEL R158, R158, -INF , !P2 ;  /* 0xff8000009e9e7808 */ /* 0x000fe40005000000 */
[----:B------:R-:W-:-:S04]  /*17380*/  ISETP.GT.AND P2, PT, R22, 0x49, !P3 ;  /* 0x000000491600780c */ /* 0x000fc80005f44270 */
[----:B------:R-:W-:-:S04]  /*17390*/  ISETP.LT.OR P2, PT, R23, 0x4a, P2 ;  /* 0x0000004a1700780c */ /* 0x000fc80001741670 */
[----:B------:R-:W-:Y:S02]  /*173a0*/  FSEL R159, R159, -INF , !P2 ;  /* 0xff8000009f9f7808 */ /* 0x000fe40005000000 */
[----:B------:R-:W-:Y:S02]  /*173b0*/  ISETP.GT.AND P2, PT, R22, 0x50, !P6 ;  /* 0x000000501600780c */ /* 0x000fe40007744270 */
[----:B------:R-:W-:Y:S02]  /*173c0*/  LOP3.LUT P6, RZ, R169, 0x2, RZ, 0xc0, !PT ;  /* 0x00000002a9ff7812 */ /* 0x000fe400078cc0ff */
[----:B------:R-:W-:-:S04]  /*173d0*/  ISETP.LT.OR P2, PT, R23, 0x51, P2 ;  /* 0x000000511700780c */ /* 0x000fc80001741670 */
[----:B------:R-:W-:Y:S02]  /*173e0*/  FSEL R162, R162, -INF , !P2 ;  /* 0xff800000a2a27808 */ /* 0x000fe40005000000 */
[C---:B------:R-:W-:Y:S02]  /*173f0*/  ISETP.GT.AND P2, PT, R22.reuse, RZ, !P6 ;  /* 0x000000ff1600720c */ /* 0x040fe40007744270 */
[----:B------:R-:W-:Y:S02]  /*17400*/  LOP3.LUT P6, RZ, R169, 0x1, RZ, 0xc0, !PT ;  /* 0x00000001a9ff7812 */ /* 0x000fe400078cc0ff */
[----:B------:R-:W-:Y:S02]  /*17410*/  ISETP.LT.OR P2, PT, R23, 0x1, P2 ;  /* 0x000000011700780c */ /* 0x000fe40001741670 */
[----:B------:R-:W-:Y:S02]  /*17420*/  ISETP.GT.AND P3, PT, R22, 0x59, !P6 ;  /* 0x000000591600780c */ /* 0x000fe40007764270 */
[----:B------:R-:W-:-:S02]  /*17430*/  FSEL R122, R122, -INF , !P2 ;  /* 0xff8000007a7a7808 */ /* 0x000fc40005000000 */
[----:B------:R-:W-:Y:S02]  /*17440*/  ISETP.LT.OR P3, PT, R23, 0x5a, P3 ;  /* 0x0000005a1700780c */ /* 0x000fe40001f61670 */
[----:B------:R-:W-:Y:S02]  /*17450*/  FMNMX.FTZ R2, R122, R3, !PT ;  /* 0x000000037a027209 */ /* 0x000fe40007810000 */
[----:B------:R-:W-:Y:S02]  /*17460*/  FSEL R167, R167, -INF , !P3 ;  /* 0xff800000a7a77808 */ /* 0x000fe40005800000 */
[----:B------:R-:W-:Y:S02]  /*17470*/  FMNMX.FTZ R2, R123, R2, !PT ;  /* 0x000000027b027209 */ /* 0x000fe40007810000 */
[----:B------:R-:W-:Y:S02]  /*17480*/  FSETP.NEU.FTZ.AND P2, PT, R11, -INF , PT ;  /* 0xff8000000b00780b */ /* 0x000fe40003f5d000 */
[----:B------:R-:W-:-:S02]  /*17490*/  FMNMX.FTZ R2, R126, R2, !PT ;  /* 0x000000027e027209 */ /* 0x000fc40007810000 */
[----:B------:R-:W-:Y:S02]  /*174a0*/  FSEL R9, R9, RZ, P2 ;  /* 0x000000ff09097208 */ /* 0x000fe40001000000 */
[----:B------:R-:W-:-:S03]  /*174b0*/  FMNMX.FTZ R2, R127, R2, !PT ;  /* 0x000000027f027209 */ /* 0x000fc60007810000 */
[--C-:B------:R-:W-:Y:S01]  /*174c0*/  FFMA.FTZ R180, R136, R0, -R9.reuse ;  /* 0x0000000088b47223 */ /* 0x100fe20000010809 */
[----:B------:R-:W-:Y:S01]  /*174d0*/  FMNMX.FTZ R2, R130, R2, !PT ;  /* 0x0000000282027209 */ /* 0x000fe20007810000 */
[-CC-:B------:R-:W-:Y:S01]  /*174e0*/  FFMA.FTZ R188, R120, R0.reuse, -R9.reuse ;  /* 0x0000000078bc7223 */ /* 0x180fe20000010809 */
[----:B------:R-:W-:Y:S01]  /*174f0*/  FSEL R136, R11, RZ, P2 ;  /* 0x000000ff0b887208 */ /* 0x000fe20001000000 */
        /* <DEDUP_REMOVED lines=11> */
[----:B------:R-:W-:Y:S01]  /*175b0*/  FADD.FTZ R137, -R136, R4 ;  /* 0x0000000488897221 */ /* 0x000fe20000010100 */
        /* <DEDUP_REMOVED lines=46> */
[----:B0-----:R-:W-:Y:S01]  /*178a0*/  FMNMX.FTZ R13, R2, R13, !PT ;  /* 0x0000000d020d7209 */ /* 0x001fe20007810000 */
[----:B------:R-:W-:-:S03]  /*178b0*/  FMUL.FTZ R2, R137, R0 ;  /* 0x0000000089027220 */ /* 0x000fc60000410000 */
[C---:B------:R-:W-:Y:S01]  /*178c0*/  FSETP.NEU.FTZ.AND P2, PT, R13.reuse, -INF , PT ;  /* 0xff8000000d00780b */ /* 0x040fe20003f5d000 */
[----:B------:R-:W-:Y:S02]  /*178d0*/  FMUL.FTZ R136, R13, R0 ;  /* 0x000000000d887220 */ /* 0x000fe40000410000 */
[----:B------:R0:W2:Y:S03]  /*178e0*/  MUFU.EX2 R9, R2 ;  /* 0x0000000200097308 */ /* 0x0000a60000000800 */
[----:B------:R-:W-:-:S05]  /*178f0*/  FSEL R137, R136, RZ, P2 ;  /* 0x000000ff88897208 */ /* 0x000fca0001000000 */
[----:B------:R-:W-:Y:S01]  /*17900*/  MUFU.EX2 R176, R176 ;  /* 0x000000b000b07308 */ /* 0x000fe20000000800 */
[----:B0-----:R-:W-:Y:S01]  /*17910*/  FSEL R2, R13, RZ, P2 ;  /* 0x000000ff0d027208 */ /* 0x001fe20001000000 */
[-CC-:B------:R-:W-:Y:S01]  /*17920*/  FFMA.FTZ R191, R126, R0.reuse, -R137.reuse ;  /* 0x000000007ebf7223 */ /* 0x180fe20000010889 */
[-CC-:B------:R-:W-:Y:S01]  /*17930*/  FFMA.FTZ R126, R131, R0.reuse, -R137.reuse ;  /* 0x00000000837e7223 */ /* 0x180fe20000010889 */
[-CC-:B------:R-:W-:Y:S01]  /*17940*/  FFMA.FTZ R189, R122, R0.reuse, -R137.reuse ;  /* 0x000000007abd7223 */ /* 0x180fe20000010889 */
[-C--:B------:R-:W-:Y:S01]  /*17950*/  FFMA.FTZ R122, R123, R0.reuse, -R137 ;  /* 0x000000007b7a7223 */ /* 0x080fe20000010889 */
[----:B------:R-:W-:Y:S01]  /*17960*/  FADD.FTZ R131, -R2, R3 ;  /* 0x0000000302837221 */ /* 0x000fe20000010100 */
[-CC-:B------:R-:W-:Y:S01]  /*17970*/  FFMA.FTZ R123, R127, R0.reuse, -R137.reuse ;  /* 0x000000007f7b7223 */ /* 0x180fe20000010889 */
[-CC-:B------:R-:W-:Y:S01]  /*17980*/  FFMA.FTZ R127, R135, R0.reuse, -R137.reuse ;  /* 0x00000000877f7223 */ /* 0x180fe20000010889 */
[----:B------:R-:W-:Y:S01]  /*17990*/  MUFU.EX2 R191, R191 ;  /* 0x000000bf00bf7308 */ /* 0x000fe20000000800 */
[----:B------:R-:W-:Y:S01]  /*179a0*/  FMUL.FTZ R2, R131, R0 ;  /* 0x0000000083027220 */ /* 0x000fe20000410000 */
[----:B--2---:R-:W-:Y:S01]  /*179b0*/  FFMA.FTZ R131, R9, R6, R188 ;  /* 0x0000000609837223 */ /* 0x004fe200000100bc */
[-CC-:B------:R-:W-:Y:S01]  /*179c0*/  FFMA.FTZ R185, R130, R0.reuse, -R137.reuse ;  /* 0x0000000082b97223 */ /* 0x180fe20000010889 */
[-CC-:B------:R-:W-:Y:S01]  /*179d0*/  FFMA.FTZ R187, R134, R0.reuse, -R137.reuse ;  /* 0x0000000086bb7223 */ /* 0x180fe20000010889 */
[-C--:B------:R-:W-:Y:S01]  /*179e0*/  FFMA.FTZ R181, R138, R0.reuse, -R137 ;  /* 0x000000008ab57223 */ /* 0x080fe20000010889 */
[----:B------:R-:W-:Y:S01]  /*179f0*/  FADD.FTZ R131, R12, R131 ;  /* 0x000000830c837221 */ /* 0x000fe20000010000 */
[-CC-:B------:R-:W-:Y:S01]  /*17a00*/  FFMA.FTZ R130, R139, R0.reuse, -R137.reuse ;  /* 0x000000008b827223 */ /* 0x180fe20000010889 */
[----:B------:R-:W-:Y:S01]  /*17a10*/  MUFU.EX2 R189, R189 ;  /* 0x000000bd00bd7308 */ /* 0x000fe20000000800 */
[-C--:B------:R-:W-:Y:S01]  /*17a20*/  FFMA.FTZ R183, R142, R0.reuse, -R137 ;  /* 0x000000008eb77223 */ /* 0x080fe20000010889 */
[----:B------:R-:W-:Y:S01]  /*17a30*/  FADD.FTZ R135, R190, R131 ;  /* 0x00000083be877221 */ /* 0x000fe20000010000 */
[-CC-:B------:R-:W-:Y:S01]  /*17a40*/  FFMA.FTZ R143, R143, R0.reuse, -R137.reuse ;  /* 0x000000008f8f7223 */ /* 0x180fe20000010889 */
[-CC-:B------:R-:W-:Y:S01]  /*17a50*/  FFMA.FTZ R177, R146, R0.reuse, -R137.reuse ;  /* 0x0000000092b17223 */ /* 0x180fe20000010889 */
[-C--:B------:R-:W-:Y:S01]  /*17a60*/  FFMA.FTZ R131, R147, R0.reuse, -R137 ;  /* 0x0000000093837223 */ /* 0x080fe20000010889 */
[----:B------:R-:W-:Y:S01]  /*17a70*/  FADD.FTZ R135, R120, R135 ;  /* 0x0000008778877221 */ /* 0x000fe20000010000 */
[-CC-:B------:R-:W-:Y:S01]  /*17a80*/  FFMA.FTZ R179, R150, R0.reuse, -R137.reuse ;  /* 0x0000000096b37223 */ /* 0x180fe20000010889 */
[----:B------:R-:W0:Y:S01]  /*17a90*/  MUFU.EX2 R2, R2 ;  /* 0x0000000200027308 */ /* 0x000e220000000800 */
[-C--:B------:R-:W-:Y:S01]  /*17aa0*/  FFMA.FTZ R173, R154, R0.reuse, -R137 ;  /* 0x000000009aad7223 */ /* 0x080fe20000010889 */
[----:B------:R-:W-:Y:S01]  /*17ab0*/  FADD.FTZ R6, R184, R135 ;  /* 0x00000087b8067221 */ /* 0x000fe20000010000 */
[-CC-:B------:R-:W-:Y:S01]  /*17ac0*/  FFMA.FTZ R155, R155, R0.reuse, -R137.reuse ;  /* 0x000000009b9b7223 */ /* 0x180fe20000010889 */
[-CC-:B------:R-:W-:Y:S01]  /*17ad0*/  FFMA.FTZ R175, R158, R0.reuse, -R137.reuse ;  /* 0x000000009eaf7223 */ /* 0x180fe20000010889 */
[-CC-:B------:R-:W-:Y:S01]  /*17ae0*/  FFMA.FTZ R169, R162, R0.reuse, -R137.reuse ;  /* 0x00000000a2a97223 */ /* 0x180fe20000010889 */
[----:B------:R-:W-:Y:S01]  /*17af0*/  FADD.FTZ R135, R121, R6 ;  /* 0x0000000679877221 */ /* 0x000fe20000010000 */
[-CC-:B------:R-:W-:Y:S01]  /*17b00*/  FFMA.FTZ R163, R163, R0.reuse, -R137.reuse ;  /* 0x00000000a3a37223 */ /* 0x180fe20000010889 */
[----:B------:R-:W2:Y:S01]  /*17b10*/  MUFU.EX2 R122, R122 ;  /* 0x0000007a007a7308 */ /* 0x000ea20000000800 */
[----:B------:R-:W-:Y:S01]  /*17b20*/  FFMA.FTZ R166, R166, R0, -R137 ;  /* 0x00000000a6a67223 */ /* 0x000fe20000010889 */
[----:B------:R-:W-:Y:S01]  /*17b30*/  FADD.FTZ R135, R186, R135 ;  /* 0x00000087ba877221 */ /* 0x000fe20000010000 */
[----:B------:R-:W-:-:S02]  /*17b40*/  F2FP.F16.F32.PACK_AB R188, R12, R188 ;  /* 0x000000bc0cbc723e */ /* 0x000fc400000000ff */
[----:B------:R-:W-:Y:S01]  /*17b50*/  F2FP.F16.F32.PACK_AB R184, R121, R184 ;  /* 0x000000b879b8723e */ /* 0x000fe200000000ff */
[----:B------:R-:W-:Y:S01]  /*17b60*/  FADD.FTZ R135, R124, R135 ;  /* 0x000000877c877221 */ /* 0x000fe20000010000 */
[C---:B------:R-:W-:Y:S01]  /*17b70*/  ISETP.GT.AND P2, PT, R7.reuse, R14, PT ;  /* 0x0000000e0700720c */ /* 0x040fe20003f44270 */
[----:B------:R-:W3:Y:S01]  /*17b80*/  MUFU.EX2 R123, R123 ;  /* 0x0000007b007b7308 */ /* 0x000ee20000000800 */
[----:B0-----:R-:W-:Y:S01]  /*17b90*/  FFMA.FTZ R5, R2, R5, R189 ;  /* 0x0000000502057223 */ /* 0x001fe200000100bd */
[----:B------:R-:W-:Y:S01]  /*17ba0*/  FADD.FTZ R134, R180, R135 ;  /* 0x00000087b4867221 */ /* 0x000fe20000010000 */
[----:B------:R-:W-:Y:S01]  /*17bb0*/  F2FP.F16.F32.PACK_AB R190, R120, R190 ;  /* 0x000000be78be723e */ /* 0x000fe200000000ff */
[----:B------:R-:W-:Y:S01]  /*17bc0*/  VIADD R7, R7, 0xffffffff ;  /* 0xffffffff07077836 */ /* 0x000fe20000000000 */
[----:B------:R-:W-:Y:S01]  /*17bd0*/  F2FP.F16.F32.PACK_AB R186, R124, R186 ;  /* 0x000000ba7cba723e */ /* 0x000fe200000000ff */
[----:B------:R-:W-:Y:S01]  /*17be0*/  FADD.FTZ R139, R125, R134 ;  /* 0x000000867d8b7221 */ /* 0x000fe20000010000 */
[-C--:B------:R-:W-:Y:S01]  /*17bf0*/  FFMA.FTZ R134, R159, R0.reuse, -R137 ;  /* 0x000000009f867223 */ /* 0x080fe20000010889 */
[----:B------:R-:W0:Y:S01]  /*17c00*/  MUFU.EX2 R185, R185 ;  /* 0x000000b900b97308 */ /* 0x000e220000000800 */
[----:B--2---:R-:W-:Y:S01]  /*17c10*/  FADD.FTZ R6, R122, R5 ;  /* 0x000000057a067221 */ /* 0x004fe20000010000 */
[----:B------:R-:W-:Y:S01]  /*17c20*/  FADD.FTZ R139, R182, R139 ;  /* 0x0000008bb68b7221 */ /* 0x000fe20000010000 */
[----:B------:R-:W-:Y:S01]  /*17c30*/  FFMA.FTZ R5, R151, R0, -R137 ;  /* 0x0000000097057223 */ /* 0x000fe20000010889 */
[C---:B------:R-:W-:Y:S01]  /*17c40*/  F2FP.F16.F32.PACK_AB R182, R22.reuse, R182 ;  /* 0x000000b616b6723e */ /* 0x040fe200000000ff */
[----:B------:R-:W-:Y:S01]  /*17c50*/  FADD.FTZ R6, R191, R6 ;  /* 0x00000006bf067221 */ /* 0x000fe20000010000 */
[----:B------:R-:W-:Y:S01]  /*17c60*/  FADD.FTZ R139, R22, R139 ;  /* 0x0000008b168b7221 */ /* 0x000fe20000010000 */
[----:B------:R-:W-:Y:S01]  /*17c70*/  FFMA.FTZ R137, R167, R0, -R137 ;  /* 0x00000000a7897223 */ /* 0x000fe20000010889 */
[----:B------:R-:W2:Y:S01]  /*17c80*/  MUFU.EX2 R126, R126 ;  /* 0x0000007e007e7308 */ /* 0x000ea20000000800 */
[----:B---3--:R-:W-:Y:S01]  /*17c90*/  FADD.FTZ R6, R123, R6 ;  /* 0x000000067b067221 */ /* 0x008fe20000010000 */
[----:B------:R-:W-:Y:S01]  /*17ca0*/  FADD.FTZ R136, R176, R139 ;  /* 0x0000008bb0887221 */ /* 0x000fe20000010000 */
[----:B------:R-:W-:-:S02]  /*17cb0*/  F2FP.F16.F32.PACK_AB R180, R125, R180 ;  /* 0x000000b47db4723e */ /* 0x000fc400000000ff */
[----:B------:R-:W-:Y:S02]  /*17cc0*/  F2FP.F16.F32.PACK_AB R189, R122, R189 ;  /* 0x000000bd7abd723e */ /* 0x000fe400000000ff */
[----:B------:R-:W-:Y:S01]  /*17cd0*/  F2FP.F16.F32.PACK_AB R191, R123, R191 ;  /* 0x000000bf7bbf723e */ /* 0x000fe200000000ff */
        /* <DEDUP_REMOVED lines=16> */
[C---:B0-----:R-:W-:Y:S01]  /*17de0*/  FADD.FTZ R6, R130.reuse, R135 ;  /* 0x0000008782067221 */ /* 0x041fe20000010000 */
[----:B------:R-:W-:-:S06]  /*17df0*/  F2FP.F16.F32.PACK_AB R181, R130, R181 ;  /* 0x000000b582b5723e */ /* 0x000fcc00000000ff */
[----:B------:R-:W0:Y:S01]  /*17e00*/  MUFU.EX2 R128, R128 ;  /* 0x0000008000807308 */ /* 0x000e220000000800 */
[----:B--2---:R-:W-:-:S07]  /*17e10*/  FADD.FTZ R139, R178, R139 ;  /* 0x0000008bb28b7221 */ /* 0x004fce0000010000 */
[----:B------:R-:W2:Y:S01]  /*17e20*/  MUFU.EX2 R3, R143 ;  /* 0x0000008f00037308 */ /* 0x000ea20000000800 */
[----:B---3--:R-:W-:-:S07]  /*17e30*/  FADD.FTZ R6, R183, R6 ;  /* 0x00000006b7067221 */ /* 0x008fce0000010000 */
[----:B------:R-:W3:Y:S01]  /*17e40*/  MUFU.EX2 R172, R172 ;  /* 0x000000ac00ac7308 */ /* 0x000ee20000000800 */
[C---:B0-----:R-:W-:Y:S01]  /*17e50*/  FADD.FTZ R139, R128.reuse, R139 ;  /* 0x0000008b808b7221 */ /* 0x041fe20000010000 */
[----:B------:R-:W-:-:S06]  /*17e60*/  F2FP.F16.F32.PACK_AB R178, R128, R178 ;  /* 0x000000b280b2723e */ /* 0x000fcc00000000ff */
[----:B------:R-:W0:Y:S01]  /*17e70*/  MUFU.EX2 R177, R177 ;  /* 0x000000b100b17308 */ /* 0x000e220000000800 */
[C---:B--2---:R-:W-:Y:S01]  /*17e80*/  FADD.FTZ R6, R3.reuse, R6 ;  /* 0x0000000603067221 */ /* 0x044fe20000010000 */
[----:B------:R-:W-:Y:S01]  /*17e90*/  F2FP.F16.F32.PACK_AB R183, R3, R183 ;  /* 0x000000b703b7723e */ /* 0x000fe200000000ff */
[----:B------:R-:W-:-:S05]  /*17ea0*/  IMAD.MOV.U32 R3, RZ, RZ, R13 ;  /* 0x000000ffff037224 */ /* 0x000fca00078e000d */
[----:B------:R-:W2:Y:S01]  /*17eb0*/  MUFU.EX2 R129, R129 ;  /* 0x0000008100817308 */ /* 0x000ea20000000800 */
[----:B---3--:R-:W-:-:S07]  /*17ec0*/  FADD.FTZ R136, R172, R139 ;  /* 0x0000008bac887221 */ /* 0x008fce0000010000 */
[----:B------:R-:W3:Y:S01]  /*17ed0*/  MUFU.EX2 R131, R131 ;  /* 0x0000008300837308 */ /* 0x000ee20000000800 */
[----:B0-----:R-:W-:-:S07]  /*17ee0*/  FADD.FTZ R6, R177, R6 ;  /* 0x00000006b1067221 */ /* 0x001fce0000010000 */
[----:B------:R-:W0:Y:S01]  /*17ef0*/  MUFU.EX2 R174, R174 ;  /* 0x000000ae00ae7308 */ /* 0x000e220000000800 */
[C---:B--2---:R-:W-:Y:S01]  /*17f00*/  FADD.FTZ R135, R129.reuse, R136 ;  /* 0x0000008881877221 */ /* 0x044fe20000010000 */
[----:B------:R-:W-:-:S06]  /*17f10*/  F2FP.F16.F32.PACK_AB R172, R129, R172 ;  /* 0x000000ac81ac723e */ /* 0x000fcc00000000ff */
[----:B------:R-:W2:Y:S01]  /*17f20*/  MUFU.EX2 R179, R179 ;  /* 0x000000b300b37308 */ /* 0x000ea20000000800 */
[C---:B---3--:R-:W-:Y:S01]  /*17f30*/  FADD.FTZ R6, R131.reuse, R6 ;  /* 0x0000000683067221 */ /* 0x048fe20000010000 */
[----:B------:R-:W-:-:S06]  /*17f40*/  F2FP.F16.F32.PACK_AB R177, R131, R177 ;  /* 0x000000b183b1723e */ /* 0x000fcc00000000ff */
[----:B------:R-:W3:Y:S01]  /*17f50*/  MUFU.EX2 R132, R132 ;  /* 0x0000008400847308 */ /* 0x000ee20000000800 */
[----:B0-----:R-:W-:-:S07]  /*17f60*/  FADD.FTZ R135, R174, R135 ;  /* 0x00000087ae877221 */ /* 0x001fce0000010000 */
        /* <DEDUP_REMOVED lines=10> */
[----:B-1----:R-:W1:Y:S01]  /*18010*/  MUFU.EX2 R21, R155 ;  /* 0x0000009b00157308 */ /* 0x002e620000000800 */
[----:B---3--:R-:W-:-:S07]  /*18020*/  FADD.FTZ R6, R173, R6 ;  /* 0x00000006ad067221 */ /* 0x008fce0000010000 */
[----:B------:R-:W2:Y:S01]  /*18030*/  MUFU.EX2 R170, R170 ;  /* 0x000000aa00aa7308 */ /* 0x000ea20000000800 */
[C---:B0-----:R-:W-:Y:S01]  /*18040*/  FADD.FTZ R23, R133.reuse, R22 ;  /* 0x0000001685177221 */ /* 0x041fe20000010000 */
[----:B------:R-:W-:Y:S01]  /*18050*/  F2FP.F16.F32.PACK_AB R168, R133, R168 ;  /* 0x000000a885a8723e */ /* 0x000fe200000000ff */
[----:B------:R-:W-:-:S05]  /*18060*/  IMAD.MOV.U32 R22, RZ, RZ, R15 ;  /* 0x000000ffff167224 */ /* 0x000fca00078e000f */
[----:B------:R-:W0:Y:S01]  /*18070*/  MUFU.EX2 R175, R175 ;  /* 0x000000af00af7308 */ /* 0x000e220000000800 */
[C---:B-1----:R-:W-:Y:S01]  /*18080*/  FADD.FTZ R6, R21.reuse, R6 ;  /* 0x0000000615067221 */ /* 0x042fe20000010000 */
[----:B------:R-:W-:-:S06]  /*18090*/  F2FP.F16.F32.PACK_AB R173, R21, R173 ;  /* 0x000000ad15ad723e */ /* 0x000fcc00000000ff */
[----:B------:R-:W1:Y:S01]  /*180a0*/  MUFU.EX2 R134, R134 ;  /* 0x0000008600867308 */ /* 0x000e620000000800 */
[----:B--2---:R-:W-:Y:S01]  /*180b0*/  FADD.FTZ R121, R170, R23 ;  /* 0x00000017aa797221 */ /* 0x004fe20000010000 */
[----:B------:R-:W-:-:S06]  /*180c0*/  F2FP.F16.F32.PACK_AB R170, R4, R170 ;  /* 0x000000aa04aa723e */ /* 0x000fcc00000000ff */
[----:B------:R-:W2:Y:S01]  /*180d0*/  MUFU.EX2 R169, R169 ;  /* 0x000000a900a97308 */ /* 0x000ea20000000800 */
[----:B0-----:R-:W-:Y:S01]  /*180e0*/  FADD.FTZ R23, R175, R6 ;  /* 0x00000006af177221 */ /* 0x001fe20000010000 */
[----:B------:R-:W-:-:S06]  /*180f0*/  FADD.FTZ R6, R4, R121 ;  /* 0x0000007904067221 */ /* 0x000fcc0000010000 */
[----:B------:R-:W0:Y:S01]  /*18100*/  MUFU.EX2 R12, R163 ;  /* 0x000000a3000c7308 */ /* 0x000e220000000800 */
[C---:B-1----:R-:W-:Y:S01]  /*18110*/  FADD.FTZ R4, R134.reuse, R23 ;  /* 0x0000001786047221 */ /* 0x042fe20000010000 */
[----:B------:R-:W-:-:S06]  /*18120*/  F2FP.F16.F32.PACK_AB R175, R134, R175 ;  /* 0x000000af86af723e */ /* 0x000fcc00000000ff */
[----:B------:R-:W1:Y:S01]  /*18130*/  MUFU.EX2 R166, R166 ;  /* 0x000000a600a67308 */ /* 0x000e620000000800 */
[----:B--2---:R-:W-:Y:S01]  /*18140*/  FADD.FTZ R23, R169, R4 ;  /* 0x00000004a9177221 */ /* 0x004fe20000010000 */
[----:B------:R-:W-:-:S06]  /*18150*/  IMAD.MOV.U32 R4, RZ, RZ, R11 ;  /* 0x000000ffff047224 */ /* 0x000fcc00078e000b */
[----:B------:R-:W2:Y:S01]  /*18160*/  MUFU.EX2 R137, R137 ;  /* 0x0000008900897308 */ /* 0x000ea20000000800 */
[C---:B0-----:R-:W-:Y:S01]  /*18170*/  FADD.FTZ R23, R12.reuse, R23 ;  /* 0x000000170c177221 */ /* 0x041fe20000010000 */
[----:B------:R-:W-:-:S03]  /*18180*/  F2FP.F16.F32.PACK_AB R169, R12, R169 ;  /* 0x000000a90ca9723e */ /* 0x000fc600000000ff */
[----:B-1----:R-:W-:-:S04]  /*18190*/  FADD.FTZ R23, R166, R23 ;  /* 0x00000017a6177221 */ /* 0x002fc80000010000 */
[C---:B--2---:R-:W-:Y:S01]  /*181a0*/  FADD.FTZ R5, R137.reuse, R23 ;  /* 0x0000001789057221 */ /* 0x044fe20000010000 */
[----:B------:R-:W-:Y:S01]  /*181b0*/  F2FP.F16.F32.PACK_AB R171, R137, R166 ;  /* 0x000000a689ab723e */ /* 0x000fe200000000ff */
[----:B------:R-:W-:Y:S01]  /*181c0*/  IMAD.MOV.U32 R23, RZ, RZ, R20 ;  /* 0x000000ffff177224 */ /* 0x000fe200078e0014 */
[----:B------:R-:W-:Y:S06]  /*181d0*/  @P2 BRA `(.L_x_5343) ;  /* 0xffffffc800f82947 */ /* 0x000fec000383ffff */
[----:B------:R-:W-:Y:S05]  /*181e0*/  BSYNC B1 ;  /* 0x0000000000017941 */ /* 0x000fea0003800000 */
.L_x_5324:
[----:B------:R-:W-:Y:S01]  /*181f0*/  IMAD.MOV.U32 R3, RZ, RZ, R13 ;  /* 0x000000ffff037224 */ /* 0x000fe200078e000d */
[----:B------:R-:W-:Y:S01]  /*18200*/  MOV R22, R15 ;  /* 0x0000000f00167202 */ /* 0x000fe20000000f00 */
[----:B------:R-:W-:Y:S02]  /*18210*/  IMAD.MOV.U32 R4, RZ, RZ, R11 ;  /* 0x000000ffff047224 */ /* 0x000fe400078e000b */
[----:B------:R-:W-:-:S07]  /*18220*/  IMAD.MOV.U32 R23, RZ, RZ, R20 ;  /* 0x000000ffff177224 */ /* 0x000fce00078e0014 */
.L_x_5323:
[----:B------:R-:W-:Y:S05]  /*18230*/  BSYNC B0 ;  /* 0x0000000000007941 */ /* 0x000fea0003800000 */
.L_x_5322:
[----:B------:R-:W2:Y:S01]  /*18240*/  LDL.LU R15, [R1] ;  /* 0x00000000010f7983 */ /* 0x000ea20000300800 */
[----:B------:R-:W0:Y:S01]  /*18250*/  LDC R11, c[0x0][0x448] ;  /* 0x00011200ff0b7b82 */ /* 0x000e220000000800 */
[----:B------:R-:W-:-:S07]  /*18260*/  IADD3 R14, R196, 0x1, -R194 ;  /* 0x00000001c40e7810 */ /* 0x000fce0007ffe8c2 */
[----:B------:R-:W1:Y:S01]  /*18270*/  LDC R227, c[0x0][0x9e4] ;  /* 0x00027900ffe37b82 */ /* 0x000e620000000800 */
[----:B0-----:R-:W-:Y:S01]  /*18280*/  ISETP.NE.AND P2, PT, R11, 0x1, PT ;  /* 0x000000010b00780c */ /* 0x001fe20003f45270 */
[----:B------:R-:W-:-:S12]  /*18290*/  VIADD R11, R209, 0x7f ;  /* 0x0000007fd10b7836 */ /* 0x000fd80000000000 */
[----:B------:R-:W0:Y:S08]  /*182a0*/  @P2 LDC R12, c[0x0][0x44c] ;  /* 0x00011300ff0c2b82 */ /* 0x000e300000000800 */
[----:B------:R-:W3:Y:S01]  /*182b0*/  @P2 LDC R13, c[0x0][0x450] ;  /* 0x00011400ff0d2b82 */ /* 0x000ee20000000800 */
[----:B0-----:R-:W-:-:S05]  /*182c0*/  @P2 IMAD.HI.U32 R12, R11, R12, RZ ;  /* 0x0000000c0b0c2227 */ /* 0x001fca00078e00ff */
[----:B---3--:R-:W-:-:S05]  /*182d0*/  @P2 SHF.R.U32.HI R11, RZ, R13, R12 ;  /* 0x0000000dff0b2219 */ /* 0x008fca000001160c */
[----:B------:R-:W-:-:S04]  /*182e0*/  IMAD.IADD R11, R14, 0x1, R11 ;  /* 0x000000010e0b7824 */ /* 0x000fc800078e020b */
[----:B------:R-:W-:Y:S01]  /*182f0*/  IMAD.IADD R13, R11, 0x1, -R10 ;  /* 0x000000010b0d7824 */ /* 0x000fe200078e0a0a */
[----:B--2---:R-:W-:-:S04]  /*18300*/  LOP3.LUT R15, R15, 0xffefffff, RZ, 0xc0, !PT ;  /* 0xffefffff0f0f7812 */ /* 0x004fc800078ec0ff */
[----:B------:R-:W-:Y:S02]  /*18310*/  @P2 LOP3.LUT R15, R15, 0x100000, RZ, 0xfc, !PT ;  /* 0x001000000f0f2812 */ /* 0x000fe400078efcff */
[----:B-1----:R-:W-:Y:S02]  /*18320*/  ISETP.GE.AND P2, PT, R227, 0x1, PT ;  /* 0x00000001e300780c */ /* 0x002fe40003f46270 */
[----:B------:R-:W-:-:S11]  /*18330*/  LOP3.LUT R15, R15, 0xffdfffff, RZ, 0xc0, !PT ;  /* 0xffdfffff0f0f7812 */ /* 0x000fd600078ec0ff */
[----:B------:R-:W-:-:S05]  /*18340*/  @P2 LOP3.LUT R15, R15, 0x200000, RZ, 0xfc, !PT ;  /* 0x002000000f0f2812 */ /* 0x000fca00078efcff */
[----:B------:R0:W-:Y:S01]  /*18350*/  STL [R1], R15 ;  /* 0x0000000f01007387 */ /* 0x0001e20000100800 */
[----:B------:R-:W-:Y:S05]  /*18360*/  @!P2 BRA `(.L_x_5344) ;  /* 0x000000000048a947 */ /* 0x000fea0003800000 */
[----:B------:R-:W-:Y:S01]  /*18370*/  IMAD.MOV.U32 R12, RZ, RZ, R11 ;  /* 0x000000ffff0c7224 */ /* 0x000fe200078e000b */
[----:B------:R-:W-:Y:S04]  /*18380*/  BSSY B0, `(.L_x_5345) ;  /* 0x000000e000007945 */ /* 0x000fe80003800000 */
[----:B------:R-:W-:-:S13]  /*18390*/  ISETP.GT.AND P2, PT, R12, -0x1, PT ;  /* 0xffffffff0c00780c */ /* 0x000fda0003f44270 */
[----:B------:R-:W-:Y:S05]  /*183a0*/  @P2 BRA `(.L_x_5346) ;  /* 0x00000000001c2947 */ /* 0x000fea0003800000 */
[----:B------:R-:W-:Y:S02]  /*183b0*/  ISETP.NE.AND P2, PT, R227, 0x1, PT ;  /* 0x00000001e300780c */ /* 0x000fe40003f45270 */
[----:B0-----:R-:W-:-:S11]  /*183c0*/  LOP3.LUT R15, RZ, R12, RZ, 0x33, !PT ;  /* 0x0000000cff0f7212 */ /* 0x001fd600078e33ff */
[----:B------:R-:W0:Y:S02]  /*183d0*/  @P2 LDC.64 R10, c[0x0][0x9e8] ;  /* 0x00027a00ff0a2b82 */ /* 0x000e240000000a00 */
[----:B0-----:R-:W-:-:S05]  /*183e0*/  @P2 IMAD.HI.U32 R10, R15, R10, RZ ;  /* 0x0000000a0f0a2227 */ /* 0x001fca00078e00ff */
[----:B------:R-:W-:-:S04]  /*183f0*/  @P2 SHF.R.U32.HI R15, RZ, R11, R10 ;  /* 0x0000000bff0f2219 */ /* 0x000fc8000001160a */
[----:B------:R-:W-:Y:S01]  /*18400*/  LOP3.LUT R12, RZ, R15, RZ, 0x33, !PT ;  /* 0x0000000fff0c7212 */ /* 0x000fe200078e33ff */
[----:B------:R-:W-:Y:S06]  /*18410*/  BRA `(.L_x_5347) ;  /* 0x0000000000107947 */ /* 0x000fec0003800000 */
.L_x_5346:
[----:B------:R-:W-:-:S13]  /*18420*/  ISETP.NE.AND P2, PT, R227, 0x1, PT ;  /* 0x00000001e300780c */ /* 0x000fda0003f45270 */
[----:B------:R-:W1:Y:S02]  /*18430*/  @P2 LDC.64 R10, c[0x0][0x9e8] ;  /* 0x00027a00ff0a2b82 */ /* 0x000e640000000a00 */
[----:B-1----:R-:W-:-:S05]  /*18440*/  @P2 IMAD.HI.U32 R10, R12, R10, RZ ;  /* 0x0000000a0c0a2227 */ /* 0x002fca00078e00ff */
[----:B------:R-:W-:-:S07]  /*18450*/  @P2 SHF.R.U32.HI R12, RZ, R11, R10 ;  /* 0x0000000bff0c2219 */ /* 0x000fce000001160a */
.L_x_5347:
[----:B------:R-:W-:Y:S05]  /*18460*/  BSYNC B0 ;  /* 0x0000000000007941 */ /* 0x000fea0003800000 */
.L_x_5345:
[----:B------:R-:W-:-:S05]  /*18470*/  IMAD R12, R12, R227, RZ ;  /* 0x000000e30c0c7224 */ /* 0x000fca00078e02ff */
[----:B------:R-:W-:-:S07]  /*18480*/  VIMNMX R13, R13, R12, !PT ;  /* 0x0000000c0d0d7248 */ /* 0x000fce0007fe0100 */
.L_x_5344:
[----:B------:R-:W-:Y:S01]  /*18490*/  VIADD R13, R13, 0x5f ;  /* 0x0000005f0d0d7836 */ /* 0x000fe20000000000 */
[----:B------:R-:W-:Y:S03]  /*184a0*/  BSSY B0, `(.L_x_5348) ;  /* 0x0000221000007945 */ /* 0x000fe60003800000 */
[----:B------:R-:W-:-:S05]  /*184b0*/  IMAD.HI R13, R13, 0x2aaaaaab, RZ ;  /* 0x2aaaaaab0d0d7827 */ /* 0x000fca00078e02ff */
[----:B------:R-:W-:-:S04]  /*184c0*/  SHF.R.U32.HI R10, RZ, 0x1f, R13 ;  /* 0x0000001fff0a7819 */ /* 0x000fc8000001160d */
[----:B------:R-:W-:-:S04]  /*184d0*/  LEA.HI.SX32 R10, R13, R10, 0x1c ;  /* 0x0000000a0d0a7211 */ /* 0x000fc800078fe2ff */
[----:B------:R-:W-:-:S04]  /*184e0*/  VIMNMX R14, R211, R10, !PT ;  /* 0x0000000ad30e7248 */ /* 0x000fc80007fe0100 */
[----:B------:R-:W-:-:S13]  /*184f0*/  ISETP.GE.AND P2, PT, R7, R14, PT ;  /* 0x0000000e0700720c */ /* 0x000fda0003f46270 */
[----:B------:R-:W-:Y:S05]  /*18500*/  @!P2 BRA `(.L_x_5349) ;  /* 0x000000200068a947 */ /* 0x000fea0003800000 */
[----:B------:R-:W-:Y:S01]  /*18510*/  BSSY B1, `(.L_x_5349) ;  /* 0x0000219000017945 */ /* 0x000fe20003800000 */
[----:B------:R-:W-:Y:S01]  /*18520*/  IMAD.MOV.U32 R13, RZ, RZ, R3 ;  /* 0x000000ffff0d7224 */ /* 0x000fe200078e0003 */
[----:B------:R-:W-:Y:S01]  /*18530*/  MOV R11, R23 ;  /* 0x00000017000b7202 */ /* 0x000fe20000000f00 */
[----:B------:R-:W-:Y:S02]  /*18540*/  IMAD.MOV.U32 R12, RZ, RZ, R4 ;  /* 0x000000ffff0c7224 */ /* 0x000fe400078e0004 */
[----:B------:R-:W-:-:S07]  /*18550*/  IMAD.MOV.U32 R10, RZ, RZ, R22 ;  /* 0x000000ffff0a7224 */ /* 0x000fce00078e0016 */
.L_x_5360:
        /* <DEDUP_REMOVED lines=8> */
.L_x_5350:
[----:B------:R-:W-:Y:S01]  /*185e0*/  IMAD R0, R22, 0x8, R16 ;  /* 0x0000000816007824 */ /* 0x000fe200078e0210 */
[----:B------:R-:W-:-:S04]  /*185f0*/  SHF.L.U32 R3, R23, 0x1f, RZ ;  /* 0x0000001f17037819 */ /* 0x000fc800000006ff */
[----:B------:R1:W2:Y:S01]  /*18600*/  SYNCS.PHASECHK.TRANS64.TRYWAIT P2, [R0+URZ+0x30830], R3 ;  /* 0x03083003000075a7 */ /* 0x0002a2000804017f */
[----:B------:R-:W-:Y:S05]  /*18610*/  @!P0 BRA `(.L_x_5351) ;  /* 0x0000000000048947 */ /* 0x000fea0003800000 */
[----:B------:R-:W-:Y:S01]  /*18620*/  BPT.TRAP 0x1 ;  /* 0x000000040000795c */ /* 0x000fe20000300000 */
.L_x_5351:
[----:B------:R-:W-:Y:S01]  /*18630*/  IMAD R126, R22, 0x900, R8 ;  /* 0x00000900167e7824 */ /* 0x000fe200078e0208 */
[----:B------:R-:W-:Y:S03]  /*18640*/  BSSY B2, `(.L_x_5352) ;  /* 0x0000006000027945 */ /* 0x000fe60003800000 */
[C---:B------:R-:W-:Y:S02]  /*18650*/  VIADD R122, R126.reuse, 0x2 ;  /* 0x000000027e7a7836 */ /* 0x040fe40000000000 */
[----:B------:R-:W-:Y:S01]  /*18660*/  VIADD R4, R126, 0x4 ;  /* 0x000000047e047836 */ /* 0x000fe20000000000 */
[----:B--2---:R-:W-:Y:S06]  /*18670*/  @P2 BRA `(.L_x_5353) ;  /* 0x0000000000082947 */ /* 0x004fec0003800000 */
[----:B------:R-:W2:Y:S02]  /*18680*/  SYNCS.PHASECHK.TRANS64.TRYWAIT P2, [R0+URZ+0x30830], R3 ;  /* 0x03083003000075a7 */ /* 0x000ea4000804017f */
[----:B--2---:R-:W-:Y:S05]  /*18690*/  @!P2 BRA `(.L_x_5354) ;  /* 0x0000011c00f4a947 */ /* 0x004fea0003800000 */
.L_x_5353:
[----:B------:R-:W-:Y:S05]  /*186a0*/  BSYNC B2 ;  /* 0x0000000000027941 */ /* 0x000fea0003800000 */
.L_x_5352:
[----:B------:R3:W-:Y:S01]  /*186b0*/  STL.64 [R1+0x80], R16 ;  /* 0x0000801001007387 */ /* 0x0007e20000100a00 */
        /* <DEDUP_REMOVED lines=11> */
[----:B---3--:R-:W3:Y:S01]  /*18770*/  LDL.64 R16, [R1+0x30] ;  /* 0x0000300001107983 */ /* 0x008ee20000100a00 */
[-C--:B------:R-:W-:Y:S01]  /*18780*/  FMUL.FTZ R47, R47, R2.reuse ;  /* 0x000000022f2f7220 */ /* 0x080fe20000410000 */
[-C--:B------:R-:W-:Y:S01]  /*18790*/  FMUL.FTZ R50, R50, R2.reuse ;  /* 0x0000000232327220 */ /* 0x080fe20000410000 */
[-C--:B------:R-:W-:Y:S01]  /*187a0*/  FMUL.FTZ R51, R51, R2.reuse ;  /* 0x0000000233337220 */ /* 0x080fe20000410000 */
[----:B------:R0:W-:Y:S01]  /*187b0*/  STL [R1+0x78], R14 ;  /* 0x0000780e01007387 */ /* 0x0001e20000100800 */
        /* <DEDUP_REMOVED lines=34> */
[----:B0-----:R-:W4:Y:S01]  /*189e0*/  LDL.64 R14, [R1+0x28] ;  /* 0x00002800010e7983 */ /* 0x001f220000100a00 */
[----:B------:R-:W-:-:S02]  /*189f0*/  VIADD R2, R126, 0x306 ;  /* 0x000003067e027836 */ /* 0x000fc40000000000 */
[----:B-12---:R-:W-:Y:S01]  /*18a00*/  IMAD.MOV.U32 R3, RZ, RZ, 0x40000040 ;  /* 0x40000040ff037424 */ /* 0x006fe200078e00ff */
[----:B------:R0:W-:Y:S02]  /*18a10*/  STL.64 [R1+0x70], R12 ;  /* 0x0000700c01007387 */ /* 0x0001e40000100a00 */
[----:B------:R-:W-:Y:S02]  /*18a20*/  R2UR UR14, R2 ;  /* 0x00000000020e72ca */ /* 0x000fe400000e0000 */
[----:B------:R-:W-:Y:S01]  /*18a30*/  R2UR UR15, R3 ;  /* 0x00000000030f72ca */ /* 0x000fe200000e0000 */
[----:B0-----:R-:W2:Y:S04]  /*18a40*/  LDL.64 R12, [R1+0x20] ;  /* 0x00002000010c7983 */ /* 0x001ea80000100a00 */
[----:B------:R0:W-:Y:S04]  /*18a50*/  STL.64 [R1+0x68], R10 ;  /* 0x0000680a01007387 */ /* 0x0001e80000100a00 */
[----:B0-----:R-:W2:Y:S04]  /*18a60*/  LDL.64 R10, [R1+0x18] ;  /* 0x00001800010a7983 */ /* 0x001ea80000100a00 */
[----:B------:R0:W-:Y:S04]  /*18a70*/  STL.64 [R1+0x60], R6 ;  /* 0x0000600601007387 */ /* 0x0001e80000100a00 */
[----:B------:R-:W3:Y:S01]  /*18a80*/  LDL.64 R2, [R1+0x38] ;  /* 0x0000380001027983 */ /* 0x000ee20000100a00 */
[----:B------:R-:W-:-:S02]  /*18a90*/  IMAD.MOV.U32 R120, RZ, RZ, R126 ;  /* 0x000000ffff787224 */ /* 0x000fc400078e007e */
[----:B------:R-:W-:-:S03]  /*18aa0*/  VIADD R124, R126, 0x6 ;  /* 0x000000067e7c7836 */ /* 0x000fc60000000000 */
[----:B------:R-:W-:Y:S01]  /*18ab0*/  R2UR UR54, R120 ;  /* 0x00000000783672ca */ /* 0x000fe200000e0000 */
[----:B------:R-:W-:Y:S01]  /*18ac0*/  IMAD.MOV.U32 R120, RZ, RZ, R4 ;  /* 0x000000ffff787224 */ /* 0x000fe200078e0004 */
[----:B------:R-:W-:Y:S01]  /*18ad0*/  R2UR UR50, R122 ;  /* 0x000000007a3272ca */ /* 0x000fe200000e0000 */
[----:B------:R-:W-:Y:S01]  /*18ae0*/  VIADD R122, R126, 0x300 ;  /* 0x000003007e7a7836 */ /* 0x000fe20000000000 */
[----:B------:R-:W-:Y:S01]  /*18af0*/  R2UR UR30, R124 ;  /* 0x000000007c1e72ca */ /* 0x000fe200000e0000 */
[----:B------:R-:W-:Y:S01]  /*18b00*/  VIADD R124, R126, 0x304 ;  /* 0x000003047e7c7836 */ /* 0x000fe20000000000 */
[----:B------:R-:W-:Y:S01]  /*18b10*/  R2UR UR34, R120 ;  /* 0x00000000782272ca */ /* 0x000fe200000e0000 */
[----:B------:R-:W-:Y:S02]  /*18b20*/  VIADD R120, R126, 0x302 ;  /* 0x000003027e787836 */ /* 0x000fe40000000000 */
[----:B------:R-:W-:Y:S01]  /*18b30*/  IMAD.MOV.U32 R121, RZ, RZ, 0x40000040 ;  /* 0x40000040ff797424 */ /* 0x000fe200078e00ff */
[----:B------:R-:W-:Y:S01]  /*18b40*/  R2UR UR26, R122 ;  /* 0x000000007a1a72ca */ /* 0x000fe200000e0000 */
[----:B------:R-:W-:Y:S01]  /*18b50*/  IMAD.MOV.U32 R125, RZ, RZ, 0x40000040 ;  /* 0x40000040ff7d7424 */ /* 0x000fe200078e00ff */
[----:B------:R-:W-:Y:S01]  /*18b60*/  R2UR UR22, R120 ;  /* 0x00000000781672ca */ /* 0x000fe200000e0000 */
[----:B------:R-:W-:Y:S01]  /*18b70*/  VIADD R120, R126, 0x600 ;  /* 0x000006007e787836 */ /* 0x000fe20000000000 */
[----:B------:R-:W-:Y:S01]  /*18b80*/  R2UR UR18, R124 ;  /* 0x000000007c1272ca */ /* 0x000fe200000e0000 */
[C---:B------:R-:W-:Y:S01]  /*18b90*/  VIADD R124, R126.reuse, 0x604 ;  /* 0x000006047e7c7836 */ /* 0x040fe20000000000 */
[C---:B------:R-:W-:Y:S01]  /*18ba0*/  R2UR UR55, R121.reuse ;  /* 0x00000000793772ca */ /* 0x040fe200000e0000 */
[----:B------:R-:W-:Y:S01]  /*18bb0*/  IMAD.MOV.U32 R127, RZ, RZ, 0x40000040 ;  /* 0x40000040ff7f7424 */ /* 0x000fe200078e00ff */
[C---:B------:R-:W-:Y:S01]  /*18bc0*/  IADD3 R122, R126.reuse, 0x602, RZ ;  /* 0x000006027e7a7810 */ /* 0x040fe20007ffe0ff */
[----:B------:R-:W-:Y:S01]  /*18bd0*/  VIADD R126, R126, 0x606 ;  /* 0x000006067e7e7836 */ /* 0x000fe20000000000 */
[----:B------:R-:W-:Y:S01]  /*18be0*/  MOV R123, 0x40000040 ;  /* 0x40000040007b7802 */ /* 0x000fe20000000f00 */
[----:B0-----:R-:W2:Y:S01]  /*18bf0*/  LDL.64 R6, [R1+0x10] ;  /* 0x0000100001067983 */ /* 0x001ea20000100a00 */
        /* <DEDUP_REMOVED lines=29> */
[-C--:B------:R-:W-:Y:S01]  /*18dd0*/  FMUL.FTZ R52, R52, R9.reuse ;  /* 0x0000000934347220 */ /* 0x080fe20000410000 */
[-C--:B------:R-:W-:Y:S01]  /*18de0*/  FMUL.FTZ R53, R53, R9.reuse ;  /* 0x0000000935357220 */ /* 0x080fe20000410000 */
[-C--:B------:R-:W-:Y:S01]  /*18df0*/  FMUL.FTZ R56, R56, R9.reuse ;  /* 0x0000000938387220 */ /* 0x080fe20000410000 */
        /* <DEDUP_REMOVED lines=37> */
[----:B---3--:R-:W-:Y:S02]  /*19050*/  R2UR UR32, R2 ;  /* 0x00000000022072ca */ /* 0x008fe400000e0000 */
[----:B------:R-:W-:Y:S02]  /*19060*/  R2UR UR33, R3 ;  /* 0x00000000032172ca */ /* 0x000fe400000e0000 */
[----:B------:R-:W-:Y:S01]  /*19070*/  R2UR UR28, R16 ;  /* 0x00000000101c72ca */ /* 0x000fe200000e0000 */
[----:B------:R-:W3:Y:S10]  /*19080*/  LDL.64 R2, [R1+0x8] ;  /* 0x0000080001027983 */ /* 0x000ef40000100a00 */
[----:B------:R-:W-:Y:S01]  /*19090*/  HGMMA.64x96x16.F32 R120, gdesc[UR32], R120, gsb0 ;  /* 0x01600000207879f0 */ /* 0x000fe20008000878 */
[----:B------:R-:W-:-:S02]  /*190a0*/  R2UR UR29, R17 ;  /* 0x00000000111d72ca */ /* 0x000fc400000e0000 */
[----:B----4-:R-:W-:Y:S01]  /*190b0*/  R2UR UR24, R14 ;  /* 0x000000000e1872ca */ /* 0x010fe200000e0000 */
[----:B------:R0:W5:Y:S01]  /*190c0*/  LDL.LU.64 R16, [R1+0x80] ;  /* 0x0000800001107983 */ /* 0x0001620000300a00 */
[----:B------:R-:W-:Y:S02]  /*190d0*/  R2UR UR25, R15 ;  /* 0x000000000f1972ca */ /* 0x000fe400000e0000 */
[----:B--2---:R-:W-:Y:S01]  /*190e0*/  R2UR UR20, R12 ;  /* 0x000000000c1472ca */ /* 0x004fe200000e0000 */
[----:B------:R0:W5:Y:S01]  /*190f0*/  LDL.LU R14, [R1+0x78] ;  /* 0x00007800010e7983 */ /* 0x0001620000300800 */
[----:B------:R-:W-:Y:S02]  /*19100*/  WARPGROUP.DEPBAR.LE gsb0, 0x0 ;  /* 0x00008000000079c5 */ /* 0x000fe40000010000 */
[----:B------:R-:W-:-:S06]  /*19110*/  WARPGROUP.ARRIVE ;  /* 0x00000000000079c5 */ /* 0x000fcc0000000000 */
[----:B------:R-:W-:Y:S01]  /*19120*/  HGMMA.64x96x16.F32 R120, gdesc[UR28], R120, gsb0 ;  /* 0x016000001c7879f0 */ /* 0x000fe20008000878 */
[----:B------:R-:W-:Y:S02]  /*19130*/  R2UR UR21, R13 ;  /* 0x000000000d1572ca */ /* 0x000fe400000e0000 */
[----:B------:R-:W-:Y:S01]  /*19140*/  R2UR UR16, R10 ;  /* 0x000000000a1072ca */ /* 0x000fe200000e0000 */
[----:B------:R0:W5:Y:S01]  /*19150*/  LDL.LU.64 R12, [R1+0x70] ;  /* 0x00007000010c7983 */ /* 0x0001620000300a00 */
        /* <DEDUP_REMOVED lines=10> */
[----:B---3--:R-:W-:Y:S01]  /*19200*/  R2UR UR8, R2 ;  /* 0x00000000020872ca */ /* 0x008fe200000e0000 */
[----:B------:R0:W5:Y:S01]  /*19210*/  LDL.LU.64 R6, [R1+0x60] ;  /* 0x0000600001067983 */ /* 0x0001620000300a00 */
[----:B------:R-:W-:Y:S02]  /*19220*/  WARPGROUP.DEPBAR.LE gsb0, 0x0 ;  /* 0x00008000000079c5 */ /* 0x000fe40000010000 */
[----:B------:R-:W-:-:S06]  /*19230*/  WARPGROUP.ARRIVE ;  /* 0x00000000000079c5 */ /* 0x000fcc0000000000 */
[----:B------:R-:W-:Y:S01]  /*19240*/  HGMMA.64x96x16.F32 R120, gdesc[UR16], R120, gsb0 ;  /* 0x01600000107879f0 */ /* 0x000fe20008000878 */
[----:B------:R-:W-:Y:S02]  /*19250*/  R2UR UR9, R3 ;  /* 0x00000000030972ca */ /* 0x000fe400000e0000 */
[----:B------:R-:W-:Y:S02]  /*19260*/  WARPGROUP.DEPBAR.LE gsb0, 0x0 ;  /* 0x00008000000079c5 */ /* 0x000fe40000010000 */
[----:B------:R-:W-:-:S06]  /*19270*/  WARPGROUP.ARRIVE ;  /* 0x00000000000079c5 */ /* 0x000fcc0000000000 */
[----:B------:R-:W-:Y:S03]  /*19280*/  HGMMA.64x96x16.F32 R120, gdesc[UR12], R120, gsb0 ;  /* 0x016000000c7879f0 */ /* 0x000fe60008000878 */
[----:B------:R-:W-:Y:S02]  /*19290*/  WARPGROUP.DEPBAR.LE gsb0, 0x0 ;  /* 0x00008000000079c5 */ /* 0x000fe40000010000 */
[----:B------:R-:W-:-:S06]  /*192a0*/  WARPGROUP.ARRIVE ;  /* 0x00000000000079c5 */ /* 0x000fcc0000000000 */
[----:B------:R-:W-:Y:S01]  /*192b0*/  HGMMA.64x96x16.F32 R120, gdesc[UR8], R120, gsb0 ;  /* 0x01600000087879f0 */ /* 0x000fe20008000878 */
[----:B------:R-:W-:Y:S01]  /*192c0*/  UMOV UR4, UR56 ;  /* 0x0000003800047c82 */ /* 0x000fe20008000000 */
[----:B------:R-:W-:Y:S01]  /*192d0*/  UMOV UR5, UR57 ;  /* 0x0000003900057c82 */ /* 0x000fe20008000000 */
        /* <DEDUP_REMOVED lines=12> */
.L_x_5355:
[----:B-----5:R-:W-:Y:S01]  /*193a0*/  SHF.L.U32 R0, R11, 0x1f, RZ ;  /* 0x0000001f0b007819 */ /* 0x020fe200000006ff */
[----:B------:R-:W-:-:S04]  /*193b0*/  IMAD R15, R10, 0x8, R16 ;  /* 0x000000080a0f7824 */ /* 0x000fc800078e0210 */
[----:B------:R0:W1:Y:S01]  /*193c0*/  SYNCS.PHASECHK.TRANS64.TRYWAIT P2, [R15+URZ+0x30850], R0 ;  /* 0x030850000f0075a7 */ /* 0x000062000804017f */
[----:B------:R-:W-:Y:S05]  /*193d0*/  @!P0 BRA `(.L_x_5356) ;  /* 0x0000000000048947 */ /* 0x000fea0003800000 */
[----:B------:R-:W-:Y:S01]  /*193e0*/  BPT.TRAP 0x1 ;  /* 0x000000040000795c */ /* 0x000fe20000300000 */
.L_x_5356:
[----:B------:R-:W-:Y:S04]  /*193f0*/  BSSY B2, `(.L_x_5357) ;  /* 0x0000004000027945 */ /* 0x000fe80003800000 */
[----:B-1----:R-:W-:Y:S05]  /*19400*/  @P2 BRA `(.L_x_5358) ;  /* 0x0000000000082947 */ /* 0x002fea0003800000 */
[----:B------:R-:W1:Y:S02]  /*19410*/  SYNCS.PHASECHK.TRANS64.TRYWAIT P2, [R15+URZ+0x30850], R0 ;  /* 0x030850000f0075a7 */ /* 0x000e64000804017f */
[----:B-1----:R-:W-:Y:S05]  /*19420*/  @!P2 BRA `(.L_x_5359) ;  /* 0x0000011000a4a947 */ /* 0x002fea0003800000 */
.L_x_5358:
[----:B------:R-:W-:Y:S05]  /*19430*/  BSYNC B2 ;  /* 0x0000000000027941 */ /* 0x000fea0003800000 */
.L_x_5357:
[----:B01----:R-:W-:Y:S01]  /*19440*/  VIADD R0, R16, 0x400 ;  /* 0x0000040010007836 */ /* 0x003fe20000000000 */
[----:B------:R-:W-:Y:S01]  /*19450*/  WARPGROUP.ARRIVE ;  /* 0x00000000000079c5 */ /* 0x000fe20000000000 */
[----:B------:R-:W-:Y:S01]  /*19460*/  IMAD.MOV.U32 R11, RZ, RZ, 0x40000040 ;  /* 0x40000040ff0b7424 */ /* 0x000fe200078e00ff */
[----:B------:R-:W-:Y:S01]  /*19470*/  MOV R3, 0x40000040 ;  /* 0x4000004000037802 */ /* 0x000fe20000000f00 */
[----:B------:R-:W-:Y:S01]  /*19480*/  ULDC UR4, c[0x0][0x988] ;  /* 0x0002620000047ab9 */ /* 0x000fe20000000800 */
[----:B------:R-:W-:Y:S01]  /*19490*/  SHF.R.U32.HI R0, RZ, 0x4, R0 ;  /* 0x00000004ff007819 */ /* 0x000fe20000011600 */
[----:B------:R-:W-:Y:S01]  /*194a0*/  @!P1 IMAD R20, R20, 0x8, R16 ;  /* 0x0000000814149824 */ /* 0x000fe200078e0210 */
[----:B------:R-:W-:Y:S01]  /*194b0*/  R2UR UR7, R11 ;  /* 0x000000000b0772ca */ /* 0x000fe200000e0000 */
[----:B------:R-:W-:Y:S01]  /*194c0*/  @!P1 VIADD R15, R15, 0x30860 ;  /* 0x000308600f0f9836 */ /* 0x000fe20000000000 */
[----:B------:R-:W-:Y:S01]  /*194d0*/  LOP3.LUT R0, R0, 0x3fff, RZ, 0xc0, !PT ;  /* 0x00003fff00007812 */ /* 0x000fe200078ec0ff */
[----:B------:R-:W-:Y:S01]  /*194e0*/  @!P1 VIADD R20, R20, 0x30840 ;  /* 0x0003084014149836 */ /* 0x000fe20000000000 */
[C---:B------:R-:W-:Y:S01]  /*194f0*/  ISETP.GT.AND P2, PT, R7.reuse, R14, PT ;  /* 0x0000000e0700720c */ /* 0x040fe20003f44270 */
[----:B------:R-:W-:Y:S01]  /*19500*/  VIADD R7, R7, 0xffffffff ;  /* 0xffffffff07077836 */ /* 0x000fe20000000000 */
[----:B------:R-:W-:-:S02]  /*19510*/  LOP3.LUT R0, R0, 0x3000000, RZ, 0xfc, !PT ;  /* 0x0300000000007812 */ /* 0x000fc400078efcff */
[----:B------:R-:W-:-:S03]  /*19520*/  @!P1 PRMT R15, RZ, 0x654, R15 ;  /* 0x00000654ff0f9816 */ /* 0x000fc6000000000f */
[----:B------:R-:W-:Y:S01]  /*19530*/  IMAD R10, R10, 0x900, R0 ;  /* 0x000009000a0a7824 */ /* 0x000fe200078e0200 */
[----:B------:R-:W-:-:S03]  /*19540*/  FMNMX.FTZ R0, R120, R12, !PT ;  /* 0x0000000c78007209 */ /* 0x000fc60007810000 */
[C---:B------:R-:W-:Y:S01]  /*19550*/  VIADD R2, R10.reuse, 0x80 ;  /* 0x000000800a027836 */ /* 0x040fe20000000000 */
[----:B------:R-:W-:Y:S02]  /*19560*/  R2UR UR6, R10 ;  /* 0x000000000a0672ca */ /* 0x000fe400000e0000 */
[----:B------:R-:W-:-:S04]  /*19570*/  FMNMX.FTZ R0, R121, R0, !PT ;  /* 0x0000000079007209 */ /* 0x000fc80007810000 */
[----:B------:R-:W-:-:S04]  /*19580*/  FMNMX.FTZ R0, R124, R0, !PT ;  /* 0x000000007c007209 */ /* 0x000fc80007810000 */
[----:B------:R-:W-:-:S03]  /*19590*/  FMNMX.FTZ R0, R125, R0, !PT ;  /* 0x000000007d007209 */ /* 0x000fc60007810000 */
        /* <DEDUP_REMOVED lines=30> */
[C---:B------:R-:W-:Y:S01]  /*19780*/  FMUL.FTZ R11, R4.reuse, R0 ;  /* 0x00000000040b7220 */ /* 0x040fe20000410000 */
[----:B------:R-:W-:-:S03]  /*19790*/  FADD.FTZ R9, -R4, R12 ;  /* 0x0000000c04097221 */ /* 0x000fc60000010100 */
[-CC-:B------:R-:W-:Y:S01]  /*197a0*/  FFMA.FTZ R21, R133, R0.reuse, -R11.reuse ;  /* 0x0000000085157223 */ /* 0x180fe2000001080b */
[-CC-:B------:R-:W-:Y:S01]  /*197b0*/  FFMA.FTZ R121, R121, R0.reuse, -R11.reuse ;  /* 0x0000000079797223 */ /* 0x180fe2000001080b */
[-CC-:B------:R-:W-:Y:S01]  /*197c0*/  FFMA.FTZ R133, R141, R0.reuse, -R11.reuse ;  /* 0x000000008d857223 */ /* 0x180fe2000001080b */
[-C--:B------:R-:W-:Y:S01]  /*197d0*/  FFMA.FTZ R12, R160, R0.reuse, -R11 ;  /* 0x00000000a00c7223 */ /* 0x080fe2000001080b */
[----:B------:R-:W-:Y:S02]  /*197e0*/  FMUL.FTZ R9, R9, R0 ;  /* 0x0000000009097220 */ /* 0x000fe40000410000 */
        /* <DEDUP_REMOVED lines=10> */
[----:B------:R-:W-:Y:S02]  /*19890*/  FFMA.FTZ R120, R145, R0, -R11 ;  /* 0x0000000091787223 */ /* 0x000fe4000001080b */
[----:B------:R-:W-:Y:S01]  /*198a0*/  HGMMA.64x192x16.F32 R24, R184, gdesc[UR4].tnspB, R24, gsb0 ;  /* 0x42e00004b8187df0 */ /* 0x000fe20008000818 */
[----:B------:R-:W-:Y:S01]  /*198b0*/  R2UR UR6, R2 ;  /* 0x00000000020672ca */ /* 0x000fe200000e0000 */
[----:B------:R-:W-:Y:S01]  /*198c0*/  VIADD R2, R10, 0x180 ;  /* 0x000001800a027836 */ /* 0x000fe20000000000 */
[----:B------:R-:W-:Y:S01]  /*198d0*/  R2UR UR7, R3 ;  /* 0x00000000030772ca */ /* 0x000fe200000e0000 */
[----:B------:R-:W-:Y:S01]  /*198e0*/  IMAD.MOV.U32 R3, RZ, RZ, 0x40000040 ;  /* 0x40000040ff037424 */ /* 0x000fe200078e00ff */
[----:B------:R-:W0:Y:S08]  /*198f0*/  MUFU.EX2 R188, R188 ;  /* 0x000000bc00bc7308 */ /* 0x000e300000000800 */
[----:B------:R-:W-:Y:S08]  /*19900*/  MUFU.EX2 R190, R190 ;  /* 0x000000be00be7308 */ /* 0x000ff00000000800 */
[----:B------:R-:W-:Y:S01]  /*19910*/  MUFU.EX2 R124, R124 ;  /* 0x0000007c007c7308 */ /* 0x000fe20000000800 */
[----:B0-----:R-:W-:Y:S01]  /*19920*/  FFMA.FTZ R6, R9, R6, R188 ;  /* 0x0000000609067223 */ /* 0x001fe200000100bc */
[----:B------:R-:W-:-:S06]  /*19930*/  F2FP.F16.F32.PACK_AB R188, R121, R188 ;  /* 0x000000bc79bc723e */ /* 0x000fcc00000000ff */
        /* <DEDUP_REMOVED lines=9> */
[C---:B------:R-:W-:Y:S01]  /*199d0*/  VIADD R2, R10.reuse, 0x200 ;  /* 0x000002000a027836 */ /* 0x040fe20000000000 */
[----:B------:R-:W-:Y:S01]  /*199e0*/  R2UR UR7, R3 ;  /* 0x00000000030772ca */ /* 0x000fe200000e0000 */
[----:B------:R-:W-:Y:S01]  /*199f0*/  IMAD.MOV.U32 R3, RZ, RZ, 0x40000040 ;  /* 0x40000040ff037424 */ /* 0x000fe200078e00ff */
[----:B------:R-:W-:Y:S01]  /*19a00*/  MUFU.EX2 R184, R184 ;  /* 0x000000b800b87308 */ /* 0x000fe20000000800 */
[----:B------:R-:W-:-:S07]  /*19a10*/  VIADD R10, R10, 0x280 ;  /* 0x000002800a0a7836 */ /* 0x000fce0000000000 */
[----:B------:R-:W-:Y:S08]  /*19a20*/  MUFU.EX2 R186, R186 ;  /* 0x000000ba00ba7308 */ /* 0x000ff00000000800 */
        /* <DEDUP_REMOVED lines=52> */
[----:B------:R-:W-:Y:S01]  /*19d70*/  @!P1 PRMT R130, RZ, 0x654, R20 ;  /* 0x00000654ff829816 */ /* 0x000fe20000000014 */
[----:B------:R-:W-:Y:S01]  /*19d80*/  FADD.FTZ R131, R121, R6 ;  /* 0x0000000679837221 */ /* 0x000fe20000010000 */
        /* <DEDUP_REMOVED lines=10> */
[----:B------:R-:W-:Y:S01]  /*19e30*/  FFMA.FTZ R166, R166, R0, -R137 ;  /* 0x00000000a6a67223 */ /* 0x000fe20000010889 */
[----:B------:R-:W1:Y:S08]  /*19e40*/  MUFU.EX2 R122, R122 ;  /* 0x0000007a007a7308 */ /* 0x000e700000000800 */
[----:B------:R-:W2:Y:S01]  /*19e50*/  MUFU.EX2 R191, R191 ;  /* 0x000000bf00bf7308 */ /* 0x000ea20000000800 */
[----:B0-----:R-:W-:-:S07]  /*19e60*/  FFMA.FTZ R5, R2, R5, R189 ;  /* 0x0000000502057223 */ /* 0x001fce00000100bd */
[----:B------:R-:W0:Y:S01]  /*19e70*/  MUFU.EX2 R123, R123 ;  /* 0x0000007b007b7308 */ /* 0x000e220000000800 */
[C---:B-1----:R-:W-:Y:S01]  /*19e80*/  FADD.FTZ R6, R122.reuse, R5 ;  /* 0x000000057a067221 */ /* 0x042fe20000010000 */
[-C--:B------:R-:W-:Y:S01]  /*19e90*/  FFMA.FTZ R5, R151, R0.reuse, -R137 ;  /* 0x0000000097057223 */ /* 0x080fe20000010889 */
[----:B------:R-:W-:Y:S01]  /*19ea0*/  F2FP.F16.F32.PACK_AB R189, R122, R189 ;  /* 0x000000bd7abd723e */ /* 0x000fe200000000ff */
[----:B------:R-:W-:Y:S02]  /*19eb0*/  WARPGROUP.DEPBAR.LE gsb0, 0x0 ;  /* 0x00008000000079c5 */ /* 0x000fe40000010000 */
[----:B------:R-:W-:Y:S01]  /*19ec0*/  WARPGROUP.ARRIVE ;  /* 0x00000000000079c5 */ /* 0x000fe20000000000 */
[-CC-:B------:R-:W-:Y:S01]  /*19ed0*/  FFMA.FTZ R176, R144, R0.reuse, -R11.reuse ;  /* 0x0000000090b07223 */ /* 0x180fe2000001080b */
[-C--:B------:R-:W-:Y:S01]  /*19ee0*/  FFMA.FTZ R178, R148, R0.reuse, -R11 ;  /* 0x0000000094b27223 */ /* 0x080fe2000001080b */
[----:B------:R-:W-:Y:S01]  /*19ef0*/  MUFU.EX2 R185, R185 ;  /* 0x000000b900b97308 */ /* 0x000fe20000000800 */
[----:B--2---:R-:W-:Y:S01]  /*19f00*/  FADD.FTZ R6, R191, R6 ;  /* 0x00000006bf067221 */ /* 0x004fe20000010000 */
[-CC-:B------:R-:W-:Y:S01]  /*19f10*/  FFMA.FTZ R177, R146, R0.reuse, -R137.reuse ;  /* 0x0000000092b17223 */ /* 0x180fe20000010889 */
[----:B------:R-:W-:Y:S01]  /*19f20*/  HGMMA.64x192x16.F32 R24, R172, gdesc[UR4].tnspB, R24, gsb0 ;  /* 0x42e00004ac187df0 */ /* 0x000fe20008000818 */
[----:B------:R-:W-:Y:S01]  /*19f30*/  R2UR UR6, R10 ;  /* 0x000000000a0672ca */ /* 0x000fe200000e0000 */
[-CC-:B------:R-:W-:Y:S01]  /*19f40*/  FFMA.FTZ R10, R139, R0.reuse, -R137.reuse ;  /* 0x000000008b0a7223 */ /* 0x180fe20000010889 */
[C---:B0-----:R-:W-:Y:S01]  /*19f50*/  FADD.FTZ R6, R123.reuse, R6 ;  /* 0x000000067b067221 */ /* 0x041fe20000010000 */
[----:B------:R-:W-:Y:S01]  /*19f60*/  FFMA.FTZ R179, R150, R0, -R137 ;  /* 0x0000000096b37223 */ /* 0x000fe20000010889 */
[----:B------:R-:W-:Y:S01]  /*19f70*/  MUFU.EX2 R126, R126 ;  /* 0x0000007e007e7308 */ /* 0x000fe20000000800 */
[----:B------:R-:W-:-:S07]  /*19f80*/  F2FP.F16.F32.PACK_AB R191, R123, R191 ;  /* 0x000000bf7bbf723e */ /* 0x000fce00000000ff */
        /* <DEDUP_REMOVED lines=16> */
[-CC-:B------:R-:W-:Y:S01]  /*1a090*/  FFMA.FTZ R175, R125, R0.reuse, -R11.reuse ;  /* 0x000000007daf7223 */ /* 0x180fe2000001080b */
[-CC-:B------:R-:W-:Y:S01]  /*1a0a0*/  FFMA.FTZ R173, R129, R0.reuse, -R11.reuse ;  /* 0x0000000081ad7223 */ /* 0x180fe2000001080b */
[-CC-:B------:R-:W-:Y:S01]  /*1a0b0*/  FFMA.FTZ R125, R149, R0.reuse, -R11.reuse ;  /* 0x00000000957d7223 */ /* 0x180fe2000001080b */
[-CC-:B------:R-:W-:Y:S01]  /*1a0c0*/  FFMA.FTZ R172, R152, R0.reuse, -R11.reuse ;  /* 0x0000000098ac7223 */ /* 0x180fe2000001080b */
[-CC-:B------:R-:W-:Y:S01]  /*1a0d0*/  FFMA.FTZ R174, R156, R0.reuse, -R11.reuse ;  /* 0x000000009cae7223 */ /* 0x180fe2000001080b */
[-CC-:B------:R-:W-:Y:S01]  /*1a0e0*/  FFMA.FTZ R129, R157, R0.reuse, -R11.reuse ;  /* 0x000000009d817223 */ /* 0x180fe2000001080b */
[----:B------:R-:W-:Y:S01]  /*1a0f0*/  FFMA.FTZ R11, R165, R0, -R11 ;  /* 0x00000000a50b7223 */ /* 0x000fe2000001080b */
[----:B------:R-:W-:Y:S01]  /*1a100*/  WARPGROUP.ARRIVE ;  /* 0x00000000000079c5 */ /* 0x000fe20000000000 */
[----:B------:R-:W-:Y:S08]  /*1a110*/  MUFU.EX2 R175, R175 ;  /* 0x000000af00af7308 */ /* 0x000ff00000000800 */
[----:B------:R0:W1:Y:S08]  /*1a120*/  MUFU.EX2 R13, R11 ;  /* 0x0000000b000d7308 */ /* 0x0000700000000800 */
[----:B------:R-:W2:Y:S01]  /*1a130*/  MUFU.EX2 R173, R173 ;  /* 0x000000ad00ad7308 */ /* 0x000ea20000000800 */
[----:B0-----:R-:W-:-:S04]  /*1a140*/  MOV R11, 0x40000040 ;  /* 0x40000040000b7802 */ /* 0x001fc80000000f00 */
[----:B------:R-:W-:Y:S01]  /*1a150*/  R2UR UR7, R11 ;  /* 0x000000000b0772ca */ /* 0x000fe200000e0000 */
[----:B------:R-:W-:Y:S02]  /*1a160*/  FFMA.FTZ R11, R143, R0, -R137 ;  /* 0x000000008f0b7223 */ /* 0x000fe40000010889 */
[----:B------:R-:W-:Y:S08]  /*1a170*/  MUFU.EX2 R125, R125 ;  /* 0x0000007d007d7308 */ /* 0x000ff00000000800 */
[----:B------:R-:W0:Y:S02]  /*1a180*/  MUFU.EX2 R11, R11 ;  /* 0x0000000b000b7308 */ /* 0x000e240000000800 */
[----:B------:R-:W-:Y:S06]  /*1a190*/  HGMMA.64x192x16.F32 R24, R168, gdesc[UR4].tnspB, R24, gsb0 ;  /* 0x42e00004a8187df0 */ /* 0x000fec0008000818 */
[----:B------:R-:W-:Y:S08]  /*1a1a0*/  MUFU.EX2 R172, R172 ;  /* 0x000000ac00ac7308 */ /* 0x000ff00000000800 */
[----:B------:R-:W-:Y:S08]  /*1a1b0*/  MUFU.EX2 R174, R174 ;  /* 0x000000ae00ae7308 */ /* 0x000ff00000000800 */
[----:B------:R-:W-:Y:S01]  /*1a1c0*/  MUFU.EX2 R129, R129 ;  /* 0x0000008100817308 */ /* 0x000fe20000000800 */
[----:B------:R-:W-:-:S02]  /*1a1d0*/  WARPGROUP.DEPBAR.LE gsb0, 0x0 ;  /* 0x00008000000079c5 */ /* 0x000fc40000010000 */
[----:B------:R3:W-:Y:S01]  /*1a1e0*/  @!P1 SYNCS.ARRIVE.TRANS64.RED.A1T0 RZ, [R130+URZ], RZ ;  /* 0x000000ff82ff99a7 */ /* 0x0007e2000810043f */
[----:B------:R-:W-:Y:S02]  /*1a1f0*/  F2FP.F16.F32.PACK_AB R168, R132, R12 ;  /* 0x0000000c84a8723e */ /* 0x000fe400000000ff */
[----:B-1----:R-:W-:Y:S02]  /*1a200*/  F2FP.F16.F32.PACK_AB R170, R13, R136 ;  /* 0x000000880daa723e */ /* 0x002fe400000000ff */
[----:B------:R-:W-:Y:S01]  /*1a210*/  F2FP.F16.F32.PACK_AB R169, R163, R162 ;  /* 0x000000a2a3a9723e */ /* 0x000fe200000000ff */
[----:B---3--:R-:W-:Y:S01]  /*1a220*/  FADD.FTZ R130, R190, R131 ;  /* 0x00000083be827221 */ /* 0x008fe20000010000 */
[----:B------:R1:W-:Y:S01]  /*1a230*/  @!P1 SYNCS.ARRIVE.TRANS64.RED.A1T0 RZ, [R15+URZ], RZ ;  /* 0x000000ff0fff99a7 */ /* 0x0003e2000810043f */
[C---:B------:R-:W-:Y:S02]  /*1a240*/  F2FP.F16.F32.PACK_AB R190, R175.reuse, R190 ;  /* 0x000000beafbe723e */ /* 0x040fe400000000ff */
[----:B------:R-:W-:-:S02]  /*1a250*/  FADD.FTZ R131, R175, R130 ;  /* 0x00000082af837221 */ /* 0x000fc40000010000 */
[----:B------:R-:W-:Y:S02]  /*1a260*/  MUFU.EX2 R175, R159 ;  /* 0x0000009f00af7308 */ /* 0x000fe40000000800 */
[----:B------:R-:W-:Y:S01]  /*1a270*/  FADD.FTZ R130, R184, R131 ;  /* 0x00000083b8827221 */ /* 0x000fe20000010000 */
[----:B------:R-:W-:Y:S01]  /*1a280*/  FADD.FTZ R131, R185, R6 ;  /* 0x00000006b9837221 */ /* 0x000fe20000010000 */
[-C--:B-1----:R-:W-:Y:S01]  /*1a290*/  FFMA.FTZ R15, R155, R0.reuse, -R137 ;  /* 0x000000009b0f7223 */ /* 0x082fe20000010889 */
[C---:B------:R-:W-:Y:S01]  /*1a2a0*/  F2FP.F16.F32.PACK_AB R185, R126.reuse, R185 ;  /* 0x000000b97eb9723e */ /* 0x040fe200000000ff */
[----:B--2---:R-:W-:Y:S01]  /*1a2b0*/  FADD.FTZ R135, R173, R130 ;  /* 0x00000082ad877221 */ /* 0x004fe20000010000 */
[----:B------:R-:W-:Y:S01]  /*1a2c0*/  FADD.FTZ R130, R126, R131 ;  /* 0x000000837e827221 */ /* 0x000fe20000010000 */
[----:B------:R-:W-:Y:S01]  /*1a2d0*/  MUFU.EX2 R6, R154 ;  /* 0x0000009a00067308 */ /* 0x000fe20000000800 */
[----:B------:R-:W-:Y:S01]  /*1a2e0*/  FFMA.FTZ R137, R167, R0, -R137 ;  /* 0x00000000a7897223 */ /* 0x000fe20000010889 */
[----:B------:R-:W-:Y:S01]  /*1a2f0*/  FADD.FTZ R134, R186, R135 ;  /* 0x00000087ba867221 */ /* 0x000fe20000010000 */
[----:B------:R-:W-:Y:S01]  /*1a300*/  FADD.FTZ R130, R187, R130 ;  /* 0x00000082bb827221 */ /* 0x000fe20000010000 */
[----:B------:R-:W-:-:S02]  /*1a310*/  F2FP.F16.F32.PACK_AB R186, R21, R186 ;  /* 0x000000ba15ba723e */ /* 0x000fc400000000ff */
[----:B------:R-:W-:Y:S01]  /*1a320*/  FADD.FTZ R131, R21, R134 ;  /* 0x0000008615837221 */ /* 0x000fe20000010000 */
[----:B------:R-:W-:Y:S01]  /*1a330*/  FADD.FTZ R130, R127, R130 ;  /* 0x000000827f827221 */ /* 0x000fe20000010000 */
[----:B------:R-:W1:Y:S01]  /*1a340*/  MUFU.EX2 R15, R15 ;  /* 0x0000000f000f7308 */ /* 0x000e620000000800 */
[----:B------:R-:W-:Y:S01]  /*1a350*/  F2FP.F16.F32.PACK_AB R184, R173, R184 ;  /* 0x000000b8adb8723e */ /* 0x000fe200000000ff */
[----:B------:R-:W-:Y:S01]  /*1a360*/  FADD.FTZ R131, R180, R131 ;  /* 0x00000083b4837221 */ /* 0x000fe20000010000 */
[----:B------:R-:W-:Y:S01]  /*1a370*/  FADD.FTZ R135, R181, R130 ;  /* 0x00000082b5877221 */ /* 0x000fe20000010000 */
[----:B------:R-:W-:Y:S02]  /*1a380*/  F2FP.F16.F32.PACK_AB R181, R10, R181 ;  /* 0x000000b50ab5723e */ /* 0x000fe400000000ff */
[----:B------:R-:W-:Y:S01]  /*1a390*/  FADD.FTZ R131, R124, R131 ;  /* 0x000000837c837221 */ /* 0x000fe20000010000 */
[----:B------:R-:W-:Y:S01]  /*1a3a0*/  FADD.FTZ R130, R10, R135 ;  /* 0x000000870a827221 */ /* 0x000fe20000010000 */
[----:B------:R-:W2:Y:S01]  /*1a3b0*/  MUFU.EX2 R137, R137 ;  /* 0x0000008900897308 */ /* 0x000ea20000000800 */
[----:B------:R-:W-:Y:S01]  /*1a3c0*/  F2FP.F16.F32.PACK_AB R187, R127, R187 ;  /* 0x000000bb7fbb723e */ /* 0x000fe200000000ff */
        /* <DEDUP_REMOVED lines=8> */
[C---:B------:R-:W-:Y:S02]  /*1a450*/  F2FP.F16.F32.PACK_AB R176, R120.reuse, R176 ;  /* 0x000000b078b0723e */ /* 0x040fe400000000ff */
[----:B------:R-:W-:Y:S01]  /*1a460*/  FADD.FTZ R131, R120, R131 ;  /* 0x0000008378837221 */ /* 0x000fe20000010000 */
[----:B------:R-:W-:Y:S01]  /*1a470*/  FADD.FTZ R122, R20, R123 ;  /* 0x0000007b147a7221 */ /* 0x000fe20000010000 */
[----:B-1----:R-:W-:-:S02]  /*1a480*/  F2FP.F16.F32.PACK_AB R173, R15, R6 ;  /* 0x000000060fad723e */ /* 0x002fc400000000ff */
        /* <DEDUP_REMOVED lines=17> */
[----:B------:R-:W-:Y:S01]  /*1a5a0*/  F2FP.F16.F32.PACK_AB R174, R129, R174 ;  /* 0x000000ae81ae723e */ /* 0x000fe200000000ff */
[----:B------:R-:W-:-:S02]  /*1a5b0*/  IMAD.MOV.U32 R10, RZ, RZ, R22 ;  /* 0x000000ffff0a7224 */ /* 0x000fc400078e0016 */
[----:B------:R-:W-:Y:S01]  /*1a5c0*/  FADD.FTZ R11, R12, R11 ;  /* 0x0000000b0c0b7221 */ /* 0x000fe20000010000 */
[----:B------:R-:W-:Y:S01]  /*1a5d0*/  FADD.FTZ R6, R162, R5 ;  /* 0x00000005a2067221 */ /* 0x000fe20000010000 */
[----:B------:R-:W-:Y:S01]  /*1a5e0*/  F2FP.F16.F32.PACK_AB R175, R175, R121 ;  /* 0x00000079afaf723e */ /* 0x000fe200000000ff */
[----:B------:R-:W-:Y:S02]  /*1a5f0*/  IMAD.MOV.U32 R12, RZ, RZ, R4 ;  /* 0x000000ffff0c7224 */ /* 0x000fe400078e0004 */
[----:B------:R-:W-:Y:S01]  /*1a600*/  FADD.FTZ R11, R132, R11 ;  /* 0x0000000b840b7221 */ /* 0x000fe20000010000 */
[----:B------:R-:W-:Y:S01]  /*1a610*/  FADD.FTZ R5, R163, R6 ;  /* 0x00000006a3057221 */ /* 0x000fe20000010000 */
[----:B--2---:R-:W-:Y:S02]  /*1a620*/  F2FP.F16.F32.PACK_AB R171, R137, R166 ;  /* 0x000000a689ab723e */ /* 0x004fe400000000ff */
[----:B------:R-:W-:Y:S01]  /*1a630*/  FADD.FTZ R6, R136, R11 ;  /* 0x0000000b88067221 */ /* 0x000fe20000010000 */
[----:B------:R-:W-:Y:S01]  /*1a640*/  FADD.FTZ R5, R166, R5 ;  /* 0x00000005a6057221 */ /* 0x000fe20000010000 */
[----:B------:R-:W-:-:S02]  /*1a650*/  IMAD.MOV.U32 R11, RZ, RZ, R23 ;  /* 0x000000ffff0b7224 */ /* 0x000fc400078e0017 */
[----:B------:R-:W-:Y:S01]  /*1a660*/  FADD.FTZ R6, R13, R6 ;  /* 0x000000060d067221 */ /* 0x000fe20000010000 */
[----:B------:R-:W-:Y:S01]  /*1a670*/  FADD.FTZ R5, R137, R5 ;  /* 0x0000000589057221 */ /* 0x000fe20000010000 */
[----:B------:R-:W-:Y:S01]  /*1a680*/  IMAD.MOV.U32 R13, RZ, RZ, R3 ;  /* 0x000000ffff0d7224 */ /* 0x000fe200078e0003 */
[----:B------:R-:W-:Y:S06]  /*1a690*/  @P2 BRA `(.L_x_5360) ;  /* 0xffffffdc00b02947 */ /* 0x000fec000383ffff */
[----:B------:R-:W-:Y:S05]  /*1a6a0*/  BSYNC B1 ;  /* 0x0000000000017941 */ /* 0x000fea0003800000 */
.L_x_5349:
[----:B------:R-:W-:Y:S05]  /*1a6b0*/  BSYNC B0 ;  /* 0x0000000000007941 */ /* 0x000fea0003800000 */
.L_x_5348:
[----:B------:R-:W-:Y:S01]  /*1a6c0*/  ISETP.GE.AND P2, PT, R7, R211, PT ;  /* 0x000000d30700720c */ /* 0x000fe20003f46270 */
[----:B------:R-:W-:-:S12]  /*1a6d0*/  BSSY B0, `(.L_x_5361) ;  /* 0x0000347000007945 */ /* 0x000fd80003800000 */
[----:B------:R-:W-:Y:S05]  /*1a6e0*/  @!P2 BRA `(.L_x_5362) ;  /* 0x000000340014a947 */ /* 0x000fea0003800000 */
[----:B------:R-:W-:Y:S01]  /*1a6f0*/  MOV R12, R3 ;  /* 0x00000003000c7202 */ /* 0x000fe20000000f00 */
[----:B------:R-:W-:Y:S02]  /*1a700*/  IMAD.MOV.U32 R13, RZ, RZ, R4 ;  /* 0x000000ffff0d7224 */ /* 0x000fe400078e0004 */
[----:B------:R-:W-:Y:S02]  /*1a710*/  IMAD.MOV.U32 R11, RZ, RZ, R23 ;  /* 0x000000ffff0b7224 */ /* 0x000fe400078e0017 */
[----:B------:R-:W-:-:S07]  /*1a720*/  IMAD.MOV.U32 R10, RZ, RZ, R22 ;  /* 0x000000ffff0a7224 */ /* 0x000fce00078e0016 */
.L_x_5381:
        /* <DEDUP_REMOVED lines=8> */
.L_x_5363:
[----:B------:R-:W-:Y:S01]  /*1a7b0*/  IMAD R3, R22, 0x8, R16 ;  /* 0x0000000816037824 */ /* 0x000fe200078e0210 */
[----:B------:R-:W-:-:S04]  /*1a7c0*/  SHF.L.U32 R4, R23, 0x1f, RZ ;  /* 0x0000001f17047819 */ /* 0x000fc800000006ff */
[----:B------:R1:W2:Y:S01]  /*1a7d0*/  SYNCS.PHASECHK.TRANS64.TRYWAIT P2, [R3+URZ+0x30830], R4 ;  /* 0x03083004030075a7 */ /* 0x0002a2000804017f */
[----:B------:R-:W-:Y:S05]  /*1a7e0*/  @!P0 BRA `(.L_x_5364) ;  /* 0x0000000000048947 */ /* 0x000fea0003800000 */
[----:B------:R-:W-:Y:S01]  /*1a7f0*/  BPT.TRAP 0x1 ;  /* 0x000000040000795c */ /* 0x000fe20000300000 */
.L_x_5364:
[----:B------:R-:W-:Y:S01]  /*1a800*/  IMAD R122, R22, 0x900, R8 ;  /* 0x00000900167a7824 */ /* 0x000fe200078e0208 */
[----:B------:R-:W-:Y:S03]  /*1a810*/  BSSY B1, `(.L_x_5365) ;  /* 0x0000006000017945 */ /* 0x000fe60003800000 */
[C---:B------:R-:W-:Y:S02]  /*1a820*/  VIADD R20, R122.reuse, 0x2 ;  /* 0x000000027a147836 */ /* 0x040fe40000000000 */
[----:B------:R-:W-:Y:S01]  /*1a830*/  VIADD R121, R122, 0x4 ;  /* 0x000000047a797836 */ /* 0x000fe20000000000 */
[----:B--2---:R-:W-:Y:S06]  /*1a840*/  @P2 BRA `(.L_x_5366) ;  /* 0x0000000000082947 */ /* 0x004fec0003800000 */
[----:B------:R-:W2:Y:S02]  /*1a850*/  SYNCS.PHASECHK.TRANS64.TRYWAIT P2, [R3+URZ+0x30830], R4 ;  /* 0x03083004030075a7 */ /* 0x000ea4000804017f */
[----:B--2---:R-:W-:Y:S05]  /*1a860*/  @!P2 BRA `(.L_x_5367) ;  /* 0x000000fc00a8a947 */ /* 0x004fea0003800000 */
.L_x_5366:
[----:B------:R-:W-:Y:S05]  /*1a870*/  BSYNC B1 ;  /* 0x0000000000017941 */ /* 0x000fea0003800000 */
.L_x_5365:
        /* <DEDUP_REMOVED lines=48> */
[----:B------:R-:W-:Y:S01]  /*1ab80*/  IADD3 R2, R122, 0x306, RZ ;  /* 0x000003067a027810 */ /* 0x000fe20007ffe0ff */
[----:B-12---:R-:W-:Y:S01]  /*1ab90*/  IMAD.MOV.U32 R3, RZ, RZ, 0x40000040 ;  /* 0x40000040ff037424 */ /* 0x006fe200078e00ff */
[----:B------:R1:W-:Y:S02]  /*1aba0*/  STL.64 [R1+0x70], R10 ;  /* 0x0000700a01007387 */ /* 0x0003e40000100a00 */
[----:B------:R-:W-:-:S02]  /*1abb0*/  R2UR UR14, R2 ;  /* 0x00000000020e72ca */ /* 0x000fc400000e0000 */
[----:B------:R-:W-:Y:S01]  /*1abc0*/  R2UR UR15, R3 ;  /* 0x00000000030f72ca */ /* 0x000fe200000e0000 */
[----:B-1----:R-:W2:Y:S04]  /*1abd0*/  LDL.64 R10, [R1+0x30] ;  /* 0x00003000010a7983 */ /* 0x002ea80000100a00 */
[----:B------:R1:W-:Y:S04]  /*1abe0*/  STL.64 [R1+0x68], R6 ;  /* 0x0000680601007387 */ /* 0x0003e80000100a00 */
[----:B-1----:R-:W3:Y:S04]  /*1abf0*/  LDL.64 R6, [R1+0x28] ;  /* 0x0000280001067983 */ /* 0x002ee80000100a00 */
[----:B------:R1:W-:Y:S04]  /*1ac00*/  STL [R1+0x60], R5 ;  /* 0x0000600501007387 */ /* 0x0003e80000100800 */
[----:B------:R-:W4:Y:S01]  /*1ac10*/  LDL.64 R2, [R1+0x38] ;  /* 0x0000380001027983 */ /* 0x000f220000100a00 */
[----:B------:R-:W-:Y:S01]  /*1ac20*/  MOV R14, R122 ;  /* 0x0000007a000e7202 */ /* 0x000fe20000000f00 */
        /* <DEDUP_REMOVED lines=9> */
[----:B0-----:R-:W-:Y:S01]  /*1acc0*/  IMAD.MOV.U32 R15, RZ, RZ, 0x40000040 ;  /* 0x40000040ff0f7424 */ /* 0x001fe200078e00ff */
[----:B------:R-:W-:Y:S01]  /*1acd0*/  R2UR UR26, R20 ;  /* 0x00000000141a72ca */ /* 0x000fe200000e0000 */
[----:B------:R-:W-:Y:S01]  /*1ace0*/  VIADD R20, R122, 0x602 ;  /* 0x000006027a147836 */ /* 0x000fe20000000000 */
[----:B------:R-:W-:Y:S01]  /*1acf0*/  R2UR UR22, R14 ;  /* 0x000000000e1672ca */ /* 0x000fe200000e0000 */
[----:B------:R-:W-:Y:S01]  /*1ad00*/  VIADD R14, R122, 0x600 ;  /* 0x000006007a0e7836 */ /* 0x000fe20000000000 */
[----:B------:R-:W-:Y:S01]  /*1ad10*/  R2UR UR18, R120 ;  /* 0x00000000781272ca */ /* 0x000fe200000e0000 */
[C---:B------:R-:W-:Y:S01]  /*1ad20*/  VIADD R120, R122.reuse, 0x604 ;  /* 0x000006047a787836 */ /* 0x040fe20000000000 */
[----:B------:R-:W-:Y:S01]  /*1ad30*/  R2UR UR55, R15 ;  /* 0x000000000f3772ca */ /* 0x000fe200000e0000 */
[----:B------:R-:W-:Y:S01]  /*1ad40*/  IMAD.MOV.U32 R121, RZ, RZ, 0x40000040 ;  /* 0x40000040ff797424 */ /* 0x000fe200078e00ff */
[----:B-1----:R-:W3:Y:S01]  /*1ad50*/  LDL.64 R4, [R1+0x20] ;  /* 0x0000200001047983 */ /* 0x002ee20000100a00 */
[----:B------:R-:W-:-:S02]  /*1ad60*/  VIADD R122, R122, 0x606 ;  /* 0x000006067a7a7836 */ /* 0x000fc40000000000 */
[-C--:B------:R-:W-:Y:S01]  /*1ad70*/  FMUL.FTZ R24, R24, R9.reuse ;  /* 0x0000000918187220 */ /* 0x080fe20000410000 */
        /* <DEDUP_REMOVED lines=14> */
[----:B------:R-:W-:Y:S01]  /*1ae60*/  R2UR UR51, R21 ;  /* 0x00000000153372ca */ /* 0x000fe200000e0000 */
[-C--:B------:R-:W-:Y:S01]  /*1ae70*/  FMUL.FTZ R36, R36, R9.reuse ;  /* 0x0000000924247220 */ /* 0x080fe20000410000 */
[----:B------:R-:W-:Y:S01]  /*1ae80*/  R2UR UR35, R15 ;  /* 0x000000000f2372ca */ /* 0x000fe200000e0000 */
[-C--:B------:R-:W-:Y:S01]  /*1ae90*/  FMUL.FTZ R37, R37, R9.reuse ;  /* 0x0000000925257220 */ /* 0x080fe20000410000 */
[----:B------:R-:W-:Y:S01]  /*1aea0*/  R2UR UR27, R21 ;  /* 0x00000000151b72ca */ /* 0x000fe200000e0000 */
[----:B------:R-:W-:Y:S01]  /*1aeb0*/  HGMMA.64x96x16.F32 R120, gdesc[UR52], RZ, !UPT, gsb0 ;  /* 0x01600000347879f0 */ /* 0x000fe2000c0008ff */
        /* <DEDUP_REMOVED lines=43> */
[----:B------:R-:W-:Y:S01]  /*1b170*/  HGMMA.64x96x16.F32 R120, gdesc[UR48], R120, gsb0 ;  /* 0x01600000307879f0 */ /* 0x000fe20008000878 */
[----:B------:R-:W-:Y:S02]  /*1b180*/  R2UR UR6, R20 ;  /* 0x00000000140672ca */ /* 0x000fe400000e0000 */
[----:B------:R-:W-:Y:S02]  /*1b190*/  R2UR UR7, R21 ;  /* 0x00000000150772ca */ /* 0x000fe400000e0000 */
[----:B------:R-:W3:Y:S01]  /*1b1a0*/  LDL.64 R20, [R1+0x18] ;  /* 0x0000180001147983 */ /* 0x000ee20000100a00 */
[----:B------:R-:W-:Y:S02]  /*1b1b0*/  WARPGROUP.DEPBAR.LE gsb0, 0x0 ;  /* 0x00008000000079c5 */ /* 0x000fe40000010000 */
[----:B------:R-:W-:Y:S01]  /*1b1c0*/  WARPGROUP.ARRIVE ;  /* 0x00000000000079c5 */ /* 0x000fe20000000000 */
[----:B----4-:R-:W-:Y:S02]  /*1b1d0*/  R2UR UR32, R2 ;  /* 0x00000000022072ca */ /* 0x010fe400000e0000 */
[----:B------:R-:W-:-:S02]  /*1b1e0*/  R2UR UR33, R3 ;  /* 0x00000000032172ca */ /* 0x000fc400000e0000 */
[----:B--2---:R-:W-:Y:S01]  /*1b1f0*/  R2UR UR28, R10 ;  /* 0x000000000a1c72ca */ /* 0x004fe200000e0000 */
[----:B------:R-:W2:Y:S10]  /*1b200*/  LDL.64 R2, [R1+0x8] ;  /* 0x0000080001027983 */ /* 0x000eb40000100a00 */
[----:B------:R-:W-:Y:S01]  /*1b210*/  HGMMA.64x96x16.F32 R120, gdesc[UR32], R120, gsb0 ;  /* 0x01600000207879f0 */ /* 0x000fe20008000878 */
[----:B------:R-:W-:-:S02]  /*1b220*/  R2UR UR29, R11 ;  /* 0x000000000b1d72ca */ /* 0x000fc400000e0000 */
[----:B------:R-:W-:Y:S02]  /*1b230*/  R2UR UR10, R14 ;  /* 0x000000000e0a72ca */ /* 0x000fe400000e0000 */
[----:B------:R-:W-:Y:S02]  /*1b240*/  R2UR UR11, R15 ;  /* 0x000000000f0b72ca */ /* 0x000fe400000e0000 */
[----:B------:R-:W4:Y:S01]  /*1b250*/  LDL.64 R14, [R1+0x10] ;  /* 0x00001000010e7983 */ /* 0x000f220000100a00 */
[----:B---3--:R-:W-:Y:S02]  /*1b260*/  R2UR UR24, R6 ;  /* 0x00000000061872ca */ /* 0x008fe400000e0000 */
[----:B------:R-:W-:Y:S01]  /*1b270*/  R2UR UR25, R7 ;  /* 0x00000000071972ca */ /* 0x000fe200000e0000 */
[----:B------:R0:W5:Y:S01]  /*1b280*/  LDL.LU.64 R10, [R1+0x70] ;  /* 0x00007000010a7983 */ /* 0x0001620000300a00 */
[----:B------:R-:W-:Y:S02]  /*1b290*/  R2UR UR20, R4 ;  /* 0x00000000041472ca */ /* 0x000fe400000e0000 */
[----:B------:R-:W-:Y:S01]  /*1b2a0*/  R2UR UR21, R5 ;  /* 0x00000000051572ca */ /* 0x000fe200000e0000 */
[----:B------:R0:W5:Y:S01]  /*1b2b0*/  LDL.LU.64 R6, [R1+0x68] ;  /* 0x0000680001067983 */ /* 0x0001620000300a00 */
[----:B------:R-:W-:Y:S01]  /*1b2c0*/  UMOV UR4, UR56 ;  /* 0x0000003800047c82 */ /* 0x000fe20008000000 */
[----:B------:R-:W-:-:S02]  /*1b2d0*/  UMOV UR5, UR57 ;  /* 0x0000003900057c82 */ /* 0x000fc40008000000 */
[----:B------:R0:W5:Y:S01]  /*1b2e0*/  LDL.LU R5, [R1+0x60] ;  /* 0x0000600001057983 */ /* 0x0001620000300800 */
[----:B------:R-:W-:Y:S02]  /*1b2f0*/  WARPGROUP.DEPBAR.LE gsb0, 0x0 ;  /* 0x00008000000079c5 */ /* 0x000fe40000010000 */
[----:B------:R-:W-:-:S06]  /*1b300*/  WARPGROUP.ARRIVE ;  /* 0x00000000000079c5 */ /* 0x000fcc0000000000 */
[----:B------:R-:W-:Y:S03]  /*1b310*/  HGMMA.64x96x16.F32 R120, gdesc[UR28], R120, gsb0 ;  /* 0x016000001c7879f0 */ /* 0x000fe60008000878 */
[----:B------:R-:W-:Y:S02]  /*1b320*/  WARPGROUP.DEPBAR.LE gsb0, 0x0 ;  /* 0x00008000000079c5 */ /* 0x000fe40000010000 */
[----:B------:R-:W-:-:S06]  /*1b330*/  WARPGROUP.ARRIVE ;  /* 0x00000000000079c5 */ /* 0x000fcc0000000000 */
[----:B------:R-:W-:Y:S01]  /*1b340*/  HGMMA.64x96x16.F32 R120, gdesc[UR24], R120, gsb0 ;  /* 0x01600000187879f0 */ /* 0x000fe20008000878 */
[----:B------:R-:W-:Y:S02]  /*1b350*/  R2UR UR16, R20 ;  /* 0x00000000141072ca */ /* 0x000fe400000e0000 */
[----:B------:R-:W-:Y:S01]  /*1b360*/  R2UR UR17, R21 ;  /* 0x00000000151172ca */ /* 0x000fe200000e0000 */
[----:B------:R-:W-:Y:S02]  /*1b370*/  WARPGROUP.DEPBAR.LE gsb0, 0x0 ;  /* 0x00008000000079c5 */ /* 0x000fe40000010000 */
[----:B------:R-:W-:-:S06]  /*1b380*/  WARPGROUP.ARRIVE ;  /* 0x00000000000079c5 */ /* 0x000fcc0000000000 */
[----:B------:R-:W-:Y:S01]  /*1b390*/  HGMMA.64x96x16.F32 R120, gdesc[UR20], R120, gsb0 ;  /* 0x01600000147879f0 */ /* 0x000fe20008000878 */
[----:B----4-:R-:W-:Y:S02]  /*1b3a0*/  R2UR UR12, R14 ;  /* 0x000000000e0c72ca */ /* 0x010fe400000e0000 */
[----:B------:R-:W-:Y:S01]  /*1b3b0*/  R2UR UR13, R15 ;  /* 0x000000000f0d72ca */ /* 0x000fe200000e0000 */
[----:B------:R-:W-:Y:S02]  /*1b3c0*/  WARPGROUP.DEPBAR.LE gsb0, 0x0 ;  /* 0x00008000000079c5 */ /* 0x000fe40000010000 */
[----:B------:R-:W-:-:S06]  /*1b3d0*/  WARPGROUP.ARRIVE ;  /* 0x00000000000079c5 */ /* 0x000fcc0000000000 */
[----:B------:R-:W-:Y:S01]  /*1b3e0*/  HGMMA.64x96x16.F32 R120, gdesc[UR16], R120, gsb0 ;  /* 0x01600000107879f0 */ /* 0x000fe20008000878 */
[----:B--2---:R-:W-:Y:S02]  /*1b3f0*/  R2UR UR8, R2 ;  /* 0x00000000020872ca */ /* 0x004fe400000e0000 */
        /* <DEDUP_REMOVED lines=19> */
.L_x_5368:
[----:B-----5:R-:W-:Y:S01]  /*1b530*/  SHF.L.U32 R2, R11, 0x1f, RZ ;  /* 0x0000001f0b027819 */ /* 0x020fe200000006ff */
[----:B------:R-:W-:-:S04]  /*1b540*/  IMAD R14, R10, 0x8, R16 ;  /* 0x000000080a0e7824 */ /* 0x000fc800078e0210 */
[----:B------:R0:W1:Y:S01]  /*1b550*/  SYNCS.PHASECHK.TRANS64.TRYWAIT P2, [R14+URZ+0x30850], R2 ;  /* 0x030850020e0075a7 */ /* 0x000062000804017f */
[----:B------:R-:W-:Y:S05]  /*1b560*/  @!P0 BRA `(.L_x_5369) ;  /* 0x0000000000048947 */ /* 0x000fea0003800000 */
[----:B------:R-:W-:Y:S01]  /*1b570*/  BPT.TRAP 0x1 ;  /* 0x000000040000795c */ /* 0x000fe20000300000 */
.L_x_5369:
[----:B------:R-:W-:Y:S04]  /*1b580*/  BSSY B1, `(.L_x_5370) ;  /* 0x0000004000017945 */ /* 0x000fe80003800000 */
[----:B-1----:R-:W-:Y:S05]  /*1b590*/  @P2 BRA `(.L_x_5371) ;  /* 0x0000000000082947 */ /* 0x002fea0003800000 */
[----:B------:R-:W1:Y:S02]  /*1b5a0*/  SYNCS.PHASECHK.TRANS64.TRYWAIT P2, [R14+URZ+0x30850], R2 ;  /* 0x030850020e0075a7 */ /* 0x000e64000804017f */
[----:B-1----:R-:W-:Y:S05]  /*1b5b0*/  @!P2 BRA `(.L_x_5372) ;  /* 0x000000f00068a947 */ /* 0x002fea0003800000 */
.L_x_5371:
[----:B------:R-:W-:Y:S05]  /*1b5c0*/  BSYNC B1 ;  /* 0x0000000000017941 */ /* 0x000fea0003800000 */
.L_x_5370:
[----:B01----:R-:W-:Y:S01]  /*1b5d0*/  IADD3 R2, R16, 0x400, RZ ;  /* 0x0000040010027810 */ /* 0x003fe20007ffe0ff */
[----:B------:R-:W-:Y:S01]  /*1b5e0*/  IMAD.MOV.U32 R3, RZ, RZ, 0x40000040 ;  /* 0x40000040ff037424 */ /* 0x000fe200078e00ff */
[----:B------:R-:W-:Y:S01]  /*1b5f0*/  WARPGROUP.ARRIVE ;  /* 0x00000000000079c5 */ /* 0x000fe20000000000 */
[----:B------:R-:W-:Y:S01]  /*1b600*/  IMAD.MOV.U32 R11, RZ, RZ, 0x40000040 ;  /* 0x40000040ff0b7424 */ /* 0x000fe200078e00ff */
[----:B------:R-:W-:Y:S01]  /*1b610*/  SHF.R.U32.HI R2, RZ, 0x4, R2 ;  /* 0x00000004ff027819 */ /* 0x000fe20000011602 */
[----:B------:R-:W0:Y:S01]  /*1b620*/  LDC R4, c[0x0][0x448] ;  /* 0x00011200ff047b82 */ /* 0x000e220000000800 */
[----:B------:R-:W-:Y:S01]  /*1b630*/  R2UR UR7, R3 ;  /* 0x00000000030772ca */ /* 0x000fe200000e0000 */
[----:B------:R-:W-:Y:S01]  /*1b640*/  IMAD.MOV.U32 R3, RZ, RZ, 0x40000040 ;  /* 0x40000040ff037424 */ /* 0x000fe200078e00ff */
[----:B------:R-:W-:Y:S01]  /*1b650*/  LOP3.LUT R2, R2, 0x3fff, RZ, 0xc0, !PT ;  /* 0x00003fff02027812 */ /* 0x000fe200078ec0ff */
[----:B------:R-:W-:Y:S01]  /*1b660*/  IMAD R20, R7, -0x60, RZ ;  /* 0xffffffa007147824 */ /* 0x000fe200078e02ff */
[----:B------:R-:W-:Y:S01]  /*1b670*/  ULDC UR4, c[0x0][0x9dc] ;  /* 0x0002770000047ab9 */ /* 0x000fe20000000800 */
[----:B------:R-:W-:Y:S01]  /*1b680*/  @!P1 IMAD R0, R0, 0x8, R16 ;  /* 0x0000000800009824 */ /* 0x000fe200078e0210 */
[----:B------:R-:W-:Y:S01]  /*1b690*/  LOP3.LUT R2, R2, 0x3000000, RZ, 0xfc, !PT ;  /* 0x0300000002027812 */ /* 0x000fe200078efcff */
[----:B------:R-:W-:-:S02]  /*1b6a0*/  ULOP3.LUT UR4, URZ, UR4, URZ, 0x33, !UPT ;  /* 0x000000043f047292 */ /* 0x000fc4000f8e333f */
[----:B------:R-:W-:Y:S01]  /*1b6b0*/  @!P1 VIADD R0, R0, 0x30840 ;  /* 0x0003084000009836 */ /* 0x000fe20000000000 */
[----:B------:R-:W-:Y:S01]  /*1b6c0*/  ULDC UR5, c[0x0][0x9e0] ;  /* 0x0002780000057ab9 */ /* 0x000fe20000000800 */
[----:B------:R-:W-:-:S03]  /*1b6d0*/  IMAD R2, R10, 0x900, R2 ;  /* 0x000009000a027824 */ /* 0x000fc600078e0202 */
[----:B------:R-:W-:Y:S01]  /*1b6e0*/  @!P1 PRMT R0, RZ, 0x654, R0 ;  /* 0x00000654ff009816 */ /* 0x000fe20000000000 */
[C---:B------:R-:W-:Y:S01]  /*1b6f0*/  VIADD R10, R2.reuse, 0x80 ;  /* 0x00000080020a7836 */ /* 0x040fe20000000000 */
[----:B------:R-:W-:Y:S02]  /*1b700*/  R2UR UR6, R2 ;  /* 0x00000000020672ca */ /* 0x000fe400000e0000 */
[----:B0-----:R-:W-:Y:S01]  /*1b710*/  ISETP.NE.AND P2, PT, R4, 0x1, PT ;  /* 0x000000010400780c */ /* 0x001fe20003f45270 */
[----:B------:R-:W-:-:S10]  /*1b720*/  IMAD.IADD R4, R213, 0x1, R209 ;  /* 0x00000001d5047824 */ /* 0x000fd400078e02d1 */
        /* <DEDUP_REMOVED lines=18> */
[C---:B------:R-:W-:Y:S01]  /*1b850*/  IADD3 R10, R2.reuse, 0x200, RZ ;  /* 0x00000200020a7810 */ /* 0x040fe20007ffe0ff */
        /* <DEDUP_REMOVED lines=11> */
[----:B------:R-:W0:Y:S08]  /*1b910*/  @P2 LDC R2, c[0x0][0x450] ;  /* 0x00011400ff022b82 */ /* 0x000e300000000800 */
[----:B------:R-:W1:Y:S02]  /*1b920*/  @P2 LDC R3, c[0x0][0x44c] ;  /* 0x00011300ff032b82 */ /* 0x000e640000000800 */
[----:B-1----:R-:W-:-:S05]  /*1b930*/  @P2 IMAD.HI.U32 R3, R4, R3, RZ ;  /* 0x0000000304032227 */ /* 0x002fca00078e00ff */
[----:B0-----:R-:W-:Y:S01]  /*1b940*/  @P2 SHF.R.U32.HI R4, RZ, R2, R3 ;  /* 0x00000002ff042219 */ /* 0x001fe20000011603 */
[----:B------:R-:W-:Y:S01]  /*1b950*/  VIADD R3, R20, 0x1 ;  /* 0x0000000114037836 */ /* 0x000fe20000000000 */
[----:B------:R-:W-:-:S03]  /*1b960*/  ISETP.GE.AND P2, PT, R227, 0x1, PT ;  /* 0x00000001e300780c */ /* 0x000fc60003f46270 */
[----:B------:R-:W0:Y:S01]  /*1b970*/  SHFL.IDX PT, R21, R4, RZ, 0x1c1f ;  /* 0x001c1fff04157589 */ /* 0x000e2200000e0000 */
[----:B------:R-:W-:-:S05]  /*1b980*/  IMAD R3, R212, -0x2, R3 ;  /* 0xfffffffed4037824 */ /* 0x000fca00078e0203 */
[----:B------:R-:W-:-:S04]  /*1b990*/  IADD3 R11, -R194, R3, R196 ;  /* 0x00000003c20b7210 */ /* 0x000fc80007ffe1c4 */
[C---:B------:R-:W-:Y:S01]  /*1b9a0*/  IADD3 R15, R11.reuse, UR5, RZ ;  /* 0x000000050b0f7c10 */ /* 0x040fe2000fffe0ff */
[----:B------:R-:W-:-:S04]  /*1b9b0*/  VIADD R11, R11, UR4 ;  /* 0x000000040b0b7c36 */ /* 0x000fc80008000000 */
[--C-:B0-----:R-:W-:Y:S02]  /*1b9c0*/  IMAD.IADD R10, R15, 0x1, R21.reuse ;  /* 0x000000010f0a7824 */ /* 0x101fe400078e0215 */
[----:B------:R-:W-:Y:S01]  /*1b9d0*/  IMAD.IADD R9, R11, 0x1, R21 ;  /* 0x000000010b097824 */ /* 0x000fe200078e0215 */
[----:B------:R-:W-:Y:S02]  /*1b9e0*/  WARPGROUP.DEPBAR.LE gsb0, 0x0 ;  /* 0x00008000000079c5 */ /* 0x000fe40000010000 */
[----:B------:R-:W-:-:S06]  /*1b9f0*/  WARPGROUP.ARRIVE ;  /* 0x00000000000079c5 */ /* 0x000fcc0000000000 */
[----:B------:R-:W-:Y:S03]  /*1ba00*/  HGMMA.64x192x16.F32 R24, R168, gdesc[UR4].tnspB, R24, gsb0 ;  /* 0x42e00004a8187df0 */ /* 0x000fe60008000818 */
[----:B------:R-:W-:Y:S02]  /*1ba10*/  WARPGROUP.DEPBAR.LE gsb0, 0x0 ;  /* 0x00008000000079c5 */ /* 0x000fe40000010000 */
[----:B------:R0:W-:Y:S02]  /*1ba20*/  @!P1 SYNCS.ARRIVE.TRANS64.RED.A1T0 RZ, [R0+URZ], RZ ;  /* 0x000000ff00ff99a7 */ /* 0x0001e4000810043f */
[----:B0-----:R-:W-:Y:S01]  /*1ba30*/  VIADD R0, R3, 0xffffffff ;  /* 0xffffffff03007836 */ /* 0x001fe20000000000 */
        /* <DEDUP_REMOVED lines=13> */
.L_x_5375:
[----:B------:R-:W-:-:S05]  /*1bb10*/  IMAD.U32 R168, RZ, RZ, UR58 ;  /* 0x0000003affa87e24 */ /* 0x000fca000f8e00ff */
[----:B------:R-:W-:-:S13]  /*1bb20*/  ISETP.NE.AND P2, PT, R168, 0x1, PT ;  /* 0x00000001a800780c */ /* 0x000fda0003f45270 */
[----:B------:R-:W0:Y:S02]  /*1bb30*/  @P2 LDC.64 R2, c[0x0][0x9e8] ;  /* 0x00027a00ff022b82 */ /* 0x000e240000000a00 */
[----:B0-----:R-:W-:-:S05]  /*1bb40*/  @P2 IMAD.HI.U32 R2, R21, R2, RZ ;  /* 0x0000000215022227 */ /* 0x001fca00078e00ff */
[----:B------:R-:W-:-:S07]  /*1bb50*/  @P2 SHF.R.U32.HI R21, RZ, R3, R2 ;  /* 0x00000003ff152219 */ /* 0x000fce0000011602 */
.L_x_5376:
[----:B------:R-:W-:Y:S05]  /*1bb60*/  BSYNC B1 ;  /* 0x0000000000017941 */ /* 0x000fea0003800000 */
.L_x_5374:
[----:B------:R-:W-:-:S05]  /*1bb70*/  IMAD R21, R21, R168, R0 ;  /* 0x000000a815157224 */ /* 0x000fca00078e0200 */
[----:B------:R-:W-:Y:S02]  /*1bb80*/  VIADDMNMX R10, R21, R168, R10, PT ;  /* 0x000000a8150a7246 */ /* 0x000fe4000380010a */
[----:B------:R-:W-:-:S07]  /*1bb90*/  VIMNMX R9, R9, R21, !PT ;  /* 0x0000001509097248 */ /* 0x000fce0007fe0100 */
.L_x_5373:
        /* <DEDUP_REMOVED lines=13> */
[----:B------:R-:W-:Y:S02]  /*1bc70*/  ISETP.LT.OR P4, PT, R10, 0xa, P4 ;  /* 0x0000000a0a00780c */ /* 0x000fe40002781670 */
[----:B------:R-:W-:Y:S02]  /*1bc80*/  IADD3 R11, R11, R4, RZ ;  /* 0x000000040b0b7210 */ /* 0x000fe40007ffe0ff */
        /* <DEDUP_REMOVED lines=126> */
[----:B------:R-:W-:-:S13]  /*1c470*/  ISETP.GE.AND P6, PT, R227, 0x1, PT ;  /* 0x00000001e300780c */ /* 0x000fda0003fc6270 */
        /* <DEDUP_REMOVED lines=13> */
.L_x_5379:
[----:B------:R-:W-:-:S05]  /*1c550*/  IMAD.U32 R9, RZ, RZ, UR58 ;  /* 0x0000003aff097e24 */ /* 0x000fca000f8e00ff */
[----:B------:R-:W-:-:S13]  /*1c560*/  ISETP.NE.AND P6, PT, R9, 0x1, PT ;  /* 0x000000010900780c */ /* 0x000fda0003fc5270 */
[----:B------:R-:W0:Y:S02]  /*1c570*/  @P6 LDC.64 R2, c[0x0][0x9e8] ;  /* 0x00027a00ff026b82 */ /* 0x000e240000000a00 */
[----:B0-----:R-:W-:-:S05]  /*1c580*/  @P6 IMAD.HI.U32 R2, R4, R2, RZ ;  /* 0x0000000204026227 */ /* 0x001fca00078e00ff */
[----:B------:R-:W-:-:S07]  /*1c590*/  @P6 SHF.R.U32.HI R4, RZ, R3, R2 ;  /* 0x00000003ff046219 */ /* 0x000fce0000011602 */
.L_x_5380:
[----:B------:R-:W-:Y:S05]  /*1c5a0*/  BSYNC B1 ;  /* 0x0000000000017941 */ /* 0x000fea0003800000 */
.L_x_5378:
[----:B------:R-:W-:-:S05]  /*1c5b0*/  IMAD R0, R4, R9, R0 ;  /* 0x0000000904007224 */ /* 0x000fca00078e0200 */
[----:B------:R-:W-:Y:S02]  /*1c5c0*/  VIADDMNMX R15, R0, R9, R15, PT ;  /* 0x00000009000f7246 */ /* 0x000fe4000380010f */
[----:B------:R-:W-:-:S07]  /*1c5d0*/  VIMNMX R11, R11, R0, !PT ;  /* 0x000000000b0b7248 */ /* 0x000fce0007fe0100 */
.L_x_5377:
        /* <DEDUP_REMOVED lines=71> */
[----:B------:R-:W-:Y:S01]  /*1ca50*/  FMNMX.FTZ R2, R165, R0, !PT ;  /* 0x00000000a5027209 */ /* 0x000fe20007810000 */
[----:B------:R-:W-:Y:S01]  /*1ca60*/  IMAD.U32 R0, RZ, RZ, UR4 ;  /* 0x00000004ff007e24 */ /* 0x000fe2000f8e00ff */
        /* <DEDUP_REMOVED lines=22> */
[----:B------:R-:W-:-:S02]  /*1cbd0*/  @!P1 PRMT R14, RZ, 0x654, R14 ;  /* 0x00000654ff0e9816 */ /* 0x000fc4000000000e */
[----:B------:R-:W-:Y:S02]  /*1cbe0*/  FSEL R151, R151, -INF , !P2 ;  /* 0xff80000097977808 */ /* 0x000fe40005000000 */
[----:B------:R-:W-:Y:S01]  /*1cbf0*/  LOP3.LUT P2, RZ, R21, 0x100, RZ, 0xc0, !PT ;  /* 0x0000010015ff7812 */ /* 0x000fe2000784c0ff */
[----:B------:R1:W-:Y:S03]  /*1cc00*/  @!P1 SYNCS.ARRIVE.TRANS64.RED.A1T0 RZ, [R14+URZ], RZ ;  /* 0x000000ff0eff99a7 */ /* 0x0003e6000810043f */
[----:B------:R-:W-:-:S04]  /*1cc10*/  ISETP.GT.AND P2, PT, R11, 0x40, !P2 ;  /* 0x000000400b00780c */ /* 0x000fc80005744270 */
        /* <DEDUP_REMOVED lines=19> */
[----:B------:R-:W-:Y:S02]  /*1cd50*/  ISETP.GT.AND P2, PT, R11, RZ, !P6 ;  /* 0x000000ff0b00720c */ /* 0x000fe40007744270 */
        /* <DEDUP_REMOVED lines=44> */
[----:B------:R-:W-:Y:S01]  /*1d020*/  FSEL R132, R4, RZ, P2 ;  /* 0x000000ff04847208 */ /* 0x000fe20001000000 */
        /* <DEDUP_REMOVED lines=29> */
[----:B------:R-:W-:-:S06]  /*1d200*/  FADD.FTZ R9, -R132, R13 ;  /* 0x0000000d84097221 */ /* 0x000fcc0000010100 */
[----:B------:R-:W-:Y:S01]  /*1d210*/  MUFU.EX2 R15, R15 ;  /* 0x0000000f000f7308 */ /* 0x000fe20000000800 */
[C---:B------:R-:W-:Y:S01]  /*1d220*/  FSETP.NEU.FTZ.AND P2, PT, R3.reuse, -INF , PT ;  /* 0xff8000000300780b */ /* 0x040fe20003f5d000 */
[-C--:B------:R-:W-:Y:S01]  /*1d230*/  FMUL.FTZ R133, R3, R0.reuse ;  /* 0x0000000003857220 */ /* 0x080fe20000410000 */
[----:B------:R-:W-:-:S04]  /*1d240*/  FMUL.FTZ R9, R9, R0 ;  /* 0x0000000009097220 */ /* 0x000fc80000410000 */
[----:B------:R-:W-:Y:S01]  /*1d250*/  FSEL R133, R133, RZ, P2 ;  /* 0x000000ff85857208 */ /* 0x000fe20001000000 */
[----:B------:R-:W-:Y:S04]  /*1d260*/  MUFU.EX2 R178, R178 ;  /* 0x000000b200b27308 */ /* 0x000fe80000000800 */
[-CC-:B------:R-:W-:Y:S01]  /*1d270*/  FFMA.FTZ R191, R126, R0.reuse, -R133.reuse ;  /* 0x000000007ebf7223 */ /* 0x180fe20000010885 */
[-CC-:B------:R-:W-:Y:S01]  /*1d280*/  FFMA.FTZ R126, R131, R0.reuse, -R133.reuse ;  /* 0x00000000837e7223 */ /* 0x180fe20000010885 */
[----:B------:R-:W-:Y:S01]  /*1d290*/  FSEL R131, R3, RZ, P2 ;  /* 0x000000ff03837208 */ /* 0x000fe20001000000 */
[-CC-:B------:R-:W-:Y:S01]  /*1d2a0*/  FFMA.FTZ R189, R122, R0.reuse, -R133.reuse ;  /* 0x000000007abd7223 */ /* 0x180fe20000010885 */
[----:B------:R-:W0:Y:S01]  /*1d2b0*/  MUFU.EX2 R9, R9 ;  /* 0x0000000900097308 */ /* 0x000e220000000800 */
[-CC-:B------:R-:W-:Y:S01]  /*1d2c0*/  FFMA.FTZ R122, R123, R0.reuse, -R133.reuse ;  /* 0x000000007b7a7223 */ /* 0x180fe20000010885 */
[-CC-:B------:R-:W-:Y:S01]  /*1d2d0*/  FFMA.FTZ R123, R127, R0.reuse, -R133.reuse ;  /* 0x000000007f7b7223 */ /* 0x180fe20000010885 */
[----:B------:R-:W-:Y:S01]  /*1d2e0*/  FADD.FTZ R131, -R131, R12 ;  /* 0x0000000c83837221 */ /* 0x000fe20000010100 */
[-CC-:B------:R-:W-:Y:S01]  /*1d2f0*/  FFMA.FTZ R127, R135, R0.reuse, -R133.reuse ;  /* 0x00000000877f7223 */ /* 0x180fe20000010885 */
[-CC-:B------:R-:W-:Y:S01]  /*1d300*/  FFMA.FTZ R185, R130, R0.reuse, -R133.reuse ;  /* 0x0000000082b97223 */ /* 0x180fe20000010885 */
[-CC-:B------:R-:W-:Y:S01]  /*1d310*/  FFMA.FTZ R187, R134, R0.reuse, -R133.reuse ;  /* 0x0000000086bb7223 */ /* 0x180fe20000010885 */
[-C--:B------:R-:W-:Y:S01]  /*1d320*/  FMUL.FTZ R2, R131, R0.reuse ;  /* 0x0000000083027220 */ /* 0x080fe20000410000 */
[----:B------:R-:W-:Y:S01]  /*1d330*/  MUFU.EX2 R189, R189 ;  /* 0x000000bd00bd7308 */ /* 0x000fe20000000800 */
[-CC-:B------:R-:W-:Y:S01]  /*1d340*/  FFMA.FTZ R181, R138, R0.reuse, -R133.reuse ;  /* 0x000000008ab57223 */ /* 0x180fe20000010885 */
[-CC-:B------:R-:W-:Y:S01]  /*1d350*/  FFMA.FTZ R130, R139, R0.reuse, -R133.reuse ;  /* 0x000000008b827223 */ /* 0x180fe20000010885 */
[-CC-:B------:R-:W-:Y:S01]  /*1d360*/  FFMA.FTZ R183, R142, R0.reuse, -R133.reuse ;  /* 0x000000008eb77223 */ /* 0x180fe20000010885 */
[-CC-:B------:R-:W-:Y:S01]  /*1d370*/  FFMA.FTZ R143, R143, R0.reuse, -R133.reuse ;  /* 0x000000008f8f7223 */ /* 0x180fe20000010885 */
[-CC-:B------:R-:W-:Y:S01]  /*1d380*/  FFMA.FTZ R177, R146, R0.reuse, -R133.reuse ;  /* 0x0000000092b17223 */ /* 0x180fe20000010885 */
[-CC-:B------:R-:W-:Y:S01]  /*1d390*/  FFMA.FTZ R179, R150, R0.reuse, -R133.reuse ;  /* 0x0000000096b37223 */ /* 0x180fe20000010885 */
[--C-:B------:R-:W-:Y:S01]  /*1d3a0*/  FFMA.FTZ R173, R154, R0, -R133.reuse ;  /* 0x000000009aad7223 */ /* 0x100fe20000010885 */
[----:B------:R-:W2:Y:S01]  /*1d3b0*/  MUFU.EX2 R2, R2 ;  /* 0x0000000200027308 */ /* 0x000ea20000000800 */
[----:B0-----:R-:W-:Y:S01]  /*1d3c0*/  FFMA.FTZ R131, R9, R6, R188 ;  /* 0x0000000609837223 */ /* 0x001fe200000100bc */
[-CC-:B------:R-:W-:Y:S01]  /*1d3d0*/  FFMA.FTZ R155, R155, R0.reuse, -R133.reuse ;  /* 0x000000009b9b7223 */ /* 0x180fe20000010885 */
[-CC-:B------:R-:W-:Y:S01]  /*1d3e0*/  FFMA.FTZ R175, R158, R0.reuse, -R133.reuse ;  /* 0x000000009eaf7223 */ /* 0x180fe20000010885 */
[-C--:B------:R-:W-:Y:S01]  /*1d3f0*/  FFMA.FTZ R169, R162, R0.reuse, -R133 ;  /* 0x00000000a2a97223 */ /* 0x080fe20000010885 */
[----:B------:R-:W-:Y:S01]  /*1d400*/  FADD.FTZ R131, R10, R131 ;  /* 0x000000830a837221 */ /* 0x000fe20000010000 */
[-CC-:B------:R-:W-:Y:S01]  /*1d410*/  FFMA.FTZ R163, R163, R0.reuse, -R133.reuse ;  /* 0x00000000a3a37223 */ /* 0x180fe20000010885 */
[-C--:B------:R-:W-:Y:S01]  /*1d420*/  FFMA.FTZ R166, R166, R0.reuse, -R133 ;  /* 0x00000000a6a67223 */ /* 0x080fe20000010885 */
[----:B------:R-:W0:Y:S01]  /*1d430*/  MUFU.EX2 R122, R122 ;  /* 0x0000007a007a7308 */ /* 0x000e220000000800 */
[----:B------:R-:W-:Y:S01]  /*1d440*/  FADD.FTZ R135, R190, R131 ;  /* 0x00000083be877221 */ /* 0x000fe20000010000 */
[----:B------:R-:W-:Y:S01]  /*1d450*/  FFMA.FTZ R131, R147, R0, -R133 ;  /* 0x0000000093837223 */ /* 0x000fe20000010885 */
[----:B------:R-:W-:-:S02]  /*1d460*/  F2FP.F16.F32.PACK_AB R190, R20, R190 ;  /* 0x000000be14be723e */ /* 0x000fc400000000ff */
[----:B------:R-:W-:Y:S01]  /*1d470*/  FADD.FTZ R135, R20, R135 ;  /* 0x0000008714877221 */ /* 0x000fe20000010000 */
[----:B------:R-:W-:Y:S02]  /*1d480*/  F2FP.F16.F32.PACK_AB R188, R10, R188 ;  /* 0x000000bc0abc723e */ /* 0x000fe400000000ff */
[----:B------:R-:W3:Y:S01]  /*1d490*/  MUFU.EX2 R191, R191 ;  /* 0x000000bf00bf7308 */ /* 0x000ee20000000800 */
[----:B------:R-:W-:Y:S01]  /*1d4a0*/  FADD.FTZ R6, R184, R135 ;  /* 0x00000087b8067221 */ /* 0x000fe20000010000 */
[----:B--2---:R-:W-:Y:S01]  /*1d4b0*/  FFMA.FTZ R5, R2, R5, R189 ;  /* 0x0000000502057223 */ /* 0x004fe200000100bd */
[C---:B------:R-:W-:Y:S01]  /*1d4c0*/  ISETP.GT.AND P2, PT, R7.reuse, R211, PT ;  /* 0x000000d30700720c */ /* 0x040fe20003f44270 */
[----:B------:R-:W-:Y:S02]  /*1d4d0*/  VIADD R7, R7, 0xffffffff ;  /* 0xffffffff07077836 */ /* 0x000fe40000000000 */
[C---:B------:R-:W-:Y:S01]  /*1d4e0*/  FADD.FTZ R135, R21.reuse, R6 ;  /* 0x0000000615877221 */ /* 0x040fe20000010000 */
[----:B------:R-:W-:Y:S01]  /*1d4f0*/  F2FP.F16.F32.PACK_AB R184, R21, R184 ;  /* 0x000000b815b8723e */ /* 0x000fe200000000ff */
[----:B------:R-:W2:Y:S01]  /*1d500*/  MUFU.EX2 R123, R123 ;  /* 0x0000007b007b7308 */ /* 0x000ea20000000800 */
[----:B0-----:R-:W-:Y:S01]  /*1d510*/  FADD.FTZ R6, R122, R5 ;  /* 0x000000057a067221 */ /* 0x001fe20000010000 */
[----:B------:R-:W-:Y:S01]  /*1d520*/  FADD.FTZ R135, R186, R135 ;  /* 0x00000087ba877221 */ /* 0x000fe20000010000 */
[----:B------:R-:W-:Y:S01]  /*1d530*/  FFMA.FTZ R5, R151, R0, -R133 ;  /* 0x0000000097057223 */ /* 0x000fe20000010885 */
[----:B------:R-:W-:-:S02]  /*1d540*/  F2FP.F16.F32.PACK_AB R186, R120, R186 ;  /* 0x000000ba78ba723e */ /* 0x000fc400000000ff */
[----:B------:R-:W-:Y:S01]  /*1d550*/  FADD.FTZ R135, R120, R135 ;  /* 0x0000008778877221 */ /* 0x000fe20000010000 */
[----:B------:R-:W-:Y:S01]  /*1d560*/  F2FP.F16.F32.PACK_AB R189, R122, R189 ;  /* 0x000000bd7abd723e */ /* 0x000fe200000000ff */
[----:B------:R-:W0:Y:S01]  /*1d570*/  MUFU.EX2 R185, R185 ;  /* 0x000000b900b97308 */ /* 0x000e220000000800 */
[----:B---3--:R-:W-:Y:S01]  /*1d580*/  FADD.FTZ R6, R191, R6 ;  /* 0x00000006bf067221 */ /* 0x008fe20000010000 */
[----:B------:R-:W-:Y:S01]  /*1d590*/  FADD.FTZ R132, R180, R135 ;  /* 0x00000087b4847221 */ /* 0x000fe20000010000 */
[----:B------:R-:W-:-:S03]  /*1d5a0*/  F2FP.F16.F32.PACK_AB R180, R121, R180 ;  /* 0x000000b479b4723e */ /* 0x000fc600000000ff */
[----:B------:R-:W-:Y:S02]  /*1d5b0*/  FADD.FTZ R135, R121, R132 ;  /* 0x0000008479877221 */ /* 0x000fe40000010000 */
[----:B------:R-:W3:Y:S01]  /*1d5c0*/  MUFU.EX2 R126, R126 ;  /* 0x0000007e007e7308 */ /* 0x000ee20000000800 */
[----:B--2---:R-:W-:Y:S01]  /*1d5d0*/  FADD.FTZ R6, R123, R6 ;  /* 0x000000067b067221 */ /* 0x004fe20000010000 */
[----:B------:R-:W-:Y:S01]  /*1d5e0*/  FADD.FTZ R132, R182, R135 ;  /* 0x00000087b6847221 */ /* 0x000fe20000010000 */
[----:B------:R-:W-:Y:S02]  /*1d5f0*/  F2FP.F16.F32.PACK_AB R182, R11, R182 ;  /* 0x000000b60bb6723e */ /* 0x000fe400000000ff */
[----:B------:R-:W-:Y:S01]  /*1d600*/  F2FP.F16.F32.PACK_AB R191, R123, R191 ;  /* 0x000000bf7bbf723e */ /* 0x000fe200000000ff */
[----:B------:R-:W-:Y:S01]  /*1d610*/  FADD.FTZ R135, R11, R132 ;  /* 0x000000840b877221 */ /* 0x000fe20000010000 */
[----:B------:R-:W-:Y:S01]  /*1d620*/  FFMA.FTZ R132, R159, R0, -R133 ;  /* 0x000000009f847223 */ /* 0x000fe20000010885 */
[----:B------:R-:W2:Y:S01]  /*1d630*/  MUFU.EX2 R187, R187 ;  /* 0x000000bb00bb7308 */ /* 0x000ea20000000800 */
[----:B0-----:R-:W-:Y:S01]  /*1d640*/  FADD.FTZ R137, R185, R6 ;  /* 0x00000006b9897221 */ /* 0x001fe20000010000 */
[----:B------:R-:W-:Y:S01]  /*1d650*/  FADD.FTZ R134, R176, R135 ;  /* 0x00000087b0867221 */ /* 0x000fe20000010000 */
[----:B------:R-:W-:Y:S01]  /*1d660*/  F2FP.F16.F32.PACK_AB R176, R15, R176 ;  /* 0x000000b00fb0723e */ /* 0x000fe200000000ff */
[----:B------:R-:W-:-:S04]  /*1d670*/  FFMA.FTZ R133, R167, R0, -R133 ;  /* 0x00000000a7857223 */ /* 0x000fc80000010885 */
[----:B------:R-:W0:Y:S01]  /*1d680*/  MUFU.EX2 R127, R127 ;  /* 0x0000007f007f7308 */ /* 0x000e220000000800 */
[C---:B---3--:R-:W-:Y:S01]  /*1d690*/  FADD.FTZ R6, R126.reuse, R137 ;  /* 0x000000897e067221 */ /* 0x048fe20000010000 */
[----:B------:R-:W-:Y:S01]  /*1d6a0*/  FADD.FTZ R137, R15, R134 ;  /* 0x000000860f897221 */ /* 0x000fe20000010000 */
[----:B------:R-:W-:-:S03]  /*1d6b0*/  F2FP.F16.F32.PACK_AB R185, R126, R185 ;  /* 0x000000b97eb9723e */ /* 0x000fc600000000ff */
[----:B------:R-:W-:Y:S02]  /*1d6c0*/  FADD.FTZ R137, R178, R137 ;  /* 0x00000089b2897221 */ /* 0x000fe40000010000 */
        /* <DEDUP_REMOVED lines=17> */
[----:B------:R-:W-:Y:S01]  /*1d7e0*/  F2FP.F16.F32.PACK_AB R183, R12, R183 ;  /* 0x000000b70cb7723e */ /* 0x000fe200000000ff */
[----:B------:R-:W-:-:S05]  /*1d7f0*/  IMAD.MOV.U32 R12, RZ, RZ, R3 ;  /* 0x000000ffff0c7224 */ /* 0x000fca00078e0003 */
        /* <DEDUP_REMOVED lines=22> */
[----:B-1----:R-:W1:Y:S01]  /*1d960*/  MUFU.EX2 R14, R155 ;  /* 0x0000009b000e7308 */ /* 0x002e620000000800 */
[----:B0-----:R-:W-:-:S07]  /*1d970*/  FADD.FTZ R11, R173, R6 ;  /* 0x00000006ad0b7221 */ /* 0x001fce0000010000 */
[----:B------:R-:W0:Y:S01]  /*1d980*/  MUFU.EX2 R170, R170 ;  /* 0x000000aa00aa7308 */ /* 0x000e220000000800 */
[C---:B---3--:R-:W-:Y:S01]  /*1d990*/  FADD.FTZ R15, R129.reuse, R20 ;  /* 0x00000014810f7221 */ /* 0x048fe20000010000 */
[----:B------:R-:W-:-:S06]  /*1d9a0*/  F2FP.F16.F32.PACK_AB R168, R129, R168 ;  /* 0x000000a881a8723e */ /* 0x000fcc00000000ff */
[----:B------:R-:W2:Y:S01]  /*1d9b0*/  MUFU.EX2 R175, R175 ;  /* 0x000000af00af7308 */ /* 0x000ea20000000800 */
[C---:B-1----:R-:W-:Y:S01]  /*1d9c0*/  FADD.FTZ R6, R14.reuse, R11 ;  /* 0x0000000b0e067221 */ /* 0x042fe20000010000 */
[----:B------:R-:W-:-:S06]  /*1d9d0*/  F2FP.F16.F32.PACK_AB R173, R14, R173 ;  /* 0x000000ad0ead723e */ /* 0x000fcc00000000ff */
[----:B------:R-:W1:Y:S01]  /*1d9e0*/  MUFU.EX2 R13, R165 ;  /* 0x000000a5000d7308 */ /* 0x000e620000000800 */
[----:B0-----:R-:W-:-:S07]  /*1d9f0*/  FADD.FTZ R20, R170, R15 ;  /* 0x0000000faa147221 */ /* 0x001fce0000010000 */
[----:B------:R-:W0:Y:S01]  /*1da00*/  MUFU.EX2 R132, R132 ;  /* 0x0000008400847308 */ /* 0x000e220000000800 */
[----:B--2---:R-:W-:-:S07]  /*1da10*/  FADD.FTZ R11, R175, R6 ;  /* 0x00000006af0b7221 */ /* 0x004fce0000010000 */
[----:B------:R-:W2:Y:S01]  /*1da20*/  MUFU.EX2 R169, R169 ;  /* 0x000000a900a97308 */ /* 0x000ea20000000800 */
[C---:B-1----:R-:W-:Y:S01]  /*1da30*/  FADD.FTZ R6, R13.reuse, R20 ;  /* 0x000000140d067221 */ /* 0x042fe20000010000 */
[----:B------:R-:W-:Y:S02]  /*1da40*/  F2FP.F16.F32.PACK_AB R170, R13, R170 ;  /* 0x000000aa0daa723e */ /* 0x000fe400000000ff */
[----:B------:R-:W-:-:S04]  /*1da50*/  MOV R13, R4 ;  /* 0x00000004000d7202 */ /* 0x000fc80000000f00 */
[----:B------:R-:W1:Y:S01]  /*1da60*/  MUFU.EX2 R10, R163 ;  /* 0x000000a3000a7308 */ /* 0x000e620000000800 */
[C---:B0-----:R-:W-:Y:S01]  /*1da70*/  FADD.FTZ R20, R132.reuse, R11 ;  /* 0x0000000b84147221 */ /* 0x041fe20000010000 */
[----:B------:R-:W-:-:S06]  /*1da80*/  F2FP.F16.F32.PACK_AB R175, R132, R175 ;  /* 0x000000af84af723e */ /* 0x000fcc00000000ff */
[----:B------:R-:W0:Y:S01]  /*1da90*/  MUFU.EX2 R166, R166 ;  /* 0x000000a600a67308 */ /* 0x000e220000000800 */
[----:B--2---:R-:W-:-:S07]  /*1daa0*/  FADD.FTZ R11, R169, R20 ;  /* 0x00000014a90b7221 */ /* 0x004fce0000010000 */
[----:B------:R-:W2:Y:S01]  /*1dab0*/  MUFU.EX2 R133, R133 ;  /* 0x0000008500857308 */ /* 0x000ea20000000800 */
[C---:B-1----:R-:W-:Y:S01]  /*1dac0*/  FADD.FTZ R11, R10.reuse, R11 ;  /* 0x0000000b0a0b7221 */ /* 0x042fe20000010000 */
[----:B------:R-:W-:Y:S01]  /*1dad0*/  F2FP.F16.F32.PACK_AB R169, R10, R169 ;  /* 0x000000a90aa9723e */ /* 0x000fe200000000ff */
[----:B------:R-:W-:Y:S02]  /*1dae0*/  IMAD.MOV.U32 R10, RZ, RZ, R22 ;  /* 0x000000ffff0a7224 */ /* 0x000fe400078e0016 */
[----:B0-----:R-:W-:-:S04]  /*1daf0*/  FADD.FTZ R11, R166, R11 ;  /* 0x0000000ba60b7221 */ /* 0x001fc80000010000 */
[C---:B--2---:R-:W-:Y:S01]  /*1db00*/  FADD.FTZ R5, R133.reuse, R11 ;  /* 0x0000000b85057221 */ /* 0x044fe20000010000 */
[----:B------:R-:W-:Y:S01]  /*1db10*/  F2FP.F16.F32.PACK_AB R171, R133, R166 ;  /* 0x000000a685ab723e */ /* 0x000fe200000000ff */
[----:B------:R-:W-:Y:S01]  /*1db20*/  IMAD.MOV.U32 R11, RZ, RZ, R23 ;  /* 0x000000ffff0b7224 */ /* 0x000fe200078e0017 */
[----:B------:R-:W-:Y:S06]  /*1db30*/  @P2 BRA `(.L_x_5381) ;  /* 0xffffffc800fc2947 */ /* 0x000fec000383ffff */
.L_x_5362:
[----:B------:R-:W-:Y:S05]  /*1db40*/  BSYNC B0 ;  /* 0x0000000000007941 */ /* 0x000fea0003800000 */
.L_x_5361:
        /* <DEDUP_REMOVED lines=99> */
.L_x_5382:
[----:B------:R-:W-:Y:S01]  /*1e180*/  IMAD R12, R22, 0x8, R16 ;  /* 0x00000008160c7824 */ /* 0x000fe200078e0210 */
[----:B------:R-:W-:-:S04]  /*1e190*/  SHF.L.U32 R7, R23, 0x1f, RZ ;  /* 0x0000001f17077819 */ /* 0x000fc800000006ff */
[----:B------:R1:W2:Y:S01]  /*1e1a0*/  SYNCS.PHASECHK.TRANS64.TRYWAIT P2, [R12+URZ+0x30850], R7 ;  /* 0x030850070c0075a7 */ /* 0x0002a2000804017f */
[----:B------:R-:W-:Y:S05]  /*1e1b0*/  @!P0 BRA `(.L_x_5383) ;  /* 0x0000000000048947 */ /* 0x000fea0003800000 */
[----:B------:R-:W-:Y:S01]  /*1e1c0*/  BPT.TRAP 0x1 ;  /* 0x000000040000795c */ /* 0x000fe20000300000 */
.L_x_5383:
[----:B------:R-:W-:Y:S01]  /*1e1d0*/  VIADD R16, R16, 0x400 ;  /* 0x0000040010107836 */ /* 0x000fe20000000000 */
[----:B------:R-:W-:Y:S04]  /*1e1e0*/  BSSY B0, `(.L_x_5384) ;  /* 0x0000008000007945 */ /* 0x000fe80003800000 */
[----:B------:R-:W-:-:S04]  /*1e1f0*/  SHF.R.U32.HI R16, RZ, 0x4, R16 ;  /* 0x00000004ff107819 */ /* 0x000fc80000011610 */
[----:B------:R-:W-:-:S04]  /*1e200*/  LOP3.LUT R16, R16, 0x3fff, RZ, 0xc0, !PT ;  /* 0x00003fff10107812 */ /* 0x000fc800078ec0ff */
[----:B------:R-:W-:-:S05]  /*1e210*/  LOP3.LUT R9, R16, 0x3000000, RZ, 0xfc, !PT ;  /* 0x0300000010097812 */ /* 0x000fca00078efcff */
[----:B------:R-:W-:Y:S01]  /*1e220*/  IMAD R2, R22, 0x900, R9 ;  /* 0x0000090016027824 */ /* 0x000fe200078e0209 */
[----:B--2---:R-:W-:Y:S06]  /*1e230*/  @P2 BRA `(.L_x_5385) ;  /* 0x0000000000082947 */ /* 0x004fec0003800000 */
[----:B------:R-:W2:Y:S02]  /*1e240*/  SYNCS.PHASECHK.TRANS64.TRYWAIT P0, [R12+URZ+0x30850], R7 ;  /* 0x030850070c0075a7 */ /* 0x000ea4000800017f */
[----:B--2---:R-:W-:Y:S05]  /*1e250*/  @!P0 BRA `(.L_x_5386) ;  /* 0x000000c400548947 */ /* 0x004fea0003800000 */
.L_x_5385:
[----:B------:R-:W-:Y:S05]  /*1e260*/  BSYNC B0 ;  /* 0x0000000000007941 */ /* 0x000fea0003800000 */
.L_x_5384:
[----:B------:R-:W-:Y:S01]  /*1e270*/  IMAD.MOV.U32 R8, RZ, RZ, R2 ;  /* 0x000000ffff087224 */ /* 0x000fe200078e0002 */
[----:B------:R-:W-:Y:S01]  /*1e280*/  WARPGROUP.ARRIVE ;  /* 0x00000000000079c5 */ /* 0x000fe20000000000 */
[----:B------:R-:W-:Y:S01]  /*1e290*/  IMAD.MOV.U32 R9, RZ, RZ, 0x40000040 ;  /* 0x40000040ff097424 */ /* 0x000fe200078e00ff */
[----:B-12---:R-:W1:Y:S01]  /*1e2a0*/  SHFL.BFLY PT, R7, R6, 0x2, 0x1f ;  /* 0x0c401f0006077f89 */ /* 0x006e6200000e0000 */
[----:B------:R-:W-:Y:S01]  /*1e2b0*/  IADD3 R22, R22, 0x1, RZ ;  /* 0x0000000116167810 */ /* 0x000fe20007ffe0ff */
[----:B------:R-:W-:Y:S01]  /*1e2c0*/  VIADD R221, R221, 0x1 ;  /* 0x00000001dddd7836 */ /* 0x000fe20000000000 */
[----:B------:R-:W-:Y:S01]  /*1e2d0*/  R2UR UR6, R8 ;  /* 0x00000000080672ca */ /* 0x000fe200000e0000 */
[----:B------:R-:W-:Y:S01]  /*1e2e0*/  VIADD R8, R2, 0x80 ;  /* 0x0000008002087836 */ /* 0x000fe20000000000 */
[----:B------:R-:W-:Y:S01]  /*1e2f0*/  R2UR UR7, R9 ;  /* 0x00000000090772ca */ /* 0x000fe200000e0000 */
[----:B------:R-:W-:Y:S01]  /*1e300*/  IMAD.MOV.U32 R9, RZ, RZ, 0x40000040 ;  /* 0x40000040ff097424 */ /* 0x000fe200078e00ff */
[----:B------:R-:W-:-:S04]  /*1e310*/  ISETP.NE.AND P2, PT, R22, 0x2, PT ;  /* 0x000000021600780c */ /* 0x000fc80003f45270 */
[----:B------:R-:W-:-:S07]  /*1e320*/  SEL R22, R22, RZ, P2 ;  /* 0x000000ff16167207 */ /* 0x000fce0001000000 */
[----:B------:R-:W-:Y:S01]  /*1e330*/  HGMMA.64x192x16.F32 R24, R188, gdesc[UR4].tnspB, R24, gsb0 ;  /* 0x42e00004bc187df0 */ /* 0x000fe20008000818 */
[----:B------:R-:W-:Y:S02]  /*1e340*/  R2UR UR6, R8 ;  /* 0x00000000080672ca */ /* 0x000fe400000e0000 */
[----:B------:R-:W-:Y:S01]  /*1e350*/  R2UR UR7, R9 ;  /* 0x00000000090772ca */ /* 0x000fe200000e0000 */
[----:B------:R-:W-:Y:S01]  /*1e360*/  IMAD.MOV.U32 R9, RZ, RZ, 0x40000040 ;  /* 0x40000040ff097424 */ /* 0x000fe200078e00ff */
[----:B------:R-:W-:Y:S01]  /*1e370*/  IADD3 R8, R2, 0x100, RZ ;  /* 0x0000010002087810 */ /* 0x000fe20007ffe0ff */
[----:B-1----:R-:W-:Y:S01]  /*1e380*/  FADD.FTZ R7, R7, R6 ;  /* 0x0000000607077221 */ /* 0x002fe20000010000 */
[----:B------:R-:W-:Y:S01]  /*1e390*/  IMAD.MOV.U32 R6, RZ, RZ, RZ ;  /* 0x000000ffff067224 */ /* 0x000fe200078e00ff */
[----:B------:R-:W-:Y:S02]  /*1e3a0*/  WARPGROUP.DEPBAR.LE gsb0, 0x0 ;  /* 0x00008000000079c5 */ /* 0x000fe40000010000 */
[----:B------:R-:W-:-:S10]  /*1e3b0*/  WARPGROUP.ARRIVE ;  /* 0x00000000000079c5 */ /* 0x000fd40000000000 */
        /* <DEDUP_REMOVED lines=19> */
[----:B------:R-:W1:Y:S01]  /*1e4f0*/  SHFL.BFLY PT, R2, R5, 0x2, 0x1f ;  /* 0x0c401f0005027f89 */ /* 0x000e6200000e0000 */
[----:B------:R-:W-:Y:S02]  /*1e500*/  WARPGROUP.DEPBAR.LE gsb0, 0x0 ;  /* 0x00008000000079c5 */ /* 0x000fe40000010000 */
[----:B------:R-:W-:-:S12]  /*1e510*/  WARPGROUP.ARRIVE ;  /* 0x00000000000079c5 */ /* 0x000fd80000000000 */
[----:B------:R-:W-:Y:S01]  /*1e520*/  HGMMA.64x192x16.F32 R24, R172, gdesc[UR4].tnspB, R24, gsb0 ;  /* 0x42e00004ac187df0 */ /* 0x000fe20008000818 */
[----:B------:R-:W-:Y:S01]  /*1e530*/  R2UR UR6, R8 ;  /* 0x00000000080672ca */ /* 0x000fe200000e0000 */
[----:B-1----:R-:W-:Y:S01]  /*1e540*/  FADD.FTZ R8, R2, R5 ;  /* 0x0000000502087221 */ /* 0x002fe20000010000 */
[----:B------:R-:W-:Y:S01]  /*1e550*/  R2UR UR7, R9 ;  /* 0x00000000090772ca */ /* 0x000fe200000e0000 */
[----:B------:R-:W1:Y:S01]  /*1e560*/  SHFL.BFLY PT, R2, R7, 0x1, 0x1f ;  /* 0x0c201f0007027f89 */ /* 0x000e6200000e0000 */
[----:B------:R-:W-:-:S03]  /*1e570*/  IMAD.MOV.U32 R5, RZ, RZ, -0x800000 ;  /* 0xff800000ff057424 */ /* 0x000fc600078e00ff */
[----:B------:R-:W2:Y:S01]  /*1e580*/  SHFL.BFLY PT, R9, R8, 0x1, 0x1f ;  /* 0x0c201f0008097f89 */ /* 0x000ea200000e0000 */
[----:B-1----:R-:W-:Y:S01]  /*1e590*/  FADD.FTZ R13, R7, R2 ;  /* 0x00000002070d7221 */ /* 0x002fe20000010000 */
[----:B------:R-:W-:Y:S01]  /*1e5a0*/  SEL R2, RZ, 0x1, P2 ;  /* 0x00000001ff027807 */ /* 0x000fe20001000000 */
[----:B--2---:R-:W-:-:S03]  /*1e5b0*/  FADD.FTZ R14, R8, R9 ;  /* 0x00000009080e7221 */ /* 0x004fc60000010000 */
[----:B------:R-:W-:Y:S01]  /*1e5c0*/  FSETP.NE.FTZ.AND P0, PT, R13, RZ, PT ;  /* 0x000000ff0d00720b */ /* 0x000fe20003f15000 */
[----:B------:R-:W-:Y:S01]  /*1e5d0*/  @!P1 VIADD R8, R12, 0x30860 ;  /* 0x000308600c089836 */ /* 0x000fe20000000000 */
[----:B------:R-:W-:Y:S01]  /*1e5e0*/  LOP3.LUT R23, R23, R2, RZ, 0x3c, !PT ;  /* 0x0000000217177212 */ /* 0x000fe200078e3cff */
[----:B------:R-:W-:Y:S01]  /*1e5f0*/  IMAD.MOV.U32 R9, RZ, RZ, RZ ;  /* 0x000000ffff097224 */ /* 0x000fe200078e00ff */
[----:B------:R-:W-:Y:S01]  /*1e600*/  FSETP.NE.FTZ.AND P3, PT, R14, RZ, PT ;  /* 0x000000ff0e00720b */ /* 0x000fe20003f75000 */
[----:B------:R-:W-:Y:S01]  /*1e610*/  IMAD.MOV.U32 R2, RZ, RZ, -0x800000 ;  /* 0xff800000ff027424 */ /* 0x000fe200078e00ff */
[----:B------:R-:W-:-:S07]  /*1e620*/  @!P1 PRMT R8, RZ, 0x654, R8 ;  /* 0x00000654ff089816 */ /* 0x000fce0000000008 */
[----:B------:R-:W1:Y:S01]  /*1e630*/  @P0 MUFU.LG2 R10, R13 ;  /* 0x0000000d000a0308 */ /* 0x000e620000000c00 */
[----:B------:R-:W-:-:S03]  /*1e640*/  @P0 FMUL.FTZ R7, R0, 0.69314718246459960938 ;  /* 0x3f31721800070820 */ /* 0x000fc60000410000 */
[----:B0-----:R-:W-:-:S04]  /*1e650*/  @P3 FMUL.FTZ R15, R0, 0.69314718246459960938 ;  /* 0x3f317218000f3820 */ /* 0x001fc80000410000 */
[----:B------:R-:W0:Y:S08]  /*1e660*/  @P3 MUFU.LG2 R11, R14 ;  /* 0x0000000e000b3308 */ /* 0x000e300000000c00 */
[----:B------:R-:W2:Y:S01]  /*1e670*/  @P3 MUFU.RCP R6, R14 ;  /* 0x0000000e00063308 */ /* 0x000ea20000001000 */
[----:B-1----:R-:W-:-:S04]  /*1e680*/  @P0 FMUL.FTZ R10, R10, 0.69314718246459960938 ;  /* 0x3f3172180a0a0820 */ /* 0x002fc80000410000 */
[----:B------:R-:W-:-:S03]  /*1e690*/  @P0 FFMA.FTZ R5, R7, R4, R10 ;  /* 0x0000000407050223 */ /* 0x000fc6000001000a */
[----:B------:R-:W1:Y:S01]  /*1e6a0*/  @P0 MUFU.RCP R9, R13 ;  /* 0x0000000d00090308 */ /* 0x000e620000001000 */
[----:B0-----:R-:W-:Y:S01]  /*1e6b0*/  @P3 FMUL.FTZ R0, R11, 0.69314718246459960938 ;  /* 0x3f3172180b003820 */ /* 0x001fe20000410000 */
        /* <DEDUP_REMOVED lines=103> */
.L_x_5247:
        /* <DEDUP_REMOVED lines=51> */
[----:B------:R-:W-:Y:S01]  /*1f060*/  BAR.SYNC.DEFER_BLOCKING 0x1, 0x100 ;  /* 0x0044000000007b1d */ /* 0x000fe20000010000 */
[----:B--2---:R-:W-:-:S03]  /*1f070*/  IMAD.WIDE R8, R8, 0x2, R6 ;  /* 0x0000000208087825 */ /* 0x004fc600078e0206 */
[C---:B------:R-:W-:Y:S02]  /*1f080*/  LOP3.LUT R13, R8.reuse, 0x380, RZ, 0xc0, !PT ;  /* 0x00000380080d7812 */ /* 0x040fe400078ec0ff */
[C---:B------:R-:W-:Y:S02]  /*1f090*/  IADD3 R139, P1, R8.reuse, 0x40, RZ ;  /* 0x00000040088b7810 */ /* 0x040fe40007f3e0ff */
[C---:B------:R-:W-:Y:S02]  /*1f0a0*/  IADD3 R141, P6, R8.reuse, 0x60, RZ ;  /* 0x00000060088d7810 */ /* 0x040fe40007fde0ff */
[C---:B------:R-:W-:Y:S01]  /*1f0b0*/  IADD3 R143, P5, R8.reuse, 0x4000, RZ ;  /* 0x00004000088f7810 */ /* 0x040fe20007fbe0ff */
[--C-:B------:R-:W-:Y:S01]  /*1f0c0*/  IMAD.X R21, RZ, RZ, R9.reuse, P1 ;  /* 0x000000ffff157224 */ /* 0x100fe200008e0609 */
[----:B------:R-:W-:Y:S01]  /*1f0d0*/  IADD3 R111, P2, R8, 0x20, RZ ;  /* 0x00000020086f7810 */ /* 0x000fe20007f5e0ff */
[--C-:B------:R-:W-:Y:S01]  /*1f0e0*/  IMAD.X R31, RZ, RZ, R9.reuse, P6 ;  /* 0x000000ffff1f7224 */ /* 0x100fe200030e0609 */
[----:B------:R-:W-:Y:S01]  /*1f0f0*/  SHF.R.U64 R13, R13, 0x3, RZ ;  /* 0x000000030d0d7819 */ /* 0x000fe200000012ff */
[----:B------:R-:W-:Y:S01]  /*1f100*/  IMAD.X R35, RZ, RZ, R9, P5 ;  /* 0x000000ffff237224 */ /* 0x000fe200028e0609 */
[----:B------:R-:W-:-:S02]  /*1f110*/  IADD3.X R15, RZ, R9, RZ, P2, !PT ;  /* 0x00000009ff0f7210 */ /* 0x000fc400017fe4ff */
[C---:B-----5:R-:W-:Y:S02]  /*1f120*/  IADD3 R145, P0, R8.reuse, 0x4020, RZ ;  /* 0x0000402008917810 */ /* 0x060fe40007f1e0ff */
[C---:B------:R-:W-:Y:S02]  /*1f130*/  IADD3 R147, P4, R8.reuse, 0x4040, RZ ;  /* 0x0000404008937810 */ /* 0x040fe40007f9e0ff */
[C---:B------:R-:W-:Y:S01]  /*1f140*/  IADD3 R149, P3, R8.reuse, 0x4060, RZ ;  /* 0x0000406008957810 */ /* 0x040fe20007f7e0ff */
[--C-:B------:R-:W-:Y:S01]  /*1f150*/  IMAD.X R39, RZ, RZ, R9.reuse, P0 ;  /* 0x000000ffff277224 */ /* 0x100fe200000e0609 */
[C---:B------:R-:W-:Y:S01]  /*1f160*/  IADD3 R151, P2, R8.reuse, 0x8000, RZ ;  /* 0x0000800008977810 */ /* 0x040fe20007f5e0ff */
[--C-:B------:R-:W-:Y:S01]  /*1f170*/  IMAD.X R43, RZ, RZ, R9.reuse, P4 ;  /* 0x000000ffff2b7224 */ /* 0x100fe200020e0609 */
[C---:B-1----:R-:W-:Y:S01]  /*1f180*/  IADD3 R24, P1, R8.reuse, 0x8020, RZ ;  /* 0x0000802008187810 */ /* 0x042fe20007f3e0ff */
[--C-:B------:R-:W-:Y:S01]  /*1f190*/  IMAD.X R47, RZ, RZ, R9.reuse, P3 ;  /* 0x000000ffff2f7224 */ /* 0x100fe200018e0609 */
[C---:B------:R-:W-:Y:S01]  /*1f1a0*/  IADD3 R58, P6, R8.reuse, 0x8040, RZ ;  /* 0x00008040083a7810 */ /* 0x040fe20007fde0ff */
[----:B------:R-:W-:Y:S01]  /*1f1b0*/  IMAD.X R51, RZ, RZ, R9, P2 ;  /* 0x000000ffff337224 */ /* 0x000fe200010e0609 */
[----:B------:R-:W-:-:S02]  /*1f1c0*/  IADD3 R86, P5, R8, 0x8060, RZ ;  /* 0x0000806008567810 */ /* 0x000fc40007fbe0ff */
[----:B------:R-:W-:Y:S01]  /*1f1d0*/  LOP3.LUT R8, R13, R8, RZ, 0x3c, !PT ;  /* 0x000000080d087212 */ /* 0x000fe200078e3cff */
[--C-:B------:R-:W-:Y:S01]  /*1f1e0*/  IMAD.X R59, RZ, RZ, R9.reuse, P6 ;  /* 0x000000ffff3b7224 */ /* 0x100fe200030e0609 */
[-C--:B------:R-:W-:Y:S01]  /*1f1f0*/  IADD3.X R55, RZ, R9.reuse, RZ, P1, !PT ;  /* 0x00000009ff377210 */ /* 0x080fe20000ffe4ff */
[----:B------:R-:W-:Y:S01]  /*1f200*/  IMAD.X R13, RZ, RZ, R9, P5 ;  /* 0x000000ffff0d7224 */ /* 0x000fe200028e0609 */
[----:B------:R-:W-:Y:S02]  /*1f210*/  MOV R94, R8 ;  /* 0x00000008005e7202 */ /* 0x000fe40000000f00 */
[----:B------:R-:W-:Y:S02]  /*1f220*/  F2FP.F16.F32.PACK_AB R9, R137, R10 ;  /* 0x0000000a8909723e */ /* 0x000fe400000000ff */
[----:B------:R-:W-:Y:S02]  /*1f230*/  F2FP.F16.F32.PACK_AB R8, R3, R0 ;  /* 0x000000000308723e */ /* 0x000fe400000000ff */
[----:B------:R-:W-:-:S02]  /*1f240*/  F2FP.F16.F32.PACK_AB R10, R29, R28 ;  /* 0x0000001c1d0a723e */ /* 0x000fc400000000ff */
[----:B------:R-:W-:Y:S02]  /*1f250*/  LOP3.LUT R14, R111, 0x380, RZ, 0xc0, !PT ;  /* 0x000003806f0e7812 */ /* 0x000fe400078ec0ff */
[----:B------:R-:W-:Y:S01]  /*1f260*/  LOP3.LUT R34, R143, 0x380, RZ, 0xc0, !PT ;  /* 0x000003808f227812 */ /* 0x000fe200078ec0ff */
[----:B------:R1:W-:Y:S01]  /*1f270*/  STSM.16.M88.4 [R94], R8 ;  /* 0x000000085e007844 */ /* 0x0003e20000000200 */
[----:B------:R-:W-:Y:S02]  /*1f280*/  ISETP.NE.U32.AND P0, PT, RZ, UR4, PT ;  /* 0x00000004ff007c0c */ /* 0x000fe4000bf05070 */
[----:B------:R-:W-:Y:S02]  /*1f290*/  LOP3.LUT R42, R147, 0x380, RZ, 0xc0, !PT ;  /* 0x00000380932a7812 */ /* 0x000fe400078ec0ff */
[----:B------:R-:W-:Y:S02]  /*1f2a0*/  LOP3.LUT R20, R139, 0x380, RZ, 0xc0, !PT ;  /* 0x000003808b147812 */ /* 0x000fe400078ec0ff */
[----:B------:R-:W-:-:S02]  /*1f2b0*/  LOP3.LUT R50, R151, 0x380, RZ, 0xc0, !PT ;  /* 0x0000038097327812 */ /* 0x000fc400078ec0ff */
[----:B------:R-:W-:Y:S02]  /*1f2c0*/  LOP3.LUT R3, R24, 0x380, RZ, 0xc0, !PT ;  /* 0x0000038018037812 */ /* 0x000fe400078ec0ff */
[----:B------:R-:W-:Y:S02]  /*1f2d0*/  LOP3.LUT R30, R141, 0x380, RZ, 0xc0, !PT ;  /* 0x000003808d1e7812 */ /* 0x000fe400078ec0ff */
[----:B------:R-:W-:Y:S02]  /*1f2e0*/  SHF.R.U64 R14, R14, 0x3, RZ ;  /* 0x000000030e0e7819 */ /* 0x000fe400000012ff */
[----:B------:R-:W-:Y:S01]  /*1f2f0*/  LOP3.LUT R0, R58, 0x380, RZ, 0xc0, !PT ;  /* 0x000003803a007812 */ /* 0x000fe200078ec0ff */
[----:B-1----:R-:W1:Y:S01]  /*1f300*/  LDC.64 R8, c[0x0][0xc00] ;  /* 0x00030000ff087b82 */ /* 0x002e620000000a00 */
[----:B------:R-:W-:Y:S02]  /*1f310*/  SHF.R.U64 R34, R34, 0x3, RZ ;  /* 0x0000000322227819 */ /* 0x000fe400000012ff */
[----:B------:R-:W-:Y:S01]  /*1f320*/  ISETP.NE.AND.EX P0, PT, RZ, UR5, PT, P0 ;  /* 0x00000005ff007c0c */ /* 0x000fe2000bf05300 */
[----:B------:R-:W-:Y:S01]  /*1f330*/  ULDC.64 UR4, c[0x0][0xc08] ;  /* 0x0003020000047ab9 */ /* 0x000fe20000000a00 */
[----:B------:R-:W-:-:S02]  /*1f340*/  LOP3.LUT R38, R145, 0x380, RZ, 0xc0, !PT ;  /* 0x0000038091267812 */ /* 0x000fc400078ec0ff */
[----:B------:R-:W-:Y:S02]  /*1f350*/  SHF.R.U64 R42, R42, 0x3, RZ ;  /* 0x000000032a2a7819 */ /* 0x000fe400000012ff */
[----:B------:R-:W-:Y:S02]  /*1f360*/  SHF.R.U64 R20, R20, 0x3, RZ ;  /* 0x0000000314147819 */ /* 0x000fe400000012ff */
[----:B------:R-:W-:Y:S02]  /*1f370*/  SHF.R.U64 R50, R50, 0x3, RZ ;  /* 0x0000000332327819 */ /* 0x000fe400000012ff */
[----:B------:R-:W-:Y:S02]  /*1f380*/  SHF.R.U64 R3, R3, 0x3, RZ ;  /* 0x0000000303037819 */ /* 0x000fe400000012ff */
[----:B------:R-:W-:Y:S02]  /*1f390*/  SHF.R.U64 R30, R30, 0x3, RZ ;  /* 0x000000031e1e7819 */ /* 0x000fe400000012ff */
[----:B------:R-:W-:-:S02]  /*1f3a0*/  LOP3.LUT R14, R14, R111, RZ, 0x3c, !PT ;  /* 0x0000006f0e0e7212 */ /* 0x000fc400078e3cff */
[----:B------:R-:W-:Y:S02]  /*1f3b0*/  LOP3.LUT R46, R149, 0x380, RZ, 0xc0, !PT ;  /* 0x00000380952e7812 */ /* 0x000fe400078ec0ff */
[----:B------:R-:W-:Y:S02]  /*1f3c0*/  SHF.R.U64 R29, R0, 0x3, RZ ;  /* 0x00000003001d7819 */ /* 0x000fe400000012ff */
[----:B------:R-:W-:Y:S01]  /*1f3d0*/  ISETP.NE.U32.AND P2, PT, RZ, UR4, PT ;  /* 0x00000004ff007c0c */ /* 0x000fe2000bf45070 */
[----:B-1----:R-:W-:Y:S01]  /*1f3e0*/  IMAD.WIDE R10, R220, 0x4, R8 ;  /* 0x00000004dc0a7825 */ /* 0x002fe200078e0208 */
[----:B------:R-:W-:Y:S02]  /*1f3f0*/  LOP3.LUT R34, R34, R143, RZ, 0x3c, !PT ;  /* 0x0000008f22227212 */ /* 0x000fe400078e3cff */
[----:B------:R-:W-:Y:S02]  /*1f400*/  SHF.R.U64 R38, R38, 0x3, RZ ;  /* 0x0000000326267819 */ /* 0x000fe400000012ff */
[----:B------:R-:W-:-:S02]  /*1f410*/  LOP3.LUT R42, R42, R147, RZ, 0x3c, !PT ;  /* 0x000000932a2a7212 */ /* 0x000fc400078e3cff */
[----:B------:R-:W-:Y:S02]  /*1f420*/  LOP3.LUT R20, R20, R139, RZ, 0x3c, !PT ;  /* 0x0000008b14147212 */ /* 0x000fe400078e3cff */
[----:B------:R-:W-:Y:S02]  /*1f430*/  LOP3.LUT R50, R50, R151, RZ, 0x3c, !PT ;  /* 0x0000009732327212 */ /* 0x000fe400078e3cff */
[----:B------:R-:W-:Y:S02]  /*1f440*/  LOP3.LUT R54, R3, R24, RZ, 0x3c, !PT ;  /* 0x0000001803367212 */ /* 0x000fe400078e3cff */
[----:B------:R-:W-:Y:S02]  /*1f450*/  LOP3.LUT R30, R30, R141, RZ, 0x3c, !PT ;  /* 0x0000008d1e1e7212 */ /* 0x000fe400078e3cff */
[----:B------:R-:W-:Y:S02]  /*1f460*/  SHF.R.U64 R46, R46, 0x3, RZ ;  /* 0x000000032e2e7819 */ /* 0x000fe400000012ff */
[----:B------:R-:W-:-:S02]  /*1f470*/  LOP3.LUT R111, R86, 0x380, RZ, 0xc0, !PT ;  /* 0x00000380566f7812 */ /* 0x000fc400078ec0ff */
[----:B------:R-:W-:Y:S02]  /*1f480*/  LOP3.LUT R58, R29, R58, RZ, 0x3c, !PT ;  /* 0x0000003a1d3a7212 */ /* 0x000fe400078e3cff */
[----:B------:R-:W-:Y:S02]  /*1f490*/  MOV R24, R14 ;  /* 0x0000000e00187202 */ /* 0x000fe40000000f00 */
[----:B------:R-:W-:Y:S02]  /*1f4a0*/  ISETP.NE.AND.EX P2, PT, RZ, UR5, PT, P2 ;  /* 0x00000005ff007c0c */ /* 0x000fe4000bf45320 */
[----:B------:R-:W-:Y:S02]  /*1f4b0*/  MOV R15, R34 ;  /* 0x00000022000f7202 */ /* 0x000fe40000000f00 */
[----:B------:R-:W-:Y:S02]  /*1f4c0*/  LOP3.LUT R38, R38, R145, RZ, 0x3c, !PT ;  /* 0x0000009126267212 */ /* 0x000fe400078e3cff */
[----:B------:R-:W-:-:S02]  /*1f4d0*/  MOV R14, R42 ;  /* 0x0000002a000e7202 */ /* 0x000fc40000000f00 */
[----:B------:R-:W-:Y:S02]  /*1f4e0*/  F2FP.F16.F32.PACK_AB R34, R37, R36 ;  /* 0x000000242522723e */ /* 0x000fe400000000ff */
[----:B------:R-:W-:Y:S02]  /*1f4f0*/  F2FP.F16.F32.PACK_AB R35, R135, R124 ;  /* 0x0000007c8723723e */ /* 0x000fe400000000ff */
[----:B------:R-:W-:Y:S01]  /*1f500*/  MOV R20, R20 ;  /* 0x0000001400147202 */ /* 0x000fe20000000f00 */
[----:B------:R-:W1:Y:S01]  /*1f510*/  @P2 LDC.64 R8, c[0x0][0xc08] ;  /* 0x00030200ff082b82 */ /* 0x000e620000000a00 */
[----:B------:R-:W-:Y:S01]  /*1f520*/  MOV R0, R50 ;  /* 0x0000003200007202 */ /* 0x000fe20000000f00 */
[----:B------:R-:W-:Y:S01]  /*1f530*/  STSM.16.M88.4 [R24], R32 ;  /* 0x0000002018007844 */ /* 0x000fe20000000200 */
[----:B------:R-:W-:Y:S02]  /*1f540*/  F2FP.F16.F32.PACK_AB R42, R45, R44 ;  /* 0x0000002c2d2a723e */ /* 0x000fe400000000ff */
[----:B------:R-:W-:-:S02]  /*1f550*/  F2FP.F16.F32.PACK_AB R43, R133, R122 ;  /* 0x0000007a852b723e */ /* 0x000fc400000000ff */
[----:B------:R-:W-:Y:S02]  /*1f560*/  LOP3.LUT R46, R46, R149, RZ, 0x3c, !PT ;  /* 0x000000952e2e7212 */ /* 0x000fe400078e3cff */
[----:B------:R-:W-:Y:S01]  /*1f570*/  SHF.R.U64 R111, R111, 0x3, RZ ;  /* 0x000000036f6f7819 */ /* 0x000fe200000012ff */
[----:B------:R2:W-:Y:S01]  /*1f580*/  STSM.16.M88.4 [R20], R40 ;  /* 0x0000002814007844 */ /* 0x0005e20000000200 */
[----:B------:R-:W-:Y:S02]  /*1f590*/  MOV R30, R30 ;  /* 0x0000001e001e7202 */ /* 0x000fe40000000f00 */
[----:B------:R-:W-:Y:S02]  /*1f5a0*/  MOV R3, R58 ;  /* 0x0000003a00037202 */ /* 0x000fe40000000f00 */
[----:B------:R-:W-:Y:S02]  /*1f5b0*/  F2FP.F16.F32.PACK_AB R50, R53, R52 ;  /* 0x000000343532723e */ /* 0x000fe400000000ff */
[----:B------:R-:W-:-:S02]  /*1f5c0*/  F2FP.F16.F32.PACK_AB R51, R131, R120 ;  /* 0x000000788333723e */ /* 0x000fc400000000ff */
[----:B------:R-:W-:Y:S02]  /*1f5d0*/  F2FP.F16.F32.PACK_AB R58, R61, R60 ;  /* 0x0000003c3d3a723e */ /* 0x000fe400000000ff */
[----:B------:R-:W-:Y:S01]  /*1f5e0*/  F2FP.F16.F32.PACK_AB R59, R129, R62 ;  /* 0x0000003e813b723e */ /* 0x000fe200000000ff */
[----:B------:R-:W-:Y:S01]  /*1f5f0*/  STSM.16.M88.4 [R30], R48 ;  /* 0x000000301e007844 */ /* 0x000fe20000000200 */
[----:B------:R-:W-:Y:S02]  /*1f600*/  MOV R38, R38 ;  /* 0x0000002600267202 */ /* 0x000fe40000000f00 */
[----:B------:R-:W-:Y:S01]  /*1f610*/  LOP3.LUT R12, R111, R86, RZ, 0x3c, !PT ;  /* 0x000000566f0c7212 */ /* 0x000fe200078e3cff */
[----:B------:R-:W-:Y:S01]  /*1f620*/  STSM.16.M88.4 [R15], R56 ;  /* 0x000000380f007844 */ /* 0x000fe20000000200 */
[----:B------:R-:W-:Y:S01]  /*1f630*/  MOV R46, R46 ;  /* 0x0000002e002e7202 */ /* 0x000fe20000000f00 */
[----:B------:R-:W-:Y:S01]  /*1f640*/  ULDC UR4, c[0x0][0xa88] ;  /* 0x0002a20000047ab9 */ /* 0x000fe20000000800 */
[----:B------:R-:W-:Y:S01]  /*1f650*/  MOV R54, R54 ;  /* 0x0000003600367202 */ /* 0x000fe20000000f00 */
[----:B------:R3:W-:Y:S01]  /*1f660*/  STSM.16.M88.4 [R38], R64 ;  /* 0x0000004026007844 */ /* 0x0007e20000000200 */
[----:B------:R-:W-:Y:S01]  /*1f670*/  MOV R12, R12 ;  /* 0x0000000c000c7202 */ /* 0x000fe20000000f00 */
[----:B--2---:R-:W-:-:S02]  /*1f680*/  IMAD.MOV.U32 R20, RZ, RZ, RZ ;  /* 0x000000ffff147224 */ /* 0x004fc400078e00ff */
[----:B------:R-:W-:Y:S04]  /*1f690*/  STSM.16.M88.4 [R14], R72 ;  /* 0x000000480e007844 */ /* 0x000fe80000000200 */
[----:B------:R-:W-:Y:S04]  /*1f6a0*/  STSM.16.M88.4 [R46], R80 ;  /* 0x000000502e007844 */ /* 0x000fe80000000200 */
[----:B------:R2:W-:Y:S04]  /*1f6b0*/  STSM.16.M88.4 [R0], R88 ;  /* 0x0000005800007844 */ /* 0x0005e80000000200 */
[----:B------:R4:W-:Y:S04]  /*1f6c0*/  STSM.16.M88.4 [R54], R96 ;  /* 0x0000006036007844 */ /* 0x0009e80000000200 */
[----:B------:R4:W-:Y:S04]  /*1f6d0*/  STSM.16.M88.4 [R3], R104 ;  /* 0x0000006803007844 */ /* 0x0009e80000000200 */
[----:B------:R4:W-:Y:S01]  /*1f6e0*/  STSM.16.M88.4 [R12], R112 ;  /* 0x000000700c007844 */ /* 0x0009e20000000200 */
[----:B------:R-:W-:Y:S01]  /*1f6f0*/  BAR.SYNC.DEFER_BLOCKING 0x1, 0x100 ;  /* 0x0044000000007b1d */ /* 0x000fe20000010000 */
[----:B---3--:R-:W-:-:S02]  /*1f700*/  IMAD.U32 R65, RZ, RZ, UR4 ;  /* 0x00000004ff417e24 */ /* 0x008fc4000f8e00ff */
[----:B-1----:R-:W-:-:S05]  /*1f710*/  @P2 IMAD.WIDE R8, R220, 0x4, R8 ;  /* 0x00000004dc082825 */ /* 0x002fca00078e0208 */
[----:B--2---:R-:W1:Y:S01]  /*1f720*/  LDC R0, c[0x0][0xbe8] ;  /* 0x0002fa00ff007b82 */ /* 0x004e620000000800 */
[----:B------:R4:W5:Y:S04]  /*1f730*/  @P0 LDG.E R20, desc[UR60][R10.64] ;  /* 0x0000003c0a140981 */ /* 0x000968000c1e1900 */
[----:B------:R4:W5:Y:S01]  /*1f740*/  @P2 LDG.E R65, desc[UR60][R8.64] ;  /* 0x0000003c08412981 */ /* 0x000962000c1e1900 */
[----:B-1----:R-:W-:-:S13]  /*1f750*/  ISETP.NE.AND P1, PT, R0, 0x1, PT ;  /* 0x000000010000780c */ /* 0x002fda0003f25270 */
[----:B------:R-:W1:Y:S08]  /*1f760*/  @P1 LDC R13, c[0x0][0xbec] ;  /* 0x0002fb00ff0d1b82 */ /* 0x000e700000000800 */
[----:B------:R-:W2:Y:S01]  /*1f770*/  @P1 LDC R14, c[0x0][0xbf0] ;  /* 0x0002fc00ff0e1b82 */ /* 0x000ea20000000800 */
[----:B----4-:R-:W-:Y:S05]  /*1f780*/  @P2 BRA `(.L_x_5389) ;  /* 0x0000000000102947 */ /* 0x010fea0003800000 */
[----:B------:R-:W-:Y:S05]  /*1f790*/  @!P0 BRA `(.L_x_5389) ;  /* 0x00000000000c8947 */ /* 0x000fea0003800000 */
[----:B------:R-:W3:Y:S04]  /*1f7a0*/  LDG.E R4, desc[UR60][R10.64] ;  /* 0x0000003c0a047981 */ /* 0x000ee8000c1e1900 */
[----:B-----5:R-:W3:Y:S02]  /*1f7b0*/  LDG.E R65, desc[UR60][R10.64+0x4] ;  /* 0x0000043c0a417981 */ /* 0x020ee4000c1e1900 */
[----:B---3--:R-:W-:-:S07]  /*1f7c0*/  IMAD.IADD R65, R65, 0x1, -R4 ;  /* 0x0000000141417824 */ /* 0x008fce00078e0a04 */
.L_x_5389:
[----:B------:R-:W3:Y:S01]  /*1f7d0*/  LDL R30, [R1+0x54] ;  /* 0x00005400011e7983 */ /* 0x000ee20000100800 */
[----:B------:R-:W-:Y:S01]  /*1f7e0*/  SHF.R.S32.HI R64, RZ, 0x1f, R219 ;  /* 0x0000001fff407819 */ /* 0x000fe200000114db */
[----:B------:R-:W-:Y:S01]  /*1f7f0*/  IMAD.IADD R10, R213, 0x1, R209 ;  /* 0x00000001d50a7824 */ /* 0x000fe200078e02d1 */
[----:B------:R-:W-:Y:S01]  /*1f800*/  ULDC.64 UR4, c[0x0][0xb90] ;  /* 0x0002e40000047ab9 */ /* 0x000fe20000000a00 */
[----:B-----5:R-:W-:Y:S01]  /*1f810*/  SHF.R.S32.HI R21, RZ, 0x1f, R20 ;  /* 0x0000001fff157819 */ /* 0x020fe20000011414 */
[----:B------:R-:W-:Y:S01]  /*1f820*/  IMAD R65, R65, R0, RZ ;  /* 0x0000000041417224 */ /* 0x000fe200078e02ff */
[----:B------:R-:W-:Y:S01]  /*1f830*/  SEL R24, R220, RZ, !P0 ;  /* 0x000000ffdc187207 */ /* 0x000fe20004000000 */
[----:B------:R-:W-:Y:S01]  /*1f840*/  IMAD R4, R64, UR4, RZ ;  /* 0x0000000440047c24 */ /* 0x000fe2000f8e02ff */
[----:B------:R-:W4:Y:S01]  /*1f850*/  @P1 LDC R69, c[0x0][0xbec] ;  /* 0x0002fb00ff451b82 */ /* 0x000f220000000800 */
[----:B-1----:R-:W-:Y:S01]  /*1f860*/  @P1 IMAD.HI.U32 R3, R10, R13, RZ ;  /* 0x0000000d0a031227 */ /* 0x002fe200078e00ff */
[----:B------:R-:W-:-:S03]  /*1f870*/  LEA R13, R224, R214, 0x6 ;  /* 0x000000d6e00d7211 */ /* 0x000fc600078e30ff */
[----:B------:R-:W-:Y:S01]  /*1f880*/  IMAD.MOV.U32 R11, RZ, RZ, R10 ;  /* 0x000000ffff0b7224 */ /* 0x000fe200078e000a */
[----:B--2---:R-:W-:Y:S01]  /*1f890*/  @P1 SHF.R.U32.HI R11, RZ, R14, R3 ;  /* 0x0000000eff0b1219 */ /* 0x004fe20000011603 */
[C---:B------:R-:W-:Y:S01]  /*1f8a0*/  IMAD R15, R219.reuse, UR5, R4 ;  /* 0x00000005db0f7c24 */ /* 0x040fe2000f8e0204 */
[----:B------:R-:W-:Y:S01]  /*1f8b0*/  SHF.R.S32.HI R4, RZ, 0x1f, R220 ;  /* 0x0000001fff047819 */ /* 0x000fe200000114dc */
[----:B------:R-:W-:Y:S01]  /*1f8c0*/  IMAD.WIDE.U32 R8, R219, UR4, R20 ;  /* 0x00000004db087c25 */ /* 0x000fe2000f8e0014 */
[----:B------:R-:W-:Y:S01]  /*1f8d0*/  ULDC.64 UR4, c[0x0][0xb98] ;  /* 0x0002e60000047ab9 */ /* 0x000fe20000000a00 */
[----:B------:R-:W1:Y:S01]  /*1f8e0*/  @P1 LDC R71, c[0x0][0xbf0] ;  /* 0x0002fc00ff471b82 */ /* 0x000e620000000800 */
[----:B------:R-:W-:Y:S01]  /*1f8f0*/  SEL R3, R4, RZ, !P0 ;  /* 0x000000ff04037207 */ /* 0x000fe20004000000 */
[----:B------:R-:W-:Y:S02]  /*1f900*/  IMAD.IADD R9, R9, 0x1, R15 ;  /* 0x0000000109097824 */ /* 0x000fe400078e020f */
[----:B------:R-:W-:-:S02]  /*1f910*/  IMAD.MOV R29, RZ, RZ, -R11 ;  /* 0x000000ffff1d7224 */ /* 0x000fc400078e0a0b */
[----:B------:R-:W-:-:S04]  /*1f920*/  IMAD.WIDE R6, R13, 0x2, R6 ;  /* 0x000000020d067825 */ /* 0x000fc800078e0206 */
[----:B------:R-:W-:Y:S01]  /*1f930*/  IMAD R15, R3, UR4, RZ ;  /* 0x00000004030f7c24 */ /* 0x000fe2000f8e02ff */
[----:B------:R-:W-:Y:S01]  /*1f940*/  IADD3 R33, P4, R6, 0x4000, RZ ;  /* 0x0000400006217810 */ /* 0x000fe20007f9e0ff */
[----:B------:R-:W-:Y:S01]  /*1f950*/  IMAD.WIDE.U32 R8, R24, UR4, R8 ;  /* 0x0000000418087c25 */ /* 0x000fe2000f8e0008 */
[----:B------:R-:W-:Y:S02]  /*1f960*/  IADD3 R41, P3, R6, 0x6000, RZ ;  /* 0x0000600006297810 */ /* 0x000fe40007f7e0ff */
[----:B------:R-:W-:Y:S01]  /*1f970*/  LOP3.LUT R32, R33, 0x380, RZ, 0xc0, !PT ;  /* 0x0000038021207812 */ /* 0x000fe200078ec0ff */
[----:B------:R-:W-:Y:S01]  /*1f980*/  IMAD R13, R0, R29, R10 ;  /* 0x0000001d000d7224 */ /* 0x000fe200078e020a */
[----:B------:R-:W-:Y:S01]  /*1f990*/  IADD3 R10, P0, R11, R8, RZ ;  /* 0x000000080b0a7210 */ /* 0x000fe20007f1e0ff */
[----:B------:R-:W-:Y:S01]  /*1f9a0*/  IMAD R12, R24, UR5, R15 ;  /* 0x00000005180c7c24 */ /* 0x000fe2000f8e020f */
[----:B------:R-:W-:Y:S01]  /*1f9b0*/  SHF.R.S32.HI R15, RZ, 0x1f, R11 ;  /* 0x0000001fff0f7819 */ /* 0x000fe2000001140b */
[----:B------:R-:W-:Y:S01]  /*1f9c0*/  ULDC.64 UR4, c[0x0][0xb88] ;  /* 0x0002e20000047ab9 */ /* 0x000fe20000000a00 */
[----:B------:R-:W-:-:S02]  /*1f9d0*/  SHF.R.S32.HI R4, RZ, 0x1f, R13 ;  /* 0x0000001fff047819 */ /* 0x000fc4000001140d */
[----:B------:R-:W-:Y:S02]  /*1f9e0*/  IADD3.X R11, R15, R9, R12, P0, !PT ;  /* 0x000000090f0b7210 */ /* 0x000fe400007fe40c */
[----:B------:R-:W-:Y:S01]  /*1f9f0*/  IADD3 R9, P6, R6, 0x2000, RZ ;  /* 0x0000200006097810 */ /* 0x000fe20007fde0ff */
[----:B------:R-:W-:Y:S01]  /*1fa00*/  IMAD R4, R4, UR4, RZ ;  /* 0x0000000404047c24 */ /* 0x000fe2000f8e02ff */
[----:B------:R-:W-:Y:S01]  /*1fa10*/  IADD3 R29, P2, R6, 0x1000, RZ ;  /* 0x00001000061d7810 */ /* 0x000fe20007f5e0ff */
[----:B------:R-:W-:Y:S01]  /*1fa20*/  IMAD.WIDE.U32 R10, R13, UR4, R10 ;  /* 0x000000040d0a7c25 */ /* 0x000fe2000f8e000a */
[----:B------:R-:W-:Y:S02]  /*1fa30*/  LOP3.LUT R12, R9, 0x380, RZ, 0xc0, !PT ;  /* 0x00000380090c7812 */ /* 0x000fe400078ec0ff */
[----:B------:R-:W-:Y:S01]  /*1fa40*/  LOP3.LUT R8, R29, 0x380, RZ, 0xc0, !PT ;  /* 0x000003801d087812 */ /* 0x000fe200078ec0ff */
        /* <DEDUP_REMOVED lines=11> */
[----:B------:R-:W-:Y:S01]  /*1fb00*/  ULDC.64 UR4, c[0x0][0xaa0] ;  /* 0x0002a80000047ab9 */ /* 0x000fe20000000a00 */
[----:B------:R-:W-:Y:S01]  /*1fb10*/  IADD3 R37, P0, R6, 0x5000, RZ ;  /* 0x0000500006257810 */ /* 0x000fe20007f1e0ff */
[----:B------:R-:W-:Y:S01]  /*1fb20*/  SHFL.IDX PT, R58, R14, 0x1, 0x1c1f ;  /* 0x003c1f000e3a7f89 */ /* 0x000fe200000e0000 */
[----:B------:R-:W-:-:S02]  /*1fb30*/  LOP3.LUT R44, R45, 0x380, RZ, 0xc0, !PT ;  /* 0x000003802d2c7812 */ /* 0x000fc400078ec0ff */
[----:B------:R-:W-:Y:S01]  /*1fb40*/  LOP3.LUT R36, R37, 0x380, RZ, 0xc0, !PT ;  /* 0x0000038025247812 */ /* 0x000fe200078ec0ff */
[----:B------:R-:W2:Y:S01]  /*1fb50*/  SHFL.IDX PT, R55, R10, RZ, 0x1c1f ;  /* 0x001c1fff0a377589 */ /* 0x000ea200000e0000 */
[----:B------:R-:W-:Y:S02]  /*1fb60*/  SHF.R.U64 R44, R44, 0x3, RZ ;  /* 0x000000032c2c7819 */ /* 0x000fe400000012ff */
[----:B------:R-:W-:Y:S01]  /*1fb70*/  SHF.R.U64 R36, R36, 0x3, RZ ;  /* 0x0000000324247819 */ /* 0x000fe200000012ff */
[----:B------:R-:W0:Y:S01]  /*1fb80*/  SHFL.IDX PT, R59, R10, 0x1, 0x1c1f ;  /* 0x003c1f000a3b7f89 */ /* 0x000e2200000e0000 */
[----:B------:R-:W-:Y:S01]  /*1fb90*/  LOP3.LUT R44, R44, R45, RZ, 0x3c, !PT ;  /* 0x0000002d2c2c7212 */ /* 0x000fe200078e3cff */
[--C-:B------:R-:W-:Y:S01]  /*1fba0*/  IMAD.X R45, RZ, RZ, R7.reuse, P2 ;  /* 0x000000ffff2d7224 */ /* 0x100fe200010e0607 */
[----:B------:R-:W-:Y:S01]  /*1fbb0*/  LOP3.LUT R36, R36, R37, RZ, 0x3c, !PT ;  /* 0x0000002524247212 */ /* 0x000fe200078e3cff */
[----:B------:R-:W-:Y:S01]  /*1fbc0*/  IMAD.X R37, RZ, RZ, R7, P0 ;  /* 0x000000ffff257224 */ /* 0x000fe200000e0607 */
[----:B------:R-:W-:-:S02]  /*1fbd0*/  LOP3.LUT P0, RZ, R233, 0x3, RZ, 0xc0, !PT ;  /* 0x00000003e9ff7812 */ /* 0x000fc4000780c0ff */
[----:B------:R-:W-:Y:S01]  /*1fbe0*/  SHF.R.U64 R8, R8, 0x3, RZ ;  /* 0x0000000308087819 */ /* 0x000fe200000012ff */
[----:B------:R-:W-:Y:S01]  /*1fbf0*/  IMAD R21, R21, UR4, RZ ;  /* 0x0000000415157c24 */ /* 0x000fe2000f8e02ff */
[----:B------:R-:W-:Y:S02]  /*1fc00*/  LOP3.LUT R40, R41, 0x380, RZ, 0xc0, !PT ;  /* 0x0000038029287812 */ /* 0x000fe400078ec0ff */
[----:B------:R-:W-:Y:S02]  /*1fc10*/  LOP3.LUT R8, R8, R29, RZ, 0x3c, !PT ;  /* 0x0000001d08087212 */ /* 0x000fe400078e3cff */
[----:B------:R-:W-:Y:S01]  /*1fc20*/  IADD3 R29, P5, R6, 0x3000, RZ ;  /* 0x00003000061d7810 */ /* 0x000fe20007fbe0ff */
[----:B------:R-:W-:Y:S01]  /*1fc30*/  IMAD R67, R20, UR5, R21 ;  /* 0x0000000514437c24 */ /* 0x000fe2000f8e0215 */
[----:B------:R-:W-:Y:S02]  /*1fc40*/  SHF.R.U64 R32, R32, 0x3, RZ ;  /* 0x0000000320207819 */ /* 0x000fe400000012ff */
[----:B------:R-:W-:Y:S01]  /*1fc50*/  LOP3.LUT R28, R29, 0x380, RZ, 0xc0, !PT ;  /* 0x000003801d1c7812 */ /* 0x000fe200078ec0ff */
[----:B------:R-:W-:Y:S01]  /*1fc60*/  IMAD.WIDE.U32 R20, R20, UR4, RZ ;  /* 0x0000000414147c25 */ /* 0x000fe2000f8e00ff */
[----:B------:R-:W-:Y:S01]  /*1fc70*/  SHF.R.U64 R40, R40, 0x3, RZ ;  /* 0x0000000328287819 */ /* 0x000fe200000012ff */
[----:B------:R-:W-:Y:S01]  /*1fc80*/  ULDC.64 UR4, c[0x0][0xae8] ;  /* 0x0002ba0000047ab9 */ /* 0x000fe20000000a00 */
[----:B------:R-:W-:Y:S01]  /*1fc90*/  SHF.R.U64 R28, R28, 0x3, RZ ;  /* 0x000000031c1c7819 */ /* 0x000fe200000012ff */
[----:B------:R-:W-:Y:S01]  /*1fca0*/  IMAD.IADD R21, R21, 0x1, R67 ;  /* 0x0000000115157824 */ /* 0x000fe200078e0243 */
[----:B------:R-:W-:Y:S01]  /*1fcb0*/  LOP3.LUT R32, R32, R33, RZ, 0x3c, !PT ;  /* 0x0000002120207212 */ /* 0x000fe200078e3cff */
[----:B------:R-:W-:Y:S01]  /*1fcc0*/  IMAD R64, R64, UR4, RZ ;  /* 0x0000000440407c24 */ /* 0x000fe2000f8e02ff */
[----:B------:R-:W-:Y:S01]  /*1fcd0*/  LOP3.LUT R28, R28, R29, RZ, 0x3c, !PT ;  /* 0x0000001d1c1c7212 */ /* 0x000fe200078e3cff */
[--C-:B------:R-:W-:Y:S01]  /*1fce0*/  IMAD.X R29, RZ, RZ, R7.reuse, P5 ;  /* 0x000000ffff1d7224 */ /* 0x100fe200028e0607 */
[----:B------:R-:W-:Y:S01]  /*1fcf0*/  LOP3.LUT R40, R40, R41, RZ, 0x3c, !PT ;  /* 0x0000002928287212 */ /* 0x000fe200078e3cff */
[--C-:B------:R-:W-:Y:S01]  /*1fd00*/  IMAD.X R33, RZ, RZ, R7.reuse, P4 ;  /* 0x000000ffff217224 */ /* 0x100fe200020e0607 */
[C---:B------:R-:W-:Y:S01]  /*1fd10*/  IADD3 R49, P6, R6.reuse, 0x8000, RZ ;  /* 0x0000800006317810 */ /* 0x040fe20007fde0ff */
[----:B------:R-:W-:Y:S01]  /*1fd20*/  IMAD.X R41, RZ, RZ, R7, P3 ;  /* 0x000000ffff297224 */ /* 0x000fe200018e0607 */
[C---:B------:R-:W-:Y:S01]  /*1fd30*/  IADD3 R53, P5, R6.reuse, 0x9000, RZ ;  /* 0x0000900006357810 */ /* 0x040fe20007fbe0ff */
[C---:B------:R-:W-:Y:S01]  /*1fd40*/  IMAD R67, R219.reuse, UR5, R64 ;  /* 0x00000005db437c24 */ /* 0x040fe2000f8e0240 */
[C---:B------:R-:W-:Y:S01]  /*1fd50*/  IADD3 R57, P4, R6.reuse, 0xa000, RZ ;  /* 0x0000a00006397810 */ /* 0x040fe20007f9e0ff */
[----:B------:R-:W-:Y:S01]  /*1fd60*/  IMAD.WIDE.U32 R20, R219, UR4, R20 ;  /* 0x00000004db147c25 */ /* 0x000fe2000f8e0014 */
[----:B------:R-:W-:Y:S01]  /*1fd70*/  IADD3 R11, P3, R6, 0xb000, RZ ;  /* 0x0000b000060b7810 */ /* 0x000fe20007f7e0ff */
[----:B------:R-:W-:Y:S01]  /*1fd80*/  ULDC.64 UR4, c[0x0][0xaf0] ;  /* 0x0002bc0000047ab9 */ /* 0x000fe20000000a00 */
[----:B------:R-:W-:Y:S01]  /*1fd90*/  LOP3.LUT R48, R49, 0x380, RZ, 0xc0, !PT ;  /* 0x0000038031307812 */ /* 0x000fe200078ec0ff */
[----:B------:R-:W-:Y:S01]  /*1fda0*/  IMAD.IADD R21, R21, 0x1, R67 ;  /* 0x0000000115157824 */ /* 0x000fe200078e0243 */
[----:B------:R-:W-:-:S02]  /*1fdb0*/  LOP3.LUT R52, R53, 0x380, RZ, 0xc0, !PT ;  /* 0x0000038035347812 */ /* 0x000fc400078ec0ff */
[----:B------:R-:W-:Y:S01]  /*1fdc0*/  LOP3.LUT R56, R57, 0x380, RZ, 0xc0, !PT ;  /* 0x0000038039387812 */ /* 0x000fe200078ec0ff */
[----:B------:R-:W-:Y:S01]  /*1fdd0*/  IMAD R3, R3, UR4, RZ ;  /* 0x0000000403037c24 */ /* 0x000fe2000f8e02ff */
[----:B------:R-:W-:Y:S02]  /*1fde0*/  LOP3.LUT R15, R6, 0x380, RZ, 0xc0, !PT ;  /* 0x00000380060f7812 */ /* 0x000fe400078ec0ff */
[----:B------:R-:W-:Y:S02]  /*1fdf0*/  SHF.R.U64 R48, R48, 0x3, RZ ;  /* 0x0000000330307819 */ /* 0x000fe400000012ff */
[----:B------:R-:W-:Y:S02]  /*1fe00*/  SHF.R.U64 R52, R52, 0x3, RZ ;  /* 0x0000000334347819 */ /* 0x000fe400000012ff */
[----:B------:R-:W-:Y:S02]  /*1fe10*/  SHF.R.U64 R56, R56, 0x3, RZ ;  /* 0x0000000338387819 */ /* 0x000fe400000012ff */
[----:B------:R-:W-:-:S02]  /*1fe20*/  SHF.R.U64 R15, R15, 0x3, RZ ;  /* 0x000000030f0f7819 */ /* 0x000fc400000012ff */
[----:B------:R-:W-:Y:S01]  /*1fe30*/  LOP3.LUT R48, R48, R49, RZ, 0x3c, !PT ;  /* 0x0000003130307212 */ /* 0x000fe200078e3cff */
[--C-:B------:R-:W-:Y:S01]  /*1fe40*/  IMAD.X R49, RZ, RZ, R7.reuse, P6 ;  /* 0x000000ffff317224 */ /* 0x100fe200030e0607 */
[----:B------:R-:W-:Y:S01]  /*1fe50*/  LOP3.LUT R52, R52, R53, RZ, 0x3c, !PT ;  /* 0x0000003534347212 */ /* 0x000fe200078e3cff */
[--C-:B------:R-:W-:Y:S01]  /*1fe60*/  IMAD.X R53, RZ, RZ, R7.reuse, P5 ;  /* 0x000000ffff357224 */ /* 0x100fe200028e0607 */
[----:B------:R-:W-:Y:S01]  /*1fe70*/  LOP3.LUT R56, R56, R57, RZ, 0x3c, !PT ;  /* 0x0000003938387212 */ /* 0x000fe200078e3cff */
[----:B------:R-:W-:Y:S01]  /*1fe80*/  IMAD.X R57, RZ, RZ, R7, P4 ;  /* 0x000000ffff397224 */ /* 0x000fe200020e0607 */
[----:B------:R-:W-:Y:S02]  /*1fe90*/  LOP3.LUT R6, R15, R6, RZ, 0x3c, !PT ;  /* 0x000000060f067212 */ /* 0x000fe400078e3cff */
[----:B------:R-:W-:Y:S02]  /*1fea0*/  IADD3.X R61, RZ, R7, RZ, P3, !PT ;  /* 0x00000007ff3d7210 */ /* 0x000fe40001ffe4ff */
[----:B------:R-:W-:Y:S01]  /*1feb0*/  IADD3 R68, R224, R209, RZ ;  /* 0x000000d1e0447210 */ /* 0x000fe20007ffe0ff */
[----:B------:R-:W-:Y:S01]  /*1fec0*/  BSSY B1, `(.L_x_5390) ;  /* 0x0000050000017945 */ /* 0x000fe20003800000 */
[----:B------:R-:W-:-:S02]  /*1fed0*/  SHF.R.S32.HI R70, RZ, 0x1f, R217 ;  /* 0x0000001fff467819 */ /* 0x000fc400000114d9 */
[----:B------:R-:W-:Y:S02]  /*1fee0*/  SHF.R.S32.HI R72, RZ, 0x1f, R216 ;  /* 0x0000001fff487819 */ /* 0x000fe400000114d8 */
[----:B------:R-:W-:Y:S02]  /*1fef0*/  SHF.R.S32.HI R73, RZ, 0x1f, R214 ;  /* 0x0000001fff497819 */ /* 0x000fe400000114d6 */
[----:B---3--:R-:W-:-:S04]  /*1ff00*/  IADD3 R30, R30, R209, RZ ;  /* 0x000000d11e1e7210 */ /* 0x008fc80007ffe0ff */
[C---:B------:R-:W-:Y:S01]  /*1ff10*/  ISETP.GE.OR P2, PT, R30.reuse, R65, P0 ;  /* 0x000000411e00720c */ /* 0x040fe20000746670 */
[----:B------:R-:W-:-:S05]  /*1ff20*/  VIADD R4, R30, 0x8 ;  /* 0x000000081e047836 */ /* 0x000fca0000000000 */
[----:B------:R-:W-:Y:S02]  /*1ff30*/  ISETP.GE.OR P0, PT, R4, R65, P0 ;  /* 0x000000410400720c */ /* 0x000fe40000706670 */
[----:B------:R-:W-:-:S04]  /*1ff40*/  LOP3.LUT R4, R11, 0x380, RZ, 0xc0, !PT ;  /* 0x000003800b047812 */ /* 0x000fc800078ec0ff */
[----:B------:R-:W-:Y:S01]  /*1ff50*/  SHF.R.U64 R4, R4, 0x3, RZ ;  /* 0x0000000304047819 */ /* 0x000fe200000012ff */
[----:B--2---:R2:W-:Y:S03]  /*1ff60*/  @!P2 ST.E desc[UR60][R54.64], R5 ;  /* 0x000000053600a985 */ /* 0x0045e6000c10193c */
[----:B------:R-:W-:-:S03]  /*1ff70*/  LOP3.LUT R60, R4, R11, RZ, 0x3c, !PT ;  /* 0x0000000b043c7212 */ /* 0x000fc600078e3cff */
[----:B0-----:R0:W-:Y:S04]  /*1ff80*/  @!P0 ST.E desc[UR60][R58.64], R2 ;  /* 0x000000023a008985 */ /* 0x0011e8000c10193c */
[----:B------:R-:W5:Y:S04]  /*1ff90*/  LD.E.128 R8, desc[UR60][R8.64] ;  /* 0x0000003c08087980 */ /* 0x000f68000c101d00 */
[----:B--2---:R-:W5:Y:S01]  /*1ffa0*/  LD.E.128 R4, desc[UR60][R6.64] ;  /* 0x0000003c06047980 */ /* 0x004f62000c101d00 */
[----:B0-----:R-:W-:-:S03]  /*1ffb0*/  IMAD R2, R218, 0x20, R224 ;  /* 0x00000020da027824 */ /* 0x001fc600078e02e0 */
[----:B------:R-:W5:Y:S01]  /*1ffc0*/  LD.E.128 R12, desc[UR60][R12.64] ;  /* 0x0000003c0c0c7980 */ /* 0x000f62000c101d00 */
[----:B------:R-:W-:-:S03]  /*1ffd0*/  IMAD.IADD R66, R209, 0x1, R2 ;  /* 0x00000001d1427824 */ /* 0x000fc600078e0202 */
[----:B------:R-:W5:Y:S01]  /*1ffe0*/  LD.E.128 R28, desc[UR60][R28.64] ;  /* 0x0000003c1c1c7980 */ /* 0x000f62000c101d00 */
[----:B----4-:R-:W-:-:S03]  /*1fff0*/  @P1 IMAD.HI.U32 R2, R66, R69, RZ ;  /* 0x0000004542021227 */ /* 0x010fc600078e00ff */
[----:B------:R-:W5:Y:S01]  /*20000*/  LD.E.128 R32, desc[UR60][R32.64] ;  /* 0x0000003c20207980 */ /* 0x000f62000c101d00 */
[----:B------:R-:W-:Y:S01]  /*20010*/  IMAD.MOV.U32 R67, RZ, RZ, R66 ;  /* 0x000000ffff437224 */ /* 0x000fe200078e0042 */
[----:B-1----:R-:W-:Y:S01]  /*20020*/  @P1 SHF.R.U32.HI R67, RZ, R71, R2 ;  /* 0x00000047ff431219 */ /* 0x002fe20000011602 */
[C---:B------:R-:W-:Y:S01]  /*20030*/  IMAD R69, R24.reuse, UR5, R3 ;  /* 0x0000000518457c24 */ /* 0x040fe2000f8e0203 */
[----:B------:R-:W5:Y:S01]  /*20040*/  LD.E.128 R36, desc[UR60][R36.64] ;  /* 0x0000003c24247980 */ /* 0x000f62000c101d00 */
[----:B------:R-:W-:Y:S01]  /*20050*/  IMAD.WIDE.U32 R2, R24, UR4, R20 ;  /* 0x0000000418027c25 */ /* 0x000fe2000f8e0014 */
[--C-:B------:R-:W-:Y:S01]  /*20060*/  SHF.R.S32.HI R20, RZ, 0x1f, R67.reuse ;  /* 0x0000001fff147819 */ /* 0x100fe20000011443 */
[----:B------:R-:W-:Y:S01]  /*20070*/  ULDC.64 UR4, c[0x0][0xae0] ;  /* 0x0002b80000047ab9 */ /* 0x000fe20000000a00 */
[----:B------:R-:W5:Y:S01]  /*20080*/  LD.E.128 R40, desc[UR60][R40.64] ;  /* 0x0000003c28287980 */ /* 0x000f62000c101d00 */
[----:B------:R-:W-:Y:S02]  /*20090*/  IMAD.MOV R21, RZ, RZ, -R67 ;  /* 0x000000ffff157224 */ /* 0x000fe400078e0a43 */
[----:B------:R-:W-:Y:S01]  /*200a0*/  IMAD.IADD R3, R3, 0x1, R69 ;  /* 0x0000000103037824 */ /* 0x000fe200078e0245 */
[----:B------:R-:W5:Y:S01]  /*200b0*/  LD.E.128 R44, desc[UR60][R44.64] ;  /* 0x0000003c2c2c7980 */ /* 0x000f62000c101d00 */
[----:B------:R-:W-:-:S02]  /*200c0*/  IMAD R21, R0, R21, R66 ;  /* 0x0000001500157224 */ /* 0x000fc400078e0242 */
[----:B------:R-:W-:Y:S01]  /*200d0*/  IMAD R20, R20, UR4, RZ ;  /* 0x0000000414147c24 */ /* 0x000fe2000f8e02ff */
[----:B------:R-:W5:Y:S01]  /*200e0*/  LD.E.128 R48, desc[UR60][R48.64] ;  /* 0x0000003c30307980 */ /* 0x000f62000c101d00 */
[C---:B------:R-:W-:Y:S01]  /*200f0*/  IMAD.WIDE.U32 R2, R67.reuse, UR4, R2 ;  /* 0x0000000443027c25 */ /* 0x040fe2000f8e0002 */
[----:B------:R-:W-:Y:S02]  /*20100*/  SHF.R.S32.HI R0, RZ, 0x1f, R21 ;  /* 0x0000001fff007819 */ /* 0x000fe40000011415 */
[----:B------:R-:W5:Y:S01]  /*20110*/  LD.E.128 R52, desc[UR60][R52.64] ;  /* 0x0000003c34347980 */ /* 0x000f62000c101d00 */
[----:B------:R-:W-:Y:S01]  /*20120*/  IMAD R69, R67, UR5, R20 ;  /* 0x0000000543457c24 */ /* 0x000fe2000f8e0214 */
[----:B------:R-:W-:Y:S02]  /*20130*/  ULDC.64 UR4, c[0x0][0xad8] ;  /* 0x0002b60000047ab9 */ /* 0x000fe40000000a00 */
[----:B------:R-:W5:Y:S04]  /*20140*/  LD.E.128 R56, desc[UR60][R56.64] ;  /* 0x0000003c38387980 */ /* 0x000f68000c101d00 */
[----:B------:R-:W5:Y:S01]  /*20150*/  LD.E.128 R60, desc[UR60][R60.64] ;  /* 0x0000003c3c3c7980 */ /* 0x000f62000c101d00 */
        /* <DEDUP_REMOVED lines=20> */
[----:B0-----:R0:W1:Y:S02]  /*202a0*/  SHFL.IDX PT, R21, R24, RZ, 0x181f ;  /* 0x00181fff18157589 */ /* 0x00106400000e0000 */
[----:B------:R0:W-:Y:S02]  /*202b0*/  SYNCS.ARRIVE.TRANS64.RED.A1T0 RZ, [R0+URZ], RZ ;  /* 0x000000ff00ff79a7 */ /* 0x0001e4000810043f */
[----:B------:R0:W2:Y:S01]  /*202c0*/  SHFL.IDX PT, R67, R64, RZ, 0x181f ;  /* 0x00181fff40437589 */ /* 0x0000a200000e0000 */
[----:B------:R-:W-:Y:S01]  /*202d0*/  ISETP.GE.AND P0, PT, R20, R65, PT ;  /* 0x000000411400720c */ /* 0x000fe20003f06270 */
[----:B------:R-:W-:-:S12]  /*202e0*/  @P2 BRA `(.L_x_5391) ;  /* 0x0000000000342947 */ /* 0x000fd80003800000 */
        /* <DEDUP_REMOVED lines=13> */
.L_x_5391:
[----:B------:R-:W-:Y:S05]  /*203c0*/  BSYNC B1 ;  /* 0x0000000000017941 */ /* 0x000fea0003800000 */
.L_x_5390:
[----:B---3-5:R3:W4:Y:S01]  /*203d0*/  SHFL.IDX PT, R7, R64, 0x1, 0x181f ;  /* 0x00381f0040077f89 */ /* 0x02872200000e0000 */
[----:B------:R-:W-:Y:S03]  /*203e0*/  BSSY B1, `(.L_x_5392) ;  /* 0x0000010000017945 */ /* 0x000fe60003800000 */
[----:B------:R3:W0:Y:S01]  /*203f0*/  SHFL.IDX PT, R3, R24, 0x1, 0x181f ;  /* 0x00381f0018037f89 */ /* 0x00062200000e0000 */
[----:B------:R-:W-:Y:S05]  /*20400*/  @P1 BRA `(.L_x_5393) ;  /* 0x0000000000341947 */ /* 0x000fea0003800000 */
[----:B------:R-:W-:Y:S02]  /*20410*/  ULDC UR4, c[0x0][0xac8] ;  /* 0x0002b20000047ab9 */ /* 0x000fe40000000800 */
[----:B------:R-:W-:Y:S02]  /*20420*/  ISETP.GE.AND P4, PT, R214, UR4, PT ;  /* 0x00000004d6007c0c */ /* 0x000fe4000bf86270 */
[----:B------:R-:W-:Y:S02]  /*20430*/  ISETP.GE.AND P5, PT, R216, UR4, PT ;  /* 0x00000004d8007c0c */ /* 0x000fe4000bfa6270 */
[----:B------:R-:W-:-:S09]  /*20440*/  ISETP.GE.AND P6, PT, R217, UR4, PT ;  /* 0x00000004d9007c0c */ /* 0x000fd2000bfc6270 */
[-C--:B0-----:R-:W-:Y:S02]  /*20450*/  @!P4 LEA R2, P1, R214, R3.reuse, 0x1 ;  /* 0x00000003d602c211 */ /* 0x081fe400078208ff */
        /* <DEDUP_REMOVED lines=8> */
.L_x_5393:
[----:B------:R-:W-:Y:S05]  /*204e0*/  BSYNC B1 ;  /* 0x0000000000017941 */ /* 0x000fea0003800000 */
.L_x_5392:
[----:B0---4-:R0:W4:Y:S01]  /*204f0*/  SHFL.IDX PT, R7, R64, 0x2, 0x181f ;  /* 0x00581f0040077f89 */ /* 0x01112200000e0000 */
        /* <DEDUP_REMOVED lines=16> */
.L_x_5395:
[----:B------:R-:W-:Y:S05]  /*20600*/  BSYNC B1 ;  /* 0x0000000000017941 */ /* 0x000fea0003800000 */
.L_x_5394:
[----:B------:R-:W-:Y:S01]  /*20610*/  VIADD R0, R68, 0x60 ;  /* 0x0000006044007836 */ /* 0x000fe20000000000 */
[----:B0---4-:R4:W0:Y:S04]  /*20620*/  SHFL.IDX PT, R7, R64, 0x3, 0x181f ;  /* 0x00781f0040077f89 */ /* 0x01182800000e0000 */
[----:B------:R-:W-:Y:S01]  /*20630*/  ISETP.GE.AND P0, PT, R0, R65, PT ;  /* 0x000000410000720c */ /* 0x000fe20003f06270 */
[----:B------:R4:W0:-:S12]  /*20640*/  SHFL.IDX PT, R9, R24, 0x3, 0x181f ;  /* 0x00781f0018097f89 */ /* 0x00081800000e0000 */
[----:B----4-:R-:W-:Y:S05]  /*20650*/  @P0 BRA `(.L_x_5396) ;  /* 0x0000000c003c0947 */ /* 0x010fea0003800000 */
[----:B------:R-:W-:Y:S02]  /*20660*/  ULDC UR4, c[0x0][0xac8] ;  /* 0x0002b20000047ab9 */ /* 0x000fe40000000800 */
[----:B------:R-:W-:Y:S02]  /*20670*/  ISETP.GE.AND P2, PT, R214, UR4, PT ;  /* 0x00000004d6007c0c */ /* 0x000fe4000bf46270 */
[----:B------:R-:W-:-:S11]  /*20680*/  ISETP.GE.AND P3, PT, R216, UR4, PT ;  /* 0x00000004d8007c0c */ /* 0x000fd6000bf66270 */
[-C--:B0-----:R-:W-:Y:S02]  /*20690*/  @!P2 LEA R2, P0, R214, R9.reuse, 0x1 ;  /* 0x00000009d602a211 */ /* 0x081fe400078008ff */
[----:B------:R-:W-:Y:S02]  /*206a0*/  @!P3 LEA R4, P1, R216, R9, 0x1 ;  /* 0x00000009d804b211 */ /* 0x000fe400078208ff */
[-C--:B------:R-:W-:Y:S02]  /*206b0*/  @!P2 LEA.HI.X R3, R214, R7.reuse, R73, 0x1, P0 ;  /* 0x00000007d603a211 */ /* 0x080fe400000f0c49 */
        /* <DEDUP_REMOVED lines=9> */
.L_x_5388:
[----:B------:R-:W-:Y:S01]  /*20750*/  ULDC.64 UR4, c[0x0][0xc00] ;  /* 0x0003000000047ab9 */ /* 0x000fe20000000a00 */
[----:B------:R-:W2:Y:S01]  /*20760*/  LDC.64 R2, c[0x0][0xc00] ;  /* 0x00030000ff027b82 */ /* 0x000ea20000000a00 */
[----:B------:R-:W-:Y:S01]  /*20770*/  ISETP.NE.U32.AND P0, PT, RZ, UR4, PT ;  /* 0x00000004ff007c0c */ /* 0x000fe2000bf05070 */
[----:B------:R-:W-:-:S03]  /*20780*/  IMAD.MOV.U32 R6, RZ, RZ, RZ ;  /* 0x000000ffff067224 */ /* 0x000fc600078e00ff */
[----:B------:R-:W-:Y:S01]  /*20790*/  ISETP.NE.AND.EX P0, PT, RZ, UR5, PT, P0 ;  /* 0x00000005ff007c0c */ /* 0x000fe2000bf05300 */
[----:B------:R-:W-:Y:S02]  /*207a0*/  ULDC.64 UR4, c[0x0][0xc08] ;  /* 0x0003020000047ab9 */ /* 0x000fe40000000a00 */
[----:B------:R-:W-:Y:S01]  /*207b0*/  ISETP.NE.U32.AND P1, PT, RZ, UR4, PT ;  /* 0x00000004ff007c0c */ /* 0x000fe2000bf25070 */
[----:B------:R-:W3:Y:S03]  /*207c0*/  LDC R21, c[0x0][0xbe8] ;  /* 0x0002fa00ff157b82 */ /* 0x000ee60000000800 */
[----:B------:R-:W-:Y:S01]  /*207d0*/  ISETP.NE.AND.EX P1, PT, RZ, UR5, PT, P1 ;  /* 0x00000005ff007c0c */ /* 0x000fe2000bf25310 */
[----:B--2---:R-:W-:-:S12]  /*207e0*/  IMAD.WIDE R2, R220, 0x4, R2 ;  /* 0x00000004dc027825 */ /* 0x004fd800078e0202 */
[----:B------:R-:W2:Y:S01]  /*207f0*/  @P1 LDC.64 R4, c[0x0][0xc08] ;  /* 0x00030200ff041b82 */ /* 0x000ea20000000a00 */
[----:B------:R-:W-:Y:S02]  /*20800*/  ULDC UR4, c[0x0][0xa88] ;  /* 0x0002a20000047ab9 */ /* 0x000fe40000000800 */
[----:B------:R-:W-:Y:S01]  /*20810*/  MOV R0, UR4 ;  /* 0x0000000400007c02 */ /* 0x000fe20008000f00 */
[----:B------:R4:W5:Y:S01]  /*20820*/  @P0 LDG.E R6, desc[UR60][R2.64] ;  /* 0x0000003c02060981 */ /* 0x000962000c1e1900 */
[----:B--2---:R-:W-:-:S05]  /*20830*/  @P1 IMAD.WIDE R4, R220, 0x4, R4 ;  /* 0x00000004dc041825 */ /* 0x004fca00078e0204 */
[----:B------:R4:W5:Y:S01]  /*20840*/  @P1 LDG.E R0, desc[UR60][R4.64] ;  /* 0x0000003c04001981 */ /* 0x000962000c1e1900 */
[----:B---3--:R-:W-:Y:S01]  /*20850*/  ISETP.NE.AND P2, PT, R21, 0x1, PT ;  /* 0x000000011500780c */ /* 0x008fe20003f45270 */
[----:B------:R-:W2:-:S12]  /*20860*/  S2R R8, SR_TID.X ;  /* 0x0000000000087919 */ /* 0x000e980000002100 */
[----:B------:R-:W3:Y:S08]  /*20870*/  @P2 LDC R20, c[0x0][0xbec] ;  /* 0x0002fb00ff142b82 */ /* 0x000ef00000000800 */
[----:B------:R-:W0:Y:S01]  /*20880*/  @P2 LDC R29, c[0x0][0xbf0] ;  /* 0x0002fc00ff1d2b82 */ /* 0x000e220000000800 */
[----:B--2---:R-:W-:-:S05]  /*20890*/  VIADD R7, R8, 0xffffff80 ;  /* 0xffffff8008077836 */ /* 0x004fca0000000000 */
[----:B------:R-:W-:Y:S02]  /*208a0*/  ISETP.GE.AND P3, PT, R7, 0x80, PT ;  /* 0x000000800700780c */ /* 0x000fe40003f66270 */
[----:B------:R-:W-:Y:S01]  /*208b0*/  SHF.R.S32.HI R7, RZ, 0x1f, R220 ;  /* 0x0000001fff077819 */ /* 0x000fe200000114dc */
[----:B----4-:R-:W-:Y:S10]  /*208c0*/  @P1 BRA `(.L_x_5397) ;  /* 0x0000000000101947 */ /* 0x010ff40003800000 */
[----:B------:R-:W-:Y:S05]  /*208d0*/  @!P0 BRA `(.L_x_5397) ;  /* 0x00000000000c8947 */ /* 0x000fea0003800000 */
[----:B------:R-:W2:Y:S04]  /*208e0*/  LDG.E R5, desc[UR60][R2.64] ;  /* 0x0000003c02057981 */ /* 0x000ea8000c1e1900 */
[----:B-----5:R-:W2:Y:S02]  /*208f0*/  LDG.E R0, desc[UR60][R2.64+0x4] ;  /* 0x0000043c02007981 */ /* 0x020ea4000c1e1900 */
[----:B--2---:R-:W-:-:S07]  /*20900*/  IMAD.IADD R0, R0, 0x1, -R5 ;  /* 0x0000000100007824 */ /* 0x004fce00078e0a05 */
.L_x_5397:
[----:B------:R-:W-:Y:S01]  /*20910*/  BSSY B1, `(.L_x_5398) ;  /* 0x000002c000017945 */ /* 0x000fe20003800000 */
[----:B------:R-:W-:Y:S02]  /*20920*/  SHF.R.S32.HI R10, RZ, 0x1f, R219 ;  /* 0x0000001fff0a7819 */ /* 0x000fe400000114db */
[----:B------:R-:W-:Y:S02]  /*20930*/  SEL R13, R220, RZ, !P0 ;  /* 0x000000ffdc0d7207 */ /* 0x000fe40004000000 */
[----:B------:R-:W-:Y:S02]  /*20940*/  SEL R12, R7, RZ, !P0 ;  /* 0x000000ff070c7207 */ /* 0x000fe40004000000 */
[----:B-----5:R-:W-:Y:S01]  /*20950*/  SHF.R.S32.HI R11, RZ, 0x1f, R6 ;  /* 0x0000001fff0b7819 */ /* 0x020fe20000011406 */
[----:B------:R-:W-:Y:S06]  /*20960*/  @P3 BRA `(.L_x_5399) ;  /* 0x0000000000983947 */ /* 0x000fec0003800000 */
[----:B------:R-:W2:Y:S01]  /*20970*/  LDC R14, c[0x0][0xbe8] ;  /* 0x0002fa00ff0e7b82 */ /* 0x000ea20000000800 */
[----:B------:R-:W-:Y:S01]  /*20980*/  IADD3 R9, R209, -0x80, R8 ;  /* 0xffffff80d1097810 */ /* 0x000fe20007ffe008 */
[----:B--2---:R-:W-:-:S05]  /*20990*/  IMAD R2, R0, R14, RZ ;  /* 0x0000000e00027224 */ /* 0x004fca00078e02ff */
        /* <DEDUP_REMOVED lines=19> */
[----:B------:R-:W-:Y:S02]  /*20ad0*/  IMAD.MOV R7, RZ, RZ, -R5 ;  /* 0x000000ffff077224 */ /* 0x000fe400078e0a05 */
[----:B------:R-:W-:Y:S01]  /*20ae0*/  IMAD R8, R13, UR5, R4 ;  /* 0x000000050d087c24 */ /* 0x000fe2000f8e0204 */
[----:B------:R-:W-:Y:S01]  /*20af0*/  ULDC.64 UR4, c[0x0][0xb88] ;  /* 0x0002e20000047ab9 */ /* 0x000fe20000000a00 */
[----:B------:R-:W-:Y:S01]  /*20b00*/  IMAD R7, R14, R7, R9 ;  /* 0x000000070e077224 */ /* 0x000fe200078e0209 */
[----:B------:R-:W-:-:S04]  /*20b10*/  SHF.R.S32.HI R9, RZ, 0x1f, R5 ;  /* 0x0000001fff097819 */ /* 0x000fc80000011405 */
        /* <DEDUP_REMOVED lines=11> */
.L_x_5399:
[----:B------:R-:W-:Y:S05]  /*20bd0*/  BSYNC B1 ;  /* 0x0000000000017941 */ /* 0x000fea0003800000 */
.L_x_5398:
[----:B------:R-:W-:Y:S01]  /*20be0*/  ULDC.64 UR4, c[0x0][0xaa0] ;  /* 0x0002a80000047ab9 */ /* 0x000fe20000000a00 */
[----:B--2---:R-:W-:Y:S01]  /*20bf0*/  IMAD R4, R218, 0x20, R224 ;  /* 0x00000020da047824 */ /* 0x004fe200078e02e0 */
[----:B------:R-:W-:Y:S01]  /*20c00*/  BSSY B1, `(.L_x_5400) ;  /* 0x000003e000017945 */ /* 0x000fe20003800000 */
[----:B------:R-:W-:Y:S01]  /*20c10*/  IMAD R3, R11, UR4, RZ ;  /* 0x000000040b037c24 */ /* 0x000fe2000f8e02ff */
[----:B------:R-:W-:Y:S01]  /*20c20*/  SHF.R.S32.HI R14, RZ, 0x1f, R217 ;  /* 0x0000001fff0e7819 */ /* 0x000fe200000114d9 */
[----:B------:R-:W-:Y:S01]  /*20c30*/  IMAD.IADD R9, R209, 0x1, R4 ;  /* 0x00000001d1097824 */ /* 0x000fe200078e0204 */
[----:B------:R-:W-:Y:S01]  /*20c40*/  SHF.R.S32.HI R15, RZ, 0x1f, R216 ;  /* 0x0000001fff0f7819 */ /* 0x000fe200000114d8 */
[C---:B------:R-:W-:Y:S01]  /*20c50*/  IMAD R5, R6.reuse, UR5, R3 ;  /* 0x0000000506057c24 */ /* 0x040fe2000f8e0203 */
[----:B-1----:R-:W-:Y:S01]  /*20c60*/  SHF.R.S32.HI R24, RZ, 0x1f, R214 ;  /* 0x0000001fff187819 */ /* 0x002fe200000114d6 */
        /* <DEDUP_REMOVED lines=9> */
[----:B0-----:R-:W-:Y:S01]  /*20d00*/  @P2 SHF.R.U32.HI R5, RZ, R29, R4 ;  /* 0x0000001dff052219 */ /* 0x001fe20000011604 */
[----:B------:R-:W-:Y:S02]  /*20d10*/  IMAD R6, R12, UR4, RZ ;  /* 0x000000040c067c24 */ /* 0x000fe4000f8e02ff */
[----:B------:R-:W-:Y:S01]  /*20d20*/  IMAD.IADD R3, R3, 0x1, R7 ;  /* 0x0000000103037824 */ /* 0x000fe200078e0207 */
[----:B------:R-:W-:Y:S01]  /*20d30*/  SHF.R.S32.HI R4, RZ, 0x1f, R5 ;  /* 0x0000001fff047819 */ /* 0x000fe20000011405 */
[C---:B------:R-:W-:Y:S02]  /*20d40*/  IMAD R7, R13.reuse, UR5, R6 ;  /* 0x000000050d077c24 */ /* 0x040fe4000f8e0206 */
        /* <DEDUP_REMOVED lines=37> */
[----:B------:R3:W-:Y:S01]  /*20fa0*/  @!P4 ST.E.128 desc[UR60][R8.64], RZ ;  /* 0x000000ff0800c985 */ /* 0x0007e2000c101d3c */
[----:B------:R-:W-:-:S03]  /*20fb0*/  @!P2 LEA.HI.X R3, R217, R3, R14, 0x1, P6 ;  /* 0x00000003d903a211 */ /* 0x000fc600030f0c0e */
[----:B------:R3:W-:Y:S04]  /*20fc0*/  @!P3 ST.E.128 desc[UR60][R10.64], RZ ;  /* 0x000000ff0a00b985 */ /* 0x0007e8000c101d3c */
[----:B------:R3:W-:Y:S02]  /*20fd0*/  @!P2 ST.E.128 desc[UR60][R2.64], RZ ;  /* 0x000000ff0200a985 */ /* 0x0007e4000c101d3c */
.L_x_5401:
[----:B------:R-:W-:Y:S05]  /*20fe0*/  BSYNC B1 ;  /* 0x0000000000017941 */ /* 0x000fea0003800000 */
.L_x_5400:
[----:B--23--:R2:W3:Y:S01]  /*20ff0*/  SHFL.IDX PT, R3, R5, 0x1, 0x181f ;  /* 0x00381f0005037f89 */ /* 0x00c4e200000e0000 */
[----:B------:R-:W-:Y:S03]  /*21000*/  BSSY B1, `(.L_x_5402) ;  /* 0x0000010000017945 */ /* 0x000fe60003800000 */
[----:B-1----:R2:W1:Y:S01]  /*21010*/  SHFL.IDX PT, R7, R4, 0x1, 0x181f ;  /* 0x00381f0004077f89 */ /* 0x00246200000e0000 */
[----:B------:R-:W-:Y:S05]  /*21020*/  @P1 BRA `(.L_x_5403) ;  /* 0x0000000000341947 */ /* 0x000fea0003800000 */
[----:B------:R-:W-:Y:S02]  /*21030*/  ULDC UR4, c[0x0][0xac8] ;  /* 0x0002b20000047ab9 */ /* 0x000fe40000000800 */
[----:B------:R-:W-:Y:S02]  /*21040*/  ISETP.GE.AND P4, PT, R214, UR4, PT ;  /* 0x00000004d6007c0c */ /* 0x000fe4000bf86270 */
[----:B------:R-:W-:Y:S02]  /*21050*/  ISETP.GE.AND P5, PT, R216, UR4, PT ;  /* 0x00000004d8007c0c */ /* 0x000fe4000bfa6270 */
[----:B------:R-:W-:-:S09]  /*21060*/  ISETP.GE.AND P6, PT, R217, UR4, PT ;  /* 0x00000004d9007c0c */ /* 0x000fd2000bfc6270 */
[-C--:B-1----:R-:W-:Y:S02]  /*21070*/  @!P4 LEA R8, P1, R214, R7.reuse, 0x1 ;  /* 0x00000007d608c211 */ /* 0x082fe400078208ff */
[-C--:B------:R-:W-:Y:S02]  /*21080*/  @!P5 LEA R10, P2, R216, R7.reuse, 0x1 ;  /* 0x00000007d80ad211 */ /* 0x080fe400078408ff */
[C---:B------:R-:W-:Y:S02]  /*21090*/  @!P6 LEA R2, P3, R217.reuse, R7, 0x1 ;  /* 0x00000007d902e211 */ /* 0x040fe400078608ff */
[-C--:B---3--:R-:W-:Y:S02]  /*210a0*/  @!P4 LEA.HI.X R9, R214, R3.reuse, R24, 0x1, P1 ;  /* 0x00000003d609c211 */ /* 0x088fe400008f0c18 */
[-C--:B------:R-:W-:Y:S02]  /*210b0*/  @!P5 LEA.HI.X R11, R216, R3.reuse, R15, 0x1, P2 ;  /* 0x00000003d80bd211 */ /* 0x080fe400010f0c0f */
[----:B------:R-:W-:Y:S01]  /*210c0*/  @!P6 LEA.HI.X R3, R217, R3, R14, 0x1, P3 ;  /* 0x00000003d903e211 */ /* 0x000fe200018f0c0e */
[----:B------:R4:W-:Y:S04]  /*210d0*/  @!P4 ST.E.128 desc[UR60][R8.64], RZ ;  /* 0x000000ff0800c985 */ /* 0x0009e8000c101d3c */
[----:B------:R4:W-:Y:S04]  /*210e0*/  @!P5 ST.E.128 desc[UR60][R10.64], RZ ;  /* 0x000000ff0a00d985 */ /* 0x0009e8000c101d3c */
[----:B------:R4:W-:Y:S02]  /*210f0*/  @!P6 ST.E.128 desc[UR60][R2.64], RZ ;  /* 0x000000ff0200e985 */ /* 0x0009e4000c101d3c */
.L_x_5403:
[----:B------:R-:W-:Y:S05]  /*21100*/  BSYNC B1 ;  /* 0x0000000000017941 */ /* 0x000fea0003800000 */
.L_x_5402:
[----:B---34-:R3:W4:Y:S01]  /*21110*/  SHFL.IDX PT, R3, R5, 0x2, 0x181f ;  /* 0x00581f0005037f89 */ /* 0x01872200000e0000 */
        /* <DEDUP_REMOVED lines=10> */
[-C--:B----4-:R-:W-:Y:S02]  /*211c0*/  @!P3 LEA.HI.X R9, R214, R3.reuse, R24, 0x1, P0 ;  /* 0x00000003d609b211 */ /* 0x090fe400000f0c18 */
[-C--:B------:R-:W-:Y:S02]  /*211d0*/  @!P4 LEA.HI.X R11, R216, R3.reuse, R15, 0x1, P1 ;  /* 0x00000003d80bc211 */ /* 0x080fe400008f0c0f */
[----:B------:R-:W-:Y:S01]  /*211e0*/  @!P5 LEA.HI.X R3, R217, R3, R14, 0x1, P2 ;  /* 0x00000003d903d211 */ /* 0x000fe200010f0c0e */
[----:B------:R1:W-:Y:S04]  /*211f0*/  @!P3 ST.E.128 desc[UR60][R8.64], RZ ;  /* 0x000000ff0800b985 */ /* 0x0003e8000c101d3c */
[----:B------:R1:W-:Y:S04]  /*21200*/  @!P4 ST.E.128 desc[UR60][R10.64], RZ ;  /* 0x000000ff0a00c985 */ /* 0x0003e8000c101d3c */
[----:B------:R1:W-:Y:S02]  /*21210*/  @!P5 ST.E.128 desc[UR60][R2.64], RZ ;  /* 0x000000ff0200d985 */ /* 0x0003e4000c101d3c */
.L_x_5405:
[----:B------:R-:W-:Y:S05]  /*21220*/  BSYNC B1 ;  /* 0x0000000000017941 */ /* 0x000fea0003800000 */
.L_x_5404:
[----:B------:R-:W-:Y:S01]  /*21230*/  VIADD R0, R6, 0x60 ;  /* 0x0000006006007836 */ /* 0x000fe20000000000 */
[----:B0-23--:R-:W0:Y:S04]  /*21240*/  SHFL.IDX PT, R5, R5, 0x3, 0x181f ;  /* 0x00781f0005057f89 */ /* 0x00de2800000e0000 */
[----:B------:R-:W-:Y:S01]  /*21250*/  ISETP.GE.AND P0, PT, R0, R21, PT ;  /* 0x000000150000720c */ /* 0x000fe20003f06270 */
[----:B-1--4-:R1:W2:-:S12]  /*21260*/  SHFL.IDX PT, R3, R4, 0x3, 0x181f ;  /* 0x00781f0004037f89 */ /* 0x01229800000e0000 */
[----:B-1----:R-:W-:Y:S05]  /*21270*/  @P0 BRA `(.L_x_5396) ;  /* 0x0000000000340947 */ /* 0x002fea0003800000 */
        /* <DEDUP_REMOVED lines=13> */
.L_x_5396:
[----:B------:R-:W-:Y:S05]  /*21350*/  BSYNC B0 ;  /* 0x0000000000007941 */ /* 0x000fea0003800000 */
.L_x_5387:
[----:B------:R-:W-:Y:S02]  /*21360*/  ULDC UR4, c[0x0][0xc3c] ;  /* 0x00030f0000047ab9 */ /* 0x000fe40000000800 */
[----:B------:R-:W-:-:S13]  /*21370*/  ISETP.GE.AND P0, PT, R27, UR4, PT ;  /* 0x000000041b007c0c */ /* 0x000fda000bf06270 */
[----:B------:R-:W-:Y:S05]  /*21380*/  @!P0 BRA `(.L_x_5406) ;  /* 0xfffffdfc00e08947 */ /* 0x000fea000383ffff */
[----:B------:R-:W-:Y:S05]  /*21390*/  BRA `(.L_x_5120) ;  /* 0x0000008800247947 */ /* 0x000fea0003800000 */
.L_x_5118:
[----:B------:R-:W-:-:S08]  /*213a0*/  NOP ;  /* 0x0000000000007918 */ /* 0x000fd00000000000 */
[----:B0-----:R-:W0:-:S00]  /*213b0*/  USETMAXREG.DEALLOC.CTAPOOL 0x18 ;  /* 0x00000018000079c8 */ /* 0x001e0000080e0500 */
[----:B0-----:R-:W2:Y:S01]  /*213c0*/  LDL.LU R2, [R1] ;  /* 0x0000000001027983 */ /* 0x001ea20000300800 */
[----:B------:R-:W-:Y:S01]  /*213d0*/  LOP3.LUT R0, R0, 0x3, RZ, 0xc0, !PT ;  /* 0x0000000300007812 */ /* 0x000fe200078ec0ff */
[----:B------:R-:W-:-:S05]  /*213e0*/  IMAD.MOV.U32 R6, RZ, RZ, RZ ;  /* 0x000000ffff067224 */ /* 0x000fca00078e00ff */
[----:B------:R-:W0:Y:S02]  /*213f0*/  SHFL.IDX PT, R0, R0, RZ, 0x1f ;  /* 0x00001fff00007589 */ /* 0x000e2400000e0000 */
[----:B0-----:R-:W-:Y:S02]  /*21400*/  ISETP.NE.AND P0, PT, R0, RZ, PT ;  /* 0x000000ff0000720c */ /* 0x001fe40003f05270 */
[----:B--2---:R-:W-:-:S11]  /*21410*/  LOP3.LUT R2, R2, 0xffffffef, RZ, 0xc0, !PT ;  /* 0xffffffef02027812 */ /* 0x004fd600078ec0ff */
[----:B------:R-:W-:-:S05]  /*21420*/  @P0 LOP3.LUT R2, R2, 0x10, RZ, 0xfc, !PT ;  /* 0x0000001002020812 */ /* 0x000fca00078efcff */
[----:B------:R0:W-:Y:S01]  /*21430*/  STL [R1], R2 ;  /* 0x0000000201007387 */ /* 0x0001e20000100800 */
        /* <DEDUP_REMOVED lines=8> */
.L_x_5407:
        /* <DEDUP_REMOVED lines=41> */
.L_x_5413:
[----:B------:R-:W-:Y:S01]  /*21750*/  UIADD3 UR4, UR4, 0x1f, URZ ;  /* 0x0000001f04047890 */ /* 0x000fe2000fffe03f */
[----:B------:R-:W-:-:S05]  /*21760*/  MOV R19, UR7 ;  /* 0x0000000700137c02 */ /* 0x000fca0008000f00 */
        /* <DEDUP_REMOVED lines=10> */
.L_x_5412:
[----:B------:R-:W-:Y:S05]  /*21810*/  BSYNC B0 ;  /* 0x0000000000007941 */ /* 0x000fea0003800000 */
.L_x_5411:
        /* <DEDUP_REMOVED lines=21> */
.L_x_5409:
[----:B------:R-:W-:-:S04]  /*21970*/  IMAD.IADD R8, R7, 0x1, -R8 ;  /* 0x0000000107087824 */ /* 0x000fc800078e0a08 */
        /* <DEDUP_REMOVED lines=19> */
.L_x_5414:
        /* <DEDUP_REMOVED lines=50> */
[----:B------:R-:W-:Y:S02]  /*21dd0*/  @!P1 LOP3.LUT R2, RZ, R11, RZ, 0x33, !PT ;  /* 0x0000000bff029212 */ /* 0x000fe400078e33ff */
[----:B------:R-:W-:Y:S02]  /*21de0*/  IADD3 R11, -R11, RZ, RZ ;  /* 0x000000ff0b0b7210 */ /* 0x000fe40007ffe1ff */
[----:B------:R-:W-:-:S03]  /*21df0*/  LOP3.LUT R17, RZ, R2, RZ, 0x33, !PT ;  /* 0x00000002ff117212 */ /* 0x000fc600078e33ff */
[----:B------:R-:W-:Y:S02]  /*21e00*/  IMAD R18, R2, R11, R5 ;  /* 0x0000000b02127224 */ /* 0x000fe400078e0205 */
[----:B------:R-:W-:Y:S01]  /*21e10*/  IMAD.IADD R17, R6, 0x1, R17 ;  /* 0x0000000106117824 */ /* 0x000fe200078e0211 */
[----:B------:R-:W-:Y:S06]  /*21e20*/  BRA `(.L_x_5415) ;  /* 0x00000000000c7947 */ /* 0x000fec0003800000 */
.L_x_5410:
[----:B------:R-:W-:Y:S02]  /*21e30*/  IMAD.MOV.U32 R17, RZ, RZ, RZ ;  /* 0x000000ffff117224 */ /* 0x000fe400078e00ff */
[----:B------:R-:W-:Y:S02]  /*21e40*/  IMAD.U32 R16, RZ, RZ, UR6 ;  /* 0x00000006ff107e24 */ /* 0x000fe4000f8e00ff */
[----:B------:R-:W-:-:S07]  /*21e50*/  IMAD.MOV.U32 R18, RZ, RZ, RZ ;  /* 0x000000ffff127224 */ /* 0x000fce00078e00ff */
.L_x_5415:
[----:B------:R-:W-:-:S13]  /*21e60*/  ISETP.NE.AND P0, PT, R0, RZ, PT ;  /* 0x000000ff0000720c */ /* 0x000fda0003f05270 */
[----:B------:R-:W1:Y:S01]  /*21e70*/  @!P0 S2R R3, SR_CgaCtaId ;  /* 0x0000000000038919 */ /* 0x000e620000008800 */
[----:B------:R-:W-:-:S04]  /*21e80*/  @!P0 MOV R0, 0x400 ;  /* 0x0000040000008802 */ /* 0x000fc80000000f00 */
[----:B-1----:R-:W-:-:S05]  /*21e90*/  @!P0 LEA R0, R3, R0, 0x18 ;  /* 0x0000000003008211 */ /* 0x002fca00078ec0ff */
[----:B------:R2:W-:Y:S01]  /*21ea0*/  @!P0 STS.128 [R0+0x308d0], R16 ;  /* 0x0308d01000008388 */ /* 0x0005e20000000c00 */
[----:B------:R-:W-:Y:S06]  /*21eb0*/  BAR.ARV 0x5, 0x180 ;  /* 0x0146000000007b1d */ /* 0x000fec0000002000 */
.L_x_5408:
[----:B--2---:R-:W-:Y:S01]  /*21ec0*/  IMAD.MOV.U32 R0, RZ, RZ, 0x1 ;  /* 0x00000001ff007424 */ /* 0x004fe200078e00ff */
[----:B------:R2:W-:Y:S01]  /*21ed0*/  STL [R1+0x8], RZ ;  /* 0x000008ff01007387 */ /* 0x0005e20000100800 */
[----:B------:R-:W-:Y:S02]  /*21ee0*/  ULDC UR4, c[0x0][0xc3c] ;  /* 0x00030f0000047ab9 */ /* 0x000fe40000000800 */
[----:B-1----:R-:W-:Y:S01]  /*21ef0*/  ISETP.GE.AND P0, PT, R19, UR4, PT ;  /* 0x0000000413007c0c */ /* 0x002fe2000bf06270 */
[----:B------:R2:W-:Y:S04]  /*21f00*/  STL [R1+0x14], R0 ;  /* 0x0000140001007387 */ /* 0x0005e80000100800 */
[----:B------:R2:W-:Y:S08]  /*21f10*/  STL [R1+0x48], RZ ;  /* 0x000048ff01007387 */ /* 0x0005f00000100800 */
[----:B--2---:R-:W-:Y:S05]  /*21f20*/  @P0 BRA `(.L_x_5416) ;  /* 0x0000007800500947 */ /* 0x004fea0003800000 */
[----:B------:R-:W2:Y:S04]  /*21f30*/  LDL R0, [R1+0x5c] ;  /* 0x00005c0001007983 */ /* 0x000ea80000100800 */
[----:B------:R-:W3:Y:S01]  /*21f40*/  LDL.LU R5, [R1] ;  /* 0x0000000001057983 */ /* 0x000ee20000300800 */
[----:B------:R-:W1:Y:S01]  /*21f50*/  S2UR UR5, SR_CgaCtaId ;  /* 0x00000000000579c3 */ /* 0x000e620000008800 */
[----:B------:R-:W-:Y:S01]  /*21f60*/  LOP3.LUT R7, R4, 0x7f, RZ, 0xc0, !PT ;  /* 0x0000007f04077812 */ /* 0x000fe200078ec0ff */
[----:B------:R-:W-:Y:S01]  /*21f70*/  UMOV UR4, 0x400 ;  /* 0x0000040000047882 */ /* 0x000fe20000000000 */
[----:B------:R-:W-:Y:S01]  /*21f80*/  BSSY B8, `(.L_x_5416) ;  /* 0x000078e000087945 */ /* 0x000fe20003800000 */
[----:B------:R-:W-:Y:S01]  /*21f90*/  ULDC.64 UR36, c[0x0][0x198] ;  /* 0x0000660000247ab9 */ /* 0x000fe20000000a00 */
[C---:B------:R-:W-:Y:S01]  /*21fa0*/  ISETP.NE.AND P1, PT, R7.reuse, RZ, PT ;  /* 0x000000ff0700720c */ /* 0x040fe20003f25270 */
[----:B0-----:R-:W-:Y:S01]  /*21fb0*/  IMAD.SHL.U32 R2, R7, 0x8, RZ ;  /* 0x0000000807027824 */ /* 0x001fe200078e00ff */
[----:B------:R-:W-:Y:S01]  /*21fc0*/  SHF.R.U32.HI R6, RZ, 0x3, R7 ;  /* 0x00000003ff067819 */ /* 0x000fe20000011607 */
[----:B------:R-:W-:Y:S01]  /*21fd0*/  ULDC UR39, c[0x0][0xc] ;  /* 0x0000030000277ab9 */ /* 0x000fe20000000800 */
        /* <DEDUP_REMOVED lines=10> */
[----:B------:R-:W-:-:S02]  /*22080*/  LOP3.LUT P0, R3, R4, 0x1f, RZ, 0xc0, !PT ;  /* 0x0000001f04037812 */ /* 0x000fc4000780c0ff */
[----:B------:R-:W-:Y:S02]  /*22090*/  LOP3.LUT R0, R0, 0x38, RZ, 0xc0, !PT ;  /* 0x0000003800007812 */ /* 0x000fe400078ec0ff */
[----:B------:R-:W-:Y:S01]  /*220a0*/  SHF.L.U32 R4, R4, 0x4, RZ ;  /* 0x0000000404047819 */ /* 0x000fe200000006ff */
[----:B------:R0:W-:Y:S03]  /*220b0*/  STL [R1+0x28], R3 ;  /* 0x0000280301007387 */ /* 0x0001e60000100800 */
[----:B------:R-:W-:-:S05]  /*220c0*/  LOP3.LUT R4, R6, 0x70, R4, 0xf8, !PT ;  /* 0x0000007006047812 */ /* 0x000fca00078ef804 */
        /* <DEDUP_REMOVED lines=9> */
[----:B0-----:R-:W-:-:S03]  /*22160*/  IMAD.MOV.U32 R3, RZ, RZ, 0x1 ;  /* 0x00000001ff037424 */ /* 0x001fc600078e00ff */
[----:B------:R-:W-:Y:S01]  /*22170*/  STL [R1], R5 ;  /* 0x0000000501007387 */ /* 0x000fe20000100800 */
[----:B-1----:R-:W-:-:S05]  /*22180*/  IMAD.MOV.U32 R2, RZ, RZ, 0x1 ;  /* 0x00000001ff027424 */ /* 0x002fca00078e00ff */
[----:B------:R0:W-:Y:S04]  /*22190*/  STL [R1+0x20], R2 ;  /* 0x0000200201007387 */ /* 0x0001e80000100800 */
[----:B------:R1:W-:Y:S04]  /*221a0*/  STL [R1+0x1c], RZ ;  /* 0x00001cff01007387 */ /* 0x0003e80000100800 */
[----:B------:R1:W-:Y:S01]  /*221b0*/  STL [R1+0x8], RZ ;  /* 0x000008ff01007387 */ /* 0x0003e20000100800 */
[----:B0-----:R-:W-:-:S03]  /*221c0*/  LOP3.LUT R2, R0, 0x40, RZ, 0xfc, !PT ;  /* 0x0000004000027812 */ /* 0x001fc600078efcff */
[----:B------:R1:W-:Y:S01]  /*221d0*/  STL [R1+0x14], R3 ;  /* 0x0000140301007387 */ /* 0x0003e20000100800 */
[----:B------:R-:W-:-:S07]  /*221e0*/  LOP3.LUT R0, R0, 0x80, RZ, 0xfc, !PT ;  /* 0x0000008000007812 */ /* 0x000fce00078efcff */
.L_x_5582:
[----:B0-----:R-:W0:Y:S01]  /*221f0*/  LDC.64 R12, c[0x0][0xa00] ;  /* 0x00028000ff0c7b82 */ /* 0x001e220000000a00 */
[----:B------:R-:W-:Y:S05]  /*22200*/  YIELD ;  /* 0x0000000000007946 */ /* 0x000fea0003800000 */
[----:B------:R-:W-:Y:S01]  /*22210*/  ULDC.64 UR4, c[0x0][0xa28] ;  /* 0x00028a0000047ab9 */ /* 0x000fe20000000a00 */
[----:B------:R-:W-:Y:S02]  /*22220*/  CS2R R6, SRZ ;  /* 0x0000000000067805 */ /* 0x000fe4000001ff00 */
[----:B------:R-:W-:Y:S01]  /*22230*/  ISETP.NE.U32.AND P0, PT, RZ, UR4, PT ;  /* 0x00000004ff007c0c */ /* 0x000fe2000bf05070 */
[----:B------:R-:W-:Y:S01]  /*22240*/  ULDC.64 UR8, c[0x0][0xa18] ;  /* 0x0002860000087ab9 */ /* 0x000fe20000000a00 */
[----:B------:R-:W2:Y:S01]  /*22250*/  LDC.64 R4, c[0x0][0xa08] ;  /* 0x00028200ff047b82 */ /* 0x000ea20000000a00 */
[----:B------:R-:W-:Y:S01]  /*22260*/  ULDC.64 UR6, c[0x0][0xa08] ;  /* 0x0002820000067ab9 */ /* 0x000fe20000000a00 */
[----:B------:R-:W-:Y:S01]  /*22270*/  ISETP.NE.AND.EX P0, PT, RZ, UR5, PT, P0 ;  /* 0x00000005ff007c0c */ /* 0x000fe2000bf05300 */
[----:B------:R-:W-:-:S02]  /*22280*/  ULDC.64 UR4, c[0x0][0xa00] ;  /* 0x0002800000047ab9 */ /* 0x000fc40000000a00 */
[----:B------:R-:W-:-:S04]  /*22290*/  ISETP.NE.U32.AND P1, PT, RZ, UR4, PT ;  /* 0x00000004ff007c0c */ /* 0x000fc8000bf25070 */
[----:B------:R-:W-:Y:S01]  /*222a0*/  ISETP.NE.AND.EX P1, PT, RZ, UR5, PT, P1 ;  /* 0x00000005ff007c0c */ /* 0x000fe2000bf25310 */
[----:B------:R-:W-:Y:S01]  /*222b0*/  ULDC.64 UR4, c[0x0][0xa10] ;  /* 0x0002840000047ab9 */ /* 0x000fe20000000a00 */
[----:B0-----:R-:W-:-:S04]  /*222c0*/  IMAD.WIDE R12, R19, 0x4, R12 ;  /* 0x00000004130c7825 */ /* 0x001fc800078e020c */
[----:B-1-3--:R-:W0:Y:S07]  /*222d0*/  @P0 LDC.64 R2, c[0x0][0xa28] ;  /* 0x00028a00ff020b82 */ /* 0x00ae2e0000000a00 */
[----:B------:R-:W3:Y:S01]  /*222e0*/  @P1 LDG.E R7, desc[UR60][R12.64] ;  /* 0x0000003c0c071981 */ /* 0x000ee2000c1e1900 */
[----:B------:R-:W-:-:S04]  /*222f0*/  ISETP.NE.U32.AND P3, PT, RZ, UR8, PT ;  /* 0x00000008ff007c0c */ /* 0x000fc8000bf65070 */
[----:B------:R-:W-:Y:S01]  /*22300*/  ISETP.NE.AND.EX P3, PT, RZ, UR9, PT, P3 ;  /* 0x00000009ff007c0c */ /* 0x000fe2000bf65330 */
[----:B0-----:R-:W-:-:S12]  /*22310*/  @P0 IMAD.WIDE R2, R19, 0x4, R2 ;  /* 0x0000000413020825 */ /* 0x001fd800078e0202 */
[----:B------:R-:W0:Y:S01]  /*22320*/  @P3 LDC.64 R10, c[0x0][0xa18] ;  /* 0x00028600ff0a3b82 */ /* 0x000e220000000a00 */
[----:B-----5:R1:W5:Y:S01]  /*22330*/  @P0 LDG.E R6, desc[UR60][R2.64] ;  /* 0x0000003c02060981 */ /* 0x020362000c1e1900 */
[----:B------:R-:W-:Y:S01]  /*22340*/  ISETP.NE.U32.AND P2, PT, RZ, UR6, PT ;  /* 0x00000006ff007c0c */ /* 0x000fe2000bf45070 */
[----:B------:R-:W-:Y:S01]  /*22350*/  IMAD.MOV.U32 R8, RZ, RZ, RZ ;  /* 0x000000ffff087224 */ /* 0x000fe200078e00ff */
[----:B------:R-:W-:Y:S01]  /*22360*/  ISETP.NE.U32.AND P0, PT, RZ, UR4, PT ;  /* 0x00000004ff007c0c */ /* 0x000fe2000bf05070 */
[----:B------:R-:W-:Y:S02]  /*22370*/  IMAD.MOV.U32 R0, RZ, RZ, RZ ;  /* 0x000000ffff007224 */ /* 0x000fe400078e00ff */
[----:B--2---:R-:W-:Y:S01]  /*22380*/  IMAD.WIDE R4, R19, 0x4, R4 ;  /* 0x0000000413047825 */ /* 0x004fe200078e0204 */
[----:B-1----:R-:W1:Y:S01]  /*22390*/  LDC.64 R2, c[0x0][0xa10] ;  /* 0x00028400ff027b82 */ /* 0x002e620000000a00 */
[----:B------:R-:W-:Y:S01]  /*223a0*/  ULDC UR4, c[0x0][0x288] ;  /* 0x0000a20000047ab9 */ /* 0x000fe20000000800 */
[----:B------:R-:W-:-:S02]  /*223b0*/  ISETP.NE.AND.EX P2, PT, RZ, UR7, PT, P2 ;  /* 0x00000007ff007c0c */ /* 0x000fc4000bf45320 */
[----:B------:R-:W-:Y:S01]  /*223c0*/  ISETP.NE.AND.EX P0, PT, RZ, UR5, PT, P0 ;  /* 0x00000005ff007c0c */ /* 0x000fe2000bf05300 */
[----:B0-----:R-:W-:-:S10]  /*223d0*/  @P3 IMAD.WIDE R10, R19, 0x4, R10 ;  /* 0x00000004130a3825 */ /* 0x001fd400078e020a */
[----:B------:R-:W5:Y:S01]  /*223e0*/  @P2 LDG.E R8, desc[UR60][R4.64] ;  /* 0x0000003c04082981 */ /* 0x000f62000c1e1900 */
[----:B-1----:R-:W-:-:S05]  /*223f0*/  IMAD.WIDE R2, R19, 0x4, R2 ;  /* 0x0000000413027825 */ /* 0x002fca00078e0202 */
[----:B------:R-:W5:Y:S04]  /*22400*/  @P0 LDG.E R0, desc[UR60][R2.64] ;  /* 0x0000003c02000981 */ /* 0x000f68000c1e1900 */
[----:B---3--:R0:W-:Y:S02]  /*22410*/  STL [R1+0x40], R7 ;  /* 0x0000400701007387 */ /* 0x0081e40000100800 */
        /* <DEDUP_REMOVED lines=12> */
[----:B------:R-:W-:Y:S01]  /*224e0*/  MOV R11, R7 ;  /* 0x00000007000b7202 */ /* 0x000fe20000000f00 */
[----:B0-----:R-:W-:Y:S01]  /*224f0*/  IMAD.U32 R7, RZ, RZ, UR4 ;  /* 0x00000004ff077e24 */ /* 0x001fe2000f8e00ff */
[----:B------:R-:W-:Y:S06]  /*22500*/  @P3 BRA `(.L_x_5417) ;  /* 0x0000000000143947 */ /* 0x000fec0003800000 */
[----:B------:R-:W-:Y:S05]  /*22510*/  @!P1 BRA `(.L_x_5417) ;  /* 0x0000000000109947 */ /* 0x000fea0003800000 */
[----:B------:R-:W2:Y:S04]  /*22520*/  LDG.E R9, desc[UR60][R12.64] ;  /* 0x0000003c0c097981 */ /* 0x000ea8000c1e1900 */
[----:B------:R-:W2:Y:S02]  /*22530*/  LDG.E R12, desc[UR60][R12.64+0x4] ;  /* 0x0000043c0c0c7981 */ /* 0x000ea4000c1e1900 */
[----:B--2---:R-:W-:-:S05]  /*22540*/  IMAD.IADD R11, R12, 0x1, -R9 ;  /* 0x000000010c0b7824 */ /* 0x004fca00078e0a09 */
[----:B------:R0:W-:Y:S02]  /*22550*/  STL [R1+0x3c], R11 ;  /* 0x00003c0b01007387 */ /* 0x0001e40000100800 */
.L_x_5417:
[----:B-----5:R-:W-:Y:S01]  /*22560*/  IMAD.IADD R8, R8, 0x1, R6 ;  /* 0x0000000108087824 */ /* 0x020fe200078e0206 */
[----:B------:R-:W-:Y:S02]  /*22570*/  ULDC.64 UR4, c[0x0][0xa20] ;  /* 0x0002880000047ab9 */ /* 0x000fe40000000a00 */
[----:B------:R-:W-:Y:S02]  /*22580*/  ISETP.NE.U32.AND P1, PT, RZ, UR4, PT ;  /* 0x00000004ff007c0c */ /* 0x000fe4000bf25070 */
[----:B------:R1:W-:Y:S02]  /*22590*/  STL [R1+0x18], R8 ;  /* 0x0000180801007387 */ /* 0x0003e40000100800 */
[----:B------:R-:W-:-:S13]  /*225a0*/  ISETP.NE.AND.EX P1, PT, RZ, UR5, PT, P1 ;  /* 0x00000005ff007c0c */ /* 0x000fda000bf25310 */
[----:B-1----:R-:W-:Y:S05]  /*225b0*/  @!P1 BRA `(.L_x_5418) ;  /* 0x0000000000109947 */ /* 0x002fea0003800000 */
[----:B------:R-:W1:Y:S02]  /*225c0*/  LDC.64 R4, c[0x0][0xa20] ;  /* 0x00028800ff047b82 */ /* 0x000e640000000a00 */
[----:B-1----:R-:W-:-:S05]  /*225d0*/  IMAD.WIDE R4, R19, 0x4, R4 ;  /* 0x0000000413047825 */ /* 0x002fca00078e0204 */
[----:B------:R1:W5:Y:S01]  /*225e0*/  LDG.E R7, desc[UR60][R4.64] ;  /* 0x0000003c04077981 */ /* 0x000362000c1e1900 */
[----:B------:R-:W-:Y:S05]  /*225f0*/  BRA `(.L_x_5419) ;  /* 0x0000000000107947 */ /* 0x000fea0003800000 */
.L_x_5418:
[----:B------:R-:W-:Y:S05]  /*22600*/  @!P2 BRA `(.L_x_5419) ;  /* 0x00000000000ca947 */ /* 0x000fea0003800000 */
[----:B------:R-:W2:Y:S04]  /*22610*/  LDG.E R7, desc[UR60][R4.64] ;  /* 0x0000003c04077981 */ /* 0x000ea8000c1e1900 */
[----:B------:R-:W2:Y:S02]  /*22620*/  LDG.E R4, desc[UR60][R4.64+0x4] ;  /* 0x0000043c04047981 */ /* 0x000ea4000c1e1900 */
[----:B--2---:R-:W-:-:S07]  /*22630*/  IMAD.IADD R7, R4, 0x1, -R7 ;  /* 0x0000000104077824 */ /* 0x004fce00078e0a07 */
.L_x_5419:
[----:B-1----:R-:W2:Y:S04]  /*22640*/  @P0 LDG.E R4, desc[UR60][R2.64] ;  /* 0x0000003c02040981 */ /* 0x002ea8000c1e1900 */
[----:B------:R1:W2:Y:S01]  /*22650*/  @P0 LDG.E R2, desc[UR60][R2.64+0x4] ;  /* 0x0000043c02020981 */ /* 0x0002a2000c1e1900 */
[----:B------:R-:W-:Y:S01]  /*22660*/  IMAD.SHL.U32 R12, R17, 0x80, RZ ;  /* 0x00000080110c7824 */ /* 0x000fe200078e00ff */
[----:B-----5:R-:W-:-:S03]  /*22670*/  IADD3 R9, -R6, R7, RZ ;  /* 0x0000000706097210 */ /* 0x020fc60007ffe1ff */
[----:B------:R-:W-:Y:S01]  /*22680*/  VIADD R7, R12, 0x7f ;  /* 0x0000007f0c077836 */ /* 0x000fe20000000000 */
[----:B------:R3:W-:Y:S01]  /*22690*/  STL [R1+0x34], R12 ;  /* 0x0000340c01007387 */ /* 0x0007e20000100800 */
[----:B-1----:R-:W1:Y:S02]  /*226a0*/  LDC R3, c[0x0][0x448] ;  /* 0x00011200ff037b82 */ /* 0x002e640000000800 */
[----:B-1----:R-:W-:-:S13]  /*226b0*/  ISETP.NE.AND P1, PT, R3, 0x1, PT ;  /* 0x000000010300780c */ /* 0x002fda0003f25270 */
[----:B------:R-:W1:Y:S08]  /*226c0*/  @P1 LDC R3, c[0x0][0x44c] ;  /* 0x00011300ff031b82 */ /* 0x000e700000000800 */
[----:B------:R-:W4:Y:S01]  /*226d0*/  @P1 LDC R5, c[0x0][0x450] ;  /* 0x00011400ff051b82 */ /* 0x000f220000000800 */
[----:B--2---:R-:W-:Y:S02]  /*226e0*/  @P0 IMAD.IADD R10, R2, 0x1, -R4 ;  /* 0x00000001020a0824 */ /* 0x004fe400078e0a04 */
[----:B-1----:R-:W-:-:S04]  /*226f0*/  @P1 IMAD.HI.U32 R2, R7, R3, RZ ;  /* 0x0000000307021227 */ /* 0x002fc800078e00ff */
[----:B------:R-:W-:Y:S01]  /*22700*/  IMAD.IADD R6, R9, 0x1, R10 ;  /* 0x0000000109067824 */ /* 0x000fe200078e020a */
[----:B----4-:R-:W-:-:S03]  /*22710*/  @P1 SHF.R.U32.HI R7, RZ, R5, R2 ;  /* 0x00000005ff071219 */ /* 0x010fc60000011602 */
[C---:B------:R-:W-:Y:S01]  /*22720*/  VIADD R2, R6.reuse, 0x5f ;  /* 0x0000005f06027836 */ /* 0x040fe20000000000 */
[----:B------:R-:W-:-:S03]  /*22730*/  IADD3 R17, R6, 0x1, -R11 ;  /* 0x0000000106117810 */ /* 0x000fc60007ffe80b */
[----:B------:R-:W-:-:S04]  /*22740*/  IMAD.HI R2, R2, 0x2aaaaaab, RZ ;  /* 0x2aaaaaab02027827 */ /* 0x000fc800078e02ff */
[----:B------:R-:W-:Y:S01]  /*22750*/  IMAD.IADD R7, R17, 0x1, R7 ;  /* 0x0000000111077824 */ /* 0x000fe200078e0207 */
[----:B------:R-:W-:-:S04]  /*22760*/  SHF.R.U32.HI R21, RZ, 0x1f, R2 ;  /* 0x0000001fff157819 */ /* 0x000fc80000011602 */
[----:B------:R-:W-:Y:S02]  /*22770*/  LEA.HI.SX32 R21, R2, R21, 0x1c ;  /* 0x0000001502157211 */ /* 0x000fe400078fe2ff */
[----:B------:R-:W1:Y:S02]  /*22780*/  LDC.64 R2, c[0x0][0x9e0] ;  /* 0x00027800ff027b82 */ /* 0x000e640000000a00 */
[----:B-1----:R-:W-:Y:S01]  /*22790*/  ISETP.GE.AND P2, PT, R3, 0x1, PT ;  /* 0x000000010300780c */ /* 0x002fe20003f46270 */
        /* <DEDUP_REMOVED lines=13> */
.L_x_5422:
[----:B------:R-:W-:-:S13]  /*22870*/  ISETP.NE.AND P3, PT, R3, 0x1, PT ;  /* 0x000000010300780c */ /* 0x000fda0003f65270 */
[----:B------:R-:W1:Y:S02]  /*22880*/  @P3 LDC.64 R4, c[0x0][0x9e8] ;  /* 0x00027a00ff043b82 */ /* 0x000e640000000a00 */
[----:B-1----:R-:W-:-:S05]  /*22890*/  @P3 IMAD.HI.U32 R4, R2, R4, RZ ;  /* 0x0000000402043227 */ /* 0x002fca00078e00ff */
[----:B------:R-:W-:-:S07]  /*228a0*/  @P3 SHF.R.U32.HI R2, RZ, R5, R4 ;  /* 0x00000005ff023219 */ /* 0x000fce0000011604 */
.L_x_5423:
[----:B------:R-:W-:Y:S05]  /*228b0*/  BSYNC B0 ;  /* 0x0000000000007941 */ /* 0x000fea0003800000 */
.L_x_5421:
[----:B------:R-:W-:-:S05]  /*228c0*/  IMAD R2, R2, R3, R3 ;  /* 0x0000000302027224 */ /* 0x000fca00078e0203 */
[----:B------:R-:W-:-:S07]  /*228d0*/  VIMNMX R8, R8, R2, PT ;  /* 0x0000000208087248 */ /* 0x000fce0003fe0100 */
.L_x_5420:
[----:B------:R-:W1:Y:S01]  /*228e0*/  @P1 LDC R4, c[0x0][0x44c] ;  /* 0x00011300ff041b82 */ /* 0x000e620000000800 */
[----:B------:R-:W-:Y:S01]  /*228f0*/  MOV R2, R12 ;  /* 0x0000000c00027202 */ /* 0x000fe20000000f00 */
[----:B------:R-:W-:Y:S01]  /*22900*/  IMAD.IADD R20, R6, 0x1, -R11 ;  /* 0x0000000106147824 */ /* 0x000fe200078e0a0b */
[----:B------:R-:W-:-:S05]  /*22910*/  ULDC UR4, c[0x0][0x9dc] ;  /* 0x0002770000047ab9 */ /* 0x000fca0000000800 */
[----:B------:R-:W2:Y:S01]  /*22920*/  @P1 LDC R5, c[0x0][0x450] ;  /* 0x00011400ff051b82 */ /* 0x000ea20000000800 */
[----:B-1----:R-:W-:-:S05]  /*22930*/  @P1 IMAD.HI.U32 R4, R12, R4, RZ ;  /* 0x000000040c041227 */ /* 0x002fca00078e00ff */
[----:B--2---:R-:W-:-:S05]  /*22940*/  @P1 SHF.R.U32.HI R2, RZ, R5, R4 ;  /* 0x00000005ff021219 */ /* 0x004fca0000011604 */
        /* <DEDUP_REMOVED lines=13> */
.L_x_5426:
[----:B------:R-:W-:-:S13]  /*22a20*/  ISETP.NE.AND P1, PT, R3, 0x1, PT ;  /* 0x000000010300780c */ /* 0x000fda0003f25270 */
[----:B------:R-:W1:Y:S02]  /*22a30*/  @P1 LDC.64 R4, c[0x0][0x9e8] ;  /* 0x00027a00ff041b82 */ /* 0x000e640000000a00 */
[----:B-1----:R-:W-:-:S05]  /*22a40*/  @P1 IMAD.HI.U32 R4, R2, R4, RZ ;  /* 0x0000000402041227 */ /* 0x002fca00078e00ff */
[----:B------:R-:W-:-:S07]  /*22a50*/  @P1 SHF.R.U32.HI R2, RZ, R5, R4 ;  /* 0x00000005ff021219 */ /* 0x000fce0000011604 */
.L_x_5427:
[----:B------:R-:W-:Y:S05]  /*22a60*/  BSYNC B0 ;  /* 0x0000000000007941 */ /* 0x000fea0003800000 */
.L_x_5425:
[----:B------:R-:W-:-:S05]  /*22a70*/  IMAD R2, R2, R3, RZ ;  /* 0x0000000302027224 */ /* 0x000fca00078e02ff */
[----:B------:R-:W-:-:S07]  /*22a80*/  VIMNMX R6, R6, R2, !PT ;  /* 0x0000000206067248 */ /* 0x000fce0007fe0100 */
.L_x_5424:
[----:B------:R-:W-:Y:S01]  /*22a90*/  VIADD R8, R8, 0x5f ;  /* 0x0000005f08087836 */ /* 0x000fe20000000000 */
[----:B------:R-:W-:Y:S01]  /*22aa0*/  BSSY B0, `(.L_x_5428) ;  /* 0x0000167000007945 */ /* 0x000fe20003800000 */
[----:B------:R-:W-:Y:S01]  /*22ab0*/  IMAD.HI R6, R6, 0x2aaaaaab, RZ ;  /* 0x2aaaaaab06067827 */ /* 0x000fe200078e02ff */
[----:B------:R-:W-:-:S03]  /*22ac0*/  PLOP3.LUT P5, PT, PT, PT, PT, 0x80, 0x0 ;  /* 0x000000000000781c */ /* 0x000fc60003faf070 */
        /* <DEDUP_REMOVED lines=10> */
[----:B------:R-:W-:-:S03]  /*22b70*/  VIMNMX R10, R9, R10, PT ;  /* 0x0000000a090a7248 */ /* 0x000fc60003fe0100 */
[----:B------:R-:W-:Y:S01]  /*22b80*/  IMAD.WIDE.U32 R4, R2, -0x55555555, RZ ;  /* 0xaaaaaaab02047825 */ /* 0x000fe200078e00ff */
[----:B------:R-:W-:-:S04]  /*22b90*/  ISETP.GT.AND P1, PT, R10, R2, PT ;  /* 0x000000020a00720c */ /* 0x000fc80003f24270 */
[----:B------:R-:W-:-:S05]  /*22ba0*/  SHF.R.U32.HI R3, RZ, 0x6, R5 ;  /* 0x00000006ff037819 */ /* 0x000fca0000011605 */
[----:B------:R-:W-:-:S04]  /*22bb0*/  IMAD.MOV.U32 R9, RZ, RZ, R3 ;  /* 0x000000ffff097224 */ /* 0x000fc800078e0003 */
[----:B------:R-:W-:-:S04]  /*22bc0*/  @P1 VIADD R2, R10, 0x5f ;  /* 0x0000005f0a021836 */ /* 0x000fc80000000000 */
[----:B------:R-:W-:-:S05]  /*22bd0*/  @P1 IMAD.HI R2, R2, 0x2aaaaaab, RZ ;  /* 0x2aaaaaab02021827 */ /* 0x000fca00078e02ff */
[----:B------:R-:W-:-:S04]  /*22be0*/  @P1 SHF.R.U32.HI R4, RZ, 0x1f, R2 ;  /* 0x0000001fff041819 */ /* 0x000fc80000011602 */
        /* <DEDUP_REMOVED lines=10> */
.L_x_5625:
[----:B--2---:R-:W-:Y:S02]  /*22c90*/  ISETP.NE.AND P0, PT, R14, RZ, PT ;  /* 0x000000ff0e00720c */ /* 0x004fe40003f05270 */
[----:B------:R-:W-:-:S11]  /*22ca0*/  PLOP3.LUT P2, PT, PT, PT, PT, 0x8, 0x0 ;  /* 0x000000000000781c */ /* 0x000fd60003f4e170 */
[----:B------:R-:W-:Y:S05]  /*22cb0*/  @P0 BRA `(.L_x_5431) ;  /* 0x00000000000c0947 */ /* 0x000fea0003800000 */
[----:B------:R-:W-:-:S03]  /*22cc0*/  UMOV UR4, 0xffffffff ;  /* 0xffffffff00047882 */ /* 0x000fc60000000000 */
[----:B------:R-:W-:Y:S05]  /*22cd0*/  BRA.DIV UR4, `(.L_x_5432) ;  /* 0x0000007a04fc7947 */ /* 0x000fea000b800000 */
[----:B------:R-:W-:-:S13]  /*22ce0*/  ELECT P2, URZ, PT ;  /* 0x00000000003f782f */ /* 0x000fda0003840000 */
.L_x_5431:
[----:B-1----:R-:W2:Y:S04]  /*22cf0*/  LDL R4, [R1+0x48] ;  /* 0x0000480001047983 */ /* 0x002ea80000100800 */
[----:B------:R-:W3:Y:S01]  /*22d00*/  LDL R6, [R1+0x4] ;  /* 0x0000040001067983 */ /* 0x000ee20000100800 */
[----:B------:R-:W-:Y:S01]  /*22d10*/  BSSY B1, `(.L_x_5433) ;  /* 0x0000008000017945 */ /* 0x000fe20003800000 */
[----:B--2---:R-:W-:-:S05]  /*22d20*/  VIADD R4, R4, 0x1 ;  /* 0x0000000104047836 */ /* 0x004fca0000000000 */
[----:B------:R-:W-:-:S04]  /*22d30*/  LEA.HI R5, R4, R4, RZ, 0x1 ;  /* 0x0000000404057211 */ /* 0x000fc800078f08ff */
[----:B------:R-:W-:-:S04]  /*22d40*/  LOP3.LUT R5, R5, 0xfffffffe, RZ, 0xc0, !PT ;  /* 0xfffffffe05057812 */ /* 0x000fc800078ec0ff */
[----:B------:R-:W-:-:S04]  /*22d50*/  IADD3 R4, R4, -R5, RZ ;  /* 0x8000000504047210 */ /* 0x000fc80007ffe0ff */
[----:B------:R-:W-:-:S04]  /*22d60*/  SHF.L.U32 R4, R4, 0x1f, RZ ;  /* 0x0000001f04047819 */ /* 0x000fc800000006ff */
[----:B---3--:R-:W1:Y:S02]  /*22d70*/  SYNCS.PHASECHK.TRANS64.TRYWAIT P0, [R6+URZ+0x30820], R4 ;  /* 0x03082004060075a7 */ /* 0x008e64000800017f */
[----:B-1----:R-:W-:Y:S05]  /*22d80*/  @!P0 BRA `(.L_x_5434) ;  /* 0x0000007800f48947 */ /* 0x002fea0003800000 */
.L_x_5628:
[----:B------:R-:W-:Y:S05]  /*22d90*/  BSYNC B1 ;  /* 0x0000000000017941 */ /* 0x000fea0003800000 */
.L_x_5433:
        /* <DEDUP_REMOVED lines=13> */
.L_x_5629:
[----:B------:R-:W-:Y:S05]  /*22e70*/  BSYNC B2 ;  /* 0x0000000000027941 */ /* 0x000fea0003800000 */
.L_x_5437:
[----:B------:R-:W-:Y:S04]  /*22e80*/  BSSY B2, `(.L_x_5439) ;  /* 0x0000008000027945 */ /* 0x000fe80003800000 */
[----:B------:R-:W-:Y:S05]  /*22e90*/  @P4 BRA `(.L_x_5440) ;  /* 0x0000000000184947 */ /* 0x000fea0003800000 */
[----:B------:R-:W2:Y:S02]  /*22ea0*/  LDL R4, [R1] ;  /* 0x0000000001047983 */ /* 0x000ea40000100800 */
[----:B--2---:R-:W-:Y:S01]  /*22eb0*/  LOP3.LUT P0, RZ, R4, 0x1, RZ, 0xc0, !PT ;  /* 0x0000000104ff7812 */ /* 0x004fe2000780c0ff */
[----:B------:R-:W-:-:S04]  /*22ec0*/  IMAD.MOV.U32 R4, RZ, RZ, 0x9000 ;  /* 0x00009000ff047424 */ /* 0x000fc800078e00ff */
[----:B------:R2:W-:Y:S08]  /*22ed0*/  SYNCS.ARRIVE.TRANS64 RZ, [R7+URZ+0x30890], R4 ;  /* 0x0308900407ff79a7 */ /* 0x0005f0000800003f */
[----:B------:R-:W-:Y:S05]  /*22ee0*/  @!P0 BRA `(.L_x_5440) ;  /* 0x0000000000048947 */ /* 0x000fea0003800000 */
[----:B------:R-:W-:Y:S01]  /*22ef0*/  BPT.TRAP 0x1 ;  /* 0x000000040000795c */ /* 0x000fe20000300000 */
.L_x_5440:
[----:B------:R-:W-:Y:S05]  /*22f00*/  BSYNC B2 ;  /* 0x0000000000027941 */ /* 0x000fea0003800000 */
.L_x_5439:
[----:B------:R-:W3:Y:S04]  /*22f10*/  LDL R6, [R1+0x4] ;  /* 0x0000040001067983 */ /* 0x000ee80000100800 */
[----:B--2---:R-:W3:Y:S01]  /*22f20*/  LDL R4, [R1+0x1c] ;  /* 0x00001c0001047983 */ /* 0x004ee20000100800 */
        /* <DEDUP_REMOVED lines=9> */
[----:B---3--:R-:W-:-:S02]  /*22fc0*/  IMAD R6, R4, 0x9000, R6 ;  /* 0x0000900004067824 */ /* 0x008fc400078e0206 */
[----:B------:R-:W-:Y:S02]  /*22fd0*/  VIADD R4, R7, 0x30890 ;  /* 0x0003089007047836 */ /* 0x000fe40000000000 */
[----:B------:R-:W-:-:S07]  /*22fe0*/  VIADD R8, R6, 0x1e400 ;  /* 0x0001e40006087836 */ /* 0x000fce0000000000 */
.L_x_5441:
        /* <DEDUP_REMOVED lines=16> */
.L_x_5442:
        /* <DEDUP_REMOVED lines=16> */
.L_x_5443:
        /* <DEDUP_REMOVED lines=13> */
.L_x_5630:
[----:B------:R-:W-:Y:S05]  /*232c0*/  BSYNC B2 ;  /* 0x0000000000027941 */ /* 0x000fea0003800000 */
.L_x_5444:
[----:B------:R-:W-:Y:S01]  /*232d0*/  BSSY B2, `(.L_x_5446) ;  /* 0x000000a000027945 */ /* 0x000fe20003800000 */
[----:B-12---:R-:W-:Y:S02]  /*232e0*/  IMAD.MOV.U32 R10, RZ, RZ, 0x0 ;  /* 0x00000000ff0a7424 */ /* 0x006fe400078e00ff */
[----:B0-----:R-:W-:Y:S01]  /*232f0*/  IMAD.MOV.U32 R11, RZ, RZ, 0x12f00000 ;  /* 0x12f00000ff0b7424 */ /* 0x001fe200078e00ff */
[----:B------:R-:W-:Y:S06]  /*23300*/  @P4 BRA `(.L_x_5447) ;  /* 0x0000000000184947 */ /* 0x000fec0003800000 */
[----:B------:R-:W2:Y:S02]  /*23310*/  LDL R4, [R1] ;  /* 0x0000000001047983 */ /* 0x000ea40000100800 */
[----:B--2---:R-:W-:Y:S01]  /*23320*/  LOP3.LUT P0, RZ, R4, 0x1, RZ, 0xc0, !PT ;  /* 0x0000000104ff7812 */ /* 0x004fe2000780c0ff */
[----:B------:R-:W-:-:S04]  /*23330*/  IMAD.MOV.U32 R4, RZ, RZ, 0x9000 ;  /* 0x00009000ff047424 */ /* 0x000fc800078e00ff */
[----:B------:R0:W-:Y:S08]  /*23340*/  SYNCS.ARRIVE.TRANS64 RZ, [R7+URZ+0x308b0], R4 ;  /* 0x0308b00407ff79a7 */ /* 0x0001f0000800003f */
[----:B------:R-:W-:Y:S05]  /*23350*/  @!P0 BRA `(.L_x_5447) ;  /* 0x0000000000048947 */ /* 0x000fea0003800000 */
[----:B------:R-:W-:Y:S01]  /*23360*/  BPT.TRAP 0x1 ;  /* 0x000000040000795c */ /* 0x000fe20000300000 */
.L_x_5447:
[----:B------:R-:W-:Y:S05]  /*23370*/  BSYNC B2 ;  /* 0x0000000000027941 */ /* 0x000fea0003800000 */
.L_x_5446:
[----:B------:R-:W-:Y:S01]  /*23380*/  R2UR UR10, R14 ;  /* 0x000000000e0a72ca */ /* 0x000fe200000e0000 */
[----:B------:R-:W-:Y:S01]  /*23390*/  UIADD3 UR4, UP0, UR36, 0x670, URZ ;  /* 0x0000067024047890 */ /* 0x000fe2000ff1e03f */
[----:B------:R-:W-:Y:S01]  /*233a0*/  R2UR UR6, R10 ;  /* 0x000000000a0672ca */ /* 0x000fe200000e0000 */
[----:B0-----:R-:W-:Y:S01]  /*233b0*/  VIADD R7, R7, 0x308b0 ;  /* 0x000308b007077836 */ /* 0x001fe20000000000 */
[----:B------:R-:W-:Y:S01]  /*233c0*/  R2UR UR7, R11 ;  /* 0x000000000b0772ca */ /* 0x000fe200000e0000 */
[----:B------:R-:W-:Y:S01]  /*233d0*/  VIADD R4, R6, 0x400 ;  /* 0x0000040006047836 */ /* 0x000fe20000000000 */
[----:B------:R-:W-:Y:S01]  /*233e0*/  PLOP3.LUT P0, PT, PT, PT, PT, 0x80, 0x0 ;  /* 0x000000000000781c */ /* 0x000fe20003f0f070 */
[----:B------:R-:W-:-:S12]  /*233f0*/  UIADD3.X UR5, URZ, UR37, URZ, UP0, !UPT ;  /* 0x000000253f057290 */ /* 0x000fd800087fe43f */
.L_x_5448:
        /* <DEDUP_REMOVED lines=15> */
.L_x_5449:
        /* <DEDUP_REMOVED lines=15> */
.L_x_5450:
        /* <DEDUP_REMOVED lines=10> */
.L_x_5436:
[----:B------:R-:W-:Y:S05]  /*23680*/  BSYNC B1 ;  /* 0x0000000000017941 */ /* 0x000fea0003800000 */
.L_x_5435:
[----:B-1----:R-:W2:Y:S04]  /*23690*/  LDL.LU R4, [R1+0x1c] ;  /* 0x00001c0001047983 */ /* 0x002ea80000300800 */
[----:B------:R-:W3:Y:S01]  /*236a0*/  LDL.LU R8, [R1+0x20] ;  /* 0x0000200001087983 */ /* 0x000ee20000300800 */
[----:B------:R-:W-:Y:S01]  /*236b0*/  VIADD R9, R9, 0xfffffffe ;  /* 0xfffffffe09097836 */ /* 0x000fe20000000000 */
[----:B------:R-:W-:Y:S01]  /*236c0*/  PLOP3.LUT P5, PT, PT, PT, PT, 0x8, 0x0 ;  /* 0x000000000000781c */ /* 0x000fe20003fae170 */
[----:B--2---:R-:W-:-:S05]  /*236d0*/  VIADD R4, R4, 0x1 ;  /* 0x0000000104047836 */ /* 0x004fca0000000000 */
[----:B------:R-:W-:-:S04]  /*236e0*/  ISETP.NE.AND P0, PT, R4, 0x2, PT ;  /* 0x000000020400780c */ /* 0x000fc80003f05270 */
[----:B------:R-:W-:Y:S02]  /*236f0*/  SEL R5, RZ, 0x1, P0 ;  /* 0x00000001ff057807 */ /* 0x000fe40000000000 */
[----:B------:R-:W-:Y:S02]  /*23700*/  SEL R4, R4, RZ, P0 ;  /* 0x000000ff04047207 */ /* 0x000fe40000000000 */
[----:B---3--:R-:W-:Y:S02]  /*23710*/  LOP3.LUT R8, R8, R5, RZ, 0x3c, !PT ;  /* 0x0000000508087212 */ /* 0x008fe400078e3cff */
[----:B------:R-:W-:-:S03]  /*23720*/  ISETP.GE.AND P0, PT, R9, R3, PT ;  /* 0x000000030900720c */ /* 0x000fc60003f06270 */
[----:B------:R1:W-:Y:S04]  /*23730*/  STL [R1+0x20], R8 ;  /* 0x0000200801007387 */ /* 0x0003e80000100800 */
[----:B------:R1:W-:Y:S06]  /*23740*/  STL [R1+0x1c], R4 ;  /* 0x00001c0401007387 */ /* 0x0003ec0000100800 */
[----:B------:R-:W-:Y:S05]  /*23750*/  @!P0 BRA `(.L_x_5429) ;  /* 0x00000008006c8947 */ /* 0x000fea0003800000 */
.L_x_5467:
[----:B------:R-:W-:Y:S05]  /*23760*/  YIELD ;  /* 0x0000000000007946 */ /* 0x000fea0003800000 */
[----:B------:R-:W-:Y:S04]  /*23770*/  BSSY B1, `(.L_x_5451) ;  /* 0x000008d000017945 */ /* 0x000fe80003800000 */
[----:B--2---:R-:W-:Y:S05]  /*23780*/  @!P2 BRA `(.L_x_5452) ;  /* 0x00000008002ca947 */ /* 0x004fea0003800000 */
        /* <DEDUP_REMOVED lines=11> */
.L_x_5631:
[----:B------:R-:W-:Y:S05]  /*23840*/  BSYNC B2 ;  /* 0x0000000000027941 */ /* 0x000fea0003800000 */
.L_x_5453:
        /* <DEDUP_REMOVED lines=8> */
.L_x_5456:
[----:B------:R-:W-:Y:S05]  /*238d0*/  BSYNC B2 ;  /* 0x0000000000027941 */ /* 0x000fea0003800000 */
.L_x_5455:
        /* <DEDUP_REMOVED lines=13> */
.L_x_5457:
        /* <DEDUP_REMOVED lines=16> */
.L_x_5458:
        /* <DEDUP_REMOVED lines=16> */
.L_x_5459:
        /* <DEDUP_REMOVED lines=13> */
.L_x_5632:
[----:B------:R-:W-:Y:S05]  /*23c80*/  BSYNC B2 ;  /* 0x0000000000027941 */ /* 0x000fea0003800000 */
.L_x_5460:
[----:B------:R-:W-:Y:S01]  /*23c90*/  BSSY B2, `(.L_x_5462) ;  /* 0x000000a000027945 */ /* 0x000fe20003800000 */
[----:B------:R-:W-:Y:S02]  /*23ca0*/  IMAD.MOV.U32 R10, RZ, RZ, 0x0 ;  /* 0x00000000ff0a7424 */ /* 0x000fe400078e00ff */
[----:B0-----:R-:W-:Y:S01]  /*23cb0*/  IMAD.MOV.U32 R11, RZ, RZ, 0x12f00000 ;  /* 0x12f00000ff0b7424 */ /* 0x001fe200078e00ff */
[----:B------:R-:W-:Y:S06]  /*23cc0*/  @P1 BRA `(.L_x_5463) ;  /* 0x0000000000181947 */ /* 0x000fec0003800000 */
[----:B------:R-:W3:Y:S02]  /*23cd0*/  LDL R4, [R1] ;  /* 0x0000000001047983 */ /* 0x000ee40000100800 */
[----:B---3--:R-:W-:Y:S01]  /*23ce0*/  LOP3.LUT P0, RZ, R4, 0x1, RZ, 0xc0, !PT ;  /* 0x0000000104ff7812 */ /* 0x008fe2000780c0ff */
[----:B------:R-:W-:-:S04]  /*23cf0*/  IMAD.MOV.U32 R4, RZ, RZ, 0x9000 ;  /* 0x00009000ff047424 */ /* 0x000fc800078e00ff */
[----:B------:R0:W-:Y:S08]  /*23d00*/  SYNCS.ARRIVE.TRANS64 RZ, [R8+URZ+0x308b0], R4 ;  /* 0x0308b00408ff79a7 */ /* 0x0001f0000800003f */
[----:B------:R-:W-:Y:S05]  /*23d10*/  @!P0 BRA `(.L_x_5463) ;  /* 0x0000000000048947 */ /* 0x000fea0003800000 */
[----:B------:R-:W-:Y:S01]  /*23d20*/  BPT.TRAP 0x1 ;  /* 0x000000040000795c */ /* 0x000fe20000300000 */
.L_x_5463:
[----:B------:R-:W-:Y:S05]  /*23d30*/  BSYNC B2 ;  /* 0x0000000000027941 */ /* 0x000fea0003800000 */
.L_x_5462:
        /* <DEDUP_REMOVED lines=8> */
.L_x_5464:
        /* <DEDUP_REMOVED lines=15> */
.L_x_5465:
        /* <DEDUP_REMOVED lines=15> */
.L_x_5466:
        /* <DEDUP_REMOVED lines=10> */
.L_x_5452:
[----:B------:R-:W-:Y:S05]  /*24040*/  BSYNC B1 ;  /* 0x0000000000017941 */ /* 0x000fea0003800000 */
.L_x_5451:
[----:B-1----:R-:W2:Y:S04]  /*24050*/  LDL.LU R4, [R1+0x1c] ;  /* 0x00001c0001047983 */ /* 0x002ea80000300800 */
[----:B------:R-:W3:Y:S01]  /*24060*/  LDL.LU R7, [R1+0x20] ;  /* 0x0000200001077983 */ /* 0x000ee20000300800 */
        /* <DEDUP_REMOVED lines=10> */
.L_x_5429:
[----:B------:R-:W-:Y:S05]  /*24110*/  BSYNC B0 ;  /* 0x0000000000007941 */ /* 0x000fea0003800000 */
.L_x_5428:
[----:B--2---:R-:W2:Y:S01]  /*24120*/  LDL R7, [R1+0x34] ;  /* 0x0000340001077983 */ /* 0x004ea20000100800 */
[----:B------:R-:W3:Y:S01]  /*24130*/  LDC R0, c[0x0][0x448] ;  /* 0x00011200ff007b82 */ /* 0x000ee20000000800 */
[----:B------:R-:W-:Y:S07]  /*24140*/  @!P5 WARPSYNC.ALL ;  /* 0x000000000000d948 */ /* 0x000fee0003800000 */
[----:B------:R-:W-:Y:S01]  /*24150*/  @!P5 BAR.SYNC.DEFER_BLOCKING 0xc, 0x180 ;  /* 0x030600000000db1d */ /* 0x000fe20000010000 */
[----:B---3--:R-:W-:-:S13]  /*24160*/  ISETP.NE.AND P0, PT, R0, 0x1, PT ;  /* 0x000000010000780c */ /* 0x008fda0003f05270 */
[----:B------:R-:W3:Y:S08]  /*24170*/  @P0 LDC R2, c[0x0][0x44c] ;  /* 0x00011300ff020b82 */ /* 0x000ef00000000800 */
[----:B------:R-:W4:Y:S01]  /*24180*/  @P0 LDC R3, c[0x0][0x450] ;  /* 0x00011400ff030b82 */ /* 0x000f220000000800 */
[----:B--2---:R-:W-:-:S04]  /*24190*/  VIADD R0, R7, 0x7f ;  /* 0x0000007f07007836 */ /* 0x004fc80000000000 */
[----:B---3--:R-:W-:-:S05]  /*241a0*/  @P0 IMAD.HI.U32 R2, R0, R2, RZ ;  /* 0x0000000200020227 */ /* 0x008fca00078e00ff */
[----:B----4-:R-:W-:Y:S02]  /*241b0*/  @P0 SHF.R.U32.HI R0, RZ, R3, R2 ;  /* 0x00000003ff000219 */ /* 0x010fe40000011602 */
[----:B------:R-:W2:Y:S03]  /*241c0*/  LDC.64 R2, c[0x0][0x9e0] ;  /* 0x00027800ff027b82 */ /* 0x000ea60000000a00 */
[----:B------:R-:W-:Y:S01]  /*241d0*/  IMAD.IADD R0, R17, 0x1, R0 ;  /* 0x0000000111007824 */ /* 0x000fe200078e0200 */
[----:B--2---:R-:W-:-:S04]  /*241e0*/  ISETP.GE.AND P1, PT, R3, 0x1, PT ;  /* 0x000000010300780c */ /* 0x004fc80003f26270 */
[----:B------:R-:W-:-:S09]  /*241f0*/  IADD3 R2, R0, R2, RZ ;  /* 0x0000000200027210 */ /* 0x000fd20007ffe0ff */
[----:B------:R-:W-:Y:S05]  /*24200*/  @!P1 BRA `(.L_x_5468) ;  /* 0x0000000000489947 */ /* 0x000fea0003800000 */
[C---:B------:R-:W-:Y:S01]  /*24210*/  ISETP.GT.AND P2, PT, R0.reuse, RZ, PT ;  /* 0x000000ff0000720c */ /* 0x040fe20003f44270 */
[----:B------:R-:W-:Y:S01]  /*24220*/  BSSY B0, `(.L_x_5469) ;  /* 0x000000e000007945 */ /* 0x000fe20003800000 */
[----:B------:R-:W-:-:S11]  /*24230*/  VIADD R6, R0, 0xffffffff ;  /* 0xffffffff00067836 */ /* 0x000fd60000000000 */
[----:B------:R-:W-:Y:S05]  /*24240*/  @P2 BRA `(.L_x_5470) ;  /* 0x00000000001c2947 */ /* 0x000fea0003800000 */
[----:B------:R-:W-:Y:S01]  /*24250*/  ISETP.NE.AND P2, PT, R3, 0x1, PT ;  /* 0x000000010300780c */ /* 0x000fe20003f45270 */
[----:B------:R-:W-:-:S12]  /*24260*/  IMAD.MOV R0, RZ, RZ, -R0 ;  /* 0x000000ffff007224 */ /* 0x000fd800078e0a00 */
[----:B-1----:R-:W1:Y:S02]  /*24270*/  @P2 LDC.64 R4, c[0x0][0x9e8] ;  /* 0x00027a00ff042b82 */ /* 0x002e640000000a00 */
[----:B-1----:R-:W-:-:S05]  /*24280*/  @P2 IMAD.HI.U32 R4, R0, R4, RZ ;  /* 0x0000000400042227 */ /* 0x002fca00078e00ff */
[----:B------:R-:W-:-:S04]  /*24290*/  @P2 SHF.R.U32.HI R0, RZ, R5, R4 ;  /* 0x00000005ff002219 */ /* 0x000fc80000011604 */
[----:B------:R-:W-:Y:S01]  /*242a0*/  LOP3.LUT R6, RZ, R0, RZ, 0x33, !PT ;  /* 0x00000000ff067212 */ /* 0x000fe200078e33ff */
[----:B------:R-:W-:Y:S06]  /*242b0*/  BRA `(.L_x_5471) ;  /* 0x0000000000107947 */ /* 0x000fec0003800000 */
.L_x_5470:
[----:B------:R-:W-:-:S13]  /*242c0*/  ISETP.NE.AND P2, PT, R3, 0x1, PT ;  /* 0x000000010300780c */ /* 0x000fda0003f45270 */
[----:B-1----:R-:W1:Y:S02]  /*242d0*/  @P2 LDC.64 R4, c[0x0][0x9e8] ;  /* 0x00027a00ff042b82 */ /* 0x002e640000000a00 */
[----:B-1----:R-:W-:-:S05]  /*242e0*/  @P2 IMAD.HI.U32 R4, R6, R4, RZ ;  /* 0x0000000406042227 */ /* 0x002fca00078e00ff */
[----:B------:R-:W-:-:S07]  /*242f0*/  @P2 SHF.R.U32.HI R6, RZ, R5, R4 ;  /* 0x00000005ff062219 */ /* 0x000fce0000011604 */
.L_x_5471:
[----:B------:R-:W-:Y:S05]  /*24300*/  BSYNC B0 ;  /* 0x0000000000007941 */ /* 0x000fea0003800000 */
.L_x_5469:
[----:B------:R-:W-:-:S05]  /*24310*/  IMAD R6, R6, R3, R3 ;  /* 0x0000000306067224 */ /* 0x000fca00078e0203 */
[----:B------:R-:W-:-:S07]  /*24320*/  VIMNMX R2, R2, R6, PT ;  /* 0x0000000602027248 */ /* 0x000fce0003fe0100 */
.L_x_5468:
[----:B------:R-:W-:Y:S01]  /*24330*/  VIADD R0, R2, 0x5f ;  /* 0x0000005f02007836 */ /* 0x000fe20000000000 */
[----:B-1----:R-:W1:Y:S01]  /*24340*/  @P0 LDC R4, c[0x0][0x450] ;  /* 0x00011400ff040b82 */ /* 0x002e620000000800 */
[----:B------:R-:W-:Y:S02]  /*24350*/  ULDC UR4, c[0x0][0x9dc] ;  /* 0x0002770000047ab9 */ /* 0x000fe40000000800 */
[----:B------:R-:W-:-:S05]  /*24360*/  IMAD.HI R0, R0, 0x2aaaaaab, RZ ;  /* 0x2aaaaaab00007827 */ /* 0x000fca00078e02ff */
[----:B------:R-:W-:-:S04]  /*24370*/  SHF.R.U32.HI R2, RZ, 0x1f, R0 ;  /* 0x0000001fff027819 */ /* 0x000fc80000011600 */
[----:B------:R-:W-:Y:S02]  /*24380*/  LEA.HI.SX32 R2, R0, R2, 0x1c ;  /* 0x0000000200027211 */ /* 0x000fe400078fe2ff */
[----:B------:R-:W2:Y:S02]  /*24390*/  @P0 LDC R0, c[0x0][0x44c] ;  /* 0x00011300ff000b82 */ /* 0x000ea40000000800 */
[----:B------:R-:W-:Y:S01]  /*243a0*/  VIMNMX R6, R21, R2, PT ;  /* 0x0000000215067248 */ /* 0x000fe20003fe0100 */
[----:B------:R-:W-:-:S04]  /*243b0*/  IMAD.MOV.U32 R2, RZ, RZ, R7 ;  /* 0x000000ffff027224 */ /* 0x000fc800078e0007 */
[----:B------:R3:W-:Y:S01]  /*243c0*/  STL [R1+0x38], R6 ;  /* 0x0000380601007387 */ /* 0x0007e20000100800 */
[----:B--2---:R-:W-:-:S05]  /*243d0*/  @P0 IMAD.HI.U32 R0, R7, R0, RZ ;  /* 0x0000000007000227 */ /* 0x004fca00078e00ff */
[----:B-1----:R-:W-:-:S05]  /*243e0*/  @P0 SHF.R.U32.HI R2, RZ, R4, R0 ;  /* 0x00000004ff020219 */ /* 0x002fca0000011600 */
[----:B------:R-:W-:-:S04]  /*243f0*/  IMAD.IADD R0, R20, 0x1, R2 ;  /* 0x0000000114007824 */ /* 0x000fc800078e0202 */
[----:B------:R-:W-:Y:S01]  /*24400*/  VIADD R2, R0, -UR4 ;  /* 0x8000000400027c36 */ /* 0x000fe20008000000 */
[----:B---3--:R-:W-:Y:S06]  /*24410*/  @!P1 BRA `(.L_x_5472) ;  /* 0x0000000000449947 */ /* 0x008fec0003800000 */
        /* <DEDUP_REMOVED lines=10> */
.L_x_5474:
[----:B------:R-:W-:-:S13]  /*244c0*/  ISETP.NE.AND P0, PT, R3, 0x1, PT ;  /* 0x000000010300780c */ /* 0x000fda0003f05270 */
[----:B------:R-:W1:Y:S02]  /*244d0*/  @P0 LDC.64 R4, c[0x0][0x9e8] ;  /* 0x00027a00ff040b82 */ /* 0x000e640000000a00 */
[----:B-1----:R-:W-:-:S05]  /*244e0*/  @P0 IMAD.HI.U32 R4, R0, R4, RZ ;  /* 0x0000000400040227 */ /* 0x002fca00078e00ff */
[----:B------:R-:W-:-:S07]  /*244f0*/  @P0 SHF.R.U32.HI R0, RZ, R5, R4 ;  /* 0x00000005ff000219 */ /* 0x000fce0000011604 */
.L_x_5475:
[----:B------:R-:W-:Y:S05]  /*24500*/  BSYNC B0 ;  /* 0x0000000000007941 */ /* 0x000fea0003800000 */
.L_x_5473:
[----:B------:R-:W-:-:S05]  /*24510*/  IMAD R0, R0, R3, RZ ;  /* 0x0000000300007224 */ /* 0x000fca00078e02ff */
[----:B------:R-:W-:-:S07]  /*24520*/  VIMNMX R2, R2, R0, !PT ;  /* 0x0000000002027248 */ /* 0x000fce0007fe0100 */
.L_x_5472:
[----:B------:R-:W-:Y:S01]  /*24530*/  IMAD.HI R2, R2, 0x2aaaaaab, RZ ;  /* 0x2aaaaaab02027827 */ /* 0x000fe200078e02ff */
[----:B------:R-:W-:Y:S04]  /*24540*/  BSSY B7, `(.L_x_5476) ;  /* 0x000046b000077945 */ /* 0x000fe80003800000 */
[----:B------:R-:W-:-:S04]  /*24550*/  SHF.R.U32.HI R0, RZ, 0x1f, R2 ;  /* 0x0000001fff007819 */ /* 0x000fc80000011602 */
[----:B------:R-:W-:-:S04]  /*24560*/  LEA.HI.SX32 R0, R2, R0, 0x1c ;  /* 0x0000000002007211 */ /* 0x000fc800078fe2ff */
[----:B------:R-:W-:-:S04]  /*24570*/  VIMNMX R3, RZ, R0, !PT ;  /* 0x00000000ff037248 */ /* 0x000fc80007fe0100 */
[----:B------:R-:W-:Y:S01]  /*24580*/  ISETP.GT.AND P0, PT, R6, R3, PT ;  /* 0x000000030600720c */ /* 0x000fe20003f04270 */
[----:B------:R1:W-:-:S12]  /*24590*/  STL [R1+0x30], R3 ;  /* 0x0000300301007387 */ /* 0x0003d80000100800 */
[----:B-1----:R-:W-:Y:S05]  /*245a0*/  @P0 BRA `(.L_x_5477) ;  /* 0x0000000000440947 */ /* 0x002fea0003800000 */
[----:B------:R-:W1:Y:S02]  /*245b0*/  S2R R3, SR_TID.X ;  /* 0x0000000000037919 */ /* 0x000e640000002100 */
[----:B-1----:R-:W-:-:S04]  /*245c0*/  LOP3.LUT R3, R3, 0x7f, RZ, 0xc0, !PT ;  /* 0x0000007f03037812 */ /* 0x002fc800078ec0ff */
[----:B------:R-:W-:-:S13]  /*245d0*/  ISETP.NE.AND P1, PT, R3, RZ, PT ;  /* 0x000000ff0300720c */ /* 0x000fda0003f25270 */
[----:B------:R-:W-:Y:S05]  /*245e0*/  @P1 BRA `(.L_x_5478) ;  /* 0x0000004400801947 */ /* 0x000fea0003800000 */
[----:B------:R-:W1:Y:S01]  /*245f0*/  S2R R3, SR_LANEID ;  /* 0x0000000000037919 */ /* 0x000e620000000000 */
[----:B------:R-:W-:Y:S02]  /*24600*/  VOTEU.ANY UR4, UPT, PT ;  /* 0x0000000000047886 */ /* 0x000fe400038e0100 */
[----:B------:R-:W1:Y:S08]  /*24610*/  FLO.U32 R0, UR4 ;  /* 0x0000000400007d00 */ /* 0x000e7000080e0000 */
[----:B------:R-:W2:Y:S01]  /*24620*/  POPC R4, UR4 ;  /* 0x0000000400047d09 */ /* 0x000ea20008000000 */
[----:B-1----:R-:W-:-:S02]  /*24630*/  ISETP.EQ.U32.AND P0, PT, R0, R3, PT ;  /* 0x000000030000720c */ /* 0x002fc40003f02070 */
[----:B------:R-:W2:Y:S11]  /*24640*/  LDC.64 R2, c[0x0][0xc60] ;  /* 0x00031800ff027b82 */ /* 0x000eb60000000a00 */
[----:B--2---:R-:W2:Y:S01]  /*24650*/  @P0 ATOMG.E.ADD.STRONG.GPU PT, R3, desc[UR60][R2.64], R4 ;  /* 0x00000004020309a8 */ /* 0x004ea200081ee1fc */
[----:B------:R-:W1:Y:S02]  /*24660*/  S2R R5, SR_LTMASK ;  /* 0x0000000000057919 */ /* 0x000e640000003900 */
[----:B-1----:R-:W-:-:S06]  /*24670*/  LOP3.LUT R5, R5, UR4, RZ, 0xc0, !PT ;  /* 0x0000000405057c12 */ /* 0x002fcc000f8ec0ff */
[----:B------:R-:W1:Y:S01]  /*24680*/  POPC R5, R5 ;  /* 0x0000000500057309 */ /* 0x000e620000000000 */
[----:B--2---:R-:W1:Y:S02]  /*24690*/  SHFL.IDX PT, R0, R3, R0, 0x1f ;  /* 0x00001f0003007589 */ /* 0x004e6400000e0000 */
[----:B-1----:R-:W-:Y:S01]  /*246a0*/  IADD3 R16, R0, UR39, R5 ;  /* 0x0000002700107c10 */ /* 0x002fe2000fffe005 */
[----:B------:R-:W-:Y:S06]  /*246b0*/  BRA `(.L_x_5478) ;  /* 0x00000044004c7947 */ /* 0x000fec0003800000 */
.L_x_5477:
        /* <DEDUP_REMOVED lines=13> */
[----:B------:R-:W-:Y:S01]  /*24790*/  MOV R13, RZ ;  /* 0x000000ff000d7202 */ /* 0x000fe20000000f00 */
[----:B------:R-:W-:Y:S02]  /*247a0*/  IMAD.U32 R7, RZ, RZ, UR9 ;  /* 0x00000009ff077e24 */ /* 0x000fe4000f8e00ff */
[----:B------:R-:W-:-:S02]  /*247b0*/  IMAD.U32 R10, RZ, RZ, UR4 ;  /* 0x00000004ff0a7e24 */ /* 0x000fc4000f8e00ff */
[----:B0-----:R-:W-:Y:S02]  /*247c0*/  IMAD.U32 R11, RZ, RZ, UR5 ;  /* 0x00000005ff0b7e24 */ /* 0x001fe4000f8e00ff */
[----:B------:R-:W-:Y:S02]  /*247d0*/  IMAD.MOV.U32 R8, RZ, RZ, 0x70 ;  /* 0x00000070ff087424 */ /* 0x000fe400078e00ff */
[----:B------:R-:W-:-:S07]  /*247e0*/  IMAD.MOV.U32 R12, RZ, RZ, 0x1 ;  /* 0x00000001ff0c7424 */ /* 0x000fce00078e00ff */
[----:B------:R-:W-:-:S07]  /*247f0*/  LEPC R20, `(.L_x_5480) ;  /* 0x000000001014794e */ /* 0x000fce0000000000 */
[----:B-1----:R-:W-:Y:S05]  /*24800*/  CALL.ABS.NOINC R2 ;  /* 0x0000000002007343 */ /* 0x002fea0003c00000 */
.L_x_5480:
[----:B------:R-:W-:Y:S05]  /*24810*/  BSYNC B6 ;  /* 0x0000000000067941 */ /* 0x000fea0003800000 */
.L_x_5479:
        /* <DEDUP_REMOVED lines=8> */
[----:B------:R1:W2:Y:S01]  /*248a0*/  LDC.64 R2, c[0x4][R17] ;  /* 0x0100000011027b82 */ /* 0x0002a20000000a00 */
[----:B------:R-:W-:Y:S01]  /*248b0*/  IMAD.U32 R4, RZ, RZ, UR6 ;  /* 0x00000006ff047e24 */ /* 0x000fe2000f8e00ff */
[----:B------:R-:W-:Y:S01]  /*248c0*/  MOV R8, 0x70 ;  /* 0x0000007000087802 */ /* 0x000fe20000000f00 */
[----:B------:R-:W-:Y:S02]  /*248d0*/  IMAD.U32 R5, RZ, RZ, UR7 ;  /* 0x00000007ff057e24 */ /* 0x000fe4000f8e00ff */
[----:B------:R-:W-:Y:S02]  /*248e0*/  IMAD.U32 R6, RZ, RZ, UR8 ;  /* 0x00000008ff067e24 */ /* 0x000fe4000f8e00ff */
[----:B------:R-:W-:-:S02]  /*248f0*/  IMAD.U32 R7, RZ, RZ, UR9 ;  /* 0x00000009ff077e24 */ /* 0x000fc4000f8e00ff */
[----:B------:R-:W-:Y:S02]  /*24900*/  IMAD.U32 R10, RZ, RZ, UR4 ;  /* 0x00000004ff0a7e24 */ /* 0x000fe4000f8e00ff */
[----:B0-----:R-:W-:Y:S02]  /*24910*/  IMAD.U32 R11, RZ, RZ, UR5 ;  /* 0x00000005ff0b7e24 */ /* 0x001fe4000f8e00ff */
[----:B------:R-:W-:Y:S02]  /*24920*/  IMAD.MOV.U32 R12, RZ, RZ, 0x1 ;  /* 0x00000001ff0c7424 */ /* 0x000fe400078e00ff */
[----:B-1----:R-:W-:-:S07]  /*24930*/  IMAD.MOV.U32 R13, RZ, RZ, RZ ;  /* 0x000000ffff0d7224 */ /* 0x002fce00078e00ff */
[----:B------:R-:W-:-:S07]  /*24940*/  LEPC R20, `(.L_x_5483) ;  /* 0x000000001014794e */ /* 0x000fce0000000000 */
[----:B--2---:R-:W-:Y:S05]  /*24950*/  CALL.ABS.NOINC R2 ;  /* 0x0000000002007343 */ /* 0x004fea0003c00000 */
.L_x_5483:
        /* <DEDUP_REMOVED lines=15> */
.L_x_5482:
[----:B------:R-:W-:Y:S05]  /*24a50*/  BSYNC B6 ;  /* 0x0000000000067941 */ /* 0x000fea0003800000 */
.L_x_5481:
[----:B------:R-:W-:Y:S01]  /*24a60*/  ULDC.64 UR4, c[0x0][0x9f8] ;  /* 0x00027e0000047ab9 */ /* 0x000fe20000000a00 */
[----:B------:R-:W2:Y:S01]  /*24a70*/  LDL R17, [R1+0x38] ;  /* 0x0000380001117983 */ /* 0x000ea20000100800 */
[----:B------:R-:W-:Y:S01]  /*24a80*/  ISETP.NE.U32.AND P0, PT, RZ, UR4, PT ;  /* 0x00000004ff007c0c */ /* 0x000fe2000bf05070 */
[----:B------:R-:W-:-:S03]  /*24a90*/  IMAD.MOV.U32 R7, RZ, RZ, R19 ;  /* 0x000000ffff077224 */ /* 0x000fc600078e0013 */
[----:B------:R-:W-:Y:S01]  /*24aa0*/  ISETP.NE.AND.EX P0, PT, RZ, UR5, PT, P0 ;  /* 0x00000005ff007c0c */ /* 0x000fe2000bf05300 */
[----:B------:R-:W-:-:S12]  /*24ab0*/  ULDC.64 UR4, c[0x0][0xa08] ;  /* 0x0002820000047ab9 */ /* 0x000fd80000000a00 */
[----:B------:R-:W1:Y:S02]  /*24ac0*/  @P0 LDC.64 R2, c[0x0][0x9f8] ;  /* 0x00027e00ff020b82 */ /* 0x000e640000000a00 */
[----:B-1----:R-:W-:-:S05]  /*24ad0*/  @P0 IMAD.WIDE R2, R19, 0x4, R2 ;  /* 0x0000000413020825 */ /* 0x002fca00078e0202 */
[----:B------:R1:W3:Y:S02]  /*24ae0*/  @P0 LDG.E R7, desc[UR60][R2.64] ;  /* 0x0000003c02070981 */ /* 0x0002e4000c1e1900 */
[----:B-1----:R-:W1:Y:S02]  /*24af0*/  LDC.64 R2, c[0x0][0x418] ;  /* 0x00010600ff027b82 */ /* 0x002e640000000a00 */
[----:B-1----:R-:W-:Y:S01]  /*24b00*/  LOP3.LUT P0, RZ, R2, UR4, RZ, 0xfc, !PT ;  /* 0x0000000402ff7c12 */ /* 0x002fe2000f80fcff */
        /* <DEDUP_REMOVED lines=8> */
[----:B------:R-:W2:Y:S02]  /*24b90*/  S2R R4, SR_TID.X ;  /* 0x0000000000047919 */ /* 0x000ea40000002100 */
[----:B--2---:R-:W-:-:S04]  /*24ba0*/  SHF.R.U32.HI R4, RZ, 0x5, R4 ;  /* 0x00000005ff047819 */ /* 0x004fc80000011604 */
[----:B------:R-:W-:-:S05]  /*24bb0*/  LOP3.LUT R4, R4, 0x3, RZ, 0xc0, !PT ;  /* 0x0000000304047812 */ /* 0x000fca00078ec0ff */
[----:B------:R2:W3:Y:S02]  /*24bc0*/  SHFL.IDX PT, R14, R4, RZ, 0x1f ;  /* 0x00001fff040e7589 */ /* 0x0004e400000e0000 */
.L_x_5635:
[----:B--2---:R-:W2:Y:S01]  /*24bd0*/  LDL.LU R4, [R1] ;  /* 0x0000000001047983 */ /* 0x004ea20000300800 */
[----:B------:R-:W-:Y:S02]  /*24be0*/  PLOP3.LUT P1, PT, PT, PT, PT, 0x8, 0x0 ;  /* 0x000000000000781c */ /* 0x000fe40003f2e170 */
[----:B---3--:R-:W-:Y:S01]  /*24bf0*/  ISETP.NE.AND P0, PT, R14, RZ, PT ;  /* 0x000000ff0e00720c */ /* 0x008fe20003f05270 */
[----:B------:R3:W-:Y:S01]  /*24c00*/  STL [R1+0xc], R0 ;  /* 0x00000c0001007387 */ /* 0x0007e20000100800 */
[----:B--2---:R-:W-:-:S09]  /*24c10*/  LOP3.LUT R4, R4, 0xfffffffb, RZ, 0xc0, !PT ;  /* 0xfffffffb04047812 */ /* 0x004fd200078ec0ff */
[----:B------:R-:W-:-:S05]  /*24c20*/  @P1 LOP3.LUT R4, R4, 0x4, RZ, 0xfc, !PT ;  /* 0x0000000404041812 */ /* 0x000fca00078efcff */
[----:B------:R3:W-:Y:S01]  /*24c30*/  STL [R1], R4 ;  /* 0x0000000401007387 */ /* 0x0007e20000100800 */
[----:B------:R-:W-:Y:S05]  /*24c40*/  @P0 BRA `(.L_x_5485) ;  /* 0x0000000400400947 */ /* 0x000fea0003800000 */
[----:B------:R-:W-:-:S03]  /*24c50*/  UMOV UR4, 0xffffffff ;  /* 0xffffffff00047882 */ /* 0x000fc60000000000 */
[----:B------:R-:W-:Y:S05]  /*24c60*/  BRA.DIV UR4, `(.L_x_5486) ;  /* 0x0000005e04d87947 */ /* 0x000fea000b800000 */
[----:B------:R-:W-:-:S13]  /*24c70*/  ELECT P6, URZ, PT ;  /* 0x00000000003f782f */ /* 0x000fda00038c0000 */
.L_x_5638:
[----:B------:R-:W-:Y:S05]  /*24c80*/  @!P6 BRA `(.L_x_5485) ;  /* 0x000000040030e947 */ /* 0x000fea0003800000 */
[----:B------:R-:W-:-:S04]  /*24c90*/  ISETP.NE.U32.AND P0, PT, R2, RZ, PT ;  /* 0x000000ff0200720c */ /* 0x000fc80003f05070 */
[----:B------:R-:W-:-:S13]  /*24ca0*/  ISETP.NE.AND.EX P0, PT, R3, RZ, PT, P0 ;  /* 0x000000ff0300720c */ /* 0x000fda0003f05300 */
[----:B------:R-:W-:Y:S05]  /*24cb0*/  @!P0 BRA `(.L_x_5487) ;  /* 0x0000000000508947 */ /* 0x000fea0003800000 */
[----:B------:R-:W2:Y:S01]  /*24cc0*/  LDC R6, c[0x0][0x43c] ;  /* 0x00010f00ff067b82 */ /* 0x000ea20000000800 */
[----:B------:R-:W-:Y:S01]  /*24cd0*/  IMAD.MOV.U32 R9, RZ, RZ, R0 ;  /* 0x000000ffff097224 */ /* 0x000fe200078e0000 */
[----:B------:R-:W-:-:S03]  /*24ce0*/  ULDC.64 UR4, c[0x0][0x428] ;  /* 0x00010a0000047ab9 */ /* 0x000fc60000000a00 */
[----:B---3--:R-:W-:Y:S01]  /*24cf0*/  IMAD.MOV.U32 R0, RZ, RZ, R9 ;  /* 0x000000ffff007224 */ /* 0x008fe200078e0009 */
[----:B--2---:R-:W-:-:S13]  /*24d00*/  ISETP.NE.AND P0, PT, R6, 0x1, PT ;  /* 0x000000010600780c */ /* 0x004fda0003f05270 */
[----:B------:R-:W2:Y:S02]  /*24d10*/  @P0 LDC.64 R4, c[0x0][0x440] ;  /* 0x00011000ff040b82 */ /* 0x000ea40000000a00 */
[----:B--2---:R-:W-:-:S05]  /*24d20*/  @P0 IMAD.HI.U32 R4, R9, R4, RZ ;  /* 0x0000000409040227 */ /* 0x004fca00078e00ff */
[----:B------:R-:W-:-:S04]  /*24d30*/  @P0 SHF.R.U32.HI R0, RZ, R5, R4 ;  /* 0x00000005ff000219 */ /* 0x000fc80000011604 */
[----:B------:R-:W-:Y:S02]  /*24d40*/  IADD3 R4, -R0, RZ, RZ ;  /* 0x000000ff00047210 */ /* 0x000fe40007ffe1ff */
[----:B------:R-:W-:-:S03]  /*24d50*/  SHF.R.S32.HI R5, RZ, 0x1f, R0 ;  /* 0x0000001fff057819 */ /* 0x000fc60000011400 */
        /* <DEDUP_REMOVED lines=10> */
.L_x_5487:
[----:B-1----:R-:W4:Y:S04]  /*24e00*/  LDL R7, [R1+0x4] ;  /* 0x0000040001077983 */ /* 0x002f280000100800 */
[----:B---3--:R-:W4:Y:S04]  /*24e10*/  LDL R0, [R1+0x8] ;  /* 0x0000080001007983 */ /* 0x008f280000100800 */
[----:B--2---:R-:W2:Y:S01]  /*24e20*/  LDL R2, [R1+0x14] ;  /* 0x0000140001027983 */ /* 0x004ea20000100800 */
[----:B----4-:R-:W-:Y:S01]  /*24e30*/  IMAD R0, R0, 0x8, R7 ;  /* 0x0000000800007824 */ /* 0x010fe200078e0207 */
[----:B--2---:R-:W-:-:S04]  /*24e40*/  SHF.L.U32 R2, R2, 0x1f, RZ ;  /* 0x0000001f02027819 */ /* 0x004fc800000006ff */
[----:B------:R-:W1:Y:S02]  /*24e50*/  SYNCS.PHASECHK.TRANS64.TRYWAIT P0, [R0+URZ+0x30840], R2 ;  /* 0x03084002000075a7 */ /* 0x000e64000800017f */
[----:B-1----:R-:W-:Y:S05]  /*24e60*/  @!P0 BRA `(.L_x_5488) ;  /* 0x0000005c00788947 */ /* 0x002fea0003800000 */
.L_x_5639:
[----:B------:R2:W5:Y:S01]  /*24e70*/  LDL R3, [R1] ;  /* 0x0000000001037983 */ /* 0x0005620000100800 */
[----:B------:R-:W3:Y:S02]  /*24e80*/  S2R R4, SR_TID.X ;  /* 0x0000000000047919 */ /* 0x000ee40000002100 */
[----:B---3--:R-:W-:-:S04]  /*24e90*/  LOP3.LUT R4, R4, 0x7f, RZ, 0xc0, !PT ;  /* 0x0000007f04047812 */ /* 0x008fc800078ec0ff */
[----:B------:R-:W-:-:S13]  /*24ea0*/  ISETP.NE.AND P0, PT, R4, RZ, PT ;  /* 0x000000ff0400720c */ /* 0x000fda0003f05270 */
[----:B--2---:R-:W-:Y:S05]  /*24eb0*/  @P0 BRA `(.L_x_5489) ;  /* 0x0000000000140947 */ /* 0x004fea0003800000 */
[----:B-----5:R-:W-:Y:S01]  /*24ec0*/  LOP3.LUT P1, RZ, R3, 0x1, RZ, 0xc0, !PT ;  /* 0x0000000103ff7812 */ /* 0x020fe2000782c0ff */
[----:B-1----:R-:W-:-:S04]  /*24ed0*/  IMAD.MOV.U32 R2, RZ, RZ, 0x9000 ;  /* 0x00009000ff027424 */ /* 0x002fc800078e00ff */
[----:B------:R2:W-:Y:S08]  /*24ee0*/  SYNCS.ARRIVE.TRANS64 RZ, [R0+URZ+0x30830], R2 ;  /* 0x0308300200ff79a7 */ /* 0x0005f0000800003f */
[----:B------:R-:W-:Y:S05]  /*24ef0*/  @!P1 BRA `(.L_x_5489) ;  /* 0x0000000000049947 */ /* 0x000fea0003800000 */
[----:B------:R-:W-:Y:S01]  /*24f00*/  BPT.TRAP 0x1 ;  /* 0x000000040000795c */ /* 0x000fe20000300000 */
.L_x_5489:
[----:B------:R-:W3:Y:S04]  /*24f10*/  LDL R6, [R1+0x4] ;  /* 0x0000040001067983 */ /* 0x000ee80000100800 */
[----:B------:R-:W3:Y:S04]  /*24f20*/  LDL R5, [R1+0x8] ;  /* 0x0000080001057983 */ /* 0x000ee80000100800 */
[----:B------:R-:W4:Y:S04]  /*24f30*/  LDL R4, [R1+0xc] ;  /* 0x00000c0001047983 */ /* 0x000f280000100800 */
[----:B-12---:R-:W2:Y:S01]  /*24f40*/  LDL R2, [R1+0x18] ;  /* 0x0000180001027983 */ /* 0x006ea20000100800 */
        /* <DEDUP_REMOVED lines=8> */
[----:B------:R-:W-:Y:S01]  /*24fd0*/  LOP3.LUT R3, R3, 0xfffffffb, RZ, 0xc0, !PT ;  /* 0xfffffffb03037812 */ /* 0x000fe200078ec0ff */
[----:B------:R-:W-:-:S04]  /*24fe0*/  UMOV UR17, 0x40 ;  /* 0x0000004000117882 */ /* 0x000fc80000000000 */
[----:B------:R-:W-:-:S06]  /*24ff0*/  UIADD3 UR9, UR9, 0x30830, URZ ;  /* 0x0003083009097890 */ /* 0x000fcc000fffe03f */
[----:B------:R-:W-:-:S05]  /*25000*/  @P0 LOP3.LUT R3, R3, 0x4, RZ, 0xfc, !PT ;  /* 0x0000000403030812 */ /* 0x000fca00078efcff */
[----:B------:R1:W-:Y:S01]  /*25010*/  STL [R1], R3 ;  /* 0x0000000301007387 */ /* 0x0003e20000100800 */
[----:B---3--:R-:W-:Y:S01]  /*25020*/  IMAD R0, R5, 0x9000, R6 ;  /* 0x0000900005007824 */ /* 0x008fe200078e0206 */
[----:B----4-:R-:W-:-:S04]  /*25030*/  R2UR UR11, R4 ;  /* 0x00000000040b72ca */ /* 0x010fc800000e0000 */
[----:B------:R-:W-:Y:S02]  /*25040*/  R2UR UR8, R0 ;  /* 0x00000000000872ca */ /* 0x000fe400000e0000 */
[----:B--2---:R-:W-:-:S11]  /*25050*/  R2UR UR5, R2 ;  /* 0x00000000020572ca */ /* 0x004fd600000e0000 */
        /* <DEDUP_REMOVED lines=14> */
[----:B-1----:R-:W-:Y:S01]  /*25140*/  NOP ;  /* 0x0000000000007918 */ /* 0x002fe20000000000 */
.L_x_5485:
[----:B---3--:R-:W2:Y:S04]  /*25150*/  LDL R4, [R1+0x4] ;  /* 0x0000040001047983 */ /* 0x008ea80000100800 */
        /* <DEDUP_REMOVED lines=19> */
[----:B--2---:R-:W-:Y:S01]  /*25290*/  IMAD.U32 R4, RZ, RZ, UR4 ;  /* 0x00000004ff047e24 */ /* 0x004fe2000f8e00ff */
[----:B------:R-:W-:Y:S01]  /*252a0*/  MOV R5, UR5 ;  /* 0x0000000500057c02 */ /* 0x000fe20008000f00 */
[----:B------:R-:W2:Y:S01]  /*252b0*/  LDC.64 R2, c[0x4][R2] ;  /* 0x0100000002027b82 */ /* 0x000ea20000000a00 */
[----:B------:R-:W-:Y:S02]  /*252c0*/  IMAD.U32 R6, RZ, RZ, UR6 ;  /* 0x00000006ff067e24 */ /* 0x000fe4000f8e00ff */
[----:B-1----:R-:W-:Y:S02]  /*252d0*/  IMAD.U32 R7, RZ, RZ, UR7 ;  /* 0x00000007ff077e24 */ /* 0x002fe4000f8e00ff */
[----:B------:R-:W-:-:S02]  /*252e0*/  IMAD.U32 R10, RZ, RZ, UR8 ;  /* 0x00000008ff0a7e24 */ /* 0x000fc4000f8e00ff */
[----:B0-----:R-:W-:Y:S02]  /*252f0*/  IMAD.U32 R11, RZ, RZ, UR9 ;  /* 0x00000009ff0b7e24 */ /* 0x001fe4000f8e00ff */
[----:B------:R-:W-:Y:S02]  /*25300*/  IMAD.MOV.U32 R8, RZ, RZ, 0x70 ;  /* 0x00000070ff087424 */ /* 0x000fe400078e00ff */
[----:B------:R-:W-:Y:S02]  /*25310*/  IMAD.MOV.U32 R12, RZ, RZ, 0x1 ;  /* 0x00000001ff0c7424 */ /* 0x000fe400078e00ff */
[----:B------:R-:W-:-:S07]  /*25320*/  IMAD.MOV.U32 R13, RZ, RZ, RZ ;  /* 0x000000ffff0d7224 */ /* 0x000fce00078e00ff */
[----:B------:R-:W-:-:S07]  /*25330*/  LEPC R20, `(.L_x_5491) ;  /* 0x000000001014794e */ /* 0x000fce0000000000 */
[----:B--2---:R-:W-:Y:S05]  /*25340*/  CALL.ABS.NOINC R2 ;  /* 0x0000000002007343 */ /* 0x004fea0003c00000 */
.L_x_5491:
[----:B------:R-:W-:Y:S05]  /*25350*/  BSYNC B6 ;  /* 0x0000000000067941 */ /* 0x000fea0003800000 */
.L_x_5490:
[----:B--2---:R-:W2:Y:S01]  /*25360*/  LDL.LU R0, [R1+0x4c] ;  /* 0x00004c0001007983 */ /* 0x004ea20000300800 */
[----:B-1----:R-:W1:Y:S01]  /*25370*/  LDC R7, c[0x0][0x448] ;  /* 0x00011200ff077b82 */ /* 0x002e620000000800 */
[----:B------:R-:W-:Y:S02]  /*25380*/  ULDC.64 UR4, c[0x0][0x2d8] ;  /* 0x0000b60000047ab9 */ /* 0x000fe40000000a00 */
[----:B------:R-:W2:Y:S04]  /*25390*/  LDL.LU.64 R2, [R1+0x40] ;  /* 0x0000400001027983 */ /* 0x000ea80000300a00 */
[----:B0-----:R-:W3:Y:S01]  /*253a0*/  LDL R11, [R1+0x34] ;  /* 0x00003400010b7983 */ /* 0x001ee20000100800 */
[----:B------:R-:W0:Y:S01]  /*253b0*/  S2R R5, SR_TID.X ;  /* 0x0000000000057919 */ /* 0x000e220000002100 */
[----:B------:R-:W4:Y:S01]  /*253c0*/  S2R R8, SR_TID.X ;  /* 0x0000000000087919 */ /* 0x000f220000002100 */
[----:B0-----:R-:W-:-:S04]  /*253d0*/  LOP3.LUT R5, R5, 0x7f, RZ, 0xc0, !PT ;  /* 0x0000007f05057812 */ /* 0x001fc800078ec0ff */
[----:B------:R-:W-:Y:S01]  /*253e0*/  SHF.R.U32.HI R5, RZ, 0x3, R5 ;  /* 0x00000003ff057819 */ /* 0x000fe20000011605 */
[----:B----4-:R-:W-:-:S05]  /*253f0*/  IMAD.SHL.U32 R8, R8, 0x10, RZ ;  /* 0x0000001008087824 */ /* 0x010fca00078e00ff */
[----:B------:R-:W-:Y:S01]  /*25400*/  LOP3.LUT R8, R5, 0x70, R8, 0xf8, !PT ;  /* 0x0000007005087812 */ /* 0x000fe200078ef808 */
[----:B------:R-:W0:Y:S01]  /*25410*/  S2R R9, SR_TID.X ;  /* 0x0000000000097919 */ /* 0x000e220000002100 */
[----:B------:R-:W4:Y:S01]  /*25420*/  S2R R10, SR_TID.X ;  /* 0x00000000000a7919 */ /* 0x000f220000002100 */
[----:B0-----:R-:W-:-:S05]  /*25430*/  IMAD.SHL.U32 R9, R9, 0x8, RZ ;  /* 0x0000000809097824 */ /* 0x001fca00078e00ff */
[----:B------:R-:W-:-:S04]  /*25440*/  LOP3.LUT R9, R9, 0x38, RZ, 0xc0, !PT ;  /* 0x0000003809097812 */ /* 0x000fc800078ec0ff */
        /* <DEDUP_REMOVED lines=17> */
[----:B-1----:R-:W-:-:S13]  /*25560*/  ISETP.NE.AND P0, PT, R7, 0x1, PT ;  /* 0x000000010700780c */ /* 0x002fda0003f05270 */
        /* <DEDUP_REMOVED lines=11> */
[----:B------:R-:W0:Y:S04]  /*25620*/  S2R R8, SR_TID.X ;  /* 0x0000000000087919 */ /* 0x000e280000002100 */
        /* <DEDUP_REMOVED lines=13> */
[----:B0-----:R-:W-:-:S03]  /*25700*/  IMAD.SHL.U32 R8, R8, 0x8, RZ ;  /* 0x0000000808087824 */ /* 0x001fc600078e00ff */
[----:B------:R-:W-:Y:S02]  /*25710*/  IADD3 R3, R3, R4, RZ ;  /* 0x0000000403037210 */ /* 0x000fe40007ffe0ff */
[----:B------:R-:W-:Y:S01]  /*25720*/  LEA R4, P0, R2, UR4, 0x1 ;  /* 0x0000000402047c11 */ /* 0x000fe2000f8008ff */
[----:B------:R-:W-:Y:S01]  /*25730*/  ULDC UR4, c[0x0][0x2b8] ;  /* 0x0000ae0000047ab9 */ /* 0x000fe20000000800 */
[----:B------:R-:W-:Y:S02]  /*25740*/  LOP3.LUT R8, R8, 0x38, RZ, 0xc0, !PT ;  /* 0x0000003808087812 */ /* 0x000fe400078ec0ff */
[----:B------:R-:W-:Y:S01]  /*25750*/  LEA.HI.X R3, R2, UR5, R3, 0x1, P0 ;  /* 0x0000000502037c11 */ /* 0x000fe200080f0c03 */
[----:B------:R-:W-:Y:S01]  /*25760*/  UMOV UR5, 0xffffffff ;  /* 0xffffffff00057882 */ /* 0x000fe20000000000 */
[----:B------:R-:W-:Y:S02]  /*25770*/  ISETP.GE.AND P3, PT, R8, UR4, PT ;  /* 0x0000000408007c0c */ /* 0x000fe4000bf66270 */
[----:B------:R-:W-:-:S02]  /*25780*/  ISETP.GE.AND P0, PT, R12, UR4, PT ;  /* 0x000000040c007c0c */ /* 0x000fc4000bf06270 */
[----:B------:R-:W-:Y:S01]  /*25790*/  ISETP.GE.AND P1, PT, R9, UR4, PT ;  /* 0x0000000409007c0c */ /* 0x000fe2000bf26270 */
[----:B------:R-:W-:-:S12]  /*257a0*/  BRA.DIV UR5, `(.L_x_5492) ;  /* 0x00000056053c7947 */ /* 0x000fd8000b800000 */
[----:B------:R-:W2:Y:S04]  /*257b0*/  LDL.LU R6, [R1+0x3c] ;  /* 0x00003c0001067983 */ /* 0x000ea80000300800 */
[----:B------:R-:W3:Y:S04]  /*257c0*/  LDL.LU R11, [R1+0x34] ;  /* 0x00003400010b7983 */ /* 0x000ee80000300800 */
[----:B------:R-:W4:Y:S01]  /*257d0*/  LDL R9, [R1+0x2c] ;  /* 0x00002c0001097983 */ /* 0x000f220000100800 */
[----:B--2---:R-:W-:-:S03]  /*257e0*/  IMAD R2, R6, R7, RZ ;  /* 0x0000000706027224 */ /* 0x004fc600078e02ff */
        /* <DEDUP_REMOVED lines=11> */
[----:B----4-:R-:W-:Y:S04]  /*258a0*/  @!P2 LDGSTS.E.BYPASS.LTC128B.128 [R9+0x12400], desc[UR60][R6.64], !P3 ;  /* 0x124000000609afae */ /* 0x010fe8000d901d7c */
[----:B------:R-:W-:Y:S04]  /*258b0*/  @!P2 LDGSTS.E.BYPASS.LTC128B.128 [R9+0x16400], desc[UR60][R6.64+0x80], !P0 ;  /* 0x164000800609afae */ /* 0x000fe8000c101d7c */
[----:B------:R0:W-:Y:S01]  /*258c0*/  @!P2 LDGSTS.E.BYPASS.LTC128B.128 [R9+0x1a400], desc[UR60][R6.64+0x100], !P1 ;  /* 0x1a4001000609afae */ /* 0x0001e2000c901d7c */
[----:B------:R-:W-:-:S03]  /*258d0*/  ISETP.GE.AND P2, PT, R5, R2, PT ;  /* 0x000000020500720c */ /* 0x000fc60003f46270 */
[----:B------:R-:W1:Y:S04]  /*258e0*/  SHFL.IDX PT, R5, R4, 0x1, 0x181f ;  /* 0x00381f0004057f89 */ /* 0x000e6800000e0000 */
[----:B0-----:R-:W0:Y:S06]  /*258f0*/  SHFL.IDX PT, R6, R3, 0x1, 0x181f ;  /* 0x00381f0003067f89 */ /* 0x001e2c00000e0000 */
[----:B-1----:R-:W-:-:S05]  /*25900*/  @!P2 LEA R5, P4, R8, R5, 0x1 ;  /* 0x000000050805a211 */ /* 0x002fca00078808ff */
[----:B0-----:R-:W-:-:S04]  /*25910*/  @!P2 IMAD.X R6, RZ, RZ, R6, P4 ;  /* 0x000000ffff06a224 */ /* 0x001fc800020e0606 */
[----:B------:R-:W-:Y:S01]  /*25920*/  @!P2 IMAD.MOV.U32 R7, RZ, RZ, R6 ;  /* 0x000000ffff07a224 */ /* 0x000fe200078e0006 */
[----:B------:R-:W-:Y:S01]  /*25930*/  @!P2 MOV R6, R5 ;  /* 0x000000050006a202 */ /* 0x000fe20000000f00 */
[----:B------:R-:W-:-:S04]  /*25940*/  VIADD R5, R0, 0x20 ;  /* 0x0000002000057836 */ /* 0x000fc80000000000 */
        /* <DEDUP_REMOVED lines=54> */
[----:B------:R1:W2:Y:S04]  /*25cb0*/  SHFL.IDX PT, R5, R3, 0x7, 0x181f ;  /* 0x00f81f0003057f89 */ /* 0x0002a800000e0000 */
[----:B------:R1:W-:Y:S04]  /*25cc0*/  @!P2 LDGSTS.E.BYPASS.LTC128B.128 [R9+0x15400], desc[UR60][R6.64], !P3 ;  /* 0x154000000609afae */ /* 0x0003e8000d901d7c */
[----:B------:R1:W-:Y:S04]  /*25cd0*/  @!P2 LDGSTS.E.BYPASS.LTC128B.128 [R9+0x19400], desc[UR60][R6.64+0x80], !P0 ;  /* 0x194000800609afae */ /* 0x0003e8000c101d7c */
[----:B------:R1:W-:Y:S04]  /*25ce0*/  @!P2 LDGSTS.E.BYPASS.LTC128B.128 [R9+0x1d400], desc[UR60][R6.64+0x100], !P1 ;  /* 0x1d4001000609afae */ /* 0x0003e8000c901d7c */
[----:B------:R1:W3:Y:S02]  /*25cf0*/  SHFL.IDX PT, R3, R4, 0x7, 0x181f ;  /* 0x00f81f0004037f89 */ /* 0x0002e400000e0000 */
.L_x_5656:
        /* <DEDUP_REMOVED lines=12> */
[----:B------:R4:W-:Y:S02]  /*25dc0*/  LDGSTS.E.BYPASS.LTC128B.128 [R4+0x1dc00], desc[UR60][R2.64+0x100], !P1 ;  /* 0x1dc0010002047fae */ /* 0x0009e4000c901d7c */
.L_x_5494:
[----:B------:R-:W-:Y:S05]  /*25dd0*/  BSYNC B0 ;  /* 0x0000000000007941 */ /* 0x000fea0003800000 */
.L_x_5493:
[----:B------:R0:W5:Y:S01]  /*25de0*/  LDL R8, [R1+0x4] ;  /* 0x0000040001087983 */ /* 0x0001620000100800 */
[----:B------:R-:W-:Y:S01]  /*25df0*/  PLOP3.LUT P0, PT, PT, PT, PT, 0x80, 0x0 ;  /* 0x000000000000781c */ /* 0x000fe20003f0f070 */
[----:B------:R-:W-:-:S12]  /*25e00*/  NOP ;  /* 0x0000000000007918 */ /* 0x000fd80000000000 */
.L_x_5495:
[----:B----4-:R-:W4:Y:S01]  /*25e10*/  LDL R2, [R1+0x4] ;  /* 0x0000040001027983 */ /* 0x010f220000100800 */
        /* <DEDUP_REMOVED lines=16> */
[----:B------:R-:W3:Y:S03]  /*25f20*/  SYNCS.PHASECHK.TRANS64.TRYWAIT P0, [R2+URZ+0x30820], R0 ;  /* 0x03082000020075a7 */ /* 0x000ee6000800017f */
[----:B-1-3--:R-:W-:Y:S05]  /*25f30*/  @!P0 BRA `(.L_x_5497) ;  /* 0x0000005800348947 */ /* 0x00afea0003800000 */
.L_x_5657:
[----:B------:R-:W-:Y:S05]  /*25f40*/  BSYNC B0 ;  /* 0x0000000000007941 */ /* 0x000fea0003800000 */
.L_x_5496:
[----:B------:R-:W3:Y:S04]  /*25f50*/  LDL R3, [R1+0x38] ;  /* 0x0000380001037983 */ /* 0x000ee80000100800 */
[----:B-1----:R-:W4:Y:S01]  /*25f60*/  LDL R2, [R1+0x30] ;  /* 0x0000300001027983 */ /* 0x002f220000100800 */
[----:B------:R-:W-:Y:S01]  /*25f70*/  BSSY B0, `(.L_x_5498) ;  /* 0x0000258000007945 */ /* 0x000fe20003800000 */
[----:B---3--:R-:W-:-:S05]  /*25f80*/  VIADD R0, R3, 0xfffffffe ;  /* 0xfffffffe03007836 */ /* 0x008fca0000000000 */
[----:B----4-:R-:W-:-:S13]  /*25f90*/  ISETP.GE.AND P0, PT, R0, R2, PT ;  /* 0x000000020000720c */ /* 0x010fda0003f06270 */
[----:B------:R-:W-:Y:S05]  /*25fa0*/  @!P0 BRA `(.L_x_5499) ;  /* 0x0000002400508947 */ /* 0x000fea0003800000 */
[----:B-----5:R-:W-:Y:S01]  /*25fb0*/  IMAD.MOV R8, RZ, RZ, -R3 ;  /* 0x000000ffff087224 */ /* 0x020fe200078e0a03 */
[----:B------:R-:W-:Y:S01]  /*25fc0*/  LOP3.LUT R2, RZ, R2, RZ, 0x33, !PT ;  /* 0x00000002ff027212 */ /* 0x000fe200078e33ff */
[----:B------:R-:W-:Y:S03]  /*25fd0*/  BSSY B2, `(.L_x_5500) ;  /* 0x00000c9000027945 */ /* 0x000fe60003800000 */
[----:B------:R-:W-:-:S05]  /*25fe0*/  VIADDMNMX R8, R8, 0x1, R2, !PT ;  /* 0x0000000108087846 */ /* 0x000fca0007800102 */
[----:B------:R-:W-:-:S05]  /*25ff0*/  IMAD.IADD R2, R3, 0x1, R8 ;  /* 0x0000000103027824 */ /* 0x000fca00078e0208 */
[----:B------:R-:W-:-:S04]  /*26000*/  LOP3.LUT R2, R2, 0x1, RZ, 0xc0, !PT ;  /* 0x0000000102027812 */ /* 0x000fc800078ec0ff */
[----:B------:R-:W-:-:S13]  /*26010*/  ISETP.NE.U32.AND P0, PT, R2, 0x1, PT ;  /* 0x000000010200780c */ /* 0x000fda0003f05070 */
[----:B------:R-:W-:Y:S05]  /*26020*/  @P0 BRA `(.L_x_5501) ;  /* 0x0000000c000c0947 */ /* 0x000fea0003800000 */
[----:B--2---:R-:W2:Y:S04]  /*26030*/  LDL R5, [R1] ;  /* 0x0000000001057983 */ /* 0x004ea80000100800 */
        /* <DEDUP_REMOVED lines=34> */
.L_x_5504:
[----:B------:R-:W2:Y:S01]  /*26260*/  LDL R2, [R1+0x4] ;  /* 0x0000040001027983 */ /* 0x000ea20000100800 */
[----:B------:R-:W-:Y:S01]  /*26270*/  BSSY B3, `(.L_x_5505) ;  /* 0x0000005000037945 */ /* 0x000fe20003800000 */
[----:B--2---:R-:W-:Y:S01]  /*26280*/  IMAD R3, R7, 0x8, R2 ;  /* 0x0000000807037824 */ /* 0x004fe200078e0202 */
[----:B------:R-:W-:-:S04]  /*26290*/  SHF.L.U32 R2, R9, 0x1f, RZ ;  /* 0x0000001f09027819 */ /* 0x000fc800000006ff */
[----:B------:R-:W1:Y:S02]  /*262a0*/  SYNCS.PHASECHK.TRANS64.TRYWAIT P0, [R3+URZ+0x30840], R2 ;  /* 0x03084002030075a7 */ /* 0x000e64000800017f */
[----:B-1----:R-:W-:Y:S05]  /*262b0*/  @!P0 BRA `(.L_x_5506) ;  /* 0x00000054006c8947 */ /* 0x002fea0003800000 */
.L_x_5658:
[----:B------:R-:W-:Y:S05]  /*262c0*/  BSYNC B3 ;  /* 0x0000000000037941 */ /* 0x000fea0003800000 */
.L_x_5505:
[----:B0-----:R-:W0:Y:S01]  /*262d0*/  S2R R5, SR_TID.X ;  /* 0x0000000000057919 */ /* 0x001e220000002100 */
[----:B------:R-:W-:Y:S01]  /*262e0*/  BSSY B3, `(.L_x_5507) ;  /* 0x000000a000037945 */ /* 0x000fe20003800000 */
[----:B0-----:R-:W-:-:S04]  /*262f0*/  LOP3.LUT R5, R5, 0x7f, RZ, 0xc0, !PT ;  /* 0x0000007f05057812 */ /* 0x001fc800078ec0ff */
[----:B------:R-:W-:-:S13]  /*26300*/  ISETP.NE.AND P0, PT, R5, RZ, PT ;  /* 0x000000ff0500720c */ /* 0x000fda0003f05270 */
[----:B------:R-:W-:Y:S05]  /*26310*/  @P0 BRA `(.L_x_5508) ;  /* 0x0000000000180947 */ /* 0x000fea0003800000 */
[----:B------:R-:W2:Y:S01]  /*26320*/  LDL R5, [R1] ;  /* 0x0000000001057983 */ /* 0x000ea20000100800 */
[----:B-1----:R-:W-:-:S04]  /*26330*/  IMAD.MOV.U32 R2, RZ, RZ, 0x9000 ;  /* 0x00009000ff027424 */ /* 0x002fc800078e00ff */
[----:B------:R0:W-:Y:S01]  /*26340*/  SYNCS.ARRIVE.TRANS64 RZ, [R3+URZ+0x30830], R2 ;  /* 0x0308300203ff79a7 */ /* 0x0001e2000800003f */
[----:B--2---:R-:W-:-:S13]  /*26350*/  LOP3.LUT P1, RZ, R5, 0x1, RZ, 0xc0, !PT ;  /* 0x0000000105ff7812 */ /* 0x004fda000782c0ff */
[----:B0-----:R-:W-:Y:S05]  /*26360*/  @!P1 BRA `(.L_x_5508) ;  /* 0x0000000000049947 */ /* 0x001fea0003800000 */
[----:B------:R-:W-:Y:S01]  /*26370*/  BPT.TRAP 0x1 ;  /* 0x000000040000795c */ /* 0x000fe20000300000 */
.L_x_5508:
[----:B------:R-:W-:Y:S05]  /*26380*/  BSYNC B3 ;  /* 0x0000000000037941 */ /* 0x000fea0003800000 */
.L_x_5507:
        /* <DEDUP_REMOVED lines=13> */
.L_x_5509:
        /* <DEDUP_REMOVED lines=16> */
.L_x_5510:
        /* <DEDUP_REMOVED lines=16> */
.L_x_5511:
        /* <DEDUP_REMOVED lines=18> */
.L_x_5659:
[----:B------:R-:W-:Y:S05]  /*26780*/  BSYNC B3 ;  /* 0x0000000000037941 */ /* 0x000fea0003800000 */
.L_x_5512:
        /* <DEDUP_REMOVED lines=10> */
.L_x_5514:
[----:B------:R-:W2:Y:S01]  /*26830*/  LDL R3, [R1] ;  /* 0x0000000001037983 */ /* 0x000ea20000100800 */
[----:B------:R-:W-:Y:S01]  /*26840*/  BSSY B3, `(.L_x_5515) ;  /* 0x0000004000037945 */ /* 0x000fe20003800000 */
[----:B--2---:R-:W-:-:S13]  /*26850*/  LOP3.LUT P0, RZ, R3, 0x8, RZ, 0xc0, !PT ;  /* 0x0000000803ff7812 */ /* 0x004fda000780c0ff */
[----:B------:R-:W-:Y:S05]  /*26860*/  @P0 BRA `(.L_x_5516) ;  /* 0x0000000000040947 */ /* 0x000fea0003800000 */
[----:B------:R-:W-:Y:S01]  /*26870*/  BPT.TRAP 0x1 ;  /* 0x000000040000795c */ /* 0x000fe20000300000 */
.L_x_5516:
[----:B------:R-:W-:Y:S05]  /*26880*/  BSYNC B3 ;  /* 0x0000000000037941 */ /* 0x000fea0003800000 */
.L_x_5515:
        /* <DEDUP_REMOVED lines=14> */
.L_x_5517:
        /* <DEDUP_REMOVED lines=15> */
.L_x_5518:
        /* <DEDUP_REMOVED lines=15> */
.L_x_5519:
        /* <DEDUP_REMOVED lines=12> */
.L_x_5503:
[----:B------:R-:W-:Y:S05]  /*26c10*/  BSYNC B1 ;  /* 0x0000000000017941 */ /* 0x000fea0003800000 */
.L_x_5502:
[----:B0-----:R-:W2:Y:S04]  /*26c20*/  LDL R0, [R1+0x38] ;  /* 0x0000380001007983 */ /* 0x001ea80000100800 */
[----:B------:R1:W-:Y:S04]  /*26c30*/  STL [R1+0x8], R7 ;  /* 0x0000080701007387 */ /* 0x0003e80000100800 */
[----:B------:R1:W-:Y:S02]  /*26c40*/  STL [R1+0x14], R9 ;  /* 0x0000140901007387 */ /* 0x0003e40000100800 */
[----:B-12---:R-:W-:-:S07]  /*26c50*/  VIADD R0, R0, 0xfffffffd ;  /* 0xfffffffd00007836 */ /* 0x006fce0000000000 */
.L_x_5501:
[----:B------:R-:W-:Y:S05]  /*26c60*/  BSYNC B2 ;  /* 0x0000000000027941 */ /* 0x000fea0003800000 */
.L_x_5500:
[----:B------:R-:W3:Y:S01]  /*26c70*/  LDL.LU R2, [R1+0x38] ;  /* 0x0000380001027983 */ /* 0x000ee20000300800 */
[----:B------:R-:W-:Y:S01]  /*26c80*/  VIADD R8, R8, 0xfffffffe ;  /* 0xfffffffe08087836 */ /* 0x000fe20000000000 */
[----:B---3--:R-:W-:-:S04]  /*26c90*/  LOP3.LUT R2, RZ, R2, RZ, 0x33, !PT ;  /* 0x00000002ff027212 */ /* 0x008fc800078e33ff */
[----:B------:R-:W-:-:S13]  /*26ca0*/  ISETP.NE.AND P0, PT, R8, R2, PT ;  /* 0x000000020800720c */ /* 0x000fda0003f05270 */
[----:B------:R-:W-:Y:S05]  /*26cb0*/  @!P0 BRA `(.L_x_5499) ;  /* 0x00000018000c8947 */ /* 0x000fea0003800000 */
[----:B0-----:R-:W-:-:S07]  /*26cc0*/  IMAD.MOV.U32 R9, RZ, RZ, R17 ;  /* 0x000000ffff097224 */ /* 0x001fce00078e0011 */
.L_x_5556:
[----:B------:R-:W3:Y:S04]  /*26cd0*/  LDL R4, [R1] ;  /* 0x0000000001047983 */ /* 0x000ee80000100800 */
        /* <DEDUP_REMOVED lines=35> */
.L_x_5522:
[----:B------:R-:W2:Y:S01]  /*26f10*/  LDL R2, [R1+0x4] ;  /* 0x0000040001027983 */ /* 0x000ea20000100800 */
[----:B------:R-:W-:Y:S01]  /*26f20*/  BSSY B2, `(.L_x_5523) ;  /* 0x0000005000027945 */ /* 0x000fe20003800000 */
[----:B--2---:R-:W-:Y:S01]  /*26f30*/  IMAD R3, R4, 0x8, R2 ;  /* 0x0000000804037824 */ /* 0x004fe200078e0202 */
[----:B------:R-:W-:-:S04]  /*26f40*/  SHF.L.U32 R2, R5, 0x1f, RZ ;  /* 0x0000001f05027819 */ /* 0x000fc800000006ff */
[----:B------:R-:W1:Y:S02]  /*26f50*/  SYNCS.PHASECHK.TRANS64.TRYWAIT P0, [R3+URZ+0x30840], R2 ;  /* 0x03084002030075a7 */ /* 0x000e64000800017f */
[----:B-1----:R-:W-:Y:S05]  /*26f60*/  @!P0 BRA `(.L_x_5524) ;  /* 0x0000004800688947 */ /* 0x002fea0003800000 */
.L_x_5660:
[----:B------:R-:W-:Y:S05]  /*26f70*/  BSYNC B2 ;  /* 0x0000000000027941 */ /* 0x000fea0003800000 */
.L_x_5523:
[----:B------:R-:W2:Y:S01]  /*26f80*/  S2R R7, SR_TID.X ;  /* 0x0000000000077919 */ /* 0x000ea20000002100 */
[----:B------:R-:W-:Y:S01]  /*26f90*/  BSSY B2, `(.L_x_5525) ;  /* 0x000000a000027945 */ /* 0x000fe20003800000 */
[----:B--2---:R-:W-:-:S04]  /*26fa0*/  LOP3.LUT R7, R7, 0x7f, RZ, 0xc0, !PT ;  /* 0x0000007f07077812 */ /* 0x004fc800078ec0ff */
[----:B------:R-:W-:-:S13]  /*26fb0*/  ISETP.NE.AND P0, PT, R7, RZ, PT ;  /* 0x000000ff0700720c */ /* 0x000fda0003f05270 */
[----:B------:R-:W-:Y:S05]  /*26fc0*/  @P0 BRA `(.L_x_5526) ;  /* 0x0000000000180947 */ /* 0x000fea0003800000 */
[----:B------:R-:W2:Y:S01]  /*26fd0*/  LDL R7, [R1] ;  /* 0x0000000001077983 */ /* 0x000ea20000100800 */
[----:B-1----:R-:W-:-:S04]  /*26fe0*/  IMAD.MOV.U32 R2, RZ, RZ, 0x9000 ;  /* 0x00009000ff027424 */ /* 0x002fc800078e00ff */
[----:B------:R3:W-:Y:S01]  /*26ff0*/  SYNCS.ARRIVE.TRANS64 RZ, [R3+URZ+0x30830], R2 ;  /* 0x0308300203ff79a7 */ /* 0x0007e2000800003f */
[----:B--2---:R-:W-:-:S13]  /*27000*/  LOP3.LUT P1, RZ, R7, 0x1, RZ, 0xc0, !PT ;  /* 0x0000000107ff7812 */ /* 0x004fda000782c0ff */
[----:B---3--:R-:W-:Y:S05]  /*27010*/  @!P1 BRA `(.L_x_5526) ;  /* 0x0000000000049947 */ /* 0x008fea0003800000 */
[----:B------:R-:W-:Y:S01]  /*27020*/  BPT.TRAP 0x1 ;  /* 0x000000040000795c */ /* 0x000fe20000300000 */
.L_x_5526:
[----:B------:R-:W-:Y:S05]  /*27030*/  BSYNC B2 ;  /* 0x0000000000027941 */ /* 0x000fea0003800000 */
.L_x_5525:
        /* <DEDUP_REMOVED lines=12> */
[----:B0-----:R-:W-:-:S08]  /*27100*/  VIADD R8, R7, 0x1e400 ;  /* 0x0001e40007087836 */ /* 0x001fd00000000000 */
.L_x_5527:
        /* <DEDUP_REMOVED lines=16> */
.L_x_5528:
        /* <DEDUP_REMOVED lines=16> */
.L_x_5529:
        /* <DEDUP_REMOVED lines=18> */
.L_x_5661:
[----:B------:R-:W-:Y:S05]  /*27430*/  BSYNC B2 ;  /* 0x0000000000027941 */ /* 0x000fea0003800000 */
.L_x_5530:
        /* <DEDUP_REMOVED lines=10> */
.L_x_5532:
[----:B------:R-:W2:Y:S01]  /*274e0*/  LDL R3, [R1] ;  /* 0x0000000001037983 */ /* 0x000ea20000100800 */
[----:B------:R-:W-:Y:S01]  /*274f0*/  BSSY B2, `(.L_x_5533) ;  /* 0x0000004000027945 */ /* 0x000fe20003800000 */
[----:B--2---:R-:W-:-:S13]  /*27500*/  LOP3.LUT P0, RZ, R3, 0x8, RZ, 0xc0, !PT ;  /* 0x0000000803ff7812 */ /* 0x004fda000780c0ff */
[----:B------:R-:W-:Y:S05]  /*27510*/  @P0 BRA `(.L_x_5534) ;  /* 0x0000000000040947 */ /* 0x000fea0003800000 */
[----:B------:R-:W-:Y:S01]  /*27520*/  BPT.TRAP 0x1 ;  /* 0x000000040000795c */ /* 0x000fe20000300000 */
.L_x_5534:
[----:B------:R-:W-:Y:S05]  /*27530*/  BSYNC B2 ;  /* 0x0000000000027941 */ /* 0x000fea0003800000 */
.L_x_5533:
        /* <DEDUP_REMOVED lines=14> */
.L_x_5535:
        /* <DEDUP_REMOVED lines=15> */
.L_x_5536:
        /* <DEDUP_REMOVED lines=15> */
.L_x_5537:
        /* <DEDUP_REMOVED lines=12> */
.L_x_5521:
[----:B------:R-:W-:Y:S05]  /*278c0*/  BSYNC B1 ;  /* 0x0000000000017941 */ /* 0x000fea0003800000 */
.L_x_5520:
[----:B------:R-:W2:Y:S01]  /*278d0*/  LDL R2, [R1] ;  /* 0x0000000001027983 */ /* 0x000ea20000100800 */
        /* <DEDUP_REMOVED lines=35> */
.L_x_5540:
[----:B------:R-:W2:Y:S01]  /*27b10*/  LDL R2, [R1+0x4] ;  /* 0x0000040001027983 */ /* 0x000ea20000100800 */
[----:B------:R-:W-:Y:S01]  /*27b20*/  BSSY B2, `(.L_x_5541) ;  /* 0x0000005000027945 */ /* 0x000fe20003800000 */
[----:B--2---:R-:W-:Y:S01]  /*27b30*/  IMAD R3, R11, 0x8, R2 ;  /* 0x000000080b037824 */ /* 0x004fe200078e0202 */
[----:B------:R-:W-:-:S04]  /*27b40*/  SHF.L.U32 R2, R10, 0x1f, RZ ;  /* 0x0000001f0a027819 */ /* 0x000fc800000006ff */
[----:B------:R-:W2:Y:S02]  /*27b50*/  SYNCS.PHASECHK.TRANS64.TRYWAIT P0, [R3+URZ+0x30840], R2 ;  /* 0x03084002030075a7 */ /* 0x000ea4000800017f */
[----:B--2---:R-:W-:Y:S05]  /*27b60*/  @!P0 BRA `(.L_x_5542) ;  /* 0x0000003c00908947 */ /* 0x004fea0003800000 */
.L_x_5662:
[----:B------:R-:W-:Y:S05]  /*27b70*/  BSYNC B2 ;  /* 0x0000000000027941 */ /* 0x000fea0003800000 */
.L_x_5541:
[----:B-1----:R-:W1:Y:S01]  /*27b80*/  S2R R8, SR_TID.X ;  /* 0x0000000000087919 */ /* 0x002e620000002100 */
[----:B------:R-:W-:Y:S01]  /*27b90*/  BSSY B2, `(.L_x_5543) ;  /* 0x000000a000027945 */ /* 0x000fe20003800000 */
[----:B-1----:R-:W-:-:S04]  /*27ba0*/  LOP3.LUT R8, R8, 0x7f, RZ, 0xc0, !PT ;  /* 0x0000007f08087812 */ /* 0x002fc800078ec0ff */
[----:B------:R-:W-:-:S13]  /*27bb0*/  ISETP.NE.AND P0, PT, R8, RZ, PT ;  /* 0x000000ff0800720c */ /* 0x000fda0003f05270 */
[----:B------:R-:W-:Y:S05]  /*27bc0*/  @P0 BRA `(.L_x_5544) ;  /* 0x0000000000180947 */ /* 0x000fea0003800000 */
[----:B------:R-:W3:Y:S01]  /*27bd0*/  LDL R8, [R1] ;  /* 0x0000000001087983 */ /* 0x000ee20000100800 */
[----:B--2---:R-:W-:-:S04]  /*27be0*/  MOV R2, 0x9000 ;  /* 0x0000900000027802 */ /* 0x004fc80000000f00 */
[----:B------:R1:W-:Y:S01]  /*27bf0*/  SYNCS.ARRIVE.TRANS64 RZ, [R3+URZ+0x30830], R2 ;  /* 0x0308300203ff79a7 */ /* 0x0003e2000800003f */
[----:B---3--:R-:W-:-:S13]  /*27c00*/  LOP3.LUT P1, RZ, R8, 0x1, RZ, 0xc0, !PT ;  /* 0x0000000108ff7812 */ /* 0x008fda000782c0ff */
[----:B-1----:R-:W-:Y:S05]  /*27c10*/  @!P1 BRA `(.L_x_5544) ;  /* 0x0000000000049947 */ /* 0x002fea0003800000 */
[----:B------:R-:W-:Y:S01]  /*27c20*/  BPT.TRAP 0x1 ;  /* 0x000000040000795c */ /* 0x000fe20000300000 */
.L_x_5544:
[----:B------:R-:W-:Y:S05]  /*27c30*/  BSYNC B2 ;  /* 0x0000000000027941 */ /* 0x000fea0003800000 */
.L_x_5543:
[----:B0-----:R-:W3:Y:S04]  /*27c40*/  LDL R10, [R1+0x4] ;  /* 0x00000400010a7983 */ /* 0x001ee80000100800 */
        /* <DEDUP_REMOVED lines=13> */
.L_x_5545:
        /* <DEDUP_REMOVED lines=16> */
.L_x_5546:
        /* <DEDUP_REMOVED lines=16> */
.L_x_5547:
        /* <DEDUP_REMOVED lines=13> */
[----:B--2---:R-:W-:-:S04]  /*27ff0*/  LEA R2, R4, R13, 0x3 ;  /* 0x0000000d04027211 */ /* 0x004fc800078e18ff */
[----:B------:R-:W0:Y:S02]  /*28000*/  SYNCS.PHASECHK.TRANS64.TRYWAIT P0, [R2+URZ+0x30860], R5 ;  /* 0x03086005020075a7 */ /* 0x000e24000800017f */
[----:B0-----:R-:W-:Y:S05]  /*28010*/  @!P0 BRA `(.L_x_5549) ;  /* 0x0000003800788947 */ /* 0x001fea0003800000 */
.L_x_5663:
[----:B------:R-:W-:Y:S05]  /*28020*/  BSYNC B2 ;  /* 0x0000000000027941 */ /* 0x000fea0003800000 */
.L_x_5548:
[----:B------:R-:W1:Y:S01]  /*28030*/  S2R R3, SR_TID.X ;  /* 0x0000000000037919 */ /* 0x000e620000002100 */
[----:B------:R-:W-:-:S04]  /*28040*/  UPRMT UR4, UR38, 0x9910, URZ ;  /* 0x0000991026047896 */ /* 0x000fc8000800003f */
[----:B------:R-:W-:Y:S01]  /*28050*/  UISETP.NE.AND UP0, UPT, UR4, 0x2, UPT ;  /* 0x000000020400788c */ /* 0x000fe2000bf05270 */
[----:B-1----:R-:W-:-:S04]  /*28060*/  LOP3.LUT R3, R3, 0x7f, RZ, 0xc0, !PT ;  /* 0x0000007f03037812 */ /* 0x002fc800078ec0ff */
[----:B------:R-:W-:-:S13]  /*28070*/  ISETP.NE.AND P0, PT, R3, RZ, PT ;  /* 0x000000ff0300720c */ /* 0x000fda0003f05270 */
[----:B------:R-:W-:-:S04]  /*28080*/  @!P0 IMAD.MOV.U32 R3, RZ, RZ, 0x9000 ;  /* 0x00009000ff038424 */ /* 0x000fc800078e00ff */
[----:B------:R1:W-:Y:S01]  /*28090*/  @!P0 SYNCS.ARRIVE.TRANS64 RZ, [R2+URZ+0x30850], R3 ;  /* 0x0308500302ff89a7 */ /* 0x0003e2000800003f */
[----:B------:R-:W-:-:S13]  /*280a0*/  PLOP3.LUT P0, PT, PT, PT, UP0, 0x80, 0x0 ;  /* 0x000000000000781c */ /* 0x000fda0003f0f008 */
[----:B-1----:R-:W-:Y:S05]  /*280b0*/  @P0 BRA `(.L_x_5550) ;  /* 0x0000000000040947 */ /* 0x002fea0003800000 */
[----:B------:R-:W-:Y:S01]  /*280c0*/  BPT.TRAP 0x1 ;  /* 0x000000040000795c */ /* 0x000fe20000300000 */
.L_x_5550:
[----:B------:R-:W2:Y:S01]  /*280d0*/  LDL R3, [R1] ;  /* 0x0000000001037983 */ /* 0x000ea20000100800 */
[----:B------:R-:W-:Y:S01]  /*280e0*/  BSSY B2, `(.L_x_5551) ;  /* 0x0000004000027945 */ /* 0x000fe20003800000 */
[----:B--2---:R-:W-:-:S13]  /*280f0*/  LOP3.LUT P0, RZ, R3, 0x8, RZ, 0xc0, !PT ;  /* 0x0000000803ff7812 */ /* 0x004fda000780c0ff */
[----:B------:R-:W-:Y:S05]  /*28100*/  @P0 BRA `(.L_x_5552) ;  /* 0x0000000000040947 */ /* 0x000fea0003800000 */
[----:B------:R-:W-:Y:S01]  /*28110*/  BPT.TRAP 0x1 ;  /* 0x000000040000795c */ /* 0x000fe20000300000 */
.L_x_5552:
[----:B------:R-:W-:Y:S05]  /*28120*/  BSYNC B2 ;  /* 0x0000000000027941 */ /* 0x000fea0003800000 */
.L_x_5551:
        /* <DEDUP_REMOVED lines=13> */
.L_x_5553:
        /* <DEDUP_REMOVED lines=15> */
.L_x_5554:
        /* <DEDUP_REMOVED lines=15> */
.L_x_5555:
        /* <DEDUP_REMOVED lines=12> */
.L_x_5539:
[----:B------:R-:W-:Y:S05]  /*284a0*/  BSYNC B1 ;  /* 0x0000000000017941 */ /* 0x000fea0003800000 */
.L_x_5538:
[----:B------:R-:W2:Y:S01]  /*284b0*/  LDL R2, [R1+0x30] ;  /* 0x0000300001027983 */ /* 0x000ea20000100800 */
[----:B------:R-:W-:Y:S01]  /*284c0*/  VIADD R0, R0, 0xfffffffe ;  /* 0xfffffffe00007836 */ /* 0x000fe20000000000 */
[----:B--2---:R-:W-:-:S13]  /*284d0*/  ISETP.GT.AND P0, PT, R6, R2, PT ;  /* 0x000000020600720c */ /* 0x004fda0003f04270 */
[----:B------:R-:W-:Y:S05]  /*284e0*/  @P0 BRA `(.L_x_5556) ;  /* 0xffffffe400f80947 */ /* 0x000fea000383ffff */
.L_x_5499:
[----:B------:R-:W-:Y:S05]  /*284f0*/  BSYNC B0 ;  /* 0x0000000000007941 */ /* 0x000fea0003800000 */
.L_x_5498:
        /* <DEDUP_REMOVED lines=17> */
.L_x_5558:
[----:B------:R-:W-:Y:S05]  /*28610*/  BSYNC B0 ;  /* 0x0000000000007941 */ /* 0x000fea0003800000 */
.L_x_5557:
[----:B------:R-:W3:Y:S01]  /*28620*/  LDL R0, [R1] ;  /* 0x0000000001007983 */ /* 0x000ee20000100800 */
[----:B------:R-:W-:Y:S01]  /*28630*/  BSSY B0, `(.L_x_5559) ;  /* 0x0000052000007945 */ /* 0x000fe20003800000 */
[----:B---3--:R-:W-:-:S13]  /*28640*/  LOP3.LUT P0, RZ, R0, 0x4, RZ, 0xc0, !PT ;  /* 0x0000000400ff7812 */ /* 0x008fda000780c0ff */
[----:B------:R-:W-:Y:S05]  /*28650*/  @!P0 BRA `(.L_x_5560) ;  /* 0x00000004003c8947 */ /* 0x000fea0003800000 */
[----:B------:R-:W3:Y:S04]  /*28660*/  LDL R3, [R1+0x4] ;  /* 0x0000040001037983 */ /* 0x000ee80000100800 */
[----:B------:R-:W3:Y:S04]  /*28670*/  LDL R0, [R1+0x8] ;  /* 0x0000080001007983 */ /* 0x000ee80000100800 */
[----:B------:R-:W4:Y:S01]  /*28680*/  LDL R2, [R1+0x14] ;  /* 0x0000140001027983 */ /* 0x000f220000100800 */
[----:B------:R-:W-:Y:S01]  /*28690*/  BSSY B1, `(.L_x_5561) ;  /* 0x0000005000017945 */ /* 0x000fe20003800000 */
[----:B---3--:R-:W-:-:S02]  /*286a0*/  LEA R0, R0, R3, 0x3 ;  /* 0x0000000300007211 */ /* 0x008fc400078e18ff */
[----:B----4-:R-:W-:-:S04]  /*286b0*/  SHF.L.U32 R2, R2, 0x1f, RZ ;  /* 0x0000001f02027819 */ /* 0x010fc800000006ff */
[----:B------:R-:W3:Y:S02]  /*286c0*/  SYNCS.PHASECHK.TRANS64.TRYWAIT P0, [R0+URZ+0x30860], R2 ;  /* 0x03086002000075a7 */ /* 0x000ee4000800017f */
[----:B---3--:R-:W-:Y:S05]  /*286d0*/  @!P0 BRA `(.L_x_5562) ;  /* 0x0000003000dc8947 */ /* 0x008fea0003800000 */
.L_x_5664:
[----:B------:R-:W-:Y:S05]  /*286e0*/  BSYNC B1 ;  /* 0x0000000000017941 */ /* 0x000fea0003800000 */
.L_x_5561:
[----:B------:R-:W4:Y:S01]  /*286f0*/  S2R R3, SR_TID.X ;  /* 0x0000000000037919 */ /* 0x000f220000002100 */
[----:B------:R-:W-:-:S04]  /*28700*/  UPRMT UR4, UR38, 0x9910, URZ ;  /* 0x0000991026047896 */ /* 0x000fc8000800003f */
[----:B------:R-:W-:Y:S01]  /*28710*/  UISETP.NE.AND UP0, UPT, UR4, 0x2, UPT ;  /* 0x000000020400788c */ /* 0x000fe2000bf05270 */
[----:B----4-:R-:W-:-:S04]  /*28720*/  LOP3.LUT R3, R3, 0x7f, RZ, 0xc0, !PT ;  /* 0x0000007f03037812 */ /* 0x010fc800078ec0ff */
[----:B------:R-:W-:-:S13]  /*28730*/  ISETP.NE.AND P0, PT, R3, RZ, PT ;  /* 0x000000ff0300720c */ /* 0x000fda0003f05270 */
[----:B---3--:R-:W-:-:S04]  /*28740*/  @!P0 IMAD.MOV.U32 R2, RZ, RZ, 0x9000 ;  /* 0x00009000ff028424 */ /* 0x008fc800078e00ff */
[----:B------:R3:W-:Y:S01]  /*28750*/  @!P0 SYNCS.ARRIVE.TRANS64 RZ, [R0+URZ+0x30850], R2 ;  /* 0x0308500200ff89a7 */ /* 0x0007e2000800003f */
[----:B------:R-:W-:-:S13]  /*28760*/  PLOP3.LUT P0, PT, PT, PT, UP0, 0x80, 0x0 ;  /* 0x000000000000781c */ /* 0x000fda0003f0f008 */
[----:B---3--:R-:W-:Y:S05]  /*28770*/  @P0 BRA `(.L_x_5563) ;  /* 0x0000000000040947 */ /* 0x008fea0003800000 */
[----:B------:R-:W-:Y:S01]  /*28780*/  BPT.TRAP 0x1 ;  /* 0x000000040000795c */ /* 0x000fe20000300000 */
.L_x_5563:
[----:B------:R-:W3:Y:S01]  /*28790*/  LDL R2, [R1] ;  /* 0x0000000001027983 */ /* 0x000ee20000100800 */
[----:B------:R-:W-:Y:S01]  /*287a0*/  BSSY B1, `(.L_x_5564) ;  /* 0x0000004000017945 */ /* 0x000fe20003800000 */
[----:B---3--:R-:W-:-:S13]  /*287b0*/  LOP3.LUT P0, RZ, R2, 0x8, RZ, 0xc0, !PT ;  /* 0x0000000802ff7812 */ /* 0x008fda000780c0ff */
[----:B------:R-:W-:Y:S05]  /*287c0*/  @P0 BRA `(.L_x_5565) ;  /* 0x0000000000040947 */ /* 0x000fea0003800000 */
[----:B------:R-:W-:Y:S01]  /*287d0*/  BPT.TRAP 0x1 ;  /* 0x000000040000795c */ /* 0x000fe20000300000 */
.L_x_5565:
[----:B------:R-:W-:Y:S05]  /*287e0*/  BSYNC B1 ;  /* 0x0000000000017941 */ /* 0x000fea0003800000 */
.L_x_5564:
[----:B--2---:R-:W2:Y:S04]  /*287f0*/  LDL.LU R5, [R1+0x18] ;  /* 0x0000180001057983 */ /* 0x004ea80000300800 */
[----:B------:R-:W2:Y:S04]  /*28800*/  LDL.LU R3, [R1+0xc] ;  /* 0x00000c0001037983 */ /* 0x000ea80000300800 */
[----:B------:R-:W3:Y:S04]  /*28810*/  LDL R4, [R1+0x4] ;  /* 0x0000040001047983 */ /* 0x000ee80000100800 */
        /* <DEDUP_REMOVED lines=9> */
[----:B---3--:R-:W-:-:S04]  /*288b0*/  IMAD R2, R2, 0x9000, R4 ;  /* 0x0000900002027824 */ /* 0x008fc800078e0204 */
[----:B------:R-:W-:-:S07]  /*288c0*/  VIADD R4, R2, 0x400 ;  /* 0x0000040002047836 */ /* 0x000fce0000000000 */
.L_x_5566:
        /* <DEDUP_REMOVED lines=10> */
[----:B------:R-:W-:Y:S01]  /*28970*/  PLOP3.LUT P0, PT, PT, PT, PT, 0x80, 0x0 ;  /* 0x000000000000781c */ /* 0x000fe20003f0f070 */
[----:B------:R-:W-:Y:S01]  /*28980*/  VIADD R4, R2, 0x3400 ;  /* 0x0000340002047836 */ /* 0x000fe20000000000 */
[----:B------:R-:W-:Y:S01]  /*28990*/  UMOV UR6, 0x0 ;  /* 0x0000000000067882 */ /* 0x000fe20000000000 */
[----:B------:R-:W-:Y:S01]  /*289a0*/  UMOV UR7, 0x14f00000 ;  /* 0x14f0000000077882 */ /* 0x000fe20000000000 */
[----:B------:R-:W-:-:S09]  /*289b0*/  UMOV UR10, 0x40 ;  /* 0x00000040000a7882 */ /* 0x000fd20000000000 */
.L_x_5567:
        /* <DEDUP_REMOVED lines=15> */
.L_x_5568:
        /* <DEDUP_REMOVED lines=10> */
.L_x_5560:
[----:B------:R-:W-:Y:S05]  /*28b50*/  BSYNC B0 ;  /* 0x0000000000007941 */ /* 0x000fea0003800000 */
.L_x_5559:
        /* <DEDUP_REMOVED lines=9> */
.L_x_5478:
[----:B------:R-:W-:Y:S05]  /*28bf0*/  BSYNC B7 ;  /* 0x0000000000077941 */ /* 0x000fea0003800000 */
.L_x_5476:
[----:B01----:R-:W3:Y:S02]  /*28c00*/  LDL R7, [R1] ;  /* 0x0000000001077983 */ /* 0x003ee40000100800 */
        /* <DEDUP_REMOVED lines=9> */
[----:B------:R0:W-:Y:S01]  /*28ca0*/  STL [R1+0x4], R0 ;  /* 0x0000040001007387 */ /* 0x0001e20000100800 */
[----:B------:R-:W-:Y:S06]  /*28cb0*/  BAR.ARV 0x4, 0x180 ;  /* 0x0106000000007b1d */ /* 0x000fec0000002000 */
[----:B------:R-:W-:Y:S05]  /*28cc0*/  BRA `(.L_x_5570) ;  /* 0x0000000800d87947 */ /* 0x000fea0003800000 */
.L_x_5569:
        /* <DEDUP_REMOVED lines=13> */
[----:B------:R-:W-:Y:S01]  /*28da0*/  SHFL.IDX PT, R5, R16, 0x1, 0x1f ;  /* 0x00201f0010057f89 */ /* 0x000fe200000e0000 */
[C---:B------:R-:W-:Y:S01]  /*28db0*/  ISETP.GE.U32.AND P3, PT, R6.reuse, 0x10, PT ;  /* 0x000000100600780c */ /* 0x040fe20003f66070 */
[----:B0-----:R-:W-:Y:S02]  /*28dc0*/  IMAD.MOV.U32 R3, RZ, RZ, RZ ;  /* 0x000000ffff037224 */ /* 0x001fe400078e00ff */
[----:B--2---:R-:W-:Y:S01]  /*28dd0*/  @!P0 IMAD.MOV.U32 R3, RZ, RZ, R2 ;  /* 0x000000ffff038224 */ /* 0x004fe200078e0002 */
[----:B------:R-:W-:-:S04]  /*28de0*/  ISETP.GE.U32.AND P0, PT, R6, 0x2, PT ;  /* 0x000000020600780c */ /* 0x000fc80003f06070 */
[----:B------:R-:W0:Y:S02]  /*28df0*/  SHFL.UP PT, R2, R3, 0x1, RZ ;  /* 0x0420000003027989 */ /* 0x000e2400000e00ff */
[----:B0-----:R-:W-:-:S05]  /*28e00*/  SEL R0, R2, RZ, P4 ;  /* 0x000000ff02007207 */ /* 0x001fca0002000000 */
[----:B------:R-:W-:Y:S02]  /*28e10*/  IMAD.IADD R2, R3, 0x1, R0 ;  /* 0x0000000103027824 */ /* 0x000fe400078e0200 */
[----:B------:R-:W-:Y:S04]  /*28e20*/  SHFL.IDX PT, R0, R16, RZ, 0x1f ;  /* 0x00001fff10007589 */ /* 0x000fe800000e0000 */
        /* <DEDUP_REMOVED lines=13> */
.L_x_5674:
[----:B------:R-:W-:Y:S02]  /*28f00*/  ULDC UR4, c[0x0][0xc38] ;  /* 0x00030e0000047ab9 */ /* 0x000fe40000000800 */
[----:B------:R-:W-:-:S05]  /*28f10*/  MOV R4, UR4 ;  /* 0x0000000400047c02 */ /* 0x000fca0008000f00 */
[----:B-1----:R-:W-:-:S04]  /*28f20*/  IMAD R16, R16, R4, RZ ;  /* 0x0000000410107224 */ /* 0x002fc800078e02ff */
[----:B------:R-:W-:-:S05]  /*28f30*/  IMAD.IADD R5, R5, 0x1, R16 ;  /* 0x0000000105057824 */ /* 0x000fca00078e0210 */
[----:B------:R-:W-:-:S13]  /*28f40*/  ISETP.GT.AND P4, PT, R5, R0, PT ;  /* 0x000000000500720c */ /* 0x000fda0003f84270 */
[----:B------:R-:W-:Y:S05]  /*28f50*/  @P4 BRA `(.L_x_5572) ;  /* 0x0000000000a04947 */ /* 0x000fea0003800000 */
.L_x_5577:
[----:B0-----:R-:W0:Y:S01]  /*28f60*/  LDC R2, c[0x0][0xc3c] ;  /* 0x00030f00ff027b82 */ /* 0x001e220000000800 */
[----:B------:R-:W-:-:S05]  /*28f70*/  VIADD R19, R19, 0x1f ;  /* 0x0000001f13137836 */ /* 0x000fca0000000000 */
[----:B0-----:R-:W-:-:S13]  /*28f80*/  ISETP.GE.AND P4, PT, R19, R2, PT ;  /* 0x000000021300720c */ /* 0x001fda0003f86270 */
[----:B------:R-:W-:Y:S05]  /*28f90*/  @P4 BRA `(.L_x_5573) ;  /* 0x0000000400dc4947 */ /* 0x000fea0003800000 */
[----:B------:R-:W2:Y:S01]  /*28fa0*/  LDL R3, [R1+0x28] ;  /* 0x0000280001037983 */ /* 0x000ea20000100800 */
[----:B------:R-:W-:Y:S01]  /*28fb0*/  BSSY B0, `(.L_x_5574) ;  /* 0x0000008000007945 */ /* 0x000fe20003800000 */
[----:B--2---:R-:W-:Y:S02]  /*28fc0*/  IMAD.IADD R4, R19, 0x1, R3 ;  /* 0x0000000113047824 */ /* 0x004fe400078e0203 */
[----:B------:R-:W-:-:S03]  /*28fd0*/  IMAD.MOV.U32 R3, RZ, RZ, RZ ;  /* 0x000000ffff037224 */ /* 0x000fc600078e00ff */
[----:B------:R-:W-:-:S13]  /*28fe0*/  ISETP.GE.OR P4, PT, R4, R2, !P5 ;  /* 0x000000020400720c */ /* 0x000fda0006f86670 */
[----:B------:R-:W-:Y:S05]  /*28ff0*/  @P4 BRA `(.L_x_5575) ;  /* 0x00000000000c4947 */ /* 0x000fea0003800000 */
[----:B------:R-:W0:Y:S02]  /*29000*/  LDC.64 R2, c[0x0][0xc80] ;  /* 0x00032000ff027b82 */ /* 0x000e240000000a00 */
[----:B0-----:R-:W-:-:S06]  /*29010*/  IMAD.WIDE R2, R4, 0x4, R2 ;  /* 0x0000000404027825 */ /* 0x001fcc00078e0202 */
[----:B------:R0:W5:Y:S02]  /*29020*/  LDG.E R3, desc[UR60][R2.64] ;  /* 0x0000003c02037981 */ /* 0x000164000c1e1900 */
.L_x_5575:
[----:B------:R-:W-:Y:S05]  /*29030*/  BSYNC B0 ;  /* 0x0000000000007941 */ /* 0x000fea0003800000 */
.L_x_5574:
[----:B------:R-:W-:-:S03]  /*29040*/  UMOV UR4, 0xffffffff ;  /* 0xffffffff00047882 */ /* 0x000fc60000000000 */
[----:B------:R-:W-:Y:S05]  /*29050*/  BRA.DIV UR4, `(.L_x_5576) ;  /* 0x0000002e04cc7947 */ /* 0x000fea000b800000 */
[----:B------:R-:W2:Y:S04]  /*29060*/  LDL R4, [R1] ;  /* 0x0000000001047983 */ /* 0x000ea80000100800 */
        /* <DEDUP_REMOVED lines=17> */
.L_x_5682:
[----:B------:R-:W-:Y:S02]  /*29180*/  ULDC UR4, c[0x0][0xc38] ;  /* 0x00030e0000047ab9 */ /* 0x000fe40000000800 */
[----:B------:R-:W-:-:S04]  /*29190*/  IMAD.U32 R4, RZ, RZ, UR4 ;  /* 0x00000004ff047e24 */ /* 0x000fc8000f8e00ff */
[----:B-1----:R-:W-:-:S04]  /*291a0*/  IMAD R16, R16, R4, RZ ;  /* 0x0000000410107224 */ /* 0x002fc800078e02ff */
[----:B------:R-:W-:-:S05]  /*291b0*/  IMAD.IADD R5, R16, 0x1, R5 ;  /* 0x0000000110057824 */ /* 0x000fca00078e0205 */
[----:B------:R-:W-:-:S13]  /*291c0*/  ISETP.GT.AND P4, PT, R5, R0, PT ;  /* 0x000000000500720c */ /* 0x000fda0003f84270 */
[----:B------:R-:W-:Y:S05]  /*291d0*/  @!P4 BRA `(.L_x_5577) ;  /* 0xfffffffc0060c947 */ /* 0x000fea000383ffff */
.L_x_5572:
        /* <DEDUP_REMOVED lines=8> */
.L_x_5686:
[----:B------:R-:W-:Y:S01]  /*29260*/  ISETP.NE.AND P0, PT, R5, RZ, PT ;  /* 0x000000ff0500720c */ /* 0x000fe20003f05270 */
[----:B------:R-:W-:-:S12]  /*29270*/  IMAD.MOV.U32 R5, RZ, RZ, RZ ;  /* 0x000000ffff057224 */ /* 0x000fd800078e00ff */
[----:B------:R-:W-:Y:S05]  /*29280*/  @!P0 BRA `(.L_x_5579) ;  /* 0x0000000000148947 */ /* 0x000fea0003800000 */
[----:B------:R-:W-:Y:S01]  /*29290*/  UMOV UR4, 0xffffffff ;  /* 0xffffffff00047882 */ /* 0x000fe20000000000 */
[----:B------:R-:W-:Y:S02]  /*292a0*/  VIADD R12, R6, 0xffffffff ;  /* 0xffffffff060c7836 */ /* 0x000fe40000000000 */
[----:B------:R-:W-:Y:S05]  /*292b0*/  BRA.DIV UR4, `(.L_x_5580) ;  /* 0x00000032045c7947 */ /* 0x000fea000b800000 */
[----:B0-----:R0:W3:Y:S02]  /*292c0*/  SHFL.IDX PT, R2, R2, R12, 0x1f ;  /* 0x00001f0c02027589 */ /* 0x0010e400000e0000 */
.L_x_5689:
[----:B---3--:R-:W-:-:S07]  /*292d0*/  IMAD.MOV.U32 R5, RZ, RZ, R2 ;  /* 0x000000ffff057224 */ /* 0x008fce00078e0002 */
.L_x_5579:
        /* <DEDUP_REMOVED lines=67> */
.L_x_5573:
[----:B------:R-:W-:Y:S01]  /*29710*/  UMOV UR4, URZ ;  /* 0x0000003f00047c82 */ /* 0x000fe20008000000 */
[----:B------:R-:W-:Y:S01]  /*29720*/  UMOV UR5, URZ ;  /* 0x0000003f00057c82 */ /* 0x000fe20008000000 */
[----:B------:R-:W-:Y:S01]  /*29730*/  ULDC UR6, c[0x0][0xc3c] ;  /* 0x00030f0000067ab9 */ /* 0x000fe20000000800 */
[----:B------:R-:W-:Y:S01]  /*29740*/  MOV R16, R0 ;  /* 0x0000000000107202 */ /* 0x000fe20000000f00 */
[----:B------:R-:W-:Y:S02]  /*29750*/  IMAD.U32 R17, RZ, RZ, UR4 ;  /* 0x00000004ff117e24 */ /* 0x000fe4000f8e00ff */
[----:B------:R-:W-:Y:S02]  /*29760*/  IMAD.U32 R18, RZ, RZ, UR5 ;  /* 0x00000005ff127e24 */ /* 0x000fe4000f8e00ff */
[----:B------:R-:W-:-:S07]  /*29770*/  IMAD.U32 R19, RZ, RZ, UR6 ;  /* 0x00000006ff137e24 */ /* 0x000fce000f8e00ff */
.L_x_5581:
        /* <DEDUP_REMOVED lines=11> */
.L_x_5570:
[----:B------:R-:W-:Y:S02]  /*29830*/  ULDC UR4, c[0x0][0xc3c] ;  /* 0x00030f0000047ab9 */ /* 0x000fe40000000800 */
[----:B-1----:R-:W-:-:S13]  /*29840*/  ISETP.GE.AND P0, PT, R19, UR4, PT ;  /* 0x0000000413007c0c */ /* 0x002fda000bf06270 */
[----:B------:R-:W-:Y:S05]  /*29850*/  @!P0 BRA `(.L_x_5582) ;  /* 0xffffff8800648947 */ /* 0x000fea000383ffff */
[----:B------:R-:W-:Y:S05]  /*29860*/  BSYNC B8 ;  /* 0x0000000000087941 */ /* 0x000fea0003800000 */
.L_x_5416:
        /* <DEDUP_REMOVED lines=12> */
.L_x_5690:
[----:B------:R-:W-:Y:S05]  /*29930*/  BSYNC B0 ;  /* 0x0000000000007941 */ /* 0x000fea0003800000 */
.L_x_5583:
[----:B------:R-:W-:-:S03]  /*29940*/  UMOV UR4, 0xffffffff ;  /* 0xffffffff00047882 */ /* 0x000fc60000000000 */
[----:B------:R-:W-:Y:S05]  /*29950*/  BRA.DIV UR4, `(.L_x_5585) ;  /* 0x0000002a04f07947 */ /* 0x000fea000b800000 */
[----:B------:R-:W1:Y:S02]  /*29960*/  S2R R2, SR_TID.X ;  /* 0x0000000000027919 */ /* 0x000e640000002100 */
[----:B-1----:R-:W-:-:S04]  /*29970*/  SHF.R.U32.HI R2, RZ, 0x5, R2 ;  /* 0x00000005ff027819 */ /* 0x002fc80000011602 */
[----:B------:R-:W-:-:S05]  /*29980*/  LOP3.LUT R2, R2, 0x3, RZ, 0xc0, !PT ;  /* 0x0000000302027812 */ /* 0x000fca00078ec0ff */
[----:B------:R1:W2:Y:S02]  /*29990*/  SHFL.IDX PT, R14, R2, RZ, 0x1f ;  /* 0x00001fff020e7589 */ /* 0x0002a400000e0000 */
.L_x_5693:
[----:B--2---:R-:W-:-:S13]  /*299a0*/  ISETP.NE.AND P0, PT, R14, RZ, PT ;  /* 0x000000ff0e00720c */ /* 0x004fda0003f05270 */
[----:B------:R-:W-:Y:S05]  /*299b0*/  @P0 BRA `(.L_x_5120) ;  /* 0x00000000009c0947 */ /* 0x000fea0003800000 */
[----:B------:R-:W-:-:S03]  /*299c0*/  UMOV UR4, 0xffffffff ;  /* 0xffffffff00047882 */ /* 0x000fc60000000000 */
[----:B------:R-:W-:Y:S05]  /*299d0*/  BRA.DIV UR4, `(.L_x_5586) ;  /* 0x0000002e04047947 */ /* 0x000fea000b800000 */
[----:B------:R-:W-:-:S13]  /*299e0*/  ELECT P6, URZ, PT ;  /* 0x00000000003f782f */ /* 0x000fda00038c0000 */
.L_x_5696:
        /* <DEDUP_REMOVED lines=8> */
.L_x_5587:
        /* <DEDUP_REMOVED lines=14> */
.L_x_5697:
[----:B------:R-:W1:Y:S02]  /*29b50*/  SYNCS.PHASECHK.TRANS64.TRYWAIT P0, [R7+URZ], R2 ;  /* 0x00000002070075a7 */ /* 0x000e64000800017f */
[----:B-1----:R-:W-:Y:S05]  /*29b60*/  @!P0 BRA `(.L_x_5589) ;  /* 0x0000002800d48947 */ /* 0x002fea0003800000 */
.L_x_5698:
[----:B------:R-:W-:Y:S05]  /*29b70*/  @!P2 BRA `(.L_x_5590) ;  /* 0x000000000004a947 */ /* 0x000fea0003800000 */
[----:B------:R-:W-:Y:S01]  /*29b80*/  BPT.TRAP 0x1 ;  /* 0x000000040000795c */ /* 0x000fe20000300000 */
.L_x_5590:
[----:B------:R-:W2:Y:S01]  /*29b90*/  LDL.LU R4, [R1+0x8] ;  /* 0x0000080001047983 */ /* 0x000ea20000300800 */
[----:B------:R-:W-:-:S04]  /*29ba0*/  VIADD R0, R0, 0x30860 ;  /* 0x0003086000007836 */ /* 0x000fc80000000000 */
[----:B--2---:R-:W-:-:S04]  /*29bb0*/  IMAD R4, R4, 0x8, R0 ;  /* 0x0000000804047824 */ /* 0x004fc800078e0200 */
[----:B------:R-:W2:Y:S02]  /*29bc0*/  SYNCS.PHASECHK.TRANS64.TRYWAIT P0, [R4+URZ], R5 ;  /* 0x00000005040075a7 */ /* 0x000ea4000800017f */
[----:B--2---:R-:W-:Y:S05]  /*29bd0*/  @!P0 BRA `(.L_x_5591) ;  /* 0x0000002800cc8947 */ /* 0x004fea0003800000 */
.L_x_5699:
[----:B------:R-:W-:-:S07]  /*29be0*/  IMAD R3, R3, 0x8, R0 ;  /* 0x0000000803037824 */ /* 0x000fce00078e0200 */
.L_x_5592:
[----:B---3--:R3:W4:Y:S02]  /*29bf0*/  SYNCS.PHASECHK.TRANS64.TRYWAIT P0, [R3+URZ], R2 ;  /* 0x00000002030075a7 */ /* 0x008724000800017f */
[----:B----4-:R-:W-:Y:S05]  /*29c00*/  @!P0 NANOSLEEP.SYNCS 0x989680 ;  /* 0x009896800000895d */ /* 0x010fea0003900000 */
[----:B------:R-:W4:Y:S02]  /*29c10*/  @!P0 SYNCS.PHASECHK.TRANS64 P0, [R3+URZ], R2 ;  /* 0x00000002030085a7 */ /* 0x000f24000800007f */
[----:B----4-:R-:W-:Y:S05]  /*29c20*/  @!P0 BRA `(.L_x_5592) ;  /* 0xfffffffc00f08947 */ /* 0x010fea000383ffff */
.L_x_5120:
[----:B------:R-:W-:Y:S05]  /*29c30*/  BSYNC B9 ;  /* 0x0000000000097941 */ /* 0x000fea0003800000 */
.L_x_5117:
[----:B------:R-:W-:Y:S05]  /*29c40*/  EXIT ;  /* 0x000000000000794d */ /* 0x000fea0003800000 */
.L_x_5146:
[----:B0-----:R0:W1:Y:S02]  /*29c50*/  SYNCS.PHASECHK.TRANS64.TRYWAIT P5, [R90+URZ+0x30890], R91 ;  /* 0x0308905b5a0075a7 */ /* 0x00106400080a017f */
[----:B-1----:R-:W-:Y:S05]  /*29c60*/  @!P5 NANOSLEEP.SYNCS 0x989680 ;  /* 0x009896800000d95d */ /* 0x002fea0003900000 */
[----:B------:R-:W1:Y:S02]  /*29c70*/  @!P5 SYNCS.PHASECHK.TRANS64 P5, [R90+URZ+0x30890], R91 ;  /* 0x0308905b5a00d5a7 */ /* 0x000e6400080a007f */
[----:B-1----:R-:W-:Y:S05]  /*29c80*/  @!P5 BRA `(.L_x_5146) ;  /* 0xfffffffc00f0d947 */ /* 0x002fea000383ffff */
[----:B------:R-:W-:Y:S05]  /*29c90*/  BRA `(.L_x_5593) ;  /* 0xfffffd9c008c7947 */ /* 0x000fea000383ffff */
.L_x_5200:
[----:B-1----:R1:W3:Y:S02]  /*29ca0*/  SYNCS.PHASECHK.TRANS64.TRYWAIT P5, [R90+URZ+0x30890], R91 ;  /* 0x0308905b5a0075a7 */ /* 0x0022e400080a017f */
[----:B---3--:R-:W-:Y:S05]  /*29cb0*/  @!P5 NANOSLEEP.SYNCS 0x989680 ;  /* 0x009896800000d95d */ /* 0x008fea0003900000 */
[----:B------:R-:W3:Y:S02]  /*29cc0*/  @!P5 SYNCS.PHASECHK.TRANS64 P5, [R90+URZ+0x30890], R91 ;  /* 0x0308905b5a00d5a7 */ /* 0x000ee400080a007f */
[----:B---3--:R-:W-:Y:S05]  /*29cd0*/  @!P5 BRA `(.L_x_5200) ;  /* 0xfffffffc00f0d947 */ /* 0x008fea000383ffff */
[----:B------:R-:W-:Y:S05]  /*29ce0*/  BRA `(.L_x_5594) ;  /* 0xfffffdcc00ec7947 */ /* 0x000fea000383ffff */
.L_x_5225:
[----:B-1----:R1:W2:Y:S02]  /*29cf0*/  SYNCS.PHASECHK.TRANS64.TRYWAIT P3, [R90+URZ+0x30890], R91 ;  /* 0x0308905b5a0075a7 */ /* 0x0022a4000806017f */
[----:B--2---:R-:W-:Y:S05]  /*29d00*/  @!P3 NANOSLEEP.SYNCS 0x989680 ;  /* 0x009896800000b95d */ /* 0x004fea0003900000 */
[----:B------:R-:W2:Y:S02]  /*29d10*/  @!P3 SYNCS.PHASECHK.TRANS64 P3, [R90+URZ+0x30890], R91 ;  /* 0x0308905b5a00b5a7 */ /* 0x000ea4000806007f */
[----:B--2---:R-:W-:Y:S05]  /*29d20*/  @!P3 BRA `(.L_x_5225) ;  /* 0xfffffffc00f0b947 */ /* 0x004fea000383ffff */
[----:B------:R-:W-:Y:S05]  /*29d30*/  BRA `(.L_x_5595) ;  /* 0xfffffe0000087947 */ /* 0x000fea000383ffff */
.L_x_5231:
[----:B-1----:R1:W2:Y:S02]  /*29d40*/  SYNCS.PHASECHK.TRANS64.TRYWAIT P2, [R90+URZ+0x308b0], R91 ;  /* 0x0308b05b5a0075a7 */ /* 0x0022a4000804017f */
[----:B--2---:R-:W-:Y:S05]  /*29d50*/  @!P2 NANOSLEEP.SYNCS 0x989680 ;  /* 0x009896800000a95d */ /* 0x004fea0003900000 */
[----:B------:R-:W2:Y:S02]  /*29d60*/  @!P2 SYNCS.PHASECHK.TRANS64 P2, [R90+URZ+0x308b0], R91 ;  /* 0x0308b05b5a00a5a7 */ /* 0x000ea4000804007f */
[----:B--2---:R-:W-:Y:S05]  /*29d70*/  @!P2 BRA `(.L_x_5231) ;  /* 0xfffffffc00f0a947 */ /* 0x004fea000383ffff */
[----:B------:R-:W-:Y:S05]  /*29d80*/  BRA `(.L_x_5596) ;  /* 0xfffffe0400007947 */ /* 0x000fea000383ffff */
.L_x_5257:
        /* <DEDUP_REMOVED lines=8> */
.L_x_5598:
[----:B------:R-:W-:Y:S05]  /*29e10*/  BSYNC B1 ;  /* 0x0000000000017941 */ /* 0x000fea0003800000 */
.L_x_5597:
[----:B------:R-:W-:Y:S02]  /*29e20*/  IMAD.MOV.U32 R13, RZ, RZ, R6 ;  /* 0x000000ffff0d7224 */ /* 0x000fe400078e0006 */
[----:B------:R-:W-:Y:S02]  /*29e30*/  IMAD.MOV.U32 R12, RZ, RZ, RZ ;  /* 0x000000ffff0c7224 */ /* 0x000fe400078e00ff */
[----:B------:R-:W-:Y:S02]  /*29e40*/  IMAD.MOV.U32 R11, RZ, RZ, 0x1c1f ;  /* 0x00001c1fff0b7424 */ /* 0x000fe400078e00ff */
[----:B------:R-:W-:Y:S02]  /*29e50*/  IMAD.MOV.U32 R15, RZ, RZ, -0x1 ;  /* 0xffffffffff0f7424 */ /* 0x000fe400078e00ff */
[----:B------:R-:W-:-:S07]  /*29e60*/  IMAD.MOV.U32 R3, RZ, RZ, R14 ;  /* 0x000000ffff037224 */ /* 0x000fce00078e000e */
[----:B------:R-:W-:Y:S05]  /*29e70*/  WARPSYNC.COLLECTIVE R15, `(.L_x_5599) ;  /* 0x000000000f087348 */ /* 0x000fea0003c00000 */
[----:B------:R0:W1:Y:S02]  /*29e80*/  SHFL.IDX P6, R14, R13, R12, R11 ;  /* 0x0000000c0d0e7389 */ /* 0x00006400000c000b */
[----:B01----:R-:W-:Y:S01]  /*29e90*/  ENDCOLLECTIVE ;  /* 0x000000000000791b */ /* 0x003fe20003800000 */
.L_x_5599:
[----:B------:R-:W-:Y:S01]  /*29ea0*/  MOV R13, R8 ;  /* 0x00000008000d7202 */ /* 0x000fe20000000f00 */
[----:B------:R-:W-:-:S07]  /*29eb0*/  IMAD.MOV.U32 R0, RZ, RZ, R14 ;  /* 0x000000ffff007224 */ /* 0x000fce00078e000e */
[----:B------:R-:W-:Y:S05]  /*29ec0*/  WARPSYNC.COLLECTIVE R15, `(.L_x_5600) ;  /* 0x000000000f087348 */ /* 0x000fea0003c00000 */
[----:B------:R0:W1:Y:S02]  /*29ed0*/  SHFL.IDX P6, R14, R13, R12, R11 ;  /* 0x0000000c0d0e7389 */ /* 0x00006400000c000b */
[----:B01----:R-:W-:Y:S01]  /*29ee0*/  ENDCOLLECTIVE ;  /* 0x000000000000791b */ /* 0x003fe20003800000 */
.L_x_5600:
[----:B------:R-:W-:Y:S02]  /*29ef0*/  IMAD.MOV.U32 R13, RZ, RZ, R4 ;  /* 0x000000ffff0d7224 */ /* 0x000fe400078e0004 */
[----:B------:R-:W-:-:S07]  /*29f00*/  IMAD.MOV.U32 R5, RZ, RZ, R14 ;  /* 0x000000ffff057224 */ /* 0x000fce00078e000e */
[----:B------:R-:W-:Y:S05]  /*29f10*/  WARPSYNC.COLLECTIVE R15, `(.L_x_5601) ;  /* 0x000000000f087348 */ /* 0x000fea0003c00000 */
[----:B------:R0:W1:Y:S02]  /*29f20*/  SHFL.IDX P6, R14, R13, R12, R11 ;  /* 0x0000000c0d0e7389 */ /* 0x00006400000c000b */
[----:B01----:R-:W-:Y:S01]  /*29f30*/  ENDCOLLECTIVE ;  /* 0x000000000000791b */ /* 0x003fe20003800000 */
.L_x_5601:
[----:B------:R-:W-:Y:S05]  /*29f40*/  BRA `(.L_x_5602) ;  /* 0xfffffe1400b47947 */ /* 0x000fea000383ffff */
.L_x_5260:
        /* <DEDUP_REMOVED lines=8> */
.L_x_5604:
[----:B------:R-:W-:Y:S05]  /*29fd0*/  BSYNC B1 ;  /* 0x0000000000017941 */ /* 0x000fea0003800000 */
.L_x_5603:
        /* <DEDUP_REMOVED lines=8> */
.L_x_5605:
[----:B------:R-:W-:Y:S02]  /*2a060*/  IMAD.MOV.U32 R13, RZ, RZ, R8 ;  /* 0x000000ffff0d7224 */ /* 0x000fe400078e0008 */
[----:B------:R-:W-:-:S07]  /*2a070*/  IMAD.MOV.U32 R0, RZ, RZ, R14 ;  /* 0x000000ffff007224 */ /* 0x000fce00078e000e */
[----:B------:R-:W-:Y:S05]  /*2a080*/  WARPSYNC.COLLECTIVE R15, `(.L_x_5606) ;  /* 0x000000000f087348 */ /* 0x000fea0003c00000 */
[----:B------:R0:W1:Y:S02]  /*2a090*/  SHFL.IDX P6, R14, R13, R12, R11 ;  /* 0x0000000c0d0e7389 */ /* 0x00006400000c000b */
[----:B01----:R-:W-:Y:S01]  /*2a0a0*/  ENDCOLLECTIVE ;  /* 0x000000000000791b */ /* 0x003fe20003800000 */
.L_x_5606:
[----:B------:R-:W-:Y:S02]  /*2a0b0*/  IMAD.MOV.U32 R13, RZ, RZ, R4 ;  /* 0x000000ffff0d7224 */ /* 0x000fe400078e0004 */
[----:B------:R-:W-:-:S07]  /*2a0c0*/  IMAD.MOV.U32 R5, RZ, RZ, R14 ;  /* 0x000000ffff057224 */ /* 0x000fce00078e000e */
[----:B------:R-:W-:Y:S05]  /*2a0d0*/  WARPSYNC.COLLECTIVE R15, `(.L_x_5607) ;  /* 0x000000000f087348 */ /* 0x000fea0003c00000 */
[----:B------:R0:W1:Y:S02]  /*2a0e0*/  SHFL.IDX P6, R14, R13, R12, R11 ;  /* 0x0000000c0d0e7389 */ /* 0x00006400000c000b */
[----:B01----:R-:W-:Y:S01]  /*2a0f0*/  ENDCOLLECTIVE ;  /* 0x000000000000791b */ /* 0x003fe20003800000 */
.L_x_5607:
[----:B------:R-:W-:Y:S01]  /*2a100*/  MOV R4, R14 ;  /* 0x0000000e00047202 */ /* 0x000fe20000000f00 */
[----:B------:R-:W-:Y:S06]  /*2a110*/  BRA `(.L_x_5608) ;  /* 0xfffffe1c00407947 */ /* 0x000fec000383ffff */
.L_x_5264:
[----:B0-----:R0:W1:Y:S02]  /*2a120*/  SYNCS.PHASECHK.TRANS64.TRYWAIT P0, [R16+URZ+0x30800], R5 ;  /* 0x03080005100075a7 */ /* 0x001064000800017f */
[----:B-1----:R-:W-:Y:S05]  /*2a130*/  @!P0 NANOSLEEP.SYNCS 0x989680 ;  /* 0x009896800000895d */ /* 0x002fea0003900000 */
[----:B------:R-:W1:Y:S02]  /*2a140*/  @!P0 SYNCS.PHASECHK.TRANS64 P0, [R16+URZ+0x30800], R5 ;  /* 0x03080005100085a7 */ /* 0x000e64000800007f */
[----:B-1----:R-:W-:Y:S05]  /*2a150*/  @!P0 BRA `(.L_x_5264) ;  /* 0xfffffffc00f08947 */ /* 0x002fea000383ffff */
[----:B------:R-:W-:Y:S05]  /*2a160*/  BRA `(.L_x_5609) ;  /* 0xfffffe2400507947 */ /* 0x000fea000383ffff */
.L_x_5288:
        /* <DEDUP_REMOVED lines=8> */
.L_x_5611:
[----:B------:R-:W-:Y:S05]  /*2a1f0*/  BSYNC B1 ;  /* 0x0000000000017941 */ /* 0x000fea0003800000 */
.L_x_5610:
[----:B------:R-:W-:Y:S01]  /*2a200*/  IMAD.MOV.U32 R13, RZ, RZ, R6 ;  /* 0x000000ffff0d7224 */ /* 0x000fe200078e0006 */
[----:B------:R-:W-:Y:S01]  /*2a210*/  MOV R11, 0x1c1f ;  /* 0x00001c1f000b7802 */ /* 0x000fe20000000f00 */
[----:B------:R-:W-:Y:S02]  /*2a220*/  IMAD.MOV.U32 R12, RZ, RZ, RZ ;  /* 0x000000ffff0c7224 */ /* 0x000fe400078e00ff */
[----:B------:R-:W-:Y:S02]  /*2a230*/  IMAD.MOV.U32 R15, RZ, RZ, -0x1 ;  /* 0xffffffffff0f7424 */ /* 0x000fe400078e00ff */
[----:B------:R-:W-:-:S07]  /*2a240*/  IMAD.MOV.U32 R3, RZ, RZ, R14 ;  /* 0x000000ffff037224 */ /* 0x000fce00078e000e */
[----:B------:R-:W-:Y:S05]  /*2a250*/  WARPSYNC.COLLECTIVE R15, `(.L_x_5612) ;  /* 0x000000000f087348 */ /* 0x000fea0003c00000 */
[----:B------:R0:W1:Y:S02]  /*2a260*/  SHFL.IDX P6, R14, R13, R12, R11 ;  /* 0x0000000c0d0e7389 */ /* 0x00006400000c000b */
[----:B01----:R-:W-:Y:S01]  /*2a270*/  ENDCOLLECTIVE ;  /* 0x000000000000791b */ /* 0x003fe20003800000 */
.L_x_5612:
[----:B------:R-:W-:Y:S02]  /*2a280*/  IMAD.MOV.U32 R21, RZ, RZ, R3 ;  /* 0x000000ffff157224 */ /* 0x000fe400078e0003 */
[----:B------:R-:W-:Y:S02]  /*2a290*/  IMAD.MOV.U32 R13, RZ, RZ, R7 ;  /* 0x000000ffff0d7224 */ /* 0x000fe400078e0007 */
[----:B------:R-:W-:-:S07]  /*2a2a0*/  IMAD.MOV.U32 R0, RZ, RZ, R14 ;  /* 0x000000ffff007224 */ /* 0x000fce00078e000e */
[----:B------:R-:W-:Y:S05]  /*2a2b0*/  WARPSYNC.COLLECTIVE R15, `(.L_x_5613) ;  /* 0x000000000f087348 */ /* 0x000fea0003c00000 */
[----:B------:R0:W1:Y:S02]  /*2a2c0*/  SHFL.IDX P6, R14, R13, R12, R11 ;  /* 0x0000000c0d0e7389 */ /* 0x00006400000c000b */
[----:B01----:R-:W-:Y:S01]  /*2a2d0*/  ENDCOLLECTIVE ;  /* 0x000000000000791b */ /* 0x003fe20003800000 */
.L_x_5613:
[----:B------:R-:W-:Y:S02]  /*2a2e0*/  IMAD.MOV.U32 R20, RZ, RZ, R0 ;  /* 0x000000ffff147224 */ /* 0x000fe400078e0000 */
[----:B------:R-:W-:Y:S02]  /*2a2f0*/  IMAD.MOV.U32 R13, RZ, RZ, R9 ;  /* 0x000000ffff0d7224 */ /* 0x000fe400078e0009 */
[----:B------:R-:W-:-:S07]  /*2a300*/  IMAD.MOV.U32 R5, RZ, RZ, R14 ;  /* 0x000000ffff057224 */ /* 0x000fce00078e000e */
[----:B------:R-:W-:Y:S05]  /*2a310*/  WARPSYNC.COLLECTIVE R15, `(.L_x_5614) ;  /* 0x000000000f087348 */ /* 0x000fea0003c00000 */
[----:B------:R0:W1:Y:S02]  /*2a320*/  SHFL.IDX P6, R14, R13, R12, R11 ;  /* 0x0000000c0d0e7389 */ /* 0x00006400000c000b */
[----:B01----:R-:W-:Y:S01]  /*2a330*/  ENDCOLLECTIVE ;  /* 0x000000000000791b */ /* 0x003fe20003800000 */
.L_x_5614:
[----:B------:R-:W-:Y:S05]  /*2a340*/  BRA `(.L_x_5615) ;  /* 0xfffffe4800207947 */ /* 0x000fea000383ffff */
.L_x_5291:
[----:B------:R-:W-:Y:S01]  /*2a350*/  BSSY B1, `(.L_x_5616) ;  /* 0x0000008000017945 */ /* 0x000fe20003800000 */
[----:B------:R-:W-:Y:S01]  /*2a360*/  MOV R13, R8 ;  /* 0x00000008000d7202 */ /* 0x000fe20000000f00 */
[----:B------:R-:W-:Y:S02]  /*2a370*/  IMAD.MOV.U32 R12, RZ, RZ, 0x1 ;  /* 0x00000001ff0c7424 */ /* 0x000fe400078e00ff */
[----:B------:R-:W-:Y:S02]  /*2a380*/  IMAD.MOV.U32 R11, RZ, RZ, 0x1c1f ;  /* 0x00001c1fff0b7424 */ /* 0x000fe400078e00ff */
[----:B------:R-:W-:-:S07]  /*2a390*/  IMAD.MOV.U32 R15, RZ, RZ, -0x1 ;  /* 0xffffffffff0f7424 */ /* 0x000fce00078e00ff */
[----:B------:R-:W-:Y:S05]  /*2a3a0*/  WARPSYNC.COLLECTIVE R15, `(.L_x_5617) ;  /* 0x000000000f087348 */ /* 0x000fea0003c00000 */
[----:B------:R0:W1:Y:S02]  /*2a3b0*/  SHFL.IDX P6, R14, R13, R12, R11 ;  /* 0x0000000c0d0e7389 */ /* 0x00006400000c000b */
[----:B01----:R-:W-:Y:S01]  /*2a3c0*/  ENDCOLLECTIVE ;  /* 0x000000000000791b */ /* 0x003fe20003800000 */
.L_x_5617:
[----:B------:R-:W-:Y:S05]  /*2a3d0*/  BSYNC B1 ;  /* 0x0000000000017941 */ /* 0x000fea0003800000 */
.L_x_5616:
        /* <DEDUP_REMOVED lines=8> */
.L_x_5618:
[----:B------:R-:W-:Y:S02]  /*2a460*/  IMAD.MOV.U32 R61, RZ, RZ, R3 ;  /* 0x000000ffff3d7224 */ /* 0x000fe400078e0003 */
[----:B------:R-:W-:Y:S02]  /*2a470*/  IMAD.MOV.U32 R13, RZ, RZ, R7 ;  /* 0x000000ffff0d7224 */ /* 0x000fe400078e0007 */
[----:B------:R-:W-:-:S07]  /*2a480*/  IMAD.MOV.U32 R0, RZ, RZ, R14 ;  /* 0x000000ffff007224 */ /* 0x000fce00078e000e */
[----:B------:R-:W-:Y:S05]  /*2a490*/  WARPSYNC.COLLECTIVE R15, `(.L_x_5619) ;  /* 0x000000000f087348 */ /* 0x000fea0003c00000 */
[----:B------:R0:W1:Y:S02]  /*2a4a0*/  SHFL.IDX P6, R14, R13, R12, R11 ;  /* 0x0000000c0d0e7389 */ /* 0x00006400000c000b */
[----:B01----:R-:W-:Y:S01]  /*2a4b0*/  ENDCOLLECTIVE ;  /* 0x000000000000791b */ /* 0x003fe20003800000 */
.L_x_5619:
[----:B------:R-:W-:Y:S02]  /*2a4c0*/  IMAD.MOV.U32 R60, RZ, RZ, R0 ;  /* 0x000000ffff3c7224 */ /* 0x000fe400078e0000 */
[----:B------:R-:W-:Y:S02]  /*2a4d0*/  IMAD.MOV.U32 R13, RZ, RZ, R9 ;  /* 0x000000ffff0d7224 */ /* 0x000fe400078e0009 */
[----:B------:R-:W-:-:S07]  /*2a4e0*/  IMAD.MOV.U32 R7, RZ, RZ, R14 ;  /* 0x000000ffff077224 */ /* 0x000fce00078e000e */
[----:B------:R-:W-:Y:S05]  /*2a4f0*/  WARPSYNC.COLLECTIVE R15, `(.L_x_5620) ;  /* 0x000000000f087348 */ /* 0x000fea0003c00000 */
[----:B------:R0:W1:Y:S02]  /*2a500*/  SHFL.IDX P6, R14, R13, R12, R11 ;  /* 0x0000000c0d0e7389 */ /* 0x00006400000c000b */
[----:B01----:R-:W-:Y:S01]  /*2a510*/  ENDCOLLECTIVE ;  /* 0x000000000000791b */ /* 0x003fe20003800000 */
.L_x_5620:
[----:B------:R-:W-:Y:S05]  /*2a520*/  BRA `(.L_x_5621) ;  /* 0xfffffe4c00307947 */ /* 0x000fea000383ffff */
.L_x_5295:
[----:B0-----:R0:W1:Y:S02]  /*2a530*/  SYNCS.PHASECHK.TRANS64.TRYWAIT P0, [R16+URZ+0x30800], R21 ;  /* 0x03080015100075a7 */ /* 0x001064000800017f */
[----:B-1----:R-:W-:Y:S05]  /*2a540*/  @!P0 NANOSLEEP.SYNCS 0x989680 ;  /* 0x009896800000895d */ /* 0x002fea0003900000 */
[----:B------:R-:W1:Y:S02]  /*2a550*/  @!P0 SYNCS.PHASECHK.TRANS64 P0, [R16+URZ+0x30800], R21 ;  /* 0x03080015100085a7 */ /* 0x000e64000800007f */
[----:B-1----:R-:W-:Y:S05]  /*2a560*/  @!P0 BRA `(.L_x_5295) ;  /* 0xfffffffc00f08947 */ /* 0x002fea000383ffff */
[----:B------:R-:W-:Y:S05]  /*2a570*/  BRA `(.L_x_5622) ;  /* 0xfffffe5000987947 */ /* 0x000fea000383ffff */
.L_x_5309:
[----:B-1----:R1:W2:Y:S02]  /*2a580*/  SYNCS.PHASECHK.TRANS64.TRYWAIT P2, [R5+URZ+0x30830], R0 ;  /* 0x03083000050075a7 */ /* 0x0022a4000804017f */
[----:B--2---:R-:W-:Y:S05]  /*2a590*/  @!P2 NANOSLEEP.SYNCS 0x989680 ;  /* 0x009896800000a95d */ /* 0x004fea0003900000 */
[----:B------:R-:W2:Y:S02]  /*2a5a0*/  @!P2 SYNCS.PHASECHK.TRANS64 P2, [R5+URZ+0x30830], R0 ;  /* 0x030830000500a5a7 */ /* 0x000ea4000804007f */
[----:B--2---:R-:W-:Y:S05]  /*2a5b0*/  @!P2 BRA `(.L_x_5309) ;  /* 0xfffffffc00f0a947 */ /* 0x004fea000383ffff */
[----:B------:R-:W-:Y:S05]  /*2a5c0*/  BRA `(.L_x_5308) ;  /* 0xfffffe7800487947 */ /* 0x000fea000383ffff */
.L_x_5329:
[----:B-1----:R1:W2:Y:S02]  /*2a5d0*/  SYNCS.PHASECHK.TRANS64.TRYWAIT P2, [R0+URZ+0x30830], R11 ;  /* 0x0308300b000075a7 */ /* 0x0022a4000804017f */
[----:B--2---:R-:W-:Y:S05]  /*2a5e0*/  @!P2 NANOSLEEP.SYNCS 0x989680 ;  /* 0x009896800000a95d */ /* 0x004fea0003900000 */
[----:B------:R-:W2:Y:S02]  /*2a5f0*/  @!P2 SYNCS.PHASECHK.TRANS64 P2, [R0+URZ+0x30830], R11 ;  /* 0x0308300b0000a5a7 */ /* 0x000ea4000804007f */
[----:B--2---:R-:W-:Y:S05]  /*2a600*/  @!P2 BRA `(.L_x_5329) ;  /* 0xfffffffc00f0a947 */ /* 0x004fea000383ffff */
[----:B------:R-:W-:Y:S05]  /*2a610*/  BRA `(.L_x_5328) ;  /* 0xfffffea800347947 */ /* 0x000fea000383ffff */
.L_x_5334:
[----:B-1----:R1:W2:Y:S02]  /*2a620*/  SYNCS.PHASECHK.TRANS64.TRYWAIT P2, [R21+URZ+0x30850], R2 ;  /* 0x03085002150075a7 */ /* 0x0022a4000804017f */
[----:B--2---:R-:W-:Y:S05]  /*2a630*/  @!P2 NANOSLEEP.SYNCS 0x989680 ;  /* 0x009896800000a95d */ /* 0x004fea0003900000 */
[----:B------:R-:W2:Y:S02]  /*2a640*/  @!P2 SYNCS.PHASECHK.TRANS64 P2, [R21+URZ+0x30850], R2 ;  /* 0x030850021500a5a7 */ /* 0x000ea4000804007f */
[----:B--2---:R-:W-:Y:S05]  /*2a650*/  @!P2 BRA `(.L_x_5334) ;  /* 0xfffffffc00f0a947 */ /* 0x004fea000383ffff */
[----:B------:R-:W-:Y:S05]  /*2a660*/  BRA `(.L_x_5333) ;  /* 0xfffffeb4007c7947 */ /* 0x000fea000383ffff */
.L_x_5354:
[----:B--2---:R2:W3:Y:S02]  /*2a670*/  SYNCS.PHASECHK.TRANS64.TRYWAIT P2, [R0+URZ+0x30830], R3 ;  /* 0x03083003000075a7 */ /* 0x0044e4000804017f */
[----:B---3--:R-:W-:Y:S05]  /*2a680*/  @!P2 NANOSLEEP.SYNCS 0x989680 ;  /* 0x009896800000a95d */ /* 0x008fea0003900000 */
[----:B------:R-:W3:Y:S02]  /*2a690*/  @!P2 SYNCS.PHASECHK.TRANS64 P2, [R0+URZ+0x30830], R3 ;  /* 0x030830030000a5a7 */ /* 0x000ee4000804007f */
[----:B---3--:R-:W-:Y:S05]  /*2a6a0*/  @!P2 BRA `(.L_x_5354) ;  /* 0xfffffffc00f0a947 */ /* 0x008fea000383ffff */
[----:B------:R-:W-:Y:S05]  /*2a6b0*/  BRA `(.L_x_5353) ;  /* 0xfffffedc00f87947 */ /* 0x000fea000383ffff */
.L_x_5359:
[----:B-1----:R1:W2:Y:S02]  /*2a6c0*/  SYNCS.PHASECHK.TRANS64.TRYWAIT P2, [R15+URZ+0x30850], R0 ;  /* 0x030850000f0075a7 */ /* 0x0022a4000804017f */
[----:B--2---:R-:W-:Y:S05]  /*2a6d0*/  @!P2 NANOSLEEP.SYNCS 0x989680 ;  /* 0x009896800000a95d */ /* 0x004fea0003900000 */
[----:B------:R-:W2:Y:S02]  /*2a6e0*/  @!P2 SYNCS.PHASECHK.TRANS64 P2, [R15+URZ+0x30850], R0 ;  /* 0x030850000f00a5a7 */ /* 0x000ea4000804007f */
[----:B--2---:R-:W-:Y:S05]  /*2a6f0*/  @!P2 BRA `(.L_x_5359) ;  /* 0xfffffffc00f0a947 */ /* 0x004fea000383ffff */
[----:B------:R-:W-:Y:S05]  /*2a700*/  BRA `(.L_x_5358) ;  /* 0xfffffeec00487947 */ /* 0x000fea000383ffff */
.L_x_5367:
[----:B--2---:R2:W3:Y:S02]  /*2a710*/  SYNCS.PHASECHK.TRANS64.TRYWAIT P2, [R3+URZ+0x30830], R4 ;  /* 0x03083004030075a7 */ /* 0x0044e4000804017f */
[----:B---3--:R-:W-:Y:S05]  /*2a720*/  @!P2 NANOSLEEP.SYNCS 0x989680 ;  /* 0x009896800000a95d */ /* 0x008fea0003900000 */
[----:B------:R-:W3:Y:S02]  /*2a730*/  @!P2 SYNCS.PHASECHK.TRANS64 P2, [R3+URZ+0x30830], R4 ;  /* 0x030830040300a5a7 */ /* 0x000ee4000804007f */
[----:B---3--:R-:W-:Y:S05]  /*2a740*/  @!P2 BRA `(.L_x_5367) ;  /* 0xfffffffc00f0a947 */ /* 0x008fea000383ffff */
[----:B------:R-:W-:Y:S05]  /*2a750*/  BRA `(.L_x_5366) ;  /* 0xffffff0000447947 */ /* 0x000fea000383ffff */
.L_x_5372:
[----:B-1----:R1:W2:Y:S02]  /*2a760*/  SYNCS.PHASECHK.TRANS64.TRYWAIT P2, [R14+URZ+0x30850], R2 ;  /* 0x030850020e0075a7 */ /* 0x0022a4000804017f */
[----:B--2---:R-:W-:Y:S05]  /*2a770*/  @!P2 NANOSLEEP.SYNCS 0x989680 ;  /* 0x009896800000a95d */ /* 0x004fea0003900000 */
[----:B------:R-:W2:Y:S02]  /*2a780*/  @!P2 SYNCS.PHASECHK.TRANS64 P2, [R14+URZ+0x30850], R2 ;  /* 0x030850020e00a5a7 */ /* 0x000ea4000804007f */
[----:B--2---:R-:W-:Y:S05]  /*2a790*/  @!P2 BRA `(.L_x_5372) ;  /* 0xfffffffc00f0a947 */ /* 0x004fea000383ffff */
[----:B------:R-:W-:Y:S05]  /*2a7a0*/  BRA `(.L_x_5371) ;  /* 0xffffff0c00847947 */ /* 0x000fea000383ffff */
.L_x_5386:
[----:B--2---:R2:W3:Y:S02]  /*2a7b0*/  SYNCS.PHASECHK.TRANS64.TRYWAIT P0, [R12+URZ+0x30850], R7 ;  /* 0x030850070c0075a7 */ /* 0x0044e4000800017f */
[----:B---3--:R-:W-:Y:S05]  /*2a7c0*/  @!P0 NANOSLEEP.SYNCS 0x989680 ;  /* 0x009896800000895d */ /* 0x008fea0003900000 */
[----:B------:R-:W3:Y:S02]  /*2a7d0*/  @!P0 SYNCS.PHASECHK.TRANS64 P0, [R12+URZ+0x30850], R7 ;  /* 0x030850070c0085a7 */ /* 0x000ee4000800007f */
[----:B---3--:R-:W-:Y:S05]  /*2a7e0*/  @!P0 BRA `(.L_x_5386) ;  /* 0xfffffffc00f08947 */ /* 0x008fea000383ffff */
[----:B------:R-:W-:Y:S05]  /*2a7f0*/  BRA `(.L_x_5385) ;  /* 0xffffff3800987947 */ /* 0x000fea000383ffff */
.L_x_5430:
[----:B------:R-:W1:Y:S01]  /*2a800*/  S2R R7, SR_TID.X ;  /* 0x0000000000077919 */ /* 0x000e620000002100 */
[----:B------:R-:W-:Y:S01]  /*2a810*/  BSSY B1, `(.L_x_5623) ;  /* 0x000000a000017945 */ /* 0x000fe20003800000 */
[----:B------:R-:W-:Y:S01]  /*2a820*/  MOV R12, RZ ;  /* 0x000000ff000c7202 */ /* 0x000fe20000000f00 */
[----:B0-----:R-:W-:Y:S02]  /*2a830*/  IMAD.MOV.U32 R11, RZ, RZ, 0x1f ;  /* 0x0000001fff0b7424 */ /* 0x001fe400078e00ff */
[----:B------:R-:W-:Y:S01]  /*2a840*/  IMAD.MOV.U32 R15, RZ, RZ, -0x1 ;  /* 0xffffffffff0f7424 */ /* 0x000fe200078e00ff */
[----:B-1----:R-:W-:-:S04]  /*2a850*/  SHF.R.U32.HI R7, RZ, 0x5, R7 ;  /* 0x00000005ff077819 */ /* 0x002fc80000011607 */
[----:B------:R-:W-:-:S05]  /*2a860*/  LOP3.LUT R7, R7, 0x3, RZ, 0xc0, !PT ;  /* 0x0000000307077812 */ /* 0x000fca00078ec0ff */
[----:B------:R-:W-:-:S07]  /*2a870*/  IMAD.MOV.U32 R13, RZ, RZ, R7 ;  /* 0x000000ffff0d7224 */ /* 0x000fce00078e0007 */
[----:B------:R-:W-:Y:S05]  /*2a880*/  WARPSYNC.COLLECTIVE R15, `(.L_x_5624) ;  /* 0x000000000f087348 */ /* 0x000fea0003c00000 */
[----:B------:R0:W1:Y:S02]  /*2a890*/  SHFL.IDX P6, R14, R13, R12, R11 ;  /* 0x0000000c0d0e7389 */ /* 0x00006400000c000b */
[----:B01----:R-:W-:Y:S01]  /*2a8a0*/  ENDCOLLECTIVE ;  /* 0x000000000000791b */ /* 0x003fe20003800000 */
.L_x_5624:
[----:B------:R-:W-:Y:S05]  /*2a8b0*/  BSYNC B1 ;  /* 0x0000000000017941 */ /* 0x000fea0003800000 */
.L_x_5623:
[----:B------:R-:W-:Y:S05]  /*2a8c0*/  BRA `(.L_x_5625) ;  /* 0xffffff8000f07947 */ /* 0x000fea000383ffff */
.L_x_5432:
[----:B------:R-:W-:Y:S01]  /*2a8d0*/  BSSY B1, `(.L_x_5626) ;  /* 0x0000006000017945 */ /* 0x000fe20003800000 */
[----:B------:R-:W-:-:S07]  /*2a8e0*/  IMAD.MOV.U32 R15, RZ, RZ, -0x1 ;  /* 0xffffffffff0f7424 */ /* 0x000fce00078e00ff */
[----:B01----:R-:W-:Y:S05]  /*2a8f0*/  WARPSYNC.COLLECTIVE R15, `(.L_x_5627) ;  /* 0x000000000f0c7348 */ /* 0x003fea0003c00000 */
[----:B------:R-:W-:Y:S02]  /*2a900*/  ELECT P6, UR62, PT ;  /* 0x00000000003e782f */ /* 0x000fe400038c0000 */
[----:B------:R-:W-:Y:S01]  /*2a910*/  MOV R14, UR62 ;  /* 0x0000003e000e7c02 */ /* 0x000fe20008000f00 */
[----:B01----:R-:W-:Y:S10]  /*2a920*/  ENDCOLLECTIVE ;  /* 0x000000000000791b */ /* 0x003ff40003800000 */
.L_x_5627:
[----:B------:R-:W-:Y:S05]  /*2a930*/  BSYNC B1 ;  /* 0x0000000000017941 */ /* 0x000fea0003800000 */
.L_x_5626:
[----:B------:R-:W-:Y:S01]  /*2a940*/  PLOP3.LUT P2, PT, P6, PT, PT, 0x80, 0x0 ;  /* 0x000000000000781c */ /* 0x000fe2000374f070 */
[----:B------:R-:W-:-:S12]  /*2a950*/  BRA `(.L_x_5431) ;  /* 0xffffff8000e47947 */ /* 0x000fd8000383ffff */
.L_x_5434:
[----:B-1----:R-:W2:Y:S02]  /*2a960*/  LDL R5, [R1+0x4] ;  /* 0x0000040001057983 */ /* 0x002ea40000100800 */
[----:B--2---:R1:W2:Y:S02]  /*2a970*/  SYNCS.PHASECHK.TRANS64.TRYWAIT P0, [R5+URZ+0x30820], R4 ;  /* 0x03082004050075a7 */ /* 0x0042a4000800017f */
[----:B--2---:R-:W-:Y:S05]  /*2a980*/  @!P0 NANOSLEEP.SYNCS 0x989680 ;  /* 0x009896800000895d */ /* 0x004fea0003900000 */
[----:B------:R-:W2:Y:S02]  /*2a990*/  @!P0 SYNCS.PHASECHK.TRANS64 P0, [R5+URZ+0x30820], R4 ;  /* 0x03082004050085a7 */ /* 0x000ea4000800007f */
[----:B--2---:R-:W-:Y:S05]  /*2a9a0*/  @!P0 BRA `(.L_x_5434) ;  /* 0xfffffffc00ec8947 */ /* 0x004fea000383ffff */
[----:B------:R-:W-:Y:S05]  /*2a9b0*/  BRA `(.L_x_5628) ;  /* 0xffffff8000f47947 */ /* 0x000fea000383ffff */
.L_x_5438:
[----:B-1----:R1:W2:Y:S02]  /*2a9c0*/  SYNCS.PHASECHK.TRANS64.TRYWAIT P0, [R7+URZ+0x308a0], R10 ;  /* 0x0308a00a070075a7 */ /* 0x0022a4000800017f */
[----:B--2---:R-:W-:Y:S05]  /*2a9d0*/  @!P0 NANOSLEEP.SYNCS 0x989680 ;  /* 0x009896800000895d */ /* 0x004fea0003900000 */
[----:B------:R-:W2:Y:S02]  /*2a9e0*/  @!P0 SYNCS.PHASECHK.TRANS64 P0, [R7+URZ+0x308a0], R10 ;  /* 0x0308a00a070085a7 */ /* 0x000ea4000800007f */
[----:B--2---:R-:W-:Y:S05]  /*2a9f0*/  @!P0 BRA `(.L_x_5438) ;  /* 0xfffffffc00f08947 */ /* 0x004fea000383ffff */
[----:B------:R-:W-:Y:S05]  /*2aa00*/  BRA `(.L_x_5629) ;  /* 0xffffff8400187947 */ /* 0x000fea000383ffff */
.L_x_5445:
[----:B--2---:R2:W3:Y:S02]  /*2aa10*/  SYNCS.PHASECHK.TRANS64.TRYWAIT P0, [R7+URZ+0x308c0], R10 ;  /* 0x0308c00a070075a7 */ /* 0x0044e4000800017f */
[----:B---3--:R-:W-:Y:S05]  /*2aa20*/  @!P0 NANOSLEEP.SYNCS 0x989680 ;  /* 0x009896800000895d */ /* 0x008fea0003900000 */
[----:B------:R-:W3:Y:S02]  /*2aa30*/  @!P0 SYNCS.PHASECHK.TRANS64 P0, [R7+URZ+0x308c0], R10 ;  /* 0x0308c00a070085a7 */ /* 0x000ee4000800007f */
[----:B---3--:R-:W-:Y:S05]  /*2aa40*/  @!P0 BRA `(.L_x_5445) ;  /* 0xfffffffc00f08947 */ /* 0x008fea000383ffff */
[----:B------:R-:W-:Y:S05]  /*2aa50*/  BRA `(.L_x_5630) ;  /* 0xffffff8800187947 */ /* 0x000fea000383ffff */
.L_x_5454:
[----:B-1----:R1:W2:Y:S02]  /*2aa60*/  SYNCS.PHASECHK.TRANS64.TRYWAIT P0, [R8+URZ+0x308a0], R7 ;  /* 0x0308a007080075a7 */ /* 0x0022a4000800017f */
[----:B--2---:R-:W-:Y:S05]  /*2aa70*/  @!P0 NANOSLEEP.SYNCS 0x989680 ;  /* 0x009896800000895d */ /* 0x004fea0003900000 */
[----:B------:R-:W2:Y:S02]  /*2aa80*/  @!P0 SYNCS.PHASECHK.TRANS64 P0, [R8+URZ+0x308a0], R7 ;  /* 0x0308a007080085a7 */ /* 0x000ea4000800007f */
[----:B--2---:R-:W-:Y:S05]  /*2aa90*/  @!P0 BRA `(.L_x_5454) ;  /* 0xfffffffc00f08947 */ /* 0x004fea000383ffff */
[----:B------:R-:W-:Y:S05]  /*2aaa0*/  BRA `(.L_x_5631) ;  /* 0xffffff8c00647947 */ /* 0x000fea000383ffff */
.L_x_5461:
[----:B--2---:R2:W3:Y:S02]  /*2aab0*/  SYNCS.PHASECHK.TRANS64.TRYWAIT P0, [R8+URZ+0x308c0], R7 ;  /* 0x0308c007080075a7 */ /* 0x0044e4000800017f */
[----:B---3--:R-:W-:Y:S05]  /*2aac0*/  @!P0 NANOSLEEP.SYNCS 0x989680 ;  /* 0x009896800000895d */ /* 0x008fea0003900000 */
[----:B------:R-:W3:Y:S02]  /*2aad0*/  @!P0 SYNCS.PHASECHK.TRANS64 P0, [R8+URZ+0x308c0], R7 ;  /* 0x0308c007080085a7 */ /* 0x000ee4000800007f */
[----:B---3--:R-:W-:Y:S05]  /*2aae0*/  @!P0 BRA `(.L_x_5461) ;  /* 0xfffffffc00f08947 */ /* 0x008fea000383ffff */
[----:B------:R-:W-:Y:S05]  /*2aaf0*/  BRA `(.L_x_5632) ;  /* 0xffffff9000607947 */ /* 0x000fea000383ffff */
.L_x_5484:
[----:B------:R-:W2:Y:S01]  /*2ab00*/  S2R R4, SR_TID.X ;  /* 0x0000000000047919 */ /* 0x000ea20000002100 */
[----:B------:R-:W-:Y:S01]  /*2ab10*/  BSSY B0, `(.L_x_5633) ;  /* 0x000000a000007945 */ /* 0x000fe20003800000 */
[----:B------:R-:W-:Y:S02]  /*2ab20*/  IMAD.MOV.U32 R12, RZ, RZ, RZ ;  /* 0x000000ffff0c7224 */ /* 0x000fe400078e00ff */
[----:B0-----:R-:W-:Y:S02]  /*2ab30*/  IMAD.MOV.U32 R11, RZ, RZ, 0x1f ;  /* 0x0000001fff0b7424 */ /* 0x001fe400078e00ff */
[----:B------:R-:W-:Y:S01]  /*2ab40*/  IMAD.MOV.U32 R15, RZ, RZ, -0x1 ;  /* 0xffffffffff0f7424 */ /* 0x000fe200078e00ff */
[----:B--2---:R-:W-:-:S04]  /*2ab50*/  SHF.R.U32.HI R4, RZ, 0x5, R4 ;  /* 0x00000005ff047819 */ /* 0x004fc80000011604 */
[----:B------:R-:W-:-:S05]  /*2ab60*/  LOP3.LUT R4, R4, 0x3, RZ, 0xc0, !PT ;  /* 0x0000000304047812 */ /* 0x000fca00078ec0ff */
[----:B------:R-:W-:-:S07]  /*2ab70*/  IMAD.MOV.U32 R13, RZ, RZ, R4 ;  /* 0x000000ffff0d7224 */ /* 0x000fce00078e0004 */
[----:B-1----:R-:W-:Y:S05]  /*2ab80*/  WARPSYNC.COLLECTIVE R15, `(.L_x_5634) ;  /* 0x000000000f087348 */ /* 0x002fea0003c00000 */
[----:B------:R0:W2:Y:S02]  /*2ab90*/  SHFL.IDX P6, R14, R13, R12, R11 ;  /* 0x0000000c0d0e7389 */ /* 0x0000a400000c000b */
[----:B012---:R-:W-:Y:S01]  /*2aba0*/  ENDCOLLECTIVE ;  /* 0x000000000000791b */ /* 0x007fe20003800000 */
.L_x_5634:
[----:B------:R-:W-:Y:S05]  /*2abb0*/  BSYNC B0 ;  /* 0x0000000000007941 */ /* 0x000fea0003800000 */
.L_x_5633:
[----:B------:R-:W-:Y:S05]  /*2abc0*/  BRA `(.L_x_5635) ;  /* 0xffffffa000007947 */ /* 0x000fea000383ffff */
.L_x_5486:
[----:B------:R-:W-:Y:S01]  /*2abd0*/  BSSY B0, `(.L_x_5636) ;  /* 0x0000006000007945 */ /* 0x000fe20003800000 */
[----:B------:R-:W-:-:S07]  /*2abe0*/  MOV R15, 0xffffffff ;  /* 0xffffffff000f7802 */ /* 0x000fce0000000f00 */
[----:B01-3--:R-:W-:Y:S05]  /*2abf0*/  WARPSYNC.COLLECTIVE R15, `(.L_x_5637) ;  /* 0x000000000f0c7348 */ /* 0x00bfea0003c00000 */
[----:B------:R-:W-:Y:S02]  /*2ac00*/  ELECT P6, UR62, PT ;  /* 0x00000000003e782f */ /* 0x000fe400038c0000 */
[----:B------:R-:W-:Y:S01]  /*2ac10*/  MOV R14, UR62 ;  /* 0x0000003e000e7c02 */ /* 0x000fe20008000f00 */
[----:B01-3--:R-:W-:Y:S10]  /*2ac20*/  ENDCOLLECTIVE ;  /* 0x000000000000791b */ /* 0x00bff40003800000 */
.L_x_5637:
[----:B------:R-:W-:Y:S05]  /*2ac30*/  BSYNC B0 ;  /* 0x0000000000007941 */ /* 0x000fea0003800000 */
.L_x_5636:
[----:B------:R-:W-:Y:S05]  /*2ac40*/  BRA `(.L_x_5638) ;  /* 0xffffffa0000c7947 */ /* 0x000fea000383ffff */
.L_x_5488:
[----:B-1----:R1:W2:Y:S02]  /*2ac50*/  SYNCS.PHASECHK.TRANS64.TRYWAIT P0, [R0+URZ+0x30840], R2 ;  /* 0x03084002000075a7 */ /* 0x0022a4000800017f */
[----:B--2---:R-:W-:Y:S05]  /*2ac60*/  @!P0 NANOSLEEP.SYNCS 0x989680 ;  /* 0x009896800000895d */ /* 0x004fea0003900000 */
[----:B------:R-:W2:Y:S02]  /*2ac70*/  @!P0 SYNCS.PHASECHK.TRANS64 P0, [R0+URZ+0x30840], R2 ;  /* 0x03084002000085a7 */ /* 0x000ea4000800007f */
[----:B--2---:R-:W-:Y:S05]  /*2ac80*/  @!P0 BRA `(.L_x_5488) ;  /* 0xfffffffc00f08947 */ /* 0x004fea000383ffff */
[----:B------:R-:W-:Y:S05]  /*2ac90*/  BRA `(.L_x_5639) ;  /* 0xffffffa000747947 */ /* 0x000fea000383ffff */
.L_x_5492:
[----:B------:R0:W5:Y:S01]  /*2aca0*/  LDL.LU R9, [R1+0x3c] ;  /* 0x00003c0001097983 */ /* 0x0001620000300800 */
[----:B------:R-:W-:Y:S02]  /*2acb0*/  IMAD.MOV.U32 R5, RZ, RZ, R11 ;  /* 0x000000ffff057224 */ /* 0x000fe400078e000b */
[----:B------:R-:W-:Y:S02]  /*2acc0*/  IMAD.MOV.U32 R13, RZ, RZ, R3 ;  /* 0x000000ffff0d7224 */ /* 0x000fe400078e0003 */
[----:B------:R-:W-:Y:S02]  /*2acd0*/  IMAD.MOV.U32 R12, RZ, RZ, RZ ;  /* 0x000000ffff0c7224 */ /* 0x000fe400078e00ff */
[----:B------:R-:W-:Y:S02]  /*2ace0*/  IMAD.MOV.U32 R11, RZ, RZ, 0x181f ;  /* 0x0000181fff0b7424 */ /* 0x000fe400078e00ff */
[----:B0-----:R-:W-:-:S07]  /*2acf0*/  IMAD.MOV.U32 R15, RZ, RZ, -0x1 ;  /* 0xffffffffff0f7424 */ /* 0x001fce00078e00ff */
[----:B-----5:R-:W-:Y:S05]  /*2ad00*/  WARPSYNC.COLLECTIVE R15, `(.L_x_5640) ;  /* 0x000000000f087348 */ /* 0x020fea0003c00000 */
[----:B------:R0:W1:Y:S02]  /*2ad10*/  SHFL.IDX P6, R14, R13, R12, R11 ;  /* 0x0000000c0d0e7389 */ /* 0x00006400000c000b */
[----:B01---5:R-:W-:Y:S01]  /*2ad20*/  ENDCOLLECTIVE ;  /* 0x000000000000791b */ /* 0x023fe20003800000 */
.L_x_5640:
[----:B------:R-:W-:Y:S02]  /*2ad30*/  IMAD.MOV.U32 R13, RZ, RZ, R4 ;  /* 0x000000ffff0d7224 */ /* 0x000fe400078e0004 */
[----:B------:R-:W-:-:S07]  /*2ad40*/  IMAD.MOV.U32 R6, RZ, RZ, R14 ;  /* 0x000000ffff067224 */ /* 0x000fce00078e000e */
[----:B------:R-:W-:Y:S05]  /*2ad50*/  WARPSYNC.COLLECTIVE R15, `(.L_x_5641) ;  /* 0x000000000f087348 */ /* 0x000fea0003c00000 */
[----:B------:R0:W1:Y:S02]  /*2ad60*/  SHFL.IDX P6, R14, R13, R12, R11 ;  /* 0x0000000c0d0e7389 */ /* 0x00006400000c000b */
[----:B01----:R-:W-:Y:S01]  /*2ad70*/  ENDCOLLECTIVE ;  /* 0x000000000000791b */ /* 0x003fe20003800000 */
.L_x_5641:
[----:B------:R-:W-:Y:S02]  /*2ad80*/  IMAD R2, R9, R7, RZ ;  /* 0x0000000709027224 */ /* 0x000fe400078e02ff */
[----:B------:R0:W5:Y:S01]  /*2ad90*/  LDL R9, [R1+0x2c] ;  /* 0x00002c0001097983 */ /* 0x0001620000100800 */
[----:B------:R-:W-:Y:S01]  /*2ada0*/  IMAD.IADD R0, R10, 0x1, R5 ;  /* 0x000000010a007824 */ /* 0x000fe200078e0205 */
[----:B------:R-:W-:Y:S01]  /*2adb0*/  MOV R7, R14 ;  /* 0x0000000e00077202 */ /* 0x000fe20000000f00 */
[----:B------:R-:W-:Y:S02]  /*2adc0*/  IMAD.MOV.U32 R13, RZ, RZ, R3 ;  /* 0x000000ffff0d7224 */ /* 0x000fe400078e0003 */
[----:B------:R-:W-:Y:S01]  /*2add0*/  IMAD.MOV.U32 R12, RZ, RZ, 0x1 ;  /* 0x00000001ff0c7424 */ /* 0x000fe200078e00ff */
[C---:B------:R-:W-:Y:S01]  /*2ade0*/  ISETP.GE.AND P2, PT, R0.reuse, R2, PT ;  /* 0x000000020000720c */ /* 0x040fe20003f46270 */
[----:B------:R-:W-:-:S12]  /*2adf0*/  VIADD R5, R0, 0x10 ;  /* 0x0000001000057836 */ /* 0x000fd80000000000 */
[----:B0----5:R-:W-:Y:S05]  /*2ae00*/  WARPSYNC.COLLECTIVE R15, `(.L_x_5642) ;  /* 0x000000000f087348 */ /* 0x021fea0003c00000 */
[----:B------:R1:W2:Y:S02]  /*2ae10*/  SHFL.IDX P6, R14, R13, R12, R11 ;  /* 0x0000000c0d0e7389 */ /* 0x0002a400000c000b */
[----:B012--5:R-:W-:Y:S01]  /*2ae20*/  ENDCOLLECTIVE ;  /* 0x000000000000791b */ /* 0x027fe20003800000 */
.L_x_5642:
        /* <DEDUP_REMOVED lines=17> */
.L_x_5643:
[----:B------:R-:W-:Y:S02]  /*2af40*/  IMAD.MOV.U32 R13, RZ, RZ, R3 ;  /* 0x000000ffff0d7224 */ /* 0x000fe400078e0003 */
[----:B------:R-:W-:Y:S01]  /*2af50*/  IMAD.MOV.U32 R12, RZ, RZ, 0x2 ;  /* 0x00000002ff0c7424 */ /* 0x000fe200078e00ff */
[----:B------:R-:W-:-:S07]  /*2af60*/  MOV R5, R14 ;  /* 0x0000000e00057202 */ /* 0x000fce0000000f00 */
[----:B------:R-:W-:Y:S05]  /*2af70*/  WARPSYNC.COLLECTIVE R15, `(.L_x_5644) ;  /* 0x000000000f087348 */ /* 0x000fea0003c00000 */
[----:B------:R0:W1:Y:S02]  /*2af80*/  SHFL.IDX P6, R14, R13, R12, R11 ;  /* 0x0000000c0d0e7389 */ /* 0x00006400000c000b */
[----:B01----:R-:W-:Y:S01]  /*2af90*/  ENDCOLLECTIVE ;  /* 0x000000000000791b */ /* 0x003fe20003800000 */
.L_x_5644:
[----:B------:R-:W-:-:S05]  /*2afa0*/  @!P2 LEA R5, P4, R8, R5, 0x1 ;  /* 0x000000050805a211 */ /* 0x000fca00078808ff */
[----:B------:R-:W-:-:S04]  /*2afb0*/  @!P2 IMAD.X R6, RZ, RZ, R6, P4 ;  /* 0x000000ffff06a224 */ /* 0x000fc800020e0606 */
[----:B------:R-:W-:Y:S02]  /*2afc0*/  @!P2 IMAD.MOV.U32 R7, RZ, RZ, R6 ;  /* 0x000000ffff07a224 */ /* 0x000fe400078e0006 */
[----:B------:R-:W-:Y:S01]  /*2afd0*/  @!P2 IMAD.MOV.U32 R6, RZ, RZ, R5 ;  /* 0x000000ffff06a224 */ /* 0x000fe200078e0005 */
[----:B------:R-:W-:Y:S01]  /*2afe0*/  MOV R13, R4 ;  /* 0x00000004000d7202 */ /* 0x000fe20000000f00 */
[----:B------:R-:W-:-:S03]  /*2aff0*/  VIADD R5, R0, 0x20 ;  /* 0x0000002000057836 */ /* 0x000fc60000000000 */
        /* <DEDUP_REMOVED lines=11> */
.L_x_5645:
[----:B------:R-:W-:Y:S02]  /*2b0b0*/  IMAD.MOV.U32 R13, RZ, RZ, R3 ;  /* 0x000000ffff0d7224 */ /* 0x000fe400078e0003 */
[----:B------:R-:W-:Y:S02]  /*2b0c0*/  IMAD.MOV.U32 R12, RZ, RZ, 0x3 ;  /* 0x00000003ff0c7424 */ /* 0x000fe400078e00ff */
[----:B------:R-:W-:-:S07]  /*2b0d0*/  IMAD.MOV.U32 R5, RZ, RZ, R14 ;  /* 0x000000ffff057224 */ /* 0x000fce00078e000e */
[----:B------:R-:W-:Y:S05]  /*2b0e0*/  WARPSYNC.COLLECTIVE R15, `(.L_x_5646) ;  /* 0x000000000f087348 */ /* 0x000fea0003c00000 */
[----:B------:R0:W1:Y:S02]  /*2b0f0*/  SHFL.IDX P6, R14, R13, R12, R11 ;  /* 0x0000000c0d0e7389 */ /* 0x00006400000c000b */
[----:B01----:R-:W-:Y:S01]  /*2b100*/  ENDCOLLECTIVE ;  /* 0x000000000000791b */ /* 0x003fe20003800000 */
.L_x_5646:
        /* <DEDUP_REMOVED lines=12> */
[----:B------:R-:W-:-:S02]  /*2b1d0*/  ISETP.GE.AND P2, PT, R5, R2, PT ;  /* 0x000000020500720c */ /* 0x000fc40003f46270 */
[----:B0-----:R-:W-:-:S11]  /*2b1e0*/  MOV R6, R14 ;  /* 0x0000000e00067202 */ /* 0x001fd60000000f00 */
[----:B------:R-:W-:Y:S05]  /*2b1f0*/  WARPSYNC.COLLECTIVE R15, `(.L_x_5647) ;  /* 0x000000000f087348 */ /* 0x000fea0003c00000 */
[----:B------:R0:W1:Y:S02]  /*2b200*/  SHFL.IDX P6, R14, R13, R12, R11 ;  /* 0x0000000c0d0e7389 */ /* 0x00006400000c000b */
[----:B01----:R-:W-:Y:S01]  /*2b210*/  ENDCOLLECTIVE ;  /* 0x000000000000791b */ /* 0x003fe20003800000 */
.L_x_5647:
[----:B------:R-:W-:Y:S01]  /*2b220*/  IMAD.MOV.U32 R13, RZ, RZ, R3 ;  /* 0x000000ffff0d7224 */ /* 0x000fe200078e0003 */
[----:B------:R-:W-:Y:S01]  /*2b230*/  MOV R12, 0x4 ;  /* 0x00000004000c7802 */ /* 0x000fe20000000f00 */
[----:B------:R-:W-:-:S07]  /*2b240*/  IMAD.MOV.U32 R5, RZ, RZ, R14 ;  /* 0x000000ffff057224 */ /* 0x000fce00078e000e */
[----:B------:R-:W-:Y:S05]  /*2b250*/  WARPSYNC.COLLECTIVE R15, `(.L_x_5648) ;  /* 0x000000000f087348 */ /* 0x000fea0003c00000 */
[----:B------:R0:W1:Y:S02]  /*2b260*/  SHFL.IDX P6, R14, R13, R12, R11 ;  /* 0x0000000c0d0e7389 */ /* 0x00006400000c000b */
[----:B01----:R-:W-:Y:S01]  /*2b270*/  ENDCOLLECTIVE ;  /* 0x000000000000791b */ /* 0x003fe20003800000 */
.L_x_5648:
        /* <DEDUP_REMOVED lines=17> */
.L_x_5649:
[----:B------:R-:W-:Y:S01]  /*2b390*/  MOV R13, R3 ;  /* 0x00000003000d7202 */ /* 0x000fe20000000f00 */
[----:B------:R-:W-:Y:S02]  /*2b3a0*/  IMAD.MOV.U32 R12, RZ, RZ, 0x5 ;  /* 0x00000005ff0c7424 */ /* 0x000fe400078e00ff */
[----:B------:R-:W-:-:S07]  /*2b3b0*/  IMAD.MOV.U32 R5, RZ, RZ, R14 ;  /* 0x000000ffff057224 */ /* 0x000fce00078e000e */
[----:B------:R-:W-:Y:S05]  /*2b3c0*/  WARPSYNC.COLLECTIVE R15, `(.L_x_5650) ;  /* 0x000000000f087348 */ /* 0x000fea0003c00000 */
[----:B------:R0:W1:Y:S02]  /*2b3d0*/  SHFL.IDX P6, R14, R13, R12, R11 ;  /* 0x0000000c0d0e7389 */ /* 0x00006400000c000b */
[----:B01----:R-:W-:Y:S01]  /*2b3e0*/  ENDCOLLECTIVE ;  /* 0x000000000000791b */ /* 0x003fe20003800000 */
.L_x_5650:
        /* <DEDUP_REMOVED lines=17> */
.L_x_5651:
[----:B------:R-:W-:Y:S02]  /*2b500*/  IMAD.MOV.U32 R13, RZ, RZ, R3 ;  /* 0x000000ffff0d7224 */ /* 0x000fe400078e0003 */
[----:B------:R-:W-:Y:S02]  /*2b510*/  IMAD.MOV.U32 R12, RZ, RZ, 0x6 ;  /* 0x00000006ff0c7424 */ /* 0x000fe400078e00ff */
[----:B------:R-:W-:-:S07]  /*2b520*/  IMAD.MOV.U32 R5, RZ, RZ, R14 ;  /* 0x000000ffff057224 */ /* 0x000fce00078e000e */
[----:B------:R-:W-:Y:S05]  /*2b530*/  WARPSYNC.COLLECTIVE R15, `(.L_x_5652) ;  /* 0x000000000f087348 */ /* 0x000fea0003c00000 */
[----:B------:R0:W1:Y:S02]  /*2b540*/  SHFL.IDX P6, R14, R13, R12, R11 ;  /* 0x0000000c0d0e7389 */ /* 0x00006400000c000b */
[----:B01----:R-:W-:Y:S01]  /*2b550*/  ENDCOLLECTIVE ;  /* 0x000000000000791b */ /* 0x003fe20003800000 */
.L_x_5652:
[----:B------:R-:W-:-:S05]  /*2b560*/  @!P2 LEA R5, P4, R8, R5, 0x1 ;  /* 0x000000050805a211 */ /* 0x000fca00078808ff */
[----:B------:R-:W-:-:S04]  /*2b570*/  @!P2 IMAD.X R6, RZ, RZ, R6, P4 ;  /* 0x000000ffff06a224 */ /* 0x000fc800020e0606 */
        /* <DEDUP_REMOVED lines=15> */
.L_x_5653:
[----:B------:R-:W-:Y:S02]  /*2b670*/  IMAD.MOV.U32 R13, RZ, RZ, R3 ;  /* 0x000000ffff0d7224 */ /* 0x000fe400078e0003 */
[----:B------:R-:W-:Y:S02]  /*2b680*/  IMAD.MOV.U32 R12, RZ, RZ, 0x7 ;  /* 0x00000007ff0c7424 */ /* 0x000fe400078e00ff */
[----:B------:R-:W-:-:S07]  /*2b690*/  IMAD.MOV.U32 R5, RZ, RZ, R14 ;  /* 0x000000ffff057224 */ /* 0x000fce00078e000e */
[----:B------:R-:W-:Y:S05]  /*2b6a0*/  WARPSYNC.COLLECTIVE R15, `(.L_x_5654) ;  /* 0x000000000f087348 */ /* 0x000fea0003c00000 */
[----:B------:R0:W1:Y:S02]  /*2b6b0*/  SHFL.IDX P6, R14, R13, R12, R11 ;  /* 0x0000000c0d0e7389 */ /* 0x00006400000c000b */
[----:B01----:R-:W-:Y:S01]  /*2b6c0*/  ENDCOLLECTIVE ;  /* 0x000000000000791b */ /* 0x003fe20003800000 */
.L_x_5654:
        /* <DEDUP_REMOVED lines=14> */
.L_x_5655:
[----:B------:R-:W-:Y:S01]  /*2b7b0*/  @!PT LDS RZ, [RZ] ;  /* 0x00000000fffff984 */ /* 0x000fe20000000800 */
[----:B------:R-:W-:Y:S01]  /*2b7c0*/  @!PT LDS RZ, [RZ] ;  /* 0x00000000fffff984 */ /* 0x000fe20000000800 */
[----:B------:R-:W-:Y:S01]  /*2b7d0*/  @!PT LDS RZ, [RZ] ;  /* 0x00000000fffff984 */ /* 0x000fe20000000800 */
[----:B------:R0:W-:Y:S01]  /*2b7e0*/  @!P2 LDGSTS.E.BYPASS.LTC128B.128 [R9+0x1d400], desc[UR60][R6.64+0x100], !P1 ;  /* 0x1d4001000609afae */ /* 0x0001e2000c901d7c */
[----:B------:R-:W-:Y:S01]  /*2b7f0*/  IMAD.MOV.U32 R3, RZ, RZ, R14 ;  /* 0x000000ffff037224 */ /* 0x000fe200078e000e */
[----:B------:R-:W-:Y:S06]  /*2b800*/  BRA `(.L_x_5656) ;  /* 0xffffffa4003c7947 */ /* 0x000fec000383ffff */
.L_x_5497:
[----:B-1----:R-:W3:Y:S02]  /*2b810*/  LDL R2, [R1+0x4] ;  /* 0x0000040001027983 */ /* 0x002ee40000100800 */
[----:B---3--:R1:W3:Y:S02]  /*2b820*/  SYNCS.PHASECHK.TRANS64.TRYWAIT P0, [R2+URZ+0x30820], R0 ;  /* 0x03082000020075a7 */ /* 0x0082e4000800017f */
[----:B---3--:R-:W-:Y:S05]  /*2b830*/  @!P0 NANOSLEEP.SYNCS 0x989680 ;  /* 0x009896800000895d */ /* 0x008fea0003900000 */
[----:B------:R-:W3:Y:S02]  /*2b840*/  @!P0 SYNCS.PHASECHK.TRANS64 P0, [R2+URZ+0x30820], R0 ;  /* 0x03082000020085a7 */ /* 0x000ee4000800007f */
[----:B---3--:R-:W-:Y:S05]  /*2b850*/  @!P0 BRA `(.L_x_5497) ;  /* 0xfffffffc00ec8947 */ /* 0x008fea000383ffff */
[----:B------:R-:W-:Y:S05]  /*2b860*/  BRA `(.L_x_5657) ;  /* 0xffffffa400b47947 */ /* 0x000fea000383ffff */
.L_x_5506:
[----:B-1----:R1:W2:Y:S02]  /*2b870*/  SYNCS.PHASECHK.TRANS64.TRYWAIT P0, [R3+URZ+0x30840], R2 ;  /* 0x03084002030075a7 */ /* 0x0022a4000800017f */
[----:B--2---:R-:W-:Y:S05]  /*2b880*/  @!P0 NANOSLEEP.SYNCS 0x989680 ;  /* 0x009896800000895d */ /* 0x004fea0003900000 */
[----:B------:R-:W2:Y:S02]  /*2b890*/  @!P0 SYNCS.PHASECHK.TRANS64 P0, [R3+URZ+0x30840], R2 ;  /* 0x03084002030085a7 */ /* 0x000ea4000800007f */
[----:B--2---:R-:W-:Y:S05]  /*2b8a0*/  @!P0 BRA `(.L_x_5506) ;  /* 0xfffffffc00f08947 */ /* 0x004fea000383ffff */
[----:B------:R-:W-:Y:S05]  /*2b8b0*/  BRA `(.L_x_5658) ;  /* 0xffffffa800807947 */ /* 0x000fea000383ffff */
.L_x_5513:
[----:B0-----:R0:W1:Y:S02]  /*2b8c0*/  SYNCS.PHASECHK.TRANS64.TRYWAIT P0, [R2+URZ+0x30860], R3 ;  /* 0x03086003020075a7 */ /* 0x001064000800017f */
[----:B-1----:R-:W-:Y:S05]  /*2b8d0*/  @!P0 NANOSLEEP.SYNCS 0x989680 ;  /* 0x009896800000895d */ /* 0x002fea0003900000 */
[----:B------:R-:W1:Y:S02]  /*2b8e0*/  @!P0 SYNCS.PHASECHK.TRANS64 P0, [R2+URZ+0x30860], R3 ;  /* 0x03086003020085a7 */ /* 0x000e64000800007f */
[----:B-1----:R-:W-:Y:S05]  /*2b8f0*/  @!P0 BRA `(.L_x_5513) ;  /* 0xfffffffc00f08947 */ /* 0x002fea000383ffff */
[----:B------:R-:W-:Y:S05]  /*2b900*/  BRA `(.L_x_5659) ;  /* 0xffffffac009c7947 */ /* 0x000fea000383ffff */
.L_x_5524:
[----:B-1----:R1:W2:Y:S02]  /*2b910*/  SYNCS.PHASECHK.TRANS64.TRYWAIT P0, [R3+URZ+0x30840], R2 ;  /* 0x03084002030075a7 */ /* 0x0022a4000800017f */
[----:B--2---:R-:W-:Y:S05]  /*2b920*/  @!P0 NANOSLEEP.SYNCS 0x989680 ;  /* 0x009896800000895d */ /* 0x004fea0003900000 */
[----:B------:R-:W2:Y:S02]  /*2b930*/  @!P0 SYNCS.PHASECHK.TRANS64 P0, [R3+URZ+0x30840], R2 ;  /* 0x03084002030085a7 */ /* 0x000ea4000800007f */
[----:B--2---:R-:W-:Y:S05]  /*2b940*/  @!P0 BRA `(.L_x_5524) ;  /* 0xfffffffc00f08947 */ /* 0x004fea000383ffff */
[----:B------:R-:W-:Y:S05]  /*2b950*/  BRA `(.L_x_5660) ;  /* 0xffffffb400847947 */ /* 0x000fea000383ffff */
.L_x_5531:
[----:B0-----:R0:W1:Y:S02]  /*2b960*/  SYNCS.PHASECHK.TRANS64.TRYWAIT P0, [R2+URZ+0x30860], R3 ;  /* 0x03086003020075a7 */ /* 0x001064000800017f */
[----:B-1----:R-:W-:Y:S05]  /*2b970*/  @!P0 NANOSLEEP.SYNCS 0x989680 ;  /* 0x009896800000895d */ /* 0x002fea0003900000 */
[----:B------:R-:W1:Y:S02]  /*2b980*/  @!P0 SYNCS.PHASECHK.TRANS64 P0, [R2+URZ+0x30860], R3 ;  /* 0x03086003020085a7 */ /* 0x000e64000800007f */
[----:B-1----:R-:W-:Y:S05]  /*2b990*/  @!P0 BRA `(.L_x_5531) ;  /* 0xfffffffc00f08947 */ /* 0x002fea000383ffff */
[----:B------:R-:W-:Y:S05]  /*2b9a0*/  BRA `(.L_x_5661) ;  /* 0xffffffb800a07947 */ /* 0x000fea000383ffff */
.L_x_5542:
[----:B--2---:R2:W3:Y:S02]  /*2b9b0*/  SYNCS.PHASECHK.TRANS64.TRYWAIT P0, [R3+URZ+0x30840], R2 ;  /* 0x03084002030075a7 */ /* 0x0044e4000800017f */
[----:B---3--:R-:W-:Y:S05]  /*2b9c0*/  @!P0 NANOSLEEP.SYNCS 0x989680 ;  /* 0x009896800000895d */ /* 0x008fea0003900000 */
[----:B------:R-:W3:Y:S02]  /*2b9d0*/  @!P0 SYNCS.PHASECHK.TRANS64 P0, [R3+URZ+0x30840], R2 ;  /* 0x03084002030085a7 */ /* 0x000ee4000800007f */
[----:B---3--:R-:W-:Y:S05]  /*2b9e0*/  @!P0 BRA `(.L_x_5542) ;  /* 0xfffffffc00f08947 */ /* 0x008fea000383ffff */
[----:B------:R-:W-:Y:S05]  /*2b9f0*/  BRA `(.L_x_5662) ;  /* 0xffffffc0005c7947 */ /* 0x000fea000383ffff */
.L_x_5549:
[----:B0-----:R0:W1:Y:S02]  /*2ba00*/  SYNCS.PHASECHK.TRANS64.TRYWAIT P0, [R2+URZ+0x30860], R5 ;  /* 0x03086005020075a7 */ /* 0x001064000800017f */
[----:B-1----:R-:W-:Y:S05]  /*2ba10*/  @!P0 NANOSLEEP.SYNCS 0x989680 ;  /* 0x009896800000895d */ /* 0x002fea0003900000 */
[----:B------:R-:W1:Y:S02]  /*2ba20*/  @!P0 SYNCS.PHASECHK.TRANS64 P0, [R2+URZ+0x30860], R5 ;  /* 0x03086005020085a7 */ /* 0x000e64000800007f */
[----:B-1----:R-:W-:Y:S05]  /*2ba30*/  @!P0 BRA `(.L_x_5549) ;  /* 0xfffffffc00f08947 */ /* 0x002fea000383ffff */
[----:B------:R-:W-:Y:S05]  /*2ba40*/  BRA `(.L_x_5663) ;  /* 0xffffffc400747947 */ /* 0x000fea000383ffff */
.L_x_5562:
[----:B---3--:R3:W4:Y:S02]  /*2ba50*/  SYNCS.PHASECHK.TRANS64.TRYWAIT P0, [R0+URZ+0x30860], R2 ;  /* 0x03086002000075a7 */ /* 0x008724000800017f */
[----:B----4-:R-:W-:Y:S05]  /*2ba60*/  @!P0 NANOSLEEP.SYNCS 0x989680 ;  /* 0x009896800000895d */ /* 0x010fea0003900000 */
[----:B------:R-:W4:Y:S02]  /*2ba70*/  @!P0 SYNCS.PHASECHK.TRANS64 P0, [R0+URZ+0x30860], R2 ;  /* 0x03086002000085a7 */ /* 0x000f24000800007f */
[----:B----4-:R-:W-:Y:S05]  /*2ba80*/  @!P0 BRA `(.L_x_5562) ;  /* 0xfffffffc00f08947 */ /* 0x010fea000383ffff */
[----:B------:R-:W-:Y:S05]  /*2ba90*/  BRA `(.L_x_5664) ;  /* 0xffffffcc00107947 */ /* 0x000fea000383ffff */
.L_x_5571:
[----:B------:R-:W-:Y:S01]  /*2baa0*/  BSSY B0, `(.L_x_5665) ;  /* 0x0000008000007945 */ /* 0x000fe20003800000 */
[----:B------:R-:W-:Y:S01]  /*2bab0*/  IMAD.MOV.U32 R13, RZ, RZ, R16 ;  /* 0x000000ffff0d7224 */ /* 0x000fe200078e0010 */
[----:B------:R-:W-:Y:S01]  /*2bac0*/  MOV R11, 0x1f ;  /* 0x0000001f000b7802 */ /* 0x000fe20000000f00 */
[----:B------:R-:W-:Y:S02]  /*2bad0*/  IMAD.MOV.U32 R12, RZ, RZ, RZ ;  /* 0x000000ffff0c7224 */ /* 0x000fe400078e00ff */
[----:B------:R-:W-:-:S07]  /*2bae0*/  IMAD.MOV.U32 R15, RZ, RZ, -0x1 ;  /* 0xffffffffff0f7424 */ /* 0x000fce00078e00ff */
[----:B--2--5:R-:W-:Y:S05]  /*2baf0*/  WARPSYNC.COLLECTIVE R15, `(.L_x_5666) ;  /* 0x000000000f087348 */ /* 0x024fea0003c00000 */
[----:B------:R0:W1:Y:S02]  /*2bb00*/  SHFL.IDX P6, R14, R13, R12, R11 ;  /* 0x0000000c0d0e7389 */ /* 0x00006400000c000b */
[----:B012--5:R-:W-:Y:S01]  /*2bb10*/  ENDCOLLECTIVE ;  /* 0x000000000000791b */ /* 0x027fe20003800000 */
.L_x_5666:
[----:B------:R-:W-:Y:S05]  /*2bb20*/  BSYNC B0 ;  /* 0x0000000000007941 */ /* 0x000fea0003800000 */
.L_x_5665:
[----:B------:R-:W-:Y:S01]  /*2bb30*/  IMAD.MOV.U32 R13, RZ, RZ, R16 ;  /* 0x000000ffff0d7224 */ /* 0x000fe200078e0010 */
[----:B------:R-:W-:Y:S01]  /*2bb40*/  IADD3 R4, R19, R6, RZ ;  /* 0x0000000613047210 */ /* 0x000fe20007ffe0ff */
[----:B------:R-:W-:Y:S01]  /*2bb50*/  IMAD.MOV.U32 R12, RZ, RZ, 0x1 ;  /* 0x00000001ff0c7424 */ /* 0x000fe200078e00ff */
[----:B------:R-:W-:Y:S01]  /*2bb60*/  LOP3.LUT P1, RZ, R7, 0x1, RZ, 0xc0, !PT ;  /* 0x0000000107ff7812 */ /* 0x000fe2000782c0ff */
[----:B------:R-:W-:Y:S02]  /*2bb70*/  IMAD.MOV.U32 R11, RZ, RZ, 0x1f ;  /* 0x0000001fff0b7424 */ /* 0x000fe400078e00ff */
[----:B------:R-:W-:Y:S02]  /*2bb80*/  IMAD.MOV.U32 R15, RZ, RZ, -0x1 ;  /* 0xffffffffff0f7424 */ /* 0x000fe400078e00ff */
[----:B------:R-:W-:-:S08]  /*2bb90*/  IMAD.MOV.U32 R0, RZ, RZ, R14 ;  /* 0x000000ffff007224 */ /* 0x000fd000078e000e */
[----:B------:R-:W-:Y:S05]  /*2bba0*/  WARPSYNC.COLLECTIVE R15, `(.L_x_5667) ;  /* 0x000000000f087348 */ /* 0x000fea0003c00000 */
[----:B------:R0:W1:Y:S02]  /*2bbb0*/  SHFL.IDX P6, R14, R13, R12, R11 ;  /* 0x0000000c0d0e7389 */ /* 0x00006400000c000b */
[----:B01----:R-:W-:Y:S01]  /*2bbc0*/  ENDCOLLECTIVE ;  /* 0x000000000000791b */ /* 0x003fe20003800000 */
.L_x_5667:
        /* <DEDUP_REMOVED lines=16> */
.L_x_5668:
        /* <DEDUP_REMOVED lines=9> */
.L_x_5669:
        /* <DEDUP_REMOVED lines=8> */
.L_x_5670:
        /* <DEDUP_REMOVED lines=8> */
.L_x_5671:
        /* <DEDUP_REMOVED lines=8> */
.L_x_5672:
        /* <DEDUP_REMOVED lines=9> */
.L_x_5673:
[----:B------:R-:W-:Y:S01]  /*2bf70*/  IMAD.MOV.U32 R16, RZ, RZ, R14 ;  /* 0x000000ffff107224 */ /* 0x000fe200078e000e */
[----:B------:R-:W-:Y:S06]  /*2bf80*/  BRA `(.L_x_5674) ;  /* 0xffffffcc00dc7947 */ /* 0x000fec000383ffff */
.L_x_5576:
        /* <DEDUP_REMOVED lines=8> */
.L_x_5676:
[----:B------:R-:W-:Y:S05]  /*2c010*/  BSYNC B0 ;  /* 0x0000000000007941 */ /* 0x000fea0003800000 */
.L_x_5675:
[----:B------:R-:W2:Y:S01]  /*2c020*/  LDL R2, [R1] ;  /* 0x0000000001027983 */ /* 0x000ea20000100800 */
        /* <DEDUP_REMOVED lines=11> */
.L_x_5677:
        /* <DEDUP_REMOVED lines=8> */
.L_x_5678:
        /* <DEDUP_REMOVED lines=8> */
.L_x_5679:
        /* <DEDUP_REMOVED lines=8> */
.L_x_5680:
        /* <DEDUP_REMOVED lines=9> */
.L_x_5681:
[----:B------:R-:W-:Y:S01]  /*2c2f0*/  IMAD.MOV.U32 R16, RZ, RZ, R14 ;  /* 0x000000ffff107224 */ /* 0x000fe200078e000e */
[----:B------:R-:W-:Y:S06]  /*2c300*/  BRA `(.L_x_5682) ;  /* 0xffffffcc009c7947 */ /* 0x000fec000383ffff */
.L_x_5578:
[----:B------:R-:W-:Y:S01]  /*2c310*/  BSSY B0, `(.L_x_5683) ;  /* 0x0000006000007945 */ /* 0x000fe20003800000 */
[----:B------:R-:W-:Y:S01]  /*2c320*/  PLOP3.LUT P6, PT, P6, PT, PT, 0x8, 0x0 ;  /* 0x000000000000781c */ /* 0x000fe200037ce170 */
[----:B------:R-:W-:-:S12]  /*2c330*/  IMAD.MOV.U32 R15, RZ, RZ, -0x1 ;  /* 0xffffffffff0f7424 */ /* 0x000fd800078e00ff */
[----:B0----5:R-:W-:Y:S05]  /*2c340*/  WARPSYNC.COLLECTIVE R15, `(.L_x_5684) ;  /* 0x000000000f087348 */ /* 0x021fea0003c00000 */
[----:B------:R-:W-:Y:S01]  /*2c350*/  VOTE.ANY R14, PT, P6 ;  /* 0x00000000000e7806 */ /* 0x000fe200030e0100 */
[----:B0----5:R-:W-:Y:S06]  /*2c360*/  ENDCOLLECTIVE ;  /* 0x000000000000791b */ /* 0x021fec0003800000 */
.L_x_5684:
[----:B------:R-:W-:Y:S05]  /*2c370*/  BSYNC B0 ;  /* 0x0000000000007941 */ /* 0x000fea0003800000 */
.L_x_5683:
        /* <DEDUP_REMOVED lines=9> */
.L_x_5685:
[----:B------:R-:W-:Y:S01]  /*2c410*/  IMAD.MOV.U32 R17, RZ, RZ, R14 ;  /* 0x000000ffff117224 */ /* 0x000fe200078e000e */
[----:B------:R-:W-:Y:S06]  /*2c420*/  BRA `(.L_x_5686) ;  /* 0xffffffcc008c7947 */ /* 0x000fec000383ffff */
.L_x_5580:
[----:B------:R-:W-:Y:S01]  /*2c430*/  BSSY B0, `(.L_x_5687) ;  /* 0x0000007000007945 */ /* 0x000fe20003800000 */
[----:B------:R-:W-:Y:S01]  /*2c440*/  IMAD.MOV.U32 R13, RZ, RZ, R2 ;  /* 0x000000ffff0d7224 */ /* 0x000fe200078e0002 */
[----:B------:R-:W-:Y:S01]  /*2c450*/  MOV R15, 0xffffffff ;  /* 0xffffffff000f7802 */ /* 0x000fe20000000f00 */
[----:B------:R-:W-:-:S07]  /*2c460*/  IMAD.MOV.U32 R11, RZ, RZ, 0x1f ;  /* 0x0000001fff0b7424 */ /* 0x000fce00078e00ff */
[----:B012--5:R-:W-:Y:S05]  /*2c470*/  WARPSYNC.COLLECTIVE R15, `(.L_x_5688) ;  /* 0x000000000f087348 */ /* 0x027fea0003c00000 */
[----:B------:R3:W4:Y:S02]  /*2c480*/  SHFL.IDX P6, R14, R13, R12, R11 ;  /* 0x0000000c0d0e7389 */ /* 0x00072400000c000b */
[----:B012345:R-:W-:Y:S01]  /*2c490*/  ENDCOLLECTIVE ;  /* 0x000000000000791b */ /* 0x03ffe20003800000 */
.L_x_5688:
[----:B------:R-:W-:Y:S05]  /*2c4a0*/  BSYNC B0 ;  /* 0x0000000000007941 */ /* 0x000fea0003800000 */
.L_x_5687:
[----:B------:R-:W-:Y:S01]  /*2c4b0*/  IMAD.MOV.U32 R2, RZ, RZ, R14 ;  /* 0x000000ffff027224 */ /* 0x000fe200078e000e */
[----:B------:R-:W-:Y:S06]  /*2c4c0*/  BRA `(.L_x_5689) ;  /* 0xffffffcc00807947 */ /* 0x000fec000383ffff */
.L_x_5584:
[----:B0-----:R0:W1:Y:S02]  /*2c4d0*/  SYNCS.PHASECHK.TRANS64.TRYWAIT P0, [R0+URZ+0x30820], R3 ;  /* 0x03082003000075a7 */ /* 0x001064000800017f */
[----:B-1----:R-:W-:Y:S05]  /*2c4e0*/  @!P0 NANOSLEEP.SYNCS 0x989680 ;  /* 0x009896800000895d */ /* 0x002fea0003900000 */
[----:B------:R-:W1:Y:S02]  /*2c4f0*/  @!P0 SYNCS.PHASECHK.TRANS64 P0, [R0+URZ+0x30820], R3 ;  /* 0x03082003000085a7 */ /* 0x000e64000800007f */
[----:B-1----:R-:W-:Y:S05]  /*2c500*/  @!P0 BRA `(.L_x_5584) ;  /* 0xfffffffc00f08947 */ /* 0x002fea000383ffff */
[----:B------:R-:W-:Y:S05]  /*2c510*/  BRA `(.L_x_5690) ;  /* 0xffffffd400047947 */ /* 0x000fea000383ffff */
.L_x_5585:
        /* <DEDUP_REMOVED lines=11> */
.L_x_5692:
[----:B------:R-:W-:Y:S05]  /*2c5d0*/  BSYNC B0 ;  /* 0x0000000000007941 */ /* 0x000fea0003800000 */
.L_x_5691:
[----:B------:R-:W-:Y:S05]  /*2c5e0*/  BRA `(.L_x_5693) ;  /* 0xffffffd000ec7947 */ /* 0x000fea000383ffff */
.L_x_5586:
[----:B------:R-:W-:Y:S01]  /*2c5f0*/  BSSY B0, `(.L_x_5694) ;  /* 0x0000006000007945 */ /* 0x000fe20003800000 */
[----:B------:R-:W-:-:S07]  /*2c600*/  IMAD.MOV.U32 R15, RZ, RZ, -0x1 ;  /* 0xffffffffff0f7424 */ /* 0x000fce00078e00ff */
[----:B01---5:R-:W-:Y:S05]  /*2c610*/  WARPSYNC.COLLECTIVE R15, `(.L_x_5695) ;  /* 0x000000000f0c7348 */ /* 0x023fea0003c00000 */
[----:B------:R-:W-:Y:S02]  /*2c620*/  ELECT P6, UR62, PT ;  /* 0x00000000003e782f */ /* 0x000fe400038c0000 */
[----:B------:R-:W-:Y:S01]  /*2c630*/  MOV R14, UR62 ;  /* 0x0000003e000e7c02 */ /* 0x000fe20008000f00 */
[----:B01---5:R-:W-:Y:S10]  /*2c640*/  ENDCOLLECTIVE ;  /* 0x000000000000791b */ /* 0x023ff40003800000 */
.L_x_5695:
[----:B------:R-:W-:Y:S05]  /*2c650*/  BSYNC B0 ;  /* 0x0000000000007941 */ /* 0x000fea0003800000 */
.L_x_5694:
[----:B------:R-:W-:Y:S05]  /*2c660*/  BRA `(.L_x_5696) ;  /* 0xffffffd000e07947 */ /* 0x000fea000383ffff */
.L_x_5588:
[----:B0-----:R0:W1:Y:S02]  /*2c670*/  SYNCS.PHASECHK.TRANS64.TRYWAIT P0, [R6+URZ], R5 ;  /* 0x00000005060075a7 */ /* 0x001064000800017f */
[----:B-1----:R-:W-:Y:S05]  /*2c680*/  @!P0 NANOSLEEP.SYNCS 0x989680 ;  /* 0x009896800000895d */ /* 0x002fea0003900000 */
[----:B------:R-:W1:Y:S02]  /*2c690*/  @!P0 SYNCS.PHASECHK.TRANS64 P0, [R6+URZ], R5 ;  /* 0x00000005060085a7 */ /* 0x000e64000800007f */
[----:B-1----:R-:W-:Y:S05]  /*2c6a0*/  @!P0 BRA `(.L_x_5588) ;  /* 0xfffffffc00f08947 */ /* 0x002fea000383ffff */
[----:B------:R-:W-:Y:S05]  /*2c6b0*/  BRA `(.L_x_5697) ;  /* 0xffffffd400247947 */ /* 0x000fea000383ffff */
.L_x_5589:
[----:B-1----:R1:W2:Y:S02]  /*2c6c0*/  SYNCS.PHASECHK.TRANS64.TRYWAIT P0, [R7+URZ], R2 ;  /* 0x00000002070075a7 */ /* 0x0022a4000800017f */
[----:B--2---:R-:W-:Y:S05]  /*2c6d0*/  @!P0 NANOSLEEP.SYNCS 0x989680 ;  /* 0x009896800000895d */ /* 0x004fea0003900000 */
[----:B------:R-:W2:Y:S02]  /*2c6e0*/  @!P0 SYNCS.PHASECHK.TRANS64 P0, [R7+URZ], R2 ;  /* 0x00000002070085a7 */ /* 0x000ea4000800007f */
[----:B--2---:R-:W-:Y:S05]  /*2c6f0*/  @!P0 BRA `(.L_x_5589) ;  /* 0xfffffffc00f08947 */ /* 0x004fea000383ffff */
[----:B------:R-:W-:Y:S05]  /*2c700*/  BRA `(.L_x_5698) ;  /* 0xffffffd400187947 */ /* 0x000fea000383ffff */
.L_x_5591:
[----:B--2---:R2:W3:Y:S02]  /*2c710*/  SYNCS.PHASECHK.TRANS64.TRYWAIT P0, [R4+URZ], R5 ;  /* 0x00000005040075a7 */ /* 0x0044e4000800017f */
[----:B---3--:R-:W-:Y:S05]  /*2c720*/  @!P0 NANOSLEEP.SYNCS 0x989680 ;  /* 0x009896800000895d */ /* 0x008fea0003900000 */
[----:B------:R-:W3:Y:S02]  /*2c730*/  @!P0 SYNCS.PHASECHK.TRANS64 P0, [R4+URZ], R5 ;  /* 0x00000005040085a7 */ /* 0x000ee4000800007f */
[----:B---3--:R-:W-:Y:S05]  /*2c740*/  @!P0 BRA `(.L_x_5591) ;  /* 0xfffffffc00f08947 */ /* 0x008fea000383ffff */
[----:B------:R-:W-:Y:S05]  /*2c750*/  BRA `(.L_x_5699) ;  /* 0xffffffd400207947 */ /* 0x000fea000383ffff */
.L_x_5700:
        /* <DEDUP_REMOVED lines=10> */
.L_x_15309:


//--------------------- .text._ZN7cutlass13device_kernelIN5flash11enable_sm90INS1_16FlashAttnFwdSm90INS1_25CollectiveMainloopFwdSm90ILi2EN4cute5tupleIJNS5_1CILi1EEES8_S8_EEENS6_IJNS7_ILi128EEENS7_ILi112EEENS7_ILi192EEEEEELi192ENS_6half_tEfNS_4arch4Sm90ELb1ELb0ELb0ELb0ELb0ELb0ELb0ELb1ELb1ELb1ELb0ELb0EEENS1_21CollectiveEpilogueFwdINS6_IJSA_SC_SB_EEES9_SE_SG_Li256ELb0ELb1ELb0ELb0EEENS1_30DynamicPersistentTileSchedulerILi256ELi128ELb0ELb1ELb1EEEEEEEEEvNT_6ParamsE --------------------------
	.section	.text._ZN7cutlass13device_kernelIN5flash11enable_sm90INS1_16FlashAttnFwdSm90INS1_25CollectiveMainloopFwdSm90ILi2EN4cute5tupleIJNS5_1CILi1EEES8_S8_EEENS6_IJNS7_ILi128EEENS7_ILi112EEENS7_ILi192EEEEEELi192ENS_6half_tEfNS_4arch4Sm90ELb1ELb0ELb0ELb0ELb0ELb0ELb0ELb1ELb1ELb1ELb0ELb0EEENS1_21CollectiveEpilogueFwdINS6_IJSA_SC_SB_EEES9_SE_SG_Li256ELb0ELb1ELb0ELb0EEENS1_30DynamicPersistentTileSchedulerILi256ELi128ELb0ELb1ELb1EEEEEEEEEvNT_6ParamsE,"ax",@progbits
	.align	128
.text._ZN7cutlass13device_kernelIN5flash11enable_sm90INS1_16FlashAttnFwdSm90INS1_25CollectiveMainloopFwdSm90ILi2EN4cute5tupleIJNS5_1CILi1EEES8_S8_EEENS6_IJNS7_ILi128EEENS7_ILi112EEENS7_ILi192EEEEEELi192ENS_6half_tEfNS_4arch4Sm90ELb1ELb0ELb0ELb0ELb0ELb0ELb0ELb1ELb1ELb1ELb0ELb0EEENS1_21CollectiveEpilogueFwdINS6_IJSA_SC_SB_EEES9_SE_SG_Li256ELb0ELb1ELb0ELb0EEENS1_30DynamicPersistentTileSchedulerILi256ELi128ELb0ELb1ELb1EEEEEEEEEvNT_6ParamsE:
        .type           _ZN7cutlass13device_kernelIN5flash11enable_sm90INS1_16FlashAttnFwdSm90INS1_25CollectiveMainloopFwdSm90ILi2EN4cute5tupleIJNS5_1CILi1EEES8_S8_EEENS6_IJNS7_ILi128EEENS7_ILi112EEENS7_ILi192EEEEEELi192ENS_6half_tEfNS_4arch4Sm90ELb1ELb0ELb0ELb0ELb0ELb0ELb0ELb1ELb1ELb1ELb0ELb0EEENS1_21CollectiveEpilogueFwdINS6_IJSA_SC_SB_EEES9_SE_SG_Li256ELb0ELb1ELb0ELb0EEENS1_30DynamicPersistentTileSchedulerILi256ELi128ELb0ELb1ELb1EEEEEEEEEvNT_6ParamsE,@function
        .size           _ZN7cutlass13device_kernelIN5flash11enable_sm90INS1_16FlashAttnFwdSm90INS1_25CollectiveMainloopFwdSm90ILi2EN4cute5tupleIJNS5_1CILi1EEES8_S8_EEENS6_IJNS7_ILi128EEENS7_ILi112EEENS7_ILi192EEEEEELi192ENS_6half_tEfNS_4arch4Sm90ELb1ELb0ELb0ELb0ELb0ELb0ELb0ELb1ELb1ELb1ELb0ELb0EEENS1_21CollectiveEpilogueFwdINS6_IJSA_SC_SB_EEES9_SE_SG_Li256ELb0ELb1ELb0ELb0EEENS1_30DynamicPersistentTileSchedulerILi256ELi128ELb0ELb1ELb1EEEEEEEEEvNT_6ParamsE,(.L_x_15310 - _ZN7cutlass13device_kernelIN5flash11enable_sm90INS1_16FlashAttnFwdSm90INS1_25CollectiveMainloopFwdSm90ILi2EN4cute5tupleIJNS5_1CILi1EEES8_S8_EEENS6_IJNS7_ILi128EEENS7_ILi112EEENS7_ILi192EEEEEELi192ENS_6half_tEfNS_4arch4Sm90ELb1ELb0ELb0ELb0ELb0ELb0ELb0ELb1ELb1ELb1ELb0ELb0EEENS1_21CollectiveEpilogueFwdINS6_IJSA_SC_SB_EEES9_SE_SG_Li256ELb0ELb1ELb0ELb0EEENS1_30DynamicPersistentTileSchedulerILi256ELi128ELb0ELb1ELb1EEEEEEEEEvNT_6ParamsE)
        .other          _ZN7cutlass13device_kernelIN5flash11enable_sm90INS1_16FlashAttnFwdSm90INS1_25CollectiveMainloopFwdSm90ILi2EN4cute5tupleIJNS5_1CILi1EEES8_S8_EEENS6_IJNS7_ILi128EEENS7_ILi112EEENS7_ILi192EEEEEELi192ENS_6half_tEfNS_4arch4Sm90ELb1ELb0ELb0ELb0ELb0ELb0ELb0ELb1ELb1ELb1ELb0ELb0EEENS1_21CollectiveEpilogueFwdINS6_IJSA_SC_SB_EEES9_SE_SG_Li256ELb0ELb1ELb0ELb0EEENS1_30DynamicPersistentTileSchedulerILi256ELi128ELb0ELb1ELb1EEEEEEEEEvNT_6ParamsE,@"STO_CUDA_ENTRY STV_DEFAULT"
_ZN7cutlass13device_kernelIN5flash11enable_sm90INS1_16FlashAttnFwdSm90INS1_25CollectiveMainloopFwdSm90ILi2EN4cute5tupleIJNS5_1CILi1EEES8_S8_EEENS6_IJNS7_ILi128EEENS7_ILi112EEENS7_ILi192EEEEEELi192ENS_6half_tEfNS_4arch4Sm90ELb1ELb0ELb0ELb0ELb0ELb0ELb0ELb1ELb1ELb1ELb0ELb0EEENS1_21CollectiveEpilogueFwdINS6_IJSA_SC_SB_EEES9_SE_SG_Li256ELb0ELb1ELb0ELb0EEENS1_30DynamicPersistentTileSchedulerILi256ELi128ELb0ELb1ELb1EEEEEEEEEvNT_6ParamsE:
        /* <DEDUP_REMOVED lines=17> */
.L_x_5702:
[----:B------:R-:W-:Y:S05]  /*0110*/  BSYNC B0 ;  /* 0x0000000000007941 */ /* 0x000fea0003800000 */
.L_x_5701:
        /* <DEDUP_REMOVED lines=40> */
.L_x_5703:
        /* <DEDUP_REMOVED lines=22> */
.L_x_5704:
        /* <DEDUP_REMOVED lines=18> */
.L_x_5705:
        /* <DEDUP_REMOVED lines=22> */
.L_x_5706:
        /* <DEDUP_REMOVED lines=22> */
.L_x_5707:
[----:B0-----:R-:W-:Y:S01]  /*08e0*/  ISETP.NE.AND P0, PT, R2, RZ, PT ;  /* 0x000000ff0200720c */ /* 0x001fe20003f05270 */
[----:B------:R-:W-:Y:S01]  /*08f0*/  IMAD.MOV.U32 R2, RZ, RZ, 0x1 ;  /* 0x00000001ff027424 */ /* 0x000fe200078e00ff */
[----:B------:R-:W-:-:S04]  /*0900*/  NOP ;  /* 0x0000000000007918 */ /* 0x000fc80000000000 */
[----:B------:R-:W-:-:S05]  /*0910*/  SEL R2, R2, 0x2, !P0 ;  /* 0x0000000202027807 */ /* 0x000fca0004000000 */
[----:B------:R0:W-:Y:S01]  /*0920*/  STL [R1+0x30], R2 ;  /* 0x0000300201007387 */ /* 0x0001e20000100800 */
[----:B-123--:R-:W-:Y:S06]  /*0930*/  BAR.SYNC.DEFER_BLOCKING 0x0 ;  /* 0x0000000000007b1d */ /* 0x00efec0000010000 */
[----:B------:R-:W-:Y:S05]  /*0940*/  @!P0 BRA `(.L_x_5708) ;  /* 0x000000fc00bc8947 */ /* 0x000fea0003800000 */
.L_x_5709:
        /* <DEDUP_REMOVED lines=10> */
[----:B------:R-:W2:Y:S01]  /*09f0*/  LDL.LU R12, [R1+0x30] ;  /* 0x00003000010c7983 */ /* 0x000ea20000300800 */
[----:B0-----:R-:W0:Y:S02]  /*0a00*/  S2R R2, SR_TID.X ;  /* 0x0000000000027919 */ /* 0x001e240000002100 */
[----:B0-----:R-:W-:-:S05]  /*0a10*/  VIADD R217, R2, 0xffffff80 ;  /* 0xffffff8002d97836 */ /* 0x001fca0000000000 */
[----:B------:R-:W-:-:S04]  /*0a20*/  SHF.R.S32.HI R0, RZ, 0x1f, R217 ;  /* 0x0000001fff007819 */ /* 0x000fc800000114d9 */
[CC--:B------:R-:W-:Y:S02]  /*0a30*/  LEA.HI R2, R0.reuse, R217.reuse, RZ, 0x7 ;  /* 0x000000d900027211 */ /* 0x0c0fe400078f38ff */
[-C--:B------:R-:W-:Y:S02]  /*0a40*/  LEA.HI R3, R0, R217.reuse, RZ, 0x4 ;  /* 0x000000d900037211 */ /* 0x080fe400078f20ff */
[----:B------:R-:W-:Y:S02]  /*0a50*/  LOP3.LUT R210, R2, 0xffffff80, RZ, 0xc0, !PT ;  /* 0xffffff8002d27812 */ /* 0x000fe400078ec0ff */
[----:B------:R-:W-:Y:S02]  /*0a60*/  LEA.HI R4, R0, R217, RZ, 0x5 ;  /* 0x000000d900047211 */ /* 0x000fe400078f28ff */
[----:B------:R-:W-:Y:S01]  /*0a70*/  SHF.R.S32.HI R6, RZ, 0x4, R3 ;  /* 0x00000004ff067819 */ /* 0x000fe20000011403 */
[----:B------:R-:W-:Y:S02]  /*0a80*/  IMAD.IADD R210, R217, 0x1, -R210 ;  /* 0x00000001d9d27824 */ /* 0x000fe400078e0ad2 */
[----:B------:R-:W-:Y:S01]  /*0a90*/  IMAD.SHL.U32 R5, R4, 0x20, RZ ;  /* 0x0000002004057824 */ /* 0x000fe200078e00ff */
[----:B------:R-:W-:-:S02]  /*0aa0*/  LOP3.LUT R4, R3, 0x3fffff0, RZ, 0xc0, !PT ;  /* 0x03fffff003047812 */ /* 0x000fc400078ec0ff */
[----:B------:R-:W-:Y:S02]  /*0ab0*/  SHF.R.S32.HI R7, RZ, 0x1f, R210 ;  /* 0x0000001fff077819 */ /* 0x000fe400000114d2 */
[----:B------:R-:W-:Y:S02]  /*0ac0*/  LEA.HI R3, R3, R6, RZ, 0x1 ;  /* 0x0000000603037211 */ /* 0x000fe400078f08ff */
[----:B------:R-:W-:Y:S02]  /*0ad0*/  LEA.HI R8, R7, R210, RZ, 0x2 ;  /* 0x000000d207087211 */ /* 0x000fe400078f10ff */
[----:B------:R-:W-:Y:S02]  /*0ae0*/  LOP3.LUT R3, R3, 0x1ffffffe, RZ, 0xc0, !PT ;  /* 0x1ffffffe03037812 */ /* 0x000fe400078ec0ff */
[----:B------:R-:W-:Y:S02]  /*0af0*/  LEA.HI R11, R0, R217, RZ, 0x2 ;  /* 0x000000d9000b7211 */ /* 0x000fe400078f10ff */
[--C-:B------:R-:W-:Y:S01]  /*0b00*/  SHF.R.S32.HI R9, RZ, 0x2, R8.reuse ;  /* 0x00000002ff097819 */ /* 0x100fe20000011408 */
[----:B------:R-:W-:Y:S01]  /*0b10*/  IMAD.IADD R3, R6, 0x1, -R3 ;  /* 0x0000000106037824 */ /* 0x000fe200078e0a03 */
[----:B------:R-:W-:-:S02]  /*0b20*/  SHF.R.S32.HI R10, RZ, 0x1f, R8 ;  /* 0x0000001fff0a7819 */ /* 0x000fc40000011408 */
[----:B------:R-:W-:Y:S02]  /*0b30*/  LOP3.LUT R6, R11, 0xfffffffc, RZ, 0xc0, !PT ;  /* 0xfffffffc0b067812 */ /* 0x000fe400078ec0ff */
[----:B------:R-:W-:Y:S02]  /*0b40*/  LEA.HI R0, R0, R217, RZ, 0x3 ;  /* 0x000000d900007211 */ /* 0x000fe400078f18ff */
[----:B------:R-:W-:Y:S02]  /*0b50*/  LEA.HI R10, R10, R9, RZ, 0x3 ;  /* 0x000000090a0a7211 */ /* 0x000fe400078f18ff */
[----:B------:R-:W-:Y:S01]  /*0b60*/  SHF.R.S32.HI R211, RZ, 0x7, R2 ;  /* 0x00000007ffd37819 */ /* 0x000fe20000011402 */
[----:B------:R-:W-:Y:S01]  /*0b70*/  IMAD.IADD R4, R217, 0x1, -R4 ;  /* 0x00000001d9047824 */ /* 0x000fe200078e0a04 */
[----:B------:R-:W-:Y:S01]  /*0b80*/  LOP3.LUT R5, R5, 0xfffffc00, RZ, 0xc0, !PT ;  /* 0xfffffc0005057812 */ /* 0x000fe200078ec0ff */
[----:B------:R-:W-:Y:S01]  /*0b90*/  IMAD.IADD R6, R217, 0x1, -R6 ;  /* 0x00000001d9067824 */ /* 0x000fe200078e0a06 */
[----:B------:R-:W-:-:S02]  /*0ba0*/  LOP3.LUT R206, R0, 0xfffffff8, RZ, 0xc0, !PT ;  /* 0xfffffff800ce7812 */ /* 0x000fc400078ec0ff */
[----:B------:R-:W-:Y:S02]  /*0bb0*/  LOP3.LUT R10, R10, 0xfffffff8, RZ, 0xc0, !PT ;  /* 0xfffffff80a0a7812 */ /* 0x000fe400078ec0ff */
[----:B------:R-:W-:Y:S02]  /*0bc0*/  LEA.HI R7, R7, R210, RZ, 0x5 ;  /* 0x000000d207077211 */ /* 0x000fe400078f28ff */
[----:B------:R-:W-:Y:S01]  /*0bd0*/  LEA.HI R2, R2, R211, RZ, 0x1 ;  /* 0x000000d302027211 */ /* 0x000fe200078f08ff */
[----:B------:R-:W-:Y:S01]  /*0be0*/  IMAD R4, R4, 0x40, R5 ;  /* 0x0000004004047824 */ /* 0x000fe200078e0205 */
[----:B------:R-:W-:Y:S01]  /*0bf0*/  SHF.R.S32.HI R7, RZ, 0x5, R7 ;  /* 0x00000005ff077819 */ /* 0x000fe20000011407 */
[----:B------:R-:W-:Y:S01]  /*0c00*/  IMAD.IADD R206, R217, 0x1, -R206 ;  /* 0x00000001d9ce7824 */ /* 0x000fe200078e0ace */
[----:B------:R-:W-:Y:S01]  /*0c10*/  LEA.HI R5, R6, R6, RZ, 0x1 ;  /* 0x0000000606057211 */ /* 0x000fe200078f08ff */
[----:B------:R-:W-:Y:S01]  /*0c20*/  IMAD.IADD R10, R9, 0x1, -R10 ;  /* 0x00000001090a7824 */ /* 0x000fe200078e0a0a */
[----:B------:R-:W-:Y:S01]  /*0c30*/  LOP3.LUT R2, R2, 0x3fffffe, RZ, 0xc0, !PT ;  /* 0x03fffffe02027812 */ /* 0x000fe200078ec0ff */
[----:B------:R-:W-:Y:S01]  /*0c40*/  IMAD.SHL.U32 R16, R206, 0x8, RZ ;  /* 0x00000008ce107824 */ /* 0x000fe200078e00ff */
[----:B------:R-:W-:Y:S01]  /*0c50*/  LOP3.LUT R5, R5, 0x1ffffffe, RZ, 0xc0, !PT ;  /* 0x1ffffffe05057812 */ /* 0x000fe200078ec0ff */
[----:B------:R-:W-:-:S02]  /*0c60*/  IMAD R7, R7, 0x10, R10 ;  /* 0x0000001007077824 */ /* 0x000fc400078e020a */
[----:B------:R-:W-:Y:S01]  /*0c70*/  IMAD.IADD R2, R211, 0x1, -R2 ;  /* 0x00000001d3027824 */ /* 0x000fe200078e0a02 */
[----:B------:R-:W-:Y:S01]  /*0c80*/  LOP3.LUT R19, R8, 0x7ffffffc, RZ, 0xc0, !PT ;  /* 0x7ffffffc08137812 */ /* 0x000fe200078ec0ff */
[C---:B------:R-:W-:Y:S02]  /*0c90*/  VIADD R23, R16.reuse, 0x40 ;  /* 0x0000004010177836 */ /* 0x040fe40000000000 */
[----:B------:R-:W-:Y:S02]  /*0ca0*/  VIADD R204, R16, 0x80 ;  /* 0x0000008010cc7836 */ /* 0x000fe40000000000 */
[----:B------:R-:W-:Y:S02]  /*0cb0*/  IMAD.IADD R5, R6, 0x1, -R5 ;  /* 0x0000000106057824 */ /* 0x000fe400078e0a05 */
[----:B------:R-:W-:Y:S01]  /*0cc0*/  IMAD R212, R2, 0x40, R7 ;  /* 0x0000004002d47824 */ /* 0x000fe200078e0207 */
[----:B------:R-:W-:Y:S01]  /*0cd0*/  SHF.R.S32.HI R208, RZ, 0x3, R0 ;  /* 0x00000003ffd07819 */ /* 0x000fe20000011400 */
[----:B------:R-:W-:Y:S01]  /*0ce0*/  IMAD R213, R3, 0x8, R4 ;  /* 0x0000000803d57824 */ /* 0x000fe200078e0204 */
[----:B------:R-:W-:Y:S01]  /*0cf0*/  SHF.R.S32.HI R216, RZ, 0x1f, R16 ;  /* 0x0000001fffd87819 */ /* 0x000fe20000011410 */
[----:B------:R-:W-:Y:S01]  /*0d00*/  IMAD.U32 R52, RZ, RZ, UR4 ;  /* 0x00000004ff347e24 */ /* 0x000fe2000f8e00ff */
[----:B------:R-:W-:Y:S01]  /*0d10*/  SHF.R.S32.HI R215, RZ, 0x1f, R23 ;  /* 0x0000001fffd77819 */ /* 0x000fe20000011417 */
[----:B------:R-:W-:Y:S01]  /*0d20*/  IMAD.MOV.U32 R209, RZ, RZ, RZ ;  /* 0x000000ffffd17224 */ /* 0x000fe200078e00ff */
[----:B------:R-:W-:Y:S01]  /*0d30*/  SHF.R.S32.HI R214, RZ, 0x1f, R204 ;  /* 0x0000001fffd67819 */ /* 0x000fe200000114cc */
[----:B------:R-:W-:-:S02]  /*0d40*/  IMAD.IADD R19, R210, 0x1, -R19 ;  /* 0x00000001d2137824 */ /* 0x000fc400078e0a13 */
[----:B------:R-:W-:Y:S01]  /*0d50*/  IMAD R22, R5, 0x8, R212 ;  /* 0x0000000805167824 */ /* 0x000fe200078e02d4 */
[----:B------:R-:W-:Y:S01]  /*0d60*/  UMOV UR38, URZ ;  /* 0x0000003f00267c82 */ /* 0x000fe20008000000 */
[----:B------:R-:W-:Y:S01]  /*0d70*/  UMOV UR36, URZ ;  /* 0x0000003f00247c82 */ /* 0x000fe20008000000 */
[----:B--2---:R-:W-:-:S07]  /*0d80*/  LOP3.LUT R18, R12, 0x1, RZ, 0xfc, !PT ;  /* 0x000000010c127812 */ /* 0x004fce00078efcff */
.L_x_5760:
[----:B0-234-:R-:W0:Y:S01]  /*0d90*/  LDC R3, c[0x0][0xc60] ;  /* 0x00031800ff037b82 */ /* 0x01de220000000800 */
[----:B------:R-:W-:Y:S01]  /*0da0*/  IMAD.MOV.U32 R0, RZ, RZ, R52 ;  /* 0x000000ffff007224 */ /* 0x000fe200078e0034 */
[----:B------:R-:W-:Y:S01]  /*0db0*/  ULDC UR4, c[0x0][0xc78] ;  /* 0x00031e0000047ab9 */ /* 0x000fe20000000800 */
[----:B0-----:R-:W-:-:S13]  /*0dc0*/  ISETP.NE.AND P0, PT, R3, 0x1, PT ;  /* 0x000000010300780c */ /* 0x001fda0003f05270 */
[----:B------:R-:W0:Y:S08]  /*0dd0*/  @P0 LDC R5, c[0x0][0xc64] ;  /* 0x00031900ff050b82 */ /* 0x000e300000000800 */
[----:B------:R-:W1:Y:S01]  /*0de0*/  @P0 LDC R7, c[0x0][0xc68] ;  /* 0x00031a00ff070b82 */ /* 0x000e620000000800 */
[----:B0-----:R-:W-:-:S05]  /*0df0*/  @P0 IMAD.HI.U32 R2, R52, R5, RZ ;  /* 0x0000000534020227 */ /* 0x001fca00078e00ff */
[----:B-1----:R-:W-:-:S04]  /*0e00*/  @P0 SHF.R.U32.HI R0, RZ, R7, R2 ;  /* 0x00000007ff000219 */ /* 0x002fc80000011602 */
[----:B------:R-:W-:Y:S01]  /*0e10*/  ISETP.GE.AND P0, PT, R0, UR4, PT ;  /* 0x0000000400007c0c */ /* 0x000fe2000bf06270 */
[----:B------:R-:W-:-:S04]  /*0e20*/  IMAD.MOV R2, RZ, RZ, -R0 ;  /* 0x000000ffff027224 */ /* 0x000fc800078e0a00 */
[----:B------:R-:W-:-:S08]  /*0e30*/  IMAD R13, R3, R2, R52 ;  /* 0x00000002030d7224 */ /* 0x000fd000078e0234 */
[----:B------:R-:W-:Y:S05]  /*0e40*/  @!P0 BRA `(.L_x_5710) ;  /* 0x0000000000208947 */ /* 0x000fea0003800000 */
[----:B------:R-:W0:Y:S01]  /*0e50*/  LDC R3, c[0x0][0xc6c] ;  /* 0x00031b00ff037b82 */ /* 0x000e220000000800 */
[----:B------:R-:W-:Y:S01]  /*0e60*/  IMAD.MOV.U32 R2, RZ, RZ, R13 ;  /* 0x000000ffff027224 */ /* 0x000fe200078e000d */
[----:B0-----:R-:W-:-:S13]  /*0e70*/  ISETP.NE.AND P0, PT, R3, 0x1, PT ;  /* 0x000000010300780c */ /* 0x001fda0003f05270 */
[----:B------:R-:W0:Y:S02]  /*0e80*/  @P0 LDC.64 R4, c[0x0][0xc70] ;  /* 0x00031c00ff040b82 */ /* 0x000e240000000a00 */
[----:B0-----:R-:W-:-:S05]  /*0e90*/  @P0 IMAD.HI.U32 R4, R13, R4, RZ ;  /* 0x000000040d040227 */ /* 0x001fca00078e00ff */
[----:B------:R-:W-:-:S05]  /*0ea0*/  @P0 SHF.R.U32.HI R2, RZ, R5, R4 ;  /* 0x00000005ff020219 */ /* 0x000fca0000011604 */
[----:B------:R-:W-:Y:S01]  /*0eb0*/  IMAD R3, R2, R3, RZ ;  /* 0x0000000302037224 */ /* 0x000fe200078e02ff */
[----:B------:R-:W-:Y:S06]  /*0ec0*/  BRA `(.L_x_5711) ;  /* 0x00000000001c7947 */ /* 0x000fec0003800000 */
.L_x_5710:
[----:B------:R-:W0:Y:S01]  /*0ed0*/  LDC R3, c[0x0][0xc54] ;  /* 0x00031500ff037b82 */ /* 0x000e220000000800 */
[----:B------:R-:W-:Y:S01]  /*0ee0*/  IMAD.MOV.U32 R2, RZ, RZ, R13 ;  /* 0x000000ffff027224 */ /* 0x000fe200078e000d */
[----:B0-----:R-:W-:-:S13]  /*0ef0*/  ISETP.NE.AND P0, PT, R3, 0x1, PT ;  /* 0x000000010300780c */ /* 0x001fda0003f05270 */
[----:B------:R-:W0:Y:S02]  /*0f00*/  @P0 LDC.64 R4, c[0x0][0xc58] ;  /* 0x00031600ff040b82 */ /* 0x000e240000000a00 */
[----:B0-----:R-:W-:-:S05]  /*0f10*/  @P0 IMAD.HI.U32 R4, R13, R4, RZ ;  /* 0x000000040d040227 */ /* 0x001fca00078e00ff */
[----:B------:R-:W-:-:S05]  /*0f20*/  @P0 SHF.R.U32.HI R2, RZ, R5, R4 ;  /* 0x00000005ff020219 */ /* 0x000fca0000011604 */
[----:B------:R-:W-:-:S07]  /*0f30*/  IMAD R3, R2, R3, RZ ;  /* 0x0000000302037224 */ /* 0x000fce00078e02ff */
.L_x_5711:
[----:B------:R-:W0:Y:S01]  /*0f40*/  LDC R4, c[0x0][0x448] ;  /* 0x00011200ff047b82 */ /* 0x000e220000000800 */
[----:B------:R-:W-:Y:S01]  /*0f50*/  LOP3.LUT R2, RZ, R2, RZ, 0x33, !PT ;  /* 0x00000002ff027212 */ /* 0x000fe200078e33ff */
[----:B------:R-:W-:Y:S01]  /*0f60*/  ULDC UR4, c[0x0][0xc3c] ;  /* 0x00030f0000047ab9 */ /* 0x000fe20000000800 */
[----:B------:R-:W-:Y:S01]  /*0f70*/  ULDC.64 UR6, c[0x0][0x418] ;  /* 0x0001060000067ab9 */ /* 0x000fe20000000a00 */
[----:B------:R-:W-:Y:S01]  /*0f80*/  ULDC UR39, c[0x0][0x424] ;  /* 0x0001090000277ab9 */ /* 0x000fe20000000800 */
[----:B------:R-:W-:Y:S01]  /*0f90*/  UISETP.NE.U32.AND UP0, UPT, UR6, URZ, UPT ;  /* 0x0000003f0600728c */ /* 0x000fe2000bf05070 */
[----:B------:R-:W-:Y:S01]  /*0fa0*/  VIADD R2, R2, UR4 ;  /* 0x0000000402027c36 */ /* 0x000fe20008000000 */
[----:B------:R-:W-:Y:S01]  /*0fb0*/  ULDC UR4, c[0x0][0x288] ;  /* 0x0000a20000047ab9 */ /* 0x000fe20000000800 */
[----:B------:R-:W1:Y:S01]  /*0fc0*/  LDC R207, c[0x0][0xc48] ;  /* 0x00031200ffcf7b82 */ /* 0x000e620000000800 */
[----:B------:R-:W-:Y:S01]  /*0fd0*/  UISETP.NE.AND.EX UP0, UPT, UR7, URZ, UPT, UP0 ;  /* 0x0000003f0700728c */ /* 0x000fe2000bf05300 */
[----:B------:R-:W-:Y:S01]  /*0fe0*/  IMAD.SHL.U32 R17, R2, 0x80, RZ ;  /* 0x0000008002117824 */ /* 0x000fe200078e00ff */
[----:B------:R-:W-:Y:S01]  /*0ff0*/  UIADD3 UR4, -UR4, 0x70, URZ ;  /* 0x0000007004047890 */ /* 0x000fe2000fffe13f */
[----:B------:R-:W-:Y:S01]  /*1000*/  IMAD.IADD R3, R13, 0x1, -R3 ;  /* 0x000000010d037824 */ /* 0x000fe200078e0a03 */
[----:B------:R-:W-:Y:S01]  /*1010*/  USEL UR39, UR39, 0x1, UP0 ;  /* 0x0000000127277887 */ /* 0x000fe20008000000 */
[----:B------:R-:W-:Y:S01]  /*1020*/  VIADD R2, R17, 0x7f ;  /* 0x0000007f11027836 */ /* 0x000fe20000000000 */
[----:B------:R-:W-:Y:S01]  /*1030*/  ULDC UR5, c[0x0][0x2f0] ;  /* 0x0000bc0000057ab9 */ /* 0x000fe20000000800 */
[----:B------:R-:W-:Y:S01]  /*1040*/  ULDC UR6, c[0x0][0xc54] ;  /* 0x0003150000067ab9 */ /* 0x000fe20000000800 */
[----:B------:R-:W-:Y:S01]  /*1050*/  UIMAD UR4, UR39, UR5, UR4 ;  /* 0x00000005270472a4 */ /* 0x000fe2000f8e0204 */
[----:B------:R-:W-:Y:S01]  /*1060*/  IMAD R6, R0, UR6, R3 ;  /* 0x0000000600067c24 */ /* 0x000fe2000f8e0203 */
[----:B------:R-:W-:Y:S01]  /*1070*/  UIMAD UR5, UR39, UR5, 0x6f ;  /* 0x0000006f270574a4 */ /* 0x000fe2000f8e0205 */
[----:B------:R-:W-:-:S02]  /*1080*/  CS2R R118, SRZ ;  /* 0x0000000000767805 */ /* 0x000fc4000001ff00 */
[----:B------:R-:W-:Y:S01]  /*1090*/  CS2R R116, SRZ ;  /* 0x0000000000747805 */ /* 0x000fe2000001ff00 */
[----:B------:R-:W-:Y:S01]  /*10a0*/  IMAD.MOV.U32 R205, RZ, RZ, R6 ;  /* 0x000000ffffcd7224 */ /* 0x000fe200078e0006 */
[----:B------:R-:W-:Y:S02]  /*10b0*/  CS2R R114, SRZ ;  /* 0x0000000000727805 */ /* 0x000fe4000001ff00 */
[----:B0-----:R-:W-:Y:S02]  /*10c0*/  ISETP.NE.AND P1, PT, R4, 0x1, PT ;  /* 0x000000010400780c */ /* 0x001fe40003f25270 */
[----:B------:R-:W-:Y:S01]  /*10d0*/  CS2R R112, SRZ ;  /* 0x0000000000707805 */ /* 0x000fe2000001ff00 */
[----:B------:R-:W-:Y:S01]  /*10e0*/  IMAD.MOV.U32 R102, RZ, RZ, RZ ;  /* 0x000000ffff667224 */ /* 0x000fe200078e00ff */
[----:B------:R-:W-:Y:S02]  /*10f0*/  CS2R R106, SRZ ;  /* 0x00000000006a7805 */ /* 0x000fe4000001ff00 */
[----:B------:R-:W-:Y:S01]  /*1100*/  CS2R R108, SRZ ;  /* 0x00000000006c7805 */ /* 0x000fe2000001ff00 */
[----:B------:R-:W-:Y:S01]  /*1110*/  IMAD.MOV.U32 R95, RZ, RZ, RZ ;  /* 0x000000ffff5f7224 */ /* 0x000fe200078e00ff */
[----:B------:R-:W-:-:S02]  /*1120*/  CS2R R104, SRZ ;  /* 0x0000000000687805 */ /* 0x000fc4000001ff00 */
[----:B------:R-:W-:Y:S02]  /*1130*/  CS2R R126, SRZ ;  /* 0x00000000007e7805 */ /* 0x000fe4000001ff00 */
[----:B-1----:R-:W-:Y:S02]  /*1140*/  ISETP.NE.AND P0, PT, R207, 0x1, PT ;  /* 0x00000001cf00780c */ /* 0x002fe40003f05270 */
        /* <DEDUP_REMOVED lines=19> */
[----:B------:R-:W-:Y:S01]  /*1280*/  CS2R R68, SRZ ;  /* 0x0000000000447805 */ /* 0x000fe2000001ff00 */
[----:B------:R-:W2:Y:S01]  /*1290*/  @P0 LDC R5, c[0x0][0xc4c] ;  /* 0x00031300ff050b82 */ /* 0x000ea20000000800 */
[----:B------:R-:W-:-:S02]  /*12a0*/  CS2R R142, SRZ ;  /* 0x00000000008e7805 */ /* 0x000fc4000001ff00 */
[----:B------:R-:W-:Y:S02]  /*12b0*/  CS2R R64, SRZ ;  /* 0x0000000000407805 */ /* 0x000fe4000001ff00 */
[----:B------:R-:W-:Y:S02]  /*12c0*/  CS2R R136, SRZ ;  /* 0x0000000000887805 */ /* 0x000fe4000001ff00 */
[----:B------:R-:W-:Y:S02]  /*12d0*/  CS2R R60, SRZ ;  /* 0x00000000003c7805 */ /* 0x000fe4000001ff00 */
[----:B------:R-:W-:Y:S02]  /*12e0*/  CS2R R56, SRZ ;  /* 0x0000000000387805 */ /* 0x000fe4000001ff00 */
[----:B------:R-:W-:Y:S01]  /*12f0*/  CS2R R144, SRZ ;  /* 0x0000000000907805 */ /* 0x000fe2000001ff00 */
[----:B------:R-:W-:Y:S01]  /*1300*/  IMAD.MOV.U32 R53, RZ, RZ, RZ ;  /* 0x000000ffff357224 */ /* 0x000fe200078e00ff */
[----:B------:R-:W3:Y:S01]  /*1310*/  @P0 LDC R7, c[0x0][0xc50] ;  /* 0x00031400ff070b82 */ /* 0x000ee20000000800 */
[----:B0-----:R-:W-:Y:S01]  /*1320*/  @P1 IMAD.HI.U32 R4, R2, R9, RZ ;  /* 0x0000000902041227 */ /* 0x001fe200078e00ff */
[----:B------:R-:W-:-:S02]  /*1330*/  CS2R R14, SRZ ;  /* 0x00000000000e7805 */ /* 0x000fc4000001ff00 */
[----:B------:R-:W-:Y:S02]  /*1340*/  CS2R R150, SRZ ;  /* 0x0000000000967805 */ /* 0x000fe4000001ff00 */
[----:B------:R-:W-:Y:S02]  /*1350*/  CS2R R146, SRZ ;  /* 0x0000000000927805 */ /* 0x000fe4000001ff00 */
[----:B------:R-:W-:Y:S02]  /*1360*/  CS2R R12, SRZ ;  /* 0x00000000000c7805 */ /* 0x000fe4000001ff00 */
[----:B------:R-:W-:Y:S02]  /*1370*/  CS2R R152, SRZ ;  /* 0x0000000000987805 */ /* 0x000fe4000001ff00 */
[----:B------:R-:W-:Y:S02]  /*1380*/  CS2R R148, SRZ ;  /* 0x0000000000947805 */ /* 0x000fe4000001ff00 */
[----:B-1----:R-:W-:-:S02]  /*1390*/  @P1 SHF.R.U32.HI R2, RZ, R11, R4 ;  /* 0x0000000bff021219 */ /* 0x002fc40000011604 */
[----:B------:R-:W-:Y:S02]  /*13a0*/  CS2R R10, SRZ ;  /* 0x00000000000a7805 */ /* 0x000fe4000001ff00 */
[----:B------:R-:W-:Y:S02]  /*13b0*/  CS2R R8, SRZ ;  /* 0x0000000000087805 */ /* 0x000fe4000001ff00 */
[----:B------:R-:W-:Y:S02]  /*13c0*/  CS2R R154, SRZ ;  /* 0x00000000009a7805 */ /* 0x000fe4000001ff00 */
[----:B------:R-:W-:Y:S01]  /*13d0*/  CS2R R120, SRZ ;  /* 0x0000000000787805 */ /* 0x000fe2000001ff00 */
[----:B------:R-:W-:Y:S01]  /*13e0*/  VIADD R3, R2, UR4 ;  /* 0x0000000402037c36 */ /* 0x000fe20008000000 */
[----:B------:R-:W-:Y:S01]  /*13f0*/  UMOV UR4, URZ ;  /* 0x0000003f00047c82 */ /* 0x000fe20008000000 */
[----:B------:R-:W-:Y:S01]  /*1400*/  IMAD.MOV.U32 R2, RZ, RZ, RZ ;  /* 0x000000ffff027224 */ /* 0x000fe200078e00ff */
[----:B------:R-:W-:Y:S01]  /*1410*/  UIMAD.WIDE UR4, UR5, -0x6db6db6d, UR4 ;  /* 0x92492493050478a5 */ /* 0x000fe2000f8e0204 */
[----:B--2---:R-:W-:Y:S01]  /*1420*/  @P0 IMAD.HI.U32 R0, R6, R5, RZ ;  /* 0x0000000506000227 */ /* 0x004fe200078e00ff */
[----:B------:R-:W-:-:S02]  /*1430*/  CS2R R4, SRZ ;  /* 0x0000000000047805 */ /* 0x000fc4000001ff00 */
[----:B------:R-:W-:Y:S01]  /*1440*/  USHF.R.U32.HI UR4, URZ, 0x1f, UR5 ;  /* 0x0000001f3f047899 */ /* 0x000fe20008011605 */
[----:B------:R-:W-:-:S03]  /*1450*/  IMAD.HI R2, R3, -0x6db6db6d, R2 ;  /* 0x9249249303027827 */ /* 0x000fc600078e0202 */
[----:B------:R-:W-:Y:S01]  /*1460*/  ULEA.HI.SX32 UR4, UR5, UR4, 0x1a ;  /* 0x0000000405047291 */ /* 0x000fe2000f8fd23f */
[----:B---3--:R-:W-:Y:S01]  /*1470*/  @P0 SHF.R.U32.HI R205, RZ, R7, R0 ;  /* 0x00000007ffcd0219 */ /* 0x008fe20000011600 */
[----:B------:R-:W-:Y:S01]  /*1480*/  IMAD.MOV.U32 R156, RZ, RZ, RZ ;  /* 0x000000ffff9c7224 */ /* 0x000fe200078e00ff */
[----:B------:R-:W-:Y:S01]  /*1490*/  SHF.R.U32.HI R3, RZ, 0x1f, R2 ;  /* 0x0000001fff037819 */ /* 0x000fe20000011602 */
[----:B------:R-:W-:Y:S01]  /*14a0*/  IMAD.MOV.U32 R33, RZ, RZ, RZ ;  /* 0x000000ffff217224 */ /* 0x000fe200078e00ff */
[----:B------:R-:W-:Y:S01]  /*14b0*/  PLOP3.LUT P0, PT, PT, PT, PT, 0x80, 0x0 ;  /* 0x000000000000781c */ /* 0x000fe20003f0f070 */
[----:B------:R-:W-:Y:S01]  /*14c0*/  IMAD.MOV R0, RZ, RZ, -R205 ;  /* 0x000000ffff007224 */ /* 0x000fe200078e0acd */
[----:B------:R-:W-:Y:S02]  /*14d0*/  LEA.HI.SX32 R82, R2, R3, 0x1a ;  /* 0x0000000302527211 */ /* 0x000fe400078fd2ff */
[----:B------:R-:W-:Y:S01]  /*14e0*/  CS2R R2, SRZ ;  /* 0x0000000000027805 */ /* 0x000fe2000001ff00 */
[----:B------:R-:W-:Y:S01]  /*14f0*/  IMAD.MOV.U32 R158, RZ, RZ, RZ ;  /* 0x000000ffff9e7224 */ /* 0x000fe200078e00ff */
[----:B------:R-:W-:Y:S01]  /*1500*/  VIMNMX R82, R82, UR4, PT ;  /* 0x0000000452527c48 */ /* 0x000fe2000bfe0100 */
[----:B------:R-:W-:Y:S01]  /*1510*/  IMAD R207, R207, R0, R6 ;  /* 0x00000000cfcf7224 */ /* 0x000fe200078e0206 */
[----:B------:R-:W-:Y:S01]  /*1520*/  CS2R R6, SRZ ;  /* 0x0000000000067805 */ /* 0x000fe2000001ff00 */
[----:B------:R-:W-:Y:S01]  /*1530*/  IMAD.MOV.U32 R0, RZ, RZ, RZ ;  /* 0x000000ffff007224 */ /* 0x000fe200078e00ff */
[----:B------:R-:W-:Y:S01]  /*1540*/  ISETP.GE.AND P1, PT, R82, 0x1, PT ;  /* 0x000000015200780c */ /* 0x000fe20003f26270 */
[----:B------:R-:W-:-:S12]  /*1550*/  IMAD.MOV.U32 R37, RZ, RZ, RZ ;  /* 0x000000ffff257224 */ /* 0x000fd800078e00ff */
[----:B------:R-:W-:Y:S05]  /*1560*/  @!P1 BRA `(.L_x_5712) ;  /* 0x000000cc00f09947 */ /* 0x000fea0003800000 */
        /* <DEDUP_REMOVED lines=31> */
.L_x_5713:
[----:B------:R-:W-:Y:S02]  /*1760*/  LEA.HI R0, R209, R209, RZ, 0x1 ;  /* 0x000000d1d1007211 */ /* 0x000fe400078f08ff */
[----:B------:R-:W-:Y:S02]  /*1770*/  ISETP.NE.AND P0, PT, R18, 0x3, PT ;  /* 0x000000031200780c */ /* 0x000fe40003f05270 */
[----:B------:R-:W-:-:S05]  /*1780*/  LOP3.LUT R0, R0, 0xfffffffe, RZ, 0xc0, !PT ;  /* 0xfffffffe00007812 */ /* 0x000fca00078ec0ff */
[----:B------:R-:W-:-:S05]  /*1790*/  IMAD.IADD R0, R209, 0x1, -R0 ;  /* 0x00000001d1007824 */ /* 0x000fca00078e0a00 */
[----:B------:R-:W-:-:S04]  /*17a0*/  SHF.L.U32 R0, R0, 0x1f, RZ ;  /* 0x0000001f00007819 */ /* 0x000fc800000006ff */
[----:B------:R-:W0:Y:S02]  /*17b0*/  SYNCS.PHASECHK.TRANS64.TRYWAIT P1, [UR37+0x36800], R0 ;  /* 0x03680000ff0075a7 */ /* 0x000e240008020165 */
[----:B0-----:R-:W-:Y:S05]  /*17c0*/  @!P1 BRA `(.L_x_5714) ;  /* 0x0000013c00989947 */ /* 0x001fea0003800000 */
.L_x_5868:
[----:B------:R-:W-:Y:S05]  /*17d0*/  @!P0 BRA `(.L_x_5715) ;  /* 0x0000000000048947 */ /* 0x000fea0003800000 */
[----:B------:R-:W-:Y:S01]  /*17e0*/  BPT.TRAP 0x1 ;  /* 0x000000040000795c */ /* 0x000fe20000300000 */
.L_x_5715:
[----:B------:R-:W-:Y:S02]  /*17f0*/  IMAD.U32 R2, RZ, RZ, UR36 ;  /* 0x00000024ff027e24 */ /* 0x000fe4000f8e00ff */
[----:B0-----:R-:W-:-:S03]  /*1800*/  IMAD.U32 R3, RZ, RZ, UR38 ;  /* 0x00000026ff037e24 */ /* 0x001fc6000f8e00ff */
[----:B------:R-:W-:Y:S02]  /*1810*/  LEA R2, R2, UR37, 0x3 ;  /* 0x0000002502027c11 */ /* 0x000fe4000f8e18ff */
[----:B------:R-:W-:-:S04]  /*1820*/  SHF.L.U32 R3, R3, 0x1f, RZ ;  /* 0x0000001f03037819 */ /* 0x000fc800000006ff */
[----:B------:R0:W1:Y:S01]  /*1830*/  SYNCS.PHASECHK.TRANS64.TRYWAIT P2, [R2+URZ+0x36830], R3 ;  /* 0x03683003020075a7 */ /* 0x000062000804017f */
[----:B------:R-:W-:Y:S05]  /*1840*/  @!P0 BRA `(.L_x_5716) ;  /* 0x0000000000048947 */ /* 0x000fea0003800000 */
[----:B------:R-:W-:Y:S01]  /*1850*/  BPT.TRAP 0x1 ;  /* 0x000000040000795c */ /* 0x000fe20000300000 */
.L_x_5716:
[----:B------:R-:W2:Y:S02]  /*1860*/  S2R R0, SR_TID.X ;  /* 0x0000000000007919 */ /* 0x000ea40000002100 */
[----:B--2---:R-:W-:Y:S01]  /*1870*/  LOP3.LUT P1, RZ, R0, 0x7f, RZ, 0xc0, !PT ;  /* 0x0000007f00ff7812 */ /* 0x004fe2000782c0ff */
[----:B-1----:R-:W-:-:S12]  /*1880*/  @P2 BRA `(.L_x_5717) ;  /* 0x0000000000082947 */ /* 0x002fd80003800000 */
[----:B------:R-:W1:Y:S02]  /*1890*/  SYNCS.PHASECHK.TRANS64.TRYWAIT P2, [R2+URZ+0x36830], R3 ;  /* 0x03683003020075a7 */ /* 0x000e64000804017f */
[----:B-1----:R-:W-:Y:S05]  /*18a0*/  @!P2 BRA `(.L_x_5718) ;  /* 0x0000013c0078a947 */ /* 0x002fea0003800000 */
.L_x_5717:
[----:B------:R-:W-:Y:S05]  /*18b0*/  WARPSYNC.ALL ;  /* 0x0000000000007948 */ /* 0x000fea0003800000 */
[----:B------:R-:W-:Y:S01]  /*18c0*/  UIADD3 UR4, UR37, 0x21400, URZ ;  /* 0x0002140025047890 */ /* 0x000fe2000fffe03f */
[----:B------:R-:W-:Y:S01]  /*18d0*/  WARPGROUP.ARRIVE ;  /* 0x00000000000079c5 */ /* 0x000fe20000000000 */
[----:B------:R-:W-:Y:S01]  /*18e0*/  ULOP3.LUT UR5, UR40, 0x10000, URZ, 0xfc, !UPT ;  /* 0x0001000028057892 */ /* 0x000fe2000f8efc3f */
[----:B------:R-:W2:Y:S01]  /*18f0*/  LDC R0, c[0x0][0x448] ;  /* 0x00011200ff007b82 */ /* 0x000ea20000000800 */
[----:B------:R-:W-:Y:S01]  /*1900*/  USHF.R.U32.HI UR4, URZ, 0x4, UR4 ;  /* 0x000000043f047899 */ /* 0x000fe20008011604 */
[----:B01----:R-:W-:Y:S01]  /*1910*/  @!P1 VIADD R2, R2, 0x36840 ;  /* 0x0003684002029836 */ /* 0x003fe20000000000 */
[----:B------:R-:W-:Y:S01]  /*1920*/  UMOV UR57, 0x40000040 ;  /* 0x4000004000397882 */ /* 0x000fe20000000000 */
[----:B------:R-:W-:Y:S01]  /*1930*/  UMOV UR59, 0x40000040 ;  /* 0x40000040003b7882 */ /* 0x000fe20000000000 */
[----:B------:R-:W-:Y:S01]  /*1940*/  ULOP3.LUT UR4, UR4, 0x3fff, URZ, 0xc0, !UPT ;  /* 0x00003fff04047892 */ /* 0x000fe2000f8ec03f */
[----:B------:R-:W-:Y:S01]  /*1950*/  UMOV UR56, UR5 ;  /* 0x0000000500387c82 */ /* 0x000fe20008000000 */
[----:B------:R-:W-:Y:S01]  /*1960*/  UIADD3 UR8, UR5, 0x2, URZ ;  /* 0x0000000205087890 */ /* 0x000fe2000fffe03f */
[----:B------:R-:W0:Y:S01]  /*1970*/  LDC R3, c[0x0][0x2f0] ;  /* 0x0000bc00ff037b82 */ /* 0x000e220000000800 */
[----:B------:R-:W-:Y:S01]  /*1980*/  ULOP3.LUT UR60, UR4, 0x10000, URZ, 0xfc, !UPT ;  /* 0x00010000043c7892 */ /* 0x000fe2000f8efc3f */
[----:B------:R-:W-:Y:S01]  /*1990*/  @!P1 PRMT R2, RZ, 0x654, R2 ;  /* 0x00000654ff029816 */ /* 0x000fe20000000002 */
[----:B------:R-:W-:Y:S01]  /*19a0*/  UMOV UR9, 0x40000040 ;  /* 0x4000004000097882 */ /* 0x000fe20000000000 */
[----:B------:R-:W-:Y:S01]  /*19b0*/  UMOV UR11, 0x40000040 ;  /* 0x40000040000b7882 */ /* 0x000fe20000000000 */
[----:B------:R-:W-:-:S02]  /*19c0*/  UIMAD UR4, UR36, 0xa80, UR60 ;  /* 0x00000a80240478a4 */ /* 0x000fc4000f8e023c */
[----:B------:R-:W-:Y:S02]  /*19d0*/  UIADD3 UR12, UR5, 0x4, URZ ;  /* 0x00000004050c7890 */ /* 0x000fe4000fffe03f */
[----:B------:R-:W-:Y:S02]  /*19e0*/  UIADD3 UR6, UR4, 0x200, URZ ;  /* 0x0000020004067890 */ /* 0x000fe4000fffe03f */
[----:B------:R-:W-:Y:S02]  /*19f0*/  UIADD3 UR7, UR4, 0x280, URZ ;  /* 0x0000028004077890 */ /* 0x000fe4000fffe03f */
[----:B------:R-:W-:Y:S01]  /*1a00*/  UMOV UR58, UR4 ;  /* 0x00000004003a7c82 */ /* 0x000fe20008000000 */
[----:B------:R-:W-:Y:S01]  /*1a10*/  UIADD3 UR10, UR4, 0x2, URZ ;  /* 0x00000002040a7890 */ /* 0x000fe2000fffe03f */
[----:B------:R-:W-:Y:S01]  /*1a20*/  HGMMA.64x16x16.F32 R72, gdesc[UR56], RZ, !UPT, gsb0 ;  /* 0x00200000384879f0 */ /* 0x000fe2000c0008ff */
[----:B------:R-:W-:Y:S01]  /*1a30*/  UIADD3 UR58, UR4, 0x80, URZ ;  /* 0x00000080043a7890 */ /* 0x000fe2000fffe03f */
[----:B--2---:R-:W-:Y:S01]  /*1a40*/  ISETP.NE.AND P2, PT, R0, 0x1, PT ;  /* 0x000000010000780c */ /* 0x004fe20003f45270 */
[----:B------:R-:W-:Y:S01]  /*1a50*/  UMOV UR59, 0x40000040 ;  /* 0x40000040003b7882 */ /* 0x000fe20000000000 */
[----:B------:R-:W-:Y:S01]  /*1a60*/  UIADD3 UR14, UR4, 0x4, URZ ;  /* 0x00000004040e7890 */ /* 0x000fe2000fffe03f */
[----:B------:R-:W-:Y:S01]  /*1a70*/  IMAD.IADD R0, R22, 0x1, R17 ;  /* 0x0000000116007824 */ /* 0x000fe200078e0211 */
[----:B------:R-:W-:Y:S01]  /*1a80*/  UMOV UR13, 0x40000040 ;  /* 0x40000040000d7882 */ /* 0x000fe20000000000 */
[----:B------:R-:W-:Y:S01]  /*1a90*/  UMOV UR15, 0x40000040 ;  /* 0x40000040000f7882 */ /* 0x000fe20000000000 */
[----:B------:R-:W-:Y:S01]  /*1aa0*/  UIADD3 UR16, UR5, 0x6, URZ ;  /* 0x0000000605107890 */ /* 0x000fe2000fffe03f */
[----:B------:R-:W-:Y:S01]  /*1ab0*/  IMAD.MOV.U32 R4, RZ, RZ, R0 ;  /* 0x000000ffff047224 */ /* 0x000fe200078e0000 */
[----:B------:R-:W-:Y:S01]  /*1ac0*/  UIADD3 UR18, UR4, 0x6, URZ ;  /* 0x0000000604127890 */ /* 0x000fe2000fffe03f */
[----:B------:R-:W-:Y:S01]  /*1ad0*/  UMOV UR17, 0x40000040 ;  /* 0x4000004000117882 */ /* 0x000fe20000000000 */
[----:B------:R-:W-:Y:S01]  /*1ae0*/  UMOV UR19, 0x40000040 ;  /* 0x4000004000137882 */ /* 0x000fe20000000000 */
[----:B------:R-:W-:-:S02]  /*1af0*/  UIADD3 UR20, UR5, 0x400, URZ ;  /* 0x0000040005147890 */ /* 0x000fc4000fffe03f */
[----:B------:R-:W1:Y:S01]  /*1b00*/  @P2 LDC R5, c[0x0][0x44c] ;  /* 0x00011300ff052b82 */ /* 0x000e620000000800 */
[----:B------:R-:W-:Y:S01]  /*1b10*/  UIADD3 UR22, UR4, 0x380, URZ ;  /* 0x0000038004167890 */ /* 0x000fe2000fffe03f */
[----:B------:R-:W-:Y:S01]  /*1b20*/  UMOV UR21, 0x40000040 ;  /* 0x4000004000157882 */ /* 0x000fe20000000000 */
[----:B------:R-:W-:Y:S01]  /*1b30*/  UMOV UR23, 0x40000040 ;  /* 0x4000004000177882 */ /* 0x000fe20000000000 */
[----:B------:R-:W-:Y:S02]  /*1b40*/  UIADD3 UR24, UR5, 0x402, URZ ;  /* 0x0000040205187890 */ /* 0x000fe4000fffe03f */
[----:B------:R-:W-:Y:S02]  /*1b50*/  UIADD3 UR26, UR4, 0x382, URZ ;  /* 0x00000382041a7890 */ /* 0x000fe4000fffe03f */
[----:B------:R-:W2:Y:S01]  /*1b60*/  @P2 LDC R6, c[0x0][0x450] ;  /* 0x00011400ff062b82 */ /* 0x000ea20000000800 */
        /* <DEDUP_REMOVED lines=10> */
[----:B------:R-:W-:Y:S01]  /*1c10*/  UIADD3 UR40, UR5, 0x800, URZ ;  /* 0x0000080005287890 */ /* 0x000fe2000fffe03f */
[----:B-1----:R-:W-:Y:S01]  /*1c20*/  @P2 IMAD.HI.U32 R5, R0, R5, RZ ;  /* 0x0000000500052227 */ /* 0x002fe200078e00ff */
[----:B------:R-:W-:Y:S01]  /*1c30*/  UIADD3 UR42, UR4, 0x700, URZ ;  /* 0x00000700042a7890 */ /* 0x000fe2000fffe03f */
[----:B------:R-:W-:Y:S01]  /*1c40*/  UMOV UR41, 0x40000040 ;  /* 0x4000004000297882 */ /* 0x000fe20000000000 */
[----:B------:R-:W-:Y:S01]  /*1c50*/  UMOV UR43, 0x40000040 ;  /* 0x40000040002b7882 */ /* 0x000fe20000000000 */
[----:B------:R-:W-:Y:S01]  /*1c60*/  UIADD3 UR44, UR5, 0x802, URZ ;  /* 0x00000802052c7890 */ /* 0x000fe2000fffe03f */
[----:B------:R-:W-:Y:S01]  /*1c70*/  IMAD R0, R82, -0x70, RZ ;  /* 0xffffff9052007824 */ /* 0x000fe200078e02ff */
[----:B------:R-:W-:Y:S01]  /*1c80*/  UIADD3 UR46, UR4, 0x702, URZ ;  /* 0x00000702042e7890 */ /* 0x000fe2000fffe03f */
[----:B--2---:R-:W-:Y:S01]  /*1c90*/  @P2 SHF.R.U32.HI R4, RZ, R6, R5 ;  /* 0x00000006ff042219 */ /* 0x004fe20000011605 */
[----:B------:R-:W-:Y:S01]  /*1ca0*/  UMOV UR45, 0x40000040 ;  /* 0x40000040002d7882 */ /* 0x000fe20000000000 */
[----:B------:R-:W-:Y:S01]  /*1cb0*/  UMOV UR47, 0x40000040 ;  /* 0x40000040002f7882 */ /* 0x000fe20000000000 */
[----:B------:R-:W-:Y:S01]  /*1cc0*/  UIADD3 UR48, UR5, 0x804, URZ ;  /* 0x0000080405307890 */ /* 0x000fe2000fffe03f */
[----:B------:R-:W1:Y:S01]  /*1cd0*/  LDC R6, c[0x0][0x288] ;  /* 0x0000a200ff067b82 */ /* 0x000e620000000800 */
[----:B------:R-:W-:-:S02]  /*1ce0*/  WARPGROUP.DEPBAR.LE gsb0, 0x0 ;  /* 0x00008000000079c5 */ /* 0x000fc40000010000 */
[----:B------:R-:W-:Y:S01]  /*1cf0*/  WARPGROUP.ARRIVE ;  /* 0x00000000000079c5 */ /* 0x000fe20000000000 */
[----:B------:R-:W-:Y:S01]  /*1d00*/  UIADD3 UR50, UR4, 0x704, URZ ;  /* 0x0000070404327890 */ /* 0x000fe2000fffe03f */
[----:B------:R-:W2:Y:S01]  /*1d10*/  SHFL.IDX PT, R5, R4, 0x1, 0x1c1f ;  /* 0x003c1f0004057f89 */ /* 0x000ea200000e0000 */
[----:B------:R-:W-:Y:S01]  /*1d20*/  UMOV UR49, 0x40000040 ;  /* 0x4000004000317882 */ /* 0x000fe20000000000 */
[----:B------:R-:W-:Y:S01]  /*1d30*/  UMOV UR51, 0x40000040 ;  /* 0x4000004000337882 */ /* 0x000fe20000000000 */
[----:B------:R-:W-:Y:S01]  /*1d40*/  UIADD3 UR52, UR5, 0x806, URZ ;  /* 0x0000080605347890 */ /* 0x000fe2000fffe03f */
[----:B------:R-:W-:Y:S01]  /*1d50*/  HGMMA.64x16x16.F32 R64, gdesc[UR56], RZ, !UPT, gsb0 ;  /* 0x00200000384079f0 */ /* 0x000fe2000c0008ff */
[----:B------:R-:W-:Y:S01]  /*1d60*/  UIADD3 UR58, UR4, 0x100, URZ ;  /* 0x00000100043a7890 */ /* 0x000fe2000fffe03f */
[----:B------:R-:W-:Y:S01]  /*1d70*/  VIADD R8, R0, 0x71 ;  /* 0x0000007100087836 */ /* 0x000fe20000000000 */
[----:B------:R-:W-:Y:S01]  /*1d80*/  UMOV UR59, 0x40000040 ;  /* 0x40000040003b7882 */ /* 0x000fe20000000000 */
[----:B------:R-:W-:Y:S01]  /*1d90*/  UIADD3 UR5, UR4, 0x904, URZ ;  /* 0x0000090404057890 */ /* 0x000fe2000fffe03f */
[----:B0-----:R-:W-:Y:S01]  /*1da0*/  IMAD R0, R3, UR39, R0 ;  /* 0x0000002703007c24 */ /* 0x001fe2000f8e0200 */
[----:B------:R-:W-:Y:S01]  /*1db0*/  UIADD3 UR54, UR4, 0x706, URZ ;  /* 0x0000070604367890 */ /* 0x000fe2000fffe03f */
[----:B------:R-:W-:Y:S01]  /*1dc0*/  IMAD R8, R19, -0x2, R8 ;  /* 0xfffffffe13087824 */ /* 0x000fe200078e0208 */
[----:B------:R-:W-:Y:S01]  /*1dd0*/  UMOV UR53, 0x40000040 ;  /* 0x4000004000357882 */ /* 0x000fe20000000000 */
[----:B------:R-:W-:Y:S01]  /*1de0*/  UMOV UR55, 0x40000040 ;  /* 0x4000004000377882 */ /* 0x000fe20000000000 */
[----:B------:R-:W-:Y:S01]  /*1df0*/  VIADD R0, R0, 0x70 ;  /* 0x0000007000007836 */ /* 0x000fe20000000000 */
[----:B------:R-:W0:Y:S01]  /*1e00*/  SHFL.IDX PT, R4, R4, RZ, 0x1c1f ;  /* 0x001c1fff04047589 */ /* 0x000e2200000e0000 */
[----:B------:R-:W-:-:S02]  /*1e10*/  IMAD R9, R3, UR39, R8 ;  /* 0x0000002703097c24 */ /* 0x000fc4000f8e0208 */
[----:B------:R-:W-:Y:S02]  /*1e20*/  IMAD R7, R19, -0x2, R0 ;  /* 0xfffffffe13077824 */ /* 0x000fe400078e0200 */
[----:B-1----:R-:W-:Y:S01]  /*1e30*/  IMAD R3, R3, UR39, -R6 ;  /* 0x0000002703037c24 */ /* 0x002fe2000f8e0a06 */
[----:B--2---:R-:W-:-:S04]  /*1e40*/  IADD3 R0, R5, -R6, R9 ;  /* 0x8000000605007210 */ /* 0x004fc80007ffe009 */
[----:B------:R-:W-:-:S04]  /*1e50*/  VIMNMX R0, R7, R0, PT ;  /* 0x0000000007007248 */ /* 0x000fc80003fe0100 */
[C---:B------:R-:W-:Y:S02]  /*1e60*/  ISETP.GT.AND P3, PT, R0.reuse, RZ, PT ;  /* 0x000000ff0000720c */ /* 0x040fe40003f64270 */
[C---:B------:R-:W-:Y:S02]  /*1e70*/  ISETP.GT.AND P4, PT, R0.reuse, 0x1, PT ;  /* 0x000000010000780c */ /* 0x040fe40003f84270 */
[----:B------:R-:W-:Y:S01]  /*1e80*/  ISETP.GT.AND P5, PT, R0, 0x8, PT ;  /* 0x000000080000780c */ /* 0x000fe20003fa4270 */
        /* <DEDUP_REMOVED lines=394> */
[----:B------:R-:W-:Y:S02]  /*3730*/  FSEL R11, R74, -INF , P3 ;  /* 0xff8000004a0b7808 */ /* 0x000fe40001800000 */
[----:B------:R-:W-:Y:S02]  /*3740*/  FSEL R75, R75, -INF , P4 ;  /* 0xff8000004b4b7808 */ /* 0x000fe40002000000 */
[----:B------:R-:W-:Y:S01]  /*3750*/  ISETP.GT.AND P3, PT, R0, 0x9, PT ;  /* 0x000000090000780c */ /* 0x000fe20003f64270 */
[----:B------:R-:W-:Y:S01]  /*3760*/  HGMMA.64x16x16.F32 R64, gdesc[UR52], R64, gsb0 ;  /* 0x00200000344079f0 */ /* 0x000fe20008000840 */
[----:B------:R-:W-:Y:S01]  /*3770*/  UIADD3 UR54, UR4, 0x806, URZ ;  /* 0x0000080604367890 */ /* 0x000fe2000fffe03f */
[----:B------:R-:W-:Y:S01]  /*3780*/  FSEL R15, R78, -INF , P5 ;  /* 0xff8000004e0f7808 */ /* 0x000fe20002800000 */
[----:B------:R-:W-:Y:S01]  /*3790*/  UMOV UR55, 0x40000040 ;  /* 0x4000004000377882 */ /* 0x000fe20000000000 */
[----:B------:R-:W-:-:S02]  /*37a0*/  FMNMX.FTZ R8, R11, R75, !PT ;  /* 0x0000004b0b087209 */ /* 0x000fc40007810000 */
[C---:B------:R-:W-:Y:S02]  /*37b0*/  ISETP.GT.AND P4, PT, R0.reuse, 0x10, PT ;  /* 0x000000100000780c */ /* 0x040fe40003f84270 */
[----:B------:R-:W-:Y:S02]  /*37c0*/  FSEL R79, R79, -INF , P3 ;  /* 0xff8000004f4f7808 */ /* 0x000fe40001800000 */
[----:B------:R-:W-:Y:S02]  /*37d0*/  FMNMX.FTZ R8, R15, R8, !PT ;  /* 0x000000080f087209 */ /* 0x000fe40007810000 */
[----:B------:R-:W-:Y:S02]  /*37e0*/  ISETP.GT.AND P3, PT, R0, 0x11, PT ;  /* 0x000000110000780c */ /* 0x000fe40003f64270 */
[----:B------:R-:W-:Y:S01]  /*37f0*/  FMNMX.FTZ R8, R79, R8, !PT ;  /* 0x000000084f087209 */ /* 0x000fe20007810000 */
[----:B------:R-:W-:Y:S02]  /*3800*/  WARPGROUP.DEPBAR.LE gsb0, 0x0 ;  /* 0x00008000000079c5 */ /* 0x000fe40000010000 */
[----:B------:R-:W-:Y:S01]  /*3810*/  WARPGROUP.ARRIVE ;  /* 0x00000000000079c5 */ /* 0x000fe20000000000 */
[----:B------:R-:W-:-:S02]  /*3820*/  FSEL R81, R66, -INF , P4 ;  /* 0xff80000042517808 */ /* 0x000fc40002000000 */
[C---:B------:R-:W-:Y:S02]  /*3830*/  ISETP.GT.AND P4, PT, R0.reuse, 0x18, PT ;  /* 0x000000180000780c */ /* 0x040fe40003f84270 */
[----:B------:R-:W-:Y:S01]  /*3840*/  FSEL R67, R67, -INF , P3 ;  /* 0xff80000043437808 */ /* 0x000fe20001800000 */
[----:B------:R-:W-:Y:S01]  /*3850*/  HGMMA.64x16x16.F32 R56, gdesc[UR52], R56, gsb0 ;  /* 0x00200000343879f0 */ /* 0x000fe20008000838 */
[----:B------:R-:W-:Y:S01]  /*3860*/  UIADD3 UR54, UR4, 0x886, URZ ;  /* 0x0000088604367890 */ /* 0x000fe2000fffe03f */
[----:B------:R-:W-:Y:S01]  /*3870*/  FMNMX.FTZ R8, R81, R8, !PT ;  /* 0x0000000851087209 */ /* 0x000fe20007810000 */
[----:B------:R-:W-:Y:S01]  /*3880*/  UMOV UR55, 0x40000040 ;  /* 0x4000004000377882 */ /* 0x000fe20000000000 */
[----:B------:R-:W-:Y:S02]  /*3890*/  ISETP.GT.AND P3, PT, R0, 0x19, PT ;  /* 0x000000190000780c */ /* 0x000fe40003f64270 */
[----:B------:R-:W-:Y:S02]  /*38a0*/  FSEL R83, R70, -INF , P4 ;  /* 0xff80000046537808 */ /* 0x000fe40002000000 */
        /* <DEDUP_REMOVED lines=32> */
[----:B------:R-:W-:Y:S01]  /*3ab0*/  UMOV UR4, UR52 ;  /* 0x0000003400047c82 */ /* 0x000fe20008000000 */
[----:B------:R-:W-:Y:S02]  /*3ac0*/  ISETP.GT.AND P3, PT, R0, 0x39, PT ;  /* 0x000000390000780c */ /* 0x000fe40003f64270 */
[----:B------:R-:W-:-:S02]  /*3ad0*/  FSEL R93, R54, -INF , P4 ;  /* 0xff800000365d7808 */ /* 0x000fc40002000000 */
[----:B------:R-:W-:Y:S02]  /*3ae0*/  FMNMX.FTZ R8, R91, R8, !PT ;  /* 0x000000085b087209 */ /* 0x000fe40007810000 */
[C---:B------:R-:W-:Y:S02]  /*3af0*/  ISETP.GT.AND P4, PT, R0.reuse, 0x40, PT ;  /* 0x000000400000780c */ /* 0x040fe40003f84270 */
[----:B------:R-:W-:Y:S02]  /*3b00*/  FSEL R95, R55, -INF , P3 ;  /* 0xff800000375f7808 */ /* 0x000fe40001800000 */
[----:B------:R-:W-:Y:S02]  /*3b10*/  FMNMX.FTZ R8, R93, R8, !PT ;  /* 0x000000085d087209 */ /* 0x000fe40007810000 */
[----:B------:R-:W-:Y:S02]  /*3b20*/  ISETP.GT.AND P3, PT, R0, 0x41, PT ;  /* 0x000000410000780c */ /* 0x000fe40003f64270 */
[----:B------:R-:W-:Y:S01]  /*3b30*/  FMNMX.FTZ R8, R95, R8, !PT ;  /* 0x000000085f087209 */ /* 0x000fe20007810000 */
[----:B------:R-:W-:-:S02]  /*3b40*/  WARPGROUP.DEPBAR.LE gsb0, 0x0 ;  /* 0x00008000000079c5 */ /* 0x000fc40000010000 */
[----:B------:R-:W-:Y:S01]  /*3b50*/  WARPGROUP.ARRIVE ;  /* 0x00000000000079c5 */ /* 0x000fe20000000000 */
[----:B------:R-:W-:Y:S02]  /*3b60*/  FSEL R97, R42, -INF , P4 ;  /* 0xff8000002a617808 */ /* 0x000fe40002000000 */
[C---:B------:R-:W-:Y:S02]  /*3b70*/  ISETP.GT.AND P4, PT, R0.reuse, 0x48, PT ;  /* 0x000000480000780c */ /* 0x040fe40003f84270 */
[----:B------:R-:W-:Y:S01]  /*3b80*/  FSEL R99, R43, -INF , P3 ;  /* 0xff8000002b637808 */ /* 0x000fe20001800000 */
[----:B------:R-:W-:Y:S01]  /*3b90*/  HGMMA.64x16x16.F32 R32, gdesc[UR52], R32, gsb0 ;  /* 0x00200000342079f0 */ /* 0x000fe20008000820 */
[----:B------:R-:W-:Y:S02]  /*3ba0*/  FMNMX.FTZ R8, R97, R8, !PT ;  /* 0x0000000861087209 */ /* 0x000fe40007810000 */
[----:B------:R-:W-:Y:S02]  /*3bb0*/  ISETP.GT.AND P3, PT, R0, 0x49, PT ;  /* 0x000000490000780c */ /* 0x000fe40003f64270 */
[----:B------:R-:W-:Y:S01]  /*3bc0*/  FSEL R101, R46, -INF , P4 ;  /* 0xff8000002e657808 */ /* 0x000fe20002000000 */
[----:B------:R-:W-:Y:S01]  /*3bd0*/  IMAD.MOV.U32 R46, RZ, RZ, R17 ;  /* 0x000000ffff2e7224 */ /* 0x000fe200078e0011 */
        /* <DEDUP_REMOVED lines=12> */
[----:B------:R-:W-:Y:S01]  /*3ca0*/  FMNMX.FTZ R8, R105, R8, !PT ;  /* 0x0000000869087209 */ /* 0x000fe20007810000 */
[----:B------:R-:W-:Y:S01]  /*3cb0*/  ULDC UR4, c[0x0][0x988] ;  /* 0x0002620000047ab9 */ /* 0x000fe20000000800 */
        /* <DEDUP_REMOVED lines=9> */
[----:B------:R-:W-:Y:S01]  /*3d50*/  FSEL R113, R26, -INF , P4 ;  /* 0xff8000001a717808 */ /* 0x000fe20002000000 */
[----:B------:R1:W-:Y:S01]  /*3d60*/  @!P1 SYNCS.ARRIVE.TRANS64.RED.A1T0 RZ, [R2+URZ], RZ ;  /* 0x000000ff02ff99a7 */ /* 0x0003e2000810043f */
[----:B------:R-:W-:-:S02]  /*3d70*/  ISETP.GT.AND P4, PT, R0, 0x68, PT ;  /* 0x000000680000780c */ /* 0x000fc40003f84270 */
[----:B------:R-:W-:Y:S02]  /*3d80*/  FSEL R115, R27, -INF , P3 ;  /* 0xff8000001b737808 */ /* 0x000fe40001800000 */
[----:B------:R-:W-:Y:S02]  /*3d90*/  FMNMX.FTZ R8, R113, R8, !PT ;  /* 0x0000000871087209 */ /* 0x000fe40007810000 */
[----:B------:R-:W-:Y:S01]  /*3da0*/  ISETP.GT.AND P3, PT, R0, 0x69, PT ;  /* 0x000000690000780c */ /* 0x000fe20003f64270 */
[----:B------:R-:W-:Y:S01]  /*3db0*/  IMAD.U32 R0, RZ, RZ, UR4 ;  /* 0x00000004ff007e24 */ /* 0x000fe2000f8e00ff */
[----:B------:R-:W-:Y:S01]  /*3dc0*/  FSEL R117, R30, -INF , P4 ;  /* 0xff8000001e757808 */ /* 0x000fe20002000000 */
[----:B-1----:R-:W-:Y:S01]  /*3dd0*/  IMAD.MOV.U32 R2, RZ, RZ, RZ ;  /* 0x000000ffff027224 */ /* 0x002fe200078e00ff */
[----:B------:R-:W-:Y:S02]  /*3de0*/  FMNMX.FTZ R8, R115, R8, !PT ;  /* 0x0000000873087209 */ /* 0x000fe40007810000 */
[----:B------:R-:W-:-:S02]  /*3df0*/  FSEL R119, R31, -INF , P3 ;  /* 0xff8000001f777808 */ /* 0x000fc40001800000 */
[----:B------:R-:W-:-:S04]  /*3e00*/  FMNMX.FTZ R8, R117, R8, !PT ;  /* 0x0000000875087209 */ /* 0x000fc80007810000 */
[----:B------:R-:W-:Y:S01]  /*3e10*/  FMNMX.FTZ R10, R119, R8, !PT ;  /* 0x00000008770a7209 */ /* 0x000fe20007810000 */
[----:B------:R-:W-:-:S04]  /*3e20*/  IMAD.IADD R8, R9, 0x1, -R6 ;  /* 0x0000000109087824 */ /* 0x000fc800078e0a06 */
[----:B------:R-:W1:Y:S01]  /*3e30*/  SHFL.BFLY PT, R5, R10, 0x2, 0x1f ;  /* 0x0c401f000a057f89 */ /* 0x000e6200000e0000 */
[----:B0-----:R-:W-:-:S04]  /*3e40*/  VIADDMNMX R7, R4, R8, R7, PT ;  /* 0x0000000804077246 */ /* 0x001fc80003800107 */
[C---:B------:R-:W-:Y:S02]  /*3e50*/  ISETP.GT.AND P4, PT, R7.reuse, 0x1, PT ;  /* 0x000000010700780c */ /* 0x040fe40003f84270 */
[----:B------:R-:W-:Y:S02]  /*3e60*/  ISETP.GT.AND P5, PT, R7, 0x8, PT ;  /* 0x000000080700780c */ /* 0x000fe40003fa4270 */
[----:B------:R-:W-:Y:S02]  /*3e70*/  FSEL R73, R73, -INF , P4 ;  /* 0xff80000049497808 */ /* 0x000fe40002000000 */
[----:B------:R-:W-:-:S04]  /*3e80*/  ISETP.GT.AND P4, PT, R7, 0x11, PT ;  /* 0x000000110700780c */ /* 0x000fc80003f84270 */
[----:B------:R-:W-:Y:S02]  /*3e90*/  FSEL R65, R65, -INF , P4 ;  /* 0xff80000041417808 */ /* 0x000fe40002000000 */
[----:B------:R-:W-:-:S04]  /*3ea0*/  ISETP.GT.AND P4, PT, R7, 0x19, PT ;  /* 0x000000190700780c */ /* 0x000fc80003f84270 */
[----:B------:R-:W-:Y:S02]  /*3eb0*/  FSEL R69, R69, -INF , P4 ;  /* 0xff80000045457808 */ /* 0x000fe40002000000 */
[----:B------:R-:W-:Y:S02]  /*3ec0*/  ISETP.GT.AND P4, PT, R7, 0x21, PT ;  /* 0x000000210700780c */ /* 0x000fe40003f84270 */
[----:B-1----:R-:W-:Y:S02]  /*3ed0*/  FMNMX.FTZ R12, R10, R5, !PT ;  /* 0x000000050a0c7209 */ /* 0x002fe40007810000 */
[----:B------:R-:W-:Y:S02]  /*3ee0*/  FSEL R57, R57, -INF , P4 ;  /* 0xff80000039397808 */ /* 0x000fe40002000000 */
[----:B------:R-:W-:Y:S01]  /*3ef0*/  ISETP.GT.AND P4, PT, R7, 0x29, PT ;  /* 0x000000290700780c */ /* 0x000fe20003f84270 */
[----:B------:R-:W0:Y:S03]  /*3f00*/  SHFL.BFLY PT, R5, R12, 0x1, 0x1f ;  /* 0x0c201f000c057f89 */ /* 0x000e2600000e0000 */
[----:B------:R-:W-:-:S02]  /*3f10*/  FSEL R61, R61, -INF , P4 ;  /* 0xff8000003d3d7808 */ /* 0x000fc40002000000 */
[----:B------:R-:W-:-:S04]  /*3f20*/  ISETP.GT.AND P4, PT, R7, 0x31, PT ;  /* 0x000000310700780c */ /* 0x000fc80003f84270 */
[----:B------:R-:W-:Y:S02]  /*3f30*/  FSEL R49, R49, -INF , P4 ;  /* 0xff80000031317808 */ /* 0x000fe40002000000 */
[----:B------:R-:W-:-:S04]  /*3f40*/  ISETP.GT.AND P4, PT, R7, 0x39, PT ;  /* 0x000000390700780c */ /* 0x000fc80003f84270 */
[----:B------:R-:W-:Y:S02]  /*3f50*/  FSEL R53, R53, -INF , P4 ;  /* 0xff80000035357808 */ /* 0x000fe40002000000 */
[----:B------:R-:W-:-:S04]  /*3f60*/  ISETP.GT.AND P4, PT, R7, 0x41, PT ;  /* 0x000000410700780c */ /* 0x000fc80003f84270 */
[----:B------:R-:W-:Y:S02]  /*3f70*/  FSEL R41, R41, -INF , P4 ;  /* 0xff80000029297808 */ /* 0x000fe40002000000 */
[----:B------:R-:W-:Y:S02]  /*3f80*/  ISETP.GT.AND P4, PT, R7, 0x49, PT ;  /* 0x000000490700780c */ /* 0x000fe40003f84270 */
[----:B0-----:R-:W-:Y:S02]  /*3f90*/  FMNMX.FTZ R5, R12, R5, !PT ;  /* 0x000000050c057209 */ /* 0x001fe40007810000 */
[----:B------:R-:W-:Y:S02]  /*3fa0*/  FSEL R45, R45, -INF , P4 ;  /* 0xff8000002d2d7808 */ /* 0x000fe40002000000 */
[C---:B------:R-:W-:Y:S01]  /*3fb0*/  FSETP.NEU.FTZ.AND P3, PT, R5.reuse, -INF , PT ;  /* 0xff8000000500780b */ /* 0x040fe20003f7d000 */
[----:B------:R-:W-:Y:S01]  /*3fc0*/  FMUL.FTZ R9, R5, R0 ;  /* 0x0000000005097220 */ /* 0x000fe20000410000 */
[----:B------:R-:W-:-:S04]  /*3fd0*/  ISETP.GT.AND P4, PT, R7, 0x51, PT ;  /* 0x000000510700780c */ /* 0x000fc80003f84270 */
[----:B------:R-:W-:Y:S02]  /*3fe0*/  FSEL R30, R9, RZ, P3 ;  /* 0x000000ff091e7208 */ /* 0x000fe40001800000 */
[----:B------:R-:W-:Y:S02]  /*3ff0*/  ISETP.GT.AND P3, PT, R7, RZ, PT ;  /* 0x000000ff0700720c */ /* 0x000fe40003f64270 */
[----:B------:R-:W-:Y:S01]  /*4000*/  FSEL R33, R33, -INF , P4 ;  /* 0xff80000021217808 */ /* 0x000fe20002000000 */
[-CC-:B------:R-:W-:Y:S01]  /*4010*/  FFMA.FTZ R201, R11, R0.reuse, -R30.reuse ;  /* 0x000000000bc97223 */ /* 0x180fe2000001081e */
[----:B------:R-:W-:Y:S01]  /*4020*/  FSEL R9, R72, -INF , P3 ;  /* 0xff80000048097808 */ /* 0x000fe20001800000 */
[-CC-:B------:R-:W-:Y:S01]  /*4030*/  FFMA.FTZ R203, R15, R0.reuse, -R30.reuse ;  /* 0x000000000fcb7223 */ /* 0x180fe2000001081e */
[----:B------:R-:W-:Y:S01]  /*4040*/  ISETP.GT.AND P3, PT, R7, 0x9, PT ;  /* 0x000000090700780c */ /* 0x000fe20003f64270 */
[-CC-:B------:R-:W-:Y:S01]  /*4050*/  FFMA.FTZ R20, R59, R0.reuse, -R30.reuse ;  /* 0x000000003b147223 */ /* 0x180fe2000001081e */
[----:B------:R-:W-:Y:S01]  /*4060*/  FSEL R11, R76, -INF , P5 ;  /* 0xff8000004c0b7808 */ /* 0x000fe20002800000 */
[-CC-:B------:R-:W-:Y:S01]  /*4070*/  FFMA.FTZ R8, R75, R0.reuse, -R30.reuse ;  /* 0x000000004b087223 */ /* 0x180fe2000001081e */
[----:B------:R-:W-:Y:S01]  /*4080*/  FMNMX.FTZ R4, R9, R73, !PT ;  /* 0x0000004909047209 */ /* 0x000fe20007810000 */
[----:B------:R-:W-:Y:S01]  /*4090*/  MUFU.EX2 R201, R201 ;  /* 0x000000c900c97308 */ /* 0x000fe20000000800 */
[----:B------:R-:W-:Y:S01]  /*40a0*/  FSEL R77, R77, -INF , P3 ;  /* 0xff8000004d4d7808 */ /* 0x000fe20001800000 */
[-CC-:B------:R-:W-:Y:S01]  /*40b0*/  FFMA.FTZ R10, R79, R0.reuse, -R30.reuse ;  /* 0x000000004f0a7223 */ /* 0x180fe2000001081e */
[----:B------:R-:W-:Y:S01]  /*40c0*/  ISETP.GT.AND P3, PT, R7, 0x10, PT ;  /* 0x000000100700780c */ /* 0x000fe20003f64270 */
[--C-:B------:R-:W-:Y:S01]  /*40d0*/  FFMA.FTZ R197, R81, R0, -R30.reuse ;  /* 0x0000000051c57223 */ /* 0x100fe2000001081e */
[----:B------:R-:W-:Y:S01]  /*40e0*/  FMNMX.FTZ R4, R11, R4, !PT ;  /* 0x000000040b047209 */ /* 0x000fe20007810000 */
[--C-:B------:R-:W-:Y:S01]  /*40f0*/  FFMA.FTZ R12, R67, R0, -R30.reuse ;  /* 0x00000000430c7223 */ /* 0x100fe2000001081e */
[----:B------:R-:W-:Y:S01]  /*4100*/  FSEL R13, R64, -INF , P3 ;  /* 0xff800000400d7808 */ /* 0x000fe20001800000 */
[----:B------:R-:W0:Y:S01]  /*4110*/  MUFU.EX2 R8, R8 ;  /* 0x0000000800087308 */ /* 0x000e220000000800 */
[----:B------:R-:W-:Y:S01]  /*4120*/  FMNMX.FTZ R4, R77, R4, !PT ;  /* 0x000000044d047209 */ /* 0x000fe20007810000 */
[-CC-:B------:R-:W-:Y:S01]  /*4130*/  FFMA.FTZ R199, R83, R0.reuse, -R30.reuse ;  /* 0x0000000053c77223 */ /* 0x180fe2000001081e */
[----:B------:R-:W-:Y:S01]  /*4140*/  ISETP.GT.AND P3, PT, R7, 0x18, PT ;  /* 0x000000180700780c */ /* 0x000fe20003f64270 */
[--C-:B------:R-:W-:Y:S01]  /*4150*/  FFMA.FTZ R14, R71, R0, -R30.reuse ;  /* 0x00000000470e7223 */ /* 0x100fe2000001081e */
[----:B------:R-:W-:Y:S01]  /*4160*/  FMNMX.FTZ R4, R13, R4, !PT ;  /* 0x000000040d047209 */ /* 0x000fe20007810000 */
[--C-:B------:R-:W-:Y:S01]  /*4170*/  FFMA.FTZ R193, R85, R0, -R30.reuse ;  /* 0x0000000055c17223 */ /* 0x100fe2000001081e */
[----:B------:R-:W-:Y:S01]  /*4180*/  FSEL R15, R68, -INF , P3 ;  /* 0xff800000440f7808 */ /* 0x000fe20001800000 */
[----:B------:R-:W-:Y:S01]  /*4190*/  MUFU.EX2 R203, R203 ;  /* 0x000000cb00cb7308 */ /* 0x000fe20000000800 */
        /* <DEDUP_REMOVED lines=25> */
[----:B------:R-:W1:Y:S01]  /*4330*/  @P2 LDC R48, c[0x0][0x44c] ;  /* 0x00011300ff302b82 */ /* 0x000e620000000800 */
        /* <DEDUP_REMOVED lines=19> */
[----:B------:R-:W-:Y:S01]  /*4470*/  FFMA.FTZ R117, R117, R0, -R30 ;  /* 0x0000000075757223 */ /* 0x000fe2000001081e */
[----:B------:R-:W-:Y:S01]  /*4480*/  FSEL R43, R44, -INF , P3 ;  /* 0xff8000002c2b7808 */ /* 0x000fe20001800000 */
[----:B0-----:R-:W-:Y:S01]  /*4490*/  FADD.FTZ R44, R201, R8 ;  /* 0x00000008c92c7221 */ /* 0x001fe20000010000 */
[----:B------:R-:W-:Y:S01]  /*44a0*/  FMNMX.FTZ R4, R41, R4, !PT ;  /* 0x0000000429047209 */ /* 0x000fe20007810000 */
[----:B------:R-:W-:Y:S01]  /*44b0*/  MUFU.EX2 R193, R193 ;  /* 0x000000c100c17308 */ /* 0x000fe20000000800 */
[----:B------:R-:W-:Y:S01]  /*44c0*/  ISETP.GT.AND P3, PT, R7, 0x50, PT ;  /* 0x000000500700780c */ /* 0x000fe20003f64270 */
[----:B-1----:R-:W-:Y:S01]  /*44d0*/  @P2 IMAD.HI.U32 R48, R17, R48, RZ ;  /* 0x0000003011302227 */ /* 0x002fe200078e00ff */
[----:B------:R-:W-:-:S03]  /*44e0*/  FMNMX.FTZ R4, R43, R4, !PT ;  /* 0x000000042b047209 */ /* 0x000fc60007810000 */
[----:B------:R-:W-:Y:S01]  /*44f0*/  FFMA.FTZ R30, R119, R0, -R30 ;  /* 0x00000000771e7223 */ /* 0x000fe2000001081e */
[----:B------:R-:W-:Y:S02]  /*4500*/  FSEL R47, R32, -INF , P3 ;  /* 0xff800000202f7808 */ /* 0x000fe40001800000 */
[----:B------:R-:W-:Y:S02]  /*4510*/  CS2R R118, SRZ ;  /* 0x0000000000767805 */ /* 0x000fe4000001ff00 */
[----:B------:R-:W-:Y:S01]  /*4520*/  FMNMX.FTZ R4, R45, R4, !PT ;  /* 0x000000042d047209 */ /* 0x000fe20007810000 */
[----:B------:R-:W-:Y:S01]  /*4530*/  MUFU.EX2 R20, R20 ;  /* 0x0000001400147308 */ /* 0x000fe20000000800 */
[----:B------:R-:W-:Y:S02]  /*4540*/  ISETP.GT.AND P3, PT, R7, 0x58, PT ;  /* 0x000000580700780c */ /* 0x000fe40003f64270 */
[----:B------:R-:W-:Y:S02]  /*4550*/  CS2R R88, SRZ ;  /* 0x0000000000587805 */ /* 0x000fe4000001ff00 */
[----:B------:R-:W-:-:S02]  /*4560*/  FMNMX.FTZ R4, R47, R4, !PT ;  /* 0x000000042f047209 */ /* 0x000fc40007810000 */
[----:B------:R-:W-:Y:S02]  /*4570*/  CS2R R86, SRZ ;  /* 0x0000000000567805 */ /* 0x000fe4000001ff00 */
[----:B------:R-:W-:Y:S02]  /*4580*/  ISETP.GT.AND P4, PT, R7, 0x59, PT ;  /* 0x000000590700780c */ /* 0x000fe40003f84270 */
[----:B------:R-:W-:Y:S02]  /*4590*/  CS2R R84, SRZ ;  /* 0x0000000000547805 */ /* 0x000fe4000001ff00 */
[----:B------:R-:W-:Y:S01]  /*45a0*/  FSEL R51, R36, -INF , P3 ;  /* 0xff80000024337808 */ /* 0x000fe20001800000 */
[----:B------:R-:W-:Y:S01]  /*45b0*/  MUFU.EX2 R195, R195 ;  /* 0x000000c300c37308 */ /* 0x000fe20000000800 */
[----:B------:R-:W-:Y:S02]  /*45c0*/  FMNMX.FTZ R4, R33, R4, !PT ;  /* 0x0000000421047209 */ /* 0x000fe40007810000 */
[----:B------:R-:W-:-:S02]  /*45d0*/  CS2R R80, SRZ ;  /* 0x0000000000507805 */ /* 0x000fc4000001ff00 */
[----:B------:R-:W-:Y:S02]  /*45e0*/  FSEL R37, R37, -INF , P4 ;  /* 0xff80000025257808 */ /* 0x000fe40002000000 */
[----:B------:R-:W-:Y:S02]  /*45f0*/  CS2R R78, SRZ ;  /* 0x00000000004e7805 */ /* 0x000fe4000001ff00 */
[----:B------:R-:W-:Y:S02]  /*4600*/  ISETP.GT.AND P3, PT, R7, 0x60, PT ;  /* 0x000000600700780c */ /* 0x000fe40003f64270 */
[----:B------:R-:W-:Y:S02]  /*4610*/  CS2R R74, SRZ ;  /* 0x00000000004a7805 */ /* 0x000fe4000001ff00 */
[----:B------:R-:W-:Y:S01]  /*4620*/  FMNMX.FTZ R4, R51, R4, !PT ;  /* 0x0000000433047209 */ /* 0x000fe20007810000 */
[----:B------:R-:W-:Y:S01]  /*4630*/  MUFU.EX2 R26, R26 ;  /* 0x0000001a001a7308 */ /* 0x000fe20000000800 */
[----:B------:R-:W-:-:S02]  /*4640*/  ISETP.GT.AND P4, PT, R7, 0x61, PT ;  /* 0x000000610700780c */ /* 0x000fc40003f84270 */
[----:B------:R-:W-:Y:S02]  /*4650*/  CS2R R70, SRZ ;  /* 0x0000000000467805 */ /* 0x000fe4000001ff00 */
[----:B------:R-:W-:Y:S02]  /*4660*/  FSEL R55, R24, -INF , P3 ;  /* 0xff80000018377808 */ /* 0x000fe40001800000 */
[----:B------:R-:W-:Y:S02]  /*4670*/  CS2R R66, SRZ ;  /* 0x0000000000427805 */ /* 0x000fe4000001ff00 */
[----:B------:R-:W-:Y:S02]  /*4680*/  FMNMX.FTZ R4, R37, R4, !PT ;  /* 0x0000000425047209 */ /* 0x000fe40007810000 */
[----:B------:R-:W-:Y:S02]  /*4690*/  CS2R R62, SRZ ;  /* 0x00000000003e7805 */ /* 0x000fe4000001ff00 */
[----:B------:R-:W-:Y:S01]  /*46a0*/  ISETP.GT.AND P3, PT, R7, 0x68, PT ;  /* 0x000000680700780c */ /* 0x000fe20003f64270 */
[----:B------:R-:W-:Y:S01]  /*46b0*/  MUFU.EX2 R189, R189 ;  /* 0x000000bd00bd7308 */ /* 0x000fe20000000800 */
[----:B------:R-:W-:-:S02]  /*46c0*/  FSEL R25, R25, -INF , P4 ;  /* 0xff80000019197808 */ /* 0x000fc40002000000 */
[----:B------:R-:W-:Y:S02]  /*46d0*/  FMNMX.FTZ R4, R55, R4, !PT ;  /* 0x0000000437047209 */ /* 0x000fe40007810000 */
[----:B------:R-:W-:Y:S02]  /*46e0*/  ISETP.GT.AND P4, PT, R7, 0x69, PT ;  /* 0x000000690700780c */ /* 0x000fe40003f84270 */
[----:B------:R-:W-:Y:S01]  /*46f0*/  FSEL R7, R28, -INF , P3 ;  /* 0xff8000001c077808 */ /* 0x000fe20001800000 */
[----:B------:R-:W-:Y:S01]  /*4700*/  MUFU.EX2 R93, R93 ;  /* 0x0000005d005d7308 */ /* 0x000fe20000000800 */
[----:B------:R-:W-:Y:S02]  /*4710*/  FMNMX.FTZ R4, R25, R4, !PT ;  /* 0x0000000419047209 */ /* 0x000fe40007810000 */
[----:B------:R-:W-:Y:S02]  /*4720*/  FSEL R29, R29, -INF , P4 ;  /* 0xff8000001d1d7808 */ /* 0x000fe40002000000 */
[----:B------:R-:W-:-:S02]  /*4730*/  FMNMX.FTZ R4, R7, R4, !PT ;  /* 0x0000000407047209 */ /* 0x000fc40007810000 */
[----:B------:R-:W-:Y:S01]  /*4740*/  F2FP.F16.F32.PACK_AB R201, R8, R201 ;  /* 0x000000c908c9723e */ /* 0x000fe200000000ff */
[----:B------:R0:W-:Y:S01]  /*4750*/  MUFU.EX2 R28, R91 ;  /* 0x0000005b001c7308 */ /* 0x0001e20000000800 */
[----:B------:R-:W-:-:S05]  /*4760*/  FMNMX.FTZ R4, R29, R4, !PT ;  /* 0x000000041d047209 */ /* 0x000fca0007810000 */
[----:B------:R-:W1:Y:S02]  /*4770*/  SHFL.BFLY PT, R59, R4, 0x2, 0x1f ;  /* 0x0c401f00043b7f89 */ /* 0x000e6400000e0000 */
[----:B------:R2:W3:Y:S01]  /*4780*/  MUFU.EX2 R32, R95 ;  /* 0x0000005f00207308 */ /* 0x0004e20000000800 */
[----:B0-----:R-:W-:-:S07]  /*4790*/  CS2R R90, SRZ ;  /* 0x00000000005a7805 */ /* 0x001fce000001ff00 */
[----:B------:R-:W-:Y:S01]  /*47a0*/  MUFU.EX2 R97, R97 ;  /* 0x0000006100617308 */ /* 0x000fe20000000800 */
[----:B--2---:R-:W-:-:S07]  /*47b0*/  CS2R R94, SRZ ;  /* 0x00000000005e7805 */ /* 0x004fce000001ff00 */
[----:B------:R0:W2:Y:S01]  /*47c0*/  MUFU.EX2 R34, R99 ;  /* 0x0000006300227308 */ /* 0x0000a20000000800 */
[----:B---3--:R-:W-:Y:S02]  /*47d0*/  F2FP.F16.F32.PACK_AB R191, R32, R93 ;  /* 0x0000005d20bf723e */ /* 0x008fe400000000ff */
[----:B-1----:R-:W-:-:S05]  /*47e0*/  FMNMX.FTZ R59, R4, R59, !PT ;  /* 0x0000003b043b7209 */ /* 0x002fca0007810000 */
[----:B------:R-:W-:Y:S01]  /*47f0*/  MUFU.EX2 R101, R101 ;  /* 0x0000006500657308 */ /* 0x000fe20000000800 */
[----:B0-----:R-:W-:Y:S01]  /*4800*/  CS2R R98, SRZ ;  /* 0x0000000000627805 */ /* 0x001fe2000001ff00 */
[----:B------:R-:W0:Y:S06]  /*4810*/  SHFL.BFLY PT, R4, R59, 0x1, 0x1f ;  /* 0x0c201f003b047f89 */ /* 0x000e2c00000e0000 */
[----:B------:R1:W3:Y:S01]  /*4820*/  MUFU.EX2 R36, R103 ;  /* 0x0000006700247308 */ /* 0x0002e20000000800 */
[----:B--2---:R-:W-:-:S07]  /*4830*/  F2FP.F16.F32.PACK_AB R185, R34, R97 ;  /* 0x0000006122b9723e */ /* 0x004fce00000000ff */
[----:B------:R-:W-:Y:S01]  /*4840*/  MUFU.EX2 R105, R105 ;  /* 0x0000006900697308 */ /* 0x000fe20000000800 */
[----:B-1----:R-:W-:-:S07]  /*4850*/  CS2R R102, SRZ ;  /* 0x0000000000667805 */ /* 0x002fce000001ff00 */
[----:B------:R1:W-:Y:S01]  /*4860*/  MUFU.EX2 R38, R107 ;  /* 0x0000006b00267308 */ /* 0x0003e20000000800 */
[----:B---3--:R-:W-:Y:S02]  /*4870*/  F2FP.F16.F32.PACK_AB R187, R36, R101 ;  /* 0x0000006524bb723e */ /* 0x008fe400000000ff */
[----:B0-----:R-:W-:Y:S02]  /*4880*/  FMNMX.FTZ R4, R59, R4, !PT ;  /* 0x000000043b047209 */ /* 0x001fe40007810000 */
[----:B------:R-:W0:Y:S02]  /*4890*/  @P2 LDC R59, c[0x0][0x450] ;  /* 0x00011400ff3b2b82 */ /* 0x000e240000000800 */
[C---:B------:R-:W-:Y:S01]  /*48a0*/  FSETP.NEU.FTZ.AND P3, PT, R4.reuse, -INF , PT ;  /* 0xff8000000400780b */ /* 0x040fe20003f7d000 */
[----:B------:R-:W-:Y:S01]  /*48b0*/  FMUL.FTZ R24, R4, R0 ;  /* 0x0000000004187220 */ /* 0x000fe20000410000 */
[----:B------:R-:W-:Y:S01]  /*48c0*/  MUFU.EX2 R109, R109 ;  /* 0x0000006d006d7308 */ /* 0x000fe20000000800 */
[----:B-1----:R-:W-:-:S03]  /*48d0*/  CS2R R106, SRZ ;  /* 0x00000000006a7805 */ /* 0x002fc6000001ff00 */
[----:B------:R-:W-:-:S04]  /*48e0*/  FSEL R24, R24, RZ, P3 ;  /* 0x000000ff18187208 */ /* 0x000fc80001800000 */
        /* <DEDUP_REMOVED lines=14> */
[-C--:B------:R-:W-:Y:S01]  /*49d0*/  FFMA.FTZ R27, R27, R0.reuse, -R24 ;  /* 0x000000001b1b7223 */ /* 0x080fe20000010818 */
[----:B0-----:R-:W-:Y:S01]  /*49e0*/  @P2 SHF.R.U32.HI R46, RZ, R59, R48 ;  /* 0x0000003bff2e2219 */ /* 0x001fe20000011630 */
[----:B------:R-:W0:Y:S01]  /*49f0*/  MUFU.EX2 R200, R73 ;  /* 0x0000004900c87308 */ /* 0x000e220000000800 */
[-CC-:B------:R-:W-:Y:S01]  /*4a00*/  FFMA.FTZ R41, R41, R0.reuse, -R24.reuse ;  /* 0x0000000029297223 */ /* 0x180fe20000010818 */
[-CC-:B------:R-:W-:Y:S01]  /*4a10*/  FFMA.FTZ R61, R61, R0.reuse, -R24.reuse ;  /* 0x000000003d3d7223 */ /* 0x180fe20000010818 */
[----:B------:R-:W-:Y:S01]  /*4a20*/  FFMA.FTZ R31, R31, R0, -R24 ;  /* 0x000000001f1f7223 */ /* 0x000fe20000010818 */
[----:B------:R-:W-:-:S02]  /*4a30*/  IMAD.IADD R3, R3, 0x1, R46 ;  /* 0x0000000103037824 */ /* 0x000fc400078e022e */
        /* <DEDUP_REMOVED lines=12> */
[----:B-1----:R-:W-:Y:S01]  /*4b00*/  FADD.FTZ R57, R203, R44 ;  /* 0x0000002ccb397221 */ /* 0x002fe20000010000 */
[----:B0-----:R-:W-:Y:S01]  /*4b10*/  FADD.FTZ R6, R9, R200 ;  /* 0x000000c809067221 */ /* 0x001fe20000010000 */
[-CC-:B------:R-:W-:Y:S01]  /*4b20*/  FFMA.FTZ R7, R7, R0.reuse, -R24.reuse ;  /* 0x0000000007077223 */ /* 0x180fe20000010818 */
[----:B------:R-:W-:Y:S01]  /*4b30*/  FFMA.FTZ R24, R29, R0, -R24 ;  /* 0x000000001d187223 */ /* 0x000fe20000010818 */
[----:B------:R-:W-:Y:S01]  /*4b40*/  FADD.FTZ R44, R10, R57 ;  /* 0x000000390a2c7221 */ /* 0x000fe20000010000 */
[----:B------:R-:W-:Y:S01]  /*4b50*/  F2FP.F16.F32.PACK_AB R200, R200, R9 ;  /* 0x00000009c8c8723e */ /* 0x000fe200000000ff */
[----:B------:R-:W-:Y:S01]  /*4b60*/  VIADD R9, R82, 0xfffffffe ;  /* 0xfffffffe52097836 */ /* 0x000fe20000000000 */
[----:B------:R0:W1:Y:S01]  /*4b70*/  MUFU.EX2 R202, R77 ;  /* 0x0000004d00ca7308 */ /* 0x0000620000000800 */
[----:B------:R-:W-:Y:S01]  /*4b80*/  FADD.FTZ R57, R197, R44 ;  /* 0x0000002cc5397221 */ /* 0x000fe20000010000 */
[----:B------:R-:W-:-:S02]  /*4b90*/  F2FP.F16.F32.PACK_AB R197, R12, R197 ;  /* 0x000000c50cc5723e */ /* 0x000fc400000000ff */
[----:B------:R-:W-:Y:S02]  /*4ba0*/  CS2R R110, SRZ ;  /* 0x00000000006e7805 */ /* 0x000fe4000001ff00 */
[----:B------:R-:W-:Y:S01]  /*4bb0*/  F2FP.F16.F32.PACK_AB R181, R38, R105 ;  /* 0x0000006926b5723e */ /* 0x000fe200000000ff */
[----:B------:R-:W-:Y:S01]  /*4bc0*/  FADD.FTZ R44, R12, R57 ;  /* 0x000000390c2c7221 */ /* 0x000fe20000010000 */
[----:B------:R-:W-:Y:S02]  /*4bd0*/  F2FP.F16.F32.PACK_AB R183, R40, R109 ;  /* 0x0000006d28b7723e */ /* 0x000fe400000000ff */
[----:B------:R-:W-:Y:S01]  /*4be0*/  CS2R R82, SRZ ;  /* 0x0000000000527805 */ /* 0x000fe2000001ff00 */
[----:B------:R-:W3:Y:S01]  /*4bf0*/  MUFU.EX2 R13, R13 ;  /* 0x0000000d000d7308 */ /* 0x000ee20000000800 */
[----:B------:R-:W-:Y:S01]  /*4c00*/  FADD.FTZ R57, R199, R44 ;  /* 0x0000002cc7397221 */ /* 0x000fe20000010000 */
[----:B------:R-:W-:Y:S02]  /*4c10*/  F2FP.F16.F32.PACK_AB R203, R10, R203 ;  /* 0x000000cb0acb723e */ /* 0x000fe400000000ff */
[----:B0-----:R-:W-:-:S02]  /*4c20*/  CS2R R76, SRZ ;  /* 0x00000000004c7805 */ /* 0x001fc4000001ff00 */
[C---:B------:R-:W-:Y:S01]  /*4c30*/  F2FP.F16.F32.PACK_AB R199, R14.reuse, R199 ;  /* 0x000000c70ec7723e */ /* 0x040fe200000000ff */
[----:B------:R-:W-:Y:S01]  /*4c40*/  FADD.FTZ R44, R14, R57 ;  /* 0x000000390e2c7221 */ /* 0x000fe20000010000 */
[----:B------:R-:W-:Y:S02]  /*4c50*/  CS2R R72, SRZ ;  /* 0x0000000000487805 */ /* 0x000fe4000001ff00 */
[----:B------:R-:W-:Y:S01]  /*4c60*/  CS2R R58, SRZ ;  /* 0x00000000003a7805 */ /* 0x000fe2000001ff00 */
[----:B------:R0:W4:Y:S01]  /*4c70*/  MUFU.EX2 R196, R65 ;  /* 0x0000004100c47308 */ /* 0x0001220000000800 */
[----:B------:R-:W-:-:S07]  /*4c80*/  CS2R R56, SRZ ;  /* 0x0000000000387805 */ /* 0x000fce000001ff00 */
[----:B------:R-:W5:Y:S01]  /*4c90*/  MUFU.EX2 R15, R15 ;  /* 0x0000000f000f7308 */ /* 0x000f620000000800 */
[----:B0-----:R-:W-:-:S07]  /*4ca0*/  CS2R R64, SRZ ;  /* 0x0000000000407805 */ /* 0x001fce000001ff00 */
[----:B------:R2:W-:Y:S08]  /*4cb0*/  MUFU.EX2 R188, R49 ;  /* 0x0000003100bc7308 */ /* 0x0005f00000000800 */
[----:B------:R0:W5:Y:S01]  /*4cc0*/  MUFU.EX2 R198, R69 ;  /* 0x0000004500c67308 */ /* 0x0001620000000800 */
[----:B--2---:R-:W-:-:S04]  /*4cd0*/  FADD.FTZ R49, R11, R6 ;  /* 0x000000060b317221 */ /* 0x004fc80000010000 */
[C---:B-1----:R-:W-:Y:S01]  /*4ce0*/  FADD.FTZ R6, R202.reuse, R49 ;  /* 0x00000031ca067221 */ /* 0x042fe20000010000 */
[----:B------:R-:W-:Y:S02]  /*4cf0*/  F2FP.F16.F32.PACK_AB R202, R202, R11 ;  /* 0x0000000bcaca723e */ /* 0x000fe400000000ff */
[----:B------:R1:W-:Y:S01]  /*4d00*/  MUFU.EX2 R190, R53 ;  /* 0x0000003500be7308 */ /* 0x0003e20000000800 */
[----:B---3--:R-:W-:Y:S01]  /*4d10*/  FADD.FTZ R49, R13, R6 ;  /* 0x000000060d317221 */ /* 0x008fe20000010000 */
[----:B0-----:R-:W-:-:S03]  /*4d20*/  CS2R R68, SRZ ;  /* 0x0000000000447805 */ /* 0x001fc6000001ff00 */
[C---:B----4-:R-:W-:Y:S01]  /*4d30*/  FADD.FTZ R6, R196.reuse, R49 ;  /* 0x00000031c4067221 */ /* 0x050fe20000010000 */
[----:B------:R-:W-:Y:S02]  /*4d40*/  F2FP.F16.F32.PACK_AB R196, R196, R13 ;  /* 0x0000000dc4c4723e */ /* 0x000fe400000000ff */
[----:B------:R-:W0:Y:S01]  /*4d50*/  MUFU.EX2 R21, R21 ;  /* 0x0000001500157308 */ /* 0x000e220000000800 */
[----:B-1----:R-:W-:Y:S01]  /*4d60*/  FADD.FTZ R53, R193, R44 ;  /* 0x0000002cc1357221 */ /* 0x002fe20000010000 */
[----:B------:R-:W-:-:S03]  /*4d70*/  F2FP.F16.F32.PACK_AB R193, R20, R193 ;  /* 0x000000c114c1723e */ /* 0x000fc600000000ff */
[----:B------:R-:W-:Y:S01]  /*4d80*/  FADD.FTZ R44, R20, R53 ;  /* 0x00000035142c7221 */ /* 0x000fe20000010000 */
[----:B------:R-:W-:Y:S02]  /*4d90*/  CS2R R52, SRZ ;  /* 0x0000000000347805 */ /* 0x000fe4000001ff00 */
[----:B------:R-:W1:Y:S01]  /*4da0*/  MUFU.EX2 R27, R27 ;  /* 0x0000001b001b7308 */ /* 0x000e620000000800 */
[----:B------:R-:W-:Y:S01]  /*4db0*/  FADD.FTZ R49, R195, R44 ;  /* 0x0000002cc3317221 */ /* 0x000fe20000010000 */
[----:B------:R-:W-:Y:S01]  /*4dc0*/  IMAD.HI R44, R3, -0x6db6db6d, R2 ;  /* 0x92492493032c7827 */ /* 0x000fe200078e0202 */
[----:B------:R-:W-:-:S05]  /*4dd0*/  F2FP.F16.F32.PACK_AB R195, R26, R195 ;  /* 0x000000c31ac3723e */ /* 0x000fca00000000ff */
[----:B------:R5:W-:Y:S08]  /*4de0*/  MUFU.EX2 R184, R41 ;  /* 0x0000002900b87308 */ /* 0x000bf00000000800 */
[----:B------:R2:W3:Y:S01]  /*4df0*/  MUFU.EX2 R194, R61 ;  /* 0x0000003d00c27308 */ /* 0x0004e20000000800 */
[----:B-----5:R-:W-:Y:S01]  /*4e00*/  FADD.FTZ R41, R15, R6 ;  /* 0x000000060f297221 */ /* 0x020fe20000010000 */
[----:B------:R-:W-:Y:S01]  /*4e10*/  FADD.FTZ R6, R26, R49 ;  /* 0x000000311a067221 */ /* 0x000fe20000010000 */
[----:B------:R-:W-:-:S02]  /*4e20*/  CS2R R48, SRZ ;  /* 0x0000000000307805 */ /* 0x000fc4000001ff00 */
[----:B------:R-:W-:Y:S01]  /*4e30*/  FADD.FTZ R2, R198, R41 ;  /* 0x00000029c6027221 */ /* 0x000fe20000010000 */
[----:B------:R-:W-:Y:S01]  /*4e40*/  FADD.FTZ R41, R189, R6 ;  /* 0x00000006bd297221 */ /* 0x000fe20000010000 */
[C---:B------:R-:W-:Y:S01]  /*4e50*/  F2FP.F16.F32.PACK_AB R189, R28.reuse, R189 ;  /* 0x000000bd1cbd723e */ /* 0x040fe200000000ff */
[----:B------:R-:W4:Y:S01]  /*4e60*/  MUFU.EX2 R31, R31 ;  /* 0x0000001f001f7308 */ /* 0x000f220000000800 */
[----:B0-----:R-:W-:Y:S01]  /*4e70*/  FADD.FTZ R3, R21, R2 ;  /* 0x0000000215037221 */ /* 0x001fe20000010000 */
[----:B------:R-:W-:Y:S01]  /*4e80*/  FADD.FTZ R6, R28, R41 ;  /* 0x000000291c067221 */ /* 0x000fe20000010000 */
[----:B------:R-:W-:Y:S02]  /*4e90*/  F2FP.F16.F32.PACK_AB R198, R198, R15 ;  /* 0x0000000fc6c6723e */ /* 0x000fe400000000ff */
[----:B--2---:R-:W-:Y:S01]  /*4ea0*/  CS2R R60, SRZ ;  /* 0x00000000003c7805 */ /* 0x004fe2000001ff00 */
[C---:B------:R-:W-:Y:S01]  /*4eb0*/  FADD.FTZ R2, R192.reuse, R3 ;  /* 0x00000003c0027221 */ /* 0x040fe20000010000 */
[----:B------:R-:W-:Y:S01]  /*4ec0*/  FADD.FTZ R41, R93, R6 ;  /* 0x000000065d297221 */ /* 0x000fe20000010000 */
[----:B------:R-:W-:Y:S01]  /*4ed0*/  F2FP.F16.F32.PACK_AB R192, R192, R21 ;  /* 0x00000015c0c0723e */ /* 0x000fe200000000ff */
[----:B------:R-:W0:Y:S01]  /*4ee0*/  MUFU.EX2 R35, R35 ;  /* 0x0000002300237308 */ /* 0x000e220000000800 */
[----:B-1----:R-:W-:Y:S01]  /*4ef0*/  FADD.FTZ R3, R27, R2 ;  /* 0x000000021b037221 */ /* 0x002fe20000010000 */
[----:B------:R-:W-:Y:S01]  /*4f00*/  FADD.FTZ R6, R32, R41 ;  /* 0x0000002920067221 */ /* 0x000fe20000010000 */
[----:B------:R-:W-:-:S02]  /*4f10*/  CS2R R92, SRZ ;  /* 0x00000000005c7805 */ /* 0x000fc4000001ff00 */
[C---:B---3--:R-:W-:Y:S01]  /*4f20*/  FADD.FTZ R2, R194.reuse, R3 ;  /* 0x00000003c2027221 */ /* 0x048fe20000010000 */
[----:B------:R-:W-:Y:S01]  /*4f30*/  FADD.FTZ R41, R97, R6 ;  /* 0x0000000661297221 */ /* 0x000fe20000010000 */
[----:B------:R-:W-:Y:S01]  /*4f40*/  F2FP.F16.F32.PACK_AB R194, R194, R27 ;  /* 0x0000001bc2c2723e */ /* 0x000fe200000000ff */
[----:B------:R-:W1:Y:S01]  /*4f50*/  MUFU.EX2 R39, R39 ;  /* 0x0000002700277308 */ /* 0x000e620000000800 */
[----:B----4-:R-:W-:Y:S01]  /*4f60*/  FADD.FTZ R3, R31, R2 ;  /* 0x000000021f037221 */ /* 0x010fe20000010000 */
[----:B------:R-:W-:Y:S01]  /*4f70*/  FADD.FTZ R6, R34, R41 ;  /* 0x0000002922067221 */ /* 0x000fe20000010000 */
[----:B------:R-:W-:Y:S02]  /*4f80*/  SHF.R.U32.HI R41, RZ, 0x1f, R44 ;  /* 0x0000001fff297819 */ /* 0x000fe4000001162c */
[----:B------:R-:W-:Y:S01]  /*4f90*/  CS2R R96, SRZ ;  /* 0x0000000000607805 */ /* 0x000fe2000001ff00 */
[----:B------:R-:W-:Y:S01]  /*4fa0*/  FADD.FTZ R2, R188, R3 ;  /* 0x00000003bc027221 */ /* 0x000fe20000010000 */
[----:B------:R-:W-:Y:S01]  /*4fb0*/  FADD.FTZ R29, R101, R6 ;  /* 0x00000006651d7221 */ /* 0x000fe20000010000 */
[----:B------:R-:W-:Y:S01]  /*4fc0*/  LEA.HI.SX32 R120, R44, R41, 0x1a ;  /* 0x000000292c787211 */ /* 0x000fe200078fd2ff */
[----:B------:R-:W2:Y:S01]  /*4fd0*/  MUFU.EX2 R43, R43 ;  /* 0x0000002b002b7308 */ /* 0x000ea20000000800 */
[----:B0-----:R-:W-:Y:S01]  /*4fe0*/  FADD.FTZ R3, R35, R2 ;  /* 0x0000000223037221 */ /* 0x001fe20000010000 */
[----:B------:R-:W-:Y:S01]  /*4ff0*/  FADD.FTZ R6, R36, R29 ;  /* 0x0000001d24067221 */ /* 0x000fe20000010000 */
[----:B------:R-:W-:-:S02]  /*5000*/  VIMNMX R12, RZ, R120, !PT ;  /* 0x00000078ff0c7248 */ /* 0x000fc40007fe0100 */
[----:B------:R-:W-:Y:S01]  /*5010*/  CS2R R100, SRZ ;  /* 0x0000000000647805 */ /* 0x000fe2000001ff00 */
[----:B------:R-:W-:Y:S01]  /*5020*/  FADD.FTZ R2, R190, R3 ;  /* 0x00000003be027221 */ /* 0x000fe20000010000 */
[----:B------:R-:W-:Y:S01]  /*5030*/  FADD.FTZ R29, R105, R6 ;  /* 0x00000006691d7221 */ /* 0x000fe20000010000 */
[----:B------:R-:W-:Y:S01]  /*5040*/  ISETP.GE.AND P3, PT, R9, R12, PT ;  /* 0x0000000c0900720c */ /* 0x000fe20003f66270 */
[----:B------:R0:W3:Y:S01]  /*5050*/  MUFU.EX2 R186, R45 ;  /* 0x0000002d00ba7308 */ /* 0x0000e20000000800 */
[----:B-1----:R-:W-:Y:S01]  /*5060*/  FADD.FTZ R3, R39, R2 ;  /* 0x0000000227037221 */ /* 0x002fe20000010000 */
[----:B------:R-:W-:Y:S01]  /*5070*/  FADD.FTZ R6, R38, R29 ;  /* 0x0000001d26067221 */ /* 0x000fe20000010000 */
[----:B------:R-:W-:Y:S02]  /*5080*/  F2FP.F16.F32.PACK_AB R188, R188, R31 ;  /* 0x0000001fbcbc723e */ /* 0x000fe400000000ff */
[----:B------:R-:W-:Y:S01]  /*5090*/  CS2R R104, SRZ ;  /* 0x0000000000687805 */ /* 0x000fe2000001ff00 */
[----:B------:R-:W-:Y:S01]  /*50a0*/  FADD.FTZ R2, R184, R3 ;  /* 0x00000003b8027221 */ /* 0x000fe20000010000 */
[----:B------:R-:W-:Y:S01]  /*50b0*/  FADD.FTZ R29, R109, R6 ;  /* 0x000000066d1d7221 */ /* 0x000fe20000010000 */
[----:B------:R-:W-:Y:S01]  /*50c0*/  F2FP.F16.F32.PACK_AB R190, R190, R35 ;  /* 0x00000023bebe723e */ /* 0x000fe200000000ff */
[----:B------:R-:W1:Y:S01]  /*50d0*/  MUFU.EX2 R113, R113 ;  /* 0x0000007100717308 */ /* 0x000e620000000800 */
[----:B--2---:R-:W-:Y:S01]  /*50e0*/  FADD.FTZ R3, R43, R2 ;  /* 0x000000022b037221 */ /* 0x004fe20000010000 */
[----:B------:R-:W-:Y:S01]  /*50f0*/  FADD.FTZ R6, R40, R29 ;  /* 0x0000001d28067221 */ /* 0x000fe20000010000 */
[----:B------:R-:W-:-:S02]  /*5100*/  F2FP.F16.F32.PACK_AB R184, R184, R39 ;  /* 0x00000027b8b8723e */ /* 0x000fc400000000ff */
[----:B------:R-:W-:Y:S02]  /*5110*/  CS2R R108, SRZ ;  /* 0x00000000006c7805 */ /* 0x000fe4000001ff00 */
[----:B0-----:R-:W-:Y:S02]  /*5120*/  CS2R R44, SRZ ;  /* 0x00000000002c7805 */ /* 0x001fe4000001ff00 */
[----:B------:R-:W-:Y:S02]  /*5130*/  CS2R R40, SRZ ;  /* 0x0000000000287805 */ /* 0x000fe4000001ff00 */
[----:B------:R-:W-:Y:S01]  /*5140*/  CS2R R38, SRZ ;  /* 0x0000000000267805 */ /* 0x000fe2000001ff00 */
[----:B------:R-:W0:Y:S01]  /*5150*/  MUFU.EX2 R47, R47 ;  /* 0x0000002f002f7308 */ /* 0x000e220000000800 */
[C---:B---3--:R-:W-:Y:S01]  /*5160*/  FADD.FTZ R2, R186.reuse, R3 ;  /* 0x00000003ba027221 */ /* 0x048fe20000010000 */
[----:B------:R-:W-:Y:S02]  /*5170*/  F2FP.F16.F32.PACK_AB R186, R186, R43 ;  /* 0x0000002bbaba723e */ /* 0x000fe400000000ff */
[----:B------:R-:W-:-:S02]  /*5180*/  CS2R R34, SRZ ;  /* 0x0000000000227805 */ /* 0x000fc4000001ff00 */
[----:B------:R-:W-:Y:S02]  /*5190*/  CS2R R26, SRZ ;  /* 0x00000000001a7805 */ /* 0x000fe4000001ff00 */
[----:B------:R2:W3:Y:S01]  /*51a0*/  MUFU.EX2 R42, R115 ;  /* 0x00000073002a7308 */ /* 0x0004e20000000800 */
[----:B-1----:R-:W-:-:S07]  /*51b0*/  FADD.FTZ R29, R113, R6 ;  /* 0x00000006711d7221 */ /* 0x002fce0000010000 */
[----:B------:R1:W4:Y:S01]  /*51c0*/  MUFU.EX2 R180, R33 ;  /* 0x0000002100b47308 */ /* 0x0003220000000800 */
[----:B0-----:R-:W-:Y:S01]  /*51d0*/  FADD.FTZ R3, R47, R2 ;  /* 0x000000022f037221 */ /* 0x001fe20000010000 */
[----:B--2---:R-:W-:-:S06]  /*51e0*/  CS2R R114, SRZ ;  /* 0x0000000000727805 */ /* 0x004fcc000001ff00 */
[----:B------:R-:W0:Y:S01]  /*51f0*/  MUFU.EX2 R117, R117 ;  /* 0x0000007500757308 */ /* 0x000e220000000800 */
[C---:B---3--:R-:W-:Y:S01]  /*5200*/  FADD.FTZ R6, R42.reuse, R29 ;  /* 0x0000001d2a067221 */ /* 0x048fe20000010000 */
[----:B------:R-:W-:Y:S02]  /*5210*/  F2FP.F16.F32.PACK_AB R177, R42, R113 ;  /* 0x000000712ab1723e */ /* 0x000fe400000000ff */
[----:B------:R-:W-:Y:S02]  /*5220*/  CS2R R112, SRZ ;  /* 0x0000000000707805 */ /* 0x000fe4000001ff00 */
[----:B------:R-:W-:Y:S02]  /*5230*/  CS2R R42, SRZ ;  /* 0x00000000002a7805 */ /* 0x000fe4000001ff00 */
[----:B-1----:R-:W-:Y:S02]  /*5240*/  CS2R R32, SRZ ;  /* 0x0000000000207805 */ /* 0x002fe4000001ff00 */
[----:B------:R-:W-:Y:S01]  /*5250*/  CS2R R28, SRZ ;  /* 0x00000000001c7805 */ /* 0x000fe2000001ff00 */
[----:B------:R-:W-:Y:S01]  /*5260*/  MUFU.EX2 R51, R51 ;  /* 0x0000003300337308 */ /* 0x000fe20000000800 */
[C---:B----4-:R-:W-:Y:S01]  /*5270*/  FADD.FTZ R2, R180.reuse, R3 ;  /* 0x00000003b4027221 */ /* 0x050fe20000010000 */
[----:B------:R-:W-:-:S02]  /*5280*/  F2FP.F16.F32.PACK_AB R180, R180, R47 ;  /* 0x0000002fb4b4723e */ /* 0x000fc400000000ff */
[----:B------:R-:W-:-:S04]  /*5290*/  CS2R R46, SRZ ;  /* 0x00000000002e7805 */ /* 0x000fc8000001ff00 */
[----:B------:R-:W1:Y:S01]  /*52a0*/  MUFU.EX2 R30, R30 ;  /* 0x0000001e001e7308 */ /* 0x000e620000000800 */
[----:B0-----:R-:W-:-:S07]  /*52b0*/  FADD.FTZ R3, R117, R6 ;  /* 0x0000000675037221 */ /* 0x001fce0000010000 */
[----:B------:R0:W2:Y:S08]  /*52c0*/  MUFU.EX2 R182, R37 ;  /* 0x0000002500b67308 */ /* 0x0000b00000000800 */
[----:B------:R-:W3:Y:S01]  /*52d0*/  MUFU.EX2 R55, R55 ;  /* 0x0000003700377308 */ /* 0x000ee20000000800 */
[C---:B-1----:R-:W-:Y:S01]  /*52e0*/  FADD.FTZ R6, R30.reuse, R3 ;  /* 0x000000031e067221 */ /* 0x042fe20000010000 */
[----:B------:R-:W-:-:S02]  /*52f0*/  F2FP.F16.F32.PACK_AB R179, R30, R117 ;  /* 0x000000751eb3723e */ /* 0x000fc400000000ff */
[----:B------:R-:W-:Y:S02]  /*5300*/  CS2R R116, SRZ ;  /* 0x0000000000747805 */ /* 0x000fe4000001ff00 */
[----:B0-----:R-:W-:Y:S02]  /*5310*/  CS2R R36, SRZ ;  /* 0x0000000000247805 */ /* 0x001fe4000001ff00 */
[----:B------:R-:W-:Y:S01]  /*5320*/  CS2R R30, SRZ ;  /* 0x00000000001e7805 */ /* 0x000fe2000001ff00 */
[----:B------:R0:W1:Y:S08]  /*5330*/  MUFU.EX2 R176, R25 ;  /* 0x0000001900b07308 */ /* 0x0000700000000800 */
[----:B------:R3:W4:Y:S01]  /*5340*/  MUFU.EX2 R178, R7 ;  /* 0x0000000700b27308 */ /* 0x0007220000000800 */
[----:B0-----:R-:W-:-:S04]  /*5350*/  FADD.FTZ R25, R51, R2 ;  /* 0x0000000233197221 */ /* 0x001fc80000010000 */
[C---:B--2---:R-:W-:Y:S01]  /*5360*/  FADD.FTZ R2, R182.reuse, R25 ;  /* 0x00000019b6027221 */ /* 0x044fe20000010000 */
[----:B------:R-:W-:Y:S02]  /*5370*/  F2FP.F16.F32.PACK_AB R182, R182, R51 ;  /* 0x00000033b6b6723e */ /* 0x000fe400000000ff */
[----:B------:R-:W-:Y:S01]  /*5380*/  CS2R R50, SRZ ;  /* 0x0000000000327805 */ /* 0x000fe2000001ff00 */
[----:B------:R0:W2:Y:S01]  /*5390*/  MUFU.EX2 R3, R24 ;  /* 0x0000001800037308 */ /* 0x0000a20000000800 */
[----:B---3--:R-:W-:-:S04]  /*53a0*/  FADD.FTZ R7, R55, R2 ;  /* 0x0000000237077221 */ /* 0x008fc80000010000 */
[C---:B-1----:R-:W-:Y:S01]  /*53b0*/  FADD.FTZ R7, R176.reuse, R7 ;  /* 0x00000007b0077221 */ /* 0x042fe20000010000 */
[----:B------:R-:W-:Y:S02]  /*53c0*/  F2FP.F16.F32.PACK_AB R176, R176, R55 ;  /* 0x00000037b0b0723e */ /* 0x000fe400000000ff */
[----:B------:R-:W-:Y:S01]  /*53d0*/  CS2R R54, SRZ ;  /* 0x0000000000367805 */ /* 0x000fe2000001ff00 */
[----:B----4-:R-:W-:Y:S01]  /*53e0*/  FADD.FTZ R2, R178, R7 ;  /* 0x00000007b2027221 */ /* 0x010fe20000010000 */
[----:B0-----:R-:W-:-:S03]  /*53f0*/  CS2R R24, SRZ ;  /* 0x0000000000187805 */ /* 0x001fc6000001ff00 */
[C---:B--2---:R-:W-:Y:S01]  /*5400*/  FADD.FTZ R7, R3.reuse, R2 ;  /* 0x0000000203077221 */ /* 0x044fe20000010000 */
[----:B------:R-:W-:Y:S01]  /*5410*/  F2FP.F16.F32.PACK_AB R178, R3, R178 ;  /* 0x000000b203b2723e */ /* 0x000fe200000000ff */
[----:B------:R-:W-:Y:S02]  /*5420*/  IMAD.MOV.U32 R3, RZ, RZ, 0x3f800000 ;  /* 0x3f800000ff037424 */ /* 0x000fe400078e00ff */
[----:B------:R-:W-:Y:S01]  /*5430*/  IMAD.MOV.U32 R2, RZ, RZ, 0x3f800000 ;  /* 0x3f800000ff027424 */ /* 0x000fe200078e00ff */
[----:B------:R-:W-:Y:S06]  /*5440*/  @!P3 BRA `(.L_x_5719) ;  /* 0x0000004000f4b947 */ /* 0x000fec0003800000 */
[----:B------:R-:W-:Y:S01]  /*5450*/  IMAD.MOV.U32 R8, RZ, RZ, R5 ;  /* 0x000000ffff087224 */ /* 0x000fe200078e0005 */
[----:B------:R-:W-:Y:S01]  /*5460*/  UMOV UR7, UR38 ;  /* 0x0000002600077c82 */ /* 0x000fe20008000000 */
[----:B------:R-:W-:Y:S01]  /*5470*/  IMAD.MOV.U32 R10, RZ, RZ, R4 ;  /* 0x000000ffff0a7224 */ /* 0x000fe200078e0004 */
[----:B------:R-:W-:Y:S01]  /*5480*/  UMOV UR5, UR36 ;  /* 0x0000002400057c82 */ /* 0x000fe20008000000 */
[----:B------:R-:W-:Y:S01]  /*5490*/  IMAD.MOV.U32 R3, RZ, RZ, 0x3f800000 ;  /* 0x3f800000ff037424 */ /* 0x000fe200078e00ff */
[----:B------:R-:W-:Y:S01]  /*54a0*/  ULDC UR61, c[0x0][0x288] ;  /* 0x0000a200003d7ab9 */ /* 0x000fe20000000800 */
[----:B------:R-:W-:-:S07]  /*54b0*/  IMAD.MOV.U32 R119, RZ, RZ, RZ ;  /* 0x000000ffff777224 */ /* 0x000fce00078e00ff */
.L_x_5728:
[----:B------:R-:W-:-:S04]  /*54c0*/  UIADD3 UR4, UR5, 0x1, URZ ;  /* 0x0000000105047890 */ /* 0x000fc8000fffe03f */
[----:B------:R-:W-:-:S04]  /*54d0*/  UISETP.NE.AND UP0, UPT, UR4, 0x2, UPT ;  /* 0x000000020400788c */ /* 0x000fc8000bf05270 */
[----:B------:R-:W-:Y:S02]  /*54e0*/  USEL UR38, URZ, 0x1, UP0 ;  /* 0x000000013f267887 */ /* 0x000fe40008000000 */
[----:B------:R-:W-:Y:S02]  /*54f0*/  USEL UR36, UR4, URZ, UP0 ;  /* 0x0000003f04247287 */ /* 0x000fe40008000000 */
[----:B------:R-:W-:Y:S01]  /*5500*/  ULOP3.LUT UR38, UR7, UR38, URZ, 0x3c, !UPT ;  /* 0x0000002607267292 */ /* 0x000fe2000f8e3c3f */
[----:B------:R-:W-:Y:S11]  /*5510*/  @!P0 BRA `(.L_x_5720) ;  /* 0x0000000000048947 */ /* 0x000ff60003800000 */
[----:B------:R-:W-:Y:S01]  /*5520*/  BPT.TRAP 0x1 ;  /* 0x000000040000795c */ /* 0x000fe20000300000 */
.L_x_5720:
[----:B------:R-:W-:Y:S01]  /*5530*/  ULEA UR6, UR36, UR37, 0x3 ;  /* 0x0000002524067291 */ /* 0x000fe2000f8e183f */
[----:B------:R-:W-:-:S05]  /*5540*/  IMAD.U32 R0, RZ, RZ, UR38 ;  /* 0x00000026ff007e24 */ /* 0x000fca000f8e00ff */
[----:B------:R-:W-:-:S04]  /*5550*/  SHF.L.U32 R0, R0, 0x1f, RZ ;  /* 0x0000001f00007819 */ /* 0x000fc800000006ff */
[----:B------:R0:W1:Y:S01]  /*5560*/  SYNCS.PHASECHK.TRANS64.TRYWAIT P3, [UR6+0x36830], R0 ;  /* 0x03683000ff0075a7 */ /* 0x0000620008060146 */
[----:B------:R-:W-:Y:S05]  /*5570*/  @!P0 BRA `(.L_x_5721) ;  /* 0x0000000000048947 */ /* 0x000fea0003800000 */
[----:B------:R-:W-:Y:S01]  /*5580*/  BPT.TRAP 0x1 ;  /* 0x000000040000795c */ /* 0x000fe20000300000 */
.L_x_5721:
[----:B-1----:R-:W-:Y:S05]  /*5590*/  @P3 BRA `(.L_x_5722) ;  /* 0x0000000000083947 */ /* 0x002fea0003800000 */
[----:B------:R-:W1:Y:S02]  /*55a0*/  SYNCS.PHASECHK.TRANS64.TRYWAIT P3, [UR6+0x36830], R0 ;  /* 0x03683000ff0075a7 */ /* 0x000e640008060146 */
[----:B-1----:R-:W-:Y:S05]  /*55b0*/  @!P3 BRA `(.L_x_5723) ;  /* 0x000001000048b947 */ /* 0x002fea0003800000 */
.L_x_5722:
[----:B------:R-:W-:Y:S01]  /*55c0*/  UIMAD UR4, UR36, 0xa80, UR60 ;  /* 0x00000a80240478a4 */ /* 0x000fe2000f8e023c */
[----:B------:R-:W-:Y:S01]  /*55d0*/  WARPGROUP.ARRIVE ;  /* 0x00000000000079c5 */ /* 0x000fe20000000000 */
        /* <DEDUP_REMOVED lines=8> */
[----:B------:R-:W-:Y:S01]  /*5660*/  HGMMA.64x16x16.F32 R168, gdesc[UR56], RZ, !UPT, gsb0 ;  /* 0x0020000038a879f0 */ /* 0x000fe2000c0008ff */
        /* <DEDUP_REMOVED lines=144> */
[----:B------:R-:W-:Y:S01]  /*5f70*/  UMOV UR11, 0x40000040 ;  /* 0x40000040000b7882 */ /* 0x000fe20000000000 */
        /* <DEDUP_REMOVED lines=435> */
.L_x_5724:
[----:B------:R-:W-:Y:S01]  /*7ab0*/  ULEA UR11, UR5, UR37, 0x3 ;  /* 0x00000025050b7291 */ /* 0x000fe2000f8e183f */
[----:B01----:R-:W-:-:S05]  /*7ac0*/  IMAD.U32 R0, RZ, RZ, UR7 ;  /* 0x00000007ff007e24 */ /* 0x003fca000f8e00ff */
[----:B------:R-:W-:-:S04]  /*7ad0*/  SHF.L.U32 R0, R0, 0x1f, RZ ;  /* 0x0000001f00007819 */ /* 0x000fc800000006ff */
[----:B------:R0:W1:Y:S01]  /*7ae0*/  SYNCS.PHASECHK.TRANS64.TRYWAIT P3, [UR11+0x36850], R0 ;  /* 0x03685000ff0075a7 */ /* 0x000062000806014b */
[----:B------:R-:W-:Y:S05]  /*7af0*/  @!P0 BRA `(.L_x_5725) ;  /* 0x0000000000048947 */ /* 0x000fea0003800000 */
[----:B------:R-:W-:Y:S01]  /*7b00*/  BPT.TRAP 0x1 ;  /* 0x000000040000795c */ /* 0x000fe20000300000 */
.L_x_5725:
[----:B-1----:R-:W-:Y:S05]  /*7b10*/  @P3 BRA `(.L_x_5726) ;  /* 0x0000000000083947 */ /* 0x002fea0003800000 */
[----:B------:R-:W1:Y:S02]  /*7b20*/  SYNCS.PHASECHK.TRANS64.TRYWAIT P3, [UR11+0x36850], R0 ;  /* 0x03685000ff0075a7 */ /* 0x000e64000806014b */
[----:B-1----:R-:W-:Y:S05]  /*7b30*/  @!P3 BRA `(.L_x_5727) ;  /* 0x000000dc0000b947 */ /* 0x002fea0003800000 */
.L_x_5726:
[----:B------:R-:W-:Y:S01]  /*7b40*/  UIADD3 UR4, UR37, 0x400, URZ ;  /* 0x0000040025047890 */ /* 0x000fe2000fffe03f */
[----:B------:R-:W-:Y:S01]  /*7b50*/  WARPGROUP.ARRIVE ;  /* 0x00000000000079c5 */ /* 0x000fe20000000000 */
[----:B------:R-:W-:Y:S01]  /*7b60*/  UMOV UR15, 0x40000040 ;  /* 0x40000040000f7882 */ /* 0x000fe20000000000 */
[----:B-1----:R-:W1:Y:S01]  /*7b70*/  @P2 LDC R3, c[0x0][0x44c] ;  /* 0x00011300ff032b82 */ /* 0x002e620000000800 */
[----:B------:R-:W-:Y:S01]  /*7b80*/  USHF.R.U32.HI UR4, URZ, 0x4, UR4 ;  /* 0x000000043f047899 */ /* 0x000fe20008011604 */
[----:B------:R-:W-:Y:S01]  /*7b90*/  IMAD.IADD R4, R22, 0x1, R17 ;  /* 0x0000000116047824 */ /* 0x000fe200078e0211 */
[----:B------:R-:W-:Y:S02]  /*7ba0*/  UMOV UR7, 0x40000040 ;  /* 0x4000004000077882 */ /* 0x000fe40000000000 */
[----:B------:R-:W-:-:S03]  /*7bb0*/  ULOP3.LUT UR4, UR4, 0x3fff, URZ, 0xc0, !UPT ;  /* 0x00003fff04047892 */ /* 0x000fc6000f8ec03f */
[----:B0-----:R-:W0:Y:S01]  /*7bc0*/  @P2 LDC R0, c[0x0][0x450] ;  /* 0x00011400ff002b82 */ /* 0x001e220000000800 */
[----:B------:R-:W-:-:S04]  /*7bd0*/  ULOP3.LUT UR4, UR4, 0x3800000, URZ, 0xfc, !UPT ;  /* 0x0380000004047892 */ /* 0x000fc8000f8efc3f */
[----:B------:R-:W-:-:S03]  /*7be0*/  UIMAD UR4, UR5, 0xa80, UR4 ;  /* 0x00000a80050478a4 */ /* 0x000fc6000f8e0204 */
[----:B------:R-:W2:Y:S01]  /*7bf0*/  LDC R5, c[0x0][0x2f0] ;  /* 0x0000bc00ff057b82 */ /* 0x000ea20000000800 */
[----:B------:R-:W-:Y:S01]  /*7c00*/  UIADD3 UR10, UR4, 0x80, URZ ;  /* 0x00000080040a7890 */ /* 0x000fe2000fffe03f */
[----:B------:R-:W-:Y:S02]  /*7c10*/  UMOV UR5, UR36 ;  /* 0x0000002400057c82 */ /* 0x000fe40008000000 */
[----:B------:R-:W-:Y:S02]  /*7c20*/  UMOV UR14, UR4 ;  /* 0x00000004000e7c82 */ /* 0x000fe40008000000 */
[----:B------:R-:W-:Y:S01]  /*7c30*/  HGMMA.64x192x16.F32 R24, R200, gdesc[UR12].tnspB, R24, gsb0 ;  /* 0x42e0000cc8187df0 */ /* 0x000fe20008000818 */
[----:B------:R-:W-:Y:S01]  /*7c40*/  UMOV UR15, 0x40000040 ;  /* 0x40000040000f7882 */ /* 0x000fe20000000000 */
[----:B------:R-:W-:Y:S01]  /*7c50*/  UMOV UR14, UR10 ;  /* 0x0000000a000e7c82 */ /* 0x000fe20008000000 */
[----:B------:R-:W-:Y:S01]  /*7c60*/  UIADD3 UR10, UR4, 0x100, URZ ;  /* 0x00000100040a7890 */ /* 0x000fe2000fffe03f */
[----:B-1----:R-:W-:-:S05]  /*7c70*/  @P2 IMAD.HI.U32 R3, R4, R3, RZ ;  /* 0x0000000304032227 */ /* 0x002fca00078e00ff */
[----:B0-----:R-:W-:Y:S01]  /*7c80*/  @P2 SHF.R.U32.HI R4, RZ, R0, R3 ;  /* 0x00000000ff042219 */ /* 0x001fe20000011603 */
[----:B------:R-:W-:-:S04]  /*7c90*/  IMAD.MOV.U32 R0, RZ, RZ, -0x70 ;  /* 0xffffff90ff007424 */ /* 0x000fc800078e00ff */
[----:B------:R-:W0:Y:S01]  /*7ca0*/  SHFL.IDX PT, R3, R4, 0x1, 0x1c1f ;  /* 0x003c1f0004037f89 */ /* 0x000e2200000e0000 */
[----:B------:R-:W-:-:S04]  /*7cb0*/  IMAD R0, R9, R0, 0x1 ;  /* 0x0000000109007424 */ /* 0x000fc800078e0200 */
[----:B------:R-:W-:-:S04]  /*7cc0*/  IMAD R0, R19, -0x2, R0 ;  /* 0xfffffffe13007824 */ /* 0x000fc800078e0200 */
[----:B--2---:R-:W-:-:S05]  /*7cd0*/  IMAD R2, R5, UR39, R0 ;  /* 0x0000002705027c24 */ /* 0x004fca000f8e0200 */
[----:B0-----:R-:W-:-:S04]  /*7ce0*/  IADD3 R0, R3, -UR61, R2 ;  /* 0x8000003d03007c10 */ /* 0x001fc8000fffe002 */
[C---:B------:R-:W-:Y:S02]  /*7cf0*/  ISETP.GT.AND P3, PT, R0.reuse, RZ, PT ;  /* 0x000000ff0000720c */ /* 0x040fe40003f64270 */
[----:B------:R-:W-:Y:S02]  /*7d00*/  ISETP.GT.AND P4, PT, R0, 0x1, PT ;  /* 0x000000010000780c */ /* 0x000fe40003f84270 */
[----:B------:R-:W-:Y:S02]  /*7d10*/  FSEL R219, R170, -INF , P3 ;  /* 0xff800000aadb7808 */ /* 0x000fe40001800000 */
[----:B------:R-:W-:Y:S02]  /*7d20*/  ISETP.GT.AND P3, PT, R0, 0x8, PT ;  /* 0x000000080000780c */ /* 0x000fe40003f64270 */
[----:B------:R-:W-:Y:S01]  /*7d30*/  FMNMX.FTZ R14, R219, R8, !PT ;  /* 0x00000008db0e7209 */ /* 0x000fe20007810000 */
[----:B------:R-:W-:Y:S02]  /*7d40*/  WARPGROUP.DEPBAR.LE gsb0, 0x0 ;  /* 0x00008000000079c5 */ /* 0x000fe40000010000 */
[----:B------:R-:W-:Y:S01]  /*7d50*/  WARPGROUP.ARRIVE ;  /* 0x00000000000079c5 */ /* 0x000fe20000000000 */
[----:B------:R-:W-:-:S02]  /*7d60*/  FSEL R201, R171, -INF , P4 ;  /* 0xff800000abc97808 */ /* 0x000fc40002000000 */
[----:B------:R-:W-:Y:S02]  /*7d70*/  ISETP.GT.AND P4, PT, R0, 0x9, PT ;  /* 0x000000090000780c */ /* 0x000fe40003f84270 */
[----:B------:R-:W-:Y:S01]  /*7d80*/  FSEL R203, R174, -INF , P3 ;  /* 0xff800000aecb7808 */ /* 0x000fe20001800000 */
[----:B------:R-:W-:Y:S01]  /*7d90*/  HGMMA.64x192x16.F32 R24, R196, gdesc[UR12].tnspB, R24, gsb0 ;  /* 0x42e0000cc4187df0 */ /* 0x000fe20008000818 */
[----:B------:R-:W-:Y:S01]  /*7da0*/  UMOV UR14, UR10 ;  /* 0x0000000a000e7c82 */ /* 0x000fe20008000000 */
[----:B------:R-:W-:Y:S01]  /*7db0*/  UMOV UR15, 0x40000040 ;  /* 0x40000040000f7882 */ /* 0x000fe20000000000 */
[----:B------:R-:W-:Y:S01]  /*7dc0*/  UIADD3 UR10, UR4, 0x180, URZ ;  /* 0x00000180040a7890 */ /* 0x000fe2000fffe03f */
[----:B------:R-:W-:Y:S02]  /*7dd0*/  FMNMX.FTZ R14, R201, R14, !PT ;  /* 0x0000000ec90e7209 */ /* 0x000fe40007810000 */
[----:B------:R-:W-:Y:S02]  /*7de0*/  ISETP.GT.AND P3, PT, R0, 0x10, PT ;  /* 0x000000100000780c */ /* 0x000fe40003f64270 */
[----:B------:R-:W-:-:S02]  /*7df0*/  FSEL R221, R175, -INF , P4 ;  /* 0xff800000afdd7808 */ /* 0x000fc40002000000 */
[----:B------:R-:W-:Y:S02]  /*7e00*/  FMNMX.FTZ R14, R203, R14, !PT ;  /* 0x0000000ecb0e7209 */ /* 0x000fe40007810000 */
[----:B------:R-:W-:Y:S02]  /*7e10*/  ISETP.GT.AND P4, PT, R0, 0x11, PT ;  /* 0x000000110000780c */ /* 0x000fe40003f84270 */
[----:B------:R-:W-:Y:S01]  /*7e20*/  FMNMX.FTZ R14, R221, R14, !PT ;  /* 0x0000000edd0e7209 */ /* 0x000fe20007810000 */
[----:B------:R-:W-:Y:S02]  /*7e30*/  WARPGROUP.DEPBAR.LE gsb0, 0x0 ;  /* 0x00008000000079c5 */ /* 0x000fe40000010000 */
[----:B------:R-:W-:Y:S01]  /*7e40*/  WARPGROUP.ARRIVE ;  /* 0x00000000000079c5 */ /* 0x000fe20000000000 */
[----:B------:R-:W-:Y:S02]  /*7e50*/  FSEL R199, R162, -INF , P3 ;  /* 0xff800000a2c77808 */ /* 0x000fe40001800000 */
[----:B------:R-:W-:-:S02]  /*7e60*/  ISETP.GT.AND P3, PT, R0, 0x18, PT ;  /* 0x000000180000780c */ /* 0x000fc40003f64270 */
[----:B------:R-:W-:Y:S01]  /*7e70*/  FSEL R197, R163, -INF , P4 ;  /* 0xff800000a3c57808 */ /* 0x000fe20002000000 */
[----:B------:R-:W-:Y:S01]  /*7e80*/  HGMMA.64x192x16.F32 R24, R192, gdesc[UR12].tnspB, R24, gsb0 ;  /* 0x42e0000cc0187df0 */ /* 0x000fe20008000818 */
[----:B------:R-:W-:Y:S01]  /*7e90*/  UMOV UR14, UR10 ;  /* 0x0000000a000e7c82 */ /* 0x000fe20008000000 */
[----:B------:R-:W-:Y:S01]  /*7ea0*/  UMOV UR15, 0x40000040 ;  /* 0x40000040000f7882 */ /* 0x000fe20000000000 */
[----:B------:R-:W-:Y:S01]  /*7eb0*/  FMNMX.FTZ R14, R199, R14, !PT ;  /* 0x0000000ec70e7209 */ /* 0x000fe20007810000 */
[----:B------:R-:W-:Y:S01]  /*7ec0*/  UIADD3 UR10, UR4, 0x200, URZ ;  /* 0x00000200040a7890 */ /* 0x000fe2000fffe03f */
[----:B------:R-:W-:Y:S02]  /*7ed0*/  ISETP.GT.AND P4, PT, R0, 0x19, PT ;  /* 0x000000190000780c */ /* 0x000fe40003f84270 */
[----:B------:R-:W-:Y:S01]  /*7ee0*/  FMNMX.FTZ R14, R197, R14, !PT ;  /* 0x0000000ec50e7209 */ /* 0x000fe20007810000 */
[----:B------:R-:W-:Y:S02]  /*7ef0*/  WARPGROUP.DEPBAR.LE gsb0, 0x0 ;  /* 0x00008000000079c5 */ /* 0x000fe40000010000 */
[----:B------:R-:W-:Y:S01]  /*7f00*/  WARPGROUP.ARRIVE ;  /* 0x00000000000079c5 */ /* 0x000fe20000000000 */
[----:B------:R-:W-:-:S02]  /*7f10*/  FSEL R195, R166, -INF , P3 ;  /* 0xff800000a6c37808 */ /* 0x000fc40001800000 */
[----:B------:R-:W-:Y:S02]  /*7f20*/  ISETP.GT.AND P3, PT, R0, 0x20, PT ;  /* 0x000000200000780c */ /* 0x000fe40003f64270 */
[----:B------:R-:W-:-:S05]  /*7f30*/  FSEL R193, R167, -INF , P4 ;  /* 0xff800000a7c17808 */ /* 0x000fca0002000000 */
[----:B------:R-:W-:Y:S01]  /*7f40*/  HGMMA.64x192x16.F32 R24, R188, gdesc[UR12].tnspB, R24, gsb0 ;  /* 0x42e0000cbc187df0 */ /* 0x000fe20008000818 */
[----:B------:R-:W-:Y:S01]  /*7f50*/  FMNMX.FTZ R14, R195, R14, !PT ;  /* 0x0000000ec30e7209 */ /* 0x000fe20007810000 */
[----:B------:R-:W-:Y:S01]  /*7f60*/  UMOV UR14, UR10 ;  /* 0x0000000a000e7c82 */ /* 0x000fe20008000000 */
[----:B------:R-:W-:Y:S01]  /*7f70*/  UMOV UR15, 0x40000040 ;  /* 0x40000040000f7882 */ /* 0x000fe20000000000 */
[----:B------:R-:W-:Y:S01]  /*7f80*/  ISETP.GT.AND P4, PT, R0, 0x21, PT ;  /* 0x000000210000780c */ /* 0x000fe20003f84270 */
[----:B------:R-:W-:Y:S01]  /*7f90*/  UIADD3 UR10, UR4, 0x280, URZ ;  /* 0x00000280040a7890 */ /* 0x000fe2000fffe03f */
[----:B------:R-:W-:Y:S01]  /*7fa0*/  FSEL R11, R154, -INF , P3 ;  /* 0xff8000009a0b7808 */ /* 0x000fe20001800000 */
[----:B------:R-:W-:Y:S01]  /*7fb0*/  UIADD3 UR4, UR4, 0x300, URZ ;  /* 0x0000030004047890 */ /* 0x000fe2000fffe03f */
        /* <DEDUP_REMOVED lines=53> */
[----:B------:R-:W-:Y:S01]  /*8310*/  FMNMX.FTZ R14, R123, R14, !PT ;  /* 0x0000000e7b0e7209 */ /* 0x000fe20007810000 */
[----:B------:R-:W0:Y:S01]  /*8320*/  LDC R0, c[0x0][0x988] ;  /* 0x00026200ff007b82 */ /* 0x000e220000000800 */
[----:B------:R-:W-:Y:S01]  /*8330*/  FSEL R127, R127, -INF , P4 ;  /* 0xff8000007f7f7808 */ /* 0x000fe20002000000 */
[----:B------:R-:W-:Y:S02]  /*8340*/  WARPGROUP.DEPBAR.LE gsb0, 0x0 ;  /* 0x00008000000079c5 */ /* 0x000fe40000010000 */
[----:B------:R-:W-:Y:S01]  /*8350*/  WARPGROUP.ARRIVE ;  /* 0x00000000000079c5 */ /* 0x000fe20000000000 */
[----:B------:R-:W-:Y:S01]  /*8360*/  FSEL R189, R126, -INF , P3 ;  /* 0xff8000007ebd7808 */ /* 0x000fe20001800000 */
[----:B------:R-:W1:Y:S03]  /*8370*/  SHFL.IDX PT, R191, R4, RZ, 0x1c1f ;  /* 0x001c1fff04bf7589 */ /* 0x000e6600000e0000 */
[----:B------:R-:W-:Y:S01]  /*8380*/  FMNMX.FTZ R14, R189, R14, !PT ;  /* 0x0000000ebd0e7209 */ /* 0x000fe20007810000 */
[----:B------:R-:W-:Y:S01]  /*8390*/  HGMMA.64x192x16.F32 R24, R184, gdesc[UR12].tnspB, R24, gsb0 ;  /* 0x42e0000cb8187df0 */ /* 0x000fe20008000818 */
[----:B------:R-:W-:Y:S01]  /*83a0*/  UMOV UR14, UR10 ;  /* 0x0000000a000e7c82 */ /* 0x000fe20008000000 */
[----:B------:R-:W-:Y:S01]  /*83b0*/  UMOV UR15, 0x40000040 ;  /* 0x40000040000f7882 */ /* 0x000fe20000000000 */
[----:B------:R-:W-:-:S05]  /*83c0*/  FMNMX.FTZ R14, R127, R14, !PT ;  /* 0x0000000e7f0e7209 */ /* 0x000fca0007810000 */
[----:B------:R-:W2:Y:S01]  /*83d0*/  SHFL.BFLY PT, R5, R14, 0x2, 0x1f ;  /* 0x0c401f000e057f89 */ /* 0x000ea200000e0000 */
[----:B-1----:R-:W-:-:S04]  /*83e0*/  IADD3 R2, R191, -UR61, R2 ;  /* 0x8000003dbf027c10 */ /* 0x002fc8000fffe002 */
[C---:B------:R-:W-:Y:S02]  /*83f0*/  ISETP.GT.AND P4, PT, R2.reuse, RZ, PT ;  /* 0x000000ff0200720c */ /* 0x040fe40003f84270 */
[----:B------:R-:W-:-:S04]  /*8400*/  ISETP.GT.AND P5, PT, R2, 0x1, PT ;  /* 0x000000010200780c */ /* 0x000fc80003fa4270 */
[----:B------:R-:W-:Y:S02]  /*8410*/  FSEL R169, R169, -INF , P5 ;  /* 0xff800000a9a97808 */ /* 0x000fe40002800000 */
[----:B--2---:R-:W-:Y:S02]  /*8420*/  FMNMX.FTZ R20, R14, R5, !PT ;  /* 0x000000050e147209 */ /* 0x004fe40007810000 */
[----:B------:R-:W-:-:S03]  /*8430*/  ISETP.GT.AND P5, PT, R2, 0x9, PT ;  /* 0x000000090200780c */ /* 0x000fc60003fa4270 */
[----:B------:R-:W1:Y:S01]  /*8440*/  SHFL.BFLY PT, R5, R20, 0x1, 0x1f ;  /* 0x0c201f0014057f89 */ /* 0x000e6200000e0000 */
[----:B------:R-:W-:Y:S02]  /*8450*/  FSEL R173, R173, -INF , P5 ;  /* 0xff800000adad7808 */ /* 0x000fe40002800000 */
[----:B------:R-:W-:-:S04]  /*8460*/  ISETP.GT.AND P5, PT, R2, 0x11, PT ;  /* 0x000000110200780c */ /* 0x000fc80003fa4270 */
        /* <DEDUP_REMOVED lines=8> */
[C---:B------:R-:W-:Y:S01]  /*84f0*/  FSETP.NEU.FTZ.AND P3, PT, R5.reuse, -INF , PT ;  /* 0xff8000000500780b */ /* 0x040fe20003f7d000 */
[----:B0-----:R-:W-:Y:S01]  /*8500*/  FMUL.FTZ R122, R5, R0 ;  /* 0x00000000057a7220 */ /* 0x001fe20000410000 */
[----:B------:R-:W-:-:S04]  /*8510*/  ISETP.GT.AND P5, PT, R2, 0x31, PT ;  /* 0x000000310200780c */ /* 0x000fc80003fa4270 */
[----:B------:R-:W-:Y:S02]  /*8520*/  FSEL R14, R122, RZ, P3 ;  /* 0x000000ff7a0e7208 */ /* 0x000fe40001800000 */
[----:B------:R-:W-:Y:S02]  /*8530*/  FSEL R145, R145, -INF , P5 ;  /* 0xff80000091917808 */ /* 0x000fe40002800000 */
[C---:B------:R-:W-:Y:S01]  /*8540*/  ISETP.GT.AND P5, PT, R2.reuse, 0x39, PT ;  /* 0x000000390200780c */ /* 0x040fe20003fa4270 */
[-CC-:B------:R-:W-:Y:S01]  /*8550*/  FFMA.FTZ R20, R219, R0.reuse, -R14.reuse ;  /* 0x00000000db147223 */ /* 0x180fe2000001080e */
[-CC-:B------:R-:W-:Y:S01]  /*8560*/  FFMA.FTZ R122, R221, R0.reuse, -R14.reuse ;  /* 0x00000000dd7a7223 */ /* 0x180fe2000001080e */
[-CC-:B------:R-:W-:Y:S01]  /*8570*/  FFMA.FTZ R130, R193, R0.reuse, -R14.reuse ;  /* 0x00000000c1827223 */ /* 0x180fe2000001080e */
[----:B------:R-:W-:Y:S01]  /*8580*/  FSEL R149, R149, -INF , P5 ;  /* 0xff80000095957808 */ /* 0x000fe20002800000 */
[-CC-:B------:R-:W-:Y:S01]  /*8590*/  FFMA.FTZ R193, R11, R0.reuse, -R14.reuse ;  /* 0x000000000bc17223 */ /* 0x180fe2000001080e */
        /* <DEDUP_REMOVED lines=13> */
[----:B------:R-:W-:Y:S01]  /*8670*/  MUFU.EX2 R20, R20 ;  /* 0x0000001400147308 */ /* 0x000fe20000000800 */
[-CC-:B------:R-:W-:Y:S01]  /*8680*/  FFMA.FTZ R203, R203, R0.reuse, -R14.reuse ;  /* 0x00000000cbcb7223 */ /* 0x180fe2000001080e */
[-CC-:B------:R-:W-:Y:S01]  /*8690*/  FFMA.FTZ R197, R197, R0.reuse, -R14.reuse ;  /* 0x00000000c5c57223 */ /* 0x180fe2000001080e */
[----:B------:R-:W-:Y:S01]  /*86a0*/  FSEL R129, R129, -INF , P5 ;  /* 0xff80000081817808 */ /* 0x000fe20002800000 */
[-CC-:B------:R-:W-:Y:S01]  /*86b0*/  FFMA.FTZ R142, R123, R0.reuse, -R14.reuse ;  /* 0x000000007b8e7223 */ /* 0x180fe2000001080e */
[C---:B------:R-:W-:Y:S01]  /*86c0*/  ISETP.GT.AND P5, PT, R2.reuse, 0x59, PT ;  /* 0x000000590200780c */ /* 0x040fe20003fa4270 */
[-CC-:B------:R-:W-:Y:S01]  /*86d0*/  FFMA.FTZ R13, R13, R0.reuse, -R14.reuse ;  /* 0x000000000d0d7223 */ /* 0x180fe2000001080e */
[-CC-:B------:R-:W-:Y:S01]  /*86e0*/  FFMA.FTZ R21, R21, R0.reuse, -R14.reuse ;  /* 0x0000000015157223 */ /* 0x180fe2000001080e */
[----:B------:R-:W-:Y:S01]  /*86f0*/  MUFU.EX2 R201, R201 ;  /* 0x000000c900c97308 */ /* 0x000fe20000000800 */
[----:B------:R-:W-:Y:S01]  /*8700*/  FSEL R133, R133, -INF , P5 ;  /* 0xff80000085857808 */ /* 0x000fe20002800000 */
[----:B------:R-:W-:Y:S01]  /*8710*/  FFMA.FTZ R123, R189, R0, -R14 ;  /* 0x00000000bd7b7223 */ /* 0x000fe2000001080e */
[----:B------:R-:W-:-:S04]  /*8720*/  ISETP.GT.AND P5, PT, R2, 0x61, PT ;  /* 0x000000610200780c */ /* 0x000fc80003fa4270 */
[----:B------:R-:W-:Y:S01]  /*8730*/  FSEL R233, R121, -INF , P5 ;  /* 0xff80000079e97808 */ /* 0x000fe20002800000 */
[-CC-:B------:R-:W-:Y:S01]  /*8740*/  FFMA.FTZ R121, R15, R0.reuse, -R14.reuse ;  /* 0x000000000f797223 */ /* 0x180fe2000001080e */
[----:B------:R-:W-:Y:S01]  /*8750*/  ISETP.GT.AND P5, PT, R2, 0x69, PT ;  /* 0x000000690200780c */ /* 0x000fe20003fa4270 */
[-CC-:B------:R-:W-:Y:S01]  /*8760*/  FFMA.FTZ R15, R139, R0.reuse, -R14.reuse ;  /* 0x000000008b0f7223 */ /* 0x180fe2000001080e */
[----:B------:R-:W-:Y:S02]  /*8770*/  MUFU.EX2 R203, R203 ;  /* 0x000000cb00cb7308 */ /* 0x000fe40000000800 */
[----:B------:R-:W-:Y:S01]  /*8780*/  FSEL R237, R125, -INF , P5 ;  /* 0xff8000007ded7808 */ /* 0x000fe20002800000 */
[----:B------:R-:W-:-:S05]  /*8790*/  FFMA.FTZ R125, R151, R0, -R14 ;  /* 0x00000000977d7223 */ /* 0x000fca000001080e */
        /* <DEDUP_REMOVED lines=12> */
[----:B------:R-:W-:Y:S01]  /*8860*/  FSEL R185, R168, -INF , P4 ;  /* 0xff800000a8b97808 */ /* 0x000fe20002000000 */
[----:B------:R-:W-:Y:S01]  /*8870*/  WARPGROUP.ARRIVE ;  /* 0x00000000000079c5 */ /* 0x000fe20000000000 */
[----:B------:R-:W-:-:S03]  /*8880*/  ISETP.GT.AND P4, PT, R2, 0x8, PT ;  /* 0x000000080200780c */ /* 0x000fc60003f84270 */
[----:B------:R-:W-:Y:S01]  /*8890*/  MUFU.EX2 R21, R21 ;  /* 0x0000001500157308 */ /* 0x000fe20000000800 */
[----:B------:R-:W-:Y:S02]  /*88a0*/  FMNMX.FTZ R4, R185, R10, !PT ;  /* 0x0000000ab9047209 */ /* 0x000fe40007810000 */
[----:B------:R-:W-:Y:S01]  /*88b0*/  FSEL R187, R172, -INF , P4 ;  /* 0xff800000acbb7808 */ /* 0x000fe20002000000 */
[----:B------:R-:W-:Y:S01]  /*88c0*/  HGMMA.64x192x16.F32 R24, R180, gdesc[UR12].tnspB, R24, gsb0 ;  /* 0x42e0000cb4187df0 */ /* 0x000fe20008000818 */
[----:B------:R-:W-:Y:S02]  /*88d0*/  FMNMX.FTZ R4, R169, R4, !PT ;  /* 0x00000004a9047209 */ /* 0x000fe40007810000 */
[----:B------:R-:W-:Y:S01]  /*88e0*/  ISETP.GT.AND P4, PT, R2, 0x10, PT ;  /* 0x000000100200780c */ /* 0x000fe20003f84270 */
[----:B------:R-:W-:Y:S01]  /*88f0*/  MUFU.EX2 R138, R138 ;  /* 0x0000008a008a7308 */ /* 0x000fe20000000800 */
[----:B------:R-:W-:Y:S02]  /*8900*/  FMNMX.FTZ R4, R187, R4, !PT ;  /* 0x00000004bb047209 */ /* 0x000fe40007810000 */
[----:B------:R-:W-:-:S02]  /*8910*/  FSEL R191, R160, -INF , P4 ;  /* 0xff800000a0bf7808 */ /* 0x000fc40002000000 */
[----:B------:R-:W-:Y:S02]  /*8920*/  FMNMX.FTZ R4, R173, R4, !PT ;  /* 0x00000004ad047209 */ /* 0x000fe40007810000 */
[----:B------:R-:W-:Y:S01]  /*8930*/  ISETP.GT.AND P4, PT, R2, 0x18, PT ;  /* 0x000000180200780c */ /* 0x000fe20003f84270 */
[----:B------:R-:W-:Y:S01]  /*8940*/  MUFU.EX2 R131, R131 ;  /* 0x0000008300837308 */ /* 0x000fe20000000800 */
[----:B------:R-:W-:Y:S02]  /*8950*/  FMNMX.FTZ R4, R191, R4, !PT ;  /* 0x00000004bf047209 */ /* 0x000fe40007810000 */
[----:B------:R-:W-:Y:S02]  /*8960*/  FSEL R219, R164, -INF , P4 ;  /* 0xff800000a4db7808 */ /* 0x000fe40002000000 */
[----:B------:R-:W-:Y:S02]  /*8970*/  FMNMX.FTZ R4, R161, R4, !PT ;  /* 0x00000004a1047209 */ /* 0x000fe40007810000 */
[----:B------:R-:W-:Y:S01]  /*8980*/  ISETP.GT.AND P4, PT, R2, 0x20, PT ;  /* 0x000000200200780c */ /* 0x000fe20003f84270 */
[----:B------:R-:W-:Y:S01]  /*8990*/  MUFU.EX2 R142, R142 ;  /* 0x0000008e008e7308 */ /* 0x000fe20000000800 */
[----:B------:R-:W-:-:S02]  /*89a0*/  FMNMX.FTZ R4, R219, R4, !PT ;  /* 0x00000004db047209 */ /* 0x000fc40007810000 */
[----:B------:R-:W-:Y:S02]  /*89b0*/  FSEL R221, R152, -INF , P4 ;  /* 0xff80000098dd7808 */ /* 0x000fe40002000000 */
[----:B------:R-:W-:Y:S02]  /*89c0*/  FMNMX.FTZ R4, R165, R4, !PT ;  /* 0x00000004a5047209 */ /* 0x000fe40007810000 */
[----:B------:R-:W-:Y:S01]  /*89d0*/  ISETP.GT.AND P4, PT, R2, 0x28, PT ;  /* 0x000000280200780c */ /* 0x000fe20003f84270 */
[----:B------:R-:W-:Y:S01]  /*89e0*/  MUFU.EX2 R123, R123 ;  /* 0x0000007b007b7308 */ /* 0x000fe20000000800 */
[----:B------:R-:W-:Y:S02]  /*89f0*/  FMNMX.FTZ R4, R221, R4, !PT ;  /* 0x00000004dd047209 */ /* 0x000fe40007810000 */
[----:B------:R-:W-:Y:S02]  /*8a00*/  FSEL R223, R156, -INF , P4 ;  /* 0xff8000009cdf7808 */ /* 0x000fe40002000000 */
[----:B------:R-:W-:-:S02]  /*8a10*/  FMNMX.FTZ R4, R153, R4, !PT ;  /* 0x0000000499047209 */ /* 0x000fc40007810000 */
[----:B------:R-:W-:Y:S02]  /*8a20*/  ISETP.GT.AND P4, PT, R2, 0x30, PT ;  /* 0x000000300200780c */ /* 0x000fe40003f84270 */
        /* <DEDUP_REMOVED lines=9> */
[----:B------:R-:W-:Y:S01]  /*8ac0*/  FSEL R229, R136, -INF , P4 ;  /* 0xff80000088e57808 */ /* 0x000fe20002000000 */
[----:B------:R-:W-:Y:S01]  /*8ad0*/  FFMA.FTZ R136, R147, R0, -R14 ;  /* 0x0000000093887223 */ /* 0x000fe2000001080e */
[----:B------:R-:W-:-:S02]  /*8ae0*/  FMNMX.FTZ R4, R149, R4, !PT ;  /* 0x0000000495047209 */ /* 0x000fc40007810000 */
[----:B------:R-:W-:Y:S02]  /*8af0*/  ISETP.GT.AND P4, PT, R2, 0x48, PT ;  /* 0x000000480200780c */ /* 0x000fe40003f84270 */
[----:B------:R-:W-:Y:S01]  /*8b00*/  FMNMX.FTZ R4, R229, R4, !PT ;  /* 0x00000004e5047209 */ /* 0x000fe20007810000 */
[----:B------:R-:W-:Y:S01]  /*8b10*/  MUFU.EX2 R136, R136 ;  /* 0x0000008800887308 */ /* 0x000fe20000000800 */
[----:B------:R-:W-:Y:S01]  /*8b20*/  FSEL R11, R140, -INF , P4 ;  /* 0xff8000008c0b7808 */ /* 0x000fe20002000000 */
[----:B------:R-:W-:Y:S01]  /*8b30*/  FFMA.FTZ R140, R175, R0, -R14 ;  /* 0x00000000af8c7223 */ /* 0x000fe2000001080e */
[----:B------:R-:W-:Y:S02]  /*8b40*/  FMNMX.FTZ R4, R137, R4, !PT ;  /* 0x0000000489047209 */ /* 0x000fe40007810000 */
[----:B------:R-:W-:Y:S02]  /*8b50*/  ISETP.GT.AND P4, PT, R2, 0x50, PT ;  /* 0x000000500200780c */ /* 0x000fe40003f84270 */
[----:B------:R-:W-:Y:S01]  /*8b60*/  FMNMX.FTZ R4, R11, R4, !PT ;  /* 0x000000040b047209 */ /* 0x000fe20007810000 */
[----:B------:R-:W-:Y:S01]  /*8b70*/  MUFU.EX2 R140, R140 ;  /* 0x0000008c008c7308 */ /* 0x000fe20000000800 */
[----:B------:R-:W-:-:S02]  /*8b80*/  FSEL R155, R128, -INF , P4 ;  /* 0xff800000809b7808 */ /* 0x000fc40002000000 */
[----:B------:R-:W-:Y:S02]  /*8b90*/  FMNMX.FTZ R4, R141, R4, !PT ;  /* 0x000000048d047209 */ /* 0x000fe40007810000 */
[----:B------:R-:W-:Y:S02]  /*8ba0*/  ISETP.GT.AND P4, PT, R2, 0x58, PT ;  /* 0x000000580200780c */ /* 0x000fe40003f84270 */
[----:B------:R-:W-:Y:S01]  /*8bb0*/  FMNMX.FTZ R4, R155, R4, !PT ;  /* 0x000000049b047209 */ /* 0x000fe20007810000 */
[----:B------:R0:W-:Y:S01]  /*8bc0*/  MUFU.EX2 R128, R134 ;  /* 0x0000008600807308 */ /* 0x0001e20000000800 */
[----:B------:R-:W-:Y:S01]  /*8bd0*/  FSEL R231, R132, -INF , P4 ;  /* 0xff80000084e77808 */ /* 0x000fe20002000000 */
[----:B------:R-:W-:Y:S01]  /*8be0*/  FFMA.FTZ R132, R167, R0, -R14 ;  /* 0x00000000a7847223 */ /* 0x000fe2000001080e */
[----:B------:R-:W-:Y:S02]  /*8bf0*/  FMNMX.FTZ R4, R129, R4, !PT ;  /* 0x0000000481047209 */ /* 0x000fe40007810000 */
[----:B------:R-:W-:-:S02]  /*8c00*/  ISETP.GT.AND P4, PT, R2, 0x60, PT ;  /* 0x000000600200780c */ /* 0x000fc40003f84270 */
[----:B------:R-:W-:Y:S01]  /*8c10*/  FMNMX.FTZ R4, R231, R4, !PT ;  /* 0x00000004e7047209 */ /* 0x000fe20007810000 */
[----:B------:R-:W1:Y:S01]  /*8c20*/  MUFU.EX2 R132, R132 ;  /* 0x0000008400847308 */ /* 0x000e620000000800 */
[----:B------:R-:W-:Y:S01]  /*8c30*/  FSEL R159, R120, -INF , P4 ;  /* 0xff800000789f7808 */ /* 0x000fe20002000000 */
[--C-:B0-----:R-:W-:Y:S01]  /*8c40*/  FFMA.FTZ R134, R143, R0, -R14.reuse ;  /* 0x000000008f867223 */ /* 0x101fe2000001080e */
[----:B------:R-:W-:Y:S02]  /*8c50*/  FMNMX.FTZ R4, R133, R4, !PT ;  /* 0x0000000485047209 */ /* 0x000fe40007810000 */
[----:B------:R-:W-:Y:S02]  /*8c60*/  ISETP.GT.AND P4, PT, R2, 0x68, PT ;  /* 0x000000680200780c */ /* 0x000fe40003f84270 */
[----:B------:R-:W-:Y:S01]  /*8c70*/  FMNMX.FTZ R4, R159, R4, !PT ;  /* 0x000000049f047209 */ /* 0x000fe20007810000 */
[----:B------:R0:W-:Y:S01]  /*8c80*/  MUFU.EX2 R120, R3 ;  /* 0x0000000300787308 */ /* 0x0001e20000000800 */
[----:B------:R-:W-:Y:S01]  /*8c90*/  FSEL R235, R124, -INF , P4 ;  /* 0xff8000007ceb7808 */ /* 0x000fe20002000000 */
[----:B------:R-:W-:Y:S01]  /*8ca0*/  FFMA.FTZ R124, R163, R0, -R14 ;  /* 0x00000000a37c7223 */ /* 0x000fe2000001080e */
[----:B------:R-:W-:-:S04]  /*8cb0*/  FMNMX.FTZ R4, R233, R4, !PT ;  /* 0x00000004e9047209 */ /* 0x000fc80007810000 */
[----:B------:R-:W-:Y:S01]  /*8cc0*/  FMNMX.FTZ R4, R235, R4, !PT ;  /* 0x00000004eb047209 */ /* 0x000fe20007810000 */
[----:B------:R-:W-:Y:S01]  /*8cd0*/  MUFU.EX2 R124, R124 ;  /* 0x0000007c007c7308 */ /* 0x000fe20000000800 */
[----:B-1----:R-:W-:Y:S02]  /*8ce0*/  F2FP.F16.F32.PACK_AB R189, R132, R13 ;  /* 0x0000000d84bd723e */ /* 0x002fe400000000ff */
[----:B------:R-:W-:-:S05]  /*8cf0*/  FMNMX.FTZ R4, R237, R4, !PT ;  /* 0x00000004ed047209 */ /* 0x000fca0007810000 */
[----:B0-----:R-:W0:Y:S01]  /*8d00*/  SHFL.BFLY PT, R3, R4, 0x2, 0x1f ;  /* 0x0c401f0004037f89 */ /* 0x001e2200000e0000 */
[----:B------:R-:W-:Y:S01]  /*8d10*/  MUFU.EX2 R134, R134 ;  /* 0x0000008600867308 */ /* 0x000fe20000000800 */
[----:B0-----:R-:W-:-:S05]  /*8d20*/  FMNMX.FTZ R3, R4, R3, !PT ;  /* 0x0000000304037209 */ /* 0x001fca0007810000 */
[----:B------:R-:W0:Y:S02]  /*8d30*/  SHFL.BFLY PT, R4, R3, 0x1, 0x1f ;  /* 0x0c201f0003047f89 */ /* 0x000e2400000e0000 */
[----:B0-----:R-:W-:Y:S02]  /*8d40*/  FMNMX.FTZ R4, R3, R4, !PT ;  /* 0x0000000403047209 */ /* 0x001fe40007810000 */
[----:B------:R-:W-:Y:S02]  /*8d50*/  FSEL R3, R5, RZ, P3 ;  /* 0x000000ff05037208 */ /* 0x000fe40001800000 */
[C---:B------:R-:W-:Y:S01]  /*8d60*/  FSETP.NEU.FTZ.AND P4, PT, R4.reuse, -INF , PT ;  /* 0xff8000000400780b */ /* 0x040fe20003f9d000 */
[----:B------:R-:W-:Y:S01]  /*8d70*/  FMUL.FTZ R144, R4, R0 ;  /* 0x0000000004907220 */ /* 0x000fe20000410000 */
[C---:B------:R-:W-:Y:S01]  /*8d80*/  ISETP.GT.AND P3, PT, R9.reuse, R12, PT ;  /* 0x0000000c0900720c */ /* 0x040fe20003f64270 */
[----:B------:R-:W-:-:S03]  /*8d90*/  VIADD R9, R9, 0xffffffff ;  /* 0xffffffff09097836 */ /* 0x000fc60000000000 */
[----:B------:R-:W-:-:S05]  /*8da0*/  FSEL R144, R144, RZ, P4 ;  /* 0x000000ff90907208 */ /* 0x000fca0002000000 */
[-CC-:B------:R-:W-:Y:S01]  /*8db0*/  FFMA.FTZ R151, R153, R0.reuse, -R144.reuse ;  /* 0x0000000099977223 */ /* 0x180fe20000010890 */
[-C--:B------:R-:W-:Y:S01]  /*8dc0*/  FFMA.FTZ R153, R157, R0.reuse, -R144 ;  /* 0x000000009d997223 */ /* 0x080fe20000010890 */
[----:B------:R-:W-:Y:S01]  /*8dd0*/  FADD.FTZ R157, -R3, R8 ;  /* 0x00000008039d7221 */ /* 0x000fe20000010100 */
[----:B------:R-:W-:Y:S01]  /*8de0*/  IMAD.U32 R8, RZ, RZ, UR6 ;  /* 0x00000006ff087e24 */ /* 0x000fe2000f8e00ff */
[----:B------:R-:W-:Y:S01]  /*8df0*/  UMOV UR6, UR4 ;  /* 0x0000000400067c82 */ /* 0x000fe20008000000 */
[----:B------:R-:W-:Y:S01]  /*8e00*/  FSEL R3, R4, RZ, P4 ;  /* 0x000000ff04037208 */ /* 0x000fe20002000000 */
[-C--:B------:R-:W-:Y:S01]  /*8e10*/  FMUL.FTZ R146, R157, R0.reuse ;  /* 0x000000009d927220 */ /* 0x080fe20000410000 */
[-CC-:B------:R-:W-:Y:S01]  /*8e20*/  FFMA.FTZ R135, R185, R0.reuse, -R144.reuse ;  /* 0x00000000b9877223 */ /* 0x180fe20000010890 */
[-CC-:B------:R-:W-:Y:S01]  /*8e30*/  FFMA.FTZ R200, R169, R0.reuse, -R144.reuse ;  /* 0x00000000a9c87223 */ /* 0x180fe20000010890 */
[-C--:B------:R-:W-:Y:S01]  /*8e40*/  FFMA.FTZ R202, R187, R0.reuse, -R144 ;  /* 0x00000000bbca7223 */ /* 0x080fe20000010890 */
[----:B------:R-:W-:Y:S01]  /*8e50*/  FADD.FTZ R157, -R3, R10 ;  /* 0x0000000a039d7221 */ /* 0x000fe20000010100 */
[----:B------:R-:W-:Y:S01]  /*8e60*/  @!P1 VIADD R8, R8, 0x36840 ;  /* 0x0003684008089836 */ /* 0x000fe20000000000 */
[----:B------:R-:W0:Y:S01]  /*8e70*/  MUFU.EX2 R3, R146 ;  /* 0x0000009200037308 */ /* 0x000e220000000800 */
[-CC-:B------:R-:W-:Y:S01]  /*8e80*/  FFMA.FTZ R139, R173, R0.reuse, -R144.reuse ;  /* 0x00000000ad8b7223 */ /* 0x180fe20000010890 */
[-C--:B------:R-:W-:Y:S01]  /*8e90*/  FMUL.FTZ R157, R157, R0.reuse ;  /* 0x000000009d9d7220 */ /* 0x080fe20000410000 */
[----:B------:R-:W-:Y:S01]  /*8ea0*/  FFMA.FTZ R196, R191, R0, -R144 ;  /* 0x00000000bfc47223 */ /* 0x000fe20000010890 */
[----:B------:R-:W-:Y:S01]  /*8eb0*/  @!P1 PRMT R8, RZ, 0x654, R8 ;  /* 0x00000654ff089816 */ /* 0x000fe20000000008 */
[----:B------:R-:W-:-:S02]  /*8ec0*/  IMAD.U32 R10, RZ, RZ, UR11 ;  /* 0x0000000bff0a7e24 */ /* 0x000fc4000f8e00ff */
        /* <DEDUP_REMOVED lines=9> */
[----:B------:R-:W-:Y:S01]  /*8f60*/  FFMA.FTZ R190, R227, R0, -R144 ;  /* 0x00000000e3be7223 */ /* 0x000fe20000010890 */
[----:B------:R-:W-:-:S02]  /*8f70*/  WARPGROUP.DEPBAR.LE gsb0, 0x0 ;  /* 0x00008000000079c5 */ /* 0x000fc40000010000 */
[----:B------:R-:W-:Y:S01]  /*8f80*/  WARPGROUP.ARRIVE ;  /* 0x00000000000079c5 */ /* 0x000fe20000000000 */
[----:B------:R-:W1:Y:S01]  /*8f90*/  MUFU.EX2 R2, R157 ;  /* 0x0000009d00027308 */ /* 0x000e620000000800 */
[----:B0-----:R-:W-:Y:S01]  /*8fa0*/  FFMA.FTZ R6, R3, R6, R20 ;  /* 0x0000000603067223 */ /* 0x001fe20000010014 */
[-CC-:B------:R-:W-:Y:S01]  /*8fb0*/  FFMA.FTZ R183, R171, R0.reuse, -R14.reuse ;  /* 0x00000000abb77223 */ /* 0x180fe2000001080e */
[-C--:B------:R-:W-:Y:S01]  /*8fc0*/  FFMA.FTZ R14, R127, R0.reuse, -R14 ;  /* 0x000000007f0e7223 */ /* 0x080fe2000001080e */
[-C--:B------:R-:W-:Y:S01]  /*8fd0*/  FFMA.FTZ R149, R149, R0.reuse, -R144 ;  /* 0x0000000095957223 */ /* 0x080fe20000010890 */
[----:B------:R-:W-:Y:S01]  /*8fe0*/  HGMMA.64x192x16.F32 R24, R176, gdesc[UR4].tnspB, R24, gsb0 ;  /* 0x42e00004b0187df0 */ /* 0x000fe20008000818 */
        /* <DEDUP_REMOVED lines=8> */
[-CC-:B------:R-:W-:Y:S01]  /*9070*/  FFMA.FTZ R159, R159, R0.reuse, -R144.reuse ;  /* 0x000000009f9f7223 */ /* 0x180fe20000010890 */
[-CC-:B------:R-:W-:Y:S01]  /*9080*/  FFMA.FTZ R233, R233, R0.reuse, -R144.reuse ;  /* 0x00000000e9e97223 */ /* 0x180fe20000010890 */
[----:B------:R-:W-:Y:S01]  /*9090*/  MUFU.EX2 R202, R202 ;  /* 0x000000ca00ca7308 */ /* 0x000fe20000000800 */
[----:B-1----:R-:W-:Y:S01]  /*90a0*/  FFMA.FTZ R157, R2, R7, R135 ;  /* 0x00000007029d7223 */ /* 0x002fe20000010087 */
[-CC-:B------:R-:W-:Y:S01]  /*90b0*/  FFMA.FTZ R7, R137, R0.reuse, -R144.reuse ;  /* 0x0000000089077223 */ /* 0x180fe20000010890 */
[----:B------:R-:W-:Y:S01]  /*90c0*/  FADD.FTZ R137, R122, R11 ;  /* 0x0000000b7a897221 */ /* 0x000fe20000010000 */
[-CC-:B------:R-:W-:Y:S01]  /*90d0*/  FFMA.FTZ R11, R141, R0.reuse, -R144.reuse ;  /* 0x000000008d0b7223 */ /* 0x180fe20000010890 */
[-CC-:B------:R-:W-:Y:S01]  /*90e0*/  FFMA.FTZ R235, R235, R0.reuse, -R144.reuse ;  /* 0x00000000ebeb7223 */ /* 0x180fe20000010890 */
[----:B------:R-:W-:Y:S01]  /*90f0*/  FFMA.FTZ R144, R237, R0, -R144 ;  /* 0x00000000ed907223 */ /* 0x000fe20000010890 */
[----:B------:R-:W-:Y:S01]  /*9100*/  UMOV UR7, UR38 ;  /* 0x0000002600077c82 */ /* 0x000fe20008000000 */
[----:B------:R-:W-:Y:S01]  /*9110*/  MUFU.EX2 R139, R139 ;  /* 0x0000008b008b7308 */ /* 0x000fe20000000800 */
[----:B0-----:R-:W-:Y:S01]  /*9120*/  FADD.FTZ R157, R200, R157 ;  /* 0x0000009dc89d7221 */ /* 0x001fe20000010000 */
[----:B------:R-:W-:-:S02]  /*9130*/  F2FP.F16.F32.PACK_AB R201, R201, R20 ;  /* 0x00000014c9c9723e */ /* 0x000fc400000000ff */
[----:B------:R-:W-:Y:S02]  /*9140*/  F2FP.F16.F32.PACK_AB R203, R122, R203 ;  /* 0x000000cb7acb723e */ /* 0x000fe400000000ff */
[----:B------:R-:W-:Y:S02]  /*9150*/  F2FP.F16.F32.PACK_AB R200, R200, R135 ;  /* 0x00000087c8c8723e */ /* 0x000fe400000000ff */
[----:B------:R-:W-:Y:S01]  /*9160*/  MUFU.EX2 R196, R196 ;  /* 0x000000c400c47308 */ /* 0x000fe20000000800 */
[----:B------:R-:W-:Y:S02]  /*9170*/  F2FP.F16.F32.PACK_AB R191, R125, R124 ;  /* 0x0000007c7dbf723e */ /* 0x000fe400000000ff */
[----:B------:R-:W-:Y:S02]  /*9180*/  F2FP.F16.F32.PACK_AB R185, R136, R121 ;  /* 0x0000007988b9723e */ /* 0x000fe400000000ff */
[----:B------:R-:W-:Y:S02]  /*9190*/  F2FP.F16.F32.PACK_AB R187, R134, R15 ;  /* 0x0000000f86bb723e */ /* 0x000fe400000000ff */
[----:B------:R-:W-:Y:S01]  /*91a0*/  F2FP.F16.F32.PACK_AB R181, R138, R21 ;  /* 0x000000158ab5723e */ /* 0x000fe200000000ff */
        /* <DEDUP_REMOVED lines=23> */
[----:B------:R1:W-:Y:S01]  /*9320*/  @!P1 SYNCS.ARRIVE.TRANS64.RED.A1T0 RZ, [R8+URZ], RZ ;  /* 0x000000ff08ff99a7 */ /* 0x0003e2000810043f */
[----:B------:R-:W-:-:S04]  /*9330*/  F2FP.F16.F32.PACK_AB R177, R142, R131 ;  /* 0x000000838eb1723e */ /* 0x000fc800000000ff */
[----:B------:R-:W-:Y:S01]  /*9340*/  MUFU.EX2 R176, R159 ;  /* 0x0000009f00b07308 */ /* 0x000fe20000000800 */
[----:B-1----:R-:W-:-:S07]  /*9350*/  @!P1 VIADD R8, R10, 0x36860 ;  /* 0x000368600a089836 */ /* 0x002fce0000000000 */
[----:B------:R1:W2:Y:S01]  /*9360*/  MUFU.EX2 R10, R129 ;  /* 0x00000081000a7308 */ /* 0x0002a20000000800 */
[----:B0-----:R-:W-:Y:S02]  /*9370*/  F2FP.F16.F32.PACK_AB R179, R14, R123 ;  /* 0x0000007b0eb3723e */ /* 0x001fe400000000ff */
[----:B------:R-:W-:-:S04]  /*9380*/  @!P1 PRMT R8, RZ, 0x654, R8 ;  /* 0x00000654ff089816 */ /* 0x000fc80000000008 */
[----:B------:R0:W-:Y:S01]  /*9390*/  @!P1 SYNCS.ARRIVE.TRANS64.RED.A1T0 RZ, [R8+URZ], RZ ;  /* 0x000000ff08ff99a7 */ /* 0x0001e2000810043f */
[----:B------:R-:W3:Y:S01]  /*93a0*/  MUFU.EX2 R178, R235 ;  /* 0x000000eb00b27308 */ /* 0x000ee20000000800 */
[----:B0-----:R-:W-:Y:S01]  /*93b0*/  FADD.FTZ R8, R202, R157 ;  /* 0x0000009dca087221 */ /* 0x001fe20000010000 */
[----:B------:R-:W-:-:S03]  /*93c0*/  F2FP.F16.F32.PACK_AB R202, R139, R202 ;  /* 0x000000ca8bca723e */ /* 0x000fc600000000ff */
[----:B------:R-:W-:Y:S01]  /*93d0*/  FADD.FTZ R127, R139, R8 ;  /* 0x000000088b7f7221 */ /* 0x000fe20000010000 */
[----:B------:R-:W-:-:S03]  /*93e0*/  FADD.FTZ R8, R126, R137 ;  /* 0x000000897e087221 */ /* 0x000fc60000010000 */
[----:B------:R-:W-:Y:S01]  /*93f0*/  FADD.FTZ R6, R196, R127 ;  /* 0x0000007fc4067221 */ /* 0x000fe20000010000 */
[C---:B------:R-:W-:Y:S01]  /*9400*/  FADD.FTZ R8, R197.reuse, R8 ;  /* 0x00000008c5087221 */ /* 0x040fe20000010000 */
[----:B------:R-:W-:Y:S02]  /*9410*/  F2FP.F16.F32.PACK_AB R197, R197, R126 ;  /* 0x0000007ec5c5723e */ /* 0x000fe400000000ff */
[C---:B------:R-:W-:Y:S01]  /*9420*/  FADD.FTZ R127, R143.reuse, R6 ;  /* 0x000000068f7f7221 */ /* 0x040fe20000010000 */
[----:B------:R-:W-:-:S03]  /*9430*/  F2FP.F16.F32.PACK_AB R196, R143, R196 ;  /* 0x000000c48fc4723e */ /* 0x000fc600000000ff */
        /* <DEDUP_REMOVED lines=20> */
[C---:B------:R-:W-:Y:S02]  /*9580*/  F2FP.F16.F32.PACK_AB R188, R145.reuse, R188 ;  /* 0x000000bc91bc723e */ /* 0x040fe400000000ff */
[----:B-1----:R-:W-:Y:S01]  /*9590*/  FADD.FTZ R129, R145, R8 ;  /* 0x0000000891817221 */ /* 0x002fe20000010000 */
[----:B------:R-:W-:-:S03]  /*95a0*/  FADD.FTZ R127, R132, R127 ;  /* 0x0000007f847f7221 */ /* 0x000fc60000010000 */
[----:B------:R-:W-:Y:S01]  /*95b0*/  FADD.FTZ R6, R190, R129 ;  /* 0x00000081be067221 */ /* 0x000fe20000010000 */
[----:B------:R-:W-:Y:S01]  /*95c0*/  FADD.FTZ R8, R124, R127 ;  /* 0x0000007f7c087221 */ /* 0x000fe20000010000 */
[C---:B------:R-:W-:Y:S02]  /*95d0*/  F2FP.F16.F32.PACK_AB R190, R149.reuse, R190 ;  /* 0x000000be95be723e */ /* 0x040fe400000000ff */
[----:B------:R-:W-:Y:S01]  /*95e0*/  FADD.FTZ R127, R149, R6 ;  /* 0x00000006957f7221 */ /* 0x000fe20000010000 */
        /* <DEDUP_REMOVED lines=10> */
[----:B------:R-:W-:Y:S01]  /*9690*/  FADD.FTZ R6, R134, R13 ;  /* 0x0000000d86067221 */ /* 0x000fe20000010000 */
[----:B------:R-:W-:Y:S02]  /*96a0*/  IMAD.MOV.U32 R8, RZ, RZ, R5 ;  /* 0x000000ffff087224 */ /* 0x000fe400078e0005 */
[----:B------:R-:W-:Y:S01]  /*96b0*/  FADD.FTZ R127, R180, R127 ;  /* 0x0000007fb47f7221 */ /* 0x000fe20000010000 */
[----:B------:R-:W-:Y:S01]  /*96c0*/  FADD.FTZ R7, R21, R6 ;  /* 0x0000000615077221 */ /* 0x000fe20000010000 */
[----:B--2---:R-:W-:-:S02]  /*96d0*/  F2FP.F16.F32.PACK_AB R180, R10, R180 ;  /* 0x000000b40ab4723e */ /* 0x004fc400000000ff */
[----:B------:R-:W-:Y:S01]  /*96e0*/  FADD.FTZ R127, R10, R127 ;  /* 0x0000007f0a7f7221 */ /* 0x000fe20000010000 */
[----:B------:R-:W-:Y:S01]  /*96f0*/  FADD.FTZ R6, R138, R7 ;  /* 0x000000078a067221 */ /* 0x000fe20000010000 */
[----:B------:R-:W-:Y:S02]  /*9700*/  IMAD.MOV.U32 R10, RZ, RZ, R4 ;  /* 0x000000ffff0a7224 */ /* 0x000fe400078e0004 */
        /* <DEDUP_REMOVED lines=9> */
[----:B------:R-:W-:Y:S01]  /*97a0*/  FADD.FTZ R127, R233, R127 ;  /* 0x0000007fe97f7221 */ /* 0x000fe20000010000 */
[----:B------:R-:W-:-:S03]  /*97b0*/  FADD.FTZ R6, R142, R7 ;  /* 0x000000078e067221 */ /* 0x000fc60000010000 */
[----:B---3--:R-:W-:Y:S01]  /*97c0*/  FADD.FTZ R127, R178, R127 ;  /* 0x0000007fb27f7221 */ /* 0x008fe20000010000 */
[----:B------:R-:W-:Y:S01]  /*97d0*/  FADD.FTZ R6, R123, R6 ;  /* 0x000000067b067221 */ /* 0x000fe20000010000 */
[C---:B------:R-:W-:Y:S02]  /*97e0*/  F2FP.F16.F32.PACK_AB R178, R144.reuse, R178 ;  /* 0x000000b290b2723e */ /* 0x040fe400000000ff */
[----:B------:R-:W-:Y:S01]  /*97f0*/  FADD.FTZ R7, R144, R127 ;  /* 0x0000007f90077221 */ /* 0x000fe20000010000 */
[----:B------:R-:W-:Y:S01]  /*9800*/  FADD.FTZ R6, R14, R6 ;  /* 0x000000060e067221 */ /* 0x000fe20000010000 */
[----:B------:R-:W-:Y:S06]  /*9810*/  @P3 BRA `(.L_x_5728) ;  /* 0xffffffbc00283947 */ /* 0x000fec000383ffff */
.L_x_5719:
[----:B------:R-:W-:-:S13]  /*9820*/  ISETP.GE.AND P2, PT, R9, RZ, PT ;  /* 0x000000ff0900720c */ /* 0x000fda0003f46270 */
[----:B------:R-:W-:Y:S05]  /*9830*/  @!P2 BRA `(.L_x_5729) ;  /* 0x0000003800e0a947 */ /* 0x000fea0003800000 */
[----:B------:R-:W-:Y:S01]  /*9840*/  IMAD.MOV.U32 R8, RZ, RZ, R5 ;  /* 0x000000ffff087224 */ /* 0x000fe200078e0005 */
[----:B------:R-:W-:Y:S01]  /*9850*/  UMOV UR6, UR38 ;  /* 0x0000002600067c82 */ /* 0x000fe20008000000 */
[----:B------:R-:W-:Y:S01]  /*9860*/  IMAD.MOV.U32 R11, RZ, RZ, R4 ;  /* 0x000000ffff0b7224 */ /* 0x000fe200078e0004 */
[----:B------:R-:W-:-:S06]  /*9870*/  UMOV UR5, UR36 ;  /* 0x0000002400057c82 */ /* 0x000fcc0008000000 */
.L_x_5738:
        /* <DEDUP_REMOVED lines=8> */
.L_x_5730:
[----:B------:R-:W-:Y:S01]  /*9900*/  ULEA UR4, UR36, UR37, 0x3 ;  /* 0x0000002524047291 */ /* 0x000fe2000f8e183f */
[----:B------:R-:W-:-:S05]  /*9910*/  IMAD.U32 R0, RZ, RZ, UR38 ;  /* 0x00000026ff007e24 */ /* 0x000fca000f8e00ff */
[----:B------:R-:W-:-:S04]  /*9920*/  SHF.L.U32 R0, R0, 0x1f, RZ ;  /* 0x0000001f00007819 */ /* 0x000fc800000006ff */
[----:B------:R0:W1:Y:S01]  /*9930*/  SYNCS.PHASECHK.TRANS64.TRYWAIT P2, [UR4+0x36830], R0 ;  /* 0x03683000ff0075a7 */ /* 0x0000620008040144 */
[----:B------:R-:W-:Y:S05]  /*9940*/  @!P0 BRA `(.L_x_5731) ;  /* 0x0000000000048947 */ /* 0x000fea0003800000 */
[----:B------:R-:W-:Y:S01]  /*9950*/  BPT.TRAP 0x1 ;  /* 0x000000040000795c */ /* 0x000fe20000300000 */
.L_x_5731:
[----:B-1----:R-:W-:Y:S05]  /*9960*/  @P2 BRA `(.L_x_5732) ;  /* 0x0000000000082947 */ /* 0x002fea0003800000 */
[----:B------:R-:W1:Y:S02]  /*9970*/  SYNCS.PHASECHK.TRANS64.TRYWAIT P2, [UR4+0x36830], R0 ;  /* 0x03683000ff0075a7 */ /* 0x000e640008040144 */
[----:B-1----:R-:W-:Y:S05]  /*9980*/  @!P2 BRA `(.L_x_5733) ;  /* 0x000000bc0084a947 */ /* 0x002fea0003800000 */
.L_x_5732:
        /* <DEDUP_REMOVED lines=591> */
.L_x_5734:
[----:B------:R-:W-:Y:S01]  /*be80*/  ULEA UR10, UR5, UR37, 0x3 ;  /* 0x00000025050a7291 */ /* 0x000fe2000f8e183f */
[----:B01----:R-:W-:-:S05]  /*be90*/  IMAD.U32 R0, RZ, RZ, UR6 ;  /* 0x00000006ff007e24 */ /* 0x003fca000f8e00ff */
[----:B------:R-:W-:-:S04]  /*bea0*/  SHF.L.U32 R0, R0, 0x1f, RZ ;  /* 0x0000001f00007819 */ /* 0x000fc800000006ff */
[----:B------:R0:W1:Y:S01]  /*beb0*/  SYNCS.PHASECHK.TRANS64.TRYWAIT P2, [UR10+0x36850], R0 ;  /* 0x03685000ff0075a7 */ /* 0x000062000804014a */
[----:B------:R-:W-:Y:S05]  /*bec0*/  @!P0 BRA `(.L_x_5735) ;  /* 0x0000000000048947 */ /* 0x000fea0003800000 */
[----:B------:R-:W-:Y:S01]  /*bed0*/  BPT.TRAP 0x1 ;  /* 0x000000040000795c */ /* 0x000fe20000300000 */
.L_x_5735:
[----:B-1----:R-:W-:Y:S05]  /*bee0*/  @P2 BRA `(.L_x_5736) ;  /* 0x0000000000082947 */ /* 0x002fea0003800000 */
[----:B------:R-:W1:Y:S02]  /*bef0*/  SYNCS.PHASECHK.TRANS64.TRYWAIT P2, [UR10+0x36850], R0 ;  /* 0x03685000ff0075a7 */ /* 0x000e64000804014a */
[----:B-1----:R-:W-:Y:S05]  /*bf00*/  @!P2 BRA `(.L_x_5737) ;  /* 0x00000098003ca947 */ /* 0x002fea0003800000 */
.L_x_5736:
[----:B------:R-:W-:Y:S01]  /*bf10*/  UIADD3 UR4, UR37, 0x400, URZ ;  /* 0x0000040025047890 */ /* 0x000fe2000fffe03f */
[----:B------:R-:W-:Y:S01]  /*bf20*/  WARPGROUP.ARRIVE ;  /* 0x00000000000079c5 */ /* 0x000fe20000000000 */
[----:B------:R-:W-:Y:S01]  /*bf30*/  UMOV UR15, 0x40000040 ;  /* 0x40000040000f7882 */ /* 0x000fe20000000000 */
[----:B01----:R-:W-:Y:S01]  /*bf40*/  FMNMX.FTZ R0, R168, R11, !PT ;  /* 0x0000000ba8007209 */ /* 0x003fe20007810000 */
[----:B------:R-:W-:Y:S01]  /*bf50*/  USHF.R.U32.HI UR4, URZ, 0x4, UR4 ;  /* 0x000000043f047899 */ /* 0x000fe20008011604 */
[C---:B------:R-:W-:Y:S01]  /*bf60*/  ISETP.GT.AND P2, PT, R9.reuse, RZ, PT ;  /* 0x000000ff0900720c */ /* 0x040fe20003f44270 */
[----:B------:R-:W-:Y:S01]  /*bf70*/  VIADD R9, R9, 0xffffffff ;  /* 0xffffffff09097836 */ /* 0x000fe20000000000 */
[----:B------:R-:W-:Y:S01]  /*bf80*/  FMNMX.FTZ R3, R169, R0, !PT ;  /* 0x00000000a9037209 */ /* 0x000fe20007810000 */
[----:B------:R-:W-:-:S03]  /*bf90*/  ULOP3.LUT UR4, UR4, 0x3fff, URZ, 0xc0, !UPT ;  /* 0x00003fff04047892 */ /* 0x000fc6000f8ec03f */
[----:B------:R-:W-:Y:S01]  /*bfa0*/  FMNMX.FTZ R0, R172, R3, !PT ;  /* 0x00000003ac007209 */ /* 0x000fe20007810000 */
[----:B------:R-:W-:-:S03]  /*bfb0*/  ULOP3.LUT UR4, UR4, 0x3800000, URZ, 0xfc, !UPT ;  /* 0x0380000004047892 */ /* 0x000fc6000f8efc3f */
[----:B------:R-:W-:Y:S01]  /*bfc0*/  FMNMX.FTZ R3, R173, R0, !PT ;  /* 0x00000000ad037209 */ /* 0x000fe20007810000 */
[----:B------:R-:W-:-:S03]  /*bfd0*/  UIMAD UR4, UR5, 0xa80, UR4 ;  /* 0x00000a80050478a4 */ /* 0x000fc6000f8e0204 */
[----:B------:R-:W-:Y:S01]  /*bfe0*/  FMNMX.FTZ R0, R160, R3, !PT ;  /* 0x00000003a0007209 */ /* 0x000fe20007810000 */
[----:B------:R-:W-:Y:S01]  /*bff0*/  UIADD3 UR6, UR4, 0x80, URZ ;  /* 0x0000008004067890 */ /* 0x000fe2000fffe03f */
[----:B------:R-:W-:Y:S02]  /*c000*/  UMOV UR5, UR36 ;  /* 0x0000002400057c82 */ /* 0x000fe40008000000 */
[----:B------:R-:W-:Y:S01]  /*c010*/  UMOV UR14, UR4 ;  /* 0x00000004000e7c82 */ /* 0x000fe20008000000 */
[----:B------:R-:W-:Y:S01]  /*c020*/  FMNMX.FTZ R3, R161, R0, !PT ;  /* 0x00000000a1037209 */ /* 0x000fe20007810000 */
[----:B------:R-:W-:Y:S01]  /*c030*/  HGMMA.64x192x16.F32 R24, R200, gdesc[UR12].tnspB, R24, gsb0 ;  /* 0x42e0000cc8187df0 */ /* 0x000fe20008000818 */
[----:B------:R-:W-:Y:S01]  /*c040*/  UMOV UR15, 0x40000040 ;  /* 0x40000040000f7882 */ /* 0x000fe20000000000 */
[----:B------:R-:W-:Y:S01]  /*c050*/  UMOV UR14, UR6 ;  /* 0x00000006000e7c82 */ /* 0x000fe20008000000 */
[----:B------:R-:W-:Y:S01]  /*c060*/  UIADD3 UR6, UR4, 0x100, URZ ;  /* 0x0000010004067890 */ /* 0x000fe2000fffe03f */
        /* <DEDUP_REMOVED lines=23> */
[----:B0-----:R-:W-:Y:S02]  /*c1e0*/  FMNMX.FTZ R10, R5, R0, !PT ;  /* 0x00000000050a7209 */ /* 0x001fe40007810000 */
[----:B------:R-:W0:Y:S03]  /*c1f0*/  LDC R0, c[0x0][0x988] ;  /* 0x00026200ff007b82 */ /* 0x000e260000000800 */
[----:B------:R-:W1:Y:S02]  /*c200*/  SHFL.BFLY PT, R3, R10, 0x1, 0x1f ;  /* 0x0c201f000a037f89 */ /* 0x000e6400000e0000 */
[----:B-1----:R-:W-:Y:S02]  /*c210*/  FMNMX.FTZ R4, R10, R3, !PT ;  /* 0x000000030a047209 */ /* 0x002fe40007810000 */
[----:B------:R-:W-:-:S03]  /*c220*/  FMNMX.FTZ R10, R170, R8, !PT ;  /* 0x00000008aa0a7209 */ /* 0x000fc60007810000 */
[----:B------:R-:W-:Y:S01]  /*c230*/  FADD.FTZ R3, -R4, R11 ;  /* 0x0000000b04037221 */ /* 0x000fe20000010100 */
[----:B------:R-:W-:-:S03]  /*c240*/  FMNMX.FTZ R5, R171, R10, !PT ;  /* 0x0000000aab057209 */ /* 0x000fc60007810000 */
[-C--:B0-----:R-:W-:Y:S01]  /*c250*/  FMUL.FTZ R2, R3, R0.reuse ;  /* 0x0000000003027220 */ /* 0x081fe20000410000 */
[----:B------:R-:W-:Y:S01]  /*c260*/  FMNMX.FTZ R10, R174, R5, !PT ;  /* 0x00000005ae0a7209 */ /* 0x000fe20007810000 */
[----:B------:R-:W-:-:S03]  /*c270*/  FMUL.FTZ R3, R4, R0 ;  /* 0x0000000004037220 */ /* 0x000fc60000410000 */
[----:B------:R-:W-:Y:S01]  /*c280*/  FMNMX.FTZ R5, R175, R10, !PT ;  /* 0x0000000aaf057209 */ /* 0x000fe20007810000 */
[-CC-:B------:R-:W-:Y:S01]  /*c290*/  FFMA.FTZ R21, R145, R0.reuse, -R3.reuse ;  /* 0x0000000091157223 */ /* 0x180fe20000010803 */
[-CC-:B------:R-:W-:Y:S01]  /*c2a0*/  FFMA.FTZ R145, R149, R0.reuse, -R3.reuse ;  /* 0x0000000095917223 */ /* 0x180fe20000010803 */
[-CC-:B------:R-:W-:Y:S01]  /*c2b0*/  FFMA.FTZ R149, R129, R0.reuse, -R3.reuse ;  /* 0x0000000081957223 */ /* 0x180fe20000010803 */
[----:B------:R-:W-:Y:S01]  /*c2c0*/  FMNMX.FTZ R10, R162, R5, !PT ;  /* 0x00000005a20a7209 */ /* 0x000fe20007810000 */
[-CC-:B------:R-:W-:Y:S01]  /*c2d0*/  FFMA.FTZ R11, R168, R0.reuse, -R3.reuse ;  /* 0x00000000a80b7223 */ /* 0x180fe20000010803 */
[-CC-:B------:R-:W-:Y:S01]  /*c2e0*/  FFMA.FTZ R161, R161, R0.reuse, -R3.reuse ;  /* 0x00000000a1a17223 */ /* 0x180fe20000010803 */
[--C-:B------:R-:W-:Y:S01]  /*c2f0*/  FFMA.FTZ R13, R165, R0, -R3.reuse ;  /* 0x00000000a50d7223 */ /* 0x100fe20000010803 */
        /* <DEDUP_REMOVED lines=12> */
[----:B------:R-:W-:-:S04]  /*c3c0*/  FMNMX.FTZ R10, R154, R5, !PT ;  /* 0x000000059a0a7209 */ /* 0x000fc80007810000 */
[----:B------:R-:W-:-:S03]  /*c3d0*/  FMNMX.FTZ R5, R155, R10, !PT ;  /* 0x0000000a9b057209 */ /* 0x000fc60007810000 */
[----:B------:R-:W0:Y:S01]  /*c3e0*/  MUFU.EX2 R11, R11 ;  /* 0x0000000b000b7308 */ /* 0x000e220000000800 */
[----:B------:R-:W-:-:S04]  /*c3f0*/  FMNMX.FTZ R10, R158, R5, !PT ;  /* 0x000000059e0a7209 */ /* 0x000fc80007810000 */
[----:B------:R-:W-:-:S03]  /*c400*/  FMNMX.FTZ R5, R159, R10, !PT ;  /* 0x0000000a9f057209 */ /* 0x000fc60007810000 */
[----:B------:R-:W-:Y:S01]  /*c410*/  MUFU.EX2 R161, R161 ;  /* 0x000000a100a17308 */ /* 0x000fe20000000800 */
[----:B------:R-:W-:-:S04]  /*c420*/  FMNMX.FTZ R10, R146, R5, !PT ;  /* 0x00000005920a7209 */ /* 0x000fc80007810000 */
[----:B------:R-:W-:-:S03]  /*c430*/  FMNMX.FTZ R5, R147, R10, !PT ;  /* 0x0000000a93057209 */ /* 0x000fc60007810000 */
[----:B------:R-:W-:Y:S01]  /*c440*/  MUFU.EX2 R13, R13 ;  /* 0x0000000d000d7308 */ /* 0x000fe20000000800 */
[----:B------:R-:W-:Y:S01]  /*c450*/  FMNMX.FTZ R10, R150, R5, !PT ;  /* 0x00000005960a7209 */ /* 0x000fe20007810000 */
[----:B0-----:R-:W-:Y:S01]  /*c460*/  FFMA.FTZ R7, R2, R7, R11 ;  /* 0x0000000702077223 */ /* 0x001fe2000001000b */
[----:B------:R-:W-:Y:S02]  /*c470*/  WARPGROUP.DEPBAR.LE gsb0, 0x0 ;  /* 0x00008000000079c5 */ /* 0x000fe40000010000 */
[----:B------:R-:W-:Y:S01]  /*c480*/  WARPGROUP.ARRIVE ;  /* 0x00000000000079c5 */ /* 0x000fe20000000000 */
[----:B------:R-:W-:Y:S01]  /*c490*/  FMNMX.FTZ R5, R151, R10, !PT ;  /* 0x0000000a97057209 */ /* 0x000fe20007810000 */
[-CC-:B------:R-:W-:Y:S01]  /*c4a0*/  FFMA.FTZ R200, R169, R0.reuse, -R3.reuse ;  /* 0x00000000a9c87223 */ /* 0x180fe20000010803 */
[-CC-:B------:R-:W-:Y:S01]  /*c4b0*/  FFMA.FTZ R202, R172, R0.reuse, -R3.reuse ;  /* 0x00000000acca7223 */ /* 0x180fe20000010803 */
[----:B------:R-:W-:Y:S01]  /*c4c0*/  FFMA.FTZ R169, R173, R0, -R3 ;  /* 0x00000000ada97223 */ /* 0x000fe20000010803 */
[----:B------:R-:W-:Y:S01]  /*c4d0*/  FMNMX.FTZ R10, R138, R5, !PT ;  /* 0x000000058a0a7209 */ /* 0x000fe20007810000 */
[----:B------:R-:W-:Y:S01]  /*c4e0*/  HGMMA.64x192x16.F32 R24, R196, gdesc[UR12].tnspB, R24, gsb0 ;  /* 0x42e0000cc4187df0 */ /* 0x000fe20008000818 */
[----:B------:R-:W-:Y:S01]  /*c4f0*/  UMOV UR14, UR6 ;  /* 0x00000006000e7c82 */ /* 0x000fe20008000000 */
[----:B------:R-:W-:Y:S01]  /*c500*/  UMOV UR15, 0x40000040 ;  /* 0x40000040000f7882 */ /* 0x000fe20000000000 */
[----:B------:R-:W-:Y:S01]  /*c510*/  UIADD3 UR6, UR4, 0x180, URZ ;  /* 0x0000018004067890 */ /* 0x000fe2000fffe03f */
[----:B------:R-:W-:Y:S01]  /*c520*/  FMNMX.FTZ R5, R139, R10, !PT ;  /* 0x0000000a8b057209 */ /* 0x000fe20007810000 */
[----:B------:R-:W0:Y:S03]  /*c530*/  MUFU.EX2 R200, R200 ;  /* 0x000000c800c87308 */ /* 0x000e260000000800 */
[----:B------:R-:W-:-:S04]  /*c540*/  FMNMX.FTZ R10, R142, R5, !PT ;  /* 0x000000058e0a7209 */ /* 0x000fc80007810000 */
[----:B------:R-:W-:Y:S01]  /*c550*/  FMNMX.FTZ R5, R143, R10, !PT ;  /* 0x0000000a8f057209 */ /* 0x000fe20007810000 */
[----:B------:R-:W-:Y:S03]  /*c560*/  MUFU.EX2 R202, R202 ;  /* 0x000000ca00ca7308 */ /* 0x000fe60000000800 */
[----:B------:R-:W-:-:S04]  /*c570*/  FMNMX.FTZ R10, R130, R5, !PT ;  /* 0x00000005820a7209 */ /* 0x000fc80007810000 */
[----:B------:R-:W-:Y:S01]  /*c580*/  FMNMX.FTZ R5, R131, R10, !PT ;  /* 0x0000000a83057209 */ /* 0x000fe20007810000 */
[----:B------:R-:W-:Y:S01]  /*c590*/  MUFU.EX2 R169, R169 ;  /* 0x000000a900a97308 */ /* 0x000fe20000000800 */
[C---:B0-----:R-:W-:Y:S01]  /*c5a0*/  FADD.FTZ R7, R200.reuse, R7 ;  /* 0x00000007c8077221 */ /* 0x041fe20000010000 */
[----:B------:R-:W-:Y:S02]  /*c5b0*/  F2FP.F16.F32.PACK_AB R200, R200, R11 ;  /* 0x0000000bc8c8723e */ /* 0x000fe400000000ff */
[----:B------:R-:W-:-:S04]  /*c5c0*/  FMNMX.FTZ R10, R134, R5, !PT ;  /* 0x00000005860a7209 */ /* 0x000fc80007810000 */
[----:B------:R-:W-:Y:S01]  /*c5d0*/  FMNMX.FTZ R5, R135, R10, !PT ;  /* 0x0000000a87057209 */ /* 0x000fe20007810000 */
[----:B------:R-:W-:Y:S03]  /*c5e0*/  MUFU.EX2 R153, R153 ;  /* 0x0000009900997308 */ /* 0x000fe60000000800 */
[----:B------:R-:W-:-:S04]  /*c5f0*/  FMNMX.FTZ R10, R122, R5, !PT ;  /* 0x000000057a0a7209 */ /* 0x000fc80007810000 */
[----:B------:R-:W-:Y:S01]  /*c600*/  FMNMX.FTZ R5, R123, R10, !PT ;  /* 0x0000000a7b057209 */ /* 0x000fe20007810000 */
[----:B------:R-:W-:Y:S03]  /*c610*/  MUFU.EX2 R15, R15 ;  /* 0x0000000f000f7308 */ /* 0x000fe60000000800 */
[----:B------:R-:W-:-:S04]  /*c620*/  FMNMX.FTZ R10, R126, R5, !PT ;  /* 0x000000057e0a7209 */ /* 0x000fc80007810000 */
[----:B------:R-:W-:Y:S01]  /*c630*/  FMNMX.FTZ R10, R127, R10, !PT ;  /* 0x0000000a7f0a7209 */ /* 0x000fe20007810000 */
[----:B------:R-:W-:Y:S04]  /*c640*/  MUFU.EX2 R21, R21 ;  /* 0x0000001500157308 */ /* 0x000fe80000000800 */
[----:B------:R-:W0:Y:S04]  /*c650*/  SHFL.BFLY PT, R5, R10, 0x2, 0x1f ;  /* 0x0c401f000a057f89 */ /* 0x000e2800000e0000 */
[----:B------:R-:W-:Y:S08]  /*c660*/  MUFU.EX2 R145, R145 ;  /* 0x0000009100917308 */ /* 0x000ff00000000800 */
[----:B------:R-:W-:Y:S08]  /*c670*/  MUFU.EX2 R137, R137 ;  /* 0x0000008900897308 */ /* 0x000ff00000000800 */
[----:B------:R-:W-:Y:S01]  /*c680*/  MUFU.EX2 R141, R141 ;  /* 0x0000008d008d7308 */ /* 0x000fe20000000800 */
[----:B0-----:R-:W-:Y:S01]  /*c690*/  FMNMX.FTZ R12, R10, R5, !PT ;  /* 0x000000050a0c7209 */ /* 0x001fe20007810000 */
[----:B------:R-:W-:-:S06]  /*c6a0*/  FFMA.FTZ R10, R120, R0, -R3 ;  /* 0x00000000780a7223 */ /* 0x000fcc0000010803 */
[----:B------:R-:W-:Y:S01]  /*c6b0*/  MUFU.EX2 R149, R149 ;  /* 0x0000009500957308 */ /* 0x000fe20000000800 */
[----:B------:R-:W0:Y:S07]  /*c6c0*/  SHFL.BFLY PT, R5, R12, 0x1, 0x1f ;  /* 0x0c201f000c057f89 */ /* 0x000e2e00000e0000 */
[----:B------:R-:W-:Y:S08]  /*c6d0*/  MUFU.EX2 R129, R129 ;  /* 0x0000008100817308 */ /* 0x000ff00000000800 */
[----:B------:R-:W-:Y:S08]  /*c6e0*/  MUFU.EX2 R10, R10 ;  /* 0x0000000a000a7308 */ /* 0x000ff00000000800 */
[----:B------:R-:W-:Y:S01]  /*c6f0*/  MUFU.EX2 R121, R121 ;  /* 0x0000007900797308 */ /* 0x000fe20000000800 */
[----:B0-----:R-:W-:-:S05]  /*c700*/  FMNMX.FTZ R5, R12, R5, !PT ;  /* 0x000000050c057209 */ /* 0x001fca0007810000 */
[-C--:B------:R-:W-:Y:S02]  /*c710*/  FMUL.FTZ R133, R5, R0.reuse ;  /* 0x0000000005857220 */ /* 0x080fe40000410000 */
[----:B------:R0:W-:Y:S02]  /*c720*/  MUFU.EX2 R12, R124 ;  /* 0x0000007c000c7308 */ /* 0x0001e40000000800 */
[-CC-:B------:R-:W-:Y:S01]  /*c730*/  FFMA.FTZ R201, R171, R0.reuse, -R133.reuse ;  /* 0x00000000abc97223 */ /* 0x180fe20000010885 */
[-CC-:B------:R-:W-:Y:S01]  /*c740*/  FFMA.FTZ R203, R174, R0.reuse, -R133.reuse ;  /* 0x00000000aecb7223 */ /* 0x180fe20000010885 */
[-CC-:B------:R-:W-:Y:S01]  /*c750*/  FFMA.FTZ R14, R175, R0.reuse, -R133.reuse ;  /* 0x00000000af0e7223 */ /* 0x180fe20000010885 */
[-CC-:B------:R-:W-:Y:S01]  /*c760*/  FFMA.FTZ R20, R163, R0.reuse, -R133.reuse ;  /* 0x00000000a3147223 */ /* 0x180fe20000010885 */
[-CC-:B------:R-:W-:Y:S01]  /*c770*/  FFMA.FTZ R120, R167, R0.reuse, -R133.reuse ;  /* 0x00000000a7787223 */ /* 0x180fe20000010885 */
[-CC-:B------:R-:W-:Y:S01]  /*c780*/  FFMA.FTZ R151, R151, R0.reuse, -R133.reuse ;  /* 0x0000000097977223 */ /* 0x180fe20000010885 */
[----:B------:R-:W-:Y:S01]  /*c790*/  MUFU.EX2 R201, R201 ;  /* 0x000000c900c97308 */ /* 0x000fe20000000800 */
[-CC-:B0-----:R-:W-:Y:S01]  /*c7a0*/  FFMA.FTZ R124, R155, R0.reuse, -R133.reuse ;  /* 0x000000009b7c7223 */ /* 0x181fe20000010885 */
[-CC-:B------:R-:W-:Y:S01]  /*c7b0*/  FFMA.FTZ R143, R143, R0.reuse, -R133.reuse ;  /* 0x000000008f8f7223 */ /* 0x180fe20000010885 */
[-CC-:B------:R-:W-:Y:S01]  /*c7c0*/  FFMA.FTZ R131, R131, R0.reuse, -R133.reuse ;  /* 0x0000000083837223 */ /* 0x180fe20000010885 */
[-CC-:B------:R-:W-:Y:S01]  /*c7d0*/  FFMA.FTZ R134, R134, R0.reuse, -R133.reuse ;  /* 0x0000000086867223 */ /* 0x180fe20000010885 */
[-CC-:B------:R-:W-:Y:S01]  /*c7e0*/  FFMA.FTZ R135, R135, R0.reuse, -R133.reuse ;  /* 0x0000000087877223 */ /* 0x180fe20000010885 */
[-CC-:B------:R-:W-:Y:S01]  /*c7f0*/  FFMA.FTZ R123, R123, R0.reuse, -R133.reuse ;  /* 0x000000007b7b7223 */ /* 0x180fe20000010885 */
[-CC-:B------:R-:W-:Y:S01]  /*c800*/  FFMA.FTZ R126, R126, R0.reuse, -R133.reuse ;  /* 0x000000007e7e7223 */ /* 0x180fe20000010885 */
[----:B------:R-:W-:Y:S01]  /*c810*/  MUFU.EX2 R203, R203 ;  /* 0x000000cb00cb7308 */ /* 0x000fe20000000800 */
[----:B------:R-:W-:-:S07]  /*c820*/  FFMA.FTZ R127, R127, R0, -R133 ;  /* 0x000000007f7f7223 */ /* 0x000fce0000010885 */
        /* <DEDUP_REMOVED lines=16> */
[----:B------:R-:W-:Y:S01]  /*c930*/  UMOV UR14, UR6 ;  /* 0x00000006000e7c82 */ /* 0x000fe20008000000 */
[----:B------:R-:W-:Y:S01]  /*c940*/  UMOV UR15, 0x40000040 ;  /* 0x40000040000f7882 */ /* 0x000fe20000000000 */
[----:B------:R-:W-:Y:S01]  /*c950*/  UIADD3 UR6, UR4, 0x200, URZ ;  /* 0x0000020004067890 */ /* 0x000fe2000fffe03f */
        /* <DEDUP_REMOVED lines=14> */
[----:B------:R-:W-:Y:S01]  /*ca40*/  MUFU.EX2 R192, R192 ;  /* 0x000000c000c07308 */ /* 0x000fe20000000800 */
[----:B------:R-:W-:-:S07]  /*ca50*/  UIADD3 UR4, UR4, 0x300, URZ ;  /* 0x0000030004047890 */ /* 0x000fce000fffe03f */
[----:B------:R-:W-:Y:S08]  /*ca60*/  MUFU.EX2 R193, R193 ;  /* 0x000000c100c17308 */ /* 0x000ff00000000800 */
[----:B------:R-:W-:Y:S08]  /*ca70*/  MUFU.EX2 R194, R194 ;  /* 0x000000c200c27308 */ /* 0x000ff00000000800 */
[----:B------:R-:W-:Y:S01]  /*ca80*/  MUFU.EX2 R195, R195 ;  /* 0x000000c300c37308 */ /* 0x000fe20000000800 */
[----:B------:R-:W-:-:S02]  /*ca90*/  WARPGROUP.DEPBAR.LE gsb0, 0x0 ;  /* 0x00008000000079c5 */ /* 0x000fc40000010000 */
[----:B------:R-:W-:Y:S01]  /*caa0*/  WARPGROUP.ARRIVE ;  /* 0x00000000000079c5 */ /* 0x000fe20000000000 */
[-CC-:B------:R-:W-:Y:S01]  /*cab0*/  FFMA.FTZ R188, R144, R0.reuse, -R3.reuse ;  /* 0x0000000090bc7223 */ /* 0x180fe20000010803 */
[-C--:B------:R-:W-:Y:S01]  /*cac0*/  FFMA.FTZ R190, R148, R0.reuse, -R3 ;  /* 0x0000000094be7223 */ /* 0x080fe20000010803 */
[----:B------:R-:W-:Y:S02]  /*cad0*/  IMAD.U32 R144, RZ, RZ, UR10 ;  /* 0x0000000aff907e24 */ /* 0x000fe4000f8e00ff */
[-CC-:B------:R-:W-:Y:S01]  /*cae0*/  FFMA.FTZ R189, R146, R0.reuse, -R133.reuse ;  /* 0x0000000092bd7223 */ /* 0x180fe20000010885 */
[----:B------:R-:W-:Y:S01]  /*caf0*/  FFMA.FTZ R191, R150, R0, -R133 ;  /* 0x0000000096bf7223 */ /* 0x000fe20000010885 */
[----:B------:R-:W-:Y:S01]  /*cb00*/  HGMMA.64x192x16.F32 R24, R184, gdesc[UR12].tnspB, R24, gsb0 ;  /* 0x42e0000cb8187df0 */ /* 0x000fe20008000818 */
[----:B------:R-:W-:Y:S01]  /*cb10*/  UMOV UR14, UR6 ;  /* 0x00000006000e7c82 */ /* 0x000fe20008000000 */
[----:B------:R-:W-:Y:S01]  /*cb20*/  UMOV UR15, 0x40000040 ;  /* 0x40000040000f7882 */ /* 0x000fe20000000000 */
[----:B------:R-:W-:Y:S01]  /*cb30*/  UMOV UR6, UR4 ;  /* 0x0000000400067c82 */ /* 0x000fe20008000000 */
[----:B------:R-:W-:Y:S08]  /*cb40*/  MUFU.EX2 R188, R188 ;  /* 0x000000bc00bc7308 */ /* 0x000ff00000000800 */
[----:B------:R-:W-:Y:S08]  /*cb50*/  MUFU.EX2 R189, R189 ;  /* 0x000000bd00bd7308 */ /* 0x000ff00000000800 */
[----:B------:R-:W-:Y:S08]  /*cb60*/  MUFU.EX2 R190, R190 ;  /* 0x000000be00be7308 */ /* 0x000ff00000000800 */
[----:B------:R-:W-:Y:S01]  /*cb70*/  MUFU.EX2 R191, R191 ;  /* 0x000000bf00bf7308 */ /* 0x000fe20000000800 */
[----:B------:R-:W-:-:S02]  /*cb80*/  WARPGROUP.DEPBAR.LE gsb0, 0x0 ;  /* 0x00008000000079c5 */ /* 0x000fc40000010000 */
[----:B------:R-:W-:Y:S01]  /*cb90*/  WARPGROUP.ARRIVE ;  /* 0x00000000000079c5 */ /* 0x000fe20000000000 */
[-CC-:B------:R-:W-:Y:S01]  /*cba0*/  FFMA.FTZ R184, R136, R0.reuse, -R3.reuse ;  /* 0x0000000088b87223 */ /* 0x180fe20000010803 */
[----:B------:R-:W-:Y:S01]  /*cbb0*/  IMAD.U32 R136, RZ, RZ, UR7 ;  /* 0x00000007ff887e24 */ /* 0x000fe2000f8e00ff */
[----:B------:R-:W-:Y:S01]  /*cbc0*/  UMOV UR7, 0x40000040 ;  /* 0x4000004000077882 */ /* 0x000fe20000000000 */
[-C--:B------:R-:W-:Y:S01]  /*cbd0*/  FFMA.FTZ R186, R140, R0.reuse, -R3 ;  /* 0x000000008cba7223 */ /* 0x080fe20000010803 */
[-CC-:B------:R-:W-:Y:S01]  /*cbe0*/  FFMA.FTZ R185, R138, R0.reuse, -R133.reuse ;  /* 0x000000008ab97223 */ /* 0x180fe20000010885 */
[----:B------:R-:W-:Y:S01]  /*cbf0*/  HGMMA.64x192x16.F32 R24, R180, gdesc[UR12].tnspB, R24, gsb0 ;  /* 0x42e0000cb4187df0 */ /* 0x000fe20008000818 */
[----:B------:R-:W-:Y:S01]  /*cc00*/  @!P1 LEA R136, R136, UR37, 0x3 ;  /* 0x0000002588889c11 */ /* 0x000fe2000f8e18ff */
[----:B------:R-:W-:Y:S01]  /*cc10*/  FFMA.FTZ R187, R142, R0, -R133 ;  /* 0x000000008ebb7223 */ /* 0x000fe20000010885 */
[----:B------:R-:W-:Y:S03]  /*cc20*/  MUFU.EX2 R184, R184 ;  /* 0x000000b800b87308 */ /* 0x000fe60000000800 */
[----:B------:R-:W-:-:S05]  /*cc30*/  @!P1 VIADD R136, R136, 0x36840 ;  /* 0x0003684088889836 */ /* 0x000fca0000000000 */
[----:B------:R-:W-:Y:S01]  /*cc40*/  @!P1 PRMT R140, RZ, 0x654, R136 ;  /* 0x00000654ff8c9816 */ /* 0x000fe20000000088 */
        /* <DEDUP_REMOVED lines=8> */
[----:B------:R-:W-:Y:S01]  /*ccd0*/  FADD.FTZ R3, -R5, R8 ;  /* 0x0000000805037221 */ /* 0x000fe20000010100 */
[-CC-:B------:R-:W-:Y:S01]  /*cce0*/  FFMA.FTZ R8, R170, R0.reuse, -R133.reuse ;  /* 0x00000000aa087223 */ /* 0x180fe20000010885 */
[-CC-:B------:R-:W-:Y:S01]  /*ccf0*/  FFMA.FTZ R181, R130, R0.reuse, -R133.reuse ;  /* 0x0000000082b57223 */ /* 0x180fe20000010885 */
[----:B------:R-:W-:Y:S01]  /*cd00*/  HGMMA.64x192x16.F32 R24, R176, gdesc[UR4].tnspB, R24, gsb0 ;  /* 0x42e00004b0187df0 */ /* 0x000fe20008000818 */
[-C--:B------:R-:W-:Y:S01]  /*cd10*/  FMUL.FTZ R3, R3, R0.reuse ;  /* 0x0000000003037220 */ /* 0x080fe20000410000 */
[-CC-:B------:R-:W-:Y:S01]  /*cd20*/  FFMA.FTZ R128, R159, R0.reuse, -R133.reuse ;  /* 0x000000009f807223 */ /* 0x180fe20000010885 */
[----:B------:R-:W-:Y:S01]  /*cd30*/  FFMA.FTZ R132, R147, R0, -R133 ;  /* 0x0000000093847223 */ /* 0x000fe20000010885 */
[----:B------:R-:W-:Y:S01]  /*cd40*/  MUFU.EX2 R8, R8 ;  /* 0x0000000800087308 */ /* 0x000fe20000000800 */
[----:B------:R-:W-:-:S07]  /*cd50*/  UMOV UR6, UR38 ;  /* 0x0000002600067c82 */ /* 0x000fce0008000000 */
[----:B------:R-:W0:Y:S08]  /*cd60*/  MUFU.EX2 R3, R3 ;  /* 0x0000000300037308 */ /* 0x000e300000000800 */
[----:B------:R-:W1:Y:S08]  /*cd70*/  MUFU.EX2 R128, R128 ;  /* 0x0000008000807308 */ /* 0x000e700000000800 */
[----:B------:R-:W2:Y:S01]  /*cd80*/  MUFU.EX2 R132, R132 ;  /* 0x0000008400847308 */ /* 0x000ea20000000800 */
[----:B0-----:R-:W-:-:S04]  /*cd90*/  FFMA.FTZ R6, R3, R6, R8 ;  /* 0x0000000603067223 */ /* 0x001fc80000010008 */
[----:B------:R-:W-:Y:S01]  /*cda0*/  FADD.FTZ R138, R201, R6 ;  /* 0x00000006c98a7221 */ /* 0x000fe20000010000 */
[----:B------:R-:W-:Y:S01]  /*cdb0*/  FFMA.FTZ R6, R139, R0, -R133 ;  /* 0x000000008b067223 */ /* 0x000fe20000010885 */
[----:B------:R-:W-:Y:S01]  /*cdc0*/  F2FP.F16.F32.PACK_AB R201, R201, R8 ;  /* 0x00000008c9c9723e */ /* 0x000fe200000000ff */
[----:B------:R-:W-:Y:S08]  /*cdd0*/  MUFU.EX2 R180, R180 ;  /* 0x000000b400b47308 */ /* 0x000ff00000000800 */
[----:B------:R-:W0:Y:S08]  /*cde0*/  MUFU.EX2 R6, R6 ;  /* 0x0000000600067308 */ /* 0x000e300000000800 */
        /* <DEDUP_REMOVED lines=8> */
[----:B---3--:R-:W-:-:S05]  /*ce70*/  @!P1 VIADD R140, R144, 0x36860 ;  /* 0x00036860908c9836 */ /* 0x008fca0000000000 */
[----:B------:R-:W-:-:S04]  /*ce80*/  @!P1 PRMT R140, RZ, 0x654, R140 ;  /* 0x00000654ff8c9816 */ /* 0x000fc8000000008c */
[----:B------:R3:W-:Y:S02]  /*ce90*/  @!P1 SYNCS.ARRIVE.TRANS64.RED.A1T0 RZ, [R140+URZ], RZ ;  /* 0x000000ff8cff99a7 */ /* 0x0007e4000810043f */
[----:B---3--:R-:W-:Y:S01]  /*cea0*/  FADD.FTZ R140, R202, R7 ;  /* 0x00000007ca8c7221 */ /* 0x008fe20000010000 */
[----:B------:R-:W-:Y:S01]  /*ceb0*/  FADD.FTZ R7, R203, R138 ;  /* 0x0000008acb077221 */ /* 0x000fe20000010000 */
[C---:B------:R-:W-:Y:S02]  /*cec0*/  F2FP.F16.F32.PACK_AB R203, R14.reuse, R203 ;  /* 0x000000cb0ecb723e */ /* 0x040fe400000000ff */
[C---:B------:R-:W-:Y:S01]  /*ced0*/  FADD.FTZ R139, R169.reuse, R140 ;  /* 0x0000008ca98b7221 */ /* 0x040fe20000010000 */
[----:B------:R-:W-:Y:S01]  /*cee0*/  FADD.FTZ R138, R14, R7 ;  /* 0x000000070e8a7221 */ /* 0x000fe20000010000 */
[----:B------:R-:W-:Y:S02]  /*cef0*/  F2FP.F16.F32.PACK_AB R202, R169, R202 ;  /* 0x000000caa9ca723e */ /* 0x000fe400000000ff */
[----:B------:R-:W-:Y:S01]  /*cf00*/  FADD.FTZ R140, R196, R139 ;  /* 0x0000008bc48c7221 */ /* 0x000fe20000010000 */
[----:B------:R-:W-:Y:S01]  /*cf10*/  FADD.FTZ R7, R197, R138 ;  /* 0x0000008ac5077221 */ /* 0x000fe20000010000 */
[----:B------:R-:W-:-:S02]  /*cf20*/  F2FP.F16.F32.PACK_AB R196, R161, R196 ;  /* 0x000000c4a1c4723e */ /* 0x000fc400000000ff */
[----:B------:R-:W-:Y:S01]  /*cf30*/  FADD.FTZ R139, R161, R140 ;  /* 0x0000008ca18b7221 */ /* 0x000fe20000010000 */
[----:B------:R-:W-:Y:S01]  /*cf40*/  FADD.FTZ R130, R20, R7 ;  /* 0x0000000714827221 */ /* 0x000fe20000010000 */
[----:B------:R-:W-:Y:S01]  /*cf50*/  FFMA.FTZ R7, R122, R0, -R133 ;  /* 0x000000007a077223 */ /* 0x000fe20000010885 */
[----:B------:R-:W-:Y:S01]  /*cf60*/  F2FP.F16.F32.PACK_AB R197, R20, R197 ;  /* 0x000000c514c5723e */ /* 0x000fe200000000ff */
[----:B------:R-:W-:Y:S01]  /*cf70*/  FADD.FTZ R138, R198, R139 ;  /* 0x0000008bc68a7221 */ /* 0x000fe20000010000 */
[----:B------:R-:W-:Y:S01]  /*cf80*/  FADD.FTZ R139, R199, R130 ;  /* 0x00000082c78b7221 */ /* 0x000fe20000010000 */
[C---:B------:R-:W-:Y:S01]  /*cf90*/  F2FP.F16.F32.PACK_AB R198, R13.reuse, R198 ;  /* 0x000000c60dc6723e */ /* 0x040fe200000000ff */
[----:B------:R-:W3:Y:S01]  /*cfa0*/  MUFU.EX2 R122, R143 ;  /* 0x0000008f007a7308 */ /* 0x000ee20000000800 */
[----:B------:R-:W-:Y:S01]  /*cfb0*/  FADD.FTZ R147, R13, R138 ;  /* 0x0000008a0d937221 */ /* 0x000fe20000010000 */
[C---:B------:R-:W-:Y:S01]  /*cfc0*/  FADD.FTZ R130, R120.reuse, R139 ;  /* 0x0000008b78827221 */ /* 0x040fe20000010000 */
[----:B------:R-:W-:-:S02]  /*cfd0*/  F2FP.F16.F32.PACK_AB R199, R120, R199 ;  /* 0x000000c778c7723e */ /* 0x000fc400000000ff */
[----:B------:R-:W-:Y:S01]  /*cfe0*/  FADD.FTZ R138, R192, R147 ;  /* 0x00000093c08a7221 */ /* 0x000fe20000010000 */
[----:B------:R-:W-:Y:S01]  /*cff0*/  FADD.FTZ R139, R193, R130 ;  /* 0x00000082c18b7221 */ /* 0x000fe20000010000 */
[C---:B------:R-:W-:Y:S01]  /*d000*/  F2FP.F16.F32.PACK_AB R192, R153.reuse, R192 ;  /* 0x000000c099c0723e */ /* 0x040fe200000000ff */
[----:B------:R4:W5:Y:S01]  /*d010*/  MUFU.EX2 R177, R7 ;  /* 0x0000000700b17308 */ /* 0x0009620000000800 */
[----:B------:R-:W-:Y:S01]  /*d020*/  FADD.FTZ R133, R153, R138 ;  /* 0x0000008a99857221 */ /* 0x000fe20000010000 */
[C---:B------:R-:W-:Y:S01]  /*d030*/  FADD.FTZ R130, R124.reuse, R139 ;  /* 0x0000008b7c827221 */ /* 0x040fe20000010000 */
[----:B------:R-:W-:Y:S02]  /*d040*/  F2FP.F16.F32.PACK_AB R193, R124, R193 ;  /* 0x000000c17cc1723e */ /* 0x000fe400000000ff */
[----:B------:R-:W-:Y:S01]  /*d050*/  FADD.FTZ R138, R194, R133 ;  /* 0x00000085c28a7221 */ /* 0x000fe20000010000 */
[----:B------:R-:W-:Y:S01]  /*d060*/  FADD.FTZ R11, R195, R130 ;  /* 0x00000082c30b7221 */ /* 0x000fe20000010000 */
[----:B------:R-:W-:-:S02]  /*d070*/  F2FP.F16.F32.PACK_AB R194, R15, R194 ;  /* 0x000000c20fc2723e */ /* 0x000fc400000000ff */
[----:B------:R-:W-:Y:S01]  /*d080*/  FADD.FTZ R133, R15, R138 ;  /* 0x0000008a0f857221 */ /* 0x000fe20000010000 */
[C---:B-1----:R-:W-:Y:S01]  /*d090*/  FADD.FTZ R130, R128.reuse, R11 ;  /* 0x0000000b80827221 */ /* 0x042fe20000010000 */
[----:B------:R-:W-:Y:S02]  /*d0a0*/  F2FP.F16.F32.PACK_AB R195, R128, R195 ;  /* 0x000000c380c3723e */ /* 0x000fe400000000ff */
[----:B------:R-:W-:Y:S01]  /*d0b0*/  FADD.FTZ R8, R188, R133 ;  /* 0x00000085bc087221 */ /* 0x000fe20000010000 */
[----:B------:R-:W-:Y:S01]  /*d0c0*/  FADD.FTZ R11, R189, R130 ;  /* 0x00000082bd0b7221 */ /* 0x000fe20000010000 */
[C---:B------:R-:W-:Y:S02]  /*d0d0*/  F2FP.F16.F32.PACK_AB R188, R21.reuse, R188 ;  /* 0x000000bc15bc723e */ /* 0x040fe400000000ff */
[----:B------:R-:W-:Y:S01]  /*d0e0*/  FADD.FTZ R133, R21, R8 ;  /* 0x0000000815857221 */ /* 0x000fe20000010000 */
[C---:B--2---:R-:W-:Y:S01]  /*d0f0*/  FADD.FTZ R8, R132.reuse, R11 ;  /* 0x0000000b84087221 */ /* 0x044fe20000010000 */
        /* <DEDUP_REMOVED lines=9> */
[----:B0-----:R-:W-:-:S02]  /*d190*/  F2FP.F16.F32.PACK_AB R185, R6, R185 ;  /* 0x000000b906b9723e */ /* 0x001fc400000000ff */
[C---:B------:R-:W-:Y:S01]  /*d1a0*/  FADD.FTZ R13, R137.reuse, R14 ;  /* 0x0000000e890d7221 */ /* 0x040fe20000010000 */
[----:B------:R-:W-:Y:S01]  /*d1b0*/  FADD.FTZ R8, R6, R11 ;  /* 0x0000000b06087221 */ /* 0x000fe20000010000 */
[----:B------:R-:W-:Y:S02]  /*d1c0*/  F2FP.F16.F32.PACK_AB R184, R137, R184 ;  /* 0x000000b889b8723e */ /* 0x000fe400000000ff */
[----:B------:R-:W-:Y:S01]  /*d1d0*/  FADD.FTZ R14, R186, R13 ;  /* 0x0000000dba0e7221 */ /* 0x000fe20000010000 */
[----:B------:R-:W-:Y:S01]  /*d1e0*/  FADD.FTZ R11, R187, R8 ;  /* 0x00000008bb0b7221 */ /* 0x000fe20000010000 */
[C---:B------:R-:W-:Y:S02]  /*d1f0*/  F2FP.F16.F32.PACK_AB R186, R141.reuse, R186 ;  /* 0x000000ba8dba723e */ /* 0x040fe400000000ff */
[----:B------:R-:W-:Y:S01]  /*d200*/  FADD.FTZ R13, R141, R14 ;  /* 0x0000000e8d0d7221 */ /* 0x000fe20000010000 */
[C---:B---3--:R-:W-:Y:S01]  /*d210*/  FADD.FTZ R8, R122.reuse, R11 ;  /* 0x0000000b7a087221 */ /* 0x048fe20000010000 */
[----:B------:R-:W-:Y:S01]  /*d220*/  F2FP.F16.F32.PACK_AB R187, R122, R187 ;  /* 0x000000bb7abb723e */ /* 0x000fe200000000ff */
[----:B------:R-:W-:-:S02]  /*d230*/  IMAD.MOV.U32 R11, RZ, RZ, R4 ;  /* 0x000000ffff0b7224 */ /* 0x000fc400078e0004 */
[----:B------:R-:W-:Y:S01]  /*d240*/  FADD.FTZ R14, R180, R13 ;  /* 0x0000000db40e7221 */ /* 0x000fe20000010000 */
[----:B------:R-:W-:Y:S01]  /*d250*/  FADD.FTZ R8, R181, R8 ;  /* 0x00000008b5087221 */ /* 0x000fe20000010000 */
[C---:B------:R-:W-:Y:S02]  /*d260*/  F2FP.F16.F32.PACK_AB R180, R149.reuse, R180 ;  /* 0x000000b495b4723e */ /* 0x040fe400000000ff */
[----:B----4-:R-:W-:Y:S01]  /*d270*/  FADD.FTZ R7, R149, R14 ;  /* 0x0000000e95077221 */ /* 0x010fe20000010000 */
        /* <DEDUP_REMOVED lines=9> */
[----:B-----5:R-:W-:Y:S01]  /*d310*/  FADD.FTZ R8, R177, R8 ;  /* 0x00000008b1087221 */ /* 0x020fe20000010000 */
[----:B------:R-:W-:Y:S02]  /*d320*/  F2FP.F16.F32.PACK_AB R177, R123, R177 ;  /* 0x000000b17bb1723e */ /* 0x000fe400000000ff */
[----:B------:R-:W-:Y:S01]  /*d330*/  FADD.FTZ R7, R121, R6 ;  /* 0x0000000679077221 */ /* 0x000fe20000010000 */
[----:B------:R-:W-:-:S03]  /*d340*/  FADD.FTZ R8, R123, R8 ;  /* 0x000000087b087221 */ /* 0x000fc60000010000 */
[----:B------:R-:W-:Y:S01]  /*d350*/  FADD.FTZ R6, R12, R7 ;  /* 0x000000070c067221 */ /* 0x000fe20000010000 */
[----:B------:R-:W-:Y:S01]  /*d360*/  FADD.FTZ R8, R179, R8 ;  /* 0x00000008b3087221 */ /* 0x000fe20000010000 */
[----:B------:R-:W-:Y:S02]  /*d370*/  F2FP.F16.F32.PACK_AB R179, R127, R179 ;  /* 0x000000b37fb3723e */ /* 0x000fe400000000ff */
[----:B------:R-:W-:Y:S01]  /*d380*/  FADD.FTZ R7, R125, R6 ;  /* 0x000000067d077221 */ /* 0x000fe20000010000 */
[----:B------:R-:W-:Y:S01]  /*d390*/  FADD.FTZ R6, R127, R8 ;  /* 0x000000087f067221 */ /* 0x000fe20000010000 */
[----:B------:R-:W-:Y:S01]  /*d3a0*/  IMAD.MOV.U32 R8, RZ, RZ, R5 ;  /* 0x000000ffff087224 */ /* 0x000fe200078e0005 */
[----:B------:R-:W-:Y:S06]  /*d3b0*/  @P2 BRA `(.L_x_5738) ;  /* 0xffffffc400302947 */ /* 0x000fec000383ffff */
.L_x_5729:
        /* <DEDUP_REMOVED lines=99> */
.L_x_5739:
[----:B------:R-:W-:Y:S01]  /*d9f0*/  ULEA UR5, UR36, UR37, 0x3 ;  /* 0x0000002524057291 */ /* 0x000fe2000f8e183f */
[----:B------:R-:W-:-:S05]  /*da00*/  IMAD.U32 R2, RZ, RZ, UR38 ;  /* 0x00000026ff027e24 */ /* 0x000fca000f8e00ff */
[----:B------:R-:W-:-:S04]  /*da10*/  SHF.L.U32 R2, R2, 0x1f, RZ ;  /* 0x0000001f02027819 */ /* 0x000fc800000006ff */
[----:B------:R0:W1:Y:S01]  /*da20*/  SYNCS.PHASECHK.TRANS64.TRYWAIT P2, [UR5+0x36850], R2 ;  /* 0x03685002ff0075a7 */ /* 0x0000620008040145 */
[----:B------:R-:W-:Y:S05]  /*da30*/  @!P0 BRA `(.L_x_5740) ;  /* 0x0000000000048947 */ /* 0x000fea0003800000 */
[----:B------:R-:W-:Y:S01]  /*da40*/  BPT.TRAP 0x1 ;  /* 0x000000040000795c */ /* 0x000fe20000300000 */
.L_x_5740:
[----:B-1----:R-:W-:Y:S05]  /*da50*/  @P2 BRA `(.L_x_5741) ;  /* 0x0000000000082947 */ /* 0x002fea0003800000 */
[----:B------:R-:W1:Y:S02]  /*da60*/  SYNCS.PHASECHK.TRANS64.TRYWAIT P0, [UR5+0x36850], R2 ;  /* 0x03685002ff0075a7 */ /* 0x000e640008000145 */
[----:B-1----:R-:W-:Y:S05]  /*da70*/  @!P0 BRA `(.L_x_5742) ;  /* 0x0000007c00788947 */ /* 0x002fea0003800000 */
.L_x_5741:
[----:B------:R-:W-:Y:S01]  /*da80*/  UIADD3 UR37, UR37, 0x400, URZ ;  /* 0x0000040025257890 */ /* 0x000fe2000fffe03f */
[----:B------:R-:W-:Y:S01]  /*da90*/  WARPGROUP.ARRIVE ;  /* 0x00000000000079c5 */ /* 0x000fe20000000000 */
[----:B------:R-:W-:Y:S01]  /*daa0*/  UMOV UR7, 0x40000040 ;  /* 0x4000004000077882 */ /* 0x000fe20000000000 */
[----:B01----:R-:W0:Y:S01]  /*dab0*/  SHFL.BFLY PT, R2, R7, 0x2, 0x1f ;  /* 0x0c401f0007027f89 */ /* 0x003e2200000e0000 */
[----:B------:R-:W-:Y:S01]  /*dac0*/  USHF.R.U32.HI UR37, URZ, 0x4, UR37 ;  /* 0x000000043f257899 */ /* 0x000fe20008011625 */
[----:B------:R-:W-:Y:S01]  /*dad0*/  CS2R R20, SRZ ;  /* 0x0000000000147805 */ /* 0x000fe2000001ff00 */
[----:B------:R-:W-:Y:S01]  /*dae0*/  VIADD R209, R209, 0x1 ;  /* 0x00000001d1d17836 */ /* 0x000fe20000000000 */
[----:B------:R-:W1:Y:S01]  /*daf0*/  SHFL.BFLY PT, R3, R6, 0x2, 0x1f ;  /* 0x0c401f0006037f89 */ /* 0x000e6200000e0000 */
[----:B------:R-:W-:-:S04]  /*db00*/  ULOP3.LUT UR37, UR37, 0x3fff, URZ, 0xc0, !UPT ;  /* 0x00003fff25257892 */ /* 0x000fc8000f8ec03f */
[----:B------:R-:W-:-:S04]  /*db10*/  ULOP3.LUT UR4, UR37, 0x3800000, URZ, 0xfc, !UPT ;  /* 0x0380000025047892 */ /* 0x000fc8000f8efc3f */
[----:B------:R-:W-:Y:S02]  /*db20*/  UIMAD UR4, UR36, 0xa80, UR4 ;  /* 0x00000a80240478a4 */ /* 0x000fe4000f8e0204 */
[----:B------:R-:W-:-:S04]  /*db30*/  UIADD3 UR36, UR36, 0x1, URZ ;  /* 0x0000000124247890 */ /* 0x000fc8000fffe03f */
[----:B------:R-:W-:Y:S01]  /*db40*/  UISETP.NE.AND UP0, UPT, UR36, 0x2, UPT ;  /* 0x000000022400788c */ /* 0x000fe2000bf05270 */
[----:B------:R-:W-:Y:S02]  /*db50*/  UMOV UR6, UR4 ;  /* 0x0000000400067c82 */ /* 0x000fe40008000000 */
[----:B------:R-:W-:Y:S01]  /*db60*/  HGMMA.64x192x16.F32 R24, R200, gdesc[UR4].tnspB, R24, gsb0 ;  /* 0x42e00004c8187df0 */ /* 0x000fe20008000818 */
[----:B------:R-:W-:Y:S01]  /*db70*/  UIADD3 UR6, UR4, 0x80, URZ ;  /* 0x0000008004067890 */ /* 0x000fe2000fffe03f */
[----:B0-----:R-:W-:Y:S01]  /*db80*/  FADD.FTZ R2, R2, R7 ;  /* 0x0000000702027221 */ /* 0x001fe20000010000 */
[----:B------:R-:W-:Y:S01]  /*db90*/  UMOV UR7, 0x40000040 ;  /* 0x4000004000077882 */ /* 0x000fe20000000000 */
[----:B------:R-:W-:Y:S01]  /*dba0*/  USEL UR36, UR36, URZ, UP0 ;  /* 0x0000003f24247287 */ /* 0x000fe20008000000 */
[----:B-1----:R-:W-:Y:S01]  /*dbb0*/  FADD.FTZ R8, R3, R6 ;  /* 0x0000000603087221 */ /* 0x002fe20000010000 */
[----:B------:R-:W-:Y:S01]  /*dbc0*/  IMAD.U32 R6, RZ, RZ, UR5 ;  /* 0x00000005ff067e24 */ /* 0x000fe2000f8e00ff */
[----:B------:R-:W0:Y:S03]  /*dbd0*/  SHFL.BFLY PT, R3, R2, 0x1, 0x1f ;  /* 0x0c201f0002037f89 */ /* 0x000e2600000e0000 */
[----:B------:R-:W-:Y:S01]  /*dbe0*/  @!P1 VIADD R6, R6, 0x36860 ;  /* 0x0003686006069836 */ /* 0x000fe20000000000 */
[----:B------:R-:W1:Y:S04]  /*dbf0*/  SHFL.BFLY PT, R9, R8, 0x1, 0x1f ;  /* 0x0c201f0008097f89 */ /* 0x000e6800000e0000 */
[----:B------:R-:W-:Y:S01]  /*dc00*/  @!P1 PRMT R122, RZ, 0x654, R6 ;  /* 0x00000654ff7a9816 */ /* 0x000fe20000000006 */
[----:B0-----:R-:W-:Y:S01]  /*dc10*/  FADD.FTZ R11, R2, R3 ;  /* 0x00000003020b7221 */ /* 0x001fe20000010000 */
[----:B------:R-:W-:-:S02]  /*dc20*/  IMAD.MOV.U32 R3, RZ, RZ, -0x800000 ;  /* 0xff800000ff037424 */ /* 0x000fc400078e00ff */
[----:B------:R-:W-:Y:S02]  /*dc30*/  IMAD.MOV.U32 R2, RZ, RZ, -0x800000 ;  /* 0xff800000ff027424 */ /* 0x000fe400078e00ff */
[----:B-1----:R-:W-:Y:S01]  /*dc40*/  FADD.FTZ R12, R8, R9 ;  /* 0x00000009080c7221 */ /* 0x002fe20000010000 */
[----:B------:R-:W-:-:S04]  /*dc50*/  FSETP.NE.FTZ.AND P0, PT, R11, RZ, PT ;  /* 0x000000ff0b00720b */ /* 0x000fc80003f15000 */
        /* <DEDUP_REMOVED lines=44> */
[-C--:B--2---:R-:W-:Y:S01]  /*df20*/  FMUL.FTZ R128, R95, R21.reuse ;  /* 0x000000155f807220 */ /* 0x084fe20000410000 */
[-C--:B------:R-:W-:Y:S01]  /*df30*/  FMUL.FTZ R127, R99, R21.reuse ;  /* 0x00000015637f7220 */ /* 0x080fe20000410000 */
[-C--:B0-----:R-:W-:Y:S01]  /*df40*/  FMUL.FTZ R120, R33, R20.reuse ;  /* 0x0000001421787220 */ /* 0x081fe20000410000 */
        /* <DEDUP_REMOVED lines=94> */
.L_x_5712:
[----:B------:R-:W0:Y:S01]  /*e530*/  S2R R21, SR_CgaCtaId ;  /* 0x0000000000157919 */ /* 0x000e220000008800 */
[----:B------:R-:W-:Y:S01]  /*e540*/  MOV R90, 0x400 ;  /* 0x00000400005a7802 */ /* 0x000fe20000000f00 */
[----:B------:R-:W-:Y:S01]  /*e550*/  BSSY B0, `(.L_x_5743) ;  /* 0x000022a000007945 */ /* 0x000fe20003800000 */
[----:B------:R-:W-:Y:S02]  /*e560*/  BAR.SYNC.DEFER_BLOCKING 0x5, 0x180 ;  /* 0x0146000000007b1d */ /* 0x000fe40000010000 */
[----:B0-----:R-:W-:-:S05]  /*e570*/  LEA R90, R21, R90, 0x18 ;  /* 0x0000005a155a7211 */ /* 0x001fca00078ec0ff */
[----:B------:R0:W1:Y:S01]  /*e580*/  LDS R52, [R90+0x368d0] ;  /* 0x0368d0005a347984 */ /* 0x0000620000000800 */
[----:B------:R-:W-:Y:S06]  /*e590*/  BAR.ARV 0x4, 0x180 ;  /* 0x0106000000007b1d */ /* 0x000fec0000002000 */
[----:B------:R-:W-:Y:S05]  /*e5a0*/  @P0 BRA `(.L_x_5744) ;  /* 0x0000001400fc0947 */ /* 0x000fea0003800000 */
[----:B------:R-:W2:Y:S01]  /*e5b0*/  S2R R21, SR_SWINHI ;  /* 0x0000000000157919 */ /* 0x000ea20000002f00 */
[----:B------:R-:W-:Y:S01]  /*e5c0*/  SHF.R.S32.HI R91, RZ, 0x1f, R207 ;  /* 0x0000001fff5b7819 */ /* 0x000fe200000114cf */
[----:B------:R-:W-:Y:S01]  /*e5d0*/  ULDC.64 UR4, c[0x0][0xb90] ;  /* 0x0002e40000047ab9 */ /* 0x000fe20000000a00 */
[----:B------:R-:W3:Y:S01]  /*e5e0*/  LDC R94, c[0x0][0xbe8] ;  /* 0x0002fa00ff5e7b82 */ /* 0x000ee20000000800 */
[----:B------:R-:W-:Y:S01]  /*e5f0*/  IMAD.WIDE.U32 R24, R207, UR4, RZ ;  /* 0x00000004cf187c25 */ /* 0x000fe2000f8e00ff */
[----:B------:R-:W-:Y:S01]  /*e600*/  F2FP.F16.F32.PACK_AB R6, R7, R6 ;  /* 0x000000060706723e */ /* 0x000fe200000000ff */
[----:B------:R-:W-:Y:S01]  /*e610*/  ULDC UR6, c[0x0][0xa88] ;  /* 0x0002a20000067ab9 */ /* 0x000fe20000000800 */
[----:B------:R-:W-:Y:S01]  /*e620*/  F2FP.F16.F32.PACK_AB R7, R156, R33 ;  /* 0x000000219c07723e */ /* 0x000fe200000000ff */
[----:B------:R-:W-:Y:S01]  /*e630*/  IMAD R20, R91, UR4, RZ ;  /* 0x000000045b147c24 */ /* 0x000fe2000f8e02ff */
[----:B------:R-:W-:Y:S01]  /*e640*/  F2FP.F16.F32.PACK_AB R4, R5, R4 ;  /* 0x000000040504723e */ /* 0x000fe200000000ff */
[----:B------:R-:W-:Y:S01]  /*e650*/  ULDC.64 UR8, c[0x0][0x208] ;  /* 0x0000820000087ab9 */ /* 0x000fe20000000a00 */
[----:B------:R-:W-:Y:S01]  /*e660*/  F2FP.F16.F32.PACK_AB R5, R158, R37 ;  /* 0x000000259e05723e */ /* 0x000fe200000000ff */
[----:B------:R-:W-:Y:S01]  /*e670*/  IMAD R29, R207, UR5, R20 ;  /* 0x00000005cf1d7c24 */ /* 0x000fe2000f8e0214 */
[----:B------:R-:W-:Y:S01]  /*e680*/  F2FP.F16.F32.PACK_AB R14, R53, R14 ;  /* 0x0000000e350e723e */ /* 0x000fe200000000ff */
[----:B------:R-:W-:Y:S01]  /*e690*/  ULDC.64 UR4, c[0x0][0xb98] ;  /* 0x0002e60000047ab9 */ /* 0x000fe20000000a00 */
[----:B------:R-:W-:Y:S01]  /*e6a0*/  F2FP.F16.F32.PACK_AB R10, R11, R10 ;  /* 0x0000000a0b0a723e */ /* 0x000fe200000000ff */
[----:B------:R-:W-:Y:S01]  /*e6b0*/  IMAD.IADD R25, R25, 0x1, R29 ;  /* 0x0000000119197824 */ /* 0x000fe200078e021d */
        /* <DEDUP_REMOVED lines=9> */
[----:B--2---:R-:W-:Y:S01]  /*e750*/  MOV R49, R21 ;  /* 0x0000001500317202 */ /* 0x004fe20000000f00 */
[----:B------:R-:W-:Y:S01]  /*e760*/  IMAD R21, R208, 0x40, R16 ;  /* 0x00000040d0157824 */ /* 0x000fe200078e0210 */
[----:B------:R-:W-:Y:S02]  /*e770*/  F2FP.F16.F32.PACK_AB R98, R101, R100 ;  /* 0x000000646562723e */ /* 0x000fe400000000ff */
[----:B------:R-:W-:Y:S01]  /*e780*/  F2FP.F16.F32.PACK_AB R99, R126, R99 ;  /* 0x000000637e63723e */ /* 0x000fe200000000ff */
[----:B------:R-:W-:Y:S01]  /*e790*/  IMAD.WIDE R46, R213, 0x2, R48 ;  /* 0x00000002d52e7825 */ /* 0x000fe200078e0230 */
[----:B------:R-:W-:-:S02]  /*e7a0*/  F2FP.F16.F32.PACK_AB R105, R95, R106 ;  /* 0x0000006a5f69723e */ /* 0x000fc400000000ff */
[----:B------:R-:W-:Y:S01]  /*e7b0*/  F2FP.F16.F32.PACK_AB R112, R113, R112 ;  /* 0x000000707170723e */ /* 0x000fe200000000ff */
[----:B------:R-:W-:Y:S01]  /*e7c0*/  IMAD.WIDE R48, R21, 0x2, R48 ;  /* 0x0000000215307825 */ /* 0x000fe200078e0230 */
[C---:B------:R-:W-:Y:S02]  /*e7d0*/  IADD3 R27, P5, R46.reuse, 0x8060, RZ ;  /* 0x000080602e1b7810 */ /* 0x040fe40007fbe0ff */
[C---:B------:R-:W-:Y:S02]  /*e7e0*/  LOP3.LUT R21, R46.reuse, 0x380, RZ, 0xc0, !PT ;  /* 0x000003802e157812 */ /* 0x040fe400078ec0ff */
[----:B------:R-:W-:Y:S02]  /*e7f0*/  LOP3.LUT R26, R27, 0x380, RZ, 0xc0, !PT ;  /* 0x000003801b1a7812 */ /* 0x000fe400078ec0ff */
[----:B------:R-:W-:Y:S02]  /*e800*/  IADD3 R103, P6, R46, 0x8040, RZ ;  /* 0x000080402e677810 */ /* 0x000fe40007fde0ff */
[----:B------:R-:W-:-:S02]  /*e810*/  SHF.R.U64 R26, R26, 0x3, RZ ;  /* 0x000000031a1a7819 */ /* 0x000fc400000012ff */
[C---:B------:R-:W-:Y:S01]  /*e820*/  IADD3 R45, P0, R46.reuse, 0x8020, RZ ;  /* 0x000080202e2d7810 */ /* 0x040fe20007f1e0ff */
[--C-:B------:R-:W-:Y:S01]  /*e830*/  IMAD.X R51, RZ, RZ, R47.reuse, P6 ;  /* 0x000000ffff337224 */ /* 0x100fe200030e062f */
[C---:B------:R-:W-:Y:S02]  /*e840*/  IADD3 R30, P1, R46.reuse, 0x8000, RZ ;  /* 0x000080002e1e7810 */ /* 0x040fe40007f3e0ff */
[----:B------:R-:W-:Y:S01]  /*e850*/  IADD3 R43, P2, R46, 0x4060, RZ ;  /* 0x000040602e2b7810 */ /* 0x000fe20007f5e0ff */
[--C-:B------:R-:W-:Y:S01]  /*e860*/  IMAD.X R55, RZ, RZ, R47.reuse, P0 ;  /* 0x000000ffff377224 */ /* 0x100fe200000e062f */
[----:B------:R-:W-:Y:S01]  /*e870*/  SHF.R.U64 R21, R21, 0x3, RZ ;  /* 0x0000000315157819 */ /* 0x000fe200000012ff */
[--C-:B------:R-:W-:Y:S01]  /*e880*/  IMAD.X R59, RZ, RZ, R47.reuse, P1 ;  /* 0x000000ffff3b7224 */ /* 0x100fe200008e062f */
[----:B------:R-:W-:Y:S01]  /*e890*/  LOP3.LUT R26, R26, R27, RZ, 0x3c, !PT ;  /* 0x0000001b1a1a7212 */ /* 0x000fe200078e3cff */
[--C-:B------:R-:W-:Y:S01]  /*e8a0*/  IMAD.X R27, RZ, RZ, R47.reuse, P5 ;  /* 0x000000ffff1b7224 */ /* 0x100fe200028e062f */
[----:B------:R-:W-:Y:S01]  /*e8b0*/  LOP3.LUT R32, R45, 0x380, RZ, 0xc0, !PT ;  /* 0x000003802d207812 */ /* 0x000fe200078ec0ff */
        /* <DEDUP_REMOVED lines=16> */
[----:B------:R-:W-:-:S02]  /*e9c0*/  SHF.R.U64 R32, R32, 0x3, RZ ;  /* 0x0000000320207819 */ /* 0x000fc400000012ff */
[----:B------:R-:W-:Y:S02]  /*e9d0*/  SHF.R.U64 R20, R20, 0x3, RZ ;  /* 0x0000000314147819 */ /* 0x000fe400000012ff */
[----:B------:R-:W-:Y:S02]  /*e9e0*/  SHF.R.U64 R21, R21, 0x3, RZ ;  /* 0x0000000315157819 */ /* 0x000fe400000012ff */
[----:B------:R-:W-:Y:S02]  /*e9f0*/  LOP3.LUT R54, R32, R45, RZ, 0x3c, !PT ;  /* 0x0000002d20367212 */ /* 0x000fe400078e3cff */
[----:B------:R-:W-:Y:S02]  /*ea00*/  LOP3.LUT R62, R20, R43, RZ, 0x3c, !PT ;  /* 0x0000002b143e7212 */ /* 0x000fe400078e3cff */
[----:B------:R-:W-:Y:S02]  /*ea10*/  LOP3.LUT R20, R29, 0x380, RZ, 0xc0, !PT ;  /* 0x000003801d147812 */ /* 0x000fe400078ec0ff */
[----:B------:R-:W-:-:S02]  /*ea20*/  LOP3.LUT R32, R41, 0x380, RZ, 0xc0, !PT ;  /* 0x0000038029207812 */ /* 0x000fc400078ec0ff */
[----:B------:R-:W-:Y:S02]  /*ea30*/  LOP3.LUT R58, R21, R30, RZ, 0x3c, !PT ;  /* 0x0000001e153a7212 */ /* 0x000fe400078e3cff */
[----:B------:R-:W-:Y:S02]  /*ea40*/  LOP3.LUT R21, R28, 0x380, RZ, 0xc0, !PT ;  /* 0x000003801c157812 */ /* 0x000fe400078ec0ff */
[----:B------:R-:W-:Y:S02]  /*ea50*/  SHF.R.U64 R20, R20, 0x3, RZ ;  /* 0x0000000314147819 */ /* 0x000fe400000012ff */
[----:B------:R-:W-:Y:S02]  /*ea60*/  SHF.R.U64 R32, R32, 0x3, RZ ;  /* 0x0000000320207819 */ /* 0x000fe400000012ff */
[----:B------:R-:W-:Y:S02]  /*ea70*/  SHF.R.U64 R21, R21, 0x3, RZ ;  /* 0x0000000315157819 */ /* 0x000fe400000012ff */
[----:B------:R-:W-:-:S02]  /*ea80*/  LOP3.LUT R66, R20, R29, RZ, 0x3c, !PT ;  /* 0x0000001d14427212 */ /* 0x000fc400078e3cff */
[----:B------:R-:W-:Y:S02]  /*ea90*/  LOP3.LUT R70, R32, R41, RZ, 0x3c, !PT ;  /* 0x0000002920467212 */ /* 0x000fe400078e3cff */
[----:B------:R-:W-:Y:S02]  /*eaa0*/  IADD3 R29, P5, R48, 0x2000, RZ ;  /* 0x00002000301d7810 */ /* 0x000fe40007fbe0ff */
[----:B------:R-:W-:Y:S02]  /*eab0*/  LOP3.LUT R32, R35, 0x380, RZ, 0xc0, !PT ;  /* 0x0000038023207812 */ /* 0x000fe400078ec0ff */
[----:B------:R-:W-:Y:S02]  /*eac0*/  LOP3.LUT R78, R21, R28, RZ, 0x3c, !PT ;  /* 0x0000001c154e7212 */ /* 0x000fe400078e3cff */
[----:B------:R-:W-:Y:S02]  /*ead0*/  LOP3.LUT R34, R103, 0x380, RZ, 0xc0, !PT ;  /* 0x0000038067227812 */ /* 0x000fe400078ec0ff */
[----:B------:R-:W-:-:S02]  /*eae0*/  LOP3.LUT R28, R29, 0x380, RZ, 0xc0, !PT ;  /* 0x000003801d1c7812 */ /* 0x000fc400078ec0ff */
[----:B------:R-:W-:Y:S02]  /*eaf0*/  SHF.R.U64 R32, R32, 0x3, RZ ;  /* 0x0000000320207819 */ /* 0x000fe400000012ff */
[----:B------:R-:W-:Y:S02]  /*eb00*/  SHF.R.U64 R34, R34, 0x3, RZ ;  /* 0x0000000322227819 */ /* 0x000fe400000012ff */
[----:B------:R-:W-:Y:S02]  /*eb10*/  SHF.R.U64 R28, R28, 0x3, RZ ;  /* 0x000000031c1c7819 */ /* 0x000fe400000012ff */
[----:B------:R-:W-:Y:S02]  /*eb20*/  LOP3.LUT R82, R32, R35, RZ, 0x3c, !PT ;  /* 0x0000002320527212 */ /* 0x000fe400078e3cff */
[----:B------:R-:W-:Y:S02]  /*eb30*/  IADD3 R35, P0, R48, 0x5000, RZ ;  /* 0x0000500030237810 */ /* 0x000fe40007f1e0ff */
[----:B------:R-:W-:-:S02]  /*eb40*/  LOP3.LUT R50, R34, R103, RZ, 0x3c, !PT ;  /* 0x0000006722327212 */ /* 0x000fc400078e3cff */
[----:B------:R-:W-:Y:S02]  /*eb50*/  LOP3.LUT R28, R28, R29, RZ, 0x3c, !PT ;  /* 0x0000001d1c1c7212 */ /* 0x000fe400078e3cff */
[----:B------:R-:W-:Y:S02]  /*eb60*/  IADD3 R29, P1, R48, 0x4000, RZ ;  /* 0x00004000301d7810 */ /* 0x000fe40007f3e0ff */
[----:B------:R-:W-:Y:S02]  /*eb70*/  LOP3.LUT R34, R35, 0x380, RZ, 0xc0, !PT ;  /* 0x0000038023227812 */ /* 0x000fe400078ec0ff */
[----:B------:R-:W-:Y:S01]  /*eb80*/  MOV R111, R46 ;  /* 0x0000002e006f7202 */ /* 0x000fe20000000f00 */
[----:B------:R-:W-:Y:S01]  /*eb90*/  IMAD.X R33, RZ, RZ, R49, P1 ;  /* 0x000000ffff217224 */ /* 0x000fe200008e0631 */
[----:B------:R-:W-:Y:S01]  /*eba0*/  SHF.R.U64 R34, R34, 0x3, RZ ;  /* 0x0000000322227819 */ /* 0x000fe200000012ff */
[----:B------:R-:W-:Y:S01]  /*ebb0*/  BAR.SYNC.DEFER_BLOCKING 0x1, 0x100 ;  /* 0x0044000000007b1d */ /* 0x000fe20000010000 */
[----:B---3--:R-:W-:-:S02]  /*ebc0*/  ISETP.NE.AND P1, PT, R94, 0x1, PT ;  /* 0x000000015e00780c */ /* 0x008fc40003f25270 */
[----:B------:R-:W-:Y:S01]  /*ebd0*/  LOP3.LUT R34, R34, R35, RZ, 0x3c, !PT ;  /* 0x0000002322227212 */ /* 0x000fe200078e3cff */
[--C-:B------:R-:W-:Y:S01]  /*ebe0*/  IMAD.X R35, RZ, RZ, R49.reuse, P0 ;  /* 0x000000ffff237224 */ /* 0x100fe200000e0631 */
[----:B------:R-:W-:Y:S02]  /*ebf0*/  IADD3 R103, P0, R48, 0xb000, RZ ;  /* 0x0000b00030677810 */ /* 0x000fe40007f1e0ff */
[----:B------:R-:W-:Y:S02]  /*ec00*/  LOP3.LUT R30, R39, 0x380, RZ, 0xc0, !PT ;  /* 0x00000380271e7812 */ /* 0x000fe400078ec0ff */
[----:B------:R-:W-:Y:S01]  /*ec10*/  LOP3.LUT R46, R103, 0x380, RZ, 0xc0, !PT ;  /* 0x00000380672e7812 */ /* 0x000fe200078ec0ff */
[----:B------:R-:W-:Y:S01]  /*ec20*/  IMAD.X R47, RZ, RZ, R49, P0 ;  /* 0x000000ffff2f7224 */ /* 0x000fe200000e0631 */
[----:B------:R-:W-:Y:S01]  /*ec30*/  MOV R110, R50 ;  /* 0x00000032006e7202 */ /* 0x000fe20000000f00 */
[----:B------:R-:W-:Y:S01]  /*ec40*/  IMAD.IADD R51, R22, 0x1, R17 ;  /* 0x0000000116337824 */ /* 0x000fe200078e0211 */
[----:B------:R-:W-:Y:S01]  /*ec50*/  SHF.R.U64 R46, R46, 0x3, RZ ;  /* 0x000000032e2e7819 */ /* 0x000fe200000012ff */
[----:B------:R-:W2:Y:S01]  /*ec60*/  @P1 LDC R156, c[0x0][0xbec] ;  /* 0x0002fb00ff9c1b82 */ /* 0x000ea20000000800 */
[----:B------:R-:W-:-:S02]  /*ec70*/  SHF.R.U64 R30, R30, 0x3, RZ ;  /* 0x000000031e1e7819 */ /* 0x000fc400000012ff */
[----:B------:R-:W-:Y:S02]  /*ec80*/  LOP3.LUT R46, R46, R103, RZ, 0x3c, !PT ;  /* 0x000000672e2e7212 */ /* 0x000fe400078e3cff */
[----:B------:R-:W-:Y:S02]  /*ec90*/  MOV R103, R26 ;  /* 0x0000001a00677202 */ /* 0x000fe40000000f00 */
[----:B------:R-:W-:Y:S01]  /*eca0*/  LOP3.LUT R74, R30, R39, RZ, 0x3c, !PT ;  /* 0x000000271e4a7212 */ /* 0x000fe200078e3cff */
[----:B------:R-:W3:Y:S01]  /*ecb0*/  @P1 LDC R27, c[0x0][0xbf0] ;  /* 0x0002fc00ff1b1b82 */ /* 0x000ee20000000800 */
[----:B------:R-:W-:Y:S01]  /*ecc0*/  LOP3.LUT R30, R31, 0x380, RZ, 0xc0, !PT ;  /* 0x000003801f1e7812 */ /* 0x000fe200078ec0ff */
[----:B------:R2:W-:Y:S01]  /*ecd0*/  STSM.16.M88.4 [R111], R4 ;  /* 0x000000046f007844 */ /* 0x0005e20000000200 */
[----:B------:R-:W-:Y:S01]  /*ece0*/  MOV R54, R54 ;  /* 0x0000003600367202 */ /* 0x000fe20000000f00 */
[----:B------:R-:W-:Y:S01]  /*ecf0*/  IMAD.MOV.U32 R55, RZ, RZ, R51 ;  /* 0x000000ffff377224 */ /* 0x000fe200078e0033 */
[----:B------:R-:W-:-:S02]  /*ed00*/  SHF.R.U64 R30, R30, 0x3, RZ ;  /* 0x000000031e1e7819 */ /* 0x000fc400000012ff */
[----:B------:R-:W-:Y:S02]  /*ed10*/  MOV R66, R66 ;  /* 0x0000004200427202 */ /* 0x000fe40000000f00 */
[----:B------:R-:W-:Y:S02]  /*ed20*/  LOP3.LUT R86, R30, R31, RZ, 0x3c, !PT ;  /* 0x0000001f1e567212 */ /* 0x000fe400078e3cff */
[----:B------:R-:W-:Y:S02]  /*ed30*/  MOV R82, R82 ;  /* 0x0000005200527202 */ /* 0x000fe40000000f00 */
[----:B------:R-:W-:Y:S02]  /*ed40*/  MOV R86, R86 ;  /* 0x0000005600567202 */ /* 0x000fe40000000f00 */
[----:B------:R-:W-:Y:S02]  /*ed50*/  IADD3 R21, P4, R48, 0x1000, RZ ;  /* 0x0000100030157810 */ /* 0x000fe40007f9e0ff */
[----:B------:R-:W-:Y:S01]  /*ed60*/  MOV R58, R58 ;  /* 0x0000003a003a7202 */ /* 0x000fe20000000f00 */
[----:B--2---:R-:W-:Y:S01]  /*ed70*/  @P1 IMAD.HI.U32 R4, R51, R156, RZ ;  /* 0x0000009c33041227 */ /* 0x004fe200078e00ff */
[----:B------:R-:W-:-:S02]  /*ed80*/  F2FP.F16.F32.PACK_AB R6, R121, R0 ;  /* 0x000000007906723e */ /* 0x000fc400000000ff */
[----:B------:R-:W-:Y:S02]  /*ed90*/  SHF.R.S32.HI R0, RZ, 0x1f, R205 ;  /* 0x0000001fff007819 */ /* 0x000fe400000114cd */
[----:B------:R-:W-:Y:S02]  /*eda0*/  F2FP.F16.F32.PACK_AB R5, R155, R150 ;  /* 0x000000969b05723e */ /* 0x000fe400000000ff */
[----:B---3--:R-:W-:Y:S01]  /*edb0*/  @P1 SHF.R.U32.HI R55, RZ, R27, R4 ;  /* 0x0000001bff371219 */ /* 0x008fe20000011604 */
[----:B------:R-:W-:Y:S01]  /*edc0*/  IMAD R26, R0, UR4, RZ ;  /* 0x00000004001a7c24 */ /* 0x000fe2000f8e02ff */
[----:B------:R-:W-:Y:S02]  /*edd0*/  F2FP.F16.F32.PACK_AB R4, R120, R9 ;  /* 0x000000097804723e */ /* 0x000fe400000000ff */
[----:B------:R-:W-:Y:S01]  /*ede0*/  F2FP.F16.F32.PACK_AB R7, R154, R149 ;  /* 0x000000959a07723e */ /* 0x000fe200000000ff */
[----:B------:R-:W-:Y:S01]  /*edf0*/  IMAD.MOV R53, RZ, RZ, -R55 ;  /* 0x000000ffff357224 */ /* 0x000fe200078e0a37 */
[----:B------:R-:W-:Y:S01]  /*ee00*/  F2FP.F16.F32.PACK_AB R9, R153, R148 ;  /* 0x000000949909723e */ /* 0x000fe200000000ff */
[C---:B------:R-:W-:Y:S01]  /*ee10*/  IMAD R59, R205.reuse, UR5, R26 ;  /* 0x00000005cd3b7c24 */ /* 0x040fe2000f8e021a */
[----:B------:R-:W-:Y:S01]  /*ee20*/  IADD3 R39, P3, R48, 0x7000, RZ ;  /* 0x0000700030277810 */ /* 0x000fe20007f7e0ff */
[----:B------:R-:W-:Y:S01]  /*ee30*/  IMAD R53, R94, R53, R51 ;  /* 0x000000355e357224 */ /* 0x000fe200078e0233 */
[----:B------:R-:W-:Y:S01]  /*ee40*/  STSM.16.M88.4 [R66], R4 ;  /* 0x0000000442007844 */ /* 0x000fe20000000200 */
[----:B------:R-:W-:Y:S01]  /*ee50*/  IMAD.WIDE.U32 R50, R205, UR4, R24 ;  /* 0x00000004cd327c25 */ /* 0x000fe2000f8e0018 */
[----:B------:R-:W-:Y:S01]  /*ee60*/  LOP3.LUT R20, R21, 0x380, RZ, 0xc0, !PT ;  /* 0x0000038015147812 */ /* 0x000fe200078ec0ff */
[----:B------:R-:W-:Y:S01]  /*ee70*/  ULDC.64 UR4, c[0x0][0xb88] ;  /* 0x0002e20000047ab9 */ /* 0x000fe20000000a00 */
[----:B------:R2:W-:Y:S01]  /*ee80*/  STSM.16.M88.4 [R86], R8 ;  /* 0x0000000856007844 */ /* 0x0005e20000000200 */
[----:B------:R-:W-:-:S02]  /*ee90*/  LOP3.LUT R38, R39, 0x380, RZ, 0xc0, !PT ;  /* 0x0000038027267812 */ /* 0x000fc400078ec0ff */
[----:B------:R-:W-:Y:S01]  /*eea0*/  SHF.R.U64 R20, R20, 0x3, RZ ;  /* 0x0000000314147819 */ /* 0x000fe200000012ff */
[----:B------:R3:W-:Y:S01]  /*eeb0*/  STSM.16.M88.4 [R82], R12 ;  /* 0x0000000c52007844 */ /* 0x0007e20000000200 */
[----:B------:R-:W-:Y:S02]  /*eec0*/  MOV R78, R78 ;  /* 0x0000004e004e7202 */ /* 0x000fe40000000f00 */
[----:B------:R-:W-:Y:S02]  /*eed0*/  F2FP.F16.F32.PACK_AB R24, R57, R56 ;  /* 0x000000383918723e */ /* 0x000fe400000000ff */
[----:B------:R-:W-:Y:S02]  /*eee0*/  F2FP.F16.F32.PACK_AB R25, R140, R137 ;  /* 0x000000898c19723e */ /* 0x000fe400000000ff */
[----:B------:R-:W-:Y:S02]  /*eef0*/  F2FP.F16.F32.PACK_AB R26, R61, R60 ;  /* 0x0000003c3d1a723e */ /* 0x000fe400000000ff */
[----:B------:R-:W-:-:S02]  /*ef00*/  F2FP.F16.F32.PACK_AB R27, R143, R136 ;  /* 0x000000888f1b723e */ /* 0x000fc400000000ff */
[----:B------:R-:W-:Y:S02]  /*ef10*/  MOV R74, R74 ;  /* 0x0000004a004a7202 */ /* 0x000fe40000000f00 */
[----:B--2---:R-:W-:Y:S01]  /*ef20*/  SHF.R.S32.HI R9, RZ, 0x1f, R55 ;  /* 0x0000001fff097819 */ /* 0x004fe20000011437 */
[----:B------:R2:W-:Y:S01]  /*ef30*/  STSM.16.M88.4 [R78], R24 ;  /* 0x000000184e007844 */ /* 0x0005e20000000200 */
[----:B------:R-:W-:Y:S01]  /*ef40*/  SHF.R.S32.HI R8, RZ, 0x1f, R53 ;  /* 0x0000001fff087819 */ /* 0x000fe20000011435 */
[----:B---3--:R-:W-:Y:S01]  /*ef50*/  IMAD.IADD R14, R212, 0x1, R17 ;  /* 0x00000001d40e7824 */ /* 0x008fe200078e0211 */
[----:B------:R-:W-:Y:S02]  /*ef60*/  IADD3 R12, P0, R55, R50, RZ ;  /* 0x00000032370c7210 */ /* 0x000fe40007f1e0ff */
[----:B------:R-:W-:Y:S01]  /*ef70*/  F2FP.F16.F32.PACK_AB R4, R65, R64 ;  /* 0x000000404104723e */ /* 0x000fe200000000ff */
[----:B------:R-:W-:Y:S01]  /*ef80*/  IMAD R8, R8, UR4, RZ ;  /* 0x0000000408087c24 */ /* 0x000fe2000f8e02ff */
[----:B------:R-:W-:Y:S01]  /*ef90*/  IADD3.X R13, R9, R51, R59, P0, !PT ;  /* 0x00000033090d7210 */ /* 0x000fe200007fe43b */
[----:B------:R-:W3:Y:S01]  /*efa0*/  @P1 LDC R55, c[0x0][0xbec] ;  /* 0x0002fb00ff371b82 */ /* 0x000ee20000000800 */
[----:B------:R-:W-:Y:S01]  /*efb0*/  F2FP.F16.F32.PACK_AB R5, R142, R135 ;  /* 0x000000878e05723e */ /* 0x000fe200000000ff */
[----:B------:R-:W-:Y:S01]  /*efc0*/  IMAD R15, R53, UR5, R8 ;  /* 0x00000005350f7c24 */ /* 0x000fe2000f8e0208 */
[----:B------:R-:W-:Y:S01]  /*efd0*/  F2FP.F16.F32.PACK_AB R6, R69, R68 ;  /* 0x000000444506723e */ /* 0x000fe200000000ff */
[----:B------:R-:W-:Y:S01]  /*efe0*/  IMAD.WIDE.U32 R12, R53, UR4, R12 ;  /* 0x00000004350c7c25 */ /* 0x000fe2000f8e000c */
[----:B------:R-:W-:Y:S01]  /*eff0*/  F2FP.F16.F32.PACK_AB R7, R141, R134 ;  /* 0x000000868d07723e */ /* 0x000fe200000000ff */
[----:B------:R-:W-:Y:S01]  /*f000*/  ULDC.64 UR4, c[0x0][0xb50] ;  /* 0x0002d40000047ab9 */ /* 0x000fe20000000a00 */
[----:B------:R-:W-:Y:S01]  /*f010*/  SHF.R.U64 R38, R38, 0x3, RZ ;  /* 0x0000000326267819 */ /* 0x000fe200000012ff */
[----:B------:R-:W-:Y:S01]  /*f020*/  IMAD R53, R94, UR6, RZ ;  /* 0x000000065e357c24 */ /* 0x000fe2000f8e02ff */
[----:B------:R-:W-:Y:S01]  /*f030*/  LOP3.LUT R20, R20, R21, RZ, 0x3c, !PT ;  /* 0x0000001514147212 */ /* 0x000fe200078e3cff */
[----:B------:R4:W-:Y:S01]  /*f040*/  STSM.16.M88.4 [R74], R4 ;  /* 0x000000044a007844 */ /* 0x0009e20000000200 */
[----:B------:R-:W-:-:S02]  /*f050*/  IADD3 R21, P2, R48, 0x6000, RZ ;  /* 0x0000600030157810 */ /* 0x000fc40007f5e0ff */
[----:B------:R-:W-:Y:S01]  /*f060*/  LOP3.LUT R38, R38, R39, RZ, 0x3c, !PT ;  /* 0x0000002726267212 */ /* 0x000fe200078e3cff */
[--C-:B------:R-:W-:Y:S01]  /*f070*/  IMAD.X R39, RZ, RZ, R49.reuse, P3 ;  /* 0x000000ffff277224 */ /* 0x100fe200018e0631 */
[----:B------:R-:W-:Y:S01]  /*f080*/  LOP3.LUT P0, RZ, R210, 0x3, RZ, 0xc0, !PT ;  /* 0x00000003d2ff7812 */ /* 0x000fe2000780c0ff */
[----:B------:R-:W-:Y:S01]  /*f090*/  IMAD.X R37, RZ, RZ, R49, P2 ;  /* 0x000000ffff257224 */ /* 0x000fe200010e0631 */
[----:B--2---:R-:W-:Y:S02]  /*f0a0*/  LEA R24, P3, R12, UR4, 0x2 ;  /* 0x000000040c187c11 */ /* 0x004fe4000f8610ff */
[----:B------:R-:W-:Y:S02]  /*f0b0*/  ISETP.GE.OR P2, PT, R14, R53, P0 ;  /* 0x000000350e00720c */ /* 0x000fe40000746670 */
[----:B------:R-:W-:Y:S01]  /*f0c0*/  MOV R70, R70 ;  /* 0x0000004600467202 */ /* 0x000fe20000000f00 */
[----:B------:R-:W-:Y:S01]  /*f0d0*/  SHFL.IDX PT, R64, R24, RZ, 0x1c1f ;  /* 0x001c1fff18407589 */ /* 0x000fe200000e0000 */
[----:B------:R-:W-:-:S02]  /*f0e0*/  F2FP.F16.F32.PACK_AB R8, R73, R72 ;  /* 0x000000484908723e */ /* 0x000fc400000000ff */
[----:B------:R-:W-:Y:S01]  /*f0f0*/  F2FP.F16.F32.PACK_AB R9, R138, R133 ;  /* 0x000000858a09723e */ /* 0x000fe200000000ff */
[----:B----4-:R-:W-:Y:S01]  /*f100*/  VIADD R4, R14, 0x8 ;  /* 0x000000080e047836 */ /* 0x010fe20000000000 */
[----:B------:R-:W-:Y:S01]  /*f110*/  F2FP.F16.F32.PACK_AB R10, R77, R76 ;  /* 0x0000004c4d0a723e */ /* 0x000fe200000000ff */
[----:B------:R-:W-:Y:S01]  /*f120*/  IMAD.IADD R5, R13, 0x1, R15 ;  /* 0x000000010d057824 */ /* 0x000fe200078e020f */
[----:B------:R-:W-:Y:S01]  /*f130*/  F2FP.F16.F32.PACK_AB R11, R139, R132 ;  /* 0x000000848b0b723e */ /* 0x000fe200000000ff */
[----:B------:R-:W-:Y:S01]  /*f140*/  SHFL.IDX PT, R66, R24, 0x1, 0x1c1f ;  /* 0x003c1f0018427f89 */ /* 0x000fe200000e0000 */
[----:B------:R-:W-:Y:S02]  /*f150*/  ISETP.GE.OR P0, PT, R4, R53, P0 ;  /* 0x000000350400720c */ /* 0x000fe40000706670 */
[----:B------:R-:W-:Y:S01]  /*f160*/  LEA.HI.X R25, R12, UR5, R5, 0x2, P3 ;  /* 0x000000050c197c11 */ /* 0x000fe200098f1405 */
[----:B------:R-:W-:Y:S01]  /*f170*/  STSM.16.M88.4 [R70], R8 ;  /* 0x0000000846007844 */ /* 0x000fe20000000200 */
[----:B------:R-:W-:Y:S01]  /*f180*/  MOV R62, R62 ;  /* 0x0000003e003e7202 */ /* 0x000fe20000000f00 */
[----:B------:R-:W-:Y:S01]  /*f190*/  ULDC.64 UR4, c[0x0][0xae8] ;  /* 0x0002ba0000047ab9 */ /* 0x000fe20000000a00 */
[----:B------:R-:W-:Y:S01]  /*f1a0*/  F2FP.F16.F32.PACK_AB R4, R81, R80 ;  /* 0x000000505104723e */ /* 0x000fe200000000ff */
[----:B------:R-:W2:Y:S01]  /*f1b0*/  SHFL.IDX PT, R65, R25, RZ, 0x1c1f ;  /* 0x001c1fff19417589 */ /* 0x000ea200000e0000 */
[----:B------:R-:W-:-:S02]  /*f1c0*/  F2FP.F16.F32.PACK_AB R5, R129, R122 ;  /* 0x0000007a8105723e */ /* 0x000fc400000000ff */
[----:B------:R-:W-:Y:S01]  /*f1d0*/  F2FP.F16.F32.PACK_AB R6, R85, R84 ;  /* 0x000000545506723e */ /* 0x000fe200000000ff */
[----:B------:R-:W4:Y:S01]  /*f1e0*/  SHFL.IDX PT, R67, R25, 0x1, 0x1c1f ;  /* 0x003c1f0019437f89 */ /* 0x000f2200000e0000 */
        /* <DEDUP_REMOVED lines=10> */
[----:B------:R-:W-:Y:S01]  /*f290*/  F2FP.F16.F32.PACK_AB R114, R117, R116 ;  /* 0x000000747572723e */ /* 0x000fe200000000ff */
[----:B------:R-:W-:Y:S01]  /*f2a0*/  STSM.16.M88.4 [R54], R96 ;  /* 0x0000006036007844 */ /* 0x000fe20000000200 */
[----:B------:R-:W-:Y:S02]  /*f2b0*/  F2FP.F16.F32.PACK_AB R115, R119, R118 ;  /* 0x000000767773723e */ /* 0x000fe400000000ff */
[----:B------:R-:W-:Y:S01]  /*f2c0*/  LOP3.LUT R32, R29, 0x380, RZ, 0xc0, !PT ;  /* 0x000003801d207812 */ /* 0x000fe200078ec0ff */
[----:B------:R-:W-:Y:S01]  /*f2d0*/  STSM.16.M88.4 [R110], R104 ;  /* 0x000000686e007844 */ /* 0x000fe20000000200 */
[----:B------:R-:W-:-:S02]  /*f2e0*/  LOP3.LUT R36, R21, 0x380, RZ, 0xc0, !PT ;  /* 0x0000038015247812 */ /* 0x000fc400078ec0ff */
[----:B------:R-:W-:Y:S01]  /*f2f0*/  SHF.R.U64 R32, R32, 0x3, RZ ;  /* 0x0000000320207819 */ /* 0x000fe200000012ff */
[----:B------:R-:W-:Y:S01]  /*f300*/  STSM.16.M88.4 [R103], R112 ;  /* 0x0000007067007844 */ /* 0x000fe20000000200 */
[----:B------:R-:W-:Y:S02]  /*f310*/  SHF.R.U64 R36, R36, 0x3, RZ ;  /* 0x0000000324247819 */ /* 0x000fe400000012ff */
[----:B------:R-:W-:Y:S01]  /*f320*/  LOP3.LUT R32, R32, R29, RZ, 0x3c, !PT ;  /* 0x0000001d20207212 */ /* 0x000fe200078e3cff */
[----:B------:R-:W-:Y:S01]  /*f330*/  BAR.SYNC.DEFER_BLOCKING 0x1, 0x100 ;  /* 0x0044000000007b1d */ /* 0x000fe20000010000 */
[--C-:B------:R-:W-:Y:S01]  /*f340*/  IMAD.X R29, RZ, RZ, R49.reuse, P5 ;  /* 0x000000ffff1d7224 */ /* 0x100fe200028e0631 */
[----:B------:R-:W-:Y:S02]  /*f350*/  IADD3 R31, P6, R48, 0x3000, RZ ;  /* 0x00003000301f7810 */ /* 0x000fe40007fde0ff */
[----:B------:R-:W-:Y:S01]  /*f360*/  LOP3.LUT R36, R36, R21, RZ, 0x3c, !PT ;  /* 0x0000001524247212 */ /* 0x000fe200078e3cff */
[----:B------:R-:W-:Y:S01]  /*f370*/  IMAD.X R21, RZ, RZ, R49, P4 ;  /* 0x000000ffff157224 */ /* 0x000fe200020e0631 */
[----:B------:R-:W-:-:S02]  /*f380*/  LOP3.LUT R30, R31, 0x380, RZ, 0xc0, !PT ;  /* 0x000003801f1e7812 */ /* 0x000fc400078ec0ff */
[----:B------:R-:W-:Y:S02]  /*f390*/  IADD3 R43, P5, R48, 0x9000, RZ ;  /* 0x00009000302b7810 */ /* 0x000fe40007fbe0ff */
[----:B------:R-:W-:Y:S02]  /*f3a0*/  SHF.R.U64 R30, R30, 0x3, RZ ;  /* 0x000000031e1e7819 */ /* 0x000fe400000012ff */
[----:B------:R-:W-:Y:S02]  /*f3b0*/  LOP3.LUT R42, R43, 0x380, RZ, 0xc0, !PT ;  /* 0x000003802b2a7812 */ /* 0x000fe400078ec0ff */
[----:B------:R-:W-:Y:S01]  /*f3c0*/  LOP3.LUT R30, R30, R31, RZ, 0x3c, !PT ;  /* 0x0000001f1e1e7212 */ /* 0x000fe200078e3cff */
[----:B------:R-:W-:Y:S01]  /*f3d0*/  IMAD.X R31, RZ, RZ, R49, P6 ;  /* 0x000000ffff1f7224 */ /* 0x000fe200030e0631 */
[----:B------:R-:W-:Y:S02]  /*f3e0*/  SHF.R.U64 R42, R42, 0x3, RZ ;  /* 0x000000032a2a7819 */ /* 0x000fe400000012ff */
[----:B------:R-:W-:-:S02]  /*f3f0*/  IADD3 R41, P4, R48, 0x8000, RZ ;  /* 0x0000800030297810 */ /* 0x000fc40007f9e0ff */
[----:B------:R-:W-:Y:S02]  /*f400*/  IADD3 R45, P6, R48, 0xa000, RZ ;  /* 0x0000a000302d7810 */ /* 0x000fe40007fde0ff */
[----:B------:R-:W-:Y:S01]  /*f410*/  LOP3.LUT R42, R42, R43, RZ, 0x3c, !PT ;  /* 0x0000002b2a2a7212 */ /* 0x000fe200078e3cff */
[----:B--2---:R-:W-:Y:S01]  /*f420*/  @!P2 ST.E desc[UR8][R64.64], R3 ;  /* 0x000000034000a985 */ /* 0x004fe2000c101908 */
[----:B------:R-:W-:Y:S02]  /*f430*/  LOP3.LUT R40, R41, 0x380, RZ, 0xc0, !PT ;  /* 0x0000038029287812 */ /* 0x000fe400078ec0ff */
[----:B------:R-:W-:Y:S01]  /*f440*/  LOP3.LUT R44, R45, 0x380, RZ, 0xc0, !PT ;  /* 0x000003802d2c7812 */ /* 0x000fe200078ec0ff */
[----:B----4-:R2:W-:Y:S01]  /*f450*/  @!P0 ST.E desc[UR8][R66.64], R2 ;  /* 0x0000000242008985 */ /* 0x0105e2000c101908 */
[----:B------:R-:W-:Y:S02]  /*f460*/  LOP3.LUT R43, R48, 0x380, RZ, 0xc0, !PT ;  /* 0x00000380302b7812 */ /* 0x000fe400078ec0ff */
[----:B------:R-:W-:Y:S01]  /*f470*/  SHF.R.U64 R40, R40, 0x3, RZ ;  /* 0x0000000328287819 */ /* 0x000fe200000012ff */
[----:B------:R4:W5:Y:S01]  /*f480*/  LD.E.128 R24, desc[UR8][R28.64] ;  /* 0x000000081c187980 */ /* 0x000962000c101d00 */
[----:B------:R-:W-:-:S02]  /*f490*/  SHF.R.U64 R44, R44, 0x3, RZ ;  /* 0x000000032c2c7819 */ /* 0x000fc400000012ff */
[----:B------:R-:W-:Y:S01]  /*f4a0*/  SHF.R.U64 R43, R43, 0x3, RZ ;  /* 0x000000032b2b7819 */ /* 0x000fe200000012ff */
[----:B------:R0:W5:Y:S01]  /*f4b0*/  LD.E.128 R8, desc[UR8][R20.64] ;  /* 0x0000000814087980 */ /* 0x000162000c101d00 */
[----:B------:R-:W-:Y:S01]  /*f4c0*/  LOP3.LUT R40, R40, R41, RZ, 0x3c, !PT ;  /* 0x0000002928287212 */ /* 0x000fe200078e3cff */
[--C-:B------:R-:W-:Y:S01]  /*f4d0*/  IMAD.X R41, RZ, RZ, R49.reuse, P4 ;  /* 0x000000ffff297224 */ /* 0x100fe200020e0631 */
[----:B------:R-:W-:Y:S01]  /*f4e0*/  LOP3.LUT R44, R44, R45, RZ, 0x3c, !PT ;  /* 0x0000002d2c2c7212 */ /* 0x000fe200078e3cff */
[----:B--2---:R-:W-:Y:S01]  /*f4f0*/  IMAD R2, R91, UR4, RZ ;  /* 0x000000045b027c24 */ /* 0x004fe2000f8e02ff */
[----:B------:R2:W5:Y:S01]  /*f500*/  LD.E.128 R4, desc[UR8][R30.64] ;  /* 0x000000081e047980 */ /* 0x000562000c101d00 */
[----:B----4-:R-:W4:Y:S01]  /*f510*/  @P1 LDC R29, c[0x0][0xbf0] ;  /* 0x0002fc00ff1d1b82 */ /* 0x010f220000000800 */
[----:B------:R-:W-:Y:S01]  /*f520*/  LOP3.LUT R48, R43, R48, RZ, 0x3c, !PT ;  /* 0x000000302b307212 */ /* 0x000fe200078e3cff */
[----:B------:R-:W-:Y:S01]  /*f530*/  IMAD.X R43, RZ, RZ, R49, P5 ;  /* 0x000000ffff2b7224 */ /* 0x000fe200028e0631 */
[----:B------:R1:W5:Y:S01]  /*f540*/  LD.E.128 R68, desc[UR8][R32.64] ;  /* 0x0000000820447980 */ /* 0x000362000c101d00 */
[----:B0-----:R-:W-:-:S02]  /*f550*/  IMAD R20, R206, 0x20, R208 ;  /* 0x00000020ce147824 */ /* 0x001fc400078e02d0 */
[----:B------:R-:W-:Y:S01]  /*f560*/  IMAD R21, R207, UR5, R2 ;  /* 0x00000005cf157c24 */ /* 0x000fe2000f8e0202 */
[----:B------:R0:W5:Y:S01]  /*f570*/  LD.E.128 R60, desc[UR8][R34.64] ;  /* 0x00000008223c7980 */ /* 0x000162000c101d00 */
[----:B------:R-:W-:Y:S02]  /*f580*/  IMAD.IADD R28, R17, 0x1, R20 ;  /* 0x00000001111c7824 */ /* 0x000fe400078e0214 */
[----:B------:R-:W-:Y:S01]  /*f590*/  IMAD.WIDE.U32 R2, R207, UR4, RZ ;  /* 0x00000004cf027c25 */ /* 0x000fe2000f8e00ff */
[----:B------:R-:W-:Y:S01]  /*f5a0*/  ULDC.64 UR4, c[0x0][0xaf0] ;  /* 0x0002bc0000047ab9 */ /* 0x000fe20000000a00 */
[----:B------:R0:W5:Y:S02]  /*f5b0*/  LD.E.128 R12, desc[UR8][R36.64] ;  /* 0x00000008240c7980 */ /* 0x000164000c101d00 */
[----:B---3--:R-:W-:Y:S02]  /*f5c0*/  @P1 IMAD.HI.U32 R20, R28, R55, RZ ;  /* 0x000000371c141227 */ /* 0x008fe400078e00ff */
[----:B------:R0:W5:Y:S02]  /*f5d0*/  LD.E.128 R56, desc[UR8][R38.64] ;  /* 0x0000000826387980 */ /* 0x000164000c101d00 */
[----:B------:R-:W-:-:S02]  /*f5e0*/  IMAD.IADD R3, R3, 0x1, R21 ;  /* 0x0000000103037824 */ /* 0x000fc400078e0215 */
[----:B------:R-:W-:Y:S01]  /*f5f0*/  IMAD.MOV.U32 R21, RZ, RZ, R28 ;  /* 0x000000ffff157224 */ /* 0x000fe200078e001c */
[----:B------:R0:W5:Y:S01]  /*f600*/  LD.E.128 R80, desc[UR8][R40.64] ;  /* 0x0000000828507980 */ /* 0x000162000c101d00 */
[----:B------:R-:W-:Y:S01]  /*f610*/  IMAD R0, R0, UR4, RZ ;  /* 0x0000000400007c24 */ /* 0x000fe2000f8e02ff */
[----:B----4-:R-:W-:Y:S01]  /*f620*/  @P1 SHF.R.U32.HI R21, RZ, R29, R20 ;  /* 0x0000001dff151219 */ /* 0x010fe20000011614 */
[C---:B------:R-:W-:Y:S01]  /*f630*/  IMAD.WIDE.U32 R2, R205.reuse, UR4, R2 ;  /* 0x00000004cd027c25 */ /* 0x040fe2000f8e0002 */
[----:B------:R0:W5:Y:S03]  /*f640*/  LD.E.128 R76, desc[UR8][R42.64] ;  /* 0x000000082a4c7980 */ /* 0x000166000c101d00 */
[----:B------:R-:W-:Y:S01]  /*f650*/  IMAD R29, R205, UR5, R0 ;  /* 0x00000005cd1d7c24 */ /* 0x000fe2000f8e0200 */
[--C-:B------:R-:W-:Y:S01]  /*f660*/  SHF.R.S32.HI R0, RZ, 0x1f, R21.reuse ;  /* 0x0000001fff007819 */ /* 0x100fe20000011415 */
[----:B--2---:R-:W-:Y:S01]  /*f670*/  IMAD.MOV R31, RZ, RZ, -R21 ;  /* 0x000000ffff1f7224 */ /* 0x004fe200078e0a15 */
[----:B------:R-:W-:Y:S01]  /*f680*/  ULDC.64 UR4, c[0x0][0xae0] ;  /* 0x0002b80000047ab9 */ /* 0x000fe20000000a00 */
[----:B------:R-:W-:Y:S01]  /*f690*/  IMAD.X R45, RZ, RZ, R49, P6 ;  /* 0x000000ffff2d7224 */ /* 0x000fe200030e0631 */
[----:B------:R0:W5:Y:S01]  /*f6a0*/  LD.E.128 R64, desc[UR8][R46.64] ;  /* 0x000000082e407980 */ /* 0x000162000c101d00 */
[----:B------:R-:W-:-:S02]  /*f6b0*/  IMAD.IADD R3, R3, 0x1, R29 ;  /* 0x0000000103037824 */ /* 0x000fc400078e021d */
[----:B------:R-:W-:Y:S01]  /*f6c0*/  IMAD R0, R0, UR4, RZ ;  /* 0x0000000400007c24 */ /* 0x000fe2000f8e02ff */
[----:B------:R-:W5:Y:S01]  /*f6d0*/  LD.E.128 R48, desc[UR8][R48.64] ;  /* 0x0000000830307980 */ /* 0x000f62000c101d00 */
[----:B------:R-:W-:Y:S02]  /*f6e0*/  IMAD R29, R94, R31, R28 ;  /* 0x0000001f5e1d7224 */ /* 0x000fe400078e021c */
[C---:B------:R-:W-:Y:S01]  /*f6f0*/  IMAD R31, R21.reuse, UR5, R0 ;  /* 0x00000005151f7c24 */ /* 0x040fe2000f8e0200 */
[----:B------:R0:W5:Y:S01]  /*f700*/  LD.E.128 R72, desc[UR8][R44.64] ;  /* 0x000000082c487980 */ /* 0x000162000c101d00 */
[----:B------:R-:W-:Y:S01]  /*f710*/  IMAD.WIDE.U32 R2, R21, UR4, R2 ;  /* 0x0000000415027c25 */ /* 0x000fe2000f8e0002 */
[----:B------:R-:W-:Y:S01]  /*f720*/  SHF.R.S32.HI R0, RZ, 0x1f, R29 ;  /* 0x0000001fff007819 */ /* 0x000fe2000001141d */
[----:B------:R-:W-:Y:S01]  /*f730*/  ULDC.64 UR4, c[0x0][0xad8] ;  /* 0x0002b60000047ab9 */ /* 0x000fe20000000a00 */
[----:B------:R-:W-:Y:S01]  /*f740*/  @!PT LDS RZ, [RZ] ;  /* 0x00000000fffff984 */ /* 0x000fe20000000800 */
[----:B------:R-:W-:Y:S01]  /*f750*/  @!PT LDS RZ, [RZ] ;  /* 0x00000000fffff984 */ /* 0x000fe20000000800 */
[----:B------:R-:W-:Y:S01]  /*f760*/  @!PT LDS RZ, [RZ] ;  /* 0x00000000fffff984 */ /* 0x000fe20000000800 */
[----:B------:R-:W-:Y:S01]  /*f770*/  @!PT LDS RZ, [RZ] ;  /* 0x00000000fffff984 */ /* 0x000fe20000000800 */
[----:B------:R2:W-:Y:S06]  /*f780*/  MEMBAR.ALL.CTA ;  /* 0x0000000000007992 */ /* 0x0005ec0000008000 */
[----:B--2---:R-:W2:Y:S01]  /*f790*/  FENCE.VIEW.ASYNC.S ;  /* 0x00000000000073c6 */ /* 0x004ea20000000000 */
[----:B------:R-:W-:-:S02]  /*f7a0*/  IMAD.IADD R3, R3, 0x1, R31 ;  /* 0x0000000103037824 */ /* 0x000fc400078e021f */
[----:B------:R-:W-:Y:S02]  /*f7b0*/  IMAD R20, R0, UR4, RZ ;  /* 0x0000000400147c24 */ /* 0x000fe4000f8e02ff */
[----:B-1----:R-:W-:Y:S02]  /*f7c0*/  IMAD.IADD R32, R208, 0x1, R17 ;  /* 0x00000001d0207824 */ /* 0x002fe400078e0211 */
        /* <DEDUP_REMOVED lines=8> */
[----:B------:R-:W-:Y:S02]  /*f850*/  LEA.HI.X R30, R2, UR5, R3, 0x1, P3 ;  /* 0x00000005021e7c11 */ /* 0x000fe400098f0c03 */
[----:B------:R-:W-:Y:S02]  /*f860*/  PRMT R90, RZ, 0x654, R90 ;  /* 0x00000654ff5a7816 */ /* 0x000fe4000000005a */
[-C--:B------:R-:W-:Y:S01]  /*f870*/  ISETP.GE.AND P1, PT, R0, R53.reuse, PT ;  /* 0x000000350000720c */ /* 0x080fe20003f26270 */
[----:B------:R-:W-:Y:S01]  /*f880*/  VIADD R0, R32, 0x40 ;  /* 0x0000004020007836 */ /* 0x000fe20000000000 */
[----:B--2---:R0:W-:Y:S01]  /*f890*/  SYNCS.ARRIVE.TRANS64.RED.A1T0 RZ, [R90+URZ], RZ ;  /* 0x000000ff5aff79a7 */ /* 0x0041e2000810043f */
[----:B------:R0:W1:Y:S01]  /*f8a0*/  SHFL.IDX PT, R21, R17, RZ, 0x181f ;  /* 0x00181fff11157589 */ /* 0x00006200000e0000 */
[----:B------:R-:W-:Y:S03]  /*f8b0*/  BSSY B1, `(.L_x_5745) ;  /* 0x0000012000017945 */ /* 0x000fe60003800000 */
[----:B------:R0:W2:Y:S01]  /*f8c0*/  SHFL.IDX PT, R29, R30, RZ, 0x181f ;  /* 0x00181fff1e1d7589 */ /* 0x0000a200000e0000 */
[----:B------:R-:W-:Y:S01]  /*f8d0*/  ISETP.GE.AND P0, PT, R0, R53, PT ;  /* 0x000000350000720c */ /* 0x000fe20003f06270 */
[----:B------:R-:W-:-:S12]  /*f8e0*/  @P2 BRA `(.L_x_5746) ;  /* 0x0000000000382947 */ /* 0x000fd80003800000 */
        /* <DEDUP_REMOVED lines=10> */
[----:B-----5:R3:W-:Y:S01]  /*f990*/  @!P4 ST.E.128 desc[UR6][R2.64], R48 ;  /* 0x000000300200c985 */ /* 0x0207e2000c101d06 */
[----:B------:R-:W-:-:S03]  /*f9a0*/  @!P2 LEA.HI.X R29, R204, R29, R214, 0x1, P6 ;  /* 0x0000001dcc1da211 */ /* 0x000fc600030f0cd6 */
[----:B------:R3:W-:Y:S04]  /*f9b0*/  @!P3 ST.E.128 desc[UR6][R20.64], R68 ;  /* 0x000000441400b985 */ /* 0x0007e8000c101d06 */
[----:B------:R3:W-:Y:S02]  /*f9c0*/  @!P2 ST.E.128 desc[UR6][R28.64], R80 ;  /* 0x000000501c00a985 */ /* 0x0007e4000c101d06 */
.L_x_5746:
[----:B------:R-:W-:Y:S05]  /*f9d0*/  BSYNC B1 ;  /* 0x0000000000017941 */ /* 0x000fea0003800000 */
.L_x_5745:
[----:B--23--:R2:W3:Y:S01]  /*f9e0*/  SHFL.IDX PT, R29, R30, 0x1, 0x181f ;  /* 0x00381f001e1d7f89 */ /* 0x00c4e200000e0000 */
[----:B------:R-:W-:Y:S03]  /*f9f0*/  BSSY B1, `(.L_x_5747) ;  /* 0x0000011000017945 */ /* 0x000fe60003800000 */
[----:B------:R2:W4:Y:S01]  /*fa00*/  SHFL.IDX PT, R3, R17, 0x1, 0x181f ;  /* 0x00381f0011037f89 */ /* 0x00052200000e0000 */
[----:B------:R-:W-:Y:S05]  /*fa10*/  @P1 BRA `(.L_x_5748) ;  /* 0x0000000000381947 */ /* 0x000fea0003800000 */
[----:B------:R-:W-:Y:S01]  /*fa20*/  ULDC UR4, c[0x0][0xac8] ;  /* 0x0002b20000047ab9 */ /* 0x000fe20000000800 */
[----:B------:R-:W-:Y:S01]  /*fa30*/  ULDC.64 UR6, c[0x0][0x208] ;  /* 0x0000820000067ab9 */ /* 0x000fe20000000a00 */
[----:B------:R-:W-:Y:S02]  /*fa40*/  ISETP.GE.AND P4, PT, R16, UR4, PT ;  /* 0x0000000410007c0c */ /* 0x000fe4000bf86270 */
[----:B------:R-:W-:Y:S02]  /*fa50*/  ISETP.GE.AND P5, PT, R23, UR4, PT ;  /* 0x0000000417007c0c */ /* 0x000fe4000bfa6270 */
[----:B------:R-:W-:-:S09]  /*fa60*/  ISETP.GE.AND P6, PT, R204, UR4, PT ;  /* 0x00000004cc007c0c */ /* 0x000fd2000bfc6270 */
[-C--:B----4-:R-:W-:Y:S02]  /*fa70*/  @!P4 LEA R2, P1, R16, R3.reuse, 0x1 ;  /* 0x000000031002c211 */ /* 0x090fe400078208ff */
[CC--:B------:R-:W-:Y:S02]  /*fa80*/  @!P5 LEA R20, P2, R23.reuse, R3.reuse, 0x1 ;  /* 0x000000031714d211 */ /* 0x0c0fe400078408ff */
[----:B------:R-:W-:Y:S02]  /*fa90*/  @!P6 LEA R28, P3, R204, R3, 0x1 ;  /* 0x00000003cc1ce211 */ /* 0x000fe400078608ff */
[-C--:B---3--:R-:W-:Y:S02]  /*faa0*/  @!P4 LEA.HI.X R3, R16, R29.reuse, R216, 0x1, P1 ;  /* 0x0000001d1003c211 */ /* 0x088fe400008f0cd8 */
[-C--:B-1----:R-:W-:Y:S02]  /*fab0*/  @!P5 LEA.HI.X R21, R23, R29.reuse, R215, 0x1, P2 ;  /* 0x0000001d1715d211 */ /* 0x082fe400010f0cd7 */
[----:B------:R-:W-:Y:S01]  /*fac0*/  @!P6 LEA.HI.X R29, R204, R29, R214, 0x1, P3 ;  /* 0x0000001dcc1de211 */ /* 0x000fe200018f0cd6 */
[----:B-----5:R1:W-:Y:S04]  /*fad0*/  @!P4 ST.E.128 desc[UR6][R2.64], R8 ;  /* 0x000000080200c985 */ /* 0x0203e8000c101d06 */
[----:B------:R1:W-:Y:S04]  /*fae0*/  @!P5 ST.E.128 desc[UR6][R20.64], R60 ;  /* 0x0000003c1400d985 */ /* 0x0003e8000c101d06 */
[----:B------:R1:W-:Y:S02]  /*faf0*/  @!P6 ST.E.128 desc[UR6][R28.64], R76 ;  /* 0x0000004c1c00e985 */ /* 0x0003e4000c101d06 */
.L_x_5748:
[----:B------:R-:W-:Y:S05]  /*fb00*/  BSYNC B1 ;  /* 0x0000000000017941 */ /* 0x000fea0003800000 */
.L_x_5747:
[----:B-1---5:R1:W0:Y:S01]  /*fb10*/  SHFL.IDX PT, R11, R30, 0x2, 0x181f ;  /* 0x00581f001e0b7f89 */ /* 0x02222200000e0000 */
[----:B------:R-:W-:Y:S03]  /*fb20*/  BSSY B1, `(.L_x_5749) ;  /* 0x0000011000017945 */ /* 0x000fe60003800000 */
[----:B----4-:R1:W4:Y:S01]  /*fb30*/  SHFL.IDX PT, R3, R17, 0x2, 0x181f ;  /* 0x00581f0011037f89 */ /* 0x01032200000e0000 */
        /* <DEDUP_REMOVED lines=15> */
.L_x_5750:
[----:B------:R-:W-:Y:S05]  /*fc30*/  BSYNC B1 ;  /* 0x0000000000017941 */ /* 0x000fea0003800000 */
.L_x_5749:
[----:B------:R-:W-:Y:S01]  /*fc40*/  VIADD R0, R32, 0x60 ;  /* 0x0000006020007836 */ /* 0x000fe20000000000 */
[----:B0-----:R0:W0:Y:S04]  /*fc50*/  SHFL.IDX PT, R11, R30, 0x3, 0x181f ;  /* 0x00781f001e0b7f89 */ /* 0x00102800000e0000 */
[----:B------:R-:W-:Y:S01]  /*fc60*/  ISETP.GE.AND P0, PT, R0, R53, PT ;  /* 0x000000350000720c */ /* 0x000fe20003f06270 */
[----:B-12---:R-:W1:-:S12]  /*fc70*/  SHFL.IDX PT, R17, R17, 0x3, 0x181f ;  /* 0x00781f0011117f89 */ /* 0x006e5800000e0000 */
[----:B------:R-:W-:Y:S05]  /*fc80*/  @P0 BRA `(.L_x_5751) ;  /* 0x0000000800d80947 */ /* 0x000fea0003800000 */
[----:B------:R-:W-:Y:S01]  /*fc90*/  ULDC UR4, c[0x0][0xac8] ;  /* 0x0002b20000047ab9 */ /* 0x000fe20000000800 */
[----:B------:R-:W-:Y:S01]  /*fca0*/  ULDC.64 UR6, c[0x0][0x208] ;  /* 0x0000820000067ab9 */ /* 0x000fe20000000a00 */
[----:B------:R-:W-:Y:S02]  /*fcb0*/  ISETP.GE.AND P2, PT, R16, UR4, PT ;  /* 0x0000000410007c0c */ /* 0x000fe4000bf46270 */
[----:B------:R-:W-:-:S11]  /*fcc0*/  ISETP.GE.AND P3, PT, R23, UR4, PT ;  /* 0x0000000417007c0c */ /* 0x000fd6000bf66270 */
[CC--:B-1----:R-:W-:Y:S02]  /*fcd0*/  @!P2 LEA R2, P0, R16.reuse, R17.reuse, 0x1 ;  /* 0x000000111002a211 */ /* 0x0c2fe400078008ff */
[C---:B------:R-:W-:Y:S02]  /*fce0*/  @!P3 LEA R8, P1, R23.reuse, R17, 0x1 ;  /* 0x000000111708b211 */ /* 0x040fe400078208ff */
[-C--:B0---4-:R-:W-:Y:S02]  /*fcf0*/  @!P2 LEA.HI.X R3, R16, R11.reuse, R216, 0x1, P0 ;  /* 0x0000000b1003a211 */ /* 0x091fe400000f0cd8 */
        /* <DEDUP_REMOVED lines=10> */
.L_x_5744:
[----:B------:R-:W2:Y:S01]  /*fda0*/  LDC R12, c[0x0][0xbe8] ;  /* 0x0002fa00ff0c7b82 */ /* 0x000ea20000000800 */
[----:B------:R-:W-:Y:S01]  /*fdb0*/  ISETP.GE.AND P0, PT, R217, 0x80, PT ;  /* 0x00000080d900780c */ /* 0x000fe20003f06270 */
[----:B------:R-:W-:Y:S01]  /*fdc0*/  IMAD R0, R206, 0x20, R208 ;  /* 0x00000020ce007824 */ /* 0x000fe200078e02d0 */
[----:B------:R-:W-:Y:S01]  /*fdd0*/  BSSY B1, `(.L_x_5752) ;  /* 0x000002f000017945 */ /* 0x000fe20003800000 */
[----:B------:R-:W-:Y:S02]  /*fde0*/  SHF.R.S32.HI R8, RZ, 0x1f, R207 ;  /* 0x0000001fff087819 */ /* 0x000fe400000114cf */
[----:B------:R-:W-:Y:S01]  /*fdf0*/  IMAD.IADD R13, R17, 0x1, R0 ;  /* 0x00000001110d7824 */ /* 0x000fe200078e0200 */
[----:B------:R-:W-:Y:S02]  /*fe00*/  SHF.R.S32.HI R10, RZ, 0x1f, R205 ;  /* 0x0000001fff0a7819 */ /* 0x000fe400000114cd */
[----:B--2---:R-:W-:-:S13]  /*fe10*/  ISETP.NE.AND P1, PT, R12, 0x1, PT ;  /* 0x000000010c00780c */ /* 0x004fda0003f25270 */
[----:B------:R-:W2:Y:S08]  /*fe20*/  @P1 LDC R14, c[0x0][0xbec] ;  /* 0x0002fb00ff0e1b82 */ /* 0x000eb00000000800 */
[----:B------:R-:W3:Y:S01]  /*fe30*/  @P1 LDC R15, c[0x0][0xbf0] ;  /* 0x0002fc00ff0f1b82 */ /* 0x000ee20000000800 */
[----:B------:R-:W-:Y:S05]  /*fe40*/  @P0 BRA `(.L_x_5753) ;  /* 0x00000000009c0947 */ /* 0x000fea0003800000 */
[----:B------:R-:W4:Y:S01]  /*fe50*/  S2R R2, SR_TID.X ;  /* 0x0000000000027919 */ /* 0x000f220000002100 */
[----:B------:R-:W5:Y:S01]  /*fe60*/  LDC R9, c[0x0][0xbe8] ;  /* 0x0002fa00ff097b82 */ /* 0x000f620000000800 */
[----:B------:R-:W-:Y:S02]  /*fe70*/  ULDC UR4, c[0x0][0xa88] ;  /* 0x0002a20000047ab9 */ /* 0x000fe40000000800 */
[----:B-----5:R-:W-:Y:S01]  /*fe80*/  IMAD R3, R9, UR4, RZ ;  /* 0x0000000409037c24 */ /* 0x020fe2000f8e02ff */
[----:B----4-:R-:W-:-:S04]  /*fe90*/  IADD3 R6, R17, -0x80, R2 ;  /* 0xffffff8011067810 */ /* 0x010fc80007ffe002 */
[----:B------:R-:W-:-:S13]  /*fea0*/  ISETP.GE.AND P0, PT, R6, R3, PT ;  /* 0x000000030600720c */ /* 0x000fda0003f06270 */
[----:B------:R-:W-:Y:S05]  /*feb0*/  @P0 BRA `(.L_x_5753) ;  /* 0x0000000000800947 */ /* 0x000fea0003800000 */
[----:B------:R-:W-:Y:S01]  /*fec0*/  ISETP.NE.AND P0, PT, R9, 0x1, PT ;  /* 0x000000010900780c */ /* 0x000fe20003f05270 */
[----:B------:R-:W-:Y:S01]  /*fed0*/  ULDC.64 UR4, c[0x0][0xb90] ;  /* 0x0002e40000047ab9 */ /* 0x000fe20000000a00 */
[----:B------:R-:W-:Y:S01]  /*fee0*/  IMAD.MOV.U32 R5, RZ, RZ, R6 ;  /* 0x000000ffff057224 */ /* 0x000fe200078e0006 */
[----:B------:R-:W-:Y:S01]  /*fef0*/  ULDC.64 UR6, c[0x0][0x208] ;  /* 0x0000820000067ab9 */ /* 0x000fe20000000a00 */
[----:B------:R-:W-:-:S04]  /*ff00*/  IMAD R4, R8, UR4, RZ ;  /* 0x0000000408047c24 */ /* 0x000fc8000f8e02ff */
[----:B------:R-:W-:-:S05]  /*ff10*/  IMAD R7, R207, UR5, R4 ;  /* 0x00000005cf077c24 */ /* 0x000fca000f8e0204 */
[----:B------:R-:W4:Y:S08]  /*ff20*/  @P0 LDC R3, c[0x0][0xbec] ;  /* 0x0002fb00ff030b82 */ /* 0x000f300000000800 */
[----:B------:R-:W5:Y:S01]  /*ff30*/  @P0 LDC R11, c[0x0][0xbf0] ;  /* 0x0002fc00ff0b0b82 */ /* 0x000f620000000800 */
[----:B----4-:R-:W-:-:S04]  /*ff40*/  @P0 IMAD.HI.U32 R0, R6, R3, RZ ;  /* 0x0000000306000227 */ /* 0x010fc800078e00ff */
[----:B------:R-:W-:Y:S01]  /*ff50*/  IMAD.WIDE.U32 R2, R207, UR4, RZ ;  /* 0x00000004cf027c25 */ /* 0x000fe2000f8e00ff */
        /* <DEDUP_REMOVED lines=22> */
.L_x_5753:
[----:B------:R-:W-:Y:S05]  /*100c0*/  BSYNC B1 ;  /* 0x0000000000017941 */ /* 0x000fea0003800000 */
.L_x_5752:
[----:B------:R-:W-:Y:S01]  /*100d0*/  ULDC.64 UR4, c[0x0][0xae8] ;  /* 0x0002ba0000047ab9 */ /* 0x000fe20000000a00 */
[----:B--2---:R-:W-:Y:S01]  /*100e0*/  @P1 IMAD.HI.U32 R0, R13, R14, RZ ;  /* 0x0000000e0d001227 */ /* 0x004fe200078e00ff */
[----:B------:R-:W-:Y:S01]  /*100f0*/  ULDC UR6, c[0x0][0xa88] ;  /* 0x0002a20000067ab9 */ /* 0x000fe20000000800 */
[----:B------:R-:W-:Y:S02]  /*10100*/  BSSY B1, `(.L_x_5754) ;  /* 0x0000035000017945 */ /* 0x000fe40003800000 */
[----:B------:R-:W-:Y:S02]  /*10110*/  IMAD R2, R8, UR4, RZ ;  /* 0x0000000408027c24 */ /* 0x000fe4000f8e02ff */
[----:B----4-:R-:W-:Y:S01]  /*10120*/  IMAD.MOV.U32 R5, RZ, RZ, R13 ;  /* 0x000000ffff057224 */ /* 0x010fe200078e000d */
[----:B---3--:R-:W-:Y:S01]  /*10130*/  @P1 SHF.R.U32.HI R5, RZ, R15, R0 ;  /* 0x0000000fff051219 */ /* 0x008fe20000011600 */
[C---:B------:R-:W-:Y:S02]  /*10140*/  IMAD R7, R207.reuse, UR5, R2 ;  /* 0x00000005cf077c24 */ /* 0x040fe4000f8e0202 */
[----:B------:R-:W-:Y:S01]  /*10150*/  IMAD.WIDE.U32 R2, R207, UR4, RZ ;  /* 0x00000004cf027c25 */ /* 0x000fe2000f8e00ff */
[----:B------:R-:W-:Y:S01]  /*10160*/  ULDC.64 UR4, c[0x0][0xaf0] ;  /* 0x0002bc0000047ab9 */ /* 0x000fe20000000a00 */
[----:B------:R-:W-:-:S02]  /*10170*/  SHF.R.S32.HI R0, RZ, 0x1f, R5 ;  /* 0x0000001fff007819 */ /* 0x000fc40000011405 */
[----:B------:R-:W-:Y:S02]  /*10180*/  IMAD R4, R10, UR4, RZ ;  /* 0x000000040a047c24 */ /* 0x000fe4000f8e02ff */
[----:B------:R-:W-:Y:S02]  /*10190*/  IMAD.IADD R3, R3, 0x1, R7 ;  /* 0x0000000103037824 */ /* 0x000fe400078e0207 */
        /* <DEDUP_REMOVED lines=14> */
[----:B------:R-:W-:Y:S02]  /*10280*/  IMAD R9, R12, UR6, RZ ;  /* 0x000000060c097c24 */ /* 0x000fe4000f8e02ff */
        /* <DEDUP_REMOVED lines=8> */
[----:B------:R2:W3:Y:S01]  /*10310*/  SHFL.IDX PT, R7, R4, RZ, 0x181f ;  /* 0x00181fff04077589 */ /* 0x0004e200000e0000 */
[-C--:B------:R-:W-:Y:S01]  /*10320*/  ISETP.GE.AND P1, PT, R0, R9.reuse, PT ;  /* 0x000000090000720c */ /* 0x080fe20003f26270 */
[----:B------:R-:W-:Y:S02]  /*10330*/  VIADD R0, R6, 0x40 ;  /* 0x0000004006007836 */ /* 0x000fe40000000000 */
[----:B------:R2:W4:Y:S03]  /*10340*/  SHFL.IDX PT, R3, R5, RZ, 0x181f ;  /* 0x00181fff05037589 */ /* 0x00052600000e0000 */
[----:B------:R-:W-:Y:S01]  /*10350*/  ISETP.GE.AND P0, PT, R0, R9, PT ;  /* 0x000000090000720c */ /* 0x000fe20003f06270 */
[----:B------:R-:W-:-:S12]  /*10360*/  @P2 BRA `(.L_x_5755) ;  /* 0x0000000000382947 */ /* 0x000fd80003800000 */
[----:B------:R-:W-:Y:S01]  /*10370*/  ULDC UR4, c[0x0][0xac8] ;  /* 0x0002b20000047ab9 */ /* 0x000fe20000000800 */
[----:B------:R-:W-:Y:S01]  /*10380*/  ULDC.64 UR6, c[0x0][0x208] ;  /* 0x0000820000067ab9 */ /* 0x000fe20000000a00 */
[----:B------:R-:W-:Y:S02]  /*10390*/  ISETP.GE.AND P4, PT, R16, UR4, PT ;  /* 0x0000000410007c0c */ /* 0x000fe4000bf86270 */
[----:B------:R-:W-:Y:S02]  /*103a0*/  ISETP.GE.AND P3, PT, R23, UR4, PT ;  /* 0x0000000417007c0c */ /* 0x000fe4000bf66270 */
[----:B------:R-:W-:-:S09]  /*103b0*/  ISETP.GE.AND P2, PT, R204, UR4, PT ;  /* 0x00000004cc007c0c */ /* 0x000fd2000bf46270 */
[CC--:B---3--:R-:W-:Y:S02]  /*103c0*/  @!P4 LEA R10, P6, R16.reuse, R7.reuse, 0x1 ;  /* 0x00000007100ac211 */ /* 0x0c8fe400078c08ff */
[C---:B------:R-:W-:Y:S02]  /*103d0*/  @!P3 LEA R12, P5, R23.reuse, R7, 0x1 ;  /* 0x00000007170cb211 */ /* 0x040fe400078a08ff */
[----:B----4-:R-:W-:Y:S02]  /*103e0*/  @!P4 LEA.HI.X R11, R16, R3, R216, 0x1, P6 ;  /* 0x00000003100bc211 */ /* 0x010fe400030f0cd8 */
[C---:B------:R-:W-:Y:S02]  /*103f0*/  @!P2 LEA R2, P6, R204.reuse, R7, 0x1 ;  /* 0x00000007cc02a211 */ /* 0x040fe400078c08ff */
[-C--:B------:R-:W-:Y:S01]  /*10400*/  @!P3 LEA.HI.X R13, R23, R3.reuse, R215, 0x1, P5 ;  /* 0x00000003170db211 */ /* 0x080fe200028f0cd7 */
[----:B------:R3:W-:Y:S01]  /*10410*/  @!P4 ST.E.128 desc[UR6][R10.64], RZ ;  /* 0x000000ff0a00c985 */ /* 0x0007e2000c101d06 */
[----:B------:R-:W-:-:S03]  /*10420*/  @!P2 LEA.HI.X R3, R204, R3, R214, 0x1, P6 ;  /* 0x00000003cc03a211 */ /* 0x000fc600030f0cd6 */
[----:B------:R3:W-:Y:S04]  /*10430*/  @!P3 ST.E.128 desc[UR6][R12.64], RZ ;  /* 0x000000ff0c00b985 */ /* 0x0007e8000c101d06 */
[----:B------:R3:W-:Y:S02]  /*10440*/  @!P2 ST.E.128 desc[UR6][R2.64], RZ ;  /* 0x000000ff0200a985 */ /* 0x0007e4000c101d06 */
.L_x_5755:
[----:B------:R-:W-:Y:S05]  /*10450*/  BSYNC B1 ;  /* 0x0000000000017941 */ /* 0x000fea0003800000 */
.L_x_5754:
        /* <DEDUP_REMOVED lines=8> */
[----:B------:R-:W-:-:S09]  /*104e0*/  ISETP.GE.AND P6, PT, R204, UR4, PT ;  /* 0x00000004cc007c0c */ /* 0x000fd2000bfc6270 */
[-C--:B0-----:R-:W-:Y:S02]  /*104f0*/  @!P4 LEA R10, P1, R16, R7.reuse, 0x1 ;  /* 0x00000007100ac211 */ /* 0x081fe400078208ff */
        /* <DEDUP_REMOVED lines=8> */
.L_x_5757:
[----:B------:R-:W-:Y:S05]  /*10580*/  BSYNC B1 ;  /* 0x0000000000017941 */ /* 0x000fea0003800000 */
.L_x_5756:
        /* <DEDUP_REMOVED lines=18> */
.L_x_5759:
[----:B------:R-:W-:Y:S05]  /*106b0*/  BSYNC B1 ;  /* 0x0000000000017941 */ /* 0x000fea0003800000 */
.L_x_5758:
[----:B------:R-:W-:Y:S01]  /*106c0*/  VIADD R0, R6, 0x60 ;  /* 0x0000006006007836 */ /* 0x000fe20000000000 */
[----:B0-23--:R-:W0:Y:S04]  /*106d0*/  SHFL.IDX PT, R5, R5, 0x3, 0x181f ;  /* 0x00781f0005057f89 */ /* 0x00de2800000e0000 */
[----:B------:R-:W-:Y:S01]  /*106e0*/  ISETP.GE.AND P0, PT, R0, R9, PT ;  /* 0x000000090000720c */ /* 0x000fe20003f06270 */
[----:B----4-:R2:W3:-:S12]  /*106f0*/  SHFL.IDX PT, R3, R4, 0x3, 0x181f ;  /* 0x00781f0004037f89 */ /* 0x0104d800000e0000 */
[----:B--2---:R-:W-:Y:S05]  /*10700*/  @P0 BRA `(.L_x_5751) ;  /* 0x0000000000380947 */ /* 0x004fea0003800000 */
        /* <DEDUP_REMOVED lines=14> */
.L_x_5751:
[----:B------:R-:W-:Y:S05]  /*107f0*/  BSYNC B0 ;  /* 0x0000000000007941 */ /* 0x000fea0003800000 */
.L_x_5743:
[----:B------:R-:W-:Y:S02]  /*10800*/  ULDC UR4, c[0x0][0xc38] ;  /* 0x00030e0000047ab9 */ /* 0x000fe40000000800 */
[----:B-1----:R-:W-:-:S13]  /*10810*/  ISETP.GE.AND P0, PT, R52, UR4, PT ;  /* 0x0000000434007c0c */ /* 0x002fda000bf06270 */
[----:B------:R-:W-:Y:S05]  /*10820*/  @!P0 BRA `(.L_x_5760) ;  /* 0xffffff0400588947 */ /* 0x000fea000383ffff */
[----:B------:R-:W-:Y:S05]  /*10830*/  EXIT ;  /* 0x000000000000794d */ /* 0x000fea0003800000 */
.L_x_5708:
        /* <DEDUP_REMOVED lines=39> */
[----:B------:R0:W-:Y:S04]  /*10ab0*/  STL [R1+0x4], R2 ;  /* 0x0000040201007387 */ /* 0x0001e80000100800 */
[----:B------:R1:W-:Y:S01]  /*10ac0*/  STL [R1+0x28], RZ ;  /* 0x000028ff01007387 */ /* 0x0003e20000100800 */
[----:B0-----:R-:W-:-:S02]  /*10ad0*/  LOP3.LUT R2, R0, 0x40, RZ, 0xfc, !PT ;  /* 0x0000004000027812 */ /* 0x001fc400078efcff */
[----:B-1----:R-:W-:-:S07]  /*10ae0*/  LOP3.LUT R0, R0, 0x80, RZ, 0xfc, !PT ;  /* 0x0000008000007812 */ /* 0x002fce00078efcff */
.L_x_5855:
[----:B--2---:R-:W2:Y:S01]  /*10af0*/  LDL R5, [R1+0x18] ;  /* 0x0000180001057983 */ /* 0x004ea20000100800 */
[----:B0-----:R-:W0:Y:S01]  /*10b00*/  LDC R0, c[0x0][0xc60] ;  /* 0x00031800ff007b82 */ /* 0x001e220000000800 */
[----:B------:R-:W-:Y:S01]  /*10b10*/  ULDC UR4, c[0x0][0xc78] ;  /* 0x00031e0000047ab9 */ /* 0x000fe20000000800 */
[----:B0-----:R-:W-:-:S13]  /*10b20*/  ISETP.NE.AND P0, PT, R0, 0x1, PT ;  /* 0x000000010000780c */ /* 0x001fda0003f05270 */
[----:B---3--:R-:W2:Y:S08]  /*10b30*/  @P0 LDC R2, c[0x0][0xc64] ;  /* 0x00031900ff020b82 */ /* 0x008eb00000000800 */
[----:B-1----:R-:W0:Y:S01]  /*10b40*/  @P0 LDC R3, c[0x0][0xc68] ;  /* 0x00031a00ff030b82 */ /* 0x002e220000000800 */
[----:B--2---:R-:W-:-:S04]  /*10b50*/  @P0 IMAD.HI.U32 R2, R5, R2, RZ ;  /* 0x0000000205020227 */ /* 0x004fc800078e00ff */
[----:B------:R-:W-:Y:S01]  /*10b60*/  IMAD.MOV.U32 R4, RZ, RZ, R5 ;  /* 0x000000ffff047224 */ /* 0x000fe200078e0005 */
[----:B0-----:R-:W-:-:S04]  /*10b70*/  @P0 SHF.R.U32.HI R4, RZ, R3, R2 ;  /* 0x00000003ff040219 */ /* 0x001fc80000011602 */
[----:B------:R-:W-:Y:S01]  /*10b80*/  ISETP.GE.AND P0, PT, R4, UR4, PT ;  /* 0x0000000404007c0c */ /* 0x000fe2000bf06270 */
[----:B------:R-:W-:-:S04]  /*10b90*/  IMAD.MOV R3, RZ, RZ, -R4 ;  /* 0x000000ffff037224 */ /* 0x000fc800078e0a04 */
[----:B------:R-:W-:-:S08]  /*10ba0*/  IMAD R0, R0, R3, R5 ;  /* 0x0000000300007224 */ /* 0x000fd000078e0205 */
[----:B------:R-:W-:Y:S05]  /*10bb0*/  @!P0 BRA `(.L_x_5762) ;  /* 0x0000000000208947 */ /* 0x000fea0003800000 */
[----:B------:R-:W0:Y:S02]  /*10bc0*/  LDC R5, c[0x0][0xc6c] ;  /* 0x00031b00ff057b82 */ /* 0x000e240000000800 */
[----:B0-----:R-:W-:-:S13]  /*10bd0*/  ISETP.NE.AND P0, PT, R5, 0x1, PT ;  /* 0x000000010500780c */ /* 0x001fda0003f05270 */
[----:B------:R-:W0:Y:S02]  /*10be0*/  @P0 LDC.64 R2, c[0x0][0xc70] ;  /* 0x00031c00ff020b82 */ /* 0x000e240000000a00 */
[----:B0-----:R-:W-:-:S04]  /*10bf0*/  @P0 IMAD.HI.U32 R6, R0, R2, RZ ;  /* 0x0000000200060227 */ /* 0x001fc800078e00ff */
[----:B------:R-:W-:Y:S01]  /*10c00*/  IMAD.MOV.U32 R2, RZ, RZ, R0 ;  /* 0x000000ffff027224 */ /* 0x000fe200078e0000 */
[----:B------:R-:W-:-:S05]  /*10c10*/  @P0 SHF.R.U32.HI R2, RZ, R3, R6 ;  /* 0x00000003ff020219 */ /* 0x000fca0000011606 */
[----:B------:R-:W-:Y:S01]  /*10c20*/  IMAD R5, R2, R5, RZ ;  /* 0x0000000502057224 */ /* 0x000fe200078e02ff */
[----:B------:R-:W-:Y:S06]  /*10c30*/  BRA `(.L_x_5763) ;  /* 0x00000000001c7947 */ /* 0x000fec0003800000 */
.L_x_5762:
[----:B------:R-:W0:Y:S02]  /*10c40*/  LDC R5, c[0x0][0xc54] ;  /* 0x00031500ff057b82 */ /* 0x000e240000000800 */
[----:B0-----:R-:W-:-:S13]  /*10c50*/  ISETP.NE.AND P0, PT, R5, 0x1, PT ;  /* 0x000000010500780c */ /* 0x001fda0003f05270 */
[----:B------:R-:W0:Y:S02]  /*10c60*/  @P0 LDC.64 R2, c[0x0][0xc58] ;  /* 0x00031600ff020b82 */ /* 0x000e240000000a00 */
[----:B0-----:R-:W-:-:S04]  /*10c70*/  @P0 IMAD.HI.U32 R6, R0, R2, RZ ;  /* 0x0000000200060227 */ /* 0x001fc800078e00ff */
[----:B------:R-:W-:Y:S01]  /*10c80*/  IMAD.MOV.U32 R2, RZ, RZ, R0 ;  /* 0x000000ffff027224 */ /* 0x000fe200078e0000 */
[----:B------:R-:W-:-:S05]  /*10c90*/  @P0 SHF.R.U32.HI R2, RZ, R3, R6 ;  /* 0x00000003ff020219 */ /* 0x000fca0000011606 */
[----:B------:R-:W-:-:S07]  /*10ca0*/  IMAD R5, R2, R5, RZ ;  /* 0x0000000502057224 */ /* 0x000fce00078e02ff */
.L_x_5763:
[----:B------:R-:W0:Y:S01]  /*10cb0*/  LDC R3, c[0x0][0xc48] ;  /* 0x00031200ff037b82 */ /* 0x000e220000000800 */
[----:B------:R-:W-:Y:S01]  /*10cc0*/  IMAD.IADD R5, R0, 0x1, -R5 ;  /* 0x0000000100057824 */ /* 0x000fe200078e0a05 */
[----:B------:R-:W-:Y:S01]  /*10cd0*/  LOP3.LUT R2, RZ, R2, RZ, 0x33, !PT ;  /* 0x00000002ff027212 */ /* 0x000fe200078e33ff */
[----:B------:R-:W-:Y:S01]  /*10ce0*/  ULDC UR4, c[0x0][0xc3c] ;  /* 0x00030f0000047ab9 */ /* 0x000fe20000000800 */
[----:B------:R-:W-:Y:S03]  /*10cf0*/  BSSY B7, `(.L_x_5764) ;  /* 0x000043b000077945 */ /* 0x000fe60003800000 */
[----:B------:R-:W-:Y:S01]  /*10d00*/  VIADD R7, R2, UR4 ;  /* 0x0000000402077c36 */ /* 0x000fe20008000000 */
[----:B------:R-:W1:Y:S01]  /*10d10*/  LDC R0, c[0x0][0xc54] ;  /* 0x00031500ff007b82 */ /* 0x000e620000000800 */
[----:B------:R-:W-:Y:S02]  /*10d20*/  ULDC.64 UR4, c[0x0][0x418] ;  /* 0x0001060000047ab9 */ /* 0x000fe40000000a00 */
[----:B------:R-:W-:Y:S01]  /*10d30*/  IMAD.SHL.U32 R2, R7, 0x80, RZ ;  /* 0x0000008007027824 */ /* 0x000fe200078e00ff */
[----:B------:R-:W-:-:S03]  /*10d40*/  UISETP.NE.U32.AND UP0, UPT, UR4, URZ, UPT ;  /* 0x0000003f0400728c */ /* 0x000fc6000bf05070 */
[----:B------:R-:W-:Y:S01]  /*10d50*/  VIADD R2, R2, 0x7f ;  /* 0x0000007f02027836 */ /* 0x000fe20000000000 */
[----:B------:R-:W-:Y:S01]  /*10d60*/  UISETP.NE.AND.EX UP0, UPT, UR5, URZ, UPT, UP0 ;  /* 0x0000003f0500728c */ /* 0x000fe2000bf05300 */
[----:B------:R-:W-:Y:S02]  /*10d70*/  ULDC UR4, c[0x0][0x424] ;  /* 0x0001090000047ab9 */ /* 0x000fe40000000800 */
[----:B------:R-:W-:Y:S01]  /*10d80*/  ULDC UR5, c[0x0][0x288] ;  /* 0x0000a20000057ab9 */ /* 0x000fe20000000800 */
[----:B------:R-:W-:Y:S02]  /*10d90*/  USEL UR4, UR4, 0x1, UP0 ;  /* 0x0000000104047887 */ /* 0x000fe40008000000 */
[----:B------:R-:W-:Y:S01]  /*10da0*/  UIADD3 UR6, -UR5, 0x70, URZ ;  /* 0x0000007005067890 */ /* 0x000fe2000fffe13f */
[C---:B0-----:R-:W-:Y:S02]  /*10db0*/  ISETP.NE.AND P0, PT, R3.reuse, 0x1, PT ;  /* 0x000000010300780c */ /* 0x041fe40003f05270 */
[----:B------:R-:W-:Y:S01]  /*10dc0*/  ULDC UR5, c[0x0][0x2f0] ;  /* 0x0000bc0000057ab9 */ /* 0x000fe20000000800 */
[----:B------:R-:W-:Y:S01]  /*10dd0*/  R2UR UR36, R3 ;  /* 0x00000000032472ca */ /* 0x000fe200000e0000 */
[----:B------:R-:W-:-:S02]  /*10de0*/  UIMAD UR6, UR4, UR5, UR6 ;  /* 0x00000005040672a4 */ /* 0x000fc4000f8e0206 */
[----:B------:R-:W-:Y:S01]  /*10df0*/  UIMAD UR5, UR4, UR5, 0x6f ;  /* 0x0000006f040574a4 */ /* 0x000fe2000f8e0205 */
[----:B-1----:R-:W-:Y:S02]  /*10e00*/  IMAD R0, R4, R0, R5 ;  /* 0x0000000004007224 */ /* 0x002fe400078e0205 */
[----:B------:R-:W-:Y:S02]  /*10e10*/  UMOV UR4, URZ ;  /* 0x0000003f00047c82 */ /* 0x000fe40008000000 */
[----:B------:R-:W-:Y:S01]  /*10e20*/  UIMAD.WIDE UR4, UR5, -0x6db6db6d, UR4 ;  /* 0x92492493050478a5 */ /* 0x000fe2000f8e0204 */
[----:B------:R-:W-:Y:S01]  /*10e30*/  IMAD.MOV.U32 R6, RZ, RZ, R0 ;  /* 0x000000ffff067224 */ /* 0x000fe200078e0000 */
[----:B------:R-:W0:Y:S01]  /*10e40*/  @P0 LDC R5, c[0x0][0xc4c] ;  /* 0x00031300ff050b82 */ /* 0x000e220000000800 */
[----:B------:R-:W-:Y:S01]  /*10e50*/  R2UR UR7, R0 ;  /* 0x00000000000772ca */ /* 0x000fe200000e0000 */
[----:B------:R-:W-:-:S04]  /*10e60*/  USHF.R.U32.HI UR4, URZ, 0x1f, UR5 ;  /* 0x0000001f3f047899 */ /* 0x000fc80008011605 */
[----:B------:R-:W-:Y:S02]  /*10e70*/  ULEA.HI.SX32 UR4, UR5, UR4, 0x1a ;  /* 0x0000000405047291 */ /* 0x000fe4000f8fd23f */
[----:B------:R-:W1:Y:S01]  /*10e80*/  @P0 LDC R3, c[0x0][0xc50] ;  /* 0x00031400ff030b82 */ /* 0x000e620000000800 */
[----:B0-----:R-:W-:-:S07]  /*10e90*/  @P0 IMAD.HI.U32 R4, R0, R5, RZ ;  /* 0x0000000500040227 */ /* 0x001fce00078e00ff */
[----:B------:R-:W0:Y:S01]  /*10ea0*/  LDC R0, c[0x0][0x448] ;  /* 0x00011200ff007b82 */ /* 0x000e220000000800 */
[----:B-1----:R-:W-:-:S05]  /*10eb0*/  @P0 SHF.R.U32.HI R6, RZ, R3, R4 ;  /* 0x00000003ff060219 */ /* 0x002fca0000011604 */
[----:B------:R1:W-:Y:S04]  /*10ec0*/  STL [R1+0x1c], R6 ;  /* 0x00001c0601007387 */ /* 0x0003e80000100800 */
[----:B------:R1:W-:Y:S01]  /*10ed0*/  STL [R1+0x24], R7 ;  /* 0x0000240701007387 */ /* 0x0003e20000100800 */
[----:B0-----:R-:W-:-:S13]  /*10ee0*/  ISETP.NE.AND P0, PT, R0, 0x1, PT ;  /* 0x000000010000780c */ /* 0x001fda0003f05270 */
[----:B------:R-:W0:Y:S08]  /*10ef0*/  @P0 LDC R3, c[0x0][0x44c] ;  /* 0x00011300ff030b82 */ /* 0x000e300000000800 */
[----:B------:R-:W2:Y:S01]  /*10f00*/  @P0 LDC R0, c[0x0][0x450] ;  /* 0x00011400ff000b82 */ /* 0x000ea20000000800 */
[----:B0-----:R-:W-:-:S05]  /*10f10*/  @P0 IMAD.HI.U32 R3, R2, R3, RZ ;  /* 0x0000000302030227 */ /* 0x001fca00078e00ff */
[----:B--2---:R-:W-:Y:S01]  /*10f20*/  @P0 SHF.R.U32.HI R2, RZ, R0, R3 ;  /* 0x00000000ff020219 */ /* 0x004fe20000011603 */
[----:B------:R-:W-:-:S04]  /*10f30*/  IMAD.MOV R0, RZ, RZ, -R6 ;  /* 0x000000ffff007224 */ /* 0x000fc800078e0a06 */
[----:B------:R-:W-:Y:S01]  /*10f40*/  VIADD R3, R2, UR6 ;  /* 0x0000000602037c36 */ /* 0x000fe20008000000 */
[----:B------:R-:W-:Y:S01]  /*10f50*/  R2UR UR6, R0 ;  /* 0x00000000000672ca */ /* 0x000fe200000e0000 */
[----:B------:R-:W-:-:S04]  /*10f60*/  IMAD.MOV.U32 R2, RZ, RZ, RZ ;  /* 0x000000ffff027224 */ /* 0x000fc800078e00ff */
[----:B------:R-:W-:-:S05]  /*10f70*/  IMAD.HI R2, R3, -0x6db6db6d, R2 ;  /* 0x9249249303027827 */ /* 0x000fca00078e0202 */
[----:B------:R-:W-:-:S03]  /*10f80*/  SHF.R.U32.HI R3, RZ, 0x1f, R2 ;  /* 0x0000001fff037819 */ /* 0x000fc60000011602 */
[----:B------:R-:W-:Y:S01]  /*10f90*/  UIMAD UR36, UR36, UR6, UR7 ;  /* 0x00000006242472a4 */ /* 0x000fe2000f8e0207 */
[----:B------:R-:W-:-:S04]  /*10fa0*/  LEA.HI.SX32 R3, R2, R3, 0x1a ;  /* 0x0000000302037211 */ /* 0x000fc800078fd2ff */
[----:B------:R-:W-:-:S04]  /*10fb0*/  VIMNMX R19, R3, UR4, PT ;  /* 0x0000000403137c48 */ /* 0x000fc8000bfe0100 */
[----:B------:R-:W-:Y:S01]  /*10fc0*/  ISETP.GT.AND P0, PT, R19, RZ, PT ;  /* 0x000000ff1300720c */ /* 0x000fe20003f04270 */
[----:B------:R1:W-:-:S12]  /*10fd0*/  STL [R1+0x20], R19 ;  /* 0x0000201301007387 */ /* 0x0003d80000100800 */
[----:B-1----:R-:W-:Y:S05]  /*10fe0*/  @P0 BRA `(.L_x_5765) ;  /* 0x00000000004c0947 */ /* 0x002fea0003800000 */
        /* <DEDUP_REMOVED lines=19> */
.L_x_5765:
        /* <DEDUP_REMOVED lines=20> */
.L_x_5768:
[----:B------:R-:W-:Y:S05]  /*11260*/  BSYNC B6 ;  /* 0x0000000000067941 */ /* 0x000fea0003800000 */
.L_x_5767:
        /* <DEDUP_REMOVED lines=20> */
.L_x_5771:
        /* <DEDUP_REMOVED lines=15> */
.L_x_5770:
[----:B------:R-:W-:Y:S05]  /*114a0*/  BSYNC B6 ;  /* 0x0000000000067941 */ /* 0x000fea0003800000 */
.L_x_5769:
[----:B------:R-:W2:Y:S01]  /*114b0*/  LDL R16, [R1+0x1c] ;  /* 0x00001c0001107983 */ /* 0x000ea20000100800 */
[----:B------:R-:W0:Y:S01]  /*114c0*/  LDC.64 R2, c[0x0][0x9f8] ;  /* 0x00027e00ff027b82 */ /* 0x000e220000000a00 */
[----:B------:R-:W-:Y:S01]  /*114d0*/  ULDC.64 UR4, c[0x0][0x208] ;  /* 0x0000820000047ab9 */ /* 0x000fe20000000a00 */
[----:B0-----:R-:W-:-:S04]  /*114e0*/  ISETP.NE.U32.AND P0, PT, R2, RZ, PT ;  /* 0x000000ff0200720c */ /* 0x001fc80003f05070 */
[----:B------:R-:W-:-:S13]  /*114f0*/  ISETP.NE.AND.EX P0, PT, R3, RZ, PT, P0 ;  /* 0x000000ff0300720c */ /* 0x000fda0003f05300 */
[----:B------:R-:W0:Y:S01]  /*11500*/  @P0 LDC.64 R2, c[0x0][0x9f8] ;  /* 0x00027e00ff020b82 */ /* 0x000e220000000a00 */
[----:B--2---:R-:W-:Y:S02]  /*11510*/  IMAD.MOV.U32 R7, RZ, RZ, R16 ;  /* 0x000000ffff077224 */ /* 0x004fe400078e0010 */
[----:B0-----:R-:W-:-:S05]  /*11520*/  @P0 IMAD.WIDE R2, R16, 0x4, R2 ;  /* 0x0000000410020825 */ /* 0x001fca00078e0202 */
[----:B------:R0:W2:Y:S01]  /*11530*/  @P0 LDG.E R7, desc[UR4][R2.64] ;  /* 0x0000000402070981 */ /* 0x0000a2000c1e1900 */
[----:B------:R-:W-:Y:S01]  /*11540*/  UMOV UR4, 0xffffffff ;  /* 0xffffffff00047882 */ /* 0x000fe20000000000 */
[----:B------:R-:W-:Y:S01]  /*11550*/  VIADD R19, R19, 0xffffffff ;  /* 0xffffffff13137836 */ /* 0x000fe20000000000 */
[----:B------:R-:W1:Y:S01]  /*11560*/  S2R R0, SR_TID.X ;  /* 0x0000000000007919 */ /* 0x000e620000002100 */
[----:B0-----:R-:W0:Y:S02]  /*11570*/  LDC.64 R2, c[0x0][0x418] ;  /* 0x00010600ff027b82 */ /* 0x001e240000000a00 */
[----:B0-----:R-:W-:Y:S02]  /*11580*/  ISETP.NE.U32.AND P0, PT, R2, RZ, PT ;  /* 0x000000ff0200720c */ /* 0x001fe40003f05070 */
[----:B-1----:R-:W-:Y:S02]  /*11590*/  SHF.R.U32.HI R0, RZ, 0x5, R0 ;  /* 0x00000005ff007819 */ /* 0x002fe40000011600 */
[----:B------:R-:W-:-:S02]  /*115a0*/  ISETP.NE.AND.EX P1, PT, R3, RZ, PT, P0 ;  /* 0x000000ff0300720c */ /* 0x000fc40003f25300 */
        /* <DEDUP_REMOVED lines=9> */
.L_x_5870:
        /* <DEDUP_REMOVED lines=8> */
.L_x_5873:
        /* <DEDUP_REMOVED lines=21> */
.L_x_5775:
[----:B-1----:R-:W3:Y:S01]  /*11810*/  LDL R0, [R1+0x4] ;  /* 0x0000040001007983 */ /* 0x002ee20000100800 */
[----:B--2---:R-:W-:Y:S01]  /*11820*/  IMAD R2, R18, 0x8, R17 ;  /* 0x0000000812027824 */ /* 0x004fe200078e0211 */
[----:B---3--:R-:W-:-:S04]  /*11830*/  SHF.L.U32 R0, R0, 0x1f, RZ ;  /* 0x0000001f00007819 */ /* 0x008fc800000006ff */
[----:B------:R-:W1:Y:S02]  /*11840*/  SYNCS.PHASECHK.TRANS64.TRYWAIT P0, [R2+URZ+0x36840], R0 ;  /* 0x03684000020075a7 */ /* 0x000e64000800017f */
[----:B-1----:R-:W-:Y:S05]  /*11850*/  @!P0 BRA `(.L_x_5776) ;  /* 0x0000004000588947 */ /* 0x002fea0003800000 */
.L_x_5874:
        /* <DEDUP_REMOVED lines=11> */
.L_x_5777:
[----:B-1----:R-:W-:Y:S01]  /*11910*/  IMAD R0, R18, 0xa800, R17 ;  /* 0x0000a80012007824 */ /* 0x002fe200078e0211 */
[----:B------:R-:W-:Y:S01]  /*11920*/  R2UR UR33, R2 ;  /* 0x00000000022172ca */ /* 0x000fe200000e0000 */
[----:B------:R-:W-:Y:S01]  /*11930*/  UIADD3 UR4, UP0, UR38, 0x370, URZ ;  /* 0x0000037026047890 */ /* 0x000fe2000ff1e03f */
[----:B------:R-:W-:Y:S01]  /*11940*/  R2UR UR35, R19 ;  /* 0x00000000132372ca */ /* 0x000fe200000e0000 */
[----:B------:R-:W-:Y:S01]  /*11950*/  UMOV UR6, 0x0 ;  /* 0x0000000000067882 */ /* 0x000fe20000000000 */
[----:B------:R-:W-:Y:S01]  /*11960*/  R2UR UR8, R0 ;  /* 0x00000000000872ca */ /* 0x000fe200000e0000 */
[----:B------:R-:W-:Y:S01]  /*11970*/  UIADD3.X UR5, URZ, UR39, URZ, UP0, !UPT ;  /* 0x000000273f057290 */ /* 0x000fe200087fe43f */
[----:B-----5:R-:W-:Y:S01]  /*11980*/  R2UR UR37, R16 ;  /* 0x00000000102572ca */ /* 0x020fe200000e0000 */
[----:B------:R-:W-:Y:S01]  /*11990*/  UMOV UR7, 0x14f00000 ;  /* 0x14f0000000077882 */ /* 0x000fe20000000000 */
[----:B------:R-:W-:Y:S01]  /*119a0*/  PLOP3.LUT P0, PT, PT, PT, PT, 0x80, 0x0 ;  /* 0x000000000000781c */ /* 0x000fe20003f0f070 */
[----:B------:R-:W-:Y:S01]  /*119b0*/  UMOV UR34, URZ ;  /* 0x0000003f00227c82 */ /* 0x000fe20008000000 */
[----:B------:R-:W-:Y:S01]  /*119c0*/  UMOV UR18, 0x40 ;  /* 0x0000004000127882 */ /* 0x000fe20000000000 */
[----:B------:R-:W-:Y:S01]  /*119d0*/  UMOV UR20, UR36 ;  /* 0x0000002400147c82 */ /* 0x000fe20008000000 */
[----:B------:R-:W-:Y:S01]  /*119e0*/  P2R R0, PR, RZ, 0x1 ;  /* 0x00000001ff007803 */ /* 0x000fe20000000000 */
[----:B------:R-:W-:-:S02]  /*119f0*/  UIADD3 UR33, UR33, 0x36830, URZ ;  /* 0x0003683021217890 */ /* 0x000fc4000fffe03f */
[----:B------:R-:W-:Y:S02]  /*11a00*/  UIMAD UR35, UR35, 0x70, URZ ;  /* 0x00000070232378a4 */ /* 0x000fe4000f8e023f */
[----:B------:R-:W-:Y:S01]  /*11a10*/  UIADD3 UR32, UR8, 0x21400, URZ ;  /* 0x0002140008207890 */ /* 0x000fe2000fffe03f */
[----:B------:R2:W-:Y:S01]  /*11a20*/  STL [R1+0xc], R0 ;  /* 0x00000c0001007387 */ /* 0x0005e20000100800 */
[----:B------:R-:W-:Y:S02]  /*11a30*/  UIADD3 UR16, UR8, 0x24c00, URZ ;  /* 0x00024c0008107890 */ /* 0x000fe4000fffe03f */
[----:B------:R-:W-:Y:S01]  /*11a40*/  UIADD3 UR8, UR8, 0x28400, URZ ;  /* 0x0002840008087890 */ /* 0x000fe2000fffe03f */
[----:B------:R-:W-:Y:S01]  /*11a50*/  UMOV UR21, UR37 ;  /* 0x0000002500157c82 */ /* 0x000fe20008000000 */
[----:B------:R-:W-:Y:S01]  /*11a60*/  UMOV UR17, UR33 ;  /* 0x0000002100117c82 */ /* 0x000fe20008000000 */
[----:B------:R-:W-:Y:S01]  /*11a70*/  UMOV UR19, UR35 ;  /* 0x0000002300137c82 */ /* 0x000fe20008000000 */
[----:B------:R-:W-:Y:S01]  /*11a80*/  UMOV UR10, 0x80 ;  /* 0x00000080000a7882 */ /* 0x000fe20000000000 */
[----:B------:R-:W-:Y:S01]  /*11a90*/  UMOV UR12, UR36 ;  /* 0x00000024000c7c82 */ /* 0x000fe20008000000 */
[----:B------:R-:W-:Y:S01]  /*11aa0*/  UMOV UR13, UR37 ;  /* 0x00000025000d7c82 */ /* 0x000fe20008000000 */
[----:B------:R-:W-:Y:S01]  /*11ab0*/  UMOV UR9, UR33 ;  /* 0x0000002100097c82 */ /* 0x000fe20008000000 */
[----:B------:R-:W-:Y:S01]  /*11ac0*/  UMOV UR11, UR35 ;  /* 0x00000023000b7c82 */ /* 0x000fe20008000000 */
[----:B------:R2:W-:Y:S01]  /*11ad0*/  UTMALDG.4D [UR32], [UR4], desc[UR6] ;  /* 0x00000620040075b4 */ /* 0x0005e20008019000 */
[----:B------:R2:W-:Y:S01]  /*11ae0*/  UTMALDG.4D [UR16], [UR4], desc[UR6] ;  /* 0x00000610040075b4 */ /* 0x0005e20008019000 */
[----:B------:R2:W-:Y:S02]  /*11af0*/  UTMALDG.4D [UR8], [UR4], desc[UR6] ;  /* 0x00000608040075b4 */ /* 0x0005e40008019000 */
[----:B--2---:R-:W-:Y:S01]  /*11b00*/  NOP ;  /* 0x0000000000007918 */ /* 0x004fe20000000000 */
.L_x_5773:
        /* <DEDUP_REMOVED lines=22> */
.L_x_5779:
[----:B------:R-:W-:Y:S05]  /*11c70*/  BSYNC B6 ;  /* 0x0000000000067941 */ /* 0x000fea0003800000 */
.L_x_5778:
[----:B------:R-:W2:Y:S01]  /*11c80*/  LDL.LU R6, [R1+0x1c] ;  /* 0x00001c0001067983 */ /* 0x000ea20000300800 */
[----:B0-----:R-:W0:Y:S08]  /*11c90*/  LDC R7, c[0x0][0x448] ;  /* 0x00011200ff077b82 */ /* 0x001e300000000800 */
[----:B------:R-:W1:Y:S01]  /*11ca0*/  LDC.64 R2, c[0x0][0x2e0] ;  /* 0x0000b800ff027b82 */ /* 0x000e620000000a00 */
[----:B------:R-:W3:Y:S01]  /*11cb0*/  LDL R8, [R1+0x24] ;  /* 0x0000240001087983 */ /* 0x000ee20000100800 */
[----:B------:R-:W-:Y:S01]  /*11cc0*/  USHF.R.S32.HI UR4, URZ, 0x1f, UR36 ;  /* 0x0000001f3f047899 */ /* 0x000fe20008011424 */
[----:B------:R-:W-:Y:S01]  /*11cd0*/  ULDC.64 UR8, c[0x0][0x2d8] ;  /* 0x0000b60000087ab9 */ /* 0x000fe20000000a00 */
[----:B------:R-:W4:Y:S02]  /*11ce0*/  S2R R4, SR_TID.X ;  /* 0x0000000000047919 */ /* 0x000f240000002100 */
[----:B------:R-:W-:-:S02]  /*11cf0*/  UIMAD UR6, UR4, UR8, URZ ;  /* 0x00000008040672a4 */ /* 0x000fc4000f8e023f */
[----:B------:R-:W-:Y:S01]  /*11d00*/  UIMAD.WIDE.U32 UR4, UR36, UR8, URZ ;  /* 0x00000008240472a5 */ /* 0x000fe2000f8e003f */
[----:B------:R-:W4:Y:S01]  /*11d10*/  S2R R9, SR_TID.X ;  /* 0x0000000000097919 */ /* 0x000f220000002100 */
[----:B------:R-:W-:-:S04]  /*11d20*/  UIMAD UR6, UR36, UR9, UR6 ;  /* 0x00000009240672a4 */ /* 0x000fc8000f8e0206 */
[----:B------:R-:W-:Y:S01]  /*11d30*/  UIADD3 UR5, UR5, UR6, URZ ;  /* 0x0000000605057290 */ /* 0x000fe2000fffe03f */
[----:B0-----:R-:W-:Y:S02]  /*11d40*/  ISETP.NE.AND P0, PT, R7, 0x1, PT ;  /* 0x000000010700780c */ /* 0x001fe40003f05270 */
[----:B------:R-:W-:Y:S01]  /*11d50*/  ULDC.64 UR6, c[0x0][0x280] ;  /* 0x0000a00000067ab9 */ /* 0x000fe20000000a00 */
[C---:B----4-:R-:W-:Y:S01]  /*11d60*/  LOP3.LUT R5, R4.reuse, 0x7f, RZ, 0xc0, !PT ;  /* 0x0000007f04057812 */ /* 0x050fe200078ec0ff */
[----:B------:R-:W-:-:S03]  /*11d70*/  IMAD.SHL.U32 R4, R4, 0x10, RZ ;  /* 0x0000001004047824 */ /* 0x000fc600078e00ff */
[----:B------:R-:W-:Y:S01]  /*11d80*/  SHF.R.U32.HI R5, RZ, 0x3, R5 ;  /* 0x00000003ff057819 */ /* 0x000fe20000011605 */
[----:B------:R-:W-:-:S03]  /*11d90*/  IMAD.SHL.U32 R9, R9, 0x8, RZ ;  /* 0x0000000809097824 */ /* 0x000fc600078e00ff */
[----:B------:R-:W-:Y:S02]  /*11da0*/  LOP3.LUT R4, R5, 0x70, R4, 0xf8, !PT ;  /* 0x0000007005047812 */ /* 0x000fe400078ef804 */
[----:B------:R-:W0:Y:S01]  /*11db0*/  @P0 LDC R5, c[0x0][0x44c] ;  /* 0x00011300ff050b82 */ /* 0x000e220000000800 */
[----:B------:R-:W-:-:S04]  /*11dc0*/  LOP3.LUT R9, R9, 0x38, RZ, 0xc0, !PT ;  /* 0x0000003809097812 */ /* 0x000fc800078ec0ff */
[C---:B------:R-:W-:Y:S02]  /*11dd0*/  LOP3.LUT R11, R9.reuse, 0x40, RZ, 0xfc, !PT ;  /* 0x00000040090b7812 */ /* 0x040fe400078efcff */
[----:B------:R-:W-:Y:S02]  /*11de0*/  LOP3.LUT R9, R9, 0x80, RZ, 0xfc, !PT ;  /* 0x0000008009097812 */ /* 0x000fe400078efcff */
[----:B--2---:R-:W-:-:S05]  /*11df0*/  SHF.R.S32.HI R0, RZ, 0x1f, R6 ;  /* 0x0000001fff007819 */ /* 0x004fca0000011406 */
[----:B-1----:R-:W-:-:S04]  /*11e00*/  IMAD R0, R0, R2, RZ ;  /* 0x0000000200007224 */ /* 0x002fc800078e02ff */
[C---:B------:R-:W-:Y:S02]  /*11e10*/  IMAD R0, R6.reuse, R3, R0 ;  /* 0x0000000306007224 */ /* 0x040fe400078e0200 */
[----:B------:R-:W-:Y:S01]  /*11e20*/  IMAD.WIDE.U32 R2, R6, R2, UR4 ;  /* 0x0000000406027e25 */ /* 0x000fe2000f8e0002 */
[----:B------:R-:W-:Y:S01]  /*11e30*/  ULDC.64 UR4, c[0x0][0x2d0] ;  /* 0x0000b40000047ab9 */ /* 0x000fe20000000a00 */
[----:B------:R-:W1:Y:S02]  /*11e40*/  @P0 LDC R6, c[0x0][0x450] ;  /* 0x00011400ff060b82 */ /* 0x000e640000000800 */
[----:B------:R-:W-:Y:S02]  /*11e50*/  IMAD.IADD R3, R3, 0x1, R0 ;  /* 0x0000000103037824 */ /* 0x000fe400078e0200 */
[----:B---3--:R-:W-:-:S04]  /*11e60*/  IMAD R0, R8, 0x80, R4 ;  /* 0x0000008008007824 */ /* 0x008fc800078e0204 */
[----:B0-----:R-:W-:-:S04]  /*11e70*/  @P0 IMAD.HI.U32 R5, R0, R5, RZ ;  /* 0x0000000500050227 */ /* 0x001fc800078e00ff */
[----:B------:R-:W-:Y:S01]  /*11e80*/  IMAD.MOV.U32 R4, RZ, RZ, R0 ;  /* 0x000000ffff047224 */ /* 0x000fe200078e0000 */
[----:B-1----:R-:W-:Y:S02]  /*11e90*/  @P0 SHF.R.U32.HI R4, RZ, R6, R5 ;  /* 0x00000006ff040219 */ /* 0x002fe40000011605 */
[----:B------:R-:W0:Y:S03]  /*11ea0*/  S2R R6, SR_TID.X ;  /* 0x0000000000067919 */ /* 0x000e260000002100 */
[----:B------:R-:W-:Y:S02]  /*11eb0*/  IMAD.MOV R5, RZ, RZ, -R4 ;  /* 0x000000ffff057224 */ /* 0x000fe400078e0a04 */
[----:B------:R-:W-:-:S04]  /*11ec0*/  IMAD.WIDE.U32 R2, R4, UR4, R2 ;  /* 0x0000000404027c25 */ /* 0x000fc8000f8e0002 */
[----:B------:R-:W-:Y:S01]  /*11ed0*/  IMAD R0, R7, R5, R0 ;  /* 0x0000000507007224 */ /* 0x000fe200078e0200 */
[----:B------:R-:W-:-:S05]  /*11ee0*/  SHF.R.S32.HI R5, RZ, 0x1f, R4 ;  /* 0x0000001fff057819 */ /* 0x000fca0000011404 */
[----:B------:R-:W-:-:S04]  /*11ef0*/  IMAD R5, R5, UR4, RZ ;  /* 0x0000000405057c24 */ /* 0x000fc8000f8e02ff */
[----:B------:R-:W-:Y:S01]  /*11f00*/  IMAD R5, R4, UR5, R5 ;  /* 0x0000000504057c24 */ /* 0x000fe2000f8e0205 */
[----:B------:R-:W-:Y:S01]  /*11f10*/  SHF.R.S32.HI R4, RZ, 0x1f, R0 ;  /* 0x0000001fff047819 */ /* 0x000fe20000011400 */
[----:B------:R-:W-:Y:S02]  /*11f20*/  ULDC.64 UR4, c[0x0][0x2c8] ;  /* 0x0000b20000047ab9 */ /* 0x000fe40000000a00 */
[----:B------:R-:W-:Y:S02]  /*11f30*/  IMAD.IADD R3, R3, 0x1, R5 ;  /* 0x0000000103037824 */ /* 0x000fe400078e0205 */
[----:B------:R-:W-:Y:S02]  /*11f40*/  IMAD R4, R4, UR4, RZ ;  /* 0x0000000404047c24 */ /* 0x000fe4000f8e02ff */
[C---:B------:R-:W-:Y:S01]  /*11f50*/  IMAD.WIDE.U32 R2, R0.reuse, UR4, R2 ;  /* 0x0000000400027c25 */ /* 0x040fe2000f8e0002 */
[----:B------:R-:W-:Y:S02]  /*11f60*/  ULDC UR4, c[0x0][0x2b8] ;  /* 0x0000ae0000047ab9 */ /* 0x000fe40000000800 */
[----:B------:R-:W-:Y:S01]  /*11f70*/  ISETP.GE.AND P2, PT, R9, UR4, PT ;  /* 0x0000000409007c0c */ /* 0x000fe2000bf46270 */
[----:B------:R-:W-:Y:S01]  /*11f80*/  IMAD R4, R0, UR5, R4 ;  /* 0x0000000500047c24 */ /* 0x000fe2000f8e0204 */
[----:B------:R1:W5:Y:S01]  /*11f90*/  LDL R9, [R1+0x14] ;  /* 0x0000140001097983 */ /* 0x0003620000100800 */
[----:B0-----:R-:W-:Y:S01]  /*11fa0*/  IMAD.SHL.U32 R10, R6, 0x8, RZ ;  /* 0x00000008060a7824 */ /* 0x001fe200078e00ff */
[----:B------:R-:W-:Y:S01]  /*11fb0*/  LEA R0, P3, R2, UR6, 0x1 ;  /* 0x0000000602007c11 */ /* 0x000fe2000f8608ff */
[----:B------:R-:W-:Y:S01]  /*11fc0*/  IMAD.IADD R4, R3, 0x1, R4 ;  /* 0x0000000103047824 */ /* 0x000fe200078e0204 */
[----:B------:R-:W-:-:S02]  /*11fd0*/  ISETP.GE.AND P1, PT, R11, UR4, PT ;  /* 0x000000040b007c0c */ /* 0x000fc4000bf26270 */
[----:B------:R-:W-:-:S04]  /*11fe0*/  LOP3.LUT R10, R10, 0x38, RZ, 0xc0, !PT ;  /* 0x000000380a0a7812 */ /* 0x000fc800078ec0ff */
[----:B------:R-:W-:Y:S01]  /*11ff0*/  ISETP.GE.AND P0, PT, R10, UR4, PT ;  /* 0x000000040a007c0c */ /* 0x000fe2000bf06270 */
[----:B------:R-:W-:Y:S01]  /*12000*/  UMOV UR4, 0xffffffff ;  /* 0xffffffff00047882 */ /* 0x000fe20000000000 */
[----:B------:R-:W-:Y:S02]  /*12010*/  LEA.HI.X R4, R2, UR7, R4, 0x1, P3 ;  /* 0x0000000702047c11 */ /* 0x000fe400098f0c04 */
[----:B-1----:R-:W-:Y:S09]  /*12020*/  BRA.DIV UR4, `(.L_x_5780) ;  /* 0x0000003a04787947 */ /* 0x002ff2000b800000 */
[----:B------:R-:W2:Y:S01]  /*12030*/  LDL.LU R8, [R1+0x24] ;  /* 0x0000240001087983 */ /* 0x000ea20000300800 */
[----:B------:R-:W-:Y:S01]  /*12040*/  ULDC UR4, c[0x0][0x288] ;  /* 0x0000a20000047ab9 */ /* 0x000fe20000000800 */
[----:B------:R-:W0:Y:S02]  /*12050*/  S2R R5, SR_TID.X ;  /* 0x0000000000057919 */ /* 0x000e240000002100 */
[----:B------:R-:W1:Y:S01]  /*12060*/  SHFL.IDX PT, R6, R0, RZ, 0x181f ;  /* 0x00181fff00067589 */ /* 0x000e6200000e0000 */
[----:B------:R-:W-:Y:S01]  /*12070*/  IMAD R3, R7, UR4, RZ ;  /* 0x0000000407037c24 */ /* 0x000fe2000f8e02ff */
[----:B0-----:R-:W-:-:S04]  /*12080*/  LOP3.LUT R5, R5, 0x7f, RZ, 0xc0, !PT ;  /* 0x0000007f05057812 */ /* 0x001fc800078ec0ff */
[----:B------:R-:W-:Y:S02]  /*12090*/  SHF.R.U32.HI R11, RZ, 0x3, R5 ;  /* 0x00000003ff0b7819 */ /* 0x000fe40000011605 */
[----:B------:R-:W0:Y:S01]  /*120a0*/  SHFL.IDX PT, R5, R4, RZ, 0x181f ;  /* 0x00181fff04057589 */ /* 0x000e2200000e0000 */
[----:B------:R-:W-:Y:S02]  /*120b0*/  ULDC.64 UR6, c[0x0][0x208] ;  /* 0x0000820000067ab9 */ /* 0x000fe40000000a00 */
[----:B--2---:R-:W-:-:S05]  /*120c0*/  IMAD R2, R8, 0x80, R11 ;  /* 0x0000008008027824 */ /* 0x004fca00078e020b */
[----:B------:R-:W-:-:S13]  /*120d0*/  ISETP.GE.AND P4, PT, R2, R3, PT ;  /* 0x000000030200720c */ /* 0x000fda0003f86270 */
[----:B-1----:R-:W-:-:S05]  /*120e0*/  @!P4 LEA R6, P3, R10, R6, 0x1 ;  /* 0x000000060a06c211 */ /* 0x002fca00078608ff */
[----:B0-----:R-:W-:-:S04]  /*120f0*/  @!P4 IMAD.X R5, RZ, RZ, R5, P3 ;  /* 0x000000ffff05c224 */ /* 0x001fc800018e0605 */
[----:B------:R-:W-:Y:S02]  /*12100*/  @!P4 IMAD.MOV.U32 R7, RZ, RZ, R5 ;  /* 0x000000ffff07c224 */ /* 0x000fe400078e0005 */
[----:B------:R-:W-:-:S03]  /*12110*/  VIADD R5, R2, 0x10 ;  /* 0x0000001002057836 */ /* 0x000fc60000000000 */
[----:B------:R-:W-:Y:S01]  /*12120*/  @!PT LDS RZ, [RZ] ;  /* 0x00000000fffff984 */ /* 0x000fe20000000800 */
[----:B-----5:R-:W-:Y:S04]  /*12130*/  @!P4 LDGSTS.E.BYPASS.LTC128B.128 [R9+0x15400], desc[UR6][R6.64], !P0 ;  /* 0x154000000609cfae */ /* 0x020fe8000c101d46 */
        /* <DEDUP_REMOVED lines=54> */
[----:B0-----:R-:W0:Y:S04]  /*124a0*/  SHFL.IDX PT, R6, R0, 0x6, 0x181f ;  /* 0x00d81f0000067f89 */ /* 0x001e2800000e0000 */
[----:B------:R-:W1:Y:S04]  /*124b0*/  SHFL.IDX PT, R4, R4, 0x7, 0x181f ;  /* 0x00f81f0004047f89 */ /* 0x000e6800000e0000 */
[----:B------:R-:W2:Y:S01]  /*124c0*/  SHFL.IDX PT, R0, R0, 0x7, 0x181f ;  /* 0x00f81f0000007f89 */ /* 0x000ea200000e0000 */
[----:B0-----:R-:W-:-:S05]  /*124d0*/  @!P4 LEA R6, P3, R10, R6, 0x1 ;  /* 0x000000060a06c211 */ /* 0x001fca00078608ff */
[----:B------:R-:W-:-:S04]  /*124e0*/  @!P4 IMAD.X R5, RZ, RZ, R5, P3 ;  /* 0x000000ffff05c224 */ /* 0x000fc800018e0605 */
[----:B------:R-:W-:-:S05]  /*124f0*/  @!P4 IMAD.MOV.U32 R7, RZ, RZ, R5 ;  /* 0x000000ffff07c224 */ /* 0x000fca00078e0005 */
[----:B------:R0:W-:Y:S04]  /*12500*/  @!P4 LDGSTS.E.BYPASS.LTC128B.128 [R9+0x18400], desc[UR6][R6.64], !P0 ;  /* 0x184000000609cfae */ /* 0x0001e8000c101d46 */
[----:B------:R0:W-:Y:S04]  /*12510*/  @!P4 LDGSTS.E.BYPASS.LTC128B.128 [R9+0x1c400], desc[UR6][R6.64+0x80], !P1 ;  /* 0x1c4000800609cfae */ /* 0x0001e8000c901d46 */
[----:B-12---:R0:W-:Y:S02]  /*12520*/  @!P4 LDGSTS.E.BYPASS.LTC128B.128 [R9+0x20400], desc[UR6][R6.64+0x100], !P2 ;  /* 0x204001000609cfae */ /* 0x0061e4000d101d46 */
.L_x_5891:
        /* <DEDUP_REMOVED lines=13> */
.L_x_5782:
[----:B------:R-:W-:Y:S05]  /*12600*/  BSYNC B0 ;  /* 0x0000000000007941 */ /* 0x000fea0003800000 */
.L_x_5781:
[----:B------:R-:W-:Y:S01]  /*12610*/  NOP ;  /* 0x0000000000007918 */ /* 0x000fe20000000000 */
[----:B------:R-:W-:Y:S01]  /*12620*/  PLOP3.LUT P0, PT, PT, PT, PT, 0x80, 0x0 ;  /* 0x000000000000781c */ /* 0x000fe20003f0f070 */
[----:B0-----:R-:W-:-:S12]  /*12630*/  VIADD R6, R17, 0x36800 ;  /* 0x0003680011067836 */ /* 0x001fd80000000000 */
.L_x_5783:
[----:B------:R-:W-:Y:S02]  /*12640*/  PLOP3.LUT P1, PT, P1, P0, PT, 0xa2, 0x0 ;  /* 0x000000000000781c */ /* 0x000fe40000f21472 */
[----:B------:R-:W-:-:S08]  /*12650*/  @P0 R2UR P1, UR4, R17 ;  /* 0x00000000110402ca */ /* 0x000fd00000020000 */
[----:B------:R-:W-:-:S05]  /*12660*/  @P0 PLOP3.LUT P0, PT, P1, PT, PT, 0x80, 0x0 ;  /* 0x000000000000081c */ /* 0x000fca0000f0f070 */
[----:B------:R-:W-:Y:S01]  /*12670*/  @!P1 SYNCS.ARRIVE.TRANS64.RED.A0T1 RZ, [UR4+0x36800], RZ ;  /* 0x036800ffffff99a7 */ /* 0x000fe20008200404 */
[----:B------:R-:W-:Y:S07]  /*12680*/  @!P1 ARRIVES.LDGSTSBAR.64.TRANSCNT [UR4+0x36800] ;  /* 0x03680000ff0099b0 */ /* 0x000fee0008000a84 */
[----:B------:R-:W-:Y:S05]  /*12690*/  @P0 BRA.U.ANY `(.L_x_5783) ;  /* 0xfffffffd00e80947 */ /* 0x000fea000393ffff */
[----:B-1----:R-:W2:Y:S02]  /*126a0*/  LDL.LU R2, [R1+0x28] ;  /* 0x0000280001027983 */ /* 0x002ea40000300800 */
        /* <DEDUP_REMOVED lines=11> */
.L_x_5892:
[----:B------:R-:W-:Y:S05]  /*12760*/  BSYNC B0 ;  /* 0x0000000000007941 */ /* 0x000fea0003800000 */
.L_x_5784:
[----:B------:R-:W2:Y:S02]  /*12770*/  LDL R2, [R1+0x20] ;  /* 0x0000200001027983 */ /* 0x000ea40000100800 */
[----:B--2---:R-:W-:-:S13]  /*12780*/  ISETP.GE.AND P0, PT, R2, 0x2, PT ;  /* 0x000000020200780c */ /* 0x004fda0003f06270 */
[----:B------:R-:W-:Y:S05]  /*12790*/  @!P0 BRA `(.L_x_5786) ;  /* 0x0000002000b08947 */ /* 0x000fea0003800000 */
[C---:B0-----:R-:W-:Y:S01]  /*127a0*/  LOP3.LUT R0, R2.reuse, 0x1, RZ, 0xc0, !PT ;  /* 0x0000000102007812 */ /* 0x041fe200078ec0ff */
[----:B------:R-:W-:-:S03]  /*127b0*/  VIADD R7, R2, 0xfffffffe ;  /* 0xfffffffe02077836 */ /* 0x000fc60000000000 */
[----:B------:R-:W-:Y:S01]  /*127c0*/  ISETP.NE.U32.AND P0, PT, R0, 0x1, PT ;  /* 0x000000010000780c */ /* 0x000fe20003f05070 */
[----:B------:R-:W-:-:S12]  /*127d0*/  IMAD.MOV.U32 R0, RZ, RZ, R7 ;  /* 0x000000ffff007224 */ /* 0x000fd800078e0007 */
[----:B------:R-:W-:Y:S05]  /*127e0*/  @!P0 BRA `(.L_x_5787) ;  /* 0x0000000800e08947 */ /* 0x000fea0003800000 */
[----:B------:R-:W2:Y:S04]  /*127f0*/  LDL R3, [R1+0xc] ;  /* 0x00000c0001037983 */ /* 0x000ea80000100800 */
        /* <DEDUP_REMOVED lines=35> */
.L_x_5790:
[----:B0-----:R-:W-:Y:S01]  /*12a30*/  IMAD R2, R8, 0x8, R17 ;  /* 0x0000000808027824 */ /* 0x001fe200078e0211 */
[----:B------:R-:W-:Y:S01]  /*12a40*/  SHF.L.U32 R3, R9, 0x1f, RZ ;  /* 0x0000001f09037819 */ /* 0x000fe200000006ff */
[----:B------:R-:W-:Y:S03]  /*12a50*/  BSSY B1, `(.L_x_5791) ;  /* 0x0000003000017945 */ /* 0x000fe60003800000 */
[----:B------:R-:W0:Y:S02]  /*12a60*/  SYNCS.PHASECHK.TRANS64.TRYWAIT P0, [R2+URZ+0x36840], R3 ;  /* 0x03684003020075a7 */ /* 0x000e24000800017f */
[----:B0-----:R-:W-:Y:S05]  /*12a70*/  @!P0 BRA `(.L_x_5792) ;  /* 0x0000003800c48947 */ /* 0x001fea0003800000 */
.L_x_5893:
[----:B------:R-:W-:Y:S05]  /*12a80*/  BSYNC B1 ;  /* 0x0000000000017941 */ /* 0x000fea0003800000 */
.L_x_5791:
        /* <DEDUP_REMOVED lines=12> */
.L_x_5794:
[----:B------:R-:W-:Y:S05]  /*12b50*/  BSYNC B1 ;  /* 0x0000000000017941 */ /* 0x000fea0003800000 */
.L_x_5793:
        /* <DEDUP_REMOVED lines=12> */
.L_x_5795:
        /* <DEDUP_REMOVED lines=15> */
.L_x_5796:
        /* <DEDUP_REMOVED lines=15> */
.L_x_5797:
        /* <DEDUP_REMOVED lines=15> */
.L_x_5894:
[----:B------:R-:W-:Y:S05]  /*12ef0*/  BSYNC B1 ;  /* 0x0000000000017941 */ /* 0x000fea0003800000 */
.L_x_5798:
        /* <DEDUP_REMOVED lines=12> */
.L_x_5801:
[----:B------:R-:W-:Y:S05]  /*12fc0*/  BSYNC B1 ;  /* 0x0000000000017941 */ /* 0x000fea0003800000 */
.L_x_5800:
        /* <DEDUP_REMOVED lines=11> */
.L_x_5802:
        /* <DEDUP_REMOVED lines=15> */
.L_x_5803:
        /* <DEDUP_REMOVED lines=15> */
.L_x_5804:
        /* <DEDUP_REMOVED lines=12> */
.L_x_5789:
[----:B------:R-:W-:Y:S05]  /*13320*/  BSYNC B0 ;  /* 0x0000000000007941 */ /* 0x000fea0003800000 */
.L_x_5788:
[----:B------:R-:W2:Y:S01]  /*13330*/  LDL.LU R0, [R1+0x20] ;  /* 0x0000200001007983 */ /* 0x000ea20000300800 */
[----:B------:R-:W-:-:S03]  /*13340*/  IMAD.MOV.U32 R18, RZ, RZ, R8 ;  /* 0x000000ffff127224 */ /* 0x000fc600078e0008 */
[----:B------:R0:W-:Y:S02]  /*13350*/  STL [R1+0x4], R9 ;  /* 0x0000040901007387 */ /* 0x0001e40000100800 */
[----:B0-2---:R-:W-:-:S07]  /*13360*/  VIADD R0, R0, 0xfffffffd ;  /* 0xfffffffd00007836 */ /* 0x005fce0000000000 */
.L_x_5787:
[----:B------:R-:W-:Y:S01]  /*13370*/  ISETP.NE.AND P0, PT, R7, RZ, PT ;  /* 0x000000ff0700720c */ /* 0x000fe20003f05270 */
[----:B------:R-:W-:-:S12]  /*13380*/  BSSY B0, `(.L_x_5786) ;  /* 0x000016d000007945 */ /* 0x000fd80003800000 */
[----:B------:R-:W-:Y:S05]  /*13390*/  @!P0 BRA `(.L_x_5805) ;  /* 0x0000001400ac8947 */ /* 0x000fea0003800000 */
[----:B------:R-:W-:-:S07]  /*133a0*/  IMAD.MOV.U32 R8, RZ, RZ, R16 ;  /* 0x000000ffff087224 */ /* 0x000fce00078e0010 */
.L_x_5840:
        /* <DEDUP_REMOVED lines=36> */
.L_x_5808:
[----:B------:R-:W-:Y:S01]  /*135f0*/  IMAD R3, R4, 0x8, R17 ;  /* 0x0000000804037824 */ /* 0x000fe200078e0211 */
[----:B------:R-:W-:Y:S01]  /*13600*/  SHF.L.U32 R2, R5, 0x1f, RZ ;  /* 0x0000001f05027819 */ /* 0x000fe200000006ff */
[----:B------:R-:W-:Y:S03]  /*13610*/  BSSY B2, `(.L_x_5809) ;  /* 0x0000003000027945 */ /* 0x000fe60003800000 */
[----:B------:R-:W1:Y:S02]  /*13620*/  SYNCS.PHASECHK.TRANS64.TRYWAIT P0, [R3+URZ+0x36840], R2 ;  /* 0x03684002030075a7 */ /* 0x000e64000800017f */
[----:B-1----:R-:W-:Y:S05]  /*13630*/  @!P0 BRA `(.L_x_5810) ;  /* 0x0000002c00fc8947 */ /* 0x002fea0003800000 */
.L_x_5895:
[----:B------:R-:W-:Y:S05]  /*13640*/  BSYNC B2 ;  /* 0x0000000000027941 */ /* 0x000fea0003800000 */
.L_x_5809:
        /* <DEDUP_REMOVED lines=12> */
.L_x_5812:
[----:B------:R-:W-:Y:S05]  /*13710*/  BSYNC B2 ;  /* 0x0000000000027941 */ /* 0x000fea0003800000 */
.L_x_5811:
        /* <DEDUP_REMOVED lines=11> */
.L_x_5813:
        /* <DEDUP_REMOVED lines=16> */
.L_x_5814:
        /* <DEDUP_REMOVED lines=16> */
.L_x_5815:
        /* <DEDUP_REMOVED lines=16> */
.L_x_5896:
[----:B------:R-:W-:Y:S05]  /*13ad0*/  BSYNC B2 ;  /* 0x0000000000027941 */ /* 0x000fea0003800000 */
.L_x_5816:
        /* <DEDUP_REMOVED lines=11> */
.L_x_5819:
[----:B------:R-:W-:Y:S05]  /*13b90*/  BSYNC B2 ;  /* 0x0000000000027941 */ /* 0x000fea0003800000 */
.L_x_5818:
        /* <DEDUP_REMOVED lines=10> */
.L_x_5820:
        /* <DEDUP_REMOVED lines=15> */
.L_x_5821:
        /* <DEDUP_REMOVED lines=15> */
.L_x_5822:
        /* <DEDUP_REMOVED lines=12> */
.L_x_5807:
[----:B------:R-:W-:Y:S05]  /*13ee0*/  BSYNC B1 ;  /* 0x0000000000017941 */ /* 0x000fea0003800000 */
.L_x_5806:
        /* <DEDUP_REMOVED lines=15> */
[----:B------:R-:W1:Y:S01]  /*13fe0*/  LDC R9, c[0x0][0x43c] ;  /* 0x00010f00ff097b82 */ /* 0x000e620000000800 */
[----:B------:R-:W-:Y:S02]  /*13ff0*/  ULDC.64 UR4, c[0x0][0x428] ;  /* 0x00010a0000047ab9 */ /* 0x000fe40000000a00 */
[----:B------:R-:W3:Y:S01]  /*14000*/  LDL R11, [R1] ;  /* 0x00000000010b7983 */ /* 0x000ee20000100800 */
[----:B------:R-:W-:Y:S01]  /*14010*/  ULDC.64 UR6, c[0x0][0x208] ;  /* 0x0000820000067ab9 */ /* 0x000fe20000000a00 */
[----:B-1----:R-:W-:-:S13]  /*14020*/  ISETP.NE.AND P0, PT, R9, 0x1, PT ;  /* 0x000000010900780c */ /* 0x002fda0003f05270 */
[----:B------:R-:W1:Y:S02]  /*14030*/  @P0 LDC.64 R2, c[0x0][0x440] ;  /* 0x00011000ff020b82 */ /* 0x000e640000000a00 */
[----:B-1----:R-:W-:-:S04]  /*14040*/  @P0 IMAD.HI.U32 R8, R7, R2, RZ ;  /* 0x0000000207080227 */ /* 0x002fc800078e00ff */
        /* <DEDUP_REMOVED lines=13> */
.L_x_5825:
[----:B------:R-:W-:Y:S01]  /*14120*/  IMAD R2, R18, 0x8, R17 ;  /* 0x0000000812027824 */ /* 0x000fe200078e0211 */
[----:B------:R-:W-:Y:S01]  /*14130*/  SHF.L.U32 R3, R10, 0x1f, RZ ;  /* 0x0000001f0a037819 */ /* 0x000fe200000006ff */
[----:B------:R-:W-:Y:S03]  /*14140*/  BSSY B2, `(.L_x_5826) ;  /* 0x0000003000027945 */ /* 0x000fe60003800000 */
[----:B------:R-:W2:Y:S02]  /*14150*/  SYNCS.PHASECHK.TRANS64.TRYWAIT P0, [R2+URZ+0x36840], R3 ;  /* 0x03684003020075a7 */ /* 0x000ea4000800017f */
[----:B--2---:R-:W-:Y:S05]  /*14160*/  @!P0 BRA `(.L_x_5827) ;  /* 0x0000002400588947 */ /* 0x004fea0003800000 */
.L_x_5897:
[----:B------:R-:W-:Y:S05]  /*14170*/  BSYNC B2 ;  /* 0x0000000000027941 */ /* 0x000fea0003800000 */
.L_x_5826:
        /* <DEDUP_REMOVED lines=12> */
.L_x_5829:
[----:B------:R-:W-:Y:S05]  /*14240*/  BSYNC B2 ;  /* 0x0000000000027941 */ /* 0x000fea0003800000 */
.L_x_5828:
        /* <DEDUP_REMOVED lines=10> */
[----:B0-----:R-:W-:Y:S01]  /*142f0*/  VIADD R10, R9, 0x21400 ;  /* 0x00021400090a7836 */ /* 0x001fe20000000000 */
[----:B------:R-:W-:-:S09]  /*14300*/  UMOV UR7, 0x14f00000 ;  /* 0x14f0000000077882 */ /* 0x000fd20000000000 */
.L_x_5830:
        /* <DEDUP_REMOVED lines=16> */
.L_x_5831:
        /* <DEDUP_REMOVED lines=16> */
.L_x_5832:
        /* <DEDUP_REMOVED lines=15> */
.L_x_5898:
[----:B------:R-:W-:Y:S05]  /*14600*/  BSYNC B2 ;  /* 0x0000000000027941 */ /* 0x000fea0003800000 */
.L_x_5833:
        /* <DEDUP_REMOVED lines=11> */
.L_x_5836:
[----:B------:R-:W-:Y:S05]  /*146c0*/  BSYNC B2 ;  /* 0x0000000000027941 */ /* 0x000fea0003800000 */
.L_x_5835:
        /* <DEDUP_REMOVED lines=10> */
.L_x_5837:
        /* <DEDUP_REMOVED lines=15> */
.L_x_5838:
        /* <DEDUP_REMOVED lines=15> */
.L_x_5839:
        /* <DEDUP_REMOVED lines=12> */
.L_x_5824:
[----:B------:R-:W-:Y:S05]  /*14a10*/  BSYNC B1 ;  /* 0x0000000000017941 */ /* 0x000fea0003800000 */
.L_x_5823:
[C---:B------:R-:W-:Y:S01]  /*14a20*/  ISETP.GT.AND P0, PT, R0.reuse, 0x1, PT ;  /* 0x000000010000780c */ /* 0x040fe20003f04270 */
[----:B------:R-:W-:-:S12]  /*14a30*/  VIADD R0, R0, 0xfffffffe ;  /* 0xfffffffe00007836 */ /* 0x000fd80000000000 */
[----:B------:R-:W-:Y:S05]  /*14a40*/  @P0 BRA `(.L_x_5840) ;  /* 0xffffffe800580947 */ /* 0x000fea000383ffff */
.L_x_5805:
[----:B------:R-:W-:Y:S05]  /*14a50*/  BSYNC B0 ;  /* 0x0000000000007941 */ /* 0x000fea0003800000 */
.L_x_5786:
[----:B0-----:R-:W0:Y:S01]  /*14a60*/  S2R R0, SR_TID.X ;  /* 0x0000000000007919 */ /* 0x001e220000002100 */
[----:B------:R-:W-:Y:S01]  /*14a70*/  BSSY B0, `(.L_x_5841) ;  /* 0x0000012000007945 */ /* 0x000fe20003800000 */
[----:B0-----:R-:W-:-:S04]  /*14a80*/  LOP3.LUT R6, R0, 0x7f, RZ, 0xc0, !PT ;  /* 0x0000007f00067812 */ /* 0x001fc800078ec0ff */
[----:B------:R-:W-:-:S13]  /*14a90*/  ISETP.NE.AND P1, PT, R6, RZ, PT ;  /* 0x000000ff0600720c */ /* 0x000fda0003f25270 */
[----:B------:R-:W-:Y:S05]  /*14aa0*/  @P1 BRA `(.L_x_5842) ;  /* 0x0000000000381947 */ /* 0x000fea0003800000 */
[----:B------:R-:W0:Y:S01]  /*14ab0*/  S2R R3, SR_LANEID ;  /* 0x0000000000037919 */ /* 0x000e220000000000 */
        /* <DEDUP_REMOVED lines=13> */
.L_x_5842:
[----:B------:R-:W-:Y:S05]  /*14b90*/  BSYNC B0 ;  /* 0x0000000000007941 */ /* 0x000fea0003800000 */
.L_x_5841:
[----:B0-----:R-:W2:Y:S01]  /*14ba0*/  LDL.LU R0, [R1+0xc] ;  /* 0x00000c0001007983 */ /* 0x001ea20000300800 */
[----:B------:R-:W-:Y:S01]  /*14bb0*/  BSSY B0, `(.L_x_5843) ;  /* 0x0000047000007945 */ /* 0x000fe20003800000 */
[----:B--2---:R-:W-:-:S13]  /*14bc0*/  ISETP.NE.AND P0, PT, R0, RZ, PT ;  /* 0x000000ff0000720c */ /* 0x004fda0003f05270 */
        /* <DEDUP_REMOVED lines=8> */
.L_x_5899:
[----:B------:R-:W-:Y:S05]  /*14c50*/  BSYNC B1 ;  /* 0x0000000000017941 */ /* 0x000fea0003800000 */
.L_x_5845:
        /* <DEDUP_REMOVED lines=9> */
.L_x_5848:
[----:B------:R-:W-:Y:S05]  /*14cf0*/  BSYNC B1 ;  /* 0x0000000000017941 */ /* 0x000fea0003800000 */
.L_x_5847:
        /* <DEDUP_REMOVED lines=10> */
.L_x_5849:
        /* <DEDUP_REMOVED lines=15> */
.L_x_5850:
        /* <DEDUP_REMOVED lines=15> */
.L_x_5851:
        /* <DEDUP_REMOVED lines=10> */
.L_x_5844:
[----:B------:R-:W-:Y:S05]  /*15020*/  BSYNC B0 ;  /* 0x0000000000007941 */ /* 0x000fea0003800000 */
.L_x_5843:
[----:B------:R-:W2:Y:S01]  /*15030*/  LDL.LU R3, [R1+0x4] ;  /* 0x0000040001037983 */ /* 0x000ea20000300800 */
[----:B------:R-:W-:-:S05]  /*15040*/  VIADD R18, R18, 0x1 ;  /* 0x0000000112127836 */ /* 0x000fca0000000000 */
[----:B------:R-:W-:-:S04]  /*15050*/  ISETP.NE.AND P0, PT, R18, 0x2, PT ;  /* 0x000000021200780c */ /* 0x000fc80003f05270 */
[----:B------:R-:W-:Y:S02]  /*15060*/  SEL R0, RZ, 0x1, P0 ;  /* 0x00000001ff007807 */ /* 0x000fe40000000000 */
[----:B------:R-:W-:Y:S02]  /*15070*/  SEL R18, R18, RZ, P0 ;  /* 0x000000ff12127207 */ /* 0x000fe40000000000 */
[----:B--2---:R-:W-:-:S05]  /*15080*/  LOP3.LUT R3, R3, R0, RZ, 0x3c, !PT ;  /* 0x0000000003037212 */ /* 0x004fca00078e3cff */
[----:B------:R1:W-:Y:S02]  /*15090*/  STL [R1+0x4], R3 ;  /* 0x0000040301007387 */ /* 0x0003e40000100800 */
.L_x_5766:
[----:B------:R-:W-:Y:S05]  /*150a0*/  BSYNC B7 ;  /* 0x0000000000077941 */ /* 0x000fea0003800000 */
.L_x_5764:
[----:B0-----:R-:W2:Y:S04]  /*150b0*/  LDL R0, [R1+0x2c] ;  /* 0x00002c0001007983 */ /* 0x001ea80000100800 */
[----:B------:R0:W5:Y:S01]  /*150c0*/  LDL R2, [R1+0x18] ;  /* 0x0000180001027983 */ /* 0x0001620000100800 */
[----:B--2---:R-:W-:-:S13]  /*150d0*/  ISETP.NE.AND P0, PT, R0, RZ, PT ;  /* 0x000000ff0000720c */ /* 0x004fda0003f05270 */
        /* <DEDUP_REMOVED lines=11> */
.L_x_5852:
[----:B------:R-:W-:-:S03]  /*15190*/  UMOV UR4, 0xffffffff ;  /* 0xffffffff00047882 */ /* 0x000fc60000000000 */
[----:B------:R-:W-:Y:S05]  /*151a0*/  BRA.DIV UR4, `(.L_x_5854) ;  /* 0x0000001604847947 */ /* 0x000fea000b800000 */
[----:B-----5:R0:W2:Y:S02]  /*151b0*/  SHFL.IDX PT, R14, R2, RZ, 0x1f ;  /* 0x00001fff020e7589 */ /* 0x0200a400000e0000 */
.L_x_5902:
[----:B-1----:R-:W1:Y:S01]  /*151c0*/  @!P1 S2R R3, SR_CgaCtaId ;  /* 0x0000000000039919 */ /* 0x002e620000008800 */
[----:B------:R-:W-:Y:S05]  /*151d0*/  WARPSYNC.ALL ;  /* 0x0000000000007948 */ /* 0x000fea0003800000 */
[----:B------:R-:W-:Y:S01]  /*151e0*/  BAR.SYNC.DEFER_BLOCKING 0x4, 0x180 ;  /* 0x0106000000007b1d */ /* 0x000fe20000010000 */
[----:B------:R-:W-:-:S05]  /*151f0*/  @!P1 MOV R0, 0x400 ;  /* 0x0000040000009802 */ /* 0x000fca0000000f00 */
[----:B--2---:R2:W-:Y:S01]  /*15200*/  STL [R1+0x18], R14 ;  /* 0x0000180e01007387 */ /* 0x0045e20000100800 */
[----:B-1----:R-:W-:-:S05]  /*15210*/  @!P1 LEA R17, R3, R0, 0x18 ;  /* 0x0000000003119211 */ /* 0x002fca00078ec0ff */
[----:B------:R2:W-:Y:S01]  /*15220*/  @!P1 STS [R17+0x368d0], R2 ;  /* 0x0368d00211009388 */ /* 0x0005e20000000800 */
[----:B------:R-:W-:Y:S06]  /*15230*/  BAR.ARV 0x5, 0x180 ;  /* 0x0146000000007b1d */ /* 0x000fec0000002000 */
.L_x_5853:
[----:B------:R-:W4:Y:S01]  /*15240*/  LDL R0, [R1+0x18] ;  /* 0x0000180001007983 */ /* 0x000f220000100800 */
[----:B------:R-:W-:Y:S02]  /*15250*/  ULDC UR4, c[0x0][0xc38] ;  /* 0x00030e0000047ab9 */ /* 0x000fe40000000800 */
[----:B----4-:R-:W-:-:S13]  /*15260*/  ISETP.GE.AND P0, PT, R0, UR4, PT ;  /* 0x0000000400007c0c */ /* 0x010fda000bf06270 */
[----:B------:R-:W-:Y:S05]  /*15270*/  @!P0 BRA `(.L_x_5855) ;  /* 0xffffffb8001c8947 */ /* 0x000fea000383ffff */
.L_x_5761:
[----:B-1----:R-:W4:Y:S01]  /*15280*/  LDL.LU R0, [R1+0x28] ;  /* 0x0000280001007983 */ /* 0x002f220000300800 */
[----:B------:R-:W-:Y:S01]  /*15290*/  BSSY B0, `(.L_x_5856) ;  /* 0x000000b000007945 */ /* 0x000fe20003800000 */
[----:B------:R-:W1:Y:S01]  /*152a0*/  S2R R5, SR_CgaCtaId ;  /* 0x0000000000057919 */ /* 0x000e620000008800 */
[----:B----4-:R-:W-:-:S05]  /*152b0*/  VIADD R0, R0, 0x1 ;  /* 0x0000000100007836 */ /* 0x010fca0000000000 */
[----:B0-23--:R-:W-:-:S04]  /*152c0*/  LEA.HI R2, R0, R0, RZ, 0x1 ;  /* 0x0000000000027211 */ /* 0x00dfc800078f08ff */
[----:B------:R-:W-:-:S05]  /*152d0*/  LOP3.LUT R3, R2, 0xfffffffe, RZ, 0xc0, !PT ;  /* 0xfffffffe02037812 */ /* 0x000fca00078ec0ff */
[----:B------:R-:W-:Y:S01]  /*152e0*/  IMAD.IADD R3, R0, 0x1, -R3 ;  /* 0x0000000100037824 */ /* 0x000fe200078e0a03 */
[----:B------:R-:W-:-:S04]  /*152f0*/  MOV R0, 0x400 ;  /* 0x0000040000007802 */ /* 0x000fc80000000f00 */
[----:B-1----:R-:W-:Y:S02]  /*15300*/  LEA R0, R5, R0, 0x18 ;  /* 0x0000000005007211 */ /* 0x002fe400078ec0ff */
[----:B------:R-:W-:-:S04]  /*15310*/  SHF.L.U32 R3, R3, 0x1f, RZ ;  /* 0x0000001f03037819 */ /* 0x000fc800000006ff */
[----:B------:R-:W0:Y:S02]  /*15320*/  SYNCS.PHASECHK.TRANS64.TRYWAIT P0, [R0+URZ+0x36820], R3 ;  /* 0x03682003000075a7 */ /* 0x000e24000800017f */
[----:B0-----:R-:W-:Y:S05]  /*15330*/  @!P0 BRA `(.L_x_5857) ;  /* 0x0000001400488947 */ /* 0x001fea0003800000 */
.L_x_5903:
[----:B------:R-:W-:Y:S05]  /*15340*/  BSYNC B0 ;  /* 0x0000000000007941 */ /* 0x000fea0003800000 */
.L_x_5856:
[----:B------:R-:W-:-:S03]  /*15350*/  UMOV UR4, 0xffffffff ;  /* 0xffffffff00047882 */ /* 0x000fc60000000000 */
[----:B------:R-:W-:Y:S05]  /*15360*/  BRA.DIV UR4, `(.L_x_5858) ;  /* 0x0000001604507947 */ /* 0x000fea000b800000 */
[----:B------:R-:W1:Y:S02]  /*15370*/  S2R R2, SR_TID.X ;  /* 0x0000000000027919 */ /* 0x000e640000002100 */
[----:B-1----:R-:W-:-:S04]  /*15380*/  SHF.R.U32.HI R2, RZ, 0x5, R2 ;  /* 0x00000005ff027819 */ /* 0x002fc80000011602 */
[----:B------:R-:W-:-:S05]  /*15390*/  LOP3.LUT R2, R2, 0x3, RZ, 0xc0, !PT ;  /* 0x0000000302027812 */ /* 0x000fca00078ec0ff */
[----:B------:R1:W2:Y:S02]  /*153a0*/  SHFL.IDX PT, R14, R2, RZ, 0x1f ;  /* 0x00001fff020e7589 */ /* 0x0002a400000e0000 */
.L_x_5906:
[----:B--2---:R-:W-:Y:S01]  /*153b0*/  ISETP.NE.AND P0, PT, R14, RZ, PT ;  /* 0x000000ff0e00720c */ /* 0x004fe20003f05270 */
[----:B------:R-:W-:-:S12]  /*153c0*/  BSSY B0, `(.L_x_5859) ;  /* 0x0000025000007945 */ /* 0x000fd80003800000 */
[----:B------:R-:W-:Y:S05]  /*153d0*/  @P0 BRA `(.L_x_5860) ;  /* 0x00000000008c0947 */ /* 0x000fea0003800000 */
[----:B------:R-:W-:-:S03]  /*153e0*/  UMOV UR4, 0xffffffff ;  /* 0xffffffff00047882 */ /* 0x000fc60000000000 */
[----:B------:R-:W-:Y:S05]  /*153f0*/  BRA.DIV UR4, `(.L_x_5861) ;  /* 0x0000001604607947 */ /* 0x000fea000b800000 */
[----:B------:R-:W-:-:S13]  /*15400*/  ELECT P6, URZ, PT ;  /* 0x00000000003f782f */ /* 0x000fda00038c0000 */
.L_x_5909:
[----:B------:R-:W-:Y:S05]  /*15410*/  @!P6 BRA `(.L_x_5860) ;  /* 0x00000000007ce947 */ /* 0x000fea0003800000 */
[----:B-1----:R-:W2:Y:S02]  /*15420*/  LDL.LU R2, [R1+0x30] ;  /* 0x0000300001027983 */ /* 0x002ea40000300800 */
[----:B--2---:R-:W-:-:S04]  /*15430*/  LOP3.LUT R2, R2, 0x2, RZ, 0xfc, !PT ;  /* 0x0000000202027812 */ /* 0x004fc800078efcff */
[----:B------:R-:W-:-:S13]  /*15440*/  ISETP.NE.AND P2, PT, R2, 0x3, PT ;  /* 0x000000030200780c */ /* 0x000fda0003f45270 */
[----:B------:R-:W-:Y:S05]  /*15450*/  @!P2 BRA `(.L_x_5862) ;  /* 0x000000000004a947 */ /* 0x000fea0003800000 */
[----:B------:R-:W-:Y:S01]  /*15460*/  BPT.TRAP 0x1 ;  /* 0x000000040000795c */ /* 0x000fe20000300000 */
.L_x_5862:
        /* <DEDUP_REMOVED lines=13> */
.L_x_5910:
[----:B------:R-:W1:Y:S02]  /*15540*/  SYNCS.PHASECHK.TRANS64.TRYWAIT P0, [R3+URZ], R2 ;  /* 0x00000002030075a7 */ /* 0x000e64000800017f */
[----:B-1----:R-:W-:Y:S05]  /*15550*/  @!P0 BRA `(.L_x_5864) ;  /* 0x00000014003c8947 */ /* 0x002fea0003800000 */
.L_x_5911:
[----:B------:R-:W-:Y:S05]  /*15560*/  @!P2 BRA `(.L_x_5865) ;  /* 0x000000000004a947 */ /* 0x000fea0003800000 */
[----:B------:R-:W-:Y:S01]  /*15570*/  BPT.TRAP 0x1 ;  /* 0x000000040000795c */ /* 0x000fe20000300000 */
.L_x_5865:
[----:B-1----:R-:W-:-:S04]  /*15580*/  VIADD R3, R0, 0x36860 ;  /* 0x0003686000037836 */ /* 0x002fc80000000000 */
[----:B------:R-:W-:-:S04]  /*15590*/  IMAD R18, R18, 0x8, R3 ;  /* 0x0000000812127824 */ /* 0x000fc800078e0203 */
[----:B------:R-:W1:Y:S02]  /*155a0*/  SYNCS.PHASECHK.TRANS64.TRYWAIT P0, [R18+URZ], R5 ;  /* 0x00000005120075a7 */ /* 0x000e64000800017f */
[----:B-1----:R-:W-:Y:S05]  /*155b0*/  @!P0 BRA `(.L_x_5866) ;  /* 0x0000001400388947 */ /* 0x002fea0003800000 */
.L_x_5912:
[----:B------:R-:W-:-:S07]  /*155c0*/  IMAD R3, R4, 0x8, R3 ;  /* 0x0000000804037824 */ /* 0x000fce00078e0203 */
.L_x_5867:
[----:B--2---:R2:W3:Y:S02]  /*155d0*/  SYNCS.PHASECHK.TRANS64.TRYWAIT P0, [R3+URZ], R2 ;  /* 0x00000002030075a7 */ /* 0x0044e4000800017f */
[----:B---3--:R-:W-:Y:S05]  /*155e0*/  @!P0 NANOSLEEP.SYNCS 0x989680 ;  /* 0x009896800000895d */ /* 0x008fea0003900000 */
[----:B------:R-:W3:Y:S02]  /*155f0*/  @!P0 SYNCS.PHASECHK.TRANS64 P0, [R3+URZ], R2 ;  /* 0x00000002030085a7 */ /* 0x000ee4000800007f */
[----:B---3--:R-:W-:Y:S05]  /*15600*/  @!P0 BRA `(.L_x_5867) ;  /* 0xfffffffc00f08947 */ /* 0x008fea000383ffff */
.L_x_5860:
[----:B------:R-:W-:Y:S05]  /*15610*/  BSYNC B0 ;  /* 0x0000000000007941 */ /* 0x000fea0003800000 */
.L_x_5859:
[----:B------:R-:W-:Y:S05]  /*15620*/  EXIT ;  /* 0x000000000000794d */ /* 0x000fea0003800000 */
.L_x_5714:
[----:B0-----:R-:W-:-:S04]  /*15630*/  IMAD.U32 R3, RZ, RZ, UR37 ;  /* 0x00000025ff037e24 */ /* 0x001fc8000f8e00ff */
[----:B------:R0:W1:Y:S03]  /*15640*/  SYNCS.PHASECHK.TRANS64.TRYWAIT P1, [R3+URZ+0x36800], R0 ;  /* 0x03680000030075a7 */ /* 0x000066000802017f */
[----:B-1----:R-:W-:Y:S05]  /*15650*/  @!P1 NANOSLEEP.SYNCS 0x989680 ;  /* 0x009896800000995d */ /* 0x002fea0003900000 */
[----:B------:R-:W1:Y:S02]  /*15660*/  @!P1 SYNCS.PHASECHK.TRANS64 P1, [R3+URZ+0x36800], R0 ;  /* 0x03680000030095a7 */ /* 0x000e64000802007f */
[----:B-1----:R-:W-:Y:S05]  /*15670*/  @!P1 BRA `(.L_x_5714) ;  /* 0xfffffffc00ec9947 */ /* 0x002fea000383ffff */
[----:B------:R-:W-:Y:S05]  /*15680*/  BRA `(.L_x_5868) ;  /* 0xfffffec000507947 */ /* 0x000fea000383ffff */
.L_x_5718:
[----:B-1----:R1:W2:Y:S02]  /*15690*/  SYNCS.PHASECHK.TRANS64.TRYWAIT P2, [R2+URZ+0x36830], R3 ;  /* 0x03683003020075a7 */ /* 0x0022a4000804017f */
[----:B--2---:R-:W-:Y:S05]  /*156a0*/  @!P2 NANOSLEEP.SYNCS 0x989680 ;  /* 0x009896800000a95d */ /* 0x004fea0003900000 */
[----:B------:R-:W2:Y:S02]  /*156b0*/  @!P2 SYNCS.PHASECHK.TRANS64 P2, [R2+URZ+0x36830], R3 ;  /* 0x036830030200a5a7 */ /* 0x000ea4000804007f */
[----:B--2---:R-:W-:Y:S05]  /*156c0*/  @!P2 BRA `(.L_x_5718) ;  /* 0xfffffffc00f0a947 */ /* 0x004fea000383ffff */
[----:B------:R-:W-:Y:S05]  /*156d0*/  BRA `(.L_x_5717) ;  /* 0xfffffec000747947 */ /* 0x000fea000383ffff */
.L_x_5723:
[----:B-1----:R-:W-:-:S04]  /*156e0*/  IMAD.U32 R5, RZ, RZ, UR6 ;  /* 0x00000006ff057e24 */ /* 0x002fc8000f8e00ff */
[----:B------:R1:W2:Y:S03]  /*156f0*/  SYNCS.PHASECHK.TRANS64.TRYWAIT P3, [R5+URZ+0x36830], R0 ;  /* 0x03683000050075a7 */ /* 0x0002a6000806017f */
[----:B--2---:R-:W-:Y:S05]  /*15700*/  @!P3 NANOSLEEP.SYNCS 0x989680 ;  /* 0x009896800000b95d */ /* 0x004fea0003900000 */
[----:B------:R-:W2:Y:S02]  /*15710*/  @!P3 SYNCS.PHASECHK.TRANS64 P3, [R5+URZ+0x36830], R0 ;  /* 0x036830000500b5a7 */ /* 0x000ea4000806007f */
[----:B--2---:R-:W-:Y:S05]  /*15720*/  @!P3 BRA `(.L_x_5723) ;  /* 0xfffffffc00ecb947 */ /* 0x004fea000383ffff */
[----:B------:R-:W-:Y:S05]  /*15730*/  BRA `(.L_x_5722) ;  /* 0xfffffefc00a07947 */ /* 0x000fea000383ffff */
.L_x_5727:
[----:B-1----:R-:W-:-:S04]  /*15740*/  IMAD.U32 R3, RZ, RZ, UR11 ;  /* 0x0000000bff037e24 */ /* 0x002fc8000f8e00ff */
[----:B------:R1:W2:Y:S03]  /*15750*/  SYNCS.PHASECHK.TRANS64.TRYWAIT P3, [R3+URZ+0x36850], R0 ;  /* 0x03685000030075a7 */ /* 0x0002a6000806017f */
[----:B--2---:R-:W-:Y:S05]  /*15760*/  @!P3 NANOSLEEP.SYNCS 0x989680 ;  /* 0x009896800000b95d */ /* 0x004fea0003900000 */
[----:B------:R-:W2:Y:S02]  /*15770*/  @!P3 SYNCS.PHASECHK.TRANS64 P3, [R3+URZ+0x36850], R0 ;  /* 0x036850000300b5a7 */ /* 0x000ea4000806007f */
[----:B--2---:R-:W-:Y:S05]  /*15780*/  @!P3 BRA `(.L_x_5727) ;  /* 0xfffffffc00ecb947 */ /* 0x004fea000383ffff */
[----:B------:R-:W-:Y:S05]  /*15790*/  BRA `(.L_x_5726) ;  /* 0xffffff2000e87947 */ /* 0x000fea000383ffff */
.L_x_5733:
[----:B-1----:R-:W-:-:S04]  /*157a0*/  IMAD.U32 R5, RZ, RZ, UR4 ;  /* 0x00000004ff057e24 */ /* 0x002fc8000f8e00ff */
[----:B------:R1:W2:Y:S03]  /*157b0*/  SYNCS.PHASECHK.TRANS64.TRYWAIT P2, [R5+URZ+0x36830], R0 ;  /* 0x03683000050075a7 */ /* 0x0002a6000804017f */
[----:B--2---:R-:W-:Y:S05]  /*157c0*/  @!P2 NANOSLEEP.SYNCS 0x989680 ;  /* 0x009896800000a95d */ /* 0x004fea0003900000 */
[----:B------:R-:W2:Y:S02]  /*157d0*/  @!P2 SYNCS.PHASECHK.TRANS64 P2, [R5+URZ+0x36830], R0 ;  /* 0x036830000500a5a7 */ /* 0x000ea4000804007f */
[----:B--2---:R-:W-:Y:S05]  /*157e0*/  @!P2 BRA `(.L_x_5733) ;  /* 0xfffffffc00eca947 */ /* 0x004fea000383ffff */
[----:B------:R-:W-:Y:S05]  /*157f0*/  BRA `(.L_x_5732) ;  /* 0xffffff4000647947 */ /* 0x000fea000383ffff */
.L_x_5737:
[----:B-1----:R-:W-:-:S04]  /*15800*/  IMAD.U32 R3, RZ, RZ, UR10 ;  /* 0x0000000aff037e24 */ /* 0x002fc8000f8e00ff */
[----:B------:R1:W2:Y:S03]  /*15810*/  SYNCS.PHASECHK.TRANS64.TRYWAIT P2, [R3+URZ+0x36850], R0 ;  /* 0x03685000030075a7 */ /* 0x0002a6000804017f */
[----:B--2---:R-:W-:Y:S05]  /*15820*/  @!P2 NANOSLEEP.SYNCS 0x989680 ;  /* 0x009896800000a95d */ /* 0x004fea0003900000 */
[----:B------:R-:W2:Y:S02]  /*15830*/  @!P2 SYNCS.PHASECHK.TRANS64 P2, [R3+URZ+0x36850], R0 ;  /* 0x036850000300a5a7 */ /* 0x000ea4000804007f */
[----:B--2---:R-:W-:Y:S05]  /*15840*/  @!P2 BRA `(.L_x_5737) ;  /* 0xfffffffc00eca947 */ /* 0x004fea000383ffff */
[----:B------:R-:W-:Y:S05]  /*15850*/  BRA `(.L_x_5736) ;  /* 0xffffff6400ac7947 */ /* 0x000fea000383ffff */
.L_x_5742:
[----:B-1----:R-:W-:-:S04]  /*15860*/  IMAD.U32 R3, RZ, RZ, UR5 ;  /* 0x00000005ff037e24 */ /* 0x002fc8000f8e00ff */
[----:B------:R1:W2:Y:S03]  /*15870*/  SYNCS.PHASECHK.TRANS64.TRYWAIT P0, [R3+URZ+0x36850], R2 ;  /* 0x03685002030075a7 */ /* 0x0002a6000800017f */
[----:B--2---:R-:W-:Y:S05]  /*15880*/  @!P0 NANOSLEEP.SYNCS 0x989680 ;  /* 0x009896800000895d */ /* 0x004fea0003900000 */
[----:B------:R-:W2:Y:S02]  /*15890*/  @!P0 SYNCS.PHASECHK.TRANS64 P0, [R3+URZ+0x36850], R2 ;  /* 0x03685002030085a7 */ /* 0x000ea4000800007f */
[----:B--2---:R-:W-:Y:S05]  /*158a0*/  @!P0 BRA `(.L_x_5742) ;  /* 0xfffffffc00ec8947 */ /* 0x004fea000383ffff */
[----:B------:R-:W-:Y:S05]  /*158b0*/  BRA `(.L_x_5741) ;  /* 0xffffff8000707947 */ /* 0x000fea000383ffff */
.L_x_5772:
[----:B------:R-:W-:Y:S02]  /*158c0*/  IMAD.MOV.U32 R13, RZ, RZ, R0 ;  /* 0x000000ffff0d7224 */ /* 0x000fe400078e0000 */
[----:B------:R-:W-:Y:S02]  /*158d0*/  IMAD.MOV.U32 R12, RZ, RZ, RZ ;  /* 0x000000ffff0c7224 */ /* 0x000fe400078e00ff */
[----:B------:R-:W-:Y:S02]  /*158e0*/  IMAD.MOV.U32 R11, RZ, RZ, 0x1f ;  /* 0x0000001fff0b7424 */ /* 0x000fe400078e00ff */
[----:B------:R-:W-:-:S07]  /*158f0*/  IMAD.MOV.U32 R15, RZ, RZ, -0x1 ;  /* 0xffffffffff0f7424 */ /* 0x000fce00078e00ff */
[----:B0-----:R-:W-:Y:S05]  /*15900*/  WARPSYNC.COLLECTIVE R15, `(.L_x_5869) ;  /* 0x000000000f087348 */ /* 0x001fea0003c00000 */
[----:B------:R1:W2:Y:S02]  /*15910*/  SHFL.IDX P6, R14, R13, R12, R11 ;  /* 0x0000000c0d0e7389 */ /* 0x0002a400000c000b */
[----:B012---:R-:W-:Y:S01]  /*15920*/  ENDCOLLECTIVE ;  /* 0x000000000000791b */ /* 0x007fe20003800000 */
.L_x_5869:
[----:B------:R-:W-:Y:S05]  /*15930*/  BRA `(.L_x_5870) ;  /* 0xffffffbc00407947 */ /* 0x000fea000383ffff */
.L_x_5774:
[----:B------:R-:W-:Y:S01]  /*15940*/  BSSY B0, `(.L_x_5871) ;  /* 0x0000006000007945 */ /* 0x000fe20003800000 */
[----:B------:R-:W-:-:S07]  /*15950*/  IMAD.MOV.U32 R15, RZ, RZ, -0x1 ;  /* 0xffffffffff0f7424 */ /* 0x000fce00078e00ff */
[----:B01----:R-:W-:Y:S05]  /*15960*/  WARPSYNC.COLLECTIVE R15, `(.L_x_5872) ;  /* 0x000000000f0c7348 */ /* 0x003fea0003c00000 */
[----:B------:R-:W-:Y:S02]  /*15970*/  ELECT P6, UR62, PT ;  /* 0x00000000003e782f */ /* 0x000fe400038c0000 */
[----:B------:R-:W-:Y:S01]  /*15980*/  MOV R14, UR62 ;  /* 0x0000003e000e7c02 */ /* 0x000fe20008000f00 */
[----:B01----:R-:W-:Y:S10]  /*15990*/  ENDCOLLECTIVE ;  /* 0x000000000000791b */ /* 0x003ff40003800000 */
.L_x_5872:
[----:B------:R-:W-:Y:S05]  /*159a0*/  BSYNC B0 ;  /* 0x0000000000007941 */ /* 0x000fea0003800000 */
.L_x_5871:
[----:B------:R-:W-:Y:S05]  /*159b0*/  BRA `(.L_x_5873) ;  /* 0xffffffbc00407947 */ /* 0x000fea000383ffff */
.L_x_5776:
[----:B-1----:R1:W2:Y:S02]  /*159c0*/  SYNCS.PHASECHK.TRANS64.TRYWAIT P0, [R2+URZ+0x36840], R0 ;  /* 0x03684000020075a7 */ /* 0x0022a4000800017f */
[----:B--2---:R-:W-:Y:S05]  /*159d0*/  @!P0 NANOSLEEP.SYNCS 0x989680 ;  /* 0x009896800000895d */ /* 0x004fea0003900000 */
[----:B------:R-:W2:Y:S02]  /*159e0*/  @!P0 SYNCS.PHASECHK.TRANS64 P0, [R2+URZ+0x36840], R0 ;  /* 0x03684000020085a7 */ /* 0x000ea4000800007f */
[----:B--2---:R-:W-:Y:S05]  /*159f0*/  @!P0 BRA `(.L_x_5776) ;  /* 0xfffffffc00f08947 */ /* 0x004fea000383ffff */
[----:B------:R-:W-:Y:S05]  /*15a00*/  BRA `(.L_x_5874) ;  /* 0xffffffbc00947947 */ /* 0x000fea000383ffff */
.L_x_5780:
[----:B------:R-:W-:Y:S01]  /*15a10*/  IMAD.MOV.U32 R13, RZ, RZ, R4 ;  /* 0x000000ffff0d7224 */ /* 0x000fe200078e0004 */
[----:B------:R-:W-:Y:S01]  /*15a20*/  LOP3.LUT R6, R6, 0x7f, RZ, 0xc0, !PT ;  /* 0x0000007f06067812 */ /* 0x000fe200078ec0ff */
[----:B------:R-:W-:Y:S02]  /*15a30*/  IMAD.MOV.U32 R12, RZ, RZ, RZ ;  /* 0x000000ffff0c7224 */ /* 0x000fe400078e00ff */
[----:B------:R-:W-:Y:S01]  /*15a40*/  IMAD.MOV.U32 R11, RZ, RZ, 0x181f ;  /* 0x0000181fff0b7424 */ /* 0x000fe200078e00ff */
[----:B------:R-:W-:Y:S01]  /*15a50*/  SHF.R.U32.HI R2, RZ, 0x3, R6 ;  /* 0x00000003ff027819 */ /* 0x000fe20000011606 */
[----:B------:R-:W-:-:S04]  /*15a60*/  IMAD.MOV.U32 R15, RZ, RZ, -0x1 ;  /* 0xffffffffff0f7424 */ /* 0x000fc800078e00ff */
[----:B------:R-:W-:-:S07]  /*15a70*/  IMAD R2, R8, 0x80, R2 ;  /* 0x0000008008027824 */ /* 0x000fce00078e0202 */
[----:B-----5:R-:W-:Y:S05]  /*15a80*/  WARPSYNC.COLLECTIVE R15, `(.L_x_5875) ;  /* 0x000000000f087348 */ /* 0x020fea0003c00000 */
[----:B------:R0:W1:Y:S02]  /*15a90*/  SHFL.IDX P6, R14, R13, R12, R11 ;  /* 0x0000000c0d0e7389 */ /* 0x00006400000c000b */
[----:B01---5:R-:W-:Y:S01]  /*15aa0*/  ENDCOLLECTIVE ;  /* 0x000000000000791b */ /* 0x023fe20003800000 */
.L_x_5875:
[----:B------:R-:W-:Y:S02]  /*15ab0*/  VIADD R8, R2, 0x10 ;  /* 0x0000001002087836 */ /* 0x000fe40000000000 */
[----:B------:R-:W-:Y:S02]  /*15ac0*/  IMAD.MOV.U32 R13, RZ, RZ, R0 ;  /* 0x000000ffff0d7224 */ /* 0x000fe400078e0000 */
[----:B------:R-:W-:-:S07]  /*15ad0*/  IMAD.MOV.U32 R5, RZ, RZ, R14 ;  /* 0x000000ffff057224 */ /* 0x000fce00078e000e */
[----:B------:R-:W-:Y:S05]  /*15ae0*/  WARPSYNC.COLLECTIVE R15, `(.L_x_5876) ;  /* 0x000000000f087348 */ /* 0x000fea0003c00000 */
[----:B------:R0:W1:Y:S02]  /*15af0*/  SHFL.IDX P6, R14, R13, R12, R11 ;  /* 0x0000000c0d0e7389 */ /* 0x00006400000c000b */
[----:B01----:R-:W-:Y:S01]  /*15b00*/  ENDCOLLECTIVE ;  /* 0x000000000000791b */ /* 0x003fe20003800000 */
.L_x_5876:
        /* <DEDUP_REMOVED lines=20> */
.L_x_5877:
[----:B------:R-:W-:Y:S02]  /*15c50*/  IMAD.MOV.U32 R13, RZ, RZ, R0 ;  /* 0x000000ffff0d7224 */ /* 0x000fe400078e0000 */
[----:B------:R-:W-:-:S07]  /*15c60*/  IMAD.MOV.U32 R5, RZ, RZ, R14 ;  /* 0x000000ffff057224 */ /* 0x000fce00078e000e */
[----:B------:R-:W-:Y:S05]  /*15c70*/  WARPSYNC.COLLECTIVE R15, `(.L_x_5878) ;  /* 0x000000000f087348 */ /* 0x000fea0003c00000 */
[----:B------:R0:W1:Y:S02]  /*15c80*/  SHFL.IDX P6, R14, R13, R12, R11 ;  /* 0x0000000c0d0e7389 */ /* 0x00006400000c000b */
[----:B01----:R-:W-:Y:S01]  /*15c90*/  ENDCOLLECTIVE ;  /* 0x000000000000791b */ /* 0x003fe20003800000 */
.L_x_5878:
        /* <DEDUP_REMOVED lines=18> */
.L_x_5879:
[----:B------:R-:W-:Y:S02]  /*15dc0*/  IMAD.MOV.U32 R13, RZ, RZ, R0 ;  /* 0x000000ffff0d7224 */ /* 0x000fe400078e0000 */
[----:B------:R-:W-:-:S07]  /*15dd0*/  IMAD.MOV.U32 R5, RZ, RZ, R14 ;  /* 0x000000ffff057224 */ /* 0x000fce00078e000e */
[----:B------:R-:W-:Y:S05]  /*15de0*/  WARPSYNC.COLLECTIVE R15, `(.L_x_5880) ;  /* 0x000000000f087348 */ /* 0x000fea0003c00000 */
[----:B------:R0:W1:Y:S02]  /*15df0*/  SHFL.IDX P6, R14, R13, R12, R11 ;  /* 0x0000000c0d0e7389 */ /* 0x00006400000c000b */
[----:B01----:R-:W-:Y:S01]  /*15e00*/  ENDCOLLECTIVE ;  /* 0x000000000000791b */ /* 0x003fe20003800000 */
.L_x_5880:
        /* <DEDUP_REMOVED lines=18> */
.L_x_5881:
[----:B------:R-:W-:Y:S02]  /*15f30*/  IMAD.MOV.U32 R13, RZ, RZ, R0 ;  /* 0x000000ffff0d7224 */ /* 0x000fe400078e0000 */
[----:B------:R-:W-:-:S07]  /*15f40*/  IMAD.MOV.U32 R5, RZ, RZ, R14 ;  /* 0x000000ffff057224 */ /* 0x000fce00078e000e */
[----:B------:R-:W-:Y:S05]  /*15f50*/  WARPSYNC.COLLECTIVE R15, `(.L_x_5882) ;  /* 0x000000000f087348 */ /* 0x000fea0003c00000 */
[----:B------:R0:W1:Y:S02]  /*15f60*/  SHFL.IDX P6, R14, R13, R12, R11 ;  /* 0x0000000c0d0e7389 */ /* 0x00006400000c000b */
[----:B01----:R-:W-:Y:S01]  /*15f70*/  ENDCOLLECTIVE ;  /* 0x000000000000791b */ /* 0x003fe20003800000 */
.L_x_5882:
        /* <DEDUP_REMOVED lines=18> */
.L_x_5883:
[----:B------:R-:W-:Y:S02]  /*160a0*/  IMAD.MOV.U32 R13, RZ, RZ, R0 ;  /* 0x000000ffff0d7224 */ /* 0x000fe400078e0000 */
[----:B------:R-:W-:-:S07]  /*160b0*/  IMAD.MOV.U32 R5, RZ, RZ, R14 ;  /* 0x000000ffff057224 */ /* 0x000fce00078e000e */
[----:B------:R-:W-:Y:S05]  /*160c0*/  WARPSYNC.COLLECTIVE R15, `(.L_x_5884) ;  /* 0x000000000f087348 */ /* 0x000fea0003c00000 */
[----:B------:R0:W1:Y:S02]  /*160d0*/  SHFL.IDX P6, R14, R13, R12, R11 ;  /* 0x0000000c0d0e7389 */ /* 0x00006400000c000b */
[----:B01----:R-:W-:Y:S01]  /*160e0*/  ENDCOLLECTIVE ;  /* 0x000000000000791b */ /* 0x003fe20003800000 */
.L_x_5884:
        /* <DEDUP_REMOVED lines=18> */
.L_x_5885:
[----:B------:R-:W-:Y:S02]  /*16210*/  IMAD.MOV.U32 R13, RZ, RZ, R0 ;  /* 0x000000ffff0d7224 */ /* 0x000fe400078e0000 */
[----:B------:R-:W-:-:S07]  /*16220*/  IMAD.MOV.U32 R5, RZ, RZ, R14 ;  /* 0x000000ffff057224 */ /* 0x000fce00078e000e */
[----:B------:R-:W-:Y:S05]  /*16230*/  WARPSYNC.COLLECTIVE R15, `(.L_x_5886) ;  /* 0x000000000f087348 */ /* 0x000fea0003c00000 */
[----:B------:R0:W1:Y:S02]  /*16240*/  SHFL.IDX P6, R14, R13, R12, R11 ;  /* 0x0000000c0d0e7389 */ /* 0x00006400000c000b */
[----:B01----:R-:W-:Y:S01]  /*16250*/  ENDCOLLECTIVE ;  /* 0x000000000000791b */ /* 0x003fe20003800000 */
.L_x_5886:
        /* <DEDUP_REMOVED lines=18> */
.L_x_5887:
[----:B------:R-:W-:Y:S02]  /*16380*/  IMAD.MOV.U32 R13, RZ, RZ, R0 ;  /* 0x000000ffff0d7224 */ /* 0x000fe400078e0000 */
[----:B------:R-:W-:-:S07]  /*16390*/  IMAD.MOV.U32 R5, RZ, RZ, R14 ;  /* 0x000000ffff057224 */ /* 0x000fce00078e000e */
[----:B------:R-:W-:Y:S05]  /*163a0*/  WARPSYNC.COLLECTIVE R15, `(.L_x_5888) ;  /* 0x000000000f087348 */ /* 0x000fea0003c00000 */
[----:B------:R0:W1:Y:S02]  /*163b0*/  SHFL.IDX P6, R14, R13, R12, R11 ;  /* 0x0000000c0d0e7389 */ /* 0x00006400000c000b */
[----:B01----:R-:W-:Y:S01]  /*163c0*/  ENDCOLLECTIVE ;  /* 0x000000000000791b */ /* 0x003fe20003800000 */
.L_x_5888:
        /* <DEDUP_REMOVED lines=16> */
.L_x_5889:
[----:B------:R-:W-:Y:S02]  /*164d0*/  IMAD.MOV.U32 R13, RZ, RZ, R0 ;  /* 0x000000ffff0d7224 */ /* 0x000fe400078e0000 */
[----:B------:R-:W-:-:S07]  /*164e0*/  IMAD.MOV.U32 R4, RZ, RZ, R14 ;  /* 0x000000ffff047224 */ /* 0x000fce00078e000e */
[----:B------:R-:W-:Y:S05]  /*164f0*/  WARPSYNC.COLLECTIVE R15, `(.L_x_5890) ;  /* 0x000000000f087348 */ /* 0x000fea0003c00000 */
[----:B------:R0:W1:Y:S02]  /*16500*/  SHFL.IDX P6, R14, R13, R12, R11 ;  /* 0x0000000c0d0e7389 */ /* 0x00006400000c000b */
[----:B01----:R-:W-:Y:S01]  /*16510*/  ENDCOLLECTIVE ;  /* 0x000000000000791b */ /* 0x003fe20003800000 */
.L_x_5890:
[----:B------:R-:W-:Y:S01]  /*16520*/  IMAD.MOV.U32 R0, RZ, RZ, R14 ;  /* 0x000000ffff007224 */ /* 0x000fe200078e000e */
[----:B------:R-:W-:Y:S06]  /*16530*/  BRA `(.L_x_5891) ;  /* 0xffffffbc00fc7947 */ /* 0x000fec000383ffff */
.L_x_5785:
[----:B0-----:R0:W1:Y:S02]  /*16540*/  SYNCS.PHASECHK.TRANS64.TRYWAIT P0, [R17+URZ+0x36820], R0 ;  /* 0x03682000110075a7 */ /* 0x001064000800017f */
[----:B-1----:R-:W-:Y:S05]  /*16550*/  @!P0 NANOSLEEP.SYNCS 0x989680 ;  /* 0x009896800000895d */ /* 0x002fea0003900000 */
[----:B------:R-:W1:Y:S02]  /*16560*/  @!P0 SYNCS.PHASECHK.TRANS64 P0, [R17+URZ+0x36820], R0 ;  /* 0x03682000110085a7 */ /* 0x000e64000800007f */
[----:B-1----:R-:W-:Y:S05]  /*16570*/  @!P0 BRA `(.L_x_5785) ;  /* 0xfffffffc00f08947 */ /* 0x002fea000383ffff */
[----:B------:R-:W-:Y:S05]  /*16580*/  BRA `(.L_x_5892) ;  /* 0xffffffc000747947 */ /* 0x000fea000383ffff */
.L_x_5792:
[----:B0-----:R0:W1:Y:S02]  /*16590*/  SYNCS.PHASECHK.TRANS64.TRYWAIT P0, [R2+URZ+0x36840], R3 ;  /* 0x03684003020075a7 */ /* 0x001064000800017f */
[----:B-1----:R-:W-:Y:S05]  /*165a0*/  @!P0 NANOSLEEP.SYNCS 0x989680 ;  /* 0x009896800000895d */ /* 0x002fea0003900000 */
[----:B------:R-:W1:Y:S02]  /*165b0*/  @!P0 SYNCS.PHASECHK.TRANS64 P0, [R2+URZ+0x36840], R3 ;  /* 0x03684003020085a7 */ /* 0x000e64000800007f */
[----:B-1----:R-:W-:Y:S05]  /*165c0*/  @!P0 BRA `(.L_x_5792) ;  /* 0xfffffffc00f08947 */ /* 0x002fea000383ffff */
[----:B------:R-:W-:Y:S05]  /*165d0*/  BRA `(.L_x_5893) ;  /* 0xffffffc400287947 */ /* 0x000fea000383ffff */
.L_x_5799:
[----:B0-----:R0:W1:Y:S02]  /*165e0*/  SYNCS.PHASECHK.TRANS64.TRYWAIT P0, [R3+URZ+0x60], R2 ;  /* 0x00006002030075a7 */ /* 0x001064000800017f */
[----:B-1----:R-:W-:Y:S05]  /*165f0*/  @!P0 NANOSLEEP.SYNCS 0x989680 ;  /* 0x009896800000895d */ /* 0x002fea0003900000 */
[----:B------:R-:W1:Y:S02]  /*16600*/  @!P0 SYNCS.PHASECHK.TRANS64 P0, [R3+URZ+0x60], R2 ;  /* 0x00006002030085a7 */ /* 0x000e64000800007f */
[----:B-1----:R-:W-:Y:S05]  /*16610*/  @!P0 BRA `(.L_x_5799) ;  /* 0xfffffffc00f08947 */ /* 0x002fea000383ffff */
[----:B------:R-:W-:Y:S05]  /*16620*/  BRA `(.L_x_5894) ;  /* 0xffffffc800307947 */ /* 0x000fea000383ffff */
.L_x_5810:
[----:B-1----:R1:W2:Y:S02]  /*16630*/  SYNCS.PHASECHK.TRANS64.TRYWAIT P0, [R3+URZ+0x36840], R2 ;  /* 0x03684002030075a7 */ /* 0x0022a4000800017f */
[----:B--2---:R-:W-:Y:S05]  /*16640*/  @!P0 NANOSLEEP.SYNCS 0x989680 ;  /* 0x009896800000895d */ /* 0x004fea0003900000 */
[----:B------:R-:W2:Y:S02]  /*16650*/  @!P0 SYNCS.PHASECHK.TRANS64 P0, [R3+URZ+0x36840], R2 ;  /* 0x03684002030085a7 */ /* 0x000ea4000800007f */
[----:B--2---:R-:W-:Y:S05]  /*16660*/  @!P0 BRA `(.L_x_5810) ;  /* 0xfffffffc00f08947 */ /* 0x004fea000383ffff */
[----:B------:R-:W-:Y:S05]  /*16670*/  BRA `(.L_x_5895) ;  /* 0xffffffcc00f07947 */ /* 0x000fea000383ffff */
.L_x_5817:
[----:B0-----:R0:W1:Y:S02]  /*16680*/  SYNCS.PHASECHK.TRANS64.TRYWAIT P0, [R2+URZ+0x60], R3 ;  /* 0x00006003020075a7 */ /* 0x001064000800017f */
[----:B-1----:R-:W-:Y:S05]  /*16690*/  @!P0 NANOSLEEP.SYNCS 0x989680 ;  /* 0x009896800000895d */ /* 0x002fea0003900000 */
[----:B------:R-:W1:Y:S02]  /*166a0*/  @!P0 SYNCS.PHASECHK.TRANS64 P0, [R2+URZ+0x60], R3 ;  /* 0x00006003020085a7 */ /* 0x000e64000800007f */
[----:B-1----:R-:W-:Y:S05]  /*166b0*/  @!P0 BRA `(.L_x_5817) ;  /* 0xfffffffc00f08947 */ /* 0x002fea000383ffff */
[----:B------:R-:W-:Y:S05]  /*166c0*/  BRA `(.L_x_5896) ;  /* 0xffffffd400007947 */ /* 0x000fea000383ffff */
.L_x_5827:
[----:B--2---:R2:W3:Y:S02]  /*166d0*/  SYNCS.PHASECHK.TRANS64.TRYWAIT P0, [R2+URZ+0x36840], R3 ;  /* 0x03684003020075a7 */ /* 0x0044e4000800017f */
[----:B---3--:R-:W-:Y:S05]  /*166e0*/  @!P0 NANOSLEEP.SYNCS 0x989680 ;  /* 0x009896800000895d */ /* 0x008fea0003900000 */
[----:B------:R-:W3:Y:S02]  /*166f0*/  @!P0 SYNCS.PHASECHK.TRANS64 P0, [R2+URZ+0x36840], R3 ;  /* 0x03684003020085a7 */ /* 0x000ee4000800007f */
[----:B---3--:R-:W-:Y:S05]  /*16700*/  @!P0 BRA `(.L_x_5827) ;  /* 0xfffffffc00f08947 */ /* 0x008fea000383ffff */
[----:B------:R-:W-:Y:S05]  /*16710*/  BRA `(.L_x_5897) ;  /* 0xffffffd800947947 */ /* 0x000fea000383ffff */
.L_x_5834:
[----:B0-----:R0:W1:Y:S02]  /*16720*/  SYNCS.PHASECHK.TRANS64.TRYWAIT P0, [R2+URZ+0x60], R5 ;  /* 0x00006005020075a7 */ /* 0x001064000800017f */
[----:B-1----:R-:W-:Y:S05]  /*16730*/  @!P0 NANOSLEEP.SYNCS 0x989680 ;  /* 0x009896800000895d */ /* 0x002fea0003900000 */
[----:B------:R-:W1:Y:S02]  /*16740*/  @!P0 SYNCS.PHASECHK.TRANS64 P0, [R2+URZ+0x60], R5 ;  /* 0x00006005020085a7 */ /* 0x000e64000800007f */
[----:B-1----:R-:W-:Y:S05]  /*16750*/  @!P0 BRA `(.L_x_5834) ;  /* 0xfffffffc00f08947 */ /* 0x002fea000383ffff */
[----:B------:R-:W-:Y:S05]  /*16760*/  BRA `(.L_x_5898) ;  /* 0xffffffdc00a47947 */ /* 0x000fea000383ffff */
.L_x_5846:
[----:B0-----:R0:W1:Y:S02]  /*16770*/  SYNCS.PHASECHK.TRANS64.TRYWAIT P0, [R2+URZ+0x36860], R3 ;  /* 0x03686003020075a7 */ /* 0x001064000800017f */
[----:B-1----:R-:W-:Y:S05]  /*16780*/  @!P0 NANOSLEEP.SYNCS 0x989680 ;  /* 0x009896800000895d */ /* 0x002fea0003900000 */
[----:B------:R-:W1:Y:S02]  /*16790*/  @!P0 SYNCS.PHASECHK.TRANS64 P0, [R2+URZ+0x36860], R3 ;  /* 0x03686003020085a7 */ /* 0x000e64000800007f */
[----:B-1----:R-:W-:Y:S05]  /*167a0*/  @!P0 BRA `(.L_x_5846) ;  /* 0xfffffffc00f08947 */ /* 0x002fea000383ffff */
[----:B------:R-:W-:Y:S05]  /*167b0*/  BRA `(.L_x_5899) ;  /* 0xffffffe400247947 */ /* 0x000fea000383ffff */
.L_x_5854:
[----:B------:R-:W-:Y:S01]  /*167c0*/  BSSY B0, `(.L_x_5900) ;  /* 0x0000008000007945 */ /* 0x000fe20003800000 */
[----:B-----5:R-:W-:Y:S02]  /*167d0*/  IMAD.MOV.U32 R13, RZ, RZ, R2 ;  /* 0x000000ffff0d7224 */ /* 0x020fe400078e0002 */
[----:B------:R-:W-:Y:S02]  /*167e0*/  IMAD.MOV.U32 R12, RZ, RZ, RZ ;  /* 0x000000ffff0c7224 */ /* 0x000fe400078e00ff */
[----:B------:R-:W-:Y:S02]  /*167f0*/  IMAD.MOV.U32 R11, RZ, RZ, 0x1f ;  /* 0x0000001fff0b7424 */ /* 0x000fe400078e00ff */
[----:B------:R-:W-:-:S07]  /*16800*/  IMAD.MOV.U32 R15, RZ, RZ, -0x1 ;  /* 0xffffffffff0f7424 */ /* 0x000fce00078e00ff */
[----:B-1----:R-:W-:Y:S05]  /*16810*/  WARPSYNC.COLLECTIVE R15, `(.L_x_5901) ;  /* 0x000000000f087348 */ /* 0x002fea0003c00000 */
[----:B------:R0:W2:Y:S02]  /*16820*/  SHFL.IDX P6, R14, R13, R12, R11 ;  /* 0x0000000c0d0e7389 */ /* 0x0000a400000c000b */
[----:B012---:R-:W-:Y:S01]  /*16830*/  ENDCOLLECTIVE ;  /* 0x000000000000791b */ /* 0x007fe20003800000 */
.L_x_5901:
[----:B------:R-:W-:Y:S05]  /*16840*/  BSYNC B0 ;  /* 0x0000000000007941 */ /* 0x000fea0003800000 */
.L_x_5900:
[----:B------:R-:W-:Y:S05]  /*16850*/  BRA `(.L_x_5902) ;  /* 0xffffffe800587947 */ /* 0x000fea000383ffff */
.L_x_5857:
[----:B0-----:R0:W1:Y:S02]  /*16860*/  SYNCS.PHASECHK.TRANS64.TRYWAIT P0, [R0+URZ+0x36820], R3 ;  /* 0x03682003000075a7 */ /* 0x001064000800017f */
[----:B-1----:R-:W-:Y:S05]  /*16870*/  @!P0 NANOSLEEP.SYNCS 0x989680 ;  /* 0x009896800000895d */ /* 0x002fea0003900000 */
[----:B------:R-:W1:Y:S02]  /*16880*/  @!P0 SYNCS.PHASECHK.TRANS64 P0, [R0+URZ+0x36820], R3 ;  /* 0x03682003000085a7 */ /* 0x000e64000800007f */
[----:B-1----:R-:W-:Y:S05]  /*16890*/  @!P0 BRA `(.L_x_5857) ;  /* 0xfffffffc00f08947 */ /* 0x002fea000383ffff */
[----:B------:R-:W-:Y:S05]  /*168a0*/  BRA `(.L_x_5903) ;  /* 0xffffffe800a47947 */ /* 0x000fea000383ffff */
.L_x_5858:
        /* <DEDUP_REMOVED lines=11> */
.L_x_5905:
[----:B------:R-:W-:Y:S05]  /*16960*/  BSYNC B0 ;  /* 0x0000000000007941 */ /* 0x000fea0003800000 */
.L_x_5904:
[----:B------:R-:W-:Y:S05]  /*16970*/  BRA `(.L_x_5906) ;  /* 0xffffffe8008c7947 */ /* 0x000fea000383ffff */
.L_x_5861:
[----:B------:R-:W-:Y:S01]  /*16980*/  BSSY B1, `(.L_x_5907) ;  /* 0x0000006000017945 */ /* 0x000fe20003800000 */
[----:B------:R-:W-:-:S07]  /*16990*/  IMAD.MOV.U32 R15, RZ, RZ, -0x1 ;  /* 0xffffffffff0f7424 */ /* 0x000fce00078e00ff */
[----:B01----:R-:W-:Y:S05]  /*169a0*/  WARPSYNC.COLLECTIVE R15, `(.L_x_5908) ;  /* 0x000000000f0c7348 */ /* 0x003fea0003c00000 */
[----:B------:R-:W-:Y:S02]  /*169b0*/  ELECT P6, UR62, PT ;  /* 0x00000000003e782f */ /* 0x000fe400038c0000 */
[----:B------:R-:W-:Y:S01]  /*169c0*/  MOV R14, UR62 ;  /* 0x0000003e000e7c02 */ /* 0x000fe20008000f00 */
[----:B01----:R-:W-:Y:S10]  /*169d0*/  ENDCOLLECTIVE ;  /* 0x000000000000791b */ /* 0x003ff40003800000 */
.L_x_5908:
[----:B------:R-:W-:Y:S05]  /*169e0*/  BSYNC B1 ;  /* 0x0000000000017941 */ /* 0x000fea0003800000 */
.L_x_5907:
[----:B------:R-:W-:Y:S05]  /*169f0*/  BRA `(.L_x_5909) ;  /* 0xffffffe800847947 */ /* 0x000fea000383ffff */
.L_x_5863:
[----:B0-----:R0:W1:Y:S02]  /*16a00*/  SYNCS.PHASECHK.TRANS64.TRYWAIT P0, [R6+URZ], R5 ;  /* 0x00000005060075a7 */ /* 0x001064000800017f */
[----:B-1----:R-:W-:Y:S05]  /*16a10*/  @!P0 NANOSLEEP.SYNCS 0x989680 ;  /* 0x009896800000895d */ /* 0x002fea0003900000 */
[----:B------:R-:W1:Y:S02]  /*16a20*/  @!P0 SYNCS.PHASECHK.TRANS64 P0, [R6+URZ], R5 ;  /* 0x00000005060085a7 */ /* 0x000e64000800007f */
[----:B-1----:R-:W-:Y:S05]  /*16a30*/  @!P0 BRA `(.L_x_5863) ;  /* 0xfffffffc00f08947 */ /* 0x002fea000383ffff */
[----:B------:R-:W-:Y:S05]  /*16a40*/  BRA `(.L_x_5910) ;  /* 0xffffffe800bc7947 */ /* 0x000fea000383ffff */
.L_x_5864:
[----:B-1----:R1:W2:Y:S02]  /*16a50*/  SYNCS.PHASECHK.TRANS64.TRYWAIT P0, [R3+URZ], R2 ;  /* 0x00000002030075a7 */ /* 0x0022a4000800017f */
[----:B--2---:R-:W-:Y:S05]  /*16a60*/  @!P0 NANOSLEEP.SYNCS 0x989680 ;  /* 0x009896800000895d */ /* 0x004fea0003900000 */
[----:B------:R-:W2:Y:S02]  /*16a70*/  @!P0 SYNCS.PHASECHK.TRANS64 P0, [R3+URZ], R2 ;  /* 0x00000002030085a7 */ /* 0x000ea4000800007f */
[----:B--2---:R-:W-:Y:S05]  /*16a80*/  @!P0 BRA `(.L_x_5864) ;  /* 0xfffffffc00f08947 */ /* 0x004fea000383ffff */
[----:B------:R-:W-:Y:S05]  /*16a90*/  BRA `(.L_x_5911) ;  /* 0xffffffe800b07947 */ /* 0x000fea000383ffff */
.L_x_5866:
[----:B-1----:R1:W2:Y:S02]  /*16aa0*/  SYNCS.PHASECHK.TRANS64.TRYWAIT P0, [R18+URZ], R5 ;  /* 0x00000005120075a7 */ /* 0x0022a4000800017f */
[----:B--2---:R-:W-:Y:S05]  /*16ab0*/  @!P0 NANOSLEEP.SYNCS 0x989680 ;  /* 0x009896800000895d */ /* 0x004fea0003900000 */
[----:B------:R-:W2:Y:S02]  /*16ac0*/  @!P0 SYNCS.PHASECHK.TRANS64 P0, [R18+URZ], R5 ;  /* 0x00000005120085a7 */ /* 0x000ea4000800007f */
[----:B--2---:R-:W-:Y:S05]  /*16ad0*/  @!P0 BRA `(.L_x_5866) ;  /* 0xfffffffc00f08947 */ /* 0x004fea000383ffff */
[----:B------:R-:W-:Y:S05]  /*16ae0*/  BRA `(.L_x_5912) ;  /* 0xffffffe800b47947 */ /* 0x000fea000383ffff */
.L_x_5913:
        /* <DEDUP_REMOVED lines=9> */
.L_x_15310:


//--------------------- .text._ZN7cutlass13device_kernelIN5flash11enable_sm90INS1_16FlashAttnFwdSm90INS1_25CollectiveMainloopFwdSm90ILi2EN4cute5tupleIJNS5_1CILi1EEES8_S8_EEENS6_IJNS7_ILi128EEENS7_ILi112EEENS7_ILi192EEEEEELi192ENS_6half_tEfNS_4arch4Sm90ELb1ELb0ELb0ELb1ELb0ELb0ELb0ELb1ELb1ELb1ELb0ELb0EEENS1_21CollectiveEpilogueFwdINS6_IJSA_SC_SB_EEES9_SE_SG_Li256ELb1ELb1ELb0ELb0EEENS1_36VarlenDynamicPersistentTileSchedulerILi128ELi112ELi256ELi128ELb0ELb1ELb1ELb1ELb1ELb1EEEEEEEEEvNT_6ParamsE --------------------------
	.section	.text._ZN7cutlass13device_kernelIN5flash11enable_sm90INS1_16FlashAttnFwdSm90INS1_25CollectiveMainloopFwdSm90ILi2EN4cute5tupleIJNS5_1CILi1EEES8_S8_EEENS6_IJNS7_ILi128EEENS7_ILi112EEENS7_ILi192EEEEEELi192ENS_6half_tEfNS_4arch4Sm90ELb1ELb0ELb0ELb1ELb0ELb0ELb0ELb1ELb1ELb1ELb0ELb0EEENS1_21CollectiveEpilogueFwdINS6_IJSA_SC_SB_EEES9_SE_SG_Li256ELb1ELb1ELb0ELb0EEENS1_36VarlenDynamicPersistentTileSchedulerILi128ELi112ELi256ELi128ELb0ELb1ELb1ELb1ELb1ELb1EEEEEEEEEvNT_6ParamsE,"ax",@progbits
	.align	128
.text._ZN7cutlass13device_kernelIN5flash11enable_sm90INS1_16FlashAttnFwdSm90INS1_25CollectiveMainloopFwdSm90ILi2EN4cute5tupleIJNS5_1CILi1EEES8_S8_EEENS6_IJNS7_ILi128EEENS7_ILi112EEENS7_ILi192EEEEEELi192ENS_6half_tEfNS_4arch4Sm90ELb1ELb0ELb0ELb1ELb0ELb0ELb0ELb1ELb1ELb1ELb0ELb0EEENS1_21CollectiveEpilogueFwdINS6_IJSA_SC_SB_EEES9_SE_SG_Li256ELb1ELb1ELb0ELb0EEENS1_36VarlenDynamicPersistentTileSchedulerILi128ELi112ELi256ELi128ELb0ELb1ELb1ELb1ELb1ELb1EEEEEEEEEvNT_6ParamsE:
        .type           _ZN7cutlass13device_kernelIN5flash11enable_sm90INS1_16FlashAttnFwdSm90INS1_25CollectiveMainloopFwdSm90ILi2EN4cute5tupleIJNS5_1CILi1EEES8_S8_EEENS6_IJNS7_ILi128EEENS7_ILi112EEENS7_ILi192EEEEEELi192ENS_6half_tEfNS_4arch4Sm90ELb1ELb0ELb0ELb1ELb0ELb0ELb0ELb1ELb1ELb1ELb0ELb0EEENS1_21CollectiveEpilogueFwdINS6_IJSA_SC_SB_EEES9_SE_SG_Li256ELb1ELb1ELb0ELb0EEENS1_36VarlenDynamicPersistentTileSchedulerILi128ELi112ELi256ELi128ELb0ELb1ELb1ELb1ELb1ELb1EEEEEEEEEvNT_6ParamsE,@function
        .size           _ZN7cutlass13device_kernelIN5flash11enable_sm90INS1_16FlashAttnFwdSm90INS1_25CollectiveMainloopFwdSm90ILi2EN4cute5tupleIJNS5_1CILi1EEES8_S8_EEENS6_IJNS7_ILi128EEENS7_ILi112EEENS7_ILi192EEEEEELi192ENS_6half_tEfNS_4arch4Sm90ELb1ELb0ELb0ELb1ELb0ELb0ELb0ELb1ELb1ELb1ELb0ELb0EEENS1_21CollectiveEpilogueFwdINS6_IJSA_SC_SB_EEES9_SE_SG_Li256ELb1ELb1ELb0ELb0EEENS1_36VarlenDynamicPersistentTileSchedulerILi128ELi112ELi256ELi128ELb0ELb1ELb1ELb1ELb1ELb1EEEEEEEEEvNT_6ParamsE,(.L_x_15311 - _ZN7cutlass13device_kernelIN5flash11enable_sm90INS1_16FlashAttnFwdSm90INS1_25CollectiveMainloopFwdSm90ILi2EN4cute5tupleIJNS5_1CILi1EEES8_S8_EEENS6_IJNS7_ILi128EEENS7_ILi112EEENS7_ILi192EEEEEELi192ENS_6half_tEfNS_4arch4Sm90ELb1ELb0ELb0ELb1ELb0ELb0ELb0ELb1ELb1ELb1ELb0ELb0EEENS1_21CollectiveEpilogueFwdINS6_IJSA_SC_SB_EEES9_SE_SG_Li256ELb1ELb1ELb0ELb0EEENS1_36VarlenDynamicPersistentTileSchedulerILi128ELi112ELi256ELi128ELb0ELb1ELb1ELb1ELb1ELb1EEEEEEEEEvNT_6ParamsE)
        .other          _ZN7cutlass13device_kernelIN5flash11enable_sm90INS1_16FlashAttnFwdSm90INS1_25CollectiveMainloopFwdSm90ILi2EN4cute5tupleIJNS5_1CILi1EEES8_S8_EEENS6_IJNS7_ILi128EEENS7_ILi112EEENS7_ILi192EEEEEELi192ENS_6half_tEfNS_4arch4Sm90ELb1ELb0ELb0ELb1ELb0ELb0ELb0ELb1ELb1ELb1ELb0ELb0EEENS1_21CollectiveEpilogueFwdINS6_IJSA_SC_SB_EEES9_SE_SG_Li256ELb1ELb1ELb0ELb0EEENS1_36VarlenDynamicPersistentTileSchedulerILi128ELi112ELi256ELi128ELb0ELb1ELb1ELb1ELb1ELb1EEEEEEEEEvNT_6ParamsE,@"STO_CUDA_ENTRY STV_DEFAULT"
_ZN7cutlass13device_kernelIN5flash11enable_sm90INS1_16FlashAttnFwdSm90INS1_25CollectiveMainloopFwdSm90ILi2EN4cute5tupleIJNS5_1CILi1EEES8_S8_EEENS6_IJNS7_ILi128EEENS7_ILi112EEENS7_ILi192EEEEEELi192ENS_6half_tEfNS_4arch4Sm90ELb1ELb0ELb0ELb1ELb0ELb0ELb0ELb1ELb1ELb1ELb0ELb0EEENS1_21CollectiveEpilogueFwdINS6_IJSA_SC_SB_EEES9_SE_SG_Li256ELb1ELb1ELb0ELb0EEENS1_36VarlenDynamicPersistentTileSchedulerILi128ELi112ELi256ELi128ELb0ELb1ELb1ELb1ELb1ELb1EEEEEEEEEvNT_6ParamsE:
        /* <DEDUP_REMOVED lines=18> */
.L_x_5915:
[----:B------:R-:W-:Y:S05]  /*0120*/  BSYNC B0 ;  /* 0x0000000000007941 */ /* 0x000fea0003800000 */
.L_x_5914:
        /* <DEDUP_REMOVED lines=41> */
.L_x_5916:
        /* <DEDUP_REMOVED lines=22> */
.L_x_5917:
        /* <DEDUP_REMOVED lines=18> */
.L_x_5918:
        /* <DEDUP_REMOVED lines=22> */
.L_x_5919:
        /* <DEDUP_REMOVED lines=22> */
.L_x_5920:
        /* <DEDUP_REMOVED lines=8> */
.L_x_5922:
        /* <DEDUP_REMOVED lines=50> */
[----:B------:R-:W-:Y:S01]  /*0ca0*/  SHF.R.S32.HI R210, RZ, 0x3, R3 ;  /* 0x00000003ffd27819 */ /* 0x000fe20000011403 */
[----:B------:R-:W-:Y:S01]  /*0cb0*/  IMAD.IADD R5, R220, 0x1, -R5 ;  /* 0x00000001dc057824 */ /* 0x000fe200078e0a05 */
[----:B------:R-:W-:Y:S01]  /*0cc0*/  LOP3.LUT R2, R2, 0x1ffffffe, RZ, 0xc0, !PT ;  /* 0x1ffffffe02027812 */ /* 0x000fe200078ec0ff */
[----:B------:R-:W-:Y:S02]  /*0cd0*/  ULOP3.LUT UR7, UR4, 0x1, URZ, 0xfc, !UPT ;  /* 0x0000000104077892 */ /* 0x000fe4000f8efc3f */
[----:B------:R-:W-:Y:S01]  /*0ce0*/  IMAD R5, R5, 0x40, R4 ;  /* 0x0000004005057824 */ /* 0x000fe200078e0204 */
[----:B------:R-:W-:Y:S01]  /*0cf0*/  UMOV UR4, URZ ;  /* 0x0000003f00047c82 */ /* 0x000fe20008000000 */
[----:B------:R-:W-:Y:S01]  /*0d00*/  IMAD.IADD R2, R7, 0x1, -R2 ;  /* 0x0000000107027824 */ /* 0x000fe200078e0a02 */
[----:B------:R-:W-:Y:S01]  /*0d10*/  LOP3.LUT R7, R10, 0xfffffffc, RZ, 0xc0, !PT ;  /* 0xfffffffc0a077812 */ /* 0x000fe200078ec0ff */
[----:B------:R-:W-:Y:S02]  /*0d20*/  IMAD.U32 R216, RZ, RZ, UR7 ;  /* 0x00000007ffd87e24 */ /* 0x000fe4000f8e00ff */
[----:B------:R-:W-:-:S02]  /*0d30*/  IMAD R215, R2, 0x8, R5 ;  /* 0x0000000802d77824 */ /* 0x000fc400078e0205 */
[----:B------:R-:W-:Y:S01]  /*0d40*/  IMAD.IADD R4, R220, 0x1, -R7 ;  /* 0x00000001dc047824 */ /* 0x000fe200078e0a07 */
[----:B------:R-:W-:Y:S01]  /*0d50*/  LOP3.LUT R7, R3, 0xfffffff8, RZ, 0xc0, !PT ;  /* 0xfffffff803077812 */ /* 0x000fe200078ec0ff */
[----:B------:R-:W-:Y:S01]  /*0d60*/  IMAD.U32 R211, RZ, RZ, UR4 ;  /* 0x00000004ffd37e24 */ /* 0x000fe2000f8e00ff */
[----:B------:R-:W-:Y:S02]  /*0d70*/  LOP3.LUT R3, R6, 0x7ffffffc, RZ, 0xc0, !PT ;  /* 0x7ffffffc06037812 */ /* 0x000fe400078ec0ff */
[----:B------:R-:W-:Y:S01]  /*0d80*/  LEA.HI R10, R4, R4, RZ, 0x1 ;  /* 0x00000004040a7211 */ /* 0x000fe200078f08ff */
[----:B------:R-:W-:Y:S02]  /*0d90*/  IMAD.IADD R206, R220, 0x1, -R7 ;  /* 0x00000001dcce7824 */ /* 0x000fe400078e0a07 */
[----:B------:R-:W-:Y:S01]  /*0da0*/  IMAD.IADD R22, R212, 0x1, -R3 ;  /* 0x00000001d4167824 */ /* 0x000fe200078e0a03 */
[----:B------:R-:W-:Y:S01]  /*0db0*/  LOP3.LUT R11, R10, 0x1ffffffe, RZ, 0xc0, !PT ;  /* 0x1ffffffe0a0b7812 */ /* 0x000fe200078ec0ff */
[----:B------:R-:W-:-:S04]  /*0dc0*/  IMAD.SHL.U32 R16, R206, 0x8, RZ ;  /* 0x00000008ce107824 */ /* 0x000fc800078e00ff */
[C---:B------:R-:W-:Y:S01]  /*0dd0*/  VIADD R204, R16.reuse, 0x40 ;  /* 0x0000004010cc7836 */ /* 0x040fe20000000000 */
[----:B------:R-:W-:Y:S01]  /*0de0*/  SHF.R.S32.HI R219, RZ, 0x1f, R16 ;  /* 0x0000001fffdb7819 */ /* 0x000fe20000011410 */
[----:B------:R-:W-:Y:S02]  /*0df0*/  VIADD R205, R16, 0x80 ;  /* 0x0000008010cd7836 */ /* 0x000fe40000000000 */
[----:B------:R-:W-:Y:S01]  /*0e00*/  IMAD.IADD R11, R4, 0x1, -R11 ;  /* 0x00000001040b7824 */ /* 0x000fe200078e0a0b */
[----:B------:R-:W-:Y:S02]  /*0e10*/  SHF.R.S32.HI R218, RZ, 0x1f, R204 ;  /* 0x0000001fffda7819 */ /* 0x000fe400000114cc */
[----:B------:R-:W-:Y:S01]  /*0e20*/  SHF.R.S32.HI R217, RZ, 0x1f, R205 ;  /* 0x0000001fffd97819 */ /* 0x000fe200000114cd */
[----:B------:R-:W-:-:S07]  /*0e30*/  IMAD R23, R11, 0x8, R214 ;  /* 0x000000080b177824 */ /* 0x000fce00078e02d6 */
.L_x_5976:
[----:B0-2---:R-:W0:Y:S01]  /*0e40*/  LDC.64 R2, c[0x0][0xc88] ;  /* 0x00032200ff027b82 */ /* 0x005e220000000a00 */
        /* <DEDUP_REMOVED lines=41> */
[----:B-1--4-:R-:W-:Y:S06]  /*10e0*/  @P2 BRA `(.L_x_5923) ;  /* 0x0000000000402947 */ /* 0x012fec0003800000 */
        /* <DEDUP_REMOVED lines=16> */
.L_x_5923:
        /* <DEDUP_REMOVED lines=11> */
.L_x_5924:
        /* <DEDUP_REMOVED lines=15> */
.L_x_5925:
        /* <DEDUP_REMOVED lines=10> */
[----:B------:R-:W-:-:S02]  /*1430*/  CS2R R118, SRZ ;  /* 0x0000000000767805 */ /* 0x000fc4000001ff00 */
[----:B------:R-:W-:Y:S02]  /*1440*/  CS2R R116, SRZ ;  /* 0x0000000000747805 */ /* 0x000fe4000001ff00 */
[----:B------:R-:W-:Y:S02]  /*1450*/  CS2R R114, SRZ ;  /* 0x0000000000727805 */ /* 0x000fe4000001ff00 */
[----:B------:R-:W-:Y:S01]  /*1460*/  CS2R R112, SRZ ;  /* 0x0000000000707805 */ /* 0x000fe2000001ff00 */
[----:B------:R-:W-:Y:S01]  /*1470*/  UIADD3 UR7, UR9, 0x70, -UR7 ;  /* 0x0000007009077890 */ /* 0x000fe2000fffe807 */
[----:B------:R-:W-:Y:S02]  /*1480*/  CS2R R110, SRZ ;  /* 0x00000000006e7805 */ /* 0x000fe4000001ff00 */
[----:B------:R-:W-:Y:S01]  /*1490*/  CS2R R108, SRZ ;  /* 0x00000000006c7805 */ /* 0x000fe2000001ff00 */
[----:B------:R-:W-:Y:S01]  /*14a0*/  @UP0 ULDC UR4, c[0x0][0x44c] ;  /* 0x0001130000040ab9 */ /* 0x000fe20000000800 */
[----:B------:R-:W-:Y:S01]  /*14b0*/  @UP0 ULDC UR8, c[0x0][0x450] ;  /* 0x0001140000080ab9 */ /* 0x000fe20000000800 */
[----:B------:R-:W-:Y:S01]  /*14c0*/  UIMAD.WIDE.U32 UR4, UR6, UR4, URZ ;  /* 0x00000004060472a5 */ /* 0x000fe2000f8e003f */
[----:B------:R-:W-:-:S02]  /*14d0*/  CS2R R106, SRZ ;  /* 0x00000000006a7805 */ /* 0x000fc4000001ff00 */
[----:B------:R-:W-:Y:S02]  /*14e0*/  CS2R R104, SRZ ;  /* 0x0000000000687805 */ /* 0x000fe4000001ff00 */
[----:B------:R-:W-:Y:S01]  /*14f0*/  CS2R R42, SRZ ;  /* 0x00000000002a7805 */ /* 0x000fe2000001ff00 */
[----:B------:R-:W-:Y:S01]  /*1500*/  @UP0 USHF.R.U32.HI UR6, URZ, UR8, UR5 ;  /* 0x000000083f060299 */ /* 0x000fe20008011605 */
[----:B------:R-:W-:Y:S01]  /*1510*/  CS2R R98, SRZ ;  /* 0x0000000000627805 */ /* 0x000fe2000001ff00 */
[----:B------:R-:W-:Y:S01]  /*1520*/  UIADD3 UR5, UR9, 0x6f, URZ ;  /* 0x0000006f09057890 */ /* 0x000fe2000fffe03f */
[----:B------:R-:W-:Y:S01]  /*1530*/  CS2R R100, SRZ ;  /* 0x0000000000647805 */ /* 0x000fe2000001ff00 */
[----:B------:R-:W-:Y:S01]  /*1540*/  UIADD3 UR7, UR7, UR6, URZ ;  /* 0x0000000607077290 */ /* 0x000fe2000fffe03f */
[----:B------:R-:W-:Y:S01]  /*1550*/  CS2R R96, SRZ ;  /* 0x0000000000607805 */ /* 0x000fe2000001ff00 */
[----:B------:R-:W-:Y:S01]  /*1560*/  UMOV UR4, URZ ;  /* 0x0000003f00047c82 */ /* 0x000fe20008000000 */
[----:B------:R-:W-:Y:S01]  /*1570*/  UMOV UR6, URZ ;  /* 0x0000003f00067c82 */ /* 0x000fe20008000000 */
[----:B------:R-:W-:Y:S01]  /*1580*/  UIMAD.WIDE UR4, UR5, -0x6db6db6d, UR4 ;  /* 0x92492493050478a5 */ /* 0x000fe2000f8e0204 */
[----:B------:R-:W-:Y:S01]  /*1590*/  CS2R R94, SRZ ;  /* 0x00000000005e7805 */ /* 0x000fe2000001ff00 */
[----:B------:R-:W-:Y:S01]  /*15a0*/  UIMAD.WIDE UR6, UR7, -0x6db6db6d, UR6 ;  /* 0x92492493070678a5 */ /* 0x000fe2000f8e0206 */
[----:B------:R-:W-:Y:S01]  /*15b0*/  CS2R R92, SRZ ;  /* 0x00000000005c7805 */ /* 0x000fe2000001ff00 */
[----:B------:R-:W-:Y:S01]  /*15c0*/  USHF.R.U32.HI UR4, URZ, 0x1f, UR5 ;  /* 0x0000001f3f047899 */ /* 0x000fe20008011605 */
[----:B------:R-:W-:Y:S01]  /*15d0*/  CS2R R90, SRZ ;  /* 0x00000000005a7805 */ /* 0x000fe2000001ff00 */
[----:B------:R-:W-:Y:S01]  /*15e0*/  USHF.R.U32.HI UR6, URZ, 0x1f, UR7 ;  /* 0x0000001f3f067899 */ /* 0x000fe20008011607 */
[----:B------:R-:W-:Y:S01]  /*15f0*/  CS2R R88, SRZ ;  /* 0x0000000000587805 */ /* 0x000fe2000001ff00 */
[----:B------:R-:W-:Y:S01]  /*1600*/  ULEA.HI.SX32 UR4, UR5, UR4, 0x1a ;  /* 0x0000000405047291 */ /* 0x000fe2000f8fd23f */
        /* <DEDUP_REMOVED lines=9> */
[----:B------:R-:W-:Y:S01]  /*16a0*/  USEL UR38, UR4, UR6, UP0 ;  /* 0x0000000604267287 */ /* 0x000fe20008000000 */
[----:B------:R-:W-:-:S02]  /*16b0*/  CS2R R72, SRZ ;  /* 0x0000000000487805 */ /* 0x000fc4000001ff00 */
[----:B------:R-:W-:Y:S02]  /*16c0*/  CS2R R70, SRZ ;  /* 0x0000000000467805 */ /* 0x000fe4000001ff00 */
[----:B------:R-:W-:Y:S01]  /*16d0*/  CS2R R68, SRZ ;  /* 0x0000000000447805 */ /* 0x000fe2000001ff00 */
[----:B------:R-:W-:Y:S01]  /*16e0*/  UISETP.GE.AND UP0, UPT, UR38, 0x1, UPT ;  /* 0x000000012600788c */ /* 0x000fe2000bf06270 */
[----:B------:R-:W-:Y:S02]  /*16f0*/  CS2R R66, SRZ ;  /* 0x0000000000427805 */ /* 0x000fe4000001ff00 */
[----:B------:R-:W-:Y:S02]  /*1700*/  CS2R R64, SRZ ;  /* 0x0000000000407805 */ /* 0x000fe4000001ff00 */
[----:B------:R-:W-:Y:S02]  /*1710*/  CS2R R62, SRZ ;  /* 0x00000000003e7805 */ /* 0x000fe4000001ff00 */
[----:B------:R-:W-:-:S02]  /*1720*/  CS2R R60, SRZ ;  /* 0x00000000003c7805 */ /* 0x000fc4000001ff00 */
[----:B------:R-:W-:Y:S02]  /*1730*/  CS2R R58, SRZ ;  /* 0x00000000003a7805 */ /* 0x000fe4000001ff00 */
[----:B------:R-:W-:Y:S02]  /*1740*/  PLOP3.LUT P1, PT, PT, PT, UP0, 0x80, 0x0 ;  /* 0x000000000000781c */ /* 0x000fe40003f2f008 */
        /* <DEDUP_REMOVED lines=51> */
.L_x_5927:
        /* <DEDUP_REMOVED lines=11> */
.L_x_6105:
[----:B------:R-:W-:Y:S05]  /*1b30*/  @!P0 BRA `(.L_x_5929) ;  /* 0x0000000000048947 */ /* 0x000fea0003800000 */
[----:B------:R-:W-:Y:S01]  /*1b40*/  BPT.TRAP 0x1 ;  /* 0x000000040000795c */ /* 0x000fe20000300000 */
.L_x_5929:
[----:B------:R-:W-:Y:S02]  /*1b50*/  IMAD.U32 R2, RZ, RZ, UR36 ;  /* 0x00000024ff027e24 */ /* 0x000fe4000f8e00ff */
[----:B0-----:R-:W-:-:S03]  /*1b60*/  IMAD.U32 R3, RZ, RZ, UR61 ;  /* 0x0000003dff037e24 */ /* 0x001fc6000f8e00ff */
[----:B------:R-:W-:Y:S02]  /*1b70*/  LEA R2, R2, UR60, 0x3 ;  /* 0x0000003c02027c11 */ /* 0x000fe4000f8e18ff */
[----:B------:R-:W-:-:S04]  /*1b80*/  SHF.L.U32 R3, R3, 0x1f, RZ ;  /* 0x0000001f03037819 */ /* 0x000fc800000006ff */
[----:B------:R0:W1:Y:S01]  /*1b90*/  SYNCS.PHASECHK.TRANS64.TRYWAIT P2, [R2+URZ+0x36830], R3 ;  /* 0x03683003020075a7 */ /* 0x000062000804017f */
[----:B------:R-:W-:Y:S05]  /*1ba0*/  @!P0 BRA `(.L_x_5930) ;  /* 0x0000000000048947 */ /* 0x000fea0003800000 */
[----:B------:R-:W-:Y:S01]  /*1bb0*/  BPT.TRAP 0x1 ;  /* 0x000000040000795c */ /* 0x000fe20000300000 */
.L_x_5930:
[----:B------:R-:W2:Y:S02]  /*1bc0*/  S2R R0, SR_TID.X ;  /* 0x0000000000007919 */ /* 0x000ea40000002100 */
[----:B--2---:R-:W-:Y:S01]  /*1bd0*/  LOP3.LUT P1, RZ, R0, 0x7f, RZ, 0xc0, !PT ;  /* 0x0000007f00ff7812 */ /* 0x004fe2000782c0ff */
[----:B-1----:R-:W-:-:S12]  /*1be0*/  @P2 BRA `(.L_x_5931) ;  /* 0x0000000000082947 */ /* 0x002fd80003800000 */
[----:B------:R-:W1:Y:S02]  /*1bf0*/  SYNCS.PHASECHK.TRANS64.TRYWAIT P2, [R2+URZ+0x36830], R3 ;  /* 0x03683003020075a7 */ /* 0x000e64000804017f */
[----:B-1----:R-:W-:Y:S05]  /*1c00*/  @!P2 BRA `(.L_x_5932) ;  /* 0x00000164003ca947 */ /* 0x002fea0003800000 */
.L_x_5931:
[----:B------:R-:W-:Y:S05]  /*1c10*/  WARPSYNC.ALL ;  /* 0x0000000000007948 */ /* 0x000fea0003800000 */
[----:B------:R-:W-:Y:S01]  /*1c20*/  UIADD3 UR4, UR60, 0x21400, URZ ;  /* 0x000214003c047890 */ /* 0x000fe2000fffe03f */
[----:B------:R-:W-:Y:S01]  /*1c30*/  WARPGROUP.ARRIVE ;  /* 0x00000000000079c5 */ /* 0x000fe20000000000 */
[----:B------:R-:W-:Y:S01]  /*1c40*/  UMOV UR7, 0x40000040 ;  /* 0x4000004000077882 */ /* 0x000fe20000000000 */
[----:B------:R-:W-:Y:S01]  /*1c50*/  UMOV UR11, 0x40000040 ;  /* 0x40000040000b7882 */ /* 0x000fe20000000000 */
[----:B------:R-:W-:Y:S01]  /*1c60*/  USHF.R.U32.HI UR4, URZ, 0x4, UR4 ;  /* 0x000000043f047899 */ /* 0x000fe20008011604 */
[----:B------:R-:W-:Y:S01]  /*1c70*/  R2UR UR39, R17 ;  /* 0x00000000112772ca */ /* 0x000fe200000e0000 */
[----:B------:R-:W-:Y:S01]  /*1c80*/  UMOV UR15, 0x40000040 ;  /* 0x40000040000f7882 */ /* 0x000fe20000000000 */
[----:B------:R-:W-:Y:S01]  /*1c90*/  UMOV UR19, 0x40000040 ;  /* 0x4000004000137882 */ /* 0x000fe20000000000 */
[----:B------:R-:W-:Y:S01]  /*1ca0*/  ULOP3.LUT UR4, UR4, 0x3fff, URZ, 0xc0, !UPT ;  /* 0x00003fff04047892 */ /* 0x000fe2000f8ec03f */
[----:B01----:R-:W-:Y:S01]  /*1cb0*/  @!P1 VIADD R2, R2, 0x36840 ;  /* 0x0003684002029836 */ /* 0x003fe20000000000 */
[----:B------:R-:W-:Y:S01]  /*1cc0*/  UMOV UR23, 0x40000040 ;  /* 0x4000004000177882 */ /* 0x000fe20000000000 */
[----:B------:R-:W-:Y:S01]  /*1cd0*/  UMOV UR27, 0x40000040 ;  /* 0x40000040001b7882 */ /* 0x000fe20000000000 */
[----:B------:R-:W-:Y:S01]  /*1ce0*/  ULOP3.LUT UR5, UR4, 0x10000, URZ, 0xfc, !UPT ;  /* 0x0001000004057892 */ /* 0x000fe2000f8efc3f */
[----:B------:R-:W-:Y:S01]  /*1cf0*/  CS2R R118, SRZ ;  /* 0x0000000000767805 */ /* 0x000fe2000001ff00 */
[----:B------:R-:W-:Y:S01]  /*1d00*/  ULOP3.LUT UR4, UR37, 0x10000, URZ, 0xfc, !UPT ;  /* 0x0001000025047892 */ /* 0x000fe2000f8efc3f */
[----:B------:R-:W-:Y:S01]  /*1d10*/  R2UR UR37, R18 ;  /* 0x00000000122572ca */ /* 0x000fe200000e0000 */
[----:B------:R-:W-:Y:S01]  /*1d20*/  UIMAD UR6, UR36, 0xa80, UR5 ;  /* 0x00000a80240678a4 */ /* 0x000fe2000f8e0205 */
[----:B------:R-:W-:Y:S01]  /*1d30*/  @!P1 PRMT R2, RZ, 0x654, R2 ;  /* 0x00000654ff029816 */ /* 0x000fe20000000002 */
[----:B------:R-:W-:Y:S01]  /*1d40*/  IMAD.U32 R8, RZ, RZ, UR5 ;  /* 0x00000005ff087e24 */ /* 0x000fe2000f8e00ff */
[----:B------:R-:W-:Y:S01]  /*1d50*/  UMOV UR5, 0x40000040 ;  /* 0x4000004000057882 */ /* 0x000fe20000000000 */
[----:B------:R-:W-:Y:S01]  /*1d60*/  UIADD3 UR10, UR6, 0x80, URZ ;  /* 0x00000080060a7890 */ /* 0x000fe2000fffe03f */
[----:B------:R-:W-:Y:S01]  /*1d70*/  CS2R R116, SRZ ;  /* 0x0000000000747805 */ /* 0x000fe2000001ff00 */
[----:B------:R-:W-:Y:S01]  /*1d80*/  UMOV UR8, UR4 ;  /* 0x0000000400087c82 */ /* 0x000fe20008000000 */
[----:B------:R-:W-:Y:S01]  /*1d90*/  UMOV UR9, UR5 ;  /* 0x0000000500097c82 */ /* 0x000fe20008000000 */
[----:B------:R-:W-:-:S02]  /*1da0*/  UIADD3 UR14, UR6, 0x200, URZ ;  /* 0x00000200060e7890 */ /* 0x000fc4000fffe03f */
[----:B------:R-:W-:Y:S01]  /*1db0*/  HGMMA.64x16x16.F32 R72, gdesc[UR4], RZ, !UPT, gsb0 ;  /* 0x00200000044879f0 */ /* 0x000fe2000c0008ff */
[----:B------:R-:W-:Y:S01]  /*1dc0*/  UMOV UR12, UR4 ;  /* 0x00000004000c7c82 */ /* 0x000fe20008000000 */
[----:B------:R-:W-:Y:S01]  /*1dd0*/  UMOV UR13, UR5 ;  /* 0x00000005000d7c82 */ /* 0x000fe20008000000 */
[----:B------:R-:W-:Y:S01]  /*1de0*/  UIADD3 UR18, UR6, 0x280, URZ ;  /* 0x0000028006127890 */ /* 0x000fe2000fffe03f */
[----:B------:R-:W-:Y:S01]  /*1df0*/  UMOV UR16, UR4 ;  /* 0x0000000400107c82 */ /* 0x000fe20008000000 */
[----:B------:R-:W-:Y:S01]  /*1e00*/  UMOV UR17, UR5 ;  /* 0x0000000500117c82 */ /* 0x000fe20008000000 */
[----:B------:R-:W-:Y:S02]  /*1e10*/  UIADD3 UR7, UR4, 0x2, URZ ;  /* 0x0000000204077890 */ /* 0x000fe4000fffe03f */
[----:B------:R-:W-:Y:S02]  /*1e20*/  UIADD3 UR22, UR6, 0x284, URZ ;  /* 0x0000028406167890 */ /* 0x000fe4000fffe03f */
        /* <DEDUP_REMOVED lines=99> */
[----:B------:R-:W-:Y:S01]  /*2460*/  ULDC UR10, c[0x0][0x448] ;  /* 0x00011200000a7ab9 */ /* 0x000fe20000000800 */
[----:B------:R-:W-:Y:S01]  /*2470*/  R2UR UR11, R19 ;  /* 0x00000000130b72ca */ /* 0x000fe200000e0000 */
[----:B------:R-:W-:-:S03]  /*2480*/  UISETP.NE.AND UP0, UPT, UR10, 0x1, UPT ;  /* 0x000000010a00788c */ /* 0x000fc6000bf05270 */
[----:B------:R-:W-:Y:S02]  /*2490*/  UMOV UR10, 0xffffff90 ;  /* 0xffffff90000a7882 */ /* 0x000fe40000000000 */
[----:B------:R-:W-:Y:S01]  /*24a0*/  UIMAD UR10, UR38, UR10, 0x71 ;  /* 0x00000071260a74a4 */ /* 0x000fe2000f8e020a */
[----:B------:R-:W-:-:S05]  /*24b0*/  PLOP3.LUT P2, PT, PT, PT, UP0, 0x80, 0x0 ;  /* 0x000000000000781c */ /* 0x000fca0003f4f008 */
[----:B------:R-:W-:Y:S01]  /*24c0*/  IMAD.U32 R7, RZ, RZ, UR10 ;  /* 0x0000000aff077e24 */ /* 0x000fe2000f8e00ff */
[----:B------:R-:W-:Y:S01]  /*24d0*/  UMOV UR10, UR11 ;  /* 0x0000000b000a7c82 */ /* 0x000fe20008000000 */
[----:B------:R-:W-:Y:S02]  /*24e0*/  VIADD R0, R23, UR11 ;  /* 0x0000000b17007c36 */ /* 0x000fe40008000000 */
[----:B------:R-:W-:Y:S02]  /*24f0*/  IMAD R4, R22, -0x2, R7 ;  /* 0xfffffffe16047824 */ /* 0x000fe400078e0207 */
[----:B------:R-:W-:-:S05]  /*2500*/  IMAD.U32 R7, RZ, RZ, UR39 ;  /* 0x00000027ff077e24 */ /* 0x000fca000f8e00ff */
[----:B------:R-:W-:Y:S01]  /*2510*/  IADD3 R4, -R7, UR37, R4 ;  /* 0x0000002507047c10 */ /* 0x000fe2000fffe104 */
        /* <DEDUP_REMOVED lines=347> */
[----:B------:R-:W-:Y:S02]  /*3ad0*/  @UP0 ULDC UR7, c[0x0][0x44c] ;  /* 0x0001130000070ab9 */ /* 0x000fe40000000800 */
[----:B------:R-:W-:Y:S01]  /*3ae0*/  @P2 IMAD.HI.U32 R3, R0, UR7, RZ ;  /* 0x0000000700032c27 */ /* 0x000fe2000f8e00ff */
[----:B------:R-:W-:-:S04]  /*3af0*/  @UP0 ULDC UR7, c[0x0][0x450] ;  /* 0x0001140000070ab9 */ /* 0x000fc80000000800 */
[----:B------:R-:W-:Y:S01]  /*3b00*/  @P2 SHF.R.U32.HI R0, RZ, UR7, R3 ;  /* 0x00000007ff002c19 */ /* 0x000fe20008011603 */
[----:B------:R-:W-:Y:S02]  /*3b10*/  UIMAD UR7, UR38, -0x70, UR37 ;  /* 0xffffff90260778a4 */ /* 0x000fe4000f8e0225 */
[----:B------:R-:W-:Y:S02]  /*3b20*/  UIADD3 UR38, UR38, -0x2, URZ ;  /* 0xfffffffe26267890 */ /* 0x000fe4000fffe03f */
[----:B------:R-:W0:Y:S01]  /*3b30*/  SHFL.IDX PT, R5, R0, 0x1, 0x1c1f ;  /* 0x003c1f0000057f89 */ /* 0x000e2200000e0000 */
[----:B------:R-:W-:-:S06]  /*3b40*/  UIADD3 UR7, UR7, 0x70, URZ ;  /* 0x0000007007077890 */ /* 0x000fcc000fffe03f */
[----:B------:R-:W-:-:S04]  /*3b50*/  IMAD.U32 R3, RZ, RZ, UR7 ;  /* 0x00000007ff037e24 */ /* 0x000fc8000f8e00ff */
[----:B------:R-:W-:-:S05]  /*3b60*/  IMAD R3, R22, -0x2, R3 ;  /* 0xfffffffe16037824 */ /* 0x000fca00078e0203 */
[----:B0-----:R-:W-:-:S04]  /*3b70*/  VIADDMNMX R5, R5, R4, R3, PT ;  /* 0x0000000405057246 */ /* 0x001fc80003800103 */
        /* <DEDUP_REMOVED lines=24> */
[----:B------:R-:W-:Y:S02]  /*3d00*/  ISETP.GT.AND P4, PT, R5, 0x10, PT ;  /* 0x000000100500780c */ /* 0x000fe40003f84270 */
[----:B------:R-:W-:Y:S02]  /*3d10*/  FSEL R79, R79, -INF , P3 ;  /* 0xff8000004f4f7808 */ /* 0x000fe40001800000 */
[----:B------:R-:W-:Y:S02]  /*3d20*/  FMNMX.FTZ R6, R13, R6, !PT ;  /* 0x000000060d067209 */ /* 0x000fe40007810000 */
[----:B------:R-:W-:Y:S02]  /*3d30*/  ISETP.GT.AND P3, PT, R5, 0x11, PT ;  /* 0x000000110500780c */ /* 0x000fe40003f64270 */
[----:B------:R-:W-:Y:S01]  /*3d40*/  FMNMX.FTZ R6, R79, R6, !PT ;  /* 0x000000064f067209 */ /* 0x000fe20007810000 */
[----:B------:R-:W-:Y:S02]  /*3d50*/  WARPGROUP.DEPBAR.LE gsb0, 0x0 ;  /* 0x00008000000079c5 */ /* 0x000fe40000010000 */
[----:B------:R-:W-:Y:S01]  /*3d60*/  WARPGROUP.ARRIVE ;  /* 0x00000000000079c5 */ /* 0x000fe20000000000 */
[----:B------:R-:W-:-:S02]  /*3d70*/  FSEL R21, R66, -INF , P4 ;  /* 0xff80000042157808 */ /* 0x000fc40002000000 */
[----:B------:R-:W-:Y:S02]  /*3d80*/  ISETP.GT.AND P4, PT, R5, 0x18, PT ;  /* 0x000000180500780c */ /* 0x000fe40003f84270 */
        /* <DEDUP_REMOVED lines=56> */
[----:B------:R-:W-:Y:S01]  /*4110*/  ISETP.GT.AND P3, PT, R5, 0x49, PT ;  /* 0x000000490500780c */ /* 0x000fe20003f64270 */
[----:B------:R-:W-:Y:S01]  /*4120*/  ULDC UR6, c[0x0][0x988] ;  /* 0x0002620000067ab9 */ /* 0x000fe20000000800 */
        /* <DEDUP_REMOVED lines=28> */
[----:B------:R-:W-:Y:S02]  /*42f0*/  ISETP.GT.AND P3, PT, R5, 0x69, PT ;  /* 0x000000690500780c */ /* 0x000fe40003f64270 */
[----:B------:R-:W-:Y:S02]  /*4300*/  FSEL R113, R30, -INF , P4 ;  /* 0xff8000001e717808 */ /* 0x000fe40002000000 */
[----:B------:R-:W-:Y:S02]  /*4310*/  FMNMX.FTZ R6, R111, R6, !PT ;  /* 0x000000066f067209 */ /* 0x000fe40007810000 */
[----:B------:R-:W-:-:S02]  /*4320*/  FSEL R115, R31, -INF , P3 ;  /* 0xff8000001f737808 */ /* 0x000fc40001800000 */
[----:B------:R-:W-:-:S04]  /*4330*/  FMNMX.FTZ R6, R113, R6, !PT ;  /* 0x0000000671067209 */ /* 0x000fc80007810000 */
[----:B------:R-:W-:-:S05]  /*4340*/  FMNMX.FTZ R9, R115, R6, !PT ;  /* 0x0000000673097209 */ /* 0x000fca0007810000 */
[----:B------:R-:W1:Y:S02]  /*4350*/  SHFL.BFLY PT, R6, R9, 0x2, 0x1f ;  /* 0x0c401f0009067f89 */ /* 0x000e6400000e0000 */
[----:B-1----:R-:W-:Y:S02]  /*4360*/  FMNMX.FTZ R10, R9, R6, !PT ;  /* 0x00000006090a7209 */ /* 0x002fe40007810000 */
[----:B------:R1:W2:Y:S04]  /*4370*/  SHFL.IDX PT, R6, R0, RZ, 0x1c1f ;  /* 0x001c1fff00067589 */ /* 0x0002a800000e0000 */
[----:B------:R-:W3:Y:S01]  /*4380*/  SHFL.BFLY PT, R5, R10, 0x1, 0x1f ;  /* 0x0c201f000a057f89 */ /* 0x000ee200000e0000 */
[----:B-1----:R-:W-:Y:S01]  /*4390*/  IMAD.U32 R0, RZ, RZ, UR6 ;  /* 0x00000006ff007e24 */ /* 0x002fe2000f8e00ff */
[----:B------:R-:W-:-:S02]  /*43a0*/  @UP0 ULDC UR6, c[0x0][0x44c] ;  /* 0x0001130000060ab9 */ /* 0x000fc40000000800 */
[----:B------:R-:W-:-:S03]  /*43b0*/  UIMAD.WIDE.U32 UR6, UR11, UR6, URZ ;  /* 0x000000060b0672a5 */ /* 0x000fc6000f8e003f */
[----:B------:R-:W-:Y:S02]  /*43c0*/  @UP0 ULDC UR11, c[0x0][0x450] ;  /* 0x00011400000b0ab9 */ /* 0x000fe40000000800 */
[----:B------:R-:W-:Y:S02]  /*43d0*/  @UP0 USHF.R.U32.HI UR10, URZ, UR11, UR7 ;  /* 0x0000000b3f0a0299 */ /* 0x000fe40008011607 */
[----:B------:R-:W-:Y:S02]  /*43e0*/  UMOV UR6, URZ ;  /* 0x0000003f00067c82 */ /* 0x000fe40008000000 */
[----:B------:R-:W-:Y:S01]  /*43f0*/  UIADD3 UR7, UR10, UR37, -UR39 ;  /* 0x000000250a077290 */ /* 0x000fe2000fffe827 */
[----:B--2---:R-:W-:-:S03]  /*4400*/  VIADDMNMX R3, R6, R4, R3, PT ;  /* 0x0000000406037246 */ /* 0x004fc60003800103 */
[----:B------:R-:W-:Y:S01]  /*4410*/  UIMAD.WIDE UR6, UR7, -0x6db6db6d, UR6 ;  /* 0x92492493070678a5 */ /* 0x000fe2000f8e0206 */
[----:B---3--:R-:W-:-:S03]  /*4420*/  FMNMX.FTZ R5, R10, R5, !PT ;  /* 0x000000050a057209 */ /* 0x008fc60007810000 */
[----:B------:R-:W-:Y:S01]  /*4430*/  USHF.R.U32.HI UR6, URZ, 0x1f, UR7 ;  /* 0x0000001f3f067899 */ /* 0x000fe20008011607 */
[----:B------:R-:W-:Y:S02]  /*4440*/  ISETP.GT.AND P4, PT, R3, 0x1, PT ;  /* 0x000000010300780c */ /* 0x000fe40003f84270 */
[C---:B------:R-:W-:Y:S01]  /*4450*/  FSETP.NEU.FTZ.AND P3, PT, R5.reuse, -INF , PT ;  /* 0xff8000000500780b */ /* 0x040fe20003f7d000 */
[----:B------:R-:W-:Y:S01]  /*4460*/  FMUL.FTZ R11, R5, R0 ;  /* 0x00000000050b7220 */ /* 0x000fe20000410000 */
[----:B------:R-:W-:Y:S01]  /*4470*/  ISETP.GT.AND P5, PT, R3, 0x8, PT ;  /* 0x000000080300780c */ /* 0x000fe20003fa4270 */
[----:B------:R-:W-:Y:S01]  /*4480*/  ULEA.HI.SX32 UR6, UR7, UR6, 0x1a ;  /* 0x0000000607067291 */ /* 0x000fe2000f8fd23f */
[----:B------:R-:W-:Y:S02]  /*4490*/  FSEL R73, R73, -INF , P4 ;  /* 0xff80000049497808 */ /* 0x000fe40002000000 */
[----:B------:R-:W-:Y:S01]  /*44a0*/  FSEL R26, R11, RZ, P3 ;  /* 0x000000ff0b1a7208 */ /* 0x000fe20001800000 */
[----:B------:R-:W-:Y:S01]  /*44b0*/  UISETP.LT.AND UP1, UPT, URZ, UR6, UPT ;  /* 0x000000063f00728c */ /* 0x000fe2000bf21270 */
[----:B------:R-:W-:-:S02]  /*44c0*/  ISETP.GT.AND P3, PT, R3, RZ, PT ;  /* 0x000000ff0300720c */ /* 0x000fc40003f64270 */
[----:B------:R-:W-:Y:S01]  /*44d0*/  FSEL R9, R76, -INF , P5 ;  /* 0xff8000004c097808 */ /* 0x000fe20002800000 */
[-CC-:B------:R-:W-:Y:S01]  /*44e0*/  FFMA.FTZ R201, R7, R0.reuse, -R26.reuse ;  /* 0x0000000007c97223 */ /* 0x180fe2000001081a */
[----:B------:R-:W-:Y:S01]  /*44f0*/  FSEL R7, R72, -INF , P3 ;  /* 0xff80000048077808 */ /* 0x000fe20001800000 */
[-CC-:B------:R-:W-:Y:S01]  /*4500*/  FFMA.FTZ R203, R13, R0.reuse, -R26.reuse ;  /* 0x000000000dcb7223 */ /* 0x180fe2000001081a */
[----:B------:R-:W-:Y:S01]  /*4510*/  ISETP.GT.AND P3, PT, R3, 0x9, PT ;  /* 0x000000090300780c */ /* 0x000fe20003f64270 */
[-CC-:B------:R-:W-:Y:S01]  /*4520*/  FFMA.FTZ R197, R21, R0.reuse, -R26.reuse ;  /* 0x0000000015c57223 */ /* 0x180fe2000001081a */
[----:B------:R-:W-:Y:S01]  /*4530*/  FMNMX.FTZ R4, R7, R73, !PT ;  /* 0x0000004907047209 */ /* 0x000fe20007810000 */
[-CC-:B------:R-:W-:Y:S01]  /*4540*/  FFMA.FTZ R6, R75, R0.reuse, -R26.reuse ;  /* 0x000000004b067223 */ /* 0x180fe2000001081a */
[----:B------:R-:W-:Y:S01]  /*4550*/  FSEL R77, R77, -INF , P3 ;  /* 0xff8000004d4d7808 */ /* 0x000fe20001800000 */
[----:B------:R-:W-:Y:S01]  /*4560*/  MUFU.EX2 R201, R201 ;  /* 0x000000c900c97308 */ /* 0x000fe20000000800 */
[----:B------:R-:W-:Y:S01]  /*4570*/  ISETP.GT.AND P3, PT, R3, 0x10, PT ;  /* 0x000000100300780c */ /* 0x000fe20003f64270 */
[--C-:B------:R-:W-:Y:S01]  /*4580*/  FFMA.FTZ R10, R79, R0, -R26.reuse ;  /* 0x000000004f0a7223 */ /* 0x100fe2000001081a */
[----:B------:R-:W-:Y:S01]  /*4590*/  FMNMX.FTZ R4, R9, R4, !PT ;  /* 0x0000000409047209 */ /* 0x000fe20007810000 */
[-CC-:B------:R-:W-:Y:S01]  /*45a0*/  FFMA.FTZ R12, R67, R0.reuse, -R26.reuse ;  /* 0x00000000430c7223 */ /* 0x180fe2000001081a */
[----:B------:R-:W-:Y:S01]  /*45b0*/  ISETP.GT.AND P4, PT, R3, 0x11, PT ;  /* 0x000000110300780c */ /* 0x000fe20003f84270 */
[--C-:B------:R-:W-:Y:S01]  /*45c0*/  FFMA.FTZ R199, R81, R0, -R26.reuse ;  /* 0x0000000051c77223 */ /* 0x100fe2000001081a */
[----:B------:R-:W-:Y:S01]  /*45d0*/  FSEL R11, R64, -INF , P3 ;  /* 0xff800000400b7808 */ /* 0x000fe20001800000 */
[----:B------:R-:W1:Y:S01]  /*45e0*/  MUFU.EX2 R6, R6 ;  /* 0x0000000600067308 */ /* 0x000e620000000800 */
[----:B------:R-:W-:Y:S01]  /*45f0*/  FMNMX.FTZ R4, R77, R4, !PT ;  /* 0x000000044d047209 */ /* 0x000fe20007810000 */
[-CC-:B------:R-:W-:Y:S01]  /*4600*/  FFMA.FTZ R14, R71, R0.reuse, -R26.reuse ;  /* 0x00000000470e7223 */ /* 0x180fe2000001081a */
[----:B------:R-:W-:Y:S01]  /*4610*/  ISETP.GT.AND P3, PT, R3, 0x18, PT ;  /* 0x000000180300780c */ /* 0x000fe20003f64270 */
[-CC-:B------:R-:W-:Y:S01]  /*4620*/  FFMA.FTZ R193, R83, R0.reuse, -R26.reuse ;  /* 0x0000000053c17223 */ /* 0x180fe2000001081a */
[----:B------:R-:W-:Y:S01]  /*4630*/  FSEL R65, R65, -INF , P4 ;  /* 0xff80000041417808 */ /* 0x000fe20002000000 */
[--C-:B------:R-:W-:Y:S01]  /*4640*/  FFMA.FTZ R20, R59, R0, -R26.reuse ;  /* 0x000000003b147223 */ /* 0x100fe2000001081a */
[----:B------:R-:W-:Y:S01]  /*4650*/  FMNMX.FTZ R4, R11, R4, !PT ;  /* 0x000000040b047209 */ /* 0x000fe20007810000 */
[----:B------:R-:W-:Y:S01]  /*4660*/  MUFU.EX2 R203, R203 ;  /* 0x000000cb00cb7308 */ /* 0x000fe20000000800 */
[----:B------:R-:W-:Y:S01]  /*4670*/  ISETP.GT.AND P4, PT, R3, 0x19, PT ;  /* 0x000000190300780c */ /* 0x000fe20003f84270 */
[-CC-:B------:R-:W-:Y:S01]  /*4680*/  FFMA.FTZ R195, R85, R0.reuse, -R26.reuse ;  /* 0x0000000055c37223 */ /* 0x180fe2000001081a */
[----:B------:R-:W-:Y:S01]  /*4690*/  FSEL R13, R68, -INF , P3 ;  /* 0xff800000440d7808 */ /* 0x000fe20001800000 */
[--C-:B------:R-:W-:Y:S01]  /*46a0*/  FFMA.FTZ R63, R63, R0, -R26.reuse ;  /* 0x000000003f3f7223 */ /* 0x100fe2000001081a */
        /* <DEDUP_REMOVED lines=11> */
[----:B------:R-:W-:Y:S01]  /*4760*/  MUFU.EX2 R197, R197 ;  /* 0x000000c500c57308 */ /* 0x000fe20000000800 */
        /* <DEDUP_REMOVED lines=25> */
[----:B------:R-:W-:Y:S01]  /*4900*/  FFMA.FTZ R113, R113, R0, -R26 ;  /* 0x0000000071717223 */ /* 0x000fe2000001081a */
[----:B------:R-:W-:Y:S01]  /*4910*/  ISETP.GT.AND P3, PT, R3, 0x38, PT ;  /* 0x000000380300780c */ /* 0x000fe20003f64270 */
[----:B------:R-:W-:Y:S01]  /*4920*/  USEL UR11, URZ, UR6, !UP1 ;  /* 0x000000063f0b7287 */ /* 0x000fe2000c800000 */
[----:B------:R-:W-:-:S02]  /*4930*/  FSEL R49, R49, -INF , P4 ;  /* 0xff80000031317808 */ /* 0x000fc40002000000 */
[----:B------:R-:W-:Y:S02]  /*4940*/  CS2R R84, SRZ ;  /* 0x0000000000547805 */ /* 0x000fe4000001ff00 */
[----:B------:R-:W-:Y:S01]  /*4950*/  FMNMX.FTZ R4, R27, R4, !PT ;  /* 0x000000041b047209 */ /* 0x000fe20007810000 */
[----:B------:R-:W-:Y:S01]  /*4960*/  MUFU.EX2 R193, R193 ;  /* 0x000000c100c17308 */ /* 0x000fe20000000800 */
[----:B------:R-:W-:Y:S01]  /*4970*/  ISETP.GT.AND P4, PT, R3, 0x39, PT ;  /* 0x000000390300780c */ /* 0x000fe20003f84270 */
[----:B------:R-:W-:Y:S01]  /*4980*/  UISETP.GE.AND UP1, UPT, UR38, UR11, UPT ;  /* 0x0000000b2600728c */ /* 0x000fe2000bf26270 */
[----:B------:R-:W-:Y:S02]  /*4990*/  FSEL R31, R52, -INF , P3 ;  /* 0xff800000341f7808 */ /* 0x000fe40001800000 */
[----:B------:R-:W-:Y:S02]  /*49a0*/  CS2R R82, SRZ ;  /* 0x0000000000527805 */ /* 0x000fe4000001ff00 */
[----:B------:R-:W-:-:S02]  /*49b0*/  FMNMX.FTZ R4, R49, R4, !PT ;  /* 0x0000000431047209 */ /* 0x000fc40007810000 */
[----:B------:R-:W-:Y:S02]  /*49c0*/  CS2R R80, SRZ ;  /* 0x0000000000507805 */ /* 0x000fe4000001ff00 */
[----:B------:R-:W-:Y:S01]  /*49d0*/  FSEL R53, R53, -INF , P4 ;  /* 0xff80000035357808 */ /* 0x000fe20002000000 */
[----:B------:R-:W-:Y:S01]  /*49e0*/  MUFU.EX2 R20, R20 ;  /* 0x0000001400147308 */ /* 0x000fe20000000800 */
[----:B------:R-:W-:Y:S02]  /*49f0*/  ISETP.GT.AND P3, PT, R3, 0x40, PT ;  /* 0x000000400300780c */ /* 0x000fe40003f64270 */
[----:B------:R-:W-:Y:S02]  /*4a00*/  CS2R R78, SRZ ;  /* 0x00000000004e7805 */ /* 0x000fe4000001ff00 */
[----:B------:R-:W-:Y:S02]  /*4a10*/  FMNMX.FTZ R4, R31, R4, !PT ;  /* 0x000000041f047209 */ /* 0x000fe40007810000 */
[----:B------:R-:W-:-:S02]  /*4a20*/  CS2R R74, SRZ ;  /* 0x00000000004a7805 */ /* 0x000fc4000001ff00 */
[----:B------:R-:W-:Y:S02]  /*4a30*/  ISETP.GT.AND P4, PT, R3, 0x41, PT ;  /* 0x000000410300780c */ /* 0x000fe40003f84270 */
[----:B------:R-:W-:Y:S02]  /*4a40*/  CS2R R70, SRZ ;  /* 0x0000000000467805 */ /* 0x000fe4000001ff00 */
[----:B------:R-:W-:Y:S01]  /*4a50*/  FSEL R35, R40, -INF , P3 ;  /* 0xff80000028237808 */ /* 0x000fe20001800000 */
[----:B------:R-:W-:Y:S01]  /*4a60*/  MUFU.EX2 R195, R195 ;  /* 0x000000c300c37308 */ /* 0x000fe20000000800 */
[----:B------:R-:W-:Y:S02]  /*4a70*/  FMNMX.FTZ R4, R53, R4, !PT ;  /* 0x0000000435047209 */ /* 0x000fe40007810000 */
[----:B------:R-:W-:Y:S02]  /*4a80*/  CS2R R66, SRZ ;  /* 0x0000000000427805 */ /* 0x000fe4000001ff00 */
[----:B------:R-:W-:-:S02]  /*4a90*/  ISETP.GT.AND P3, PT, R3, 0x48, PT ;  /* 0x000000480300780c */ /* 0x000fc40003f64270 */
[----:B------:R-:W-:Y:S02]  /*4aa0*/  CS2R R58, SRZ ;  /* 0x00000000003a7805 */ /* 0x000fe4000001ff00 */
[----:B------:R-:W-:Y:S02]  /*4ab0*/  FSEL R41, R41, -INF , P4 ;  /* 0xff80000029297808 */ /* 0x000fe40002000000 */
[----:B------:R-:W-:Y:S01]  /*4ac0*/  FMNMX.FTZ R4, R35, R4, !PT ;  /* 0x0000000423047209 */ /* 0x000fe20007810000 */
[----:B------:R2:W-:Y:S01]  /*4ad0*/  MUFU.EX2 R30, R63 ;  /* 0x0000003f001e7308 */ /* 0x0005e20000000800 */
[----:B------:R-:W-:Y:S02]  /*4ae0*/  ISETP.GT.AND P4, PT, R3, 0x49, PT ;  /* 0x000000490300780c */ /* 0x000fe40003f84270 */
[----:B------:R-:W-:Y:S01]  /*4af0*/  FSEL R39, R44, -INF , P3 ;  /* 0xff8000002c277808 */ /* 0x000fe20001800000 */
[----:B-1----:R-:W-:Y:S01]  /*4b00*/  FADD.FTZ R44, R201, R6 ;  /* 0x00000006c92c7221 */ /* 0x002fe20000010000 */
[----:B------:R-:W-:-:S02]  /*4b10*/  FMNMX.FTZ R4, R41, R4, !PT ;  /* 0x0000000429047209 */ /* 0x000fc40007810000 */
[----:B------:R-:W-:Y:S01]  /*4b20*/  FSEL R45, R45, -INF , P4 ;  /* 0xff8000002d2d7808 */ /* 0x000fe20002000000 */
[----:B------:R-:W-:Y:S01]  /*4b30*/  MUFU.EX2 R87, R87 ;  /* 0x0000005700577308 */ /* 0x000fe20000000800 */
[----:B------:R-:W-:Y:S02]  /*4b40*/  ISETP.GT.AND P3, PT, R3, 0x50, PT ;  /* 0x000000500300780c */ /* 0x000fe40003f64270 */
[----:B--2---:R-:W-:Y:S02]  /*4b50*/  CS2R R62, SRZ ;  /* 0x00000000003e7805 */ /* 0x004fe4000001ff00 */
[----:B------:R-:W-:Y:S02]  /*4b60*/  FMNMX.FTZ R4, R39, R4, !PT ;  /* 0x0000000427047209 */ /* 0x000fe40007810000 */
[----:B------:R-:W-:Y:S02]  /*4b70*/  ISETP.GT.AND P4, PT, R3, 0x51, PT ;  /* 0x000000510300780c */ /* 0x000fe40003f84270 */
[----:B------:R-:W-:Y:S01]  /*4b80*/  FSEL R43, R32, -INF , P3 ;  /* 0xff800000202b7808 */ /* 0x000fe20001800000 */
[----:B------:R-:W-:Y:S01]  /*4b90*/  MUFU.EX2 R91, R91 ;  /* 0x0000005b005b7308 */ /* 0x000fe20000000800 */
[----:B------:R-:W-:-:S02]  /*4ba0*/  FMNMX.FTZ R4, R45, R4, !PT ;  /* 0x000000042d047209 */ /* 0x000fc40007810000 */
[----:B------:R-:W-:Y:S02]  /*4bb0*/  ISETP.GT.AND P3, PT, R3, 0x58, PT ;  /* 0x000000580300780c */ /* 0x000fe40003f64270 */
[----:B------:R-:W-:Y:S02]  /*4bc0*/  FSEL R33, R33, -INF , P4 ;  /* 0xff80000021217808 */ /* 0x000fe40002000000 */
[----:B------:R-:W-:Y:S01]  /*4bd0*/  FMNMX.FTZ R4, R43, R4, !PT ;  /* 0x000000042b047209 */ /* 0x000fe20007810000 */
[----:B------:R-:W-:Y:S01]  /*4be0*/  MUFU.EX2 R93, R93 ;  /* 0x0000005d005d7308 */ /* 0x000fe20000000800 */
[----:B------:R-:W-:Y:S02]  /*4bf0*/  ISETP.GT.AND P4, PT, R3, 0x59, PT ;  /* 0x000000590300780c */ /* 0x000fe40003f84270 */
[----:B------:R-:W-:Y:S02]  /*4c00*/  FSEL R47, R36, -INF , P3 ;  /* 0xff800000242f7808 */ /* 0x000fe40001800000 */
[----:B------:R-:W-:-:S02]  /*4c10*/  FMNMX.FTZ R4, R33, R4, !PT ;  /* 0x0000000421047209 */ /* 0x000fc40007810000 */
[----:B------:R-:W-:Y:S01]  /*4c20*/  FSEL R37, R37, -INF , P4 ;  /* 0xff80000025257808 */ /* 0x000fe20002000000 */
[----:B------:R1:W2:Y:S01]  /*4c30*/  MUFU.EX2 R34, R95 ;  /* 0x0000005f00227308 */ /* 0x0002a20000000800 */
[----:B------:R-:W-:Y:S02]  /*4c40*/  ISETP.GT.AND P3, PT, R3, 0x60, PT ;  /* 0x000000600300780c */ /* 0x000fe40003f64270 */
[----:B------:R-:W-:Y:S02]  /*4c50*/  FMNMX.FTZ R4, R47, R4, !PT ;  /* 0x000000042f047209 */ /* 0x000fe40007810000 */
[----:B------:R-:W-:Y:S02]  /*4c60*/  ISETP.GT.AND P4, PT, R3, 0x61, PT ;  /* 0x000000610300780c */ /* 0x000fe40003f84270 */
[----:B------:R-:W-:Y:S01]  /*4c70*/  FSEL R51, R24, -INF , P3 ;  /* 0xff80000018337808 */ /* 0x000fe20001800000 */
[--C-:B------:R-:W-:Y:S01]  /*4c80*/  FFMA.FTZ R24, R55, R0, -R26.reuse ;  /* 0x0000000037187223 */ /* 0x100fe2000001081a */
[----:B------:R-:W-:Y:S01]  /*4c90*/  FMNMX.FTZ R4, R37, R4, !PT ;  /* 0x0000000425047209 */ /* 0x000fe20007810000 */
[----:B------:R-:W-:Y:S01]  /*4ca0*/  MUFU.EX2 R97, R97 ;  /* 0x0000006100617308 */ /* 0x000fe20000000800 */
[----:B------:R-:W-:Y:S01]  /*4cb0*/  ISETP.GT.AND P3, PT, R3, 0x68, PT ;  /* 0x000000680300780c */ /* 0x000fe20003f64270 */
[----:B------:R-:W-:Y:S01]  /*4cc0*/  FFMA.FTZ R26, R115, R0, -R26 ;  /* 0x00000000731a7223 */ /* 0x000fe2000001081a */
[----:B------:R-:W-:-:S02]  /*4cd0*/  FSEL R25, R25, -INF , P4 ;  /* 0xff80000019197808 */ /* 0x000fc40002000000 */
[----:B------:R-:W-:Y:S02]  /*4ce0*/  CS2R R114, SRZ ;  /* 0x0000000000727805 */ /* 0x000fe4000001ff00 */
[----:B------:R-:W-:Y:S02]  /*4cf0*/  FMNMX.FTZ R4, R51, R4, !PT ;  /* 0x0000000433047209 */ /* 0x000fe40007810000 */
[----:B-1----:R-:W-:Y:S02]  /*4d00*/  CS2R R94, SRZ ;  /* 0x00000000005e7805 */ /* 0x002fe4000001ff00 */
[----:B------:R-:W-:Y:S01]  /*4d10*/  ISETP.GT.AND P4, PT, R3, 0x69, PT ;  /* 0x000000690300780c */ /* 0x000fe20003f84270 */
[----:B------:R-:W1:Y:S01]  /*4d20*/  MUFU.EX2 R32, R24 ;  /* 0x0000001800207308 */ /* 0x000e620000000800 */
[----:B------:R-:W-:Y:S02]  /*4d30*/  FSEL R3, R28, -INF , P3 ;  /* 0xff8000001c037808 */ /* 0x000fe40001800000 */
[----:B------:R-:W-:-:S02]  /*4d40*/  FMNMX.FTZ R4, R25, R4, !PT ;  /* 0x0000000419047209 */ /* 0x000fc40007810000 */
[----:B------:R-:W-:Y:S02]  /*4d50*/  FSEL R29, R29, -INF , P4 ;  /* 0xff8000001d1d7808 */ /* 0x000fe40002000000 */
[----:B------:R-:W-:Y:S01]  /*4d60*/  FMNMX.FTZ R4, R3, R4, !PT ;  /* 0x0000000403047209 */ /* 0x000fe20007810000 */
[----:B------:R3:W4:Y:S01]  /*4d70*/  MUFU.EX2 R28, R89 ;  /* 0x00000059001c7308 */ /* 0x0007220000000800 */
[----:B------:R-:W-:Y:S02]  /*4d80*/  F2FP.F16.F32.PACK_AB R201, R6, R201 ;  /* 0x000000c906c9723e */ /* 0x000fe400000000ff */
[----:B------:R-:W-:Y:S02]  /*4d90*/  FMNMX.FTZ R4, R29, R4, !PT ;  /* 0x000000041d047209 */ /* 0x000fe40007810000 */
[----:B--2---:R-:W-:-:S03]  /*4da0*/  F2FP.F16.F32.PACK_AB R185, R34, R93 ;  /* 0x0000005d22b9723e */ /* 0x004fc600000000ff */
[----:B------:R-:W2:Y:S01]  /*4db0*/  SHFL.BFLY PT, R55, R4, 0x2, 0x1f ;  /* 0x0c401f0004377f89 */ /* 0x000ea200000e0000 */
[----:B------:R5:W0:Y:S01]  /*4dc0*/  MUFU.EX2 R36, R99 ;  /* 0x0000006300247308 */ /* 0x000a220000000800 */
[----:B-1----:R-:W-:Y:S02]  /*4dd0*/  F2FP.F16.F32.PACK_AB R191, R32, R91 ;  /* 0x0000005b20bf723e */ /* 0x002fe400000000ff */
[----:B---3--:R-:W-:-:S05]  /*4de0*/  CS2R R88, SRZ ;  /* 0x0000000000587805 */ /* 0x008fca000001ff00 */
[----:B------:R-:W-:Y:S01]  /*4df0*/  MUFU.EX2 R101, R101 ;  /* 0x0000006500657308 */ /* 0x000fe20000000800 */
[----:B----4-:R-:W-:Y:S02]  /*4e00*/  F2FP.F16.F32.PACK_AB R189, R28, R87 ;  /* 0x000000571cbd723e */ /* 0x010fe400000000ff */
[----:B-----5:R-:W-:-:S05]  /*4e10*/  CS2R R98, SRZ ;  /* 0x0000000000627805 */ /* 0x020fca000001ff00 */
[----:B------:R1:W3:Y:S01]  /*4e20*/  MUFU.EX2 R38, R103 ;  /* 0x0000006700267308 */ /* 0x0002e20000000800 */
[----:B0-----:R-:W-:Y:S02]  /*4e30*/  F2FP.F16.F32.PACK_AB R187, R36, R97 ;  /* 0x0000006124bb723e */ /* 0x001fe400000000ff */
[----:B--2---:R-:W-:-:S05]  /*4e40*/  FMNMX.FTZ R55, R4, R55, !PT ;  /* 0x0000003704377209 */ /* 0x004fca0007810000 */
[----:B------:R-:W-:Y:S01]  /*4e50*/  MUFU.EX2 R105, R105 ;  /* 0x0000006900697308 */ /* 0x000fe20000000800 */
[----:B-1----:R-:W-:Y:S01]  /*4e60*/  CS2R R102, SRZ ;  /* 0x0000000000667805 */ /* 0x002fe2000001ff00 */
[----:B------:R-:W0:Y:S06]  /*4e70*/  SHFL.BFLY PT, R4, R55, 0x1, 0x1f ;  /* 0x0c201f0037047f89 */ /* 0x000e2c00000e0000 */
[----:B------:R1:W2:Y:S01]  /*4e80*/  MUFU.EX2 R40, R107 ;  /* 0x0000006b00287308 */ /* 0x0002a20000000800 */
[----:B---3--:R-:W-:-:S07]  /*4e90*/  F2FP.F16.F32.PACK_AB R181, R38, R101 ;  /* 0x0000006526b5723e */ /* 0x008fce00000000ff */
[----:B------:R-:W-:Y:S01]  /*4ea0*/  MUFU.EX2 R109, R109 ;  /* 0x0000006d006d7308 */ /* 0x000fe20000000800 */
[----:B-1----:R-:W-:-:S07]  /*4eb0*/  CS2R R106, SRZ ;  /* 0x00000000006a7805 */ /* 0x002fce000001ff00 */
[----:B------:R1:W-:Y:S01]  /*4ec0*/  MUFU.EX2 R42, R111 ;  /* 0x0000006f002a7308 */ /* 0x0003e20000000800 */
[----:B--2---:R-:W-:Y:S02]  /*4ed0*/  F2FP.F16.F32.PACK_AB R183, R40, R105 ;  /* 0x0000006928b7723e */ /* 0x004fe400000000ff */
[----:B0-----:R-:W-:Y:S01]  /*4ee0*/  FMNMX.FTZ R4, R55, R4, !PT ;  /* 0x0000000437047209 */ /* 0x001fe20007810000 */
[----:B------:R-:W-:Y:S01]  /*4ef0*/  FADD.FTZ R55, R203, R44 ;  /* 0x0000002ccb377221 */ /* 0x000fe20000010000 */
[----:B------:R-:W-:Y:S02]  /*4f00*/  F2FP.F16.F32.PACK_AB R203, R10, R203 ;  /* 0x000000cb0acb723e */ /* 0x000fe400000000ff */
[C---:B------:R-:W-:Y:S01]  /*4f10*/  FSETP.NEU.FTZ.AND P3, PT, R4.reuse, -INF , PT ;  /* 0xff8000000400780b */ /* 0x040fe20003f7d000 */
[----:B------:R-:W-:Y:S01]  /*4f20*/  FMUL.FTZ R24, R4, R0 ;  /* 0x0000000004187220 */ /* 0x000fe20000410000 */
[----:B------:R-:W-:Y:S01]  /*4f30*/  FADD.FTZ R44, R10, R55 ;  /* 0x000000370a2c7221 */ /* 0x000fe20000010000 */
[----:B------:R-:W-:Y:S01]  /*4f40*/  MUFU.EX2 R113, R113 ;  /* 0x0000007100717308 */ /* 0x000fe20000000800 */
[----:B-1----:R-:W-:-:S02]  /*4f50*/  CS2R R110, SRZ ;  /* 0x00000000006e7805 */ /* 0x002fc4000001ff00 */
[----:B------:R-:W-:Y:S01]  /*4f60*/  FSEL R24, R24, RZ, P3 ;  /* 0x000000ff18187208 */ /* 0x000fe20001800000 */
[----:B------:R-:W-:Y:S01]  /*4f70*/  FADD.FTZ R55, R197, R44 ;  /* 0x0000002cc5377221 */ /* 0x000fe20000010000 */
[----:B------:R-:W-:Y:S02]  /*4f80*/  PLOP3.LUT P3, PT, PT, PT, UP1, 0x80, 0x0 ;  /* 0x000000000000781c */ /* 0x000fe40003f6f018 */
[C---:B------:R-:W-:Y:S01]  /*4f90*/  F2FP.F16.F32.PACK_AB R197, R12.reuse, R197 ;  /* 0x000000c50cc5723e */ /* 0x040fe200000000ff */
        /* <DEDUP_REMOVED lines=13> */
[----:B------:R-:W0:Y:S01]  /*5070*/  MUFU.EX2 R7, R7 ;  /* 0x0000000700077308 */ /* 0x000e220000000800 */
[----:B------:R-:W-:Y:S01]  /*5080*/  FADD.FTZ R46, R12, R55 ;  /* 0x000000370c2e7221 */ /* 0x000fe20000010000 */
        /* <DEDUP_REMOVED lines=10> */
[-CC-:B------:R-:W-:Y:S01]  /*5130*/  FFMA.FTZ R45, R45, R0.reuse, -R24.reuse ;  /* 0x000000002d2d7223 */ /* 0x180fe20000010818 */
[-CC-:B------:R-:W-:Y:S01]  /*5140*/  FFMA.FTZ R43, R43, R0.reuse, -R24.reuse ;  /* 0x000000002b2b7223 */ /* 0x180fe20000010818 */
[-CC-:B------:R-:W-:Y:S01]  /*5150*/  FFMA.FTZ R33, R33, R0.reuse, -R24.reuse ;  /* 0x0000000021217223 */ /* 0x180fe20000010818 */
[-C--:B------:R-:W-:Y:S01]  /*5160*/  FFMA.FTZ R47, R47, R0.reuse, -R24 ;  /* 0x000000002f2f7223 */ /* 0x080fe20000010818 */
[----:B------:R2:W3:Y:S01]  /*5170*/  MUFU.EX2 R202, R77 ;  /* 0x0000004d00ca7308 */ /* 0x0004e20000000800 */
[----:B0-----:R-:W-:Y:S01]  /*5180*/  FADD.FTZ R44, R7, R200 ;  /* 0x000000c8072c7221 */ /* 0x001fe20000010000 */
[-CC-:B------:R-:W-:Y:S01]  /*5190*/  FFMA.FTZ R37, R37, R0.reuse, -R24.reuse ;  /* 0x0000000025257223 */ /* 0x180fe20000010818 */
[-CC-:B------:R-:W-:Y:S01]  /*51a0*/  FFMA.FTZ R51, R51, R0.reuse, -R24.reuse ;  /* 0x0000000033337223 */ /* 0x180fe20000010818 */
[-CC-:B------:R-:W-:Y:S01]  /*51b0*/  FFMA.FTZ R25, R25, R0.reuse, -R24.reuse ;  /* 0x0000000019197223 */ /* 0x180fe20000010818 */
[-CC-:B------:R-:W-:Y:S01]  /*51c0*/  FFMA.FTZ R3, R3, R0.reuse, -R24.reuse ;  /* 0x0000000003037223 */ /* 0x180fe20000010818 */
[----:B------:R-:W-:Y:S01]  /*51d0*/  FFMA.FTZ R24, R29, R0, -R24 ;  /* 0x000000001d187223 */ /* 0x000fe20000010818 */
[----:B------:R-:W-:Y:S01]  /*51e0*/  F2FP.F16.F32.PACK_AB R200, R200, R7 ;  /* 0x00000007c8c8723e */ /* 0x000fe200000000ff */
[----:B------:R-:W0:Y:S01]  /*51f0*/  MUFU.EX2 R11, R11 ;  /* 0x0000000b000b7308 */ /* 0x000e220000000800 */
[----:B------:R-:W-:Y:S01]  /*5200*/  IMAD.U32 R12, RZ, RZ, UR11 ;  /* 0x0000000bff0c7e24 */ /* 0x000fe2000f8e00ff */
[----:B------:R-:W-:-:S02]  /*5210*/  F2FP.F16.F32.PACK_AB R177, R42, R109 ;  /* 0x0000006d2ab1723e */ /* 0x000fc400000000ff */
[----:B--2---:R-:W-:Y:S02]  /*5220*/  CS2R R76, SRZ ;  /* 0x00000000004c7805 */ /* 0x004fe4000001ff00 */
[----:B------:R-:W-:Y:S02]  /*5230*/  F2FP.F16.F32.PACK_AB R199, R14, R199 ;  /* 0x000000c70ec7723e */ /* 0x000fe400000000ff */
[----:B------:R-:W-:Y:S02]  /*5240*/  CS2R R72, SRZ ;  /* 0x0000000000487805 */ /* 0x000fe4000001ff00 */
[----:B------:R-:W-:Y:S01]  /*5250*/  CS2R R54, SRZ ;  /* 0x0000000000367805 */ /* 0x000fe2000001ff00 */
[----:B------:R2:W4:Y:S08]  /*5260*/  MUFU.EX2 R196, R65 ;  /* 0x0000004100c47308 */ /* 0x0005300000000800 */
[----:B------:R-:W5:Y:S01]  /*5270*/  MUFU.EX2 R13, R13 ;  /* 0x0000000d000d7308 */ /* 0x000f620000000800 */
[----:B--2---:R-:W-:-:S07]  /*5280*/  CS2R R64, SRZ ;  /* 0x0000000000407805 */ /* 0x004fce000001ff00 */
[----:B------:R1:W-:Y:S08]  /*5290*/  MUFU.EX2 R188, R49 ;  /* 0x0000003100bc7308 */ /* 0x0003f00000000800 */
[----:B------:R2:W5:Y:S01]  /*52a0*/  MUFU.EX2 R198, R69 ;  /* 0x0000004500c67308 */ /* 0x0005620000000800 */
[----:B-1----:R-:W-:-:S04]  /*52b0*/  FADD.FTZ R49, R9, R44 ;  /* 0x0000002c09317221 */ /* 0x002fc80000010000 */
[C---:B---3--:R-:W-:Y:S01]  /*52c0*/  FADD.FTZ R44, R202.reuse, R49 ;  /* 0x00000031ca2c7221 */ /* 0x048fe20000010000 */
[----:B------:R-:W-:Y:S02]  /*52d0*/  F2FP.F16.F32.PACK_AB R202, R202, R9 ;  /* 0x00000009caca723e */ /* 0x000fe400000000ff */
[----:B------:R-:W1:Y:S01]  /*52e0*/  MUFU.EX2 R15, R15 ;  /* 0x0000000f000f7308 */ /* 0x000e620000000800 */
[----:B0-----:R-:W-:Y:S01]  /*52f0*/  FADD.FTZ R49, R11, R44 ;  /* 0x0000002c0b317221 */ /* 0x001fe20000010000 */
[----:B--2---:R-:W-:-:S03]  /*5300*/  CS2R R68, SRZ ;  /* 0x0000000000447805 */ /* 0x004fc6000001ff00 */
[C---:B----4-:R-:W-:Y:S01]  /*5310*/  FADD.FTZ R44, R196.reuse, R49 ;  /* 0x00000031c42c7221 */ /* 0x050fe20000010000 */
[----:B------:R-:W-:Y:S02]  /*5320*/  F2FP.F16.F32.PACK_AB R196, R196, R11 ;  /* 0x0000000bc4c4723e */ /* 0x000fe400000000ff */
[----:B------:R0:W2:Y:S01]  /*5330*/  MUFU.EX2 R192, R57 ;  /* 0x0000003900c07308 */ /* 0x0000a20000000800 */
[----:B-----5:R-:W-:-:S04]  /*5340*/  FADD.FTZ R49, R13, R44 ;  /* 0x0000002c0d317221 */ /* 0x020fc80000010000 */
[C---:B------:R-:W-:Y:S01]  /*5350*/  FADD.FTZ R44, R198.reuse, R49 ;  /* 0x00000031c62c7221 */ /* 0x040fe20000010000 */
[----:B------:R-:W-:Y:S02]  /*5360*/  F2FP.F16.F32.PACK_AB R198, R198, R13 ;  /* 0x0000000dc6c6723e */ /* 0x000fe400000000ff */
[----:B------:R-:W3:Y:S01]  /*5370*/  MUFU.EX2 R21, R21 ;  /* 0x0000001500157308 */ /* 0x000ee20000000800 */
[----:B0-----:R-:W-:-:S07]  /*5380*/  CS2R R56, SRZ ;  /* 0x0000000000387805 */ /* 0x001fce000001ff00 */
[----:B------:R0:W4:Y:S08]  /*5390*/  MUFU.EX2 R194, R61 ;  /* 0x0000003d00c27308 */ /* 0x0001300000000800 */
[----:B------:R-:W5:Y:S01]  /*53a0*/  MUFU.EX2 R27, R27 ;  /* 0x0000001b001b7308 */ /* 0x000f620000000800 */
[----:B0-----:R-:W-:-:S07]  /*53b0*/  CS2R R60, SRZ ;  /* 0x00000000003c7805 */ /* 0x001fce000001ff00 */
[----:B------:R0:W-:Y:S08]  /*53c0*/  MUFU.EX2 R190, R53 ;  /* 0x0000003500be7308 */ /* 0x0001f00000000800 */
[----:B------:R1:W-:Y:S01]  /*53d0*/  MUFU.EX2 R184, R41 ;  /* 0x0000002900b87308 */ /* 0x0003e20000000800 */
[----:B0-----:R-:W-:Y:S01]  /*53e0*/  FADD.FTZ R53, R193, R46 ;  /* 0x0000002ec1357221 */ /* 0x001fe20000010000 */
[----:B------:R-:W-:-:S03]  /*53f0*/  F2FP.F16.F32.PACK_AB R193, R20, R193 ;  /* 0x000000c114c1723e */ /* 0x000fc600000000ff */
[----:B------:R-:W-:-:S03]  /*5400*/  FADD.FTZ R46, R20, R53 ;  /* 0x00000035142e7221 */ /* 0x000fc60000010000 */
[----:B------:R-:W0:Y:S01]  /*5410*/  MUFU.EX2 R31, R31 ;  /* 0x0000001f001f7308 */ /* 0x000e220000000800 */
[----:B-1----:R-:W-:Y:S01]  /*5420*/  FADD.FTZ R41, R15, R44 ;  /* 0x0000002c0f297221 */ /* 0x002fe20000010000 */
[----:B------:R-:W-:Y:S01]  /*5430*/  FADD.FTZ R53, R195, R46 ;  /* 0x0000002ec3357221 */ /* 0x000fe20000010000 */
[----:B------:R-:W-:Y:S02]  /*5440*/  F2FP.F16.F32.PACK_AB R195, R30, R195 ;  /* 0x000000c31ec3723e */ /* 0x000fe400000000ff */
[----:B--2---:R-:W-:Y:S01]  /*5450*/  FADD.FTZ R2, R192, R41 ;  /* 0x00000029c0027221 */ /* 0x004fe20000010000 */
[----:B------:R-:W-:Y:S01]  /*5460*/  FADD.FTZ R46, R30, R53 ;  /* 0x000000351e2e7221 */ /* 0x000fe20000010000 */
[----:B------:R-:W-:Y:S01]  /*5470*/  F2FP.F16.F32.PACK_AB R192, R192, R15 ;  /* 0x0000000fc0c0723e */ /* 0x000fe200000000ff */
[----:B------:R-:W1:Y:S01]  /*5480*/  MUFU.EX2 R35, R35 ;  /* 0x0000002300237308 */ /* 0x000e620000000800 */
[----:B---3--:R-:W-:Y:S01]  /*5490*/  FADD.FTZ R41, R21, R2 ;  /* 0x0000000215297221 */ /* 0x008fe20000010000 */
[----:B------:R-:W-:Y:S01]  /*54a0*/  FADD.FTZ R49, R87, R46 ;  /* 0x0000002e57317221 */ /* 0x000fe20000010000 */
[----:B------:R-:W-:-:S02]  /*54b0*/  CS2R R86, SRZ ;  /* 0x0000000000567805 */ /* 0x000fc4000001ff00 */
[----:B------:R-:W-:Y:S01]  /*54c0*/  CS2R R52, SRZ ;  /* 0x0000000000347805 */ /* 0x000fe2000001ff00 */
[----:B----4-:R-:W-:Y:S01]  /*54d0*/  FADD.FTZ R2, R194, R41 ;  /* 0x00000029c2027221 */ /* 0x010fe20000010000 */
[----:B------:R-:W-:Y:S01]  /*54e0*/  FADD.FTZ R44, R28, R49 ;  /* 0x000000311c2c7221 */ /* 0x000fe20000010000 */
[----:B------:R-:W-:Y:S01]  /*54f0*/  F2FP.F16.F32.PACK_AB R194, R194, R21 ;  /* 0x00000015c2c2723e */ /* 0x000fe200000000ff */
[----:B------:R-:W2:Y:S01]  /*5500*/  MUFU.EX2 R39, R39 ;  /* 0x0000002700277308 */ /* 0x000ea20000000800 */
[----:B-----5:R-:W-:Y:S01]  /*5510*/  FADD.FTZ R41, R27, R2 ;  /* 0x000000021b297221 */ /* 0x020fe20000010000 */
[----:B------:R-:W-:Y:S01]  /*5520*/  FADD.FTZ R49, R91, R44 ;  /* 0x0000002c5b317221 */ /* 0x000fe20000010000 */
[----:B------:R-:W-:Y:S02]  /*5530*/  CS2R R90, SRZ ;  /* 0x00000000005a7805 */ /* 0x000fe4000001ff00 */
[----:B------:R-:W-:Y:S01]  /*5540*/  FADD.FTZ R2, R188, R41 ;  /* 0x00000029bc027221 */ /* 0x000fe20000010000 */
[----:B------:R-:W-:Y:S01]  /*5550*/  FADD.FTZ R44, R32, R49 ;  /* 0x00000031202c7221 */ /* 0x000fe20000010000 */
[----:B------:R-:W-:Y:S01]  /*5560*/  F2FP.F16.F32.PACK_AB R188, R188, R27 ;  /* 0x0000001bbcbc723e */ /* 0x000fe200000000ff */
[----:B------:R3:W4:Y:S01]  /*5570*/  MUFU.EX2 R186, R45 ;  /* 0x0000002d00ba7308 */ /* 0x0007220000000800 */
[----:B0-----:R-:W-:Y:S01]  /*5580*/  FADD.FTZ R29, R31, R2 ;  /* 0x000000021f1d7221 */ /* 0x001fe20000010000 */
[----:B------:R-:W-:-:S03]  /*5590*/  CS2R R48, SRZ ;  /* 0x0000000000307805 */ /* 0x000fc6000001ff00 */
[C---:B------:R-:W-:Y:S01]  /*55a0*/  FADD.FTZ R2, R190.reuse, R29 ;  /* 0x0000001dbe027221 */ /* 0x040fe20000010000 */
[----:B------:R-:W-:Y:S02]  /*55b0*/  F2FP.F16.F32.PACK_AB R190, R190, R31 ;  /* 0x0000001fbebe723e */ /* 0x000fe400000000ff */
[----:B------:R-:W-:Y:S01]  /*55c0*/  CS2R R30, SRZ ;  /* 0x00000000001e7805 */ /* 0x000fe2000001ff00 */
[----:B------:R-:W0:Y:S01]  /*55d0*/  MUFU.EX2 R43, R43 ;  /* 0x0000002b002b7308 */ /* 0x000e220000000800 */
[----:B---3--:R-:W-:Y:S01]  /*55e0*/  FADD.FTZ R45, R93, R44 ;  /* 0x0000002c5d2d7221 */ /* 0x008fe20000010000 */
[----:B-1----:R-:W-:Y:S01]  /*55f0*/  FADD.FTZ R29, R35, R2 ;  /* 0x00000002231d7221 */ /* 0x002fe20000010000 */
[----:B------:R-:W-:Y:S02]  /*5600*/  CS2R R92, SRZ ;  /* 0x00000000005c7805 */ /* 0x000fe4000001ff00 */
[----:B------:R-:W-:Y:S01]  /*5610*/  FADD.FTZ R44, R34, R45 ;  /* 0x0000002d222c7221 */ /* 0x000fe20000010000 */
[C---:B------:R-:W-:Y:S01]  /*5620*/  FADD.FTZ R2, R184.reuse, R29 ;  /* 0x0000001db8027221 */ /* 0x040fe20000010000 */
[----:B------:R-:W-:Y:S01]  /*5630*/  F2FP.F16.F32.PACK_AB R184, R184, R35 ;  /* 0x00000023b8b8723e */ /* 0x000fe200000000ff */
[----:B------:R1:W3:Y:S01]  /*5640*/  MUFU.EX2 R180, R33 ;  /* 0x0000002100b47308 */ /* 0x0002e20000000800 */
[----:B------:R-:W-:Y:S01]  /*5650*/  FADD.FTZ R41, R97, R44 ;  /* 0x0000002c61297221 */ /* 0x000fe20000010000 */
[----:B--2---:R-:W-:Y:S01]  /*5660*/  FADD.FTZ R29, R39, R2 ;  /* 0x00000002271d7221 */ /* 0x004fe20000010000 */
[----:B------:R-:W-:-:S02]  /*5670*/  CS2R R96, SRZ ;  /* 0x0000000000607805 */ /* 0x000fc4000001ff00 */
[----:B------:R-:W-:Y:S01]  /*5680*/  CS2R R44, SRZ ;  /* 0x00000000002c7805 */ /* 0x000fe2000001ff00 */
[----:B------:R-:W-:Y:S01]  /*5690*/  FADD.FTZ R6, R36, R41 ;  /* 0x0000002924067221 */ /* 0x000fe20000010000 */
[C---:B----4-:R-:W-:Y:S01]  /*56a0*/  FADD.FTZ R2, R186.reuse, R29 ;  /* 0x0000001dba027221 */ /* 0x050fe20000010000 */
[----:B------:R-:W-:Y:S01]  /*56b0*/  F2FP.F16.F32.PACK_AB R186, R186, R39 ;  /* 0x00000027baba723e */ /* 0x000fe200000000ff */
[----:B------:R-:W2:Y:S01]  /*56c0*/  MUFU.EX2 R47, R47 ;  /* 0x0000002f002f7308 */ /* 0x000ea20000000800 */
[----:B-1----:R-:W-:Y:S01]  /*56d0*/  FADD.FTZ R33, R101, R6 ;  /* 0x0000000665217221 */ /* 0x002fe20000010000 */
[----:B0-----:R-:W-:Y:S01]  /*56e0*/  FADD.FTZ R29, R43, R2 ;  /* 0x000000022b1d7221 */ /* 0x001fe20000010000 */
[----:B------:R-:W-:Y:S02]  /*56f0*/  CS2R R100, SRZ ;  /* 0x0000000000647805 */ /* 0x000fe4000001ff00 */
[----:B------:R-:W-:Y:S01]  /*5700*/  CS2R R34, SRZ ;  /* 0x0000000000227805 */ /* 0x000fe2000001ff00 */
[----:B------:R-:W-:Y:S01]  /*5710*/  FADD.FTZ R6, R38, R33 ;  /* 0x0000002126067221 */ /* 0x000fe20000010000 */
[----:B------:R-:W-:Y:S01]  /*5720*/  CS2R R38, SRZ ;  /* 0x0000000000267805 */ /* 0x000fe2000001ff00 */
[----:B------:R0:W1:Y:S01]  /*5730*/  MUFU.EX2 R182, R37 ;  /* 0x0000002500b67308 */ /* 0x0000620000000800 */
[C---:B---3--:R-:W-:Y:S01]  /*5740*/  FADD.FTZ R2, R180.reuse, R29 ;  /* 0x0000001db4027221 */ /* 0x048fe20000010000 */
[----:B------:R-:W-:Y:S01]  /*5750*/  FADD.FTZ R33, R105, R6 ;  /* 0x0000000669217221 */ /* 0x000fe20000010000 */
[----:B------:R-:W-:-:S02]  /*5760*/  F2FP.F16.F32.PACK_AB R180, R180, R43 ;  /* 0x0000002bb4b4723e */ /* 0x000fc400000000ff */
[----:B------:R-:W-:Y:S01]  /*5770*/  CS2R R104, SRZ ;  /* 0x0000000000687805 */ /* 0x000fe2000001ff00 */
[----:B------:R-:W-:Y:S01]  /*5780*/  FADD.FTZ R6, R40, R33 ;  /* 0x0000002128067221 */ /* 0x000fe20000010000 */
[----:B------:R-:W-:Y:S01]  /*5790*/  CS2R R40, SRZ ;  /* 0x0000000000287805 */ /* 0x000fe2000001ff00 */
[----:B------:R-:W3:Y:S01]  /*57a0*/  MUFU.EX2 R51, R51 ;  /* 0x0000003300337308 */ /* 0x000ee20000000800 */
[----:B0-----:R-:W-:Y:S01]  /*57b0*/  CS2R R36, SRZ ;  /* 0x0000000000247805 */ /* 0x001fe2000001ff00 */
[----:B------:R-:W-:Y:S01]  /*57c0*/  FADD.FTZ R33, R109, R6 ;  /* 0x000000066d217221 */ /* 0x000fe20000010000 */
[----:B------:R-:W-:-:S03]  /*57d0*/  CS2R R108, SRZ ;  /* 0x00000000006c7805 */ /* 0x000fc6000001ff00 */
[----:B------:R-:W-:Y:S01]  /*57e0*/  FADD.FTZ R6, R42, R33 ;  /* 0x000000212a067221 */ /* 0x000fe20000010000 */
[----:B------:R-:W-:Y:S01]  /*57f0*/  CS2R R42, SRZ ;  /* 0x00000000002a7805 */ /* 0x000fe2000001ff00 */
[----:B------:R2:W0:Y:S01]  /*5800*/  MUFU.EX2 R176, R25 ;  /* 0x0000001900b07308 */ /* 0x0004220000000800 */
[----:B------:R-:W-:Y:S01]  /*5810*/  CS2R R32, SRZ ;  /* 0x0000000000207805 */ /* 0x000fe2000001ff00 */
[----:B------:R-:W-:-:S06]  /*5820*/  FADD.FTZ R29, R113, R6 ;  /* 0x00000006711d7221 */ /* 0x000fcc0000010000 */
[----:B------:R-:W4:Y:S01]  /*5830*/  MUFU.EX2 R3, R3 ;  /* 0x0000000300037308 */ /* 0x000f220000000800 */
[----:B--2---:R-:W-:-:S04]  /*5840*/  FADD.FTZ R25, R47, R2 ;  /* 0x000000022f197221 */ /* 0x004fc80000010000 */
[C---:B-1----:R-:W-:Y:S01]  /*5850*/  FADD.FTZ R2, R182.reuse, R25 ;  /* 0x00000019b6027221 */ /* 0x042fe20000010000 */
[----:B------:R-:W-:Y:S02]  /*5860*/  F2FP.F16.F32.PACK_AB R182, R182, R47 ;  /* 0x0000002fb6b6723e */ /* 0x000fe400000000ff */
[----:B------:R-:W-:Y:S01]  /*5870*/  CS2R R46, SRZ ;  /* 0x00000000002e7805 */ /* 0x000fe2000001ff00 */
[----:B------:R-:W1:Y:S01]  /*5880*/  MUFU.EX2 R26, R26 ;  /* 0x0000001a001a7308 */ /* 0x000e620000000800 */
[----:B---3--:R-:W-:-:S04]  /*5890*/  FADD.FTZ R7, R51, R2 ;  /* 0x0000000233077221 */ /* 0x008fc80000010000 */
[C---:B0-----:R-:W-:Y:S01]  /*58a0*/  FADD.FTZ R2, R176.reuse, R7 ;  /* 0x00000007b0027221 */ /* 0x041fe20000010000 */
[----:B------:R-:W-:Y:S02]  /*58b0*/  F2FP.F16.F32.PACK_AB R176, R176, R51 ;  /* 0x00000033b0b0723e */ /* 0x000fe400000000ff */
[----:B------:R-:W-:Y:S01]  /*58c0*/  CS2R R50, SRZ ;  /* 0x0000000000327805 */ /* 0x000fe2000001ff00 */
[----:B------:R-:W0:Y:S01]  /*58d0*/  MUFU.EX2 R24, R24 ;  /* 0x0000001800187308 */ /* 0x000e220000000800 */
[----:B----4-:R-:W-:Y:S01]  /*58e0*/  FADD.FTZ R7, R3, R2 ;  /* 0x0000000203077221 */ /* 0x010fe20000010000 */
[----:B------:R-:W-:Y:S02]  /*58f0*/  IMAD.MOV.U32 R2, RZ, RZ, 0x3f800000 ;  /* 0x3f800000ff027424 */ /* 0x000fe400078e00ff */
[C---:B-1----:R-:W-:Y:S01]  /*5900*/  FADD.FTZ R6, R26.reuse, R29 ;  /* 0x0000001d1a067221 */ /* 0x042fe20000010000 */
[----:B------:R-:W-:Y:S02]  /*5910*/  F2FP.F16.F32.PACK_AB R179, R26, R113 ;  /* 0x000000711ab3723e */ /* 0x000fe400000000ff */
[----:B------:R-:W-:-:S02]  /*5920*/  CS2R R112, SRZ ;  /* 0x0000000000707805 */ /* 0x000fc4000001ff00 */
[----:B------:R-:W-:Y:S02]  /*5930*/  CS2R R28, SRZ ;  /* 0x00000000001c7805 */ /* 0x000fe4000001ff00 */
[----:B------:R-:W-:Y:S01]  /*5940*/  CS2R R26, SRZ ;  /* 0x00000000001a7805 */ /* 0x000fe2000001ff00 */
[C---:B0-----:R-:W-:Y:S01]  /*5950*/  FADD.FTZ R7, R24.reuse, R7 ;  /* 0x0000000718077221 */ /* 0x041fe20000010000 */
[----:B------:R-:W-:Y:S01]  /*5960*/  F2FP.F16.F32.PACK_AB R178, R24, R3 ;  /* 0x0000000318b2723e */ /* 0x000fe200000000ff */
[----:B------:R-:W-:Y:S01]  /*5970*/  IMAD.MOV.U32 R3, RZ, RZ, 0x3f800000 ;  /* 0x3f800000ff037424 */ /* 0x000fe200078e00ff */
[----:B------:R-:W-:Y:S01]  /*5980*/  CS2R R24, SRZ ;  /* 0x0000000000187805 */ /* 0x000fe2000001ff00 */
[----:B------:R-:W-:Y:S06]  /*5990*/  @!P3 BRA `(.L_x_5933) ;  /* 0x000000440024b947 */ /* 0x000fec0003800000 */
[----:B------:R-:W-:Y:S01]  /*59a0*/  IMAD.MOV.U32 R9, RZ, RZ, R5 ;  /* 0x000000ffff097224 */ /* 0x000fe200078e0005 */
[----:B------:R-:W-:Y:S01]  /*59b0*/  UMOV UR37, UR36 ;  /* 0x0000002400257c82 */ /* 0x000fe20008000000 */
[----:B------:R-:W-:Y:S02]  /*59c0*/  IMAD.MOV.U32 R10, RZ, RZ, R4 ;  /* 0x000000ffff0a7224 */ /* 0x000fe400078e0004 */
[----:B------:R-:W-:Y:S02]  /*59d0*/  IMAD.MOV.U32 R3, RZ, RZ, 0x3f800000 ;  /* 0x3f800000ff037424 */ /* 0x000fe400078e00ff */
[----:B------:R-:W-:Y:S02]  /*59e0*/  IMAD.MOV.U32 R119, RZ, RZ, RZ ;  /* 0x000000ffff777224 */ /* 0x000fe400078e00ff */
[----:B------:R-:W-:-:S07]  /*59f0*/  IMAD.U32 R11, RZ, RZ, UR61 ;  /* 0x0000003dff0b7e24 */ /* 0x000fce000f8e00ff */
.L_x_5942:
[----:B------:R-:W-:Y:S01]  /*5a00*/  R2UR UR7, R11 ;  /* 0x000000000b0772ca */ /* 0x000fe200000e0000 */
[----:B------:R-:W-:-:S04]  /*5a10*/  UIADD3 UR6, UR37, 0x1, URZ ;  /* 0x0000000125067890 */ /* 0x000fc8000fffe03f */
[----:B------:R-:W-:-:S04]  /*5a20*/  UISETP.NE.AND UP1, UPT, UR6, 0x2, UPT ;  /* 0x000000020600788c */ /* 0x000fc8000bf25270 */
[----:B------:R-:W-:Y:S02]  /*5a30*/  USEL UR61, URZ, 0x1, UP1 ;  /* 0x000000013f3d7887 */ /* 0x000fe40008800000 */
[----:B------:R-:W-:Y:S02]  /*5a40*/  USEL UR36, UR6, URZ, UP1 ;  /* 0x0000003f06247287 */ /* 0x000fe40008800000 */
[----:B------:R-:W-:Y:S01]  /*5a50*/  ULOP3.LUT UR61, UR7, UR61, URZ, 0x3c, !UPT ;  /* 0x0000003d073d7292 */ /* 0x000fe2000f8e3c3f */
[----:B------:R-:W-:Y:S11]  /*5a60*/  @!P0 BRA `(.L_x_5934) ;  /* 0x0000000000048947 */ /* 0x000ff60003800000 */
[----:B------:R-:W-:Y:S01]  /*5a70*/  BPT.TRAP 0x1 ;  /* 0x000000040000795c */ /* 0x000fe20000300000 */
.L_x_5934:
[----:B------:R-:W-:Y:S01]  /*5a80*/  ULEA UR39, UR36, UR60, 0x3 ;  /* 0x0000003c24277291 */ /* 0x000fe2000f8e183f */
[----:B------:R-:W-:-:S05]  /*5a90*/  IMAD.U32 R0, RZ, RZ, UR61 ;  /* 0x0000003dff007e24 */ /* 0x000fca000f8e00ff */
[----:B------:R-:W-:-:S04]  /*5aa0*/  SHF.L.U32 R0, R0, 0x1f, RZ ;  /* 0x0000001f00007819 */ /* 0x000fc800000006ff */
[----:B------:R0:W1:Y:S01]  /*5ab0*/  SYNCS.PHASECHK.TRANS64.TRYWAIT P3, [UR39+0x36830], R0 ;  /* 0x03683000ff0075a7 */ /* 0x0000620008060167 */
[----:B------:R-:W-:Y:S05]  /*5ac0*/  @!P0 BRA `(.L_x_5935) ;  /* 0x0000000000048947 */ /* 0x000fea0003800000 */
[----:B------:R-:W-:Y:S01]  /*5ad0*/  BPT.TRAP 0x1 ;  /* 0x000000040000795c */ /* 0x000fe20000300000 */
.L_x_5935:
[----:B-1----:R-:W-:Y:S05]  /*5ae0*/  @P3 BRA `(.L_x_5936) ;  /* 0x0000000000083947 */ /* 0x002fea0003800000 */
[----:B------:R-:W1:Y:S02]  /*5af0*/  SYNCS.PHASECHK.TRANS64.TRYWAIT P3, [UR39+0x36830], R0 ;  /* 0x03683000ff0075a7 */ /* 0x000e640008060167 */
[----:B-1----:R-:W-:Y:S05]  /*5b00*/  @!P3 BRA `(.L_x_5937) ;  /* 0x000001240090b947 */ /* 0x002fea0003800000 */
.L_x_5936:
        /* <DEDUP_REMOVED lines=602> */
.L_x_5938:
[----:B------:R-:W-:Y:S01]  /*80b0*/  R2UR UR6, R11 ;  /* 0x000000000b0672ca */ /* 0x000fe200000e0000 */
[----:B------:R-:W-:-:S12]  /*80c0*/  ULEA UR10, UR37, UR60, 0x3 ;  /* 0x0000003c250a7291 */ /* 0x000fd8000f8e183f */
[----:B01----:R-:W-:-:S05]  /*80d0*/  IMAD.U32 R0, RZ, RZ, UR6 ;  /* 0x00000006ff007e24 */ /* 0x003fca000f8e00ff */
[----:B------:R-:W-:-:S04]  /*80e0*/  SHF.L.U32 R0, R0, 0x1f, RZ ;  /* 0x0000001f00007819 */ /* 0x000fc800000006ff */
[----:B------:R0:W1:Y:S01]  /*80f0*/  SYNCS.PHASECHK.TRANS64.TRYWAIT P3, [UR10+0x36850], R0 ;  /* 0x03685000ff0075a7 */ /* 0x000062000806014a */
[----:B------:R-:W-:Y:S05]  /*8100*/  @!P0 BRA `(.L_x_5939) ;  /* 0x0000000000048947 */ /* 0x000fea0003800000 */
[----:B------:R-:W-:Y:S01]  /*8110*/  BPT.TRAP 0x1 ;  /* 0x000000040000795c */ /* 0x000fe20000300000 */
.L_x_5939:
[----:B-1----:R-:W-:Y:S05]  /*8120*/  @P3 BRA `(.L_x_5940) ;  /* 0x0000000000083947 */ /* 0x002fea0003800000 */
[----:B------:R-:W1:Y:S02]  /*8130*/  SYNCS.PHASECHK.TRANS64.TRYWAIT P3, [UR10+0x36850], R0 ;  /* 0x03685000ff0075a7 */ /* 0x000e64000806014a */
[----:B-1----:R-:W-:Y:S05]  /*8140*/  @!P3 BRA `(.L_x_5941) ;  /* 0x000001000018b947 */ /* 0x002fea0003800000 */
.L_x_5940:
[----:B------:R-:W-:Y:S01]  /*8150*/  UIADD3 UR6, UR60, 0x400, URZ ;  /* 0x000004003c067890 */ /* 0x000fe2000fffe03f */
[----:B------:R-:W-:Y:S01]  /*8160*/  WARPGROUP.ARRIVE ;  /* 0x00000000000079c5 */ /* 0x000fe20000000000 */
[----:B------:R-:W-:Y:S01]  /*8170*/  UMOV UR7, 0x40000040 ;  /* 0x4000004000077882 */ /* 0x000fe20000000000 */
[----:B------:R-:W-:Y:S01]  /*8180*/  R2UR UR18, R19 ;  /* 0x00000000131272ca */ /* 0x000fe200000e0000 */
[----:B------:R-:W-:Y:S01]  /*8190*/  USHF.R.U32.HI UR6, URZ, 0x4, UR6 ;  /* 0x000000043f067899 */ /* 0x000fe20008011606 */
[----:B------:R-:W-:Y:S02]  /*81a0*/  R2UR UR15, R17 ;  /* 0x00000000110f72ca */ /* 0x000fe400000e0000 */
[----:B------:R-:W-:Y:S01]  /*81b0*/  R2UR UR14, R18 ;  /* 0x00000000120e72ca */ /* 0x000fe200000e0000 */
[----:B------:R-:W-:-:S04]  /*81c0*/  ULOP3.LUT UR6, UR6, 0x3fff, URZ, 0xc0, !UPT ;  /* 0x00003fff06067892 */ /* 0x000fc8000f8ec03f */
[----:B------:R-:W-:-:S04]  /*81d0*/  ULOP3.LUT UR6, UR6, 0x3800000, URZ, 0xfc, !UPT ;  /* 0x0380000006067892 */ /* 0x000fc8000f8efc3f */
[----:B------:R-:W-:Y:S01]  /*81e0*/  UIMAD UR11, UR37, 0xa80, UR6 ;  /* 0x00000a80250b78a4 */ /* 0x000fe2000f8e0206 */
[----:B------:R-:W-:Y:S02]  /*81f0*/  VIADD R4, R23, UR18 ;  /* 0x0000001217047c36 */ /* 0x000fe40008000000 */
[----:B------:R-:W-:-:S04]  /*8200*/  UMOV UR37, UR36 ;  /* 0x0000002400257c82 */ /* 0x000fc80008000000 */
        /* <DEDUP_REMOVED lines=12> */
[----:B------:R-:W-:Y:S01]  /*82d0*/  @UP0 ULDC UR6, c[0x0][0x44c] ;  /* 0x0001130000060ab9 */ /* 0x000fe20000000800 */
[----:B------:R-:W-:Y:S01]  /*82e0*/  UMOV UR7, 0x40000040 ;  /* 0x4000004000077882 */ /* 0x000fe20000000000 */
[----:B01----:R-:W-:Y:S01]  /*82f0*/  @P2 IMAD.HI.U32 R0, R4, UR6, RZ ;  /* 0x0000000604002c27 */ /* 0x003fe2000f8e00ff */
[----:B------:R-:W-:-:S04]  /*8300*/  @UP0 ULDC UR6, c[0x0][0x450] ;  /* 0x0001140000060ab9 */ /* 0x000fc80000000800 */
[----:B------:R-:W-:Y:S01]  /*8310*/  @P2 SHF.R.U32.HI R4, RZ, UR6, R0 ;  /* 0x00000006ff042c19 */ /* 0x000fe20008011600 */
[----:B------:R-:W-:Y:S02]  /*8320*/  UMOV UR6, 0x1 ;  /* 0x0000000100067882 */ /* 0x000fe40000000000 */
[----:B------:R-:W-:Y:S02]  /*8330*/  UIMAD UR6, UR38, -0x70, UR6 ;  /* 0xffffff90260678a4 */ /* 0x000fe4000f8e0206 */
[----:B------:R-:W0:Y:S04]  /*8340*/  SHFL.IDX PT, R3, R4, 0x1, 0x1c1f ;  /* 0x003c1f0004037f89 */ /* 0x000e2800000e0000 */
[----:B------:R-:W-:Y:S01]  /*8350*/  IMAD.U32 R5, RZ, RZ, UR6 ;  /* 0x00000006ff057e24 */ /* 0x000fe2000f8e00ff */
[----:B------:R-:W-:Y:S01]  /*8360*/  UIADD3 UR6, UR11, 0x180, URZ ;  /* 0x000001800b067890 */ /* 0x000fe2000fffe03f */
[----:B------:R-:W1:Y:S02]  /*8370*/  SHFL.IDX PT, R203, R4, RZ, 0x1c1f ;  /* 0x001c1fff04cb7589 */ /* 0x000e6400000e0000 */
[----:B------:R-:W-:-:S02]  /*8380*/  IMAD R2, R22, -0x2, R5 ;  /* 0xfffffffe16027824 */ /* 0x000fc400078e0205 */
[----:B------:R-:W-:-:S05]  /*8390*/  IMAD.U32 R5, RZ, RZ, UR15 ;  /* 0x0000000fff057e24 */ /* 0x000fca000f8e00ff */
[----:B------:R-:W-:Y:S02]  /*83a0*/  IADD3 R2, -R5, UR14, R2 ;  /* 0x0000000e05027c10 */ /* 0x000fe4000fffe102 */
[----:B------:R-:W-:-:S03]  /*83b0*/  R2UR UR14, R12 ;  /* 0x000000000c0e72ca */ /* 0x000fc600000e0000 */
[----:B0-----:R-:W-:-:S05]  /*83c0*/  IMAD.IADD R0, R2, 0x1, R3 ;  /* 0x0000000102007824 */ /* 0x001fca00078e0203 */
[----:B------:R-:W-:Y:S01]  /*83d0*/  ISETP.GT.AND P3, PT, R0, RZ, PT ;  /* 0x000000ff0000720c */ /* 0x000fe20003f64270 */
[----:B-1----:R-:W-:Y:S01]  /*83e0*/  IMAD.IADD R2, R2, 0x1, R203 ;  /* 0x0000000102027824 */ /* 0x002fe200078e02cb */
[----:B------:R-:W-:-:S03]  /*83f0*/  ISETP.GT.AND P4, PT, R0, 0x1, PT ;  /* 0x000000010000780c */ /* 0x000fc60003f84270 */
[----:B------:R-:W-:Y:S01]  /*8400*/  UISETP.GT.AND UP1, UPT, UR38, UR14, UPT ;  /* 0x0000000e2600728c */ /* 0x000fe2000bf24270 */
[----:B------:R-:W-:Y:S01]  /*8410*/  FSEL R201, R170, -INF , P3 ;  /* 0xff800000aac97808 */ /* 0x000fe20001800000 */
[----:B------:R-:W-:Y:S01]  /*8420*/  UIADD3 UR38, UR38, -0x1, URZ ;  /* 0xffffffff26267890 */ /* 0x000fe2000fffe03f */
[C---:B------:R-:W-:Y:S02]  /*8430*/  ISETP.GT.AND P3, PT, R0.reuse, 0x8, PT ;  /* 0x000000080000780c */ /* 0x040fe40003f64270 */
[----:B------:R-:W-:Y:S02]  /*8440*/  FSEL R197, R171, -INF , P4 ;  /* 0xff800000abc57808 */ /* 0x000fe40002000000 */
[----:B------:R-:W-:Y:S02]  /*8450*/  FMNMX.FTZ R14, R201, R9, !PT ;  /* 0x00000009c90e7209 */ /* 0x000fe40007810000 */
[----:B------:R-:W-:Y:S02]  /*8460*/  ISETP.GT.AND P4, PT, R0, 0x9, PT ;  /* 0x000000090000780c */ /* 0x000fe40003f84270 */
[----:B------:R-:W-:-:S02]  /*8470*/  FSEL R199, R174, -INF , P3 ;  /* 0xff800000aec77808 */ /* 0x000fc40001800000 */
[----:B------:R-:W-:Y:S02]  /*8480*/  FMNMX.FTZ R14, R197, R14, !PT ;  /* 0x0000000ec50e7209 */ /* 0x000fe40007810000 */
        /* <DEDUP_REMOVED lines=52> */
[----:B------:R-:W-:-:S02]  /*87d0*/  FMNMX.FTZ R14, R143, R14, !PT ;  /* 0x0000000e8f0e7209 */ /* 0x000fc40007810000 */
[----:B------:R-:W-:Y:S02]  /*87e0*/  FSEL R131, R131, -INF , P4 ;  /* 0xff80000083837808 */ /* 0x000fe40002000000 */
[----:B------:R-:W-:Y:S02]  /*87f0*/  ISETP.GT.AND P4, PT, R0, 0x59, PT ;  /* 0x000000590000780c */ /* 0x000fe40003f84270 */
[----:B------:R-:W-:-:S04]  /*8800*/  ISETP.GT.AND P5, PT, R2, 0x1, PT ;  /* 0x000000010200780c */ /* 0x000fc80003fa4270 */
[----:B------:R-:W-:Y:S02]  /*8810*/  FSEL R169, R169, -INF , P5 ;  /* 0xff800000a9a97808 */ /* 0x000fe40002800000 */
        /* <DEDUP_REMOVED lines=9> */
[----:B------:R-:W-:Y:S01]  /*88b0*/  FSEL R225, R157, -INF , P5 ;  /* 0xff8000009de17808 */ /* 0x000fe20002800000 */
[----:B------:R-:W-:Y:S02]  /*88c0*/  WARPGROUP.DEPBAR.LE gsb0, 0x0 ;  /* 0x00008000000079c5 */ /* 0x000fe40000010000 */
[----:B------:R-:W-:Y:S01]  /*88d0*/  WARPGROUP.ARRIVE ;  /* 0x00000000000079c5 */ /* 0x000fe20000000000 */
[----:B------:R-:W-:Y:S02]  /*88e0*/  FSEL R193, R135, -INF , P4 ;  /* 0xff80000087c17808 */ /* 0x000fe40002000000 */
[----:B------:R-:W-:Y:S02]  /*88f0*/  ISETP.GT.AND P4, PT, R0, 0x61, PT ;  /* 0x000000610000780c */ /* 0x000fe40003f84270 */
[----:B------:R-:W-:Y:S01]  /*8900*/  ISETP.GT.AND P5, PT, R2, 0x31, PT ;  /* 0x000000310200780c */ /* 0x000fe20003fa4270 */
[----:B------:R-:W-:Y:S01]  /*8910*/  HGMMA.64x192x16.F32 R24, R188, gdesc[UR4].tnspB, R24, gsb0 ;  /* 0x42e00004bc187df0 */ /* 0x000fe20008000818 */
[----:B------:R-:W-:Y:S01]  /*8920*/  UIADD3 UR6, UR11, 0x200, URZ ;  /* 0x000002000b067890 */ /* 0x000fe2000fffe03f */
[----:B------:R-:W-:Y:S01]  /*8930*/  FSEL R123, R123, -INF , P4 ;  /* 0xff8000007b7b7808 */ /* 0x000fe20002000000 */
[----:B------:R-:W-:Y:S01]  /*8940*/  UMOV UR7, 0x40000040 ;  /* 0x4000004000077882 */ /* 0x000fe20000000000 */
[----:B------:R-:W-:-:S02]  /*8950*/  ISETP.GT.AND P4, PT, R0, 0x69, PT ;  /* 0x000000690000780c */ /* 0x000fc40003f84270 */
[----:B------:R-:W-:Y:S02]  /*8960*/  FSEL R227, R145, -INF , P5 ;  /* 0xff80000091e37808 */ /* 0x000fe40002800000 */
[----:B------:R-:W-:Y:S02]  /*8970*/  FSEL R127, R127, -INF , P4 ;  /* 0xff8000007f7f7808 */ /* 0x000fe40002000000 */
[C---:B------:R-:W-:Y:S02]  /*8980*/  ISETP.GT.AND P4, PT, R2.reuse, RZ, PT ;  /* 0x000000ff0200720c */ /* 0x040fe40003f84270 */
        /* <DEDUP_REMOVED lines=12> */
[----:B------:R-:W-:Y:S01]  /*8a50*/  ISETP.GT.AND P5, PT, R2, 0x69, PT ;  /* 0x000000690200780c */ /* 0x000fe20003fa4270 */
[----:B------:R-:W-:Y:S02]  /*8a60*/  WARPGROUP.DEPBAR.LE gsb0, 0x0 ;  /* 0x00008000000079c5 */ /* 0x000fe40000010000 */
[----:B------:R-:W-:Y:S01]  /*8a70*/  WARPGROUP.ARRIVE ;  /* 0x00000000000079c5 */ /* 0x000fe20000000000 */
[----:B------:R-:W-:Y:S02]  /*8a80*/  FSEL R189, R130, -INF , P3 ;  /* 0xff80000082bd7808 */ /* 0x000fe40001800000 */
[----:B------:R-:W-:Y:S02]  /*8a90*/  ISETP.GT.AND P3, PT, R0, 0x58, PT ;  /* 0x000000580000780c */ /* 0x000fe40003f64270 */
[----:B------:R-:W-:Y:S01]  /*8aa0*/  FMNMX.FTZ R14, R189, R14, !PT ;  /* 0x0000000ebd0e7209 */ /* 0x000fe20007810000 */
[----:B------:R-:W-:Y:S01]  /*8ab0*/  HGMMA.64x192x16.F32 R24, R184, gdesc[UR4].tnspB, R24, gsb0 ;  /* 0x42e00004b8187df0 */ /* 0x000fe20008000818 */
[----:B------:R-:W-:Y:S01]  /*8ac0*/  FSEL R191, R134, -INF , P3 ;  /* 0xff80000086bf7808 */ /* 0x000fe20001800000 */
[----:B------:R-:W-:Y:S01]  /*8ad0*/  UIADD3 UR6, UR11, 0x280, URZ ;  /* 0x000002800b067890 */ /* 0x000fe2000fffe03f */
[----:B------:R-:W-:Y:S01]  /*8ae0*/  FMNMX.FTZ R14, R131, R14, !PT ;  /* 0x0000000e830e7209 */ /* 0x000fe20007810000 */
[----:B------:R-:W-:Y:S01]  /*8af0*/  UMOV UR7, 0x40000040 ;  /* 0x4000004000077882 */ /* 0x000fe20000000000 */
[----:B------:R-:W-:-:S02]  /*8b00*/  ISETP.GT.AND P3, PT, R0, 0x60, PT ;  /* 0x000000600000780c */ /* 0x000fc40003f64270 */
[----:B------:R-:W-:Y:S02]  /*8b10*/  FMNMX.FTZ R14, R191, R14, !PT ;  /* 0x0000000ebf0e7209 */ /* 0x000fe40007810000 */
[----:B------:R-:W-:Y:S02]  /*8b20*/  FSEL R135, R122, -INF , P3 ;  /* 0xff8000007a877808 */ /* 0x000fe40001800000 */
[----:B------:R-:W-:Y:S02]  /*8b30*/  FMNMX.FTZ R14, R193, R14, !PT ;  /* 0x0000000ec10e7209 */ /* 0x000fe40007810000 */
[----:B------:R-:W-:Y:S02]  /*8b40*/  ISETP.GT.AND P3, PT, R0, 0x68, PT ;  /* 0x000000680000780c */ /* 0x000fe40003f64270 */
[----:B------:R-:W-:Y:S01]  /*8b50*/  FMNMX.FTZ R14, R135, R14, !PT ;  /* 0x0000000e870e7209 */ /* 0x000fe20007810000 */
[----:B------:R-:W0:Y:S01]  /*8b60*/  LDC R0, c[0x0][0x988] ;  /* 0x00026200ff007b82 */ /* 0x000e220000000800 */
[----:B------:R-:W-:-:S02]  /*8b70*/  FSEL R195, R126, -INF , P3 ;  /* 0xff8000007ec37808 */ /* 0x000fc40001800000 */
[----:B------:R-:W-:-:S04]  /*8b80*/  FMNMX.FTZ R14, R123, R14, !PT ;  /* 0x0000000e7b0e7209 */ /* 0x000fc80007810000 */
[----:B------:R-:W-:-:S04]  /*8b90*/  FMNMX.FTZ R14, R195, R14, !PT ;  /* 0x0000000ec30e7209 */ /* 0x000fc80007810000 */
[----:B------:R-:W-:-:S05]  /*8ba0*/  FMNMX.FTZ R14, R127, R14, !PT ;  /* 0x0000000e7f0e7209 */ /* 0x000fca0007810000 */
[----:B------:R-:W1:Y:S02]  /*8bb0*/  SHFL.BFLY PT, R5, R14, 0x2, 0x1f ;  /* 0x0c401f000e057f89 */ /* 0x000e6400000e0000 */
[----:B-1----:R-:W-:-:S05]  /*8bc0*/  FMNMX.FTZ R20, R14, R5, !PT ;  /* 0x000000050e147209 */ /* 0x002fca0007810000 */
[----:B------:R-:W1:Y:S02]  /*8bd0*/  SHFL.BFLY PT, R5, R20, 0x1, 0x1f ;  /* 0x0c201f0014057f89 */ /* 0x000e6400000e0000 */
[----:B-1----:R-:W-:-:S04]  /*8be0*/  FMNMX.FTZ R5, R20, R5, !PT ;  /* 0x0000000514057209 */ /* 0x002fc80007810000 */
[C---:B------:R-:W-:Y:S01]  /*8bf0*/  FSETP.NEU.FTZ.AND P3, PT, R5.reuse, -INF , PT ;  /* 0xff8000000500780b */ /* 0x040fe20003f7d000 */
[----:B0-----:R-:W-:-:S05]  /*8c00*/  FMUL.FTZ R122, R5, R0 ;  /* 0x00000000057a7220 */ /* 0x001fca0000410000 */
[----:B------:R-:W-:-:S05]  /*8c10*/  FSEL R14, R122, RZ, P3 ;  /* 0x000000ff7a0e7208 */ /* 0x000fca0001800000 */
        /* <DEDUP_REMOVED lines=31> */
[----:B------:R-:W-:-:S04]  /*8e10*/  FSEL R185, R168, -INF , P4 ;  /* 0xff800000a8b97808 */ /* 0x000fc80002000000 */
[----:B------:R-:W-:Y:S01]  /*8e20*/  MUFU.EX2 R131, R131 ;  /* 0x0000008300837308 */ /* 0x000fe20000000800 */
[----:B------:R-:W-:Y:S02]  /*8e30*/  ISETP.GT.AND P4, PT, R2, 0x8, PT ;  /* 0x000000080200780c */ /* 0x000fe40003f84270 */
[----:B------:R-:W-:Y:S01]  /*8e40*/  FMNMX.FTZ R4, R185, R10, !PT ;  /* 0x0000000ab9047209 */ /* 0x000fe20007810000 */
[----:B------:R-:W-:Y:S01]  /*8e50*/  HGMMA.64x192x16.F32 R24, R180, gdesc[UR4].tnspB, R24, gsb0 ;  /* 0x42e00004b4187df0 */ /* 0x000fe20008000818 */
[----:B------:R-:W-:Y:S01]  /*8e60*/  FSEL R187, R172, -INF , P4 ;  /* 0xff800000acbb7808 */ /* 0x000fe20002000000 */
[----:B------:R-:W-:Y:S01]  /*8e70*/  UIADD3 UR6, UR11, 0x300, URZ ;  /* 0x000003000b067890 */ /* 0x000fe2000fffe03f */
[----:B------:R-:W-:Y:S01]  /*8e80*/  FMNMX.FTZ R4, R169, R4, !PT ;  /* 0x00000004a9047209 */ /* 0x000fe20007810000 */
[----:B------:R-:W-:Y:S01]  /*8e90*/  UMOV UR7, 0x40000040 ;  /* 0x4000004000077882 */ /* 0x000fe20000000000 */
        /* <DEDUP_REMOVED lines=28> */
[----:B------:R-:W-:Y:S01]  /*9060*/  FSEL R167, R136, -INF , P4 ;  /* 0xff80000088a77808 */ /* 0x000fe20002000000 */
[--C-:B------:R-:W-:Y:S01]  /*9070*/  FFMA.FTZ R136, R147, R0, -R14.reuse ;  /* 0x0000000093887223 */ /* 0x100fe2000001080e */
[----:B------:R-:W-:Y:S02]  /*9080*/  FMNMX.FTZ R4, R149, R4, !PT ;  /* 0x0000000495047209 */ /* 0x000fe40007810000 */
[----:B------:R-:W-:Y:S02]  /*9090*/  ISETP.GT.AND P4, PT, R2, 0x48, PT ;  /* 0x000000480200780c */ /* 0x000fe40003f84270 */
[----:B------:R-:W-:Y:S01]  /*90a0*/  FMNMX.FTZ R4, R167, R4, !PT ;  /* 0x00000004a7047209 */ /* 0x000fe20007810000 */
[----:B------:R-:W-:Y:S01]  /*90b0*/  MUFU.EX2 R136, R136 ;  /* 0x0000008800887308 */ /* 0x000fe20000000800 */
[----:B------:R-:W-:Y:S01]  /*90c0*/  FSEL R229, R140, -INF , P4 ;  /* 0xff8000008ce57808 */ /* 0x000fe20002000000 */
[----:B------:R-:W-:Y:S01]  /*90d0*/  FFMA.FTZ R140, R193, R0, -R14 ;  /* 0x00000000c18c7223 */ /* 0x000fe2000001080e */
[----:B------:R-:W-:-:S02]  /*90e0*/  FMNMX.FTZ R4, R137, R4, !PT ;  /* 0x0000000489047209 */ /* 0x000fc40007810000 */
[----:B------:R-:W-:Y:S02]  /*90f0*/  ISETP.GT.AND P4, PT, R2, 0x50, PT ;  /* 0x000000500200780c */ /* 0x000fe40003f84270 */
[----:B------:R-:W-:Y:S01]  /*9100*/  FMNMX.FTZ R4, R229, R4, !PT ;  /* 0x00000004e5047209 */ /* 0x000fe20007810000 */
[----:B------:R-:W-:Y:S01]  /*9110*/  MUFU.EX2 R140, R140 ;  /* 0x0000008c008c7308 */ /* 0x000fe20000000800 */
[----:B------:R-:W-:Y:S02]  /*9120*/  FSEL R155, R128, -INF , P4 ;  /* 0xff800000809b7808 */ /* 0x000fe40002000000 */
[----:B------:R-:W-:Y:S02]  /*9130*/  FMNMX.FTZ R4, R141, R4, !PT ;  /* 0x000000048d047209 */ /* 0x000fe40007810000 */
[----:B------:R-:W-:Y:S02]  /*9140*/  ISETP.GT.AND P4, PT, R2, 0x58, PT ;  /* 0x000000580200780c */ /* 0x000fe40003f84270 */
[----:B------:R-:W-:Y:S01]  /*9150*/  FMNMX.FTZ R4, R155, R4, !PT ;  /* 0x000000049b047209 */ /* 0x000fe20007810000 */
[----:B------:R0:W1:Y:S01]  /*9160*/  MUFU.EX2 R128, R134 ;  /* 0x0000008600807308 */ /* 0x0000620000000800 */
[----:B------:R-:W-:Y:S01]  /*9170*/  FSEL R233, R132, -INF , P4 ;  /* 0xff80000084e97808 */ /* 0x000fe20002000000 */
[----:B------:R-:W-:Y:S01]  /*9180*/  FFMA.FTZ R132, R143, R0, -R14 ;  /* 0x000000008f847223 */ /* 0x000fe2000001080e */
[----:B------:R-:W-:-:S02]  /*9190*/  FMNMX.FTZ R4, R231, R4, !PT ;  /* 0x00000004e7047209 */ /* 0x000fc40007810000 */
[----:B------:R-:W-:Y:S02]  /*91a0*/  ISETP.GT.AND P4, PT, R2, 0x60, PT ;  /* 0x000000600200780c */ /* 0x000fe40003f84270 */
[----:B------:R-:W-:Y:S01]  /*91b0*/  FMNMX.FTZ R4, R233, R4, !PT ;  /* 0x00000004e9047209 */ /* 0x000fe20007810000 */
[----:B------:R-:W-:Y:S01]  /*91c0*/  MUFU.EX2 R132, R132 ;  /* 0x0000008400847308 */ /* 0x000fe20000000800 */
[----:B------:R-:W-:Y:S01]  /*91d0*/  FSEL R159, R120, -INF , P4 ;  /* 0xff800000789f7808 */ /* 0x000fe20002000000 */
[--C-:B0-----:R-:W-:Y:S01]  /*91e0*/  FFMA.FTZ R134, R139, R0, -R14.reuse ;  /* 0x000000008b867223 */ /* 0x101fe2000001080e */
[----:B------:R-:W-:Y:S02]  /*91f0*/  FMNMX.FTZ R4, R133, R4, !PT ;  /* 0x0000000485047209 */ /* 0x000fe40007810000 */
[----:B------:R-:W-:Y:S02]  /*9200*/  ISETP.GT.AND P4, PT, R2, 0x68, PT ;  /* 0x000000680200780c */ /* 0x000fe40003f84270 */
[----:B------:R-:W-:Y:S01]  /*9210*/  FMNMX.FTZ R4, R159, R4, !PT ;  /* 0x000000049f047209 */ /* 0x000fe20007810000 */
[----:B------:R0:W2:Y:S01]  /*9220*/  MUFU.EX2 R120, R129 ;  /* 0x0000008100787308 */ /* 0x0000a20000000800 */
[----:B------:R-:W-:Y:S01]  /*9230*/  FSEL R237, R124, -INF , P4 ;  /* 0xff8000007ced7808 */ /* 0x000fe20002000000 */
[--C-:B------:R-:W-:Y:S01]  /*9240*/  FFMA.FTZ R124, R21, R0, -R14.reuse ;  /* 0x00000000157c7223 */ /* 0x100fe2000001080e */
[----:B------:R-:W-:Y:S01]  /*9250*/  FMNMX.FTZ R4, R235, R4, !PT ;  /* 0x00000004eb047209 */ /* 0x000fe20007810000 */
[-CC-:B------:R-:W-:Y:S01]  /*9260*/  FFMA.FTZ R21, R175, R0.reuse, -R14.reuse ;  /* 0x00000000af157223 */ /* 0x180fe2000001080e */
[----:B------:R-:W-:Y:S01]  /*9270*/  FSEL R144, R125, -INF , P5 ;  /* 0xff8000007d907808 */ /* 0x000fe20002800000 */
[----:B------:R-:W-:Y:S01]  /*9280*/  FFMA.FTZ R125, R151, R0, -R14 ;  /* 0x00000000977d7223 */ /* 0x000fe2000001080e */
[----:B------:R-:W-:Y:S01]  /*9290*/  FMNMX.FTZ R121, R237, R4, !PT ;  /* 0x00000004ed797209 */ /* 0x000fe20007810000 */
[----:B------:R-:W-:Y:S01]  /*92a0*/  MUFU.EX2 R124, R124 ;  /* 0x0000007c007c7308 */ /* 0x000fe20000000800 */
[----:B-1----:R-:W-:-:S02]  /*92b0*/  F2FP.F16.F32.PACK_AB R193, R128, R11 ;  /* 0x0000000b80c1723e */ /* 0x002fc400000000ff */
[----:B------:R-:W-:Y:S01]  /*92c0*/  FMNMX.FTZ R2, R144, R121, !PT ;  /* 0x0000007990027209 */ /* 0x000fe20007810000 */
[----:B------:R-:W-:-:S04]  /*92d0*/  FFMA.FTZ R121, R171, R0, -R14 ;  /* 0x00000000ab797223 */ /* 0x000fc8000001080e */
[----:B0-----:R-:W0:Y:S01]  /*92e0*/  SHFL.BFLY PT, R129, R2, 0x2, 0x1f ;  /* 0x0c401f0002817f89 */ /* 0x001e2200000e0000 */
[----:B------:R-:W-:Y:S01]  /*92f0*/  MUFU.EX2 R125, R125 ;  /* 0x0000007d007d7308 */ /* 0x000fe20000000800 */
[----:B--2---:R-:W-:-:S07]  /*9300*/  F2FP.F16.F32.PACK_AB R195, R120, R13 ;  /* 0x0000000d78c3723e */ /* 0x004fce00000000ff */
[----:B------:R-:W-:Y:S08]  /*9310*/  MUFU.EX2 R121, R121 ;  /* 0x0000007900797308 */ /* 0x000ff00000000800 */
[----:B------:R-:W-:Y:S01]  /*9320*/  MUFU.EX2 R134, R134 ;  /* 0x0000008600867308 */ /* 0x000fe20000000800 */
[----:B0-----:R-:W-:Y:S01]  /*9330*/  FMNMX.FTZ R4, R2, R129, !PT ;  /* 0x0000008102047209 */ /* 0x001fe20007810000 */
[----:B------:R-:W-:Y:S01]  /*9340*/  FFMA.FTZ R129, R189, R0, -R14 ;  /* 0x00000000bd817223 */ /* 0x000fe2000001080e */
[----:B------:R-:W-:-:S05]  /*9350*/  FSEL R2, R5, RZ, P3 ;  /* 0x000000ff05027208 */ /* 0x000fca0001800000 */
[----:B------:R-:W-:Y:S01]  /*9360*/  MUFU.EX2 R21, R21 ;  /* 0x0000001500157308 */ /* 0x000fe20000000800 */
[----:B------:R-:W-:Y:S01]  /*9370*/  PLOP3.LUT P3, PT, PT, PT, UP1, 0x80, 0x0 ;  /* 0x000000000000781c */ /* 0x000fe20003f6f018 */
[----:B------:R-:W0:Y:S01]  /*9380*/  SHFL.BFLY PT, R139, R4, 0x1, 0x1f ;  /* 0x0c201f00048b7f89 */ /* 0x000e2200000e0000 */
[----:B------:R-:W-:Y:S01]  /*9390*/  F2FP.F16.F32.PACK_AB R189, R136, R15 ;  /* 0x0000000f88bd723e */ /* 0x000fe200000000ff */
[----:B------:R-:W-:-:S04]  /*93a0*/  FADD.FTZ R9, -R2, R9 ;  /* 0x0000000902097221 */ /* 0x000fc80000010100 */
[----:B------:R-:W-:Y:S01]  /*93b0*/  FMUL.FTZ R148, R9, R0 ;  /* 0x0000000009947220 */ /* 0x000fe20000410000 */
[----:B------:R-:W-:Y:S01]  /*93c0*/  MUFU.EX2 R129, R129 ;  /* 0x0000008100817308 */ /* 0x000fe20000000800 */
[----:B0-----:R-:W-:-:S04]  /*93d0*/  FMNMX.FTZ R4, R4, R139, !PT ;  /* 0x0000008b04047209 */ /* 0x001fc80007810000 */
[C---:B------:R-:W-:Y:S01]  /*93e0*/  FSETP.NEU.FTZ.AND P4, PT, R4.reuse, -INF , PT ;  /* 0xff8000000400780b */ /* 0x040fe20003f9d000 */
[----:B------:R-:W-:-:S05]  /*93f0*/  FMUL.FTZ R146, R4, R0 ;  /* 0x0000000004927220 */ /* 0x000fca0000410000 */
[----:B------:R-:W-:-:S05]  /*9400*/  FSEL R146, R146, RZ, P4 ;  /* 0x000000ff92927208 */ /* 0x000fca0002000000 */
[-CC-:B------:R-:W-:Y:S01]  /*9410*/  FFMA.FTZ R190, R3, R0.reuse, -R146.reuse ;  /* 0x0000000003be7223 */ /* 0x180fe20000010892 */
[----:B------:R-:W-:Y:S01]  /*9420*/  FSEL R3, R4, RZ, P4 ;  /* 0x000000ff04037208 */ /* 0x000fe20002000000 */
[-CC-:B------:R-:W-:Y:S01]  /*9430*/  FFMA.FTZ R135, R185, R0.reuse, -R146.reuse ;  /* 0x00000000b9877223 */ /* 0x180fe20000010892 */
[-CC-:B------:R-:W-:Y:S01]  /*9440*/  FFMA.FTZ R200, R169, R0.reuse, -R146.reuse ;  /* 0x00000000a9c87223 */ /* 0x180fe20000010892 */
[-CC-:B------:R-:W-:Y:S01]  /*9450*/  FFMA.FTZ R202, R187, R0.reuse, -R146.reuse ;  /* 0x00000000bbca7223 */ /* 0x180fe20000010892 */
[-C--:B------:R-:W-:Y:S01]  /*9460*/  FFMA.FTZ R139, R173, R0.reuse, -R146 ;  /* 0x00000000ad8b7223 */ /* 0x080fe20000010892 */
[----:B------:R-:W-:Y:S01]  /*9470*/  FADD.FTZ R9, -R3, R10 ;  /* 0x0000000a03097221 */ /* 0x000fe20000010100 */
[-CC-:B------:R-:W-:Y:S01]  /*9480*/  FFMA.FTZ R196, R197, R0.reuse, -R146.reuse ;  /* 0x00000000c5c47223 */ /* 0x180fe20000010892 */
[----:B------:R-:W-:Y:S01]  /*9490*/  MUFU.EX2 R135, R135 ;  /* 0x0000008700877308 */ /* 0x000fe20000000800 */
[----:B------:R-:W-:Y:S02]  /*94a0*/  IMAD.U32 R10, RZ, RZ, UR39 ;  /* 0x00000027ff0a7e24 */ /* 0x000fe4000f8e00ff */
[-C--:B------:R-:W-:Y:S01]  /*94b0*/  FMUL.FTZ R2, R9, R0.reuse ;  /* 0x0000000009027220 */ /* 0x080fe20000410000 */
[----:B------:R-:W-:Y:S01]  /*94c0*/  FFMA.FTZ R9, R149, R0, -R146 ;  /* 0x0000000095097223 */ /* 0x000fe20000010892 */
[----:B------:R-:W-:-:S02]  /*94d0*/  IMAD.U32 R149, RZ, RZ, UR10 ;  /* 0x0000000aff957e24 */ /* 0x000fc4000f8e00ff */
[-CC-:B------:R-:W-:Y:S01]  /*94e0*/  FFMA.FTZ R143, R161, R0.reuse, -R146.reuse ;  /* 0x00000000a18f7223 */ /* 0x180fe20000010892 */
[----:B------:R-:W-:Y:S02]  /*94f0*/  @!P1 VIADD R10, R10, 0x36840 ;  /* 0x000368400a0a9836 */ /* 0x000fe40000000000 */
[-CC-:B------:R-:W-:Y:S01]  /*9500*/  FFMA.FTZ R198, R199, R0.reuse, -R146.reuse ;  /* 0x00000000c7c67223 */ /* 0x180fe20000010892 */
[----:B------:R-:W0:Y:S01]  /*9510*/  MUFU.EX2 R2, R2 ;  /* 0x0000000200027308 */ /* 0x000e220000000800 */
[-CC-:B------:R-:W-:Y:S01]  /*9520*/  FFMA.FTZ R147, R165, R0.reuse, -R146.reuse ;  /* 0x00000000a5937223 */ /* 0x180fe20000010892 */
[-C--:B------:R-:W-:Y:S01]  /*9530*/  FFMA.FTZ R192, R223, R0.reuse, -R146 ;  /* 0x00000000dfc07223 */ /* 0x080fe20000010892 */
[----:B------:R-:W-:Y:S01]  /*9540*/  @!P1 PRMT R10, RZ, 0x654, R10 ;  /* 0x00000654ff0a9816 */ /* 0x000fe2000000000a */
[-CC-:B------:R-:W-:Y:S01]  /*9550*/  FFMA.FTZ R151, R153, R0.reuse, -R146.reuse ;  /* 0x0000000099977223 */ /* 0x180fe20000010892 */
[-CC-:B------:R-:W-:Y:S01]  /*9560*/  FFMA.FTZ R194, R221, R0.reuse, -R146.reuse ;  /* 0x00000000ddc27223 */ /* 0x180fe20000010892 */
[-CC-:B------:R-:W-:Y:S01]  /*9570*/  FFMA.FTZ R153, R225, R0.reuse, -R146.reuse ;  /* 0x00000000e1997223 */ /* 0x180fe20000010892 */
[-CC-:B------:R-:W-:Y:S01]  /*9580*/  FFMA.FTZ R188, R163, R0.reuse, -R146.reuse ;  /* 0x00000000a3bc7223 */ /* 0x180fe20000010892 */
[----:B------:R1:W2:Y:S01]  /*9590*/  MUFU.EX2 R3, R148 ;  /* 0x0000009400037308 */ /* 0x0002a20000000800 */
[----:B------:R-:W-:Y:S01]  /*95a0*/  FFMA.FTZ R161, R227, R0, -R146 ;  /* 0x00000000e3a17223 */ /* 0x000fe20000010892 */
[----:B------:R-:W-:-:S02]  /*95b0*/  WARPGROUP.DEPBAR.LE gsb0, 0x0 ;  /* 0x00008000000079c5 */ /* 0x000fc40000010000 */
[----:B------:R-:W-:Y:S01]  /*95c0*/  WARPGROUP.ARRIVE ;  /* 0x00000000000079c5 */ /* 0x000fe20000000000 */
[-CC-:B------:R-:W-:Y:S01]  /*95d0*/  FFMA.FTZ R183, R191, R0.reuse, -R14.reuse ;  /* 0x00000000bfb77223 */ /* 0x180fe2000001080e */
[-C--:B------:R-:W-:Y:S01]  /*95e0*/  FFMA.FTZ R14, R127, R0.reuse, -R14 ;  /* 0x000000007f0e7223 */ /* 0x080fe2000001080e */
[-CC-:B------:R-:W-:Y:S01]  /*95f0*/  FFMA.FTZ R127, R141, R0.reuse, -R146.reuse ;  /* 0x000000008d7f7223 */ /* 0x180fe20000010892 */
[----:B------:R-:W3:Y:S01]  /*9600*/  MUFU.EX2 R200, R200 ;  /* 0x000000c800c87308 */ /* 0x000ee20000000800 */
[----:B-1----:R-:W-:Y:S01]  /*9610*/  @!P1 VIADD R148, R149, 0x36860 ;  /* 0x0003686095949836 */ /* 0x002fe20000000000 */
[----:B------:R-:W-:Y:S01]  /*9620*/  HGMMA.64x192x16.F32 R24, R176, gdesc[UR4].tnspB, R24, gsb0 ;  /* 0x42e00004b0187df0 */ /* 0x000fe20008000818 */
[----:B0-----:R-:W-:Y:S01]  /*9630*/  FFMA.FTZ R149, R2, R7, R135 ;  /* 0x0000000702957223 */ /* 0x001fe20000010087 */
[-CC-:B------:R-:W-:Y:S01]  /*9640*/  FFMA.FTZ R7, R137, R0.reuse, -R146.reuse ;  /* 0x0000000089077223 */ /* 0x180fe20000010892 */
[-CC-:B------:R-:W-:Y:S01]  /*9650*/  FFMA.FTZ R184, R167, R0.reuse, -R146.reuse ;  /* 0x00000000a7b87223 */ /* 0x180fe20000010892 */
[-CC-:B------:R-:W-:Y:S01]  /*9660*/  FFMA.FTZ R186, R229, R0.reuse, -R146.reuse ;  /* 0x00000000e5ba7223 */ /* 0x180fe20000010892 */
[----:B------:R-:W-:Y:S01]  /*9670*/  FFMA.FTZ R180, R155, R0, -R146 ;  /* 0x000000009bb47223 */ /* 0x000fe20000010892 */
[----:B------:R-:W0:Y:S01]  /*9680*/  MUFU.EX2 R202, R202 ;  /* 0x000000ca00ca7308 */ /* 0x000e220000000800 */
[----:B--2---:R-:W-:Y:S01]  /*9690*/  FFMA.FTZ R6, R3, R6, R20 ;  /* 0x0000000603067223 */ /* 0x004fe20000010014 */
[-CC-:B------:R-:W-:Y:S01]  /*96a0*/  FFMA.FTZ R231, R231, R0.reuse, -R146.reuse ;  /* 0x00000000e7e77223 */ /* 0x180fe20000010892 */
[-CC-:B------:R-:W-:Y:S01]  /*96b0*/  FFMA.FTZ R233, R233, R0.reuse, -R146.reuse ;  /* 0x00000000e9e97223 */ /* 0x180fe20000010892 */
[-C--:B------:R-:W-:Y:S01]  /*96c0*/  FFMA.FTZ R133, R133, R0.reuse, -R146 ;  /* 0x0000000085857223 */ /* 0x080fe20000010892 */
[----:B------:R-:W-:Y:S01]  /*96d0*/  FADD.FTZ R6, R201, R6 ;  /* 0x00000006c9067221 */ /* 0x000fe20000010000 */
[-CC-:B------:R-:W-:Y:S01]  /*96e0*/  FFMA.FTZ R159, R159, R0.reuse, -R146.reuse ;  /* 0x000000009f9f7223 */ /* 0x180fe20000010892 */
[-C--:B------:R-:W-:Y:S01]  /*96f0*/  FFMA.FTZ R235, R235, R0.reuse, -R146 ;  /* 0x00000000ebeb7223 */ /* 0x080fe20000010892 */
[----:B------:R-:W1:Y:S01]  /*9700*/  MUFU.EX2 R139, R139 ;  /* 0x0000008b008b7308 */ /* 0x000e620000000800 */
[C---:B---3--:R-:W-:Y:S01]  /*9710*/  FADD.FTZ R149, R200.reuse, R149 ;  /* 0x00000095c8957221 */ /* 0x048fe20000010000 */
[----:B------:R-:W-:Y:S01]  /*9720*/  FADD.FTZ R137, R203, R6 ;  /* 0x00000006cb897221 */ /* 0x000fe20000010000 */
[----:B------:R-:W-:Y:S01]  /*9730*/  F2FP.F16.F32.PACK_AB R200, R200, R135 ;  /* 0x00000087c8c8723e */ /* 0x000fe200000000ff */
[-CC-:B------:R-:W-:Y:S01]  /*9740*/  FFMA.FTZ R237, R237, R0.reuse, -R146.reuse ;  /* 0x00000000eded7223 */ /* 0x180fe20000010892 */
[----:B------:R-:W-:Y:S01]  /*9750*/  FFMA.FTZ R144, R144, R0, -R146 ;  /* 0x0000000090907223 */ /* 0x000fe20000010892 */
[----:B------:R-:W-:Y:S01]  /*9760*/  FADD.FTZ R137, R122, R137 ;  /* 0x000000897a897221 */ /* 0x000fe20000010000 */
[----:B------:R-:W-:Y:S01]  /*9770*/  @!P1 PRMT R148, RZ, 0x654, R148 ;  /* 0x00000654ff949816 */ /* 0x000fe20000000094 */
[----:B------:R-:W2:Y:S01]  /*9780*/  MUFU.EX2 R196, R196 ;  /* 0x000000c400c47308 */ /* 0x000ea20000000800 */
[----:B------:R-:W-:-:S02]  /*9790*/  F2FP.F16.F32.PACK_AB R201, R201, R20 ;  /* 0x00000014c9c9723e */ /* 0x000fc400000000ff */
[----:B------:R-:W-:Y:S02]  /*97a0*/  F2FP.F16.F32.PACK_AB R203, R122, R203 ;  /* 0x000000cb7acb723e */ /* 0x000fe400000000ff */
[----:B------:R-:W-:Y:S02]  /*97b0*/  F2FP.F16.F32.PACK_AB R197, R157, R126 ;  /* 0x0000007e9dc5723e */ /* 0x000fe400000000ff */
[----:B------:R-:W-:Y:S01]  /*97c0*/  F2FP.F16.F32.PACK_AB R199, R145, R130 ;  /* 0x0000008291c7723e */ /* 0x000fe200000000ff */
[----:B------:R-:W3:Y:S01]  /*97d0*/  MUFU.EX2 R143, R143 ;  /* 0x0000008f008f7308 */ /* 0x000ee20000000800 */
[----:B------:R-:W-:Y:S02]  /*97e0*/  F2FP.F16.F32.PACK_AB R191, R125, R124 ;  /* 0x0000007c7dbf723e */ /* 0x000fe400000000ff */
[----:B------:R-:W-:Y:S02]  /*97f0*/  F2FP.F16.F32.PACK_AB R185, R134, R121 ;  /* 0x0000007986b9723e */ /* 0x000fe400000000ff */
[----:B------:R-:W-:-:S02]  /*9800*/  F2FP.F16.F32.PACK_AB R187, R132, R21 ;  /* 0x0000001584bb723e */ /* 0x000fc400000000ff */
[----:B------:R-:W-:Y:S01]  /*9810*/  F2FP.F16.F32.PACK_AB R181, R138, R129 ;  /* 0x000000818ab5723e */ /* 0x000fe200000000ff */
[----:B------:R-:W4:Y:S08]  /*9820*/  MUFU.EX2 R198, R198 ;  /* 0x000000c600c67308 */ /* 0x000f300000000800 */
        /* <DEDUP_REMOVED lines=23> */
[----:B------:R-:W-:Y:S01]  /*99a0*/  F2FP.F16.F32.PACK_AB R177, R142, R131 ;  /* 0x000000838eb1723e */ /* 0x000fe200000000ff */
[----:B0-----:R-:W-:-:S06]  /*99b0*/  FADD.FTZ R10, R202, R149 ;  /* 0x00000095ca0a7221 */ /* 0x001fcc0000010000 */
[----:B------:R-:W-:Y:S01]  /*99c0*/  MUFU.EX2 R178, R237 ;  /* 0x000000ed00b27308 */ /* 0x000fe20000000800 */
[----:B------:R0:W-:Y:S01]  /*99d0*/  @!P1 SYNCS.ARRIVE.TRANS64.RED.A1T0 RZ, [R148+URZ], RZ ;  /* 0x000000ff94ff99a7 */ /* 0x0001e2000810043f */
[C---:B-1----:R-:W-:Y:S01]  /*99e0*/  F2FP.F16.F32.PACK_AB R202, R139.reuse, R202 ;  /* 0x000000ca8bca723e */ /* 0x042fe200000000ff */
[----:B------:R-:W-:Y:S01]  /*99f0*/  FADD.FTZ R149, R139, R10 ;  /* 0x0000000a8b957221 */ /* 0x000fe20000010000 */
[----:B------:R-:W-:-:S03]  /*9a00*/  FADD.FTZ R10, R126, R137 ;  /* 0x000000897e0a7221 */ /* 0x000fc60000010000 */
[----:B--2---:R-:W-:Y:S01]  /*9a10*/  FADD.FTZ R6, R196, R149 ;  /* 0x00000095c4067221 */ /* 0x004fe20000010000 */
[----:B------:R-:W-:Y:S01]  /*9a20*/  FADD.FTZ R141, R157, R10 ;  /* 0x0000000a9d8d7221 */ /* 0x000fe20000010000 */
[----:B------:R-:W1:Y:S01]  /*9a30*/  MUFU.EX2 R14, R14 ;  /* 0x0000000e000e7308 */ /* 0x000e620000000800 */
[C---:B---3--:R-:W-:Y:S01]  /*9a40*/  F2FP.F16.F32.PACK_AB R196, R143.reuse, R196 ;  /* 0x000000c48fc4723e */ /* 0x048fe200000000ff */
[----:B------:R-:W-:Y:S01]  /*9a50*/  FADD.FTZ R137, R143, R6 ;  /* 0x000000068f897221 */ /* 0x000fe20000010000 */
[----:B------:R-:W-:-:S03]  /*9a60*/  FADD.FTZ R10, R130, R141 ;  /* 0x0000008d820a7221 */ /* 0x000fc60000010000 */
[----:B----4-:R-:W-:Y:S01]  /*9a70*/  FADD.FTZ R6, R198, R137 ;  /* 0x00000089c6067221 */ /* 0x010fe20000010000 */
[----:B------:R-:W-:Y:S01]  /*9a80*/  FADD.FTZ R10, R145, R10 ;  /* 0x0000000a910a7221 */ /* 0x000fe20000010000 */
[C---:B-----5:R-:W-:Y:S02]  /*9a90*/  F2FP.F16.F32.PACK_AB R198, R147.reuse, R198 ;  /* 0x000000c693c6723e */ /* 0x060fe400000000ff */
[----:B------:R-:W-:-:S04]  /*9aa0*/  FADD.FTZ R137, R147, R6 ;  /* 0x0000000693897221 */ /* 0x000fc80000010000 */
[----:B------:R-:W-:Y:S01]  /*9ab0*/  FADD.FTZ R6, R192, R137 ;  /* 0x00000089c0067221 */ /* 0x000fe20000010000 */
[----:B------:R-:W-:Y:S01]  /*9ac0*/  FADD.FTZ R137, R11, R10 ;  /* 0x0000000a0b897221 */ /* 0x000fe20000010000 */
[C---:B------:R-:W-:Y:S02]  /*9ad0*/  F2FP.F16.F32.PACK_AB R192, R151.reuse, R192 ;  /* 0x000000c097c0723e */ /* 0x040fe400000000ff */
[----:B------:R-:W-:Y:S01]  /*9ae0*/  FADD.FTZ R141, R151, R6 ;  /* 0x00000006978d7221 */ /* 0x000fe20000010000 */
[----:B------:R-:W-:Y:S01]  /*9af0*/  FADD.FTZ R6, R128, R137 ;  /* 0x0000008980067221 */ /* 0x000fe20000010000 */
[----:B-1----:R-:W-:Y:S02]  /*9b00*/  F2FP.F16.F32.PACK_AB R179, R14, R123 ;  /* 0x0000007b0eb3723e */ /* 0x002fe400000000ff */
[----:B------:R-:W-:Y:S01]  /*9b10*/  FADD.FTZ R10, R194, R141 ;  /* 0x0000008dc20a7221 */ /* 0x000fe20000010000 */
[----:B------:R-:W-:Y:S01]  /*9b20*/  FADD.FTZ R137, R13, R6 ;  /* 0x000000060d897221 */ /* 0x000fe20000010000 */
[----:B------:R-:W-:-:S02]  /*9b30*/  F2FP.F16.F32.PACK_AB R194, R153, R194 ;  /* 0x000000c299c2723e */ /* 0x000fc400000000ff */
        /* <DEDUP_REMOVED lines=25> */
[----:B------:R-:W-:Y:S01]  /*9cd0*/  F2FP.F16.F32.PACK_AB R180, R231, R180 ;  /* 0x000000b4e7b4723e */ /* 0x000fe200000000ff */
[----:B------:R-:W-:-:S02]  /*9ce0*/  IMAD.MOV.U32 R10, RZ, RZ, R4 ;  /* 0x000000ffff0a7224 */ /* 0x000fc400078e0004 */
[----:B------:R-:W-:Y:S01]  /*9cf0*/  FADD.FTZ R11, R231, R11 ;  /* 0x0000000be70b7221 */ /* 0x000fe20000010000 */
[----:B------:R-:W-:-:S03]  /*9d00*/  FADD.FTZ R6, R138, R7 ;  /* 0x000000078a067221 */ /* 0x000fc60000010000 */
        /* <DEDUP_REMOVED lines=15> */
[----:B------:R-:W-:Y:S01]  /*9e00*/  FADD.FTZ R6, R14, R6 ;  /* 0x000000060e067221 */ /* 0x000fe20000010000 */
[----:B------:R-:W-:Y:S01]  /*9e10*/  IMAD.U32 R11, RZ, RZ, UR61 ;  /* 0x0000003dff0b7e24 */ /* 0x000fe2000f8e00ff */
[----:B0-----:R-:W-:Y:S06]  /*9e20*/  @P3 BRA `(.L_x_5942) ;  /* 0xffffffb800f43947 */ /* 0x001fec000383ffff */
.L_x_5933:
[----:B------:R-:W-:-:S13]  /*9e30*/  ISETP.LE.AND P2, PT, RZ, UR38, PT ;  /* 0x00000026ff007c0c */ /* 0x000fda000bf43270 */
[----:B------:R-:W-:Y:S05]  /*9e40*/  @!P2 BRA `(.L_x_5943) ;  /* 0x0000003800f4a947 */ /* 0x000fea0003800000 */
[----:B------:R-:W-:Y:S01]  /*9e50*/  IMAD.MOV.U32 R9, RZ, RZ, R5 ;  /* 0x000000ffff097224 */ /* 0x000fe200078e0005 */
[----:B------:R-:W-:Y:S01]  /*9e60*/  UMOV UR39, UR61 ;  /* 0x0000003d00277c82 */ /* 0x000fe20008000000 */
[----:B------:R-:W-:Y:S01]  /*9e70*/  IMAD.MOV.U32 R11, RZ, RZ, R4 ;  /* 0x000000ffff0b7224 */ /* 0x000fe200078e0004 */
[----:B------:R-:W-:-:S06]  /*9e80*/  UMOV UR37, UR36 ;  /* 0x0000002400257c82 */ /* 0x000fcc0008000000 */
.L_x_5952:
[----:B------:R-:W-:-:S04]  /*9e90*/  UIADD3 UR36, UR37, 0x1, URZ ;  /* 0x0000000125247890 */ /* 0x000fc8000fffe03f */
[----:B------:R-:W-:-:S04]  /*9ea0*/  UISETP.NE.AND UP0, UPT, UR36, 0x2, UPT ;  /* 0x000000022400788c */ /* 0x000fc8000bf05270 */
[----:B------:R-:W-:Y:S02]  /*9eb0*/  USEL UR61, URZ, 0x1, UP0 ;  /* 0x000000013f3d7887 */ /* 0x000fe40008000000 */
[----:B------:R-:W-:Y:S02]  /*9ec0*/  USEL UR36, UR36, URZ, UP0 ;  /* 0x0000003f24247287 */ /* 0x000fe40008000000 */
[----:B------:R-:W-:Y:S01]  /*9ed0*/  ULOP3.LUT UR61, UR39, UR61, URZ, 0x3c, !UPT ;  /* 0x0000003d273d7292 */ /* 0x000fe2000f8e3c3f */
[----:B------:R-:W-:Y:S11]  /*9ee0*/  @!P0 BRA `(.L_x_5944) ;  /* 0x0000000000048947 */ /* 0x000ff60003800000 */
[----:B------:R-:W-:Y:S01]  /*9ef0*/  BPT.TRAP 0x1 ;  /* 0x000000040000795c */ /* 0x000fe20000300000 */
.L_x_5944:
[----:B------:R-:W-:Y:S01]  /*9f00*/  ULEA UR6, UR36, UR60, 0x3 ;  /* 0x0000003c24067291 */ /* 0x000fe2000f8e183f */
[----:B------:R-:W-:-:S05]  /*9f10*/  IMAD.U32 R0, RZ, RZ, UR61 ;  /* 0x0000003dff007e24 */ /* 0x000fca000f8e00ff */
[----:B------:R-:W-:-:S04]  /*9f20*/  SHF.L.U32 R0, R0, 0x1f, RZ ;  /* 0x0000001f00007819 */ /* 0x000fc800000006ff */
[----:B------:R0:W1:Y:S01]  /*9f30*/  SYNCS.PHASECHK.TRANS64.TRYWAIT P2, [UR6+0x36830], R0 ;  /* 0x03683000ff0075a7 */ /* 0x0000620008040146 */
[----:B------:R-:W-:Y:S05]  /*9f40*/  @!P0 BRA `(.L_x_5945) ;  /* 0x0000000000048947 */ /* 0x000fea0003800000 */
[----:B------:R-:W-:Y:S01]  /*9f50*/  BPT.TRAP 0x1 ;  /* 0x000000040000795c */ /* 0x000fe20000300000 */
.L_x_5945:
[----:B-1----:R-:W-:Y:S05]  /*9f60*/  @P2 BRA `(.L_x_5946) ;  /* 0x0000000000082947 */ /* 0x002fea0003800000 */
[----:B------:R-:W1:Y:S02]  /*9f70*/  SYNCS.PHASECHK.TRANS64.TRYWAIT P2, [UR6+0x36830], R0 ;  /* 0x03683000ff0075a7 */ /* 0x000e640008040146 */
[----:B-1----:R-:W-:Y:S05]  /*9f80*/  @!P2 BRA `(.L_x_5947) ;  /* 0x000000e000a0a947 */ /* 0x002fea0003800000 */
.L_x_5946:
        /* <DEDUP_REMOVED lines=602> */
.L_x_5948:
[----:B------:R-:W-:Y:S01]  /*c530*/  ULEA UR11, UR37, UR60, 0x3 ;  /* 0x0000003c250b7291 */ /* 0x000fe2000f8e183f */
[----:B01----:R-:W-:-:S05]  /*c540*/  IMAD.U32 R0, RZ, RZ, UR39 ;  /* 0x00000027ff007e24 */ /* 0x003fca000f8e00ff */
[----:B------:R-:W-:-:S04]  /*c550*/  SHF.L.U32 R0, R0, 0x1f, RZ ;  /* 0x0000001f00007819 */ /* 0x000fc800000006ff */
[----:B------:R0:W1:Y:S01]  /*c560*/  SYNCS.PHASECHK.TRANS64.TRYWAIT P2, [UR11+0x36850], R0 ;  /* 0x03685000ff0075a7 */ /* 0x000062000804014b */
[----:B------:R-:W-:Y:S05]  /*c570*/  @!P0 BRA `(.L_x_5949) ;  /* 0x0000000000048947 */ /* 0x000fea0003800000 */
[----:B------:R-:W-:Y:S01]  /*c580*/  BPT.TRAP 0x1 ;  /* 0x000000040000795c */ /* 0x000fe20000300000 */
.L_x_5949:
[----:B-1----:R-:W-:Y:S05]  /*c590*/  @P2 BRA `(.L_x_5950) ;  /* 0x0000000000082947 */ /* 0x002fea0003800000 */
[----:B------:R-:W1:Y:S02]  /*c5a0*/  SYNCS.PHASECHK.TRANS64.TRYWAIT P2, [UR11+0x36850], R0 ;  /* 0x03685000ff0075a7 */ /* 0x000e64000804014b */
[----:B-1----:R-:W-:Y:S05]  /*c5b0*/  @!P2 BRA `(.L_x_5951) ;  /* 0x000000bc002ca947 */ /* 0x002fea0003800000 */
.L_x_5950:
[----:B------:R-:W-:Y:S01]  /*c5c0*/  UIADD3 UR6, UR60, 0x400, URZ ;  /* 0x000004003c067890 */ /* 0x000fe2000fffe03f */
[----:B------:R-:W-:Y:S01]  /*c5d0*/  WARPGROUP.ARRIVE ;  /* 0x00000000000079c5 */ /* 0x000fe20000000000 */
[----:B------:R-:W-:Y:S01]  /*c5e0*/  UMOV UR7, 0x40000040 ;  /* 0x4000004000077882 */ /* 0x000fe20000000000 */
[----:B01----:R-:W-:Y:S01]  /*c5f0*/  FMNMX.FTZ R0, R168, R11, !PT ;  /* 0x0000000ba8007209 */ /* 0x003fe20007810000 */
[----:B------:R-:W-:Y:S01]  /*c600*/  USHF.R.U32.HI UR6, URZ, 0x4, UR6 ;  /* 0x000000043f067899 */ /* 0x000fe20008011606 */
[----:B------:R-:W-:Y:S01]  /*c610*/  ISETP.LT.AND P2, PT, RZ, UR38, PT ;  /* 0x00000026ff007c0c */ /* 0x000fe2000bf41270 */
[----:B------:R-:W-:Y:S01]  /*c620*/  UMOV UR39, UR61 ;  /* 0x0000003d00277c82 */ /* 0x000fe20008000000 */
[----:B------:R-:W-:Y:S01]  /*c630*/  FMNMX.FTZ R3, R169, R0, !PT ;  /* 0x00000000a9037209 */ /* 0x000fe20007810000 */
[----:B------:R-:W-:-:S03]  /*c640*/  ULOP3.LUT UR6, UR6, 0x3fff, URZ, 0xc0, !UPT ;  /* 0x00003fff06067892 */ /* 0x000fc6000f8ec03f */
        /* <DEDUP_REMOVED lines=63> */
[----:B------:R-:W-:Y:S01]  /*ca40*/  IMAD.U32 R133, RZ, RZ, UR36 ;  /* 0x00000024ff857e24 */ /* 0x000fe2000f8e00ff */
[----:B------:R-:W-:Y:S01]  /*ca50*/  FMNMX.FTZ R10, R154, R5, !PT ;  /* 0x000000059a0a7209 */ /* 0x000fe20007810000 */
[----:B------:R-:W-:Y:S03]  /*ca60*/  MUFU.EX2 R2, R2 ;  /* 0x0000000200027308 */ /* 0x000fe60000000800 */
[----:B------:R-:W-:-:S02]  /*ca70*/  FMNMX.FTZ R5, R155, R10, !PT ;  /* 0x0000000a9b057209 */ /* 0x000fc40007810000 */
[----:B------:R-:W-:Y:S02]  /*ca80*/  @!P1 LEA R133, R133, UR60, 0x3 ;  /* 0x0000003c85859c11 */ /* 0x000fe4000f8e18ff */
[----:B------:R-:W-:Y:S01]  /*ca90*/  FMNMX.FTZ R10, R158, R5, !PT ;  /* 0x000000059e0a7209 */ /* 0x000fe20007810000 */
[----:B------:R-:W0:Y:S02]  /*caa0*/  MUFU.EX2 R11, R11 ;  /* 0x0000000b000b7308 */ /* 0x000e240000000800 */
[----:B------:R-:W-:Y:S01]  /*cab0*/  @!P1 VIADD R133, R133, 0x36840 ;  /* 0x0003684085859836 */ /* 0x000fe20000000000 */
[----:B------:R-:W-:-:S04]  /*cac0*/  FMNMX.FTZ R5, R159, R10, !PT ;  /* 0x0000000a9f057209 */ /* 0x000fc80007810000 */
[----:B------:R-:W-:Y:S01]  /*cad0*/  FMNMX.FTZ R10, R146, R5, !PT ;  /* 0x00000005920a7209 */ /* 0x000fe20007810000 */
[----:B------:R-:W-:Y:S01]  /*cae0*/  MUFU.EX2 R161, R161 ;  /* 0x000000a100a17308 */ /* 0x000fe20000000800 */
[----:B------:R-:W-:Y:S02]  /*caf0*/  @!P1 PRMT R133, RZ, 0x654, R133 ;  /* 0x00000654ff859816 */ /* 0x000fe40000000085 */
[----:B------:R-:W-:-:S04]  /*cb00*/  FMNMX.FTZ R5, R147, R10, !PT ;  /* 0x0000000a93057209 */ /* 0x000fc80007810000 */
[----:B------:R-:W-:Y:S01]  /*cb10*/  FMNMX.FTZ R10, R150, R5, !PT ;  /* 0x00000005960a7209 */ /* 0x000fe20007810000 */
[----:B------:R-:W-:Y:S01]  /*cb20*/  MUFU.EX2 R13, R13 ;  /* 0x0000000d000d7308 */ /* 0x000fe20000000800 */
        /* <DEDUP_REMOVED lines=8> */
[----:B------:R-:W-:Y:S01]  /*cbb0*/  UIADD3 UR6, UR10, 0x100, URZ ;  /* 0x000001000a067890 */ /* 0x000fe2000fffe03f */
[----:B------:R-:W1:Y:S01]  /*cbc0*/  MUFU.EX2 R200, R200 ;  /* 0x000000c800c87308 */ /* 0x000e620000000800 */
[----:B------:R-:W-:Y:S01]  /*cbd0*/  UMOV UR7, 0x40000040 ;  /* 0x4000004000077882 */ /* 0x000fe20000000000 */
[----:B------:R-:W-:Y:S01]  /*cbe0*/  FMNMX.FTZ R5, R139, R10, !PT ;  /* 0x0000000a8b057209 */ /* 0x000fe20007810000 */
[----:B0-----:R-:W-:-:S03]  /*cbf0*/  FFMA.FTZ R7, R2, R7, R11 ;  /* 0x0000000702077223 */ /* 0x001fc6000001000b */
[----:B------:R-:W-:Y:S02]  /*cc00*/  FMNMX.FTZ R10, R142, R5, !PT ;  /* 0x000000058e0a7209 */ /* 0x000fe40007810000 */
[----:B------:R-:W-:Y:S02]  /*cc10*/  MUFU.EX2 R202, R202 ;  /* 0x000000ca00ca7308 */ /* 0x000fe40000000800 */
[----:B------:R-:W-:-:S04]  /*cc20*/  FMNMX.FTZ R5, R143, R10, !PT ;  /* 0x0000000a8f057209 */ /* 0x000fc80007810000 */
[----:B------:R-:W-:Y:S02]  /*cc30*/  FMNMX.FTZ R10, R130, R5, !PT ;  /* 0x00000005820a7209 */ /* 0x000fe40007810000 */
[----:B------:R-:W-:Y:S01]  /*cc40*/  MUFU.EX2 R169, R169 ;  /* 0x000000a900a97308 */ /* 0x000fe20000000800 */
[C---:B-1----:R-:W-:Y:S01]  /*cc50*/  FADD.FTZ R7, R200.reuse, R7 ;  /* 0x00000007c8077221 */ /* 0x042fe20000010000 */
[----:B------:R-:W-:Y:S02]  /*cc60*/  FMNMX.FTZ R5, R131, R10, !PT ;  /* 0x0000000a83057209 */ /* 0x000fe40007810000 */
[----:B------:R-:W-:Y:S02]  /*cc70*/  F2FP.F16.F32.PACK_AB R200, R200, R11 ;  /* 0x0000000bc8c8723e */ /* 0x000fe400000000ff */
        /* <DEDUP_REMOVED lines=90> */
[-CC-:B------:R-:W-:Y:S01]  /*d220*/  FFMA.FTZ R136, R151, R0.reuse, -R125.reuse ;  /* 0x0000000097887223 */ /* 0x180fe2000001087d */
[----:B------:R-:W-:Y:S01]  /*d230*/  HGMMA.64x192x16.F32 R24, R180, gdesc[UR4].tnspB, R24, gsb0 ;  /* 0x42e00004b4187df0 */ /* 0x000fe20008000818 */
[----:B------:R-:W-:Y:S01]  /*d240*/  UIADD3 UR6, UR10, 0x300, URZ ;  /* 0x000003000a067890 */ /* 0x000fe2000fffe03f */
[----:B------:R-:W-:Y:S01]  /*d250*/  FFMA.FTZ R187, R142, R0, -R125 ;  /* 0x000000008ebb7223 */ /* 0x000fe2000001087d */
[----:B------:R-:W-:Y:S01]  /*d260*/  UMOV UR7, 0x40000040 ;  /* 0x4000004000077882 */ /* 0x000fe20000000000 */
        /* <DEDUP_REMOVED lines=11> */
[----:B------:R-:W-:Y:S01]  /*d320*/  MUFU.EX2 R9, R18 ;  /* 0x0000001200097308 */ /* 0x000fe20000000800 */
[----:B------:R-:W-:Y:S01]  /*d330*/  HGMMA.64x192x16.F32 R24, R176, gdesc[UR4].tnspB, R24, gsb0 ;  /* 0x42e00004b0187df0 */ /* 0x000fe20008000818 */
[-C--:B------:R-:W-:Y:S01]  /*d340*/  FMUL.FTZ R3, R3, R0.reuse ;  /* 0x0000000003037220 */ /* 0x080fe20000410000 */
[-CC-:B------:R-:W-:Y:S01]  /*d350*/  FFMA.FTZ R128, R159, R0.reuse, -R125.reuse ;  /* 0x000000009f807223 */ /* 0x180fe2000001087d */
[----:B------:R-:W-:Y:S01]  /*d360*/  FFMA.FTZ R132, R147, R0, -R125 ;  /* 0x0000000093847223 */ /* 0x000fe2000001087d */
[----:B------:R-:W-:-:S03]  /*d370*/  UIADD3 UR6, UR38, -0x1, URZ ;  /* 0xffffffff26067890 */ /* 0x000fc6000fffe03f */
[----:B------:R-:W0:Y:S04]  /*d380*/  MUFU.EX2 R3, R3 ;  /* 0x0000000300037308 */ /* 0x000e280000000800 */
[----:B------:R-:W-:-:S04]  /*d390*/  UMOV UR38, UR6 ;  /* 0x0000000600267c82 */ /* 0x000fc80008000000 */
[----:B------:R-:W1:Y:S08]  /*d3a0*/  MUFU.EX2 R18, R175 ;  /* 0x000000af00127308 */ /* 0x000e700000000800 */
[----:B------:R-:W2:Y:S01]  /*d3b0*/  MUFU.EX2 R128, R128 ;  /* 0x0000008000807308 */ /* 0x000ea20000000800 */
[----:B0-----:R-:W-:-:S04]  /*d3c0*/  FFMA.FTZ R6, R3, R6, R14 ;  /* 0x0000000603067223 */ /* 0x001fc8000001000e */
[----:B------:R-:W-:Y:S01]  /*d3d0*/  FADD.FTZ R138, R201, R6 ;  /* 0x00000006c98a7221 */ /* 0x000fe20000010000 */
[----:B------:R-:W-:Y:S01]  /*d3e0*/  FFMA.FTZ R6, R139, R0, -R125 ;  /* 0x000000008b067223 */ /* 0x000fe2000001087d */
[----:B------:R-:W-:Y:S01]  /*d3f0*/  F2FP.F16.F32.PACK_AB R201, R201, R14 ;  /* 0x0000000ec9c9723e */ /* 0x000fe200000000ff */
[----:B------:R-:W0:Y:S08]  /*d400*/  MUFU.EX2 R132, R132 ;  /* 0x0000008400847308 */ /* 0x000e300000000800 */
[----:B------:R-:W3:Y:S08]  /*d410*/  MUFU.EX2 R6, R6 ;  /* 0x0000000600067308 */ /* 0x000ef00000000800 */
        /* <DEDUP_REMOVED lines=9> */
[----:B----4-:R-:W-:Y:S02]  /*d4b0*/  @!P1 VIADD R133, R140, 0x36860 ;  /* 0x000368608c859836 */ /* 0x010fe40000000000 */
[----:B------:R-:W-:Y:S01]  /*d4c0*/  FADD.FTZ R140, R202, R7 ;  /* 0x00000007ca8c7221 */ /* 0x000fe20000010000 */
[----:B------:R-:W-:Y:S01]  /*d4d0*/  FADD.FTZ R7, R203, R138 ;  /* 0x0000008acb077221 */ /* 0x000fe20000010000 */
[----:B-1----:R-:W-:-:S02]  /*d4e0*/  F2FP.F16.F32.PACK_AB R203, R18, R203 ;  /* 0x000000cb12cb723e */ /* 0x002fc400000000ff */
[----:B------:R-:W-:Y:S01]  /*d4f0*/  @!P1 PRMT R133, RZ, 0x654, R133 ;  /* 0x00000654ff859816 */ /* 0x000fe20000000085 */
[----:B------:R-:W-:Y:S01]  /*d500*/  FADD.FTZ R138, R18, R7 ;  /* 0x00000007128a7221 */ /* 0x000fe20000010000 */
[----:B------:R-:W-:Y:S02]  /*d510*/  F2FP.F16.F32.PACK_AB R202, R169, R202 ;  /* 0x000000caa9ca723e */ /* 0x000fe400000000ff */
[----:B------:R1:W-:Y:S01]  /*d520*/  @!P1 SYNCS.ARRIVE.TRANS64.RED.A1T0 RZ, [R133+URZ], RZ ;  /* 0x000000ff85ff99a7 */ /* 0x0003e2000810043f */
[----:B------:R-:W-:Y:S01]  /*d530*/  FADD.FTZ R7, R197, R138 ;  /* 0x0000008ac5077221 */ /* 0x000fe20000010000 */
[----:B------:R-:W-:-:S03]  /*d540*/  F2FP.F16.F32.PACK_AB R197, R20, R197 ;  /* 0x000000c514c5723e */ /* 0x000fc600000000ff */
[----:B------:R-:W-:Y:S01]  /*d550*/  FADD.FTZ R130, R20, R7 ;  /* 0x0000000714827221 */ /* 0x000fe20000010000 */
[-CC-:B------:R-:W-:Y:S01]  /*d560*/  FFMA.FTZ R7, R122, R0.reuse, -R125.reuse ;  /* 0x000000007a077223 */ /* 0x180fe2000001087d */
[----:B------:R-:W-:Y:S01]  /*d570*/  FFMA.FTZ R125, R127, R0, -R125 ;  /* 0x000000007f7d7223 */ /* 0x000fe2000001087d */
[----:B-1----:R-:W-:Y:S01]  /*d580*/  FADD.FTZ R133, R169, R140 ;  /* 0x0000008ca9857221 */ /* 0x002fe20000010000 */
[----:B------:R-:W1:Y:S03]  /*d590*/  MUFU.EX2 R122, R143 ;  /* 0x0000008f007a7308 */ /* 0x000e660000000800 */
[----:B------:R-:W-:Y:S01]  /*d5a0*/  FADD.FTZ R140, R196, R133 ;  /* 0x00000085c48c7221 */ /* 0x000fe20000010000 */
[----:B------:R-:W-:-:S03]  /*d5b0*/  F2FP.F16.F32.PACK_AB R196, R161, R196 ;  /* 0x000000c4a1c4723e */ /* 0x000fc600000000ff */
[----:B------:R-:W-:Y:S01]  /*d5c0*/  FADD.FTZ R133, R161, R140 ;  /* 0x0000008ca1857221 */ /* 0x000fe20000010000 */
[----:B------:R4:W5:Y:S03]  /*d5d0*/  MUFU.EX2 R177, R7 ;  /* 0x0000000700b17308 */ /* 0x0009660000000800 */
[----:B------:R-:W-:Y:S01]  /*d5e0*/  FADD.FTZ R138, R198, R133 ;  /* 0x00000085c68a7221 */ /* 0x000fe20000010000 */
[----:B------:R-:W-:Y:S01]  /*d5f0*/  FADD.FTZ R133, R199, R130 ;  /* 0x00000082c7857221 */ /* 0x000fe20000010000 */
[C---:B------:R-:W-:Y:S02]  /*d600*/  F2FP.F16.F32.PACK_AB R198, R13.reuse, R198 ;  /* 0x000000c60dc6723e */ /* 0x040fe400000000ff */
[----:B------:R-:W-:Y:S01]  /*d610*/  FADD.FTZ R139, R13, R138 ;  /* 0x0000008a0d8b7221 */ /* 0x000fe20000010000 */
[C---:B------:R-:W-:Y:S01]  /*d620*/  FADD.FTZ R130, R120.reuse, R133 ;  /* 0x0000008578827221 */ /* 0x040fe20000010000 */
[----:B------:R-:W5:Y:S01]  /*d630*/  MUFU.EX2 R125, R125 ;  /* 0x0000007d007d7308 */ /* 0x000f620000000800 */
[----:B------:R-:W-:Y:S01]  /*d640*/  F2FP.F16.F32.PACK_AB R199, R120, R199 ;  /* 0x000000c778c7723e */ /* 0x000fe200000000ff */
        /* <DEDUP_REMOVED lines=16> */
[C---:B0-----:R-:W-:Y:S01]  /*d750*/  FADD.FTZ R14, R132.reuse, R11 ;  /* 0x0000000b840e7221 */ /* 0x041fe20000010000 */
        /* <DEDUP_REMOVED lines=9> */
[C---:B---3--:R-:W-:Y:S02]  /*d7f0*/  F2FP.F16.F32.PACK_AB R185, R6.reuse, R185 ;  /* 0x000000b906b9723e */ /* 0x048fe400000000ff */
[C---:B------:R-:W-:Y:S01]  /*d800*/  FADD.FTZ R13, R21.reuse, R18 ;  /* 0x00000012150d7221 */ /* 0x040fe20000010000 */
[----:B------:R-:W-:Y:S01]  /*d810*/  FADD.FTZ R14, R6, R11 ;  /* 0x0000000b060e7221 */ /* 0x000fe20000010000 */
[----:B------:R-:W-:-:S02]  /*d820*/  F2FP.F16.F32.PACK_AB R184, R21, R184 ;  /* 0x000000b815b8723e */ /* 0x000fc400000000ff */
[----:B------:R-:W-:Y:S01]  /*d830*/  FADD.FTZ R18, R186, R13 ;  /* 0x0000000dba127221 */ /* 0x000fe20000010000 */
[----:B------:R-:W-:Y:S01]  /*d840*/  FADD.FTZ R11, R187, R14 ;  /* 0x0000000ebb0b7221 */ /* 0x000fe20000010000 */
[C---:B------:R-:W-:Y:S02]  /*d850*/  F2FP.F16.F32.PACK_AB R186, R137.reuse, R186 ;  /* 0x000000ba89ba723e */ /* 0x040fe400000000ff */
[----:B------:R-:W-:Y:S01]  /*d860*/  FADD.FTZ R13, R137, R18 ;  /* 0x00000012890d7221 */ /* 0x000fe20000010000 */
[C---:B-1----:R-:W-:Y:S01]  /*d870*/  FADD.FTZ R14, R122.reuse, R11 ;  /* 0x0000000b7a0e7221 */ /* 0x042fe20000010000 */
[----:B------:R-:W-:Y:S01]  /*d880*/  F2FP.F16.F32.PACK_AB R187, R122, R187 ;  /* 0x000000bb7abb723e */ /* 0x000fe200000000ff */
[----:B------:R-:W-:Y:S02]  /*d890*/  IMAD.MOV.U32 R11, RZ, RZ, R4 ;  /* 0x000000ffff0b7224 */ /* 0x000fe400078e0004 */
[----:B------:R-:W-:Y:S01]  /*d8a0*/  FADD.FTZ R18, R180, R13 ;  /* 0x0000000db4127221 */ /* 0x000fe20000010000 */
[----:B------:R-:W-:Y:S01]  /*d8b0*/  FADD.FTZ R14, R181, R14 ;  /* 0x0000000eb50e7221 */ /* 0x000fe20000010000 */
[----:B------:R-:W-:-:S02]  /*d8c0*/  F2FP.F16.F32.PACK_AB R180, R141, R180 ;  /* 0x000000b48db4723e */ /* 0x000fc400000000ff */
[----:B----4-:R-:W-:Y:S01]  /*d8d0*/  FADD.FTZ R7, R141, R18 ;  /* 0x000000128d077221 */ /* 0x010fe20000010000 */
        /* <DEDUP_REMOVED lines=20> */
.L_x_5943:
        /* <DEDUP_REMOVED lines=99> */
.L_x_5953:
[----:B------:R-:W-:Y:S01]  /*e050*/  ULEA UR5, UR36, UR60, 0x3 ;  /* 0x0000003c24057291 */ /* 0x000fe2000f8e183f */
[----:B------:R-:W-:-:S05]  /*e060*/  IMAD.U32 R2, RZ, RZ, UR61 ;  /* 0x0000003dff027e24 */ /* 0x000fca000f8e00ff */
[----:B------:R-:W-:-:S04]  /*e070*/  SHF.L.U32 R2, R2, 0x1f, RZ ;  /* 0x0000001f02027819 */ /* 0x000fc800000006ff */
[----:B------:R0:W1:Y:S01]  /*e080*/  SYNCS.PHASECHK.TRANS64.TRYWAIT P2, [UR5+0x36850], R2 ;  /* 0x03685002ff0075a7 */ /* 0x0000620008040145 */
[----:B------:R-:W-:Y:S05]  /*e090*/  @!P0 BRA `(.L_x_5954) ;  /* 0x0000000000048947 */ /* 0x000fea0003800000 */
[----:B------:R-:W-:Y:S01]  /*e0a0*/  BPT.TRAP 0x1 ;  /* 0x000000040000795c */ /* 0x000fe20000300000 */
.L_x_5954:
[----:B-1----:R-:W-:Y:S05]  /*e0b0*/  @P2 BRA `(.L_x_5955) ;  /* 0x0000000000082947 */ /* 0x002fea0003800000 */
[----:B------:R-:W1:Y:S02]  /*e0c0*/  SYNCS.PHASECHK.TRANS64.TRYWAIT P0, [UR5+0x36850], R2 ;  /* 0x03685002ff0075a7 */ /* 0x000e640008000145 */
[----:B-1----:R-:W-:Y:S05]  /*e0d0*/  @!P0 BRA `(.L_x_5956) ;  /* 0x000000a0007c8947 */ /* 0x002fea0003800000 */
.L_x_5955:
        /* <DEDUP_REMOVED lines=8> */
[----:B------:R-:W-:-:S04]  /*e160*/  ULOP3.LUT UR60, UR60, 0x3fff, URZ, 0xc0, !UPT ;  /* 0x00003fff3c3c7892 */ /* 0x000fc8000f8ec03f */
        /* <DEDUP_REMOVED lines=12> */
[----:B------:R-:W-:Y:S01]  /*e230*/  IMAD.U32 R6, RZ, RZ, UR5 ;  /* 0x00000005ff067e24 */ /* 0x000fe2000f8e00ff */
[----:B------:R-:W0:Y:S01]  /*e240*/  SHFL.BFLY PT, R3, R2, 0x1, 0x1f ;  /* 0x0c201f0002037f89 */ /* 0x000e2200000e0000 */
[----:B------:R-:W-:-:S03]  /*e250*/  USEL UR36, UR36, URZ, UP0 ;  /* 0x0000003f24247287 */ /* 0x000fc60008000000 */
[----:B------:R-:W1:Y:S01]  /*e260*/  SHFL.BFLY PT, R9, R8, 0x1, 0x1f ;  /* 0x0c201f0008097f89 */ /* 0x000e6200000e0000 */
[----:B0-----:R-:W-:Y:S01]  /*e270*/  FADD.FTZ R13, R2, R3 ;  /* 0x00000003020d7221 */ /* 0x001fe20000010000 */
[----:B------:R-:W-:Y:S02]  /*e280*/  IMAD.MOV.U32 R2, RZ, RZ, -0x800000 ;  /* 0xff800000ff027424 */ /* 0x000fe400078e00ff */
[----:B------:R-:W-:Y:S02]  /*e290*/  IMAD.MOV.U32 R3, RZ, RZ, -0x800000 ;  /* 0xff800000ff037424 */ /* 0x000fe400078e00ff */
[----:B-1----:R-:W-:Y:S01]  /*e2a0*/  FADD.FTZ R14, R8, R9 ;  /* 0x00000009080e7221 */ /* 0x002fe20000010000 */
[----:B------:R-:W-:Y:S01]  /*e2b0*/  FSETP.NE.FTZ.AND P0, PT, R13, RZ, PT ;  /* 0x000000ff0d00720b */ /* 0x000fe20003f15000 */
[----:B------:R-:W-:-:S03]  /*e2c0*/  IMAD.MOV.U32 R9, RZ, RZ, RZ ;  /* 0x000000ffff097224 */ /* 0x000fc600078e00ff */
        /* <DEDUP_REMOVED lines=49> */
[----:B------:R-:W-:Y:S01]  /*e5e0*/  FMUL.FTZ R43, R99, R11 ;  /* 0x0000000b632b7220 */ /* 0x000fe20000410000 */
        /* <DEDUP_REMOVED lines=93> */
.L_x_5926:
        /* <DEDUP_REMOVED lines=30> */
[----:B------:R-:W-:Y:S02]  /*eda0*/  R2UR UR4, R207 ;  /* 0x00000000cf0472ca */ /* 0x000fe400000e0000 */
[----:B------:R-:W-:Y:S02]  /*edb0*/  R2UR UR7, R209 ;  /* 0x00000000d10772ca */ /* 0x000fe400000e0000 */
[----:B------:R-:W-:Y:S02]  /*edc0*/  MOV R20, R17 ;  /* 0x0000001100147202 */ /* 0x000fe40000000f00 */
[----:B0-----:R-:W-:-:S03]  /*edd0*/  MOV R21, R4 ;  /* 0x0000000400157202 */ /* 0x001fc60000000f00 */
[----:B------:R-:W-:-:S04]  /*ede0*/  IMAD.WIDE R4, R215, 0x2, R20 ;  /* 0x00000002d7047825 */ /* 0x000fc800078e0214 */
[----:B------:R-:W-:Y:S01]  /*edf0*/  UIMAD.WIDE UR8, UR4, 0x4, UR8 ;  /* 0x00000004040878a5 */ /* 0x000fe2000f8e0208 */
[C---:B------:R-:W-:Y:S02]  /*ee00*/  IADD3 R143, P0, R4.reuse, 0x4020, RZ ;  /* 0x00004020048f7810 */ /* 0x040fe40007f1e0ff */
[C---:B------:R-:W-:Y:S02]  /*ee10*/  LOP3.LUT R25, R4.reuse, 0x380, RZ, 0xc0, !PT ;  /* 0x0000038004197812 */ /* 0x040fe400078ec0ff */
[C---:B------:R-:W-:Y:S01]  /*ee20*/  IADD3 R103, P2, R4.reuse, 0x20, RZ ;  /* 0x0000002004677810 */ /* 0x040fe20007f5e0ff */
[--C-:B------:R-:W-:Y:S01]  /*ee30*/  IMAD.X R27, RZ, RZ, R5.reuse, P0 ;  /* 0x000000ffff1b7224 */ /* 0x100fe200000e0605 */
[C---:B------:R-:W-:Y:S02]  /*ee40*/  IADD3 R137, P1, R4.reuse, 0x40, RZ ;  /* 0x0000004004897810 */ /* 0x040fe40007f3e0ff */
[C---:B------:R-:W-:Y:S01]  /*ee50*/  IADD3 R139, P6, R4.reuse, 0x60, RZ ;  /* 0x00000060048b7810 */ /* 0x040fe20007fde0ff */
[--C-:B------:R-:W-:Y:S01]  /*ee60*/  IMAD.X R9, RZ, RZ, R5.reuse, P2 ;  /* 0x000000ffff097224 */ /* 0x100fe200010e0605 */
[C---:B------:R-:W-:Y:S01]  /*ee70*/  IADD3 R141, P5, R4.reuse, 0x4000, RZ ;  /* 0x00004000048d7810 */ /* 0x040fe20007fbe0ff */
[--C-:B------:R-:W-:Y:S01]  /*ee80*/  IMAD.X R11, RZ, RZ, R5.reuse, P1 ;  /* 0x000000ffff0b7224 */ /* 0x100fe200008e0605 */
[----:B------:R-:W-:Y:S01]  /*ee90*/  LOP3.LUT R18, R143, 0x380, RZ, 0xc0, !PT ;  /* 0x000003808f127812 */ /* 0x000fe200078ec0ff */
[--C-:B------:R-:W-:Y:S01]  /*eea0*/  IMAD.X R13, RZ, RZ, R5.reuse, P6 ;  /* 0x000000ffff0d7224 */ /* 0x100fe200030e0605 */
[----:B------:R-:W-:Y:S01]  /*eeb0*/  SHF.R.U64 R25, R25, 0x3, RZ ;  /* 0x0000000319197819 */ /* 0x000fe200000012ff */
        /* <DEDUP_REMOVED lines=15> */
[----:B------:R-:W-:-:S02]  /*efb0*/  LOP3.LUT R26, R18, R143, RZ, 0x3c, !PT ;  /* 0x0000008f121a7212 */ /* 0x000fc400078e3cff */
[----:B------:R-:W-:Y:S02]  /*efc0*/  LOP3.LUT R8, R103, 0x380, RZ, 0xc0, !PT ;  /* 0x0000038067087812 */ /* 0x000fe400078ec0ff */
[----:B------:R-:W-:Y:S02]  /*efd0*/  LOP3.LUT R10, R137, 0x380, RZ, 0xc0, !PT ;  /* 0x00000380890a7812 */ /* 0x000fe400078ec0ff */
[----:B------:R-:W-:Y:S02]  /*efe0*/  MOV R18, R4 ;  /* 0x0000000400127202 */ /* 0x000fe40000000f00 */
[----:B------:R-:W-:Y:S02]  /*eff0*/  LOP3.LUT R12, R139, 0x380, RZ, 0xc0, !PT ;  /* 0x000003808b0c7812 */ /* 0x000fe400078ec0ff */
[----:B------:R-:W-:Y:S02]  /*f000*/  LOP3.LUT R14, R141, 0x380, RZ, 0xc0, !PT ;  /* 0x000003808d0e7812 */ /* 0x000fe400078ec0ff */
[----:B------:R-:W-:-:S02]  /*f010*/  F2FP.F16.F32.PACK_AB R4, R125, R24 ;  /* 0x000000187d04723e */ /* 0x000fc400000000ff */
[----:B------:R-:W-:Y:S02]  /*f020*/  LOP3.LUT R24, R151, 0x380, RZ, 0xc0, !PT ;  /* 0x0000038097187812 */ /* 0x000fe400078ec0ff */
[----:B------:R-:W-:Y:S02]  /*f030*/  LOP3.LUT R38, R155, 0x380, RZ, 0xc0, !PT ;  /* 0x000003809b267812 */ /* 0x000fe400078ec0ff */
[----:B------:R-:W-:Y:S02]  /*f040*/  SHF.R.U64 R8, R8, 0x3, RZ ;  /* 0x0000000308087819 */ /* 0x000fe400000012ff */
[----:B------:R-:W-:Y:S02]  /*f050*/  SHF.R.U64 R10, R10, 0x3, RZ ;  /* 0x000000030a0a7819 */ /* 0x000fe400000012ff */
[----:B------:R-:W-:Y:S02]  /*f060*/  LOP3.LUT R28, R145, 0x380, RZ, 0xc0, !PT ;  /* 0x00000380911c7812 */ /* 0x000fe400078ec0ff */
[----:B------:R-:W-:-:S02]  /*f070*/  LOP3.LUT R30, R147, 0x380, RZ, 0xc0, !PT ;  /* 0x00000380931e7812 */ /* 0x000fc400078ec0ff */
[----:B------:R-:W-:Y:S02]  /*f080*/  SHF.R.U64 R12, R12, 0x3, RZ ;  /* 0x000000030c0c7819 */ /* 0x000fe400000012ff */
[----:B------:R-:W-:Y:S02]  /*f090*/  SHF.R.U64 R14, R14, 0x3, RZ ;  /* 0x000000030e0e7819 */ /* 0x000fe400000012ff */
[----:B------:R-:W-:Y:S01]  /*f0a0*/  F2FP.F16.F32.PACK_AB R5, R135, R130 ;  /* 0x000000828705723e */ /* 0x000fe200000000ff */
[----:B------:R-:W-:Y:S01]  /*f0b0*/  BAR.SYNC.DEFER_BLOCKING 0x1, 0x100 ;  /* 0x0044000000007b1d */ /* 0x000fe20000010000 */
[----:B------:R-:W-:Y:S02]  /*f0c0*/  SHF.R.U64 R24, R24, 0x3, RZ ;  /* 0x0000000318187819 */ /* 0x000fe400000012ff */
[----:B------:R-:W-:Y:S02]  /*f0d0*/  SHF.R.U64 R38, R38, 0x3, RZ ;  /* 0x0000000326267819 */ /* 0x000fe400000012ff */
[----:B------:R-:W-:-:S02]  /*f0e0*/  LOP3.LUT R8, R8, R103, RZ, 0x3c, !PT ;  /* 0x0000006708087212 */ /* 0x000fc400078e3cff */
[----:B------:R-:W-:Y:S02]  /*f0f0*/  LOP3.LUT R10, R10, R137, RZ, 0x3c, !PT ;  /* 0x000000890a0a7212 */ /* 0x000fe400078e3cff */
[----:B------:R-:W-:Y:S02]  /*f100*/  LOP3.LUT R32, R149, 0x380, RZ, 0xc0, !PT ;  /* 0x0000038095207812 */ /* 0x000fe400078ec0ff */
[----:B------:R-:W-:Y:S02]  /*f110*/  SHF.R.U64 R28, R28, 0x3, RZ ;  /* 0x000000031c1c7819 */ /* 0x000fe400000012ff */
[----:B------:R-:W-:Y:S02]  /*f120*/  SHF.R.U64 R30, R30, 0x3, RZ ;  /* 0x000000031e1e7819 */ /* 0x000fe400000012ff */
[----:B------:R-:W-:Y:S02]  /*f130*/  LOP3.LUT R12, R12, R139, RZ, 0x3c, !PT ;  /* 0x0000008b0c0c7212 */ /* 0x000fe400078e3cff */
[----:B------:R-:W-:-:S02]  /*f140*/  LOP3.LUT R14, R14, R141, RZ, 0x3c, !PT ;  /* 0x0000008d0e0e7212 */ /* 0x000fc400078e3cff */
[----:B------:R-:W-:Y:S02]  /*f150*/  LOP3.LUT R36, R153, 0x380, RZ, 0xc0, !PT ;  /* 0x0000038099247812 */ /* 0x000fe400078ec0ff */
[----:B------:R-:W-:Y:S02]  /*f160*/  LOP3.LUT R34, R24, R151, RZ, 0x3c, !PT ;  /* 0x0000009718227212 */ /* 0x000fe400078e3cff */
[----:B------:R-:W-:Y:S01]  /*f170*/  LOP3.LUT R24, R38, R155, RZ, 0x3c, !PT ;  /* 0x0000009b26187212 */ /* 0x000fe200078e3cff */
[----:B------:R0:W-:Y:S01]  /*f180*/  STSM.16.M88.4 [R18], R4 ;  /* 0x0000000412007844 */ /* 0x0001e20000000200 */
[----:B------:R-:W-:Y:S02]  /*f190*/  SHF.R.U64 R32, R32, 0x3, RZ ;  /* 0x0000000320207819 */ /* 0x000fe400000012ff */
[----:B------:R-:W-:Y:S02]  /*f1a0*/  LOP3.LUT R28, R28, R145, RZ, 0x3c, !PT ;  /* 0x000000911c1c7212 */ /* 0x000fe400078e3cff */
[----:B------:R-:W-:-:S02]  /*f1b0*/  LOP3.LUT R30, R30, R147, RZ, 0x3c, !PT ;  /* 0x000000931e1e7212 */ /* 0x000fc400078e3cff */
[----:B------:R-:W-:Y:S02]  /*f1c0*/  MOV R132, R8 ;  /* 0x0000000800847202 */ /* 0x000fe40000000f00 */
[----:B------:R-:W-:Y:S02]  /*f1d0*/  MOV R130, R10 ;  /* 0x0000000a00827202 */ /* 0x000fe40000000f00 */
[----:B------:R-:W-:Y:S02]  /*f1e0*/  MOV R128, R12 ;  /* 0x0000000c00807202 */ /* 0x000fe40000000f00 */
[----:B------:R-:W-:Y:S02]  /*f1f0*/  MOV R125, R14 ;  /* 0x0000000e007d7202 */ /* 0x000fe40000000f00 */
        /* <DEDUP_REMOVED lines=8> */
[----:B------:R-:W-:-:S02]  /*f280*/  F2FP.F16.F32.PACK_AB R11, R47, R46 ;  /* 0x0000002e2f0b723e */ /* 0x000fc400000000ff */
[----:B------:R-:W-:Y:S02]  /*f290*/  SHF.R.U64 R36, R36, 0x3, RZ ;  /* 0x0000000324247819 */ /* 0x000fe400000012ff */
[----:B------:R-:W-:Y:S01]  /*f2a0*/  F2FP.F16.F32.PACK_AB R12, R49, R48 ;  /* 0x00000030310c723e */ /* 0x000fe200000000ff */
[----:B------:R1:W-:Y:S01]  /*f2b0*/  STSM.16.M88.4 [R130], R8 ;  /* 0x0000000882007844 */ /* 0x0003e20000000200 */
[----:B------:R-:W-:Y:S02]  /*f2c0*/  F2FP.F16.F32.PACK_AB R13, R51, R50 ;  /* 0x00000032330d723e */ /* 0x000fe400000000ff */
[----:B------:R-:W-:Y:S02]  /*f2d0*/  F2FP.F16.F32.PACK_AB R14, R53, R52 ;  /* 0x00000034350e723e */ /* 0x000fe400000000ff */
[----:B------:R-:W-:Y:S02]  /*f2e0*/  F2FP.F16.F32.PACK_AB R15, R55, R54 ;  /* 0x00000036370f723e */ /* 0x000fe400000000ff */
[----:B------:R-:W-:-:S02]  /*f2f0*/  MOV R103, R26 ;  /* 0x0000001a00677202 */ /* 0x000fc40000000f00 */
[----:B------:R-:W-:Y:S01]  /*f300*/  MOV R18, R24 ;  /* 0x0000001800127202 */ /* 0x000fe20000000f00 */
[----:B------:R2:W-:Y:S01]  /*f310*/  STSM.16.M88.4 [R128], R12 ;  /* 0x0000000c80007844 */ /* 0x0005e20000000200 */
[----:B------:R-:W-:Y:S02]  /*f320*/  LOP3.LUT R32, R32, R149, RZ, 0x3c, !PT ;  /* 0x0000009520207212 */ /* 0x000fe400078e3cff */
[----:B------:R-:W-:Y:S02]  /*f330*/  MOV R102, R28 ;  /* 0x0000001c00667202 */ /* 0x000fe40000000f00 */
[----:B------:R-:W-:Y:S02]  /*f340*/  MOV R38, R30 ;  /* 0x0000001e00267202 */ /* 0x000fe40000000f00 */
[----:B------:R-:W-:Y:S02]  /*f350*/  F2FP.F16.F32.PACK_AB R24, R57, R56 ;  /* 0x000000383918723e */ /* 0x000fe400000000ff */
[----:B------:R-:W-:-:S02]  /*f360*/  F2FP.F16.F32.PACK_AB R25, R59, R58 ;  /* 0x0000003a3b19723e */ /* 0x000fc400000000ff */
[----:B------:R-:W-:Y:S02]  /*f370*/  F2FP.F16.F32.PACK_AB R26, R61, R60 ;  /* 0x0000003c3d1a723e */ /* 0x000fe400000000ff */
[----:B------:R-:W-:Y:S02]  /*f380*/  F2FP.F16.F32.PACK_AB R27, R63, R62 ;  /* 0x0000003e3f1b723e */ /* 0x000fe400000000ff */
[----:B------:R-:W-:Y:S02]  /*f390*/  F2FP.F16.F32.PACK_AB R28, R65, R64 ;  /* 0x00000040411c723e */ /* 0x000fe400000000ff */
[----:B------:R-:W-:Y:S01]  /*f3a0*/  F2FP.F16.F32.PACK_AB R29, R67, R66 ;  /* 0x00000042431d723e */ /* 0x000fe200000000ff */
[----:B------:R-:W-:Y:S01]  /*f3b0*/  STSM.16.M88.4 [R125], R24 ;  /* 0x000000187d007844 */ /* 0x000fe20000000200 */
[----:B------:R-:W-:Y:S01]  /*f3c0*/  F2FP.F16.F32.PACK_AB R30, R69, R68 ;  /* 0x00000044451e723e */ /* 0x000fe200000000ff */
[----:B------:R-:W3:Y:S01]  /*f3d0*/  LDC R65, c[0x0][0xbe8] ;  /* 0x0002fa00ff417b82 */ /* 0x000ee20000000800 */
[----:B------:R-:W-:-:S02]  /*f3e0*/  F2FP.F16.F32.PACK_AB R31, R71, R70 ;  /* 0x00000046471f723e */ /* 0x000fc400000000ff */
[----:B------:R-:W-:Y:S02]  /*f3f0*/  LOP3.LUT R36, R36, R153, RZ, 0x3c, !PT ;  /* 0x0000009924247212 */ /* 0x000fe400078e3cff */
[----:B0-----:R-:W-:Y:S01]  /*f400*/  F2FP.F16.F32.PACK_AB R4, R73, R72 ;  /* 0x000000484904723e */ /* 0x001fe200000000ff */
[----:B------:R-:W-:Y:S01]  /*f410*/  STSM.16.M88.4 [R103], R28 ;  /* 0x0000001c67007844 */ /* 0x000fe20000000200 */
[----:B------:R-:W-:Y:S02]  /*f420*/  F2FP.F16.F32.PACK_AB R5, R75, R74 ;  /* 0x0000004a4b05723e */ /* 0x000fe400000000ff */
[----:B------:R-:W-:Y:S02]  /*f430*/  F2FP.F16.F32.PACK_AB R6, R77, R76 ;  /* 0x0000004c4d06723e */ /* 0x000fe400000000ff */
[----:B------:R-:W-:Y:S02]  /*f440*/  F2FP.F16.F32.PACK_AB R7, R79, R78 ;  /* 0x0000004e4f07723e */ /* 0x000fe400000000ff */
[----:B-1----:R-:W-:-:S02]  /*f450*/  F2FP.F16.F32.PACK_AB R8, R81, R80 ;  /* 0x000000505108723e */ /* 0x002fc400000000ff */
[----:B------:R-:W-:Y:S01]  /*f460*/  F2FP.F16.F32.PACK_AB R9, R83, R82 ;  /* 0x000000525309723e */ /* 0x000fe200000000ff */
[----:B------:R0:W-:Y:S01]  /*f470*/  STSM.16.M88.4 [R102], R4 ;  /* 0x0000000466007844 */ /* 0x0001e20000000200 */
[----:B------:R-:W-:Y:S02]  /*f480*/  F2FP.F16.F32.PACK_AB R10, R85, R84 ;  /* 0x00000054550a723e */ /* 0x000fe400000000ff */
[----:B------:R-:W-:Y:S02]  /*f490*/  F2FP.F16.F32.PACK_AB R11, R87, R86 ;  /* 0x00000056570b723e */ /* 0x000fe400000000ff */
[----:B------:R-:W-:Y:S02]  /*f4a0*/  MOV R32, R32 ;  /* 0x0000002000207202 */ /* 0x000fe40000000f00 */
[----:B--2---:R-:W-:Y:S01]  /*f4b0*/  F2FP.F16.F32.PACK_AB R12, R89, R88 ;  /* 0x00000058590c723e */ /* 0x004fe200000000ff */
[----:B------:R1:W-:Y:S01]  /*f4c0*/  STSM.16.M88.4 [R38], R8 ;  /* 0x0000000826007844 */ /* 0x0003e20000000200 */
[----:B------:R-:W-:-:S02]  /*f4d0*/  F2FP.F16.F32.PACK_AB R13, R91, R90 ;  /* 0x0000005a5b0d723e */ /* 0x000fc400000000ff */
[----:B------:R-:W-:Y:S02]  /*f4e0*/  F2FP.F16.F32.PACK_AB R14, R93, R92 ;  /* 0x0000005c5d0e723e */ /* 0x000fe400000000ff */
[----:B------:R-:W-:Y:S02]  /*f4f0*/  F2FP.F16.F32.PACK_AB R15, R95, R94 ;  /* 0x0000005e5f0f723e */ /* 0x000fe400000000ff */
[----:B------:R-:W-:Y:S01]  /*f500*/  MOV R34, R34 ;  /* 0x0000002200227202 */ /* 0x000fe20000000f00 */
[----:B0-----:R-:W-:Y:S01]  /*f510*/  IMAD.U32 R4, RZ, RZ, UR8 ;  /* 0x00000008ff047e24 */ /* 0x001fe2000f8e00ff */
[----:B------:R-:W-:Y:S01]  /*f520*/  MOV R36, R36 ;  /* 0x0000002400247202 */ /* 0x000fe20000000f00 */
[----:B------:R0:W-:Y:S01]  /*f530*/  STSM.16.M88.4 [R32], R12 ;  /* 0x0000000c20007844 */ /* 0x0001e20000000200 */
[----:B------:R-:W-:Y:S01]  /*f540*/  PLOP3.LUT P0, PT, PT, PT, UP0, 0x80, 0x0 ;  /* 0x000000000000781c */ /* 0x000fe20003f0f008 */
[----:B------:R-:W-:Y:S01]  /*f550*/  IMAD.U32 R5, RZ, RZ, UR9 ;  /* 0x00000009ff057e24 */ /* 0x000fe2000f8e00ff */
[----:B------:R-:W-:Y:S01]  /*f560*/  ULDC.64 UR8, c[0x0][0xc08] ;  /* 0x0003020000087ab9 */ /* 0x000fe20000000a00 */
[----:B------:R0:W-:Y:S04]  /*f570*/  STSM.16.M88.4 [R34], R96 ;  /* 0x0000006022007844 */ /* 0x0001e80000000200 */
[----:B------:R0:W-:Y:S04]  /*f580*/  STSM.16.M88.4 [R36], R104 ;  /* 0x0000006824007844 */ /* 0x0001e80000000200 */
[----:B------:R0:W-:Y:S01]  /*f590*/  STSM.16.M88.4 [R18], R112 ;  /* 0x0000007012007844 */ /* 0x0001e20000000200 */
[----:B------:R-:W-:Y:S06]  /*f5a0*/  BAR.SYNC.DEFER_BLOCKING 0x1, 0x100 ;  /* 0x0044000000007b1d */ /* 0x000fec0000010000 */
[----:B------:R-:W2:Y:S01]  /*f5b0*/  @P0 LDG.E R0, desc[UR10][R4.64] ;  /* 0x0000000a04000981 */ /* 0x000ea2000c1e1900 */
[----:B---3--:R-:W-:Y:S01]  /*f5c0*/  ISETP.NE.AND P1, PT, R65, 0x1, PT ;  /* 0x000000014100780c */ /* 0x008fe20003f25270 */
[----:B------:R-:W-:-:S04]  /*f5d0*/  UISETP.NE.U32.AND UP1, UPT, UR8, URZ, UPT ;  /* 0x0000003f0800728c */ /* 0x000fc8000bf25070 */
[----:B------:R-:W-:-:S06]  /*f5e0*/  UISETP.NE.AND.EX UP1, UPT, UR9, URZ, UPT, UP1 ;  /* 0x0000003f0900728c */ /* 0x000fcc000bf25310 */
[----:B------:R-:W-:Y:S02]  /*f5f0*/  PLOP3.LUT P2, PT, PT, PT, UP1, 0x80, 0x0 ;  /* 0x000000000000781c */ /* 0x000fe40003f4f018 */
[----:B------:R-:W3:Y:S03]  /*f600*/  @P1 LDC R6, c[0x0][0xbec] ;  /* 0x0002fb00ff061b82 */ /* 0x000ee60000000800 */
[----:B------:R-:W-:-:S04]  /*f610*/  @UP1 ULEA UR8, UP2, UR4, UR8, 0x2 ;  /* 0x0000000804081291 */ /* 0x000fc8000f84103f */
[----:B------:R-:W-:Y:S01]  /*f620*/  @UP1 ULEA.HI.X UR9, UR4, UR9, UR7, 0x2, UP2 ;  /* 0x0000000904091291 */ /* 0x000fe200090f1407 */
[----:B-1----:R-:W1:Y:S01]  /*f630*/  @P1 LDC R8, c[0x0][0xbf0] ;  /* 0x0002fc00ff081b82 */ /* 0x002e620000000800 */
[----:B------:R-:W-:Y:S01]  /*f640*/  IMAD.U32 R10, RZ, RZ, UR8 ;  /* 0x00000008ff0a7e24 */ /* 0x000fe2000f8e00ff */
[----:B------:R-:W-:Y:S01]  /*f650*/  ULDC UR7, c[0x0][0xa88] ;  /* 0x0002a20000077ab9 */ /* 0x000fe20000000800 */
[----:B------:R-:W-:Y:S02]  /*f660*/  UMOV UR4, URZ ;  /* 0x0000003f00047c82 */ /* 0x000fe40008000000 */
[----:B------:R-:W-:Y:S01]  /*f670*/  IMAD.U32 R11, RZ, RZ, UR9 ;  /* 0x00000009ff0b7e24 */ /* 0x000fe2000f8e00ff */
[----:B--2---:R-:W-:Y:S01]  /*f680*/  @P0 R2UR UR4, R0 ;  /* 0x00000000000402ca */ /* 0x004fe200000e0000 */
[----:B------:R-:W-:-:S06]  /*f690*/  IMAD.U32 R0, RZ, RZ, UR7 ;  /* 0x00000007ff007e24 */ /* 0x000fcc000f8e00ff */
[----:B------:R0:W5:Y:S01]  /*f6a0*/  @P2 LDG.E R0, desc[UR10][R10.64] ;  /* 0x0000000a0a002981 */ /* 0x000162000c1e1900 */
[----:B-1-3--:R-:W-:Y:S07]  /*f6b0*/  @P2 BRA `(.L_x_5959) ;  /* 0x0000000000142947 */ /* 0x00afee0003800000 */
[----:B------:R-:W-:Y:S05]  /*f6c0*/  @!P0 BRA `(.L_x_5959) ;  /* 0x0000000000108947 */ /* 0x000fea0003800000 */
[----:B------:R-:W-:Y:S02]  /*f6d0*/  ULDC.64 UR8, c[0x0][0x208] ;  /* 0x0000820000087ab9 */ /* 0x000fe40000000a00 */
[----:B------:R-:W2:Y:S04]  /*f6e0*/  LDG.E R7, desc[UR8][R4.64] ;  /* 0x0000000804077981 */ /* 0x000ea8000c1e1900 */
[----:B-----5:R-:W2:Y:S02]  /*f6f0*/  LDG.E R0, desc[UR8][R4.64+0x4] ;  /* 0x0000040804007981 */ /* 0x020ea4000c1e1900 */
[----:B--2---:R-:W-:-:S07]  /*f700*/  IMAD.IADD R0, R0, 0x1, -R7 ;  /* 0x0000000100007824 */ /* 0x004fce00078e0a07 */
.L_x_5959:
[----:B------:R-:W-:Y:S01]  /*f710*/  R2UR UR18, R208 ;  /* 0x00000000d01272ca */ /* 0x000fe200000e0000 */
[----:B------:R-:W-:Y:S01]  /*f720*/  ULDC.64 UR12, c[0x0][0xb90] ;  /* 0x0002e400000c7ab9 */ /* 0x000fe20000000a00 */
[----:B------:R-:W-:Y:S01]  /*f730*/  R2UR UR17, R19 ;  /* 0x00000000131172ca */ /* 0x000fe200000e0000 */
[----:B------:R-:W-:Y:S01]  /*f740*/  USHF.R.S32.HI UR11, URZ, 0x1f, UR4 ;  /* 0x0000001f3f0b7899 */ /* 0x000fe20008011404 */
[----:B------:R-:W-:Y:S01]  /*f750*/  R2UR UR16, R209 ;  /* 0x00000000d11072ca */ /* 0x000fe200000e0000 */
[----:B------:R-:W-:Y:S01]  /*f760*/  UMOV UR10, UR4 ;  /* 0x00000004000a7c82 */ /* 0x000fe20008000000 */
[----:B------:R-:W-:Y:S01]  /*f770*/  R2UR UR15, R207 ;  /* 0x00000000cf0f72ca */ /* 0x000fe200000e0000 */
[----:B-----5:R-:W-:Y:S01]  /*f780*/  IMAD R67, R0, R65, RZ ;  /* 0x0000004100437224 */ /* 0x020fe200078e02ff */
[----:B------:R-:W-:-:S05]  /*f790*/  ULDC.64 UR20, c[0x0][0x208] ;  /* 0x0000820000147ab9 */ /* 0x000fca0000000a00 */
[----:B------:R-:W-:Y:S02]  /*f7a0*/  USHF.R.S32.HI UR14, URZ, 0x1f, UR18 ;  /* 0x0000001f3f0e7899 */ /* 0x000fe40008011412 */
[----:B------:R-:W-:Y:S01]  /*f7b0*/  VIADD R7, R23, UR17 ;  /* 0x0000001117077c36 */ /* 0x000fe20008000000 */
[----:B------:R-:W-:Y:S01]  /*f7c0*/  UIMAD.WIDE.U32 UR8, UR18, UR12, UR10 ;  /* 0x0000000c120872a5 */ /* 0x000fe2000f8e000a */
[----:B------:R-:W-:Y:S01]  /*f7d0*/  VIADD R26, R214, UR17 ;  /* 0x00000011d61a7c36 */ /* 0x000fe20008000000 */
[----:B------:R-:W-:Y:S01]  /*f7e0*/  UIMAD UR7, UR14, UR12, URZ ;  /* 0x0000000c0e0772a4 */ /* 0x000fe2000f8e023f */
[----:B------:R-:W-:Y:S01]  /*f7f0*/  @P1 IMAD.HI.U32 R5, R7, R6, RZ ;  /* 0x0000000607051227 */ /* 0x000fe200078e00ff */
[----:B------:R-:W-:Y:S02]  /*f800*/  USEL UR16, UR16, URZ, !UP0 ;  /* 0x0000003f10107287 */ /* 0x000fe4000c000000 */
[----:B------:R-:W-:Y:S01]  /*f810*/  UIMAD UR7, UR18, UR13, UR7 ;  /* 0x0000000d120772a4 */ /* 0x000fe2000f8e0207 */
[----:B------:R-:W-:Y:S01]  /*f820*/  IMAD.MOV.U32 R4, RZ, RZ, R7 ;  /* 0x000000ffff047224 */ /* 0x000fe200078e0007 */
[----:B------:R-:W-:Y:S01]  /*f830*/  @P1 SHF.R.U32.HI R4, RZ, R8, R5 ;  /* 0x00000008ff041219 */ /* 0x000fe20000011605 */
[----:B------:R-:W-:Y:S01]  /*f840*/  ULDC.64 UR12, c[0x0][0xb98] ;  /* 0x0002e600000c7ab9 */ /* 0x000fe20000000a00 */
[----:B------:R-:W-:Y:S01]  /*f850*/  UIADD3 UR9, UR9, UR7, URZ ;  /* 0x0000000709097290 */ /* 0x000fe2000fffe03f */
[----:B------:R-:W-:Y:S01]  /*f860*/  IMAD R5, R210, 0x40, R16 ;  /* 0x00000040d2057824 */ /* 0x000fe200078e0210 */
[----:B------:R-:W-:Y:S01]  /*f870*/  USEL UR15, UR15, URZ, !UP0 ;  /* 0x0000003f0f0f7287 */ /* 0x000fe2000c000000 */
[----:B------:R-:W-:Y:S01]  /*f880*/  IMAD.MOV R6, RZ, RZ, -R4 ;  /* 0x000000ffff067224 */ /* 0x000fe200078e0a04 */
[----:B------:R-:W-:Y:S01]  /*f890*/  UIMAD UR7, UR16, UR12, URZ ;  /* 0x0000000c100772a4 */ /* 0x000fe2000f8e023f */
[----:B------:R-:W-:Y:S01]  /*f8a0*/  IMAD.WIDE R20, R5, 0x2, R20 ;  /* 0x0000000205147825 */ /* 0x000fe200078e0214 */
[----:B------:R-:W-:Y:S01]  /*f8b0*/  UIMAD.WIDE.U32 UR8, UR15, UR12, UR8 ;  /* 0x0000000c0f0872a5 */ /* 0x000fe2000f8e0008 */
[----:B------:R-:W-:Y:S01]  /*f8c0*/  SHF.R.S32.HI R5, RZ, 0x1f, R4 ;  /* 0x0000001fff057819 */ /* 0x000fe20000011404 */
[----:B------:R-:W-:Y:S01]  /*f8d0*/  UIMAD UR7, UR15, UR13, UR7 ;  /* 0x0000000d0f0772a4 */ /* 0x000fe2000f8e0207 */
[----:B------:R-:W-:Y:S01]  /*f8e0*/  IMAD R7, R65, R6, R7 ;  /* 0x0000000641077224 */ /* 0x000fe200078e0207 */
[----:B0-----:R-:W-:Y:S01]  /*f8f0*/  IADD3 R13, P2, R20, 0x1000, RZ ;  /* 0x00001000140d7810 */ /* 0x001fe20007f5e0ff */
[----:B------:R-:W-:Y:S01]  /*f900*/  ULDC.64 UR12, c[0x0][0xaa0] ;  /* 0x0002a800000c7ab9 */ /* 0x000fe20000000a00 */
[----:B------:R-:W-:-:S02]  /*f910*/  IADD3 R4, P0, R4, UR8, RZ ;  /* 0x0000000804047c10 */ /* 0x000fc4000ff1e0ff */
[----:B------:R-:W-:Y:S01]  /*f920*/  IMAD.U32 R8, RZ, RZ, UR7 ;  /* 0x00000007ff087e24 */ /* 0x000fe2000f8e00ff */
[----:B------:R-:W-:Y:S02]  /*f930*/  SHF.R.S32.HI R6, RZ, 0x1f, R7 ;  /* 0x0000001fff067819 */ /* 0x000fe40000011407 */
[----:B------:R-:W-:Y:S02]  /*f940*/  LOP3.LUT R12, R13, 0x380, RZ, 0xc0, !PT ;  /* 0x000003800d0c7812 */ /* 0x000fe400078ec0ff */
[----:B------:R-:W-:Y:S01]  /*f950*/  IADD3.X R5, R5, UR9, R8, P0, !PT ;  /* 0x0000000905057c10 */ /* 0x000fe200087fe408 */
[----:B------:R-:W-:Y:S01]  /*f960*/  ULDC.64 UR8, c[0x0][0xb88] ;  /* 0x0002e20000087ab9 */ /* 0x000fe20000000a00 */
[----:B------:R-:W-:Y:S01]  /*f970*/  SHF.R.U64 R12, R12, 0x3, RZ ;  /* 0x000000030c0c7819 */ /* 0x000fe200000012ff */
[----:B------:R-:W-:Y:S01]  /*f980*/  IMAD R6, R6, UR8, RZ ;  /* 0x0000000806067c24 */ /* 0x000fe2000f8e02ff */
[----:B------:R-:W-:Y:S01]  /*f990*/  IADD3 R9, P6, R20, 0x2000, RZ ;  /* 0x0000200014097810 */ /* 0x000fe20007fde0ff */
[----:B------:R-:W-:Y:S01]  /*f9a0*/  IMAD.WIDE.U32 R4, R7, UR8, R4 ;  /* 0x0000000807047c25 */ /* 0x000fe2000f8e0004 */
[----:B------:R-:W-:-:S02]  /*f9b0*/  LOP3.LUT R12, R12, R13, RZ, 0x3c, !PT ;  /* 0x0000000d0c0c7212 */ /* 0x000fc400078e3cff */
        /* <DEDUP_REMOVED lines=8> */
[----:B------:R-:W-:Y:S01]  /*fa40*/  LOP3.LUT R8, R9, 0x380, RZ, 0xc0, !PT ;  /* 0x0000038009087812 */ /* 0x000fe200078ec0ff */
[----:B------:R-:W-:Y:S01]  /*fa50*/  SHFL.IDX PT, R18, R10, RZ, 0x1c1f ;  /* 0x001c1fff0a127589 */ /* 0x000fe200000e0000 */
[----:B------:R-:W-:-:S02]  /*fa60*/  LEA.HI.X R14, R4, UR9, R5, 0x2, P0 ;  /* 0x00000009040e7c11 */ /* 0x000fc400080f1405 */
[C---:B------:R-:W-:Y:S01]  /*fa70*/  IADD3 R45, P0, R20.reuse, 0x5000, RZ ;  /* 0x00005000142d7810 */ /* 0x040fe20007f1e0ff */
[----:B------:R-:W-:Y:S01]  /*fa80*/  SHFL.IDX PT, R36, R10, 0x1, 0x1c1f ;  /* 0x003c1f000a247f89 */ /* 0x000fe200000e0000 */
[----:B------:R-:W-:Y:S02]  /*fa90*/  LOP3.LUT R24, R25, 0x380, RZ, 0xc0, !PT ;  /* 0x0000038019187812 */ /* 0x000fe400078ec0ff */
[----:B------:R-:W-:Y:S01]  /*faa0*/  LOP3.LUT R44, R45, 0x380, RZ, 0xc0, !PT ;  /* 0x000003802d2c7812 */ /* 0x000fe200078ec0ff */
[----:B------:R-:W0:Y:S01]  /*fab0*/  SHFL.IDX PT, R19, R14, RZ, 0x1c1f ;  /* 0x001c1fff0e137589 */ /* 0x000e2200000e0000 */
[----:B------:R-:W-:Y:S02]  /*fac0*/  IADD3 R5, P5, R20, 0x3000, RZ ;  /* 0x0000300014057810 */ /* 0x000fe40007fbe0ff */
[----:B------:R-:W-:Y:S01]  /*fad0*/  SHF.R.U64 R44, R44, 0x3, RZ ;  /* 0x000000032c2c7819 */ /* 0x000fe200000012ff */
[----:B------:R-:W1:Y:S01]  /*fae0*/  SHFL.IDX PT, R37, R14, 0x1, 0x1c1f ;  /* 0x003c1f000e257f89 */ /* 0x000e6200000e0000 */
[----:B------:R-:W-:-:S02]  /*faf0*/  SHF.R.U64 R24, R24, 0x3, RZ ;  /* 0x0000000318187819 */ /* 0x000fc400000012ff */
[----:B------:R-:W-:Y:S01]  /*fb00*/  LOP3.LUT R44, R44, R45, RZ, 0x3c, !PT ;  /* 0x0000002d2c2c7212 */ /* 0x000fe200078e3cff */
[--C-:B------:R-:W-:Y:S01]  /*fb10*/  IMAD.X R45, RZ, RZ, R21.reuse, P0 ;  /* 0x000000ffff2d7224 */ /* 0x100fe200000e0615 */
[----:B------:R-:W-:Y:S02]  /*fb20*/  LOP3.LUT R4, R5, 0x380, RZ, 0xc0, !PT ;  /* 0x0000038005047812 */ /* 0x000fe400078ec0ff */
[----:B------:R-:W-:Y:S02]  /*fb30*/  LOP3.LUT R48, R49, 0x380, RZ, 0xc0, !PT ;  /* 0x0000038031307812 */ /* 0x000fe400078ec0ff */
[----:B------:R-:W-:Y:S02]  /*fb40*/  LOP3.LUT P0, RZ, R212, 0x3, RZ, 0xc0, !PT ;  /* 0x00000003d4ff7812 */ /* 0x000fe4000780c0ff */
[----:B------:R-:W-:Y:S01]  /*fb50*/  LOP3.LUT R24, R24, R25, RZ, 0x3c, !PT ;  /* 0x0000001918187212 */ /* 0x000fe200078e3cff */
[----:B------:R-:W-:Y:S01]  /*fb60*/  IMAD.X R25, RZ, RZ, R21, P2 ;  /* 0x000000ffff197224 */ /* 0x000fe200010e0615 */
[----:B------:R-:W-:-:S02]  /*fb70*/  IADD3 R33, P3, R20, 0x6000, RZ ;  /* 0x0000600014217810 */ /* 0x000fc40007f7e0ff */
[----:B------:R-:W-:Y:S02]  /*fb80*/  SHF.R.U64 R8, R8, 0x3, RZ ;  /* 0x0000000308087819 */ /* 0x000fe400000012ff */
[----:B------:R-:W-:Y:S02]  /*fb90*/  SHF.R.U64 R4, R4, 0x3, RZ ;  /* 0x0000000304047819 */ /* 0x000fe400000012ff */
[----:B------:R-:W-:Y:S02]  /*fba0*/  SHF.R.U64 R48, R48, 0x3, RZ ;  /* 0x0000000330307819 */ /* 0x000fe400000012ff */
[-C--:B------:R-:W-:Y:S02]  /*fbb0*/  ISETP.GE.OR P2, PT, R26, R67.reuse, P0 ;  /* 0x000000431a00720c */ /* 0x080fe40000746670 */
[----:B------:R-:W-:Y:S02]  /*fbc0*/  ISETP.GE.OR P0, PT, R6, R67, P0 ;  /* 0x000000430600720c */ /* 0x000fe40000706670 */
[----:B------:R-:W-:-:S02]  /*fbd0*/  LOP3.LUT R32, R33, 0x380, RZ, 0xc0, !PT ;  /* 0x0000038021207812 */ /* 0x000fc400078ec0ff */
[----:B------:R-:W-:Y:S01]  /*fbe0*/  LOP3.LUT R8, R8, R9, RZ, 0x3c, !PT ;  /* 0x0000000908087212 */ /* 0x000fe200078e3cff */
[--C-:B------:R-:W-:Y:S01]  /*fbf0*/  IMAD.X R9, RZ, RZ, R21.reuse, P6 ;  /* 0x000000ffff097224 */ /* 0x100fe200030e0615 */
[----:B------:R-:W-:Y:S01]  /*fc00*/  LOP3.LUT R4, R4, R5, RZ, 0x3c, !PT ;  /* 0x0000000504047212 */ /* 0x000fe200078e3cff */
[--C-:B------:R-:W-:Y:S01]  /*fc10*/  IMAD.X R5, RZ, RZ, R21.reuse, P5 ;  /* 0x000000ffff057224 */ /* 0x100fe200028e0615 */
[----:B------:R-:W-:Y:S01]  /*fc20*/  LOP3.LUT R48, R48, R49, RZ, 0x3c, !PT ;  /* 0x0000003130307212 */ /* 0x000fe200078e3cff */
[----:B------:R-:W-:Y:S01]  /*fc30*/  IMAD.X R49, RZ, RZ, R21, P4 ;  /* 0x000000ffff317224 */ /* 0x000fe200020e0615 */
[C---:B------:R-:W-:Y:S01]  /*fc40*/  IADD3 R61, P6, R20.reuse, 0x8000, RZ ;  /* 0x00008000143d7810 */ /* 0x040fe20007fde0ff */
[----:B0-----:R-:W-:Y:S01]  /*fc50*/  @!P2 ST.E desc[UR20][R18.64], R2 ;  /* 0x000000021200a985 */ /* 0x001fe2000c101914 */
[C---:B------:R-:W-:Y:S02]  /*fc60*/  IADD3 R57, P5, R20.reuse, 0x9000, RZ ;  /* 0x0000900014397810 */ /* 0x040fe40007fbe0ff */
[C---:B------:R-:W-:Y:S01]  /*fc70*/  IADD3 R53, P4, R20.reuse, 0xa000, RZ ;  /* 0x0000a00014357810 */ /* 0x040fe20007f9e0ff */
[----:B-1----:R0:W-:Y:S01]  /*fc80*/  @!P0 ST.E desc[UR20][R36.64], R3 ;  /* 0x0000000324008985 */ /* 0x0021e2000c101914 */
[----:B------:R-:W-:-:S02]  /*fc90*/  LOP3.LUT R11, R20, 0x380, RZ, 0xc0, !PT ;  /* 0x00000380140b7812 */ /* 0x000fc400078ec0ff */
[----:B------:R-:W-:Y:S01]  /*fca0*/  SHF.R.U64 R32, R32, 0x3, RZ ;  /* 0x0000000320207819 */ /* 0x000fe200000012ff */
[----:B------:R-:W-:Y:S01]  /*fcb0*/  UIMAD UR7, UR11, UR12, URZ ;  /* 0x0000000c0b0772a4 */ /* 0x000fe2000f8e023f */
[----:B------:R-:W-:Y:S01]  /*fcc0*/  LOP3.LUT R60, R61, 0x380, RZ, 0xc0, !PT ;  /* 0x000003803d3c7812 */ /* 0x000fe200078ec0ff */
[----:B------:R-:W-:Y:S01]  /*fcd0*/  UIMAD.WIDE.U32 UR8, UR4, UR12, URZ ;  /* 0x0000000c040872a5 */ /* 0x000fe2000f8e003f */
[----:B------:R-:W-:Y:S01]  /*fce0*/  LOP3.LUT R56, R57, 0x380, RZ, 0xc0, !PT ;  /* 0x0000038039387812 */ /* 0x000fe200078ec0ff */
[----:B------:R-:W-:Y:S01]  /*fcf0*/  ULDC.64 UR10, c[0x0][0xae8] ;  /* 0x0002ba00000a7ab9 */ /* 0x000fe20000000a00 */
[----:B------:R-:W-:Y:S01]  /*fd00*/  LOP3.LUT R52, R53, 0x380, RZ, 0xc0, !PT ;  /* 0x0000038035347812 */ /* 0x000fe200078ec0ff */
[----:B------:R-:W5:Y:S01]  /*fd10*/  LD.E.128 R12, desc[UR20][R12.64] ;  /* 0x000000140c0c7980 */ /* 0x000f62000c101d00 */
[----:B------:R-:W-:Y:S01]  /*fd20*/  SHF.R.U64 R11, R11, 0x3, RZ ;  /* 0x000000030b0b7819 */ /* 0x000fe200000012ff */
[----:B0-----:R-:W0:Y:S01]  /*fd30*/  @P1 LDC R3, c[0x0][0xbec] ;  /* 0x0002fb00ff031b82 */ /* 0x001e220000000800 */
[----:B------:R-:W-:Y:S01]  /*fd40*/  LOP3.LUT R32, R32, R33, RZ, 0x3c, !PT ;  /* 0x0000002120207212 */ /* 0x000fe200078e3cff */
[----:B------:R-:W-:Y:S01]  /*fd50*/  IMAD.X R33, RZ, RZ, R21, P3 ;  /* 0x000000ffff217224 */ /* 0x000fe200018e0615 */
[----:B------:R-:W-:Y:S01]  /*fd60*/  IADD3 R7, P3, R20, 0xb000, RZ ;  /* 0x0000b00014077810 */ /* 0x000fe20007f7e0ff */
[----:B------:R-:W5:Y:S01]  /*fd70*/  LD.E.128 R48, desc[UR20][R48.64] ;  /* 0x0000001430307980 */ /* 0x000f62000c101d00 */
[----:B------:R-:W-:-:S02]  /*fd80*/  SHF.R.U64 R60, R60, 0x3, RZ ;  /* 0x000000033c3c7819 */ /* 0x000fc400000012ff */
[----:B------:R-:W-:Y:S01]  /*fd90*/  SHF.R.U64 R56, R56, 0x3, RZ ;  /* 0x0000000338387819 */ /* 0x000fe200000012ff */
[--C-:B------:R-:W-:Y:S01]  /*fda0*/  IMAD.X R41, RZ, RZ, R21.reuse, P3 ;  /* 0x000000ffff297224 */ /* 0x100fe200018e0615 */
[----:B------:R-:W-:Y:S01]  /*fdb0*/  SHF.R.U64 R52, R52, 0x3, RZ ;  /* 0x0000000334347819 */ /* 0x000fe200000012ff */
[----:B------:R-:W-:Y:S01]  /*fdc0*/  UIMAD UR7, UR4, UR13, UR7 ;  /* 0x0000000d040772a4 */ /* 0x000fe2000f8e0207 */
[----:B------:R-:W-:Y:S01]  /*fdd0*/  LOP3.LUT R20, R11, R20, RZ, 0x3c, !PT ;  /* 0x000000140b147212 */ /* 0x000fe200078e3cff */
[----:B------:R-:W5:Y:S01]  /*fde0*/  LD.E.128 R44, desc[UR20][R44.64] ;  /* 0x000000142c2c7980 */ /* 0x000f62000c101d00 */
[----:B------:R-:W-:Y:S01]  /*fdf0*/  LOP3.LUT R60, R60, R61, RZ, 0x3c, !PT ;  /* 0x0000003d3c3c7212 */ /* 0x000fe200078e3cff */
[--C-:B------:R-:W-:Y:S01]  /*fe00*/  IMAD.X R61, RZ, RZ, R21.reuse, P6 ;  /* 0x000000ffff3d7224 */ /* 0x100fe200030e0615 */
[----:B------:R-:W-:Y:S01]  /*fe10*/  LOP3.LUT R56, R56, R57, RZ, 0x3c, !PT ;  /* 0x0000003938387212 */ /* 0x000fe200078e3cff */
[--C-:B------:R-:W-:Y:S01]  /*fe20*/  IMAD.X R57, RZ, RZ, R21.reuse, P5 ;  /* 0x000000ffff397224 */ /* 0x100fe200028e0615 */
[----:B------:R-:W-:Y:S01]  /*fe30*/  LOP3.LUT R52, R52, R53, RZ, 0x3c, !PT ;  /* 0x0000003534347212 */ /* 0x000fe200078e3cff */
[----:B------:R-:W-:Y:S01]  /*fe40*/  IMAD.X R53, RZ, RZ, R21, P4 ;  /* 0x000000ffff357224 */ /* 0x000fe200020e0615 */
[----:B------:R1:W5:Y:S01]  /*fe50*/  LD.E.128 R28, desc[UR20][R20.64] ;  /* 0x00000014141c7980 */ /* 0x000362000c101d00 */
[----:B------:R-:W-:Y:S01]  /*fe60*/  LOP3.LUT R0, R7, 0x380, RZ, 0xc0, !PT ;  /* 0x0000038007007812 */ /* 0x000fe200078ec0ff */
[----:B------:R-:W-:-:S02]  /*fe70*/  UIADD3 UR9, UR9, UR7, URZ ;  /* 0x0000000709097290 */ /* 0x000fc4000fffe03f */
[----:B------:R-:W-:Y:S01]  /*fe80*/  UIMAD UR4, UR14, UR10, URZ ;  /* 0x0000000a0e0472a4 */ /* 0x000fe2000f8e023f */
[----:B------:R-:W-:Y:S01]  /*fe90*/  SHF.R.U64 R0, R0, 0x3, RZ ;  /* 0x0000000300007819 */ /* 0x000fe200000012ff */
[----:B------:R-:W5:Y:S03]  /*fea0*/  LD.E.128 R8, desc[UR20][R8.64] ;  /* 0x0000001408087980 */ /* 0x000f66000c101d00 */
[----:B------:R-:W-:Y:S01]  /*feb0*/  LOP3.LUT R40, R0, R7, RZ, 0x3c, !PT ;  /* 0x0000000700287212 */ /* 0x000fe200078e3cff */
[----:B-1----:R-:W1:Y:S01]  /*fec0*/  @P1 LDC R21, c[0x0][0xbf0] ;  /* 0x0002fc00ff151b82 */ /* 0x002e620000000800 */
[----:B------:R-:W-:Y:S01]  /*fed0*/  IMAD R0, R206, 0x20, R210 ;  /* 0x00000020ce007824 */ /* 0x000fe200078e02d2 */
[----:B------:R-:W-:Y:S01]  /*fee0*/  UIMAD UR4, UR18, UR11, UR4 ;  /* 0x0000000b120472a4 */ /* 0x000fe2000f8e0204 */
[----:B------:R-:W5:Y:S01]  /*fef0*/  LD.E.128 R4, desc[UR20][R4.64] ;  /* 0x0000001404047980 */ /* 0x000f62000c101d00 */
[----:B------:R-:W-:Y:S01]  /*ff00*/  UIMAD.WIDE.U32 UR8, UR18, UR10, UR8 ;  /* 0x0000000a120872a5 */ /* 0x000fe2000f8e0008 */
[----:B------:R-:W-:-:S02]  /*ff10*/  VIADD R20, R0, UR17 ;  /* 0x0000001100147c36 */ /* 0x000fc40008000000 */
[----:B------:R-:W-:Y:S01]  /*ff20*/  ULDC.64 UR10, c[0x0][0xaf0] ;  /* 0x0002bc00000a7ab9 */ /* 0x000fe20000000a00 */
[----:B------:R-:W-:Y:S01]  /*ff30*/  UIADD3 UR9, UR9, UR4, URZ ;  /* 0x0000000409097290 */ /* 0x000fe2000fffe03f */
[----:B0-----:R-:W-:Y:S01]  /*ff40*/  @P1 IMAD.HI.U32 R0, R20, R3, RZ ;  /* 0x0000000314001227 */ /* 0x001fe200078e00ff */
[----:B------:R-:W-:Y:S01]  /*ff50*/  UIMAD UR4, UR16, UR10, URZ ;  /* 0x0000000a100472a4 */ /* 0x000fe2000f8e023f */
[----:B------:R-:W5:Y:S02]  /*ff60*/  LD.E.128 R32, desc[UR20][R32.64] ;  /* 0x0000001420207980 */ /* 0x000f64000c101d00 */
[----:B------:R-:W-:Y:S01]  /*ff70*/  IMAD.MOV.U32 R19, RZ, RZ, R20 ;  /* 0x000000ffff137224 */ /* 0x000fe200078e0014 */
[----:B------:R-:W-:Y:S01]  /*ff80*/  UIMAD UR4, UR15, UR11, UR4 ;  /* 0x0000000b0f0472a4 */ /* 0x000fe2000f8e0204 */
[----:B------:R-:W5:Y:S01]  /*ff90*/  LD.E.128 R24, desc[UR20][R24.64] ;  /* 0x0000001418187980 */ /* 0x000f62000c101d00 */
[----:B------:R-:W-:-:S03]  /*ffa0*/  UIMAD.WIDE.U32 UR8, UR15, UR10, UR8 ;  /* 0x0000000a0f0872a5 */ /* 0x000fc6000f8e0008 */
[----:B------:R-:W-:Y:S01]  /*ffb0*/  ULDC.64 UR10, c[0x0][0xae0] ;  /* 0x0002b800000a7ab9 */ /* 0x000fe20000000a00 */
[----:B------:R-:W5:Y:S01]  /*ffc0*/  LD.E.128 R60, desc[UR20][R60.64] ;  /* 0x000000143c3c7980 */ /* 0x000f62000c101d00 */
[----:B-1----:R-:W-:Y:S01]  /*ffd0*/  @P1 SHF.R.U32.HI R19, RZ, R21, R0 ;  /* 0x00000015ff131219 */ /* 0x002fe20000011600 */
[----:B------:R-:W-:Y:S02]  /*ffe0*/  UIADD3 UR4, UR9, UR4, URZ ;  /* 0x0000000409047290 */ /* 0x000fe4000fffe03f */
[----:B------:R-:W5:Y:S01]  /*fff0*/  LD.E.128 R56, desc[UR20][R56.64] ;  /* 0x0000001438387980 */ /* 0x000f62000c101d00 */
[--C-:B------:R-:W-:Y:S01]  /*10000*/  SHF.R.S32.HI R0, RZ, 0x1f, R19.reuse ;  /* 0x0000001fff007819 */ /* 0x100fe20000011413 */
[----:B------:R-:W-:Y:S02]  /*10010*/  IMAD.MOV R18, RZ, RZ, -R19 ;  /* 0x000000ffff127224 */ /* 0x000fe400078e0a13 */
[----:B------:R-:W5:Y:S01]  /*10020*/  LD.E.128 R52, desc[UR20][R52.64] ;  /* 0x0000001434347980 */ /* 0x000f62000c101d00 */
[----:B------:R-:W-:-:S02]  /*10030*/  IMAD.U32 R3, RZ, RZ, UR9 ;  /* 0x00000009ff037e24 */ /* 0x000fc4000f8e00ff */
[----:B------:R-:W-:Y:S01]  /*10040*/  IMAD R0, R0, UR10, RZ ;  /* 0x0000000a00007c24 */ /* 0x000fe2000f8e02ff */
[----:B------:R-:W5:Y:S01]  /*10050*/  LD.E.128 R40, desc[UR20][R40.64] ;  /* 0x0000001428287980 */ /* 0x000f62000c101d00 */
[----:B------:R-:W-:Y:S02]  /*10060*/  IMAD R21, R65, R18, R20 ;  /* 0x0000001241157224 */ /* 0x000fe400078e0214 */
[----:B------:R-:W-:Y:S01]  /*10070*/  IMAD.U32 R2, RZ, RZ, UR8 ;  /* 0x00000008ff027e24 */ /* 0x000fe2000f8e00ff */
[----:B------:R-:W-:Y:S01]  /*10080*/  @!PT LDS RZ, [RZ] ;  /* 0x00000000fffff984 */ /* 0x000fe20000000800 */
[----:B------:R-:W-:Y:S01]  /*10090*/  @!PT LDS RZ, [RZ] ;  /* 0x00000000fffff984 */ /* 0x000fe20000000800 */
[----:B------:R-:W-:Y:S01]  /*100a0*/  @!PT LDS RZ, [RZ] ;  /* 0x00000000fffff984 */ /* 0x000fe20000000800 */
[----:B------:R-:W-:Y:S01]  /*100b0*/  @!PT LDS RZ, [RZ] ;  /* 0x00000000fffff984 */ /* 0x000fe20000000800 */
[----:B------:R0:W-:Y:S06]  /*100c0*/  MEMBAR.ALL.CTA ;  /* 0x0000000000007992 */ /* 0x0001ec0000008000 */
[----:B0-----:R-:W0:Y:S01]  /*100d0*/  FENCE.VIEW.ASYNC.S ;  /* 0x00000000000073c6 */ /* 0x001e220000000000 */
[----:B------:R-:W-:Y:S01]  /*100e0*/  IMAD.U32 R3, RZ, RZ, UR4 ;  /* 0x00000004ff037e24 */ /* 0x000fe2000f8e00ff */
[----:B------:R-:W-:Y:S01]  /*100f0*/  ULDC.64 UR8, c[0x0][0xad8] ;  /* 0x0002b60000087ab9 */ /* 0x000fe20000000a00 */
[C---:B------:R-:W-:Y:S01]  /*10100*/  IMAD R37, R19.reuse, UR11, R0 ;  /* 0x0000000b13257c24 */ /* 0x040fe2000f8e0200 */
[----:B------:R-:W-:Y:S01]  /*10110*/  SHF.R.S32.HI R0, RZ, 0x1f, R21 ;  /* 0x0000001fff007819 */ /* 0x000fe20000011415 */
[----:B------:R-:W-:-:S04]  /*10120*/  IMAD.WIDE.U32 R2, R19, UR10, R2 ;  /* 0x0000000a13027c25 */ /* 0x000fc8000f8e0002 */
[----:B------:R-:W-:Y:S02]  /*10130*/  IMAD.IADD R3, R3, 0x1, R37 ;  /* 0x0000000103037824 */ /* 0x000fe400078e0225 */
[----:B------:R-:W-:Y:S02]  /*10140*/  IMAD R18, R0, UR8, RZ ;  /* 0x0000000800127c24 */ /* 0x000fe4000f8e02ff */
[----:B------:R-:W-:Y:S02]  /*10150*/  VIADD R38, R210, UR17 ;  /* 0x00000011d2267c36 */ /* 0x000fe40008000000 */
[C---:B------:R-:W-:Y:S02]  /*10160*/  IMAD R19, R21.reuse, UR9, R18 ;  /* 0x0000000915137c24 */ /* 0x040fe4000f8e0212 */
[----:B------:R-:W-:Y:S01]  /*10170*/  IMAD.WIDE.U32 R2, R21, UR8, R2 ;  /* 0x0000000815027c25 */ /* 0x000fe2000f8e0002 */
[----:B------:R-:W-:Y:S01]  /*10180*/  ISETP.GE.AND P2, PT, R38, R67, PT ;  /* 0x000000432600720c */ /* 0x000fe20003f46270 */
[----:B------:R-:W-:-:S02]  /*10190*/  ULDC.64 UR8, c[0x0][0xa80] ;  /* 0x0002a00000087ab9 */ /* 0x000fc40000000a00 */
[----:B------:R-:W-:Y:S01]  /*101a0*/  VIADD R0, R38, 0x20 ;  /* 0x0000002026007836 */ /* 0x000fe20000000000 */
[----:B------:R-:W-:Y:S01]  /*101b0*/  LEA R36, P3, R2, UR8, 0x1 ;  /* 0x0000000802247c11 */ /* 0x000fe2000f8608ff */
[----:B------:R-:W-:Y:S02]  /*101c0*/  IMAD.IADD R3, R3, 0x1, R19 ;  /* 0x0000000103037824 */ /* 0x000fe400078e0213 */
        /* <DEDUP_REMOVED lines=16> */
[-C--:B-1----:R-:W-:Y:S02]  /*102d0*/  @!P4 LEA R2, P6, R16, R21.reuse, 0x1 ;  /* 0x000000151002c211 */ /* 0x082fe400078c08ff */
[-C--:B------:R-:W-:Y:S02]  /*102e0*/  @!P3 LEA R18, P5, R204, R21.reuse, 0x1 ;  /* 0x00000015cc12b211 */ /* 0x080fe400078a08ff */
[-C--:B--2---:R-:W-:Y:S02]  /*102f0*/  @!P4 LEA.HI.X R3, R16, R0.reuse, R219, 0x1, P6 ;  /* 0x000000001003c211 */ /* 0x084fe400030f0cdb */
[C---:B------:R-:W-:Y:S02]  /*10300*/  @!P2 LEA R20, P6, R205.reuse, R21, 0x1 ;  /* 0x00000015cd14a211 */ /* 0x040fe400078c08ff */
[-C--:B------:R-:W-:Y:S01]  /*10310*/  @!P3 LEA.HI.X R19, R204, R0.reuse, R218, 0x1, P5 ;  /* 0x00000000cc13b211 */ /* 0x080fe200028f0cda */
[----:B-----5:R3:W-:Y:S01]  /*10320*/  @!P4 ST.E.128 desc[UR8][R2.64], R28 ;  /* 0x0000001c0200c985 */ /* 0x0207e2000c101d08 */
[----:B------:R-:W-:-:S03]  /*10330*/  @!P2 LEA.HI.X R21, R205, R0, R217, 0x1, P6 ;  /* 0x00000000cd15a211 */ /* 0x000fc600030f0cd9 */
[----:B------:R3:W-:Y:S04]  /*10340*/  @!P3 ST.E.128 desc[UR8][R18.64], R48 ;  /* 0x000000301200b985 */ /* 0x0007e8000c101d08 */
[----:B------:R3:W-:Y:S02]  /*10350*/  @!P2 ST.E.128 desc[UR8][R20.64], R60 ;  /* 0x0000003c1400a985 */ /* 0x0007e4000c101d08 */
.L_x_5961:
[----:B------:R-:W-:Y:S05]  /*10360*/  BSYNC B1 ;  /* 0x0000000000017941 */ /* 0x000fea0003800000 */
.L_x_5960:
        /* <DEDUP_REMOVED lines=15> */
[----:B-----5:R3:W-:Y:S04]  /*10460*/  @!P4 ST.E.128 desc[UR8][R2.64], R12 ;  /* 0x0000000c0200c985 */ /* 0x0207e8000c101d08 */
[----:B------:R3:W-:Y:S04]  /*10470*/  @!P5 ST.E.128 desc[UR8][R18.64], R44 ;  /* 0x0000002c1200d985 */ /* 0x0007e8000c101d08 */
[----:B------:R3:W-:Y:S02]  /*10480*/  @!P6 ST.E.128 desc[UR8][R20.64], R56 ;  /* 0x000000381400e985 */ /* 0x0007e4000c101d08 */
.L_x_5963:
[----:B------:R-:W-:Y:S05]  /*10490*/  BSYNC B1 ;  /* 0x0000000000017941 */ /* 0x000fea0003800000 */
.L_x_5962:
        /* <DEDUP_REMOVED lines=18> */
.L_x_5965:
[----:B------:R-:W-:Y:S05]  /*105c0*/  BSYNC B1 ;  /* 0x0000000000017941 */ /* 0x000fea0003800000 */
.L_x_5964:
        /* <DEDUP_REMOVED lines=9> */
[-C--:B----4-:R-:W-:Y:S02]  /*10660*/  @!P2 LEA R2, P0, R16, R11.reuse, 0x1 ;  /* 0x0000000b1002a211 */ /* 0x090fe400078008ff */
[----:B------:R-:W-:Y:S02]  /*10670*/  @!P3 LEA R8, P1, R204, R11, 0x1 ;  /* 0x0000000bcc08b211 */ /* 0x000fe400078208ff */
        /* <DEDUP_REMOVED lines=11> */
.L_x_5958:
        /* <DEDUP_REMOVED lines=40> */
.L_x_5967:
        /* <DEDUP_REMOVED lines=50> */
.L_x_5969:
[----:B------:R-:W-:Y:S05]  /*10cd0*/  BSYNC B1 ;  /* 0x0000000000017941 */ /* 0x000fea0003800000 */
.L_x_5968:
        /* <DEDUP_REMOVED lines=64> */
[----:B------:R3:W-:Y:S01]  /*110e0*/  @!P4 ST.E.128 desc[UR8][R8.64], RZ ;  /* 0x000000ff0800c985 */ /* 0x0007e2000c101d08 */
[----:B------:R-:W-:-:S03]  /*110f0*/  @!P2 LEA.HI.X R3, R205, R0, R217, 0x1, P6 ;  /* 0x00000000cd03a211 */ /* 0x000fc600030f0cd9 */
[----:B------:R3:W-:Y:S04]  /*11100*/  @!P3 ST.E.128 desc[UR8][R12.64], RZ ;  /* 0x000000ff0c00b985 */ /* 0x0007e8000c101d08 */
[----:B------:R3:W-:Y:S02]  /*11110*/  @!P2 ST.E.128 desc[UR8][R2.64], RZ ;  /* 0x000000ff0200a985 */ /* 0x0007e4000c101d08 */
.L_x_5971:
[----:B------:R-:W-:Y:S05]  /*11120*/  BSYNC B1 ;  /* 0x0000000000017941 */ /* 0x000fea0003800000 */
.L_x_5970:
        /* <DEDUP_REMOVED lines=18> */
.L_x_5973:
[----:B------:R-:W-:Y:S05]  /*11250*/  BSYNC B1 ;  /* 0x0000000000017941 */ /* 0x000fea0003800000 */
.L_x_5972:
        /* <DEDUP_REMOVED lines=18> */
.L_x_5975:
[----:B------:R-:W-:Y:S05]  /*11380*/  BSYNC B1 ;  /* 0x0000000000017941 */ /* 0x000fea0003800000 */
.L_x_5974:
        /* <DEDUP_REMOVED lines=19> */
.L_x_5966:
[----:B------:R-:W-:Y:S05]  /*114c0*/  BSYNC B0 ;  /* 0x0000000000007941 */ /* 0x000fea0003800000 */
.L_x_5957:
[----:B------:R-:W-:Y:S02]  /*114d0*/  ULDC UR4, c[0x0][0xc3c] ;  /* 0x00030f0000047ab9 */ /* 0x000fe40000000800 */
[----:B------:R-:W-:-:S13]  /*114e0*/  ISETP.GE.AND P0, PT, R39, UR4, PT ;  /* 0x0000000427007c0c */ /* 0x000fda000bf06270 */
[----:B------:R-:W-:Y:S05]  /*114f0*/  @!P0 BRA `(.L_x_5976) ;  /* 0xfffffef800508947 */ /* 0x000fea000383ffff */
[----:B------:R-:W-:Y:S05]  /*11500*/  EXIT ;  /* 0x000000000000794d */ /* 0x000fea0003800000 */
.L_x_5921:
        /* <DEDUP_REMOVED lines=16> */
.L_x_5977:
        /* <DEDUP_REMOVED lines=43> */
.L_x_5983:
        /* <DEDUP_REMOVED lines=13> */
.L_x_5982:
[----:B------:R-:W-:Y:S05]  /*11990*/  BSYNC B0 ;  /* 0x0000000000007941 */ /* 0x000fea0003800000 */
.L_x_5981:
        /* <DEDUP_REMOVED lines=21> */
.L_x_5979:
        /* <DEDUP_REMOVED lines=21> */
.L_x_5984:
        /* <DEDUP_REMOVED lines=57> */
.L_x_5980:
[----:B------:R-:W-:Y:S02]  /*11fd0*/  IMAD.MOV.U32 R17, RZ, RZ, RZ ;  /* 0x000000ffff117224 */ /* 0x000fe400078e00ff */
[----:B------:R-:W-:Y:S02]  /*11fe0*/  IMAD.U32 R16, RZ, RZ, UR6 ;  /* 0x00000006ff107e24 */ /* 0x000fe4000f8e00ff */
[----:B------:R-:W-:-:S07]  /*11ff0*/  IMAD.MOV.U32 R18, RZ, RZ, RZ ;  /* 0x000000ffff127224 */ /* 0x000fce00078e00ff */
.L_x_5985:
[----:B------:R-:W-:-:S13]  /*12000*/  ISETP.NE.AND P0, PT, R0, RZ, PT ;  /* 0x000000ff0000720c */ /* 0x000fda0003f05270 */
[----:B------:R-:W1:Y:S01]  /*12010*/  @!P0 S2R R3, SR_CgaCtaId ;  /* 0x0000000000038919 */ /* 0x000e620000008800 */
[----:B------:R-:W-:-:S04]  /*12020*/  @!P0 MOV R0, 0x400 ;  /* 0x0000040000008802 */ /* 0x000fc80000000f00 */
[----:B-1----:R-:W-:-:S05]  /*12030*/  @!P0 LEA R0, R3, R0, 0x18 ;  /* 0x0000000003008211 */ /* 0x002fca00078ec0ff */
[----:B------:R1:W-:Y:S01]  /*12040*/  @!P0 STS.128 [R0+0x368d0], R16 ;  /* 0x0368d01000008388 */ /* 0x0003e20000000c00 */
[----:B------:R-:W-:Y:S06]  /*12050*/  BAR.ARV 0x5, 0x180 ;  /* 0x0146000000007b1d */ /* 0x000fec0000002000 */
.L_x_5978:
[----:B01----:R-:W-:Y:S01]  /*12060*/  IMAD.MOV.U32 R0, RZ, RZ, 0x1 ;  /* 0x00000001ff007424 */ /* 0x003fe200078e00ff */
[----:B------:R0:W-:Y:S01]  /*12070*/  STL [R1+0x48], RZ ;  /* 0x000048ff01007387 */ /* 0x0001e20000100800 */
[----:B------:R-:W-:Y:S02]  /*12080*/  ULDC UR4, c[0x0][0xc3c] ;  /* 0x00030f0000047ab9 */ /* 0x000fe40000000800 */
[----:B--2---:R-:W-:Y:S01]  /*12090*/  ISETP.GE.AND P0, PT, R19, UR4, PT ;  /* 0x0000000413007c0c */ /* 0x004fe2000bf06270 */
        /* <DEDUP_REMOVED lines=24> */
[----:B------:R-:W-:Y:S04]  /*12220*/  STL [R1+0x24], R3 ;  /* 0x0000240301007387 */ /* 0x000fe80000100800 */
[----:B------:R-:W-:Y:S04]  /*12230*/  STL [R1+0x8], RZ ;  /* 0x000008ff01007387 */ /* 0x000fe80000100800 */
[----:B------:R0:W-:Y:S04]  /*12240*/  STL [R1+0x14], R2 ;  /* 0x0000140201007387 */ /* 0x0001e80000100800 */
[----:B------:R1:W-:Y:S01]  /*12250*/  STL [R1+0x48], RZ ;  /* 0x000048ff01007387 */ /* 0x0003e20000100800 */
[----:B0-----:R-:W-:-:S02]  /*12260*/  LOP3.LUT R2, R0, 0x40, RZ, 0xfc, !PT ;  /* 0x0000004000027812 */ /* 0x001fc400078efcff */
[----:B-1----:R-:W-:-:S07]  /*12270*/  LOP3.LUT R0, R0, 0x80, RZ, 0xfc, !PT ;  /* 0x0000008000007812 */ /* 0x002fce00078efcff */
.L_x_6092:
[----:B0--3--:R-:W0:Y:S01]  /*12280*/  LDC.64 R2, c[0x0][0xc88] ;  /* 0x00032200ff027b82 */ /* 0x009e220000000a00 */
[----:B------:R-:W-:Y:S01]  /*12290*/  ULDC.64 UR4, c[0x0][0x208] ;  /* 0x0000820000047ab9 */ /* 0x000fe20000000a00 */
[----:B0-----:R-:W-:-:S05]  /*122a0*/  IMAD.WIDE R2, R19, 0x4, R2 ;  /* 0x0000000413027825 */ /* 0x001fca00078e0202 */
[----:B------:R-:W2:Y:S01]  /*122b0*/  LDG.E R12, desc[UR4][R2.64] ;  /* 0x00000004020c7981 */ /* 0x000ea2000c1e1900 */
[----:B------:R-:W-:Y:S05]  /*122c0*/  YIELD ;  /* 0x0000000000007946 */ /* 0x000fea0003800000 */
[----:B------:R-:W-:Y:S01]  /*122d0*/  ULDC.64 UR4, c[0x0][0xa28] ;  /* 0x00028a0000047ab9 */ /* 0x000fe20000000a00 */
[----:B------:R-:W-:Y:S01]  /*122e0*/  IMAD.MOV.U32 R0, RZ, RZ, RZ ;  /* 0x000000ffff007224 */ /* 0x000fe200078e00ff */
        /* <DEDUP_REMOVED lines=52> */
.L_x_5987:
[----:B------:R-:W-:Y:S01]  /*12630*/  IMAD.MOV.U32 R2, RZ, RZ, R12 ;  /* 0x000000ffff027224 */ /* 0x000fe200078e000c */
        /* <DEDUP_REMOVED lines=12> */
.L_x_5988:
[----:B------:R-:W-:Y:S05]  /*12700*/  @!P0 BRA `(.L_x_5989) ;  /* 0x0000000000108947 */ /* 0x000fea0003800000 */
[----:B------:R-:W-:Y:S02]  /*12710*/  ULDC.64 UR4, c[0x0][0x208] ;  /* 0x0000820000047ab9 */ /* 0x000fe40000000a00 */
[----:B------:R-:W2:Y:S04]  /*12720*/  LDG.E R6, desc[UR4][R4.64] ;  /* 0x0000000404067981 */ /* 0x000ea8000c1e1900 */
[----:B------:R-:W2:Y:S02]  /*12730*/  LDG.E R4, desc[UR4][R4.64+0x4] ;  /* 0x0000040404047981 */ /* 0x000ea4000c1e1900 */
[----:B--2---:R-:W-:-:S07]  /*12740*/  IMAD.IADD R6, R4, 0x1, -R6 ;  /* 0x0000000104067824 */ /* 0x004fce00078e0a06 */
.L_x_5989:
[----:B-----5:R-:W-:Y:S01]  /*12750*/  IMAD.IADD R6, R6, 0x1, -R0 ;  /* 0x0000000106067824 */ /* 0x020fe200078e0a00 */
[----:B------:R-:W-:Y:S01]  /*12760*/  BSSY B7, `(.L_x_5990) ;  /* 0x000048a000077945 */ /* 0x000fe20003800000 */
[----:B------:R-:W3:Y:S01]  /*12770*/  LDC R0, c[0x0][0x448] ;  /* 0x00011200ff007b82 */ /* 0x000ee20000000800 */
[----:B------:R-:W-:Y:S02]  /*12780*/  IMAD.SHL.U32 R2, R17, 0x80, RZ ;  /* 0x0000008011027824 */ /* 0x000fe400078e00ff */
[----:B------:R-:W-:Y:S02]  /*12790*/  VIADD R5, R6, 0x6f ;  /* 0x0000006f06057836 */ /* 0x000fe40000000000 */
[----:B------:R-:W-:Y:S02]  /*127a0*/  VIADD R2, R2, 0x7f ;  /* 0x0000007f02027836 */ /* 0x000fe40000000000 */
[----:B------:R-:W-:-:S04]  /*127b0*/  IMAD.MOV.U32 R4, RZ, RZ, RZ ;  /* 0x000000ffff047224 */ /* 0x000fc800078e00ff */
[----:B------:R-:W-:Y:S01]  /*127c0*/  IMAD.HI R4, R5, -0x6db6db6d, R4 ;  /* 0x9249249305047827 */ /* 0x000fe200078e0204 */
[----:B---3--:R-:W-:-:S13]  /*127d0*/  ISETP.NE.AND P0, PT, R0, 0x1, PT ;  /* 0x000000010000780c */ /* 0x008fda0003f05270 */
[----:B------:R-:W3:Y:S08]  /*127e0*/  @P0 LDC R0, c[0x0][0x44c] ;  /* 0x00011300ff000b82 */ /* 0x000ef00000000800 */
[----:B------:R-:W4:Y:S01]  /*127f0*/  @P0 LDC R3, c[0x0][0x450] ;  /* 0x00011400ff030b82 */ /* 0x000f220000000800 */
[----:B---3--:R-:W-:-:S05]  /*12800*/  @P0 IMAD.HI.U32 R0, R2, R0, RZ ;  /* 0x0000000002000227 */ /* 0x008fca00078e00ff */
[----:B----4-:R-:W-:Y:S02]  /*12810*/  @P0 SHF.R.U32.HI R2, RZ, R3, R0 ;  /* 0x00000003ff020219 */ /* 0x010fe40000011600 */
[----:B------:R-:W-:Y:S02]  /*12820*/  IADD3 R3, R6, 0x70, -R9 ;  /* 0x0000007006037810 */ /* 0x000fe40007ffe809 */
[----:B------:R-:W-:-:S03]  /*12830*/  SHF.R.U32.HI R0, RZ, 0x1f, R4 ;  /* 0x0000001fff007819 */ /* 0x000fc60000011604 */
[----:B------:R-:W-:Y:S01]  /*12840*/  IMAD.IADD R3, R3, 0x1, R2 ;  /* 0x0000000103037824 */ /* 0x000fe200078e0202 */
[----:B------:R-:W-:Y:S01]  /*12850*/  LEA.HI.SX32 R0, R4, R0, 0x1a ;  /* 0x0000000004007211 */ /* 0x000fe200078fd2ff */
[----:B------:R-:W-:-:S04]  /*12860*/  IMAD.MOV.U32 R2, RZ, RZ, RZ ;  /* 0x000000ffff027224 */ /* 0x000fc800078e00ff */
[----:B------:R-:W-:-:S05]  /*12870*/  IMAD.HI R2, R3, -0x6db6db6d, R2 ;  /* 0x9249249303027827 */ /* 0x000fca00078e0202 */
[----:B------:R-:W-:-:S04]  /*12880*/  SHF.R.U32.HI R3, RZ, 0x1f, R2 ;  /* 0x0000001fff037819 */ /* 0x000fc80000011602 */
[----:B------:R-:W-:-:S04]  /*12890*/  LEA.HI.SX32 R3, R2, R3, 0x1a ;  /* 0x0000000302037211 */ /* 0x000fc800078fd2ff */
[----:B--2---:R-:W-:-:S04]  /*128a0*/  VIMNMX R7, R0, R3, PT ;  /* 0x0000000300077248 */ /* 0x004fc80003fe0100 */
[----:B------:R-:W-:Y:S01]  /*128b0*/  ISETP.GT.AND P0, PT, R7, RZ, PT ;  /* 0x000000ff0700720c */ /* 0x000fe20003f04270 */
[----:B------:R2:W-:-:S12]  /*128c0*/  STL [R1+0x2c], R7 ;  /* 0x00002c0701007387 */ /* 0x0005d80000100800 */
[----:B--2---:R-:W-:Y:S05]  /*128d0*/  @P0 BRA `(.L_x_5991) ;  /* 0x0000000000480947 */ /* 0x004fea0003800000 */
[----:B------:R-:W2:Y:S02]  /*128e0*/  S2R R7, SR_TID.X ;  /* 0x0000000000077919 */ /* 0x000ea40000002100 */
[----:B--2---:R-:W-:-:S04]  /*128f0*/  LOP3.LUT R7, R7, 0x7f, RZ, 0xc0, !PT ;  /* 0x0000007f07077812 */ /* 0x004fc800078ec0ff */
[----:B------:R-:W-:-:S13]  /*12900*/  ISETP.NE.AND P0, PT, R7, RZ, PT ;  /* 0x000000ff0700720c */ /* 0x000fda0003f05270 */
[----:B------:R-:W-:Y:S05]  /*12910*/  @P0 BRA `(.L_x_5992) ;  /* 0x0000004400b80947 */ /* 0x000fea0003800000 */
[----:B------:R-:W2:Y:S01]  /*12920*/  S2R R5, SR_LANEID ;  /* 0x0000000000057919 */ /* 0x000ea20000000000 */
[----:B------:R-:W-:Y:S01]  /*12930*/  VOTEU.ANY UR4, UPT, PT ;  /* 0x0000000000047886 */ /* 0x000fe200038e0100 */
[----:B------:R-:W3:Y:S01]  /*12940*/  LDC.64 R2, c[0x0][0xc60] ;  /* 0x00031800ff027b82 */ /* 0x000ee20000000a00 */
[----:B------:R-:W2:Y:S01]  /*12950*/  FLO.U32 R0, UR4 ;  /* 0x0000000400007d00 */ /* 0x000ea200080e0000 */
[----:B------:R-:W-:Y:S01]  /*12960*/  ULDC.64 UR6, c[0x0][0x208] ;  /* 0x0000820000067ab9 */ /* 0x000fe20000000a00 */
[----:B--2---:R-:W-:-:S06]  /*12970*/  ISETP.EQ.U32.AND P0, PT, R0, R5, PT ;  /* 0x000000050000720c */ /* 0x004fcc0003f02070 */
[----:B------:R-:W3:Y:S07]  /*12980*/  POPC R5, UR4 ;  /* 0x0000000400057d09 */ /* 0x000eee0008000000 */
[----:B---3--:R-:W2:Y:S01]  /*12990*/  @P0 ATOMG.E.ADD.STRONG.GPU PT, R3, desc[UR6][R2.64], R5 ;  /* 0x00000005020309a8 */ /* 0x008ea200081ee1c6 */
[----:B------:R-:W3:Y:S02]  /*129a0*/  S2R R4, SR_LTMASK ;  /* 0x0000000000047919 */ /* 0x000ee40000003900 */
[----:B---3--:R-:W-:-:S04]  /*129b0*/  LOP3.LUT R4, R4, UR4, RZ, 0xc0, !PT ;  /* 0x0000000404047c12 */ /* 0x008fc8000f8ec0ff */
[----:B------:R-:W3:Y:S01]  /*129c0*/  POPC R7, R4 ;  /* 0x0000000400077309 */ /* 0x000ee20000000000 */
[----:B--2---:R-:W3:Y:S02]  /*129d0*/  SHFL.IDX PT, R0, R3, R0, 0x1f ;  /* 0x00001f0003007589 */ /* 0x004ee400000e0000 */
[----:B---3--:R-:W-:Y:S01]  /*129e0*/  IADD3 R16, R0, UR38, R7 ;  /* 0x0000002600107c10 */ /* 0x008fe2000fffe007 */
[----:B------:R-:W-:Y:S06]  /*129f0*/  BRA `(.L_x_5992) ;  /* 0x0000004400807947 */ /* 0x000fec0003800000 */
.L_x_5991:
        /* <DEDUP_REMOVED lines=21> */
.L_x_5994:
[----:B------:R-:W-:Y:S05]  /*12b50*/  BSYNC B6 ;  /* 0x0000000000067941 */ /* 0x000fea0003800000 */
.L_x_5993:
        /* <DEDUP_REMOVED lines=18> */
[----:B--2---:R-:W-:-:S07]  /*12c80*/  IMAD.MOV.U32 R13, RZ, RZ, RZ ;  /* 0x000000ffff0d7224 */ /* 0x004fce00078e00ff */
[----:B------:R-:W-:-:S07]  /*12c90*/  LEPC R20, `(.L_x_5997) ;  /* 0x000000001014794e */ /* 0x000fce0000000000 */
[----:B01-3--:R-:W-:Y:S05]  /*12ca0*/  CALL.ABS.NOINC R2 ;  /* 0x0000000002007343 */ /* 0x00bfea0003c00000 */
.L_x_5997:
        /* <DEDUP_REMOVED lines=16> */
.L_x_5996:
[----:B------:R-:W-:Y:S05]  /*12db0*/  BSYNC B6 ;  /* 0x0000000000067941 */ /* 0x000fea0003800000 */
.L_x_5995:
        /* <DEDUP_REMOVED lines=11> */
[----:B----4-:R2:W3:Y:S02]  /*12e70*/  @P0 LDG.E R7, desc[UR6][R2.64] ;  /* 0x0000000602070981 */ /* 0x0104e4000c1e1900 */
[----:B--2---:R-:W2:Y:S01]  /*12e80*/  LDC.64 R2, c[0x0][0x418] ;  /* 0x00010600ff027b82 */ /* 0x004ea20000000a00 */
[----:B-----5:R-:W-:Y:S01]  /*12e90*/  VIADD R4, R0, 0xffffffff ;  /* 0xffffffff00047836 */ /* 0x020fe20000000000 */
[----:B---3--:R-:W-:Y:S01]  /*12ea0*/  SHF.R.S32.HI R8, RZ, 0x1f, R7 ;  /* 0x0000001fff087819 */ /* 0x008fe20000011407 */
[----:B------:R3:W-:Y:S04]  /*12eb0*/  @P0 STL [R1+0x10], R7 ;  /* 0x0000100701000387 */ /* 0x0007e80000100800 */
        /* <DEDUP_REMOVED lines=10> */
.L_x_6108:
[----:B------:R-:W-:Y:S01]  /*12f60*/  PLOP3.LUT P1, PT, PT, PT, PT, 0x8, 0x0 ;  /* 0x000000000000781c */ /* 0x000fe20003f2e170 */
[----:B------:R4:W-:Y:S01]  /*12f70*/  STL [R1], R0 ;  /* 0x0000000001007387 */ /* 0x0009e20000100800 */
[----:B---3--:R-:W-:-:S03]  /*12f80*/  ISETP.NE.AND P0, PT, R14, RZ, PT ;  /* 0x000000ff0e00720c */ /* 0x008fc60003f05270 */
[----:B------:R3:W-:Y:S01]  /*12f90*/  STL [R1+0xc], R4 ;  /* 0x00000c0401007387 */ /* 0x0007e20000100800 */
[----:B----4-:R-:W-:-:S05]  /*12fa0*/  P2R R0, PR, RZ, 0x2 ;  /* 0x00000002ff007803 */ /* 0x010fca0000000000 */
[----:B------:R3:W-:Y:S04]  /*12fb0*/  STL [R1+0x20], R0 ;  /* 0x0000200001007387 */ /* 0x0007e80000100800 */
[----:B------:R-:W-:Y:S05]  /*12fc0*/  @P0 BRA `(.L_x_5999) ;  /* 0x00000004004c0947 */ /* 0x000fea0003800000 */
[----:B------:R-:W-:-:S03]  /*12fd0*/  UMOV UR4, 0xffffffff ;  /* 0xffffffff00047882 */ /* 0x000fc60000000000 */
[----:B------:R-:W-:Y:S05]  /*12fe0*/  BRA.DIV UR4, `(.L_x_6000) ;  /* 0x0000005604047947 */ /* 0x000fea000b800000 */
[----:B------:R-:W-:-:S13]  /*12ff0*/  ELECT P6, URZ, PT ;  /* 0x00000000003f782f */ /* 0x000fda00038c0000 */
.L_x_6111:
[----:B------:R-:W-:Y:S05]  /*13000*/  @!P6 BRA `(.L_x_5999) ;  /* 0x00000004003ce947 */ /* 0x000fea0003800000 */
[----:B------:R-:W-:-:S04]  /*13010*/  ISETP.NE.U32.AND P0, PT, R2, RZ, PT ;  /* 0x000000ff0200720c */ /* 0x000fc80003f05070 */
[----:B------:R-:W-:-:S13]  /*13020*/  ISETP.NE.AND.EX P0, PT, R3, RZ, PT, P0 ;  /* 0x000000ff0300720c */ /* 0x000fda0003f05300 */
[----:B------:R-:W-:Y:S05]  /*13030*/  @!P0 BRA `(.L_x_6001) ;  /* 0x0000000000588947 */ /* 0x000fea0003800000 */
[----:B------:R-:W4:Y:S01]  /*13040*/  LDC R6, c[0x0][0x43c] ;  /* 0x00010f00ff067b82 */ /* 0x000f220000000800 */
[----:B01----:R-:W-:Y:S01]  /*13050*/  IMAD.MOV.U32 R9, RZ, RZ, R4 ;  /* 0x000000ffff097224 */ /* 0x003fe200078e0004 */
[----:B------:R-:W-:Y:S01]  /*13060*/  ULDC.64 UR4, c[0x0][0x428] ;  /* 0x00010a0000047ab9 */ /* 0x000fe20000000a00 */
[----:B------:R-:W-:Y:S02]  /*13070*/  ULDC.64 UR6, c[0x0][0x208] ;  /* 0x0000820000067ab9 */ /* 0x000fe40000000a00 */
[----:B---3--:R-:W-:Y:S01]  /*13080*/  IMAD.MOV.U32 R0, RZ, RZ, R9 ;  /* 0x000000ffff007224 */ /* 0x008fe200078e0009 */
[----:B----4-:R-:W-:-:S13]  /*13090*/  ISETP.NE.AND P0, PT, R6, 0x1, PT ;  /* 0x000000010600780c */ /* 0x010fda0003f05270 */
[----:B--2---:R-:W0:Y:S02]  /*130a0*/  @P0 LDC.64 R4, c[0x0][0x440] ;  /* 0x00011000ff040b82 */ /* 0x004e240000000a00 */
        /* <DEDUP_REMOVED lines=15> */
.L_x_6001:
[----:B------:R-:W5:Y:S04]  /*131a0*/  LDL R7, [R1+0x4] ;  /* 0x0000040001077983 */ /* 0x000f680000100800 */
[----:B---34-:R-:W5:Y:S04]  /*131b0*/  LDL R0, [R1+0x8] ;  /* 0x0000080001007983 */ /* 0x018f680000100800 */
[----:B------:R-:W3:Y:S01]  /*131c0*/  LDL R2, [R1+0x14] ;  /* 0x0000140001027983 */ /* 0x000ee20000100800 */
[----:B-----5:R-:W-:Y:S01]  /*131d0*/  IMAD R0, R0, 0x8, R7 ;  /* 0x0000000800007824 */ /* 0x020fe200078e0207 */
[----:B---3--:R-:W-:-:S04]  /*131e0*/  SHF.L.U32 R2, R2, 0x1f, RZ ;  /* 0x0000001f02027819 */ /* 0x008fc800000006ff */
[----:B------:R-:W3:Y:S02]  /*131f0*/  SYNCS.PHASECHK.TRANS64.TRYWAIT P0, [R0+URZ+0x36840], R2 ;  /* 0x03684002000075a7 */ /* 0x000ee4000800017f */
[----:B---3--:R-:W-:Y:S05]  /*13200*/  @!P0 BRA `(.L_x_6002) ;  /* 0x00000050009c8947 */ /* 0x008fea0003800000 */
.L_x_6112:
        /* <DEDUP_REMOVED lines=11> */
.L_x_6003:
[----:B------:R-:W4:Y:S04]  /*132c0*/  LDL R6, [R1+0x4] ;  /* 0x0000040001067983 */ /* 0x000f280000100800 */
[----:B--2---:R-:W4:Y:S04]  /*132d0*/  LDL R5, [R1+0x8] ;  /* 0x0000080001057983 */ /* 0x004f280000100800 */
[----:B------:R-:W2:Y:S04]  /*132e0*/  LDL R4, [R1+0xc] ;  /* 0x00000c0001047983 */ /* 0x000ea80000100800 */
[----:B------:R-:W5:Y:S04]  /*132f0*/  LDL R3, [R1+0x18] ;  /* 0x0000180001037983 */ /* 0x000f680000100800 */
[----:B---3--:R-:W3:Y:S01]  /*13300*/  LDL R2, [R1] ;  /* 0x0000000001027983 */ /* 0x008ee20000100800 */
        /* <DEDUP_REMOVED lines=30> */
[----:B----4-:R-:W-:Y:S01]  /*134f0*/  NOP ;  /* 0x0000000000007918 */ /* 0x010fe20000000000 */
.L_x_5999:
[----:B------:R-:W4:Y:S04]  /*13500*/  LDL R2, [R1+0x4] ;  /* 0x0000040001027983 */ /* 0x000f280000100800 */
[----:B------:R-:W5:Y:S04]  /*13510*/  LDL.LU R3, [R1+0x30] ;  /* 0x0000300001037983 */ /* 0x000f680000300800 */
[----:B--2---:R-:W2:Y:S04]  /*13520*/  LDL.LU R5, [R1+0x28] ;  /* 0x0000280001057983 */ /* 0x004ea80000300800 */
[----:B---3--:R-:W3:Y:S01]  /*13530*/  LDL.LU R4, [R1+0x38] ;  /* 0x0000380001047983 */ /* 0x008ee20000300800 */
        /* <DEDUP_REMOVED lines=8> */
[----:B-----5:R-:W-:-:S04]  /*135c0*/  SHF.R.S32.HI R0, RZ, 0x1f, R3 ;  /* 0x0000001fff007819 */ /* 0x020fc80000011403 */
[----:B------:R-:W-:Y:S02]  /*135d0*/  LOP3.LUT P1, RZ, R2, 0x3ff, RZ, 0xc0, !PT ;  /* 0x000003ff02ff7812 */ /* 0x000fe4000782c0ff */
[----:B--2---:R-:W-:Y:S01]  /*135e0*/  SEL R5, R5, RZ, !P0 ;  /* 0x000000ff05057207 */ /* 0x004fe20004000000 */
[----:B------:R-:W-:Y:S01]  /*135f0*/  IMAD R0, R0, UR4, RZ ;  /* 0x0000000400007c24 */ /* 0x000fe2000f8e02ff */
[----:B---3--:R-:W-:-:S03]  /*13600*/  SEL R4, R4, RZ, !P0 ;  /* 0x000000ff04047207 */ /* 0x008fc60004000000 */
        /* <DEDUP_REMOVED lines=26> */
.L_x_6005:
[----:B------:R-:W-:Y:S05]  /*137b0*/  BSYNC B6 ;  /* 0x0000000000067941 */ /* 0x000fea0003800000 */
.L_x_6004:
[----:B---3--:R-:W2:Y:S01]  /*137c0*/  LDL.LU R5, [R1+0x30] ;  /* 0x0000300001057983 */ /* 0x008ea20000300800 */
[----:B------:R-:W-:Y:S01]  /*137d0*/  ULDC.64 UR4, c[0x0][0x2d8] ;  /* 0x0000b60000047ab9 */ /* 0x000fe20000000a00 */
[----:B------:R-:W3:Y:S01]  /*137e0*/  LDC R7, c[0x0][0x448] ;  /* 0x00011200ff077b82 */ /* 0x000ee20000000800 */
[----:B------:R-:W-:Y:S01]  /*137f0*/  ULDC.64 UR6, c[0x0][0x280] ;  /* 0x0000a00000067ab9 */ /* 0x000fe20000000a00 */
[----:B------:R-:W2:Y:S04]  /*13800*/  LDL.LU.64 R2, [R1+0x40] ;  /* 0x0000400001027983 */ /* 0x000ea80000300a00 */
[----:B------:R-:W4:Y:S04]  /*13810*/  LDL.LU R0, [R1+0x38] ;  /* 0x0000380001007983 */ /* 0x000f280000300800 */
[----:B------:R-:W4:Y:S04]  /*13820*/  LDL.LU R6, [R1+0x4c] ;  /* 0x00004c0001067983 */ /* 0x000f280000300800 */
[----:B------:R-:W4:Y:S01]  /*13830*/  LDL.LU R4, [R1+0x28] ;  /* 0x0000280001047983 */ /* 0x000f220000300800 */
[----:B01----:R-:W0:Y:S01]  /*13840*/  S2R R9, SR_TID.X ;  /* 0x0000000000097919 */ /* 0x003e220000002100 */
[----:B------:R-:W1:Y:S01]  /*13850*/  S2R R8, SR_TID.X ;  /* 0x0000000000087919 */ /* 0x000e620000002100 */
[----:B---3--:R-:W-:Y:S01]  /*13860*/  ISETP.NE.AND P0, PT, R7, 0x1, PT ;  /* 0x000000010700780c */ /* 0x008fe20003f05270 */
[----:B0-----:R-:W-:-:S02]  /*13870*/  IMAD.SHL.U32 R9, R9, 0x8, RZ ;  /* 0x0000000809097824 */ /* 0x001fc400078e00ff */
[----:B-1----:R-:W-:-:S03]  /*13880*/  IMAD.SHL.U32 R10, R8, 0x8, RZ ;  /* 0x00000008080a7824 */ /* 0x002fc600078e00ff */
[----:B------:R-:W-:-:S04]  /*13890*/  LOP3.LUT R9, R9, 0x38, RZ, 0xc0, !PT ;  /* 0x0000003809097812 */ /* 0x000fc800078ec0ff */
[C---:B------:R-:W-:Y:S02]  /*138a0*/  LOP3.LUT R11, R9.reuse, 0x40, RZ, 0xfc, !PT ;  /* 0x00000040090b7812 */ /* 0x040fe400078efcff */
[----:B------:R-:W-:Y:S02]  /*138b0*/  LOP3.LUT R9, R9, 0x80, RZ, 0xfc, !PT ;  /* 0x0000008009097812 */ /* 0x000fe400078efcff */
[----:B------:R-:W-:Y:S01]  /*138c0*/  LOP3.LUT R10, R10, 0x38, RZ, 0xc0, !PT ;  /* 0x000000380a0a7812 */ /* 0x000fe200078ec0ff */
[----:B--2---:R-:W-:Y:S02]  /*138d0*/  IMAD.MOV.U32 R3, RZ, RZ, R5 ;  /* 0x000000ffff037224 */ /* 0x004fe400078e0005 */
[----:B------:R-:W0:Y:S01]  /*138e0*/  S2R R5, SR_TID.X ;  /* 0x0000000000057919 */ /* 0x000e220000002100 */
[----:B----4-:R-:W-:Y:S02]  /*138f0*/  IMAD R0, R0, UR4, RZ ;  /* 0x0000000400007c24 */ /* 0x010fe4000f8e02ff */
        /* <DEDUP_REMOVED lines=30> */
[C---:B------:R-:W-:Y:S01]  /*13ae0*/  IMAD.WIDE.U32 R4, R0.reuse, UR4, R2 ;  /* 0x0000000400047c25 */ /* 0x040fe2000f8e0002 */
[----:B------:R-:W-:Y:S02]  /*13af0*/  ULDC UR4, c[0x0][0x2b8] ;  /* 0x0000ae0000047ab9 */ /* 0x000fe40000000800 */
[----:B------:R-:W-:Y:S01]  /*13b00*/  ISETP.GE.AND P0, PT, R9, UR4, PT ;  /* 0x0000000409007c0c */ /* 0x000fe2000bf06270 */
[----:B------:R-:W-:Y:S01]  /*13b10*/  IMAD R0, R0, UR5, R6 ;  /* 0x0000000500007c24 */ /* 0x000fe2000f8e0206 */
[----:B------:R0:W5:Y:S01]  /*13b20*/  LDL R9, [R1+0x24] ;  /* 0x0000240001097983 */ /* 0x0001620000100800 */
[----:B------:R-:W-:Y:S02]  /*13b30*/  LEA R3, P3, R4, UR6, 0x1 ;  /* 0x0000000604037c11 */ /* 0x000fe4000f8608ff */
[----:B------:R-:W-:Y:S01]  /*13b40*/  IMAD.IADD R0, R5, 0x1, R0 ;  /* 0x0000000105007824 */ /* 0x000fe200078e0200 */
[----:B------:R-:W-:-:S02]  /*13b50*/  ISETP.GE.AND P2, PT, R10, UR4, PT ;  /* 0x000000040a007c0c */ /* 0x000fc4000bf46270 */
[----:B------:R-:W-:Y:S01]  /*13b60*/  ISETP.GE.AND P1, PT, R11, UR4, PT ;  /* 0x000000040b007c0c */ /* 0x000fe2000bf26270 */
[----:B------:R-:W-:Y:S01]  /*13b70*/  UMOV UR4, 0xffffffff ;  /* 0xffffffff00047882 */ /* 0x000fe20000000000 */
[----:B------:R-:W-:Y:S02]  /*13b80*/  LEA.HI.X R0, R4, UR7, R0, 0x1, P3 ;  /* 0x0000000704007c11 */ /* 0x000fe400098f0c00 */
[----:B0-----:R-:W-:Y:S09]  /*13b90*/  BRA.DIV UR4, `(.L_x_6006) ;  /* 0x0000004a044c7947 */ /* 0x001ff2000b800000 */
[----:B------:R-:W0:Y:S02]  /*13ba0*/  S2R R4, SR_TID.X ;  /* 0x0000000000047919 */ /* 0x000e240000002100 */
[----:B0-----:R-:W-:-:S04]  /*13bb0*/  LOP3.LUT R4, R4, 0x7f, RZ, 0xc0, !PT ;  /* 0x0000007f04047812 */ /* 0x001fc800078ec0ff */
[----:B------:R-:W-:Y:S02]  /*13bc0*/  SHF.R.U32.HI R5, RZ, 0x3, R4 ;  /* 0x00000003ff057819 */ /* 0x000fe40000011604 */
[----:B------:R-:W2:Y:S01]  /*13bd0*/  LDL.LU R4, [R1+0x34] ;  /* 0x0000340001047983 */ /* 0x000ea20000300800 */
[----:B------:R-:W-:Y:S02]  /*13be0*/  ULDC.64 UR4, c[0x0][0x208] ;  /* 0x0000820000047ab9 */ /* 0x000fe40000000a00 */
[----:B------:R-:W-:Y:S01]  /*13bf0*/  IMAD R17, R17, 0x80, R5 ;  /* 0x0000008011117824 */ /* 0x000fe200078e0205 */
[----:B------:R-:W-:Y:S04]  /*13c00*/  SHFL.IDX PT, R6, R3, 0x1, 0x181f ;  /* 0x00381f0003067f89 */ /* 0x000fe800000e0000 */
[----:B------:R-:W0:Y:S04]  /*13c10*/  SHFL.IDX PT, R5, R3, RZ, 0x181f ;  /* 0x00181fff03057589 */ /* 0x000e2800000e0000 */
[----:B------:R-:W-:Y:S01]  /*13c20*/  SHFL.IDX PT, R8, R0, 0x1, 0x181f ;  /* 0x00381f0000087f89 */ /* 0x000fe200000e0000 */
[----:B--2---:R-:W-:-:S02]  /*13c30*/  IMAD R2, R4, R7, RZ ;  /* 0x0000000704027224 */ /* 0x004fc400078e02ff */
[----:B------:R-:W-:-:S03]  /*13c40*/  VIADD R4, R17, 0x10 ;  /* 0x0000001011047836 */ /* 0x000fc60000000000 */
[-C--:B------:R-:W-:Y:S02]  /*13c50*/  ISETP.GE.AND P4, PT, R17, R2.reuse, PT ;  /* 0x000000021100720c */ /* 0x080fe40003f86270 */
[----:B------:R-:W-:Y:S02]  /*13c60*/  ISETP.GE.AND P3, PT, R4, R2, PT ;  /* 0x000000020400720c */ /* 0x000fe40003f66270 */
[----:B------:R-:W1:Y:S09]  /*13c70*/  SHFL.IDX PT, R4, R0, RZ, 0x181f ;  /* 0x00181fff00047589 */ /* 0x000e7200000e0000 */
[----:B0-----:R-:W-:-:S05]  /*13c80*/  @!P4 LEA R5, P5, R10, R5, 0x1 ;  /* 0x000000050a05c211 */ /* 0x001fca00078a08ff */
[----:B-1----:R-:W-:Y:S01]  /*13c90*/  @!P4 IMAD.X R4, RZ, RZ, R4, P5 ;  /* 0x000000ffff04c224 */ /* 0x002fe200028e0604 */
[----:B------:R-:W-:-:S04]  /*13ca0*/  @!P3 LEA R7, P5, R10, R6, 0x1 ;  /* 0x000000060a07b211 */ /* 0x000fc800078a08ff */
        /* <DEDUP_REMOVED lines=9> */
[----:B------:R-:W0:Y:S04]  /*13d40*/  SHFL.IDX PT, R7, R3, 0x2, 0x181f ;  /* 0x00581f0003077f89 */ /* 0x000e2800000e0000 */
[----:B------:R-:W-:Y:S04]  /*13d50*/  @!P3 LDGSTS.E.BYPASS.LTC128B.128 [R9+0x15c00], desc[UR4][R4.64], !P2 ;  /* 0x15c000000409bfae */ /* 0x000fe8000d101d44 */
[----:B------:R-:W-:Y:S04]  /*13d60*/  @!P3 LDGSTS.E.BYPASS.LTC128B.128 [R9+0x19c00], desc[UR4][R4.64+0x80], !P1 ;  /* 0x19c000800409bfae */ /* 0x000fe8000c901d44 */
[----:B------:R1:W-:Y:S04]  /*13d70*/  @!P3 LDGSTS.E.BYPASS.LTC128B.128 [R9+0x1dc00], desc[UR4][R4.64+0x100], !P0 ;  /* 0x1dc001000409bfae */ /* 0x0003e8000c101d44 */
[----:B------:R-:W2:Y:S01]  /*13d80*/  SHFL.IDX PT, R6, R0, 0x2, 0x181f ;  /* 0x00581f0000067f89 */ /* 0x000ea200000e0000 */
[----:B-1----:R-:W-:-:S05]  /*13d90*/  VIADD R4, R17, 0x20 ;  /* 0x0000002011047836 */ /* 0x002fca0000000000 */
[----:B------:R-:W-:-:S13]  /*13da0*/  ISETP.GE.AND P3, PT, R4, R2, PT ;  /* 0x000000020400720c */ /* 0x000fda0003f66270 */
[----:B0-----:R-:W-:-:S05]  /*13db0*/  @!P3 LEA R7, P4, R10, R7, 0x1 ;  /* 0x000000070a07b211 */ /* 0x001fca00078808ff */
[----:B--2---:R-:W-:-:S04]  /*13dc0*/  @!P3 IMAD.X R4, RZ, RZ, R6, P4 ;  /* 0x000000ffff04b224 */ /* 0x004fc800020e0606 */
[----:B------:R-:W-:Y:S02]  /*13dd0*/  @!P3 IMAD.MOV.U32 R5, RZ, RZ, R4 ;  /* 0x000000ffff05b224 */ /* 0x000fe400078e0004 */
[----:B------:R-:W-:-:S05]  /*13de0*/  @!P3 IMAD.MOV.U32 R4, RZ, RZ, R7 ;  /* 0x000000ffff04b224 */ /* 0x000fca00078e0007 */
        /* <DEDUP_REMOVED lines=53> */
.L_x_6129:
        /* <DEDUP_REMOVED lines=13> */
.L_x_6008:
[----:B------:R-:W-:Y:S05]  /*14210*/  BSYNC B0 ;  /* 0x0000000000007941 */ /* 0x000fea0003800000 */
.L_x_6007:
[----:B01----:R-:W2:Y:S01]  /*14220*/  LDL R9, [R1+0x4] ;  /* 0x0000040001097983 */ /* 0x003ea20000100800 */
[----:B------:R-:W-:Y:S01]  /*14230*/  PLOP3.LUT P0, PT, PT, PT, PT, 0x80, 0x0 ;  /* 0x000000000000781c */ /* 0x000fe20003f0f070 */
[----:B------:R-:W-:Y:S01]  /*14240*/  NOP ;  /* 0x0000000000007918 */ /* 0x000fe20000000000 */
[----:B--2---:R-:W-:-:S11]  /*14250*/  VIADD R6, R9, 0x36800 ;  /* 0x0003680009067836 */ /* 0x004fd60000000000 */
.L_x_6009:
        /* <DEDUP_REMOVED lines=19> */
.L_x_6130:
[----:B------:R-:W-:Y:S05]  /*14390*/  BSYNC B0 ;  /* 0x0000000000007941 */ /* 0x000fea0003800000 */
.L_x_6010:
        /* <DEDUP_REMOVED lines=28> */
[----:B------:R-:W0:Y:S03]  /*14560*/  LDC R5, c[0x0][0x43c] ;  /* 0x00010f00ff057b82 */ /* 0x000e260000000800 */
[----:B------:R-:W3:Y:S01]  /*14570*/  LDL R7, [R1+0x10] ;  /* 0x0000100001077983 */ /* 0x000ee20000100800 */
[----:B------:R-:W-:Y:S01]  /*14580*/  IMAD.MOV.U32 R0, RZ, RZ, R4 ;  /* 0x000000ffff007224 */ /* 0x000fe200078e0004 */
[----:B------:R-:W-:Y:S01]  /*14590*/  ULDC.64 UR6, c[0x0][0x428] ;  /* 0x00010a0000067ab9 */ /* 0x000fe20000000a00 */
[----:B------:R-:W-:Y:S01]  /*145a0*/  ULDC.64 UR8, c[0x0][0x208] ;  /* 0x0000820000087ab9 */ /* 0x000fe20000000a00 */
[----:B0-----:R-:W-:-:S13]  /*145b0*/  ISETP.NE.AND P0, PT, R5, 0x1, PT ;  /* 0x000000010500780c */ /* 0x001fda0003f05270 */
[----:B-----5:R-:W0:Y:S02]  /*145c0*/  @P0 LDC.64 R2, c[0x0][0x440] ;  /* 0x00011000ff020b82 */ /* 0x020e240000000a00 */
        /* <DEDUP_REMOVED lines=13> */
.L_x_6018:
[----:B------:R-:W2:Y:S01]  /*146a0*/  LDL R0, [R1+0x4] ;  /* 0x0000040001007983 */ /* 0x000ea20000100800 */
[----:B------:R-:W-:Y:S01]  /*146b0*/  BSSY B3, `(.L_x_6019) ;  /* 0x0000005000037945 */ /* 0x000fe20003800000 */
[----:B--2---:R-:W-:Y:S01]  /*146c0*/  IMAD R2, R9, 0x8, R0 ;  /* 0x0000000809027824 */ /* 0x004fe200078e0200 */
[----:B------:R-:W-:-:S04]  /*146d0*/  SHF.L.U32 R0, R12, 0x1f, RZ ;  /* 0x0000001f0c007819 */ /* 0x000fc800000006ff */
[----:B------:R-:W1:Y:S02]  /*146e0*/  SYNCS.PHASECHK.TRANS64.TRYWAIT P0, [R2+URZ+0x36840], R0 ;  /* 0x03684000020075a7 */ /* 0x000e64000800017f */
[----:B-1----:R-:W-:Y:S05]  /*146f0*/  @!P0 BRA `(.L_x_6020) ;  /* 0x0000004800888947 */ /* 0x002fea0003800000 */
.L_x_6131:
[----:B------:R-:W-:Y:S05]  /*14700*/  BSYNC B3 ;  /* 0x0000000000037941 */ /* 0x000fea0003800000 */
.L_x_6019:
        /* <DEDUP_REMOVED lines=12> */
.L_x_6022:
[----:B------:R-:W-:Y:S05]  /*147d0*/  BSYNC B3 ;  /* 0x0000000000037941 */ /* 0x000fea0003800000 */
.L_x_6021:
        /* <DEDUP_REMOVED lines=13> */
.L_x_6023:
        /* <DEDUP_REMOVED lines=16> */
.L_x_6024:
        /* <DEDUP_REMOVED lines=16> */
.L_x_6025:
        /* <DEDUP_REMOVED lines=17> */
.L_x_6132:
[----:B------:R-:W-:Y:S05]  /*14bc0*/  BSYNC B3 ;  /* 0x0000000000037941 */ /* 0x000fea0003800000 */
.L_x_6026:
        /* <DEDUP_REMOVED lines=14> */
.L_x_6029:
[----:B------:R-:W-:Y:S05]  /*14cb0*/  BSYNC B3 ;  /* 0x0000000000037941 */ /* 0x000fea0003800000 */
.L_x_6028:
        /* <DEDUP_REMOVED lines=14> */
.L_x_6030:
        /* <DEDUP_REMOVED lines=16> */
.L_x_6031:
        /* <DEDUP_REMOVED lines=16> */
.L_x_6032:
        /* <DEDUP_REMOVED lines=13> */
.L_x_6017:
[----:B------:R-:W-:Y:S05]  /*15070*/  BSYNC B1 ;  /* 0x0000000000017941 */ /* 0x000fea0003800000 */
.L_x_6016:
[----:B------:R-:W2:Y:S04]  /*15080*/  LDL.LU R0, [R1+0x2c] ;  /* 0x00002c0001007983 */ /* 0x000ea80000300800 */
[----:B------:R3:W-:Y:S04]  /*15090*/  STL [R1+0x8], R9 ;  /* 0x0000080901007387 */ /* 0x0007e80000100800 */
[----:B------:R3:W-:Y:S02]  /*150a0*/  STL [R1+0x14], R12 ;  /* 0x0000140c01007387 */ /* 0x0007e40000100800 */
[----:B--23--:R-:W-:-:S07]  /*150b0*/  VIADD R0, R0, 0xfffffffd ;  /* 0xfffffffd00007836 */ /* 0x00cfce0000000000 */
.L_x_6015:
[----:B------:R-:W-:Y:S05]  /*150c0*/  BSYNC B2 ;  /* 0x0000000000027941 */ /* 0x000fea0003800000 */
.L_x_6014:
[----:B------:R-:W-:-:S13]  /*150d0*/  ISETP.NE.AND P0, PT, R4, RZ, PT ;  /* 0x000000ff0400720c */ /* 0x000fda0003f05270 */
[----:B------:R-:W-:Y:S05]  /*150e0*/  @!P0 BRA `(.L_x_6013) ;  /* 0x0000001800088947 */ /* 0x000fea0003800000 */
[----:B0-----:R0:W5:Y:S02]  /*150f0*/  LDL R8, [R1] ;  /* 0x0000000001087983 */ /* 0x0011640000100800 */
.L_x_6067:
[----:B--2---:R-:W2:Y:S04]  /*15100*/  LDL R4, [R1+0x20] ;  /* 0x0000200001047983 */ /* 0x004ea80000100800 */
[----:B---3--:R-:W3:Y:S04]  /*15110*/  LDL R3, [R1+0x8] ;  /* 0x0000080001037983 */ /* 0x008ee80000100800 */
[----:B----4-:R-:W4:Y:S01]  /*15120*/  LDL R2, [R1+0x14] ;  /* 0x0000140001027983 */ /* 0x010f220000100800 */
        /* <DEDUP_REMOVED lines=18> */
[----:B------:R-:W-:Y:S01]  /*15250*/  ULDC.64 UR8, c[0x0][0x208] ;  /* 0x0000820000087ab9 */ /* 0x000fe20000000a00 */
        /* <DEDUP_REMOVED lines=15> */
.L_x_6035:
[----:B------:R-:W3:Y:S01]  /*15350*/  LDL R2, [R1+0x4] ;  /* 0x0000040001027983 */ /* 0x000ee20000100800 */
[----:B------:R-:W-:Y:S01]  /*15360*/  BSSY B2, `(.L_x_6036) ;  /* 0x0000005000027945 */ /* 0x000fe20003800000 */
[----:B---3--:R-:W-:Y:S01]  /*15370*/  IMAD R3, R4, 0x8, R2 ;  /* 0x0000000804037824 */ /* 0x008fe200078e0202 */
[----:B------:R-:W-:-:S04]  /*15380*/  SHF.L.U32 R2, R5, 0x1f, RZ ;  /* 0x0000001f05027819 */ /* 0x000fc800000006ff */
[----:B------:R-:W3:Y:S02]  /*15390*/  SYNCS.PHASECHK.TRANS64.TRYWAIT P0, [R3+URZ+0x36840], R2 ;  /* 0x03684002030075a7 */ /* 0x000ee4000800017f */
[----:B---3--:R-:W-:Y:S05]  /*153a0*/  @!P0 BRA `(.L_x_6037) ;  /* 0x0000003c00848947 */ /* 0x008fea0003800000 */
.L_x_6133:
[----:B------:R-:W-:Y:S05]  /*153b0*/  BSYNC B2 ;  /* 0x0000000000027941 */ /* 0x000fea0003800000 */
.L_x_6036:
        /* <DEDUP_REMOVED lines=12> */
.L_x_6039:
[----:B------:R-:W-:Y:S05]  /*15480*/  BSYNC B2 ;  /* 0x0000000000027941 */ /* 0x000fea0003800000 */
.L_x_6038:
        /* <DEDUP_REMOVED lines=13> */
.L_x_6040:
        /* <DEDUP_REMOVED lines=16> */
.L_x_6041:
        /* <DEDUP_REMOVED lines=16> */
.L_x_6042:
        /* <DEDUP_REMOVED lines=17> */
.L_x_6134:
[----:B------:R-:W-:Y:S05]  /*15870*/  BSYNC B2 ;  /* 0x0000000000027941 */ /* 0x000fea0003800000 */
.L_x_6043:
        /* <DEDUP_REMOVED lines=11> */
.L_x_6046:
[----:B------:R-:W-:Y:S05]  /*15930*/  BSYNC B2 ;  /* 0x0000000000027941 */ /* 0x000fea0003800000 */
.L_x_6045:
        /* <DEDUP_REMOVED lines=14> */
.L_x_6047:
        /* <DEDUP_REMOVED lines=16> */
.L_x_6048:
        /* <DEDUP_REMOVED lines=16> */
.L_x_6049:
        /* <DEDUP_REMOVED lines=13> */
.L_x_6034:
[----:B------:R-:W-:Y:S05]  /*15cf0*/  BSYNC B1 ;  /* 0x0000000000017941 */ /* 0x000fea0003800000 */
.L_x_6033:
[----:B------:R-:W3:Y:S01]  /*15d00*/  LDL R2, [R1+0x20] ;  /* 0x0000200001027983 */ /* 0x000ee20000100800 */
[----:B------:R-:W-:Y:S01]  /*15d10*/  VIADD R3, R4, 0x1 ;  /* 0x0000000104037836 */ /* 0x000fe20000000000 */
[----:B------:R-:W-:Y:S04]  /*15d20*/  BSSY B1, `(.L_x_6050) ;  /* 0x00000bb000017945 */ /* 0x000fe80003800000 */
[----:B------:R-:W-:-:S04]  /*15d30*/  ISETP.NE.AND P0, PT, R3, 0x2, PT ;  /* 0x000000020300780c */ /* 0x000fc80003f05270 */
[----:B------:R-:W-:Y:S02]  /*15d40*/  SEL R11, R3, RZ, P0 ;  /* 0x000000ff030b7207 */ /* 0x000fe40000000000 */
[----:B---3--:R-:W-:Y:S02]  /*15d50*/  ISETP.NE.AND P1, PT, R2, RZ, PT ;  /* 0x000000ff0200720c */ /* 0x008fe40003f25270 */
        /* <DEDUP_REMOVED lines=14> */
[----:B------:R-:W-:Y:S01]  /*15e40*/  ULDC.64 UR8, c[0x0][0x208] ;  /* 0x0000820000087ab9 */ /* 0x000fe20000000a00 */
        /* <DEDUP_REMOVED lines=15> */
.L_x_6052:
[----:B------:R-:W4:Y:S01]  /*15f40*/  LDL R2, [R1+0x4] ;  /* 0x0000040001027983 */ /* 0x000f220000100800 */
[----:B------:R-:W-:Y:S01]  /*15f50*/  SHF.L.U32 R3, R10, 0x1f, RZ ;  /* 0x0000001f0a037819 */ /* 0x000fe200000006ff */
[----:B------:R-:W-:Y:S01]  /*15f60*/  BSSY B2, `(.L_x_6053) ;  /* 0x0000004000027945 */ /* 0x000fe20003800000 */
[----:B----4-:R-:W-:-:S04]  /*15f70*/  IMAD R2, R11, 0x8, R2 ;  /* 0x000000080b027824 */ /* 0x010fc800078e0202 */
[----:B------:R-:W4:Y:S02]  /*15f80*/  SYNCS.PHASECHK.TRANS64.TRYWAIT P0, [R2+URZ+0x36840], R3 ;  /* 0x03684003020075a7 */ /* 0x000f24000800017f */
[----:B----4-:R-:W-:Y:S05]  /*15f90*/  @!P0 BRA `(.L_x_6054) ;  /* 0x0000003000b08947 */ /* 0x010fea0003800000 */
.L_x_6135:
[----:B------:R-:W-:Y:S05]  /*15fa0*/  BSYNC B2 ;  /* 0x0000000000027941 */ /* 0x000fea0003800000 */
.L_x_6053:
        /* <DEDUP_REMOVED lines=12> */
.L_x_6056:
[----:B------:R-:W-:Y:S05]  /*16070*/  BSYNC B2 ;  /* 0x0000000000027941 */ /* 0x000fea0003800000 */
.L_x_6055:
        /* <DEDUP_REMOVED lines=15> */
.L_x_6057:
        /* <DEDUP_REMOVED lines=16> */
.L_x_6058:
        /* <DEDUP_REMOVED lines=16> */
.L_x_6059:
        /* <DEDUP_REMOVED lines=15> */
.L_x_6136:
[----:B------:R-:W-:Y:S05]  /*16460*/  BSYNC B2 ;  /* 0x0000000000027941 */ /* 0x000fea0003800000 */
.L_x_6060:
        /* <DEDUP_REMOVED lines=11> */
.L_x_6063:
[----:B------:R-:W-:Y:S05]  /*16520*/  BSYNC B2 ;  /* 0x0000000000027941 */ /* 0x000fea0003800000 */
.L_x_6062:
        /* <DEDUP_REMOVED lines=13> */
.L_x_6064:
        /* <DEDUP_REMOVED lines=16> */
.L_x_6065:
        /* <DEDUP_REMOVED lines=16> */
.L_x_6066:
        /* <DEDUP_REMOVED lines=13> */
.L_x_6051:
[----:B------:R-:W-:Y:S05]  /*168d0*/  BSYNC B1 ;  /* 0x0000000000017941 */ /* 0x000fea0003800000 */
.L_x_6050:
[C---:B------:R-:W-:Y:S01]  /*168e0*/  ISETP.GT.AND P0, PT, R0.reuse, 0x1, PT ;  /* 0x000000010000780c */ /* 0x040fe20003f04270 */
[----:B------:R-:W-:-:S12]  /*168f0*/  VIADD R0, R0, 0xfffffffe ;  /* 0xfffffffe00007836 */ /* 0x000fd80000000000 */
[----:B------:R-:W-:Y:S05]  /*16900*/  @P0 BRA `(.L_x_6067) ;  /* 0xffffffe400fc0947 */ /* 0x000fea000383ffff */
.L_x_6013:
[----:B------:R-:W-:Y:S05]  /*16910*/  BSYNC B0 ;  /* 0x0000000000007941 */ /* 0x000fea0003800000 */
.L_x_6012:
        /* <DEDUP_REMOVED lines=18> */
.L_x_6069:
[----:B------:R-:W-:Y:S05]  /*16a40*/  BSYNC B0 ;  /* 0x0000000000007941 */ /* 0x000fea0003800000 */
.L_x_6068:
[----:B------:R-:W2:Y:S01]  /*16a50*/  LDL.LU R0, [R1+0x20] ;  /* 0x0000200001007983 */ /* 0x000ea20000300800 */
[----:B------:R-:W-:Y:S01]  /*16a60*/  BSSY B0, `(.L_x_6070) ;  /* 0x0000050000007945 */ /* 0x000fe20003800000 */
[----:B--2---:R-:W-:-:S13]  /*16a70*/  ISETP.NE.AND P0, PT, R0, RZ, PT ;  /* 0x000000ff0000720c */ /* 0x004fda0003f05270 */
        /* <DEDUP_REMOVED lines=10> */
.L_x_6137:
[----:B------:R-:W-:Y:S05]  /*16b20*/  BSYNC B1 ;  /* 0x0000000000017941 */ /* 0x000fea0003800000 */
.L_x_6072:
        /* <DEDUP_REMOVED lines=9> */
.L_x_6075:
[----:B------:R-:W-:Y:S05]  /*16bc0*/  BSYNC B1 ;  /* 0x0000000000017941 */ /* 0x000fea0003800000 */
.L_x_6074:
[----:B------:R-:W2:Y:S04]  /*16bd0*/  LDL.LU R5, [R1+0x18] ;  /* 0x0000180001057983 */ /* 0x000ea80000300800 */
[----:B------:R-:W2:Y:S04]  /*16be0*/  LDL.LU R3, [R1+0xc] ;  /* 0x00000c0001037983 */ /* 0x000ea80000300800 */
[----:B------:R-:W3:Y:S04]  /*16bf0*/  LDL R4, [R1+0x4] ;  /* 0x0000040001047983 */ /* 0x000ee80000100800 */
[----:B0-----:R-:W3:Y:S01]  /*16c00*/  LDL R2, [R1+0x8] ;  /* 0x0000080001027983 */ /* 0x001ee20000100800 */
        /* <DEDUP_REMOVED lines=10> */
.L_x_6076:
        /* <DEDUP_REMOVED lines=16> */
.L_x_6077:
        /* <DEDUP_REMOVED lines=16> */
.L_x_6078:
        /* <DEDUP_REMOVED lines=11> */
.L_x_6071:
[----:B------:R-:W-:Y:S05]  /*16f60*/  BSYNC B0 ;  /* 0x0000000000007941 */ /* 0x000fea0003800000 */
.L_x_6070:
        /* <DEDUP_REMOVED lines=9> */
.L_x_5992:
[----:B------:R-:W-:Y:S05]  /*17000*/  BSYNC B7 ;  /* 0x0000000000077941 */ /* 0x000fea0003800000 */
.L_x_5990:
[----:B0-----:R-:W2:Y:S02]  /*17010*/  LDL R0, [R1+0x50] ;  /* 0x0000500001007983 */ /* 0x001ea40000100800 */
[----:B--2---:R-:W-:-:S13]  /*17020*/  ISETP.NE.AND P0, PT, R0, RZ, PT ;  /* 0x000000ff0000720c */ /* 0x004fda0003f05270 */
        /* <DEDUP_REMOVED lines=11> */
.L_x_6079:
        /* <DEDUP_REMOVED lines=11> */
[----:B------:R0:W2:Y:S01]  /*17190*/  @!P1 LDG.E R3, desc[UR6][R2.64] ;  /* 0x0000000602039981 */ /* 0x0000a2000c1e1900 */
[C---:B------:R-:W-:Y:S02]  /*171a0*/  ISETP.GE.U32.AND P2, PT, R6.reuse, 0x2, PT ;  /* 0x000000020600780c */ /* 0x040fe40003f46070 */
[C---:B------:R-:W-:Y:S01]  /*171b0*/  ISETP.GE.U32.AND P3, PT, R6.reuse, 0x4, PT ;  /* 0x000000040600780c */ /* 0x040fe20003f66070 */
[----:B------:R-:W-:Y:S01]  /*171c0*/  SHFL.IDX PT, R0, R16, RZ, 0x1f ;  /* 0x00001fff10007589 */ /* 0x000fe200000e0000 */
[C---:B------:R-:W-:Y:S02]  /*171d0*/  ISETP.GE.U32.AND P4, PT, R6.reuse, 0x8, PT ;  /* 0x000000080600780c */ /* 0x040fe40003f86070 */
[C---:B------:R-:W-:Y:S01]  /*171e0*/  ISETP.GE.U32.AND P5, PT, R6.reuse, 0x10, PT ;  /* 0x000000100600780c */ /* 0x040fe20003fa6070 */
[----:B0-----:R-:W-:Y:S02]  /*171f0*/  IMAD.MOV.U32 R2, RZ, RZ, RZ ;  /* 0x000000ffff027224 */ /* 0x001fe400078e00ff */
[----:B--2---:R-:W-:Y:S01]  /*17200*/  @!P1 IMAD.MOV.U32 R2, RZ, RZ, R3 ;  /* 0x000000ffff029224 */ /* 0x004fe200078e0003 */
        /* <DEDUP_REMOVED lines=17> */
[----:B------:R0:W2:Y:S02]  /*17320*/  SHFL.IDX PT, R16, R3, 0x1f, 0x1f ;  /* 0x03e01f0003107f89 */ /* 0x0000a400000e0000 */
.L_x_6147:
[----:B------:R-:W-:Y:S02]  /*17330*/  ULDC UR4, c[0x0][0xc38] ;  /* 0x00030e0000047ab9 */ /* 0x000fe40000000800 */
[----:B------:R-:W-:-:S04]  /*17340*/  IMAD.U32 R4, RZ, RZ, UR4 ;  /* 0x00000004ff047e24 */ /* 0x000fc8000f8e00ff */
[----:B--2---:R-:W-:-:S04]  /*17350*/  IMAD R16, R16, R4, RZ ;  /* 0x0000000410107224 */ /* 0x004fc800078e02ff */
[----:B------:R-:W-:-:S05]  /*17360*/  IMAD.IADD R5, R5, 0x1, R16 ;  /* 0x0000000105057824 */ /* 0x000fca00078e0210 */
[----:B------:R-:W-:-:S13]  /*17370*/  ISETP.GT.AND P6, PT, R5, R0, PT ;  /* 0x000000000500720c */ /* 0x000fda0003fc4270 */
[----:B------:R-:W-:Y:S05]  /*17380*/  @P6 BRA `(.L_x_6082) ;  /* 0x0000000000a06947 */ /* 0x000fea0003800000 */
.L_x_6087:
[----:B------:R-:W2:Y:S01]  /*17390*/  LDC R2, c[0x0][0xc3c] ;  /* 0x00030f00ff027b82 */ /* 0x000ea20000000800 */
[----:B------:R-:W-:-:S05]  /*173a0*/  VIADD R19, R19, 0x1f ;  /* 0x0000001f13137836 */ /* 0x000fca0000000000 */
[----:B--2---:R-:W-:-:S13]  /*173b0*/  ISETP.GE.AND P6, PT, R19, R2, PT ;  /* 0x000000021300720c */ /* 0x004fda0003fc6270 */
[----:B------:R-:W-:Y:S05]  /*173c0*/  @P6 BRA `(.L_x_6083) ;  /* 0x0000000400dc6947 */ /* 0x000fea0003800000 */
[----:B0-----:R-:W0:Y:S01]  /*173d0*/  S2R R3, SR_TID.X ;  /* 0x0000000000037919 */ /* 0x001e220000002100 */
[----:B------:R-:W-:Y:S01]  /*173e0*/  BSSY B0, `(.L_x_6084) ;  /* 0x000000a000007945 */ /* 0x000fe20003800000 */
[----:B0-----:R-:W-:-:S05]  /*173f0*/  LOP3.LUT R3, R3, 0x1f, RZ, 0xc0, !PT ;  /* 0x0000001f03037812 */ /* 0x001fca00078ec0ff */
[----:B------:R-:W-:-:S05]  /*17400*/  IMAD.IADD R4, R19, 0x1, R3 ;  /* 0x0000000113047824 */ /* 0x000fca00078e0203 */
[----:B------:R-:W-:Y:S01]  /*17410*/  ISETP.GE.OR P6, PT, R4, R2, !P0 ;  /* 0x000000020400720c */ /* 0x000fe200047c6670 */
[----:B------:R-:W-:-:S12]  /*17420*/  IMAD.MOV.U32 R2, RZ, RZ, RZ ;  /* 0x000000ffff027224 */ /* 0x000fd800078e00ff */
[----:B------:R-:W-:Y:S05]  /*17430*/  @P6 BRA `(.L_x_6085) ;  /* 0x0000000000106947 */ /* 0x000fea0003800000 */
[----:B------:R-:W0:Y:S01]  /*17440*/  LDC.64 R2, c[0x0][0xc80] ;  /* 0x00032000ff027b82 */ /* 0x000e220000000a00 */
[----:B------:R-:W-:Y:S01]  /*17450*/  ULDC.64 UR4, c[0x0][0x208] ;  /* 0x0000820000047ab9 */ /* 0x000fe20000000a00 */
[----:B0-----:R-:W-:-:S06]  /*17460*/  IMAD.WIDE R2, R4, 0x4, R2 ;  /* 0x0000000404027825 */ /* 0x001fcc00078e0202 */
[----:B------:R0:W5:Y:S02]  /*17470*/  LDG.E R2, desc[UR4][R2.64] ;  /* 0x0000000402027981 */ /* 0x000164000c1e1900 */
.L_x_6085:
[----:B------:R-:W-:Y:S05]  /*17480*/  BSYNC B0 ;  /* 0x0000000000007941 */ /* 0x000fea0003800000 */
.L_x_6084:
        /* <DEDUP_REMOVED lines=18> */
.L_x_6155:
[----:B------:R-:W-:Y:S02]  /*175b0*/  ULDC UR4, c[0x0][0xc38] ;  /* 0x00030e0000047ab9 */ /* 0x000fe40000000800 */
[----:B------:R-:W-:-:S04]  /*175c0*/  IMAD.U32 R4, RZ, RZ, UR4 ;  /* 0x00000004ff047e24 */ /* 0x000fc8000f8e00ff */
[----:B--2---:R-:W-:-:S04]  /*175d0*/  IMAD R16, R16, R4, RZ ;  /* 0x0000000410107224 */ /* 0x004fc800078e02ff */
[----:B------:R-:W-:-:S05]  /*175e0*/  IMAD.IADD R5, R16, 0x1, R5 ;  /* 0x0000000110057824 */ /* 0x000fca00078e0205 */
[----:B------:R-:W-:-:S13]  /*175f0*/  ISETP.GT.AND P6, PT, R5, R0, PT ;  /* 0x000000000500720c */ /* 0x000fda0003fc4270 */
[----:B------:R-:W-:Y:S05]  /*17600*/  @!P6 BRA `(.L_x_6087) ;  /* 0xfffffffc0060e947 */ /* 0x000fea000383ffff */
.L_x_6082:
        /* <DEDUP_REMOVED lines=8> */
.L_x_6159:
[----:B------:R-:W-:Y:S01]  /*17690*/  ISETP.NE.AND P0, PT, R5, RZ, PT ;  /* 0x000000ff0500720c */ /* 0x000fe20003f05270 */
[----:B------:R-:W-:-:S12]  /*176a0*/  IMAD.MOV.U32 R5, RZ, RZ, RZ ;  /* 0x000000ffff057224 */ /* 0x000fd800078e00ff */
[----:B------:R-:W-:Y:S05]  /*176b0*/  @!P0 BRA `(.L_x_6089) ;  /* 0x0000000000148947 */ /* 0x000fea0003800000 */
[----:B------:R-:W-:Y:S01]  /*176c0*/  UMOV UR4, 0xffffffff ;  /* 0xffffffff00047882 */ /* 0x000fe20000000000 */
[----:B------:R-:W-:Y:S02]  /*176d0*/  VIADD R12, R6, 0xffffffff ;  /* 0xffffffff060c7836 */ /* 0x000fe40000000000 */
[----:B------:R-:W-:Y:S05]  /*176e0*/  BRA.DIV UR4, `(.L_x_6090) ;  /* 0x0000002604607947 */ /* 0x000fea000b800000 */
[----:B0-----:R0:W0:Y:S02]  /*176f0*/  SHFL.IDX PT, R3, R3, R12, 0x1f ;  /* 0x00001f0c03037589 */ /* 0x00102400000e0000 */
.L_x_6162:
[----:B0-----:R-:W-:-:S07]  /*17700*/  IMAD.MOV.U32 R5, RZ, RZ, R3 ;  /* 0x000000ffff057224 */ /* 0x001fce00078e0003 */
.L_x_6089:
[----:B0-2---:R-:W0:Y:S01]  /*17710*/  LDC.64 R2, c[0x0][0xc90] ;  /* 0x00032400ff027b82 */ /* 0x005e220000000a00 */
[----:B------:R-:W-:Y:S01]  /*17720*/  IMAD.IADD R19, R6, 0x1, R19 ;  /* 0x0000000106137824 */ /* 0x000fe200078e0213 */
[----:B------:R-:W-:-:S03]  /*17730*/  ULDC.64 UR4, c[0x0][0x208] ;  /* 0x0000820000047ab9 */ /* 0x000fc60000000a00 */
[----:B0-----:R-:W-:-:S05]  /*17740*/  IMAD.WIDE R2, R19, 0x4, R2 ;  /* 0x0000000413027825 */ /* 0x001fca00078e0202 */
[----:B----4-:R-:W3:Y:S01]  /*17750*/  LDG.E R7, desc[UR4][R2.64] ;  /* 0x0000000402077981 */ /* 0x010ee2000c1e1900 */
        /* <DEDUP_REMOVED lines=62> */
.L_x_6083:
[----:B------:R-:W-:Y:S01]  /*17b40*/  UMOV UR4, URZ ;  /* 0x0000003f00047c82 */ /* 0x000fe20008000000 */
[----:B------:R-:W-:Y:S01]  /*17b50*/  UMOV UR5, URZ ;  /* 0x0000003f00057c82 */ /* 0x000fe20008000000 */
[----:B------:R-:W-:Y:S01]  /*17b60*/  ULDC UR6, c[0x0][0xc3c] ;  /* 0x00030f0000067ab9 */ /* 0x000fe20000000800 */
[----:B------:R-:W-:Y:S02]  /*17b70*/  IMAD.MOV.U32 R16, RZ, RZ, R0 ;  /* 0x000000ffff107224 */ /* 0x000fe400078e0000 */
[----:B------:R-:W-:Y:S02]  /*17b80*/  IMAD.U32 R17, RZ, RZ, UR4 ;  /* 0x00000004ff117e24 */ /* 0x000fe4000f8e00ff */
[----:B------:R-:W-:Y:S02]  /*17b90*/  IMAD.U32 R18, RZ, RZ, UR5 ;  /* 0x00000005ff127e24 */ /* 0x000fe4000f8e00ff */
[----:B------:R-:W-:-:S07]  /*17ba0*/  IMAD.U32 R19, RZ, RZ, UR6 ;  /* 0x00000006ff137e24 */ /* 0x000fce000f8e00ff */
.L_x_6091:
        /* <DEDUP_REMOVED lines=12> */
.L_x_6080:
[----:B------:R-:W-:Y:S02]  /*17c70*/  ULDC UR4, c[0x0][0xc3c] ;  /* 0x00030f0000047ab9 */ /* 0x000fe40000000800 */
[----:B--2---:R-:W-:-:S13]  /*17c80*/  ISETP.GE.AND P0, PT, R19, UR4, PT ;  /* 0x0000000413007c0c */ /* 0x004fda000bf06270 */
[----:B------:R-:W-:Y:S05]  /*17c90*/  @!P0 BRA `(.L_x_6092) ;  /* 0xffffffa400788947 */ /* 0x000fea000383ffff */
[----:B------:R-:W-:Y:S05]  /*17ca0*/  BSYNC B8 ;  /* 0x0000000000087941 */ /* 0x000fea0003800000 */
.L_x_5986:
[----:B0-----:R-:W2:Y:S01]  /*17cb0*/  LDL.LU R0, [R1+0x48] ;  /* 0x0000480001007983 */ /* 0x001ea20000300800 */
[----:B------:R-:W-:Y:S01]  /*17cc0*/  BSSY B0, `(.L_x_6093) ;  /* 0x000000b000007945 */ /* 0x000fe20003800000 */
[----:B------:R-:W0:Y:S01]  /*17cd0*/  S2R R5, SR_CgaCtaId ;  /* 0x0000000000057919 */ /* 0x000e220000008800 */
[----:B--2---:R-:W-:-:S05]  /*17ce0*/  VIADD R0, R0, 0x1 ;  /* 0x0000000100007836 */ /* 0x004fca0000000000 */
[----:B---3--:R-:W-:-:S04]  /*17cf0*/  LEA.HI R2, R0, R0, RZ, 0x1 ;  /* 0x0000000000027211 */ /* 0x008fc800078f08ff */
[----:B------:R-:W-:-:S05]  /*17d00*/  LOP3.LUT R3, R2, 0xfffffffe, RZ, 0xc0, !PT ;  /* 0xfffffffe02037812 */ /* 0x000fca00078ec0ff */
[----:B------:R-:W-:Y:S01]  /*17d10*/  IMAD.IADD R3, R0, 0x1, -R3 ;  /* 0x0000000100037824 */ /* 0x000fe200078e0a03 */
[----:B------:R-:W-:-:S04]  /*17d20*/  MOV R0, 0x400 ;  /* 0x0000040000007802 */ /* 0x000fc80000000f00 */
[----:B0-----:R-:W-:Y:S02]  /*17d30*/  LEA R0, R5, R0, 0x18 ;  /* 0x0000000005007211 */ /* 0x001fe400078ec0ff */
[----:B------:R-:W-:-:S04]  /*17d40*/  SHF.L.U32 R3, R3, 0x1f, RZ ;  /* 0x0000001f03037819 */ /* 0x000fc800000006ff */
[----:B------:R-:W0:Y:S02]  /*17d50*/  SYNCS.PHASECHK.TRANS64.TRYWAIT P0, [R0+URZ+0x36820], R3 ;  /* 0x03682003000075a7 */ /* 0x000e24000800017f */
[----:B0-----:R-:W-:Y:S05]  /*17d60*/  @!P0 BRA `(.L_x_6094) ;  /* 0x0000001c00e88947 */ /* 0x001fea0003800000 */
.L_x_6163:
[----:B------:R-:W-:Y:S05]  /*17d70*/  BSYNC B0 ;  /* 0x0000000000007941 */ /* 0x000fea0003800000 */
.L_x_6093:
[----:B------:R-:W-:-:S03]  /*17d80*/  UMOV UR4, 0xffffffff ;  /* 0xffffffff00047882 */ /* 0x000fc60000000000 */
[----:B------:R-:W-:Y:S05]  /*17d90*/  BRA.DIV UR4, `(.L_x_6095) ;  /* 0x0000001e04f07947 */ /* 0x000fea000b800000 */
[----:B------:R-:W2:Y:S02]  /*17da0*/  S2R R2, SR_TID.X ;  /* 0x0000000000027919 */ /* 0x000ea40000002100 */
[----:B--2---:R-:W-:-:S04]  /*17db0*/  SHF.R.U32.HI R2, RZ, 0x5, R2 ;  /* 0x00000005ff027819 */ /* 0x004fc80000011602 */
[----:B------:R-:W-:-:S05]  /*17dc0*/  LOP3.LUT R2, R2, 0x3, RZ, 0xc0, !PT ;  /* 0x0000000302027812 */ /* 0x000fca00078ec0ff */
[----:B------:R2:W3:Y:S02]  /*17dd0*/  SHFL.IDX PT, R14, R2, RZ, 0x1f ;  /* 0x00001fff020e7589 */ /* 0x0004e400000e0000 */
.L_x_6166:
[----:B---3--:R-:W-:Y:S01]  /*17de0*/  ISETP.NE.AND P0, PT, R14, RZ, PT ;  /* 0x000000ff0e00720c */ /* 0x008fe20003f05270 */
[----:B------:R-:W-:-:S12]  /*17df0*/  BSSY B0, `(.L_x_6096) ;  /* 0x0000029000007945 */ /* 0x000fd80003800000 */
[----:B------:R-:W-:Y:S05]  /*17e00*/  @P0 BRA `(.L_x_6097) ;  /* 0x00000000009c0947 */ /* 0x000fea0003800000 */
[----:B------:R-:W-:-:S03]  /*17e10*/  UMOV UR4, 0xffffffff ;  /* 0xffffffff00047882 */ /* 0x000fc60000000000 */
[----:B------:R-:W-:Y:S05]  /*17e20*/  BRA.DIV UR4, `(.L_x_6098) ;  /* 0x0000002204007947 */ /* 0x000fea000b800000 */
[----:B------:R-:W-:-:S13]  /*17e30*/  ELECT P6, URZ, PT ;  /* 0x00000000003f782f */ /* 0x000fda00038c0000 */
.L_x_6169:
        /* <DEDUP_REMOVED lines=8> */
.L_x_6099:
[----:B0-----:R-:W2:Y:S04]  /*17ec0*/  LDL R3, [R1+0x8] ;  /* 0x0000080001037983 */ /* 0x001ea80000100800 */
[----:B----4-:R-:W3:Y:S01]  /*17ed0*/  LDL.LU R7, [R1+0x14] ;  /* 0x0000140001077983 */ /* 0x010ee20000300800 */
        /* <DEDUP_REMOVED lines=12> */
.L_x_6170:
[----:B------:R-:W2:Y:S02]  /*17fa0*/  SYNCS.PHASECHK.TRANS64.TRYWAIT P0, [R7+URZ], R2 ;  /* 0x00000002070075a7 */ /* 0x000ea4000800017f */
[----:B--2---:R-:W-:Y:S05]  /*17fb0*/  @!P0 BRA `(.L_x_6101) ;  /* 0x0000001c00d08947 */ /* 0x004fea0003800000 */
.L_x_6171:
[----:B------:R-:W-:Y:S05]  /*17fc0*/  @!P2 BRA `(.L_x_6102) ;  /* 0x000000000004a947 */ /* 0x000fea0003800000 */
[----:B------:R-:W-:Y:S01]  /*17fd0*/  BPT.TRAP 0x1 ;  /* 0x000000040000795c */ /* 0x000fe20000300000 */
.L_x_6102:
[----:B------:R-:W3:Y:S01]  /*17fe0*/  LDL.LU R4, [R1+0x8] ;  /* 0x0000080001047983 */ /* 0x000ee20000300800 */
[----:B------:R-:W-:-:S04]  /*17ff0*/  VIADD R0, R0, 0x36860 ;  /* 0x0003686000007836 */ /* 0x000fc80000000000 */
[----:B---3--:R-:W-:-:S04]  /*18000*/  IMAD R4, R4, 0x8, R0 ;  /* 0x0000000804047824 */ /* 0x008fc800078e0200 */
[----:B------:R-:W3:Y:S02]  /*18010*/  SYNCS.PHASECHK.TRANS64.TRYWAIT P0, [R4+URZ], R5 ;  /* 0x00000005040075a7 */ /* 0x000ee4000800017f */
[----:B---3--:R-:W-:Y:S05]  /*18020*/  @!P0 BRA `(.L_x_6103) ;  /* 0x0000001c00c88947 */ /* 0x008fea0003800000 */
.L_x_6172:
[----:B------:R-:W-:-:S07]  /*18030*/  IMAD R3, R3, 0x8, R0 ;  /* 0x0000000803037824 */ /* 0x000fce00078e0200 */
.L_x_6104:
[----:B----4-:R4:W0:Y:S02]  /*18040*/  SYNCS.PHASECHK.TRANS64.TRYWAIT P0, [R3+URZ], R2 ;  /* 0x00000002030075a7 */ /* 0x010824000800017f */
[----:B0-----:R-:W-:Y:S05]  /*18050*/  @!P0 NANOSLEEP.SYNCS 0x989680 ;  /* 0x009896800000895d */ /* 0x001fea0003900000 */
[----:B------:R-:W0:Y:S02]  /*18060*/  @!P0 SYNCS.PHASECHK.TRANS64 P0, [R3+URZ], R2 ;  /* 0x00000002030085a7 */ /* 0x000e24000800007f */
[----:B0-----:R-:W-:Y:S05]  /*18070*/  @!P0 BRA `(.L_x_6104) ;  /* 0xfffffffc00f08947 */ /* 0x001fea000383ffff */
.L_x_6097:
[----:B------:R-:W-:Y:S05]  /*18080*/  BSYNC B0 ;  /* 0x0000000000007941 */ /* 0x000fea0003800000 */
.L_x_6096:
[----:B------:R-:W-:Y:S05]  /*18090*/  EXIT ;  /* 0x000000000000794d */ /* 0x000fea0003800000 */
.L_x_5928:
[----:B0-----:R-:W-:-:S04]  /*180a0*/  IMAD.U32 R3, RZ, RZ, UR60 ;  /* 0x0000003cff037e24 */ /* 0x001fc8000f8e00ff */
[----:B------:R0:W1:Y:S03]  /*180b0*/  SYNCS.PHASECHK.TRANS64.TRYWAIT P1, [R3+URZ+0x36800], R0 ;  /* 0x03680000030075a7 */ /* 0x000066000802017f */
[----:B-1----:R-:W-:Y:S05]  /*180c0*/  @!P1 NANOSLEEP.SYNCS 0x989680 ;  /* 0x009896800000995d */ /* 0x002fea0003900000 */
[----:B------:R-:W1:Y:S02]  /*180d0*/  @!P1 SYNCS.PHASECHK.TRANS64 P1, [R3+URZ+0x36800], R0 ;  /* 0x03680000030095a7 */ /* 0x000e64000802007f */
[----:B-1----:R-:W-:Y:S05]  /*180e0*/  @!P1 BRA `(.L_x_5928) ;  /* 0xfffffffc00ec9947 */ /* 0x002fea000383ffff */
[----:B------:R-:W-:Y:S05]  /*180f0*/  BRA `(.L_x_6105) ;  /* 0xfffffe98008c7947 */ /* 0x000fea000383ffff */
.L_x_5932:
[----:B-1----:R1:W2:Y:S02]  /*18100*/  SYNCS.PHASECHK.TRANS64.TRYWAIT P2, [R2+URZ+0x36830], R3 ;  /* 0x03683003020075a7 */ /* 0x0022a4000804017f */
[----:B--2---:R-:W-:Y:S05]  /*18110*/  @!P2 NANOSLEEP.SYNCS 0x989680 ;  /* 0x009896800000a95d */ /* 0x004fea0003900000 */
[----:B------:R-:W2:Y:S02]  /*18120*/  @!P2 SYNCS.PHASECHK.TRANS64 P2, [R2+URZ+0x36830], R3 ;  /* 0x036830030200a5a7 */ /* 0x000ea4000804007f */
[----:B--2---:R-:W-:Y:S05]  /*18130*/  @!P2 BRA `(.L_x_5932) ;  /* 0xfffffffc00f0a947 */ /* 0x004fea000383ffff */
[----:B------:R-:W-:Y:S05]  /*18140*/  BRA `(.L_x_5931) ;  /* 0xfffffe9800b07947 */ /* 0x000fea000383ffff */
.L_x_5937:
[----:B-1----:R-:W-:-:S04]  /*18150*/  IMAD.U32 R5, RZ, RZ, UR39 ;  /* 0x00000027ff057e24 */ /* 0x002fc8000f8e00ff */
[----:B------:R1:W2:Y:S03]  /*18160*/  SYNCS.PHASECHK.TRANS64.TRYWAIT P3, [R5+URZ+0x36830], R0 ;  /* 0x03683000050075a7 */ /* 0x0002a6000806017f */
[----:B--2---:R-:W-:Y:S05]  /*18170*/  @!P3 NANOSLEEP.SYNCS 0x989680 ;  /* 0x009896800000b95d */ /* 0x004fea0003900000 */
[----:B------:R-:W2:Y:S02]  /*18180*/  @!P3 SYNCS.PHASECHK.TRANS64 P3, [R5+URZ+0x36830], R0 ;  /* 0x036830000500b5a7 */ /* 0x000ea4000806007f */
[----:B--2---:R-:W-:Y:S05]  /*18190*/  @!P3 BRA `(.L_x_5937) ;  /* 0xfffffffc00ecb947 */ /* 0x004fea000383ffff */
[----:B------:R-:W-:Y:S05]  /*181a0*/  BRA `(.L_x_5936) ;  /* 0xfffffed800587947 */ /* 0x000fea000383ffff */
.L_x_5941:
[----:B-1----:R-:W-:-:S04]  /*181b0*/  IMAD.U32 R3, RZ, RZ, UR10 ;  /* 0x0000000aff037e24 */ /* 0x002fc8000f8e00ff */
[----:B------:R1:W2:Y:S03]  /*181c0*/  SYNCS.PHASECHK.TRANS64.TRYWAIT P3, [R3+URZ+0x36850], R0 ;  /* 0x03685000030075a7 */ /* 0x0002a6000806017f */
[----:B--2---:R-:W-:Y:S05]  /*181d0*/  @!P3 NANOSLEEP.SYNCS 0x989680 ;  /* 0x009896800000b95d */ /* 0x004fea0003900000 */
[----:B------:R-:W2:Y:S02]  /*181e0*/  @!P3 SYNCS.PHASECHK.TRANS64 P3, [R3+URZ+0x36850], R0 ;  /* 0x036850000300b5a7 */ /* 0x000ea4000806007f */
[----:B--2---:R-:W-:Y:S05]  /*181f0*/  @!P3 BRA `(.L_x_5941) ;  /* 0xfffffffc00ecb947 */ /* 0x004fea000383ffff */
[----:B------:R-:W-:Y:S05]  /*18200*/  BRA `(.L_x_5940) ;  /* 0xfffffefc00d07947 */ /* 0x000fea000383ffff */
.L_x_5947:
[----:B-1----:R-:W-:-:S04]  /*18210*/  IMAD.U32 R5, RZ, RZ, UR6 ;  /* 0x00000006ff057e24 */ /* 0x002fc8000f8e00ff */
[----:B------:R1:W2:Y:S03]  /*18220*/  SYNCS.PHASECHK.TRANS64.TRYWAIT P2, [R5+URZ+0x36830], R0 ;  /* 0x03683000050075a7 */ /* 0x0002a6000804017f */
[----:B--2---:R-:W-:Y:S05]  /*18230*/  @!P2 NANOSLEEP.SYNCS 0x989680 ;  /* 0x009896800000a95d */ /* 0x004fea0003900000 */
[----:B------:R-:W2:Y:S02]  /*18240*/  @!P2 SYNCS.PHASECHK.TRANS64 P2, [R5+URZ+0x36830], R0 ;  /* 0x036830000500a5a7 */ /* 0x000ea4000804007f */
[----:B--2---:R-:W-:Y:S05]  /*18250*/  @!P2 BRA `(.L_x_5947) ;  /* 0xfffffffc00eca947 */ /* 0x004fea000383ffff */
[----:B------:R-:W-:Y:S05]  /*18260*/  BRA `(.L_x_5946) ;  /* 0xffffff1c00487947 */ /* 0x000fea000383ffff */
.L_x_5951:
[----:B-1----:R-:W-:-:S04]  /*18270*/  IMAD.U32 R3, RZ, RZ, UR11 ;  /* 0x0000000bff037e24 */ /* 0x002fc8000f8e00ff */
[----:B------:R1:W2:Y:S03]  /*18280*/  SYNCS.PHASECHK.TRANS64.TRYWAIT P2, [R3+URZ+0x36850], R0 ;  /* 0x03685000030075a7 */ /* 0x0002a6000804017f */
[----:B--2---:R-:W-:Y:S05]  /*18290*/  @!P2 NANOSLEEP.SYNCS 0x989680 ;  /* 0x009896800000a95d */ /* 0x004fea0003900000 */
[----:B------:R-:W2:Y:S02]  /*182a0*/  @!P2 SYNCS.PHASECHK.TRANS64 P2, [R3+URZ+0x36850], R0 ;  /* 0x036850000300a5a7 */ /* 0x000ea4000804007f */
[----:B--2---:R-:W-:Y:S05]  /*182b0*/  @!P2 BRA `(.L_x_5951) ;  /* 0xfffffffc00eca947 */ /* 0x004fea000383ffff */
[----:B------:R-:W-:Y:S05]  /*182c0*/  BRA `(.L_x_5950) ;  /* 0xffffff4000bc7947 */ /* 0x000fea000383ffff */
.L_x_5956:
[----:B-1----:R-:W-:-:S04]  /*182d0*/  IMAD.U32 R3, RZ, RZ, UR5 ;  /* 0x00000005ff037e24 */ /* 0x002fc8000f8e00ff */
[----:B------:R1:W2:Y:S03]  /*182e0*/  SYNCS.PHASECHK.TRANS64.TRYWAIT P0, [R3+URZ+0x36850], R2 ;  /* 0x03685002030075a7 */ /* 0x0002a6000800017f */
[----:B--2---:R-:W-:Y:S05]  /*182f0*/  @!P0 NANOSLEEP.SYNCS 0x989680 ;  /* 0x009896800000895d */ /* 0x004fea0003900000 */
[----:B------:R-:W2:Y:S02]  /*18300*/  @!P0 SYNCS.PHASECHK.TRANS64 P0, [R3+URZ+0x36850], R2 ;  /* 0x03685002030085a7 */ /* 0x000ea4000800007f */
[----:B--2---:R-:W-:Y:S05]  /*18310*/  @!P0 BRA `(.L_x_5956) ;  /* 0xfffffffc00ec8947 */ /* 0x004fea000383ffff */
[----:B------:R-:W-:Y:S05]  /*18320*/  BRA `(.L_x_5955) ;  /* 0xffffff5c006c7947 */ /* 0x000fea000383ffff */
.L_x_5998:
        /* <DEDUP_REMOVED lines=8> */
[----:B01----:R-:W-:Y:S05]  /*183b0*/  WARPSYNC.COLLECTIVE R15, `(.L_x_6107) ;  /* 0x000000000f087348 */ /* 0x003fea0003c00000 */
[----:B------:R2:W3:Y:S02]  /*183c0*/  SHFL.IDX P6, R14, R13, R12, R11 ;  /* 0x0000000c0d0e7389 */ /* 0x0004e400000c000b */
[----:B0123--:R-:W-:Y:S01]  /*183d0*/  ENDCOLLECTIVE ;  /* 0x000000000000791b */ /* 0x00ffe20003800000 */
.L_x_6107:
[----:B------:R-:W-:Y:S05]  /*183e0*/  BSYNC B0 ;  /* 0x0000000000007941 */ /* 0x000fea0003800000 */
.L_x_6106:
[----:B------:R-:W-:Y:S05]  /*183f0*/  BRA `(.L_x_6108) ;  /* 0xffffffa800d87947 */ /* 0x000fea000383ffff */
.L_x_6000:
[----:B------:R-:W-:Y:S01]  /*18400*/  BSSY B0, `(.L_x_6109) ;  /* 0x0000006000007945 */ /* 0x000fe20003800000 */
[----:B------:R-:W-:-:S07]  /*18410*/  IMAD.MOV.U32 R15, RZ, RZ, -0x1 ;  /* 0xffffffffff0f7424 */ /* 0x000fce00078e00ff */
[----:B0123--:R-:W-:Y:S05]  /*18420*/  WARPSYNC.COLLECTIVE R15, `(.L_x_6110) ;  /* 0x000000000f0c7348 */ /* 0x00ffea0003c00000 */
[----:B------:R-:W-:Y:S02]  /*18430*/  ELECT P6, UR62, PT ;  /* 0x00000000003e782f */ /* 0x000fe400038c0000 */
[----:B------:R-:W-:Y:S01]  /*18440*/  MOV R14, UR62 ;  /* 0x0000003e000e7c02 */ /* 0x000fe20008000f00 */
[----:B0123--:R-:W-:Y:S10]  /*18450*/  ENDCOLLECTIVE ;  /* 0x000000000000791b */ /* 0x00fff40003800000 */
.L_x_6110:
[----:B------:R-:W-:Y:S05]  /*18460*/  BSYNC B0 ;  /* 0x0000000000007941 */ /* 0x000fea0003800000 */
.L_x_6109:
[----:B------:R-:W-:Y:S05]  /*18470*/  BRA `(.L_x_6111) ;  /* 0xffffffa800e07947 */ /* 0x000fea000383ffff */
.L_x_6002:
[----:B---3--:R3:W4:Y:S02]  /*18480*/  SYNCS.PHASECHK.TRANS64.TRYWAIT P0, [R0+URZ+0x36840], R2 ;  /* 0x03684002000075a7 */ /* 0x008724000800017f */
[----:B----4-:R-:W-:Y:S05]  /*18490*/  @!P0 NANOSLEEP.SYNCS 0x989680 ;  /* 0x009896800000895d */ /* 0x010fea0003900000 */
[----:B------:R-:W4:Y:S02]  /*184a0*/  @!P0 SYNCS.PHASECHK.TRANS64 P0, [R0+URZ+0x36840], R2 ;  /* 0x03684002000085a7 */ /* 0x000f24000800007f */
[----:B----4-:R-:W-:Y:S05]  /*184b0*/  @!P0 BRA `(.L_x_6002) ;  /* 0xfffffffc00f08947 */ /* 0x010fea000383ffff */
[----:B------:R-:W-:Y:S05]  /*184c0*/  BRA `(.L_x_6112) ;  /* 0xffffffac00507947 */ /* 0x000fea000383ffff */
.L_x_6006:
[----:B------:R-:W2:Y:S01]  /*184d0*/  LDL.LU R11, [R1+0x34] ;  /* 0x00003400010b7983 */ /* 0x000ea20000300800 */
[----:B------:R-:W-:Y:S01]  /*184e0*/  IMAD.MOV.U32 R13, RZ, RZ, R0 ;  /* 0x000000ffff0d7224 */ /* 0x000fe200078e0000 */
[----:B------:R-:W-:Y:S01]  /*184f0*/  LOP3.LUT R8, R8, 0x7f, RZ, 0xc0, !PT ;  /* 0x0000007f08087812 */ /* 0x000fe200078ec0ff */
[----:B------:R-:W-:Y:S02]  /*18500*/  IMAD.MOV.U32 R12, RZ, RZ, RZ ;  /* 0x000000ffff0c7224 */ /* 0x000fe400078e00ff */
[----:B------:R-:W-:Y:S01]  /*18510*/  IMAD.MOV.U32 R15, RZ, RZ, -0x1 ;  /* 0xffffffffff0f7424 */ /* 0x000fe200078e00ff */
[----:B------:R-:W-:-:S05]  /*18520*/  SHF.R.U32.HI R6, RZ, 0x3, R8 ;  /* 0x00000003ff067819 */ /* 0x000fca0000011608 */
[----:B------:R-:W-:Y:S02]  /*18530*/  IMAD R17, R17, 0x80, R6 ;  /* 0x0000008011117824 */ /* 0x000fe400078e0206 */
[----:B--2---:R-:W-:Y:S02]  /*18540*/  IMAD R2, R11, R7, RZ ;  /* 0x000000070b027224 */ /* 0x004fe400078e02ff */
[----:B------:R-:W-:-:S03]  /*18550*/  IMAD.MOV.U32 R11, RZ, RZ, 0x181f ;  /* 0x0000181fff0b7424 */ /* 0x000fc600078e00ff */
[----:B------:R-:W-:-:S13]  /*18560*/  ISETP.GE.AND P3, PT, R17, R2, PT ;  /* 0x000000021100720c */ /* 0x000fda0003f66270 */
[----:B-----5:R-:W-:Y:S05]  /*18570*/  WARPSYNC.COLLECTIVE R15, `(.L_x_6113) ;  /* 0x000000000f087348 */ /* 0x020fea0003c00000 */
[----:B------:R0:W1:Y:S02]  /*18580*/  SHFL.IDX P6, R14, R13, R12, R11 ;  /* 0x0000000c0d0e7389 */ /* 0x00006400000c000b */
[----:B01---5:R-:W-:Y:S01]  /*18590*/  ENDCOLLECTIVE ;  /* 0x000000000000791b */ /* 0x023fe20003800000 */
.L_x_6113:
[----:B------:R-:W-:Y:S02]  /*185a0*/  IMAD.MOV.U32 R13, RZ, RZ, R3 ;  /* 0x000000ffff0d7224 */ /* 0x000fe400078e0003 */
[----:B------:R-:W-:-:S07]  /*185b0*/  IMAD.MOV.U32 R4, RZ, RZ, R14 ;  /* 0x000000ffff047224 */ /* 0x000fce00078e000e */
[----:B------:R-:W-:Y:S05]  /*185c0*/  WARPSYNC.COLLECTIVE R15, `(.L_x_6114) ;  /* 0x000000000f087348 */ /* 0x000fea0003c00000 */
[----:B------:R0:W1:Y:S02]  /*185d0*/  SHFL.IDX P6, R14, R13, R12, R11 ;  /* 0x0000000c0d0e7389 */ /* 0x00006400000c000b */
[----:B01----:R-:W-:Y:S01]  /*185e0*/  ENDCOLLECTIVE ;  /* 0x000000000000791b */ /* 0x003fe20003800000 */
.L_x_6114:
        /* <DEDUP_REMOVED lines=18> */
.L_x_6115:
[----:B------:R-:W-:-:S05]  /*18710*/  VIADD R4, R17, 0x10 ;  /* 0x0000001011047836 */ /* 0x000fca0000000000 */
[----:B------:R-:W-:Y:S01]  /*18720*/  ISETP.GE.AND P3, PT, R4, R2, PT ;  /* 0x000000020400720c */ /* 0x000fe20003f66270 */
[----:B------:R-:W-:Y:S02]  /*18730*/  IMAD.MOV.U32 R13, RZ, RZ, R3 ;  /* 0x000000ffff0d7224 */ /* 0x000fe400078e0003 */
[----:B------:R-:W-:-:S10]  /*18740*/  IMAD.MOV.U32 R8, RZ, RZ, R14 ;  /* 0x000000ffff087224 */ /* 0x000fd400078e000e */
[----:B------:R-:W-:Y:S05]  /*18750*/  WARPSYNC.COLLECTIVE R15, `(.L_x_6116) ;  /* 0x000000000f087348 */ /* 0x000fea0003c00000 */
[----:B------:R0:W1:Y:S02]  /*18760*/  SHFL.IDX P6, R14, R13, R12, R11 ;  /* 0x0000000c0d0e7389 */ /* 0x00006400000c000b */
[----:B01----:R-:W-:Y:S01]  /*18770*/  ENDCOLLECTIVE ;  /* 0x000000000000791b */ /* 0x003fe20003800000 */
.L_x_6116:
[----:B------:R-:W-:Y:S01]  /*18780*/  ULDC.64 UR4, c[0x0][0x208] ;  /* 0x0000820000047ab9 */ /* 0x000fe20000000a00 */
[----:B------:R-:W-:Y:S02]  /*18790*/  IMAD.MOV.U32 R13, RZ, RZ, R0 ;  /* 0x000000ffff0d7224 */ /* 0x000fe400078e0000 */
[----:B------:R-:W-:Y:S02]  /*187a0*/  IMAD.MOV.U32 R12, RZ, RZ, 0x2 ;  /* 0x00000002ff0c7424 */ /* 0x000fe400078e00ff */
[----:B------:R-:W-:-:S05]  /*187b0*/  IMAD.MOV.U32 R6, RZ, RZ, R14 ;  /* 0x000000ffff067224 */ /* 0x000fca00078e000e */
[----:B------:R-:W-:-:S05]  /*187c0*/  @!P3 LEA R7, P5, R10, R6, 0x1 ;  /* 0x000000060a07b211 */ /* 0x000fca00078a08ff */
[----:B------:R-:W-:Y:S02]  /*187d0*/  @!P3 IMAD.X R6, RZ, RZ, R8, P5 ;  /* 0x000000ffff06b224 */ /* 0x000fe400028e0608 */
        /* <DEDUP_REMOVED lines=11> */
.L_x_6117:
[----:B------:R-:W-:-:S05]  /*18890*/  VIADD R4, R17, 0x20 ;  /* 0x0000002011047836 */ /* 0x000fca0000000000 */
[----:B------:R-:W-:Y:S01]  /*188a0*/  ISETP.GE.AND P3, PT, R4, R2, PT ;  /* 0x000000020400720c */ /* 0x000fe20003f66270 */
[----:B------:R-:W-:Y:S02]  /*188b0*/  IMAD.MOV.U32 R13, RZ, RZ, R3 ;  /* 0x000000ffff0d7224 */ /* 0x000fe400078e0003 */
[----:B------:R-:W-:-:S10]  /*188c0*/  IMAD.MOV.U32 R6, RZ, RZ, R14 ;  /* 0x000000ffff067224 */ /* 0x000fd400078e000e */
[----:B------:R-:W-:Y:S05]  /*188d0*/  WARPSYNC.COLLECTIVE R15, `(.L_x_6118) ;  /* 0x000000000f087348 */ /* 0x000fea0003c00000 */
[----:B------:R0:W1:Y:S02]  /*188e0*/  SHFL.IDX P6, R14, R13, R12, R11 ;  /* 0x0000000c0d0e7389 */ /* 0x00006400000c000b */
[----:B01----:R-:W-:Y:S01]  /*188f0*/  ENDCOLLECTIVE ;  /* 0x000000000000791b */ /* 0x003fe20003800000 */
.L_x_6118:
        /* <DEDUP_REMOVED lines=18> */
.L_x_6119:
[----:B------:R-:W-:-:S05]  /*18a20*/  VIADD R4, R17, 0x30 ;  /* 0x0000003011047836 */ /* 0x000fca0000000000 */
[----:B------:R-:W-:Y:S01]  /*18a30*/  ISETP.GE.AND P3, PT, R4, R2, PT ;  /* 0x000000020400720c */ /* 0x000fe20003f66270 */
[----:B------:R-:W-:Y:S02]  /*18a40*/  IMAD.MOV.U32 R13, RZ, RZ, R3 ;  /* 0x000000ffff0d7224 */ /* 0x000fe400078e0003 */
[----:B------:R-:W-:-:S10]  /*18a50*/  IMAD.MOV.U32 R4, RZ, RZ, R14 ;  /* 0x000000ffff047224 */ /* 0x000fd400078e000e */
[----:B------:R-:W-:Y:S05]  /*18a60*/  WARPSYNC.COLLECTIVE R15, `(.L_x_6120) ;  /* 0x000000000f087348 */ /* 0x000fea0003c00000 */
[----:B------:R0:W1:Y:S02]  /*18a70*/  SHFL.IDX P6, R14, R13, R12, R11 ;  /* 0x0000000c0d0e7389 */ /* 0x00006400000c000b */
[----:B01----:R-:W-:Y:S01]  /*18a80*/  ENDCOLLECTIVE ;  /* 0x000000000000791b */ /* 0x003fe20003800000 */
.L_x_6120:
        /* <DEDUP_REMOVED lines=18> */
.L_x_6121:
[----:B------:R-:W-:-:S05]  /*18bb0*/  VIADD R4, R17, 0x40 ;  /* 0x0000004011047836 */ /* 0x000fca0000000000 */
[----:B------:R-:W-:Y:S01]  /*18bc0*/  ISETP.GE.AND P3, PT, R4, R2, PT ;  /* 0x000000020400720c */ /* 0x000fe20003f66270 */
[----:B------:R-:W-:Y:S02]  /*18bd0*/  IMAD.MOV.U32 R13, RZ, RZ, R3 ;  /* 0x000000ffff0d7224 */ /* 0x000fe400078e0003 */
[----:B------:R-:W-:-:S10]  /*18be0*/  IMAD.MOV.U32 R4, RZ, RZ, R14 ;  /* 0x000000ffff047224 */ /* 0x000fd400078e000e */
[----:B------:R-:W-:Y:S05]  /*18bf0*/  WARPSYNC.COLLECTIVE R15, `(.L_x_6122) ;  /* 0x000000000f087348 */ /* 0x000fea0003c00000 */
[----:B------:R0:W1:Y:S02]  /*18c00*/  SHFL.IDX P6, R14, R13, R12, R11 ;  /* 0x0000000c0d0e7389 */ /* 0x00006400000c000b */
[----:B01----:R-:W-:Y:S01]  /*18c10*/  ENDCOLLECTIVE ;  /* 0x000000000000791b */ /* 0x003fe20003800000 */
.L_x_6122:
        /* <DEDUP_REMOVED lines=18> */
.L_x_6123:
[----:B------:R-:W-:-:S05]  /*18d40*/  VIADD R4, R17, 0x50 ;  /* 0x0000005011047836 */ /* 0x000fca0000000000 */
[----:B------:R-:W-:Y:S01]  /*18d50*/  ISETP.GE.AND P3, PT, R4, R2, PT ;  /* 0x000000020400720c */ /* 0x000fe20003f66270 */
[----:B------:R-:W-:Y:S02]  /*18d60*/  IMAD.MOV.U32 R13, RZ, RZ, R3 ;  /* 0x000000ffff0d7224 */ /* 0x000fe400078e0003 */
[----:B------:R-:W-:-:S10]  /*18d70*/  IMAD.MOV.U32 R4, RZ, RZ, R14 ;  /* 0x000000ffff047224 */ /* 0x000fd400078e000e */
[----:B------:R-:W-:Y:S05]  /*18d80*/  WARPSYNC.COLLECTIVE R15, `(.L_x_6124) ;  /* 0x000000000f087348 */ /* 0x000fea0003c00000 */
[----:B------:R0:W1:Y:S02]  /*18d90*/  SHFL.IDX P6, R14, R13, R12, R11 ;  /* 0x0000000c0d0e7389 */ /* 0x00006400000c000b */
[----:B01----:R-:W-:Y:S01]  /*18da0*/  ENDCOLLECTIVE ;  /* 0x000000000000791b */ /* 0x003fe20003800000 */
.L_x_6124:
[----:B------:R-:W-:Y:S01]  /*18db0*/  ULDC.64 UR4, c[0x0][0x208] ;  /* 0x0000820000047ab9 */ /* 0x000fe20000000a00 */
[----:B------:R-:W-:Y:S02]  /*18dc0*/  IMAD.MOV.U32 R13, RZ, RZ, R0 ;  /* 0x000000ffff0d7224 */ /* 0x000fe400078e0000 */
[----:B------:R-:W-:Y:S02]  /*18dd0*/  IMAD.MOV.U32 R12, RZ, RZ, 0x6 ;  /* 0x00000006ff0c7424 */ /* 0x000fe400078e00ff */
[----:B------:R-:W-:-:S05]  /*18de0*/  IMAD.MOV.U32 R5, RZ, RZ, R14 ;  /* 0x000000ffff057224 */ /* 0x000fca00078e000e */
[----:B------:R-:W-:-:S05]  /*18df0*/  @!P3 LEA R5, P4, R10, R5, 0x1 ;  /* 0x000000050a05b211 */ /* 0x000fca00078808ff */
[----:B------:R-:W-:Y:S01]  /*18e00*/  @!P3 IMAD.X R4, RZ, RZ, R4, P4 ;  /* 0x000000ffff04b224 */ /* 0x000fe200020e0604 */
[----:B------:R-:W-:-:S04]  /*18e10*/  ISETP.GE.AND P4, PT, R7, R2, PT ;  /* 0x000000020700720c */ /* 0x000fc80003f86270 */
        /* <DEDUP_REMOVED lines=12> */
.L_x_6125:
[----:B------:R-:W-:Y:S02]  /*18ee0*/  IMAD.MOV.U32 R13, RZ, RZ, R3 ;  /* 0x000000ffff0d7224 */ /* 0x000fe400078e0003 */
[----:B------:R-:W-:-:S07]  /*18ef0*/  IMAD.MOV.U32 R4, RZ, RZ, R14 ;  /* 0x000000ffff047224 */ /* 0x000fce00078e000e */
[----:B------:R-:W-:Y:S05]  /*18f00*/  WARPSYNC.COLLECTIVE R15, `(.L_x_6126) ;  /* 0x000000000f087348 */ /* 0x000fea0003c00000 */
[----:B------:R0:W1:Y:S02]  /*18f10*/  SHFL.IDX P6, R14, R13, R12, R11 ;  /* 0x0000000c0d0e7389 */ /* 0x00006400000c000b */
[----:B01----:R-:W-:Y:S01]  /*18f20*/  ENDCOLLECTIVE ;  /* 0x000000000000791b */ /* 0x003fe20003800000 */
.L_x_6126:
        /* <DEDUP_REMOVED lines=18> */
.L_x_6127:
[----:B------:R-:W-:Y:S02]  /*19050*/  IMAD.MOV.U32 R13, RZ, RZ, R3 ;  /* 0x000000ffff0d7224 */ /* 0x000fe400078e0003 */
[----:B------:R-:W-:-:S07]  /*19060*/  IMAD.MOV.U32 R0, RZ, RZ, R14 ;  /* 0x000000ffff007224 */ /* 0x000fce00078e000e */
[----:B------:R-:W-:Y:S05]  /*19070*/  WARPSYNC.COLLECTIVE R15, `(.L_x_6128) ;  /* 0x000000000f087348 */ /* 0x000fea0003c00000 */
[----:B------:R0:W1:Y:S02]  /*19080*/  SHFL.IDX P6, R14, R13, R12, R11 ;  /* 0x0000000c0d0e7389 */ /* 0x00006400000c000b */
[----:B01----:R-:W-:Y:S01]  /*19090*/  ENDCOLLECTIVE ;  /* 0x000000000000791b */ /* 0x003fe20003800000 */
.L_x_6128:
[----:B------:R-:W-:Y:S01]  /*190a0*/  IMAD.MOV.U32 R3, RZ, RZ, R14 ;  /* 0x000000ffff037224 */ /* 0x000fe200078e000e */
[----:B------:R-:W-:Y:S06]  /*190b0*/  BRA `(.L_x_6129) ;  /* 0xffffffb000207947 */ /* 0x000fec000383ffff */
.L_x_6011:
[----:B0-----:R-:W2:Y:S02]  /*190c0*/  LDL R2, [R1+0x4] ;  /* 0x0000040001027983 */ /* 0x001ea40000100800 */
[----:B--2---:R0:W1:Y:S02]  /*190d0*/  SYNCS.PHASECHK.TRANS64.TRYWAIT P0, [R2+URZ+0x36820], R0 ;  /* 0x03682000020075a7 */ /* 0x004064000800017f */
[----:B-1----:R-:W-:Y:S05]  /*190e0*/  @!P0 NANOSLEEP.SYNCS 0x989680 ;  /* 0x009896800000895d */ /* 0x002fea0003900000 */
[----:B------:R-:W1:Y:S02]  /*190f0*/  @!P0 SYNCS.PHASECHK.TRANS64 P0, [R2+URZ+0x36820], R0 ;  /* 0x03682000020085a7 */ /* 0x000e64000800007f */
[----:B-1----:R-:W-:Y:S05]  /*19100*/  @!P0 BRA `(.L_x_6011) ;  /* 0xfffffffc00ec8947 */ /* 0x002fea000383ffff */
[----:B------:R-:W-:Y:S05]  /*19110*/  BRA `(.L_x_6130) ;  /* 0xffffffb0009c7947 */ /* 0x000fea000383ffff */
.L_x_6020:
[----:B-1----:R1:W2:Y:S02]  /*19120*/  SYNCS.PHASECHK.TRANS64.TRYWAIT P0, [R2+URZ+0x36840], R0 ;  /* 0x03684000020075a7 */ /* 0x0022a4000800017f */
[----:B--2---:R-:W-:Y:S05]  /*19130*/  @!P0 NANOSLEEP.SYNCS 0x989680 ;  /* 0x009896800000895d */ /* 0x004fea0003900000 */
[----:B------:R-:W2:Y:S02]  /*19140*/  @!P0 SYNCS.PHASECHK.TRANS64 P0, [R2+URZ+0x36840], R0 ;  /* 0x03684000020085a7 */ /* 0x000ea4000800007f */
[----:B--2---:R-:W-:Y:S05]  /*19150*/  @!P0 BRA `(.L_x_6020) ;  /* 0xfffffffc00f08947 */ /* 0x004fea000383ffff */
[----:B------:R-:W-:Y:S05]  /*19160*/  BRA `(.L_x_6131) ;  /* 0xffffffb400647947 */ /* 0x000fea000383ffff */
.L_x_6027:
[----:B0-----:R0:W1:Y:S02]  /*19170*/  SYNCS.PHASECHK.TRANS64.TRYWAIT P0, [R2+URZ+0x60], R0 ;  /* 0x00006000020075a7 */ /* 0x001064000800017f */
[----:B-1----:R-:W-:Y:S05]  /*19180*/  @!P0 NANOSLEEP.SYNCS 0x989680 ;  /* 0x009896800000895d */ /* 0x002fea0003900000 */
[----:B------:R-:W1:Y:S02]  /*19190*/  @!P0 SYNCS.PHASECHK.TRANS64 P0, [R2+URZ+0x60], R0 ;  /* 0x00006000020085a7 */ /* 0x000e64000800007f */
[----:B-1----:R-:W-:Y:S05]  /*191a0*/  @!P0 BRA `(.L_x_6027) ;  /* 0xfffffffc00f08947 */ /* 0x002fea000383ffff */
[----:B------:R-:W-:Y:S05]  /*191b0*/  BRA `(.L_x_6132) ;  /* 0xffffffb800807947 */ /* 0x000fea000383ffff */
.L_x_6037:
[----:B---3--:R3:W4:Y:S02]  /*191c0*/  SYNCS.PHASECHK.TRANS64.TRYWAIT P0, [R3+URZ+0x36840], R2 ;  /* 0x03684002030075a7 */ /* 0x008724000800017f */
[----:B----4-:R-:W-:Y:S05]  /*191d0*/  @!P0 NANOSLEEP.SYNCS 0x989680 ;  /* 0x009896800000895d */ /* 0x010fea0003900000 */
[----:B------:R-:W4:Y:S02]  /*191e0*/  @!P0 SYNCS.PHASECHK.TRANS64 P0, [R3+URZ+0x36840], R2 ;  /* 0x03684002030085a7 */ /* 0x000f24000800007f */
[----:B----4-:R-:W-:Y:S05]  /*191f0*/  @!P0 BRA `(.L_x_6037) ;  /* 0xfffffffc00f08947 */ /* 0x010fea000383ffff */
[----:B------:R-:W-:Y:S05]  /*19200*/  BRA `(.L_x_6133) ;  /* 0xffffffc000687947 */ /* 0x000fea000383ffff */
.L_x_6044:
[----:B--2---:R2:W3:Y:S02]  /*19210*/  SYNCS.PHASECHK.TRANS64.TRYWAIT P0, [R2+URZ+0x60], R3 ;  /* 0x00006003020075a7 */ /* 0x0044e4000800017f */
[----:B---3--:R-:W-:Y:S05]  /*19220*/  @!P0 NANOSLEEP.SYNCS 0x989680 ;  /* 0x009896800000895d */ /* 0x008fea0003900000 */
[----:B------:R-:W3:Y:S02]  /*19230*/  @!P0 SYNCS.PHASECHK.TRANS64 P0, [R2+URZ+0x60], R3 ;  /* 0x00006003020085a7 */ /* 0x000ee4000800007f */
[----:B---3--:R-:W-:Y:S05]  /*19240*/  @!P0 BRA `(.L_x_6044) ;  /* 0xfffffffc00f08947 */ /* 0x008fea000383ffff */
[----:B------:R-:W-:Y:S05]  /*19250*/  BRA `(.L_x_6134) ;  /* 0xffffffc400847947 */ /* 0x000fea000383ffff */
.L_x_6054:
[----:B----4-:R4:W0:Y:S02]  /*19260*/  SYNCS.PHASECHK.TRANS64.TRYWAIT P0, [R2+URZ+0x36840], R3 ;  /* 0x03684003020075a7 */ /* 0x010824000800017f */
[----:B0-----:R-:W-:Y:S05]  /*19270*/  @!P0 NANOSLEEP.SYNCS 0x989680 ;  /* 0x009896800000895d */ /* 0x001fea0003900000 */
[----:B------:R-:W0:Y:S02]  /*19280*/  @!P0 SYNCS.PHASECHK.TRANS64 P0, [R2+URZ+0x36840], R3 ;  /* 0x03684003020085a7 */ /* 0x000e24000800007f */
[----:B0-----:R-:W-:Y:S05]  /*19290*/  @!P0 BRA `(.L_x_6054) ;  /* 0xfffffffc00f08947 */ /* 0x001fea000383ffff */
[----:B------:R-:W-:Y:S05]  /*192a0*/  BRA `(.L_x_6135) ;  /* 0xffffffcc003c7947 */ /* 0x000fea000383ffff */
.L_x_6061:
[----:B--2---:R2:W3:Y:S02]  /*192b0*/  SYNCS.PHASECHK.TRANS64.TRYWAIT P0, [R2+URZ+0x60], R5 ;  /* 0x00006005020075a7 */ /* 0x0044e4000800017f */
[----:B---3--:R-:W-:Y:S05]  /*192c0*/  @!P0 NANOSLEEP.SYNCS 0x989680 ;  /* 0x009896800000895d */ /* 0x008fea0003900000 */
[----:B------:R-:W3:Y:S02]  /*192d0*/  @!P0 SYNCS.PHASECHK.TRANS64 P0, [R2+URZ+0x60], R5 ;  /* 0x00006005020085a7 */ /* 0x000ee4000800007f */
[----:B---3--:R-:W-:Y:S05]  /*192e0*/  @!P0 BRA `(.L_x_6061) ;  /* 0xfffffffc00f08947 */ /* 0x008fea000383ffff */
[----:B------:R-:W-:Y:S05]  /*192f0*/  BRA `(.L_x_6136) ;  /* 0xffffffd000587947 */ /* 0x000fea000383ffff */
.L_x_6073:
[----:B0-----:R0:W2:Y:S02]  /*19300*/  SYNCS.PHASECHK.TRANS64.TRYWAIT P0, [R0+URZ+0x36860], R2 ;  /* 0x03686002000075a7 */ /* 0x0010a4000800017f */
[----:B--2---:R-:W-:Y:S05]  /*19310*/  @!P0 NANOSLEEP.SYNCS 0x989680 ;  /* 0x009896800000895d */ /* 0x004fea0003900000 */
[----:B------:R-:W2:Y:S02]  /*19320*/  @!P0 SYNCS.PHASECHK.TRANS64 P0, [R0+URZ+0x36860], R2 ;  /* 0x03686002000085a7 */ /* 0x000ea4000800007f */
[----:B--2---:R-:W-:Y:S05]  /*19330*/  @!P0 BRA `(.L_x_6073) ;  /* 0xfffffffc00f08947 */ /* 0x004fea000383ffff */
[----:B------:R-:W-:Y:S05]  /*19340*/  BRA `(.L_x_6137) ;  /* 0xffffffd400f47947 */ /* 0x000fea000383ffff */
.L_x_6081:
[----:B------:R-:W-:Y:S01]  /*19350*/  BSSY B0, `(.L_x_6138) ;  /* 0x0000008000007945 */ /* 0x000fe20003800000 */
[----:B------:R-:W-:Y:S02]  /*19360*/  IMAD.MOV.U32 R13, RZ, RZ, R16 ;  /* 0x000000ffff0d7224 */ /* 0x000fe400078e0010 */
[----:B------:R-:W-:Y:S02]  /*19370*/  IMAD.MOV.U32 R12, RZ, RZ, RZ ;  /* 0x000000ffff0c7224 */ /* 0x000fe400078e00ff */
[----:B------:R-:W-:Y:S02]  /*19380*/  IMAD.MOV.U32 R11, RZ, RZ, 0x1f ;  /* 0x0000001fff0b7424 */ /* 0x000fe400078e00ff */
[----:B------:R-:W-:-:S07]  /*19390*/  IMAD.MOV.U32 R15, RZ, RZ, -0x1 ;  /* 0xffffffffff0f7424 */ /* 0x000fce00078e00ff */
[----:B-1--45:R-:W-:Y:S05]  /*193a0*/  WARPSYNC.COLLECTIVE R15, `(.L_x_6139) ;  /* 0x000000000f087348 */ /* 0x032fea0003c00000 */
[----:B------:R0:W2:Y:S02]  /*193b0*/  SHFL.IDX P6, R14, R13, R12, R11 ;  /* 0x0000000c0d0e7389 */ /* 0x0000a400000c000b */
[----:B012-45:R-:W-:Y:S01]  /*193c0*/  ENDCOLLECTIVE ;  /* 0x000000000000791b */ /* 0x037fe20003800000 */
.L_x_6139:
[----:B------:R-:W-:Y:S05]  /*193d0*/  BSYNC B0 ;  /* 0x0000000000007941 */ /* 0x000fea0003800000 */
.L_x_6138:
        /* <DEDUP_REMOVED lines=9> */
.L_x_6140:
        /* <DEDUP_REMOVED lines=19> */
.L_x_6141:
[----:B------:R-:W-:Y:S01]  /*195a0*/  IMAD.MOV.U32 R12, RZ, RZ, 0x2 ;  /* 0x00000002ff0c7424 */ /* 0x000fe200078e00ff */
[----:B------:R-:W-:-:S05]  /*195b0*/  SEL R7, R14, RZ, P1 ;  /* 0x000000ff0e077207 */ /* 0x000fca0000800000 */
[----:B------:R-:W-:-:S04]  /*195c0*/  IMAD.IADD R3, R2, 0x1, R7 ;  /* 0x0000000102037824 */ /* 0x000fc800078e0207 */
[----:B------:R-:W-:-:S07]  /*195d0*/  IMAD.MOV.U32 R13, RZ, RZ, R3 ;  /* 0x000000ffff0d7224 */ /* 0x000fce00078e0003 */
[----:B------:R-:W-:Y:S05]  /*195e0*/  WARPSYNC.COLLECTIVE R15, `(.L_x_6142) ;  /* 0x000000000f087348 */ /* 0x000fea0003c00000 */
[----:B------:R0:W1:Y:S02]  /*195f0*/  SHFL.UP P6, R14, R13, R12, R11 ;  /* 0x0400000c0d0e7389 */ /* 0x00006400000c000b */
[----:B01----:R-:W-:Y:S01]  /*19600*/  ENDCOLLECTIVE ;  /* 0x000000000000791b */ /* 0x003fe20003800000 */
.L_x_6142:
        /* <DEDUP_REMOVED lines=8> */
.L_x_6143:
        /* <DEDUP_REMOVED lines=8> */
.L_x_6144:
        /* <DEDUP_REMOVED lines=8> */
.L_x_6145:
        /* <DEDUP_REMOVED lines=9> */
.L_x_6146:
[----:B------:R-:W-:Y:S01]  /*19820*/  IMAD.MOV.U32 R16, RZ, RZ, R14 ;  /* 0x000000ffff107224 */ /* 0x000fe200078e000e */
[----:B------:R-:W-:Y:S06]  /*19830*/  BRA `(.L_x_6147) ;  /* 0xffffffd800bc7947 */ /* 0x000fec000383ffff */
.L_x_6086:
[----:B------:R-:W-:Y:S01]  /*19840*/  BSSY B0, `(.L_x_6148) ;  /* 0x0000008000007945 */ /* 0x000fe20003800000 */
[----:B-----5:R-:W-:Y:S02]  /*19850*/  IMAD.MOV.U32 R13, RZ, RZ, R2 ;  /* 0x000000ffff0d7224 */ /* 0x020fe400078e0002 */
[----:B------:R-:W-:Y:S02]  /*19860*/  IMAD.MOV.U32 R12, RZ, RZ, 0x1 ;  /* 0x00000001ff0c7424 */ /* 0x000fe400078e00ff */
[----:B------:R-:W-:Y:S02]  /*19870*/  IMAD.MOV.U32 R11, RZ, RZ, RZ ;  /* 0x000000ffff0b7224 */ /* 0x000fe400078e00ff */
[----:B------:R-:W-:-:S07]  /*19880*/  IMAD.MOV.U32 R15, RZ, RZ, -0x1 ;  /* 0xffffffffff0f7424 */ /* 0x000fce00078e00ff */
[----:B01--4-:R-:W-:Y:S05]  /*19890*/  WARPSYNC.COLLECTIVE R15, `(.L_x_6149) ;  /* 0x000000000f087348 */ /* 0x013fea0003c00000 */
[----:B------:R2:W3:Y:S02]  /*198a0*/  SHFL.UP P6, R14, R13, R12, R11 ;  /* 0x0400000c0d0e7389 */ /* 0x0004e400000c000b */
[----:B01234-:R-:W-:Y:S01]  /*198b0*/  ENDCOLLECTIVE ;  /* 0x000000000000791b */ /* 0x01ffe20003800000 */
.L_x_6149:
[----:B------:R-:W-:Y:S05]  /*198c0*/  BSYNC B0 ;  /* 0x0000000000007941 */ /* 0x000fea0003800000 */
.L_x_6148:
        /* <DEDUP_REMOVED lines=9> */
.L_x_6150:
[----:B------:R-:W-:Y:S01]  /*19960*/  IMAD.MOV.U32 R12, RZ, RZ, 0x4 ;  /* 0x00000004ff0c7424 */ /* 0x000fe200078e00ff */
[----:B------:R-:W-:-:S05]  /*19970*/  SEL R14, R14, RZ, P2 ;  /* 0x000000ff0e0e7207 */ /* 0x000fca0001000000 */
[----:B------:R-:W-:-:S04]  /*19980*/  IMAD.IADD R3, R3, 0x1, R14 ;  /* 0x0000000103037824 */ /* 0x000fc800078e020e */
[----:B------:R-:W-:-:S07]  /*19990*/  IMAD.MOV.U32 R13, RZ, RZ, R3 ;  /* 0x000000ffff0d7224 */ /* 0x000fce00078e0003 */
[----:B------:R-:W-:Y:S05]  /*199a0*/  WARPSYNC.COLLECTIVE R15, `(.L_x_6151) ;  /* 0x000000000f087348 */ /* 0x000fea0003c00000 */
[----:B------:R0:W1:Y:S02]  /*199b0*/  SHFL.UP P6, R14, R13, R12, R11 ;  /* 0x0400000c0d0e7389 */ /* 0x00006400000c000b */
[----:B01----:R-:W-:Y:S01]  /*199c0*/  ENDCOLLECTIVE ;  /* 0x000000000000791b */ /* 0x003fe20003800000 */
.L_x_6151:
[----:B------:R-:W-:Y:S01]  /*199d0*/  IMAD.MOV.U32 R12, RZ, RZ, 0x8 ;  /* 0x00000008ff0c7424 */ /* 0x000fe200078e00ff */
[----:B------:R-:W-:-:S05]  /*199e0*/  SEL R14, R14, RZ, P3 ;  /* 0x000000ff0e0e7207 */ /* 0x000fca0001800000 */
[----:B------:R-:W-:-:S04]  /*199f0*/  IMAD.IADD R3, R3, 0x1, R14 ;  /* 0x0000000103037824 */ /* 0x000fc800078e020e */
[----:B------:R-:W-:-:S07]  /*19a00*/  IMAD.MOV.U32 R13, RZ, RZ, R3 ;  /* 0x000000ffff0d7224 */ /* 0x000fce00078e0003 */
[----:B------:R-:W-:Y:S05]  /*19a10*/  WARPSYNC.COLLECTIVE R15, `(.L_x_6152) ;  /* 0x000000000f087348 */ /* 0x000fea0003c00000 */
[----:B------:R0:W1:Y:S02]  /*19a20*/  SHFL.UP P6, R14, R13, R12, R11 ;  /* 0x0400000c0d0e7389 */ /* 0x00006400000c000b */
[----:B01----:R-:W-:Y:S01]  /*19a30*/  ENDCOLLECTIVE ;  /* 0x000000000000791b */ /* 0x003fe20003800000 */
.L_x_6152:
[----:B------:R-:W-:Y:S01]  /*19a40*/  IMAD.MOV.U32 R12, RZ, RZ, 0x10 ;  /* 0x00000010ff0c7424 */ /* 0x000fe200078e00ff */
[----:B------:R-:W-:-:S05]  /*19a50*/  SEL R14, R14, RZ, P4 ;  /* 0x000000ff0e0e7207 */ /* 0x000fca0002000000 */
[----:B------:R-:W-:-:S04]  /*19a60*/  IMAD.IADD R3, R3, 0x1, R14 ;  /* 0x0000000103037824 */ /* 0x000fc800078e020e */
[----:B------:R-:W-:-:S07]  /*19a70*/  IMAD.MOV.U32 R13, RZ, RZ, R3 ;  /* 0x000000ffff0d7224 */ /* 0x000fce00078e0003 */
[----:B------:R-:W-:Y:S05]  /*19a80*/  WARPSYNC.COLLECTIVE R15, `(.L_x_6153) ;  /* 0x000000000f087348 */ /* 0x000fea0003c00000 */
[----:B------:R0:W1:Y:S02]  /*19a90*/  SHFL.UP P6, R14, R13, R12, R11 ;  /* 0x0400000c0d0e7389 */ /* 0x00006400000c000b */
[----:B01----:R-:W-:Y:S01]  /*19aa0*/  ENDCOLLECTIVE ;  /* 0x000000000000791b */ /* 0x003fe20003800000 */
.L_x_6153:
        /* <DEDUP_REMOVED lines=8> */
.L_x_6154:
[----:B------:R-:W-:Y:S01]  /*19b30*/  IMAD.MOV.U32 R16, RZ, RZ, R14 ;  /* 0x000000ffff107224 */ /* 0x000fe200078e000e */
[----:B------:R-:W-:Y:S06]  /*19b40*/  BRA `(.L_x_6155) ;  /* 0xffffffd800987947 */ /* 0x000fec000383ffff */
.L_x_6088:
[----:B------:R-:W-:Y:S01]  /*19b50*/  BSSY B0, `(.L_x_6156) ;  /* 0x0000006000007945 */ /* 0x000fe20003800000 */
[----:B------:R-:W-:Y:S01]  /*19b60*/  PLOP3.LUT P6, PT, P6, PT, PT, 0x8, 0x0 ;  /* 0x000000000000781c */ /* 0x000fe200037ce170 */
[----:B------:R-:W-:-:S12]  /*19b70*/  IMAD.MOV.U32 R15, RZ, RZ, -0x1 ;  /* 0xffffffffff0f7424 */ /* 0x000fd800078e00ff */
[----:B01--45:R-:W-:Y:S05]  /*19b80*/  WARPSYNC.COLLECTIVE R15, `(.L_x_6157) ;  /* 0x000000000f087348 */ /* 0x033fea0003c00000 */
[----:B------:R-:W-:Y:S01]  /*19b90*/  VOTE.ANY R14, PT, P6 ;  /* 0x00000000000e7806 */ /* 0x000fe200030e0100 */
[----:B01--45:R-:W-:Y:S06]  /*19ba0*/  ENDCOLLECTIVE ;  /* 0x000000000000791b */ /* 0x033fec0003800000 */
.L_x_6157:
[----:B------:R-:W-:Y:S05]  /*19bb0*/  BSYNC B0 ;  /* 0x0000000000007941 */ /* 0x000fea0003800000 */
.L_x_6156:
        /* <DEDUP_REMOVED lines=9> */
.L_x_6158:
[----:B------:R-:W-:Y:S01]  /*19c50*/  IMAD.MOV.U32 R17, RZ, RZ, R14 ;  /* 0x000000ffff117224 */ /* 0x000fe200078e000e */
[----:B------:R-:W-:Y:S06]  /*19c60*/  BRA `(.L_x_6159) ;  /* 0xffffffd800887947 */ /* 0x000fec000383ffff */
.L_x_6090:
[----:B------:R-:W-:Y:S01]  /*19c70*/  BSSY B0, `(.L_x_6160) ;  /* 0x0000007000007945 */ /* 0x000fe20003800000 */
[----:B------:R-:W-:Y:S02]  /*19c80*/  IMAD.MOV.U32 R13, RZ, RZ, R3 ;  /* 0x000000ffff0d7224 */ /* 0x000fe400078e0003 */
[----:B------:R-:W-:Y:S02]  /*19c90*/  IMAD.MOV.U32 R11, RZ, RZ, 0x1f ;  /* 0x0000001fff0b7424 */ /* 0x000fe400078e00ff */
[----:B------:R-:W-:-:S07]  /*19ca0*/  IMAD.MOV.U32 R15, RZ, RZ, -0x1 ;  /* 0xffffffffff0f7424 */ /* 0x000fce00078e00ff */
[----:B012345:R-:W-:Y:S05]  /*19cb0*/  WARPSYNC.COLLECTIVE R15, `(.L_x_6161) ;  /* 0x000000000f087348 */ /* 0x03ffea0003c00000 */
[----:B------:R0:W0:Y:S02]  /*19cc0*/  SHFL.IDX P6, R14, R13, R12, R11 ;  /* 0x0000000c0d0e7389 */ /* 0x00002400000c000b */
[----:B012345:R-:W-:Y:S01]  /*19cd0*/  ENDCOLLECTIVE ;  /* 0x000000000000791b */ /* 0x03ffe20003800000 */
.L_x_6161:
[----:B------:R-:W-:Y:S05]  /*19ce0*/  BSYNC B0 ;  /* 0x0000000000007941 */ /* 0x000fea0003800000 */
.L_x_6160:
[----:B------:R-:W-:Y:S01]  /*19cf0*/  IMAD.MOV.U32 R3, RZ, RZ, R14 ;  /* 0x000000ffff037224 */ /* 0x000fe200078e000e */
[----:B------:R-:W-:Y:S06]  /*19d00*/  BRA `(.L_x_6162) ;  /* 0xffffffd8007c7947 */ /* 0x000fec000383ffff */
.L_x_6094:
[----:B0-----:R0:W2:Y:S02]  /*19d10*/  SYNCS.PHASECHK.TRANS64.TRYWAIT P0, [R0+URZ+0x36820], R3 ;  /* 0x03682003000075a7 */ /* 0x0010a4000800017f */
[----:B--2---:R-:W-:Y:S05]  /*19d20*/  @!P0 NANOSLEEP.SYNCS 0x989680 ;  /* 0x009896800000895d */ /* 0x004fea0003900000 */
[----:B------:R-:W2:Y:S02]  /*19d30*/  @!P0 SYNCS.PHASECHK.TRANS64 P0, [R0+URZ+0x36820], R3 ;  /* 0x03682003000085a7 */ /* 0x000ea4000800007f */
[----:B--2---:R-:W-:Y:S05]  /*19d40*/  @!P0 BRA `(.L_x_6094) ;  /* 0xfffffffc00f08947 */ /* 0x004fea000383ffff */
[----:B------:R-:W-:Y:S05]  /*19d50*/  BRA `(.L_x_6163) ;  /* 0xffffffe000047947 */ /* 0x000fea000383ffff */
.L_x_6095:
        /* <DEDUP_REMOVED lines=11> */
.L_x_6165:
[----:B------:R-:W-:Y:S05]  /*19e10*/  BSYNC B0 ;  /* 0x0000000000007941 */ /* 0x000fea0003800000 */
.L_x_6164:
[----:B------:R-:W-:Y:S05]  /*19e20*/  BRA `(.L_x_6166) ;  /* 0xffffffdc00ec7947 */ /* 0x000fea000383ffff */
.L_x_6098:
[----:B------:R-:W-:Y:S01]  /*19e30*/  BSSY B1, `(.L_x_6167) ;  /* 0x0000006000017945 */ /* 0x000fe20003800000 */
[----:B------:R-:W-:-:S07]  /*19e40*/  IMAD.MOV.U32 R15, RZ, RZ, -0x1 ;  /* 0xffffffffff0f7424 */ /* 0x000fce00078e00ff */
[----:B012-45:R-:W-:Y:S05]  /*19e50*/  WARPSYNC.COLLECTIVE R15, `(.L_x_6168) ;  /* 0x000000000f0c7348 */ /* 0x037fea0003c00000 */
[----:B------:R-:W-:Y:S02]  /*19e60*/  ELECT P6, UR62, PT ;  /* 0x00000000003e782f */ /* 0x000fe400038c0000 */
[----:B------:R-:W-:Y:S01]  /*19e70*/  MOV R14, UR62 ;  /* 0x0000003e000e7c02 */ /* 0x000fe20008000f00 */
[----:B012-45:R-:W-:Y:S10]  /*19e80*/  ENDCOLLECTIVE ;  /* 0x000000000000791b */ /* 0x037ff40003800000 */
.L_x_6168:
[----:B------:R-:W-:Y:S05]  /*19e90*/  BSYNC B1 ;  /* 0x0000000000017941 */ /* 0x000fea0003800000 */
.L_x_6167:
[----:B------:R-:W-:Y:S05]  /*19ea0*/  BRA `(.L_x_6169) ;  /* 0xffffffdc00e47947 */ /* 0x000fea000383ffff */
.L_x_6100:
[----:B0-----:R0:W2:Y:S02]  /*19eb0*/  SYNCS.PHASECHK.TRANS64.TRYWAIT P0, [R6+URZ], R5 ;  /* 0x00000005060075a7 */ /* 0x0010a4000800017f */
[----:B--2---:R-:W-:Y:S05]  /*19ec0*/  @!P0 NANOSLEEP.SYNCS 0x989680 ;  /* 0x009896800000895d */ /* 0x004fea0003900000 */
[----:B------:R-:W2:Y:S02]  /*19ed0*/  @!P0 SYNCS.PHASECHK.TRANS64 P0, [R6+URZ], R5 ;  /* 0x00000005060085a7 */ /* 0x000ea4000800007f */
[----:B--2---:R-:W-:Y:S05]  /*19ee0*/  @!P0 BRA `(.L_x_6100) ;  /* 0xfffffffc00f08947 */ /* 0x004fea000383ffff */
[----:B------:R-:W-:Y:S05]  /*19ef0*/  BRA `(.L_x_6170) ;  /* 0xffffffe000287947 */ /* 0x000fea000383ffff */
.L_x_6101:
[----:B--2---:R2:W3:Y:S02]  /*19f00*/  SYNCS.PHASECHK.TRANS64.TRYWAIT P0, [R7+URZ], R2 ;  /* 0x00000002070075a7 */ /* 0x0044e4000800017f */
[----:B---3--:R-:W-:Y:S05]  /*19f10*/  @!P0 NANOSLEEP.SYNCS 0x989680 ;  /* 0x009896800000895d */ /* 0x008fea0003900000 */
[----:B------:R-:W3:Y:S02]  /*19f20*/  @!P0 SYNCS.PHASECHK.TRANS64 P0, [R7+URZ], R2 ;  /* 0x00000002070085a7 */ /* 0x000ee4000800007f */
[----:B---3--:R-:W-:Y:S05]  /*19f30*/  @!P0 BRA `(.L_x_6101) ;  /* 0xfffffffc00f08947 */ /* 0x008fea000383ffff */
[----:B------:R-:W-:Y:S05]  /*19f40*/  BRA `(.L_x_6171) ;  /* 0xffffffe0001c7947 */ /* 0x000fea000383ffff */
.L_x_6103:
[----:B---3--:R3:W4:Y:S02]  /*19f50*/  SYNCS.PHASECHK.TRANS64.TRYWAIT P0, [R4+URZ], R5 ;  /* 0x00000005040075a7 */ /* 0x008724000800017f */
[----:B----4-:R-:W-:Y:S05]  /*19f60*/  @!P0 NANOSLEEP.SYNCS 0x989680 ;  /* 0x009896800000895d */ /* 0x010fea0003900000 */
[----:B------:R-:W4:Y:S02]  /*19f70*/  @!P0 SYNCS.PHASECHK.TRANS64 P0, [R4+URZ], R5 ;  /* 0x00000005040085a7 */ /* 0x000f24000800007f */
[----:B----4-:R-:W-:Y:S05]  /*19f80*/  @!P0 BRA `(.L_x_6103) ;  /* 0xfffffffc00f08947 */ /* 0x010fea000383ffff */
[----:B------:R-:W-:Y:S05]  /*19f90*/  BRA `(.L_x_6172) ;  /* 0xffffffe000247947 */ /* 0x000fea000383ffff */
.L_x_6173:
        /* <DEDUP_REMOVED lines=14> */
.L_x_15311:


//--------------------- .text._ZN7cutlass13device_kernelIN5flash11enable_sm90INS1_16FlashAttnFwdSm90INS1_25CollectiveMainloopFwdSm90ILi2EN4cute5tupleIJNS5_1CILi1EEES8_S8_EEENS6_IJNS7_ILi128EEENS7_ILi112EEENS7_ILi192EEEEEELi192ENS_6half_tEfNS_4arch4Sm90ELb1ELb0ELb0ELb1ELb0ELb1ELb0ELb1ELb1ELb1ELb0ELb0EEENS1_21CollectiveEpilogueFwdINS6_IJSA_SC_SB_EEES9_SE_SG_Li256ELb1ELb1ELb0ELb0EEENS1_36VarlenDynamicPersistentTileSchedulerILi128ELi112ELi256ELi128ELb0ELb1ELb1ELb1ELb1ELb1EEEEEEEEEvNT_6ParamsE --------------------------
	.section	.text._ZN7cutlass13device_kernelIN5flash11enable_sm90INS1_16FlashAttnFwdSm90INS1_25CollectiveMainloopFwdSm90ILi2EN4cute5tupleIJNS5_1CILi1EEES8_S8_EEENS6_IJNS7_ILi128EEENS7_ILi112EEENS7_ILi192EEEEEELi192ENS_6half_tEfNS_4arch4Sm90ELb1ELb0ELb0ELb1ELb0ELb1ELb0ELb1ELb1ELb1ELb0ELb0EEENS1_21CollectiveEpilogueFwdINS6_IJSA_SC_SB_EEES9_SE_SG_Li256ELb1ELb1ELb0ELb0EEENS1_36VarlenDynamicPersistentTileSchedulerILi128ELi112ELi256ELi128ELb0ELb1ELb1ELb1ELb1ELb1EEEEEEEEEvNT_6ParamsE,"ax",@progbits
	.align	128
.text._ZN7cutlass13device_kernelIN5flash11enable_sm90INS1_16FlashAttnFwdSm90INS1_25CollectiveMainloopFwdSm90ILi2EN4cute5tupleIJNS5_1CILi1EEES8_S8_EEENS6_IJNS7_ILi128EEENS7_ILi112EEENS7_ILi192EEEEEELi192ENS_6half_tEfNS_4arch4Sm90ELb1ELb0ELb0ELb1ELb0ELb1ELb0ELb1ELb1ELb1ELb0ELb0EEENS1_21CollectiveEpilogueFwdINS6_IJSA_SC_SB_EEES9_SE_SG_Li256ELb1ELb1ELb0ELb0EEENS1_36VarlenDynamicPersistentTileSchedulerILi128ELi112ELi256ELi128ELb0ELb1ELb1ELb1ELb1ELb1EEEEEEEEEvNT_6ParamsE:
        .type           _ZN7cutlass13device_kernelIN5flash11enable_sm90INS1_16FlashAttnFwdSm90INS1_25CollectiveMainloopFwdSm90ILi2EN4cute5tupleIJNS5_1CILi1EEES8_S8_EEENS6_IJNS7_ILi128EEENS7_ILi112EEENS7_ILi192EEEEEELi192ENS_6half_tEfNS_4arch4Sm90ELb1ELb0ELb0ELb1ELb0ELb1ELb0ELb1ELb1ELb1ELb0ELb0EEENS1_21CollectiveEpilogueFwdINS6_IJSA_SC_SB_EEES9_SE_SG_Li256ELb1ELb1ELb0ELb0EEENS1_36VarlenDynamicPersistentTileSchedulerILi128ELi112ELi256ELi128ELb0ELb1ELb1ELb1ELb1ELb1EEEEEEEEEvNT_6ParamsE,@function
        .size           _ZN7cutlass13device_kernelIN5flash11enable_sm90INS1_16FlashAttnFwdSm90INS1_25CollectiveMainloopFwdSm90ILi2EN4cute5tupleIJNS5_1CILi1EEES8_S8_EEENS6_IJNS7_ILi128EEENS7_ILi112EEENS7_ILi192EEEEEELi192ENS_6half_tEfNS_4arch4Sm90ELb1ELb0ELb0ELb1ELb0ELb1ELb0ELb1ELb1ELb1ELb0ELb0EEENS1_21CollectiveEpilogueFwdINS6_IJSA_SC_SB_EEES9_SE_SG_Li256ELb1ELb1ELb0ELb0EEENS1_36VarlenDynamicPersistentTileSchedulerILi128ELi112ELi256ELi128ELb0ELb1ELb1ELb1ELb1ELb1EEEEEEEEEvNT_6ParamsE,(.L_x_15312 - _ZN7cutlass13device_kernelIN5flash11enable_sm90INS1_16FlashAttnFwdSm90INS1_25CollectiveMainloopFwdSm90ILi2EN4cute5tupleIJNS5_1CILi1EEES8_S8_EEENS6_IJNS7_ILi128EEENS7_ILi112EEENS7_ILi192EEEEEELi192ENS_6half_tEfNS_4arch4Sm90ELb1ELb0ELb0ELb1ELb0ELb1ELb0ELb1ELb1ELb1ELb0ELb0EEENS1_21CollectiveEpilogueFwdINS6_IJSA_SC_SB_EEES9_SE_SG_Li256ELb1ELb1ELb0ELb0EEENS1_36VarlenDynamicPersistentTileSchedulerILi128ELi112ELi256ELi128ELb0ELb1ELb1ELb1ELb1ELb1EEEEEEEEEvNT_6ParamsE)
        .other          _ZN7cutlass13device_kernelIN5flash11enable_sm90INS1_16FlashAttnFwdSm90INS1_25CollectiveMainloopFwdSm90ILi2EN4cute5tupleIJNS5_1CILi1EEES8_S8_EEENS6_IJNS7_ILi128EEENS7_ILi112EEENS7_ILi192EEEEEELi192ENS_6half_tEfNS_4arch4Sm90ELb1ELb0ELb0ELb1ELb0ELb1ELb0ELb1ELb1ELb1ELb0ELb0EEENS1_21CollectiveEpilogueFwdINS6_IJSA_SC_SB_EEES9_SE_SG_Li256ELb1ELb1ELb0ELb0EEENS1_36VarlenDynamicPersistentTileSchedulerILi128ELi112ELi256ELi128ELb0ELb1ELb1ELb1ELb1ELb1EEEEEEEEEvNT_6ParamsE,@"STO_CUDA_ENTRY STV_DEFAULT"
_ZN7cutlass13device_kernelIN5flash11enable_sm90INS1_16FlashAttnFwdSm90INS1_25CollectiveMainloopFwdSm90ILi2EN4cute5tupleIJNS5_1CILi1EEES8_S8_EEENS6_IJNS7_ILi128EEENS7_ILi112EEENS7_ILi192EEEEEELi192ENS_6half_tEfNS_4arch4Sm90ELb1ELb0ELb0ELb1ELb0ELb1ELb0ELb1ELb1ELb1ELb0ELb0EEENS1_21CollectiveEpilogueFwdINS6_IJSA_SC_SB_EEES9_SE_SG_Li256ELb1ELb1ELb0ELb0EEENS1_36VarlenDynamicPersistentTileSchedulerILi128ELi112ELi256ELi128ELb0ELb1ELb1ELb1ELb1ELb1EEEEEEEEEvNT_6ParamsE:
        /* <DEDUP_REMOVED lines=24> */
.L_x_6175:
[----:B------:R-:W-:Y:S05]  /*0180*/  BSYNC B0 ;  /* 0x0000000000007941 */ /* 0x000fea0003800000 */
.L_x_6174:
        /* <DEDUP_REMOVED lines=41> */
.L_x_6176:
        /* <DEDUP_REMOVED lines=22> */
.L_x_6177:
        /* <DEDUP_REMOVED lines=18> */
.L_x_6178:
        /* <DEDUP_REMOVED lines=22> */
.L_x_6179:
        /* <DEDUP_REMOVED lines=22> */
.L_x_6180:
        /* <DEDUP_REMOVED lines=10> */
.L_x_6183:
        /* <DEDUP_REMOVED lines=19> */
[----:B------:R-:W-:Y:S02]  /*0b30*/  MOV R17, RZ ;  /* 0x000000ff00117202 */ /* 0x000fe40000000f00 */
[----:B------:R-:W-:Y:S01]  /*0b40*/  CS2R R208, SRZ ;  /* 0x0000000000d07805 */ /* 0x000fe2000001ff00 */
[----:B------:R-:W-:-:S08]  /*0b50*/  IMAD.MOV.U32 R205, RZ, RZ, RZ ;  /* 0x000000ffffcd7224 */ /* 0x000fd000078e00ff */
[----:B------:R-:W-:Y:S01]  /*0b60*/  UIADD3 UR4, UR4, 0x15400, URZ ;  /* 0x0001540004047890 */ /* 0x000fe2000fffe03f */
[----:B--2---:R-:W-:Y:S02]  /*0b70*/  R2UR UR5, R0 ;  /* 0x00000000000572ca */ /* 0x004fe400000e0000 */
[----:B------:R-:W-:-:S04]  /*0b80*/  SHF.R.S32.HI R0, RZ, 0x1f, R18 ;  /* 0x0000001fff007819 */ /* 0x000fc80000011412 */
[----:B0-----:R-:W-:-:S04]  /*0b90*/  LEA.HI R2, R0, R18, RZ, 0x7 ;  /* 0x0000001200027211 */ /* 0x001fc800078f38ff */
[----:B------:R-:W-:Y:S02]  /*0ba0*/  LOP3.LUT R3, R2, 0xffffff80, RZ, 0xc0, !PT ;  /* 0xffffff8002037812 */ /* 0x000fe400078ec0ff */
[----:B------:R-:W-:Y:S01]  /*0bb0*/  SHF.R.S32.HI R11, RZ, 0x7, R2 ;  /* 0x00000007ff0b7819 */ /* 0x000fe20000011402 */
[----:B------:R-:W-:Y:S02]  /*0bc0*/  ULOP3.LUT UR5, UR5, 0x1, URZ, 0xfc, !UPT ;  /* 0x0000000105057892 */ /* 0x000fe4000f8efc3f */
[----:B------:R-:W-:Y:S01]  /*0bd0*/  IMAD.IADD R15, R18, 0x1, -R3 ;  /* 0x00000001120f7824 */ /* 0x000fe200078e0a03 */
[----:B------:R-:W-:Y:S02]  /*0be0*/  LEA.HI R3, R0, R18, RZ, 0x4 ;  /* 0x0000001200037211 */ /* 0x000fe400078f20ff */
[----:B------:R-:W-:Y:S02]  /*0bf0*/  LEA.HI R2, R2, R11, RZ, 0x1 ;  /* 0x0000000b02027211 */ /* 0x000fe400078f08ff */
[----:B------:R-:W-:-:S02]  /*0c00*/  SHF.R.S32.HI R7, RZ, 0x1f, R15 ;  /* 0x0000001fff077819 */ /* 0x000fc4000001140f */
[----:B------:R-:W-:Y:S02]  /*0c10*/  SHF.R.S32.HI R6, RZ, 0x4, R3 ;  /* 0x00000004ff067819 */ /* 0x000fe40000011403 */
[----:B------:R-:W-:Y:S02]  /*0c20*/  LEA.HI R8, R7, R15, RZ, 0x2 ;  /* 0x0000000f07087211 */ /* 0x000fe400078f10ff */
[----:B------:R-:W-:Y:S02]  /*0c30*/  LEA.HI R4, R3, R6, RZ, 0x1 ;  /* 0x0000000603047211 */ /* 0x000fe400078f08ff */
[--C-:B------:R-:W-:Y:S02]  /*0c40*/  SHF.R.S32.HI R9, RZ, 0x2, R8.reuse ;  /* 0x00000002ff097819 */ /* 0x100fe40000011408 */
[----:B------:R-:W-:Y:S02]  /*0c50*/  SHF.R.S32.HI R10, RZ, 0x1f, R8 ;  /* 0x0000001fff0a7819 */ /* 0x000fe40000011408 */
[----:B------:R-:W-:-:S02]  /*0c60*/  LOP3.LUT R5, R4, 0x1ffffffe, RZ, 0xc0, !PT ;  /* 0x1ffffffe04057812 */ /* 0x000fc400078ec0ff */
[----:B------:R-:W-:Y:S02]  /*0c70*/  LEA.HI R10, R10, R9, RZ, 0x3 ;  /* 0x000000090a0a7211 */ /* 0x000fe400078f18ff */
[----:B------:R-:W-:Y:S02]  /*0c80*/  LEA.HI R7, R7, R15, RZ, 0x5 ;  /* 0x0000000f07077211 */ /* 0x000fe400078f28ff */
[----:B------:R-:W-:Y:S02]  /*0c90*/  LOP3.LUT R10, R10, 0xfffffff8, RZ, 0xc0, !PT ;  /* 0xfffffff80a0a7812 */ /* 0x000fe400078ec0ff */
[----:B------:R-:W-:Y:S02]  /*0ca0*/  LEA.HI R4, R0, R18, RZ, 0x5 ;  /* 0x0000001200047211 */ /* 0x000fe400078f28ff */
[----:B------:R-:W-:Y:S01]  /*0cb0*/  LOP3.LUT R3, R3, 0x3fffff0, RZ, 0xc0, !PT ;  /* 0x03fffff003037812 */ /* 0x000fe200078ec0ff */
[----:B------:R-:W-:Y:S01]  /*0cc0*/  IMAD.IADD R10, R9, 0x1, -R10 ;  /* 0x00000001090a7824 */ /* 0x000fe200078e0a0a */
[----:B------:R-:W-:-:S02]  /*0cd0*/  SHF.R.S32.HI R7, RZ, 0x5, R7 ;  /* 0x00000005ff077819 */ /* 0x000fc40000011407 */
[----:B------:R-:W-:Y:S01]  /*0ce0*/  SHF.R.S32.HI R4, RZ, 0x5, R4 ;  /* 0x00000005ff047819 */ /* 0x000fe20000011404 */
[----:B------:R-:W-:Y:S01]  /*0cf0*/  IMAD.IADD R3, R18, 0x1, -R3 ;  /* 0x0000000112037824 */ /* 0x000fe200078e0a03 */
[----:B------:R-:W-:Y:S01]  /*0d00*/  IADD3 R5, R6, -R5, RZ ;  /* 0x8000000506057210 */ /* 0x000fe20007ffe0ff */
[----:B------:R-:W-:Y:S01]  /*0d10*/  IMAD R7, R7, 0x10, R10 ;  /* 0x0000001007077824 */ /* 0x000fe200078e020a */
[----:B------:R-:W-:Y:S01]  /*0d20*/  LEA.HI R6, R0, R18, RZ, 0x2 ;  /* 0x0000001200067211 */ /* 0x000fe200078f10ff */
[----:B------:R-:W-:Y:S01]  /*0d30*/  IMAD R10, R4, 0x10, R3 ;  /* 0x00000010040a7824 */ /* 0x000fe200078e0203 */
[----:B------:R-:W-:Y:S01]  /*0d40*/  LOP3.LUT R2, R2, 0x3fffffe, RZ, 0xc0, !PT ;  /* 0x03fffffe02027812 */ /* 0x000fe200078ec0ff */
[----:B------:R-:W-:Y:S01]  /*0d50*/  IMAD.SHL.U32 R218, R4, 0x200, RZ ;  /* 0x0000020004da7824 */ /* 0x000fe200078e00ff */
[--C-:B------:R-:W-:Y:S02]  /*0d60*/  SHF.R.S32.HI R204, RZ, 0x2, R6.reuse ;  /* 0x00000002ffcc7819 */ /* 0x100fe40000011406 */
[----:B------:R-:W-:Y:S01]  /*0d70*/  SHF.R.S32.HI R3, RZ, 0x1f, R6 ;  /* 0x0000001fff037819 */ /* 0x000fe20000011406 */
[----:B------:R-:W-:Y:S01]  /*0d80*/  IMAD.IADD R2, R11, 0x1, -R2 ;  /* 0x000000010b027824 */ /* 0x000fe200078e0a02 */
[----:B------:R-:W-:Y:S01]  /*0d90*/  LOP3.LUT R6, R6, 0xfffffffc, RZ, 0xc0, !PT ;  /* 0xfffffffc06067812 */ /* 0x000fe200078ec0ff */
[----:B------:R-:W-:Y:S01]  /*0da0*/  VIADD R237, R204, 0x40 ;  /* 0x00000040cced7836 */ /* 0x000fe20000000000 */
[----:B------:R-:W-:Y:S01]  /*0db0*/  LEA.HI R3, R3, R204, RZ, 0x3 ;  /* 0x000000cc03037211 */ /* 0x000fe200078f18ff */
[----:B------:R-:W-:Y:S01]  /*0dc0*/  IMAD R13, R2, 0x40, R7 ;  /* 0x00000040020d7824 */ /* 0x000fe200078e0207 */
[----:B------:R-:W-:Y:S01]  /*0dd0*/  LEA R12, R10, R5, 0x3 ;  /* 0x000000050a0c7211 */ /* 0x000fe200078e18ff */
[----:B------:R-:W-:Y:S01]  /*0de0*/  IMAD.IADD R20, R18, 0x1, -R6 ;  /* 0x0000000112147824 */ /* 0x000fe200078e0a06 */
[----:B------:R-:W-:-:S02]  /*0df0*/  SHF.R.S32.HI R2, RZ, 0x1f, R237 ;  /* 0x0000001fff027819 */ /* 0x000fc400000114ed */
[----:B------:R-:W-:Y:S01]  /*0e00*/  LOP3.LUT R3, R3, 0xfffffff8, RZ, 0xc0, !PT ;  /* 0xfffffff803037812 */ /* 0x000fe200078ec0ff */
[----:B------:R-:W-:Y:S01]  /*0e10*/  IMAD.SHL.U32 R22, R20, 0x4, RZ ;  /* 0x0000000414167824 */ /* 0x000fe200078e00ff */
[----:B------:R-:W-:Y:S01]  /*0e20*/  LEA.HI R2, R2, R237, RZ, 0x3 ;  /* 0x000000ed02027211 */ /* 0x000fe200078f18ff */
[----:B------:R-:W-:Y:S01]  /*0e30*/  STL [R1+0x8c], R13 ;  /* 0x00008c0d01007387 */ /* 0x000fe20000100800 */
[----:B------:R-:W-:Y:S01]  /*0e40*/  SHF.L.U32 R215, R237, 0x6, RZ ;  /* 0x00000006edd77819 */ /* 0x000fe200000006ff */
[----:B------:R-:W-:Y:S01]  /*0e50*/  VIADD R211, R22, 0x20 ;  /* 0x0000002016d37836 */ /* 0x000fe20000000000 */
[----:B------:R-:W-:Y:S01]  /*0e60*/  LEA.HI R0, R0, R18, RZ, 0x3 ;  /* 0x0000001200007211 */ /* 0x000fe200078f18ff */
[C---:B------:R-:W-:Y:S01]  /*0e70*/  VIADD R210, R22.reuse, 0x40 ;  /* 0x0000004016d27836 */ /* 0x040fe20000000000 */
[----:B------:R-:W-:Y:S01]  /*0e80*/  LOP3.LUT R215, R215, 0x1c0, RZ, 0xc0, !PT ;  /* 0x000001c0d7d77812 */ /* 0x000fe200078ec0ff */
[----:B------:R-:W-:Y:S01]  /*0e90*/  IMAD.IADD R206, R22, 0x1, R211 ;  /* 0x0000000116ce7824 */ /* 0x000fe200078e02d3 */
[----:B------:R-:W-:Y:S01]  /*0ea0*/  LOP3.LUT R231, R0, 0xfffffff8, RZ, 0xc0, !PT ;  /* 0xfffffff800e77812 */ /* 0x000fe200078ec0ff */
[----:B------:R-:W-:Y:S01]  /*0eb0*/  IMAD.IADD R226, R204, 0x1, -R3 ;  /* 0x00000001cce27824 */ /* 0x000fe200078e0a03 */
[----:B------:R-:W-:Y:S01]  /*0ec0*/  SHF.R.U32.HI R14, RZ, 0x3, R215 ;  /* 0x00000003ff0e7819 */ /* 0x000fe200000116d7 */
[----:B------:R-:W-:Y:S01]  /*0ed0*/  IMAD.SHL.U32 R2, R2, 0x40, RZ ;  /* 0x0000004002027824 */ /* 0x000fe200078e00ff */
[----:B------:R-:W-:Y:S01]  /*0ee0*/  SHF.R.S32.HI R3, RZ, 0x1f, R206 ;  /* 0x0000001fff037819 */ /* 0x000fe200000114ce */
[----:B------:R-:W-:Y:S01]  /*0ef0*/  IMAD.IADD R207, R22, 0x1, R210 ;  /* 0x0000000116cf7824 */ /* 0x000fe200078e02d2 */
[----:B------:R-:W-:Y:S01]  /*0f00*/  SHF.L.U32 R216, R226, 0x6, RZ ;  /* 0x00000006e2d87819 */ /* 0x000fe200000006ff */
[----:B------:R-:W-:Y:S01]  /*0f10*/  IMAD.IADD R231, R18, 0x1, -R231 ;  /* 0x0000000112e77824 */ /* 0x000fe200078e0ae7 */
[----:B------:R-:W-:Y:S01]  /*0f20*/  LOP3.LUT R220, R2, 0xfffffe00, RZ, 0xc0, !PT ;  /* 0xfffffe0002dc7812 */ /* 0x000fe200078ec0ff */
[C---:B------:R-:W-:Y:S01]  /*0f30*/  VIADD R212, R22.reuse, 0x30 ;  /* 0x0000003016d47836 */ /* 0x040fe20000000000 */
[----:B------:R-:W-:Y:S01]  /*0f40*/  SHF.R.S32.HI R2, RZ, 0x1f, R207 ;  /* 0x0000001fff027819 */ /* 0x000fe200000114cf */
[----:B------:R-:W-:Y:S01]  /*0f50*/  IMAD.SHL.U32 R223, R231, 0x8, RZ ;  /* 0x00000008e7df7824 */ /* 0x000fe200078e00ff */
[-C--:B------:R-:W-:Y:S01]  /*0f60*/  LEA.HI R5, R3, R206.reuse, RZ, 0x6 ;  /* 0x000000ce03057211 */ /* 0x080fe200078f30ff */
[----:B------:R-:W-:Y:S01]  /*0f70*/  VIADD R214, R22, 0x50 ;  /* 0x0000005016d67836 */ /* 0x000fe20000000000 */
[----:B------:R-:W-:Y:S01]  /*0f80*/  LOP3.LUT R216, R216, 0x1c0, RZ, 0xc0, !PT ;  /* 0x000001c0d8d87812 */ /* 0x000fe200078ec0ff */
[----:B------:R-:W-:Y:S01]  /*0f90*/  VIADD R229, R223, 0x40 ;  /* 0x00000040dfe57836 */ /* 0x000fe20000000000 */
[----:B------:R-:W-:Y:S01]  /*0fa0*/  LEA.HI R4, R3, R206, RZ, 0x3 ;  /* 0x000000ce03047211 */ /* 0x000fe200078f18ff */
[----:B------:R-:W-:Y:S01]  /*0fb0*/  IMAD.SHL.U32 R5, R5, 0x80, RZ ;  /* 0x0000008005057824 */ /* 0x000fe200078e00ff */
[CC--:B------:R-:W-:Y:S01]  /*0fc0*/  LEA.HI R6, R2.reuse, R207.reuse, RZ, 0x6 ;  /* 0x000000cf02067211 */ /* 0x0c0fe200078f30ff */
[----:B------:R-:W-:Y:S01]  /*0fd0*/  VIADD R230, R223, 0x80 ;  /* 0x00000080dfe67836 */ /* 0x000fe20000000000 */
[----:B------:R-:W-:Y:S01]  /*0fe0*/  LEA.HI R3, R2, R207, RZ, 0x3 ;  /* 0x000000cf02037211 */ /* 0x000fe200078f18ff */
[----:B------:R-:W-:Y:S01]  /*0ff0*/  IMAD.SHL.U32 R18, R20, 0x8, RZ ;  /* 0x0000000814127824 */ /* 0x000fe200078e00ff */
[----:B------:R-:W-:Y:S01]  /*1000*/  SHF.R.U32.HI R217, RZ, 0x3, R216 ;  /* 0x00000003ffd97819 */ /* 0x000fe200000116d8 */
[----:B------:R-:W-:Y:S01]  /*1010*/  IMAD.SHL.U32 R7, R6, 0x80, RZ ;  /* 0x0000008006077824 */ /* 0x000fe200078e00ff */
[----:B------:R-:W-:-:S02]  /*1020*/  LOP3.LUT R2, R216, 0x38, R4, 0xf8, !PT ;  /* 0x00000038d8027812 */ /* 0x000fc400078ef804 */
[----:B------:R-:W-:Y:S02]  /*1030*/  LOP3.LUT R9, R215, 0x38, R4, 0xf8, !PT ;  /* 0x00000038d7097812 */ /* 0x000fe400078ef804 */
[----:B------:R-:W-:Y:S02]  /*1040*/  LOP3.LUT R6, R216, 0x38, R3, 0xf8, !PT ;  /* 0x00000038d8067812 */ /* 0x000fe400078ef803 */
[----:B------:R-:W-:Y:S02]  /*1050*/  LOP3.LUT R5, R5, 0xffffe000, RZ, 0xc0, !PT ;  /* 0xffffe00005057812 */ /* 0x000fe400078ec0ff */
[-C--:B------:R-:W-:Y:S02]  /*1060*/  LOP3.LUT R2, R2, R217.reuse, RZ, 0x3c, !PT ;  /* 0x000000d902027212 */ /* 0x080fe400078e3cff */
[----:B------:R-:W-:Y:S02]  /*1070*/  LOP3.LUT R10, R9, R14, RZ, 0x3c, !PT ;  /* 0x0000000e090a7212 */ /* 0x000fe400078e3cff */
[----:B------:R-:W-:-:S02]  /*1080*/  LOP3.LUT R9, R6, R217, RZ, 0x3c, !PT ;  /* 0x000000d906097212 */ /* 0x000fc400078e3cff */
[-C--:B------:R-:W-:Y:S01]  /*1090*/  IADD3 R6, R2, R5.reuse, R218 ;  /* 0x0000000502067210 */ /* 0x080fe20007ffe0da */
[----:B------:R-:W-:Y:S01]  /*10a0*/  IMAD.U32 R2, RZ, RZ, UR5 ;  /* 0x00000005ff027e24 */ /* 0x000fe2000f8e00ff */
[----:B------:R-:W-:Y:S02]  /*10b0*/  IADD3 R10, R10, R5, R220 ;  /* 0x000000050a0a7210 */ /* 0x000fe40007ffe0dc */
[----:B------:R-:W-:Y:S02]  /*10c0*/  LOP3.LUT R11, R215, 0x38, R3, 0xf8, !PT ;  /* 0x00000038d70b7812 */ /* 0x000fe400078ef803 */
[----:B------:R-:W-:Y:S01]  /*10d0*/  SHF.R.S32.HI R5, RZ, 0x3, R0 ;  /* 0x00000003ff057819 */ /* 0x000fe20000011400 */
[----:B------:R-:W-:Y:S01]  /*10e0*/  IMAD.U32 R0, RZ, RZ, UR4 ;  /* 0x00000004ff007e24 */ /* 0x000fe2000f8e00ff */
[----:B------:R-:W-:Y:S01]  /*10f0*/  LOP3.LUT R7, R7, 0xffffe000, RZ, 0xc0, !PT ;  /* 0xffffe00007077812 */ /* 0x000fe200078ec0ff */
[----:B------:R-:W-:Y:S01]  /*1100*/  STL [R1+0x4c], R2 ;  /* 0x00004c0201007387 */ /* 0x000fe20000100800 */
[----:B------:R-:W-:-:S02]  /*1110*/  LOP3.LUT R11, R11, R14, RZ, 0x3c, !PT ;  /* 0x0000000e0b0b7212 */ /* 0x000fc400078e3cff */
[----:B------:R-:W-:Y:S01]  /*1120*/  IADD3 R213, R22, 0x10, RZ ;  /* 0x0000001016d57810 */ /* 0x000fe20007ffe0ff */
[----:B------:R0:W-:Y:S01]  /*1130*/  STL [R1+0x88], R0 ;  /* 0x0000880001007387 */ /* 0x0001e20000100800 */
[-C--:B------:R-:W-:Y:S02]  /*1140*/  IADD3 R9, R9, R7.reuse, R218 ;  /* 0x0000000709097210 */ /* 0x080fe40007ffe0da */
[----:B------:R-:W-:Y:S02]  /*1150*/  IADD3 R11, R11, R7, R220 ;  /* 0x000000070b0b7210 */ /* 0x000fe40007ffe0dc */
[----:B------:R-:W-:Y:S02]  /*1160*/  SHF.R.S32.HI R7, RZ, 0x1f, R211 ;  /* 0x0000001fff077819 */ /* 0x000fe400000114d3 */
[----:B------:R-:W-:Y:S02]  /*1170*/  LOP3.LUT R227, R8, 0x7ffffffc, RZ, 0xc0, !PT ;  /* 0x7ffffffc08e37812 */ /* 0x000fe400078ec0ff */
[----:B------:R-:W-:-:S02]  /*1180*/  SHF.R.S32.HI R8, RZ, 0x1f, R229 ;  /* 0x0000001fff087819 */ /* 0x000fc400000114e5 */
[----:B0-----:R-:W-:Y:S02]  /*1190*/  SHF.R.S32.HI R0, RZ, 0x1f, R223 ;  /* 0x0000001fff007819 */ /* 0x001fe400000114df */
[----:B------:R-:W-:Y:S02]  /*11a0*/  SHF.R.S32.HI R0, RZ, 0x1f, R213 ;  /* 0x0000001fff007819 */ /* 0x000fe400000114d5 */
[----:B------:R-:W-:Y:S02]  /*11b0*/  SHF.R.S32.HI R8, RZ, 0x1f, R212 ;  /* 0x0000001fff087819 */ /* 0x000fe400000114d4 */
[----:B------:R-:W-:Y:S01]  /*11c0*/  LOP3.LUT R5, R215, 0x38, R18, 0xf8, !PT ;  /* 0x00000038d7057812 */ /* 0x000fe200078ef812 */
[----:B------:R0:W-:Y:S01]  /*11d0*/  STL [R1+0x70], R0 ;  /* 0x0000700001007387 */ /* 0x0001e20000100800 */
[----:B------:R-:W-:Y:S02]  /*11e0*/  LEA.HI R2, R20, R20, RZ, 0x1 ;  /* 0x0000001414027211 */ /* 0x000fe400078f08ff */
[----:B------:R-:W-:Y:S01]  /*11f0*/  LOP3.LUT R5, R220, R5, R14, 0xf6, !PT ;  /* 0x00000005dc057212 */ /* 0x000fe200078ef60e */
[----:B------:R1:W-:Y:S01]  /*1200*/  STL [R1+0x6c], R7 ;  /* 0x00006c0701007387 */ /* 0x0003e20000100800 */
[----:B------:R-:W-:-:S02]  /*1210*/  LOP3.LUT R2, R2, 0x1ffffffe, RZ, 0xc0, !PT ;  /* 0x1ffffffe02027812 */ /* 0x000fc400078ec0ff */
[----:B------:R-:W-:Y:S01]  /*1220*/  IADD3 R227, R15, -R227, RZ ;  /* 0x800000e30fe37210 */ /* 0x000fe20007ffe0ff */
[----:B------:R-:W-:Y:S01]  /*1230*/  STL [R1+0x68], R8 ;  /* 0x0000680801007387 */ /* 0x000fe20000100800 */
[----:B0-----:R-:W-:Y:S01]  /*1240*/  SHF.R.S32.HI R0, RZ, 0x1f, R230 ;  /* 0x0000001fff007819 */ /* 0x001fe200000114e6 */
[----:B------:R-:W-:Y:S01]  /*1250*/  IMAD.IADD R2, R20, 0x1, -R2 ;  /* 0x0000000114027824 */ /* 0x000fe200078e0a02 */
[----:B------:R-:W-:Y:S02]  /*1260*/  SHF.R.S32.HI R0, RZ, 0x1f, R214 ;  /* 0x0000001fff007819 */ /* 0x000fe400000114d6 */
[----:B-1----:R-:W-:Y:S01]  /*1270*/  SHF.R.S32.HI R7, RZ, 0x1f, R210 ;  /* 0x0000001fff077819 */ /* 0x002fe200000114d2 */
[----:B------:R-:W-:-:S04]  /*1280*/  IMAD R228, R2, 0x8, R13 ;  /* 0x0000000802e47824 */ /* 0x000fc800078e020d */
[----:B------:R0:W-:Y:S04]  /*1290*/  STL [R1+0x64], R7 ;  /* 0x0000640701007387 */ /* 0x0001e80000100800 */
[----:B------:R1:W-:Y:S01]  /*12a0*/  STL [R1+0x60], R0 ;  /* 0x0000600001007387 */ /* 0x0003e20000100800 */
[----:B0-----:R-:W-:Y:S01]  /*12b0*/  IMAD.SHL.U32 R7, R12, 0x8, RZ ;  /* 0x000000080c077824 */ /* 0x001fe200078e00ff */
[----:B-1----:R-:W-:-:S04]  /*12c0*/  SHF.R.S32.HI R0, RZ, 0x3, R4 ;  /* 0x00000003ff007819 */ /* 0x002fc80000011404 */
[----:B------:R-:W-:Y:S01]  /*12d0*/  STL [R1+0x90], R7 ;  /* 0x0000900701007387 */ /* 0x000fe20000100800 */
[----:B------:R-:W-:Y:S02]  /*12e0*/  SHF.R.S32.HI R4, RZ, 0x3, R3 ;  /* 0x00000003ff047819 */ /* 0x000fe40000011403 */
[----:B------:R-:W-:Y:S01]  /*12f0*/  LEA R3, R5, UR4, 0x1 ;  /* 0x0000000405037c11 */ /* 0x000fe2000f8e08ff */
[----:B------:R0:W-:Y:S04]  /*1300*/  STL [R1+0x58], R0 ;  /* 0x0000580001007387 */ /* 0x0001e80000100800 */
[----:B------:R1:W-:Y:S04]  /*1310*/  STL [R1+0x5c], R4 ;  /* 0x00005c0401007387 */ /* 0x0003e80000100800 */
[----:B------:R2:W-:Y:S01]  /*1320*/  STL [R1+0x80], R3 ;  /* 0x0000800301007387 */ /* 0x0005e20000100800 */
[----:B0-----:R-:W-:-:S02]  /*1330*/  LEA R0, R6, UR4, 0x1 ;  /* 0x0000000406007c11 */ /* 0x001fc4000f8e08ff */
[----:B-1----:R-:W-:-:S03]  /*1340*/  LEA R4, R10, UR4, 0x1 ;  /* 0x000000040a047c11 */ /* 0x002fc6000f8e08ff */
[----:B------:R0:W-:Y:S01]  /*1350*/  STL [R1+0x84], R0 ;  /* 0x0000840001007387 */ /* 0x0001e20000100800 */
[----:B--2---:R-:W-:-:S03]  /*1360*/  LEA R3, R9, UR4, 0x1 ;  /* 0x0000000409037c11 */ /* 0x004fc6000f8e08ff */
[----:B------:R1:W-:Y:S04]  /*1370*/  STL [R1+0x78], R4 ;  /* 0x0000780401007387 */ /* 0x0003e80000100800 */
[----:B------:R1:W-:Y:S01]  /*1380*/  STL [R1+0x7c], R3 ;  /* 0x00007c0301007387 */ /* 0x0003e20000100800 */
[----:B0-----:R-:W-:-:S05]  /*1390*/  LEA R0, R11, UR4, 0x1 ;  /* 0x000000040b007c11 */ /* 0x001fca000f8e08ff */
[----:B------:R1:W-:Y:S02]  /*13a0*/  STL [R1+0x74], R0 ;  /* 0x0000740001007387 */ /* 0x0003e40000100800 */
.L_x_6408:
        /* <DEDUP_REMOVED lines=10> */
[----:B------:R-:W-:Y:S02]  /*1450*/  ISETP.NE.AND.EX P1, PT, RZ, UR9, PT, P1 ;  /* 0x00000009ff007c0c */ /* 0x000fe4000bf25310 */
[----:B------:R-:W-:-:S04]  /*1460*/  ISETP.NE.U32.AND P0, PT, RZ, UR6, PT ;  /* 0x00000006ff007c0c */ /* 0x000fc8000bf05070 */
[----:B------:R-:W-:Y:S02]  /*1470*/  ISETP.NE.AND.EX P0, PT, RZ, UR7, PT, P0 ;  /* 0x00000007ff007c0c */ /* 0x000fe4000bf05300 */
[----:B--2---:R-:W-:Y:S01]  /*1480*/  SHF.R.S32.HI R0, RZ, 0x1f, R235 ;  /* 0x0000001fff007819 */ /* 0x004fe200000114eb */
[C---:B------:R-:W-:Y:S02]  /*1490*/  IMAD.SHL.U32 R233, R235.reuse, 0x4, RZ ;  /* 0x00000004ebe97824 */ /* 0x040fe400078e00ff */
[C---:B------:R-:W-:Y:S02]  /*14a0*/  @P2 LEA R2, P3, R235.reuse, UR4, 0x2 ;  /* 0x00000004eb022c11 */ /* 0x040fe4000f8610ff */
[C-C-:B------:R-:W-:Y:S01]  /*14b0*/  SHF.L.U64.HI R234, R235.reuse, 0x2, R0.reuse ;  /* 0x00000002ebea7819 */ /* 0x140fe20000010200 */
[----:B------:R0:W-:Y:S01]  /*14c0*/  STL [R1+0x54], R0 ;  /* 0x0000540001007387 */ /* 0x0001e20000100800 */
[----:B------:R-:W-:Y:S01]  /*14d0*/  @P2 LEA.HI.X R3, R235, UR5, R0, 0x2, P3 ;  /* 0x00000005eb032c11 */ /* 0x000fe200098f1400 */
[----:B------:R-:W-:Y:S01]  /*14e0*/  ULDC UR4, c[0x0][0x288] ;  /* 0x0000a20000047ab9 */ /* 0x000fe20000000800 */
[----:B---3--:R-:W-:Y:S01]  /*14f0*/  IADD3 R6, P4, R233, UR6, RZ ;  /* 0x00000006e9067c10 */ /* 0x008fe2000ff9e0ff */
[----:B0-----:R-:W-:Y:S01]  /*1500*/  IMAD.MOV.U32 R0, RZ, RZ, RZ ;  /* 0x000000ffff007224 */ /* 0x001fe200078e00ff */
[----:B------:R-:W-:Y:S01]  /*1510*/  MOV R224, UR4 ;  /* 0x0000000400e07c02 */ /* 0x000fe20008000f00 */
[----:B------:R-:W-:Y:S01]  /*1520*/  ULDC.64 UR4, c[0x0][0x418] ;  /* 0x0001060000047ab9 */ /* 0x000fe20000000a00 */
[----:B------:R-:W-:-:S03]  /*1530*/  IADD3.X R7, R234, UR7, RZ, P4, !PT ;  /* 0x00000007ea077c10 */ /* 0x000fc6000a7fe4ff */
[----:B------:R0:W5:Y:S01]  /*1540*/  @P2 LDG.E R0, desc[UR60][R2.64] ;  /* 0x0000003c02002981 */ /* 0x000162000c1e1900 */
[----:B------:R-:W-:-:S03]  /*1550*/  @P1 IADD3 R4, P2, R233, UR8, RZ ;  /* 0x00000008e9041c10 */ /* 0x000fc6000ff5e0ff */
[----:B------:R0:W5:Y:S01]  /*1560*/  @P0 LDG.E R28, desc[UR60][R6.64] ;  /* 0x0000003c061c0981 */ /* 0x000162000c1e1900 */
[----:B------:R-:W-:Y:S01]  /*1570*/  @P1 IADD3.X R5, R234, UR9, RZ, P2, !PT ;  /* 0x00000009ea051c10 */ /* 0x000fe200097fe4ff */
[----:B------:R-:W-:Y:S01]  /*1580*/  UISETP.NE.U32.AND UP0, UPT, UR4, URZ, UPT ;  /* 0x0000003f0400728c */ /* 0x000fe2000bf05070 */
[----:B------:R-:W-:Y:S02]  /*1590*/  ULDC.64 UR8, c[0x0][0xa20] ;  /* 0x0002880000087ab9 */ /* 0x000fe40000000a00 */
[----:B------:R-:W-:Y:S01]  /*15a0*/  ULDC UR4, c[0x0][0x424] ;  /* 0x0001090000047ab9 */ /* 0x000fe20000000800 */
[----:B------:R0:W5:Y:S01]  /*15b0*/  @P1 LDG.E R224, desc[UR60][R4.64] ;  /* 0x0000003c04e01981 */ /* 0x000162000c1e1900 */
[----:B------:R-:W-:Y:S01]  /*15c0*/  UISETP.NE.AND.EX UP0, UPT, UR5, URZ, UPT, UP0 ;  /* 0x0000003f0500728c */ /* 0x000fe2000bf05300 */
[----:B------:R-:W-:Y:S01]  /*15d0*/  ISETP.NE.U32.AND P2, PT, RZ, UR8, PT ;  /* 0x00000008ff007c0c */ /* 0x000fe2000bf45070 */
[----:B------:R-:W-:Y:S01]  /*15e0*/  IMAD.MOV.U32 R232, RZ, RZ, R26 ;  /* 0x000000ffffe87224 */ /* 0x000fe200078e001a */
[----:B------:R-:W-:Y:S01]  /*15f0*/  ULDC UR5, c[0x0][0x2f0] ;  /* 0x0000bc0000057ab9 */ /* 0x000fe20000000800 */
[----:B------:R-:W-:Y:S01]  /*1600*/  USEL UR4, UR4, 0x1, UP0 ;  /* 0x0000000104047887 */ /* 0x000fe20008000000 */
[----:B------:R-:W-:Y:S01]  /*1610*/  ISETP.NE.AND.EX P2, PT, RZ, UR9, PT, P2 ;  /* 0x00000009ff007c0c */ /* 0x000fe2000bf45320 */
[----:B------:R-:W-:-:S02]  /*1620*/  IMAD.MOV.U32 R29, RZ, RZ, R235 ;  /* 0x000000ffff1d7224 */ /* 0x000fc400078e00eb */
[----:B------:R-:W-:-:S03]  /*1630*/  UIMAD UR4, UR4, UR5, URZ ;  /* 0x00000005040472a4 */ /* 0x000fc6000f8e023f */
[----:B------:R-:W-:Y:S01]  /*1640*/  ULDC UR5, c[0x0][0x348] ;  /* 0x0000d20000057ab9 */ /* 0x000fe20000000800 */
[----:B0-----:R-:W-:Y:S08]  /*1650*/  @P1 BRA `(.L_x_6185) ;  /* 0x0000000000241947 */ /* 0x001ff00003800000 */
        /* <DEDUP_REMOVED lines=9> */
.L_x_6185:
[----:B------:R-:W-:Y:S02]  /*16f0*/  IMAD.U32 R2, RZ, RZ, UR5 ;  /* 0x00000005ff027e24 */ /* 0x000fe4000f8e00ff */
[----:B------:R-:W-:Y:S01]  /*1700*/  IMAD.U32 R27, RZ, RZ, UR4 ;  /* 0x00000004ff1b7e24 */ /* 0x000fe2000f8e00ff */
[----:B------:R-:W-:Y:S06]  /*1710*/  @!P2 BRA `(.L_x_6186) ;  /* 0x000000000010a947 */ /* 0x000fec0003800000 */
[----:B------:R-:W-:-:S04]  /*1720*/  IADD3 R4, P0, R233, UR8, RZ ;  /* 0x00000008e9047c10 */ /* 0x000fc8000ff1e0ff */
[----:B------:R-:W-:-:S05]  /*1730*/  IADD3.X R5, R234, UR9, RZ, P0, !PT ;  /* 0x00000009ea057c10 */ /* 0x000fca00087fe4ff */
[----:B------:R0:W5:Y:S01]  /*1740*/  LDG.E R27, desc[UR60][R4.64] ;  /* 0x0000003c041b7981 */ /* 0x000162000c1e1900 */
[----:B------:R-:W-:Y:S05]  /*1750*/  BRA `(.L_x_6187) ;  /* 0x0000000000107947 */ /* 0x000fea0003800000 */
.L_x_6186:
[----:B------:R-:W-:Y:S05]  /*1760*/  @!P0 BRA `(.L_x_6187) ;  /* 0x00000000000c8947 */ /* 0x000fea0003800000 */
[----:B------:R-:W2:Y:S04]  /*1770*/  LDG.E R4, desc[UR60][R6.64] ;  /* 0x0000003c06047981 */ /* 0x000ea8000c1e1900 */
[----:B------:R-:W2:Y:S02]  /*1780*/  LDG.E R27, desc[UR60][R6.64+0x4] ;  /* 0x0000043c061b7981 */ /* 0x000ea4000c1e1900 */
[----:B--2---:R-:W-:-:S07]  /*1790*/  IADD3 R27, -R4, R27, RZ ;  /* 0x0000001b041b7210 */ /* 0x004fce0007ffe1ff */
.L_x_6187:
[----:B------:R-:W-:Y:S01]  /*17a0*/  ULDC.64 UR4, c[0x0][0xa10] ;  /* 0x0002840000047ab9 */ /* 0x000fe20000000a00 */
[----:B------:R-:W1:Y:S01]  /*17b0*/  LDC R9, c[0x0][0x448] ;  /* 0x00011200ff097b82 */ /* 0x000e620000000800 */
[----:B------:R-:W-:-:S04]  /*17c0*/  ISETP.NE.U32.AND P0, PT, RZ, UR4, PT ;  /* 0x00000004ff007c0c */ /* 0x000fc8000bf05070 */
        /* <DEDUP_REMOVED lines=14> */
[----:B------:R-:W-:-:S03]  /*18b0*/  PLOP3.LUT P2, PT, PT, PT, PT, 0x80, 0x0 ;  /* 0x000000000000781c */ /* 0x000fc60003f4f070 */
[----:B0-----:R-:W-:Y:S02]  /*18c0*/  VIADD R4, R222, 0x7f ;  /* 0x0000007fde047836 */ /* 0x001fe40000000000 */
[----:B---3--:R-:W-:-:S06]  /*18d0*/  IMAD.MOV.U32 R6, RZ, RZ, RZ ;  /* 0x000000ffff067224 */ /* 0x008fcc00078e00ff */
[----:B------:R-:W0:Y:S08]  /*18e0*/  @P1 LDC R9, c[0x0][0x44c] ;  /* 0x00011300ff091b82 */ /* 0x000e300000000800 */
[----:B------:R-:W1:Y:S01]  /*18f0*/  @P1 LDC R5, c[0x0][0x450] ;  /* 0x00011400ff051b82 */ /* 0x000e620000000800 */
[----:B--2---:R-:W-:Y:S02]  /*1900*/  @P0 IMAD.IADD R2, R8, 0x1, -R3 ;  /* 0x0000000108020824 */ /* 0x004fe400078e0a03 */
[----:B------:R-:W-:-:S02]  /*1910*/  IMAD.IADD R8, R27, 0x1, -R0 ;  /* 0x000000011b087824 */ /* 0x000fc400078e0a00 */
[----:B0-----:R-:W-:-:S03]  /*1920*/  @P1 IMAD.HI.U32 R0, R4, R9, RZ ;  /* 0x0000000904001227 */ /* 0x001fc600078e00ff */
[----:B------:R-:W-:Y:S02]  /*1930*/  IADD3 R225, R8, R2, RZ ;  /* 0x0000000208e17210 */ /* 0x000fe40007ffe0ff */
[----:B-1----:R-:W-:Y:S01]  /*1940*/  @P1 SHF.R.U32.HI R4, RZ, R5, R0 ;  /* 0x00000005ff041219 */ /* 0x002fe20000011600 */
[----:B------:R-:W-:Y:S01]  /*1950*/  IMAD.MOV R0, RZ, RZ, -R8 ;  /* 0x000000ffff007224 */ /* 0x000fe200078e0a08 */
[C---:B------:R-:W-:Y:S01]  /*1960*/  IADD3 R149, R225.reuse, 0x70, -R224 ;  /* 0x00000070e1957810 */ /* 0x040fe20007ffe8e0 */
[----:B------:R-:W-:-:S03]  /*1970*/  VIADD R5, R225, 0x6f ;  /* 0x0000006fe1057836 */ /* 0x000fc60000000000 */
[----:B------:R-:W-:Y:S01]  /*1980*/  VIMNMX R0, RZ, R0, !PT ;  /* 0x00000000ff007248 */ /* 0x000fe20007fe0100 */
[----:B------:R-:W-:Y:S02]  /*1990*/  IMAD.IADD R7, R149, 0x1, R4 ;  /* 0x0000000195077824 */ /* 0x000fe400078e0204 */
[----:B------:R-:W-:Y:S01]  /*19a0*/  IMAD.MOV.U32 R4, RZ, RZ, RZ ;  /* 0x000000ffff047224 */ /* 0x000fe200078e00ff */
[----:B------:R-:W-:Y:S01]  /*19b0*/  SHF.R.U32.HI R124, RZ, 0x4, R0 ;  /* 0x00000004ff7c7819 */ /* 0x000fe20000011600 */
[----:B------:R-:W-:-:S04]  /*19c0*/  IMAD.HI R6, R7, -0x6db6db6d, R6 ;  /* 0x9249249307067827 */ /* 0x000fc800078e0206 */
[----:B------:R-:W-:Y:S01]  /*19d0*/  IMAD.HI R4, R5, -0x6db6db6d, R4 ;  /* 0x9249249305047827 */ /* 0x000fe200078e0204 */
[----:B------:R-:W-:-:S03]  /*19e0*/  SHF.R.U32.HI R5, RZ, 0x1f, R6 ;  /* 0x0000001fff057819 */ /* 0x000fc60000011606 */
[----:B------:R-:W-:Y:S01]  /*19f0*/  IMAD.WIDE.U32 R124, R124, 0x24924925, RZ ;  /* 0x249249257c7c7825 */ /* 0x000fe200078e00ff */
[----:B------:R-:W-:Y:S02]  /*1a00*/  SHF.R.U32.HI R3, RZ, 0x1f, R4 ;  /* 0x0000001fff037819 */ /* 0x000fe40000011604 */
[----:B------:R-:W-:Y:S01]  /*1a10*/  LEA.HI.SX32 R5, R6, R5, 0x1a ;  /* 0x0000000506057211 */ /* 0x000fe200078fd2ff */
[----:B------:R-:W-:Y:S01]  /*1a20*/  IMAD.MOV.U32 R24, RZ, RZ, R125 ;  /* 0x000000ffff187224 */ /* 0x000fe200078e007d */
[----:B------:R-:W-:-:S04]  /*1a30*/  LEA.HI.SX32 R150, R4, R3, 0x1a ;  /* 0x0000000304967211 */ /* 0x000fc800078fd2ff */
[----:B------:R-:W-:-:S05]  /*1a40*/  VIMNMX R5, R150, R5, PT ;  /* 0x0000000596057248 */ /* 0x000fca0003fe0100 */
[----:B------:R-:W-:-:S05]  /*1a50*/  IMAD R5, R5, 0x70, -R8 ;  /* 0x0000007005057824 */ /* 0x000fca00078e0a08 */
[----:B------:R-:W-:-:S04]  /*1a60*/  VIMNMX R5, R5, R2, PT ;  /* 0x0000000205057248 */ /* 0x000fc80003fe0100 */
[----:B------:R-:W-:-:S13]  /*1a70*/  ISETP.GT.AND P0, PT, R5, R0, PT ;  /* 0x000000000500720c */ /* 0x000fda0003f04270 */
[----:B------:R-:W-:Y:S01]  /*1a80*/  @P0 IADD3 R5, R5, 0x6f, RZ ;  /* 0x0000006f05050810 */ /* 0x000fe20007ffe0ff */
        /* <DEDUP_REMOVED lines=25> */
[----:B-1---5:R-:W-:Y:S05]  /*1c20*/  CALL.ABS.NOINC R14 ;  /* 0x000000000e007343 */ /* 0x022fea0003c00000 */
.L_x_6190:
[----:B------:R-:W-:Y:S05]  /*1c30*/  BSYNC B6 ;  /* 0x0000000000067941 */ /* 0x000fea0003800000 */
.L_x_6189:
        /* <DEDUP_REMOVED lines=20> */
.L_x_6192:
[----:B------:R-:W-:Y:S05]  /*1d80*/  BSYNC B6 ;  /* 0x0000000000067941 */ /* 0x000fea0003800000 */
.L_x_6191:
[----:B------:R-:W-:Y:S01]  /*1d90*/  ULDC.64 UR4, c[0x0][0x9f8] ;  /* 0x00027e0000047ab9 */ /* 0x000fe20000000a00 */
[----:B------:R-:W2:Y:S01]  /*1da0*/  LDL.LU R30, [R1+0x8] ;  /* 0x00000800011e7983 */ /* 0x000ea20000300800 */
[----:B------:R-:W-:Y:S01]  /*1db0*/  ISETP.NE.U32.AND P0, PT, RZ, UR4, PT ;  /* 0x00000004ff007c0c */ /* 0x000fe2000bf05070 */
[----:B------:R-:W0:Y:S01]  /*1dc0*/  LDC.64 R110, c[0x0][0x300] ;  /* 0x0000c000ff6e7b82 */ /* 0x000e220000000a00 */
[----:B------:R-:W-:Y:S01]  /*1dd0*/  ULDC UR6, c[0x0][0x2f4] ;  /* 0x0000bd0000067ab9 */ /* 0x000fe20000000800 */
[----:B------:R-:W-:Y:S01]  /*1de0*/  SHF.R.S32.HI R9, RZ, 0x1f, R26 ;  /* 0x0000001fff097819 */ /* 0x000fe2000001141a */
[----:B------:R-:W-:Y:S01]  /*1df0*/  ULDC.64 UR8, c[0x0][0xa08] ;  /* 0x0002820000087ab9 */ /* 0x000fe20000000a00 */
[----:B------:R-:W-:Y:S02]  /*1e00*/  ISETP.NE.AND.EX P0, PT, RZ, UR5, PT, P0 ;  /* 0x00000005ff007c0c */ /* 0x000fe4000bf05300 */
[----:B------:R-:W-:Y:S02]  /*1e10*/  SHF.R.S32.HI R19, RZ, 0x1f, R18 ;  /* 0x0000001fff137819 */ /* 0x000fe40000011412 */
[----:B------:R-:W-:Y:S01]  /*1e20*/  IADD3 R121, R28, R27, RZ ;  /* 0x0000001b1c797210 */ /* 0x000fe20007ffe0ff */
[----:B------:R-:W1:Y:S08]  /*1e30*/  LDC.64 R104, c[0x0][0x408] ;  /* 0x00010200ff687b82 */ /* 0x000e700000000a00 */
[----:B------:R-:W-:Y:S01]  /*1e40*/  @P0 IADD3 R4, P1, R233, UR4, RZ ;  /* 0x00000004e9040c10 */ /* 0x000fe2000ff3e0ff */
[----:B------:R-:W3:Y:S03]  /*1e50*/  LDC.64 R98, c[0x0][0x3f8] ;  /* 0x0000fe00ff627b82 */ /* 0x000ee60000000a00 */
[----:B------:R-:W-:Y:S01]  /*1e60*/  @P0 IADD3.X R5, R234, UR5, RZ, P1, !PT ;  /* 0x00000005ea050c10 */ /* 0x000fe20008ffe4ff */
[----:B------:R-:W-:-:S04]  /*1e70*/  ULDC.64 UR4, c[0x0][0x330] ;  /* 0x0000cc0000047ab9 */ /* 0x000fc80000000a00 */
[----:B------:R4:W2:Y:S01]  /*1e80*/  @P0 LDG.E R29, desc[UR60][R4.64] ;  /* 0x0000003c041d0981 */ /* 0x0008a2000c1e1900 */
[----:B------:R-:W-:Y:S01]  /*1e90*/  ISETP.GE.AND P1, PT, R206, UR6, PT ;  /* 0x00000006ce007c0c */ /* 0x000fe2000bf26270 */
[----:B------:R-:W-:Y:S01]  /*1ea0*/  IMAD R3, R9, UR4, RZ ;  /* 0x0000000409037c24 */ /* 0x000fe2000f8e02ff */
[----:B------:R-:W-:Y:S01]  /*1eb0*/  ISETP.GE.AND P0, PT, R18, UR6, PT ;  /* 0x0000000612007c0c */ /* 0x000fe2000bf06270 */
[C---:B------:R-:W-:Y:S01]  /*1ec0*/  IMAD.WIDE.U32 R112, R26.reuse, UR4, R18 ;  /* 0x000000041a707c25 */ /* 0x040fe2000f8e0012 */
[----:B------:R-:W-:Y:S01]  /*1ed0*/  SEL R0, RZ, 0xffffffff, P1 ;  /* 0xffffffffff007807 */ /* 0x000fe20000800000 */
[----:B------:R-:W3:Y:S01]  /*1ee0*/  LDC R33, c[0x0][0x3f4] ;  /* 0x0000fd00ff217b82 */ /* 0x000ee20000000800 */
[----:B------:R-:W-:Y:S01]  /*1ef0*/  SHF.R.S32.HI R12, RZ, 0x1f, R121 ;  /* 0x0000001fff0c7819 */ /* 0x000fe20000011479 */
[----:B------:R-:W-:Y:S01]  /*1f00*/  IMAD R3, R26, UR5, R3 ;  /* 0x000000051a037c24 */ /* 0x000fe2000f8e0203 */
[----:B------:R-:W-:Y:S01]  /*1f10*/  ULDC.64 UR4, c[0x0][0x308] ;  /* 0x0000c20000047ab9 */ /* 0x000fe20000000a00 */
[----:B----4-:R-:W-:Y:S01]  /*1f20*/  IMAD.SHL.U32 R5, R0, 0x2, RZ ;  /* 0x0000000200057824 */ /* 0x010fe200078e00ff */
[----:B------:R-:W-:Y:S01]  /*1f30*/  SEL R4, RZ, 0x1, P0 ;  /* 0x00000001ff047807 */ /* 0x000fe20000000000 */
[C---:B------:R-:W-:Y:S01]  /*1f40*/  VIADD R0, R18.reuse, 0x60 ;  /* 0x0000006012007836 */ /* 0x040fe20000000000 */
        /* <DEDUP_REMOVED lines=8> */
[----:B------:R-:W-:Y:S01]  /*1fd0*/  ISETP.GE.AND P2, PT, R3, UR6, PT ;  /* 0x0000000603007c0c */ /* 0x000fe2000bf46270 */
[----:B------:R-:W0:Y:S01]  /*1fe0*/  S2R R151, SR_TID.X ;  /* 0x0000000000977919 */ /* 0x000e220000002100 */
        /* <DEDUP_REMOVED lines=13> */
[----:B------:R-:W-:Y:S01]  /*20c0*/  IMAD.IADD R5, R5, 0x1, R9 ;  /* 0x0000000105057824 */ /* 0x000fe200078e0209 */
[----:B------:R-:W-:Y:S01]  /*20d0*/  SHF.R.S32.HI R23, RZ, 0x1f, R22 ;  /* 0x0000001fff177819 */ /* 0x000fe20000011416 */
[----:B-1----:R-:W-:Y:S01]  /*20e0*/  IMAD.WIDE.U32 R106, R204, R104, R18 ;  /* 0x00000068cc6a7225 */ /* 0x002fe200078e0012 */
[----:B---3--:R-:W-:-:S02]  /*20f0*/  ISETP.GE.AND P3, PT, R207, R33, PT ;  /* 0x00000021cf00720c */ /* 0x008fc40003f66270 */
[----:B------:R-:W-:Y:S01]  /*2100*/  ISETP.GE.AND P1, PT, R206, R33, PT ;  /* 0x00000021ce00720c */ /* 0x000fe20003f26270 */
[----:B------:R-:W-:Y:S01]  /*2110*/  IMAD.WIDE.U32 R108, R204, R104, R22 ;  /* 0x00000068cc6c7225 */ /* 0x000fe200078e0016 */
[----:B------:R-:W-:Y:S02]  /*2120*/  SHF.R.U32.HI R25, RZ, 0x3, R215 ;  /* 0x00000003ff197819 */ /* 0x000fe400000116d7 */
[----:B------:R-:W-:Y:S01]  /*2130*/  LOP3.LUT P2, RZ, R226, 0x4, RZ, 0xc0, !PT ;  /* 0x00000004e2ff7812 */ /* 0x000fe2000784c0ff */
[-C--:B------:R-:W-:Y:S01]  /*2140*/  IMAD.WIDE.U32 R102, R204, R98.reuse, R22 ;  /* 0x00000062cc667225 */ /* 0x080fe200078e0016 */
[----:B------:R-:W-:Y:S02]  /*2150*/  SHF.L.U64.HI R135, R110, 0x6, R111 ;  /* 0x000000066e877819 */ /* 0x000fe4000001026f */
[----:B------:R-:W-:Y:S01]  /*2160*/  SHF.L.U32 R124, R33, 0x1, RZ ;  /* 0x00000001217c7819 */ /* 0x000fe200000006ff */
[----:B------:R-:W-:Y:S01]  /*2170*/  IMAD.WIDE.U32 R100, R204, R98, R18 ;  /* 0x00000062cc647225 */ /* 0x000fe200078e0012 */
[----:B------:R-:W-:-:S03]  /*2180*/  SHF.R.S32.HI R148, RZ, 0x1f, R237 ;  /* 0x0000001fff947819 */ /* 0x000fc600000114ed */
[----:B------:R-:W-:Y:S01]  /*2190*/  IMAD.SHL.U32 R136, R110, 0x40, RZ ;  /* 0x000000406e887824 */ /* 0x000fe200078e00ff */
[----:B0-----:R-:W-:Y:S01]  /*21a0*/  LEA.HI R151, R151, 0x8, RZ, 0x19 ;  /* 0x0000000897977811 */ /* 0x001fe200078fc8ff */
[----:B------:R-:W-:Y:S02]  /*21b0*/  IMAD R15, R105, 0x70, RZ ;  /* 0x00000070690f7824 */ /* 0x000fe400078e02ff */
        /* <DEDUP_REMOVED lines=12> */
[C---:B------:R-:W-:Y:S02]  /*2280*/  IMAD R9, R204.reuse, R105, R6 ;  /* 0x00000069cc097224 */ /* 0x040fe400078e0206 */
        /* <DEDUP_REMOVED lines=9> */
[----:B------:R-:W-:Y:S01]  /*2320*/  IMAD.WIDE.U32 R112, R37, UR4, R112 ;  /* 0x0000000425707c25 */ /* 0x000fe2000f8e0070 */
[----:B------:R-:W-:Y:S02]  /*2330*/  IADD3.X R6, R5, R7, R10, P0, !PT ;  /* 0x0000000705067210 */ /* 0x000fe400007fe40a */
[----:B------:R-:W-:Y:S01]  /*2340*/  ISETP.GE.AND P0, PT, R18, R33, PT ;  /* 0x000000211200720c */ /* 0x000fe20003f06270 */
[----:B------:R-:W-:-:S02]  /*2350*/  IMAD R7, R147, R98, RZ ;  /* 0x0000006293077224 */ /* 0x000fc400078e02ff */
[----:B------:R-:W-:Y:S01]  /*2360*/  IMAD R37, R37, UR5, R8 ;  /* 0x0000000525257c24 */ /* 0x000fe2000f8e0208 */
[C---:B------:R-:W-:Y:S01]  /*2370*/  SEL R8, R33.reuse, RZ, P3 ;  /* 0x000000ff21087207 */ /* 0x040fe20001800000 */
[C---:B------:R-:W-:Y:S01]  /*2380*/  IMAD R11, R204.reuse, R99, R7 ;  /* 0x00000063cc0b7224 */ /* 0x040fe200078e0207 */
[----:B------:R-:W-:Y:S01]  /*2390*/  SEL R7, R33, RZ, P0 ;  /* 0x000000ff21077207 */ /* 0x000fe20000000000 */
[----:B------:R-:W-:Y:S01]  /*23a0*/  IMAD.IADD R107, R9, 0x1, R107 ;  /* 0x00000001096b7824 */ /* 0x000fe200078e026b */
[----:B------:R-:W-:Y:S01]  /*23b0*/  SEL R9, R33, RZ, P1 ;  /* 0x000000ff21097207 */ /* 0x000fe20000800000 */
[----:B------:R-:W-:Y:S01]  /*23c0*/  IMAD.IADD R13, R207, 0x1, R8 ;  /* 0x00000001cf0d7824 */ /* 0x000fe200078e0208 */
[----:B------:R-:W-:Y:S01]  /*23d0*/  IADD3 R120, P3, R204, R121, RZ ;  /* 0x00000079cc787210 */ /* 0x000fe20007f7e0ff */
[----:B------:R-:W-:Y:S01]  /*23e0*/  IMAD.IADD R7, R18, 0x1, R7 ;  /* 0x0000000112077824 */ /* 0x000fe200078e0207 */
[----:B------:R-:W-:Y:S01]  /*23f0*/  IADD3 R9, R206, R9, RZ ;  /* 0x00000009ce097210 */ /* 0x000fe20007ffe0ff */
[----:B------:R-:W-:Y:S01]  /*2400*/  IMAD.IADD R103, R103, 0x1, R11 ;  /* 0x0000000167677824 */ /* 0x000fe200078e020b */
[----:B------:R-:W-:Y:S01]  /*2410*/  SHF.R.S32.HI R26, RZ, 0x1f, R13 ;  /* 0x0000001fff1a7819 */ /* 0x000fe2000001140d */
[----:B------:R-:W-:Y:S01]  /*2420*/  IMAD.IADD R101, R11, 0x1, R101 ;  /* 0x000000010b657824 */ /* 0x000fe200078e0265 */
[----:B------:R-:W-:Y:S01]  /*2430*/  SHF.R.S32.HI R8, RZ, 0x1f, R7 ;  /* 0x0000001fff087819 */ /* 0x000fe20000011407 */
[----:B-----5:R-:W-:Y:S01]  /*2440*/  IMAD.WIDE.U32 R108, R144, R104, R108 ;  /* 0x00000068906c7225 */ /* 0x020fe200078e006c */
[----:B------:R-:W-:-:S02]  /*2450*/  SHF.R.S32.HI R10, RZ, 0x1f, R9 ;  /* 0x0000001fff0a7819 */ /* 0x000fc40000011409 */
[-C--:B------:R-:W-:Y:S01]  /*2460*/  LEA.HI R20, R8, R7.reuse, RZ, 0x3 ;  /* 0x0000000708147211 */ /* 0x080fe200078f18ff */
[----:B------:R-:W-:Y:S01]  /*2470*/  IMAD.WIDE.U32 R106, R144, R104, R106 ;  /* 0x00000068906a7225 */ /* 0x000fe200078e006a */
[----:B------:R-:W-:Y:S02]  /*2480*/  LEA.HI R7, R8, R7, RZ, 0x6 ;  /* 0x0000000708077211 */ /* 0x000fe400078f30ff */
[-C--:B------:R-:W-:Y:S01]  /*2490*/  LEA.HI R8, R10, R9.reuse, RZ, 0x6 ;  /* 0x000000090a087211 */ /* 0x080fe200078f30ff */
[-C--:B------:R-:W-:Y:S01]  /*24a0*/  IMAD.WIDE.U32 R102, R144, R98.reuse, R102 ;  /* 0x0000006290667225 */ /* 0x080fe200078e0066 */
[----:B------:R-:W-:Y:S02]  /*24b0*/  LEA.HI R21, R10, R9, RZ, 0x3 ;  /* 0x000000090a157211 */ /* 0x000fe400078f18ff */
[----:B------:R-:W-:Y:S01]  /*24c0*/  SHF.R.S32.HI R7, RZ, 0x6, R7 ;  /* 0x00000006ff077819 */ /* 0x000fe20000011407 */
[----:B------:R-:W-:Y:S01]  /*24d0*/  IMAD.WIDE.U32 R100, R144, R98, R100 ;  /* 0x0000006290647225 */ /* 0x000fe200078e0064 */
[----:B------:R-:W-:-:S02]  /*24e0*/  LEA.HI R29, R26, R13, RZ, 0x3 ;  /* 0x0000000d1a1d7211 */ /* 0x000fc400078f18ff */
[----:B------:R-:W-:Y:S01]  /*24f0*/  SHF.R.S32.HI R9, RZ, 0x6, R8 ;  /* 0x00000006ff097819 */ /* 0x000fe20000011408 */
[----:B------:R-:W-:Y:S01]  /*2500*/  IMAD R143, R7, 0x1c00, R218 ;  /* 0x00001c00078f7824 */ /* 0x000fe200078e02da */
[----:B------:R-:W-:Y:S01]  /*2510*/  LOP3.LUT R11, R215, 0x38, R20, 0xf8, !PT ;  /* 0x00000038d70b7812 */ /* 0x000fe200078ef814 */
[----:B------:R-:W-:Y:S01]  /*2520*/  IMAD R141, R7, 0x1c00, R220 ;  /* 0x00001c00078d7824 */ /* 0x000fe200078e02dc */
[C---:B------:R-:W-:Y:S01]  /*2530*/  LOP3.LUT R10, R216.reuse, 0x38, R21, 0xf8, !PT ;  /* 0x00000038d80a7812 */ /* 0x040fe200078ef815 */
[C---:B------:R-:W-:Y:S01]  /*2540*/  IMAD R142, R9.reuse, 0x1c00, R218 ;  /* 0x00001c00098e7824 */ /* 0x040fe200078e02da */
[----:B------:R-:W-:Y:S01]  /*2550*/  LOP3.LUT R8, R216, 0x38, R20, 0xf8, !PT ;  /* 0x00000038d8087812 */ /* 0x000fe200078ef814 */
[----:B------:R-:W-:Y:S01]  /*2560*/  IMAD R139, R9, 0x1c00, R220 ;  /* 0x00001c00098b7824 */ /* 0x000fe200078e02dc */
[----:B------:R-:W-:Y:S01]  /*2570*/  LEA.HI R13, R26, R13, RZ, 0x6 ;  /* 0x0000000d1a0d7211 */ /* 0x000fe200078f30ff */
[----:B------:R-:W-:Y:S01]  /*2580*/  IMAD.X R121, R12, 0x1, R147, P3 ;  /* 0x000000010c797824 */ /* 0x000fe200018e0693 */
[----:B------:R-:W-:Y:S01]  /*2590*/  LOP3.LUT R14, R11, R25, RZ, 0x3c, !PT ;  /* 0x000000190b0e7212 */ /* 0x000fe200078e3cff */
[----:B------:R-:W-:Y:S01]  /*25a0*/  IMAD.IADD R36, R113, 0x1, R37 ;  /* 0x0000000171247824 */ /* 0x000fe200078e0225 */
[----:B------:R-:W-:-:S02]  /*25b0*/  LOP3.LUT R7, R10, R217, RZ, 0x3c, !PT ;  /* 0x000000d90a077212 */ /* 0x000fc400078e3cff */
[----:B------:R-:W-:Y:S01]  /*25c0*/  LOP3.LUT R8, R8, R217, RZ, 0x3c, !PT ;  /* 0x000000d908087212 */ /* 0x000fe200078e3cff */
[----:B------:R-:W-:Y:S01]  /*25d0*/  IMAD.IADD R141, R141, 0x1, R14 ;  /* 0x000000018d8d7824 */ /* 0x000fe200078e020e */
[----:B------:R-:W-:Y:S01]  /*25e0*/  SHF.R.S32.HI R13, RZ, 0x6, R13 ;  /* 0x00000006ff0d7819 */ /* 0x000fe2000001140d */
[----:B------:R-:W-:Y:S01]  /*25f0*/  IMAD.IADD R142, R142, 0x1, R7 ;  /* 0x000000018e8e7824 */ /* 0x000fe200078e0207 */
[----:B------:R-:W-:Y:S01]  /*2600*/  LOP3.LUT R11, R215, 0x38, R29, 0xf8, !PT ;  /* 0x00000038d70b7812 */ /* 0x000fe200078ef81d */
[----:B------:R-:W-:Y:S01]  /*2610*/  IMAD.IADD R143, R143, 0x1, R8 ;  /* 0x000000018f8f7824 */ /* 0x000fe200078e0208 */
[----:B------:R-:W-:Y:S01]  /*2620*/  LOP3.LUT R7, R215, 0x38, R21, 0xf8, !PT ;  /* 0x00000038d7077812 */ /* 0x000fe200078ef815 */
[----:B------:R-:W-:Y:S01]  /*2630*/  IMAD R138, R13, 0x1c00, R220 ;  /* 0x00001c000d8a7824 */ /* 0x000fe200078e02dc */
[-C--:B------:R-:W-:Y:S01]  /*2640*/  LOP3.LUT R11, R11, R25.reuse, RZ, 0x3c, !PT ;  /* 0x000000190b0b7212 */ /* 0x080fe200078e3cff */
[----:B------:R-:W-:Y:S01]  /*2650*/  IMAD R140, R13, 0x1c00, R218 ;  /* 0x00001c000d8c7824 */ /* 0x000fe200078e02da */
[----:B------:R-:W-:Y:S01]  /*2660*/  LOP3.LUT R8, R216, 0x38, R29, 0xf8, !PT ;  /* 0x00000038d8087812 */ /* 0x000fe200078ef81d */
[----:B------:R-:W-:Y:S01]  /*2670*/  IMAD R13, R111, 0x70, RZ ;  /* 0x000000706f0d7824 */ /* 0x000fe200078e02ff */
[----:B------:R-:W-:Y:S01]  /*2680*/  LOP3.LUT R10, R7, R25, RZ, 0x3c, !PT ;  /* 0x00000019070a7212 */ /* 0x000fe200078e3cff */
[----:B------:R-:W-:Y:S01]  /*2690*/  IMAD.IADD R138, R138, 0x1, R11 ;  /* 0x000000018a8a7824 */ /* 0x000fe200078e020b */
[----:B------:R-:W-:Y:S01]  /*26a0*/  LOP3.LUT R7, R8, R217, RZ, 0x3c, !PT ;  /* 0x000000d908077212 */ /* 0x000fe200078e3cff */
[----:B------:R-:W-:Y:S01]  /*26b0*/  VIADD R11, R18, 0xa0 ;  /* 0x000000a0120b7836 */ /* 0x000fe20000000000 */
[----:B------:R-:W-:Y:S01]  /*26c0*/  SHF.R.S32.HI R9, RZ, 0x1f, R144 ;  /* 0x0000001fff097819 */ /* 0x000fe20000011490 */
[----:B------:R-:W-:Y:S01]  /*26d0*/  IMAD.SHL.U32 R8, R104, 0x40, RZ ;  /* 0x0000004068087824 */ /* 0x000fe200078e00ff */
[----:B------:R-:W-:Y:S01]  /*26e0*/  IADD3 R140, R140, R7, RZ ;  /* 0x000000078c8c7210 */ /* 0x000fe20007ffe0ff */
[----:B------:R-:W-:Y:S01]  /*26f0*/  IMAD.WIDE.U32 R110, R110, 0x70, RZ ;  /* 0x000000706e6e7825 */ /* 0x000fe200078e00ff */
[----:B------:R-:W-:-:S02]  /*2700*/  ISETP.GE.AND P2, PT, R11, UR6, PT ;  /* 0x000000060b007c0c */ /* 0x000fc4000bf46270 */
[----:B------:R-:W-:Y:S01]  /*2710*/  LOP3.LUT R14, R216, 0x18, R18, 0xf8, !PT ;  /* 0x00000018d80e7812 */ /* 0x000fe200078ef812 */
[C---:B------:R-:W-:Y:S01]  /*2720*/  IMAD R7, R9.reuse, R104, RZ ;  /* 0x0000006809077224 */ /* 0x040fe200078e02ff */
[----:B------:R-:W-:Y:S01]  /*2730*/  SEL R28, RZ, 0x20, P2 ;  /* 0x00000020ff1c7807 */ /* 0x000fe20001000000 */
[----:B------:R-:W-:Y:S01]  /*2740*/  IMAD R9, R9, R98, RZ ;  /* 0x0000006209097224 */ /* 0x000fe200078e02ff */
[----:B------:R-:W-:Y:S01]  /*2750*/  LOP3.LUT R137, R14, R217, RZ, 0x3c, !PT ;  /* 0x000000d90e897212 */ /* 0x000fe200078e3cff */
[----:B------:R-:W-:Y:S01]  /*2760*/  IMAD R31, R144, R105, R7 ;  /* 0x00000069901f7224 */ /* 0x000fe200078e0207 */
[C---:B------:R-:W-:Y:S01]  /*2770*/  SHF.L.U64.HI R7, R104.reuse, 0x6, R105 ;  /* 0x0000000668077819 */ /* 0x040fe20000010269 */
[----:B------:R-:W-:Y:S01]  /*2780*/  IMAD.WIDE.U32 R104, R104, 0x70, RZ ;  /* 0x0000007068687825 */ /* 0x000fe200078e00ff */
[----:B------:R-:W-:Y:S02]  /*2790*/  SHF.R.S32.HI R117, RZ, 0x3, R20 ;  /* 0x00000003ff757819 */ /* 0x000fe40000011414 */
[----:B------:R-:W-:Y:S01]  /*27a0*/  SHF.R.S32.HI R116, RZ, 0x3, R21 ;  /* 0x00000003ff747819 */ /* 0x000fe20000011415 */
[----:B------:R-:W-:Y:S01]  /*27b0*/  IMAD.IADD R139, R139, 0x1, R10 ;  /* 0x000000018b8b7824 */ /* 0x000fe200078e020a */
[----:B------:R-:W-:Y:S01]  /*27c0*/  LOP3.LUT R35, R27, R28, RZ, 0xfc, !PT ;  /* 0x0000001c1b237212 */ /* 0x000fe200078efcff */
[----:B------:R-:W-:Y:S01]  /*27d0*/  IMAD R25, R144, R99, R9 ;  /* 0x0000006390197224 */ /* 0x000fe200078e0209 */
[C---:B------:R-:W-:Y:S01]  /*27e0*/  SHF.L.U64.HI R9, R98.reuse, 0x6, R99 ;  /* 0x0000000662097819 */ /* 0x040fe20000010263 */
[----:B------:R-:W-:Y:S01]  /*27f0*/  IMAD.SHL.U32 R10, R98, 0x40, RZ ;  /* 0x00000040620a7824 */ /* 0x000fe200078e00ff */
[----:B------:R-:W-:Y:S01]  /*2800*/  LOP3.LUT R20, R20, 0xfffffff8, RZ, 0xc0, !PT ;  /* 0xfffffff814147812 */ /* 0x000fe200078ec0ff */
[----:B------:R-:W-:Y:S01]  /*2810*/  IMAD.WIDE.U32 R98, R98, 0x70, RZ ;  /* 0x0000007062627825 */ /* 0x000fe200078e00ff */
[----:B------:R-:W-:-:S02]  /*2820*/  LOP3.LUT R21, R21, 0xfffffff8, RZ, 0xc0, !PT ;  /* 0xfffffff815157812 */ /* 0x000fc400078ec0ff */
[----:B------:R-:W-:Y:S01]  /*2830*/  LOP3.LUT R26, R29, 0xfffffff8, RZ, 0xc0, !PT ;  /* 0xfffffff81d1a7812 */ /* 0x000fe200078ec0ff */
[----:B------:R-:W-:Y:S01]  /*2840*/  IMAD.IADD R132, R111, 0x1, R13 ;  /* 0x000000016f847824 */ /* 0x000fe200078e020d */
[----:B------:R-:W-:Y:S01]  /*2850*/  IADD3 R12, R109, R31, RZ ;  /* 0x0000001f6d0c7210 */ /* 0x000fe20007ffe0ff */
[----:B------:R-:W-:Y:S01]  /*2860*/  IMAD.IADD R134, R105, 0x1, R15 ;  /* 0x0000000169867824 */ /* 0x000fe200078e020f */
[----:B------:R-:W-:Y:S01]  /*2870*/  LOP3.LUT R32, R35, 0x4, RZ, 0xc0, !PT ;  /* 0x0000000423207812 */ /* 0x000fe200078ec0ff */
[----:B------:R-:W-:Y:S01]  /*2880*/  IMAD.IADD R13, R31, 0x1, R107 ;  /* 0x000000011f0d7824 */ /* 0x000fe200078e026b */
[----:B------:R-:W-:Y:S01]  /*2890*/  LOP3.LUT R31, R35, 0x2, RZ, 0xc0, !PT ;  /* 0x00000002231f7812 */ /* 0x000fe200078ec0ff */
[----:B------:R-:W-:Y:S01]  /*28a0*/  IMAD.IADD R14, R103, 0x1, R25 ;  /* 0x00000001670e7824 */ /* 0x000fe200078e0219 */
[----:B------:R-:W-:Y:S01]  /*28b0*/  LOP3.LUT R33, R35, 0x8, RZ, 0xc0, !PT ;  /* 0x0000000823217812 */ /* 0x000fe200078ec0ff */
[----:B------:R-:W-:Y:S01]  /*28c0*/  IMAD.IADD R15, R25, 0x1, R101 ;  /* 0x00000001190f7824 */ /* 0x000fe200078e0265 */
[----:B------:R-:W-:Y:S01]  /*28d0*/  SHF.R.S32.HI R25, RZ, 0x3, R29 ;  /* 0x00000003ff197819 */ /* 0x000fe2000001141d */
[----:B------:R-:W-:Y:S01]  /*28e0*/  IMAD.IADD R137, R218, 0x1, R137 ;  /* 0x00000001da897824 */ /* 0x000fe200078e0289 */
[----:B------:R-:W-:Y:S01]  /*28f0*/  LOP3.LUT R34, R35, 0x10, RZ, 0xc0, !PT ;  /* 0x0000001023227812 */ /* 0x000fe200078ec0ff */
[----:B------:R-:W-:Y:S01]  /*2900*/  IMAD.IADD R133, R99, 0x1, R133 ;  /* 0x0000000163857824 */ /* 0x000fe200078e0285 */
[----:B------:R-:W-:-:S02]  /*2910*/  LOP3.LUT R27, R27, 0x1, RZ, 0xc0, !PT ;  /* 0x000000011b1b7812 */ /* 0x000fc400078ec0ff */
[----:B------:R-:W-:Y:S02]  /*2920*/  SHF.R.S32.HI R28, RZ, 0x1f, R20 ;  /* 0x0000001fff1c7819 */ /* 0x000fe40000011414 */
[----:B------:R-:W-:Y:S02]  /*2930*/  SHF.R.S32.HI R29, RZ, 0x1f, R21 ;  /* 0x0000001fff1d7819 */ /* 0x000fe40000011415 */
[----:B0-----:R-:W-:Y:S02]  /*2940*/  SHF.R.S32.HI R30, RZ, 0x1f, R26 ;  /* 0x0000001fff1e7819 */ /* 0x001fe4000001141a */
[----:B------:R-:W-:-:S07]  /*2950*/  LOP3.LUT R35, R35, 0x20, RZ, 0xc0, !PT ;  /* 0x0000002023237812 */ /* 0x000fce00078ec0ff */
.L_x_6292:
[----:B-12---:R-:W2:Y:S01]  /*2960*/  LDL.LU R41, [R1+0x8] ;  /* 0x0000080001297983 */ /* 0x006ea20000300800 */
[----:B-----5:R-:W-:Y:S01]  /*2970*/  VIADD R49, R24, 0xffffffff ;  /* 0xffffffff18317836 */ /* 0x020fe20000000000 */
        /* <DEDUP_REMOVED lines=10> */
[----:B------:R-:W-:Y:S02]  /*2a20*/  IADD3 R39, P4, R4, R126, RZ ;  /* 0x0000007e04277210 */ /* 0x000fe40007f9e0ff */
[----:B------:R-:W-:Y:S01]  /*2a30*/  IADD3 R92, R127, R37, RZ ;  /* 0x000000257f5c7210 */ /* 0x000fe20007ffe0ff */
[----:B------:R-:W-:-:S03]  /*2a40*/  IMAD R37, R17, 0x5400, R137 ;  /* 0x0000540011257824 */ /* 0x000fc600078e0289 */
[----:B------:R-:W-:Y:S01]  /*2a50*/  IADD3.X R38, R6, R92, R135, P2, P3 ;  /* 0x0000005c06267210 */ /* 0x000fe200017e6487 */
[----:B------:R-:W-:Y:S01]  /*2a60*/  IMAD.X R40, R92, 0x1, R6, P4 ;  /* 0x000000015c287824 */ /* 0x000fe200020e0606 */
[----:B------:R-:W-:Y:S02]  /*2a70*/  ISETP.GT.AND P3, PT, R49, R125, PT ;  /* 0x0000007d3100720c */ /* 0x000fe40003f64270 */
[CC--:B0-----:R-:W-:Y:S02]  /*2a80*/  LEA R44, P2, R24.reuse, R122.reuse, 0x1 ;  /* 0x0000007a182c7211 */ /* 0x0c1fe400078408ff */
[----:B------:R-:W-:Y:S02]  /*2a90*/  LEA R46, P4, R39, R122, 0x1 ;  /* 0x0000007a272e7211 */ /* 0x000fe400078808ff */
[----:B------:R-:W-:Y:S01]  /*2aa0*/  LEA.HI.X R45, R24, R123, R38, 0x1, P2 ;  /* 0x0000007b182d7211 */ /* 0x000fe200010f0c26 */
[----:B------:R-:W-:Y:S01]  /*2ab0*/  IMAD.MOV.U32 R24, RZ, RZ, R49 ;  /* 0x000000ffff187224 */ /* 0x000fe200078e0031 */
[----:B-1----:R-:W-:-:S02]  /*2ac0*/  ISETP.GE.AND P2, PT, R119, 0x1, PT ;  /* 0x000000017700780c */ /* 0x002fc40003f46270 */
[----:B------:R-:W-:Y:S01]  /*2ad0*/  LEA.HI.X R47, R39, R123, R40, 0x1, P4 ;  /* 0x0000007b272f7211 */ /* 0x000fe200020f0c28 */
[C---:B------:R-:W-:Y:S02]  /*2ae0*/  VIADD R39, R37.reuse, 0x20 ;  /* 0x0000002025277836 */ /* 0x040fe40000000000 */
[C---:B------:R-:W-:Y:S02]  /*2af0*/  @P5 VIADD R39, R37.reuse, 0xffffffe0 ;  /* 0xffffffe025275836 */ /* 0x040fe40000000000 */
[----:B------:R-:W-:-:S03]  /*2b00*/  IMAD R37, R37, 0x2, R118 ;  /* 0x0000000225257824 */ /* 0x000fc600078e0276 */
        /* <DEDUP_REMOVED lines=8> */
[-C--:B------:R-:W-:Y:S02]  /*2b90*/  IMAD R43, R134, R49.reuse, RZ ;  /* 0x00000031862b7224 */ /* 0x080fe400078e02ff */
[----:B0-----:R-:W-:Y:S02]  /*2ba0*/  IMAD R41, R42, R98, R39 ;  /* 0x000000622a297224 */ /* 0x001fe400078e0227 */
        /* <DEDUP_REMOVED lines=64> */
.L_x_6197:
[----:B------:R-:W-:Y:S05]  /*2fb0*/  BSYNC B1 ;  /* 0x0000000000017941 */ /* 0x000fea0003800000 */
.L_x_6196:
        /* <DEDUP_REMOVED lines=13> */
[----:B------:R-:W-:-:S02]  /*3090*/  MOV R129, R73 ;  /* 0x0000004900817202 */ /* 0x000fc40000000f00 */
[----:B------:R-:W-:Y:S01]  /*30a0*/  CS2R R70, SRZ ;  /* 0x0000000000467805 */ /* 0x000fe2000001ff00 */
        /* <DEDUP_REMOVED lines=41> */
.L_x_6199:
[----:B------:R-:W-:Y:S05]  /*3340*/  BSYNC B1 ;  /* 0x0000000000017941 */ /* 0x000fea0003800000 */
.L_x_6198:
[----:B01----:R-:W2:Y:S01]  /*3350*/  LDL R40, [R1+0x4c] ;  /* 0x00004c0001287983 */ /* 0x003ea20000100800 */
[----:B------:R-:W-:Y:S01]  /*3360*/  IMAD.MOV.U32 R41, RZ, RZ, R77 ;  /* 0x000000ffff297224 */ /* 0x000fe200078e004d */
[----:B------:R-:W-:Y:S01]  /*3370*/  MOV R43, R85 ;  /* 0x00000055002b7202 */ /* 0x000fe20000000f00 */
[----:B------:R-:W-:Y:S01]  /*3380*/  IMAD.MOV.U32 R42, RZ, RZ, R84 ;  /* 0x000000ffff2a7224 */ /* 0x000fe200078e0054 */
[----:B------:R-:W-:Y:S02]  /*3390*/  PRMT R156, R128, 0x5410, R129 ;  /* 0x00005410809c7816 */ /* 0x000fe40000000081 */
        /* <DEDUP_REMOVED lines=8> */
[----:B------:R-:W-:-:S05]  /*3420*/  IMAD.MOV.U32 R43, RZ, RZ, R79 ;  /* 0x000000ffff2b7224 */ /* 0x000fca00078e004f */
[----:B------:R-:W-:Y:S02]  /*3430*/  PRMT R158, R158, 0x5410, R43 ;  /* 0x000054109e9e7816 */ /* 0x000fe4000000002b */
[----:B------:R-:W-:-:S04]  /*3440*/  MOV R43, R87 ;  /* 0x00000057002b7202 */ /* 0x000fc80000000f00 */
        /* <DEDUP_REMOVED lines=17> */
[----:B------:R-:W-:Y:S02]  /*3560*/  IMAD.MOV.U32 R40, RZ, RZ, R82 ;  /* 0x000000ffff287224 */ /* 0x000fe400078e0052 */
[----:B------:R-:W-:-:S03]  /*3570*/  IMAD.MOV.U32 R41, RZ, RZ, R83 ;  /* 0x000000ffff297224 */ /* 0x000fc600078e0053 */
[----:B------:R-:W-:Y:S01]  /*3580*/  PRMT R164, R164, 0x5410, R40 ;  /* 0x00005410a4a47816 */ /* 0x000fe20000000028 */
[----:B------:R-:W-:Y:S01]  /*3590*/  IMAD.MOV.U32 R40, RZ, RZ, R94 ;  /* 0x000000ffff287224 */ /* 0x000fe200078e005e */
[----:B------:R-:W-:Y:S01]  /*35a0*/  PRMT R165, R41, 0x5410, R42 ;  /* 0x0000541029a57816 */ /* 0x000fe2000000002a */
[----:B------:R-:W-:Y:S02]  /*35b0*/  IMAD.MOV.U32 R41, RZ, RZ, R95 ;  /* 0x000000ffff297224 */ /* 0x000fe400078e005f */
        /* <DEDUP_REMOVED lines=44> */
.L_x_6200:
[----:B------:R-:W-:Y:S01]  /*3880*/  IMAD R96, R17, 0x8, R16 ;  /* 0x0000000811607824 */ /* 0x000fe200078e0210 */
[----:B------:R-:W-:Y:S01]  /*3890*/  SHF.L.U32 R97, R209, 0x1f, RZ ;  /* 0x0000001fd1617819 */ /* 0x000fe200000006ff */
[----:B------:R-:W-:Y:S03]  /*38a0*/  BSSY B1, `(.L_x_6201) ;  /* 0x0000003000017945 */ /* 0x000fe60003800000 */
[----:B------:R-:W0:Y:S02]  /*38b0*/  SYNCS.PHASECHK.TRANS64.TRYWAIT P5, [R96+URZ+0x36890], R97 ;  /* 0x03689061600075a7 */ /* 0x000e2400080a017f */
[----:B0-----:R-:W-:Y:S05]  /*38c0*/  @!P5 BRA `(.L_x_6202) ;  /* 0x0000029400a8d947 */ /* 0x001fea0003800000 */
.L_x_6579:
[----:B------:R-:W-:Y:S05]  /*38d0*/  BSYNC B1 ;  /* 0x0000000000017941 */ /* 0x000fea0003800000 */
.L_x_6201:
        /* <DEDUP_REMOVED lines=9> */
[----:B------:R-:W-:Y:S02]  /*3970*/  SHF.R.U64 R90, R126, 0x10, R127 ;  /* 0x000000107e5a7819 */ /* 0x000fe4000000127f */
[----:B--2---:R-:W-:Y:S02]  /*3980*/  MOV R91, R41 ;  /* 0x00000029005b7202 */ /* 0x004fe40000000f00 */
[----:B------:R-:W-:Y:S01]  /*3990*/  SHF.R.U64 R122, R122, 0x10, R123 ;  /* 0x000000107a7a7819 */ /* 0x000fe2000000127b */
[----:B------:R-:W-:Y:S01]  /*39a0*/  HADD2.F32 R90, -RZ, R90.H0_H0 ;  /* 0x2000005aff5a7230 */ /* 0x000fe20000004100 */
[----:B------:R-:W-:Y:S01]  /*39b0*/  SHF.R.U32.HI R127, RZ, 0x10, R127 ;  /* 0x00000010ff7f7819 */ /* 0x000fe2000001167f */
[--C-:B------:R-:W-:Y:S02]  /*39c0*/  HADD2.F32 R41, -RZ, R91.reuse.H1_H1 ;  /* 0x3000005bff297230 */ /* 0x100fe40000004100 */
[----:B------:R-:W-:Y:S02]  /*39d0*/  HADD2.F32 R91, -RZ, R91.H0_H0 ;  /* 0x2000005bff5b7230 */ /* 0x000fe40000004100 */
[----:B------:R-:W-:-:S02]  /*39e0*/  HADD2.F32 R122, -RZ, R122.H0_H0 ;  /* 0x2000007aff7a7230 */ /* 0x000fc40000004100 */
[-C--:B------:R-:W-:Y:S01]  /*39f0*/  FMUL.FTZ R126, R41, R90.reuse ;  /* 0x0000005a297e7220 */ /* 0x080fe20000410000 */
[----:B------:R-:W-:-:S03]  /*3a00*/  FMUL.FTZ R90, R91, R90 ;  /* 0x0000005a5b5a7220 */ /* 0x000fc60000410000 */
[-C--:B------:R-:W-:Y:S01]  /*3a10*/  FFMA.FTZ R126, R91, R122.reuse, -R126 ;  /* 0x0000007a5b7e7223 */ /* 0x080fe2000001087e */
[----:B------:R-:W-:Y:S02]  /*3a20*/  IMAD.MOV.U32 R91, RZ, RZ, R40 ;  /* 0x000000ffff5b7224 */ /* 0x000fe400078e0028 */
[----:B------:R-:W-:Y:S01]  /*3a30*/  FFMA.FTZ R90, R41, R122, R90 ;  /* 0x0000007a295a7223 */ /* 0x000fe2000001005a */
[----:B------:R-:W-:Y:S01]  /*3a40*/  IMAD.MOV.U32 R41, RZ, RZ, R43 ;  /* 0x000000ffff297224 */ /* 0x000fe200078e002b */
[----:B------:R-:W-:Y:S01]  /*3a50*/  SHF.R.U32.HI R122, RZ, 0x10, R123 ;  /* 0x00000010ff7a7819 */ /* 0x000fe2000001167b */
[----:B------:R-:W-:Y:S02]  /*3a60*/  HADD2.F32 R43, -RZ, R127.H0_H0 ;  /* 0x2000007fff2b7230 */ /* 0x000fe40000004100 */
[----:B------:R-:W-:Y:S01]  /*3a70*/  F2FP.F16.F32.PACK_AB R90, R90, R126 ;  /* 0x0000007e5a5a723e */ /* 0x000fe200000000ff */
[--C-:B------:R-:W-:Y:S02]  /*3a80*/  HADD2.F32 R40, -RZ, R41.reuse.H1_H1 ;  /* 0x30000029ff287230 */ /* 0x100fe40000004100 */
[----:B------:R-:W-:-:S02]  /*3a90*/  HADD2.F32 R41, -RZ, R41.H0_H0 ;  /* 0x20000029ff297230 */ /* 0x000fc40000004100 */
[----:B------:R-:W-:Y:S02]  /*3aa0*/  HADD2.F32 R122, -RZ, R122.H0_H0 ;  /* 0x2000007aff7a7230 */ /* 0x000fe40000004100 */
[-C--:B------:R-:W-:Y:S01]  /*3ab0*/  FMUL.FTZ R123, R40, R43.reuse ;  /* 0x0000002b287b7220 */ /* 0x080fe20000410000 */
[----:B------:R-:W-:-:S03]  /*3ac0*/  FMUL.FTZ R43, R41, R43 ;  /* 0x0000002b292b7220 */ /* 0x000fc60000410000 */
[-C--:B------:R-:W-:Y:S01]  /*3ad0*/  FFMA.FTZ R41, R41, R122.reuse, -R123 ;  /* 0x0000007a29297223 */ /* 0x080fe2000001087b */
[--C-:B------:R-:W-:Y:S02]  /*3ae0*/  HADD2.F32 R123, -RZ, R91.reuse.H0_H0 ;  /* 0x2000005bff7b7230 */ /* 0x100fe40000004100 */
[----:B------:R-:W-:Y:S01]  /*3af0*/  FFMA.FTZ R40, R40, R122, R43 ;  /* 0x0000007a28287223 */ /* 0x000fe2000001002b */
[--C-:B------:R-:W-:Y:S02]  /*3b00*/  HADD2.F32 R43, -RZ, R152.reuse.H1_H1 ;  /* 0x30000098ff2b7230 */ /* 0x100fe40000004100 */
[----:B------:R-:W-:Y:S02]  /*3b10*/  HADD2.F32 R122, -RZ, R91.H1_H1 ;  /* 0x3000005bff7a7230 */ /* 0x000fe40000004100 */
[----:B------:R-:W-:Y:S02]  /*3b20*/  HADD2.F32 R91, -RZ, R152.H0_H0 ;  /* 0x20000098ff5b7230 */ /* 0x000fe40000004100 */
[-C--:B------:R-:W-:Y:S01]  /*3b30*/  FMUL.FTZ R152, R123, R43.reuse ;  /* 0x0000002b7b987220 */ /* 0x080fe20000410000 */
[----:B------:R-:W-:-:S04]  /*3b40*/  FMUL.FTZ R127, R122, R43 ;  /* 0x0000002b7a7f7220 */ /* 0x000fc80000410000 */
[-C--:B------:R-:W-:Y:S01]  /*3b50*/  FFMA.FTZ R43, R123, R91.reuse, -R127 ;  /* 0x0000005b7b2b7223 */ /* 0x080fe2000001087f */
[----:B------:R-:W-:Y:S01]  /*3b60*/  FFMA.FTZ R91, R122, R91, R152 ;  /* 0x0000005b7a5b7223 */ /* 0x000fe20000010098 */
[----:B------:R-:W-:Y:S02]  /*3b70*/  HADD2.F32 R123, -RZ, R167.H1_H1 ;  /* 0x300000a7ff7b7230 */ /* 0x000fe40000004100 */
[--C-:B------:R-:W-:Y:S02]  /*3b80*/  HADD2.F32 R122, -RZ, R42.reuse.H1_H1 ;  /* 0x3000002aff7a7230 */ /* 0x100fe40000004100 */
[----:B------:R-:W-:Y:S01]  /*3b90*/  HADD2.F32 R127, -RZ, R42.H0_H0 ;  /* 0x2000002aff7f7230 */ /* 0x000fe20000004100 */
[----:B------:R-:W-:Y:S01]  /*3ba0*/  F2FP.F16.F32.PACK_AB R43, R91, R43 ;  /* 0x0000002b5b2b723e */ /* 0x000fe200000000ff */
[----:B------:R-:W-:Y:S02]  /*3bb0*/  HADD2.F32 R42, -RZ, R164.H0_H0 ;  /* 0x200000a4ff2a7230 */ /* 0x000fe40000004100 */
[-C--:B------:R-:W-:Y:S01]  /*3bc0*/  FMUL.FTZ R152, R122, R123.reuse ;  /* 0x0000007b7a987220 */ /* 0x080fe20000410000 */
[----:B------:R-:W-:-:S03]  /*3bd0*/  FMUL.FTZ R123, R127, R123 ;  /* 0x0000007b7f7b7220 */ /* 0x000fc60000410000 */
[-C--:B------:R-:W-:Y:S01]  /*3be0*/  FFMA.FTZ R152, R127, R42.reuse, -R152 ;  /* 0x0000002a7f987223 */ /* 0x080fe20000010898 */
[----:B------:R-:W-:Y:S01]  /*3bf0*/  FFMA.FTZ R123, R122, R42, R123 ;  /* 0x0000002a7a7b7223 */ /* 0x000fe2000001007b */
[----:B------:R-:W-:Y:S01]  /*3c00*/  F2FP.F16.F32.PACK_AB R42, R40, R41 ;  /* 0x00000029282a723e */ /* 0x000fe200000000ff */
[----:B------:R-:W-:Y:S02]  /*3c10*/  IMAD.MOV.U32 R40, RZ, RZ, R43 ;  /* 0x000000ffff287224 */ /* 0x000fe400078e002b */
[----:B------:R-:W-:Y:S01]  /*3c20*/  IMAD.MOV.U32 R41, RZ, RZ, R90 ;  /* 0x000000ffff297224 */ /* 0x000fe200078e005a */
[----:B------:R-:W-:Y:S01]  /*3c30*/  F2FP.F16.F32.PACK_AB R123, R123, R152 ;  /* 0x000000987b7b723e */ /* 0x000fe200000000ff */
[----:B------:R-:W-:-:S03]  /*3c40*/  IMAD.MOV.U32 R43, RZ, RZ, R42 ;  /* 0x000000ffff2b7224 */ /* 0x000fc600078e002a */
[----:B------:R-:W-:-:S07]  /*3c50*/  MOV R42, R123 ;  /* 0x0000007b002a7202 */ /* 0x000fce0000000f00 */
.L_x_6208:
[----:B------:R-:W-:Y:S05]  /*3c60*/  BSYNC B3 ;  /* 0x0000000000037941 */ /* 0x000fea0003800000 */
.L_x_6207:
[----:B--2---:R1:W-:Y:S02]  /*3c70*/  STG.E.128 desc[UR60][R46.64], R40 ;  /* 0x000000282e007986 */ /* 0x0043e4000c101d3c */
.L_x_6206:
[----:B------:R-:W-:Y:S05]  /*3c80*/  BSYNC B2 ;  /* 0x0000000000027941 */ /* 0x000fea0003800000 */
.L_x_6205:
        /* <DEDUP_REMOVED lines=9> */
[----:B------:R-:W-:Y:S01]  /*3d20*/  SHF.R.U32.HI R92, RZ, 0x10, R93 ;  /* 0x00000010ff5c7819 */ /* 0x000fe2000001165d */
[----:B------:R-:W-:Y:S01]  /*3d30*/  IMAD.MOV.U32 R41, RZ, RZ, R42 ;  /* 0x000000ffff297224 */ /* 0x000fe200078e002a */
[--C-:B------:R-:W-:Y:S01]  /*3d40*/  SHF.R.U64 R93, R94, 0x10, R95.reuse ;  /* 0x000000105e5d7819 */ /* 0x100fe2000000125f */
[----:B------:R-:W-:Y:S01]  /*3d50*/  HADD2.F32 R90, -RZ, R90.H0_H0 ;  /* 0x2000005aff5a7230 */ /* 0x000fe20000004100 */
[----:B------:R-:W-:Y:S01]  /*3d60*/  SHF.R.U32.HI R94, RZ, 0x10, R95 ;  /* 0x00000010ff5e7819 */ /* 0x000fe2000001165f */
[----:B------:R-:W-:Y:S02]  /*3d70*/  HADD2.F32 R95, -RZ, R91.H0_H0 ;  /* 0x2000005bff5f7230 */ /* 0x000fe40000004100 */
[----:B------:R-:W-:Y:S02]  /*3d80*/  HADD2.F32 R122, -RZ, R93.H0_H0 ;  /* 0x2000005dff7a7230 */ /* 0x000fe40000004100 */
[----:B------:R-:W-:-:S02]  /*3d90*/  HADD2.F32 R93, -RZ, R91.H1_H1 ;  /* 0x3000005bff5d7230 */ /* 0x000fc40000004100 */
[----:B------:R-:W-:Y:S02]  /*3da0*/  HADD2.F32 R42, -RZ, R94.H0_H0 ;  /* 0x2000005eff2a7230 */ /* 0x000fe40000004100 */
[-C--:B------:R-:W-:Y:S01]  /*3db0*/  FMUL.FTZ R126, R95, R122.reuse ;  /* 0x0000007a5f7e7220 */ /* 0x080fe20000410000 */
[--C-:B------:R-:W-:Y:S02]  /*3dc0*/  HADD2.F32 R91, -RZ, R43.reuse.H1_H1 ;  /* 0x3000002bff5b7230 */ /* 0x100fe40000004100 */
[----:B------:R-:W-:Y:S02]  /*3dd0*/  HADD2.F32 R94, -RZ, R43.H0_H0 ;  /* 0x2000002bff5e7230 */ /* 0x000fe40000004100 */
[----:B------:R-:W-:Y:S01]  /*3de0*/  FMUL.FTZ R43, R93, R122 ;  /* 0x0000007a5d2b7220 */ /* 0x000fe20000410000 */
        /* <DEDUP_REMOVED lines=8> */
[--C-:B------:R-:W-:Y:S01]  /*3e70*/  HADD2.F32 R95, -RZ, R40.reuse.H1_H1 ;  /* 0x30000028ff5f7230 */ /* 0x100fe20000004100 */
[----:B------:R-:W-:Y:S01]  /*3e80*/  F2FP.F16.F32.PACK_AB R42, R43, R42 ;  /* 0x0000002a2b2a723e */ /* 0x000fe200000000ff */
[----:B------:R-:W-:Y:S01]  /*3e90*/  HADD2.F32 R122, -RZ, R40.H0_H0 ;  /* 0x20000028ff7a7230 */ /* 0x000fe20000004100 */
[----:B------:R-:W-:Y:S01]  /*3ea0*/  F2FP.F16.F32.PACK_AB R90, R92, R90 ;  /* 0x0000005a5c5a723e */ /* 0x000fe200000000ff */
[----:B------:R-:W-:Y:S02]  /*3eb0*/  HADD2.F32 R91, -RZ, R167.H0_H0 ;  /* 0x200000a7ff5b7230 */ /* 0x000fe40000004100 */
[--C-:B------:R-:W-:Y:S02]  /*3ec0*/  HADD2.F32 R40, -RZ, R41.reuse.H1_H1 ;  /* 0x30000029ff287230 */ /* 0x100fe40000004100 */
[-C--:B------:R-:W-:Y:S01]  /*3ed0*/  FMUL.FTZ R127, R122, R93.reuse ;  /* 0x0000005d7a7f7220 */ /* 0x080fe20000410000 */
[----:B------:R-:W-:Y:S02]  /*3ee0*/  HADD2.F32 R126, -RZ, R41.H0_H0 ;  /* 0x20000029ff7e7230 */ /* 0x000fe40000004100 */
[----:B------:R-:W-:Y:S01]  /*3ef0*/  FMUL.FTZ R41, R95, R93 ;  /* 0x0000005d5f297220 */ /* 0x000fe20000410000 */
[----:B------:R-:W-:-:S02]  /*3f00*/  HADD2.F32 R94, -RZ, R163.H0_H0 ;  /* 0x200000a3ff5e7230 */ /* 0x000fc40000004100 */
[-C--:B------:R-:W-:Y:S01]  /*3f10*/  FMUL.FTZ R93, R40, R91.reuse ;  /* 0x0000005b285d7220 */ /* 0x080fe20000410000 */
[----:B------:R-:W-:Y:S02]  /*3f20*/  HADD2.F32 R123, -RZ, R163.H1_H1 ;  /* 0x300000a3ff7b7230 */ /* 0x000fe40000004100 */
[----:B------:R-:W-:Y:S01]  /*3f30*/  FMUL.FTZ R91, R126, R91 ;  /* 0x0000005b7e5b7220 */ /* 0x000fe20000410000 */
[----:B------:R-:W-:Y:S01]  /*3f40*/  MOV R43, R90 ;  /* 0x0000005a002b7202 */ /* 0x000fe20000000f00 */
[-C--:B------:R-:W-:Y:S01]  /*3f50*/  FFMA.FTZ R41, R122, R94.reuse, -R41 ;  /* 0x0000005e7a297223 */ /* 0x080fe20000010829 */
[----:B------:R-:W-:Y:S01]  /*3f60*/  FFMA.FTZ R127, R95, R94, R127 ;  /* 0x0000005e5f7f7223 */ /* 0x000fe2000001007f */
[-C--:B------:R-:W-:Y:S01]  /*3f70*/  FFMA.FTZ R93, R126, R123.reuse, -R93 ;  /* 0x0000007b7e5d7223 */ /* 0x080fe2000001085d */
[----:B------:R-:W-:-:S03]  /*3f80*/  FFMA.FTZ R91, R40, R123, R91 ;  /* 0x0000007b285b7223 */ /* 0x000fc6000001005b */
[----:B------:R-:W-:Y:S02]  /*3f90*/  F2FP.F16.F32.PACK_AB R41, R127, R41 ;  /* 0x000000297f29723e */ /* 0x000fe400000000ff */
[----:B------:R-:W-:-:S03]  /*3fa0*/  F2FP.F16.F32.PACK_AB R91, R91, R93 ;  /* 0x0000005d5b5b723e */ /* 0x000fc600000000ff */
[----:B------:R-:W-:Y:S02]  /*3fb0*/  IMAD.MOV.U32 R40, RZ, RZ, R41 ;  /* 0x000000ffff287224 */ /* 0x000fe400078e0029 */
[----:B------:R-:W-:Y:S02]  /*3fc0*/  IMAD.MOV.U32 R41, RZ, RZ, R42 ;  /* 0x000000ffff297224 */ /* 0x000fe400078e002a */
[----:B------:R-:W-:-:S07]  /*3fd0*/  IMAD.MOV.U32 R42, RZ, RZ, R91 ;  /* 0x000000ffff2a7224 */ /* 0x000fce00078e005b */
.L_x_6212:
[----:B------:R-:W-:Y:S05]  /*3fe0*/  BSYNC B3 ;  /* 0x0000000000037941 */ /* 0x000fea0003800000 */
.L_x_6211:
[----:B--2---:R2:W-:Y:S02]  /*3ff0*/  STG.E.128 desc[UR60][R46.64+0x40], R40 ;  /* 0x000040282e007986 */ /* 0x0045e4000c101d3c */
.L_x_6210:
[----:B------:R-:W-:Y:S05]  /*4000*/  BSYNC B2 ;  /* 0x0000000000027941 */ /* 0x000fea0003800000 */
.L_x_6209:
        /* <DEDUP_REMOVED lines=38> */
[C---:B------:R-:W-:Y:S01]  /*4270*/  FMUL.FTZ R41, R91.reuse, R87 ;  /* 0x000000575b297220 */ /* 0x040fe20000410000 */
[--C-:B------:R-:W-:Y:S02]  /*4280*/  HADD2.F32 R90, -RZ, R162.reuse.H0_H0 ;  /* 0x200000a2ff5a7230 */ /* 0x100fe40000004100 */
        /* <DEDUP_REMOVED lines=13> */
.L_x_6216:
[----:B------:R-:W-:Y:S05]  /*4360*/  BSYNC B3 ;  /* 0x0000000000037941 */ /* 0x000fea0003800000 */
.L_x_6215:
[----:B--2---:R3:W-:Y:S02]  /*4370*/  STG.E.128 desc[UR60][R46.64+0x80], R40 ;  /* 0x000080282e007986 */ /* 0x0047e4000c101d3c */
.L_x_6214:
[----:B------:R-:W-:Y:S05]  /*4380*/  BSYNC B2 ;  /* 0x0000000000027941 */ /* 0x000fea0003800000 */
.L_x_6213:
        /* <DEDUP_REMOVED lines=39> */
[--C-:B------:R-:W-:Y:S02]  /*4600*/  HADD2.F32 R84, -RZ, R161.reuse.H1_H1 ;  /* 0x300000a1ff547230 */ /* 0x100fe40000004100 */
[-C--:B------:R-:W-:Y:S01]  /*4610*/  FMUL.FTZ R83, R40, R81.reuse ;  /* 0x0000005128537220 */ /* 0x080fe20000410000 */
[----:B------:R-:W-:Y:S02]  /*4620*/  HADD2.F32 R87, -RZ, R161.H0_H0 ;  /* 0x200000a1ff577230 */ /* 0x000fe40000004100 */
        /* <DEDUP_REMOVED lines=11> */
.L_x_6220:
[----:B------:R-:W-:Y:S05]  /*46e0*/  BSYNC B3 ;  /* 0x0000000000037941 */ /* 0x000fea0003800000 */
.L_x_6219:
[----:B--2---:R4:W-:Y:S02]  /*46f0*/  STG.E.128 desc[UR60][R46.64+0xc0], R40 ;  /* 0x0000c0282e007986 */ /* 0x0049e4000c101d3c */
.L_x_6218:
[----:B------:R-:W-:Y:S05]  /*4700*/  BSYNC B2 ;  /* 0x0000000000027941 */ /* 0x000fea0003800000 */
.L_x_6217:
        /* <DEDUP_REMOVED lines=29> */
[----:B------:R-:W-:Y:S02]  /*48e0*/  HADD2.F32 R80, -RZ, R42.H1_H1 ;  /* 0x3000002aff507230 */ /* 0x000fe40000004100 */
        /* <DEDUP_REMOVED lines=14> */
[----:B------:R-:W-:-:S03]  /*49d0*/  F2FP.F16.F32.PACK_AB R41, R83, R77 ;  /* 0x0000004d5329723e */ /* 0x000fc600000000ff */
[----:B------:R-:W-:Y:S01]  /*49e0*/  F2FP.F16.F32.PACK_AB R42, R43, R82 ;  /* 0x000000522b2a723e */ /* 0x000fe200000000ff */
[----:B------:R-:W-:Y:S01]  /*49f0*/  IMAD.MOV.U32 R43, RZ, RZ, R78 ;  /* 0x000000ffff2b7224 */ /* 0x000fe200078e004e */
[----:B------:R-:W-:-:S07]  /*4a00*/  F2FP.F16.F32.PACK_AB R40, R76, R81 ;  /* 0x000000514c28723e */ /* 0x000fce00000000ff */
.L_x_6224:
[----:B------:R-:W-:Y:S05]  /*4a10*/  BSYNC B3 ;  /* 0x0000000000037941 */ /* 0x000fea0003800000 */
.L_x_6223:
[----:B--2---:R1:W-:Y:S02]  /*4a20*/  STG.E.128 desc[UR60][R46.64+0x100], R40 ;  /* 0x000100282e007986 */ /* 0x0043e4000c101d3c */
.L_x_6222:
[----:B------:R-:W-:Y:S05]  /*4a30*/  BSYNC B2 ;  /* 0x0000000000027941 */ /* 0x000fea0003800000 */
.L_x_6221:
[----:B------:R-:W-:-:S13]  /*4a40*/  ISETP.NE.AND P3, PT, R35, RZ, PT ;  /* 0x000000ff2300720c */ /* 0x000fda0003f65270 */
        /* <DEDUP_REMOVED lines=26> */
[--C-:B------:R-:W-:Y:S02]  /*4bf0*/  HADD2.F32 R77, -RZ, R157.reuse.H0_H0 ;  /* 0x2000009dff4d7230 */ /* 0x100fe40000004100 */
[----:B------:R-:W-:Y:S01]  /*4c00*/  HADD2.F32 R76, -RZ, R40.H1_H1 ;  /* 0x30000028ff4c7230 */ /* 0x000fe20000004100 */
[----:B------:R-:W-:Y:S01]  /*4c10*/  F2FP.F16.F32.PACK_AB R41, R72, R41 ;  /* 0x000000294829723e */ /* 0x000fe200000000ff */
[----:B------:R-:W-:Y:S01]  /*4c20*/  HADD2.F32 R75, -RZ, R42.H1_H1 ;  /* 0x3000002aff4b7230 */ /* 0x000fe20000004100 */
[----:B------:R-:W-:Y:S01]  /*4c30*/  F2FP.F16.F32.PACK_AB R43, R74, R43 ;  /* 0x0000002b4a2b723e */ /* 0x000fe200000000ff */
[----:B------:R-:W-:-:S02]  /*4c40*/  HADD2.F32 R157, -RZ, R157.H1_H1 ;  /* 0x3000009dff9d7230 */ /* 0x000fc40000004100 */
[----:B------:R-:W-:Y:S01]  /*4c50*/  FMUL.FTZ R79, R76, R77 ;  /* 0x0000004d4c4f7220 */ /* 0x000fe20000410000 */
[----:B------:R-:W-:Y:S02]  /*4c60*/  HADD2.F32 R40, -RZ, R40.H0_H0 ;  /* 0x20000028ff287230 */ /* 0x000fe40000004100 */
[----:B------:R-:W-:Y:S02]  /*4c70*/  HADD2.F32 R42, -RZ, R42.H0_H0 ;  /* 0x2000002aff2a7230 */ /* 0x000fe40000004100 */
[C---:B------:R-:W-:Y:S01]  /*4c80*/  FMUL.FTZ R81, R75.reuse, R157 ;  /* 0x0000009d4b517220 */ /* 0x040fe20000410000 */
        /* <DEDUP_REMOVED lines=10> */
.L_x_6226:
[----:B------:R-:W-:Y:S05]  /*4d30*/  BSYNC B2 ;  /* 0x0000000000027941 */ /* 0x000fea0003800000 */
.L_x_6225:
[----:B--2---:R1:W-:Y:S02]  /*4d40*/  STG.E.128 desc[UR60][R46.64+0x140], R40 ;  /* 0x000140282e007986 */ /* 0x0043e4000c101d3c */
.L_x_6204:
[----:B------:R-:W-:Y:S05]  /*4d50*/  BSYNC B1 ;  /* 0x0000000000017941 */ /* 0x000fea0003800000 */
.L_x_6203:
        /* <DEDUP_REMOVED lines=17> */
[----:B------:R-:W-:-:S02]  /*4e70*/  HADD2.F32 R72, -RZ, R72.H0_H0 ;  /* 0x20000048ff487230 */ /* 0x000fc40000004100 */
[--C-:B------:R-:W-:Y:S02]  /*4e80*/  HADD2.F32 R41, -RZ, R47.reuse.H1_H1 ;  /* 0x3000002fff297230 */ /* 0x100fe40000004100 */
[-C--:B------:R-:W-:Y:S01]  /*4e90*/  FMUL.FTZ R71, R43, R69.reuse ;  /* 0x000000452b477220 */ /* 0x080fe20000410000 */
[----:B------:R-:W-:Y:S02]  /*4ea0*/  HADD2.F32 R47, -RZ, R47.H0_H0 ;  /* 0x2000002fff2f7230 */ /* 0x000fe40000004100 */
[C---:B------:R-:W-:Y:S01]  /*4eb0*/  FMUL.FTZ R74, R40.reuse, R69 ;  /* 0x00000045284a7220 */ /* 0x040fe20000410000 */
[----:B------:R-:W-:Y:S02]  /*4ec0*/  HADD2.F32 R68, -RZ, R68.H0_H0 ;  /* 0x20000044ff447230 */ /* 0x000fe40000004100 */
[-C--:B------:R-:W-:Y:S01]  /*4ed0*/  FMUL.FTZ R76, R41, R72.reuse ;  /* 0x00000048294c7220 */ /* 0x080fe20000410000 */
[----:B------:R-:W-:Y:S02]  /*4ee0*/  HADD2.F32 R70, -RZ, R73.H0_H0 ;  /* 0x20000049ff467230 */ /* 0x000fe40000004100 */
[----:B------:R-:W-:Y:S01]  /*4ef0*/  FMUL.FTZ R72, R47, R72 ;  /* 0x000000482f487220 */ /* 0x000fe20000410000 */
[-C--:B------:R-:W-:Y:S01]  /*4f00*/  FFMA.FTZ R40, R40, R68.reuse, -R71 ;  /* 0x0000004428287223 */ /* 0x080fe20000010847 */
[----:B------:R-:W-:-:S02]  /*4f10*/  FFMA.FTZ R71, R43, R68, R74 ;  /* 0x000000442b477223 */ /* 0x000fc4000001004a */
[-C--:B------:R-:W-:Y:S01]  /*4f20*/  FFMA.FTZ R75, R41, R70.reuse, R72 ;  /* 0x00000046294b7223 */ /* 0x080fe20000010048 */
[--C-:B------:R-:W-:Y:S02]  /*4f30*/  HADD2.F32 R68, -RZ, R160.reuse.H0_H0 ;  /* 0x200000a0ff447230 */ /* 0x100fe40000004100 */
[----:B------:R-:W-:Y:S01]  /*4f40*/  FFMA.FTZ R76, R47, R70, -R76 ;  /* 0x000000462f4c7223 */ /* 0x000fe2000001084c */
[----:B------:R-:W-:Y:S02]  /*4f50*/  HADD2.F32 R160, -RZ, R160.H1_H1 ;  /* 0x300000a0ffa07230 */ /* 0x000fe40000004100 */
[----:B------:R-:W-:Y:S02]  /*4f60*/  HADD2.F32 R41, -RZ, R46.H1_H1 ;  /* 0x3000002eff297230 */ /* 0x000fe40000004100 */
[----:B------:R-:W-:Y:S02]  /*4f70*/  HADD2.F32 R43, -RZ, R42.H1_H1 ;  /* 0x3000002aff2b7230 */ /* 0x000fe40000004100 */
[----:B------:R-:W-:-:S02]  /*4f80*/  HADD2.F32 R46, -RZ, R46.H0_H0 ;  /* 0x2000002eff2e7230 */ /* 0x000fc40000004100 */
[----:B------:R-:W-:Y:S01]  /*4f90*/  FMUL.FTZ R69, R41, R68 ;  /* 0x0000004429457220 */ /* 0x000fe20000410000 */
[----:B------:R-:W-:Y:S02]  /*4fa0*/  HADD2.F32 R42, -RZ, R42.H0_H0 ;  /* 0x2000002aff2a7230 */ /* 0x000fe40000004100 */
[----:B------:R-:W-:Y:S01]  /*4fb0*/  FMUL.FTZ R73, R43, R160 ;  /* 0x000000a02b497220 */ /* 0x000fe20000410000 */
        /* <DEDUP_REMOVED lines=12> */
.L_x_6231:
[----:B------:R-:W-:Y:S05]  /*5080*/  BSYNC B2 ;  /* 0x0000000000027941 */ /* 0x000fea0003800000 */
.L_x_6230:
[----:B--2---:R1:W-:Y:S02]  /*5090*/  STG.E.128 desc[UR60][R44.64], R40 ;  /* 0x000000282c007986 */ /* 0x0043e4000c101d3c */
.L_x_6229:
[----:B------:R-:W-:Y:S05]  /*50a0*/  BSYNC B1 ;  /* 0x0000000000017941 */ /* 0x000fea0003800000 */
.L_x_6228:
        /* <DEDUP_REMOVED lines=36> */
[----:B------:R-:W-:Y:S02]  /*52f0*/  HADD2.F32 R43, -RZ, R146.H1_H1 ;  /* 0x30000092ff2b7230 */ /* 0x000fe40000004100 */
        /* <DEDUP_REMOVED lines=11> */
.L_x_6235:
[----:B------:R-:W-:Y:S05]  /*53b0*/  BSYNC B2 ;  /* 0x0000000000027941 */ /* 0x000fea0003800000 */
.L_x_6234:
[----:B--2---:R1:W-:Y:S02]  /*53c0*/  STG.E.128 desc[UR60][R44.64+0x40], R40 ;  /* 0x000040282c007986 */ /* 0x0043e4000c101d3c */
.L_x_6233:
[----:B------:R-:W-:Y:S05]  /*53d0*/  BSYNC B1 ;  /* 0x0000000000017941 */ /* 0x000fea0003800000 */
.L_x_6232:
        /* <DEDUP_REMOVED lines=48> */
.L_x_6239:
[----:B------:R-:W-:Y:S05]  /*56e0*/  BSYNC B2 ;  /* 0x0000000000027941 */ /* 0x000fea0003800000 */
.L_x_6238:
[----:B--2---:R1:W-:Y:S02]  /*56f0*/  STG.E.128 desc[UR60][R44.64+0x80], R40 ;  /* 0x000080282c007986 */ /* 0x0043e4000c101d3c */
.L_x_6237:
[----:B------:R-:W-:Y:S05]  /*5700*/  BSYNC B1 ;  /* 0x0000000000017941 */ /* 0x000fea0003800000 */
.L_x_6236:
        /* <DEDUP_REMOVED lines=48> */
.L_x_6243:
[----:B------:R-:W-:Y:S05]  /*5a10*/  BSYNC B2 ;  /* 0x0000000000027941 */ /* 0x000fea0003800000 */
.L_x_6242:
[----:B--2---:R1:W-:Y:S02]  /*5a20*/  STG.E.128 desc[UR60][R44.64+0xc0], R40 ;  /* 0x0000c0282c007986 */ /* 0x0043e4000c101d3c */
.L_x_6241:
[----:B------:R-:W-:Y:S05]  /*5a30*/  BSYNC B1 ;  /* 0x0000000000017941 */ /* 0x000fea0003800000 */
.L_x_6240:
        /* <DEDUP_REMOVED lines=48> */
.L_x_6247:
[----:B------:R-:W-:Y:S05]  /*5d40*/  BSYNC B2 ;  /* 0x0000000000027941 */ /* 0x000fea0003800000 */
.L_x_6246:
[----:B--2---:R1:W-:Y:S02]  /*5d50*/  STG.E.128 desc[UR60][R44.64+0x100], R40 ;  /* 0x000100282c007986 */ /* 0x0043e4000c101d3c */
.L_x_6245:
[----:B------:R-:W-:Y:S05]  /*5d60*/  BSYNC B1 ;  /* 0x0000000000017941 */ /* 0x000fea0003800000 */
.L_x_6244:
        /* <DEDUP_REMOVED lines=47> */
.L_x_6249:
[----:B------:R-:W-:Y:S05]  /*6060*/  BSYNC B1 ;  /* 0x0000000000017941 */ /* 0x000fea0003800000 */
.L_x_6248:
[----:B--2---:R1:W-:Y:S01]  /*6070*/  STG.E.128 desc[UR60][R44.64+0x140], R40 ;  /* 0x000140282c007986 */ /* 0x0043e2000c101d3c */
[----:B------:R-:W-:Y:S05]  /*6080*/  BRA `(.L_x_6227) ;  /* 0x0000003c00c07947 */ /* 0x000fea0003800000 */
.L_x_6195:
        /* <DEDUP_REMOVED lines=47> */
.L_x_6251:
[----:B------:R-:W-:Y:S05]  /*6380*/  BSYNC B1 ;  /* 0x0000000000017941 */ /* 0x000fea0003800000 */
.L_x_6250:
        /* <DEDUP_REMOVED lines=12> */
[----:B-----5:R-:W-:Y:S01]  /*6450*/  MOV R93, R42 ;  /* 0x0000002a005d7202 */ /* 0x020fe20000000f00 */
[----:B------:R-:W-:Y:S01]  /*6460*/  IMAD.MOV.U32 R94, RZ, RZ, R43 ;  /* 0x000000ffff5e7224 */ /* 0x000fe200078e002b */
[----:B------:R-:W-:Y:S01]  /*6470*/  CS2R R84, SRZ ;  /* 0x0000000000547805 */ /* 0x000fe2000001ff00 */
        /* <DEDUP_REMOVED lines=32> */
.L_x_6253:
[----:B------:R-:W-:Y:S05]  /*6680*/  BSYNC B1 ;  /* 0x0000000000017941 */ /* 0x000fea0003800000 */
.L_x_6252:
[----:B0-----:R-:W2:Y:S01]  /*6690*/  LDL R88, [R1+0x4c] ;  /* 0x00004c0001587983 */ /* 0x001ea20000100800 */
[----:B------:R-:W-:Y:S01]  /*66a0*/  IMAD.MOV.U32 R89, RZ, RZ, R41 ;  /* 0x000000ffff597224 */ /* 0x000fe200078e0029 */
[----:B------:R-:W-:Y:S01]  /*66b0*/  MOV R90, R44 ;  /* 0x0000002c005a7202 */ /* 0x000fe20000000f00 */
[----:B------:R-:W-:Y:S01]  /*66c0*/  IMAD.MOV.U32 R91, RZ, RZ, R45 ;  /* 0x000000ffff5b7224 */ /* 0x000fe200078e002d */
[----:B------:R-:W-:Y:S02]  /*66d0*/  PRMT R171, R93, 0x5410, R94 ;  /* 0x000054105dab7816 */ /* 0x000fe4000000005e */
[----:B------:R-:W-:Y:S01]  /*66e0*/  PRMT R176, R90, 0x7610, R176 ;  /* 0x000076105ab07816 */ /* 0x000fe200000000b0 */
[----:B------:R-:W-:-:S05]  /*66f0*/  IMAD.MOV.U32 R90, RZ, RZ, R48 ;  /* 0x000000ffff5a7224 */ /* 0x000fca00078e0030 */
        /* <DEDUP_REMOVED lines=17> */
[----:B------:R-:W-:Y:S02]  /*6810*/  MOV R88, R54 ;  /* 0x0000003600587202 */ /* 0x000fe40000000f00 */
[----:B------:R-:W-:Y:S02]  /*6820*/  PLOP3.LUT P2, PT, PT, PT, UP0, 0x80, 0x0 ;  /* 0x000000000000781c */ /* 0x000fe40003f4f008 */
        /* <DEDUP_REMOVED lines=51> */
[----:B------:R-:W-:-:S04]  /*6b60*/  PRMT R169, R91, 0x5410, R90 ;  /* 0x000054105ba97816 */ /* 0x000fc8000000005a */
[----:B------:R-:W-:Y:S01]  /*6b70*/  PRMT R170, R89, 0x5410, R88 ;  /* 0x0000541059aa7816 */ /* 0x000fe20000000058 */
[----:B------:R-:W-:Y:S06]  /*6b80*/  @!P2 BRA `(.L_x_6254) ;  /* 0x000000000004a947 */ /* 0x000fec0003800000 */
[----:B------:R-:W-:Y:S01]  /*6b90*/  BPT.TRAP 0x1 ;  /* 0x000000040000795c */ /* 0x000fe20000300000 */
.L_x_6254:
[----:B------:R-:W-:Y:S01]  /*6ba0*/  LEA R96, R17, R16, 0x3 ;  /* 0x0000001011607211 */ /* 0x000fe200078e18ff */
[----:B------:R-:W0:Y:S01]  /*6bb0*/  LDC R145, c[0x0][0x2f4] ;  /* 0x0000bd00ff917b82 */ /* 0x000e220000000800 */
[----:B------:R-:W-:Y:S01]  /*6bc0*/  SHF.L.U32 R97, R209, 0x1f, RZ ;  /* 0x0000001fd1617819 */ /* 0x000fe200000006ff */
[----:B------:R-:W-:Y:S01]  /*6bd0*/  BSSY B1, `(.L_x_6255) ;  /* 0x0000005000017945 */ /* 0x000fe20003800000 */
[----:B------:R-:W-:Y:S02]  /*6be0*/  IMAD.MOV.U32 R127, RZ, RZ, R92 ;  /* 0x000000ffff7f7224 */ /* 0x000fe400078e005c */
[----:B------:R-:W1:Y:S03]  /*6bf0*/  SYNCS.PHASECHK.TRANS64.TRYWAIT P5, [R96+URZ+0x36890], R97 ;  /* 0x03689061600075a7 */ /* 0x000e6600080a017f */
[----:B------:R-:W2:Y:S01]  /*6c00*/  LDC.64 R128, c[0x0][0x300] ;  /* 0x0000c000ff807b82 */ /* 0x000ea20000000a00 */
[----:B-1----:R-:W-:Y:S05]  /*6c10*/  @!P5 BRA `(.L_x_6256) ;  /* 0x0000026000e8d947 */ /* 0x002fea0003800000 */
.L_x_6580:
[----:B------:R-:W-:Y:S05]  /*6c20*/  BSYNC B1 ;  /* 0x0000000000017941 */ /* 0x000fea0003800000 */
.L_x_6255:
[----:B------:R-:W-:Y:S01]  /*6c30*/  BSSY B1, `(.L_x_6257) ;  /* 0x0000186000017945 */ /* 0x000fe20003800000 */
[----:B0-----:R-:W-:-:S03]  /*6c40*/  IMAD.IADD R146, R145, 0x1, -R124 ;  /* 0x0000000191927824 */ /* 0x001fc600078e0a7c */
        /* <DEDUP_REMOVED lines=53> */
[----:B------:R-:W-:Y:S02]  /*6fa0*/  HADD2.F32 R162, -RZ, R178.H1_H1 ;  /* 0x300000b2ffa27230 */ /* 0x000fe40000004100 */
[----:B------:R-:W-:Y:S01]  /*6fb0*/  FFMA.FTZ R49, R60, R49, R164 ;  /* 0x000000313c317223 */ /* 0x000fe200000100a4 */
[----:B------:R-:W-:Y:S02]  /*6fc0*/  IMAD.MOV.U32 R60, RZ, RZ, R91 ;  /* 0x000000ffff3c7224 */ /* 0x000fe400078e005b */
[----:B------:R-:W-:Y:S01]  /*6fd0*/  HADD2.F32 R164, -RZ, R181.H0_H0 ;  /* 0x200000b5ffa47230 */ /* 0x000fe20000004100 */
[----:B------:R-:W-:Y:S01]  /*6fe0*/  F2FP.F16.F32.PACK_AB R61, R61, R93 ;  /* 0x0000005d3d3d723e */ /* 0x000fe200000000ff */
[----:B------:R-:W-:Y:S01]  /*6ff0*/  HADD2.F32 R91, -RZ, R95.H0_H0 ;  /* 0x2000005fff5b7230 */ /* 0x000fe20000004100 */
[----:B------:R-:W-:Y:S01]  /*7000*/  F2FP.F16.F32.PACK_AB R49, R49, R89 ;  /* 0x000000593131723e */ /* 0x000fe200000000ff */
[--C-:B------:R-:W-:Y:S01]  /*7010*/  HADD2.F32 R163, -RZ, R60.reuse.H0_H0 ;  /* 0x2000003cffa37230 */ /* 0x100fe20000004100 */
[----:B------:R-:W-:Y:S01]  /*7020*/  MOV R89, R61 ;  /* 0x0000003d00597202 */ /* 0x000fe20000000f00 */
[----:B------:R-:W-:-:S02]  /*7030*/  HADD2.F32 R60, -RZ, R60.H1_H1 ;  /* 0x3000003cff3c7230 */ /* 0x000fc40000004100 */
[----:B------:R-:W-:Y:S01]  /*7040*/  FMUL.FTZ R165, R91, R164 ;  /* 0x000000a45ba57220 */ /* 0x000fe20000410000 */
[----:B------:R-:W-:-:S03]  /*7050*/  IMAD.MOV.U32 R93, RZ, RZ, R49 ;  /* 0x000000ffff5d7224 */ /* 0x000fc600078e0031 */
        /* <DEDUP_REMOVED lines=14> */
[----:B------:R-:W-:-:S03]  /*7140*/  HADD2.F32 R63, -RZ, R179.H0_H0 ;  /* 0x200000b3ff3f7230 */ /* 0x000fc60000004100 */
        /* <DEDUP_REMOVED lines=21> */
[----:B------:R-:W-:Y:S01]  /*72a0*/  HADD2.F32 R88, -RZ, R178.H0_H0 ;  /* 0x200000b2ff587230 */ /* 0x000fe20000004100 */
        /* <DEDUP_REMOVED lines=17> */
.L_x_6262:
[----:B------:R-:W-:Y:S05]  /*73c0*/  BSYNC B3 ;  /* 0x0000000000037941 */ /* 0x000fea0003800000 */
.L_x_6261:
        /* <DEDUP_REMOVED lines=12> */
.L_x_6260:
[----:B------:R-:W-:Y:S05]  /*7490*/  BSYNC B2 ;  /* 0x0000000000027941 */ /* 0x000fea0003800000 */
.L_x_6259:
        /* <DEDUP_REMOVED lines=30> */
[----:B------:R-:W-:Y:S01]  /*7680*/  HADD2.F32 R94, -RZ, R180.H0_H0 ;  /* 0x200000b4ff5e7230 */ /* 0x000fe20000004100 */
        /* <DEDUP_REMOVED lines=15> */
[----:B------:R-:W-:-:S02]  /*7780*/  HADD2.F32 R162, -RZ, R176.H1_H1 ;  /* 0x300000b0ffa27230 */ /* 0x000fc40000004100 */
[----:B------:R-:W-:Y:S02]  /*7790*/  HADD2.F32 R94, -RZ, R94.H0_H0 ;  /* 0x2000005eff5e7230 */ /* 0x000fe40000004100 */
[----:B------:R-:W-:Y:S02]  /*77a0*/  HADD2.F32 R93, -RZ, R93.H0_H0 ;  /* 0x2000005dff5d7230 */ /* 0x000fe40000004100 */
[----:B------:R-:W-:Y:S02]  /*77b0*/  HADD2.F32 R44, -RZ, R44.H0_H0 ;  /* 0x2000002cff2c7230 */ /* 0x000fe40000004100 */
[-C--:B------:R-:W-:Y:S01]  /*77c0*/  FMUL.FTZ R95, R49, R94.reuse ;  /* 0x0000005e315f7220 */ /* 0x080fe20000410000 */
[C---:B------:R-:W-:Y:S01]  /*77d0*/  FMUL.FTZ R94, R61.reuse, R94 ;  /* 0x0000005e3d5e7220 */ /* 0x040fe20000410000 */
[----:B------:R-:W-:Y:S02]  /*77e0*/  HADD2.F32 R57, -RZ, R176.H0_H0 ;  /* 0x200000b0ff397230 */ /* 0x000fe40000004100 */
[-C--:B------:R-:W-:Y:S01]  /*77f0*/  FFMA.FTZ R61, R61, R93.reuse, -R95 ;  /* 0x0000005d3d3d7223 */ /* 0x080fe2000001085f */
[----:B------:R-:W-:Y:S01]  /*7800*/  FFMA.FTZ R49, R49, R93, R94 ;  /* 0x0000005d31317223 */ /* 0x000fe2000001005e */
[----:B------:R-:W-:Y:S01]  /*7810*/  MOV R93, R63 ;  /* 0x0000003f005d7202 */ /* 0x000fe20000000f00 */
[----:B------:R-:W-:-:S02]  /*7820*/  HADD2.F32 R63, -RZ, R51.H0_H0 ;  /* 0x20000033ff3f7230 */ /* 0x000fc40000004100 */
[----:B------:R-:W-:Y:S01]  /*7830*/  HADD2.F32 R95, -RZ, R177.H0_H0 ;  /* 0x200000b1ff5f7230 */ /* 0x000fe20000004100 */
[----:B------:R-:W-:Y:S01]  /*7840*/  F2FP.F16.F32.PACK_AB R61, R61, R92 ;  /* 0x0000005c3d3d723e */ /* 0x000fe200000000ff */
[--C-:B------:R-:W-:Y:S01]  /*7850*/  HADD2.F32 R94, -RZ, R93.reuse.H0_H0 ;  /* 0x2000005dff5e7230 */ /* 0x100fe20000004100 */
[----:B------:R-:W-:Y:S01]  /*7860*/  F2FP.F16.F32.PACK_AB R91, R49, R91 ;  /* 0x0000005b315b723e */ /* 0x000fe200000000ff */
        /* <DEDUP_REMOVED lines=8> */
[----:B------:R-:W-:Y:S01]  /*78f0*/  HADD2.F32 R59, -RZ, R175.H1_H1 ;  /* 0x300000afff3b7230 */ /* 0x000fe20000004100 */
[----:B------:R-:W-:Y:S01]  /*7900*/  SHF.R.U32.HI R95, RZ, 0x10, R47 ;  /* 0x00000010ff5f7819 */ /* 0x000fe2000001162f */
[----:B------:R-:W-:Y:S02]  /*7910*/  HADD2.F32 R46, -RZ, R46.H0_H0 ;  /* 0x2000002eff2e7230 */ /* 0x000fe40000004100 */
[----:B------:R-:W-:Y:S02]  /*7920*/  HADD2.F32 R94, -RZ, R94.H0_H0 ;  /* 0x2000005eff5e7230 */ /* 0x000fe40000004100 */
[----:B------:R-:W-:Y:S02]  /*7930*/  HADD2.F32 R95, -RZ, R95.H0_H0 ;  /* 0x2000005fff5f7230 */ /* 0x000fe40000004100 */
[----:B------:R-:W-:-:S02]  /*7940*/  IMAD.MOV.U32 R49, RZ, RZ, R61 ;  /* 0x000000ffff317224 */ /* 0x000fc400078e003d */
[-C--:B------:R-:W-:Y:S01]  /*7950*/  FMUL.FTZ R161, R93, R94.reuse ;  /* 0x0000005e5da17220 */ /* 0x080fe20000410000 */
        /* <DEDUP_REMOVED lines=11> */
[----:B------:R-:W-:Y:S01]  /*7a10*/  F2FP.F16.F32.PACK_AB R94, R94, R160 ;  /* 0x000000a05e5e723e */ /* 0x000fe200000000ff */
[-C--:B------:R-:W-:Y:S01]  /*7a20*/  FMUL.FTZ R45, R60, R56.reuse ;  /* 0x000000383c2d7220 */ /* 0x080fe20000410000 */
[-C--:B------:R-:W-:Y:S01]  /*7a30*/  FFMA.FTZ R95, R93, R57.reuse, -R95 ;  /* 0x000000395d5f7223 */ /* 0x080fe2000001085f */
[C---:B------:R-:W-:Y:S01]  /*7a40*/  FMUL.FTZ R56, R48.reuse, R56 ;  /* 0x0000003830387220 */ /* 0x040fe20000410000 */
[----:B------:R-:W-:Y:S01]  /*7a50*/  FFMA.FTZ R162, R51, R57, R162 ;  /* 0x0000003933a27223 */ /* 0x000fe200000100a2 */
[----:B------:R-:W-:Y:S01]  /*7a60*/  FFMA.FTZ R45, R48, R44, -R45 ;  /* 0x0000002c302d7223 */ /* 0x000fe2000001082d */
[----:B------:R-:W-:-:S02]  /*7a70*/  HADD2.F32 R51, -RZ, R50.H0_H0 ;  /* 0x20000032ff337230 */ /* 0x000fc40000004100 */
[----:B------:R-:W-:Y:S01]  /*7a80*/  FFMA.FTZ R56, R60, R44, R56 ;  /* 0x0000002c3c387223 */ /* 0x000fe20000010038 */
[--C-:B------:R-:W-:Y:S02]  /*7a90*/  HADD2.F32 R44, -RZ, R62.reuse.H0_H0 ;  /* 0x2000003eff2c7230 */ /* 0x100fe40000004100 */
[----:B------:R-:W-:Y:S01]  /*7aa0*/  HADD2.F32 R48, -RZ, R175.H0_H0 ;  /* 0x200000afff307230 */ /* 0x000fe20000004100 */
[----:B------:R-:W-:Y:S01]  /*7ab0*/  F2FP.F16.F32.PACK_AB R45, R45, R95 ;  /* 0x0000005f2d2d723e */ /* 0x000fe200000000ff */
[----:B------:R-:W-:Y:S02]  /*7ac0*/  HADD2.F32 R62, -RZ, R62.H1_H1 ;  /* 0x3000003eff3e7230 */ /* 0x000fe40000004100 */
[-C--:B------:R-:W-:Y:S01]  /*7ad0*/  FMUL.FTZ R57, R44, R59.reuse ;  /* 0x0000003b2c397220 */ /* 0x080fe20000410000 */
[C---:B------:R-:W-:Y:S01]  /*7ae0*/  FMUL.FTZ R59, R51.reuse, R59 ;  /* 0x0000003b333b7220 */ /* 0x040fe20000410000 */
[----:B------:R-:W-:Y:S01]  /*7af0*/  HADD2.F32 R50, -RZ, R50.H1_H1 ;  /* 0x30000032ff327230 */ /* 0x000fe20000004100 */
[----:B------:R-:W-:Y:S01]  /*7b00*/  F2FP.F16.F32.PACK_AB R56, R56, R162 ;  /* 0x000000a23838723e */ /* 0x000fe200000000ff */
[-C--:B------:R-:W-:Y:S01]  /*7b10*/  FFMA.FTZ R57, R51, R48.reuse, -R57 ;  /* 0x0000003033397223 */ /* 0x080fe20000010839 */
[----:B------:R-:W-:Y:S01]  /*7b20*/  FFMA.FTZ R59, R44, R48, R59 ;  /* 0x000000302c3b7223 */ /* 0x000fe2000001003b */
[-C--:B------:R-:W-:Y:S01]  /*7b30*/  FMUL.FTZ R44, R62, R58.reuse ;  /* 0x0000003a3e2c7220 */ /* 0x080fe20000410000 */
[----:B------:R-:W-:Y:S01]  /*7b40*/  FMUL.FTZ R58, R50, R58 ;  /* 0x0000003a323a7220 */ /* 0x000fe20000410000 */
[----:B------:R-:W-:Y:S01]  /*7b50*/  MOV R51, R63 ;  /* 0x0000003f00337202 */ /* 0x000fe20000000f00 */
[----:B------:R-:W-:-:S02]  /*7b60*/  IMAD.MOV.U32 R48, RZ, RZ, R45 ;  /* 0x000000ffff307224 */ /* 0x000fc400078e002d */
[-C--:B------:R-:W-:Y:S01]  /*7b70*/  FFMA.FTZ R44, R50, R46.reuse, -R44 ;  /* 0x0000002e322c7223 */ /* 0x080fe2000001082c */
[----:B------:R-:W-:Y:S01]  /*7b80*/  FFMA.FTZ R58, R62, R46, R58 ;  /* 0x0000002e3e3a7223 */ /* 0x000fe2000001003a */
[----:B------:R-:W-:Y:S02]  /*7b90*/  IMAD.MOV.U32 R60, RZ, RZ, R56 ;  /* 0x000000ffff3c7224 */ /* 0x000fe400078e0038 */
[----:B------:R-:W-:Y:S01]  /*7ba0*/  IMAD.MOV.U32 R63, RZ, RZ, R94 ;  /* 0x000000ffff3f7224 */ /* 0x000fe200078e005e */
[----:B------:R-:W-:Y:S02]  /*7bb0*/  F2FP.F16.F32.PACK_AB R44, R44, R57 ;  /* 0x000000392c2c723e */ /* 0x000fe400000000ff */
[----:B------:R-:W-:-:S03]  /*7bc0*/  F2FP.F16.F32.PACK_AB R58, R58, R59 ;  /* 0x0000003b3a3a723e */ /* 0x000fc600000000ff */
[----:B------:R-:W-:Y:S02]  /*7bd0*/  IMAD.MOV.U32 R50, RZ, RZ, R44 ;  /* 0x000000ffff327224 */ /* 0x000fe400078e002c */
[----:B------:R-:W-:-:S07]  /*7be0*/  IMAD.MOV.U32 R62, RZ, RZ, R58 ;  /* 0x000000ffff3e7224 */ /* 0x000fce00078e003a */
.L_x_6266:
[----:B------:R-:W-:Y:S05]  /*7bf0*/  BSYNC B3 ;  /* 0x0000000000037941 */ /* 0x000fea0003800000 */
.L_x_6265:
        /* <DEDUP_REMOVED lines=10> */
.L_x_6264:
[----:B------:R-:W-:Y:S05]  /*7ca0*/  BSYNC B2 ;  /* 0x0000000000027941 */ /* 0x000fea0003800000 */
.L_x_6263:
        /* <DEDUP_REMOVED lines=21> */
[----:B--2---:R-:W-:Y:S02]  /*7e00*/  IMAD R48, R17, 0x5400, R45 ;  /* 0x0000540011307824 */ /* 0x004fe400078e022d */
[----:B------:R-:W-:-:S03]  /*7e10*/  IMAD R44, R44, 0x2, R16 ;  /* 0x000000022c2c7824 */ /* 0x000fc600078e0210 */
[----:B------:R-:W-:-:S03]  /*7e20*/  LEA R48, R48, R16, 0x1 ;  /* 0x0000001030307211 */ /* 0x000fc600078e08ff */
        /* <DEDUP_REMOVED lines=32> */
[----:B------:R-:W-:Y:S01]  /*8030*/  HADD2.F32 R54, -RZ, R54.H0_H0 ;  /* 0x20000036ff367230 */ /* 0x000fe20000004100 */
[----:B------:R-:W-:Y:S01]  /*8040*/  F2FP.F16.F32.PACK_AB R52, R52, R88 ;  /* 0x000000583434723e */ /* 0x000fe200000000ff */
        /* <DEDUP_REMOVED lines=14> */
[----:B------:R-:W-:Y:S01]  /*8130*/  HADD2.F32 R48, -RZ, R48.H1_H1 ;  /* 0x30000030ff307230 */ /* 0x000fe20000004100 */
[----:B------:R-:W-:Y:S01]  /*8140*/  F2FP.F16.F32.PACK_AB R43, R49, R43 ;  /* 0x0000002b312b723e */ /* 0x000fe200000000ff */
        /* <DEDUP_REMOVED lines=18> */
[----:B------:R-:W-:Y:S01]  /*8270*/  HADD2.F32 R46, -RZ, R46.H1_H1 ;  /* 0x3000002eff2e7230 */ /* 0x000fe20000004100 */
[----:B------:R-:W-:Y:S01]  /*8280*/  F2FP.F16.F32.PACK_AB R40, R55, R40 ;  /* 0x000000283728723e */ /* 0x000fe200000000ff */
[----:B------:R-:W-:Y:S02]  /*8290*/  HADD2.F32 R47, -RZ, R42.H0_H0 ;  /* 0x2000002aff2f7230 */ /* 0x000fe40000004100 */
[----:B------:R-:W-:Y:S01]  /*82a0*/  FMUL.FTZ R42, R45, R173 ;  /* 0x000000ad2d2a7220 */ /* 0x000fe20000410000 */
[----:B------:R-:W-:-:S02]  /*82b0*/  HADD2.F32 R171, -RZ, R171.H0_H0 ;  /* 0x200000abffab7230 */ /* 0x000fc40000004100 */
        /* <DEDUP_REMOVED lines=16> */
[----:B------:R-:W-:Y:S02]  /*83c0*/  IMAD.MOV.U32 R50, RZ, RZ, R53 ;  /* 0x000000ffff327224 */ /* 0x000fe400078e0035 */
[----:B------:R-:W-:-:S07]  /*83d0*/  IMAD.MOV.U32 R51, RZ, RZ, R54 ;  /* 0x000000ffff337224 */ /* 0x000fce00078e0036 */
.L_x_6268:
[----:B------:R-:W-:Y:S05]  /*83e0*/  BSYNC B2 ;  /* 0x0000000000027941 */ /* 0x000fea0003800000 */
.L_x_6267:
        /* <DEDUP_REMOVED lines=10> */
.L_x_6258:
[----:B------:R-:W-:Y:S05]  /*8490*/  BSYNC B1 ;  /* 0x0000000000017941 */ /* 0x000fea0003800000 */
.L_x_6257:
        /* <DEDUP_REMOVED lines=34> */
[----:B------:R-:W-:-:S03]  /*86c0*/  IMAD R43, R17, 0x5400, R40 ;  /* 0x00005400112b7824 */ /* 0x000fc600078e0228 */
[----:B------:R-:W-:Y:S01]  /*86d0*/  LEA R41, R41, R16, 0x1 ;  /* 0x0000001029297211 */ /* 0x000fe200078e08ff */
[----:B------:R-:W-:-:S05]  /*86e0*/  IMAD R44, R43, 0x2, R16 ;  /* 0x000000022b2c7824 */ /* 0x000fca00078e0210 */
[----:B------:R-:W0:Y:S04]  /*86f0*/  LDS.128 R40, [R41+0x21400] ;  /* 0x0214000029287984 */ /* 0x000e280000000c00 */
[----:B------:R-:W2:Y:S01]  /*8700*/  LDS.128 R44, [R44+0x21400] ;  /* 0x021400002c2c7984 */ /* 0x000ea20000000c00 */
[----:B------:R-:W-:Y:S05]  /*8710*/  @P4 BRA `(.L_x_6272) ;  /* 0x0000000400404947 */ /* 0x000fea0003800000 */
[--C-:B------:R-:W-:Y:S01]  /*8720*/  SHF.R.U64 R54, R84, 0x10, R85.reuse ;  /* 0x0000001054367819 */ /* 0x100fe20000001255 */
[----:B------:R-:W-:Y:S01]  /*8730*/  HADD2.F32 R63, -RZ, R170.H1_H1 ;  /* 0x300000aaff3f7230 */ /* 0x000fe20000004100 */
[----:B------:R-:W-:Y:S01]  /*8740*/  SHF.R.U32.HI R84, RZ, 0x10, R85 ;  /* 0x00000010ff547819 */ /* 0x000fe20000011655 */
[----:B0-----:R-:W-:Y:S01]  /*8750*/  HADD2.F32 R60, -RZ, R41.H0_H0 ;  /* 0x20000029ff3c7230 */ /* 0x001fe20000004100 */
[--C-:B------:R-:W-:Y:S01]  /*8760*/  SHF.R.U64 R53, R72, 0x10, R73.reuse ;  /* 0x0000001048357819 */ /* 0x100fe20000001249 */
[--C-:B--2---:R-:W-:Y:S01]  /*8770*/  HADD2.F32 R58, -RZ, R45.reuse.H0_H0 ;  /* 0x2000002dff3a7230 */ /* 0x104fe20000004100 */
[----:B------:R-:W-:Y:S01]  /*8780*/  SHF.R.U32.HI R72, RZ, 0x10, R73 ;  /* 0x00000010ff487819 */ /* 0x000fe20000011649 */
[----:B------:R-:W-:Y:S02]  /*8790*/  HADD2.F32 R59, -RZ, R45.H1_H1 ;  /* 0x3000002dff3b7230 */ /* 0x000fe40000004100 */
[----:B------:R-:W-:Y:S01]  /*87a0*/  FMUL.FTZ R45, R60, R63 ;  /* 0x0000003f3c2d7220 */ /* 0x000fe20000410000 */
[----:B------:R-:W-:Y:S01]  /*87b0*/  HADD2.F32 R84, -RZ, R84.H0_H0 ;  /* 0x20000054ff547230 */ /* 0x000fe20000004100 */
[----:B------:R-:W-:Y:S01]  /*87c0*/  SHF.R.U64 R56, R86, 0x10, R87 ;  /* 0x0000001056387819 */ /* 0x000fe20000001257 */
[----:B------:R-:W-:-:S02]  /*87d0*/  HADD2.F32 R61, -RZ, R41.H1_H1 ;  /* 0x30000029ff3d7230 */ /* 0x000fc40000004100 */
[C---:B------:R-:W-:Y:S01]  /*87e0*/  FMUL.FTZ R41, R58.reuse, R63 ;  /* 0x0000003f3a297220 */ /* 0x040fe20000410000 */
[----:B------:R-:W-:Y:S02]  /*87f0*/  HADD2.F32 R57, -RZ, R168.H1_H1 ;  /* 0x300000a8ff397230 */ /* 0x000fe40000004100 */
[-C--:B------:R-:W-:Y:S01]  /*8800*/  FMUL.FTZ R62, R59, R84.reuse ;  /* 0x000000543b3e7220 */ /* 0x080fe20000410000 */
[----:B------:R-:W-:Y:S01]  /*8810*/  HADD2.F32 R72, -RZ, R72.H0_H0 ;  /* 0x20000048ff487230 */ /* 0x000fe20000004100 */
[----:B------:R-:W-:Y:S01]  /*8820*/  SHF.R.U32.HI R86, RZ, 0x10, R87 ;  /* 0x00000010ff567819 */ /* 0x000fe20000011657 */
[C---:B------:R-:W-:Y:S01]  /*8830*/  FMUL.FTZ R84, R61.reuse, R84 ;  /* 0x000000543d547220 */ /* 0x040fe20000410000 */
[-C--:B------:R-:W-:Y:S01]  /*8840*/  FFMA.FTZ R45, R58, R57.reuse, R45 ;  /* 0x000000393a2d7223 */ /* 0x080fe2000001002d */
[----:B------:R-:W-:Y:S01]  /*8850*/  FFMA.FTZ R41, R60, R57, -R41 ;  /* 0x000000393c297223 */ /* 0x000fe20000010829 */
[----:B------:R-:W-:Y:S01]  /*8860*/  FFMA.FTZ R58, R61, R72, -R62 ;  /* 0x000000483d3a7223 */ /* 0x000fe2000001083e */
[--C-:B------:R-:W-:Y:S01]  /*8870*/  SHF.R.U64 R55, R74, 0x10, R75.reuse ;  /* 0x000000104a377819 */ /* 0x100fe2000000124b */
[----:B------:R-:W-:Y:S01]  /*8880*/  HADD2.F32 R61, -RZ, R169.H1_H1 ;  /* 0x300000a9ff3d7230 */ /* 0x000fe20000004100 */
[----:B------:R-:W-:Y:S01]  /*8890*/  SHF.R.U32.HI R74, RZ, 0x10, R75 ;  /* 0x00000010ff4a7819 */ /* 0x000fe2000001164b */
[----:B------:R-:W-:-:S02]  /*88a0*/  HADD2.F32 R60, -RZ, R47.H0_H0 ;  /* 0x2000002fff3c7230 */ /* 0x000fc40000004100 */
[----:B------:R-:W-:Y:S01]  /*88b0*/  FFMA.FTZ R72, R59, R72, R84 ;  /* 0x000000483b487223 */ /* 0x000fe20000010054 */
[----:B------:R-:W-:Y:S01]  /*88c0*/  HADD2.F32 R62, -RZ, R47.H1_H1 ;  /* 0x3000002fff3e7230 */ /* 0x000fe20000004100 */
[----:B------:R-:W-:Y:S01]  /*88d0*/  F2FP.F16.F32.PACK_AB R41, R58, R41 ;  /* 0x000000293a29723e */ /* 0x000fe200000000ff */
[--C-:B------:R-:W-:Y:S02]  /*88e0*/  HADD2.F32 R88, -RZ, R43.reuse.H0_H0 ;  /* 0x2000002bff587230 */ /* 0x100fe40000004100 */
[----:B------:R-:W-:Y:S01]  /*88f0*/  HADD2.F32 R47, -RZ, R86.H0_H0 ;  /* 0x20000056ff2f7230 */ /* 0x000fe20000004100 */
[----:B------:R-:W-:Y:S01]  /*8900*/  F2FP.F16.F32.PACK_AB R45, R72, R45 ;  /* 0x0000002d482d723e */ /* 0x000fe200000000ff */
[----:B------:R-:W-:Y:S02]  /*8910*/  HADD2.F32 R84, -RZ, R43.H1_H1 ;  /* 0x3000002bff547230 */ /* 0x000fe40000004100 */
[----:B------:R-:W-:Y:S01]  /*8920*/  FMUL.FTZ R43, R60, R61 ;  /* 0x0000003d3c2b7220 */ /* 0x000fe20000410000 */
[----:B------:R-:W-:-:S02]  /*8930*/  HADD2.F32 R57, -RZ, R167.H1_H1 ;  /* 0x300000a7ff397230 */ /* 0x000fc40000004100 */
[----:B------:R-:W-:Y:S01]  /*8940*/  FMUL.FTZ R61, R88, R61 ;  /* 0x0000003d583d7220 */ /* 0x000fe20000410000 */
[----:B------:R-:W-:Y:S02]  /*8950*/  HADD2.F32 R59, -RZ, R74.H0_H0 ;  /* 0x2000004aff3b7230 */ /* 0x000fe40000004100 */
[-C--:B------:R-:W-:Y:S01]  /*8960*/  FMUL.FTZ R63, R62, R47.reuse ;  /* 0x0000002f3e3f7220 */ /* 0x080fe20000410000 */
[----:B------:R-:W-:Y:S01]  /*8970*/  FMUL.FTZ R73, R84, R47 ;  /* 0x0000002f54497220 */ /* 0x000fe20000410000 */
[-C--:B------:R-:W-:Y:S01]  /*8980*/  FFMA.FTZ R47, R60, R57.reuse, R61 ;  /* 0x000000393c2f7223 */ /* 0x080fe2000001003d */
[----:B------:R-:W-:Y:S01]  /*8990*/  FFMA.FTZ R43, R88, R57, -R43 ;  /* 0x00000039582b7223 */ /* 0x000fe2000001082b */
[-C--:B------:R-:W-:Y:S01]  /*89a0*/  FFMA.FTZ R60, R84, R59.reuse, -R63 ;  /* 0x0000003b543c7223 */ /* 0x080fe2000001083f */
[----:B------:R-:W-:Y:S01]  /*89b0*/  FFMA.FTZ R62, R62, R59, R73 ;  /* 0x0000003b3e3e7223 */ /* 0x000fe20000010049 */
[----:B------:R-:W-:Y:S02]  /*89c0*/  HADD2.F32 R59, -RZ, R44.H0_H0 ;  /* 0x2000002cff3b7230 */ /* 0x000fe40000004100 */
[----:B------:R-:W-:Y:S01]  /*89d0*/  HADD2.F32 R170, -RZ, R170.H0_H0 ;  /* 0x200000aaffaa7230 */ /* 0x000fe20000004100 */
[----:B------:R-:W-:Y:S01]  /*89e0*/  F2FP.F16.F32.PACK_AB R43, R60, R43 ;  /* 0x0000002b3c2b723e */ /* 0x000fe200000000ff */
[----:B------:R-:W-:Y:S01]  /*89f0*/  HADD2.F32 R63, -RZ, R54.H0_H0 ;  /* 0x20000036ff3f7230 */ /* 0x000fe20000004100 */
[----:B------:R-:W-:Y:S01]  /*8a00*/  F2FP.F16.F32.PACK_AB R47, R62, R47 ;  /* 0x0000002f3e2f723e */ /* 0x000fe200000000ff */
[----:B------:R-:W-:-:S02]  /*8a10*/  HADD2.F32 R44, -RZ, R44.H1_H1 ;  /* 0x3000002cff2c7230 */ /* 0x000fc40000004100 */
[--C-:B------:R-:W-:Y:S02]  /*8a20*/  HADD2.F32 R57, -RZ, R40.reuse.H0_H0 ;  /* 0x20000028ff397230 */ /* 0x100fe40000004100 */
[----:B------:R-:W-:Y:S02]  /*8a30*/  HADD2.F32 R54, -RZ, R40.H1_H1 ;  /* 0x30000028ff367230 */ /* 0x000fe40000004100 */
        /* <DEDUP_REMOVED lines=10> */
[----:B------:R-:W-:-:S02]  /*8ae0*/  HADD2.F32 R54, -RZ, R46.H0_H0 ;  /* 0x2000002eff367230 */ /* 0x000fc40000004100 */
[----:B------:R-:W-:Y:S01]  /*8af0*/  HADD2.F32 R169, -RZ, R169.H0_H0 ;  /* 0x200000a9ffa97230 */ /* 0x000fe20000004100 */
[----:B------:R-:W-:Y:S01]  /*8b00*/  F2FP.F16.F32.PACK_AB R40, R53, R40 ;  /* 0x000000283528723e */ /* 0x000fe200000000ff */
[----:B------:R-:W-:Y:S02]  /*8b10*/  HADD2.F32 R59, -RZ, R56.H0_H0 ;  /* 0x20000038ff3b7230 */ /* 0x000fe40000004100 */
        /* <DEDUP_REMOVED lines=8> */
[----:B------:R-:W-:Y:S01]  /*8ba0*/  FMUL.FTZ R59, R42, R59 ;  /* 0x0000003b2a3b7220 */ /* 0x000fe20000410000 */
[-C--:B------:R-:W-:Y:S01]  /*8bb0*/  FFMA.FTZ R61, R44, R167.reuse, -R61 ;  /* 0x000000a72c3d7223 */ /* 0x080fe2000001083d */
[----:B------:R-:W-:Y:S01]  /*8bc0*/  FFMA.FTZ R169, R54, R167, R169 ;  /* 0x000000a736a97223 */ /* 0x000fe200000100a9 */
[-C--:B------:R-:W-:Y:S01]  /*8bd0*/  FFMA.FTZ R42, R42, R55.reuse, -R63 ;  /* 0x000000372a2a7223 */ /* 0x080fe2000001083f */
[----:B------:R-:W-:Y:S01]  /*8be0*/  FFMA.FTZ R46, R46, R55, R59 ;  /* 0x000000372e2e7223 */ /* 0x000fe2000001003b */
[----:B------:R-:W-:-:S03]  /*8bf0*/  F2FP.F16.F32.PACK_AB R44, R57, R168 ;  /* 0x000000a8392c723e */ /* 0x000fc600000000ff */
[----:B------:R-:W-:Y:S02]  /*8c00*/  F2FP.F16.F32.PACK_AB R42, R42, R61 ;  /* 0x0000003d2a2a723e */ /* 0x000fe400000000ff */
[----:B------:R-:W-:-:S07]  /*8c10*/  F2FP.F16.F32.PACK_AB R46, R46, R169 ;  /* 0x000000a92e2e723e */ /* 0x000fce00000000ff */
.L_x_6272:
[----:B------:R-:W-:Y:S05]  /*8c20*/  BSYNC B2 ;  /* 0x0000000000027941 */ /* 0x000fea0003800000 */
.L_x_6271:
[----:B0-----:R3:W-:Y:S04]  /*8c30*/  STG.E.128 desc[UR60][R48.64], R40 ;  /* 0x0000002830007986 */ /* 0x0017e8000c101d3c */
[----:B--2---:R3:W-:Y:S02]  /*8c40*/  @!P3 STG.E.128 desc[UR60][R50.64], R44 ;  /* 0x0000002c3200b986 */ /* 0x0047e4000c101d3c */
.L_x_6270:
[----:B------:R-:W-:Y:S05]  /*8c50*/  BSYNC B1 ;  /* 0x0000000000017941 */ /* 0x000fea0003800000 */
.L_x_6269:
        /* <DEDUP_REMOVED lines=36> */
[----:B------:R-:W-:Y:S01]  /*8ea0*/  IMAD.MOV.U32 R59, RZ, RZ, R47 ;  /* 0x000000ffff3b7224 */ /* 0x000fe200078e002f */
[----:B------:R-:W-:Y:S01]  /*8eb0*/  SHF.R.U32.HI R63, RZ, 0x10, R81 ;  /* 0x00000010ff3f7819 */ /* 0x000fe20000011651 */
[----:B0-----:R-:W-:Y:S01]  /*8ec0*/  IMAD.MOV.U32 R45, RZ, RZ, R43 ;  /* 0x000000ffff2d7224 */ /* 0x001fe200078e002b */
[--C-:B------:R-:W-:Y:S01]  /*8ed0*/  SHF.R.U32.HI R61, RZ, 0x10, R69.reuse ;  /* 0x00000010ff3d7819 */ /* 0x100fe20000011645 */
[----:B------:R-:W-:Y:S01]  /*8ee0*/  HADD2.F32 R62, -RZ, R166.H1_H1 ;  /* 0x300000a6ff3e7230 */ /* 0x000fe20000004100 */
[----:B------:R-:W-:Y:S01]  /*8ef0*/  SHF.R.U64 R53, R68, 0x10, R69 ;  /* 0x0000001044357819 */ /* 0x000fe20000001245 */
        /* <DEDUP_REMOVED lines=8> */
[----:B------:R-:W-:Y:S01]  /*8f80*/  HADD2.F32 R60, -RZ, R158.H0_H0 ;  /* 0x2000009eff3c7230 */ /* 0x000fe20000004100 */
[--C-:B------:R-:W-:Y:S01]  /*8f90*/  SHF.R.U64 R54, R70, 0x10, R71.reuse ;  /* 0x0000001046367819 */ /* 0x100fe20000001247 */
[----:B------:R-:W-:Y:S02]  /*8fa0*/  HADD2.F32 R57, -RZ, R57.H1_H1 ;  /* 0x30000039ff397230 */ /* 0x000fe40000004100 */
[-C--:B------:R-:W-:Y:S01]  /*8fb0*/  FMUL.FTZ R72, R58, R63.reuse ;  /* 0x0000003f3a487220 */ /* 0x080fe20000410000 */
[----:B------:R-:W-:Y:S02]  /*8fc0*/  HADD2.F32 R61, -RZ, R61.H0_H0 ;  /* 0x2000003dff3d7230 */ /* 0x000fe40000004100 */
[-C--:B------:R-:W-:Y:S01]  /*8fd0*/  FFMA.FTZ R41, R43, R60.reuse, -R68 ;  /* 0x0000003c2b297223 */ /* 0x080fe20000010844 */
[----:B------:R-:W-:Y:S01]  /*8fe0*/  FFMA.FTZ R43, R47, R60, R62 ;  /* 0x0000003c2f2b7223 */ /* 0x000fe2000001003e */
[C---:B------:R-:W-:Y:S01]  /*8ff0*/  FMUL.FTZ R69, R57.reuse, R63 ;  /* 0x0000003f39457220 */ /* 0x040fe20000410000 */
[----:B------:R-:W-:Y:S01]  /*9000*/  SHF.R.U32.HI R70, RZ, 0x10, R71 ;  /* 0x00000010ff467819 */ /* 0x000fe20000011647 */
[----:B------:R-:W-:Y:S01]  /*9010*/  FFMA.FTZ R60, R57, R61, R72 ;  /* 0x0000003d393c7223 */ /* 0x000fe20000010048 */
[----:B------:R-:W-:-:S02]  /*9020*/  HADD2.F32 R72, -RZ, R157.H0_H0 ;  /* 0x2000009dff487230 */ /* 0x000fc40000004100 */
[----:B------:R-:W-:Y:S01]  /*9030*/  FFMA.FTZ R58, R58, R61, -R69 ;  /* 0x0000003d3a3a7223 */ /* 0x000fe20000010845 */
[--C-:B------:R-:W-:Y:S01]  /*9040*/  HADD2.F32 R57, -RZ, R59.reuse.H0_H0 ;  /* 0x2000003bff397230 */ /* 0x100fe20000004100 */
[----:B------:R-:W-:Y:S01]  /*9050*/  SHF.R.U64 R55, R80, 0x10, R81 ;  /* 0x0000001050377819 */ /* 0x000fe20000001251 */
[----:B------:R-:W-:Y:S02]  /*9060*/  HADD2.F32 R59, -RZ, R59.H1_H1 ;  /* 0x3000003bff3b7230 */ /* 0x000fe40000004100 */
[--C-:B------:R-:W-:Y:S02]  /*9070*/  HADD2.F32 R47, -RZ, R45.reuse.H0_H0 ;  /* 0x2000002dff2f7230 */ /* 0x100fe40000004100 */
[----:B------:R-:W-:Y:S01]  /*9080*/  FMUL.FTZ R74, R57, R72 ;  /* 0x00000048394a7220 */ /* 0x000fe20000410000 */
[----:B------:R-:W-:Y:S01]  /*9090*/  HADD2.F32 R82, -RZ, R82.H0_H0 ;  /* 0x20000052ff527230 */ /* 0x000fe20000004100 */
[----:B------:R-:W-:Y:S01]  /*90a0*/  F2FP.F16.F32.PACK_AB R41, R58, R41 ;  /* 0x000000293a29723e */ /* 0x000fe200000000ff */
        /* <DEDUP_REMOVED lines=10> */
[----:B------:R-:W-:-:S02]  /*9150*/  HADD2.F32 R59, -RZ, R55.H0_H0 ;  /* 0x20000037ff3b7230 */ /* 0x000fc40000004100 */
[----:B------:R-:W-:Y:S01]  /*9160*/  FFMA.FTZ R62, R62, R70, -R61 ;  /* 0x000000463e3e7223 */ /* 0x000fe2000001083d */
[----:B------:R-:W-:Y:S02]  /*9170*/  HADD2.F32 R57, -RZ, R44.H0_H0 ;  /* 0x2000002cff397230 */ /* 0x000fe40000004100 */
        /* <DEDUP_REMOVED lines=8> */
[----:B------:R-:W-:Y:S02]  /*9200*/  HADD2.F32 R158, -RZ, R158.H1_H1 ;  /* 0x3000009eff9e7230 */ /* 0x000fe40000004100 */
[C---:B------:R-:W-:Y:S01]  /*9210*/  FMUL.FTZ R59, R40.reuse, R59 ;  /* 0x0000003b283b7220 */ /* 0x040fe20000410000 */
[----:B------:R-:W-:Y:S02]  /*9220*/  HADD2.F32 R157, -RZ, R157.H1_H1 ;  /* 0x3000009dff9d7230 */ /* 0x000fe40000004100 */
[-C--:B------:R-:W-:Y:S01]  /*9230*/  FFMA.FTZ R61, R40, R53.reuse, -R61 ;  /* 0x00000035283d7223 */ /* 0x080fe2000001083d */
[----:B------:R-:W-:Y:S02]  /*9240*/  HADD2.F32 R40, -RZ, R42.H0_H0 ;  /* 0x2000002aff287230 */ /* 0x000fe40000004100 */
[----:B------:R-:W-:Y:S01]  /*9250*/  FFMA.FTZ R59, R44, R53, R59 ;  /* 0x000000352c3b7223 */ /* 0x000fe2000001003b */
[----:B------:R-:W-:Y:S01]  /*9260*/  FFMA.FTZ R70, R55, R158, -R70 ;  /* 0x0000009e37467223 */ /* 0x000fe20000010846 */
[----:B------:R-:W-:-:S02]  /*9270*/  HADD2.F32 R44, -RZ, R46.H0_H0 ;  /* 0x2000002eff2c7230 */ /* 0x000fc40000004100 */
[----:B------:R-:W-:Y:S01]  /*9280*/  FFMA.FTZ R166, R57, R158, R166 ;  /* 0x0000009e39a67223 */ /* 0x000fe200000100a6 */
[----:B------:R-:W-:Y:S01]  /*9290*/  HADD2.F32 R55, -RZ, R56.H0_H0 ;  /* 0x20000038ff377230 */ /* 0x000fe20000004100 */
[----:B------:R-:W-:Y:S01]  /*92a0*/  F2FP.F16.F32.PACK_AB R62, R62, R45 ;  /* 0x0000002d3e3e723e */ /* 0x000fe200000000ff */
        /* <DEDUP_REMOVED lines=17> */
[----:B------:R-:W-:-:S07]  /*93c0*/  F2FP.F16.F32.PACK_AB R46, R46, R157 ;  /* 0x0000009d2e2e723e */ /* 0x000fce00000000ff */
.L_x_6276:
[----:B------:R-:W-:Y:S05]  /*93d0*/  BSYNC B2 ;  /* 0x0000000000027941 */ /* 0x000fea0003800000 */
.L_x_6275:
[----:B0-----:R4:W-:Y:S04]  /*93e0*/  STG.E.128 desc[UR60][R48.64], R40 ;  /* 0x0000002830007986 */ /* 0x0019e8000c101d3c */
[----:B--2---:R4:W-:Y:S02]  /*93f0*/  @!P3 STG.E.128 desc[UR60][R50.64], R44 ;  /* 0x0000002c3200b986 */ /* 0x0049e4000c101d3c */
.L_x_6274:
[----:B------:R-:W-:Y:S05]  /*9400*/  BSYNC B1 ;  /* 0x0000000000017941 */ /* 0x000fea0003800000 */
.L_x_6273:
        /* <DEDUP_REMOVED lines=30> */
[----:B0-----:R-:W-:Y:S01]  /*95f0*/  IMAD.MOV.U32 R56, RZ, RZ, R40 ;  /* 0x000000ffff387224 */ /* 0x001fe200078e0028 */
[----:B------:R-:W-:Y:S01]  /*9600*/  SHF.R.U32.HI R62, RZ, 0x10, R77 ;  /* 0x00000010ff3e7819 */ /* 0x000fe2000001164d */
[----:B--2---:R-:W-:Y:S01]  /*9610*/  IMAD.MOV.U32 R40, RZ, RZ, R45 ;  /* 0x000000ffff287224 */ /* 0x004fe200078e002d */
[----:B------:R-:W-:Y:S01]  /*9620*/  MOV R58, R47 ;  /* 0x0000002f003a7202 */ /* 0x000fe20000000f00 */
[----:B------:R-:W-:Y:S01]  /*9630*/  IMAD.MOV.U32 R57, RZ, RZ, R44 ;  /* 0x000000ffff397224 */ /* 0x000fe200078e002c */
[--C-:B------:R-:W-:Y:S01]  /*9640*/  SHF.R.U32.HI R60, RZ, 0x10, R65.reuse ;  /* 0x00000010ff3c7819 */ /* 0x100fe20000011641 */
[----:B------:R-:W-:Y:S01]  /*9650*/  HADD2.F32 R61, -RZ, R156.H1_H1 ;  /* 0x3000009cff3d7230 */ /* 0x000fe20000004100 */
[----:B------:R-:W-:Y:S01]  /*9660*/  SHF.R.U64 R54, R64, 0x10, R65 ;  /* 0x0000001040367819 */ /* 0x000fe20000001241 */
[--C-:B------:R-:W-:Y:S01]  /*9670*/  HADD2.F32 R44, -RZ, R40.reuse.H0_H0 ;  /* 0x20000028ff2c7230 */ /* 0x100fe20000004100 */
[----:B------:R-:W-:Y:S01]  /*9680*/  SHF.R.U32.HI R63, RZ, 0x10, R79 ;  /* 0x00000010ff3f7819 */ /* 0x000fe2000001164f */
[----:B------:R-:W-:Y:S01]  /*9690*/  HADD2.F32 R47, -RZ, R40.H1_H1 ;  /* 0x30000028ff2f7230 */ /* 0x000fe20000004100 */
[----:B------:R-:W-:Y:S01]  /*96a0*/  SHF.R.U64 R51, R66, 0x10, R67 ;  /* 0x0000001042337819 */ /* 0x000fe20000001243 */
        /* <DEDUP_REMOVED lines=19> */
[----:B------:R-:W-:Y:S02]  /*97e0*/  HADD2.F32 R58, -RZ, R58.H1_H1 ;  /* 0x3000003aff3a7230 */ /* 0x000fe40000004100 */
[----:B------:R-:W-:Y:S02]  /*97f0*/  HADD2.F32 R63, -RZ, R63.H0_H0 ;  /* 0x2000003fff3f7230 */ /* 0x000fe40000004100 */
[----:B------:R-:W-:Y:S01]  /*9800*/  FMUL.FTZ R64, R59, R62 ;  /* 0x0000003e3b407220 */ /* 0x000fe20000410000 */
[----:B------:R-:W-:Y:S01]  /*9810*/  HADD2.F32 R60, -RZ, R154.H0_H0 ;  /* 0x2000009aff3c7230 */ /* 0x000fe20000004100 */
[----:B------:R-:W-:Y:S01]  /*9820*/  F2FP.F16.F32.PACK_AB R43, R43, R40 ;  /* 0x000000282b2b723e */ /* 0x000fe200000000ff */
[----:B------:R-:W-:-:S02]  /*9830*/  HADD2.F32 R47, -RZ, R45.H0_H0 ;  /* 0x2000002dff2f7230 */ /* 0x000fc40000004100 */
[----:B------:R-:W-:Y:S02]  /*9840*/  HADD2.F32 R45, -RZ, R45.H1_H1 ;  /* 0x3000002dff2d7230 */ /* 0x000fe40000004100 */
[----:B------:R-:W-:Y:S02]  /*9850*/  HADD2.F32 R61, -RZ, R66.H0_H0 ;  /* 0x20000042ff3d7230 */ /* 0x000fe40000004100 */
[-C--:B------:R-:W-:Y:S01]  /*9860*/  FMUL.FTZ R66, R58, R63.reuse ;  /* 0x0000003f3a427220 */ /* 0x080fe20000410000 */
[C---:B------:R-:W-:Y:S01]  /*9870*/  FMUL.FTZ R62, R47.reuse, R62 ;  /* 0x0000003e2f3e7220 */ /* 0x040fe20000410000 */
[-C--:B------:R-:W-:Y:S01]  /*9880*/  FFMA.FTZ R64, R47, R60.reuse, -R64 ;  /* 0x0000003c2f407223 */ /* 0x080fe20000010840 */
[C---:B------:R-:W-:Y:S01]  /*9890*/  FMUL.FTZ R67, R45.reuse, R63 ;  /* 0x0000003f2d437220 */ /* 0x040fe20000410000 */
[----:B------:R-:W-:Y:S01]  /*98a0*/  FFMA.FTZ R65, R45, R61, -R66 ;  /* 0x0000003d2d417223 */ /* 0x000fe20000010842 */
[----:B------:R-:W-:Y:S02]  /*98b0*/  HADD2.F32 R156, -RZ, R156.H0_H0 ;  /* 0x2000009cff9c7230 */ /* 0x000fe40000004100 */
[----:B------:R-:W-:Y:S01]  /*98c0*/  FFMA.FTZ R63, R59, R60, R62 ;  /* 0x0000003c3b3f7223 */ /* 0x000fe2000001003e */
[----:B------:R-:W-:-:S02]  /*98d0*/  HADD2.F32 R47, -RZ, R57.H0_H0 ;  /* 0x20000039ff2f7230 */ /* 0x000fc40000004100 */
[----:B------:R-:W-:Y:S01]  /*98e0*/  FFMA.FTZ R66, R58, R61, R67 ;  /* 0x0000003d3a427223 */ /* 0x000fe20000010043 */
[--C-:B------:R-:W-:Y:S01]  /*98f0*/  HADD2.F32 R45, -RZ, R56.reuse.H0_H0 ;  /* 0x20000038ff2d7230 */ /* 0x100fe20000004100 */
[----:B------:R-:W-:Y:S01]  /*9900*/  F2FP.F16.F32.PACK_AB R64, R65, R64 ;  /* 0x000000404140723e */ /* 0x000fe200000000ff */
[----:B------:R-:W-:Y:S02]  /*9910*/  HADD2.F32 R55, -RZ, R55.H0_H0 ;  /* 0x20000037ff377230 */ /* 0x000fe40000004100 */
[-C--:B------:R-:W-:Y:S01]  /*9920*/  FMUL.FTZ R60, R47, R156.reuse ;  /* 0x0000009c2f3c7220 */ /* 0x080fe20000410000 */
[----:B------:R-:W-:Y:S02]  /*9930*/  HADD2.F32 R57, -RZ, R57.H1_H1 ;  /* 0x30000039ff397230 */ /* 0x000fe40000004100 */
[----:B------:R-:W-:Y:S01]  /*9940*/  FMUL.FTZ R156, R45, R156 ;  /* 0x0000009c2d9c7220 */ /* 0x000fe20000410000 */
[----:B------:R-:W-:Y:S02]  /*9950*/  HADD2.F32 R56, -RZ, R56.H1_H1 ;  /* 0x30000038ff387230 */ /* 0x000fe40000004100 */
[----:B------:R-:W-:-:S02]  /*9960*/  HADD2.F32 R58, -RZ, R153.H1_H1 ;  /* 0x30000099ff3a7230 */ /* 0x000fc40000004100 */
[-C--:B------:R-:W-:Y:S01]  /*9970*/  FMUL.FTZ R59, R57, R55.reuse ;  /* 0x00000037393b7220 */ /* 0x080fe20000410000 */
[----:B------:R-:W-:Y:S02]  /*9980*/  HADD2.F32 R54, -RZ, R54.H0_H0 ;  /* 0x20000036ff367230 */ /* 0x000fe40000004100 */
[C---:B------:R-:W-:Y:S01]  /*9990*/  FMUL.FTZ R62, R56.reuse, R55 ;  /* 0x00000037383e7220 */ /* 0x040fe20000410000 */
[----:B------:R-:W-:Y:S02]  /*99a0*/  HADD2.F32 R53, -RZ, R53.H0_H0 ;  /* 0x20000035ff357230 */ /* 0x000fe40000004100 */
[-C--:B------:R-:W-:Y:S01]  /*99b0*/  FFMA.FTZ R156, R47, R58.reuse, R156 ;  /* 0x0000003a2f9c7223 */ /* 0x080fe2000001009c */
[----:B------:R-:W-:Y:S01]  /*99c0*/  FFMA.FTZ R60, R45, R58, -R60 ;  /* 0x0000003a2d3c7223 */ /* 0x000fe2000001083c */
[-C--:B------:R-:W-:Y:S01]  /*99d0*/  FFMA.FTZ R59, R56, R54.reuse, -R59 ;  /* 0x00000036383b7223 */ /* 0x080fe2000001083b */
[----:B------:R-:W-:Y:S01]  /*99e0*/  FFMA.FTZ R57, R57, R54, R62 ;  /* 0x0000003639397223 */ /* 0x000fe2000001003e */
[----:B------:R-:W-:-:S02]  /*99f0*/  HADD2.F32 R47, -RZ, R46.H0_H0 ;  /* 0x2000002eff2f7230 */ /* 0x000fc40000004100 */
        /* <DEDUP_REMOVED lines=8> */
[-C--:B------:R-:W-:Y:S01]  /*9a80*/  FMUL.FTZ R55, R46, R53.reuse ;  /* 0x000000352e377220 */ /* 0x080fe20000410000 */
[----:B------:R-:W-:Y:S02]  /*9a90*/  HADD2.F32 R51, -RZ, R51.H0_H0 ;  /* 0x20000033ff337230 */ /* 0x000fe40000004100 */
[C---:B------:R-:W-:Y:S01]  /*9aa0*/  FMUL.FTZ R53, R42.reuse, R53 ;  /* 0x000000352a357220 */ /* 0x040fe20000410000 */
        /* <DEDUP_REMOVED lines=11> */
.L_x_6278:
[----:B------:R-:W-:Y:S05]  /*9b60*/  BSYNC B1 ;  /* 0x0000000000017941 */ /* 0x000fea0003800000 */
.L_x_6277:
        /* <DEDUP_REMOVED lines=10> */
.L_x_6194:
[----:B------:R-:W2:Y:S02]  /*9c10*/  LDL R40, [R1+0x4c] ;  /* 0x00004c0001287983 */ /* 0x000ea40000100800 */
[----:B--2---:R-:W-:-:S13]  /*9c20*/  R2UR UR4, R40 ;  /* 0x00000000280472ca */ /* 0x004fda00000e0000 */
[----:B------:R-:W-:-:S06]  /*9c30*/  UISETP.NE.AND UP0, UPT, UR4, 0x3, UPT ;  /* 0x000000030400788c */ /* 0x000fcc000bf05270 */
[----:B------:R-:W-:-:S13]  /*9c40*/  PLOP3.LUT P2, PT, PT, PT, UP0, 0x80, 0x0 ;  /* 0x000000000000781c */ /* 0x000fda0003f4f008 */
[----:B------:R-:W-:Y:S05]  /*9c50*/  @!P2 BRA `(.L_x_6279) ;  /* 0x000000000004a947 */ /* 0x000fea0003800000 */
[----:B------:R-:W-:Y:S01]  /*9c60*/  BPT.TRAP 0x1 ;  /* 0x000000040000795c */ /* 0x000fe20000300000 */
.L_x_6279:
[----:B------:R-:W-:Y:S01]  /*9c70*/  IMAD R96, R17, 0x8, R16 ;  /* 0x0000000811607824 */ /* 0x000fe200078e0210 */
[----:B------:R-:W-:Y:S01]  /*9c80*/  SHF.L.U32 R97, R209, 0x1f, RZ ;  /* 0x0000001fd1617819 */ /* 0x000fe200000006ff */
[----:B------:R-:W-:Y:S01]  /*9c90*/  IMAD R39, R24, -0x70, R2 ;  /* 0xffffff9018277824 */ /* 0x000fe200078e0202 */
[----:B------:R-:W-:Y:S02]  /*9ca0*/  BSSY B1, `(.L_x_6280) ;  /* 0x0000004000017945 */ /* 0x000fe40003800000 */
[----:B------:R-:W1:Y:S02]  /*9cb0*/  SYNCS.PHASECHK.TRANS64.TRYWAIT P3, [R96+URZ+0x36890], R97 ;  /* 0x03689061600075a7 */ /* 0x000e64000806017f */
[----:B------:R-:W-:Y:S01]  /*9cc0*/  VIMNMX R39, R39, 0x70, PT ;  /* 0x0000007027277848 */ /* 0x000fe20003fe0100 */
[----:B-1----:R-:W-:Y:S06]  /*9cd0*/  @!P3 BRA `(.L_x_6281) ;  /* 0x0000023000ccb947 */ /* 0x002fec0003800000 */
.L_x_6581:
[----:B------:R-:W-:Y:S05]  /*9ce0*/  BSYNC B1 ;  /* 0x0000000000017941 */ /* 0x000fea0003800000 */
.L_x_6280:
        /* <DEDUP_REMOVED lines=21> */
.L_x_6283:
[----:B------:R-:W-:Y:S05]  /*9e40*/  BSYNC B1 ;  /* 0x0000000000017941 */ /* 0x000fea0003800000 */
.L_x_6282:
        /* <DEDUP_REMOVED lines=20> */
.L_x_6227:
[----:B------:R-:W-:Y:S05]  /*9f90*/  BSYNC B0 ;  /* 0x0000000000007941 */ /* 0x000fea0003800000 */
.L_x_6193:
        /* <DEDUP_REMOVED lines=17> */
.L_x_6285:
[----:B------:R-:W-:Y:S05]  /*a0b0*/  BSYNC B0 ;  /* 0x0000000000007941 */ /* 0x000fea0003800000 */
.L_x_6284:
[----:B------:R-:W1:Y:S01]  /*a0c0*/  SYNCS.PHASECHK.TRANS64.TRYWAIT P2, [R96+URZ+0x368b0], R97 ;  /* 0x0368b061600075a7 */ /* 0x000e62000804017f */
[----:B------:R-:W-:Y:S01]  /*a0d0*/  ULDC.64 UR4, c[0x0][0x318] ;  /* 0x0000c60000047ab9 */ /* 0x000fe20000000a00 */
[----:B------:R-:W-:Y:S01]  /*a0e0*/  ULDC.64 UR6, c[0x0][0x328] ;  /* 0x0000ca0000067ab9 */ /* 0x000fe20000000a00 */
[----:B0-----:R-:W-:Y:S01]  /*a0f0*/  IMAD.U32 R40, RZ, RZ, UR4 ;  /* 0x00000004ff287e24 */ /* 0x001fe2000f8e00ff */
[----:B------:R-:W-:Y:S01]  /*a100*/  MOV R42, UR6 ;  /* 0x00000006002a7c02 */ /* 0x000fe20008000f00 */
[----:B------:R-:W-:Y:S01]  /*a110*/  IMAD.U32 R41, RZ, RZ, UR7 ;  /* 0x00000007ff297e24 */ /* 0x000fe2000f8e00ff */
[----:B------:R-:W-:Y:S02]  /*a120*/  BSSY B0, `(.L_x_6286) ;  /* 0x0000007000007945 */ /* 0x000fe40003800000 */
[----:B------:R0:W-:Y:S04]  /*a130*/  STL [R1+0x40], R40 ;  /* 0x0000402801007387 */ /* 0x0001e80000100800 */
[----:B------:R2:W-:Y:S01]  /*a140*/  STL [R1+0x48], R42 ;  /* 0x0000482a01007387 */ /* 0x0005e20000100800 */
[----:B0-----:R-:W-:-:S05]  /*a150*/  IMAD.U32 R40, RZ, RZ, UR5 ;  /* 0x00000005ff287e24 */ /* 0x001fca000f8e00ff */
[----:B------:R2:W-:Y:S04]  /*a160*/  STL [R1+0xc], R40 ;  /* 0x00000c2801007387 */ /* 0x0005e80000100800 */
[----:B------:R2:W-:Y:S02]  /*a170*/  STL [R1+0x44], R41 ;  /* 0x0000442901007387 */ /* 0x0005e40000100800 */
[----:B-12---:R-:W-:Y:S05]  /*a180*/  @!P2 BRA `(.L_x_6287) ;  /* 0x0000022c00b4a947 */ /* 0x006fea0003800000 */
.L_x_6582:
[----:B------:R-:W-:Y:S05]  /*a190*/  BSYNC B0 ;  /* 0x0000000000007941 */ /* 0x000fea0003800000 */
.L_x_6286:
        /* <DEDUP_REMOVED lines=10> */
[----:B------:R-:W-:Y:S01]  /*a240*/  R2UR UR4, R50 ;  /* 0x00000000320472ca */ /* 0x000fe200000e0000 */
[----:B------:R-:W-:Y:S01]  /*a250*/  IMAD.MOV.U32 R41, RZ, RZ, R36 ;  /* 0x000000ffff297224 */ /* 0x000fe200078e0024 */
[----:B------:R-:W-:Y:S02]  /*a260*/  R2UR UR6, R49 ;  /* 0x00000000310672ca */ /* 0x000fe400000e0000 */
[----:B------:R-:W-:-:S07]  /*a270*/  R2UR UR5, R48 ;  /* 0x00000000300572ca */ /* 0x000fce00000e0000 */
        /* <DEDUP_REMOVED lines=25> */
.L_x_6289:
[----:B------:R-:W-:Y:S05]  /*a410*/  BSYNC B0 ;  /* 0x0000000000007941 */ /* 0x000fea0003800000 */
.L_x_6288:
[----:B------:R-:W-:Y:S01]  /*a420*/  ISETP.GE.AND P2, PT, R237, R39, PT ;  /* 0x00000027ed00720c */ /* 0x000fe20003f46270 */
[----:B------:R-:W-:-:S12]  /*a430*/  BSSY B0, `(.L_x_6290) ;  /* 0x0000023000007945 */ /* 0x000fd80003800000 */
[----:B------:R-:W-:Y:S05]  /*a440*/  @P2 BRA `(.L_x_6291) ;  /* 0x0000000000842947 */ /* 0x000fea0003800000 */
[----:B-----5:R-:W-:Y:S01]  /*a450*/  R2UR UR7, R51 ;  /* 0x00000000330772ca */ /* 0x020fe200000e0000 */
[----:B-1----:R-:W-:Y:S01]  /*a460*/  IMAD.MOV.U32 R40, RZ, RZ, R112 ;  /* 0x000000ffff287224 */ /* 0x002fe200078e0070 */
[----:B------:R-:W-:Y:S01]  /*a470*/  R2UR UR4, R50 ;  /* 0x00000000320472ca */ /* 0x000fe200000e0000 */
[----:B------:R-:W-:Y:S01]  /*a480*/  IMAD.MOV.U32 R41, RZ, RZ, R36 ;  /* 0x000000ffff297224 */ /* 0x000fe200078e0024 */
[----:B------:R-:W-:Y:S02]  /*a490*/  IADD3 R39, P2, R44, 0x40, RZ ;  /* 0x000000402c277810 */ /* 0x000fe40007f5e0ff */
[----:B------:R-:W-:Y:S02]  /*a4a0*/  R2UR UR6, R49 ;  /* 0x00000000310672ca */ /* 0x000fe400000e0000 */
[----:B------:R-:W-:Y:S02]  /*a4b0*/  IADD3.X R44, RZ, R45, RZ, P2, !PT ;  /* 0x0000002dff2c7210 */ /* 0x000fe400017fe4ff */
        /* <DEDUP_REMOVED lines=26> */
.L_x_6291:
[----:B------:R-:W-:Y:S05]  /*a660*/  BSYNC B0 ;  /* 0x0000000000007941 */ /* 0x000fea0003800000 */
.L_x_6290:
[----:B------:R-:W3:Y:S01]  /*a670*/  LDL R37, [R1+0x8] ;  /* 0x0000080001257983 */ /* 0x000ee20000100800 */
[----:B0-----:R-:W-:Y:S01]  /*a680*/  @!P3 VIADD R96, R96, 0x368c0 ;  /* 0x000368c06060b836 */ /* 0x001fe20000000000 */
        /* <DEDUP_REMOVED lines=12> */
[----:B------:R-:W-:Y:S02]  /*a750*/  SEL R38, RZ, 0x1, P3 ;  /* 0x00000001ff267807 */ /* 0x000fe40001800000 */
[----:B------:R-:W-:Y:S02]  /*a760*/  SEL R17, R17, RZ, P3 ;  /* 0x000000ff11117207 */ /* 0x000fe40001800000 */
[----:B------:R-:W-:Y:S02]  /*a770*/  LOP3.LUT R209, R209, R38, RZ, 0x3c, !PT ;  /* 0x00000026d1d17212 */ /* 0x000fe400078e3cff */
[----:B---3--:R-:W-:-:S13]  /*a780*/  LOP3.LUT P4, RZ, R37, 0x2, RZ, 0xc0, !PT ;  /* 0x0000000225ff7812 */ /* 0x008fda000788c0ff */
[----:B0-----:R-:W-:Y:S05]  /*a790*/  @P4 BRA `(.L_x_6292) ;  /* 0xffffff8000704947 */ /* 0x001fea000383ffff */
.L_x_6188:
[----:B------:R-:W0:Y:S01]  /*a7a0*/  LDC R0, c[0x0][0x448] ;  /* 0x00011200ff007b82 */ /* 0x000e220000000800 */
[----:B------:R-:W-:Y:S01]  /*a7b0*/  IADD3 R2, R222, 0x7f, RZ ;  /* 0x0000007fde027810 */ /* 0x000fe20007ffe0ff */
[----:B------:R-:W-:Y:S01]  /*a7c0*/  BSSY B0, `(.L_x_6293) ;  /* 0x0000044000007945 */ /* 0x000fe20003800000 */
        /* <DEDUP_REMOVED lines=15> */
[----:B------:R-:W-:Y:S02]  /*a8c0*/  MOV R95, RZ ;  /* 0x000000ff005f7202 */ /* 0x000fe40000000f00 */
[----:B------:R-:W-:Y:S02]  /*a8d0*/  CS2R R90, SRZ ;  /* 0x00000000005a7805 */ /* 0x000fe4000001ff00 */
[----:B------:R-:W-:Y:S02]  /*a8e0*/  CS2R R92, SRZ ;  /* 0x00000000005c7805 */ /* 0x000fe4000001ff00 */
[----:B------:R-:W-:Y:S01]  /*a8f0*/  CS2R R88, SRZ ;  /* 0x0000000000587805 */ /* 0x000fe2000001ff00 */
[----:B------:R-:W-:Y:S01]  /*a900*/  IMAD.MOV.U32 R87, RZ, RZ, RZ ;  /* 0x000000ffff577224 */ /* 0x000fe200078e00ff */
[----:B------:R-:W-:-:S02]  /*a910*/  CS2R R82, SRZ ;  /* 0x0000000000527805 */ /* 0x000fc4000001ff00 */
[----:B0-----:R-:W-:Y:S02]  /*a920*/  ISETP.NE.AND P0, PT, R0, 0x1, PT ;  /* 0x000000010000780c */ /* 0x001fe40003f05270 */
        /* <DEDUP_REMOVED lines=12> */
[----:B------:R-:W0:Y:S01]  /*a9f0*/  @P0 LDC R3, c[0x0][0x44c] ;  /* 0x00011300ff030b82 */ /* 0x000e220000000800 */
[----:B------:R-:W-:Y:S02]  /*aa00*/  CS2R R130, SRZ ;  /* 0x0000000000827805 */ /* 0x000fe4000001ff00 */
[----:B------:R-:W-:Y:S02]  /*aa10*/  CS2R R56, SRZ ;  /* 0x0000000000387805 */ /* 0x000fe4000001ff00 */
[----:B------:R-:W-:Y:S02]  /*aa20*/  CS2R R120, SRZ ;  /* 0x0000000000787805 */ /* 0x000fe4000001ff00 */
[----:B------:R-:W-:Y:S02]  /*aa30*/  CS2R R52, SRZ ;  /* 0x0000000000347805 */ /* 0x000fe4000001ff00 */
[----:B------:R-:W-:-:S02]  /*aa40*/  CS2R R132, SRZ ;  /* 0x0000000000847805 */ /* 0x000fc4000001ff00 */
[----:B-----5:R-:W-:Y:S02]  /*aa50*/  CS2R R48, SRZ ;  /* 0x0000000000307805 */ /* 0x020fe4000001ff00 */
[----:B------:R-:W-:Y:S01]  /*aa60*/  CS2R R122, SRZ ;  /* 0x00000000007a7805 */ /* 0x000fe2000001ff00 */
[----:B------:R-:W3:Y:S01]  /*aa70*/  @P0 LDC R0, c[0x0][0x450] ;  /* 0x00011400ff000b82 */ /* 0x000ee20000000800 */
[----:B--2---:R-:W-:Y:S02]  /*aa80*/  CS2R R44, SRZ ;  /* 0x00000000002c7805 */ /* 0x004fe4000001ff00 */
[----:B------:R-:W-:Y:S02]  /*aa90*/  CS2R R134, SRZ ;  /* 0x0000000000867805 */ /* 0x000fe4000001ff00 */
[----:B-1----:R-:W-:Y:S02]  /*aaa0*/  CS2R R40, SRZ ;  /* 0x0000000000287805 */ /* 0x002fe4000001ff00 */
[----:B------:R-:W-:-:S02]  /*aab0*/  CS2R R124, SRZ ;  /* 0x00000000007c7805 */ /* 0x000fc4000001ff00 */
[----:B------:R-:W-:Y:S02]  /*aac0*/  CS2R R36, SRZ ;  /* 0x0000000000247805 */ /* 0x000fe4000001ff00 */
[----:B------:R-:W-:Y:S02]  /*aad0*/  CS2R R136, SRZ ;  /* 0x0000000000887805 */ /* 0x000fe4000001ff00 */
[----:B------:R-:W-:Y:S02]  /*aae0*/  CS2R R32, SRZ ;  /* 0x0000000000207805 */ /* 0x000fe4000001ff00 */
[----:B------:R-:W-:Y:S02]  /*aaf0*/  CS2R R10, SRZ ;  /* 0x00000000000a7805 */ /* 0x000fe4000001ff00 */
[----:B------:R-:W-:Y:S01]  /*ab00*/  CS2R R28, SRZ ;  /* 0x00000000001c7805 */ /* 0x000fe2000001ff00 */
[----:B------:R-:W-:Y:S02]  /*ab10*/  IMAD.MOV.U32 R138, RZ, RZ, RZ ;  /* 0x000000ffff8a7224 */ /* 0x000fe400078e00ff */
[----:B0-----:R-:W-:-:S05]  /*ab20*/  @P0 IMAD.HI.U32 R3, R2, R3, RZ ;  /* 0x0000000302030227 */ /* 0x001fca00078e00ff */
[----:B---3--:R-:W-:Y:S02]  /*ab30*/  @P0 SHF.R.U32.HI R2, RZ, R0, R3 ;  /* 0x00000000ff020219 */ /* 0x008fe40000011603 */
[----:B------:R-:W-:-:S03]  /*ab40*/  PLOP3.LUT P0, PT, PT, PT, PT, 0x80, 0x0 ;  /* 0x000000000000781c */ /* 0x000fc60003f0f070 */
[----:B------:R-:W-:Y:S02]  /*ab50*/  IMAD.IADD R3, R149, 0x1, R2 ;  /* 0x0000000195037824 */ /* 0x000fe400078e0202 */
[----:B------:R-:W-:-:S04]  /*ab60*/  IMAD.MOV.U32 R2, RZ, RZ, RZ ;  /* 0x000000ffff027224 */ /* 0x000fc800078e00ff */
[----:B------:R-:W-:-:S05]  /*ab70*/  IMAD.HI R2, R3, -0x6db6db6d, R2 ;  /* 0x9249249303027827 */ /* 0x000fca00078e0202 */
[----:B------:R-:W-:-:S04]  /*ab80*/  SHF.R.U32.HI R3, RZ, 0x1f, R2 ;  /* 0x0000001fff037819 */ /* 0x000fc80000011602 */
[----:B------:R-:W-:Y:S01]  /*ab90*/  LEA.HI.SX32 R5, R2, R3, 0x1a ;  /* 0x0000000302057211 */ /* 0x000fe200078fd2ff */
[----:B------:R-:W-:-:S03]  /*aba0*/  IMAD.MOV.U32 R3, RZ, RZ, RZ ;  /* 0x000000ffff037224 */ /* 0x000fc600078e00ff */
[----:B------:R-:W-:-:S04]  /*abb0*/  VIMNMX R2, R150, R5, PT ;  /* 0x0000000596027248 */ /* 0x000fc80003fe0100 */
[----:B------:R-:W-:Y:S01]  /*abc0*/  ISETP.GE.AND P1, PT, R2, 0x1, PT ;  /* 0x000000010200780c */ /* 0x000fe20003f26270 */
[----:B------:R-:W-:-:S12]  /*abd0*/  @P2 BRA `(.L_x_6294) ;  /* 0x0000000000082947 */ /* 0x000fd80003800000 */
[----:B------:R-:W0:Y:S02]  /*abe0*/  FENCE.VIEW.ASYNC.G ;  /* 0x00000000000073c6 */ /* 0x000e240000000100 */
[----:B0-----:R-:W-:Y:S06]  /*abf0*/  BAR.ARV 0xc, 0x180 ;  /* 0x0306000000007b1d */ /* 0x001fec0000002000 */
.L_x_6294:
[----:B------:R-:W-:Y:S05]  /*ac00*/  BSYNC B0 ;  /* 0x0000000000007941 */ /* 0x000fea0003800000 */
.L_x_6293:
[----:B------:R-:W-:Y:S02]  /*ac10*/  IMAD.MOV.U32 R4, RZ, RZ, RZ ;  /* 0x000000ffff047224 */ /* 0x000fe400078e00ff */
[----:B------:R-:W-:Y:S01]  /*ac20*/  IMAD.MOV.U32 R0, RZ, RZ, RZ ;  /* 0x000000ffff007224 */ /* 0x000fe200078e00ff */
        /* <DEDUP_REMOVED lines=34> */
.L_x_6296:
        /* <DEDUP_REMOVED lines=12> */
.L_x_6300:
[----:B-1----:R1:W2:Y:S02]  /*af10*/  SYNCS.PHASECHK.TRANS64.TRYWAIT P0, [R16+URZ+0x36800], R3 ;  /* 0x03680003100075a7 */ /* 0x0022a4000800017f */
[----:B--2---:R-:W-:Y:S05]  /*af20*/  @!P0 NANOSLEEP.SYNCS 0x989680 ;  /* 0x009896800000895d */ /* 0x004fea0003900000 */
[----:B------:R-:W2:Y:S02]  /*af30*/  @!P0 SYNCS.PHASECHK.TRANS64 P0, [R16+URZ+0x36800], R3 ;  /* 0x03680003100085a7 */ /* 0x000ea4000800007f */
[----:B--2---:R-:W-:Y:S05]  /*af40*/  @!P0 BRA `(.L_x_6300) ;  /* 0xfffffffc00f08947 */ /* 0x004fea000383ffff */
.L_x_6299:
[----:B------:R-:W-:Y:S05]  /*af50*/  BSYNC B0 ;  /* 0x0000000000007941 */ /* 0x000fea0003800000 */
.L_x_6298:
[----:B------:R-:W-:Y:S05]  /*af60*/  BRA `(.L_x_6301) ;  /* 0x0000006c00d07947 */ /* 0x000fea0003800000 */
.L_x_6297:
[----:B------:R-:W2:Y:S01]  /*af70*/  LDL R0, [R1+0x88] ;  /* 0x0000880001007983 */ /* 0x000ea20000100800 */
[----:B------:R-:W-:Y:S01]  /*af80*/  ULDC.64 UR6, c[0x0][0x408] ;  /* 0x0001020000067ab9 */ /* 0x000fe20000000a00 */
[----:B--2---:R-:W-:Y:S02]  /*af90*/  R2UR UR4, R0 ;  /* 0x00000000000472ca */ /* 0x004fe400000e0000 */
[----:B------:R-:W-:-:S05]  /*afa0*/  SHF.R.S32.HI R0, RZ, 0x1f, R144 ;  /* 0x0000001fff007819 */ /* 0x000fca0000011490 */
[----:B------:R-:W-:-:S04]  /*afb0*/  IMAD R5, R0, UR6, RZ ;  /* 0x0000000600057c24 */ /* 0x000fc8000f8e02ff */
[----:B------:R-:W-:Y:S02]  /*afc0*/  IMAD R5, R144, UR7, R5 ;  /* 0x0000000790057c24 */ /* 0x000fe4000f8e0205 */
[----:B------:R-:W-:-:S03]  /*afd0*/  ULOP3.LUT UP0, URZ, UR4, 0x3ff, URZ, 0xc0, !UPT ;  /* 0x000003ff043f7892 */ /* 0x000fc6000f80c03f */
[----:B------:R-:W-:Y:S02]  /*afe0*/  ULDC.64 UR4, c[0x0][0x3f8] ;  /* 0x0000fe0000047ab9 */ /* 0x000fe40000000a00 */
[----:B------:R-:W-:Y:S01]  /*aff0*/  IMAD R3, R0, UR4, RZ ;  /* 0x0000000400037c24 */ /* 0x000fe2000f8e02ff */
[----:B------:R-:W-:Y:S01]  /*b000*/  PLOP3.LUT P0, PT, PT, PT, UP0, 0x80, 0x0 ;  /* 0x000000000000781c */ /* 0x000fe20003f0f008 */
[----:B------:R-:W-:-:S04]  /*b010*/  IMAD.WIDE.U32 R24, R144, UR4, RZ ;  /* 0x0000000490187c25 */ /* 0x000fc8000f8e00ff */
[C---:B------:R-:W-:Y:S02]  /*b020*/  IMAD R3, R144.reuse, UR5, R3 ;  /* 0x0000000590037c24 */ /* 0x040fe4000f8e0203 */
[----:B------:R-:W-:-:S04]  /*b030*/  IMAD.WIDE.U32 R144, R144, UR6, RZ ;  /* 0x0000000690907c25 */ /* 0x000fc8000f8e00ff */
[----:B------:R-:W-:Y:S01]  /*b040*/  IMAD.IADD R27, R3, 0x1, R25 ;  /* 0x00000001031b7824 */ /* 0x000fe200078e0219 */
[----:B------:R-:W-:Y:S01]  /*b050*/  IADD3 R29, R5, R145, RZ ;  /* 0x00000091051d7210 */ /* 0x000fe20007ffe0ff */
        /* <DEDUP_REMOVED lines=17> */
.L_x_6302:
[----:B------:R-:W-:Y:S01]  /*b170*/  ULDC.U8 UR4, c[0x0][0x410] ;  /* 0x0001040000047ab9 */ /* 0x000fe20000000000 */
[----:B------:R-:W-:Y:S01]  /*b180*/  BSSY B0, `(.L_x_6303) ;  /* 0x00006ca000007945 */ /* 0x000fe20003800000 */
[----:B------:R-:W-:Y:S01]  /*b190*/  ISETP.NE.AND P0, PT, RZ, UR4, PT ;  /* 0x00000004ff007c0c */ /* 0x000fe2000bf05270 */
[----:B------:R-:W-:-:S12]  /*b1a0*/  IMAD.IADD R10, R204, 0x1, R222 ;  /* 0x00000001cc0a7824 */ /* 0x000fd800078e02de */
[----:B------:R-:W-:Y:S05]  /*b1b0*/  @!P0 BRA `(.L_x_6304) ;  /* 0x0000003400b08947 */ /* 0x000fea0003800000 */
[----:B------:R-:W0:Y:S01]  /*b1c0*/  LDC R63, c[0x0][0x448] ;  /* 0x00011200ff3f7b82 */ /* 0x000e220000000800 */
[----:B------:R-:W1:Y:S01]  /*b1d0*/  S2R R21, SR_TID.X ;  /* 0x0000000000157919 */ /* 0x000e620000002100 */
[----:B------:R-:W-:Y:S01]  /*b1e0*/  ULDC.64 UR4, c[0x0][0x3f8] ;  /* 0x0000fe0000047ab9 */ /* 0x000fe20000000a00 */
[----:B------:R-:W-:Y:S01]  /*b1f0*/  ULDC.64 UR6, c[0x0][0x408] ;  /* 0x0001020000067ab9 */ /* 0x000fe20000000a00 */
[----:B------:R-:W-:Y:S02]  /*b200*/  IMAD.MOV.U32 R8, RZ, RZ, R24 ;  /* 0x000000ffff087224 */ /* 0x000fe400078e0018 */
[----:B------:R-:W-:Y:S02]  /*b210*/  IMAD.MOV.U32 R9, RZ, RZ, R27 ;  /* 0x000000ffff097224 */ /* 0x000fe400078e001b */
[----:B------:R-:W-:Y:S02]  /*b220*/  IMAD.MOV.U32 R12, RZ, RZ, R144 ;  /* 0x000000ffff0c7224 */ /* 0x000fe400078e0090 */
[----:B------:R-:W-:Y:S01]  /*b230*/  IMAD.MOV.U32 R13, RZ, RZ, R29 ;  /* 0x000000ffff0d7224 */ /* 0x000fe200078e001d */
[----:B0-----:R-:W-:Y:S01]  /*b240*/  ISETP.NE.AND P0, PT, R63, 0x1, PT ;  /* 0x000000013f00780c */ /* 0x001fe20003f05270 */
[----:B-1----:R-:W-:-:S12]  /*b250*/  VIADD R21, R21, 0xffffff80 ;  /* 0xffffff8015157836 */ /* 0x002fd80000000000 */
[----:B------:R-:W0:Y:S01]  /*b260*/  @P0 LDC R0, c[0x0][0x44c] ;  /* 0x00011300ff000b82 */ /* 0x000e220000000800 */
[----:B------:R-:W-:-:S04]  /*b270*/  SHF.R.S32.HI R20, RZ, 0x1f, R21 ;  /* 0x0000001fff147819 */ /* 0x000fc80000011415 */
[----:B------:R-:W-:-:S03]  /*b280*/  LEA.HI R20, R20, R21, RZ, 0x2 ;  /* 0x0000001514147211 */ /* 0x000fc600078f10ff */
[----:B------:R-:W1:Y:S01]  /*b290*/  @P0 LDC R5, c[0x0][0x450] ;  /* 0x00011400ff050b82 */ /* 0x000e620000000800 */
[----:B------:R-:W-:-:S04]  /*b2a0*/  LOP3.LUT R20, R20, 0xfffffffc, RZ, 0xc0, !PT ;  /* 0xfffffffc14147812 */ /* 0x000fc800078ec0ff */
[----:B------:R-:W-:-:S05]  /*b2b0*/  IADD3 R20, R21, -R20, RZ ;  /* 0x8000001415147210 */ /* 0x000fca0007ffe0ff */
[----:B------:R-:W-:-:S04]  /*b2c0*/  IMAD R3, R20, 0x40, R10 ;  /* 0x0000004014037824 */ /* 0x000fc800078e020a */
        /* <DEDUP_REMOVED lines=23> */
.L_x_6588:
        /* <DEDUP_REMOVED lines=16> */
[----:B------:R-:W3:Y:S01]  /*b540*/  LDL R15, [R1+0x70] ;  /* 0x00007000010f7983 */ /* 0x000ee20000100800 */
[----:B------:R-:W-:-:S03]  /*b550*/  ULDC UR4, c[0x0][0x3f4] ;  /* 0x0000fd0000047ab9 */ /* 0x000fc60000000800 */
[----:B------:R-:W3:Y:S04]  /*b560*/  LDL R12, [R1+0x6c] ;  /* 0x00006c00010c7983 */ /* 0x000ee80000100800 */
[----:B------:R-:W3:Y:S04]  /*b570*/  LDL R13, [R1+0x68] ;  /* 0x00006800010d7983 */ /* 0x000ee80000100800 */
[----:B------:R-:W3:Y:S04]  /*b580*/  LDL R11, [R1+0x64] ;  /* 0x00006400010b7983 */ /* 0x000ee80000100800 */
[----:B------:R-:W3:Y:S01]  /*b590*/  LDL R9, [R1+0x60] ;  /* 0x0000600001097983 */ /* 0x000ee20000100800 */
[----:B------:R-:W-:-:S02]  /*b5a0*/  ISETP.GE.AND P3, PT, R213, UR4, PT ;  /* 0x00000004d5007c0c */ /* 0x000fc4000bf66270 */
[----:B------:R-:W-:Y:S02]  /*b5b0*/  CS2R R60, SRZ ;  /* 0x00000000003c7805 */ /* 0x000fe4000001ff00 */
[----:B------:R-:W-:Y:S02]  /*b5c0*/  ISETP.GE.AND P2, PT, R211, UR4, PT ;  /* 0x00000004d3007c0c */ /* 0x000fe4000bf46270 */
[----:B------:R-:W-:Y:S02]  /*b5d0*/  CS2R R58, SRZ ;  /* 0x00000000003a7805 */ /* 0x000fe4000001ff00 */
[----:B------:R-:W-:Y:S02]  /*b5e0*/  ISETP.GE.AND P1, PT, R212, UR4, PT ;  /* 0x00000004d4007c0c */ /* 0x000fe4000bf26270 */
[----:B------:R-:W-:Y:S02]  /*b5f0*/  ISETP.GE.AND P0, PT, R210, UR4, PT ;  /* 0x00000004d2007c0c */ /* 0x000fe4000bf06270 */
[----:B------:R-:W-:Y:S01]  /*b600*/  ISETP.GE.AND P4, PT, R22, UR4, PT ;  /* 0x0000000416007c0c */ /* 0x000fe2000bf86270 */
[----:B------:R-:W-:-:S04]  /*b610*/  @!P3 IMAD.SHL.U32 R27, R213, 0x2, RZ ;  /* 0x00000002d51bb824 */ /* 0x000fc800078e00ff */
[----:B------:R-:W-:-:S04]  /*b620*/  @!P2 IMAD.SHL.U32 R31, R211, 0x2, RZ ;  /* 0x00000002d31fa824 */ /* 0x000fc800078e00ff */
[----:B------:R-:W-:Y:S01]  /*b630*/  @!P1 IMAD.SHL.U32 R35, R212, 0x2, RZ ;  /* 0x00000002d4239824 */ /* 0x000fe200078e00ff */
[-C--:B--2---:R-:W-:Y:S01]  /*b640*/  @!P3 IADD3 R24, P6, R0, R27.reuse, RZ ;  /* 0x0000001b0018b210 */ /* 0x084fe20007fde0ff */
[----:B------:R-:W-:Y:S01]  /*b650*/  @!P0 IMAD.SHL.U32 R65, R210, 0x2, RZ ;  /* 0x00000002d2418824 */ /* 0x000fe200078e00ff */
[----:B----4-:R-:W-:Y:S02]  /*b660*/  @!P3 IADD3 R26, P5, R14, R27, RZ ;  /* 0x0000001b0e1ab210 */ /* 0x010fe40007fbe0ff */
        /* <DEDUP_REMOVED lines=8> */
[----:B---3--:R-:W-:Y:S01]  /*b6f0*/  @!P3 SHF.L.U64.HI R20, R213, 0x1, R15 ;  /* 0x00000001d514b819 */ /* 0x008fe2000001020f */
[----:B------:R-:W-:Y:S01]  /*b700*/  @!P4 IMAD.MOV.U32 R15, RZ, RZ, R5 ;  /* 0x000000ffff0fc224 */ /* 0x000fe200078e0005 */
[----:B------:R-:W-:-:S03]  /*b710*/  @!P2 SHF.L.U64.HI R12, R211, 0x1, R12 ;  /* 0x00000001d30ca819 */ /* 0x000fc6000001020c */
[----:B-1----:R-:W-:Y:S01]  /*b720*/  @!P3 IMAD.X R25, R3, 0x1, R20, P6 ;  /* 0x000000010319b824 */ /* 0x002fe200030e0614 */
[-C--:B------:R-:W-:Y:S02]  /*b730*/  @!P2 IADD3 R28, P6, R0, R31.reuse, RZ ;  /* 0x0000001f001ca210 */ /* 0x080fe40007fde0ff */
[----:B------:R-:W-:Y:S02]  /*b740*/  @!P3 IADD3.X R27, R5, R20, RZ, P5, !PT ;  /* 0x00000014051bb210 */ /* 0x000fe40002ffe4ff */
[----:B------:R-:W-:Y:S01]  /*b750*/  @!P2 IADD3 R30, P5, R14, R31, RZ ;  /* 0x0000001f0e1ea210 */ /* 0x000fe20007fbe0ff */
[--C-:B------:R-:W-:Y:S01]  /*b760*/  @!P2 IMAD.X R29, R3, 0x1, R12.reuse, P6 ;  /* 0x00000001031da824 */ /* 0x100fe200030e060c */
[----:B------:R-:W-:Y:S01]  /*b770*/  @!P1 SHF.L.U64.HI R20, R212, 0x1, R13 ;  /* 0x00000001d4149819 */ /* 0x000fe2000001020d */
[----:B------:R1:W5:Y:S01]  /*b780*/  @!P3 LD.E.64 R54, desc[UR60][R24.64] ;  /* 0x0000003c1836b980 */ /* 0x000362000c101b00 */
[-C--:B------:R-:W-:Y:S01]  /*b790*/  @!P1 IADD3 R32, P6, R0, R35.reuse, RZ ;  /* 0x0000002300209210 */ /* 0x080fe20007fde0ff */
[----:B------:R-:W-:Y:S01]  /*b7a0*/  @!P2 IMAD.X R31, R5, 0x1, R12, P5 ;  /* 0x00000001051fa824 */ /* 0x000fe200028e060c */
[----:B------:R-:W-:Y:S01]  /*b7b0*/  ISETP.GE.AND P5, PT, R214, UR4, PT ;  /* 0x00000004d6007c0c */ /* 0x000fe2000bfa6270 */
[----:B------:R-:W-:Y:S01]  /*b7c0*/  @!P4 IMAD.MOV.U32 R12, RZ, RZ, R0 ;  /* 0x000000ffff0cc224 */ /* 0x000fe200078e0000 */
[----:B------:R-:W-:Y:S01]  /*b7d0*/  @!P0 SHF.L.U64.HI R38, R210, 0x1, R11 ;  /* 0x00000001d2268819 */ /* 0x000fe2000001020b */
[----:B------:R-:W-:Y:S01]  /*b7e0*/  @!P1 IMAD.X R33, R3, 0x1, R20, P6 ;  /* 0x0000000103219824 */ /* 0x000fe200030e0614 */
[----:B------:R-:W-:Y:S01]  /*b7f0*/  @!P1 IADD3 R34, P6, R14, R35, RZ ;  /* 0x000000230e229210 */ /* 0x000fe20007fde0ff */
[----:B------:R1:W5:Y:S01]  /*b800*/  @!P3 LD.E.64 R56, desc[UR60][R26.64] ;  /* 0x0000003c1a38b980 */ /* 0x000362000c101b00 */
[----:B------:R-:W-:-:S03]  /*b810*/  @!P4 MOV R13, R3 ;  /* 0x00000003000dc202 */ /* 0x000fc60000000f00 */
[----:B------:R-:W-:Y:S01]  /*b820*/  @!P1 IMAD.X R35, R5, 0x1, R20, P6 ;  /* 0x0000000105239824 */ /* 0x000fe200030e0614 */
[-C--:B------:R-:W-:Y:S01]  /*b830*/  @!P0 IADD3 R40, P6, R0, R65.reuse, RZ ;  /* 0x0000004100288210 */ /* 0x080fe20007fde0ff */
[----:B------:R-:W-:Y:S01]  /*b840*/  @!P4 IMAD.WIDE R20, R22, 0x2, R14 ;  /* 0x000000021614c825 */ /* 0x000fe200078e020e */
[----:B------:R1:W5:Y:S03]  /*b850*/  @!P2 LD.E.64 R50, desc[UR60][R28.64] ;  /* 0x0000003c1c32a980 */ /* 0x000366000c101b00 */
[----:B------:R-:W-:Y:S01]  /*b860*/  @!P0 IMAD.X R41, R3, 0x1, R38, P6 ;  /* 0x0000000103298824 */ /* 0x000fe200030e0626 */
[----:B------:R-:W-:Y:S01]  /*b870*/  @!P0 IADD3 R64, P6, R14, R65, RZ ;  /* 0x000000410e408210 */ /* 0x000fe20007fde0ff */
[----:B------:R-:W-:Y:S01]  /*b880*/  @!P4 IMAD.WIDE R12, R22, 0x2, R12 ;  /* 0x00000002160cc825 */ /* 0x000fe200078e020c */
[----:B------:R1:W5:Y:S03]  /*b890*/  @!P4 LD.E.64 R58, desc[UR60][R20.64] ;  /* 0x0000003c143ac980 */ /* 0x000366000c101b00 */
[C---:B------:R-:W-:Y:S01]  /*b8a0*/  @!P5 IMAD.SHL.U32 R15, R214.reuse, 0x2, RZ ;  /* 0x00000002d60fd824 */ /* 0x040fe200078e00ff */
[----:B------:R1:W5:Y:S01]  /*b8b0*/  @!P4 LD.E.64 R60, desc[UR60][R12.64] ;  /* 0x0000003c0c3cc980 */ /* 0x000362000c101b00 */
[----:B------:R-:W-:Y:S01]  /*b8c0*/  @!P0 IMAD.X R65, R5, 0x1, R38, P6 ;  /* 0x0000000105418824 */ /* 0x000fe200030e0626 */
[----:B------:R-:W-:-:S02]  /*b8d0*/  @!P5 SHF.L.U64.HI R36, R214, 0x1, R9 ;  /* 0x00000001d624d819 */ /* 0x000fc40000010209 */
[-C--:B------:R-:W-:Y:S01]  /*b8e0*/  @!P5 IADD3 R14, P6, R14, R15.reuse, RZ ;  /* 0x0000000f0e0ed210 */ /* 0x080fe20007fde0ff */
[----:B------:R1:W5:Y:S01]  /*b8f0*/  @!P2 LD.E.64 R52, desc[UR60][R30.64] ;  /* 0x0000003c1e34a980 */ /* 0x000362000c101b00 */
[----:B------:R-:W-:Y:S02]  /*b900*/  @!P5 IADD3 R66, P4, R0, R15, RZ ;  /* 0x0000000f0042d210 */ /* 0x000fe40007f9e0ff */
[----:B------:R-:W-:Y:S01]  /*b910*/  CS2R R38, SRZ ;  /* 0x0000000000267805 */ /* 0x000fe2000001ff00 */
[----:B------:R-:W-:Y:S01]  /*b920*/  @!P5 IMAD.X R15, R5, 0x1, R36, P6 ;  /* 0x00000001050fd824 */ /* 0x000fe200030e0624 */
[----:B------:R-:W-:Y:S02]  /*b930*/  @!P5 IADD3.X R67, R3, R36, RZ, P4, !PT ;  /* 0x000000240343d210 */ /* 0x000fe400027fe4ff */
[----:B------:R-:W-:Y:S01]  /*b940*/  CS2R R36, SRZ ;  /* 0x0000000000247805 */ /* 0x000fe2000001ff00 */
[----:B------:R1:W5:Y:S04]  /*b950*/  @!P1 LD.E.64 R48, desc[UR60][R32.64] ;  /* 0x0000003c20309980 */ /* 0x000368000c101b00 */
[----:B------:R1:W5:Y:S04]  /*b960*/  @!P1 LD.E.64 R46, desc[UR60][R34.64] ;  /* 0x0000003c222e9980 */ /* 0x000368000c101b00 */
[----:B------:R1:W5:Y:S04]  /*b970*/  @!P0 LD.E.64 R44, desc[UR60][R40.64] ;  /* 0x0000003c282c8980 */ /* 0x000368000c101b00 */
[----:B------:R1:W5:Y:S04]  /*b980*/  @!P0 LD.E.64 R42, desc[UR60][R64.64] ;  /* 0x0000003c402a8980 */ /* 0x000368000c101b00 */
[----:B------:R1:W5:Y:S04]  /*b990*/  @!P5 LD.E.64 R38, desc[UR60][R66.64] ;  /* 0x0000003c4226d980 */ /* 0x000368000c101b00 */
[----:B------:R1:W5:Y:S02]  /*b9a0*/  @!P5 LD.E.64 R36, desc[UR60][R14.64] ;  /* 0x0000003c0e24d980 */ /* 0x000364000c101b00 */
.L_x_6307:
[----:B------:R-:W-:Y:S05]  /*b9b0*/  BSYNC B1 ;  /* 0x0000000000017941 */ /* 0x000fea0003800000 */
.L_x_6306:
[----:B--2--5:R-:W-:Y:S01]  /*b9c0*/  IMAD.MOV.U32 R0, RZ, RZ, R36 ;  /* 0x000000ffff007224 */ /* 0x024fe200078e0024 */
[----:B------:R-:W-:Y:S01]  /*b9d0*/  UMOV UR4, 0xffffffff ;  /* 0xffffffff00047882 */ /* 0x000fe20000000000 */
[----:B-1----:R-:W-:Y:S01]  /*b9e0*/  IMAD.MOV.U32 R3, RZ, RZ, R37 ;  /* 0x000000ffff037224 */ /* 0x002fe200078e0025 */
        /* <DEDUP_REMOVED lines=42> */
[----:B------:R1:W1:Y:S04]  /*bc90*/  SHFL.IDX PT, R5, R8, 0x1, 0x1c1f ;  /* 0x003c1f0008057f89 */ /* 0x00026800000e0000 */
[----:B0-----:R-:W0:Y:S02]  /*bca0*/  SHFL.IDX PT, R4, R4, 0x1, 0x1c1f ;  /* 0x003c1f0004047f89 */ /* 0x001e2400000e0000 */
.L_x_6594:
        /* <DEDUP_REMOVED lines=20> */
[----:B------:R-:W4:Y:S01]  /*bdf0*/  LDL R70, [R1+0x70] ;  /* 0x0000700001467983 */ /* 0x000f220000100800 */
[----:B------:R-:W-:-:S03]  /*be00*/  ULDC UR4, c[0x0][0x3f4] ;  /* 0x0000fd0000047ab9 */ /* 0x000fc60000000800 */
[----:B------:R-:W2:Y:S04]  /*be10*/  LDL R67, [R1+0x6c] ;  /* 0x00006c0001437983 */ /* 0x000ea80000100800 */
[----:B------:R-:W2:Y:S04]  /*be20*/  LDL R65, [R1+0x68] ;  /* 0x0000680001417983 */ /* 0x000ea80000100800 */
[----:B------:R-:W2:Y:S04]  /*be30*/  LDL R66, [R1+0x60] ;  /* 0x0000600001427983 */ /* 0x000ea80000100800 */
[----:B------:R-:W2:Y:S01]  /*be40*/  LDL R64, [R1+0x64] ;  /* 0x0000640001407983 */ /* 0x000ea20000100800 */
[----:B------:R-:W-:-:S02]  /*be50*/  ISETP.GE.AND P4, PT, R213, UR4, PT ;  /* 0x00000004d5007c0c */ /* 0x000fc4000bf86270 */
[----:B------:R-:W-:Y:S02]  /*be60*/  ISETP.GE.AND P3, PT, R211, UR4, PT ;  /* 0x00000004d3007c0c */ /* 0x000fe4000bf66270 */
[----:B------:R-:W-:Y:S02]  /*be70*/  ISETP.GE.AND P2, PT, R212, UR4, PT ;  /* 0x00000004d4007c0c */ /* 0x000fe4000bf46270 */
[----:B------:R-:W-:-:S07]  /*be80*/  ISETP.GE.AND P1, PT, R210, UR4, PT ;  /* 0x00000004d2007c0c */ /* 0x000fce000bf26270 */
[----:B------:R-:W-:Y:S02]  /*be90*/  @!P4 IMAD.SHL.U32 R9, R213, 0x2, RZ ;  /* 0x00000002d509c824 */ /* 0x000fe400078e00ff */
[----:B------:R-:W-:-:S03]  /*bea0*/  @!P3 IMAD.SHL.U32 R73, R211, 0x2, RZ ;  /* 0x00000002d349b824 */ /* 0x000fc600078e00ff */
[-C--:B---3--:R-:W-:Y:S02]  /*beb0*/  @!P4 IADD3 R10, P5, R0, R9.reuse, RZ ;  /* 0x00000009000ac210 */ /* 0x088fe40007fbe0ff */
[----:B0-----:R-:W-:Y:S02]  /*bec0*/  @!P4 IADD3 R8, P6, R4, R9, RZ ;  /* 0x000000090408c210 */ /* 0x001fe40007fde0ff */
[----:B------:R-:W-:Y:S02]  /*bed0*/  @!P1 SHF.L.U32 R7, R210, 0x1, RZ ;  /* 0x00000001d2079819 */ /* 0x000fe400000006ff */
[----:B------:R-:W-:Y:S02]  /*bee0*/  CS2R R40, SRZ ;  /* 0x0000000000287805 */ /* 0x000fe4000001ff00 */
[----:B------:R-:W-:Y:S02]  /*bef0*/  CS2R R30, SRZ ;  /* 0x00000000001e7805 */ /* 0x000fe4000001ff00 */
[----:B------:R-:W-:-:S02]  /*bf00*/  CS2R R34, SRZ ;  /* 0x0000000000227805 */ /* 0x000fc4000001ff00 */
[----:B------:R-:W-:Y:S02]  /*bf10*/  CS2R R32, SRZ ;  /* 0x0000000000207805 */ /* 0x000fe4000001ff00 */
[----:B------:R-:W-:Y:S02]  /*bf20*/  CS2R R28, SRZ ;  /* 0x00000000001c7805 */ /* 0x000fe4000001ff00 */
[----:B------:R-:W-:Y:S02]  /*bf30*/  CS2R R26, SRZ ;  /* 0x00000000001a7805 */ /* 0x000fe4000001ff00 */
[----:B------:R-:W-:Y:S02]  /*bf40*/  CS2R R24, SRZ ;  /* 0x0000000000187805 */ /* 0x000fe4000001ff00 */
[----:B----4-:R-:W-:Y:S02]  /*bf50*/  @!P4 SHF.L.U64.HI R6, R213, 0x1, R70 ;  /* 0x00000001d506c819 */ /* 0x010fe40000010246 */
[----:B--2---:R-:W-:-:S03]  /*bf60*/  @!P3 SHF.L.U64.HI R12, R211, 0x1, R67 ;  /* 0x00000001d30cb819 */ /* 0x004fc60000010243 */
[--C-:B------:R-:W-:Y:S01]  /*bf70*/  @!P4 IMAD.X R11, R3, 0x1, R6.reuse, P5 ;  /* 0x00000001030bc824 */ /* 0x100fe200028e0606 */
[-C--:B------:R-:W-:Y:S01]  /*bf80*/  @!P3 IADD3 R76, P5, R0, R73.reuse, RZ ;  /* 0x00000049004cb210 */ /* 0x080fe20007fbe0ff */
[C---:B------:R-:W-:Y:S01]  /*bf90*/  @!P2 IMAD.SHL.U32 R67, R212.reuse, 0x2, RZ ;  /* 0x00000002d443a824 */ /* 0x040fe200078e00ff */
[----:B------:R-:W-:Y:S01]  /*bfa0*/  @!P2 SHF.L.U64.HI R14, R212, 0x1, R65 ;  /* 0x00000001d40ea819 */ /* 0x000fe20000010241 */
[----:B------:R-:W-:Y:S01]  /*bfb0*/  @!P4 IMAD.X R9, R5, 0x1, R6, P6 ;  /* 0x000000010509c824 */ /* 0x000fe200030e0606 */
[----:B------:R-:W-:Y:S01]  /*bfc0*/  @!P3 IADD3 R72, P6, R4, R73, RZ ;  /* 0x000000490448b210 */ /* 0x000fe20007fde0ff */
[--C-:B------:R-:W-:Y:S01]  /*bfd0*/  @!P3 IMAD.X R77, R3, 0x1, R12.reuse, P5 ;  /* 0x00000001034db824 */ /* 0x100fe200028e060c */
[-C--:B------:R-:W-:Y:S01]  /*bfe0*/  @!P2 IADD3 R70, P5, R0, R67.reuse, RZ ;  /* 0x000000430046a210 */ /* 0x080fe20007fbe0ff */
[----:B------:R0:W5:Y:S01]  /*bff0*/  @!P4 LD.E.64 R34, desc[UR60][R10.64] ;  /* 0x0000003c0a22c980 */ /* 0x000162000c101b00 */
[----:B------:R-:W-:Y:S01]  /*c000*/  MOV R74, R66 ;  /* 0x00000042004a7202 */ /* 0x000fe20000000f00 */
[----:B------:R-:W-:Y:S01]  /*c010*/  @!P3 IMAD.X R73, R5, 0x1, R12, P6 ;  /* 0x000000010549b824 */ /* 0x000fe200030e060c */
[----:B------:R-:W-:Y:S01]  /*c020*/  @!P1 SHF.L.U64.HI R20, R210, 0x1, R64 ;  /* 0x00000001d2149819 */ /* 0x000fe20000010240 */
[----:B------:R-:W-:Y:S01]  /*c030*/  @!P2 IMAD.X R71, R3, 0x1, R14, P5 ;  /* 0x000000010347a824 */ /* 0x000fe200028e060e */
[----:B------:R-:W-:Y:S01]  /*c040*/  @!P2 IADD3 R66, P6, R4, R67, RZ ;  /* 0x000000430442a210 */ /* 0x000fe20007fde0ff */
[----:B------:R-:W5:Y:S01]  /*c050*/  @!P4 LD.E.64 R32, desc[UR60][R8.64] ;  /* 0x0000003c0820c980 */ /* 0x000f62000c101b00 */
[----:B------:R-:W-:-:S03]  /*c060*/  @!P1 IADD3 R64, P5, R0, R7, RZ ;  /* 0x0000000700409210 */ /* 0x000fc60007fbe0ff */
[----:B------:R-:W-:Y:S01]  /*c070*/  @!P2 IMAD.X R67, R5, 0x1, R14, P6 ;  /* 0x000000010543a824 */ /* 0x000fe200030e060e */
[----:B------:R-:W-:Y:S01]  /*c080*/  ISETP.GE.AND P6, PT, R22, UR4, PT ;  /* 0x0000000416007c0c */ /* 0x000fe2000bfc6270 */
[--C-:B------:R-:W-:Y:S01]  /*c090*/  @!P1 IMAD.X R65, R3, 0x1, R20.reuse, P5 ;  /* 0x0000000103419824 */ /* 0x100fe200028e0614 */
[----:B------:R-:W-:Y:S02]  /*c0a0*/  @!P1 IADD3 R6, P5, R4, R7, RZ ;  /* 0x0000000704069210 */ /* 0x000fe40007fbe0ff */
[----:B0-----:R-:W-:Y:S01]  /*c0b0*/  CS2R R10, SRZ ;  /* 0x00000000000a7805 */ /* 0x001fe2000001ff00 */
[----:B------:R-:W5:Y:S02]  /*c0c0*/  @!P3 LD.E.64 R28, desc[UR60][R76.64] ;  /* 0x0000003c4c1cb980 */ /* 0x000f64000c101b00 */
[----:B------:R-:W-:Y:S01]  /*c0d0*/  @!P1 IMAD.X R7, R5, 0x1, R20, P5 ;  /* 0x0000000105079824 */ /* 0x000fe200028e0614 */
[----:B------:R-:W-:Y:S01]  /*c0e0*/  ISETP.GE.AND P5, PT, R214, UR4, PT ;  /* 0x00000004d6007c0c */ /* 0x000fe2000bfa6270 */
[----:B------:R-:W5:Y:S04]  /*c0f0*/  @!P3 LD.E.64 R26, desc[UR60][R72.64] ;  /* 0x0000003c481ab980 */ /* 0x000f68000c101b00 */
[----:B------:R-:W-:Y:S01]  /*c100*/  @!P6 MOV R12, R0 ;  /* 0x00000000000ce202 */ /* 0x000fe20000000f00 */
[----:B------:R-:W-:Y:S01]  /*c110*/  @!P6 IMAD.MOV.U32 R13, RZ, RZ, R3 ;  /* 0x000000ffff0de224 */ /* 0x000fe200078e0003 */
[----:B------:R-:W5:Y:S01]  /*c120*/  @!P2 LD.E.64 R24, desc[UR60][R70.64] ;  /* 0x0000003c4618a980 */ /* 0x000f62000c101b00 */
[----:B------:R-:W-:-:S04]  /*c130*/  @!P6 IMAD.WIDE R14, R22, 0x2, R4 ;  /* 0x00000002160ee825 */ /* 0x000fc800078e0204 */
[----:B------:R-:W-:Y:S01]  /*c140*/  @!P6 IMAD.WIDE R12, R22, 0x2, R12 ;  /* 0x00000002160ce825 */ /* 0x000fe200078e020c */
[----:B------:R0:W5:Y:S03]  /*c150*/  @!P6 LD.E.64 R30, desc[UR60][R14.64] ;  /* 0x0000003c0e1ee980 */ /* 0x000166000c101b00 */
[C---:B------:R-:W-:Y:S01]  /*c160*/  @!P5 IMAD.SHL.U32 R21, R214.reuse, 0x2, RZ ;  /* 0x00000002d615d824 */ /* 0x040fe200078e00ff */
[----:B------:R1:W5:Y:S01]  /*c170*/  @!P6 LD.E.64 R40, desc[UR60][R12.64] ;  /* 0x0000003c0c28e980 */ /* 0x000362000c101b00 */
[----:B------:R-:W-:-:S03]  /*c180*/  @!P5 SHF.L.U64.HI R20, R214, 0x1, R74 ;  /* 0x00000001d614d819 */ /* 0x000fc6000001024a */
[----:B------:R-:W-:-:S05]  /*c190*/  @!P5 IADD3 R74, P6, R0, R21, RZ ;  /* 0x00000015004ad210 */ /* 0x000fca0007fde0ff */
[--C-:B------:R-:W-:Y:S01]  /*c1a0*/  @!P5 IMAD.X R75, R3, 0x1, R20.reuse, P6 ;  /* 0x00000001034bd824 */ /* 0x100fe200030e0614 */
[----:B------:R-:W-:Y:S02]  /*c1b0*/  @!P5 IADD3 R4, P6, R4, R21, RZ ;  /* 0x000000150404d210 */ /* 0x000fe40007fde0ff */
[----:B0-----:R-:W-:Y:S02]  /*c1c0*/  CS2R R14, SRZ ;  /* 0x00000000000e7805 */ /* 0x001fe4000001ff00 */
[----:B-1----:R-:W-:Y:S02]  /*c1d0*/  CS2R R12, SRZ ;  /* 0x00000000000c7805 */ /* 0x002fe4000001ff00 */
[----:B------:R-:W-:Y:S01]  /*c1e0*/  CS2R R8, SRZ ;  /* 0x0000000000087805 */ /* 0x000fe2000001ff00 */
[----:B------:R1:W5:Y:S01]  /*c1f0*/  @!P5 LD.E.64 R10, desc[UR60][R74.64] ;  /* 0x0000003c4a0ad980 */ /* 0x000362000c101b00 */
[----:B------:R-:W-:Y:S01]  /*c200*/  @!P5 IMAD.X R5, R5, 0x1, R20, P6 ;  /* 0x000000010505d824 */ /* 0x000fe200030e0614 */
[----:B------:R-:W-:-:S02]  /*c210*/  CS2R R20, SRZ ;  /* 0x0000000000147805 */ /* 0x000fc4000001ff00 */
[----:B------:R1:W5:Y:S04]  /*c220*/  @!P1 LD.E.64 R14, desc[UR60][R64.64] ;  /* 0x0000003c400e9980 */ /* 0x000368000c101b00 */
[----:B------:R1:W5:Y:S04]  /*c230*/  @!P2 LD.E.64 R20, desc[UR60][R66.64] ;  /* 0x0000003c4214a980 */ /* 0x000368000c101b00 */
[----:B------:R1:W5:Y:S04]  /*c240*/  @!P1 LD.E.64 R12, desc[UR60][R6.64] ;  /* 0x0000003c060c9980 */ /* 0x000368000c101b00 */
[----:B------:R1:W5:Y:S02]  /*c250*/  @!P5 LD.E.64 R8, desc[UR60][R4.64] ;  /* 0x0000003c0408d980 */ /* 0x000364000c101b00 */
.L_x_6310:
[----:B------:R-:W-:Y:S05]  /*c260*/  BSYNC B1 ;  /* 0x0000000000017941 */ /* 0x000fea0003800000 */
.L_x_6309:
[----:B--2---:R-:W-:Y:S01]  /*c270*/  LEA.HI R3, R236, R236, RZ, 0x1 ;  /* 0x000000ecec037211 */ /* 0x004fe200078f08ff */
[C---:B-1----:R-:W-:Y:S01]  /*c280*/  VIADD R5, R62.reuse, 0x15400 ;  /* 0x000154003e057836 */ /* 0x042fe20000000000 */
[----:B---3--:R-:W-:Y:S01]  /*c290*/  IADD3 R0, R62, 0x15440, RZ ;  /* 0x000154403e007810 */ /* 0x008fe20007ffe0ff */
[----:B-----5:R-:W-:Y:S01]  /*c2a0*/  IMAD.MOV.U32 R6, RZ, RZ, R33 ;  /* 0x000000ffff067224 */ /* 0x020fe200078e0021 */
[----:B------:R-:W-:Y:S01]  /*c2b0*/  LOP3.LUT R3, R3, 0xfffffffe, RZ, 0xc0, !PT ;  /* 0xfffffffe03037812 */ /* 0x000fe200078ec0ff */
[----:B------:R-:W-:Y:S01]  /*c2c0*/  @P0 VIADD R0, R5, 0xffffffc0 ;  /* 0xffffffc005000836 */ /* 0x000fe20000000000 */
[----:B------:R-:W-:Y:S01]  /*c2d0*/  VIADDMNMX R63, R63, -R222, 0x80, PT ;  /* 0x000000803f3f7446 */ /* 0x000fe200038009de */
[----:B------:R-:W-:Y:S01]  /*c2e0*/  IMAD.MOV.U32 R5, RZ, RZ, R32 ;  /* 0x000000ffff057224 */ /* 0x000fe200078e0020 */
[----:B------:R-:W-:Y:S01]  /*c2f0*/  IADD3 R3, R236, -R3, RZ ;  /* 0x80000003ec037210 */ /* 0x000fe20007ffe0ff */
[----:B0-----:R-:W-:Y:S01]  /*c300*/  IMAD.MOV.U32 R4, RZ, RZ, R30 ;  /* 0x000000ffff047224 */ /* 0x001fe200078e001e */
[----:B------:R-:W-:Y:S01]  /*c310*/  BSSY B1, `(.L_x_6311) ;  /* 0x0000029000017945 */ /* 0x000fe20003800000 */
[----:B------:R-:W-:Y:S01]  /*c320*/  IMAD.MOV.U32 R7, RZ, RZ, R20 ;  /* 0x000000ffff077224 */ /* 0x000fe200078e0014 */
[----:B------:R-:W-:Y:S01]  /*c330*/  PRMT R73, R5, 0x5410, R6 ;  /* 0x0000541005497816 */ /* 0x000fe20000000006 */
[----:B------:R-:W-:Y:S01]  /*c340*/  IMAD.MOV.U32 R6, RZ, RZ, R27 ;  /* 0x000000ffff067224 */ /* 0x000fe200078e001b */
[----:B------:R-:W-:Y:S01]  /*c350*/  SHF.L.U32 R5, R3, 0x1f, RZ ;  /* 0x0000001f03057819 */ /* 0x000fe200000006ff */
[----:B------:R-:W-:Y:S01]  /*c360*/  IMAD.MOV.U32 R3, RZ, RZ, R21 ;  /* 0x000000ffff037224 */ /* 0x000fe200078e0015 */
[----:B------:R-:W-:Y:S01]  /*c370*/  PRMT R75, R4, 0x7610, R75 ;  /* 0x00007610044b7816 */ /* 0x000fe2000000004b */
[----:B------:R-:W-:Y:S01]  /*c380*/  IMAD.MOV.U32 R4, RZ, RZ, R31 ;  /* 0x000000ffff047224 */ /* 0x000fe200078e001f */
[----:B------:R-:W0:Y:S01]  /*c390*/  SYNCS.PHASECHK.TRANS64.TRYWAIT P0, [R16+URZ+0x36800], R5 ;  /* 0x03680005100075a7 */ /* 0x000e22000800017f */
[----:B------:R-:W-:Y:S01]  /*c3a0*/  PRMT R67, R7, 0x7610, R67 ;  /* 0x0000761007437816 */ /* 0x000fe20000000043 */
[----:B------:R-:W-:Y:S01]  /*c3b0*/  IMAD.MOV.U32 R7, RZ, RZ, R8 ;  /* 0x000000ffff077224 */ /* 0x000fe200078e0008 */
[----:B------:R-:W-:Y:S01]  /*c3c0*/  ISETP.GE.AND P1, PT, R204, R63, PT ;  /* 0x0000003fcc00720c */ /* 0x000fe20003f26270 */
[----:B------:R-:W-:Y:S01]  /*c3d0*/  IMAD.MOV.U32 R64, RZ, RZ, R34 ;  /* 0x000000ffff407224 */ /* 0x000fe200078e0022 */
[----:B------:R-:W-:Y:S01]  /*c3e0*/  PRMT R75, R75, 0x5410, R4 ;  /* 0x000054104b4b7816 */ /* 0x000fe20000000004 */
[----:B------:R-:W-:Y:S01]  /*c3f0*/  IMAD.MOV.U32 R4, RZ, RZ, R26 ;  /* 0x000000ffff047224 */ /* 0x000fe200078e001a */
[----:B------:R-:W-:-:S02]  /*c400*/  PRMT R67, R67, 0x5410, R3 ;  /* 0x0000541043437816 */ /* 0x000fc40000000003 */
[----:B------:R-:W-:Y:S01]  /*c410*/  PRMT R3, R7, 0x7610, R3 ;  /* 0x0000761007037816 */ /* 0x000fe20000000003 */
[----:B------:R-:W-:Y:S01]  /*c420*/  IMAD.MOV.U32 R7, RZ, RZ, R41 ;  /* 0x000000ffff077224 */ /* 0x000fe200078e0029 */
[----:B------:R-:W-:Y:S01]  /*c430*/  PRMT R71, R4, 0x5410, R6 ;  /* 0x0000541004477816 */ /* 0x000fe20000000006 */
[----:B------:R-:W-:Y:S01]  /*c440*/  IMAD.MOV.U32 R4, RZ, RZ, R12 ;  /* 0x000000ffff047224 */ /* 0x000fe200078e000c */
[----:B------:R-:W-:Y:S02]  /*c450*/  MOV R6, R13 ;  /* 0x0000000d00067202 */ /* 0x000fe40000000f00 */
[----:B------:R-:W-:Y:S02]  /*c460*/  PRMT R74, R64, 0x7610, R74 ;  /* 0x00007610404a7816 */ /* 0x000fe4000000004a */
        /* <DEDUP_REMOVED lines=19> */
.L_x_6595:
[----:B------:R-:W-:Y:S05]  /*c5a0*/  BSYNC B1 ;  /* 0x0000000000017941 */ /* 0x000fea0003800000 */
.L_x_6311:
        /* <DEDUP_REMOVED lines=15> */
[--C-:B------:R-:W-:Y:S01]  /*c6a0*/  SHF.R.U32.HI R91, RZ, 0x10, R61.reuse ;  /* 0x00000010ff5b7819 */ /* 0x100fe2000001163d */
        /* <DEDUP_REMOVED lines=9> */
[----:B------:R-:W-:Y:S01]  /*c740*/  FMUL.FTZ R61, R61, R88 ;  /* 0x000000583d3d7220 */ /* 0x000fe20000410000 */
[----:B------:R-:W-:Y:S02]  /*c750*/  HADD2.F32 R4, -RZ, R4.H1_H1 ;  /* 0x30000004ff047230 */ /* 0x000fe40000004100 */
[--C-:B------:R-:W-:Y:S02]  /*c760*/  HADD2.F32 R58, -RZ, R6.reuse.H0_H0 ;  /* 0x20000006ff3a7230 */ /* 0x100fe40000004100 */
[----:B------:R-:W-:Y:S01]  /*c770*/  FFMA.FTZ R90, R60, R90, R61 ;  /* 0x0000005a3c5a7223 */ /* 0x000fe2000001003d */
[----:B------:R-:W-:-:S02]  /*c780*/  HADD2.F32 R59, -RZ, R6.H1_H1 ;  /* 0x30000006ff3b7230 */ /* 0x000fc40000004100 */
[----:B------:R-:W-:Y:S01]  /*c790*/  FFMA.FTZ R91, R60, R88, -R91 ;  /* 0x000000583c5b7223 */ /* 0x000fe2000001085b */
[----:B------:R-:W-:Y:S02]  /*c7a0*/  HADD2.F32 R61, -RZ, R87.H0_H0 ;  /* 0x20000057ff3d7230 */ /* 0x000fe40000004100 */
[C---:B------:R-:W-:Y:S01]  /*c7b0*/  FMUL.FTZ R92, R4.reuse, R89 ;  /* 0x00000059045c7220 */ /* 0x040fe20000410000 */
[----:B------:R-:W-:Y:S02]  /*c7c0*/  HADD2.F32 R6, -RZ, R5.H0_H0 ;  /* 0x20000005ff067230 */ /* 0x000fe40000004100 */
[-C--:B------:R-:W-:Y:S01]  /*c7d0*/  FMUL.FTZ R88, R4, R77.reuse ;  /* 0x0000004d04587220 */ /* 0x080fe20000410000 */
[----:B------:R-:W-:Y:S02]  /*c7e0*/  HADD2.F32 R87, -RZ, R87.H1_H1 ;  /* 0x30000057ff577230 */ /* 0x000fe40000004100 */
        /* <DEDUP_REMOVED lines=18> */
.L_x_6316:
[----:B------:R-:W-:Y:S05]  /*c910*/  BSYNC B2 ;  /* 0x0000000000027941 */ /* 0x000fea0003800000 */
.L_x_6315:
[----:B------:R-:W-:Y:S04]  /*c920*/  BSSY B2, `(.L_x_6317) ;  /* 0x000002c000027945 */ /* 0x000fe80003800000 */
[----:B------:R-:W-:Y:S05]  /*c930*/  @P1 BRA `(.L_x_6318) ;  /* 0x0000000000a81947 */ /* 0x000fea0003800000 */
[----:B0-----:R-:W0:Y:S01]  /*c940*/  LDS.128 R4, [R0] ;  /* 0x0000000000047984 */ /* 0x001e220000000c00 */
        /* <DEDUP_REMOVED lines=11> */
[CC--:B------:R-:W-:Y:S01]  /*ca00*/  FMUL.FTZ R61, R57.reuse, R60.reuse ;  /* 0x0000003c393d7220 */ /* 0x0c0fe20000410000 */
[----:B------:R-:W-:Y:S01]  /*ca10*/  FMUL.FTZ R57, R57, R59 ;  /* 0x0000003b39397220 */ /* 0x000fe20000410000 */
[----:B------:R-:W-:Y:S02]  /*ca20*/  HADD2.F32 R4, -RZ, R4.H1_H1 ;  /* 0x30000004ff047230 */ /* 0x000fe40000004100 */
        /* <DEDUP_REMOVED lines=27> */
.L_x_6318:
[----:B------:R-:W-:Y:S05]  /*cbe0*/  BSYNC B2 ;  /* 0x0000000000027941 */ /* 0x000fea0003800000 */
.L_x_6317:
[----:B------:R-:W-:Y:S04]  /*cbf0*/  BSSY B2, `(.L_x_6319) ;  /* 0x000002c000027945 */ /* 0x000fe80003800000 */
[----:B------:R-:W-:Y:S05]  /*cc00*/  @P2 BRA `(.L_x_6320) ;  /* 0x0000000000a82947 */ /* 0x000fea0003800000 */
[----:B01----:R-:W0:Y:S01]  /*cc10*/  LDS.128 R4, [R62+0x19400] ;  /* 0x019400003e047984 */ /* 0x003e220000000c00 */
        /* <DEDUP_REMOVED lines=41> */
.L_x_6320:
[----:B------:R-:W-:Y:S05]  /*ceb0*/  BSYNC B2 ;  /* 0x0000000000027941 */ /* 0x000fea0003800000 */
.L_x_6319:
[----:B------:R-:W-:Y:S04]  /*cec0*/  BSSY B2, `(.L_x_6321) ;  /* 0x000002c000027945 */ /* 0x000fe80003800000 */
[----:B------:R-:W-:Y:S05]  /*ced0*/  @P3 BRA `(.L_x_6322) ;  /* 0x0000000000a83947 */ /* 0x000fea0003800000 */
[----:B012---:R-:W0:Y:S01]  /*cee0*/  LDS.128 R4, [R0+0x4000] ;  /* 0x0040000000047984 */ /* 0x007e220000000c00 */
        /* <DEDUP_REMOVED lines=41> */
.L_x_6322:
[----:B------:R-:W-:Y:S05]  /*d180*/  BSYNC B2 ;  /* 0x0000000000027941 */ /* 0x000fea0003800000 */
.L_x_6321:
[----:B------:R-:W-:Y:S04]  /*d190*/  BSSY B2, `(.L_x_6323) ;  /* 0x000002c000027945 */ /* 0x000fe80003800000 */
[----:B------:R-:W-:Y:S05]  /*d1a0*/  @P4 BRA `(.L_x_6324) ;  /* 0x0000000000a84947 */ /* 0x000fea0003800000 */
[----:B0123--:R-:W0:Y:S01]  /*d1b0*/  LDS.128 R4, [R62+0x1d400] ;  /* 0x01d400003e047984 */ /* 0x00fe220000000c00 */
        /* <DEDUP_REMOVED lines=41> */
.L_x_6324:
[----:B------:R-:W-:Y:S05]  /*d450*/  BSYNC B2 ;  /* 0x0000000000027941 */ /* 0x000fea0003800000 */
.L_x_6323:
        /* <DEDUP_REMOVED lines=43> */
.L_x_6314:
[----:B------:R-:W-:Y:S05]  /*d710*/  BSYNC B1 ;  /* 0x0000000000017941 */ /* 0x000fea0003800000 */
.L_x_6313:
        /* <DEDUP_REMOVED lines=12> */
[--C-:B------:R-:W-:Y:S01]  /*d7e0*/  SHF.R.U64 R47, R40, 0x10, R41.reuse ;  /* 0x00000010282f7819 */ /* 0x100fe20000001229 */
[----:B------:R-:W-:Y:S01]  /*d7f0*/  HADD2.F32 R38, -RZ, R76.H0_H0 ;  /* 0x2000004cff267230 */ /* 0x000fe20000004100 */
[----:B------:R-:W-:Y:S01]  /*d800*/  SHF.R.U32.HI R39, RZ, 0x10, R41 ;  /* 0x00000010ff277819 */ /* 0x000fe20000011629 */
[--C-:B------:R-:W-:Y:S01]  /*d810*/  HADD2.F32 R40, -RZ, R75.reuse.H0_H0 ;  /* 0x2000004bff287230 */ /* 0x100fe20000004100 */
[--C-:B------:R-:W-:Y:S01]  /*d820*/  SHF.R.U32.HI R41, RZ, 0x10, R31.reuse ;  /* 0x00000010ff297819 */ /* 0x100fe2000001161f */
[----:B------:R-:W-:Y:S01]  /*d830*/  HADD2.F32 R75, -RZ, R75.H1_H1 ;  /* 0x3000004bff4b7230 */ /* 0x000fe20000004100 */
[----:B------:R-:W-:Y:S01]  /*d840*/  SHF.R.U64 R45, R30, 0x10, R31 ;  /* 0x000000101e2d7819 */ /* 0x000fe2000000121f */
[----:B------:R-:W-:Y:S02]  /*d850*/  HADD2.F32 R39, -RZ, R39.H0_H0 ;  /* 0x20000027ff277230 */ /* 0x000fe40000004100 */
        /* <DEDUP_REMOVED lines=33> */
.L_x_6327:
[----:B------:R-:W-:Y:S05]  /*da70*/  BSYNC B1 ;  /* 0x0000000000017941 */ /* 0x000fea0003800000 */
.L_x_6326:
[----:B------:R-:W-:Y:S04]  /*da80*/  BSSY B1, `(.L_x_6328) ;  /* 0x000002c000017945 */ /* 0x000fe80003800000 */
[----:B------:R-:W-:Y:S05]  /*da90*/  @P1 BRA `(.L_x_6329) ;  /* 0x0000000000a81947 */ /* 0x000fea0003800000 */
[----:B0-----:R-:W0:Y:S01]  /*daa0*/  LDS.128 R4, [R0+0x2000] ;  /* 0x0020000000047984 */ /* 0x001e220000000c00 */
        /* <DEDUP_REMOVED lines=41> */
.L_x_6329:
[----:B------:R-:W-:Y:S05]  /*dd40*/  BSYNC B1 ;  /* 0x0000000000017941 */ /* 0x000fea0003800000 */
.L_x_6328:
        /* <DEDUP_REMOVED lines=44> */
.L_x_6331:
[----:B------:R-:W-:Y:S05]  /*e010*/  BSYNC B1 ;  /* 0x0000000000017941 */ /* 0x000fea0003800000 */
.L_x_6330:
        /* <DEDUP_REMOVED lines=44> */
.L_x_6333:
[----:B------:R-:W-:Y:S05]  /*e2e0*/  BSYNC B1 ;  /* 0x0000000000017941 */ /* 0x000fea0003800000 */
.L_x_6332:
        /* <DEDUP_REMOVED lines=44> */
.L_x_6335:
[----:B------:R-:W-:Y:S05]  /*e5b0*/  BSYNC B1 ;  /* 0x0000000000017941 */ /* 0x000fea0003800000 */
.L_x_6334:
[----:B------:R-:W-:Y:S05]  /*e5c0*/  @P5 BRA `(.L_x_6325) ;  /* 0x0000003800145947 */ /* 0x000fea0003800000 */
[----:B01234-:R-:W0:Y:S01]  /*e5d0*/  LDS.128 R4, [R0+0xa000] ;  /* 0x00a0000000047984 */ /* 0x01fe220000000c00 */
[----:B------:R-:W-:Y:S01]  /*e5e0*/  SHF.R.U32.HI R13, RZ, 0x10, R11 ;  /* 0x00000010ff0d7819 */ /* 0x000fe2000001160b */
[--C-:B------:R-:W-:Y:S01]  /*e5f0*/  HADD2.F32 R12, -RZ, R64.reuse.H0_H0 ;  /* 0x20000040ff0c7230 */ /* 0x100fe20000004100 */
        /* <DEDUP_REMOVED lines=40> */
.L_x_6304:
[----:B------:R-:W0:Y:S01]  /*e880*/  S2R R0, SR_TID.X ;  /* 0x0000000000007919 */ /* 0x000e220000002100 */
[----:B------:R-:W1:Y:S01]  /*e890*/  LDC R69, c[0x0][0x448] ;  /* 0x00011200ff457b82 */ /* 0x000e620000000800 */
[----:B------:R-:W-:Y:S01]  /*e8a0*/  ULDC.64 UR4, c[0x0][0x3f8] ;  /* 0x0000fe0000047ab9 */ /* 0x000fe20000000a00 */
[----:B------:R-:W-:Y:S01]  /*e8b0*/  MOV R8, R24 ;  /* 0x0000001800087202 */ /* 0x000fe20000000f00 */
[----:B------:R-:W-:Y:S01]  /*e8c0*/  ULDC.64 UR6, c[0x0][0x408] ;  /* 0x0001020000067ab9 */ /* 0x000fe20000000a00 */
[----:B------:R-:W-:Y:S02]  /*e8d0*/  IMAD.MOV.U32 R9, RZ, RZ, R27 ;  /* 0x000000ffff097224 */ /* 0x000fe400078e001b */
[----:B------:R-:W-:Y:S01]  /*e8e0*/  IMAD.MOV.U32 R4, RZ, RZ, R144 ;  /* 0x000000ffff047224 */ /* 0x000fe200078e0090 */
[----:B-1----:R-:W-:Y:S01]  /*e8f0*/  ISETP.NE.AND P0, PT, R69, 0x1, PT ;  /* 0x000000014500780c */ /* 0x002fe20003f05270 */
[----:B0-----:R-:W-:-:S05]  /*e900*/  VIADD R0, R0, 0xffffff80 ;  /* 0xffffff8000007836 */ /* 0x001fca0000000000 */
[----:B------:R-:W-:-:S07]  /*e910*/  SHF.R.S32.HI R3, RZ, 0x1f, R0 ;  /* 0x0000001fff037819 */ /* 0x000fce0000011400 */
[----:B------:R-:W0:Y:S01]  /*e920*/  @P0 LDC R5, c[0x0][0x450] ;  /* 0x00011400ff050b82 */ /* 0x000e220000000800 */
[----:B------:R-:W-:-:S04]  /*e930*/  LEA.HI R3, R3, R0, RZ, 0x2 ;  /* 0x0000000003037211 */ /* 0x000fc800078f10ff */
[----:B------:R-:W-:-:S05]  /*e940*/  LOP3.LUT R3, R3, 0xfffffffc, RZ, 0xc0, !PT ;  /* 0xfffffffc03037812 */ /* 0x000fca00078ec0ff */
[----:B------:R-:W-:Y:S02]  /*e950*/  IMAD.IADD R3, R0, 0x1, -R3 ;  /* 0x0000000100037824 */ /* 0x000fe400078e0a03 */
[----:B------:R-:W1:Y:S02]  /*e960*/  @P0 LDC R0, c[0x0][0x44c] ;  /* 0x00011300ff000b82 */ /* 0x000e640000000800 */
[----:B------:R-:W-:-:S04]  /*e970*/  IMAD R3, R3, 0x40, R10 ;  /* 0x0000004003037824 */ /* 0x000fc800078e020a */
[----:B-1----:R-:W-:-:S05]  /*e980*/  @P0 IMAD.HI.U32 R0, R3, R0, RZ ;  /* 0x0000000003000227 */ /* 0x002fca00078e00ff */
[----:B0-----:R-:W-:Y:S01]  /*e990*/  @P0 SHF.R.U32.HI R3, RZ, R5, R0 ;  /* 0x00000005ff030219 */ /* 0x001fe20000011600 */
        /* <DEDUP_REMOVED lines=22> */
[----:B0-----:R-:W-:Y:S01]  /*eb00*/  IMAD.MOV.U32 R21, RZ, RZ, R3 ;  /* 0x000000ffff157224 */ /* 0x001fe200078e0003 */
[----:B-12---:R-:W-:-:S07]  /*eb10*/  MOV R20, R0 ;  /* 0x0000000000147202 */ /* 0x006fce0000000f00 */
.L_x_6601:
        /* <DEDUP_REMOVED lines=18> */
[----:B------:R-:W2:Y:S01]  /*ec40*/  LDL R3, [R1+0x58] ;  /* 0x0000580001037983 */ /* 0x000ea20000100800 */
[----:B------:R-:W-:-:S03]  /*ec50*/  ULDC UR4, c[0x0][0x3f4] ;  /* 0x0000fd0000047ab9 */ /* 0x000fc60000000800 */
[----:B------:R-:W3:Y:S01]  /*ec60*/  LDL R0, [R1+0x5c] ;  /* 0x00005c0001007983 */ /* 0x000ee20000100800 */
[----:B------:R-:W-:Y:S02]  /*ec70*/  ISETP.GE.AND P0, PT, R18, UR4, PT ;  /* 0x0000000412007c0c */ /* 0x000fe4000bf06270 */
[----:B------:R-:W-:Y:S02]  /*ec80*/  CS2R R32, SRZ ;  /* 0x0000000000207805 */ /* 0x000fe4000001ff00 */
[----:B------:R-:W-:Y:S02]  /*ec90*/  ISETP.GE.AND P1, PT, R206, UR4, PT ;  /* 0x00000004ce007c0c */ /* 0x000fe4000bf26270 */
[----:B------:R-:W-:Y:S02]  /*eca0*/  CS2R R34, SRZ ;  /* 0x0000000000227805 */ /* 0x000fe4000001ff00 */
[----:B------:R-:W-:Y:S02]  /*ecb0*/  ISETP.GE.AND P2, PT, R207, UR4, PT ;  /* 0x00000004cf007c0c */ /* 0x000fe4000bf46270 */
[----:B------:R-:W-:-:S02]  /*ecc0*/  CS2R R44, SRZ ;  /* 0x00000000002c7805 */ /* 0x000fc4000001ff00 */
[----:B------:R-:W-:Y:S02]  /*ecd0*/  CS2R R46, SRZ ;  /* 0x00000000002e7805 */ /* 0x000fe4000001ff00 */
[----:B------:R-:W-:Y:S02]  /*ece0*/  CS2R R28, SRZ ;  /* 0x00000000001c7805 */ /* 0x000fe4000001ff00 */
[----:B------:R-:W-:Y:S01]  /*ecf0*/  CS2R R30, SRZ ;  /* 0x00000000001e7805 */ /* 0x000fe2000001ff00 */
[----:B------:R-:W-:Y:S01]  /*ed00*/  @!P0 IMAD.WIDE R4, R18, 0x2, R20 ;  /* 0x0000000212048825 */ /* 0x000fe200078e0214 */
[----:B------:R-:W-:Y:S02]  /*ed10*/  CS2R R40, SRZ ;  /* 0x0000000000287805 */ /* 0x000fe4000001ff00 */
[----:B------:R-:W-:Y:S02]  /*ed20*/  CS2R R42, SRZ ;  /* 0x00000000002a7805 */ /* 0x000fe4000001ff00 */
[----:B------:R-:W-:-:S02]  /*ed30*/  CS2R R24, SRZ ;  /* 0x0000000000187805 */ /* 0x000fc4000001ff00 */
[----:B------:R-:W-:Y:S01]  /*ed40*/  CS2R R26, SRZ ;  /* 0x00000000001a7805 */ /* 0x000fe2000001ff00 */
[----:B------:R0:W5:Y:S01]  /*ed50*/  @!P0 LD.E.128 R32, desc[UR60][R4.64] ;  /* 0x0000003c04208980 */ /* 0x000162000c101d00 */
[----:B------:R-:W-:Y:S02]  /*ed60*/  CS2R R36, SRZ ;  /* 0x0000000000247805 */ /* 0x000fe4000001ff00 */
[----:B------:R-:W-:Y:S01]  /*ed70*/  CS2R R38, SRZ ;  /* 0x0000000000267805 */ /* 0x000fe2000001ff00 */
[----:B0-----:R-:W-:-:S05]  /*ed80*/  @!P0 IMAD.WIDE R4, R18, 0x2, R50 ;  /* 0x0000000212048825 */ /* 0x001fca00078e0232 */
[----:B------:R0:W5:Y:S01]  /*ed90*/  @!P0 LD.E.128 R44, desc[UR60][R4.64] ;  /* 0x0000003c042c8980 */ /* 0x000162000c101d00 */
[----:B--2---:R-:W-:Y:S02]  /*eda0*/  @!P1 IMAD.SHL.U32 R15, R3, 0x8, RZ ;  /* 0x00000008030f9824 */ /* 0x004fe400078e00ff */
[----:B---3--:R-:W-:Y:S02]  /*edb0*/  @!P2 IMAD.SHL.U32 R49, R0, 0x8, RZ ;  /* 0x000000080031a824 */ /* 0x008fe400078e00ff */
[----:B------:R-:W-:-:S04]  /*edc0*/  @!P1 IMAD.WIDE R12, R15, 0x2, R20 ;  /* 0x000000020f0c9825 */ /* 0x000fc800078e0214 */
[----:B------:R-:W-:Y:S01]  /*edd0*/  @!P2 IMAD.WIDE R20, R49, 0x2, R20 ;  /* 0x000000023114a825 */ /* 0x000fe200078e0214 */
[----:B------:R0:W5:Y:S03]  /*ede0*/  @!P1 LD.E.128 R28, desc[UR60][R12.64] ;  /* 0x0000003c0c1c9980 */ /* 0x000166000c101d00 */
[--C-:B------:R-:W-:Y:S01]  /*edf0*/  @!P1 IMAD.WIDE R14, R15, 0x2, R50.reuse ;  /* 0x000000020f0e9825 */ /* 0x100fe200078e0232 */
[----:B------:R0:W5:Y:S03]  /*ee00*/  @!P2 LD.E.128 R24, desc[UR60][R20.64] ;  /* 0x0000003c1418a980 */ /* 0x000166000c101d00 */
[----:B------:R-:W-:Y:S01]  /*ee10*/  @!P2 IMAD.WIDE R48, R49, 0x2, R50 ;  /* 0x000000023130a825 */ /* 0x000fe200078e0232 */
[----:B------:R0:W5:Y:S04]  /*ee20*/  @!P1 LD.E.128 R40, desc[UR60][R14.64] ;  /* 0x0000003c0e289980 */ /* 0x000168000c101d00 */
[----:B------:R0:W5:Y:S02]  /*ee30*/  @!P2 LD.E.128 R36, desc[UR60][R48.64] ;  /* 0x0000003c3024a980 */ /* 0x000164000c101d00 */
.L_x_6338:
[----:B------:R-:W-:Y:S05]  /*ee40*/  BSYNC B1 ;  /* 0x0000000000017941 */ /* 0x000fea0003800000 */
.L_x_6337:
[----:B0----5:R-:W-:Y:S01]  /*ee50*/  IMAD.MOV.U32 R5, RZ, RZ, R47 ;  /* 0x000000ffff057224 */ /* 0x021fe200078e002f */
[----:B------:R-:W-:Y:S01]  /*ee60*/  MOV R0, R44 ;  /* 0x0000002c00007202 */ /* 0x000fe20000000f00 */
[----:B------:R-:W-:Y:S01]  /*ee70*/  IMAD.MOV.U32 R3, RZ, RZ, R45 ;  /* 0x000000ffff037224 */ /* 0x000fe200078e002d */
[----:B------:R-:W-:Y:S01]  /*ee80*/  UMOV UR4, 0xffffffff ;  /* 0xffffffff00047882 */ /* 0x000fe20000000000 */
        /* <DEDUP_REMOVED lines=35> */
[----:B------:R-:W-:Y:S02]  /*f0c0*/  PRMT R78, R4, 0x5410, R5 ;  /* 0x00005410044e7816 */ /* 0x000fe40000000005 */
[----:B------:R-:W-:Y:S02]  /*f0d0*/  CS2R R4, SRZ ;  /* 0x0000000000047805 */ /* 0x000fe4000001ff00 */
[----:B------:R-:W-:Y:S01]  /*f0e0*/  PRMT R77, R0, 0x5410, R3 ;  /* 0x00005410004d7816 */ /* 0x000fe20000000003 */
[----:B------:R-:W-:Y:S06]  /*f0f0*/  BRA.DIV UR4, `(.L_x_6339) ;  /* 0x000001e6045c7947 */ /* 0x000fec000b800000 */
[----:B------:R-:W0:Y:S04]  /*f100*/  SHFL.IDX PT, R3, R8, 0x1, 0x1c1f ;  /* 0x003c1f0008037f89 */ /* 0x000e2800000e0000 */
[----:B------:R-:W1:Y:S04]  /*f110*/  SHFL.IDX PT, R0, R6, 0x1, 0x1c1f ;  /* 0x003c1f0006007f89 */ /* 0x000e6800000e0000 */
[----:B------:R-:W2:Y:S04]  /*f120*/  SHFL.IDX PT, R7, R7, 0x1, 0x1c1f ;  /* 0x003c1f0007077f89 */ /* 0x000ea800000e0000 */
[----:B------:R3:W4:Y:S01]  /*f130*/  SHFL.IDX PT, R14, R9, 0x1, 0x1c1f ;  /* 0x003c1f00090e7f89 */ /* 0x00072200000e0000 */
[----:B0-----:R-:W-:Y:S01]  /*f140*/  IMAD.MOV.U32 R21, RZ, RZ, R3 ;  /* 0x000000ffff157224 */ /* 0x001fe200078e0003 */
[----:B-1-3--:R-:W-:-:S07]  /*f150*/  MOV R20, R0 ;  /* 0x0000000000147202 */ /* 0x00afce0000000f00 */
.L_x_6607:
        /* <DEDUP_REMOVED lines=27> */
[----:B------:R-:W-:Y:S01]  /*f310*/  CS2R R52, SRZ ;  /* 0x0000000000347805 */ /* 0x000fe2000001ff00 */
[----:B------:R-:W-:Y:S01]  /*f320*/  @!P0 IMAD.WIDE R12, R18, 0x2, R20 ;  /* 0x00000002120c8825 */ /* 0x000fe200078e0214 */
[----:B------:R-:W-:Y:S02]  /*f330*/  CS2R R54, SRZ ;  /* 0x0000000000367805 */ /* 0x000fe4000001ff00 */
[----:B------:R-:W-:Y:S02]  /*f340*/  CS2R R8, SRZ ;  /* 0x0000000000087805 */ /* 0x000fe4000001ff00 */
[----:B------:R-:W-:Y:S02]  /*f350*/  CS2R R10, SRZ ;  /* 0x00000000000a7805 */ /* 0x000fe4000001ff00 */
[----:B------:R-:W-:Y:S01]  /*f360*/  CS2R R56, SRZ ;  /* 0x0000000000387805 */ /* 0x000fe2000001ff00 */
[----:B------:R0:W5:Y:S01]  /*f370*/  @!P0 LD.E.128 R48, desc[UR60][R12.64] ;  /* 0x0000003c0c308980 */ /* 0x000162000c101d00 */
[----:B------:R-:W-:-:S02]  /*f380*/  CS2R R58, SRZ ;  /* 0x00000000003a7805 */ /* 0x000fc4000001ff00 */
[----:B------:R-:W-:Y:S02]  /*f390*/  CS2R R14, SRZ ;  /* 0x00000000000e7805 */ /* 0x000fe4000001ff00 */
[----:B0-----:R-:W-:Y:S01]  /*f3a0*/  CS2R R12, SRZ ;  /* 0x00000000000c7805 */ /* 0x001fe2000001ff00 */
[----:B--2---:R-:W-:Y:S01]  /*f3b0*/  @!P1 IMAD.SHL.U32 R65, R3, 0x8, RZ ;  /* 0x0000000803419824 */ /* 0x004fe200078e00ff */
[----:B---3--:R-:W-:-:S03]  /*f3c0*/  @!P2 SHF.L.U32 R67, R0, 0x3, RZ ;  /* 0x000000030043a819 */ /* 0x008fc600000006ff */
[----:B------:R-:W-:-:S04]  /*f3d0*/  @!P1 IMAD.WIDE R62, R65, 0x2, R20 ;  /* 0x00000002413e9825 */ /* 0x000fc800078e0214 */
[----:B------:R-:W-:Y:S01]  /*f3e0*/  @!P2 IMAD.WIDE R20, R67, 0x2, R20 ;  /* 0x000000024314a825 */ /* 0x000fe200078e0214 */
[----:B------:R0:W5:Y:S03]  /*f3f0*/  @!P1 LD.E.128 R52, desc[UR60][R62.64] ;  /* 0x0000003c3e349980 */ /* 0x000166000c101d00 */
[--C-:B------:R-:W-:Y:S01]  /*f400*/  @!P1 IMAD.WIDE R64, R65, 0x2, R60.reuse ;  /* 0x0000000241409825 */ /* 0x100fe200078e023c */
[----:B------:R0:W5:Y:S03]  /*f410*/  @!P2 LD.E.128 R56, desc[UR60][R20.64] ;  /* 0x0000003c1438a980 */ /* 0x000166000c101d00 */
[--C-:B------:R-:W-:Y:S01]  /*f420*/  @!P2 IMAD.WIDE R66, R67, 0x2, R60.reuse ;  /* 0x000000024342a825 */ /* 0x100fe200078e023c */
[----:B------:R0:W5:Y:S03]  /*f430*/  @!P1 LD.E.128 R8, desc[UR60][R64.64] ;  /* 0x0000003c40089980 */ /* 0x000166000c101d00 */
[----:B------:R-:W-:Y:S01]  /*f440*/  @!P0 IMAD.WIDE R60, R18, 0x2, R60 ;  /* 0x00000002123c8825 */ /* 0x000fe200078e023c */
[----:B------:R0:W5:Y:S04]  /*f450*/  @!P2 LD.E.128 R12, desc[UR60][R66.64] ;  /* 0x0000003c420ca980 */ /* 0x000168000c101d00 */
[----:B------:R0:W5:Y:S02]  /*f460*/  @!P0 LD.E.128 R4, desc[UR60][R60.64] ;  /* 0x0000003c3c048980 */ /* 0x000164000c101d00 */
.L_x_6341:
[----:B------:R-:W-:Y:S05]  /*f470*/  BSYNC B1 ;  /* 0x0000000000017941 */ /* 0x000fea0003800000 */
.L_x_6340:
[----:B-----5:R-:W-:Y:S01]  /*f480*/  IMAD.MOV.U32 R3, RZ, RZ, R4 ;  /* 0x000000ffff037224 */ /* 0x020fe200078e0004 */
[----:B------:R-:W-:Y:S01]  /*f490*/  LEA.HI R0, R236, R236, RZ, 0x1 ;  /* 0x000000ecec007211 */ /* 0x000fe200078f08ff */
[----:B0-----:R-:W-:Y:S01]  /*f4a0*/  IMAD.MOV.U32 R20, RZ, RZ, R5 ;  /* 0x000000ffff147224 */ /* 0x001fe200078e0005 */
[----:B------:R-:W-:Y:S01]  /*f4b0*/  BSSY B1, `(.L_x_6342) ;  /* 0x000002c000017945 */ /* 0x000fe20003800000 */
[----:B------:R-:W-:Y:S02]  /*f4c0*/  IMAD.MOV.U32 R21, RZ, RZ, R6 ;  /* 0x000000ffff157224 */ /* 0x000fe400078e0006 */
[----:B------:R-:W-:Y:S01]  /*f4d0*/  IMAD.MOV.U32 R60, RZ, RZ, R7 ;  /* 0x000000ffff3c7224 */ /* 0x000fe200078e0007 */
[----:B------:R-:W-:Y:S01]  /*f4e0*/  PRMT R79, R3, 0x5410, R20 ;  /* 0x00005410034f7816 */ /* 0x000fe20000000014 */
[----:B------:R-:W-:Y:S01]  /*f4f0*/  IMAD.MOV.U32 R20, RZ, RZ, R9 ;  /* 0x000000ffff147224 */ /* 0x000fe200078e0009 */
[----:B------:R-:W-:Y:S01]  /*f500*/  LOP3.LUT R3, R0, 0xfffffffe, RZ, 0xc0, !PT ;  /* 0xfffffffe00037812 */ /* 0x000fe200078ec0ff */
[----:B------:R-:W-:Y:S01]  /*f510*/  IMAD.MOV.U32 R62, RZ, RZ, R50 ;  /* 0x000000ffff3e7224 */ /* 0x000fe200078e0032 */
[----:B------:R-:W-:Y:S01]  /*f520*/  PRMT R80, R21, 0x5410, R60 ;  /* 0x0000541015507816 */ /* 0x000fe2000000003c */
[----:B------:R-:W-:Y:S01]  /*f530*/  IMAD.MOV.U32 R21, RZ, RZ, R10 ;  /* 0x000000ffff157224 */ /* 0x000fe200078e000a */
[----:B------:R-:W-:Y:S01]  /*f540*/  MOV R0, R8 ;  /* 0x0000000800007202 */ /* 0x000fe20000000f00 */
[----:B------:R-:W-:Y:S01]  /*f550*/  IMAD.IADD R3, R236, 0x1, -R3 ;  /* 0x00000001ec037824 */ /* 0x000fe200078e0a03 */
[----:B------:R-:W-:Y:S01]  /*f560*/  PRMT R82, R62, 0x7610, R82 ;  /* 0x000076103e527816 */ /* 0x000fe20000000052 */
        /* <DEDUP_REMOVED lines=8> */
[----:B------:R-:W-:Y:S01]  /*f5f0*/  MOV R21, R14 ;  /* 0x0000000e00157202 */ /* 0x000fe20000000f00 */
[----:B------:R-:W-:Y:S01]  /*f600*/  IMAD.MOV.U32 R62, RZ, RZ, R53 ;  /* 0x000000ffff3e7224 */ /* 0x000fe200078e0035 */
[--C-:B------:R-:W-:Y:S01]  /*f610*/  PRMT R3, R3, 0x5410, R20.reuse ;  /* 0x0000541003037816 */ /* 0x100fe20000000014 */
[----:B------:R-:W-:Y:S01]  /*f620*/  IMAD.MOV.U32 R63, RZ, RZ, R57 ;  /* 0x000000ffff3f7224 */ /* 0x000fe200078e0039 */
[----:B------:R-:W-:Y:S01]  /*f630*/  PRMT R20, R21, 0x7610, R20 ;  /* 0x0000761015147816 */ /* 0x000fe20000000014 */
[----:B------:R-:W-:Y:S01]  /*f640*/  IMAD.MOV.U32 R21, RZ, RZ, R48 ;  /* 0x000000ffff157224 */ /* 0x000fe200078e0030 */
[----:B------:R-:W-:Y:S01]  /*f650*/  PRMT R72, R72, 0x5410, R0 ;  /* 0x0000541048487816 */ /* 0x000fe20000000000 */
[----:B------:R-:W-:-:S03]  /*f660*/  IMAD.MOV.U32 R0, RZ, RZ, R15 ;  /* 0x000000ffff007224 */ /* 0x000fc600078e000f */
[----:B------:R-:W-:Y:S01]  /*f670*/  PRMT R81, R21, 0x5410, R60 ;  /* 0x0000541015517816 */ /* 0x000fe2000000003c */
[----:B------:R-:W-:Y:S01]  /*f680*/  IMAD.MOV.U32 R21, RZ, RZ, R51 ;  /* 0x000000ffff157224 */ /* 0x000fe200078e0033 */
[----:B------:R-:W-:Y:S02]  /*f690*/  MOV R60, R52 ;  /* 0x00000034003c7202 */ /* 0x000fe40000000f00 */
[----:B------:R-:W-:Y:S02]  /*f6a0*/  PRMT R20, R20, 0x5410, R0 ;  /* 0x0000541014147816 */ /* 0x000fe40000000000 */
[----:B------:R-:W-:Y:S01]  /*f6b0*/  PRMT R82, R82, 0x5410, R21 ;  /* 0x0000541052527816 */ /* 0x000fe20000000015 */
[----:B------:R-:W-:Y:S01]  /*f6c0*/  IMAD.MOV.U32 R21, RZ, RZ, R54 ;  /* 0x000000ffff157224 */ /* 0x000fe200078e0036 */
[----:B------:R-:W-:Y:S01]  /*f6d0*/  PRMT R73, R60, 0x5410, R62 ;  /* 0x000054103c497816 */ /* 0x000fe2000000003e */
[----:B------:R-:W-:Y:S01]  /*f6e0*/  IMAD.MOV.U32 R60, RZ, RZ, R55 ;  /* 0x000000ffff3c7224 */ /* 0x000fe200078e0037 */
[----:B------:R-:W-:Y:S01]  /*f6f0*/  VIADDMNMX R0, R69, -R222, 0x80, PT ;  /* 0x0000008045007446 */ /* 0x000fe200038009de */
[----:B------:R-:W-:-:S03]  /*f700*/  IMAD.MOV.U32 R62, RZ, RZ, R56 ;  /* 0x000000ffff3e7224 */ /* 0x000fc600078e0038 */
[----:B------:R-:W-:Y:S02]  /*f710*/  PRMT R74, R21, 0x5410, R60 ;  /* 0x00005410154a7816 */ /* 0x000fe4000000003c */
[----:B------:R-:W-:Y:S01]  /*f720*/  PRMT R21, R62, 0x5410, R63 ;  /* 0x000054103e157816 */ /* 0x000fe2000000003f */
[----:B------:R-:W-:Y:S01]  /*f730*/  IMAD.MOV.U32 R62, RZ, RZ, R59 ;  /* 0x000000ffff3e7224 */ /* 0x000fe200078e003b */
[----:B------:R-:W-:Y:S02]  /*f740*/  ISETP.GE.AND P1, PT, R204, R0, PT ;  /* 0x00000000cc00720c */ /* 0x000fe40003f26270 */
[----:B------:R-:W-:Y:S01]  /*f750*/  MOV R60, R58 ;  /* 0x0000003a003c7202 */ /* 0x000fe20000000f00 */
[----:B0-----:R-:W-:Y:S10]  /*f760*/  @!P0 BRA `(.L_x_6343) ;  /* 0x000001e000388947 */ /* 0x001ff40003800000 */
.L_x_6608:
[----:B------:R-:W-:Y:S05]  /*f770*/  BSYNC B1 ;  /* 0x0000000000017941 */ /* 0x000fea0003800000 */
.L_x_6342:
[----:B------:R-:W-:Y:S01]  /*f780*/  BSSY B1, `(.L_x_6344) ;  /* 0x0000136000017945 */ /* 0x000fe20003800000 */
[----:B------:R-:W-:-:S03]  /*f790*/  PRMT R69, R60, 0x5410, R62 ;  /* 0x000054103c457816 */ /* 0x000fc6000000003e */
[----:B------:R-:W-:Y:S05]  /*f7a0*/  @P1 BRA `(.L_x_6345) ;  /* 0x0000001000cc1947 */ /* 0x000fea0003800000 */
[----:B------:R-:W1:Y:S01]  /*f7b0*/  LDC R71, c[0x0][0x3f4] ;  /* 0x0000fd00ff477b82 */ /* 0x000e620000000800 */
[----:B------:R-:W-:Y:S01]  /*f7c0*/  BSSY B2, `(.L_x_6346) ;  /* 0x000006d000027945 */ /* 0x000fe20003800000 */
[-C--:B-1----:R-:W-:Y:S02]  /*f7d0*/  ISETP.GE.AND P0, PT, R18, R71.reuse, PT ;  /* 0x000000471200720c */ /* 0x082fe40003f06270 */
[-C--:B------:R-:W-:Y:S02]  /*f7e0*/  ISETP.GE.AND P1, PT, R206, R71.reuse, PT ;  /* 0x00000047ce00720c */ /* 0x080fe40003f26270 */
[----:B------:R-:W-:-:S09]  /*f7f0*/  ISETP.GE.AND P2, PT, R207, R71, PT ;  /* 0x00000047cf00720c */ /* 0x000fd20003f46270 */
[----:B------:R-:W-:Y:S05]  /*f800*/  @P0 BRA `(.L_x_6347) ;  /* 0x0000000400a00947 */ /* 0x000fea0003800000 */
[----:B------:R-:W1:Y:S01]  /*f810*/  S2R R64, SR_TID.X ;  /* 0x0000000000407919 */ /* 0x000e620000002100 */
[----:B------:R-:W-:Y:S01]  /*f820*/  LOP3.LUT R60, R216, 0x38, R18, 0xf8, !PT ;  /* 0x00000038d83c7812 */ /* 0x000fe200078ef812 */
[--C-:B------:R-:W-:Y:S01]  /*f830*/  HADD2.F32 R99, -RZ, R93.reuse.H0_H0 ;  /* 0x2000005dff637230 */ /* 0x100fe20000004100 */
[--C-:B------:R-:W-:Y:S01]  /*f840*/  SHF.R.U64 R44, R44, 0x10, R45.reuse ;  /* 0x000000102c2c7819 */ /* 0x100fe2000000122d */
[----:B------:R-:W-:Y:S01]  /*f850*/  HADD2.F32 R97, -RZ, R93.H1_H1 ;  /* 0x3000005dff617230 */ /* 0x000fe20000004100 */
[----:B0-----:R-:W-:Y:S01]  /*f860*/  LOP3.LUT R61, R60, R217, RZ, 0x3c, !PT ;  /* 0x000000d93c3d7212 */ /* 0x001fe200078e3cff */
[----:B------:R-:W-:Y:S01]  /*f870*/  HADD2.F32 R102, -RZ, R91.H1_H1 ;  /* 0x3000005bff667230 */ /* 0x000fe20000004100 */
[----:B------:R-:W-:Y:S02]  /*f880*/  SHF.R.U32.HI R100, RZ, 0x10, R45 ;  /* 0x00000010ff647819 */ /* 0x000fe4000001162d */
[----:B------:R-:W-:Y:S01]  /*f890*/  SHF.R.U64 R32, R32, 0x10, R33 ;  /* 0x0000001020207819 */ /* 0x000fe20000001221 */
[----:B------:R-:W-:Y:S01]  /*f8a0*/  IMAD.IADD R61, R218, 0x1, R61 ;  /* 0x00000001da3d7824 */ /* 0x000fe200078e023d */
[----:B------:R-:W-:Y:S01]  /*f8b0*/  SHF.R.U32.HI R98, RZ, 0x10, R33 ;  /* 0x00000010ff627819 */ /* 0x000fe20000011621 */
[----:B------:R-:W-:Y:S01]  /*f8c0*/  HADD2.F32 R100, -RZ, R100.H0_H0 ;  /* 0x20000064ff647230 */ /* 0x000fe20000004100 */
[----:B------:R-:W-:Y:S01]  /*f8d0*/  SHF.R.U64 R33, R34, 0x10, R35 ;  /* 0x0000001022217819 */ /* 0x000fe20000001223 */
[----:B------:R-:W-:Y:S01]  /*f8e0*/  IMAD R87, R61, 0x2, R16 ;  /* 0x000000023d577824 */ /* 0x000fe200078e0210 */
[----:B------:R-:W-:-:S02]  /*f8f0*/  SHF.R.U64 R34, R46, 0x10, R47 ;  /* 0x000000102e227819 */ /* 0x000fc4000000122f */
[----:B------:R-:W-:Y:S01]  /*f900*/  SHF.R.U32.HI R105, RZ, 0x10, R47 ;  /* 0x00000010ff697819 */ /* 0x000fe2000001162f */
[----:B------:R-:W-:Y:S01]  /*f910*/  HADD2.F32 R33, -RZ, R33.H0_H0 ;  /* 0x20000021ff217230 */ /* 0x000fe20000004100 */
[----:B------:R-:W-:-:S05]  /*f920*/  SHF.R.U32.HI R90, RZ, 0x10, R35 ;  /* 0x00000010ff5a7819 */ /* 0x000fca0000011623 */
[----:B------:R-:W-:Y:S02]  /*f930*/  HADD2.F32 R90, -RZ, R90.H0_H0 ;  /* 0x2000005aff5a7230 */ /* 0x000fe40000004100 */
[----:B-1----:R-:W-:-:S05]  /*f940*/  VIADD R64, R64, 0xffffff80 ;  /* 0xffffff8040407836 */ /* 0x002fca0000000000 */
[----:B------:R-:W-:-:S04]  /*f950*/  SHF.R.S32.HI R63, RZ, 0x1f, R64 ;  /* 0x0000001fff3f7819 */ /* 0x000fc80000011440 */
[----:B------:R-:W-:-:S04]  /*f960*/  LEA.HI R63, R63, R64, RZ, 0x2 ;  /* 0x000000403f3f7211 */ /* 0x000fc800078f10ff */
[----:B------:R-:W-:-:S05]  /*f970*/  LOP3.LUT R63, R63, 0xfffffffc, RZ, 0xc0, !PT ;  /* 0xfffffffc3f3f7812 */ /* 0x000fca00078ec0ff */
[----:B------:R-:W-:-:S05]  /*f980*/  IMAD.IADD R63, R64, 0x1, -R63 ;  /* 0x00000001403f7824 */ /* 0x000fca00078e0a3f */
[----:B------:R-:W-:-:S04]  /*f990*/  LEA.HI R62, R71, R63, RZ, 0x1d ;  /* 0x0000003f473e7211 */ /* 0x000fc800078fe8ff */
[----:B------:R-:W-:Y:S01]  /*f9a0*/  SHF.R.S32.HI R65, RZ, 0x1f, R62 ;  /* 0x0000001fff417819 */ /* 0x000fe2000001143e */
[----:B------:R-:W-:-:S03]  /*f9b0*/  IMAD.SHL.U32 R63, R62, 0x8, RZ ;  /* 0x000000083e3f7824 */ /* 0x000fc600078e00ff */
[----:B------:R-:W-:Y:S02]  /*f9c0*/  LEA.HI R65, R65, R62, RZ, 0x3 ;  /* 0x0000003e41417211 */ /* 0x000fe400078f18ff */
[----:B------:R-:W-:Y:S02]  /*f9d0*/  LOP3.LUT R60, R216, 0x38, R63, 0xf8, !PT ;  /* 0x00000038d83c7812 */ /* 0x000fe400078ef83f */
[----:B------:R-:W-:Y:S02]  /*f9e0*/  SHF.L.U32 R65, R65, 0xa, RZ ;  /* 0x0000000a41417819 */ /* 0x000fe400000006ff */
[----:B------:R-:W-:Y:S02]  /*f9f0*/  LOP3.LUT R64, R60, R217, RZ, 0x3c, !PT ;  /* 0x000000d93c407212 */ /* 0x000fe400078e3cff */
[----:B------:R-:W-:Y:S01]  /*fa00*/  LOP3.LUT R65, R65, 0x7fffe000, RZ, 0xc0, !PT ;  /* 0x7fffe00041417812 */ /* 0x000fe200078ec0ff */
[----:B------:R-:W0:Y:S03]  /*fa10*/  LDS.128 R60, [R87+0x15400] ;  /* 0x01540000573c7984 */ /* 0x000e260000000c00 */
[----:B------:R-:W-:-:S05]  /*fa20*/  IADD3 R65, R64, R65, R218 ;  /* 0x0000004140417210 */ /* 0x000fca0007ffe0da */
        /* <DEDUP_REMOVED lines=15> */
[C---:B------:R-:W-:Y:S01]  /*fb20*/  FFMA.FTZ R45, R46.reuse, R97, -R101 ;  /* 0x000000612e2d7223 */ /* 0x040fe20000010865 */
[----:B------:R-:W-:Y:S02]  /*fb30*/  HADD2.F32 R97, -RZ, R98.H0_H0 ;  /* 0x20000062ff617230 */ /* 0x000fe40000004100 */
[C---:B------:R-:W-:Y:S01]  /*fb40*/  FMUL.FTZ R101, R93.reuse, R100 ;  /* 0x000000645d657220 */ /* 0x040fe20000410000 */
[--C-:B------:R-:W-:Y:S02]  /*fb50*/  HADD2.F32 R98, -RZ, R92.reuse.H0_H0 ;  /* 0x2000005cff627230 */ /* 0x100fe40000004100 */
[----:B------:R-:W-:Y:S01]  /*fb60*/  FFMA.FTZ R46, R46, R99, R103 ;  /* 0x000000632e2e7223 */ /* 0x000fe20000010067 */
[----:B------:R-:W-:Y:S02]  /*fb70*/  HADD2.F32 R92, -RZ, R92.H1_H1 ;  /* 0x3000005cff5c7230 */ /* 0x000fe40000004100 */
[-C--:B------:R-:W-:Y:S01]  /*fb80*/  FMUL.FTZ R93, R93, R97.reuse ;  /* 0x000000615d5d7220 */ /* 0x080fe20000410000 */
[----:B------:R-:W-:Y:S01]  /*fb90*/  FFMA.FTZ R106, R94, R97, -R101 ;  /* 0x000000615e6a7223 */ /* 0x000fe20000010865 */
[----:B------:R-:W-:Y:S01]  /*fba0*/  FMUL.FTZ R104, R65, R98 ;  /* 0x0000006241687220 */ /* 0x000fe20000410000 */
[----:B------:R-:W-:-:S02]  /*fbb0*/  HADD2.F32 R96, -RZ, R67.H0_H0 ;  /* 0x20000043ff607230 */ /* 0x000fc40000004100 */
[----:B------:R-:W-:Y:S01]  /*fbc0*/  FMUL.FTZ R65, R65, R92 ;  /* 0x0000005c41417220 */ /* 0x000fe20000410000 */
[----:B------:R-:W-:Y:S01]  /*fbd0*/  FFMA.FTZ R93, R94, R100, R93 ;  /* 0x000000645e5d7223 */ /* 0x000fe2000001005d */
[C---:B------:R-:W-:Y:S01]  /*fbe0*/  FFMA.FTZ R104, R61.reuse, R92, -R104 ;  /* 0x0000005c3d687223 */ /* 0x040fe20000010868 */
[----:B------:R-:W-:Y:S02]  /*fbf0*/  HADD2.F32 R92, -RZ, R91.H0_H0 ;  /* 0x2000005bff5c7230 */ /* 0x000fe40000004100 */
[----:B------:R-:W-:Y:S01]  /*fc00*/  FFMA.FTZ R65, R61, R98, R65 ;  /* 0x000000623d417223 */ /* 0x000fe20000010041 */
[--C-:B------:R-:W-:Y:S02]  /*fc10*/  HADD2.F32 R61, -RZ, R89.reuse.H1_H1 ;  /* 0x30000059ff3d7230 */ /* 0x100fe40000004100 */
[C---:B------:R-:W-:Y:S01]  /*fc20*/  FMUL.FTZ R94, R95.reuse, R102 ;  /* 0x000000665f5e7220 */ /* 0x040fe20000410000 */
[----:B------:R-:W-:Y:S02]  /*fc30*/  HADD2.F32 R89, -RZ, R89.H0_H0 ;  /* 0x20000059ff597230 */ /* 0x000fe40000004100 */
[----:B------:R-:W-:Y:S01]  /*fc40*/  FMUL.FTZ R98, R95, R92 ;  /* 0x0000005c5f627220 */ /* 0x000fe20000410000 */
[----:B------:R-:W-:-:S02]  /*fc50*/  HADD2.F32 R67, -RZ, R67.H1_H1 ;  /* 0x30000043ff437230 */ /* 0x000fc40000004100 */
[C---:B------:R-:W-:Y:S01]  /*fc60*/  FFMA.FTZ R94, R47.reuse, R92, -R94 ;  /* 0x0000005c2f5e7223 */ /* 0x040fe2000001085e */
[----:B------:R-:W-:Y:S02]  /*fc70*/  HADD2.F32 R92, -RZ, R105.H0_H0 ;  /* 0x20000069ff5c7230 */ /* 0x000fe40000004100 */
[C---:B------:R-:W-:Y:S01]  /*fc80*/  FMUL.FTZ R100, R96.reuse, R89 ;  /* 0x0000005960647220 */ /* 0x040fe20000410000 */
[-C--:B------:R-:W-:Y:S01]  /*fc90*/  FMUL.FTZ R96, R96, R61.reuse ;  /* 0x0000003d60607220 */ /* 0x080fe20000410000 */
[----:B------:R-:W-:Y:S01]  /*fca0*/  FFMA.FTZ R98, R47, R102, R98 ;  /* 0x000000662f627223 */ /* 0x000fe20000010062 */
[----:B------:R-:W-:Y:S02]  /*fcb0*/  HADD2.F32 R64, -RZ, R64.H1_H1 ;  /* 0x30000040ff407230 */ /* 0x000fe40000004100 */
[----:B------:R-:W-:Y:S01]  /*fcc0*/  FFMA.FTZ R100, R35, R61, -R100 ;  /* 0x0000003d23647223 */ /* 0x000fe20000010864 */
[----:B------:R-:W-:Y:S02]  /*fcd0*/  HADD2.F32 R66, -RZ, R66.H1_H1 ;  /* 0x30000042ff427230 */ /* 0x000fe40000004100 */
        /* <DEDUP_REMOVED lines=27> */
.L_x_6347:
[----:B------:R-:W-:Y:S05]  /*fe90*/  BSYNC B2 ;  /* 0x0000000000027941 */ /* 0x000fea0003800000 */
.L_x_6346:
[----:B------:R-:W-:Y:S04]  /*fea0*/  BSSY B2, `(.L_x_6348) ;  /* 0x0000062000027945 */ /* 0x000fe80003800000 */
[----:B------:R-:W-:Y:S05]  /*feb0*/  @P1 BRA `(.L_x_6349) ;  /* 0x0000000400801947 */ /* 0x000fea0003800000 */
[----:B-1----:R-:W2:Y:S04]  /*fec0*/  LDL R32, [R1+0x58] ;  /* 0x0000580001207983 */ /* 0x002ea80000100800 */
[----:B------:R-:W3:Y:S01]  /*fed0*/  LDL R95, [R1+0x84] ;  /* 0x00008400015f7983 */ /* 0x000ee20000100800 */
[----:B------:R-:W-:Y:S01]  /*fee0*/  SHF.R.U32.HI R64, RZ, 0x10, R41 ;  /* 0x00000010ff407819 */ /* 0x000fe20000011629 */
[----:B------:R-:W-:Y:S01]  /*fef0*/  HADD2.F32 R63, -RZ, R85.H1_H1 ;  /* 0x30000055ff3f7230 */ /* 0x000fe20000004100 */
[----:B------:R-:W-:Y:S01]  /*ff00*/  SHF.R.U64 R91, R42, 0x10, R43 ;  /* 0x000000102a5b7819 */ /* 0x000fe2000000122b */
[----:B------:R-:W-:Y:S01]  /*ff10*/  HADD2.F32 R65, -RZ, R83.H1_H1 ;  /* 0x30000053ff417230 */ /* 0x000fe20000004100 */
[----:B------:R-:W-:Y:S01]  /*ff20*/  SHF.R.U32.HI R62, RZ, 0x10, R29 ;  /* 0x00000010ff3e7819 */ /* 0x000fe2000001161d */
[----:B------:R-:W-:Y:S01]  /*ff30*/  HADD2.F32 R64, -RZ, R64.H0_H0 ;  /* 0x20000040ff407230 */ /* 0x000fe20000004100 */
[----:B------:R-:W-:-:S02]  /*ff40*/  SHF.R.U64 R94, R30, 0x10, R31 ;  /* 0x000000101e5e7819 */ /* 0x000fc4000000121f */
[----:B------:R-:W-:Y:S02]  /*ff50*/  SHF.R.U64 R92, R40, 0x10, R41 ;  /* 0x00000010285c7819 */ /* 0x000fe40000001229 */
[----:B------:R-:W-:Y:S02]  /*ff60*/  SHF.R.U64 R28, R28, 0x10, R29 ;  /* 0x000000101c1c7819 */ /* 0x000fe4000000121d */
[----:B------:R-:W-:Y:S02]  /*ff70*/  SHF.R.U32.HI R89, RZ, 0x10, R43 ;  /* 0x00000010ff597819 */ /* 0x000fe4000001162b */
[----:B------:R-:W-:Y:S02]  /*ff80*/  SHF.R.U32.HI R93, RZ, 0x10, R31 ;  /* 0x00000010ff5d7819 */ /* 0x000fe4000001161f */
        /* <DEDUP_REMOVED lines=22> */
[-C--:B------:R-:W-:Y:S01]  /*100f0*/  FMUL.FTZ R87, R42, R63.reuse ;  /* 0x0000003f2a577220 */ /* 0x080fe20000410000 */
[----:B------:R-:W-:Y:S02]  /*10100*/  HADD2.F32 R42, -RZ, R62.H0_H0 ;  /* 0x2000003eff2a7230 */ /* 0x000fe40000004100 */
[----:B------:R-:W-:Y:S01]  /*10110*/  FMUL.FTZ R66, R45, R64 ;  /* 0x000000402d427220 */ /* 0x000fe20000410000 */
[----:B------:R-:W-:Y:S01]  /*10120*/  FFMA.FTZ R67, R30, R63, -R67 ;  /* 0x0000003f1e437223 */ /* 0x000fe20000010843 */
[----:B------:R-:W-:-:S02]  /*10130*/  HADD2.F32 R62, -RZ, R83.H0_H0 ;  /* 0x20000053ff3e7230 */ /* 0x000fc40000004100 */
[----:B------:R-:W-:Y:S01]  /*10140*/  FFMA.FTZ R87, R30, R65, R87 ;  /* 0x000000411e577223 */ /* 0x000fe20000010057 */
[----:B------:R-:W-:Y:S02]  /*10150*/  HADD2.F32 R30, -RZ, R85.H0_H0 ;  /* 0x20000055ff1e7230 */ /* 0x000fe40000004100 */
[-C--:B------:R-:W-:Y:S01]  /*10160*/  FFMA.FTZ R88, R33, R42.reuse, -R66 ;  /* 0x0000002a21587223 */ /* 0x080fe20000010842 */
[----:B------:R-:W-:Y:S01]  /*10170*/  FMUL.FTZ R90, R45, R42 ;  /* 0x0000002a2d5a7220 */ /* 0x000fe20000410000 */
[C---:B------:R-:W-:Y:S01]  /*10180*/  FMUL.FTZ R66, R41.reuse, R62 ;  /* 0x0000003e29427220 */ /* 0x040fe20000410000 */
[----:B------:R-:W-:Y:S02]  /*10190*/  HADD2.F32 R43, -RZ, R46.H0_H0 ;  /* 0x2000002eff2b7230 */ /* 0x000fe40000004100 */
[-C--:B------:R-:W-:Y:S01]  /*101a0*/  FMUL.FTZ R41, R41, R30.reuse ;  /* 0x0000001e29297220 */ /* 0x080fe20000410000 */
[----:B------:R-:W-:Y:S02]  /*101b0*/  HADD2.F32 R42, -RZ, R84.H0_H0 ;  /* 0x20000054ff2a7230 */ /* 0x000fe40000004100 */
[----:B------:R-:W-:Y:S01]  /*101c0*/  FFMA.FTZ R66, R29, R30, -R66 ;  /* 0x0000001e1d427223 */ /* 0x000fe20000010842 */
[----:B0-----:R-:W-:-:S02]  /*101d0*/  HADD2.F32 R61, -RZ, R47.H0_H0 ;  /* 0x2000002fff3d7230 */ /* 0x001fc40000004100 */
[----:B------:R-:W-:Y:S01]  /*101e0*/  FFMA.FTZ R45, R29, R62, R41 ;  /* 0x0000003e1d2d7223 */ /* 0x000fe20000010029 */
[----:B------:R-:W-:Y:S02]  /*101f0*/  HADD2.F32 R30, -RZ, R86.H0_H0 ;  /* 0x20000056ff1e7230 */ /* 0x000fe40000004100 */
[----:B------:R-:W-:Y:S01]  /*10200*/  FMUL.FTZ R62, R43, R42 ;  /* 0x0000002a2b3e7220 */ /* 0x000fe20000410000 */
[----:B------:R-:W-:Y:S02]  /*10210*/  HADD2.F32 R84, -RZ, R84.H1_H1 ;  /* 0x30000054ff547230 */ /* 0x000fe40000004100 */
[----:B------:R-:W-:Y:S01]  /*10220*/  FFMA.FTZ R90, R33, R64, R90 ;  /* 0x00000040215a7223 */ /* 0x000fe2000001005a */
[----:B------:R-:W-:Y:S02]  /*10230*/  HADD2.F32 R86, -RZ, R86.H1_H1 ;  /* 0x30000056ff567230 */ /* 0x000fe40000004100 */
[-C--:B------:R-:W-:Y:S01]  /*10240*/  FMUL.FTZ R64, R43, R30.reuse ;  /* 0x0000001e2b407220 */ /* 0x080fe20000410000 */
[----:B------:R-:W-:Y:S01]  /*10250*/  FFMA.FTZ R63, R31, R30, -R62 ;  /* 0x0000001e1f3f7223 */ /* 0x000fe2000001083e */
[----:B------:R-:W-:Y:S01]  /*10260*/  FMUL.FTZ R29, R61, R84 ;  /* 0x000000543d1d7220 */ /* 0x000fe20000410000 */
[----:B------:R-:W-:-:S02]  /*10270*/  HADD2.F32 R47, -RZ, R47.H1_H1 ;  /* 0x3000002fff2f7230 */ /* 0x000fc40000004100 */
[----:B------:R-:W-:Y:S01]  /*10280*/  FMUL.FTZ R61, R61, R86 ;  /* 0x000000563d3d7220 */ /* 0x000fe20000410000 */
        /* <DEDUP_REMOVED lines=35> */
.L_x_6349:
[----:B------:R-:W-:Y:S05]  /*104c0*/  BSYNC B2 ;  /* 0x0000000000027941 */ /* 0x000fea0003800000 */
.L_x_6348:
[----:B------:R-:W-:Y:S05]  /*104d0*/  @P2 BRA `(.L_x_6345) ;  /* 0x0000000400802947 */ /* 0x000fea0003800000 */
[----:B--2---:R-:W2:Y:S04]  /*104e0*/  LDL R28, [R1+0x5c] ;  /* 0x00005c00011c7983 */ /* 0x004ea80000100800 */
[----:B------:R-:W3:Y:S01]  /*104f0*/  LDL R66, [R1+0x7c] ;  /* 0x00007c0001427983 */ /* 0x000ee20000100800 */
[--C-:B-1----:R-:W-:Y:S01]  /*10500*/  SHF.R.U32.HI R44, RZ, 0x10, R37.reuse ;  /* 0x00000010ff2c7819 */ /* 0x102fe20000011625 */
[----:B------:R-:W-:Y:S01]  /*10510*/  HADD2.F32 R41, -RZ, R77.H1_H1 ;  /* 0x3000004dff297230 */ /* 0x000fe20000004100 */
[----:B0-----:R-:W-:Y:S01]  /*10520*/  SHF.R.U64 R61, R36, 0x10, R37 ;  /* 0x00000010243d7819 */ /* 0x001fe20000001225 */
[--C-:B------:R-:W-:Y:S01]  /*10530*/  HADD2.F32 R42, -RZ, R75.reuse.H1_H1 ;  /* 0x3000004bff2a7230 */ /* 0x100fe20000004100 */
[--C-:B------:R-:W-:Y:S01]  /*10540*/  SHF.R.U32.HI R43, RZ, 0x10, R25.reuse ;  /* 0x00000010ff2b7819 */ /* 0x100fe20000011619 */
[----:B------:R-:W-:Y:S01]  /*10550*/  HADD2.F32 R44, -RZ, R44.H0_H0 ;  /* 0x2000002cff2c7230 */ /* 0x000fe20000004100 */
[----:B------:R-:W-:Y:S01]  /*10560*/  SHF.R.U64 R65, R24, 0x10, R25 ;  /* 0x0000001018417819 */ /* 0x000fe20000001219 */
        /* <DEDUP_REMOVED lines=12> */
[----:B------:R-:W-:Y:S02]  /*10630*/  LOP3.LUT R32, R28, R217, RZ, 0x3c, !PT ;  /* 0x000000d91c207212 */ /* 0x000fe400078e3cff */
[----:B---3--:R-:W0:Y:S02]  /*10640*/  LDS.128 R28, [R66] ;  /* 0x00000000421c7984 */ /* 0x008e240000000c00 */
[----:B------:R-:W-:-:S04]  /*10650*/  LOP3.LUT R71, R71, 0x7fffe000, RZ, 0xc0, !PT ;  /* 0x7fffe00047477812 */ /* 0x000fc800078ec0ff */
        /* <DEDUP_REMOVED lines=72> */
.L_x_6345:
[----:B------:R-:W-:Y:S05]  /*10ae0*/  BSYNC B1 ;  /* 0x0000000000017941 */ /* 0x000fea0003800000 */
.L_x_6344:
[----:B------:R-:W-:-:S13]  /*10af0*/  ISETP.GE.AND P0, PT, R237, R0, PT ;  /* 0x00000000ed00720c */ /* 0x000fda0003f06270 */
[----:B------:R-:W-:Y:S05]  /*10b00*/  @P0 BRA `(.L_x_6325) ;  /* 0x0000001000c40947 */ /* 0x000fea0003800000 */
[----:B-12---:R-:W1:Y:S01]  /*10b10*/  LDC R33, c[0x0][0x3f4] ;  /* 0x0000fd00ff217b82 */ /* 0x006e620000000800 */
[----:B------:R-:W-:Y:S01]  /*10b20*/  BSSY B1, `(.L_x_6350) ;  /* 0x000006b000017945 */ /* 0x000fe20003800000 */
[----:B------:R-:W-:Y:S02]  /*10b30*/  SHF.R.U32.HI R60, RZ, 0x3, R215 ;  /* 0x00000003ff3c7819 */ /* 0x000fe400000116d7 */
[-C--:B-1----:R-:W-:Y:S02]  /*10b40*/  ISETP.GE.AND P0, PT, R18, R33.reuse, PT ;  /* 0x000000211200720c */ /* 0x082fe40003f06270 */
[-C--:B------:R-:W-:Y:S02]  /*10b50*/  ISETP.GE.AND P1, PT, R206, R33.reuse, PT ;  /* 0x00000021ce00720c */ /* 0x080fe40003f26270 */
[----:B------:R-:W-:-:S09]  /*10b60*/  ISETP.GE.AND P2, PT, R207, R33, PT ;  /* 0x00000021cf00720c */ /* 0x000fd20003f46270 */
[----:B------:R-:W-:Y:S05]  /*10b70*/  @P0 BRA `(.L_x_6351) ;  /* 0x0000000400940947 */ /* 0x000fea0003800000 */
[----:B0-----:R-:W2:Y:S01]  /*10b80*/  LDL R61, [R1+0x80] ;  /* 0x00008000013d7983 */ /* 0x001ea20000100800 */
[----:B---3--:R-:W0:Y:S02]  /*10b90*/  S2R R25, SR_TID.X ;  /* 0x0000000000197919 */ /* 0x008e240000002100 */
[----:B0-----:R-:W-:-:S05]  /*10ba0*/  VIADD R25, R25, 0xffffff80 ;  /* 0xffffff8019197836 */ /* 0x001fca0000000000 */
        /* <DEDUP_REMOVED lines=11> */
[----:B------:R-:W-:-:S04]  /*10c60*/  LOP3.LUT R0, R25, 0x7fffe000, RZ, 0xc0, !PT ;  /* 0x7fffe00019007812 */ /* 0x000fc800078ec0ff */
[----:B------:R-:W-:-:S05]  /*10c70*/  IADD3 R29, R29, R0, R220 ;  /* 0x000000001d1d7210 */ /* 0x000fca0007ffe0dc */
[----:B------:R-:W-:-:S05]  /*10c80*/  IMAD R0, R29, 0x2, R16 ;  /* 0x000000021d007824 */ /* 0x000fca00078e0210 */
[----:B------:R-:W0:Y:S01]  /*10c90*/  LDS.128 R28, [R0+0x15400] ;  /* 0x01540000001c7984 */ /* 0x000e220000000c00 */
[----:B------:R-:W-:Y:S01]  /*10ca0*/  SHF.R.U32.HI R39, RZ, 0x10, R5 ;  /* 0x00000010ff277819 */ /* 0x000fe20000011605 */
[----:B------:R-:W-:Y:S01]  /*10cb0*/  HADD2.F32 R37, -RZ, R81.H1_H1 ;  /* 0x30000051ff257230 */ /* 0x000fe20000004100 */
[--C-:B------:R-:W-:Y:S01]  /*10cc0*/  SHF.R.U64 R47, R48, 0x10, R49.reuse ;  /* 0x00000010302f7819 */ /* 0x100fe20000001231 */
[----:B------:R-:W-:Y:S01]  /*10cd0*/  HADD2.F32 R38, -RZ, R79.H1_H1 ;  /* 0x3000004fff267230 */ /* 0x000fe20000004100 */
[----:B------:R-:W-:Y:S01]  /*10ce0*/  SHF.R.U32.HI R48, RZ, 0x10, R49 ;  /* 0x00000010ff307819 */ /* 0x000fe20000011631 */
[----:B------:R-:W-:Y:S01]  /*10cf0*/  HADD2.F32 R39, -RZ, R39.H0_H0 ;  /* 0x20000027ff277230 */ /* 0x000fe20000004100 */
[----:B------:R-:W-:Y:S01]  /*10d00*/  SHF.R.U64 R45, R4, 0x10, R5 ;  /* 0x00000010042d7819 */ /* 0x000fe20000001205 */
[----:B------:R-:W-:Y:S02]  /*10d10*/  HADD2.F32 R79, -RZ, R79.H0_H0 ;  /* 0x2000004fff4f7230 */ /* 0x000fe40000004100 */
[----:B------:R-:W-:Y:S01]  /*10d20*/  HADD2.F32 R81, -RZ, R81.H0_H0 ;  /* 0x20000051ff517230 */ /* 0x000fe20000004100 */
[----:B------:R-:W-:-:S02]  /*10d30*/  SHF.R.U64 R46, R50, 0x10, R51 ;  /* 0x00000010322e7819 */ /* 0x000fc40000001233 */
[----:B------:R-:W-:Y:S02]  /*10d40*/  SHF.R.U64 R43, R6, 0x10, R7 ;  /* 0x00000010062b7819 */ /* 0x000fe40000001207 */
[----:B------:R-:W-:Y:S02]  /*10d50*/  SHF.R.U32.HI R50, RZ, 0x10, R51 ;  /* 0x00000010ff327819 */ /* 0x000fe40000011633 */
[----:B------:R-:W-:Y:S01]  /*10d60*/  SHF.R.U32.HI R41, RZ, 0x10, R7 ;  /* 0x00000010ff297819 */ /* 0x000fe20000011607 */
[--C-:B0-----:R-:W-:Y:S02]  /*10d70*/  HADD2.F32 R32, -RZ, R29.reuse.H0_H0 ;  /* 0x2000001dff207230 */ /* 0x101fe40000004100 */
[----:B------:R-:W-:Y:S02]  /*10d80*/  HADD2.F32 R34, -RZ, R29.H1_H1 ;  /* 0x3000001dff227230 */ /* 0x000fe40000004100 */
[----:B------:R-:W-:Y:S02]  /*10d90*/  HADD2.F32 R29, -RZ, R28.H0_H0 ;  /* 0x2000001cff1d7230 */ /* 0x000fe40000004100 */
[C---:B------:R-:W-:Y:S01]  /*10da0*/  FMUL.FTZ R40, R32.reuse, R38 ;  /* 0x0000002620287220 */ /* 0x040fe20000410000 */
[----:B------:R-:W-:Y:S01]  /*10db0*/  FMUL.FTZ R42, R32, R37 ;  /* 0x00000025202a7220 */ /* 0x000fe20000410000 */
[----:B------:R-:W-:-:S02]  /*10dc0*/  HADD2.F32 R32, -RZ, R48.H0_H0 ;  /* 0x20000030ff207230 */ /* 0x000fc40000004100 */
[----:B------:R-:W-:Y:S01]  /*10dd0*/  FMUL.FTZ R44, R34, R39 ;  /* 0x00000027222c7220 */ /* 0x000fe20000410000 */
[----:B------:R-:W-:Y:S02]  /*10de0*/  HADD2.F32 R35, -RZ, R30.H0_H0 ;  /* 0x2000001eff237230 */ /* 0x000fe40000004100 */
[--C-:B------:R-:W-:Y:S02]  /*10df0*/  HADD2.F32 R36, -RZ, R31.reuse.H0_H0 ;  /* 0x2000001fff247230 */ /* 0x100fe40000004100 */
[----:B------:R-:W-:Y:S02]  /*10e00*/  HADD2.F32 R31, -RZ, R31.H1_H1 ;  /* 0x3000001fff1f7230 */ /* 0x000fe40000004100 */
[----:B------:R-:W-:Y:S02]  /*10e10*/  HADD2.F32 R28, -RZ, R28.H1_H1 ;  /* 0x3000001cff1c7230 */ /* 0x000fe40000004100 */
[----:B------:R-:W-:Y:S01]  /*10e20*/  HADD2.F32 R30, -RZ, R30.H1_H1 ;  /* 0x3000001eff1e7230 */ /* 0x000fe20000004100 */
[----:B--2---:R-:W0:Y:S02]  /*10e30*/  LDS.128 R24, [R61] ;  /* 0x000000003d187984 */ /* 0x004e240000000c00 */
[----:B0-----:R-:W-:-:S02]  /*10e40*/  HADD2.F32 R5, -RZ, R25.H0_H0 ;  /* 0x20000019ff057230 */ /* 0x001fc40000004100 */
[----:B------:R-:W-:Y:S02]  /*10e50*/  HADD2.F32 R25, -RZ, R25.H1_H1 ;  /* 0x30000019ff197230 */ /* 0x000fe40000004100 */
[----:B------:R-:W-:Y:S02]  /*10e60*/  HADD2.F32 R4, -RZ, R24.H0_H0 ;  /* 0x20000018ff047230 */ /* 0x000fe40000004100 */
[C---:B------:R-:W-:Y:S01]  /*10e70*/  FFMA.FTZ R40, R5.reuse, R37, -R40 ;  /* 0x0000002505287223 */ /* 0x040fe20000010828 */
[----:B------:R-:W-:Y:S01]  /*10e80*/  FFMA.FTZ R42, R5, R38, R42 ;  /* 0x00000026052a7223 */ /* 0x000fe2000001002a */
[----:B------:R-:W-:Y:S01]  /*10e90*/  FMUL.FTZ R5, R29, R79 ;  /* 0x0000004f1d057220 */ /* 0x000fe20000410000 */
[-C--:B------:R-:W-:Y:S01]  /*10ea0*/  FMUL.FTZ R38, R34, R32.reuse ;  /* 0x0000002022267220 */ /* 0x080fe20000410000 */
[----:B------:R-:W-:Y:S01]  /*10eb0*/  FFMA.FTZ R37, R25, R32, -R44 ;  /* 0x0000002019257223 */ /* 0x000fe2000001082c */
[----:B------:R-:W-:Y:S02]  /*10ec0*/  HADD2.F32 R32, -RZ, R80.H0_H0 ;  /* 0x20000050ff207230 */ /* 0x000fe40000004100 */
[-C--:B------:R-:W-:Y:S01]  /*10ed0*/  FMUL.FTZ R34, R29, R81.reuse ;  /* 0x000000511d227220 */ /* 0x080fe20000410000 */
[----:B------:R-:W-:Y:S01]  /*10ee0*/  FFMA.FTZ R81, R4, R81, -R5 ;  /* 0x0000005104517223 */ /* 0x000fe20000010805 */
[----:B------:R-:W-:-:S02]  /*10ef0*/  HADD2.F32 R5, -RZ, R82.H0_H0 ;  /* 0x20000052ff057230 */ /* 0x000fc40000004100 */
[----:B------:R-:W-:Y:S01]  /*10f00*/  FFMA.FTZ R39, R25, R39, R38 ;  /* 0x0000002719277223 */ /* 0x000fe20000010026 */
[----:B------:R-:W-:Y:S02]  /*10f10*/  HADD2.F32 R6, -RZ, R26.H0_H0 ;  /* 0x2000001aff067230 */ /* 0x000fe40000004100 */
[C---:B------:R-:W-:Y:S01]  /*10f20*/  FMUL.FTZ R25, R35.reuse, R32 ;  /* 0x0000002023197220 */ /* 0x040fe20000410000 */
[----:B------:R-:W-:Y:S02]  /*10f30*/  HADD2.F32 R82, -RZ, R82.H1_H1 ;  /* 0x30000052ff527230 */ /* 0x000fe40000004100 */
[----:B------:R-:W-:Y:S02]  /*10f40*/  HADD2.F32 R80, -RZ, R80.H1_H1 ;  /* 0x30000050ff507230 */ /* 0x000fe40000004100 */
[----:B------:R-:W-:Y:S01]  /*10f50*/  FFMA.FTZ R79, R4, R79, R34 ;  /* 0x0000004f044f7223 */ /* 0x000fe20000010022 */
[----:B------:R-:W-:Y:S01]  /*10f60*/  FMUL.FTZ R29, R35, R5 ;  /* 0x00000005231d7220 */ /* 0x000fe20000410000 */
[----:B------:R-:W-:-:S02]  /*10f70*/  HADD2.F32 R7, -RZ, R27.H0_H0 ;  /* 0x2000001bff077230 */ /* 0x000fc40000004100 */
[----:B------:R-:W-:Y:S01]  /*10f80*/  FFMA.FTZ R35, R6, R5, -R25 ;  /* 0x0000000506237223 */ /* 0x000fe20000010819 */
[----:B------:R-:W-:Y:S02]  /*10f90*/  HADD2.F32 R34, -RZ, R41.H0_H0 ;  /* 0x20000029ff227230 */ /* 0x000fe40000004100 */
[C---:B------:R-:W-:Y:S01]  /*10fa0*/  FMUL.FTZ R38, R36.reuse, R80 ;  /* 0x0000005024267220 */ /* 0x040fe20000410000 */
[----:B------:R-:W-:Y:S02]  /*10fb0*/  HADD2.F32 R4, -RZ, R50.H0_H0 ;  /* 0x20000032ff047230 */ /* 0x000fe40000004100 */
[----:B------:R-:W-:Y:S01]  /*10fc0*/  FMUL.FTZ R5, R36, R82 ;  /* 0x0000005224057220 */ /* 0x000fe20000410000 */
[----:B------:R-:W-:Y:S02]  /*10fd0*/  HADD2.F32 R27, -RZ, R27.H1_H1 ;  /* 0x3000001bff1b7230 */ /* 0x000fe40000004100 */
[----:B------:R-:W-:Y:S01]  /*10fe0*/  FFMA.FTZ R32, R6, R32, R29 ;  /* 0x0000002006207223 */ /* 0x000fe2000001001d */
[----:B------:R-:W-:Y:S01]  /*10ff0*/  FMUL.FTZ R6, R31, R34 ;  /* 0x000000221f067220 */ /* 0x000fe20000410000 */
[C---:B------:R-:W-:Y:S01]  /*11000*/  FFMA.FTZ R38, R7.reuse, R82, -R38 ;  /* 0x0000005207267223 */ /* 0x040fe20000010826 */
[----:B------:R-:W-:Y:S01]  /*11010*/  FFMA.FTZ R80, R7, R80, R5 ;  /* 0x0000005007507223 */ /* 0x000fe20000010005 */
[----:B------:R-:W-:Y:S01]  /*11020*/  FMUL.FTZ R36, R31, R4 ;  /* 0x000000041f247220 */ /* 0x000fe20000410000 */
[----:B------:R-:W-:-:S02]  /*11030*/  HADD2.F32 R25, -RZ, R45.H0_H0 ;  /* 0x2000002dff197230 */ /* 0x000fc40000004100 */
[----:B------:R-:W-:Y:S02]  /*11040*/  HADD2.F32 R29, -RZ, R43.H0_H0 ;  /* 0x2000002bff1d7230 */ /* 0x000fe40000004100 */
[----:B------:R-:W-:Y:S02]  /*11050*/  HADD2.F32 R5, -RZ, R47.H0_H0 ;  /* 0x2000002fff057230 */ /* 0x000fe40000004100 */
[----:B------:R-:W-:Y:S02]  /*11060*/  HADD2.F32 R7, -RZ, R46.H0_H0 ;  /* 0x2000002eff077230 */ /* 0x000fe40000004100 */
[C---:B------:R-:W-:Y:S01]  /*11070*/  FFMA.FTZ R41, R27.reuse, R4, -R6 ;  /* 0x000000041b297223 */ /* 0x040fe20000010806 */
[----:B------:R-:W-:Y:S02]  /*11080*/  HADD2.F32 R24, -RZ, R24.H1_H1 ;  /* 0x30000018ff187230 */ /* 0x000fe40000004100 */
[----:B------:R-:W-:Y:S01]  /*11090*/  FFMA.FTZ R43, R27, R34, R36 ;  /* 0x000000221b2b7223 */ /* 0x000fe20000010024 */
[----:B------:R-:W-:-:S02]  /*110a0*/  HADD2.F32 R26, -RZ, R26.H1_H1 ;  /* 0x3000001aff1a7230 */ /* 0x000fc40000004100 */
        /* <DEDUP_REMOVED lines=8> */
[----:B------:R-:W-:Y:S02]  /*11130*/  F2FP.F16.F32.PACK_AB R7, R41, R38 ;  /* 0x000000262907723e */ /* 0x000fe400000000ff */
[----:B------:R-:W-:-:S02]  /*11140*/  F2FP.F16.F32.PACK_AB R5, R37, R40 ;  /* 0x000000282505723e */ /* 0x000fc400000000ff */
[----:B------:R-:W-:Y:S02]  /*11150*/  F2FP.F16.F32.PACK_AB R4, R4, R81 ;  /* 0x000000510404723e */ /* 0x000fe400000000ff */
[----:B------:R-:W-:Y:S02]  /*11160*/  F2FP.F16.F32.PACK_AB R6, R6, R35 ;  /* 0x000000230606723e */ /* 0x000fe400000000ff */
[----:B------:R-:W-:Y:S02]  /*11170*/  F2FP.F16.F32.PACK_AB R27, R43, R80 ;  /* 0x000000502b1b723e */ /* 0x000fe400000000ff */
[----:B------:R-:W-:Y:S02]  /*11180*/  F2FP.F16.F32.PACK_AB R25, R39, R42 ;  /* 0x0000002a2719723e */ /* 0x000fe400000000ff */
[----:B------:R-:W-:Y:S02]  /*11190*/  F2FP.F16.F32.PACK_AB R24, R24, R79 ;  /* 0x0000004f1818723e */ /* 0x000fe400000000ff */
[----:B------:R-:W-:Y:S01]  /*111a0*/  F2FP.F16.F32.PACK_AB R26, R29, R32 ;  /* 0x000000201d1a723e */ /* 0x000fe200000000ff */
[----:B------:R1:W-:Y:S04]  /*111b0*/  STS.128 [R61], R4 ;  /* 0x000000043d007388 */ /* 0x0003e80000000c00 */
[----:B------:R1:W-:Y:S02]  /*111c0*/  STS.128 [R0+0x15400], R24 ;  /* 0x0154001800007388 */ /* 0x0003e40000000c00 */
.L_x_6351:
[----:B------:R-:W-:Y:S05]  /*111d0*/  BSYNC B1 ;  /* 0x0000000000017941 */ /* 0x000fea0003800000 */
.L_x_6350:
[----:B------:R-:W-:Y:S04]  /*111e0*/  BSSY B1, `(.L_x_6352) ;  /* 0x0000062000017945 */ /* 0x000fe80003800000 */
[----:B------:R-:W-:Y:S05]  /*111f0*/  @P1 BRA `(.L_x_6353) ;  /* 0x0000000400801947 */ /* 0x000fea0003800000 */
[----:B-1----:R-:W2:Y:S04]  /*11200*/  LDL R0, [R1+0x58] ;  /* 0x0000580001007983 */ /* 0x002ea80000100800 */
[----:B------:R-:W4:Y:S01]  /*11210*/  LDL R47, [R1+0x78] ;  /* 0x00007800012f7983 */ /* 0x000f220000100800 */
[----:B------:R-:W-:Y:S01]  /*11220*/  SHF.R.U64 R46, R52, 0x10, R53 ;  /* 0x00000010342e7819 */ /* 0x000fe20000001235 */
[----:B------:R-:W-:Y:S01]  /*11230*/  HADD2.F32 R35, -RZ, R73.H1_H1 ;  /* 0x30000049ff237230 */ /* 0x000fe20000004100 */
[----:B------:R-:W-:Y:S01]  /*11240*/  SHF.R.U32.HI R32, RZ, 0x10, R9 ;  /* 0x00000010ff207819 */ /* 0x000fe20000011609 */
[--C-:B------:R-:W-:Y:S01]  /*11250*/  HADD2.F32 R37, -RZ, R70.reuse.H1_H1 ;  /* 0x30000046ff257230 */ /* 0x100fe20000004100 */
[----:B------:R-:W-:Y:S01]  /*11260*/  SHF.R.U32.HI R52, RZ, 0x10, R53 ;  /* 0x00000010ff347819 */ /* 0x000fe20000011635 */
[----:B------:R-:W-:Y:S01]  /*11270*/  HADD2.F32 R70, -RZ, R70.H0_H0 ;  /* 0x20000046ff467230 */ /* 0x000fe20000004100 */
[----:B------:R-:W-:Y:S01]  /*11280*/  SHF.R.U64 R44, R8, 0x10, R9 ;  /* 0x00000010082c7819 */ /* 0x000fe20000001209 */
[----:B------:R-:W-:Y:S01]  /*11290*/  HADD2.F32 R32, -RZ, R32.H0_H0 ;  /* 0x20000020ff207230 */ /* 0x000fe20000004100 */
[----:B------:R-:W-:-:S02]  /*112a0*/  SHF.R.U32.HI R38, RZ, 0x10, R11 ;  /* 0x00000010ff267819 */ /* 0x000fc4000001160b */
[--C-:B------:R-:W-:Y:S02]  /*112b0*/  SHF.R.U64 R45, R54, 0x10, R55.reuse ;  /* 0x00000010362d7819 */ /* 0x100fe40000001237 */
[----:B------:R-:W-:Y:S02]  /*112c0*/  SHF.R.U32.HI R54, RZ, 0x10, R55 ;  /* 0x00000010ff367819 */ /* 0x000fe40000011637 */
[----:B------:R-:W-:Y:S02]  /*112d0*/  SHF.R.U64 R43, R10, 0x10, R11 ;  /* 0x000000100a2b7819 */ /* 0x000fe4000000120b */
[----:B--2---:R-:W-:-:S04]  /*112e0*/  LEA.HI R0, R33, R0, RZ, 0x1d ;  /* 0x0000000021007211 */ /* 0x004fc800078fe8ff */
[----:B------:R-:W-:Y:S01]  /*112f0*/  SHF.R.S32.HI R5, RZ, 0x1f, R0 ;  /* 0x0000001fff057819 */ /* 0x000fe20000011400 */
[----:B------:R-:W-:-:S03]  /*11300*/  IMAD.SHL.U32 R4, R0, 0x8, RZ ;  /* 0x0000000800047824 */ /* 0x000fc600078e00ff */
[----:B------:R-:W-:Y:S02]  /*11310*/  LEA.HI R5, R5, R0, RZ, 0x3 ;  /* 0x0000000005057211 */ /* 0x000fe400078f18ff */
[----:B------:R-:W-:-:S03]  /*11320*/  LOP3.LUT R0, R215, 0x38, R4, 0xf8, !PT ;  /* 0x00000038d7007812 */ /* 0x000fc600078ef804 */
[----:B------:R-:W-:Y:S01]  /*11330*/  IMAD.SHL.U32 R5, R5, 0x400, RZ ;  /* 0x0000040005057824 */ /* 0x000fe200078e00ff */
[----:B---3--:R-:W-:-:S04]  /*11340*/  LOP3.LUT R25, R0, R60, RZ, 0x3c, !PT ;  /* 0x0000003c00197212 */ /* 0x008fc800078e3cff */
[----:B------:R-:W-:Y:S02]  /*11350*/  LOP3.LUT R0, R5, 0x7fffe000, RZ, 0xc0, !PT ;  /* 0x7fffe00005007812 */ /* 0x000fe400078ec0ff */
[----:B----4-:R-:W1:Y:S02]  /*11360*/  LDS.128 R4, [R47] ;  /* 0x000000002f047984 */ /* 0x010e640000000c00 */
        /* <DEDUP_REMOVED lines=18> */
[----:B------:R-:W-:-:S02]  /*11490*/  HADD2.F32 R8, -RZ, R73.H0_H0 ;  /* 0x20000049ff087230 */ /* 0x000fc40000004100 */
[-C--:B------:R-:W-:Y:S01]  /*114a0*/  FMUL.FTZ R36, R29, R28.reuse ;  /* 0x0000001c1d247220 */ /* 0x080fe20000410000 */
[----:B------:R-:W-:Y:S01]  /*114b0*/  FFMA.FTZ R34, R9, R28, -R34 ;  /* 0x0000001c09227223 */ /* 0x000fe20000010822 */
[----:B------:R-:W-:Y:S01]  /*114c0*/  FMUL.FTZ R28, R25, R70 ;  /* 0x00000046191c7220 */ /* 0x000fe20000410000 */
[----:B------:R-:W-:Y:S02]  /*114d0*/  HADD2.F32 R29, -RZ, R72.H0_H0 ;  /* 0x20000048ff1d7230 */ /* 0x000fe40000004100 */
[----:B------:R-:W-:Y:S01]  /*114e0*/  FFMA.FTZ R36, R9, R32, R36 ;  /* 0x0000002009247223 */ /* 0x000fe20000010024 */
[----:B------:R-:W-:Y:S02]  /*114f0*/  HADD2.F32 R30, -RZ, R26.H0_H0 ;  /* 0x2000001aff1e7230 */ /* 0x000fe40000004100 */
[-C--:B------:R-:W-:Y:S01]  /*11500*/  FMUL.FTZ R25, R25, R8.reuse ;  /* 0x0000000819197220 */ /* 0x080fe20000410000 */
[----:B------:R-:W-:Y:S02]  /*11510*/  HADD2.F32 R31, -RZ, R27.H0_H0 ;  /* 0x2000001bff1f7230 */ /* 0x000fe40000004100 */
[----:B------:R-:W-:Y:S01]  /*11520*/  FFMA.FTZ R32, R5, R8, -R28 ;  /* 0x0000000805207223 */ /* 0x000fe2000001081c */
[----:B------:R-:W-:-:S02]  /*11530*/  HADD2.F32 R9, -RZ, R74.H0_H0 ;  /* 0x2000004aff097230 */ /* 0x000fc40000004100 */
[----:B------:R-:W-:Y:S01]  /*11540*/  FFMA.FTZ R70, R5, R70, R25 ;  /* 0x0000004605467223 */ /* 0x000fe20000010019 */
[----:B------:R-:W-:Y:S02]  /*11550*/  HADD2.F32 R72, -RZ, R72.H1_H1 ;  /* 0x30000048ff487230 */ /* 0x000fe40000004100 */
[C---:B------:R-:W-:Y:S01]  /*11560*/  FMUL.FTZ R5, R30.reuse, R29 ;  /* 0x0000001d1e057220 */ /* 0x040fe20000410000 */
[----:B------:R-:W-:Y:S02]  /*11570*/  HADD2.F32 R74, -RZ, R74.H1_H1 ;  /* 0x3000004aff4a7230 */ /* 0x000fe40000004100 */
[----:B------:R-:W-:Y:S01]  /*11580*/  FMUL.FTZ R25, R30, R9 ;  /* 0x000000091e197220 */ /* 0x000fe20000410000 */
[----:B------:R-:W-:Y:S02]  /*11590*/  HADD2.F32 R28, -RZ, R38.H0_H0 ;  /* 0x20000026ff1c7230 */ /* 0x000fe40000004100 */
[----:B------:R-:W-:Y:S01]  /*115a0*/  FMUL.FTZ R38, R31, R72 ;  /* 0x000000481f267220 */ /* 0x000fe20000410000 */
[----:B------:R-:W-:-:S02]  /*115b0*/  HADD2.F32 R27, -RZ, R27.H1_H1 ;  /* 0x3000001bff1b7230 */ /* 0x000fc40000004100 */
[-C--:B------:R-:W-:Y:S01]  /*115c0*/  FMUL.FTZ R31, R31, R74.reuse ;  /* 0x0000004a1f1f7220 */ /* 0x080fe20000410000 */
[----:B------:R-:W-:Y:S02]  /*115d0*/  HADD2.F32 R8, -RZ, R54.H0_H0 ;  /* 0x20000036ff087230 */ /* 0x000fe40000004100 */
[C---:B------:R-:W-:Y:S01]  /*115e0*/  FFMA.FTZ R30, R10.reuse, R9, -R5 ;  /* 0x000000090a1e7223 */ /* 0x040fe20000010805 */
[----:B------:R-:W-:Y:S01]  /*115f0*/  FFMA.FTZ R10, R10, R29, R25 ;  /* 0x0000001d0a0a7223 */ /* 0x000fe20000010019 */
        /* <DEDUP_REMOVED lines=32> */
.L_x_6353:
[----:B------:R-:W-:Y:S05]  /*11800*/  BSYNC B1 ;  /* 0x0000000000017941 */ /* 0x000fea0003800000 */
.L_x_6352:
[----:B------:R-:W-:Y:S05]  /*11810*/  @P2 BRA `(.L_x_6325) ;  /* 0x0000000400802947 */ /* 0x000fea0003800000 */
[----:B-12---:R-:W2:Y:S04]  /*11820*/  LDL R0, [R1+0x5c] ;  /* 0x00005c0001007983 */ /* 0x006ea80000100800 */
[----:B------:R-:W4:Y:S01]  /*11830*/  LDL R41, [R1+0x74] ;  /* 0x0000740001297983 */ /* 0x000f220000100800 */
[----:B---3--:R-:W-:Y:S01]  /*11840*/  SHF.R.U32.HI R30, RZ, 0x10, R13 ;  /* 0x00000010ff1e7819 */ /* 0x008fe2000001160d */
[----:B------:R-:W-:Y:S01]  /*11850*/  HADD2.F32 R29, -RZ, R21.H1_H1 ;  /* 0x30000015ff1d7230 */ /* 0x000fe20000004100 */
[--C-:B------:R-:W-:Y:S01]  /*11860*/  SHF.R.U64 R40, R56, 0x10, R57.reuse ;  /* 0x0000001038287819 */ /* 0x100fe20000001239 */
[--C-:B------:R-:W-:Y:S01]  /*11870*/  HADD2.F32 R31, -RZ, R3.reuse.H1_H1 ;  /* 0x30000003ff1f7230 */ /* 0x100fe20000004100 */
[----:B------:R-:W-:Y:S01]  /*11880*/  SHF.R.U32.HI R56, RZ, 0x10, R57 ;  /* 0x00000010ff387819 */ /* 0x000fe20000011639 */
        /* <DEDUP_REMOVED lines=43> */
[----:B------:R-:W-:Y:S01]  /*11b40*/  FFMA.FTZ R13, R5, R12, -R24 ;  /* 0x0000000c050d7223 */ /* 0x000fe20000010818 */
[----:B------:R-:W-:-:S02]  /*11b50*/  HADD2.F32 R27, -RZ, R11.H0_H0 ;  /* 0x2000000bff1b7230 */ /* 0x000fc40000004100 */
[----:B------:R-:W-:Y:S02]  /*11b60*/  HADD2.F32 R24, -RZ, R20.H1_H1 ;  /* 0x30000014ff187230 */ /* 0x000fe40000004100 */
[----:B------:R-:W-:Y:S01]  /*11b70*/  FFMA.FTZ R28, R5, R28, R9 ;  /* 0x0000001c051c7223 */ /* 0x000fe20000010009 */
[C---:B------:R-:W-:Y:S01]  /*11b80*/  FMUL.FTZ R5, R26.reuse, R21 ;  /* 0x000000151a057220 */ /* 0x040fe20000410000 */
[----:B------:R-:W-:Y:S02]  /*11b90*/  HADD2.F32 R12, -RZ, R69.H1_H1 ;  /* 0x30000045ff0c7230 */ /* 0x000fe40000004100 */
[----:B------:R-:W-:Y:S01]  /*11ba0*/  FMUL.FTZ R9, R26, R3 ;  /* 0x000000031a097220 */ /* 0x000fe20000410000 */
[----:B------:R-:W-:Y:S02]  /*11bb0*/  HADD2.F32 R11, -RZ, R11.H1_H1 ;  /* 0x3000000bff0b7230 */ /* 0x000fe40000004100 */
[----:B------:R-:W-:Y:S01]  /*11bc0*/  FMUL.FTZ R30, R27, R24 ;  /* 0x000000181b1e7220 */ /* 0x000fe20000410000 */
[----:B------:R-:W-:-:S02]  /*11bd0*/  HADD2.F32 R26, -RZ, R36.H0_H0 ;  /* 0x20000024ff1a7230 */ /* 0x000fc40000004100 */
[C---:B------:R-:W-:Y:S01]  /*11be0*/  FFMA.FTZ R25, R14.reuse, R3, -R5 ;  /* 0x000000030e197223 */ /* 0x040fe20000010805 */
[----:B------:R-:W-:Y:S02]  /*11bf0*/  HADD2.F32 R20, -RZ, R58.H0_H0 ;  /* 0x2000003aff147230 */ /* 0x000fe40000004100 */
[-C--:B------:R-:W-:Y:S01]  /*11c00*/  FMUL.FTZ R27, R27, R12.reuse ;  /* 0x0000000c1b1b7220 */ /* 0x080fe20000410000 */
        /* <DEDUP_REMOVED lines=33> */
.L_x_6325:
[----:B------:R-:W-:Y:S05]  /*11e20*/  BSYNC B0 ;  /* 0x0000000000007941 */ /* 0x000fea0003800000 */
.L_x_6303:
        /* <DEDUP_REMOVED lines=8> */
.L_x_6301:
[----:B01234-:R-:W2:Y:S02]  /*11eb0*/  LDL R0, [R1+0x4c] ;  /* 0x00004c0001007983 */ /* 0x01fea40000100800 */
[----:B--2---:R-:W-:-:S13]  /*11ec0*/  R2UR UR4, R0 ;  /* 0x00000000000472ca */ /* 0x004fda00000e0000 */
[----:B------:R-:W-:-:S05]  /*11ed0*/  IMAD.U32 R0, RZ, RZ, UR4 ;  /* 0x00000004ff007e24 */ /* 0x000fca000f8e00ff */
[----:B------:R-:W-:-:S13]  /*11ee0*/  ISETP.NE.AND P0, PT, R0, 0x3, PT ;  /* 0x000000030000780c */ /* 0x000fda0003f05270 */
[----:B------:R-:W-:Y:S05]  /*11ef0*/  @!P0 BRA `(.L_x_6354) ;  /* 0x0000000000048947 */ /* 0x000fea0003800000 */
[----:B------:R-:W-:Y:S01]  /*11f00*/  BPT.TRAP 0x1 ;  /* 0x000000040000795c */ /* 0x000fe20000300000 */
.L_x_6354:
[----:B------:R-:W-:Y:S01]  /*11f10*/  IMAD R3, R205, 0x8, R16 ;  /* 0x00000008cd037824 */ /* 0x000fe200078e0210 */
[----:B------:R-:W-:-:S04]  /*11f20*/  SHF.L.U32 R0, R208, 0x1f, RZ ;  /* 0x0000001fd0007819 */ /* 0x000fc800000006ff */
[----:B------:R0:W1:Y:S01]  /*11f30*/  SYNCS.PHASECHK.TRANS64.TRYWAIT P2, [R3+URZ+0x36830], R0 ;  /* 0x03683000030075a7 */ /* 0x000062000804017f */
[----:B------:R-:W-:Y:S05]  /*11f40*/  @!P0 BRA `(.L_x_6355) ;  /* 0x0000000000048947 */ /* 0x000fea0003800000 */
[----:B------:R-:W-:Y:S01]  /*11f50*/  BPT.TRAP 0x1 ;  /* 0x000000040000795c */ /* 0x000fe20000300000 */
.L_x_6355:
[----:B------:R-:W2:Y:S02]  /*11f60*/  S2R R4, SR_TID.X ;  /* 0x0000000000047919 */ /* 0x000ea40000002100 */
[----:B--2---:R-:W-:-:S04]  /*11f70*/  LOP3.LUT R4, R4, 0x7f, RZ, 0xc0, !PT ;  /* 0x0000007f04047812 */ /* 0x004fc800078ec0ff */
[----:B------:R-:W-:Y:S01]  /*11f80*/  ISETP.NE.AND P1, PT, R4, RZ, PT ;  /* 0x000000ff0400720c */ /* 0x000fe20003f25270 */
[----:B-1----:R-:W-:-:S12]  /*11f90*/  @P2 BRA `(.L_x_6356) ;  /* 0x0000000000082947 */ /* 0x002fd80003800000 */
[----:B------:R-:W1:Y:S02]  /*11fa0*/  SYNCS.PHASECHK.TRANS64.TRYWAIT P2, [R3+URZ+0x36830], R0 ;  /* 0x03683000030075a7 */ /* 0x000e64000804017f */
[----:B-1----:R-:W-:Y:S05]  /*11fb0*/  @!P2 BRA `(.L_x_6357) ;  /* 0x000001b80038a947 */ /* 0x002fea0003800000 */
.L_x_6356:
        /* <DEDUP_REMOVED lines=11> */
[----:B------:R-:W-:Y:S01]  /*12070*/  UMOV UR5, UR17 ;  /* 0x0000001100057c82 */ /* 0x000fe20008000000 */
[----:B------:R-:W-:Y:S01]  /*12080*/  R2UR UR7, R7 ;  /* 0x00000000070772ca */ /* 0x000fe200000e0000 */
[----:B------:R-:W-:Y:S01]  /*12090*/  IMAD.MOV.U32 R7, RZ, RZ, 0x40000040 ;  /* 0x40000040ff077424 */ /* 0x000fe200078e00ff */
[----:B------:R-:W-:Y:S01]  /*120a0*/  LOP3.LUT R219, R0, 0x10000, RZ, 0xfc, !PT ;  /* 0x0001000000db7812 */ /* 0x000fe200078efcff */
[----:B------:R-:W-:Y:S01]  /*120b0*/  ULOP3.LUT UR20, UR20, 0x10000, URZ, 0xfc, !UPT ;  /* 0x0001000014147892 */ /* 0x000fe2000f8efc3f */
[----:B------:R-:W-:Y:S01]  /*120c0*/  IMAD.U32 R15, RZ, RZ, UR9 ;  /* 0x00000009ff0f7e24 */ /* 0x000fe2000f8e00ff */
[----:B------:R-:W-:Y:S01]  /*120d0*/  UMOV UR13, UR17 ;  /* 0x00000011000d7c82 */ /* 0x000fe20008000000 */
[----:B------:R-:W-:Y:S01]  /*120e0*/  IMAD.MOV.U32 R9, RZ, RZ, 0x40000040 ;  /* 0x40000040ff097424 */ /* 0x000fe200078e00ff */
[----:B------:R-:W-:Y:S01]  /*120f0*/  UMOV UR25, 0x40000040 ;  /* 0x4000004000197882 */ /* 0x000fe20000000000 */
[----:B------:R-:W-:Y:S01]  /*12100*/  IMAD R4, R205, 0xa80, R219 ;  /* 0x00000a80cd047824 */ /* 0x000fe200078e02db */
[----:B------:R-:W-:Y:S01]  /*12110*/  UMOV UR23, UR25 ;  /* 0x0000001900177c82 */ /* 0x000fe20008000000 */
[----:B------:R-:W-:Y:S01]  /*12120*/  UMOV UR8, UR20 ;  /* 0x0000001400087c82 */ /* 0x000fe20008000000 */
[----:B------:R-:W-:Y:S01]  /*12130*/  R2UR UR15, R9 ;  /* 0x00000000090f72ca */ /* 0x000fe200000e0000 */
[----:B------:R-:W-:Y:S01]  /*12140*/  UMOV UR16, UR8 ;  /* 0x0000000800107c82 */ /* 0x000fe20008000000 */
[C---:B------:R-:W-:Y:S01]  /*12150*/  R2UR UR10, R4.reuse ;  /* 0x00000000040a72ca */ /* 0x040fe200000e0000 */
[----:B------:R-:W-:Y:S01]  /*12160*/  UMOV UR4, UR16 ;  /* 0x0000001000047c82 */ /* 0x000fe20008000000 */
[C---:B------:R-:W-:Y:S01]  /*12170*/  IADD3 R6, R4.reuse, 0x80, RZ ;  /* 0x0000008004067810 */ /* 0x040fe20007ffe0ff */
[----:B------:R-:W-:Y:S01]  /*12180*/  IMAD.U32 R14, RZ, RZ, UR8 ;  /* 0x00000008ff0e7e24 */ /* 0x000fe2000f8e00ff */
[----:B------:R-:W-:Y:S01]  /*12190*/  UMOV UR12, UR16 ;  /* 0x00000010000c7c82 */ /* 0x000fe20008000000 */
[----:B------:R-:W-:Y:S01]  /*121a0*/  VIADD R8, R4, 0x200 ;  /* 0x0000020004087836 */ /* 0x000fe20000000000 */
[----:B------:R-:W-:Y:S01]  /*121b0*/  R2UR UR6, R6 ;  /* 0x00000000060672ca */ /* 0x000fe200000e0000 */
[----:B------:R-:W-:Y:S01]  /*121c0*/  VIADD R6, R4, 0x100 ;  /* 0x0000010004067836 */ /* 0x000fe20000000000 */
[----:B------:R0:W-:Y:S01]  /*121d0*/  STL.64 [R1+0x38], R14 ;  /* 0x0000380e01007387 */ /* 0x0001e20000100a00 */
[----:B------:R-:W-:Y:S01]  /*121e0*/  IMAD.MOV.U32 R9, RZ, RZ, 0x40000040 ;  /* 0x40000040ff097424 */ /* 0x000fe200078e00ff */
[----:B------:R-:W-:Y:S01]  /*121f0*/  R2UR UR14, R8 ;  /* 0x00000000080e72ca */ /* 0x000fe200000e0000 */
[----:B------:R-:W-:Y:S01]  /*12200*/  VIADD R8, R4, 0x300 ;  /* 0x0000030004087836 */ /* 0x000fe20000000000 */
[----:B------:R-:W-:Y:S01]  /*12210*/  UIADD3 UR52, UR20, 0x406, URZ ;  /* 0x0000040614347890 */ /* 0x000fe2000fffe03f */
[----:B------:R-:W-:Y:S01]  /*12220*/  HGMMA.64x16x16.F32 R72, gdesc[UR8], RZ, !UPT, gsb0 ;  /* 0x00200000084879f0 */ /* 0x000fe2000c0008ff */
[----:B------:R-:W-:Y:S01]  /*12230*/  UMOV UR8, UR16 ;  /* 0x0000001000087c82 */ /* 0x000fe20008000000 */
[----:B------:R-:W-:Y:S01]  /*12240*/  UMOV UR9, UR17 ;  /* 0x0000001100097c82 */ /* 0x000fe20008000000 */
[----:B------:R-:W-:Y:S01]  /*12250*/  R2UR UR18, R8 ;  /* 0x00000000081272ca */ /* 0x000fe200000e0000 */
[C---:B------:R-:W-:Y:S01]  /*12260*/  VIADD R8, R4.reuse, 0x202 ;  /* 0x0000020204087836 */ /* 0x040fe20000000000 */
[----:B------:R-:W-:Y:S01]  /*12270*/  R2UR UR19, R9 ;  /* 0x00000000091372ca */ /* 0x000fe200000e0000 */
[----:B------:R-:W-:Y:S01]  /*12280*/  IMAD.MOV.U32 R9, RZ, RZ, 0x40000040 ;  /* 0x40000040ff097424 */ /* 0x000fe200078e00ff */
[----:B------:R-:W-:Y:S01]  /*12290*/  UMOV UR53, 0x40000040 ;  /* 0x4000004000357882 */ /* 0x000fe20000000000 */
[----:B0-----:R-:W-:Y:S01]  /*122a0*/  IMAD.U32 R15, RZ, RZ, UR25 ;  /* 0x00000019ff0f7e24 */ /* 0x001fe2000f8e00ff */
[----:B------:R-:W-:Y:S01]  /*122b0*/  UIADD3 UR48, UR20, 0x800, URZ ;  /* 0x0000080014307890 */ /* 0x000fe2000fffe03f */
[----:B------:R-:W-:Y:S01]  /*122c0*/  IMAD.MOV.U32 R11, RZ, RZ, 0x40000040 ;  /* 0x40000040ff0b7424 */ /* 0x000fe200078e00ff */
[----:B------:R-:W-:Y:S01]  /*122d0*/  UMOV UR49, 0x40000040 ;  /* 0x4000004000317882 */ /* 0x000fe20000000000 */
[----:B------:R-:W-:Y:S01]  /*122e0*/  UIADD3 UR44, UR20, 0x802, URZ ;  /* 0x00000802142c7890 */ /* 0x000fe2000fffe03f */
[C---:B------:R-:W-:Y:S01]  /*122f0*/  IADD3 R10, R4.reuse, 0xa04, RZ ;  /* 0x00000a04040a7810 */ /* 0x040fe20007ffe0ff */
[----:B------:R-:W-:Y:S01]  /*12300*/  UMOV UR45, 0x40000040 ;  /* 0x40000040002d7882 */ /* 0x000fe20000000000 */
[----:B------:R-:W-:Y:S01]  /*12310*/  UIADD3 UR40, UR20, 0x804, URZ ;  /* 0x0000080414287890 */ /* 0x000fe2000fffe03f */
[----:B------:R-:W0:Y:S01]  /*12320*/  LDC R0, c[0x0][0x448] ;  /* 0x00011200ff007b82 */ /* 0x000e220000000800 */
[----:B------:R-:W-:Y:S01]  /*12330*/  UMOV UR41, 0x40000040 ;  /* 0x4000004000297882 */ /* 0x000fe20000000000 */
[----:B------:R-:W-:Y:S01]  /*12340*/  UIADD3 UR36, UR20, 0x806, URZ ;  /* 0x0000080614247890 */ /* 0x000fe2000fffe03f */
[----:B------:R-:W-:Y:S01]  /*12350*/  VIADD R12, R4, 0x986 ;  /* 0x00000986040c7836 */ /* 0x000fe20000000000 */
[----:B------:R-:W-:Y:S01]  /*12360*/  UMOV UR37, 0x40000040 ;  /* 0x4000004000257882 */ /* 0x000fe20000000000 */
[----:B------:R-:W-:Y:S01]  /*12370*/  MOV R13, 0x40000040 ;  /* 0x40000040000d7802 */ /* 0x000fe20000000f00 */
[----:B------:R-:W-:Y:S01]  /*12380*/  @!P1 VIADD R3, R3, 0x36840 ;  /* 0x0003684003039836 */ /* 0x000fe20000000000 */
[----:B------:R-:W-:Y:S01]  /*12390*/  BSSY B0, `(.L_x_6358) ;  /* 0x0000a05000007945 */ /* 0x000fe20003800000 */
        /* <DEDUP_REMOVED lines=11> */
[----:B0-----:R-:W-:Y:S01]  /*12450*/  ISETP.NE.AND P2, PT, R0, 0x1, PT ;  /* 0x000000010000780c */ /* 0x001fe20003f45270 */
[----:B------:R-:W-:Y:S01]  /*12460*/  IMAD.IADD R0, R228, 0x1, R222 ;  /* 0x00000001e4007824 */ /* 0x000fe200078e02de */
[----:B------:R-:W-:-:S02]  /*12470*/  WARPGROUP.DEPBAR.LE gsb0, 0x0 ;  /* 0x00008000000079c5 */ /* 0x000fc40000010000 */
[----:B------:R-:W-:-:S09]  /*12480*/  WARPGROUP.ARRIVE ;  /* 0x00000000000079c5 */ /* 0x000fd20000000000 */
[----:B------:R-:W0:Y:S01]  /*12490*/  @P2 LDC R5, c[0x0][0x44c] ;  /* 0x00011300ff052b82 */ /* 0x000e220000000800 */
        /* <DEDUP_REMOVED lines=10> */
[----:B------:R-:W-:Y:S01]  /*12540*/  MOV R7, 0x40000040 ;  /* 0x4000004000077802 */ /* 0x000fe20000000f00 */
[----:B0-----:R-:W-:Y:S01]  /*12550*/  @P2 IMAD.HI.U32 R5, R0, R5, RZ ;  /* 0x0000000500052227 */ /* 0x001fe200078e00ff */
        /* <DEDUP_REMOVED lines=15> */
[----:B------:R-:W-:Y:S01]  /*12650*/  HGMMA.64x16x16.F32 R48, gdesc[UR8], RZ, !UPT, gsb0 ;  /* 0x00200000083079f0 */ /* 0x000fe2000c0008ff */
[----:B------:R-:W-:Y:S02]  /*12660*/  UMOV UR9, UR23 ;  /* 0x0000001700097c82 */ /* 0x000fe40008000000 */
[----:B------:R-:W-:Y:S02]  /*12670*/  WARPGROUP.DEPBAR.LE gsb0, 0x0 ;  /* 0x00008000000079c5 */ /* 0x000fe40000010000 */
[----:B------:R-:W-:-:S06]  /*12680*/  WARPGROUP.ARRIVE ;  /* 0x00000000000079c5 */ /* 0x000fcc0000000000 */
[----:B------:R-:W-:Y:S01]  /*12690*/  HGMMA.64x16x16.F32 R40, gdesc[UR12], RZ, !UPT, gsb0 ;  /* 0x002000000c2879f0 */ /* 0x000fe2000c0008ff */
[----:B------:R-:W-:Y:S02]  /*126a0*/  UMOV UR13, UR23 ;  /* 0x00000017000d7c82 */ /* 0x000fe40008000000 */
[----:B------:R-:W-:Y:S02]  /*126b0*/  WARPGROUP.DEPBAR.LE gsb0, 0x0 ;  /* 0x00008000000079c5 */ /* 0x000fe40000010000 */
[----:B------:R-:W-:-:S06]  /*126c0*/  WARPGROUP.ARRIVE ;  /* 0x00000000000079c5 */ /* 0x000fcc0000000000 */
[----:B------:R-:W-:Y:S01]  /*126d0*/  HGMMA.64x16x16.F32 R32, gdesc[UR4], RZ, !UPT, gsb0 ;  /* 0x00200000042079f0 */ /* 0x000fe2000c0008ff */
        /* <DEDUP_REMOVED lines=8> */
[----:B------:R-:W-:Y:S01]  /*12760*/  R2UR UR10, R6 ;  /* 0x00000000060a72ca */ /* 0x000fe200000e0000 */
[----:B------:R-:W-:Y:S01]  /*12770*/  UMOV UR4, UR22 ;  /* 0x0000001600047c82 */ /* 0x000fe20008000000 */
[----:B------:R-:W-:Y:S01]  /*12780*/  R2UR UR11, R7 ;  /* 0x00000000070b72ca */ /* 0x000fe200000e0000 */
[----:B------:R-:W-:Y:S01]  /*12790*/  UMOV UR8, UR22 ;  /* 0x0000001600087c82 */ /* 0x000fe20008000000 */
[----:B------:R-:W-:Y:S01]  /*127a0*/  VIADD R6, R4, 0x182 ;  /* 0x0000018204067836 */ /* 0x000fe20000000000 */
[----:B------:R-:W-:Y:S01]  /*127b0*/  MOV R7, 0x40000040 ;  /* 0x4000004000077802 */ /* 0x000fe20000000f00 */
[----:B------:R-:W-:Y:S01]  /*127c0*/  UMOV UR12, UR22 ;  /* 0x00000016000c7c82 */ /* 0x000fe20008000000 */
[----:B------:R-:W-:-:S02]  /*127d0*/  MOV R14, UR24 ;  /* 0x00000018000e7c02 */ /* 0x000fc40008000f00 */
[----:B------:R-:W-:Y:S01]  /*127e0*/  R2UR UR14, R6 ;  /* 0x00000000060e72ca */ /* 0x000fe200000e0000 */
[----:B------:R-:W-:Y:S01]  /*127f0*/  VIADD R6, R4, 0x282 ;  /* 0x0000028204067836 */ /* 0x000fe20000000000 */
[----:B------:R-:W-:Y:S01]  /*12800*/  R2UR UR15, R7 ;  /* 0x00000000070f72ca */ /* 0x000fe200000e0000 */
[----:B------:R-:W-:Y:S01]  /*12810*/  IMAD.MOV.U32 R7, RZ, RZ, 0x40000040 ;  /* 0x40000040ff077424 */ /* 0x000fe200078e00ff */
        /* <DEDUP_REMOVED lines=121> */
[----:B------:R-:W-:Y:S02]  /*12fb0*/  R2UR UR10, R6 ;  /* 0x00000000060a72ca */ /* 0x000fe400000e0000 */
[----:B------:R-:W-:Y:S01]  /*12fc0*/  R2UR UR11, R7 ;  /* 0x00000000070b72ca */ /* 0x000fe200000e0000 */
[----:B------:R-:W-:Y:S01]  /*12fd0*/  IMAD.MOV.U32 R7, RZ, RZ, 0x40000040 ;  /* 0x40000040ff077424 */ /* 0x000fe200078e00ff */
[----:B------:R-:W-:-:S04]  /*12fe0*/  IADD3 R6, R4, 0x186, RZ ;  /* 0x0000018604067810 */ /* 0x000fc80007ffe0ff */
[----:B------:R-:W-:Y:S01]  /*12ff0*/  R2UR UR18, R6 ;  /* 0x00000000061272ca */ /* 0x000fe200000e0000 */
[----:B------:R-:W-:Y:S01]  /*13000*/  VIADD R6, R4, 0x286 ;  /* 0x0000028604067836 */ /* 0x000fe20000000000 */
[----:B------:R-:W-:Y:S02]  /*13010*/  R2UR UR19, R7 ;  /* 0x00000000071372ca */ /* 0x000fe400000e0000 */
[----:B------:R-:W-:Y:S01]  /*13020*/  MOV R7, 0x40000040 ;  /* 0x4000004000077802 */ /* 0x000fe20000000f00 */
[----:B------:R-:W-:Y:S02]  /*13030*/  WARPGROUP.DEPBAR.LE gsb0, 0x0 ;  /* 0x00008000000079c5 */ /* 0x000fe40000010000 */
[----:B------:R-:W-:-:S06]  /*13040*/  WARPGROUP.ARRIVE ;  /* 0x00000000000079c5 */ /* 0x000fcc0000000000 */
[----:B------:R-:W-:Y:S01]  /*13050*/  HGMMA.64x16x16.F32 R24, gdesc[UR12], R24, gsb0 ;  /* 0x002000000c1879f0 */ /* 0x000fe20008000818 */
[----:B------:R-:W-:Y:S01]  /*13060*/  UMOV UR12, UR24 ;  /* 0x00000018000c7c82 */ /* 0x000fe20008000000 */
[----:B------:R-:W-:Y:S01]  /*13070*/  UMOV UR13, UR25 ;  /* 0x00000019000d7c82 */ /* 0x000fe20008000000 */
[----:B------:R-:W-:Y:S01]  /*13080*/  UMOV UR4, UR12 ;  /* 0x0000000c00047c82 */ /* 0x000fe20008000000 */
[----:B------:R-:W-:Y:S01]  /*13090*/  UMOV UR5, UR13 ;  /* 0x0000000d00057c82 */ /* 0x000fe20008000000 */
[----:B------:R-:W-:Y:S01]  /*130a0*/  UMOV UR8, UR12 ;  /* 0x0000000c00087c82 */ /* 0x000fe20008000000 */
[----:B------:R-:W-:Y:S01]  /*130b0*/  UMOV UR9, UR13 ;  /* 0x0000000d00097c82 */ /* 0x000fe20008000000 */
        /* <DEDUP_REMOVED lines=85> */
[----:B------:R-:W-:Y:S02]  /*13610*/  R2UR UR15, R9 ;  /* 0x00000000090f72ca */ /* 0x000fe400000e0000 */
        /* <DEDUP_REMOVED lines=21> */
[----:B------:R-:W-:Y:S02]  /*13770*/  R2UR UR6, R6 ;  /* 0x00000000060672ca */ /* 0x000fe400000e0000 */
[----:B------:R-:W-:Y:S01]  /*13780*/  R2UR UR7, R7 ;  /* 0x00000000070772ca */ /* 0x000fe200000e0000 */
[----:B------:R-:W-:Y:S01]  /*13790*/  IMAD.MOV.U32 R7, RZ, RZ, 0x40000040 ;  /* 0x40000040ff077424 */ /* 0x000fe200078e00ff */
[----:B------:R-:W-:Y:S02]  /*137a0*/  IADD3 R6, R4, 0x482, RZ ;  /* 0x0000048204067810 */ /* 0x000fe40007ffe0ff */
[----:B------:R-:W-:Y:S02]  /*137b0*/  UMOV UR24, UR4 ;  /* 0x0000000400187c82 */ /* 0x000fe40008000000 */
[----:B------:R-:W-:-:S05]  /*137c0*/  IMAD.U32 R14, RZ, RZ, UR24 ;  /* 0x00000018ff0e7e24 */ /* 0x000fca000f8e00ff */
[----:B------:R0:W-:Y:S01]  /*137d0*/  STL.64 [R1+0x10], R14 ;  /* 0x0000100e01007387 */ /* 0x0001e20000100a00 */
[----:B------:R-:W-:Y:S02]  /*137e0*/  WARPGROUP.DEPBAR.LE gsb0, 0x0 ;  /* 0x00008000000079c5 */ /* 0x000fe40000010000 */
[----:B------:R-:W-:-:S06]  /*137f0*/  WARPGROUP.ARRIVE ;  /* 0x00000000000079c5 */ /* 0x000fcc0000000000 */
[----:B------:R-:W-:Y:S01]  /*13800*/  HGMMA.64x16x16.F32 R32, gdesc[UR8], R32, gsb0 ;  /* 0x00200000082079f0 */ /* 0x000fe20008000820 */
[----:B------:R-:W-:Y:S01]  /*13810*/  R2UR UR10, R6 ;  /* 0x00000000060a72ca */ /* 0x000fe200000e0000 */
[----:B------:R-:W-:Y:S01]  /*13820*/  VIADD R6, R4, 0x502 ;  /* 0x0000050204067836 */ /* 0x000fe20000000000 */
[----:B------:R-:W-:Y:S01]  /*13830*/  R2UR UR11, R7 ;  /* 0x00000000070b72ca */ /* 0x000fe200000e0000 */
        /* <DEDUP_REMOVED lines=60> */
[----:B------:R-:W-:Y:S01]  /*13c00*/  STL.64 [R1], R14 ;  /* 0x0000000e01007387 */ /* 0x000fe20000100a00 */
        /* <DEDUP_REMOVED lines=277> */
[----:B------:R-:W-:-:S03]  /*14d60*/  IMAD.MOV.U32 R7, RZ, RZ, 0x40000040 ;  /* 0x40000040ff077424 */ /* 0x000fc600078e00ff */
[----:B------:R-:W-:Y:S01]  /*14d70*/  R2UR UR10, R6 ;  /* 0x00000000060a72ca */ /* 0x000fe200000e0000 */
[----:B------:R-:W-:Y:S01]  /*14d80*/  VIADD R6, R4, 0x706 ;  /* 0x0000070604067836 */ /* 0x000fe20000000000 */
[----:B------:R-:W-:Y:S01]  /*14d90*/  R2UR UR11, R7 ;  /* 0x00000000070b72ca */ /* 0x000fe200000e0000 */
[----:B------:R-:W-:-:S03]  /*14da0*/  IMAD.MOV.U32 R7, RZ, RZ, 0x40000040 ;  /* 0x40000040ff077424 */ /* 0x000fc600078e00ff */
[----:B------:R-:W-:Y:S02]  /*14db0*/  R2UR UR38, R6 ;  /* 0x00000000062672ca */ /* 0x000fe400000e0000 */
[----:B------:R-:W-:Y:S01]  /*14dc0*/  R2UR UR39, R7 ;  /* 0x00000000072772ca */ /* 0x000fe200000e0000 */
[----:B------:R-:W0:Y:S01]  /*14dd0*/  @P2 LDC R6, c[0x0][0x450] ;  /* 0x00011400ff062b82 */ /* 0x000e220000000800 */
[----:B------:R-:W-:Y:S01]  /*14de0*/  IMAD.MOV.U32 R7, RZ, RZ, -0x70 ;  /* 0xffffff90ff077424 */ /* 0x000fe200078e00ff */
[----:B0-----:R-:W-:Y:S01]  /*14df0*/  @P2 SHF.R.U32.HI R0, RZ, R6, R5 ;  /* 0x00000006ff002219 */ /* 0x001fe20000011605 */
[----:B------:R-:W-:Y:S01]  /*14e00*/  IMAD R5, R2, -0x70, R225 ;  /* 0xffffff9002057824 */ /* 0x000fe200078e02e1 */
        /* <DEDUP_REMOVED lines=30> */
[C---:B------:R-:W-:Y:S02]  /*14ff0*/  VIADD R8, R4.reuse, 0x806 ;  /* 0x0000080604087836 */ /* 0x040fe40000000000 */
[----:B------:R-:W-:Y:S02]  /*15000*/  IMAD.MOV.U32 R9, RZ, RZ, 0x40000040 ;  /* 0x40000040ff097424 */ /* 0x000fe400078e00ff */
[----:B------:R-:W-:Y:S01]  /*15010*/  VIADD R4, R4, 0xa06 ;  /* 0x00000a0604047836 */ /* 0x000fe20000000000 */
        /* <DEDUP_REMOVED lines=10> */
[----:B------:R-:W-:Y:S01]  /*150c0*/  IMAD R8, R2, R7, 0x71 ;  /* 0x0000007102087424 */ /* 0x000fe200078e0207 */
[----:B------:R-:W0:Y:S01]  /*150d0*/  SHFL.IDX PT, R9, R0, 0x1, 0x1c1f ;  /* 0x003c1f0000097f89 */ /* 0x000e2200000e0000 */
[----:B------:R-:W-:Y:S02]  /*150e0*/  IMAD.MOV.U32 R7, RZ, RZ, 0x40000040 ;  /* 0x40000040ff077424 */ /* 0x000fe400078e00ff */
[----:B------:R-:W-:-:S05]  /*150f0*/  IMAD R8, R227, -0x2, R8 ;  /* 0xfffffffee3087824 */ /* 0x000fca00078e0208 */
[----:B------:R-:W-:Y:S01]  /*15100*/  IADD3 R81, -R224, R8, R225 ;  /* 0x00000008e0517210 */ /* 0x000fe20007ffe1e1 */
        /* <DEDUP_REMOVED lines=8> */
[----:B------:R-:W-:Y:S02]  /*15190*/  IMAD.MOV.U32 R5, RZ, RZ, 0x40000040 ;  /* 0x40000040ff057424 */ /* 0x000fe400078e00ff */
[----:B------:R-:W-:-:S05]  /*151a0*/  IMAD R6, R227, -0x2, R6 ;  /* 0xfffffffee3067824 */ /* 0x000fca00078e0206 */
[----:B0-----:R-:W-:-:S04]  /*151b0*/  VIADDMNMX R8, R9, R81, R6, PT ;  /* 0x0000005109087246 */ /* 0x001fc80003800106 */
        /* <DEDUP_REMOVED lines=16> */
[----:B------:R-:W-:Y:S01]  /*152c0*/  FMNMX.FTZ R10, R93, R10, !PT ;  /* 0x0000000a5d0a7209 */ /* 0x000fe20007810000 */
[----:B------:R-:W-:Y:S02]  /*152d0*/  WARPGROUP.DEPBAR.LE gsb0, 0x0 ;  /* 0x00008000000079c5 */ /* 0x000fe40000010000 */
[----:B------:R-:W-:Y:S01]  /*152e0*/  WARPGROUP.ARRIVE ;  /* 0x00000000000079c5 */ /* 0x000fe20000000000 */
[----:B------:R-:W-:-:S02]  /*152f0*/  ISETP.GT.AND P3, PT, R8, 0x19, PT ;  /* 0x000000190800780c */ /* 0x000fc40003f64270 */
[----:B------:R-:W-:Y:S02]  /*15300*/  FSEL R87, R70, -INF , P4 ;  /* 0xff80000046577808 */ /* 0x000fe40002000000 */
[----:B------:R-:W-:Y:S01]  /*15310*/  FMNMX.FTZ R10, R95, R10, !PT ;  /* 0x0000000a5f0a7209 */ /* 0x000fe20007810000 */
[----:B------:R-:W-:Y:S01]  /*15320*/  HGMMA.64x16x16.F32 R48, gdesc[UR4], R48, gsb0 ;  /* 0x00200000043079f0 */ /* 0x000fe20008000830 */
[----:B------:R-:W-:Y:S01]  /*15330*/  R2UR UR6, R12 ;  /* 0x000000000c0672ca */ /* 0x000fe200000e0000 */
[----:B------:R-:W-:Y:S01]  /*15340*/  UMOV UR4, UR36 ;  /* 0x0000002400047c82 */ /* 0x000fe20008000000 */
[----:B------:R-:W-:Y:S01]  /*15350*/  R2UR UR7, R13 ;  /* 0x000000000d0772ca */ /* 0x000fe200000e0000 */
[----:B------:R-:W-:Y:S01]  /*15360*/  UMOV UR5, UR37 ;  /* 0x0000002500057c82 */ /* 0x000fe20008000000 */
[----:B------:R-:W-:Y:S02]  /*15370*/  ISETP.GT.AND P4, PT, R8, 0x20, PT ;  /* 0x000000200800780c */ /* 0x000fe40003f84270 */
[----:B------:R-:W-:-:S02]  /*15380*/  FSEL R79, R71, -INF , P3 ;  /* 0xff800000474f7808 */ /* 0x000fc40001800000 */
        /* <DEDUP_REMOVED lines=20> */
[----:B------:R-:W-:Y:S01]  /*154d0*/  HGMMA.64x16x16.F32 R40, gdesc[UR8], R40, gsb0 ;  /* 0x00200000082879f0 */ /* 0x000fe20008000828 */
[----:B------:R-:W-:Y:S02]  /*154e0*/  FMNMX.FTZ R10, R7, R10, !PT ;  /* 0x0000000a070a7209 */ /* 0x000fe40007810000 */
[C---:B------:R-:W-:Y:S02]  /*154f0*/  ISETP.GT.AND P3, PT, R8.reuse, 0x39, PT ;  /* 0x000000390800780c */ /* 0x040fe40003f64270 */
[----:B------:R-:W-:Y:S02]  /*15500*/  FMNMX.FTZ R10, R51, R10, !PT ;  /* 0x0000000a330a7209 */ /* 0x000fe40007810000 */
[----:B------:R-:W-:Y:S02]  /*15510*/  FSEL R55, R55, -INF , P3 ;  /* 0xff80000037377808 */ /* 0x000fe40001800000 */
[----:B------:R-:W-:Y:S01]  /*15520*/  ISETP.GT.AND P3, PT, R8, 0x41, PT ;  /* 0x000000410800780c */ /* 0x000fe20003f64270 */
[----:B------:R-:W-:-:S02]  /*15530*/  WARPGROUP.DEPBAR.LE gsb0, 0x0 ;  /* 0x00008000000079c5 */ /* 0x000fc40000010000 */
[----:B------:R-:W-:Y:S01]  /*15540*/  WARPGROUP.ARRIVE ;  /* 0x00000000000079c5 */ /* 0x000fe20000000000 */
[----:B------:R-:W-:Y:S02]  /*15550*/  FSEL R43, R43, -INF , P3 ;  /* 0xff8000002b2b7808 */ /* 0x000fe40001800000 */
[----:B------:R-:W-:-:S03]  /*15560*/  ISETP.GT.AND P3, PT, R8, 0x49, PT ;  /* 0x000000490800780c */ /* 0x000fc60003f64270 */
[----:B------:R-:W-:Y:S01]  /*15570*/  HGMMA.64x16x16.F32 R32, gdesc[UR4], R32, gsb0 ;  /* 0x00200000042079f0 */ /* 0x000fe20008000820 */
[----:B------:R-:W-:Y:S01]  /*15580*/  R2UR UR6, R4 ;  /* 0x00000000040672ca */ /* 0x000fe200000e0000 */
[----:B------:R-:W-:Y:S01]  /*15590*/  UMOV UR4, UR36 ;  /* 0x0000002400047c82 */ /* 0x000fe20008000000 */
[----:B------:R-:W-:Y:S01]  /*155a0*/  R2UR UR7, R5 ;  /* 0x00000000050772ca */ /* 0x000fe200000e0000 */
[----:B------:R-:W-:Y:S01]  /*155b0*/  UMOV UR5, UR37 ;  /* 0x0000002500057c82 */ /* 0x000fe20008000000 */
[----:B------:R-:W-:Y:S02]  /*155c0*/  FSEL R5, R54, -INF , P4 ;  /* 0xff80000036057808 */ /* 0x000fe40002000000 */
[----:B------:R-:W-:Y:S02]  /*155d0*/  ISETP.GT.AND P4, PT, R8, 0x40, PT ;  /* 0x000000400800780c */ /* 0x000fe40003f84270 */
[----:B------:R-:W-:Y:S02]  /*155e0*/  FMNMX.FTZ R10, R5, R10, !PT ;  /* 0x0000000a050a7209 */ /* 0x000fe40007810000 */
[----:B------:R-:W-:-:S02]  /*155f0*/  FSEL R9, R42, -INF , P4 ;  /* 0xff8000002a097808 */ /* 0x000fc40002000000 */
[----:B------:R-:W-:Y:S02]  /*15600*/  FMNMX.FTZ R10, R55, R10, !PT ;  /* 0x0000000a370a7209 */ /* 0x000fe40007810000 */
[----:B------:R-:W-:Y:S02]  /*15610*/  ISETP.GT.AND P4, PT, R8, 0x48, PT ;  /* 0x000000480800780c */ /* 0x000fe40003f84270 */
[----:B------:R-:W-:Y:S02]  /*15620*/  FMNMX.FTZ R10, R9, R10, !PT ;  /* 0x0000000a090a7209 */ /* 0x000fe40007810000 */
[----:B------:R-:W-:Y:S02]  /*15630*/  FSEL R11, R46, -INF , P4 ;  /* 0xff8000002e0b7808 */ /* 0x000fe40002000000 */
[----:B------:R-:W-:Y:S02]  /*15640*/  FMNMX.FTZ R10, R43, R10, !PT ;  /* 0x0000000a2b0a7209 */ /* 0x000fe40007810000 */
[----:B------:R-:W-:-:S02]  /*15650*/  ISETP.GT.AND P4, PT, R8, 0x50, PT ;  /* 0x000000500800780c */ /* 0x000fc40003f84270 */
        /* <DEDUP_REMOVED lines=21> */
[----:B------:R-:W-:-:S02]  /*157b0*/  FSEL R21, R26, -INF , P4 ;  /* 0xff8000001a157808 */ /* 0x000fc40002000000 */
[C---:B------:R-:W-:Y:S02]  /*157c0*/  ISETP.GT.AND P4, PT, R8.reuse, 0x68, PT ;  /* 0x000000680800780c */ /* 0x040fe40003f84270 */
[----:B------:R-:W-:Y:S02]  /*157d0*/  FSEL R27, R27, -INF , P3 ;  /* 0xff8000001b1b7808 */ /* 0x000fe40001800000 */
[----:B------:R-:W-:Y:S02]  /*157e0*/  FMNMX.FTZ R10, R21, R10, !PT ;  /* 0x0000000a150a7209 */ /* 0x000fe40007810000 */
[----:B------:R-:W-:Y:S02]  /*157f0*/  ISETP.GT.AND P3, PT, R8, 0x69, PT ;  /* 0x000000690800780c */ /* 0x000fe40003f64270 */
[----:B------:R-:W-:Y:S01]  /*15800*/  FSEL R67, R30, -INF , P4 ;  /* 0xff8000001e437808 */ /* 0x000fe20002000000 */
[----:B------:R0:W1:Y:S01]  /*15810*/  SHFL.IDX PT, R8, R0, RZ, 0x1c1f ;  /* 0x001c1fff00087589 */ /* 0x00006200000e0000 */
[----:B------:R-:W-:-:S02]  /*15820*/  FMNMX.FTZ R10, R27, R10, !PT ;  /* 0x0000000a1b0a7209 */ /* 0x000fc40007810000 */
[----:B------:R-:W-:Y:S02]  /*15830*/  FSEL R31, R31, -INF , P3 ;  /* 0xff8000001f1f7808 */ /* 0x000fe40001800000 */
[----:B------:R-:W-:Y:S01]  /*15840*/  FMNMX.FTZ R10, R67, R10, !PT ;  /* 0x0000000a430a7209 */ /* 0x000fe20007810000 */
[----:B0-----:R-:W-:-:S03]  /*15850*/  IMAD.U32 R0, RZ, RZ, UR4 ;  /* 0x00000004ff007e24 */ /* 0x001fc6000f8e00ff */
[----:B------:R-:W-:-:S05]  /*15860*/  FMNMX.FTZ R10, R31, R10, !PT ;  /* 0x0000000a1f0a7209 */ /* 0x000fca0007810000 */
[----:B------:R-:W0:Y:S01]  /*15870*/  SHFL.BFLY PT, R97, R10, 0x2, 0x1f ;  /* 0x0c401f000a617f89 */ /* 0x000e2200000e0000 */
[----:B-1----:R-:W-:-:S04]  /*15880*/  VIADDMNMX R34, R8, R81, R6, PT ;  /* 0x0000005108227246 */ /* 0x002fc80003800106 */
[C---:B------:R-:W-:Y:S02]  /*15890*/  ISETP.GT.AND P4, PT, R34.reuse, 0x1, PT ;  /* 0x000000012200780c */ /* 0x040fe40003f84270 */
[----:B------:R-:W-:Y:S02]  /*158a0*/  ISETP.GT.AND P5, PT, R34, 0x8, PT ;  /* 0x000000082200780c */ /* 0x000fe40003fa4270 */
[----:B------:R-:W-:Y:S02]  /*158b0*/  FSEL R6, R73, -INF , P4 ;  /* 0xff80000049067808 */ /* 0x000fe40002000000 */
[----:B------:R-:W-:Y:S02]  /*158c0*/  FSEL R73, R76, -INF , P5 ;  /* 0xff8000004c497808 */ /* 0x000fe40002800000 */
[----:B------:R-:W-:Y:S02]  /*158d0*/  ISETP.GT.AND P4, PT, R34, 0x11, PT ;  /* 0x000000112200780c */ /* 0x000fe40003f84270 */
[----:B0-----:R-:W-:-:S02]  /*158e0*/  FMNMX.FTZ R97, R10, R97, !PT ;  /* 0x000000610a617209 */ /* 0x001fc40007810000 */
[----:B------:R-:W-:Y:S02]  /*158f0*/  FSEL R65, R65, -INF , P4 ;  /* 0xff80000041417808 */ /* 0x000fe40002000000 */
[C---:B------:R-:W-:Y:S01]  /*15900*/  ISETP.GT.AND P4, PT, R34.reuse, 0x19, PT ;  /* 0x000000192200780c */ /* 0x040fe20003f84270 */
[----:B------:R-:W0:Y:S03]  /*15910*/  SHFL.BFLY PT, R4, R97, 0x1, 0x1f ;  /* 0x0c201f0061047f89 */ /* 0x000e2600000e0000 */
        /* <DEDUP_REMOVED lines=9> */
[----:B------:R-:W-:Y:S02]  /*159b0*/  CS2R R96, SRZ ;  /* 0x0000000000607805 */ /* 0x000fe4000001ff00 */
[----:B------:R-:W-:Y:S02]  /*159c0*/  FSEL R53, R53, -INF , P4 ;  /* 0xff80000035357808 */ /* 0x000fe40002000000 */
[C---:B------:R-:W-:Y:S01]  /*159d0*/  FSETP.NEU.FTZ.AND P3, PT, R4.reuse, -INF , PT ;  /* 0xff8000000400780b */ /* 0x040fe20003f7d000 */
[----:B------:R-:W-:Y:S01]  /*159e0*/  FMUL.FTZ R30, R4, R0 ;  /* 0x00000000041e7220 */ /* 0x000fe20000410000 */
[----:B------:R-:W-:-:S04]  /*159f0*/  ISETP.GT.AND P4, PT, R34, 0x41, PT ;  /* 0x000000412200780c */ /* 0x000fc80003f84270 */
[----:B------:R-:W-:Y:S02]  /*15a00*/  FSEL R30, R30, RZ, P3 ;  /* 0x000000ff1e1e7208 */ /* 0x000fe40001800000 */
[----:B------:R-:W-:-:S03]  /*15a10*/  ISETP.GT.AND P3, PT, R34, RZ, PT ;  /* 0x000000ff2200720c */ /* 0x000fc60003f64270 */
[-CC-:B------:R-:W-:Y:S01]  /*15a20*/  FFMA.FTZ R201, R83, R0.reuse, -R30.reuse ;  /* 0x0000000053c97223 */ /* 0x180fe2000001081e */
[----:B------:R-:W-:Y:S01]  /*15a30*/  FSEL R81, R72, -INF , P3 ;  /* 0xff80000048517808 */ /* 0x000fe20001800000 */
[-CC-:B------:R-:W-:Y:S01]  /*15a40*/  FFMA.FTZ R8, R85, R0.reuse, -R30.reuse ;  /* 0x0000000055087223 */ /* 0x180fe2000001081e */
[C---:B------:R-:W-:Y:S01]  /*15a50*/  ISETP.GT.AND P3, PT, R34.reuse, 0x9, PT ;  /* 0x000000092200780c */ /* 0x040fe20003f64270 */
[--C-:B------:R-:W-:Y:S01]  /*15a60*/  FFMA.FTZ R203, R89, R0, -R30.reuse ;  /* 0x0000000059cb7223 */ /* 0x100fe2000001081e */
[----:B------:R-:W-:Y:S01]  /*15a70*/  FMNMX.FTZ R10, R81, R6, !PT ;  /* 0x00000006510a7209 */ /* 0x000fe20007810000 */
[-CC-:B------:R-:W-:Y:S01]  /*15a80*/  FFMA.FTZ R91, R91, R0.reuse, -R30.reuse ;  /* 0x000000005b5b7223 */ /* 0x180fe2000001081e */
[----:B------:R-:W-:Y:S01]  /*15a90*/  FSEL R77, R77, -INF , P3 ;  /* 0xff8000004d4d7808 */ /* 0x000fe20001800000 */
[-CC-:B------:R-:W-:Y:S01]  /*15aa0*/  FFMA.FTZ R197, R93, R0.reuse, -R30.reuse ;  /* 0x000000005dc57223 */ /* 0x180fe2000001081e */
[----:B------:R-:W-:Y:S01]  /*15ab0*/  ISETP.GT.AND P3, PT, R34, 0x10, PT ;  /* 0x000000102200780c */ /* 0x000fe20003f64270 */
[--C-:B------:R-:W-:Y:S01]  /*15ac0*/  FFMA.FTZ R199, R87, R0, -R30.reuse ;  /* 0x0000000057c77223 */ /* 0x100fe2000001081e */
[----:B------:R-:W-:Y:S01]  /*15ad0*/  FMNMX.FTZ R10, R73, R10, !PT ;  /* 0x0000000a490a7209 */ /* 0x000fe20007810000 */
[-CC-:B------:R-:W-:Y:S01]  /*15ae0*/  FFMA.FTZ R26, R79, R0.reuse, -R30.reuse ;  /* 0x000000004f1a7223 */ /* 0x180fe2000001081e */
[----:B------:R-:W-:Y:S01]  /*15af0*/  FSEL R83, R64, -INF , P3 ;  /* 0xff80000040537808 */ /* 0x000fe20001800000 */
[--C-:B------:R-:W-:Y:S01]  /*15b00*/  FFMA.FTZ R193, R75, R0, -R30.reuse ;  /* 0x000000004bc17223 */ /* 0x100fe2000001081e */
[----:B------:R-:W-:Y:S01]  /*15b10*/  FMNMX.FTZ R10, R77, R10, !PT ;  /* 0x0000000a4d0a7209 */ /* 0x000fe20007810000 */
        /* <DEDUP_REMOVED lines=8> */
[--C-:B------:R-:W-:Y:S01]  /*15ba0*/  FFMA.FTZ R189, R7, R0, -R30.reuse ;  /* 0x0000000007bd7223 */ /* 0x100fe2000001081e */
[----:B------:R-:W-:Y:S01]  /*15bb0*/  ISETP.GT.AND P3, PT, R34, 0x20, PT ;  /* 0x000000202200780c */ /* 0x000fe20003f64270 */
[----:B------:R0:W-:Y:S01]  /*15bc0*/  MUFU.EX2 R10, R91 ;  /* 0x0000005b000a7308 */ /* 0x0001e20000000800 */
[----:B------:R-:W-:Y:S01]  /*15bd0*/  FMNMX.FTZ R12, R85, R12, !PT ;  /* 0x0000000c550c7209 */ /* 0x000fe20007810000 */
[-CC-:B------:R-:W-:Y:S01]  /*15be0*/  FFMA.FTZ R185, R9, R0.reuse, -R30.reuse ;  /* 0x0000000009b97223 */ /* 0x180fe2000001081e */
[----:B------:R-:W-:Y:S01]  /*15bf0*/  FSEL R89, R56, -INF , P3 ;  /* 0xff80000038597808 */ /* 0x000fe20001800000 */
[--C-:B------:R-:W-:Y:S01]  /*15c00*/  FFMA.FTZ R187, R11, R0, -R30.reuse ;  /* 0x000000000bbb7223 */ /* 0x100fe2000001081e */
[----:B------:R-:W-:Y:S01]  /*15c10*/  FMNMX.FTZ R12, R69, R12, !PT ;  /* 0x0000000c450c7209 */ /* 0x000fe20007810000 */
[--C-:B------:R-:W-:Y:S01]  /*15c20*/  FFMA.FTZ R181, R13, R0, -R30.reuse ;  /* 0x000000000db57223 */ /* 0x100fe2000001081e */
[----:B------:R-:W-:Y:S01]  /*15c30*/  ISETP.GT.AND P3, PT, R34, 0x28, PT ;  /* 0x000000282200780c */ /* 0x000fe20003f64270 */
[----:B------:R-:W-:Y:S01]  /*15c40*/  MUFU.EX2 R201, R201 ;  /* 0x000000c900c97308 */ /* 0x000fe20000000800 */
[----:B------:R-:W-:Y:S01]  /*15c50*/  FMNMX.FTZ R12, R89, R12, !PT ;  /* 0x0000000c590c7209 */ /* 0x000fe20007810000 */
[-CC-:B------:R-:W-:Y:S01]  /*15c60*/  FFMA.FTZ R183, R15, R0.reuse, -R30.reuse ;  /* 0x000000000fb77223 */ /* 0x180fe2000001081e */
[----:B0-----:R-:W-:Y:S01]  /*15c70*/  FSEL R91, R60, -INF , P3 ;  /* 0xff8000003c5b7808 */ /* 0x001fe20001800000 */
[--C-:B------:R-:W-:Y:S01]  /*15c80*/  FFMA.FTZ R177, R21, R0, -R30.reuse ;  /* 0x0000000015b17223 */ /* 0x100fe2000001081e */
[----:B------:R-:W-:Y:S01]  /*15c90*/  FMNMX.FTZ R14, R57, R12, !PT ;  /* 0x0000000c390e7209 */ /* 0x000fe20007810000 */
[--C-:B------:R-:W-:Y:S01]  /*15ca0*/  FFMA.FTZ R27, R27, R0, -R30.reuse ;  /* 0x000000001b1b7223 */ /* 0x100fe2000001081e */
[----:B------:R-:W-:Y:S01]  /*15cb0*/  ISETP.GT.AND P3, PT, R34, 0x30, PT ;  /* 0x000000302200780c */ /* 0x000fe20003f64270 */
[----:B------:R-:W-:Y:S01]  /*15cc0*/  MUFU.EX2 R12, R95 ;  /* 0x0000005f000c7308 */ /* 0x000fe20000000800 */
[----:B------:R-:W-:Y:S01]  /*15cd0*/  FMNMX.FTZ R14, R91, R14, !PT ;  /* 0x0000000e5b0e7209 */ /* 0x000fe20007810000 */
[----:B------:R-:W-:Y:S01]  /*15ce0*/  FFMA.FTZ R179, R67, R0, -R30 ;  /* 0x0000000043b37223 */ /* 0x000fe2000001081e */
[----:B------:R-:W-:-:S02]  /*15cf0*/  FSEL R93, R48, -INF , P3 ;  /* 0xff800000305d7808 */ /* 0x000fc40001800000 */
[----:B------:R-:W-:Y:S02]  /*15d00*/  CS2R R66, SRZ ;  /* 0x0000000000427805 */ /* 0x000fe4000001ff00 */
[----:B------:R-:W-:Y:S02]  /*15d10*/  FMNMX.FTZ R14, R61, R14, !PT ;  /* 0x0000000e3d0e7209 */ /* 0x000fe40007810000 */
[----:B------:R-:W-:Y:S01]  /*15d20*/  ISETP.GT.AND P3, PT, R34, 0x38, PT ;  /* 0x000000382200780c */ /* 0x000fe20003f64270 */
[----:B------:R-:W0:Y:S01]  /*15d30*/  MUFU.EX2 R8, R8 ;  /* 0x0000000800087308 */ /* 0x000e220000000800 */
[----:B------:R-:W-:Y:S02]  /*15d40*/  FMNMX.FTZ R14, R93, R14, !PT ;  /* 0x0000000e5d0e7209 */ /* 0x000fe40007810000 */
[----:B------:R-:W-:Y:S02]  /*15d50*/  FSEL R87, R52, -INF , P3 ;  /* 0xff80000034577808 */ /* 0x000fe40001800000 */
[----:B------:R-:W-:-:S02]  /*15d60*/  FMNMX.FTZ R20, R49, R14, !PT ;  /* 0x0000000e31147209 */ /* 0x000fc40007810000 */
[----:B------:R-:W-:Y:S01]  /*15d70*/  ISETP.GT.AND P3, PT, R34, 0x40, PT ;  /* 0x000000402200780c */ /* 0x000fe20003f64270 */
[----:B------:R1:W-:Y:S01]  /*15d80*/  MUFU.EX2 R14, R26 ;  /* 0x0000001a000e7308 */ /* 0x0003e20000000800 */
[----:B------:R-:W-:Y:S02]  /*15d90*/  FMNMX.FTZ R20, R87, R20, !PT ;  /* 0x0000001457147209 */ /* 0x000fe40007810000 */
[----:B------:R-:W-:Y:S02]  /*15da0*/  FSEL R79, R40, -INF , P3 ;  /* 0xff800000284f7808 */ /* 0x000fe40001800000 */
[----:B------:R-:W-:Y:S02]  /*15db0*/  FMNMX.FTZ R20, R53, R20, !PT ;  /* 0x0000001435147209 */ /* 0x000fe40007810000 */
[----:B------:R-:W-:Y:S01]  /*15dc0*/  ISETP.GT.AND P3, PT, R34, 0x48, PT ;  /* 0x000000482200780c */ /* 0x000fe20003f64270 */
[----:B------:R-:W2:Y:S01]  /*15dd0*/  MUFU.EX2 R203, R203 ;  /* 0x000000cb00cb7308 */ /* 0x000ea20000000800 */
[----:B------:R-:W-:-:S02]  /*15de0*/  FSEL R75, R41, -INF , P4 ;  /* 0xff800000294b7808 */ /* 0x000fc40002000000 */
[----:B------:R-:W-:Y:S02]  /*15df0*/  FMNMX.FTZ R20, R79, R20, !PT ;  /* 0x000000144f147209 */ /* 0x000fe40007810000 */
[----:B------:R-:W-:Y:S02]  /*15e00*/  ISETP.GT.AND P4, PT, R34, 0x49, PT ;  /* 0x000000492200780c */ /* 0x000fe40003f84270 */
[----:B------:R-:W-:Y:S01]  /*15e10*/  FSEL R41, R44, -INF , P3 ;  /* 0xff8000002c297808 */ /* 0x000fe20001800000 */
[----:B------:R-:W3:Y:S01]  /*15e20*/  MUFU.EX2 R197, R197 ;  /* 0x000000c500c57308 */ /* 0x000ee20000000800 */
[----:B-1----:R-:W-:Y:S01]  /*15e30*/  FMNMX.FTZ R26, R75, R20, !PT ;  /* 0x000000144b1a7209 */ /* 0x002fe20007810000 */
[----:B------:R-:W1:Y:S01]  /*15e40*/  @P2 LDC R44, c[0x0][0x450] ;  /* 0x00011400ff2c2b82 */ /* 0x000e620000000800 */
[----:B------:R-:W-:Y:S02]  /*15e50*/  FSEL R45, R45, -INF , P4 ;  /* 0xff8000002d2d7808 */ /* 0x000fe40002000000 */
[----:B------:R-:W-:-:S02]  /*15e60*/  ISETP.GT.AND P3, PT, R34, 0x50, PT ;  /* 0x000000502200780c */ /* 0x000fc40003f64270 */
[----:B------:R-:W-:Y:S01]  /*15e70*/  FMNMX.FTZ R26, R41, R26, !PT ;  /* 0x0000001a291a7209 */ /* 0x000fe20007810000 */
[----:B------:R4:W-:Y:S01]  /*15e80*/  MUFU.EX2 R20, R38 ;  /* 0x0000002600147308 */ /* 0x0009e20000000800 */
[----:B------:R-:W-:Y:S02]  /*15e90*/  ISETP.GT.AND P4, PT, R34, 0x51, PT ;  /* 0x000000512200780c */ /* 0x000fe40003f84270 */
[----:B------:R-:W-:Y:S02]  /*15ea0*/  FSEL R71, R32, -INF , P3 ;  /* 0xff80000020477808 */ /* 0x000fe40001800000 */
[----:B------:R-:W-:Y:S02]  /*15eb0*/  FMNMX.FTZ R26, R45, R26, !PT ;  /* 0x0000001a2d1a7209 */ /* 0x000fe40007810000 */
[C---:B------:R-:W-:Y:S01]  /*15ec0*/  ISETP.GT.AND P3, PT, R34.reuse, 0x58, PT ;  /* 0x000000582200780c */ /* 0x040fe20003f64270 */
[----:B------:R-:W5:Y:S01]  /*15ed0*/  MUFU.EX2 R199, R199 ;  /* 0x000000c700c77308 */ /* 0x000f620000000800 */
[----:B------:R-:W-:Y:S01]  /*15ee0*/  FSEL R33, R33, -INF , P4 ;  /* 0xff80000021217808 */ /* 0x000fe20002000000 */
[----:B----4-:R-:W-:Y:S01]  /*15ef0*/  FFMA.FTZ R38, R39, R0, -R30 ;  /* 0x0000000027267223 */ /* 0x010fe2000001081e */
[----:B------:R-:W-:Y:S01]  /*15f00*/  FMNMX.FTZ R26, R71, R26, !PT ;  /* 0x0000001a471a7209 */ /* 0x000fe20007810000 */
[----:B------:R-:W4:Y:S01]  /*15f10*/  @P2 LDC R39, c[0x0][0x44c] ;  /* 0x00011300ff272b82 */ /* 0x000f220000000800 */
[----:B------:R-:W-:-:S02]  /*15f20*/  ISETP.GT.AND P4, PT, R34, 0x59, PT ;  /* 0x000000592200780c */ /* 0x000fc40003f84270 */
[----:B------:R-:W-:Y:S01]  /*15f30*/  FSEL R59, R36, -INF , P3 ;  /* 0xff800000243b7808 */ /* 0x000fe20001800000 */
[--C-:B------:R-:W-:Y:S01]  /*15f40*/  FFMA.FTZ R36, R63, R0, -R30.reuse ;  /* 0x000000003f247223 */ /* 0x100fe2000001081e */
[----:B------:R-:W-:Y:S01]  /*15f50*/  FMNMX.FTZ R32, R33, R26, !PT ;  /* 0x0000001a21207209 */ /* 0x000fe20007810000 */
[----:B------:R-:W-:Y:S01]  /*15f60*/  MUFU.EX2 R193, R193 ;  /* 0x000000c100c17308 */ /* 0x000fe20000000800 */
[----:B------:R-:W-:Y:S02]  /*15f70*/  FSEL R37, R37, -INF , P4 ;  /* 0xff80000025257808 */ /* 0x000fe40002000000 */
[C---:B------:R-:W-:Y:S02]  /*15f80*/  ISETP.GT.AND P3, PT, R34.reuse, 0x60, PT ;  /* 0x000000602200780c */ /* 0x040fe40003f64270 */
[----:B------:R-:W-:Y:S02]  /*15f90*/  FMNMX.FTZ R32, R59, R32, !PT ;  /* 0x000000203b207209 */ /* 0x000fe40007810000 */
[----:B------:R-:W-:Y:S01]  /*15fa0*/  ISETP.GT.AND P4, PT, R34, 0x61, PT ;  /* 0x000000612200780c */ /* 0x000fe20003f84270 */
[----:B------:R0:W-:Y:S01]  /*15fb0*/  MUFU.EX2 R26, R36 ;  /* 0x00000024001a7308 */ /* 0x0001e20000000800 */
[----:B------:R-:W-:Y:S01]  /*15fc0*/  FSEL R63, R24, -INF , P3 ;  /* 0xff800000183f7808 */ /* 0x000fe20001800000 */
[----:B------:R-:W-:Y:S01]  /*15fd0*/  FFMA.FTZ R24, R51, R0, -R30 ;  /* 0x0000000033187223 */ /* 0x000fe2000001081e */
[----:B------:R-:W-:-:S02]  /*15fe0*/  FMNMX.FTZ R32, R37, R32, !PT ;  /* 0x0000002025207209 */ /* 0x000fc40007810000 */
[----:B------:R-:W-:Y:S02]  /*15ff0*/  CS2R R50, SRZ ;  /* 0x0000000000327805 */ /* 0x000fe4000001ff00 */
[----:B------:R-:W-:Y:S02]  /*16000*/  ISETP.GT.AND P3, PT, R34, 0x68, PT ;  /* 0x000000682200780c */ /* 0x000fe40003f64270 */
[----:B------:R-:W-:Y:S01]  /*16010*/  FSEL R25, R25, -INF , P4 ;  /* 0xff80000019197808 */ /* 0x000fe20002000000 */
[----:B------:R-:W-:Y:S01]  /*16020*/  MUFU.EX2 R195, R195 ;  /* 0x000000c300c37308 */ /* 0x000fe20000000800 */
[----:B------:R-:W-:Y:S01]  /*16030*/  FMNMX.FTZ R32, R63, R32, !PT ;  /* 0x000000203f207209 */ /* 0x000fe20007810000 */
[----:B----4-:R-:W-:Y:S01]  /*16040*/  @P2 IMAD.HI.U32 R39, R222, R39, RZ ;  /* 0x00000027de272227 */ /* 0x010fe200078e00ff */
[----:B------:R-:W-:-:S03]  /*16050*/  ISETP.GT.AND P4, PT, R34, 0x69, PT ;  /* 0x000000692200780c */ /* 0x000fc60003f84270 */
[----:B------:R-:W-:Y:S01]  /*16060*/  FFMA.FTZ R34, R47, R0, -R30 ;  /* 0x000000002f227223 */ /* 0x000fe2000001081e */
[----:B------:R-:W-:Y:S01]  /*16070*/  FSEL R95, R28, -INF , P3 ;  /* 0xff8000001c5f7808 */ /* 0x000fe20001800000 */
[----:B------:R-:W-:Y:S01]  /*16080*/  IMAD.MOV.U32 R47, RZ, RZ, R222 ;  /* 0x000000ffff2f7224 */ /* 0x000fe200078e00de */
[----:B------:R-:W-:Y:S01]  /*16090*/  FMNMX.FTZ R32, R25, R32, !PT ;  /* 0x0000002019207209 */ /* 0x000fe20007810000 */
[----:B------:R-:W-:Y:S01]  /*160a0*/  MUFU.EX2 R189, R189 ;  /* 0x000000bd00bd7308 */ /* 0x000fe20000000800 */
[----:B------:R-:W-:Y:S01]  /*160b0*/  FSEL R29, R29, -INF , P4 ;  /* 0xff8000001d1d7808 */ /* 0x000fe20002000000 */
[----:B------:R-:W-:Y:S01]  /*160c0*/  FFMA.FTZ R28, R55, R0, -R30 ;  /* 0x00000000371c7223 */ /* 0x000fe2000001081e */
[----:B------:R-:W-:Y:S02]  /*160d0*/  FMNMX.FTZ R32, R95, R32, !PT ;  /* 0x000000205f207209 */ /* 0x000fe40007810000 */
[----:B------:R-:W-:Y:S02]  /*160e0*/  CS2R R54, SRZ ;  /* 0x0000000000367805 */ /* 0x000fe4000001ff00 */
[----:B-1----:R-:W-:-:S02]  /*160f0*/  @P2 SHF.R.U32.HI R47, RZ, R44, R39 ;  /* 0x0000002cff2f2219 */ /* 0x002fc40000011627 */
[----:B------:R-:W-:Y:S01]  /*16100*/  FMNMX.FTZ R5, R29, R32, !PT ;  /* 0x000000201d057209 */ /* 0x000fe20007810000 */
[--C-:B------:R-:W-:Y:S01]  /*16110*/  FFMA.FTZ R32, R43, R0, -R30.reuse ;  /* 0x000000002b207223 */ /* 0x100fe2000001081e */
[----:B------:R-:W-:Y:S03]  /*16120*/  MUFU.EX2 R24, R24 ;  /* 0x0000001800187308 */ /* 0x000fe60000000800 */
[----:B0-----:R-:W0:Y:S05]  /*16130*/  SHFL.BFLY PT, R36, R5, 0x2, 0x1f ;  /* 0x0c401f0005247f89 */ /* 0x001e2a00000e0000 */
[----:B------:R-:W-:Y:S08]  /*16140*/  MUFU.EX2 R191, R191 ;  /* 0x000000bf00bf7308 */ /* 0x000ff00000000800 */
[----:B------:R-:W-:Y:S08]  /*16150*/  MUFU.EX2 R28, R28 ;  /* 0x0000001c001c7308 */ /* 0x000ff00000000800 */
[----:B------:R-:W-:Y:S01]  /*16160*/  MUFU.EX2 R185, R185 ;  /* 0x000000b900b97308 */ /* 0x000fe20000000800 */
[----:B0-----:R-:W-:Y:S01]  /*16170*/  FMNMX.FTZ R7, R5, R36, !PT ;  /* 0x0000002405077209 */ /* 0x001fe20007810000 */
[-CC-:B------:R-:W-:Y:S01]  /*16180*/  FFMA.FTZ R36, R35, R0.reuse, -R30.reuse ;  /* 0x0000000023247223 */ /* 0x180fe2000001081e */
[----:B------:R-:W-:-:S03]  /*16190*/  FFMA.FTZ R30, R31, R0, -R30 ;  /* 0x000000001f1e7223 */ /* 0x000fc6000001081e */
[----:B------:R-:W0:Y:S02]  /*161a0*/  SHFL.BFLY PT, R40, R7, 0x1, 0x1f ;  /* 0x0c201f0007287f89 */ /* 0x000e2400000e0000 */
[----:B------:R-:W-:Y:S08]  /*161b0*/  MUFU.EX2 R32, R32 ;  /* 0x0000002000207308 */ /* 0x000ff00000000800 */
[----:B------:R-:W-:Y:S08]  /*161c0*/  MUFU.EX2 R187, R187 ;  /* 0x000000bb00bb7308 */ /* 0x000ff00000000800 */
[----:B------:R-:W-:Y:S01]  /*161d0*/  MUFU.EX2 R34, R34 ;  /* 0x0000002200227308 */ /* 0x000fe20000000800 */
[----:B0-----:R-:W-:-:S07]  /*161e0*/  FMNMX.FTZ R5, R7, R40, !PT ;  /* 0x0000002807057209 */ /* 0x001fce0007810000 */
[----:B------:R-:W-:Y:S01]  /*161f0*/  MUFU.EX2 R181, R181 ;  /* 0x000000b500b57308 */ /* 0x000fe20000000800 */
[C---:B------:R-:W-:Y:S01]  /*16200*/  FSETP.NEU.FTZ.AND P3, PT, R5.reuse, -INF , PT ;  /* 0xff8000000500780b */ /* 0x040fe20003f7d000 */
[----:B------:R-:W-:-:S06]  /*16210*/  FMUL.FTZ R7, R5, R0 ;  /* 0x0000000005077220 */ /* 0x000fcc0000410000 */
[----:B------:R0:W-:Y:S01]  /*16220*/  MUFU.EX2 R40, R27 ;  /* 0x0000001b00287308 */ /* 0x0001e20000000800 */
[----:B------:R-:W-:-:S05]  /*16230*/  FSEL R42, R7, RZ, P3 ;  /* 0x000000ff072a7208 */ /* 0x000fca0001800000 */
[-CC-:B------:R-:W-:Y:S01]  /*16240*/  FFMA.FTZ R200, R81, R0.reuse, -R42.reuse ;  /* 0x0000000051c87223 */ /* 0x180fe2000001082a */
[-CC-:B------:R-:W-:Y:S01]  /*16250*/  FFMA.FTZ R9, R6, R0.reuse, -R42.reuse ;  /* 0x0000000006097223 */ /* 0x180fe2000001082a */
[-C--:B------:R-:W-:Y:S01]  /*16260*/  FFMA.FTZ R202, R73, R0.reuse, -R42 ;  /* 0x0000000049ca7223 */ /* 0x080fe2000001082a */
[----:B------:R-:W-:Y:S01]  /*16270*/  FADD.FTZ R6, R201, R8 ;  /* 0x00000008c9067221 */ /* 0x000fe20000010000 */
[-CC-:B------:R-:W-:Y:S01]  /*16280*/  FFMA.FTZ R11, R77, R0.reuse, -R42.reuse ;  /* 0x000000004d0b7223 */ /* 0x180fe2000001082a */
[-C--:B------:R-:W-:Y:S01]  /*16290*/  FFMA.FTZ R196, R83, R0.reuse, -R42 ;  /* 0x0000000053c47223 */ /* 0x080fe2000001082a */
[----:B------:R-:W-:Y:S01]  /*162a0*/  MUFU.EX2 R200, R200 ;  /* 0x000000c800c87308 */ /* 0x000fe20000000800 */
[----:B--2---:R-:W-:Y:S01]  /*162b0*/  FADD.FTZ R7, R203, R6 ;  /* 0x00000006cb077221 */ /* 0x004fe20000010000 */
[-CC-:B------:R-:W-:Y:S01]  /*162c0*/  FFMA.FTZ R13, R65, R0.reuse, -R42.reuse ;  /* 0x00000000410d7223 */ /* 0x180fe2000001082a */
[-CC-:B------:R-:W-:Y:S01]  /*162d0*/  FFMA.FTZ R198, R85, R0.reuse, -R42.reuse ;  /* 0x0000000055c67223 */ /* 0x180fe2000001082a */
[-CC-:B------:R-:W-:Y:S01]  /*162e0*/  FFMA.FTZ R15, R69, R0.reuse, -R42.reuse ;  /* 0x00000000450f7223 */ /* 0x180fe2000001082a */
[----:B------:R-:W-:Y:S01]  /*162f0*/  FADD.FTZ R6, R10, R7 ;  /* 0x000000070a067221 */ /* 0x000fe20000010000 */
[-CC-:B------:R-:W-:Y:S01]  /*16300*/  FFMA.FTZ R192, R89, R0.reuse, -R42.reuse ;  /* 0x0000000059c07223 */ /* 0x180fe2000001082a */
[-C--:B------:R-:W-:Y:S01]  /*16310*/  FFMA.FTZ R21, R57, R0.reuse, -R42 ;  /* 0x0000000039157223 */ /* 0x080fe2000001082a */
[----:B------:R-:W1:Y:S01]  /*16320*/  MUFU.EX2 R9, R9 ;  /* 0x0000000900097308 */ /* 0x000e620000000800 */
[----:B---3--:R-:W-:Y:S01]  /*16330*/  FADD.FTZ R7, R197, R6 ;  /* 0x00000006c5077221 */ /* 0x008fe20000010000 */
[-CC-:B------:R-:W-:Y:S01]  /*16340*/  FFMA.FTZ R194, R91, R0.reuse, -R42.reuse ;  /* 0x000000005bc27223 */ /* 0x180fe2000001082a */
[-CC-:B0-----:R-:W-:Y:S01]  /*16350*/  FFMA.FTZ R27, R61, R0.reuse, -R42.reuse ;  /* 0x000000003d1b7223 */ /* 0x181fe2000001082a */
[-CC-:B------:R-:W-:Y:S01]  /*16360*/  FFMA.FTZ R188, R93, R0.reuse, -R42.reuse ;  /* 0x000000005dbc7223 */ /* 0x180fe2000001082a */
[----:B------:R-:W-:Y:S01]  /*16370*/  FADD.FTZ R6, R12, R7 ;  /* 0x000000070c067221 */ /* 0x000fe20000010000 */
[-CC-:B------:R-:W-:Y:S01]  /*16380*/  FFMA.FTZ R31, R49, R0.reuse, -R42.reuse ;  /* 0x00000000311f7223 */ /* 0x180fe2000001082a */
[-C--:B------:R-:W-:Y:S01]  /*16390*/  FFMA.FTZ R190, R87, R0.reuse, -R42 ;  /* 0x0000000057be7223 */ /* 0x080fe2000001082a */
[----:B------:R-:W0:Y:S01]  /*163a0*/  MUFU.EX2 R202, R202 ;  /* 0x000000ca00ca7308 */ /* 0x000e220000000800 */
[----:B-----5:R-:W-:Y:S01]  /*163b0*/  FADD.FTZ R39, R199, R6 ;  /* 0x00000006c7277221 */ /* 0x020fe20000010000 */
[----:B------:R-:W-:Y:S01]  /*163c0*/  @!P1 PRMT R6, RZ, 0x654, R3 ;  /* 0x00000654ff069816 */ /* 0x000fe20000000003 */
[-CC-:B------:R-:W-:Y:S01]  /*163d0*/  FFMA.FTZ R35, R53, R0.reuse, -R42.reuse ;  /* 0x0000000035237223 */ /* 0x180fe2000001082a */
[-CC-:B------:R-:W-:Y:S01]  /*163e0*/  FFMA.FTZ R184, R79, R0.reuse, -R42.reuse ;  /* 0x000000004fb87223 */ /* 0x180fe2000001082a */
[----:B------:R-:W-:Y:S01]  /*163f0*/  FADD.FTZ R46, R14, R39 ;  /* 0x000000270e2e7221 */ /* 0x000fe20000010000 */
[----:B------:R2:W-:Y:S01]  /*16400*/  @!P1 SYNCS.ARRIVE.TRANS64.RED.A1T0 RZ, [R6+URZ], RZ ;  /* 0x000000ff06ff99a7 */ /* 0x0005e2000810043f */
[-C--:B------:R-:W-:Y:S01]  /*16410*/  FFMA.FTZ R75, R75, R0.reuse, -R42 ;  /* 0x000000004b4b7223 */ /* 0x080fe2000001082a */
[----:B------:R-:W3:Y:S01]  /*16420*/  MUFU.EX2 R11, R11 ;  /* 0x0000000b000b7308 */ /* 0x000ee20000000800 */
[----:B-1----:R-:W-:Y:S01]  /*16430*/  FADD.FTZ R7, R200, R9 ;  /* 0x00000009c8077221 */ /* 0x002fe20000010000 */
[----:B------:R-:W-:Y:S01]  /*16440*/  FADD.FTZ R43, R193, R46 ;  /* 0x0000002ec12b7221 */ /* 0x000fe20000010000 */
[-CC-:B------:R-:W-:Y:S01]  /*16450*/  FFMA.FTZ R41, R41, R0.reuse, -R42.reuse ;  /* 0x0000000029297223 */ /* 0x180fe2000001082a */
[-CC-:B------:R-:W-:Y:S01]  /*16460*/  FFMA.FTZ R45, R45, R0.reuse, -R42.reuse ;  /* 0x000000002d2d7223 */ /* 0x180fe2000001082a */
[-C--:B------:R-:W-:Y:S01]  /*16470*/  FFMA.FTZ R71, R71, R0.reuse, -R42 ;  /* 0x0000000047477223 */ /* 0x080fe2000001082a */
[----:B--2---:R-:W-:Y:S01]  /*16480*/  MOV R6, RZ ;  /* 0x000000ff00067202 */ /* 0x004fe20000000f00 */
[----:B------:R-:W-:Y:S01]  /*16490*/  FADD.FTZ R46, R20, R43 ;  /* 0x0000002b142e7221 */ /* 0x000fe20000010000 */
[----:B------:R-:W1:Y:S01]  /*164a0*/  MUFU.EX2 R196, R196 ;  /* 0x000000c400c47308 */ /* 0x000e620000000800 */
[----:B0-----:R-:W-:Y:S01]  /*164b0*/  FADD.FTZ R44, R202, R7 ;  /* 0x00000007ca2c7221 */ /* 0x001fe20000010000 */
[----:B------:R-:W-:Y:S01]  /*164c0*/  IADD3 R7, R47, R225, -R224 ;  /* 0x000000e12f077210 */ /* 0x000fe20007ffe8e0 */
[----:B------:R-:W-:Y:S01]  /*164d0*/  FADD.FTZ R43, R195, R46 ;  /* 0x0000002ec32b7221 */ /* 0x000fe20000010000 */
[-CC-:B------:R-:W-:Y:S01]  /*164e0*/  FFMA.FTZ R33, R33, R0.reuse, -R42.reuse ;  /* 0x0000000021217223 */ /* 0x180fe2000001082a */
[-CC-:B------:R-:W-:Y:S01]  /*164f0*/  FFMA.FTZ R59, R59, R0.reuse, -R42.reuse ;  /* 0x000000003b3b7223 */ /* 0x180fe2000001082a */
[-C--:B------:R-:W-:Y:S01]  /*16500*/  FFMA.FTZ R37, R37, R0.reuse, -R42 ;  /* 0x0000000025257223 */ /* 0x080fe2000001082a */
[----:B------:R-:W-:Y:S01]  /*16510*/  IMAD.HI R221, R7, -0x6db6db6d, R6 ;  /* 0x9249249307dd7827 */ /* 0x000fe200078e0206 */
[----:B------:R-:W0:Y:S03]  /*16520*/  MUFU.EX2 R13, R13 ;  /* 0x0000000d000d7308 */ /* 0x000e260000000800 */
[----:B---3--:R-:W-:Y:S01]  /*16530*/  FADD.FTZ R39, R11, R44 ;  /* 0x0000002c0b277221 */ /* 0x008fe20000010000 */
[----:B------:R-:W-:Y:S01]  /*16540*/  FADD.FTZ R46, R26, R43 ;  /* 0x0000002b1a2e7221 */ /* 0x000fe20000010000 */
[-CC-:B------:R-:W-:Y:S01]  /*16550*/  FFMA.FTZ R63, R63, R0.reuse, -R42.reuse ;  /* 0x000000003f3f7223 */ /* 0x180fe2000001082a */
[-CC-:B------:R-:W-:Y:S01]  /*16560*/  FFMA.FTZ R25, R25, R0.reuse, -R42.reuse ;  /* 0x0000000019197223 */ /* 0x180fe2000001082a */
[-CC-:B------:R-:W-:Y:S01]  /*16570*/  FFMA.FTZ R95, R95, R0.reuse, -R42.reuse ;  /* 0x000000005f5f7223 */ /* 0x180fe2000001082a */
[----:B------:R-:W-:Y:S01]  /*16580*/  FFMA.FTZ R29, R29, R0, -R42 ;  /* 0x000000001d1d7223 */ /* 0x000fe2000001082a */
[----:B------:R-:W-:Y:S01]  /*16590*/  F2FP.F16.F32.PACK_AB R201, R8, R201 ;  /* 0x000000c908c9723e */ /* 0x000fe200000000ff */
[----:B------:R-:W2:Y:S01]  /*165a0*/  MUFU.EX2 R198, R198 ;  /* 0x000000c600c67308 */ /* 0x000ea20000000800 */
[----:B-1----:R-:W-:Y:S01]  /*165b0*/  FADD.FTZ R44, R196, R39 ;  /* 0x00000027c42c7221 */ /* 0x002fe20000010000 */
[----:B------:R-:W-:Y:S01]  /*165c0*/  F2FP.F16.F32.PACK_AB R203, R10, R203 ;  /* 0x000000cb0acb723e */ /* 0x000fe200000000ff */
[----:B------:R-:W-:Y:S01]  /*165d0*/  VIADD R10, R2, 0xfffffffe ;  /* 0xfffffffe020a7836 */ /* 0x000fe20000000000 */
[----:B------:R-:W-:Y:S01]  /*165e0*/  F2FP.F16.F32.PACK_AB R195, R26, R195 ;  /* 0x000000c31ac3723e */ /* 0x000fe200000000ff */
[----:B------:R-:W-:Y:S01]  /*165f0*/  IMAD.MOV.U32 R2, RZ, RZ, 0x3f800000 ;  /* 0x3f800000ff027424 */ /* 0x000fe200078e00ff */
[----:B------:R-:W-:-:S02]  /*16600*/  F2FP.F16.F32.PACK_AB R197, R12, R197 ;  /* 0x000000c50cc5723e */ /* 0x000fc400000000ff */
[----:B------:R-:W-:Y:S01]  /*16610*/  CS2R R92, SRZ ;  /* 0x00000000005c7805 */ /* 0x000fe2000001ff00 */
[----:B------:R-:W1:Y:S01]  /*16620*/  MUFU.EX2 R15, R15 ;  /* 0x0000000f000f7308 */ /* 0x000e620000000800 */
[----:B0-----:R-:W-:Y:S01]  /*16630*/  FADD.FTZ R39, R13, R44 ;  /* 0x0000002c0d277221 */ /* 0x001fe20000010000 */
[----:B------:R-:W-:Y:S02]  /*16640*/  F2FP.F16.F32.PACK_AB R199, R14, R199 ;  /* 0x000000c70ec7723e */ /* 0x000fe400000000ff */
[----:B------:R-:W-:Y:S02]  /*16650*/  CS2R R90, SRZ ;  /* 0x00000000005a7805 */ /* 0x000fe4000001ff00 */
[----:B------:R-:W-:Y:S02]  /*16660*/  F2FP.F16.F32.PACK_AB R193, R20, R193 ;  /* 0x000000c114c1723e */ /* 0x000fe400000000ff */
[----:B------:R-:W-:Y:S02]  /*16670*/  CS2R R88, SRZ ;  /* 0x0000000000587805 */ /* 0x000fe4000001ff00 */
[----:B------:R-:W-:-:S02]  /*16680*/  F2FP.F16.F32.PACK_AB R200, R9, R200 ;  /* 0x000000c809c8723e */ /* 0x000fc400000000ff */
[----:B------:R-:W-:Y:S01]  /*16690*/  CS2R R86, SRZ ;  /* 0x0000000000567805 */ /* 0x000fe2000001ff00 */
[----:B------:R-:W0:Y:S01]  /*166a0*/  MUFU.EX2 R192, R192 ;  /* 0x000000c000c07308 */ /* 0x000e220000000800 */
[----:B--2---:R-:W-:Y:S01]  /*166b0*/  FADD.FTZ R44, R198, R39 ;  /* 0x00000027c62c7221 */ /* 0x004fe20000010000 */
[----:B------:R-:W-:Y:S01]  /*166c0*/  FADD.FTZ R39, R189, R46 ;  /* 0x0000002ebd277221 */ /* 0x000fe20000010000 */
[----:B------:R-:W-:Y:S02]  /*166d0*/  F2FP.F16.F32.PACK_AB R189, R24, R189 ;  /* 0x000000bd18bd723e */ /* 0x000fe400000000ff */
[----:B------:R-:W-:Y:S02]  /*166e0*/  CS2R R84, SRZ ;  /* 0x0000000000547805 */ /* 0x000fe4000001ff00 */
[----:B------:R-:W-:Y:S02]  /*166f0*/  F2FP.F16.F32.PACK_AB R202, R11, R202 ;  /* 0x000000ca0bca723e */ /* 0x000fe400000000ff */
[----:B------:R-:W-:-:S02]  /*16700*/  CS2R R82, SRZ ;  /* 0x0000000000527805 */ /* 0x000fc4000001ff00 */
[----:B------:R-:W-:Y:S01]  /*16710*/  F2FP.F16.F32.PACK_AB R196, R13, R196 ;  /* 0x000000c40dc4723e */ /* 0x000fe200000000ff */
[----:B------:R-:W2:Y:S01]  /*16720*/  MUFU.EX2 R21, R21 ;  /* 0x0000001500157308 */ /* 0x000ea20000000800 */
[C---:B-1----:R-:W-:Y:S01]  /*16730*/  FADD.FTZ R7, R15.reuse, R44 ;  /* 0x0000002c0f077221 */ /* 0x042fe20000010000 */
[----:B------:R-:W-:Y:S01]  /*16740*/  FADD.FTZ R44, R24, R39 ;  /* 0x00000027182c7221 */ /* 0x000fe20000010000 */
[----:B------:R-:W-:Y:S02]  /*16750*/  F2FP.F16.F32.PACK_AB R198, R15, R198 ;  /* 0x000000c60fc6723e */ /* 0x000fe400000000ff */
[----:B------:R-:W-:Y:S02]  /*16760*/  CS2R R80, SRZ ;  /* 0x0000000000507805 */ /* 0x000fe4000001ff00 */
[----:B------:R-:W-:Y:S01]  /*16770*/  CS2R R78, SRZ ;  /* 0x00000000004e7805 */ /* 0x000fe2000001ff00 */
[----:B------:R-:W-:Y:S01]  /*16780*/  FADD.FTZ R39, R191, R44 ;  /* 0x0000002cbf277221 */ /* 0x000fe20000010000 */
[----:B------:R-:W-:Y:S01]  /*16790*/  F2FP.F16.F32.PACK_AB R191, R28, R191 ;  /* 0x000000bf1cbf723e */ /* 0x000fe200000000ff */
[----:B------:R-:W1:Y:S01]  /*167a0*/  MUFU.EX2 R194, R194 ;  /* 0x000000c200c27308 */ /* 0x000e620000000800 */
[----:B0-----:R-:W-:Y:S01]  /*167b0*/  FADD.FTZ R6, R192, R7 ;  /* 0x00000007c0067221 */ /* 0x001fe20000010000 */
[----:B------:R-:W-:Y:S01]  /*167c0*/  FADD.FTZ R44, R28, R39 ;  /* 0x000000271c2c7221 */ /* 0x000fe20000010000 */
[----:B------:R-:W-:-:S02]  /*167d0*/  CS2R R76, SRZ ;  /* 0x00000000004c7805 */ /* 0x000fc4000001ff00 */
[----:B------:R-:W-:Y:S02]  /*167e0*/  CS2R R72, SRZ ;  /* 0x0000000000487805 */ /* 0x000fe4000001ff00 */
[----:B------:R-:W-:Y:S01]  /*167f0*/  CS2R R68, SRZ ;  /* 0x0000000000447805 */ /* 0x000fe2000001ff00 */
[----:B------:R-:W-:Y:S01]  /*16800*/  FADD.FTZ R39, R185, R44 ;  /* 0x0000002cb9277221 */ /* 0x000fe20000010000 */
[----:B------:R-:W-:Y:S01]  /*16810*/  SHF.R.U32.HI R44, RZ, 0x1f, R221 ;  /* 0x0000001fff2c7819 */ /* 0x000fe200000116dd */
[----:B------:R-:W0:Y:S01]  /*16820*/  MUFU.EX2 R27, R27 ;  /* 0x0000001b001b7308 */ /* 0x000e220000000800 */
[----:B--2---:R-:W-:Y:S01]  /*16830*/  FADD.FTZ R7, R21, R6 ;  /* 0x0000000615077221 */ /* 0x004fe20000010000 */
[----:B------:R-:W-:Y:S01]  /*16840*/  FADD.FTZ R42, R32, R39 ;  /* 0x00000027202a7221 */ /* 0x000fe20000010000 */
[----:B------:R-:W-:Y:S02]  /*16850*/  LEA.HI.SX32 R221, R221, R44, 0x1a ;  /* 0x0000002cdddd7211 */ /* 0x000fe400078fd2ff */
[----:B------:R-:W-:-:S02]  /*16860*/  CS2R R64, SRZ ;  /* 0x0000000000407805 */ /* 0x000fc4000001ff00 */
[----:B------:R-:W-:Y:S01]  /*16870*/  F2FP.F16.F32.PACK_AB R185, R32, R185 ;  /* 0x000000b920b9723e */ /* 0x000fe200000000ff */
[----:B------:R-:W-:Y:S01]  /*16880*/  FADD.FTZ R39, R187, R42 ;  /* 0x0000002abb277221 */ /* 0x000fe20000010000 */
[----:B------:R-:W-:Y:S01]  /*16890*/  VIMNMX R221, RZ, R221, !PT ;  /* 0x000000ddffdd7248 */ /* 0x000fe20007fe0100 */
[----:B------:R-:W2:Y:S01]  /*168a0*/  MUFU.EX2 R188, R188 ;  /* 0x000000bc00bc7308 */ /* 0x000ea20000000800 */
[----:B-1----:R-:W-:Y:S01]  /*168b0*/  FADD.FTZ R6, R194, R7 ;  /* 0x00000007c2067221 */ /* 0x002fe20000010000 */
[----:B------:R-:W-:Y:S01]  /*168c0*/  FADD.FTZ R8, R34, R39 ;  /* 0x0000002722087221 */ /* 0x000fe20000010000 */
[----:B------:R-:W-:Y:S02]  /*168d0*/  ISETP.GE.AND P3, PT, R10, R221, PT ;  /* 0x000000dd0a00720c */ /* 0x000fe40003f66270 */
[----:B------:R-:W-:Y:S02]  /*168e0*/  CS2R R60, SRZ ;  /* 0x00000000003c7805 */ /* 0x000fe4000001ff00 */
[----:B------:R-:W-:-:S02]  /*168f0*/  F2FP.F16.F32.PACK_AB R187, R34, R187 ;  /* 0x000000bb22bb723e */ /* 0x000fc400000000ff */
[----:B------:R-:W-:Y:S02]  /*16900*/  CS2R R56, SRZ ;  /* 0x0000000000387805 */ /* 0x000fe4000001ff00 */
[----:B------:R-:W-:Y:S01]  /*16910*/  F2FP.F16.F32.PACK_AB R192, R21, R192 ;  /* 0x000000c015c0723e */ /* 0x000fe200000000ff */
[----:B------:R-:W1:Y:S01]  /*16920*/  MUFU.EX2 R31, R31 ;  /* 0x0000001f001f7308 */ /* 0x000e620000000800 */
[C---:B0-----:R-:W-:Y:S01]  /*16930*/  FADD.FTZ R7, R27.reuse, R6 ;  /* 0x000000061b077221 */ /* 0x041fe20000010000 */
[----:B------:R-:W-:Y:S02]  /*16940*/  F2FP.F16.F32.PACK_AB R194, R27, R194 ;  /* 0x000000c21bc2723e */ /* 0x000fe400000000ff */
[----:B------:R-:W-:Y:S02]  /*16950*/  CS2R R52, SRZ ;  /* 0x0000000000347805 */ /* 0x000fe4000001ff00 */
[----:B------:R-:W-:Y:S02]  /*16960*/  CS2R R48, SRZ ;  /* 0x0000000000307805 */ /* 0x000fe4000001ff00 */
[----:B------:R-:W-:-:S02]  /*16970*/  CS2R R46, SRZ ;  /* 0x00000000002e7805 */ /* 0x000fc4000001ff00 */
[----:B------:R-:W-:Y:S02]  /*16980*/  CS2R R42, SRZ ;  /* 0x00000000002a7805 */ /* 0x000fe4000001ff00 */
[----:B------:R-:W-:Y:S01]  /*16990*/  CS2R R26, SRZ ;  /* 0x00000000001a7805 */ /* 0x000fe2000001ff00 */
[----:B------:R-:W0:Y:S01]  /*169a0*/  MUFU.EX2 R190, R190 ;  /* 0x000000be00be7308 */ /* 0x000e220000000800 */
[----:B--2---:R-:W-:-:S07]  /*169b0*/  FADD.FTZ R6, R188, R7 ;  /* 0x00000007bc067221 */ /* 0x004fce0000010000 */
[----:B------:R-:W2:Y:S01]  /*169c0*/  MUFU.EX2 R35, R35 ;  /* 0x0000002300237308 */ /* 0x000ea20000000800 */
[C---:B-1----:R-:W-:Y:S01]  /*169d0*/  FADD.FTZ R7, R31.reuse, R6 ;  /* 0x000000061f077221 */ /* 0x042fe20000010000 */
[----:B------:R-:W-:-:S06]  /*169e0*/  F2FP.F16.F32.PACK_AB R188, R31, R188 ;  /* 0x000000bc1fbc723e */ /* 0x000fcc00000000ff */
[----:B------:R-:W1:Y:S01]  /*169f0*/  MUFU.EX2 R184, R184 ;  /* 0x000000b800b87308 */ /* 0x000e620000000800 */
[----:B0-----:R-:W-:-:S07]  /*16a00*/  FADD.FTZ R6, R190, R7 ;  /* 0x00000007be067221 */ /* 0x001fce0000010000 */
[----:B------:R0:W3:Y:S01]  /*16a10*/  MUFU.EX2 R3, R75 ;  /* 0x0000004b00037308 */ /* 0x0000e20000000800 */
[C---:B--2---:R-:W-:Y:S01]  /*16a20*/  FADD.FTZ R7, R35.reuse, R6 ;  /* 0x0000000623077221 */ /* 0x044fe20000010000 */
[----:B------:R-:W-:Y:S02]  /*16a30*/  F2FP.F16.F32.PACK_AB R190, R35, R190 ;  /* 0x000000be23be723e */ /* 0x000fe400000000ff */
[----:B------:R-:W-:-:S04]  /*16a40*/  CS2R R34, SRZ ;  /* 0x0000000000227805 */ /* 0x000fc8000001ff00 */
[----:B------:R-:W-:Y:S01]  /*16a50*/  MUFU.EX2 R36, R36 ;  /* 0x0000002400247308 */ /* 0x000fe20000000800 */
[----:B-1----:R-:W-:Y:S01]  /*16a60*/  FADD.FTZ R6, R184, R7 ;  /* 0x00000007b8067221 */ /* 0x002fe20000010000 */
[----:B0-----:R-:W-:-:S06]  /*16a70*/  CS2R R74, SRZ ;  /* 0x00000000004a7805 */ /* 0x001fcc000001ff00 */
[----:B------:R-:W0:Y:S01]  /*16a80*/  MUFU.EX2 R41, R41 ;  /* 0x0000002900297308 */ /* 0x000e220000000800 */
[C---:B---3--:R-:W-:Y:S01]  /*16a90*/  FADD.FTZ R6, R3.reuse, R6 ;  /* 0x0000000603067221 */ /* 0x048fe20000010000 */
[----:B------:R-:W-:Y:S01]  /*16aa0*/  F2FP.F16.F32.PACK_AB R184, R3, R184 ;  /* 0x000000b803b8723e */ /* 0x000fe200000000ff */
[----:B------:R-:W-:-:S05]  /*16ab0*/  IMAD.MOV.U32 R3, RZ, RZ, 0x3f800000 ;  /* 0x3f800000ff037424 */ /* 0x000fca00078e00ff */
[----:B------:R-:W-:Y:S08]  /*16ac0*/  MUFU.EX2 R183, R183 ;  /* 0x000000b700b77308 */ /* 0x000ff00000000800 */
[----:B------:R1:W2:Y:S01]  /*16ad0*/  MUFU.EX2 R186, R45 ;  /* 0x0000002d00ba7308 */ /* 0x0002a20000000800 */
[----:B0-----:R-:W-:-:S07]  /*16ae0*/  FADD.FTZ R7, R41, R6 ;  /* 0x0000000629077221 */ /* 0x001fce0000010000 */
[----:B------:R-:W-:Y:S01]  /*16af0*/  MUFU.EX2 R38, R38 ;  /* 0x0000002600267308 */ /* 0x000fe20000000800 */
[----:B-1----:R-:W-:-:S07]  /*16b00*/  CS2R R44, SRZ ;  /* 0x00000000002c7805 */ /* 0x002fce000001ff00 */
[----:B------:R-:W0:Y:S01]  /*16b10*/  MUFU.EX2 R71, R71 ;  /* 0x0000004700477308 */ /* 0x000e220000000800 */
[C---:B--2---:R-:W-:Y:S01]  /*16b20*/  FADD.FTZ R6, R186.reuse, R7 ;  /* 0x00000007ba067221 */ /* 0x044fe20000010000 */
[----:B------:R-:W-:-:S06]  /*16b30*/  F2FP.F16.F32.PACK_AB R186, R186, R41 ;  /* 0x00000029baba723e */ /* 0x000fcc00000000ff */
[----:B------:R-:W-:Y:S08]  /*16b40*/  MUFU.EX2 R177, R177 ;  /* 0x000000b100b17308 */ /* 0x000ff00000000800 */
[----:B------:R1:W2:Y:S01]  /*16b50*/  MUFU.EX2 R180, R33 ;  /* 0x0000002100b47308 */ /* 0x0002a20000000800 */
[----:B0-----:R-:W-:-:S07]  /*16b60*/  FADD.FTZ R7, R71, R6 ;  /* 0x0000000647077221 */ /* 0x001fce0000010000 */
[----:B------:R-:W0:Y:S01]  /*16b70*/  MUFU.EX2 R59, R59 ;  /* 0x0000003b003b7308 */ /* 0x000e220000000800 */
[----:B-1----:R-:W-:Y:S01]  /*16b80*/  FADD.FTZ R33, R181, R8 ;  /* 0x00000008b5217221 */ /* 0x002fe20000010000 */
[----:B------:R-:W-:-:S03]  /*16b90*/  F2FP.F16.F32.PACK_AB R181, R36, R181 ;  /* 0x000000b524b5723e */ /* 0x000fc600000000ff */
[----:B------:R-:W-:-:S03]  /*16ba0*/  FADD.FTZ R8, R36, R33 ;  /* 0x0000002124087221 */ /* 0x000fc60000010000 */
[----:B------:R-:W1:Y:S01]  /*16bb0*/  MUFU.EX2 R179, R179 ;  /* 0x000000b300b37308 */ /* 0x000e620000000800 */
[----:B------:R-:W-:Y:S01]  /*16bc0*/  FADD.FTZ R33, R183, R8 ;  /* 0x00000008b7217221 */ /* 0x000fe20000010000 */
[----:B--2---:R-:W-:Y:S01]  /*16bd0*/  FADD.FTZ R6, R180, R7 ;  /* 0x00000007b4067221 */ /* 0x004fe20000010000 */
[C---:B------:R-:W-:Y:S02]  /*16be0*/  F2FP.F16.F32.PACK_AB R183, R38.reuse, R183 ;  /* 0x000000b726b7723e */ /* 0x040fe400000000ff */
[----:B------:R-:W-:Y:S01]  /*16bf0*/  FADD.FTZ R8, R38, R33 ;  /* 0x0000002126087221 */ /* 0x000fe20000010000 */
[----:B------:R-:W-:Y:S02]  /*16c00*/  F2FP.F16.F32.PACK_AB R180, R180, R71 ;  /* 0x00000047b4b4723e */ /* 0x000fe400000000ff */
[----:B------:R-:W-:Y:S01]  /*16c10*/  CS2R R70, SRZ ;  /* 0x0000000000467805 */ /* 0x000fe2000001ff00 */
[----:B------:R2:W3:Y:S01]  /*16c20*/  MUFU.EX2 R182, R37 ;  /* 0x0000002500b67308 */ /* 0x0004e20000000800 */
[----:B------:R-:W-:Y:S01]  /*16c30*/  FADD.FTZ R33, R177, R8 ;  /* 0x00000008b1217221 */ /* 0x000fe20000010000 */
[----:B0-----:R-:W-:Y:S01]  /*16c40*/  FADD.FTZ R7, R59, R6 ;  /* 0x000000063b077221 */ /* 0x001fe20000010000 */
[----:B------:R-:W-:-:S02]  /*16c50*/  F2FP.F16.F32.PACK_AB R177, R40, R177 ;  /* 0x000000b128b1723e */ /* 0x000fc400000000ff */
[----:B------:R-:W-:Y:S01]  /*16c60*/  CS2R R38, SRZ ;  /* 0x0000000000267805 */ /* 0x000fe2000001ff00 */
[----:B------:R-:W-:Y:S01]  /*16c70*/  FADD.FTZ R8, R40, R33 ;  /* 0x0000002128087221 */ /* 0x000fe20000010000 */
[----:B------:R-:W-:Y:S01]  /*16c80*/  CS2R R40, SRZ ;  /* 0x0000000000287805 */ /* 0x000fe2000001ff00 */
[----:B------:R-:W0:Y:S02]  /*16c90*/  MUFU.EX2 R63, R63 ;  /* 0x0000003f003f7308 */ /* 0x000e240000000800 */
[----:B-1----:R-:W-:Y:S01]  /*16ca0*/  FADD.FTZ R33, R179, R8 ;  /* 0x00000008b3217221 */ /* 0x002fe20000010000 */
[----:B--2---:R-:W-:-:S05]  /*16cb0*/  CS2R R36, SRZ ;  /* 0x0000000000247805 */ /* 0x004fca000001ff00 */
[----:B------:R1:W2:Y:S01]  /*16cc0*/  MUFU.EX2 R176, R25 ;  /* 0x0000001900b07308 */ /* 0x0002a20000000800 */
[C---:B---3--:R-:W-:Y:S01]  /*16cd0*/  FADD.FTZ R8, R182.reuse, R7 ;  /* 0x00000007b6087221 */ /* 0x048fe20000010000 */
[----:B------:R-:W-:Y:S02]  /*16ce0*/  F2FP.F16.F32.PACK_AB R182, R182, R59 ;  /* 0x0000003bb6b6723e */ /* 0x000fe400000000ff */
[----:B------:R-:W-:-:S04]  /*16cf0*/  CS2R R58, SRZ ;  /* 0x00000000003a7805 */ /* 0x000fc8000001ff00 */
[----:B------:R-:W3:Y:S01]  /*16d00*/  MUFU.EX2 R95, R95 ;  /* 0x0000005f005f7308 */ /* 0x000ee20000000800 */
[----:B0-----:R-:W-:Y:S01]  /*16d10*/  FADD.FTZ R7, R63, R8 ;  /* 0x000000083f077221 */ /* 0x001fe20000010000 */
[----:B-1----:R-:W-:-:S06]  /*16d20*/  CS2R R24, SRZ ;  /* 0x0000000000187805 */ /* 0x002fcc000001ff00 */
[----:B------:R0:W1:Y:S01]  /*16d30*/  MUFU.EX2 R178, R29 ;  /* 0x0000001d00b27308 */ /* 0x0000620000000800 */
[C---:B--2---:R-:W-:Y:S01]  /*16d40*/  FADD.FTZ R8, R176.reuse, R7 ;  /* 0x00000007b0087221 */ /* 0x044fe20000010000 */
[----:B------:R-:W-:Y:S02]  /*16d50*/  F2FP.F16.F32.PACK_AB R176, R176, R63 ;  /* 0x0000003fb0b0723e */ /* 0x000fe400000000ff */
[----:B------:R-:W-:-:S04]  /*16d60*/  CS2R R62, SRZ ;  /* 0x00000000003e7805 */ /* 0x000fc8000001ff00 */
[----:B------:R-:W2:Y:S01]  /*16d70*/  MUFU.EX2 R30, R30 ;  /* 0x0000001e001e7308 */ /* 0x000ea20000000800 */
[----:B---3--:R-:W-:Y:S01]  /*16d80*/  FADD.FTZ R7, R95, R8 ;  /* 0x000000085f077221 */ /* 0x008fe20000010000 */
[----:B0-----:R-:W-:-:S03]  /*16d90*/  CS2R R28, SRZ ;  /* 0x00000000001c7805 */ /* 0x001fc6000001ff00 */
[C---:B-1----:R-:W-:Y:S01]  /*16da0*/  FADD.FTZ R7, R178.reuse, R7 ;  /* 0x00000007b2077221 */ /* 0x042fe20000010000 */
[----:B------:R-:W-:Y:S02]  /*16db0*/  F2FP.F16.F32.PACK_AB R178, R178, R95 ;  /* 0x0000005fb2b2723e */ /* 0x000fe400000000ff */
[----:B------:R-:W-:Y:S01]  /*16dc0*/  CS2R R94, SRZ ;  /* 0x00000000005e7805 */ /* 0x000fe2000001ff00 */
[C---:B--2---:R-:W-:Y:S01]  /*16dd0*/  FADD.FTZ R6, R30.reuse, R33 ;  /* 0x000000211e067221 */ /* 0x044fe20000010000 */
[----:B------:R-:W-:Y:S02]  /*16de0*/  F2FP.F16.F32.PACK_AB R179, R30, R179 ;  /* 0x000000b31eb3723e */ /* 0x000fe400000000ff */
[----:B------:R-:W-:Y:S02]  /*16df0*/  CS2R R32, SRZ ;  /* 0x0000000000207805 */ /* 0x000fe4000001ff00 */
[----:B------:R-:W-:Y:S01]  /*16e00*/  CS2R R30, SRZ ;  /* 0x00000000001e7805 */ /* 0x000fe2000001ff00 */
[----:B------:R-:W-:Y:S06]  /*16e10*/  @!P3 BRA `(.L_x_6359) ;  /* 0x000000540070b947 */ /* 0x000fec0003800000 */
[----:B------:R-:W-:Y:S01]  /*16e20*/  BSSY B1, `(.L_x_6359) ;  /* 0x000055b000017945 */ /* 0x000fe20003800000 */
[----:B------:R-:W-:Y:S01]  /*16e30*/  IMAD.MOV.U32 R8, RZ, RZ, R4 ;  /* 0x000000ffff087224 */ /* 0x000fe200078e0004 */
[----:B------:R-:W-:Y:S01]  /*16e40*/  MOV R11, R208 ;  /* 0x000000d0000b7202 */ /* 0x000fe20000000f00 */
[----:B------:R-:W-:Y:S02]  /*16e50*/  IMAD.MOV.U32 R9, RZ, RZ, R5 ;  /* 0x000000ffff097224 */ /* 0x000fe400078e0005 */
[----:B------:R-:W-:Y:S02]  /*16e60*/  IMAD.MOV.U32 R12, RZ, RZ, R205 ;  /* 0x000000ffff0c7224 */ /* 0x000fe400078e00cd */
[----:B------:R-:W-:Y:S02]  /*16e70*/  IMAD.MOV.U32 R3, RZ, RZ, 0x3f800000 ;  /* 0x3f800000ff037424 */ /* 0x000fe400078e00ff */
[----:B------:R-:W-:-:S07]  /*16e80*/  IMAD.MOV.U32 R119, RZ, RZ, RZ ;  /* 0x000000ffff777224 */ /* 0x000fce00078e00ff */
.L_x_6370:
[----:B------:R-:W-:-:S05]  /*16e90*/  VIADD R0, R12, 0x1 ;  /* 0x000000010c007836 */ /* 0x000fca0000000000 */
[----:B------:R-:W-:-:S04]  /*16ea0*/  ISETP.NE.AND P3, PT, R0, 0x2, PT ;  /* 0x000000020000780c */ /* 0x000fc80003f65270 */
[----:B------:R-:W-:Y:S02]  /*16eb0*/  SEL R208, RZ, 0x1, P3 ;  /* 0x00000001ffd07807 */ /* 0x000fe40001800000 */
[----:B------:R-:W-:Y:S02]  /*16ec0*/  SEL R205, R0, RZ, P3 ;  /* 0x000000ff00cd7207 */ /* 0x000fe40001800000 */
[----:B------:R-:W-:Y:S01]  /*16ed0*/  LOP3.LUT R208, R11, R208, RZ, 0x3c, !PT ;  /* 0x000000d00bd07212 */ /* 0x000fe200078e3cff */
[----:B------:R-:W-:Y:S06]  /*16ee0*/  @!P0 BRA `(.L_x_6360) ;  /* 0x0000000000048947 */ /* 0x000fec0003800000 */
[----:B------:R-:W-:Y:S01]  /*16ef0*/  BPT.TRAP 0x1 ;  /* 0x000000040000795c */ /* 0x000fe20000300000 */
.L_x_6360:
[----:B------:R-:W-:Y:S01]  /*16f00*/  IMAD R13, R205, 0x8, R16 ;  /* 0x00000008cd0d7824 */ /* 0x000fe200078e0210 */
[----:B------:R-:W-:-:S04]  /*16f10*/  SHF.L.U32 R4, R208, 0x1f, RZ ;  /* 0x0000001fd0047819 */ /* 0x000fc800000006ff */
[----:B------:R0:W1:Y:S01]  /*16f20*/  SYNCS.PHASECHK.TRANS64.TRYWAIT P3, [R13+URZ+0x36830], R4 ;  /* 0x036830040d0075a7 */ /* 0x000062000806017f */
[----:B------:R-:W-:Y:S05]  /*16f30*/  @!P0 BRA `(.L_x_6361) ;  /* 0x0000000000048947 */ /* 0x000fea0003800000 */
[----:B------:R-:W-:Y:S01]  /*16f40*/  BPT.TRAP 0x1 ;  /* 0x000000040000795c */ /* 0x000fe20000300000 */
.L_x_6361:
[----:B------:R-:W-:Y:S01]  /*16f50*/  IMAD R0, R205, 0xa80, R219 ;  /* 0x00000a80cd007824 */ /* 0x000fe200078e02db */
[----:B------:R-:W-:Y:S03]  /*16f60*/  BSSY B2, `(.L_x_6362) ;  /* 0x0000006000027945 */ /* 0x000fe60003800000 */
[C---:B------:R-:W-:Y:S01]  /*16f70*/  VIADD R120, R0.reuse, 0x100 ;  /* 0x0000010000787836 */ /* 0x040fe20000000000 */
[----:B------:R-:W-:Y:S01]  /*16f80*/  IADD3 R20, R0, 0x80, RZ ;  /* 0x0000008000147810 */ /* 0x000fe20007ffe0ff */
[----:B-1----:R-:W-:Y:S06]  /*16f90*/  @P3 BRA `(.L_x_6363) ;  /* 0x0000000000083947 */ /* 0x002fec0003800000 */
[----:B------:R-:W1:Y:S02]  /*16fa0*/  SYNCS.PHASECHK.TRANS64.TRYWAIT P3, [R13+URZ+0x36830], R4 ;  /* 0x036830040d0075a7 */ /* 0x000e64000806017f */
[----:B-1----:R-:W-:Y:S05]  /*16fb0*/  @!P3 BRA `(.L_x_6364) ;  /* 0x00000168004cb947 */ /* 0x002fea0003800000 */
.L_x_6363:
[----:B------:R-:W-:Y:S05]  /*16fc0*/  BSYNC B2 ;  /* 0x0000000000027941 */ /* 0x000fea0003800000 */
.L_x_6362:
[----:B------:R-:W2:Y:S04]  /*16fd0*/  LDL.64 R14, [R1+0x30] ;  /* 0x00003000010e7983 */ /* 0x000ea80000100a00 */
[----:B------:R-:W3:Y:S01]  /*16fe0*/  LDL.64 R122, [R1+0x38] ;  /* 0x00003800017a7983 */ /* 0x000ee20000100a00 */
[----:B------:R-:W-:Y:S01]  /*16ff0*/  WARPGROUP.ARRIVE ;  /* 0x00000000000079c5 */ /* 0x000fe20000000000 */
[----:B------:R-:W-:Y:S01]  /*17000*/  IMAD.MOV.U32 R21, RZ, RZ, 0x40000040 ;  /* 0x40000040ff157424 */ /* 0x000fe200078e00ff */
[----:B------:R-:W-:-:S04]  /*17010*/  R2UR UR6, R20 ;  /* 0x00000000140672ca */ /* 0x000fc800000e0000 */
[C---:B------:R-:W-:Y:S02]  /*17020*/  R2UR UR7, R21.reuse ;  /* 0x00000000150772ca */ /* 0x040fe400000e0000 */
[----:B------:R-:W-:Y:S02]  /*17030*/  MOV R20, R120 ;  /* 0x0000007800147202 */ /* 0x000fe40000000f00 */
[C---:B------:R-:W-:Y:S02]  /*17040*/  R2UR UR19, R21.reuse ;  /* 0x00000000151372ca */ /* 0x040fe400000e0000 */
        /* <DEDUP_REMOVED lines=36> */
[----:B------:R-:W-:Y:S01]  /*17290*/  VIADD R120, R0, 0x280 ;  /* 0x0000028000787836 */ /* 0x000fe20000000000 */
[----:B------:R-:W-:Y:S02]  /*172a0*/  WARPGROUP.DEPBAR.LE gsb0, 0x0 ;  /* 0x00008000000079c5 */ /* 0x000fe40000010000 */
[----:B------:R-:W-:-:S06]  /*172b0*/  WARPGROUP.ARRIVE ;  /* 0x00000000000079c5 */ /* 0x000fcc0000000000 */
[----:B------:R-:W-:Y:S01]  /*172c0*/  HGMMA.64x16x16.F32 R136, gdesc[UR12], RZ, !UPT, gsb0 ;  /* 0x002000000c8879f0 */ /* 0x000fe2000c0008ff */
[----:B------:R-:W-:Y:S01]  /*172d0*/  IMAD.MOV.U32 R121, RZ, RZ, 0x40000040 ;  /* 0x40000040ff797424 */ /* 0x000fe200078e00ff */
[----:B------:R-:W-:-:S04]  /*172e0*/  R2UR UR10, R120 ;  /* 0x00000000780a72ca */ /* 0x000fc800000e0000 */
[----:B------:R-:W-:Y:S01]  /*172f0*/  R2UR UR11, R121 ;  /* 0x00000000790b72ca */ /* 0x000fe200000e0000 */
[----:B------:R-:W-:Y:S01]  /*17300*/  UMOV UR8, UR28 ;  /* 0x0000001c00087c82 */ /* 0x000fe20008000000 */
[----:B------:R-:W-:Y:S01]  /*17310*/  UMOV UR9, UR29 ;  /* 0x0000001d00097c82 */ /* 0x000fe20008000000 */
[----:B------:R-:W-:Y:S02]  /*17320*/  WARPGROUP.DEPBAR.LE gsb0, 0x0 ;  /* 0x00008000000079c5 */ /* 0x000fe40000010000 */
[----:B------:R-:W-:-:S08]  /*17330*/  WARPGROUP.ARRIVE ;  /* 0x00000000000079c5 */ /* 0x000fd00000000000 */
[----:B------:R-:W-:Y:S01]  /*17340*/  HGMMA.64x16x16.F32 R128, gdesc[UR8], RZ, !UPT, gsb0 ;  /* 0x00200000088079f0 */ /* 0x000fe2000c0008ff */
[C---:B------:R-:W-:Y:S01]  /*17350*/  VIADD R14, R0.reuse, 0x300 ;  /* 0x00000300000e7836 */ /* 0x040fe20000000000 */
[----:B------:R-:W-:Y:S01]  /*17360*/  MOV R121, 0x40000040 ;  /* 0x4000004000797802 */ /* 0x000fe20000000f00 */
[----:B------:R-:W-:Y:S01]  /*17370*/  VIADD R120, R0, 0x182 ;  /* 0x0000018200787836 */ /* 0x000fe20000000000 */
        /* <DEDUP_REMOVED lines=62> */
[----:B------:R-:W-:Y:S01]  /*17760*/  MOV R5, UR45 ;  /* 0x0000002d00057c02 */ /* 0x000fe20008000f00 */
[----:B------:R-:W-:Y:S02]  /*17770*/  WARPGROUP.DEPBAR.LE gsb0, 0x0 ;  /* 0x00008000000079c5 */ /* 0x000fe40000010000 */
[----:B------:R-:W-:Y:S01]  /*17780*/  WARPGROUP.ARRIVE ;  /* 0x00000000000079c5 */ /* 0x000fe20000000000 */
[----:B01----:R-:W-:Y:S01]  /*17790*/  MOV R4, UR44 ;  /* 0x0000002c00047c02 */ /* 0x003fe20008000f00 */
[----:B------:R-:W-:Y:S01]  /*177a0*/  VIADD R14, R0, 0x4 ;  /* 0x00000004000e7836 */ /* 0x000fe20000000000 */
[----:B------:R-:W-:Y:S01]  /*177b0*/  UMOV UR12, UR38 ;  /* 0x00000026000c7c82 */ /* 0x000fe20008000000 */
[----:B------:R-:W-:Y:S01]  /*177c0*/  IMAD.MOV.U32 R15, RZ, RZ, 0x40000040 ;  /* 0x40000040ff0f7424 */ /* 0x000fe200078e00ff */
[----:B------:R-:W-:-:S02]  /*177d0*/  UMOV UR13, UR39 ;  /* 0x00000027000d7c82 */ /* 0x000fc40008000000 */
[----:B------:R-:W-:Y:S01]  /*177e0*/  HGMMA.64x16x16.F32 R128, gdesc[UR16], R128, gsb0 ;  /* 0x00200000108079f0 */ /* 0x000fe20008000880 */
[----:B------:R-:W-:Y:S01]  /*177f0*/  UMOV UR44, UR42 ;  /* 0x0000002a002c7c82 */ /* 0x000fe20008000000 */
[----:B------:R-:W-:Y:S01]  /*17800*/  UMOV UR45, UR43 ;  /* 0x0000002b002d7c82 */ /* 0x000fe20008000000 */
[----:B------:R-:W-:Y:S01]  /*17810*/  UMOV UR8, UR38 ;  /* 0x0000002600087c82 */ /* 0x000fe20008000000 */
[----:B------:R-:W-:Y:S01]  /*17820*/  UMOV UR9, UR39 ;  /* 0x0000002700097c82 */ /* 0x000fe20008000000 */
[----:B------:R-:W2:Y:S01]  /*17830*/  LDL.64 R20, [R1+0x20] ;  /* 0x0000200001147983 */ /* 0x000ea20000100a00 */
[----:B------:R-:W-:Y:S02]  /*17840*/  WARPGROUP.DEPBAR.LE gsb0, 0x0 ;  /* 0x00008000000079c5 */ /* 0x000fe40000010000 */
        /* <DEDUP_REMOVED lines=730> */
.L_x_6365:
[----:B------:R-:W-:Y:S01]  /*1a5f0*/  SHF.L.U32 R0, R11, 0x1f, RZ ;  /* 0x0000001f0b007819 */ /* 0x000fe200000006ff */
[----:B------:R-:W-:-:S04]  /*1a600*/  IMAD R11, R12, 0x8, R16 ;  /* 0x000000080c0b7824 */ /* 0x000fc800078e0210 */
[----:B------:R0:W1:Y:S01]  /*1a610*/  SYNCS.PHASECHK.TRANS64.TRYWAIT P3, [R11+URZ+0x36850], R0 ;  /* 0x036850000b0075a7 */ /* 0x000062000806017f */
[----:B------:R-:W-:Y:S05]  /*1a620*/  @!P0 BRA `(.L_x_6366) ;  /* 0x0000000000048947 */ /* 0x000fea0003800000 */
[----:B------:R-:W-:Y:S01]  /*1a630*/  BPT.TRAP 0x1 ;  /* 0x000000040000795c */ /* 0x000fe20000300000 */
.L_x_6366:
[----:B------:R-:W-:Y:S04]  /*1a640*/  BSSY B2, `(.L_x_6367) ;  /* 0x0000004000027945 */ /* 0x000fe80003800000 */
[----:B-1----:R-:W-:Y:S05]  /*1a650*/  @P3 BRA `(.L_x_6368) ;  /* 0x0000000000083947 */ /* 0x002fea0003800000 */
[----:B------:R-:W1:Y:S02]  /*1a660*/  SYNCS.PHASECHK.TRANS64.TRYWAIT P3, [R11+URZ+0x36850], R0 ;  /* 0x036850000b0075a7 */ /* 0x000e64000806017f */
[----:B-1----:R-:W-:Y:S05]  /*1a670*/  @!P3 BRA `(.L_x_6369) ;  /* 0x0000013000b0b947 */ /* 0x002fea0003800000 */
.L_x_6368:
[----:B------:R-:W-:Y:S05]  /*1a680*/  BSYNC B2 ;  /* 0x0000000000027941 */ /* 0x000fea0003800000 */
.L_x_6367:
[----:B01----:R-:W-:Y:S01]  /*1a690*/  VIADD R0, R16, 0x400 ;  /* 0x0000040010007836 */ /* 0x003fe20000000000 */
[----:B------:R-:W-:Y:S01]  /*1a6a0*/  WARPGROUP.ARRIVE ;  /* 0x00000000000079c5 */ /* 0x000fe20000000000 */
[----:B------:R-:W-:Y:S01]  /*1a6b0*/  IMAD.MOV.U32 R3, RZ, RZ, 0x40000040 ;  /* 0x40000040ff037424 */ /* 0x000fe200078e00ff */
[----:B------:R-:W-:Y:S01]  /*1a6c0*/  ULDC UR4, c[0x0][0x988] ;  /* 0x0002620000047ab9 */ /* 0x000fe20000000800 */
[----:B------:R-:W-:Y:S01]  /*1a6d0*/  IMAD.MOV.U32 R5, RZ, RZ, 0x40000040 ;  /* 0x40000040ff057424 */ /* 0x000fe200078e00ff */
[----:B------:R-:W-:Y:S01]  /*1a6e0*/  SHF.R.U32.HI R0, RZ, 0x4, R0 ;  /* 0x00000004ff007819 */ /* 0x000fe20000011600 */
[----:B------:R-:W-:Y:S01]  /*1a6f0*/  @!P1 VIADD R11, R11, 0x36860 ;  /* 0x000368600b0b9836 */ /* 0x000fe20000000000 */
[----:B------:R-:W-:Y:S02]  /*1a700*/  R2UR UR7, R3 ;  /* 0x00000000030772ca */ /* 0x000fe400000e0000 */
[----:B------:R-:W-:Y:S01]  /*1a710*/  LOP3.LUT R0, R0, 0x3fff, RZ, 0xc0, !PT ;  /* 0x00003fff00007812 */ /* 0x000fe200078ec0ff */
[----:B------:R-:W0:Y:S01]  /*1a720*/  @P2 LDC R3, c[0x0][0x450] ;  /* 0x00011400ff032b82 */ /* 0x000e220000000800 */
[----:B------:R-:W-:-:S02]  /*1a730*/  @!P1 IADD3 R13, R13, 0x36840, RZ ;  /* 0x000368400d0d9810 */ /* 0x000fc40007ffe0ff */
[----:B------:R-:W-:Y:S02]  /*1a740*/  LOP3.LUT R0, R0, 0x3800000, RZ, 0xfc, !PT ;  /* 0x0380000000007812 */ /* 0x000fe400078efcff */
[----:B------:R-:W-:Y:S02]  /*1a750*/  @!P1 PRMT R13, RZ, 0x654, R13 ;  /* 0x00000654ff0d9816 */ /* 0x000fe4000000000d */
[----:B------:R-:W-:Y:S01]  /*1a760*/  @!P1 PRMT R11, RZ, 0x654, R11 ;  /* 0x00000654ff0b9816 */ /* 0x000fe2000000000b */
[----:B------:R-:W-:Y:S02]  /*1a770*/  IMAD R2, R12, 0xa80, R0 ;  /* 0x00000a800c027824 */ /* 0x000fe400078e0200 */
[----:B------:R-:W1:Y:S03]  /*1a780*/  @P2 LDC R0, c[0x0][0x44c] ;  /* 0x00011300ff002b82 */ /* 0x000e660000000800 */
[----:B------:R-:W-:-:S02]  /*1a790*/  R2UR UR6, R2 ;  /* 0x00000000020672ca */ /* 0x000fc400000e0000 */
[----:B------:R-:W-:-:S11]  /*1a7a0*/  IADD3 R4, R2, 0x80, RZ ;  /* 0x0000008002047810 */ /* 0x000fd60007ffe0ff */
        /* <DEDUP_REMOVED lines=16> */
[----:B------:R-:W-:Y:S02]  /*1a8b0*/  R2UR UR7, R5 ;  /* 0x00000000050772ca */ /* 0x000fe400000e0000 */
[----:B------:R-:W-:-:S05]  /*1a8c0*/  IADD3 R4, R228, R222, RZ ;  /* 0x000000dee4047210 */ /* 0x000fca0007ffe0ff */
[----:B-1----:R-:W-:-:S04]  /*1a8d0*/  @P2 IMAD.HI.U32 R5, R4, R0, RZ ;  /* 0x0000000004052227 */ /* 0x002fc800078e00ff */
[----:B------:R-:W-:Y:S01]  /*1a8e0*/  IMAD.MOV.U32 R0, RZ, RZ, R4 ;  /* 0x000000ffff007224 */ /* 0x000fe200078e0004 */
[----:B0-----:R-:W-:Y:S01]  /*1a8f0*/  @P2 SHF.R.U32.HI R0, RZ, R3, R5 ;  /* 0x00000003ff002219 */ /* 0x001fe20000011605 */
[----:B------:R-:W-:Y:S02]  /*1a900*/  VIADD R4, R2, 0x200 ;  /* 0x0000020002047836 */ /* 0x000fe40000000000 */
[----:B------:R-:W-:Y:S02]  /*1a910*/  IMAD.MOV.U32 R3, RZ, RZ, -0x70 ;  /* 0xffffff90ff037424 */ /* 0x000fe400078e00ff */
[----:B------:R-:W-:Y:S02]  /*1a920*/  IMAD.MOV.U32 R5, RZ, RZ, 0x40000040 ;  /* 0x40000040ff057424 */ /* 0x000fe400078e00ff */
[----:B------:R-:W-:-:S04]  /*1a930*/  IMAD R3, R10, R3, 0x1 ;  /* 0x000000010a037424 */ /* 0x000fc800078e0203 */
[----:B------:R-:W-:-:S05]  /*1a940*/  IMAD R3, R227, -0x2, R3 ;  /* 0xfffffffee3037824 */ /* 0x000fca00078e0203 */
[----:B------:R-:W-:Y:S01]  /*1a950*/  IADD3 R3, -R224, R3, R225 ;  /* 0x00000003e0037210 */ /* 0x000fe20007ffe1e1 */
[----:B------:R-:W-:Y:S02]  /*1a960*/  WARPGROUP.DEPBAR.LE gsb0, 0x0 ;  /* 0x00008000000079c5 */ /* 0x000fe40000010000 */
[----:B------:R-:W-:-:S06]  /*1a970*/  WARPGROUP.ARRIVE ;  /* 0x00000000000079c5 */ /* 0x000fcc0000000000 */
[----:B------:R-:W-:Y:S01]  /*1a980*/  HGMMA.64x192x16.F32 R24, R188, gdesc[UR4].tnspB, R24, gsb0 ;  /* 0x42e00004bc187df0 */ /* 0x000fe20008000818 */
[----:B------:R-:W-:Y:S02]  /*1a990*/  R2UR UR6, R4 ;  /* 0x00000000040672ca */ /* 0x000fe400000e0000 */
[----:B------:R-:W0:Y:S01]  /*1a9a0*/  SHFL.IDX PT, R4, R0, RZ, 0x1c1f ;  /* 0x001c1fff00047589 */ /* 0x000e2200000e0000 */
[----:B------:R-:W-:Y:S01]  /*1a9b0*/  R2UR UR7, R5 ;  /* 0x00000000050772ca */ /* 0x000fe200000e0000 */
[----:B0-----:R-:W-:-:S05]  /*1a9c0*/  IMAD.IADD R4, R3, 0x1, R4 ;  /* 0x0000000103047824 */ /* 0x001fca00078e0204 */
        /* <DEDUP_REMOVED lines=78> */
[----:B------:R-:W-:Y:S02]  /*1aeb0*/  FSEL R124, R124, -INF , P6 ;  /* 0xff8000007c7c7808 */ /* 0x000fe40003000000 */
[----:B------:R-:W-:Y:S02]  /*1aec0*/  FMNMX.FTZ R5, R121, R5, !PT ;  /* 0x0000000579057209 */ /* 0x000fe40007810000 */
[----:B------:R-:W-:Y:S02]  /*1aed0*/  ISETP.GT.AND P5, PT, R4, 0x69, PT ;  /* 0x000000690400780c */ /* 0x000fe40003fa4270 */
[----:B------:R-:W-:Y:S02]  /*1aee0*/  FMNMX.FTZ R5, R124, R5, !PT ;  /* 0x000000057c057209 */ /* 0x000fe40007810000 */
[----:B------:R-:W-:Y:S02]  /*1aef0*/  FSEL R125, R125, -INF , P5 ;  /* 0xff8000007d7d7808 */ /* 0x000fe40002800000 */
[----:B------:R-:W-:-:S02]  /*1af00*/  IADD3 R4, R2, 0x280, RZ ;  /* 0x0000028002047810 */ /* 0x000fc40007ffe0ff */
[----:B------:R-:W-:Y:S02]  /*1af10*/  FMNMX.FTZ R12, R125, R5, !PT ;  /* 0x000000057d0c7209 */ /* 0x000fe40007810000 */
[----:B------:R-:W0:Y:S01]  /*1af20*/  SHFL.IDX PT, R5, R0, 0x1, 0x1c1f ;  /* 0x003c1f0000057f89 */ /* 0x000e2200000e0000 */
[----:B------:R-:W-:Y:S02]  /*1af30*/  WARPGROUP.DEPBAR.LE gsb0, 0x0 ;  /* 0x00008000000079c5 */ /* 0x000fe40000010000 */
[----:B------:R-:W-:Y:S01]  /*1af40*/  WARPGROUP.ARRIVE ;  /* 0x00000000000079c5 */ /* 0x000fe20000000000 */
[----:B------:R-:W1:Y:S05]  /*1af50*/  SHFL.BFLY PT, R0, R12, 0x2, 0x1f ;  /* 0x0c401f000c007f89 */ /* 0x000e6a00000e0000 */
[----:B------:R-:W-:Y:S01]  /*1af60*/  HGMMA.64x192x16.F32 R24, R184, gdesc[UR4].tnspB, R24, gsb0 ;  /* 0x42e00004b8187df0 */ /* 0x000fe20008000818 */
[----:B------:R-:W-:Y:S01]  /*1af70*/  R2UR UR6, R4 ;  /* 0x00000000040672ca */ /* 0x000fe200000e0000 */
[----:B0-----:R-:W-:-:S02]  /*1af80*/  IMAD.IADD R3, R3, 0x1, R5 ;  /* 0x0000000103037824 */ /* 0x001fc400078e0205 */
[----:B------:R-:W-:-:S03]  /*1af90*/  IMAD.MOV.U32 R5, RZ, RZ, 0x40000040 ;  /* 0x40000040ff057424 */ /* 0x000fc600078e00ff */
[C---:B------:R-:W-:Y:S02]  /*1afa0*/  ISETP.GT.AND P6, PT, R3.reuse, 0x9, PT ;  /* 0x000000090300780c */ /* 0x040fe40003fc4270 */
[----:B------:R-:W-:Y:S02]  /*1afb0*/  ISETP.GT.AND P4, PT, R3, 0x1, PT ;  /* 0x000000010300780c */ /* 0x000fe40003f84270 */
[----:B------:R-:W-:Y:S02]  /*1afc0*/  FSEL R175, R175, -INF , P6 ;  /* 0xff800000afaf7808 */ /* 0x000fe40003000000 */
[C---:B------:R-:W-:Y:S02]  /*1afd0*/  ISETP.GT.AND P6, PT, R3.reuse, 0x19, PT ;  /* 0x000000190300780c */ /* 0x040fe40003fc4270 */
[----:B------:R-:W-:Y:S02]  /*1afe0*/  ISETP.GT.AND P5, PT, R3, 0x8, PT ;  /* 0x000000080300780c */ /* 0x000fe40003fa4270 */
[----:B------:R-:W-:-:S02]  /*1aff0*/  FSEL R167, R167, -INF , P6 ;  /* 0xff800000a7a77808 */ /* 0x000fc40003000000 */
[----:B------:R-:W-:Y:S02]  /*1b000*/  ISETP.GT.AND P6, PT, R3, 0x29, PT ;  /* 0x000000290300780c */ /* 0x000fe40003fc4270 */
[----:B------:R-:W-:Y:S02]  /*1b010*/  FSEL R171, R171, -INF , P4 ;  /* 0xff800000abab7808 */ /* 0x000fe40002000000 */
[----:B------:R-:W-:Y:S02]  /*1b020*/  FSEL R174, R174, -INF , P5 ;  /* 0xff800000aeae7808 */ /* 0x000fe40002800000 */
[----:B------:R-:W-:Y:S02]  /*1b030*/  FSEL R159, R159, -INF , P6 ;  /* 0xff8000009f9f7808 */ /* 0x000fe40003000000 */
[C---:B------:R-:W-:Y:S02]  /*1b040*/  ISETP.GT.AND P4, PT, R3.reuse, 0x11, PT ;  /* 0x000000110300780c */ /* 0x040fe40003f84270 */
[----:B------:R-:W-:-:S02]  /*1b050*/  ISETP.GT.AND P5, PT, R3, 0x18, PT ;  /* 0x000000180300780c */ /* 0x000fc40003fa4270 */
[----:B------:R-:W-:Y:S02]  /*1b060*/  ISETP.GT.AND P6, PT, R3, 0x39, PT ;  /* 0x000000390300780c */ /* 0x000fe40003fc4270 */
[----:B------:R-:W-:Y:S02]  /*1b070*/  FSEL R163, R163, -INF , P4 ;  /* 0xff800000a3a37808 */ /* 0x000fe40002000000 */
[----:B------:R-:W-:Y:S02]  /*1b080*/  FSEL R166, R166, -INF , P5 ;  /* 0xff800000a6a67808 */ /* 0x000fe40002800000 */
[----:B------:R-:W-:Y:S02]  /*1b090*/  FSEL R151, R151, -INF , P6 ;  /* 0xff80000097977808 */ /* 0x000fe40003000000 */
[C---:B------:R-:W-:Y:S02]  /*1b0a0*/  ISETP.GT.AND P3, PT, R3.reuse, RZ, PT ;  /* 0x000000ff0300720c */ /* 0x040fe40003f64270 */
[----:B------:R-:W-:-:S02]  /*1b0b0*/  ISETP.GT.AND P4, PT, R3, 0x21, PT ;  /* 0x000000210300780c */ /* 0x000fc40003f84270 */
[C---:B------:R-:W-:Y:S02]  /*1b0c0*/  ISETP.GT.AND P5, PT, R3.reuse, 0x28, PT ;  /* 0x000000280300780c */ /* 0x040fe40003fa4270 */
[----:B------:R-:W-:Y:S02]  /*1b0d0*/  ISETP.GT.AND P6, PT, R3, 0x49, PT ;  /* 0x000000490300780c */ /* 0x000fe40003fc4270 */
[----:B------:R-:W-:Y:S02]  /*1b0e0*/  FSEL R170, R170, -INF , P3 ;  /* 0xff800000aaaa7808 */ /* 0x000fe40001800000 */
[----:B------:R-:W-:Y:S02]  /*1b0f0*/  FSEL R155, R155, -INF , P4 ;  /* 0xff8000009b9b7808 */ /* 0x000fe40002000000 */
[----:B------:R-:W-:Y:S02]  /*1b100*/  FSEL R158, R158, -INF , P5 ;  /* 0xff8000009e9e7808 */ /* 0x000fe40002800000 */
[----:B------:R-:W-:-:S02]  /*1b110*/  FSEL R143, R143, -INF , P6 ;  /* 0xff8000008f8f7808 */ /* 0x000fc40003000000 */
[C---:B------:R-:W-:Y:S02]  /*1b120*/  ISETP.GT.AND P3, PT, R3.reuse, 0x10, PT ;  /* 0x000000100300780c */ /* 0x040fe40003f64270 */
[C---:B------:R-:W-:Y:S02]  /*1b130*/  ISETP.GT.AND P4, PT, R3.reuse, 0x31, PT ;  /* 0x000000310300780c */ /* 0x040fe40003f84270 */
[C---:B------:R-:W-:Y:S02]  /*1b140*/  ISETP.GT.AND P5, PT, R3.reuse, 0x38, PT ;  /* 0x000000380300780c */ /* 0x040fe40003fa4270 */
[----:B------:R-:W-:Y:S02]  /*1b150*/  ISETP.GT.AND P6, PT, R3, 0x50, PT ;  /* 0x000000500300780c */ /* 0x000fe40003fc4270 */
[----:B------:R-:W-:Y:S02]  /*1b160*/  FSEL R162, R162, -INF , P3 ;  /* 0xff800000a2a27808 */ /* 0x000fe40001800000 */
[----:B------:R-:W-:-:S02]  /*1b170*/  FSEL R147, R147, -INF , P4 ;  /* 0xff80000093937808 */ /* 0x000fc40002000000 */
[----:B------:R-:W-:Y:S02]  /*1b180*/  FSEL R150, R150, -INF , P5 ;  /* 0xff80000096967808 */ /* 0x000fe40002800000 */
[----:B------:R-:W-:Y:S02]  /*1b190*/  FSEL R130, R130, -INF , P6 ;  /* 0xff80000082827808 */ /* 0x000fe40003000000 */
[C---:B------:R-:W-:Y:S02]  /*1b1a0*/  ISETP.GT.AND P3, PT, R3.reuse, 0x20, PT ;  /* 0x000000200300780c */ /* 0x040fe40003f64270 */
[C---:B------:R-:W-:Y:S02]  /*1b1b0*/  ISETP.GT.AND P4, PT, R3.reuse, 0x41, PT ;  /* 0x000000410300780c */ /* 0x040fe40003f84270 */
[C---:B------:R-:W-:Y:S02]  /*1b1c0*/  ISETP.GT.AND P5, PT, R3.reuse, 0x48, PT ;  /* 0x000000480300780c */ /* 0x040fe40003fa4270 */
[----:B------:R-:W-:-:S02]  /*1b1d0*/  ISETP.GT.AND P6, PT, R3, 0x59, PT ;  /* 0x000000590300780c */ /* 0x000fc40003fc4270 */
[----:B------:R-:W-:Y:S02]  /*1b1e0*/  FSEL R154, R154, -INF , P3 ;  /* 0xff8000009a9a7808 */ /* 0x000fe40001800000 */
[----:B------:R-:W-:Y:S02]  /*1b1f0*/  FSEL R139, R139, -INF , P4 ;  /* 0xff8000008b8b7808 */ /* 0x000fe40002000000 */
[----:B------:R-:W-:Y:S02]  /*1b200*/  FSEL R142, R142, -INF , P5 ;  /* 0xff8000008e8e7808 */ /* 0x000fe40002800000 */
[----:B------:R-:W-:Y:S02]  /*1b210*/  FSEL R135, R135, -INF , P6 ;  /* 0xff80000087877808 */ /* 0x000fe40003000000 */
[C---:B------:R-:W-:Y:S02]  /*1b220*/  ISETP.GT.AND P3, PT, R3.reuse, 0x30, PT ;  /* 0x000000300300780c */ /* 0x040fe40003f64270 */
        /* <DEDUP_REMOVED lines=11> */
[----:B------:R-:W-:Y:S02]  /*1b2e0*/  FMNMX.FTZ R3, R170, R8, !PT ;  /* 0x00000008aa037209 */ /* 0x000fe40007810000 */
[----:B------:R-:W-:-:S02]  /*1b2f0*/  R2UR UR7, R5 ;  /* 0x00000000050772ca */ /* 0x000fc400000e0000 */
[----:B------:R-:W-:Y:S02]  /*1b300*/  FMNMX.FTZ R3, R171, R3, !PT ;  /* 0x00000003ab037209 */ /* 0x000fe40007810000 */
[----:B-1----:R-:W-:Y:S02]  /*1b310*/  FMNMX.FTZ R5, R12, R0, !PT ;  /* 0x000000000c057209 */ /* 0x002fe40007810000 */
[----:B------:R-:W-:Y:S02]  /*1b320*/  FMNMX.FTZ R3, R174, R3, !PT ;  /* 0x00000003ae037209 */ /* 0x000fe40007810000 */
[----:B------:R-:W-:Y:S01]  /*1b330*/  FSEL R138, R138, -INF , P3 ;  /* 0xff8000008a8a7808 */ /* 0x000fe20001800000 */
[----:B------:R-:W0:Y:S01]  /*1b340*/  SHFL.BFLY PT, R0, R5, 0x1, 0x1f ;  /* 0x0c201f0005007f89 */ /* 0x000e2200000e0000 */
[----:B------:R-:W-:-:S04]  /*1b350*/  FMNMX.FTZ R3, R175, R3, !PT ;  /* 0x00000003af037209 */ /* 0x000fc80007810000 */
[----:B------:R-:W-:-:S04]  /*1b360*/  FMNMX.FTZ R3, R162, R3, !PT ;  /* 0x00000003a2037209 */ /* 0x000fc80007810000 */
[----:B------:R-:W-:-:S04]  /*1b370*/  FMNMX.FTZ R3, R163, R3, !PT ;  /* 0x00000003a3037209 */ /* 0x000fc80007810000 */
[----:B------:R-:W-:-:S04]  /*1b380*/  FMNMX.FTZ R3, R166, R3, !PT ;  /* 0x00000003a6037209 */ /* 0x000fc80007810000 */
[----:B------:R-:W-:-:S04]  /*1b390*/  FMNMX.FTZ R3, R167, R3, !PT ;  /* 0x00000003a7037209 */ /* 0x000fc80007810000 */
[----:B------:R-:W-:Y:S02]  /*1b3a0*/  FMNMX.FTZ R3, R154, R3, !PT ;  /* 0x000000039a037209 */ /* 0x000fe40007810000 */
[----:B0-----:R-:W-:Y:S01]  /*1b3b0*/  FMNMX.FTZ R5, R5, R0, !PT ;  /* 0x0000000005057209 */ /* 0x001fe20007810000 */
[----:B------:R-:W-:Y:S01]  /*1b3c0*/  IMAD.U32 R0, RZ, RZ, UR4 ;  /* 0x00000004ff007e24 */ /* 0x000fe2000f8e00ff */
[----:B------:R-:W-:Y:S02]  /*1b3d0*/  FMNMX.FTZ R3, R155, R3, !PT ;  /* 0x000000039b037209 */ /* 0x000fe40007810000 */
[C---:B------:R-:W-:Y:S01]  /*1b3e0*/  FSETP.NEU.FTZ.AND P3, PT, R5.reuse, -INF , PT ;  /* 0xff8000000500780b */ /* 0x040fe20003f7d000 */
[----:B------:R-:W-:Y:S01]  /*1b3f0*/  FMUL.FTZ R15, R5, R0 ;  /* 0x00000000050f7220 */ /* 0x000fe20000410000 */
[----:B------:R-:W-:-:S04]  /*1b400*/  FMNMX.FTZ R3, R158, R3, !PT ;  /* 0x000000039e037209 */ /* 0x000fc80007810000 */
        /* <DEDUP_REMOVED lines=34> */
[----:B------:R-:W-:Y:S01]  /*1b630*/  FFMA.FTZ R124, R124, R0, -R15 ;  /* 0x000000007c7c7223 */ /* 0x000fe2000001080f */
[----:B------:R-:W-:Y:S01]  /*1b640*/  MUFU.EX2 R200, R200 ;  /* 0x000000c800c87308 */ /* 0x000fe20000000800 */
[----:B------:R-:W-:-:S02]  /*1b650*/  WARPGROUP.DEPBAR.LE gsb0, 0x0 ;  /* 0x00008000000079c5 */ /* 0x000fc40000010000 */
[----:B------:R-:W-:Y:S01]  /*1b660*/  WARPGROUP.ARRIVE ;  /* 0x00000000000079c5 */ /* 0x000fe20000000000 */
[----:B------:R-:W-:Y:S01]  /*1b670*/  FMNMX.FTZ R3, R131, R3, !PT ;  /* 0x0000000383037209 */ /* 0x000fe20007810000 */
[-CC-:B------:R-:W-:Y:S01]  /*1b680*/  FFMA.FTZ R184, R136, R0.reuse, -R15.reuse ;  /* 0x0000000088b87223 */ /* 0x180fe2000001080f */
[----:B------:R-:W-:Y:S02]  /*1b690*/  FFMA.FTZ R186, R140, R0, -R15 ;  /* 0x000000008cba7223 */ /* 0x000fe4000001080f */
[----:B------:R-:W-:Y:S01]  /*1b6a0*/  FMNMX.FTZ R3, R134, R3, !PT ;  /* 0x0000000386037209 */ /* 0x000fe20007810000 */
[----:B------:R-:W-:Y:S01]  /*1b6b0*/  HGMMA.64x192x16.F32 R24, R180, gdesc[UR4].tnspB, R24, gsb0 ;  /* 0x42e00004b4187df0 */ /* 0x000fe20008000818 */
        /* <DEDUP_REMOVED lines=20> */
[----:B------:R-:W-:Y:S02]  /*1b800*/  FMUL.FTZ R3, R4, R0 ;  /* 0x0000000004037220 */ /* 0x000fe40000410000 */
        /* <DEDUP_REMOVED lines=14> */
[----:B------:R-:W-:Y:S01]  /*1b8f0*/  FFMA.FTZ R133, R121, R0, -R15 ;  /* 0x0000000079857223 */ /* 0x000fe2000001080f */
[----:B------:R-:W-:Y:S02]  /*1b900*/  FSEL R121, R4, RZ, P4 ;  /* 0x000000ff04797208 */ /* 0x000fe40002000000 */
[----:B------:R0:W-:Y:S01]  /*1b910*/  MUFU.EX2 R180, R128 ;  /* 0x0000008000b47308 */ /* 0x0001e20000000800 */
[----:B------:R-:W-:Y:S02]  /*1b920*/  WARPGROUP.ARRIVE ;  /* 0x00000000000079c5 */ /* 0x000fe40000000000 */
[----:B------:R-:W-:Y:S01]  /*1b930*/  FADD.FTZ R8, -R121, R8 ;  /* 0x0000000879087221 */ /* 0x000fe20000010100 */
[----:B------:R-:W-:-:S03]  /*1b940*/  IMAD.MOV.U32 R121, RZ, RZ, 0x40000040 ;  /* 0x40000040ff797424 */ /* 0x000fc600078e00ff */
[-C--:B------:R-:W-:Y:S01]  /*1b950*/  FMUL.FTZ R8, R8, R0.reuse ;  /* 0x0000000008087220 */ /* 0x080fe20000410000 */
[-CC-:B0-----:R-:W-:Y:S01]  /*1b960*/  FFMA.FTZ R128, R120, R0.reuse, -R15.reuse ;  /* 0x0000000078807223 */ /* 0x181fe2000001080f */
[----:B------:R-:W-:Y:S01]  /*1b970*/  VIADD R120, R2, 0x300 ;  /* 0x0000030002787836 */ /* 0x000fe20000000000 */
[----:B------:R-:W-:Y:S01]  /*1b980*/  R2UR UR7, R121 ;  /* 0x00000000790772ca */ /* 0x000fe200000e0000 */
[-C--:B------:R-:W-:Y:S01]  /*1b990*/  FFMA.FTZ R15, R125, R0.reuse, -R15 ;  /* 0x000000007d0f7223 */ /* 0x080fe2000001080f */
[----:B------:R-:W-:Y:S01]  /*1b9a0*/  FSEL R125, R3, RZ, P4 ;  /* 0x000000ff037d7208 */ /* 0x000fe20002000000 */
[----:B------:R-:W-:Y:S01]  /*1b9b0*/  MUFU.EX2 R182, R182 ;  /* 0x000000b600b67308 */ /* 0x000fe20000000800 */
[----:B------:R-:W-:Y:S02]  /*1b9c0*/  R2UR UR6, R120 ;  /* 0x00000000780672ca */ /* 0x000fe400000e0000 */
        /* <DEDUP_REMOVED lines=8> */
[-CC-:B------:R-:W-:Y:S01]  /*1ba50*/  FFMA.FTZ R148, R163, R0.reuse, -R125.reuse ;  /* 0x00000000a3947223 */ /* 0x180fe2000001087d */
[-C--:B------:R-:W-:Y:S01]  /*1ba60*/  FMUL.FTZ R3, R3, R0.reuse ;  /* 0x0000000003037220 */ /* 0x080fe20000410000 */
[-CC-:B------:R-:W-:Y:S01]  /*1ba70*/  FFMA.FTZ R199, R166, R0.reuse, -R125.reuse ;  /* 0x00000000a6c77223 */ /* 0x180fe2000001087d */
[----:B------:R-:W-:Y:S01]  /*1ba80*/  HGMMA.64x192x16.F32 R24, R176, gdesc[UR4].tnspB, R24, gsb0 ;  /* 0x42e00004b0187df0 */ /* 0x000fe20008000818 */
        /* <DEDUP_REMOVED lines=11> */
[----:B------:R1:W2:Y:S01]  /*1bb40*/  MUFU.EX2 R3, R8 ;  /* 0x0000000800037308 */ /* 0x0002a20000000800 */
[-CC-:B------:R-:W-:Y:S01]  /*1bb50*/  FFMA.FTZ R187, R142, R0.reuse, -R125.reuse ;  /* 0x000000008ebb7223 */ /* 0x180fe2000001087d */
[-CC-:B------:R-:W-:Y:S01]  /*1bb60*/  FFMA.FTZ R181, R130, R0.reuse, -R125.reuse ;  /* 0x0000000082b57223 */ /* 0x180fe2000001087d */
[-CC-:B------:R-:W-:Y:S01]  /*1bb70*/  FFMA.FTZ R183, R134, R0.reuse, -R125.reuse ;  /* 0x0000000086b77223 */ /* 0x180fe2000001087d */
[-CC-:B------:R-:W-:Y:S01]  /*1bb80*/  FFMA.FTZ R135, R135, R0.reuse, -R125.reuse ;  /* 0x0000000087877223 */ /* 0x180fe2000001087d */
[-CC-:B------:R-:W-:Y:S01]  /*1bb90*/  FFMA.FTZ R122, R122, R0.reuse, -R125.reuse ;  /* 0x000000007a7a7223 */ /* 0x180fe2000001087d */
[-CC-:B------:R-:W-:Y:S01]  /*1bba0*/  FFMA.FTZ R153, R153, R0.reuse, -R125.reuse ;  /* 0x0000000099997223 */ /* 0x180fe2000001087d */
[-CC-:B------:R-:W-:Y:S01]  /*1bbb0*/  FFMA.FTZ R145, R145, R0.reuse, -R125.reuse ;  /* 0x0000000091917223 */ /* 0x180fe2000001087d */
[----:B------:R-:W3:Y:S01]  /*1bbc0*/  MUFU.EX2 R136, R136 ;  /* 0x0000008800887308 */ /* 0x000ee20000000800 */
[----:B0-----:R-:W-:Y:S01]  /*1bbd0*/  FFMA.FTZ R7, R2, R7, R200 ;  /* 0x0000000702077223 */ /* 0x001fe200000100c8 */
[----:B-1----:R-:W-:Y:S01]  /*1bbe0*/  FFMA.FTZ R8, R151, R0, -R125 ;  /* 0x0000000097087223 */ /* 0x002fe2000001087d */
[----:B------:R-:W-:-:S02]  /*1bbf0*/  F2FP.F16.F32.PACK_AB R200, R14, R200 ;  /* 0x000000c80ec8723e */ /* 0x000fc400000000ff */
[----:B------:R-:W-:Y:S01]  /*1bc00*/  FADD.FTZ R7, R14, R7 ;  /* 0x000000070e077221 */ /* 0x000fe20000010000 */
[C---:B------:R-:W-:Y:S01]  /*1bc10*/  ISETP.GT.AND P3, PT, R10.reuse, R221, PT ;  /* 0x000000dd0a00720c */ /* 0x040fe20003f64270 */
[----:B------:R-:W-:Y:S01]  /*1bc20*/  VIADD R10, R10, 0xffffffff ;  /* 0xffffffff0a0a7836 */ /* 0x000fe20000000000 */
[----:B------:R-:W0:Y:S01]  /*1bc30*/  MUFU.EX2 R203, R203 ;  /* 0x000000cb00cb7308 */ /* 0x000e220000000800 */
[----:B--2---:R-:W-:Y:S01]  /*1bc40*/  FFMA.FTZ R6, R3, R6, R201 ;  /* 0x0000000603067223 */ /* 0x004fe200000100c9 */
[----:B------:R-:W-:Y:S01]  /*1bc50*/  FADD.FTZ R7, R202, R7 ;  /* 0x00000007ca077221 */ /* 0x000fe20000010000 */
[----:B------:R-:W-:-:S03]  /*1bc60*/  F2FP.F16.F32.PACK_AB R202, R168, R202 ;  /* 0x000000caa8ca723e */ /* 0x000fc600000000ff */
[----:B------:R-:W-:Y:S02]  /*1bc70*/  FADD.FTZ R7, R168, R7 ;  /* 0x00000007a8077221 */ /* 0x000fe40000010000 */
[----:B------:R-:W1:Y:S01]  /*1bc80*/  MUFU.EX2 R137, R137 ;  /* 0x0000008900897308 */ /* 0x000e620000000800 */
[C---:B---3--:R-:W-:Y:S01]  /*1bc90*/  FADD.FTZ R6, R136.reuse, R6 ;  /* 0x0000000688067221 */ /* 0x048fe20000010000 */
        /* <DEDUP_REMOVED lines=21> */
[----:B------:R-:W2:Y:S01]  /*1bdf0*/  MUFU.EX2 R133, R133 ;  /* 0x0000008500857308 */ /* 0x000ea20000000800 */
[----:B------:R-:W-:-:S02]  /*1be00*/  WARPGROUP.DEPBAR.LE gsb0, 0x0 ;  /* 0x00008000000079c5 */ /* 0x000fc40000010000 */
[----:B------:R0:W-:Y:S05]  /*1be10*/  @!P1 SYNCS.ARRIVE.TRANS64.RED.A1T0 RZ, [R13+URZ], RZ ;  /* 0x000000ff0dff99a7 */ /* 0x0001ea000810043f */
[----:B------:R-:W-:Y:S01]  /*1be20*/  MUFU.EX2 R153, R153 ;  /* 0x0000009900997308 */ /* 0x000fe20000000800 */
[----:B0-----:R-:W-:Y:S01]  /*1be30*/  FADD.FTZ R13, R203, R6 ;  /* 0x00000006cb0d7221 */ /* 0x001fe20000010000 */
[----:B------:R0:W-:Y:S01]  /*1be40*/  @!P1 SYNCS.ARRIVE.TRANS64.RED.A1T0 RZ, [R11+URZ], RZ ;  /* 0x000000ff0bff99a7 */ /* 0x0001e2000810043f */
[C---:B-1----:R-:W-:Y:S02]  /*1be50*/  F2FP.F16.F32.PACK_AB R203, R137.reuse, R203 ;  /* 0x000000cb89cb723e */ /* 0x042fe400000000ff */
[----:B------:R-:W-:-:S03]  /*1be60*/  FADD.FTZ R13, R137, R13 ;  /* 0x0000000d890d7221 */ /* 0x000fc60000010000 */
[----:B------:R-:W1:Y:S01]  /*1be70*/  MUFU.EX2 R6, R139 ;  /* 0x0000008b00067308 */ /* 0x000e620000000800 */
[----:B--2---:R-:W-:Y:S01]  /*1be80*/  F2FP.F16.F32.PACK_AB R176, R133, R128 ;  /* 0x0000008085b0723e */ /* 0x004fe200000000ff */
[----:B------:R-:W-:Y:S01]  /*1be90*/  FADD.FTZ R13, R197, R13 ;  /* 0x0000000dc50d7221 */ /* 0x000fe20000010000 */
[----:B0-----:R-:W-:Y:S01]  /*1bea0*/  FADD.FTZ R11, R196, R7 ;  /* 0x00000007c40b7221 */ /* 0x001fe20000010000 */
[----:B------:R-:W-:Y:S01]  /*1beb0*/  FFMA.FTZ R7, R143, R0, -R125 ;  /* 0x000000008f077223 */ /* 0x000fe2000001087d */
[----:B------:R-:W-:Y:S01]  /*1bec0*/  F2FP.F16.F32.PACK_AB R196, R20, R196 ;  /* 0x000000c414c4723e */ /* 0x000fe200000000ff */
[----:B------:R-:W-:Y:S01]  /*1bed0*/  FADD.FTZ R13, R148, R13 ;  /* 0x0000000d940d7221 */ /* 0x000fe20000010000 */
[----:B------:R-:W-:Y:S01]  /*1bee0*/  FADD.FTZ R11, R20, R11 ;  /* 0x0000000b140b7221 */ /* 0x000fe20000010000 */
[----:B------:R-:W-:Y:S01]  /*1bef0*/  MUFU.EX2 R145, R145 ;  /* 0x0000009100917308 */ /* 0x000fe20000000800 */
[----:B------:R-:W-:Y:S01]  /*1bf00*/  F2FP.F16.F32.PACK_AB R197, R148, R197 ;  /* 0x000000c594c5723e */ /* 0x000fe200000000ff */
[----:B------:R-:W-:Y:S01]  /*1bf10*/  FADD.FTZ R13, R199, R13 ;  /* 0x0000000dc70d7221 */ /* 0x000fe20000010000 */
[----:B------:R-:W-:Y:S01]  /*1bf20*/  FADD.FTZ R120, R198, R11 ;  /* 0x0000000bc6787221 */ /* 0x000fe20000010000 */
[----:B------:R-:W-:Y:S01]  /*1bf30*/  FFMA.FTZ R11, R131, R0, -R125 ;  /* 0x00000000830b7223 */ /* 0x000fe2000001087d */
[----:B------:R-:W-:Y:S01]  /*1bf40*/  F2FP.F16.F32.PACK_AB R198, R12, R198 ;  /* 0x000000c60cc6723e */ /* 0x000fe200000000ff */
[----:B------:R-:W-:Y:S01]  /*1bf50*/  FADD.FTZ R13, R140, R13 ;  /* 0x0000000d8c0d7221 */ /* 0x000fe20000010000 */
[----:B------:R-:W-:Y:S01]  /*1bf60*/  FADD.FTZ R120, R12, R120 ;  /* 0x000000780c787221 */ /* 0x000fe20000010000 */
[----:B------:R-:W0:Y:S01]  /*1bf70*/  MUFU.EX2 R7, R7 ;  /* 0x0000000700077308 */ /* 0x000e220000000800 */
[----:B------:R-:W-:Y:S01]  /*1bf80*/  FFMA.FTZ R125, R156, R0, -R125 ;  /* 0x000000009c7d7223 */ /* 0x000fe2000001087d */
[----:B------:R-:W-:Y:S01]  /*1bf90*/  FADD.FTZ R13, R193, R13 ;  /* 0x0000000dc10d7221 */ /* 0x000fe20000010000 */
[----:B------:R-:W-:Y:S01]  /*1bfa0*/  FADD.FTZ R120, R192, R120 ;  /* 0x00000078c0787221 */ /* 0x000fe20000010000 */
[----:B------:R-:W-:-:S02]  /*1bfb0*/  F2FP.F16.F32.PACK_AB R199, R140, R199 ;  /* 0x000000c78cc7723e */ /* 0x000fc400000000ff */
[----:B------:R-:W-:Y:S01]  /*1bfc0*/  FADD.FTZ R13, R141, R13 ;  /* 0x0000000d8d0d7221 */ /* 0x000fe20000010000 */
[C---:B------:R-:W-:Y:S01]  /*1bfd0*/  FADD.FTZ R120, R152.reuse, R120 ;  /* 0x0000007898787221 */ /* 0x040fe20000010000 */
[----:B------:R-:W2:Y:S01]  /*1bfe0*/  MUFU.EX2 R11, R11 ;  /* 0x0000000b000b7308 */ /* 0x000ea20000000800 */
[----:B------:R-:W-:Y:S01]  /*1bff0*/  F2FP.F16.F32.PACK_AB R192, R152, R192 ;  /* 0x000000c098c0723e */ /* 0x000fe200000000ff */
[----:B------:R-:W-:Y:S01]  /*1c000*/  FADD.FTZ R13, R195, R13 ;  /* 0x0000000dc30d7221 */ /* 0x000fe20000010000 */
[----:B------:R-:W-:Y:S01]  /*1c010*/  FADD.FTZ R120, R194, R120 ;  /* 0x00000078c2787221 */ /* 0x000fe20000010000 */
[----:B------:R-:W-:Y:S02]  /*1c020*/  F2FP.F16.F32.PACK_AB R193, R141, R193 ;  /* 0x000000c18dc1723e */ /* 0x000fe400000000ff */
[----:B------:R-:W-:Y:S01]  /*1c030*/  FADD.FTZ R13, R149, R13 ;  /* 0x0000000d950d7221 */ /* 0x000fe20000010000 */
[C---:B------:R-:W-:Y:S01]  /*1c040*/  FADD.FTZ R120, R21.reuse, R120 ;  /* 0x0000007815787221 */ /* 0x040fe20000010000 */
[----:B------:R-:W-:Y:S01]  /*1c050*/  MUFU.EX2 R15, R15 ;  /* 0x0000000f000f7308 */ /* 0x000fe20000000800 */
        /* <DEDUP_REMOVED lines=12> */
[----:B------:R-:W3:Y:S01]  /*1c120*/  MUFU.EX2 R8, R125 ;  /* 0x0000007d00087308 */ /* 0x000ee20000000800 */
[----:B------:R-:W-:Y:S01]  /*1c130*/  F2FP.F16.F32.PACK_AB R188, R123, R188 ;  /* 0x000000bc7bbc723e */ /* 0x000fe200000000ff */
        /* <DEDUP_REMOVED lines=8> */
[C---:B0-----:R-:W-:Y:S02]  /*1c1c0*/  F2FP.F16.F32.PACK_AB R187, R7.reuse, R187 ;  /* 0x000000bb07bb723e */ /* 0x041fe400000000ff */
[----:B------:R-:W-:Y:S01]  /*1c1d0*/  FADD.FTZ R12, R7, R12 ;  /* 0x0000000c070c7221 */ /* 0x000fe20000010000 */
[----:B------:R-:W-:Y:S01]  /*1c1e0*/  FADD.FTZ R13, R126, R120 ;  /* 0x000000787e0d7221 */ /* 0x000fe20000010000 */
[----:B------:R-:W-:-:S02]  /*1c1f0*/  F2FP.F16.F32.PACK_AB R184, R127, R184 ;  /* 0x000000b87fb8723e */ /* 0x000fc400000000ff */
[----:B------:R-:W-:Y:S01]  /*1c200*/  FADD.FTZ R12, R181, R12 ;  /* 0x0000000cb50c7221 */ /* 0x000fe20000010000 */
[----:B------:R-:W-:Y:S01]  /*1c210*/  FADD.FTZ R14, R180, R13 ;  /* 0x0000000db40e7221 */ /* 0x000fe20000010000 */
[C---:B--2---:R-:W-:Y:S02]  /*1c220*/  F2FP.F16.F32.PACK_AB R181, R11.reuse, R181 ;  /* 0x000000b50bb5723e */ /* 0x044fe400000000ff */
[----:B------:R-:W-:Y:S01]  /*1c230*/  FADD.FTZ R12, R11, R12 ;  /* 0x0000000c0b0c7221 */ /* 0x000fe20000010000 */
[----:B------:R-:W-:Y:S01]  /*1c240*/  FADD.FTZ R9, R129, R14 ;  /* 0x0000000e81097221 */ /* 0x000fe20000010000 */
[----:B---3--:R-:W-:Y:S01]  /*1c250*/  F2FP.F16.F32.PACK_AB R179, R8, R145 ;  /* 0x0000009108b3723e */ /* 0x008fe200000000ff */
[----:B------:R-:W-:Y:S02]  /*1c260*/  IMAD.MOV.U32 R11, RZ, RZ, R208 ;  /* 0x000000ffff0b7224 */ /* 0x000fe400078e00d0 */
        /* <DEDUP_REMOVED lines=14> */
[----:B------:R-:W-:Y:S01]  /*1c350*/  F2FP.F16.F32.PACK_AB R177, R153, R122 ;  /* 0x0000007a99b1723e */ /* 0x000fe200000000ff */
[----:B------:R-:W-:Y:S01]  /*1c360*/  IMAD.MOV.U32 R12, RZ, RZ, R205 ;  /* 0x000000ffff0c7224 */ /* 0x000fe200078e00cd */
[C---:B------:R-:W-:Y:S01]  /*1c370*/  F2FP.F16.F32.PACK_AB R178, R15.reuse, R124 ;  /* 0x0000007c0fb2723e */ /* 0x040fe200000000ff */
[----:B------:R-:W-:Y:S01]  /*1c380*/  FADD.FTZ R7, R15, R6 ;  /* 0x000000060f077221 */ /* 0x000fe20000010000 */
[----:B------:R-:W-:Y:S01]  /*1c390*/  FADD.FTZ R6, R8, R9 ;  /* 0x0000000908067221 */ /* 0x000fe20000010000 */
[----:B------:R-:W-:Y:S01]  /*1c3a0*/  IMAD.MOV.U32 R8, RZ, RZ, R4 ;  /* 0x000000ffff087224 */ /* 0x000fe200078e0004 */
[----:B------:R-:W-:Y:S01]  /*1c3b0*/  MOV R9, R5 ;  /* 0x0000000500097202 */ /* 0x000fe20000000f00 */
[----:B------:R-:W-:Y:S06]  /*1c3c0*/  @P3 BRA `(.L_x_6370) ;  /* 0xffffffa800b03947 */ /* 0x000fec000383ffff */
[----:B------:R-:W-:Y:S05]  /*1c3d0*/  BSYNC B1 ;  /* 0x0000000000017941 */ /* 0x000fea0003800000 */
.L_x_6359:
[----:B------:R-:W-:Y:S05]  /*1c3e0*/  BSYNC B0 ;  /* 0x0000000000007941 */ /* 0x000fea0003800000 */
.L_x_6358:
[----:B------:R-:W-:Y:S01]  /*1c3f0*/  ISETP.GE.AND P2, PT, R10, RZ, PT ;  /* 0x000000ff0a00720c */ /* 0x000fe20003f46270 */
[----:B------:R-:W-:-:S12]  /*1c400*/  BSSY B0, `(.L_x_6371) ;  /* 0x00004d8000007945 */ /* 0x000fd80003800000 */
[----:B------:R-:W-:Y:S05]  /*1c410*/  @!P2 BRA `(.L_x_6372) ;  /* 0x0000004c0058a947 */ /* 0x000fea0003800000 */
[----:B------:R-:W-:Y:S02]  /*1c420*/  IMAD.MOV.U32 R8, RZ, RZ, R4 ;  /* 0x000000ffff087224 */ /* 0x000fe400078e0004 */
[----:B------:R-:W-:Y:S02]  /*1c430*/  IMAD.MOV.U32 R9, RZ, RZ, R5 ;  /* 0x000000ffff097224 */ /* 0x000fe400078e0005 */
[----:B------:R-:W-:Y:S02]  /*1c440*/  IMAD.MOV.U32 R11, RZ, RZ, R208 ;  /* 0x000000ffff0b7224 */ /* 0x000fe400078e00d0 */
[----:B------:R-:W-:-:S07]  /*1c450*/  IMAD.MOV.U32 R12, RZ, RZ, R205 ;  /* 0x000000ffff0c7224 */ /* 0x000fce00078e00cd */
.L_x_6383:
        /* <DEDUP_REMOVED lines=8> */
.L_x_6373:
[----:B------:R-:W-:Y:S01]  /*1c4e0*/  IMAD R4, R205, 0x8, R16 ;  /* 0x00000008cd047824 */ /* 0x000fe200078e0210 */
[----:B------:R-:W-:-:S04]  /*1c4f0*/  SHF.L.U32 R5, R208, 0x1f, RZ ;  /* 0x0000001fd0057819 */ /* 0x000fc800000006ff */
[----:B------:R0:W1:Y:S01]  /*1c500*/  SYNCS.PHASECHK.TRANS64.TRYWAIT P2, [R4+URZ+0x36830], R5 ;  /* 0x03683005040075a7 */ /* 0x000062000804017f */
[----:B------:R-:W-:Y:S05]  /*1c510*/  @!P0 BRA `(.L_x_6374) ;  /* 0x0000000000048947 */ /* 0x000fea0003800000 */
[----:B------:R-:W-:Y:S01]  /*1c520*/  BPT.TRAP 0x1 ;  /* 0x000000040000795c */ /* 0x000fe20000300000 */
.L_x_6374:
[----:B------:R-:W-:Y:S01]  /*1c530*/  IMAD R0, R205, 0xa80, R219 ;  /* 0x00000a80cd007824 */ /* 0x000fe200078e02db */
[----:B------:R-:W-:Y:S03]  /*1c540*/  BSSY B1, `(.L_x_6375) ;  /* 0x0000006000017945 */ /* 0x000fe60003800000 */
[C---:B------:R-:W-:Y:S02]  /*1c550*/  VIADD R20, R0.reuse, 0x80 ;  /* 0x0000008000147836 */ /* 0x040fe40000000000 */
[----:B------:R-:W-:Y:S01]  /*1c560*/  VIADD R120, R0, 0x100 ;  /* 0x0000010000787836 */ /* 0x000fe20000000000 */
[----:B-1----:R-:W-:Y:S06]  /*1c570*/  @P2 BRA `(.L_x_6376) ;  /* 0x0000000000082947 */ /* 0x002fec0003800000 */
[----:B------:R-:W1:Y:S02]  /*1c580*/  SYNCS.PHASECHK.TRANS64.TRYWAIT P2, [R4+URZ+0x36830], R5 ;  /* 0x03683005040075a7 */ /* 0x000e64000804017f */
[----:B-1----:R-:W-:Y:S05]  /*1c590*/  @!P2 BRA `(.L_x_6377) ;  /* 0x0000011000fca947 */ /* 0x002fea0003800000 */
.L_x_6376:
[----:B------:R-:W-:Y:S05]  /*1c5a0*/  BSYNC B1 ;  /* 0x0000000000017941 */ /* 0x000fea0003800000 */
.L_x_6375:
[----:B------:R-:W2:Y:S04]  /*1c5b0*/  LDL.64 R14, [R1+0x30] ;  /* 0x00003000010e7983 */ /* 0x000ea80000100a00 */
[----:B------:R-:W3:Y:S01]  /*1c5c0*/  LDL.64 R122, [R1+0x38] ;  /* 0x00003800017a7983 */ /* 0x000ee20000100a00 */
[----:B------:R-:W-:Y:S01]  /*1c5d0*/  WARPGROUP.ARRIVE ;  /* 0x00000000000079c5 */ /* 0x000fe20000000000 */
[----:B------:R-:W-:Y:S02]  /*1c5e0*/  MOV R21, 0x40000040 ;  /* 0x4000004000157802 */ /* 0x000fe40000000f00 */
[----:B------:R-:W-:Y:S01]  /*1c5f0*/  R2UR UR6, R20 ;  /* 0x00000000140672ca */ /* 0x000fe200000e0000 */
[----:B------:R-:W4:Y:S01]  /*1c600*/  LDL.64 R224, [R1+0x18] ;  /* 0x0000180001e07983 */ /* 0x000f220000100a00 */
        /* <DEDUP_REMOVED lines=116> */
[----:B01----:R-:W-:Y:S01]  /*1cd50*/  MOV R5, UR45 ;  /* 0x0000002d00057c02 */ /* 0x003fe20008000f00 */
[----:B------:R-:W-:Y:S02]  /*1cd60*/  WARPGROUP.DEPBAR.LE gsb0, 0x0 ;  /* 0x00008000000079c5 */ /* 0x000fe40000010000 */
[----:B------:R-:W-:Y:S01]  /*1cd70*/  WARPGROUP.ARRIVE ;  /* 0x00000000000079c5 */ /* 0x000fe20000000000 */
[----:B------:R-:W-:Y:S01]  /*1cd80*/  MOV R4, UR44 ;  /* 0x0000002c00047c02 */ /* 0x000fe20008000f00 */
        /* <DEDUP_REMOVED lines=138> */
[----:B----4-:R-:W-:Y:S02]  /*1d630*/  R2UR UR38, R224 ;  /* 0x00000000e02672ca */ /* 0x010fe400000e0000 */
        /* <DEDUP_REMOVED lines=601> */
.L_x_6378:
[----:B------:R-:W-:Y:S01]  /*1fbd0*/  SHF.L.U32 R0, R11, 0x1f, RZ ;  /* 0x0000001f0b007819 */ /* 0x000fe200000006ff */
[----:B------:R-:W-:-:S04]  /*1fbe0*/  IMAD R11, R12, 0x8, R16 ;  /* 0x000000080c0b7824 */ /* 0x000fc800078e0210 */
[----:B------:R0:W1:Y:S01]  /*1fbf0*/  SYNCS.PHASECHK.TRANS64.TRYWAIT P2, [R11+URZ+0x36850], R0 ;  /* 0x036850000b0075a7 */ /* 0x000062000804017f */
[----:B------:R-:W-:Y:S05]  /*1fc00*/  @!P0 BRA `(.L_x_6379) ;  /* 0x0000000000048947 */ /* 0x000fea0003800000 */
[----:B------:R-:W-:Y:S01]  /*1fc10*/  BPT.TRAP 0x1 ;  /* 0x000000040000795c */ /* 0x000fe20000300000 */
.L_x_6379:
[----:B------:R-:W-:Y:S04]  /*1fc20*/  BSSY B1, `(.L_x_6380) ;  /* 0x0000004000017945 */ /* 0x000fe80003800000 */
[----:B-1----:R-:W-:Y:S05]  /*1fc30*/  @P2 BRA `(.L_x_6381) ;  /* 0x0000000000082947 */ /* 0x002fea0003800000 */
[----:B------:R-:W1:Y:S02]  /*1fc40*/  SYNCS.PHASECHK.TRANS64.TRYWAIT P2, [R11+URZ+0x36850], R0 ;  /* 0x036850000b0075a7 */ /* 0x000e64000804017f */
[----:B-1----:R-:W-:Y:S05]  /*1fc50*/  @!P2 BRA `(.L_x_6382) ;  /* 0x000000dc0060a947 */ /* 0x002fea0003800000 */
.L_x_6381:
[----:B------:R-:W-:Y:S05]  /*1fc60*/  BSYNC B1 ;  /* 0x0000000000017941 */ /* 0x000fea0003800000 */
.L_x_6380:
[----:B01----:R-:W-:Y:S01]  /*1fc70*/  IADD3 R0, R16, 0x400, RZ ;  /* 0x0000040010007810 */ /* 0x003fe20007ffe0ff */
[----:B------:R-:W-:Y:S01]  /*1fc80*/  IMAD.MOV.U32 R15, RZ, RZ, 0x40000040 ;  /* 0x40000040ff0f7424 */ /* 0x000fe200078e00ff */
[----:B------:R-:W-:Y:S01]  /*1fc90*/  WARPGROUP.ARRIVE ;  /* 0x00000000000079c5 */ /* 0x000fe20000000000 */
[----:B------:R-:W-:Y:S01]  /*1fca0*/  IMAD.MOV.U32 R3, RZ, RZ, 0x40000040 ;  /* 0x40000040ff037424 */ /* 0x000fe200078e00ff */
[----:B------:R-:W-:Y:S01]  /*1fcb0*/  SHF.R.U32.HI R0, RZ, 0x4, R0 ;  /* 0x00000004ff007819 */ /* 0x000fe20000011600 */
[----:B------:R-:W-:Y:S01]  /*1fcc0*/  ULDC UR4, c[0x0][0x988] ;  /* 0x0002620000047ab9 */ /* 0x000fe20000000800 */
[----:B------:R-:W-:Y:S01]  /*1fcd0*/  R2UR UR7, R15 ;  /* 0x000000000f0772ca */ /* 0x000fe200000e0000 */
[----:B------:R-:W-:Y:S01]  /*1fce0*/  @!P1 IMAD R13, R13, 0x8, R16 ;  /* 0x000000080d0d9824 */ /* 0x000fe200078e0210 */
[----:B------:R-:W-:Y:S01]  /*1fcf0*/  LOP3.LUT R0, R0, 0x3fff, RZ, 0xc0, !PT ;  /* 0x00003fff00007812 */ /* 0x000fe200078ec0ff */
[----:B------:R-:W-:Y:S01]  /*1fd00*/  @!P1 VIADD R11, R11, 0x36860 ;  /* 0x000368600b0b9836 */ /* 0x000fe20000000000 */
[----:B------:R-:W-:Y:S01]  /*1fd10*/  ISETP.GT.AND P2, PT, R10, RZ, PT ;  /* 0x000000ff0a00720c */ /* 0x000fe20003f44270 */
[----:B------:R-:W-:Y:S01]  /*1fd20*/  @!P1 VIADD R13, R13, 0x36840 ;  /* 0x000368400d0d9836 */ /* 0x000fe20000000000 */
[----:B------:R-:W-:-:S02]  /*1fd30*/  LOP3.LUT R0, R0, 0x3800000, RZ, 0xfc, !PT ;  /* 0x0380000000007812 */ /* 0x000fc400078efcff */
        /* <DEDUP_REMOVED lines=43> */
[----:B------:R-:W-:-:S04]  /*1fff0*/  FADD.FTZ R4, -R5, R9 ;  /* 0x0000000905047221 */ /* 0x000fc80000010100 */
[----:B------:R-:W-:Y:S01]  /*20000*/  FMUL.FTZ R4, R4, R0 ;  /* 0x0000000004047220 */ /* 0x000fe20000410000 */
[----:B------:R-:W-:Y:S02]  /*20010*/  WARPGROUP.DEPBAR.LE gsb0, 0x0 ;  /* 0x00008000000079c5 */ /* 0x000fe40000010000 */
[----:B------:R-:W-:-:S06]  /*20020*/  WARPGROUP.ARRIVE ;  /* 0x00000000000079c5 */ /* 0x000fcc0000000000 */
        /* <DEDUP_REMOVED lines=22> */
[----:B------:R-:W-:Y:S02]  /*20190*/  R2UR UR6, R2 ;  /* 0x00000000020672ca */ /* 0x000fe400000e0000 */
[----:B------:R0:W-:Y:S01]  /*201a0*/  MUFU.EX2 R2, R4 ;  /* 0x0000000400027308 */ /* 0x0001e20000000800 */
[----:B------:R-:W-:Y:S01]  /*201b0*/  R2UR UR7, R3 ;  /* 0x00000000030772ca */ /* 0x000fe200000e0000 */
[----:B------:R-:W-:-:S04]  /*201c0*/  FMUL.FTZ R3, R5, R0 ;  /* 0x0000000005037220 */ /* 0x000fc80000410000 */
[-CC-:B------:R-:W-:Y:S01]  /*201d0*/  FFMA.FTZ R12, R145, R0.reuse, -R3.reuse ;  /* 0x00000000910c7223 */ /* 0x180fe20000010803 */
[-CC-:B------:R-:W-:Y:S01]  /*201e0*/  FFMA.FTZ R200, R168, R0.reuse, -R3.reuse ;  /* 0x00000000a8c87223 */ /* 0x180fe20000010803 */
[--C-:B------:R-:W-:Y:S01]  /*201f0*/  FFMA.FTZ R192, R152, R0, -R3.reuse ;  /* 0x0000000098c07223 */ /* 0x100fe20000010803 */
[----:B0-----:R-:W-:Y:S01]  /*20200*/  FMNMX.FTZ R4, R170, R8, !PT ;  /* 0x00000008aa047209 */ /* 0x001fe20007810000 */
        /* <DEDUP_REMOVED lines=21> */
[----:B------:R-:W0:Y:S02]  /*20360*/  MUFU.EX2 R200, R200 ;  /* 0x000000c800c87308 */ /* 0x000e240000000800 */
[----:B------:R-:W-:-:S04]  /*20370*/  FMNMX.FTZ R4, R166, R4, !PT ;  /* 0x00000004a6047209 */ /* 0x000fc80007810000 */
[----:B------:R-:W-:Y:S02]  /*20380*/  FMNMX.FTZ R4, R167, R4, !PT ;  /* 0x00000004a7047209 */ /* 0x000fe40007810000 */
[----:B------:R-:W1:Y:S02]  /*20390*/  MUFU.EX2 R15, R15 ;  /* 0x0000000f000f7308 */ /* 0x000e640000000800 */
[----:B------:R-:W-:-:S04]  /*203a0*/  FMNMX.FTZ R4, R154, R4, !PT ;  /* 0x000000049a047209 */ /* 0x000fc80007810000 */
[----:B------:R-:W-:Y:S02]  /*203b0*/  FMNMX.FTZ R4, R155, R4, !PT ;  /* 0x000000049b047209 */ /* 0x000fe40007810000 */
[----:B------:R-:W2:Y:S01]  /*203c0*/  MUFU.EX2 R202, R202 ;  /* 0x000000ca00ca7308 */ /* 0x000ea20000000800 */
[----:B0-----:R-:W-:Y:S01]  /*203d0*/  FFMA.FTZ R7, R2, R7, R200 ;  /* 0x0000000702077223 */ /* 0x001fe200000100c8 */
[----:B------:R-:W-:-:S04]  /*203e0*/  FMNMX.FTZ R4, R158, R4, !PT ;  /* 0x000000049e047209 */ /* 0x000fc80007810000 */
[----:B------:R-:W-:Y:S02]  /*203f0*/  FMNMX.FTZ R4, R159, R4, !PT ;  /* 0x000000049f047209 */ /* 0x000fe40007810000 */
[----:B------:R-:W0:Y:S01]  /*20400*/  MUFU.EX2 R168, R168 ;  /* 0x000000a800a87308 */ /* 0x000e220000000800 */
[C---:B-1----:R-:W-:Y:S01]  /*20410*/  FADD.FTZ R7, R15.reuse, R7 ;  /* 0x000000070f077221 */ /* 0x042fe20000010000 */
[----:B------:R-:W-:Y:S02]  /*20420*/  FMNMX.FTZ R4, R146, R4, !PT ;  /* 0x0000000492047209 */ /* 0x000fe40007810000 */
[----:B------:R-:W-:Y:S02]  /*20430*/  F2FP.F16.F32.PACK_AB R200, R15, R200 ;  /* 0x000000c80fc8723e */ /* 0x000fe400000000ff */
[----:B------:R-:W-:Y:S02]  /*20440*/  FMNMX.FTZ R4, R147, R4, !PT ;  /* 0x0000000493047209 */ /* 0x000fe40007810000 */
[----:B------:R-:W-:Y:S01]  /*20450*/  MUFU.EX2 R196, R196 ;  /* 0x000000c400c47308 */ /* 0x000fe20000000800 */
[----:B--2---:R-:W-:Y:S01]  /*20460*/  FADD.FTZ R7, R202, R7 ;  /* 0x00000007ca077221 */ /* 0x004fe20000010000 */
[----:B------:R-:W-:-:S04]  /*20470*/  FMNMX.FTZ R4, R150, R4, !PT ;  /* 0x0000000496047209 */ /* 0x000fc80007810000 */
[----:B------:R-:W-:Y:S02]  /*20480*/  FMNMX.FTZ R4, R151, R4, !PT ;  /* 0x0000000497047209 */ /* 0x000fe40007810000 */
[----:B------:R-:W-:Y:S01]  /*20490*/  MUFU.EX2 R20, R20 ;  /* 0x0000001400147308 */ /* 0x000fe20000000800 */
[----:B0-----:R-:W-:Y:S01]  /*204a0*/  FADD.FTZ R7, R168, R7 ;  /* 0x00000007a8077221 */ /* 0x001fe20000010000 */
        /* <DEDUP_REMOVED lines=23> */
[----:B0-----:R-:W-:-:S07]  /*20620*/  FMNMX.FTZ R4, R4, R145, !PT ;  /* 0x0000009104047209 */ /* 0x001fce0007810000 */
        /* <DEDUP_REMOVED lines=8> */
[----:B------:R-:W0:Y:S01]  /*206b0*/  SHFL.BFLY PT, R140, R4, 0x1, 0x1f ;  /* 0x0c201f00048c7f89 */ /* 0x000e2200000e0000 */
[----:B------:R-:W-:Y:S02]  /*206c0*/  FFMA.FTZ R136, R141, R0, -R3 ;  /* 0x000000008d887223 */ /* 0x000fe40000010803 */
[----:B------:R-:W-:Y:S01]  /*206d0*/  HGMMA.64x192x16.F32 R24, R180, gdesc[UR4].tnspB, R24, gsb0 ;  /* 0x42e00004b4187df0 */ /* 0x000fe20008000818 */
[----:B------:R-:W-:Y:S08]  /*206e0*/  MUFU.EX2 R186, R186 ;  /* 0x000000ba00ba7308 */ /* 0x000ff00000000800 */
[----:B------:R-:W-:Y:S08]  /*206f0*/  MUFU.EX2 R184, R184 ;  /* 0x000000b800b87308 */ /* 0x000ff00000000800 */
[----:B------:R-:W-:Y:S01]  /*20700*/  MUFU.EX2 R136, R136 ;  /* 0x0000008800887308 */ /* 0x000fe20000000800 */
[----:B0-----:R-:W-:Y:S01]  /*20710*/  FMNMX.FTZ R4, R4, R140, !PT ;  /* 0x0000008c04047209 */ /* 0x001fe20007810000 */
[----:B------:R-:W-:-:S02]  /*20720*/  WARPGROUP.DEPBAR.LE gsb0, 0x0 ;  /* 0x00008000000079c5 */ /* 0x000fc40000010000 */
[-CC-:B------:R-:W-:Y:S01]  /*20730*/  FFMA.FTZ R182, R132, R0.reuse, -R3.reuse ;  /* 0x0000000084b67223 */ /* 0x180fe20000010803 */
[-CC-:B------:R-:W-:Y:S01]  /*20740*/  FFMA.FTZ R180, R128, R0.reuse, -R3.reuse ;  /* 0x0000000080b47223 */ /* 0x180fe20000010803 */
[-CC-:B------:R-:W-:Y:S01]  /*20750*/  FFMA.FTZ R132, R124, R0.reuse, -R3.reuse ;  /* 0x000000007c847223 */ /* 0x180fe20000010803 */
[-CC-:B------:R-:W-:Y:S01]  /*20760*/  FFMA.FTZ R128, R129, R0.reuse, -R3.reuse ;  /* 0x0000000081807223 */ /* 0x180fe20000010803 */
[----:B------:R-:W-:Y:S01]  /*20770*/  FADD.FTZ R124, -R4, R8 ;  /* 0x00000008047c7221 */ /* 0x000fe20000010100 */
[-CC-:B------:R-:W-:Y:S01]  /*20780*/  FFMA.FTZ R129, R133, R0.reuse, -R3.reuse ;  /* 0x0000000085817223 */ /* 0x180fe20000010803 */
[-C--:B------:R-:W-:Y:S01]  /*20790*/  FFMA.FTZ R3, R125, R0.reuse, -R3 ;  /* 0x000000007d037223 */ /* 0x080fe20000010803 */
[----:B------:R-:W-:Y:S02]  /*207a0*/  IMAD.MOV.U32 R125, RZ, RZ, 0x40000040 ;  /* 0x40000040ff7d7424 */ /* 0x000fe400078e00ff */
[-C--:B------:R-:W-:Y:S01]  /*207b0*/  FMUL.FTZ R124, R124, R0.reuse ;  /* 0x000000007c7c7220 */ /* 0x080fe20000410000 */
[----:B------:R-:W-:Y:S01]  /*207c0*/  WARPGROUP.ARRIVE ;  /* 0x00000000000079c5 */ /* 0x000fe20000000000 */
[----:B------:R-:W-:Y:S01]  /*207d0*/  MUFU.EX2 R8, R3 ;  /* 0x0000000300087308 */ /* 0x000fe20000000800 */
[----:B------:R-:W-:Y:S01]  /*207e0*/  FMUL.FTZ R133, R4, R0 ;  /* 0x0000000004857220 */ /* 0x000fe20000410000 */
[----:B------:R-:W-:-:S03]  /*207f0*/  R2UR UR7, R125 ;  /* 0x000000007d0772ca */ /* 0x000fc600000e0000 */
        /* <DEDUP_REMOVED lines=12> */
[----:B0-----:R-:W-:-:S02]  /*208c0*/  VIADD R124, R14, 0x300 ;  /* 0x000003000e7c7836 */ /* 0x001fc40000000000 */
[-CC-:B------:R-:W-:Y:S01]  /*208d0*/  FFMA.FTZ R195, R158, R0.reuse, -R133.reuse ;  /* 0x000000009ec37223 */ /* 0x180fe20000010885 */
[-CC-:B------:R-:W-:Y:S01]  /*208e0*/  FFMA.FTZ R153, R159, R0.reuse, -R133.reuse ;  /* 0x000000009f997223 */ /* 0x180fe20000010885 */
[-CC-:B------:R-:W-:Y:S01]  /*208f0*/  FFMA.FTZ R189, R146, R0.reuse, -R133.reuse ;  /* 0x0000000092bd7223 */ /* 0x180fe20000010885 */
[-CC-:B------:R-:W-:Y:S01]  /*20900*/  FFMA.FTZ R14, R147, R0.reuse, -R133.reuse ;  /* 0x00000000930e7223 */ /* 0x180fe20000010885 */
[----:B------:R-:W-:Y:S01]  /*20910*/  R2UR UR6, R124 ;  /* 0x000000007c0672ca */ /* 0x000fe200000e0000 */
[-C--:B------:R-:W-:Y:S01]  /*20920*/  FFMA.FTZ R191, R150, R0.reuse, -R133 ;  /* 0x0000000096bf7223 */ /* 0x080fe20000010885 */
[----:B------:R-:W0:Y:S01]  /*20930*/  MUFU.EX2 R140, R140 ;  /* 0x0000008c008c7308 */ /* 0x000e220000000800 */
[----:B------:R-:W-:Y:S01]  /*20940*/  @!P1 PRMT R124, RZ, 0x654, R13 ;  /* 0x00000654ff7c9816 */ /* 0x000fe2000000000d */
[-CC-:B------:R-:W-:Y:S01]  /*20950*/  FFMA.FTZ R151, R151, R0.reuse, -R133.reuse ;  /* 0x0000000097977223 */ /* 0x180fe20000010885 */
[-CC-:B------:R-:W-:Y:S01]  /*20960*/  FFMA.FTZ R185, R138, R0.reuse, -R133.reuse ;  /* 0x000000008ab97223 */ /* 0x180fe20000010885 */
[-CC-:B------:R-:W-:Y:S01]  /*20970*/  FFMA.FTZ R139, R139, R0.reuse, -R133.reuse ;  /* 0x000000008b8b7223 */ /* 0x180fe20000010885 */
[-CC-:B------:R-:W-:Y:S01]  /*20980*/  FFMA.FTZ R187, R142, R0.reuse, -R133.reuse ;  /* 0x000000008ebb7223 */ /* 0x180fe20000010885 */
[-CC-:B------:R-:W-:Y:S01]  /*20990*/  FFMA.FTZ R181, R130, R0.reuse, -R133.reuse ;  /* 0x0000000082b57223 */ /* 0x180fe20000010885 */
[----:B------:R-:W-:Y:S01]  /*209a0*/  FFMA.FTZ R183, R134, R0, -R133 ;  /* 0x0000000086b77223 */ /* 0x000fe20000010885 */
[----:B------:R-:W-:Y:S01]  /*209b0*/  MUFU.EX2 R203, R203 ;  /* 0x000000cb00cb7308 */ /* 0x000fe20000000800 */
[----:B-1----:R-:W-:Y:S01]  /*209c0*/  FFMA.FTZ R6, R3, R6, R201 ;  /* 0x0000000603067223 */ /* 0x002fe200000100c9 */
[-CC-:B------:R-:W-:Y:S01]  /*209d0*/  FFMA.FTZ R135, R135, R0.reuse, -R133.reuse ;  /* 0x0000000087877223 */ /* 0x180fe20000010885 */
[----:B------:R-:W-:Y:S01]  /*209e0*/  HGMMA.64x192x16.F32 R24, R176, gdesc[UR4].tnspB, R24, gsb0 ;  /* 0x42e00004b0187df0 */ /* 0x000fe20008000818 */
[-CC-:B------:R-:W-:Y:S01]  /*209f0*/  FFMA.FTZ R122, R122, R0.reuse, -R133.reuse ;  /* 0x000000007a7a7223 */ /* 0x180fe20000010885 */
[-CC-:B------:R-:W-:Y:S01]  /*20a00*/  FFMA.FTZ R123, R123, R0.reuse, -R133.reuse ;  /* 0x000000007b7b7223 */ /* 0x180fe20000010885 */
[-CC-:B------:R-:W-:Y:S01]  /*20a10*/  FFMA.FTZ R126, R126, R0.reuse, -R133.reuse ;  /* 0x000000007e7e7223 */ /* 0x180fe20000010885 */
[----:B------:R-:W-:Y:S01]  /*20a20*/  FFMA.FTZ R127, R127, R0, -R133 ;  /* 0x000000007f7f7223 */ /* 0x000fe20000010885 */
        /* <DEDUP_REMOVED lines=26> */
[----:B------:R-:W1:Y:S08]  /*20bd0*/  MUFU.EX2 R132, R132 ;  /* 0x0000008400847308 */ /* 0x000e700000000800 */
[----:B------:R-:W-:Y:S01]  /*20be0*/  MUFU.EX2 R126, R126 ;  /* 0x0000007e007e7308 */ /* 0x000fe20000000800 */
[----:B------:R-:W-:-:S02]  /*20bf0*/  WARPGROUP.DEPBAR.LE gsb0, 0x0 ;  /* 0x00008000000079c5 */ /* 0x000fc40000010000 */
[----:B------:R2:W-:Y:S01]  /*20c00*/  @!P1 SYNCS.ARRIVE.TRANS64.RED.A1T0 RZ, [R124+URZ], RZ ;  /* 0x000000ff7cff99a7 */ /* 0x0005e2000810043f */
[----:B------:R-:W-:Y:S02]  /*20c10*/  F2FP.F16.F32.PACK_AB R176, R121, R120 ;  /* 0x0000007879b0723e */ /* 0x000fe400000000ff */
[----:B0-----:R-:W-:Y:S02]  /*20c20*/  F2FP.F16.F32.PACK_AB R177, R123, R122 ;  /* 0x0000007a7bb1723e */ /* 0x001fe400000000ff */
[----:B------:R-:W-:Y:S01]  /*20c30*/  MUFU.EX2 R127, R127 ;  /* 0x0000007f007f7308 */ /* 0x000fe20000000800 */
[----:B-1----:R-:W-:Y:S01]  /*20c40*/  F2FP.F16.F32.PACK_AB R178, R8, R132 ;  /* 0x0000008408b2723e */ /* 0x002fe200000000ff */
[----:B--2---:R-:W-:Y:S01]  /*20c50*/  FADD.FTZ R124, R203, R6 ;  /* 0x00000006cb7c7221 */ /* 0x004fe20000010000 */
[----:B------:R0:W-:Y:S01]  /*20c60*/  @!P1 SYNCS.ARRIVE.TRANS64.RED.A1T0 RZ, [R11+URZ], RZ ;  /* 0x000000ff0bff99a7 */ /* 0x0001e2000810043f */
[C---:B------:R-:W-:Y:S02]  /*20c70*/  F2FP.F16.F32.PACK_AB R203, R141.reuse, R203 ;  /* 0x000000cb8dcb723e */ /* 0x040fe400000000ff */
[----:B------:R-:W-:-:S02]  /*20c80*/  FADD.FTZ R124, R141, R124 ;  /* 0x0000007c8d7c7221 */ /* 0x000fc40000010000 */
[----:B------:R-:W1:Y:S02]  /*20c90*/  MUFU.EX2 R6, R139 ;  /* 0x0000008b00067308 */ /* 0x000e640000000800 */
[----:B------:R-:W-:Y:S01]  /*20ca0*/  FADD.FTZ R124, R197, R124 ;  /* 0x0000007cc57c7221 */ /* 0x000fe20000010000 */
[----:B0-----:R-:W-:Y:S01]  /*20cb0*/  FADD.FTZ R11, R196, R7 ;  /* 0x00000007c40b7221 */ /* 0x001fe20000010000 */
[----:B------:R-:W-:Y:S01]  /*20cc0*/  FFMA.FTZ R7, R143, R0, -R133 ;  /* 0x000000008f077223 */ /* 0x000fe20000010885 */
[C---:B------:R-:W-:Y:S01]  /*20cd0*/  F2FP.F16.F32.PACK_AB R196, R20.reuse, R196 ;  /* 0x000000c414c4723e */ /* 0x040fe200000000ff */
[C---:B------:R-:W-:Y:S01]  /*20ce0*/  FADD.FTZ R124, R149.reuse, R124 ;  /* 0x0000007c957c7221 */ /* 0x040fe20000010000 */
[----:B------:R-:W-:Y:S01]  /*20cf0*/  FADD.FTZ R11, R20, R11 ;  /* 0x0000000b140b7221 */ /* 0x000fe20000010000 */
[----:B------:R-:W-:Y:S02]  /*20d00*/  F2FP.F16.F32.PACK_AB R197, R149, R197 ;  /* 0x000000c595c5723e */ /* 0x000fe400000000ff */
[----:B------:R-:W-:Y:S01]  /*20d10*/  FADD.FTZ R124, R199, R124 ;  /* 0x0000007cc77c7221 */ /* 0x000fe20000010000 */
[----:B------:R-:W-:Y:S01]  /*20d20*/  FADD.FTZ R125, R198, R11 ;  /* 0x0000000bc67d7221 */ /* 0x000fe20000010000 */
[----:B------:R-:W0:Y:S01]  /*20d30*/  MUFU.EX2 R7, R7 ;  /* 0x0000000700077308 */ /* 0x000e220000000800 */
[----:B------:R-:W-:Y:S01]  /*20d40*/  FFMA.FTZ R11, R131, R0, -R133 ;  /* 0x00000000830b7223 */ /* 0x000fe20000010885 */
[----:B------:R-:W-:Y:S01]  /*20d50*/  FADD.FTZ R124, R145, R124 ;  /* 0x0000007c917c7221 */ /* 0x000fe20000010000 */
[C---:B------:R-:W-:Y:S01]  /*20d60*/  FADD.FTZ R125, R9.reuse, R125 ;  /* 0x0000007d097d7221 */ /* 0x040fe20000010000 */
[----:B------:R-:W-:-:S02]  /*20d70*/  F2FP.F16.F32.PACK_AB R198, R9, R198 ;  /* 0x000000c609c6723e */ /* 0x000fc400000000ff */
[----:B------:R-:W-:Y:S01]  /*20d80*/  FADD.FTZ R124, R193, R124 ;  /* 0x0000007cc17c7221 */ /* 0x000fe20000010000 */
[----:B------:R-:W-:Y:S01]  /*20d90*/  FADD.FTZ R125, R192, R125 ;  /* 0x0000007dc07d7221 */ /* 0x000fe20000010000 */
[----:B------:R-:W2:Y:S01]  /*20da0*/  MUFU.EX2 R11, R11 ;  /* 0x0000000b000b7308 */ /* 0x000ea20000000800 */
[----:B------:R-:W-:Y:S01]  /*20db0*/  F2FP.F16.F32.PACK_AB R199, R145, R199 ;  /* 0x000000c791c7723e */ /* 0x000fe200000000ff */
        /* <DEDUP_REMOVED lines=19> */
[C---:B------:R-:W-:Y:S01]  /*20ef0*/  FADD.FTZ R125, R144.reuse, R125 ;  /* 0x0000007d907d7221 */ /* 0x040fe20000010000 */
[----:B------:R-:W-:Y:S02]  /*20f00*/  F2FP.F16.F32.PACK_AB R190, R144, R190 ;  /* 0x000000be90be723e */ /* 0x000fe400000000ff */
        /* <DEDUP_REMOVED lines=34> */
[----:B------:R-:W-:Y:S02]  /*21130*/  IMAD.MOV.U32 R9, RZ, RZ, R5 ;  /* 0x000000ffff097224 */ /* 0x000fe400078e0005 */
[----:B------:R-:W-:Y:S01]  /*21140*/  FADD.FTZ R6, R127, R6 ;  /* 0x000000067f067221 */ /* 0x000fe20000010000 */
[----:B------:R-:W-:Y:S01]  /*21150*/  FADD.FTZ R7, R8, R7 ;  /* 0x0000000708077221 */ /* 0x000fe20000010000 */
[----:B------:R-:W-:Y:S01]  /*21160*/  IMAD.MOV.U32 R8, RZ, RZ, R4 ;  /* 0x000000ffff087224 */ /* 0x000fe200078e0004 */
[----:B------:R-:W-:Y:S06]  /*21170*/  @P2 BRA `(.L_x_6383) ;  /* 0xffffffb000b82947 */ /* 0x000fec000383ffff */
.L_x_6372:
[----:B------:R-:W-:Y:S05]  /*21180*/  BSYNC B0 ;  /* 0x0000000000007941 */ /* 0x000fea0003800000 */
.L_x_6371:
        /* <DEDUP_REMOVED lines=99> */
.L_x_6384:
[----:B------:R-:W-:Y:S01]  /*217c0*/  IMAD R8, R205, 0x8, R16 ;  /* 0x00000008cd087824 */ /* 0x000fe200078e0210 */
[----:B------:R-:W-:-:S04]  /*217d0*/  SHF.L.U32 R3, R208, 0x1f, RZ ;  /* 0x0000001fd0037819 */ /* 0x000fc800000006ff */
[----:B------:R0:W1:Y:S01]  /*217e0*/  SYNCS.PHASECHK.TRANS64.TRYWAIT P2, [R8+URZ+0x36850], R3 ;  /* 0x03685003080075a7 */ /* 0x000062000804017f */
[----:B------:R-:W-:Y:S05]  /*217f0*/  @!P0 BRA `(.L_x_6385) ;  /* 0x0000000000048947 */ /* 0x000fea0003800000 */
[----:B------:R-:W-:Y:S01]  /*21800*/  BPT.TRAP 0x1 ;  /* 0x000000040000795c */ /* 0x000fe20000300000 */
.L_x_6385:
[----:B------:R-:W-:Y:S01]  /*21810*/  IADD3 R16, R16, 0x400, RZ ;  /* 0x0000040010107810 */ /* 0x000fe20007ffe0ff */
[----:B------:R-:W-:Y:S03]  /*21820*/  BSSY B0, `(.L_x_6386) ;  /* 0x0000008000007945 */ /* 0x000fe60003800000 */
[----:B------:R-:W-:-:S04]  /*21830*/  SHF.R.U32.HI R16, RZ, 0x4, R16 ;  /* 0x00000004ff107819 */ /* 0x000fc80000011610 */
[----:B------:R-:W-:-:S04]  /*21840*/  LOP3.LUT R16, R16, 0x3fff, RZ, 0xc0, !PT ;  /* 0x00003fff10107812 */ /* 0x000fc800078ec0ff */
[----:B------:R-:W-:-:S05]  /*21850*/  LOP3.LUT R16, R16, 0x3800000, RZ, 0xfc, !PT ;  /* 0x0380000010107812 */ /* 0x000fca00078efcff */
[----:B------:R-:W-:Y:S01]  /*21860*/  IMAD R9, R205, 0xa80, R16 ;  /* 0x00000a80cd097824 */ /* 0x000fe200078e0210 */
[----:B-1----:R-:W-:Y:S06]  /*21870*/  @P2 BRA `(.L_x_6387) ;  /* 0x0000000000082947 */ /* 0x002fec0003800000 */
[----:B------:R-:W1:Y:S02]  /*21880*/  SYNCS.PHASECHK.TRANS64.TRYWAIT P0, [R8+URZ+0x36850], R3 ;  /* 0x03685003080075a7 */ /* 0x000e64000800017f */
[----:B-1----:R-:W-:Y:S05]  /*21890*/  @!P0 BRA `(.L_x_6388) ;  /* 0x000000c000648947 */ /* 0x002fea0003800000 */
.L_x_6387:
[----:B------:R-:W-:Y:S05]  /*218a0*/  BSYNC B0 ;  /* 0x0000000000007941 */ /* 0x000fea0003800000 */
.L_x_6386:
[----:B------:R-:W-:Y:S01]  /*218b0*/  IMAD.MOV.U32 R2, RZ, RZ, R9 ;  /* 0x000000ffff027224 */ /* 0x000fe200078e0009 */
[----:B------:R-:W-:Y:S01]  /*218c0*/  WARPGROUP.ARRIVE ;  /* 0x00000000000079c5 */ /* 0x000fe20000000000 */
[----:B01----:R-:W-:Y:S02]  /*218d0*/  IMAD.MOV.U32 R3, RZ, RZ, 0x40000040 ;  /* 0x40000040ff037424 */ /* 0x003fe400078e00ff */
[----:B------:R-:W-:Y:S01]  /*218e0*/  @!P1 VIADD R12, R8, 0x36860 ;  /* 0x00036860080c9836 */ /* 0x000fe20000000000 */
[----:B------:R-:W-:Y:S01]  /*218f0*/  R2UR UR6, R2 ;  /* 0x00000000020672ca */ /* 0x000fe200000e0000 */
[----:B------:R-:W-:Y:S01]  /*21900*/  VIADD R2, R9, 0x80 ;  /* 0x0000008009027836 */ /* 0x000fe20000000000 */
[----:B------:R-:W-:Y:S01]  /*21910*/  R2UR UR7, R3 ;  /* 0x00000000030772ca */ /* 0x000fe200000e0000 */
[----:B------:R-:W-:Y:S01]  /*21920*/  IMAD.MOV.U32 R3, RZ, RZ, 0x40000040 ;  /* 0x40000040ff037424 */ /* 0x000fe200078e00ff */
[----:B------:R-:W-:Y:S01]  /*21930*/  @!P1 PRMT R12, RZ, 0x654, R12 ;  /* 0x00000654ff0c9816 */ /* 0x000fe2000000000c */
[----:B------:R-:W-:-:S02]  /*21940*/  VIADD R205, R205, 0x1 ;  /* 0x00000001cdcd7836 */ /* 0x000fc40000000000 */
[----:B------:R-:W-:-:S03]  /*21950*/  VIADD R236, R236, 0x1 ;  /* 0x00000001ecec7836 */ /* 0x000fc60000000000 */
[----:B------:R-:W-:-:S04]  /*21960*/  ISETP.NE.AND P2, PT, R205, 0x2, PT ;  /* 0x00000002cd00780c */ /* 0x000fc80003f45270 */
[----:B------:R-:W-:Y:S01]  /*21970*/  SEL R205, R205, RZ, P2 ;  /* 0x000000ffcdcd7207 */ /* 0x000fe20001000000 */
        /* <DEDUP_REMOVED lines=41> */
[----:B------:R-:W-:-:S02]  /*21c10*/  IMAD.MOV.U32 R7, RZ, RZ, RZ ;  /* 0x000000ffff077224 */ /* 0x000fc400078e00ff */
[----:B-1----:R-:W-:Y:S01]  /*21c20*/  FADD.FTZ R9, R3, R6 ;  /* 0x0000000603097221 */ /* 0x002fe20000010000 */
[----:B------:R-:W-:Y:S01]  /*21c30*/  MOV R6, 0xff800000 ;  /* 0xff80000000067802 */ /* 0x000fe20000000f00 */
[----:B------:R-:W0:Y:S04]  /*21c40*/  SHFL.BFLY PT, R3, R2, 0x1, 0x1f ;  /* 0x0c201f0002037f89 */ /* 0x000e2800000e0000 */
[----:B------:R-:W1:Y:S01]  /*21c50*/  SHFL.BFLY PT, R10, R9, 0x1, 0x1f ;  /* 0x0c201f00090a7f89 */ /* 0x000e6200000e0000 */
[----:B0-----:R-:W-:Y:S01]  /*21c60*/  FADD.FTZ R13, R2, R3 ;  /* 0x00000003020d7221 */ /* 0x001fe20000010000 */
[----:B------:R-:W-:Y:S01]  /*21c70*/  IMAD.MOV.U32 R2, RZ, RZ, RZ ;  /* 0x000000ffff027224 */ /* 0x000fe200078e00ff */
[----:B------:R-:W-:Y:S01]  /*21c80*/  SEL R3, RZ, 0x1, P2 ;  /* 0x00000001ff037807 */ /* 0x000fe20001000000 */
[----:B-1----:R-:W-:-:S02]  /*21c90*/  FADD.FTZ R14, R9, R10 ;  /* 0x0000000a090e7221 */ /* 0x002fc40000010000 */
[----:B------:R-:W-:Y:S02]  /*21ca0*/  FSETP.NE.FTZ.AND P0, PT, R13, RZ, PT ;  /* 0x000000ff0d00720b */ /* 0x000fe40003f15000 */
        /* <DEDUP_REMOVED lines=115> */
.L_x_6295:
        /* <DEDUP_REMOVED lines=53> */
[C---:B------:R-:W-:Y:S02]  /*22730*/  IADD3 R139, P2, R8.reuse, 0x20, RZ ;  /* 0x00000020088b7810 */ /* 0x040fe40007f5e0ff */
[C---:B------:R-:W-:Y:S02]  /*22740*/  IADD3 R141, P1, R8.reuse, 0x40, RZ ;  /* 0x00000040088d7810 */ /* 0x040fe40007f3e0ff */
[----:B------:R-:W-:Y:S01]  /*22750*/  LOP3.LUT R14, R139, 0x380, RZ, 0xc0, !PT ;  /* 0x000003808b0e7812 */ /* 0x000fe200078ec0ff */
[--C-:B------:R-:W-:Y:S01]  /*22760*/  IMAD.X R15, RZ, RZ, R9.reuse, P2 ;  /* 0x000000ffff0f7224 */ /* 0x100fe200010e0609 */
[----:B------:R-:W-:Y:S02]  /*22770*/  IADD3 R145, P5, R8, 0x4000, RZ ;  /* 0x0000400008917810 */ /* 0x000fe40007fbe0ff */
[----:B------:R-:W-:Y:S02]  /*22780*/  SHF.R.U64 R14, R14, 0x3, RZ ;  /* 0x000000030e0e7819 */ /* 0x000fe400000012ff */
[C---:B------:R-:W-:Y:S01]  /*22790*/  IADD3 R38, P0, R8.reuse, 0x4020, RZ ;  /* 0x0000402008267810 */ /* 0x040fe20007f1e0ff */
[----:B------:R-:W-:Y:S01]  /*227a0*/  IMAD.X R35, RZ, RZ, R9, P5 ;  /* 0x000000ffff237224 */ /* 0x000fe200028e0609 */
[----:B------:R-:W-:-:S02]  /*227b0*/  LOP3.LUT R5, R8, 0x380, RZ, 0xc0, !PT ;  /* 0x0000038008057812 */ /* 0x000fc400078ec0ff */
[----:B------:R-:W-:Y:S01]  /*227c0*/  IADD3 R143, P6, R8, 0x60, RZ ;  /* 0x00000060088f7810 */ /* 0x000fe20007fde0ff */
[--C-:B------:R-:W-:Y:S01]  /*227d0*/  IMAD.X R39, RZ, RZ, R9.reuse, P0 ;  /* 0x000000ffff277224 */ /* 0x100fe200000e0609 */
[----:B------:R-:W-:Y:S02]  /*227e0*/  LOP3.LUT R20, R141, 0x380, RZ, 0xc0, !PT ;  /* 0x000003808d147812 */ /* 0x000fe400078ec0ff */
[----:B------:R-:W-:Y:S01]  /*227f0*/  LOP3.LUT R14, R14, R139, RZ, 0x3c, !PT ;  /* 0x0000008b0e0e7212 */ /* 0x000fe200078e3cff */
[----:B------:R-:W-:Y:S01]  /*22800*/  IMAD.X R31, RZ, RZ, R9, P6 ;  /* 0x000000ffff1f7224 */ /* 0x000fe200030e0609 */
[----:B------:R-:W-:Y:S02]  /*22810*/  LOP3.LUT R34, R145, 0x380, RZ, 0xc0, !PT ;  /* 0x0000038091227812 */ /* 0x000fe400078ec0ff */
[----:B------:R-:W-:Y:S02]  /*22820*/  LOP3.LUT R139, R38, 0x380, RZ, 0xc0, !PT ;  /* 0x00000380268b7812 */ /* 0x000fe400078ec0ff */
[----:B------:R-:W-:-:S02]  /*22830*/  SHF.R.U64 R5, R5, 0x3, RZ ;  /* 0x0000000305057819 */ /* 0x000fc400000012ff */
[----:B------:R-:W-:Y:S02]  /*22840*/  SHF.R.U64 R20, R20, 0x3, RZ ;  /* 0x0000000314147819 */ /* 0x000fe400000012ff */
[----:B------:R-:W-:Y:S02]  /*22850*/  IADD3 R42, P4, R8, 0x4040, RZ ;  /* 0x00004040082a7810 */ /* 0x000fe40007f9e0ff */
[----:B------:R-:W-:Y:S02]  /*22860*/  IADD3.X R21, RZ, R9, RZ, P1, !PT ;  /* 0x00000009ff157210 */ /* 0x000fe40000ffe4ff */
[----:B------:R-:W-:Y:S01]  /*22870*/  SHF.R.U64 R34, R34, 0x3, RZ ;  /* 0x0000000322227819 */ /* 0x000fe200000012ff */
[----:B------:R-:W-:Y:S01]  /*22880*/  IMAD.X R43, RZ, RZ, R9, P4 ;  /* 0x000000ffff2b7224 */ /* 0x000fe200020e0609 */
[----:B------:R-:W-:Y:S02]  /*22890*/  SHF.R.U64 R139, R139, 0x3, RZ ;  /* 0x000000038b8b7819 */ /* 0x000fe400000012ff */
[----:B------:R-:W-:-:S02]  /*228a0*/  IADD3 R46, P3, R8, 0x4060, RZ ;  /* 0x00004060082e7810 */ /* 0x000fc40007f7e0ff */
[C---:B------:R-:W-:Y:S02]  /*228b0*/  IADD3 R50, P2, R8.reuse, 0x8000, RZ ;  /* 0x0000800008327810 */ /* 0x040fe40007f5e0ff */
[C---:B------:R-:W-:Y:S01]  /*228c0*/  IADD3 R2, P1, R8.reuse, 0x8020, RZ ;  /* 0x0000802008027810 */ /* 0x040fe20007f3e0ff */
[--C-:B------:R-:W-:Y:S01]  /*228d0*/  IMAD.X R47, RZ, RZ, R9.reuse, P3 ;  /* 0x000000ffff2f7224 */ /* 0x100fe200018e0609 */
[C---:B-1----:R-:W-:Y:S02]  /*228e0*/  IADD3 R24, P6, R8.reuse, 0x8040, RZ ;  /* 0x0000804008187810 */ /* 0x042fe40007fde0ff */
[----:B------:R-:W-:Y:S01]  /*228f0*/  IADD3 R86, P5, R8, 0x8060, RZ ;  /* 0x0000806008567810 */ /* 0x000fe20007fbe0ff */
[--C-:B------:R-:W-:Y:S01]  /*22900*/  IMAD.X R55, RZ, RZ, R9.reuse, P1 ;  /* 0x000000ffff377224 */ /* 0x100fe200008e0609 */
[----:B------:R-:W-:Y:S01]  /*22910*/  LOP3.LUT R30, R143, 0x380, RZ, 0xc0, !PT ;  /* 0x000003808f1e7812 */ /* 0x000fe200078ec0ff */
[--C-:B------:R-:W-:Y:S01]  /*22920*/  IMAD.X R59, RZ, RZ, R9.reuse, P6 ;  /* 0x000000ffff3b7224 */ /* 0x100fe200030e0609 */
[----:B------:R-:W-:Y:S01]  /*22930*/  LOP3.LUT R8, R5, R8, RZ, 0x3c, !PT ;  /* 0x0000000805087212 */ /* 0x000fe200078e3cff */
[----:B------:R-:W-:Y:S01]  /*22940*/  IMAD.X R5, RZ, RZ, R9, P5 ;  /* 0x000000ffff057224 */ /* 0x000fe200028e0609 */
[----:B------:R-:W-:-:S02]  /*22950*/  LOP3.LUT R20, R20, R141, RZ, 0x3c, !PT ;  /* 0x0000008d14147212 */ /* 0x000fc400078e3cff */
[----:B------:R-:W-:Y:S02]  /*22960*/  LOP3.LUT R34, R34, R145, RZ, 0x3c, !PT ;  /* 0x0000009122227212 */ /* 0x000fe400078e3cff */
[----:B------:R-:W-:Y:S02]  /*22970*/  LOP3.LUT R141, R42, 0x380, RZ, 0xc0, !PT ;  /* 0x000003802a8d7812 */ /* 0x000fe400078ec0ff */
[----:B------:R-:W-:Y:S02]  /*22980*/  LOP3.LUT R38, R139, R38, RZ, 0x3c, !PT ;  /* 0x000000268b267212 */ /* 0x000fe400078e3cff */
[----:B------:R-:W-:Y:S02]  /*22990*/  SHF.R.U64 R30, R30, 0x3, RZ ;  /* 0x000000031e1e7819 */ /* 0x000fe400000012ff */
[----:B------:R-:W-:Y:S02]  /*229a0*/  LOP3.LUT R145, R50, 0x380, RZ, 0xc0, !PT ;  /* 0x0000038032917812 */ /* 0x000fe400078ec0ff */
[----:B------:R-:W-:-:S02]  /*229b0*/  LOP3.LUT R139, R24, 0x380, RZ, 0xc0, !PT ;  /* 0x00000380188b7812 */ /* 0x000fc400078ec0ff */
[----:B------:R-:W-:Y:S02]  /*229c0*/  MOV R94, R8 ;  /* 0x00000008005e7202 */ /* 0x000fe40000000f00 */
[----:B------:R-:W-:Y:S02]  /*229d0*/  F2FP.F16.F32.PACK_AB R8, R4, R0 ;  /* 0x000000000408723e */ /* 0x000fe400000000ff */
[----:B------:R-:W-:Y:S02]  /*229e0*/  SHF.R.U64 R141, R141, 0x3, RZ ;  /* 0x000000038d8d7819 */ /* 0x000fe400000012ff */
[----:B------:R-:W-:Y:S02]  /*229f0*/  LOP3.LUT R0, R2, 0x380, RZ, 0xc0, !PT ;  /* 0x0000038002007812 */ /* 0x000fe400078ec0ff */
[----:B------:R-:W-:Y:S02]  /*22a00*/  IADD3.X R51, RZ, R9, RZ, P2, !PT ;  /* 0x00000009ff337210 */ /* 0x000fe400017fe4ff */
[----:B------:R-:W-:-:S02]  /*22a10*/  LOP3.LUT R30, R30, R143, RZ, 0x3c, !PT ;  /* 0x0000008f1e1e7212 */ /* 0x000fc400078e3cff */
[----:B------:R-:W-:Y:S02]  /*22a20*/  SHF.R.U64 R145, R145, 0x3, RZ ;  /* 0x0000000391917819 */ /* 0x000fe400000012ff */
[----:B------:R-:W-:Y:S02]  /*22a30*/  SHF.R.U64 R139, R139, 0x3, RZ ;  /* 0x000000038b8b7819 */ /* 0x000fe400000012ff */
[----:B------:R-:W-:Y:S02]  /*22a40*/  LOP3.LUT R143, R46, 0x380, RZ, 0xc0, !PT ;  /* 0x000003802e8f7812 */ /* 0x000fe400078ec0ff */
[----:B------:R-:W-:Y:S02]  /*22a50*/  F2FP.F16.F32.PACK_AB R9, R138, R10 ;  /* 0x0000000a8a09723e */ /* 0x000fe400000000ff */
[----:B------:R-:W-:Y:S02]  /*22a60*/  F2FP.F16.F32.PACK_AB R10, R29, R28 ;  /* 0x0000001c1d0a723e */ /* 0x000fe400000000ff */
[----:B------:R-:W-:-:S02]  /*22a70*/  LOP3.LUT R42, R141, R42, RZ, 0x3c, !PT ;  /* 0x0000002a8d2a7212 */ /* 0x000fc400078e3cff */
[----:B------:R-:W-:Y:S01]  /*22a80*/  SHF.R.U64 R29, R0, 0x3, RZ ;  /* 0x00000003001d7819 */ /* 0x000fe200000012ff */
[----:B------:R-:W-:Y:S01]  /*22a90*/  STSM.16.M88.4 [R94], R8 ;  /* 0x000000085e007844 */ /* 0x000fe20000000200 */
[----:B------:R-:W-:Y:S02]  /*22aa0*/  LOP3.LUT R50, R145, R50, RZ, 0x3c, !PT ;  /* 0x0000003291327212 */ /* 0x000fe400078e3cff */
[----:B------:R-:W-:Y:S02]  /*22ab0*/  LOP3.LUT R58, R139, R24, RZ, 0x3c, !PT ;  /* 0x000000188b3a7212 */ /* 0x000fe400078e3cff */
[----:B------:R-:W-:Y:S02]  /*22ac0*/  SHF.R.U64 R143, R143, 0x3, RZ ;  /* 0x000000038f8f7819 */ /* 0x000fe400000012ff */
[----:B------:R-:W-:Y:S02]  /*22ad0*/  LOP3.LUT R141, R86, 0x380, RZ, 0xc0, !PT ;  /* 0x00000380568d7812 */ /* 0x000fe400078ec0ff */
[----:B------:R-:W-:-:S02]  /*22ae0*/  MOV R24, R14 ;  /* 0x0000000e00187202 */ /* 0x000fc40000000f00 */
[----:B------:R-:W-:Y:S02]  /*22af0*/  MOV R15, R34 ;  /* 0x00000022000f7202 */ /* 0x000fe40000000f00 */
[----:B------:R-:W-:Y:S02]  /*22b00*/  LOP3.LUT R54, R29, R2, RZ, 0x3c, !PT ;  /* 0x000000021d367212 */ /* 0x000fe400078e3cff */
[----:B------:R-:W-:Y:S02]  /*22b10*/  MOV R14, R42 ;  /* 0x0000002a000e7202 */ /* 0x000fe40000000f00 */
[----:B------:R-:W-:Y:S02]  /*22b20*/  F2FP.F16.F32.PACK_AB R34, R37, R36 ;  /* 0x000000242522723e */ /* 0x000fe400000000ff */
[----:B------:R-:W-:Y:S02]  /*22b30*/  F2FP.F16.F32.PACK_AB R35, R135, R124 ;  /* 0x0000007c8723723e */ /* 0x000fe400000000ff */
[----:B------:R-:W-:-:S02]  /*22b40*/  MOV R20, R20 ;  /* 0x0000001400147202 */ /* 0x000fc40000000f00 */
[----:B------:R-:W-:Y:S01]  /*22b50*/  MOV R2, R50 ;  /* 0x0000003200027202 */ /* 0x000fe20000000f00 */
[----:B------:R-:W-:Y:S01]  /*22b60*/  STSM.16.M88.4 [R24], R32 ;  /* 0x0000002018007844 */ /* 0x000fe20000000200 */
[----:B------:R-:W-:Y:S02]  /*22b70*/  F2FP.F16.F32.PACK_AB R42, R45, R44 ;  /* 0x0000002c2d2a723e */ /* 0x000fe400000000ff */
[----:B------:R-:W-:Y:S02]  /*22b80*/  F2FP.F16.F32.PACK_AB R43, R133, R122 ;  /* 0x0000007a852b723e */ /* 0x000fe400000000ff */
[----:B------:R-:W-:Y:S02]  /*22b90*/  LOP3.LUT R46, R143, R46, RZ, 0x3c, !PT ;  /* 0x0000002e8f2e7212 */ /* 0x000fe400078e3cff */
[----:B------:R-:W-:Y:S01]  /*22ba0*/  SHF.R.U64 R141, R141, 0x3, RZ ;  /* 0x000000038d8d7819 */ /* 0x000fe200000012ff */
[----:B------:R1:W-:Y:S01]  /*22bb0*/  STSM.16.M88.4 [R20], R40 ;  /* 0x0000002814007844 */ /* 0x0003e20000000200 */
[----:B------:R-:W-:-:S02]  /*22bc0*/  MOV R30, R30 ;  /* 0x0000001e001e7202 */ /* 0x000fc40000000f00 */
[----:B------:R-:W-:Y:S02]  /*22bd0*/  MOV R0, R58 ;  /* 0x0000003a00007202 */ /* 0x000fe40000000f00 */
[----:B------:R-:W-:Y:S02]  /*22be0*/  F2FP.F16.F32.PACK_AB R50, R53, R52 ;  /* 0x000000343532723e */ /* 0x000fe400000000ff */
[----:B------:R-:W-:Y:S02]  /*22bf0*/  F2FP.F16.F32.PACK_AB R51, R131, R120 ;  /* 0x000000788333723e */ /* 0x000fe400000000ff */
[----:B------:R-:W-:Y:S02]  /*22c00*/  F2FP.F16.F32.PACK_AB R58, R61, R60 ;  /* 0x0000003c3d3a723e */ /* 0x000fe400000000ff */
[----:B------:R-:W-:Y:S01]  /*22c10*/  F2FP.F16.F32.PACK_AB R59, R129, R62 ;  /* 0x0000003e813b723e */ /* 0x000fe200000000ff */
[----:B------:R-:W-:Y:S01]  /*22c20*/  STSM.16.M88.4 [R30], R48 ;  /* 0x000000301e007844 */ /* 0x000fe20000000200 */
[----:B------:R-:W-:-:S02]  /*22c30*/  MOV R38, R38 ;  /* 0x0000002600267202 */ /* 0x000fc40000000f00 */
[----:B------:R-:W-:Y:S01]  /*22c40*/  LOP3.LUT R4, R141, R86, RZ, 0x3c, !PT ;  /* 0x000000568d047212 */ /* 0x000fe200078e3cff */
[----:B------:R-:W-:Y:S01]  /*22c50*/  STSM.16.M88.4 [R15], R56 ;  /* 0x000000380f007844 */ /* 0x000fe20000000200 */
[----:B------:R-:W-:Y:S01]  /*22c60*/  MOV R46, R46 ;  /* 0x0000002e002e7202 */ /* 0x000fe20000000f00 */
[----:B-1----:R-:W-:Y:S01]  /*22c70*/  IMAD.MOV.U32 R20, RZ, RZ, RZ ;  /* 0x000000ffff147224 */ /* 0x002fe200078e00ff */
[----:B------:R-:W-:Y:S01]  /*22c80*/  ISETP.NE.U32.AND P0, PT, RZ, UR4, PT ;  /* 0x00000004ff007c0c */ /* 0x000fe2000bf05070 */
[----:B------:R-:W-:Y:S01]  /*22c90*/  STSM.16.M88.4 [R38], R64 ;  /* 0x0000004026007844 */ /* 0x000fe20000000200 */
[----:B------:R-:W-:Y:S02]  /*22ca0*/  IADD3 R8, P1, R233, UR4, RZ ;  /* 0x00000004e9087c10 */ /* 0x000fe4000ff3e0ff */
[----:B------:R-:W-:Y:S01]  /*22cb0*/  MOV R54, R54 ;  /* 0x0000003600367202 */ /* 0x000fe20000000f00 */
[----:B------:R-:W-:Y:S01]  /*22cc0*/  STSM.16.M88.4 [R14], R72 ;  /* 0x000000480e007844 */ /* 0x000fe20000000200 */
[----:B------:R-:W-:-:S02]  /*22cd0*/  MOV R10, R4 ;  /* 0x00000004000a7202 */ /* 0x000fc40000000f00 */
[----:B------:R-:W-:Y:S01]  /*22ce0*/  ISETP.NE.AND.EX P0, PT, RZ, UR5, PT, P0 ;  /* 0x00000005ff007c0c */ /* 0x000fe2000bf05300 */
[----:B------:R-:W-:Y:S01]  /*22cf0*/  STSM.16.M88.4 [R46], R80 ;  /* 0x000000502e007844 */ /* 0x000fe20000000200 */
[----:B------:R-:W-:Y:S01]  /*22d00*/  IADD3.X R9, R234, UR5, RZ, P1, !PT ;  /* 0x00000005ea097c10 */ /* 0x000fe20008ffe4ff */
[----:B------:R-:W-:Y:S02]  /*22d10*/  ULDC.64 UR4, c[0x0][0xc08] ;  /* 0x0003020000047ab9 */ /* 0x000fe40000000a00 */
[----:B------:R1:W-:Y:S01]  /*22d20*/  STSM.16.M88.4 [R2], R88 ;  /* 0x0000005802007844 */ /* 0x0003e20000000200 */
[----:B------:R-:W-:-:S03]  /*22d30*/  ISETP.NE.U32.AND P2, PT, RZ, UR4, PT ;  /* 0x00000004ff007c0c */ /* 0x000fc6000bf45070 */
[----:B------:R2:W-:Y:S04]  /*22d40*/  STSM.16.M88.4 [R54], R96 ;  /* 0x0000006036007844 */ /* 0x0005e80000000200 */
[----:B------:R2:W-:Y:S01]  /*22d50*/  STSM.16.M88.4 [R0], R104 ;  /* 0x0000006800007844 */ /* 0x0005e20000000200 */
[----:B------:R-:W-:-:S03]  /*22d60*/  ISETP.NE.AND.EX P2, PT, RZ, UR5, PT, P2 ;  /* 0x00000005ff007c0c */ /* 0x000fc6000bf45320 */
[----:B------:R2:W-:Y:S01]  /*22d70*/  STSM.16.M88.4 [R10], R112 ;  /* 0x000000700a007844 */ /* 0x0005e20000000200 */
[----:B------:R-:W-:Y:S09]  /*22d80*/  BAR.SYNC.DEFER_BLOCKING 0x1, 0x100 ;  /* 0x0044000000007b1d */ /* 0x000ff20000010000 */
[----:B------:R-:W-:Y:S01]  /*22d90*/  @P2 IADD3 R4, P3, R233, UR4, RZ ;  /* 0x00000004e9042c10 */ /* 0x000fe2000ff7e0ff */
[----:B------:R-:W-:Y:S01]  /*22da0*/  ULDC UR4, c[0x0][0xa88] ;  /* 0x0002a20000047ab9 */ /* 0x000fe20000000800 */
[----:B-1----:R-:W1:Y:S01]  /*22db0*/  LDC R2, c[0x0][0xbe8] ;  /* 0x0002fa00ff027b82 */ /* 0x002e620000000800 */
[----:B------:R-:W-:Y:S01]  /*22dc0*/  IMAD.U32 R7, RZ, RZ, UR4 ;  /* 0x00000004ff077e24 */ /* 0x000fe2000f8e00ff */
[----:B------:R-:W-:Y:S01]  /*22dd0*/  @P2 IADD3.X R5, R234, UR5, RZ, P3, !PT ;  /* 0x00000005ea052c10 */ /* 0x000fe20009ffe4ff */
[----:B------:R2:W5:Y:S04]  /*22de0*/  @P0 LDG.E R20, desc[UR60][R8.64] ;  /* 0x0000003c08140981 */ /* 0x000568000c1e1900 */
[----:B------:R2:W5:Y:S01]  /*22df0*/  @P2 LDG.E R7, desc[UR60][R4.64] ;  /* 0x0000003c04072981 */ /* 0x000562000c1e1900 */
[----:B-1----:R-:W-:-:S13]  /*22e00*/  ISETP.NE.AND P1, PT, R2, 0x1, PT ;  /* 0x000000010200780c */ /* 0x002fda0003f25270 */
[----:B------:R-:W1:Y:S08]  /*22e10*/  @P1 LDC R11, c[0x0][0xbec] ;  /* 0x0002fb00ff0b1b82 */ /* 0x000e700000000800 */
[----:B------:R-:W3:Y:S01]  /*22e20*/  @P1 LDC R29, c[0x0][0xbf0] ;  /* 0x0002fc00ff1d1b82 */ /* 0x000ee20000000800 */
[----:B--2---:R-:W-:Y:S05]  /*22e30*/  @P2 BRA `(.L_x_6391) ;  /* 0x0000000000102947 */ /* 0x004fea0003800000 */
[----:B------:R-:W-:Y:S05]  /*22e40*/  @!P0 BRA `(.L_x_6391) ;  /* 0x00000000000c8947 */ /* 0x000fea0003800000 */
[----:B------:R-:W2:Y:S04]  /*22e50*/  LDG.E R0, desc[UR60][R8.64] ;  /* 0x0000003c08007981 */ /* 0x000ea8000c1e1900 */
[----:B-----5:R-:W2:Y:S02]  /*22e60*/  LDG.E R7, desc[UR60][R8.64+0x4] ;  /* 0x0000043c08077981 */ /* 0x020ea4000c1e1900 */
[----:B--2---:R-:W-:-:S07]  /*22e70*/  IADD3 R7, -R0, R7, RZ ;  /* 0x0000000700077210 */ /* 0x004fce0007ffe1ff */
.L_x_6391:
[----:B------:R-:W2:Y:S01]  /*22e80*/  LDL.LU R8, [R1+0x54] ;  /* 0x0000540001087983 */ /* 0x000ea20000300800 */
[----:B------:R-:W-:Y:S01]  /*22e90*/  SHF.R.S32.HI R24, RZ, 0x1f, R232 ;  /* 0x0000001fff187819 */ /* 0x000fe200000114e8 */
[----:B------:R-:W-:Y:S01]  /*22ea0*/  IMAD.IADD R10, R228, 0x1, R222 ;  /* 0x00000001e40a7824 */ /* 0x000fe200078e02de */
[----:B------:R-:W-:Y:S01]  /*22eb0*/  ULDC.64 UR4, c[0x0][0xb90] ;  /* 0x0002e40000047ab9 */ /* 0x000fe20000000a00 */
[----:B------:R-:W4:Y:S01]  /*22ec0*/  LDL R31, [R1+0x8c] ;  /* 0x00008c00011f7983 */ /* 0x000f220000100800 */
[----:B-----5:R-:W-:Y:S01]  /*22ed0*/  SHF.R.S32.HI R21, RZ, 0x1f, R20 ;  /* 0x0000001fff157819 */ /* 0x020fe20000011414 */
[----:B------:R-:W-:Y:S01]  /*22ee0*/  IMAD R5, R24, UR4, RZ ;  /* 0x0000000418057c24 */ /* 0x000fe2000f8e02ff */
[----:B------:R-:W0:Y:S01]  /*22ef0*/  S2R R35, SR_TID.X ;  /* 0x0000000000237919 */ /* 0x000e220000002100 */
[----:B-1----:R-:W-:Y:S01]  /*22f00*/  @P1 IMAD.HI.U32 R0, R10, R11, RZ ;  /* 0x0000000b0a001227 */ /* 0x002fe200078e00ff */
[----:B------:R-:W-:Y:S01]  /*22f10*/  SEL R235, R235, RZ, !P0 ;  /* 0x000000ffebeb7207 */ /* 0x000fe20004000000 */
[----:B------:R-:W1:Y:S02]  /*22f20*/  @P1 LDC R67, c[0x0][0xbec] ;  /* 0x0002fb00ff431b82 */ /* 0x000e640000000800 */
[----:B------:R-:W-:-:S02]  /*22f30*/  IMAD R15, R232, UR5, R5 ;  /* 0x00000005e80f7c24 */ /* 0x000fc4000f8e0205 */
[----:B------:R-:W-:Y:S01]  /*22f40*/  IMAD.MOV.U32 R9, RZ, RZ, R10 ;  /* 0x000000ffff097224 */ /* 0x000fe200078e000a */
[----:B---3--:R-:W-:Y:S01]  /*22f50*/  @P1 SHF.R.U32.HI R9, RZ, R29, R0 ;  /* 0x0000001dff091219 */ /* 0x008fe20000011600 */
[----:B------:R-:W-:Y:S01]  /*22f60*/  IMAD.WIDE.U32 R4, R232, UR4, R20 ;  /* 0x00000004e8047c25 */ /* 0x000fe2000f8e0014 */
[----:B------:R-:W-:Y:S01]  /*22f70*/  ULDC.64 UR4, c[0x0][0xb98] ;  /* 0x0002e60000047ab9 */ /* 0x000fe20000000a00 */
[----:B------:R-:W3:Y:S02]  /*22f80*/  @P1 LDC R69, c[0x0][0xbf0] ;  /* 0x0002fc00ff451b82 */ /* 0x000ee40000000800 */
[----:B------:R-:W-:Y:S01]  /*22f90*/  IMAD.IADD R5, R5, 0x1, R15 ;  /* 0x0000000105057824 */ /* 0x000fe200078e020f */
[----:B------:R-:W-:Y:S01]  /*22fa0*/  IADD3 R15, -R9, RZ, RZ ;  /* 0x000000ff090f7210 */ /* 0x000fe20007ffe1ff */
[----:B0-----:R-:W-:-:S05]  /*22fb0*/  VIADD R35, R35, 0xffffff80 ;  /* 0xffffff8023237836 */ /* 0x001fca0000000000 */
[----:B------:R-:W-:-:S04]  /*22fc0*/  SHF.R.S32.HI R68, RZ, 0x1f, R35 ;  /* 0x0000001fff447819 */ /* 0x000fc80000011423 */
[----:B------:R-:W-:-:S04]  /*22fd0*/  LEA.HI R68, R68, R35, RZ, 0x3 ;  /* 0x0000002344447211 */ /* 0x000fc800078f18ff */
[----:B------:R-:W-:-:S05]  /*22fe0*/  SHF.R.S32.HI R68, RZ, 0x3, R68 ;  /* 0x00000003ff447819 */ /* 0x000fca0000011444 */
[----:B------:R-:W-:Y:S02]  /*22ff0*/  IMAD R11, R68, 0x40, R223 ;  /* 0x00000040440b7824 */ /* 0x000fe400078e02df */
[----:B------:R-:W-:-:S04]  /*23000*/  IMAD.WIDE.U32 R4, R235, UR4, R4 ;  /* 0x00000004eb047c25 */ /* 0x000fc8000f8e0004 */
[----:B------:R-:W-:-:S04]  /*23010*/  IMAD.WIDE R12, R11, 0x2, R12 ;  /* 0x000000020b0c7825 */ /* 0x000fc800078e020c */
[----:B------:R-:W-:Y:S01]  /*23020*/  IMAD R11, R2, R15, R10 ;  /* 0x0000000f020b7224 */ /* 0x000fe200078e020a */
[----:B------:R-:W-:Y:S02]  /*23030*/  SHF.R.S32.HI R15, RZ, 0x1f, R9 ;  /* 0x0000001fff0f7819 */ /* 0x000fe40000011409 */
[----:B------:R-:W-:-:S04]  /*23040*/  SHF.R.S32.HI R34, RZ, 0x1f, R35 ;  /* 0x0000001fff227819 */ /* 0x000fc80000011423 */
[----:B------:R-:W-:-:S04]  /*23050*/  LEA.HI R34, R34, R35, RZ, 0x7 ;  /* 0x0000002322227211 */ /* 0x000fc800078f38ff */
[----:B------:R-:W-:Y:S01]  /*23060*/  LOP3.LUT R34, R34, 0xffffff80, RZ, 0xc0, !PT ;  /* 0xffffff8022227812 */ /* 0x000fe200078ec0ff */
[----:B------:R-:W-:-:S04]  /*23070*/  IMAD R64, R7, R2, RZ ;  /* 0x0000000207407224 */ /* 0x000fc800078e02ff */
[----:B------:R-:W-:Y:S01]  /*23080*/  IMAD.IADD R34, R35, 0x1, -R34 ;  /* 0x0000000123227824 */ /* 0x000fe200078e0a22 */
[C---:B------:R-:W-:Y:S02]  /*23090*/  IADD3 R33, P4, R12.reuse, 0x4000, RZ ;  /* 0x000040000c217810 */ /* 0x040fe40007f9e0ff */
[----:B------:R-:W-:Y:S02]  /*230a0*/  IADD3 R41, P3, R12, 0x6000, RZ ;  /* 0x000060000c297810 */ /* 0x000fe40007f7e0ff */
[----:B------:R-:W-:Y:S02]  /*230b0*/  LOP3.LUT R32, R33, 0x380, RZ, 0xc0, !PT ;  /* 0x0000038021207812 */ /* 0x000fe400078ec0ff */
[----:B------:R-:W-:Y:S02]  /*230c0*/  LOP3.LUT R40, R41, 0x380, RZ, 0xc0, !PT ;  /* 0x0000038029287812 */ /* 0x000fe400078ec0ff */
[----:B------:R-:W-:Y:S02]  /*230d0*/  SHF.R.U64 R32, R32, 0x3, RZ ;  /* 0x0000000320207819 */ /* 0x000fe400000012ff */
[----:B------:R-:W-:-:S02]  /*230e0*/  SHF.R.U64 R40, R40, 0x3, RZ ;  /* 0x0000000328287819 */ /* 0x000fc400000012ff */
[----:B------:R-:W-:Y:S02]  /*230f0*/  LOP3.LUT R32, R32, R33, RZ, 0x3c, !PT ;  /* 0x0000002120207212 */ /* 0x000fe400078e3cff */
[----:B------:R-:W-:Y:S02]  /*23100*/  LOP3.LUT R40, R40, R41, RZ, 0x3c, !PT ;  /* 0x0000002928287212 */ /* 0x000fe400078e3cff */
[-C--:B------:R-:W-:Y:S02]  /*23110*/  IADD3.X R33, RZ, R13.reuse, RZ, P4, !PT ;  /* 0x0000000dff217210 */ /* 0x080fe400027fe4ff */
[----:B------:R-:W-:Y:S02]  /*23120*/  IADD3 R57, P4, R12, 0xa000, RZ ;  /* 0x0000a0000c397810 */ /* 0x000fe40007f9e0ff */
[----:B------:R-:W-:Y:S02]  /*23130*/  IADD3.X R41, RZ, R13, RZ, P3, !PT ;  /* 0x0000000dff297210 */ /* 0x000fe40001ffe4ff */
[----:B------:R-:W-:-:S04]  /*23140*/  LOP3.LUT R56, R57, 0x380, RZ, 0xc0, !PT ;  /* 0x0000038039387812 */ /* 0x000fc800078ec0ff */
[----:B------:R-:W-:-:S04]  /*23150*/  SHF.R.U64 R56, R56, 0x3, RZ ;  /* 0x0000000338387819 */ /* 0x000fc800000012ff */
[----:B------:R-:W-:Y:S01]  /*23160*/  LOP3.LUT R56, R56, R57, RZ, 0x3c, !PT ;  /* 0x0000003938387212 */ /* 0x000fe200078e3cff */
[----:B------:R-:W-:Y:S01]  /*23170*/  IMAD.X R57, RZ, RZ, R13, P4 ;  /* 0x000000ffff397224 */ /* 0x000fe200020e060d */
[----:B------:R-:W-:Y:S01]  /*23180*/  BSSY B1, `(.L_x_6392) ;  /* 0x0000099000017945 */ /* 0x000fe20003800000 */
[----:B------:R-:W-:Y:S02]  /*23190*/  SHF.R.S32.HI R70, RZ, 0x1f, R229 ;  /* 0x0000001fff467819 */ /* 0x000fe400000114e5 */
[----:B------:R-:W-:Y:S02]  /*231a0*/  SHF.R.S32.HI R71, RZ, 0x1f, R223 ;  /* 0x0000001fff477819 */ /* 0x000fe400000114df */
[----:B--2---:R-:W-:-:S05]  /*231b0*/  SEL R0, R8, RZ, !P0 ;  /* 0x000000ff08007207 */ /* 0x004fca0004000000 */
[----:B------:R-:W-:Y:S01]  /*231c0*/  IMAD R8, R0, UR4, RZ ;  /* 0x0000000400087c24 */ /* 0x000fe2000f8e02ff */
[----:B------:R-:W-:-:S03]  /*231d0*/  IADD3 R4, P0, R9, R4, RZ ;  /* 0x0000000409047210 */ /* 0x000fc60007f1e0ff */
[----:B------:R-:W-:Y:S01]  /*231e0*/  IMAD R10, R235, UR5, R8 ;  /* 0x00000005eb0a7c24 */ /* 0x000fe2000f8e0208 */
[----:B------:R-:W-:Y:S01]  /*231f0*/  SHF.R.S32.HI R8, RZ, 0x1f, R11 ;  /* 0x0000001fff087819 */ /* 0x000fe2000001140b */
[----:B------:R-:W-:-:S03]  /*23200*/  ULDC.64 UR4, c[0x0][0xb88] ;  /* 0x0002e20000047ab9 */ /* 0x000fc60000000a00 */
[----:B------:R-:W-:Y:S01]  /*23210*/  IADD3.X R5, R15, R5, R10, P0, !PT ;  /* 0x000000050f057210 */ /* 0x000fe200007fe40a */
[----:B------:R-:W-:Y:S01]  /*23220*/  IMAD R10, R8, UR4, RZ ;  /* 0x00000004080a7c24 */ /* 0x000fe2000f8e02ff */
[----:B------:R-:W-:-:S03]  /*23230*/  IADD3 R9, P2, R12, 0x1000, RZ ;  /* 0x000010000c097810 */ /* 0x000fc60007f5e0ff */
[C---:B------:R-:W-:Y:S02]  /*23240*/  IMAD R29, R11.reuse, UR5, R10 ;  /* 0x000000050b1d7c24 */ /* 0x040fe4000f8e020a */
[----:B------:R-:W-:Y:S01]  /*23250*/  IMAD.WIDE.U32 R4, R11, UR4, R4 ;  /* 0x000000040b047c25 */ /* 0x000fe2000f8e0004 */
        /* <DEDUP_REMOVED lines=8> */
[----:B----4-:R-:W-:Y:S01]  /*232e0*/  IMAD.IADD R31, R31, 0x1, R222 ;  /* 0x000000011f1f7824 */ /* 0x010fe200078e02de */
[----:B------:R-:W-:Y:S01]  /*232f0*/  LOP3.LUT R8, R8, R9, RZ, 0x3c, !PT ;  /* 0x0000000908087212 */ /* 0x000fe200078e3cff */
[----:B------:R-:W-:Y:S01]  /*23300*/  IMAD.X R9, RZ, RZ, R13, P2 ;  /* 0x000000ffff097224 */ /* 0x000fe200010e060d */
[----:B------:R-:W-:Y:S01]  /*23310*/  LOP3.LUT R36, R37, 0x380, RZ, 0xc0, !PT ;  /* 0x0000038025247812 */ /* 0x000fe200078ec0ff */
[----:B------:R-:W-:Y:S01]  /*23320*/  SHFL.IDX PT, R58, R30, 0x1, 0x1c1f ;  /* 0x003c1f001e3a7f89 */ /* 0x000fe200000e0000 */
[----:B------:R-:W-:Y:S01]  /*23330*/  IADD3 R45, P2, R12, 0x7000, RZ ;  /* 0x000070000c2d7810 */ /* 0x000fe20007f5e0ff */
[----:B------:R-:W-:Y:S01]  /*23340*/  ULDC.64 UR4, c[0x0][0xaa0] ;  /* 0x0002a80000047ab9 */ /* 0x000fe20000000a00 */
[----:B------:R-:W-:Y:S01]  /*23350*/  SHF.R.U64 R36, R36, 0x3, RZ ;  /* 0x0000000324247819 */ /* 0x000fe200000012ff */
[----:B------:R-:W0:Y:S01]  /*23360*/  SHFL.IDX PT, R55, R4, RZ, 0x1c1f ;  /* 0x001c1fff04377589 */ /* 0x000e2200000e0000 */
[----:B------:R-:W-:-:S03]  /*23370*/  LOP3.LUT R44, R45, 0x380, RZ, 0xc0, !PT ;  /* 0x000003802d2c7812 */ /* 0x000fc600078ec0ff */
[----:B------:R-:W2:Y:S01]  /*23380*/  SHFL.IDX PT, R59, R4, 0x1, 0x1c1f ;  /* 0x003c1f00043b7f89 */ /* 0x000ea200000e0000 */
[----:B------:R-:W-:Y:S01]  /*23390*/  LOP3.LUT R36, R36, R37, RZ, 0x3c, !PT ;  /* 0x0000002524247212 */ /* 0x000fe200078e3cff */
[--C-:B------:R-:W-:Y:S01]  /*233a0*/  IMAD.X R37, RZ, RZ, R13.reuse, P0 ;  /* 0x000000ffff257224 */ /* 0x100fe200000e060d */
[----:B------:R-:W-:Y:S01]  /*233b0*/  SHF.R.U64 R44, R44, 0x3, RZ ;  /* 0x000000032c2c7819 */ /* 0x000fe200000012ff */
[C---:B------:R-:W-:Y:S01]  /*233c0*/  VIADD R5, R31.reuse, 0x8 ;  /* 0x000000081f057836 */ /* 0x040fe20000000000 */
[----:B------:R-:W-:Y:S02]  /*233d0*/  LOP3.LUT P0, RZ, R34, 0x3, RZ, 0xc0, !PT ;  /* 0x0000000322ff7812 */ /* 0x000fe4000780c0ff */
[----:B------:R-:W-:Y:S01]  /*233e0*/  LOP3.LUT R44, R44, R45, RZ, 0x3c, !PT ;  /* 0x0000002d2c2c7212 */ /* 0x000fe200078e3cff */
[----:B------:R-:W-:Y:S01]  /*233f0*/  IMAD.X R45, RZ, RZ, R13, P2 ;  /* 0x000000ffff2d7224 */ /* 0x000fe200010e060d */
[-C--:B------:R-:W-:Y:S02]  /*23400*/  ISETP.GE.OR P2, PT, R31, R64.reuse, P0 ;  /* 0x000000401f00720c */ /* 0x080fe40000746670 */
[----:B------:R-:W-:-:S02]  /*23410*/  ISETP.GE.OR P0, PT, R5, R64, P0 ;  /* 0x000000400500720c */ /* 0x000fc40000706670 */
[C---:B------:R-:W-:Y:S02]  /*23420*/  IADD3 R15, P6, R12.reuse, 0x2000, RZ ;  /* 0x000020000c0f7810 */ /* 0x040fe40007fde0ff */
[----:B------:R-:W-:-:S07]  /*23430*/  IADD3 R29, P5, R12, 0x3000, RZ ;  /* 0x000030000c1d7810 */ /* 0x000fce0007fbe0ff */
[----:B0-----:R-:W-:Y:S04]  /*23440*/  @!P2 ST.E desc[UR60][R54.64], R6 ;  /* 0x000000063600a985 */ /* 0x001fe8000c10193c */
[----:B--2---:R0:W-:Y:S01]  /*23450*/  @!P0 ST.E desc[UR60][R58.64], R3 ;  /* 0x000000033a008985 */ /* 0x0041e2000c10193c */
[----:B------:R-:W-:Y:S02]  /*23460*/  LOP3.LUT R14, R15, 0x380, RZ, 0xc0, !PT ;  /* 0x000003800f0e7812 */ /* 0x000fe400078ec0ff */
[----:B------:R-:W-:Y:S02]  /*23470*/  LOP3.LUT R28, R29, 0x380, RZ, 0xc0, !PT ;  /* 0x000003801d1c7812 */ /* 0x000fe400078ec0ff */
[C---:B------:R-:W-:Y:S02]  /*23480*/  IADD3 R10, P3, R12.reuse, 0xb000, RZ ;  /* 0x0000b0000c0a7810 */ /* 0x040fe40007f7e0ff */
[----:B------:R-:W-:Y:S01]  /*23490*/  LOP3.LUT R11, R12, 0x380, RZ, 0xc0, !PT ;  /* 0x000003800c0b7812 */ /* 0x000fe200078ec0ff */
[----:B------:R-:W-:-:S02]  /*234a0*/  IMAD.MOV.U32 R5, RZ, RZ, R13 ;  /* 0x000000ffff057224 */ /* 0x000fc400078e000d */
[----:B0-----:R-:W-:Y:S01]  /*234b0*/  IMAD R3, R21, UR4, RZ ;  /* 0x0000000415037c24 */ /* 0x001fe2000f8e02ff */
[----:B------:R-:W5:Y:S03]  /*234c0*/  LD.E.128 R32, desc[UR60][R32.64] ;  /* 0x0000003c20207980 */ /* 0x000f66000c101d00 */
[C---:B------:R-:W-:Y:S01]  /*234d0*/  IMAD R3, R20.reuse, UR5, R3 ;  /* 0x0000000514037c24 */ /* 0x040fe2000f8e0203 */
[----:B------:R-:W5:Y:S01]  /*234e0*/  LD.E.128 R36, desc[UR60][R36.64] ;  /* 0x0000003c24247980 */ /* 0x000f62000c101d00 */
[----:B------:R-:W-:Y:S01]  /*234f0*/  IMAD.WIDE.U32 R20, R20, UR4, RZ ;  /* 0x0000000414147c25 */ /* 0x000fe2000f8e00ff */
[----:B------:R-:W-:Y:S01]  /*23500*/  SHF.R.U64 R14, R14, 0x3, RZ ;  /* 0x000000030e0e7819 */ /* 0x000fe200000012ff */
[----:B------:R-:W-:Y:S01]  /*23510*/  ULDC.64 UR4, c[0x0][0xae8] ;  /* 0x0002ba0000047ab9 */ /* 0x000fe20000000a00 */
[----:B------:R-:W-:Y:S01]  /*23520*/  SHF.R.U64 R28, R28, 0x3, RZ ;  /* 0x000000031c1c7819 */ /* 0x000fe200000012ff */
[----:B------:R-:W-:Y:S01]  /*23530*/  IMAD.IADD R21, R21, 0x1, R3 ;  /* 0x0000000115157824 */ /* 0x000fe200078e0203 */
[----:B------:R-:W5:Y:S01]  /*23540*/  LD.E.128 R40, desc[UR60][R40.64] ;  /* 0x0000003c28287980 */ /* 0x000f62000c101d00 */
[----:B------:R-:W-:Y:S01]  /*23550*/  IMAD R3, R231, 0x20, R68 ;  /* 0x00000020e7037824 */ /* 0x000fe200078e0244 */
[----:B------:R-:W-:Y:S01]  /*23560*/  LOP3.LUT R14, R14, R15, RZ, 0x3c, !PT ;  /* 0x0000000f0e0e7212 */ /* 0x000fe200078e3cff */
[----:B------:R-:W-:Y:S01]  /*23570*/  IMAD R65, R24, UR4, RZ ;  /* 0x0000000418417c24 */ /* 0x000fe2000f8e02ff */
[----:B------:R-:W-:Y:S01]  /*23580*/  LOP3.LUT R28, R28, R29, RZ, 0x3c, !PT ;  /* 0x0000001d1c1c7212 */ /* 0x000fe200078e3cff */
[----:B------:R-:W-:Y:S01]  /*23590*/  IMAD.IADD R66, R222, 0x1, R3 ;  /* 0x00000001de427824 */ /* 0x000fe200078e0203 */
[----:B------:R-:W5:Y:S01]  /*235a0*/  LD.E.128 R44, desc[UR60][R44.64] ;  /* 0x0000003c2c2c7980 */ /* 0x000f62000c101d00 */
[--C-:B------:R-:W-:Y:S01]  /*235b0*/  IMAD.X R15, RZ, RZ, R13.reuse, P6 ;  /* 0x000000ffff0f7224 */ /* 0x100fe200030e060d */
[C---:B------:R-:W-:Y:S01]  /*235c0*/  IADD3 R49, P6, R12.reuse, 0x8000, RZ ;  /* 0x000080000c317810 */ /* 0x040fe20007fde0ff */
[----:B------:R-:W-:Y:S01]  /*235d0*/  IMAD.X R29, RZ, RZ, R13, P5 ;  /* 0x000000ffff1d7224 */ /* 0x000fe200028e060d */
[----:B------:R-:W-:Y:S01]  /*235e0*/  IADD3 R53, P5, R12, 0x9000, RZ ;  /* 0x000090000c357810 */ /* 0x000fe20007fbe0ff */
[C---:B------:R-:W-:Y:S01]  /*235f0*/  IMAD R65, R232.reuse, UR5, R65 ;  /* 0x00000005e8417c24 */ /* 0x040fe2000f8e0241 */
[----:B------:R-:W5:Y:S01]  /*23600*/  LD.E.128 R56, desc[UR60][R56.64] ;  /* 0x0000003c38387980 */ /* 0x000f62000c101d00 */
[----:B------:R-:W-:Y:S01]  /*23610*/  IMAD.WIDE.U32 R20, R232, UR4, R20 ;  /* 0x00000004e8147c25 */ /* 0x000fe2000f8e0014 */
[----:B------:R-:W-:Y:S01]  /*23620*/  LOP3.LUT R48, R49, 0x380, RZ, 0xc0, !PT ;  /* 0x0000038031307812 */ /* 0x000fe200078ec0ff */
[----:B------:R-:W-:-:S02]  /*23630*/  ULDC.64 UR4, c[0x0][0xaf0] ;  /* 0x0002bc0000047ab9 */ /* 0x000fc40000000a00 */
[----:B-1----:R-:W-:Y:S01]  /*23640*/  @P1 IMAD.HI.U32 R24, R66, R67, RZ ;  /* 0x0000004342181227 */ /* 0x002fe200078e00ff */
[----:B------:R-:W-:Y:S01]  /*23650*/  LOP3.LUT R52, R53, 0x380, RZ, 0xc0, !PT ;  /* 0x0000038035347812 */ /* 0x000fe200078ec0ff */
[----:B------:R-:W5:Y:S01]  /*23660*/  LD.E.128 R28, desc[UR60][R28.64] ;  /* 0x0000003c1c1c7980 */ /* 0x000f62000c101d00 */
[----:B------:R-:W-:Y:S01]  /*23670*/  LOP3.LUT R7, R10, 0x380, RZ, 0xc0, !PT ;  /* 0x000003800a077812 */ /* 0x000fe200078ec0ff */
[----:B------:R-:W-:Y:S01]  /*23680*/  IMAD.MOV.U32 R3, RZ, RZ, R66 ;  /* 0x000000ffff037224 */ /* 0x000fe200078e0042 */
[----:B------:R-:W-:Y:S01]  /*23690*/  IADD3 R21, R21, R65, RZ ;  /* 0x0000004115157210 */ /* 0x000fe20007ffe0ff */
[----:B------:R-:W-:Y:S01]  /*236a0*/  IMAD R0, R0, UR4, RZ ;  /* 0x0000000400007c24 */ /* 0x000fe2000f8e02ff */
[----:B---3--:R-:W-:Y:S02]  /*236b0*/  @P1 SHF.R.U32.HI R3, RZ, R69, R24 ;  /* 0x00000045ff031219 */ /* 0x008fe40000011618 */
[----:B------:R-:W-:Y:S02]  /*236c0*/  SHF.R.U64 R48, R48, 0x3, RZ ;  /* 0x0000000330307819 */ /* 0x000fe400000012ff */
[----:B------:R-:W-:Y:S01]  /*236d0*/  SHF.R.U64 R52, R52, 0x3, RZ ;  /* 0x0000000334347819 */ /* 0x000fe200000012ff */
[----:B------:R-:W-:Y:S01]  /*236e0*/  IMAD R65, R235, UR5, R0 ;  /* 0x00000005eb417c24 */ /* 0x000fe2000f8e0200 */
[----:B------:R-:W-:-:S02]  /*236f0*/  SHF.R.U64 R11, R11, 0x3, RZ ;  /* 0x000000030b0b7819 */ /* 0x000fc400000012ff */
[----:B------:R-:W-:Y:S01]  /*23700*/  SHF.R.U64 R7, R7, 0x3, RZ ;  /* 0x0000000307077819 */ /* 0x000fe200000012ff */
[----:B------:R-:W-:Y:S01]  /*23710*/  IMAD.WIDE.U32 R20, R235, UR4, R20 ;  /* 0x00000004eb147c25 */ /* 0x000fe2000f8e0014 */
[----:B------:R-:W-:Y:S01]  /*23720*/  SHF.R.S32.HI R0, RZ, 0x1f, R3 ;  /* 0x0000001fff007819 */ /* 0x000fe20000011403 */
[----:B------:R-:W-:Y:S01]  /*23730*/  ULDC.64 UR4, c[0x0][0xae0] ;  /* 0x0002b80000047ab9 */ /* 0x000fe20000000a00 */
[----:B------:R-:W-:Y:S01]  /*23740*/  LOP3.LUT R48, R48, R49, RZ, 0x3c, !PT ;  /* 0x0000003130307212 */ /* 0x000fe200078e3cff */
[--C-:B------:R-:W-:Y:S01]  /*23750*/  IMAD.X R49, RZ, RZ, R13.reuse, P6 ;  /* 0x000000ffff317224 */ /* 0x100fe200030e060d */
[----:B------:R-:W-:Y:S01]  /*23760*/  LOP3.LUT R52, R52, R53, RZ, 0x3c, !PT ;  /* 0x0000003534347212 */ /* 0x000fe200078e3cff */
[----:B------:R-:W-:Y:S01]  /*23770*/  IMAD.X R53, RZ, RZ, R13, P5 ;  /* 0x000000ffff357224 */ /* 0x000fe200028e060d */
[----:B------:R-:W-:Y:S01]  /*23780*/  LOP3.LUT R4, R11, R12, RZ, 0x3c, !PT ;  /* 0x0000000c0b047212 */ /* 0x000fe200078e3cff */
[----:B------:R-:W-:Y:S01]  /*23790*/  IMAD.MOV R67, RZ, RZ, -R3 ;  /* 0x000000ffff437224 */ /* 0x000fe200078e0a03 */
[----:B------:R-:W-:-:S02]  /*237a0*/  IADD3.X R61, RZ, R13, RZ, P3, !PT ;  /* 0x0000000dff3d7210 */ /* 0x000fc40001ffe4ff */
[----:B------:R-:W-:Y:S01]  /*237b0*/  LOP3.LUT R60, R7, R10, RZ, 0x3c, !PT ;  /* 0x0000000a073c7212 */ /* 0x000fe200078e3cff */
[----:B------:R-:W-:Y:S01]  /*237c0*/  IMAD.IADD R21, R21, 0x1, R65 ;  /* 0x0000000115157824 */ /* 0x000fe200078e0241 */
[----:B------:R-:W5:Y:S01]  /*237d0*/  LD.E.128 R4, desc[UR60][R4.64] ;  /* 0x0000003c04047980 */ /* 0x000f62000c101d00 */
[----:B------:R-:W-:Y:S02]  /*237e0*/  IMAD R0, R0, UR4, RZ ;  /* 0x0000000400007c24 */ /* 0x000fe4000f8e02ff */
[----:B------:R-:W-:Y:S01]  /*237f0*/  IMAD R65, R2, R67, R66 ;  /* 0x0000004302417224 */ /* 0x000fe200078e0242 */
[----:B------:R-:W5:Y:S01]  /*23800*/  LD.E.128 R8, desc[UR60][R8.64] ;  /* 0x0000003c08087980 */ /* 0x000f62000c101d00 */
[----:B------:R-:W-:-:S03]  /*23810*/  IMAD R67, R3, UR5, R0 ;  /* 0x0000000503437c24 */ /* 0x000fc6000f8e0200 */
[----:B------:R-:W5:Y:S01]  /*23820*/  LD.E.128 R12, desc[UR60][R14.64] ;  /* 0x0000003c0e0c7980 */ /* 0x000f62000c101d00 */
[----:B------:R-:W-:-:S03]  /*23830*/  IMAD.WIDE.U32 R2, R3, UR4, R20 ;  /* 0x0000000403027c25 */ /* 0x000fc6000f8e0014 */
[----:B------:R-:W5:Y:S01]  /*23840*/  LD.E.128 R48, desc[UR60][R48.64] ;  /* 0x0000003c30307980 */ /* 0x000f62000c101d00 */
[----:B------:R-:W-:Y:S01]  /*23850*/  SHF.R.S32.HI R0, RZ, 0x1f, R65 ;  /* 0x0000001fff007819 */ /* 0x000fe20000011441 */
        /* <DEDUP_REMOVED lines=9> */
[----:B------:R-:W-:Y:S01]  /*238f0*/  IADD3 R3, R3, R67, RZ ;  /* 0x0000004303037210 */ /* 0x000fe20007ffe0ff */
[----:B------:R-:W-:-:S02]  /*23900*/  IMAD R0, R0, UR4, RZ ;  /* 0x0000000400007c24 */ /* 0x000fc4000f8e02ff */
[----:B------:R-:W-:Y:S02]  /*23910*/  IMAD.IADD R69, R68, 0x1, R222 ;  /* 0x0000000144457824 */ /* 0x000fe400078e02de */
        /* <DEDUP_REMOVED lines=12> */
[----:B0-----:R0:W1:Y:S01]  /*239e0*/  SHFL.IDX PT, R66, R24, RZ, 0x181f ;  /* 0x00181fff18427589 */ /* 0x00106200000e0000 */
[----:B------:R2:W-:Y:S01]  /*239f0*/  SYNCS.ARRIVE.TRANS64.RED.A1T0 RZ, [R0+URZ], RZ ;  /* 0x000000ff00ff79a7 */ /* 0x0005e2000810043f */
[----:B------:R-:W-:Y:S02]  /*23a00*/  SHF.R.S32.HI R68, RZ, 0x1f, R230 ;  /* 0x0000001fff447819 */ /* 0x000fe400000114e6 */
        /* <DEDUP_REMOVED lines=16> */
.L_x_6393:
[----:B------:R-:W-:Y:S05]  /*23b10*/  BSYNC B1 ;  /* 0x0000000000017941 */ /* 0x000fea0003800000 */
.L_x_6392:
        /* <DEDUP_REMOVED lines=17> */
.L_x_6395:
[----:B------:R-:W-:Y:S05]  /*23c30*/  BSYNC B1 ;  /* 0x0000000000017941 */ /* 0x000fea0003800000 */
.L_x_6394:
        /* <DEDUP_REMOVED lines=17> */
.L_x_6397:
[----:B------:R-:W-:Y:S05]  /*23d50*/  BSYNC B1 ;  /* 0x0000000000017941 */ /* 0x000fea0003800000 */
.L_x_6396:
[----:B0-----:R-:W-:Y:S01]  /*23d60*/  IADD3 R3, R69, 0x60, RZ ;  /* 0x0000006045037810 */ /* 0x001fe20007ffe0ff */
[----:B------:R0:W0:Y:S03]  /*23d70*/  SHFL.IDX PT, R0, R65, 0x3, 0x181f ;  /* 0x00781f0041007f89 */ /* 0x00002600000e0000 */
[----:B------:R-:W-:Y:S01]  /*23d80*/  ISETP.GE.AND P0, PT, R3, R64, PT ;  /* 0x000000400300720c */ /* 0x000fe20003f06270 */
[----:B--2-4-:R-:W2:-:S12]  /*23d90*/  SHFL.IDX PT, R24, R24, 0x3, 0x181f ;  /* 0x00781f0018187f89 */ /* 0x014e9800000e0000 */
        /* <DEDUP_REMOVED lines=16> */
.L_x_6390:
        /* <DEDUP_REMOVED lines=13> */
[----:B------:R-:W-:Y:S01]  /*23f70*/  IMAD.U32 R0, RZ, RZ, UR4 ;  /* 0x00000004ff007e24 */ /* 0x000fe2000f8e00ff */
        /* <DEDUP_REMOVED lines=13> */
.L_x_6399:
[----:B------:R-:W2:Y:S01]  /*24050*/  LDL.LU R2, [R1+0x54] ;  /* 0x0000540001027983 */ /* 0x000ea20000300800 */
[----:B------:R-:W-:Y:S01]  /*24060*/  BSSY B1, `(.L_x_6400) ;  /* 0x000002d000017945 */ /* 0x000fe20003800000 */
[----:B------:R-:W-:Y:S02]  /*24070*/  SHF.R.S32.HI R10, RZ, 0x1f, R232 ;  /* 0x0000001fff0a7819 */ /* 0x000fe400000114e8 */
[----:B------:R-:W-:Y:S02]  /*24080*/  SEL R235, R235, RZ, !P0 ;  /* 0x000000ffebeb7207 */ /* 0x000fe40004000000 */
[----:B-----5:R-:W-:Y:S02]  /*24090*/  SHF.R.S32.HI R11, RZ, 0x1f, R6 ;  /* 0x0000001fff0b7819 */ /* 0x020fe40000011406 */
[----:B--2---:R-:W-:Y:S01]  /*240a0*/  SEL R12, R2, RZ, !P0 ;  /* 0x000000ff020c7207 */ /* 0x004fe20004000000 */
[----:B------:R-:W-:Y:S06]  /*240b0*/  @P3 BRA `(.L_x_6401) ;  /* 0x00000000009c3947 */ /* 0x000fec0003800000 */
[----:B------:R-:W2:Y:S01]  /*240c0*/  S2R R3, SR_TID.X ;  /* 0x0000000000037919 */ /* 0x000ea20000002100 */
[----:B------:R-:W3:Y:S02]  /*240d0*/  LDC R9, c[0x0][0xbe8] ;  /* 0x0002fa00ff097b82 */ /* 0x000ee40000000800 */
[----:B---3--:R-:W-:Y:S01]  /*240e0*/  IMAD R2, R0, R9, RZ ;  /* 0x0000000900027224 */ /* 0x008fe200078e02ff */
[----:B--2---:R-:W-:-:S04]  /*240f0*/  IADD3 R8, R222, -0x80, R3 ;  /* 0xffffff80de087810 */ /* 0x004fc80007ffe003 */
[----:B------:R-:W-:-:S13]  /*24100*/  ISETP.GE.AND P0, PT, R8, R2, PT ;  /* 0x000000020800720c */ /* 0x000fda0003f06270 */
[----:B------:R-:W-:Y:S05]  /*24110*/  @P0 BRA `(.L_x_6401) ;  /* 0x0000000000840947 */ /* 0x000fea0003800000 */
[----:B------:R-:W-:Y:S01]  /*24120*/  ISETP.NE.AND P0, PT, R9, 0x1, PT ;  /* 0x000000010900780c */ /* 0x000fe20003f05270 */
[----:B------:R-:W-:Y:S01]  /*24130*/  ULDC.64 UR4, c[0x0][0xb90] ;  /* 0x0002e40000047ab9 */ /* 0x000fe20000000a00 */
[----:B------:R-:W-:Y:S01]  /*24140*/  IMAD.MOV.U32 R2, RZ, RZ, R6 ;  /* 0x000000ffff027224 */ /* 0x000fe200078e0006 */
[----:B------:R-:W-:Y:S01]  /*24150*/  MOV R5, R8 ;  /* 0x0000000800057202 */ /* 0x000fe20000000f00 */
[----:B------:R-:W-:Y:S02]  /*24160*/  IMAD R7, R10, UR4, RZ ;  /* 0x000000040a077c24 */ /* 0x000fe4000f8e02ff */
[----:B------:R-:W-:Y:S02]  /*24170*/  IMAD.MOV.U32 R3, RZ, RZ, R11 ;  /* 0x000000ffff037224 */ /* 0x000fe400078e000b */
[C---:B------:R-:W-:Y:S02]  /*24180*/  IMAD R7, R232.reuse, UR5, R7 ;  /* 0x00000005e8077c24 */ /* 0x040fe4000f8e0207 */
[----:B------:R-:W-:Y:S01]  /*24190*/  IMAD.WIDE.U32 R2, R232, UR4, R2 ;  /* 0x00000004e8027c25 */ /* 0x000fe2000f8e0002 */
[----:B------:R-:W-:-:S02]  /*241a0*/  ULDC.64 UR4, c[0x0][0xb98] ;  /* 0x0002e60000047ab9 */ /* 0x000fc40000000a00 */
[----:B------:R-:W2:Y:S01]  /*241b0*/  @P0 LDC R13, c[0x0][0xbec] ;  /* 0x0002fb00ff0d0b82 */ /* 0x000ea20000000800 */
[----:B------:R-:W-:Y:S02]  /*241c0*/  IMAD.IADD R3, R3, 0x1, R7 ;  /* 0x0000000103037824 */ /* 0x000fe400078e0207 */
[----:B------:R-:W-:-:S05]  /*241d0*/  IMAD.WIDE.U32 R2, R235, UR4, R2 ;  /* 0x00000004eb027c25 */ /* 0x000fca000f8e0002 */
[----:B------:R-:W3:Y:S01]  /*241e0*/  @P0 LDC R15, c[0x0][0xbf0] ;  /* 0x0002fc00ff0f0b82 */ /* 0x000ee20000000800 */
        /* <DEDUP_REMOVED lines=20> */
.L_x_6401:
[----:B------:R-:W-:Y:S05]  /*24330*/  BSYNC B1 ;  /* 0x0000000000017941 */ /* 0x000fea0003800000 */
.L_x_6400:
[----:B------:R-:W-:Y:S01]  /*24340*/  SHF.R.S32.HI R8, RZ, 0x1f, R20 ;  /* 0x0000001fff087819 */ /* 0x000fe20000011414 */
[----:B------:R-:W-:Y:S01]  /*24350*/  ULDC.64 UR4, c[0x0][0xaa0] ;  /* 0x0002a80000047ab9 */ /* 0x000fe20000000a00 */
[----:B------:R-:W-:Y:S01]  /*24360*/  BSSY B1, `(.L_x_6402) ;  /* 0x0000041000017945 */ /* 0x000fe20003800000 */
[----:B--2---:R-:W-:Y:S01]  /*24370*/  IMAD R3, R11, UR4, RZ ;  /* 0x000000040b037c24 */ /* 0x004fe2000f8e02ff */
[----:B------:R-:W-:Y:S02]  /*24380*/  LEA.HI R8, R8, R20, RZ, 0x3 ;  /* 0x0000001408087211 */ /* 0x000fe400078f18ff */
[----:B------:R-:W-:Y:S01]  /*24390*/  SHF.R.S32.HI R13, RZ, 0x1f, R230 ;  /* 0x0000001fff0d7819 */ /* 0x000fe200000114e6 */
[C---:B------:R-:W-:Y:S01]  /*243a0*/  IMAD R5, R6.reuse, UR5, R3 ;  /* 0x0000000506057c24 */ /* 0x040fe2000f8e0203 */
[----:B------:R-:W-:Y:S01]  /*243b0*/  SHF.R.S32.HI R8, RZ, 0x3, R8 ;  /* 0x00000003ff087819 */ /* 0x000fe20000011408 */
[----:B------:R-:W-:Y:S01]  /*243c0*/  IMAD.WIDE.U32 R2, R6, UR4, RZ ;  /* 0x0000000406027c25 */ /* 0x000fe2000f8e00ff */
[----:B------:R-:W-:Y:S01]  /*243d0*/  ULDC.64 UR4, c[0x0][0xae8] ;  /* 0x0002ba0000047ab9 */ /* 0x000fe20000000a00 */
[----:B------:R-:W-:-:S02]  /*243e0*/  SHF.R.S32.HI R15, RZ, 0x1f, R229 ;  /* 0x0000001fff0f7819 */ /* 0x000fc400000114e5 */
[----:B------:R-:W-:Y:S01]  /*243f0*/  IMAD R7, R231, 0x20, R8 ;  /* 0x00000020e7077824 */ /* 0x000fe200078e0208 */
[----:B------:R-:W-:Y:S01]  /*24400*/  SHF.R.S32.HI R20, RZ, 0x1f, R223 ;  /* 0x0000001fff147819 */ /* 0x000fe200000114df */
[----:B------:R-:W-:Y:S02]  /*24410*/  IMAD.IADD R3, R3, 0x1, R5 ;  /* 0x0000000103037824 */ /* 0x000fe400078e0205 */
[----:B------:R-:W-:Y:S01]  /*24420*/  IMAD.IADD R9, R222, 0x1, R7 ;  /* 0x00000001de097824 */ /* 0x000fe200078e0207 */
[----:B------:R-:W-:Y:S01]  /*24430*/  IADD3 R222, R8, R222, RZ ;  /* 0x000000de08de7210 */ /* 0x000fe20007ffe0ff */
[----:B------:R-:W-:Y:S02]  /*24440*/  IMAD R7, R10, UR4, RZ ;  /* 0x000000040a077c24 */ /* 0x000fe4000f8e02ff */
[----:B----4-:R-:W-:Y:S01]  /*24450*/  @P2 IMAD.HI.U32 R4, R9, R14, RZ ;  /* 0x0000000e09042227 */ /* 0x010fe200078e00ff */
[----:B------:R-:W-:-:S03]  /*24460*/  MOV R5, R9 ;  /* 0x0000000900057202 */ /* 0x000fc60000000f00 */
[C---:B------:R-:W-:Y:S01]  /*24470*/  IMAD R7, R232.reuse, UR5, R7 ;  /* 0x00000005e8077c24 */ /* 0x040fe2000f8e0207 */
[----:B0-----:R-:W-:Y:S01]  /*24480*/  @P2 SHF.R.U32.HI R5, RZ, R29, R4 ;  /* 0x0000001dff052219 */ /* 0x001fe20000011604 */
[----:B------:R-:W-:Y:S01]  /*24490*/  IMAD.WIDE.U32 R2, R232, UR4, R2 ;  /* 0x00000004e8027c25 */ /* 0x000fe2000f8e0002 */
[----:B------:R-:W-:Y:S02]  /*244a0*/  ULDC.64 UR4, c[0x0][0xaf0] ;  /* 0x0002bc0000047ab9 */ /* 0x000fe40000000a00 */
[----:B------:R-:W-:Y:S01]  /*244b0*/  SHF.R.S32.HI R4, RZ, 0x1f, R5 ;  /* 0x0000001fff047819 */ /* 0x000fe20000011405 */
[----:B------:R-:W-:Y:S02]  /*244c0*/  IMAD R6, R12, UR4, RZ ;  /* 0x000000040c067c24 */ /* 0x000fe4000f8e02ff */
[----:B------:R-:W-:Y:S02]  /*244d0*/  IMAD.IADD R3, R3, 0x1, R7 ;  /* 0x0000000103037824 */ /* 0x000fe400078e0207 */
[----:B------:R-:W-:-:S02]  /*244e0*/  IMAD R7, R235, UR5, R6 ;  /* 0x00000005eb077c24 */ /* 0x000fc4000f8e0206 */
        /* <DEDUP_REMOVED lines=40> */
.L_x_6403:
[----:B------:R-:W-:Y:S05]  /*24770*/  BSYNC B1 ;  /* 0x0000000000017941 */ /* 0x000fea0003800000 */
.L_x_6402:
        /* <DEDUP_REMOVED lines=17> */
.L_x_6405:
[----:B------:R-:W-:Y:S05]  /*24890*/  BSYNC B1 ;  /* 0x0000000000017941 */ /* 0x000fea0003800000 */
.L_x_6404:
        /* <DEDUP_REMOVED lines=17> */
.L_x_6407:
[----:B------:R-:W-:Y:S05]  /*249b0*/  BSYNC B1 ;  /* 0x0000000000017941 */ /* 0x000fea0003800000 */
.L_x_6406:
[----:B0-----:R-:W-:Y:S01]  /*249c0*/  VIADD R0, R222, 0x60 ;  /* 0x00000060de007836 */ /* 0x001fe20000000000 */
[----:B------:R0:W0:Y:S04]  /*249d0*/  SHFL.IDX PT, R6, R5, 0x3, 0x181f ;  /* 0x00781f0005067f89 */ /* 0x00002800000e0000 */
        /* <DEDUP_REMOVED lines=16> */
.L_x_6398:
[----:B------:R-:W-:Y:S05]  /*24ae0*/  BSYNC B0 ;  /* 0x0000000000007941 */ /* 0x000fea0003800000 */
.L_x_6389:
[----:B------:R-:W-:Y:S02]  /*24af0*/  ULDC UR4, c[0x0][0xc3c] ;  /* 0x00030f0000047ab9 */ /* 0x000fe40000000800 */
[----:B-1----:R-:W-:-:S13]  /*24b00*/  ISETP.GE.AND P0, PT, R27, UR4, PT ;  /* 0x000000041b007c0c */ /* 0x002fda000bf06270 */
[----:B------:R-:W-:Y:S05]  /*24b10*/  @!P0 BRA `(.L_x_6408) ;  /* 0xfffffdc800248947 */ /* 0x000fea000383ffff */
[----:B------:R-:W-:Y:S05]  /*24b20*/  BRA `(.L_x_6184) ;  /* 0x0000008400087947 */ /* 0x000fea0003800000 */
.L_x_6182:
[----:B------:R-:W-:-:S08]  /*24b30*/  NOP ;  /* 0x0000000000007918 */ /* 0x000fd00000000000 */
[----:B0-----:R-:W0:-:S00]  /*24b40*/  USETMAXREG.DEALLOC.CTAPOOL 0x18 ;  /* 0x00000018000079c8 */ /* 0x001e0000080e0500 */
[----:B0-----:R-:W2:Y:S01]  /*24b50*/  LDL.LU R2, [R1+0x8] ;  /* 0x0000080001027983 */ /* 0x001ea20000300800 */
[----:B------:R-:W-:Y:S02]  /*24b60*/  LOP3.LUT R0, R0, 0x3, RZ, 0xc0, !PT ;  /* 0x0000000300007812 */ /* 0x000fe400078ec0ff */
[----:B------:R-:W-:-:S04]  /*24b70*/  MOV R6, RZ ;  /* 0x000000ff00067202 */ /* 0x000fc80000000f00 */
        /* <DEDUP_REMOVED lines=13> */
.L_x_6409:
        /* <DEDUP_REMOVED lines=41> */
.L_x_6415:
[----:B------:R-:W-:Y:S01]  /*24ee0*/  UIADD3 UR4, UR4, 0x1f, URZ ;  /* 0x0000001f04047890 */ /* 0x000fe2000fffe03f */
[----:B------:R-:W-:-:S05]  /*24ef0*/  IMAD.U32 R19, RZ, RZ, UR7 ;  /* 0x00000007ff137e24 */ /* 0x000fca000f8e00ff */
[----:B0-----:R-:W-:-:S13]  /*24f00*/  ISETP.LE.AND P6, PT, R5, UR4, PT ;  /* 0x0000000405007c0c */ /* 0x001fda000bfc3270 */
[----:B------:R-:W-:Y:S05]  /*24f10*/  @P6 BRA `(.L_x_6412) ;  /* 0x0000000400a86947 */ /* 0x000fea0003800000 */
[----:B------:R-:W-:Y:S01]  /*24f20*/  IADD3 R8, R0, UR4, RZ ;  /* 0x0000000400087c10 */ /* 0x000fe2000fffe0ff */
[----:B------:R-:W-:Y:S01]  /*24f30*/  BSSY B0, `(.L_x_6413) ;  /* 0x0000007000007945 */ /* 0x000fe20003800000 */
[----:B------:R-:W-:Y:S02]  /*24f40*/  IMAD.MOV.U32 R6, RZ, RZ, RZ ;  /* 0x000000ffff067224 */ /* 0x000fe400078e00ff */
[----:B------:R-:W-:-:S13]  /*24f50*/  ISETP.GE.OR P6, PT, R8, R5, !P0 ;  /* 0x000000050800720c */ /* 0x000fda00047c6670 */
[----:B------:R-:W-:Y:S05]  /*24f60*/  @P6 BRA `(.L_x_6414) ;  /* 0x00000000000c6947 */ /* 0x000fea0003800000 */
[----:B------:R-:W0:Y:S02]  /*24f70*/  LDC.64 R2, c[0x0][0xc80] ;  /* 0x00032000ff027b82 */ /* 0x000e240000000a00 */
[----:B0-----:R-:W-:-:S05]  /*24f80*/  IMAD.WIDE R2, R8, 0x4, R2 ;  /* 0x0000000408027825 */ /* 0x001fca00078e0202 */
[----:B------:R0:W5:Y:S02]  /*24f90*/  LDG.E R6, desc[UR60][R2.64] ;  /* 0x0000003c02067981 */ /* 0x000164000c1e1900 */
.L_x_6414:
[----:B------:R-:W-:Y:S05]  /*24fa0*/  BSYNC B0 ;  /* 0x0000000000007941 */ /* 0x000fea0003800000 */
.L_x_6413:
        /* <DEDUP_REMOVED lines=21> */
.L_x_6411:
[----:B------:R-:W-:-:S04]  /*25100*/  IMAD.IADD R8, R7, 0x1, -R8 ;  /* 0x0000000107087824 */ /* 0x000fc800078e0a08 */
[----:B------:R-:W-:-:S05]  /*25110*/  IMAD R2, R5, UR5, R8 ;  /* 0x0000000505027c24 */ /* 0x000fca000f8e0208 */
[----:B------:R-:W-:Y:S02]  /*25120*/  ISETP.GT.AND P0, PT, R2, UR6, PT ;  /* 0x0000000602007c0c */ /* 0x000fe4000bf04270 */
[----:B------:R-:W0:Y:S11]  /*25130*/  LDC.64 R2, c[0x0][0xc90] ;  /* 0x00032400ff027b82 */ /* 0x000e360000000a00 */
[----:B------:R-:W-:-:S04]  /*25140*/  VOTE.ANY R12, PT, !P0 ;  /* 0x00000000000c7806 */ /* 0x000fc800040e0100 */
[----:B------:R-:W1:Y:S02]  /*25150*/  POPC R7, R12 ;  /* 0x0000000c00077309 */ /* 0x000e640000000000 */
[----:B-1----:R-:W-:-:S05]  /*25160*/  IADD3 R19, R7, UR4, RZ ;  /* 0x0000000407137c10 */ /* 0x002fca000fffe0ff */
        /* <DEDUP_REMOVED lines=13> */
.L_x_6416:
        /* <DEDUP_REMOVED lines=22> */
[----:B------:R-:W-:-:S03]  /*253a0*/  IMAD.MOV R8, RZ, RZ, -R8 ;  /* 0x000000ffff087224 */ /* 0x000fc600078e0a08 */
[----:B------:R-:W-:Y:S01]  /*253b0*/  IADD3 R10, -R5, RZ, RZ ;  /* 0x000000ff050a7210 */ /* 0x000fe20007ffe1ff */
[----:B------:R-:W-:-:S03]  /*253c0*/  IMAD R8, R9, R8, R2 ;  /* 0x0000000809087224 */ /* 0x000fc600078e0202 */
[----:B------:R-:W-:Y:S02]  /*253d0*/  VIADDMNMX R11, R10, UR5, R11, PT ;  /* 0x000000050a0b7c46 */ /* 0x000fe4000b80010b */
[----:B------:R-:W-:Y:S02]  /*253e0*/  IADD3 R5, R8, R5, RZ ;  /* 0x0000000508057210 */ /* 0x000fe40007ffe0ff */
[----:B------:R-:W-:-:S04]  /*253f0*/  IABS R7, R11 ;  /* 0x0000000b00077213 */ /* 0x000fc80000000000 */
[----:B------:R-:W1:Y:S08]  /*25400*/  I2F.RP R10, R7 ;  /* 0x00000007000a7306 */ /* 0x000e700000209400 */
[----:B-1----:R-:W1:Y:S02]  /*25410*/  MUFU.RCP R10, R10 ;  /* 0x0000000a000a7308 */ /* 0x002e640000001000 */
[----:B-1----:R-:W-:Y:S01]  /*25420*/  VIADD R3, R10, 0xffffffe ;  /* 0x0ffffffe0a037836 */ /* 0x002fe20000000000 */
[----:B------:R-:W-:-:S04]  /*25430*/  IABS R10, R11 ;  /* 0x0000000b000a7213 */ /* 0x000fc80000000000 */
[----:B------:R-:W-:Y:S01]  /*25440*/  IADD3 R10, RZ, -R10, RZ ;  /* 0x8000000aff0a7210 */ /* 0x000fe20007ffe0ff */
[----:B------:R-:W1:Y:S02]  /*25450*/  F2I.FTZ.U32.TRUNC.NTZ R3, R3 ;  /* 0x0000000300037305 */ /* 0x000e64000021f000 */
        /* <DEDUP_REMOVED lines=22> */
.L_x_6412:
[----:B------:R-:W-:Y:S01]  /*255c0*/  IMAD.MOV.U32 R17, RZ, RZ, RZ ;  /* 0x000000ffff117224 */ /* 0x000fe200078e00ff */
[----:B------:R-:W-:Y:S01]  /*255d0*/  MOV R18, RZ ;  /* 0x000000ff00127202 */ /* 0x000fe20000000f00 */
[----:B------:R-:W-:-:S07]  /*255e0*/  IMAD.U32 R16, RZ, RZ, UR6 ;  /* 0x00000006ff107e24 */ /* 0x000fce000f8e00ff */
.L_x_6417:
[----:B------:R-:W-:-:S13]  /*255f0*/  ISETP.NE.AND P0, PT, R0, RZ, PT ;  /* 0x000000ff0000720c */ /* 0x000fda0003f05270 */
[----:B------:R-:W1:Y:S01]  /*25600*/  @!P0 S2R R3, SR_CgaCtaId ;  /* 0x0000000000038919 */ /* 0x000e620000008800 */
[----:B------:R-:W-:-:S04]  /*25610*/  @!P0 MOV R0, 0x400 ;  /* 0x0000040000008802 */ /* 0x000fc80000000f00 */
[----:B-1----:R-:W-:-:S05]  /*25620*/  @!P0 LEA R0, R3, R0, 0x18 ;  /* 0x0000000003008211 */ /* 0x002fca00078ec0ff */
[----:B------:R1:W-:Y:S01]  /*25630*/  @!P0 STS.128 [R0+0x368d0], R16 ;  /* 0x0368d01000008388 */ /* 0x0003e20000000c00 */
[----:B------:R-:W-:Y:S06]  /*25640*/  BAR.ARV 0x5, 0x180 ;  /* 0x0146000000007b1d */ /* 0x000fec0000002000 */
.L_x_6410:
        /* <DEDUP_REMOVED lines=32> */
[----:B------:R-:W-:-:S07]  /*25850*/  LOP3.LUT R4, R6, 0x70, R4, 0xf8, !PT ;  /* 0x0000007006047812 */ /* 0x000fce00078ef804 */
[----:B------:R-:W-:Y:S02]  /*25860*/  @P0 LOP3.LUT R5, R5, 0x1, RZ, 0xfc, !PT ;  /* 0x0000000105050812 */ /* 0x000fe400078efcff */
[----:B------:R-:W-:Y:S02]  /*25870*/  ISETP.NE.OR P0, PT, R7, RZ, !P0 ;  /* 0x000000ff0700720c */ /* 0x000fe40004705670 */
[----:B0-----:R-:W-:Y:S02]  /*25880*/  MOV R3, UR4 ;  /* 0x0000000400037c02 */ /* 0x001fe40008000f00 */
[----:B------:R-:W-:-:S03]  /*25890*/  LOP3.LUT R5, R5, 0xfffffff7, RZ, 0xc0, !PT ;  /* 0xfffffff705057812 */ /* 0x000fc600078ec0ff */
[----:B------:R-:W-:Y:S01]  /*258a0*/  IMAD R2, R2, 0x2, R3 ;  /* 0x0000000202027824 */ /* 0x000fe200078e0203 */
[----:B------:R0:W-:Y:S04]  /*258b0*/  STL [R1+0x4], R3 ;  /* 0x0000040301007387 */ /* 0x0001e80000100800 */
[----:B------:R1:W-:Y:S01]  /*258c0*/  STL [R1+0x30], R2 ;  /* 0x0000300201007387 */ /* 0x0003e20000100800 */
[----:B------:R-:W-:-:S03]  /*258d0*/  @P0 LOP3.LUT R5, R5, 0x8, RZ, 0xfc, !PT ;  /* 0x0000000805050812 */ /* 0x000fc600078efcff */
[----:B------:R-:W-:Y:S01]  /*258e0*/  STL [R1+0x20], RZ ;  /* 0x000020ff01007387 */ /* 0x000fe20000100800 */
[----:B0-----:R-:W-:-:S03]  /*258f0*/  IMAD.MOV.U32 R3, RZ, RZ, 0x1 ;  /* 0x00000001ff037424 */ /* 0x001fc600078e00ff */
        /* <DEDUP_REMOVED lines=8> */
.L_x_6568:
        /* <DEDUP_REMOVED lines=15> */
[----:B------:R0:W-:Y:S08]  /*25a70*/  STL [R1+0x34], R4 ;  /* 0x0000340401007387 */ /* 0x0001f00000100800 */
[----:B------:R-:W-:-:S02]  /*25a80*/  @P0 LEA R2, P1, R4, UR4, 0x2 ;  /* 0x0000000404020c11 */ /* 0x000fc4000f8210ff */
[C---:B------:R-:W-:Y:S01]  /*25a90*/  SHF.L.U32 R15, R4.reuse, 0x2, RZ ;  /* 0x00000002040f7819 */ /* 0x040fe200000006ff */
[----:B------:R1:W-:Y:S01]  /*25aa0*/  STL [R1+0x44], R5 ;  /* 0x0000440501007387 */ /* 0x0003e20000100800 */
[C-C-:B------:R-:W-:Y:S01]  /*25ab0*/  @P0 LEA.HI.X R3, R4.reuse, UR5, R5.reuse, 0x2, P1 ;  /* 0x0000000504030c11 */ /* 0x140fe200088f1405 */
[----:B------:R-:W-:Y:S01]  /*25ac0*/  ULDC.64 UR4, c[0x0][0xa00] ;  /* 0x0002800000047ab9 */ /* 0x000fe20000000a00 */
[----:B------:R-:W-:Y:S02]  /*25ad0*/  SHF.L.U64.HI R14, R4, 0x2, R5 ;  /* 0x00000002040e7819 */ /* 0x000fe40000010205 */
[----:B---3-5:R-:W-:Y:S01]  /*25ae0*/  @P3 IADD3 R8, P1, R15, UR10, RZ ;  /* 0x0000000a0f083c10 */ /* 0x028fe2000ff3e0ff */
        /* <DEDUP_REMOVED lines=10> */
[----:B--2---:R-:W-:-:S02]  /*25b90*/  IADD3 R2, P0, R15, UR4, RZ ;  /* 0x000000040f027c10 */ /* 0x004fc4000ff1e0ff */
[----:B------:R-:W-:Y:S02]  /*25ba0*/  ISETP.NE.AND.EX P1, PT, RZ, UR5, PT, P1 ;  /* 0x00000005ff007c0c */ /* 0x000fe4000bf25310 */
[C---:B------:R-:W-:Y:S01]  /*25bb0*/  IADD3.X R3, R14.reuse, UR5, RZ, P0, !PT ;  /* 0x000000050e037c10 */ /* 0x040fe200087fe4ff */
[----:B------:R-:W-:Y:S01]  /*25bc0*/  ULDC UR4, c[0x0][0x288] ;  /* 0x0000a20000047ab9 */ /* 0x000fe20000000800 */
[----:B0-----:R-:W-:Y:S01]  /*25bd0*/  IADD3 R4, P0, R15, UR8, RZ ;  /* 0x000000080f047c10 */ /* 0x001fe2000ff1e0ff */
[----:B------:R0:W5:Y:S03]  /*25be0*/  @P2 LDG.E R11, desc[UR60][R6.64] ;  /* 0x0000003c060b2981 */ /* 0x000166000c1e1900 */
[----:B-1----:R-:W-:Y:S02]  /*25bf0*/  IADD3.X R5, R14, UR9, RZ, P0, !PT ;  /* 0x000000090e057c10 */ /* 0x002fe400087fe4ff */
[----:B------:R-:W-:-:S03]  /*25c00*/  ISETP.NE.U32.AND P0, PT, RZ, UR8, PT ;  /* 0x00000008ff007c0c */ /* 0x000fc6000bf05070 */
[----:B------:R-:W2:Y:S01]  /*25c10*/  @P1 LDG.E R12, desc[UR60][R2.64] ;  /* 0x0000003c020c1981 */ /* 0x000ea2000c1e1900 */
        /* <DEDUP_REMOVED lines=15> */
[----:B------:R-:W-:Y:S02]  /*25d10*/  IMAD.U32 R8, RZ, RZ, UR5 ;  /* 0x00000005ff087e24 */ /* 0x000fe4000f8e00ff */
[----:B------:R-:W-:Y:S01]  /*25d20*/  IMAD.U32 R9, RZ, RZ, UR4 ;  /* 0x00000004ff097e24 */ /* 0x000fe2000f8e00ff */
[----:B0-----:R-:W-:Y:S06]  /*25d30*/  @P3 BRA `(.L_x_6419) ;  /* 0x0000000000143947 */ /* 0x001fec0003800000 */
[----:B------:R-:W-:Y:S05]  /*25d40*/  @!P1 BRA `(.L_x_6419) ;  /* 0x0000000000109947 */ /* 0x000fea0003800000 */
[----:B------:R-:W2:Y:S04]  /*25d50*/  LDG.E R12, desc[UR60][R2.64] ;  /* 0x0000003c020c7981 */ /* 0x000ea8000c1e1900 */
[----:B------:R-:W2:Y:S02]  /*25d60*/  LDG.E R2, desc[UR60][R2.64+0x4] ;  /* 0x0000043c02027981 */ /* 0x000ea4000c1e1900 */
[----:B--2--5:R-:W-:-:S05]  /*25d70*/  IADD3 R13, -R12, R2, RZ ;  /* 0x000000020c0d7210 */ /* 0x024fca0007ffe1ff */
[----:B------:R0:W-:Y:S02]  /*25d80*/  STL [R1+0x40], R13 ;  /* 0x0000400d01007387 */ /* 0x0001e40000100800 */
.L_x_6419:
        /* <DEDUP_REMOVED lines=8> */
[----:B-1----:R-:W-:-:S04]  /*25e10*/  IADD3 R2, P1, R15, UR4, RZ ;  /* 0x000000040f027c10 */ /* 0x002fc8000ff3e0ff */
[----:B------:R-:W-:-:S05]  /*25e20*/  IADD3.X R3, R14, UR5, RZ, P1, !PT ;  /* 0x000000050e037c10 */ /* 0x000fca0008ffe4ff */
[----:B------:R1:W5:Y:S01]  /*25e30*/  LDG.E R9, desc[UR60][R2.64] ;  /* 0x0000003c02097981 */ /* 0x000362000c1e1900 */
[----:B------:R-:W-:Y:S05]  /*25e40*/  BRA `(.L_x_6421) ;  /* 0x0000000000107947 */ /* 0x000fea0003800000 */
.L_x_6420:
[----:B------:R-:W-:Y:S05]  /*25e50*/  @!P2 BRA `(.L_x_6421) ;  /* 0x00000000000ca947 */ /* 0x000fea0003800000 */
[----:B------:R-:W2:Y:S04]  /*25e60*/  LDG.E R9, desc[UR60][R6.64] ;  /* 0x0000003c06097981 */ /* 0x000ea8000c1e1900 */
[----:B------:R-:W2:Y:S02]  /*25e70*/  LDG.E R6, desc[UR60][R6.64+0x4] ;  /* 0x0000043c06067981 */ /* 0x000ea4000c1e1900 */
[----:B--2---:R-:W-:-:S07]  /*25e80*/  IMAD.IADD R9, R6, 0x1, -R9 ;  /* 0x0000000106097824 */ /* 0x004fce00078e0a09 */
.L_x_6421:
[----:B-1----:R-:W2:Y:S01]  /*25e90*/  @P0 LDG.E R2, desc[UR60][R4.64] ;  /* 0x0000003c04020981 */ /* 0x002ea2000c1e1900 */
[----:B------:R-:W1:Y:S03]  /*25ea0*/  LDC R3, c[0x0][0x448] ;  /* 0x00011200ff037b82 */ /* 0x000e660000000800 */
[----:B------:R-:W2:Y:S01]  /*25eb0*/  @P0 LDG.E R4, desc[UR60][R4.64+0x4] ;  /* 0x0000043c04040981 */ /* 0x000ea2000c1e1900 */
[----:B-----5:R-:W-:Y:S01]  /*25ec0*/  IMAD.IADD R0, R9, 0x1, -R0 ;  /* 0x0000000109007824 */ /* 0x020fe200078e0a00 */
[----:B------:R-:W-:Y:S01]  /*25ed0*/  BSSY B0, `(.L_x_6422) ;  /* 0x0000176000007945 */ /* 0x000fe20003800000 */
[----:B------:R-:W-:Y:S02]  /*25ee0*/  PLOP3.LUT P5, PT, PT, PT, PT, 0x80, 0x0 ;  /* 0x000000000000781c */ /* 0x000fe40003faf070 */
[----:B-1----:R-:W-:-:S13]  /*25ef0*/  ISETP.NE.AND P1, PT, R3, 0x1, PT ;  /* 0x000000010300780c */ /* 0x002fda0003f25270 */
[----:B------:R-:W1:Y:S01]  /*25f00*/  @P1 LDC R3, c[0x0][0x44c] ;  /* 0x00011300ff031b82 */ /* 0x000e620000000800 */
[----:B--2---:R-:W-:-:S07]  /*25f10*/  @P0 IMAD.IADD R8, R4, 0x1, -R2 ;  /* 0x0000000104080824 */ /* 0x004fce00078e0a02 */
[----:B------:R-:W2:Y:S01]  /*25f20*/  @P1 LDC R4, c[0x0][0x450] ;  /* 0x00011400ff041b82 */ /* 0x000ea20000000800 */
[----:B------:R-:W-:-:S05]  /*25f30*/  IMAD.SHL.U32 R2, R17, 0x80, RZ ;  /* 0x0000008011027824 */ /* 0x000fca00078e00ff */
[----:B------:R-:W-:-:S05]  /*25f40*/  IADD3 R2, R2, 0x7f, RZ ;  /* 0x0000007f02027810 */ /* 0x000fca0007ffe0ff */
[----:B-1----:R-:W-:-:S04]  /*25f50*/  @P1 IMAD.HI.U32 R3, R2, R3, RZ ;  /* 0x0000000302031227 */ /* 0x002fc800078e00ff */
[----:B------:R-:W-:Y:S01]  /*25f60*/  IMAD.MOV.U32 R5, RZ, RZ, R2 ;  /* 0x000000ffff057224 */ /* 0x000fe200078e0002 */
[----:B------:R-:W-:Y:S02]  /*25f70*/  MOV R2, RZ ;  /* 0x000000ff00027202 */ /* 0x000fe40000000f00 */
[----:B--2---:R-:W-:Y:S01]  /*25f80*/  @P1 SHF.R.U32.HI R5, RZ, R4, R3 ;  /* 0x00000004ff051219 */ /* 0x004fe20000011603 */
[----:B------:R-:W-:-:S04]  /*25f90*/  IMAD.IADD R4, R0, 0x1, R8 ;  /* 0x0000000100047824 */ /* 0x000fc800078e0208 */
[C---:B------:R-:W-:Y:S01]  /*25fa0*/  VIADD R3, R4.reuse, 0x6f ;  /* 0x0000006f04037836 */ /* 0x040fe20000000000 */
[----:B------:R-:W-:-:S03]  /*25fb0*/  IADD3 R21, R4, 0x70, -R13 ;  /* 0x0000007004157810 */ /* 0x000fc60007ffe80d */
[----:B------:R-:W-:-:S04]  /*25fc0*/  IMAD.HI R6, R3, -0x6db6db6d, R2 ;  /* 0x9249249303067827 */ /* 0x000fc800078e0202 */
[----:B------:R-:W-:Y:S01]  /*25fd0*/  IMAD.IADD R3, R21, 0x1, R5 ;  /* 0x0000000115037824 */ /* 0x000fe200078e0205 */
[----:B------:R-:W-:-:S03]  /*25fe0*/  SHF.R.U32.HI R20, RZ, 0x1f, R6 ;  /* 0x0000001fff147819 */ /* 0x000fc60000011606 */
[----:B------:R-:W-:Y:S01]  /*25ff0*/  IMAD.HI R2, R3, -0x6db6db6d, R2 ;  /* 0x9249249303027827 */ /* 0x000fe200078e0202 */
        /* <DEDUP_REMOVED lines=8> */
[----:B------:R-:W-:Y:S02]  /*26080*/  ISETP.GT.AND P1, PT, R2, R0, PT ;  /* 0x000000000200720c */ /* 0x000fe40003f24270 */
[----:B------:R-:W-:-:S05]  /*26090*/  SHF.R.U32.HI R4, RZ, 0x4, R0 ;  /* 0x00000004ff047819 */ /* 0x000fca0000011600 */
[----:B------:R-:W-:-:S04]  /*260a0*/  IMAD.WIDE.U32 R4, R4, 0x24924925, RZ ;  /* 0x2492492504047825 */ /* 0x000fc800078e00ff */
[----:B------:R-:W-:Y:S02]  /*260b0*/  IMAD.MOV.U32 R9, RZ, RZ, R5 ;  /* 0x000000ffff097224 */ /* 0x000fe400078e0005 */
[----:B------:R-:W-:Y:S01]  /*260c0*/  @P1 VIADD R3, R2, 0x6f ;  /* 0x0000006f02031836 */ /* 0x000fe20000000000 */
[----:B------:R-:W-:Y:S01]  /*260d0*/  @P1 MOV R2, RZ ;  /* 0x000000ff00021202 */ /* 0x000fe20000000f00 */
[----:B------:R-:W-:-:S04]  /*260e0*/  IMAD.MOV.U32 R7, RZ, RZ, R9 ;  /* 0x000000ffff077224 */ /* 0x000fc800078e0009 */
[----:B------:R-:W-:-:S05]  /*260f0*/  @P1 IMAD.HI R2, R3, -0x6db6db6d, R2 ;  /* 0x9249249303021827 */ /* 0x000fca00078e0202 */
        /* <DEDUP_REMOVED lines=11> */
.L_x_6611:
[----:B--2---:R-:W-:Y:S02]  /*261b0*/  ISETP.NE.AND P0, PT, R14, RZ, PT ;  /* 0x000000ff0e00720c */ /* 0x004fe40003f05270 */
[----:B------:R-:W-:-:S11]  /*261c0*/  PLOP3.LUT P2, PT, PT, PT, PT, 0x8, 0x0 ;  /* 0x000000000000781c */ /* 0x000fd60003f4e170 */
[----:B------:R-:W-:Y:S05]  /*261d0*/  @P0 BRA `(.L_x_6425) ;  /* 0x00000000000c0947 */ /* 0x000fea0003800000 */
[----:B------:R-:W-:-:S03]  /*261e0*/  UMOV UR4, 0xffffffff ;  /* 0xffffffff00047882 */ /* 0x000fc60000000000 */
[----:B------:R-:W-:Y:S05]  /*261f0*/  BRA.DIV UR4, `(.L_x_6426) ;  /* 0x0000007a04547947 */ /* 0x000fea000b800000 */
[----:B------:R-:W-:-:S13]  /*26200*/  ELECT P2, URZ, PT ;  /* 0x00000000003f782f */ /* 0x000fda0003840000 */
.L_x_6425:
        /* <DEDUP_REMOVED lines=10> */
.L_x_6614:
[----:B------:R-:W-:Y:S05]  /*262b0*/  BSYNC B1 ;  /* 0x0000000000017941 */ /* 0x000fea0003800000 */
.L_x_6427:
        /* <DEDUP_REMOVED lines=13> */
.L_x_6615:
[----:B------:R-:W-:Y:S05]  /*26390*/  BSYNC B2 ;  /* 0x0000000000027941 */ /* 0x000fea0003800000 */
.L_x_6431:
        /* <DEDUP_REMOVED lines=8> */
.L_x_6434:
[----:B------:R-:W-:Y:S05]  /*26420*/  BSYNC B2 ;  /* 0x0000000000027941 */ /* 0x000fea0003800000 */
.L_x_6433:
        /* <DEDUP_REMOVED lines=14> */
.L_x_6435:
        /* <DEDUP_REMOVED lines=16> */
.L_x_6436:
        /* <DEDUP_REMOVED lines=16> */
.L_x_6437:
        /* <DEDUP_REMOVED lines=13> */
.L_x_6616:
[----:B------:R-:W-:Y:S05]  /*267e0*/  BSYNC B2 ;  /* 0x0000000000027941 */ /* 0x000fea0003800000 */
.L_x_6438:
[----:B------:R-:W-:Y:S01]  /*267f0*/  BSSY B2, `(.L_x_6440) ;  /* 0x000000a000027945 */ /* 0x000fe20003800000 */
[----:B------:R-:W-:Y:S01]  /*26800*/  IMAD.MOV.U32 R12, RZ, RZ, 0x0 ;  /* 0x00000000ff0c7424 */ /* 0x000fe200078e00ff */
[----:B0-----:R-:W-:Y:S02]  /*26810*/  MOV R13, 0x12f00000 ;  /* 0x12f00000000d7802 */ /* 0x001fe40000000f00 */
[----:B------:R-:W-:Y:S05]  /*26820*/  @P4 BRA `(.L_x_6441) ;  /* 0x0000000000184947 */ /* 0x000fea0003800000 */
[----:B------:R-:W3:Y:S02]  /*26830*/  LDL R2, [R1+0x8] ;  /* 0x0000080001027983 */ /* 0x000ee40000100800 */
[----:B---3--:R-:W-:Y:S01]  /*26840*/  LOP3.LUT P0, RZ, R2, 0x1, RZ, 0xc0, !PT ;  /* 0x0000000102ff7812 */ /* 0x008fe2000780c0ff */
[----:B------:R-:W-:-:S04]  /*26850*/  IMAD.MOV.U32 R2, RZ, RZ, 0xa800 ;  /* 0x0000a800ff027424 */ /* 0x000fc800078e00ff */
[----:B------:R0:W-:Y:S08]  /*26860*/  SYNCS.ARRIVE.TRANS64 RZ, [R4+URZ+0x368b0], R2 ;  /* 0x0368b00204ff79a7 */ /* 0x0001f0000800003f */
[----:B------:R-:W-:Y:S05]  /*26870*/  @!P0 BRA `(.L_x_6441) ;  /* 0x0000000000048947 */ /* 0x000fea0003800000 */
[----:B------:R-:W-:Y:S01]  /*26880*/  BPT.TRAP 0x1 ;  /* 0x000000040000795c */ /* 0x000fe20000300000 */
.L_x_6441:
[----:B------:R-:W-:Y:S05]  /*26890*/  BSYNC B2 ;  /* 0x0000000000027941 */ /* 0x000fea0003800000 */
.L_x_6440:
        /* <DEDUP_REMOVED lines=8> */
.L_x_6442:
        /* <DEDUP_REMOVED lines=15> */
.L_x_6443:
        /* <DEDUP_REMOVED lines=15> */
.L_x_6444:
        /* <DEDUP_REMOVED lines=10> */
.L_x_6430:
[----:B------:R-:W-:Y:S05]  /*26ba0*/  BSYNC B1 ;  /* 0x0000000000017941 */ /* 0x000fea0003800000 */
.L_x_6429:
[----:B-1----:R-:W2:Y:S04]  /*26bb0*/  LDL.LU R2, [R1+0x20] ;  /* 0x0000200001027983 */ /* 0x002ea80000300800 */
        /* <DEDUP_REMOVED lines=12> */
.L_x_6461:
        /* <DEDUP_REMOVED lines=14> */
.L_x_6617:
[----:B------:R-:W-:Y:S05]  /*26d60*/  BSYNC B2 ;  /* 0x0000000000027941 */ /* 0x000fea0003800000 */
.L_x_6447:
        /* <DEDUP_REMOVED lines=8> */
.L_x_6450:
[----:B------:R-:W-:Y:S05]  /*26df0*/  BSYNC B2 ;  /* 0x0000000000027941 */ /* 0x000fea0003800000 */
.L_x_6449:
[----:B------:R-:W3:Y:S04]  /*26e00*/  LDL R3, [R1+0x4] ;  /* 0x0000040001037983 */ /* 0x000ee80000100800 */
[----:B--2---:R-:W3:Y:S01]  /*26e10*/  LDL R2, [R1+0x20] ;  /* 0x0000200001027983 */ /* 0x004ee20000100800 */
[----:B------:R-:W-:Y:S01]  /*26e20*/  MOV R11, RZ ;  /* 0x000000ff000b7202 */ /* 0x000fe20000000f00 */
[----:B------:R-:W-:Y:S01]  /*26e30*/  UIADD3 UR4, UP0, UR36, 0x570, URZ ;  /* 0x0000057024047890 */ /* 0x000fe2000ff1e03f */
[----:B------:R-:W-:Y:S01]  /*26e40*/  PLOP3.LUT P0, PT, PT, PT, PT, 0x80, 0x0 ;  /* 0x000000000000781c */ /* 0x000fe20003f0f070 */
[----:B------:R-:W-:Y:S01]  /*26e50*/  UMOV UR6, 0x0 ;  /* 0x0000000000067882 */ /* 0x000fe20000000000 */
[----:B------:R-:W-:Y:S01]  /*26e60*/  R2UR UR10, R11 ;  /* 0x000000000b0a72ca */ /* 0x000fe200000e0000 */
[----:B------:R-:W-:Y:S01]  /*26e70*/  UIADD3.X UR5, URZ, UR37, URZ, UP0, !UPT ;  /* 0x000000253f057290 */ /* 0x000fe200087fe43f */
[----:B------:R-:W-:Y:S01]  /*26e80*/  UMOV UR7, 0x12f00000 ;  /* 0x12f0000000077882 */ /* 0x000fe20000000000 */
[----:B---3--:R-:W-:-:S02]  /*26e90*/  IMAD R4, R2, 0xa800, R3 ;  /* 0x0000a80002047824 */ /* 0x008fc400078e0203 */
[----:B------:R-:W-:Y:S02]  /*26ea0*/  IMAD R3, R7, 0x70, R10 ;  /* 0x0000007007037824 */ /* 0x000fe400078e020a */
[----:B------:R-:W-:Y:S02]  /*26eb0*/  VIADD R2, R6, 0x36890 ;  /* 0x0003689006027836 */ /* 0x000fe40000000000 */
[----:B------:R-:W-:-:S07]  /*26ec0*/  VIADD R8, R4, 0x21400 ;  /* 0x0002140004087836 */ /* 0x000fce0000000000 */
.L_x_6451:
        /* <DEDUP_REMOVED lines=16> */
.L_x_6452:
        /* <DEDUP_REMOVED lines=16> */
.L_x_6453:
        /* <DEDUP_REMOVED lines=13> */
.L_x_6618:
[----:B------:R-:W-:Y:S05]  /*271a0*/  BSYNC B2 ;  /* 0x0000000000027941 */ /* 0x000fea0003800000 */
.L_x_6454:
        /* <DEDUP_REMOVED lines=10> */
.L_x_6457:
[----:B------:R-:W-:Y:S05]  /*27250*/  BSYNC B2 ;  /* 0x0000000000027941 */ /* 0x000fea0003800000 */
.L_x_6456:
        /* <DEDUP_REMOVED lines=8> */
.L_x_6458:
        /* <DEDUP_REMOVED lines=15> */
.L_x_6459:
        /* <DEDUP_REMOVED lines=15> */
.L_x_6460:
        /* <DEDUP_REMOVED lines=10> */
.L_x_6446:
[----:B------:R-:W-:Y:S05]  /*27560*/  BSYNC B1 ;  /* 0x0000000000017941 */ /* 0x000fea0003800000 */
.L_x_6445:
[----:B------:R-:W2:Y:S04]  /*27570*/  LDL.LU R2, [R1+0x20] ;  /* 0x0000200001027983 */ /* 0x000ea80000300800 */
[----:B-1----:R-:W3:Y:S01]  /*27580*/  LDL.LU R5, [R1+0x24] ;  /* 0x0000240001057983 */ /* 0x002ee20000300800 */
        /* <DEDUP_REMOVED lines=10> */
.L_x_6423:
[----:B------:R-:W-:Y:S05]  /*27630*/  BSYNC B0 ;  /* 0x0000000000007941 */ /* 0x000fea0003800000 */
.L_x_6422:
        /* <DEDUP_REMOVED lines=9> */
[----:B-1----:R-:W-:Y:S01]  /*276d0*/  @P0 SHF.R.U32.HI R0, RZ, R3, R2 ;  /* 0x00000003ff000219 */ /* 0x002fe20000011602 */
[----:B------:R-:W-:-:S04]  /*276e0*/  IMAD.MOV.U32 R2, RZ, RZ, RZ ;  /* 0x000000ffff027224 */ /* 0x000fc800078e00ff */
[----:B------:R-:W-:-:S04]  /*276f0*/  IMAD.IADD R3, R21, 0x1, R0 ;  /* 0x0000000115037824 */ /* 0x000fc800078e0200 */
[----:B------:R-:W-:-:S05]  /*27700*/  IMAD.HI R2, R3, -0x6db6db6d, R2 ;  /* 0x9249249303027827 */ /* 0x000fca00078e0202 */
        /* <DEDUP_REMOVED lines=23> */
.L_x_6463:
        /* <DEDUP_REMOVED lines=21> */
.L_x_6466:
[----:B------:R-:W-:Y:S05]  /*279d0*/  BSYNC B6 ;  /* 0x0000000000067941 */ /* 0x000fea0003800000 */
.L_x_6465:
        /* <DEDUP_REMOVED lines=18> */
[----:B01----:R-:W-:-:S07]  /*27b00*/  IMAD.MOV.U32 R13, RZ, RZ, RZ ;  /* 0x000000ffff0d7224 */ /* 0x003fce00078e00ff */
[----:B------:R-:W-:-:S07]  /*27b10*/  LEPC R20, `(.L_x_6469) ;  /* 0x000000001014794e */ /* 0x000fce0000000000 */
[----:B--2---:R-:W-:Y:S05]  /*27b20*/  CALL.ABS.NOINC R2 ;  /* 0x0000000002007343 */ /* 0x004fea0003c00000 */
.L_x_6469:
        /* <DEDUP_REMOVED lines=16> */
.L_x_6468:
[----:B------:R-:W-:Y:S05]  /*27c30*/  BSYNC B6 ;  /* 0x0000000000067941 */ /* 0x000fea0003800000 */
.L_x_6467:
[----:B------:R-:W2:Y:S01]  /*27c40*/  LDL.LU R2, [R1] ;  /* 0x0000000001027983 */ /* 0x000ea20000300800 */
[----:B------:R-:W-:-:S03]  /*27c50*/  ULDC.64 UR4, c[0x0][0x9f8] ;  /* 0x00027e0000047ab9 */ /* 0x000fc60000000a00 */
[----:B------:R-:W3:Y:S04]  /*27c60*/  LDL.LU R4, [R1+0x10] ;  /* 0x0000100001047983 */ /* 0x000ee80000300800 */
[----:B------:R-:W4:Y:S01]  /*27c70*/  LDL R7, [R1+0x14] ;  /* 0x0000140001077983 */ /* 0x000f220000100800 */
[----:B------:R-:W-:-:S03]  /*27c80*/  ISETP.NE.U32.AND P0, PT, RZ, UR4, PT ;  /* 0x00000004ff007c0c */ /* 0x000fc6000bf05070 */
        /* <DEDUP_REMOVED lines=20> */
.L_x_6621:
        /* <DEDUP_REMOVED lines=12> */
.L_x_6624:
[----:B------:R-:W-:Y:S05]  /*27e90*/  @!P6 BRA `(.L_x_6471) ;  /* 0x000000040038e947 */ /* 0x000fea0003800000 */
[----:B------:R-:W-:-:S04]  /*27ea0*/  ISETP.NE.U32.AND P0, PT, R2, RZ, PT ;  /* 0x000000ff0200720c */ /* 0x000fc80003f05070 */
[----:B------:R-:W-:-:S13]  /*27eb0*/  ISETP.NE.AND.EX P0, PT, R3, RZ, PT, P0 ;  /* 0x000000ff0300720c */ /* 0x000fda0003f05300 */
[----:B------:R-:W-:Y:S05]  /*27ec0*/  @!P0 BRA `(.L_x_6473) ;  /* 0x0000000000548947 */ /* 0x000fea0003800000 */
[----:B------:R-:W2:Y:S01]  /*27ed0*/  LDC R6, c[0x0][0x43c] ;  /* 0x00010f00ff067b82 */ /* 0x000ea20000000800 */
[----:B------:R-:W-:Y:S01]  /*27ee0*/  IMAD.MOV.U32 R9, RZ, RZ, R4 ;  /* 0x000000ffff097224 */ /* 0x000fe200078e0004 */
[----:B------:R-:W-:-:S03]  /*27ef0*/  ULDC.64 UR4, c[0x0][0x428] ;  /* 0x00010a0000047ab9 */ /* 0x000fc60000000a00 */
[----:B-1----:R-:W-:Y:S01]  /*27f00*/  IMAD.MOV.U32 R0, RZ, RZ, R9 ;  /* 0x000000ffff007224 */ /* 0x002fe200078e0009 */
[----:B--2---:R-:W-:-:S13]  /*27f10*/  ISETP.NE.AND P0, PT, R6, 0x1, PT ;  /* 0x000000010600780c */ /* 0x004fda0003f05270 */
[----:B------:R-:W1:Y:S02]  /*27f20*/  @P0 LDC.64 R4, c[0x0][0x440] ;  /* 0x00011000ff040b82 */ /* 0x000e640000000a00 */
[----:B-1----:R-:W-:-:S05]  /*27f30*/  @P0 IMAD.HI.U32 R4, R9, R4, RZ ;  /* 0x0000000409040227 */ /* 0x002fca00078e00ff */
        /* <DEDUP_REMOVED lines=14> */
.L_x_6473:
[----:B------:R-:W3:Y:S04]  /*28020*/  LDL R7, [R1+0x4] ;  /* 0x0000040001077983 */ /* 0x000ee80000100800 */
[----:B-12---:R-:W3:Y:S04]  /*28030*/  LDL R0, [R1+0xc] ;  /* 0x00000c0001007983 */ /* 0x006ee80000100800 */
[----:B------:R-:W2:Y:S01]  /*28040*/  LDL R2, [R1+0x18] ;  /* 0x0000180001027983 */ /* 0x000ea20000100800 */
[----:B---3--:R-:W-:Y:S01]  /*28050*/  IMAD R0, R0, 0x8, R7 ;  /* 0x0000000800007824 */ /* 0x008fe200078e0207 */
[----:B--2---:R-:W-:-:S04]  /*28060*/  SHF.L.U32 R2, R2, 0x1f, RZ ;  /* 0x0000001f02027819 */ /* 0x004fc800000006ff */
[----:B------:R-:W1:Y:S02]  /*28070*/  SYNCS.PHASECHK.TRANS64.TRYWAIT P0, [R0+URZ+0x36840], R2 ;  /* 0x03684002000075a7 */ /* 0x000e64000800017f */
[----:B-1----:R-:W-:Y:S05]  /*28080*/  @!P0 BRA `(.L_x_6474) ;  /* 0x0000005c00908947 */ /* 0x002fea0003800000 */
.L_x_6625:
[----:B------:R2:W5:Y:S01]  /*28090*/  LDL R3, [R1+0x8] ;  /* 0x0000080001037983 */ /* 0x0005620000100800 */
        /* <DEDUP_REMOVED lines=9> */
.L_x_6475:
        /* <DEDUP_REMOVED lines=37> */
.L_x_6471:
        /* <DEDUP_REMOVED lines=35> */
[----:B0-----:R-:W-:Y:S01]  /*285b0*/  MOV R13, RZ ;  /* 0x000000ff000d7202 */ /* 0x001fe20000000f00 */
[----:B------:R-:W-:Y:S02]  /*285c0*/  IMAD.U32 R6, RZ, RZ, UR6 ;  /* 0x00000006ff067e24 */ /* 0x000fe4000f8e00ff */
[----:B------:R-:W-:-:S02]  /*285d0*/  IMAD.U32 R10, RZ, RZ, UR8 ;  /* 0x00000008ff0a7e24 */ /* 0x000fc4000f8e00ff */
[----:B------:R-:W-:Y:S02]  /*285e0*/  IMAD.U32 R11, RZ, RZ, UR9 ;  /* 0x00000009ff0b7e24 */ /* 0x000fe4000f8e00ff */
[----:B------:R-:W-:Y:S02]  /*285f0*/  IMAD.MOV.U32 R8, RZ, RZ, 0x70 ;  /* 0x00000070ff087424 */ /* 0x000fe400078e00ff */
[----:B------:R-:W-:-:S07]  /*28600*/  IMAD.MOV.U32 R12, RZ, RZ, 0x1 ;  /* 0x00000001ff0c7424 */ /* 0x000fce00078e00ff */
[----:B------:R-:W-:-:S07]  /*28610*/  LEPC R20, `(.L_x_6477) ;  /* 0x000000001014794e */ /* 0x000fce0000000000 */
[----:B-1----:R-:W-:Y:S05]  /*28620*/  CALL.ABS.NOINC R2 ;  /* 0x0000000002007343 */ /* 0x002fea0003c00000 */
.L_x_6477:
[----:B------:R-:W-:Y:S05]  /*28630*/  BSYNC B6 ;  /* 0x0000000000067941 */ /* 0x000fea0003800000 */
.L_x_6476:
        /* <DEDUP_REMOVED lines=11> */
[----:B0-----:R-:W-:Y:S01]  /*286f0*/  IMAD.SHL.U32 R9, R9, 0x8, RZ ;  /* 0x0000000809097824 */ /* 0x001fe200078e00ff */
[----:B------:R-:W-:-:S04]  /*28700*/  SHF.L.U32 R8, R8, 0x3, RZ ;  /* 0x0000000308087819 */ /* 0x000fc800000006ff */
[----:B------:R-:W-:Y:S02]  /*28710*/  LOP3.LUT R9, R9, 0x38, RZ, 0xc0, !PT ;  /* 0x0000003809097812 */ /* 0x000fe400078ec0ff */
[----:B------:R-:W-:Y:S02]  /*28720*/  LOP3.LUT R8, R8, 0x38, RZ, 0xc0, !PT ;  /* 0x0000003808087812 */ /* 0x000fe400078ec0ff */
[C---:B------:R-:W-:Y:S02]  /*28730*/  LOP3.LUT R11, R9.reuse, 0x40, RZ, 0xfc, !PT ;  /* 0x00000040090b7812 */ /* 0x040fe400078efcff */
[----:B------:R-:W-:Y:S02]  /*28740*/  LOP3.LUT R9, R9, 0x80, RZ, 0xfc, !PT ;  /* 0x0000008009097812 */ /* 0x000fe400078efcff */
[----:B-1----:R-:W-:-:S04]  /*28750*/  LOP3.LUT R10, R10, 0x7f, RZ, 0xc0, !PT ;  /* 0x0000007f0a0a7812 */ /* 0x002fc800078ec0ff */
        /* <DEDUP_REMOVED lines=17> */
[----:B-1----:R-:W-:-:S05]  /*28870*/  IMAD.SHL.U32 R4, R4, 0x10, RZ ;  /* 0x0000001004047824 */ /* 0x002fca00078e00ff */
[----:B------:R-:W-:Y:S02]  /*28880*/  LOP3.LUT R4, R5, 0x70, R4, 0xf8, !PT ;  /* 0x0000007005047812 */ /* 0x000fe400078ef804 */
[----:B------:R-:W1:Y:S02]  /*28890*/  @P0 LDC R5, c[0x0][0x44c] ;  /* 0x00011300ff050b82 */ /* 0x000e640000000800 */
[----:B------:R-:W-:-:S05]  /*288a0*/  LEA R4, R17, R4, 0x7 ;  /* 0x0000000411047211 */ /* 0x000fca00078e38ff */
        /* <DEDUP_REMOVED lines=27> */
[----:B------:R-:W-:-:S03]  /*28a60*/  IMAD R17, R17, 0x80, R10 ;  /* 0x0000008011117824 */ /* 0x000fc600078e020a */
[----:B------:R-:W-:Y:S04]  /*28a70*/  SHFL.IDX PT, R4, R2, RZ, 0x181f ;  /* 0x00181fff02047589 */ /* 0x000fe800000e0000 */
[----:B------:R-:W-:Y:S01]  /*28a80*/  SHFL.IDX PT, R6, R2, 0x1, 0x181f ;  /* 0x00381f0002067f89 */ /* 0x000fe200000e0000 */
[----:B--2---:R-:W-:-:S03]  /*28a90*/  IMAD R0, R5, R7, RZ ;  /* 0x0000000705007224 */ /* 0x004fc600078e02ff */
[----:B------:R-:W0:Y:S02]  /*28aa0*/  SHFL.IDX PT, R5, R3, RZ, 0x181f ;  /* 0x00181fff03057589 */ /* 0x000e2400000e0000 */
[----:B------:R-:W-:-:S13]  /*28ab0*/  ISETP.GE.AND P2, PT, R17, R0, PT ;  /* 0x000000001100720c */ /* 0x000fda0003f46270 */
[----:B0-----:R-:W-:-:S05]  /*28ac0*/  @!P2 LEA R5, P4, R8, R5, 0x1 ;  /* 0x000000050805a211 */ /* 0x001fca00078808ff */
[----:B------:R-:W-:-:S05]  /*28ad0*/  @!P2 IMAD.X R4, RZ, RZ, R4, P4 ;  /* 0x000000ffff04a224 */ /* 0x000fca00020e0604 */
[----:B------:R-:W-:-:S04]  /*28ae0*/  @!P2 LOP3.LUT R5, R5, R4, RZ, 0x3c, !PT ;  /* 0x000000040505a212 */ /* 0x000fc800078e3cff */
[----:B------:R-:W-:-:S04]  /*28af0*/  @!P2 LOP3.LUT R4, R5, R4, RZ, 0x3c, !PT ;  /* 0x000000040504a212 */ /* 0x000fc800078e3cff */
[----:B------:R-:W-:-:S05]  /*28b00*/  @!P2 LOP3.LUT R5, R5, R4, RZ, 0x3c, !PT ;  /* 0x000000040505a212 */ /* 0x000fca00078e3cff */
[----:B---3--:R-:W-:Y:S04]  /*28b10*/  @!P2 LDGSTS.E.BYPASS.LTC128B.128 [R9+0x15400], desc[UR60][R4.64], !P3 ;  /* 0x154000000409afae */ /* 0x008fe8000d901d7c */
[----:B------:R-:W-:Y:S04]  /*28b20*/  @!P2 LDGSTS.E.BYPASS.LTC128B.128 [R9+0x19400], desc[UR60][R4.64+0x80], !P0 ;  /* 0x194000800409afae */ /* 0x000fe8000c101d7c */
[----:B------:R0:W-:Y:S02]  /*28b30*/  @!P2 LDGSTS.E.BYPASS.LTC128B.128 [R9+0x1d400], desc[UR60][R4.64+0x100], !P1 ;  /* 0x1d4001000409afae */ /* 0x0001e4000c901d7c */
[----:B0-----:R-:W-:-:S05]  /*28b40*/  VIADD R4, R17, 0x10 ;  /* 0x0000001011047836 */ /* 0x001fca0000000000 */
[----:B------:R-:W-:Y:S02]  /*28b50*/  ISETP.GE.AND P2, PT, R4, R0, PT ;  /* 0x000000000400720c */ /* 0x000fe40003f46270 */
[----:B------:R-:W0:Y:S11]  /*28b60*/  SHFL.IDX PT, R4, R3, 0x1, 0x181f ;  /* 0x00381f0003047f89 */ /* 0x000e3600000e0000 */
        /* <DEDUP_REMOVED lines=8> */
[----:B------:R0:W-:Y:S02]  /*28bf0*/  @!P2 LDGSTS.E.BYPASS.LTC128B.128 [R9+0x1dc00], desc[UR60][R4.64+0x100], !P1 ;  /* 0x1dc001000409afae */ /* 0x0001e4000c901d7c */
[----:B0-----:R-:W-:-:S05]  /*28c00*/  VIADD R4, R17, 0x20 ;  /* 0x0000002011047836 */ /* 0x001fca0000000000 */
[----:B------:R-:W-:Y:S02]  /*28c10*/  ISETP.GE.AND P2, PT, R4, R0, PT ;  /* 0x000000000400720c */ /* 0x000fe40003f46270 */
[----:B------:R-:W0:Y:S11]  /*28c20*/  SHFL.IDX PT, R4, R3, 0x2, 0x181f ;  /* 0x00581f0003047f89 */ /* 0x000e3600000e0000 */
        /* <DEDUP_REMOVED lines=21> */
[----:B0-----:R-:W-:-:S04]  /*28d80*/  IADD3 R4, R17, 0x40, RZ ;  /* 0x0000004011047810 */ /* 0x001fc80007ffe0ff */
        /* <DEDUP_REMOVED lines=25> */
[----:B------:R-:W0:Y:S04]  /*28f20*/  SHFL.IDX PT, R4, R3, 0x6, 0x181f ;  /* 0x00d81f0003047f89 */ /* 0x000e2800000e0000 */
[----:B------:R-:W1:Y:S07]  /*28f30*/  SHFL.IDX PT, R3, R3, 0x7, 0x181f ;  /* 0x00f81f0003037f89 */ /* 0x000e6e00000e0000 */
[----:B0-----:R-:W-:-:S04]  /*28f40*/  @!P2 LEA R5, P4, R8, R4, 0x1 ;  /* 0x000000040805a211 */ /* 0x001fc800078808ff */
[----:B------:R-:W-:-:S04]  /*28f50*/  @!P2 IADD3.X R4, RZ, R6, RZ, P4, !PT ;  /* 0x00000006ff04a210 */ /* 0x000fc800027fe4ff */
[----:B------:R-:W-:-:S04]  /*28f60*/  @!P2 LOP3.LUT R5, R5, R4, RZ, 0x3c, !PT ;  /* 0x000000040505a212 */ /* 0x000fc800078e3cff */
[----:B------:R-:W-:-:S04]  /*28f70*/  @!P2 LOP3.LUT R4, R5, R4, RZ, 0x3c, !PT ;  /* 0x000000040504a212 */ /* 0x000fc800078e3cff */
[----:B------:R-:W-:-:S05]  /*28f80*/  @!P2 LOP3.LUT R5, R5, R4, RZ, 0x3c, !PT ;  /* 0x000000040505a212 */ /* 0x000fca00078e3cff */
[----:B------:R-:W-:Y:S04]  /*28f90*/  @!P2 LDGSTS.E.BYPASS.LTC128B.128 [R9+0x18400], desc[UR60][R4.64], !P3 ;  /* 0x184000000409afae */ /* 0x000fe8000d901d7c */
[----:B------:R-:W-:Y:S04]  /*28fa0*/  @!P2 LDGSTS.E.BYPASS.LTC128B.128 [R9+0x1c400], desc[UR60][R4.64+0x80], !P0 ;  /* 0x1c4000800409afae */ /* 0x000fe8000c101d7c */
[----:B------:R0:W-:Y:S04]  /*28fb0*/  @!P2 LDGSTS.E.BYPASS.LTC128B.128 [R9+0x20400], desc[UR60][R4.64+0x100], !P1 ;  /* 0x204001000409afae */ /* 0x0001e8000c901d7c */
[----:B01----:R0:W2:Y:S02]  /*28fc0*/  SHFL.IDX PT, R4, R2, 0x7, 0x181f ;  /* 0x00f81f0002047f89 */ /* 0x0030a400000e0000 */
.L_x_6642:
[----:B------:R-:W-:Y:S01]  /*28fd0*/  VIADD R17, R17, 0x70 ;  /* 0x0000007011117836 */ /* 0x000fe20000000000 */
[----:B------:R-:W-:Y:S04]  /*28fe0*/  BSSY B0, `(.L_x_6479) ;  /* 0x000000c000007945 */ /* 0x000fe80003800000 */
[----:B------:R-:W-:-:S13]  /*28ff0*/  ISETP.GE.AND P2, PT, R17, R0, PT ;  /* 0x000000001100720c */ /* 0x000fda0003f46270 */
[----:B------:R-:W-:Y:S05]  /*29000*/  @P2 BRA `(.L_x_6480) ;  /* 0x0000000000242947 */ /* 0x000fea0003800000 */
[----:B------:R-:W3:Y:S01]  /*29010*/  LDL R5, [R1+0x30] ;  /* 0x0000300001057983 */ /* 0x000ee20000100800 */
[----:B0-----:R-:W-:-:S05]  /*29020*/  LEA R2, P2, R8, R3, 0x1 ;  /* 0x0000000308027211 */ /* 0x001fca00078408ff */
[----:B--2---:R-:W-:-:S05]  /*29030*/  IMAD.X R3, RZ, RZ, R4, P2 ;  /* 0x000000ffff037224 */ /* 0x004fca00010e0604 */
[----:B------:R-:W-:Y:S01]  /*29040*/  @!PT LDS RZ, [RZ] ;  /* 0x00000000fffff984 */ /* 0x000fe20000000800 */
[----:B------:R-:W-:Y:S01]  /*29050*/  @!PT LDS RZ, [RZ] ;  /* 0x00000000fffff984 */ /* 0x000fe20000000800 */
[----:B------:R-:W-:Y:S01]  /*29060*/  @!PT LDS RZ, [RZ] ;  /* 0x00000000fffff984 */ /* 0x000fe20000000800 */
[----:B---3--:R1:W-:Y:S04]  /*29070*/  LDGSTS.E.BYPASS.LTC128B.128 [R5+0x18c00], desc[UR60][R2.64], !P3 ;  /* 0x18c0000002057fae */ /* 0x0083e8000d901d7c */
[----:B------:R1:W-:Y:S04]  /*29080*/  LDGSTS.E.BYPASS.LTC128B.128 [R5+0x1cc00], desc[UR60][R2.64+0x80], !P0 ;  /* 0x1cc0008002057fae */ /* 0x0003e8000c101d7c */
[----:B------:R1:W-:Y:S02]  /*29090*/  LDGSTS.E.BYPASS.LTC128B.128 [R5+0x20c00], desc[UR60][R2.64+0x100], !P1 ;  /* 0x20c0010002057fae */ /* 0x0003e4000c901d7c */
.L_x_6480:
[----:B------:R-:W-:Y:S05]  /*290a0*/  BSYNC B0 ;  /* 0x0000000000007941 */ /* 0x000fea0003800000 */
.L_x_6479:
[----:B------:R3:W5:Y:S01]  /*290b0*/  LDL R8, [R1+0x4] ;  /* 0x0000040001087983 */ /* 0x0007620000100800 */
[----:B------:R-:W-:Y:S01]  /*290c0*/  PLOP3.LUT P0, PT, PT, PT, PT, 0x80, 0x0 ;  /* 0x000000000000781c */ /* 0x000fe20003f0f070 */
[----:B------:R-:W-:-:S12]  /*290d0*/  NOP ;  /* 0x0000000000007918 */ /* 0x000fd80000000000 */
.L_x_6481:
[----:B01----:R-:W4:Y:S01]  /*290e0*/  LDL R2, [R1+0x4] ;  /* 0x0000040001027983 */ /* 0x003f220000100800 */
[----:B------:R-:W-:Y:S02]  /*290f0*/  PLOP3.LUT P1, PT, P1, P0, PT, 0xa2, 0x0 ;  /* 0x000000000000781c */ /* 0x000fe40000f21472 */
[----:B----4-:R-:W-:-:S08]  /*29100*/  @P0 R2UR P1, UR4, R2 ;  /* 0x00000000020402ca */ /* 0x010fd00000020000 */
[----:B------:R-:W-:-:S05]  /*29110*/  @P0 PLOP3.LUT P0, PT, P1, PT, PT, 0x80, 0x0 ;  /* 0x000000000000081c */ /* 0x000fca0000f0f070 */
[----:B------:R-:W-:Y:S01]  /*29120*/  @!P1 SYNCS.ARRIVE.TRANS64.RED.A0T1 RZ, [UR4+0x36800], RZ ;  /* 0x036800ffffff99a7 */ /* 0x000fe20008200404 */
[----:B------:R-:W-:Y:S07]  /*29130*/  @!P1 ARRIVES.LDGSTSBAR.64.TRANSCNT [UR4+0x36800] ;  /* 0x03680000ff0099b0 */ /* 0x000fee0008000a84 */
[----:B------:R-:W-:Y:S05]  /*29140*/  @P0 BRA.U.ANY `(.L_x_6481) ;  /* 0xfffffffd00e40947 */ /* 0x000fea000393ffff */
[----:B------:R-:W4:Y:S02]  /*29150*/  LDL.LU R3, [R1+0x50] ;  /* 0x0000500001037983 */ /* 0x000f240000300800 */
[----:B----4-:R-:W-:-:S05]  /*29160*/  VIADD R3, R3, 0x1 ;  /* 0x0000000103037836 */ /* 0x010fca0000000000 */
        /* <DEDUP_REMOVED lines=10> */
.L_x_6643:
[----:B------:R-:W-:Y:S05]  /*29210*/  BSYNC B0 ;  /* 0x0000000000007941 */ /* 0x000fea0003800000 */
.L_x_6482:
[----:B0-----:R-:W4:Y:S01]  /*29220*/  LDL R2, [R1+0x38] ;  /* 0x0000380001027983 */ /* 0x001f220000100800 */
[----:B------:R-:W-:Y:S01]  /*29230*/  BSSY B0, `(.L_x_6484) ;  /* 0x000025b000007945 */ /* 0x000fe20003800000 */
[----:B----4-:R-:W-:-:S13]  /*29240*/  ISETP.GE.AND P0, PT, R2, 0x2, PT ;  /* 0x000000020200780c */ /* 0x010fda0003f06270 */
[----:B------:R-:W-:Y:S05]  /*29250*/  @!P0 BRA `(.L_x_6485) ;  /* 0x0000002400608947 */ /* 0x000fea0003800000 */
[C---:B------:R-:W-:Y:S01]  /*29260*/  LOP3.LUT R0, R2.reuse, 0x1, RZ, 0xc0, !PT ;  /* 0x0000000102007812 */ /* 0x040fe200078ec0ff */
[----:B------:R-:W-:Y:S01]  /*29270*/  BSSY B2, `(.L_x_6486) ;  /* 0x00000cd000027945 */ /* 0x000fe20003800000 */
[----:B------:R-:W-:Y:S02]  /*29280*/  IADD3 R2, R2, -0x2, RZ ;  /* 0xfffffffe02027810 */ /* 0x000fe40007ffe0ff */
[----:B------:R-:W-:-:S03]  /*29290*/  ISETP.NE.U32.AND P0, PT, R0, 0x1, PT ;  /* 0x000000010000780c */ /* 0x000fc60003f05070 */
[----:B------:R-:W-:-:S10]  /*292a0*/  IMAD.MOV.U32 R0, RZ, RZ, R2 ;  /* 0x000000ffff007224 */ /* 0x000fd400078e0002 */
[----:B------:R-:W-:Y:S05]  /*292b0*/  @!P0 BRA `(.L_x_6487) ;  /* 0x0000000c00208947 */ /* 0x000fea0003800000 */
[----:B------:R-:W4:Y:S04]  /*292c0*/  LDL R5, [R1+0x8] ;  /* 0x0000080001057983 */ /* 0x000f280000100800 */
[----:B--2---:R-:W2:Y:S04]  /*292d0*/  LDL R4, [R1+0xc] ;  /* 0x00000c0001047983 */ /* 0x004ea80000100800 */
[----:B------:R-:W3:Y:S01]  /*292e0*/  LDL R3, [R1+0x18] ;  /* 0x0000180001037983 */ /* 0x000ee20000100800 */
[----:B------:R-:W-:Y:S01]  /*292f0*/  BSSY B1, `(.L_x_6488) ;  /* 0x00000c0000017945 */ /* 0x000fe20003800000 */
[----:B----4-:R-:W-:Y:S01]  /*29300*/  LOP3.LUT P1, RZ, R5, 0x4, RZ, 0xc0, !PT ;  /* 0x0000000405ff7812 */ /* 0x010fe2000782c0ff */
[----:B--2--5:R-:W-:-:S05]  /*29310*/  VIADD R8, R4, 0x1 ;  /* 0x0000000104087836 */ /* 0x024fca0000000000 */
[----:B------:R-:W-:-:S04]  /*29320*/  ISETP.NE.AND P0, PT, R8, 0x2, PT ;  /* 0x000000020800780c */ /* 0x000fc80003f05270 */
[----:B------:R-:W-:Y:S02]  /*29330*/  SEL R9, RZ, 0x1, P0 ;  /* 0x00000001ff097807 */ /* 0x000fe40000000000 */
[----:B------:R-:W-:Y:S02]  /*29340*/  SEL R8, R8, RZ, P0 ;  /* 0x000000ff08087207 */ /* 0x000fe40000000000 */
[----:B---3--:R-:W-:Y:S01]  /*29350*/  LOP3.LUT R9, R3, R9, RZ, 0x3c, !PT ;  /* 0x0000000903097212 */ /* 0x008fe200078e3cff */
        /* <DEDUP_REMOVED lines=10> */
[----:B------:R-:W-:Y:S01]  /*29400*/  IMAD.MOV.U32 R0, RZ, RZ, R2 ;  /* 0x000000ffff007224 */ /* 0x000fe200078e0002 */
[----:B------:R-:W-:Y:S01]  /*29410*/  ULDC.64 UR6, c[0x0][0x428] ;  /* 0x00010a0000067ab9 */ /* 0x000fe20000000a00 */
[----:B0-----:R-:W-:-:S13]  /*29420*/  ISETP.NE.AND P0, PT, R3, 0x1, PT ;  /* 0x000000010300780c */ /* 0x001fda0003f05270 */
[----:B-----5:R-:W0:Y:S02]  /*29430*/  @P0 LDC.64 R4, c[0x0][0x440] ;  /* 0x00011000ff040b82 */ /* 0x020e240000000a00 */
[----:B0-----:R-:W-:-:S05]  /*29440*/  @P0 IMAD.HI.U32 R4, R2, R4, RZ ;  /* 0x0000000402040227 */ /* 0x001fca00078e00ff */
[----:B------:R-:W-:-:S04]  /*29450*/  @P0 SHF.R.U32.HI R0, RZ, R5, R4 ;  /* 0x00000005ff000219 */ /* 0x000fc80000011604 */
[----:B------:R-:W-:Y:S01]  /*29460*/  IADD3 R7, -R0, RZ, RZ ;  /* 0x000000ff00077210 */ /* 0x000fe20007ffe1ff */
[--C-:B------:R-:W-:Y:S01]  /*29470*/  IMAD.MOV.U32 R4, RZ, RZ, R0.reuse ;  /* 0x000000ffff047224 */ /* 0x100fe200078e0000 */
[----:B------:R-:W-:-:S03]  /*29480*/  SHF.R.S32.HI R5, RZ, 0x1f, R0 ;  /* 0x0000001fff057819 */ /* 0x000fc60000011400 */
        /* <DEDUP_REMOVED lines=8> */
.L_x_6490:
[----:B------:R-:W2:Y:S01]  /*29510*/  LDL R0, [R1+0x4] ;  /* 0x0000040001007983 */ /* 0x000ea20000100800 */
[----:B------:R-:W-:Y:S01]  /*29520*/  BSSY B3, `(.L_x_6491) ;  /* 0x0000005000037945 */ /* 0x000fe20003800000 */
[----:B--2---:R-:W-:Y:S01]  /*29530*/  IMAD R3, R8, 0x8, R0 ;  /* 0x0000000808037824 */ /* 0x004fe200078e0200 */
[----:B------:R-:W-:-:S04]  /*29540*/  SHF.L.U32 R0, R9, 0x1f, RZ ;  /* 0x0000001f09007819 */ /* 0x000fc800000006ff */
[----:B------:R-:W1:Y:S02]  /*29550*/  SYNCS.PHASECHK.TRANS64.TRYWAIT P0, [R3+URZ+0x36840], R0 ;  /* 0x03684000030075a7 */ /* 0x000e64000800017f */
[----:B-1----:R-:W-:Y:S05]  /*29560*/  @!P0 BRA `(.L_x_6492) ;  /* 0x0000005400688947 */ /* 0x002fea0003800000 */
.L_x_6644:
[----:B------:R-:W-:Y:S05]  /*29570*/  BSYNC B3 ;  /* 0x0000000000037941 */ /* 0x000fea0003800000 */
.L_x_6491:
        /* <DEDUP_REMOVED lines=11> */
.L_x_6494:
[----:B------:R-:W-:Y:S05]  /*29630*/  BSYNC B3 ;  /* 0x0000000000037941 */ /* 0x000fea0003800000 */
.L_x_6493:
[----:B------:R-:W2:Y:S04]  /*29640*/  LDL R5, [R1+0x4] ;  /* 0x0000040001057983 */ /* 0x000ea80000100800 */
[----:B-1----:R-:W3:Y:S01]  /*29650*/  LDL R0, [R1+0x1c] ;  /* 0x00001c0001007983 */ /* 0x002ee20000100800 */
[----:B0-----:R-:W-:Y:S01]  /*29660*/  MOV R10, RZ ;  /* 0x000000ff000a7202 */ /* 0x001fe20000000f00 */
[----:B------:R-:W-:Y:S01]  /*29670*/  UIADD3 UR4, UP0, UR36, 0x370, URZ ;  /* 0x0000037024047890 */ /* 0x000fe2000ff1e03f */
[----:B------:R-:W-:Y:S01]  /*29680*/  PLOP3.LUT P0, PT, PT, PT, PT, 0x80, 0x0 ;  /* 0x000000000000781c */ /* 0x000fe20003f0f070 */
[----:B------:R-:W-:Y:S01]  /*29690*/  VIADD R3, R3, 0x36830 ;  /* 0x0003683003037836 */ /* 0x000fe20000000000 */
[----:B------:R-:W-:Y:S01]  /*296a0*/  R2UR UR10, R10 ;  /* 0x000000000a0a72ca */ /* 0x000fe200000e0000 */
[----:B------:R-:W-:Y:S01]  /*296b0*/  UIADD3.X UR5, URZ, UR37, URZ, UP0, !UPT ;  /* 0x000000253f057290 */ /* 0x000fe200087fe43f */
[----:B------:R-:W-:Y:S01]  /*296c0*/  UMOV UR6, 0x0 ;  /* 0x0000000000067882 */ /* 0x000fe20000000000 */
[----:B------:R-:W-:Y:S01]  /*296d0*/  UMOV UR7, 0x14f00000 ;  /* 0x14f0000000077882 */ /* 0x000fe20000000000 */
[----:B--2---:R-:W-:-:S02]  /*296e0*/  IMAD R6, R8, 0xa800, R5 ;  /* 0x0000a80008067824 */ /* 0x004fc400078e0205 */
[----:B---3--:R-:W-:Y:S02]  /*296f0*/  IMAD R0, R7, 0x70, R0 ;  /* 0x0000007007007824 */ /* 0x008fe400078e0200 */
[----:B------:R-:W-:-:S07]  /*29700*/  VIADD R5, R6, 0x21400 ;  /* 0x0002140006057836 */ /* 0x000fce0000000000 */
.L_x_6495:
        /* <DEDUP_REMOVED lines=16> */
.L_x_6496:
        /* <DEDUP_REMOVED lines=16> */
.L_x_6497:
        /* <DEDUP_REMOVED lines=18> */
.L_x_6645:
[----:B------:R-:W-:Y:S05]  /*29a30*/  BSYNC B3 ;  /* 0x0000000000037941 */ /* 0x000fea0003800000 */
.L_x_6498:
        /* <DEDUP_REMOVED lines=10> */
.L_x_6500:
[----:B------:R-:W2:Y:S01]  /*29ae0*/  LDL R3, [R1+0x8] ;  /* 0x0000080001037983 */ /* 0x000ea20000100800 */
[----:B------:R-:W-:Y:S01]  /*29af0*/  BSSY B3, `(.L_x_6501) ;  /* 0x0000004000037945 */ /* 0x000fe20003800000 */
[----:B--2---:R-:W-:-:S13]  /*29b00*/  LOP3.LUT P0, RZ, R3, 0x8, RZ, 0xc0, !PT ;  /* 0x0000000803ff7812 */ /* 0x004fda000780c0ff */
[----:B------:R-:W-:Y:S05]  /*29b10*/  @P0 BRA `(.L_x_6502) ;  /* 0x0000000000040947 */ /* 0x000fea0003800000 */
[----:B------:R-:W-:Y:S01]  /*29b20*/  BPT.TRAP 0x1 ;  /* 0x000000040000795c */ /* 0x000fe20000300000 */
.L_x_6502:
[----:B------:R-:W-:Y:S05]  /*29b30*/  BSYNC B3 ;  /* 0x0000000000037941 */ /* 0x000fea0003800000 */
.L_x_6501:
        /* <DEDUP_REMOVED lines=14> */
.L_x_6503:
        /* <DEDUP_REMOVED lines=16> */
.L_x_6504:
        /* <DEDUP_REMOVED lines=16> */
.L_x_6505:
        /* <DEDUP_REMOVED lines=13> */
.L_x_6489:
[----:B------:R-:W-:Y:S05]  /*29ef0*/  BSYNC B1 ;  /* 0x0000000000017941 */ /* 0x000fea0003800000 */
.L_x_6488:
[----:B------:R-:W2:Y:S04]  /*29f00*/  LDL.LU R0, [R1+0x38] ;  /* 0x0000380001007983 */ /* 0x000ea80000300800 */
[----:B------:R1:W-:Y:S04]  /*29f10*/  STL [R1+0x18], R9 ;  /* 0x0000180901007387 */ /* 0x0003e80000100800 */
[----:B------:R1:W-:Y:S02]  /*29f20*/  STL [R1+0xc], R8 ;  /* 0x00000c0801007387 */ /* 0x0003e40000100800 */
[----:B-12---:R-:W-:-:S07]  /*29f30*/  VIADD R0, R0, 0xfffffffd ;  /* 0xfffffffd00007836 */ /* 0x006fce0000000000 */
.L_x_6487:
[----:B------:R-:W-:Y:S05]  /*29f40*/  BSYNC B2 ;  /* 0x0000000000027941 */ /* 0x000fea0003800000 */
.L_x_6486:
[----:B------:R-:W-:-:S13]  /*29f50*/  ISETP.NE.AND P0, PT, R2, RZ, PT ;  /* 0x000000ff0200720c */ /* 0x000fda0003f05270 */
[----:B------:R-:W-:Y:S05]  /*29f60*/  @!P0 BRA `(.L_x_6485) ;  /* 0x00000018001c8947 */ /* 0x000fea0003800000 */
[----:B-----5:R1:W5:Y:S02]  /*29f70*/  LDL R8, [R1] ;  /* 0x0000000001087983 */ /* 0x0203640000100800 */
.L_x_6542:
[----:B0-2---:R-:W2:Y:S04]  /*29f80*/  LDL R4, [R1+0x8] ;  /* 0x0000080001047983 */ /* 0x005ea80000100800 */
[----:B------:R-:W4:Y:S04]  /*29f90*/  LDL R3, [R1+0xc] ;  /* 0x00000c0001037983 */ /* 0x000f280000100800 */
[----:B---3--:R-:W3:Y:S01]  /*29fa0*/  LDL R2, [R1+0x18] ;  /* 0x0000180001027983 */ /* 0x008ee20000100800 */
[----:B------:R-:W-:Y:S05]  /*29fb0*/  YIELD ;  /* 0x0000000000007946 */ /* 0x000fea0003800000 */
[----:B------:R-:W-:Y:S01]  /*29fc0*/  BSSY B1, `(.L_x_6506) ;  /* 0x00000be000017945 */ /* 0x000fe20003800000 */
[----:B--2---:R-:W-:Y:S01]  /*29fd0*/  LOP3.LUT P1, RZ, R4, 0x4, RZ, 0xc0, !PT ;  /* 0x0000000404ff7812 */ /* 0x004fe2000782c0ff */
[----:B----4-:R-:W-:-:S05]  /*29fe0*/  VIADD R4, R3, 0x1 ;  /* 0x0000000103047836 */ /* 0x010fca0000000000 */
[----:B------:R-:W-:-:S04]  /*29ff0*/  ISETP.NE.AND P0, PT, R4, 0x2, PT ;  /* 0x000000020400780c */ /* 0x000fc80003f05270 */
[----:B------:R-:W-:Y:S02]  /*2a000*/  SEL R5, RZ, 0x1, P0 ;  /* 0x00000001ff057807 */ /* 0x000fe40000000000 */
        /* <DEDUP_REMOVED lines=27> */
.L_x_6508:
[----:B------:R-:W2:Y:S01]  /*2a1c0*/  LDL R2, [R1+0x4] ;  /* 0x0000040001027983 */ /* 0x000ea20000100800 */
[----:B------:R-:W-:Y:S01]  /*2a1d0*/  BSSY B2, `(.L_x_6509) ;  /* 0x0000005000027945 */ /* 0x000fe20003800000 */
[----:B--2---:R-:W-:Y:S01]  /*2a1e0*/  IMAD R3, R4, 0x8, R2 ;  /* 0x0000000804037824 */ /* 0x004fe200078e0202 */
[----:B------:R-:W-:-:S04]  /*2a1f0*/  SHF.L.U32 R2, R5, 0x1f, RZ ;  /* 0x0000001f05027819 */ /* 0x000fc800000006ff */
[----:B------:R-:W2:Y:S02]  /*2a200*/  SYNCS.PHASECHK.TRANS64.TRYWAIT P0, [R3+URZ+0x36840], R2 ;  /* 0x03684002030075a7 */ /* 0x000ea4000800017f */
[----:B--2---:R-:W-:Y:S05]  /*2a210*/  @!P0 BRA `(.L_x_6510) ;  /* 0x0000004800648947 */ /* 0x004fea0003800000 */
.L_x_6646:
[----:B------:R-:W-:Y:S05]  /*2a220*/  BSYNC B2 ;  /* 0x0000000000027941 */ /* 0x000fea0003800000 */
.L_x_6509:
[----:B------:R-:W3:Y:S01]  /*2a230*/  S2R R7, SR_TID.X ;  /* 0x0000000000077919 */ /* 0x000ee20000002100 */
[----:B------:R-:W-:Y:S01]  /*2a240*/  BSSY B2, `(.L_x_6511) ;  /* 0x000000a000027945 */ /* 0x000fe20003800000 */
[----:B---3--:R-:W-:-:S04]  /*2a250*/  LOP3.LUT R7, R7, 0x7f, RZ, 0xc0, !PT ;  /* 0x0000007f07077812 */ /* 0x008fc800078ec0ff */
[----:B------:R-:W-:-:S13]  /*2a260*/  ISETP.NE.AND P0, PT, R7, RZ, PT ;  /* 0x000000ff0700720c */ /* 0x000fda0003f05270 */
[----:B------:R-:W-:Y:S05]  /*2a270*/  @P0 BRA `(.L_x_6512) ;  /* 0x0000000000180947 */ /* 0x000fea0003800000 */
[----:B------:R-:W3:Y:S01]  /*2a280*/  LDL R7, [R1+0x8] ;  /* 0x0000080001077983 */ /* 0x000ee20000100800 */
[----:B--2---:R-:W-:-:S04]  /*2a290*/  MOV R2, 0xa800 ;  /* 0x0000a80000027802 */ /* 0x004fc80000000f00 */
[----:B------:R4:W-:Y:S01]  /*2a2a0*/  SYNCS.ARRIVE.TRANS64 RZ, [R3+URZ+0x36830], R2 ;  /* 0x0368300203ff79a7 */ /* 0x0009e2000800003f */
[----:B---3--:R-:W-:-:S13]  /*2a2b0*/  LOP3.LUT P1, RZ, R7, 0x1, RZ, 0xc0, !PT ;  /* 0x0000000107ff7812 */ /* 0x008fda000782c0ff */
[----:B----4-:R-:W-:Y:S05]  /*2a2c0*/  @!P1 BRA `(.L_x_6512) ;  /* 0x0000000000049947 */ /* 0x010fea0003800000 */
[----:B------:R-:W-:Y:S01]  /*2a2d0*/  BPT.TRAP 0x1 ;  /* 0x000000040000795c */ /* 0x000fe20000300000 */
.L_x_6512:
[----:B------:R-:W-:Y:S05]  /*2a2e0*/  BSYNC B2 ;  /* 0x0000000000027941 */ /* 0x000fea0003800000 */
.L_x_6511:
        /* <DEDUP_REMOVED lines=12> */
[----:B0-----:R-:W-:-:S08]  /*2a3b0*/  VIADD R9, R7, 0x21400 ;  /* 0x0002140007097836 */ /* 0x001fd00000000000 */
.L_x_6513:
        /* <DEDUP_REMOVED lines=16> */
.L_x_6514:
        /* <DEDUP_REMOVED lines=16> */
.L_x_6515:
        /* <DEDUP_REMOVED lines=18> */
.L_x_6647:
[----:B------:R-:W-:Y:S05]  /*2a6e0*/  BSYNC B2 ;  /* 0x0000000000027941 */ /* 0x000fea0003800000 */
.L_x_6516:
        /* <DEDUP_REMOVED lines=10> */
.L_x_6518:
[----:B------:R-:W2:Y:S01]  /*2a790*/  LDL R3, [R1+0x8] ;  /* 0x0000080001037983 */ /* 0x000ea20000100800 */
[----:B------:R-:W-:Y:S01]  /*2a7a0*/  BSSY B2, `(.L_x_6519) ;  /* 0x0000004000027945 */ /* 0x000fe20003800000 */
[----:B--2---:R-:W-:-:S13]  /*2a7b0*/  LOP3.LUT P0, RZ, R3, 0x8, RZ, 0xc0, !PT ;  /* 0x0000000803ff7812 */ /* 0x004fda000780c0ff */
[----:B------:R-:W-:Y:S05]  /*2a7c0*/  @P0 BRA `(.L_x_6520) ;  /* 0x0000000000040947 */ /* 0x000fea0003800000 */
[----:B------:R-:W-:Y:S01]  /*2a7d0*/  BPT.TRAP 0x1 ;  /* 0x000000040000795c */ /* 0x000fe20000300000 */
.L_x_6520:
[----:B------:R-:W-:Y:S05]  /*2a7e0*/  BSYNC B2 ;  /* 0x0000000000027941 */ /* 0x000fea0003800000 */
.L_x_6519:
        /* <DEDUP_REMOVED lines=14> */
.L_x_6521:
        /* <DEDUP_REMOVED lines=16> */
.L_x_6522:
        /* <DEDUP_REMOVED lines=16> */
.L_x_6523:
        /* <DEDUP_REMOVED lines=13> */
.L_x_6507:
[----:B------:R-:W-:Y:S05]  /*2aba0*/  BSYNC B1 ;  /* 0x0000000000017941 */ /* 0x000fea0003800000 */
.L_x_6506:
        /* <DEDUP_REMOVED lines=12> */
[----:B0-----:R-:W-:Y:S02]  /*2ac70*/  IADD3 R6, R0, -0x1, RZ ;  /* 0xffffffff00067810 */ /* 0x001fe40007ffe0ff */
[----:B------:R-:W-:-:S04]  /*2ac80*/  ISETP.NE.U32.AND P0, PT, RZ, UR4, PT ;  /* 0x00000004ff007c0c */ /* 0x000fc8000bf05070 */
[----:B------:R-:W-:-:S13]  /*2ac90*/  ISETP.NE.AND.EX P0, PT, RZ, UR5, PT, P0 ;  /* 0x00000005ff007c0c */ /* 0x000fda000bf05300 */
[----:B------:R-:W-:Y:S05]  /*2aca0*/  @!P0 BRA `(.L_x_6526) ;  /* 0x00000000004c8947 */ /* 0x000fea0003800000 */
[----:B------:R-:W3:Y:S01]  /*2acb0*/  LDL R12, [R1+0x28] ;  /* 0x00002800010c7983 */ /* 0x000ee20000100800 */
[----:B-----5:R-:W0:Y:S01]  /*2acc0*/  LDC R8, c[0x0][0x43c] ;  /* 0x00010f00ff087b82 */ /* 0x020e220000000800 */
[----:B------:R-:W-:Y:S02]  /*2acd0*/  ULDC.64 UR6, c[0x0][0x428] ;  /* 0x00010a0000067ab9 */ /* 0x000fe40000000a00 */
[----:B------:R-:W4:Y:S01]  /*2ace0*/  LDL R9, [R1+0x14] ;  /* 0x0000140001097983 */ /* 0x000f220000100800 */
        /* <DEDUP_REMOVED lines=15> */
.L_x_6526:
[----:B------:R-:W3:Y:S01]  /*2ade0*/  LDL R2, [R1+0x4] ;  /* 0x0000040001027983 */ /* 0x000ee20000100800 */
[----:B------:R-:W-:Y:S01]  /*2adf0*/  BSSY B2, `(.L_x_6527) ;  /* 0x0000005000027945 */ /* 0x000fe20003800000 */
[----:B---3--:R-:W-:Y:S01]  /*2ae00*/  IMAD R3, R11, 0x8, R2 ;  /* 0x000000080b037824 */ /* 0x008fe200078e0202 */
[----:B------:R-:W-:-:S04]  /*2ae10*/  SHF.L.U32 R2, R10, 0x1f, RZ ;  /* 0x0000001f0a027819 */ /* 0x000fc800000006ff */
[----:B------:R-:W3:Y:S02]  /*2ae20*/  SYNCS.PHASECHK.TRANS64.TRYWAIT P0, [R3+URZ+0x36840], R2 ;  /* 0x03684002030075a7 */ /* 0x000ee4000800017f */
[----:B---3--:R-:W-:Y:S05]  /*2ae30*/  @!P0 BRA `(.L_x_6528) ;  /* 0x0000003c00848947 */ /* 0x008fea0003800000 */
.L_x_6648:
[----:B------:R-:W-:Y:S05]  /*2ae40*/  BSYNC B2 ;  /* 0x0000000000027941 */ /* 0x000fea0003800000 */
.L_x_6527:
[----:B------:R-:W4:Y:S01]  /*2ae50*/  S2R R7, SR_TID.X ;  /* 0x0000000000077919 */ /* 0x000f220000002100 */
[----:B------:R-:W-:Y:S01]  /*2ae60*/  BSSY B2, `(.L_x_6529) ;  /* 0x000000a000027945 */ /* 0x000fe20003800000 */
[----:B----4-:R-:W-:-:S04]  /*2ae70*/  LOP3.LUT R7, R7, 0x7f, RZ, 0xc0, !PT ;  /* 0x0000007f07077812 */ /* 0x010fc800078ec0ff */
[----:B------:R-:W-:-:S13]  /*2ae80*/  ISETP.NE.AND P0, PT, R7, RZ, PT ;  /* 0x000000ff0700720c */ /* 0x000fda0003f05270 */
[----:B------:R-:W-:Y:S05]  /*2ae90*/  @P0 BRA `(.L_x_6530) ;  /* 0x0000000000180947 */ /* 0x000fea0003800000 */
[----:B------:R-:W4:Y:S01]  /*2aea0*/  LDL R7, [R1+0x8] ;  /* 0x0000080001077983 */ /* 0x000f220000100800 */
[----:B---3--:R-:W-:-:S04]  /*2aeb0*/  MOV R2, 0xa800 ;  /* 0x0000a80000027802 */ /* 0x008fc80000000f00 */
[----:B------:R3:W-:Y:S01]  /*2aec0*/  SYNCS.ARRIVE.TRANS64 RZ, [R3+URZ+0x36830], R2 ;  /* 0x0368300203ff79a7 */ /* 0x0007e2000800003f */
[----:B----4-:R-:W-:-:S13]  /*2aed0*/  LOP3.LUT P1, RZ, R7, 0x1, RZ, 0xc0, !PT ;  /* 0x0000000107ff7812 */ /* 0x010fda000782c0ff */
[----:B---3--:R-:W-:Y:S05]  /*2aee0*/  @!P1 BRA `(.L_x_6530) ;  /* 0x0000000000049947 */ /* 0x008fea0003800000 */
[----:B------:R-:W-:Y:S01]  /*2aef0*/  BPT.TRAP 0x1 ;  /* 0x000000040000795c */ /* 0x000fe20000300000 */
.L_x_6530:
[----:B------:R-:W-:Y:S05]  /*2af00*/  BSYNC B2 ;  /* 0x0000000000027941 */ /* 0x000fea0003800000 */
.L_x_6529:
        /* <DEDUP_REMOVED lines=12> */
[----:B---3--:R-:W-:Y:S02]  /*2afd0*/  IMAD R2, R6, 0x70, R2 ;  /* 0x0000007006027824 */ /* 0x008fe400078e0202 */
[----:B------:R-:W-:-:S08]  /*2afe0*/  VIADD R9, R7, 0x21400 ;  /* 0x0002140007097836 */ /* 0x000fd00000000000 */
.L_x_6531:
        /* <DEDUP_REMOVED lines=16> */
.L_x_6532:
        /* <DEDUP_REMOVED lines=16> */
.L_x_6533:
        /* <DEDUP_REMOVED lines=16> */
.L_x_6649:
[----:B------:R-:W-:Y:S05]  /*2b2f0*/  BSYNC B2 ;  /* 0x0000000000027941 */ /* 0x000fea0003800000 */
.L_x_6534:
        /* <DEDUP_REMOVED lines=10> */
.L_x_6536:
[----:B------:R-:W2:Y:S01]  /*2b3a0*/  LDL R3, [R1+0x8] ;  /* 0x0000080001037983 */ /* 0x000ea20000100800 */
[----:B------:R-:W-:Y:S01]  /*2b3b0*/  BSSY B2, `(.L_x_6537) ;  /* 0x0000004000027945 */ /* 0x000fe20003800000 */
[----:B--2---:R-:W-:-:S13]  /*2b3c0*/  LOP3.LUT P0, RZ, R3, 0x8, RZ, 0xc0, !PT ;  /* 0x0000000803ff7812 */ /* 0x004fda000780c0ff */
[----:B------:R-:W-:Y:S05]  /*2b3d0*/  @P0 BRA `(.L_x_6538) ;  /* 0x0000000000040947 */ /* 0x000fea0003800000 */
[----:B------:R-:W-:Y:S01]  /*2b3e0*/  BPT.TRAP 0x1 ;  /* 0x000000040000795c */ /* 0x000fe20000300000 */
.L_x_6538:
[----:B------:R-:W-:Y:S05]  /*2b3f0*/  BSYNC B2 ;  /* 0x0000000000027941 */ /* 0x000fea0003800000 */
.L_x_6537:
[----:B------:R-:W2:Y:S04]  /*2b400*/  LDL R7, [R1+0x4] ;  /* 0x0000040001077983 */ /* 0x000ea80000100800 */
        /* <DEDUP_REMOVED lines=12> */
.L_x_6539:
        /* <DEDUP_REMOVED lines=16> */
.L_x_6540:
        /* <DEDUP_REMOVED lines=16> */
.L_x_6541:
        /* <DEDUP_REMOVED lines=13> */
.L_x_6525:
[----:B------:R-:W-:Y:S05]  /*2b7a0*/  BSYNC B1 ;  /* 0x0000000000017941 */ /* 0x000fea0003800000 */
.L_x_6524:
[C---:B------:R-:W-:Y:S01]  /*2b7b0*/  ISETP.GT.AND P0, PT, R0.reuse, 0x1, PT ;  /* 0x000000010000780c */ /* 0x040fe20003f04270 */
[----:B------:R-:W-:-:S12]  /*2b7c0*/  VIADD R0, R0, 0xfffffffe ;  /* 0xfffffffe00007836 */ /* 0x000fd80000000000 */
[----:B------:R-:W-:Y:S05]  /*2b7d0*/  @P0 BRA `(.L_x_6542) ;  /* 0xffffffe400e80947 */ /* 0x000fea000383ffff */
.L_x_6485:
[----:B------:R-:W-:Y:S05]  /*2b7e0*/  BSYNC B0 ;  /* 0x0000000000007941 */ /* 0x000fea0003800000 */
.L_x_6484:
[----:B------:R-:W4:Y:S01]  /*2b7f0*/  S2R R2, SR_TID.X ;  /* 0x0000000000027919 */ /* 0x000f220000002100 */
[----:B------:R-:W-:Y:S01]  /*2b800*/  BSSY B0, `(.L_x_6543) ;  /* 0x0000010000007945 */ /* 0x000fe20003800000 */
[----:B----4-:R-:W-:-:S04]  /*2b810*/  LOP3.LUT R2, R2, 0x7f, RZ, 0xc0, !PT ;  /* 0x0000007f02027812 */ /* 0x010fc800078ec0ff */
[----:B------:R-:W-:-:S13]  /*2b820*/  ISETP.NE.AND P0, PT, R2, RZ, PT ;  /* 0x000000ff0200720c */ /* 0x000fda0003f05270 */
[----:B------:R-:W-:Y:S05]  /*2b830*/  @P0 BRA `(.L_x_6544) ;  /* 0x0000000000300947 */ /* 0x000fea0003800000 */
[----:B------:R-:W4:Y:S01]  /*2b840*/  S2R R2, SR_LANEID ;  /* 0x0000000000027919 */ /* 0x000f220000000000 */
[----:B------:R-:W-:Y:S01]  /*2b850*/  VOTEU.ANY UR4, UPT, PT ;  /* 0x0000000000047886 */ /* 0x000fe200038e0100 */
[----:B0-2---:R-:W0:Y:S01]  /*2b860*/  LDC.64 R4, c[0x0][0xc60] ;  /* 0x00031800ff047b82 */ /* 0x005e220000000a00 */
[----:B------:R-:W4:Y:S02]  /*2b870*/  FLO.U32 R0, UR4 ;  /* 0x0000000400007d00 */ /* 0x000f2400080e0000 */
[----:B----4-:R-:W-:-:S06]  /*2b880*/  ISETP.EQ.U32.AND P0, PT, R0, R2, PT ;  /* 0x000000020000720c */ /* 0x010fcc0003f02070 */
[----:B------:R-:W0:Y:S07]  /*2b890*/  POPC R2, UR4 ;  /* 0x0000000400027d09 */ /* 0x000e2e0008000000 */
[----:B0-----:R-:W2:Y:S04]  /*2b8a0*/  @P0 ATOMG.E.ADD.STRONG.GPU PT, R2, desc[UR60][R4.64], R2 ;  /* 0x00000002040209a8 */ /* 0x001ea800081ee1fc */
[----:B--2---:R0:W2:Y:S02]  /*2b8b0*/  SHFL.IDX PT, R2, R2, R0, 0x1f ;  /* 0x00001f0002027589 */ /* 0x0040a400000e0000 */
[----:B0-----:R-:W0:Y:S02]  /*2b8c0*/  S2R R0, SR_LTMASK ;  /* 0x0000000000007919 */ /* 0x001e240000003900 */
[----:B0-----:R-:W-:-:S06]  /*2b8d0*/  LOP3.LUT R0, R0, UR4, RZ, 0xc0, !PT ;  /* 0x0000000400007c12 */ /* 0x001fcc000f8ec0ff */
[----:B------:R-:W2:Y:S02]  /*2b8e0*/  POPC R0, R0 ;  /* 0x0000000000007309 */ /* 0x000ea40000000000 */
[----:B--2---:R-:W-:-:S07]  /*2b8f0*/  IADD3 R16, R2, UR39, R0 ;  /* 0x0000002702107c10 */ /* 0x004fce000fffe000 */
.L_x_6544:
[----:B------:R-:W-:Y:S05]  /*2b900*/  BSYNC B0 ;  /* 0x0000000000007941 */ /* 0x000fea0003800000 */
.L_x_6543:
        /* <DEDUP_REMOVED lines=12> */
.L_x_6650:
[----:B------:R-:W-:Y:S05]  /*2b9d0*/  BSYNC B1 ;  /* 0x0000000000017941 */ /* 0x000fea0003800000 */
.L_x_6547:
        /* <DEDUP_REMOVED lines=10> */
.L_x_6549:
[----:B------:R-:W2:Y:S01]  /*2ba80*/  LDL R2, [R1+0x8] ;  /* 0x0000080001027983 */ /* 0x000ea20000100800 */
[----:B------:R-:W-:Y:S01]  /*2ba90*/  BSSY B1, `(.L_x_6550) ;  /* 0x0000004000017945 */ /* 0x000fe20003800000 */
[----:B--2---:R-:W-:-:S13]  /*2baa0*/  LOP3.LUT P0, RZ, R2, 0x8, RZ, 0xc0, !PT ;  /* 0x0000000802ff7812 */ /* 0x004fda000780c0ff */
[----:B------:R-:W-:Y:S05]  /*2bab0*/  @P0 BRA `(.L_x_6551) ;  /* 0x0000000000040947 */ /* 0x000fea0003800000 */
[----:B------:R-:W-:Y:S01]  /*2bac0*/  BPT.TRAP 0x1 ;  /* 0x000000040000795c */ /* 0x000fe20000300000 */
.L_x_6551:
[----:B------:R-:W-:Y:S05]  /*2bad0*/  BSYNC B1 ;  /* 0x0000000000017941 */ /* 0x000fea0003800000 */
.L_x_6550:
        /* <DEDUP_REMOVED lines=14> */
.L_x_6552:
        /* <DEDUP_REMOVED lines=16> */
.L_x_6553:
        /* <DEDUP_REMOVED lines=16> */
.L_x_6554:
        /* <DEDUP_REMOVED lines=11> */
.L_x_6546:
[----:B------:R-:W-:Y:S05]  /*2be70*/  BSYNC B0 ;  /* 0x0000000000007941 */ /* 0x000fea0003800000 */
.L_x_6545:
[----:B------:R-:W4:Y:S04]  /*2be80*/  LDL.LU R5, [R1+0xc] ;  /* 0x00000c0001057983 */ /* 0x000f280000300800 */
[----:B0-2---:R-:W2:Y:S01]  /*2be90*/  LDL.LU R4, [R1+0x18] ;  /* 0x0000180001047983 */ /* 0x005ea20000300800 */
[----:B----4-:R-:W-:-:S05]  /*2bea0*/  VIADD R0, R5, 0x1 ;  /* 0x0000000105007836 */ /* 0x010fca0000000000 */
[----:B------:R-:W-:-:S04]  /*2beb0*/  ISETP.NE.AND P0, PT, R0, 0x2, PT ;  /* 0x000000020000780c */ /* 0x000fc80003f05270 */
[----:B------:R-:W-:Y:S02]  /*2bec0*/  SEL R2, RZ, 0x1, P0 ;  /* 0x00000001ff027807 */ /* 0x000fe40000000000 */
[----:B------:R-:W-:Y:S02]  /*2bed0*/  SEL R0, R0, RZ, P0 ;  /* 0x000000ff00007207 */ /* 0x000fe40000000000 */
[----:B--2---:R-:W-:-:S03]  /*2bee0*/  LOP3.LUT R4, R4, R2, RZ, 0x3c, !PT ;  /* 0x0000000204047212 */ /* 0x004fc600078e3cff */
[----:B------:R0:W-:Y:S04]  /*2bef0*/  STL [R1+0xc], R0 ;  /* 0x00000c0001007387 */ /* 0x0001e80000100800 */
[----:B------:R0:W-:Y:S02]  /*2bf00*/  STL [R1+0x18], R4 ;  /* 0x0000180401007387 */ /* 0x0001e40000100800 */
.L_x_6464:
[----:B------:R-:W-:Y:S05]  /*2bf10*/  BSYNC B7 ;  /* 0x0000000000077941 */ /* 0x000fea0003800000 */
.L_x_6462:
[----:B------:R-:W2:Y:S02]  /*2bf20*/  LDL R7, [R1+0x8] ;  /* 0x0000080001077983 */ /* 0x000ea40000100800 */
[----:B--2---:R-:W-:-:S13]  /*2bf30*/  LOP3.LUT P0, RZ, R7, 0x10, RZ, 0xc0, !PT ;  /* 0x0000001007ff7812 */ /* 0x004fda000780c0ff */
[----:B------:R-:W-:Y:S05]  /*2bf40*/  @!P0 BRA `(.L_x_6555) ;  /* 0x0000000000288947 */ /* 0x000fea0003800000 */
[----:B------:R-:W-:Y:S05]  /*2bf50*/  WARPSYNC.ALL ;  /* 0x0000000000007948 */ /* 0x000fea0003800000 */
[----:B------:R-:W2:Y:S08]  /*2bf60*/  S2UR UR5, SR_CgaCtaId ;  /* 0x00000000000579c3 */ /* 0x000eb00000008800 */
[----:B------:R-:W-:Y:S06]  /*2bf70*/  BAR.SYNC.DEFER_BLOCKING 0x5, 0x180 ;  /* 0x0146000000007b1d */ /* 0x000fec0000010000 */
[----:B------:R-:W-:-:S02]  /*2bf80*/  UMOV UR4, 0x400 ;  /* 0x0000040000047882 */ /* 0x000fc40000000000 */
[----:B--2---:R-:W-:-:S06]  /*2bf90*/  ULEA UR4, UR5, UR4, 0x18 ;  /* 0x0000000405047291 */ /* 0x004fcc000f8ec03f */
[----:B0-----:R-:W-:-:S05]  /*2bfa0*/  IMAD.U32 R0, RZ, RZ, UR4 ;  /* 0x00000004ff007e24 */ /* 0x001fca000f8e00ff */
[----:B------:R2:W4:Y:S04]  /*2bfb0*/  LDS.128 R16, [R0+0x368d0] ;  /* 0x0368d00000107984 */ /* 0x0005280000000c00 */
[----:B------:R2:W-:Y:S01]  /*2bfc0*/  STL [R1+0x4], R0 ;  /* 0x0000040001007387 */ /* 0x0005e20000100800 */
[----:B------:R-:W-:Y:S06]  /*2bfd0*/  BAR.ARV 0x4, 0x180 ;  /* 0x0106000000007b1d */ /* 0x000fec0000002000 */
[----:B------:R-:W-:Y:S05]  /*2bfe0*/  BRA `(.L_x_6556) ;  /* 0x0000000800d87947 */ /* 0x000fea0003800000 */
.L_x_6555:
[----:B---3--:R-:W2:Y:S01]  /*2bff0*/  LDL R6, [R1+0x2c] ;  /* 0x00002c0001067983 */ /* 0x008ea20000100800 */
[----:B------:R-:W-:Y:S01]  /*2c000*/  UMOV UR4, 0xffffffff ;  /* 0xffffffff00047882 */ /* 0x000fe20000000000 */
[----:B--2---:R-:W-:Y:S02]  /*2c010*/  ISETP.NE.AND P5, PT, R6, 0x1f, PT ;  /* 0x0000001f0600780c */ /* 0x004fe40003fa5270 */
[----:B------:R-:W-:Y:S11]  /*2c020*/  BRA.DIV UR4, `(.L_x_6557) ;  /* 0x0000002e04447947 */ /* 0x000ff6000b800000 */
[----:B0-----:R-:W-:Y:S01]  /*2c030*/  IMAD.IADD R0, R19, 0x1, R6 ;  /* 0x0000000113007824 */ /* 0x001fe200078e0206 */
[----:B------:R-:W-:Y:S01]  /*2c040*/  ULDC UR4, c[0x0][0xc3c] ;  /* 0x00030f0000047ab9 */ /* 0x000fe20000000800 */
[----:B------:R-:W-:-:S03]  /*2c050*/  LOP3.LUT P4, RZ, R7, 0x1, RZ, 0xc0, !PT ;  /* 0x0000000107ff7812 */ /* 0x000fc6000788c0ff */
        /* <DEDUP_REMOVED lines=8> */
[----:B0-----:R-:W-:Y:S01]  /*2c0e0*/  IMAD.MOV.U32 R3, RZ, RZ, RZ ;  /* 0x000000ffff037224 */ /* 0x001fe200078e00ff */
[----:B--2---:R-:W-:Y:S02]  /*2c0f0*/  @!P0 MOV R3, R2 ;  /* 0x0000000200038202 */ /* 0x004fe40000000f00 */
[----:B------:R-:W-:-:S03]  /*2c100*/  ISETP.GE.U32.AND P0, PT, R6, 0x2, PT ;  /* 0x000000020600780c */ /* 0x000fc60003f06070 */
        /* <DEDUP_REMOVED lines=16> */
[----:B------:R0:W2:Y:S02]  /*2c210*/  SHFL.IDX PT, R16, R2, 0x1f, 0x1f ;  /* 0x03e01f0002107f89 */ /* 0x0000a400000e0000 */
.L_x_6660:
[----:B------:R-:W-:Y:S02]  /*2c220*/  ULDC UR4, c[0x0][0xc38] ;  /* 0x00030e0000047ab9 */ /* 0x000fe40000000800 */
[----:B------:R-:W-:-:S04]  /*2c230*/  IMAD.U32 R4, RZ, RZ, UR4 ;  /* 0x00000004ff047e24 */ /* 0x000fc8000f8e00ff */
[----:B--2---:R-:W-:-:S04]  /*2c240*/  IMAD R16, R16, R4, RZ ;  /* 0x0000000410107224 */ /* 0x004fc800078e02ff */
[----:B------:R-:W-:-:S05]  /*2c250*/  IMAD.IADD R5, R5, 0x1, R16 ;  /* 0x0000000105057824 */ /* 0x000fca00078e0210 */
[----:B------:R-:W-:-:S13]  /*2c260*/  ISETP.GT.AND P4, PT, R5, R0, PT ;  /* 0x000000000500720c */ /* 0x000fda0003f84270 */
[----:B------:R-:W-:Y:S05]  /*2c270*/  @P4 BRA `(.L_x_6558) ;  /* 0x0000000000a04947 */ /* 0x000fea0003800000 */
.L_x_6563:
[----:B0-----:R-:W0:Y:S01]  /*2c280*/  LDC R2, c[0x0][0xc3c] ;  /* 0x00030f00ff027b82 */ /* 0x001e220000000800 */
[----:B------:R-:W-:-:S05]  /*2c290*/  VIADD R19, R19, 0x1f ;  /* 0x0000001f13137836 */ /* 0x000fca0000000000 */
[----:B0-----:R-:W-:-:S13]  /*2c2a0*/  ISETP.GE.AND P4, PT, R19, R2, PT ;  /* 0x000000021300720c */ /* 0x001fda0003f86270 */
[----:B------:R-:W-:Y:S05]  /*2c2b0*/  @P4 BRA `(.L_x_6559) ;  /* 0x0000000400dc4947 */ /* 0x000fea0003800000 */
[----:B------:R-:W2:Y:S01]  /*2c2c0*/  LDL R3, [R1+0x2c] ;  /* 0x00002c0001037983 */ /* 0x000ea20000100800 */
[----:B------:R-:W-:Y:S01]  /*2c2d0*/  BSSY B0, `(.L_x_6560) ;  /* 0x0000008000007945 */ /* 0x000fe20003800000 */
[----:B--2---:R-:W-:Y:S01]  /*2c2e0*/  IMAD.IADD R4, R19, 0x1, R3 ;  /* 0x0000000113047824 */ /* 0x004fe200078e0203 */
[----:B------:R-:W-:-:S04]  /*2c2f0*/  MOV R3, RZ ;  /* 0x000000ff00037202 */ /* 0x000fc80000000f00 */
[----:B------:R-:W-:-:S13]  /*2c300*/  ISETP.GE.OR P4, PT, R4, R2, !P5 ;  /* 0x000000020400720c */ /* 0x000fda0006f86670 */
[----:B------:R-:W-:Y:S05]  /*2c310*/  @P4 BRA `(.L_x_6561) ;  /* 0x00000000000c4947 */ /* 0x000fea0003800000 */
[----:B------:R-:W0:Y:S02]  /*2c320*/  LDC.64 R2, c[0x0][0xc80] ;  /* 0x00032000ff027b82 */ /* 0x000e240000000a00 */
[----:B0-----:R-:W-:-:S06]  /*2c330*/  IMAD.WIDE R2, R4, 0x4, R2 ;  /* 0x0000000404027825 */ /* 0x001fcc00078e0202 */
[----:B------:R0:W5:Y:S02]  /*2c340*/  LDG.E R3, desc[UR60][R2.64] ;  /* 0x0000003c02037981 */ /* 0x000164000c1e1900 */
.L_x_6561:
[----:B------:R-:W-:Y:S05]  /*2c350*/  BSYNC B0 ;  /* 0x0000000000007941 */ /* 0x000fea0003800000 */
.L_x_6560:
        /* <DEDUP_REMOVED lines=20> */
.L_x_6668:
[----:B------:R-:W-:Y:S02]  /*2c4a0*/  ULDC UR4, c[0x0][0xc38] ;  /* 0x00030e0000047ab9 */ /* 0x000fe40000000800 */
[----:B------:R-:W-:-:S04]  /*2c4b0*/  IMAD.U32 R4, RZ, RZ, UR4 ;  /* 0x00000004ff047e24 */ /* 0x000fc8000f8e00ff */
[----:B--2---:R-:W-:-:S04]  /*2c4c0*/  IMAD R16, R16, R4, RZ ;  /* 0x0000000410107224 */ /* 0x004fc800078e02ff */
[----:B------:R-:W-:-:S05]  /*2c4d0*/  IMAD.IADD R5, R16, 0x1, R5 ;  /* 0x0000000110057824 */ /* 0x000fca00078e0205 */
[----:B------:R-:W-:-:S13]  /*2c4e0*/  ISETP.GT.AND P4, PT, R5, R0, PT ;  /* 0x000000000500720c */ /* 0x000fda0003f84270 */
[----:B------:R-:W-:Y:S05]  /*2c4f0*/  @!P4 BRA `(.L_x_6563) ;  /* 0xfffffffc0060c947 */ /* 0x000fea000383ffff */
.L_x_6558:
        /* <DEDUP_REMOVED lines=8> */
.L_x_6672:
[----:B------:R-:W-:Y:S01]  /*2c580*/  ISETP.NE.AND P0, PT, R5, RZ, PT ;  /* 0x000000ff0500720c */ /* 0x000fe20003f05270 */
[----:B------:R-:W-:-:S12]  /*2c590*/  IMAD.MOV.U32 R5, RZ, RZ, RZ ;  /* 0x000000ffff057224 */ /* 0x000fd800078e00ff */
[----:B------:R-:W-:Y:S05]  /*2c5a0*/  @!P0 BRA `(.L_x_6565) ;  /* 0x0000000000148947 */ /* 0x000fea0003800000 */
[----:B------:R-:W-:Y:S01]  /*2c5b0*/  UMOV UR4, 0xffffffff ;  /* 0xffffffff00047882 */ /* 0x000fe20000000000 */
[----:B------:R-:W-:Y:S02]  /*2c5c0*/  IADD3 R12, R6, -0x1, RZ ;  /* 0xffffffff060c7810 */ /* 0x000fe40007ffe0ff */
[----:B------:R-:W-:Y:S05]  /*2c5d0*/  BRA.DIV UR4, `(.L_x_6566) ;  /* 0x00000032043c7947 */ /* 0x000fea000b800000 */
[----:B0-----:R0:W4:Y:S02]  /*2c5e0*/  SHFL.IDX PT, R2, R2, R12, 0x1f ;  /* 0x00001f0c02027589 */ /* 0x00112400000e0000 */
.L_x_6675:
[----:B----4-:R-:W-:-:S07]  /*2c5f0*/  IMAD.MOV.U32 R5, RZ, RZ, R2 ;  /* 0x000000ffff057224 */ /* 0x010fce00078e0002 */
.L_x_6565:
[----:B0-2---:R-:W0:Y:S01]  /*2c600*/  LDC.64 R2, c[0x0][0xc90] ;  /* 0x00032400ff027b82 */ /* 0x005e220000000a00 */
[----:B------:R-:W-:-:S04]  /*2c610*/  IMAD.IADD R19, R6, 0x1, R19 ;  /* 0x0000000106137824 */ /* 0x000fc800078e0213 */
[----:B0-----:R-:W-:-:S05]  /*2c620*/  IMAD.WIDE R2, R19, 0x4, R2 ;  /* 0x0000000413027825 */ /* 0x001fca00078e0202 */
[----:B------:R-:W3:Y:S01]  /*2c630*/  LDG.E R7, desc[UR60][R2.64] ;  /* 0x0000003c02077981 */ /* 0x000ee2000c1e1900 */
        /* <DEDUP_REMOVED lines=9> */
[----:B------:R-:W-:Y:S01]  /*2c6d0*/  IMAD R9, R2, R8, RZ ;  /* 0x0000000802097224 */ /* 0x000fe200078e02ff */
[----:B------:R-:W-:-:S05]  /*2c6e0*/  MOV R2, RZ ;  /* 0x000000ff00027202 */ /* 0x000fca0000000f00 */
        /* <DEDUP_REMOVED lines=17> */
[----:B------:R-:W-:Y:S01]  /*2c800*/  IMAD R5, R7, R2, RZ ;  /* 0x0000000207057224 */ /* 0x000fe200078e02ff */
[----:B------:R-:W-:-:S03]  /*2c810*/  IADD3 R2, -R2, RZ, RZ ;  /* 0x000000ff02027210 */ /* 0x000fc60007ffe1ff */
        /* <DEDUP_REMOVED lines=30> */
[----:B------:R-:W-:-:S04]  /*2ca00*/  LOP3.LUT R2, RZ, R2, RZ, 0x33, !PT ;  /* 0x00000002ff027212 */ /* 0x000fc800078e33ff */
[----:B------:R-:W-:Y:S01]  /*2ca10*/  IADD3 R17, R17, R2, RZ ;  /* 0x0000000211117210 */ /* 0x000fe20007ffe0ff */
[----:B------:R-:W-:Y:S06]  /*2ca20*/  BRA `(.L_x_6567) ;  /* 0x00000000001c7947 */ /* 0x000fec0003800000 */
.L_x_6559:
[----:B------:R-:W-:Y:S01]  /*2ca30*/  UMOV UR4, URZ ;  /* 0x0000003f00047c82 */ /* 0x000fe20008000000 */
[----:B------:R-:W-:Y:S01]  /*2ca40*/  UMOV UR5, URZ ;  /* 0x0000003f00057c82 */ /* 0x000fe20008000000 */
[----:B------:R-:W-:Y:S01]  /*2ca50*/  ULDC UR6, c[0x0][0xc3c] ;  /* 0x00030f0000067ab9 */ /* 0x000fe20000000800 */
[----:B------:R-:W-:Y:S02]  /*2ca60*/  IMAD.MOV.U32 R16, RZ, RZ, R0 ;  /* 0x000000ffff107224 */ /* 0x000fe400078e0000 */
[----:B------:R-:W-:Y:S02]  /*2ca70*/  IMAD.U32 R17, RZ, RZ, UR4 ;  /* 0x00000004ff117e24 */ /* 0x000fe4000f8e00ff */
[----:B------:R-:W-:Y:S02]  /*2ca80*/  IMAD.U32 R18, RZ, RZ, UR5 ;  /* 0x00000005ff127e24 */ /* 0x000fe4000f8e00ff */
[----:B------:R-:W-:-:S07]  /*2ca90*/  IMAD.U32 R19, RZ, RZ, UR6 ;  /* 0x00000006ff137e24 */ /* 0x000fce000f8e00ff */
.L_x_6567:
        /* <DEDUP_REMOVED lines=11> */
.L_x_6556:
[----:B------:R-:W-:Y:S02]  /*2cb50*/  ULDC UR4, c[0x0][0xc3c] ;  /* 0x00030f0000047ab9 */ /* 0x000fe40000000800 */
[----:B----4-:R-:W-:-:S13]  /*2cb60*/  ISETP.GE.AND P0, PT, R19, UR4, PT ;  /* 0x0000000413007c0c */ /* 0x010fda000bf06270 */
[----:B------:R-:W-:Y:S05]  /*2cb70*/  @!P0 BRA `(.L_x_6568) ;  /* 0xffffff8c00808947 */ /* 0x000fea000383ffff */
[----:B------:R-:W-:Y:S05]  /*2cb80*/  BSYNC B8 ;  /* 0x0000000000087941 */ /* 0x000fea0003800000 */
.L_x_6418:
[----:B--2---:R-:W2:Y:S01]  /*2cb90*/  LDL.LU R0, [R1+0x50] ;  /* 0x0000500001007983 */ /* 0x004ea20000300800 */
[----:B------:R-:W-:Y:S01]  /*2cba0*/  BSSY B0, `(.L_x_6569) ;  /* 0x000000b000007945 */ /* 0x000fe20003800000 */
[----:B------:R-:W4:Y:S01]  /*2cbb0*/  S2R R5, SR_CgaCtaId ;  /* 0x0000000000057919 */ /* 0x000f220000008800 */
[----:B--2---:R-:W-:-:S04]  /*2cbc0*/  IADD3 R0, R0, 0x1, RZ ;  /* 0x0000000100007810 */ /* 0x004fc80007ffe0ff */
        /* <DEDUP_REMOVED lines=8> */
.L_x_6676:
[----:B------:R-:W-:Y:S05]  /*2cc50*/  BSYNC B0 ;  /* 0x0000000000007941 */ /* 0x000fea0003800000 */
.L_x_6569:
[----:B------:R-:W-:-:S03]  /*2cc60*/  UMOV UR4, 0xffffffff ;  /* 0xffffffff00047882 */ /* 0x000fc60000000000 */
[----:B------:R-:W-:Y:S05]  /*2cc70*/  BRA.DIV UR4, `(.L_x_6571) ;  /* 0x0000002a04d07947 */ /* 0x000fea000b800000 */
[----:B------:R-:W2:Y:S02]  /*2cc80*/  S2R R2, SR_TID.X ;  /* 0x0000000000027919 */ /* 0x000ea40000002100 */
[----:B--2---:R-:W-:-:S04]  /*2cc90*/  SHF.R.U32.HI R2, RZ, 0x5, R2 ;  /* 0x00000005ff027819 */ /* 0x004fc80000011602 */
[----:B------:R-:W-:-:S05]  /*2cca0*/  LOP3.LUT R2, R2, 0x3, RZ, 0xc0, !PT ;  /* 0x0000000302027812 */ /* 0x000fca00078ec0ff */
[----:B------:R2:W4:Y:S02]  /*2ccb0*/  SHFL.IDX PT, R14, R2, RZ, 0x1f ;  /* 0x00001fff020e7589 */ /* 0x00052400000e0000 */
.L_x_6679:
[----:B----4-:R-:W-:-:S13]  /*2ccc0*/  ISETP.NE.AND P0, PT, R14, RZ, PT ;  /* 0x000000ff0e00720c */ /* 0x010fda0003f05270 */
[----:B------:R-:W-:Y:S05]  /*2ccd0*/  @P0 BRA `(.L_x_6184) ;  /* 0x00000000009c0947 */ /* 0x000fea0003800000 */
[----:B------:R-:W-:-:S03]  /*2cce0*/  UMOV UR4, 0xffffffff ;  /* 0xffffffff00047882 */ /* 0x000fc60000000000 */
[----:B------:R-:W-:Y:S05]  /*2ccf0*/  BRA.DIV UR4, `(.L_x_6572) ;  /* 0x0000002a04e47947 */ /* 0x000fea000b800000 */
[----:B------:R-:W-:-:S13]  /*2cd00*/  ELECT P6, URZ, PT ;  /* 0x00000000003f782f */ /* 0x000fda00038c0000 */
.L_x_6682:
        /* <DEDUP_REMOVED lines=8> */
.L_x_6573:
[----:B0-----:R-:W3:Y:S04]  /*2cd90*/  LDL R3, [R1+0xc] ;  /* 0x00000c0001037983 */ /* 0x001ee80000100800 */
[----:B------:R-:W2:Y:S01]  /*2cda0*/  LDL.LU R7, [R1+0x18] ;  /* 0x0000180001077983 */ /* 0x000ea20000300800 */
[----:B------:R-:W-:-:S04]  /*2cdb0*/  VIADD R2, R0, 0x36840 ;  /* 0x0003684000027836 */ /* 0x000fc80000000000 */
[C---:B---3--:R-:W-:Y:S01]  /*2cdc0*/  IMAD R6, R3.reuse, 0x8, R2 ;  /* 0x0000000803067824 */ /* 0x048fe200078e0202 */
[----:B------:R-:W-:Y:S02]  /*2cdd0*/  IADD3 R3, R3, 0x1, RZ ;  /* 0x0000000103037810 */ /* 0x000fe40007ffe0ff */
[----:B--2---:R-:W-:Y:S02]  /*2cde0*/  SHF.L.U32 R5, R7, 0x1f, RZ ;  /* 0x0000001f07057819 */ /* 0x004fe400000006ff */
        /* <DEDUP_REMOVED lines=8> */
.L_x_6683:
[----:B------:R-:W2:Y:S02]  /*2ce70*/  SYNCS.PHASECHK.TRANS64.TRYWAIT P0, [R7+URZ], R2 ;  /* 0x00000002070075a7 */ /* 0x000ea4000800017f */
[----:B--2---:R-:W-:Y:S05]  /*2ce80*/  @!P0 BRA `(.L_x_6575) ;  /* 0x0000002800b48947 */ /* 0x004fea0003800000 */
.L_x_6684:
[----:B------:R-:W-:Y:S05]  /*2ce90*/  @!P2 BRA `(.L_x_6576) ;  /* 0x000000000004a947 */ /* 0x000fea0003800000 */
[----:B------:R-:W-:Y:S01]  /*2cea0*/  BPT.TRAP 0x1 ;  /* 0x000000040000795c */ /* 0x000fe20000300000 */
.L_x_6576:
[----:B------:R-:W3:Y:S01]  /*2ceb0*/  LDL.LU R4, [R1+0xc] ;  /* 0x00000c0001047983 */ /* 0x000ee20000300800 */
[----:B------:R-:W-:-:S04]  /*2cec0*/  VIADD R0, R0, 0x36860 ;  /* 0x0003686000007836 */ /* 0x000fc80000000000 */
[----:B---3--:R-:W-:-:S04]  /*2ced0*/  IMAD R4, R4, 0x8, R0 ;  /* 0x0000000804047824 */ /* 0x008fc800078e0200 */
[----:B------:R-:W3:Y:S02]  /*2cee0*/  SYNCS.PHASECHK.TRANS64.TRYWAIT P0, [R4+URZ], R5 ;  /* 0x00000005040075a7 */ /* 0x000ee4000800017f */
[----:B---3--:R-:W-:Y:S05]  /*2cef0*/  @!P0 BRA `(.L_x_6577) ;  /* 0x0000002800ac8947 */ /* 0x008fea0003800000 */
.L_x_6685:
[----:B------:R-:W-:-:S07]  /*2cf00*/  IMAD R3, R3, 0x8, R0 ;  /* 0x0000000803037824 */ /* 0x000fce00078e0200 */
.L_x_6578:
[----:B----4-:R4:W0:Y:S02]  /*2cf10*/  SYNCS.PHASECHK.TRANS64.TRYWAIT P0, [R3+URZ], R2 ;  /* 0x00000002030075a7 */ /* 0x010824000800017f */
[----:B0-----:R-:W-:Y:S05]  /*2cf20*/  @!P0 NANOSLEEP.SYNCS 0x989680 ;  /* 0x009896800000895d */ /* 0x001fea0003900000 */
[----:B------:R-:W0:Y:S02]  /*2cf30*/  @!P0 SYNCS.PHASECHK.TRANS64 P0, [R3+URZ], R2 ;  /* 0x00000002030085a7 */ /* 0x000e24000800007f */
[----:B0-----:R-:W-:Y:S05]  /*2cf40*/  @!P0 BRA `(.L_x_6578) ;  /* 0xfffffffc00f08947 */ /* 0x001fea000383ffff */
.L_x_6184:
[----:B------:R-:W-:Y:S05]  /*2cf50*/  BSYNC B9 ;  /* 0x0000000000097941 */ /* 0x000fea0003800000 */
.L_x_6181:
[----:B------:R-:W-:Y:S05]  /*2cf60*/  EXIT ;  /* 0x000000000000794d */ /* 0x000fea0003800000 */
.L_x_6202:
[----:B0-----:R0:W1:Y:S02]  /*2cf70*/  SYNCS.PHASECHK.TRANS64.TRYWAIT P5, [R96+URZ+0x36890], R97 ;  /* 0x03689061600075a7 */ /* 0x00106400080a017f */
[----:B-1----:R-:W-:Y:S05]  /*2cf80*/  @!P5 NANOSLEEP.SYNCS 0x989680 ;  /* 0x009896800000d95d */ /* 0x002fea0003900000 */
[----:B------:R-:W1:Y:S02]  /*2cf90*/  @!P5 SYNCS.PHASECHK.TRANS64 P5, [R96+URZ+0x36890], R97 ;  /* 0x036890616000d5a7 */ /* 0x000e6400080a007f */
[----:B-1----:R-:W-:Y:S05]  /*2cfa0*/  @!P5 BRA `(.L_x_6202) ;  /* 0xfffffffc00f0d947 */ /* 0x002fea000383ffff */
[----:B------:R-:W-:Y:S05]  /*2cfb0*/  BRA `(.L_x_6579) ;  /* 0xfffffd6800447947 */ /* 0x000fea000383ffff */
.L_x_6256:
[----:B-1----:R1:W3:Y:S02]  /*2cfc0*/  SYNCS.PHASECHK.TRANS64.TRYWAIT P5, [R96+URZ+0x36890], R97 ;  /* 0x03689061600075a7 */ /* 0x0022e400080a017f */
[----:B---3--:R-:W-:Y:S05]  /*2cfd0*/  @!P5 NANOSLEEP.SYNCS 0x989680 ;  /* 0x009896800000d95d */ /* 0x008fea0003900000 */
[----:B------:R-:W3:Y:S02]  /*2cfe0*/  @!P5 SYNCS.PHASECHK.TRANS64 P5, [R96+URZ+0x36890], R97 ;  /* 0x036890616000d5a7 */ /* 0x000ee400080a007f */
[----:B---3--:R-:W-:Y:S05]  /*2cff0*/  @!P5 BRA `(.L_x_6256) ;  /* 0xfffffffc00f0d947 */ /* 0x008fea000383ffff */
[----:B------:R-:W-:Y:S05]  /*2d000*/  BRA `(.L_x_6580) ;  /* 0xfffffd9c00047947 */ /* 0x000fea000383ffff */
.L_x_6281:
[----:B-1----:R1:W2:Y:S02]  /*2d010*/  SYNCS.PHASECHK.TRANS64.TRYWAIT P3, [R96+URZ+0x36890], R97 ;  /* 0x03689061600075a7 */ /* 0x0022a4000806017f */
[----:B--2---:R-:W-:Y:S05]  /*2d020*/  @!P3 NANOSLEEP.SYNCS 0x989680 ;  /* 0x009896800000b95d */ /* 0x004fea0003900000 */
[----:B------:R-:W2:Y:S02]  /*2d030*/  @!P3 SYNCS.PHASECHK.TRANS64 P3, [R96+URZ+0x36890], R97 ;  /* 0x036890616000b5a7 */ /* 0x000ea4000806007f */
[----:B--2---:R-:W-:Y:S05]  /*2d040*/  @!P3 BRA `(.L_x_6281) ;  /* 0xfffffffc00f0b947 */ /* 0x004fea000383ffff */
[----:B------:R-:W-:Y:S05]  /*2d050*/  BRA `(.L_x_6581) ;  /* 0xfffffdcc00207947 */ /* 0x000fea000383ffff */
.L_x_6287:
[----:B0-----:R0:W1:Y:S02]  /*2d060*/  SYNCS.PHASECHK.TRANS64.TRYWAIT P2, [R96+URZ+0x368b0], R97 ;  /* 0x0368b061600075a7 */ /* 0x001064000804017f */
[----:B-1----:R-:W-:Y:S05]  /*2d070*/  @!P2 NANOSLEEP.SYNCS 0x989680 ;  /* 0x009896800000a95d */ /* 0x002fea0003900000 */
[----:B------:R-:W1:Y:S02]  /*2d080*/  @!P2 SYNCS.PHASECHK.TRANS64 P2, [R96+URZ+0x368b0], R97 ;  /* 0x0368b0616000a5a7 */ /* 0x000e64000804007f */
[----:B-1----:R-:W-:Y:S05]  /*2d090*/  @!P2 BRA `(.L_x_6287) ;  /* 0xfffffffc00f0a947 */ /* 0x002fea000383ffff */
[----:B------:R-:W-:Y:S05]  /*2d0a0*/  BRA `(.L_x_6582) ;  /* 0xfffffdd000387947 */ /* 0x000fea000383ffff */
.L_x_6305:
        /* <DEDUP_REMOVED lines=8> */
.L_x_6584:
[----:B------:R-:W-:Y:S05]  /*2d130*/  BSYNC B1 ;  /* 0x0000000000017941 */ /* 0x000fea0003800000 */
.L_x_6583:
        /* <DEDUP_REMOVED lines=8> */
.L_x_6585:
[----:B------:R-:W-:Y:S01]  /*2d1c0*/  MOV R13, R8 ;  /* 0x00000008000d7202 */ /* 0x000fe20000000f00 */
[----:B------:R-:W-:-:S07]  /*2d1d0*/  IMAD.MOV.U32 R0, RZ, RZ, R14 ;  /* 0x000000ffff007224 */ /* 0x000fce00078e000e */
[----:B------:R-:W-:Y:S05]  /*2d1e0*/  WARPSYNC.COLLECTIVE R15, `(.L_x_6586) ;  /* 0x000000000f087348 */ /* 0x000fea0003c00000 */
[----:B------:R0:W1:Y:S02]  /*2d1f0*/  SHFL.IDX P6, R14, R13, R12, R11 ;  /* 0x0000000c0d0e7389 */ /* 0x00006400000c000b */
[----:B01----:R-:W-:Y:S01]  /*2d200*/  ENDCOLLECTIVE ;  /* 0x000000000000791b */ /* 0x003fe20003800000 */
.L_x_6586:
[----:B------:R-:W-:Y:S02]  /*2d210*/  IMAD.MOV.U32 R13, RZ, RZ, R4 ;  /* 0x000000ffff0d7224 */ /* 0x000fe400078e0004 */
[----:B------:R-:W-:-:S07]  /*2d220*/  IMAD.MOV.U32 R5, RZ, RZ, R14 ;  /* 0x000000ffff057224 */ /* 0x000fce00078e000e */
[----:B------:R-:W-:Y:S05]  /*2d230*/  WARPSYNC.COLLECTIVE R15, `(.L_x_6587) ;  /* 0x000000000f087348 */ /* 0x000fea0003c00000 */
[----:B------:R0:W1:Y:S02]  /*2d240*/  SHFL.IDX P6, R14, R13, R12, R11 ;  /* 0x0000000c0d0e7389 */ /* 0x00006400000c000b */
[----:B01----:R-:W-:Y:S01]  /*2d250*/  ENDCOLLECTIVE ;  /* 0x000000000000791b */ /* 0x003fe20003800000 */
.L_x_6587:
[----:B------:R-:W-:Y:S05]  /*2d260*/  BRA `(.L_x_6588) ;  /* 0xfffffde000747947 */ /* 0x000fea000383ffff */
.L_x_6308:
        /* <DEDUP_REMOVED lines=8> */
.L_x_6590:
[----:B------:R-:W-:Y:S05]  /*2d2f0*/  BSYNC B1 ;  /* 0x0000000000017941 */ /* 0x000fea0003800000 */
.L_x_6589:
        /* <DEDUP_REMOVED lines=8> */
.L_x_6591:
[----:B------:R-:W-:Y:S02]  /*2d380*/  IMAD.MOV.U32 R13, RZ, RZ, R8 ;  /* 0x000000ffff0d7224 */ /* 0x000fe400078e0008 */
[----:B------:R-:W-:-:S07]  /*2d390*/  IMAD.MOV.U32 R0, RZ, RZ, R14 ;  /* 0x000000ffff007224 */ /* 0x000fce00078e000e */
[----:B------:R-:W-:Y:S05]  /*2d3a0*/  WARPSYNC.COLLECTIVE R15, `(.L_x_6592) ;  /* 0x000000000f087348 */ /* 0x000fea0003c00000 */
[----:B------:R0:W1:Y:S02]  /*2d3b0*/  SHFL.IDX P6, R14, R13, R12, R11 ;  /* 0x0000000c0d0e7389 */ /* 0x00006400000c000b */
[----:B01----:R-:W-:Y:S01]  /*2d3c0*/  ENDCOLLECTIVE ;  /* 0x000000000000791b */ /* 0x003fe20003800000 */
.L_x_6592:
[----:B------:R-:W-:Y:S01]  /*2d3d0*/  MOV R13, R4 ;  /* 0x00000004000d7202 */ /* 0x000fe20000000f00 */
[----:B------:R-:W-:-:S07]  /*2d3e0*/  IMAD.MOV.U32 R5, RZ, RZ, R14 ;  /* 0x000000ffff057224 */ /* 0x000fce00078e000e */
[----:B------:R-:W-:Y:S05]  /*2d3f0*/  WARPSYNC.COLLECTIVE R15, `(.L_x_6593) ;  /* 0x000000000f087348 */ /* 0x000fea0003c00000 */
[----:B------:R0:W1:Y:S02]  /*2d400*/  SHFL.IDX P6, R14, R13, R12, R11 ;  /* 0x0000000c0d0e7389 */ /* 0x00006400000c000b */
[----:B01----:R-:W-:Y:S01]  /*2d410*/  ENDCOLLECTIVE ;  /* 0x000000000000791b */ /* 0x003fe20003800000 */
.L_x_6593:
[----:B------:R-:W-:Y:S01]  /*2d420*/  IMAD.MOV.U32 R4, RZ, RZ, R14 ;  /* 0x000000ffff047224 */ /* 0x000fe200078e000e */
[----:B------:R-:W-:Y:S06]  /*2d430*/  BRA `(.L_x_6594) ;  /* 0xfffffde8001c7947 */ /* 0x000fec000383ffff */
.L_x_6312:
[----:B0-----:R0:W1:Y:S02]  /*2d440*/  SYNCS.PHASECHK.TRANS64.TRYWAIT P0, [R16+URZ+0x36800], R5 ;  /* 0x03680005100075a7 */ /* 0x001064000800017f */
[----:B-1----:R-:W-:Y:S05]  /*2d450*/  @!P0 NANOSLEEP.SYNCS 0x989680 ;  /* 0x009896800000895d */ /* 0x002fea0003900000 */
[----:B------:R-:W1:Y:S02]  /*2d460*/  @!P0 SYNCS.PHASECHK.TRANS64 P0, [R16+URZ+0x36800], R5 ;  /* 0x03680005100085a7 */ /* 0x000e64000800007f */
[----:B-1----:R-:W-:Y:S05]  /*2d470*/  @!P0 BRA `(.L_x_6312) ;  /* 0xfffffffc00f08947 */ /* 0x002fea000383ffff */
[----:B------:R-:W-:Y:S05]  /*2d480*/  BRA `(.L_x_6595) ;  /* 0xfffffdf000447947 */ /* 0x000fea000383ffff */
.L_x_6336:
[----:B------:R-:W-:Y:S01]  /*2d490*/  BSSY B1, `(.L_x_6596) ;  /* 0x0000008000017945 */ /* 0x000fe20003800000 */
[----:B------:R-:W-:Y:S01]  /*2d4a0*/  IMAD.MOV.U32 R13, RZ, RZ, R8 ;  /* 0x000000ffff0d7224 */ /* 0x000fe200078e0008 */
[----:B------:R-:W-:Y:S01]  /*2d4b0*/  MOV R15, 0xffffffff ;  /* 0xffffffff000f7802 */ /* 0x000fe20000000f00 */
[----:B------:R-:W-:Y:S02]  /*2d4c0*/  IMAD.MOV.U32 R12, RZ, RZ, RZ ;  /* 0x000000ffff0c7224 */ /* 0x000fe400078e00ff */
[----:B------:R-:W-:-:S07]  /*2d4d0*/  IMAD.MOV.U32 R11, RZ, RZ, 0x1c1f ;  /* 0x00001c1fff0b7424 */ /* 0x000fce00078e00ff */
[----:B------:R-:W-:Y:S05]  /*2d4e0*/  WARPSYNC.COLLECTIVE R15, `(.L_x_6597) ;  /* 0x000000000f087348 */ /* 0x000fea0003c00000 */
[----:B------:R0:W1:Y:S02]  /*2d4f0*/  SHFL.IDX P6, R14, R13, R12, R11 ;  /* 0x0000000c0d0e7389 */ /* 0x00006400000c000b */
[----:B01----:R-:W-:Y:S01]  /*2d500*/  ENDCOLLECTIVE ;  /* 0x000000000000791b */ /* 0x003fe20003800000 */
.L_x_6597:
[----:B------:R-:W-:Y:S05]  /*2d510*/  BSYNC B1 ;  /* 0x0000000000017941 */ /* 0x000fea0003800000 */
.L_x_6596:
[----:B------:R-:W-:Y:S01]  /*2d520*/  IMAD.MOV.U32 R13, RZ, RZ, R6 ;  /* 0x000000ffff0d7224 */ /* 0x000fe200078e0006 */
[----:B------:R-:W-:Y:S01]  /*2d530*/  MOV R15, 0xffffffff ;  /* 0xffffffff000f7802 */ /* 0x000fe20000000f00 */
[----:B------:R-:W-:Y:S02]  /*2d540*/  IMAD.MOV.U32 R12, RZ, RZ, RZ ;  /* 0x000000ffff0c7224 */ /* 0x000fe400078e00ff */
[----:B------:R-:W-:Y:S02]  /*2d550*/  IMAD.MOV.U32 R11, RZ, RZ, 0x1c1f ;  /* 0x00001c1fff0b7424 */ /* 0x000fe400078e00ff */
[----:B------:R-:W-:-:S07]  /*2d560*/  IMAD.MOV.U32 R3, RZ, RZ, R14 ;  /* 0x000000ffff037224 */ /* 0x000fce00078e000e */
[----:B------:R-:W-:Y:S05]  /*2d570*/  WARPSYNC.COLLECTIVE R15, `(.L_x_6598) ;  /* 0x000000000f087348 */ /* 0x000fea0003c00000 */
[----:B------:R0:W1:Y:S02]  /*2d580*/  SHFL.IDX P6, R14, R13, R12, R11 ;  /* 0x0000000c0d0e7389 */ /* 0x00006400000c000b */
[----:B01----:R-:W-:Y:S01]  /*2d590*/  ENDCOLLECTIVE ;  /* 0x000000000000791b */ /* 0x003fe20003800000 */
.L_x_6598:
[----:B------:R-:W-:Y:S02]  /*2d5a0*/  IMAD.MOV.U32 R21, RZ, RZ, R3 ;  /* 0x000000ffff157224 */ /* 0x000fe400078e0003 */
[----:B------:R-:W-:Y:S02]  /*2d5b0*/  IMAD.MOV.U32 R13, RZ, RZ, R7 ;  /* 0x000000ffff0d7224 */ /* 0x000fe400078e0007 */
[----:B------:R-:W-:-:S07]  /*2d5c0*/  IMAD.MOV.U32 R0, RZ, RZ, R14 ;  /* 0x000000ffff007224 */ /* 0x000fce00078e000e */
[----:B------:R-:W-:Y:S05]  /*2d5d0*/  WARPSYNC.COLLECTIVE R15, `(.L_x_6599) ;  /* 0x000000000f087348 */ /* 0x000fea0003c00000 */
[----:B------:R0:W1:Y:S02]  /*2d5e0*/  SHFL.IDX P6, R14, R13, R12, R11 ;  /* 0x0000000c0d0e7389 */ /* 0x00006400000c000b */
[----:B01----:R-:W-:Y:S01]  /*2d5f0*/  ENDCOLLECTIVE ;  /* 0x000000000000791b */ /* 0x003fe20003800000 */
.L_x_6599:
[----:B------:R-:W-:Y:S01]  /*2d600*/  MOV R20, R0 ;  /* 0x0000000000147202 */ /* 0x000fe20000000f00 */
[----:B------:R-:W-:Y:S02]  /*2d610*/  IMAD.MOV.U32 R13, RZ, RZ, R9 ;  /* 0x000000ffff0d7224 */ /* 0x000fe400078e0009 */
[----:B------:R-:W-:-:S07]  /*2d620*/  IMAD.MOV.U32 R5, RZ, RZ, R14 ;  /* 0x000000ffff057224 */ /* 0x000fce00078e000e */
[----:B------:R-:W-:Y:S05]  /*2d630*/  WARPSYNC.COLLECTIVE R15, `(.L_x_6600) ;  /* 0x000000000f087348 */ /* 0x000fea0003c00000 */
[----:B------:R0:W1:Y:S02]  /*2d640*/  SHFL.IDX P6, R14, R13, R12, R11 ;  /* 0x0000000c0d0e7389 */ /* 0x00006400000c000b */
[----:B01----:R-:W-:Y:S01]  /*2d650*/  ENDCOLLECTIVE ;  /* 0x000000000000791b */ /* 0x003fe20003800000 */
.L_x_6600:
[----:B------:R-:W-:Y:S05]  /*2d660*/  BRA `(.L_x_6601) ;  /* 0xfffffe14002c7947 */ /* 0x000fea000383ffff */
.L_x_6339:
[----:B------:R-:W-:Y:S01]  /*2d670*/  BSSY B1, `(.L_x_6602) ;  /* 0x0000008000017945 */ /* 0x000fe20003800000 */
[----:B------:R-:W-:Y:S01]  /*2d680*/  IMAD.MOV.U32 R13, RZ, RZ, R8 ;  /* 0x000000ffff0d7224 */ /* 0x000fe200078e0008 */
[----:B------:R-:W-:Y:S01]  /*2d690*/  MOV R15, 0xffffffff ;  /* 0xffffffff000f7802 */ /* 0x000fe20000000f00 */
[----:B------:R-:W-:Y:S02]  /*2d6a0*/  IMAD.MOV.U32 R12, RZ, RZ, 0x1 ;  /* 0x00000001ff0c7424 */ /* 0x000fe400078e00ff */
[----:B------:R-:W-:-:S07]  /*2d6b0*/  IMAD.MOV.U32 R11, RZ, RZ, 0x1c1f ;  /* 0x00001c1fff0b7424 */ /* 0x000fce00078e00ff */
[----:B------:R-:W-:Y:S05]  /*2d6c0*/  WARPSYNC.COLLECTIVE R15, `(.L_x_6603) ;  /* 0x000000000f087348 */ /* 0x000fea0003c00000 */
[----:B------:R0:W1:Y:S02]  /*2d6d0*/  SHFL.IDX P6, R14, R13, R12, R11 ;  /* 0x0000000c0d0e7389 */ /* 0x00006400000c000b */
[----:B01----:R-:W-:Y:S01]  /*2d6e0*/  ENDCOLLECTIVE ;  /* 0x000000000000791b */ /* 0x003fe20003800000 */
.L_x_6603:
[----:B------:R-:W-:Y:S05]  /*2d6f0*/  BSYNC B1 ;  /* 0x0000000000017941 */ /* 0x000fea0003800000 */
.L_x_6602:
        /* <DEDUP_REMOVED lines=8> */
.L_x_6604:
[----:B------:R-:W-:Y:S02]  /*2d780*/  IMAD.MOV.U32 R21, RZ, RZ, R3 ;  /* 0x000000ffff157224 */ /* 0x000fe400078e0003 */
[----:B------:R-:W-:Y:S02]  /*2d790*/  IMAD.MOV.U32 R13, RZ, RZ, R7 ;  /* 0x000000ffff0d7224 */ /* 0x000fe400078e0007 */
[----:B------:R-:W-:-:S07]  /*2d7a0*/  IMAD.MOV.U32 R0, RZ, RZ, R14 ;  /* 0x000000ffff007224 */ /* 0x000fce00078e000e */
[----:B------:R-:W-:Y:S05]  /*2d7b0*/  WARPSYNC.COLLECTIVE R15, `(.L_x_6605) ;  /* 0x000000000f087348 */ /* 0x000fea0003c00000 */
[----:B------:R0:W1:Y:S02]  /*2d7c0*/  SHFL.IDX P6, R14, R13, R12, R11 ;  /* 0x0000000c0d0e7389 */ /* 0x00006400000c000b */
[----:B01----:R-:W-:Y:S01]  /*2d7d0*/  ENDCOLLECTIVE ;  /* 0x000000000000791b */ /* 0x003fe20003800000 */
.L_x_6605:
[----:B------:R-:W-:Y:S01]  /*2d7e0*/  MOV R20, R0 ;  /* 0x0000000000147202 */ /* 0x000fe20000000f00 */
[----:B------:R-:W-:Y:S02]  /*2d7f0*/  IMAD.MOV.U32 R13, RZ, RZ, R9 ;  /* 0x000000ffff0d7224 */ /* 0x000fe400078e0009 */
[----:B------:R-:W-:-:S07]  /*2d800*/  IMAD.MOV.U32 R7, RZ, RZ, R14 ;  /* 0x000000ffff077224 */ /* 0x000fce00078e000e */
[----:B------:R-:W-:Y:S05]  /*2d810*/  WARPSYNC.COLLECTIVE R15, `(.L_x_6606) ;  /* 0x000000000f087348 */ /* 0x000fea0003c00000 */
[----:B------:R0:W1:Y:S02]  /*2d820*/  SHFL.IDX P6, R14, R13, R12, R11 ;  /* 0x0000000c0d0e7389 */ /* 0x00006400000c000b */
[----:B01----:R-:W-:Y:S01]  /*2d830*/  ENDCOLLECTIVE ;  /* 0x000000000000791b */ /* 0x003fe20003800000 */
.L_x_6606:
[----:B------:R-:W-:Y:S05]  /*2d840*/  BRA `(.L_x_6607) ;  /* 0xfffffe1800447947 */ /* 0x000fea000383ffff */
.L_x_6343:
[----:B0-----:R0:W1:Y:S02]  /*2d850*/  SYNCS.PHASECHK.TRANS64.TRYWAIT P0, [R16+URZ+0x36800], R61 ;  /* 0x0368003d100075a7 */ /* 0x001064000800017f */
[----:B-1----:R-:W-:Y:S05]  /*2d860*/  @!P0 NANOSLEEP.SYNCS 0x989680 ;  /* 0x009896800000895d */ /* 0x002fea0003900000 */
[----:B------:R-:W1:Y:S02]  /*2d870*/  @!P0 SYNCS.PHASECHK.TRANS64 P0, [R16+URZ+0x36800], R61 ;  /* 0x0368003d100085a7 */ /* 0x000e64000800007f */
[----:B-1----:R-:W-:Y:S05]  /*2d880*/  @!P0 BRA `(.L_x_6343) ;  /* 0xfffffffc00f08947 */ /* 0x002fea000383ffff */
[----:B------:R-:W-:Y:S05]  /*2d890*/  BRA `(.L_x_6608) ;  /* 0xfffffe1c00b47947 */ /* 0x000fea000383ffff */
.L_x_6357:
[----:B-1----:R1:W2:Y:S02]  /*2d8a0*/  SYNCS.PHASECHK.TRANS64.TRYWAIT P2, [R3+URZ+0x36830], R0 ;  /* 0x03683000030075a7 */ /* 0x0022a4000804017f */
[----:B--2---:R-:W-:Y:S05]  /*2d8b0*/  @!P2 NANOSLEEP.SYNCS 0x989680 ;  /* 0x009896800000a95d */ /* 0x004fea0003900000 */
[----:B------:R-:W2:Y:S02]  /*2d8c0*/  @!P2 SYNCS.PHASECHK.TRANS64 P2, [R3+URZ+0x36830], R0 ;  /* 0x036830000300a5a7 */ /* 0x000ea4000804007f */
[----:B--2---:R-:W-:Y:S05]  /*2d8d0*/  @!P2 BRA `(.L_x_6357) ;  /* 0xfffffffc00f0a947 */ /* 0x004fea000383ffff */
[----:B------:R-:W-:Y:S05]  /*2d8e0*/  BRA `(.L_x_6356) ;  /* 0xfffffe4400b47947 */ /* 0x000fea000383ffff */
.L_x_6364:
[----:B-1----:R1:W2:Y:S02]  /*2d8f0*/  SYNCS.PHASECHK.TRANS64.TRYWAIT P3, [R13+URZ+0x36830], R4 ;  /* 0x036830040d0075a7 */ /* 0x0022a4000806017f */
[----:B--2---:R-:W-:Y:S05]  /*2d900*/  @!P3 NANOSLEEP.SYNCS 0x989680 ;  /* 0x009896800000b95d */ /* 0x004fea0003900000 */
[----:B------:R-:W2:Y:S02]  /*2d910*/  @!P3 SYNCS.PHASECHK.TRANS64 P3, [R13+URZ+0x36830], R4 ;  /* 0x036830040d00b5a7 */ /* 0x000ea4000806007f */
[----:B--2---:R-:W-:Y:S05]  /*2d920*/  @!P3 BRA `(.L_x_6364) ;  /* 0xfffffffc00f0b947 */ /* 0x004fea000383ffff */
[----:B------:R-:W-:Y:S05]  /*2d930*/  BRA `(.L_x_6363) ;  /* 0xfffffe9400a07947 */ /* 0x000fea000383ffff */
.L_x_6369:
[----:B-1----:R1:W2:Y:S02]  /*2d940*/  SYNCS.PHASECHK.TRANS64.TRYWAIT P3, [R11+URZ+0x36850], R0 ;  /* 0x036850000b0075a7 */ /* 0x0022a4000806017f */
[----:B--2---:R-:W-:Y:S05]  /*2d950*/  @!P3 NANOSLEEP.SYNCS 0x989680 ;  /* 0x009896800000b95d */ /* 0x004fea0003900000 */
[----:B------:R-:W2:Y:S02]  /*2d960*/  @!P3 SYNCS.PHASECHK.TRANS64 P3, [R11+URZ+0x36850], R0 ;  /* 0x036850000b00b5a7 */ /* 0x000ea4000806007f */
[----:B--2---:R-:W-:Y:S05]  /*2d970*/  @!P3 BRA `(.L_x_6369) ;  /* 0xfffffffc00f0b947 */ /* 0x004fea000383ffff */
[----:B------:R-:W-:Y:S05]  /*2d980*/  BRA `(.L_x_6368) ;  /* 0xfffffecc003c7947 */ /* 0x000fea000383ffff */
.L_x_6377:
[----:B-1----:R1:W2:Y:S02]  /*2d990*/  SYNCS.PHASECHK.TRANS64.TRYWAIT P2, [R4+URZ+0x36830], R5 ;  /* 0x03683005040075a7 */ /* 0x0022a4000804017f */
[----:B--2---:R-:W-:Y:S05]  /*2d9a0*/  @!P2 NANOSLEEP.SYNCS 0x989680 ;  /* 0x009896800000a95d */ /* 0x004fea0003900000 */
[----:B------:R-:W2:Y:S02]  /*2d9b0*/  @!P2 SYNCS.PHASECHK.TRANS64 P2, [R4+URZ+0x36830], R5 ;  /* 0x036830050400a5a7 */ /* 0x000ea4000804007f */
[----:B--2---:R-:W-:Y:S05]  /*2d9c0*/  @!P2 BRA `(.L_x_6377) ;  /* 0xfffffffc00f0a947 */ /* 0x004fea000383ffff */
[----:B------:R-:W-:Y:S05]  /*2d9d0*/  BRA `(.L_x_6376) ;  /* 0xfffffee800f07947 */ /* 0x000fea000383ffff */
.L_x_6382:
[----:B-1----:R1:W2:Y:S02]  /*2d9e0*/  SYNCS.PHASECHK.TRANS64.TRYWAIT P2, [R11+URZ+0x36850], R0 ;  /* 0x036850000b0075a7 */ /* 0x0022a4000804017f */
[----:B--2---:R-:W-:Y:S05]  /*2d9f0*/  @!P2 NANOSLEEP.SYNCS 0x989680 ;  /* 0x009896800000a95d */ /* 0x004fea0003900000 */
[----:B------:R-:W2:Y:S02]  /*2da00*/  @!P2 SYNCS.PHASECHK.TRANS64 P2, [R11+URZ+0x36850], R0 ;  /* 0x036850000b00a5a7 */ /* 0x000ea4000804007f */
[----:B--2---:R-:W-:Y:S05]  /*2da10*/  @!P2 BRA `(.L_x_6382) ;  /* 0xfffffffc00f0a947 */ /* 0x004fea000383ffff */
[----:B------:R-:W-:Y:S05]  /*2da20*/  BRA `(.L_x_6381) ;  /* 0xffffff20008c7947 */ /* 0x000fea000383ffff */
.L_x_6388:
[----:B-1----:R1:W2:Y:S02]  /*2da30*/  SYNCS.PHASECHK.TRANS64.TRYWAIT P0, [R8+URZ+0x36850], R3 ;  /* 0x03685003080075a7 */ /* 0x0022a4000800017f */
[----:B--2---:R-:W-:Y:S05]  /*2da40*/  @!P0 NANOSLEEP.SYNCS 0x989680 ;  /* 0x009896800000895d */ /* 0x004fea0003900000 */
[----:B------:R-:W2:Y:S02]  /*2da50*/  @!P0 SYNCS.PHASECHK.TRANS64 P0, [R8+URZ+0x36850], R3 ;  /* 0x03685003080085a7 */ /* 0x000ea4000800007f */
[----:B--2---:R-:W-:Y:S05]  /*2da60*/  @!P0 BRA `(.L_x_6388) ;  /* 0xfffffffc00f08947 */ /* 0x004fea000383ffff */
[----:B------:R-:W-:Y:S05]  /*2da70*/  BRA `(.L_x_6387) ;  /* 0xffffff3c00887947 */ /* 0x000fea000383ffff */
.L_x_6424:
[----:B------:R-:W1:Y:S01]  /*2da80*/  S2R R11, SR_TID.X ;  /* 0x00000000000b7919 */ /* 0x000e620000002100 */
[----:B------:R-:W-:Y:S01]  /*2da90*/  BSSY B1, `(.L_x_6609) ;  /* 0x000000a000017945 */ /* 0x000fe20003800000 */
[----:B------:R-:W-:Y:S01]  /*2daa0*/  IMAD.MOV.U32 R12, RZ, RZ, RZ ;  /* 0x000000ffff0c7224 */ /* 0x000fe200078e00ff */
[----:B------:R-:W-:Y:S02]  /*2dab0*/  MOV R15, 0xffffffff ;  /* 0xffffffff000f7802 */ /* 0x000fe40000000f00 */
[----:B-1----:R-:W-:-:S04]  /*2dac0*/  SHF.R.U32.HI R11, RZ, 0x5, R11 ;  /* 0x00000005ff0b7819 */ /* 0x002fc8000001160b */
[----:B------:R-:W-:-:S05]  /*2dad0*/  LOP3.LUT R11, R11, 0x3, RZ, 0xc0, !PT ;  /* 0x000000030b0b7812 */ /* 0x000fca00078ec0ff */
[----:B0-----:R-:W-:Y:S02]  /*2dae0*/  IMAD.MOV.U32 R13, RZ, RZ, R11 ;  /* 0x000000ffff0d7224 */ /* 0x001fe400078e000b */
[----:B------:R-:W-:-:S07]  /*2daf0*/  IMAD.MOV.U32 R11, RZ, RZ, 0x1f ;  /* 0x0000001fff0b7424 */ /* 0x000fce00078e00ff */
[----:B------:R-:W-:Y:S05]  /*2db00*/  WARPSYNC.COLLECTIVE R15, `(.L_x_6610) ;  /* 0x000000000f087348 */ /* 0x000fea0003c00000 */
[----:B------:R0:W1:Y:S02]  /*2db10*/  SHFL.IDX P6, R14, R13, R12, R11 ;  /* 0x0000000c0d0e7389 */ /* 0x00006400000c000b */
[----:B01----:R-:W-:Y:S01]  /*2db20*/  ENDCOLLECTIVE ;  /* 0x000000000000791b */ /* 0x003fe20003800000 */
.L_x_6610:
[----:B------:R-:W-:Y:S05]  /*2db30*/  BSYNC B1 ;  /* 0x0000000000017941 */ /* 0x000fea0003800000 */
.L_x_6609:
[----:B------:R-:W-:Y:S05]  /*2db40*/  BRA `(.L_x_6611) ;  /* 0xffffff8400987947 */ /* 0x000fea000383ffff */
.L_x_6426:
[----:B------:R-:W-:Y:S01]  /*2db50*/  BSSY B1, `(.L_x_6612) ;  /* 0x0000006000017945 */ /* 0x000fe20003800000 */
[----:B------:R-:W-:-:S07]  /*2db60*/  IMAD.MOV.U32 R15, RZ, RZ, -0x1 ;  /* 0xffffffffff0f7424 */ /* 0x000fce00078e00ff */
[----:B01----:R-:W-:Y:S05]  /*2db70*/  WARPSYNC.COLLECTIVE R15, `(.L_x_6613) ;  /* 0x000000000f0c7348 */ /* 0x003fea0003c00000 */
[----:B------:R-:W-:Y:S02]  /*2db80*/  ELECT P6, UR62, PT ;  /* 0x00000000003e782f */ /* 0x000fe400038c0000 */
[----:B------:R-:W-:Y:S01]  /*2db90*/  MOV R14, UR62 ;  /* 0x0000003e000e7c02 */ /* 0x000fe20008000f00 */
[----:B01----:R-:W-:Y:S10]  /*2dba0*/  ENDCOLLECTIVE ;  /* 0x000000000000791b */ /* 0x003ff40003800000 */
.L_x_6613:
[----:B------:R-:W-:Y:S05]  /*2dbb0*/  BSYNC B1 ;  /* 0x0000000000017941 */ /* 0x000fea0003800000 */
.L_x_6612:
[----:B------:R-:W-:Y:S01]  /*2dbc0*/  PLOP3.LUT P2, PT, P6, PT, PT, 0x80, 0x0 ;  /* 0x000000000000781c */ /* 0x000fe2000374f070 */
[----:B------:R-:W-:-:S12]  /*2dbd0*/  BRA `(.L_x_6425) ;  /* 0xffffff84008c7947 */ /* 0x000fd8000383ffff */
.L_x_6428:
[----:B-1----:R-:W2:Y:S02]  /*2dbe0*/  LDL R3, [R1+0x4] ;  /* 0x0000040001037983 */ /* 0x002ea40000100800 */
[----:B--2---:R1:W2:Y:S02]  /*2dbf0*/  SYNCS.PHASECHK.TRANS64.TRYWAIT P0, [R3+URZ+0x36820], R2 ;  /* 0x03682002030075a7 */ /* 0x0042a4000800017f */
[----:B--2---:R-:W-:Y:S05]  /*2dc00*/  @!P0 NANOSLEEP.SYNCS 0x989680 ;  /* 0x009896800000895d */ /* 0x004fea0003900000 */
[----:B------:R-:W2:Y:S02]  /*2dc10*/  @!P0 SYNCS.PHASECHK.TRANS64 P0, [R3+URZ+0x36820], R2 ;  /* 0x03682002030085a7 */ /* 0x000ea4000800007f */
[----:B--2---:R-:W-:Y:S05]  /*2dc20*/  @!P0 BRA `(.L_x_6428) ;  /* 0xfffffffc00ec8947 */ /* 0x004fea000383ffff */
[----:B------:R-:W-:Y:S05]  /*2dc30*/  BRA `(.L_x_6614) ;  /* 0xffffff84009c7947 */ /* 0x000fea000383ffff */
.L_x_6432:
[----:B-1----:R1:W2:Y:S02]  /*2dc40*/  SYNCS.PHASECHK.TRANS64.TRYWAIT P0, [R4+URZ+0x368a0], R8 ;  /* 0x0368a008040075a7 */ /* 0x0022a4000800017f */
[----:B--2---:R-:W-:Y:S05]  /*2dc50*/  @!P0 NANOSLEEP.SYNCS 0x989680 ;  /* 0x009896800000895d */ /* 0x004fea0003900000 */
[----:B------:R-:W2:Y:S02]  /*2dc60*/  @!P0 SYNCS.PHASECHK.TRANS64 P0, [R4+URZ+0x368a0], R8 ;  /* 0x0368a008040085a7 */ /* 0x000ea4000800007f */
[----:B--2---:R-:W-:Y:S05]  /*2dc70*/  @!P0 BRA `(.L_x_6432) ;  /* 0xfffffffc00f08947 */ /* 0x004fea000383ffff */
[----:B------:R-:W-:Y:S05]  /*2dc80*/  BRA `(.L_x_6615) ;  /* 0xffffff8400c07947 */ /* 0x000fea000383ffff */
.L_x_6439:
[----:B--2---:R2:W3:Y:S02]  /*2dc90*/  SYNCS.PHASECHK.TRANS64.TRYWAIT P0, [R4+URZ+0x368c0], R8 ;  /* 0x0368c008040075a7 */ /* 0x0044e4000800017f */
[----:B---3--:R-:W-:Y:S05]  /*2dca0*/  @!P0 NANOSLEEP.SYNCS 0x989680 ;  /* 0x009896800000895d */ /* 0x008fea0003900000 */
[----:B------:R-:W3:Y:S02]  /*2dcb0*/  @!P0 SYNCS.PHASECHK.TRANS64 P0, [R4+URZ+0x368c0], R8 ;  /* 0x0368c008040085a7 */ /* 0x000ee4000800007f */
[----:B---3--:R-:W-:Y:S05]  /*2dcc0*/  @!P0 BRA `(.L_x_6439) ;  /* 0xfffffffc00f08947 */ /* 0x008fea000383ffff */
[----:B------:R-:W-:Y:S05]  /*2dcd0*/  BRA `(.L_x_6616) ;  /* 0xffffff8800c07947 */ /* 0x000fea000383ffff */
.L_x_6448:
[----:B-1----:R1:W2:Y:S02]  /*2dce0*/  SYNCS.PHASECHK.TRANS64.TRYWAIT P0, [R6+URZ+0x368a0], R5 ;  /* 0x0368a005060075a7 */ /* 0x0022a4000800017f */
[----:B--2---:R-:W-:Y:S05]  /*2dcf0*/  @!P0 NANOSLEEP.SYNCS 0x989680 ;  /* 0x009896800000895d */ /* 0x004fea0003900000 */
[----:B------:R-:W2:Y:S02]  /*2dd00*/  @!P0 SYNCS.PHASECHK.TRANS64 P0, [R6+URZ+0x368a0], R5 ;  /* 0x0368a005060085a7 */ /* 0x000ea4000800007f */
[----:B--2---:R-:W-:Y:S05]  /*2dd10*/  @!P0 BRA `(.L_x_6448) ;  /* 0xfffffffc00f08947 */ /* 0x004fea000383ffff */
[----:B------:R-:W-:Y:S05]  /*2dd20*/  BRA `(.L_x_6617) ;  /* 0xffffff90000c7947 */ /* 0x000fea000383ffff */
.L_x_6455:
[----:B--2---:R2:W3:Y:S02]  /*2dd30*/  SYNCS.PHASECHK.TRANS64.TRYWAIT P0, [R6+URZ+0x368c0], R5 ;  /* 0x0368c005060075a7 */ /* 0x0044e4000800017f */
[----:B---3--:R-:W-:Y:S05]  /*2dd40*/  @!P0 NANOSLEEP.SYNCS 0x989680 ;  /* 0x009896800000895d */ /* 0x008fea0003900000 */
[----:B------:R-:W3:Y:S02]  /*2dd50*/  @!P0 SYNCS.PHASECHK.TRANS64 P0, [R6+URZ+0x368c0], R5 ;  /* 0x0368c005060085a7 */ /* 0x000ee4000800007f */
[----:B---3--:R-:W-:Y:S05]  /*2dd60*/  @!P0 BRA `(.L_x_6455) ;  /* 0xfffffffc00f08947 */ /* 0x008fea000383ffff */
[----:B------:R-:W-:Y:S05]  /*2dd70*/  BRA `(.L_x_6618) ;  /* 0xffffff9400087947 */ /* 0x000fea000383ffff */
.L_x_6470:
        /* <DEDUP_REMOVED lines=11> */
.L_x_6620:
[----:B------:R-:W-:Y:S05]  /*2de30*/  BSYNC B0 ;  /* 0x0000000000007941 */ /* 0x000fea0003800000 */
.L_x_6619:
[----:B------:R-:W-:Y:S05]  /*2de40*/  BRA `(.L_x_6621) ;  /* 0xffffff9c00e07947 */ /* 0x000fea000383ffff */
.L_x_6472:
[----:B------:R-:W-:Y:S01]  /*2de50*/  BSSY B0, `(.L_x_6622) ;  /* 0x0000006000007945 */ /* 0x000fe20003800000 */
[----:B------:R-:W-:-:S07]  /*2de60*/  IMAD.MOV.U32 R15, RZ, RZ, -0x1 ;  /* 0xffffffffff0f7424 */ /* 0x000fce00078e00ff */
[----:B01----:R-:W-:Y:S05]  /*2de70*/  WARPSYNC.COLLECTIVE R15, `(.L_x_6623) ;  /* 0x000000000f0c7348 */ /* 0x003fea0003c00000 */
[----:B------:R-:W-:Y:S02]  /*2de80*/  ELECT P6, UR62, PT ;  /* 0x00000000003e782f */ /* 0x000fe400038c0000 */
[----:B------:R-:W-:Y:S01]  /*2de90*/  MOV R14, UR62 ;  /* 0x0000003e000e7c02 */ /* 0x000fe20008000f00 */
[----:B01----:R-:W-:Y:S10]  /*2dea0*/  ENDCOLLECTIVE ;  /* 0x000000000000791b */ /* 0x003ff40003800000 */
.L_x_6623:
[----:B------:R-:W-:Y:S05]  /*2deb0*/  BSYNC B0 ;  /* 0x0000000000007941 */ /* 0x000fea0003800000 */
.L_x_6622:
[----:B------:R-:W-:Y:S05]  /*2dec0*/  BRA `(.L_x_6624) ;  /* 0xffffff9c00f07947 */ /* 0x000fea000383ffff */
.L_x_6474:
[----:B-1----:R1:W2:Y:S02]  /*2ded0*/  SYNCS.PHASECHK.TRANS64.TRYWAIT P0, [R0+URZ+0x36840], R2 ;  /* 0x03684002000075a7 */ /* 0x0022a4000800017f */
[----:B--2---:R-:W-:Y:S05]  /*2dee0*/  @!P0 NANOSLEEP.SYNCS 0x989680 ;  /* 0x009896800000895d */ /* 0x004fea0003900000 */
[----:B------:R-:W2:Y:S02]  /*2def0*/  @!P0 SYNCS.PHASECHK.TRANS64 P0, [R0+URZ+0x36840], R2 ;  /* 0x03684002000085a7 */ /* 0x000ea4000800007f */
[----:B--2---:R-:W-:Y:S05]  /*2df00*/  @!P0 BRA `(.L_x_6474) ;  /* 0xfffffffc00f08947 */ /* 0x004fea000383ffff */
[----:B------:R-:W-:Y:S05]  /*2df10*/  BRA `(.L_x_6625) ;  /* 0xffffffa0005c7947 */ /* 0x000fea000383ffff */
.L_x_6478:
[----:B------:R0:W5:Y:S01]  /*2df20*/  LDL.LU R9, [R1+0x40] ;  /* 0x0000400001097983 */ /* 0x0001620000300800 */
[----:B------:R-:W-:Y:S01]  /*2df30*/  IMAD.MOV.U32 R13, RZ, RZ, R2 ;  /* 0x000000ffff0d7224 */ /* 0x000fe200078e0002 */
[----:B------:R-:W-:Y:S01]  /*2df40*/  MOV R15, 0xffffffff ;  /* 0xffffffff000f7802 */ /* 0x000fe20000000f00 */
[----:B------:R-:W-:Y:S02]  /*2df50*/  IMAD.MOV.U32 R12, RZ, RZ, RZ ;  /* 0x000000ffff0c7224 */ /* 0x000fe400078e00ff */
[----:B------:R-:W-:-:S07]  /*2df60*/  IMAD.MOV.U32 R11, RZ, RZ, 0x181f ;  /* 0x0000181fff0b7424 */ /* 0x000fce00078e00ff */
[----:B0----5:R-:W-:Y:S05]  /*2df70*/  WARPSYNC.COLLECTIVE R15, `(.L_x_6626) ;  /* 0x000000000f087348 */ /* 0x021fea0003c00000 */
[----:B------:R1:W2:Y:S02]  /*2df80*/  SHFL.IDX P6, R14, R13, R12, R11 ;  /* 0x0000000c0d0e7389 */ /* 0x0002a400000c000b */
[----:B012--5:R-:W-:Y:S01]  /*2df90*/  ENDCOLLECTIVE ;  /* 0x000000000000791b */ /* 0x027fe20003800000 */
.L_x_6626:
[----:B------:R-:W-:Y:S02]  /*2dfa0*/  IMAD.MOV.U32 R13, RZ, RZ, R3 ;  /* 0x000000ffff0d7224 */ /* 0x000fe400078e0003 */
[----:B------:R-:W-:-:S07]  /*2dfb0*/  IMAD.MOV.U32 R4, RZ, RZ, R14 ;  /* 0x000000ffff047224 */ /* 0x000fce00078e000e */
[----:B------:R-:W-:Y:S05]  /*2dfc0*/  WARPSYNC.COLLECTIVE R15, `(.L_x_6627) ;  /* 0x000000000f087348 */ /* 0x000fea0003c00000 */
[----:B------:R0:W1:Y:S02]  /*2dfd0*/  SHFL.IDX P6, R14, R13, R12, R11 ;  /* 0x0000000c0d0e7389 */ /* 0x00006400000c000b */
[----:B01----:R-:W-:Y:S01]  /*2dfe0*/  ENDCOLLECTIVE ;  /* 0x000000000000791b */ /* 0x003fe20003800000 */
.L_x_6627:
[----:B------:R-:W-:Y:S02]  /*2dff0*/  IMAD R17, R17, 0x80, R10 ;  /* 0x0000008011117824 */ /* 0x000fe400078e020a */
[----:B------:R-:W-:Y:S02]  /*2e000*/  IMAD.MOV.U32 R13, RZ, RZ, R2 ;  /* 0x000000ffff0d7224 */ /* 0x000fe400078e0002 */
[----:B------:R-:W-:Y:S02]  /*2e010*/  IMAD R0, R9, R7, RZ ;  /* 0x0000000709007224 */ /* 0x000fe400078e02ff */
[----:B------:R0:W5:Y:S01]  /*2e020*/  LDL R9, [R1+0x30] ;  /* 0x0000300001097983 */ /* 0x0001620000100800 */
[----:B------:R-:W-:Y:S02]  /*2e030*/  IMAD.MOV.U32 R12, RZ, RZ, 0x1 ;  /* 0x00000001ff0c7424 */ /* 0x000fe400078e00ff */
[----:B------:R-:W-:Y:S01]  /*2e040*/  IMAD.MOV.U32 R5, RZ, RZ, R14 ;  /* 0x000000ffff057224 */ /* 0x000fe200078e000e */
[C---:B------:R-:W-:Y:S01]  /*2e050*/  ISETP.GE.AND P2, PT, R17.reuse, R0, PT ;  /* 0x000000001100720c */ /* 0x040fe20003f46270 */
[----:B------:R-:W-:-:S12]  /*2e060*/  VIADD R7, R17, 0x10 ;  /* 0x0000001011077836 */ /* 0x000fd80000000000 */
[----:B0----5:R-:W-:Y:S05]  /*2e070*/  WARPSYNC.COLLECTIVE R15, `(.L_x_6628) ;  /* 0x000000000f087348 */ /* 0x021fea0003c00000 */
[----:B------:R1:W2:Y:S02]  /*2e080*/  SHFL.IDX P6, R14, R13, R12, R11 ;  /* 0x0000000c0d0e7389 */ /* 0x0002a400000c000b */
[----:B012--5:R-:W-:Y:S01]  /*2e090*/  ENDCOLLECTIVE ;  /* 0x000000000000791b */ /* 0x027fe20003800000 */
.L_x_6628:
[----:B------:R-:W-:Y:S02]  /*2e0a0*/  @!P2 LEA R5, P4, R8, R5, 0x1 ;  /* 0x000000050805a211 */ /* 0x000fe400078808ff */
[----:B------:R-:W-:Y:S02]  /*2e0b0*/  MOV R13, R3 ;  /* 0x00000003000d7202 */ /* 0x000fe40000000f00 */
[----:B------:R-:W-:-:S04]  /*2e0c0*/  @!P2 IADD3.X R4, RZ, R4, RZ, P4, !PT ;  /* 0x00000004ff04a210 */ /* 0x000fc800027fe4ff */
[----:B------:R-:W-:Y:S01]  /*2e0d0*/  @!P2 LOP3.LUT R5, R5, R4, RZ, 0x3c, !PT ;  /* 0x000000040505a212 */ /* 0x000fe200078e3cff */
[----:B------:R-:W-:-:S03]  /*2e0e0*/  IMAD.MOV.U32 R6, RZ, RZ, R14 ;  /* 0x000000ffff067224 */ /* 0x000fc600078e000e */
[----:B------:R-:W-:-:S07]  /*2e0f0*/  @!P2 LOP3.LUT R4, R5, R4, RZ, 0x3c, !PT ;  /* 0x000000040504a212 */ /* 0x000fce00078e3cff */
[----:B------:R-:W-:Y:S05]  /*2e100*/  WARPSYNC.COLLECTIVE R15, `(.L_x_6629) ;  /* 0x000000000f087348 */ /* 0x000fea0003c00000 */
[----:B------:R0:W1:Y:S02]  /*2e110*/  SHFL.IDX P6, R14, R13, R12, R11 ;  /* 0x0000000c0d0e7389 */ /* 0x00006400000c000b */
[----:B01----:R-:W-:Y:S01]  /*2e120*/  ENDCOLLECTIVE ;  /* 0x000000000000791b */ /* 0x003fe20003800000 */
.L_x_6629:
[----:B------:R-:W-:Y:S01]  /*2e130*/  @!P2 LOP3.LUT R5, R5, R4, RZ, 0x3c, !PT ;  /* 0x000000040505a212 */ /* 0x000fe200078e3cff */
[----:B------:R-:W-:Y:S01]  /*2e140*/  IMAD.MOV.U32 R13, RZ, RZ, R2 ;  /* 0x000000ffff0d7224 */ /* 0x000fe200078e0002 */
[----:B------:R-:W-:-:S03]  /*2e150*/  MOV R12, 0x2 ;  /* 0x00000002000c7802 */ /* 0x000fc60000000f00 */
        /* <DEDUP_REMOVED lines=11> */
.L_x_6630:
[----:B------:R-:W-:-:S05]  /*2e210*/  @!P2 LEA R5, P4, R8, R4, 0x1 ;  /* 0x000000040805a211 */ /* 0x000fca00078808ff */
[----:B------:R-:W-:-:S05]  /*2e220*/  @!P2 IMAD.X R4, RZ, RZ, R6, P4 ;  /* 0x000000ffff04a224 */ /* 0x000fca00020e0606 */
[----:B------:R-:W-:Y:S01]  /*2e230*/  @!P2 LOP3.LUT R5, R5, R4, RZ, 0x3c, !PT ;  /* 0x000000040505a212 */ /* 0x000fe200078e3cff */
[----:B------:R-:W-:-:S03]  /*2e240*/  IMAD.MOV.U32 R13, RZ, RZ, R3 ;  /* 0x000000ffff0d7224 */ /* 0x000fc600078e0003 */
[----:B------:R-:W-:-:S04]  /*2e250*/  @!P2 LOP3.LUT R4, R5, R4, RZ, 0x3c, !PT ;  /* 0x000000040504a212 */ /* 0x000fc800078e3cff */
[----:B------:R-:W-:Y:S01]  /*2e260*/  @!P2 LOP3.LUT R5, R5, R4, RZ, 0x3c, !PT ;  /* 0x000000040505a212 */ /* 0x000fe200078e3cff */
[----:B------:R-:W-:-:S07]  /*2e270*/  IMAD.MOV.U32 R6, RZ, RZ, R14 ;  /* 0x000000ffff067224 */ /* 0x000fce00078e000e */
[----:B------:R-:W-:Y:S05]  /*2e280*/  WARPSYNC.COLLECTIVE R15, `(.L_x_6631) ;  /* 0x000000000f087348 */ /* 0x000fea0003c00000 */
[----:B------:R0:W1:Y:S02]  /*2e290*/  SHFL.IDX P6, R14, R13, R12, R11 ;  /* 0x0000000c0d0e7389 */ /* 0x00006400000c000b */
[----:B01----:R-:W-:Y:S01]  /*2e2a0*/  ENDCOLLECTIVE ;  /* 0x000000000000791b */ /* 0x003fe20003800000 */
.L_x_6631:
[----:B------:R-:W-:Y:S01]  /*2e2b0*/  @!PT LDS RZ, [RZ] ;  /* 0x00000000fffff984 */ /* 0x000fe20000000800 */
[----:B------:R-:W-:Y:S01]  /*2e2c0*/  @!PT LDS RZ, [RZ] ;  /* 0x00000000fffff984 */ /* 0x000fe20000000800 */
[----:B------:R-:W-:Y:S01]  /*2e2d0*/  @!PT LDS RZ, [RZ] ;  /* 0x00000000fffff984 */ /* 0x000fe20000000800 */
[----:B------:R-:W-:Y:S04]  /*2e2e0*/  @!P2 LDGSTS.E.BYPASS.LTC128B.128 [R9+0x15c00], desc[UR60][R4.64], !P3 ;  /* 0x15c000000409afae */ /* 0x000fe8000d901d7c */
[----:B------:R-:W-:Y:S04]  /*2e2f0*/  @!P2 LDGSTS.E.BYPASS.LTC128B.128 [R9+0x19c00], desc[UR60][R4.64+0x80], !P0 ;  /* 0x19c000800409afae */ /* 0x000fe8000c101d7c */
[----:B------:R0:W-:Y:S01]  /*2e300*/  @!P2 LDGSTS.E.BYPASS.LTC128B.128 [R9+0x1dc00], desc[UR60][R4.64+0x100], !P1 ;  /* 0x1dc001000409afae */ /* 0x0001e2000c901d7c */
[----:B------:R-:W-:Y:S02]  /*2e310*/  IMAD.MOV.U32 R13, RZ, RZ, R2 ;  /* 0x000000ffff0d7224 */ /* 0x000fe400078e0002 */
[----:B------:R-:W-:-:S02]  /*2e320*/  IMAD.MOV.U32 R12, RZ, RZ, 0x3 ;  /* 0x00000003ff0c7424 */ /* 0x000fc400078e00ff */
[----:B0-----:R-:W-:-:S05]  /*2e330*/  VIADD R4, R17, 0x20 ;  /* 0x0000002011047836 */ /* 0x001fca0000000000 */
[----:B------:R-:W-:Y:S01]  /*2e340*/  ISETP.GE.AND P2, PT, R4, R0, PT ;  /* 0x000000000400720c */ /* 0x000fe20003f46270 */
[----:B------:R-:W-:-:S12]  /*2e350*/  IMAD.MOV.U32 R4, RZ, RZ, R14 ;  /* 0x000000ffff047224 */ /* 0x000fd800078e000e */
[----:B------:R-:W-:Y:S05]  /*2e360*/  WARPSYNC.COLLECTIVE R15, `(.L_x_6632) ;  /* 0x000000000f087348 */ /* 0x000fea0003c00000 */
[----:B------:R0:W1:Y:S02]  /*2e370*/  SHFL.IDX P6, R14, R13, R12, R11 ;  /* 0x0000000c0d0e7389 */ /* 0x00006400000c000b */
[----:B01----:R-:W-:Y:S01]  /*2e380*/  ENDCOLLECTIVE ;  /* 0x000000000000791b */ /* 0x003fe20003800000 */
.L_x_6632:
[----:B------:R-:W-:Y:S01]  /*2e390*/  @!P2 LEA R5, P4, R8, R4, 0x1 ;  /* 0x000000040805a211 */ /* 0x000fe200078808ff */
[----:B------:R-:W-:-:S04]  /*2e3a0*/  IMAD.MOV.U32 R13, RZ, RZ, R3 ;  /* 0x000000ffff0d7224 */ /* 0x000fc800078e0003 */
[----:B------:R-:W-:-:S05]  /*2e3b0*/  @!P2 IMAD.X R4, RZ, RZ, R6, P4 ;  /* 0x000000ffff04a224 */ /* 0x000fca00020e0606 */
[----:B------:R-:W-:Y:S01]  /*2e3c0*/  @!P2 LOP3.LUT R5, R5, R4, RZ, 0x3c, !PT ;  /* 0x000000040505a212 */ /* 0x000fe200078e3cff */
[----:B------:R-:W-:-:S03]  /*2e3d0*/  IMAD.MOV.U32 R6, RZ, RZ, R14 ;  /* 0x000000ffff067224 */ /* 0x000fc600078e000e */
[----:B------:R-:W-:-:S07]  /*2e3e0*/  @!P2 LOP3.LUT R4, R5, R4, RZ, 0x3c, !PT ;  /* 0x000000040504a212 */ /* 0x000fce00078e3cff */
[----:B------:R-:W-:Y:S05]  /*2e3f0*/  WARPSYNC.COLLECTIVE R15, `(.L_x_6633) ;  /* 0x000000000f087348 */ /* 0x000fea0003c00000 */
[----:B------:R0:W1:Y:S02]  /*2e400*/  SHFL.IDX P6, R14, R13, R12, R11 ;  /* 0x0000000c0d0e7389 */ /* 0x00006400000c000b */
[----:B01----:R-:W-:Y:S01]  /*2e410*/  ENDCOLLECTIVE ;  /* 0x000000000000791b */ /* 0x003fe20003800000 */
.L_x_6633:
[----:B------:R-:W-:-:S05]  /*2e420*/  @!P2 LOP3.LUT R5, R5, R4, RZ, 0x3c, !PT ;  /* 0x000000040505a212 */ /* 0x000fca00078e3cff */
[----:B------:R-:W-:Y:S01]  /*2e430*/  @!PT LDS RZ, [RZ] ;  /* 0x00000000fffff984 */ /* 0x000fe20000000800 */
[----:B------:R-:W-:Y:S01]  /*2e440*/  @!PT LDS RZ, [RZ] ;  /* 0x00000000fffff984 */ /* 0x000fe20000000800 */
[----:B------:R-:W-:Y:S01]  /*2e450*/  @!PT LDS RZ, [RZ] ;  /* 0x00000000fffff984 */ /* 0x000fe20000000800 */
[----:B------:R-:W-:Y:S04]  /*2e460*/  @!P2 LDGSTS.E.BYPASS.LTC128B.128 [R9+0x16400], desc[UR60][R4.64], !P3 ;  /* 0x164000000409afae */ /* 0x000fe8000d901d7c */
[----:B------:R-:W-:Y:S01]  /*2e470*/  @!P2 LDGSTS.E.BYPASS.LTC128B.128 [R9+0x1a400], desc[UR60][R4.64+0x80], !P0 ;  /* 0x1a4000800409afae */ /* 0x000fe2000c101d7c */
[----:B------:R-:W-:-:S03]  /*2e480*/  IMAD.MOV.U32 R13, RZ, RZ, R2 ;  /* 0x000000ffff0d7224 */ /* 0x000fc600078e0002 */
[----:B------:R0:W-:Y:S01]  /*2e490*/  @!P2 LDGSTS.E.BYPASS.LTC128B.128 [R9+0x1e400], desc[UR60][R4.64+0x100], !P1 ;  /* 0x1e4001000409afae */ /* 0x0001e2000c901d7c */
[----:B------:R-:W-:Y:S01]  /*2e4a0*/  IMAD.MOV.U32 R12, RZ, RZ, 0x4 ;  /* 0x00000004ff0c7424 */ /* 0x000fe200078e00ff */
[----:B0-----:R-:W-:-:S04]  /*2e4b0*/  IADD3 R4, R17, 0x30, RZ ;  /* 0x0000003011047810 */ /* 0x001fc80007ffe0ff */
[----:B------:R-:W-:Y:S02]  /*2e4c0*/  ISETP.GE.AND P2, PT, R4, R0, PT ;  /* 0x000000000400720c */ /* 0x000fe40003f46270 */
[----:B------:R-:W-:-:S11]  /*2e4d0*/  MOV R4, R14 ;  /* 0x0000000e00047202 */ /* 0x000fd60000000f00 */
[----:B------:R-:W-:Y:S05]  /*2e4e0*/  WARPSYNC.COLLECTIVE R15, `(.L_x_6634) ;  /* 0x000000000f087348 */ /* 0x000fea0003c00000 */
[----:B------:R0:W1:Y:S02]  /*2e4f0*/  SHFL.IDX P6, R14, R13, R12, R11 ;  /* 0x0000000c0d0e7389 */ /* 0x00006400000c000b */
[----:B01----:R-:W-:Y:S01]  /*2e500*/  ENDCOLLECTIVE ;  /* 0x000000000000791b */ /* 0x003fe20003800000 */
.L_x_6634:
[----:B------:R-:W-:Y:S01]  /*2e510*/  @!P2 LEA R5, P4, R8, R4, 0x1 ;  /* 0x000000040805a211 */ /* 0x000fe200078808ff */
[----:B------:R-:W-:-:S04]  /*2e520*/  IMAD.MOV.U32 R13, RZ, RZ, R3 ;  /* 0x000000ffff0d7224 */ /* 0x000fc800078e0003 */
[----:B------:R-:W-:-:S05]  /*2e530*/  @!P2 IMAD.X R4, RZ, RZ, R6, P4 ;  /* 0x000000ffff04a224 */ /* 0x000fca00020e0606 */
[----:B------:R-:W-:Y:S02]  /*2e540*/  @!P2 LOP3.LUT R5, R5, R4, RZ, 0x3c, !PT ;  /* 0x000000040505a212 */ /* 0x000fe400078e3cff */
[----:B------:R-:W-:-:S07]  /*2e550*/  MOV R6, R14 ;  /* 0x0000000e00067202 */ /* 0x000fce0000000f00 */
[----:B------:R-:W-:Y:S05]  /*2e560*/  WARPSYNC.COLLECTIVE R15, `(.L_x_6635) ;  /* 0x000000000f087348 */ /* 0x000fea0003c00000 */
[----:B------:R0:W1:Y:S02]  /*2e570*/  SHFL.IDX P6, R14, R13, R12, R11 ;  /* 0x0000000c0d0e7389 */ /* 0x00006400000c000b */
[----:B01----:R-:W-:Y:S01]  /*2e580*/  ENDCOLLECTIVE ;  /* 0x000000000000791b */ /* 0x003fe20003800000 */
.L_x_6635:
[----:B------:R-:W-:-:S04]  /*2e590*/  @!P2 LOP3.LUT R4, R5, R4, RZ, 0x3c, !PT ;  /* 0x000000040504a212 */ /* 0x000fc800078e3cff */
[----:B------:R-:W-:-:S05]  /*2e5a0*/  @!P2 LOP3.LUT R5, R5, R4, RZ, 0x3c, !PT ;  /* 0x000000040505a212 */ /* 0x000fca00078e3cff */
[----:B------:R-:W-:Y:S01]  /*2e5b0*/  @!PT LDS RZ, [RZ] ;  /* 0x00000000fffff984 */ /* 0x000fe20000000800 */
[----:B------:R-:W-:Y:S01]  /*2e5c0*/  @!PT LDS RZ, [RZ] ;  /* 0x00000000fffff984 */ /* 0x000fe20000000800 */
[----:B------:R-:W-:Y:S01]  /*2e5d0*/  @!PT LDS RZ, [RZ] ;  /* 0x00000000fffff984 */ /* 0x000fe20000000800 */
[----:B------:R-:W-:Y:S04]  /*2e5e0*/  @!P2 LDGSTS.E.BYPASS.LTC128B.128 [R9+0x16c00], desc[UR60][R4.64], !P3 ;  /* 0x16c000000409afae */ /* 0x000fe8000d901d7c */
[----:B------:R-:W-:Y:S01]  /*2e5f0*/  @!P2 LDGSTS.E.BYPASS.LTC128B.128 [R9+0x1ac00], desc[UR60][R4.64+0x80], !P0 ;  /* 0x1ac000800409afae */ /* 0x000fe2000c101d7c */
[----:B------:R-:W-:Y:S01]  /*2e600*/  MOV R13, R2 ;  /* 0x00000002000d7202 */ /* 0x000fe20000000f00 */
[----:B------:R-:W-:Y:S02]  /*2e610*/  IMAD.MOV.U32 R12, RZ, RZ, 0x5 ;  /* 0x00000005ff0c7424 */ /* 0x000fe400078e00ff */
[----:B------:R0:W-:Y:S02]  /*2e620*/  @!P2 LDGSTS.E.BYPASS.LTC128B.128 [R9+0x1ec00], desc[UR60][R4.64+0x100], !P1 ;  /* 0x1ec001000409afae */ /* 0x0001e4000c901d7c */
[----:B0-----:R-:W-:-:S05]  /*2e630*/  VIADD R4, R17, 0x40 ;  /* 0x0000004011047836 */ /* 0x001fca0000000000 */
[----:B------:R-:W-:Y:S01]  /*2e640*/  ISETP.GE.AND P2, PT, R4, R0, PT ;  /* 0x000000000400720c */ /* 0x000fe20003f46270 */
[----:B------:R-:W-:-:S12]  /*2e650*/  IMAD.MOV.U32 R4, RZ, RZ, R14 ;  /* 0x000000ffff047224 */ /* 0x000fd800078e000e */
[----:B------:R-:W-:Y:S05]  /*2e660*/  WARPSYNC.COLLECTIVE R15, `(.L_x_6636) ;  /* 0x000000000f087348 */ /* 0x000fea0003c00000 */
[----:B------:R0:W1:Y:S02]  /*2e670*/  SHFL.IDX P6, R14, R13, R12, R11 ;  /* 0x0000000c0d0e7389 */ /* 0x00006400000c000b */
[----:B01----:R-:W-:Y:S01]  /*2e680*/  ENDCOLLECTIVE ;  /* 0x000000000000791b */ /* 0x003fe20003800000 */
.L_x_6636:
        /* <DEDUP_REMOVED lines=9> */
.L_x_6637:
        /* <DEDUP_REMOVED lines=8> */
[----:B------:R-:W-:Y:S02]  /*2e7a0*/  IMAD.MOV.U32 R12, RZ, RZ, 0x6 ;  /* 0x00000006ff0c7424 */ /* 0x000fe400078e00ff */
[----:B0-----:R-:W-:-:S05]  /*2e7b0*/  VIADD R4, R17, 0x50 ;  /* 0x0000005011047836 */ /* 0x001fca0000000000 */
[----:B------:R-:W-:Y:S01]  /*2e7c0*/  ISETP.GE.AND P2, PT, R4, R0, PT ;  /* 0x000000000400720c */ /* 0x000fe20003f46270 */
[----:B------:R-:W-:-:S12]  /*2e7d0*/  IMAD.MOV.U32 R4, RZ, RZ, R14 ;  /* 0x000000ffff047224 */ /* 0x000fd800078e000e */
[----:B------:R-:W-:Y:S05]  /*2e7e0*/  WARPSYNC.COLLECTIVE R15, `(.L_x_6638) ;  /* 0x000000000f087348 */ /* 0x000fea0003c00000 */
[----:B------:R0:W1:Y:S02]  /*2e7f0*/  SHFL.IDX P6, R14, R13, R12, R11 ;  /* 0x0000000c0d0e7389 */ /* 0x00006400000c000b */
[----:B01----:R-:W-:Y:S01]  /*2e800*/  ENDCOLLECTIVE ;  /* 0x000000000000791b */ /* 0x003fe20003800000 */
.L_x_6638:
[----:B------:R-:W-:-:S04]  /*2e810*/  @!P2 LEA R5, P4, R8, R4, 0x1 ;  /* 0x000000040805a211 */ /* 0x000fc800078808ff */
[----:B------:R-:W-:Y:S02]  /*2e820*/  @!P2 IADD3.X R4, RZ, R6, RZ, P4, !PT ;  /* 0x00000006ff04a210 */ /* 0x000fe400027fe4ff */
[----:B------:R-:W-:Y:S02]  /*2e830*/  MOV R13, R3 ;  /* 0x00000003000d7202 */ /* 0x000fe40000000f00 */
[----:B------:R-:W-:-:S04]  /*2e840*/  @!P2 LOP3.LUT R5, R5, R4, RZ, 0x3c, !PT ;  /* 0x000000040505a212 */ /* 0x000fc800078e3cff */
[----:B------:R-:W-:Y:S01]  /*2e850*/  @!P2 LOP3.LUT R4, R5, R4, RZ, 0x3c, !PT ;  /* 0x000000040504a212 */ /* 0x000fe200078e3cff */
[----:B------:R-:W-:-:S07]  /*2e860*/  IMAD.MOV.U32 R6, RZ, RZ, R14 ;  /* 0x000000ffff067224 */ /* 0x000fce00078e000e */
[----:B------:R-:W-:Y:S05]  /*2e870*/  WARPSYNC.COLLECTIVE R15, `(.L_x_6639) ;  /* 0x000000000f087348 */ /* 0x000fea0003c00000 */
[----:B------:R0:W1:Y:S02]  /*2e880*/  SHFL.IDX P6, R14, R13, R12, R11 ;  /* 0x0000000c0d0e7389 */ /* 0x00006400000c000b */
[----:B01----:R-:W-:Y:S01]  /*2e890*/  ENDCOLLECTIVE ;  /* 0x000000000000791b */ /* 0x003fe20003800000 */
.L_x_6639:
[----:B------:R-:W-:-:S05]  /*2e8a0*/  @!P2 LOP3.LUT R5, R5, R4, RZ, 0x3c, !PT ;  /* 0x000000040505a212 */ /* 0x000fca00078e3cff */
        /* <DEDUP_REMOVED lines=14> */
.L_x_6640:
[----:B------:R-:W-:Y:S01]  /*2e990*/  @!P2 LEA R5, P4, R8, R4, 0x1 ;  /* 0x000000040805a211 */ /* 0x000fe200078808ff */
[----:B------:R-:W-:-:S04]  /*2e9a0*/  IMAD.MOV.U32 R13, RZ, RZ, R3 ;  /* 0x000000ffff0d7224 */ /* 0x000fc800078e0003 */
[----:B------:R-:W-:-:S05]  /*2e9b0*/  @!P2 IMAD.X R4, RZ, RZ, R6, P4 ;  /* 0x000000ffff04a224 */ /* 0x000fca00020e0606 */
        /* <DEDUP_REMOVED lines=8> */
[----:B------:R0:W-:Y:S02]  /*2ea40*/  @!P2 LDGSTS.E.BYPASS.LTC128B.128 [R9+0x20400], desc[UR60][R4.64+0x100], !P1 ;  /* 0x204001000409afae */ /* 0x0001e4000c901d7c */
[----:B0-----:R-:W-:-:S07]  /*2ea50*/  MOV R4, R14 ;  /* 0x0000000e00047202 */ /* 0x001fce0000000f00 */
[----:B------:R-:W-:Y:S05]  /*2ea60*/  WARPSYNC.COLLECTIVE R15, `(.L_x_6641) ;  /* 0x000000000f087348 */ /* 0x000fea0003c00000 */
[----:B------:R0:W1:Y:S02]  /*2ea70*/  SHFL.IDX P6, R14, R13, R12, R11 ;  /* 0x0000000c0d0e7389 */ /* 0x00006400000c000b */
[----:B01----:R-:W-:Y:S01]  /*2ea80*/  ENDCOLLECTIVE ;  /* 0x000000000000791b */ /* 0x003fe20003800000 */
.L_x_6641:
[----:B------:R-:W-:Y:S01]  /*2ea90*/  IMAD.MOV.U32 R3, RZ, RZ, R14 ;  /* 0x000000ffff037224 */ /* 0x000fe200078e000e */
[----:B------:R-:W-:Y:S06]  /*2eaa0*/  BRA `(.L_x_6642) ;  /* 0xffffffa400487947 */ /* 0x000fec000383ffff */
.L_x_6483:
[----:B0-----:R-:W4:Y:S02]  /*2eab0*/  LDL R2, [R1+0x4] ;  /* 0x0000040001027983 */ /* 0x001f240000100800 */
[----:B----4-:R0:W1:Y:S02]  /*2eac0*/  SYNCS.PHASECHK.TRANS64.TRYWAIT P0, [R2+URZ+0x36820], R0 ;  /* 0x03682000020075a7 */ /* 0x010064000800017f */
[----:B-1----:R-:W-:Y:S05]  /*2ead0*/  @!P0 NANOSLEEP.SYNCS 0x989680 ;  /* 0x009896800000895d */ /* 0x002fea0003900000 */
[----:B------:R-:W1:Y:S02]  /*2eae0*/  @!P0 SYNCS.PHASECHK.TRANS64 P0, [R2+URZ+0x36820], R0 ;  /* 0x03682000020085a7 */ /* 0x000e64000800007f */
[----:B-1----:R-:W-:Y:S05]  /*2eaf0*/  @!P0 BRA `(.L_x_6483) ;  /* 0xfffffffc00ec8947 */ /* 0x002fea000383ffff */
[----:B------:R-:W-:Y:S05]  /*2eb00*/  BRA `(.L_x_6643) ;  /* 0xffffffa400c07947 */ /* 0x000fea000383ffff */
.L_x_6492:
[----:B-1----:R1:W2:Y:S02]  /*2eb10*/  SYNCS.PHASECHK.TRANS64.TRYWAIT P0, [R3+URZ+0x36840], R0 ;  /* 0x03684000030075a7 */ /* 0x0022a4000800017f */
[----:B--2---:R-:W-:Y:S05]  /*2eb20*/  @!P0 NANOSLEEP.SYNCS 0x989680 ;  /* 0x009896800000895d */ /* 0x004fea0003900000 */
[----:B------:R-:W2:Y:S02]  /*2eb30*/  @!P0 SYNCS.PHASECHK.TRANS64 P0, [R3+URZ+0x36840], R0 ;  /* 0x03684000030085a7 */ /* 0x000ea4000800007f */
[----:B--2---:R-:W-:Y:S05]  /*2eb40*/  @!P0 BRA `(.L_x_6492) ;  /* 0xfffffffc00f08947 */ /* 0x004fea000383ffff */
[----:B------:R-:W-:Y:S05]  /*2eb50*/  BRA `(.L_x_6644) ;  /* 0xffffffa800847947 */ /* 0x000fea000383ffff */
.L_x_6499:
[----:B0-----:R0:W1:Y:S02]  /*2eb60*/  SYNCS.PHASECHK.TRANS64.TRYWAIT P0, [R0+URZ+0x36860], R3 ;  /* 0x03686003000075a7 */ /* 0x001064000800017f */
[----:B-1----:R-:W-:Y:S05]  /*2eb70*/  @!P0 NANOSLEEP.SYNCS 0x989680 ;  /* 0x009896800000895d */ /* 0x002fea0003900000 */
[----:B------:R-:W1:Y:S02]  /*2eb80*/  @!P0 SYNCS.PHASECHK.TRANS64 P0, [R0+URZ+0x36860], R3 ;  /* 0x03686003000085a7 */ /* 0x000e64000800007f */
[----:B-1----:R-:W-:Y:S05]  /*2eb90*/  @!P0 BRA `(.L_x_6499) ;  /* 0xfffffffc00f08947 */ /* 0x002fea000383ffff */
[----:B------:R-:W-:Y:S05]  /*2eba0*/  BRA `(.L_x_6645) ;  /* 0xffffffac00a07947 */ /* 0x000fea000383ffff */
.L_x_6510:
[----:B--2---:R2:W3:Y:S02]  /*2ebb0*/  SYNCS.PHASECHK.TRANS64.TRYWAIT P0, [R3+URZ+0x36840], R2 ;  /* 0x03684002030075a7 */ /* 0x0044e4000800017f */
[----:B---3--:R-:W-:Y:S05]  /*2ebc0*/  @!P0 NANOSLEEP.SYNCS 0x989680 ;  /* 0x009896800000895d */ /* 0x008fea0003900000 */
[----:B------:R-:W3:Y:S02]  /*2ebd0*/  @!P0 SYNCS.PHASECHK.TRANS64 P0, [R3+URZ+0x36840], R2 ;  /* 0x03684002030085a7 */ /* 0x000ee4000800007f */
[----:B---3--:R-:W-:Y:S05]  /*2ebe0*/  @!P0 BRA `(.L_x_6510) ;  /* 0xfffffffc00f08947 */ /* 0x008fea000383ffff */
[----:B------:R-:W-:Y:S05]  /*2ebf0*/  BRA `(.L_x_6646) ;  /* 0xffffffb400887947 */ /* 0x000fea000383ffff */
.L_x_6517:
[----:B0-----:R0:W2:Y:S02]  /*2ec00*/  SYNCS.PHASECHK.TRANS64.TRYWAIT P0, [R2+URZ+0x36860], R3 ;  /* 0x03686003020075a7 */ /* 0x0010a4000800017f */
[----:B--2---:R-:W-:Y:S05]  /*2ec10*/  @!P0 NANOSLEEP.SYNCS 0x989680 ;  /* 0x009896800000895d */ /* 0x004fea0003900000 */
[----:B------:R-:W2:Y:S02]  /*2ec20*/  @!P0 SYNCS.PHASECHK.TRANS64 P0, [R2+URZ+0x36860], R3 ;  /* 0x03686003020085a7 */ /* 0x000ea4000800007f */
[----:B--2---:R-:W-:Y:S05]  /*2ec30*/  @!P0 BRA `(.L_x_6517) ;  /* 0xfffffffc00f08947 */ /* 0x004fea000383ffff */
[----:B------:R-:W-:Y:S05]  /*2ec40*/  BRA `(.L_x_6647) ;  /* 0xffffffb800a47947 */ /* 0x000fea000383ffff */
.L_x_6528:
[----:B---3--:R3:W4:Y:S02]  /*2ec50*/  SYNCS.PHASECHK.TRANS64.TRYWAIT P0, [R3+URZ+0x36840], R2 ;  /* 0x03684002030075a7 */ /* 0x008724000800017f */
[----:B----4-:R-:W-:Y:S05]  /*2ec60*/  @!P0 NANOSLEEP.SYNCS 0x989680 ;  /* 0x009896800000895d */ /* 0x010fea0003900000 */
[----:B------:R-:W4:Y:S02]  /*2ec70*/  @!P0 SYNCS.PHASECHK.TRANS64 P0, [R3+URZ+0x36840], R2 ;  /* 0x03684002030085a7 */ /* 0x000f24000800007f */
[----:B----4-:R-:W-:Y:S05]  /*2ec80*/  @!P0 BRA `(.L_x_6528) ;  /* 0xfffffffc00f08947 */ /* 0x010fea000383ffff */
[----:B------:R-:W-:Y:S05]  /*2ec90*/  BRA `(.L_x_6648) ;  /* 0xffffffc000687947 */ /* 0x000fea000383ffff */
.L_x_6535:
[----:B0-----:R0:W2:Y:S02]  /*2eca0*/  SYNCS.PHASECHK.TRANS64.TRYWAIT P0, [R2+URZ+0x36860], R5 ;  /* 0x03686005020075a7 */ /* 0x0010a4000800017f */
[----:B--2---:R-:W-:Y:S05]  /*2ecb0*/  @!P0 NANOSLEEP.SYNCS 0x989680 ;  /* 0x009896800000895d */ /* 0x004fea0003900000 */
[----:B------:R-:W2:Y:S02]  /*2ecc0*/  @!P0 SYNCS.PHASECHK.TRANS64 P0, [R2+URZ+0x36860], R5 ;  /* 0x03686005020085a7 */ /* 0x000ea4000800007f */
[----:B--2---:R-:W-:Y:S05]  /*2ecd0*/  @!P0 BRA `(.L_x_6535) ;  /* 0xfffffffc00f08947 */ /* 0x004fea000383ffff */
[----:B------:R-:W-:Y:S05]  /*2ece0*/  BRA `(.L_x_6649) ;  /* 0xffffffc400807947 */ /* 0x000fea000383ffff */
.L_x_6548:
[----:B--2---:R2:W4:Y:S02]  /*2ecf0*/  SYNCS.PHASECHK.TRANS64.TRYWAIT P0, [R0+URZ+0x36860], R2 ;  /* 0x03686002000075a7 */ /* 0x004524000800017f */
[----:B----4-:R-:W-:Y:S05]  /*2ed00*/  @!P0 NANOSLEEP.SYNCS 0x989680 ;  /* 0x009896800000895d */ /* 0x010fea0003900000 */
[----:B------:R-:W4:Y:S02]  /*2ed10*/  @!P0 SYNCS.PHASECHK.TRANS64 P0, [R0+URZ+0x36860], R2 ;  /* 0x03686002000085a7 */ /* 0x000f24000800007f */
[----:B----4-:R-:W-:Y:S05]  /*2ed20*/  @!P0 BRA `(.L_x_6548) ;  /* 0xfffffffc00f08947 */ /* 0x010fea000383ffff */
[----:B------:R-:W-:Y:S05]  /*2ed30*/  BRA `(.L_x_6650) ;  /* 0xffffffcc00247947 */ /* 0x000fea000383ffff */
.L_x_6557:
[----:B------:R-:W-:Y:S01]  /*2ed40*/  BSSY B0, `(.L_x_6651) ;  /* 0x0000008000007945 */ /* 0x000fe20003800000 */
[----:B0-----:R-:W-:Y:S01]  /*2ed50*/  IMAD.MOV.U32 R13, RZ, RZ, R16 ;  /* 0x000000ffff0d7224 */ /* 0x001fe200078e0010 */
[----:B------:R-:W-:Y:S01]  /*2ed60*/  MOV R11, 0x1f ;  /* 0x0000001f000b7802 */ /* 0x000fe20000000f00 */
[----:B------:R-:W-:Y:S02]  /*2ed70*/  IMAD.MOV.U32 R12, RZ, RZ, RZ ;  /* 0x000000ffff0c7224 */ /* 0x000fe400078e00ff */
[----:B------:R-:W-:-:S07]  /*2ed80*/  IMAD.MOV.U32 R15, RZ, RZ, -0x1 ;  /* 0xffffffffff0f7424 */ /* 0x000fce00078e00ff */
[----:B-1---5:R-:W-:Y:S05]  /*2ed90*/  WARPSYNC.COLLECTIVE R15, `(.L_x_6652) ;  /* 0x000000000f087348 */ /* 0x022fea0003c00000 */
[----:B------:R0:W2:Y:S02]  /*2eda0*/  SHFL.IDX P6, R14, R13, R12, R11 ;  /* 0x0000000c0d0e7389 */ /* 0x0000a400000c000b */
[----:B012--5:R-:W-:Y:S01]  /*2edb0*/  ENDCOLLECTIVE ;  /* 0x000000000000791b */ /* 0x027fe20003800000 */
.L_x_6652:
[----:B------:R-:W-:Y:S05]  /*2edc0*/  BSYNC B0 ;  /* 0x0000000000007941 */ /* 0x000fea0003800000 */
.L_x_6651:
        /* <DEDUP_REMOVED lines=10> */
.L_x_6653:
        /* <DEDUP_REMOVED lines=16> */
.L_x_6654:
[----:B------:R-:W-:Y:S02]  /*2ef70*/  IMAD.MOV.U32 R12, RZ, RZ, 0x2 ;  /* 0x00000002ff0c7424 */ /* 0x000fe400078e00ff */
[----:B------:R-:W-:-:S05]  /*2ef80*/  IMAD.MOV.U32 R2, RZ, RZ, R14 ;  /* 0x000000ffff027224 */ /* 0x000fca00078e000e */
[----:B------:R-:W-:Y:S02]  /*2ef90*/  SEL R2, R2, RZ, P1 ;  /* 0x000000ff02027207 */ /* 0x000fe40000800000 */
[----:B------:R-:W-:-:S03]  /*2efa0*/  ISETP.GE.U32.AND P1, PT, R6, 0x4, PT ;  /* 0x000000040600780c */ /* 0x000fc60003f26070 */
[----:B------:R-:W-:-:S05]  /*2efb0*/  IMAD.IADD R2, R3, 0x1, R2 ;  /* 0x0000000103027824 */ /* 0x000fca00078e0202 */
[----:B------:R-:W-:-:S07]  /*2efc0*/  MOV R13, R2 ;  /* 0x00000002000d7202 */ /* 0x000fce0000000f00 */
[----:B------:R-:W-:Y:S05]  /*2efd0*/  WARPSYNC.COLLECTIVE R15, `(.L_x_6655) ;  /* 0x000000000f087348 */ /* 0x000fea0003c00000 */
[----:B------:R0:W1:Y:S02]  /*2efe0*/  SHFL.UP P6, R14, R13, R12, R11 ;  /* 0x0400000c0d0e7389 */ /* 0x00006400000c000b */
[----:B01----:R-:W-:Y:S01]  /*2eff0*/  ENDCOLLECTIVE ;  /* 0x000000000000791b */ /* 0x003fe20003800000 */
.L_x_6655:
        /* <DEDUP_REMOVED lines=8> */
.L_x_6656:
        /* <DEDUP_REMOVED lines=8> */
.L_x_6657:
[----:B------:R-:W-:Y:S01]  /*2f100*/  IMAD.MOV.U32 R12, RZ, RZ, 0x10 ;  /* 0x00000010ff0c7424 */ /* 0x000fe200078e00ff */
[----:B------:R-:W-:-:S04]  /*2f110*/  MOV R4, R14 ;  /* 0x0000000e00047202 */ /* 0x000fc80000000f00 */
[----:B------:R-:W-:-:S05]  /*2f120*/  SEL R4, R4, RZ, P2 ;  /* 0x000000ff04047207 */ /* 0x000fca0001000000 */
[----:B------:R-:W-:-:S04]  /*2f130*/  IMAD.IADD R2, R2, 0x1, R4 ;  /* 0x0000000102027824 */ /* 0x000fc800078e0204 */
[----:B------:R-:W-:-:S07]  /*2f140*/  IMAD.MOV.U32 R13, RZ, RZ, R2 ;  /* 0x000000ffff0d7224 */ /* 0x000fce00078e0002 */
[----:B------:R-:W-:Y:S05]  /*2f150*/  WARPSYNC.COLLECTIVE R15, `(.L_x_6658) ;  /* 0x000000000f087348 */ /* 0x000fea0003c00000 */
[----:B------:R0:W1:Y:S02]  /*2f160*/  SHFL.UP P6, R14, R13, R12, R11 ;  /* 0x0400000c0d0e7389 */ /* 0x00006400000c000b */
[----:B01----:R-:W-:Y:S01]  /*2f170*/  ENDCOLLECTIVE ;  /* 0x000000000000791b */ /* 0x003fe20003800000 */
.L_x_6658:
        /* <DEDUP_REMOVED lines=9> */
.L_x_6659:
[----:B------:R-:W-:Y:S01]  /*2f210*/  IMAD.MOV.U32 R16, RZ, RZ, R14 ;  /* 0x000000ffff107224 */ /* 0x000fe200078e000e */
[----:B------:R-:W-:Y:S06]  /*2f220*/  BRA `(.L_x_6660) ;  /* 0xffffffcc00fc7947 */ /* 0x000fec000383ffff */
.L_x_6562:
[----:B------:R-:W-:Y:S01]  /*2f230*/  BSSY B0, `(.L_x_6661) ;  /* 0x0000008000007945 */ /* 0x000fe20003800000 */
[----:B-----5:R-:W-:Y:S01]  /*2f240*/  MOV R13, R3 ;  /* 0x00000003000d7202 */ /* 0x020fe20000000f00 */
[----:B------:R-:W-:Y:S02]  /*2f250*/  IMAD.MOV.U32 R12, RZ, RZ, 0x1 ;  /* 0x00000001ff0c7424 */ /* 0x000fe400078e00ff */
[----:B------:R-:W-:Y:S02]  /*2f260*/  IMAD.MOV.U32 R11, RZ, RZ, RZ ;  /* 0x000000ffff0b7224 */ /* 0x000fe400078e00ff */
[----:B------:R-:W-:-:S07]  /*2f270*/  IMAD.MOV.U32 R15, RZ, RZ, -0x1 ;  /* 0xffffffffff0f7424 */ /* 0x000fce00078e00ff */
[----:B01----:R-:W-:Y:S05]  /*2f280*/  WARPSYNC.COLLECTIVE R15, `(.L_x_6662) ;  /* 0x000000000f087348 */ /* 0x003fea0003c00000 */
[----:B------:R2:W3:Y:S02]  /*2f290*/  SHFL.UP P6, R14, R13, R12, R11 ;  /* 0x0400000c0d0e7389 */ /* 0x0004e400000c000b */
[----:B0123--:R-:W-:Y:S01]  /*2f2a0*/  ENDCOLLECTIVE ;  /* 0x000000000000791b */ /* 0x00ffe20003800000 */
.L_x_6662:
[----:B------:R-:W-:Y:S05]  /*2f2b0*/  BSYNC B0 ;  /* 0x0000000000007941 */ /* 0x000fea0003800000 */
.L_x_6661:
        /* <DEDUP_REMOVED lines=12> */
.L_x_6663:
        /* <DEDUP_REMOVED lines=8> */
.L_x_6664:
        /* <DEDUP_REMOVED lines=8> */
.L_x_6665:
        /* <DEDUP_REMOVED lines=8> */
.L_x_6666:
        /* <DEDUP_REMOVED lines=9> */
.L_x_6667:
[----:B------:R-:W-:Y:S01]  /*2f590*/  IMAD.MOV.U32 R16, RZ, RZ, R14 ;  /* 0x000000ffff107224 */ /* 0x000fe200078e000e */
[----:B------:R-:W-:Y:S06]  /*2f5a0*/  BRA `(.L_x_6668) ;  /* 0xffffffcc00bc7947 */ /* 0x000fec000383ffff */
.L_x_6564:
[----:B------:R-:W-:Y:S01]  /*2f5b0*/  BSSY B0, `(.L_x_6669) ;  /* 0x0000006000007945 */ /* 0x000fe20003800000 */
[----:B------:R-:W-:Y:S01]  /*2f5c0*/  PLOP3.LUT P6, PT, P6, PT, PT, 0x8, 0x0 ;  /* 0x000000000000781c */ /* 0x000fe200037ce170 */
[----:B------:R-:W-:-:S12]  /*2f5d0*/  IMAD.MOV.U32 R15, RZ, RZ, -0x1 ;  /* 0xffffffffff0f7424 */ /* 0x000fd800078e00ff */
[----:B01---5:R-:W-:Y:S05]  /*2f5e0*/  WARPSYNC.COLLECTIVE R15, `(.L_x_6670) ;  /* 0x000000000f087348 */ /* 0x023fea0003c00000 */
[----:B------:R-:W-:Y:S01]  /*2f5f0*/  VOTE.ANY R14, PT, P6 ;  /* 0x00000000000e7806 */ /* 0x000fe200030e0100 */
[----:B01---5:R-:W-:Y:S06]  /*2f600*/  ENDCOLLECTIVE ;  /* 0x000000000000791b */ /* 0x023fec0003800000 */
.L_x_6670:
[----:B------:R-:W-:Y:S05]  /*2f610*/  BSYNC B0 ;  /* 0x0000000000007941 */ /* 0x000fea0003800000 */
.L_x_6669:
[----:B------:R-:W-:Y:S01]  /*2f620*/  IMAD.MOV.U32 R5, RZ, RZ, R14 ;  /* 0x000000ffff057224 */ /* 0x000fe200078e000e */
[----:B------:R-:W-:Y:S01]  /*2f630*/  MOV R13, R3 ;  /* 0x00000003000d7202 */ /* 0x000fe20000000f00 */
[----:B------:R-:W-:Y:S02]  /*2f640*/  IMAD.MOV.U32 R11, RZ, RZ, 0x1f ;  /* 0x0000001fff0b7424 */ /* 0x000fe400078e00ff */
[----:B------:R-:W0:Y:S01]  /*2f650*/  POPC R6, R5 ;  /* 0x0000000500067309 */ /* 0x000e220000000000 */
[----:B------:R-:W-:Y:S02]  /*2f660*/  IMAD.MOV.U32 R15, RZ, RZ, -0x1 ;  /* 0xffffffffff0f7424 */ /* 0x000fe400078e00ff */
[----:B0-----:R-:W-:-:S07]  /*2f670*/  IMAD.MOV.U32 R12, RZ, RZ, R6 ;  /* 0x000000ffff0c7224 */ /* 0x001fce00078e0006 */
[----:B------:R-:W-:Y:S05]  /*2f680*/  WARPSYNC.COLLECTIVE R15, `(.L_x_6671) ;  /* 0x000000000f087348 */ /* 0x000fea0003c00000 */
[----:B------:R0:W1:Y:S02]  /*2f690*/  SHFL.IDX P6, R14, R13, R12, R11 ;  /* 0x0000000c0d0e7389 */ /* 0x00006400000c000b */
[----:B01----:R-:W-:Y:S01]  /*2f6a0*/  ENDCOLLECTIVE ;  /* 0x000000000000791b */ /* 0x003fe20003800000 */
.L_x_6671:
[----:B------:R-:W-:Y:S01]  /*2f6b0*/  IMAD.MOV.U32 R17, RZ, RZ, R14 ;  /* 0x000000ffff117224 */ /* 0x000fe200078e000e */
[----:B------:R-:W-:Y:S06]  /*2f6c0*/  BRA `(.L_x_6672) ;  /* 0xffffffcc00ac7947 */ /* 0x000fec000383ffff */
.L_x_6566:
[----:B------:R-:W-:Y:S01]  /*2f6d0*/  BSSY B0, `(.L_x_6673) ;  /* 0x0000007000007945 */ /* 0x000fe20003800000 */
[----:B------:R-:W-:Y:S01]  /*2f6e0*/  MOV R13, R2 ;  /* 0x00000002000d7202 */ /* 0x000fe20000000f00 */
[----:B------:R-:W-:Y:S02]  /*2f6f0*/  IMAD.MOV.U32 R11, RZ, RZ, 0x1f ;  /* 0x0000001fff0b7424 */ /* 0x000fe400078e00ff */
[----:B------:R-:W-:-:S07]  /*2f700*/  IMAD.MOV.U32 R15, RZ, RZ, -0x1 ;  /* 0xffffffffff0f7424 */ /* 0x000fce00078e00ff */
[----:B0123-5:R-:W-:Y:S05]  /*2f710*/  WARPSYNC.COLLECTIVE R15, `(.L_x_6674) ;  /* 0x000000000f087348 */ /* 0x02ffea0003c00000 */
[----:B------:R4:W0:Y:S02]  /*2f720*/  SHFL.IDX P6, R14, R13, R12, R11 ;  /* 0x0000000c0d0e7389 */ /* 0x00082400000c000b */
[----:B012345:R-:W-:Y:S01]  /*2f730*/  ENDCOLLECTIVE ;  /* 0x000000000000791b */ /* 0x03ffe20003800000 */
.L_x_6674:
[----:B------:R-:W-:Y:S05]  /*2f740*/  BSYNC B0 ;  /* 0x0000000000007941 */ /* 0x000fea0003800000 */
.L_x_6673:
[----:B------:R-:W-:Y:S01]  /*2f750*/  IMAD.MOV.U32 R2, RZ, RZ, R14 ;  /* 0x000000ffff027224 */ /* 0x000fe200078e000e */
[----:B------:R-:W-:Y:S06]  /*2f760*/  BRA `(.L_x_6675) ;  /* 0xffffffcc00a07947 */ /* 0x000fec000383ffff */
.L_x_6570:
[----:B0-----:R0:W2:Y:S02]  /*2f770*/  SYNCS.PHASECHK.TRANS64.TRYWAIT P0, [R0+URZ+0x36820], R3 ;  /* 0x03682003000075a7 */ /* 0x0010a4000800017f */
[----:B--2---:R-:W-:Y:S05]  /*2f780*/  @!P0 NANOSLEEP.SYNCS 0x989680 ;  /* 0x009896800000895d */ /* 0x004fea0003900000 */
[----:B------:R-:W2:Y:S02]  /*2f790*/  @!P0 SYNCS.PHASECHK.TRANS64 P0, [R0+URZ+0x36820], R3 ;  /* 0x03682003000085a7 */ /* 0x000ea4000800007f */
[----:B--2---:R-:W-:Y:S05]  /*2f7a0*/  @!P0 BRA `(.L_x_6570) ;  /* 0xfffffffc00f08947 */ /* 0x004fea000383ffff */
[----:B------:R-:W-:Y:S05]  /*2f7b0*/  BRA `(.L_x_6676) ;  /* 0xffffffd400247947 */ /* 0x000fea000383ffff */
.L_x_6571:
[----:B------:R-:W2:Y:S01]  /*2f7c0*/  S2R R2, SR_TID.X ;  /* 0x0000000000027919 */ /* 0x000ea20000002100 */
[----:B------:R-:W-:Y:S01]  /*2f7d0*/  BSSY B0, `(.L_x_6677) ;  /* 0x000000a000007945 */ /* 0x000fe20003800000 */
[----:B------:R-:W-:Y:S01]  /*2f7e0*/  MOV R12, RZ ;  /* 0x000000ff000c7202 */ /* 0x000fe20000000f00 */
[----:B------:R-:W-:Y:S02]  /*2f7f0*/  IMAD.MOV.U32 R11, RZ, RZ, 0x1f ;  /* 0x0000001fff0b7424 */ /* 0x000fe400078e00ff */
[----:B------:R-:W-:Y:S01]  /*2f800*/  IMAD.MOV.U32 R15, RZ, RZ, -0x1 ;  /* 0xffffffffff0f7424 */ /* 0x000fe200078e00ff */
[----:B--2---:R-:W-:-:S04]  /*2f810*/  SHF.R.U32.HI R2, RZ, 0x5, R2 ;  /* 0x00000005ff027819 */ /* 0x004fc80000011602 */
[----:B------:R-:W-:-:S05]  /*2f820*/  LOP3.LUT R2, R2, 0x3, RZ, 0xc0, !PT ;  /* 0x0000000302027812 */ /* 0x000fca00078ec0ff */
[----:B------:R-:W-:-:S07]  /*2f830*/  IMAD.MOV.U32 R13, RZ, RZ, R2 ;  /* 0x000000ffff0d7224 */ /* 0x000fce00078e0002 */
[----:B01-3-5:R-:W-:Y:S05]  /*2f840*/  WARPSYNC.COLLECTIVE R15, `(.L_x_6678) ;  /* 0x000000000f087348 */ /* 0x02bfea0003c00000 */
[----:B------:R2:W4:Y:S02]  /*2f850*/  SHFL.IDX P6, R14, R13, R12, R11 ;  /* 0x0000000c0d0e7389 */ /* 0x00052400000c000b */
[----:B012345:R-:W-:Y:S01]  /*2f860*/  ENDCOLLECTIVE ;  /* 0x000000000000791b */ /* 0x03ffe20003800000 */
.L_x_6678:
[----:B------:R-:W-:Y:S05]  /*2f870*/  BSYNC B0 ;  /* 0x0000000000007941 */ /* 0x000fea0003800000 */
.L_x_6677:
[----:B------:R-:W-:Y:S05]  /*2f880*/  BRA `(.L_x_6679) ;  /* 0xffffffd4000c7947 */ /* 0x000fea000383ffff */
.L_x_6572:
[----:B------:R-:W-:Y:S01]  /*2f890*/  BSSY B0, `(.L_x_6680) ;  /* 0x0000006000007945 */ /* 0x000fe20003800000 */
[----:B------:R-:W-:-:S07]  /*2f8a0*/  IMAD.MOV.U32 R15, RZ, RZ, -0x1 ;  /* 0xffffffffff0f7424 */ /* 0x000fce00078e00ff */
[----:B0123-5:R-:W-:Y:S05]  /*2f8b0*/  WARPSYNC.COLLECTIVE R15, `(.L_x_6681) ;  /* 0x000000000f0c7348 */ /* 0x02ffea0003c00000 */
[----:B------:R-:W-:Y:S02]  /*2f8c0*/  ELECT P6, UR62, PT ;  /* 0x00000000003e782f */ /* 0x000fe400038c0000 */
[----:B------:R-:W-:Y:S01]  /*2f8d0*/  MOV R14, UR62 ;  /* 0x0000003e000e7c02 */ /* 0x000fe20008000f00 */
[----:B0123-5:R-:W-:Y:S10]  /*2f8e0*/  ENDCOLLECTIVE ;  /* 0x000000000000791b */ /* 0x02fff40003800000 */
.L_x_6681:
[----:B------:R-:W-:Y:S05]  /*2f8f0*/  BSYNC B0 ;  /* 0x0000000000007941 */ /* 0x000fea0003800000 */
.L_x_6680:
[----:B------:R-:W-:Y:S05]  /*2f900*/  BRA `(.L_x_6682) ;  /* 0xffffffd400007947 */ /* 0x000fea000383ffff */
.L_x_6574:
[----:B0-----:R0:W2:Y:S02]  /*2f910*/  SYNCS.PHASECHK.TRANS64.TRYWAIT P0, [R6+URZ], R5 ;  /* 0x00000005060075a7 */ /* 0x0010a4000800017f */
[----:B--2---:R-:W-:Y:S05]  /*2f920*/  @!P0 NANOSLEEP.SYNCS 0x989680 ;  /* 0x009896800000895d */ /* 0x004fea0003900000 */
[----:B------:R-:W2:Y:S02]  /*2f930*/  @!P0 SYNCS.PHASECHK.TRANS64 P0, [R6+URZ], R5 ;  /* 0x00000005060085a7 */ /* 0x000ea4000800007f */
[----:B--2---:R-:W-:Y:S05]  /*2f940*/  @!P0 BRA `(.L_x_6574) ;  /* 0xfffffffc00f08947 */ /* 0x004fea000383ffff */
[----:B------:R-:W-:Y:S05]  /*2f950*/  BRA `(.L_x_6683) ;  /* 0xffffffd400447947 */ /* 0x000fea000383ffff */
.L_x_6575:
[----:B--2---:R2:W3:Y:S02]  /*2f960*/  SYNCS.PHASECHK.TRANS64.TRYWAIT P0, [R7+URZ], R2 ;  /* 0x00000002070075a7 */ /* 0x0044e4000800017f */
[----:B---3--:R-:W-:Y:S05]  /*2f970*/  @!P0 NANOSLEEP.SYNCS 0x989680 ;  /* 0x009896800000895d */ /* 0x008fea0003900000 */
[----:B------:R-:W3:Y:S02]  /*2f980*/  @!P0 SYNCS.PHASECHK.TRANS64 P0, [R7+URZ], R2 ;  /* 0x00000002070085a7 */ /* 0x000ee4000800007f */
[----:B---3--:R-:W-:Y:S05]  /*2f990*/  @!P0 BRA `(.L_x_6575) ;  /* 0xfffffffc00f08947 */ /* 0x008fea000383ffff */
[----:B------:R-:W-:Y:S05]  /*2f9a0*/  BRA `(.L_x_6684) ;  /* 0xffffffd400387947 */ /* 0x000fea000383ffff */
.L_x_6577:
[----:B---3--:R3:W4:Y:S02]  /*2f9b0*/  SYNCS.PHASECHK.TRANS64.TRYWAIT P0, [R4+URZ], R5 ;  /* 0x00000005040075a7 */ /* 0x008724000800017f */
[----:B----4-:R-:W-:Y:S05]  /*2f9c0*/  @!P0 NANOSLEEP.SYNCS 0x989680 ;  /* 0x009896800000895d */ /* 0x010fea0003900000 */
[----:B------:R-:W4:Y:S02]  /*2f9d0*/  @!P0 SYNCS.PHASECHK.TRANS64 P0, [R4+URZ], R5 ;  /* 0x00000005040085a7 */ /* 0x000f24000800007f */
[----:B----4-:R-:W-:Y:S05]  /*2f9e0*/  @!P0 BRA `(.L_x_6577) ;  /* 0xfffffffc00f08947 */ /* 0x010fea000383ffff */
[----:B------:R-:W-:Y:S05]  /*2f9f0*/  BRA `(.L_x_6685) ;  /* 0xffffffd400407947 */ /* 0x000fea000383ffff */
.L_x_6686:
        /* <DEDUP_REMOVED lines=16> */
.L_x_15312:


//--------------------- .text._ZN7cutlass13device_kernelIN5flash11enable_sm90INS1_16FlashAttnFwdSm90INS1_25CollectiveMainloopFwdSm90ILi2EN4cute5tupleIJNS5_1CILi1EEES8_S8_EEENS6_IJNS7_ILi128EEENS7_ILi176EEESA_EEELi128ENS_6half_tEfNS_4arch4Sm90ELb0ELb0ELb0ELb0ELb0ELb0ELb0ELb1ELb1ELb1ELb0ELb0EEENS1_21CollectiveEpilogueFwdINS6_IJSA_SA_SB_EEES9_SD_SF_Li256ELb0ELb1ELb0ELb0EEENS1_29StaticPersistentTileSchedulerILb0EEEEEEEEEvNT_6ParamsE --------------------------
	.section	.text._ZN7cutlass13device_kernelIN5flash11enable_sm90INS1_16FlashAttnFwdSm90INS1_25CollectiveMainloopFwdSm90ILi2EN4cute5tupleIJNS5_1CILi1EEES8_S8_EEENS6_IJNS7_ILi128EEENS7_ILi176EEESA_EEELi128ENS_6half_tEfNS_4arch4Sm90ELb0ELb0ELb0ELb0ELb0ELb0ELb0ELb1ELb1ELb1ELb0ELb0EEENS1_21CollectiveEpilogueFwdINS6_IJSA_SA_SB_EEES9_SD_SF_Li256ELb0ELb1ELb0ELb0EEENS1_29StaticPersistentTileSchedulerILb0EEEEEEEEEvNT_6ParamsE,"ax",@progbits
	.align	128
.text._ZN7cutlass13device_kernelIN5flash11enable_sm90INS1_16FlashAttnFwdSm90INS1_25CollectiveMainloopFwdSm90ILi2EN4cute5tupleIJNS5_1CILi1EEES8_S8_EEENS6_IJNS7_ILi128EEENS7_ILi176EEESA_EEELi128ENS_6half_tEfNS_4arch4Sm90ELb0ELb0ELb0ELb0ELb0ELb0ELb0ELb1ELb1ELb1ELb0ELb0EEENS1_21CollectiveEpilogueFwdINS6_IJSA_SA_SB_EEES9_SD_SF_Li256ELb0ELb1ELb0ELb0EEENS1_29StaticPersistentTileSchedulerILb0EEEEEEEEEvNT_6ParamsE:
        .type           _ZN7cutlass13device_kernelIN5flash11enable_sm90INS1_16FlashAttnFwdSm90INS1_25CollectiveMainloopFwdSm90ILi2EN4cute5tupleIJNS5_1CILi1EEES8_S8_EEENS6_IJNS7_ILi128EEENS7_ILi176EEESA_EEELi128ENS_6half_tEfNS_4arch4Sm90ELb0ELb0ELb0ELb0ELb0ELb0ELb0ELb1ELb1ELb1ELb0ELb0EEENS1_21CollectiveEpilogueFwdINS6_IJSA_SA_SB_EEES9_SD_SF_Li256ELb0ELb1ELb0ELb0EEENS1_29StaticPersistentTileSchedulerILb0EEEEEEEEEvNT_6ParamsE,@function
        .size           _ZN7cutlass13device_kernelIN5flash11enable_sm90INS1_16FlashAttnFwdSm90INS1_25CollectiveMainloopFwdSm90ILi2EN4cute5tupleIJNS5_1CILi1EEES8_S8_EEENS6_IJNS7_ILi128EEENS7_ILi176EEESA_EEELi128ENS_6half_tEfNS_4arch4Sm90ELb0ELb0ELb0ELb0ELb0ELb0ELb0ELb1ELb1ELb1ELb0ELb0EEENS1_21CollectiveEpilogueFwdINS6_IJSA_SA_SB_EEES9_SD_SF_Li256ELb0ELb1ELb0ELb0EEENS1_29StaticPersistentTileSchedulerILb0EEEEEEEEEvNT_6ParamsE,(.L_x_15313 - _ZN7cutlass13device_kernelIN5flash11enable_sm90INS1_16FlashAttnFwdSm90INS1_25CollectiveMainloopFwdSm90ILi2EN4cute5tupleIJNS5_1CILi1EEES8_S8_EEENS6_IJNS7_ILi128EEENS7_ILi176EEESA_EEELi128ENS_6half_tEfNS_4arch4Sm90ELb0ELb0ELb0ELb0ELb0ELb0ELb0ELb1ELb1ELb1ELb0ELb0EEENS1_21CollectiveEpilogueFwdINS6_IJSA_SA_SB_EEES9_SD_SF_Li256ELb0ELb1ELb0ELb0EEENS1_29StaticPersistentTileSchedulerILb0EEEEEEEEEvNT_6ParamsE)
        .other          _ZN7cutlass13device_kernelIN5flash11enable_sm90INS1_16FlashAttnFwdSm90INS1_25CollectiveMainloopFwdSm90ILi2EN4cute5tupleIJNS5_1CILi1EEES8_S8_EEENS6_IJNS7_ILi128EEENS7_ILi176EEESA_EEELi128ENS_6half_tEfNS_4arch4Sm90ELb0ELb0ELb0ELb0ELb0ELb0ELb0ELb1ELb1ELb1ELb0ELb0EEENS1_21CollectiveEpilogueFwdINS6_IJSA_SA_SB_EEES9_SD_SF_Li256ELb0ELb1ELb0ELb0EEENS1_29StaticPersistentTileSchedulerILb0EEEEEEEEEvNT_6ParamsE,@"STO_CUDA_ENTRY STV_DEFAULT"
_ZN7cutlass13device_kernelIN5flash11enable_sm90INS1_16FlashAttnFwdSm90INS1_25CollectiveMainloopFwdSm90ILi2EN4cute5tupleIJNS5_1CILi1EEES8_S8_EEENS6_IJNS7_ILi128EEENS7_ILi176EEESA_EEELi128ENS_6half_tEfNS_4arch4Sm90ELb0ELb0ELb0ELb0ELb0ELb0ELb0ELb1ELb1ELb1ELb0ELb0EEENS1_21CollectiveEpilogueFwdINS6_IJSA_SA_SB_EEES9_SD_SF_Li256ELb0ELb1ELb0ELb0EEENS1_29StaticPersistentTileSchedulerILb0EEEEEEEEEvNT_6ParamsE:
        /* <DEDUP_REMOVED lines=17> */
.L_x_6688:
[----:B------:R-:W-:Y:S05]  /*0110*/  BSYNC B0 ;  /* 0x0000000000007941 */ /* 0x000fea0003800000 */
.L_x_6687:
        /* <DEDUP_REMOVED lines=11> */
[----:B0-----:R-:W-:Y:S02]  /*01d0*/  ISETP.NE.AND P1, PT, R3, RZ, PT ;  /* 0x000000ff0300720c */ /* 0x001fe40003f25270 */
[----:B------:R0:W2:Y:S01]  /*01e0*/  SHFL.IDX PT, R3, R4, RZ, 0x1f ;  /* 0x00001fff04037589 */ /* 0x0000a200000e0000 */
[----:B-1----:R-:W-:Y:S02]  /*01f0*/  @UP0 ULEA UR8, UR8, UR6, 0x18 ;  /* 0x0000000608080291 */ /* 0x002fe4000f8ec03f */
[----:B------:R-:W-:-:S04]  /*0200*/  @UP0 UIADD3 UR6, -UR7, 0x100000, URZ ;  /* 0x0010000007060890 */ /* 0x000fc8000fffe13f */
[----:B------:R-:W-:Y:S02]  /*0210*/  @UP0 USHF.L.U32 UR7, UR6, 0xb, URZ ;  /* 0x0000000b06070899 */ /* 0x000fe4000800063f */
[----:B------:R-:W-:Y:S01]  /*0220*/  @UP0 USHF.L.U32 UR6, UR6, 0x1, URZ ;  /* 0x0000000106060899 */ /* 0x000fe2000800063f */
[----:B------:R-:W-:Y:S01]  /*0230*/  VOTEU.ANY UP0, P0 ;  /* 0x00000000003f7886 */ /* 0x000fe20000000100 */
[----:B------:R-:W1:Y:S04]  /*0240*/  FENCE.VIEW.ASYNC.S ;  /* 0x00000000000073c6 */ /* 0x000e680000000000 */
[----:B-1----:R0:W1:Y:S06]  /*0250*/  @UP0 SYNCS.EXCH.64 URZ, [UR8+0x34800], UR4 ;  /* 0x03480004083f05b2 */ /* 0x00206c0008000100 */
[----:B------:R0:W3:Y:S02]  /*0260*/  @UP1 SYNCS.EXCH.64 URZ, [UR8+0x34820], UR6 ;  /* 0x03482006083f15b2 */ /* 0x0000e40008000100 */
[----:B0-----:R-:W-:Y:S05]  /*0270*/  @P1 BRA `(.L_x_6689) ;  /* 0x0000000000481947 */ /* 0x001fea0003800000 */
        /* <DEDUP_REMOVED lines=16> */
[----:B------:R0:W0:Y:S01]  /*0380*/  SYNCS.EXCH.64 URZ, [UR8+0x34848], UR6 ;  /* 0x03484806083f75b2 */ /* 0x0000220008000100 */
[----:B------:R-:W-:Y:S01]  /*0390*/  NOP ;  /* 0x0000000000007918 */ /* 0x000fe20000000000 */
.L_x_6689:
[----:B------:R-:W5:Y:S01]  /*03a0*/  SHFL.IDX PT, R4, R2, RZ, 0x1f ;  /* 0x00001fff02047589 */ /* 0x000f6200000e0000 */
[----:B------:R-:W-:Y:S01]  /*03b0*/  NOP ;  /* 0x0000000000007918 */ /* 0x000fe20000000000 */
[----:B-----5:R-:W-:-:S13]  /*03c0*/  ISETP.NE.AND P0, PT, R4, RZ, PT ;  /* 0x000000ff0400720c */ /* 0x020fda0003f05270 */
        /* <DEDUP_REMOVED lines=19> */
.L_x_6690:
[----:B------:R-:W5:Y:S01]  /*0500*/  SHFL.IDX PT, R4, R2, RZ, 0x1f ;  /* 0x00001fff02047589 */ /* 0x000f6200000e0000 */
[----:B------:R-:W-:Y:S01]  /*0510*/  NOP ;  /* 0x0000000000007918 */ /* 0x000fe20000000000 */
[----:B-----5:R-:W-:-:S13]  /*0520*/  ISETP.NE.AND P0, PT, R4, RZ, PT ;  /* 0x000000ff0400720c */ /* 0x020fda0003f05270 */
        /* <DEDUP_REMOVED lines=13> */
[----:B------:R0:W0:Y:S01]  /*0600*/  SYNCS.EXCH.64 URZ, [UR6+0x34888], UR4 ;  /* 0x03488804063f75b2 */ /* 0x0000220008000100 */
[----:B------:R-:W-:Y:S01]  /*0610*/  NOP ;  /* 0x0000000000007918 */ /* 0x000fe20000000000 */
.L_x_6691:
        /* <DEDUP_REMOVED lines=22> */
.L_x_6692:
        /* <DEDUP_REMOVED lines=22> */
.L_x_6693:
[----:B--2---:R-:W-:Y:S01]  /*08e0*/  ISETP.NE.AND P0, PT, R3, RZ, PT ;  /* 0x000000ff0300720c */ /* 0x004fe20003f05270 */
[----:B------:R-:W-:Y:S01]  /*08f0*/  IMAD.MOV.U32 R3, RZ, RZ, 0x1 ;  /* 0x00000001ff037424 */ /* 0x000fe200078e00ff */
[----:B------:R-:W-:-:S04]  /*0900*/  NOP ;  /* 0x0000000000007918 */ /* 0x000fc80000000000 */
[----:B------:R-:W-:-:S05]  /*0910*/  SEL R3, R3, 0x2, !P0 ;  /* 0x0000000203037807 */ /* 0x000fca0004000000 */
[----:B------:R2:W-:Y:S01]  /*0920*/  STL [R1+0x30], R3 ;  /* 0x0000300301007387 */ /* 0x0005e20000100800 */
[----:B01-34-:R-:W-:Y:S06]  /*0930*/  BAR.SYNC.DEFER_BLOCKING 0x0 ;  /* 0x0000000000007b1d */ /* 0x01bfec0000010000 */
[----:B------:R-:W-:Y:S05]  /*0940*/  @!P0 BRA `(.L_x_6694) ;  /* 0x000000c000dc8947 */ /* 0x000fea0003800000 */
.L_x_6695:
[----:B------:R-:W-:-:S08]  /*0950*/  NOP ;  /* 0x0000000000007918 */ /* 0x000fd00000000000 */
[----:B------:R-:W0:Y:S02]  /*0960*/  USETMAXREG.TRY_ALLOC.CTAPOOL UP0, 0xf0 ;  /* 0x000000f0000079c8 */ /* 0x000e240008000600 */
[----:B0-----:R-:W-:-:S13]  /*0970*/  PLOP3.LUT P0, PT, PT, PT, UP0, 0x80, 0x0 ;  /* 0x000000000000781c */ /* 0x001fda0003f0f008 */
[----:B------:R-:W-:Y:S05]  /*0980*/  @!P0 BRA `(.L_x_6695) ;  /* 0xfffffffc00f08947 */ /* 0x000fea000383ffff */
[----:B------:R-:W-:Y:S01]  /*0990*/  LOP3.LUT R2, R0, 0xffffff80, RZ, 0xc0, !PT ;  /* 0xffffff8000027812 */ /* 0x000fe200078ec0ff */
[----:B------:R-:W0:Y:S08]  /*09a0*/  S2UR UR4, SR_CTAID.X ;  /* 0x00000000000479c3 */ /* 0x000e300000002500 */
[----:B------:R-:W-:Y:S06]  /*09b0*/  BAR.ARV 0x8, 0x180 ;  /* 0x0206000000007b1d */ /* 0x000fec0000002000 */
[----:B------:R-:W-:-:S02]  /*09c0*/  ISETP.NE.AND P0, PT, R2, 0x80, PT ;  /* 0x000000800200780c */ /* 0x000fc40003f05270 */
[----:B------:R-:W0:Y:S11]  /*09d0*/  LDC R2, c[0x0][0xc34] ;  /* 0x00030d00ff027b82 */ /* 0x000e360000000800 */
[----:B------:R-:W-:Y:S06]  /*09e0*/  @!P0 BAR.ARV 0x9, 0x100 ;  /* 0x0244000000008b1d */ /* 0x000fec0000002000 */
[----:B0-----:R-:W-:-:S13]  /*09f0*/  ISETP.LE.AND P0, PT, R2, UR4, PT ;  /* 0x0000000402007c0c */ /* 0x001fda000bf03270 */
[----:B------:R-:W-:Y:S05]  /*0a00*/  @P0 EXIT ;  /* 0x000000000000094d */ /* 0x000fea0003800000 */
[----:B------:R-:W3:Y:S01]  /*0a10*/  LDL.LU R10, [R1+0x30] ;  /* 0x00003000010a7983 */ /* 0x000ee20000300800 */
[----:B------:R-:W-:Y:S01]  /*0a20*/  VIADD R0, R0, 0xffffff80 ;  /* 0xffffff8000007836 */ /* 0x000fe20000000000 */
[----:B------:R-:W-:Y:S01]  /*0a30*/  UMOV UR60, URZ ;  /* 0x0000003f003c7c82 */ /* 0x000fe20008000000 */
[----:B------:R-:W-:Y:S02]  /*0a40*/  IMAD.MOV.U32 R230, RZ, RZ, -0x2 ;  /* 0xfffffffeffe67424 */ /* 0x000fe400078e00ff */
[----:B------:R-:W-:Y:S01]  /*0a50*/  IMAD.U32 R23, RZ, RZ, UR4 ;  /* 0x00000004ff177e24 */ /* 0x000fe2000f8e00ff */
[----:B--2---:R-:W-:Y:S01]  /*0a60*/  SHF.R.S32.HI R3, RZ, 0x1f, R0 ;  /* 0x0000001fff037819 */ /* 0x004fe20000011400 */
[----:B------:R-:W-:Y:S01]  /*0a70*/  UMOV UR4, URZ ;  /* 0x0000003f00047c82 */ /* 0x000fe20008000000 */
[----:B------:R-:W-:Y:S02]  /*0a80*/  IMAD.MOV.U32 R220, RZ, RZ, RZ ;  /* 0x000000ffffdc7224 */ /* 0x000fe400078e00ff */
[----:B------:R-:W-:-:S02]  /*0a90*/  LEA.HI R5, R3, R0, RZ, 0x7 ;  /* 0x0000000003057211 */ /* 0x000fc400078f38ff */
[-C--:B------:R-:W-:Y:S02]  /*0aa0*/  LEA.HI R2, R3, R0.reuse, RZ, 0x5 ;  /* 0x0000000003027211 */ /* 0x080fe400078f28ff */
[----:B------:R-:W-:Y:S02]  /*0ab0*/  LOP3.LUT R7, R5, 0xffffff80, RZ, 0xc0, !PT ;  /* 0xffffff8005077812 */ /* 0x000fe400078ec0ff */
[CC--:B------:R-:W-:Y:S01]  /*0ac0*/  LEA.HI R4, R3.reuse, R0.reuse, RZ, 0x4 ;  /* 0x0000000003047211 */ /* 0x0c0fe200078f20ff */
[----:B------:R-:W-:Y:S01]  /*0ad0*/  IMAD.SHL.U32 R2, R2, 0x20, RZ ;  /* 0x0000002002027824 */ /* 0x000fe200078e00ff */
[----:B------:R-:W-:Y:S01]  /*0ae0*/  LEA.HI R8, R3, R0, RZ, 0x2 ;  /* 0x0000000003087211 */ /* 0x000fe200078f10ff */
[----:B------:R-:W-:Y:S01]  /*0af0*/  IMAD.IADD R222, R0, 0x1, -R7 ;  /* 0x0000000100de7824 */ /* 0x000fe200078e0a07 */
[----:B------:R-:W-:Y:S02]  /*0b00*/  LOP3.LUT R9, R4, 0x3fffff0, RZ, 0xc0, !PT ;  /* 0x03fffff004097812 */ /* 0x000fe400078ec0ff */
[----:B------:R-:W-:-:S02]  /*0b10*/  LOP3.LUT R6, R2, 0xfffffc00, RZ, 0xc0, !PT ;  /* 0xfffffc0002067812 */ /* 0x000fc400078ec0ff */
[----:B------:R-:W-:Y:S01]  /*0b20*/  SHF.R.S32.HI R7, RZ, 0x1f, R222 ;  /* 0x0000001fff077819 */ /* 0x000fe200000114de */
[----:B------:R-:W-:Y:S01]  /*0b30*/  IMAD.IADD R9, R0, 0x1, -R9 ;  /* 0x0000000100097824 */ /* 0x000fe200078e0a09 */
[----:B------:R-:W-:Y:S02]  /*0b40*/  SHF.R.S32.HI R11, RZ, 0x4, R4 ;  /* 0x00000004ff0b7819 */ /* 0x000fe40000011404 */
[----:B------:R-:W-:Y:S01]  /*0b50*/  LEA.HI R2, R7, R222, RZ, 0x2 ;  /* 0x000000de07027211 */ /* 0x000fe200078f10ff */
[----:B------:R-:W-:Y:S01]  /*0b60*/  IMAD R9, R9, 0x40, R6 ;  /* 0x0000004009097824 */ /* 0x000fe200078e0206 */
[----:B------:R-:W-:Y:S02]  /*0b70*/  LEA.HI R221, R3, R0, RZ, 0x3 ;  /* 0x0000000003dd7211 */ /* 0x000fe400078f18ff */
[--C-:B------:R-:W-:Y:S02]  /*0b80*/  SHF.R.S32.HI R6, RZ, 0x2, R2.reuse ;  /* 0x00000002ff067819 */ /* 0x100fe40000011402 */
[----:B------:R-:W-:-:S02]  /*0b90*/  SHF.R.S32.HI R13, RZ, 0x1f, R2 ;  /* 0x0000001fff0d7819 */ /* 0x000fc40000011402 */
[----:B------:R-:W-:Y:S02]  /*0ba0*/  LEA.HI R4, R4, R11, RZ, 0x1 ;  /* 0x0000000b04047211 */ /* 0x000fe400078f08ff */
[----:B------:R-:W-:Y:S02]  /*0bb0*/  LOP3.LUT R3, R8, 0xfffffffc, RZ, 0xc0, !PT ;  /* 0xfffffffc08037812 */ /* 0x000fe400078ec0ff */
[----:B------:R-:W-:Y:S02]  /*0bc0*/  LEA.HI R13, R13, R6, RZ, 0x3 ;  /* 0x000000060d0d7211 */ /* 0x000fe400078f18ff */
[----:B------:R-:W-:Y:S01]  /*0bd0*/  SHF.R.S32.HI R226, RZ, 0x7, R5 ;  /* 0x00000007ffe27819 */ /* 0x000fe20000011405 */
[----:B------:R-:W-:Y:S01]  /*0be0*/  IMAD.IADD R8, R0, 0x1, -R3 ;  /* 0x0000000100087824 */ /* 0x000fe200078e0a03 */
[----:B------:R-:W-:Y:S02]  /*0bf0*/  LOP3.LUT R4, R4, 0x1ffffffe, RZ, 0xc0, !PT ;  /* 0x1ffffffe04047812 */ /* 0x000fe400078ec0ff */
[----:B------:R-:W-:-:S02]  /*0c00*/  LOP3.LUT R15, R221, 0xfffffff8, RZ, 0xc0, !PT ;  /* 0xfffffff8dd0f7812 */ /* 0x000fc400078ec0ff */
[----:B------:R-:W-:Y:S01]  /*0c10*/  LOP3.LUT R13, R13, 0xfffffff8, RZ, 0xc0, !PT ;  /* 0xfffffff80d0d7812 */ /* 0x000fe200078ec0ff */
[----:B------:R-:W-:Y:S01]  /*0c20*/  IMAD.IADD R4, R11, 0x1, -R4 ;  /* 0x000000010b047824 */ /* 0x000fe200078e0a04 */
[----:B------:R-:W-:Y:S01]  /*0c30*/  LEA.HI R7, R7, R222, RZ, 0x5 ;  /* 0x000000de07077211 */ /* 0x000fe200078f28ff */
[----:B------:R-:W-:Y:S01]  /*0c40*/  IMAD.IADD R22, R0, 0x1, -R15 ;  /* 0x0000000100167824 */ /* 0x000fe200078e0a0f */
[----:B------:R-:W-:Y:S01]  /*0c50*/  LEA.HI R5, R5, R226, RZ, 0x1 ;  /* 0x000000e205057211 */ /* 0x000fe200078f08ff */
[----:B------:R-:W-:Y:S01]  /*0c60*/  IMAD.IADD R6, R6, 0x1, -R13 ;  /* 0x0000000106067824 */ /* 0x000fe200078e0a0d */
[----:B------:R-:W-:Y:S01]  /*0c70*/  LEA.HI R0, R8, R8, RZ, 0x1 ;  /* 0x0000000808007211 */ /* 0x000fe200078f08ff */
[----:B------:R-:W-:Y:S01]  /*0c80*/  IMAD R229, R4, 0x8, R9 ;  /* 0x0000000804e57824 */ /* 0x000fe200078e0209 */
[----:B------:R-:W-:Y:S01]  /*0c90*/  SHF.R.S32.HI R7, RZ, 0x5, R7 ;  /* 0x00000005ff077819 */ /* 0x000fe20000011407 */
[----:B------:R-:W-:Y:S01]  /*0ca0*/  IMAD.SHL.U32 R18, R22, 0x8, RZ ;  /* 0x0000000816127824 */ /* 0x000fe200078e00ff */
[----:B------:R-:W-:-:S02]  /*0cb0*/  LOP3.LUT R5, R5, 0x3fffffe, RZ, 0xc0, !PT ;  /* 0x03fffffe05057812 */ /* 0x000fc400078ec0ff */
[----:B------:R-:W-:Y:S01]  /*0cc0*/  LOP3.LUT R3, R2, 0x7ffffffc, RZ, 0xc0, !PT ;  /* 0x7ffffffc02037812 */ /* 0x000fe200078ec0ff */
[----:B------:R-:W-:Y:S01]  /*0cd0*/  IMAD R6, R7, 0x10, R6 ;  /* 0x0000001007067824 */ /* 0x000fe200078e0206 */
[----:B------:R-:W-:Y:S01]  /*0ce0*/  LOP3.LUT R9, R0, 0x1ffffffe, RZ, 0xc0, !PT ;  /* 0x1ffffffe00097812 */ /* 0x000fe200078ec0ff */
[----:B------:R-:W-:Y:S01]  /*0cf0*/  IMAD.IADD R5, R226, 0x1, -R5 ;  /* 0x00000001e2057824 */ /* 0x000fe200078e0a05 */
[----:B------:R-:W-:Y:S01]  /*0d00*/  SHF.R.S32.HI R221, RZ, 0x3, R221 ;  /* 0x00000003ffdd7819 */ /* 0x000fe200000114dd */
[----:B------:R-:W-:Y:S02]  /*0d10*/  VIADD R19, R18, 0x40 ;  /* 0x0000004012137836 */ /* 0x000fe40000000000 */
[----:B------:R-:W-:Y:S02]  /*0d20*/  IMAD.IADD R3, R222, 0x1, -R3 ;  /* 0x00000001de037824 */ /* 0x000fe400078e0a03 */
[----:B------:R-:W-:Y:S01]  /*0d30*/  IMAD.IADD R228, R8, 0x1, -R9 ;  /* 0x0000000108e47824 */ /* 0x000fe200078e0a09 */
[----:B------:R-:W-:Y:S01]  /*0d40*/  SHF.R.S32.HI R231, RZ, 0x1f, R19 ;  /* 0x0000001fffe77819 */ /* 0x000fe20000011413 */
[----:B------:R-:W-:-:S02]  /*0d50*/  IMAD R227, R5, 0x40, R6 ;  /* 0x0000004005e37824 */ /* 0x000fc400078e0206 */
[----:B------:R-:W-:Y:S02]  /*0d60*/  IMAD R230, R3, R230, 0xb0 ;  /* 0x000000b003e67424 */ /* 0x000fe400078e02e6 */
[----:B------:R-:W-:Y:S02]  /*0d70*/  IMAD R228, R228, 0x8, R227 ;  /* 0x00000008e4e47824 */ /* 0x000fe400078e02e3 */
[----:B------:R-:W-:Y:S01]  /*0d80*/  IMAD.U32 R2, RZ, RZ, UR4 ;  /* 0x00000004ff027e24 */ /* 0x000fe2000f8e00ff */
[----:B---3--:R-:W-:-:S07]  /*0d90*/  LOP3.LUT R17, R10, 0x1, RZ, 0xfc, !PT ;  /* 0x000000010a117812 */ /* 0x008fce00078efcff */
.L_x_6724:
[----:B0-----:R-:W0:Y:S01]  /*0da0*/  SHFL.IDX PT, R0, R226, RZ, 0x1f ;  /* 0x00001fffe2007589 */ /* 0x001e2200000e0000 */
[----:B-1----:R-:W1:Y:S01]  /*0db0*/  S2UR UR4, SR_CgaCtaId ;  /* 0x00000000000479c3 */ /* 0x002e620000008800 */
[----:B------:R-:W-:Y:S01]  /*0dc0*/  ULDC UR5, c[0x0][0xc38] ;  /* 0x00030e0000057ab9 */ /* 0x000fe20000000800 */
[----:B------:R-:W-:Y:S01]  /*0dd0*/  R2UR UR12, R23 ;  /* 0x00000000170c72ca */ /* 0x000fe200000e0000 */
[----:B------:R-:W-:Y:S01]  /*0de0*/  UISETP.NE.AND UP1, UPT, UR5, 0x1, UPT ;  /* 0x000000010500788c */ /* 0x000fe2000bf25270 */
[----:B------:R-:W-:Y:S01]  /*0df0*/  ULDC.64 UR6, c[0x0][0x418] ;  /* 0x0001060000067ab9 */ /* 0x000fe20000000a00 */
[----:B------:R-:W-:Y:S01]  /*0e00*/  UMOV UR61, 0x400 ;  /* 0x00000400003d7882 */ /* 0x000fe20000000000 */
[----:B------:R-:W-:Y:S02]  /*0e10*/  UISETP.NE.U32.AND UP0, UPT, UR6, URZ, UPT ;  /* 0x0000003f0600728c */ /* 0x000fe4000bf05070 */
        /* <DEDUP_REMOVED lines=20> */
[----:B------:R-:W-:Y:S01]  /*0f60*/  UIMAD.WIDE.U32 UR4, UR13, UR8, URZ ;  /* 0x000000080d0472a5 */ /* 0x000fe2000f8e003f */
[----:B------:R-:W-:Y:S01]  /*0f70*/  IMAD.U32 R16, RZ, RZ, UR14 ;  /* 0x0000000eff107e24 */ /* 0x000fe2000f8e00ff */
[----:B------:R-:W-:Y:S01]  /*0f80*/  ULOP3.LUT UR7, UR7, 0x1e, URZ, 0xc0, !UPT ;  /* 0x0000001e07077892 */ /* 0x000fe2000f8ec03f */
[----:B------:R-:W-:Y:S01]  /*0f90*/  IMAD.HI R0, R0, 0x2e8ba2e9, RZ ;  /* 0x2e8ba2e900007827 */ /* 0x000fe200078e02ff */
[----:B------:R-:W-:Y:S01]  /*0fa0*/  UMOV UR6, UR13 ;  /* 0x0000000d00067c82 */ /* 0x000fe20008000000 */
[----:B------:R-:W-:-:S02]  /*0fb0*/  @UP2 USHF.R.U32.HI UR6, URZ, UR9, UR5 ;  /* 0x000000093f062299 */ /* 0x000fc40008011605 */
[----:B------:R-:W-:Y:S01]  /*0fc0*/  UIADD3 UR7, UR14, -UR7, URZ ;  /* 0x800000070e077290 */ /* 0x000fe2000fffe03f */
[----:B------:R-:W-:Y:S01]  /*0fd0*/  SHF.R.U32.HI R3, RZ, 0x1f, R0 ;  /* 0x0000001fff037819 */ /* 0x000fe20000011600 */
[----:B------:R-:W-:Y:S01]  /*0fe0*/  UMOV UR4, UR12 ;  /* 0x0000000c00047c82 */ /* 0x000fe20008000000 */
[----:B------:R-:W-:Y:S01]  /*0ff0*/  IMAD.U32 R225, RZ, RZ, UR13 ;  /* 0x0000000dffe17e24 */ /* 0x000fe2000f8e00ff */
        /* <DEDUP_REMOVED lines=23> */
.L_x_6696:
[----:B------:R-:W-:Y:S02]  /*1170*/  LOP3.LUT R0, R220, 0x1, RZ, 0xc0, !PT ;  /* 0x00000001dc007812 */ /* 0x000fe400078ec0ff */
[----:B------:R-:W-:Y:S02]  /*1180*/  ISETP.NE.AND P0, PT, R17, 0x3, PT ;  /* 0x000000031100780c */ /* 0x000fe40003f05270 */
[----:B------:R-:W-:-:S04]  /*1190*/  SHF.L.U32 R0, R0, 0x1f, RZ ;  /* 0x0000001f00007819 */ /* 0x000fc800000006ff */
[----:B------:R-:W0:Y:S02]  /*11a0*/  SYNCS.PHASECHK.TRANS64.TRYWAIT P1, [UR61+0x34800], R0 ;  /* 0x03480000ff0075a7 */ /* 0x000e24000802017d */
[----:B0-----:R-:W-:Y:S05]  /*11b0*/  @!P1 BRA `(.L_x_6697) ;  /* 0x000000f800749947 */ /* 0x001fea0003800000 */
.L_x_6811:
[----:B------:R-:W-:Y:S05]  /*11c0*/  @!P0 BRA `(.L_x_6698) ;  /* 0x0000000000048947 */ /* 0x000fea0003800000 */
[----:B------:R-:W-:Y:S01]  /*11d0*/  BPT.TRAP 0x1 ;  /* 0x000000040000795c */ /* 0x000fe20000300000 */
.L_x_6698:
[----:B------:R-:W-:Y:S01]  /*11e0*/  R2UR UR4, R2 ;  /* 0x00000000020472ca */ /* 0x000fe200000e0000 */
[----:B------:R-:W-:-:S05]  /*11f0*/  IMAD.U32 R11, RZ, RZ, UR60 ;  /* 0x0000003cff0b7e24 */ /* 0x000fca000f8e00ff */
[----:B------:R-:W-:-:S07]  /*1200*/  LEA R11, R11, UR61, 0x3 ;  /* 0x0000003d0b0b7c11 */ /* 0x000fce000f8e18ff */
[----:B0-----:R-:W-:-:S05]  /*1210*/  IMAD.U32 R0, RZ, RZ, UR4 ;  /* 0x00000004ff007e24 */ /* 0x001fca000f8e00ff */
[----:B------:R-:W-:-:S04]  /*1220*/  SHF.L.U32 R0, R0, 0x1f, RZ ;  /* 0x0000001f00007819 */ /* 0x000fc800000006ff */
[----:B------:R0:W1:Y:S01]  /*1230*/  SYNCS.PHASECHK.TRANS64.TRYWAIT P2, [R11+URZ+0x34830], R0 ;  /* 0x034830000b0075a7 */ /* 0x000062000804017f */
[----:B------:R-:W-:Y:S05]  /*1240*/  @!P0 BRA `(.L_x_6699) ;  /* 0x0000000000048947 */ /* 0x000fea0003800000 */
[----:B------:R-:W-:Y:S01]  /*1250*/  BPT.TRAP 0x1 ;  /* 0x000000040000795c */ /* 0x000fe20000300000 */
.L_x_6699:
[----:B------:R-:W2:Y:S01]  /*1260*/  S2R R3, SR_TID.X ;  /* 0x0000000000037919 */ /* 0x000ea20000002100 */
[----:B------:R-:W-:Y:S01]  /*1270*/  IMAD.MOV.U32 R87, RZ, RZ, RZ ;  /* 0x000000ffff577224 */ /* 0x000fe200078e00ff */
[----:B--2---:R-:W-:-:S04]  /*1280*/  LOP3.LUT R3, R3, 0x7f, RZ, 0xc0, !PT ;  /* 0x0000007f03037812 */ /* 0x004fc800078ec0ff */
[----:B------:R-:W-:Y:S01]  /*1290*/  ISETP.NE.AND P1, PT, R3, RZ, PT ;  /* 0x000000ff0300720c */ /* 0x000fe20003f25270 */
[----:B-1----:R-:W-:-:S12]  /*12a0*/  @P2 BRA `(.L_x_6700) ;  /* 0x0000000000082947 */ /* 0x002fd80003800000 */
[----:B------:R-:W1:Y:S02]  /*12b0*/  SYNCS.PHASECHK.TRANS64.TRYWAIT P2, [R11+URZ+0x34830], R0 ;  /* 0x034830000b0075a7 */ /* 0x000e64000804017f */
[----:B-1----:R-:W-:Y:S05]  /*12c0*/  @!P2 BRA `(.L_x_6701) ;  /* 0x000000f80048a947 */ /* 0x002fea0003800000 */
.L_x_6700:
[----:B------:R-:W-:Y:S05]  /*12d0*/  WARPSYNC.ALL ;  /* 0x0000000000007948 */ /* 0x000fea0003800000 */
[----:B------:R-:W-:Y:S01]  /*12e0*/  UIADD3 UR4, UR61, 0x1e400, URZ ;  /* 0x0001e4003d047890 */ /* 0x000fe2000fffe03f */
[----:B------:R-:W-:Y:S01]  /*12f0*/  WARPGROUP.ARRIVE ;  /* 0x00000000000079c5 */ /* 0x000fe20000000000 */
[----:B------:R-:W-:Y:S01]  /*1300*/  ULOP3.LUT UR25, UR36, 0x10000, URZ, 0xfc, !UPT ;  /* 0x0001000024197892 */ /* 0x000fe2000f8efc3f */
[----:B------:R-:W-:Y:S01]  /*1310*/  IMAD.IADD R13, R230, 0x1, R81 ;  /* 0x00000001e60d7824 */ /* 0x000fe200078e0251 */
[----:B------:R-:W-:Y:S01]  /*1320*/  USHF.R.U32.HI UR4, URZ, 0x4, UR4 ;  /* 0x000000043f047899 */ /* 0x000fe20008011604 */
[----:B------:R-:W-:Y:S01]  /*1330*/  P2R R21, PR, RZ, 0x2 ;  /* 0x00000002ff157803 */ /* 0x000fe20000000000 */
[----:B------:R-:W-:Y:S01]  /*1340*/  UMOV UR7, 0x40000040 ;  /* 0x4000004000077882 */ /* 0x000fe20000000000 */
[----:B------:R-:W-:Y:S01]  /*1350*/  UMOV UR15, 0x40000040 ;  /* 0x40000040000f7882 */ /* 0x000fe20000000000 */
[----:B------:R-:W-:Y:S01]  /*1360*/  ULOP3.LUT UR4, UR4, 0x3fff, URZ, 0xc0, !UPT ;  /* 0x00003fff04047892 */ /* 0x000fe2000f8ec03f */
[----:B------:R-:W-:Y:S01]  /*1370*/  IMAD R13, R120, -0xb0, R13 ;  /* 0xffffff50780d7824 */ /* 0x000fe200078e020d */
[----:B------:R-:W-:Y:S01]  /*1380*/  UMOV UR11, 0x40000040 ;  /* 0x40000040000b7882 */ /* 0x000fe20000000000 */
[----:B------:R-:W-:Y:S01]  /*1390*/  UMOV UR19, 0x40000040 ;  /* 0x4000004000137882 */ /* 0x000fe20000000000 */
[----:B------:R-:W-:Y:S01]  /*13a0*/  ULOP3.LUT UR5, UR4, 0x10000, URZ, 0xfc, !UPT ;  /* 0x0001000004057892 */ /* 0x000fe2000f8efc3f */
[----:B------:R-:W-:Y:S01]  /*13b0*/  P2R R15, PR, RZ, 0x1 ;  /* 0x00000001ff0f7803 */ /* 0x000fe20000000000 */
[----:B------:R-:W-:Y:S01]  /*13c0*/  UMOV UR23, 0x40000040 ;  /* 0x4000004000177882 */ /* 0x000fe20000000000 */
[----:B------:R-:W-:Y:S01]  /*13d0*/  UMOV UR4, UR25 ;  /* 0x0000001900047c82 */ /* 0x000fe20008000000 */
[----:B------:R-:W-:Y:S01]  /*13e0*/  UIMAD UR24, UR60, 0xb00, UR5 ;  /* 0x00000b003c1878a4 */ /* 0x000fe2000f8e0205 */
[----:B------:R-:W-:Y:S01]  /*13f0*/  IMAD.U32 R8, RZ, RZ, UR4 ;  /* 0x00000004ff087e24 */ /* 0x000fe2000f8e00ff */
[----:B------:R-:W-:Y:S01]  /*1400*/  UMOV UR40, UR4 ;  /* 0x0000000400287c82 */ /* 0x000fe20008000000 */
[----:B01----:R-:W-:Y:S01]  /*1410*/  IMAD.U32 R0, RZ, RZ, UR5 ;  /* 0x00000005ff007e24 */ /* 0x003fe2000f8e00ff */
[----:B------:R-:W-:Y:S01]  /*1420*/  UMOV UR5, 0x40000040 ;  /* 0x4000004000057882 */ /* 0x000fe20000000000 */
[----:B------:R-:W-:Y:S01]  /*1430*/  UIADD3 UR14, UR24, 0x80, URZ ;  /* 0x00000080180e7890 */ /* 0x000fe2000fffe03f */
[----:B------:R-:W-:Y:S01]  /*1440*/  IMAD.U32 R9, RZ, RZ, UR5 ;  /* 0x00000005ff097e24 */ /* 0x000fe2000f8e00ff */
[----:B------:R-:W-:Y:S01]  /*1450*/  UMOV UR6, UR24 ;  /* 0x0000001800067c82 */ /* 0x000fe20008000000 */
[----:B------:R-:W-:Y:S01]  /*1460*/  UMOV UR41, UR5 ;  /* 0x0000000500297c82 */ /* 0x000fe20008000000 */
[----:B------:R-:W-:Y:S01]  /*1470*/  HGMMA.64x16x16.F32 R112, gdesc[UR4], RZ, !UPT, gsb0 ;  /* 0x00200000047079f0 */ /* 0x000fe2000c0008ff */
[----:B------:R-:W-:Y:S01]  /*1480*/  UMOV UR12, UR40 ;  /* 0x00000028000c7c82 */ /* 0x000fe20008000000 */
[----:B------:R-:W-:Y:S01]  /*1490*/  UMOV UR13, UR41 ;  /* 0x00000029000d7c82 */ /* 0x000fe20008000000 */
[----:B------:R-:W-:Y:S01]  /*14a0*/  UIADD3 UR6, UR24, 0x100, URZ ;  /* 0x0000010018067890 */ /* 0x000fe2000fffe03f */
[C---:B------:R-:W-:Y:S01]  /*14b0*/  ISETP.GT.AND P2, PT, R13.reuse, RZ, PT ;  /* 0x000000ff0d00720c */ /* 0x040fe20003f44270 */
[----:B------:R-:W-:Y:S01]  /*14c0*/  UMOV UR4, UR40 ;  /* 0x0000002800047c82 */ /* 0x000fe20008000000 */
[----:B------:R-:W-:Y:S01]  /*14d0*/  UMOV UR5, UR41 ;  /* 0x0000002900057c82 */ /* 0x000fe20008000000 */
[----:B------:R-:W-:Y:S01]  /*14e0*/  UMOV UR7, 0x40000040 ;  /* 0x4000004000077882 */ /* 0x000fe20000000000 */
[----:B------:R-:W-:Y:S01]  /*14f0*/  UIADD3 UR10, UR24, 0x180, URZ ;  /* 0x00000180180a7890 */ /* 0x000fe2000fffe03f */
[C---:B------:R-:W-:Y:S01]  /*1500*/  ISETP.GT.AND P3, PT, R13.reuse, 0x1, PT ;  /* 0x000000010d00780c */ /* 0x040fe20003f64270 */
[----:B------:R-:W-:Y:S01]  /*1510*/  UMOV UR8, UR40 ;  /* 0x0000002800087c82 */ /* 0x000fe20008000000 */
[----:B------:R-:W-:Y:S01]  /*1520*/  UMOV UR9, UR41 ;  /* 0x0000002900097c82 */ /* 0x000fe20008000000 */
        /* <DEDUP_REMOVED lines=19> */
[----:B------:R-:W-:Y:S01]  /*1660*/  ISETP.GT.AND P0, PT, R13, 0x90, PT ;  /* 0x000000900d00780c */ /* 0x000fe20003f04270 */
[----:B------:R-:W-:Y:S01]  /*1670*/  UMOV UR36, UR40 ;  /* 0x0000002800247c82 */ /* 0x000fe20008000000 */
[----:B------:R-:W-:Y:S01]  /*1680*/  UMOV UR37, UR41 ;  /* 0x0000002900257c82 */ /* 0x000fe20008000000 */
[----:B------:R-:W-:Y:S01]  /*1690*/  UMOV UR39, 0x40000040 ;  /* 0x4000004000277882 */ /* 0x000fe20000000000 */
[----:B------:R-:W-:Y:S01]  /*16a0*/  UIADD3 UR26, UR25, 0x2, URZ ;  /* 0x00000002191a7890 */ /* 0x000fe2000fffe03f */
[--C-:B------:R-:W-:Y:S01]  /*16b0*/  IMAD.MOV.U32 R85, RZ, RZ, R87.reuse ;  /* 0x000000ffff557224 */ /* 0x100fe200078e0057 */
[----:B------:R-:W-:Y:S01]  /*16c0*/  UIADD3 UR42, UR24, 0xa00, URZ ;  /* 0x00000a00182a7890 */ /* 0x000fe2000fffe03f */
[----:B------:R-:W-:Y:S01]  /*16d0*/  IMAD.MOV.U32 R83, RZ, RZ, R87 ;  /* 0x000000ffff537224 */ /* 0x000fe200078e0057 */
        /* <DEDUP_REMOVED lines=34> */
[----:B------:R-:W-:Y:S01]  /*1900*/  IMAD.U32 R6, RZ, RZ, UR12 ;  /* 0x0000000cff067e24 */ /* 0x000fe2000f8e00ff */
[----:B------:R-:W-:Y:S01]  /*1910*/  UMOV UR8, UR40 ;  /* 0x0000002800087c82 */ /* 0x000fe20008000000 */
        /* <DEDUP_REMOVED lines=476> */
[----:B------:R-:W-:Y:S01]  /*36e0*/  FSEL R116, R116, -INF , P4 ;  /* 0xff80000074747808 */ /* 0x000fe20002000000 */
[----:B------:R-:W-:Y:S01]  /*36f0*/  HGMMA.64x16x16.F32 R104, gdesc[UR20], R104, gsb0 ;  /* 0x00200000146879f0 */ /* 0x000fe20008000868 */
[----:B------:R-:W-:Y:S01]  /*3700*/  UIADD3 UR22, UR24, 0x686, URZ ;  /* 0x0000068618167890 */ /* 0x000fe2000fffe03f */
[----:B------:R-:W-:Y:S01]  /*3710*/  FMNMX.FTZ R3, R112, R113, !PT ;  /* 0x0000007170037209 */ /* 0x000fe20007810000 */
[----:B------:R-:W-:Y:S01]  /*3720*/  UMOV UR23, 0x40000040 ;  /* 0x4000004000177882 */ /* 0x000fe20000000000 */
[----:B------:R-:W-:-:S02]  /*3730*/  FSEL R114, R114, -INF , P2 ;  /* 0xff80000072727808 */ /* 0x000fc40001000000 */
[----:B------:R-:W-:Y:S02]  /*3740*/  FSEL R122, R117, -INF , P5 ;  /* 0xff800000757a7808 */ /* 0x000fe40002800000 */
[----:B------:R-:W-:Y:S02]  /*3750*/  ISETP.GT.AND P2, PT, R13, 0x10, PT ;  /* 0x000000100d00780c */ /* 0x000fe40003f44270 */
[----:B------:R-:W-:Y:S02]  /*3760*/  FMNMX.FTZ R3, R116, R3, !PT ;  /* 0x0000000374037209 */ /* 0x000fe40007810000 */
[----:B------:R-:W-:Y:S02]  /*3770*/  FSEL R115, R115, -INF , P3 ;  /* 0xff80000073737808 */ /* 0x000fe40001800000 */
[----:B------:R-:W-:Y:S02]  /*3780*/  ISETP.GT.AND P3, PT, R13, 0x11, PT ;  /* 0x000000110d00780c */ /* 0x000fe40003f64270 */
[----:B------:R-:W-:-:S02]  /*3790*/  FMNMX.FTZ R3, R122, R3, !PT ;  /* 0x000000037a037209 */ /* 0x000fc40007810000 */
[----:B------:R-:W-:Y:S02]  /*37a0*/  FSEL R118, R118, -INF , P4 ;  /* 0xff80000076767808 */ /* 0x000fe40002000000 */
[----:B------:R-:W-:Y:S02]  /*37b0*/  ISETP.GT.AND P4, PT, R13, 0x18, PT ;  /* 0x000000180d00780c */ /* 0x000fe40003f84270 */
        /* <DEDUP_REMOVED lines=8> */
[----:B------:R-:W-:Y:S01]  /*3840*/  UIADD3 UR22, UR24, 0x706, URZ ;  /* 0x0000070618167890 */ /* 0x000fe2000fffe03f */
[----:B------:R-:W-:Y:S01]  /*3850*/  FSEL R108, R108, -INF , P4 ;  /* 0xff8000006c6c7808 */ /* 0x000fe20002000000 */
[----:B------:R-:W-:Y:S01]  /*3860*/  UMOV UR23, 0x40000040 ;  /* 0x4000004000177882 */ /* 0x000fe20000000000 */
[----:B------:R-:W-:Y:S02]  /*3870*/  FMNMX.FTZ R3, R124, R3, !PT ;  /* 0x000000037c037209 */ /* 0x000fe40007810000 */
[----:B------:R-:W-:Y:S02]  /*3880*/  FSEL R106, R106, -INF , P2 ;  /* 0xff8000006a6a7808 */ /* 0x000fe40001000000 */
[----:B------:R-:W-:-:S02]  /*3890*/  FSEL R126, R109, -INF , P5 ;  /* 0xff8000006d7e7808 */ /* 0x000fc40002800000 */
[----:B------:R-:W-:Y:S02]  /*38a0*/  ISETP.GT.AND P2, PT, R13, 0x20, PT ;  /* 0x000000200d00780c */ /* 0x000fe40003f44270 */
[----:B------:R-:W-:Y:S02]  /*38b0*/  FMNMX.FTZ R3, R108, R3, !PT ;  /* 0x000000036c037209 */ /* 0x000fe40007810000 */
[----:B------:R-:W-:Y:S02]  /*38c0*/  FSEL R14, R107, -INF , P3 ;  /* 0xff8000006b0e7808 */ /* 0x000fe40001800000 */
        /* <DEDUP_REMOVED lines=15> */
[----:B------:R-:W-:Y:S02]  /*39c0*/  FMNMX.FTZ R3, R130, R3, !PT ;  /* 0x0000000382037209 */ /* 0x000fe40007810000 */
[----:B------:R-:W-:Y:S02]  /*39d0*/  FSEL R98, R98, -INF , P2 ;  /* 0xff80000062627808 */ /* 0x000fe40001000000 */
[----:B------:R-:W-:Y:S02]  /*39e0*/  FSEL R96, R101, -INF , P5 ;  /* 0xff80000065607808 */ /* 0x000fe40002800000 */
[----:B------:R-:W-:-:S02]  /*39f0*/  ISETP.GT.AND P2, PT, R13, 0x30, PT ;  /* 0x000000300d00780c */ /* 0x000fc40003f44270 */
[----:B------:R-:W-:Y:S02]  /*3a00*/  FMNMX.FTZ R3, R100, R3, !PT ;  /* 0x0000000364037209 */ /* 0x000fe40007810000 */
[----:B------:R-:W-:Y:S02]  /*3a10*/  FSEL R80, R99, -INF , P3 ;  /* 0xff80000063507808 */ /* 0x000fe40001800000 */
[C---:B------:R-:W-:Y:S02]  /*3a20*/  ISETP.GT.AND P3, PT, R13.reuse, 0x31, PT ;  /* 0x000000310d00780c */ /* 0x040fe40003f64270 */
[----:B------:R-:W-:Y:S02]  /*3a30*/  FMNMX.FTZ R3, R96, R3, !PT ;  /* 0x0000000360037209 */ /* 0x000fe40007810000 */
        /* <DEDUP_REMOVED lines=13> */
[----:B------:R-:W-:-:S02]  /*3b10*/  FMNMX.FTZ R3, R136, R3, !PT ;  /* 0x0000000388037209 */ /* 0x000fc40007810000 */
[----:B------:R-:W-:Y:S02]  /*3b20*/  FSEL R90, R90, -INF , P2 ;  /* 0xff8000005a5a7808 */ /* 0x000fe40001000000 */
[----:B------:R-:W-:Y:S02]  /*3b30*/  FSEL R92, R93, -INF , P5 ;  /* 0xff8000005d5c7808 */ /* 0x000fe40002800000 */
[----:B------:R-:W-:Y:S02]  /*3b40*/  ISETP.GT.AND P2, PT, R13, 0x40, PT ;  /* 0x000000400d00780c */ /* 0x000fe40003f44270 */
[----:B------:R-:W-:Y:S02]  /*3b50*/  FMNMX.FTZ R3, R134, R3, !PT ;  /* 0x0000000386037209 */ /* 0x000fe40007810000 */
[----:B------:R-:W-:Y:S02]  /*3b60*/  FSEL R84, R91, -INF , P3 ;  /* 0xff8000005b547808 */ /* 0x000fe40001800000 */
[----:B------:R-:W-:-:S02]  /*3b70*/  ISETP.GT.AND P3, PT, R13, 0x41, PT ;  /* 0x000000410d00780c */ /* 0x000fc40003f64270 */
[----:B------:R-:W-:Y:S02]  /*3b80*/  FMNMX.FTZ R3, R92, R3, !PT ;  /* 0x000000035c037209 */ /* 0x000fe40007810000 */
[----:B------:R-:W-:Y:S02]  /*3b90*/  FSEL R94, R94, -INF , P4 ;  /* 0xff8000005e5e7808 */ /* 0x000fe40002000000 */
[----:B------:R-:W-:Y:S02]  /*3ba0*/  ISETP.GT.AND P4, PT, R13, 0x48, PT ;  /* 0x000000480d00780c */ /* 0x000fe40003f84270 */
[----:B------:R-:W-:Y:S02]  /*3bb0*/  FSEL R86, R95, -INF , P5 ;  /* 0xff8000005f567808 */ /* 0x000fe40002800000 */
[----:B------:R-:W-:Y:S01]  /*3bc0*/  ISETP.GT.AND P5, PT, R13, 0x49, PT ;  /* 0x000000490d00780c */ /* 0x000fe20003fa4270 */
[----:B------:R-:W-:Y:S02]  /*3bd0*/  WARPGROUP.DEPBAR.LE gsb0, 0x0 ;  /* 0x00008000000079c5 */ /* 0x000fe40000010000 */
[----:B------:R-:W-:Y:S01]  /*3be0*/  WARPGROUP.ARRIVE ;  /* 0x00000000000079c5 */ /* 0x000fe20000000000 */
[----:B------:R-:W-:-:S02]  /*3bf0*/  FSEL R158, R72, -INF , P2 ;  /* 0xff800000489e7808 */ /* 0x000fc40001000000 */
[----:B------:R-:W-:Y:S01]  /*3c00*/  FSEL R150, R73, -INF , P3 ;  /* 0xff80000049967808 */ /* 0x000fe20001800000 */
[--C-:B------:R-:W-:Y:S01]  /*3c10*/  IMAD.MOV.U32 R73, RZ, RZ, R87.reuse ;  /* 0x000000ffff497224 */ /* 0x100fe200078e0057 */
[----:B------:R-:W-:Y:S01]  /*3c20*/  FMNMX.FTZ R3, R158, R3, !PT ;  /* 0x000000039e037209 */ /* 0x000fe20007810000 */
[----:B------:R-:W-:Y:S01]  /*3c30*/  HGMMA.64x16x16.F32 R64, gdesc[UR20], R64, gsb0 ;  /* 0x00200000144079f0 */ /* 0x000fe20008000840 */
[----:B------:R-:W-:Y:S01]  /*3c40*/  UIADD3 UR22, UR24, 0x886, URZ ;  /* 0x0000088618167890 */ /* 0x000fe2000fffe03f */
[----:B------:R-:W-:Y:S01]  /*3c50*/  FSEL R156, R76, -INF , P4 ;  /* 0xff8000004c9c7808 */ /* 0x000fe20002000000 */
[----:B------:R-:W-:Y:S01]  /*3c60*/  UMOV UR23, 0x40000040 ;  /* 0x4000004000177882 */ /* 0x000fe20000000000 */
[----:B------:R-:W-:Y:S02]  /*3c70*/  FMNMX.FTZ R3, R150, R3, !PT ;  /* 0x0000000396037209 */ /* 0x000fe40007810000 */
[----:B------:R-:W-:Y:S02]  /*3c80*/  FSEL R74, R74, -INF , P2 ;  /* 0xff8000004a4a7808 */ /* 0x000fe40001000000 */
[----:B------:R-:W-:Y:S01]  /*3c90*/  FSEL R144, R77, -INF , P5 ;  /* 0xff8000004d907808 */ /* 0x000fe20002800000 */
[----:B------:R-:W-:Y:S01]  /*3ca0*/  IMAD.MOV.U32 R77, RZ, RZ, R87 ;  /* 0x000000ffff4d7224 */ /* 0x000fe200078e0057 */
[----:B------:R-:W-:-:S02]  /*3cb0*/  ISETP.GT.AND P2, PT, R13, 0x50, PT ;  /* 0x000000500d00780c */ /* 0x000fc40003f44270 */
[----:B------:R-:W-:Y:S02]  /*3cc0*/  FMNMX.FTZ R3, R156, R3, !PT ;  /* 0x000000039c037209 */ /* 0x000fe40007810000 */
[----:B------:R-:W-:Y:S01]  /*3cd0*/  FSEL R72, R75, -INF , P3 ;  /* 0xff8000004b487808 */ /* 0x000fe20001800000 */
[----:B------:R-:W-:Y:S01]  /*3ce0*/  IMAD.MOV.U32 R75, RZ, RZ, R87 ;  /* 0x000000ffff4b7224 */ /* 0x000fe200078e0057 */
[C---:B------:R-:W-:Y:S02]  /*3cf0*/  ISETP.GT.AND P3, PT, R13.reuse, 0x51, PT ;  /* 0x000000510d00780c */ /* 0x040fe40003f64270 */
[----:B------:R-:W-:Y:S02]  /*3d00*/  FMNMX.FTZ R3, R144, R3, !PT ;  /* 0x0000000390037209 */ /* 0x000fe40007810000 */
[----:B------:R-:W-:Y:S02]  /*3d10*/  FSEL R78, R78, -INF , P4 ;  /* 0xff8000004e4e7808 */ /* 0x000fe40002000000 */
[----:B------:R-:W-:-:S02]  /*3d20*/  ISETP.GT.AND P4, PT, R13, 0x58, PT ;  /* 0x000000580d00780c */ /* 0x000fc40003f84270 */
[----:B------:R-:W-:Y:S01]  /*3d30*/  FSEL R76, R79, -INF , P5 ;  /* 0xff8000004f4c7808 */ /* 0x000fe20002800000 */
[----:B------:R-:W-:Y:S01]  /*3d40*/  IMAD.MOV.U32 R79, RZ, RZ, R87 ;  /* 0x000000ffff4f7224 */ /* 0x000fe200078e0057 */
        /* <DEDUP_REMOVED lines=12> */
[----:B------:R-:W-:Y:S01]  /*3e10*/  FSEL R160, R69, -INF , P5 ;  /* 0xff80000045a07808 */ /* 0x000fe20002800000 */
[--C-:B------:R-:W-:Y:S01]  /*3e20*/  IMAD.MOV.U32 R69, RZ, RZ, R87.reuse ;  /* 0x000000ffff457224 */ /* 0x100fe200078e0057 */
[----:B------:R-:W-:Y:S02]  /*3e30*/  ISETP.GT.AND P2, PT, R13, 0x60, PT ;  /* 0x000000600d00780c */ /* 0x000fe40003f44270 */
[----:B------:R-:W-:Y:S02]  /*3e40*/  FMNMX.FTZ R3, R164, R3, !PT ;  /* 0x00000003a4037209 */ /* 0x000fe40007810000 */
[----:B------:R-:W-:Y:S01]  /*3e50*/  FSEL R68, R71, -INF , P5 ;  /* 0xff80000047447808 */ /* 0x000fe20002800000 */
[----:B------:R-:W-:Y:S01]  /*3e60*/  IMAD.MOV.U32 R71, RZ, RZ, R87 ;  /* 0x000000ffff477224 */ /* 0x000fe200078e0057 */
[----:B------:R-:W-:-:S02]  /*3e70*/  FMNMX.FTZ R3, R160, R3, !PT ;  /* 0x00000003a0037209 */ /* 0x000fc40007810000 */
[C---:B------:R-:W-:Y:S02]  /*3e80*/  ISETP.GT.AND P5, PT, R13.reuse, 0x68, PT ;  /* 0x000000680d00780c */ /* 0x040fe40003fa4270 */
        /* <DEDUP_REMOVED lines=15> */
[----:B------:R-:W-:-:S02]  /*3f80*/  FMNMX.FTZ R3, R148, R3, !PT ;  /* 0x0000000394037209 */ /* 0x000fc40007810000 */
[----:B------:R-:W-:Y:S02]  /*3f90*/  FSEL R58, R58, -INF , P2 ;  /* 0xff8000003a3a7808 */ /* 0x000fe40001000000 */
[C---:B------:R-:W-:Y:S02]  /*3fa0*/  ISETP.GT.AND P2, PT, R13.reuse, 0x71, PT ;  /* 0x000000710d00780c */ /* 0x040fe40003f44270 */
[----:B------:R-:W-:Y:S02]  /*3fb0*/  FMNMX.FTZ R3, R142, R3, !PT ;  /* 0x000000038e037209 */ /* 0x000fe40007810000 */
[----:B------:R-:W-:Y:S02]  /*3fc0*/  FSEL R62, R62, -INF , P5 ;  /* 0xff8000003e3e7808 */ /* 0x000fe40002800000 */
[----:B------:R-:W-:Y:S01]  /*3fd0*/  ISETP.GT.AND P5, PT, R13, 0x79, PT ;  /* 0x000000790d00780c */ /* 0x000fe20003fa4270 */
[----:B------:R-:W-:Y:S02]  /*3fe0*/  WARPGROUP.DEPBAR.LE gsb0, 0x0 ;  /* 0x00008000000079c5 */ /* 0x000fe40000010000 */
[----:B------:R-:W-:Y:S01]  /*3ff0*/  WARPGROUP.ARRIVE ;  /* 0x00000000000079c5 */ /* 0x000fe20000000000 */
[----:B------:R-:W-:-:S02]  /*4000*/  FSEL R88, R48, -INF , P3 ;  /* 0xff80000030587808 */ /* 0x000fc40001800000 */
[----:B------:R-:W-:Y:S02]  /*4010*/  FSEL R48, R59, -INF , P6 ;  /* 0xff8000003b307808 */ /* 0x000fe40003000000 */
[----:B------:R-:W-:Y:S01]  /*4020*/  ISETP.GT.AND P6, PT, R13, 0x78, PT ;  /* 0x000000780d00780c */ /* 0x000fe20003fc4270 */
[----:B------:R-:W-:Y:S01]  /*4030*/  HGMMA.64x16x16.F32 R40, gdesc[UR20], R40, gsb0 ;  /* 0x00200000142879f0 */ /* 0x000fe20008000828 */
[----:B------:R-:W-:Y:S01]  /*4040*/  UMOV UR22, UR6 ;  /* 0x0000000600167c82 */ /* 0x000fe20008000000 */
[----:B------:R-:W-:Y:S01]  /*4050*/  UMOV UR23, 0x40000040 ;  /* 0x4000004000177882 */ /* 0x000fe20000000000 */
[----:B------:R-:W-:Y:S01]  /*4060*/  FSEL R56, R49, -INF , P2 ;  /* 0xff80000031387808 */ /* 0x000fe20001000000 */
[----:B------:R-:W-:Y:S01]  /*4070*/  ULDC UR6, c[0x0][0x988] ;  /* 0x0002620000067ab9 */ /* 0x000fe20000000800 */
[----:B------:R-:W-:Y:S02]  /*4080*/  FMNMX.FTZ R3, R88, R3, !PT ;  /* 0x0000000358037209 */ /* 0x000fe40007810000 */
[----:B------:R-:W-:-:S02]  /*4090*/  FSEL R60, R52, -INF , P6 ;  /* 0xff800000343c7808 */ /* 0x000fc40003000000 */
[----:B------:R-:W-:Y:S02]  /*40a0*/  FMNMX.FTZ R3, R56, R3, !PT ;  /* 0x0000000338037209 */ /* 0x000fe40007810000 */
[----:B------:R-:W-:Y:S02]  /*40b0*/  FSEL R52, R63, -INF , P4 ;  /* 0xff8000003f347808 */ /* 0x000fe40002000000 */
[----:B------:R-:W-:Y:S02]  /*40c0*/  ISETP.GT.AND P4, PT, R13, 0x80, PT ;  /* 0x000000800d00780c */ /* 0x000fe40003f84270 */
[----:B------:R-:W-:Y:S02]  /*40d0*/  FSEL R132, R53, -INF , P5 ;  /* 0xff80000035847808 */ /* 0x000fe40002800000 */
[----:B------:R-:W-:Y:S02]  /*40e0*/  FMNMX.FTZ R3, R60, R3, !PT ;  /* 0x000000033c037209 */ /* 0x000fe40007810000 */
[----:B------:R-:W-:-:S02]  /*40f0*/  FSEL R50, R50, -INF , P3 ;  /* 0xff80000032327808 */ /* 0x000fc40001800000 */
        /* <DEDUP_REMOVED lines=17> */
[----:B------:R-:W-:Y:S02]  /*4210*/  FMNMX.FTZ R3, R152, R3, !PT ;  /* 0x0000000398037209 */ /* 0x000fe40007810000 */
[C---:B------:R-:W-:Y:S02]  /*4220*/  ISETP.GT.AND P1, PT, R13.reuse, 0x91, PT ;  /* 0x000000910d00780c */ /* 0x040fe40003f24270 */
[----:B------:R-:W-:Y:S02]  /*4230*/  FMNMX.FTZ R3, R168, R3, !PT ;  /* 0x00000003a8037209 */ /* 0x000fe40007810000 */
[----:B------:R-:W-:Y:S02]  /*4240*/  FSEL R46, R46, -INF , P2 ;  /* 0xff8000002e2e7808 */ /* 0x000fe40001000000 */
[----:B------:R-:W-:-:S02]  /*4250*/  ISETP.GT.AND P2, PT, R13, 0x99, PT ;  /* 0x000000990d00780c */ /* 0x000fc40003f44270 */
[----:B------:R-:W-:Y:S02]  /*4260*/  FSEL R42, R42, -INF , P4 ;  /* 0xff8000002a2a7808 */ /* 0x000fe40002000000 */
[----:B------:R-:W-:Y:S02]  /*4270*/  ISETP.GT.AND P4, PT, R13, 0xa1, PT ;  /* 0x000000a10d00780c */ /* 0x000fe40003f84270 */
[----:B------:R-:W-:Y:S02]  /*4280*/  FSEL R44, R55, -INF , P5 ;  /* 0xff800000372c7808 */ /* 0x000fe40002800000 */
[----:B------:R-:W-:Y:S01]  /*4290*/  ISETP.GT.AND P5, PT, R13, 0xa8, PT ;  /* 0x000000a80d00780c */ /* 0x000fe20003fa4270 */
[----:B------:R-:W-:Y:S02]  /*42a0*/  WARPGROUP.DEPBAR.LE gsb0, 0x0 ;  /* 0x00008000000079c5 */ /* 0x000fe40000010000 */
[----:B------:R-:W-:Y:S01]  /*42b0*/  WARPGROUP.ARRIVE ;  /* 0x00000000000079c5 */ /* 0x000fe20000000000 */
[----:B------:R-:W-:-:S02]  /*42c0*/  FSEL R172, R32, -INF , P0 ;  /* 0xff80000020ac7808 */ /* 0x000fc40000000000 */
[----:B------:R-:W-:Y:S02]  /*42d0*/  ISETP.GT.AND P0, PT, R13, 0x98, PT ;  /* 0x000000980d00780c */ /* 0x000fe40003f04270 */
[----:B------:R-:W-:Y:S01]  /*42e0*/  FSEL R174, R33, -INF , P1 ;  /* 0xff80000021ae7808 */ /* 0x000fe20000800000 */
[----:B------:R-:W-:Y:S01]  /*42f0*/  HGMMA.64x16x16.F32 R24, gdesc[UR20], R24, gsb0 ;  /* 0x00200000141879f0 */ /* 0x000fe20008000818 */
[----:B------:R-:W-:Y:S02]  /*4300*/  FMNMX.FTZ R3, R172, R3, !PT ;  /* 0x00000003ac037209 */ /* 0x000fe40007810000 */
[----:B------:R-:W-:Y:S02]  /*4310*/  FSEL R36, R36, -INF , P0 ;  /* 0xff80000024247808 */ /* 0x000fe40000000000 */
[----:B------:R-:W-:Y:S02]  /*4320*/  FMNMX.FTZ R3, R174, R3, !PT ;  /* 0x00000003ae037209 */ /* 0x000fe40007810000 */
[----:B------:R-:W-:-:S02]  /*4330*/  FSEL R32, R43, -INF , P3 ;  /* 0xff8000002b207808 */ /* 0x000fc40001800000 */
[----:B------:R-:W-:Y:S02]  /*4340*/  FSEL R190, R37, -INF , P2 ;  /* 0xff80000025be7808 */ /* 0x000fe40001000000 */
[----:B------:R-:W-:Y:S02]  /*4350*/  FMNMX.FTZ R3, R36, R3, !PT ;  /* 0x0000000324037209 */ /* 0x000fe40007810000 */
[----:B------:R-:W-:Y:S02]  /*4360*/  ISETP.GT.AND P3, PT, R13, 0xa0, PT ;  /* 0x000000a00d00780c */ /* 0x000fe40003f64270 */
[----:B------:R-:W-:Y:S02]  /*4370*/  FMNMX.FTZ R3, R190, R3, !PT ;  /* 0x00000003be037209 */ /* 0x000fe40007810000 */
[----:B------:R-:W-:Y:S02]  /*4380*/  P2R R33, PR, RZ, 0x4 ;  /* 0x00000004ff217803 */ /* 0x000fe40000000000 */
[----:B------:R-:W-:-:S02]  /*4390*/  P2R R43, PR, RZ, 0x2 ;  /* 0x00000002ff2b7803 */ /* 0x000fc40000000000 */
[----:B------:R-:W-:Y:S02]  /*43a0*/  ISETP.GT.AND P1, PT, R13, 0x90, PT ;  /* 0x000000900d00780c */ /* 0x000fe40003f24270 */
[----:B------:R-:W-:Y:S02]  /*43b0*/  P2R R41, PR, RZ, 0x1 ;  /* 0x00000001ff297803 */ /* 0x000fe40000000000 */
[----:B------:R-:W-:Y:S02]  /*43c0*/  FSEL R34, R34, -INF , P1 ;  /* 0xff80000022227808 */ /* 0x000fe40000800000 */
[----:B------:R-:W-:Y:S02]  /*43d0*/  ISETP.NE.AND P1, PT, R43, RZ, PT ;  /* 0x000000ff2b00720c */ /* 0x000fe40003f25270 */
[----:B------:R-:W-:Y:S01]  /*43e0*/  ISETP.GT.AND P0, PT, R13, 0x89, PT ;  /* 0x000000890d00780c */ /* 0x000fe20003f04270 */
[----:B------:R-:W-:Y:S02]  /*43f0*/  WARPGROUP.DEPBAR.LE gsb0, 0x0 ;  /* 0x00008000000079c5 */ /* 0x000fe40000010000 */
[----:B------:R-:W-:-:S02]  /*4400*/  FSEL R192, R24, -INF , P3 ;  /* 0xff80000018c07808 */ /* 0x000fc40001800000 */
[----:B------:R-:W-:Y:S02]  /*4410*/  FSEL R196, R25, -INF , P4 ;  /* 0xff80000019c47808 */ /* 0x000fe40002000000 */
[----:B------:R-:W-:Y:S02]  /*4420*/  FMNMX.FTZ R3, R192, R3, !PT ;  /* 0x00000003c0037209 */ /* 0x000fe40007810000 */
[----:B------:R-:W-:Y:S02]  /*4430*/  FSEL R194, R28, -INF , P5 ;  /* 0xff8000001cc27808 */ /* 0x000fe40002800000 */
[----:B------:R-:W-:Y:S02]  /*4440*/  FMNMX.FTZ R3, R196, R3, !PT ;  /* 0x00000003c4037209 */ /* 0x000fe40007810000 */
[----:B------:R-:W-:Y:S02]  /*4450*/  FSEL R198, R29, -INF , P6 ;  /* 0xff8000001dc67808 */ /* 0x000fe40003000000 */
[----:B------:R-:W-:-:S02]  /*4460*/  FMNMX.FTZ R3, R194, R3, !PT ;  /* 0x00000003c2037209 */ /* 0x000fc40007810000 */
[----:B------:R-:W-:Y:S02]  /*4470*/  FSEL R28, R35, -INF , P1 ;  /* 0xff800000231c7808 */ /* 0x000fe40000800000 */
[----:B------:R-:W-:Y:S01]  /*4480*/  FMNMX.FTZ R25, R198, R3, !PT ;  /* 0x00000003c6197209 */ /* 0x000fe20007810000 */
[----:B------:R-:W-:Y:S01]  /*4490*/  IMAD.U32 R3, RZ, RZ, UR6 ;  /* 0x00000006ff037e24 */ /* 0x000fe2000f8e00ff */
[----:B------:R-:W-:Y:S02]  /*44a0*/  FSEL R24, R47, -INF , P0 ;  /* 0xff8000002f187808 */ /* 0x000fe40000000000 */
[----:B------:R-:W-:Y:S01]  /*44b0*/  ISETP.NE.AND P0, PT, R41, RZ, PT ;  /* 0x000000ff2900720c */ /* 0x000fe20003f05270 */
[----:B------:R-:W0:Y:S01]  /*44c0*/  SHFL.BFLY PT, R10, R25, 0x2, 0x1f ;  /* 0x0c401f00190a7f89 */ /* 0x000e2200000e0000 */
[----:B------:R-:W-:Y:S02]  /*44d0*/  FSEL R26, R26, -INF , P3 ;  /* 0xff8000001a1a7808 */ /* 0x000fe40001800000 */
[----:B------:R-:W-:-:S02]  /*44e0*/  FSEL R38, R38, -INF , P0 ;  /* 0xff80000026267808 */ /* 0x000fc40000000000 */
[----:B------:R-:W-:Y:S02]  /*44f0*/  FSEL R30, R30, -INF , P5 ;  /* 0xff8000001e1e7808 */ /* 0x000fe40002800000 */
[----:B------:R-:W-:Y:S02]  /*4500*/  ISETP.NE.AND P0, PT, R15, RZ, PT ;  /* 0x000000ff0f00720c */ /* 0x000fe40003f05270 */
[----:B------:R-:W-:-:S13]  /*4510*/  ISETP.NE.AND P1, PT, R21, RZ, PT ;  /* 0x000000ff1500720c */ /* 0x000fda0003f25270 */
[----:B------:R-:W-:Y:S01]  /*4520*/  @!P1 VIADD R11, R11, 0x34840 ;  /* 0x000348400b0b9836 */ /* 0x000fe20000000000 */
[----:B0-----:R-:W-:-:S04]  /*4530*/  FMNMX.FTZ R29, R25, R10, !PT ;  /* 0x0000000a191d7209 */ /* 0x001fc80007810000 */
[----:B------:R-:W-:Y:S01]  /*4540*/  @!P1 PRMT R11, RZ, 0x654, R11 ;  /* 0x00000654ff0b9816 */ /* 0x000fe2000000000b */
[----:B------:R-:W0:Y:S03]  /*4550*/  SHFL.BFLY PT, R10, R29, 0x1, 0x1f ;  /* 0x0c201f001d0a7f89 */ /* 0x000e2600000e0000 */
[----:B------:R1:W-:Y:S01]  /*4560*/  @!P1 SYNCS.ARRIVE.TRANS64.RED.A1T0 RZ, [R11+URZ], RZ ;  /* 0x000000ff0bff99a7 */ /* 0x0003e2000810043f */
[----:B0-----:R-:W-:-:S04]  /*4570*/  FMNMX.FTZ R10, R29, R10, !PT ;  /* 0x0000000a1d0a7209 */ /* 0x001fc80007810000 */
[C---:B------:R-:W-:Y:S01]  /*4580*/  FSETP.NEU.FTZ.AND P2, PT, R10.reuse, -INF , PT ;  /* 0xff8000000a00780b */ /* 0x040fe20003f5d000 */
[----:B------:R-:W-:-:S05]  /*4590*/  FMUL.FTZ R37, R10, R3 ;  /* 0x000000030a257220 */ /* 0x000fca0000410000 */
[----:B------:R-:W-:Y:S02]  /*45a0*/  FSEL R37, R37, RZ, P2 ;  /* 0x000000ff25257208 */ /* 0x000fe40001000000 */
[----:B------:R-:W-:Y:S02]  /*45b0*/  ISETP.NE.AND P2, PT, R33, RZ, PT ;  /* 0x000000ff2100720c */ /* 0x000fe40003f45270 */
        /* <DEDUP_REMOVED lines=36> */
[----:B------:R-:W-:Y:S01]  /*4800*/  FMNMX.FTZ R41, R102, R41, !PT ;  /* 0x0000002966297209 */ /* 0x000fe20007810000 */
[----:B0-----:R-:W-:Y:S01]  /*4810*/  FADD.FTZ R65, R176, R13 ;  /* 0x0000000db0417221 */ /* 0x001fe20000010000 */
        /* <DEDUP_REMOVED lines=25> */
[----:B------:R-:W-:Y:S01]  /*49b0*/  F2FP.F16.F32.PACK_AB R176, R13, R176 ;  /* 0x000000b00db0723e */ /* 0x000fe200000000ff */
[--C-:B------:R-:W-:Y:S01]  /*49c0*/  FFMA.FTZ R59, R190, R3, -R37.reuse ;  /* 0x00000003be3b7223 */ /* 0x100fe20000010825 */
[----:B------:R-:W-:Y:S01]  /*49d0*/  FMNMX.FTZ R45, R72, R45, !PT ;  /* 0x0000002d482d7209 */ /* 0x000fe20007810000 */
[-CC-:B------:R-:W-:Y:S01]  /*49e0*/  FFMA.FTZ R216, R192, R3.reuse, -R37.reuse ;  /* 0x00000003c0d87223 */ /* 0x180fe20000010825 */
[----:B------:R-:W-:Y:S01]  /*49f0*/  MUFU.EX2 R25, R25 ;  /* 0x0000001900197308 */ /* 0x000fe20000000800 */
[--C-:B------:R-:W-:Y:S01]  /*4a00*/  FFMA.FTZ R196, R196, R3, -R37.reuse ;  /* 0x00000003c4c47223 */ /* 0x100fe20000010825 */
[----:B------:R-:W-:Y:S01]  /*4a10*/  FMNMX.FTZ R45, R78, R45, !PT ;  /* 0x0000002d4e2d7209 */ /* 0x000fe20007810000 */
[----:B------:R-:W-:-:S03]  /*4a20*/  FFMA.FTZ R218, R194, R3, -R37 ;  /* 0x00000003c2da7223 */ /* 0x000fc60000010825 */
        /* <DEDUP_REMOVED lines=10> */
[----:B------:R0:W-:Y:S02]  /*4ad0*/  MUFU.EX2 R33, R96 ;  /* 0x0000006000217308 */ /* 0x0001e40000000800 */
[----:B------:R-:W-:-:S04]  /*4ae0*/  FMNMX.FTZ R49, R62, R49, !PT ;  /* 0x000000313e317209 */ /* 0x000fc80007810000 */
[----:B------:R-:W-:Y:S02]  /*4af0*/  FMNMX.FTZ R51, R52, R49, !PT ;  /* 0x0000003134337209 */ /* 0x000fe40007810000 */
[----:B------:R-:W-:Y:S01]  /*4b00*/  MUFU.EX2 R188, R188 ;  /* 0x000000bc00bc7308 */ /* 0x000fe20000000800 */
[----:B0-----:R-:W-:Y:S01]  /*4b10*/  FFMA.FTZ R96, R150, R3, -R37 ;  /* 0x0000000396607223 */ /* 0x001fe20000010825 */
        /* <DEDUP_REMOVED lines=8> */
[----:B------:R-:W0:Y:S02]  /*4ba0*/  MUFU.EX2 R92, R92 ;  /* 0x0000005c005c7308 */ /* 0x000e240000000800 */
[----:B------:R-:W-:-:S04]  /*4bb0*/  FMNMX.FTZ R53, R46, R53, !PT ;  /* 0x000000352e357209 */ /* 0x000fc80007810000 */
[----:B------:R-:W-:Y:S02]  /*4bc0*/  FMNMX.FTZ R53, R24, R53, !PT ;  /* 0x0000003518357209 */ /* 0x000fe40007810000 */
[----:B------:R-:W-:Y:S02]  /*4bd0*/  MUFU.EX2 R43, R158 ;  /* 0x0000009e002b7308 */ /* 0x000fe40000000800 */
[----:B------:R-:W-:-:S04]  /*4be0*/  FMNMX.FTZ R53, R34, R53, !PT ;  /* 0x0000003522357209 */ /* 0x000fc80007810000 */
[----:B------:R-:W-:Y:S02]  /*4bf0*/  FMNMX.FTZ R53, R28, R53, !PT ;  /* 0x000000351c357209 */ /* 0x000fe40007810000 */
[----:B------:R-:W2:Y:S01]  /*4c00*/  MUFU.EX2 R96, R96 ;  /* 0x0000006000607308 */ /* 0x000ea20000000800 */
[----:B0-----:R-:W-:Y:S02]  /*4c10*/  F2FP.F16.F32.PACK_AB R190, R92, R41 ;  /* 0x000000295cbe723e */ /* 0x001fe400000000ff */
[----:B------:R-:W-:-:S04]  /*4c20*/  FMNMX.FTZ R53, R38, R53, !PT ;  /* 0x0000003526357209 */ /* 0x000fc80007810000 */
[----:B------:R-:W-:Y:S01]  /*4c30*/  FMNMX.FTZ R53, R112, R53, !PT ;  /* 0x0000003570357209 */ /* 0x000fe20007810000 */
[----:B------:R-:W-:Y:S03]  /*4c40*/  MUFU.EX2 R45, R156 ;  /* 0x0000009c002d7308 */ /* 0x000fe60000000800 */
[----:B------:R-:W-:-:S04]  /*4c50*/  FMNMX.FTZ R53, R26, R53, !PT ;  /* 0x000000351a357209 */ /* 0x000fc80007810000 */
[----:B------:R-:W-:Y:S01]  /*4c60*/  FMNMX.FTZ R53, R116, R53, !PT ;  /* 0x0000003574357209 */ /* 0x000fe20007810000 */
[----:B------:R-:W0:Y:S01]  /*4c70*/  MUFU.EX2 R100, R100 ;  /* 0x0000006400647308 */ /* 0x000e220000000800 */
[----:B--2---:R-:W-:Y:S02]  /*4c80*/  F2FP.F16.F32.PACK_AB R192, R96, R43 ;  /* 0x0000002b60c0723e */ /* 0x004fe400000000ff */
[----:B------:R-:W-:-:S04]  /*4c90*/  FMNMX.FTZ R53, R30, R53, !PT ;  /* 0x000000351e357209 */ /* 0x000fc80007810000 */
[----:B------:R-:W-:Y:S01]  /*4ca0*/  FMNMX.FTZ R57, R56, R53, !PT ;  /* 0x0000003538397209 */ /* 0x000fe20007810000 */
[----:B------:R-:W-:Y:S01]  /*4cb0*/  MUFU.EX2 R47, R170 ;  /* 0x000000aa002f7308 */ /* 0x000fe20000000800 */
[----:B------:R-:W-:-:S03]  /*4cc0*/  FFMA.FTZ R53, R146, R3, -R37 ;  /* 0x0000000392357223 */ /* 0x000fc60000010825 */
[----:B------:R-:W2:Y:S04]  /*4cd0*/  SHFL.BFLY PT, R60, R57, 0x2, 0x1f ;  /* 0x0c401f00393c7f89 */ /* 0x000ea800000e0000 */
[----:B------:R-:W-:Y:S01]  /*4ce0*/  MUFU.EX2 R104, R104 ;  /* 0x0000006800687308 */ /* 0x000fe20000000800 */
[----:B0-----:R-:W-:-:S07]  /*4cf0*/  F2FP.F16.F32.PACK_AB R194, R100, R45 ;  /* 0x0000002d64c2723e */ /* 0x001fce00000000ff */
[----:B------:R-:W-:Y:S08]  /*4d00*/  MUFU.EX2 R49, R164 ;  /* 0x000000a400317308 */ /* 0x000ff00000000800 */
[----:B------:R-:W0:Y:S01]  /*4d10*/  MUFU.EX2 R108, R108 ;  /* 0x0000006c006c7308 */ /* 0x000e220000000800 */
[----:B--2---:R-:W-:Y:S01]  /*4d20*/  FMNMX.FTZ R60, R57, R60, !PT ;  /* 0x0000003c393c7209 */ /* 0x004fe20007810000 */
[-CC-:B------:R-:W-:Y:S01]  /*4d30*/  FFMA.FTZ R57, R174, R3.reuse, -R37.reuse ;  /* 0x00000003ae397223 */ /* 0x180fe20000010825 */
[----:B------:R-:W-:-:S05]  /*4d40*/  FFMA.FTZ R37, R198, R3, -R37 ;  /* 0x00000003c6257223 */ /* 0x000fca0000010825 */
[----:B------:R-:W-:Y:S01]  /*4d50*/  MUFU.EX2 R200, R200 ;  /* 0x000000c800c87308 */ /* 0x000fe20000000800 */
[----:B------:R-:W2:Y:S07]  /*4d60*/  SHFL.BFLY PT, R61, R60, 0x1, 0x1f ;  /* 0x0c201f003c3d7f89 */ /* 0x000eae00000e0000 */
[----:B------:R-:W-:Y:S01]  /*4d70*/  MUFU.EX2 R51, R154 ;  /* 0x0000009a00337308 */ /* 0x000fe20000000800 */
[----:B0-----:R-:W-:-:S07]  /*4d80*/  F2FP.F16.F32.PACK_AB R198, R108, R49 ;  /* 0x000000316cc6723e */ /* 0x001fce00000000ff */
[----:B------:R-:W-:Y:S08]  /*4d90*/  MUFU.EX2 R202, R202 ;  /* 0x000000ca00ca7308 */ /* 0x000ff00000000800 */
[----:B------:R-:W-:Y:S01]  /*4da0*/  MUFU.EX2 R39, R142 ;  /* 0x0000008e00277308 */ /* 0x000fe20000000800 */
[----:B--2---:R-:W-:-:S04]  /*4db0*/  FMNMX.FTZ R88, R60, R61, !PT ;  /* 0x0000003d3c587209 */ /* 0x004fc80007810000 */
[C---:B------:R-:W-:Y:S01]  /*4dc0*/  FSETP.NEU.FTZ.AND P2, PT, R88.reuse, -INF , PT ;  /* 0xff8000005800780b */ /* 0x040fe20003f5d000 */
[-C--:B------:R-:W-:Y:S02]  /*4dd0*/  FMUL.FTZ R63, R88, R3.reuse ;  /* 0x00000003583f7220 */ /* 0x080fe40000410000 */
[----:B------:R-:W-:Y:S03]  /*4de0*/  MUFU.EX2 R204, R204 ;  /* 0x000000cc00cc7308 */ /* 0x000fe60000000800 */
[----:B------:R-:W-:Y:S02]  /*4df0*/  FSEL R63, R63, RZ, P2 ;  /* 0x000000ff3f3f7208 */ /* 0x000fe40001000000 */
[----:B------:R-:W-:Y:S01]  /*4e00*/  ISETP.GE.AND P2, PT, R81, 0xb1, PT ;  /* 0x000000b15100780c */ /* 0x000fe20003f46270 */
[----:B------:R-:W-:Y:S02]  /*4e10*/  IMAD.MOV.U32 R81, RZ, RZ, R87 ;  /* 0x000000ffff517224 */ /* 0x000fe400078e0057 */
[-C--:B------:R-:W-:Y:S01]  /*4e20*/  FFMA.FTZ R60, R12, R3.reuse, -R63 ;  /* 0x000000030c3c7223 */ /* 0x080fe2000001083f */
[----:B------:R-:W-:Y:S01]  /*4e30*/  FADD.FTZ R12, R178, R65 ;  /* 0x00000041b20c7221 */ /* 0x000fe20000010000 */
[-CC-:B------:R-:W-:Y:S01]  /*4e40*/  FFMA.FTZ R177, R114, R3.reuse, -R63.reuse ;  /* 0x0000000372b17223 */ /* 0x180fe2000001083f */
[-CC-:B------:R-:W-:Y:S01]  /*4e50*/  FFMA.FTZ R36, R115, R3.reuse, -R63.reuse ;  /* 0x0000000373247223 */ /* 0x180fe2000001083f */
[-CC-:B------:R-:W-:Y:S01]  /*4e60*/  FFMA.FTZ R179, R118, R3.reuse, -R63.reuse ;  /* 0x0000000376b37223 */ /* 0x180fe2000001083f */
[----:B------:R-:W-:Y:S01]  /*4e70*/  FADD.FTZ R65, R15, R12 ;  /* 0x0000000c0f417221 */ /* 0x000fe20000010000 */
[-CC-:B------:R-:W-:Y:S01]  /*4e80*/  FFMA.FTZ R181, R106, R3.reuse, -R63.reuse ;  /* 0x000000036ab57223 */ /* 0x180fe2000001083f */
[----:B------:R-:W-:Y:S01]  /*4e90*/  MUFU.EX2 R60, R60 ;  /* 0x0000003c003c7308 */ /* 0x000fe20000000800 */
        /* <DEDUP_REMOVED lines=24> */
[-C--:B------:R-:W-:Y:S01]  /*5020*/  FFMA.FTZ R195, R78, R3.reuse, -R63 ;  /* 0x000000034ec37223 */ /* 0x080fe2000001083f */
[----:B------:R-:W-:Y:S01]  /*5030*/  FADD.FTZ R58, R186, R67 ;  /* 0x00000043ba3a7221 */ /* 0x000fe20000010000 */
[-CC-:B------:R-:W-:Y:S01]  /*5040*/  FFMA.FTZ R74, R76, R3.reuse, -R63.reuse ;  /* 0x000000034c4a7223 */ /* 0x180fe2000001083f */
[-CC-:B------:R-:W-:Y:S01]  /*5050*/  FFMA.FTZ R197, R66, R3.reuse, -R63.reuse ;  /* 0x0000000342c57223 */ /* 0x180fe2000001083f */
[-CC-:B------:R-:W-:Y:S01]  /*5060*/  FFMA.FTZ R64, R64, R3.reuse, -R63.reuse ;  /* 0x0000000340407223 */ /* 0x180fe2000001083f */
[----:B------:R-:W-:Y:S01]  /*5070*/  FADD.FTZ R67, R33, R58 ;  /* 0x0000003a21437221 */ /* 0x000fe20000010000 */
[-C--:B------:R-:W-:Y:S01]  /*5080*/  FFMA.FTZ R199, R70, R3.reuse, -R63 ;  /* 0x0000000346c77223 */ /* 0x080fe2000001083f */
[----:B------:R-:W3:Y:S01]  /*5090*/  MUFU.EX2 R181, R181 ;  /* 0x000000b500b57308 */ /* 0x000ee20000000800 */
[----:B0-----:R-:W-:Y:S01]  /*50a0*/  FADD.FTZ R12, R177, R36 ;  /* 0x00000024b10c7221 */ /* 0x001fe20000010000 */
[----:B------:R-:W-:Y:S01]  /*50b0*/  FADD.FTZ R58, R188, R67 ;  /* 0x00000043bc3a7221 */ /* 0x000fe20000010000 */
[-CC-:B------:R-:W-:Y:S01]  /*50c0*/  FFMA.FTZ R66, R68, R3.reuse, -R63.reuse ;  /* 0x0000000344427223 */ /* 0x180fe2000001083f */
[-CC-:B------:R-:W-:Y:S01]  /*50d0*/  FFMA.FTZ R48, R48, R3.reuse, -R63.reuse ;  /* 0x0000000330307223 */ /* 0x180fe2000001083f */
[-CC-:B------:R-:W-:Y:S01]  /*50e0*/  FFMA.FTZ R203, R62, R3.reuse, -R63.reuse ;  /* 0x000000033ecb7223 */ /* 0x180fe2000001083f */
[----:B------:R-:W-:Y:S01]  /*50f0*/  FADD.FTZ R58, R35, R58 ;  /* 0x0000003a233a7221 */ /* 0x000fe20000010000 */
[-CC-:B------:R-:W-:Y:S01]  /*5100*/  FFMA.FTZ R52, R52, R3.reuse, -R63.reuse ;  /* 0x0000000334347223 */ /* 0x180fe2000001083f */
[----:B------:R-:W0:Y:S01]  /*5110*/  MUFU.EX2 R14, R14 ;  /* 0x0000000e000e7308 */ /* 0x000e220000000800 */
[----:B--2---:R-:W-:Y:S01]  /*5120*/  FADD.FTZ R65, R179, R12 ;  /* 0x0000000cb3417221 */ /* 0x004fe20000010000 */
[----:B------:R-:W-:Y:S01]  /*5130*/  FADD.FTZ R67, R41, R58 ;  /* 0x0000003a29437221 */ /* 0x000fe20000010000 */
[-CC-:B------:R-:W-:Y:S01]  /*5140*/  FFMA.FTZ R40, R40, R3.reuse, -R63.reuse ;  /* 0x0000000328287223 */ /* 0x180fe2000001083f */
[-C--:B------:R-:W-:Y:S01]  /*5150*/  FFMA.FTZ R207, R54, R3.reuse, -R63 ;  /* 0x0000000336cf7223 */ /* 0x080fe2000001083f */
[----:B------:R-:W-:Y:S01]  /*5160*/  FADD.FTZ R12, R60, R65 ;  /* 0x000000413c0c7221 */ /* 0x000fe20000010000 */
[----:B------:R-:W-:Y:S01]  /*5170*/  FADD.FTZ R58, R92, R67 ;  /* 0x000000435c3a7221 */ /* 0x000fe20000010000 */
[-CC-:B------:R-:W-:Y:S01]  /*5180*/  FFMA.FTZ R44, R44, R3.reuse, -R63.reuse ;  /* 0x000000032c2c7223 */ /* 0x180fe2000001083f */
[----:B------:R-:W2:Y:S01]  /*5190*/  MUFU.EX2 R183, R183 ;  /* 0x000000b700b77308 */ /* 0x000ea20000000800 */
[----:B---3--:R-:W-:Y:S01]  /*51a0*/  FADD.FTZ R65, R181, R12 ;  /* 0x0000000cb5417221 */ /* 0x008fe20000010000 */
[----:B------:R-:W-:Y:S01]  /*51b0*/  FADD.FTZ R67, R43, R58 ;  /* 0x0000003a2b437221 */ /* 0x000fe20000010000 */
[-CC-:B------:R-:W-:Y:S01]  /*51c0*/  FFMA.FTZ R42, R42, R3.reuse, -R63.reuse ;  /* 0x000000032a2a7223 */ /* 0x180fe2000001083f */
[-CC-:B------:R-:W-:Y:S01]  /*51d0*/  FFMA.FTZ R32, R32, R3.reuse, -R63.reuse ;  /* 0x0000000320207223 */ /* 0x180fe2000001083f */
[-C--:B------:R-:W-:Y:S01]  /*51e0*/  FFMA.FTZ R46, R46, R3.reuse, -R63 ;  /* 0x000000032e2e7223 */ /* 0x080fe2000001083f */
[----:B------:R-:W-:Y:S01]  /*51f0*/  FADD.FTZ R50, R96, R67 ;  /* 0x0000004360327221 */ /* 0x000fe20000010000 */
[-C--:B------:R-:W-:Y:S01]  /*5200*/  FFMA.FTZ R24, R24, R3.reuse, -R63 ;  /* 0x0000000318187223 */ /* 0x080fe2000001083f */
[----:B------:R-:W3:Y:S01]  /*5210*/  MUFU.EX2 R20, R20 ;  /* 0x0000001400147308 */ /* 0x000ee20000000800 */
[----:B0-----:R-:W-:Y:S01]  /*5220*/  FADD.FTZ R12, R14, R65 ;  /* 0x000000410e0c7221 */ /* 0x001fe20000010000 */
[----:B------:R-:W-:Y:S01]  /*5230*/  FADD.FTZ R67, R45, R50 ;  /* 0x000000322d437221 */ /* 0x000fe20000010000 */
[-CC-:B------:R-:W-:Y:S01]  /*5240*/  FFMA.FTZ R34, R34, R3.reuse, -R63.reuse ;  /* 0x0000000322227223 */ /* 0x180fe2000001083f */
[-CC-:B------:R-:W-:Y:S01]  /*5250*/  FFMA.FTZ R28, R28, R3.reuse, -R63.reuse ;  /* 0x000000031c1c7223 */ /* 0x180fe2000001083f */
[-C--:B------:R-:W-:Y:S01]  /*5260*/  FFMA.FTZ R38, R38, R3.reuse, -R63 ;  /* 0x0000000326267223 */ /* 0x080fe2000001083f */
[----:B------:R-:W-:Y:S01]  /*5270*/  FADD.FTZ R50, R100, R67 ;  /* 0x0000004364327221 */ /* 0x000fe20000010000 */
[-CC-:B------:R-:W-:Y:S01]  /*5280*/  FFMA.FTZ R112, R112, R3.reuse, -R63.reuse ;  /* 0x0000000370707223 */ /* 0x180fe2000001083f */
[----:B------:R-:W0:Y:S01]  /*5290*/  MUFU.EX2 R185, R185 ;  /* 0x000000b900b97308 */ /* 0x000e220000000800 */
[----:B--2---:R-:W-:Y:S01]  /*52a0*/  FADD.FTZ R65, R183, R12 ;  /* 0x0000000cb7417221 */ /* 0x004fe20000010000 */
[-CC-:B------:R-:W-:Y:S01]  /*52b0*/  FFMA.FTZ R26, R26, R3.reuse, -R63.reuse ;  /* 0x000000031a1a7223 */ /* 0x180fe2000001083f */
[-CC-:B------:R-:W-:Y:S01]  /*52c0*/  FFMA.FTZ R116, R116, R3.reuse, -R63.reuse ;  /* 0x0000000374747223 */ /* 0x180fe2000001083f */
[-CC-:B------:R-:W-:Y:S01]  /*52d0*/  FFMA.FTZ R30, R30, R3.reuse, -R63.reuse ;  /* 0x000000031e1e7223 */ /* 0x180fe2000001083f */
[----:B------:R-:W-:Y:S01]  /*52e0*/  FFMA.FTZ R56, R56, R3, -R63 ;  /* 0x0000000338387223 */ /* 0x000fe2000001083f */
[----:B------:R-:W-:Y:S01]  /*52f0*/  F2FP.F16.F32.PACK_AB R181, R14, R181 ;  /* 0x000000b50eb5723e */ /* 0x000fe200000000ff */
[----:B------:R-:W-:Y:S01]  /*5300*/  IMAD.MOV.U32 R78, RZ, RZ, R87 ;  /* 0x000000ffff4e7224 */ /* 0x000fe200078e0057 */
[----:B------:R-:W2:Y:S01]  /*5310*/  MUFU.EX2 R80, R80 ;  /* 0x0000005000507308 */ /* 0x000ea20000000800 */
[----:B---3--:R-:W-:Y:S01]  /*5320*/  FADD.FTZ R12, R20, R65 ;  /* 0x00000041140c7221 */ /* 0x008fe20000010000 */
[----:B------:R-:W-:Y:S01]  /*5330*/  F2FP.F16.F32.PACK_AB R182, R25, R182 ;  /* 0x000000b619b6723e */ /* 0x000fe200000000ff */
[--C-:B------:R-:W-:Y:S01]  /*5340*/  IMAD.MOV.U32 R76, RZ, RZ, R87.reuse ;  /* 0x000000ffff4c7224 */ /* 0x100fe200078e0057 */
[----:B------:R-:W-:Y:S01]  /*5350*/  F2FP.F16.F32.PACK_AB R184, R29, R184 ;  /* 0x000000b81db8723e */ /* 0x000fe200000000ff */
[--C-:B------:R-:W-:Y:S01]  /*5360*/  IMAD.MOV.U32 R70, RZ, RZ, R87.reuse ;  /* 0x000000ffff467224 */ /* 0x100fe200078e0057 */
[----:B------:R-:W-:Y:S01]  /*5370*/  F2FP.F16.F32.PACK_AB R186, R33, R186 ;  /* 0x000000ba21ba723e */ /* 0x000fe200000000ff */
[--C-:B------:R-:W-:Y:S01]  /*5380*/  IMAD.MOV.U32 R68, RZ, RZ, R87.reuse ;  /* 0x000000ffff447224 */ /* 0x100fe200078e0057 */
[----:B------:R-:W3:Y:S01]  /*5390*/  MUFU.EX2 R187, R187 ;  /* 0x000000bb00bb7308 */ /* 0x000ee20000000800 */
[----:B0-----:R-:W-:Y:S01]  /*53a0*/  FADD.FTZ R65, R185, R12 ;  /* 0x0000000cb9417221 */ /* 0x001fe20000010000 */
[----:B------:R-:W-:Y:S01]  /*53b0*/  F2FP.F16.F32.PACK_AB R188, R35, R188 ;  /* 0x000000bc23bc723e */ /* 0x000fe200000000ff */
[--C-:B------:R-:W-:Y:S01]  /*53c0*/  IMAD.MOV.U32 R67, RZ, RZ, R87.reuse ;  /* 0x000000ffff437224 */ /* 0x100fe200078e0057 */
[----:B------:R-:W-:Y:S01]  /*53d0*/  F2FP.F16.F32.PACK_AB R177, R36, R177 ;  /* 0x000000b124b1723e */ /* 0x000fe200000000ff */
[--C-:B------:R-:W-:Y:S01]  /*53e0*/  IMAD.MOV.U32 R62, RZ, RZ, R87.reuse ;  /* 0x000000ffff3e7224 */ /* 0x100fe200078e0057 */
[----:B------:R-:W-:Y:S01]  /*53f0*/  F2FP.F16.F32.PACK_AB R179, R60, R179 ;  /* 0x000000b33cb3723e */ /* 0x000fe200000000ff */
[----:B------:R-:W-:Y:S01]  /*5400*/  IMAD.MOV.U32 R60, RZ, RZ, R87 ;  /* 0x000000ffff3c7224 */ /* 0x000fe200078e0057 */
[----:B------:R-:W0:Y:S01]  /*5410*/  MUFU.EX2 R82, R82 ;  /* 0x0000005200527308 */ /* 0x000e220000000800 */
[C---:B--2---:R-:W-:Y:S01]  /*5420*/  FADD.FTZ R12, R80.reuse, R65 ;  /* 0x00000041500c7221 */ /* 0x044fe20000010000 */
[----:B------:R-:W-:Y:S01]  /*5430*/  F2FP.F16.F32.PACK_AB R185, R80, R185 ;  /* 0x000000b950b9723e */ /* 0x000fe200000000ff */
[--C-:B------:R-:W-:Y:S01]  /*5440*/  IMAD.MOV.U32 R80, RZ, RZ, R87.reuse ;  /* 0x000000ffff507224 */ /* 0x100fe200078e0057 */
[----:B------:R-:W-:Y:S01]  /*5450*/  F2FP.F16.F32.PACK_AB R178, R15, R178 ;  /* 0x000000b20fb2723e */ /* 0x000fe200000000ff */
[--C-:B------:R-:W-:Y:S01]  /*5460*/  IMAD.MOV.U32 R58, RZ, RZ, R87.reuse ;  /* 0x000000ffff3a7224 */ /* 0x100fe200078e0057 */
[----:B------:R-:W-:Y:S01]  /*5470*/  F2FP.F16.F32.PACK_AB R180, R21, R180 ;  /* 0x000000b415b4723e */ /* 0x000fe200000000ff */
[--C-:B------:R-:W-:Y:S01]  /*5480*/  IMAD.MOV.U32 R54, RZ, RZ, R87.reuse ;  /* 0x000000ffff367224 */ /* 0x100fe200078e0057 */
[----:B------:R-:W1:Y:S01]  /*5490*/  MUFU.EX2 R189, R189 ;  /* 0x000000bd00bd7308 */ /* 0x000e620000000800 */
[----:B---3--:R-:W-:Y:S01]  /*54a0*/  FADD.FTZ R65, R187, R12 ;  /* 0x0000000cbb417221 */ /* 0x008fe20000010000 */
[----:B------:R-:W-:Y:S01]  /*54b0*/  F2FP.F16.F32.PACK_AB R183, R20, R183 ;  /* 0x000000b714b7723e */ /* 0x000fe200000000ff */
[----:B------:R-:W-:-:S02]  /*54c0*/  IMAD.MOV.U32 R45, RZ, RZ, R87 ;  /* 0x000000ffff2d7224 */ /* 0x000fc400078e0057 */
[--C-:B------:R-:W-:Y:S02]  /*54d0*/  IMAD.MOV.U32 R43, RZ, RZ, R87.reuse ;  /* 0x000000ffff2b7224 */ /* 0x100fe400078e0057 */
[----:B------:R-:W-:Y:S01]  /*54e0*/  IMAD.MOV.U32 R41, RZ, RZ, R87 ;  /* 0x000000ffff297224 */ /* 0x000fe200078e0057 */
[----:B------:R-:W2:Y:S01]  /*54f0*/  MUFU.EX2 R84, R84 ;  /* 0x0000005400547308 */ /* 0x000ea20000000800 */
[C---:B0-----:R-:W-:Y:S01]  /*5500*/  FADD.FTZ R12, R82.reuse, R65 ;  /* 0x00000041520c7221 */ /* 0x041fe20000010000 */
[----:B------:R-:W-:Y:S01]  /*5510*/  FADD.FTZ R65, R47, R50 ;  /* 0x000000322f417221 */ /* 0x000fe20000010000 */
[----:B------:R-:W-:Y:S01]  /*5520*/  F2FP.F16.F32.PACK_AB R187, R82, R187 ;  /* 0x000000bb52bb723e */ /* 0x000fe200000000ff */
[----:B------:R-:W-:Y:S02]  /*5530*/  IMAD.MOV.U32 R82, RZ, RZ, R87 ;  /* 0x000000ffff527224 */ /* 0x000fe400078e0057 */
[----:B------:R-:W-:Y:S01]  /*5540*/  FADD.FTZ R50, R104, R65 ;  /* 0x0000004168327221 */ /* 0x000fe20000010000 */
[--C-:B------:R-:W-:Y:S01]  /*5550*/  IMAD.MOV.U32 R36, RZ, RZ, R87.reuse ;  /* 0x000000ffff247224 */ /* 0x100fe200078e0057 */
[----:B------:R-:W0:Y:S01]  /*5560*/  MUFU.EX2 R191, R191 ;  /* 0x000000bf00bf7308 */ /* 0x000e220000000800 */
[----:B-1----:R-:W-:Y:S01]  /*5570*/  FADD.FTZ R11, R189, R12 ;  /* 0x0000000cbd0b7221 */ /* 0x002fe20000010000 */
[----:B------:R-:W-:Y:S01]  /*5580*/  FADD.FTZ R65, R49, R50 ;  /* 0x0000003231417221 */ /* 0x000fe20000010000 */
[----:B------:R-:W-:-:S02]  /*5590*/  IMAD.MOV.U32 R49, RZ, RZ, R87 ;  /* 0x000000ffff317224 */ /* 0x000fc400078e0057 */
[----:B------:R-:W-:Y:S02]  /*55a0*/  IMAD.MOV.U32 R35, RZ, RZ, R87 ;  /* 0x000000ffff237224 */ /* 0x000fe400078e0057 */
[----:B------:R-:W-:Y:S01]  /*55b0*/  FADD.FTZ R65, R108, R65 ;  /* 0x000000416c417221 */ /* 0x000fe20000010000 */
[----:B------:R-:W-:Y:S01]  /*55c0*/  IMAD.MOV.U32 R33, RZ, RZ, R87 ;  /* 0x000000ffff217224 */ /* 0x000fe200078e0057 */
[----:B------:R-:W1:Y:S01]  /*55d0*/  MUFU.EX2 R86, R86 ;  /* 0x0000005600567308 */ /* 0x000e620000000800 */
[----:B--2---:R-:W-:Y:S01]  /*55e0*/  FADD.FTZ R12, R84, R11 ;  /* 0x0000000b540c7221 */ /* 0x004fe20000010000 */
[----:B------:R-:W-:Y:S01]  /*55f0*/  FADD.FTZ R50, R200, R65 ;  /* 0x00000041c8327221 */ /* 0x000fe20000010000 */
[C---:B------:R-:W-:Y:S01]  /*5600*/  F2FP.F16.F32.PACK_AB R200, R51.reuse, R200 ;  /* 0x000000c833c8723e */ /* 0x040fe200000000ff */
[--C-:B------:R-:W-:Y:S01]  /*5610*/  IMAD.MOV.U32 R29, RZ, RZ, R87.reuse ;  /* 0x000000ffff1d7224 */ /* 0x100fe200078e0057 */
[----:B------:R-:W-:Y:S01]  /*5620*/  F2FP.F16.F32.PACK_AB R189, R84, R189 ;  /* 0x000000bd54bd723e */ /* 0x000fe200000000ff */
[----:B------:R-:W-:Y:S01]  /*5630*/  FADD.FTZ R65, R51, R50 ;  /* 0x0000003233417221 */ /* 0x000fe20000010000 */
[----:B------:R-:W-:Y:S01]  /*5640*/  IMAD.MOV.U32 R84, RZ, RZ, R87 ;  /* 0x000000ffff547224 */ /* 0x000fe200078e0057 */
[----:B------:R-:W2:Y:S01]  /*5650*/  MUFU.EX2 R193, R193 ;  /* 0x000000c100c17308 */ /* 0x000ea20000000800 */
[----:B0-----:R-:W-:Y:S01]  /*5660*/  FADD.FTZ R11, R191, R12 ;  /* 0x0000000cbf0b7221 */ /* 0x001fe20000010000 */
[----:B------:R-:W-:Y:S01]  /*5670*/  FADD.FTZ R50, R202, R65 ;  /* 0x00000041ca327221 */ /* 0x000fe20000010000 */
[----:B------:R-:W-:Y:S01]  /*5680*/  F2FP.F16.F32.PACK_AB R202, R39, R202 ;  /* 0x000000ca27ca723e */ /* 0x000fe200000000ff */
[----:B------:R-:W-:-:S02]  /*5690*/  IMAD.MOV.U32 R51, RZ, RZ, R87 ;  /* 0x000000ffff337224 */ /* 0x000fc400078e0057 */
[----:B------:R-:W-:Y:S01]  /*56a0*/  FADD.FTZ R65, R39, R50 ;  /* 0x0000003227417221 */ /* 0x000fe20000010000 */
[----:B------:R-:W-:Y:S01]  /*56b0*/  IMAD.MOV.U32 R39, RZ, RZ, R87 ;  /* 0x000000ffff277224 */ /* 0x000fe200078e0057 */
[----:B------:R-:W0:Y:S01]  /*56c0*/  MUFU.EX2 R72, R72 ;  /* 0x0000004800487308 */ /* 0x000e220000000800 */
[----:B-1----:R-:W-:Y:S01]  /*56d0*/  FADD.FTZ R12, R86, R11 ;  /* 0x0000000b560c7221 */ /* 0x002fe20000010000 */
[----:B------:R-:W-:Y:S01]  /*56e0*/  FADD.FTZ R50, R204, R65 ;  /* 0x00000041cc327221 */ /* 0x000fe20000010000 */
[----:B------:R-:W-:Y:S01]  /*56f0*/  F2FP.F16.F32.PACK_AB R191, R86, R191 ;  /* 0x000000bf56bf723e */ /* 0x000fe200000000ff */
[--C-:B------:R-:W-:Y:S02]  /*5700*/  IMAD.MOV.U32 R86, RZ, RZ, R87.reuse ;  /* 0x000000ffff567224 */ /* 0x100fe400078e0057 */
[--C-:B------:R-:W-:Y:S02]  /*5710*/  IMAD.MOV.U32 R65, RZ, RZ, R87.reuse ;  /* 0x000000ffff417224 */ /* 0x100fe400078e0057 */
[----:B------:R-:W1:Y:S01]  /*5720*/  MUFU.EX2 R195, R195 ;  /* 0x000000c300c37308 */ /* 0x000e620000000800 */
[----:B--2---:R-:W-:Y:S01]  /*5730*/  FADD.FTZ R11, R193, R12 ;  /* 0x0000000cc10b7221 */ /* 0x004fe20000010000 */
[----:B------:R-:W-:-:S06]  /*5740*/  IMAD.MOV.U32 R25, RZ, RZ, R87 ;  /* 0x000000ffff197224 */ /* 0x000fcc00078e0057 */
        /* <DEDUP_REMOVED lines=12> */
[----:B------:R-:W0:Y:S01]  /*5810*/  MUFU.EX2 R199, R199 ;  /* 0x000000c700c77308 */ /* 0x000e220000000800 */
[C---:B-1----:R-:W-:Y:S01]  /*5820*/  FADD.FTZ R12, R64.reuse, R11 ;  /* 0x0000000b400c7221 */ /* 0x042fe20000010000 */
[----:B------:R-:W-:Y:S01]  /*5830*/  F2FP.F16.F32.PACK_AB R197, R64, R197 ;  /* 0x000000c540c5723e */ /* 0x000fe200000000ff */
[----:B------:R-:W-:-:S05]  /*5840*/  IMAD.MOV.U32 R64, RZ, RZ, R87 ;  /* 0x000000ffff407224 */ /* 0x000fca00078e0057 */
[----:B------:R-:W-:Y:S01]  /*5850*/  MUFU.EX2 R206, R206 ;  /* 0x000000ce00ce7308 */ /* 0x000fe20000000800 */
[C---:B--2---:R-:W-:Y:S01]  /*5860*/  FADD.FTZ R63, R27.reuse, R50 ;  /* 0x000000321b3f7221 */ /* 0x044fe20000010000 */
[----:B------:R-:W-:Y:S01]  /*5870*/  F2FP.F16.F32.PACK_AB R204, R27, R204 ;  /* 0x000000cc1bcc723e */ /* 0x000fe200000000ff */
[--C-:B------:R-:W-:Y:S02]  /*5880*/  IMAD.MOV.U32 R50, RZ, RZ, R87.reuse ;  /* 0x000000ffff327224 */ /* 0x100fe400078e0057 */
[----:B------:R-:W-:-:S03]  /*5890*/  IMAD.MOV.U32 R27, RZ, RZ, R87 ;  /* 0x000000ffff1b7224 */ /* 0x000fc600078e0057 */
[----:B------:R-:W1:Y:S01]  /*58a0*/  MUFU.EX2 R66, R66 ;  /* 0x0000004200427308 */ /* 0x000e620000000800 */
[----:B0-----:R-:W-:-:S07]  /*58b0*/  FADD.FTZ R11, R199, R12 ;  /* 0x0000000cc70b7221 */ /* 0x001fce0000010000 */
[----:B------:R-:W-:Y:S08]  /*58c0*/  MUFU.EX2 R31, R31 ;  /* 0x0000001f001f7308 */ /* 0x000ff00000000800 */
[----:B------:R-:W0:Y:S01]  /*58d0*/  MUFU.EX2 R201, R201 ;  /* 0x000000c900c97308 */ /* 0x000e220000000800 */
[C---:B-1----:R-:W-:Y:S01]  /*58e0*/  FADD.FTZ R12, R66.reuse, R11 ;  /* 0x0000000b420c7221 */ /* 0x042fe20000010000 */
[----:B------:R-:W-:Y:S01]  /*58f0*/  F2FP.F16.F32.PACK_AB R199, R66, R199 ;  /* 0x000000c742c7723e */ /* 0x000fe200000000ff */
[----:B------:R-:W-:-:S05]  /*5900*/  IMAD.MOV.U32 R66, RZ, RZ, R87 ;  /* 0x000000ffff427224 */ /* 0x000fca00078e0057 */
[----:B------:R-:W-:Y:S08]  /*5910*/  MUFU.EX2 R208, R208 ;  /* 0x000000d000d07308 */ /* 0x000ff00000000800 */
        /* <DEDUP_REMOVED lines=8> */
[----:B------:R1:W-:Y:S01]  /*59a0*/  MUFU.EX2 R209, R32 ;  /* 0x0000002000d17308 */ /* 0x0003e20000000800 */
[----:B0-----:R-:W-:-:S07]  /*59b0*/  FADD.FTZ R11, R203, R12 ;  /* 0x0000000ccb0b7221 */ /* 0x001fce0000010000 */
[----:B------:R-:W0:Y:S01]  /*59c0*/  MUFU.EX2 R52, R52 ;  /* 0x0000003400347308 */ /* 0x000e220000000800 */
[----:B-1----:R-:W-:Y:S01]  /*59d0*/  FADD.FTZ R32, R206, R63 ;  /* 0x0000003fce207221 */ /* 0x002fe20000010000 */
[C---:B------:R-:W-:Y:S01]  /*59e0*/  F2FP.F16.F32.PACK_AB R206, R31.reuse, R206 ;  /* 0x000000ce1fce723e */ /* 0x040fe200000000ff */
[--C-:B------:R-:W-:Y:S02]  /*59f0*/  IMAD.MOV.U32 R63, RZ, RZ, R87.reuse ;  /* 0x000000ffff3f7224 */ /* 0x100fe400078e0057 */
[----:B------:R-:W-:Y:S01]  /*5a00*/  FADD.FTZ R13, R31, R32 ;  /* 0x000000201f0d7221 */ /* 0x000fe20000010000 */
[----:B------:R-:W-:Y:S02]  /*5a10*/  IMAD.MOV.U32 R31, RZ, RZ, R87 ;  /* 0x000000ffff1f7224 */ /* 0x000fe400078e0057 */
[----:B------:R-:W-:Y:S01]  /*5a20*/  MUFU.EX2 R55, R55 ;  /* 0x0000003700377308 */ /* 0x000fe20000000800 */
[----:B------:R-:W-:Y:S01]  /*5a30*/  FADD.FTZ R32, R208, R13 ;  /* 0x0000000dd0207221 */ /* 0x000fe20000010000 */
[----:B------:R-:W-:-:S03]  /*5a40*/  F2FP.F16.F32.PACK_AB R208, R53, R208 ;  /* 0x000000d035d0723e */ /* 0x000fc600000000ff */
[----:B------:R-:W-:Y:S01]  /*5a50*/  FADD.FTZ R13, R53, R32 ;  /* 0x00000020350d7221 */ /* 0x000fe20000010000 */
[----:B------:R-:W-:Y:S02]  /*5a60*/  IMAD.MOV.U32 R53, RZ, RZ, R87 ;  /* 0x000000ffff357224 */ /* 0x000fe400078e0057 */
[----:B------:R-:W1:Y:S01]  /*5a70*/  MUFU.EX2 R205, R205 ;  /* 0x000000cd00cd7308 */ /* 0x000e620000000800 */
[C---:B0-----:R-:W-:Y:S01]  /*5a80*/  FADD.FTZ R12, R52.reuse, R11 ;  /* 0x0000000b340c7221 */ /* 0x041fe20000010000 */
[----:B------:R-:W-:Y:S01]  /*5a90*/  F2FP.F16.F32.PACK_AB R203, R52, R203 ;  /* 0x000000cb34cb723e */ /* 0x000fe200000000ff */
[--C-:B------:R-:W-:Y:S02]  /*5aa0*/  IMAD.MOV.U32 R52, RZ, RZ, R87.reuse ;  /* 0x000000ffff347224 */ /* 0x100fe400078e0057 */
[----:B------:R-:W-:-:S03]  /*5ab0*/  IMAD.MOV.U32 R32, RZ, RZ, R87 ;  /* 0x000000ffff207224 */ /* 0x000fc600078e0057 */
[----:B------:R-:W-:Y:S08]  /*5ac0*/  MUFU.EX2 R212, R212 ;  /* 0x000000d400d47308 */ /* 0x000ff00000000800 */
[----:B------:R-:W0:Y:S01]  /*5ad0*/  MUFU.EX2 R40, R40 ;  /* 0x0000002800287308 */ /* 0x000e220000000800 */
[----:B-1----:R-:W-:-:S07]  /*5ae0*/  FADD.FTZ R11, R205, R12 ;  /* 0x0000000ccd0b7221 */ /* 0x002fce0000010000 */
[----:B------:R-:W-:Y:S08]  /*5af0*/  MUFU.EX2 R57, R57 ;  /* 0x0000003900397308 */ /* 0x000ff00000000800 */
[----:B------:R-:W1:Y:S01]  /*5b00*/  MUFU.EX2 R207, R207 ;  /* 0x000000cf00cf7308 */ /* 0x000e620000000800 */
[C---:B0-----:R-:W-:Y:S01]  /*5b10*/  FADD.FTZ R12, R40.reuse, R11 ;  /* 0x0000000b280c7221 */ /* 0x041fe20000010000 */
[----:B------:R-:W-:Y:S01]  /*5b20*/  F2FP.F16.F32.PACK_AB R205, R40, R205 ;  /* 0x000000cd28cd723e */ /* 0x000fe200000000ff */
[----:B------:R-:W-:-:S05]  /*5b30*/  IMAD.MOV.U32 R40, RZ, RZ, R87 ;  /* 0x000000ffff287224 */ /* 0x000fca00078e0057 */
[----:B------:R-:W0:Y:S08]  /*5b40*/  MUFU.EX2 R214, R214 ;  /* 0x000000d600d67308 */ /* 0x000e300000000800 */
[----:B------:R2:W-:Y:S01]  /*5b50*/  MUFU.EX2 R211, R24 ;  /* 0x0000001800d37308 */ /* 0x0005e20000000800 */
[----:B-1----:R-:W-:-:S07]  /*5b60*/  FADD.FTZ R11, R207, R12 ;  /* 0x0000000ccf0b7221 */ /* 0x002fce0000010000 */
[----:B------:R-:W1:Y:S01]  /*5b70*/  MUFU.EX2 R44, R44 ;  /* 0x0000002c002c7308 */ /* 0x000e620000000800 */
[----:B--2---:R-:W-:Y:S01]  /*5b80*/  FADD.FTZ R24, R210, R13 ;  /* 0x0000000dd2187221 */ /* 0x004fe20000010000 */
[----:B------:R-:W-:-:S03]  /*5b90*/  F2FP.F16.F32.PACK_AB R210, R55, R210 ;  /* 0x000000d237d2723e */ /* 0x000fc600000000ff */
[----:B------:R-:W-:Y:S01]  /*5ba0*/  FADD.FTZ R13, R55, R24 ;  /* 0x00000018370d7221 */ /* 0x000fe20000010000 */
[----:B------:R-:W-:Y:S02]  /*5bb0*/  IMAD.MOV.U32 R55, RZ, RZ, R87 ;  /* 0x000000ffff377224 */ /* 0x000fe400078e0057 */
[----:B------:R-:W2:Y:S01]  /*5bc0*/  MUFU.EX2 R59, R59 ;  /* 0x0000003b003b7308 */ /* 0x000ea20000000800 */
[----:B------:R-:W-:Y:S01]  /*5bd0*/  FADD.FTZ R24, R212, R13 ;  /* 0x0000000dd4187221 */ /* 0x000fe20000010000 */
[----:B------:R-:W-:-:S03]  /*5be0*/  F2FP.F16.F32.PACK_AB R212, R57, R212 ;  /* 0x000000d439d4723e */ /* 0x000fc600000000ff */
[----:B------:R-:W-:Y:S01]  /*5bf0*/  FADD.FTZ R13, R57, R24 ;  /* 0x00000018390d7221 */ /* 0x000fe20000010000 */
[----:B------:R-:W-:Y:S02]  /*5c00*/  IMAD.MOV.U32 R57, RZ, RZ, R87 ;  /* 0x000000ffff397224 */ /* 0x000fe400078e0057 */
[----:B------:R-:W3:Y:S01]  /*5c10*/  MUFU.EX2 R42, R42 ;  /* 0x0000002a002a7308 */ /* 0x000ee20000000800 */
[----:B0-----:R-:W-:Y:S01]  /*5c20*/  FADD.FTZ R12, R214, R13 ;  /* 0x0000000dd60c7221 */ /* 0x001fe20000010000 */
[C---:B-1----:R-:W-:Y:S01]  /*5c30*/  FADD.FTZ R11, R44.reuse, R11 ;  /* 0x0000000b2c0b7221 */ /* 0x042fe20000010000 */
[----:B------:R-:W-:Y:S01]  /*5c40*/  F2FP.F16.F32.PACK_AB R207, R44, R207 ;  /* 0x000000cf2ccf723e */ /* 0x000fe200000000ff */
[----:B------:R-:W-:-:S04]  /*5c50*/  IMAD.MOV.U32 R44, RZ, RZ, R87 ;  /* 0x000000ffff2c7224 */ /* 0x000fc800078e0057 */
[----:B------:R-:W0:Y:S01]  /*5c60*/  MUFU.EX2 R216, R216 ;  /* 0x000000d800d87308 */ /* 0x000e220000000800 */
[C---:B--2---:R-:W-:Y:S01]  /*5c70*/  FADD.FTZ R13, R59.reuse, R12 ;  /* 0x0000000c3b0d7221 */ /* 0x044fe20000010000 */
[----:B------:R-:W-:Y:S01]  /*5c80*/  F2FP.F16.F32.PACK_AB R214, R59, R214 ;  /* 0x000000d63bd6723e */ /* 0x000fe200000000ff */
[----:B------:R-:W-:-:S05]  /*5c90*/  IMAD.MOV.U32 R59, RZ, RZ, R87 ;  /* 0x000000ffff3b7224 */ /* 0x000fca00078e0057 */
[----:B------:R1:W2:Y:S01]  /*5ca0*/  MUFU.EX2 R61, R196 ;  /* 0x000000c4003d7308 */ /* 0x0002a20000000800 */
[----:B---3--:R-:W-:-:S04]  /*5cb0*/  FADD.FTZ R12, R42, R11 ;  /* 0x0000000b2a0c7221 */ /* 0x008fc80000010000 */
[C---:B------:R-:W-:Y:S01]  /*5cc0*/  FADD.FTZ R11, R209.reuse, R12 ;  /* 0x0000000cd10b7221 */ /* 0x040fe20000010000 */
[----:B------:R-:W-:Y:S01]  /*5cd0*/  F2FP.F16.F32.PACK_AB R209, R209, R42 ;  /* 0x0000002ad1d1723e */ /* 0x000fe200000000ff */
[----:B------:R-:W-:Y:S01]  /*5ce0*/  IMAD.MOV.U32 R42, RZ, RZ, R87 ;  /* 0x000000ffff2a7224 */ /* 0x000fe200078e0057 */
[----:B------:R-:W3:Y:S01]  /*5cf0*/  MUFU.EX2 R46, R46 ;  /* 0x0000002e002e7308 */ /* 0x000ee20000000800 */
[----:B0-----:R-:W-:Y:S01]  /*5d00*/  FADD.FTZ R24, R216, R13 ;  /* 0x0000000dd8187221 */ /* 0x001fe20000010000 */
[----:B-1----:R-:W-:Y:S01]  /*5d10*/  F2FP.F16.F32.PACK_AB R196, R104, R47 ;  /* 0x0000002f68c4723e */ /* 0x002fe200000000ff */
[----:B------:R-:W-:-:S05]  /*5d20*/  IMAD.MOV.U32 R47, RZ, RZ, R87 ;  /* 0x000000ffff2f7224 */ /* 0x000fca00078e0057 */
[----:B------:R-:W0:Y:S01]  /*5d30*/  MUFU.EX2 R218, R218 ;  /* 0x000000da00da7308 */ /* 0x000e220000000800 */
[C---:B--2---:R-:W-:Y:S01]  /*5d40*/  FADD.FTZ R13, R61.reuse, R24 ;  /* 0x000000183d0d7221 */ /* 0x044fe20000010000 */
[----:B------:R-:W-:Y:S01]  /*5d50*/  F2FP.F16.F32.PACK_AB R216, R61, R216 ;  /* 0x000000d83dd8723e */ /* 0x000fe200000000ff */
[----:B------:R-:W-:-:S05]  /*5d60*/  IMAD.MOV.U32 R61, RZ, RZ, R87 ;  /* 0x000000ffff3d7224 */ /* 0x000fca00078e0057 */
[----:B------:R-:W1:Y:S01]  /*5d70*/  MUFU.EX2 R37, R37 ;  /* 0x0000002500257308 */ /* 0x000e620000000800 */
[----:B---3--:R-:W-:-:S04]  /*5d80*/  FADD.FTZ R12, R46, R11 ;  /* 0x0000000b2e0c7221 */ /* 0x008fc80000010000 */
[C---:B------:R-:W-:Y:S01]  /*5d90*/  FADD.FTZ R11, R211.reuse, R12 ;  /* 0x0000000cd30b7221 */ /* 0x040fe20000010000 */
[----:B------:R-:W-:Y:S01]  /*5da0*/  F2FP.F16.F32.PACK_AB R211, R211, R46 ;  /* 0x0000002ed3d3723e */ /* 0x000fe200000000ff */
[----:B------:R-:W-:Y:S01]  /*5db0*/  IMAD.MOV.U32 R46, RZ, RZ, R87 ;  /* 0x000000ffff2e7224 */ /* 0x000fe200078e0057 */
[----:B------:R-:W2:Y:S01]  /*5dc0*/  MUFU.EX2 R34, R34 ;  /* 0x0000002200227308 */ /* 0x000ea20000000800 */
[----:B0-----:R-:W-:-:S07]  /*5dd0*/  FADD.FTZ R24, R218, R13 ;  /* 0x0000000dda187221 */ /* 0x001fce0000010000 */
[----:B------:R0:W3:Y:S01]  /*5de0*/  MUFU.EX2 R213, R28 ;  /* 0x0000001c00d57308 */ /* 0x0000e20000000800 */
[C---:B-1----:R-:W-:Y:S01]  /*5df0*/  FADD.FTZ R12, R37.reuse, R24 ;  /* 0x00000018250c7221 */ /* 0x042fe20000010000 */
[----:B------:R-:W-:Y:S01]  /*5e00*/  F2FP.F16.F32.PACK_AB R218, R37, R218 ;  /* 0x000000da25da723e */ /* 0x000fe200000000ff */
[----:B------:R-:W-:-:S05]  /*5e10*/  IMAD.MOV.U32 R37, RZ, RZ, R87 ;  /* 0x000000ffff257224 */ /* 0x000fca00078e0057 */
[----:B------:R-:W1:Y:S01]  /*5e20*/  MUFU.EX2 R38, R38 ;  /* 0x0000002600267308 */ /* 0x000e620000000800 */
[----:B--2---:R-:W-:Y:S01]  /*5e30*/  FADD.FTZ R24, R34, R11 ;  /* 0x0000000b22187221 */ /* 0x004fe20000010000 */
[----:B0-----:R-:W-:-:S06]  /*5e40*/  IMAD.MOV.U32 R28, RZ, RZ, R87 ;  /* 0x000000ffff1c7224 */ /* 0x001fcc00078e0057 */
[----:B------:R-:W0:Y:S01]  /*5e50*/  MUFU.EX2 R215, R112 ;  /* 0x0000007000d77308 */ /* 0x000e220000000800 */
[C---:B---3--:R-:W-:Y:S01]  /*5e60*/  FADD.FTZ R11, R213.reuse, R24 ;  /* 0x00000018d50b7221 */ /* 0x048fe20000010000 */
[----:B------:R-:W-:Y:S01]  /*5e70*/  F2FP.F16.F32.PACK_AB R213, R213, R34 ;  /* 0x00000022d5d5723e */ /* 0x000fe200000000ff */
[--C-:B------:R-:W-:Y:S02]  /*5e80*/  IMAD.MOV.U32 R34, RZ, RZ, R87.reuse ;  /* 0x000000ffff227224 */ /* 0x100fe400078e0057 */
[----:B------:R-:W-:-:S03]  /*5e90*/  IMAD.MOV.U32 R24, RZ, RZ, R87 ;  /* 0x000000ffff187224 */ /* 0x000fc600078e0057 */
[----:B------:R-:W2:Y:S01]  /*5ea0*/  MUFU.EX2 R26, R26 ;  /* 0x0000001a001a7308 */ /* 0x000ea20000000800 */
[----:B-1----:R-:W-:-:S07]  /*5eb0*/  FADD.FTZ R14, R38, R11 ;  /* 0x0000000b260e7221 */ /* 0x002fce0000010000 */
[----:B------:R-:W1:Y:S01]  /*5ec0*/  MUFU.EX2 R217, R116 ;  /* 0x0000007400d97308 */ /* 0x000e620000000800 */
[C---:B0-----:R-:W-:Y:S01]  /*5ed0*/  FADD.FTZ R11, R215.reuse, R14 ;  /* 0x0000000ed70b7221 */ /* 0x041fe20000010000 */
[----:B------:R-:W-:Y:S01]  /*5ee0*/  F2FP.F16.F32.PACK_AB R215, R215, R38 ;  /* 0x00000026d7d7723e */ /* 0x000fe200000000ff */
[----:B------:R-:W-:-:S05]  /*5ef0*/  IMAD.MOV.U32 R38, RZ, RZ, R87 ;  /* 0x000000ffff267224 */ /* 0x000fca00078e0057 */
[----:B------:R-:W0:Y:S01]  /*5f00*/  MUFU.EX2 R30, R30 ;  /* 0x0000001e001e7308 */ /* 0x000e220000000800 */
[----:B--2---:R-:W-:-:S07]  /*5f10*/  FADD.FTZ R14, R26, R11 ;  /* 0x0000000b1a0e7221 */ /* 0x004fce0000010000 */
[----:B------:R2:W3:Y:S01]  /*5f20*/  MUFU.EX2 R219, R56 ;  /* 0x0000003800db7308 */ /* 0x0004e20000000800 */
[C---:B-1----:R-:W-:Y:S01]  /*5f30*/  FADD.FTZ R11, R217.reuse, R14 ;  /* 0x0000000ed90b7221 */ /* 0x042fe20000010000 */
[----:B------:R-:W-:Y:S01]  /*5f40*/  F2FP.F16.F32.PACK_AB R217, R217, R26 ;  /* 0x0000001ad9d9723e */ /* 0x000fe200000000ff */
[----:B------:R-:W-:Y:S02]  /*5f50*/  IMAD.MOV.U32 R26, RZ, RZ, R87 ;  /* 0x000000ffff1a7224 */ /* 0x000fe400078e0057 */
[----:B0-----:R-:W-:Y:S01]  /*5f60*/  FADD.FTZ R14, R30, R11 ;  /* 0x0000000b1e0e7221 */ /* 0x001fe20000010000 */
[----:B--2---:R-:W-:-:S03]  /*5f70*/  IMAD.MOV.U32 R56, RZ, RZ, R87 ;  /* 0x000000ffff387224 */ /* 0x004fc600078e0057 */
[C---:B---3--:R-:W-:Y:S01]  /*5f80*/  FADD.FTZ R11, R219.reuse, R14 ;  /* 0x0000000edb0b7221 */ /* 0x048fe20000010000 */
[----:B------:R-:W-:Y:S01]  /*5f90*/  F2FP.F16.F32.PACK_AB R219, R219, R30 ;  /* 0x0000001edbdb723e */ /* 0x000fe200000000ff */
        /* <DEDUP_REMOVED lines=38> */
[----:B------:R-:W-:Y:S01]  /*6200*/  IMAD.U32 R20, RZ, RZ, UR6 ;  /* 0x00000006ff147e24 */ /* 0x000fe2000f8e00ff */
[----:B------:R-:W-:-:S06]  /*6210*/  UMOV UR7, UR60 ;  /* 0x0000003c00077c82 */ /* 0x000fcc0008000000 */
.L_x_6711:
[----:B------:R-:W-:Y:S01]  /*6220*/  R2UR UR11, R16 ;  /* 0x00000000100b72ca */ /* 0x000fe200000e0000 */
[----:B------:R-:W-:Y:S01]  /*6230*/  UIADD3 UR60, UR7, 0x1, URZ ;  /* 0x00000001073c7890 */ /* 0x000fe2000fffe03f */
[----:B------:R-:W-:-:S03]  /*6240*/  R2UR UR10, R20 ;  /* 0x00000000140a72ca */ /* 0x000fc600000e0000 */
[----:B------:R-:W-:-:S04]  /*6250*/  UISETP.NE.AND UP0, UPT, UR60, 0x2, UPT ;  /* 0x000000023c00788c */ /* 0x000fc8000bf05270 */
[----:B------:R-:W-:Y:S02]  /*6260*/  USEL UR6, URZ, 0x1, UP0 ;  /* 0x000000013f067887 */ /* 0x000fe40008000000 */
[----:B------:R-:W-:Y:S02]  /*6270*/  USEL UR60, UR60, URZ, UP0 ;  /* 0x0000003f3c3c7287 */ /* 0x000fe40008000000 */
[----:B------:R-:W-:Y:S02]  /*6280*/  ISETP.NE.AND P3, PT, RZ, UR11, PT ;  /* 0x0000000bff007c0c */ /* 0x000fe4000bf65270 */
[----:B------:R-:W-:-:S06]  /*6290*/  ULOP3.LUT UR6, UR10, UR6, URZ, 0x3c, !UPT ;  /* 0x000000060a067292 */ /* 0x000fcc000f8e3c3f */
[----:B------:R-:W-:-:S05]  /*62a0*/  IMAD.U32 R2, RZ, RZ, UR6 ;  /* 0x00000006ff027e24 */ /* 0x000fca000f8e00ff */
[----:B------:R-:W-:Y:S05]  /*62b0*/  @P3 BRA `(.L_x_6703) ;  /* 0x0000000000303947 */ /* 0x000fea0003800000 */
[----:B------:R-:W-:Y:S05]  /*62c0*/  @!P0 BRA `(.L_x_6704) ;  /* 0x0000000000048947 */ /* 0x000fea0003800000 */
[----:B------:R-:W-:Y:S01]  /*62d0*/  BPT.TRAP 0x1 ;  /* 0x000000040000795c */ /* 0x000fe20000300000 */
.L_x_6704:
[----:B------:R-:W-:Y:S01]  /*62e0*/  R2UR UR10, R2 ;  /* 0x00000000020a72ca */ /* 0x000fe200000e0000 */
[----:B------:R-:W-:-:S12]  /*62f0*/  ULEA UR6, UR60, UR61, 0x3 ;  /* 0x0000003d3c067291 */ /* 0x000fd8000f8e183f */
[----:B------:R-:W-:-:S05]  /*6300*/  IMAD.U32 R3, RZ, RZ, UR10 ;  /* 0x0000000aff037e24 */ /* 0x000fca000f8e00ff */
[----:B------:R-:W-:-:S04]  /*6310*/  SHF.L.U32 R3, R3, 0x1f, RZ ;  /* 0x0000001f03037819 */ /* 0x000fc800000006ff */
[----:B------:R0:W1:Y:S01]  /*6320*/  SYNCS.PHASECHK.TRANS64.TRYWAIT P2, [UR6+0x34830], R3 ;  /* 0x03483003ff0075a7 */ /* 0x0000620008040146 */
[----:B------:R-:W-:Y:S05]  /*6330*/  @!P0 BRA `(.L_x_6705) ;  /* 0x0000000000048947 */ /* 0x000fea0003800000 */
[----:B------:R-:W-:Y:S01]  /*6340*/  BPT.TRAP 0x1 ;  /* 0x000000040000795c */ /* 0x000fe20000300000 */
.L_x_6705:
[----:B-1----:R-:W-:Y:S05]  /*6350*/  @P2 BRA `(.L_x_6703) ;  /* 0x0000000000082947 */ /* 0x002fea0003800000 */
[----:B------:R-:W1:Y:S02]  /*6360*/  SYNCS.PHASECHK.TRANS64.TRYWAIT P2, [UR6+0x34830], R3 ;  /* 0x03483003ff0075a7 */ /* 0x000e640008040146 */
[----:B-1----:R-:W-:Y:S05]  /*6370*/  @!P2 BRA `(.L_x_6706) ;  /* 0x000000a80030a947 */ /* 0x002fea0003800000 */
.L_x_6703:
[----:B-1----:R-:W1:Y:S01]  /*6380*/  S2R R10, SR_TID.X ;  /* 0x00000000000a7919 */ /* 0x002e620000002100 */
[----:B------:R-:W-:Y:S01]  /*6390*/  R2UR UR6, R0 ;  /* 0x00000000000672ca */ /* 0x000fe200000e0000 */
[----:B------:R-:W-:Y:S01]  /*63a0*/  UMOV UR59, 0x40000040 ;  /* 0x40000040003b7882 */ /* 0x000fe20000000000 */
        /* <DEDUP_REMOVED lines=10> */
[----:B------:R-:W-:Y:S01]  /*6450*/  R2UR UR18, R6 ;  /* 0x00000000061272ca */ /* 0x000fe200000e0000 */
[----:B------:R-:W-:Y:S01]  /*6460*/  UIMAD UR6, UR60, 0xb00, UR6 ;  /* 0x00000b003c0678a4 */ /* 0x000fe2000f8e0206 */
[----:B------:R-:W-:Y:S01]  /*6470*/  R2UR UR19, R7 ;  /* 0x00000000071372ca */ /* 0x000fe200000e0000 */
[----:B------:R-:W-:Y:S01]  /*6480*/  UMOV UR56, UR14 ;  /* 0x0000000e00387c82 */ /* 0x000fe20008000000 */
[----:B------:R-:W-:Y:S01]  /*6490*/  UMOV UR24, UR14 ;  /* 0x0000000e00187c82 */ /* 0x000fe20008000000 */
[----:B------:R-:W-:Y:S01]  /*64a0*/  UMOV UR57, UR15 ;  /* 0x0000000f00397c82 */ /* 0x000fe20008000000 */
[----:B------:R-:W-:-:S02]  /*64b0*/  UIADD3 UR26, UR6, 0x80, URZ ;  /* 0x00000080061a7890 */ /* 0x000fc4000fffe03f */
[----:B------:R-:W-:Y:S01]  /*64c0*/  UMOV UR58, UR6 ;  /* 0x00000006003a7c82 */ /* 0x000fe20008000000 */
[----:B------:R-:W-:Y:S01]  /*64d0*/  UMOV UR25, UR15 ;  /* 0x0000000f00197c82 */ /* 0x000fe20008000000 */
[----:B------:R-:W-:Y:S01]  /*64e0*/  UIADD3 UR30, UR6, 0x100, URZ ;  /* 0x00000100061e7890 */ /* 0x000fe2000fffe03f */
[----:B------:R-:W-:Y:S01]  /*64f0*/  UMOV UR28, UR14 ;  /* 0x0000000e001c7c82 */ /* 0x000fe20008000000 */
[----:B------:R-:W-:Y:S01]  /*6500*/  UMOV UR29, UR15 ;  /* 0x0000000f001d7c82 */ /* 0x000fe20008000000 */
[----:B------:R-:W-:Y:S01]  /*6510*/  UIADD3 UR34, UR6, 0x180, URZ ;  /* 0x0000018006227890 */ /* 0x000fe2000fffe03f */
[----:B------:R-:W-:Y:S01]  /*6520*/  UMOV UR32, UR14 ;  /* 0x0000000e00207c82 */ /* 0x000fe20008000000 */
[----:B------:R-:W-:Y:S01]  /*6530*/  UMOV UR33, UR15 ;  /* 0x0000000f00217c82 */ /* 0x000fe20008000000 */
[----:B------:R-:W-:Y:S01]  /*6540*/  UIADD3 UR38, UR6, 0x200, URZ ;  /* 0x0000020006267890 */ /* 0x000fe2000fffe03f */
[----:B-1----:R-:W-:Y:S01]  /*6550*/  SHF.R.U32.HI R10, RZ, 0x7, R10 ;  /* 0x00000007ff0a7819 */ /* 0x002fe2000001160a */
[----:B------:R-:W-:Y:S01]  /*6560*/  UMOV UR36, UR14 ;  /* 0x0000000e00247c82 */ /* 0x000fe20008000000 */
[----:B------:R-:W-:Y:S01]  /*6570*/  UMOV UR37, UR15 ;  /* 0x0000000f00257c82 */ /* 0x000fe20008000000 */
[----:B------:R-:W-:-:S02]  /*6580*/  UIADD3 UR42, UR6, 0x280, URZ ;  /* 0x00000280062a7890 */ /* 0x000fc4000fffe03f */
[----:B0-----:R-:W-:Y:S01]  /*6590*/  VIADD R3, R10, 0x8 ;  /* 0x000000080a037836 */ /* 0x001fe20000000000 */
[----:B------:R-:W-:Y:S01]  /*65a0*/  UMOV UR40, UR14 ;  /* 0x0000000e00287c82 */ /* 0x000fe20008000000 */
[----:B------:R-:W-:Y:S01]  /*65b0*/  UMOV UR41, UR15 ;  /* 0x0000000f00297c82 */ /* 0x000fe20008000000 */
[----:B------:R-:W-:Y:S02]  /*65c0*/  UIADD3 UR46, UR6, 0x300, URZ ;  /* 0x00000300062e7890 */ /* 0x000fe4000fffe03f */
[----:B------:R0:W-:Y:S01]  /*65d0*/  BAR.SYNC.DEFER_BLOCKING R3, 0x100 ;  /* 0x000400030000751d */ /* 0x0001e20000010000 */
        /* <DEDUP_REMOVED lines=9> */
[----:B------:R-:W-:Y:S01]  /*6670*/  UMOV UR11, 0x40000040 ;  /* 0x40000040000b7882 */ /* 0x000fe20000000000 */
[----:B------:R-:W-:Y:S01]  /*6680*/  UIADD3 UR22, UR6, 0x586, URZ ;  /* 0x0000058606167890 */ /* 0x000fe2000fffe03f */
[----:B------:R-:W-:Y:S01]  /*6690*/  UMOV UR23, 0x40000040 ;  /* 0x4000004000177882 */ /* 0x000fe20000000000 */
        /* <DEDUP_REMOVED lines=70> */
[----:B------:R-:W-:Y:S02]  /*6b00*/  R2UR UR14, R4 ;  /* 0x00000000040e72ca */ /* 0x000fe400000e0000 */
[----:B------:R-:W-:Y:S01]  /*6b10*/  R2UR UR15, R5 ;  /* 0x00000000050f72ca */ /* 0x000fe200000e0000 */
        /* <DEDUP_REMOVED lines=490> */
[----:B0-----:R-:W-:Y:S05]  /*89c0*/  @P3 BRA `(.L_x_6707) ;  /* 0x0000000000303947 */ /* 0x001fea0003800000 */
[----:B------:R-:W-:Y:S05]  /*89d0*/  @!P0 BRA `(.L_x_6708) ;  /* 0x0000000000048947 */ /* 0x000fea0003800000 */
[----:B------:R-:W-:Y:S01]  /*89e0*/  BPT.TRAP 0x1 ;  /* 0x000000040000795c */ /* 0x000fe20000300000 */
.L_x_6708:
[----:B------:R-:W-:Y:S01]  /*89f0*/  R2UR UR10, R20 ;  /* 0x00000000140a72ca */ /* 0x000fe200000e0000 */
[----:B------:R-:W-:-:S12]  /*8a00*/  ULEA UR6, UR7, UR61, 0x3 ;  /* 0x0000003d07067291 */ /* 0x000fd8000f8e183f */
[----:B------:R-:W-:-:S05]  /*8a10*/  IMAD.U32 R3, RZ, RZ, UR10 ;  /* 0x0000000aff037e24 */ /* 0x000fca000f8e00ff */
[----:B------:R-:W-:-:S04]  /*8a20*/  SHF.L.U32 R3, R3, 0x1f, RZ ;  /* 0x0000001f03037819 */ /* 0x000fc800000006ff */
[----:B------:R0:W1:Y:S01]  /*8a30*/  SYNCS.PHASECHK.TRANS64.TRYWAIT P2, [UR6+0x34850], R3 ;  /* 0x03485003ff0075a7 */ /* 0x0000620008040146 */
[----:B------:R-:W-:Y:S05]  /*8a40*/  @!P0 BRA `(.L_x_6709) ;  /* 0x0000000000048947 */ /* 0x000fea0003800000 */
[----:B------:R-:W-:Y:S01]  /*8a50*/  BPT.TRAP 0x1 ;  /* 0x000000040000795c */ /* 0x000fe20000300000 */
.L_x_6709:
[----:B-1----:R-:W-:Y:S05]  /*8a60*/  @P2 BRA `(.L_x_6707) ;  /* 0x0000000000082947 */ /* 0x002fea0003800000 */
[----:B------:R-:W1:Y:S02]  /*8a70*/  SYNCS.PHASECHK.TRANS64.TRYWAIT P2, [UR6+0x34850], R3 ;  /* 0x03485003ff0075a7 */ /* 0x000e640008040146 */
[----:B-1----:R-:W-:Y:S05]  /*8a80*/  @!P2 BRA `(.L_x_6710) ;  /* 0x000000800084a947 */ /* 0x002fea0003800000 */
.L_x_6707:
[----:B------:R-:W-:Y:S01]  /*8a90*/  UIADD3 UR6, UR61, 0x400, URZ ;  /* 0x000004003d067890 */ /* 0x000fe2000fffe03f */
[----:B------:R-:W-:Y:S01]  /*8aa0*/  WARPGROUP.ARRIVE ;  /* 0x00000000000079c5 */ /* 0x000fe20000000000 */
[----:B------:R-:W-:Y:S01]  /*8ab0*/  UMOV UR11, 0x40000040 ;  /* 0x40000040000b7882 */ /* 0x000fe20000000000 */
[----:B-1----:R-:W-:Y:S01]  /*8ac0*/  FMNMX.FTZ R10, R168, R15, !PT ;  /* 0x0000000fa80a7209 */ /* 0x002fe20007810000 */
[----:B------:R-:W-:-:S03]  /*8ad0*/  USHF.R.U32.HI UR6, URZ, 0x4, UR6 ;  /* 0x000000043f067899 */ /* 0x000fc60008011606 */
[----:B------:R-:W1:Y:S01]  /*8ae0*/  S2R R232, SR_TID.X ;  /* 0x0000000000e87919 */ /* 0x000e620000002100 */
[C---:B------:R-:W-:Y:S01]  /*8af0*/  ISETP.GT.AND P2, PT, R14.reuse, RZ, PT ;  /* 0x000000ff0e00720c */ /* 0x040fe20003f44270 */
[----:B------:R-:W-:Y:S01]  /*8b00*/  VIADD R14, R14, 0xffffffff ;  /* 0xffffffff0e0e7836 */ /* 0x000fe20000000000 */
[----:B------:R-:W-:Y:S01]  /*8b10*/  ULOP3.LUT UR6, UR6, 0x3fff, URZ, 0xc0, !UPT ;  /* 0x00003fff06067892 */ /* 0x000fe2000f8ec03f */
[----:B0-----:R-:W-:-:S03]  /*8b20*/  FMNMX.FTZ R3, R169, R10, !PT ;  /* 0x0000000aa9037209 */ /* 0x001fc60007810000 */
[----:B------:R-:W-:Y:S01]  /*8b30*/  ULOP3.LUT UR6, UR6, 0x5800000, URZ, 0xfc, !UPT ;  /* 0x0580000006067892 */ /* 0x000fe2000f8efc3f */
[----:B------:R-:W-:-:S03]  /*8b40*/  FMNMX.FTZ R10, R172, R3, !PT ;  /* 0x00000003ac0a7209 */ /* 0x000fc60007810000 */
[----:B------:R-:W-:Y:S01]  /*8b50*/  UIMAD UR6, UR7, 0xb00, UR6 ;  /* 0x00000b00070678a4 */ /* 0x000fe2000f8e0206 */
[----:B------:R-:W-:-:S04]  /*8b60*/  FMNMX.FTZ R3, R173, R10, !PT ;  /* 0x0000000aad037209 */ /* 0x000fc80007810000 */
[----:B------:R-:W-:Y:S02]  /*8b70*/  FMNMX.FTZ R10, R160, R3, !PT ;  /* 0x00000003a00a7209 */ /* 0x000fe40007810000 */
[----:B------:R-:W-:Y:S02]  /*8b80*/  UMOV UR10, UR6 ;  /* 0x00000006000a7c82 */ /* 0x000fe40008000000 */
[----:B------:R-:W-:Y:S01]  /*8b90*/  HGMMA.64x128x16.F32 R24, R176, gdesc[UR8].tnspB, R24, gsb0 ;  /* 0x41e00008b0187df0 */ /* 0x000fe20008000818 */
[----:B------:R-:W-:Y:S01]  /*8ba0*/  UIADD3 UR10, UR6, 0x80, URZ ;  /* 0x00000080060a7890 */ /* 0x000fe2000fffe03f */
[----:B------:R-:W-:Y:S01]  /*8bb0*/  FMNMX.FTZ R3, R161, R10, !PT ;  /* 0x0000000aa1037209 */ /* 0x000fe20007810000 */
[----:B------:R-:W-:-:S03]  /*8bc0*/  UMOV UR11, 0x40000040 ;  /* 0x40000040000b7882 */ /* 0x000fc60000000000 */
[----:B------:R-:W-:-:S04]  /*8bd0*/  FMNMX.FTZ R10, R164, R3, !PT ;  /* 0x00000003a40a7209 */ /* 0x000fc80007810000 */
[----:B------:R-:W-:Y:S02]  /*8be0*/  FMNMX.FTZ R3, R165, R10, !PT ;  /* 0x0000000aa5037209 */ /* 0x000fe40007810000 */
[----:B-1----:R-:W-:Y:S02]  /*8bf0*/  SHF.R.U32.HI R232, RZ, 0x7, R232 ;  /* 0x00000007ffe87819 */ /* 0x002fe400000116e8 */
        /* <DEDUP_REMOVED lines=36> */
[----:B------:R-:W-:Y:S01]  /*8e40*/  HGMMA.64x128x16.F32 R24, R180, gdesc[UR8].tnspB, R24, gsb0 ;  /* 0x41e00008b4187df0 */ /* 0x000fe20008000818 */
[----:B------:R-:W-:Y:S01]  /*8e50*/  UIADD3 UR10, UR6, 0x100, URZ ;  /* 0x00000100060a7890 */ /* 0x000fe2000fffe03f */
[----:B------:R-:W-:Y:S01]  /*8e60*/  UMOV UR11, 0x40000040 ;  /* 0x40000040000b7882 */ /* 0x000fe20000000000 */
[----:B------:R-:W-:Y:S02]  /*8e70*/  FMNMX.FTZ R10, R92, R3, !PT ;  /* 0x000000035c0a7209 */ /* 0x000fe40007810000 */
[----:B------:R-:W0:Y:S02]  /*8e80*/  LDC R3, c[0x0][0x988] ;  /* 0x00026200ff037b82 */ /* 0x000e240000000800 */
[----:B------:R-:W-:-:S05]  /*8e90*/  FMNMX.FTZ R21, R93, R10, !PT ;  /* 0x0000000a5d157209 */ /* 0x000fca0007810000 */
[----:B------:R-:W1:Y:S02]  /*8ea0*/  SHFL.BFLY PT, R10, R21, 0x2, 0x1f ;  /* 0x0c401f00150a7f89 */ /* 0x000e6400000e0000 */
[----:B-1----:R-:W-:-:S05]  /*8eb0*/  FMNMX.FTZ R177, R21, R10, !PT ;  /* 0x0000000a15b17209 */ /* 0x002fca0007810000 */
[----:B------:R-:W1:Y:S02]  /*8ec0*/  SHFL.BFLY PT, R10, R177, 0x1, 0x1f ;  /* 0x0c201f00b10a7f89 */ /* 0x000e6400000e0000 */
[----:B-1----:R-:W-:-:S05]  /*8ed0*/  FMNMX.FTZ R10, R177, R10, !PT ;  /* 0x0000000ab10a7209 */ /* 0x002fca0007810000 */
[----:B------:R-:W-:-:S04]  /*8ee0*/  FADD.FTZ R20, -R10, R15 ;  /* 0x0000000f0a147221 */ /* 0x000fc80000010100 */
[-C--:B0-----:R-:W-:Y:S01]  /*8ef0*/  FMUL.FTZ R15, R20, R3.reuse ;  /* 0x00000003140f7220 */ /* 0x081fe20000410000 */
[----:B------:R-:W-:-:S04]  /*8f00*/  FMUL.FTZ R20, R10, R3 ;  /* 0x000000030a147220 */ /* 0x000fc80000410000 */
        /* <DEDUP_REMOVED lines=25> */
[----:B------:R-:W0:Y:S08]  /*90a0*/  MUFU.EX2 R176, R176 ;  /* 0x000000b000b07308 */ /* 0x000e300000000800 */
[----:B------:R-:W1:Y:S08]  /*90b0*/  MUFU.EX2 R21, R21 ;  /* 0x0000001500157308 */ /* 0x000e700000000800 */
[----:B------:R-:W-:Y:S01]  /*90c0*/  MUFU.EX2 R178, R178 ;  /* 0x000000b200b27308 */ /* 0x000fe20000000800 */
[----:B0-----:R-:W-:-:S07]  /*90d0*/  FFMA.FTZ R12, R15, R12, R176 ;  /* 0x0000000c0f0c7223 */ /* 0x001fce00000100b0 */
[----:B------:R-:W-:Y:S01]  /*90e0*/  MUFU.EX2 R169, R169 ;  /* 0x000000a900a97308 */ /* 0x000fe20000000800 */
[----:B-1----:R-:W-:Y:S01]  /*90f0*/  F2FP.F16.F32.PACK_AB R176, R21, R176 ;  /* 0x000000b015b0723e */ /* 0x002fe200000000ff */
[----:B------:R-:W-:Y:S02]  /*9100*/  WARPGROUP.DEPBAR.LE gsb0, 0x0 ;  /* 0x00008000000079c5 */ /* 0x000fe40000010000 */
[----:B------:R-:W-:Y:S01]  /*9110*/  WARPGROUP.ARRIVE ;  /* 0x00000000000079c5 */ /* 0x000fe20000000000 */
[-CC-:B------:R-:W-:Y:S01]  /*9120*/  FFMA.FTZ R180, R160, R3.reuse, -R20.reuse ;  /* 0x00000003a0b47223 */ /* 0x180fe20000010814 */
[----:B------:R-:W-:Y:S02]  /*9130*/  FFMA.FTZ R182, R164, R3, -R20 ;  /* 0x00000003a4b67223 */ /* 0x000fe40000010814 */
[----:B------:R-:W-:Y:S02]  /*9140*/  MUFU.EX2 R173, R173 ;  /* 0x000000ad00ad7308 */ /* 0x000fe40000000800 */
[----:B------:R-:W-:Y:S01]  /*9150*/  HGMMA.64x128x16.F32 R24, R184, gdesc[UR8].tnspB, R24, gsb0 ;  /* 0x41e00008b8187df0 */ /* 0x000fe20008000818 */
[----:B------:R-:W-:Y:S01]  /*9160*/  UIADD3 UR10, UR6, 0x180, URZ ;  /* 0x00000180060a7890 */ /* 0x000fe2000fffe03f */
[----:B------:R-:W-:-:S04]  /*9170*/  UMOV UR11, 0x40000040 ;  /* 0x40000040000b7882 */ /* 0x000fc80000000000 */
        /* <DEDUP_REMOVED lines=20> */
[--C-:B------:R-:W-:Y:S01]  /*92c0*/  FFMA.FTZ R184, R152, R3, -R20.reuse ;  /* 0x0000000398b87223 */ /* 0x100fe20000010814 */
[----:B------:R-:W-:Y:S01]  /*92d0*/  FMNMX.FTZ R152, R170, R13, !PT ;  /* 0x0000000daa987209 */ /* 0x000fe20007810000 */
[----:B------:R-:W-:Y:S02]  /*92e0*/  FFMA.FTZ R186, R156, R3, -R20 ;  /* 0x000000039cba7223 */ /* 0x000fe40000010814 */
[----:B------:R-:W-:Y:S01]  /*92f0*/  MUFU.EX2 R89, R89 ;  /* 0x0000005900597308 */ /* 0x000fe20000000800 */
[----:B------:R-:W-:Y:S01]  /*9300*/  HGMMA.64x128x16.F32 R24, R188, gdesc[UR8].tnspB, R24, gsb0 ;  /* 0x41e00008bc187df0 */ /* 0x000fe20008000818 */
[----:B------:R-:W-:Y:S01]  /*9310*/  UIADD3 UR10, UR6, 0x200, URZ ;  /* 0x00000200060a7890 */ /* 0x000fe2000fffe03f */
[----:B------:R-:W-:Y:S01]  /*9320*/  FMNMX.FTZ R153, R171, R152, !PT ;  /* 0x00000098ab997209 */ /* 0x000fe20007810000 */
[----:B------:R-:W-:-:S03]  /*9330*/  UMOV UR11, 0x40000040 ;  /* 0x40000040000b7882 */ /* 0x000fc60000000000 */
[----:B------:R-:W-:Y:S01]  /*9340*/  FMNMX.FTZ R152, R174, R153, !PT ;  /* 0x00000099ae987209 */ /* 0x000fe20007810000 */
[----:B------:R-:W-:Y:S01]  /*9350*/  FFMA.FTZ R153, R157, R3, -R20 ;  /* 0x000000039d997223 */ /* 0x000fe20000010814 */
[----:B------:R-:W-:Y:S02]  /*9360*/  MUFU.EX2 R184, R184 ;  /* 0x000000b800b87308 */ /* 0x000fe40000000800 */
[----:B------:R-:W-:-:S04]  /*9370*/  FMNMX.FTZ R157, R175, R152, !PT ;  /* 0x00000098af9d7209 */ /* 0x000fc80007810000 */
[----:B------:R-:W-:Y:S02]  /*9380*/  FMNMX.FTZ R152, R162, R157, !PT ;  /* 0x0000009da2987209 */ /* 0x000fe40007810000 */
[----:B------:R-:W-:Y:S02]  /*9390*/  MUFU.EX2 R186, R186 ;  /* 0x000000ba00ba7308 */ /* 0x000fe40000000800 */
[----:B------:R-:W-:-:S06]  /*93a0*/  FMNMX.FTZ R157, R163, R152, !PT ;  /* 0x00000098a39d7209 */ /* 0x000fcc0007810000 */
[----:B------:R-:W-:Y:S08]  /*93b0*/  MUFU.EX2 R153, R153 ;  /* 0x0000009900997308 */ /* 0x000ff00000000800 */
[----:B------:R-:W-:Y:S01]  /*93c0*/  MUFU.EX2 R92, R92 ;  /* 0x0000005c005c7308 */ /* 0x000fe20000000800 */
[----:B------:R-:W-:Y:S02]  /*93d0*/  WARPGROUP.DEPBAR.LE gsb0, 0x0 ;  /* 0x00008000000079c5 */ /* 0x000fe40000010000 */
[----:B------:R-:W-:Y:S01]  /*93e0*/  WARPGROUP.ARRIVE ;  /* 0x00000000000079c5 */ /* 0x000fe20000000000 */
[--C-:B------:R-:W-:Y:S01]  /*93f0*/  FFMA.FTZ R188, R144, R3, -R20.reuse ;  /* 0x0000000390bc7223 */ /* 0x100fe20000010814 */
[----:B------:R-:W-:Y:S01]  /*9400*/  FMNMX.FTZ R144, R166, R157, !PT ;  /* 0x0000009da6907209 */ /* 0x000fe20007810000 */
[----:B------:R-:W-:-:S03]  /*9410*/  FFMA.FTZ R190, R148, R3, -R20 ;  /* 0x0000000394be7223 */ /* 0x000fc60000010814 */
[----:B------:R-:W-:Y:S01]  /*9420*/  HGMMA.64x128x16.F32 R24, R192, gdesc[UR8].tnspB, R24, gsb0 ;  /* 0x41e00008c0187df0 */ /* 0x000fe20008000818 */
[----:B------:R-:W-:Y:S01]  /*9430*/  UIADD3 UR10, UR6, 0x280, URZ ;  /* 0x00000280060a7890 */ /* 0x000fe2000fffe03f */
[----:B------:R-:W-:Y:S01]  /*9440*/  FMNMX.FTZ R157, R167, R144, !PT ;  /* 0x00000090a79d7209 */ /* 0x000fe20007810000 */
[----:B------:R-:W-:Y:S01]  /*9450*/  UMOV UR11, 0x40000040 ;  /* 0x40000040000b7882 */ /* 0x000fe20000000000 */
[----:B------:R-:W-:Y:S02]  /*9460*/  MUFU.EX2 R188, R188 ;  /* 0x000000bc00bc7308 */ /* 0x000fe40000000800 */
[----:B------:R-:W-:-:S04]  /*9470*/  FMNMX.FTZ R144, R154, R157, !PT ;  /* 0x0000009d9a907209 */ /* 0x000fc80007810000 */
[----:B------:R-:W-:Y:S02]  /*9480*/  FMNMX.FTZ R157, R155, R144, !PT ;  /* 0x000000909b9d7209 */ /* 0x000fe40007810000 */
[----:B------:R-:W-:Y:S02]  /*9490*/  MUFU.EX2 R190, R190 ;  /* 0x000000be00be7308 */ /* 0x000fe40000000800 */
[----:B------:R-:W-:-:S04]  /*94a0*/  FMNMX.FTZ R144, R158, R157, !PT ;  /* 0x0000009d9e907209 */ /* 0x000fc80007810000 */
[----:B------:R-:W-:-:S04]  /*94b0*/  FMNMX.FTZ R157, R159, R144, !PT ;  /* 0x000000909f9d7209 */ /* 0x000fc80007810000 */
[----:B------:R-:W-:-:S04]  /*94c0*/  FMNMX.FTZ R144, R146, R157, !PT ;  /* 0x0000009d92907209 */ /* 0x000fc80007810000 */
[----:B------:R-:W-:Y:S01]  /*94d0*/  FMNMX.FTZ R157, R147, R144, !PT ;  /* 0x00000090939d7209 */ /* 0x000fe20007810000 */
        /* <DEDUP_REMOVED lines=21> */
[-CC-:B------:R-:W-:Y:S01]  /*9630*/  FFMA.FTZ R157, R129, R3.reuse, -R20.reuse ;  /* 0x00000003819d7223 */ /* 0x180fe20000010814 */
[----:B------:R-:W-:Y:S02]  /*9640*/  FFMA.FTZ R198, R132, R3, -R20 ;  /* 0x0000000384c67223 */ /* 0x000fe40000010814 */
        /* <DEDUP_REMOVED lines=8> */
[----:B------:R-:W-:Y:S01]  /*96d0*/  FMNMX.FTZ R128, R126, R129, !PT ;  /* 0x000000817e807209 */ /* 0x000fe20007810000 */
[----:B------:R-:W-:-:S03]  /*96e0*/  FFMA.FTZ R129, R133, R3, -R20 ;  /* 0x0000000385817223 */ /* 0x000fc60000010814 */
[----:B------:R-:W-:Y:S02]  /*96f0*/  FMNMX.FTZ R133, R127, R128, !PT ;  /* 0x000000807f857209 */ /* 0x000fe40007810000 */
[----:B------:R-:W-:Y:S02]  /*9700*/  MUFU.EX2 R198, R198 ;  /* 0x000000c600c67308 */ /* 0x000fe40000000800 */
[----:B------:R-:W-:-:S04]  /*9710*/  FMNMX.FTZ R128, R114, R133, !PT ;  /* 0x0000008572807209 */ /* 0x000fc80007810000 */
[----:B------:R-:W-:Y:S02]  /*9720*/  FMNMX.FTZ R133, R115, R128, !PT ;  /* 0x0000008073857209 */ /* 0x000fe40007810000 */
        /* <DEDUP_REMOVED lines=27> */
[----:B------:R-:W-:Y:S01]  /*98e0*/  UIADD3 UR6, UR6, 0x500, URZ ;  /* 0x0000050006067890 */ /* 0x000fe2000fffe03f */
[----:B------:R-:W-:Y:S01]  /*98f0*/  MUFU.EX2 R204, R204 ;  /* 0x000000cc00cc7308 */ /* 0x000fe20000000800 */
[----:B------:R-:W-:-:S04]  /*9900*/  FMNMX.FTZ R112, R90, R133, !PT ;  /* 0x000000855a707209 */ /* 0x000fc80007810000 */
[----:B------:R-:W-:-:S03]  /*9910*/  FMNMX.FTZ R133, R91, R112, !PT ;  /* 0x000000705b857209 */ /* 0x000fc60007810000 */
[----:B------:R-:W-:Y:S01]  /*9920*/  MUFU.EX2 R206, R206 ;  /* 0x000000ce00ce7308 */ /* 0x000fe20000000800 */
[----:B------:R-:W-:-:S04]  /*9930*/  FMNMX.FTZ R112, R94, R133, !PT ;  /* 0x000000855e707209 */ /* 0x000fc80007810000 */
[----:B------:R-:W-:-:S05]  /*9940*/  FMNMX.FTZ R112, R95, R112, !PT ;  /* 0x000000705f707209 */ /* 0x000fca0007810000 */
[----:B------:R-:W0:Y:S02]  /*9950*/  SHFL.BFLY PT, R133, R112, 0x2, 0x1f ;  /* 0x0c401f0070857f89 */ /* 0x000e2400000e0000 */
[----:B0-----:R-:W-:Y:S01]  /*9960*/  FMNMX.FTZ R133, R112, R133, !PT ;  /* 0x0000008570857209 */ /* 0x001fe20007810000 */
[----:B------:R-:W-:Y:S02]  /*9970*/  WARPGROUP.DEPBAR.LE gsb0, 0x0 ;  /* 0x00008000000079c5 */ /* 0x000fe40000010000 */
[----:B------:R-:W-:Y:S01]  /*9980*/  WARPGROUP.ARRIVE ;  /* 0x00000000000079c5 */ /* 0x000fe20000000000 */
[-CC-:B------:R-:W-:Y:S01]  /*9990*/  FFMA.FTZ R210, R108, R3.reuse, -R20.reuse ;  /* 0x000000036cd27223 */ /* 0x180fe20000010814 */
[-CC-:B------:R-:W-:Y:S01]  /*99a0*/  FFMA.FTZ R208, R104, R3.reuse, -R20.reuse ;  /* 0x0000000368d07223 */ /* 0x180fe20000010814 */
[----:B------:R-:W0:Y:S01]  /*99b0*/  SHFL.BFLY PT, R108, R133, 0x1, 0x1f ;  /* 0x0c201f00856c7f89 */ /* 0x000e2200000e0000 */
[----:B------:R-:W-:Y:S02]  /*99c0*/  FFMA.FTZ R104, R88, R3, -R20 ;  /* 0x0000000358687223 */ /* 0x000fe40000010814 */
[----:B------:R-:W-:Y:S01]  /*99d0*/  HGMMA.64x128x16.F32 R24, R212, gdesc[UR8].tnspB, R24, gsb0 ;  /* 0x41e00008d4187df0 */ /* 0x000fe20008000818 */
[----:B------:R-:W-:Y:S01]  /*99e0*/  UMOV UR10, UR6 ;  /* 0x00000006000a7c82 */ /* 0x000fe20008000000 */
[----:B------:R-:W-:Y:S01]  /*99f0*/  UMOV UR11, 0x40000040 ;  /* 0x40000040000b7882 */ /* 0x000fe20000000000 */
[----:B------:R-:W-:Y:S01]  /*9a00*/  MUFU.EX2 R208, R208 ;  /* 0x000000d000d07308 */ /* 0x000fe20000000800 */
[----:B------:R-:W-:-:S07]  /*9a10*/  R2UR UR6, R2 ;  /* 0x00000000020672ca */ /* 0x000fce00000e0000 */
[----:B------:R-:W-:Y:S08]  /*9a20*/  MUFU.EX2 R210, R210 ;  /* 0x000000d200d27308 */ /* 0x000ff00000000800 */
[----:B------:R-:W-:Y:S01]  /*9a30*/  MUFU.EX2 R104, R104 ;  /* 0x0000006800687308 */ /* 0x000fe20000000800 */
[----:B0-----:R-:W-:Y:S01]  /*9a40*/  FMNMX.FTZ R88, R133, R108, !PT ;  /* 0x0000006c85587209 */ /* 0x001fe20007810000 */
[----:B------:R-:W-:Y:S01]  /*9a50*/  IMAD.U32 R133, RZ, RZ, UR7 ;  /* 0x00000007ff857e24 */ /* 0x000fe2000f8e00ff */
[----:B------:R-:W-:-:S03]  /*9a60*/  UMOV UR7, UR60 ;  /* 0x0000003c00077c82 */ /* 0x000fc60008000000 */
[C---:B------:R-:W-:Y:S01]  /*9a70*/  FADD.FTZ R20, -R88.reuse, R13 ;  /* 0x0000000d58147221 */ /* 0x040fe20000010100 */
[-C--:B------:R-:W-:Y:S01]  /*9a80*/  FMUL.FTZ R112, R88, R3.reuse ;  /* 0x0000000358707220 */ /* 0x080fe20000410000 */
[----:B------:R0:W-:Y:S01]  /*9a90*/  MUFU.EX2 R13, R93 ;  /* 0x0000005d000d7308 */ /* 0x0001e20000000800 */
[----:B------:R-:W-:Y:S01]  /*9aa0*/  @!P1 LEA R133, R133, UR61, 0x3 ;  /* 0x0000003d85859c11 */ /* 0x000fe2000f8e18ff */
[-C--:B------:R-:W-:Y:S01]  /*9ab0*/  FMUL.FTZ R20, R20, R3.reuse ;  /* 0x0000000314147220 */ /* 0x080fe20000410000 */
[-CC-:B------:R-:W-:Y:S01]  /*9ac0*/  FFMA.FTZ R177, R170, R3.reuse, -R112.reuse ;  /* 0x00000003aab17223 */ /* 0x180fe20000010870 */
[-CC-:B------:R-:W-:Y:S01]  /*9ad0*/  FFMA.FTZ R108, R171, R3.reuse, -R112.reuse ;  /* 0x00000003ab6c7223 */ /* 0x180fe20000010870 */
[-CC-:B------:R-:W-:Y:S01]  /*9ae0*/  FFMA.FTZ R197, R130, R3.reuse, -R112.reuse ;  /* 0x0000000382c57223 */ /* 0x180fe20000010870 */
[----:B------:R-:W-:Y:S02]  /*9af0*/  IMAD.U32 R130, RZ, RZ, UR60 ;  /* 0x0000003cff827e24 */ /* 0x000fe4000f8e00ff */
[-CC-:B------:R-:W-:Y:S01]  /*9b00*/  FFMA.FTZ R179, R174, R3.reuse, -R112.reuse ;  /* 0x00000003aeb37223 */ /* 0x180fe20000010870 */
[----:B------:R-:W-:Y:S01]  /*9b10*/  MUFU.EX2 R20, R20 ;  /* 0x0000001400147308 */ /* 0x000fe20000000800 */
[-CC-:B------:R-:W-:Y:S01]  /*9b20*/  FFMA.FTZ R148, R175, R3.reuse, -R112.reuse ;  /* 0x00000003af947223 */ /* 0x180fe20000010870 */
[-CC-:B------:R-:W-:Y:S01]  /*9b30*/  FFMA.FTZ R181, R162, R3.reuse, -R112.reuse ;  /* 0x00000003a2b57223 */ /* 0x180fe20000010870 */
[----:B------:R-:W-:Y:S01]  /*9b40*/  @!P1 LEA R130, R130, UR61, 0x3 ;  /* 0x0000003d82829c11 */ /* 0x000fe2000f8e18ff */
[-CC-:B------:R-:W-:Y:S01]  /*9b50*/  FFMA.FTZ R144, R163, R3.reuse, -R112.reuse ;  /* 0x00000003a3907223 */ /* 0x180fe20000010870 */
[----:B0-----:R-:W-:Y:S01]  /*9b60*/  IADD3 R93, -R232, 0xb, RZ ;  /* 0x0000000be85d7810 */ /* 0x001fe20007ffe1ff */
[-CC-:B------:R-:W-:Y:S01]  /*9b70*/  FFMA.FTZ R128, R131, R3.reuse, -R112.reuse ;  /* 0x0000000383807223 */ /* 0x180fe20000010870 */
[----:B------:R-:W-:Y:S01]  /*9b80*/  FFMA.FTZ R183, R166, R3, -R112 ;  /* 0x00000003a6b77223 */ /* 0x000fe20000010870 */
[----:B------:R-:W0:Y:S01]  /*9b90*/  MUFU.EX2 R177, R177 ;  /* 0x000000b100b17308 */ /* 0x000e220000000800 */
[----:B------:R-:W-:-:S02]  /*9ba0*/  @!P1 VIADD R130, R130, 0x34840 ;  /* 0x0003484082829836 */ /* 0x000fc40000000000 */
[-CC-:B------:R-:W-:Y:S01]  /*9bb0*/  FFMA.FTZ R201, R122, R3.reuse, -R112.reuse ;  /* 0x000000037ac97223 */ /* 0x180fe20000010870 */
[-CC-:B------:R-:W-:Y:S01]  /*9bc0*/  FFMA.FTZ R152, R167, R3.reuse, -R112.reuse ;  /* 0x00000003a7987223 */ /* 0x180fe20000010870 */
[-CC-:B------:R-:W-:Y:S01]  /*9bd0*/  FFMA.FTZ R199, R134, R3.reuse, -R112.reuse ;  /* 0x0000000386c77223 */ /* 0x180fe20000010870 */
[-C--:B------:R-:W-:Y:S01]  /*9be0*/  FFMA.FTZ R185, R154, R3.reuse, -R112 ;  /* 0x000000039ab97223 */ /* 0x080fe20000010870 */
        /* <DEDUP_REMOVED lines=14> */
[-CC-:B------:R-:W-:Y:S01]  /*9cd0*/  FFMA.FTZ R211, R110, R3.reuse, -R112.reuse ;  /* 0x000000036ed37223 */ /* 0x180fe20000010870 */
[-CC-:B------:R-:W-:Y:S01]  /*9ce0*/  FFMA.FTZ R193, R138, R3.reuse, -R112.reuse ;  /* 0x000000038ac17223 */ /* 0x180fe20000010870 */
[-CC-:B------:R-:W-:Y:S01]  /*9cf0*/  FFMA.FTZ R124, R139, R3.reuse, -R112.reuse ;  /* 0x000000038b7c7223 */ /* 0x180fe20000010870 */
[-CC-:B------:R-:W-:Y:S01]  /*9d00*/  FFMA.FTZ R195, R142, R3.reuse, -R112.reuse ;  /* 0x000000038ec37223 */ /* 0x180fe20000010870 */
[----:B------:R-:W0:Y:S01]  /*9d10*/  MUFU.EX2 R148, R148 ;  /* 0x0000009400947308 */ /* 0x000e220000000800 */
[----:B-1----:R-:W-:Y:S01]  /*9d20*/  FADD.FTZ R122, R108, R11 ;  /* 0x0000000b6c7a7221 */ /* 0x002fe20000010000 */
        /* <DEDUP_REMOVED lines=11> */
[-CC-:B------:R-:W-:Y:S01]  /*9de0*/  FFMA.FTZ R102, R102, R3.reuse, -R112.reuse ;  /* 0x0000000366667223 */ /* 0x180fe20000010870 */
[-CC-:B------:R-:W-:Y:S01]  /*9df0*/  FFMA.FTZ R103, R103, R3.reuse, -R112.reuse ;  /* 0x0000000367677223 */ /* 0x180fe20000010870 */
[-CC-:B------:R-:W-:Y:S01]  /*9e00*/  FFMA.FTZ R90, R90, R3.reuse, -R112.reuse ;  /* 0x000000035a5a7223 */ /* 0x180fe20000010870 */
[----:B------:R-:W2:Y:S01]  /*9e10*/  MUFU.EX2 R144, R144 ;  /* 0x0000009000907308 */ /* 0x000ea20000000800 */
[----:B0-----:R-:W-:Y:S01]  /*9e20*/  FADD.FTZ R122, R148, R11 ;  /* 0x0000000b947a7221 */ /* 0x001fe20000010000 */
[-CC-:B------:R-:W-:Y:S01]  /*9e30*/  FFMA.FTZ R91, R91, R3.reuse, -R112.reuse ;  /* 0x000000035b5b7223 */ /* 0x180fe20000010870 */
[-CC-:B------:R-:W-:Y:S01]  /*9e40*/  FFMA.FTZ R94, R94, R3.reuse, -R112.reuse ;  /* 0x000000035e5e7223 */ /* 0x180fe20000010870 */
[----:B------:R-:W-:Y:S01]  /*9e50*/  FFMA.FTZ R95, R95, R3, -R112 ;  /* 0x000000035f5f7223 */ /* 0x000fe20000010870 */
[----:B------:R-:W-:-:S02]  /*9e60*/  F2FP.F16.F32.PACK_AB R177, R108, R177 ;  /* 0x000000b16cb1723e */ /* 0x000fc400000000ff */
        /* <DEDUP_REMOVED lines=14> */
[----:B0-----:R-:W-:Y:S01]  /*9f50*/  FADD.FTZ R106, R140, R11 ;  /* 0x0000000b8c6a7221 */ /* 0x001fe20000010000 */
[----:B------:R-:W-:Y:S01]  /*9f60*/  FFMA.FTZ R11, R98, R3, -R112 ;  /* 0x00000003620b7223 */ /* 0x000fe20000010870 */
[----:B------:R-:W-:-:S05]  /*9f70*/  F2FP.F16.F32.PACK_AB R185, R140, R185 ;  /* 0x000000b98cb9723e */ /* 0x000fca00000000ff */
[----:B------:R-:W0:Y:S01]  /*9f80*/  MUFU.EX2 R189, R189 ;  /* 0x000000bd00bd7308 */ /* 0x000e220000000800 */
[----:B------:R-:W-:Y:S02]  /*9f90*/  WARPGROUP.DEPBAR.LE gsb0, 0x0 ;  /* 0x00008000000079c5 */ /* 0x000fe40000010000 */
[----:B------:R-:W-:Y:S01]  /*9fa0*/  WARPGROUP.ARRIVE ;  /* 0x00000000000079c5 */ /* 0x000fe20000000000 */
[----:B------:R-:W-:Y:S02]  /*9fb0*/  F2FP.F16.F32.PACK_AB R212, R97, R96 ;  /* 0x0000006061d4723e */ /* 0x000fe400000000ff */
[----:B------:R-:W-:Y:S02]  /*9fc0*/  F2FP.F16.F32.PACK_AB R214, R101, R100 ;  /* 0x0000006465d6723e */ /* 0x000fe400000000ff */
[----:B------:R-:W3:Y:S01]  /*9fd0*/  MUFU.EX2 R136, R136 ;  /* 0x0000008800887308 */ /* 0x000ee20000000800 */
[----:B------:R-:W-:Y:S07]  /*9fe0*/  HGMMA.64x128x16.F32 R24, R216, gdesc[UR8].tnspB, R24, gsb0 ;  /* 0x41e00008d8187df0 */ /* 0x000fee0008000818 */
[----:B------:R-:W4:Y:S08]  /*9ff0*/  MUFU.EX2 R191, R191 ;  /* 0x000000bf00bf7308 */ /* 0x000f300000000800 */
[----:B------:R-:W5:Y:S08]  /*a000*/  MUFU.EX2 R120, R120 ;  /* 0x0000007800787308 */ /* 0x000f700000000800 */
[----:B------:R-:W5:Y:S08]  /*a010*/  MUFU.EX2 R193, R193 ;  /* 0x000000c100c17308 */ /* 0x000f700000000800 */
[----:B------:R-:W5:Y:S08]  /*a020*/  MUFU.EX2 R124, R124 ;  /* 0x0000007c007c7308 */ /* 0x000f700000000800 */
[----:B------:R-:W5:Y:S08]  /*a030*/  MUFU.EX2 R195, R195 ;  /* 0x000000c300c37308 */ /* 0x000f700000000800 */
[----:B------:R5:W-:Y:S08]  /*a040*/  MUFU.EX2 R98, R115 ;  /* 0x0000007300627308 */ /* 0x000bf00000000800 */
        /* <DEDUP_REMOVED lines=10> */
[----:B------:R-:W-:Y:S01]  /*a0f0*/  MUFU.EX2 R118, R11 ;  /* 0x0000000b00767308 */ /* 0x000fe20000000800 */
[----:B------:R-:W-:-:S02]  /*a100*/  WARPGROUP.DEPBAR.LE gsb0, 0x0 ;  /* 0x00008000000079c5 */ /* 0x000fc40000010000 */
[----:B------:R1:W-:Y:S06]  /*a110*/  BAR.ARV R93, 0x100 ;  /* 0x0004005d0000751d */ /* 0x0003ec0000002000 */
[----:B------:R2:W-:Y:S01]  /*a120*/  @!P1 SYNCS.ARRIVE.TRANS64.RED.A1T0 RZ, [R131+URZ], RZ ;  /* 0x000000ff83ff99a7 */ /* 0x0005e2000810043f */
[----:B------:R-:W-:Y:S01]  /*a130*/  MUFU.EX2 R108, R107 ;  /* 0x0000006b006c7308 */ /* 0x000fe20000000800 */
[----:B-1----:R-:W-:Y:S02]  /*a140*/  @!P1 VIADD R93, R133, 0x34860 ;  /* 0x00034860855d9836 */ /* 0x002fe40000000000 */
[-C--:B------:R-:W-:Y:S01]  /*a150*/  FMUL.FTZ R26, R26, R20.reuse ;  /* 0x000000141a1a7220 */ /* 0x080fe20000410000 */
[-C--:B------:R-:W-:Y:S01]  /*a160*/  FMUL.FTZ R27, R27, R20.reuse ;  /* 0x000000141b1b7220 */ /* 0x080fe20000410000 */
[-C--:B------:R-:W-:Y:S01]  /*a170*/  FMUL.FTZ R30, R30, R20.reuse ;  /* 0x000000141e1e7220 */ /* 0x080fe20000410000 */
[-C--:B------:R-:W-:Y:S01]  /*a180*/  FMUL.FTZ R31, R31, R20.reuse ;  /* 0x000000141f1f7220 */ /* 0x080fe20000410000 */
[-C--:B------:R-:W-:Y:S01]  /*a190*/  FMUL.FTZ R34, R34, R20.reuse ;  /* 0x0000001422227220 */ /* 0x080fe20000410000 */
[----:B--2---:R-:W-:Y:S01]  /*a1a0*/  FADD.FTZ R131, R21, R12 ;  /* 0x0000000c15837221 */ /* 0x004fe20000010000 */
[----:B------:R-:W-:Y:S01]  /*a1b0*/  FFMA.FTZ R12, R123, R3, -R112 ;  /* 0x000000037b0c7223 */ /* 0x000fe20000010870 */
[----:B------:R-:W-:Y:S01]  /*a1c0*/  @!P1 PRMT R123, RZ, 0x654, R93 ;  /* 0x00000654ff7b9816 */ /* 0x000fe2000000005d */
[----:B------:R-:W-:Y:S01]  /*a1d0*/  MUFU.EX2 R211, R211 ;  /* 0x000000d300d37308 */ /* 0x000fe20000000800 */
[----:B------:R-:W-:Y:S01]  /*a1e0*/  FADD.FTZ R134, R178, R131 ;  /* 0x00000083b2867221 */ /* 0x000fe20000010000 */
[-C--:B------:R-:W-:Y:S01]  /*a1f0*/  FMUL.FTZ R35, R35, R20.reuse ;  /* 0x0000001423237220 */ /* 0x080fe20000410000 */
[----:B------:R1:W-:Y:S01]  /*a200*/  @!P1 SYNCS.ARRIVE.TRANS64.RED.A1T0 RZ, [R123+URZ], RZ ;  /* 0x000000ff7bff99a7 */ /* 0x0003e2000810043f */
[-C--:B------:R-:W-:Y:S01]  /*a210*/  FMUL.FTZ R38, R38, R20.reuse ;  /* 0x0000001426267220 */ /* 0x080fe20000410000 */
[----:B------:R-:W-:Y:S01]  /*a220*/  FADD.FTZ R93, R169, R134 ;  /* 0x00000086a95d7221 */ /* 0x000fe20000010000 */
[-C--:B------:R-:W-:Y:S01]  /*a230*/  FMUL.FTZ R39, R39, R20.reuse ;  /* 0x0000001427277220 */ /* 0x080fe20000410000 */
[-C--:B------:R-:W-:Y:S01]  /*a240*/  FMUL.FTZ R42, R42, R20.reuse ;  /* 0x000000142a2a7220 */ /* 0x080fe20000410000 */
[----:B------:R-:W2:Y:S01]  /*a250*/  MUFU.EX2 R12, R12 ;  /* 0x0000000c000c7308 */ /* 0x000ea20000000800 */
[----:B------:R-:W-:Y:S01]  /*a260*/  FADD.FTZ R134, R180, R93 ;  /* 0x0000005db4867221 */ /* 0x000fe20000010000 */
[-C--:B------:R-:W-:Y:S01]  /*a270*/  FMUL.FTZ R43, R43, R20.reuse ;  /* 0x000000142b2b7220 */ /* 0x080fe20000410000 */
[-C--:B------:R-:W-:Y:S01]  /*a280*/  FMUL.FTZ R46, R46, R20.reuse ;  /* 0x000000142e2e7220 */ /* 0x080fe20000410000 */
[-C--:B------:R-:W-:Y:S01]  /*a290*/  FMUL.FTZ R47, R47, R20.reuse ;  /* 0x000000142f2f7220 */ /* 0x080fe20000410000 */
[----:B------:R-:W-:Y:S01]  /*a2a0*/  FADD.FTZ R93, R173, R134 ;  /* 0x00000086ad5d7221 */ /* 0x000fe20000010000 */
[-C--:B------:R-:W-:Y:S01]  /*a2b0*/  FMUL.FTZ R50, R50, R20.reuse ;  /* 0x0000001432327220 */ /* 0x080fe20000410000 */
[-C--:B------:R-:W-:Y:S01]  /*a2c0*/  FMUL.FTZ R51, R51, R20.reuse ;  /* 0x0000001433337220 */ /* 0x080fe20000410000 */
[----:B------:R-:W-:Y:S01]  /*a2d0*/  MUFU.EX2 R99, R99 ;  /* 0x0000006300637308 */ /* 0x000fe20000000800 */
[----:B------:R-:W-:Y:S01]  /*a2e0*/  FADD.FTZ R114, R182, R93 ;  /* 0x0000005db6727221 */ /* 0x000fe20000010000 */
[-C--:B------:R-:W-:Y:S01]  /*a2f0*/  FMUL.FTZ R54, R54, R20.reuse ;  /* 0x0000001436367220 */ /* 0x080fe20000410000 */
[-C--:B------:R-:W-:Y:S01]  /*a300*/  FMUL.FTZ R55, R55, R20.reuse ;  /* 0x0000001437377220 */ /* 0x080fe20000410000 */
        /* <DEDUP_REMOVED lines=14> */
[----:B------:R-:W-:Y:S01]  /*a3f0*/  FADD.FTZ R93, R187, R106 ;  /* 0x0000006abb5d7221 */ /* 0x000fe20000010000 */
[----:B------:R-:W-:Y:S01]  /*a400*/  F2FP.F16.F32.PACK_AB R187, R116, R187 ;  /* 0x000000bb74bb723e */ /* 0x000fe200000000ff */
[-C--:B------:R-:W-:Y:S01]  /*a410*/  FMUL.FTZ R74, R74, R20.reuse ;  /* 0x000000144a4a7220 */ /* 0x080fe20000410000 */
[----:B-1----:R-:W-:Y:S01]  /*a420*/  FADD.FTZ R123, R153, R110 ;  /* 0x0000006e997b7221 */ /* 0x002fe20000010000 */
[----:B------:R-:W-:Y:S01]  /*a430*/  FADD.FTZ R106, R116, R93 ;  /* 0x0000005d746a7221 */ /* 0x000fe20000010000 */
[-C--:B------:R-:W-:Y:S01]  /*a440*/  FMUL.FTZ R75, R75, R20.reuse ;  /* 0x000000144b4b7220 */ /* 0x080fe20000410000 */
[----:B------:R-:W-:Y:S01]  /*a450*/  MUFU.EX2 R90, R90 ;  /* 0x0000005a005a7308 */ /* 0x000fe20000000800 */
[----:B------:R-:W-:Y:S01]  /*a460*/  FADD.FTZ R110, R188, R123 ;  /* 0x0000007bbc6e7221 */ /* 0x000fe20000010000 */
[----:B0-----:R-:W-:Y:S01]  /*a470*/  FADD.FTZ R93, R189, R106 ;  /* 0x0000006abd5d7221 */ /* 0x001fe20000010000 */
[-C--:B------:R-:W-:Y:S01]  /*a480*/  FMUL.FTZ R78, R78, R20.reuse ;  /* 0x000000144e4e7220 */ /* 0x080fe20000410000 */
[-C--:B------:R-:W-:Y:S01]  /*a490*/  FMUL.FTZ R79, R79, R20.reuse ;  /* 0x000000144f4f7220 */ /* 0x080fe20000410000 */
[----:B------:R-:W-:Y:S01]  /*a4a0*/  FADD.FTZ R123, R145, R110 ;  /* 0x0000006e917b7221 */ /* 0x000fe20000010000 */
[----:B---3--:R-:W-:Y:S01]  /*a4b0*/  FADD.FTZ R106, R136, R93 ;  /* 0x0000005d886a7221 */ /* 0x008fe20000010000 */
[-C--:B------:R-:W-:Y:S01]  /*a4c0*/  FMUL.FTZ R82, R82, R20.reuse ;  /* 0x0000001452527220 */ /* 0x080fe20000410000 */
[----:B------:R-:W-:Y:S01]  /*a4d0*/  MUFU.EX2 R91, R91 ;  /* 0x0000005b005b7308 */ /* 0x000fe20000000800 */
[----:B------:R-:W-:Y:S01]  /*a4e0*/  FADD.FTZ R110, R190, R123 ;  /* 0x0000007bbe6e7221 */ /* 0x000fe20000010000 */
[----:B----4-:R-:W-:Y:S01]  /*a4f0*/  FADD.FTZ R93, R191, R106 ;  /* 0x0000006abf5d7221 */ /* 0x010fe20000010000 */
[C---:B-----5:R-:W-:Y:S01]  /*a500*/  F2FP.F16.F32.PACK_AB R191, R120.reuse, R191 ;  /* 0x000000bf78bf723e */ /* 0x060fe200000000ff */
[-C--:B------:R-:W-:Y:S01]  /*a510*/  FMUL.FTZ R83, R83, R20.reuse ;  /* 0x0000001453537220 */ /* 0x080fe20000410000 */
[----:B------:R-:W-:Y:S01]  /*a520*/  FADD.FTZ R115, R149, R110 ;  /* 0x0000006e95737221 */ /* 0x000fe20000010000 */
[----:B------:R-:W-:Y:S01]  /*a530*/  FADD.FTZ R110, R120, R93 ;  /* 0x0000005d786e7221 */ /* 0x000fe20000010000 */
[-C--:B------:R-:W-:Y:S01]  /*a540*/  FMUL.FTZ R86, R86, R20.reuse ;  /* 0x0000001456567220 */ /* 0x080fe20000410000 */
[----:B------:R-:W0:Y:S01]  /*a550*/  MUFU.EX2 R106, R119 ;  /* 0x00000077006a7308 */ /* 0x000e220000000800 */
[----:B------:R-:W-:Y:S01]  /*a560*/  FADD.FTZ R112, R192, R115 ;  /* 0x00000073c0707221 */ /* 0x000fe20000010000 */
[----:B------:R-:W-:Y:S01]  /*a570*/  FADD.FTZ R21, R193, R110 ;  /* 0x0000006ec1157221 */ /* 0x000fe20000010000 */
[----:B------:R-:W-:Y:S01]  /*a580*/  FMUL.FTZ R87, R87, R20 ;  /* 0x0000001457577220 */ /* 0x000fe20000410000 */
[----:B------:R-:W-:-:S02]  /*a590*/  IMAD.U32 R20, RZ, RZ, UR6 ;  /* 0x00000006ff147e24 */ /* 0x000fc4000f8e00ff */
[----:B------:R-:W-:Y:S01]  /*a5a0*/  FADD.FTZ R93, R137, R112 ;  /* 0x00000070895d7221 */ /* 0x000fe20000010000 */
[----:B------:R-:W-:Y:S01]  /*a5b0*/  FADD.FTZ R110, R124, R21 ;  /* 0x000000157c6e7221 */ /* 0x000fe20000010000 */
[----:B------:R-:W-:Y:S01]  /*a5c0*/  F2FP.F16.F32.PACK_AB R218, R13, R92 ;  /* 0x0000005c0dda723e */ /* 0x000fe200000000ff */
[----:B------:R1:W-:Y:S01]  /*a5d0*/  MUFU.EX2 R120, R102 ;  /* 0x0000006600787308 */ /* 0x0003e20000000800 */
[----:B------:R-:W-:Y:S01]  /*a5e0*/  FADD.FTZ R112, R194, R93 ;  /* 0x0000005dc2707221 */ /* 0x000fe20000010000 */
[----:B------:R-:W-:Y:S01]  /*a5f0*/  FADD.FTZ R21, R195, R110 ;  /* 0x0000006ec3157221 */ /* 0x000fe20000010000 */
[-C--:B------:R-:W-:Y:S01]  /*a600*/  FMUL.FTZ R24, R24, R15.reuse ;  /* 0x0000000f18187220 */ /* 0x080fe20000410000 */
[-C--:B------:R-:W-:Y:S01]  /*a610*/  FMUL.FTZ R25, R25, R15.reuse ;  /* 0x0000000f19197220 */ /* 0x080fe20000410000 */
[----:B------:R-:W-:Y:S01]  /*a620*/  FADD.FTZ R93, R141, R112 ;  /* 0x000000708d5d7221 */ /* 0x000fe20000010000 */
[----:B------:R-:W-:Y:S01]  /*a630*/  FADD.FTZ R110, R132, R21 ;  /* 0x00000015846e7221 */ /* 0x000fe20000010000 */
[-C--:B------:R-:W-:Y:S01]  /*a640*/  FMUL.FTZ R28, R28, R15.reuse ;  /* 0x0000000f1c1c7220 */ /* 0x080fe20000410000 */
[----:B------:R-:W-:Y:S01]  /*a650*/  MUFU.EX2 R94, R94 ;  /* 0x0000005e005e7308 */ /* 0x000fe20000000800 */
        /* <DEDUP_REMOVED lines=14> */
[----:B------:R-:W-:Y:S01]  /*a740*/  FMUL.FTZ R40, R40, R15 ;  /* 0x0000000f28287220 */ /* 0x000fe20000410000 */
[----:B------:R-:W3:Y:S01]  /*a750*/  MUFU.EX2 R110, R111 ;  /* 0x0000006f006e7308 */ /* 0x000ee20000000800 */
[----:B------:R-:W-:Y:S01]  /*a760*/  FADD.FTZ R116, R200, R93 ;  /* 0x0000005dc8747221 */ /* 0x000fe20000010000 */
[----:B------:R-:W-:Y:S01]  /*a770*/  FADD.FTZ R21, R201, R112 ;  /* 0x00000070c9157221 */ /* 0x000fe20000010000 */
[C---:B--2---:R-:W-:Y:S01]  /*a780*/  F2FP.F16.F32.PACK_AB R201, R12.reuse, R201 ;  /* 0x000000c90cc9723e */ /* 0x044fe200000000ff */
[-C--:B------:R-:W-:Y:S01]  /*a790*/  FMUL.FTZ R41, R41, R15.reuse ;  /* 0x0000000f29297220 */ /* 0x080fe20000410000 */
[----:B------:R-:W-:Y:S01]  /*a7a0*/  FADD.FTZ R93, R121, R116 ;  /* 0x00000074795d7221 */ /* 0x000fe20000010000 */
[----:B------:R-:W-:Y:S01]  /*a7b0*/  FADD.FTZ R112, R12, R21 ;  /* 0x000000150c707221 */ /* 0x000fe20000010000 */
[-C--:B------:R-:W-:Y:S01]  /*a7c0*/  FMUL.FTZ R44, R44, R15.reuse ;  /* 0x0000000f2c2c7220 */ /* 0x080fe20000410000 */
        /* <DEDUP_REMOVED lines=22> */
[----:B0-----:R-:W-:Y:S01]  /*a930*/  FADD.FTZ R112, R106, R11 ;  /* 0x0000000b6a707221 */ /* 0x001fe20000010000 */
[-C--:B------:R-:W-:Y:S01]  /*a940*/  FMUL.FTZ R68, R68, R15.reuse ;  /* 0x0000000f44447220 */ /* 0x080fe20000410000 */
[-C--:B------:R-:W-:Y:S01]  /*a950*/  FMUL.FTZ R69, R69, R15.reuse ;  /* 0x0000000f45457220 */ /* 0x080fe20000410000 */
[----:B-1----:R-:W-:Y:S01]  /*a960*/  FADD.FTZ R102, R208, R21 ;  /* 0x00000015d0667221 */ /* 0x002fe20000010000 */
        /* <DEDUP_REMOVED lines=12> */
[----:B---3--:R-:W-:Y:S01]  /*aa30*/  FADD.FTZ R11, R110, R11 ;  /* 0x0000000b6e0b7221 */ /* 0x008fe20000010000 */
[-C--:B------:R-:W-:Y:S01]  /*aa40*/  FMUL.FTZ R84, R84, R15.reuse ;  /* 0x0000000f54547220 */ /* 0x080fe20000410000 */
[----:B------:R-:W-:Y:S01]  /*aa50*/  FMUL.FTZ R85, R85, R15 ;  /* 0x0000000f55557220 */ /* 0x000fe20000410000 */
[----:B------:R-:W-:Y:S01]  /*aa60*/  FADD.FTZ R12, R96, R21 ;  /* 0x00000015600c7221 */ /* 0x000fe20000010000 */
[----:B------:R-:W-:Y:S01]  /*aa70*/  FADD.FTZ R11, R118, R11 ;  /* 0x0000000b760b7221 */ /* 0x000fe20000010000 */
[----:B------:R-:W-:Y:S01]  /*aa80*/  F2FP.F16.F32.PACK_AB R178, R169, R178 ;  /* 0x000000b2a9b2723e */ /* 0x000fe200000000ff */
[----:B------:R-:W-:-:S02]  /*aa90*/  IMAD.MOV.U32 R15, RZ, RZ, R10 ;  /* 0x000000ffff0f7224 */ /* 0x000fc400078e000a */
        /* <DEDUP_REMOVED lines=19> */
[----:B------:R-:W-:Y:S01]  /*abd0*/  F2FP.F16.F32.PACK_AB R190, R149, R190 ;  /* 0x000000be95be723e */ /* 0x000fe200000000ff */
[----:B------:R-:W-:Y:S01]  /*abe0*/  FADD.FTZ R11, R95, R11 ;  /* 0x0000000b5f0b7221 */ /* 0x000fe20000010000 */
[----:B------:R-:W-:Y:S01]  /*abf0*/  F2FP.F16.F32.PACK_AB R192, R137, R192 ;  /* 0x000000c089c0723e */ /* 0x000fe200000000ff */
[----:B------:R-:W-:Y:S01]  /*ac00*/  IMAD.MOV.U32 R13, RZ, RZ, R88 ;  /* 0x000000ffff0d7224 */ /* 0x000fe200078e0058 */
        /* <DEDUP_REMOVED lines=23> */
[----:B------:R-:W-:Y:S06]  /*ad80*/  @P2 BRA `(.L_x_6711) ;  /* 0xffffffb400242947 */ /* 0x000fec000383ffff */
.L_x_6702:
[----:B------:R-:W-:Y:S06]  /*ad90*/  BAR.ARV 0x8, 0x180 ;  /* 0x0206000000007b1d */ /* 0x000fec0000002000 */
[----:B------:R-:W-:Y:S05]  /*ada0*/  @!P0 BRA `(.L_x_6712) ;  /* 0x0000000000048947 */ /* 0x000fea0003800000 */
[----:B------:R-:W-:Y:S01]  /*adb0*/  BPT.TRAP 0x1 ;  /* 0x000000040000795c */ /* 0x000fe20000300000 */
.L_x_6712:
[----:B------:R-:W-:Y:S01]  /*adc0*/  R2UR UR4, R2 ;  /* 0x00000000020472ca */ /* 0x000fe200000e0000 */
[----:B------:R-:W-:-:S12]  /*add0*/  ULEA UR8, UR60, UR61, 0x3 ;  /* 0x0000003d3c087291 */ /* 0x000fd8000f8e183f */
[----:B------:R-:W-:-:S05]  /*ade0*/  IMAD.U32 R0, RZ, RZ, UR4 ;  /* 0x00000004ff007e24 */ /* 0x000fca000f8e00ff */
[----:B------:R-:W-:-:S04]  /*adf0*/  SHF.L.U32 R0, R0, 0x1f, RZ ;  /* 0x0000001f00007819 */ /* 0x000fc800000006ff */
[----:B------:R0:W1:Y:S01]  /*ae00*/  SYNCS.PHASECHK.TRANS64.TRYWAIT P2, [UR8+0x34850], R0 ;  /* 0x03485000ff0075a7 */ /* 0x0000620008040148 */
[----:B------:R-:W-:Y:S05]  /*ae10*/  @!P0 BRA `(.L_x_6713) ;  /* 0x0000000000048947 */ /* 0x000fea0003800000 */
[----:B------:R-:W-:Y:S01]  /*ae20*/  BPT.TRAP 0x1 ;  /* 0x000000040000795c */ /* 0x000fe20000300000 */
.L_x_6713:
[----:B-1----:R-:W-:Y:S05]  /*ae30*/  @P2 BRA `(.L_x_6714) ;  /* 0x0000000000082947 */ /* 0x002fea0003800000 */
[----:B------:R-:W1:Y:S02]  /*ae40*/  SYNCS.PHASECHK.TRANS64.TRYWAIT P0, [UR8+0x34850], R0 ;  /* 0x03485000ff0075a7 */ /* 0x000e640008000148 */
[----:B-1----:R-:W-:Y:S05]  /*ae50*/  @!P0 BRA `(.L_x_6715) ;  /* 0x0000005c00a88947 */ /* 0x002fea0003800000 */
.L_x_6714:
[----:B------:R-:W-:Y:S01]  /*ae60*/  UIADD3 UR4, UR61, 0x400, URZ ;  /* 0x000004003d047890 */ /* 0x000fe2000fffe03f */
[----:B------:R-:W-:Y:S01]  /*ae70*/  WARPGROUP.ARRIVE ;  /* 0x00000000000079c5 */ /* 0x000fe20000000000 */
[----:B------:R-:W-:Y:S01]  /*ae80*/  UMOV UR7, 0x40000040 ;  /* 0x4000004000077882 */ /* 0x000fe20000000000 */
[----:B------:R-:W-:Y:S01]  /*ae90*/  UMOV UR11, 0x40000040 ;  /* 0x40000040000b7882 */ /* 0x000fe20000000000 */
[----:B------:R-:W-:Y:S01]  /*aea0*/  USHF.R.U32.HI UR4, URZ, 0x4, UR4 ;  /* 0x000000043f047899 */ /* 0x000fe20008011604 */
[----:B01----:R-:W0:Y:S01]  /*aeb0*/  SHFL.BFLY PT, R0, R11, 0x2, 0x1f ;  /* 0x0c401f000b007f89 */ /* 0x003e2200000e0000 */
[----:B------:R-:W-:Y:S01]  /*aec0*/  IMAD.MOV.U32 R94, RZ, RZ, -0x800000 ;  /* 0xff800000ff5e7424 */ /* 0x000fe200078e00ff */
[----:B------:R-:W-:Y:S01]  /*aed0*/  CS2R R98, SRZ ;  /* 0x0000000000627805 */ /* 0x000fe2000001ff00 */
[----:B------:R-:W-:Y:S01]  /*aee0*/  ULOP3.LUT UR4, UR4, 0x3fff, URZ, 0xc0, !UPT ;  /* 0x00003fff04047892 */ /* 0x000fe2000f8ec03f */
[----:B------:R-:W1:Y:S01]  /*aef0*/  SHFL.BFLY PT, R5, R12, 0x2, 0x1f ;  /* 0x0c401f000c057f89 */ /* 0x000e6200000e0000 */
[----:B------:R-:W-:Y:S01]  /*af00*/  IMAD.MOV.U32 R95, RZ, RZ, -0x800000 ;  /* 0xff800000ff5f7424 */ /* 0x000fe200078e00ff */
[----:B------:R-:W2:Y:S01]  /*af10*/  LDC R115, c[0x0][0xc38] ;  /* 0x00030e00ff737b82 */ /* 0x000ea20000000800 */
[----:B------:R-:W-:Y:S01]  /*af20*/  ULOP3.LUT UR4, UR4, 0x5800000, URZ, 0xfc, !UPT ;  /* 0x0580000004047892 */ /* 0x000fe2000f8efc3f */
[----:B------:R-:W-:Y:S01]  /*af30*/  R2UR UR12, R224 ;  /* 0x00000000e00c72ca */ /* 0x000fe200000e0000 */
[----:B------:R-:W-:Y:S01]  /*af40*/  ULDC.64 UR14, c[0x0][0x208] ;  /* 0x00008200000e7ab9 */ /* 0x000fe20000000a00 */
[----:B------:R-:W-:Y:S01]  /*af50*/  R2UR UR13, R225 ;  /* 0x00000000e10d72ca */ /* 0x000fe200000e0000 */
[----:B------:R-:W-:Y:S01]  /*af60*/  UIMAD UR6, UR60, 0xb00, UR4 ;  /* 0x00000b003c0678a4 */ /* 0x000fe2000f8e0204 */
[----:B------:R-:W-:-:S03]  /*af70*/  R2UR UR9, R223 ;  /* 0x00000000df0972ca */ /* 0x000fc600000e0000 */
[----:B------:R-:W-:-:S09]  /*af80*/  UIADD3 UR4, UR6, 0x80, URZ ;  /* 0x0000008006047890 */ /* 0x000fd2000fffe03f */
[----:B------:R-:W-:Y:S03]  /*af90*/  HGMMA.64x128x16.F32 R24, R176, gdesc[UR4].tnspB, R24, gsb0 ;  /* 0x41e00004b0187df0 */ /* 0x000fe60008000818 */
[----:B------:R-:W3:Y:S01]  /*afa0*/  S2UR UR7, SR_SWINHI ;  /* 0x00000000000779c3 */ /* 0x000ee20000002f00 */
[----:B------:R-:W-:Y:S01]  /*afb0*/  UMOV UR10, UR4 ;  /* 0x00000004000a7c82 */ /* 0x000fe20008000000 */
[----:B------:R-:W-:Y:S01]  /*afc0*/  UIADD3 UR4, UR6, 0x100, URZ ;  /* 0x0000010006047890 */ /* 0x000fe2000fffe03f */
[----:B0-----:R-:W-:Y:S01]  /*afd0*/  FADD.FTZ R4, R0, R11 ;  /* 0x0000000b00047221 */ /* 0x001fe20000010000 */
[----:B------:R-:W-:Y:S02]  /*afe0*/  IMAD R16, RZ, RZ, -UR13 ;  /* 0x8000000dff107e24 */ /* 0x000fe4000f8e02ff */
[----:B-1----:R-:W-:Y:S02]  /*aff0*/  FADD.FTZ R5, R5, R12 ;  /* 0x0000000c05057221 */ /* 0x002fe40000010000 */
[----:B------:R-:W0:Y:S01]  /*b000*/  SHFL.BFLY PT, R7, R4, 0x1, 0x1f ;  /* 0x0c201f0004077f89 */ /* 0x000e2200000e0000 */
[----:B--2---:R-:W-:-:S03]  /*b010*/  IMAD R16, R115, R16, UR9 ;  /* 0x0000000973107e24 */ /* 0x004fc6000f8e0210 */
[----:B------:R-:W1:Y:S01]  /*b020*/  SHFL.BFLY PT, R0, R5, 0x1, 0x1f ;  /* 0x0c201f0005007f89 */ /* 0x000e6200000e0000 */
[----:B0-----:R-:W-:Y:S01]  /*b030*/  FADD.FTZ R12, R4, R7 ;  /* 0x00000007040c7221 */ /* 0x001fe20000010000 */
[----:B------:R-:W-:Y:S02]  /*b040*/  IMAD R7, R221, 0x40, R18 ;  /* 0x00000040dd077824 */ /* 0x000fe400078e0212 */
[----:B-1----:R-:W-:Y:S02]  /*b050*/  FADD.FTZ R8, R5, R0 ;  /* 0x0000000005087221 */ /* 0x002fe40000010000 */
[----:B------:R-:W-:-:S03]  /*b060*/  FSETP.NE.FTZ.AND P2, PT, R12, RZ, PT ;  /* 0x000000ff0c00720b */ /* 0x000fc60003f55000 */
[----:B------:R-:W-:-:S10]  /*b070*/  FSETP.NE.FTZ.AND P0, PT, R8, RZ, PT ;  /* 0x000000ff0800720b */ /* 0x000fd40003f15000 */
[----:B------:R-:W-:Y:S01]  /*b080*/  @P2 MUFU.LG2 R6, R12 ;  /* 0x0000000c00062308 */ /* 0x000fe20000000c00 */
[----:B------:R-:W-:-:S07]  /*b090*/  @P2 FMUL.FTZ R14, R3, 0.69314718246459960938 ;  /* 0x3f317218030e2820 */ /* 0x000fce0000410000 */
[----:B------:R-:W0:Y:S08]  /*b0a0*/  @P0 MUFU.LG2 R0, R8 ;  /* 0x0000000800000308 */ /* 0x000e300000000c00 */
[----:B------:R1:W2:Y:S08]  /*b0b0*/  @P0 MUFU.RCP R99, R8 ;  /* 0x0000000800630308 */ /* 0x0002b00000001000 */
[----:B------:R4:W2:Y:S01]  /*b0c0*/  @P2 MUFU.RCP R98, R12 ;  /* 0x0000000c00622308 */ /* 0x0008a20000001000 */
[----:B0-----:R-:W-:Y:S01]  /*b0d0*/  @P0 FMUL.FTZ R0, R0, 0.69314718246459960938 ;  /* 0x3f31721800000820 */ /* 0x001fe20000410000 */
[----:B------:R-:W-:-:S02]  /*b0e0*/  WARPGROUP.DEPBAR.LE gsb0, 0x0 ;  /* 0x00008000000079c5 */ /* 0x000fc40000010000 */
[----:B------:R-:W-:-:S06]  /*b0f0*/  WARPGROUP.ARRIVE ;  /* 0x00000000000079c5 */ /* 0x000fcc0000000000 */
[----:B------:R-:W-:Y:S01]  /*b100*/  HGMMA.64x128x16.F32 R24, R180, gdesc[UR8].tnspB, R24, gsb0 ;  /* 0x41e00008b4187df0 */ /* 0x000fe20008000818 */
[----:B------:R-:W-:Y:S01]  /*b110*/  UMOV UR10, UR4 ;  /* 0x00000004000a7c82 */ /* 0x000fe20008000000 */
[----:B------:R-:W-:Y:S01]  /*b120*/  UMOV UR11, 0x40000040 ;  /* 0x40000040000b7882 */ /* 0x000fe20000000000 */
[----:B------:R-:W-:Y:S01]  /*b130*/  UIADD3 UR4, UR6, 0x180, URZ ;  /* 0x0000018006047890 */ /* 0x000fe2000fffe03f */
[----:B------:R-:W-:Y:S02]  /*b140*/  WARPGROUP.DEPBAR.LE gsb0, 0x0 ;  /* 0x00008000000079c5 */ /* 0x000fe40000010000 */
        /* <DEDUP_REMOVED lines=34> */
[----:B------:R-:W-:Y:S02]  /*b370*/  UIADD3 UR4, UR6, 0x480, URZ ;  /* 0x0000048006047890 */ /* 0x000fe4000fffe03f */
[----:B------:R-:W-:Y:S01]  /*b380*/  UIADD3 UR6, UR6, 0x500, URZ ;  /* 0x0000050006067890 */ /* 0x000fe2000fffe03f */
[----:B------:R-:W-:Y:S02]  /*b390*/  WARPGROUP.DEPBAR.LE gsb0, 0x0 ;  /* 0x00008000000079c5 */ /* 0x000fe40000010000 */
[----:B------:R-:W-:-:S06]  /*b3a0*/  WARPGROUP.ARRIVE ;  /* 0x00000000000079c5 */ /* 0x000fcc0000000000 */
[----:B------:R-:W-:Y:S01]  /*b3b0*/  HGMMA.64x128x16.F32 R24, R208, gdesc[UR8].tnspB, R24, gsb0 ;  /* 0x41e00008d0187df0 */ /* 0x000fe20008000818 */
[----:B------:R-:W-:Y:S01]  /*b3c0*/  UMOV UR10, UR4 ;  /* 0x00000004000a7c82 */ /* 0x000fe20008000000 */
[----:B------:R-:W-:Y:S01]  /*b3d0*/  UMOV UR11, 0x40000040 ;  /* 0x40000040000b7882 */ /* 0x000fe20000000000 */
[----:B------:R-:W-:Y:S01]  /*b3e0*/  UMOV UR4, UR61 ;  /* 0x0000003d00047c82 */ /* 0x000fe20008000000 */
[----:B---3--:R-:W-:Y:S01]  /*b3f0*/  UMOV UR5, UR7 ;  /* 0x0000000700057c82 */ /* 0x008fe20008000000 */
[----:B------:R-:W-:Y:S01]  /*b400*/  UMOV UR7, 0x40000040 ;  /* 0x4000004000077882 */ /* 0x000fe20000000000 */
[----:B------:R-:W-:Y:S01]  /*b410*/  IMAD.U32 R96, RZ, RZ, UR4 ;  /* 0x00000004ff607e24 */ /* 0x000fe2000f8e00ff */
[----:B------:R-:W-:Y:S01]  /*b420*/  UIADD3 UR4, -UR12, URZ, URZ ;  /* 0x0000003f0c047290 */ /* 0x000fe2000fffe13f */
[----:B------:R-:W-:Y:S02]  /*b430*/  IMAD.U32 R97, RZ, RZ, UR5 ;  /* 0x00000005ff617e24 */ /* 0x000fe4000f8e00ff */
[----:B------:R-:W-:-:S04]  /*b440*/  IMAD.WIDE R4, R229, 0x2, R96 ;  /* 0x00000002e5047825 */ /* 0x000fc800078e0260 */
[----:B------:R-:W-:-:S04]  /*b450*/  IMAD.WIDE R96, R7, 0x2, R96 ;  /* 0x0000000207607825 */ /* 0x000fc800078e0260 */
[----:B------:R-:W-:Y:S01]  /*b460*/  @P0 FMUL.FTZ R7, R3, 0.69314718246459960938 ;  /* 0x3f31721803070820 */ /* 0x000fe20000410000 */
[----:B------:R-:W-:Y:S01]  /*b470*/  @P2 FMUL.FTZ R3, R6, 0.69314718246459960938 ;  /* 0x3f31721806032820 */ /* 0x000fe20000410000 */
[----:B------:R-:W-:Y:S02]  /*b480*/  IADD3 R109, P6, R4, 0x4060, RZ ;  /* 0x00004060046d7810 */ /* 0x000fe40007fde0ff */
[----:B------:R-:W-:Y:S01]  /*b490*/  @P0 FFMA.FTZ R95, R7, R10, R0 ;  /* 0x0000000a075f0223 */ /* 0x000fe20000010000 */
[----:B------:R-:W-:Y:S01]  /*b4a0*/  @P2 FFMA.FTZ R94, R14, R88, R3 ;  /* 0x000000580e5e2223 */ /* 0x000fe20000010003 */
[C---:B------:R-:W-:Y:S02]  /*b4b0*/  IADD3 R3, P5, R4.reuse, 0x4040, RZ ;  /* 0x0000404004037810 */ /* 0x040fe40007fbe0ff */
[----:B------:R-:W-:Y:S02]  /*b4c0*/  LOP3.LUT R108, R109, 0x380, RZ, 0xc0, !PT ;  /* 0x000003806d6c7812 */ /* 0x000fe400078ec0ff */
[----:B------:R-:W-:Y:S01]  /*b4d0*/  LOP3.LUT R0, R3, 0x380, RZ, 0xc0, !PT ;  /* 0x0000038003007812 */ /* 0x000fe200078ec0ff */
[----:B------:R-:W-:Y:S01]  /*b4e0*/  IMAD.X R111, RZ, RZ, R5, P5 ;  /* 0x000000ffff6f7224 */ /* 0x000fe200028e0605 */
[----:B------:R-:W-:-:S02]  /*b4f0*/  LOP3.LUT R113, R4, 0x380, RZ, 0xc0, !PT ;  /* 0x0000038004717812 */ /* 0x000fc400078ec0ff */
[----:B------:R-:W-:Y:S02]  /*b500*/  SHF.R.U64 R0, R0, 0x3, RZ ;  /* 0x0000000300007819 */ /* 0x000fe400000012ff */
[----:B------:R-:W-:Y:S02]  /*b510*/  SHF.R.U64 R108, R108, 0x3, RZ ;  /* 0x000000036c6c7819 */ /* 0x000fe400000012ff */
[----:B------:R-:W-:Y:S02]  /*b520*/  LOP3.LUT R110, R0, R3, RZ, 0x3c, !PT ;  /* 0x00000003006e7212 */ /* 0x000fe400078e3cff */
[----:B------:R-:W0:Y:S01]  /*b530*/  LDC R0, c[0x0][0xbe8] ;  /* 0x0002fa00ff007b82 */ /* 0x000e220000000800 */
[----:B------:R-:W-:Y:S02]  /*b540*/  SHF.R.U64 R113, R113, 0x3, RZ ;  /* 0x0000000371717819 */ /* 0x000fe400000012ff */
[----:B------:R-:W-:Y:S01]  /*b550*/  LOP3.LUT R108, R108, R109, RZ, 0x3c, !PT ;  /* 0x0000006d6c6c7212 */ /* 0x000fe200078e3cff */
[----:B------:R-:W-:Y:S01]  /*b560*/  IMAD.X R109, RZ, RZ, R5, P6 ;  /* 0x000000ffff6d7224 */ /* 0x000fe200030e0605 */
[----:B------:R-:W-:-:S02]  /*b570*/  IADD3 R9, P3, R4, 0x4000, RZ ;  /* 0x0000400004097810 */ /* 0x000fc40007f7e0ff */
[C---:B-1----:R-:W-:Y:S02]  /*b580*/  IADD3 R8, P6, R4.reuse, 0x40, RZ ;  /* 0x0000004004087810 */ /* 0x042fe40007fde0ff */
        /* <DEDUP_REMOVED lines=13> */
[----:B------:R-:W-:Y:S02]  /*b660*/  IADD3 R21, P6, R96, 0x1000, RZ ;  /* 0x0000100060157810 */ /* 0x000fe40007fde0ff */
[----:B0-----:R-:W-:Y:S02]  /*b670*/  ISETP.NE.AND P2, PT, R0, 0x1, PT ;  /* 0x000000010000780c */ /* 0x001fe40003f45270 */
[----:B------:R-:W-:Y:S02]  /*b680*/  SHF.R.U64 R3, R3, 0x3, RZ ;  /* 0x0000000303037819 */ /* 0x000fe400000012ff */
[----:B------:R-:W-:Y:S02]  /*b690*/  LOP3.LUT R106, R4, R9, RZ, 0x3c, !PT ;  /* 0x00000009046a7212 */ /* 0x000fe400078e3cff */
[----:B------:R-:W-:Y:S02]  /*b6a0*/  LOP3.LUT R20, R21, 0x380, RZ, 0xc0, !PT ;  /* 0x0000038015147812 */ /* 0x000fe400078ec0ff */
[----:B------:R-:W-:-:S02]  /*b6b0*/  LOP3.LUT R4, R7, 0x380, RZ, 0xc0, !PT ;  /* 0x0000038007047812 */ /* 0x000fc400078ec0ff */
[----:B------:R-:W-:Y:S02]  /*b6c0*/  IADD3 R15, P0, R96, 0x2000, RZ ;  /* 0x00002000600f7810 */ /* 0x000fe40007f1e0ff */
[----:B------:R-:W-:Y:S01]  /*b6d0*/  LOP3.LUT R102, R3, R6, RZ, 0x3c, !PT ;  /* 0x0000000603667212 */ /* 0x000fe200078e3cff */
[----:B------:R-:W0:Y:S01]  /*b6e0*/  @P2 LDC R114, c[0x0][0xbec] ;  /* 0x0002fb00ff722b82 */ /* 0x000e220000000800 */
[----:B------:R-:W-:Y:S02]  /*b6f0*/  SHF.R.U64 R20, R20, 0x3, RZ ;  /* 0x0000000314147819 */ /* 0x000fe400000012ff */
[----:B------:R-:W-:Y:S02]  /*b700*/  LOP3.LUT R5, R10, 0x380, RZ, 0xc0, !PT ;  /* 0x000003800a057812 */ /* 0x000fe400078ec0ff */
[----:B------:R-:W-:Y:S02]  /*b710*/  LOP3.LUT R3, R8, 0x380, RZ, 0xc0, !PT ;  /* 0x0000038008037812 */ /* 0x000fe400078ec0ff */
[----:B------:R-:W-:-:S02]  /*b720*/  SHF.R.U64 R4, R4, 0x3, RZ ;  /* 0x0000000304047819 */ /* 0x000fc400000012ff */
[----:B------:R-:W-:Y:S02]  /*b730*/  LOP3.LUT R14, R15, 0x380, RZ, 0xc0, !PT ;  /* 0x000003800f0e7812 */ /* 0x000fe400078ec0ff */
[----:B------:R-:W-:Y:S01]  /*b740*/  LOP3.LUT R20, R20, R21, RZ, 0x3c, !PT ;  /* 0x0000001514147212 */ /* 0x000fe200078e3cff */
[----:B------:R-:W-:Y:S01]  /*b750*/  IMAD.X R21, RZ, RZ, R97, P6 ;  /* 0x000000ffff157224 */ /* 0x000fe200030e0661 */
[----:B------:R-:W-:Y:S02]  /*b760*/  SHF.R.U64 R5, R5, 0x3, RZ ;  /* 0x0000000305057819 */ /* 0x000fe400000012ff */
[----:B------:R-:W-:Y:S02]  /*b770*/  SHF.R.U64 R3, R3, 0x3, RZ ;  /* 0x0000000303037819 */ /* 0x000fe400000012ff */
[----:B------:R-:W-:Y:S02]  /*b780*/  LOP3.LUT R100, R4, R7, RZ, 0x3c, !PT ;  /* 0x0000000704647212 */ /* 0x000fe400078e3cff */
[----:B------:R-:W-:-:S02]  /*b790*/  IADD3 R13, P3, R96, 0x3000, RZ ;  /* 0x00003000600d7810 */ /* 0x000fc40007f7e0ff */
[C---:B------:R-:W-:Y:S02]  /*b7a0*/  IADD3 R11, P4, R96.reuse, 0x4000, RZ ;  /* 0x00004000600b7810 */ /* 0x040fe40007f9e0ff */
[C---:B------:R-:W-:Y:S02]  /*b7b0*/  IADD3 R9, P5, R96.reuse, 0x5000, RZ ;  /* 0x0000500060097810 */ /* 0x040fe40007fbe0ff */
[----:B------:R-:W-:Y:S02]  /*b7c0*/  IADD3 R7, P6, R96, 0x6000, RZ ;  /* 0x0000600060077810 */ /* 0x000fe40007fde0ff */
[----:B------:R-:W-:Y:S02]  /*b7d0*/  SHF.R.U64 R14, R14, 0x3, RZ ;  /* 0x000000030e0e7819 */ /* 0x000fe400000012ff */
[----:B------:R-:W-:Y:S02]  /*b7e0*/  LOP3.LUT R104, R5, R10, RZ, 0x3c, !PT ;  /* 0x0000000a05687212 */ /* 0x000fe400078e3cff */
[----:B------:R-:W-:-:S02]  /*b7f0*/  LOP3.LUT R92, R3, R8, RZ, 0x3c, !PT ;  /* 0x00000008035c7212 */ /* 0x000fc400078e3cff */
[----:B----4-:R-:W-:Y:S02]  /*b800*/  LOP3.LUT R12, R13, 0x380, RZ, 0xc0, !PT ;  /* 0x000003800d0c7812 */ /* 0x010fe400078ec0ff */
[----:B------:R-:W-:Y:S02]  /*b810*/  LOP3.LUT R10, R11, 0x380, RZ, 0xc0, !PT ;  /* 0x000003800b0a7812 */ /* 0x000fe400078ec0ff */
[----:B------:R-:W-:Y:S02]  /*b820*/  LOP3.LUT R8, R9, 0x380, RZ, 0xc0, !PT ;  /* 0x0000038009087812 */ /* 0x000fe400078ec0ff */
[----:B------:R-:W-:Y:S02]  /*b830*/  LOP3.LUT R6, R7, 0x380, RZ, 0xc0, !PT ;  /* 0x0000038007067812 */ /* 0x000fe400078ec0ff */
[----:B------:R-:W-:Y:S02]  /*b840*/  LOP3.LUT R89, R96, 0x380, RZ, 0xc0, !PT ;  /* 0x0000038060597812 */ /* 0x000fe400078ec0ff */
[----:B------:R-:W-:Y:S01]  /*b850*/  LOP3.LUT R14, R14, R15, RZ, 0x3c, !PT ;  /* 0x0000000f0e0e7212 */ /* 0x000fe200078e3cff */
[----:B------:R-:W-:Y:S01]  /*b860*/  IMAD.X R15, RZ, RZ, R97, P0 ;  /* 0x000000ffff0f7224 */ /* 0x000fe200000e0661 */
[----:B------:R-:W-:-:S02]  /*b870*/  MOV R112, R112 ;  /* 0x0000007000707202 */ /* 0x000fc40000000f00 */
[----:B------:R-:W-:Y:S01]  /*b880*/  IADD3 R4, P0, R96, 0x7000, RZ ;  /* 0x0000700060047810 */ /* 0x000fe20007f1e0ff */
[----:B------:R-:W1:Y:S01]  /*b890*/  @P2 LDC R113, c[0x0][0xbf0] ;  /* 0x0002fc00ff712b82 */ /* 0x000e620000000800 */
[----:B------:R-:W-:Y:S02]  /*b8a0*/  SHF.R.U64 R12, R12, 0x3, RZ ;  /* 0x000000030c0c7819 */ /* 0x000fe400000012ff */
[----:B------:R-:W-:Y:S01]  /*b8b0*/  SHF.R.U64 R10, R10, 0x3, RZ ;  /* 0x000000030a0a7819 */ /* 0x000fe200000012ff */
[----:B------:R-:W-:Y:S01]  /*b8c0*/  IMAD.X R5, RZ, RZ, R97, P0 ;  /* 0x000000ffff057224 */ /* 0x000fe200000e0661 */
[----:B------:R-:W-:Y:S02]  /*b8d0*/  SHF.R.U64 R8, R8, 0x3, RZ ;  /* 0x0000000308087819 */ /* 0x000fe400000012ff */
[----:B------:R-:W-:Y:S02]  /*b8e0*/  SHF.R.U64 R6, R6, 0x3, RZ ;  /* 0x0000000306067819 */ /* 0x000fe400000012ff */
[----:B------:R-:W-:-:S02]  /*b8f0*/  SHF.R.U64 R89, R89, 0x3, RZ ;  /* 0x0000000359597819 */ /* 0x000fc400000012ff */
[----:B------:R-:W-:Y:S02]  /*b900*/  LOP3.LUT R3, R4, 0x380, RZ, 0xc0, !PT ;  /* 0x0000038004037812 */ /* 0x000fe400078ec0ff */
[----:B------:R-:W-:Y:S01]  /*b910*/  LOP3.LUT R12, R12, R13, RZ, 0x3c, !PT ;  /* 0x0000000d0c0c7212 */ /* 0x000fe200078e3cff */
[--C-:B------:R-:W-:Y:S01]  /*b920*/  IMAD.X R13, RZ, RZ, R97.reuse, P3 ;  /* 0x000000ffff0d7224 */ /* 0x100fe200018e0661 */
[----:B------:R-:W-:Y:S01]  /*b930*/  LOP3.LUT R10, R10, R11, RZ, 0x3c, !PT ;  /* 0x0000000b0a0a7212 */ /* 0x000fe200078e3cff */
[--C-:B------:R-:W-:Y:S01]  /*b940*/  IMAD.X R11, RZ, RZ, R97.reuse, P4 ;  /* 0x000000ffff0b7224 */ /* 0x100fe200020e0661 */
[----:B------:R-:W-:Y:S01]  /*b950*/  LOP3.LUT R8, R8, R9, RZ, 0x3c, !PT ;  /* 0x0000000908087212 */ /* 0x000fe200078e3cff */
[--C-:B------:R-:W-:Y:S01]  /*b960*/  IMAD.X R9, RZ, RZ, R97.reuse, P5 ;  /* 0x000000ffff097224 */ /* 0x100fe200028e0661 */
[----:B------:R-:W-:Y:S01]  /*b970*/  LOP3.LUT R6, R6, R7, RZ, 0x3c, !PT ;  /* 0x0000000706067212 */ /* 0x000fe200078e3cff */
[----:B------:R-:W-:Y:S02]  /*b980*/  WARPGROUP.DEPBAR.LE gsb0, 0x0 ;  /* 0x00008000000079c5 */ /* 0x000fe40000010000 */
[----:B------:R-:W-:Y:S01]  /*b990*/  WARPGROUP.ARRIVE ;  /* 0x00000000000079c5 */ /* 0x000fe20000000000 */
[----:B------:R-:W-:Y:S01]  /*b9a0*/  LOP3.LUT R88, R89, R96, RZ, 0x3c, !PT ;  /* 0x0000006059587212 */ /* 0x000fe200078e3cff */
[--C-:B------:R-:W-:Y:S01]  /*b9b0*/  IMAD.X R7, RZ, RZ, R97.reuse, P6 ;  /* 0x000000ffff077224 */ /* 0x100fe200030e0661 */
[----:B------:R-:W-:Y:S01]  /*b9c0*/  SHF.R.U64 R3, R3, 0x3, RZ ;  /* 0x0000000303037819 */ /* 0x000fe200000012ff */
[----:B------:R-:W-:Y:S01]  /*b9d0*/  IMAD.MOV.U32 R89, RZ, RZ, R97 ;  /* 0x000000ffff597224 */ /* 0x000fe200078e0061 */
[----:B------:R-:W-:Y:S01]  /*b9e0*/  MOV R97, R104 ;  /* 0x0000006800617202 */ /* 0x000fe20000000f00 */
[----:B------:R-:W-:Y:S01]  /*b9f0*/  HGMMA.64x128x16.F32 R24, R212, gdesc[UR8].tnspB, R24, gsb0 ;  /* 0x41e00008d4187df0 */ /* 0x000fe20008000818 */
[----:B------:R-:W-:Y:S01]  /*ba00*/  ULDC UR10, c[0x0][0xc44] ;  /* 0x00031100000a7ab9 */ /* 0x000fe20000000800 */
[----:B------:R-:W-:Y:S01]  /*ba10*/  MOV R105, R102 ;  /* 0x0000006600697202 */ /* 0x000fe20000000f00 */
[----:B------:R-:W-:Y:S01]  /*ba20*/  UIMAD UR10, UR10, UR4, UR13 ;  /* 0x000000040a0a72a4 */ /* 0x000fe2000f8e020d */
[----:B------:R-:W-:-:S02]  /*ba30*/  MOV R103, R92 ;  /* 0x0000005c00677202 */ /* 0x000fc40000000f00 */
[----:B------:R-:W3:Y:S01]  /*ba40*/  LDC.64 R92, c[0x0][0xb98] ;  /* 0x0002e600ff5c7b82 */ /* 0x000ee20000000a00 */
[----:B------:R-:W-:Y:S01]  /*ba50*/  USHF.R.S32.HI UR11, URZ, 0x1f, UR10 ;  /* 0x0000001f3f0b7899 */ /* 0x000fe2000801140a */
[----:B------:R-:W-:Y:S02]  /*ba60*/  LOP3.LUT R4, R3, R4, RZ, 0x3c, !PT ;  /* 0x0000000403047212 */ /* 0x000fe400078e3cff */
[----:B------:R-:W-:Y:S01]  /*ba70*/  MOV R3, R108 ;  /* 0x0000006c00037202 */ /* 0x000fe20000000f00 */
[----:B------:R-:W-:Y:S01]  /*ba80*/  IMAD.U32 R108, RZ, RZ, UR8 ;  /* 0x00000008ff6c7e24 */ /* 0x000fe2000f8e00ff */
[----:B------:R-:W-:Y:S01]  /*ba90*/  MOV R106, R106 ;  /* 0x0000006a006a7202 */ /* 0x000fe20000000f00 */
[----:B------:R-:W-:Y:S01]  /*baa0*/  IMAD R107, R16, 0x80, R228 ;  /* 0x00000080106b7824 */ /* 0x000fe200078e02e4 */
[----:B------:R-:W-:Y:S01]  /*bab0*/  MOV R100, R100 ;  /* 0x0000006400647202 */ /* 0x000fe20000000f00 */
[----:B------:R-:W-:Y:S01]  /*bac0*/  @!P1 VIADD R104, R108, 0x34860 ;  /* 0x000348606c689836 */ /* 0x000fe20000000000 */
[----:B------:R-:W-:Y:S01]  /*bad0*/  MOV R96, R110 ;  /* 0x0000006e00607202 */ /* 0x000fe20000000f00 */
[----:B0-----:R-:W-:Y:S01]  /*bae0*/  @P2 IMAD.HI.U32 R102, R107, R114, RZ ;  /* 0x000000726b662227 */ /* 0x001fe200078e00ff */
[----:B------:R-:W-:-:S02]  /*baf0*/  ULDC.64 UR8, c[0x0][0xae8] ;  /* 0x0002ba0000087ab9 */ /* 0x000fc40000000a00 */
[----:B------:R-:W-:Y:S01]  /*bb00*/  @!P1 PRMT R104, RZ, 0x654, R104 ;  /* 0x00000654ff689816 */ /* 0x000fe20000000068 */
[----:B------:R-:W-:Y:S01]  /*bb10*/  IMAD.MOV.U32 R101, RZ, RZ, R107 ;  /* 0x000000ffff657224 */ /* 0x000fe200078e006b */
[----:B-1----:R-:W-:Y:S01]  /*bb20*/  @P2 SHF.R.U32.HI R101, RZ, R113, R102 ;  /* 0x00000071ff652219 */ /* 0x002fe20000011666 */
[----:B------:R-:W-:Y:S02]  /*bb30*/  WARPGROUP.DEPBAR.LE gsb0, 0x0 ;  /* 0x00008000000079c5 */ /* 0x000fe40000010000 */
[----:B------:R-:W-:-:S06]  /*bb40*/  WARPGROUP.ARRIVE ;  /* 0x00000000000079c5 */ /* 0x000fcc0000000000 */
[----:B------:R-:W-:Y:S01]  /*bb50*/  HGMMA.64x128x16.F32 R24, R216, gdesc[UR4].tnspB, R24, gsb0 ;  /* 0x41e00004d8187df0 */ /* 0x000fe20008000818 */
[----:B------:R-:W-:Y:S02]  /*bb60*/  ULDC.64 UR6, c[0x0][0xb90] ;  /* 0x0002e40000067ab9 */ /* 0x000fe40000000a00 */
[----:B------:R-:W-:Y:S02]  /*bb70*/  UIMAD.WIDE.U32 UR4, UR10, UR6, URZ ;  /* 0x000000060a0472a5 */ /* 0x000fe4000f8e003f */
[----:B------:R-:W-:-:S04]  /*bb80*/  UIMAD UR6, UR11, UR6, URZ ;  /* 0x000000060b0672a4 */ /* 0x000fc8000f8e023f */
[----:B------:R-:W-:Y:S01]  /*bb90*/  UIMAD UR6, UR10, UR7, UR6 ;  /* 0x000000070a0672a4 */ /* 0x000fe2000f8e0206 */
[----:B------:R-:W-:Y:S01]  /*bba0*/  IMAD.U32 R90, RZ, RZ, UR4 ;  /* 0x00000004ff5a7e24 */ /* 0x000fe2000f8e00ff */
[----:B------:R-:W-:Y:S01]  /*bbb0*/  USHF.R.S32.HI UR7, URZ, 0x1f, UR12 ;  /* 0x0000001f3f077899 */ /* 0x000fe2000801140c */
[----:B------:R-:W-:Y:S01]  /*bbc0*/  IMAD.U32 R91, RZ, RZ, UR5 ;  /* 0x00000005ff5b7e24 */ /* 0x000fe2000f8e00ff */
[----:B------:R-:W-:-:S06]  /*bbd0*/  UIADD3 UR4, UR5, UR6, URZ ;  /* 0x0000000605047290 */ /* 0x000fcc000fffe03f */
[----:B------:R-:W-:Y:S01]  /*bbe0*/  IMAD.U32 R91, RZ, RZ, UR4 ;  /* 0x00000004ff5b7e24 */ /* 0x000fe2000f8e00ff */
[----:B------:R-:W-:Y:S01]  /*bbf0*/  ULDC.64 UR4, c[0x0][0xb88] ;  /* 0x0002e20000047ab9 */ /* 0x000fe20000000a00 */
[----:B---3--:R-:W-:Y:S01]  /*bc00*/  IMAD.WIDE.U32 R90, R92, UR12, R90 ;  /* 0x0000000c5c5a7c25 */ /* 0x008fe2000f8e005a */
[----:B------:R-:W-:-:S04]  /*bc10*/  UIMAD UR6, UR11, UR8, URZ ;  /* 0x000000080b0672a4 */ /* 0x000fc8000f8e023f */
[----:B------:R-:W-:Y:S02]  /*bc20*/  UIMAD UR6, UR10, UR9, UR6 ;  /* 0x000000090a0672a4 */ /* 0x000fe4000f8e0206 */
[----:B------:R-:W-:Y:S02]  /*bc30*/  UIADD3 UR60, UR60, 0x1, URZ ;  /* 0x000000013c3c7890 */ /* 0x000fe4000fffe03f */
[----:B------:R-:W-:Y:S02]  /*bc40*/  UIADD3 UR61, UR61, 0x34820, URZ ;  /* 0x000348203d3d7890 */ /* 0x000fe4000fffe03f */
[----:B------:R-:W-:Y:S01]  /*bc50*/  UISETP.NE.AND UP0, UPT, UR60, 0x2, UPT ;  /* 0x000000023c00788c */ /* 0x000fe2000bf05270 */
        /* <DEDUP_REMOVED lines=34> */
[----:B------:R-:W-:-:S02]  /*be80*/  IMAD.MOV R99, RZ, RZ, -R101 ;  /* 0x000000ffff637224 */ /* 0x000fc400078e0a65 */
[-C--:B------:R-:W-:Y:S01]  /*be90*/  FMUL.FTZ R27, R27, R98.reuse ;  /* 0x000000621b1b7220 */ /* 0x080fe20000410000 */
[----:B------:R-:W-:Y:S01]  /*bea0*/  FMUL.FTZ R26, R26, R98 ;  /* 0x000000621a1a7220 */ /* 0x000fe20000410000 */
[----:B------:R-:W-:Y:S01]  /*beb0*/  IMAD R36, R92, UR7, RZ ;  /* 0x000000075c247c24 */ /* 0x000fe2000f8e02ff */
[----:B------:R-:W-:Y:S01]  /*bec0*/  F2FP.F16.F32.PACK_AB R24, R25, R24 ;  /* 0x000000181918723e */ /* 0x000fe200000000ff */
[----:B------:R-:W-:Y:S02]  /*bed0*/  IMAD R99, R0, R99, R107 ;  /* 0x0000006300637224 */ /* 0x000fe400078e026b */
[----:B------:R-:W-:Y:S01]  /*bee0*/  FMUL.FTZ R31, R31, R98 ;  /* 0x000000621f1f7220 */ /* 0x000fe20000410000 */
[----:B------:R-:W-:Y:S01]  /*bef0*/  F2FP.F16.F32.PACK_AB R25, R27, R26 ;  /* 0x0000001a1b19723e */ /* 0x000fe200000000ff */
[----:B------:R-:W-:Y:S01]  /*bf00*/  FMUL.FTZ R30, R30, R98 ;  /* 0x000000621e1e7220 */ /* 0x000fe20000410000 */
[----:B------:R-:W-:Y:S01]  /*bf10*/  F2FP.F16.F32.PACK_AB R26, R29, R28 ;  /* 0x0000001c1d1a723e */ /* 0x000fe200000000ff */
[----:B------:R-:W-:Y:S01]  /*bf20*/  IMAD R93, R93, UR12, R36 ;  /* 0x0000000c5d5d7c24 */ /* 0x000fe2000f8e0224 */
[----:B------:R-:W-:Y:S01]  /*bf30*/  F2FP.F16.F32.PACK_AB R28, R33, R32 ;  /* 0x00000020211c723e */ /* 0x000fe200000000ff */
[-C--:B------:R-:W-:Y:S01]  /*bf40*/  FMUL.FTZ R39, R39, R98.reuse ;  /* 0x0000006227277220 */ /* 0x080fe20000410000 */
[----:B------:R-:W-:Y:S01]  /*bf50*/  SHF.R.S32.HI R32, RZ, 0x1f, R99 ;  /* 0x0000001fff207819 */ /* 0x000fe20000011463 */
[-C--:B------:R-:W-:Y:S01]  /*bf60*/  FMUL.FTZ R38, R38, R98.reuse ;  /* 0x0000006226267220 */ /* 0x080fe20000410000 */
[----:B------:R-:W-:Y:S01]  /*bf70*/  SHF.R.S32.HI R33, RZ, 0x1f, R101 ;  /* 0x0000001fff217819 */ /* 0x000fe20000011465 */
[----:B------:R-:W-:Y:S01]  /*bf80*/  FMUL.FTZ R35, R35, R98 ;  /* 0x0000006223237220 */ /* 0x000fe20000410000 */
[----:B------:R-:W-:Y:S01]  /*bf90*/  IADD3 R36, P0, R101, R90, RZ ;  /* 0x0000005a65247210 */ /* 0x000fe20007f1e0ff */
[----:B------:R-:W-:Y:S01]  /*bfa0*/  IMAD R32, R32, UR4, RZ ;  /* 0x0000000420207c24 */ /* 0x000fe2000f8e02ff */
[----:B------:R-:W-:Y:S01]  /*bfb0*/  F2FP.F16.F32.PACK_AB R27, R31, R30 ;  /* 0x0000001e1f1b723e */ /* 0x000fe200000000ff */
[----:B------:R-:W-:Y:S01]  /*bfc0*/  BAR.SYNC.DEFER_BLOCKING 0x1, 0x100 ;  /* 0x0044000000007b1d */ /* 0x000fe20000010000 */
[----:B------:R-:W-:Y:S01]  /*bfd0*/  F2FP.F16.F32.PACK_AB R30, R37, R102 ;  /* 0x00000066251e723e */ /* 0x000fe200000000ff */
[-C--:B------:R-:W-:Y:S01]  /*bfe0*/  FMUL.FTZ R34, R34, R98.reuse ;  /* 0x0000006222227220 */ /* 0x080fe20000410000 */
[----:B------:R-:W-:Y:S01]  /*bff0*/  IADD3.X R37, R33, R91, R93, P0, !PT ;  /* 0x0000005b21257210 */ /* 0x000fe200007fe45d */
[----:B------:R-:W-:Y:S01]  /*c000*/  FMUL.FTZ R43, R43, R98 ;  /* 0x000000622b2b7220 */ /* 0x000fe20000410000 */
[----:B------:R-:W-:Y:S01]  /*c010*/  F2FP.F16.F32.PACK_AB R31, R39, R38 ;  /* 0x00000026271f723e */ /* 0x000fe200000000ff */
[----:B------:R-:W-:Y:S01]  /*c020*/  IMAD R39, R99, UR5, R32 ;  /* 0x0000000563277c24 */ /* 0x000fe2000f8e0220 */
[----:B------:R-:W-:Y:S01]  /*c030*/  F2FP.F16.F32.PACK_AB R32, R41, R40 ;  /* 0x000000282920723e */ /* 0x000fe200000000ff */
[----:B------:R-:W-:Y:S01]  /*c040*/  IMAD.WIDE.U32 R36, R99, UR4, R36 ;  /* 0x0000000463247c25 */ /* 0x000fe2000f8e0024 */
[----:B------:R-:W-:-:S03]  /*c050*/  ULDC UR4, c[0x0][0xa88] ;  /* 0x0002a20000047ab9 */ /* 0x000fc60000000800 */
[-C--:B------:R-:W-:Y:S01]  /*c060*/  FMUL.FTZ R42, R42, R98.reuse ;  /* 0x000000622a2a7220 */ /* 0x080fe20000410000 */
[-C--:B------:R-:W-:Y:S01]  /*c070*/  FMUL.FTZ R47, R47, R98.reuse ;  /* 0x000000622f2f7220 */ /* 0x080fe20000410000 */
[----:B------:R-:W-:Y:S02]  /*c080*/  IMAD R41, R16, 0x80, R227 ;  /* 0x0000008010297824 */ /* 0x000fe400078e02e3 */
[-C--:B------:R-:W-:Y:S01]  /*c090*/  FMUL.FTZ R46, R46, R98.reuse ;  /* 0x000000622e2e7220 */ /* 0x080fe20000410000 */
[----:B------:R-:W-:Y:S01]  /*c0a0*/  IMAD R92, R0, UR4, RZ ;  /* 0x00000004005c7c24 */ /* 0x000fe2000f8e02ff */
[----:B------:R-:W-:Y:S01]  /*c0b0*/  ULDC.64 UR4, c[0x0][0xb50] ;  /* 0x0002d40000047ab9 */ /* 0x000fe20000000a00 */
[----:B------:R-:W-:Y:S01]  /*c0c0*/  LOP3.LUT P0, RZ, R222, 0x3, RZ, 0xc0, !PT ;  /* 0x00000003deff7812 */ /* 0x000fe2000780c0ff */
[-C--:B------:R-:W-:Y:S01]  /*c0d0*/  FMUL.FTZ R51, R51, R98.reuse ;  /* 0x0000006233337220 */ /* 0x080fe20000410000 */
[-C--:B------:R-:W-:Y:S01]  /*c0e0*/  FMUL.FTZ R50, R50, R98.reuse ;  /* 0x0000006232327220 */ /* 0x080fe20000410000 */
[-C--:B------:R-:W-:Y:S01]  /*c0f0*/  FMUL.FTZ R55, R55, R98.reuse ;  /* 0x0000006237377220 */ /* 0x080fe20000410000 */
[----:B------:R-:W-:Y:S01]  /*c100*/  FMUL.FTZ R54, R54, R98 ;  /* 0x0000006236367220 */ /* 0x000fe20000410000 */
[----:B------:R-:W-:Y:S01]  /*c110*/  F2FP.F16.F32.PACK_AB R29, R35, R34 ;  /* 0x00000022231d723e */ /* 0x000fe200000000ff */
[-C--:B------:R-:W-:Y:S01]  /*c120*/  FMUL.FTZ R59, R59, R98.reuse ;  /* 0x000000623b3b7220 */ /* 0x080fe20000410000 */
[-C--:B------:R-:W-:Y:S01]  /*c130*/  FMUL.FTZ R58, R58, R98.reuse ;  /* 0x000000623a3a7220 */ /* 0x080fe20000410000 */
[----:B------:R1:W-:Y:S01]  /*c140*/  STSM.16.M88.4 [R112], R24 ;  /* 0x0000001870007844 */ /* 0x0003e20000000200 */
[-C--:B------:R-:W-:Y:S01]  /*c150*/  FMUL.FTZ R63, R63, R98.reuse ;  /* 0x000000623f3f7220 */ /* 0x080fe20000410000 */
[----:B------:R-:W-:Y:S01]  /*c160*/  FMUL.FTZ R62, R62, R98 ;  /* 0x000000623e3e7220 */ /* 0x000fe20000410000 */
[----:B------:R-:W-:Y:S01]  /*c170*/  F2FP.F16.F32.PACK_AB R33, R43, R42 ;  /* 0x0000002a2b21723e */ /* 0x000fe200000000ff */
[----:B------:R-:W-:Y:S01]  /*c180*/  FMUL.FTZ R67, R67, R98 ;  /* 0x0000006243437220 */ /* 0x000fe20000410000 */
[----:B------:R-:W-:Y:S01]  /*c190*/  F2FP.F16.F32.PACK_AB R34, R45, R44 ;  /* 0x0000002c2d22723e */ /* 0x000fe200000000ff */
[----:B------:R-:W-:Y:S01]  /*c1a0*/  FMUL.FTZ R66, R66, R98 ;  /* 0x0000006242427220 */ /* 0x000fe20000410000 */
[----:B------:R-:W-:Y:S01]  /*c1b0*/  F2FP.F16.F32.PACK_AB R35, R47, R46 ;  /* 0x0000002e2f23723e */ /* 0x000fe200000000ff */
        /* <DEDUP_REMOVED lines=8> */
[C---:B-1----:R-:W-:Y:S01]  /*c240*/  VIADD R25, R41.reuse, 0x8 ;  /* 0x0000000829197836 */ /* 0x042fe20000000000 */
[----:B------:R-:W-:Y:S01]  /*c250*/  ISETP.GE.OR P1, PT, R41, R92, P0 ;  /* 0x0000005c2900720c */ /* 0x000fe20000726670 */
[----:B------:R-:W-:Y:S01]  /*c260*/  IMAD.IADD R27, R37, 0x1, R39 ;  /* 0x00000001251b7824 */ /* 0x000fe200078e0227 */
[----:B------:R-:W-:Y:S01]  /*c270*/  LEA R37, P3, R36, UR4, 0x2 ;  /* 0x0000000424257c11 */ /* 0x000fe2000f8610ff */
[-C--:B------:R-:W-:Y:S01]  /*c280*/  FMUL.FTZ R87, R87, R98.reuse ;  /* 0x0000006257577220 */ /* 0x080fe20000410000 */
[----:B------:R-:W-:Y:S01]  /*c290*/  FMUL.FTZ R86, R86, R98 ;  /* 0x0000006256567220 */ /* 0x000fe20000410000 */
[----:B------:R-:W-:Y:S01]  /*c2a0*/  ISETP.GE.OR P0, PT, R25, R92, P0 ;  /* 0x0000005c1900720c */ /* 0x000fe20000706670 */
[----:B------:R1:W-:Y:S01]  /*c2b0*/  STSM.16.M88.4 [R105], R28 ;  /* 0x0000001c69007844 */ /* 0x0003e20000000200 */
[----:B------:R-:W-:-:S02]  /*c2c0*/  LEA.HI.X R36, R36, UR5, R27, 0x2, P3 ;  /* 0x0000000524247c11 */ /* 0x000fc400098f141b */
[----:B------:R-:W-:Y:S01]  /*c2d0*/  F2FP.F16.F32.PACK_AB R24, R49, R48 ;  /* 0x000000303118723e */ /* 0x000fe200000000ff */
[----:B------:R2:W-:Y:S01]  /*c2e0*/  STSM.16.M88.4 [R103], R32 ;  /* 0x0000002067007844 */ /* 0x0005e20000000200 */
[----:B------:R-:W-:Y:S02]  /*c2f0*/  F2FP.F16.F32.PACK_AB R25, R51, R50 ;  /* 0x000000323319723e */ /* 0x000fe400000000ff */
[----:B------:R-:W-:Y:S02]  /*c300*/  F2FP.F16.F32.PACK_AB R26, R53, R52 ;  /* 0x00000034351a723e */ /* 0x000fe400000000ff */
[----:B------:R-:W-:Y:S01]  /*c310*/  F2FP.F16.F32.PACK_AB R27, R55, R54 ;  /* 0x00000036371b723e */ /* 0x000fe200000000ff */
[----:B------:R-:W-:Y:S01]  /*c320*/  SHFL.IDX PT, R52, R37, RZ, 0x1c1f ;  /* 0x001c1fff25347589 */ /* 0x000fe200000e0000 */
[----:B------:R-:W-:Y:S02]  /*c330*/  F2FP.F16.F32.PACK_AB R72, R73, R72 ;  /* 0x000000484948723e */ /* 0x000fe400000000ff */
[----:B------:R-:W-:Y:S01]  /*c340*/  F2FP.F16.F32.PACK_AB R73, R75, R74 ;  /* 0x0000004a4b49723e */ /* 0x000fe200000000ff */
[----:B------:R-:W-:Y:S01]  /*c350*/  STSM.16.M88.4 [R100], R24 ;  /* 0x0000001864007844 */ /* 0x000fe20000000200 */
[----:B------:R-:W-:-:S02]  /*c360*/  F2FP.F16.F32.PACK_AB R80, R81, R80 ;  /* 0x000000505150723e */ /* 0x000fc400000000ff */
[----:B-1----:R-:W-:Y:S01]  /*c370*/  F2FP.F16.F32.PACK_AB R28, R57, R56 ;  /* 0x00000038391c723e */ /* 0x002fe200000000ff */
[----:B------:R-:W1:Y:S01]  /*c380*/  SHFL.IDX PT, R53, R36, RZ, 0x1c1f ;  /* 0x001c1fff24357589 */ /* 0x000e6200000e0000 */
[----:B------:R-:W-:Y:S01]  /*c390*/  F2FP.F16.F32.PACK_AB R29, R59, R58 ;  /* 0x0000003a3b1d723e */ /* 0x000fe200000000ff */
[----:B------:R-:W3:Y:S01]  /*c3a0*/  @P2 LDC R57, c[0x0][0xbec] ;  /* 0x0002fb00ff392b82 */ /* 0x000ee20000000800 */
[----:B------:R-:W-:Y:S01]  /*c3b0*/  F2FP.F16.F32.PACK_AB R30, R61, R60 ;  /* 0x0000003c3d1e723e */ /* 0x000fe200000000ff */
[----:B------:R-:W-:Y:S01]  /*c3c0*/  SHFL.IDX PT, R54, R37, 0x1, 0x1c1f ;  /* 0x003c1f0025367f89 */ /* 0x000fe200000e0000 */
[----:B------:R-:W-:Y:S02]  /*c3d0*/  F2FP.F16.F32.PACK_AB R31, R63, R62 ;  /* 0x0000003e3f1f723e */ /* 0x000fe400000000ff */
[----:B--2---:R-:W-:Y:S01]  /*c3e0*/  F2FP.F16.F32.PACK_AB R32, R65, R64 ;  /* 0x000000404120723e */ /* 0x004fe200000000ff */
[----:B------:R-:W2:Y:S01]  /*c3f0*/  SHFL.IDX PT, R55, R36, 0x1, 0x1c1f ;  /* 0x003c1f0024377f89 */ /* 0x000ea200000e0000 */
[----:B------:R-:W-:Y:S01]  /*c400*/  F2FP.F16.F32.PACK_AB R33, R67, R66 ;  /* 0x000000424321723e */ /* 0x000fe200000000ff */
[----:B------:R-:W4:Y:S01]  /*c410*/  @P2 LDC R59, c[0x0][0xbf0] ;  /* 0x0002fc00ff3b2b82 */ /* 0x000f220000000800 */
[----:B------:R-:W-:Y:S01]  /*c420*/  F2FP.F16.F32.PACK_AB R34, R69, R68 ;  /* 0x000000444522723e */ /* 0x000fe200000000ff */
[----:B------:R-:W-:Y:S01]  /*c430*/  STSM.16.M88.4 [R106], R28 ;  /* 0x0000001c6a007844 */ /* 0x000fe20000000200 */
[----:B------:R-:W-:-:S02]  /*c440*/  F2FP.F16.F32.PACK_AB R35, R71, R70 ;  /* 0x000000464723723e */ /* 0x000fc400000000ff */
[----:B------:R-:W-:Y:S02]  /*c450*/  F2FP.F16.F32.PACK_AB R74, R77, R76 ;  /* 0x0000004c4d4a723e */ /* 0x000fe400000000ff */
[----:B------:R-:W-:Y:S01]  /*c460*/  F2FP.F16.F32.PACK_AB R75, R79, R78 ;  /* 0x0000004e4f4b723e */ /* 0x000fe200000000ff */
[----:B------:R-:W-:Y:S01]  /*c470*/  STSM.16.M88.4 [R97], R32 ;  /* 0x0000002061007844 */ /* 0x000fe20000000200 */
[----:B------:R-:W-:Y:S02]  /*c480*/  F2FP.F16.F32.PACK_AB R81, R83, R82 ;  /* 0x000000525351723e */ /* 0x000fe400000000ff */
[----:B------:R-:W-:Y:S01]  /*c490*/  F2FP.F16.F32.PACK_AB R82, R85, R84 ;  /* 0x000000545552723e */ /* 0x000fe200000000ff */
[----:B------:R-:W-:Y:S01]  /*c4a0*/  STSM.16.M88.4 [R96], R72 ;  /* 0x0000004860007844 */ /* 0x000fe20000000200 */
[----:B------:R-:W-:-:S05]  /*c4b0*/  F2FP.F16.F32.PACK_AB R83, R87, R86 ;  /* 0x000000565753723e */ /* 0x000fca00000000ff */
[----:B------:R0:W-:Y:S01]  /*c4c0*/  STSM.16.M88.4 [R3], R80 ;  /* 0x0000005003007844 */ /* 0x0001e20000000200 */
[----:B------:R-:W-:Y:S01]  /*c4d0*/  BAR.SYNC.DEFER_BLOCKING 0x1, 0x100 ;  /* 0x0044000000007b1d */ /* 0x000fe20000010000 */
[----:B------:R-:W-:Y:S01]  /*c4e0*/  UIMAD.WIDE.U32 UR4, UR10, UR8, URZ ;  /* 0x000000080a0472a5 */ /* 0x000fe2000f8e003f */
[----:B0-----:R-:W-:-:S04]  /*c4f0*/  IMAD R3, R22, 0x20, R221 ;  /* 0x0000002016037824 */ /* 0x001fc800078e02dd */
[----:B------:R-:W-:Y:S01]  /*c500*/  ULDC.64 UR8, c[0x0][0xaf0] ;  /* 0x0002bc0000087ab9 */ /* 0x000fe20000000a00 */
[----:B-1----:R0:W-:Y:S04]  /*c510*/  @!P1 ST.E desc[UR14][R52.64], R95 ;  /* 0x0000005f34009985 */ /* 0x0021e8000c10190e */
[----:B--2---:R1:W-:Y:S04]  /*c520*/  @!P0 ST.E desc[UR14][R54.64], R94 ;  /* 0x0000005e36008985 */ /* 0x0043e8000c10190e */
[----:B------:R2:W5:Y:S01]  /*c530*/  LD.E.128 R24, desc[UR14][R12.64] ;  /* 0x0000000e0c187980 */ /* 0x000562000c101d00 */
[----:B0-----:R-:W0:Y:S03]  /*c540*/  LDC.64 R52, c[0x0][0xae0] ;  /* 0x0002b800ff347b82 */ /* 0x001e260000000a00 */
[----:B------:R3:W5:Y:S01]  /*c550*/  LD.E.128 R28, desc[UR14][R4.64] ;  /* 0x0000000e041c7980 */ /* 0x000762000c101d00 */
[----:B------:R-:W-:-:S03]  /*c560*/  UIADD3 UR5, UR5, UR6, URZ ;  /* 0x0000000605057290 */ /* 0x000fc6000fffe03f */
[----:B------:R1:W5:Y:S01]  /*c570*/  LD.E.128 R32, desc[UR14][R6.64] ;  /* 0x0000000e06207980 */ /* 0x000362000c101d00 */
[----:B--2---:R-:W-:-:S03]  /*c580*/  IMAD R12, R16, 0x80, R3 ;  /* 0x00000080100c7824 */ /* 0x004fc600078e0203 */
[----:B------:R-:W5:Y:S01]  /*c590*/  LD.E.128 R88, desc[UR14][R88.64] ;  /* 0x0000000e58587980 */ /* 0x000f62000c101d00 */
[----:B---3--:R-:W-:Y:S01]  /*c5a0*/  @P2 IMAD.HI.U32 R4, R12, R57, RZ ;  /* 0x000000390c042227 */ /* 0x008fe200078e00ff */
[----:B------:R-:W-:Y:S02]  /*c5b0*/  UIMAD UR6, UR7, UR8, URZ ;  /* 0x00000008070672a4 */ /* 0x000fe4000f8e023f */
[----:B------:R-:W5:Y:S01]  /*c5c0*/  LD.E.128 R40, desc[UR14][R20.64] ;  /* 0x0000000e14287980 */ /* 0x000f62000c101d00 */
[----:B------:R-:W-:Y:S01]  /*c5d0*/  IMAD.MOV.U32 R3, RZ, RZ, R12 ;  /* 0x000000ffff037224 */ /* 0x000fe200078e000c */
[----:B----4-:R-:W-:Y:S01]  /*c5e0*/  @P2 SHF.R.U32.HI R3, RZ, R59, R4 ;  /* 0x0000003bff032219 */ /* 0x010fe20000011604 */
[----:B------:R-:W-:Y:S01]  /*c5f0*/  UIMAD UR6, UR12, UR9, UR6 ;  /* 0x000000090c0672a4 */ /* 0x000fe2000f8e0206 */
[----:B------:R-:W5:Y:S02]  /*c600*/  LD.E.128 R36, desc[UR14][R14.64] ;  /* 0x0000000e0e247980 */ /* 0x000f64000c101d00 */
[--C-:B------:R-:W-:Y:S01]  /*c610*/  SHF.R.S32.HI R5, RZ, 0x1f, R3.reuse ;  /* 0x0000001fff057819 */ /* 0x100fe20000011403 */
[----:B------:R-:W-:Y:S01]  /*c620*/  UIMAD.WIDE.U32 UR4, UR12, UR8, UR4 ;  /* 0x000000080c0472a5 */ /* 0x000fe2000f8e0004 */
[----:B-1----:R-:W-:Y:S01]  /*c630*/  IMAD.MOV R7, RZ, RZ, -R3 ;  /* 0x000000ffff077224 */ /* 0x002fe200078e0a03 */
[----:B------:R-:W-:Y:S01]  /*c640*/  R2UR UR9, R2 ;  /* 0x00000000020972ca */ /* 0x000fe200000e0000 */
[----:B------:R1:W5:Y:S01]  /*c650*/  LD.E.128 R48, desc[UR14][R10.64] ;  /* 0x0000000e0a307980 */ /* 0x000362000c101d00 */
[-C--:B0-----:R-:W-:Y:S01]  /*c660*/  IMAD R2, R5, R52.reuse, RZ ;  /* 0x0000003405027224 */ /* 0x081fe200078e02ff */
[----:B------:R-:W-:Y:S01]  /*c670*/  UIADD3 UR5, UR5, UR6, URZ ;  /* 0x0000000605057290 */ /* 0x000fe2000fffe03f */
[----:B------:R-:W-:Y:S01]  /*c680*/  IMAD R5, R0, R7, R12 ;  /* 0x0000000700057224 */ /* 0x000fe200078e020c */
[----:B------:R0:W5:Y:S01]  /*c690*/  LD.E.128 R44, desc[UR14][R8.64] ;  /* 0x0000000e082c7980 */ /* 0x000162000c101d00 */
[----:B------:R-:W-:Y:S01]  /*c6a0*/  IMAD R7, R3, R53, R2 ;  /* 0x0000003503077224 */ /* 0x000fe200078e0202 */
[----:B------:R-:W-:Y:S01]  /*c6b0*/  R2UR UR10, R23 ;  /* 0x00000000170a72ca */ /* 0x000fe200000e0000 */
[----:B------:R-:W-:Y:S01]  /*c6c0*/  ULDC.64 UR6, c[0x0][0xa80] ;  /* 0x0002a00000067ab9 */ /* 0x000fe20000000a00 */
[----:B------:R-:W-:Y:S01]  /*c6d0*/  @!PT LDS RZ, [RZ] ;  /* 0x00000000fffff984 */ /* 0x000fe20000000800 */
[----:B------:R-:W-:Y:S01]  /*c6e0*/  @!PT LDS RZ, [RZ] ;  /* 0x00000000fffff984 */ /* 0x000fe20000000800 */
[----:B------:R-:W-:Y:S01]  /*c6f0*/  @!PT LDS RZ, [RZ] ;  /* 0x00000000fffff984 */ /* 0x000fe20000000800 */
[----:B------:R-:W-:Y:S01]  /*c700*/  @!PT LDS RZ, [RZ] ;  /* 0x00000000fffff984 */ /* 0x000fe20000000800 */
[----:B------:R2:W-:Y:S06]  /*c710*/  MEMBAR.ALL.CTA ;  /* 0x0000000000007992 */ /* 0x0005ec0000008000 */
[----:B--2---:R-:W0:Y:S01]  /*c720*/  FENCE.VIEW.ASYNC.S ;  /* 0x00000000000073c6 */ /* 0x004e220000000000 */
[----:B------:R-:W-:Y:S01]  /*c730*/  SHF.R.S32.HI R0, RZ, 0x1f, R5 ;  /* 0x0000001fff007819 */ /* 0x000fe20000011405 */
[----:B------:R-:W-:Y:S01]  /*c740*/  IMAD.WIDE.U32 R2, R3, R52, UR4 ;  /* 0x0000000403027e25 */ /* 0x000fe2000f8e0034 */
[----:B------:R-:W-:-:S03]  /*c750*/  ULDC.64 UR4, c[0x0][0xad8] ;  /* 0x0002b60000047ab9 */ /* 0x000fc60000000a00 */
[----:B------:R-:W-:Y:S02]  /*c760*/  IMAD.IADD R3, R3, 0x1, R7 ;  /* 0x0000000103037824 */ /* 0x000fe400078e0207 */
[----:B------:R-:W-:Y:S02]  /*c770*/  IMAD R0, R0, UR4, RZ ;  /* 0x0000000400007c24 */ /* 0x000fe4000f8e02ff */
[----:B-1----:R-:W-:Y:S02]  /*c780*/  IMAD R11, R16, 0x80, R221 ;  /* 0x00000080100b7824 */ /* 0x002fe400078e02dd */
[C---:B------:R-:W-:Y:S02]  /*c790*/  IMAD R7, R5.reuse, UR5, R0 ;  /* 0x0000000505077c24 */ /* 0x040fe4000f8e0200 */
[----:B------:R-:W-:Y:S01]  /*c7a0*/  IMAD.WIDE.U32 R2, R5, UR4, R2 ;  /* 0x0000000405027c25 */ /* 0x000fe2000f8e0002 */
[----:B------:R-:W-:Y:S01]  /*c7b0*/  ISETP.GE.AND P1, PT, R11, R92, PT ;  /* 0x0000005c0b00720c */ /* 0x000fe20003f26270 */
[----:B------:R-:W-:-:S02]  /*c7c0*/  USEL UR5, URZ, 0x1, UP0 ;  /* 0x000000013f057887 */ /* 0x000fc40008000000 */
[----:B------:R-:W-:Y:S01]  /*c7d0*/  IMAD.IADD R3, R3, 0x1, R7 ;  /* 0x0000000103037824 */ /* 0x000fe200078e0207 */
[----:B------:R-:W-:Y:S01]  /*c7e0*/  UPRMT UR61, URZ, 0x654, UR61 ;  /* 0x000006543f3d7896 */ /* 0x000fe2000800003d */
[C---:B------:R-:W-:Y:S01]  /*c7f0*/  LEA R0, P2, R2.reuse, UR6, 0x1 ;  /* 0x0000000602007c11 */ /* 0x040fe2000f8408ff */
[----:B------:R-:W-:Y:S01]  /*c800*/  VIADD R5, R11, 0x20 ;  /* 0x000000200b057836 */ /* 0x000fe20000000000 */
[----:B------:R-:W-:Y:S01]  /*c810*/  ULDC UR4, c[0x0][0xc] ;  /* 0x0000030000047ab9 */ /* 0x000fe20000000800 */
[----:B------:R-:W-:Y:S01]  /*c820*/  ULOP3.LUT UR9, UR9, UR5, URZ, 0x3c, !UPT ;  /* 0x0000000509097292 */ /* 0x000fe2000f8e3c3f */
[----:B------:R-:W-:Y:S01]  /*c830*/  LEA.HI.X R10, R2, UR7, R3, 0x1, P2 ;  /* 0x00000007020a7c11 */ /* 0x000fe200090f0c03 */
[----:B------:R-:W-:Y:S01]  /*c840*/  UIADD3 UR10, UR4, UR10, URZ ;  /* 0x0000000a040a7290 */ /* 0x000fe2000fffe03f */
[-C--:B------:R-:W-:Y:S01]  /*c850*/  ISETP.GE.AND P3, PT, R5, R92.reuse, PT ;  /* 0x0000005c0500720c */ /* 0x080fe20003f66270 */
[----:B------:R-:W-:Y:S01]  /*c860*/  VIADD R5, R11, 0x40 ;  /* 0x000000400b057836 */ /* 0x000fe20000000000 */
[----:B------:R-:W-:Y:S01]  /*c870*/  USEL UR60, UR60, URZ, UP0 ;  /* 0x0000003f3c3c7287 */ /* 0x000fe20008000000 */
[----:B0-----:R0:W1:Y:S01]  /*c880*/  SHFL.IDX PT, R8, R0, RZ, 0x181f ;  /* 0x00181fff00087589 */ /* 0x00106200000e0000 */
[----:B------:R-:W-:Y:S01]  /*c890*/  IMAD.U32 R2, RZ, RZ, UR9 ;  /* 0x00000009ff027e24 */ /* 0x000fe2000f8e00ff */
[----:B------:R-:W-:Y:S01]  /*c8a0*/  SYNCS.ARRIVE.TRANS64.RED.A1T0 RZ, [UR61], RZ ;  /* 0x000000ffffff79a7 */ /* 0x000fe2000810043d */
[----:B------:R-:W-:Y:S01]  /*c8b0*/  IMAD.U32 R23, RZ, RZ, UR10 ;  /* 0x0000000aff177e24 */ /* 0x000fe2000f8e00ff */
[----:B------:R0:W2:Y:S01]  /*c8c0*/  SHFL.IDX PT, R9, R10, RZ, 0x181f ;  /* 0x00181fff0a097589 */ /* 0x0000a200000e0000 */
[----:B------:R-:W-:Y:S01]  /*c8d0*/  BSSY B0, `(.L_x_6716) ;  /* 0x000000c000007945 */ /* 0x000fe20003800000 */
[----:B------:R-:W-:-:S03]  /*c8e0*/  ISETP.GE.AND P0, PT, R5, R92, PT ;  /* 0x0000005c0500720c */ /* 0x000fc60003f06270 */
[----:B------:R-:W-:Y:S10]  /*c8f0*/  @P1 BRA `(.L_x_6717) ;  /* 0x0000000000241947 */ /* 0x000ff40003800000 */
[----:B------:R-:W-:Y:S01]  /*c900*/  ULDC UR4, c[0x0][0xac8] ;  /* 0x0002b20000047ab9 */ /* 0x000fe20000000800 */
[----:B------:R-:W-:Y:S01]  /*c910*/  ULDC.64 UR6, c[0x0][0x208] ;  /* 0x0000820000067ab9 */ /* 0x000fe20000000a00 */
[----:B------:R-:W-:Y:S02]  /*c920*/  ISETP.GE.AND P2, PT, R19, UR4, PT ;  /* 0x0000000413007c0c */ /* 0x000fe4000bf46270 */
[----:B------:R-:W-:-:S11]  /*c930*/  ISETP.GE.AND P1, PT, R18, UR4, PT ;  /* 0x0000000412007c0c */ /* 0x000fd6000bf26270 */
[C---:B-1----:R-:W-:Y:S02]  /*c940*/  @!P2 LEA R6, P4, R19.reuse, R8, 0x1 ;  /* 0x000000081306a211 */ /* 0x042fe400078808ff */
[----:B--2---:R-:W-:Y:S02]  /*c950*/  @!P1 IMAD.WIDE R4, R18, 0x2, R8 ;  /* 0x0000000212049825 */ /* 0x004fe400078e0208 */
[----:B------:R-:W-:-:S03]  /*c960*/  @!P2 LEA.HI.X R7, R19, R9, R231, 0x1, P4 ;  /* 0x000000091307a211 */ /* 0x000fc600020f0ce7 */
[----:B-----5:R3:W-:Y:S04]  /*c970*/  @!P1 ST.E.128 desc[UR6][R4.64], R88 ;  /* 0x0000005804009985 */ /* 0x0207e8000c101d06 */
[----:B------:R3:W-:Y:S02]  /*c980*/  @!P2 ST.E.128 desc[UR6][R6.64], R48 ;  /* 0x000000300600a985 */ /* 0x0007e4000c101d06 */
.L_x_6717:
[----:B------:R-:W-:Y:S05]  /*c990*/  BSYNC B0 ;  /* 0x0000000000007941 */ /* 0x000fea0003800000 */
.L_x_6716:
[----:B--2---:R2:W4:Y:S01]  /*c9a0*/  SHFL.IDX PT, R9, R10, 0x1, 0x181f ;  /* 0x00381f000a097f89 */ /* 0x00452200000e0000 */
[----:B------:R-:W-:Y:S03]  /*c9b0*/  BSSY B0, `(.L_x_6718) ;  /* 0x000000c000007945 */ /* 0x000fe60003800000 */
[----:B-1----:R2:W1:Y:S01]  /*c9c0*/  SHFL.IDX PT, R8, R0, 0x1, 0x181f ;  /* 0x00381f0000087f89 */ /* 0x00246200000e0000 */
[----:B------:R-:W-:Y:S05]  /*c9d0*/  @P3 BRA `(.L_x_6719) ;  /* 0x0000000000243947 */ /* 0x000fea0003800000 */
[----:B------:R-:W-:Y:S01]  /*c9e0*/  ULDC UR4, c[0x0][0xac8] ;  /* 0x0002b20000047ab9 */ /* 0x000fe20000000800 */
[----:B------:R-:W-:Y:S01]  /*c9f0*/  ULDC.64 UR6, c[0x0][0x208] ;  /* 0x0000820000067ab9 */ /* 0x000fe20000000a00 */
[----:B------:R-:W-:Y:S02]  /*ca00*/  ISETP.GE.AND P3, PT, R19, UR4, PT ;  /* 0x0000000413007c0c */ /* 0x000fe4000bf66270 */
[----:B------:R-:W-:-:S11]  /*ca10*/  ISETP.GE.AND P2, PT, R18, UR4, PT ;  /* 0x0000000412007c0c */ /* 0x000fd6000bf46270 */
[C---:B-1-3--:R-:W-:Y:S02]  /*ca20*/  @!P3 LEA R6, P1, R19.reuse, R8, 0x1 ;  /* 0x000000081306b211 */ /* 0x04afe400078208ff */
[----:B----4-:R-:W-:Y:S02]  /*ca30*/  @!P2 IMAD.WIDE R4, R18, 0x2, R8 ;  /* 0x000000021204a825 */ /* 0x010fe400078e0208 */
[----:B------:R-:W-:-:S03]  /*ca40*/  @!P3 LEA.HI.X R7, R19, R9, R231, 0x1, P1 ;  /* 0x000000091307b211 */ /* 0x000fc600008f0ce7 */
[----:B-----5:R1:W-:Y:S04]  /*ca50*/  @!P2 ST.E.128 desc[UR6][R4.64], R40 ;  /* 0x000000280400a985 */ /* 0x0203e8000c101d06 */
[----:B------:R1:W-:Y:S02]  /*ca60*/  @!P3 ST.E.128 desc[UR6][R6.64], R44 ;  /* 0x0000002c0600b985 */ /* 0x0003e4000c101d06 */
.L_x_6719:
[----:B------:R-:W-:Y:S05]  /*ca70*/  BSYNC B0 ;  /* 0x0000000000007941 */ /* 0x000fea0003800000 */
.L_x_6718:
[----:B----4-:R4:W0:Y:S01]  /*ca80*/  SHFL.IDX PT, R9, R10, 0x2, 0x181f ;  /* 0x00581f000a097f89 */ /* 0x01082200000e0000 */
        /* <DEDUP_REMOVED lines=8> */
[----:B0-----:R-:W-:Y:S02]  /*cb10*/  @!P1 IMAD.WIDE R4, R18, 0x2, R8 ;  /* 0x0000000212049825 */ /* 0x001fe400078e0208 */
[----:B------:R-:W-:-:S03]  /*cb20*/  @!P2 LEA.HI.X R7, R19, R9, R231, 0x1, P0 ;  /* 0x000000091307a211 */ /* 0x000fc600000f0ce7 */
[----:B-----5:R0:W-:Y:S04]  /*cb30*/  @!P1 ST.E.128 desc[UR6][R4.64], R36 ;  /* 0x0000002404009985 */ /* 0x0201e8000c101d06 */
[----:B------:R0:W-:Y:S02]  /*cb40*/  @!P2 ST.E.128 desc[UR6][R6.64], R32 ;  /* 0x000000200600a985 */ /* 0x0001e4000c101d06 */
.L_x_6721:
[----:B------:R-:W-:Y:S05]  /*cb50*/  BSYNC B0 ;  /* 0x0000000000007941 */ /* 0x000fea0003800000 */
.L_x_6720:
[----:B------:R-:W-:Y:S01]  /*cb60*/  VIADD R3, R11, 0x60 ;  /* 0x000000600b037836 */ /* 0x000fe20000000000 */
[----:B0-----:R0:W0:Y:S01]  /*cb70*/  SHFL.IDX PT, R9, R10, 0x3, 0x181f ;  /* 0x00781f000a097f89 */ /* 0x00102200000e0000 */
[----:B------:R-:W-:Y:S01]  /*cb80*/  BSSY B0, `(.L_x_6722) ;  /* 0x000000e000007945 */ /* 0x000fe20003800000 */
[----:B------:R-:W-:Y:S02]  /*cb90*/  VIADD R220, R220, 0x1 ;  /* 0x00000001dcdc7836 */ /* 0x000fe40000000000 */
[----:B------:R-:W-:Y:S01]  /*cba0*/  ISETP.GE.AND P0, PT, R3, R92, PT ;  /* 0x0000005c0300720c */ /* 0x000fe20003f06270 */
[----:B-1----:R1:W0:-:S12]  /*cbb0*/  SHFL.IDX PT, R8, R0, 0x3, 0x181f ;  /* 0x00781f0000087f89 */ /* 0x00221800000e0000 */
[----:B-1----:R-:W-:Y:S05]  /*cbc0*/  @P0 BRA `(.L_x_6723) ;  /* 0x0000000000240947 */ /* 0x002fea0003800000 */
[----:B------:R-:W-:Y:S01]  /*cbd0*/  ULDC UR4, c[0x0][0xac8] ;  /* 0x0002b20000047ab9 */ /* 0x000fe20000000800 */
[----:B------:R-:W-:Y:S01]  /*cbe0*/  ULDC.64 UR6, c[0x0][0x208] ;  /* 0x0000820000067ab9 */ /* 0x000fe20000000a00 */
[----:B------:R-:W-:Y:S02]  /*cbf0*/  ISETP.GE.AND P2, PT, R19, UR4, PT ;  /* 0x0000000413007c0c */ /* 0x000fe4000bf46270 */
[----:B------:R-:W-:-:S11]  /*cc00*/  ISETP.GE.AND P1, PT, R18, UR4, PT ;  /* 0x0000000412007c0c */ /* 0x000fd6000bf26270 */
[C---:B0--3--:R-:W-:Y:S02]  /*cc10*/  @!P2 LEA R6, P0, R19.reuse, R8, 0x1 ;  /* 0x000000081306a211 */ /* 0x049fe400078008ff */
[----:B------:R-:W-:Y:S02]  /*cc20*/  @!P1 IMAD.WIDE R4, R18, 0x2, R8 ;  /* 0x0000000212049825 */ /* 0x000fe400078e0208 */
[----:B------:R-:W-:-:S03]  /*cc30*/  @!P2 LEA.HI.X R7, R19, R9, R231, 0x1, P0 ;  /* 0x000000091307a211 */ /* 0x000fc600000f0ce7 */
[----:B-----5:R1:W-:Y:S04]  /*cc40*/  @!P1 ST.E.128 desc[UR6][R4.64], R24 ;  /* 0x0000001804009985 */ /* 0x0203e8000c101d06 */
[----:B------:R1:W-:Y:S02]  /*cc50*/  @!P2 ST.E.128 desc[UR6][R6.64], R28 ;  /* 0x0000001c0600a985 */ /* 0x0003e4000c101d06 */
.L_x_6723:
[----:B------:R-:W-:Y:S05]  /*cc60*/  BSYNC B0 ;  /* 0x0000000000007941 */ /* 0x000fea0003800000 */
.L_x_6722:
[----:B--2-4-:R-:W2:Y:S01]  /*cc70*/  LDC R0, c[0x0][0xc34] ;  /* 0x00030d00ff007b82 */ /* 0x014ea20000000800 */
[----:B------:R-:W-:-:S13]  /*cc80*/  R2UR UR4, R23 ;  /* 0x00000000170472ca */ /* 0x000fda00000e0000 */
[----:B--2---:R-:W-:-:S13]  /*cc90*/  ISETP.LE.AND P0, PT, R0, UR4, PT ;  /* 0x0000000400007c0c */ /* 0x004fda000bf03270 */
[----:B------:R-:W-:Y:S05]  /*cca0*/  @!P0 BRA `(.L_x_6724) ;  /* 0xffffff40003c8947 */ /* 0x000fea000383ffff */
[----:B------:R-:W-:Y:S05]  /*ccb0*/  EXIT ;  /* 0x000000000000794d */ /* 0x000fea0003800000 */
.L_x_6694:
[----:B------:R-:W-:-:S08]  /*ccc0*/  NOP ;  /* 0x0000000000007918 */ /* 0x000fd00000000000 */
[----:B--2---:R-:W0:-:S00]  /*ccd0*/  USETMAXREG.DEALLOC.CTAPOOL 0x18 ;  /* 0x00000018000079c8 */ /* 0x004e0000080e0500 */
        /* <DEDUP_REMOVED lines=28> */
[----:B------:R-:W-:Y:S04]  /*cea0*/  STL [R1+0x24], R3 ;  /* 0x0000240301007387 */ /* 0x000fe80000100800 */
[----:B------:R0:W-:Y:S04]  /*ceb0*/  STL [R1+0x4], R0 ;  /* 0x0000040001007387 */ /* 0x0001e80000100800 */
[----:B------:R1:W-:Y:S01]  /*cec0*/  STL [R1+0x2c], RZ ;  /* 0x00002cff01007387 */ /* 0x0003e20000100800 */
[----:B0-----:R-:W-:-:S07]  /*ced0*/  LOP3.LUT R0, R2, 0x40, RZ, 0xfc, !PT ;  /* 0x0000004002007812 */ /* 0x001fce00078efcff */
.L_x_6798:
[----:B------:R-:W2:Y:S01]  /*cee0*/  LDL R2, [R1+0x24] ;  /* 0x0000240001027983 */ /* 0x000ea20000100800 */
[----:B0-----:R-:W0:Y:S01]  /*cef0*/  LDC R0, c[0x0][0xc38] ;  /* 0x00030e00ff007b82 */ /* 0x001e220000000800 */
[----:B------:R-:W-:Y:S05]  /*cf00*/  YIELD ;  /* 0x0000000000007946 */ /* 0x000fea0003800000 */
[----:B------:R-:W-:Y:S02]  /*cf10*/  ULDC.64 UR4, c[0x0][0x418] ;  /* 0x0001060000047ab9 */ /* 0x000fe40000000a00 */
[----:B------:R-:W3:Y:S01]  /*cf20*/  LDC R16, c[0x0][0xc44] ;  /* 0x00031100ff107b82 */ /* 0x000ee20000000800 */
[----:B------:R-:W-:-:S03]  /*cf30*/  UISETP.NE.U32.AND UP0, UPT, UR4, URZ, UPT ;  /* 0x0000003f0400728c */ /* 0x000fc6000bf05070 */
[----:B------:R-:W-:Y:S01]  /*cf40*/  ULDC UR4, c[0x0][0x424] ;  /* 0x0001090000047ab9 */ /* 0x000fe20000000800 */
[----:B------:R-:W-:-:S04]  /*cf50*/  UISETP.NE.AND.EX UP0, UPT, UR5, URZ, UPT, UP0 ;  /* 0x0000003f0500728c */ /* 0x000fc8000bf05300 */
[----:B------:R-:W-:Y:S01]  /*cf60*/  USEL UR4, UR4, 0x1, UP0 ;  /* 0x0000000104047887 */ /* 0x000fe20008000000 */
[----:B0-----:R-:W-:Y:S02]  /*cf70*/  ISETP.NE.AND P0, PT, R0, 0x1, PT ;  /* 0x000000010000780c */ /* 0x001fe40003f05270 */
[----:B---3--:R-:W-:-:S11]  /*cf80*/  ISETP.NE.AND P1, PT, R16, 0x1, PT ;  /* 0x000000011000780c */ /* 0x008fd60003f25270 */
        /* <DEDUP_REMOVED lines=11> */
[----:B---3--:R-:W-:Y:S01]  /*d040*/  IMAD R2, R0, UR4, RZ ;  /* 0x0000000400027c24 */ /* 0x008fe2000f8e02ff */
[----:B------:R-:W-:-:S03]  /*d050*/  UIADD3 UR4, UR36, 0x1e400, URZ ;  /* 0x0001e40024047890 */ /* 0x000fc6000fffe03f */
[----:B------:R-:W-:Y:S01]  /*d060*/  IMAD.MOV R3, RZ, RZ, -R5 ;  /* 0x000000ffff037224 */ /* 0x000fe200078e0a05 */
[----:B------:R2:W-:Y:S01]  /*d070*/  STL [R1+0x14], R5 ;  /* 0x0000140501007387 */ /* 0x0005e20000100800 */
[----:B------:R-:W-:Y:S01]  /*d080*/  VIADD R0, R2, 0xaf ;  /* 0x000000af02007836 */ /* 0x000fe20000000000 */
[----:B------:R-:W-:Y:S01]  /*d090*/  ULOP3.LUT UP0, URZ, UR4, 0x3ff, URZ, 0xc0, !UPT ;  /* 0x000003ff043f7892 */ /* 0x000fe2000f80c03f */
[----:B------:R-:W-:Y:S01]  /*d0a0*/  IMAD R16, R16, R3, R4 ;  /* 0x0000000310107224 */ /* 0x000fe200078e0204 */
[----:B------:R2:W-:Y:S01]  /*d0b0*/  STL [R1+0x28], R2 ;  /* 0x0000280201007387 */ /* 0x0005e20000100800 */
[----:B------:R-:W-:-:S03]  /*d0c0*/  IMAD.HI R0, R0, 0x2e8ba2e9, RZ ;  /* 0x2e8ba2e900007827 */ /* 0x000fc600078e02ff */
[----:B------:R-:W-:Y:S02]  /*d0d0*/  PLOP3.LUT P0, PT, PT, PT, UP0, 0x80, 0x0 ;  /* 0x000000000000781c */ /* 0x000fe40003f0f008 */
[----:B------:R-:W-:-:S04]  /*d0e0*/  SHF.R.U32.HI R3, RZ, 0x1f, R0 ;  /* 0x0000001fff037819 */ /* 0x000fc80000011600 */
[----:B------:R-:W-:-:S05]  /*d0f0*/  LEA.HI.SX32 R0, R0, R3, 0x1b ;  /* 0x0000000300007211 */ /* 0x000fca00078fdaff */
[----:B------:R2:W-:Y:S02]  /*d100*/  STL [R1+0x20], R0 ;  /* 0x0000200001007387 */ /* 0x0005e40000100800 */
[----:B-1----:R-:W-:Y:S05]  /*d110*/  @!P0 BRA `(.L_x_6726) ;  /* 0x0000000000408947 */ /* 0x002fea0003800000 */
        /* <DEDUP_REMOVED lines=16> */
.L_x_6726:
        /* <DEDUP_REMOVED lines=8> */
[----:B--2---:R0:W2:Y:S01]  /*d2a0*/  LDC.64 R2, c[0x4][R17] ;  /* 0x0100000011027b82 */ /* 0x0040a20000000a00 */
        /* <DEDUP_REMOVED lines=10> */
[----:B-12---:R-:W-:Y:S05]  /*d350*/  CALL.ABS.NOINC R2 ;  /* 0x0000000002007343 */ /* 0x006fea0003c00000 */
.L_x_6728:
        /* <DEDUP_REMOVED lines=15> */
.L_x_6727:
[----:B--2---:R-:W2:Y:S01]  /*d450*/  LDL R2, [R1+0x20] ;  /* 0x0000200001027983 */ /* 0x004ea20000100800 */
[----:B------:R-:W-:-:S03]  /*d460*/  ULDC.64 UR4, c[0x0][0x9f8] ;  /* 0x00027e0000047ab9 */ /* 0x000fc60000000a00 */
[----:B------:R-:W3:Y:S01]  /*d470*/  LDL R0, [R1+0x14] ;  /* 0x0000140001007983 */ /* 0x000ee20000100800 */
[----:B------:R-:W-:Y:S01]  /*d480*/  ISETP.NE.U32.AND P0, PT, RZ, UR4, PT ;  /* 0x00000004ff007c0c */ /* 0x000fe2000bf05070 */
[----:B------:R-:W-:-:S03]  /*d490*/  ULDC.64 UR6, c[0x0][0x208] ;  /* 0x0000820000067ab9 */ /* 0x000fc60000000a00 */
[----:B------:R-:W-:Y:S01]  /*d4a0*/  ISETP.NE.AND.EX P0, PT, RZ, UR5, PT, P0 ;  /* 0x00000005ff007c0c */ /* 0x000fe2000bf05300 */
[----:B--2---:R-:W-:-:S12]  /*d4b0*/  IMAD.MOV.U32 R17, RZ, RZ, R2 ;  /* 0x000000ffff117224 */ /* 0x004fd800078e0002 */
[----:B------:R-:W0:Y:S01]  /*d4c0*/  @P0 LDC.64 R2, c[0x0][0x9f8] ;  /* 0x00027e00ff020b82 */ /* 0x000e220000000a00 */
[----:B---3--:R-:W-:Y:S02]  /*d4d0*/  IMAD.MOV.U32 R7, RZ, RZ, R0 ;  /* 0x000000ffff077224 */ /* 0x008fe400078e0000 */
[----:B0-----:R-:W-:-:S05]  /*d4e0*/  @P0 IMAD.WIDE R2, R0, 0x4, R2 ;  /* 0x0000000400020825 */ /* 0x001fca00078e0202 */
[----:B------:R0:W2:Y:S01]  /*d4f0*/  @P0 LDG.E R7, desc[UR6][R2.64] ;  /* 0x0000000602070981 */ /* 0x0000a2000c1e1900 */
[----:B------:R-:W-:Y:S01]  /*d500*/  VIADD R9, R17, 0xffffffff ;  /* 0xffffffff11097836 */ /* 0x000fe20000000000 */
[----:B------:R-:W-:Y:S01]  /*d510*/  UMOV UR4, 0xffffffff ;  /* 0xffffffff00047882 */ /* 0x000fe20000000000 */
[----:B------:R-:W-:Y:S01]  /*d520*/  LOP3.LUT R19, R19, 0xfffffffe, RZ, 0xc0, !PT ;  /* 0xfffffffe13137812 */ /* 0x000fe200078ec0ff */
[----:B0-----:R-:W0:Y:S02]  /*d530*/  LDC.64 R2, c[0x0][0x418] ;  /* 0x00010600ff027b82 */ /* 0x001e240000000a00 */
[----:B0-----:R-:W-:-:S04]  /*d540*/  ISETP.NE.U32.AND P0, PT, R2, RZ, PT ;  /* 0x000000ff0200720c */ /* 0x001fc80003f05070 */
[----:B------:R-:W-:-:S13]  /*d550*/  ISETP.NE.AND.EX P1, PT, R3, RZ, PT, P0 ;  /* 0x000000ff0300720c */ /* 0x000fda0003f25300 */
[----:B------:R-:W-:Y:S02]  /*d560*/  @P1 LOP3.LUT R19, R19, 0x1, RZ, 0xfc, !PT ;  /* 0x0000000113131812 */ /* 0x000fe400078efcff */
[----:B--2---:R-:W-:Y:S01]  /*d570*/  SHF.R.S32.HI R8, RZ, 0x1f, R7 ;  /* 0x0000001fff087819 */ /* 0x004fe20000011407 */
[----:B------:R0:W-:Y:S01]  /*d580*/  STL [R1], R7 ;  /* 0x0000000701007387 */ /* 0x0001e20000100800 */
[----:B------:R-:W-:-:S03]  /*d590*/  SEL R17, R7, RZ, !P1 ;  /* 0x000000ff07117207 */ /* 0x000fc60004800000 */
[----:B------:R0:W-:Y:S04]  /*d5a0*/  STL [R1+0x18], R9 ;  /* 0x0000180901007387 */ /* 0x0001e80000100800 */
[----:B------:R0:W-:Y:S01]  /*d5b0*/  STL [R1+0xc], R8 ;  /* 0x00000c0801007387 */ /* 0x0001e20000100800 */
[----:B------:R-:W-:Y:S05]  /*d5c0*/  BRA.DIV UR4, `(.L_x_6729) ;  /* 0x0000003604e47947 */ /* 0x000fea000b800000 */
[----:B------:R-:W2:Y:S02]  /*d5d0*/  S2R R0, SR_TID.X ;  /* 0x0000000000007919 */ /* 0x000ea40000002100 */
[----:B--2---:R-:W-:-:S04]  /*d5e0*/  SHF.R.U32.HI R0, RZ, 0x5, R0 ;  /* 0x00000005ff007819 */ /* 0x004fc80000011600 */
[----:B------:R-:W-:-:S05]  /*d5f0*/  LOP3.LUT R0, R0, 0x3, RZ, 0xc0, !PT ;  /* 0x0000000300007812 */ /* 0x000fca00078ec0ff */
[----:B------:R2:W3:Y:S02]  /*d600*/  SHFL.IDX PT, R14, R0, RZ, 0x1f ;  /* 0x00001fff000e7589 */ /* 0x0004e400000e0000 */
.L_x_6814:
        /* <DEDUP_REMOVED lines=8> */
.L_x_6817:
[----:B------:R-:W-:Y:S05]  /*d690*/  @!P6 BRA `(.L_x_6730) ;  /* 0x000000040000e947 */ /* 0x000fea0003800000 */
[----:B------:R3:W-:Y:S01]  /*d6a0*/  STL [R1+0x8], R9 ;  /* 0x0000080901007387 */ /* 0x0007e20000100800 */
[----:B------:R-:W-:Y:S01]  /*d6b0*/  IMAD.MOV.U32 R17, RZ, RZ, R7 ;  /* 0x000000ffff117224 */ /* 0x000fe200078e0007 */
[----:B------:R-:W-:Y:S06]  /*d6c0*/  @!P1 BRA `(.L_x_6732) ;  /* 0x0000000000509947 */ /* 0x000fec0003800000 */
[----:B------:R-:W4:Y:S01]  /*d6d0*/  LDC R6, c[0x0][0x43c] ;  /* 0x00010f00ff067b82 */ /* 0x000f220000000800 */
[----:B--2---:R-:W-:Y:S01]  /*d6e0*/  IMAD.MOV.U32 R0, RZ, RZ, R9 ;  /* 0x000000ffff007224 */ /* 0x004fe200078e0009 */
[----:B------:R-:W-:Y:S01]  /*d6f0*/  ULDC.64 UR4, c[0x0][0x428] ;  /* 0x00010a0000047ab9 */ /* 0x000fe20000000a00 */
[----:B------:R-:W-:Y:S01]  /*d700*/  ULDC.64 UR6, c[0x0][0x208] ;  /* 0x0000820000067ab9 */ /* 0x000fe20000000a00 */
[----:B----4-:R-:W-:-:S13]  /*d710*/  ISETP.NE.AND P0, PT, R6, 0x1, PT ;  /* 0x000000010600780c */ /* 0x010fda0003f05270 */
[----:B------:R-:W2:Y:S02]  /*d720*/  @P0 LDC.64 R4, c[0x0][0x440] ;  /* 0x00011000ff040b82 */ /* 0x000ea40000000a00 */
        /* <DEDUP_REMOVED lines=13> */
[----:B------:R4:W5:Y:S02]  /*d800*/  LDG.E R17, desc[UR6][R2.64] ;  /* 0x0000000602117981 */ /* 0x000964000c1e1900 */
.L_x_6732:
[----:B----4-:R-:W4:Y:S01]  /*d810*/  LDL R2, [R1+0x4] ;  /* 0x0000040001027983 */ /* 0x010f220000100800 */
[----:B--2---:R-:W-:Y:S02]  /*d820*/  LEA R0, R18, UR36, 0x3 ;  /* 0x0000002412007c11 */ /* 0x004fe4000f8e18ff */
[----:B----4-:R-:W-:-:S04]  /*d830*/  SHF.L.U32 R2, R2, 0x1f, RZ ;  /* 0x0000001f02027819 */ /* 0x010fc800000006ff */
[----:B------:R-:W2:Y:S02]  /*d840*/  SYNCS.PHASECHK.TRANS64.TRYWAIT P0, [R0+URZ+0x34840], R2 ;  /* 0x03484002000075a7 */ /* 0x000ea4000800017f */
[----:B--2---:R-:W-:Y:S05]  /*d850*/  @!P0 BRA `(.L_x_6733) ;  /* 0x0000003400948947 */ /* 0x004fea0003800000 */
.L_x_6818:
[----:B------:R-:W4:Y:S02]  /*d860*/  S2R R3, SR_TID.X ;  /* 0x0000000000037919 */ /* 0x000f240000002100 */
[----:B----4-:R-:W-:-:S04]  /*d870*/  LOP3.LUT R3, R3, 0x7f, RZ, 0xc0, !PT ;  /* 0x0000007f03037812 */ /* 0x010fc800078ec0ff */
[----:B------:R-:W-:-:S13]  /*d880*/  ISETP.NE.AND P0, PT, R3, RZ, PT ;  /* 0x000000ff0300720c */ /* 0x000fda0003f05270 */
        /* <DEDUP_REMOVED lines=8> */
.L_x_6734:
[----:B--2---:R-:W2:Y:S01]  /*d910*/  LDL R2, [R1+0x8] ;  /* 0x0000080001027983 */ /* 0x004ea20000100800 */
        /* <DEDUP_REMOVED lines=9> */
[----:B------:R-:W-:-:S02]  /*d9b0*/  PLOP3.LUT P0, PT, PT, PT, PT, 0x80, 0x0 ;  /* 0x000000000000781c */ /* 0x000fc40003f0f070 */
[----:B------:R-:W-:Y:S02]  /*d9c0*/  LOP3.LUT R19, R19, 0xfffffffd, RZ, 0xc0, !PT ;  /* 0xfffffffd13137812 */ /* 0x000fe400078ec0ff */
[----:B------:R-:W-:Y:S02]  /*d9d0*/  UIMAD UR6, UR6, 0xb000, UR36 ;  /* 0x0000b000060678a4 */ /* 0x000fe4000f8e0224 */
[----:B------:R-:W-:Y:S02]  /*d9e0*/  UIADD3 UR9, UR9, 0x34830, URZ ;  /* 0x0003483009097890 */ /* 0x000fe4000fffe03f */
[----:B------:R-:W-:Y:S02]  /*d9f0*/  UIADD3 UR8, UR6, 0x1e400, URZ ;  /* 0x0001e40006087890 */ /* 0x000fe4000fffe03f */
[----:B------:R-:W-:-:S03]  /*da00*/  UIADD3 UR14, UR6, 0x23c00, URZ ;  /* 0x00023c00060e7890 */ /* 0x000fc6000fffe03f */
[----:B------:R-:W-:Y:S01]  /*da10*/  UMOV UR6, 0x0 ;  /* 0x0000000000067882 */ /* 0x000fe20000000000 */
[----:B------:R-:W-:Y:S02]  /*da20*/  @P0 LOP3.LUT R19, R19, 0x2, RZ, 0xfc, !PT ;  /* 0x0000000213130812 */ /* 0x000fe400078efcff */
[----:B--2---:R-:W-:-:S13]  /*da30*/  R2UR UR11, R2 ;  /* 0x00000000020b72ca */ /* 0x004fda00000e0000 */
[----:B------:R-:W-:-:S09]  /*da40*/  UIMAD UR11, UR11, 0xb0, URZ ;  /* 0x000000b00b0b78a4 */ /* 0x000fd2000f8e023f */
[----:B------:R2:W-:Y:S02]  /*da50*/  UTMALDG.4D [UR8], [UR4], desc[UR6] ;  /* 0x00000608040075b4 */ /* 0x0005e40008019000 */
[----:B--2---:R-:W-:Y:S01]  /*da60*/  UMOV UR8, UR14 ;  /* 0x0000000e00087c82 */ /* 0x004fe20008000000 */
[----:B------:R-:W-:Y:S02]  /*da70*/  UMOV UR10, UR15 ;  /* 0x0000000f000a7c82 */ /* 0x000fe40008000000 */
[----:B------:R4:W-:Y:S02]  /*da80*/  UTMALDG.4D [UR8], [UR4], desc[UR6] ;  /* 0x00000608040075b4 */ /* 0x0009e40008019000 */
[----:B----4-:R-:W-:Y:S01]  /*da90*/  NOP ;  /* 0x0000000000007918 */ /* 0x010fe20000000000 */
.L_x_6730:
        /* <DEDUP_REMOVED lines=22> */
.L_x_6735:
[----:B------:R-:W4:Y:S01]  /*dc00*/  LDL.LU R5, [R1+0x14] ;  /* 0x0000140001057983 */ /* 0x000f220000300800 */
[----:B--2---:R-:W-:Y:S01]  /*dc10*/  SHF.R.S32.HI R0, RZ, 0x1f, R16 ;  /* 0x0000001fff007819 */ /* 0x004fe20000011410 */
        /* <DEDUP_REMOVED lines=48> */
[----:B------:R-:W-:Y:S01]  /*df20*/  IMAD R5, R5, UR4, RZ ;  /* 0x0000000405057c24 */ /* 0x000fe2000f8e02ff */
[----:B------:R-:W-:Y:S01]  /*df30*/  LOP3.LUT R9, R9, 0x40, RZ, 0xfc, !PT ;  /* 0x0000004009097812 */ /* 0x000fe200078efcff */
[----:B------:R-:W-:Y:S01]  /*df40*/  IMAD.WIDE.U32 R2, R0, UR4, R2 ;  /* 0x0000000400027c25 */ /* 0x000fe2000f8e0002 */
[----:B------:R-:W-:-:S02]  /*df50*/  ULDC UR4, c[0x0][0x2b8] ;  /* 0x0000ae0000047ab9 */ /* 0x000fc40000000800 */
[----:B------:R-:W-:Y:S01]  /*df60*/  ISETP.GE.AND P1, PT, R9, UR4, PT ;  /* 0x0000000409007c0c */ /* 0x000fe2000bf26270 */
[----:B------:R-:W-:Y:S01]  /*df70*/  IMAD R5, R0, UR5, R5 ;  /* 0x0000000500057c24 */ /* 0x000fe2000f8e0205 */
[----:B------:R0:W5:Y:S01]  /*df80*/  LDL R9, [R1+0x10] ;  /* 0x0000100001097983 */ /* 0x0001620000100800 */
[----:B------:R-:W-:Y:S02]  /*df90*/  LEA R0, P2, R2, UR6, 0x1 ;  /* 0x0000000602007c11 */ /* 0x000fe4000f8408ff */
[----:B------:R-:W-:Y:S01]  /*dfa0*/  IMAD.IADD R5, R3, 0x1, R5 ;  /* 0x0000000103057824 */ /* 0x000fe200078e0205 */
[----:B------:R-:W-:Y:S01]  /*dfb0*/  ISETP.GE.AND P0, PT, R10, UR4, PT ;  /* 0x000000040a007c0c */ /* 0x000fe2000bf06270 */
[----:B------:R-:W-:-:S03]  /*dfc0*/  UMOV UR4, 0xffffffff ;  /* 0xffffffff00047882 */ /* 0x000fc60000000000 */
[----:B------:R-:W-:Y:S01]  /*dfd0*/  LEA.HI.X R2, R2, UR7, R5, 0x1, P2 ;  /* 0x0000000702027c11 */ /* 0x000fe200090f0c05 */
[----:B0-----:R-:W-:Y:S08]  /*dfe0*/  BRA.DIV UR4, `(.L_x_6736) ;  /* 0x0000002e04c47947 */ /* 0x001ff0000b800000 */
[----:B------:R-:W0:Y:S01]  /*dff0*/  S2R R6, SR_TID.X ;  /* 0x0000000000067919 */ /* 0x000e220000002100 */
[----:B------:R-:W-:Y:S01]  /*e000*/  ULDC UR4, c[0x0][0x288] ;  /* 0x0000a20000047ab9 */ /* 0x000fe20000000800 */
[----:B------:R-:W-:Y:S01]  /*e010*/  ULDC.64 UR6, c[0x0][0x208] ;  /* 0x0000820000067ab9 */ /* 0x000fe20000000a00 */
[----:B------:R-:W-:Y:S01]  /*e020*/  IMAD R3, R8, UR4, RZ ;  /* 0x0000000408037c24 */ /* 0x000fe2000f8e02ff */
[----:B------:R-:W-:Y:S04]  /*e030*/  SHFL.IDX PT, R7, R2, RZ, 0x181f ;  /* 0x00181fff02077589 */ /* 0x000fe800000e0000 */
[----:B------:R-:W-:Y:S01]  /*e040*/  SHFL.IDX PT, R8, R2, 0x1, 0x181f ;  /* 0x00381f0002087f89 */ /* 0x000fe200000e0000 */
[----:B0-----:R-:W-:-:S04]  /*e050*/  LOP3.LUT R6, R6, 0x7f, RZ, 0xc0, !PT ;  /* 0x0000007f06067812 */ /* 0x001fc800078ec0ff */
[----:B------:R-:W-:-:S05]  /*e060*/  SHF.R.U32.HI R6, RZ, 0x3, R6 ;  /* 0x00000003ff067819 */ /* 0x000fca0000011606 */
[----:B------:R-:W-:Y:S02]  /*e070*/  IMAD.IADD R4, R6, 0x1, R4 ;  /* 0x0000000106047824 */ /* 0x000fe400078e0204 */
[----:B------:R-:W0:Y:S02]  /*e080*/  SHFL.IDX PT, R6, R0, RZ, 0x181f ;  /* 0x00181fff00067589 */ /* 0x000e2400000e0000 */
[C---:B------:R-:W-:Y:S01]  /*e090*/  VIADD R5, R4.reuse, 0x10 ;  /* 0x0000001004057836 */ /* 0x040fe20000000000 */
[----:B------:R-:W-:-:S04]  /*e0a0*/  ISETP.GE.AND P4, PT, R4, R3, PT ;  /* 0x000000030400720c */ /* 0x000fc80003f86270 */
[----:B------:R-:W-:Y:S02]  /*e0b0*/  ISETP.GE.AND P2, PT, R5, R3, PT ;  /* 0x000000030500720c */ /* 0x000fe40003f46270 */
[----:B------:R-:W1:Y:S07]  /*e0c0*/  SHFL.IDX PT, R5, R0, 0x1, 0x181f ;  /* 0x00381f0000057f89 */ /* 0x000e6e00000e0000 */
[----:B0-----:R-:W-:-:S05]  /*e0d0*/  @!P4 LEA R6, P3, R10, R6, 0x1 ;  /* 0x000000060a06c211 */ /* 0x001fca00078608ff */
[----:B------:R-:W-:Y:S01]  /*e0e0*/  @!P4 IMAD.X R7, RZ, RZ, R7, P3 ;  /* 0x000000ffff07c224 */ /* 0x000fe200018e0607 */
[----:B-1----:R-:W-:-:S04]  /*e0f0*/  @!P2 LEA R5, P3, R10, R5, 0x1 ;  /* 0x000000050a05a211 */ /* 0x002fc800078608ff */
[----:B-----5:R-:W-:Y:S04]  /*e100*/  @!P4 LDGSTS.E.BYPASS.LTC128B.128 [R9+0x16400], desc[UR6][R6.64], !P0 ;  /* 0x164000000609cfae */ /* 0x020fe8000c101d46 */
[----:B------:R0:W-:Y:S02]  /*e110*/  @!P4 LDGSTS.E.BYPASS.LTC128B.128 [R9+0x1a400], desc[UR6][R6.64+0x80], !P1 ;  /* 0x1a4000800609cfae */ /* 0x0001e4000c901d46 */
[----:B0-----:R-:W-:-:S04]  /*e120*/  @!P2 IMAD.X R6, RZ, RZ, R8, P3 ;  /* 0x000000ffff06a224 */ /* 0x001fc800018e0608 */
[----:B------:R-:W-:Y:S02]  /*e130*/  @!P2 IMAD.MOV.U32 R7, RZ, RZ, R6 ;  /* 0x000000ffff07a224 */ /* 0x000fe400078e0006 */
[----:B------:R-:W-:Y:S02]  /*e140*/  @!P2 IMAD.MOV.U32 R6, RZ, RZ, R5 ;  /* 0x000000ffff06a224 */ /* 0x000fe400078e0005 */
[----:B------:R-:W-:-:S03]  /*e150*/  VIADD R5, R4, 0x20 ;  /* 0x0000002004057836 */ /* 0x000fc60000000000 */
        /* <DEDUP_REMOVED lines=40> */
[----:B0-----:R-:W0:Y:S04]  /*e3e0*/  SHFL.IDX PT, R6, R0, 0x6, 0x181f ;  /* 0x00d81f0000067f89 */ /* 0x001e2800000e0000 */
[----:B------:R-:W1:Y:S02]  /*e3f0*/  SHFL.IDX PT, R0, R0, 0x7, 0x181f ;  /* 0x00f81f0000007f89 */ /* 0x000e6400000e0000 */
[----:B0-----:R-:W-:-:S05]  /*e400*/  @!P2 LEA R6, P3, R10, R6, 0x1 ;  /* 0x000000060a06a211 */ /* 0x001fca00078608ff */
[----:B------:R-:W-:-:S04]  /*e410*/  @!P2 IMAD.X R5, RZ, RZ, R5, P3 ;  /* 0x000000ffff05a224 */ /* 0x000fc800018e0605 */
[----:B------:R-:W-:Y:S02]  /*e420*/  @!P2 IMAD.MOV.U32 R7, RZ, RZ, R5 ;  /* 0x000000ffff07a224 */ /* 0x000fe400078e0005 */
[----:B------:R0:W2:Y:S04]  /*e430*/  SHFL.IDX PT, R5, R2, 0x7, 0x181f ;  /* 0x00f81f0002057f89 */ /* 0x0000a800000e0000 */
[----:B------:R0:W-:Y:S04]  /*e440*/  @!P2 LDGSTS.E.BYPASS.LTC128B.128 [R9+0x19400], desc[UR6][R6.64], !P0 ;  /* 0x194000000609afae */ /* 0x0001e8000c101d46 */
[----:B-1----:R0:W-:Y:S02]  /*e450*/  @!P2 LDGSTS.E.BYPASS.LTC128B.128 [R9+0x1d400], desc[UR6][R6.64+0x80], !P1 ;  /* 0x1d4000800609afae */ /* 0x0021e4000c901d46 */
.L_x_6835:
[----:B------:R-:W-:Y:S01]  /*e460*/  VIADD R4, R4, 0x70 ;  /* 0x0000007004047836 */ /* 0x000fe20000000000 */
[----:B------:R-:W-:Y:S04]  /*e470*/  BSSY B0, `(.L_x_6737) ;  /* 0x000000b000007945 */ /* 0x000fe80003800000 */
[----:B------:R-:W-:-:S13]  /*e480*/  ISETP.GE.AND P2, PT, R4, R3, PT ;  /* 0x000000030400720c */ /* 0x000fda0003f46270 */
[----:B------:R-:W-:Y:S05]  /*e490*/  @P2 BRA `(.L_x_6738) ;  /* 0x0000000000202947 */ /* 0x000fea0003800000 */
[----:B0-----:R-:W-:Y:S01]  /*e4a0*/  LEA R2, P2, R10, R0, 0x1 ;  /* 0x000000000a027211 */ /* 0x001fe200078408ff */
[----:B------:R-:W-:-:S04]  /*e4b0*/  ULDC.64 UR4, c[0x0][0x208] ;  /* 0x0000820000047ab9 */ /* 0x000fc80000000a00 */
[----:B--2---:R-:W-:-:S05]  /*e4c0*/  IMAD.X R3, RZ, RZ, R5, P2 ;  /* 0x000000ffff037224 */ /* 0x004fca00010e0605 */
[----:B------:R-:W-:Y:S01]  /*e4d0*/  @!PT LDS RZ, [RZ] ;  /* 0x00000000fffff984 */ /* 0x000fe20000000800 */
[----:B------:R-:W-:Y:S01]  /*e4e0*/  @!PT LDS RZ, [RZ] ;  /* 0x00000000fffff984 */ /* 0x000fe20000000800 */
[----:B------:R-:W-:Y:S01]  /*e4f0*/  @!PT LDS RZ, [RZ] ;  /* 0x00000000fffff984 */ /* 0x000fe20000000800 */
[----:B------:R1:W-:Y:S04]  /*e500*/  LDGSTS.E.BYPASS.LTC128B.128 [R9+0x19c00], desc[UR4][R2.64], !P0 ;  /* 0x19c0000002097fae */ /* 0x0003e8000c101d44 */
[----:B------:R1:W-:Y:S02]  /*e510*/  LDGSTS.E.BYPASS.LTC128B.128 [R9+0x1dc00], desc[UR4][R2.64+0x80], !P1 ;  /* 0x1dc0008002097fae */ /* 0x0003e4000c901d44 */
.L_x_6738:
[----:B------:R-:W-:Y:S05]  /*e520*/  BSYNC B0 ;  /* 0x0000000000007941 */ /* 0x000fea0003800000 */
.L_x_6737:
[----:B01----:R-:W3:Y:S01]  /*e530*/  LDL R2, [R1+0x2c] ;  /* 0x00002c0001027983 */ /* 0x003ee20000100800 */
        /* <DEDUP_REMOVED lines=10> */
[----:B------:R-:W0:Y:S01]  /*e5e0*/  SYNCS.PHASECHK.TRANS64.TRYWAIT P0, [UR36+0x34820], R0 ;  /* 0x03482000ff0075a7 */ /* 0x000e220008000164 */
[----:B---3--:R-:W-:Y:S01]  /*e5f0*/  ISETP.GE.AND P1, PT, R2, 0xb1, PT ;  /* 0x000000b10200780c */ /* 0x008fe20003f26270 */
[----:B0-----:R-:W-:-:S12]  /*e600*/  @!P0 BRA `(.L_x_6740) ;  /* 0x0000003000f08947 */ /* 0x001fd80003800000 */
.L_x_6836:
[----:B------:R-:W-:Y:S05]  /*e610*/  BSYNC B0 ;  /* 0x0000000000007941 */ /* 0x000fea0003800000 */
.L_x_6739:
[----:B------:R-:W-:Y:S01]  /*e620*/  VIADD R9, R11, 0x34800 ;  /* 0x000348000b097836 */ /* 0x000fe20000000000 */
[----:B------:R-:W-:Y:S06]  /*e630*/  @!P1 BRA `(.L_x_6741) ;  /* 0x0000001c00489947 */ /* 0x000fec0003800000 */
[----:B------:R-:W3:Y:S01]  /*e640*/  LDL R2, [R1+0x20] ;  /* 0x0000200001027983 */ /* 0x000ee20000100800 */
[----:B0-----:R-:W-:Y:S02]  /*e650*/  IMAD.MOV.U32 R0, RZ, RZ, 0x1 ;  /* 0x00000001ff007424 */ /* 0x001fe400078e00ff */
[----:B---3--:R-:W-:-:S05]  /*e660*/  IMAD.MOV R10, RZ, RZ, -R2 ;  /* 0x000000ffff0a7224 */ /* 0x008fca00078e0a02 */
[----:B------:R-:W-:-:S05]  /*e670*/  VIADDMNMX R10, R10, R0, 0xffffffff, !PT ;  /* 0xffffffff0a0a7446 */ /* 0x000fca0007800100 */
[----:B------:R-:W-:-:S05]  /*e680*/  IMAD.IADD R0, R2, 0x1, R10 ;  /* 0x0000000102007824 */ /* 0x000fca00078e020a */
[----:B------:R-:W-:-:S04]  /*e690*/  LOP3.LUT R0, R0, 0x1, RZ, 0xc0, !PT ;  /* 0x0000000100007812 */ /* 0x000fc800078ec0ff */
[----:B------:R-:W-:Y:S01]  /*e6a0*/  ISETP.NE.U32.AND P0, PT, R0, 0x1, PT ;  /* 0x000000010000780c */ /* 0x000fe20003f05070 */
[----:B------:R-:W-:-:S12]  /*e6b0*/  VIADD R0, R2, 0xfffffffe ;  /* 0xfffffffe02007836 */ /* 0x000fd80000000000 */
[----:B------:R-:W-:Y:S05]  /*e6c0*/  @P0 BRA `(.L_x_6742) ;  /* 0x0000000800640947 */ /* 0x000fea0003800000 */
[----:B------:R-:W3:Y:S01]  /*e6d0*/  LDL R2, [R1+0x4] ;  /* 0x0000040001027983 */ /* 0x000ee20000100800 */
[----:B------:R-:W-:Y:S01]  /*e6e0*/  LOP3.LUT P2, RZ, R19, 0x2, RZ, 0xc0, !PT ;  /* 0x0000000213ff7812 */ /* 0x000fe2000784c0ff */
[----:B------:R-:W-:Y:S01]  /*e6f0*/  VIADD R4, R18, 0x1 ;  /* 0x0000000112047836 */ /* 0x000fe20000000000 */
        /* <DEDUP_REMOVED lines=12> */
[----:B------:R-:W4:Y:S01]  /*e7c0*/  LDL R7, [R1] ;  /* 0x0000000001077983 */ /* 0x000f220000100800 */
[----:B------:R-:W-:Y:S01]  /*e7d0*/  ULDC.64 UR6, c[0x0][0x208] ;  /* 0x0000820000067ab9 */ /* 0x000fe20000000a00 */
[----:B0-----:R-:W-:-:S13]  /*e7e0*/  ISETP.NE.AND P0, PT, R6, 0x1, PT ;  /* 0x000000010600780c */ /* 0x001fda0003f05270 */
[----:B------:R-:W2:Y:S02]  /*e7f0*/  @P0 LDC.64 R2, c[0x0][0x440] ;  /* 0x00011000ff020b82 */ /* 0x000ea40000000a00 */
[----:B--2---:R-:W-:-:S04]  /*e800*/  @P0 IMAD.HI.U32 R5, R0, R2, RZ ;  /* 0x0000000200050227 */ /* 0x004fc800078e00ff */
        /* <DEDUP_REMOVED lines=13> */
.L_x_6745:
[----:B------:R-:W-:Y:S01]  /*e8e0*/  LEA R3, R4, UR36, 0x3 ;  /* 0x0000002404037c11 */ /* 0x000fe2000f8e18ff */
[----:B------:R-:W-:Y:S01]  /*e8f0*/  BSSY B1, `(.L_x_6746) ;  /* 0x0000004000017945 */ /* 0x000fe20003800000 */
[----:B------:R-:W-:-:S04]  /*e900*/  SHF.L.U32 R2, R8, 0x1f, RZ ;  /* 0x0000001f08027819 */ /* 0x000fc800000006ff */
[----:B------:R-:W1:Y:S02]  /*e910*/  SYNCS.PHASECHK.TRANS64.TRYWAIT P0, [R3+URZ+0x34840], R2 ;  /* 0x03484002030075a7 */ /* 0x000e64000800017f */
[----:B-1----:R-:W-:Y:S05]  /*e920*/  @!P0 BRA `(.L_x_6747) ;  /* 0x00000030003c8947 */ /* 0x002fea0003800000 */
.L_x_6837:
[----:B------:R-:W-:Y:S05]  /*e930*/  BSYNC B1 ;  /* 0x0000000000017941 */ /* 0x000fea0003800000 */
.L_x_6746:
[----:B--2---:R-:W2:Y:S01]  /*e940*/  S2R R5, SR_TID.X ;  /* 0x0000000000057919 */ /* 0x004ea20000002100 */
        /* <DEDUP_REMOVED lines=11> */
.L_x_6749:
[----:B------:R-:W-:Y:S05]  /*ea00*/  BSYNC B1 ;  /* 0x0000000000017941 */ /* 0x000fea0003800000 */
.L_x_6748:
[----:B------:R-:W-:Y:S01]  /*ea10*/  IMAD.MOV.U32 R14, RZ, RZ, RZ ;  /* 0x000000ffff0e7224 */ /* 0x000fe200078e00ff */
[----:B------:R-:W-:Y:S01]  /*ea20*/  UIADD3 UR4, UP0, UR38, 0x370, URZ ;  /* 0x0000037026047890 */ /* 0x000fe2000ff1e03f */
[----:B-1----:R-:W-:Y:S01]  /*ea30*/  IMAD R2, R4, 0xb000, R11 ;  /* 0x0000b00004027824 */ /* 0x002fe200078e020b */
[----:B------:R-:W-:Y:S01]  /*ea40*/  PLOP3.LUT P0, PT, PT, PT, PT, 0x80, 0x0 ;  /* 0x000000000000781c */ /* 0x000fe20003f0f070 */
[----:B------:R-:W-:Y:S01]  /*ea50*/  VIADD R3, R3, 0x34830 ;  /* 0x0003483003037836 */ /* 0x000fe20000000000 */
[----:B------:R-:W-:Y:S01]  /*ea60*/  R2UR UR10, R14 ;  /* 0x000000000e0a72ca */ /* 0x000fe200000e0000 */
[----:B------:R-:W-:Y:S01]  /*ea70*/  IMAD R5, R0, 0xb0, RZ ;  /* 0x000000b000057824 */ /* 0x000fe200078e02ff */
[----:B------:R-:W-:Y:S01]  /*ea80*/  UIADD3.X UR5, URZ, UR39, URZ, UP0, !UPT ;  /* 0x000000273f057290 */ /* 0x000fe200087fe43f */
[----:B0-----:R-:W-:Y:S01]  /*ea90*/  VIADD R7, R2, 0x1e400 ;  /* 0x0001e40002077836 */ /* 0x001fe20000000000 */
[----:B------:R-:W-:Y:S01]  /*eaa0*/  UMOV UR6, 0x0 ;  /* 0x0000000000067882 */ /* 0x000fe20000000000 */
[----:B------:R-:W-:-:S10]  /*eab0*/  UMOV UR7, 0x14f00000 ;  /* 0x14f0000000077882 */ /* 0x000fd40000000000 */
.L_x_6750:
        /* <DEDUP_REMOVED lines=16> */
.L_x_6751:
        /* <DEDUP_REMOVED lines=16> */
.L_x_6838:
[----:B------:R-:W-:Y:S05]  /*ecc0*/  BSYNC B1 ;  /* 0x0000000000017941 */ /* 0x000fea0003800000 */
.L_x_6752:
        /* <DEDUP_REMOVED lines=12> */
.L_x_6755:
[----:B------:R-:W-:Y:S05]  /*ed90*/  BSYNC B1 ;  /* 0x0000000000017941 */ /* 0x000fea0003800000 */
.L_x_6754:
        /* <DEDUP_REMOVED lines=12> */
.L_x_6756:
        /* <DEDUP_REMOVED lines=15> */
.L_x_6757:
        /* <DEDUP_REMOVED lines=12> */
.L_x_6744:
[----:B------:R-:W-:Y:S05]  /*f010*/  BSYNC B0 ;  /* 0x0000000000007941 */ /* 0x000fea0003800000 */
.L_x_6743:
[----:B0-----:R-:W3:Y:S01]  /*f020*/  LDL.LU R0, [R1+0x20] ;  /* 0x0000200001007983 */ /* 0x001ee20000300800 */
[----:B------:R-:W-:-:S03]  /*f030*/  IMAD.MOV.U32 R18, RZ, RZ, R4 ;  /* 0x000000ffff127224 */ /* 0x000fc600078e0004 */
[----:B------:R0:W-:Y:S02]  /*f040*/  STL [R1+0x4], R8 ;  /* 0x0000040801007387 */ /* 0x0001e40000100800 */
[----:B0--3--:R-:W-:-:S07]  /*f050*/  VIADD R0, R0, 0xfffffffd ;  /* 0xfffffffd00007836 */ /* 0x009fce0000000000 */
.L_x_6742:
[----:B------:R-:W3:Y:S01]  /*f060*/  LDL.LU R2, [R1+0x18] ;  /* 0x0000180001027983 */ /* 0x000ee20000300800 */
[----:B------:R-:W-:Y:S01]  /*f070*/  IMAD.MOV R10, RZ, RZ, -R10 ;  /* 0x000000ffff0a7224 */ /* 0x000fe200078e0a0a */
[----:B------:R-:W-:Y:S04]  /*f080*/  BSSY B0, `(.L_x_6741) ;  /* 0x000012d000007945 */ /* 0x000fe80003800000 */
[----:B---3--:R-:W-:-:S13]  /*f090*/  ISETP.NE.AND P0, PT, R2, R10, PT ;  /* 0x0000000a0200720c */ /* 0x008fda0003f05270 */
[----:B------:R-:W-:Y:S05]  /*f0a0*/  @!P0 BRA `(.L_x_6758) ;  /* 0x0000001000a88947 */ /* 0x000fea0003800000 */
[----:B------:R-:W-:-:S07]  /*f0b0*/  IMAD.MOV.U32 R6, RZ, RZ, R17 ;  /* 0x000000ffff067224 */ /* 0x000fce00078e0011 */
.L_x_6789:
[----:B------:R-:W3:Y:S01]  /*f0c0*/  LDL R2, [R1+0x4] ;  /* 0x0000040001027983 */ /* 0x000ee20000100800 */
[----:B------:R-:W-:Y:S01]  /*f0d0*/  LOP3.LUT P1, RZ, R19, 0x2, RZ, 0xc0, !PT ;  /* 0x0000000213ff7812 */ /* 0x000fe2000782c0ff */
[----:B------:R-:W-:Y:S01]  /*f0e0*/  VIADD R4, R18, 0x1 ;  /* 0x0000000112047836 */ /* 0x000fe20000000000 */
[----:B------:R-:W-:Y:S04]  /*f0f0*/  BSSY B1, `(.L_x_6759) ;  /* 0x000008f000017945 */ /* 0x000fe80003800000 */
[----:B------:R-:W-:-:S04]  /*f100*/  ISETP.NE.AND P0, PT, R4, 0x2, PT ;  /* 0x000000020400780c */ /* 0x000fc80003f05270 */
[----:B--2---:R-:W-:Y:S02]  /*f110*/  SEL R5, RZ, 0x1, P0 ;  /* 0x00000001ff057807 */ /* 0x004fe40000000000 */
[----:B------:R-:W-:Y:S02]  /*f120*/  SEL R4, R4, RZ, P0 ;  /* 0x000000ff04047207 */ /* 0x000fe40000000000 */
[----:B---3--:R-:W-:Y:S01]  /*f130*/  LOP3.LUT R5, R2, R5, RZ, 0x3c, !PT ;  /* 0x0000000502057212 */ /* 0x008fe200078e3cff */
        /* <DEDUP_REMOVED lines=25> */
.L_x_6761:
[----:B------:R-:W-:Y:S01]  /*f2d0*/  LEA R3, R4, UR36, 0x3 ;  /* 0x0000002404037c11 */ /* 0x000fe2000f8e18ff */
[----:B------:R-:W-:Y:S01]  /*f2e0*/  BSSY B2, `(.L_x_6762) ;  /* 0x0000004000027945 */ /* 0x000fe20003800000 */
[----:B------:R-:W-:-:S04]  /*f2f0*/  SHF.L.U32 R2, R5, 0x1f, RZ ;  /* 0x0000001f05027819 */ /* 0x000fc800000006ff */
[----:B------:R-:W1:Y:S02]  /*f300*/  SYNCS.PHASECHK.TRANS64.TRYWAIT P0, [R3+URZ+0x34840], R2 ;  /* 0x03484002030075a7 */ /* 0x000e64000800017f */
[----:B-1----:R-:W-:Y:S05]  /*f310*/  @!P0 BRA `(.L_x_6763) ;  /* 0x0000002400e88947 */ /* 0x002fea0003800000 */
.L_x_6839:
[----:B------:R-:W-:Y:S05]  /*f320*/  BSYNC B2 ;  /* 0x0000000000027941 */ /* 0x000fea0003800000 */
.L_x_6762:
        /* <DEDUP_REMOVED lines=12> */
.L_x_6765:
[----:B------:R-:W-:Y:S05]  /*f3f0*/  BSYNC B2 ;  /* 0x0000000000027941 */ /* 0x000fea0003800000 */
.L_x_6764:
        /* <DEDUP_REMOVED lines=8> */
[----:B------:R-:W-:Y:S01]  /*f480*/  VIADD R10, R2, 0x1e400 ;  /* 0x0001e400020a7836 */ /* 0x000fe20000000000 */
[----:B------:R-:W-:Y:S01]  /*f490*/  UMOV UR6, 0x0 ;  /* 0x0000000000067882 */ /* 0x000fe20000000000 */
[----:B------:R-:W-:-:S10]  /*f4a0*/  UMOV UR7, 0x14f00000 ;  /* 0x14f0000000077882 */ /* 0x000fd40000000000 */
.L_x_6766:
        /* <DEDUP_REMOVED lines=16> */
.L_x_6767:
        /* <DEDUP_REMOVED lines=16> */
.L_x_6840:
[----:B------:R-:W-:Y:S05]  /*f6b0*/  BSYNC B2 ;  /* 0x0000000000027941 */ /* 0x000fea0003800000 */
.L_x_6768:
        /* <DEDUP_REMOVED lines=11> */
.L_x_6771:
[----:B------:R-:W-:Y:S05]  /*f770*/  BSYNC B2 ;  /* 0x0000000000027941 */ /* 0x000fea0003800000 */
.L_x_6770:
        /* <DEDUP_REMOVED lines=11> */
.L_x_6772:
        /* <DEDUP_REMOVED lines=15> */
.L_x_6773:
        /* <DEDUP_REMOVED lines=12> */
.L_x_6760:
[----:B------:R-:W-:Y:S05]  /*f9e0*/  BSYNC B1 ;  /* 0x0000000000017941 */ /* 0x000fea0003800000 */
.L_x_6759:
        /* <DEDUP_REMOVED lines=33> */
.L_x_6776:
[----:B------:R-:W-:Y:S01]  /*fc00*/  LEA R2, R18, UR36, 0x3 ;  /* 0x0000002412027c11 */ /* 0x000fe2000f8e18ff */
[----:B------:R-:W-:Y:S01]  /*fc10*/  BSSY B2, `(.L_x_6777) ;  /* 0x0000004000027945 */ /* 0x000fe20003800000 */
[----:B------:R-:W-:-:S04]  /*fc20*/  SHF.L.U32 R3, R10, 0x1f, RZ ;  /* 0x0000001f0a037819 */ /* 0x000fc800000006ff */
[----:B------:R-:W2:Y:S02]  /*fc30*/  SYNCS.PHASECHK.TRANS64.TRYWAIT P0, [R2+URZ+0x34840], R3 ;  /* 0x03484003020075a7 */ /* 0x000ea4000800017f */
[----:B--2---:R-:W-:Y:S05]  /*fc40*/  @!P0 BRA `(.L_x_6778) ;  /* 0x0000001c00c48947 */ /* 0x004fea0003800000 */
.L_x_6841:
[----:B------:R-:W-:Y:S05]  /*fc50*/  BSYNC B2 ;  /* 0x0000000000027941 */ /* 0x000fea0003800000 */
.L_x_6777:
        /* <DEDUP_REMOVED lines=12> */
.L_x_6780:
[----:B------:R-:W-:Y:S05]  /*fd20*/  BSYNC B2 ;  /* 0x0000000000027941 */ /* 0x000fea0003800000 */
.L_x_6779:
        /* <DEDUP_REMOVED lines=12> */
.L_x_6781:
        /* <DEDUP_REMOVED lines=16> */
.L_x_6782:
        /* <DEDUP_REMOVED lines=15> */
.L_x_6842:
[----:B------:R-:W-:Y:S05]  /*ffe0*/  BSYNC B2 ;  /* 0x0000000000027941 */ /* 0x000fea0003800000 */
.L_x_6783:
        /* <DEDUP_REMOVED lines=11> */
.L_x_6786:
[----:B------:R-:W-:Y:S05]  /*100a0*/  BSYNC B2 ;  /* 0x0000000000027941 */ /* 0x000fea0003800000 */
.L_x_6785:
        /* <DEDUP_REMOVED lines=11> */
.L_x_6787:
        /* <DEDUP_REMOVED lines=15> */
.L_x_6788:
        /* <DEDUP_REMOVED lines=12> */
.L_x_6775:
[----:B------:R-:W-:Y:S05]  /*10310*/  BSYNC B1 ;  /* 0x0000000000017941 */ /* 0x000fea0003800000 */
.L_x_6774:
[C---:B------:R-:W-:Y:S01]  /*10320*/  ISETP.GT.AND P0, PT, R0.reuse, 0x1, PT ;  /* 0x000000010000780c */ /* 0x040fe20003f04270 */
[----:B------:R-:W-:-:S12]  /*10330*/  VIADD R0, R0, 0xfffffffe ;  /* 0xfffffffe00007836 */ /* 0x000fd80000000000 */
[----:B------:R-:W-:Y:S05]  /*10340*/  @P0 BRA `(.L_x_6789) ;  /* 0xffffffec005c0947 */ /* 0x000fea000383ffff */
.L_x_6758:
[----:B------:R-:W-:Y:S05]  /*10350*/  BSYNC B0 ;  /* 0x0000000000007941 */ /* 0x000fea0003800000 */
.L_x_6741:
[----:B------:R-:W-:Y:S01]  /*10360*/  LOP3.LUT P0, RZ, R19, 0x2, RZ, 0xc0, !PT ;  /* 0x0000000213ff7812 */ /* 0x000fe2000780c0ff */
[----:B------:R-:W-:-:S12]  /*10370*/  BSSY B0, `(.L_x_6790) ;  /* 0x000003a000007945 */ /* 0x000fd80003800000 */
[----:B------:R-:W-:Y:S05]  /*10380*/  @!P0 BRA `(.L_x_6791) ;  /* 0x0000000000e08947 */ /* 0x000fea0003800000 */
[----:B------:R-:W3:Y:S01]  /*10390*/  LDL R3, [R1+0x4] ;  /* 0x0000040001037983 */ /* 0x000ee20000100800 */
[----:B0-----:R-:W-:Y:S01]  /*103a0*/  LEA R0, R18, UR36, 0x3 ;  /* 0x0000002412007c11 */ /* 0x001fe2000f8e18ff */
[----:B------:R-:W-:Y:S01]  /*103b0*/  BSSY B1, `(.L_x_6792) ;  /* 0x0000007000017945 */ /* 0x000fe20003800000 */
[----:B------:R-:W0:Y:S02]  /*103c0*/  S2R R2, SR_TID.X ;  /* 0x0000000000027919 */ /* 0x000e240000002100 */
[----:B0-----:R-:W-:-:S04]  /*103d0*/  LOP3.LUT R2, R2, 0x7f, RZ, 0xc0, !PT ;  /* 0x0000007f02027812 */ /* 0x001fc800078ec0ff */
[----:B------:R-:W-:Y:S02]  /*103e0*/  ISETP.NE.AND P1, PT, R2, RZ, PT ;  /* 0x000000ff0200720c */ /* 0x000fe40003f25270 */
[----:B---3--:R-:W-:-:S04]  /*103f0*/  SHF.L.U32 R3, R3, 0x1f, RZ ;  /* 0x0000001f03037819 */ /* 0x008fc800000006ff */
[----:B------:R-:W0:Y:S02]  /*10400*/  SYNCS.PHASECHK.TRANS64.TRYWAIT P0, [R0+URZ+0x34860], R3 ;  /* 0x03486003000075a7 */ /* 0x000e24000800017f */
[----:B0-----:R-:W-:Y:S05]  /*10410*/  @!P0 BRA `(.L_x_6793) ;  /* 0x0000001400f88947 */ /* 0x001fea0003800000 */
.L_x_6843:
[----:B------:R-:W-:Y:S05]  /*10420*/  BSYNC B1 ;  /* 0x0000000000017941 */ /* 0x000fea0003800000 */
.L_x_6792:
        /* <DEDUP_REMOVED lines=9> */
.L_x_6795:
[----:B------:R-:W-:Y:S05]  /*104c0*/  BSYNC B1 ;  /* 0x0000000000017941 */ /* 0x000fea0003800000 */
.L_x_6794:
[----:B------:R-:W3:Y:S01]  /*104d0*/  LDL R2, [R1+0x8] ;  /* 0x0000080001027983 */ /* 0x000ee20000100800 */
        /* <DEDUP_REMOVED lines=9> */
[----:B---3--:R-:W-:-:S09]  /*10570*/  IMAD R2, R2, 0xb0, RZ ;  /* 0x000000b002027824 */ /* 0x008fd200078e02ff */
.L_x_6796:
        /* <DEDUP_REMOVED lines=15> */
.L_x_6797:
        /* <DEDUP_REMOVED lines=10> */
.L_x_6791:
[----:B------:R-:W-:Y:S05]  /*10710*/  BSYNC B0 ;  /* 0x0000000000007941 */ /* 0x000fea0003800000 */
.L_x_6790:
[----:B--2---:R-:W2:Y:S01]  /*10720*/  LDL.LU R5, [R1+0x24] ;  /* 0x0000240001057983 */ /* 0x004ea20000300800 */
[----:B------:R-:W-:Y:S01]  /*10730*/  VIADD R18, R18, 0x1 ;  /* 0x0000000112127836 */ /* 0x000fe20000000000 */
[----:B------:R-:W-:Y:S02]  /*10740*/  ULDC UR4, c[0x0][0xc34] ;  /* 0x00030d0000047ab9 */ /* 0x000fe40000000800 */
[----:B------:R-:W3:Y:S04]  /*10750*/  LDL.LU R4, [R1+0x4] ;  /* 0x0000040001047983 */ /* 0x000ee80000300800 */
[----:B------:R-:W4:Y:S01]  /*10760*/  LDL.LU R3, [R1+0x2c] ;  /* 0x00002c0001037983 */ /* 0x000f220000300800 */
[----:B------:R-:W-:-:S04]  /*10770*/  ISETP.NE.AND P0, PT, R18, 0x2, PT ;  /* 0x000000021200780c */ /* 0x000fc80003f05270 */
[----:B0-----:R-:W-:Y:S02]  /*10780*/  SEL R0, RZ, 0x1, P0 ;  /* 0x00000001ff007807 */ /* 0x001fe40000000000 */
[----:B------:R-:W-:Y:S01]  /*10790*/  SEL R18, R18, RZ, P0 ;  /* 0x000000ff12127207 */ /* 0x000fe20000000000 */
[----:B--2---:R-:W-:Y:S01]  /*107a0*/  VIADD R5, R5, UR37 ;  /* 0x0000002505057c36 */ /* 0x004fe20008000000 */
[----:B---3--:R-:W-:-:S04]  /*107b0*/  LOP3.LUT R4, R4, R0, RZ, 0x3c, !PT ;  /* 0x0000000004047212 */ /* 0x008fc800078e3cff */
[----:B------:R0:W-:Y:S01]  /*107c0*/  STL [R1+0x24], R5 ;  /* 0x0000240501007387 */ /* 0x0001e20000100800 */
[----:B------:R-:W-:Y:S01]  /*107d0*/  ISETP.GE.AND P1, PT, R5, UR4, PT ;  /* 0x0000000405007c0c */ /* 0x000fe2000bf26270 */
[----:B----4-:R-:W-:-:S05]  /*107e0*/  VIADD R3, R3, 0x1 ;  /* 0x0000000103037836 */ /* 0x010fca0000000000 */
[----:B------:R0:W-:Y:S04]  /*107f0*/  STL [R1+0x2c], R3 ;  /* 0x00002c0301007387 */ /* 0x0001e80000100800 */
[----:B------:R0:W-:Y:S03]  /*10800*/  STL [R1+0x4], R4 ;  /* 0x0000040401007387 */ /* 0x0001e60000100800 */
[----:B------:R-:W-:Y:S05]  /*10810*/  @!P1 BRA `(.L_x_6798) ;  /* 0xffffffc400b09947 */ /* 0x000fea000383ffff */
[----:B------:R-:W-:-:S07]  /*10820*/  LOP3.LUT R2, R3, 0x1, RZ, 0xc, !PT ;  /* 0x0000000103027812 */ /* 0x000fce00078e0cff */
.L_x_6725:
[----:B0-----:R-:W0:Y:S01]  /*10830*/  S2R R3, SR_CgaCtaId ;  /* 0x0000000000037919 */ /* 0x001e220000008800 */
[----:B------:R-:W-:Y:S01]  /*10840*/  MOV R0, 0x400 ;  /* 0x0000040000007802 */ /* 0x000fe20000000f00 */
[----:B------:R-:W-:Y:S03]  /*10850*/  BSSY B0, `(.L_x_6799) ;  /* 0x0000005000007945 */ /* 0x000fe60003800000 */
[----:B0-----:R-:W-:Y:S02]  /*10860*/  LEA R0, R3, R0, 0x18 ;  /* 0x0000000003007211 */ /* 0x001fe400078ec0ff */
[----:B------:R-:W-:-:S04]  /*10870*/  SHF.L.U32 R3, R2, 0x1f, RZ ;  /* 0x0000001f02037819 */ /* 0x000fc800000006ff */
[----:B------:R-:W0:Y:S02]  /*10880*/  SYNCS.PHASECHK.TRANS64.TRYWAIT P0, [R0+URZ+0x34820], R3 ;  /* 0x03482003000075a7 */ /* 0x000e24000800017f */
[----:B0-----:R-:W-:Y:S05]  /*10890*/  @!P0 BRA `(.L_x_6800) ;  /* 0x0000001000ec8947 */ /* 0x001fea0003800000 */
.L_x_6844:
[----:B------:R-:W-:Y:S05]  /*108a0*/  BSYNC B0 ;  /* 0x0000000000007941 */ /* 0x000fea0003800000 */
.L_x_6799:
[----:B------:R-:W-:-:S03]  /*108b0*/  UMOV UR4, 0xffffffff ;  /* 0xffffffff00047882 */ /* 0x000fc60000000000 */
[----:B------:R-:W-:Y:S05]  /*108c0*/  BRA.DIV UR4, `(.L_x_6801) ;  /* 0x0000001204f47947 */ /* 0x000fea000b800000 */
[----:B------:R-:W2:Y:S02]  /*108d0*/  S2R R2, SR_TID.X ;  /* 0x0000000000027919 */ /* 0x000ea40000002100 */
[----:B--2---:R-:W-:-:S04]  /*108e0*/  SHF.R.U32.HI R2, RZ, 0x5, R2 ;  /* 0x00000005ff027819 */ /* 0x004fc80000011602 */
[----:B------:R-:W-:-:S05]  /*108f0*/  LOP3.LUT R2, R2, 0x3, RZ, 0xc0, !PT ;  /* 0x0000000302027812 */ /* 0x000fca00078ec0ff */
[----:B------:R2:W3:Y:S02]  /*10900*/  SHFL.IDX PT, R14, R2, RZ, 0x1f ;  /* 0x00001fff020e7589 */ /* 0x0004e400000e0000 */
.L_x_6847:
[----:B---3--:R-:W-:Y:S01]  /*10910*/  ISETP.NE.AND P0, PT, R14, RZ, PT ;  /* 0x000000ff0e00720c */ /* 0x008fe20003f05270 */
[----:B------:R-:W-:-:S12]  /*10920*/  BSSY B0, `(.L_x_6802) ;  /* 0x0000025000007945 */ /* 0x000fd80003800000 */
[----:B------:R-:W-:Y:S05]  /*10930*/  @P0 BRA `(.L_x_6803) ;  /* 0x00000000008c0947 */ /* 0x000fea0003800000 */
[----:B------:R-:W-:-:S03]  /*10940*/  UMOV UR4, 0xffffffff ;  /* 0xffffffff00047882 */ /* 0x000fc60000000000 */
[----:B------:R-:W-:Y:S05]  /*10950*/  BRA.DIV UR4, `(.L_x_6804) ;  /* 0x0000001604047947 */ /* 0x000fea000b800000 */
[----:B------:R-:W-:-:S13]  /*10960*/  ELECT P6, URZ, PT ;  /* 0x00000000003f782f */ /* 0x000fda00038c0000 */
.L_x_6850:
[----:B------:R-:W-:Y:S05]  /*10970*/  @!P6 BRA `(.L_x_6803) ;  /* 0x00000000007ce947 */ /* 0x000fea0003800000 */
[----:B--2---:R-:W2:Y:S02]  /*10980*/  LDL.LU R2, [R1+0x30] ;  /* 0x0000300001027983 */ /* 0x004ea40000300800 */
[----:B--2---:R-:W-:-:S04]  /*10990*/  LOP3.LUT R2, R2, 0x2, RZ, 0xfc, !PT ;  /* 0x0000000202027812 */ /* 0x004fc800078efcff */
[----:B------:R-:W-:-:S13]  /*109a0*/  ISETP.NE.AND P2, PT, R2, 0x3, PT ;  /* 0x000000030200780c */ /* 0x000fda0003f45270 */
[----:B------:R-:W-:Y:S05]  /*109b0*/  @!P2 BRA `(.L_x_6805) ;  /* 0x000000000004a947 */ /* 0x000fea0003800000 */
[----:B------:R-:W-:Y:S01]  /*109c0*/  BPT.TRAP 0x1 ;  /* 0x000000040000795c */ /* 0x000fe20000300000 */
.L_x_6805:
        /* <DEDUP_REMOVED lines=13> */
.L_x_6851:
[----:B------:R-:W2:Y:S02]  /*10aa0*/  SYNCS.PHASECHK.TRANS64.TRYWAIT P0, [R3+URZ], R2 ;  /* 0x00000002030075a7 */ /* 0x000ea4000800017f */
[----:B--2---:R-:W-:Y:S05]  /*10ab0*/  @!P0 BRA `(.L_x_6807) ;  /* 0x0000001000e08947 */ /* 0x004fea0003800000 */
.L_x_6852:
[----:B------:R-:W-:Y:S05]  /*10ac0*/  @!P2 BRA `(.L_x_6808) ;  /* 0x000000000004a947 */ /* 0x000fea0003800000 */
[----:B------:R-:W-:Y:S01]  /*10ad0*/  BPT.TRAP 0x1 ;  /* 0x000000040000795c */ /* 0x000fe20000300000 */
.L_x_6808:
[----:B--2---:R-:W-:-:S04]  /*10ae0*/  VIADD R3, R0, 0x34860 ;  /* 0x0003486000037836 */ /* 0x004fc80000000000 */
[----:B------:R-:W-:-:S04]  /*10af0*/  IMAD R18, R18, 0x8, R3 ;  /* 0x0000000812127824 */ /* 0x000fc800078e0203 */
[----:B------:R-:W2:Y:S02]  /*10b00*/  SYNCS.PHASECHK.TRANS64.TRYWAIT P0, [R18+URZ], R5 ;  /* 0x00000005120075a7 */ /* 0x000ea4000800017f */
[----:B--2---:R-:W-:Y:S05]  /*10b10*/  @!P0 BRA `(.L_x_6809) ;  /* 0x0000001000dc8947 */ /* 0x004fea0003800000 */
.L_x_6853:
[----:B------:R-:W-:-:S07]  /*10b20*/  IMAD R3, R4, 0x8, R3 ;  /* 0x0000000804037824 */ /* 0x000fce00078e0203 */
.L_x_6810:
[----:B---3--:R3:W4:Y:S02]  /*10b30*/  SYNCS.PHASECHK.TRANS64.TRYWAIT P0, [R3+URZ], R2 ;  /* 0x00000002030075a7 */ /* 0x008724000800017f */
[----:B----4-:R-:W-:Y:S05]  /*10b40*/  @!P0 NANOSLEEP.SYNCS 0x989680 ;  /* 0x009896800000895d */ /* 0x010fea0003900000 */
[----:B------:R-:W4:Y:S02]  /*10b50*/  @!P0 SYNCS.PHASECHK.TRANS64 P0, [R3+URZ], R2 ;  /* 0x00000002030085a7 */ /* 0x000f24000800007f */
[----:B----4-:R-:W-:Y:S05]  /*10b60*/  @!P0 BRA `(.L_x_6810) ;  /* 0xfffffffc00f08947 */ /* 0x010fea000383ffff */
.L_x_6803:
[----:B------:R-:W-:Y:S05]  /*10b70*/  BSYNC B0 ;  /* 0x0000000000007941 */ /* 0x000fea0003800000 */
.L_x_6802:
[----:B------:R-:W-:Y:S05]  /*10b80*/  EXIT ;  /* 0x000000000000794d */ /* 0x000fea0003800000 */
.L_x_6697:
[----:B0-----:R-:W-:-:S04]  /*10b90*/  IMAD.U32 R3, RZ, RZ, UR61 ;  /* 0x0000003dff037e24 */ /* 0x001fc8000f8e00ff */
[----:B------:R0:W1:Y:S03]  /*10ba0*/  SYNCS.PHASECHK.TRANS64.TRYWAIT P1, [R3+URZ+0x34800], R0 ;  /* 0x03480000030075a7 */ /* 0x000066000802017f */
[----:B-1----:R-:W-:Y:S05]  /*10bb0*/  @!P1 NANOSLEEP.SYNCS 0x989680 ;  /* 0x009896800000995d */ /* 0x002fea0003900000 */
[----:B------:R-:W1:Y:S02]  /*10bc0*/  @!P1 SYNCS.PHASECHK.TRANS64 P1, [R3+URZ+0x34800], R0 ;  /* 0x03480000030095a7 */ /* 0x000e64000802007f */
[----:B-1----:R-:W-:Y:S05]  /*10bd0*/  @!P1 BRA `(.L_x_6697) ;  /* 0xfffffffc00ec9947 */ /* 0x002fea000383ffff */
[----:B------:R-:W-:Y:S05]  /*10be0*/  BRA `(.L_x_6811) ;  /* 0xffffff0400747947 */ /* 0x000fea000383ffff */
.L_x_6701:
[----:B-1----:R1:W2:Y:S02]  /*10bf0*/  SYNCS.PHASECHK.TRANS64.TRYWAIT P2, [R11+URZ+0x34830], R0 ;  /* 0x034830000b0075a7 */ /* 0x0022a4000804017f */
[----:B--2---:R-:W-:Y:S05]  /*10c00*/  @!P2 NANOSLEEP.SYNCS 0x989680 ;  /* 0x009896800000a95d */ /* 0x004fea0003900000 */
[----:B------:R-:W2:Y:S02]  /*10c10*/  @!P2 SYNCS.PHASECHK.TRANS64 P2, [R11+URZ+0x34830], R0 ;  /* 0x034830000b00a5a7 */ /* 0x000ea4000804007f */
[----:B--2---:R-:W-:Y:S05]  /*10c20*/  @!P2 BRA `(.L_x_6701) ;  /* 0xfffffffc00f0a947 */ /* 0x004fea000383ffff */
[----:B------:R-:W-:Y:S05]  /*10c30*/  BRA `(.L_x_6700) ;  /* 0xffffff0400a47947 */ /* 0x000fea000383ffff */
.L_x_6706:
[----:B-1----:R-:W-:-:S04]  /*10c40*/  IMAD.U32 R10, RZ, RZ, UR6 ;  /* 0x00000006ff0a7e24 */ /* 0x002fc8000f8e00ff */
[----:B------:R1:W2:Y:S03]  /*10c50*/  SYNCS.PHASECHK.TRANS64.TRYWAIT P2, [R10+URZ+0x34830], R3 ;  /* 0x034830030a0075a7 */ /* 0x0002a6000804017f */
[----:B--2---:R-:W-:Y:S05]  /*10c60*/  @!P2 NANOSLEEP.SYNCS 0x989680 ;  /* 0x009896800000a95d */ /* 0x004fea0003900000 */
[----:B------:R-:W2:Y:S02]  /*10c70*/  @!P2 SYNCS.PHASECHK.TRANS64 P2, [R10+URZ+0x34830], R3 ;  /* 0x034830030a00a5a7 */ /* 0x000ea4000804007f */
[----:B--2---:R-:W-:Y:S05]  /*10c80*/  @!P2 BRA `(.L_x_6706) ;  /* 0xfffffffc00eca947 */ /* 0x004fea000383ffff */
[----:B------:R-:W-:Y:S05]  /*10c90*/  BRA `(.L_x_6703) ;  /* 0xffffff5400b87947 */ /* 0x000fea000383ffff */
.L_x_6710:
[----:B-1----:R-:W-:-:S04]  /*10ca0*/  IMAD.U32 R10, RZ, RZ, UR6 ;  /* 0x00000006ff0a7e24 */ /* 0x002fc8000f8e00ff */
[----:B------:R1:W2:Y:S03]  /*10cb0*/  SYNCS.PHASECHK.TRANS64.TRYWAIT P2, [R10+URZ+0x34850], R3 ;  /* 0x034850030a0075a7 */ /* 0x0002a6000804017f */
[----:B--2---:R-:W-:Y:S05]  /*10cc0*/  @!P2 NANOSLEEP.SYNCS 0x989680 ;  /* 0x009896800000a95d */ /* 0x004fea0003900000 */
[----:B------:R-:W2:Y:S02]  /*10cd0*/  @!P2 SYNCS.PHASECHK.TRANS64 P2, [R10+URZ+0x34850], R3 ;  /* 0x034850030a00a5a7 */ /* 0x000ea4000804007f */
[----:B--2---:R-:W-:Y:S05]  /*10ce0*/  @!P2 BRA `(.L_x_6710) ;  /* 0xfffffffc00eca947 */ /* 0x004fea000383ffff */
[----:B------:R-:W-:Y:S05]  /*10cf0*/  BRA `(.L_x_6707) ;  /* 0xffffff7c00647947 */ /* 0x000fea000383ffff */
.L_x_6715:
[----:B-1----:R-:W-:-:S04]  /*10d00*/  IMAD.U32 R5, RZ, RZ, UR8 ;  /* 0x00000008ff057e24 */ /* 0x002fc8000f8e00ff */
[----:B------:R1:W2:Y:S03]  /*10d10*/  SYNCS.PHASECHK.TRANS64.TRYWAIT P0, [R5+URZ+0x34850], R0 ;  /* 0x03485000050075a7 */ /* 0x0002a6000800017f */
[----:B--2---:R-:W-:Y:S05]  /*10d20*/  @!P0 NANOSLEEP.SYNCS 0x989680 ;  /* 0x009896800000895d */ /* 0x004fea0003900000 */
[----:B------:R-:W2:Y:S02]  /*10d30*/  @!P0 SYNCS.PHASECHK.TRANS64 P0, [R5+URZ+0x34850], R0 ;  /* 0x03485000050085a7 */ /* 0x000ea4000800007f */
[----:B--2---:R-:W-:Y:S05]  /*10d40*/  @!P0 BRA `(.L_x_6715) ;  /* 0xfffffffc00ec8947 */ /* 0x004fea000383ffff */
[----:B------:R-:W-:Y:S05]  /*10d50*/  BRA `(.L_x_6714) ;  /* 0xffffffa000407947 */ /* 0x000fea000383ffff */
.L_x_6729:
        /* <DEDUP_REMOVED lines=11> */
.L_x_6813:
[----:B------:R-:W-:Y:S05]  /*10e10*/  BSYNC B0 ;  /* 0x0000000000007941 */ /* 0x000fea0003800000 */
.L_x_6812:
[----:B------:R-:W-:Y:S05]  /*10e20*/  BRA `(.L_x_6814) ;  /* 0xffffffc400f87947 */ /* 0x000fea000383ffff */
.L_x_6731:
[----:B------:R-:W-:Y:S01]  /*10e30*/  BSSY B0, `(.L_x_6815) ;  /* 0x0000006000007945 */ /* 0x000fe20003800000 */
[----:B------:R-:W-:-:S07]  /*10e40*/  IMAD.MOV.U32 R15, RZ, RZ, -0x1 ;  /* 0xffffffffff0f7424 */ /* 0x000fce00078e00ff */
[----:B012---:R-:W-:Y:S05]  /*10e50*/  WARPSYNC.COLLECTIVE R15, `(.L_x_6816) ;  /* 0x000000000f0c7348 */ /* 0x007fea0003c00000 */
[----:B------:R-:W-:Y:S02]  /*10e60*/  ELECT P6, UR62, PT ;  /* 0x00000000003e782f */ /* 0x000fe400038c0000 */
[----:B------:R-:W-:Y:S01]  /*10e70*/  MOV R14, UR62 ;  /* 0x0000003e000e7c02 */ /* 0x000fe20008000f00 */
[----:B012---:R-:W-:Y:S10]  /*10e80*/  ENDCOLLECTIVE ;  /* 0x000000000000791b */ /* 0x007ff40003800000 */
.L_x_6816:
[----:B------:R-:W-:Y:S05]  /*10e90*/  BSYNC B0 ;  /* 0x0000000000007941 */ /* 0x000fea0003800000 */
.L_x_6815:
[----:B------:R-:W-:Y:S05]  /*10ea0*/  BRA `(.L_x_6817) ;  /* 0xffffffc400f87947 */ /* 0x000fea000383ffff */
.L_x_6733:
[----:B--2---:R2:W4:Y:S02]  /*10eb0*/  SYNCS.PHASECHK.TRANS64.TRYWAIT P0, [R0+URZ+0x34840], R2 ;  /* 0x03484002000075a7 */ /* 0x004524000800017f */
[----:B----4-:R-:W-:Y:S05]  /*10ec0*/  @!P0 NANOSLEEP.SYNCS 0x989680 ;  /* 0x009896800000895d */ /* 0x010fea0003900000 */
[----:B------:R-:W4:Y:S02]  /*10ed0*/  @!P0 SYNCS.PHASECHK.TRANS64 P0, [R0+URZ+0x34840], R2 ;  /* 0x03484002000085a7 */ /* 0x000f24000800007f */
[----:B----4-:R-:W-:Y:S05]  /*10ee0*/  @!P0 BRA `(.L_x_6733) ;  /* 0xfffffffc00f08947 */ /* 0x010fea000383ffff */
[----:B------:R-:W-:Y:S05]  /*10ef0*/  BRA `(.L_x_6818) ;  /* 0xffffffc800587947 */ /* 0x000fea000383ffff */
.L_x_6736:
        /* <DEDUP_REMOVED lines=8> */
.L_x_6819:
[----:B------:R-:W-:Y:S01]  /*10f80*/  IMAD.MOV.U32 R13, RZ, RZ, R0 ;  /* 0x000000ffff0d7224 */ /* 0x000fe200078e0000 */
[----:B------:R-:W-:Y:S01]  /*10f90*/  LOP3.LUT R6, R6, 0x7f, RZ, 0xc0, !PT ;  /* 0x0000007f06067812 */ /* 0x000fe200078ec0ff */
[----:B------:R-:W-:-:S07]  /*10fa0*/  IMAD.MOV.U32 R7, RZ, RZ, R14 ;  /* 0x000000ffff077224 */ /* 0x000fce00078e000e */
[----:B------:R-:W-:Y:S05]  /*10fb0*/  WARPSYNC.COLLECTIVE R15, `(.L_x_6820) ;  /* 0x000000000f087348 */ /* 0x000fea0003c00000 */
[----:B------:R0:W1:Y:S02]  /*10fc0*/  SHFL.IDX P6, R14, R13, R12, R11 ;  /* 0x0000000c0d0e7389 */ /* 0x00006400000c000b */
[----:B01----:R-:W-:Y:S01]  /*10fd0*/  ENDCOLLECTIVE ;  /* 0x000000000000791b */ /* 0x003fe20003800000 */
.L_x_6820:
        /* <DEDUP_REMOVED lines=16> */
[----:B------:R0:W-:Y:S01]  /*110e0*/  @!P2 LDGSTS.E.BYPASS.LTC128B.128 [R9+0x1a400], desc[UR6][R6.64+0x80], !P1 ;  /* 0x1a4000800609afae */ /* 0x0001e2000c901d46 */
[----:B------:R-:W-:-:S13]  /*110f0*/  ISETP.GE.AND P2, PT, R5, R3, PT ;  /* 0x000000030500720c */ /* 0x000fda0003f46270 */
[----:B0-----:R-:W-:Y:S05]  /*11100*/  WARPSYNC.COLLECTIVE R15, `(.L_x_6821) ;  /* 0x000000000f087348 */ /* 0x001fea0003c00000 */
[----:B------:R1:W2:Y:S02]  /*11110*/  SHFL.IDX P6, R14, R13, R12, R11 ;  /* 0x0000000c0d0e7389 */ /* 0x0002a400000c000b */
[----:B012---:R-:W-:Y:S01]  /*11120*/  ENDCOLLECTIVE ;  /* 0x000000000000791b */ /* 0x007fe20003800000 */
.L_x_6821:
[----:B------:R-:W-:Y:S02]  /*11130*/  IMAD.MOV.U32 R13, RZ, RZ, R0 ;  /* 0x000000ffff0d7224 */ /* 0x000fe400078e0000 */
[----:B------:R-:W-:-:S07]  /*11140*/  IMAD.MOV.U32 R8, RZ, RZ, R14 ;  /* 0x000000ffff087224 */ /* 0x000fce00078e000e */
[----:B------:R-:W-:Y:S05]  /*11150*/  WARPSYNC.COLLECTIVE R15, `(.L_x_6822) ;  /* 0x000000000f087348 */ /* 0x000fea0003c00000 */
[----:B------:R0:W1:Y:S02]  /*11160*/  SHFL.IDX P6, R14, R13, R12, R11 ;  /* 0x0000000c0d0e7389 */ /* 0x00006400000c000b */
[----:B01----:R-:W-:Y:S01]  /*11170*/  ENDCOLLECTIVE ;  /* 0x000000000000791b */ /* 0x003fe20003800000 */
.L_x_6822:
[----:B------:R-:W-:Y:S01]  /*11180*/  ULDC.64 UR4, c[0x0][0x208] ;  /* 0x0000820000047ab9 */ /* 0x000fe20000000a00 */
[----:B------:R-:W-:Y:S02]  /*11190*/  IMAD.MOV.U32 R13, RZ, RZ, R2 ;  /* 0x000000ffff0d7224 */ /* 0x000fe400078e0002 */
[----:B------:R-:W-:Y:S02]  /*111a0*/  IMAD.MOV.U32 R12, RZ, RZ, 0x2 ;  /* 0x00000002ff0c7424 */ /* 0x000fe400078e00ff */
[----:B------:R-:W-:-:S05]  /*111b0*/  IMAD.MOV.U32 R5, RZ, RZ, R14 ;  /* 0x000000ffff057224 */ /* 0x000fca00078e000e */
[----:B------:R-:W-:-:S05]  /*111c0*/  @!P2 LEA R5, P3, R10, R5, 0x1 ;  /* 0x000000050a05a211 */ /* 0x000fca00078608ff */
[----:B------:R-:W-:Y:S02]  /*111d0*/  @!P2 IMAD.X R6, RZ, RZ, R8, P3 ;  /* 0x000000ffff06a224 */ /* 0x000fe400018e0608 */
[C---:B------:R-:W-:Y:S02]  /*111e0*/  VIADD R8, R4.reuse, 0x60 ;  /* 0x0000006004087836 */ /* 0x040fe40000000000 */
[----:B------:R-:W-:Y:S02]  /*111f0*/  @!P2 IMAD.MOV.U32 R7, RZ, RZ, R6 ;  /* 0x000000ffff07a224 */ /* 0x000fe400078e0006 */
[----:B------:R-:W-:Y:S02]  /*11200*/  @!P2 IMAD.MOV.U32 R6, RZ, RZ, R5 ;  /* 0x000000ffff06a224 */ /* 0x000fe400078e0005 */
[----:B------:R-:W-:-:S03]  /*11210*/  VIADD R5, R4, 0x20 ;  /* 0x0000002004057836 */ /* 0x000fc60000000000 */
        /* <DEDUP_REMOVED lines=9> */
.L_x_6823:
[----:B------:R-:W-:Y:S02]  /*112b0*/  IMAD.MOV.U32 R13, RZ, RZ, R0 ;  /* 0x000000ffff0d7224 */ /* 0x000fe400078e0000 */
[----:B------:R-:W-:-:S07]  /*112c0*/  IMAD.MOV.U32 R5, RZ, RZ, R14 ;  /* 0x000000ffff057224 */ /* 0x000fce00078e000e */
[----:B------:R-:W-:Y:S05]  /*112d0*/  WARPSYNC.COLLECTIVE R15, `(.L_x_6824) ;  /* 0x000000000f087348 */ /* 0x000fea0003c00000 */
[----:B------:R0:W1:Y:S02]  /*112e0*/  SHFL.IDX P6, R14, R13, R12, R11 ;  /* 0x0000000c0d0e7389 */ /* 0x00006400000c000b */
[----:B01----:R-:W-:Y:S01]  /*112f0*/  ENDCOLLECTIVE ;  /* 0x000000000000791b */ /* 0x003fe20003800000 */
.L_x_6824:
        /* <DEDUP_REMOVED lines=17> */
.L_x_6825:
[----:B------:R-:W-:Y:S02]  /*11410*/  IMAD.MOV.U32 R13, RZ, RZ, R0 ;  /* 0x000000ffff0d7224 */ /* 0x000fe400078e0000 */
[----:B------:R-:W-:-:S07]  /*11420*/  IMAD.MOV.U32 R5, RZ, RZ, R14 ;  /* 0x000000ffff057224 */ /* 0x000fce00078e000e */
[----:B------:R-:W-:Y:S05]  /*11430*/  WARPSYNC.COLLECTIVE R15, `(.L_x_6826) ;  /* 0x000000000f087348 */ /* 0x000fea0003c00000 */
[----:B------:R0:W1:Y:S02]  /*11440*/  SHFL.IDX P6, R14, R13, R12, R11 ;  /* 0x0000000c0d0e7389 */ /* 0x00006400000c000b */
[----:B01----:R-:W-:Y:S01]  /*11450*/  ENDCOLLECTIVE ;  /* 0x000000000000791b */ /* 0x003fe20003800000 */
.L_x_6826:
        /* <DEDUP_REMOVED lines=17> */
.L_x_6827:
[----:B------:R-:W-:Y:S02]  /*11570*/  IMAD.MOV.U32 R13, RZ, RZ, R0 ;  /* 0x000000ffff0d7224 */ /* 0x000fe400078e0000 */
[----:B------:R-:W-:-:S07]  /*11580*/  IMAD.MOV.U32 R5, RZ, RZ, R14 ;  /* 0x000000ffff057224 */ /* 0x000fce00078e000e */
[----:B------:R-:W-:Y:S05]  /*11590*/  WARPSYNC.COLLECTIVE R15, `(.L_x_6828) ;  /* 0x000000000f087348 */ /* 0x000fea0003c00000 */
[----:B------:R0:W1:Y:S02]  /*115a0*/  SHFL.IDX P6, R14, R13, R12, R11 ;  /* 0x0000000c0d0e7389 */ /* 0x00006400000c000b */
[----:B01----:R-:W-:Y:S01]  /*115b0*/  ENDCOLLECTIVE ;  /* 0x000000000000791b */ /* 0x003fe20003800000 */
.L_x_6828:
        /* <DEDUP_REMOVED lines=17> */
.L_x_6829:
[----:B------:R-:W-:Y:S02]  /*116d0*/  IMAD.MOV.U32 R13, RZ, RZ, R0 ;  /* 0x000000ffff0d7224 */ /* 0x000fe400078e0000 */
[----:B------:R-:W-:-:S07]  /*116e0*/  IMAD.MOV.U32 R5, RZ, RZ, R14 ;  /* 0x000000ffff057224 */ /* 0x000fce00078e000e */
[----:B------:R-:W-:Y:S05]  /*116f0*/  WARPSYNC.COLLECTIVE R15, `(.L_x_6830) ;  /* 0x000000000f087348 */ /* 0x000fea0003c00000 */
[----:B------:R0:W1:Y:S02]  /*11700*/  SHFL.IDX P6, R14, R13, R12, R11 ;  /* 0x0000000c0d0e7389 */ /* 0x00006400000c000b */
[----:B01----:R-:W-:Y:S01]  /*11710*/  ENDCOLLECTIVE ;  /* 0x000000000000791b */ /* 0x003fe20003800000 */
.L_x_6830:
        /* <DEDUP_REMOVED lines=16> */
.L_x_6831:
[----:B------:R-:W-:Y:S02]  /*11820*/  IMAD.MOV.U32 R13, RZ, RZ, R0 ;  /* 0x000000ffff0d7224 */ /* 0x000fe400078e0000 */
[----:B------:R-:W-:-:S07]  /*11830*/  IMAD.MOV.U32 R5, RZ, RZ, R14 ;  /* 0x000000ffff057224 */ /* 0x000fce00078e000e */
[----:B------:R-:W-:Y:S05]  /*11840*/  WARPSYNC.COLLECTIVE R15, `(.L_x_6832) ;  /* 0x000000000f087348 */ /* 0x000fea0003c00000 */
[----:B------:R0:W1:Y:S02]  /*11850*/  SHFL.IDX P6, R14, R13, R12, R11 ;  /* 0x0000000c0d0e7389 */ /* 0x00006400000c000b */
[----:B01----:R-:W-:Y:S01]  /*11860*/  ENDCOLLECTIVE ;  /* 0x000000000000791b */ /* 0x003fe20003800000 */
.L_x_6832:
        /* <DEDUP_REMOVED lines=11> */
[----:B------:R0:W-:Y:S02]  /*11920*/  @!P2 LDGSTS.E.BYPASS.LTC128B.128 [R9+0x1d400], desc[UR4][R6.64+0x80], !P1 ;  /* 0x1d4000800609afae */ /* 0x0001e4000c901d44 */
[----:B0-----:R-:W-:Y:S05]  /*11930*/  WARPSYNC.COLLECTIVE R15, `(.L_x_6833) ;  /* 0x000000000f087348 */ /* 0x001fea0003c00000 */
[----:B------:R1:W2:Y:S02]  /*11940*/  SHFL.IDX P6, R14, R13, R12, R11 ;  /* 0x0000000c0d0e7389 */ /* 0x0002a400000c000b */
[----:B012---:R-:W-:Y:S01]  /*11950*/  ENDCOLLECTIVE ;  /* 0x000000000000791b */ /* 0x007fe20003800000 */
.L_x_6833:
[----:B------:R-:W-:Y:S02]  /*11960*/  IMAD.MOV.U32 R13, RZ, RZ, R0 ;  /* 0x000000ffff0d7224 */ /* 0x000fe400078e0000 */
[----:B------:R-:W-:-:S07]  /*11970*/  IMAD.MOV.U32 R5, RZ, RZ, R14 ;  /* 0x000000ffff057224 */ /* 0x000fce00078e000e */
[----:B------:R-:W-:Y:S05]  /*11980*/  WARPSYNC.COLLECTIVE R15, `(.L_x_6834) ;  /* 0x000000000f087348 */ /* 0x000fea0003c00000 */
[----:B------:R0:W1:Y:S02]  /*11990*/  SHFL.IDX P6, R14, R13, R12, R11 ;  /* 0x0000000c0d0e7389 */ /* 0x00006400000c000b */
[----:B01----:R-:W-:Y:S01]  /*119a0*/  ENDCOLLECTIVE ;  /* 0x000000000000791b */ /* 0x003fe20003800000 */
.L_x_6834:
[----:B------:R-:W-:Y:S01]  /*119b0*/  IMAD.MOV.U32 R0, RZ, RZ, R14 ;  /* 0x000000ffff007224 */ /* 0x000fe200078e000e */
[----:B------:R-:W-:Y:S06]  /*119c0*/  BRA `(.L_x_6835) ;  /* 0xffffffc800a47947 */ /* 0x000fec000383ffff */
.L_x_6740:
[----:B0-----:R0:W1:Y:S02]  /*119d0*/  SYNCS.PHASECHK.TRANS64.TRYWAIT P0, [R11+URZ+0x34820], R0 ;  /* 0x034820000b0075a7 */ /* 0x001064000800017f */
[----:B-1----:R-:W-:Y:S05]  /*119e0*/  @!P0 NANOSLEEP.SYNCS 0x989680 ;  /* 0x009896800000895d */ /* 0x002fea0003900000 */
[----:B------:R-:W1:Y:S02]  /*119f0*/  @!P0 SYNCS.PHASECHK.TRANS64 P0, [R11+URZ+0x34820], R0 ;  /* 0x034820000b0085a7 */ /* 0x000e64000800007f */
[----:B-1----:R-:W-:Y:S05]  /*11a00*/  @!P0 BRA `(.L_x_6740) ;  /* 0xfffffffc00f08947 */ /* 0x002fea000383ffff */
[----:B------:R-:W-:Y:S05]  /*11a10*/  BRA `(.L_x_6836) ;  /* 0xffffffc800fc7947 */ /* 0x000fea000383ffff */
.L_x_6747:
[----:B-1----:R1:W3:Y:S02]  /*11a20*/  SYNCS.PHASECHK.TRANS64.TRYWAIT P0, [R3+URZ+0x34840], R2 ;  /* 0x03484002030075a7 */ /* 0x0022e4000800017f */
[----:B---3--:R-:W-:Y:S05]  /*11a30*/  @!P0 NANOSLEEP.SYNCS 0x989680 ;  /* 0x009896800000895d */ /* 0x008fea0003900000 */
[----:B------:R-:W3:Y:S02]  /*11a40*/  @!P0 SYNCS.PHASECHK.TRANS64 P0, [R3+URZ+0x34840], R2 ;  /* 0x03484002030085a7 */ /* 0x000ee4000800007f */
[----:B---3--:R-:W-:Y:S05]  /*11a50*/  @!P0 BRA `(.L_x_6747) ;  /* 0xfffffffc00f08947 */ /* 0x008fea000383ffff */
[----:B------:R-:W-:Y:S05]  /*11a60*/  BRA `(.L_x_6837) ;  /* 0xffffffcc00b07947 */ /* 0x000fea000383ffff */
.L_x_6753:
[----:B0-----:R0:W1:Y:S02]  /*11a70*/  SYNCS.PHASECHK.TRANS64.TRYWAIT P0, [R3+URZ+0x60], R2 ;  /* 0x00006002030075a7 */ /* 0x001064000800017f */
[----:B-1----:R-:W-:Y:S05]  /*11a80*/  @!P0 NANOSLEEP.SYNCS 0x989680 ;  /* 0x009896800000895d */ /* 0x002fea0003900000 */
[----:B------:R-:W1:Y:S02]  /*11a90*/  @!P0 SYNCS.PHASECHK.TRANS64 P0, [R3+URZ+0x60], R2 ;  /* 0x00006002030085a7 */ /* 0x000e64000800007f */
[----:B-1----:R-:W-:Y:S05]  /*11aa0*/  @!P0 BRA `(.L_x_6753) ;  /* 0xfffffffc00f08947 */ /* 0x002fea000383ffff */
[----:B------:R-:W-:Y:S05]  /*11ab0*/  BRA `(.L_x_6838) ;  /* 0xffffffd000807947 */ /* 0x000fea000383ffff */
.L_x_6763:
[----:B-1----:R1:W2:Y:S02]  /*11ac0*/  SYNCS.PHASECHK.TRANS64.TRYWAIT P0, [R3+URZ+0x34840], R2 ;  /* 0x03484002030075a7 */ /* 0x0022a4000800017f */
[----:B--2---:R-:W-:Y:S05]  /*11ad0*/  @!P0 NANOSLEEP.SYNCS 0x989680 ;  /* 0x009896800000895d */ /* 0x004fea0003900000 */
[----:B------:R-:W2:Y:S02]  /*11ae0*/  @!P0 SYNCS.PHASECHK.TRANS64 P0, [R3+URZ+0x34840], R2 ;  /* 0x03484002030085a7 */ /* 0x000ea4000800007f */
[----:B--2---:R-:W-:Y:S05]  /*11af0*/  @!P0 BRA `(.L_x_6763) ;  /* 0xfffffffc00f08947 */ /* 0x004fea000383ffff */
[----:B------:R-:W-:Y:S05]  /*11b00*/  BRA `(.L_x_6839) ;  /* 0xffffffd800047947 */ /* 0x000fea000383ffff */
.L_x_6769:
[----:B0-----:R0:W1:Y:S02]  /*11b10*/  SYNCS.PHASECHK.TRANS64.TRYWAIT P0, [R2+URZ+0x60], R3 ;  /* 0x00006003020075a7 */ /* 0x001064000800017f */
[----:B-1----:R-:W-:Y:S05]  /*11b20*/  @!P0 NANOSLEEP.SYNCS 0x989680 ;  /* 0x009896800000895d */ /* 0x002fea0003900000 */
[----:B------:R-:W1:Y:S02]  /*11b30*/  @!P0 SYNCS.PHASECHK.TRANS64 P0, [R2+URZ+0x60], R3 ;  /* 0x00006003020085a7 */ /* 0x000e64000800007f */
[----:B-1----:R-:W-:Y:S05]  /*11b40*/  @!P0 BRA `(.L_x_6769) ;  /* 0xfffffffc00f08947 */ /* 0x002fea000383ffff */
[----:B------:R-:W-:Y:S05]  /*11b50*/  BRA `(.L_x_6840) ;  /* 0xffffffd800d47947 */ /* 0x000fea000383ffff */
.L_x_6778:
[----:B--2---:R2:W3:Y:S02]  /*11b60*/  SYNCS.PHASECHK.TRANS64.TRYWAIT P0, [R2+URZ+0x34840], R3 ;  /* 0x03484003020075a7 */ /* 0x0044e4000800017f */
[----:B---3--:R-:W-:Y:S05]  /*11b70*/  @!P0 NANOSLEEP.SYNCS 0x989680 ;  /* 0x009896800000895d */ /* 0x008fea0003900000 */
[----:B------:R-:W3:Y:S02]  /*11b80*/  @!P0 SYNCS.PHASECHK.TRANS64 P0, [R2+URZ+0x34840], R3 ;  /* 0x03484003020085a7 */ /* 0x000ee4000800007f */
[----:B---3--:R-:W-:Y:S05]  /*11b90*/  @!P0 BRA `(.L_x_6778) ;  /* 0xfffffffc00f08947 */ /* 0x008fea000383ffff */
[----:B------:R-:W-:Y:S05]  /*11ba0*/  BRA `(.L_x_6841) ;  /* 0xffffffe000287947 */ /* 0x000fea000383ffff */
.L_x_6784:
[----:B0-----:R0:W1:Y:S02]  /*11bb0*/  SYNCS.PHASECHK.TRANS64.TRYWAIT P0, [R2+URZ+0x60], R5 ;  /* 0x00006005020075a7 */ /* 0x001064000800017f */
[----:B-1----:R-:W-:Y:S05]  /*11bc0*/  @!P0 NANOSLEEP.SYNCS 0x989680 ;  /* 0x009896800000895d */ /* 0x002fea0003900000 */
[----:B------:R-:W1:Y:S02]  /*11bd0*/  @!P0 SYNCS.PHASECHK.TRANS64 P0, [R2+URZ+0x60], R5 ;  /* 0x00006005020085a7 */ /* 0x000e64000800007f */
[----:B-1----:R-:W-:Y:S05]  /*11be0*/  @!P0 BRA `(.L_x_6784) ;  /* 0xfffffffc00f08947 */ /* 0x002fea000383ffff */
[----:B------:R-:W-:Y:S05]  /*11bf0*/  BRA `(.L_x_6842) ;  /* 0xffffffe000f87947 */ /* 0x000fea000383ffff */
.L_x_6793:
[----:B0-----:R0:W3:Y:S02]  /*11c00*/  SYNCS.PHASECHK.TRANS64.TRYWAIT P0, [R0+URZ+0x34860], R3 ;  /* 0x03486003000075a7 */ /* 0x0010e4000800017f */
[----:B---3--:R-:W-:Y:S05]  /*11c10*/  @!P0 NANOSLEEP.SYNCS 0x989680 ;  /* 0x009896800000895d */ /* 0x008fea0003900000 */
[----:B------:R-:W3:Y:S02]  /*11c20*/  @!P0 SYNCS.PHASECHK.TRANS64 P0, [R0+URZ+0x34860], R3 ;  /* 0x03486003000085a7 */ /* 0x000ee4000800007f */
[----:B---3--:R-:W-:Y:S05]  /*11c30*/  @!P0 BRA `(.L_x_6793) ;  /* 0xfffffffc00f08947 */ /* 0x008fea000383ffff */
[----:B------:R-:W-:Y:S05]  /*11c40*/  BRA `(.L_x_6843) ;  /* 0xffffffe400f47947 */ /* 0x000fea000383ffff */
.L_x_6800:
[----:B0-----:R0:W2:Y:S02]  /*11c50*/  SYNCS.PHASECHK.TRANS64.TRYWAIT P0, [R0+URZ+0x34820], R3 ;  /* 0x03482003000075a7 */ /* 0x0010a4000800017f */
[----:B--2---:R-:W-:Y:S05]  /*11c60*/  @!P0 NANOSLEEP.SYNCS 0x989680 ;  /* 0x009896800000895d */ /* 0x004fea0003900000 */
[----:B------:R-:W2:Y:S02]  /*11c70*/  @!P0 SYNCS.PHASECHK.TRANS64 P0, [R0+URZ+0x34820], R3 ;  /* 0x03482003000085a7 */ /* 0x000ea4000800007f */
[----:B--2---:R-:W-:Y:S05]  /*11c80*/  @!P0 BRA `(.L_x_6800) ;  /* 0xfffffffc00f08947 */ /* 0x004fea000383ffff */
[----:B------:R-:W-:Y:S05]  /*11c90*/  BRA `(.L_x_6844) ;  /* 0xffffffec00007947 */ /* 0x000fea000383ffff */
.L_x_6801:
        /* <DEDUP_REMOVED lines=11> */
.L_x_6846:
[----:B------:R-:W-:Y:S05]  /*11d50*/  BSYNC B0 ;  /* 0x0000000000007941 */ /* 0x000fea0003800000 */
.L_x_6845:
[----:B------:R-:W-:Y:S05]  /*11d60*/  BRA `(.L_x_6847) ;  /* 0xffffffe800e87947 */ /* 0x000fea000383ffff */
.L_x_6804:
[----:B------:R-:W-:Y:S01]  /*11d70*/  BSSY B1, `(.L_x_6848) ;  /* 0x0000006000017945 */ /* 0x000fe20003800000 */
[----:B------:R-:W-:-:S07]  /*11d80*/  IMAD.MOV.U32 R15, RZ, RZ, -0x1 ;  /* 0xffffffffff0f7424 */ /* 0x000fce00078e00ff */
[----:B012---:R-:W-:Y:S05]  /*11d90*/  WARPSYNC.COLLECTIVE R15, `(.L_x_6849) ;  /* 0x000000000f0c7348 */ /* 0x007fea0003c00000 */
[----:B------:R-:W-:Y:S02]  /*11da0*/  ELECT P6, UR62, PT ;  /* 0x00000000003e782f */ /* 0x000fe400038c0000 */
[----:B------:R-:W-:Y:S01]  /*11db0*/  MOV R14, UR62 ;  /* 0x0000003e000e7c02 */ /* 0x000fe20008000f00 */
[----:B012---:R-:W-:Y:S10]  /*11dc0*/  ENDCOLLECTIVE ;  /* 0x000000000000791b */ /* 0x007ff40003800000 */
.L_x_6849:
[----:B------:R-:W-:Y:S05]  /*11dd0*/  BSYNC B1 ;  /* 0x0000000000017941 */ /* 0x000fea0003800000 */
.L_x_6848:
[----:B------:R-:W-:Y:S05]  /*11de0*/  BRA `(.L_x_6850) ;  /* 0xffffffe800e07947 */ /* 0x000fea000383ffff */
.L_x_6806:
[----:B0-----:R0:W2:Y:S02]  /*11df0*/  SYNCS.PHASECHK.TRANS64.TRYWAIT P0, [R6+URZ], R5 ;  /* 0x00000005060075a7 */ /* 0x0010a4000800017f */
[----:B--2---:R-:W-:Y:S05]  /*11e00*/  @!P0 NANOSLEEP.SYNCS 0x989680 ;  /* 0x009896800000895d */ /* 0x004fea0003900000 */
[----:B------:R-:W2:Y:S02]  /*11e10*/  @!P0 SYNCS.PHASECHK.TRANS64 P0, [R6+URZ], R5 ;  /* 0x00000005060085a7 */ /* 0x000ea4000800007f */
[----:B--2---:R-:W-:Y:S05]  /*11e20*/  @!P0 BRA `(.L_x_6806) ;  /* 0xfffffffc00f08947 */ /* 0x004fea000383ffff */
[----:B------:R-:W-:Y:S05]  /*11e30*/  BRA `(.L_x_6851) ;  /* 0xffffffec00187947 */ /* 0x000fea000383ffff */
.L_x_6807:
[----:B--2---:R2:W3:Y:S02]  /*11e40*/  SYNCS.PHASECHK.TRANS64.TRYWAIT P0, [R3+URZ], R2 ;  /* 0x00000002030075a7 */ /* 0x0044e4000800017f */
[----:B---3--:R-:W-:Y:S05]  /*11e50*/  @!P0 NANOSLEEP.SYNCS 0x989680 ;  /* 0x009896800000895d */ /* 0x008fea0003900000 */
[----:B------:R-:W3:Y:S02]  /*11e60*/  @!P0 SYNCS.PHASECHK.TRANS64 P0, [R3+URZ], R2 ;  /* 0x00000002030085a7 */ /* 0x000ee4000800007f */
[----:B---3--:R-:W-:Y:S05]  /*11e70*/  @!P0 BRA `(.L_x_6807) ;  /* 0xfffffffc00f08947 */ /* 0x008fea000383ffff */
[----:B------:R-:W-:Y:S05]  /*11e80*/  BRA `(.L_x_6852) ;  /* 0xffffffec000c7947 */ /* 0x000fea000383ffff */
.L_x_6809:
[----:B--2---:R2:W3:Y:S02]  /*11e90*/  SYNCS.PHASECHK.TRANS64.TRYWAIT P0, [R18+URZ], R5 ;  /* 0x00000005120075a7 */ /* 0x0044e4000800017f */
[----:B---3--:R-:W-:Y:S05]  /*11ea0*/  @!P0 NANOSLEEP.SYNCS 0x989680 ;  /* 0x009896800000895d */ /* 0x008fea0003900000 */
[----:B------:R-:W3:Y:S02]  /*11eb0*/  @!P0 SYNCS.PHASECHK.TRANS64 P0, [R18+URZ], R5 ;  /* 0x00000005120085a7 */ /* 0x000ee4000800007f */
[----:B---3--:R-:W-:Y:S05]  /*11ec0*/  @!P0 BRA `(.L_x_6809) ;  /* 0xfffffffc00f08947 */ /* 0x008fea000383ffff */
[----:B------:R-:W-:Y:S05]  /*11ed0*/  BRA `(.L_x_6853) ;  /* 0xffffffec00107947 */ /* 0x000fea000383ffff */
.L_x_6854:
        /* <DEDUP_REMOVED lines=10> */
.L_x_15313:


//--------------------- .text._ZN7cutlass13device_kernelIN5flash11enable_sm90INS1_16FlashAttnFwdSm90INS1_25CollectiveMainloopFwdSm90ILi2EN4cute5tupleIJNS5_1CILi2EEENS7_ILi1EEES9_EEENS6_IJNS7_ILi128EEENS7_ILi176EEESB_EEELi128ENS_6half_tEfNS_4arch4Sm90ELb0ELb0ELb0ELb0ELb0ELb0ELb0ELb1ELb1ELb1ELb0ELb0EEENS1_21CollectiveEpilogueFwdINS6_IJSB_SB_SC_EEESA_SE_SG_Li256ELb0ELb1ELb0ELb0EEENS1_29StaticPersistentTileSchedulerILb0EEEEEEEEEvNT_6ParamsE --------------------------
	.section	.text._ZN7cutlass13device_kernelIN5flash11enable_sm90INS1_16FlashAttnFwdSm90INS1_25CollectiveMainloopFwdSm90ILi2EN4cute5tupleIJNS5_1CILi2EEENS7_ILi1EEES9_EEENS6_IJNS7_ILi128EEENS7_ILi176EEESB_EEELi128ENS_6half_tEfNS_4arch4Sm90ELb0ELb0ELb0ELb0ELb0ELb0ELb0ELb1ELb1ELb1ELb0ELb0EEENS1_21CollectiveEpilogueFwdINS6_IJSB_SB_SC_EEESA_SE_SG_Li256ELb0ELb1ELb0ELb0EEENS1_29StaticPersistentTileSchedulerILb0EEEEEEEEEvNT_6ParamsE,"ax",@progbits
	.align	128
.text._ZN7cutlass13device_kernelIN5flash11enable_sm90INS1_16FlashAttnFwdSm90INS1_25CollectiveMainloopFwdSm90ILi2EN4cute5tupleIJNS5_1CILi2EEENS7_ILi1EEES9_EEENS6_IJNS7_ILi128EEENS7_ILi176EEESB_EEELi128ENS_6half_tEfNS_4arch4Sm90ELb0ELb0ELb0ELb0ELb0ELb0ELb0ELb1ELb1ELb1ELb0ELb0EEENS1_21CollectiveEpilogueFwdINS6_IJSB_SB_SC_EEESA_SE_SG_Li256ELb0ELb1ELb0ELb0EEENS1_29StaticPersistentTileSchedulerILb0EEEEEEEEEvNT_6ParamsE:
        .type           _ZN7cutlass13device_kernelIN5flash11enable_sm90INS1_16FlashAttnFwdSm90INS1_25CollectiveMainloopFwdSm90ILi2EN4cute5tupleIJNS5_1CILi2EEENS7_ILi1EEES9_EEENS6_IJNS7_ILi128EEENS7_ILi176EEESB_EEELi128ENS_6half_tEfNS_4arch4Sm90ELb0ELb0ELb0ELb0ELb0ELb0ELb0ELb1ELb1ELb1ELb0ELb0EEENS1_21CollectiveEpilogueFwdINS6_IJSB_SB_SC_EEESA_SE_SG_Li256ELb0ELb1ELb0ELb0EEENS1_29StaticPersistentTileSchedulerILb0EEEEEEEEEvNT_6ParamsE,@function
        .size           _ZN7cutlass13device_kernelIN5flash11enable_sm90INS1_16FlashAttnFwdSm90INS1_25CollectiveMainloopFwdSm90ILi2EN4cute5tupleIJNS5_1CILi2EEENS7_ILi1EEES9_EEENS6_IJNS7_ILi128EEENS7_ILi176EEESB_EEELi128ENS_6half_tEfNS_4arch4Sm90ELb0ELb0ELb0ELb0ELb0ELb0ELb0ELb1ELb1ELb1ELb0ELb0EEENS1_21CollectiveEpilogueFwdINS6_IJSB_SB_SC_EEESA_SE_SG_Li256ELb0ELb1ELb0ELb0EEENS1_29StaticPersistentTileSchedulerILb0EEEEEEEEEvNT_6ParamsE,(.L_x_15314 - _ZN7cutlass13device_kernelIN5flash11enable_sm90INS1_16FlashAttnFwdSm90INS1_25CollectiveMainloopFwdSm90ILi2EN4cute5tupleIJNS5_1CILi2EEENS7_ILi1EEES9_EEENS6_IJNS7_ILi128EEENS7_ILi176EEESB_EEELi128ENS_6half_tEfNS_4arch4Sm90ELb0ELb0ELb0ELb0ELb0ELb0ELb0ELb1ELb1ELb1ELb0ELb0EEENS1_21CollectiveEpilogueFwdINS6_IJSB_SB_SC_EEESA_SE_SG_Li256ELb0ELb1ELb0ELb0EEENS1_29StaticPersistentTileSchedulerILb0EEEEEEEEEvNT_6ParamsE)
        .other          _ZN7cutlass13device_kernelIN5flash11enable_sm90INS1_16FlashAttnFwdSm90INS1_25CollectiveMainloopFwdSm90ILi2EN4cute5tupleIJNS5_1CILi2EEENS7_ILi1EEES9_EEENS6_IJNS7_ILi128EEENS7_ILi176EEESB_EEELi128ENS_6half_tEfNS_4arch4Sm90ELb0ELb0ELb0ELb0ELb0ELb0ELb0ELb1ELb1ELb1ELb0ELb0EEENS1_21CollectiveEpilogueFwdINS6_IJSB_SB_SC_EEESA_SE_SG_Li256ELb0ELb1ELb0ELb0EEENS1_29StaticPersistentTileSchedulerILb0EEEEEEEEEvNT_6ParamsE,@"STO_CUDA_ENTRY STV_DEFAULT"
_ZN7cutlass13device_kernelIN5flash11enable_sm90INS1_16FlashAttnFwdSm90INS1_25CollectiveMainloopFwdSm90ILi2EN4cute5tupleIJNS5_1CILi2EEENS7_ILi1EEES9_EEENS6_IJNS7_ILi128EEENS7_ILi176EEESB_EEELi128ENS_6half_tEfNS_4arch4Sm90ELb0ELb0ELb0ELb0ELb0ELb0ELb0ELb1ELb1ELb1ELb0ELb0EEENS1_21CollectiveEpilogueFwdINS6_IJSB_SB_SC_EEESA_SE_SG_Li256ELb0ELb1ELb0ELb0EEENS1_29StaticPersistentTileSchedulerILb0EEEEEEEEEvNT_6ParamsE:
        /* <DEDUP_REMOVED lines=17> */
.L_x_6856:
[----:B------:R-:W-:Y:S05]  /*0110*/  BSYNC B0 ;  /* 0x0000000000007941 */ /* 0x000fea0003800000 */
.L_x_6855:
        /* <DEDUP_REMOVED lines=11> */
[----:B------:R2:W3:Y:S01]  /*01d0*/  SHFL.IDX PT, R13, R4, RZ, 0x1f ;  /* 0x00001fff040d7589 */ /* 0x0004e200000e0000 */
[----:B0-----:R-:W-:Y:S01]  /*01e0*/  ISETP.NE.AND P1, PT, R3, RZ, PT ;  /* 0x000000ff0300720c */ /* 0x001fe20003f25270 */
[----:B-1----:R-:W-:Y:S02]  /*01f0*/  @UP0 ULEA UR8, UR8, UR6, 0x18 ;  /* 0x0000000608080291 */ /* 0x002fe4000f8ec03f */
[----:B------:R-:W-:-:S04]  /*0200*/  @UP0 UIADD3 UR6, -UR7, 0x100000, URZ ;  /* 0x0010000007060890 */ /* 0x000fc8000fffe13f */
[----:B------:R-:W-:Y:S02]  /*0210*/  @UP0 USHF.L.U32 UR7, UR6, 0xb, URZ ;  /* 0x0000000b06070899 */ /* 0x000fe4000800063f */
[----:B------:R-:W-:Y:S01]  /*0220*/  @UP0 USHF.L.U32 UR6, UR6, 0x1, URZ ;  /* 0x0000000106060899 */ /* 0x000fe2000800063f */
[----:B------:R-:W-:Y:S01]  /*0230*/  VOTEU.ANY UP0, P0 ;  /* 0x00000000003f7886 */ /* 0x000fe20000000100 */
[----:B------:R-:W0:Y:S04]  /*0240*/  FENCE.VIEW.ASYNC.S ;  /* 0x00000000000073c6 */ /* 0x000e280000000000 */
[----:B0-----:R2:W0:Y:S06]  /*0250*/  @UP0 SYNCS.EXCH.64 URZ, [UR8+0x34800], UR4 ;  /* 0x03480004083f05b2 */ /* 0x00142c0008000100 */
[----:B------:R2:W1:Y:S02]  /*0260*/  @UP1 SYNCS.EXCH.64 URZ, [UR8+0x34820], UR6 ;  /* 0x03482006083f15b2 */ /* 0x0004640008000100 */
[----:B--23--:R-:W-:Y:S05]  /*0270*/  @P1 BRA `(.L_x_6857) ;  /* 0x0000000000481947 */ /* 0x00cfea0003800000 */
[----:B------:R-:W2:Y:S01]  /*0280*/  S2UR UR5, SR_CgaCtaId ;  /* 0x00000000000579c3 */ /* 0x000ea20000008800 */
[----:B------:R-:W-:Y:S01]  /*0290*/  UMOV UR4, 0x400 ;  /* 0x0000040000047882 */ /* 0x000fe20000000000 */
[----:B------:R-:W-:Y:S01]  /*02a0*/  UMOV UR6, 0x1 ;  /* 0x0000000100067882 */ /* 0x000fe20000000000 */
[----:B------:R-:W-:Y:S01]  /*02b0*/  UMOV UR7, 0x4 ;  /* 0x0000000400077882 */ /* 0x000fe20000000000 */
[----:B------:R-:W-:Y:S01]  /*02c0*/  ELECT P0, URZ, PT ;  /* 0x00000000003f782f */ /* 0x000fe20003800000 */
[----:B--2---:R-:W-:Y:S02]  /*02d0*/  ULEA UR8, UR5, UR4, 0x18 ;  /* 0x0000000405087291 */ /* 0x004fe4000f8ec03f */
[----:B------:R-:W-:-:S04]  /*02e0*/  UIADD3 UR4, -UR6, 0x100000, URZ ;  /* 0x0010000006047890 */ /* 0x000fc8000fffe13f */
[----:B------:R-:W-:Y:S02]  /*02f0*/  USHF.L.U32 UR5, UR4, 0xb, URZ ;  /* 0x0000000b04057899 */ /* 0x000fe4000800063f */
[----:B------:R-:W-:Y:S02]  /*0300*/  USHF.L.U32 UR4, UR4, 0x1, URZ ;  /* 0x0000000104047899 */ /* 0x000fe4000800063f */
[----:B------:R-:W-:-:S04]  /*0310*/  UIADD3 UR6, -UR7, 0x100000, URZ ;  /* 0x0010000007067890 */ /* 0x000fc8000fffe13f */
[----:B------:R-:W-:Y:S02]  /*0320*/  USHF.L.U32 UR7, UR6, 0xb, URZ ;  /* 0x0000000b06077899 */ /* 0x000fe4000800063f */
[----:B------:R-:W-:Y:S01]  /*0330*/  USHF.L.U32 UR6, UR6, 0x1, URZ ;  /* 0x0000000106067899 */ /* 0x000fe2000800063f */
[----:B------:R-:W2:Y:S03]  /*0340*/  FENCE.VIEW.ASYNC.S ;  /* 0x00000000000073c6 */ /* 0x000ea60000000000 */
[----:B--2---:R2:W3:Y:S08]  /*0350*/  SYNCS.EXCH.64 URZ, [UR8+0x34830], UR4 ;  /* 0x03483004083f75b2 */ /* 0x0044f00008000100 */
[----:B------:R2:W4:Y:S01]  /*0360*/  SYNCS.EXCH.64 URZ, [UR8+0x34840], UR6 ;  /* 0x03484006083f75b2 */ /* 0x0005220008000100 */
[----:B------:R2:W0:Y:S01]  /*0370*/  SYNCS.EXCH.64 URZ, [UR8+0x34838], UR4 ;  /* 0x03483804083f75b2 */ /* 0x0004220008000100 */
[----:B------:R2:W0:Y:S01]  /*0380*/  SYNCS.EXCH.64 URZ, [UR8+0x34848], UR6 ;  /* 0x03484806083f75b2 */ /* 0x0004220008000100 */
[----:B------:R-:W-:Y:S01]  /*0390*/  NOP ;  /* 0x0000000000007918 */ /* 0x000fe20000000000 */
.L_x_6857:
[----:B--2---:R-:W2:Y:S01]  /*03a0*/  S2UR UR4, SR_CTAID.Y ;  /* 0x00000000000479c3 */ /* 0x004ea20000002600 */
[----:B------:R-:W5:Y:S01]  /*03b0*/  SHFL.IDX PT, R8, R2, RZ, 0x1f ;  /* 0x00001fff02087589 */ /* 0x000f6200000e0000 */
[----:B------:R-:W-:Y:S01]  /*03c0*/  ULDC UR5, c[0x0][0x154] ;  /* 0x0000550000057ab9 */ /* 0x000fe20000000800 */
[----:B------:R-:W-:Y:S01]  /*03d0*/  SHF.R.S32.HI R5, RZ, 0x1f, R0 ;  /* 0x0000001fff057819 */ /* 0x000fe20000011400 */
[----:B------:R-:W-:-:S03]  /*03e0*/  NOP ;  /* 0x0000000000007918 */ /* 0x000fc60000000000 */
[----:B------:R-:W-:Y:S01]  /*03f0*/  LEA.HI R5, R5, R0, RZ, 0x7 ;  /* 0x0000000005057211 */ /* 0x000fe200078f38ff */
[----:B------:R-:W3:Y:S08]  /*0400*/  S2UR UR6, SR_CTAID.X ;  /* 0x00000000000679c3 */ /* 0x000ef00000002500 */
[----:B------:R-:W1:Y:S01]  /*0410*/  LDC R7, c[0x0][0x148] ;  /* 0x00005200ff077b82 */ /* 0x000e620000000800 */
[----:B--2---:R-:W-:-:S02]  /*0420*/  I2FP.F32.U32 R4, UR4 ;  /* 0x0000000400047c45 */ /* 0x004fc40008201000 */
[----:B-----5:R-:W-:-:S03]  /*0430*/  ISETP.NE.AND P0, PT, R8, RZ, PT ;  /* 0x000000ff0800720c */ /* 0x020fc60003f05270 */
[----:B------:R-:W-:Y:S01]  /*0440*/  FMUL R6, R4, UR5 ;  /* 0x0000000504067c20 */ /* 0x000fe20008400000 */
[----:B---3--:R-:W-:-:S05]  /*0450*/  I2FP.F32.U32 R4, UR6 ;  /* 0x0000000600047c45 */ /* 0x008fca0008201000 */
[----:B------:R-:W2:Y:S02]  /*0460*/  F2I.U32.TRUNC.NTZ R6, R6 ;  /* 0x0000000600067305 */ /* 0x000ea4000020f000 */
[----:B--2---:R-:W-:-:S04]  /*0470*/  IMAD.MOV R12, RZ, RZ, -R6 ;  /* 0x000000ffff0c7224 */ /* 0x004fc800078e0a06 */
[----:B-1----:R-:W-:Y:S01]  /*0480*/  IMAD R12, R7, R12, UR4 ;  /* 0x00000004070c7e24 */ /* 0x002fe2000f8e020c */
[----:B------:R-:W-:Y:S02]  /*0490*/  ULDC UR4, c[0x0][0x150] ;  /* 0x0000540000047ab9 */ /* 0x000fe40000000800 */
[----:B------:R-:W-:Y:S01]  /*04a0*/  FMUL R10, R4, UR4 ;  /* 0x00000004040a7c20 */ /* 0x000fe20008400000 */
[----:B------:R-:W-:Y:S06]  /*04b0*/  @P0 BRA `(.L_x_6858) ;  /* 0x0000000000480947 */ /* 0x000fec0003800000 */
[----:B------:R-:W1:Y:S01]  /*04c0*/  S2UR UR5, SR_CgaCtaId ;  /* 0x00000000000579c3 */ /* 0x000e620000008800 */
        /* <DEDUP_REMOVED lines=12> */
[----:B-1----:R1:W2:Y:S08]  /*0590*/  SYNCS.EXCH.64 URZ, [UR8+0x34850], UR4 ;  /* 0x03485004083f75b2 */ /* 0x0022b00008000100 */
[----:B------:R1:W3:Y:S01]  /*05a0*/  SYNCS.EXCH.64 URZ, [UR8+0x34860], UR6 ;  /* 0x03486006083f75b2 */ /* 0x0002e20008000100 */
[----:B------:R1:W0:Y:S01]  /*05b0*/  SYNCS.EXCH.64 URZ, [UR8+0x34858], UR4 ;  /* 0x03485804083f75b2 */ /* 0x0002220008000100 */
[----:B------:R1:W0:Y:S01]  /*05c0*/  SYNCS.EXCH.64 URZ, [UR8+0x34868], UR6 ;  /* 0x03486806083f75b2 */ /* 0x0002220008000100 */
[----:B------:R-:W-:Y:S01]  /*05d0*/  NOP ;  /* 0x0000000000007918 */ /* 0x000fe20000000000 */
.L_x_6858:
[----:B------:R-:W5:Y:S01]  /*05e0*/  SHFL.IDX PT, R9, R2, RZ, 0x1f ;  /* 0x00001fff02097589 */ /* 0x000f6200000e0000 */
[----:B------:R-:W-:Y:S01]  /*05f0*/  LOP3.LUT R5, R5, 0xffffff80, RZ, 0xc0, !PT ;  /* 0xffffff8005057812 */ /* 0x000fe200078ec0ff */
[----:B------:R-:W0:Y:S01]  /*0600*/  LDC R11, c[0x0][0x144] ;  /* 0x00005100ff0b7b82 */ /* 0x000e220000000800 */
[----:B------:R-:W0:Y:S01]  /*0610*/  F2I.U32.TRUNC.NTZ R10, R10 ;  /* 0x0000000a000a7305 */ /* 0x000e22000020f000 */
[----:B------:R-:W-:Y:S02]  /*0620*/  NOP ;  /* 0x0000000000007918 */ /* 0x000fe40000000000 */
[----:B------:R-:W-:-:S05]  /*0630*/  IMAD.IADD R5, R0, 0x1, -R5 ;  /* 0x0000000100057824 */ /* 0x000fca00078e0a05 */
[----:B------:R-:W-:-:S04]  /*0640*/  SHF.R.S32.HI R4, RZ, 0x1f, R5 ;  /* 0x0000001fff047819 */ /* 0x000fc80000011405 */
[----:B------:R-:W-:-:S04]  /*0650*/  LEA.HI R4, R4, R5, RZ, 0x3 ;  /* 0x0000000504047211 */ /* 0x000fc800078f18ff */
[--C-:B------:R-:W-:Y:S02]  /*0660*/  SHF.R.S32.HI R6, RZ, 0x3, R4.reuse ;  /* 0x00000003ff067819 */ /* 0x100fe40000011404 */
[----:B------:R-:W-:Y:S02]  /*0670*/  SHF.R.S32.HI R7, RZ, 0x1f, R4 ;  /* 0x0000001fff077819 */ /* 0x000fe40000011404 */
[----:B------:R-:W-:Y:S02]  /*0680*/  SHF.R.S32.HI R4, RZ, 0x1f, R3 ;  /* 0x0000001fff047819 */ /* 0x000fe40000011403 */
[----:B-----5:R-:W-:Y:S02]  /*0690*/  ISETP.NE.AND P0, PT, R9, RZ, PT ;  /* 0x000000ff0900720c */ /* 0x020fe40003f05270 */
[----:B------:R-:W-:Y:S02]  /*06a0*/  LEA.HI R7, R7, R6, RZ, 0x2 ;  /* 0x0000000607077211 */ /* 0x000fe400078f10ff */
[----:B------:R-:W-:-:S02]  /*06b0*/  LEA.HI R4, R4, R3, RZ, 0x2 ;  /* 0x0000000304047211 */ /* 0x000fc400078f10ff */
[----:B------:R-:W-:Y:S02]  /*06c0*/  LOP3.LUT R7, R7, 0xfffffffc, RZ, 0xc0, !PT ;  /* 0xfffffffc07077812 */ /* 0x000fe400078ec0ff */
[----:B------:R-:W-:-:S05]  /*06d0*/  SHF.R.S32.HI R9, RZ, 0x1f, R8 ;  /* 0x0000001fff097819 */ /* 0x000fca0000011408 */
[----:B------:R-:W-:Y:S05]  /*06e0*/  @P0 BRA `(.L_x_6859) ;  /* 0x0000000000480947 */ /* 0x000fea0003800000 */
[----:B-1----:R-:W1:Y:S01]  /*06f0*/  S2UR UR5, SR_CgaCtaId ;  /* 0x00000000000579c3 */ /* 0x002e620000008800 */
[----:B------:R-:W-:Y:S01]  /*0700*/  UMOV UR4, 0x400 ;  /* 0x0000040000047882 */ /* 0x000fe20000000000 */
[----:B------:R-:W-:Y:S01]  /*0710*/  UMOV UR6, 0x1 ;  /* 0x0000000100067882 */ /* 0x000fe20000000000 */
[----:B------:R-:W-:Y:S01]  /*0720*/  UMOV UR9, 0x2 ;  /* 0x0000000200097882 */ /* 0x000fe20000000000 */
[----:B------:R-:W-:-:S04]  /*0730*/  UIADD3 UR6, -UR6, 0x100000, URZ ;  /* 0x0010000006067890 */ /* 0x000fc8000fffe13f */
[----:B------:R-:W-:Y:S02]  /*0740*/  USHF.L.U32 UR7, UR6, 0xb, URZ ;  /* 0x0000000b06077899 */ /* 0x000fe4000800063f */
[----:B------:R-:W-:Y:S01]  /*0750*/  USHF.L.U32 UR6, UR6, 0x1, URZ ;  /* 0x0000000106067899 */ /* 0x000fe2000800063f */
[----:B------:R-:W-:Y:S01]  /*0760*/  ELECT P0, URZ, PT ;  /* 0x00000000003f782f */ /* 0x000fe20003800000 */
[----:B-1----:R-:W-:Y:S02]  /*0770*/  ULEA UR8, UR5, UR4, 0x18 ;  /* 0x0000000405087291 */ /* 0x002fe4000f8ec03f */
[----:B------:R-:W-:-:S04]  /*0780*/  UIADD3 UR4, -UR9, 0x100000, URZ ;  /* 0x0010000009047890 */ /* 0x000fc8000fffe13f */
[----:B------:R-:W-:Y:S02]  /*0790*/  USHF.L.U32 UR5, UR4, 0xb, URZ ;  /* 0x0000000b04057899 */ /* 0x000fe4000800063f */
[----:B------:R-:W-:Y:S01]  /*07a0*/  USHF.L.U32 UR4, UR4, 0x1, URZ ;  /* 0x0000000104047899 */ /* 0x000fe2000800063f */
[----:B------:R-:W1:Y:S03]  /*07b0*/  FENCE.VIEW.ASYNC.S ;  /* 0x00000000000073c6 */ /* 0x000e660000000000 */
[----:B-1----:R1:W0:Y:S08]  /*07c0*/  SYNCS.EXCH.64 URZ, [UR8+0x34870], UR6 ;  /* 0x03487006083f75b2 */ /* 0x0022300008000100 */
[----:B------:R1:W0:Y:S01]  /*07d0*/  SYNCS.EXCH.64 URZ, [UR8+0x34880], UR4 ;  /* 0x03488004083f75b2 */ /* 0x0002220008000100 */
[----:B------:R1:W0:Y:S01]  /*07e0*/  SYNCS.EXCH.64 URZ, [UR8+0x34878], UR6 ;  /* 0x03487806083f75b2 */ /* 0x0002220008000100 */
[----:B------:R1:W0:Y:S01]  /*07f0*/  SYNCS.EXCH.64 URZ, [UR8+0x34888], UR4 ;  /* 0x03488804083f75b2 */ /* 0x0002220008000100 */
[----:B------:R-:W-:Y:S01]  /*0800*/  NOP ;  /* 0x0000000000007918 */ /* 0x000fe20000000000 */
.L_x_6859:
[----:B------:R-:W5:Y:S01]  /*0810*/  SHFL.IDX PT, R14, R2, RZ, 0x1f ;  /* 0x00001fff020e7589 */ /* 0x000f6200000e0000 */
[----:B-1----:R-:W1:Y:S01]  /*0820*/  S2UR UR4, SR_CTAID.X ;  /* 0x00000000000479c3 */ /* 0x002e620000002500 */
[----:B------:R-:W-:Y:S01]  /*0830*/  LOP3.LUT R4, R4, 0x3ffffffc, RZ, 0xc0, !PT ;  /* 0x3ffffffc04047812 */ /* 0x000fe200078ec0ff */
[----:B------:R-:W-:Y:S01]  /*0840*/  IMAD.IADD R7, R6, 0x1, -R7 ;  /* 0x0000000106077824 */ /* 0x000fe200078e0a07 */
[----:B------:R-:W-:Y:S01]  /*0850*/  LEA.HI R9, R9, R8, RZ, 0x2 ;  /* 0x0000000809097211 */ /* 0x000fe200078f10ff */
[----:B0-----:R-:W-:Y:S01]  /*0860*/  IMAD.MOV R10, RZ, RZ, -R10 ;  /* 0x000000ffff0a7224 */ /* 0x001fe200078e0a0a */
[----:B------:R-:W-:Y:S01]  /*0870*/  NOP ;  /* 0x0000000000007918 */ /* 0x000fe20000000000 */
[----:B------:R-:W-:Y:S01]  /*0880*/  IMAD.IADD R4, R3, 0x1, -R4 ;  /* 0x0000000103047824 */ /* 0x000fe200078e0a04 */
[----:B------:R-:W-:-:S03]  /*0890*/  LOP3.LUT R9, R9, 0x3ffffffc, RZ, 0xc0, !PT ;  /* 0x3ffffffc09097812 */ /* 0x000fc600078ec0ff */
[----:B------:R-:W-:Y:S02]  /*08a0*/  IMAD R4, R4, 0x4, R7 ;  /* 0x0000000404047824 */ /* 0x000fe400078e0207 */
[----:B------:R-:W-:Y:S02]  /*08b0*/  IMAD.IADD R8, R8, 0x1, -R9 ;  /* 0x0000000108087824 */ /* 0x000fe400078e0a09 */
[----:B------:R-:W0:Y:S01]  /*08c0*/  LDC R9, c[0x0][0x140] ;  /* 0x00005000ff097b82 */ /* 0x000e220000000800 */
[----:B------:R-:W-:Y:S01]  /*08d0*/  LEA.HI R3, R4, R4, RZ, 0x1 ;  /* 0x0000000404037211 */ /* 0x000fe200078f08ff */
[----:B------:R-:W-:-:S03]  /*08e0*/  IMAD R8, R8, 0x4, R7 ;  /* 0x0000000408087824 */ /* 0x000fc600078e0207 */
[----:B------:R-:W-:Y:S02]  /*08f0*/  LOP3.LUT R3, R3, 0xfffffffe, RZ, 0xc0, !PT ;  /* 0xfffffffe03037812 */ /* 0x000fe400078ec0ff */
[----:B------:R-:W-:Y:S02]  /*0900*/  LEA.HI R6, R8, R8, RZ, 0x1 ;  /* 0x0000000808067211 */ /* 0x000fe400078f08ff */
[----:B-----5:R-:W-:Y:S01]  /*0910*/  ISETP.NE.AND P0, PT, R14, RZ, PT ;  /* 0x000000ff0e00720c */ /* 0x020fe20003f05270 */
[----:B-1----:R-:W-:Y:S02]  /*0920*/  IMAD R10, R11, R10, UR4 ;  /* 0x000000040b0a7e24 */ /* 0x002fe4000f8e020a */
[----:B------:R-:W-:-:S05]  /*0930*/  IMAD.IADD R3, R4, 0x1, -R3 ;  /* 0x0000000104037824 */ /* 0x000fca00078e0a03 */
[----:B------:R-:W-:Y:S02]  /*0940*/  ISETP.NE.AND P4, PT, R3, R10, PT ;  /* 0x0000000a0300720c */ /* 0x000fe40003f85270 */
[----:B------:R-:W-:-:S05]  /*0950*/  LOP3.LUT R3, R6, 0xfffffffe, RZ, 0xc0, !PT ;  /* 0xfffffffe06037812 */ /* 0x000fca00078ec0ff */
[----:B------:R-:W-:Y:S01]  /*0960*/  IMAD.IADD R3, R8, 0x1, -R3 ;  /* 0x0000000108037824 */ /* 0x000fe200078e0a03 */
        /* <DEDUP_REMOVED lines=19> */
.L_x_6860:
        /* <DEDUP_REMOVED lines=18> */
[----:B------:R-:W-:Y:S02]  /*0bc0*/  @P3 ISETP.NE.AND P4, PT, R4, R12, PT ;  /* 0x0000000c0400320c */ /* 0x000fe40003f85270 */
[----:B------:R-:W-:Y:S02]  /*0bd0*/  SEL R4, RZ, 0x1, !P6 ;  /* 0x00000001ff047807 */ /* 0x000fe40007000000 */
[----:B------:R-:W-:Y:S02]  /*0be0*/  ISETP.LT.U32.AND P0, PT, R22, 0x2, !P0 ;  /* 0x000000021600780c */ /* 0x000fe40004701070 */
[----:B0-----:R-:W-:Y:S02]  /*0bf0*/  ISETP.EQ.U32.AND P1, PT, R9, 0x1, PT ;  /* 0x000000010900780c */ /* 0x001fe40003f22070 */
[----:B------:R-:W-:-:S02]  /*0c00*/  ISETP.NE.AND P2, PT, R13, RZ, PT ;  /* 0x000000ff0d00720c */ /* 0x000fc40003f45270 */
[----:B------:R-:W-:Y:S02]  /*0c10*/  LOP3.LUT R19, R19, R4, RZ, 0xc0, !PT ;  /* 0x0000000413137212 */ /* 0x000fe400078ec0ff */
[----:B------:R-:W-:Y:S02]  /*0c20*/  SEL R3, RZ, 0x1, !P0 ;  /* 0x00000001ff037807 */ /* 0x000fe40004000000 */
[----:B------:R-:W-:Y:S01]  /*0c30*/  @P3 SEL R18, RZ, 0x1, P4 ;  /* 0x00000001ff123807 */ /* 0x000fe20002000000 */
[----:B------:R-:W-:Y:S06]  /*0c40*/  @P5 BRA `(.L_x_6861) ;  /* 0x0000000000485947 */ /* 0x000fec0003800000 */
[----:B-1----:R-:W0:Y:S01]  /*0c50*/  S2UR UR5, SR_CgaCtaId ;  /* 0x00000000000579c3 */ /* 0x002e220000008800 */
        /* <DEDUP_REMOVED lines=13> */
[----:B------:R0:W0:Y:S01]  /*0d30*/  SYNCS.EXCH.64 URZ, [UR8+0x348c0], UR6 ;  /* 0x0348c006083f75b2 */ /* 0x0000220008000100 */
[----:B------:R0:W0:Y:S01]  /*0d40*/  SYNCS.EXCH.64 URZ, [UR8+0x348b8], UR4 ;  /* 0x0348b804083f75b2 */ /* 0x0000220008000100 */
[----:B------:R0:W0:Y:S01]  /*0d50*/  SYNCS.EXCH.64 URZ, [UR8+0x348c8], UR6 ;  /* 0x0348c806083f75b2 */ /* 0x0000220008000100 */
[----:B------:R-:W-:Y:S01]  /*0d60*/  NOP ;  /* 0x0000000000007918 */ /* 0x000fe20000000000 */
.L_x_6861:
[----:B------:R-:W-:Y:S01]  /*0d70*/  LOP3.LUT R18, R18, R3, RZ, 0xc0, !PT ;  /* 0x0000000312127212 */ /* 0x000fe200078ec0ff */
[----:B------:R-:W-:Y:S01]  /*0d80*/  NOP ;  /* 0x0000000000007918 */ /* 0x000fe20000000000 */
[----:B------:R-:W-:Y:S05]  /*0d90*/  @!P1 BRA `(.L_x_6862) ;  /* 0x0000000000089947 */ /* 0x000fea0003800000 */
[----:B01234-:R-:W-:Y:S01]  /*0da0*/  UCGABAR_ARV ;  /* 0x00000000000079c7 */ /* 0x01ffe20008000000 */
[----:B------:R-:W-:Y:S05]  /*0db0*/  BRA `(.L_x_6863) ;  /* 0x0000000000047947 */ /* 0x000fea0003800000 */
.L_x_6862:
[----:B01234-:R-:W-:Y:S01]  /*0dc0*/  NOP ;  /* 0x0000000000007918 */ /* 0x01ffe20000000000 */
.L_x_6863:
[----:B------:R-:W-:Y:S05]  /*0dd0*/  @!P1 BRA `(.L_x_6864) ;  /* 0x00000000000c9947 */ /* 0x000fea0003800000 */
[----:B------:R-:W-:Y:S01]  /*0de0*/  UCGABAR_WAIT ;  /* 0x0000000000007dc7 */ /* 0x000fe20008000000 */
[----:B------:R-:W-:Y:S01]  /*0df0*/  CCTL.IVALL ;  /* 0x00000000ff00798f */ /* 0x000fe20002000000 */
[----:B------:R-:W-:Y:S05]  /*0e00*/  BRA `(.L_x_6865) ;  /* 0x0000000000047947 */ /* 0x000fea0003800000 */
.L_x_6864:
[----:B------:R-:W-:Y:S06]  /*0e10*/  BAR.SYNC.DEFER_BLOCKING 0x0 ;  /* 0x0000000000007b1d */ /* 0x000fec0000010000 */
.L_x_6865:
[----:B------:R-:W-:-:S05]  /*0e20*/  IMAD.MOV.U32 R3, RZ, RZ, 0x1 ;  /* 0x00000001ff037424 */ /* 0x000fca00078e00ff */
[----:B------:R-:W-:-:S05]  /*0e30*/  SEL R3, R3, 0x2, !P2 ;  /* 0x0000000203037807 */ /* 0x000fca0005000000 */
[----:B------:R0:W-:Y:S01]  /*0e40*/  STL [R1+0x2c], R3 ;  /* 0x00002c0301007387 */ /* 0x0001e20000100800 */
[----:B------:R-:W-:Y:S05]  /*0e50*/  @!P2 BRA `(.L_x_6866) ;  /* 0x000000c00060a947 */ /* 0x000fea0003800000 */
.L_x_6867:
[----:B------:R-:W-:-:S08]  /*0e60*/  NOP ;  /* 0x0000000000007918 */ /* 0x000fd00000000000 */
[----:B------:R-:W1:Y:S02]  /*0e70*/  USETMAXREG.TRY_ALLOC.CTAPOOL UP0, 0xf0 ;  /* 0x000000f0000079c8 */ /* 0x000e640008000600 */
[----:B-1----:R-:W-:-:S13]  /*0e80*/  PLOP3.LUT P0, PT, PT, PT, UP0, 0x80, 0x0 ;  /* 0x000000000000781c */ /* 0x002fda0003f0f008 */
[----:B------:R-:W-:Y:S05]  /*0e90*/  @!P0 BRA `(.L_x_6867) ;  /* 0xfffffffc00f08947 */ /* 0x000fea000383ffff */
[----:B------:R-:W-:Y:S01]  /*0ea0*/  LOP3.LUT R2, R0, 0xffffff80, RZ, 0xc0, !PT ;  /* 0xffffff8000027812 */ /* 0x000fe200078ec0ff */
[----:B------:R-:W1:Y:S08]  /*0eb0*/  S2UR UR4, SR_CTAID.X ;  /* 0x00000000000479c3 */ /* 0x000e700000002500 */
[----:B------:R-:W-:Y:S06]  /*0ec0*/  BAR.ARV 0x8, 0x180 ;  /* 0x0206000000007b1d */ /* 0x000fec0000002000 */
[----:B------:R-:W-:-:S02]  /*0ed0*/  ISETP.NE.AND P0, PT, R2, 0x80, PT ;  /* 0x000000800200780c */ /* 0x000fc40003f05270 */
[----:B------:R-:W1:Y:S11]  /*0ee0*/  LDC R2, c[0x0][0xc34] ;  /* 0x00030d00ff027b82 */ /* 0x000e760000000800 */
[----:B------:R-:W-:Y:S06]  /*0ef0*/  @!P0 BAR.ARV 0x9, 0x100 ;  /* 0x0244000000008b1d */ /* 0x000fec0000002000 */
[----:B-1----:R-:W-:-:S13]  /*0f00*/  ISETP.LE.AND P0, PT, R2, UR4, PT ;  /* 0x0000000402007c0c */ /* 0x002fda000bf03270 */
[----:B------:R-:W-:Y:S05]  /*0f10*/  @P0 EXIT ;  /* 0x000000000000094d */ /* 0x000fea0003800000 */
[----:B------:R-:W2:Y:S01]  /*0f20*/  LDL.LU R10, [R1+0x2c] ;  /* 0x00002c00010a7983 */ /* 0x000ea20000300800 */
[----:B------:R-:W-:Y:S01]  /*0f30*/  VIADD R0, R0, 0xffffff80 ;  /* 0xffffff8000007836 */ /* 0x000fe20000000000 */
[----:B------:R-:W-:Y:S01]  /*0f40*/  UMOV UR60, URZ ;  /* 0x0000003f003c7c82 */ /* 0x000fe20008000000 */
[----:B------:R-:W-:Y:S02]  /*0f50*/  IMAD.MOV.U32 R234, RZ, RZ, -0x2 ;  /* 0xfffffffeffea7424 */ /* 0x000fe400078e00ff */
[----:B------:R-:W-:Y:S01]  /*0f60*/  IMAD.U32 R223, RZ, RZ, UR4 ;  /* 0x00000004ffdf7e24 */ /* 0x000fe2000f8e00ff */
[----:B0-----:R-:W-:Y:S01]  /*0f70*/  SHF.R.S32.HI R3, RZ, 0x1f, R0 ;  /* 0x0000001fff037819 */ /* 0x001fe20000011400 */
        /* <DEDUP_REMOVED lines=50> */
[----:B--2---:R-:W-:-:S07]  /*12a0*/  LOP3.LUT R16, R10, 0x1, RZ, 0xfc, !PT ;  /* 0x000000010a107812 */ /* 0x004fce00078efcff */
.L_x_6900:
[----:B------:R-:W0:Y:S01]  /*12b0*/  SHFL.IDX PT, R0, R230, RZ, 0x1f ;  /* 0x00001fffe6007589 */ /* 0x000e2200000e0000 */
        /* <DEDUP_REMOVED lines=60> */
.L_x_6868:
[----:B------:R-:W-:Y:S02]  /*1680*/  LOP3.LUT R0, R224, 0x1, RZ, 0xc0, !PT ;  /* 0x00000001e0007812 */ /* 0x000fe400078ec0ff */
[----:B------:R-:W-:Y:S02]  /*1690*/  ISETP.NE.AND P0, PT, R16, 0x3, PT ;  /* 0x000000031000780c */ /* 0x000fe40003f05270 */
[----:B------:R-:W-:-:S04]  /*16a0*/  SHF.L.U32 R0, R0, 0x1f, RZ ;  /* 0x0000001f00007819 */ /* 0x000fc800000006ff */
[----:B------:R-:W0:Y:S02]  /*16b0*/  SYNCS.PHASECHK.TRANS64.TRYWAIT P1, [UR61+0x34800], R0 ;  /* 0x03480000ff0075a7 */ /* 0x000e24000802017d */
[----:B0-----:R-:W-:Y:S05]  /*16c0*/  @!P1 BRA `(.L_x_6869) ;  /* 0x000000fc00749947 */ /* 0x001fea0003800000 */
.L_x_6995:
[----:B------:R-:W-:Y:S05]  /*16d0*/  @!P0 BRA `(.L_x_6870) ;  /* 0x0000000000048947 */ /* 0x000fea0003800000 */
[----:B------:R-:W-:Y:S01]  /*16e0*/  BPT.TRAP 0x1 ;  /* 0x000000040000795c */ /* 0x000fe20000300000 */
.L_x_6870:
        /* <DEDUP_REMOVED lines=8> */
.L_x_6871:
[----:B-1----:R-:W-:Y:S05]  /*1770*/  @P1 BRA `(.L_x_6872) ;  /* 0x0000000000081947 */ /* 0x002fea0003800000 */
[----:B------:R-:W1:Y:S02]  /*1780*/  SYNCS.PHASECHK.TRANS64.TRYWAIT P1, [R12+URZ+0x34830], R3 ;  /* 0x034830030c0075a7 */ /* 0x000e64000802017f */
[----:B-1----:R-:W-:Y:S05]  /*1790*/  @!P1 BRA `(.L_x_6873) ;  /* 0x000000fc00589947 */ /* 0x002fea0003800000 */
.L_x_6872:
        /* <DEDUP_REMOVED lines=14> */
[----:B------:R-:W-:Y:S01]  /*1880*/  UMOV UR8, UR36 ;  /* 0x0000002400087c82 */ /* 0x000fe20008000000 */
[----:B------:R-:W-:Y:S02]  /*1890*/  UIMAD UR44, UR60, 0xb00, UR7 ;  /* 0x00000b003c2c78a4 */ /* 0x000fe4000f8e0207 */
[----:B------:R-:W-:Y:S01]  /*18a0*/  IMAD.U32 R0, RZ, RZ, UR7 ;  /* 0x00000007ff007e24 */ /* 0x000fe2000f8e00ff */
[----:B------:R-:W-:Y:S01]  /*18b0*/  UMOV UR7, 0x40000040 ;  /* 0x4000004000077882 */ /* 0x000fe20000000000 */
[----:B------:R-:W-:-:S02]  /*18c0*/  UIADD3 UR6, UR44, 0x80, URZ ;  /* 0x000000802c067890 */ /* 0x000fc4000fffe03f */
[----:B------:R-:W-:Y:S02]  /*18d0*/  UIADD3 UR10, UR44, 0x100, URZ ;  /* 0x000001002c0a7890 */ /* 0x000fe4000fffe03f */
[----:B------:R-:W-:Y:S01]  /*18e0*/  UMOV UR38, UR44 ;  /* 0x0000002c00267c82 */ /* 0x000fe20008000000 */
[----:B------:R-:W-:Y:S01]  /*18f0*/  UMOV UR9, UR37 ;  /* 0x0000002500097c82 */ /* 0x000fe20008000000 */
[----:B------:R-:W-:Y:S01]  /*1900*/  HGMMA.64x16x16.F32 R104, gdesc[UR36], RZ, !UPT, gsb0 ;  /* 0x00200000246879f0 */ /* 0x000fe2000c0008ff */
[----:B------:R-:W-:Y:S01]  /*1910*/  UMOV UR11, 0x40000040 ;  /* 0x40000040000b7882 */ /* 0x000fe20000000000 */
[----:B------:R-:W-:Y:S01]  /*1920*/  UIADD3 UR14, UR44, 0x180, URZ ;  /* 0x000001802c0e7890 */ /* 0x000fe2000fffe03f */
[----:B------:R-:W-:Y:S01]  /*1930*/  UMOV UR12, UR36 ;  /* 0x00000024000c7c82 */ /* 0x000fe20008000000 */
[----:B------:R-:W-:Y:S01]  /*1940*/  UMOV UR13, UR37 ;  /* 0x00000025000d7c82 */ /* 0x000fe20008000000 */
        /* <DEDUP_REMOVED lines=78> */
[----:B------:R-:W-:Y:S02]  /*1e30*/  UMOV UR37, 0x40000040 ;  /* 0x4000004000257882 */ /* 0x000fe40000000000 */
[----:B------:R-:W-:Y:S01]  /*1e40*/  UMOV UR9, UR37 ;  /* 0x0000002500097c82 */ /* 0x000fe20008000000 */
[----:B------:R-:W-:Y:S01]  /*1e50*/  UMOV UR13, UR37 ;  /* 0x00000025000d7c82 */ /* 0x000fe20008000000 */
[----:B------:R-:W-:Y:S01]  /*1e60*/  UMOV UR17, UR37 ;  /* 0x0000002500117c82 */ /* 0x000fe20008000000 */
[----:B------:R-:W-:Y:S01]  /*1e70*/  UMOV UR21, UR37 ;  /* 0x0000002500157c82 */ /* 0x000fe20008000000 */
[----:B------:R-:W-:Y:S01]  /*1e80*/  UMOV UR25, UR37 ;  /* 0x0000002500197c82 */ /* 0x000fe20008000000 */
[----:B------:R-:W-:Y:S01]  /*1e90*/  UMOV UR29, UR37 ;  /* 0x00000025001d7c82 */ /* 0x000fe20008000000 */
[----:B------:R-:W-:Y:S01]  /*1ea0*/  UMOV UR33, UR37 ;  /* 0x0000002500217c82 */ /* 0x000fe20008000000 */
[----:B------:R-:W-:Y:S01]  /*1eb0*/  IMAD.U32 R7, RZ, RZ, UR37 ;  /* 0x00000025ff077e24 */ /* 0x000fe2000f8e00ff */
[----:B------:R-:W-:-:S02]  /*1ec0*/  WARPGROUP.DEPBAR.LE gsb0, 0x0 ;  /* 0x00008000000079c5 */ /* 0x000fc40000010000 */
[----:B------:R-:W-:-:S06]  /*1ed0*/  WARPGROUP.ARRIVE ;  /* 0x00000000000079c5 */ /* 0x000fcc0000000000 */
[----:B------:R-:W-:Y:S01]  /*1ee0*/  HGMMA.64x16x16.F32 R24, gdesc[UR4], RZ, !UPT, gsb0 ;  /* 0x00200000041879f0 */ /* 0x000fe2000c0008ff */
[----:B------:R-:W-:Y:S02]  /*1ef0*/  UIADD3 UR4, UR45, 0x2, URZ ;  /* 0x000000022d047890 */ /* 0x000fe4000fffe03f */
[----:B------:R-:W-:Y:S01]  /*1f00*/  UIADD3 UR6, UR44, 0x2, URZ ;  /* 0x000000022c067890 */ /* 0x000fe2000fffe03f */
[----:B------:R-:W-:Y:S01]  /*1f10*/  UMOV UR5, UR37 ;  /* 0x0000002500057c82 */ /* 0x000fe20008000000 */
[----:B------:R-:W-:-:S03]  /*1f20*/  UMOV UR7, 0x40000040 ;  /* 0x4000004000077882 */ /* 0x000fc60000000000 */
[----:B------:R-:W-:Y:S02]  /*1f30*/  UMOV UR36, UR4 ;  /* 0x0000000400247c82 */ /* 0x000fe40008000000 */
        /* <DEDUP_REMOVED lines=15> */
[----:B------:R-:W-:Y:S01]  /*2030*/  HGMMA.64x16x16.F32 R104, gdesc[UR36], R104, gsb0 ;  /* 0x00200000246879f0 */ /* 0x000fe20008000868 */
[----:B------:R-:W-:Y:S02]  /*2040*/  UMOV UR39, 0x40000040 ;  /* 0x4000004000277882 */ /* 0x000fe40000000000 */
[----:B------:R-:W-:Y:S02]  /*2050*/  WARPGROUP.DEPBAR.LE gsb0, 0x0 ;  /* 0x00008000000079c5 */ /* 0x000fe40000010000 */
[----:B------:R-:W-:-:S06]  /*2060*/  WARPGROUP.ARRIVE ;  /* 0x00000000000079c5 */ /* 0x000fcc0000000000 */
[----:B------:R-:W-:Y:S01]  /*2070*/  HGMMA.64x16x16.F32 R96, gdesc[UR4], R96, gsb0 ;  /* 0x00200000046079f0 */ /* 0x000fe20008000860 */
[----:B------:R-:W-:Y:S02]  /*2080*/  UIADD3 UR4, UR44, 0x202, URZ ;  /* 0x000002022c047890 */ /* 0x000fe4000fffe03f */
[----:B------:R-:W-:Y:S01]  /*2090*/  UIADD3 UR6, UR44, 0x482, URZ ;  /* 0x000004822c067890 */ /* 0x000fe2000fffe03f */
[----:B------:R-:W-:Y:S01]  /*20a0*/  UMOV UR5, UR37 ;  /* 0x0000002500057c82 */ /* 0x000fe20008000000 */
[----:B------:R-:W-:-:S03]  /*20b0*/  UMOV UR7, 0x40000040 ;  /* 0x4000004000077882 */ /* 0x000fc60000000000 */
[----:B------:R-:W-:Y:S01]  /*20c0*/  UMOV UR18, UR4 ;  /* 0x0000000400127c82 */ /* 0x000fe20008000000 */
[----:B------:R-:W-:Y:S01]  /*20d0*/  UMOV UR4, UR36 ;  /* 0x0000002400047c82 */ /* 0x000fe20008000000 */
        /* <DEDUP_REMOVED lines=156> */
[----:B------:R-:W-:Y:S01]  /*2aa0*/  UMOV UR10, UR14 ;  /* 0x0000000e000a7c82 */ /* 0x000fe20008000000 */
[----:B------:R-:W-:Y:S01]  /*2ab0*/  UMOV UR14, UR18 ;  /* 0x00000012000e7c82 */ /* 0x000fe20008000000 */
[----:B------:R-:W-:Y:S02]  /*2ac0*/  WARPGROUP.DEPBAR.LE gsb0, 0x0 ;  /* 0x00008000000079c5 */ /* 0x000fe40000010000 */
[----:B------:R-:W-:-:S06]  /*2ad0*/  WARPGROUP.ARRIVE ;  /* 0x00000000000079c5 */ /* 0x000fcc0000000000 */
[----:B------:R-:W-:Y:S01]  /*2ae0*/  HGMMA.64x16x16.F32 R96, gdesc[UR4], R96, gsb0 ;  /* 0x00200000046079f0 */ /* 0x000fe20008000860 */
[----:B------:R-:W-:Y:S01]  /*2af0*/  UIADD3 UR6, UR44, 0x206, URZ ;  /* 0x000002062c067890 */ /* 0x000fe2000fffe03f */
[----:B------:R-:W-:-:S06]  /*2b00*/  UMOV UR7, 0x40000040 ;  /* 0x4000004000077882 */ /* 0x000fcc0000000000 */
        /* <DEDUP_REMOVED lines=9> */
[----:B------:R-:W-:Y:S01]  /*2ba0*/  UMOV UR37, UR9 ;  /* 0x0000000900257c82 */ /* 0x000fe20008000000 */
[----:B------:R-:W-:Y:S02]  /*2bb0*/  WARPGROUP.DEPBAR.LE gsb0, 0x0 ;  /* 0x00008000000079c5 */ /* 0x000fe40000010000 */
[----:B------:R-:W-:-:S06]  /*2bc0*/  WARPGROUP.ARRIVE ;  /* 0x00000000000079c5 */ /* 0x000fcc0000000000 */
[----:B------:R-:W-:Y:S01]  /*2bd0*/  HGMMA.64x16x16.F32 R80, gdesc[UR12], R80, gsb0 ;  /* 0x002000000c5079f0 */ /* 0x000fe20008000850 */
[----:B------:R-:W-:Y:S01]  /*2be0*/  UIADD3 UR14, UR44, 0x680, URZ ;  /* 0x000006802c0e7890 */ /* 0x000fe2000fffe03f */
[----:B------:R-:W-:Y:S01]  /*2bf0*/  UMOV UR13, UR9 ;  /* 0x00000009000d7c82 */ /* 0x000fe20008000000 */
[----:B------:R-:W-:Y:S01]  /*2c00*/  UMOV UR15, 0x40000040 ;  /* 0x40000040000f7882 */ /* 0x000fe20000000000 */
        /* <DEDUP_REMOVED lines=302> */
.L_x_6874:
[----:B01----:R-:W-:Y:S01]  /*3ef0*/  IMAD.IADD R3, R234, 0x1, R113 ;  /* 0x00000001ea037824 */ /* 0x003fe200078e0271 */
        /* <DEDUP_REMOVED lines=34> */
[C---:B------:R-:W-:Y:S02]  /*4120*/  ISETP.GT.AND P6, PT, R20.reuse, 0x28, PT ;  /* 0x000000281400780c */ /* 0x040fe40003fc4270 */
        /* <DEDUP_REMOVED lines=117> */
[----:B------:R-:W-:-:S02]  /*4880*/  FSEL R181, R37, -INF , P2 ;  /* 0xff80000025b57808 */ /* 0x000fc40001000000 */
[----:B------:R-:W-:Y:S02]  /*4890*/  FMNMX.FTZ R10, R179, R10, !PT ;  /* 0x0000000ab30a7209 */ /* 0x000fe40007810000 */
[----:B------:R-:W-:Y:S02]  /*48a0*/  ISETP.GT.AND P3, PT, R20, 0xa0, PT ;  /* 0x000000a01400780c */ /* 0x000fe40003f64270 */
[----:B------:R-:W-:Y:S02]  /*48b0*/  FSEL R41, R54, -INF , P4 ;  /* 0xff80000036297808 */ /* 0x000fe40002000000 */
[----:B------:R-:W-:Y:S02]  /*48c0*/  FSEL R183, R24, -INF , P3 ;  /* 0xff80000018b77808 */ /* 0x000fe40001800000 */
[----:B------:R-:W-:Y:S02]  /*48d0*/  FMNMX.FTZ R10, R181, R10, !PT ;  /* 0x0000000ab50a7209 */ /* 0x000fe40007810000 */
[----:B------:R-:W-:-:S02]  /*48e0*/  ISETP.GT.AND P4, PT, R20, 0xa1, PT ;  /* 0x000000a11400780c */ /* 0x000fc40003f84270 */
[----:B------:R-:W-:Y:S02]  /*48f0*/  FMNMX.FTZ R10, R183, R10, !PT ;  /* 0x0000000ab70a7209 */ /* 0x000fe40007810000 */
[----:B------:R-:W-:Y:S02]  /*4900*/  FSEL R187, R25, -INF , P4 ;  /* 0xff80000019bb7808 */ /* 0x000fe40002000000 */
[----:B------:R-:W-:Y:S02]  /*4910*/  ISETP.GT.AND P5, PT, R20, 0xa8, PT ;  /* 0x000000a81400780c */ /* 0x000fe40003fa4270 */
[----:B------:R-:W-:Y:S02]  /*4920*/  FMNMX.FTZ R10, R187, R10, !PT ;  /* 0x0000000abb0a7209 */ /* 0x000fe40007810000 */
[----:B------:R-:W-:Y:S02]  /*4930*/  FSEL R185, R28, -INF , P5 ;  /* 0xff8000001cb97808 */ /* 0x000fe40002800000 */
[----:B------:R-:W-:-:S02]  /*4940*/  ISETP.GT.AND P6, PT, R20, 0xa9, PT ;  /* 0x000000a91400780c */ /* 0x000fc40003fc4270 */
[----:B------:R-:W-:Y:S02]  /*4950*/  FMNMX.FTZ R10, R185, R10, !PT ;  /* 0x0000000ab90a7209 */ /* 0x000fe40007810000 */
[----:B------:R-:W-:Y:S02]  /*4960*/  FSEL R189, R29, -INF , P6 ;  /* 0xff8000001dbd7808 */ /* 0x000fe40003000000 */
[----:B------:R-:W-:Y:S02]  /*4970*/  P2R R32, PR, RZ, 0x8 ;  /* 0x00000008ff207803 */ /* 0x000fe40000000000 */
[----:B------:R-:W-:Y:S01]  /*4980*/  FMNMX.FTZ R24, R189, R10, !PT ;  /* 0x0000000abd187209 */ /* 0x000fe20007810000 */
[----:B------:R-:W-:Y:S01]  /*4990*/  IMAD.U32 R10, RZ, RZ, UR6 ;  /* 0x00000006ff0a7e24 */ /* 0x000fe2000f8e00ff */
[----:B------:R-:W-:Y:S02]  /*49a0*/  P2R R40, PR, RZ, 0x1 ;  /* 0x00000001ff287803 */ /* 0x000fe40000000000 */
[----:B------:R-:W-:Y:S01]  /*49b0*/  P2R R36, PR, RZ, 0x2 ;  /* 0x00000002ff247803 */ /* 0x000fe20000000000 */
[----:B------:R-:W0:Y:S01]  /*49c0*/  SHFL.BFLY PT, R3, R24, 0x2, 0x1f ;  /* 0x0c401f0018037f89 */ /* 0x000e2200000e0000 */
[----:B------:R-:W-:-:S02]  /*49d0*/  P2R R33, PR, RZ, 0x4 ;  /* 0x00000004ff217803 */ /* 0x000fc40000000000 */
[C---:B------:R-:W-:Y:S02]  /*49e0*/  ISETP.GT.AND P2, PT, R20.reuse, 0x88, PT ;  /* 0x000000881400780c */ /* 0x040fe40003f44270 */
[C---:B------:R-:W-:Y:S02]  /*49f0*/  ISETP.GT.AND P1, PT, R20.reuse, 0x89, PT ;  /* 0x000000891400780c */ /* 0x040fe40003f24270 */
[----:B------:R-:W-:Y:S02]  /*4a00*/  ISETP.GT.AND P0, PT, R20, 0x90, PT ;  /* 0x000000901400780c */ /* 0x000fe40003f04270 */
[----:B------:R-:W-:Y:S02]  /*4a10*/  FSEL R47, R47, -INF , P1 ;  /* 0xff8000002f2f7808 */ /* 0x000fe40000800000 */
[----:B------:R-:W-:Y:S02]  /*4a20*/  FSEL R29, R34, -INF , P0 ;  /* 0xff800000221d7808 */ /* 0x000fe40000000000 */
[----:B------:R-:W-:-:S02]  /*4a30*/  ISETP.NE.AND P0, PT, R40, RZ, PT ;  /* 0x000000ff2800720c */ /* 0x000fc40003f05270 */
[----:B------:R-:W-:Y:S02]  /*4a40*/  ISETP.NE.AND P1, PT, R36, RZ, PT ;  /* 0x000000ff2400720c */ /* 0x000fe40003f25270 */
[----:B------:R-:W-:Y:S02]  /*4a50*/  FSEL R35, R35, -INF , P0 ;  /* 0xff80000023237808 */ /* 0x000fe40000000000 */
[----:B------:R-:W-:Y:S02]  /*4a60*/  ISETP.NE.AND P0, PT, R114, RZ, PT ;  /* 0x000000ff7200720c */ /* 0x000fe40003f05270 */
[----:B0-----:R-:W-:-:S05]  /*4a70*/  FMNMX.FTZ R28, R24, R3, !PT ;  /* 0x00000003181c7209 */ /* 0x001fca0007810000 */
[----:B------:R-:W0:Y:S02]  /*4a80*/  SHFL.BFLY PT, R3, R28, 0x1, 0x1f ;  /* 0x0c201f001c037f89 */ /* 0x000e2400000e0000 */
[----:B0-----:R-:W-:-:S04]  /*4a90*/  FMNMX.FTZ R3, R28, R3, !PT ;  /* 0x000000031c037209 */ /* 0x001fc80007810000 */
[C---:B------:R-:W-:Y:S01]  /*4aa0*/  FSETP.NEU.FTZ.AND P3, PT, R3.reuse, -INF , PT ;  /* 0xff8000000300780b */ /* 0x040fe20003f7d000 */
[----:B------:R-:W-:-:S05]  /*4ab0*/  FMUL.FTZ R25, R3, R10 ;  /* 0x0000000a03197220 */ /* 0x000fca0000410000 */
[----:B------:R-:W-:Y:S02]  /*4ac0*/  FSEL R20, R25, RZ, P3 ;  /* 0x000000ff19147208 */ /* 0x000fe40001800000 */
[----:B------:R-:W-:Y:S02]  /*4ad0*/  FSEL R25, R46, -INF , P2 ;  /* 0xff8000002e197808 */ /* 0x000fe40001000000 */
[----:B------:R-:W-:Y:S01]  /*4ae0*/  ISETP.NE.AND P2, PT, R33, RZ, PT ;  /* 0x000000ff2100720c */ /* 0x000fe20003f45270 */
[-CC-:B------:R-:W-:Y:S01]  /*4af0*/  FFMA.FTZ R33, R14, R10.reuse, -R20.reuse ;  /* 0x0000000a0e217223 */ /* 0x180fe20000010814 */
[----:B------:R-:W-:Y:S01]  /*4b00*/  FMNMX.FTZ R14, R13, R107, !PT ;  /* 0x0000006b0d0e7209 */ /* 0x000fe20007810000 */
[-CC-:B------:R-:W-:Y:S01]  /*4b10*/  FFMA.FTZ R37, R109, R10.reuse, -R20.reuse ;  /* 0x0000000a6d257223 */ /* 0x180fe20000010814 */
[-CC-:B------:R-:W-:Y:S01]  /*4b20*/  FFMA.FTZ R109, R133, R10.reuse, -R20.reuse ;  /* 0x0000000a856d7223 */ /* 0x180fe20000010814 */
[--C-:B------:R-:W-:Y:S01]  /*4b30*/  FFMA.FTZ R133, R135, R10, -R20.reuse ;  /* 0x0000000a87857223 */ /* 0x100fe20000010814 */
[----:B------:R-:W-:Y:S01]  /*4b40*/  FMNMX.FTZ R14, R15, R14, !PT ;  /* 0x0000000e0f0e7209 */ /* 0x000fe20007810000 */
[-CC-:B------:R-:W-:Y:S01]  /*4b50*/  FFMA.FTZ R135, R139, R10.reuse, -R20.reuse ;  /* 0x0000000a8b877223 */ /* 0x180fe20000010814 */
[----:B------:R-:W-:Y:S01]  /*4b60*/  FSEL R139, R38, -INF , P1 ;  /* 0xff800000268b7808 */ /* 0x000fe20000800000 */
[--C-:B------:R-:W-:Y:S01]  /*4b70*/  FFMA.FTZ R176, R11, R10, -R20.reuse ;  /* 0x0000000a0bb07223 */ /* 0x100fe20000010814 */
[----:B------:R-:W-:Y:S01]  /*4b80*/  FMNMX.FTZ R14, R111, R14, !PT ;  /* 0x0000000e6f0e7209 */ /* 0x000fe20007810000 */
[-CC-:B------:R-:W-:Y:S01]  /*4b90*/  FFMA.FTZ R11, R127, R10.reuse, -R20.reuse ;  /* 0x0000000a7f0b7223 */ /* 0x180fe20000010814 */
        /* <DEDUP_REMOVED lines=19> */
[----:B------:R0:W-:Y:S01]  /*4cd0*/  MUFU.EX2 R39, R11 ;  /* 0x0000000b00277308 */ /* 0x0001e20000000800 */
[----:B------:R-:W-:Y:S01]  /*4ce0*/  FSEL R147, R31, -INF , P6 ;  /* 0xff8000001f937808 */ /* 0x000fe20003000000 */
        /* <DEDUP_REMOVED lines=38> */
[----:B------:R-:W4:Y:S01]  /*4f50*/  MUFU.EX2 R180, R180 ;  /* 0x000000b400b47308 */ /* 0x000f220000000800 */
[-CC-:B------:R-:W-:Y:S01]  /*4f60*/  FFMA.FTZ R216, R183, R10.reuse, -R20.reuse ;  /* 0x0000000ab7d87223 */ /* 0x180fe20000010814 */
[--C-:B------:R-:W-:Y:S01]  /*4f70*/  FFMA.FTZ R149, R187, R10, -R20.reuse ;  /* 0x0000000abb957223 */ /* 0x100fe20000010814 */
[----:B------:R-:W-:Y:S01]  /*4f80*/  FMNMX.FTZ R14, R79, R14, !PT ;  /* 0x0000000e4f0e7209 */ /* 0x000fe20007810000 */
[-CC-:B------:R-:W-:Y:S01]  /*4f90*/  FFMA.FTZ R218, R185, R10.reuse, -R20.reuse ;  /* 0x0000000ab9da7223 */ /* 0x180fe20000010814 */
[----:B------:R-:W-:Y:S01]  /*4fa0*/  FFMA.FTZ R151, R189, R10, -R20 ;  /* 0x0000000abd977223 */ /* 0x000fe20000010814 */
[----:B------:R-:W-:-:S02]  /*4fb0*/  ISETP.GE.AND P2, PT, R113, 0xb1, PT ;  /* 0x000000b17100780c */ /* 0x000fc40003f46270 */
[----:B------:R-:W-:Y:S01]  /*4fc0*/  FMNMX.FTZ R14, R69, R14, !PT ;  /* 0x0000000e450e7209 */ /* 0x000fe20007810000 */
[----:B------:R-:W5:Y:S03]  /*4fd0*/  MUFU.EX2 R97, R97 ;  /* 0x0000006100617308 */ /* 0x000f660000000800 */
[----:B------:R-:W-:-:S04]  /*4fe0*/  FMNMX.FTZ R14, R67, R14, !PT ;  /* 0x0000000e430e7209 */ /* 0x000fc80007810000 */
        /* <DEDUP_REMOVED lines=32> */
[----:B------:R-:W-:-:S05]  /*51f0*/  FMNMX.FTZ R14, R147, R14, !PT ;  /* 0x0000000e930e7209 */ /* 0x000fca0007810000 */
[----:B0-----:R-:W0:Y:S01]  /*5200*/  SHFL.BFLY PT, R11, R14, 0x2, 0x1f ;  /* 0x0c401f000e0b7f89 */ /* 0x001e2200000e0000 */
        /* <DEDUP_REMOVED lines=13> */
[----:B------:R-:W-:Y:S02]  /*52e0*/  FSEL R40, R40, RZ, P1 ;  /* 0x000000ff28287208 */ /* 0x000fe40000800000 */
[----:B------:R-:W-:-:S03]  /*52f0*/  ISETP.NE.AND P1, PT, R19, RZ, PT ;  /* 0x000000ff1300720c */ /* 0x000fc60003f25270 */
[----:B------:R-:W-:Y:S01]  /*5300*/  MUFU.EX2 R137, R137 ;  /* 0x0000008900897308 */ /* 0x000fe20000000800 */
[-CC-:B------:R-:W-:Y:S01]  /*5310*/  FFMA.FTZ R177, R13, R10.reuse, -R40.reuse ;  /* 0x0000000a0db17223 */ /* 0x180fe20000010828 */
[----:B-1----:R-:W-:Y:S01]  /*5320*/  FADD.FTZ R13, R176, R33 ;  /* 0x00000021b00d7221 */ /* 0x002fe20000010000 */
[-CC-:B------:R-:W-:Y:S01]  /*5330*/  FFMA.FTZ R14, R107, R10.reuse, -R40.reuse ;  /* 0x0000000a6b0e7223 */ /* 0x180fe20000010828 */
[-CC-:B------:R-:W-:Y:S01]  /*5340*/  FFMA.FTZ R179, R15, R10.reuse, -R40.reuse ;  /* 0x0000000a0fb37223 */ /* 0x180fe20000010828 */
[-CC-:B------:R-:W-:Y:S01]  /*5350*/  FFMA.FTZ R20, R111, R10.reuse, -R40.reuse ;  /* 0x0000000a6f147223 */ /* 0x180fe20000010828 */
[----:B--2---:R-:W-:Y:S01]  /*5360*/  FADD.FTZ R44, R178, R13 ;  /* 0x0000000db22c7221 */ /* 0x004fe20000010000 */
[-CC-:B------:R-:W-:Y:S01]  /*5370*/  FFMA.FTZ R181, R21, R10.reuse, -R40.reuse ;  /* 0x0000000a15b57223 */ /* 0x180fe20000010828 */
[----:B------:R-:W-:Y:S01]  /*5380*/  MUFU.EX2 R177, R177 ;  /* 0x000000b100b17308 */ /* 0x000fe20000000800 */
[-C--:B------:R-:W-:Y:S01]  /*5390*/  FFMA.FTZ R24, R99, R10.reuse, -R40 ;  /* 0x0000000a63187223 */ /* 0x080fe20000010828 */
[----:B---3--:R-:W-:Y:S01]  /*53a0*/  FADD.FTZ R13, R37, R44 ;  /* 0x0000002c250d7221 */ /* 0x008fe20000010000 */
[-CC-:B------:R-:W-:Y:S01]  /*53b0*/  FFMA.FTZ R183, R89, R10.reuse, -R40.reuse ;  /* 0x0000000a59b77223 */ /* 0x180fe20000010828 */
[-CC-:B------:R-:W-:Y:S01]  /*53c0*/  FFMA.FTZ R26, R103, R10.reuse, -R40.reuse ;  /* 0x0000000a671a7223 */ /* 0x180fe20000010828 */
[-CC-:B------:R-:W-:Y:S01]  /*53d0*/  FFMA.FTZ R185, R93, R10.reuse, -R40.reuse ;  /* 0x0000000a5db97223 */ /* 0x180fe20000010828 */
[----:B----4-:R-:W-:Y:S01]  /*53e0*/  FADD.FTZ R44, R180, R13 ;  /* 0x0000000db42c7221 */ /* 0x010fe20000010000 */
[-CC-:B------:R-:W-:Y:S01]  /*53f0*/  FFMA.FTZ R28, R91, R10.reuse, -R40.reuse ;  /* 0x0000000a5b1c7223 */ /* 0x180fe20000010828 */
[----:B------:R-:W0:Y:S01]  /*5400*/  MUFU.EX2 R14, R14 ;  /* 0x0000000e000e7308 */ /* 0x000e220000000800 */
[-C--:B------:R-:W-:Y:S01]  /*5410*/  FFMA.FTZ R187, R81, R10.reuse, -R40 ;  /* 0x0000000a51bb7223 */ /* 0x080fe20000010828 */
[----:B-----5:R-:W-:Y:S01]  /*5420*/  FADD.FTZ R13, R97, R44 ;  /* 0x0000002c610d7221 */ /* 0x020fe20000010000 */
[-CC-:B------:R-:W-:Y:S01]  /*5430*/  FFMA.FTZ R30, R95, R10.reuse, -R40.reuse ;  /* 0x0000000a5f1e7223 */ /* 0x180fe20000010828 */
[-CC-:B------:R-:W-:Y:S01]  /*5440*/  FFMA.FTZ R189, R85, R10.reuse, -R40.reuse ;  /* 0x0000000a55bd7223 */ /* 0x180fe20000010828 */
[-CC-:B------:R-:W-:Y:S01]  /*5450*/  FFMA.FTZ R32, R83, R10.reuse, -R40.reuse ;  /* 0x0000000a53207223 */ /* 0x180fe20000010828 */
[----:B------:R-:W-:Y:S01]  /*5460*/  FADD.FTZ R46, R182, R13 ;  /* 0x0000000db62e7221 */ /* 0x000fe20000010000 */
[-CC-:B------:R-:W-:Y:S01]  /*5470*/  FFMA.FTZ R191, R73, R10.reuse, -R40.reuse ;  /* 0x0000000a49bf7223 */ /* 0x180fe20000010828 */
[----:B------:R-:W1:Y:S01]  /*5480*/  MUFU.EX2 R179, R179 ;  /* 0x000000b300b37308 */ /* 0x000e620000000800 */
[----:B------:R-:W-:Y:S01]  /*5490*/  FFMA.FTZ R34, R87, R10, -R40 ;  /* 0x0000000a57227223 */ /* 0x000fe20000010828 */
[----:B------:R-:W-:Y:S01]  /*54a0*/  FADD.FTZ R13, R101, R46 ;  /* 0x0000002e650d7221 */ /* 0x000fe20000010000 */
[----:B------:R-:W-:-:S02]  /*54b0*/  @P1 VIADD R12, R12, 0x34840 ;  /* 0x000348400c0c1836 */ /* 0x000fc40000000000 */
[-CC-:B------:R-:W-:Y:S01]  /*54c0*/  FFMA.FTZ R193, R77, R10.reuse, -R40.reuse ;  /* 0x0000000a4dc17223 */ /* 0x180fe20000010828 */
[-CC-:B------:R-:W-:Y:S01]  /*54d0*/  FFMA.FTZ R36, R75, R10.reuse, -R40.reuse ;  /* 0x0000000a4b247223 */ /* 0x180fe20000010828 */
[----:B------:R-:W-:Y:S01]  /*54e0*/  FADD.FTZ R46, R184, R13 ;  /* 0x0000000db82e7221 */ /* 0x000fe20000010000 */
[-C--:B------:R-:W-:Y:S01]  /*54f0*/  FFMA.FTZ R195, R65, R10.reuse, -R40 ;  /* 0x0000000a41c37223 */ /* 0x080fe20000010828 */
[----:B------:R-:W2:Y:S01]  /*5500*/  MUFU.EX2 R20, R20 ;  /* 0x0000001400147308 */ /* 0x000ea20000000800 */
[----:B0-----:R-:W-:Y:S01]  /*5510*/  FADD.FTZ R48, R177, R14 ;  /* 0x0000000eb1307221 */ /* 0x001fe20000010000 */
[----:B------:R-:W-:Y:S01]  /*5520*/  FADD.FTZ R15, R105, R46 ;  /* 0x0000002e690f7221 */ /* 0x000fe20000010000 */
[-CC-:B------:R-:W-:Y:S01]  /*5530*/  FFMA.FTZ R38, R79, R10.reuse, -R40.reuse ;  /* 0x0000000a4f267223 */ /* 0x180fe20000010828 */
[-CC-:B------:R-:W-:Y:S01]  /*5540*/  FFMA.FTZ R197, R69, R10.reuse, -R40.reuse ;  /* 0x0000000a45c57223 */ /* 0x180fe20000010828 */
[-CC-:B------:R-:W-:Y:S01]  /*5550*/  FFMA.FTZ R42, R67, R10.reuse, -R40.reuse ;  /* 0x0000000a432a7223 */ /* 0x180fe20000010828 */
[----:B------:R-:W-:Y:S01]  /*5560*/  FADD.FTZ R50, R186, R15 ;  /* 0x0000000fba327221 */ /* 0x000fe20000010000 */
[-C--:B------:R-:W-:Y:S01]  /*5570*/  FFMA.FTZ R199, R57, R10.reuse, -R40 ;  /* 0x0000000a39c77223 */ /* 0x080fe20000010828 */
[----:B------:R-:W0:Y:S01]  /*5580*/  MUFU.EX2 R181, R181 ;  /* 0x000000b500b57308 */ /* 0x000e220000000800 */
[----:B-1----:R-:W-:Y:S01]  /*5590*/  FADD.FTZ R13, R179, R48 ;  /* 0x00000030b30d7221 */ /* 0x002fe20000010000 */
[----:B------:R-:W-:Y:S01]  /*55a0*/  FADD.FTZ R15, R109, R50 ;  /* 0x000000326d0f7221 */ /* 0x000fe20000010000 */
[-CC-:B------:R-:W-:Y:S01]  /*55b0*/  FFMA.FTZ R44, R71, R10.reuse, -R40.reuse ;  /* 0x0000000a472c7223 */ /* 0x180fe20000010828 */
[-CC-:B------:R-:W-:Y:S01]  /*55c0*/  FFMA.FTZ R201, R61, R10.reuse, -R40.reuse ;  /* 0x0000000a3dc97223 */ /* 0x180fe20000010828 */
[-CC-:B------:R-:W-:Y:S01]  /*55d0*/  FFMA.FTZ R46, R59, R10.reuse, -R40.reuse ;  /* 0x0000000a3b2e7223 */ /* 0x180fe20000010828 */
[-CC-:B------:R-:W-:Y:S01]  /*55e0*/  FFMA.FTZ R203, R49, R10.reuse, -R40.reuse ;  /* 0x0000000a31cb7223 */ /* 0x180fe20000010828 */
[-CC-:B------:R-:W-:Y:S01]  /*55f0*/  FFMA.FTZ R205, R53, R10.reuse, -R40.reuse ;  /* 0x0000000a35cd7223 */ /* 0x180fe20000010828 */
[----:B------:R-:W1:Y:S01]  /*5600*/  MUFU.EX2 R24, R24 ;  /* 0x0000001800187308 */ /* 0x000e620000000800 */
[----:B--2---:R-:W-:Y:S01]  /*5610*/  FADD.FTZ R48, R20, R13 ;  /* 0x0000000d14307221 */ /* 0x004fe20000010000 */
[-CC-:B------:R-:W-:Y:S01]  /*5620*/  FFMA.FTZ R51, R51, R10.reuse, -R40.reuse ;  /* 0x0000000a33337223 */ /* 0x180fe20000010828 */
[-CC-:B------:R-:W-:Y:S01]  /*5630*/  FFMA.FTZ R207, R41, R10.reuse, -R40.reuse ;  /* 0x0000000a29cf7223 */ /* 0x180fe20000010828 */
[-CC-:B------:R-:W-:Y:S01]  /*5640*/  FFMA.FTZ R55, R55, R10.reuse, -R40.reuse ;  /* 0x0000000a37377223 */ /* 0x180fe20000010828 */
[-CC-:B------:R-:W-:Y:S01]  /*5650*/  FFMA.FTZ R45, R45, R10.reuse, -R40.reuse ;  /* 0x0000000a2d2d7223 */ /* 0x180fe20000010828 */
[-CC-:B------:R-:W-:Y:S01]  /*5660*/  FFMA.FTZ R43, R43, R10.reuse, -R40.reuse ;  /* 0x0000000a2b2b7223 */ /* 0x180fe20000010828 */
[-C--:B------:R-:W-:Y:S01]  /*5670*/  FFMA.FTZ R25, R25, R10.reuse, -R40 ;  /* 0x0000000a19197223 */ /* 0x080fe20000010828 */
[----:B------:R-:W2:Y:S01]  /*5680*/  MUFU.EX2 R183, R183 ;  /* 0x000000b700b77308 */ /* 0x000ea20000000800 */
        /* <DEDUP_REMOVED lines=8> */
[----:B-1----:R-:W-:Y:S01]  /*5710*/  FADD.FTZ R50, R24, R13 ;  /* 0x0000000d18327221 */ /* 0x002fe20000010000 */
[----:B------:R-:W-:Y:S01]  /*5720*/  FADD.FTZ R52, R190, R15 ;  /* 0x0000000fbe347221 */ /* 0x000fe20000010000 */
[-CC-:B------:R-:W-:Y:S01]  /*5730*/  FFMA.FTZ R139, R139, R10.reuse, -R40.reuse ;  /* 0x0000000a8b8b7223 */ /* 0x180fe20000010828 */
[-CC-:B------:R-:W-:Y:S01]  /*5740*/  FFMA.FTZ R127, R127, R10.reuse, -R40.reuse ;  /* 0x0000000a7f7f7223 */ /* 0x180fe20000010828 */
[-C--:B------:R-:W-:Y:S01]  /*5750*/  FFMA.FTZ R141, R141, R10.reuse, -R40 ;  /* 0x0000000a8d8d7223 */ /* 0x080fe20000010828 */
[----:B------:R-:W-:Y:S01]  /*5760*/  FADD.FTZ R15, R117, R52 ;  /* 0x00000034750f7221 */ /* 0x000fe20000010000 */
[-C--:B------:R-:W-:Y:S01]  /*5770*/  FFMA.FTZ R121, R121, R10.reuse, -R40 ;  /* 0x0000000a79797223 */ /* 0x080fe20000010828 */
[----:B------:R-:W1:Y:S01]  /*5780*/  MUFU.EX2 R185, R185 ;  /* 0x000000b900b97308 */ /* 0x000e620000000800 */
[----:B--2---:R-:W-:Y:S01]  /*5790*/  FADD.FTZ R13, R183, R50 ;  /* 0x00000032b70d7221 */ /* 0x004fe20000010000 */
[----:B------:R-:W-:Y:S01]  /*57a0*/  FADD.FTZ R52, R192, R15 ;  /* 0x0000000fc0347221 */ /* 0x000fe20000010000 */
[-CC-:B------:R-:W-:Y:S01]  /*57b0*/  FFMA.FTZ R143, R143, R10.reuse, -R40.reuse ;  /* 0x0000000a8f8f7223 */ /* 0x180fe20000010828 */
[----:B------:R-:W-:Y:S01]  /*57c0*/  FFMA.FTZ R147, R147, R10, -R40 ;  /* 0x0000000a93937223 */ /* 0x000fe20000010828 */
[----:B------:R-:W-:-:S02]  /*57d0*/  F2FP.F16.F32.PACK_AB R177, R14, R177 ;  /* 0x000000b10eb1723e */ /* 0x000fc400000000ff */
[----:B------:R-:W-:Y:S02]  /*57e0*/  CS2R R86, SRZ ;  /* 0x0000000000567805 */ /* 0x000fe4000001ff00 */
[----:B------:R-:W-:Y:S01]  /*57f0*/  F2FP.F16.F32.PACK_AB R179, R20, R179 ;  /* 0x000000b314b3723e */ /* 0x000fe200000000ff */
[----:B------:R-:W2:Y:S01]  /*5800*/  MUFU.EX2 R28, R28 ;  /* 0x0000001c001c7308 */ /* 0x000ea20000000800 */
[----:B0-----:R-:W-:Y:S01]  /*5810*/  FADD.FTZ R50, R26, R13 ;  /* 0x0000000d1a327221 */ /* 0x001fe20000010000 */
[----:B------:R-:W-:Y:S02]  /*5820*/  F2FP.F16.F32.PACK_AB R176, R33, R176 ;  /* 0x000000b021b0723e */ /* 0x000fe400000000ff */
[----:B------:R-:W-:Y:S02]  /*5830*/  CS2R R84, SRZ ;  /* 0x0000000000547805 */ /* 0x000fe4000001ff00 */
[----:B------:R-:W-:Y:S02]  /*5840*/  F2FP.F16.F32.PACK_AB R178, R37, R178 ;  /* 0x000000b225b2723e */ /* 0x000fe400000000ff */
[----:B------:R-:W-:-:S02]  /*5850*/  CS2R R82, SRZ ;  /* 0x0000000000527805 */ /* 0x000fc4000001ff00 */
[----:B------:R-:W-:Y:S02]  /*5860*/  F2FP.F16.F32.PACK_AB R181, R24, R181 ;  /* 0x000000b518b5723e */ /* 0x000fe400000000ff */
[----:B------:R-:W-:Y:S01]  /*5870*/  CS2R R80, SRZ ;  /* 0x0000000000507805 */ /* 0x000fe2000001ff00 */
[----:B------:R-:W0:Y:S01]  /*5880*/  MUFU.EX2 R187, R187 ;  /* 0x000000bb00bb7308 */ /* 0x000e220000000800 */
[----:B-1----:R-:W-:Y:S01]  /*5890*/  FADD.FTZ R13, R185, R50 ;  /* 0x00000032b90d7221 */ /* 0x002fe20000010000 */
[----:B------:R-:W-:Y:S02]  /*58a0*/  F2FP.F16.F32.PACK_AB R183, R26, R183 ;  /* 0x000000b71ab7723e */ /* 0x000fe400000000ff */
[----:B------:R-:W-:Y:S02]  /*58b0*/  CS2R R78, SRZ ;  /* 0x00000000004e7805 */ /* 0x000fe4000001ff00 */
[----:B------:R-:W-:Y:S02]  /*58c0*/  F2FP.F16.F32.PACK_AB R180, R97, R180 ;  /* 0x000000b461b4723e */ /* 0x000fe400000000ff */
[----:B------:R-:W-:-:S02]  /*58d0*/  CS2R R76, SRZ ;  /* 0x00000000004c7805 */ /* 0x000fc4000001ff00 */
[----:B------:R-:W-:Y:S02]  /*58e0*/  F2FP.F16.F32.PACK_AB R182, R101, R182 ;  /* 0x000000b665b6723e */ /* 0x000fe400000000ff */
[----:B------:R-:W-:Y:S01]  /*58f0*/  CS2R R74, SRZ ;  /* 0x00000000004a7805 */ /* 0x000fe2000001ff00 */
[----:B------:R-:W1:Y:S01]  /*5900*/  MUFU.EX2 R30, R30 ;  /* 0x0000001e001e7308 */ /* 0x000e620000000800 */
[C---:B--2---:R-:W-:Y:S01]  /*5910*/  FADD.FTZ R50, R28.reuse, R13 ;  /* 0x0000000d1c327221 */ /* 0x044fe20000010000 */
[----:B------:R-:W-:Y:S01]  /*5920*/  FADD.FTZ R13, R125, R52 ;  /* 0x000000347d0d7221 */ /* 0x000fe20000010000 */
[----:B------:R-:W-:Y:S02]  /*5930*/  F2FP.F16.F32.PACK_AB R185, R28, R185 ;  /* 0x000000b91cb9723e */ /* 0x000fe400000000ff */
[----:B------:R-:W-:Y:S02]  /*5940*/  CS2R R72, SRZ ;  /* 0x0000000000487805 */ /* 0x000fe4000001ff00 */
[----:B------:R-:W-:Y:S01]  /*5950*/  F2FP.F16.F32.PACK_AB R184, R105, R184 ;  /* 0x000000b869b8723e */ /* 0x000fe200000000ff */
[----:B------:R-:W-:Y:S01]  /*5960*/  FADD.FTZ R52, R194, R13 ;  /* 0x0000000dc2347221 */ /* 0x000fe20000010000 */
[----:B------:R-:W-:Y:S01]  /*5970*/  @P1 PRMT R13, R23, 0x654, R12 ;  /* 0x00000654170d1816 */ /* 0x000fe2000000000c */
[----:B------:R-:W2:Y:S01]  /*5980*/  MUFU.EX2 R189, R189 ;  /* 0x000000bd00bd7308 */ /* 0x000ea20000000800 */
[----:B0-----:R-:W-:Y:S01]  /*5990*/  FADD.FTZ R15, R187, R50 ;  /* 0x00000032bb0f7221 */ /* 0x001fe20000010000 */
[----:B------:R-:W-:Y:S01]  /*59a0*/  F2FP.F16.F32.PACK_AB R186, R109, R186 ;  /* 0x000000ba6dba723e */ /* 0x000fe200000000ff */
[----:B------:R2:W-:Y:S01]  /*59b0*/  @P1 SYNCS.ARRIVE.TRANS64.RED.A1T0 RZ, [R13+URZ], RZ ;  /* 0x000000ff0dff19a7 */ /* 0x0005e2000810043f */
[----:B------:R-:W-:-:S02]  /*59c0*/  F2FP.F16.F32.PACK_AB R188, R115, R188 ;  /* 0x000000bc73bc723e */ /* 0x000fc400000000ff */
[----:B------:R-:W-:Y:S02]  /*59d0*/  CS2R R70, SRZ ;  /* 0x0000000000467805 */ /* 0x000fe4000001ff00 */
[----:B------:R-:W-:Y:S02]  /*59e0*/  F2FP.F16.F32.PACK_AB R190, R117, R190 ;  /* 0x000000be75be723e */ /* 0x000fe400000000ff */
[----:B------:R-:W-:Y:S01]  /*59f0*/  CS2R R68, SRZ ;  /* 0x0000000000447805 */ /* 0x000fe2000001ff00 */
[----:B------:R-:W0:Y:S01]  /*5a00*/  MUFU.EX2 R32, R32 ;  /* 0x0000002000207308 */ /* 0x000e220000000800 */
[C---:B-1----:R-:W-:Y:S01]  /*5a10*/  FADD.FTZ R50, R30.reuse, R15 ;  /* 0x0000000f1e327221 */ /* 0x042fe20000010000 */
[----:B------:R-:W-:Y:S01]  /*5a20*/  FADD.FTZ R15, R131, R52 ;  /* 0x00000034830f7221 */ /* 0x000fe20000010000 */
[----:B------:R-:W-:Y:S02]  /*5a30*/  F2FP.F16.F32.PACK_AB R187, R30, R187 ;  /* 0x000000bb1ebb723e */ /* 0x000fe400000000ff */
[----:B------:R-:W-:-:S02]  /*5a40*/  CS2R R66, SRZ ;  /* 0x0000000000427805 */ /* 0x000fc4000001ff00 */
[----:B------:R-:W-:Y:S01]  /*5a50*/  F2FP.F16.F32.PACK_AB R192, R125, R192 ;  /* 0x000000c07dc0723e */ /* 0x000fe200000000ff */
[----:B------:R-:W-:Y:S01]  /*5a60*/  FADD.FTZ R52, R196, R15 ;  /* 0x0000000fc4347221 */ /* 0x000fe20000010000 */
[----:B------:R-:W-:Y:S01]  /*5a70*/  F2FP.F16.F32.PACK_AB R194, R131, R194 ;  /* 0x000000c283c2723e */ /* 0x000fe200000000ff */
[----:B------:R-:W1:Y:S01]  /*5a80*/  MUFU.EX2 R191, R191 ;  /* 0x000000bf00bf7308 */ /* 0x000e620000000800 */
[----:B--2---:R-:W-:Y:S01]  /*5a90*/  FADD.FTZ R13, R189, R50 ;  /* 0x00000032bd0d7221 */ /* 0x004fe20000010000 */
[C---:B------:R-:W-:Y:S01]  /*5aa0*/  FADD.FTZ R15, R133.reuse, R52 ;  /* 0x00000034850f7221 */ /* 0x040fe20000010000 */
[----:B------:R-:W-:Y:S02]  /*5ab0*/  F2FP.F16.F32.PACK_AB R196, R133, R196 ;  /* 0x000000c485c4723e */ /* 0x000fe400000000ff */
[----:B------:R-:W-:Y:S01]  /*5ac0*/  CS2R R64, SRZ ;  /* 0x0000000000407805 */ /* 0x000fe2000001ff00 */
[----:B------:R-:W-:Y:S01]  /*5ad0*/  FADD.FTZ R54, R198, R15 ;  /* 0x0000000fc6367221 */ /* 0x000fe20000010000 */
[C---:B------:R-:W-:Y:S01]  /*5ae0*/  F2FP.F16.F32.PACK_AB R198, R135.reuse, R198 ;  /* 0x000000c687c6723e */ /* 0x040fe200000000ff */
[----:B------:R-:W2:Y:S01]  /*5af0*/  MUFU.EX2 R34, R34 ;  /* 0x0000002200227308 */ /* 0x000ea20000000800 */
[C---:B0-----:R-:W-:Y:S01]  /*5b00*/  FADD.FTZ R50, R32.reuse, R13 ;  /* 0x0000000d20327221 */ /* 0x041fe20000010000 */
[----:B------:R-:W-:Y:S01]  /*5b10*/  FADD.FTZ R15, R135, R54 ;  /* 0x00000036870f7221 */ /* 0x000fe20000010000 */
[----:B------:R-:W-:-:S02]  /*5b20*/  F2FP.F16.F32.PACK_AB R189, R32, R189 ;  /* 0x000000bd20bd723e */ /* 0x000fc400000000ff */
[----:B------:R-:W-:Y:S01]  /*5b30*/  CS2R R32, SRZ ;  /* 0x0000000000207805 */ /* 0x000fe2000001ff00 */
[----:B------:R-:W-:Y:S01]  /*5b40*/  FADD.FTZ R54, R200, R15 ;  /* 0x0000000fc8367221 */ /* 0x000fe20000010000 */
[----:B------:R-:W-:Y:S01]  /*5b50*/  F2FP.F16.F32.PACK_AB R200, R137, R200 ;  /* 0x000000c889c8723e */ /* 0x000fe200000000ff */
[----:B------:R-:W0:Y:S01]  /*5b60*/  MUFU.EX2 R193, R193 ;  /* 0x000000c100c17308 */ /* 0x000e220000000800 */
[----:B-1----:R-:W-:Y:S01]  /*5b70*/  FADD.FTZ R13, R191, R50 ;  /* 0x00000032bf0d7221 */ /* 0x002fe20000010000 */
[----:B------:R-:W-:-:S06]  /*5b80*/  FADD.FTZ R15, R137, R54 ;  /* 0x00000036890f7221 */ /* 0x000fcc0000010000 */
[----:B------:R-:W1:Y:S01]  /*5b90*/  MUFU.EX2 R36, R36 ;  /* 0x0000002400247308 */ /* 0x000e620000000800 */
[C---:B--2---:R-:W-:Y:S01]  /*5ba0*/  FADD.FTZ R52, R34.reuse, R13 ;  /* 0x0000000d22347221 */ /* 0x044fe20000010000 */
[----:B------:R-:W-:-:S06]  /*5bb0*/  F2FP.F16.F32.PACK_AB R191, R34, R191 ;  /* 0x000000bf22bf723e */ /* 0x000fcc00000000ff */
        /* <DEDUP_REMOVED lines=14> */
[----:B------:R-:W-:Y:S01]  /*5ca0*/  FADD.FTZ R15, R39, R56 ;  /* 0x00000038270f7221 */ /* 0x000fe20000010000 */
[----:B------:R-:W-:Y:S02]  /*5cb0*/  CS2R R38, SRZ ;  /* 0x0000000000267805 */ /* 0x000fe4000001ff00 */
        /* <DEDUP_REMOVED lines=22> */
[----:B------:R-:W-:Y:S02]  /*5e20*/  F2FP.F16.F32.PACK_AB R206, R31, R206 ;  /* 0x000000ce1fce723e */ /* 0x000fe400000000ff */
[----:B------:R-:W-:-:S04]  /*5e30*/  CS2R R30, SRZ ;  /* 0x00000000001e7805 */ /* 0x000fc8000001ff00 */
        /* <DEDUP_REMOVED lines=33> */
[----:B------:R-:W-:Y:S02]  /*6050*/  F2FP.F16.F32.PACK_AB R207, R50, R207 ;  /* 0x000000cf32cf723e */ /* 0x000fe400000000ff */
        /* <DEDUP_REMOVED lines=8> */
[----:B0-----:R-:W-:-:S04]  /*60e0*/  CS2R R42, SRZ ;  /* 0x00000000002a7805 */ /* 0x001fc8000001ff00 */
[----:B------:R-:W0:Y:S01]  /*60f0*/  MUFU.EX2 R25, R25 ;  /* 0x0000001900197308 */ /* 0x000e220000000800 */
[C---:B---3--:R-:W-:Y:S01]  /*6100*/  FADD.FTZ R58, R52.reuse, R13 ;  /* 0x0000000d343a7221 */ /* 0x048fe20000010000 */
[----:B------:R-:W-:Y:S02]  /*6110*/  F2FP.F16.F32.PACK_AB R209, R52, R45 ;  /* 0x0000002d34d1723e */ /* 0x000fe400000000ff */
[----:B------:R-:W-:Y:S02]  /*6120*/  CS2R R52, SRZ ;  /* 0x0000000000347805 */ /* 0x000fe4000001ff00 */
[----:B------:R-:W-:Y:S02]  /*6130*/  CS2R R44, SRZ ;  /* 0x00000000002c7805 */ /* 0x000fe4000001ff00 */
[----:B------:R-:W2:Y:S01]  /*6140*/  MUFU.EX2 R149, R149 ;  /* 0x0000009500957308 */ /* 0x000ea20000000800 */
[----:B-1----:R-:W-:-:S07]  /*6150*/  FADD.FTZ R60, R216, R15 ;  /* 0x0000000fd83c7221 */ /* 0x002fce0000010000 */
[----:B------:R1:W3:Y:S01]  /*6160*/  MUFU.EX2 R40, R47 ;  /* 0x0000002f00287308 */ /* 0x0002e20000000800 */
[----:B0-----:R-:W-:-:S07]  /*6170*/  FADD.FTZ R13, R25, R58 ;  /* 0x0000003a190d7221 */ /* 0x001fce0000010000 */
[----:B------:R-:W0:Y:S01]  /*6180*/  MUFU.EX2 R218, R218 ;  /* 0x000000da00da7308 */ /* 0x000e220000000800 */
[C---:B--2---:R-:W-:Y:S01]  /*6190*/  FADD.FTZ R15, R149.reuse, R60 ;  /* 0x0000003c950f7221 */ /* 0x044fe20000010000 */
[----:B------:R-:W-:Y:S02]  /*61a0*/  F2FP.F16.F32.PACK_AB R216, R149, R216 ;  /* 0x000000d895d8723e */ /* 0x000fe400000000ff */
[----:B-1----:R-:W-:-:S04]  /*61b0*/  CS2R R46, SRZ ;  /* 0x00000000002e7805 */ /* 0x002fc8000001ff00 */
[----:B------:R-:W1:Y:S01]  /*61c0*/  MUFU.EX2 R29, R29 ;  /* 0x0000001d001d7308 */ /* 0x000e620000000800 */
[C---:B---3--:R-:W-:Y:S01]  /*61d0*/  FADD.FTZ R60, R40.reuse, R13 ;  /* 0x0000000d283c7221 */ /* 0x048fe20000010000 */
[----:B------:R-:W-:Y:S02]  /*61e0*/  F2FP.F16.F32.PACK_AB R211, R40, R25 ;  /* 0x0000001928d3723e */ /* 0x000fe400000000ff */
[----:B------:R-:W-:Y:S02]  /*61f0*/  CS2R R40, SRZ ;  /* 0x0000000000287805 */ /* 0x000fe4000001ff00 */
[----:B------:R-:W-:Y:S02]  /*6200*/  CS2R R24, SRZ ;  /* 0x0000000000187805 */ /* 0x000fe4000001ff00 */
[----:B------:R2:W3:Y:S01]  /*6210*/  MUFU.EX2 R54, R35 ;  /* 0x0000002300367308 */ /* 0x0004e20000000800 */
[----:B0-----:R-:W-:-:S07]  /*6220*/  FADD.FTZ R62, R218, R15 ;  /* 0x0000000fda3e7221 */ /* 0x001fce0000010000 */
[----:B------:R-:W0:Y:S01]  /*6230*/  MUFU.EX2 R139, R139 ;  /* 0x0000008b008b7308 */ /* 0x000e220000000800 */
[----:B-1----:R-:W-:Y:S01]  /*6240*/  FADD.FTZ R15, R29, R60 ;  /* 0x0000003c1d0f7221 */ /* 0x002fe20000010000 */
[----:B------:R-:W-:Y:S02]  /*6250*/  CS2R R60, SRZ ;  /* 0x00000000003c7805 */ /* 0x000fe4000001ff00 */
[----:B--2---:R-:W-:-:S04]  /*6260*/  CS2R R34, SRZ ;  /* 0x0000000000227805 */ /* 0x004fc8000001ff00 */
[----:B------:R-:W1:Y:S01]  /*6270*/  MUFU.EX2 R56, R127 ;  /* 0x0000007f00387308 */ /* 0x000e620000000800 */
[C---:B---3--:R-:W-:Y:S01]  /*6280*/  FADD.FTZ R14, R54.reuse, R15 ;  /* 0x0000000f360e7221 */ /* 0x048fe20000010000 */
[----:B------:R-:W-:Y:S02]  /*6290*/  F2FP.F16.F32.PACK_AB R213, R54, R29 ;  /* 0x0000001d36d5723e */ /* 0x000fe400000000ff */
[----:B------:R-:W-:Y:S02]  /*62a0*/  CS2R R54, SRZ ;  /* 0x0000000000367805 */ /* 0x000fe4000001ff00 */
[----:B------:R-:W-:Y:S02]  /*62b0*/  CS2R R28, SRZ ;  /* 0x00000000001c7805 */ /* 0x000fe4000001ff00 */
        /* <DEDUP_REMOVED lines=13> */
[----:B-1----:R-:W-:Y:S01]  /*6390*/  FADD.FTZ R15, R143, R12 ;  /* 0x0000000c8f0f7221 */ /* 0x002fe20000010000 */
[C---:B--2---:R-:W-:Y:S01]  /*63a0*/  FADD.FTZ R13, R151.reuse, R62 ;  /* 0x0000003e970d7221 */ /* 0x044fe20000010000 */
[----:B------:R-:W-:Y:S02]  /*63b0*/  F2FP.F16.F32.PACK_AB R218, R151, R218 ;  /* 0x000000da97da723e */ /* 0x000fe400000000ff */
[----:B------:R-:W-:Y:S01]  /*63c0*/  CS2R R62, SRZ ;  /* 0x00000000003e7805 */ /* 0x000fe2000001ff00 */
[C---:B0-----:R-:W-:Y:S01]  /*63d0*/  FADD.FTZ R12, R14.reuse, R15 ;  /* 0x0000000f0e0c7221 */ /* 0x041fe20000010000 */
[----:B------:R-:W-:Y:S01]  /*63e0*/  F2FP.F16.F32.PACK_AB R219, R14, R143 ;  /* 0x0000008f0edb723e */ /* 0x000fe200000000ff */
[----:B------:R-:W-:Y:S06]  /*63f0*/  @!P2 BRA `(.L_x_6875) ;  /* 0x0000004c0010a947 */ /* 0x000fec0003800000 */
[----:B------:R-:W-:Y:S01]  /*6400*/  R2UR UR6, R2 ;  /* 0x00000000020672ca */ /* 0x000fe200000e0000 */
[----:B------:R-:W-:Y:S01]  /*6410*/  VIADD R20, R112, 0xfffffffe ;  /* 0xfffffffe70147836 */ /* 0x000fe20000000000 */
[----:B------:R-:W-:Y:S01]  /*6420*/  UMOV UR7, UR60 ;  /* 0x0000003c00077c82 */ /* 0x000fe20008000000 */
[----:B------:R-:W-:Y:S02]  /*6430*/  IMAD.MOV.U32 R15, RZ, RZ, R11 ;  /* 0x000000ffff0f7224 */ /* 0x000fe400078e000b */
[----:B------:R-:W-:Y:S02]  /*6440*/  IMAD.MOV.U32 R14, RZ, RZ, R3 ;  /* 0x000000ffff0e7224 */ /* 0x000fe400078e0003 */
[----:B------:R-:W-:-:S06]  /*6450*/  IMAD.MOV.U32 R87, RZ, RZ, RZ ;  /* 0x000000ffff577224 */ /* 0x000fcc00078e00ff */
[----:B------:R-:W-:-:S07]  /*6460*/  IMAD.U32 R21, RZ, RZ, UR6 ;  /* 0x00000006ff157e24 */ /* 0x000fce000f8e00ff */
.L_x_6886:
        /* <DEDUP_REMOVED lines=12> */
.L_x_6877:
[----:B------:R-:W-:Y:S01]  /*6530*/  R2UR UR10, R2 ;  /* 0x00000000020a72ca */ /* 0x000fe200000e0000 */
[----:B------:R-:W-:-:S12]  /*6540*/  ULEA UR6, UR60, UR61, 0x3 ;  /* 0x0000003d3c067291 */ /* 0x000fd8000f8e183f */
[----:B------:R-:W-:-:S05]  /*6550*/  IMAD.U32 R3, RZ, RZ, UR10 ;  /* 0x0000000aff037e24 */ /* 0x000fca000f8e00ff */
[----:B------:R-:W-:-:S04]  /*6560*/  SHF.L.U32 R3, R3, 0x1f, RZ ;  /* 0x0000001f03037819 */ /* 0x000fc800000006ff */
[----:B------:R0:W1:Y:S01]  /*6570*/  SYNCS.PHASECHK.TRANS64.TRYWAIT P1, [UR6+0x34830], R3 ;  /* 0x03483003ff0075a7 */ /* 0x0000620008020146 */
[----:B------:R-:W-:Y:S05]  /*6580*/  @!P0 BRA `(.L_x_6878) ;  /* 0x0000000000048947 */ /* 0x000fea0003800000 */
[----:B------:R-:W-:Y:S01]  /*6590*/  BPT.TRAP 0x1 ;  /* 0x000000040000795c */ /* 0x000fe20000300000 */
.L_x_6878:
[----:B-1----:R-:W-:Y:S05]  /*65a0*/  @P1 BRA `(.L_x_6876) ;  /* 0x0000000000081947 */ /* 0x002fea0003800000 */
[----:B------:R-:W1:Y:S02]  /*65b0*/  SYNCS.PHASECHK.TRANS64.TRYWAIT P1, [UR6+0x34830], R3 ;  /* 0x03483003ff0075a7 */ /* 0x000e640008020146 */
[----:B-1----:R-:W-:Y:S05]  /*65c0*/  @!P1 BRA `(.L_x_6879) ;  /* 0x000000ac00e09947 */ /* 0x002fea0003800000 */
.L_x_6876:
        /* <DEDUP_REMOVED lines=615> */
.L_x_6881:
[----:B------:R-:W-:Y:S01]  /*8c40*/  R2UR UR10, R21 ;  /* 0x00000000150a72ca */ /* 0x000fe200000e0000 */
[----:B------:R-:W-:-:S12]  /*8c50*/  ULEA UR6, UR7, UR61, 0x3 ;  /* 0x0000003d07067291 */ /* 0x000fd8000f8e183f */
[----:B------:R-:W-:-:S05]  /*8c60*/  IMAD.U32 R3, RZ, RZ, UR10 ;  /* 0x0000000aff037e24 */ /* 0x000fca000f8e00ff */
[----:B------:R-:W-:-:S04]  /*8c70*/  SHF.L.U32 R3, R3, 0x1f, RZ ;  /* 0x0000001f03037819 */ /* 0x000fc800000006ff */
[----:B------:R0:W1:Y:S01]  /*8c80*/  SYNCS.PHASECHK.TRANS64.TRYWAIT P1, [UR6+0x34850], R3 ;  /* 0x03485003ff0075a7 */ /* 0x0000620008020146 */
[----:B------:R-:W-:Y:S05]  /*8c90*/  @!P0 BRA `(.L_x_6882) ;  /* 0x0000000000048947 */ /* 0x000fea0003800000 */
[----:B------:R-:W-:Y:S01]  /*8ca0*/  BPT.TRAP 0x1 ;  /* 0x000000040000795c */ /* 0x000fe20000300000 */
.L_x_6882:
[----:B-1----:R-:W-:Y:S05]  /*8cb0*/  @P1 BRA `(.L_x_6880) ;  /* 0x0000000000081947 */ /* 0x002fea0003800000 */
[----:B------:R-:W1:Y:S02]  /*8cc0*/  SYNCS.PHASECHK.TRANS64.TRYWAIT P1, [UR6+0x34850], R3 ;  /* 0x03485003ff0075a7 */ /* 0x000e640008020146 */
[----:B-1----:R-:W-:Y:S05]  /*8cd0*/  @!P1 BRA `(.L_x_6883) ;  /* 0x0000008800349947 */ /* 0x002fea0003800000 */
.L_x_6880:
[----:B------:R-:W-:Y:S01]  /*8ce0*/  UIADD3 UR6, UR61, 0x400, URZ ;  /* 0x000004003d067890 */ /* 0x000fe2000fffe03f */
[----:B------:R-:W-:Y:S01]  /*8cf0*/  WARPGROUP.ARRIVE ;  /* 0x00000000000079c5 */ /* 0x000fe20000000000 */
[----:B------:R-:W-:-:S05]  /*8d00*/  UMOV UR11, 0x40000040 ;  /* 0x40000040000b7882 */ /* 0x000fca0000000000 */
[----:B-1----:R-:W1:Y:S01]  /*8d10*/  S2R R10, SR_TID.X ;  /* 0x00000000000a7919 */ /* 0x002e620000002100 */
[----:B------:R-:W-:-:S04]  /*8d20*/  USHF.R.U32.HI UR6, URZ, 0x4, UR6 ;  /* 0x000000043f067899 */ /* 0x000fc80008011606 */
[----:B------:R-:W-:-:S04]  /*8d30*/  ULOP3.LUT UR6, UR6, 0x3fff, URZ, 0xc0, !UPT ;  /* 0x00003fff06067892 */ /* 0x000fc8000f8ec03f */
[----:B------:R-:W-:-:S04]  /*8d40*/  ULOP3.LUT UR6, UR6, 0x5800000, URZ, 0xfc, !UPT ;  /* 0x0580000006067892 */ /* 0x000fc8000f8efc3f */
[----:B------:R-:W-:-:S07]  /*8d50*/  UIMAD UR6, UR7, 0xb00, UR6 ;  /* 0x00000b00070678a4 */ /* 0x000fce000f8e0206 */
[----:B------:R-:W-:Y:S02]  /*8d60*/  UMOV UR10, UR6 ;  /* 0x00000006000a7c82 */ /* 0x000fe40008000000 */
[----:B------:R-:W-:Y:S01]  /*8d70*/  HGMMA.64x128x16.F32 R24, R176, gdesc[UR8].tnspB, R24, gsb0 ;  /* 0x41e00008b0187df0 */ /* 0x000fe20008000818 */
[----:B------:R-:W-:Y:S01]  /*8d80*/  UIADD3 UR10, UR6, 0x80, URZ ;  /* 0x00000080060a7890 */ /* 0x000fe2000fffe03f */
[----:B------:R-:W-:Y:S01]  /*8d90*/  UMOV UR11, 0x40000040 ;  /* 0x40000040000b7882 */ /* 0x000fe20000000000 */
[----:B-1----:R-:W-:-:S04]  /*8da0*/  SHF.R.U32.HI R10, RZ, 0x7, R10 ;  /* 0x00000007ff0a7819 */ /* 0x002fc8000001160a */
[----:B0-----:R-:W-:Y:S01]  /*8db0*/  IADD3 R3, -R10, 0xb, RZ ;  /* 0x0000000b0a037810 */ /* 0x001fe20007ffe1ff */
[----:B------:R-:W-:Y:S02]  /*8dc0*/  WARPGROUP.DEPBAR.LE gsb0, 0x0 ;  /* 0x00008000000079c5 */ /* 0x000fe40000010000 */
[----:B------:R-:W-:-:S06]  /*8dd0*/  WARPGROUP.ARRIVE ;  /* 0x00000000000079c5 */ /* 0x000fcc0000000000 */
[----:B------:R-:W-:Y:S01]  /*8de0*/  HGMMA.64x128x16.F32 R24, R180, gdesc[UR8].tnspB, R24, gsb0 ;  /* 0x41e00008b4187df0 */ /* 0x000fe20008000818 */
[----:B------:R-:W-:Y:S01]  /*8df0*/  UIADD3 UR10, UR6, 0x100, URZ ;  /* 0x00000100060a7890 */ /* 0x000fe2000fffe03f */
[----:B------:R-:W-:Y:S01]  /*8e00*/  UMOV UR11, 0x40000040 ;  /* 0x40000040000b7882 */ /* 0x000fe20000000000 */
[----:B------:R-:W-:Y:S02]  /*8e10*/  WARPGROUP.DEPBAR.LE gsb0, 0x0 ;  /* 0x00008000000079c5 */ /* 0x000fe40000010000 */
[----:B------:R-:W-:-:S07]  /*8e20*/  WARPGROUP.ARRIVE ;  /* 0x00000000000079c5 */ /* 0x000fce0000000000 */
        /* <DEDUP_REMOVED lines=33> */
[----:B------:R-:W-:Y:S01]  /*9040*/  UIADD3 UR6, UR6, 0x500, URZ ;  /* 0x0000050006067890 */ /* 0x000fe2000fffe03f */
[----:B------:R-:W-:Y:S02]  /*9050*/  WARPGROUP.DEPBAR.LE gsb0, 0x0 ;  /* 0x00008000000079c5 */ /* 0x000fe40000010000 */
[----:B------:R-:W-:-:S06]  /*9060*/  WARPGROUP.ARRIVE ;  /* 0x00000000000079c5 */ /* 0x000fcc0000000000 */
[----:B------:R-:W-:Y:S01]  /*9070*/  HGMMA.64x128x16.F32 R24, R212, gdesc[UR8].tnspB, R24, gsb0 ;  /* 0x41e00008d4187df0 */ /* 0x000fe20008000818 */
[----:B------:R-:W-:Y:S01]  /*9080*/  UMOV UR10, UR6 ;  /* 0x00000006000a7c82 */ /* 0x000fe20008000000 */
[----:B------:R-:W-:Y:S01]  /*9090*/  UMOV UR11, 0x40000040 ;  /* 0x40000040000b7882 */ /* 0x000fe20000000000 */
[----:B------:R-:W-:Y:S02]  /*90a0*/  WARPGROUP.DEPBAR.LE gsb0, 0x0 ;  /* 0x00008000000079c5 */ /* 0x000fe40000010000 */
[----:B------:R-:W-:-:S07]  /*90b0*/  WARPGROUP.ARRIVE ;  /* 0x00000000000079c5 */ /* 0x000fce0000000000 */
[----:B------:R-:W-:Y:S03]  /*90c0*/  HGMMA.64x128x16.F32 R24, R216, gdesc[UR8].tnspB, R24, gsb0 ;  /* 0x41e00008d8187df0 */ /* 0x000fe60008000818 */
[----:B------:R-:W-:Y:S02]  /*90d0*/  WARPGROUP.DEPBAR.LE gsb0, 0x0 ;  /* 0x00008000000079c5 */ /* 0x000fe40000010000 */
[----:B------:R0:W-:Y:S06]  /*90e0*/  BAR.ARV R3, 0x100 ;  /* 0x000400030000751d */ /* 0x0001ec0000002000 */
[----:B------:R-:W-:Y:S05]  /*90f0*/  @!P0 BRA `(.L_x_6884) ;  /* 0x0000000000048947 */ /* 0x000fea0003800000 */
[----:B------:R-:W-:Y:S01]  /*9100*/  BPT.TRAP 0x1 ;  /* 0x000000040000795c */ /* 0x000fe20000300000 */
.L_x_6884:
[----:B------:R-:W-:Y:S02]  /*9110*/  FMNMX.FTZ R10, R168, R14, !PT ;  /* 0x0000000ea80a7209 */ /* 0x000fe40007810000 */
[----:B------:R-:W-:Y:S02]  /*9120*/  FMNMX.FTZ R176, R170, R15, !PT ;  /* 0x0000000faab07209 */ /* 0x000fe40007810000 */
[----:B0-----:R-:W-:Y:S02]  /*9130*/  FMNMX.FTZ R3, R169, R10, !PT ;  /* 0x0000000aa9037209 */ /* 0x001fe40007810000 */
        /* <DEDUP_REMOVED lines=85> */
[----:B------:R-:W-:Y:S01]  /*9690*/  ISETP.NE.AND P1, PT, R19, RZ, PT ;  /* 0x000000ff1300720c */ /* 0x000fe20003f25270 */
[----:B------:R-:W0:Y:S04]  /*96a0*/  SHFL.BFLY PT, R10, R21, 0x2, 0x1f ;  /* 0x0c401f00150a7f89 */ /* 0x000e2800000e0000 */
[----:B------:R-:W1:Y:S01]  /*96b0*/  SHFL.BFLY PT, R3, R176, 0x2, 0x1f ;  /* 0x0c401f00b0037f89 */ /* 0x000e6200000e0000 */
[----:B0-----:R-:W-:-:S02]  /*96c0*/  FMNMX.FTZ R178, R21, R10, !PT ;  /* 0x0000000a15b27209 */ /* 0x001fc40007810000 */
[----:B------:R-:W0:Y:S01]  /*96d0*/  LDC R10, c[0x0][0x988] ;  /* 0x00026200ff0a7b82 */ /* 0x000e220000000800 */
[----:B-1----:R-:W-:Y:S02]  /*96e0*/  FMNMX.FTZ R179, R176, R3, !PT ;  /* 0x00000003b0b37209 */ /* 0x002fe40007810000 */
[----:B------:R-:W1:Y:S04]  /*96f0*/  SHFL.BFLY PT, R3, R178, 0x1, 0x1f ;  /* 0x0c201f00b2037f89 */ /* 0x000e6800000e0000 */
[----:B------:R-:W2:Y:S01]  /*9700*/  SHFL.BFLY PT, R180, R179, 0x1, 0x1f ;  /* 0x0c201f00b3b47f89 */ /* 0x000ea200000e0000 */
[----:B-1----:R-:W-:Y:S02]  /*9710*/  FMNMX.FTZ R3, R178, R3, !PT ;  /* 0x00000003b2037209 */ /* 0x002fe40007810000 */
[----:B--2---:R-:W-:-:S03]  /*9720*/  FMNMX.FTZ R11, R179, R180, !PT ;  /* 0x000000b4b30b7209 */ /* 0x004fc60007810000 */
[----:B------:R-:W-:-:S04]  /*9730*/  FADD.FTZ R177, -R3, R14 ;  /* 0x0000000e03b17221 */ /* 0x000fc80000010100 */
[-C--:B0-----:R-:W-:Y:S01]  /*9740*/  FMUL.FTZ R14, R177, R10.reuse ;  /* 0x0000000ab10e7220 */ /* 0x081fe20000410000 */
[----:B------:R-:W-:Y:S01]  /*9750*/  FMUL.FTZ R177, R3, R10 ;  /* 0x0000000a03b17220 */ /* 0x000fe20000410000 */
[----:B------:R-:W-:-:S03]  /*9760*/  FADD.FTZ R15, -R11, R15 ;  /* 0x0000000f0b0f7221 */ /* 0x000fc60000010100 */
        /* <DEDUP_REMOVED lines=12> */
[-C--:B------:R-:W-:Y:S01]  /*9830*/  FMUL.FTZ R93, R11, R10.reuse ;  /* 0x0000000a0b5d7220 */ /* 0x080fe20000410000 */
[-CC-:B------:R-:W-:Y:S01]  /*9840*/  FFMA.FTZ R21, R168, R10.reuse, -R177.reuse ;  /* 0x0000000aa8157223 */ /* 0x180fe200000108b1 */
[-C--:B------:R-:W-:Y:S01]  /*9850*/  FFMA.FTZ R216, R88, R10.reuse, -R177 ;  /* 0x0000000a58d87223 */ /* 0x080fe200000108b1 */
[-C--:B------:R-:W-:Y:S01]  /*9860*/  FMUL.FTZ R15, R15, R10.reuse ;  /* 0x0000000a0f0f7220 */ /* 0x080fe20000410000 */
[-C--:B------:R-:W-:Y:S01]  /*9870*/  FFMA.FTZ R88, R170, R10.reuse, -R93 ;  /* 0x0000000aaa587223 */ /* 0x080fe2000001085d */
        /* <DEDUP_REMOVED lines=69> */
[----:B------:R-:W-:-:S02]  /*9cd0*/  FFMA.FTZ R219, R94, R10, -R93 ;  /* 0x0000000a5edb7223 */ /* 0x000fc4000001085d */
        /* <DEDUP_REMOVED lines=20> */
[----:B------:R-:W-:-:S06]  /*9e20*/  FFMA.FTZ R126, R127, R10, -R93 ;  /* 0x0000000a7f7e7223 */ /* 0x000fcc000001085d */
        /* <DEDUP_REMOVED lines=16> */
[----:B------:R-:W-:-:S06]  /*9f30*/  FFMA.FTZ R114, R115, R10, -R93 ;  /* 0x0000000a73727223 */ /* 0x000fcc000001085d */
        /* <DEDUP_REMOVED lines=15> */
[----:B0-----:R-:W-:Y:S01]  /*a030*/  FADD.FTZ R115, R153, R118 ;  /* 0x0000007699737221 */ /* 0x001fe20000010000 */
[----:B------:R-:W-:-:S06]  /*a040*/  FFMA.FTZ R118, R119, R10, -R93 ;  /* 0x0000000a77767223 */ /* 0x000fcc000001085d */
        /* <DEDUP_REMOVED lines=88> */
[----:B0-----:R-:W-:Y:S01]  /*a5d0*/  FADD.FTZ R132, R210, R99 ;  /* 0x00000063d2847221 */ /* 0x001fe20000010000 */
[----:B------:R-:W-:-:S05]  /*a5e0*/  IMAD.U32 R99, RZ, RZ, UR60 ;  /* 0x0000003cff637e24 */ /* 0x000fca000f8e00ff */
[----:B------:R-:W-:Y:S01]  /*a5f0*/  @P1 LEA R99, R99, UR61, 0x3 ;  /* 0x0000003d63631c11 */ /* 0x000fe2000f8e18ff */
        /* <DEDUP_REMOVED lines=13> */
[----:B0-----:R-:W-:Y:S01]  /*a6d0*/  FADD.FTZ R91, R105, R94 ;  /* 0x0000005e695b7221 */ /* 0x001fe20000010000 */
[----:B------:R-:W-:Y:S01]  /*a6e0*/  FFMA.FTZ R94, R95, R10, -R93 ;  /* 0x0000000a5f5e7223 */ /* 0x000fe2000001085d */
        /* <DEDUP_REMOVED lines=27> */
.L_x_6885:
[----:B------:R-:W-:Y:S01]  /*a8a0*/  ISETP.NE.AND P1, PT, R18, RZ, PT ;  /* 0x000000ff1200720c */ /* 0x000fe20003f25270 */
[----:B------:R-:W-:Y:S01]  /*a8b0*/  IMAD.U32 R91, RZ, RZ, UR7 ;  /* 0x00000007ff5b7e24 */ /* 0x000fe2000f8e00ff */
[----:B------:R-:W-:Y:S01]  /*a8c0*/  R2UR UR6, R2 ;  /* 0x00000000020672ca */ /* 0x000fe200000e0000 */
[----:B------:R-:W-:Y:S01]  /*a8d0*/  UMOV UR7, UR60 ;  /* 0x0000003c00077c82 */ /* 0x000fe20008000000 */
        /* <DEDUP_REMOVED lines=9> */
[----:B------:R-:W-:Y:S01]  /*a970*/  @P1 LEA R91, R91, UR61, 0x3 ;  /* 0x0000003d5b5b1c11 */ /* 0x000fe2000f8e18ff */
[----:B------:R-:W-:Y:S01]  /*a980*/  FMUL.FTZ R40, R40, R14 ;  /* 0x0000000e28287220 */ /* 0x000fe20000410000 */
[----:B------:R-:W-:-:S02]  /*a990*/  IMAD.U32 R21, RZ, RZ, UR6 ;  /* 0x00000006ff157e24 */ /* 0x000fc4000f8e00ff */
[-C--:B------:R-:W-:Y:S01]  /*a9a0*/  FMUL.FTZ R41, R41, R14.reuse ;  /* 0x0000000e29297220 */ /* 0x080fe20000410000 */
[-C--:B------:R-:W-:Y:S01]  /*a9b0*/  FMUL.FTZ R44, R44, R14.reuse ;  /* 0x0000000e2c2c7220 */ /* 0x080fe20000410000 */
[----:B------:R-:W-:Y:S02]  /*a9c0*/  @P1 VIADD R91, R91, 0x34860 ;  /* 0x000348605b5b1836 */ /* 0x000fe40000000000 */
[-C--:B------:R-:W-:Y:S01]  /*a9d0*/  FMUL.FTZ R45, R45, R14.reuse ;  /* 0x0000000e2d2d7220 */ /* 0x080fe20000410000 */
[-C--:B------:R-:W-:Y:S01]  /*a9e0*/  FMUL.FTZ R48, R48, R14.reuse ;  /* 0x0000000e30307220 */ /* 0x080fe20000410000 */
[-C--:B------:R-:W-:Y:S01]  /*a9f0*/  FMUL.FTZ R49, R49, R14.reuse ;  /* 0x0000000e31317220 */ /* 0x080fe20000410000 */
[-C--:B------:R-:W-:Y:S01]  /*aa00*/  FMUL.FTZ R52, R52, R14.reuse ;  /* 0x0000000e34347220 */ /* 0x080fe20000410000 */
[----:B------:R-:W-:Y:S01]  /*aa10*/  @P1 PRMT R91, R22, 0x654, R91 ;  /* 0x00000654165b1816 */ /* 0x000fe2000000005b */
[-C--:B------:R-:W-:Y:S01]  /*aa20*/  FMUL.FTZ R53, R53, R14.reuse ;  /* 0x0000000e35357220 */ /* 0x080fe20000410000 */
[-C--:B------:R-:W-:Y:S01]  /*aa30*/  FMUL.FTZ R56, R56, R14.reuse ;  /* 0x0000000e38387220 */ /* 0x080fe20000410000 */
[-C--:B------:R-:W-:Y:S01]  /*aa40*/  FMUL.FTZ R57, R57, R14.reuse ;  /* 0x0000000e39397220 */ /* 0x080fe20000410000 */
[----:B------:R0:W-:Y:S01]  /*aa50*/  @P1 SYNCS.ARRIVE.TRANS64.RED.A1T0 RZ, [R91+URZ], RZ ;  /* 0x000000ff5bff19a7 */ /* 0x0001e2000810043f */
[----:B------:R-:W-:Y:S01]  /*aa60*/  ISETP.GT.AND P1, PT, R20, RZ, PT ;  /* 0x000000ff1400720c */ /* 0x000fe20003f24270 */
        /* <DEDUP_REMOVED lines=47> */
[----:B------:R-:W-:Y:S01]  /*ad60*/  VIADD R20, R20, 0xffffffff ;  /* 0xffffffff14147836 */ /* 0x000fe20000000000 */
[----:B------:R-:W-:Y:S01]  /*ad70*/  F2FP.F16.F32.PACK_AB R178, R173, R178 ;  /* 0x000000b2adb2723e */ /* 0x000fe200000000ff */
[----:B------:R-:W-:Y:S01]  /*ad80*/  IMAD.MOV.U32 R15, RZ, RZ, R11 ;  /* 0x000000ffff0f7224 */ /* 0x000fe200078e000b */
[----:B------:R-:W-:Y:S01]  /*ad90*/  F2FP.F16.F32.PACK_AB R179, R92, R179 ;  /* 0x000000b35cb3723e */ /* 0x000fe200000000ff */
[----:B------:R-:W-:Y:S01]  /*ada0*/  IMAD.MOV.U32 R14, RZ, RZ, R3 ;  /* 0x000000ffff0e7224 */ /* 0x000fe200078e0003 */
        /* <DEDUP_REMOVED lines=40> */
[----:B0-----:R-:W-:Y:S06]  /*b030*/  @P1 BRA `(.L_x_6886) ;  /* 0xffffffb4000c1947 */ /* 0x001fec000383ffff */
.L_x_6875:
[----:B------:R-:W-:Y:S06]  /*b040*/  BAR.ARV 0x8, 0x180 ;  /* 0x0206000000007b1d */ /* 0x000fec0000002000 */
[----:B------:R-:W-:Y:S05]  /*b050*/  @!P0 BRA `(.L_x_6887) ;  /* 0x0000000000048947 */ /* 0x000fea0003800000 */
[----:B------:R-:W-:Y:S01]  /*b060*/  BPT.TRAP 0x1 ;  /* 0x000000040000795c */ /* 0x000fe20000300000 */
.L_x_6887:
[----:B------:R-:W-:Y:S01]  /*b070*/  R2UR UR4, R2 ;  /* 0x00000000020472ca */ /* 0x000fe200000e0000 */
[----:B------:R-:W-:-:S12]  /*b080*/  ULEA UR7, UR60, UR61, 0x3 ;  /* 0x0000003d3c077291 */ /* 0x000fd8000f8e183f */
[----:B------:R-:W-:-:S05]  /*b090*/  IMAD.U32 R0, RZ, RZ, UR4 ;  /* 0x00000004ff007e24 */ /* 0x000fca000f8e00ff */
[----:B------:R-:W-:-:S04]  /*b0a0*/  SHF.L.U32 R0, R0, 0x1f, RZ ;  /* 0x0000001f00007819 */ /* 0x000fc800000006ff */
[----:B------:R0:W1:Y:S01]  /*b0b0*/  SYNCS.PHASECHK.TRANS64.TRYWAIT P1, [UR7+0x34850], R0 ;  /* 0x03485000ff0075a7 */ /* 0x0000620008020147 */
[----:B------:R-:W-:Y:S05]  /*b0c0*/  @!P0 BRA `(.L_x_6888) ;  /* 0x0000000000048947 */ /* 0x000fea0003800000 */
[----:B------:R-:W-:Y:S01]  /*b0d0*/  BPT.TRAP 0x1 ;  /* 0x000000040000795c */ /* 0x000fe20000300000 */
.L_x_6888:
[----:B-1----:R-:W-:Y:S05]  /*b0e0*/  @P1 BRA `(.L_x_6889) ;  /* 0x0000000000081947 */ /* 0x002fea0003800000 */
[----:B------:R-:W1:Y:S02]  /*b0f0*/  SYNCS.PHASECHK.TRANS64.TRYWAIT P1, [UR7+0x34850], R0 ;  /* 0x03485000ff0075a7 */ /* 0x000e640008020147 */
[----:B-1----:R-:W-:Y:S05]  /*b100*/  @!P1 BRA `(.L_x_6890) ;  /* 0x0000006400409947 */ /* 0x002fea0003800000 */
.L_x_6889:
[----:B------:R-:W-:Y:S01]  /*b110*/  UIADD3 UR4, UR61, 0x400, URZ ;  /* 0x000004003d047890 */ /* 0x000fe2000fffe03f */
[----:B------:R-:W-:Y:S01]  /*b120*/  WARPGROUP.ARRIVE ;  /* 0x00000000000079c5 */ /* 0x000fe20000000000 */
[----:B------:R-:W-:Y:S01]  /*b130*/  UMOV UR11, 0x40000040 ;  /* 0x40000040000b7882 */ /* 0x000fe20000000000 */
[----:B01----:R-:W0:Y:S01]  /*b140*/  SHFL.BFLY PT, R0, R13, 0x2, 0x1f ;  /* 0x0c401f000d007f89 */ /* 0x003e2200000e0000 */
[----:B------:R-:W-:Y:S01]  /*b150*/  USHF.R.U32.HI UR4, URZ, 0x4, UR4 ;  /* 0x000000043f047899 */ /* 0x000fe20008011604 */
[----:B------:R-:W-:Y:S02]  /*b160*/  IMAD.MOV.U32 R8, RZ, RZ, RZ ;  /* 0x000000ffff087224 */ /* 0x000fe400078e00ff */
[----:B------:R-:W1:Y:S01]  /*b170*/  SHFL.BFLY PT, R5, R12, 0x2, 0x1f ;  /* 0x0c401f000c057f89 */ /* 0x000e6200000e0000 */
[----:B------:R-:W-:Y:S01]  /*b180*/  ULOP3.LUT UR4, UR4, 0x3fff, URZ, 0xc0, !UPT ;  /* 0x00003fff04047892 */ /* 0x000fe2000f8ec03f */
[----:B------:R-:W-:-:S03]  /*b190*/  IMAD.MOV.U32 R17, RZ, RZ, -0x800000 ;  /* 0xff800000ff117424 */ /* 0x000fc600078e00ff */
[----:B------:R-:W-:-:S04]  /*b1a0*/  ULOP3.LUT UR4, UR4, 0x5800000, URZ, 0xfc, !UPT ;  /* 0x0580000004047892 */ /* 0x000fc8000f8efc3f */
[----:B------:R-:W-:-:S04]  /*b1b0*/  UIMAD UR4, UR60, 0xb00, UR4 ;  /* 0x00000b003c0478a4 */ /* 0x000fc8000f8e0204 */
[----:B------:R-:W-:-:S03]  /*b1c0*/  UIADD3 UR6, UR4, 0x80, URZ ;  /* 0x0000008004067890 */ /* 0x000fc6000fffe03f */
[----:B------:R-:W-:Y:S02]  /*b1d0*/  UMOV UR10, UR4 ;  /* 0x00000004000a7c82 */ /* 0x000fe40008000000 */
[----:B------:R-:W-:Y:S01]  /*b1e0*/  HGMMA.64x128x16.F32 R24, R176, gdesc[UR8].tnspB, R24, gsb0 ;  /* 0x41e00008b0187df0 */ /* 0x000fe20008000818 */
[----:B------:R-:W-:Y:S01]  /*b1f0*/  UMOV UR11, 0x40000040 ;  /* 0x40000040000b7882 */ /* 0x000fe20000000000 */
[----:B------:R-:W-:Y:S01]  /*b200*/  UMOV UR10, UR6 ;  /* 0x00000006000a7c82 */ /* 0x000fe20008000000 */
[----:B------:R-:W-:Y:S01]  /*b210*/  UIADD3 UR6, UR4, 0x100, URZ ;  /* 0x0000010004067890 */ /* 0x000fe2000fffe03f */
[----:B0-----:R-:W-:Y:S01]  /*b220*/  FADD.FTZ R0, R0, R13 ;  /* 0x0000000d00007221 */ /* 0x001fe20000010000 */
[----:B-1----:R-:W-:-:S04]  /*b230*/  FADD.FTZ R4, R5, R12 ;  /* 0x0000000c05047221 */ /* 0x002fc80000010000 */
[----:B------:R-:W0:Y:S04]  /*b240*/  SHFL.BFLY PT, R5, R0, 0x1, 0x1f ;  /* 0x0c201f0000057f89 */ /* 0x000e2800000e0000 */
[----:B------:R-:W1:Y:S01]  /*b250*/  SHFL.BFLY PT, R7, R4, 0x1, 0x1f ;  /* 0x0c201f0004077f89 */ /* 0x000e6200000e0000 */
[----:B0-----:R-:W-:Y:S01]  /*b260*/  FADD.FTZ R14, R0, R5 ;  /* 0x00000005000e7221 */ /* 0x001fe20000010000 */
[----:B------:R-:W-:Y:S02]  /*b270*/  IMAD.MOV.U32 R5, RZ, RZ, RZ ;  /* 0x000000ffff057224 */ /* 0x000fe400078e00ff */
        /* <DEDUP_REMOVED lines=64> */
[----:B------:R-:W-:Y:S01]  /*b680*/  HGMMA.64x128x16.F32 R24, R212, gdesc[UR8].tnspB, R24, gsb0 ;  /* 0x41e00008d4187df0 */ /* 0x000fe20008000818 */
[----:B------:R-:W-:Y:S01]  /*b690*/  UMOV UR10, UR4 ;  /* 0x00000004000a7c82 */ /* 0x000fe20008000000 */
[----:B------:R-:W-:Y:S01]  /*b6a0*/  UMOV UR11, 0x40000040 ;  /* 0x40000040000b7882 */ /* 0x000fe20000000000 */
[----:B------:R-:W-:Y:S02]  /*b6b0*/  WARPGROUP.DEPBAR.LE gsb0, 0x0 ;  /* 0x00008000000079c5 */ /* 0x000fe40000010000 */
[----:B------:R-:W-:-:S07]  /*b6c0*/  WARPGROUP.ARRIVE ;  /* 0x00000000000079c5 */ /* 0x000fce0000000000 */
[----:B------:R-:W-:Y:S03]  /*b6d0*/  HGMMA.64x128x16.F32 R24, R216, gdesc[UR8].tnspB, R24, gsb0 ;  /* 0x41e00008d8187df0 */ /* 0x000fe60008000818 */
[----:B------:R-:W-:Y:S02]  /*b6e0*/  WARPGROUP.DEPBAR.LE gsb0, 0x0 ;  /* 0x00008000000079c5 */ /* 0x000fe40000010000 */
[----:B0-23--:R-:W-:Y:S05]  /*b6f0*/  @!P0 BRA `(.L_x_6891) ;  /* 0x0000000000048947 */ /* 0x00dfea0003800000 */
[----:B------:R-:W-:Y:S01]  /*b700*/  BPT.TRAP 0x1 ;  /* 0x000000040000795c */ /* 0x000fe20000300000 */
.L_x_6891:
        /* <DEDUP_REMOVED lines=40> */
[----:B------:R-:W-:Y:S01]  /*b990*/  IMAD.WIDE R4, R233, 0x2, R36 ;  /* 0x00000002e9047825 */ /* 0x000fe200078e0224 */
[----:B------:R-:W-:-:S03]  /*b9a0*/  @P1 PRMT R3, R22, 0x654, R3 ;  /* 0x0000065416031816 */ /* 0x000fc60000000003 */
[-C--:B------:R-:W-:Y:S01]  /*b9b0*/  FMUL.FTZ R27, R27, R8.reuse ;  /* 0x000000081b1b7220 */ /* 0x080fe20000410000 */
[-C--:B------:R-:W-:Y:S01]  /*b9c0*/  FMUL.FTZ R100, R26, R8.reuse ;  /* 0x000000081a647220 */ /* 0x080fe20000410000 */
[----:B------:R-:W-:Y:S01]  /*b9d0*/  IMAD R9, R225, 0x40, R220 ;  /* 0x00000040e1097824 */ /* 0x000fe200078e02dc */
[----:B------:R0:W-:Y:S01]  /*b9e0*/  @P1 SYNCS.ARRIVE.TRANS64.RED.A1T0 RZ, [R3+URZ], RZ ;  /* 0x000000ff03ff19a7 */ /* 0x0001e2000810043f */
[----:B------:R-:W-:Y:S01]  /*b9f0*/  IADD3 R10, P1, R4, 0x4040, RZ ;  /* 0x00004040040a7810 */ /* 0x000fe20007f3e0ff */
[----:B------:R-:W-:Y:S01]  /*ba00*/  FMUL.FTZ R31, R31, R8 ;  /* 0x000000081f1f7220 */ /* 0x000fe20000410000 */
[----:B------:R-:W-:-:S04]  /*ba10*/  IMAD.WIDE R36, R9, 0x2, R36 ;  /* 0x0000000209247825 */ /* 0x000fc800078e0224 */
[-C--:B------:R-:W-:Y:S01]  /*ba20*/  FMUL.FTZ R104, R30, R8.reuse ;  /* 0x000000081e687220 */ /* 0x080fe20000410000 */
[----:B------:R-:W-:Y:S01]  /*ba30*/  LOP3.LUT R9, R10, 0x380, RZ, 0xc0, !PT ;  /* 0x000003800a097812 */ /* 0x000fe200078ec0ff */
[-C--:B------:R-:W-:Y:S01]  /*ba40*/  FMUL.FTZ R103, R35, R8.reuse ;  /* 0x0000000823677220 */ /* 0x080fe20000410000 */
[-C--:B------:R-:W-:Y:S01]  /*ba50*/  FMUL.FTZ R106, R34, R8.reuse ;  /* 0x00000008226a7220 */ /* 0x080fe20000410000 */
[----:B0-----:R-:W-:Y:S01]  /*ba60*/  LOP3.LUT R3, R4, 0x380, RZ, 0xc0, !PT ;  /* 0x0000038004037812 */ /* 0x001fe200078ec0ff */
[-C--:B------:R-:W-:Y:S01]  /*ba70*/  FMUL.FTZ R99, R39, R8.reuse ;  /* 0x0000000827637220 */ /* 0x080fe20000410000 */
[-C--:B------:R-:W-:Y:S01]  /*ba80*/  FMUL.FTZ R102, R38, R8.reuse ;  /* 0x0000000826667220 */ /* 0x080fe20000410000 */
[-C--:B------:R-:W-:Y:S01]  /*ba90*/  FMUL.FTZ R96, R43, R8.reuse ;  /* 0x000000082b607220 */ /* 0x080fe20000410000 */
[----:B------:R-:W-:Y:S01]  /*baa0*/  SHF.R.U64 R3, R3, 0x3, RZ ;  /* 0x0000000303037819 */ /* 0x000fe200000012ff */
        /* <DEDUP_REMOVED lines=23> */
[C---:B------:R-:W-:Y:S01]  /*bc20*/  IADD3 R45, P0, R4.reuse, 0x4060, RZ ;  /* 0x00004060042d7810 */ /* 0x040fe20007f1e0ff */
[--C-:B------:R-:W-:Y:S01]  /*bc30*/  IMAD.X R43, RZ, RZ, R5.reuse, P1 ;  /* 0x000000ffff2b7224 */ /* 0x100fe200008e0605 */
[C---:B------:R-:W-:Y:S01]  /*bc40*/  IADD3 R29, P2, R4.reuse, 0x4020, RZ ;  /* 0x00004020041d7810 */ /* 0x040fe20007f5e0ff */
[----:B------:R-:W0:Y:S01]  /*bc50*/  LDC R101, c[0x0][0xc38] ;  /* 0x00030e00ff657b82 */ /* 0x000e220000000800 */
[C---:B------:R-:W-:Y:S01]  /*bc60*/  IADD3 R21, P3, R4.reuse, 0x4000, RZ ;  /* 0x0000400004157810 */ /* 0x040fe20007f7e0ff */
[----:B------:R-:W-:Y:S01]  /*bc70*/  ULDC UR7, c[0x0][0xc44] ;  /* 0x0003110000077ab9 */ /* 0x000fe20000000800 */
        /* <DEDUP_REMOVED lines=10> */
[----:B------:R-:W-:Y:S01]  /*bd20*/  LOP3.LUT R14, R29, 0x380, RZ, 0xc0, !PT ;  /* 0x000003801d0e7812 */ /* 0x000fe200078ec0ff */
[----:B------:R-:W-:Y:S01]  /*bd30*/  ULDC.64 UR8, c[0x0][0xb90] ;  /* 0x0002e40000087ab9 */ /* 0x000fe20000000a00 */
[----:B------:R-:W-:-:S02]  /*bd40*/  LOP3.LUT R42, R3, R10, RZ, 0x3c, !PT ;  /* 0x0000000a032a7212 */ /* 0x000fc400078e3cff */
[----:B------:R-:W-:Y:S02]  /*bd50*/  LOP3.LUT R3, R8, 0x380, RZ, 0xc0, !PT ;  /* 0x0000038008037812 */ /* 0x000fe400078ec0ff */
[----:B------:R-:W-:Y:S02]  /*bd60*/  SHF.R.U64 R14, R14, 0x3, RZ ;  /* 0x000000030e0e7819 */ /* 0x000fe400000012ff */
[----:B------:R-:W-:Y:S02]  /*bd70*/  SHF.R.U64 R3, R3, 0x3, RZ ;  /* 0x0000000303037819 */ /* 0x000fe400000012ff */
[----:B------:R-:W-:Y:S02]  /*bd80*/  LOP3.LUT R40, R14, R29, RZ, 0x3c, !PT ;  /* 0x0000001d0e287212 */ /* 0x000fe400078e3cff */
[----:B------:R-:W-:Y:S02]  /*bd90*/  LOP3.LUT R10, R21, 0x380, RZ, 0xc0, !PT ;  /* 0x00000380150a7812 */ /* 0x000fe400078ec0ff */
[----:B------:R-:W-:-:S02]  /*bda0*/  LOP3.LUT R14, R3, R8, RZ, 0x3c, !PT ;  /* 0x00000008030e7212 */ /* 0x000fc400078e3cff */
[----:B------:R-:W-:Y:S02]  /*bdb0*/  LOP3.LUT R8, R13, 0x380, RZ, 0xc0, !PT ;  /* 0x000003800d087812 */ /* 0x000fe400078ec0ff */
[----:B------:R-:W-:Y:S02]  /*bdc0*/  LOP3.LUT R3, R12, 0x380, RZ, 0xc0, !PT ;  /* 0x000003800c037812 */ /* 0x000fe400078ec0ff */
[----:B------:R-:W-:Y:S02]  /*bdd0*/  SHF.R.U64 R10, R10, 0x3, RZ ;  /* 0x000000030a0a7819 */ /* 0x000fe400000012ff */
[----:B------:R-:W-:Y:S02]  /*bde0*/  SHF.R.U64 R8, R8, 0x3, RZ ;  /* 0x0000000308087819 */ /* 0x000fe400000012ff */
[----:B------:R-:W-:Y:S02]  /*bdf0*/  SHF.R.U64 R3, R3, 0x3, RZ ;  /* 0x0000000303037819 */ /* 0x000fe400000012ff */
[----:B------:R-:W-:-:S02]  /*be00*/  LOP3.LUT R38, R10, R21, RZ, 0x3c, !PT ;  /* 0x000000150a267212 */ /* 0x000fc400078e3cff */
[----:B------:R-:W-:Y:S02]  /*be10*/  LOP3.LUT R10, R8, R13, RZ, 0x3c, !PT ;  /* 0x0000000d080a7212 */ /* 0x000fe400078e3cff */
[----:B------:R-:W-:Y:S02]  /*be20*/  LOP3.LUT R8, R3, R12, RZ, 0x3c, !PT ;  /* 0x0000000c03087212 */ /* 0x000fe400078e3cff */
[----:B------:R-:W1:Y:S01]  /*be30*/  LDC R3, c[0x0][0xbe8] ;  /* 0x0002fa00ff037b82 */ /* 0x000e620000000800 */
[----:B------:R-:W-:Y:S02]  /*be40*/  R2UR UR13, R228 ;  /* 0x00000000e40d72ca */ /* 0x000fe400000e0000 */
[----:B------:R-:W-:Y:S02]  /*be50*/  R2UR UR12, R229 ;  /* 0x00000000e50c72ca */ /* 0x000fe400000e0000 */
[----:B------:R-:W-:Y:S02]  /*be60*/  R2UR UR11, R227 ;  /* 0x00000000e30b72ca */ /* 0x000fe400000e0000 */
[----:B------:R-:W-:-:S02]  /*be70*/  LOP3.LUT R44, R45, 0x380, RZ, 0xc0, !PT ;  /* 0x000003802d2c7812 */ /* 0x000fc400078ec0ff */
[----:B------:R-:W-:Y:S02]  /*be80*/  MOV R109, R4 ;  /* 0x00000004006d7202 */ /* 0x000fe40000000f00 */
[----:B------:R-:W-:Y:S02]  /*be90*/  SHF.R.U64 R44, R44, 0x3, RZ ;  /* 0x000000032c2c7819 */ /* 0x000fe400000012ff */
[----:B------:R-:W-:Y:S01]  /*bea0*/  F2FP.F16.F32.PACK_AB R6, R6, R7 ;  /* 0x000000070606723e */ /* 0x000fe200000000ff */
[----:B------:R-:W-:Y:S01]  /*beb0*/  UIADD3 UR4, -UR13, URZ, URZ ;  /* 0x0000003f0d047290 */ /* 0x000fe2000fffe13f */
[----:B------:R-:W-:Y:S01]  /*bec0*/  LOP3.LUT R44, R44, R45, RZ, 0x3c, !PT ;  /* 0x0000002d2c2c7212 */ /* 0x000fe200078e3cff */
[----:B------:R-:W-:Y:S01]  /*bed0*/  IMAD R98, RZ, RZ, -UR12 ;  /* 0x8000000cff627e24 */ /* 0x000fe2000f8e02ff */
[----:B------:R-:W-:Y:S01]  /*bee0*/  F2FP.F16.F32.PACK_AB R7, R31, R104 ;  /* 0x000000681f07723e */ /* 0x000fe200000000ff */
[----:B------:R-:W-:Y:S01]  /*bef0*/  IMAD.X R45, RZ, RZ, R5, P0 ;  /* 0x000000ffff2d7224 */ /* 0x000fe200000e0605 */
[----:B------:R-:W-:Y:S01]  /*bf00*/  UIMAD UR7, UR7, UR4, UR12 ;  /* 0x00000004070772a4 */ /* 0x000fe2000f8e020c */
[----:B0-----:R-:W-:Y:S01]  /*bf10*/  IMAD R98, R101, R98, UR11 ;  /* 0x0000000b65627e24 */ /* 0x001fe2000f8e0262 */
[----:B------:R-:W-:Y:S01]  /*bf20*/  F2FP.F16.F32.PACK_AB R5, R27, R100 ;  /* 0x000000641b05723e */ /* 0x000fe200000000ff */
[----:B------:R-:W-:Y:S01]  /*bf30*/  USHF.R.S32.HI UR11, URZ, 0x1f, UR13 ;  /* 0x0000001f3f0b7899 */ /* 0x000fe2000801140d */
[----:B------:R-:W0:Y:S01]  /*bf40*/  LDC.64 R100, c[0x0][0xb98] ;  /* 0x0002e600ff647b82 */ /* 0x000e220000000a00 */
[----:B-1----:R-:W-:Y:S01]  /*bf50*/  ISETP.NE.AND P1, PT, R3, 0x1, PT ;  /* 0x000000010300780c */ /* 0x002fe20003f25270 */
[----:B------:R-:W-:Y:S01]  /*bf60*/  USHF.R.S32.HI UR10, URZ, 0x1f, UR7 ;  /* 0x0000001f3f0a7899 */ /* 0x000fe20008011407 */
[----:B------:R-:W-:Y:S01]  /*bf70*/  IMAD R110, R98, 0x80, R232 ;  /* 0x00000080626e7824 */ /* 0x000fe200078e02e8 */
[----:B------:R-:W-:Y:S01]  /*bf80*/  MOV R104, R44 ;  /* 0x0000002c00687202 */ /* 0x000fe20000000f00 */
[----:B------:R-:W-:Y:S01]  /*bf90*/  UIMAD.WIDE.U32 UR4, UR7, UR8, URZ ;  /* 0x00000008070472a5 */ /* 0x000fe2000f8e003f */
[----:B------:R-:W-:Y:S01]  /*bfa0*/  IADD3 R21, P6, R36, 0x1000, RZ ;  /* 0x0000100024157810 */ /* 0x000fe20007fde0ff */
[----:B------:R-:W-:Y:S01]  /*bfb0*/  UIMAD UR6, UR10, UR8, URZ ;  /* 0x000000080a0672a4 */ /* 0x000fe2000f8e023f */
[----:B------:R-:W-:Y:S01]  /*bfc0*/  IMAD.MOV.U32 R45, RZ, RZ, R110 ;  /* 0x000000ffff2d7224 */ /* 0x000fe200078e006e */
[----:B------:R-:W-:Y:S01]  /*bfd0*/  F2FP.F16.F32.PACK_AB R4, R25, R20 ;  /* 0x000000141904723e */ /* 0x000fe200000000ff */
[----:B------:R-:W-:Y:S01]  /*bfe0*/  BAR.SYNC.DEFER_BLOCKING 0x1, 0x100 ;  /* 0x0044000000007b1d */ /* 0x000fe20000010000 */
[----:B------:R-:W-:Y:S01]  /*bff0*/  UIMAD UR6, UR7, UR9, UR6 ;  /* 0x00000009070672a4 */ /* 0x000fe2000f8e0206 */
[----:B------:R-:W-:Y:S01]  /*c000*/  LOP3.LUT R34, R21, 0x380, RZ, 0xc0, !PT ;  /* 0x0000038015227812 */ /* 0x000fe200078ec0ff */
[----:B------:R-:W-:Y:S01]  /*c010*/  IMAD.U32 R13, RZ, RZ, UR5 ;  /* 0x00000005ff0d7e24 */ /* 0x000fe2000f8e00ff */
[----:B------:R-:W-:Y:S01]  /*c020*/  MOV R108, R38 ;  /* 0x00000026006c7202 */ /* 0x000fe20000000f00 */
[----:B------:R-:W-:-:S03]  /*c030*/  UIADD3 UR6, UR5, UR6, URZ ;  /* 0x0000000605067290 */ /* 0x000fc6000fffe03f */
[----:B------:R-:W1:Y:S01]  /*c040*/  @P1 LDC R107, c[0x0][0xbec] ;  /* 0x0002fb00ff6b1b82 */ /* 0x000e620000000800 */
[----:B------:R-:W-:Y:S01]  /*c050*/  SHF.R.U64 R34, R34, 0x3, RZ ;  /* 0x0000000322227819 */ /* 0x000fe200000012ff */
[----:B------:R-:W-:Y:S01]  /*c060*/  IMAD.U32 R12, RZ, RZ, UR4 ;  /* 0x00000004ff0c7e24 */ /* 0x000fe2000f8e00ff */
[----:B------:R-:W-:Y:S01]  /*c070*/  IADD3 R35, P4, R36, 0x3000, RZ ;  /* 0x0000300024237810 */ /* 0x000fe20007f9e0ff */
[----:B------:R-:W-:Y:S01]  /*c080*/  ULDC.64 UR4, c[0x0][0xb88] ;  /* 0x0002e20000047ab9 */ /* 0x000fe20000000a00 */
[----:B------:R-:W-:Y:S01]  /*c090*/  IMAD.U32 R13, RZ, RZ, UR6 ;  /* 0x00000006ff0d7e24 */ /* 0x000fe2000f8e00ff */
[----:B------:R-:W-:Y:S01]  /*c0a0*/  LOP3.LUT R34, R34, R21, RZ, 0x3c, !PT ;  /* 0x0000001522227212 */ /* 0x000fe200078e3cff */
[----:B------:R-:W-:Y:S01]  /*c0b0*/  ULDC UR6, c[0x0][0xa88] ;  /* 0x0002a20000067ab9 */ /* 0x000fe20000000800 */
[----:B------:R-:W2:Y:S01]  /*c0c0*/  @P1 LDC R111, c[0x0][0xbf0] ;  /* 0x0002fc00ff6f1b82 */ /* 0x000ea20000000800 */
[----:B------:R-:W-:Y:S01]  /*c0d0*/  IADD3 R21, P0, R36, 0x6000, RZ ;  /* 0x0000600024157810 */ /* 0x000fe20007f1e0ff */
[----:B0-----:R-:W-:Y:S01]  /*c0e0*/  IMAD.WIDE.U32 R12, R100, UR13, R12 ;  /* 0x0000000d640c7c25 */ /* 0x001fe2000f8e000c */
[C---:B------:R-:W-:Y:S01]  /*c0f0*/  IADD3 R33, P5, R36.reuse, 0x2000, RZ ;  /* 0x0000200024217810 */ /* 0x040fe20007fbe0ff */
[----:B------:R-:W-:Y:S01]  /*c100*/  ULDC.64 UR8, c[0x0][0x208] ;  /* 0x0000820000087ab9 */ /* 0x000fe20000000a00 */
[----:B------:R-:W-:Y:S01]  /*c110*/  LOP3.LUT R30, R35, 0x380, RZ, 0xc0, !PT ;  /* 0x00000380231e7812 */ /* 0x000fe200078ec0ff */
[--C-:B------:R-:W-:Y:S01]  /*c120*/  IMAD.X R25, RZ, RZ, R37.reuse, P0 ;  /* 0x000000ffff197224 */ /* 0x100fe200000e0625 */
[----:B------:R-:W-:Y:S01]  /*c130*/  LOP3.LUT R32, R33, 0x380, RZ, 0xc0, !PT ;  /* 0x0000038021207812 */ /* 0x000fe200078ec0ff */
[----:B------:R-:W-:Y:S01]  /*c140*/  IMAD.X R31, RZ, RZ, R37, P4 ;  /* 0x000000ffff1f7224 */ /* 0x000fe200020e0625 */
[----:B------:R-:W-:Y:S01]  /*c150*/  IADD3 R29, P2, R36, 0x5000, RZ ;  /* 0x00005000241d7810 */ /* 0x000fe20007f5e0ff */
[----:B------:R0:W-:Y:S01]  /*c160*/  STSM.16.M88.4 [R109], R4 ;  /* 0x000000046d007844 */ /* 0x0001e20000000200 */
[----:B------:R-:W-:-:S02]  /*c170*/  SHF.R.U64 R30, R30, 0x3, RZ ;  /* 0x000000031e1e7819 */ /* 0x000fc400000012ff */
[----:B------:R-:W-:Y:S01]  /*c180*/  SHF.R.U64 R32, R32, 0x3, RZ ;  /* 0x0000000320207819 */ /* 0x000fe200000012ff */
[--C-:B------:R-:W-:Y:S01]  /*c190*/  IMAD.X R27, RZ, RZ, R37.reuse, P2 ;  /* 0x000000ffff1b7224 */ /* 0x100fe200010e0625 */
[----:B------:R-:W-:Y:S01]  /*c1a0*/  LOP3.LUT R26, R29, 0x380, RZ, 0xc0, !PT ;  /* 0x000003801d1a7812 */ /* 0x000fe200078ec0ff */
[----:B-1----:R-:W-:Y:S01]  /*c1b0*/  @P1 IMAD.HI.U32 R44, R110, R107, RZ ;  /* 0x0000006b6e2c1227 */ /* 0x002fe200078e00ff */
[----:B------:R-:W-:Y:S02]  /*c1c0*/  LOP3.LUT R30, R30, R35, RZ, 0x3c, !PT ;  /* 0x000000231e1e7212 */ /* 0x000fe400078e3cff */
[----:B------:R-:W-:Y:S01]  /*c1d0*/  LOP3.LUT R32, R32, R33, RZ, 0x3c, !PT ;  /* 0x0000002120207212 */ /* 0x000fe200078e3cff */
[----:B------:R-:W-:Y:S01]  /*c1e0*/  IMAD.X R35, RZ, RZ, R37, P6 ;  /* 0x000000ffff237224 */ /* 0x000fe200030e0625 */
[----:B------:R-:W-:Y:S02]  /*c1f0*/  MOV R15, R14 ;  /* 0x0000000e000f7202 */ /* 0x000fe40000000f00 */
[----:B------:R-:W-:-:S02]  /*c200*/  IADD3 R33, P3, R36, 0x4000, RZ ;  /* 0x0000400024217810 */ /* 0x000fc40007f7e0ff */
[----:B--2---:R-:W-:Y:S01]  /*c210*/  @P1 SHF.R.U32.HI R45, RZ, R111, R44 ;  /* 0x0000006fff2d1219 */ /* 0x004fe2000001162c */
[----:B0-----:R-:W-:Y:S01]  /*c220*/  IMAD R4, R100, UR11, RZ ;  /* 0x0000000b64047c24 */ /* 0x001fe2000f8e02ff */
[----:B------:R-:W-:Y:S02]  /*c230*/  MOV R109, R10 ;  /* 0x0000000a006d7202 */ /* 0x000fe40000000f00 */
[--C-:B------:R-:W-:Y:S01]  /*c240*/  SHF.R.S32.HI R39, RZ, 0x1f, R45.reuse ;  /* 0x0000001fff277819 */ /* 0x100fe2000001142d */
[----:B------:R-:W-:Y:S01]  /*c250*/  IMAD.MOV R38, RZ, RZ, -R45 ;  /* 0x000000ffff267224 */ /* 0x000fe200078e0a2d */
[----:B------:R-:W-:Y:S01]  /*c260*/  IADD3 R12, P0, R45, R12, RZ ;  /* 0x0000000c2d0c7210 */ /* 0x000fe20007f1e0ff */
[----:B------:R-:W-:Y:S01]  /*c270*/  IMAD R101, R101, UR13, R4 ;  /* 0x0000000d65657c24 */ /* 0x000fe2000f8e0204 */
[----:B------:R-:W-:Y:S01]  /*c280*/  F2FP.F16.F32.PACK_AB R4, R94, R95 ;  /* 0x0000005f5e04723e */ /* 0x000fe200000000ff */
[----:B------:R-:W-:Y:S01]  /*c290*/  IMAD R11, R3, R38, R110 ;  /* 0x00000026030b7224 */ /* 0x000fe200078e026e */
[----:B------:R-:W-:-:S02]  /*c2a0*/  F2FP.F16.F32.PACK_AB R5, R103, R106 ;  /* 0x0000006a6705723e */ /* 0x000fc400000000ff */
[----:B------:R-:W-:Y:S02]  /*c2b0*/  IADD3.X R13, R39, R13, R101, P0, !PT ;  /* 0x0000000d270d7210 */ /* 0x000fe400007fe465 */
[----:B------:R-:W-:Y:S02]  /*c2c0*/  SHF.R.S32.HI R10, RZ, 0x1f, R11 ;  /* 0x0000001fff0a7819 */ /* 0x000fe4000001140b */
[----:B------:R-:W-:Y:S01]  /*c2d0*/  F2FP.F16.F32.PACK_AB R6, R92, R93 ;  /* 0x0000005d5c06723e */ /* 0x000fe200000000ff */
[----:B------:R-:W-:Y:S01]  /*c2e0*/  IMAD.WIDE.U32 R12, R11, UR4, R12 ;  /* 0x000000040b0c7c25 */ /* 0x000fe2000f8e000c */
[----:B------:R-:W-:Y:S02]  /*c2f0*/  F2FP.F16.F32.PACK_AB R7, R99, R102 ;  /* 0x000000666307723e */ /* 0x000fe400000000ff */
[----:B------:R-:W-:Y:S01]  /*c300*/  SHF.R.U64 R26, R26, 0x3, RZ ;  /* 0x000000031a1a7819 */ /* 0x000fe200000012ff */
[----:B------:R-:W-:Y:S01]  /*c310*/  IMAD R10, R10, UR4, RZ ;  /* 0x000000040a0a7c24 */ /* 0x000fe2000f8e02ff */
[----:B------:R-:W-:Y:S01]  /*c320*/  IADD3 R105, P6, R36, 0x7000, RZ ;  /* 0x0000700024697810 */ /* 0x000fe20007fde0ff */
[----:B------:R0:W-:Y:S01]  /*c330*/  STSM.16.M88.4 [R15], R4 ;  /* 0x000000040f007844 */ /* 0x0001e20000000200 */
[----:B------:R-:W-:Y:S01]  /*c340*/  MOV R107, R40 ;  /* 0x00000028006b7202 */ /* 0x000fe20000000f00 */
[----:B------:R-:W-:Y:S01]  /*c350*/  IMAD R39, R11, UR5, R10 ;  /* 0x000000050b277c24 */ /* 0x000fe2000f8e020a */
[----:B------:R-:W-:Y:S01]  /*c360*/  LOP3.LUT R26, R26, R29, RZ, 0x3c, !PT ;  /* 0x0000001d1a1a7212 */ /* 0x000fe200078e3cff */
[----:B------:R-:W-:Y:S01]  /*c370*/  IMAD R41, R98, 0x80, R231 ;  /* 0x0000008062297824 */ /* 0x000fe200078e02e7 */
[----:B------:R-:W-:Y:S01]  /*c380*/  LOP3.LUT R20, R105, 0x380, RZ, 0xc0, !PT ;  /* 0x0000038069147812 */ /* 0x000fe200078ec0ff */
[----:B------:R-:W-:Y:S01]  /*c390*/  ULDC.64 UR4, c[0x0][0xb50] ;  /* 0x0002d40000047ab9 */ /* 0x000fe20000000a00 */
[----:B------:R-:W-:Y:S01]  /*c3a0*/  IMAD R92, R3, UR6, RZ ;  /* 0x00000006035c7c24 */ /* 0x000fe2000f8e02ff */
[----:B------:R-:W-:Y:S01]  /*c3b0*/  MOV R14, R8 ;  /* 0x00000008000e7202 */ /* 0x000fe20000000f00 */
[----:B------:R-:W-:Y:S01]  /*c3c0*/  IMAD.X R29, RZ, RZ, R37, P3 ;  /* 0x000000ffff1d7224 */ /* 0x000fe200018e0625 */
[----:B------:R-:W-:-:S02]  /*c3d0*/  LOP3.LUT P0, RZ, R226, 0x3, RZ, 0xc0, !PT ;  /* 0x00000003e2ff7812 */ /* 0x000fc4000780c0ff */
[----:B------:R-:W-:Y:S02]  /*c3e0*/  F2FP.F16.F32.PACK_AB R8, R88, R91 ;  /* 0x0000005b5808723e */ /* 0x000fe400000000ff */
[----:B------:R-:W-:Y:S01]  /*c3f0*/  F2FP.F16.F32.PACK_AB R9, R96, R97 ;  /* 0x000000616009723e */ /* 0x000fe200000000ff */
[----:B0-----:R-:W-:Y:S01]  /*c400*/  VIADD R5, R41, 0x8 ;  /* 0x0000000829057836 */ /* 0x001fe20000000000 */
[----:B------:R-:W-:Y:S01]  /*c410*/  F2FP.F16.F32.PACK_AB R10, R89, R90 ;  /* 0x0000005a590a723e */ /* 0x000fe200000000ff */
[----:B------:R-:W-:Y:S01]  /*c420*/  IMAD.IADD R7, R13, 0x1, R39 ;  /* 0x000000010d077824 */ /* 0x000fe200078e0227 */
[----:B------:R-:W-:Y:S02]  /*c430*/  F2FP.F16.F32.PACK_AB R11, R47, R46 ;  /* 0x0000002e2f0b723e */ /* 0x000fe400000000ff */
[----:B------:R-:W-:Y:S02]  /*c440*/  LEA R38, P3, R12, UR4, 0x2 ;  /* 0x000000040c267c11 */ /* 0x000fe4000f8610ff */
[----:B------:R-:W-:Y:S01]  /*c450*/  SHF.R.U64 R20, R20, 0x3, RZ ;  /* 0x0000000314147819 */ /* 0x000fe200000012ff */
[----:B------:R0:W-:Y:S01]  /*c460*/  STSM.16.M88.4 [R14], R8 ;  /* 0x000000080e007844 */ /* 0x0001e20000000200 */
[----:B------:R-:W-:-:S02]  /*c470*/  ISETP.GE.OR P2, PT, R41, R92, P0 ;  /* 0x0000005c2900720c */ /* 0x000fc40000746670 */
[----:B------:R-:W-:Y:S01]  /*c480*/  ISETP.GE.OR P0, PT, R5, R92, P0 ;  /* 0x0000005c0500720c */ /* 0x000fe20000706670 */
[----:B------:R-:W-:Y:S01]  /*c490*/  SHFL.IDX PT, R88, R38, RZ, 0x1c1f ;  /* 0x001c1fff26587589 */ /* 0x000fe200000e0000 */
[----:B------:R-:W-:Y:S02]  /*c4a0*/  LEA.HI.X R39, R12, UR5, R7, 0x2, P3 ;  /* 0x000000050c277c11 */ /* 0x000fe400098f1407 */
[----:B------:R-:W-:Y:S01]  /*c4b0*/  F2FP.F16.F32.PACK_AB R4, R49, R48 ;  /* 0x000000303104723e */ /* 0x000fe200000000ff */
[----:B------:R-:W-:Y:S01]  /*c4c0*/  SHFL.IDX PT, R90, R38, 0x1, 0x1c1f ;  /* 0x003c1f00265a7f89 */ /* 0x000fe200000e0000 */
[----:B------:R-:W-:Y:S02]  /*c4d0*/  F2FP.F16.F32.PACK_AB R5, R51, R50 ;  /* 0x000000323305723e */ /* 0x000fe400000000ff */
[----:B------:R-:W-:Y:S01]  /*c4e0*/  F2FP.F16.F32.PACK_AB R6, R53, R52 ;  /* 0x000000343506723e */ /* 0x000fe200000000ff */
[----:B------:R-:W1:Y:S01]  /*c4f0*/  SHFL.IDX PT, R89, R39, RZ, 0x1c1f ;  /* 0x001c1fff27597589 */ /* 0x000e6200000e0000 */
[----:B------:R-:W-:-:S02]  /*c500*/  F2FP.F16.F32.PACK_AB R7, R55, R54 ;  /* 0x000000363707723e */ /* 0x000fc400000000ff */
[----:B------:R-:W-:Y:S01]  /*c510*/  LOP3.LUT R20, R20, R105, RZ, 0x3c, !PT ;  /* 0x0000006914147212 */ /* 0x000fe200078e3cff */
[----:B------:R-:W2:Y:S01]  /*c520*/  SHFL.IDX PT, R91, R39, 0x1, 0x1c1f ;  /* 0x003c1f00275b7f89 */ /* 0x000ea200000e0000 */
[----:B------:R-:W-:Y:S02]  /*c530*/  F2FP.F16.F32.PACK_AB R12, R57, R56 ;  /* 0x00000038390c723e */ /* 0x000fe400000000ff */
[----:B------:R-:W-:Y:S01]  /*c540*/  F2FP.F16.F32.PACK_AB R13, R59, R58 ;  /* 0x0000003a3b0d723e */ /* 0x000fe200000000ff */
[----:B------:R-:W-:Y:S01]  /*c550*/  STSM.16.M88.4 [R109], R4 ;  /* 0x000000046d007844 */ /* 0x000fe20000000200 */
[----:B0-----:R-:W-:Y:S02]  /*c560*/  F2FP.F16.F32.PACK_AB R14, R61, R60 ;  /* 0x0000003c3d0e723e */ /* 0x001fe400000000ff */
[----:B------:R-:W-:Y:S02]  /*c570*/  F2FP.F16.F32.PACK_AB R15, R63, R62 ;  /* 0x0000003e3f0f723e */ /* 0x000fe400000000ff */
[----:B------:R-:W-:-:S02]  /*c580*/  MOV R105, R42 ;  /* 0x0000002a00697202 */ /* 0x000fc40000000f00 */
[----:B------:R-:W-:Y:S01]  /*c590*/  F2FP.F16.F32.PACK_AB R8, R65, R64 ;  /* 0x000000404108723e */ /* 0x000fe200000000ff */
[----:B------:R-:W-:Y:S01]  /*c5a0*/  STSM.16.M88.4 [R108], R12 ;  /* 0x0000000c6c007844 */ /* 0x000fe20000000200 */
        /* <DEDUP_REMOVED lines=9> */
[----:B------:R-:W-:Y:S02]  /*c640*/  F2FP.F16.F32.PACK_AB R81, R83, R82 ;  /* 0x000000525351723e */ /* 0x000fe400000000ff */
[----:B------:R-:W-:Y:S01]  /*c650*/  F2FP.F16.F32.PACK_AB R82, R85, R84 ;  /* 0x000000545552723e */ /* 0x000fe200000000ff */
[----:B------:R0:W-:Y:S01]  /*c660*/  STSM.16.M88.4 [R105], R40 ;  /* 0x0000002869007844 */ /* 0x0001e20000000200 */
[----:B------:R-:W-:Y:S02]  /*c670*/  F2FP.F16.F32.PACK_AB R83, R87, R86 ;  /* 0x000000565753723e */ /* 0x000fe400000000ff */
[----:B------:R-:W-:-:S02]  /*c680*/  LOP3.LUT R24, R21, 0x380, RZ, 0xc0, !PT ;  /* 0x0000038015187812 */ /* 0x000fc400078ec0ff */
[----:B------:R-:W-:Y:S01]  /*c690*/  LOP3.LUT R28, R33, 0x380, RZ, 0xc0, !PT ;  /* 0x00000380211c7812 */ /* 0x000fe200078ec0ff */
[----:B------:R-:W-:Y:S01]  /*c6a0*/  STSM.16.M88.4 [R104], R80 ;  /* 0x0000005068007844 */ /* 0x000fe20000000200 */
[----:B------:R-:W-:Y:S02]  /*c6b0*/  SHF.R.U64 R24, R24, 0x3, RZ ;  /* 0x0000000318187819 */ /* 0x000fe400000012ff */
[----:B------:R-:W-:Y:S01]  /*c6c0*/  SHF.R.U64 R28, R28, 0x3, RZ ;  /* 0x000000031c1c7819 */ /* 0x000fe200000012ff */
[----:B------:R-:W-:Y:S01]  /*c6d0*/  BAR.SYNC.DEFER_BLOCKING 0x1, 0x100 ;  /* 0x0044000000007b1d */ /* 0x000fe20000010000 */
[----:B------:R-:W-:Y:S02]  /*c6e0*/  LOP3.LUT R24, R24, R21, RZ, 0x3c, !PT ;  /* 0x0000001518187212 */ /* 0x000fe400078e3cff */
[----:B------:R-:W-:Y:S02]  /*c6f0*/  LOP3.LUT R21, R36, 0x380, RZ, 0xc0, !PT ;  /* 0x0000038024157812 */ /* 0x000fe400078ec0ff */
[----:B------:R-:W-:-:S03]  /*c700*/  LOP3.LUT R28, R28, R33, RZ, 0x3c, !PT ;  /* 0x000000211c1c7212 */ /* 0x000fc600078e3cff */
[----:B0-----:R-:W0:Y:S01]  /*c710*/  @P1 LDC R41, c[0x0][0xbec] ;  /* 0x0002fb00ff291b82 */ /* 0x001e220000000800 */
[----:B------:R-:W-:Y:S01]  /*c720*/  SHF.R.U64 R21, R21, 0x3, RZ ;  /* 0x0000000315157819 */ /* 0x000fe200000012ff */
[----:B------:R-:W-:-:S03]  /*c730*/  IMAD.X R33, RZ, RZ, R37, P5 ;  /* 0x000000ffff217224 */ /* 0x000fc600028e0625 */
[----:B------:R-:W-:Y:S01]  /*c740*/  LOP3.LUT R36, R21, R36, RZ, 0x3c, !PT ;  /* 0x0000002415247212 */ /* 0x000fe200078e3cff */
[----:B------:R-:W-:Y:S02]  /*c750*/  IMAD.X R21, RZ, RZ, R37, P6 ;  /* 0x000000ffff157224 */ /* 0x000fe400030e0625 */
[----:B------:R-:W3:Y:S01]  /*c760*/  @P1 LDC R40, c[0x0][0xbf0] ;  /* 0x0002fc00ff281b82 */ /* 0x000ee20000000800 */
[----:B-1----:R-:W-:Y:S04]  /*c770*/  @!P2 ST.E desc[UR8][R88.64], R0 ;  /* 0x000000005800a985 */ /* 0x002fe8000c101908 */
[----:B--2---:R1:W-:Y:S04]  /*c780*/  @!P0 ST.E desc[UR8][R90.64], R17 ;  /* 0x000000115a008985 */ /* 0x0043e8000c101908 */
[----:B------:R2:W5:Y:S04]  /*c790*/  LD.E.128 R48, desc[UR8][R34.64] ;  /* 0x0000000822307980 */ /* 0x000568000c101d00 */
[----:B------:R-:W5:Y:S04]  /*c7a0*/  LD.E.128 R36, desc[UR8][R36.64] ;  /* 0x0000000824247980 */ /* 0x000f68000c101d00 */
[----:B------:R-:W5:Y:S01]  /*c7b0*/  LD.E.128 R44, desc[UR8][R32.64] ;  /* 0x00000008202c7980 */ /* 0x000f62000c101d00 */
[----:B--2---:R-:W2:Y:S01]  /*c7c0*/  LDC.64 R34, c[0x0][0xae0] ;  /* 0x0002b800ff227b82 */ /* 0x004ea20000000a00 */
[----:B-1----:R-:W-:-:S02]  /*c7d0*/  IMAD R17, R222, 0x20, R225 ;  /* 0x00000020de117824 */ /* 0x002fc400078e02e1 */
[----:B------:R-:W5:Y:S04]  /*c7e0*/  LD.E.128 R4, desc[UR8][R30.64] ;  /* 0x000000081e047980 */ /* 0x000f68000c101d00 */
[----:B------:R1:W5:Y:S04]  /*c7f0*/  LD.E.128 R56, desc[UR8][R28.64] ;  /* 0x000000081c387980 */ /* 0x000368000c101d00 */
[----:B------:R-:W5:Y:S04]  /*c800*/  LD.E.128 R52, desc[UR8][R26.64] ;  /* 0x000000081a347980 */ /* 0x000f68000c101d00 */
[----:B------:R-:W5:Y:S04]  /*c810*/  LD.E.128 R12, desc[UR8][R24.64] ;  /* 0x00000008180c7980 */ /* 0x000f68000c101d00 */
[----:B------:R4:W5:Y:S01]  /*c820*/  LD.E.128 R8, desc[UR8][R20.64] ;  /* 0x0000000814087980 */ /* 0x000962000c101d00 */
[----:B------:R-:W-:Y:S01]  /*c830*/  ULDC.64 UR8, c[0x0][0xae8] ;  /* 0x0002ba0000087ab9 */ /* 0x000fe20000000a00 */
[----:B-1----:R-:W-:Y:S01]  /*c840*/  IMAD R28, R98, 0x80, R17 ;  /* 0x00000080621c7824 */ /* 0x002fe200078e0211 */
[----:B------:R-:W-:Y:S01]  /*c850*/  UIMAD UR6, UR10, UR8, URZ ;  /* 0x000000080a0672a4 */ /* 0x000fe2000f8e023f */
[----:B------:R-:W-:Y:S01]  /*c860*/  R2UR UR12, R223 ;  /* 0x00000000df0c72ca */ /* 0x000fe200000e0000 */
[----:B------:R-:W-:Y:S01]  /*c870*/  UIMAD.WIDE.U32 UR4, UR7, UR8, URZ ;  /* 0x00000008070472a5 */ /* 0x000fe2000f8e003f */
[----:B0-----:R-:W-:Y:S01]  /*c880*/  @P1 IMAD.HI.U32 R17, R28, R41, RZ ;  /* 0x000000291c111227 */ /* 0x001fe200078e00ff */
[----:B------:R-:W-:Y:S01]  /*c890*/  UIMAD UR6, UR7, UR9, UR6 ;  /* 0x00000009070672a4 */ /* 0x000fe2000f8e0206 */
[----:B------:R-:W-:Y:S01]  /*c8a0*/  @!PT LDS RZ, [RZ] ;  /* 0x00000000fffff984 */ /* 0x000fe20000000800 */
[----:B------:R-:W-:Y:S01]  /*c8b0*/  @!PT LDS RZ, [RZ] ;  /* 0x00000000fffff984 */ /* 0x000fe20000000800 */
[----:B------:R-:W-:Y:S01]  /*c8c0*/  @!PT LDS RZ, [RZ] ;  /* 0x00000000fffff984 */ /* 0x000fe20000000800 */
[----:B------:R-:W-:Y:S01]  /*c8d0*/  @!PT LDS RZ, [RZ] ;  /* 0x00000000fffff984 */ /* 0x000fe20000000800 */
[----:B------:R0:W-:Y:S06]  /*c8e0*/  MEMBAR.ALL.CTA ;  /* 0x0000000000007992 */ /* 0x0001ec0000008000 */
[----:B0-----:R-:W0:Y:S01]  /*c8f0*/  FENCE.VIEW.ASYNC.S ;  /* 0x00000000000073c6 */ /* 0x001e220000000000 */
[----:B------:R-:W-:Y:S01]  /*c900*/  ULDC.64 UR8, c[0x0][0xaf0] ;  /* 0x0002bc0000087ab9 */ /* 0x000fe20000000a00 */
[----:B------:R-:W-:Y:S01]  /*c910*/  UIADD3 UR5, UR5, UR6, URZ ;  /* 0x0000000605057290 */ /* 0x000fe2000fffe03f */
[----:B------:R-:W-:Y:S01]  /*c920*/  IMAD.MOV.U32 R0, RZ, RZ, R28 ;  /* 0x000000ffff007224 */ /* 0x000fe200078e001c */
[----:B------:R-:W-:Y:S01]  /*c930*/  UIMAD UR6, UR11, UR8, URZ ;  /* 0x000000080b0672a4 */ /* 0x000fe2000f8e023f */
[----:B---3--:R-:W-:Y:S01]  /*c940*/  @P1 SHF.R.U32.HI R0, RZ, R40, R17 ;  /* 0x00000028ff001219 */ /* 0x008fe20000011611 */
[----:B------:R-:W-:Y:S01]  /*c950*/  UIMAD.WIDE.U32 UR4, UR13, UR8, UR4 ;  /* 0x000000080d0472a5 */ /* 0x000fe2000f8e0004 */
[----:B------:R-:W-:Y:S01]  /*c960*/  R2UR UR10, R2 ;  /* 0x00000000020a72ca */ /* 0x000fe200000e0000 */
[----:B------:R-:W-:Y:S01]  /*c970*/  UIMAD UR6, UR13, UR9, UR6 ;  /* 0x000000090d0672a4 */ /* 0x000fe2000f8e0206 */
[--C-:B------:R-:W-:Y:S01]  /*c980*/  SHF.R.S32.HI R17, RZ, 0x1f, R0.reuse ;  /* 0x0000001fff117819 */ /* 0x100fe20000011400 */
[----:B------:R-:W-:Y:S01]  /*c990*/  IMAD.MOV R2, RZ, RZ, -R0 ;  /* 0x000000ffff027224 */ /* 0x000fe200078e0a00 */
[----:B------:R-:W-:-:S02]  /*c9a0*/  UIADD3 UR60, UR60, 0x1, URZ ;  /* 0x000000013c3c7890 */ /* 0x000fc4000fffe03f */
[----:B------:R-:W-:Y:S01]  /*c9b0*/  UIADD3 UR5, UR5, UR6, URZ ;  /* 0x0000000605057290 */ /* 0x000fe2000fffe03f */
[----:B--2---:R-:W-:Y:S01]  /*c9c0*/  IMAD R17, R17, R34, RZ ;  /* 0x0000002211117224 */ /* 0x004fe200078e02ff */
[----:B------:R-:W-:Y:S01]  /*c9d0*/  UIADD3 UR61, UR61, 0x34820, URZ ;  /* 0x000348203d3d7890 */ /* 0x000fe2000fffe03f */
[----:B------:R-:W-:Y:S01]  /*c9e0*/  IMAD R3, R3, R2, R28 ;  /* 0x0000000203037224 */ /* 0x000fe200078e021c */
[----:B------:R-:W-:Y:S01]  /*c9f0*/  ULDC.64 UR6, c[0x0][0xad8] ;  /* 0x0002b60000067ab9 */ /* 0x000fe20000000a00 */
[C---:B------:R-:W-:Y:S01]  /*ca00*/  IMAD R17, R0.reuse, R35, R17 ;  /* 0x0000002300117224 */ /* 0x040fe200078e0211 */
[----:B------:R-:W-:Y:S01]  /*ca10*/  ULDC.64 UR8, c[0x0][0xa80] ;  /* 0x0002a00000087ab9 */ /* 0x000fe20000000a00 */
[----:B----4-:R-:W-:Y:S01]  /*ca20*/  IMAD.WIDE.U32 R20, R0, R34, UR4 ;  /* 0x0000000400147e25 */ /* 0x010fe2000f8e0022 */
        /* <DEDUP_REMOVED lines=10> */
[C---:B------:R-:W-:Y:S01]  /*cad0*/  ISETP.GE.AND P1, PT, R29.reuse, R92, PT ;  /* 0x0000005c1d00720c */ /* 0x040fe20003f26270 */
[----:B------:R-:W-:Y:S01]  /*cae0*/  UPRMT UR4, URZ, 0x654, UR61 ;  /* 0x000006543f047896 */ /* 0x000fe2000800003d */
[----:B------:R-:W-:Y:S01]  /*caf0*/  VIADD R17, R29, 0x20 ;  /* 0x000000201d117836 */ /* 0x000fe20000000000 */
[----:B------:R-:W-:Y:S01]  /*cb00*/  UPRMT UR61, UR5, 0x654, UR61 ;  /* 0x00000654053d7896 */ /* 0x000fe2000800003d */
[----:B------:R-:W-:Y:S01]  /*cb10*/  IMAD.IADD R21, R3, 0x1, R25 ;  /* 0x0000000103157824 */ /* 0x000fe200078e0219 */
[----:B------:R-:W-:Y:S01]  /*cb20*/  USEL UR5, URZ, 0x1, UP0 ;  /* 0x000000013f057887 */ /* 0x000fe20008000000 */
[----:B------:R-:W-:-:S02]  /*cb30*/  LEA R0, P0, R2, UR8, 0x1 ;  /* 0x0000000802007c11 */ /* 0x000fc4000f8008ff */
[-C--:B------:R-:W-:Y:S01]  /*cb40*/  ISETP.GE.AND P3, PT, R17, R92.reuse, PT ;  /* 0x0000005c1100720c */ /* 0x080fe20003f66270 */
[----:B------:R-:W-:Y:S01]  /*cb50*/  ULOP3.LUT UR10, UR10, UR5, URZ, 0x3c, !UPT ;  /* 0x000000050a0a7292 */ /* 0x000fe2000f8e3c3f */
[----:B------:R-:W-:Y:S01]  /*cb60*/  LEA.HI.X R17, R2, UR9, R21, 0x1, P0 ;  /* 0x0000000902117c11 */ /* 0x000fe200080f0c15 */
[----:B------:R-:W-:Y:S01]  /*cb70*/  VIADD R3, R29, 0x40 ;  /* 0x000000401d037836 */ /* 0x000fe20000000000 */
[----:B0-----:R-:W-:Y:S01]  /*cb80*/  SYNCS.ARRIVE.TRANS64.RED.A1T0 RZ, [UR4], RZ ;  /* 0x000000ffffff79a7 */ /* 0x001fe20008100404 */
        /* <DEDUP_REMOVED lines=18> */
.L_x_6893:
[----:B------:R-:W-:Y:S05]  /*ccb0*/  BSYNC B0 ;  /* 0x0000000000007941 */ /* 0x000fea0003800000 */
.L_x_6892:
        /* <DEDUP_REMOVED lines=13> */
.L_x_6895:
[----:B------:R-:W-:Y:S05]  /*cd90*/  BSYNC B0 ;  /* 0x0000000000007941 */ /* 0x000fea0003800000 */
.L_x_6894:
        /* <DEDUP_REMOVED lines=13> */
.L_x_6897:
[----:B------:R-:W-:Y:S05]  /*ce70*/  BSYNC B0 ;  /* 0x0000000000007941 */ /* 0x000fea0003800000 */
.L_x_6896:
[----:B------:R-:W-:Y:S01]  /*ce80*/  VIADD R3, R29, 0x60 ;  /* 0x000000601d037836 */ /* 0x000fe20000000000 */
[----:B0--3--:R0:W3:Y:S01]  /*ce90*/  SHFL.IDX PT, R21, R17, 0x3, 0x181f ;  /* 0x00781f0011157f89 */ /* 0x0090e200000e0000 */
        /* <DEDUP_REMOVED lines=8> */
[----:B------:R-:W-:-:S11]  /*cf20*/  ISETP.GE.AND P1, PT, R220, UR4, PT ;  /* 0x00000004dc007c0c */ /* 0x000fd6000bf26270 */
[C---:B0----5:R-:W-:Y:S02]  /*cf30*/  @!P2 LEA R14, P0, R221.reuse, R20, 0x1 ;  /* 0x00000014dd0ea211 */ /* 0x061fe400078008ff */
[----:B---3--:R-:W-:Y:S02]  /*cf40*/  @!P1 IMAD.WIDE R12, R220, 0x2, R20 ;  /* 0x00000002dc0c9825 */ /* 0x008fe400078e0214 */
[----:B------:R-:W-:-:S03]  /*cf50*/  @!P2 LEA.HI.X R15, R221, R21, R235, 0x1, P0 ;  /* 0x00000015dd0fa211 */ /* 0x000fc600000f0ceb */
[----:B------:R0:W-:Y:S04]  /*cf60*/  @!P1 ST.E.128 desc[UR6][R12.64], R4 ;  /* 0x000000040c009985 */ /* 0x0001e8000c101d06 */
[----:B------:R0:W-:Y:S02]  /*cf70*/  @!P2 ST.E.128 desc[UR6][R14.64], R8 ;  /* 0x000000080e00a985 */ /* 0x0001e4000c101d06 */
.L_x_6899:
[----:B------:R-:W-:Y:S05]  /*cf80*/  BSYNC B0 ;  /* 0x0000000000007941 */ /* 0x000fea0003800000 */
.L_x_6898:
[----:B0-2-4-:R-:W0:Y:S01]  /*cf90*/  LDC R0, c[0x0][0xc34] ;  /* 0x00030d00ff007b82 */ /* 0x015e220000000800 */
[----:B------:R-:W-:-:S13]  /*cfa0*/  R2UR UR4, R223 ;  /* 0x00000000df0472ca */ /* 0x000fda00000e0000 */
[----:B0-----:R-:W-:-:S13]  /*cfb0*/  ISETP.LE.AND P0, PT, R0, UR4, PT ;  /* 0x0000000400007c0c */ /* 0x001fda000bf03270 */
[----:B------:R-:W-:Y:S05]  /*cfc0*/  @!P0 BRA `(.L_x_6900) ;  /* 0xffffff4000b88947 */ /* 0x000fea000383ffff */
[----:B------:R-:W-:Y:S05]  /*cfd0*/  EXIT ;  /* 0x000000000000794d */ /* 0x000fea0003800000 */
.L_x_6866:
        /* <DEDUP_REMOVED lines=41> */
[----:B------:R-:W-:Y:S04]  /*d270*/  STL [R1+0x18], R3 ;  /* 0x0000180301007387 */ /* 0x000fe80000100800 */
[----:B------:R-:W-:Y:S04]  /*d280*/  STL [R1+0x34], RZ ;  /* 0x000034ff01007387 */ /* 0x000fe80000100800 */
[----:B------:R0:W-:Y:S02]  /*d290*/  STL [R1], R0 ;  /* 0x0000000001007387 */ /* 0x0001e40000100800 */
[----:B0-----:R-:W-:-:S07]  /*d2a0*/  LOP3.LUT R0, R2, 0x40, RZ, 0xfc, !PT ;  /* 0x0000004002007812 */ /* 0x001fce00078efcff */
.L_x_6982:
        /* <DEDUP_REMOVED lines=52> */
.L_x_6902:
        /* <DEDUP_REMOVED lines=20> */
.L_x_6904:
        /* <DEDUP_REMOVED lines=15> */
.L_x_6903:
        /* <DEDUP_REMOVED lines=27> */
.L_x_6998:
        /* <DEDUP_REMOVED lines=8> */
.L_x_7001:
        /* <DEDUP_REMOVED lines=22> */
.L_x_6908:
[----:B---3--:R-:W3:Y:S01]  /*dbb0*/  LDL R3, [R1] ;  /* 0x0000000001037983 */ /* 0x008ee20000100800 */
[----:B------:R-:W-:Y:S02]  /*dbc0*/  LEA R2, R19, UR36, 0x3 ;  /* 0x0000002413027c11 */ /* 0x000fe4000f8e18ff */
[----:B---3--:R-:W-:-:S04]  /*dbd0*/  SHF.L.U32 R3, R3, 0x1f, RZ ;  /* 0x0000001f03037819 */ /* 0x008fc800000006ff */
[----:B------:R-:W3:Y:S02]  /*dbe0*/  SYNCS.PHASECHK.TRANS64.TRYWAIT P0, [R2+URZ+0x34840], R3 ;  /* 0x03484003020075a7 */ /* 0x000ee4000800017f */
[----:B---3--:R-:W-:Y:S05]  /*dbf0*/  @!P0 BRA `(.L_x_6909) ;  /* 0x0000003800f08947 */ /* 0x008fea0003800000 */
.L_x_7002:
        /* <DEDUP_REMOVED lines=10> */
.L_x_6910:
[----:B------:R-:W-:-:S13]  /*dca0*/  LOP3.LUT P0, RZ, R18, 0x2, RZ, 0xc0, !PT ;  /* 0x0000000212ff7812 */ /* 0x000fda000780c0ff */
[----:B------:R-:W-:Y:S05]  /*dcb0*/  @P0 BRA `(.L_x_6911) ;  /* 0x0000000000040947 */ /* 0x000fea0003800000 */
[----:B------:R-:W-:Y:S01]  /*dcc0*/  BPT.TRAP 0x1 ;  /* 0x000000040000795c */ /* 0x000fe20000300000 */
.L_x_6911:
        /* <DEDUP_REMOVED lines=10> */
[----:B------:R-:W-:Y:S01]  /*dd70*/  PLOP3.LUT P0, PT, PT, PT, PT, 0x80, 0x0 ;  /* 0x000000000000781c */ /* 0x000fe20003f0f070 */
[----:B------:R-:W-:Y:S01]  /*dd80*/  IMAD.MOV.U32 R17, RZ, RZ, R0 ;  /* 0x000000ffff117224 */ /* 0x000fe200078e0000 */
[----:B------:R-:W-:-:S02]  /*dd90*/  LOP3.LUT R18, R18, 0xfffffff7, RZ, 0xc0, !PT ;  /* 0xfffffff712127812 */ /* 0x000fc400078ec0ff */
[----:B------:R-:W-:-:S09]  /*dda0*/  UIADD3 UR9, UR9, 0x34830, URZ ;  /* 0x0003483009097890 */ /* 0x000fd2000fffe03f */
        /* <DEDUP_REMOVED lines=11> */
[----:B------:R-:W-:-:S03]  /*de60*/  UIADD3 UR14, UR6, 0x23c00, URZ ;  /* 0x00023c00060e7890 */ /* 0x000fc6000fffe03f */
[----:B------:R-:W-:Y:S01]  /*de70*/  UMOV UR6, 0x0 ;  /* 0x0000000000067882 */ /* 0x000fe20000000000 */
[----:B---3--:R-:W-:-:S13]  /*de80*/  R2UR UR11, R4 ;  /* 0x00000000040b72ca */ /* 0x008fda00000e0000 */
[----:B------:R-:W-:-:S03]  /*de90*/  UIMAD UR11, UR11, 0xb0, UR7 ;  /* 0x000000b00b0b78a4 */ /* 0x000fc6000f8e0207 */
[----:B------:R-:W-:-:S06]  /*dea0*/  UMOV UR7, 0x14f00000 ;  /* 0x14f0000000077882 */ /* 0x000fcc0000000000 */
[----:B------:R0:W-:Y:S02]  /*deb0*/  UTMALDG.4D.MULTICAST [UR8], [UR4], UR16, desc[UR6] ;  /* 0x00000608040073b4 */ /* 0x0001e40008019810 */
[----:B0-----:R-:W-:Y:S01]  /*dec0*/  UMOV UR8, UR14 ;  /* 0x0000000e00087c82 */ /* 0x001fe20008000000 */
[----:B------:R-:W-:Y:S02]  /*ded0*/  UMOV UR10, UR15 ;  /* 0x0000000f000a7c82 */ /* 0x000fe40008000000 */
[----:B------:R3:W-:Y:S02]  /*dee0*/  UTMALDG.4D.MULTICAST [UR8], [UR4], UR16, desc[UR6] ;  /* 0x00000608040073b4 */ /* 0x0007e40008019810 */
[----:B---3--:R-:W-:Y:S01]  /*def0*/  NOP ;  /* 0x0000000000007918 */ /* 0x008fe20000000000 */
.L_x_6906:
        /* <DEDUP_REMOVED lines=22> */
.L_x_6912:
[----:B0-----:R-:W3:Y:S01]  /*e060*/  LDL.LU R4, [R1+0x14] ;  /* 0x0000140001047983 */ /* 0x001ee20000300800 */
[----:B-1----:R-:W-:Y:S01]  /*e070*/  SHF.R.S32.HI R0, RZ, 0x1f, R16 ;  /* 0x0000001fff007819 */ /* 0x002fe20000011410 */
[----:B------:R-:W-:Y:S01]  /*e080*/  ULDC.64 UR4, c[0x0][0x2d8] ;  /* 0x0000b60000047ab9 */ /* 0x000fe20000000a00 */
[----:B------:R-:W0:Y:S01]  /*e090*/  LDC R8, c[0x0][0x448] ;  /* 0x00011200ff087b82 */ /* 0x000e220000000800 */
[----:B------:R-:W4:Y:S01]  /*e0a0*/  LDL.LU R7, [R1+0x1c] ;  /* 0x00001c0001077983 */ /* 0x000f220000300800 */
[----:B------:R-:W-:-:S03]  /*e0b0*/  ULDC.64 UR6, c[0x0][0x280] ;  /* 0x0000a00000067ab9 */ /* 0x000fc60000000a00 */
        /* <DEDUP_REMOVED lines=44> */
[----:B------:R-:W-:Y:S01]  /*e380*/  LOP3.LUT R9, R9, 0x40, RZ, 0xfc, !PT ;  /* 0x0000004009097812 */ /* 0x000fe200078efcff */
        /* <DEDUP_REMOVED lines=91> */
[----:B------:R0:W-:Y:S02]  /*e940*/  @!P2 LDGSTS.E.BYPASS.LTC128B.128 [R9+0x1d400], desc[UR6][R6.64+0x80], !P1 ;  /* 0x1d4000800609afae */ /* 0x0001e4000c901d46 */
.L_x_7019:
        /* <DEDUP_REMOVED lines=11> */
[----:B------:R2:W-:Y:S02]  /*ea00*/  LDGSTS.E.BYPASS.LTC128B.128 [R9+0x1dc00], desc[UR4][R2.64+0x80], !P1 ;  /* 0x1dc0008002097fae */ /* 0x0005e4000c901d44 */
.L_x_6915:
[----:B------:R-:W-:Y:S05]  /*ea10*/  BSYNC B0 ;  /* 0x0000000000007941 */ /* 0x000fea0003800000 */
.L_x_6914:
        /* <DEDUP_REMOVED lines=13> */
.L_x_7020:
[----:B------:R-:W-:Y:S05]  /*eaf0*/  BSYNC B0 ;  /* 0x0000000000007941 */ /* 0x000fea0003800000 */
.L_x_6916:
[----:B------:R-:W-:Y:S05]  /*eb00*/  @!P1 BRA `(.L_x_6918) ;  /* 0x00000020002c9947 */ /* 0x000fea0003800000 */
[----:B------:R-:W2:Y:S01]  /*eb10*/  LDL R2, [R1+0x24] ;  /* 0x0000240001027983 */ /* 0x000ea20000100800 */
[----:B0-----:R-:W-:Y:S02]  /*eb20*/  IMAD.MOV.U32 R0, RZ, RZ, 0x1 ;  /* 0x00000001ff007424 */ /* 0x001fe400078e00ff */
        /* <DEDUP_REMOVED lines=40> */
.L_x_6922:
[----:B------:R-:W-:Y:S01]  /*edb0*/  LEA R3, R6, UR36, 0x3 ;  /* 0x0000002406037c11 */ /* 0x000fe2000f8e18ff */
[----:B------:R-:W-:Y:S01]  /*edc0*/  BSSY B1, `(.L_x_6923) ;  /* 0x0000004000017945 */ /* 0x000fe20003800000 */
[----:B------:R-:W-:-:S04]  /*edd0*/  SHF.L.U32 R2, R8, 0x1f, RZ ;  /* 0x0000001f08027819 */ /* 0x000fc800000006ff */
[----:B------:R-:W2:Y:S02]  /*ede0*/  SYNCS.PHASECHK.TRANS64.TRYWAIT P0, [R3+URZ+0x34840], R2 ;  /* 0x03484002030075a7 */ /* 0x000ea4000800017f */
[----:B--2---:R-:W-:Y:S05]  /*edf0*/  @!P0 BRA `(.L_x_6924) ;  /* 0x0000003400708947 */ /* 0x004fea0003800000 */
.L_x_7021:
[----:B------:R-:W-:Y:S05]  /*ee00*/  BSYNC B1 ;  /* 0x0000000000017941 */ /* 0x000fea0003800000 */
.L_x_6923:
        /* <DEDUP_REMOVED lines=10> */
.L_x_6925:
[----:B------:R-:W-:Y:S01]  /*eeb0*/  LOP3.LUT P0, RZ, R18, 0x2, RZ, 0xc0, !PT ;  /* 0x0000000212ff7812 */ /* 0x000fe2000780c0ff */
[----:B------:R-:W-:-:S12]  /*eec0*/  BSSY B1, `(.L_x_6926) ;  /* 0x0000003000017945 */ /* 0x000fd80003800000 */
[----:B------:R-:W-:Y:S05]  /*eed0*/  @P0 BRA `(.L_x_6927) ;  /* 0x0000000000040947 */ /* 0x000fea0003800000 */
[----:B------:R-:W-:Y:S01]  /*eee0*/  BPT.TRAP 0x1 ;  /* 0x000000040000795c */ /* 0x000fe20000300000 */
.L_x_6927:
[----:B------:R-:W-:Y:S05]  /*eef0*/  BSYNC B1 ;  /* 0x0000000000017941 */ /* 0x000fea0003800000 */
.L_x_6926:
        /* <DEDUP_REMOVED lines=19> */
.L_x_6928:
        /* <DEDUP_REMOVED lines=17> */
.L_x_6929:
        /* <DEDUP_REMOVED lines=16> */
.L_x_7022:
[----:B------:R-:W-:Y:S05]  /*f240*/  BSYNC B1 ;  /* 0x0000000000017941 */ /* 0x000fea0003800000 */
.L_x_6930:
[----:B------:R-:W1:Y:S02]  /*f250*/  S2R R5, SR_TID.X ;  /* 0x0000000000057919 */ /* 0x000e640000002100 */
[----:B-1----:R-:W-:-:S04]  /*f260*/  LOP3.LUT R5, R5, 0x7f, RZ, 0xc0, !PT ;  /* 0x0000007f05057812 */ /* 0x002fc800078ec0ff */
[----:B------:R-:W-:-:S13]  /*f270*/  ISETP.NE.AND P0, PT, R5, RZ, PT ;  /* 0x000000ff0500720c */ /* 0x000fda0003f05270 */
[----:B0-----:R-:W-:-:S04]  /*f280*/  @!P0 IMAD.MOV.U32 R3, RZ, RZ, 0xb000 ;  /* 0x0000b000ff038424 */ /* 0x001fc800078e00ff */
[----:B------:R0:W-:Y:S01]  /*f290*/  @!P0 SYNCS.ARRIVE.TRANS64 RZ, [R2+URZ+0x34850], R3 ;  /* 0x0348500302ff89a7 */ /* 0x0001e2000800003f */
[----:B------:R-:W-:Y:S05]  /*f2a0*/  @P1 BRA `(.L_x_6932) ;  /* 0x0000000000041947 */ /* 0x000fea0003800000 */
[----:B------:R-:W-:Y:S01]  /*f2b0*/  BPT.TRAP 0x1 ;  /* 0x000000040000795c */ /* 0x000fe20000300000 */
.L_x_6932:
[----:B------:R-:W-:Y:S01]  /*f2c0*/  LOP3.LUT P0, RZ, R18, 0x2, RZ, 0xc0, !PT ;  /* 0x0000000212ff7812 */ /* 0x000fe2000780c0ff */
[----:B------:R-:W-:-:S12]  /*f2d0*/  BSSY B1, `(.L_x_6933) ;  /* 0x0000003000017945 */ /* 0x000fd80003800000 */
[----:B------:R-:W-:Y:S05]  /*f2e0*/  @P0 BRA `(.L_x_6934) ;  /* 0x0000000000040947 */ /* 0x000fea0003800000 */
[----:B------:R-:W-:Y:S01]  /*f2f0*/  BPT.TRAP 0x1 ;  /* 0x000000040000795c */ /* 0x000fe20000300000 */
.L_x_6934:
[----:B------:R-:W-:Y:S05]  /*f300*/  BSYNC B1 ;  /* 0x0000000000017941 */ /* 0x000fea0003800000 */
.L_x_6933:
        /* <DEDUP_REMOVED lines=19> */
.L_x_6935:
        /* <DEDUP_REMOVED lines=16> */
.L_x_6936:
        /* <DEDUP_REMOVED lines=12> */
.L_x_6921:
[----:B------:R-:W-:Y:S05]  /*f600*/  BSYNC B0 ;  /* 0x0000000000007941 */ /* 0x000fea0003800000 */
.L_x_6920:
[----:B0-----:R-:W2:Y:S01]  /*f610*/  LDL.LU R0, [R1+0x24] ;  /* 0x0000240001007983 */ /* 0x001ea20000300800 */
[----:B------:R-:W-:-:S03]  /*f620*/  IMAD.MOV.U32 R19, RZ, RZ, R6 ;  /* 0x000000ffff137224 */ /* 0x000fc600078e0006 */
[----:B------:R0:W-:Y:S02]  /*f630*/  STL [R1], R8 ;  /* 0x0000000801007387 */ /* 0x0001e40000100800 */
[----:B0-2---:R-:W-:-:S07]  /*f640*/  VIADD R0, R0, 0xfffffffd ;  /* 0xfffffffd00007836 */ /* 0x005fce0000000000 */
.L_x_6919:
[----:B------:R-:W2:Y:S01]  /*f650*/  LDL.LU R2, [R1+0x20] ;  /* 0x0000200001027983 */ /* 0x000ea20000300800 */
[----:B------:R-:W-:Y:S01]  /*f660*/  IMAD.MOV R9, RZ, RZ, -R9 ;  /* 0x000000ffff097224 */ /* 0x000fe200078e0a09 */
[----:B------:R-:W-:Y:S04]  /*f670*/  BSSY B0, `(.L_x_6918) ;  /* 0x0000154000007945 */ /* 0x000fe80003800000 */
[----:B--2---:R-:W-:-:S13]  /*f680*/  ISETP.NE.AND P0, PT, R2, R9, PT ;  /* 0x000000090200720c */ /* 0x004fda0003f05270 */
[----:B------:R-:W-:Y:S05]  /*f690*/  @!P0 BRA `(.L_x_6937) ;  /* 0x0000001400448947 */ /* 0x000fea0003800000 */
[----:B------:R-:W-:-:S07]  /*f6a0*/  IMAD.MOV.U32 R6, RZ, RZ, R17 ;  /* 0x000000ffff067224 */ /* 0x000fce00078e0011 */
.L_x_6972:
        /* <DEDUP_REMOVED lines=33> */
.L_x_6940:
[----:B------:R-:W-:Y:S01]  /*f8c0*/  LEA R3, R4, UR36, 0x3 ;  /* 0x0000002404037c11 */ /* 0x000fe2000f8e18ff */
[----:B------:R-:W-:Y:S01]  /*f8d0*/  BSSY B2, `(.L_x_6941) ;  /* 0x0000004000027945 */ /* 0x000fe20003800000 */
[----:B------:R-:W-:-:S04]  /*f8e0*/  SHF.L.U32 R2, R5, 0x1f, RZ ;  /* 0x0000001f05027819 */ /* 0x000fc800000006ff */
[----:B------:R-:W1:Y:S02]  /*f8f0*/  SYNCS.PHASECHK.TRANS64.TRYWAIT P0, [R3+URZ+0x34840], R2 ;  /* 0x03484002030075a7 */ /* 0x000e64000800017f */
[----:B-1----:R-:W-:Y:S05]  /*f900*/  @!P0 BRA `(.L_x_6942) ;  /* 0x0000002800d48947 */ /* 0x002fea0003800000 */
.L_x_7023:
[----:B------:R-:W-:Y:S05]  /*f910*/  BSYNC B2 ;  /* 0x0000000000027941 */ /* 0x000fea0003800000 */
.L_x_6941:
        /* <DEDUP_REMOVED lines=10> */
.L_x_6943:
[----:B------:R-:W-:Y:S01]  /*f9c0*/  LOP3.LUT P0, RZ, R18, 0x2, RZ, 0xc0, !PT ;  /* 0x0000000212ff7812 */ /* 0x000fe2000780c0ff */
[----:B------:R-:W-:-:S12]  /*f9d0*/  BSSY B2, `(.L_x_6944) ;  /* 0x0000003000027945 */ /* 0x000fd80003800000 */
[----:B------:R-:W-:Y:S05]  /*f9e0*/  @P0 BRA `(.L_x_6945) ;  /* 0x0000000000040947 */ /* 0x000fea0003800000 */
[----:B------:R-:W-:Y:S01]  /*f9f0*/  BPT.TRAP 0x1 ;  /* 0x000000040000795c */ /* 0x000fe20000300000 */
.L_x_6945:
[----:B------:R-:W-:Y:S05]  /*fa00*/  BSYNC B2 ;  /* 0x0000000000027941 */ /* 0x000fea0003800000 */
.L_x_6944:
[----:B------:R-:W0:Y:S01]  /*fa10*/  S2R R2, SR_CgaCtaId ;  /* 0x0000000000027919 */ /* 0x000e220000008800 */
[----:B------:R-:W-:Y:S01]  /*fa20*/  IMAD.MOV.U32 R10, RZ, RZ, RZ ;  /* 0x000000ffff0a7224 */ /* 0x000fe200078e00ff */
[----:B------:R-:W-:Y:S01]  /*fa30*/  UIADD3 UR4, UP0, UR38, 0x370, URZ ;  /* 0x0000037026047890 */ /* 0x000fe2000ff1e03f */
[----:B------:R-:W-:Y:S01]  /*fa40*/  PLOP3.LUT P0, PT, PT, PT, PT, 0x80, 0x0 ;  /* 0x000000000000781c */ /* 0x000fe20003f0f070 */
[----:B------:R-:W1:Y:S01]  /*fa50*/  S2R R7, SR_CgaCtaId ;  /* 0x0000000000077919 */ /* 0x000e620000008800 */
[----:B------:R-:W-:Y:S01]  /*fa60*/  VIADD R3, R3, 0x34830 ;  /* 0x0003483003037836 */ /* 0x000fe20000000000 */
[----:B------:R-:W-:Y:S01]  /*fa70*/  R2UR UR10, R10 ;  /* 0x000000000a0a72ca */ /* 0x000fe200000e0000 */
[----:B------:R-:W-:Y:S01]  /*fa80*/  UIADD3.X UR5, URZ, UR39, URZ, UP0, !UPT ;  /* 0x000000273f057290 */ /* 0x000fe200087fe43f */
[----:B------:R-:W-:Y:S01]  /*fa90*/  UMOV UR6, 0x30000 ;  /* 0x0003000000067882 */ /* 0x000fe20000000000 */
[----:B------:R-:W-:Y:S01]  /*faa0*/  UMOV UR14, 0x0 ;  /* 0x00000000000e7882 */ /* 0x000fe20000000000 */
[----:B------:R-:W-:Y:S01]  /*fab0*/  UMOV UR15, 0x14f00000 ;  /* 0x14f00000000f7882 */ /* 0x000fe20000000000 */
[----:B0-----:R-:W-:-:S02]  /*fac0*/  LOP3.LUT R2, R2, 0x1, RZ, 0xc0, !PT ;  /* 0x0000000102027812 */ /* 0x001fc400078ec0ff */
[----:B-1----:R-:W-:-:S03]  /*fad0*/  LOP3.LUT R7, R7, 0x1, RZ, 0xc0, !PT ;  /* 0x0000000107077812 */ /* 0x002fc600078ec0ff */
[----:B------:R-:W-:-:S04]  /*fae0*/  IMAD R2, R2, 0x1600, RZ ;  /* 0x0000160002027824 */ /* 0x000fc800078e02ff */
[----:B------:R-:W-:Y:S02]  /*faf0*/  IMAD R2, R4, 0x5800, R2 ;  /* 0x0000580004027824 */ /* 0x000fe400078e0202 */
[----:B------:R-:W-:-:S03]  /*fb00*/  IMAD R7, R7, 0x58, RZ ;  /* 0x0000005807077824 */ /* 0x000fc600078e02ff */
[----:B------:R-:W-:Y:S01]  /*fb10*/  LEA R2, R2, UR36, 0x1 ;  /* 0x0000002402027c11 */ /* 0x000fe2000f8e08ff */
[----:B------:R-:W-:-:S04]  /*fb20*/  IMAD R7, R8, 0xb0, R7 ;  /* 0x000000b008077824 */ /* 0x000fc800078e0207 */
[----:B------:R-:W-:-:S07]  /*fb30*/  VIADD R9, R2, 0x1e400 ;  /* 0x0001e40002097836 */ /* 0x000fce0000000000 */
.L_x_6946:
        /* <DEDUP_REMOVED lines=17> */
.L_x_6947:
        /* <DEDUP_REMOVED lines=16> */
.L_x_7024:
[----:B------:R-:W-:Y:S05]  /*fd50*/  BSYNC B2 ;  /* 0x0000000000027941 */ /* 0x000fea0003800000 */
.L_x_6948:
[----:B------:R-:W1:Y:S02]  /*fd60*/  S2R R7, SR_TID.X ;  /* 0x0000000000077919 */ /* 0x000e640000002100 */
[----:B-1----:R-:W-:-:S04]  /*fd70*/  LOP3.LUT R7, R7, 0x7f, RZ, 0xc0, !PT ;  /* 0x0000007f07077812 */ /* 0x002fc800078ec0ff */
[----:B------:R-:W-:-:S13]  /*fd80*/  ISETP.NE.AND P0, PT, R7, RZ, PT ;  /* 0x000000ff0700720c */ /* 0x000fda0003f05270 */
[----:B0-----:R-:W-:-:S04]  /*fd90*/  @!P0 IMAD.MOV.U32 R3, RZ, RZ, 0xb000 ;  /* 0x0000b000ff038424 */ /* 0x001fc800078e00ff */
[----:B------:R0:W-:Y:S01]  /*fda0*/  @!P0 SYNCS.ARRIVE.TRANS64 RZ, [R2+URZ+0x34850], R3 ;  /* 0x0348500302ff89a7 */ /* 0x0001e2000800003f */
[----:B------:R-:W-:Y:S05]  /*fdb0*/  @P1 BRA `(.L_x_6950) ;  /* 0x0000000000041947 */ /* 0x000fea0003800000 */
[----:B------:R-:W-:Y:S01]  /*fdc0*/  BPT.TRAP 0x1 ;  /* 0x000000040000795c */ /* 0x000fe20000300000 */
.L_x_6950:
[----:B------:R-:W-:Y:S01]  /*fdd0*/  LOP3.LUT P0, RZ, R18, 0x2, RZ, 0xc0, !PT ;  /* 0x0000000212ff7812 */ /* 0x000fe2000780c0ff */
[----:B------:R-:W-:-:S12]  /*fde0*/  BSSY B2, `(.L_x_6951) ;  /* 0x0000003000027945 */ /* 0x000fd80003800000 */
[----:B------:R-:W-:Y:S05]  /*fdf0*/  @P0 BRA `(.L_x_6952) ;  /* 0x0000000000040947 */ /* 0x000fea0003800000 */
[----:B------:R-:W-:Y:S01]  /*fe00*/  BPT.TRAP 0x1 ;  /* 0x000000040000795c */ /* 0x000fe20000300000 */
.L_x_6952:
[----:B------:R-:W-:Y:S05]  /*fe10*/  BSYNC B2 ;  /* 0x0000000000027941 */ /* 0x000fea0003800000 */
.L_x_6951:
        /* <DEDUP_REMOVED lines=19> */
.L_x_6953:
        /* <DEDUP_REMOVED lines=16> */
.L_x_6954:
        /* <DEDUP_REMOVED lines=12> */
.L_x_6939:
[----:B------:R-:W-:Y:S05]  /*10110*/  BSYNC B1 ;  /* 0x0000000000017941 */ /* 0x000fea0003800000 */
.L_x_6938:
        /* <DEDUP_REMOVED lines=33> */
.L_x_6957:
[----:B------:R-:W-:Y:S01]  /*10330*/  LEA R3, R19, UR36, 0x3 ;  /* 0x0000002413037c11 */ /* 0x000fe2000f8e18ff */
[----:B------:R-:W-:Y:S01]  /*10340*/  BSSY B2, `(.L_x_6958) ;  /* 0x0000004000027945 */ /* 0x000fe20003800000 */
[----:B------:R-:W-:-:S04]  /*10350*/  SHF.L.U32 R2, R9, 0x1f, RZ ;  /* 0x0000001f09027819 */ /* 0x000fc800000006ff */
[----:B------:R-:W2:Y:S02]  /*10360*/  SYNCS.PHASECHK.TRANS64.TRYWAIT P0, [R3+URZ+0x34840], R2 ;  /* 0x03484002030075a7 */ /* 0x000ea4000800017f */
[----:B--2---:R-:W-:Y:S05]  /*10370*/  @!P0 BRA `(.L_x_6959) ;  /* 0x0000002000608947 */ /* 0x004fea0003800000 */
.L_x_7025:
[----:B------:R-:W-:Y:S05]  /*10380*/  BSYNC B2 ;  /* 0x0000000000027941 */ /* 0x000fea0003800000 */
.L_x_6958:
        /* <DEDUP_REMOVED lines=10> */
.L_x_6960:
[----:B------:R-:W-:Y:S01]  /*10430*/  LOP3.LUT P0, RZ, R18, 0x2, RZ, 0xc0, !PT ;  /* 0x0000000212ff7812 */ /* 0x000fe2000780c0ff */
[----:B------:R-:W-:-:S12]  /*10440*/  BSSY B2, `(.L_x_6961) ;  /* 0x0000003000027945 */ /* 0x000fd80003800000 */
[----:B------:R-:W-:Y:S05]  /*10450*/  @P0 BRA `(.L_x_6962) ;  /* 0x0000000000040947 */ /* 0x000fea0003800000 */
[----:B------:R-:W-:Y:S01]  /*10460*/  BPT.TRAP 0x1 ;  /* 0x000000040000795c */ /* 0x000fe20000300000 */
.L_x_6962:
[----:B------:R-:W-:Y:S05]  /*10470*/  BSYNC B2 ;  /* 0x0000000000027941 */ /* 0x000fea0003800000 */
.L_x_6961:
        /* <DEDUP_REMOVED lines=19> */
.L_x_6963:
        /* <DEDUP_REMOVED lines=17> */
.L_x_6964:
        /* <DEDUP_REMOVED lines=15> */
.L_x_7026:
[----:B------:R-:W-:Y:S05]  /*107b0*/  BSYNC B2 ;  /* 0x0000000000027941 */ /* 0x000fea0003800000 */
.L_x_6965:
[----:B------:R-:W1:Y:S02]  /*107c0*/  S2R R3, SR_TID.X ;  /* 0x0000000000037919 */ /* 0x000e640000002100 */
[----:B-1----:R-:W-:-:S04]  /*107d0*/  LOP3.LUT R3, R3, 0x7f, RZ, 0xc0, !PT ;  /* 0x0000007f03037812 */ /* 0x002fc800078ec0ff */
[----:B------:R-:W-:-:S13]  /*107e0*/  ISETP.NE.AND P0, PT, R3, RZ, PT ;  /* 0x000000ff0300720c */ /* 0x000fda0003f05270 */
[----:B------:R-:W-:-:S04]  /*107f0*/  @!P0 IMAD.MOV.U32 R3, RZ, RZ, 0xb000 ;  /* 0x0000b000ff038424 */ /* 0x000fc800078e00ff */
[----:B------:R1:W-:Y:S01]  /*10800*/  @!P0 SYNCS.ARRIVE.TRANS64 RZ, [R2+URZ+0x34850], R3 ;  /* 0x0348500302ff89a7 */ /* 0x0003e2000800003f */
[----:B------:R-:W-:Y:S05]  /*10810*/  @P1 BRA `(.L_x_6967) ;  /* 0x0000000000041947 */ /* 0x000fea0003800000 */
[----:B------:R-:W-:Y:S01]  /*10820*/  BPT.TRAP 0x1 ;  /* 0x000000040000795c */ /* 0x000fe20000300000 */
.L_x_6967:
[----:B------:R-:W-:Y:S01]  /*10830*/  LOP3.LUT P0, RZ, R18, 0x2, RZ, 0xc0, !PT ;  /* 0x0000000212ff7812 */ /* 0x000fe2000780c0ff */
[----:B------:R-:W-:-:S12]  /*10840*/  BSSY B2, `(.L_x_6968) ;  /* 0x0000003000027945 */ /* 0x000fd80003800000 */
[----:B------:R-:W-:Y:S05]  /*10850*/  @P0 BRA `(.L_x_6969) ;  /* 0x0000000000040947 */ /* 0x000fea0003800000 */
[----:B------:R-:W-:Y:S01]  /*10860*/  BPT.TRAP 0x1 ;  /* 0x000000040000795c */ /* 0x000fe20000300000 */
.L_x_6969:
[----:B------:R-:W-:Y:S05]  /*10870*/  BSYNC B2 ;  /* 0x0000000000027941 */ /* 0x000fea0003800000 */
.L_x_6968:
        /* <DEDUP_REMOVED lines=19> */
.L_x_6970:
        /* <DEDUP_REMOVED lines=16> */
.L_x_6971:
        /* <DEDUP_REMOVED lines=12> */
.L_x_6956:
[----:B------:R-:W-:Y:S05]  /*10b70*/  BSYNC B1 ;  /* 0x0000000000017941 */ /* 0x000fea0003800000 */
.L_x_6955:
[C---:B------:R-:W-:Y:S01]  /*10b80*/  ISETP.GT.AND P0, PT, R0.reuse, 0x1, PT ;  /* 0x000000010000780c */ /* 0x040fe20003f04270 */
[----:B------:R-:W-:-:S12]  /*10b90*/  VIADD R0, R0, 0xfffffffe ;  /* 0xfffffffe00007836 */ /* 0x000fd80000000000 */
[----:B------:R-:W-:Y:S05]  /*10ba0*/  @P0 BRA `(.L_x_6972) ;  /* 0xffffffe800c00947 */ /* 0x000fea000383ffff */
.L_x_6937:
[----:B------:R-:W-:Y:S05]  /*10bb0*/  BSYNC B0 ;  /* 0x0000000000007941 */ /* 0x000fea0003800000 */
.L_x_6918:
[----:B------:R-:W-:Y:S01]  /*10bc0*/  LOP3.LUT P0, RZ, R18, 0x8, RZ, 0xc0, !PT ;  /* 0x0000000812ff7812 */ /* 0x000fe2000780c0ff */
[----:B------:R-:W-:-:S12]  /*10bd0*/  BSSY B0, `(.L_x_6973) ;  /* 0x0000045000007945 */ /* 0x000fd80003800000 */
[----:B------:R-:W-:Y:S05]  /*10be0*/  @!P0 BRA `(.L_x_6974) ;  /* 0x00000004000c8947 */ /* 0x000fea0003800000 */
[----:B------:R-:W3:Y:S01]  /*10bf0*/  LDL R2, [R1] ;  /* 0x0000000001027983 */ /* 0x000ee20000100800 */
[----:B0-----:R-:W-:Y:S01]  /*10c00*/  LEA R0, R19, UR36, 0x3 ;  /* 0x0000002413007c11 */ /* 0x001fe2000f8e18ff */
[----:B------:R-:W-:Y:S01]  /*10c10*/  BSSY B1, `(.L_x_6975) ;  /* 0x0000004000017945 */ /* 0x000fe20003800000 */
[----:B---3--:R-:W-:-:S04]  /*10c20*/  SHF.L.U32 R3, R2, 0x1f, RZ ;  /* 0x0000001f02037819 */ /* 0x008fc800000006ff */
[----:B------:R-:W0:Y:S02]  /*10c30*/  SYNCS.PHASECHK.TRANS64.TRYWAIT P0, [R0+URZ+0x34860], R3 ;  /* 0x03486003000075a7 */ /* 0x000e24000800017f */
[----:B0-----:R-:W-:Y:S05]  /*10c40*/  @!P0 BRA `(.L_x_6976) ;  /* 0x0000001800548947 */ /* 0x001fea0003800000 */
.L_x_7027:
[----:B------:R-:W-:Y:S05]  /*10c50*/  BSYNC B1 ;  /* 0x0000000000017941 */ /* 0x000fea0003800000 */
.L_x_6975:
[----:B------:R-:W3:Y:S01]  /*10c60*/  LDL R2, [R1+0x18] ;  /* 0x0000180001027983 */ /* 0x000ee20000100800 */
[----:B------:R-:W4:Y:S02]  /*10c70*/  S2R R4, SR_TID.X ;  /* 0x0000000000047919 */ /* 0x000f240000002100 */
[----:B----4-:R-:W-:-:S04]  /*10c80*/  LOP3.LUT R4, R4, 0x7f, RZ, 0xc0, !PT ;  /* 0x0000007f04047812 */ /* 0x010fc800078ec0ff */
[----:B------:R-:W-:-:S13]  /*10c90*/  ISETP.NE.AND P0, PT, R4, RZ, PT ;  /* 0x000000ff0400720c */ /* 0x000fda0003f05270 */
[----:B0-----:R-:W-:-:S04]  /*10ca0*/  @!P0 IMAD.MOV.U32 R3, RZ, RZ, 0xb000 ;  /* 0x0000b000ff038424 */ /* 0x001fc800078e00ff */
[----:B------:R0:W-:Y:S01]  /*10cb0*/  @!P0 SYNCS.ARRIVE.TRANS64 RZ, [R0+URZ+0x34850], R3 ;  /* 0x0348500300ff89a7 */ /* 0x0001e2000800003f */
[----:B---3--:R-:W-:-:S04]  /*10cc0*/  PRMT R2, R2, 0x9910, RZ ;  /* 0x0000991002027816 */ /* 0x008fc800000000ff */
[----:B------:R-:W-:-:S13]  /*10cd0*/  ISETP.NE.AND P0, PT, R2, 0x2, PT ;  /* 0x000000020200780c */ /* 0x000fda0003f05270 */
[----:B0-----:R-:W-:Y:S05]  /*10ce0*/  @P0 BRA `(.L_x_6977) ;  /* 0x0000000000040947 */ /* 0x001fea0003800000 */
[----:B------:R-:W-:Y:S01]  /*10cf0*/  BPT.TRAP 0x1 ;  /* 0x000000040000795c */ /* 0x000fe20000300000 */
.L_x_6977:
[----:B------:R-:W-:Y:S01]  /*10d00*/  LOP3.LUT P0, RZ, R18, 0x2, RZ, 0xc0, !PT ;  /* 0x0000000212ff7812 */ /* 0x000fe2000780c0ff */
[----:B------:R-:W-:-:S12]  /*10d10*/  BSSY B1, `(.L_x_6978) ;  /* 0x0000003000017945 */ /* 0x000fd80003800000 */
[----:B------:R-:W-:Y:S05]  /*10d20*/  @P0 BRA `(.L_x_6979) ;  /* 0x0000000000040947 */ /* 0x000fea0003800000 */
[----:B------:R-:W-:Y:S01]  /*10d30*/  BPT.TRAP 0x1 ;  /* 0x000000040000795c */ /* 0x000fe20000300000 */
.L_x_6979:
[----:B------:R-:W-:Y:S05]  /*10d40*/  BSYNC B1 ;  /* 0x0000000000017941 */ /* 0x000fea0003800000 */
.L_x_6978:
        /* <DEDUP_REMOVED lines=19> */
.L_x_6980:
        /* <DEDUP_REMOVED lines=16> */
.L_x_6981:
        /* <DEDUP_REMOVED lines=10> */
.L_x_6974:
[----:B------:R-:W-:Y:S05]  /*11020*/  BSYNC B0 ;  /* 0x0000000000007941 */ /* 0x000fea0003800000 */
.L_x_6973:
        /* <DEDUP_REMOVED lines=17> */
.L_x_6901:
[----:B0-----:R-:W0:Y:S01]  /*11140*/  S2R R3, SR_CgaCtaId ;  /* 0x0000000000037919 */ /* 0x001e220000008800 */
[----:B------:R-:W-:Y:S01]  /*11150*/  MOV R0, 0x400 ;  /* 0x0000040000007802 */ /* 0x000fe20000000f00 */
[----:B------:R-:W-:Y:S03]  /*11160*/  BSSY B0, `(.L_x_6983) ;  /* 0x0000005000007945 */ /* 0x000fe60003800000 */
[----:B0-----:R-:W-:Y:S02]  /*11170*/  LEA R0, R3, R0, 0x18 ;  /* 0x0000000003007211 */ /* 0x001fe400078ec0ff */
[----:B------:R-:W-:-:S04]  /*11180*/  SHF.L.U32 R3, R2, 0x1f, RZ ;  /* 0x0000001f02037819 */ /* 0x000fc800000006ff */
[----:B------:R-:W0:Y:S02]  /*11190*/  SYNCS.PHASECHK.TRANS64.TRYWAIT P0, [R0+URZ+0x34820], R3 ;  /* 0x03482003000075a7 */ /* 0x000e24000800017f */
[----:B0-----:R-:W-:Y:S05]  /*111a0*/  @!P0 BRA `(.L_x_6984) ;  /* 0x0000001400108947 */ /* 0x001fea0003800000 */
.L_x_7028:
[----:B------:R-:W-:Y:S05]  /*111b0*/  BSYNC B0 ;  /* 0x0000000000007941 */ /* 0x000fea0003800000 */
.L_x_6983:
[----:B------:R-:W-:-:S03]  /*111c0*/  UMOV UR4, 0xffffffff ;  /* 0xffffffff00047882 */ /* 0x000fc60000000000 */
[----:B------:R-:W-:Y:S05]  /*111d0*/  BRA.DIV UR4, `(.L_x_6985) ;  /* 0x0000001604187947 */ /* 0x000fea000b800000 */
[----:B------:R-:W1:Y:S02]  /*111e0*/  S2R R2, SR_TID.X ;  /* 0x0000000000027919 */ /* 0x000e640000002100 */
[----:B-1----:R-:W-:-:S04]  /*111f0*/  SHF.R.U32.HI R2, RZ, 0x5, R2 ;  /* 0x00000005ff027819 */ /* 0x002fc80000011602 */
[----:B------:R-:W-:-:S05]  /*11200*/  LOP3.LUT R2, R2, 0x3, RZ, 0xc0, !PT ;  /* 0x0000000302027812 */ /* 0x000fca00078ec0ff */
[----:B------:R1:W3:Y:S02]  /*11210*/  SHFL.IDX PT, R14, R2, RZ, 0x1f ;  /* 0x00001fff020e7589 */ /* 0x0002e400000e0000 */
.L_x_7031:
[----:B---3--:R-:W-:Y:S01]  /*11220*/  ISETP.NE.AND P0, PT, R14, RZ, PT ;  /* 0x000000ff0e00720c */ /* 0x008fe20003f05270 */
[----:B------:R-:W-:-:S12]  /*11230*/  BSSY B0, `(.L_x_6986) ;  /* 0x0000025000007945 */ /* 0x000fd80003800000 */
[----:B------:R-:W-:Y:S05]  /*11240*/  @P0 BRA `(.L_x_6987) ;  /* 0x00000000008c0947 */ /* 0x000fea0003800000 */
[----:B------:R-:W-:-:S03]  /*11250*/  UMOV UR4, 0xffffffff ;  /* 0xffffffff00047882 */ /* 0x000fc60000000000 */
[----:B------:R-:W-:Y:S05]  /*11260*/  BRA.DIV UR4, `(.L_x_6988) ;  /* 0x0000001604287947 */ /* 0x000fea000b800000 */
[----:B------:R-:W-:-:S13]  /*11270*/  ELECT P6, URZ, PT ;  /* 0x00000000003f782f */ /* 0x000fda00038c0000 */
.L_x_7034:
[----:B------:R-:W-:Y:S05]  /*11280*/  @!P6 BRA `(.L_x_6987) ;  /* 0x00000000007ce947 */ /* 0x000fea0003800000 */
[----:B-1----:R-:W3:Y:S02]  /*11290*/  LDL.LU R2, [R1+0x2c] ;  /* 0x00002c0001027983 */ /* 0x002ee40000300800 */
[----:B---3--:R-:W-:-:S04]  /*112a0*/  LOP3.LUT R2, R2, 0x2, RZ, 0xfc, !PT ;  /* 0x0000000202027812 */ /* 0x008fc800078efcff */
[----:B------:R-:W-:-:S13]  /*112b0*/  ISETP.NE.AND P2, PT, R2, 0x3, PT ;  /* 0x000000030200780c */ /* 0x000fda0003f45270 */
[----:B------:R-:W-:Y:S05]  /*112c0*/  @!P2 BRA `(.L_x_6989) ;  /* 0x000000000004a947 */ /* 0x000fea0003800000 */
[----:B------:R-:W-:Y:S01]  /*112d0*/  BPT.TRAP 0x1 ;  /* 0x000000040000795c */ /* 0x000fe20000300000 */
.L_x_6989:
        /* <DEDUP_REMOVED lines=13> */
.L_x_7035:
[----:B------:R-:W1:Y:S02]  /*113b0*/  SYNCS.PHASECHK.TRANS64.TRYWAIT P0, [R7+URZ], R2 ;  /* 0x00000002070075a7 */ /* 0x000e64000800017f */
[----:B-1----:R-:W-:Y:S05]  /*113c0*/  @!P0 BRA `(.L_x_6991) ;  /* 0x0000001400048947 */ /* 0x002fea0003800000 */
.L_x_7036:
[----:B------:R-:W-:Y:S05]  /*113d0*/  @!P2 BRA `(.L_x_6992) ;  /* 0x000000000004a947 */ /* 0x000fea0003800000 */
[----:B------:R-:W-:Y:S01]  /*113e0*/  BPT.TRAP 0x1 ;  /* 0x000000040000795c */ /* 0x000fe20000300000 */
.L_x_6992:
[----:B------:R-:W-:-:S04]  /*113f0*/  VIADD R0, R0, 0x34860 ;  /* 0x0003486000007836 */ /* 0x000fc80000000000 */
[----:B------:R-:W-:-:S04]  /*11400*/  IMAD R4, R19, 0x8, R0 ;  /* 0x0000000813047824 */ /* 0x000fc800078e0200 */
[----:B------:R-:W3:Y:S02]  /*11410*/  SYNCS.PHASECHK.TRANS64.TRYWAIT P0, [R4+URZ], R5 ;  /* 0x00000005040075a7 */ /* 0x000ee4000800017f */
[----:B---3--:R-:W-:Y:S05]  /*11420*/  @!P0 BRA `(.L_x_6993) ;  /* 0x0000001400008947 */ /* 0x008fea0003800000 */
.L_x_7037:
[----:B------:R-:W-:-:S07]  /*11430*/  IMAD R3, R3, 0x8, R0 ;  /* 0x0000000803037824 */ /* 0x000fce00078e0200 */
.L_x_6994:
[----:B----4-:R4:W0:Y:S02]  /*11440*/  SYNCS.PHASECHK.TRANS64.TRYWAIT P0, [R3+URZ], R2 ;  /* 0x00000002030075a7 */ /* 0x010824000800017f */
[----:B0-----:R-:W-:Y:S05]  /*11450*/  @!P0 NANOSLEEP.SYNCS 0x989680 ;  /* 0x009896800000895d */ /* 0x001fea0003900000 */
[----:B------:R-:W0:Y:S02]  /*11460*/  @!P0 SYNCS.PHASECHK.TRANS64 P0, [R3+URZ], R2 ;  /* 0x00000002030085a7 */ /* 0x000e24000800007f */
[----:B0-----:R-:W-:Y:S05]  /*11470*/  @!P0 BRA `(.L_x_6994) ;  /* 0xfffffffc00f08947 */ /* 0x001fea000383ffff */
.L_x_6987:
[----:B------:R-:W-:Y:S05]  /*11480*/  BSYNC B0 ;  /* 0x0000000000007941 */ /* 0x000fea0003800000 */
.L_x_6986:
[----:B------:R-:W-:Y:S05]  /*11490*/  EXIT ;  /* 0x000000000000794d */ /* 0x000fea0003800000 */
.L_x_6869:
[----:B0-----:R-:W-:-:S04]  /*114a0*/  IMAD.U32 R3, RZ, RZ, UR61 ;  /* 0x0000003dff037e24 */ /* 0x001fc8000f8e00ff */
[----:B------:R0:W1:Y:S03]  /*114b0*/  SYNCS.PHASECHK.TRANS64.TRYWAIT P1, [R3+URZ+0x34800], R0 ;  /* 0x03480000030075a7 */ /* 0x000066000802017f */
[----:B-1----:R-:W-:Y:S05]  /*114c0*/  @!P1 NANOSLEEP.SYNCS 0x989680 ;  /* 0x009896800000995d */ /* 0x002fea0003900000 */
[----:B------:R-:W1:Y:S02]  /*114d0*/  @!P1 SYNCS.PHASECHK.TRANS64 P1, [R3+URZ+0x34800], R0 ;  /* 0x03480000030095a7 */ /* 0x000e64000802007f */
[----:B-1----:R-:W-:Y:S05]  /*114e0*/  @!P1 BRA `(.L_x_6869) ;  /* 0xfffffffc00ec9947 */ /* 0x002fea000383ffff */
[----:B------:R-:W-:Y:S05]  /*114f0*/  BRA `(.L_x_6995) ;  /* 0xffffff0000747947 */ /* 0x000fea000383ffff */
.L_x_6873:
[----:B-1----:R1:W2:Y:S02]  /*11500*/  SYNCS.PHASECHK.TRANS64.TRYWAIT P1, [R12+URZ+0x34830], R3 ;  /* 0x034830030c0075a7 */ /* 0x0022a4000802017f */
[----:B--2---:R-:W-:Y:S05]  /*11510*/  @!P1 NANOSLEEP.SYNCS 0x989680 ;  /* 0x009896800000995d */ /* 0x004fea0003900000 */
[----:B------:R-:W2:Y:S02]  /*11520*/  @!P1 SYNCS.PHASECHK.TRANS64 P1, [R12+URZ+0x34830], R3 ;  /* 0x034830030c0095a7 */ /* 0x000ea4000802007f */
[----:B--2---:R-:W-:Y:S05]  /*11530*/  @!P1 BRA `(.L_x_6873) ;  /* 0xfffffffc00f09947 */ /* 0x004fea000383ffff */
[----:B------:R-:W-:Y:S05]  /*11540*/  BRA `(.L_x_6872) ;  /* 0xffffff0000947947 */ /* 0x000fea000383ffff */
.L_x_6879:
[----:B-1----:R-:W-:-:S04]  /*11550*/  IMAD.U32 R10, RZ, RZ, UR6 ;  /* 0x00000006ff0a7e24 */ /* 0x002fc8000f8e00ff */
[----:B------:R1:W2:Y:S03]  /*11560*/  SYNCS.PHASECHK.TRANS64.TRYWAIT P1, [R10+URZ+0x34830], R3 ;  /* 0x034830030a0075a7 */ /* 0x0002a6000802017f */
[----:B--2---:R-:W-:Y:S05]  /*11570*/  @!P1 NANOSLEEP.SYNCS 0x989680 ;  /* 0x009896800000995d */ /* 0x004fea0003900000 */
[----:B------:R-:W2:Y:S02]  /*11580*/  @!P1 SYNCS.PHASECHK.TRANS64 P1, [R10+URZ+0x34830], R3 ;  /* 0x034830030a0095a7 */ /* 0x000ea4000802007f */
[----:B--2---:R-:W-:Y:S05]  /*11590*/  @!P1 BRA `(.L_x_6879) ;  /* 0xfffffffc00ec9947 */ /* 0x004fea000383ffff */
[----:B------:R-:W-:Y:S05]  /*115a0*/  BRA `(.L_x_6876) ;  /* 0xffffff5000087947 */ /* 0x000fea000383ffff */
.L_x_6883:
[----:B-1----:R-:W-:-:S04]  /*115b0*/  IMAD.U32 R10, RZ, RZ, UR6 ;  /* 0x00000006ff0a7e24 */ /* 0x002fc8000f8e00ff */
[----:B------:R1:W2:Y:S03]  /*115c0*/  SYNCS.PHASECHK.TRANS64.TRYWAIT P1, [R10+URZ+0x34850], R3 ;  /* 0x034850030a0075a7 */ /* 0x0002a6000802017f */
[----:B--2---:R-:W-:Y:S05]  /*115d0*/  @!P1 NANOSLEEP.SYNCS 0x989680 ;  /* 0x009896800000995d */ /* 0x004fea0003900000 */
[----:B------:R-:W2:Y:S02]  /*115e0*/  @!P1 SYNCS.PHASECHK.TRANS64 P1, [R10+URZ+0x34850], R3 ;  /* 0x034850030a0095a7 */ /* 0x000ea4000802007f */
[----:B--2---:R-:W-:Y:S05]  /*115f0*/  @!P1 BRA `(.L_x_6883) ;  /* 0xfffffffc00ec9947 */ /* 0x004fea000383ffff */
[----:B------:R-:W-:Y:S05]  /*11600*/  BRA `(.L_x_6880) ;  /* 0xffffff7400b47947 */ /* 0x000fea000383ffff */
.L_x_6890:
[----:B-1----:R-:W-:-:S04]  /*11610*/  IMAD.U32 R5, RZ, RZ, UR7 ;  /* 0x00000007ff057e24 */ /* 0x002fc8000f8e00ff */
[----:B------:R1:W2:Y:S03]  /*11620*/  SYNCS.PHASECHK.TRANS64.TRYWAIT P1, [R5+URZ+0x34850], R0 ;  /* 0x03485000050075a7 */ /* 0x0002a6000802017f */
[----:B--2---:R-:W-:Y:S05]  /*11630*/  @!P1 NANOSLEEP.SYNCS 0x989680 ;  /* 0x009896800000995d */ /* 0x004fea0003900000 */
[----:B------:R-:W2:Y:S02]  /*11640*/  @!P1 SYNCS.PHASECHK.TRANS64 P1, [R5+URZ+0x34850], R0 ;  /* 0x03485000050095a7 */ /* 0x000ea4000802007f */
[----:B--2---:R-:W-:Y:S05]  /*11650*/  @!P1 BRA `(.L_x_6890) ;  /* 0xfffffffc00ec9947 */ /* 0x004fea000383ffff */
[----:B------:R-:W-:Y:S05]  /*11660*/  BRA `(.L_x_6889) ;  /* 0xffffff9800a87947 */ /* 0x000fea000383ffff */
.L_x_6905:
        /* <DEDUP_REMOVED lines=11> */
.L_x_6997:
[----:B------:R-:W-:Y:S05]  /*11720*/  BSYNC B0 ;  /* 0x0000000000007941 */ /* 0x000fea0003800000 */
.L_x_6996:
[----:B------:R-:W-:Y:S05]  /*11730*/  BRA `(.L_x_6998) ;  /* 0xffffffc000a47947 */ /* 0x000fea000383ffff */
.L_x_6907:
[----:B------:R-:W-:Y:S01]  /*11740*/  BSSY B0, `(.L_x_6999) ;  /* 0x0000006000007945 */ /* 0x000fe20003800000 */
[----:B------:R-:W-:-:S07]  /*11750*/  IMAD.MOV.U32 R15, RZ, RZ, -0x1 ;  /* 0xffffffffff0f7424 */ /* 0x000fce00078e00ff */
[----:B01----:R-:W-:Y:S05]  /*11760*/  WARPSYNC.COLLECTIVE R15, `(.L_x_7000) ;  /* 0x000000000f0c7348 */ /* 0x003fea0003c00000 */
[----:B------:R-:W-:Y:S02]  /*11770*/  ELECT P6, UR62, PT ;  /* 0x00000000003e782f */ /* 0x000fe400038c0000 */
[----:B------:R-:W-:Y:S01]  /*11780*/  MOV R14, UR62 ;  /* 0x0000003e000e7c02 */ /* 0x000fe20008000f00 */
[----:B01----:R-:W-:Y:S10]  /*11790*/  ENDCOLLECTIVE ;  /* 0x000000000000791b */ /* 0x003ff40003800000 */
.L_x_7000:
[----:B------:R-:W-:Y:S05]  /*117a0*/  BSYNC B0 ;  /* 0x0000000000007941 */ /* 0x000fea0003800000 */
.L_x_6999:
[----:B------:R-:W-:Y:S05]  /*117b0*/  BRA `(.L_x_7001) ;  /* 0xffffffc000a47947 */ /* 0x000fea000383ffff */
.L_x_6909:
[----:B---3--:R3:W4:Y:S02]  /*117c0*/  SYNCS.PHASECHK.TRANS64.TRYWAIT P0, [R2+URZ+0x34840], R3 ;  /* 0x03484003020075a7 */ /* 0x008724000800017f */
[----:B----4-:R-:W-:Y:S05]  /*117d0*/  @!P0 NANOSLEEP.SYNCS 0x989680 ;  /* 0x009896800000895d */ /* 0x010fea0003900000 */
[----:B------:R-:W4:Y:S02]  /*117e0*/  @!P0 SYNCS.PHASECHK.TRANS64 P0, [R2+URZ+0x34840], R3 ;  /* 0x03484003020085a7 */ /* 0x000f24000800007f */
[----:B----4-:R-:W-:Y:S05]  /*117f0*/  @!P0 BRA `(.L_x_6909) ;  /* 0xfffffffc00f08947 */ /* 0x010fea000383ffff */
[----:B------:R-:W-:Y:S05]  /*11800*/  BRA `(.L_x_7002) ;  /* 0xffffffc000fc7947 */ /* 0x000fea000383ffff */
.L_x_6913:
        /* <DEDUP_REMOVED lines=8> */
.L_x_7003:
[----:B------:R-:W-:Y:S01]  /*11890*/  IMAD.MOV.U32 R13, RZ, RZ, R0 ;  /* 0x000000ffff0d7224 */ /* 0x000fe200078e0000 */
[----:B------:R-:W-:Y:S01]  /*118a0*/  LOP3.LUT R7, R7, 0x7f, RZ, 0xc0, !PT ;  /* 0x0000007f07077812 */ /* 0x000fe200078ec0ff */
[----:B------:R-:W-:-:S07]  /*118b0*/  IMAD.MOV.U32 R6, RZ, RZ, R14 ;  /* 0x000000ffff067224 */ /* 0x000fce00078e000e */
[----:B------:R-:W-:Y:S05]  /*118c0*/  WARPSYNC.COLLECTIVE R15, `(.L_x_7004) ;  /* 0x000000000f087348 */ /* 0x000fea0003c00000 */
[----:B------:R0:W1:Y:S02]  /*118d0*/  SHFL.IDX P6, R14, R13, R12, R11 ;  /* 0x0000000c0d0e7389 */ /* 0x00006400000c000b */
[----:B01----:R-:W-:Y:S01]  /*118e0*/  ENDCOLLECTIVE ;  /* 0x000000000000791b */ /* 0x003fe20003800000 */
.L_x_7004:
        /* <DEDUP_REMOVED lines=24> */
.L_x_7005:
[----:B------:R-:W-:Y:S02]  /*11a70*/  IMAD.MOV.U32 R13, RZ, RZ, R0 ;  /* 0x000000ffff0d7224 */ /* 0x000fe400078e0000 */
[----:B------:R-:W-:-:S07]  /*11a80*/  IMAD.MOV.U32 R6, RZ, RZ, R14 ;  /* 0x000000ffff067224 */ /* 0x000fce00078e000e */
[----:B------:R-:W-:Y:S05]  /*11a90*/  WARPSYNC.COLLECTIVE R15, `(.L_x_7006) ;  /* 0x000000000f087348 */ /* 0x000fea0003c00000 */
[----:B------:R0:W1:Y:S02]  /*11aa0*/  SHFL.IDX P6, R14, R13, R12, R11 ;  /* 0x0000000c0d0e7389 */ /* 0x00006400000c000b */
[----:B01----:R-:W-:Y:S01]  /*11ab0*/  ENDCOLLECTIVE ;  /* 0x000000000000791b */ /* 0x003fe20003800000 */
.L_x_7006:
        /* <DEDUP_REMOVED lines=18> */
.L_x_7007:
[----:B------:R-:W-:Y:S02]  /*11be0*/  IMAD.MOV.U32 R13, RZ, RZ, R0 ;  /* 0x000000ffff0d7224 */ /* 0x000fe400078e0000 */
[----:B------:R-:W-:-:S07]  /*11bf0*/  IMAD.MOV.U32 R6, RZ, RZ, R14 ;  /* 0x000000ffff067224 */ /* 0x000fce00078e000e */
[----:B------:R-:W-:Y:S05]  /*11c00*/  WARPSYNC.COLLECTIVE R15, `(.L_x_7008) ;  /* 0x000000000f087348 */ /* 0x000fea0003c00000 */
[----:B------:R0:W1:Y:S02]  /*11c10*/  SHFL.IDX P6, R14, R13, R12, R11 ;  /* 0x0000000c0d0e7389 */ /* 0x00006400000c000b */
[----:B01----:R-:W-:Y:S01]  /*11c20*/  ENDCOLLECTIVE ;  /* 0x000000000000791b */ /* 0x003fe20003800000 */
.L_x_7008:
        /* <DEDUP_REMOVED lines=18> */
.L_x_7009:
[----:B------:R-:W-:Y:S02]  /*11d50*/  IMAD.MOV.U32 R13, RZ, RZ, R0 ;  /* 0x000000ffff0d7224 */ /* 0x000fe400078e0000 */
[----:B------:R-:W-:-:S07]  /*11d60*/  IMAD.MOV.U32 R6, RZ, RZ, R14 ;  /* 0x000000ffff067224 */ /* 0x000fce00078e000e */
[----:B------:R-:W-:Y:S05]  /*11d70*/  WARPSYNC.COLLECTIVE R15, `(.L_x_7010) ;  /* 0x000000000f087348 */ /* 0x000fea0003c00000 */
[----:B------:R0:W1:Y:S02]  /*11d80*/  SHFL.IDX P6, R14, R13, R12, R11 ;  /* 0x0000000c0d0e7389 */ /* 0x00006400000c000b */
[----:B01----:R-:W-:Y:S01]  /*11d90*/  ENDCOLLECTIVE ;  /* 0x000000000000791b */ /* 0x003fe20003800000 */
.L_x_7010:
        /* <DEDUP_REMOVED lines=18> */
.L_x_7011:
[----:B------:R-:W-:Y:S02]  /*11ec0*/  IMAD.MOV.U32 R13, RZ, RZ, R0 ;  /* 0x000000ffff0d7224 */ /* 0x000fe400078e0000 */
[----:B------:R-:W-:-:S07]  /*11ed0*/  IMAD.MOV.U32 R6, RZ, RZ, R14 ;  /* 0x000000ffff067224 */ /* 0x000fce00078e000e */
[----:B------:R-:W-:Y:S05]  /*11ee0*/  WARPSYNC.COLLECTIVE R15, `(.L_x_7012) ;  /* 0x000000000f087348 */ /* 0x000fea0003c00000 */
[----:B------:R0:W1:Y:S02]  /*11ef0*/  SHFL.IDX P6, R14, R13, R12, R11 ;  /* 0x0000000c0d0e7389 */ /* 0x00006400000c000b */
[----:B01----:R-:W-:Y:S01]  /*11f00*/  ENDCOLLECTIVE ;  /* 0x000000000000791b */ /* 0x003fe20003800000 */
.L_x_7012:
        /* <DEDUP_REMOVED lines=18> */
.L_x_7013:
[----:B------:R-:W-:Y:S02]  /*12030*/  IMAD.MOV.U32 R13, RZ, RZ, R0 ;  /* 0x000000ffff0d7224 */ /* 0x000fe400078e0000 */
[----:B------:R-:W-:-:S07]  /*12040*/  IMAD.MOV.U32 R6, RZ, RZ, R14 ;  /* 0x000000ffff067224 */ /* 0x000fce00078e000e */
[----:B------:R-:W-:Y:S05]  /*12050*/  WARPSYNC.COLLECTIVE R15, `(.L_x_7014) ;  /* 0x000000000f087348 */ /* 0x000fea0003c00000 */
[----:B------:R0:W1:Y:S02]  /*12060*/  SHFL.IDX P6, R14, R13, R12, R11 ;  /* 0x0000000c0d0e7389 */ /* 0x00006400000c000b */
[----:B01----:R-:W-:Y:S01]  /*12070*/  ENDCOLLECTIVE ;  /* 0x000000000000791b */ /* 0x003fe20003800000 */
.L_x_7014:
        /* <DEDUP_REMOVED lines=18> */
.L_x_7015:
[----:B------:R-:W-:Y:S02]  /*121a0*/  IMAD.MOV.U32 R13, RZ, RZ, R0 ;  /* 0x000000ffff0d7224 */ /* 0x000fe400078e0000 */
[----:B------:R-:W-:-:S07]  /*121b0*/  IMAD.MOV.U32 R6, RZ, RZ, R14 ;  /* 0x000000ffff067224 */ /* 0x000fce00078e000e */
[----:B------:R-:W-:Y:S05]  /*121c0*/  WARPSYNC.COLLECTIVE R15, `(.L_x_7016) ;  /* 0x000000000f087348 */ /* 0x000fea0003c00000 */
[----:B------:R0:W1:Y:S02]  /*121d0*/  SHFL.IDX P6, R14, R13, R12, R11 ;  /* 0x0000000c0d0e7389 */ /* 0x00006400000c000b */
[----:B01----:R-:W-:Y:S01]  /*121e0*/  ENDCOLLECTIVE ;  /* 0x000000000000791b */ /* 0x003fe20003800000 */
.L_x_7016:
        /* <DEDUP_REMOVED lines=16> */
.L_x_7017:
[----:B------:R-:W-:Y:S02]  /*122f0*/  IMAD.MOV.U32 R13, RZ, RZ, R0 ;  /* 0x000000ffff0d7224 */ /* 0x000fe400078e0000 */
[----:B------:R-:W-:-:S07]  /*12300*/  IMAD.MOV.U32 R5, RZ, RZ, R14 ;  /* 0x000000ffff057224 */ /* 0x000fce00078e000e */
[----:B------:R-:W-:Y:S05]  /*12310*/  WARPSYNC.COLLECTIVE R15, `(.L_x_7018) ;  /* 0x000000000f087348 */ /* 0x000fea0003c00000 */
[----:B------:R0:W1:Y:S02]  /*12320*/  SHFL.IDX P6, R14, R13, R12, R11 ;  /* 0x0000000c0d0e7389 */ /* 0x00006400000c000b */
[----:B01----:R-:W-:Y:S01]  /*12330*/  ENDCOLLECTIVE ;  /* 0x000000000000791b */ /* 0x003fe20003800000 */
.L_x_7018:
[----:B------:R-:W-:Y:S01]  /*12340*/  IMAD.MOV.U32 R0, RZ, RZ, R14 ;  /* 0x000000ffff007224 */ /* 0x000fe200078e000e */
[----:B------:R-:W-:Y:S06]  /*12350*/  BRA `(.L_x_7019) ;  /* 0xffffffc4007c7947 */ /* 0x000fec000383ffff */
.L_x_6917:
[----:B0-----:R-:W-:-:S04]  /*12360*/  IMAD.U32 R3, RZ, RZ, UR36 ;  /* 0x00000024ff037e24 */ /* 0x001fc8000f8e00ff */
[----:B------:R0:W2:Y:S03]  /*12370*/  SYNCS.PHASECHK.TRANS64.TRYWAIT P0, [R3+URZ+0x34820], R0 ;  /* 0x03482000030075a7 */ /* 0x0000a6000800017f */
[----:B--2---:R-:W-:Y:S05]  /*12380*/  @!P0 NANOSLEEP.SYNCS 0x989680 ;  /* 0x009896800000895d */ /* 0x004fea0003900000 */
[----:B------:R-:W2:Y:S02]  /*12390*/  @!P0 SYNCS.PHASECHK.TRANS64 P0, [R3+URZ+0x34820], R0 ;  /* 0x03482000030085a7 */ /* 0x000ea4000800007f */
[----:B--2---:R-:W-:Y:S05]  /*123a0*/  @!P0 BRA `(.L_x_6917) ;  /* 0xfffffffc00ec8947 */ /* 0x004fea000383ffff */
[----:B------:R-:W-:Y:S05]  /*123b0*/  BRA `(.L_x_7020) ;  /* 0xffffffc400cc7947 */ /* 0x000fea000383ffff */
.L_x_6924:
[----:B--2---:R2:W3:Y:S02]  /*123c0*/  SYNCS.PHASECHK.TRANS64.TRYWAIT P0, [R3+URZ+0x34840], R2 ;  /* 0x03484002030075a7 */ /* 0x0044e4000800017f */
[----:B---3--:R-:W-:Y:S05]  /*123d0*/  @!P0 NANOSLEEP.SYNCS 0x989680 ;  /* 0x009896800000895d */ /* 0x008fea0003900000 */
[----:B------:R-:W3:Y:S02]  /*123e0*/  @!P0 SYNCS.PHASECHK.TRANS64 P0, [R3+URZ+0x34840], R2 ;  /* 0x03484002030085a7 */ /* 0x000ee4000800007f */
[----:B---3--:R-:W-:Y:S05]  /*123f0*/  @!P0 BRA `(.L_x_6924) ;  /* 0xfffffffc00f08947 */ /* 0x008fea000383ffff */
[----:B------:R-:W-:Y:S05]  /*12400*/  BRA `(.L_x_7021) ;  /* 0xffffffc8007c7947 */ /* 0x000fea000383ffff */
.L_x_6931:
[----:B0-----:R0:W1:Y:S02]  /*12410*/  SYNCS.PHASECHK.TRANS64.TRYWAIT P0, [R2+URZ+0x34860], R3 ;  /* 0x03486003020075a7 */ /* 0x001064000800017f */
[----:B-1----:R-:W-:Y:S05]  /*12420*/  @!P0 NANOSLEEP.SYNCS 0x989680 ;  /* 0x009896800000895d */ /* 0x002fea0003900000 */
[----:B------:R-:W1:Y:S02]  /*12430*/  @!P0 SYNCS.PHASECHK.TRANS64 P0, [R2+URZ+0x34860], R3 ;  /* 0x03486003020085a7 */ /* 0x000e64000800007f */
[----:B-1----:R-:W-:Y:S05]  /*12440*/  @!P0 BRA `(.L_x_6931) ;  /* 0xfffffffc00f08947 */ /* 0x002fea000383ffff */
[----:B------:R-:W-:Y:S05]  /*12450*/  BRA `(.L_x_7022) ;  /* 0xffffffcc00787947 */ /* 0x000fea000383ffff */
.L_x_6942:
[----:B-1----:R1:W2:Y:S02]  /*12460*/  SYNCS.PHASECHK.TRANS64.TRYWAIT P0, [R3+URZ+0x34840], R2 ;  /* 0x03484002030075a7 */ /* 0x0022a4000800017f */
[----:B--2---:R-:W-:Y:S05]  /*12470*/  @!P0 NANOSLEEP.SYNCS 0x989680 ;  /* 0x009896800000895d */ /* 0x004fea0003900000 */
[----:B------:R-:W2:Y:S02]  /*12480*/  @!P0 SYNCS.PHASECHK.TRANS64 P0, [R3+URZ+0x34840], R2 ;  /* 0x03484002030085a7 */ /* 0x000ea4000800007f */
[----:B--2---:R-:W-:Y:S05]  /*12490*/  @!P0 BRA `(.L_x_6942) ;  /* 0xfffffffc00f08947 */ /* 0x004fea000383ffff */
[----:B------:R-:W-:Y:S05]  /*124a0*/  BRA `(.L_x_7023) ;  /* 0xffffffd400187947 */ /* 0x000fea000383ffff */
.L_x_6949:
[----:B0-----:R0:W1:Y:S02]  /*124b0*/  SYNCS.PHASECHK.TRANS64.TRYWAIT P0, [R2+URZ+0x34860], R3 ;  /* 0x03486003020075a7 */ /* 0x001064000800017f */
[----:B-1----:R-:W-:Y:S05]  /*124c0*/  @!P0 NANOSLEEP.SYNCS 0x989680 ;  /* 0x009896800000895d */ /* 0x002fea0003900000 */
[----:B------:R-:W1:Y:S02]  /*124d0*/  @!P0 SYNCS.PHASECHK.TRANS64 P0, [R2+URZ+0x34860], R3 ;  /* 0x03486003020085a7 */ /* 0x000e64000800007f */
[----:B-1----:R-:W-:Y:S05]  /*124e0*/  @!P0 BRA `(.L_x_6949) ;  /* 0xfffffffc00f08947 */ /* 0x002fea000383ffff */
[----:B------:R-:W-:Y:S05]  /*124f0*/  BRA `(.L_x_7024) ;  /* 0xffffffd800147947 */ /* 0x000fea000383ffff */
.L_x_6959:
[----:B--2---:R2:W3:Y:S02]  /*12500*/  SYNCS.PHASECHK.TRANS64.TRYWAIT P0, [R3+URZ+0x34840], R2 ;  /* 0x03484002030075a7 */ /* 0x0044e4000800017f */
[----:B---3--:R-:W-:Y:S05]  /*12510*/  @!P0 NANOSLEEP.SYNCS 0x989680 ;  /* 0x009896800000895d */ /* 0x008fea0003900000 */
[----:B------:R-:W3:Y:S02]  /*12520*/  @!P0 SYNCS.PHASECHK.TRANS64 P0, [R3+URZ+0x34840], R2 ;  /* 0x03484002030085a7 */ /* 0x000ee4000800007f */
[----:B---3--:R-:W-:Y:S05]  /*12530*/  @!P0 BRA `(.L_x_6959) ;  /* 0xfffffffc00f08947 */ /* 0x008fea000383ffff */
[----:B------:R-:W-:Y:S05]  /*12540*/  BRA `(.L_x_7025) ;  /* 0xffffffdc008c7947 */ /* 0x000fea000383ffff */
.L_x_6966:
[----:B0-----:R0:W1:Y:S02]  /*12550*/  SYNCS.PHASECHK.TRANS64.TRYWAIT P0, [R2+URZ+0x34860], R5 ;  /* 0x03486005020075a7 */ /* 0x001064000800017f */
[----:B-1----:R-:W-:Y:S05]  /*12560*/  @!P0 NANOSLEEP.SYNCS 0x989680 ;  /* 0x009896800000895d */ /* 0x002fea0003900000 */
[----:B------:R-:W1:Y:S02]  /*12570*/  @!P0 SYNCS.PHASECHK.TRANS64 P0, [R2+URZ+0x34860], R5 ;  /* 0x03486005020085a7 */ /* 0x000e64000800007f */
[----:B-1----:R-:W-:Y:S05]  /*12580*/  @!P0 BRA `(.L_x_6966) ;  /* 0xfffffffc00f08947 */ /* 0x002fea000383ffff */
[----:B------:R-:W-:Y:S05]  /*12590*/  BRA `(.L_x_7026) ;  /* 0xffffffe000847947 */ /* 0x000fea000383ffff */
.L_x_6976:
[----:B0-----:R0:W3:Y:S02]  /*125a0*/  SYNCS.PHASECHK.TRANS64.TRYWAIT P0, [R0+URZ+0x34860], R3 ;  /* 0x03486003000075a7 */ /* 0x0010e4000800017f */
[----:B---3--:R-:W-:Y:S05]  /*125b0*/  @!P0 NANOSLEEP.SYNCS 0x989680 ;  /* 0x009896800000895d */ /* 0x008fea0003900000 */
[----:B------:R-:W3:Y:S02]  /*125c0*/  @!P0 SYNCS.PHASECHK.TRANS64 P0, [R0+URZ+0x34860], R3 ;  /* 0x03486003000085a7 */ /* 0x000ee4000800007f */
[----:B---3--:R-:W-:Y:S05]  /*125d0*/  @!P0 BRA `(.L_x_6976) ;  /* 0xfffffffc00f08947 */ /* 0x008fea000383ffff */
[----:B------:R-:W-:Y:S05]  /*125e0*/  BRA `(.L_x_7027) ;  /* 0xffffffe400987947 */ /* 0x000fea000383ffff */
.L_x_6984:
[----:B0-----:R0:W1:Y:S02]  /*125f0*/  SYNCS.PHASECHK.TRANS64.TRYWAIT P0, [R0+URZ+0x34820], R3 ;  /* 0x03482003000075a7 */ /* 0x001064000800017f */
[----:B-1----:R-:W-:Y:S05]  /*12600*/  @!P0 NANOSLEEP.SYNCS 0x989680 ;  /* 0x009896800000895d */ /* 0x002fea0003900000 */
[----:B------:R-:W1:Y:S02]  /*12610*/  @!P0 SYNCS.PHASECHK.TRANS64 P0, [R0+URZ+0x34820], R3 ;  /* 0x03482003000085a7 */ /* 0x000e64000800007f */
[----:B-1----:R-:W-:Y:S05]  /*12620*/  @!P0 BRA `(.L_x_6984) ;  /* 0xfffffffc00f08947 */ /* 0x002fea000383ffff */
[----:B------:R-:W-:Y:S05]  /*12630*/  BRA `(.L_x_7028) ;  /* 0xffffffe800dc7947 */ /* 0x000fea000383ffff */
.L_x_6985:
        /* <DEDUP_REMOVED lines=11> */
.L_x_7030:
[----:B------:R-:W-:Y:S05]  /*126f0*/  BSYNC B0 ;  /* 0x0000000000007941 */ /* 0x000fea0003800000 */
.L_x_7029:
[----:B------:R-:W-:Y:S05]  /*12700*/  BRA `(.L_x_7031) ;  /* 0xffffffe800c47947 */ /* 0x000fea000383ffff */
.L_x_6988:
[----:B------:R-:W-:Y:S01]  /*12710*/  BSSY B1, `(.L_x_7032) ;  /* 0x0000006000017945 */ /* 0x000fe20003800000 */
[----:B------:R-:W-:-:S07]  /*12720*/  IMAD.MOV.U32 R15, RZ, RZ, -0x1 ;  /* 0xffffffffff0f7424 */ /* 0x000fce00078e00ff */
[----:B012---:R-:W-:Y:S05]  /*12730*/  WARPSYNC.COLLECTIVE R15, `(.L_x_7033) ;  /* 0x000000000f0c7348 */ /* 0x007fea0003c00000 */
[----:B------:R-:W-:Y:S02]  /*12740*/  ELECT P6, UR62, PT ;  /* 0x00000000003e782f */ /* 0x000fe400038c0000 */
[----:B------:R-:W-:Y:S01]  /*12750*/  MOV R14, UR62 ;  /* 0x0000003e000e7c02 */ /* 0x000fe20008000f00 */
[----:B012---:R-:W-:Y:S10]  /*12760*/  ENDCOLLECTIVE ;  /* 0x000000000000791b */ /* 0x007ff40003800000 */
.L_x_7033:
[----:B------:R-:W-:Y:S05]  /*12770*/  BSYNC B1 ;  /* 0x0000000000017941 */ /* 0x000fea0003800000 */
.L_x_7032:
[----:B------:R-:W-:Y:S05]  /*12780*/  BRA `(.L_x_7034) ;  /* 0xffffffe800bc7947 */ /* 0x000fea000383ffff */
.L_x_6990:
[----:B0-----:R0:W1:Y:S02]  /*12790*/  SYNCS.PHASECHK.TRANS64.TRYWAIT P0, [R6+URZ], R5 ;  /* 0x00000005060075a7 */ /* 0x001064000800017f */
[----:B-1----:R-:W-:Y:S05]  /*127a0*/  @!P0 NANOSLEEP.SYNCS 0x989680 ;  /* 0x009896800000895d */ /* 0x002fea0003900000 */
[----:B------:R-:W1:Y:S02]  /*127b0*/  @!P0 SYNCS.PHASECHK.TRANS64 P0, [R6+URZ], R5 ;  /* 0x00000005060085a7 */ /* 0x000e64000800007f */
[----:B-1----:R-:W-:Y:S05]  /*127c0*/  @!P0 BRA `(.L_x_6990) ;  /* 0xfffffffc00f08947 */ /* 0x002fea000383ffff */
[----:B------:R-:W-:Y:S05]  /*127d0*/  BRA `(.L_x_7035) ;  /* 0xffffffe800f47947 */ /* 0x000fea000383ffff */
.L_x_6991:
[----:B-1----:R1:W3:Y:S02]  /*127e0*/  SYNCS.PHASECHK.TRANS64.TRYWAIT P0, [R7+URZ], R2 ;  /* 0x00000002070075a7 */ /* 0x0022e4000800017f */
[----:B---3--:R-:W-:Y:S05]  /*127f0*/  @!P0 NANOSLEEP.SYNCS 0x989680 ;  /* 0x009896800000895d */ /* 0x008fea0003900000 */
[----:B------:R-:W3:Y:S02]  /*12800*/  @!P0 SYNCS.PHASECHK.TRANS64 P0, [R7+URZ], R2 ;  /* 0x00000002070085a7 */ /* 0x000ee4000800007f */
[----:B---3--:R-:W-:Y:S05]  /*12810*/  @!P0 BRA `(.L_x_6991) ;  /* 0xfffffffc00f08947 */ /* 0x008fea000383ffff */
[----:B------:R-:W-:Y:S05]  /*12820*/  BRA `(.L_x_7036) ;  /* 0xffffffe800e87947 */ /* 0x000fea000383ffff */
.L_x_6993:
[----:B---3--:R3:W4:Y:S02]  /*12830*/  SYNCS.PHASECHK.TRANS64.TRYWAIT P0, [R4+URZ], R5 ;  /* 0x00000005040075a7 */ /* 0x008724000800017f */
[----:B----4-:R-:W-:Y:S05]  /*12840*/  @!P0 NANOSLEEP.SYNCS 0x989680 ;  /* 0x009896800000895d */ /* 0x010fea0003900000 */
[----:B------:R-:W4:Y:S02]  /*12850*/  @!P0 SYNCS.PHASECHK.TRANS64 P0, [R4+URZ], R5 ;  /* 0x00000005040085a7 */ /* 0x000f24000800007f */
[----:B----4-:R-:W-:Y:S05]  /*12860*/  @!P0 BRA `(.L_x_6993) ;  /* 0xfffffffc00f08947 */ /* 0x010fea000383ffff */
[----:B------:R-:W-:Y:S05]  /*12870*/  BRA `(.L_x_7037) ;  /* 0xffffffe800ec7947 */ /* 0x000fea000383ffff */
.L_x_7038:
        /* <DEDUP_REMOVED lines=16> */
.L_x_15314:


//--------------------- .text._ZN7cutlass13device_kernelIN5flash11enable_sm90INS1_16FlashAttnFwdSm90INS1_25CollectiveMainloopFwdSm90ILi2EN4cute5tupleIJNS5_1CILi1EEES8_S8_EEENS6_IJNS7_ILi128EEENS7_ILi176EEESA_EEELi128ENS_6half_tEfNS_4arch4Sm90ELb0ELb0ELb0ELb1ELb0ELb0ELb0ELb1ELb1ELb1ELb0ELb0EEENS1_21CollectiveEpilogueFwdINS6_IJSA_SA_SB_EEES9_SD_SF_Li256ELb1ELb1ELb0ELb0EEENS1_36VarlenDynamicPersistentTileSchedulerILi128ELi176ELi256ELi128ELb0ELb1ELb1ELb0ELb1ELb1EEEEEEEEEvNT_6ParamsE --------------------------
	.section	.text._ZN7cutlass13device_kernelIN5flash11enable_sm90INS1_16FlashAttnFwdSm90INS1_25CollectiveMainloopFwdSm90ILi2EN4cute5tupleIJNS5_1CILi1EEES8_S8_EEENS6_IJNS7_ILi128EEENS7_ILi176EEESA_EEELi128ENS_6half_tEfNS_4arch4Sm90ELb0ELb0ELb0ELb1ELb0ELb0ELb0ELb1ELb1ELb1ELb0ELb0EEENS1_21CollectiveEpilogueFwdINS6_IJSA_SA_SB_EEES9_SD_SF_Li256ELb1ELb1ELb0ELb0EEENS1_36VarlenDynamicPersistentTileSchedulerILi128ELi176ELi256ELi128ELb0ELb1ELb1ELb0ELb1ELb1EEEEEEEEEvNT_6ParamsE,"ax",@progbits
	.align	128
.text._ZN7cutlass13device_kernelIN5flash11enable_sm90INS1_16FlashAttnFwdSm90INS1_25CollectiveMainloopFwdSm90ILi2EN4cute5tupleIJNS5_1CILi1EEES8_S8_EEENS6_IJNS7_ILi128EEENS7_ILi176EEESA_EEELi128ENS_6half_tEfNS_4arch4Sm90ELb0ELb0ELb0ELb1ELb0ELb0ELb0ELb1ELb1ELb1ELb0ELb0EEENS1_21CollectiveEpilogueFwdINS6_IJSA_SA_SB_EEES9_SD_SF_Li256ELb1ELb1ELb0ELb0EEENS1_36VarlenDynamicPersistentTileSchedulerILi128ELi176ELi256ELi128ELb0ELb1ELb1ELb0ELb1ELb1EEEEEEEEEvNT_6ParamsE:
        .type           _ZN7cutlass13device_kernelIN5flash11enable_sm90INS1_16FlashAttnFwdSm90INS1_25CollectiveMainloopFwdSm90ILi2EN4cute5tupleIJNS5_1CILi1EEES8_S8_EEENS6_IJNS7_ILi128EEENS7_ILi176EEESA_EEELi128ENS_6half_tEfNS_4arch4Sm90ELb0ELb0ELb0ELb1ELb0ELb0ELb0ELb1ELb1ELb1ELb0ELb0EEENS1_21CollectiveEpilogueFwdINS6_IJSA_SA_SB_EEES9_SD_SF_Li256ELb1ELb1ELb0ELb0EEENS1_36VarlenDynamicPersistentTileSchedulerILi128ELi176ELi256ELi128ELb0ELb1ELb1ELb0ELb1ELb1EEEEEEEEEvNT_6ParamsE,@function
        .size           _ZN7cutlass13device_kernelIN5flash11enable_sm90INS1_16FlashAttnFwdSm90INS1_25CollectiveMainloopFwdSm90ILi2EN4cute5tupleIJNS5_1CILi1EEES8_S8_EEENS6_IJNS7_ILi128EEENS7_ILi176EEESA_EEELi128ENS_6half_tEfNS_4arch4Sm90ELb0ELb0ELb0ELb1ELb0ELb0ELb0ELb1ELb1ELb1ELb0ELb0EEENS1_21CollectiveEpilogueFwdINS6_IJSA_SA_SB_EEES9_SD_SF_Li256ELb1ELb1ELb0ELb0EEENS1_36VarlenDynamicPersistentTileSchedulerILi128ELi176ELi256ELi128ELb0ELb1ELb1ELb0ELb1ELb1EEEEEEEEEvNT_6ParamsE,(.L_x_15315 - _ZN7cutlass13device_kernelIN5flash11enable_sm90INS1_16FlashAttnFwdSm90INS1_25CollectiveMainloopFwdSm90ILi2EN4cute5tupleIJNS5_1CILi1EEES8_S8_EEENS6_IJNS7_ILi128EEENS7_ILi176EEESA_EEELi128ENS_6half_tEfNS_4arch4Sm90ELb0ELb0ELb0ELb1ELb0ELb0ELb0ELb1ELb1ELb1ELb0ELb0EEENS1_21CollectiveEpilogueFwdINS6_IJSA_SA_SB_EEES9_SD_SF_Li256ELb1ELb1ELb0ELb0EEENS1_36VarlenDynamicPersistentTileSchedulerILi128ELi176ELi256ELi128ELb0ELb1ELb1ELb0ELb1ELb1EEEEEEEEEvNT_6ParamsE)
        .other          _ZN7cutlass13device_kernelIN5flash11enable_sm90INS1_16FlashAttnFwdSm90INS1_25CollectiveMainloopFwdSm90ILi2EN4cute5tupleIJNS5_1CILi1EEES8_S8_EEENS6_IJNS7_ILi128EEENS7_ILi176EEESA_EEELi128ENS_6half_tEfNS_4arch4Sm90ELb0ELb0ELb0ELb1ELb0ELb0ELb0ELb1ELb1ELb1ELb0ELb0EEENS1_21CollectiveEpilogueFwdINS6_IJSA_SA_SB_EEES9_SD_SF_Li256ELb1ELb1ELb0ELb0EEENS1_36VarlenDynamicPersistentTileSchedulerILi128ELi176ELi256ELi128ELb0ELb1ELb1ELb0ELb1ELb1EEEEEEEEEvNT_6ParamsE,@"STO_CUDA_ENTRY STV_DEFAULT"
_ZN7cutlass13device_kernelIN5flash11enable_sm90INS1_16FlashAttnFwdSm90INS1_25CollectiveMainloopFwdSm90ILi2EN4cute5tupleIJNS5_1CILi1EEES8_S8_EEENS6_IJNS7_ILi128EEENS7_ILi176EEESA_EEELi128ENS_6half_tEfNS_4arch4Sm90ELb0ELb0ELb0ELb1ELb0ELb0ELb0ELb1ELb1ELb1ELb0ELb0EEENS1_21CollectiveEpilogueFwdINS6_IJSA_SA_SB_EEES9_SD_SF_Li256ELb1ELb1ELb0ELb0EEENS1_36VarlenDynamicPersistentTileSchedulerILi128ELi176ELi256ELi128ELb0ELb1ELb1ELb0ELb1ELb1EEEEEEEEEvNT_6ParamsE:
        /* <DEDUP_REMOVED lines=17> */
.L_x_7040:
[----:B------:R-:W-:Y:S05]  /*0110*/  BSYNC B0 ;  /* 0x0000000000007941 */ /* 0x000fea0003800000 */
.L_x_7039:
        /* <DEDUP_REMOVED lines=40> */
.L_x_7041:
        /* <DEDUP_REMOVED lines=22> */
.L_x_7042:
        /* <DEDUP_REMOVED lines=18> */
.L_x_7043:
        /* <DEDUP_REMOVED lines=22> */
.L_x_7044:
        /* <DEDUP_REMOVED lines=22> */
.L_x_7045:
[----:B--2---:R-:W-:Y:S01]  /*08e0*/  ISETP.NE.AND P0, PT, R2, RZ, PT ;  /* 0x000000ff0200720c */ /* 0x004fe20003f05270 */
[----:B------:R-:W-:Y:S01]  /*08f0*/  IMAD.MOV.U32 R2, RZ, RZ, 0x1 ;  /* 0x00000001ff027424 */ /* 0x000fe200078e00ff */
[----:B------:R-:W-:Y:S01]  /*0900*/  NOP ;  /* 0x0000000000007918 */ /* 0x000fe20000000000 */
[----:B------:R-:W-:-:S03]  /*0910*/  ULDC.64 UR60, c[0x0][0x208] ;  /* 0x00008200003c7ab9 */ /* 0x000fc60000000a00 */
[----:B------:R-:W-:-:S05]  /*0920*/  SEL R2, R2, 0x2, !P0 ;  /* 0x0000000202027807 */ /* 0x000fca0004000000 */
[----:B------:R2:W-:Y:S01]  /*0930*/  STL [R1+0x58], R2 ;  /* 0x0000580201007387 */ /* 0x0005e20000100800 */
[----:B01-34-:R-:W-:Y:S06]  /*0940*/  BAR.SYNC.DEFER_BLOCKING 0x0 ;  /* 0x0000000000007b1d */ /* 0x01bfec0000010000 */
[----:B------:R-:W-:Y:S05]  /*0950*/  @!P0 BRA `(.L_x_7046) ;  /* 0x000000d000fc8947 */ /* 0x000fea0003800000 */
.L_x_7047:
[----:B------:R-:W-:-:S08]  /*0960*/  NOP ;  /* 0x0000000000007918 */ /* 0x000fd00000000000 */
[----:B------:R-:W0:Y:S02]  /*0970*/  USETMAXREG.TRY_ALLOC.CTAPOOL UP0, 0xf0 ;  /* 0x000000f0000079c8 */ /* 0x000e240008000600 */
[----:B0-----:R-:W-:-:S13]  /*0980*/  PLOP3.LUT P0, PT, PT, PT, UP0, 0x80, 0x0 ;  /* 0x000000000000781c */ /* 0x001fda0003f0f008 */
[----:B------:R-:W-:Y:S05]  /*0990*/  @!P0 BRA `(.L_x_7047) ;  /* 0xfffffffc00f08947 */ /* 0x000fea000383ffff */
[----:B--2---:R-:W0:Y:S01]  /*09a0*/  S2R R2, SR_TID.X ;  /* 0x0000000000027919 */ /* 0x004e220000002100 */
[----:B------:R-:W1:Y:S01]  /*09b0*/  S2UR UR5, SR_CgaCtaId ;  /* 0x00000000000579c3 */ /* 0x000e620000008800 */
[----:B------:R-:W-:-:S07]  /*09c0*/  UMOV UR4, 0x400 ;  /* 0x0000040000047882 */ /* 0x000fce0000000000 */
[----:B------:R-:W-:Y:S06]  /*09d0*/  BAR.ARV 0x8, 0x180 ;  /* 0x0206000000007b1d */ /* 0x000fec0000002000 */
[----:B-1----:R-:W-:Y:S01]  /*09e0*/  ULEA UR4, UR5, UR4, 0x18 ;  /* 0x0000000405047291 */ /* 0x002fe2000f8ec03f */
[----:B0-----:R-:W-:-:S04]  /*09f0*/  LOP3.LUT R0, R2, 0xffffff80, RZ, 0xc0, !PT ;  /* 0xffffff8002007812 */ /* 0x001fc800078ec0ff */
[----:B------:R-:W-:-:S13]  /*0a00*/  ISETP.NE.AND P0, PT, R0, 0x80, PT ;  /* 0x000000800000780c */ /* 0x000fda0003f05270 */
[----:B------:R-:W-:Y:S08]  /*0a10*/  @!P0 BAR.ARV 0x9, 0x100 ;  /* 0x0244000000008b1d */ /* 0x000ff00000002000 */
[----:B------:R-:W-:Y:S06]  /*0a20*/  BAR.SYNC.DEFER_BLOCKING 0x5, 0x180 ;  /* 0x0146000000007b1d */ /* 0x000fec0000010000 */
[----:B------:R-:W0:Y:S01]  /*0a30*/  LDS.128 R44, [UR4+0x348d0] ;  /* 0x0348d004ff2c7984 */ /* 0x000e220008000c00 */
[----:B------:R-:W-:Y:S01]  /*0a40*/  ULDC UR4, c[0x0][0xc3c] ;  /* 0x00030f0000047ab9 */ /* 0x000fe20000000800 */
[----:B------:R-:W-:Y:S06]  /*0a50*/  BAR.ARV 0x4, 0x180 ;  /* 0x0106000000007b1d */ /* 0x000fec0000002000 */
[----:B0-----:R-:W-:-:S13]  /*0a60*/  ISETP.GE.AND P0, PT, R47, UR4, PT ;  /* 0x000000042f007c0c */ /* 0x001fda000bf06270 */
[----:B------:R-:W-:Y:S05]  /*0a70*/  @P0 EXIT ;  /* 0x000000000000094d */ /* 0x000fea0003800000 */
[----:B------:R-:W2:Y:S01]  /*0a80*/  LDL.LU R10, [R1+0x58] ;  /* 0x00005800010a7983 */ /* 0x000ea20000300800 */
[----:B------:R-:W-:-:S05]  /*0a90*/  VIADD R234, R2, 0xffffff80 ;  /* 0xffffff8002ea7836 */ /* 0x000fca0000000000 */
[----:B------:R-:W-:-:S04]  /*0aa0*/  SHF.R.S32.HI R3, RZ, 0x1f, R234 ;  /* 0x0000001fff037819 */ /* 0x000fc800000114ea */
[CC--:B------:R-:W-:Y:S02]  /*0ab0*/  LEA.HI R0, R3.reuse, R234.reuse, RZ, 0x7 ;  /* 0x000000ea03007211 */ /* 0x0c0fe400078f38ff */
[CC--:B------:R-:W-:Y:S02]  /*0ac0*/  LEA.HI R2, R3.reuse, R234.reuse, RZ, 0x4 ;  /* 0x000000ea03027211 */ /* 0x0c0fe400078f20ff */
[----:B------:R-:W-:Y:S02]  /*0ad0*/  LOP3.LUT R5, R0, 0xffffff80, RZ, 0xc0, !PT ;  /* 0xffffff8000057812 */ /* 0x000fe400078ec0ff */
[----:B------:R-:W-:Y:S02]  /*0ae0*/  LEA.HI R4, R3, R234, RZ, 0x5 ;  /* 0x000000ea03047211 */ /* 0x000fe400078f28ff */
[----:B------:R-:W-:Y:S01]  /*0af0*/  SHF.R.S32.HI R7, RZ, 0x4, R2 ;  /* 0x00000004ff077819 */ /* 0x000fe20000011402 */
[----:B------:R-:W-:Y:S01]  /*0b00*/  IMAD.IADD R226, R234, 0x1, -R5 ;  /* 0x00000001eae27824 */ /* 0x000fe200078e0a05 */
[----:B------:R-:W-:Y:S01]  /*0b10*/  LOP3.LUT R5, R2, 0x3fffff0, RZ, 0xc0, !PT ;  /* 0x03fffff002057812 */ /* 0x000fe200078ec0ff */
[----:B------:R-:W-:Y:S01]  /*0b20*/  IMAD.SHL.U32 R4, R4, 0x20, RZ ;  /* 0x0000002004047824 */ /* 0x000fe200078e00ff */
[----:B------:R-:W-:-:S02]  /*0b30*/  LEA.HI R2, R2, R7, RZ, 0x1 ;  /* 0x0000000702027211 */ /* 0x000fc400078f08ff */
[----:B------:R-:W-:Y:S01]  /*0b40*/  SHF.R.S32.HI R9, RZ, 0x1f, R226 ;  /* 0x0000001fff097819 */ /* 0x000fe200000114e2 */
[----:B------:R-:W-:Y:S01]  /*0b50*/  IMAD.IADD R5, R234, 0x1, -R5 ;  /* 0x00000001ea057824 */ /* 0x000fe200078e0a05 */
[----:B------:R-:W-:Y:S02]  /*0b60*/  LOP3.LUT R4, R4, 0xfffffc00, RZ, 0xc0, !PT ;  /* 0xfffffc0004047812 */ /* 0x000fe400078ec0ff */
[----:B------:R-:W-:Y:S02]  /*0b70*/  LOP3.LUT R2, R2, 0x1ffffffe, RZ, 0xc0, !PT ;  /* 0x1ffffffe02027812 */ /* 0x000fe400078ec0ff */
[----:B------:R-:W-:Y:S01]  /*0b80*/  LEA.HI R6, R9, R226, RZ, 0x2 ;  /* 0x000000e209067211 */ /* 0x000fe200078f10ff */
[----:B------:R-:W-:Y:S02]  /*0b90*/  IMAD R5, R5, 0x40, R4 ;  /* 0x0000004005057824 */ /* 0x000fe400078e0204 */
[----:B------:R-:W-:Y:S01]  /*0ba0*/  IMAD.IADD R2, R7, 0x1, -R2 ;  /* 0x0000000107027824 */ /* 0x000fe200078e0a02 */
[----:B------:R-:W-:-:S02]  /*0bb0*/  LEA.HI R4, R3, R234, RZ, 0x2 ;  /* 0x000000ea03047211 */ /* 0x000fc400078f10ff */
[--C-:B------:R-:W-:Y:S01]  /*0bc0*/  SHF.R.S32.HI R8, RZ, 0x2, R6.reuse ;  /* 0x00000002ff087819 */ /* 0x100fe20000011406 */
[----:B------:R-:W-:Y:S01]  /*0bd0*/  IMAD R231, R2, 0x8, R5 ;  /* 0x0000000802e77824 */ /* 0x000fe200078e0205 */
[----:B------:R-:W-:Y:S02]  /*0be0*/  SHF.R.S32.HI R11, RZ, 0x1f, R6 ;  /* 0x0000001fff0b7819 */ /* 0x000fe40000011406 */
[----:B------:R-:W-:Y:S02]  /*0bf0*/  LOP3.LUT R5, R6, 0x7ffffffc, RZ, 0xc0, !PT ;  /* 0x7ffffffc06057812 */ /* 0x000fe400078ec0ff */
[----:B------:R-:W-:Y:S02]  /*0c00*/  LOP3.LUT R7, R4, 0xfffffffc, RZ, 0xc0, !PT ;  /* 0xfffffffc04077812 */ /* 0x000fe400078ec0ff */
[----:B------:R-:W-:Y:S02]  /*0c10*/  LEA.HI R3, R3, R234, RZ, 0x3 ;  /* 0x000000ea03037211 */ /* 0x000fe400078f18ff */
[----:B------:R-:W-:-:S02]  /*0c20*/  LEA.HI R11, R11, R8, RZ, 0x3 ;  /* 0x000000080b0b7211 */ /* 0x000fc400078f18ff */
[----:B------:R-:W-:Y:S01]  /*0c30*/  SHF.R.S32.HI R227, RZ, 0x7, R0 ;  /* 0x00000007ffe37819 */ /* 0x000fe20000011400 */
[----:B------:R-:W-:Y:S01]  /*0c40*/  IMAD.IADD R229, R226, 0x1, -R5 ;  /* 0x00000001e2e57824 */ /* 0x000fe200078e0a05 */
[----:B------:R-:W-:Y:S01]  /*0c50*/  LOP3.LUT R5, R3, 0xfffffff8, RZ, 0xc0, !PT ;  /* 0xfffffff803057812 */ /* 0x000fe200078ec0ff */
[----:B------:R-:W-:Y:S01]  /*0c60*/  IMAD.IADD R7, R234, 0x1, -R7 ;  /* 0x00000001ea077824 */ /* 0x000fe200078e0a07 */
[----:B------:R-:W-:Y:S02]  /*0c70*/  LOP3.LUT R11, R11, 0xfffffff8, RZ, 0xc0, !PT ;  /* 0xfffffff80b0b7812 */ /* 0x000fe400078ec0ff */
[----:B------:R-:W-:Y:S02]  /*0c80*/  LEA.HI R9, R9, R226, RZ, 0x5 ;  /* 0x000000e209097211 */ /* 0x000fe400078f28ff */
[----:B------:R-:W-:Y:S01]  /*0c90*/  LEA.HI R0, R0, R227, RZ, 0x1 ;  /* 0x000000e300007211 */ /* 0x000fe200078f08ff */
[----:B------:R-:W-:Y:S01]  /*0ca0*/  IMAD.IADD R220, R234, 0x1, -R5 ;  /* 0x00000001eadc7824 */ /* 0x000fe200078e0a05 */
[----:B------:R-:W-:Y:S01]  /*0cb0*/  LEA.HI R2, R7, R7, RZ, 0x1 ;  /* 0x0000000707027211 */ /* 0x000fe200078f08ff */
[----:B------:R-:W-:Y:S01]  /*0cc0*/  IMAD.IADD R8, R8, 0x1, -R11 ;  /* 0x0000000108087824 */ /* 0x000fe200078e0a0b */
[----:B------:R-:W-:-:S02]  /*0cd0*/  SHF.R.S32.HI R9, RZ, 0x5, R9 ;  /* 0x00000005ff097819 */ /* 0x000fc40000011409 */
[----:B------:R-:W-:Y:S01]  /*0ce0*/  LOP3.LUT R0, R0, 0x3fffffe, RZ, 0xc0, !PT ;  /* 0x03fffffe00007812 */ /* 0x000fe200078ec0ff */
[----:B------:R-:W-:Y:S01]  /*0cf0*/  IMAD.SHL.U32 R17, R220, 0x8, RZ ;  /* 0x00000008dc117824 */ /* 0x000fe200078e00ff */
[----:B------:R-:W-:Y:S01]  /*0d00*/  LOP3.LUT R2, R2, 0x1ffffffe, RZ, 0xc0, !PT ;  /* 0x1ffffffe02027812 */ /* 0x000fe200078ec0ff */
[----:B------:R-:W-:Y:S02]  /*0d10*/  IMAD R9, R9, 0x10, R8 ;  /* 0x0000001009097824 */ /* 0x000fe400078e0208 */
[----:B------:R-:W-:Y:S02]  /*0d20*/  IMAD.IADD R0, R227, 0x1, -R0 ;  /* 0x00000001e3007824 */ /* 0x000fe400078e0a00 */
[----:B------:R-:W-:Y:S02]  /*0d30*/  VIADD R22, R17, 0x40 ;  /* 0x0000004011167836 */ /* 0x000fe40000000000 */
[----:B------:R-:W-:Y:S02]  /*0d40*/  IMAD.MOV.U32 R4, RZ, RZ, -0x2 ;  /* 0xfffffffeff047424 */ /* 0x000fe400078e00ff */
[----:B------:R-:W-:-:S02]  /*0d50*/  IMAD.IADD R7, R7, 0x1, -R2 ;  /* 0x0000000107077824 */ /* 0x000fc400078e0a02 */
[----:B------:R-:W-:Y:S01]  /*0d60*/  IMAD R228, R0, 0x40, R9 ;  /* 0x0000004000e47824 */ /* 0x000fe200078e0209 */
[----:B------:R-:W-:Y:S01]  /*0d70*/  SHF.R.S32.HI R224, RZ, 0x3, R3 ;  /* 0x00000003ffe07819 */ /* 0x000fe20000011403 */
[----:B------:R-:W-:Y:S01]  /*0d80*/  IMAD R229, R229, R4, 0xb0 ;  /* 0x000000b0e5e57424 */ /* 0x000fe200078e0204 */
[----:B------:R-:W-:Y:S01]  /*0d90*/  SHF.R.S32.HI R233, RZ, 0x1f, R17 ;  /* 0x0000001fffe97819 */ /* 0x000fe20000011411 */
[----:B------:R-:W-:Y:S01]  /*0da0*/  IMAD.MOV.U32 R225, RZ, RZ, RZ ;  /* 0x000000ffffe17224 */ /* 0x000fe200078e00ff */
[----:B------:R-:W-:Y:S01]  /*0db0*/  SHF.R.S32.HI R232, RZ, 0x1f, R22 ;  /* 0x0000001fffe87819 */ /* 0x000fe20000011416 */
[----:B------:R-:W-:Y:S02]  /*0dc0*/  IMAD.MOV.U32 R16, RZ, RZ, RZ ;  /* 0x000000ffff107224 */ /* 0x000fe400078e00ff */
[----:B------:R-:W-:Y:S02]  /*0dd0*/  IMAD.MOV.U32 R2, RZ, RZ, RZ ;  /* 0x000000ffff027224 */ /* 0x000fe400078e00ff */
[----:B------:R-:W-:Y:S01]  /*0de0*/  IMAD R230, R7, 0x8, R228 ;  /* 0x0000000807e67824 */ /* 0x000fe200078e02e4 */
[----:B--2---:R-:W-:-:S07]  /*0df0*/  LOP3.LUT R19, R10, 0x1, RZ, 0xfc, !PT ;  /* 0x000000010a137812 */ /* 0x004fce00078efcff */
.L_x_7090:
        /* <DEDUP_REMOVED lines=35> */
.L_x_7048:
[----:B-----5:R-:W-:Y:S01]  /*1030*/  IMAD.IADD R80, R80, 0x1, -R3 ;  /* 0x0000000150507824 */ /* 0x020fe200078e0a03 */
[----:B------:R-:W-:Y:S01]  /*1040*/  PLOP3.LUT P0, PT, PT, PT, PT, 0x80, 0x0 ;  /* 0x000000000000781c */ /* 0x000fe20003f0f070 */
[----:B------:R-:W-:Y:S01]  /*1050*/  IMAD.MOV.U32 R222, RZ, RZ, R45 ;  /* 0x000000ffffde7224 */ /* 0x000fe200078e002d */
[----:B------:R-:W-:Y:S01]  /*1060*/  CS2R R34, SRZ ;  /* 0x0000000000227805 */ /* 0x000fe2000001ff00 */
[C---:B------:R-:W-:Y:S01]  /*1070*/  VIADD R0, R80.reuse, 0xaf ;  /* 0x000000af50007836 */ /* 0x040fe20000000000 */
[----:B------:R-:W-:Y:S01]  /*1080*/  ISETP.GE.AND P1, PT, R80, 0x1, PT ;  /* 0x000000015000780c */ /* 0x000fe20003f26270 */
[----:B------:R-:W-:Y:S01]  /*1090*/  IMAD.MOV.U32 R221, RZ, RZ, R46 ;  /* 0x000000ffffdd7224 */ /* 0x000fe200078e002e */
[----:B------:R-:W-:Y:S01]  /*10a0*/  CS2R R36, SRZ ;  /* 0x0000000000247805 */ /* 0x000fe2000001ff00 */
[----:B------:R-:W-:Y:S01]  /*10b0*/  IMAD.HI R0, R0, 0x2e8ba2e9, RZ ;  /* 0x2e8ba2e900007827 */ /* 0x000fe200078e02ff */
[----:B------:R-:W-:Y:S02]  /*10c0*/  CS2R R38, SRZ ;  /* 0x0000000000267805 */ /* 0x000fe4000001ff00 */
[----:B------:R-:W-:-:S02]  /*10d0*/  CS2R R40, SRZ ;  /* 0x0000000000287805 */ /* 0x000fc4000001ff00 */
[----:B------:R-:W-:Y:S01]  /*10e0*/  CS2R R42, SRZ ;  /* 0x00000000002a7805 */ /* 0x000fe2000001ff00 */
[----:B------:R-:W-:Y:S01]  /*10f0*/  IMAD.MOV.U32 R87, RZ, RZ, RZ ;  /* 0x000000ffff577224 */ /* 0x000fe200078e00ff */
[----:B------:R-:W-:Y:S02]  /*1100*/  SHF.R.U32.HI R3, RZ, 0x1f, R0 ;  /* 0x0000001fff037819 */ /* 0x000fe40000011600 */
[----:B------:R-:W-:Y:S02]  /*1110*/  CS2R R48, SRZ ;  /* 0x0000000000307805 */ /* 0x000fe4000001ff00 */
[----:B------:R-:W-:Y:S02]  /*1120*/  CS2R R50, SRZ ;  /* 0x0000000000327805 */ /* 0x000fe4000001ff00 */
[----:B------:R-:W-:Y:S02]  /*1130*/  CS2R R52, SRZ ;  /* 0x0000000000347805 */ /* 0x000fe4000001ff00 */
[----:B------:R-:W-:Y:S01]  /*1140*/  LEA.HI.SX32 R120, R0, R3, 0x1b ;  /* 0x0000000300787211 */ /* 0x000fe200078fdaff */
[----:B------:R-:W-:Y:S01]  /*1150*/  IMAD.MOV.U32 R3, RZ, RZ, RZ ;  /* 0x000000ffff037224 */ /* 0x000fe200078e00ff */
        /* <DEDUP_REMOVED lines=22> */
[----:B0-----:R-:W-:Y:S01]  /*12c0*/  CS2R R6, SRZ ;  /* 0x0000000000067805 */ /* 0x001fe2000001ff00 */
[----:B------:R-:W-:Y:S02]  /*12d0*/  IMAD.MOV.U32 R8, RZ, RZ, RZ ;  /* 0x000000ffff087224 */ /* 0x000fe400078e00ff */
[----:B------:R-:W-:Y:S02]  /*12e0*/  IMAD.MOV.U32 R10, RZ, RZ, RZ ;  /* 0x000000ffff0a7224 */ /* 0x000fe400078e00ff */
        /* <DEDUP_REMOVED lines=11> */
[----:B------:R-:W-:Y:S01]  /*13a0*/  IMAD.U32 R18, RZ, RZ, UR7 ;  /* 0x00000007ff127e24 */ /* 0x000fe2000f8e00ff */
[----:B------:R-:W-:Y:S01]  /*13b0*/  PLOP3.LUT P0, PT, PT, PT, UP0, 0x80, 0x0 ;  /* 0x000000000000781c */ /* 0x000fe20003f0f008 */
        /* <DEDUP_REMOVED lines=22> */
.L_x_7050:
        /* <DEDUP_REMOVED lines=12> */
.L_x_7212:
[----:B------:R-:W-:Y:S05]  /*15e0*/  BSYNC B0 ;  /* 0x0000000000007941 */ /* 0x000fea0003800000 */
.L_x_7051:
[----:B------:R-:W-:Y:S05]  /*15f0*/  @!P0 BRA `(.L_x_7053) ;  /* 0x0000000000048947 */ /* 0x000fea0003800000 */
[----:B------:R-:W-:Y:S01]  /*1600*/  BPT.TRAP 0x1 ;  /* 0x000000040000795c */ /* 0x000fe20000300000 */
.L_x_7053:
[----:B------:R-:W-:Y:S01]  /*1610*/  IMAD R12, R2, 0x8, R0 ;  /* 0x00000008020c7824 */ /* 0x000fe200078e0200 */
[----:B0-----:R-:W-:-:S04]  /*1620*/  SHF.L.U32 R3, R16, 0x1f, RZ ;  /* 0x0000001f10037819 */ /* 0x001fc800000006ff */
[----:B------:R0:W1:Y:S01]  /*1630*/  SYNCS.PHASECHK.TRANS64.TRYWAIT P2, [R12+URZ+0x34830], R3 ;  /* 0x034830030c0075a7 */ /* 0x000062000804017f */
[----:B------:R-:W-:Y:S05]  /*1640*/  @!P0 BRA `(.L_x_7054) ;  /* 0x0000000000048947 */ /* 0x000fea0003800000 */
[----:B------:R-:W-:Y:S01]  /*1650*/  BPT.TRAP 0x1 ;  /* 0x000000040000795c */ /* 0x000fe20000300000 */
.L_x_7054:
[----:B------:R-:W2:Y:S01]  /*1660*/  S2R R4, SR_TID.X ;  /* 0x0000000000047919 */ /* 0x000ea20000002100 */
[----:B------:R-:W-:Y:S01]  /*1670*/  IMAD.MOV.U32 R87, RZ, RZ, RZ ;  /* 0x000000ffff577224 */ /* 0x000fe200078e00ff */
[----:B--2---:R-:W-:Y:S01]  /*1680*/  LOP3.LUT P1, RZ, R4, 0x7f, RZ, 0xc0, !PT ;  /* 0x0000007f04ff7812 */ /* 0x004fe2000782c0ff */
[----:B-1----:R-:W-:-:S12]  /*1690*/  @P2 BRA `(.L_x_7055) ;  /* 0x0000000000082947 */ /* 0x002fd80003800000 */
[----:B------:R-:W1:Y:S02]  /*16a0*/  SYNCS.PHASECHK.TRANS64.TRYWAIT P2, [R12+URZ+0x34830], R3 ;  /* 0x034830030c0075a7 */ /* 0x000e64000804017f */
[----:B-1----:R-:W-:Y:S05]  /*16b0*/  @!P2 BRA `(.L_x_7056) ;  /* 0x000001240000a947 */ /* 0x002fea0003800000 */
.L_x_7055:
[----:B------:R-:W-:Y:S05]  /*16c0*/  WARPSYNC.ALL ;  /* 0x0000000000007948 */ /* 0x000fea0003800000 */
[----:B01----:R-:W-:Y:S01]  /*16d0*/  VIADD R3, R0, 0x1e400 ;  /* 0x0001e40000037836 */ /* 0x003fe20000000000 */
        /* <DEDUP_REMOVED lines=11> */
[----:B------:R-:W-:Y:S01]  /*1790*/  UMOV UR12, UR40 ;  /* 0x00000028000c7c82 */ /* 0x000fe20008000000 */
[----:B------:R-:W-:Y:S01]  /*17a0*/  LOP3.LUT R3, R3, 0x10000, RZ, 0xfc, !PT ;  /* 0x0001000003037812 */ /* 0x000fe200078efcff */
[----:B------:R-:W-:Y:S01]  /*17b0*/  IMAD.U32 R8, RZ, RZ, UR4 ;  /* 0x00000004ff087e24 */ /* 0x000fe2000f8e00ff */
[----:B------:R-:W-:Y:S01]  /*17c0*/  UMOV UR8, UR40 ;  /* 0x0000002800087c82 */ /* 0x000fe20008000000 */
[----:B------:R-:W-:Y:S01]  /*17d0*/  IMAD.U32 R9, RZ, RZ, UR5 ;  /* 0x00000005ff097e24 */ /* 0x000fe2000f8e00ff */
[----:B------:R-:W-:Y:S01]  /*17e0*/  UMOV UR9, UR41 ;  /* 0x0000002900097c82 */ /* 0x000fe20008000000 */
[----:B------:R-:W-:Y:S01]  /*17f0*/  IMAD R4, R2, 0xb00, R3 ;  /* 0x00000b0002047824 */ /* 0x000fe200078e0203 */
[----:B------:R-:W-:Y:S01]  /*1800*/  UMOV UR11, 0x40000040 ;  /* 0x40000040000b7882 */ /* 0x000fe20000000000 */
[----:B------:R-:W-:Y:S01]  /*1810*/  UMOV UR36, UR40 ;  /* 0x0000002800247c82 */ /* 0x000fe20008000000 */
[----:B------:R-:W-:Y:S01]  /*1820*/  UMOV UR37, UR41 ;  /* 0x0000002900257c82 */ /* 0x000fe20008000000 */
[----:B------:R-:W-:Y:S01]  /*1830*/  UMOV UR39, 0x40000040 ;  /* 0x4000004000277882 */ /* 0x000fe20000000000 */
[----:B------:R-:W-:Y:S01]  /*1840*/  R2UR UR24, R4 ;  /* 0x00000000041872ca */ /* 0x000fe200000e0000 */
[----:B------:R-:W-:Y:S01]  /*1850*/  UMOV UR32, UR40 ;  /* 0x0000002800207c82 */ /* 0x000fe20008000000 */
[----:B------:R-:W-:Y:S01]  /*1860*/  UMOV UR33, UR41 ;  /* 0x0000002900217c82 */ /* 0x000fe20008000000 */
[----:B------:R-:W-:Y:S01]  /*1870*/  UMOV UR35, 0x40000040 ;  /* 0x4000004000237882 */ /* 0x000fe20000000000 */
        /* <DEDUP_REMOVED lines=10> */
[----:B------:R-:W-:Y:S01]  /*1920*/  UIADD3 UR14, UR24, 0x80, URZ ;  /* 0x00000080180e7890 */ /* 0x000fe2000fffe03f */
[----:B------:R-:W-:Y:S01]  /*1930*/  HGMMA.64x16x16.F32 R112, gdesc[UR4], RZ, !UPT, gsb0 ;  /* 0x00200000047079f0 */ /* 0x000fe2000c0008ff */
[----:B------:R-:W-:Y:S01]  /*1940*/  UIADD3 UR6, UR24, 0x100, URZ ;  /* 0x0000010018067890 */ /* 0x000fe2000fffe03f */
[----:B------:R-:W-:Y:S01]  /*1950*/  IMAD.IADD R13, R229, 0x1, R80 ;  /* 0x00000001e50d7824 */ /* 0x000fe200078e0250 */
[----:B------:R-:W-:Y:S01]  /*1960*/  UMOV UR4, UR40 ;  /* 0x0000002800047c82 */ /* 0x000fe20008000000 */
[----:B------:R-:W-:Y:S01]  /*1970*/  UMOV UR5, UR41 ;  /* 0x0000002900057c82 */ /* 0x000fe20008000000 */
[----:B------:R-:W-:Y:S01]  /*1980*/  UMOV UR7, 0x40000040 ;  /* 0x4000004000077882 */ /* 0x000fe20000000000 */
[----:B------:R-:W-:Y:S01]  /*1990*/  UIADD3 UR10, UR24, 0x180, URZ ;  /* 0x00000180180a7890 */ /* 0x000fe2000fffe03f */
[----:B------:R-:W-:Y:S01]  /*19a0*/  IMAD R13, R120, -0xb0, R13 ;  /* 0xffffff50780d7824 */ /* 0x000fe200078e020d */
[----:B------:R-:W-:Y:S01]  /*19b0*/  UIADD3 UR38, UR24, 0x200, URZ ;  /* 0x0000020018267890 */ /* 0x000fe2000fffe03f */
[----:B------:R-:W-:Y:S01]  /*19c0*/  P2R R21, PR, RZ, 0x2 ;  /* 0x00000002ff157803 */ /* 0x000fe20000000000 */
[----:B------:R-:W-:Y:S01]  /*19d0*/  UIADD3 UR34, UR24, 0x280, URZ ;  /* 0x0000028018227890 */ /* 0x000fe2000fffe03f */
[----:B------:R-:W-:Y:S01]  /*19e0*/  P2R R15, PR, RZ, 0x1 ;  /* 0x00000001ff0f7803 */ /* 0x000fe20000000000 */
        /* <DEDUP_REMOVED lines=10> */
[----:B------:R-:W-:Y:S01]  /*1a90*/  UMOV UR43, 0x40000040 ;  /* 0x40000040002b7882 */ /* 0x000fe20000000000 */
[----:B------:R-:W-:Y:S01]  /*1aa0*/  UIADD3 UR46, UR24, 0xa02, URZ ;  /* 0x00000a02182e7890 */ /* 0x000fe2000fffe03f */
[C---:B------:R-:W-:Y:S01]  /*1ab0*/  ISETP.GT.AND P1, PT, R13.reuse, 0x89, PT ;  /* 0x000000890d00780c */ /* 0x040fe20003f24270 */
[----:B------:R-:W-:Y:S01]  /*1ac0*/  UMOV UR47, 0x40000040 ;  /* 0x40000040002f7882 */ /* 0x000fe20000000000 */
[----:B------:R-:W-:Y:S01]  /*1ad0*/  UIADD3 UR50, UR24, 0x684, URZ ;  /* 0x0000068418327890 */ /* 0x000fe2000fffe03f */
[----:B------:R-:W-:Y:S01]  /*1ae0*/  ISETP.GT.AND P0, PT, R13, 0x90, PT ;  /* 0x000000900d00780c */ /* 0x000fe20003f04270 */
[----:B------:R-:W-:Y:S01]  /*1af0*/  UMOV UR51, 0x40000040 ;  /* 0x4000004000337882 */ /* 0x000fe20000000000 */
        /* <DEDUP_REMOVED lines=699> */
[----:B------:R-:W-:Y:S02]  /*46b0*/  ISETP.GT.AND P5, PT, R13, 0xa8, PT ;  /* 0x000000a80d00780c */ /* 0x000fe40003fa4270 */
[----:B------:R-:W-:Y:S01]  /*46c0*/  P2R R45, PR, RZ, 0x2 ;  /* 0x00000002ff2d7803 */ /* 0x000fe20000000000 */
        /* <DEDUP_REMOVED lines=12> */
[C---:B------:R-:W-:Y:S02]  /*4790*/  ISETP.GT.AND P3, PT, R13.reuse, 0xa0, PT ;  /* 0x000000a00d00780c */ /* 0x040fe40003f64270 */
[----:B------:R-:W-:Y:S02]  /*47a0*/  FMNMX.FTZ R11, R194, R11, !PT ;  /* 0x0000000bc20b7209 */ /* 0x000fe40007810000 */
[----:B------:R-:W-:Y:S02]  /*47b0*/  P2R R33, PR, RZ, 0x4 ;  /* 0x00000004ff217803 */ /* 0x000fe40000000000 */
[----:B------:R-:W-:-:S02]  /*47c0*/  ISETP.GT.AND P1, PT, R13, 0x90, PT ;  /* 0x000000900d00780c */ /* 0x000fc40003f24270 */
[----:B------:R-:W-:Y:S02]  /*47d0*/  P2R R43, PR, RZ, 0x1 ;  /* 0x00000001ff2b7803 */ /* 0x000fe40000000000 */
[----:B------:R-:W-:Y:S02]  /*47e0*/  FSEL R34, R34, -INF , P1 ;  /* 0xff80000022227808 */ /* 0x000fe40000800000 */
[----:B------:R-:W-:Y:S02]  /*47f0*/  ISETP.NE.AND P1, PT, R45, RZ, PT ;  /* 0x000000ff2d00720c */ /* 0x000fe40003f25270 */
[----:B------:R-:W-:Y:S01]  /*4800*/  ISETP.GT.AND P0, PT, R13, 0x89, PT ;  /* 0x000000890d00780c */ /* 0x000fe20003f04270 */
[----:B------:R-:W-:Y:S02]  /*4810*/  WARPGROUP.DEPBAR.LE gsb0, 0x0 ;  /* 0x00008000000079c5 */ /* 0x000fe40000010000 */
[----:B------:R-:W-:Y:S02]  /*4820*/  FSEL R196, R24, -INF , P3 ;  /* 0xff80000018c47808 */ /* 0x000fe40001800000 */
[----:B------:R-:W-:-:S02]  /*4830*/  FSEL R200, R25, -INF , P4 ;  /* 0xff80000019c87808 */ /* 0x000fc40002000000 */
[----:B------:R-:W-:Y:S02]  /*4840*/  FMNMX.FTZ R11, R196, R11, !PT ;  /* 0x0000000bc40b7209 */ /* 0x000fe40007810000 */
[----:B------:R-:W-:Y:S02]  /*4850*/  FSEL R198, R28, -INF , P5 ;  /* 0xff8000001cc67808 */ /* 0x000fe40002800000 */
[----:B------:R-:W-:Y:S02]  /*4860*/  FMNMX.FTZ R11, R200, R11, !PT ;  /* 0x0000000bc80b7209 */ /* 0x000fe40007810000 */
[----:B------:R-:W-:Y:S02]  /*4870*/  FSEL R202, R29, -INF , P6 ;  /* 0xff8000001dca7808 */ /* 0x000fe40003000000 */
[----:B------:R-:W-:Y:S02]  /*4880*/  FMNMX.FTZ R11, R198, R11, !PT ;  /* 0x0000000bc60b7209 */ /* 0x000fe40007810000 */
[----:B------:R-:W-:-:S02]  /*4890*/  FSEL R28, R35, -INF , P1 ;  /* 0xff800000231c7808 */ /* 0x000fc40000800000 */
[----:B------:R-:W-:Y:S01]  /*48a0*/  FMNMX.FTZ R25, R202, R11, !PT ;  /* 0x0000000bca197209 */ /* 0x000fe20007810000 */
[----:B------:R-:W-:Y:S01]  /*48b0*/  IMAD.U32 R11, RZ, RZ, UR6 ;  /* 0x00000006ff0b7e24 */ /* 0x000fe2000f8e00ff */
[----:B------:R-:W-:Y:S02]  /*48c0*/  FSEL R24, R47, -INF , P0 ;  /* 0xff8000002f187808 */ /* 0x000fe40000000000 */
[----:B------:R-:W-:Y:S01]  /*48d0*/  ISETP.NE.AND P0, PT, R43, RZ, PT ;  /* 0x000000ff2b00720c */ /* 0x000fe20003f05270 */
[----:B------:R-:W0:Y:S01]  /*48e0*/  SHFL.BFLY PT, R10, R25, 0x2, 0x1f ;  /* 0x0c401f00190a7f89 */ /* 0x000e2200000e0000 */
[----:B------:R-:W-:Y:S02]  /*48f0*/  FSEL R26, R26, -INF , P3 ;  /* 0xff8000001a1a7808 */ /* 0x000fe40001800000 */
[----:B------:R-:W-:Y:S02]  /*4900*/  FSEL R38, R38, -INF , P0 ;  /* 0xff80000026267808 */ /* 0x000fe40000000000 */
[----:B------:R-:W-:-:S02]  /*4910*/  FSEL R30, R30, -INF , P5 ;  /* 0xff8000001e1e7808 */ /* 0x000fc40002800000 */
[----:B------:R-:W-:Y:S02]  /*4920*/  ISETP.NE.AND P0, PT, R15, RZ, PT ;  /* 0x000000ff0f00720c */ /* 0x000fe40003f05270 */
[----:B------:R-:W-:-:S13]  /*4930*/  ISETP.NE.AND P1, PT, R21, RZ, PT ;  /* 0x000000ff1500720c */ /* 0x000fda0003f25270 */
[----:B------:R-:W-:Y:S01]  /*4940*/  @!P1 VIADD R12, R12, 0x34840 ;  /* 0x000348400c0c9836 */ /* 0x000fe20000000000 */
[----:B0-----:R-:W-:-:S05]  /*4950*/  FMNMX.FTZ R29, R25, R10, !PT ;  /* 0x0000000a191d7209 */ /* 0x001fca0007810000 */
[----:B------:R-:W0:Y:S02]  /*4960*/  SHFL.BFLY PT, R10, R29, 0x1, 0x1f ;  /* 0x0c201f001d0a7f89 */ /* 0x000e2400000e0000 */
        /* <DEDUP_REMOVED lines=28> */
[----:B------:R0:W-:Y:S01]  /*4b30*/  MUFU.EX2 R33, R100 ;  /* 0x0000006400217308 */ /* 0x0001e20000000800 */
        /* <DEDUP_REMOVED lines=9> */
[-CC-:B0-----:R-:W-:Y:S01]  /*4bd0*/  FFMA.FTZ R100, R92, R11.reuse, -R41.reuse ;  /* 0x0000000b5c647223 */ /* 0x181fe20000010829 */
        /* <DEDUP_REMOVED lines=15> */
[----:B-1----:R-:W-:Y:S01]  /*4cd0*/  FADD.FTZ R65, R176, R13 ;  /* 0x0000000db0417221 */ /* 0x002fe20000010000 */
        /* <DEDUP_REMOVED lines=11> */
[--C-:B------:R-:W-:Y:S01]  /*4d90*/  FFMA.FTZ R210, R170, R11, -R41.reuse ;  /* 0x0000000baad27223 */ /* 0x100fe20000010829 */
[----:B------:R-:W-:Y:S01]  /*4da0*/  F2FP.F16.F32.PACK_AB R176, R13, R176 ;  /* 0x000000b00db0723e */ /* 0x000fe200000000ff */
        /* <DEDUP_REMOVED lines=39> */
[----:B------:R-:W-:Y:S02]  /*5020*/  FMNMX.FTZ R55, R126, R55, !PT ;  /* 0x000000377e377209 */ /* 0x000fe40007810000 */
[----:B0-----:R-:W-:Y:S02]  /*5030*/  F2FP.F16.F32.PACK_AB R190, R100, R37 ;  /* 0x0000002564be723e */ /* 0x001fe400000000ff */
[----:B------:R-:W-:-:S03]  /*5040*/  FMNMX.FTZ R55, R26, R55, !PT ;  /* 0x000000371a377209 */ /* 0x000fc60007810000 */
[----:B------:R-:W-:Y:S01]  /*5050*/  MUFU.EX2 R45, R156 ;  /* 0x0000009c002d7308 */ /* 0x000fe20000000800 */
[----:B------:R-:W-:-:S04]  /*5060*/  FMNMX.FTZ R55, R60, R55, !PT ;  /* 0x000000373c377209 */ /* 0x000fc80007810000 */
[----:B------:R-:W-:-:S03]  /*5070*/  FMNMX.FTZ R55, R30, R55, !PT ;  /* 0x000000371e377209 */ /* 0x000fc60007810000 */
[----:B------:R-:W0:Y:S01]  /*5080*/  MUFU.EX2 R108, R108 ;  /* 0x0000006c006c7308 */ /* 0x000e220000000800 */
[----:B------:R-:W-:Y:S01]  /*5090*/  FMNMX.FTZ R57, R56, R55, !PT ;  /* 0x0000003738397209 */ /* 0x000fe20007810000 */
[----:B------:R-:W-:-:S04]  /*50a0*/  FFMA.FTZ R55, R174, R11, -R41 ;  /* 0x0000000bae377223 */ /* 0x000fc80000010829 */
[----:B------:R-:W1:Y:S02]  /*50b0*/  SHFL.BFLY PT, R92, R57, 0x2, 0x1f ;  /* 0x0c401f00395c7f89 */ /* 0x000e6400000e0000 */
[----:B------:R-:W-:Y:S08]  /*50c0*/  MUFU.EX2 R47, R172 ;  /* 0x000000ac002f7308 */ /* 0x000ff00000000800 */
[----:B------:R-:W2:Y:S01]  /*50d0*/  MUFU.EX2 R112, R112 ;  /* 0x0000007000707308 */ /* 0x000ea20000000800 */
[----:B0-----:R-:W-:-:S07]  /*50e0*/  F2FP.F16.F32.PACK_AB R194, R108, R45 ;  /* 0x0000002d6cc2723e */ /* 0x001fce00000000ff */
[----:B------:R-:W-:Y:S01]  /*50f0*/  MUFU.EX2 R49, R166 ;  /* 0x000000a600317308 */ /* 0x000fe20000000800 */
[----:B-1----:R-:W-:Y:S01]  /*5100*/  FMNMX.FTZ R61, R57, R92, !PT ;  /* 0x0000005c393d7209 */ /* 0x002fe20007810000 */
[----:B------:R-:W-:-:S06]  /*5110*/  FFMA.FTZ R57, R192, R11, -R41 ;  /* 0x0000000bc0397223 */ /* 0x000fcc0000010829 */
[----:B------:R-:W0:Y:S01]  /*5120*/  MUFU.EX2 R116, R116 ;  /* 0x0000007400747308 */ /* 0x000e220000000800 */
[----:B------:R-:W-:Y:S01]  /*5130*/  FFMA.FTZ R41, R202, R11, -R41 ;  /* 0x0000000bca297223 */ /* 0x000fe20000010829 */
[----:B------:R-:W-:Y:S01]  /*5140*/  F2FP.F16.F32.PACK_AB R192, R104, R43 ;  /* 0x0000002b68c0723e */ /* 0x000fe200000000ff */
[----:B------:R-:W1:Y:S01]  /*5150*/  SHFL.BFLY PT, R92, R61, 0x1, 0x1f ;  /* 0x0c201f003d5c7f89 */ /* 0x000e6200000e0000 */
[----:B--2---:R-:W-:-:S04]  /*5160*/  F2FP.F16.F32.PACK_AB R196, R112, R47 ;  /* 0x0000002f70c4723e */ /* 0x004fc800000000ff */
[----:B------:R-:W-:Y:S08]  /*5170*/  MUFU.EX2 R51, R164 ;  /* 0x000000a400337308 */ /* 0x000ff00000000800 */
[----:B------:R-:W-:Y:S01]  /*5180*/  MUFU.EX2 R122, R122 ;  /* 0x0000007a007a7308 */ /* 0x000fe20000000800 */
[----:B0-----:R-:W-:-:S07]  /*5190*/  F2FP.F16.F32.PACK_AB R198, R116, R49 ;  /* 0x0000003174c6723e */ /* 0x001fce00000000ff */
[----:B------:R-:W-:Y:S01]  /*51a0*/  MUFU.EX2 R53, R148 ;  /* 0x0000009400357308 */ /* 0x000fe20000000800 */
[----:B-1----:R-:W-:-:S04]  /*51b0*/  FMNMX.FTZ R92, R61, R92, !PT ;  /* 0x0000005c3d5c7209 */ /* 0x002fc80007810000 */
[C---:B------:R-:W-:Y:S01]  /*51c0*/  FSETP.NEU.FTZ.AND P2, PT, R92.reuse, -INF , PT ;  /* 0xff8000005c00780b */ /* 0x040fe20003f5d000 */
[-C--:B------:R-:W-:Y:S02]  /*51d0*/  FMUL.FTZ R63, R92, R11.reuse ;  /* 0x0000000b5c3f7220 */ /* 0x080fe40000410000 */
[----:B------:R-:W-:Y:S03]  /*51e0*/  MUFU.EX2 R124, R124 ;  /* 0x0000007c007c7308 */ /* 0x000fe60000000800 */
[----:B------:R-:W-:Y:S02]  /*51f0*/  FSEL R63, R63, RZ, P2 ;  /* 0x000000ff3f3f7208 */ /* 0x000fe40001000000 */
[----:B------:R-:W-:Y:S01]  /*5200*/  ISETP.GE.AND P2, PT, R80, 0xb1, PT ;  /* 0x000000b15000780c */ /* 0x000fe20003f46270 */
[----:B------:R-:W-:Y:S02]  /*5210*/  IMAD.MOV.U32 R80, RZ, RZ, R87 ;  /* 0x000000ffff507224 */ /* 0x000fe400078e0057 */
        /* <DEDUP_REMOVED lines=8> */
[-C--:B------:R-:W-:Y:S01]  /*52a0*/  FFMA.FTZ R181, R106, R11.reuse, -R63 ;  /* 0x0000000b6ab57223 */ /* 0x080fe2000001083f */
        /* <DEDUP_REMOVED lines=19> */
[-CC-:B------:R-:W-:Y:S01]  /*53e0*/  FFMA.FTZ R88, R88, R11.reuse, -R63.reuse ;  /* 0x0000000b58587223 */ /* 0x180fe2000001083f */
[-CC-:B------:R-:W-:Y:S01]  /*53f0*/  FFMA.FTZ R191, R94, R11.reuse, -R63.reuse ;  /* 0x0000000b5ebf7223 */ /* 0x180fe2000001083f */
[----:B------:R-:W-:Y:S01]  /*5400*/  FADD.FTZ R67, R29, R68 ;  /* 0x000000441d437221 */ /* 0x000fe20000010000 */
        /* <DEDUP_REMOVED lines=9> */
[----:B------:R-:W-:Y:S01]  /*54a0*/  @!P1 PRMT R40, RZ, 0x654, R12 ;  /* 0x00000654ff289816 */ /* 0x000fe2000000000c */
[----:B------:R-:W0:Y:S01]  /*54b0*/  MUFU.EX2 R181, R181 ;  /* 0x000000b500b57308 */ /* 0x000e220000000800 */
[----:B-1----:R-:W-:Y:S01]  /*54c0*/  FADD.FTZ R65, R179, R58 ;  /* 0x0000003ab3417221 */ /* 0x002fe20000010000 */
[----:B------:R-:W-:Y:S01]  /*54d0*/  FADD.FTZ R62, R188, R67 ;  /* 0x00000043bc3e7221 */ /* 0x000fe20000010000 */
[-CC-:B------:R-:W-:Y:S01]  /*54e0*/  FFMA.FTZ R195, R78, R11.reuse, -R63.reuse ;  /* 0x0000000b4ec37223 */ /* 0x180fe2000001083f */
[----:B------:R1:W-:Y:S01]  /*54f0*/  @!P1 SYNCS.ARRIVE.TRANS64.RED.A1T0 RZ, [R40+URZ], RZ ;  /* 0x000000ff28ff99a7 */ /* 0x0003e2000810043f */
[-CC-:B------:R-:W-:Y:S01]  /*5500*/  FFMA.FTZ R74, R76, R11.reuse, -R63.reuse ;  /* 0x0000000b4c4a7223 */ /* 0x180fe2000001083f */
[----:B------:R-:W-:Y:S01]  /*5510*/  FADD.FTZ R62, R35, R62 ;  /* 0x0000003e233e7221 */ /* 0x000fe20000010000 */
[-C--:B------:R-:W-:Y:S01]  /*5520*/  FFMA.FTZ R207, R54, R11.reuse, -R63 ;  /* 0x0000000b36cf7223 */ /* 0x080fe2000001083f */
[----:B------:R-:W3:Y:S01]  /*5530*/  MUFU.EX2 R20, R20 ;  /* 0x0000001400147308 */ /* 0x000ee20000000800 */
[----:B--2---:R-:W-:Y:S01]  /*5540*/  FADD.FTZ R58, R14, R65 ;  /* 0x000000410e3a7221 */ /* 0x004fe20000010000 */
[----:B------:R-:W-:Y:S01]  /*5550*/  FADD.FTZ R67, R37, R62 ;  /* 0x0000003e25437221 */ /* 0x000fe20000010000 */
[-CC-:B------:R-:W-:Y:S01]  /*5560*/  FFMA.FTZ R64, R64, R11.reuse, -R63.reuse ;  /* 0x0000000b40407223 */ /* 0x180fe2000001083f */
[-CC-:B------:R-:W-:Y:S01]  /*5570*/  FFMA.FTZ R199, R70, R11.reuse, -R63.reuse ;  /* 0x0000000b46c77223 */ /* 0x180fe2000001083f */
[-C--:B------:R-:W-:Y:S01]  /*5580*/  FFMA.FTZ R48, R48, R11.reuse, -R63 ;  /* 0x0000000b30307223 */ /* 0x080fe2000001083f */
[----:B------:R-:W-:Y:S01]  /*5590*/  FADD.FTZ R62, R100, R67 ;  /* 0x00000043643e7221 */ /* 0x000fe20000010000 */
[-CC-:B------:R-:W-:Y:S01]  /*55a0*/  FFMA.FTZ R52, R52, R11.reuse, -R63.reuse ;  /* 0x0000000b34347223 */ /* 0x180fe2000001083f */
[----:B------:R-:W2:Y:S01]  /*55b0*/  MUFU.EX2 R183, R183 ;  /* 0x000000b700b77308 */ /* 0x000ea20000000800 */
[----:B0-----:R-:W-:Y:S01]  /*55c0*/  FADD.FTZ R65, R181, R58 ;  /* 0x0000003ab5417221 */ /* 0x001fe20000010000 */
[----:B------:R-:W-:Y:S01]  /*55d0*/  FADD.FTZ R67, R43, R62 ;  /* 0x0000003e2b437221 */ /* 0x000fe20000010000 */
[-CC-:B------:R-:W-:Y:S01]  /*55e0*/  FFMA.FTZ R44, R44, R11.reuse, -R63.reuse ;  /* 0x0000000b2c2c7223 */ /* 0x180fe2000001083f */
[-CC-:B------:R-:W-:Y:S01]  /*55f0*/  FFMA.FTZ R42, R42, R11.reuse, -R63.reuse ;  /* 0x0000000b2a2a7223 */ /* 0x180fe2000001083f */
[-C--:B------:R-:W-:Y:S01]  /*5600*/  FFMA.FTZ R32, R32, R11.reuse, -R63 ;  /* 0x0000000b20207223 */ /* 0x080fe2000001083f */
[----:B------:R-:W-:Y:S01]  /*5610*/  FADD.FTZ R62, R104, R67 ;  /* 0x00000043683e7221 */ /* 0x000fe20000010000 */
[-C--:B------:R-:W-:Y:S01]  /*5620*/  FFMA.FTZ R46, R46, R11.reuse, -R63 ;  /* 0x0000000b2e2e7223 */ /* 0x080fe2000001083f */
[----:B------:R-:W0:Y:S01]  /*5630*/  MUFU.EX2 R82, R82 ;  /* 0x0000005200527308 */ /* 0x000e220000000800 */
[----:B---3--:R-:W-:Y:S01]  /*5640*/  FADD.FTZ R58, R20, R65 ;  /* 0x00000041143a7221 */ /* 0x008fe20000010000 */
[----:B------:R-:W-:Y:S01]  /*5650*/  FADD.FTZ R67, R45, R62 ;  /* 0x0000003e2d437221 */ /* 0x000fe20000010000 */
[-CC-:B------:R-:W-:Y:S01]  /*5660*/  FFMA.FTZ R24, R24, R11.reuse, -R63.reuse ;  /* 0x0000000b18187223 */ /* 0x180fe2000001083f */
[-CC-:B------:R-:W-:Y:S01]  /*5670*/  FFMA.FTZ R34, R34, R11.reuse, -R63.reuse ;  /* 0x0000000b22227223 */ /* 0x180fe2000001083f */
[-C--:B------:R-:W-:Y:S01]  /*5680*/  FFMA.FTZ R28, R28, R11.reuse, -R63 ;  /* 0x0000000b1c1c7223 */ /* 0x080fe2000001083f */
[----:B------:R-:W-:Y:S01]  /*5690*/  FADD.FTZ R62, R108, R67 ;  /* 0x000000436c3e7221 */ /* 0x000fe20000010000 */
[-CC-:B------:R-:W-:Y:S01]  /*56a0*/  FFMA.FTZ R38, R38, R11.reuse, -R63.reuse ;  /* 0x0000000b26267223 */ /* 0x180fe2000001083f */
[----:B------:R-:W3:Y:S01]  /*56b0*/  MUFU.EX2 R185, R185 ;  /* 0x000000b900b97308 */ /* 0x000ee20000000800 */
[----:B--2---:R-:W-:Y:S01]  /*56c0*/  FADD.FTZ R65, R183, R58 ;  /* 0x0000003ab7417221 */ /* 0x004fe20000010000 */
[----:B------:R-:W-:Y:S01]  /*56d0*/  FADD.FTZ R67, R47, R62 ;  /* 0x0000003e2f437221 */ /* 0x000fe20000010000 */
[-CC-:B------:R-:W-:Y:S01]  /*56e0*/  FFMA.FTZ R126, R126, R11.reuse, -R63.reuse ;  /* 0x0000000b7e7e7223 */ /* 0x180fe2000001083f */
[-CC-:B------:R-:W-:Y:S01]  /*56f0*/  FFMA.FTZ R26, R26, R11.reuse, -R63.reuse ;  /* 0x0000000b1a1a7223 */ /* 0x180fe2000001083f */
[-C--:B------:R-:W-:Y:S01]  /*5700*/  FFMA.FTZ R60, R60, R11.reuse, -R63 ;  /* 0x0000000b3c3c7223 */ /* 0x080fe2000001083f */
[----:B------:R-:W-:Y:S01]  /*5710*/  FADD.FTZ R54, R112, R67 ;  /* 0x0000004370367221 */ /* 0x000fe20000010000 */
[-C--:B------:R-:W-:Y:S01]  /*5720*/  FFMA.FTZ R30, R30, R11.reuse, -R63 ;  /* 0x0000000b1e1e7223 */ /* 0x080fe2000001083f */
[----:B------:R-:W2:Y:S01]  /*5730*/  MUFU.EX2 R84, R84 ;  /* 0x0000005400547308 */ /* 0x000ea20000000800 */
[----:B0-----:R-:W-:Y:S01]  /*5740*/  FADD.FTZ R58, R82, R65 ;  /* 0x00000041523a7221 */ /* 0x001fe20000010000 */
[----:B------:R-:W-:Y:S01]  /*5750*/  FADD.FTZ R67, R49, R54 ;  /* 0x0000003631437221 */ /* 0x000fe20000010000 */
[----:B------:R-:W-:Y:S01]  /*5760*/  FFMA.FTZ R56, R56, R11, -R63 ;  /* 0x0000000b38387223 */ /* 0x000fe2000001083f */
[----:B------:R-:W-:Y:S01]  /*5770*/  F2FP.F16.F32.PACK_AB R178, R15, R178 ;  /* 0x000000b20fb2723e */ /* 0x000fe200000000ff */
[--C-:B------:R-:W-:Y:S01]  /*5780*/  IMAD.MOV.U32 R78, RZ, RZ, R87.reuse ;  /* 0x000000ffff4e7224 */ /* 0x100fe200078e0057 */
[----:B------:R-:W-:Y:S01]  /*5790*/  F2FP.F16.F32.PACK_AB R179, R14, R179 ;  /* 0x000000b30eb3723e */ /* 0x000fe200000000ff */
[--C-:B------:R-:W-:Y:S01]  /*57a0*/  IMAD.MOV.U32 R76, RZ, RZ, R87.reuse ;  /* 0x000000ffff4c7224 */ /* 0x100fe200078e0057 */
[----:B------:R-:W0:Y:S01]  /*57b0*/  MUFU.EX2 R187, R187 ;  /* 0x000000bb00bb7308 */ /* 0x000e220000000800 */
[----:B---3--:R-:W-:Y:S01]  /*57c0*/  FADD.FTZ R65, R185, R58 ;  /* 0x0000003ab9417221 */ /* 0x008fe20000010000 */
[----:B------:R-:W-:Y:S01]  /*57d0*/  F2FP.F16.F32.PACK_AB R182, R25, R182 ;  /* 0x000000b619b6723e */ /* 0x000fe200000000ff */
[--C-:B------:R-:W-:Y:S01]  /*57e0*/  IMAD.MOV.U32 R70, RZ, RZ, R87.reuse ;  /* 0x000000ffff467224 */ /* 0x100fe200078e0057 */
[----:B------:R-:W-:Y:S01]  /*57f0*/  F2FP.F16.F32.PACK_AB R184, R29, R184 ;  /* 0x000000b81db8723e */ /* 0x000fe200000000ff */
[--C-:B------:R-:W-:Y:S01]  /*5800*/  IMAD.MOV.U32 R68, RZ, RZ, R87.reuse ;  /* 0x000000ffff447224 */ /* 0x100fe200078e0057 */
[----:B------:R-:W-:Y:S01]  /*5810*/  F2FP.F16.F32.PACK_AB R186, R33, R186 ;  /* 0x000000ba21ba723e */ /* 0x000fe200000000ff */
[----:B------:R-:W-:Y:S01]  /*5820*/  IMAD.MOV.U32 R62, RZ, RZ, R87 ;  /* 0x000000ffff3e7224 */ /* 0x000fe200078e0057 */
[----:B------:R-:W3:Y:S01]  /*5830*/  MUFU.EX2 R86, R86 ;  /* 0x0000005600567308 */ /* 0x000ee20000000800 */
[----:B--2---:R-:W-:Y:S01]  /*5840*/  FADD.FTZ R58, R84, R65 ;  /* 0x00000041543a7221 */ /* 0x004fe20000010000 */
[----:B------:R-:W-:Y:S01]  /*5850*/  F2FP.F16.F32.PACK_AB R188, R35, R188 ;  /* 0x000000bc23bc723e */ /* 0x000fe200000000ff */
[--C-:B------:R-:W-:Y:S01]  /*5860*/  IMAD.MOV.U32 R54, RZ, RZ, R87.reuse ;  /* 0x000000ffff367224 */ /* 0x100fe200078e0057 */
[----:B------:R-:W-:Y:S01]  /*5870*/  F2FP.F16.F32.PACK_AB R202, R124, R53 ;  /* 0x000000357cca723e */ /* 0x000fe200000000ff */
[--C-:B------:R-:W-:Y:S01]  /*5880*/  IMAD.MOV.U32 R49, RZ, RZ, R87.reuse ;  /* 0x000000ffff317224 */ /* 0x100fe200078e0057 */
[----:B------:R-:W-:Y:S01]  /*5890*/  F2FP.F16.F32.PACK_AB R177, R36, R177 ;  /* 0x000000b124b1723e */ /* 0x000fe200000000ff */
[--C-:B------:R-:W-:Y:S01]  /*58a0*/  IMAD.MOV.U32 R47, RZ, RZ, R87.reuse ;  /* 0x000000ffff2f7224 */ /* 0x100fe200078e0057 */
[----:B------:R-:W2:Y:S01]  /*58b0*/  MUFU.EX2 R189, R189 ;  /* 0x000000bd00bd7308 */ /* 0x000ea20000000800 */
[----:B0-----:R-:W-:Y:S01]  /*58c0*/  FADD.FTZ R65, R187, R58 ;  /* 0x0000003abb417221 */ /* 0x001fe20000010000 */
[----:B------:R-:W-:Y:S01]  /*58d0*/  F2FP.F16.F32.PACK_AB R183, R82, R183 ;  /* 0x000000b752b7723e */ /* 0x000fe200000000ff */
[--C-:B------:R-:W-:Y:S01]  /*58e0*/  IMAD.MOV.U32 R82, RZ, RZ, R87.reuse ;  /* 0x000000ffff527224 */ /* 0x100fe200078e0057 */
[----:B------:R-:W-:Y:S01]  /*58f0*/  F2FP.F16.F32.PACK_AB R185, R84, R185 ;  /* 0x000000b954b9723e */ /* 0x000fe200000000ff */
[--C-:B------:R-:W-:Y:S01]  /*5900*/  IMAD.MOV.U32 R84, RZ, RZ, R87.reuse ;  /* 0x000000ffff547224 */ /* 0x100fe200078e0057 */
[----:B------:R-:W-:Y:S01]  /*5910*/  F2FP.F16.F32.PACK_AB R180, R21, R180 ;  /* 0x000000b415b4723e */ /* 0x000fe200000000ff */
[----:B------:R-:W-:Y:S01]  /*5920*/  IMAD.MOV.U32 R45, RZ, RZ, R87 ;  /* 0x000000ffff2d7224 */ /* 0x000fe200078e0057 */
[----:B------:R-:W1:Y:S01]  /*5930*/  MUFU.EX2 R88, R88 ;  /* 0x0000005800587308 */ /* 0x000e620000000800 */
[C---:B---3--:R-:W-:Y:S01]  /*5940*/  FADD.FTZ R58, R86.reuse, R65 ;  /* 0x00000041563a7221 */ /* 0x048fe20000010000 */
[----:B------:R-:W-:Y:S01]  /*5950*/  F2FP.F16.F32.PACK_AB R187, R86, R187 ;  /* 0x000000bb56bb723e */ /* 0x000fe200000000ff */
[--C-:B------:R-:W-:Y:S01]  /*5960*/  IMAD.MOV.U32 R86, RZ, RZ, R87.reuse ;  /* 0x000000ffff567224 */ /* 0x100fe200078e0057 */
[----:B------:R-:W-:Y:S01]  /*5970*/  F2FP.F16.F32.PACK_AB R181, R20, R181 ;  /* 0x000000b514b5723e */ /* 0x000fe200000000ff */
[----:B------:R-:W-:-:S02]  /*5980*/  IMAD.MOV.U32 R43, RZ, RZ, R87 ;  /* 0x000000ffff2b7224 */ /* 0x000fc400078e0057 */
[--C-:B------:R-:W-:Y:S01]  /*5990*/  IMAD.MOV.U32 R37, RZ, RZ, R87.reuse ;  /* 0x000000ffff257224 */ /* 0x100fe200078e0057 */
[----:B------:R-:W0:Y:S01]  /*59a0*/  MUFU.EX2 R191, R191 ;  /* 0x000000bf00bf7308 */ /* 0x000e220000000800 */
[----:B--2---:R-:W-:Y:S01]  /*59b0*/  FADD.FTZ R65, R189, R58 ;  /* 0x0000003abd417221 */ /* 0x004fe20000010000 */
[--C-:B------:R-:W-:Y:S02]  /*59c0*/  IMAD.MOV.U32 R58, RZ, RZ, R87.reuse ;  /* 0x000000ffff3a7224 */ /* 0x100fe400078e0057 */
[--C-:B------:R-:W-:Y:S02]  /*59d0*/  IMAD.MOV.U32 R36, RZ, RZ, R87.reuse ;  /* 0x000000ffff247224 */ /* 0x100fe400078e0057 */
[----:B------:R-:W-:Y:S02]  /*59e0*/  IMAD.MOV.U32 R35, RZ, RZ, R87 ;  /* 0x000000ffff237224 */ /* 0x000fe400078e0057 */
[----:B------:R-:W2:Y:S01]  /*59f0*/  MUFU.EX2 R90, R90 ;  /* 0x0000005a005a7308 */ /* 0x000ea20000000800 */
[C---:B-1----:R-:W-:Y:S01]  /*5a00*/  FADD.FTZ R40, R88.reuse, R65 ;  /* 0x0000004158287221 */ /* 0x042fe20000010000 */
[----:B------:R-:W-:Y:S01]  /*5a10*/  F2FP.F16.F32.PACK_AB R189, R88, R189 ;  /* 0x000000bd58bd723e */ /* 0x000fe200000000ff */
[----:B------:R-:W-:-:S02]  /*5a20*/  IMAD.MOV.U32 R33, RZ, RZ, R87 ;  /* 0x000000ffff217224 */ /* 0x000fc400078e0057 */
[--C-:B------:R-:W-:Y:S02]  /*5a30*/  IMAD.MOV.U32 R29, RZ, RZ, R87.reuse ;  /* 0x000000ffff1d7224 */ /* 0x100fe400078e0057 */
[----:B------:R-:W-:Y:S01]  /*5a40*/  IMAD.MOV.U32 R25, RZ, RZ, R87 ;  /* 0x000000ffff197224 */ /* 0x000fe200078e0057 */
        /* <DEDUP_REMOVED lines=9> */
[----:B------:R-:W-:Y:S01]  /*5ae0*/  F2FP.F16.F32.PACK_AB R193, R72, R193 ;  /* 0x000000c148c1723e */ /* 0x000fe200000000ff */
[----:B------:R-:W-:-:S05]  /*5af0*/  IMAD.MOV.U32 R72, RZ, RZ, R87 ;  /* 0x000000ffff487224 */ /* 0x000fca00078e0057 */
[----:B------:R0:W-:Y:S01]  /*5b00*/  MUFU.EX2 R12, R50 ;  /* 0x00000032000c7308 */ /* 0x0001e20000000800 */
[----:B--2---:R-:W-:-:S07]  /*5b10*/  FADD.FTZ R65, R195, R40 ;  /* 0x00000028c3417221 */ /* 0x004fce0000010000 */
[----:B------:R-:W2:Y:S01]  /*5b20*/  MUFU.EX2 R197, R197 ;  /* 0x000000c500c57308 */ /* 0x000ea20000000800 */
[----:B0-----:R-:W-:Y:S01]  /*5b30*/  FADD.FTZ R50, R116, R67 ;  /* 0x0000004374327221 */ /* 0x001fe20000010000 */
[C---:B-1----:R-:W-:Y:S01]  /*5b40*/  FADD.FTZ R40, R74.reuse, R65 ;  /* 0x000000414a287221 */ /* 0x042fe20000010000 */
[----:B------:R-:W-:Y:S01]  /*5b50*/  F2FP.F16.F32.PACK_AB R195, R74, R195 ;  /* 0x000000c34ac3723e */ /* 0x000fe200000000ff */
[----:B------:R-:W-:Y:S02]  /*5b60*/  IMAD.MOV.U32 R74, RZ, RZ, R87 ;  /* 0x000000ffff4a7224 */ /* 0x000fe400078e0057 */
[----:B------:R-:W-:Y:S02]  /*5b70*/  FADD.FTZ R67, R51, R50 ;  /* 0x0000003233437221 */ /* 0x000fe40000010000 */
[----:B------:R-:W0:Y:S02]  /*5b80*/  MUFU.EX2 R64, R64 ;  /* 0x0000004000407308 */ /* 0x000e240000000800 */
[----:B------:R-:W-:-:S04]  /*5b90*/  FADD.FTZ R50, R122, R67 ;  /* 0x000000437a327221 */ /* 0x000fc80000010000 */
[----:B------:R-:W-:Y:S01]  /*5ba0*/  FADD.FTZ R67, R53, R50 ;  /* 0x0000003235437221 */ /* 0x000fe20000010000 */
[----:B------:R-:W-:Y:S01]  /*5bb0*/  IMAD.MOV.U32 R53, RZ, RZ, R87 ;  /* 0x000000ffff357224 */ /* 0x000fe200078e0057 */
[----:B------:R-:W1:Y:S02]  /*5bc0*/  MUFU.EX2 R27, R27 ;  /* 0x0000001b001b7308 */ /* 0x000e640000000800 */
[----:B------:R-:W-:Y:S01]  /*5bd0*/  FADD.FTZ R67, R124, R67 ;  /* 0x000000437c437221 */ /* 0x000fe20000010000 */
[----:B--2---:R-:W-:-:S03]  /*5be0*/  FADD.FTZ R65, R197, R40 ;  /* 0x00000028c5417221 */ /* 0x004fc60000010000 */
[----:B------:R-:W-:Y:S01]  /*5bf0*/  FADD.FTZ R50, R204, R67 ;  /* 0x00000043cc327221 */ /* 0x000fe20000010000 */
[----:B------:R-:W-:Y:S01]  /*5c00*/  IMAD.MOV.U32 R67, RZ, RZ, R87 ;  /* 0x000000ffff437224 */ /* 0x000fe200078e0057 */
        /* <DEDUP_REMOVED lines=14> */
[----:B------:R-:W-:-:S06]  /*5cf0*/  IMAD.MOV.U32 R63, RZ, RZ, R87 ;  /* 0x000000ffff3f7224 */ /* 0x000fcc00078e0057 */
[----:B------:R-:W-:Y:S01]  /*5d00*/  MUFU.EX2 R201, R201 ;  /* 0x000000c900c97308 */ /* 0x000fe20000000800 */
[----:B-1----:R-:W-:-:S07]  /*5d10*/  F2FP.F16.F32.PACK_AB R199, R66, R199 ;  /* 0x000000c742c7723e */ /* 0x002fce00000000ff */
[----:B------:R-:W0:Y:S01]  /*5d20*/  MUFU.EX2 R208, R208 ;  /* 0x000000d000d07308 */ /* 0x000e220000000800 */
[C---:B--2---:R-:W-:Y:S01]  /*5d30*/  FADD.FTZ R15, R31.reuse, R40 ;  /* 0x000000281f0f7221 */ /* 0x044fe20000010000 */
[----:B------:R-:W-:Y:S01]  /*5d40*/  F2FP.F16.F32.PACK_AB R206, R31, R206 ;  /* 0x000000ce1fce723e */ /* 0x000fe200000000ff */
[----:B------:R-:W-:-:S05]  /*5d50*/  IMAD.MOV.U32 R31, RZ, RZ, R87 ;  /* 0x000000ffff1f7224 */ /* 0x000fca00078e0057 */
[----:B------:R-:W-:Y:S08]  /*5d60*/  MUFU.EX2 R48, R48 ;  /* 0x0000003000307308 */ /* 0x000ff00000000800 */
[----:B------:R-:W1:Y:S01]  /*5d70*/  MUFU.EX2 R39, R39 ;  /* 0x0000002700277308 */ /* 0x000e620000000800 */
[----:B0-----:R-:W-:-:S07]  /*5d80*/  FADD.FTZ R40, R208, R15 ;  /* 0x0000000fd0287221 */ /* 0x001fce0000010000 */
[----:B------:R-:W0:Y:S08]  /*5d90*/  MUFU.EX2 R203, R203 ;  /* 0x000000cb00cb7308 */ /* 0x000e300000000800 */
[----:B------:R-:W2:Y:S01]  /*5da0*/  MUFU.EX2 R210, R210 ;  /* 0x000000d200d27308 */ /* 0x000ea20000000800 */
[C---:B-1----:R-:W-:Y:S01]  /*5db0*/  FADD.FTZ R15, R39.reuse, R40 ;  /* 0x00000028270f7221 */ /* 0x042fe20000010000 */
[----:B------:R-:W-:Y:S01]  /*5dc0*/  F2FP.F16.F32.PACK_AB R208, R39, R208 ;  /* 0x000000d027d0723e */ /* 0x000fe200000000ff */
[----:B------:R-:W-:-:S02]  /*5dd0*/  IMAD.MOV.U32 R40, RZ, RZ, R87 ;  /* 0x000000ffff287224 */ /* 0x000fc400078e0057 */
[----:B------:R-:W-:-:S03]  /*5de0*/  IMAD.MOV.U32 R39, RZ, RZ, R87 ;  /* 0x000000ffff277224 */ /* 0x000fc600078e0057 */
[----:B------:R-:W1:Y:S08]  /*5df0*/  MUFU.EX2 R52, R52 ;  /* 0x0000003400347308 */ /* 0x000e700000000800 */
[----:B------:R3:W-:Y:S08]  /*5e00*/  MUFU.EX2 R209, R32 ;  /* 0x0000002000d17308 */ /* 0x0007f00000000800 */
[----:B------:R-:W4:Y:S01]  /*5e10*/  MUFU.EX2 R55, R55 ;  /* 0x0000003700377308 */ /* 0x000f220000000800 */
[----:B---3--:R-:W-:Y:S01]  /*5e20*/  FADD.FTZ R32, R66, R13 ;  /* 0x0000000d42207221 */ /* 0x008fe20000010000 */
[----:B------:R-:W-:-:S03]  /*5e30*/  IMAD.MOV.U32 R66, RZ, RZ, R87 ;  /* 0x000000ffff427224 */ /* 0x000fc600078e0057 */
[----:B------:R-:W-:Y:S01]  /*5e40*/  FADD.FTZ R13, R201, R32 ;  /* 0x00000020c90d7221 */ /* 0x000fe20000010000 */
[C---:B------:R-:W-:Y:S02]  /*5e50*/  F2FP.F16.F32.PACK_AB R201, R48.reuse, R201 ;  /* 0x000000c930c9723e */ /* 0x040fe400000000ff */
[----:B------:R-:W-:Y:S01]  /*5e60*/  MUFU.EX2 R205, R205 ;  /* 0x000000cd00cd7308 */ /* 0x000fe20000000800 */
[----:B------:R-:W-:Y:S01]  /*5e70*/  FADD.FTZ R32, R48, R13 ;  /* 0x0000000d30207221 */ /* 0x000fe20000010000 */
[----:B------:R-:W-:-:S03]  /*5e80*/  IMAD.MOV.U32 R48, RZ, RZ, R87 ;  /* 0x000000ffff307224 */ /* 0x000fc600078e0057 */
[----:B0-----:R-:W-:Y:S01]  /*5e90*/  FADD.FTZ R13, R203, R32 ;  /* 0x00000020cb0d7221 */ /* 0x001fe20000010000 */
[----:B--2---:R-:W-:Y:S01]  /*5ea0*/  FADD.FTZ R32, R210, R15 ;  /* 0x0000000fd2207221 */ /* 0x004fe20000010000 */
[----:B-1----:R-:W-:Y:S01]  /*5eb0*/  F2FP.F16.F32.PACK_AB R203, R52, R203 ;  /* 0x000000cb34cb723e */ /* 0x002fe200000000ff */
[----:B------:R-:W0:Y:S01]  /*5ec0*/  MUFU.EX2 R212, R212 ;  /* 0x000000d400d47308 */ /* 0x000e220000000800 */
[C---:B----4-:R-:W-:Y:S01]  /*5ed0*/  F2FP.F16.F32.PACK_AB R210, R55.reuse, R210 ;  /* 0x000000d237d2723e */ /* 0x050fe200000000ff */
[----:B------:R-:W-:Y:S01]  /*5ee0*/  FADD.FTZ R15, R55, R32 ;  /* 0x00000020370f7221 */ /* 0x000fe20000010000 */
[----:B------:R-:W-:-:S05]  /*5ef0*/  IMAD.MOV.U32 R55, RZ, RZ, R87 ;  /* 0x000000ffff377224 */ /* 0x000fca00078e0057 */
[----:B------:R-:W1:Y:S08]  /*5f00*/  MUFU.EX2 R57, R57 ;  /* 0x0000003900397308 */ /* 0x000e700000000800 */
[----:B------:R-:W2:Y:S01]  /*5f10*/  MUFU.EX2 R207, R207 ;  /* 0x000000cf00cf7308 */ /* 0x000ea20000000800 */
[----:B0-----:R-:W-:-:S07]  /*5f20*/  FADD.FTZ R32, R212, R15 ;  /* 0x0000000fd4207221 */ /* 0x001fce0000010000 */
[----:B------:R-:W0:Y:S01]  /*5f30*/  MUFU.EX2 R214, R214 ;  /* 0x000000d600d67308 */ /* 0x000e220000000800 */
[C---:B-1----:R-:W-:Y:S01]  /*5f40*/  FADD.FTZ R15, R57.reuse, R32 ;  /* 0x00000020390f7221 */ /* 0x042fe20000010000 */
[----:B------:R-:W-:Y:S01]  /*5f50*/  F2FP.F16.F32.PACK_AB R212, R57, R212 ;  /* 0x000000d439d4723e */ /* 0x000fe200000000ff */
[--C-:B------:R-:W-:Y:S02]  /*5f60*/  IMAD.MOV.U32 R57, RZ, RZ, R87.reuse ;  /* 0x000000ffff397224 */ /* 0x100fe400078e0057 */
        /* <DEDUP_REMOVED lines=8> */
[----:B------:R-:W3:Y:S01]  /*5ff0*/  MUFU.EX2 R42, R42 ;  /* 0x0000002a002a7308 */ /* 0x000ee20000000800 */
[----:B------:R-:W-:-:S04]  /*6000*/  FADD.FTZ R24, R12, R13 ;  /* 0x0000000d0c187221 */ /* 0x000fc80000010000 */
[----:B--2---:R-:W-:Y:S01]  /*6010*/  FADD.FTZ R13, R207, R24 ;  /* 0x00000018cf0d7221 */ /* 0x004fe20000010000 */
[----:B0-----:R-:W-:Y:S01]  /*6020*/  FADD.FTZ R24, R214, R15 ;  /* 0x0000000fd6187221 */ /* 0x001fe20000010000 */
[C---:B-1----:R-:W-:Y:S01]  /*6030*/  F2FP.F16.F32.PACK_AB R207, R44.reuse, R207 ;  /* 0x000000cf2ccf723e */ /* 0x042fe200000000ff */
[----:B------:R-:W-:Y:S01]  /*6040*/  MUFU.EX2 R216, R216 ;  /* 0x000000d800d87308 */ /* 0x000fe20000000800 */
[----:B------:R-:W-:Y:S01]  /*6050*/  FADD.FTZ R13, R44, R13 ;  /* 0x0000000d2c0d7221 */ /* 0x000fe20000010000 */
[C---:B----4-:R-:W-:Y:S01]  /*6060*/  FADD.FTZ R15, R59.reuse, R24 ;  /* 0x000000183b0f7221 */ /* 0x050fe20000010000 */
[----:B------:R-:W-:Y:S01]  /*6070*/  F2FP.F16.F32.PACK_AB R214, R59, R214 ;  /* 0x000000d63bd6723e */ /* 0x000fe200000000ff */
[--C-:B------:R-:W-:Y:S02]  /*6080*/  IMAD.MOV.U32 R59, RZ, RZ, R87.reuse ;  /* 0x000000ffff3b7224 */ /* 0x100fe400078e0057 */
[----:B------:R-:W-:Y:S02]  /*6090*/  IMAD.MOV.U32 R44, RZ, RZ, R87 ;  /* 0x000000ffff2c7224 */ /* 0x000fe400078e0057 */
[----:B------:R0:W-:Y:S01]  /*60a0*/  MUFU.EX2 R61, R200 ;  /* 0x000000c8003d7308 */ /* 0x0001e20000000800 */
[----:B---3--:R-:W-:-:S04]  /*60b0*/  FADD.FTZ R24, R42, R13 ;  /* 0x0000000d2a187221 */ /* 0x008fc80000010000 */
[C---:B------:R-:W-:Y:S01]  /*60c0*/  FADD.FTZ R13, R209.reuse, R24 ;  /* 0x00000018d10d7221 */ /* 0x040fe20000010000 */
[----:B------:R-:W-:Y:S01]  /*60d0*/  F2FP.F16.F32.PACK_AB R209, R209, R42 ;  /* 0x0000002ad1d1723e */ /* 0x000fe200000000ff */
[--C-:B------:R-:W-:Y:S01]  /*60e0*/  IMAD.MOV.U32 R42, RZ, RZ, R87.reuse ;  /* 0x000000ffff2a7224 */ /* 0x100fe200078e0057 */
[----:B------:R-:W1:Y:S01]  /*60f0*/  MUFU.EX2 R46, R46 ;  /* 0x0000002e002e7308 */ /* 0x000e620000000800 */
[----:B0-----:R-:W-:Y:S01]  /*6100*/  F2FP.F16.F32.PACK_AB R200, R122, R51 ;  /* 0x000000337ac8723e */ /* 0x001fe200000000ff */
[----:B------:R-:W-:-:S06]  /*6110*/  IMAD.MOV.U32 R51, RZ, RZ, R87 ;  /* 0x000000ffff337224 */ /* 0x000fcc00078e0057 */
[----:B------:R-:W0:Y:S08]  /*6120*/  MUFU.EX2 R218, R218 ;  /* 0x000000da00da7308 */ /* 0x000e300000000800 */
[----:B------:R-:W2:Y:S01]  /*6130*/  MUFU.EX2 R34, R34 ;  /* 0x0000002200227308 */ /* 0x000ea20000000800 */
[----:B-1----:R-:W-:-:S07]  /*6140*/  FADD.FTZ R24, R46, R13 ;  /* 0x0000000d2e187221 */ /* 0x002fce0000010000 */
[----:B------:R1:W3:Y:S08]  /*6150*/  MUFU.EX2 R213, R28 ;  /* 0x0000001c00d57308 */ /* 0x0002f00000000800 */
[----:B------:R-:W4:Y:S01]  /*6160*/  MUFU.EX2 R38, R38 ;  /* 0x0000002600267308 */ /* 0x000f220000000800 */
[----:B-1----:R-:W-:Y:S01]  /*6170*/  FADD.FTZ R28, R216, R15 ;  /* 0x0000000fd81c7221 */ /* 0x002fe20000010000 */
[----:B------:R-:W-:-:S03]  /*6180*/  F2FP.F16.F32.PACK_AB R216, R61, R216 ;  /* 0x000000d83dd8723e */ /* 0x000fc600000000ff */
[----:B------:R-:W-:Y:S01]  /*6190*/  FADD.FTZ R15, R61, R28 ;  /* 0x0000001c3d0f7221 */ /* 0x000fe20000010000 */
[----:B------:R-:W-:Y:S02]  /*61a0*/  IMAD.MOV.U32 R61, RZ, RZ, R87 ;  /* 0x000000ffff3d7224 */ /* 0x000fe400078e0057 */
[----:B------:R-:W1:Y:S01]  /*61b0*/  MUFU.EX2 R215, R126 ;  /* 0x0000007e00d77308 */ /* 0x000e620000000800 */
[----:B0-----:R-:W-:Y:S01]  /*61c0*/  FADD.FTZ R28, R218, R15 ;  /* 0x0000000fda1c7221 */ /* 0x001fe20000010000 */
[C---:B------:R-:W-:Y:S01]  /*61d0*/  FADD.FTZ R15, R211.reuse, R24 ;  /* 0x00000018d30f7221 */ /* 0x040fe20000010000 */
[----:B------:R-:W-:Y:S01]  /*61e0*/  F2FP.F16.F32.PACK_AB R211, R211, R46 ;  /* 0x0000002ed3d3723e */ /* 0x000fe200000000ff */
[----:B------:R-:W-:Y:S02]  /*61f0*/  IMAD.MOV.U32 R46, RZ, RZ, R87 ;  /* 0x000000ffff2e7224 */ /* 0x000fe400078e0057 */
[----:B--2---:R-:W-:Y:S01]  /*6200*/  FADD.FTZ R14, R34, R15 ;  /* 0x0000000f220e7221 */ /* 0x004fe20000010000 */
[--C-:B------:R-:W-:Y:S01]  /*6210*/  IMAD.MOV.U32 R24, RZ, RZ, R87.reuse ;  /* 0x000000ffff187224 */ /* 0x100fe200078e0057 */
[----:B------:R-:W0:Y:S02]  /*6220*/  MUFU.EX2 R26, R26 ;  /* 0x0000001a001a7308 */ /* 0x000e240000000800 */
[C---:B---3--:R-:W-:Y:S01]  /*6230*/  FADD.FTZ R15, R213.reuse, R14 ;  /* 0x0000000ed50f7221 */ /* 0x048fe20000010000 */
[----:B------:R-:W-:Y:S01]  /*6240*/  F2FP.F16.F32.PACK_AB R213, R213, R34 ;  /* 0x00000022d5d5723e */ /* 0x000fe200000000ff */
[----:B------:R-:W-:-:S02]  /*6250*/  IMAD.MOV.U32 R34, RZ, RZ, R87 ;  /* 0x000000ffff227224 */ /* 0x000fc400078e0057 */
[----:B----4-:R-:W-:Y:S02]  /*6260*/  FADD.FTZ R14, R38, R15 ;  /* 0x0000000f260e7221 */ /* 0x010fe40000010000 */
[----:B------:R2:W3:Y:S02]  /*6270*/  MUFU.EX2 R217, R60 ;  /* 0x0000003c00d97308 */ /* 0x0004e40000000800 */
[C---:B-1----:R-:W-:Y:S01]  /*6280*/  FADD.FTZ R15, R215.reuse, R14 ;  /* 0x0000000ed70f7221 */ /* 0x042fe20000010000 */
[----:B------:R-:W-:Y:S01]  /*6290*/  F2FP.F16.F32.PACK_AB R215, R215, R38 ;  /* 0x00000026d7d7723e */ /* 0x000fe200000000ff */
[----:B------:R-:W-:-:S04]  /*62a0*/  IMAD.MOV.U32 R38, RZ, RZ, R87 ;  /* 0x000000ffff267224 */ /* 0x000fc800078e0057 */
[----:B------:R-:W1:Y:S01]  /*62b0*/  MUFU.EX2 R30, R30 ;  /* 0x0000001e001e7308 */ /* 0x000e620000000800 */
[----:B0-----:R-:W-:Y:S01]  /*62c0*/  FADD.FTZ R14, R26, R15 ;  /* 0x0000000f1a0e7221 */ /* 0x001fe20000010000 */
[----:B--2---:R-:W-:-:S06]  /*62d0*/  IMAD.MOV.U32 R60, RZ, RZ, R87 ;  /* 0x000000ffff3c7224 */ /* 0x004fcc00078e0057 */
[----:B------:R0:W2:Y:S01]  /*62e0*/  MUFU.EX2 R219, R56 ;  /* 0x0000003800db7308 */ /* 0x0000a20000000800 */
[C---:B---3--:R-:W-:Y:S01]  /*62f0*/  FADD.FTZ R15, R217.reuse, R14 ;  /* 0x0000000ed90f7221 */ /* 0x048fe20000010000 */
[----:B------:R-:W-:Y:S01]  /*6300*/  F2FP.F16.F32.PACK_AB R217, R217, R26 ;  /* 0x0000001ad9d9723e */ /* 0x000fe200000000ff */
[----:B------:R-:W-:-:S05]  /*6310*/  IMAD.MOV.U32 R26, RZ, RZ, R87 ;  /* 0x000000ffff1a7224 */ /* 0x000fca00078e0057 */
[----:B------:R-:W3:Y:S01]  /*6320*/  MUFU.EX2 R41, R41 ;  /* 0x0000002900297308 */ /* 0x000ee20000000800 */
[----:B-1----:R-:W-:Y:S01]  /*6330*/  FADD.FTZ R12, R30, R15 ;  /* 0x0000000f1e0c7221 */ /* 0x002fe20000010000 */
[----:B0-----:R-:W-:-:S03]  /*6340*/  IMAD.MOV.U32 R56, RZ, RZ, R87 ;  /* 0x000000ffff387224 */ /* 0x001fc600078e0057 */
[C---:B--2---:R-:W-:Y:S01]  /*6350*/  FADD.FTZ R12, R219.reuse, R12 ;  /* 0x0000000cdb0c7221 */ /* 0x044fe20000010000 */
[----:B------:R-:W-:Y:S01]  /*6360*/  F2FP.F16.F32.PACK_AB R219, R219, R30 ;  /* 0x0000001edbdb723e */ /* 0x000fe200000000ff */
[--C-:B------:R-:W-:Y:S02]  /*6370*/  IMAD.MOV.U32 R30, RZ, RZ, R87.reuse ;  /* 0x000000ffff1e7224 */ /* 0x100fe400078e0057 */
[C---:B---3--:R-:W-:Y:S01]  /*6380*/  FADD.FTZ R13, R41.reuse, R28 ;  /* 0x0000001c290d7221 */ /* 0x048fe20000010000 */
[----:B------:R-:W-:Y:S01]  /*6390*/  F2FP.F16.F32.PACK_AB R218, R41, R218 ;  /* 0x000000da29da723e */ /* 0x000fe200000000ff */
[--C-:B------:R-:W-:Y:S02]  /*63a0*/  IMAD.MOV.U32 R41, RZ, RZ, R87.reuse ;  /* 0x000000ffff297224 */ /* 0x100fe400078e0057 */
        /* <DEDUP_REMOVED lines=38> */
[----:B------:R-:W-:-:S07]  /*6610*/  CS2R R24, SRZ ;  /* 0x0000000000187805 */ /* 0x000fce000001ff00 */
.L_x_7066:
[----:B------:R-:W-:Y:S01]  /*6620*/  R2UR UR11, R18 ;  /* 0x00000000120b72ca */ /* 0x000fe200000e0000 */
[----:B------:R-:W-:-:S04]  /*6630*/  UIADD3 UR6, UR7, 0x1, URZ ;  /* 0x0000000107067890 */ /* 0x000fc8000fffe03f */
[----:B------:R-:W-:-:S04]  /*6640*/  UISETP.NE.AND UP0, UPT, UR6, 0x2, UPT ;  /* 0x000000020600788c */ /* 0x000fc8000bf05270 */
[----:B------:R-:W-:Y:S02]  /*6650*/  USEL UR10, URZ, 0x1, UP0 ;  /* 0x000000013f0a7887 */ /* 0x000fe40008000000 */
[----:B------:R-:W-:Y:S02]  /*6660*/  USEL UR6, UR6, URZ, UP0 ;  /* 0x0000003f06067287 */ /* 0x000fe40008000000 */
[----:B------:R-:W-:Y:S02]  /*6670*/  ISETP.NE.AND P3, PT, RZ, UR11, PT ;  /* 0x0000000bff007c0c */ /* 0x000fe4000bf65270 */
[----:B------:R-:W-:Y:S02]  /*6680*/  LOP3.LUT R16, R20, UR10, RZ, 0x3c, !PT ;  /* 0x0000000a14107c12 */ /* 0x000fe4000f8e3cff */
[----:B------:R-:W-:-:S09]  /*6690*/  IMAD.U32 R2, RZ, RZ, UR6 ;  /* 0x00000006ff027e24 */ /* 0x000fd2000f8e00ff */
[----:B------:R-:W-:Y:S05]  /*66a0*/  @P3 BRA `(.L_x_7058) ;  /* 0x0000000000343947 */ /* 0x000fea0003800000 */
[----:B------:R-:W-:Y:S05]  /*66b0*/  @!P0 BRA `(.L_x_7059) ;  /* 0x0000000000048947 */ /* 0x000fea0003800000 */
[----:B------:R-:W-:Y:S01]  /*66c0*/  BPT.TRAP 0x1 ;  /* 0x000000040000795c */ /* 0x000fe20000300000 */
.L_x_7059:
[----:B------:R-:W0:Y:S01]  /*66d0*/  S2UR UR10, SR_CgaCtaId ;  /* 0x00000000000a79c3 */ /* 0x000e220000008800 */
[----:B------:R-:W-:Y:S01]  /*66e0*/  UMOV UR6, 0x400 ;  /* 0x0000040000067882 */ /* 0x000fe20000000000 */
[----:B------:R-:W-:Y:S01]  /*66f0*/  SHF.L.U32 R11, R16, 0x1f, RZ ;  /* 0x0000001f100b7819 */ /* 0x000fe200000006ff */
[----:B0-----:R-:W-:-:S06]  /*6700*/  ULEA UR6, UR10, UR6, 0x18 ;  /* 0x000000060a067291 */ /* 0x001fcc000f8ec03f */
[----:B------:R-:W-:-:S04]  /*6710*/  LEA R0, R2, UR6, 0x3 ;  /* 0x0000000602007c11 */ /* 0x000fc8000f8e18ff */
[----:B------:R0:W1:Y:S01]  /*6720*/  SYNCS.PHASECHK.TRANS64.TRYWAIT P2, [R0+URZ+0x34830], R11 ;  /* 0x0348300b000075a7 */ /* 0x000062000804017f */
[----:B------:R-:W-:Y:S05]  /*6730*/  @!P0 BRA `(.L_x_7060) ;  /* 0x0000000000048947 */ /* 0x000fea0003800000 */
[----:B------:R-:W-:Y:S01]  /*6740*/  BPT.TRAP 0x1 ;  /* 0x000000040000795c */ /* 0x000fe20000300000 */
.L_x_7060:
[----:B-1----:R-:W-:Y:S05]  /*6750*/  @P2 BRA `(.L_x_7058) ;  /* 0x0000000000082947 */ /* 0x002fea0003800000 */
[----:B------:R-:W1:Y:S02]  /*6760*/  SYNCS.PHASECHK.TRANS64.TRYWAIT P2, [R0+URZ+0x34830], R11 ;  /* 0x0348300b000075a7 */ /* 0x000e64000804017f */
[----:B-1----:R-:W-:Y:S05]  /*6770*/  @!P2 BRA `(.L_x_7061) ;  /* 0x000000d000e4a947 */ /* 0x002fea0003800000 */
.L_x_7058:
[----:B------:R-:W2:Y:S01]  /*6780*/  S2R R10, SR_TID.X ;  /* 0x00000000000a7919 */ /* 0x000ea20000002100 */
[----:B01----:R-:W-:Y:S01]  /*6790*/  IMAD R0, R2, 0xb00, R3 ;  /* 0x00000b0002007824 */ /* 0x003fe200078e0203 */
        /* <DEDUP_REMOVED lines=8> */
[----:B------:R-:W-:Y:S01]  /*6820*/  R2UR UR18, R6 ;  /* 0x00000000061272ca */ /* 0x000fe200000e0000 */
[----:B------:R-:W-:Y:S01]  /*6830*/  UMOV UR59, 0x40000040 ;  /* 0x40000040003b7882 */ /* 0x000fe20000000000 */
[----:B------:R-:W-:Y:S01]  /*6840*/  R2UR UR19, R7 ;  /* 0x00000000071372ca */ /* 0x000fe200000e0000 */
        /* <DEDUP_REMOVED lines=8> */
[----:B------:R-:W-:Y:S01]  /*68d0*/  R2UR UR14, R4 ;  /* 0x00000000040e72ca */ /* 0x000fe200000e0000 */
[----:B------:R-:W-:Y:S01]  /*68e0*/  UIADD3 UR26, UR6, 0x100, URZ ;  /* 0x00000100061a7890 */ /* 0x000fe2000fffe03f */
[----:B------:R-:W-:Y:S01]  /*68f0*/  R2UR UR15, R5 ;  /* 0x00000000050f72ca */ /* 0x000fe200000e0000 */
[----:B------:R-:W-:Y:S01]  /*6900*/  UMOV UR24, UR10 ;  /* 0x0000000a00187c82 */ /* 0x000fe20008000000 */
[----:B------:R-:W-:Y:S01]  /*6910*/  UMOV UR25, UR11 ;  /* 0x0000000b00197c82 */ /* 0x000fe20008000000 */
[----:B------:R-:W-:Y:S01]  /*6920*/  UIADD3 UR30, UR6, 0x180, URZ ;  /* 0x00000180061e7890 */ /* 0x000fe2000fffe03f */
[----:B------:R-:W-:Y:S01]  /*6930*/  UMOV UR28, UR10 ;  /* 0x0000000a001c7c82 */ /* 0x000fe20008000000 */
[----:B------:R-:W-:Y:S01]  /*6940*/  UMOV UR29, UR11 ;  /* 0x0000000b001d7c82 */ /* 0x000fe20008000000 */
[----:B------:R-:W-:Y:S01]  /*6950*/  UIADD3 UR34, UR6, 0x200, URZ ;  /* 0x0000020006227890 */ /* 0x000fe2000fffe03f */
[----:B--2---:R-:W-:Y:S01]  /*6960*/  SHF.R.U32.HI R10, RZ, 0x7, R10 ;  /* 0x00000007ff0a7819 */ /* 0x004fe2000001160a */
[----:B------:R-:W-:Y:S01]  /*6970*/  UMOV UR32, UR10 ;  /* 0x0000000a00207c82 */ /* 0x000fe20008000000 */
[----:B------:R-:W-:Y:S01]  /*6980*/  UMOV UR33, UR11 ;  /* 0x0000000b00217c82 */ /* 0x000fe20008000000 */
[----:B------:R-:W-:-:S02]  /*6990*/  UIADD3 UR58, UR6, 0x2, URZ ;  /* 0x00000002063a7890 */ /* 0x000fc4000fffe03f */
[----:B------:R-:W-:Y:S01]  /*69a0*/  VIADD R0, R10, 0x8 ;  /* 0x000000080a007836 */ /* 0x000fe20000000000 */
        /* <DEDUP_REMOVED lines=579> */
.L_x_7063:
[----:B------:R-:W0:Y:S01]  /*8de0*/  S2UR UR10, SR_CgaCtaId ;  /* 0x00000000000a79c3 */ /* 0x000e220000008800 */
[----:B------:R-:W-:Y:S01]  /*8df0*/  UMOV UR6, 0x400 ;  /* 0x0000040000067882 */ /* 0x000fe20000000000 */
[----:B------:R-:W-:Y:S01]  /*8e00*/  SHF.L.U32 R0, R20, 0x1f, RZ ;  /* 0x0000001f14007819 */ /* 0x000fe200000006ff */
[----:B0-----:R-:W-:-:S04]  /*8e10*/  ULEA UR6, UR10, UR6, 0x18 ;  /* 0x000000060a067291 */ /* 0x001fc8000f8ec03f */
[----:B------:R-:W-:-:S09]  /*8e20*/  ULEA UR6, UR7, UR6, 0x3 ;  /* 0x0000000607067291 */ /* 0x000fd2000f8e183f */
[----:B------:R0:W1:Y:S01]  /*8e30*/  SYNCS.PHASECHK.TRANS64.TRYWAIT P2, [UR6+0x34850], R0 ;  /* 0x03485000ff0075a7 */ /* 0x0000620008040146 */
[----:B------:R-:W-:Y:S05]  /*8e40*/  @!P0 BRA `(.L_x_7064) ;  /* 0x0000000000048947 */ /* 0x000fea0003800000 */
[----:B------:R-:W-:Y:S01]  /*8e50*/  BPT.TRAP 0x1 ;  /* 0x000000040000795c */ /* 0x000fe20000300000 */
.L_x_7064:
[----:B-1----:R-:W-:Y:S05]  /*8e60*/  @P2 BRA `(.L_x_7062) ;  /* 0x0000000000082947 */ /* 0x002fea0003800000 */
[----:B------:R-:W1:Y:S02]  /*8e70*/  SYNCS.PHASECHK.TRANS64.TRYWAIT P2, [UR6+0x34850], R0 ;  /* 0x03485000ff0075a7 */ /* 0x000e640008040146 */
[----:B-1----:R-:W-:Y:S05]  /*8e80*/  @!P2 BRA `(.L_x_7065) ;  /* 0x000000ac0034a947 */ /* 0x002fea0003800000 */
.L_x_7062:
[----:B------:R-:W2:Y:S01]  /*8e90*/  S2UR UR10, SR_CgaCtaId ;  /* 0x00000000000a79c3 */ /* 0x000ea20000008800 */
[----:B------:R-:W-:Y:S01]  /*8ea0*/  UMOV UR6, 0x400 ;  /* 0x0000040000067882 */ /* 0x000fe20000000000 */
[----:B------:R-:W-:Y:S01]  /*8eb0*/  WARPGROUP.ARRIVE ;  /* 0x00000000000079c5 */ /* 0x000fe20000000000 */
[----:B------:R-:W-:Y:S01]  /*8ec0*/  UMOV UR11, 0x40000040 ;  /* 0x40000040000b7882 */ /* 0x000fe20000000000 */
[----:B------:R-:W-:-:S04]  /*8ed0*/  FMNMX.FTZ R10, R168, R21, !PT ;  /* 0x00000015a80a7209 */ /* 0x000fc80007810000 */
[----:B------:R-:W3:Y:S01]  /*8ee0*/  S2R R235, SR_TID.X ;  /* 0x0000000000eb7919 */ /* 0x000ee20000002100 */
[C---:B------:R-:W-:Y:S01]  /*8ef0*/  ISETP.GT.AND P2, PT, R14.reuse, RZ, PT ;  /* 0x000000ff0e00720c */ /* 0x040fe20003f44270 */
[----:B------:R-:W-:Y:S01]  /*8f00*/  VIADD R14, R14, 0xffffffff ;  /* 0xffffffff0e0e7836 */ /* 0x000fe20000000000 */
[----:B-1----:R-:W-:-:S04]  /*8f10*/  FMNMX.FTZ R11, R169, R10, !PT ;  /* 0x0000000aa90b7209 */ /* 0x002fc80007810000 */
[----:B------:R-:W-:-:S04]  /*8f20*/  FMNMX.FTZ R10, R172, R11, !PT ;  /* 0x0000000bac0a7209 */ /* 0x000fc80007810000 */
[----:B------:R-:W-:-:S04]  /*8f30*/  FMNMX.FTZ R11, R173, R10, !PT ;  /* 0x0000000aad0b7209 */ /* 0x000fc80007810000 */
[----:B------:R-:W-:Y:S01]  /*8f40*/  FMNMX.FTZ R10, R160, R11, !PT ;  /* 0x0000000ba00a7209 */ /* 0x000fe20007810000 */
[----:B--2---:R-:W-:-:S03]  /*8f50*/  ULEA UR6, UR10, UR6, 0x18 ;  /* 0x000000060a067291 */ /* 0x004fc6000f8ec03f */
[----:B------:R-:W-:-:S04]  /*8f60*/  FMNMX.FTZ R11, R161, R10, !PT ;  /* 0x0000000aa10b7209 */ /* 0x000fc80007810000 */
[----:B------:R-:W-:Y:S01]  /*8f70*/  FMNMX.FTZ R10, R164, R11, !PT ;  /* 0x0000000ba40a7209 */ /* 0x000fe20007810000 */
[----:B0-----:R-:W-:-:S03]  /*8f80*/  IMAD.U32 R0, RZ, RZ, UR6 ;  /* 0x00000006ff007e24 */ /* 0x001fc6000f8e00ff */
[----:B------:R-:W-:Y:S02]  /*8f90*/  FMNMX.FTZ R11, R165, R10, !PT ;  /* 0x0000000aa50b7209 */ /* 0x000fe40007810000 */
[----:B------:R-:W-:Y:S02]  /*8fa0*/  R2UR UR6, R0 ;  /* 0x00000000000672ca */ /* 0x000fe400000e0000 */
[----:B------:R-:W-:Y:S02]  /*8fb0*/  FMNMX.FTZ R10, R152, R11, !PT ;  /* 0x0000000b980a7209 */ /* 0x000fe40007810000 */
[----:B---3--:R-:W-:Y:S02]  /*8fc0*/  SHF.R.U32.HI R235, RZ, 0x7, R235 ;  /* 0x00000007ffeb7819 */ /* 0x008fe400000116eb */
[----:B------:R-:W-:-:S04]  /*8fd0*/  FMNMX.FTZ R11, R153, R10, !PT ;  /* 0x0000000a990b7209 */ /* 0x000fc80007810000 */
[----:B------:R-:W-:-:S03]  /*8fe0*/  FMNMX.FTZ R10, R156, R11, !PT ;  /* 0x0000000b9c0a7209 */ /* 0x000fc60007810000 */
[----:B------:R-:W-:Y:S01]  /*8ff0*/  UIADD3 UR6, UR6, 0x400, URZ ;  /* 0x0000040006067890 */ /* 0x000fe2000fffe03f */
[----:B------:R-:W-:-:S03]  /*9000*/  FMNMX.FTZ R11, R157, R10, !PT ;  /* 0x0000000a9d0b7209 */ /* 0x000fc60007810000 */
[----:B------:R-:W-:Y:S01]  /*9010*/  USHF.R.U32.HI UR6, URZ, 0x4, UR6 ;  /* 0x000000043f067899 */ /* 0x000fe20008011606 */
[----:B------:R-:W-:-:S03]  /*9020*/  FMNMX.FTZ R10, R144, R11, !PT ;  /* 0x0000000b900a7209 */ /* 0x000fc60007810000 */
[----:B------:R-:W-:Y:S01]  /*9030*/  ULOP3.LUT UR6, UR6, 0x3fff, URZ, 0xc0, !UPT ;  /* 0x00003fff06067892 */ /* 0x000fe2000f8ec03f */
[----:B------:R-:W-:-:S03]  /*9040*/  FMNMX.FTZ R11, R145, R10, !PT ;  /* 0x0000000a910b7209 */ /* 0x000fc60007810000 */
        /* <DEDUP_REMOVED lines=35> */
[----:B------:R-:W0:Y:S01]  /*9280*/  LDC R11, c[0x0][0x988] ;  /* 0x00026200ff0b7b82 */ /* 0x000e220000000800 */
[----:B------:R-:W-:Y:S02]  /*9290*/  WARPGROUP.DEPBAR.LE gsb0, 0x0 ;  /* 0x00008000000079c5 */ /* 0x000fe40000010000 */
[----:B------:R-:W-:Y:S01]  /*92a0*/  WARPGROUP.ARRIVE ;  /* 0x00000000000079c5 */ /* 0x000fe20000000000 */
[----:B------:R-:W-:-:S05]  /*92b0*/  FMNMX.FTZ R177, R93, R10, !PT ;  /* 0x0000000a5db17209 */ /* 0x000fca0007810000 */
[----:B------:R-:W-:Y:S01]  /*92c0*/  HGMMA.64x128x16.F32 R24, R180, gdesc[UR8].tnspB, R24, gsb0 ;  /* 0x41e00008b4187df0 */ /* 0x000fe20008000818 */
[----:B------:R-:W-:Y:S01]  /*92d0*/  UIADD3 UR10, UR6, 0x100, URZ ;  /* 0x00000100060a7890 */ /* 0x000fe2000fffe03f */
[----:B------:R-:W1:Y:S01]  /*92e0*/  SHFL.BFLY PT, R10, R177, 0x2, 0x1f ;  /* 0x0c401f00b10a7f89 */ /* 0x000e6200000e0000 */
[----:B------:R-:W-:Y:S01]  /*92f0*/  UMOV UR11, 0x40000040 ;  /* 0x40000040000b7882 */ /* 0x000fe20000000000 */
[----:B-1----:R-:W-:-:S05]  /*9300*/  FMNMX.FTZ R178, R177, R10, !PT ;  /* 0x0000000ab1b27209 */ /* 0x002fca0007810000 */
[----:B------:R-:W1:Y:S02]  /*9310*/  SHFL.BFLY PT, R179, R178, 0x1, 0x1f ;  /* 0x0c201f00b2b37f89 */ /* 0x000e6400000e0000 */
[----:B-1----:R-:W-:-:S05]  /*9320*/  FMNMX.FTZ R10, R178, R179, !PT ;  /* 0x000000b3b20a7209 */ /* 0x002fca0007810000 */
[C---:B0-----:R-:W-:Y:S01]  /*9330*/  FMUL.FTZ R176, R10.reuse, R11 ;  /* 0x0000000b0ab07220 */ /* 0x041fe20000410000 */
        /* <DEDUP_REMOVED lines=24> */
[----:B------:R-:W-:Y:S01]  /*94c0*/  FMUL.FTZ R20, R20, R11 ;  /* 0x0000000b14147220 */ /* 0x000fe20000410000 */
[----:B------:R-:W-:Y:S08]  /*94d0*/  MUFU.EX2 R21, R21 ;  /* 0x0000001500157308 */ /* 0x000ff00000000800 */
[----:B------:R-:W0:Y:S08]  /*94e0*/  MUFU.EX2 R20, R20 ;  /* 0x0000001400147308 */ /* 0x000e300000000800 */
[----:B------:R-:W1:Y:S08]  /*94f0*/  MUFU.EX2 R168, R168 ;  /* 0x000000a800a87308 */ /* 0x000e700000000800 */
[----:B------:R-:W2:Y:S01]  /*9500*/  MUFU.EX2 R178, R178 ;  /* 0x000000b200b27308 */ /* 0x000ea20000000800 */
[----:B0-----:R-:W-:-:S07]  /*9510*/  FFMA.FTZ R13, R20, R13, R21 ;  /* 0x0000000d140d7223 */ /* 0x001fce0000010015 */
[----:B------:R-:W-:Y:S01]  /*9520*/  MUFU.EX2 R169, R169 ;  /* 0x000000a900a97308 */ /* 0x000fe20000000800 */
[----:B-1----:R-:W-:-:S07]  /*9530*/  FADD.FTZ R13, R168, R13 ;  /* 0x0000000da80d7221 */ /* 0x002fce0000010000 */
[----:B------:R-:W-:Y:S08]  /*9540*/  MUFU.EX2 R173, R173 ;  /* 0x000000ad00ad7308 */ /* 0x000ff00000000800 */
[----:B------:R-:W-:Y:S01]  /*9550*/  MUFU.EX2 R161, R161 ;  /* 0x000000a100a17308 */ /* 0x000fe20000000800 */
[----:B------:R-:W-:Y:S02]  /*9560*/  WARPGROUP.DEPBAR.LE gsb0, 0x0 ;  /* 0x00008000000079c5 */ /* 0x000fe40000010000 */
[----:B------:R-:W-:Y:S01]  /*9570*/  WARPGROUP.ARRIVE ;  /* 0x00000000000079c5 */ /* 0x000fe20000000000 */
[-CC-:B------:R-:W-:Y:S01]  /*9580*/  FFMA.FTZ R180, R160, R11.reuse, -R176.reuse ;  /* 0x0000000ba0b47223 */ /* 0x180fe200000108b0 */
[----:B------:R-:W-:-:S03]  /*9590*/  FFMA.FTZ R182, R164, R11, -R176 ;  /* 0x0000000ba4b67223 */ /* 0x000fc600000108b0 */
[----:B------:R-:W-:Y:S01]  /*95a0*/  MUFU.EX2 R165, R165 ;  /* 0x000000a500a57308 */ /* 0x000fe20000000800 */
[----:B------:R-:W-:Y:S01]  /*95b0*/  HGMMA.64x128x16.F32 R24, R184, gdesc[UR8].tnspB, R24, gsb0 ;  /* 0x41e00008b8187df0 */ /* 0x000fe20008000818 */
[----:B------:R-:W-:Y:S01]  /*95c0*/  UIADD3 UR10, UR6, 0x180, URZ ;  /* 0x00000180060a7890 */ /* 0x000fe2000fffe03f */
[----:B------:R-:W-:-:S05]  /*95d0*/  UMOV UR11, 0x40000040 ;  /* 0x40000040000b7882 */ /* 0x000fca0000000000 */
        /* <DEDUP_REMOVED lines=114> */
[----:B------:R-:W-:Y:S01]  /*9d00*/  FMNMX.FTZ R133, R103, R112, !PT ;  /* 0x0000007067857209 */ /* 0x000fe20007810000 */
[----:B------:R-:W-:Y:S01]  /*9d10*/  UIADD3 UR10, UR6, 0x480, URZ ;  /* 0x00000480060a7890 */ /* 0x000fe2000fffe03f */
[----:B------:R-:W-:Y:S01]  /*9d20*/  MUFU.EX2 R204, R204 ;  /* 0x000000cc00cc7308 */ /* 0x000fe20000000800 */
[----:B------:R-:W-:Y:S01]  /*9d30*/  UMOV UR11, 0x40000040 ;  /* 0x40000040000b7882 */ /* 0x000fe20000000000 */
[----:B------:R-:W-:Y:S01]  /*9d40*/  FMNMX.FTZ R112, R90, R133, !PT ;  /* 0x000000855a707209 */ /* 0x000fe20007810000 */
[----:B------:R-:W-:-:S03]  /*9d50*/  UIADD3 UR6, UR6, 0x500, URZ ;  /* 0x0000050006067890 */ /* 0x000fc6000fffe03f */
[----:B------:R-:W-:Y:S02]  /*9d60*/  FMNMX.FTZ R133, R91, R112, !PT ;  /* 0x000000705b857209 */ /* 0x000fe40007810000 */
[----:B------:R-:W-:Y:S02]  /*9d70*/  MUFU.EX2 R206, R206 ;  /* 0x000000ce00ce7308 */ /* 0x000fe40000000800 */
        /* <DEDUP_REMOVED lines=13> */
[----:B------:R-:W-:Y:S08]  /*9e50*/  MUFU.EX2 R208, R208 ;  /* 0x000000d000d07308 */ /* 0x000ff00000000800 */
[----:B------:R-:W-:Y:S01]  /*9e60*/  MUFU.EX2 R210, R210 ;  /* 0x000000d200d27308 */ /* 0x000fe20000000800 */
[----:B0-----:R-:W-:Y:S01]  /*9e70*/  FMNMX.FTZ R92, R133, R104, !PT ;  /* 0x00000068855c7209 */ /* 0x001fe20007810000 */
[----:B------:R-:W-:-:S06]  /*9e80*/  @!P1 IMAD R133, R2, 0x8, R0 ;  /* 0x0000000802859824 */ /* 0x000fcc00078e0200 */
[----:B------:R0:W-:Y:S01]  /*9e90*/  MUFU.EX2 R104, R116 ;  /* 0x0000007400687308 */ /* 0x0001e20000000800 */
[C---:B------:R-:W-:Y:S01]  /*9ea0*/  FADD.FTZ R108, -R92.reuse, R15 ;  /* 0x0000000f5c6c7221 */ /* 0x040fe20000010100 */
[-C--:B------:R-:W-:Y:S01]  /*9eb0*/  FMUL.FTZ R112, R92, R11.reuse ;  /* 0x0000000b5c707220 */ /* 0x080fe20000410000 */
[----:B------:R-:W-:Y:S02]  /*9ec0*/  @!P1 VIADD R133, R133, 0x34840 ;  /* 0x0003484085859836 */ /* 0x000fe40000000000 */
[-C--:B------:R-:W-:Y:S01]  /*9ed0*/  FMUL.FTZ R93, R108, R11.reuse ;  /* 0x0000000b6c5d7220 */ /* 0x080fe20000410000 */
[-CC-:B------:R-:W-:Y:S01]  /*9ee0*/  FFMA.FTZ R108, R170, R11.reuse, -R112.reuse ;  /* 0x0000000baa6c7223 */ /* 0x180fe20000010870 */
[-CC-:B------:R-:W-:Y:S01]  /*9ef0*/  FFMA.FTZ R177, R171, R11.reuse, -R112.reuse ;  /* 0x0000000babb17223 */ /* 0x180fe20000010870 */
[-CC-:B------:R-:W-:Y:S01]  /*9f00*/  FFMA.FTZ R179, R174, R11.reuse, -R112.reuse ;  /* 0x0000000baeb37223 */ /* 0x180fe20000010870 */
[-CC-:B0-----:R-:W-:Y:S01]  /*9f10*/  FFMA.FTZ R116, R175, R11.reuse, -R112.reuse ;  /* 0x0000000baf747223 */ /* 0x181fe20000010870 */
[-CC-:B------:R-:W-:Y:S01]  /*9f20*/  FFMA.FTZ R181, R162, R11.reuse, -R112.reuse ;  /* 0x0000000ba2b57223 */ /* 0x180fe20000010870 */
[----:B------:R-:W-:Y:S01]  /*9f30*/  MUFU.EX2 R93, R93 ;  /* 0x0000005d005d7308 */ /* 0x000fe20000000800 */
[-CC-:B------:R-:W-:Y:S01]  /*9f40*/  FFMA.FTZ R120, R163, R11.reuse, -R112.reuse ;  /* 0x0000000ba3787223 */ /* 0x180fe20000010870 */
[-CC-:B------:R-:W-:Y:S01]  /*9f50*/  FFMA.FTZ R183, R166, R11.reuse, -R112.reuse ;  /* 0x0000000ba6b77223 */ /* 0x180fe20000010870 */
[-CC-:B------:R-:W-:Y:S01]  /*9f60*/  FFMA.FTZ R201, R122, R11.reuse, -R112.reuse ;  /* 0x0000000b7ac97223 */ /* 0x180fe20000010870 */
[-CC-:B------:R-:W-:Y:S01]  /*9f70*/  FFMA.FTZ R144, R167, R11.reuse, -R112.reuse ;  /* 0x0000000ba7907223 */ /* 0x180fe20000010870 */
[-CC-:B------:R-:W-:Y:S01]  /*9f80*/  FFMA.FTZ R195, R142, R11.reuse, -R112.reuse ;  /* 0x0000000b8ec37223 */ /* 0x180fe20000010870 */
[----:B--2---:R-:W-:Y:S01]  /*9f90*/  FADD.FTZ R142, R178, R13 ;  /* 0x0000000db28e7221 */ /* 0x004fe20000010000 */
        /* <DEDUP_REMOVED lines=23> */
[-CC-:B------:R-:W-:Y:S01]  /*a110*/  FFMA.FTZ R199, R135, R11.reuse, -R112.reuse ;  /* 0x0000000b87c77223 */ /* 0x180fe20000010870 */
[-C--:B------:R-:W-:Y:S01]  /*a120*/  FFMA.FTZ R203, R126, R11.reuse, -R112 ;  /* 0x0000000b7ecb7223 */ /* 0x080fe20000010870 */
[----:B------:R-:W0:Y:S01]  /*a130*/  MUFU.EX2 R116, R116 ;  /* 0x0000007400747308 */ /* 0x000e220000000800 */
[----:B-1----:R-:W-:Y:S01]  /*a140*/  FADD.FTZ R122, R177, R12 ;  /* 0x0000000cb17a7221 */ /* 0x002fe20000010000 */
[-C--:B------:R-:W-:Y:S01]  /*a150*/  FFMA.FTZ R12, R123, R11.reuse, -R112 ;  /* 0x0000000b7b0c7223 */ /* 0x080fe20000010870 */
[----:B------:R-:W-:Y:S01]  /*a160*/  FADD.FTZ R123, R169, R142 ;  /* 0x0000008ea97b7221 */ /* 0x000fe20000010000 */
[-CC-:B------:R-:W-:Y:S01]  /*a170*/  FFMA.FTZ R119, R119, R11.reuse, -R112.reuse ;  /* 0x0000000b77777223 */ /* 0x180fe20000010870 */
[-CC-:B------:R-:W-:Y:S01]  /*a180*/  FFMA.FTZ R107, R107, R11.reuse, -R112.reuse ;  /* 0x0000000b6b6b7223 */ /* 0x180fe20000010870 */
[-C--:B------:R-:W-:Y:S01]  /*a190*/  FFMA.FTZ R110, R110, R11.reuse, -R112 ;  /* 0x0000000b6e6e7223 */ /* 0x080fe20000010870 */
[----:B------:R-:W-:Y:S01]  /*a1a0*/  FADD.FTZ R142, R180, R123 ;  /* 0x0000007bb48e7221 */ /* 0x000fe20000010000 */
[----:B------:R-:W1:Y:S01]  /*a1b0*/  MUFU.EX2 R181, R181 ;  /* 0x000000b500b57308 */ /* 0x000e620000000800 */
[----:B--2---:R-:W-:Y:S01]  /*a1c0*/  FADD.FTZ R13, R179, R122 ;  /* 0x0000007ab30d7221 */ /* 0x004fe20000010000 */
[-C--:B------:R-:W-:Y:S01]  /*a1d0*/  FFMA.FTZ R111, R111, R11.reuse, -R112 ;  /* 0x0000000b6f6f7223 */ /* 0x080fe20000010870 */
[----:B------:R-:W-:Y:S01]  /*a1e0*/  FADD.FTZ R123, R173, R142 ;  /* 0x0000008ead7b7221 */ /* 0x000fe20000010000 */
[-CC-:B------:R-:W-:Y:S01]  /*a1f0*/  FFMA.FTZ R99, R99, R11.reuse, -R112.reuse ;  /* 0x0000000b63637223 */ /* 0x180fe20000010870 */
[-CC-:B------:R-:W-:Y:S01]  /*a200*/  FFMA.FTZ R102, R102, R11.reuse, -R112.reuse ;  /* 0x0000000b66667223 */ /* 0x180fe20000010870 */
[-CC-:B------:R-:W-:Y:S01]  /*a210*/  FFMA.FTZ R103, R103, R11.reuse, -R112.reuse ;  /* 0x0000000b67677223 */ /* 0x180fe20000010870 */
[----:B------:R-:W-:Y:S01]  /*a220*/  FADD.FTZ R114, R182, R123 ;  /* 0x0000007bb6727221 */ /* 0x000fe20000010000 */
[----:B------:R-:W2:Y:S01]  /*a230*/  MUFU.EX2 R120, R120 ;  /* 0x0000007800787308 */ /* 0x000ea20000000800 */
[----:B0-----:R-:W-:Y:S01]  /*a240*/  FADD.FTZ R122, R116, R13 ;  /* 0x0000000d747a7221 */ /* 0x001fe20000010000 */
[-C--:B------:R-:W-:Y:S01]  /*a250*/  FFMA.FTZ R90, R90, R11.reuse, -R112 ;  /* 0x0000000b5a5a7223 */ /* 0x080fe20000010870 */
[----:B------:R-:W-:Y:S01]  /*a260*/  FADD.FTZ R123, R161, R114 ;  /* 0x00000072a17b7221 */ /* 0x000fe20000010000 */
[-CC-:B------:R-:W-:Y:S01]  /*a270*/  FFMA.FTZ R91, R91, R11.reuse, -R112.reuse ;  /* 0x0000000b5b5b7223 */ /* 0x180fe20000010870 */
[-CC-:B------:R-:W-:Y:S01]  /*a280*/  FFMA.FTZ R94, R94, R11.reuse, -R112.reuse ;  /* 0x0000000b5e5e7223 */ /* 0x180fe20000010870 */
[----:B------:R-:W-:Y:S01]  /*a290*/  FFMA.FTZ R95, R95, R11, -R112 ;  /* 0x0000000b5f5f7223 */ /* 0x000fe20000010870 */
[----:B------:R-:W-:Y:S01]  /*a2a0*/  F2FP.F16.F32.PACK_AB R179, R116, R179 ;  /* 0x000000b374b3723e */ /* 0x000fe200000000ff */
[----:B------:R-:W0:Y:S01]  /*a2b0*/  MUFU.EX2 R183, R183 ;  /* 0x000000b700b77308 */ /* 0x000e220000000800 */
[----:B-1----:R-:W-:Y:S01]  /*a2c0*/  FADD.FTZ R13, R181, R122 ;  /* 0x0000007ab50d7221 */ /* 0x002fe20000010000 */
[----:B------:R-:W-:-:S02]  /*a2d0*/  F2FP.F16.F32.PACK_AB R177, R177, R108 ;  /* 0x0000006cb1b1723e */ /* 0x000fc400000000ff */
[----:B------:R-:W-:Y:S02]  /*a2e0*/  IADD3 R131, -R235, 0xb, RZ ;  /* 0x0000000beb837810 */ /* 0x000fe40007ffe1ff */
[----:B------:R-:W-:Y:S02]  /*a2f0*/  @!P1 PRMT R133, RZ, 0x654, R133 ;  /* 0x00000654ff859816 */ /* 0x000fe40000000085 */
[----:B------:R-:W1:Y:S01]  /*a300*/  MUFU.EX2 R144, R144 ;  /* 0x0000009000907308 */ /* 0x000e620000000800 */
[C---:B--2---:R-:W-:Y:S01]  /*a310*/  FADD.FTZ R122, R120.reuse, R13 ;  /* 0x0000000d787a7221 */ /* 0x044fe20000010000 */
[----:B------:R-:W-:Y:S02]  /*a320*/  F2FP.F16.F32.PACK_AB R178, R169, R178 ;  /* 0x000000b2a9b2723e */ /* 0x000fe400000000ff */
[----:B------:R-:W-:Y:S02]  /*a330*/  F2FP.F16.F32.PACK_AB R180, R173, R180 ;  /* 0x000000b4adb4723e */ /* 0x000fe400000000ff */
[----:B------:R-:W-:-:S02]  /*a340*/  F2FP.F16.F32.PACK_AB R181, R120, R181 ;  /* 0x000000b578b5723e */ /* 0x000fc400000000ff */
[----:B------:R-:W2:Y:S01]  /*a350*/  MUFU.EX2 R185, R185 ;  /* 0x000000b900b97308 */ /* 0x000ea20000000800 */
[----:B0-----:R-:W-:Y:S01]  /*a360*/  FADD.FTZ R13, R183, R122 ;  /* 0x0000007ab70d7221 */ /* 0x001fe20000010000 */
[----:B------:R-:W-:Y:S01]  /*a370*/  FADD.FTZ R122, R184, R123 ;  /* 0x0000007bb87a7221 */ /* 0x000fe20000010000 */
[----:B------:R-:W-:Y:S02]  /*a380*/  F2FP.F16.F32.PACK_AB R182, R161, R182 ;  /* 0x000000b6a1b6723e */ /* 0x000fe400000000ff */
[C---:B------:R-:W-:Y:S01]  /*a390*/  F2FP.F16.F32.PACK_AB R184, R165.reuse, R184 ;  /* 0x000000b8a5b8723e */ /* 0x040fe200000000ff */
[----:B------:R-:W-:Y:S02]  /*a3a0*/  FADD.FTZ R123, R165, R122 ;  /* 0x0000007aa57b7221 */ /* 0x000fe40000010000 */
[----:B------:R-:W0:Y:S01]  /*a3b0*/  MUFU.EX2 R124, R124 ;  /* 0x0000007c007c7308 */ /* 0x000e220000000800 */
[C---:B-1----:R-:W-:Y:S01]  /*a3c0*/  FADD.FTZ R118, R144.reuse, R13 ;  /* 0x0000000d90767221 */ /* 0x042fe20000010000 */
[----:B------:R-:W-:-:S06]  /*a3d0*/  F2FP.F16.F32.PACK_AB R183, R144, R183 ;  /* 0x000000b790b7723e */ /* 0x000fcc00000000ff */
[----:B------:R-:W1:Y:S01]  /*a3e0*/  MUFU.EX2 R187, R187 ;  /* 0x000000bb00bb7308 */ /* 0x000e620000000800 */
[----:B--2---:R-:W-:Y:S01]  /*a3f0*/  FADD.FTZ R13, R185, R118 ;  /* 0x00000076b90d7221 */ /* 0x004fe20000010000 */
[----:B------:R-:W-:Y:S01]  /*a400*/  FADD.FTZ R118, R186, R123 ;  /* 0x0000007bba767221 */ /* 0x000fe20000010000 */
[----:B------:R-:W-:-:S05]  /*a410*/  F2FP.F16.F32.PACK_AB R186, R153, R186 ;  /* 0x000000ba99ba723e */ /* 0x000fca00000000ff */
[----:B------:R-:W2:Y:S01]  /*a420*/  MUFU.EX2 R128, R128 ;  /* 0x0000008000807308 */ /* 0x000ea20000000800 */
[----:B0-----:R-:W-:Y:S01]  /*a430*/  FADD.FTZ R106, R124, R13 ;  /* 0x0000000d7c6a7221 */ /* 0x001fe20000010000 */
[----:B------:R-:W-:Y:S01]  /*a440*/  FFMA.FTZ R13, R98, R11, -R112 ;  /* 0x0000000b620d7223 */ /* 0x000fe20000010870 */
[----:B------:R-:W-:-:S05]  /*a450*/  F2FP.F16.F32.PACK_AB R185, R124, R185 ;  /* 0x000000b97cb9723e */ /* 0x000fca00000000ff */
[----:B------:R-:W0:Y:S01]  /*a460*/  MUFU.EX2 R189, R189 ;  /* 0x000000bd00bd7308 */ /* 0x000e220000000800 */
[----:B-1----:R-:W-:Y:S01]  /*a470*/  FADD.FTZ R123, R187, R106 ;  /* 0x0000006abb7b7221 */ /* 0x002fe20000010000 */
[----:B------:R-:W-:Y:S02]  /*a480*/  WARPGROUP.DEPBAR.LE gsb0, 0x0 ;  /* 0x00008000000079c5 */ /* 0x000fe40000010000 */
[----:B------:R-:W-:Y:S01]  /*a490*/  WARPGROUP.ARRIVE ;  /* 0x00000000000079c5 */ /* 0x000fe20000000000 */
[----:B------:R-:W-:Y:S02]  /*a4a0*/  F2FP.F16.F32.PACK_AB R212, R97, R96 ;  /* 0x0000006061d4723e */ /* 0x000fe400000000ff */
[----:B------:R-:W-:Y:S01]  /*a4b0*/  F2FP.F16.F32.PACK_AB R214, R101, R100 ;  /* 0x0000006465d6723e */ /* 0x000fe200000000ff */
[----:B------:R-:W1:Y:S01]  /*a4c0*/  MUFU.EX2 R140, R140 ;  /* 0x0000008c008c7308 */ /* 0x000e620000000800 */
[C---:B--2---:R-:W-:Y:S01]  /*a4d0*/  FADD.FTZ R106, R128.reuse, R123 ;  /* 0x0000007b806a7221 */ /* 0x044fe20000010000 */
[----:B------:R-:W-:Y:S01]  /*a4e0*/  HGMMA.64x128x16.F32 R24, R216, gdesc[UR8].tnspB, R24, gsb0 ;  /* 0x41e00008d8187df0 */ /* 0x000fe20008000818 */
[----:B------:R-:W-:-:S05]  /*a4f0*/  F2FP.F16.F32.PACK_AB R187, R128, R187 ;  /* 0x000000bb80bb723e */ /* 0x000fca00000000ff */
[----:B------:R-:W2:Y:S01]  /*a500*/  MUFU.EX2 R191, R191 ;  /* 0x000000bf00bf7308 */ /* 0x000ea20000000800 */
[----:B0-----:R-:W-:-:S07]  /*a510*/  FADD.FTZ R123, R189, R106 ;  /* 0x0000006abd7b7221 */ /* 0x001fce0000010000 */
[----:B------:R0:W-:Y:S01]  /*a520*/  MUFU.EX2 R114, R127 ;  /* 0x0000007f00727308 */ /* 0x0001e20000000800 */
[C---:B-1----:R-:W-:Y:S01]  /*a530*/  FADD.FTZ R106, R140.reuse, R123 ;  /* 0x0000007b8c6a7221 */ /* 0x042fe20000010000 */
[----:B------:R-:W-:-:S06]  /*a540*/  F2FP.F16.F32.PACK_AB R189, R140, R189 ;  /* 0x000000bd8cbd723e */ /* 0x000fcc00000000ff */
[----:B------:R-:W1:Y:S01]  /*a550*/  MUFU.EX2 R132, R132 ;  /* 0x0000008400847308 */ /* 0x000e620000000800 */
[----:B0-----:R-:W-:-:S04]  /*a560*/  FADD.FTZ R127, R153, R118 ;  /* 0x00000076997f7221 */ /* 0x001fc80000010000 */
[----:B------:R-:W-:Y:S01]  /*a570*/  FADD.FTZ R118, R188, R127 ;  /* 0x0000007fbc767221 */ /* 0x000fe20000010000 */
[C---:B------:R-:W-:Y:S02]  /*a580*/  F2FP.F16.F32.PACK_AB R188, R145.reuse, R188 ;  /* 0x000000bc91bc723e */ /* 0x040fe400000000ff */
[----:B------:R-:W0:Y:S01]  /*a590*/  MUFU.EX2 R193, R193 ;  /* 0x000000c100c17308 */ /* 0x000e220000000800 */
[----:B------:R-:W-:-:S04]  /*a5a0*/  FADD.FTZ R127, R145, R118 ;  /* 0x00000076917f7221 */ /* 0x000fc80000010000 */
[----:B------:R-:W-:Y:S01]  /*a5b0*/  FADD.FTZ R118, R190, R127 ;  /* 0x0000007fbe767221 */ /* 0x000fe20000010000 */
[C---:B------:R-:W-:Y:S02]  /*a5c0*/  F2FP.F16.F32.PACK_AB R190, R149.reuse, R190 ;  /* 0x000000be95be723e */ /* 0x040fe400000000ff */
[----:B------:R-:W3:Y:S01]  /*a5d0*/  MUFU.EX2 R136, R136 ;  /* 0x0000008800887308 */ /* 0x000ee20000000800 */
[----:B------:R-:W-:-:S04]  /*a5e0*/  FADD.FTZ R123, R149, R118 ;  /* 0x00000076957b7221 */ /* 0x000fc80000010000 */
[----:B------:R-:W-:Y:S01]  /*a5f0*/  FADD.FTZ R112, R192, R123 ;  /* 0x0000007bc0707221 */ /* 0x000fe20000010000 */
[----:B------:R-:W-:Y:S02]  /*a600*/  F2FP.F16.F32.PACK_AB R192, R137, R192 ;  /* 0x000000c089c0723e */ /* 0x000fe400000000ff */
[----:B------:R-:W4:Y:S08]  /*a610*/  MUFU.EX2 R195, R195 ;  /* 0x000000c300c37308 */ /* 0x000f300000000800 */
[----:B------:R2:W-:Y:S08]  /*a620*/  MUFU.EX2 R98, R115 ;  /* 0x0000007300627308 */ /* 0x0005f00000000800 */
[----:B------:R-:W5:Y:S01]  /*a630*/  MUFU.EX2 R138, R138 ;  /* 0x0000008a008a7308 */ /* 0x000f620000000800 */
[----:B--2---:R-:W-:Y:S01]  /*a640*/  FADD.FTZ R115, R191, R106 ;  /* 0x0000006abf737221 */ /* 0x004fe20000010000 */
[----:B-1----:R-:W-:-:S03]  /*a650*/  F2FP.F16.F32.PACK_AB R191, R132, R191 ;  /* 0x000000bf84bf723e */ /* 0x002fc600000000ff */
[----:B------:R-:W-:Y:S01]  /*a660*/  FADD.FTZ R118, R132, R115 ;  /* 0x0000007384767221 */ /* 0x000fe20000010000 */
[----:B------:R-:W-:Y:S02]  /*a670*/  FADD.FTZ R115, R137, R112 ;  /* 0x0000007089737221 */ /* 0x000fe40000010000 */
[----:B------:R1:W-:Y:S08]  /*a680*/  MUFU.EX2 R15, R176 ;  /* 0x000000b0000f7308 */ /* 0x0003f00000000800 */
[----:B------:R-:W2:Y:S01]  /*a690*/  MUFU.EX2 R197, R197 ;  /* 0x000000c500c57308 */ /* 0x000ea20000000800 */
[----:B-1----:R-:W-:Y:S01]  /*a6a0*/  F2FP.F16.F32.PACK_AB R176, R168, R21 ;  /* 0x00000015a8b0723e */ /* 0x002fe200000000ff */
[----:B0-----:R-:W-:Y:S01]  /*a6b0*/  FADD.FTZ R21, R193, R118 ;  /* 0x00000076c1157221 */ /* 0x001fe20000010000 */
[----:B------:R-:W-:Y:S01]  /*a6c0*/  FADD.FTZ R118, R194, R115 ;  /* 0x00000073c2767221 */ /* 0x000fe20000010000 */
[----:B---3--:R-:W-:-:S02]  /*a6d0*/  F2FP.F16.F32.PACK_AB R193, R136, R193 ;  /* 0x000000c188c1723e */ /* 0x008fc400000000ff */
[----:B------:R-:W-:Y:S01]  /*a6e0*/  FADD.FTZ R112, R136, R21 ;  /* 0x0000001588707221 */ /* 0x000fe20000010000 */
[C---:B------:R-:W-:Y:S01]  /*a6f0*/  FADD.FTZ R115, R141.reuse, R118 ;  /* 0x000000768d737221 */ /* 0x040fe20000010000 */
[----:B------:R-:W0:Y:S01]  /*a700*/  MUFU.EX2 R130, R130 ;  /* 0x0000008200827308 */ /* 0x000e220000000800 */
[----:B------:R-:W-:Y:S01]  /*a710*/  F2FP.F16.F32.PACK_AB R194, R141, R194 ;  /* 0x000000c28dc2723e */ /* 0x000fe200000000ff */
[----:B----4-:R-:W-:Y:S01]  /*a720*/  FADD.FTZ R21, R195, R112 ;  /* 0x00000070c3157221 */ /* 0x010fe20000010000 */
[----:B------:R-:W-:Y:S01]  /*a730*/  FADD.FTZ R116, R196, R115 ;  /* 0x00000073c4747221 */ /* 0x000fe20000010000 */
[C---:B-----5:R-:W-:Y:S02]  /*a740*/  F2FP.F16.F32.PACK_AB R195, R138.reuse, R195 ;  /* 0x000000c38ac3723e */ /* 0x060fe400000000ff */
[----:B------:R-:W-:Y:S01]  /*a750*/  FADD.FTZ R112, R138, R21 ;  /* 0x000000158a707221 */ /* 0x000fe20000010000 */
[C---:B------:R-:W-:Y:S01]  /*a760*/  FADD.FTZ R115, R157.reuse, R116 ;  /* 0x000000749d737221 */ /* 0x040fe20000010000 */
[----:B------:R-:W1:Y:S01]  /*a770*/  MUFU.EX2 R134, R134 ;  /* 0x0000008600867308 */ /* 0x000e620000000800 */
[----:B------:R-:W-:Y:S01]  /*a780*/  F2FP.F16.F32.PACK_AB R196, R157, R196 ;  /* 0x000000c49dc4723e */ /* 0x000fe200000000ff */
[----:B--2---:R-:W-:Y:S01]  /*a790*/  FADD.FTZ R21, R197, R112 ;  /* 0x00000070c5157221 */ /* 0x004fe20000010000 */
[----:B------:R-:W-:Y:S01]  /*a7a0*/  FADD.FTZ R112, R198, R115 ;  /* 0x00000073c6707221 */ /* 0x000fe20000010000 */
[----:B------:R-:W-:-:S04]  /*a7b0*/  F2FP.F16.F32.PACK_AB R198, R129, R198 ;  /* 0x000000c681c6723e */ /* 0x000fc800000000ff */
[----:B------:R-:W2:Y:S01]  /*a7c0*/  MUFU.EX2 R199, R199 ;  /* 0x000000c700c77308 */ /* 0x000ea20000000800 */
[C---:B0-----:R-:W-:Y:S01]  /*a7d0*/  FADD.FTZ R21, R130.reuse, R21 ;  /* 0x0000001582157221 */ /* 0x041fe20000010000 */
[----:B------:R-:W-:-:S06]  /*a7e0*/  F2FP.F16.F32.PACK_AB R197, R130, R197 ;  /* 0x000000c582c5723e */ /* 0x000fcc00000000ff */
[----:B------:R-:W0:Y:S01]  /*a7f0*/  MUFU.EX2 R201, R201 ;  /* 0x000000c900c97308 */ /* 0x000e220000000800 */
[----:B-1----:R-:W-:Y:S01]  /*a800*/  FADD.FTZ R116, R134, R21 ;  /* 0x0000001586747221 */ /* 0x002fe20000010000 */
[----:B------:R-:W-:-:S04]  /*a810*/  FADD.FTZ R21, R129, R112 ;  /* 0x0000007081157221 */ /* 0x000fc80000010000 */
[----:B------:R-:W-:Y:S01]  /*a820*/  FADD.FTZ R112, R200, R21 ;  /* 0x00000015c8707221 */ /* 0x000fe20000010000 */
[----:B------:R-:W-:Y:S01]  /*a830*/  F2FP.F16.F32.PACK_AB R200, R121, R200 ;  /* 0x000000c879c8723e */ /* 0x000fe200000000ff */
[----:B------:R-:W1:Y:S01]  /*a840*/  MUFU.EX2 R12, R12 ;  /* 0x0000000c000c7308 */ /* 0x000e620000000800 */
[C---:B--2---:R-:W-:Y:S01]  /*a850*/  FADD.FTZ R116, R199.reuse, R116 ;  /* 0x00000074c7747221 */ /* 0x044fe20000010000 */
[----:B------:R-:W-:-:S06]  /*a860*/  F2FP.F16.F32.PACK_AB R199, R199, R134 ;  /* 0x00000086c7c7723e */ /* 0x000fcc00000000ff */
[----:B------:R-:W2:Y:S01]  /*a870*/  MUFU.EX2 R203, R203 ;  /* 0x000000cb00cb7308 */ /* 0x000ea20000000800 */
[----:B0-----:R-:W-:-:S07]  /*a880*/  FADD.FTZ R21, R201, R116 ;  /* 0x00000074c9157221 */ /* 0x001fce0000010000 */
[----:B------:R-:W0:Y:S01]  /*a890*/  MUFU.EX2 R205, R205 ;  /* 0x000000cd00cd7308 */ /* 0x000e220000000800 */
[----:B-1----:R-:W-:-:S07]  /*a8a0*/  F2FP.F16.F32.PACK_AB R201, R12, R201 ;  /* 0x000000c90cc9723e */ /* 0x002fce00000000ff */
[----:B------:R1:W-:Y:S01]  /*a8b0*/  MUFU.EX2 R108, R107 ;  /* 0x0000006b006c7308 */ /* 0x0003e20000000800 */
[----:B------:R-:W-:Y:S02]  /*a8c0*/  WARPGROUP.DEPBAR.LE gsb0, 0x0 ;  /* 0x00008000000079c5 */ /* 0x000fe40000010000 */
[----:B------:R3:W-:Y:S06]  /*a8d0*/  BAR.ARV R131, 0x100 ;  /* 0x000400830000751d */ /* 0x0007ec0000002000 */
[----:B-1----:R-:W-:Y:S01]  /*a8e0*/  FADD.FTZ R107, R121, R112 ;  /* 0x00000070796b7221 */ /* 0x002fe20000010000 */
[----:B------:R-:W-:Y:S01]  /*a8f0*/  FADD.FTZ R112, R12, R21 ;  /* 0x000000150c707221 */ /* 0x000fe20000010000 */
[----:B------:R-:W1:Y:S01]  /*a900*/  MUFU.EX2 R207, R207 ;  /* 0x000000cf00cf7308 */ /* 0x000e620000000800 */
[----:B------:R4:W-:Y:S01]  /*a910*/  @!P1 SYNCS.ARRIVE.TRANS64.RED.A1T0 RZ, [R133+URZ], RZ ;  /* 0x000000ff85ff99a7 */ /* 0x0009e2000810043f */
[----:B------:R-:W-:Y:S01]  /*a920*/  FADD.FTZ R116, R202, R107 ;  /* 0x0000006bca747221 */ /* 0x000fe20000010000 */
[----:B--2---:R-:W-:Y:S01]  /*a930*/  FADD.FTZ R21, R203, R112 ;  /* 0x00000070cb157221 */ /* 0x004fe20000010000 */
[----:B------:R-:W-:Y:S01]  /*a940*/  F2FP.F16.F32.PACK_AB R218, R15, R104 ;  /* 0x000000680fda723e */ /* 0x000fe200000000ff */
[----:B------:R-:W-:Y:S01]  /*a950*/  FMUL.FTZ R24, R24, R20 ;  /* 0x0000001418187220 */ /* 0x000fe20000410000 */
[----:B------:R-:W-:Y:S01]  /*a960*/  FADD.FTZ R107, R125, R116 ;  /* 0x000000747d6b7221 */ /* 0x000fe20000010000 */
[----:B------:R-:W-:Y:S01]  /*a970*/  FADD.FTZ R112, R114, R21 ;  /* 0x0000001572707221 */ /* 0x000fe20000010000 */
[----:B------:R-:W2:Y:S01]  /*a980*/  MUFU.EX2 R106, R119 ;  /* 0x00000077006a7308 */ /* 0x000ea20000000800 */
[----:B----4-:R-:W-:-:S02]  /*a990*/  IMAD.U32 R133, RZ, RZ, UR7 ;  /* 0x00000007ff857e24 */ /* 0x010fc4000f8e00ff */
[----:B------:R-:W-:Y:S01]  /*a9a0*/  FADD.FTZ R116, R204, R107 ;  /* 0x0000006bcc747221 */ /* 0x000fe20000010000 */
[----:B0-----:R-:W-:Y:S01]  /*a9b0*/  FADD.FTZ R21, R205, R112 ;  /* 0x00000070cd157221 */ /* 0x001fe20000010000 */
[----:B------:R-:W-:Y:S01]  /*a9c0*/  R2UR UR7, R2 ;  /* 0x00000000020772ca */ /* 0x000fe200000e0000 */
[----:B------:R-:W-:Y:S02]  /*a9d0*/  @!P1 IMAD R133, R133, 0x8, R0 ;  /* 0x0000000885859824 */ /* 0x000fe400078e0200 */
[----:B------:R-:W-:Y:S01]  /*a9e0*/  FADD.FTZ R107, R113, R116 ;  /* 0x00000074716b7221 */ /* 0x000fe20000010000 */
[----:B------:R-:W-:Y:S01]  /*a9f0*/  FADD.FTZ R112, R98, R21 ;  /* 0x0000001562707221 */ /* 0x000fe20000010000 */
[----:B------:R-:W0:Y:S01]  /*aa00*/  MUFU.EX2 R209, R209 ;  /* 0x000000d100d17308 */ /* 0x000e220000000800 */
[----:B---3--:R-:W-:Y:S02]  /*aa10*/  @!P1 VIADD R131, R133, 0x34860 ;  /* 0x0003486085839836 */ /* 0x008fe40000000000 */
[----:B------:R-:W-:Y:S01]  /*aa20*/  FADD.FTZ R116, R206, R107 ;  /* 0x0000006bce747221 */ /* 0x000fe20000010000 */
[----:B-1----:R-:W-:Y:S01]  /*aa30*/  FADD.FTZ R21, R207, R112 ;  /* 0x00000070cf157221 */ /* 0x002fe20000010000 */
[-C--:B------:R-:W-:Y:S01]  /*aa40*/  FMUL.FTZ R25, R25, R20.reuse ;  /* 0x0000001419197220 */ /* 0x080fe20000410000 */
[-C--:B------:R-:W-:Y:S01]  /*aa50*/  FMUL.FTZ R28, R28, R20.reuse ;  /* 0x000000141c1c7220 */ /* 0x080fe20000410000 */
[----:B------:R-:W-:Y:S01]  /*aa60*/  @!P1 PRMT R131, RZ, 0x654, R131 ;  /* 0x00000654ff839816 */ /* 0x000fe20000000083 */
[-C--:B------:R-:W-:Y:S01]  /*aa70*/  FMUL.FTZ R29, R29, R20.reuse ;  /* 0x000000141d1d7220 */ /* 0x080fe20000410000 */
[----:B------:R-:W1:Y:S01]  /*aa80*/  MUFU.EX2 R110, R110 ;  /* 0x0000006e006e7308 */ /* 0x000e620000000800 */
[----:B--2---:R-:W-:Y:S01]  /*aa90*/  FADD.FTZ R112, R106, R21 ;  /* 0x000000156a707221 */ /* 0x004fe20000010000 */
[----:B------:R2:W-:Y:S01]  /*aaa0*/  @!P1 SYNCS.ARRIVE.TRANS64.RED.A1T0 RZ, [R131+URZ], RZ ;  /* 0x000000ff83ff99a7 */ /* 0x0005e2000810043f */
[-C--:B------:R-:W-:Y:S01]  /*aab0*/  FMUL.FTZ R32, R32, R20.reuse ;  /* 0x0000001420207220 */ /* 0x080fe20000410000 */
[-C--:B------:R-:W-:Y:S01]  /*aac0*/  FMUL.FTZ R33, R33, R20.reuse ;  /* 0x0000001421217220 */ /* 0x080fe20000410000 */
[-C--:B------:R-:W-:Y:S01]  /*aad0*/  FMUL.FTZ R36, R36, R20.reuse ;  /* 0x0000001424247220 */ /* 0x080fe20000410000 */
[-C--:B------:R-:W-:Y:S01]  /*aae0*/  FMUL.FTZ R37, R37, R20.reuse ;  /* 0x0000001425257220 */ /* 0x080fe20000410000 */
[-C--:B------:R-:W-:Y:S01]  /*aaf0*/  FMUL.FTZ R40, R40, R20.reuse ;  /* 0x0000001428287220 */ /* 0x080fe20000410000 */
[----:B------:R3:W-:Y:S01]  /*ab00*/  MUFU.EX2 R213, R99 ;  /* 0x0000006300d57308 */ /* 0x0007e20000000800 */
[----:B0-----:R-:W-:Y:S01]  /*ab10*/  FADD.FTZ R21, R209, R112 ;  /* 0x00000070d1157221 */ /* 0x001fe20000010000 */
[-C--:B------:R-:W-:Y:S01]  /*ab20*/  FMUL.FTZ R41, R41, R20.reuse ;  /* 0x0000001429297220 */ /* 0x080fe20000410000 */
[-C--:B------:R-:W-:Y:S01]  /*ab30*/  FMUL.FTZ R44, R44, R20.reuse ;  /* 0x000000142c2c7220 */ /* 0x080fe20000410000 */
[-C--:B------:R-:W-:Y:S01]  /*ab40*/  FMUL.FTZ R45, R45, R20.reuse ;  /* 0x000000142d2d7220 */ /* 0x080fe20000410000 */
[----:B------:R-:W-:Y:S01]  /*ab50*/  FADD.FTZ R21, R108, R21 ;  /* 0x000000156c157221 */ /* 0x000fe20000010000 */
[-C--:B------:R-:W-:Y:S01]  /*ab60*/  FMUL.FTZ R48, R48, R20.reuse ;  /* 0x0000001430307220 */ /* 0x080fe20000410000 */
[-C--:B------:R-:W-:Y:S01]  /*ab70*/  FMUL.FTZ R49, R49, R20.reuse ;  /* 0x0000001431317220 */ /* 0x080fe20000410000 */
[----:B------:R-:W0:Y:S01]  /*ab80*/  MUFU.EX2 R111, R111 ;  /* 0x0000006f006f7308 */ /* 0x000e220000000800 */
[----:B---3--:R-:W-:Y:S01]  /*ab90*/  FADD.FTZ R99, R117, R116 ;  /* 0x0000007475637221 */ /* 0x008fe20000010000 */
[-C--:B------:R-:W-:Y:S01]  /*aba0*/  FMUL.FTZ R52, R52, R20.reuse ;  /* 0x0000001434347220 */ /* 0x080fe20000410000 */
[-C--:B------:R-:W-:Y:S01]  /*abb0*/  FMUL.FTZ R53, R53, R20.reuse ;  /* 0x0000001435357220 */ /* 0x080fe20000410000 */
[-C--:B------:R-:W-:Y:S01]  /*abc0*/  FMUL.FTZ R56, R56, R20.reuse ;  /* 0x0000001438387220 */ /* 0x080fe20000410000 */
[-C--:B------:R-:W-:Y:S01]  /*abd0*/  FMUL.FTZ R57, R57, R20.reuse ;  /* 0x0000001439397220 */ /* 0x080fe20000410000 */
[-C--:B------:R-:W-:Y:S01]  /*abe0*/  FMUL.FTZ R60, R60, R20.reuse ;  /* 0x000000143c3c7220 */ /* 0x080fe20000410000 */
[-C--:B------:R-:W-:Y:S01]  /*abf0*/  FMUL.FTZ R61, R61, R20.reuse ;  /* 0x000000143d3d7220 */ /* 0x080fe20000410000 */
[----:B------:R3:W-:Y:S01]  /*ac00*/  MUFU.EX2 R215, R102 ;  /* 0x0000006600d77308 */ /* 0x0007e20000000800 */
[-C--:B------:R-:W-:Y:S01]  /*ac10*/  FMUL.FTZ R64, R64, R20.reuse ;  /* 0x0000001440407220 */ /* 0x080fe20000410000 */
[-C--:B------:R-:W-:Y:S01]  /*ac20*/  FMUL.FTZ R65, R65, R20.reuse ;  /* 0x0000001441417220 */ /* 0x080fe20000410000 */
[-C--:B------:R-:W-:Y:S01]  /*ac30*/  FMUL.FTZ R68, R68, R20.reuse ;  /* 0x0000001444447220 */ /* 0x080fe20000410000 */
[-C--:B------:R-:W-:Y:S01]  /*ac40*/  FMUL.FTZ R69, R69, R20.reuse ;  /* 0x0000001445457220 */ /* 0x080fe20000410000 */
[-C--:B------:R-:W-:Y:S01]  /*ac50*/  FMUL.FTZ R72, R72, R20.reuse ;  /* 0x0000001448487220 */ /* 0x080fe20000410000 */
[-C--:B------:R-:W-:Y:S01]  /*ac60*/  FMUL.FTZ R73, R73, R20.reuse ;  /* 0x0000001449497220 */ /* 0x080fe20000410000 */
[-C--:B------:R-:W-:Y:S01]  /*ac70*/  FMUL.FTZ R76, R76, R20.reuse ;  /* 0x000000144c4c7220 */ /* 0x080fe20000410000 */
[----:B------:R-:W4:Y:S01]  /*ac80*/  MUFU.EX2 R13, R13 ;  /* 0x0000000d000d7308 */ /* 0x000f220000000800 */
[----:B---3--:R-:W-:Y:S01]  /*ac90*/  FADD.FTZ R102, R208, R99 ;  /* 0x00000063d0667221 */ /* 0x008fe20000010000 */
[-C--:B------:R-:W-:Y:S01]  /*aca0*/  FMUL.FTZ R77, R77, R20.reuse ;  /* 0x000000144d4d7220 */ /* 0x080fe20000410000 */
[-C--:B------:R-:W-:Y:S01]  /*acb0*/  FMUL.FTZ R80, R80, R20.reuse ;  /* 0x0000001450507220 */ /* 0x080fe20000410000 */
[-C--:B------:R-:W-:Y:S01]  /*acc0*/  FMUL.FTZ R81, R81, R20.reuse ;  /* 0x0000001451517220 */ /* 0x080fe20000410000 */
[----:B------:R-:W-:Y:S01]  /*acd0*/  FADD.FTZ R99, R105, R102 ;  /* 0x0000006669637221 */ /* 0x000fe20000010000 */
[----:B-1----:R-:W-:Y:S01]  /*ace0*/  FADD.FTZ R102, R110, R21 ;  /* 0x000000156e667221 */ /* 0x002fe20000010000 */
[-C--:B------:R-:W-:Y:S01]  /*acf0*/  FMUL.FTZ R84, R84, R20.reuse ;  /* 0x0000001454547220 */ /* 0x080fe20000410000 */
[----:B------:R-:W1:Y:S01]  /*ad00*/  MUFU.EX2 R103, R103 ;  /* 0x0000006700677308 */ /* 0x000e620000000800 */
[----:B------:R-:W-:Y:S01]  /*ad10*/  FADD.FTZ R12, R210, R99 ;  /* 0x00000063d20c7221 */ /* 0x000fe20000010000 */
[----:B0-----:R-:W-:Y:S01]  /*ad20*/  FADD.FTZ R102, R111, R102 ;  /* 0x000000666f667221 */ /* 0x001fe20000010000 */
[----:B------:R-:W-:Y:S01]  /*ad30*/  FMUL.FTZ R85, R85, R20 ;  /* 0x0000001455557220 */ /* 0x000fe20000410000 */
[----:B------:R-:W-:Y:S01]  /*ad40*/  F2FP.F16.F32.PACK_AB R202, R125, R202 ;  /* 0x000000ca7dca723e */ /* 0x000fe200000000ff */
[----:B------:R-:W-:Y:S01]  /*ad50*/  FADD.FTZ R21, R109, R12 ;  /* 0x0000000c6d157221 */ /* 0x000fe20000010000 */
[----:B------:R-:W-:Y:S01]  /*ad60*/  F2FP.F16.F32.PACK_AB R203, R114, R203 ;  /* 0x000000cb72cb723e */ /* 0x000fe200000000ff */
[-C--:B------:R-:W-:Y:S01]  /*ad70*/  FMUL.FTZ R26, R26, R93.reuse ;  /* 0x0000005d1a1a7220 */ /* 0x080fe20000410000 */
[----:B------:R-:W0:Y:S01]  /*ad80*/  MUFU.EX2 R217, R90 ;  /* 0x0000005a00d97308 */ /* 0x000e220000000800 */
[----:B------:R-:W-:Y:S01]  /*ad90*/  FADD.FTZ R12, R96, R21 ;  /* 0x00000015600c7221 */ /* 0x000fe20000010000 */
[----:B----4-:R-:W-:Y:S01]  /*ada0*/  FADD.FTZ R102, R13, R102 ;  /* 0x000000660d667221 */ /* 0x010fe20000010000 */
[----:B------:R-:W-:Y:S01]  /*adb0*/  F2FP.F16.F32.PACK_AB R204, R113, R204 ;  /* 0x000000cc71cc723e */ /* 0x000fe200000000ff */
[----:B------:R-:W-:Y:S01]  /*adc0*/  FMUL.FTZ R27, R27, R93 ;  /* 0x0000005d1b1b7220 */ /* 0x000fe20000410000 */
[----:B------:R-:W-:Y:S01]  /*add0*/  FADD.FTZ R21, R97, R12 ;  /* 0x0000000c61157221 */ /* 0x000fe20000010000 */
[C---:B------:R-:W-:Y:S01]  /*ade0*/  FADD.FTZ R102, R213.reuse, R102 ;  /* 0x00000066d5667221 */ /* 0x040fe20000010000 */
[----:B------:R-:W-:Y:S01]  /*adf0*/  F2FP.F16.F32.PACK_AB R213, R213, R13 ;  /* 0x0000000dd5d5723e */ /* 0x000fe200000000ff */
[----:B------:R-:W3:Y:S01]  /*ae00*/  MUFU.EX2 R91, R91 ;  /* 0x0000005b005b7308 */ /* 0x000ee20000000800 */
[----:B------:R-:W-:Y:S01]  /*ae10*/  FADD.FTZ R12, R100, R21 ;  /* 0x00000015640c7221 */ /* 0x000fe20000010000 */
[----:B------:R-:W-:Y:S01]  /*ae20*/  FADD.FTZ R102, R215, R102 ;  /* 0x00000066d7667221 */ /* 0x000fe20000010000 */
[----:B------:R-:W-:Y:S01]  /*ae30*/  F2FP.F16.F32.PACK_AB R205, R98, R205 ;  /* 0x000000cd62cd723e */ /* 0x000fe200000000ff */
[----:B------:R-:W-:Y:S01]  /*ae40*/  FMUL.FTZ R30, R30, R93 ;  /* 0x0000005d1e1e7220 */ /* 0x000fe20000410000 */
[----:B------:R-:W-:Y:S01]  /*ae50*/  FADD.FTZ R21, R101, R12 ;  /* 0x0000000c65157221 */ /* 0x000fe20000010000 */
[----:B-1----:R-:W-:Y:S01]  /*ae60*/  FADD.FTZ R102, R103, R102 ;  /* 0x0000006667667221 */ /* 0x002fe20000010000 */
[----:B------:R-:W-:Y:S01]  /*ae70*/  F2FP.F16.F32.PACK_AB R206, R117, R206 ;  /* 0x000000ce75ce723e */ /* 0x000fe200000000ff */
[----:B------:R-:W1:Y:S01]  /*ae80*/  MUFU.EX2 R219, R94 ;  /* 0x0000005e00db7308 */ /* 0x000e620000000800 */
[----:B------:R-:W-:Y:S01]  /*ae90*/  FADD.FTZ R12, R88, R21 ;  /* 0x00000015580c7221 */ /* 0x000fe20000010000 */
[----:B0-----:R-:W-:Y:S01]  /*aea0*/  FADD.FTZ R102, R217, R102 ;  /* 0x00000066d9667221 */ /* 0x001fe20000010000 */
[----:B------:R-:W-:Y:S01]  /*aeb0*/  F2FP.F16.F32.PACK_AB R207, R106, R207 ;  /* 0x000000cf6acf723e */ /* 0x000fe200000000ff */
[-C--:B------:R-:W-:Y:S01]  /*aec0*/  FMUL.FTZ R31, R31, R93.reuse ;  /* 0x0000005d1f1f7220 */ /* 0x080fe20000410000 */
[----:B------:R-:W-:Y:S01]  /*aed0*/  FADD.FTZ R13, R89, R12 ;  /* 0x0000000c590d7221 */ /* 0x000fe20000010000 */
[----:B------:R-:W-:Y:S01]  /*aee0*/  F2FP.F16.F32.PACK_AB R208, R105, R208 ;  /* 0x000000d069d0723e */ /* 0x000fe200000000ff */
[----:B------:R-:W-:Y:S01]  /*aef0*/  FMUL.FTZ R34, R34, R93 ;  /* 0x0000005d22227220 */ /* 0x000fe20000410000 */
[----:B------:R-:W0:Y:S01]  /*af00*/  MUFU.EX2 R95, R95 ;  /* 0x0000005f005f7308 */ /* 0x000e220000000800 */
[----:B---3--:R-:W-:Y:S01]  /*af10*/  FADD.FTZ R102, R91, R102 ;  /* 0x000000665b667221 */ /* 0x008fe20000010000 */
[----:B------:R-:W-:Y:S01]  /*af20*/  FADD.FTZ R12, R104, R13 ;  /* 0x0000000d680c7221 */ /* 0x000fe20000010000 */
[----:B------:R-:W-:Y:S01]  /*af30*/  F2FP.F16.F32.PACK_AB R209, R108, R209 ;  /* 0x000000d16cd1723e */ /* 0x000fe200000000ff */
[-C--:B------:R-:W-:Y:S01]  /*af40*/  FMUL.FTZ R35, R35, R93.reuse ;  /* 0x0000005d23237220 */ /* 0x080fe20000410000 */
[----:B------:R-:W-:Y:S01]  /*af50*/  F2FP.F16.F32.PACK_AB R210, R109, R210 ;  /* 0x000000d26dd2723e */ /* 0x000fe200000000ff */
[----:B------:R-:W-:Y:S01]  /*af60*/  FADD.FTZ R13, R15, R12 ;  /* 0x0000000c0f0d7221 */ /* 0x000fe20000010000 */
[----:B------:R-:W-:Y:S01]  /*af70*/  F2FP.F16.F32.PACK_AB R211, R111, R110 ;  /* 0x0000006e6fd3723e */ /* 0x000fe200000000ff */
[----:B------:R-:W-:Y:S01]  /*af80*/  FMUL.FTZ R38, R38, R93 ;  /* 0x0000005d26267220 */ /* 0x000fe20000410000 */
[----:B-1----:R-:W-:Y:S01]  /*af90*/  FADD.FTZ R102, R219, R102 ;  /* 0x00000066db667221 */ /* 0x002fe20000010000 */
[----:B------:R-:W-:Y:S01]  /*afa0*/  F2FP.F16.F32.PACK_AB R215, R103, R215 ;  /* 0x000000d767d7723e */ /* 0x000fe200000000ff */
[-C--:B------:R-:W-:Y:S01]  /*afb0*/  FMUL.FTZ R39, R39, R93.reuse ;  /* 0x0000005d27277220 */ /* 0x080fe20000410000 */
[----:B------:R-:W-:Y:S01]  /*afc0*/  F2FP.F16.F32.PACK_AB R216, R89, R88 ;  /* 0x0000005859d8723e */ /* 0x000fe200000000ff */
[----:B------:R-:W-:Y:S01]  /*afd0*/  FMUL.FTZ R42, R42, R93 ;  /* 0x0000005d2a2a7220 */ /* 0x000fe20000410000 */
[----:B------:R-:W-:Y:S01]  /*afe0*/  F2FP.F16.F32.PACK_AB R217, R91, R217 ;  /* 0x000000d95bd9723e */ /* 0x000fe200000000ff */
[-C--:B------:R-:W-:Y:S01]  /*aff0*/  FMUL.FTZ R43, R43, R93.reuse ;  /* 0x0000005d2b2b7220 */ /* 0x080fe20000410000 */
[----:B------:R-:W-:Y:S01]  /*b000*/  FMUL.FTZ R46, R46, R93 ;  /* 0x0000005d2e2e7220 */ /* 0x000fe20000410000 */
[C---:B0-----:R-:W-:Y:S01]  /*b010*/  FADD.FTZ R12, R95.reuse, R102 ;  /* 0x000000665f0c7221 */ /* 0x041fe20000010000 */
        /* <DEDUP_REMOVED lines=23> */
[----:B------:R-:W-:Y:S02]  /*b190*/  IMAD.MOV.U32 R15, RZ, RZ, R92 ;  /* 0x000000ffff0f7224 */ /* 0x000fe400078e005c */
[----:B------:R-:W-:Y:S01]  /*b1a0*/  IMAD.MOV.U32 R21, RZ, RZ, R10 ;  /* 0x000000ffff157224 */ /* 0x000fe200078e000a */
[----:B--2---:R-:W-:Y:S06]  /*b1b0*/  @P2 BRA `(.L_x_7066) ;  /* 0xffffffb400182947 */ /* 0x004fec000383ffff */
.L_x_7057:
[----:B------:R-:W-:Y:S06]  /*b1c0*/  BAR.ARV 0x8, 0x180 ;  /* 0x0206000000007b1d */ /* 0x000fec0000002000 */
[----:B------:R-:W-:Y:S05]  /*b1d0*/  @!P0 BRA `(.L_x_7067) ;  /* 0x0000000000048947 */ /* 0x000fea0003800000 */
[----:B------:R-:W-:Y:S01]  /*b1e0*/  BPT.TRAP 0x1 ;  /* 0x000000040000795c */ /* 0x000fe20000300000 */
.L_x_7067:
[----:B------:R-:W-:Y:S01]  /*b1f0*/  IMAD R8, R2, 0x8, R0 ;  /* 0x0000000802087824 */ /* 0x000fe200078e0200 */
[----:B------:R-:W-:-:S04]  /*b200*/  SHF.L.U32 R3, R16, 0x1f, RZ ;  /* 0x0000001f10037819 */ /* 0x000fc800000006ff */
[----:B------:R0:W1:Y:S01]  /*b210*/  SYNCS.PHASECHK.TRANS64.TRYWAIT P2, [R8+URZ+0x34850], R3 ;  /* 0x03485003080075a7 */ /* 0x000062000804017f */
[----:B------:R-:W-:Y:S05]  /*b220*/  @!P0 BRA `(.L_x_7068) ;  /* 0x0000000000048947 */ /* 0x000fea0003800000 */
[----:B------:R-:W-:Y:S01]  /*b230*/  BPT.TRAP 0x1 ;  /* 0x000000040000795c */ /* 0x000fe20000300000 */
.L_x_7068:
[----:B-1----:R-:W-:Y:S05]  /*b240*/  @P2 BRA `(.L_x_7069) ;  /* 0x0000000000082947 */ /* 0x002fea0003800000 */
[----:B------:R-:W1:Y:S02]  /*b250*/  SYNCS.PHASECHK.TRANS64.TRYWAIT P0, [R8+URZ+0x34850], R3 ;  /* 0x03485003080075a7 */ /* 0x000e64000800017f */
[----:B-1----:R-:W-:Y:S05]  /*b260*/  @!P0 BRA `(.L_x_7070) ;  /* 0x0000008800548947 */ /* 0x002fea0003800000 */
.L_x_7069:
[----:B------:R-:W-:Y:S05]  /*b270*/  WARPSYNC.ALL ;  /* 0x0000000000007948 */ /* 0x000fea0003800000 */
[----:B------:R-:W-:Y:S01]  /*b280*/  VIADD R0, R0, 0x400 ;  /* 0x0000040000007836 */ /* 0x000fe20000000000 */
[----:B------:R-:W-:Y:S01]  /*b290*/  WARPGROUP.ARRIVE ;  /* 0x00000000000079c5 */ /* 0x000fe20000000000 */
[----:B------:R-:W-:Y:S01]  /*b2a0*/  IMAD.MOV.U32 R7, RZ, RZ, 0x40000040 ;  /* 0x40000040ff077424 */ /* 0x000fe200078e00ff */
[----:B01----:R-:W-:Y:S01]  /*b2b0*/  SHFL.BFLY PT, R3, R12, 0x2, 0x1f ;  /* 0x0c401f000c037f89 */ /* 0x003fe200000e0000 */
[----:B------:R-:W-:Y:S01]  /*b2c0*/  VIADD R9, R2, 0x1 ;  /* 0x0000000102097836 */ /* 0x000fe20000000000 */
[----:B------:R-:W-:Y:S01]  /*b2d0*/  SHF.R.U32.HI R0, RZ, 0x4, R0 ;  /* 0x00000004ff007819 */ /* 0x000fe20000011600 */
[----:B------:R-:W-:-:S02]  /*b2e0*/  @!P1 VIADD R8, R8, 0x34860 ;  /* 0x0003486008089836 */ /* 0x000fc40000000000 */
[----:B------:R-:W-:Y:S01]  /*b2f0*/  VIADD R225, R225, 0x1 ;  /* 0x00000001e1e17836 */ /* 0x000fe20000000000 */
[----:B------:R-:W-:Y:S02]  /*b300*/  LOP3.LUT R0, R0, 0x3fff, RZ, 0xc0, !PT ;  /* 0x00003fff00007812 */ /* 0x000fe400078ec0ff */
[----:B------:R-:W-:Y:S02]  /*b310*/  ISETP.NE.AND P2, PT, R9, 0x2, PT ;  /* 0x000000020900780c */ /* 0x000fe40003f45270 */
[----:B------:R-:W-:Y:S02]  /*b320*/  LOP3.LUT R5, R0, 0x5800000, RZ, 0xfc, !PT ;  /* 0x0580000000057812 */ /* 0x000fe400078efcff */
[----:B------:R-:W0:Y:S01]  /*b330*/  SHFL.BFLY PT, R0, R13, 0x2, 0x1f ;  /* 0x0c401f000d007f89 */ /* 0x000e2200000e0000 */
[----:B------:R-:W-:Y:S02]  /*b340*/  @!P1 PRMT R8, RZ, 0x654, R8 ;  /* 0x00000654ff089816 */ /* 0x000fe40000000008 */
[----:B------:R-:W-:-:S02]  /*b350*/  IMAD R4, R2, 0xb00, R5 ;  /* 0x00000b0002047824 */ /* 0x000fc400078e0205 */
[----:B------:R-:W-:Y:S02]  /*b360*/  IMAD.MOV.U32 R5, RZ, RZ, 0x40000040 ;  /* 0x40000040ff057424 */ /* 0x000fe400078e00ff */
[C---:B------:R-:W-:Y:S01]  /*b370*/  VIADD R6, R4.reuse, 0x80 ;  /* 0x0000008004067836 */ /* 0x040fe20000000000 */
[----:B------:R-:W-:Y:S01]  /*b380*/  R2UR UR6, R4 ;  /* 0x00000000040672ca */ /* 0x000fe200000e0000 */
[----:B------:R-:W-:Y:S01]  /*b390*/  IMAD.MOV.U32 R2, RZ, RZ, RZ ;  /* 0x000000ffff027224 */ /* 0x000fe200078e00ff */
[----:B------:R-:W-:Y:S01]  /*b3a0*/  R2UR UR7, R5 ;  /* 0x00000000050772ca */ /* 0x000fe200000e0000 */
[----:B------:R-:W-:-:S12]  /*b3b0*/  IMAD.MOV.U32 R5, RZ, RZ, 0x40000040 ;  /* 0x40000040ff057424 */ /* 0x000fd800078e00ff */
[----:B------:R-:W-:Y:S01]  /*b3c0*/  HGMMA.64x128x16.F32 R24, R176, gdesc[UR4].tnspB, R24, gsb0 ;  /* 0x41e00004b0187df0 */ /* 0x000fe20008000818 */
[----:B------:R-:W-:Y:S01]  /*b3d0*/  R2UR UR6, R6 ;  /* 0x00000000060672ca */ /* 0x000fe200000e0000 */
[----:B------:R-:W-:Y:S01]  /*b3e0*/  VIADD R6, R4, 0x100 ;  /* 0x0000010004067836 */ /* 0x000fe20000000000 */
[----:B------:R-:W-:Y:S01]  /*b3f0*/  R2UR UR7, R7 ;  /* 0x00000000070772ca */ /* 0x000fe200000e0000 */
[----:B------:R-:W-:Y:S02]  /*b400*/  IMAD.MOV.U32 R7, RZ, RZ, 0x40000040 ;  /* 0x40000040ff077424 */ /* 0x000fe400078e00ff */
[----:B0-----:R-:W-:Y:S01]  /*b410*/  FADD.FTZ R0, R0, R13 ;  /* 0x0000000d00007221 */ /* 0x001fe20000010000 */
[----:B------:R-:W-:Y:S02]  /*b420*/  WARPGROUP.DEPBAR.LE gsb0, 0x0 ;  /* 0x00008000000079c5 */ /* 0x000fe40000010000 */
[----:B------:R-:W-:-:S07]  /*b430*/  WARPGROUP.ARRIVE ;  /* 0x00000000000079c5 */ /* 0x000fce0000000000 */
[----:B------:R-:W-:Y:S01]  /*b440*/  HGMMA.64x128x16.F32 R24, R180, gdesc[UR4].tnspB, R24, gsb0 ;  /* 0x41e00004b4187df0 */ /* 0x000fe20008000818 */
[----:B------:R-:W-:Y:S01]  /*b450*/  R2UR UR6, R6 ;  /* 0x00000000060672ca */ /* 0x000fe200000e0000 */
[----:B------:R-:W-:Y:S01]  /*b460*/  VIADD R6, R4, 0x180 ;  /* 0x0000018004067836 */ /* 0x000fe20000000000 */
[----:B------:R-:W-:Y:S01]  /*b470*/  R2UR UR7, R7 ;  /* 0x00000000070772ca */ /* 0x000fe200000e0000 */
[----:B------:R-:W-:Y:S01]  /*b480*/  IMAD.MOV.U32 R7, RZ, RZ, 0x40000040 ;  /* 0x40000040ff077424 */ /* 0x000fe200078e00ff */
[----:B------:R-:W-:Y:S02]  /*b490*/  WARPGROUP.DEPBAR.LE gsb0, 0x0 ;  /* 0x00008000000079c5 */ /* 0x000fe40000010000 */
[----:B------:R-:W-:-:S09]  /*b4a0*/  WARPGROUP.ARRIVE ;  /* 0x00000000000079c5 */ /* 0x000fd20000000000 */
        /* <DEDUP_REMOVED lines=37> */
[C---:B------:R-:W-:Y:S01]  /*b700*/  VIADD R6, R4.reuse, 0x480 ;  /* 0x0000048004067836 */ /* 0x040fe20000000000 */
[----:B------:R-:W-:Y:S01]  /*b710*/  R2UR UR7, R7 ;  /* 0x00000000070772ca */ /* 0x000fe200000e0000 */
[----:B------:R-:W-:Y:S02]  /*b720*/  IMAD.MOV.U32 R7, RZ, RZ, 0x40000040 ;  /* 0x40000040ff077424 */ /* 0x000fe400078e00ff */
[----:B------:R-:W-:Y:S01]  /*b730*/  VIADD R4, R4, 0x500 ;  /* 0x0000050004047836 */ /* 0x000fe20000000000 */
[----:B------:R-:W-:Y:S02]  /*b740*/  WARPGROUP.DEPBAR.LE gsb0, 0x0 ;  /* 0x00008000000079c5 */ /* 0x000fe40000010000 */
[----:B------:R-:W-:-:S07]  /*b750*/  WARPGROUP.ARRIVE ;  /* 0x00000000000079c5 */ /* 0x000fce0000000000 */
[----:B------:R-:W-:Y:S01]  /*b760*/  HGMMA.64x128x16.F32 R24, R208, gdesc[UR4].tnspB, R24, gsb0 ;  /* 0x41e00004d0187df0 */ /* 0x000fe20008000818 */
[----:B------:R-:W-:Y:S02]  /*b770*/  R2UR UR6, R6 ;  /* 0x00000000060672ca */ /* 0x000fe400000e0000 */
[----:B------:R-:W-:Y:S01]  /*b780*/  R2UR UR7, R7 ;  /* 0x00000000070772ca */ /* 0x000fe200000e0000 */
[----:B------:R-:W-:Y:S02]  /*b790*/  WARPGROUP.DEPBAR.LE gsb0, 0x0 ;  /* 0x00008000000079c5 */ /* 0x000fe40000010000 */
[----:B------:R-:W-:-:S10]  /*b7a0*/  WARPGROUP.ARRIVE ;  /* 0x00000000000079c5 */ /* 0x000fd40000000000 */
[----:B------:R-:W-:Y:S01]  /*b7b0*/  HGMMA.64x128x16.F32 R24, R212, gdesc[UR4].tnspB, R24, gsb0 ;  /* 0x41e00004d4187df0 */ /* 0x000fe20008000818 */
[----:B------:R-:W-:Y:S01]  /*b7c0*/  R2UR UR6, R4 ;  /* 0x00000000040672ca */ /* 0x000fe200000e0000 */
[----:B------:R-:W-:Y:S01]  /*b7d0*/  FADD.FTZ R4, R3, R12 ;  /* 0x0000000c03047221 */ /* 0x000fe20000010000 */
[----:B------:R-:W-:Y:S01]  /*b7e0*/  R2UR UR7, R5 ;  /* 0x00000000050772ca */ /* 0x000fe200000e0000 */
[----:B------:R-:W0:Y:S04]  /*b7f0*/  SHFL.BFLY PT, R3, R0, 0x1, 0x1f ;  /* 0x0c201f0000037f89 */ /* 0x000e2800000e0000 */
[----:B------:R-:W1:Y:S01]  /*b800*/  SHFL.BFLY PT, R5, R4, 0x1, 0x1f ;  /* 0x0c201f0004057f89 */ /* 0x000e6200000e0000 */
[----:B0-----:R-:W-:Y:S01]  /*b810*/  FADD.FTZ R14, R0, R3 ;  /* 0x00000003000e7221 */ /* 0x001fe20000010000 */
[----:B------:R-:W-:Y:S01]  /*b820*/  SEL R3, RZ, 0x1, P2 ;  /* 0x00000001ff037807 */ /* 0x000fe20001000000 */
[----:B------:R-:W-:-:S02]  /*b830*/  IMAD.MOV.U32 R0, RZ, RZ, -0x800000 ;  /* 0xff800000ff007424 */ /* 0x000fc400078e00ff */
        /* <DEDUP_REMOVED lines=19> */
[----:B------:R-:W-:Y:S03]  /*b970*/  HGMMA.64x128x16.F32 R24, R216, gdesc[UR4].tnspB, R24, gsb0 ;  /* 0x41e00004d8187df0 */ /* 0x000fe60008000818 */
[----:B------:R-:W-:Y:S02]  /*b980*/  WARPGROUP.DEPBAR.LE gsb0, 0x0 ;  /* 0x00008000000079c5 */ /* 0x000fe40000010000 */
        /* <DEDUP_REMOVED lines=65> */
[----:B------:R-:W-:-:S07]  /*bda0*/  SEL R2, R9, RZ, P2 ;  /* 0x000000ff09027207 */ /* 0x000fce0001000000 */
.L_x_7049:
        /* <DEDUP_REMOVED lines=13> */
[----:B------:R-:W-:Y:S02]  /*be80*/  F2FP.F16.F32.PACK_AB R52, R52, R53 ;  /* 0x000000353434723e */ /* 0x000fe400000000ff */
[----:B------:R-:W-:Y:S02]  /*be90*/  F2FP.F16.F32.PACK_AB R53, R43, R50 ;  /* 0x000000322b35723e */ /* 0x000fe400000000ff */
[----:B------:R-:W-:Y:S01]  /*bea0*/  F2FP.F16.F32.PACK_AB R54, R48, R49 ;  /* 0x000000313036723e */ /* 0x000fe200000000ff */
[----:B------:R-:W-:Y:S01]  /*beb0*/  IMAD.MOV.U32 R48, RZ, RZ, RZ ;  /* 0x000000ffff307224 */ /* 0x000fe200078e00ff */
[----:B------:R-:W-:-:S02]  /*bec0*/  F2FP.F16.F32.PACK_AB R40, R40, R41 ;  /* 0x000000292828723e */ /* 0x000fc400000000ff */
[----:B------:R-:W-:Y:S02]  /*bed0*/  F2FP.F16.F32.PACK_AB R41, R35, R38 ;  /* 0x000000262329723e */ /* 0x000fe400000000ff */
[----:B------:R-:W-:Y:S02]  /*bee0*/  F2FP.F16.F32.PACK_AB R43, R87, R34 ;  /* 0x00000022572b723e */ /* 0x000fe400000000ff */
[----:B------:R-:W-:Y:S02]  /*bef0*/  MOV R20, R18 ;  /* 0x0000001200147202 */ /* 0x000fe40000000f00 */
[----:B--2---:R-:W-:-:S03]  /*bf00*/  MOV R21, R5 ;  /* 0x0000000500157202 */ /* 0x004fc60000000f00 */
[----:B------:R-:W-:-:S03]  /*bf10*/  IMAD.WIDE R4, R231, 0x2, R20 ;  /* 0x00000002e7047825 */ /* 0x000fc600078e0214 */
[C---:B------:R-:W-:Y:S02]  /*bf20*/  IADD3 R63, P6, R4.reuse, 0x20, RZ ;  /* 0x00000020043f7810 */ /* 0x040fe40007fde0ff */
[C---:B------:R-:W-:Y:S02]  /*bf30*/  IADD3 R67, P5, R4.reuse, 0x40, RZ ;  /* 0x0000004004437810 */ /* 0x040fe40007fbe0ff */
[----:B------:R-:W-:Y:S01]  /*bf40*/  IADD3 R71, P4, R4, 0x60, RZ ;  /* 0x0000006004477810 */ /* 0x000fe20007f9e0ff */
[--C-:B------:R-:W-:Y:S01]  /*bf50*/  IMAD.X R29, RZ, RZ, R5.reuse, P6 ;  /* 0x000000ffff1d7224 */ /* 0x100fe200030e0605 */
[----:B------:R-:W-:Y:S01]  /*bf60*/  LOP3.LUT R14, R63, 0x380, RZ, 0xc0, !PT ;  /* 0x000003803f0e7812 */ /* 0x000fe200078ec0ff */
[--C-:B------:R-:W-:Y:S01]  /*bf70*/  IMAD.X R27, RZ, RZ, R5.reuse, P5 ;  /* 0x000000ffff1b7224 */ /* 0x100fe200028e0605 */
[----:B------:R-:W-:Y:S01]  /*bf80*/  LOP3.LUT R24, R67, 0x380, RZ, 0xc0, !PT ;  /* 0x0000038043187812 */ /* 0x000fe200078ec0ff */
[----:B------:R-:W-:Y:S01]  /*bf90*/  IMAD.X R25, RZ, RZ, R5, P4 ;  /* 0x000000ffff197224 */ /* 0x000fe200020e0605 */
[----:B-1----:R-:W-:-:S02]  /*bfa0*/  LOP3.LUT R44, R71, 0x380, RZ, 0xc0, !PT ;  /* 0x00000380472c7812 */ /* 0x002fc400078ec0ff */
[----:B------:R-:W-:Y:S02]  /*bfb0*/  SHF.R.U64 R14, R14, 0x3, RZ ;  /* 0x000000030e0e7819 */ /* 0x000fe400000012ff */
[----:B------:R-:W-:Y:S02]  /*bfc0*/  SHF.R.U64 R24, R24, 0x3, RZ ;  /* 0x0000000318187819 */ /* 0x000fe400000012ff */
[----:B------:R-:W-:Y:S02]  /*bfd0*/  SHF.R.U64 R44, R44, 0x3, RZ ;  /* 0x000000032c2c7819 */ /* 0x000fe400000012ff */
[----:B------:R-:W-:Y:S02]  /*bfe0*/  LOP3.LUT R28, R14, R63, RZ, 0x3c, !PT ;  /* 0x0000003f0e1c7212 */ /* 0x000fe400078e3cff */
[----:B------:R-:W-:Y:S02]  /*bff0*/  LOP3.LUT R26, R24, R67, RZ, 0x3c, !PT ;  /* 0x00000043181a7212 */ /* 0x000fe400078e3cff */
[----:B------:R-:W-:-:S02]  /*c000*/  LOP3.LUT R9, R4, 0x380, RZ, 0xc0, !PT ;  /* 0x0000038004097812 */ /* 0x000fc400078ec0ff */
[----:B------:R-:W-:Y:S02]  /*c010*/  LOP3.LUT R24, R44, R71, RZ, 0x3c, !PT ;  /* 0x000000472c187212 */ /* 0x000fe400078e3cff */
[----:B------:R-:W-:Y:S02]  /*c020*/  MOV R71, R28 ;  /* 0x0000001c00477202 */ /* 0x000fe40000000f00 */
[----:B------:R-:W-:Y:S01]  /*c030*/  IADD3 R75, P3, R4, 0x4000, RZ ;  /* 0x00004000044b7810 */ /* 0x000fe20007f7e0ff */
[----:B------:R-:W1:Y:S01]  /*c040*/  LDC.64 R28, c[0x0][0xc00] ;  /* 0x00030000ff1c7b82 */ /* 0x000e620000000a00 */
[----:B------:R-:W-:Y:S02]  /*c050*/  SHF.R.U64 R9, R9, 0x3, RZ ;  /* 0x0000000309097819 */ /* 0x000fe400000012ff */
[----:B------:R-:W-:Y:S01]  /*c060*/  LOP3.LUT R62, R75, 0x380, RZ, 0xc0, !PT ;  /* 0x000003804b3e7812 */ /* 0x000fe200078ec0ff */
[----:B------:R-:W-:-:S04]  /*c070*/  IMAD.X R15, RZ, RZ, R5, P3 ;  /* 0x000000ffff0f7224 */ /* 0x000fc800018e0605 */
[----:B------:R-:W-:Y:S01]  /*c080*/  BAR.SYNC.DEFER_BLOCKING 0x1, 0x100 ;  /* 0x0044000000007b1d */ /* 0x000fe20000010000 */
[C---:B------:R-:W-:Y:S02]  /*c090*/  IADD3 R79, P2, R4.reuse, 0x4020, RZ ;  /* 0x00004020044f7810 */ /* 0x040fe40007f5e0ff */
[C---:B------:R-:W-:Y:S02]  /*c0a0*/  IADD3 R83, P1, R4.reuse, 0x4040, RZ ;  /* 0x0000404004537810 */ /* 0x040fe40007f3e0ff */
[----:B------:R-:W-:Y:S01]  /*c0b0*/  IADD3 R109, P0, R4, 0x4060, RZ ;  /* 0x00004060046d7810 */ /* 0x000fe20007f1e0ff */
[--C-:B------:R-:W-:Y:S01]  /*c0c0*/  IMAD.X R13, RZ, RZ, R5.reuse, P2 ;  /* 0x000000ffff0d7224 */ /* 0x100fe200010e0605 */
[----:B------:R-:W-:Y:S01]  /*c0d0*/  LOP3.LUT R4, R9, R4, RZ, 0x3c, !PT ;  /* 0x0000000409047212 */ /* 0x000fe200078e3cff */
[--C-:B------:R-:W-:Y:S01]  /*c0e0*/  IMAD.X R11, RZ, RZ, R5.reuse, P1 ;  /* 0x000000ffff0b7224 */ /* 0x100fe200008e0605 */
[----:B------:R-:W-:Y:S01]  /*c0f0*/  SHF.R.U64 R62, R62, 0x3, RZ ;  /* 0x000000033e3e7819 */ /* 0x000fe200000012ff */
[----:B------:R-:W-:Y:S01]  /*c100*/  IMAD.X R9, RZ, RZ, R5, P0 ;  /* 0x000000ffff097224 */ /* 0x000fe200000e0605 */
[----:B------:R-:W-:-:S02]  /*c110*/  MOV R74, R4 ;  /* 0x00000004004a7202 */ /* 0x000fc40000000f00 */
[----:B------:R-:W-:Y:S02]  /*c120*/  F2FP.F16.F32.PACK_AB R5, R10, R85 ;  /* 0x000000550a05723e */ /* 0x000fe400000000ff */
[----:B------:R-:W-:Y:S02]  /*c130*/  LOP3.LUT R14, R62, R75, RZ, 0x3c, !PT ;  /* 0x0000004b3e0e7212 */ /* 0x000fe400078e3cff */
[----:B------:R-:W-:Y:S02]  /*c140*/  LOP3.LUT R10, R79, 0x380, RZ, 0xc0, !PT ;  /* 0x000003804f0a7812 */ /* 0x000fe400078ec0ff */
[----:B------:R-:W-:Y:S02]  /*c150*/  LOP3.LUT R44, R83, 0x380, RZ, 0xc0, !PT ;  /* 0x00000380532c7812 */ /* 0x000fe400078ec0ff */
[----:B------:R-:W-:Y:S02]  /*c160*/  LOP3.LUT R62, R109, 0x380, RZ, 0xc0, !PT ;  /* 0x000003806d3e7812 */ /* 0x000fe400078ec0ff */
[----:B------:R-:W-:-:S02]  /*c170*/  SHF.R.U64 R10, R10, 0x3, RZ ;  /* 0x000000030a0a7819 */ /* 0x000fc400000012ff */
[----:B------:R-:W-:Y:S02]  /*c180*/  SHF.R.U64 R44, R44, 0x3, RZ ;  /* 0x000000032c2c7819 */ /* 0x000fe400000012ff */
[----:B------:R-:W-:Y:S02]  /*c190*/  SHF.R.U64 R62, R62, 0x3, RZ ;  /* 0x000000033e3e7819 */ /* 0x000fe400000012ff */
[----:B------:R-:W-:Y:S02]  /*c1a0*/  F2FP.F16.F32.PACK_AB R4, R12, R107 ;  /* 0x0000006b0c04723e */ /* 0x000fe400000000ff */
[----:B------:R-:W-:Y:S02]  /*c1b0*/  LOP3.LUT R12, R10, R79, RZ, 0x3c, !PT ;  /* 0x0000004f0a0c7212 */ /* 0x000fe400078e3cff */
[----:B------:R-:W-:Y:S01]  /*c1c0*/  LOP3.LUT R10, R44, R83, RZ, 0x3c, !PT ;  /* 0x000000532c0a7212 */ /* 0x000fe200078e3cff */
[----:B------:R2:W-:Y:S01]  /*c1d0*/  STSM.16.M88.4 [R74], R4 ;  /* 0x000000044a007844 */ /* 0x0005e20000000200 */
[----:B------:R-:W-:-:S02]  /*c1e0*/  LOP3.LUT R8, R62, R109, RZ, 0x3c, !PT ;  /* 0x0000006d3e087212 */ /* 0x000fc400078e3cff */
[----:B-1----:R-:W-:Y:S02]  /*c1f0*/  ISETP.NE.U32.AND P0, PT, R28, RZ, PT ;  /* 0x000000ff1c00720c */ /* 0x002fe40003f05070 */
[----:B------:R-:W-:Y:S02]  /*c200*/  MOV R62, R10 ;  /* 0x0000000a003e7202 */ /* 0x000fe40000000f00 */
[----:B------:R-:W-:Y:S02]  /*c210*/  MOV R44, R8 ;  /* 0x00000008002c7202 */ /* 0x000fe40000000f00 */
[----:B------:R-:W-:Y:S02]  /*c220*/  F2FP.F16.F32.PACK_AB R8, R103, R104 ;  /* 0x000000686708723e */ /* 0x000fe400000000ff */
[----:B------:R-:W-:Y:S02]  /*c230*/  F2FP.F16.F32.PACK_AB R9, R81, R102 ;  /* 0x000000665109723e */ /* 0x000fe400000000ff */
[----:B------:R-:W-:-:S02]  /*c240*/  F2FP.F16.F32.PACK_AB R10, R100, R101 ;  /* 0x00000065640a723e */ /* 0x000fc400000000ff */
[----:B------:R-:W-:Y:S02]  /*c250*/  F2FP.F16.F32.PACK_AB R11, R77, R84 ;  /* 0x000000544d0b723e */ /* 0x000fe400000000ff */
[----:B------:R-:W-:Y:S02]  /*c260*/  MOV R70, R26 ;  /* 0x0000001a00467202 */ /* 0x000fe40000000f00 */
[----:B------:R-:W-:Y:S01]  /*c270*/  MOV R66, R14 ;  /* 0x0000000e00427202 */ /* 0x000fe20000000f00 */
[----:B------:R-:W-:Y:S01]  /*c280*/  STSM.16.M88.4 [R71], R8 ;  /* 0x0000000847007844 */ /* 0x000fe20000000200 */
[----:B------:R-:W-:Y:S02]  /*c290*/  MOV R63, R12 ;  /* 0x0000000c003f7202 */ /* 0x000fe40000000f00 */
[----:B--2---:R-:W-:Y:S02]  /*c2a0*/  F2FP.F16.F32.PACK_AB R4, R98, R99 ;  /* 0x000000636204723e */ /* 0x004fe400000000ff */
        /* <DEDUP_REMOVED lines=9> */
[----:B------:R-:W-:Y:S01]  /*c340*/  ISETP.NE.AND.EX P0, PT, R29, RZ, PT, P0 ;  /* 0x000000ff1d00720c */ /* 0x000fe20003f05300 */
[----:B------:R-:W2:Y:S01]  /*c350*/  LDC.64 R32, c[0x0][0xc00] ;  /* 0x00030000ff207b82 */ /* 0x000ea20000000a00 */
[----:B------:R-:W-:Y:S01]  /*c360*/  F2FP.F16.F32.PACK_AB R24, R90, R91 ;  /* 0x0000005b5a18723e */ /* 0x000fe200000000ff */
[----:B------:R3:W-:Y:S01]  /*c370*/  STSM.16.M88.4 [R67], R12 ;  /* 0x0000000c43007844 */ /* 0x0007e20000000200 */
[----:B------:R-:W-:Y:S02]  /*c380*/  F2FP.F16.F32.PACK_AB R25, R59, R64 ;  /* 0x000000403b19723e */ /* 0x000fe400000000ff */
[----:B------:R-:W-:Y:S02]  /*c390*/  F2FP.F16.F32.PACK_AB R26, R88, R89 ;  /* 0x00000059581a723e */ /* 0x000fe400000000ff */
[----:B------:R-:W-:-:S02]  /*c3a0*/  F2FP.F16.F32.PACK_AB R27, R55, R58 ;  /* 0x0000003a371b723e */ /* 0x000fc400000000ff */
[----:B------:R-:W-:Y:S02]  /*c3b0*/  F2FP.F16.F32.PACK_AB R29, R30, R51 ;  /* 0x000000331e1d723e */ /* 0x000fe400000000ff */
[----:B------:R-:W-:Y:S01]  /*c3c0*/  F2FP.F16.F32.PACK_AB R28, R60, R61 ;  /* 0x0000003d3c1c723e */ /* 0x000fe200000000ff */
[----:B------:R3:W-:Y:S01]  /*c3d0*/  STSM.16.M88.4 [R66], R24 ;  /* 0x0000001842007844 */ /* 0x0007e20000000200 */
[----:B------:R-:W-:Y:S02]  /*c3e0*/  F2FP.F16.F32.PACK_AB R30, R56, R57 ;  /* 0x00000039381e723e */ /* 0x000fe400000000ff */
[----:B------:R-:W-:Y:S01]  /*c3f0*/  F2FP.F16.F32.PACK_AB R55, R39, R42 ;  /* 0x0000002a2737723e */ /* 0x000fe200000000ff */
[----:B------:R-:W4:Y:S01]  /*c400*/  LDC R56, c[0x0][0xbe8] ;  /* 0x0002fa00ff387b82 */ /* 0x000f220000000800 */
[----:B------:R-:W-:Y:S01]  /*c410*/  F2FP.F16.F32.PACK_AB R42, R36, R37 ;  /* 0x00000025242a723e */ /* 0x000fe200000000ff */
[----:B------:R3:W-:Y:S01]  /*c420*/  STSM.16.M88.4 [R63], R28 ;  /* 0x0000001c3f007844 */ /* 0x0007e20000000200 */
[----:B------:R-:W-:-:S03]  /*c430*/  ISETP.NE.U32.AND P2, PT, RZ, UR4, PT ;  /* 0x00000004ff007c0c */ /* 0x000fc6000bf45070 */
[----:B------:R3:W-:Y:S01]  /*c440*/  STSM.16.M88.4 [R62], R52 ;  /* 0x000000343e007844 */ /* 0x0007e20000000200 */
[----:B------:R-:W-:Y:S01]  /*c450*/  ISETP.NE.AND.EX P2, PT, RZ, UR5, PT, P2 ;  /* 0x00000005ff007c0c */ /* 0x000fe2000bf45320 */
[C---:B--2---:R-:W-:Y:S02]  /*c460*/  IMAD.WIDE R32, R23.reuse, 0x4, R32 ;  /* 0x0000000417207825 */ /* 0x044fe400078e0220 */
[----:B------:R3:W-:Y:S01]  /*c470*/  STSM.16.M88.4 [R44], R40 ;  /* 0x000000282c007844 */ /* 0x0007e20000000200 */
[----:B------:R-:W-:Y:S09]  /*c480*/  BAR.SYNC.DEFER_BLOCKING 0x1, 0x100 ;  /* 0x0044000000007b1d */ /* 0x000ff20000010000 */
[----:B-1----:R-:W-:Y:S01]  /*c490*/  @P2 LEA R4, P3, R23, UR4, 0x2 ;  /* 0x0000000417042c11 */ /* 0x002fe2000f8610ff */
[----:B------:R-:W-:-:S02]  /*c4a0*/  ULDC UR4, c[0x0][0xa88] ;  /* 0x0002a20000047ab9 */ /* 0x000fc40000000800 */
[----:B------:R-:W-:Y:S01]  /*c4b0*/  IMAD.U32 R7, RZ, RZ, UR4 ;  /* 0x00000004ff077e24 */ /* 0x000fe2000f8e00ff */
[----:B------:R-:W-:Y:S01]  /*c4c0*/  @P2 LEA.HI.X R5, R23, UR5, R223, 0x2, P3 ;  /* 0x0000000517052c11 */ /* 0x000fe200098f14df */
[----:B------:R3:W5:Y:S01]  /*c4d0*/  @P0 LDG.E R48, desc[UR60][R32.64] ;  /* 0x0000003c20300981 */ /* 0x000762000c1e1900 */
[----:B----4-:R-:W-:-:S03]  /*c4e0*/  ISETP.NE.AND P1, PT, R56, 0x1, PT ;  /* 0x000000013800780c */ /* 0x010fc60003f25270 */
[----:B------:R3:W5:Y:S10]  /*c4f0*/  @P2 LDG.E R7, desc[UR60][R4.64] ;  /* 0x0000003c04072981 */ /* 0x000774000c1e1900 */
[----:B------:R-:W1:Y:S08]  /*c500*/  @P1 LDC R6, c[0x0][0xbec] ;  /* 0x0002fb00ff061b82 */ /* 0x000e700000000800 */
[----:B------:R-:W2:Y:S01]  /*c510*/  @P1 LDC R11, c[0x0][0xbf0] ;  /* 0x0002fc00ff0b1b82 */ /* 0x000ea20000000800 */
[----:B---3--:R-:W-:Y:S05]  /*c520*/  @P2 BRA `(.L_x_7073) ;  /* 0x0000000000102947 */ /* 0x008fea0003800000 */
[----:B------:R-:W-:Y:S05]  /*c530*/  @!P0 BRA `(.L_x_7073) ;  /* 0x00000000000c8947 */ /* 0x000fea0003800000 */
[----:B------:R-:W3:Y:S04]  /*c540*/  LDG.E R4, desc[UR60][R32.64] ;  /* 0x0000003c20047981 */ /* 0x000ee8000c1e1900 */
[----:B-----5:R-:W3:Y:S02]  /*c550*/  LDG.E R7, desc[UR60][R32.64+0x4] ;  /* 0x0000043c20077981 */ /* 0x020ee4000c1e1900 */
[----:B---3--:R-:W-:-:S07]  /*c560*/  IMAD.IADD R7, R7, 0x1, -R4 ;  /* 0x0000000107077824 */ /* 0x008fce00078e0a04 */
.L_x_7073:
        /* <DEDUP_REMOVED lines=8> */
[----:B-1----:R-:W-:Y:S01]  /*c5f0*/  @P1 IMAD.HI.U32 R6, R15, R6, RZ ;  /* 0x000000060f061227 */ /* 0x002fe200078e00ff */
[----:B------:R-:W1:Y:S03]  /*c600*/  @P1 LDC R23, c[0x0][0xbec] ;  /* 0x0002fb00ff171b82 */ /* 0x000e660000000800 */
[----:B------:R-:W-:Y:S01]  /*c610*/  IMAD.MOV.U32 R9, RZ, RZ, R15 ;  /* 0x000000ffff097224 */ /* 0x000fe200078e000f */
[----:B--2---:R-:W-:Y:S01]  /*c620*/  @P1 SHF.R.U32.HI R9, RZ, R11, R6 ;  /* 0x0000000bff091219 */ /* 0x004fe20000011606 */
[----:B------:R-:W-:-:S02]  /*c630*/  IMAD R13, R221, UR5, R4 ;  /* 0x00000005dd0d7c24 */ /* 0x000fc4000f8e0204 */
[----:B------:R-:W-:Y:S01]  /*c640*/  IMAD.WIDE.U32 R4, R221, UR4, R48 ;  /* 0x00000004dd047c25 */ /* 0x000fe2000f8e0030 */
[----:B------:R-:W-:-:S03]  /*c650*/  ULDC.64 UR4, c[0x0][0xb98] ;  /* 0x0002e60000047ab9 */ /* 0x000fc60000000a00 */
[----:B------:R-:W-:Y:S02]  /*c660*/  IMAD R11, R224, 0x40, R17 ;  /* 0x00000040e00b7824 */ /* 0x000fe400078e0211 */
[----:B------:R-:W-:Y:S02]  /*c670*/  IMAD.IADD R5, R5, 0x1, R13 ;  /* 0x0000000105057824 */ /* 0x000fe400078e020d */
[----:B------:R-:W-:Y:S02]  /*c680*/  IMAD.MOV R13, RZ, RZ, -R9 ;  /* 0x000000ffff0d7224 */ /* 0x000fe400078e0a09 */
[----:B------:R-:W-:-:S04]  /*c690*/  IMAD.WIDE R20, R11, 0x2, R20 ;  /* 0x000000020b147825 */ /* 0x000fc800078e0214 */
[----:B------:R-:W-:Y:S01]  /*c6a0*/  IMAD R6, R223, UR4, RZ ;  /* 0x00000004df067c24 */ /* 0x000fe2000f8e02ff */
[C---:B------:R-:W-:Y:S01]  /*c6b0*/  IADD3 R41, P6, R20.reuse, 0x4000, RZ ;  /* 0x0000400014297810 */ /* 0x040fe20007fde0ff */
[----:B------:R-:W-:Y:S01]  /*c6c0*/  IMAD.WIDE.U32 R4, R55, UR4, R4 ;  /* 0x0000000437047c25 */ /* 0x000fe2000f8e0004 */
[----:B------:R-:W-:Y:S02]  /*c6d0*/  IADD3 R37, P5, R20, 0x5000, RZ ;  /* 0x0000500014257810 */ /* 0x000fe40007fbe0ff */
[----:B------:R-:W-:Y:S01]  /*c6e0*/  LOP3.LUT R40, R41, 0x380, RZ, 0xc0, !PT ;  /* 0x0000038029287812 */ /* 0x000fe200078ec0ff */
[----:B------:R-:W-:Y:S01]  /*c6f0*/  IMAD R11, R56, R13, R15 ;  /* 0x0000000d380b7224 */ /* 0x000fe200078e020f */
[----:B------:R-:W-:Y:S01]  /*c700*/  SHF.R.S32.HI R13, RZ, 0x1f, R9 ;  /* 0x0000001fff0d7819 */ /* 0x000fe20000011409 */
[----:B------:R-:W-:Y:S01]  /*c710*/  IMAD R8, R55, UR5, R6 ;  /* 0x0000000537087c24 */ /* 0x000fe2000f8e0206 */
[----:B------:R-:W-:Y:S01]  /*c720*/  IADD3 R4, P2, R9, R4, RZ ;  /* 0x0000000409047210 */ /* 0x000fe20007f5e0ff */
[----:B------:R-:W-:Y:S01]  /*c730*/  ULDC.64 UR4, c[0x0][0xb88] ;  /* 0x0002e20000047ab9 */ /* 0x000fe20000000a00 */
[----:B------:R-:W-:Y:S01]  /*c740*/  SHF.R.S32.HI R6, RZ, 0x1f, R11 ;  /* 0x0000001fff067819 */ /* 0x000fe2000001140b */
[----:B------:R-:W-:Y:S01]  /*c750*/  IMAD R57, R7, R56, RZ ;  /* 0x0000003807397224 */ /* 0x000fe200078e02ff */
[----:B------:R-:W-:-:S02]  /*c760*/  IADD3.X R5, R13, R5, R8, P2, !PT ;  /* 0x000000050d057210 */ /* 0x000fc400017fe408 */
        /* <DEDUP_REMOVED lines=18> */
[----:B------:R-:W-:Y:S01]  /*c890*/  LOP3.LUT R8, R9, 0x380, RZ, 0xc0, !PT ;  /* 0x0000038009087812 */ /* 0x000fe200078ec0ff */
[----:B------:R-:W-:Y:S01]  /*c8a0*/  SHFL.IDX PT, R52, R10, 0x1, 0x1c1f ;  /* 0x003c1f000a347f89 */ /* 0x000fe200000e0000 */
[----:B------:R-:W-:Y:S01]  /*c8b0*/  LOP3.LUT P0, RZ, R226, 0x3, RZ, 0xc0, !PT ;  /* 0x00000003e2ff7812 */ /* 0x000fe2000780c0ff */
[----:B------:R-:W-:Y:S01]  /*c8c0*/  ULDC.64 UR4, c[0x0][0xaa0] ;  /* 0x0002a80000047ab9 */ /* 0x000fe20000000a00 */
[----:B------:R-:W-:Y:S01]  /*c8d0*/  SHF.R.U64 R8, R8, 0x3, RZ ;  /* 0x0000000308087819 */ /* 0x000fe200000012ff */
[----:B------:R-:W2:Y:S01]  /*c8e0*/  SHFL.IDX PT, R51, R14, RZ, 0x1c1f ;  /* 0x001c1fff0e337589 */ /* 0x000ea200000e0000 */
[----:B------:R-:W-:-:S02]  /*c8f0*/  IADD3 R33, P4, R20, 0x6000, RZ ;  /* 0x0000600014217810 */ /* 0x000fc40007f9e0ff */
[----:B------:R-:W-:Y:S01]  /*c900*/  LOP3.LUT R8, R8, R9, RZ, 0x3c, !PT ;  /* 0x0000000908087212 */ /* 0x000fe200078e3cff */
[----:B------:R-:W3:Y:S01]  /*c910*/  SHFL.IDX PT, R53, R14, 0x1, 0x1c1f ;  /* 0x003c1f000e357f89 */ /* 0x000ee200000e0000 */
[----:B------:R-:W-:Y:S01]  /*c920*/  IMAD.X R9, RZ, RZ, R21, P2 ;  /* 0x000000ffff097224 */ /* 0x000fe200010e0615 */
[-C--:B------:R-:W-:Y:S02]  /*c930*/  ISETP.GE.OR P2, PT, R24, R57.reuse, P0 ;  /* 0x000000391800720c */ /* 0x080fe40000746670 */
[----:B------:R-:W-:Y:S02]  /*c940*/  ISETP.GE.OR P0, PT, R4, R57, P0 ;  /* 0x000000390400720c */ /* 0x000fe40000706670 */
[----:B------:R-:W-:Y:S02]  /*c950*/  LOP3.LUT R11, R20, 0x380, RZ, 0xc0, !PT ;  /* 0x00000380140b7812 */ /* 0x000fe400078ec0ff */
[----:B------:R-:W-:Y:S02]  /*c960*/  LOP3.LUT R32, R33, 0x380, RZ, 0xc0, !PT ;  /* 0x0000038021207812 */ /* 0x000fe400078ec0ff */
[----:B------:R-:W-:-:S02]  /*c970*/  SHF.R.U64 R11, R11, 0x3, RZ ;  /* 0x000000030b0b7819 */ /* 0x000fc400000012ff */
[----:B------:R-:W-:Y:S02]  /*c980*/  IADD3 R5, P3, R20, 0x7000, RZ ;  /* 0x0000700014057810 */ /* 0x000fe40007f7e0ff */
[----:B------:R-:W-:Y:S02]  /*c990*/  SHF.R.U64 R40, R40, 0x3, RZ ;  /* 0x0000000328287819 */ /* 0x000fe400000012ff */
[----:B------:R-:W-:Y:S01]  /*c9a0*/  SHF.R.U64 R36, R36, 0x3, RZ ;  /* 0x0000000324247819 */ /* 0x000fe200000012ff */
[--C-:B------:R-:W-:Y:S01]  /*c9b0*/  IMAD.X R29, RZ, RZ, R21.reuse, P3 ;  /* 0x000000ffff1d7224 */ /* 0x100fe200018e0615 */
[----:B------:R-:W-:Y:S01]  /*c9c0*/  SHF.R.U64 R32, R32, 0x3, RZ ;  /* 0x0000000320207819 */ /* 0x000fe200000012ff */
[----:B--2---:R-:W-:Y:S01]  /*c9d0*/  @!P2 ST.E desc[UR60][R50.64], R0 ;  /* 0x000000003200a985 */ /* 0x004fe2000c10193c */
[----:B------:R-:W-:Y:S02]  /*c9e0*/  LOP3.LUT R20, R11, R20, RZ, 0x3c, !PT ;  /* 0x000000140b147212 */ /* 0x000fe400078e3cff */
[----:B------:R-:W-:Y:S01]  /*c9f0*/  LOP3.LUT R40, R40, R41, RZ, 0x3c, !PT ;  /* 0x0000002928287212 */ /* 0x000fe200078e3cff */
[----:B---3--:R2:W-:Y:S01]  /*ca00*/  @!P0 ST.E desc[UR60][R52.64], R3 ;  /* 0x0000000334008985 */ /* 0x0085e2000c10193c */
[----:B------:R-:W-:Y:S01]  /*ca10*/  LOP3.LUT R36, R36, R37, RZ, 0x3c, !PT ;  /* 0x0000002524247212 */ /* 0x000fe200078e3cff */
[--C-:B------:R-:W-:Y:S01]  /*ca20*/  IMAD.X R41, RZ, RZ, R21.reuse, P6 ;  /* 0x000000ffff297224 */ /* 0x100fe200030e0615 */
[----:B------:R-:W-:Y:S01]  /*ca30*/  LOP3.LUT R32, R32, R33, RZ, 0x3c, !PT ;  /* 0x0000002120207212 */ /* 0x000fe200078e3cff */
[--C-:B------:R-:W-:Y:S01]  /*ca40*/  IMAD.X R37, RZ, RZ, R21.reuse, P5 ;  /* 0x000000ffff257224 */ /* 0x100fe200028e0615 */
[----:B------:R3:W5:Y:S01]  /*ca50*/  LD.E.128 R24, desc[UR60][R20.64] ;  /* 0x0000003c14187980 */ /* 0x000762000c101d00 */
[----:B------:R-:W-:Y:S01]  /*ca60*/  IMAD.X R33, RZ, RZ, R21, P4 ;  /* 0x000000ffff217224 */ /* 0x000fe200020e0615 */
[----:B------:R-:W-:-:S02]  /*ca70*/  LOP3.LUT R12, R15, 0x380, RZ, 0xc0, !PT ;  /* 0x000003800f0c7812 */ /* 0x000fc400078ec0ff */
[----:B------:R-:W-:Y:S01]  /*ca80*/  LOP3.LUT R4, R5, 0x380, RZ, 0xc0, !PT ;  /* 0x0000038005047812 */ /* 0x000fe200078ec0ff */
[----:B------:R-:W5:Y:S01]  /*ca90*/  LD.E.128 R8, desc[UR60][R8.64] ;  /* 0x0000003c08087980 */ /* 0x000f62000c101d00 */
[----:B------:R-:W-:Y:S01]  /*caa0*/  SHF.R.U64 R12, R12, 0x3, RZ ;  /* 0x000000030c0c7819 */ /* 0x000fe200000012ff */
[----:B--2---:R-:W-:Y:S01]  /*cab0*/  IMAD R3, R49, UR4, RZ ;  /* 0x0000000431037c24 */ /* 0x004fe2000f8e02ff */
[----:B------:R-:W-:Y:S01]  /*cac0*/  SHF.R.U64 R4, R4, 0x3, RZ ;  /* 0x0000000304047819 */ /* 0x000fe200000012ff */
[----:B------:R-:W2:Y:S01]  /*cad0*/  @P1 LDC R49, c[0x0][0xbf0] ;  /* 0x0002fc00ff311b82 */ /* 0x000ea20000000800 */
[----:B---3--:R-:W-:Y:S01]  /*cae0*/  IMAD.WIDE.U32 R20, R48, UR4, RZ ;  /* 0x0000000430147c25 */ /* 0x008fe2000f8e00ff */
[----:B------:R-:W-:Y:S01]  /*caf0*/  LOP3.LUT R12, R12, R15, RZ, 0x3c, !PT ;  /* 0x0000000f0c0c7212 */ /* 0x000fe200078e3cff */
[----:B------:R-:W5:Y:S01]  /*cb00*/  LD.E.128 R40, desc[UR60][R40.64] ;  /* 0x0000003c28287980 */ /* 0x000f62000c101d00 */
[----:B------:R-:W-:Y:S01]  /*cb10*/  LOP3.LUT R28, R4, R5, RZ, 0x3c, !PT ;  /* 0x00000005041c7212 */ /* 0x000fe200078e3cff */
[----:B------:R-:W-:Y:S01]  /*cb20*/  IMAD R3, R48, UR5, R3 ;  /* 0x0000000530037c24 */ /* 0x000fe2000f8e0203 */
[----:B------:R-:W-:Y:S01]  /*cb30*/  ULDC.64 UR4, c[0x0][0xae8] ;  /* 0x0002ba0000047ab9 */ /* 0x000fe20000000a00 */
[----:B------:R-:W5:Y:S02]  /*cb40*/  LD.E.128 R4, desc[UR60][R6.64] ;  /* 0x0000003c06047980 */ /* 0x000f64000c101d00 */
[----:B------:R-:W-:-:S02]  /*cb50*/  IMAD.IADD R21, R21, 0x1, R3 ;  /* 0x0000000115157824 */ /* 0x000fc400078e0203 */
[----:B------:R-:W-:Y:S01]  /*cb60*/  IMAD R3, R220, 0x20, R224 ;  /* 0x00000020dc037824 */ /* 0x000fe200078e02e0 */
[----:B------:R-:W5:Y:S01]  /*cb70*/  LD.E.128 R12, desc[UR60][R12.64] ;  /* 0x0000003c0c0c7980 */ /* 0x000f62000c101d00 */
[----:B------:R-:W-:Y:S02]  /*cb80*/  IMAD R0, R44, UR4, RZ ;  /* 0x000000042c007c24 */ /* 0x000fe4000f8e02ff */
[----:B------:R-:W-:Y:S01]  /*cb90*/  IMAD R44, R222, 0x80, R3 ;  /* 0x00000080de2c7824 */ /* 0x000fe200078e0203 */
[----:B------:R-:W5:Y:S01]  /*cba0*/  LD.E.128 R36, desc[UR60][R36.64] ;  /* 0x0000003c24247980 */ /* 0x000f62000c101d00 */
[C---:B------:R-:W-:Y:S02]  /*cbb0*/  IMAD R3, R221.reuse, UR5, R0 ;  /* 0x00000005dd037c24 */ /* 0x040fe4000f8e0200 */
[----:B------:R-:W-:Y:S01]  /*cbc0*/  IMAD.WIDE.U32 R20, R221, UR4, R20 ;  /* 0x00000004dd147c25 */ /* 0x000fe2000f8e0014 */
[----:B------:R-:W-:Y:S01]  /*cbd0*/  ULDC.64 UR4, c[0x0][0xaf0] ;  /* 0x0002bc0000047ab9 */ /* 0x000fe20000000a00 */
[----:B------:R-:W5:Y:S02]  /*cbe0*/  LD.E.128 R32, desc[UR60][R32.64] ;  /* 0x0000003c20207980 */ /* 0x000f64000c101d00 */
[----:B-1----:R-:W-:-:S02]  /*cbf0*/  @P1 IMAD.HI.U32 R0, R44, R23, RZ ;  /* 0x000000172c001227 */ /* 0x002fc400078e00ff */
[----:B------:R-:W5:Y:S02]  /*cc00*/  LD.E.128 R28, desc[UR60][R28.64] ;  /* 0x0000003c1c1c7980 */ /* 0x000f64000c101d00 */
[----:B------:R-:W-:Y:S02]  /*cc10*/  IMAD.IADD R21, R21, 0x1, R3 ;  /* 0x0000000115157824 */ /* 0x000fe400078e0203 */
[----:B------:R-:W-:Y:S01]  /*cc20*/  IMAD.MOV.U32 R3, RZ, RZ, R44 ;  /* 0x000000ffff037224 */ /* 0x000fe200078e002c */
[----:B--2---:R-:W-:Y:S01]  /*cc30*/  @P1 SHF.R.U32.HI R3, RZ, R49, R0 ;  /* 0x00000031ff031219 */ /* 0x004fe20000011600 */
[----:B------:R-:W-:Y:S01]  /*cc40*/  IMAD R23, R223, UR4, RZ ;  /* 0x00000004df177c24 */ /* 0x000fe2000f8e02ff */
[----:B------:R-:W-:Y:S01]  /*cc50*/  @!PT LDS RZ, [RZ] ;  /* 0x00000000fffff984 */ /* 0x000fe20000000800 */
[----:B------:R-:W-:Y:S01]  /*cc60*/  @!PT LDS RZ, [RZ] ;  /* 0x00000000fffff984 */ /* 0x000fe20000000800 */
[----:B------:R-:W-:Y:S01]  /*cc70*/  @!PT LDS RZ, [RZ] ;  /* 0x00000000fffff984 */ /* 0x000fe20000000800 */
[----:B------:R-:W-:Y:S01]  /*cc80*/  @!PT LDS RZ, [RZ] ;  /* 0x00000000fffff984 */ /* 0x000fe20000000800 */
[----:B------:R1:W-:Y:S06]  /*cc90*/  MEMBAR.ALL.CTA ;  /* 0x0000000000007992 */ /* 0x0003ec0000008000 */
[----:B-1----:R-:W1:Y:S01]  /*cca0*/  FENCE.VIEW.ASYNC.S ;  /* 0x00000000000073c6 */ /* 0x002e620000000000 */
        /* <DEDUP_REMOVED lines=14> */
[----:B------:R-:W-:Y:S02]  /*cd90*/  IMAD R50, R222, 0x80, R224 ;  /* 0x00000080de327824 */ /* 0x000fe400078e02e0 */
[----:B------:R-:W-:-:S02]  /*cda0*/  IMAD R3, R23, UR5, R44 ;  /* 0x0000000517037c24 */ /* 0x000fc4000f8e022c */
[----:B------:R-:W-:Y:S01]  /*cdb0*/  IMAD.WIDE.U32 R20, R23, UR4, R20 ;  /* 0x0000000417147c25 */ /* 0x000fe2000f8e0014 */
[CC--:B------:R-:W-:Y:S01]  /*cdc0*/  ISETP.GE.AND P2, PT, R50.reuse, R57.reuse, PT ;  /* 0x000000393200720c */ /* 0x0c0fe20003f46270 */
[----:B------:R-:W-:Y:S02]  /*cdd0*/  ULDC.64 UR4, c[0x0][0xa80] ;  /* 0x0002a00000047ab9 */ /* 0x000fe40000000a00 */
[----:B------:R-:W-:Y:S01]  /*cde0*/  VIADD R0, R50, 0x20 ;  /* 0x0000002032007836 */ /* 0x000fe20000000000 */
[----:B------:R-:W-:Y:S01]  /*cdf0*/  LEA R23, P3, R20, UR4, 0x1 ;  /* 0x0000000414177c11 */ /* 0x000fe2000f8608ff */
[----:B------:R-:W-:Y:S02]  /*ce00*/  IMAD.IADD R3, R21, 0x1, R3 ;  /* 0x0000000115037824 */ /* 0x000fe400078e0203 */
[----:B0-----:R-:W-:Y:S01]  /*ce10*/  VIADD R18, R18, 0x34820 ;  /* 0x0003482012127836 */ /* 0x001fe20000000000 */
[----:B------:R-:W-:Y:S01]  /*ce20*/  ISETP.GE.AND P0, PT, R0, R57, PT ;  /* 0x000000390000720c */ /* 0x000fe20003f06270 */
[----:B------:R-:W-:Y:S01]  /*ce30*/  VIADD R0, R50, 0x40 ;  /* 0x0000004032007836 */ /* 0x000fe20000000000 */
[----:B------:R-:W-:-:S02]  /*ce40*/  LEA.HI.X R3, R20, UR5, R3, 0x1, P3 ;  /* 0x0000000514037c11 */ /* 0x000fc400098f0c03 */
        /* <DEDUP_REMOVED lines=9> */
[----:B------:R-:W-:-:S11]  /*cee0*/  ISETP.GE.AND P3, PT, R22, UR4, PT ;  /* 0x0000000416007c0c */ /* 0x000fd6000bf66270 */
[CC--:B-1----:R-:W-:Y:S02]  /*cef0*/  @!P2 LEA R20, P4, R17.reuse, R48.reuse, 0x1 ;  /* 0x000000301114a211 */ /* 0x0c2fe400078808ff */
[C---:B------:R-:W-:Y:S02]  /*cf00*/  @!P3 LEA R48, P5, R22.reuse, R48, 0x1 ;  /* 0x000000301630b211 */ /* 0x040fe400078a08ff */
[-C--:B--2---:R-:W-:Y:S02]  /*cf10*/  @!P2 LEA.HI.X R21, R17, R0.reuse, R233, 0x1, P4 ;  /* 0x000000001115a211 */ /* 0x084fe400020f0ce9 */
[----:B------:R-:W-:-:S03]  /*cf20*/  @!P3 LEA.HI.X R49, R22, R0, R232, 0x1, P5 ;  /* 0x000000001631b211 */ /* 0x000fc600028f0ce8 */
[----:B-----5:R3:W-:Y:S04]  /*cf30*/  @!P2 ST.E.128 desc[UR60][R20.64], R24 ;  /* 0x000000181400a985 */ /* 0x0207e8000c101d3c */
[----:B------:R3:W-:Y:S02]  /*cf40*/  @!P3 ST.E.128 desc[UR60][R48.64], R40 ;  /* 0x000000283000b985 */ /* 0x0007e4000c101d3c */
.L_x_7075:
[----:B------:R-:W-:Y:S05]  /*cf50*/  BSYNC B1 ;  /* 0x0000000000017941 */ /* 0x000fea0003800000 */
.L_x_7074:
[----:B--2---:R2:W4:Y:S01]  /*cf60*/  SHFL.IDX PT, R0, R3, 0x1, 0x181f ;  /* 0x00381f0003007f89 */ /* 0x00452200000e0000 */
[----:B------:R-:W-:Y:S03]  /*cf70*/  BSSY B1, `(.L_x_7076) ;  /* 0x000000c000017945 */ /* 0x000fe60003800000 */
[----:B---3-5:R2:W3:Y:S01]  /*cf80*/  SHFL.IDX PT, R24, R23, 0x1, 0x181f ;  /* 0x00381f0017187f89 */ /* 0x0284e200000e0000 */
[----:B------:R-:W-:Y:S05]  /*cf90*/  @P0 BRA `(.L_x_7077) ;  /* 0x0000000000240947 */ /* 0x000fea0003800000 */
[----:B------:R-:W-:Y:S02]  /*cfa0*/  ULDC UR4, c[0x0][0xac8] ;  /* 0x0002b20000047ab9 */ /* 0x000fe40000000800 */
[----:B------:R-:W-:Y:S02]  /*cfb0*/  ISETP.GE.AND P3, PT, R17, UR4, PT ;  /* 0x0000000411007c0c */ /* 0x000fe4000bf66270 */
[----:B------:R-:W-:-:S11]  /*cfc0*/  ISETP.GE.AND P4, PT, R22, UR4, PT ;  /* 0x0000000416007c0c */ /* 0x000fd6000bf86270 */
[CC--:B---3--:R-:W-:Y:S02]  /*cfd0*/  @!P3 LEA R20, P0, R17.reuse, R24.reuse, 0x1 ;  /* 0x000000181114b211 */ /* 0x0c8fe400078008ff */
[C---:B------:R-:W-:Y:S02]  /*cfe0*/  @!P4 LEA R24, P2, R22.reuse, R24, 0x1 ;  /* 0x000000181618c211 */ /* 0x040fe400078408ff */
[-C--:B----4-:R-:W-:Y:S02]  /*cff0*/  @!P3 LEA.HI.X R21, R17, R0.reuse, R233, 0x1, P0 ;  /* 0x000000001115b211 */ /* 0x090fe400000f0ce9 */
[----:B------:R-:W-:-:S03]  /*d000*/  @!P4 LEA.HI.X R25, R22, R0, R232, 0x1, P2 ;  /* 0x000000001619c211 */ /* 0x000fc600010f0ce8 */
[----:B------:R3:W-:Y:S04]  /*d010*/  @!P3 ST.E.128 desc[UR60][R20.64], R12 ;  /* 0x0000000c1400b985 */ /* 0x0007e8000c101d3c */
[----:B------:R3:W-:Y:S02]  /*d020*/  @!P4 ST.E.128 desc[UR60][R24.64], R36 ;  /* 0x000000241800c985 */ /* 0x0007e4000c101d3c */
.L_x_7077:
[----:B------:R-:W-:Y:S05]  /*d030*/  BSYNC B1 ;  /* 0x0000000000017941 */ /* 0x000fea0003800000 */
.L_x_7076:
[----:B----4-:R4:W0:Y:S01]  /*d040*/  SHFL.IDX PT, R0, R3, 0x2, 0x181f ;  /* 0x00581f0003007f89 */ /* 0x01082200000e0000 */
[----:B------:R-:W-:Y:S03]  /*d050*/  BSSY B1, `(.L_x_7078) ;  /* 0x000000c000017945 */ /* 0x000fe60003800000 */
[----:B---3--:R4:W3:Y:S01]  /*d060*/  SHFL.IDX PT, R14, R23, 0x2, 0x181f ;  /* 0x00581f00170e7f89 */ /* 0x0088e200000e0000 */
[----:B------:R-:W-:Y:S05]  /*d070*/  @P1 BRA `(.L_x_7079) ;  /* 0x0000000000241947 */ /* 0x000fea0003800000 */
[----:B------:R-:W-:Y:S02]  /*d080*/  ULDC UR4, c[0x0][0xac8] ;  /* 0x0002b20000047ab9 */ /* 0x000fe40000000800 */
[----:B------:R-:W-:Y:S02]  /*d090*/  ISETP.GE.AND P2, PT, R17, UR4, PT ;  /* 0x0000000411007c0c */ /* 0x000fe4000bf46270 */
[----:B------:R-:W-:-:S11]  /*d0a0*/  ISETP.GE.AND P3, PT, R22, UR4, PT ;  /* 0x0000000416007c0c */ /* 0x000fd6000bf66270 */
[CC--:B---3--:R-:W-:Y:S02]  /*d0b0*/  @!P2 LEA R12, P0, R17.reuse, R14.reuse, 0x1 ;  /* 0x0000000e110ca211 */ /* 0x0c8fe400078008ff */
[C---:B------:R-:W-:Y:S02]  /*d0c0*/  @!P3 LEA R14, P1, R22.reuse, R14, 0x1 ;  /* 0x0000000e160eb211 */ /* 0x040fe400078208ff */
[-C--:B0-----:R-:W-:Y:S02]  /*d0d0*/  @!P2 LEA.HI.X R13, R17, R0.reuse, R233, 0x1, P0 ;  /* 0x00000000110da211 */ /* 0x081fe400000f0ce9 */
[----:B------:R-:W-:-:S03]  /*d0e0*/  @!P3 LEA.HI.X R15, R22, R0, R232, 0x1, P1 ;  /* 0x00000000160fb211 */ /* 0x000fc600008f0ce8 */
[----:B------:R0:W-:Y:S04]  /*d0f0*/  @!P2 ST.E.128 desc[UR60][R12.64], R4 ;  /* 0x000000040c00a985 */ /* 0x0001e8000c101d3c */
[----:B------:R0:W-:Y:S02]  /*d100*/  @!P3 ST.E.128 desc[UR60][R14.64], R32 ;  /* 0x000000200e00b985 */ /* 0x0001e4000c101d3c */
.L_x_7079:
[----:B------:R-:W-:Y:S05]  /*d110*/  BSYNC B1 ;  /* 0x0000000000017941 */ /* 0x000fea0003800000 */
.L_x_7078:
[----:B0-----:R-:W-:Y:S01]  /*d120*/  VIADD R0, R50, 0x60 ;  /* 0x0000006032007836 */ /* 0x001fe20000000000 */
[----:B--2-4-:R-:W0:Y:S04]  /*d130*/  SHFL.IDX PT, R3, R3, 0x3, 0x181f ;  /* 0x00781f0003037f89 */ /* 0x014e2800000e0000 */
[----:B------:R-:W-:Y:S01]  /*d140*/  ISETP.GE.AND P0, PT, R0, R57, PT ;  /* 0x000000390000720c */ /* 0x000fe20003f06270 */
[----:B------:R-:W2:-:S12]  /*d150*/  SHFL.IDX PT, R23, R23, 0x3, 0x181f ;  /* 0x00781f0017177f89 */ /* 0x000e9800000e0000 */
[----:B------:R-:W-:Y:S05]  /*d160*/  @P0 BRA `(.L_x_7080) ;  /* 0x0000000800e40947 */ /* 0x000fea0003800000 */
[----:B------:R-:W-:Y:S02]  /*d170*/  ULDC UR4, c[0x0][0xac8] ;  /* 0x0002b20000047ab9 */ /* 0x000fe40000000800 */
[----:B------:R-:W-:-:S13]  /*d180*/  ISETP.GE.AND P1, PT, R17, UR4, PT ;  /* 0x0000000411007c0c */ /* 0x000fda000bf26270 */
[----:B--2---:R-:W-:-:S04]  /*d190*/  @!P1 LEA R4, P0, R17, R23, 0x1 ;  /* 0x0000001711049211 */ /* 0x004fc800078008ff */
[----:B0-----:R-:W-:Y:S02]  /*d1a0*/  @!P1 LEA.HI.X R5, R17, R3, R233, 0x1, P0 ;  /* 0x0000000311059211 */ /* 0x001fe400000f0ce9 */
[----:B------:R-:W-:-:S03]  /*d1b0*/  ISETP.GE.AND P0, PT, R22, UR4, PT ;  /* 0x0000000416007c0c */ /* 0x000fc6000bf06270 */
[----:B------:R4:W-:Y:S10]  /*d1c0*/  @!P1 ST.E.128 desc[UR60][R4.64], R8 ;  /* 0x0000000804009985 */ /* 0x0009f4000c101d3c */
[----:B------:R-:W-:Y:S05]  /*d1d0*/  @P0 BRA `(.L_x_7080) ;  /* 0x0000000800c80947 */ /* 0x000fea0003800000 */
[----:B----4-:R-:W-:-:S04]  /*d1e0*/  LEA R4, P0, R22, R23, 0x1 ;  /* 0x0000001716047211 */ /* 0x010fc800078008ff */
[----:B------:R-:W-:-:S05]  /*d1f0*/  LEA.HI.X R5, R22, R3, R232, 0x1, P0 ;  /* 0x0000000316057211 */ /* 0x000fca00000f0ce8 */
[----:B------:R0:W-:Y:S01]  /*d200*/  ST.E.128 desc[UR60][R4.64], R28 ;  /* 0x0000001c04007985 */ /* 0x0001e2000c101d3c */
[----:B------:R-:W-:Y:S05]  /*d210*/  BRA `(.L_x_7080) ;  /* 0x0000000800b87947 */ /* 0x000fea0003800000 */
.L_x_7072:
        /* <DEDUP_REMOVED lines=27> */
.L_x_7081:
        /* <DEDUP_REMOVED lines=46> */
.L_x_7083:
[----:B------:R-:W-:Y:S05]  /*d6b0*/  BSYNC B1 ;  /* 0x0000000000017941 */ /* 0x000fea0003800000 */
.L_x_7082:
[----:B------:R-:W-:Y:S01]  /*d6c0*/  ULDC.64 UR4, c[0x0][0xaa0] ;  /* 0x0002a80000047ab9 */ /* 0x000fe20000000a00 */
[----:B------:R-:W-:Y:S01]  /*d6d0*/  BSSY B1, `(.L_x_7084) ;  /* 0x0000038000017945 */ /* 0x000fe20003800000 */
[----:B------:R-:W-:-:S04]  /*d6e0*/  IMAD R4, R10, UR4, RZ ;  /* 0x000000040a047c24 */ /* 0x000fc8000f8e02ff */
[C---:B--2---:R-:W-:Y:S02]  /*d6f0*/  IMAD R7, R3.reuse, UR5, R4 ;  /* 0x0000000503077c24 */ /* 0x044fe4000f8e0204 */
[----:B------:R-:W-:Y:S01]  /*d700*/  IMAD.WIDE.U32 R4, R3, UR4, RZ ;  /* 0x0000000403047c25 */ /* 0x000fe2000f8e00ff */
[----:B------:R-:W-:-:S03]  /*d710*/  ULDC.64 UR4, c[0x0][0xae8] ;  /* 0x0002ba0000047ab9 */ /* 0x000fc60000000a00 */
[----:B------:R-:W-:Y:S02]  /*d720*/  IMAD R3, R220, 0x20, R224 ;  /* 0x00000020dc037824 */ /* 0x000fe400078e02e0 */
[----:B------:R-:W-:Y:S02]  /*d730*/  IMAD.IADD R5, R5, 0x1, R7 ;  /* 0x0000000105057824 */ /* 0x000fe400078e0207 */
[----:B------:R-:W-:Y:S02]  /*d740*/  IMAD R9, R222, 0x80, R3 ;  /* 0x00000080de097824 */ /* 0x000fe400078e0203 */
        /* <DEDUP_REMOVED lines=41> */
[----:B------:R-:W-:-:S11]  /*d9e0*/  ISETP.GE.AND P5, PT, R22, UR4, PT ;  /* 0x0000000416007c0c */ /* 0x000fd6000bfa6270 */
[CC--:B---3--:R-:W-:Y:S02]  /*d9f0*/  @!P4 LEA R10, P2, R17.reuse, R4.reuse, 0x1 ;  /* 0x00000004110ac211 */ /* 0x0c8fe400078408ff */
[C---:B------:R-:W-:Y:S02]  /*da00*/  @!P5 LEA R4, P3, R22.reuse, R4, 0x1 ;  /* 0x000000041604d211 */ /* 0x040fe400078608ff */
[-C--:B----4-:R-:W-:Y:S02]  /*da10*/  @!P4 LEA.HI.X R11, R17, R0.reuse, R233, 0x1, P2 ;  /* 0x00000000110bc211 */ /* 0x090fe400010f0ce9 */
[----:B------:R-:W-:-:S03]  /*da20*/  @!P5 LEA.HI.X R5, R22, R0, R232, 0x1, P3 ;  /* 0x000000001605d211 */ /* 0x000fc600018f0ce8 */
[----:B------:R3:W-:Y:S04]  /*da30*/  @!P4 ST.E.128 desc[UR60][R10.64], RZ ;  /* 0x000000ff0a00c985 */ /* 0x0007e8000c101d3c */
[----:B------:R3:W-:Y:S02]  /*da40*/  @!P5 ST.E.128 desc[UR60][R4.64], RZ ;  /* 0x000000ff0400d985 */ /* 0x0007e4000c101d3c */
.L_x_7085:
[----:B------:R-:W-:Y:S05]  /*da50*/  BSYNC B1 ;  /* 0x0000000000017941 */ /* 0x000fea0003800000 */
.L_x_7084:
        /* <DEDUP_REMOVED lines=11> */
[----:B------:R0:W-:Y:S04]  /*db10*/  @!P3 ST.E.128 desc[UR60][R10.64], RZ ;  /* 0x000000ff0a00b985 */ /* 0x0001e8000c101d3c */
[----:B------:R0:W-:Y:S02]  /*db20*/  @!P4 ST.E.128 desc[UR60][R4.64], RZ ;  /* 0x000000ff0400c985 */ /* 0x0001e4000c101d3c */
.L_x_7087:
[----:B------:R-:W-:Y:S05]  /*db30*/  BSYNC B1 ;  /* 0x0000000000017941 */ /* 0x000fea0003800000 */
.L_x_7086:
[----:B0-----:R0:W0:Y:S01]  /*db40*/  SHFL.IDX PT, R0, R3, 0x2, 0x181f ;  /* 0x00581f0003007f89 */ /* 0x00102200000e0000 */
[----:B------:R-:W-:Y:S03]  /*db50*/  BSSY B1, `(.L_x_7088) ;  /* 0x000000c000017945 */ /* 0x000fe60003800000 */
[----:B---3--:R3:W0:Y:S01]  /*db60*/  SHFL.IDX PT, R4, R6, 0x2, 0x181f ;  /* 0x00581f0006047f89 */ /* 0x00862200000e0000 */
[----:B------:R-:W-:Y:S05]  /*db70*/  @P0 BRA `(.L_x_7089) ;  /* 0x0000000000240947 */ /* 0x000fea0003800000 */
[----:B------:R-:W-:Y:S02]  /*db80*/  ULDC UR4, c[0x0][0xac8] ;  /* 0x0002b20000047ab9 */ /* 0x000fe40000000800 */
[----:B------:R-:W-:Y:S02]  /*db90*/  ISETP.GE.AND P2, PT, R17, UR4, PT ;  /* 0x0000000411007c0c */ /* 0x000fe4000bf46270 */
[----:B------:R-:W-:-:S11]  /*dba0*/  ISETP.GE.AND P3, PT, R22, UR4, PT ;  /* 0x0000000416007c0c */ /* 0x000fd6000bf66270 */
[CC--:B0-----:R-:W-:Y:S02]  /*dbb0*/  @!P2 LEA R10, P0, R17.reuse, R4.reuse, 0x1 ;  /* 0x00000004110aa211 */ /* 0x0c1fe400078008ff */
[C---:B------:R-:W-:Y:S02]  /*dbc0*/  @!P3 LEA R4, P1, R22.reuse, R4, 0x1 ;  /* 0x000000041604b211 */ /* 0x040fe400078208ff */
[-C--:B------:R-:W-:Y:S02]  /*dbd0*/  @!P2 LEA.HI.X R11, R17, R0.reuse, R233, 0x1, P0 ;  /* 0x00000000110ba211 */ /* 0x080fe400000f0ce9 */
[----:B------:R-:W-:-:S03]  /*dbe0*/  @!P3 LEA.HI.X R5, R22, R0, R232, 0x1, P1 ;  /* 0x000000001605b211 */ /* 0x000fc600008f0ce8 */
[----:B------:R0:W-:Y:S04]  /*dbf0*/  @!P2 ST.E.128 desc[UR60][R10.64], RZ ;  /* 0x000000ff0a00a985 */ /* 0x0001e8000c101d3c */
[----:B------:R0:W-:Y:S02]  /*dc00*/  @!P3 ST.E.128 desc[UR60][R4.64], RZ ;  /* 0x000000ff0400b985 */ /* 0x0001e4000c101d3c */
.L_x_7089:
[----:B------:R-:W-:Y:S05]  /*dc10*/  BSYNC B1 ;  /* 0x0000000000017941 */ /* 0x000fea0003800000 */
.L_x_7088:
[----:B0-----:R-:W-:Y:S01]  /*dc20*/  VIADD R0, R8, 0x60 ;  /* 0x0000006008007836 */ /* 0x001fe20000000000 */
[----:B--2-4-:R-:W0:Y:S04]  /*dc30*/  SHFL.IDX PT, R3, R3, 0x3, 0x181f ;  /* 0x00781f0003037f89 */ /* 0x014e2800000e0000 */
[----:B------:R-:W-:Y:S01]  /*dc40*/  ISETP.GE.AND P0, PT, R0, R21, PT ;  /* 0x000000150000720c */ /* 0x000fe20003f06270 */
[----:B------:R2:W4:-:S12]  /*dc50*/  SHFL.IDX PT, R4, R6, 0x3, 0x181f ;  /* 0x00781f0006047f89 */ /* 0x00051800000e0000 */
[----:B--2---:R-:W-:Y:S05]  /*dc60*/  @P0 BRA `(.L_x_7080) ;  /* 0x0000000000240947 */ /* 0x004fea0003800000 */
[----:B------:R-:W-:Y:S02]  /*dc70*/  ULDC UR4, c[0x0][0xac8] ;  /* 0x0002b20000047ab9 */ /* 0x000fe40000000800 */
[----:B------:R-:W-:Y:S02]  /*dc80*/  ISETP.GE.AND P2, PT, R17, UR4, PT ;  /* 0x0000000411007c0c */ /* 0x000fe4000bf46270 */
[----:B------:R-:W-:-:S11]  /*dc90*/  ISETP.GE.AND P3, PT, R22, UR4, PT ;  /* 0x0000000416007c0c */ /* 0x000fd6000bf66270 */
[CC--:B---34-:R-:W-:Y:S02]  /*dca0*/  @!P2 LEA R6, P0, R17.reuse, R4.reuse, 0x1 ;  /* 0x000000041106a211 */ /* 0x0d8fe400078008ff */
[C---:B------:R-:W-:Y:S02]  /*dcb0*/  @!P3 LEA R4, P1, R22.reuse, R4, 0x1 ;  /* 0x000000041604b211 */ /* 0x040fe400078208ff */
[-C--:B0-----:R-:W-:Y:S02]  /*dcc0*/  @!P2 LEA.HI.X R7, R17, R3.reuse, R233, 0x1, P0 ;  /* 0x000000031107a211 */ /* 0x081fe400000f0ce9 */
[----:B------:R-:W-:-:S03]  /*dcd0*/  @!P3 LEA.HI.X R5, R22, R3, R232, 0x1, P1 ;  /* 0x000000031605b211 */ /* 0x000fc600008f0ce8 */
[----:B------:R0:W-:Y:S04]  /*dce0*/  @!P2 ST.E.128 desc[UR60][R6.64], RZ ;  /* 0x000000ff0600a985 */ /* 0x0001e8000c101d3c */
[----:B------:R0:W-:Y:S02]  /*dcf0*/  @!P3 ST.E.128 desc[UR60][R4.64], RZ ;  /* 0x000000ff0400b985 */ /* 0x0001e4000c101d3c */
.L_x_7080:
[----:B------:R-:W-:Y:S05]  /*dd00*/  BSYNC B0 ;  /* 0x0000000000007941 */ /* 0x000fea0003800000 */
.L_x_7071:
[----:B------:R-:W-:Y:S02]  /*dd10*/  ULDC UR4, c[0x0][0xc3c] ;  /* 0x00030f0000047ab9 */ /* 0x000fe40000000800 */
[----:B-1----:R-:W-:-:S13]  /*dd20*/  ISETP.GE.AND P0, PT, R47, UR4, PT ;  /* 0x000000042f007c0c */ /* 0x002fda000bf06270 */
[----:B------:R-:W-:Y:S05]  /*dd30*/  @!P0 BRA `(.L_x_7090) ;  /* 0xffffff3000308947 */ /* 0x000fea000383ffff */
[----:B------:R-:W-:Y:S05]  /*dd40*/  EXIT ;  /* 0x000000000000794d */ /* 0x000fea0003800000 */
.L_x_7046:
[----:B------:R-:W-:-:S08]  /*dd50*/  NOP ;  /* 0x0000000000007918 */ /* 0x000fd00000000000 */
[----:B--2---:R-:W0:-:S00]  /*dd60*/  USETMAXREG.DEALLOC.CTAPOOL 0x18 ;  /* 0x00000018000079c8 */ /* 0x004e0000080e0500 */
        /* <DEDUP_REMOVED lines=16> */
.L_x_7091:
        /* <DEDUP_REMOVED lines=42> */
.L_x_7097:
        /* <DEDUP_REMOVED lines=12> */
.L_x_7096:
[----:B------:R-:W-:Y:S05]  /*e1d0*/  BSYNC B0 ;  /* 0x0000000000007941 */ /* 0x000fea0003800000 */
.L_x_7095:
        /* <DEDUP_REMOVED lines=22> */
.L_x_7093:
        /* <DEDUP_REMOVED lines=16> */
.L_x_7098:
        /* <DEDUP_REMOVED lines=25> */
.L_x_7094:
[----:B------:R-:W-:Y:S02]  /*e5d0*/  IMAD.MOV.U32 R17, RZ, RZ, RZ ;  /* 0x000000ffff117224 */ /* 0x000fe400078e00ff */
[----:B------:R-:W-:Y:S02]  /*e5e0*/  IMAD.U32 R16, RZ, RZ, UR6 ;  /* 0x00000006ff107e24 */ /* 0x000fe4000f8e00ff */
[----:B------:R-:W-:-:S07]  /*e5f0*/  IMAD.MOV.U32 R18, RZ, RZ, RZ ;  /* 0x000000ffff127224 */ /* 0x000fce00078e00ff */
.L_x_7099:
[----:B------:R-:W-:-:S13]  /*e600*/  ISETP.NE.AND P0, PT, R5, RZ, PT ;  /* 0x000000ff0500720c */ /* 0x000fda0003f05270 */
[----:B------:R-:W0:Y:S01]  /*e610*/  @!P0 S2R R3, SR_CgaCtaId ;  /* 0x0000000000038919 */ /* 0x000e220000008800 */
[----:B------:R-:W-:-:S04]  /*e620*/  @!P0 MOV R0, 0x400 ;  /* 0x0000040000008802 */ /* 0x000fc80000000f00 */
[----:B0-----:R-:W-:-:S05]  /*e630*/  @!P0 LEA R0, R3, R0, 0x18 ;  /* 0x0000000003008211 */ /* 0x001fca00078ec0ff */
[----:B------:R0:W-:Y:S01]  /*e640*/  @!P0 STS.128 [R0+0x348d0], R16 ;  /* 0x0348d01000008388 */ /* 0x0001e20000000c00 */
[----:B------:R-:W-:Y:S06]  /*e650*/  BAR.ARV 0x5, 0x180 ;  /* 0x0146000000007b1d */ /* 0x000fec0000002000 */
.L_x_7092:
        /* <DEDUP_REMOVED lines=19> */
[----:B------:R-:W-:Y:S01]  /*e790*/  IMAD.SHL.U32 R2, R4, 0x8, RZ ;  /* 0x0000000804027824 */ /* 0x000fe200078e00ff */
[----:B------:R-:W-:-:S04]  /*e7a0*/  LOP3.LUT R0, R0, 0x40, RZ, 0xfc, !PT ;  /* 0x0000004000007812 */ /* 0x000fc800078efcff */
[----:B------:R-:W-:Y:S01]  /*e7b0*/  LOP3.LUT R3, R3, 0x200, R2, 0xf8, !PT ;  /* 0x0000020003037812 */ /* 0x000fe200078ef802 */
[----:B------:R-:W-:Y:S01]  /*e7c0*/  IMAD.SHL.U32 R2, R5, 0x10, RZ ;  /* 0x0000001005027824 */ /* 0x000fe200078e00ff */
[----:B------:R-:W-:Y:S01]  /*e7d0*/  SHF.R.U32.HI R5, RZ, 0x3, R4 ;  /* 0x00000003ff057819 */ /* 0x000fe20000011604 */
[----:B------:R-:W-:-:S03]  /*e7e0*/  IMAD.U32 R4, RZ, RZ, UR4 ;  /* 0x00000004ff047e24 */ /* 0x000fc6000f8e00ff */
[----:B------:R-:W-:Y:S01]  /*e7f0*/  LOP3.LUT R2, R5, 0x70, R2, 0xf8, !PT ;  /* 0x0000007005027812 */ /* 0x000fe200078ef802 */
[----:B------:R-:W-:Y:S01]  /*e800*/  IMAD R3, R3, 0x2, R4 ;  /* 0x0000000203037824 */ /* 0x000fe200078e0204 */
[----:B------:R0:W-:Y:S01]  /*e810*/  STL [R1+0x4], R4 ;  /* 0x0000040401007387 */ /* 0x0001e20000100800 */
[----:B------:R-:W-:-:S03]  /*e820*/  IMAD.MOV.U32 R2, RZ, RZ, 0x1 ;  /* 0x00000001ff027424 */ /* 0x000fc600078e00ff */
[----:B------:R0:W-:Y:S04]  /*e830*/  STL [R1+0x24], R3 ;  /* 0x0000240301007387 */ /* 0x0001e80000100800 */
[----:B------:R0:W-:Y:S04]  /*e840*/  STL [R1+0x8], RZ ;  /* 0x000008ff01007387 */ /* 0x0001e80000100800 */
[----:B------:R0:W-:Y:S04]  /*e850*/  STL [R1+0x10], R2 ;  /* 0x0000100201007387 */ /* 0x0001e80000100800 */
[----:B------:R0:W-:Y:S02]  /*e860*/  STL [R1+0x50], RZ ;  /* 0x000050ff01007387 */ /* 0x0001e40000100800 */
.L_x_7199:
[----:B01----:R-:W0:Y:S02]  /*e870*/  LDC.64 R2, c[0x0][0xc88] ;  /* 0x00032200ff027b82 */ /* 0x003e240000000a00 */
[----:B0-----:R-:W-:-:S05]  /*e880*/  IMAD.WIDE R2, R19, 0x4, R2 ;  /* 0x0000000413027825 */ /* 0x001fca00078e0202 */
[----:B--23--:R-:W2:Y:S01]  /*e890*/  LDG.E R11, desc[UR60][R2.64] ;  /* 0x0000003c020b7981 */ /* 0x00cea2000c1e1900 */
        /* <DEDUP_REMOVED lines=53> */
.L_x_7101:
        /* <DEDUP_REMOVED lines=12> */
.L_x_7102:
[----:B------:R-:W-:Y:S05]  /*ecb0*/  @!P0 BRA `(.L_x_7103) ;  /* 0x00000000000c8947 */ /* 0x000fea0003800000 */
[----:B------:R-:W2:Y:S04]  /*ecc0*/  LDG.E R6, desc[UR60][R4.64] ;  /* 0x0000003c04067981 */ /* 0x000ea8000c1e1900 */
[----:B------:R-:W2:Y:S02]  /*ecd0*/  LDG.E R4, desc[UR60][R4.64+0x4] ;  /* 0x0000043c04047981 */ /* 0x000ea4000c1e1900 */
[----:B--2---:R-:W-:-:S07]  /*ece0*/  IMAD.IADD R6, R4, 0x1, -R6 ;  /* 0x0000000104067824 */ /* 0x004fce00078e0a06 */
.L_x_7103:
[----:B-----5:R-:W-:Y:S01]  /*ecf0*/  IMAD.IADD R2, R6, 0x1, -R0 ;  /* 0x0000000106027824 */ /* 0x020fe200078e0a00 */
[----:B------:R-:W-:Y:S03]  /*ed00*/  BSSY B7, `(.L_x_7104) ;  /* 0x00003f6000077945 */ /* 0x000fe60003800000 */
[C---:B------:R-:W-:Y:S01]  /*ed10*/  VIADD R0, R2.reuse, 0xaf ;  /* 0x000000af02007836 */ /* 0x040fe20000000000 */
[----:B------:R2:W-:Y:S01]  /*ed20*/  STL [R1+0x3c], R2 ;  /* 0x00003c0201007387 */ /* 0x0005e20000100800 */
[----:B------:R-:W-:Y:S02]  /*ed30*/  ISETP.GT.AND P0, PT, R2, RZ, PT ;  /* 0x000000ff0200720c */ /* 0x000fe40003f04270 */
[----:B------:R-:W-:-:S05]  /*ed40*/  IMAD.HI R0, R0, 0x2e8ba2e9, RZ ;  /* 0x2e8ba2e900007827 */ /* 0x000fca00078e02ff */
        /* <DEDUP_REMOVED lines=21> */
.L_x_7105:
        /* <DEDUP_REMOVED lines=21> */
.L_x_7108:
[----:B------:R-:W-:Y:S05]  /*eff0*/  BSYNC B6 ;  /* 0x0000000000067941 */ /* 0x000fea0003800000 */
.L_x_7107:
        /* <DEDUP_REMOVED lines=21> */
.L_x_7111:
        /* <DEDUP_REMOVED lines=16> */
.L_x_7110:
[----:B------:R-:W-:Y:S05]  /*f250*/  BSYNC B6 ;  /* 0x0000000000067941 */ /* 0x000fea0003800000 */
.L_x_7109:
        /* <DEDUP_REMOVED lines=26> */
.L_x_7215:
        /* <DEDUP_REMOVED lines=11> */
.L_x_7218:
        /* <DEDUP_REMOVED lines=25> */
.L_x_7115:
[----:B------:R-:W3:Y:S04]  /*f640*/  LDL R7, [R1+0x4] ;  /* 0x0000040001077983 */ /* 0x000ee80000100800 */
[----:B-12---:R-:W3:Y:S04]  /*f650*/  LDL R0, [R1+0x8] ;  /* 0x0000080001007983 */ /* 0x006ee80000100800 */
[----:B------:R-:W2:Y:S01]  /*f660*/  LDL R2, [R1+0x10] ;  /* 0x0000100001027983 */ /* 0x000ea20000100800 */
[----:B---3--:R-:W-:Y:S01]  /*f670*/  IMAD R0, R0, 0x8, R7 ;  /* 0x0000000800007824 */ /* 0x008fe200078e0207 */
[----:B--2---:R-:W-:-:S04]  /*f680*/  SHF.L.U32 R2, R2, 0x1f, RZ ;  /* 0x0000001f02027819 */ /* 0x004fc800000006ff */
[----:B------:R-:W1:Y:S02]  /*f690*/  SYNCS.PHASECHK.TRANS64.TRYWAIT P0, [R0+URZ+0x34840], R2 ;  /* 0x03484002000075a7 */ /* 0x000e64000800017f */
[----:B-1----:R-:W-:Y:S05]  /*f6a0*/  @!P0 BRA `(.L_x_7116) ;  /* 0x0000004400ac8947 */ /* 0x002fea0003800000 */
.L_x_7219:
        /* <DEDUP_REMOVED lines=11> */
.L_x_7117:
        /* <DEDUP_REMOVED lines=8> */
[----:B------:R-:W-:Y:S01]  /*f7e0*/  PLOP3.LUT P0, PT, PT, PT, PT, 0x80, 0x0 ;  /* 0x000000000000781c */ /* 0x000fe20003f0f070 */
[----:B------:R-:W-:Y:S01]  /*f7f0*/  UMOV UR10, URZ ;  /* 0x0000003f000a7c82 */ /* 0x000fe20008000000 */
[----:B------:R-:W-:Y:S01]  /*f800*/  R2UR UR12, R18 ;  /* 0x00000000120c72ca */ /* 0x000fe200000e0000 */
[----:B------:R-:W-:Y:S01]  /*f810*/  UMOV UR7, 0x14f00000 ;  /* 0x14f0000000077882 */ /* 0x000fe20000000000 */
[----:B------:R-:W-:-:S07]  /*f820*/  UMOV UR15, 0x40 ;  /* 0x00000040000f7882 */ /* 0x000fce0000000000 */
        /* <DEDUP_REMOVED lines=12> */
[----:B------:R2:W-:Y:S02]  /*f8f0*/  STL [R1+0x1c], R2 ;  /* 0x00001c0201007387 */ /* 0x0005e40000100800 */
[----:B------:R-:W-:-:S04]  /*f900*/  UMOV UR6, 0x0 ;  /* 0x0000000000067882 */ /* 0x000fc80000000000 */
[----:B------:R1:W-:Y:S02]  /*f910*/  UTMALDG.4D [UR8], [UR4], desc[UR6] ;  /* 0x00000608040075b4 */ /* 0x0003e40008019000 */
[----:B-1----:R-:W-:Y:S01]  /*f920*/  UMOV UR8, UR14 ;  /* 0x0000000e00087c82 */ /* 0x002fe20008000000 */
[----:B------:R-:W-:Y:S02]  /*f930*/  UMOV UR10, UR15 ;  /* 0x0000000f000a7c82 */ /* 0x000fe40008000000 */
[----:B------:R2:W-:Y:S02]  /*f940*/  UTMALDG.4D [UR8], [UR4], desc[UR6] ;  /* 0x00000608040075b4 */ /* 0x0005e40008019000 */
[----:B--2---:R-:W-:Y:S01]  /*f950*/  NOP ;  /* 0x0000000000007918 */ /* 0x004fe20000000000 */
.L_x_7113:
        /* <DEDUP_REMOVED lines=43> */
.L_x_7119:
[----:B------:R-:W-:Y:S05]  /*fc10*/  BSYNC B6 ;  /* 0x0000000000067941 */ /* 0x000fea0003800000 */
.L_x_7118:
        /* <DEDUP_REMOVED lines=10> */
[----:B------:R-:W0:Y:S01]  /*fcc0*/  S2R R8, SR_TID.X ;  /* 0x0000000000087919 */ /* 0x000e220000002100 */
[----:B-1----:R-:W-:Y:S01]  /*fcd0*/  ISETP.NE.AND P0, PT, R7, 0x1, PT ;  /* 0x000000010700780c */ /* 0x002fe20003f05270 */
[----:B0-----:R-:W-:-:S02]  /*fce0*/  IMAD.SHL.U32 R9, R9, 0x8, RZ ;  /* 0x0000000809097824 */ /* 0x001fc400078e00ff */
[----:B------:R-:W-:-:S03]  /*fcf0*/  IMAD.SHL.U32 R10, R8, 0x8, RZ ;  /* 0x00000008080a7824 */ /* 0x000fc600078e00ff */
[----:B------:R-:W-:-:S04]  /*fd00*/  LOP3.LUT R9, R9, 0x38, RZ, 0xc0, !PT ;  /* 0x0000003809097812 */ /* 0x000fc800078ec0ff */
[----:B------:R-:W-:Y:S02]  /*fd10*/  LOP3.LUT R9, R9, 0x40, RZ, 0xfc, !PT ;  /* 0x0000004009097812 */ /* 0x000fe400078efcff */
        /* <DEDUP_REMOVED lines=44> */
[----:B------:R-:W0:Y:S02]  /*ffe0*/  S2R R5, SR_TID.X ;  /* 0x0000000000057919 */ /* 0x000e240000002100 */
[----:B0-----:R-:W-:-:S04]  /*fff0*/  LOP3.LUT R5, R5, 0x7f, RZ, 0xc0, !PT ;  /* 0x0000007f05057812 */ /* 0x001fc800078ec0ff */
[----:B------:R-:W-:Y:S02]  /*10000*/  SHF.R.U32.HI R6, RZ, 0x3, R5 ;  /* 0x00000003ff067819 */ /* 0x000fe40000011605 */
[----:B------:R-:W2:Y:S03]  /*10010*/  LDL.LU R5, [R1+0x40] ;  /* 0x0000400001057983 */ /* 0x000ea60000300800 */
[----:B------:R-:W-:Y:S01]  /*10020*/  IMAD.IADD R2, R6, 0x1, R17 ;  /* 0x0000000106027824 */ /* 0x000fe200078e0211 */
[----:B------:R-:W-:Y:S04]  /*10030*/  SHFL.IDX PT, R8, R0, 0x1, 0x181f ;  /* 0x00381f0000087f89 */ /* 0x000fe800000e0000 */
[----:B------:R-:W-:Y:S01]  /*10040*/  SHFL.IDX PT, R6, R0, RZ, 0x181f ;  /* 0x00181fff00067589 */ /* 0x000fe200000e0000 */
[----:B--2---:R-:W-:-:S03]  /*10050*/  IMAD R3, R5, R7, RZ ;  /* 0x0000000705037224 */ /* 0x004fc600078e02ff */
[----:B------:R-:W0:Y:S01]  /*10060*/  SHFL.IDX PT, R7, R4, RZ, 0x181f ;  /* 0x00181fff04077589 */ /* 0x000e2200000e0000 */
[C---:B------:R-:W-:Y:S01]  /*10070*/  VIADD R5, R2.reuse, 0x10 ;  /* 0x0000001002057836 */ /* 0x040fe20000000000 */
[----:B------:R-:W-:-:S04]  /*10080*/  ISETP.GE.AND P4, PT, R2, R3, PT ;  /* 0x000000030200720c */ /* 0x000fc80003f86270 */
[----:B------:R-:W-:Y:S02]  /*10090*/  ISETP.GE.AND P2, PT, R5, R3, PT ;  /* 0x000000030500720c */ /* 0x000fe40003f46270 */
[----:B------:R-:W1:Y:S07]  /*100a0*/  SHFL.IDX PT, R5, R4, 0x1, 0x181f ;  /* 0x00381f0004057f89 */ /* 0x000e6e00000e0000 */
[----:B0-----:R-:W-:-:S05]  /*100b0*/  @!P4 LEA R7, P3, R10, R7, 0x1 ;  /* 0x000000070a07c211 */ /* 0x001fca00078608ff */
[----:B------:R-:W-:-:S05]  /*100c0*/  @!P4 IMAD.X R6, RZ, RZ, R6, P3 ;  /* 0x000000ffff06c224 */ /* 0x000fca00018e0606 */
[----:B------:R-:W-:-:S04]  /*100d0*/  @!P4 LOP3.LUT R7, R7, R6, RZ, 0x3c, !PT ;  /* 0x000000060707c212 */ /* 0x000fc800078e3cff */
[----:B------:R-:W-:-:S04]  /*100e0*/  @!P4 LOP3.LUT R6, R7, R6, RZ, 0x3c, !PT ;  /* 0x000000060706c212 */ /* 0x000fc800078e3cff */
[----:B------:R-:W-:-:S05]  /*100f0*/  @!P4 LOP3.LUT R7, R7, R6, RZ, 0x3c, !PT ;  /* 0x000000060707c212 */ /* 0x000fca00078e3cff */
[----:B-----5:R-:W-:Y:S04]  /*10100*/  @!P4 LDGSTS.E.BYPASS.LTC128B.128 [R9+0x16400], desc[UR60][R6.64], !P0 ;  /* 0x164000000609cfae */ /* 0x020fe8000c101d7c */
[----:B------:R1:W-:Y:S02]  /*10110*/  @!P4 LDGSTS.E.BYPASS.LTC128B.128 [R9+0x1a400], desc[UR60][R6.64+0x80], !P1 ;  /* 0x1a4000800609cfae */ /* 0x0003e4000c901d7c */
[----:B-1----:R-:W-:Y:S01]  /*10120*/  @!P2 LEA R7, P3, R10, R5, 0x1 ;  /* 0x000000050a07a211 */ /* 0x002fe200078608ff */
[----:B------:R-:W-:-:S04]  /*10130*/  VIADD R5, R2, 0x20 ;  /* 0x0000002002057836 */ /* 0x000fc80000000000 */
[----:B------:R-:W-:-:S05]  /*10140*/  @!P2 IMAD.X R6, RZ, RZ, R8, P3 ;  /* 0x000000ffff06a224 */ /* 0x000fca00018e0608 */
[----:B------:R-:W-:-:S04]  /*10150*/  @!P2 LOP3.LUT R7, R7, R6, RZ, 0x3c, !PT ;  /* 0x000000060707a212 */ /* 0x000fc800078e3cff */
[----:B------:R-:W-:-:S04]  /*10160*/  @!P2 LOP3.LUT R6, R7, R6, RZ, 0x3c, !PT ;  /* 0x000000060706a212 */ /* 0x000fc800078e3cff */
[----:B------:R-:W-:-:S05]  /*10170*/  @!P2 LOP3.LUT R7, R7, R6, RZ, 0x3c, !PT ;  /* 0x000000060707a212 */ /* 0x000fca00078e3cff */
        /* <DEDUP_REMOVED lines=45> */
[----:B0-----:R-:W0:Y:S04]  /*10450*/  SHFL.IDX PT, R6, R0, 0x6, 0x181f ;  /* 0x00d81f0000067f89 */ /* 0x001e2800000e0000 */
[----:B------:R-:W2:Y:S01]  /*10460*/  SHFL.IDX PT, R0, R0, 0x7, 0x181f ;  /* 0x00f81f0000007f89 */ /* 0x000ea200000e0000 */
[----:B-1----:R-:W-:-:S05]  /*10470*/  @!P2 LEA R5, P3, R10, R5, 0x1 ;  /* 0x000000050a05a211 */ /* 0x002fca00078608ff */
[----:B0-----:R-:W-:-:S04]  /*10480*/  @!P2 IMAD.X R6, RZ, RZ, R6, P3 ;  /* 0x000000ffff06a224 */ /* 0x001fc800018e0606 */
[----:B------:R-:W-:Y:S02]  /*10490*/  @!P2 IMAD.MOV.U32 R7, RZ, RZ, R6 ;  /* 0x000000ffff07a224 */ /* 0x000fe400078e0006 */
[----:B------:R-:W-:-:S05]  /*104a0*/  @!P2 IMAD.MOV.U32 R6, RZ, RZ, R5 ;  /* 0x000000ffff06a224 */ /* 0x000fca00078e0005 */
[----:B------:R0:W-:Y:S04]  /*104b0*/  @!P2 LDGSTS.E.BYPASS.LTC128B.128 [R9+0x19400], desc[UR60][R6.64], !P0 ;  /* 0x194000000609afae */ /* 0x0001e8000c101d7c */
[----:B--2---:R0:W-:Y:S02]  /*104c0*/  @!P2 LDGSTS.E.BYPASS.LTC128B.128 [R9+0x1d400], desc[UR60][R6.64+0x80], !P1 ;  /* 0x1d4000800609afae */ /* 0x0041e4000c901d7c */
.L_x_7236:
[----:B------:R-:W-:Y:S01]  /*104d0*/  VIADD R2, R2, 0x70 ;  /* 0x0000007002027836 */ /* 0x000fe20000000000 */
[----:B------:R-:W-:Y:S04]  /*104e0*/  BSSY B0, `(.L_x_7121) ;  /* 0x000000a000007945 */ /* 0x000fe80003800000 */
[----:B------:R-:W-:-:S13]  /*104f0*/  ISETP.GE.AND P2, PT, R2, R3, PT ;  /* 0x000000030200720c */ /* 0x000fda0003f46270 */
[----:B------:R-:W-:Y:S05]  /*10500*/  @P2 BRA `(.L_x_7122) ;  /* 0x00000000001c2947 */ /* 0x000fea0003800000 */
[----:B------:R-:W-:-:S05]  /*10510*/  LEA R2, P2, R10, R4, 0x1 ;  /* 0x000000040a027211 */ /* 0x000fca00078408ff */
[----:B------:R-:W-:-:S05]  /*10520*/  IMAD.X R3, RZ, RZ, R0, P2 ;  /* 0x000000ffff037224 */ /* 0x000fca00010e0600 */
[----:B------:R-:W-:Y:S01]  /*10530*/  @!PT LDS RZ, [RZ] ;  /* 0x00000000fffff984 */ /* 0x000fe20000000800 */
[----:B------:R-:W-:Y:S01]  /*10540*/  @!PT LDS RZ, [RZ] ;  /* 0x00000000fffff984 */ /* 0x000fe20000000800 */
[----:B------:R-:W-:Y:S01]  /*10550*/  @!PT LDS RZ, [RZ] ;  /* 0x00000000fffff984 */ /* 0x000fe20000000800 */
[----:B------:R1:W-:Y:S04]  /*10560*/  LDGSTS.E.BYPASS.LTC128B.128 [R9+0x19c00], desc[UR60][R2.64], !P0 ;  /* 0x19c0000002097fae */ /* 0x0003e8000c101d7c */
[----:B------:R1:W-:Y:S02]  /*10570*/  LDGSTS.E.BYPASS.LTC128B.128 [R9+0x1dc00], desc[UR60][R2.64+0x80], !P1 ;  /* 0x1dc0008002097fae */ /* 0x0003e4000c901d7c */
.L_x_7122:
[----:B------:R-:W-:Y:S05]  /*10580*/  BSYNC B0 ;  /* 0x0000000000007941 */ /* 0x000fea0003800000 */
.L_x_7121:
[----:B01----:R-:W2:Y:S01]  /*10590*/  LDL R9, [R1+0x4] ;  /* 0x0000040001097983 */ /* 0x003ea20000100800 */
[----:B------:R-:W-:Y:S01]  /*105a0*/  PLOP3.LUT P0, PT, PT, PT, PT, 0x80, 0x0 ;  /* 0x000000000000781c */ /* 0x000fe20003f0f070 */
[----:B------:R-:W-:Y:S01]  /*105b0*/  NOP ;  /* 0x0000000000007918 */ /* 0x000fe20000000000 */
[----:B--2---:R-:W-:-:S11]  /*105c0*/  VIADD R6, R9, 0x34800 ;  /* 0x0003480009067836 */ /* 0x004fd60000000000 */
.L_x_7123:
        /* <DEDUP_REMOVED lines=19> */
.L_x_7237:
[----:B------:R-:W-:Y:S05]  /*10700*/  BSYNC B0 ;  /* 0x0000000000007941 */ /* 0x000fea0003800000 */
.L_x_7124:
        /* <DEDUP_REMOVED lines=49> */
.L_x_7132:
[----:B------:R-:W2:Y:S01]  /*10a20*/  LDL R2, [R1+0x4] ;  /* 0x0000040001027983 */ /* 0x000ea20000100800 */
[----:B------:R-:W-:Y:S01]  /*10a30*/  BSSY B3, `(.L_x_7133) ;  /* 0x0000005000037945 */ /* 0x000fe20003800000 */
[----:B--2---:R-:W-:Y:S01]  /*10a40*/  IMAD R3, R7, 0x8, R2 ;  /* 0x0000000807037824 */ /* 0x004fe200078e0202 */
[----:B------:R-:W-:-:S04]  /*10a50*/  SHF.L.U32 R2, R10, 0x1f, RZ ;  /* 0x0000001f0a027819 */ /* 0x000fc800000006ff */
[----:B------:R-:W1:Y:S02]  /*10a60*/  SYNCS.PHASECHK.TRANS64.TRYWAIT P0, [R3+URZ+0x34840], R2 ;  /* 0x03484002030075a7 */ /* 0x000e64000800017f */
[----:B-1----:R-:W-:Y:S05]  /*10a70*/  @!P0 BRA `(.L_x_7134) ;  /* 0x0000003c009c8947 */ /* 0x002fea0003800000 */
.L_x_7238:
[----:B------:R-:W-:Y:S05]  /*10a80*/  BSYNC B3 ;  /* 0x0000000000037941 */ /* 0x000fea0003800000 */
.L_x_7133:
        /* <DEDUP_REMOVED lines=12> */
.L_x_7136:
[----:B------:R-:W-:Y:S05]  /*10b50*/  BSYNC B3 ;  /* 0x0000000000037941 */ /* 0x000fea0003800000 */
.L_x_7135:
        /* <DEDUP_REMOVED lines=13> */
.L_x_7137:
        /* <DEDUP_REMOVED lines=16> */
.L_x_7138:
        /* <DEDUP_REMOVED lines=17> */
.L_x_7239:
[----:B------:R-:W-:Y:S05]  /*10e40*/  BSYNC B3 ;  /* 0x0000000000037941 */ /* 0x000fea0003800000 */
.L_x_7139:
[----:B------:R1:W5:Y:S04]  /*10e50*/  LDL R17, [R1+0x4] ;  /* 0x0000040001117983 */ /* 0x0003680000100800 */
[----:B------:R1:W5:Y:S01]  /*10e60*/  LDL R15, [R1+0x8] ;  /* 0x00000800010f7983 */ /* 0x0003620000100800 */
[----:B------:R-:W-:Y:S01]  /*10e70*/  BSSY B3, `(.L_x_7141) ;  /* 0x000000c000037945 */ /* 0x000fe20003800000 */
[----:B------:R-:W-:Y:S02]  /*10e80*/  IMAD.MOV.U32 R12, RZ, RZ, 0x0 ;  /* 0x00000000ff0c7424 */ /* 0x000fe400078e00ff */
[----:B------:R-:W-:Y:S01]  /*10e90*/  IMAD.MOV.U32 R13, RZ, RZ, 0x14f00000 ;  /* 0x14f00000ff0d7424 */ /* 0x000fe200078e00ff */
[----:B------:R-:W-:Y:S06]  /*10ea0*/  @P1 BRA `(.L_x_7142) ;  /* 0x0000000000201947 */ /* 0x000fec0003800000 */
[----:B------:R-:W2:Y:S01]  /*10eb0*/  S2R R5, SR_TID.X ;  /* 0x0000000000057919 */ /* 0x000ea20000002100 */
[----:B0----5:R-:W-:Y:S02]  /*10ec0*/  IMAD R2, R15, 0x8, R17 ;  /* 0x000000080f027824 */ /* 0x021fe400078e0211 */
[----:B------:R-:W-:-:S04]  /*10ed0*/  IMAD.MOV.U32 R3, RZ, RZ, 0xb000 ;  /* 0x0000b000ff037424 */ /* 0x000fc800078e00ff */
[----:B------:R3:W-:Y:S01]  /*10ee0*/  SYNCS.ARRIVE.TRANS64 RZ, [R2+URZ+0x34850], R3 ;  /* 0x0348500302ff79a7 */ /* 0x0007e2000800003f */
[----:B--2---:R-:W-:-:S04]  /*10ef0*/  LOP3.LUT R5, R5, 0x1f, RZ, 0xc0, !PT ;  /* 0x0000001f05057812 */ /* 0x004fc800078ec0ff */
[----:B------:R-:W-:-:S13]  /*10f00*/  ISETP.NE.AND P0, PT, R5, RZ, PT ;  /* 0x000000ff0500720c */ /* 0x000fda0003f05270 */
[----:B---3--:R-:W-:Y:S05]  /*10f10*/  @!P0 BRA `(.L_x_7142) ;  /* 0x0000000000048947 */ /* 0x008fea0003800000 */
[----:B------:R-:W-:Y:S01]  /*10f20*/  BPT.TRAP 0x1 ;  /* 0x000000040000795c */ /* 0x000fe20000300000 */
.L_x_7142:
[----:B------:R-:W-:Y:S05]  /*10f30*/  BSYNC B3 ;  /* 0x0000000000037941 */ /* 0x000fea0003800000 */
.L_x_7141:
[----:B------:R-:W2:Y:S04]  /*10f40*/  LDL R8, [R1+0x18] ;  /* 0x0000180001087983 */ /* 0x000ea80000100800 */
[----:B0-----:R-:W2:Y:S01]  /*10f50*/  LDL.LU R3, [R1+0x14] ;  /* 0x0000140001037983 */ /* 0x001ea20000300800 */
[----:B------:R-:W-:Y:S01]  /*10f60*/  R2UR UR10, R11 ;  /* 0x000000000b0a72ca */ /* 0x000fe200000e0000 */
[C-C-:B-----5:R-:W-:Y:S01]  /*10f70*/  IMAD R5, R15.reuse, 0x8, R17.reuse ;  /* 0x000000080f057824 */ /* 0x160fe200078e0211 */
[----:B------:R-:W-:Y:S01]  /*10f80*/  R2UR UR6, R12 ;  /* 0x000000000c0672ca */ /* 0x000fe200000e0000 */
[----:B------:R-:W-:Y:S01]  /*10f90*/  IMAD R2, R15, 0xb000, R17 ;  /* 0x0000b0000f027824 */ /* 0x000fe200078e0211 */
[----:B------:R-:W-:Y:S01]  /*10fa0*/  R2UR UR7, R13 ;  /* 0x000000000d0772ca */ /* 0x000fe200000e0000 */
[----:B------:R-:W-:Y:S01]  /*10fb0*/  UIADD3 UR4, UP0, UR36, 0x470, URZ ;  /* 0x0000047024047890 */ /* 0x000fe2000ff1e03f */
[----:B------:R-:W-:Y:S01]  /*10fc0*/  PLOP3.LUT P0, PT, PT, PT, PT, 0x80, 0x0 ;  /* 0x000000000000781c */ /* 0x000fe20003f0f070 */
[----:B------:R-:W-:-:S02]  /*10fd0*/  VIADD R5, R5, 0x34850 ;  /* 0x0003485005057836 */ /* 0x000fc40000000000 */
[----:B------:R-:W-:Y:S01]  /*10fe0*/  UIADD3.X UR5, URZ, UR37, URZ, UP0, !UPT ;  /* 0x000000253f057290 */ /* 0x000fe200087fe43f */
[----:B--2---:R-:W-:Y:S02]  /*10ff0*/  IMAD R3, R3, 0xb0, R8 ;  /* 0x000000b003037824 */ /* 0x004fe400078e0208 */
[----:B------:R-:W-:-:S09]  /*11000*/  VIADD R8, R2, 0x400 ;  /* 0x0000040002087836 */ /* 0x000fd20000000000 */
.L_x_7143:
        /* <DEDUP_REMOVED lines=16> */
.L_x_7144:
        /* <DEDUP_REMOVED lines=13> */
.L_x_7131:
[----:B------:R-:W-:Y:S05]  /*111e0*/  BSYNC B1 ;  /* 0x0000000000017941 */ /* 0x000fea0003800000 */
.L_x_7130:
[----:B0-----:R-:W2:Y:S04]  /*111f0*/  LDL.LU R0, [R1+0x30] ;  /* 0x0000300001007983 */ /* 0x001ea80000300800 */
[----:B------:R0:W-:Y:S04]  /*11200*/  STL [R1+0x8], R7 ;  /* 0x0000080701007387 */ /* 0x0001e80000100800 */
[----:B------:R0:W-:Y:S02]  /*11210*/  STL [R1+0x10], R10 ;  /* 0x0000100a01007387 */ /* 0x0001e40000100800 */
[----:B0-2---:R-:W-:-:S07]  /*11220*/  VIADD R0, R0, 0xfffffffd ;  /* 0xfffffffd00007836 */ /* 0x005fce0000000000 */
.L_x_7129:
[----:B------:R-:W-:Y:S05]  /*11230*/  BSYNC B2 ;  /* 0x0000000000027941 */ /* 0x000fea0003800000 */
.L_x_7128:
[----:B------:R-:W2:Y:S01]  /*11240*/  LDL.LU R2, [R1+0x2c] ;  /* 0x00002c0001027983 */ /* 0x000ea20000300800 */
[----:B------:R-:W-:-:S05]  /*11250*/  IMAD.MOV R9, RZ, RZ, -R9 ;  /* 0x000000ffff097224 */ /* 0x000fca00078e0a09 */
[----:B--2---:R-:W-:-:S13]  /*11260*/  ISETP.NE.AND P0, PT, R2, R9, PT ;  /* 0x000000090200720c */ /* 0x004fda0003f05270 */
[----:B------:R-:W-:Y:S05]  /*11270*/  @!P0 BRA `(.L_x_7127) ;  /* 0x0000001400008947 */ /* 0x000fea0003800000 */
[----:B------:R0:W5:Y:S02]  /*11280*/  LDL R8, [R1] ;  /* 0x0000000001087983 */ /* 0x0001640000100800 */
.L_x_7175:
        /* <DEDUP_REMOVED lines=36> */
.L_x_7147:
[----:B------:R-:W3:Y:S01]  /*114d0*/  LDL R2, [R1+0x4] ;  /* 0x0000040001027983 */ /* 0x000ee20000100800 */
[----:B------:R-:W-:Y:S01]  /*114e0*/  BSSY B2, `(.L_x_7148) ;  /* 0x0000005000027945 */ /* 0x000fe20003800000 */
[----:B---3--:R-:W-:Y:S01]  /*114f0*/  IMAD R3, R4, 0x8, R2 ;  /* 0x0000000804037824 */ /* 0x008fe200078e0202 */
[----:B------:R-:W-:-:S04]  /*11500*/  SHF.L.U32 R2, R5, 0x1f, RZ ;  /* 0x0000001f05027819 */ /* 0x000fc800000006ff */
[----:B------:R-:W3:Y:S02]  /*11510*/  SYNCS.PHASECHK.TRANS64.TRYWAIT P0, [R3+URZ+0x34840], R2 ;  /* 0x03484002030075a7 */ /* 0x000ee4000800017f */
[----:B---3--:R-:W-:Y:S05]  /*11520*/  @!P0 BRA `(.L_x_7149) ;  /* 0x0000003400188947 */ /* 0x008fea0003800000 */
.L_x_7240:
[----:B------:R-:W-:Y:S05]  /*11530*/  BSYNC B2 ;  /* 0x0000000000027941 */ /* 0x000fea0003800000 */
.L_x_7148:
        /* <DEDUP_REMOVED lines=12> */
.L_x_7151:
[----:B------:R-:W-:Y:S05]  /*11600*/  BSYNC B2 ;  /* 0x0000000000027941 */ /* 0x000fea0003800000 */
.L_x_7150:
[----:B---3--:R-:W2:Y:S04]  /*11610*/  LDL R2, [R1+0x4] ;  /* 0x0000040001027983 */ /* 0x008ea80000100800 */
[----:B------:R-:W3:Y:S01]  /*11620*/  LDL R9, [R1+0x18] ;  /* 0x0000180001097983 */ /* 0x000ee20000100800 */
        /* <DEDUP_REMOVED lines=11> */
.L_x_7152:
        /* <DEDUP_REMOVED lines=16> */
.L_x_7153:
        /* <DEDUP_REMOVED lines=17> */
.L_x_7241:
[----:B------:R-:W-:Y:S05]  /*118f0*/  BSYNC B2 ;  /* 0x0000000000027941 */ /* 0x000fea0003800000 */
.L_x_7154:
        /* <DEDUP_REMOVED lines=11> */
.L_x_7157:
[----:B------:R-:W-:Y:S05]  /*119b0*/  BSYNC B2 ;  /* 0x0000000000027941 */ /* 0x000fea0003800000 */
.L_x_7156:
        /* <DEDUP_REMOVED lines=14> */
.L_x_7158:
        /* <DEDUP_REMOVED lines=16> */
.L_x_7159:
        /* <DEDUP_REMOVED lines=13> */
.L_x_7146:
[----:B------:R-:W-:Y:S05]  /*11c70*/  BSYNC B1 ;  /* 0x0000000000017941 */ /* 0x000fea0003800000 */
.L_x_7145:
        /* <DEDUP_REMOVED lines=35> */
.L_x_7162:
[----:B------:R-:W4:Y:S01]  /*11eb0*/  LDL R2, [R1+0x4] ;  /* 0x0000040001027983 */ /* 0x000f220000100800 */
[----:B------:R-:W-:Y:S01]  /*11ec0*/  SHF.L.U32 R3, R10, 0x1f, RZ ;  /* 0x0000001f0a037819 */ /* 0x000fe200000006ff */
[----:B------:R-:W-:Y:S01]  /*11ed0*/  BSSY B2, `(.L_x_7163) ;  /* 0x0000004000027945 */ /* 0x000fe20003800000 */
[----:B----4-:R-:W-:-:S04]  /*11ee0*/  IMAD R2, R11, 0x8, R2 ;  /* 0x000000080b027824 */ /* 0x010fc800078e0202 */
[----:B------:R-:W4:Y:S02]  /*11ef0*/  SYNCS.PHASECHK.TRANS64.TRYWAIT P0, [R2+URZ+0x34840], R3 ;  /* 0x03484003020075a7 */ /* 0x000f24000800017f */
[----:B----4-:R-:W-:Y:S05]  /*11f00*/  @!P0 BRA `(.L_x_7164) ;  /* 0x0000002800c88947 */ /* 0x010fea0003800000 */
.L_x_7242:
[----:B------:R-:W-:Y:S05]  /*11f10*/  BSYNC B2 ;  /* 0x0000000000027941 */ /* 0x000fea0003800000 */
.L_x_7163:
        /* <DEDUP_REMOVED lines=12> */
.L_x_7166:
[----:B------:R-:W-:Y:S05]  /*11fe0*/  BSYNC B2 ;  /* 0x0000000000027941 */ /* 0x000fea0003800000 */
.L_x_7165:
[----:B----4-:R-:W2:Y:S04]  /*11ff0*/  LDL R2, [R1+0x8] ;  /* 0x0000080001027983 */ /* 0x010ea80000100800 */
[----:B---3--:R-:W3:Y:S04]  /*12000*/  LDL R10, [R1+0x4] ;  /* 0x00000400010a7983 */ /* 0x008ee80000100800 */
[----:B------:R-:W4:Y:S01]  /*12010*/  LDL R9, [R1+0x18] ;  /* 0x0000180001097983 */ /* 0x000f220000100800 */
        /* <DEDUP_REMOVED lines=12> */
.L_x_7167:
        /* <DEDUP_REMOVED lines=16> */
.L_x_7168:
        /* <DEDUP_REMOVED lines=15> */
.L_x_7243:
[----:B------:R-:W-:Y:S05]  /*122d0*/  BSYNC B2 ;  /* 0x0000000000027941 */ /* 0x000fea0003800000 */
.L_x_7169:
        /* <DEDUP_REMOVED lines=11> */
.L_x_7172:
[----:B------:R-:W-:Y:S05]  /*12390*/  BSYNC B2 ;  /* 0x0000000000027941 */ /* 0x000fea0003800000 */
.L_x_7171:
        /* <DEDUP_REMOVED lines=13> */
.L_x_7173:
        /* <DEDUP_REMOVED lines=16> */
.L_x_7174:
        /* <DEDUP_REMOVED lines=13> */
.L_x_7161:
[----:B------:R-:W-:Y:S05]  /*12640*/  BSYNC B1 ;  /* 0x0000000000017941 */ /* 0x000fea0003800000 */
.L_x_7160:
[C---:B------:R-:W-:Y:S01]  /*12650*/  ISETP.GT.AND P0, PT, R0.reuse, 0x1, PT ;  /* 0x000000010000780c */ /* 0x040fe20003f04270 */
[----:B------:R-:W-:-:S12]  /*12660*/  VIADD R0, R0, 0xfffffffe ;  /* 0xfffffffe00007836 */ /* 0x000fd80000000000 */
[----:B------:R-:W-:Y:S05]  /*12670*/  @P0 BRA `(.L_x_7175) ;  /* 0xffffffec00040947 */ /* 0x000fea000383ffff */
.L_x_7127:
[----:B------:R-:W-:Y:S05]  /*12680*/  BSYNC B0 ;  /* 0x0000000000007941 */ /* 0x000fea0003800000 */
.L_x_7126:
[----:B------:R-:W2:Y:S01]  /*12690*/  S2R R2, SR_TID.X ;  /* 0x0000000000027919 */ /* 0x000ea20000002100 */
[----:B------:R-:W-:Y:S01]  /*126a0*/  BSSY B0, `(.L_x_7176) ;  /* 0x0000010000007945 */ /* 0x000fe20003800000 */
[----:B--2-4-:R-:W-:-:S04]  /*126b0*/  LOP3.LUT R7, R2, 0x7f, RZ, 0xc0, !PT ;  /* 0x0000007f02077812 */ /* 0x014fc800078ec0ff */
[----:B------:R-:W-:-:S13]  /*126c0*/  ISETP.NE.AND P0, PT, R7, RZ, PT ;  /* 0x000000ff0700720c */ /* 0x000fda0003f05270 */
[----:B------:R-:W-:Y:S05]  /*126d0*/  @P0 BRA `(.L_x_7177) ;  /* 0x0000000000300947 */ /* 0x000fea0003800000 */
[----:B------:R-:W2:Y:S01]  /*126e0*/  S2R R3, SR_LANEID ;  /* 0x0000000000037919 */ /* 0x000ea20000000000 */
[----:B------:R-:W-:Y:S01]  /*126f0*/  VOTEU.ANY UR4, UPT, PT ;  /* 0x0000000000047886 */ /* 0x000fe200038e0100 */
[----:B------:R-:W4:Y:S01]  /*12700*/  LDC.64 R4, c[0x0][0xc60] ;  /* 0x00031800ff047b82 */ /* 0x000f220000000a00 */
[----:B------:R-:W2:Y:S08]  /*12710*/  FLO.U32 R0, UR4 ;  /* 0x0000000400007d00 */ /* 0x000eb000080e0000 */
[----:B------:R-:W4:Y:S01]  /*12720*/  POPC R2, UR4 ;  /* 0x0000000400027d09 */ /* 0x000f220008000000 */
[----:B--2---:R-:W-:-:S13]  /*12730*/  ISETP.EQ.U32.AND P0, PT, R0, R3, PT ;  /* 0x000000030000720c */ /* 0x004fda0003f02070 */
[----:B----4-:R-:W2:Y:S01]  /*12740*/  @P0 ATOMG.E.ADD.STRONG.GPU PT, R5, desc[UR60][R4.64], R2 ;  /* 0x00000002040509a8 */ /* 0x010ea200081ee1fc */
[----:B------:R-:W4:Y:S02]  /*12750*/  S2R R3, SR_LTMASK ;  /* 0x0000000000037919 */ /* 0x000f240000003900 */
[----:B----4-:R-:W-:-:S06]  /*12760*/  LOP3.LUT R3, R3, UR4, RZ, 0xc0, !PT ;  /* 0x0000000403037c12 */ /* 0x010fcc000f8ec0ff */
[----:B------:R-:W4:Y:S01]  /*12770*/  POPC R3, R3 ;  /* 0x0000000300037309 */ /* 0x000f220000000000 */
[----:B--2---:R-:W4:Y:S02]  /*12780*/  SHFL.IDX PT, R0, R5, R0, 0x1f ;  /* 0x00001f0005007589 */ /* 0x004f2400000e0000 */
[----:B----4-:R-:W-:-:S07]  /*12790*/  IADD3 R16, R0, UR38, R3 ;  /* 0x0000002600107c10 */ /* 0x010fce000fffe003 */
.L_x_7177:
[----:B------:R-:W-:Y:S05]  /*127a0*/  BSYNC B0 ;  /* 0x0000000000007941 */ /* 0x000fea0003800000 */
.L_x_7176:
[----:B------:R-:W2:Y:S01]  /*127b0*/  LDL R0, [R1+0x1c] ;  /* 0x00001c0001007983 */ /* 0x000ea20000100800 */
[----:B------:R-:W-:Y:S01]  /*127c0*/  BSSY B0, `(.L_x_7178) ;  /* 0x0000040000007945 */ /* 0x000fe20003800000 */
[----:B--2---:R-:W-:-:S13]  /*127d0*/  LOP3.LUT P0, RZ, R0, 0x1, RZ, 0xc0, !PT ;  /* 0x0000000100ff7812 */ /* 0x004fda000780c0ff */
[----:B------:R-:W-:Y:S05]  /*127e0*/  @!P0 BRA `(.L_x_7179) ;  /* 0x0000000000f48947 */ /* 0x000fea0003800000 */
[----:B------:R-:W2:Y:S04]  /*127f0*/  LDL R3, [R1+0x4] ;  /* 0x0000040001037983 */ /* 0x000ea80000100800 */
[----:B------:R-:W2:Y:S04]  /*12800*/  LDL R2, [R1+0x8] ;  /* 0x0000080001027983 */ /* 0x000ea80000100800 */
[----:B------:R-:W4:Y:S01]  /*12810*/  LDL R0, [R1+0x10] ;  /* 0x0000100001007983 */ /* 0x000f220000100800 */
[----:B------:R-:W-:Y:S01]  /*12820*/  BSSY B1, `(.L_x_7180) ;  /* 0x0000006000017945 */ /* 0x000fe20003800000 */
[----:B------:R-:W-:Y:S01]  /*12830*/  ISETP.NE.AND P1, PT, R7, RZ, PT ;  /* 0x000000ff0700720c */ /* 0x000fe20003f25270 */
[----:B--2---:R-:W-:Y:S01]  /*12840*/  IMAD R2, R2, 0x8, R3 ;  /* 0x0000000802027824 */ /* 0x004fe200078e0203 */
[----:B----4-:R-:W-:-:S04]  /*12850*/  SHF.L.U32 R0, R0, 0x1f, RZ ;  /* 0x0000001f00007819 */ /* 0x010fc800000006ff */
[----:B------:R-:W2:Y:S02]  /*12860*/  SYNCS.PHASECHK.TRANS64.TRYWAIT P0, [R2+URZ+0x34860], R0 ;  /* 0x03486000020075a7 */ /* 0x000ea4000800017f */
[----:B--2---:R-:W-:Y:S05]  /*12870*/  @!P0 BRA `(.L_x_7181) ;  /* 0x0000002000948947 */ /* 0x004fea0003800000 */
.L_x_7244:
[----:B------:R-:W-:Y:S05]  /*12880*/  BSYNC B1 ;  /* 0x0000000000017941 */ /* 0x000fea0003800000 */
.L_x_7180:
        /* <DEDUP_REMOVED lines=9> */
.L_x_7183:
[----:B------:R-:W-:Y:S05]  /*12920*/  BSYNC B1 ;  /* 0x0000000000017941 */ /* 0x000fea0003800000 */
.L_x_7182:
[----:B------:R-:W4:Y:S04]  /*12930*/  LDL R5, [R1+0x4] ;  /* 0x0000040001057983 */ /* 0x000f280000100800 */
        /* <DEDUP_REMOVED lines=13> */
.L_x_7184:
        /* <DEDUP_REMOVED lines=11> */
[----:B------:R-:W-:Y:S01]  /*12ac0*/  PLOP3.LUT P0, PT, PT, PT, PT, 0x80, 0x0 ;  /* 0x000000000000781c */ /* 0x000fe20003f0f070 */
[----:B------:R-:W-:Y:S01]  /*12ad0*/  VIADD R0, R0, 0x5c00 ;  /* 0x00005c0000007836 */ /* 0x000fe20000000000 */
[----:B------:R-:W-:Y:S01]  /*12ae0*/  UMOV UR6, 0x0 ;  /* 0x0000000000067882 */ /* 0x000fe20000000000 */
[----:B------:R-:W-:Y:S01]  /*12af0*/  UMOV UR7, 0x14f00000 ;  /* 0x14f0000000077882 */ /* 0x000fe20000000000 */
[----:B------:R-:W-:-:S09]  /*12b00*/  UMOV UR10, 0x40 ;  /* 0x00000040000a7882 */ /* 0x000fd20000000000 */
.L_x_7185:
        /* <DEDUP_REMOVED lines=11> */
.L_x_7179:
[----:B------:R-:W-:Y:S05]  /*12bc0*/  BSYNC B0 ;  /* 0x0000000000007941 */ /* 0x000fea0003800000 */
.L_x_7178:
[----:B------:R-:W2:Y:S04]  /*12bd0*/  LDL.LU R5, [R1+0x8] ;  /* 0x0000080001057983 */ /* 0x000ea80000300800 */
[----:B------:R-:W4:Y:S01]  /*12be0*/  LDL.LU R4, [R1+0x10] ;  /* 0x0000100001047983 */ /* 0x000f220000300800 */
[----:B--2---:R-:W-:-:S05]  /*12bf0*/  VIADD R0, R5, 0x1 ;  /* 0x0000000105007836 */ /* 0x004fca0000000000 */
[----:B------:R-:W-:-:S04]  /*12c00*/  ISETP.NE.AND P0, PT, R0, 0x2, PT ;  /* 0x000000020000780c */ /* 0x000fc80003f05270 */
[----:B------:R-:W-:Y:S02]  /*12c10*/  SEL R2, RZ, 0x1, P0 ;  /* 0x00000001ff027807 */ /* 0x000fe40000000000 */
[----:B------:R-:W-:Y:S02]  /*12c20*/  SEL R0, R0, RZ, P0 ;  /* 0x000000ff00007207 */ /* 0x000fe40000000000 */
[----:B----4-:R-:W-:-:S03]  /*12c30*/  LOP3.LUT R4, R4, R2, RZ, 0x3c, !PT ;  /* 0x0000000204047212 */ /* 0x010fc600078e3cff */
[----:B------:R2:W-:Y:S04]  /*12c40*/  STL [R1+0x8], R0 ;  /* 0x0000080001007387 */ /* 0x0005e80000100800 */
[----:B------:R2:W-:Y:S02]  /*12c50*/  STL [R1+0x10], R4 ;  /* 0x0000100401007387 */ /* 0x0005e40000100800 */
.L_x_7106:
[----:B------:R-:W-:Y:S05]  /*12c60*/  BSYNC B7 ;  /* 0x0000000000077941 */ /* 0x000fea0003800000 */
.L_x_7104:
[----:B--2---:R-:W2:Y:S02]  /*12c70*/  LDL R0, [R1+0x1c] ;  /* 0x00001c0001007983 */ /* 0x004ea40000100800 */
[----:B--2---:R-:W-:-:S13]  /*12c80*/  LOP3.LUT P0, RZ, R0, 0x2, RZ, 0xc0, !PT ;  /* 0x0000000200ff7812 */ /* 0x004fda000780c0ff */
[----:B------:R-:W-:Y:S05]  /*12c90*/  @!P0 BRA `(.L_x_7186) ;  /* 0x0000000000288947 */ /* 0x000fea0003800000 */
[----:B------:R-:W-:Y:S05]  /*12ca0*/  WARPSYNC.ALL ;  /* 0x0000000000007948 */ /* 0x000fea0003800000 */
[----:B------:R-:W2:Y:S08]  /*12cb0*/  S2UR UR5, SR_CgaCtaId ;  /* 0x00000000000579c3 */ /* 0x000eb00000008800 */
[----:B------:R-:W-:Y:S06]  /*12cc0*/  BAR.SYNC.DEFER_BLOCKING 0x5, 0x180 ;  /* 0x0146000000007b1d */ /* 0x000fec0000010000 */
[----:B------:R-:W-:-:S02]  /*12cd0*/  UMOV UR4, 0x400 ;  /* 0x0000040000047882 */ /* 0x000fc40000000000 */
[----:B--2---:R-:W-:-:S06]  /*12ce0*/  ULEA UR4, UR5, UR4, 0x18 ;  /* 0x0000000405047291 */ /* 0x004fcc000f8ec03f */
[----:B------:R-:W-:-:S05]  /*12cf0*/  IMAD.U32 R0, RZ, RZ, UR4 ;  /* 0x00000004ff007e24 */ /* 0x000fca000f8e00ff */
[----:B------:R2:W4:Y:S04]  /*12d00*/  LDS.128 R16, [R0+0x348d0] ;  /* 0x0348d00000107984 */ /* 0x0005280000000c00 */
[----:B------:R2:W-:Y:S01]  /*12d10*/  STL [R1+0x4], R0 ;  /* 0x0000040001007387 */ /* 0x0005e20000100800 */
[----:B------:R-:W-:Y:S06]  /*12d20*/  BAR.ARV 0x4, 0x180 ;  /* 0x0106000000007b1d */ /* 0x000fec0000002000 */
[----:B------:R-:W-:Y:S05]  /*12d30*/  BRA `(.L_x_7187) ;  /* 0x0000000800487947 */ /* 0x000fea0003800000 */
.L_x_7186:
[----:B------:R-:W1:Y:S01]  /*12d40*/  S2R R0, SR_TID.X ;  /* 0x0000000000007919 */ /* 0x000e620000002100 */
[----:B------:R-:W-:Y:S01]  /*12d50*/  UMOV UR4, 0xffffffff ;  /* 0xffffffff00047882 */ /* 0x000fe20000000000 */
[----:B-1----:R-:W-:-:S04]  /*12d60*/  LOP3.LUT R7, R0, 0x1f, RZ, 0xc0, !PT ;  /* 0x0000001f00077812 */ /* 0x002fc800078ec0ff */
[----:B------:R-:W-:Y:S01]  /*12d70*/  ISETP.NE.AND P0, PT, R7, 0x1f, PT ;  /* 0x0000001f0700780c */ /* 0x000fe20003f05270 */
[----:B------:R-:W-:-:S12]  /*12d80*/  BRA.DIV UR4, `(.L_x_7188) ;  /* 0x0000001e04647947 */ /* 0x000fd8000b800000 */
[----:B------:R-:W-:Y:S01]  /*12d90*/  IMAD.IADD R5, R19, 0x1, R7 ;  /* 0x0000000113057824 */ /* 0x000fe200078e0207 */
[----:B------:R-:W-:-:S04]  /*12da0*/  ULDC UR4, c[0x0][0xc3c] ;  /* 0x00030f0000047ab9 */ /* 0x000fc80000000800 */
[----:B------:R-:W-:-:S13]  /*12db0*/  ISETP.GE.OR P1, PT, R5, UR4, !P0 ;  /* 0x0000000405007c0c */ /* 0x000fda000c726670 */
[----:B------:R-:W1:Y:S02]  /*12dc0*/  @!P1 LDC.64 R2, c[0x0][0xc80] ;  /* 0x00032000ff029b82 */ /* 0x000e640000000a00 */
[----:B-1----:R-:W-:-:S06]  /*12dd0*/  @!P1 IMAD.WIDE R2, R5, 0x4, R2 ;  /* 0x0000000405029825 */ /* 0x002fcc00078e0202 */
[----:B------:R1:W2:Y:S01]  /*12de0*/  @!P1 LDG.E R3, desc[UR60][R2.64] ;  /* 0x0000003c02039981 */ /* 0x0002a2000c1e1900 */
[C---:B------:R-:W-:Y:S02]  /*12df0*/  ISETP.GE.U32.AND P2, PT, R7.reuse, 0x2, PT ;  /* 0x000000020700780c */ /* 0x040fe40003f46070 */
[C---:B------:R-:W-:Y:S01]  /*12e00*/  ISETP.GE.U32.AND P3, PT, R7.reuse, 0x4, PT ;  /* 0x000000040700780c */ /* 0x040fe20003f66070 */
[----:B------:R-:W-:Y:S01]  /*12e10*/  SHFL.IDX PT, R4, R16, 0x1, 0x1f ;  /* 0x00201f0010047f89 */ /* 0x000fe200000e0000 */
[C---:B------:R-:W-:Y:S02]  /*12e20*/  ISETP.GE.U32.AND P4, PT, R7.reuse, 0x8, PT ;  /* 0x000000080700780c */ /* 0x040fe40003f86070 */
[C---:B------:R-:W-:Y:S01]  /*12e30*/  ISETP.GE.U32.AND P5, PT, R7.reuse, 0x10, PT ;  /* 0x000000100700780c */ /* 0x040fe20003fa6070 */
        /* <DEDUP_REMOVED lines=17> */
[----:B------:R-:W-:Y:S02]  /*12f50*/  IMAD.IADD R3, R3, 0x1, R0 ;  /* 0x0000000103037824 */ /* 0x000fe400078e0200 */
[----:B------:R1:W2:Y:S04]  /*12f60*/  SHFL.IDX PT, R0, R16, RZ, 0x1f ;  /* 0x00001fff10007589 */ /* 0x0002a800000e0000 */
[----:B------:R1:W4:Y:S02]  /*12f70*/  SHFL.IDX PT, R6, R3, 0x1f, 0x1f ;  /* 0x03e01f0003067f89 */ /* 0x00032400000e0000 */
.L_x_7254:
[----:B------:R-:W-:Y:S02]  /*12f80*/  ULDC UR4, c[0x0][0xc38] ;  /* 0x00030e0000047ab9 */ /* 0x000fe40000000800 */
[----:B-1----:R-:W-:-:S04]  /*12f90*/  IMAD.U32 R16, RZ, RZ, UR4 ;  /* 0x00000004ff107e24 */ /* 0x002fc8000f8e00ff */
[----:B----4-:R-:W-:-:S04]  /*12fa0*/  IMAD R6, R6, R16, RZ ;  /* 0x0000001006067224 */ /* 0x010fc800078e02ff */
[----:B------:R-:W-:-:S05]  /*12fb0*/  IMAD.IADD R4, R4, 0x1, R6 ;  /* 0x0000000104047824 */ /* 0x000fca00078e0206 */
[----:B--2---:R-:W-:-:S13]  /*12fc0*/  ISETP.GT.AND P6, PT, R4, R0, PT ;  /* 0x000000000400720c */ /* 0x004fda0003fc4270 */
[----:B------:R-:W-:Y:S05]  /*12fd0*/  @P6 BRA `(.L_x_7189) ;  /* 0x00000000009c6947 */ /* 0x000fea0003800000 */
.L_x_7194:
[----:B-1----:R-:W1:Y:S01]  /*12fe0*/  LDC R2, c[0x0][0xc3c] ;  /* 0x00030f00ff027b82 */ /* 0x002e620000000800 */
[----:B------:R-:W-:-:S05]  /*12ff0*/  VIADD R19, R19, 0x1f ;  /* 0x0000001f13137836 */ /* 0x000fca0000000000 */
[----:B-1----:R-:W-:-:S13]  /*13000*/  ISETP.GE.AND P6, PT, R19, R2, PT ;  /* 0x000000021300720c */ /* 0x002fda0003fc6270 */
[----:B------:R-:W-:Y:S05]  /*13010*/  @P6 BRA `(.L_x_7190) ;  /* 0x0000000400446947 */ /* 0x000fea0003800000 */
[----:B------:R-:W1:Y:S01]  /*13020*/  S2R R3, SR_TID.X ;  /* 0x0000000000037919 */ /* 0x000e620000002100 */
[----:B------:R-:W-:Y:S01]  /*13030*/  BSSY B0, `(.L_x_7191) ;  /* 0x0000009000007945 */ /* 0x000fe20003800000 */
[----:B-1----:R-:W-:-:S05]  /*13040*/  LOP3.LUT R3, R3, 0x1f, RZ, 0xc0, !PT ;  /* 0x0000001f03037812 */ /* 0x002fca00078ec0ff */
[----:B------:R-:W-:-:S05]  /*13050*/  IMAD.IADD R5, R19, 0x1, R3 ;  /* 0x0000000113057824 */ /* 0x000fca00078e0203 */
[----:B------:R-:W-:Y:S01]  /*13060*/  ISETP.GE.OR P6, PT, R5, R2, !P0 ;  /* 0x000000020500720c */ /* 0x000fe200047c6670 */
[----:B------:R-:W-:-:S12]  /*13070*/  IMAD.MOV.U32 R2, RZ, RZ, RZ ;  /* 0x000000ffff027224 */ /* 0x000fd800078e00ff */
[----:B------:R-:W-:Y:S05]  /*13080*/  @P6 BRA `(.L_x_7192) ;  /* 0x00000000000c6947 */ /* 0x000fea0003800000 */
[----:B------:R-:W1:Y:S02]  /*13090*/  LDC.64 R2, c[0x0][0xc80] ;  /* 0x00032000ff027b82 */ /* 0x000e640000000a00 */
[----:B-1----:R-:W-:-:S06]  /*130a0*/  IMAD.WIDE R2, R5, 0x4, R2 ;  /* 0x0000000405027825 */ /* 0x002fcc00078e0202 */
[----:B------:R1:W5:Y:S02]  /*130b0*/  LDG.E R2, desc[UR60][R2.64] ;  /* 0x0000003c02027981 */ /* 0x000364000c1e1900 */
.L_x_7192:
[----:B------:R-:W-:Y:S05]  /*130c0*/  BSYNC B0 ;  /* 0x0000000000007941 */ /* 0x000fea0003800000 */
.L_x_7191:
[----:B------:R-:W-:-:S03]  /*130d0*/  UMOV UR4, 0xffffffff ;  /* 0xffffffff00047882 */ /* 0x000fc60000000000 */
[----:B------:R-:W-:Y:S05]  /*130e0*/  BRA.DIV UR4, `(.L_x_7193) ;  /* 0x0000001e04c47947 */ /* 0x000fea000b800000 */
[----:B-----5:R-:W1:Y:S02]  /*130f0*/  SHFL.UP PT, R14, R2, 0x1, RZ ;  /* 0x04200000020e7989 */ /* 0x020e6400000e00ff */
        /* <DEDUP_REMOVED lines=15> */
.L_x_7262:
[----:B------:R-:W-:Y:S02]  /*131f0*/  ULDC UR4, c[0x0][0xc38] ;  /* 0x00030e0000047ab9 */ /* 0x000fe40000000800 */
[----:B------:R-:W-:-:S04]  /*13200*/  IMAD.U32 R16, RZ, RZ, UR4 ;  /* 0x00000004ff107e24 */ /* 0x000fc8000f8e00ff */
[----:B--2---:R-:W-:-:S04]  /*13210*/  IMAD R6, R6, R16, RZ ;  /* 0x0000001006067224 */ /* 0x004fc800078e02ff */
[----:B------:R-:W-:-:S05]  /*13220*/  IMAD.IADD R4, R6, 0x1, R4 ;  /* 0x0000000106047824 */ /* 0x000fca00078e0204 */
[----:B------:R-:W-:-:S13]  /*13230*/  ISETP.GT.AND P6, PT, R4, R0, PT ;  /* 0x000000000400720c */ /* 0x000fda0003fc4270 */
[----:B------:R-:W-:Y:S05]  /*13240*/  @!P6 BRA `(.L_x_7194) ;  /* 0xfffffffc0064e947 */ /* 0x000fea000383ffff */
.L_x_7189:
[----:B------:R-:W-:Y:S01]  /*13250*/  IMAD.IADD R6, R4, 0x1, -R6 ;  /* 0x0000000104067824 */ /* 0x000fe200078e0a06 */
[----:B------:R-:W-:-:S03]  /*13260*/  UMOV UR4, 0xffffffff ;  /* 0xffffffff00047882 */ /* 0x000fc60000000000 */
[----:B------:R-:W-:-:S05]  /*13270*/  IMAD R4, R3, R16, R6 ;  /* 0x0000001003047224 */ /* 0x000fca00078e0206 */
[----:B------:R-:W-:Y:S01]  /*13280*/  ISETP.GT.AND P6, PT, R4, R0, PT ;  /* 0x000000000400720c */ /* 0x000fe20003fc4270 */
[----:B------:R-:W-:-:S12]  /*13290*/  BRA.DIV UR4, `(.L_x_7195) ;  /* 0x00000022041c7947 */ /* 0x000fd8000b800000 */
[----:B------:R-:W-:-:S04]  /*132a0*/  VOTE.ANY R5, PT, !P6 ;  /* 0x0000000000057806 */ /* 0x000fc800070e0100 */
[----:B------:R-:W2:Y:S02]  /*132b0*/  POPC R4, R5 ;  /* 0x0000000500047309 */ /* 0x000ea40000000000 */
[----:B--2---:R2:W4:Y:S02]  /*132c0*/  SHFL.IDX PT, R17, R2, R4, 0x1f ;  /* 0x00001f0402117589 */ /* 0x00452400000e0000 */
.L_x_7266:
[----:B------:R-:W-:Y:S01]  /*132d0*/  ISETP.NE.AND P0, PT, R5, RZ, PT ;  /* 0x000000ff0500720c */ /* 0x000fe20003f05270 */
[----:B--2---:R-:W-:-:S12]  /*132e0*/  IMAD.MOV.U32 R2, RZ, RZ, RZ ;  /* 0x000000ffff027224 */ /* 0x004fd800078e00ff */
[----:B------:R-:W-:Y:S05]  /*132f0*/  @!P0 BRA `(.L_x_7196) ;  /* 0x0000000000108947 */ /* 0x000fea0003800000 */
[----:B------:R-:W-:Y:S01]  /*13300*/  UMOV UR4, 0xffffffff ;  /* 0xffffffff00047882 */ /* 0x000fe20000000000 */
[----:B0-----:R-:W-:Y:S02]  /*13310*/  VIADD R12, R4, 0xffffffff ;  /* 0xffffffff040c7836 */ /* 0x001fe40000000000 */
[----:B------:R-:W-:Y:S05]  /*13320*/  BRA.DIV UR4, `(.L_x_7197) ;  /* 0x0000002204407947 */ /* 0x000fea000b800000 */
[----:B------:R2:W0:Y:S02]  /*13330*/  SHFL.IDX PT, R2, R3, R12, 0x1f ;  /* 0x00001f0c03027589 */ /* 0x00042400000e0000 */
.L_x_7196:
[----:B----4-:R-:W-:Y:S01]  /*13340*/  IABS R5, R17 ;  /* 0x0000001100057213 */ /* 0x010fe20000000000 */
[----:B0-----:R-:W-:Y:S02]  /*13350*/  IMAD R16, R2, R16, R6 ;  /* 0x0000001002107224 */ /* 0x001fe400078e0206 */
[----:B------:R-:W-:Y:S01]  /*13360*/  IMAD.IADD R19, R4, 0x1, R19 ;  /* 0x0000000104137824 */ /* 0x000fe200078e0213 */
[----:B------:R-:W0:Y:S01]  /*13370*/  I2F.RP R2, R5 ;  /* 0x0000000500027306 */ /* 0x000e220000209400 */
[----:B------:R-:W-:-:S07]  /*13380*/  IMAD.IADD R0, R0, 0x1, -R16 ;  /* 0x0000000100007824 */ /* 0x000fce00078e0a10 */
[----:B0-----:R-:W0:Y:S02]  /*13390*/  MUFU.RCP R2, R2 ;  /* 0x0000000200027308 */ /* 0x001e240000001000 */
[----:B0-----:R-:W-:-:S06]  /*133a0*/  VIADD R2, R2, 0xffffffe ;  /* 0x0ffffffe02027836 */ /* 0x001fcc0000000000 */
[----:B-12---:R-:W0:Y:S02]  /*133b0*/  F2I.FTZ.U32.TRUNC.NTZ R3, R2 ;  /* 0x0000000200037305 */ /* 0x006e24000021f000 */
        /* <DEDUP_REMOVED lines=23> */
.L_x_7190:
[----:B------:R-:W-:Y:S01]  /*13530*/  UMOV UR4, URZ ;  /* 0x0000003f00047c82 */ /* 0x000fe20008000000 */
[----:B------:R-:W-:Y:S01]  /*13540*/  UMOV UR5, URZ ;  /* 0x0000003f00057c82 */ /* 0x000fe20008000000 */
[----:B------:R-:W-:Y:S01]  /*13550*/  ULDC UR6, c[0x0][0xc3c] ;  /* 0x00030f0000067ab9 */ /* 0x000fe20000000800 */
[----:B------:R-:W-:Y:S02]  /*13560*/  IMAD.MOV.U32 R16, RZ, RZ, R0 ;  /* 0x000000ffff107224 */ /* 0x000fe400078e0000 */
[----:B------:R-:W-:Y:S02]  /*13570*/  IMAD.U32 R17, RZ, RZ, UR4 ;  /* 0x00000004ff117e24 */ /* 0x000fe4000f8e00ff */
[----:B------:R-:W-:Y:S02]  /*13580*/  IMAD.U32 R18, RZ, RZ, UR5 ;  /* 0x00000005ff127e24 */ /* 0x000fe4000f8e00ff */
[----:B------:R-:W-:-:S07]  /*13590*/  IMAD.U32 R19, RZ, RZ, UR6 ;  /* 0x00000006ff137e24 */ /* 0x000fce000f8e00ff */
.L_x_7198:
[----:B------:R1:W2:Y:S01]  /*135a0*/  LDL R2, [R1+0x4] ;  /* 0x0000040001027983 */ /* 0x0002a20000100800 */
[----:B------:R-:W4:Y:S01]  /*135b0*/  S2R R0, SR_TID.X ;  /* 0x0000000000007919 */ /* 0x000f220000002100 */
[----:B------:R-:W-:Y:S05]  /*135c0*/  WARPSYNC.ALL ;  /* 0x0000000000007948 */ /* 0x000fea0003800000 */
[----:B----4-:R-:W-:Y:S01]  /*135d0*/  LOP3.LUT R0, R0, 0x1f, RZ, 0xc0, !PT ;  /* 0x0000001f00007812 */ /* 0x010fe200078ec0ff */
        /* <DEDUP_REMOVED lines=8> */
.L_x_7187:
[----:B------:R-:W-:Y:S02]  /*13660*/  ULDC UR4, c[0x0][0xc3c] ;  /* 0x00030f0000047ab9 */ /* 0x000fe40000000800 */
[----:B----4-:R-:W-:-:S13]  /*13670*/  ISETP.GE.AND P0, PT, R19, UR4, PT ;  /* 0x0000000413007c0c */ /* 0x010fda000bf06270 */
[----:B------:R-:W-:Y:S05]  /*13680*/  @!P0 BRA `(.L_x_7199) ;  /* 0xffffffb000788947 */ /* 0x000fea000383ffff */
[----:B------:R-:W-:Y:S05]  /*13690*/  BSYNC B8 ;  /* 0x0000000000087941 */ /* 0x000fea0003800000 */
.L_x_7100:
[----:B--2---:R-:W2:Y:S01]  /*136a0*/  LDL.LU R0, [R1+0x50] ;  /* 0x0000500001007983 */ /* 0x004ea20000300800 */
[----:B------:R-:W-:Y:S01]  /*136b0*/  BSSY B0, `(.L_x_7200) ;  /* 0x000000b000007945 */ /* 0x000fe20003800000 */
[----:B------:R-:W4:Y:S01]  /*136c0*/  S2R R5, SR_CgaCtaId ;  /* 0x0000000000057919 */ /* 0x000f220000008800 */
[----:B--2---:R-:W-:-:S05]  /*136d0*/  VIADD R0, R0, 0x1 ;  /* 0x0000000100007836 */ /* 0x004fca0000000000 */
[----:B-1----:R-:W-:-:S04]  /*136e0*/  LEA.HI R2, R0, R0, RZ, 0x1 ;  /* 0x0000000000027211 */ /* 0x002fc800078f08ff */
[----:B------:R-:W-:-:S05]  /*136f0*/  LOP3.LUT R3, R2, 0xfffffffe, RZ, 0xc0, !PT ;  /* 0xfffffffe02037812 */ /* 0x000fca00078ec0ff */
[----:B------:R-:W-:Y:S01]  /*13700*/  IMAD.IADD R3, R0, 0x1, -R3 ;  /* 0x0000000100037824 */ /* 0x000fe200078e0a03 */
[----:B------:R-:W-:-:S04]  /*13710*/  MOV R0, 0x400 ;  /* 0x0000040000007802 */ /* 0x000fc80000000f00 */
[----:B----4-:R-:W-:Y:S02]  /*13720*/  LEA R0, R5, R0, 0x18 ;  /* 0x0000000005007211 */ /* 0x010fe400078ec0ff */
[----:B------:R-:W-:-:S04]  /*13730*/  SHF.L.U32 R3, R3, 0x1f, RZ ;  /* 0x0000001f03037819 */ /* 0x000fc800000006ff */
[----:B------:R-:W1:Y:S02]  /*13740*/  SYNCS.PHASECHK.TRANS64.TRYWAIT P0, [R0+URZ+0x34820], R3 ;  /* 0x03482003000075a7 */ /* 0x000e64000800017f */
[----:B-1----:R-:W-:Y:S05]  /*13750*/  @!P0 BRA `(.L_x_7201) ;  /* 0x0000001c005c8947 */ /* 0x002fea0003800000 */
.L_x_7269:
[----:B------:R-:W-:Y:S05]  /*13760*/  BSYNC B0 ;  /* 0x0000000000007941 */ /* 0x000fea0003800000 */
.L_x_7200:
[----:B------:R-:W-:-:S03]  /*13770*/  UMOV UR4, 0xffffffff ;  /* 0xffffffff00047882 */ /* 0x000fc60000000000 */
[----:B------:R-:W-:Y:S05]  /*13780*/  BRA.DIV UR4, `(.L_x_7202) ;  /* 0x0000001e04647947 */ /* 0x000fea000b800000 */
[----:B------:R-:W2:Y:S02]  /*13790*/  S2R R2, SR_TID.X ;  /* 0x0000000000027919 */ /* 0x000ea40000002100 */
[----:B--2---:R-:W-:-:S04]  /*137a0*/  SHF.R.U32.HI R2, RZ, 0x5, R2 ;  /* 0x00000005ff027819 */ /* 0x004fc80000011602 */
[----:B------:R-:W-:-:S05]  /*137b0*/  LOP3.LUT R2, R2, 0x3, RZ, 0xc0, !PT ;  /* 0x0000000302027812 */ /* 0x000fca00078ec0ff */
[----:B------:R2:W4:Y:S02]  /*137c0*/  SHFL.IDX PT, R14, R2, RZ, 0x1f ;  /* 0x00001fff020e7589 */ /* 0x00052400000e0000 */
.L_x_7272:
[----:B----4-:R-:W-:Y:S01]  /*137d0*/  ISETP.NE.AND P0, PT, R14, RZ, PT ;  /* 0x000000ff0e00720c */ /* 0x010fe20003f05270 */
[----:B------:R-:W-:-:S12]  /*137e0*/  BSSY B0, `(.L_x_7203) ;  /* 0x0000027000007945 */ /* 0x000fd80003800000 */
[----:B------:R-:W-:Y:S05]  /*137f0*/  @P0 BRA `(.L_x_7204) ;  /* 0x0000000000940947 */ /* 0x000fea0003800000 */
[----:B------:R-:W-:-:S03]  /*13800*/  UMOV UR4, 0xffffffff ;  /* 0xffffffff00047882 */ /* 0x000fc60000000000 */
[----:B------:R-:W-:Y:S05]  /*13810*/  BRA.DIV UR4, `(.L_x_7205) ;  /* 0x0000001e04747947 */ /* 0x000fea000b800000 */
[----:B------:R-:W-:-:S13]  /*13820*/  ELECT P6, URZ, PT ;  /* 0x00000000003f782f */ /* 0x000fda00038c0000 */
.L_x_7275:
[----:B------:R-:W-:Y:S05]  /*13830*/  @!P6 BRA `(.L_x_7204) ;  /* 0x000000000084e947 */ /* 0x000fea0003800000 */
[----:B--2---:R-:W2:Y:S02]  /*13840*/  LDL.LU R2, [R1+0x58] ;  /* 0x0000580001027983 */ /* 0x004ea40000300800 */
[----:B--2---:R-:W-:-:S04]  /*13850*/  LOP3.LUT R2, R2, 0x2, RZ, 0xfc, !PT ;  /* 0x0000000202027812 */ /* 0x004fc800078efcff */
[----:B------:R-:W-:-:S13]  /*13860*/  ISETP.NE.AND P2, PT, R2, 0x3, PT ;  /* 0x000000030200780c */ /* 0x000fda0003f45270 */
[----:B------:R-:W-:Y:S05]  /*13870*/  @!P2 BRA `(.L_x_7206) ;  /* 0x000000000004a947 */ /* 0x000fea0003800000 */
[----:B------:R-:W-:Y:S01]  /*13880*/  BPT.TRAP 0x1 ;  /* 0x000000040000795c */ /* 0x000fe20000300000 */
.L_x_7206:
[----:B-1----:R-:W2:Y:S04]  /*13890*/  LDL R3, [R1+0x8] ;  /* 0x0000080001037983 */ /* 0x002ea80000100800 */
[----:B------:R-:W4:Y:S01]  /*138a0*/  LDL.LU R7, [R1+0x10] ;  /* 0x0000100001077983 */ /* 0x000f220000300800 */
[----:B------:R-:W-:-:S04]  /*138b0*/  VIADD R2, R0, 0x34840 ;  /* 0x0003484000027836 */ /* 0x000fc80000000000 */
[C---:B--2---:R-:W-:Y:S02]  /*138c0*/  IMAD R6, R3.reuse, 0x8, R2 ;  /* 0x0000000803067824 */ /* 0x044fe400078e0202 */
[----:B------:R-:W-:Y:S01]  /*138d0*/  VIADD R3, R3, 0x1 ;  /* 0x0000000103037836 */ /* 0x000fe20000000000 */
[----:B----4-:R-:W-:-:S04]  /*138e0*/  SHF.L.U32 R5, R7, 0x1f, RZ ;  /* 0x0000001f07057819 */ /* 0x010fc800000006ff */
        /* <DEDUP_REMOVED lines=8> */
.L_x_7276:
[----:B------:R-:W2:Y:S02]  /*13970*/  SYNCS.PHASECHK.TRANS64.TRYWAIT P0, [R7+URZ], R2 ;  /* 0x00000002070075a7 */ /* 0x000ea4000800017f */
[----:B--2---:R-:W-:Y:S05]  /*13980*/  @!P0 BRA `(.L_x_7208) ;  /* 0x0000001c004c8947 */ /* 0x004fea0003800000 */
.L_x_7277:
[----:B------:R-:W-:Y:S05]  /*13990*/  @!P2 BRA `(.L_x_7209) ;  /* 0x000000000004a947 */ /* 0x000fea0003800000 */
[----:B------:R-:W-:Y:S01]  /*139a0*/  BPT.TRAP 0x1 ;  /* 0x000000040000795c */ /* 0x000fe20000300000 */
.L_x_7209:
[----:B------:R-:W4:Y:S01]  /*139b0*/  LDL.LU R4, [R1+0x8] ;  /* 0x0000080001047983 */ /* 0x000f220000300800 */
[----:B------:R-:W-:-:S04]  /*139c0*/  VIADD R0, R0, 0x34860 ;  /* 0x0003486000007836 */ /* 0x000fc80000000000 */
[----:B----4-:R-:W-:-:S04]  /*139d0*/  IMAD R4, R4, 0x8, R0 ;  /* 0x0000000804047824 */ /* 0x010fc800078e0200 */
[----:B------:R-:W4:Y:S02]  /*139e0*/  SYNCS.PHASECHK.TRANS64.TRYWAIT P0, [R4+URZ], R5 ;  /* 0x00000005040075a7 */ /* 0x000f24000800017f */
[----:B----4-:R-:W-:Y:S05]  /*139f0*/  @!P0 BRA `(.L_x_7210) ;  /* 0x0000001c00448947 */ /* 0x010fea0003800000 */
.L_x_7278:
[----:B------:R-:W-:-:S07]  /*13a00*/  IMAD R3, R3, 0x8, R0 ;  /* 0x0000000803037824 */ /* 0x000fce00078e0200 */
.L_x_7211:
[----:B------:R0:W0:Y:S02]  /*13a10*/  SYNCS.PHASECHK.TRANS64.TRYWAIT P0, [R3+URZ], R2 ;  /* 0x00000002030075a7 */ /* 0x000024000800017f */
[----:B0-----:R-:W-:Y:S05]  /*13a20*/  @!P0 NANOSLEEP.SYNCS 0x989680 ;  /* 0x009896800000895d */ /* 0x001fea0003900000 */
[----:B------:R-:W0:Y:S02]  /*13a30*/  @!P0 SYNCS.PHASECHK.TRANS64 P0, [R3+URZ], R2 ;  /* 0x00000002030085a7 */ /* 0x000e24000800007f */
[----:B0-----:R-:W-:Y:S05]  /*13a40*/  @!P0 BRA `(.L_x_7211) ;  /* 0xfffffffc00f08947 */ /* 0x001fea000383ffff */
.L_x_7204:
[----:B------:R-:W-:Y:S05]  /*13a50*/  BSYNC B0 ;  /* 0x0000000000007941 */ /* 0x000fea0003800000 */
.L_x_7203:
[----:B------:R-:W-:Y:S05]  /*13a60*/  EXIT ;  /* 0x000000000000794d */ /* 0x000fea0003800000 */
.L_x_7052:
[----:B0-----:R0:W1:Y:S02]  /*13a70*/  SYNCS.PHASECHK.TRANS64.TRYWAIT P1, [R0+URZ+0x34800], R3 ;  /* 0x03480003000075a7 */ /* 0x001064000802017f */
[----:B-1----:R-:W-:Y:S05]  /*13a80*/  @!P1 NANOSLEEP.SYNCS 0x989680 ;  /* 0x009896800000995d */ /* 0x002fea0003900000 */
[----:B------:R-:W1:Y:S02]  /*13a90*/  @!P1 SYNCS.PHASECHK.TRANS64 P1, [R0+URZ+0x34800], R3 ;  /* 0x03480003000095a7 */ /* 0x000e64000802007f */
[----:B-1----:R-:W-:Y:S05]  /*13aa0*/  @!P1 BRA `(.L_x_7052) ;  /* 0xfffffffc00f09947 */ /* 0x002fea000383ffff */
[----:B------:R-:W-:Y:S05]  /*13ab0*/  BRA `(.L_x_7212) ;  /* 0xfffffed800c87947 */ /* 0x000fea000383ffff */
.L_x_7056:
[----:B-1----:R1:W2:Y:S02]  /*13ac0*/  SYNCS.PHASECHK.TRANS64.TRYWAIT P2, [R12+URZ+0x34830], R3 ;  /* 0x034830030c0075a7 */ /* 0x0022a4000804017f */
[----:B--2---:R-:W-:Y:S05]  /*13ad0*/  @!P2 NANOSLEEP.SYNCS 0x989680 ;  /* 0x009896800000a95d */ /* 0x004fea0003900000 */
[----:B------:R-:W2:Y:S02]  /*13ae0*/  @!P2 SYNCS.PHASECHK.TRANS64 P2, [R12+URZ+0x34830], R3 ;  /* 0x034830030c00a5a7 */ /* 0x000ea4000804007f */
[----:B--2---:R-:W-:Y:S05]  /*13af0*/  @!P2 BRA `(.L_x_7056) ;  /* 0xfffffffc00f0a947 */ /* 0x004fea000383ffff */
[----:B------:R-:W-:Y:S05]  /*13b00*/  BRA `(.L_x_7055) ;  /* 0xfffffed800ec7947 */ /* 0x000fea000383ffff */
.L_x_7061:
[----:B-1----:R1:W2:Y:S02]  /*13b10*/  SYNCS.PHASECHK.TRANS64.TRYWAIT P2, [R0+URZ+0x34830], R11 ;  /* 0x0348300b000075a7 */ /* 0x0022a4000804017f */
[----:B--2---:R-:W-:Y:S05]  /*13b20*/  @!P2 NANOSLEEP.SYNCS 0x989680 ;  /* 0x009896800000a95d */ /* 0x004fea0003900000 */
[----:B------:R-:W2:Y:S02]  /*13b30*/  @!P2 SYNCS.PHASECHK.TRANS64 P2, [R0+URZ+0x34830], R11 ;  /* 0x0348300b0000a5a7 */ /* 0x000ea4000804007f */
[----:B--2---:R-:W-:Y:S05]  /*13b40*/  @!P2 BRA `(.L_x_7061) ;  /* 0xfffffffc00f0a947 */ /* 0x004fea000383ffff */
[----:B------:R-:W-:Y:S05]  /*13b50*/  BRA `(.L_x_7058) ;  /* 0xffffff2c00087947 */ /* 0x000fea000383ffff */
.L_x_7065:
[----:B-1----:R-:W-:-:S04]  /*13b60*/  IMAD.U32 R11, RZ, RZ, UR6 ;  /* 0x00000006ff0b7e24 */ /* 0x002fc8000f8e00ff */
[----:B------:R1:W2:Y:S03]  /*13b70*/  SYNCS.PHASECHK.TRANS64.TRYWAIT P2, [R11+URZ+0x34850], R0 ;  /* 0x034850000b0075a7 */ /* 0x0002a6000804017f */
[----:B--2---:R-:W-:Y:S05]  /*13b80*/  @!P2 NANOSLEEP.SYNCS 0x989680 ;  /* 0x009896800000a95d */ /* 0x004fea0003900000 */
[----:B------:R-:W2:Y:S02]  /*13b90*/  @!P2 SYNCS.PHASECHK.TRANS64 P2, [R11+URZ+0x34850], R0 ;  /* 0x034850000b00a5a7 */ /* 0x000ea4000804007f */
[----:B--2---:R-:W-:Y:S05]  /*13ba0*/  @!P2 BRA `(.L_x_7065) ;  /* 0xfffffffc00eca947 */ /* 0x004fea000383ffff */
[----:B------:R-:W-:Y:S05]  /*13bb0*/  BRA `(.L_x_7062) ;  /* 0xffffff5000b47947 */ /* 0x000fea000383ffff */
.L_x_7070:
[----:B-1----:R1:W2:Y:S02]  /*13bc0*/  SYNCS.PHASECHK.TRANS64.TRYWAIT P0, [R8+URZ+0x34850], R3 ;  /* 0x03485003080075a7 */ /* 0x0022a4000800017f */
[----:B--2---:R-:W-:Y:S05]  /*13bd0*/  @!P0 NANOSLEEP.SYNCS 0x989680 ;  /* 0x009896800000895d */ /* 0x004fea0003900000 */
[----:B------:R-:W2:Y:S02]  /*13be0*/  @!P0 SYNCS.PHASECHK.TRANS64 P0, [R8+URZ+0x34850], R3 ;  /* 0x03485003080085a7 */ /* 0x000ea4000800007f */
[----:B--2---:R-:W-:Y:S05]  /*13bf0*/  @!P0 BRA `(.L_x_7070) ;  /* 0xfffffffc00f08947 */ /* 0x004fea000383ffff */
[----:B------:R-:W-:Y:S05]  /*13c00*/  BRA `(.L_x_7069) ;  /* 0xffffff7400987947 */ /* 0x000fea000383ffff */
.L_x_7112:
        /* <DEDUP_REMOVED lines=11> */
.L_x_7214:
[----:B------:R-:W-:Y:S05]  /*13cc0*/  BSYNC B0 ;  /* 0x0000000000007941 */ /* 0x000fea0003800000 */
.L_x_7213:
[----:B------:R-:W-:Y:S05]  /*13cd0*/  BRA `(.L_x_7215) ;  /* 0xffffffb400c87947 */ /* 0x000fea000383ffff */
.L_x_7114:
[----:B------:R-:W-:Y:S01]  /*13ce0*/  BSSY B0, `(.L_x_7216) ;  /* 0x0000006000007945 */ /* 0x000fe20003800000 */
[----:B------:R-:W-:-:S07]  /*13cf0*/  IMAD.MOV.U32 R15, RZ, RZ, -0x1 ;  /* 0xffffffffff0f7424 */ /* 0x000fce00078e00ff */
[----:B01----:R-:W-:Y:S05]  /*13d00*/  WARPSYNC.COLLECTIVE R15, `(.L_x_7217) ;  /* 0x000000000f0c7348 */ /* 0x003fea0003c00000 */
[----:B------:R-:W-:Y:S02]  /*13d10*/  ELECT P6, UR62, PT ;  /* 0x00000000003e782f */ /* 0x000fe400038c0000 */
[----:B------:R-:W-:Y:S01]  /*13d20*/  MOV R14, UR62 ;  /* 0x0000003e000e7c02 */ /* 0x000fe20008000f00 */
[----:B01----:R-:W-:Y:S10]  /*13d30*/  ENDCOLLECTIVE ;  /* 0x000000000000791b */ /* 0x003ff40003800000 */
.L_x_7217:
[----:B------:R-:W-:Y:S05]  /*13d40*/  BSYNC B0 ;  /* 0x0000000000007941 */ /* 0x000fea0003800000 */
.L_x_7216:
[----:B------:R-:W-:Y:S05]  /*13d50*/  BRA `(.L_x_7218) ;  /* 0xffffffb400d47947 */ /* 0x000fea000383ffff */
.L_x_7116:
[----:B-1----:R1:W2:Y:S02]  /*13d60*/  SYNCS.PHASECHK.TRANS64.TRYWAIT P0, [R0+URZ+0x34840], R2 ;  /* 0x03484002000075a7 */ /* 0x0022a4000800017f */
[----:B--2---:R-:W-:Y:S05]  /*13d70*/  @!P0 NANOSLEEP.SYNCS 0x989680 ;  /* 0x009896800000895d */ /* 0x004fea0003900000 */
[----:B------:R-:W2:Y:S02]  /*13d80*/  @!P0 SYNCS.PHASECHK.TRANS64 P0, [R0+URZ+0x34840], R2 ;  /* 0x03484002000085a7 */ /* 0x000ea4000800007f */
[----:B--2---:R-:W-:Y:S05]  /*13d90*/  @!P0 BRA `(.L_x_7116) ;  /* 0xfffffffc00f08947 */ /* 0x004fea000383ffff */
[----:B------:R-:W-:Y:S05]  /*13da0*/  BRA `(.L_x_7219) ;  /* 0xffffffb800407947 */ /* 0x000fea000383ffff */
.L_x_7120:
        /* <DEDUP_REMOVED lines=14> */
.L_x_7220:
[----:B------:R-:W-:Y:S02]  /*13e90*/  IMAD.MOV.U32 R13, RZ, RZ, R4 ;  /* 0x000000ffff0d7224 */ /* 0x000fe400078e0004 */
[----:B------:R-:W-:-:S07]  /*13ea0*/  IMAD.MOV.U32 R6, RZ, RZ, R14 ;  /* 0x000000ffff067224 */ /* 0x000fce00078e000e */
[----:B------:R-:W-:Y:S05]  /*13eb0*/  WARPSYNC.COLLECTIVE R15, `(.L_x_7221) ;  /* 0x000000000f087348 */ /* 0x000fea0003c00000 */
[----:B------:R0:W1:Y:S02]  /*13ec0*/  SHFL.IDX P6, R14, R13, R12, R11 ;  /* 0x0000000c0d0e7389 */ /* 0x00006400000c000b */
[----:B01----:R-:W-:Y:S01]  /*13ed0*/  ENDCOLLECTIVE ;  /* 0x000000000000791b */ /* 0x003fe20003800000 */
.L_x_7221:
[----:B------:R-:W-:Y:S02]  /*13ee0*/  IMAD.MOV.U32 R13, RZ, RZ, R0 ;  /* 0x000000ffff0d7224 */ /* 0x000fe400078e0000 */
[----:B------:R-:W-:Y:S02]  /*13ef0*/  IMAD.MOV.U32 R12, RZ, RZ, 0x1 ;  /* 0x00000001ff0c7424 */ /* 0x000fe400078e00ff */
[----:B------:R-:W-:-:S07]  /*13f00*/  IMAD.MOV.U32 R7, RZ, RZ, R14 ;  /* 0x000000ffff077224 */ /* 0x000fce00078e000e */
[----:B------:R-:W-:Y:S05]  /*13f10*/  WARPSYNC.COLLECTIVE R15, `(.L_x_7222) ;  /* 0x000000000f087348 */ /* 0x000fea0003c00000 */
[----:B------:R0:W1:Y:S02]  /*13f20*/  SHFL.IDX P6, R14, R13, R12, R11 ;  /* 0x0000000c0d0e7389 */ /* 0x00006400000c000b */
[----:B01----:R-:W-:Y:S01]  /*13f30*/  ENDCOLLECTIVE ;  /* 0x000000000000791b */ /* 0x003fe20003800000 */
.L_x_7222:
        /* <DEDUP_REMOVED lines=10> */
.L_x_7223:
[----:B------:R-:W-:Y:S01]  /*13fe0*/  @!PT LDS RZ, [RZ] ;  /* 0x00000000fffff984 */ /* 0x000fe20000000800 */
[----:B------:R-:W-:Y:S01]  /*13ff0*/  @!PT LDS RZ, [RZ] ;  /* 0x00000000fffff984 */ /* 0x000fe20000000800 */
[----:B------:R-:W-:Y:S01]  /*14000*/  @!PT LDS RZ, [RZ] ;  /* 0x00000000fffff984 */ /* 0x000fe20000000800 */
[----:B------:R0:W-:Y:S04]  /*14010*/  @!P2 LDGSTS.E.BYPASS.LTC128B.128 [R9+0x16400], desc[UR60][R6.64], !P0 ;  /* 0x164000000609afae */ /* 0x0001e8000c101d7c */
[----:B------:R0:W-:Y:S01]  /*14020*/  @!P2 LDGSTS.E.BYPASS.LTC128B.128 [R9+0x1a400], desc[UR60][R6.64+0x80], !P1 ;  /* 0x1a4000800609afae */ /* 0x0001e2000c901d7c */
[----:B------:R-:W-:Y:S01]  /*14030*/  ISETP.GE.AND P2, PT, R5, R3, PT ;  /* 0x000000030500720c */ /* 0x000fe20003f46270 */
[----:B------:R-:W-:Y:S02]  /*14040*/  IMAD.MOV.U32 R13, RZ, RZ, R0 ;  /* 0x000000ffff0d7224 */ /* 0x000fe400078e0000 */
[----:B------:R-:W-:Y:S02]  /*14050*/  IMAD.MOV.U32 R12, RZ, RZ, 0x2 ;  /* 0x00000002ff0c7424 */ /* 0x000fe400078e00ff */
[----:B------:R-:W-:-:S08]  /*14060*/  IMAD.MOV.U32 R5, RZ, RZ, R14 ;  /* 0x000000ffff057224 */ /* 0x000fd000078e000e */
[----:B0-----:R-:W-:Y:S05]  /*14070*/  WARPSYNC.COLLECTIVE R15, `(.L_x_7224) ;  /* 0x000000000f087348 */ /* 0x001fea0003c00000 */
[----:B------:R1:W2:Y:S02]  /*14080*/  SHFL.IDX P6, R14, R13, R12, R11 ;  /* 0x0000000c0d0e7389 */ /* 0x0002a400000c000b */
[----:B012---:R-:W-:Y:S01]  /*14090*/  ENDCOLLECTIVE ;  /* 0x000000000000791b */ /* 0x007fe20003800000 */
.L_x_7224:
[----:B------:R-:W-:Y:S01]  /*140a0*/  @!P2 LEA R7, P3, R10, R5, 0x1 ;  /* 0x000000050a07a211 */ /* 0x000fe200078608ff */
[----:B------:R-:W-:-:S04]  /*140b0*/  VIADD R5, R2, 0x20 ;  /* 0x0000002002057836 */ /* 0x000fc80000000000 */
[----:B------:R-:W-:Y:S02]  /*140c0*/  @!P2 IMAD.X R6, RZ, RZ, R8, P3 ;  /* 0x000000ffff06a224 */ /* 0x000fe400018e0608 */
[----:B------:R-:W-:-:S03]  /*140d0*/  VIADD R8, R2, 0x60 ;  /* 0x0000006002087836 */ /* 0x000fc60000000000 */
[----:B------:R-:W-:Y:S01]  /*140e0*/  @!P2 LOP3.LUT R7, R7, R6, RZ, 0x3c, !PT ;  /* 0x000000060707a212 */ /* 0x000fe200078e3cff */
[----:B------:R-:W-:-:S03]  /*140f0*/  IMAD.MOV.U32 R13, RZ, RZ, R4 ;  /* 0x000000ffff0d7224 */ /* 0x000fc600078e0004 */
[----:B------:R-:W-:-:S04]  /*14100*/  @!P2 LOP3.LUT R6, R7, R6, RZ, 0x3c, !PT ;  /* 0x000000060706a212 */ /* 0x000fc800078e3cff */
[----:B------:R-:W-:-:S05]  /*14110*/  @!P2 LOP3.LUT R7, R7, R6, RZ, 0x3c, !PT ;  /* 0x000000060707a212 */ /* 0x000fca00078e3cff */
[----:B------:R-:W-:Y:S01]  /*14120*/  @!PT LDS RZ, [RZ] ;  /* 0x00000000fffff984 */ /* 0x000fe20000000800 */
[----:B------:R-:W-:Y:S01]  /*14130*/  @!PT LDS RZ, [RZ] ;  /* 0x00000000fffff984 */ /* 0x000fe20000000800 */
[----:B------:R-:W-:Y:S01]  /*14140*/  @!PT LDS RZ, [RZ] ;  /* 0x00000000fffff984 */ /* 0x000fe20000000800 */
[----:B------:R-:W-:Y:S04]  /*14150*/  @!P2 LDGSTS.E.BYPASS.LTC128B.128 [R9+0x16c00], desc[UR60][R6.64], !P0 ;  /* 0x16c000000609afae */ /* 0x000fe8000c101d7c */
[----:B------:R0:W-:Y:S01]  /*14160*/  @!P2 LDGSTS.E.BYPASS.LTC128B.128 [R9+0x1ac00], desc[UR60][R6.64+0x80], !P1 ;  /* 0x1ac000800609afae */ /* 0x0001e2000c901d7c */
[----:B------:R-:W-:Y:S01]  /*14170*/  ISETP.GE.AND P2, PT, R5, R3, PT ;  /* 0x000000030500720c */ /* 0x000fe20003f46270 */
[----:B0-----:R-:W-:-:S12]  /*14180*/  IMAD.MOV.U32 R6, RZ, RZ, R14 ;  /* 0x000000ffff067224 */ /* 0x001fd800078e000e */
[----:B------:R-:W-:Y:S05]  /*14190*/  WARPSYNC.COLLECTIVE R15, `(.L_x_7225) ;  /* 0x000000000f087348 */ /* 0x000fea0003c00000 */
[----:B------:R0:W1:Y:S02]  /*141a0*/  SHFL.IDX P6, R14, R13, R12, R11 ;  /* 0x0000000c0d0e7389 */ /* 0x00006400000c000b */
[----:B01----:R-:W-:Y:S01]  /*141b0*/  ENDCOLLECTIVE ;  /* 0x000000000000791b */ /* 0x003fe20003800000 */
.L_x_7225:
[----:B------:R-:W-:Y:S02]  /*141c0*/  IMAD.MOV.U32 R13, RZ, RZ, R0 ;  /* 0x000000ffff0d7224 */ /* 0x000fe400078e0000 */
[----:B------:R-:W-:Y:S02]  /*141d0*/  IMAD.MOV.U32 R12, RZ, RZ, 0x3 ;  /* 0x00000003ff0c7424 */ /* 0x000fe400078e00ff */
[----:B------:R-:W-:-:S07]  /*141e0*/  IMAD.MOV.U32 R5, RZ, RZ, R14 ;  /* 0x000000ffff057224 */ /* 0x000fce00078e000e */
[----:B------:R-:W-:Y:S05]  /*141f0*/  WARPSYNC.COLLECTIVE R15, `(.L_x_7226) ;  /* 0x000000000f087348 */ /* 0x000fea0003c00000 */
[----:B------:R0:W1:Y:S02]  /*14200*/  SHFL.IDX P6, R14, R13, R12, R11 ;  /* 0x0000000c0d0e7389 */ /* 0x00006400000c000b */
[----:B01----:R-:W-:Y:S01]  /*14210*/  ENDCOLLECTIVE ;  /* 0x000000000000791b */ /* 0x003fe20003800000 */
.L_x_7226:
        /* <DEDUP_REMOVED lines=16> */
.L_x_7227:
[----:B------:R-:W-:Y:S02]  /*14320*/  IMAD.MOV.U32 R13, RZ, RZ, R0 ;  /* 0x000000ffff0d7224 */ /* 0x000fe400078e0000 */
[----:B------:R-:W-:Y:S02]  /*14330*/  IMAD.MOV.U32 R12, RZ, RZ, 0x4 ;  /* 0x00000004ff0c7424 */ /* 0x000fe400078e00ff */
[----:B------:R-:W-:-:S07]  /*14340*/  IMAD.MOV.U32 R5, RZ, RZ, R14 ;  /* 0x000000ffff057224 */ /* 0x000fce00078e000e */
[----:B------:R-:W-:Y:S05]  /*14350*/  WARPSYNC.COLLECTIVE R15, `(.L_x_7228) ;  /* 0x000000000f087348 */ /* 0x000fea0003c00000 */
[----:B------:R0:W1:Y:S02]  /*14360*/  SHFL.IDX P6, R14, R13, R12, R11 ;  /* 0x0000000c0d0e7389 */ /* 0x00006400000c000b */
[----:B01----:R-:W-:Y:S01]  /*14370*/  ENDCOLLECTIVE ;  /* 0x000000000000791b */ /* 0x003fe20003800000 */
.L_x_7228:
        /* <DEDUP_REMOVED lines=16> */
.L_x_7229:
[----:B------:R-:W-:Y:S02]  /*14480*/  IMAD.MOV.U32 R13, RZ, RZ, R0 ;  /* 0x000000ffff0d7224 */ /* 0x000fe400078e0000 */
[----:B------:R-:W-:Y:S02]  /*14490*/  IMAD.MOV.U32 R12, RZ, RZ, 0x5 ;  /* 0x00000005ff0c7424 */ /* 0x000fe400078e00ff */
[----:B------:R-:W-:-:S07]  /*144a0*/  IMAD.MOV.U32 R5, RZ, RZ, R14 ;  /* 0x000000ffff057224 */ /* 0x000fce00078e000e */
[----:B------:R-:W-:Y:S05]  /*144b0*/  WARPSYNC.COLLECTIVE R15, `(.L_x_7230) ;  /* 0x000000000f087348 */ /* 0x000fea0003c00000 */
[----:B------:R0:W1:Y:S02]  /*144c0*/  SHFL.IDX P6, R14, R13, R12, R11 ;  /* 0x0000000c0d0e7389 */ /* 0x00006400000c000b */
[----:B01----:R-:W-:Y:S01]  /*144d0*/  ENDCOLLECTIVE ;  /* 0x000000000000791b */ /* 0x003fe20003800000 */
.L_x_7230:
        /* <DEDUP_REMOVED lines=16> */
.L_x_7231:
[----:B------:R-:W-:Y:S02]  /*145e0*/  IMAD.MOV.U32 R13, RZ, RZ, R0 ;  /* 0x000000ffff0d7224 */ /* 0x000fe400078e0000 */
[----:B------:R-:W-:Y:S02]  /*145f0*/  IMAD.MOV.U32 R12, RZ, RZ, 0x6 ;  /* 0x00000006ff0c7424 */ /* 0x000fe400078e00ff */
[----:B------:R-:W-:-:S07]  /*14600*/  IMAD.MOV.U32 R5, RZ, RZ, R14 ;  /* 0x000000ffff057224 */ /* 0x000fce00078e000e */
[----:B------:R-:W-:Y:S05]  /*14610*/  WARPSYNC.COLLECTIVE R15, `(.L_x_7232) ;  /* 0x000000000f087348 */ /* 0x000fea0003c00000 */
[----:B------:R0:W1:Y:S02]  /*14620*/  SHFL.IDX P6, R14, R13, R12, R11 ;  /* 0x0000000c0d0e7389 */ /* 0x00006400000c000b */
[----:B01----:R-:W-:Y:S01]  /*14630*/  ENDCOLLECTIVE ;  /* 0x000000000000791b */ /* 0x003fe20003800000 */
.L_x_7232:
[----:B------:R-:W-:-:S05]  /*14640*/  @!P2 LEA R5, P3, R10, R5, 0x1 ;  /* 0x000000050a05a211 */ /* 0x000fca00078608ff */
[----:B------:R-:W-:-:S04]  /*14650*/  @!P2 IMAD.X R6, RZ, RZ, R6, P3 ;  /* 0x000000ffff06a224 */ /* 0x000fc800018e0606 */
[----:B------:R-:W-:Y:S02]  /*14660*/  @!P2 IMAD.MOV.U32 R7, RZ, RZ, R6 ;  /* 0x000000ffff07a224 */ /* 0x000fe400078e0006 */
[----:B------:R-:W-:Y:S02]  /*14670*/  @!P2 IMAD.MOV.U32 R6, RZ, RZ, R5 ;  /* 0x000000ffff06a224 */ /* 0x000fe400078e0005 */
[----:B------:R-:W-:-:S03]  /*14680*/  IMAD.MOV.U32 R13, RZ, RZ, R4 ;  /* 0x000000ffff0d7224 */ /* 0x000fc600078e0004 */
        /* <DEDUP_REMOVED lines=10> */
.L_x_7233:
[----:B------:R-:W-:Y:S02]  /*14730*/  IMAD.MOV.U32 R13, RZ, RZ, R0 ;  /* 0x000000ffff0d7224 */ /* 0x000fe400078e0000 */
[----:B------:R-:W-:Y:S02]  /*14740*/  IMAD.MOV.U32 R12, RZ, RZ, 0x7 ;  /* 0x00000007ff0c7424 */ /* 0x000fe400078e00ff */
[----:B------:R-:W-:-:S07]  /*14750*/  IMAD.MOV.U32 R5, RZ, RZ, R14 ;  /* 0x000000ffff057224 */ /* 0x000fce00078e000e */
[----:B------:R-:W-:Y:S05]  /*14760*/  WARPSYNC.COLLECTIVE R15, `(.L_x_7234) ;  /* 0x000000000f087348 */ /* 0x000fea0003c00000 */
[----:B------:R0:W1:Y:S02]  /*14770*/  SHFL.IDX P6, R14, R13, R12, R11 ;  /* 0x0000000c0d0e7389 */ /* 0x00006400000c000b */
[----:B01----:R-:W-:Y:S01]  /*14780*/  ENDCOLLECTIVE ;  /* 0x000000000000791b */ /* 0x003fe20003800000 */
.L_x_7234:
        /* <DEDUP_REMOVED lines=14> */
.L_x_7235:
[----:B------:R-:W-:Y:S01]  /*14870*/  IMAD.MOV.U32 R4, RZ, RZ, R14 ;  /* 0x000000ffff047224 */ /* 0x000fe200078e000e */
[----:B------:R-:W-:Y:S06]  /*14880*/  BRA `(.L_x_7236) ;  /* 0xffffffbc00107947 */ /* 0x000fec000383ffff */
.L_x_7125:
[----:B0-----:R-:W2:Y:S02]  /*14890*/  LDL R2, [R1+0x4] ;  /* 0x0000040001027983 */ /* 0x001ea40000100800 */
[----:B--2---:R0:W1:Y:S02]  /*148a0*/  SYNCS.PHASECHK.TRANS64.TRYWAIT P0, [R2+URZ+0x34820], R0 ;  /* 0x03482000020075a7 */ /* 0x004064000800017f */
[----:B-1----:R-:W-:Y:S05]  /*148b0*/  @!P0 NANOSLEEP.SYNCS 0x989680 ;  /* 0x009896800000895d */ /* 0x002fea0003900000 */
[----:B------:R-:W1:Y:S02]  /*148c0*/  @!P0 SYNCS.PHASECHK.TRANS64 P0, [R2+URZ+0x34820], R0 ;  /* 0x03482000020085a7 */ /* 0x000e64000800007f */
[----:B-1----:R-:W-:Y:S05]  /*148d0*/  @!P0 BRA `(.L_x_7125) ;  /* 0xfffffffc00ec8947 */ /* 0x002fea000383ffff */
[----:B------:R-:W-:Y:S05]  /*148e0*/  BRA `(.L_x_7237) ;  /* 0xffffffbc00847947 */ /* 0x000fea000383ffff */
.L_x_7134:
[----:B-1----:R1:W2:Y:S02]  /*148f0*/  SYNCS.PHASECHK.TRANS64.TRYWAIT P0, [R3+URZ+0x34840], R2 ;  /* 0x03484002030075a7 */ /* 0x0022a4000800017f */
[----:B--2---:R-:W-:Y:S05]  /*14900*/  @!P0 NANOSLEEP.SYNCS 0x989680 ;  /* 0x009896800000895d */ /* 0x004fea0003900000 */
[----:B------:R-:W2:Y:S02]  /*14910*/  @!P0 SYNCS.PHASECHK.TRANS64 P0, [R3+URZ+0x34840], R2 ;  /* 0x03484002030085a7 */ /* 0x000ea4000800007f */
[----:B--2---:R-:W-:Y:S05]  /*14920*/  @!P0 BRA `(.L_x_7134) ;  /* 0xfffffffc00f08947 */ /* 0x004fea000383ffff */
[----:B------:R-:W-:Y:S05]  /*14930*/  BRA `(.L_x_7238) ;  /* 0xffffffc000507947 */ /* 0x000fea000383ffff */
.L_x_7140:
[----:B0-----:R0:W1:Y:S02]  /*14940*/  SYNCS.PHASECHK.TRANS64.TRYWAIT P0, [R3+URZ+0x60], R2 ;  /* 0x00006002030075a7 */ /* 0x001064000800017f */
[----:B-1----:R-:W-:Y:S05]  /*14950*/  @!P0 NANOSLEEP.SYNCS 0x989680 ;  /* 0x009896800000895d */ /* 0x002fea0003900000 */
[----:B------:R-:W1:Y:S02]  /*14960*/  @!P0 SYNCS.PHASECHK.TRANS64 P0, [R3+URZ+0x60], R2 ;  /* 0x00006002030085a7 */ /* 0x000e64000800007f */
[----:B-1----:R-:W-:Y:S05]  /*14970*/  @!P0 BRA `(.L_x_7140) ;  /* 0xfffffffc00f08947 */ /* 0x002fea000383ffff */
[----:B------:R-:W-:Y:S05]  /*14980*/  BRA `(.L_x_7239) ;  /* 0xffffffc4002c7947 */ /* 0x000fea000383ffff */
.L_x_7149:
[----:B---3--:R3:W4:Y:S02]  /*14990*/  SYNCS.PHASECHK.TRANS64.TRYWAIT P0, [R3+URZ+0x34840], R2 ;  /* 0x03484002030075a7 */ /* 0x008724000800017f */
[----:B----4-:R-:W-:Y:S05]  /*149a0*/  @!P0 NANOSLEEP.SYNCS 0x989680 ;  /* 0x009896800000895d */ /* 0x010fea0003900000 */
[----:B------:R-:W4:Y:S02]  /*149b0*/  @!P0 SYNCS.PHASECHK.TRANS64 P0, [R3+URZ+0x34840], R2 ;  /* 0x03484002030085a7 */ /* 0x000f24000800007f */
[----:B----4-:R-:W-:Y:S05]  /*149c0*/  @!P0 BRA `(.L_x_7149) ;  /* 0xfffffffc00f08947 */ /* 0x010fea000383ffff */
[----:B------:R-:W-:Y:S05]  /*149d0*/  BRA `(.L_x_7240) ;  /* 0xffffffc800d47947 */ /* 0x000fea000383ffff */
.L_x_7155:
[----:B--2---:R2:W3:Y:S02]  /*149e0*/  SYNCS.PHASECHK.TRANS64.TRYWAIT P0, [R2+URZ+0x60], R3 ;  /* 0x00006003020075a7 */ /* 0x0044e4000800017f */
[----:B---3--:R-:W-:Y:S05]  /*149f0*/  @!P0 NANOSLEEP.SYNCS 0x989680 ;  /* 0x009896800000895d */ /* 0x008fea0003900000 */
[----:B------:R-:W3:Y:S02]  /*14a00*/  @!P0 SYNCS.PHASECHK.TRANS64 P0, [R2+URZ+0x60], R3 ;  /* 0x00006003020085a7 */ /* 0x000ee4000800007f */
[----:B---3--:R-:W-:Y:S05]  /*14a10*/  @!P0 BRA `(.L_x_7155) ;  /* 0xfffffffc00f08947 */ /* 0x008fea000383ffff */
[----:B------:R-:W-:Y:S05]  /*14a20*/  BRA `(.L_x_7241) ;  /* 0xffffffcc00b07947 */ /* 0x000fea000383ffff */
.L_x_7164:
[----:B----4-:R4:W0:Y:S02]  /*14a30*/  SYNCS.PHASECHK.TRANS64.TRYWAIT P0, [R2+URZ+0x34840], R3 ;  /* 0x03484003020075a7 */ /* 0x010824000800017f */
[----:B0-----:R-:W-:Y:S05]  /*14a40*/  @!P0 NANOSLEEP.SYNCS 0x989680 ;  /* 0x009896800000895d */ /* 0x001fea0003900000 */
[----:B------:R-:W0:Y:S02]  /*14a50*/  @!P0 SYNCS.PHASECHK.TRANS64 P0, [R2+URZ+0x34840], R3 ;  /* 0x03484003020085a7 */ /* 0x000e24000800007f */
[----:B0-----:R-:W-:Y:S05]  /*14a60*/  @!P0 BRA `(.L_x_7164) ;  /* 0xfffffffc00f08947 */ /* 0x001fea000383ffff */
[----:B------:R-:W-:Y:S05]  /*14a70*/  BRA `(.L_x_7242) ;  /* 0xffffffd400247947 */ /* 0x000fea000383ffff */
.L_x_7170:
[----:B--2---:R2:W3:Y:S02]  /*14a80*/  SYNCS.PHASECHK.TRANS64.TRYWAIT P0, [R2+URZ+0x60], R5 ;  /* 0x00006005020075a7 */ /* 0x0044e4000800017f */
[----:B---3--:R-:W-:Y:S05]  /*14a90*/  @!P0 NANOSLEEP.SYNCS 0x989680 ;  /* 0x009896800000895d */ /* 0x008fea0003900000 */
[----:B------:R-:W3:Y:S02]  /*14aa0*/  @!P0 SYNCS.PHASECHK.TRANS64 P0, [R2+URZ+0x60], R5 ;  /* 0x00006005020085a7 */ /* 0x000ee4000800007f */
[----:B---3--:R-:W-:Y:S05]  /*14ab0*/  @!P0 BRA `(.L_x_7170) ;  /* 0xfffffffc00f08947 */ /* 0x008fea000383ffff */
[----:B------:R-:W-:Y:S05]  /*14ac0*/  BRA `(.L_x_7243) ;  /* 0xffffffd800007947 */ /* 0x000fea000383ffff */
.L_x_7181:
[----:B--2---:R2:W4:Y:S02]  /*14ad0*/  SYNCS.PHASECHK.TRANS64.TRYWAIT P0, [R2+URZ+0x34860], R0 ;  /* 0x03486000020075a7 */ /* 0x004524000800017f */
[----:B----4-:R-:W-:Y:S05]  /*14ae0*/  @!P0 NANOSLEEP.SYNCS 0x989680 ;  /* 0x009896800000895d */ /* 0x010fea0003900000 */
[----:B------:R-:W4:Y:S02]  /*14af0*/  @!P0 SYNCS.PHASECHK.TRANS64 P0, [R2+URZ+0x34860], R0 ;  /* 0x03486000020085a7 */ /* 0x000f24000800007f */
[----:B----4-:R-:W-:Y:S05]  /*14b00*/  @!P0 BRA `(.L_x_7181) ;  /* 0xfffffffc00f08947 */ /* 0x010fea000383ffff */
[----:B------:R-:W-:Y:S05]  /*14b10*/  BRA `(.L_x_7244) ;  /* 0xffffffdc00587947 */ /* 0x000fea000383ffff */
.L_x_7188:
[----:B------:R-:W-:Y:S01]  /*14b20*/  BSSY B0, `(.L_x_7245) ;  /* 0x0000008000007945 */ /* 0x000fe20003800000 */
[----:B------:R-:W-:Y:S02]  /*14b30*/  IMAD.MOV.U32 R13, RZ, RZ, R16 ;  /* 0x000000ffff0d7224 */ /* 0x000fe400078e0010 */
[----:B0-----:R-:W-:Y:S02]  /*14b40*/  IMAD.MOV.U32 R12, RZ, RZ, RZ ;  /* 0x000000ffff0c7224 */ /* 0x001fe400078e00ff */
[----:B---3--:R-:W-:Y:S02]  /*14b50*/  IMAD.MOV.U32 R11, RZ, RZ, 0x1f ;  /* 0x0000001fff0b7424 */ /* 0x008fe400078e00ff */
[----:B------:R-:W-:-:S07]  /*14b60*/  IMAD.MOV.U32 R15, RZ, RZ, -0x1 ;  /* 0xffffffffff0f7424 */ /* 0x000fce00078e00ff */
[----:B-----5:R-:W-:Y:S05]  /*14b70*/  WARPSYNC.COLLECTIVE R15, `(.L_x_7246) ;  /* 0x000000000f087348 */ /* 0x020fea0003c00000 */
[----:B------:R0:W1:Y:S02]  /*14b80*/  SHFL.IDX P6, R14, R13, R12, R11 ;  /* 0x0000000c0d0e7389 */ /* 0x00006400000c000b */
[----:B01---5:R-:W-:Y:S01]  /*14b90*/  ENDCOLLECTIVE ;  /* 0x000000000000791b */ /* 0x023fe20003800000 */
.L_x_7246:
[----:B------:R-:W-:Y:S05]  /*14ba0*/  BSYNC B0 ;  /* 0x0000000000007941 */ /* 0x000fea0003800000 */
.L_x_7245:
        /* <DEDUP_REMOVED lines=9> */
.L_x_7247:
        /* <DEDUP_REMOVED lines=18> */
.L_x_7248:
[----:B------:R-:W-:Y:S01]  /*14d60*/  IMAD.MOV.U32 R12, RZ, RZ, 0x2 ;  /* 0x00000002ff0c7424 */ /* 0x000fe200078e00ff */
[----:B------:R-:W-:-:S05]  /*14d70*/  SEL R5, R14, RZ, P1 ;  /* 0x000000ff0e057207 */ /* 0x000fca0000800000 */
[----:B------:R-:W-:-:S04]  /*14d80*/  IMAD.IADD R3, R2, 0x1, R5 ;  /* 0x0000000102037824 */ /* 0x000fc800078e0205 */
[----:B------:R-:W-:-:S07]  /*14d90*/  IMAD.MOV.U32 R13, RZ, RZ, R3 ;  /* 0x000000ffff0d7224 */ /* 0x000fce00078e0003 */
[----:B------:R-:W-:Y:S05]  /*14da0*/  WARPSYNC.COLLECTIVE R15, `(.L_x_7249) ;  /* 0x000000000f087348 */ /* 0x000fea0003c00000 */
[----:B------:R0:W1:Y:S02]  /*14db0*/  SHFL.UP P6, R14, R13, R12, R11 ;  /* 0x0400000c0d0e7389 */ /* 0x00006400000c000b */
[----:B01----:R-:W-:Y:S01]  /*14dc0*/  ENDCOLLECTIVE ;  /* 0x000000000000791b */ /* 0x003fe20003800000 */
.L_x_7249:
        /* <DEDUP_REMOVED lines=8> */
.L_x_7250:
        /* <DEDUP_REMOVED lines=8> */
.L_x_7251:
        /* <DEDUP_REMOVED lines=8> */
.L_x_7252:
        /* <DEDUP_REMOVED lines=9> */
.L_x_7253:
[----:B------:R-:W-:Y:S01]  /*14fe0*/  IMAD.MOV.U32 R6, RZ, RZ, R14 ;  /* 0x000000ffff067224 */ /* 0x000fe200078e000e */
[----:B------:R-:W-:Y:S06]  /*14ff0*/  BRA `(.L_x_7254) ;  /* 0xffffffdc00e07947 */ /* 0x000fec000383ffff */
.L_x_7193:
[----:B------:R-:W-:Y:S01]  /*15000*/  BSSY B0, `(.L_x_7255) ;  /* 0x0000008000007945 */ /* 0x000fe20003800000 */
[----:B-----5:R-:W-:Y:S02]  /*15010*/  IMAD.MOV.U32 R13, RZ, RZ, R2 ;  /* 0x000000ffff0d7224 */ /* 0x020fe400078e0002 */
[----:B0-----:R-:W-:Y:S02]  /*15020*/  IMAD.MOV.U32 R12, RZ, RZ, 0x1 ;  /* 0x00000001ff0c7424 */ /* 0x001fe400078e00ff */
[----:B---3--:R-:W-:Y:S02]  /*15030*/  IMAD.MOV.U32 R11, RZ, RZ, RZ ;  /* 0x000000ffff0b7224 */ /* 0x008fe400078e00ff */
[----:B------:R-:W-:-:S07]  /*15040*/  IMAD.MOV.U32 R15, RZ, RZ, -0x1 ;  /* 0xffffffffff0f7424 */ /* 0x000fce00078e00ff */
[----:B-1----:R-:W-:Y:S05]  /*15050*/  WARPSYNC.COLLECTIVE R15, `(.L_x_7256) ;  /* 0x000000000f087348 */ /* 0x002fea0003c00000 */
[----:B------:R0:W2:Y:S02]  /*15060*/  SHFL.UP P6, R14, R13, R12, R11 ;  /* 0x0400000c0d0e7389 */ /* 0x0000a400000c000b */
[----:B012---:R-:W-:Y:S01]  /*15070*/  ENDCOLLECTIVE ;  /* 0x000000000000791b */ /* 0x007fe20003800000 */
.L_x_7256:
[----:B------:R-:W-:Y:S05]  /*15080*/  BSYNC B0 ;  /* 0x0000000000007941 */ /* 0x000fea0003800000 */
.L_x_7255:
        /* <DEDUP_REMOVED lines=9> */
.L_x_7257:
[----:B------:R-:W-:Y:S01]  /*15120*/  IMAD.MOV.U32 R12, RZ, RZ, 0x4 ;  /* 0x00000004ff0c7424 */ /* 0x000fe200078e00ff */
[----:B------:R-:W-:-:S05]  /*15130*/  SEL R14, R14, RZ, P2 ;  /* 0x000000ff0e0e7207 */ /* 0x000fca0001000000 */
[----:B------:R-:W-:-:S04]  /*15140*/  IMAD.IADD R3, R3, 0x1, R14 ;  /* 0x0000000103037824 */ /* 0x000fc800078e020e */
[----:B------:R-:W-:-:S07]  /*15150*/  IMAD.MOV.U32 R13, RZ, RZ, R3 ;  /* 0x000000ffff0d7224 */ /* 0x000fce00078e0003 */
[----:B------:R-:W-:Y:S05]  /*15160*/  WARPSYNC.COLLECTIVE R15, `(.L_x_7258) ;  /* 0x000000000f087348 */ /* 0x000fea0003c00000 */
[----:B------:R0:W1:Y:S02]  /*15170*/  SHFL.UP P6, R14, R13, R12, R11 ;  /* 0x0400000c0d0e7389 */ /* 0x00006400000c000b */
[----:B01----:R-:W-:Y:S01]  /*15180*/  ENDCOLLECTIVE ;  /* 0x000000000000791b */ /* 0x003fe20003800000 */
.L_x_7258:
[----:B------:R-:W-:Y:S01]  /*15190*/  IMAD.MOV.U32 R12, RZ, RZ, 0x8 ;  /* 0x00000008ff0c7424 */ /* 0x000fe200078e00ff */
[----:B------:R-:W-:-:S05]  /*151a0*/  SEL R14, R14, RZ, P3 ;  /* 0x000000ff0e0e7207 */ /* 0x000fca0001800000 */
[----:B------:R-:W-:-:S04]  /*151b0*/  IMAD.IADD R3, R3, 0x1, R14 ;  /* 0x0000000103037824 */ /* 0x000fc800078e020e */
[----:B------:R-:W-:-:S07]  /*151c0*/  IMAD.MOV.U32 R13, RZ, RZ, R3 ;  /* 0x000000ffff0d7224 */ /* 0x000fce00078e0003 */
[----:B------:R-:W-:Y:S05]  /*151d0*/  WARPSYNC.COLLECTIVE R15, `(.L_x_7259) ;  /* 0x000000000f087348 */ /* 0x000fea0003c00000 */
[----:B------:R0:W1:Y:S02]  /*151e0*/  SHFL.UP P6, R14, R13, R12, R11 ;  /* 0x0400000c0d0e7389 */ /* 0x00006400000c000b */
[----:B01----:R-:W-:Y:S01]  /*151f0*/  ENDCOLLECTIVE ;  /* 0x000000000000791b */ /* 0x003fe20003800000 */
.L_x_7259:
[----:B------:R-:W-:Y:S01]  /*15200*/  IMAD.MOV.U32 R12, RZ, RZ, 0x10 ;  /* 0x00000010ff0c7424 */ /* 0x000fe200078e00ff */
[----:B------:R-:W-:-:S05]  /*15210*/  SEL R14, R14, RZ, P4 ;  /* 0x000000ff0e0e7207 */ /* 0x000fca0002000000 */
[----:B------:R-:W-:-:S04]  /*15220*/  IMAD.IADD R3, R3, 0x1, R14 ;  /* 0x0000000103037824 */ /* 0x000fc800078e020e */
[----:B------:R-:W-:-:S07]  /*15230*/  IMAD.MOV.U32 R13, RZ, RZ, R3 ;  /* 0x000000ffff0d7224 */ /* 0x000fce00078e0003 */
[----:B------:R-:W-:Y:S05]  /*15240*/  WARPSYNC.COLLECTIVE R15, `(.L_x_7260) ;  /* 0x000000000f087348 */ /* 0x000fea0003c00000 */
[----:B------:R0:W1:Y:S02]  /*15250*/  SHFL.UP P6, R14, R13, R12, R11 ;  /* 0x0400000c0d0e7389 */ /* 0x00006400000c000b */
[----:B01----:R-:W-:Y:S01]  /*15260*/  ENDCOLLECTIVE ;  /* 0x000000000000791b */ /* 0x003fe20003800000 */
.L_x_7260:
        /* <DEDUP_REMOVED lines=8> */
.L_x_7261:
[----:B------:R-:W-:Y:S01]  /*152f0*/  IMAD.MOV.U32 R6, RZ, RZ, R14 ;  /* 0x000000ffff067224 */ /* 0x000fe200078e000e */
[----:B------:R-:W-:Y:S06]  /*15300*/  BRA `(.L_x_7262) ;  /* 0xffffffdc00b87947 */ /* 0x000fec000383ffff */
.L_x_7195:
[----:B------:R-:W-:Y:S01]  /*15310*/  BSSY B0, `(.L_x_7263) ;  /* 0x0000006000007945 */ /* 0x000fe20003800000 */
[----:B------:R-:W-:Y:S01]  /*15320*/  PLOP3.LUT P6, PT, P6, PT, PT, 0x8, 0x0 ;  /* 0x000000000000781c */ /* 0x000fe200037ce170 */
[----:B------:R-:W-:-:S12]  /*15330*/  IMAD.MOV.U32 R15, RZ, RZ, -0x1 ;  /* 0xffffffffff0f7424 */ /* 0x000fd800078e00ff */
[----:B01-3-5:R-:W-:Y:S05]  /*15340*/  WARPSYNC.COLLECTIVE R15, `(.L_x_7264) ;  /* 0x000000000f087348 */ /* 0x02bfea0003c00000 */
[----:B------:R-:W-:Y:S01]  /*15350*/  VOTE.ANY R14, PT, P6 ;  /* 0x00000000000e7806 */ /* 0x000fe200030e0100 */
[----:B01-3-5:R-:W-:Y:S06]  /*15360*/  ENDCOLLECTIVE ;  /* 0x000000000000791b */ /* 0x02bfec0003800000 */
.L_x_7264:
[----:B------:R-:W-:Y:S05]  /*15370*/  BSYNC B0 ;  /* 0x0000000000007941 */ /* 0x000fea0003800000 */
.L_x_7263:
        /* <DEDUP_REMOVED lines=9> */
.L_x_7265:
[----:B------:R-:W-:Y:S01]  /*15410*/  IMAD.MOV.U32 R17, RZ, RZ, R14 ;  /* 0x000000ffff117224 */ /* 0x000fe200078e000e */
[----:B------:R-:W-:Y:S06]  /*15420*/  BRA `(.L_x_7266) ;  /* 0xffffffdc00a87947 */ /* 0x000fec000383ffff */
.L_x_7197:
[----:B------:R-:W-:Y:S01]  /*15430*/  BSSY B0, `(.L_x_7267) ;  /* 0x0000007000007945 */ /* 0x000fe20003800000 */
[----:B------:R-:W-:Y:S02]  /*15440*/  IMAD.MOV.U32 R13, RZ, RZ, R3 ;  /* 0x000000ffff0d7224 */ /* 0x000fe400078e0003 */
[----:B---3--:R-:W-:Y:S02]  /*15450*/  IMAD.MOV.U32 R11, RZ, RZ, 0x1f ;  /* 0x0000001fff0b7424 */ /* 0x008fe400078e00ff */
[----:B------:R-:W-:-:S07]  /*15460*/  IMAD.MOV.U32 R15, RZ, RZ, -0x1 ;  /* 0xffffffffff0f7424 */ /* 0x000fce00078e00ff */
[----:B-1--45:R-:W-:Y:S05]  /*15470*/  WARPSYNC.COLLECTIVE R15, `(.L_x_7268) ;  /* 0x000000000f087348 */ /* 0x032fea0003c00000 */
[----:B------:R0:W2:Y:S02]  /*15480*/  SHFL.IDX P6, R14, R13, R12, R11 ;  /* 0x0000000c0d0e7389 */ /* 0x0000a400000c000b */
[----:B012-45:R-:W-:Y:S01]  /*15490*/  ENDCOLLECTIVE ;  /* 0x000000000000791b */ /* 0x037fe20003800000 */
.L_x_7268:
[----:B------:R-:W-:Y:S05]  /*154a0*/  BSYNC B0 ;  /* 0x0000000000007941 */ /* 0x000fea0003800000 */
.L_x_7267:
[----:B------:R-:W-:Y:S01]  /*154b0*/  IMAD.MOV.U32 R2, RZ, RZ, R14 ;  /* 0x000000ffff027224 */ /* 0x000fe200078e000e */
[----:B------:R-:W-:Y:S06]  /*154c0*/  BRA `(.L_x_7196) ;  /* 0xffffffdc009c7947 */ /* 0x000fec000383ffff */
.L_x_7201:
[----:B-1----:R1:W2:Y:S02]  /*154d0*/  SYNCS.PHASECHK.TRANS64.TRYWAIT P0, [R0+URZ+0x34820], R3 ;  /* 0x03482003000075a7 */ /* 0x0022a4000800017f */
[----:B--2---:R-:W-:Y:S05]  /*154e0*/  @!P0 NANOSLEEP.SYNCS 0x989680 ;  /* 0x009896800000895d */ /* 0x004fea0003900000 */
[----:B------:R-:W2:Y:S02]  /*154f0*/  @!P0 SYNCS.PHASECHK.TRANS64 P0, [R0+URZ+0x34820], R3 ;  /* 0x03482003000085a7 */ /* 0x000ea4000800007f */
[----:B--2---:R-:W-:Y:S05]  /*15500*/  @!P0 BRA `(.L_x_7201) ;  /* 0xfffffffc00f08947 */ /* 0x004fea000383ffff */
[----:B------:R-:W-:Y:S05]  /*15510*/  BRA `(.L_x_7269) ;  /* 0xffffffe000907947 */ /* 0x000fea000383ffff */
.L_x_7202:
[----:B------:R-:W2:Y:S01]  /*15520*/  S2R R2, SR_TID.X ;  /* 0x0000000000027919 */ /* 0x000ea20000002100 */
[----:B------:R-:W-:Y:S01]  /*15530*/  BSSY B0, `(.L_x_7270) ;  /* 0x000000a000007945 */ /* 0x000fe20003800000 */
[----:B0-----:R-:W-:Y:S02]  /*15540*/  IMAD.MOV.U32 R12, RZ, RZ, RZ ;  /* 0x000000ffff0c7224 */ /* 0x001fe400078e00ff */
[----:B---3--:R-:W-:Y:S02]  /*15550*/  IMAD.MOV.U32 R11, RZ, RZ, 0x1f ;  /* 0x0000001fff0b7424 */ /* 0x008fe400078e00ff */
[----:B------:R-:W-:Y:S01]  /*15560*/  IMAD.MOV.U32 R15, RZ, RZ, -0x1 ;  /* 0xffffffffff0f7424 */ /* 0x000fe200078e00ff */
[----:B--2---:R-:W-:-:S04]  /*15570*/  SHF.R.U32.HI R2, RZ, 0x5, R2 ;  /* 0x00000005ff027819 */ /* 0x004fc80000011602 */
[----:B------:R-:W-:-:S05]  /*15580*/  LOP3.LUT R2, R2, 0x3, RZ, 0xc0, !PT ;  /* 0x0000000302027812 */ /* 0x000fca00078ec0ff */
[----:B------:R-:W-:-:S07]  /*15590*/  IMAD.MOV.U32 R13, RZ, RZ, R2 ;  /* 0x000000ffff0d7224 */ /* 0x000fce00078e0002 */
[----:B-1---5:R-:W-:Y:S05]  /*155a0*/  WARPSYNC.COLLECTIVE R15, `(.L_x_7271) ;  /* 0x000000000f087348 */ /* 0x022fea0003c00000 */
[----:B------:R0:W2:Y:S02]  /*155b0*/  SHFL.IDX P6, R14, R13, R12, R11 ;  /* 0x0000000c0d0e7389 */ /* 0x0000a400000c000b */
[----:B012--5:R-:W-:Y:S01]  /*155c0*/  ENDCOLLECTIVE ;  /* 0x000000000000791b */ /* 0x027fe20003800000 */
.L_x_7271:
[----:B------:R-:W-:Y:S05]  /*155d0*/  BSYNC B0 ;  /* 0x0000000000007941 */ /* 0x000fea0003800000 */
.L_x_7270:
[----:B------:R-:W-:Y:S05]  /*155e0*/  BRA `(.L_x_7272) ;  /* 0xffffffe000787947 */ /* 0x000fea000383ffff */
.L_x_7205:
[----:B------:R-:W-:Y:S01]  /*155f0*/  BSSY B1, `(.L_x_7273) ;  /* 0x0000006000017945 */ /* 0x000fe20003800000 */
[----:B------:R-:W-:-:S07]  /*15600*/  IMAD.MOV.U32 R15, RZ, RZ, -0x1 ;  /* 0xffffffffff0f7424 */ /* 0x000fce00078e00ff */
[----:B0123-5:R-:W-:Y:S05]  /*15610*/  WARPSYNC.COLLECTIVE R15, `(.L_x_7274) ;  /* 0x000000000f0c7348 */ /* 0x02ffea0003c00000 */
[----:B------:R-:W-:Y:S02]  /*15620*/  ELECT P6, UR62, PT ;  /* 0x00000000003e782f */ /* 0x000fe400038c0000 */
[----:B------:R-:W-:Y:S01]  /*15630*/  MOV R14, UR62 ;  /* 0x0000003e000e7c02 */ /* 0x000fe20008000f00 */
[----:B0123-5:R-:W-:Y:S10]  /*15640*/  ENDCOLLECTIVE ;  /* 0x000000000000791b */ /* 0x02fff40003800000 */
.L_x_7274:
[----:B------:R-:W-:Y:S05]  /*15650*/  BSYNC B1 ;  /* 0x0000000000017941 */ /* 0x000fea0003800000 */
.L_x_7273:
[----:B------:R-:W-:Y:S05]  /*15660*/  BRA `(.L_x_7275) ;  /* 0xffffffe000707947 */ /* 0x000fea000383ffff */
.L_x_7207:
[----:B-1----:R1:W2:Y:S02]  /*15670*/  SYNCS.PHASECHK.TRANS64.TRYWAIT P0, [R6+URZ], R5 ;  /* 0x00000005060075a7 */ /* 0x0022a4000800017f */
[----:B--2---:R-:W-:Y:S05]  /*15680*/  @!P0 NANOSLEEP.SYNCS 0x989680 ;  /* 0x009896800000895d */ /* 0x004fea0003900000 */
[----:B------:R-:W2:Y:S02]  /*15690*/  @!P0 SYNCS.PHASECHK.TRANS64 P0, [R6+URZ], R5 ;  /* 0x00000005060085a7 */ /* 0x000ea4000800007f */
[----:B--2---:R-:W-:Y:S05]  /*156a0*/  @!P0 BRA `(.L_x_7207) ;  /* 0xfffffffc00f08947 */ /* 0x004fea000383ffff */
[----:B------:R-:W-:Y:S05]  /*156b0*/  BRA `(.L_x_7276) ;  /* 0xffffffe000ac7947 */ /* 0x000fea000383ffff */
.L_x_7208:
[----:B--2---:R2:W4:Y:S02]  /*156c0*/  SYNCS.PHASECHK.TRANS64.TRYWAIT P0, [R7+URZ], R2 ;  /* 0x00000002070075a7 */ /* 0x004524000800017f */
[----:B----4-:R-:W-:Y:S05]  /*156d0*/  @!P0 NANOSLEEP.SYNCS 0x989680 ;  /* 0x009896800000895d */ /* 0x010fea0003900000 */
[----:B------:R-:W4:Y:S02]  /*156e0*/  @!P0 SYNCS.PHASECHK.TRANS64 P0, [R7+URZ], R2 ;  /* 0x00000002070085a7 */ /* 0x000f24000800007f */
[----:B----4-:R-:W-:Y:S05]  /*156f0*/  @!P0 BRA `(.L_x_7208) ;  /* 0xfffffffc00f08947 */ /* 0x010fea000383ffff */
[----:B------:R-:W-:Y:S05]  /*15700*/  BRA `(.L_x_7277) ;  /* 0xffffffe000a07947 */ /* 0x000fea000383ffff */
.L_x_7210:
[----:B----4-:R4:W0:Y:S02]  /*15710*/  SYNCS.PHASECHK.TRANS64.TRYWAIT P0, [R4+URZ], R5 ;  /* 0x00000005040075a7 */ /* 0x010824000800017f */
[----:B0-----:R-:W-:Y:S05]  /*15720*/  @!P0 NANOSLEEP.SYNCS 0x989680 ;  /* 0x009896800000895d */ /* 0x001fea0003900000 */
[----:B------:R-:W0:Y:S02]  /*15730*/  @!P0 SYNCS.PHASECHK.TRANS64 P0, [R4+URZ], R5 ;  /* 0x00000005040085a7 */ /* 0x000e24000800007f */
[----:B0-----:R-:W-:Y:S05]  /*15740*/  @!P0 BRA `(.L_x_7210) ;  /* 0xfffffffc00f08947 */ /* 0x001fea000383ffff */
[----:B------:R-:W-:Y:S05]  /*15750*/  BRA `(.L_x_7278) ;  /* 0xffffffe000a87947 */ /* 0x000fea000383ffff */
.L_x_7279:
        /* <DEDUP_REMOVED lines=10> */
.L_x_15315:


//--------------------- .text._ZN7cutlass13device_kernelIN5flash11enable_sm90INS1_16FlashAttnFwdSm90INS1_25CollectiveMainloopFwdSm90ILi2EN4cute5tupleIJNS5_1CILi1EEES8_S8_EEENS6_IJNS7_ILi128EEENS7_ILi176EEESA_EEELi128ENS_6half_tEfNS_4arch4Sm90ELb0ELb0ELb0ELb1ELb0ELb1ELb0ELb1ELb1ELb1ELb0ELb0EEENS1_21CollectiveEpilogueFwdINS6_IJSA_SA_SB_EEES9_SD_SF_Li256ELb1ELb1ELb0ELb0EEENS1_36VarlenDynamicPersistentTileSchedulerILi128ELi176ELi256ELi128ELb0ELb1ELb1ELb0ELb1ELb1EEEEEEEEEvNT_6ParamsE --------------------------
	.section	.text._ZN7cutlass13device_kernelIN5flash11enable_sm90INS1_16FlashAttnFwdSm90INS1_25CollectiveMainloopFwdSm90ILi2EN4cute5tupleIJNS5_1CILi1EEES8_S8_EEENS6_IJNS7_ILi128EEENS7_ILi176EEESA_EEELi128ENS_6half_tEfNS_4arch4Sm90ELb0ELb0ELb0ELb1ELb0ELb1ELb0ELb1ELb1ELb1ELb0ELb0EEENS1_21CollectiveEpilogueFwdINS6_IJSA_SA_SB_EEES9_SD_SF_Li256ELb1ELb1ELb0ELb0EEENS1_36VarlenDynamicPersistentTileSchedulerILi128ELi176ELi256ELi128ELb0ELb1ELb1ELb0ELb1ELb1EEEEEEEEEvNT_6ParamsE,"ax",@progbits
	.align	128
.text._ZN7cutlass13device_kernelIN5flash11enable_sm90INS1_16FlashAttnFwdSm90INS1_25CollectiveMainloopFwdSm90ILi2EN4cute5tupleIJNS5_1CILi1EEES8_S8_EEENS6_IJNS7_ILi128EEENS7_ILi176EEESA_EEELi128ENS_6half_tEfNS_4arch4Sm90ELb0ELb0ELb0ELb1ELb0ELb1ELb0ELb1ELb1ELb1ELb0ELb0EEENS1_21CollectiveEpilogueFwdINS6_IJSA_SA_SB_EEES9_SD_SF_Li256ELb1ELb1ELb0ELb0EEENS1_36VarlenDynamicPersistentTileSchedulerILi128ELi176ELi256ELi128ELb0ELb1ELb1ELb0ELb1ELb1EEEEEEEEEvNT_6ParamsE:
        .type           _ZN7cutlass13device_kernelIN5flash11enable_sm90INS1_16FlashAttnFwdSm90INS1_25CollectiveMainloopFwdSm90ILi2EN4cute5tupleIJNS5_1CILi1EEES8_S8_EEENS6_IJNS7_ILi128EEENS7_ILi176EEESA_EEELi128ENS_6half_tEfNS_4arch4Sm90ELb0ELb0ELb0ELb1ELb0ELb1ELb0ELb1ELb1ELb1ELb0ELb0EEENS1_21CollectiveEpilogueFwdINS6_IJSA_SA_SB_EEES9_SD_SF_Li256ELb1ELb1ELb0ELb0EEENS1_36VarlenDynamicPersistentTileSchedulerILi128ELi176ELi256ELi128ELb0ELb1ELb1ELb0ELb1ELb1EEEEEEEEEvNT_6ParamsE,@function
        .size           _ZN7cutlass13device_kernelIN5flash11enable_sm90INS1_16FlashAttnFwdSm90INS1_25CollectiveMainloopFwdSm90ILi2EN4cute5tupleIJNS5_1CILi1EEES8_S8_EEENS6_IJNS7_ILi128EEENS7_ILi176EEESA_EEELi128ENS_6half_tEfNS_4arch4Sm90ELb0ELb0ELb0ELb1ELb0ELb1ELb0ELb1ELb1ELb1ELb0ELb0EEENS1_21CollectiveEpilogueFwdINS6_IJSA_SA_SB_EEES9_SD_SF_Li256ELb1ELb1ELb0ELb0EEENS1_36VarlenDynamicPersistentTileSchedulerILi128ELi176ELi256ELi128ELb0ELb1ELb1ELb0ELb1ELb1EEEEEEEEEvNT_6ParamsE,(.L_x_15316 - _ZN7cutlass13device_kernelIN5flash11enable_sm90INS1_16FlashAttnFwdSm90INS1_25CollectiveMainloopFwdSm90ILi2EN4cute5tupleIJNS5_1CILi1EEES8_S8_EEENS6_IJNS7_ILi128EEENS7_ILi176EEESA_EEELi128ENS_6half_tEfNS_4arch4Sm90ELb0ELb0ELb0ELb1ELb0ELb1ELb0ELb1ELb1ELb1ELb0ELb0EEENS1_21CollectiveEpilogueFwdINS6_IJSA_SA_SB_EEES9_SD_SF_Li256ELb1ELb1ELb0ELb0EEENS1_36VarlenDynamicPersistentTileSchedulerILi128ELi176ELi256ELi128ELb0ELb1ELb1ELb0ELb1ELb1EEEEEEEEEvNT_6ParamsE)
        .other          _ZN7cutlass13device_kernelIN5flash11enable_sm90INS1_16FlashAttnFwdSm90INS1_25CollectiveMainloopFwdSm90ILi2EN4cute5tupleIJNS5_1CILi1EEES8_S8_EEENS6_IJNS7_ILi128EEENS7_ILi176EEESA_EEELi128ENS_6half_tEfNS_4arch4Sm90ELb0ELb0ELb0ELb1ELb0ELb1ELb0ELb1ELb1ELb1ELb0ELb0EEENS1_21CollectiveEpilogueFwdINS6_IJSA_SA_SB_EEES9_SD_SF_Li256ELb1ELb1ELb0ELb0EEENS1_36VarlenDynamicPersistentTileSchedulerILi128ELi176ELi256ELi128ELb0ELb1ELb1ELb0ELb1ELb1EEEEEEEEEvNT_6ParamsE,@"STO_CUDA_ENTRY STV_DEFAULT"
_ZN7cutlass13device_kernelIN5flash11enable_sm90INS1_16FlashAttnFwdSm90INS1_25CollectiveMainloopFwdSm90ILi2EN4cute5tupleIJNS5_1CILi1EEES8_S8_EEENS6_IJNS7_ILi128EEENS7_ILi176EEESA_EEELi128ENS_6half_tEfNS_4arch4Sm90ELb0ELb0ELb0ELb1ELb0ELb1ELb0ELb1ELb1ELb1ELb0ELb0EEENS1_21CollectiveEpilogueFwdINS6_IJSA_SA_SB_EEES9_SD_SF_Li256ELb1ELb1ELb0ELb0EEENS1_36VarlenDynamicPersistentTileSchedulerILi128ELi176ELi256ELi128ELb0ELb1ELb1ELb0ELb1ELb1EEEEEEEEEvNT_6ParamsE:
        /* <DEDUP_REMOVED lines=24> */
.L_x_7281:
[----:B------:R-:W-:Y:S05]  /*0180*/  BSYNC B0 ;  /* 0x0000000000007941 */ /* 0x000fea0003800000 */
.L_x_7280:
        /* <DEDUP_REMOVED lines=41> */
.L_x_7282:
        /* <DEDUP_REMOVED lines=22> */
.L_x_7283:
        /* <DEDUP_REMOVED lines=18> */
.L_x_7284:
        /* <DEDUP_REMOVED lines=22> */
.L_x_7285:
        /* <DEDUP_REMOVED lines=22> */
.L_x_7286:
[----:B------:R-:W-:Y:S01]  /*0960*/  PLOP3.LUT P0, PT, PT, PT, UP0, 0x80, 0x0 ;  /* 0x000000000000781c */ /* 0x000fe20003f0f008 */
[----:B------:R-:W-:Y:S01]  /*0970*/  UMOV UR60, 0x1 ;  /* 0x00000001003c7882 */ /* 0x000fe20000000000 */
[----:B------:R-:W-:Y:S01]  /*0980*/  NOP ;  /* 0x0000000000007918 */ /* 0x000fe20000000000 */
[----:B------:R-:W-:Y:S01]  /*0990*/  USEL UR60, UR60, 0x2, !UP0 ;  /* 0x000000023c3c7887 */ /* 0x000fe2000c000000 */
[----:B------:R-:W-:Y:S01]  /*09a0*/  BSSY B9, `(.L_x_7287) ;  /* 0x0002553000097945 */ /* 0x000fe20003800000 */
[----:B012-4-:R-:W-:Y:S08]  /*09b0*/  BAR.SYNC.DEFER_BLOCKING 0x0 ;  /* 0x0000000000007b1d */ /* 0x017ff00000010000 */
[----:B------:R-:W-:Y:S05]  /*09c0*/  @!P0 BRA `(.L_x_7288) ;  /* 0x000001e000988947 */ /* 0x000fea0003800000 */
.L_x_7289:
[----:B------:R-:W-:-:S08]  /*09d0*/  NOP ;  /* 0x0000000000007918 */ /* 0x000fd00000000000 */
[----:B------:R-:W0:Y:S02]  /*09e0*/  USETMAXREG.TRY_ALLOC.CTAPOOL UP0, 0xf0 ;  /* 0x000000f0000079c8 */ /* 0x000e240008000600 */
[----:B0-----:R-:W-:-:S13]  /*09f0*/  PLOP3.LUT P0, PT, PT, PT, UP0, 0x80, 0x0 ;  /* 0x000000000000781c */ /* 0x001fda0003f0f008 */
[----:B------:R-:W-:Y:S05]  /*0a00*/  @!P0 BRA `(.L_x_7289) ;  /* 0xfffffffc00f08947 */ /* 0x000fea000383ffff */
[----:B------:R-:W2:Y:S01]  /*0a10*/  LDL.LU R3, [R1+0x4] ;  /* 0x0000040001037983 */ /* 0x000ea20000300800 */
[----:B------:R-:W-:Y:S01]  /*0a20*/  SHF.R.U32.HI R2, RZ, 0x7, R0 ;  /* 0x00000007ff027819 */ /* 0x000fe20000011600 */
[----:B------:R-:W0:Y:S01]  /*0a30*/  S2UR UR5, SR_CgaCtaId ;  /* 0x00000000000579c3 */ /* 0x000e220000008800 */
[----:B------:R-:W-:-:S07]  /*0a40*/  UMOV UR4, 0x400 ;  /* 0x0000040000047882 */ /* 0x000fce0000000000 */
[----:B------:R-:W-:Y:S06]  /*0a50*/  BAR.ARV 0x8, 0x180 ;  /* 0x0206000000007b1d */ /* 0x000fec0000002000 */
[----:B------:R-:W-:-:S13]  /*0a60*/  ISETP.NE.AND P0, PT, R2, 0x1, PT ;  /* 0x000000010200780c */ /* 0x000fda0003f05270 */
[----:B------:R-:W-:Y:S06]  /*0a70*/  @!P0 BAR.ARV 0x9, 0x100 ;  /* 0x0244000000008b1d */ /* 0x000fec0000002000 */
[----:B0-----:R-:W-:Y:S02]  /*0a80*/  ULEA UR4, UR5, UR4, 0x18 ;  /* 0x0000000405047291 */ /* 0x001fe4000f8ec03f */
[----:B------:R-:W-:Y:S04]  /*0a90*/  BAR.SYNC.DEFER_BLOCKING 0x5, 0x180 ;  /* 0x0146000000007b1d */ /* 0x000fe80000010000 */
[----:B------:R-:W-:-:S02]  /*0aa0*/  IMAD.U32 R2, RZ, RZ, UR4 ;  /* 0x00000004ff027e24 */ /* 0x000fc4000f8e00ff */
[----:B------:R-:W-:-:S03]  /*0ab0*/  ULDC UR4, c[0x0][0xc3c] ;  /* 0x00030f0000047ab9 */ /* 0x000fc60000000800 */
[----:B------:R-:W0:Y:S01]  /*0ac0*/  LDS.128 R28, [R2+0x348d0] ;  /* 0x0348d000021c7984 */ /* 0x000e220000000c00 */
[----:B------:R-:W-:Y:S06]  /*0ad0*/  BAR.ARV 0x4, 0x180 ;  /* 0x0106000000007b1d */ /* 0x000fec0000002000 */
[----:B--2---:R-:W-:-:S04]  /*0ae0*/  LOP3.LUT R3, R3, 0xffffffdf, RZ, 0xc0, !PT ;  /* 0xffffffdf03037812 */ /* 0x004fc800078ec0ff */
[----:B------:R-:W-:Y:S02]  /*0af0*/  @P0 LOP3.LUT R3, R3, 0x20, RZ, 0xfc, !PT ;  /* 0x0000002003030812 */ /* 0x000fe400078efcff */
[----:B0-----:R-:W-:-:S03]  /*0b00*/  ISETP.GE.AND P0, PT, R31, UR4, PT ;  /* 0x000000041f007c0c */ /* 0x001fc6000bf06270 */
[----:B------:R0:W-:Y:S10]  /*0b10*/  STL [R1+0x4], R3 ;  /* 0x0000040301007387 */ /* 0x0001f40000100800 */
[----:B0-----:R-:W-:Y:S05]  /*0b20*/  @P0 BRA `(.L_x_7290) ;  /* 0x0000025000e80947 */ /* 0x001fea0003800000 */
[----:B------:R-:W-:Y:S01]  /*0b30*/  VIADD R13, R0, 0xffffff80 ;  /* 0xffffff80000d7836 */ /* 0x000fe20000000000 */
[----:B------:R-:W-:Y:S01]  /*0b40*/  R2UR UR4, R2 ;  /* 0x00000000020472ca */ /* 0x000fe200000e0000 */
[----:B------:R-:W-:Y:S01]  /*0b50*/  ULOP3.LUT UR5, UR60, 0x1, URZ, 0xfc, !UPT ;  /* 0x000000013c057892 */ /* 0x000fe2000f8efc3f */
[----:B------:R-:W-:Y:S01]  /*0b60*/  IMAD.MOV.U32 R23, RZ, RZ, RZ ;  /* 0x000000ffff177224 */ /* 0x000fe200078e00ff */
[----:B------:R-:W-:Y:S02]  /*0b70*/  CS2R R222, SRZ ;  /* 0x0000000000de7805 */ /* 0x000fe4000001ff00 */
[----:B------:R-:W-:Y:S02]  /*0b80*/  SHF.R.S32.HI R0, RZ, 0x1f, R13 ;  /* 0x0000001fff007819 */ /* 0x000fe4000001140d */
[----:B------:R-:W-:Y:S02]  /*0b90*/  MOV R229, RZ ;  /* 0x000000ff00e57202 */ /* 0x000fe40000000f00 */
[----:B------:R-:W-:-:S02]  /*0ba0*/  LEA.HI R3, R0, R13, RZ, 0x7 ;  /* 0x0000000d00037211 */ /* 0x000fc400078f38ff */
[CC--:B------:R-:W-:Y:S02]  /*0bb0*/  LEA.HI R5, R0.reuse, R13.reuse, RZ, 0x5 ;  /* 0x0000000d00057211 */ /* 0x0c0fe400078f28ff */
[----:B------:R-:W-:Y:S01]  /*0bc0*/  LOP3.LUT R4, R3, 0xffffff80, RZ, 0xc0, !PT ;  /* 0xffffff8003047812 */ /* 0x000fe200078ec0ff */
[----:B------:R-:W-:Y:S01]  /*0bd0*/  UIADD3 UR4, UR4, 0x16400, URZ ;  /* 0x0001640004047890 */ /* 0x000fe2000fffe03f */
[----:B------:R-:W-:Y:S02]  /*0be0*/  SHF.L.U32 R6, R5, 0x5, RZ ;  /* 0x0000000505067819 */ /* 0x000fe400000006ff */
[----:B------:R-:W-:Y:S01]  /*0bf0*/  SHF.R.S32.HI R14, RZ, 0x7, R3 ;  /* 0x00000007ff0e7819 */ /* 0x000fe20000011403 */
[----:B------:R-:W-:Y:S01]  /*0c00*/  IMAD.IADD R15, R13, 0x1, -R4 ;  /* 0x000000010d0f7824 */ /* 0x000fe200078e0a04 */
[----:B------:R-:W-:Y:S02]  /*0c10*/  LEA.HI R4, R0, R13, RZ, 0x4 ;  /* 0x0000000d00047211 */ /* 0x000fe400078f20ff */
[----:B------:R-:W-:-:S02]  /*0c20*/  LEA.HI R3, R3, R14, RZ, 0x1 ;  /* 0x0000000e03037211 */ /* 0x000fc400078f08ff */
[----:B------:R-:W-:Y:S02]  /*0c30*/  SHF.R.S32.HI R8, RZ, 0x1f, R15 ;  /* 0x0000001fff087819 */ /* 0x000fe4000001140f */
[----:B------:R-:W-:Y:S02]  /*0c40*/  SHF.R.S32.HI R7, RZ, 0x4, R4 ;  /* 0x00000004ff077819 */ /* 0x000fe40000011404 */
[----:B------:R-:W-:Y:S02]  /*0c50*/  LEA.HI R9, R8, R15, RZ, 0x2 ;  /* 0x0000000f08097211 */ /* 0x000fe400078f10ff */
[C---:B------:R-:W-:Y:S02]  /*0c60*/  LOP3.LUT R5, R4.reuse, 0x3fffff0, RZ, 0xc0, !PT ;  /* 0x03fffff004057812 */ /* 0x040fe400078ec0ff */
[--C-:B------:R-:W-:Y:S02]  /*0c70*/  SHF.R.S32.HI R10, RZ, 0x2, R9.reuse ;  /* 0x00000002ff0a7819 */ /* 0x100fe40000011409 */
[----:B------:R-:W-:Y:S01]  /*0c80*/  SHF.R.S32.HI R11, RZ, 0x1f, R9 ;  /* 0x0000001fff0b7819 */ /* 0x000fe20000011409 */
[----:B------:R-:W-:Y:S01]  /*0c90*/  IMAD.IADD R5, R13, 0x1, -R5 ;  /* 0x000000010d057824 */ /* 0x000fe200078e0a05 */
[----:B------:R-:W-:-:S02]  /*0ca0*/  LEA.HI R4, R4, R7, RZ, 0x1 ;  /* 0x0000000704047211 */ /* 0x000fc400078f08ff */
[----:B------:R-:W-:Y:S02]  /*0cb0*/  LEA.HI R11, R11, R10, RZ, 0x3 ;  /* 0x0000000a0b0b7211 */ /* 0x000fe400078f18ff */
[----:B------:R-:W-:Y:S02]  /*0cc0*/  LEA.HI R8, R8, R15, RZ, 0x5 ;  /* 0x0000000f08087211 */ /* 0x000fe400078f28ff */
[----:B------:R-:W-:Y:S02]  /*0cd0*/  LOP3.LUT R11, R11, 0xfffffff8, RZ, 0xc0, !PT ;  /* 0xfffffff80b0b7812 */ /* 0x000fe400078ec0ff */
[----:B------:R-:W-:Y:S02]  /*0ce0*/  LOP3.LUT R6, R6, 0xfffffc00, RZ, 0xc0, !PT ;  /* 0xfffffc0006067812 */ /* 0x000fe400078ec0ff */
[----:B------:R-:W-:Y:S01]  /*0cf0*/  LOP3.LUT R4, R4, 0x1ffffffe, RZ, 0xc0, !PT ;  /* 0x1ffffffe04047812 */ /* 0x000fe200078ec0ff */
[----:B------:R-:W-:Y:S01]  /*0d00*/  IMAD.IADD R11, R10, 0x1, -R11 ;  /* 0x000000010a0b7824 */ /* 0x000fe200078e0a0b */
[----:B------:R-:W-:Y:S01]  /*0d10*/  LOP3.LUT R9, R9, 0x7ffffffc, RZ, 0xc0, !PT ;  /* 0x7ffffffc09097812 */ /* 0x000fe200078ec0ff */
[----:B------:R-:W-:Y:S01]  /*0d20*/  IMAD R5, R5, 0x40, R6 ;  /* 0x0000004005057824 */ /* 0x000fe200078e0206 */
[----:B------:R-:W-:Y:S01]  /*0d30*/  SHF.R.S32.HI R8, RZ, 0x5, R8 ;  /* 0x00000005ff087819 */ /* 0x000fe20000011408 */
[----:B------:R-:W-:Y:S01]  /*0d40*/  IMAD.IADD R4, R7, 0x1, -R4 ;  /* 0x0000000107047824 */ /* 0x000fe200078e0a04 */
[----:B------:R-:W-:Y:S01]  /*0d50*/  LOP3.LUT R3, R3, 0x3fffffe, RZ, 0xc0, !PT ;  /* 0x03fffffe03037812 */ /* 0x000fe200078ec0ff */
[----:B------:R-:W-:Y:S01]  /*0d60*/  IMAD.MOV.U32 R10, RZ, RZ, -0x2 ;  /* 0xfffffffeff0a7424 */ /* 0x000fe200078e00ff */
[----:B------:R-:W-:Y:S01]  /*0d70*/  LEA.HI R12, R0, R13, RZ, 0x2 ;  /* 0x0000000d000c7211 */ /* 0x000fe200078f10ff */
[----:B------:R-:W-:Y:S01]  /*0d80*/  IMAD.IADD R9, R15, 0x1, -R9 ;  /* 0x000000010f097824 */ /* 0x000fe200078e0a09 */
[----:B------:R-:W-:Y:S01]  /*0d90*/  LEA R5, R4, R5, 0x3 ;  /* 0x0000000504057211 */ /* 0x000fe200078e18ff */
[----:B------:R-:W-:Y:S01]  /*0da0*/  IMAD R8, R8, 0x10, R11 ;  /* 0x0000001008087824 */ /* 0x000fe200078e020b */
[----:B------:R-:W-:Y:S01]  /*0db0*/  LOP3.LUT R12, R12, 0xfffffffc, RZ, 0xc0, !PT ;  /* 0xfffffffc0c0c7812 */ /* 0x000fe200078ec0ff */
[----:B------:R-:W-:-:S02]  /*0dc0*/  IMAD.IADD R3, R14, 0x1, -R3 ;  /* 0x000000010e037824 */ /* 0x000fc400078e0a03 */
[----:B------:R-:W-:Y:S01]  /*0dd0*/  IMAD R4, R9, R10, 0xb0 ;  /* 0x000000b009047424 */ /* 0x000fe200078e020a */
[----:B------:R-:W-:Y:S01]  /*0de0*/  STL [R1+0x8c], R5 ;  /* 0x00008c0501007387 */ /* 0x000fe20000100800 */
[----:B------:R-:W-:Y:S01]  /*0df0*/  IMAD R14, R3, 0x40, R8 ;  /* 0x00000040030e7824 */ /* 0x000fe200078e0208 */
[CC--:B------:R-:W-:Y:S02]  /*0e00*/  LEA.HI R3, R0.reuse, R13.reuse, RZ, 0x6 ;  /* 0x0000000d00037211 */ /* 0x0c0fe400078f30ff */
[----:B------:R-:W-:Y:S01]  /*0e10*/  LEA.HI R0, R0, R13, RZ, 0x3 ;  /* 0x0000000d00007211 */ /* 0x000fe200078f18ff */
[----:B------:R0:W-:Y:S01]  /*0e20*/  STL [R1+0x84], R4 ;  /* 0x0000840401007387 */ /* 0x0001e20000100800 */
[----:B------:R-:W-:Y:S02]  /*0e30*/  IADD3 R12, R13, -R12, RZ ;  /* 0x8000000c0d0c7210 */ /* 0x000fe40007ffe0ff */
[----:B------:R-:W-:Y:S01]  /*0e40*/  SHF.R.S32.HI R22, RZ, 0x3, R0 ;  /* 0x00000003ff167819 */ /* 0x000fe20000011400 */
[----:B------:R-:W-:Y:S01]  /*0e50*/  STL [R1+0x80], R14 ;  /* 0x0000800e01007387 */ /* 0x000fe20000100800 */
[----:B------:R-:W-:-:S02]  /*0e60*/  LEA.HI R6, R12, R12, RZ, 0x1 ;  /* 0x0000000c0c067211 */ /* 0x000fc400078f08ff */
[C---:B------:R-:W-:Y:S01]  /*0e70*/  IADD3 R27, R22.reuse, 0x20, RZ ;  /* 0x00000020161b7810 */ /* 0x040fe20007ffe0ff */
[----:B------:R-:W-:Y:S01]  /*0e80*/  STL [R1+0x60], RZ ;  /* 0x000060ff01007387 */ /* 0x000fe20000100800 */
[----:B------:R-:W-:Y:S01]  /*0e90*/  VIADD R26, R22, 0x40 ;  /* 0x00000040161a7836 */ /* 0x000fe20000000000 */
[----:B------:R-:W-:Y:S01]  /*0ea0*/  LOP3.LUT R7, R6, 0x1ffffffe, RZ, 0xc0, !PT ;  /* 0x1ffffffe06077812 */ /* 0x000fe200078ec0ff */
[----:B0-----:R-:W-:Y:S02]  /*0eb0*/  IMAD.U32 R4, RZ, RZ, UR5 ;  /* 0x00000005ff047e24 */ /* 0x001fe4000f8e00ff */
[----:B------:R-:W-:Y:S01]  /*0ec0*/  IMAD.SHL.U32 R4, R3, 0x8, RZ ;  /* 0x0000000803047824 */ /* 0x000fe200078e00ff */
[----:B------:R-:W-:Y:S01]  /*0ed0*/  LOP3.LUT R3, R0, 0xfffffff8, RZ, 0xc0, !PT ;  /* 0xfffffff800037812 */ /* 0x000fe200078ec0ff */
[C---:B------:R-:W-:Y:S01]  /*0ee0*/  IMAD.SHL.U32 R0, R22.reuse, 0x40, RZ ;  /* 0x0000004016007824 */ /* 0x040fe200078e00ff */
[----:B------:R-:W-:Y:S01]  /*0ef0*/  SHF.R.S32.HI R6, RZ, 0x1f, R26 ;  /* 0x0000001fff067819 */ /* 0x000fe2000001141a */
[----:B------:R-:W-:Y:S01]  /*0f00*/  VIADD R25, R22, 0x60 ;  /* 0x0000006016197836 */ /* 0x000fe20000000000 */
[----:B------:R-:W-:Y:S01]  /*0f10*/  LOP3.LUT R15, R4, 0xfffffe00, RZ, 0xc0, !PT ;  /* 0xfffffe00040f7812 */ /* 0x000fe200078ec0ff */
[----:B------:R-:W-:Y:S01]  /*0f20*/  IMAD.IADD R18, R13, 0x1, -R3 ;  /* 0x000000010d127824 */ /* 0x000fe200078e0a03 */
[----:B------:R-:W-:Y:S01]  /*0f30*/  SHF.R.S32.HI R4, RZ, 0x1f, R27 ;  /* 0x0000001fff047819 */ /* 0x000fe2000001141b */
[----:B------:R-:W-:Y:S01]  /*0f40*/  IMAD.U32 R3, RZ, RZ, UR4 ;  /* 0x00000004ff037e24 */ /* 0x000fe2000f8e00ff */
[----:B------:R-:W-:Y:S01]  /*0f50*/  SHF.R.S32.HI R9, RZ, 0x1f, R25 ;  /* 0x0000001fff097819 */ /* 0x000fe20000011419 */
[----:B------:R-:W-:Y:S01]  /*0f60*/  VIADD R24, R22, 0x80 ;  /* 0x0000008016187836 */ /* 0x000fe20000000000 */
[----:B------:R-:W-:Y:S01]  /*0f70*/  SHF.L.U32 R16, R18, 0x3, RZ ;  /* 0x0000000312107819 */ /* 0x000fe200000006ff */
[----:B------:R-:W-:Y:S01]  /*0f80*/  VIADD R21, R22, 0xa0 ;  /* 0x000000a016157836 */ /* 0x000fe20000000000 */
[----:B------:R0:W-:Y:S01]  /*0f90*/  STL [R1+0x6c], R3 ;  /* 0x00006c0301007387 */ /* 0x0001e20000100800 */
[----:B------:R-:W-:Y:S01]  /*0fa0*/  LEA.HI R4, R4, R27, RZ, 0x3 ;  /* 0x0000001b04047211 */ /* 0x000fe200078f18ff */
[----:B------:R-:W-:Y:S01]  /*0fb0*/  IMAD.SHL.U32 R5, R26, 0x40, RZ ;  /* 0x000000401a057824 */ /* 0x000fe200078e00ff */
[----:B------:R-:W-:Y:S01]  /*0fc0*/  SHF.R.S32.HI R11, RZ, 0x1f, R24 ;  /* 0x0000001fff0b7819 */ /* 0x000fe20000011418 */
[----:B------:R-:W-:Y:S01]  /*0fd0*/  IMAD.SHL.U32 R8, R25, 0x40, RZ ;  /* 0x0000004019087824 */ /* 0x000fe200078e00ff */
[----:B------:R-:W-:Y:S01]  /*0fe0*/  SHF.R.S32.HI R13, RZ, 0x1f, R21 ;  /* 0x0000001fff0d7819 */ /* 0x000fe20000011415 */
[----:B------:R-:W-:Y:S01]  /*0ff0*/  IMAD.SHL.U32 R18, R18, 0x4, RZ ;  /* 0x0000000412127824 */ /* 0x000fe200078e00ff */
[----:B------:R-:W-:Y:S01]  /*1000*/  LEA.HI R6, R6, R26, RZ, 0x3 ;  /* 0x0000001a06067211 */ /* 0x000fe200078f18ff */
[----:B------:R-:W-:Y:S01]  /*1010*/  IMAD.SHL.U32 R10, R24, 0x40, RZ ;  /* 0x00000040180a7824 */ /* 0x000fe200078e00ff */
[----:B------:R-:W-:Y:S01]  /*1020*/  LEA.HI R9, R9, R25, RZ, 0x3 ;  /* 0x0000001909097211 */ /* 0x000fe200078f18ff */
[----:B------:R-:W-:Y:S01]  /*1030*/  IMAD.SHL.U32 R4, R4, 0x40, RZ ;  /* 0x0000004004047824 */ /* 0x000fe200078e00ff */
[----:B0-----:R-:W-:Y:S01]  /*1040*/  SHF.R.S32.HI R3, RZ, 0x1f, R22 ;  /* 0x0000001fff037819 */ /* 0x001fe20000011416 */
[----:B------:R-:W-:Y:S01]  /*1050*/  IMAD.IADD R7, R12, 0x1, -R7 ;  /* 0x000000010c077824 */ /* 0x000fe200078e0a07 */
[----:B------:R-:W-:Y:S01]  /*1060*/  LOP3.LUT R3, R0, 0x1c0, RZ, 0xc0, !PT ;  /* 0x000001c000037812 */ /* 0x000fe200078ec0ff */
[----:B------:R-:W-:Y:S01]  /*1070*/  IMAD.SHL.U32 R0, R27, 0x40, RZ ;  /* 0x000000401b007824 */ /* 0x000fe200078e00ff */
[----:B------:R-:W-:Y:S01]  /*1080*/  LEA.HI R11, R11, R24, RZ, 0x3 ;  /* 0x000000180b0b7211 */ /* 0x000fe200078f18ff */
[----:B------:R-:W-:Y:S01]  /*1090*/  VIADD R220, R18, 0x20 ;  /* 0x0000002012dc7836 */ /* 0x000fe20000000000 */
[----:B------:R-:W-:Y:S01]  /*10a0*/  SHF.R.U32.HI R20, RZ, 0x3, R3 ;  /* 0x00000003ff147819 */ /* 0x000fe20000011603 */
[----:B------:R-:W-:Y:S01]  /*10b0*/  IMAD.SHL.U32 R9, R9, 0x40, RZ ;  /* 0x0000004009097824 */ /* 0x000fe200078e00ff */
[----:B------:R-:W-:Y:S01]  /*10c0*/  LOP3.LUT R3, R3, 0x38, R16, 0xf8, !PT ;  /* 0x0000003803037812 */ /* 0x000fe200078ef810 */
[----:B------:R-:W-:Y:S01]  /*10d0*/  IMAD.SHL.U32 R11, R11, 0x40, RZ ;  /* 0x000000400b0b7824 */ /* 0x000fe200078e00ff */
[----:B------:R-:W-:Y:S01]  /*10e0*/  LEA.HI R13, R13, R21, RZ, 0x3 ;  /* 0x000000150d0d7211 */ /* 0x000fe200078f18ff */
[----:B------:R-:W-:Y:S01]  /*10f0*/  VIADD R221, R16, 0x40 ;  /* 0x0000004010dd7836 */ /* 0x000fe20000000000 */
[----:B------:R-:W-:-:S02]  /*1100*/  LOP3.LUT R0, R0, 0x1c0, RZ, 0xc0, !PT ;  /* 0x000001c000007812 */ /* 0x000fc400078ec0ff */
[----:B------:R-:W-:Y:S01]  /*1110*/  LOP3.LUT R3, R15, R3, R20, 0xf6, !PT ;  /* 0x000000030f037212 */ /* 0x000fe200078ef614 */
[----:B------:R-:W-:Y:S01]  /*1120*/  IMAD.SHL.U32 R13, R13, 0x40, RZ ;  /* 0x000000400d0d7824 */ /* 0x000fe200078e00ff */
[----:B------:R-:W-:Y:S02]  /*1130*/  SHF.L.U32 R12, R21, 0x6, RZ ;  /* 0x00000006150c7819 */ /* 0x000fe400000006ff */
[----:B------:R-:W-:Y:S01]  /*1140*/  SHF.L.U32 R6, R6, 0x6, RZ ;  /* 0x0000000606067819 */ /* 0x000fe200000006ff */
[----:B------:R0:W-:Y:S01]  /*1150*/  STL [R1+0x30], R3 ;  /* 0x0000300301007387 */ /* 0x0001e20000100800 */
[----:B------:R-:W-:Y:S02]  /*1160*/  LOP3.LUT R5, R5, 0x1c0, RZ, 0xc0, !PT ;  /* 0x000001c005057812 */ /* 0x000fe400078ec0ff */
[----:B------:R-:W-:Y:S02]  /*1170*/  LOP3.LUT R8, R8, 0x1c0, RZ, 0xc0, !PT ;  /* 0x000001c008087812 */ /* 0x000fe400078ec0ff */
[----:B------:R-:W-:-:S02]  /*1180*/  SHF.R.U32.HI R20, RZ, 0x3, R0 ;  /* 0x00000003ff147819 */ /* 0x000fc40000011600 */
[----:B------:R-:W-:Y:S02]  /*1190*/  LOP3.LUT R21, R10, 0x1c0, RZ, 0xc0, !PT ;  /* 0x000001c00a157812 */ /* 0x000fe400078ec0ff */
[----:B------:R-:W-:Y:S02]  /*11a0*/  LOP3.LUT R0, R0, 0x38, R16, 0xf8, !PT ;  /* 0x0000003800007812 */ /* 0x000fe400078ef810 */
[----:B------:R-:W-:Y:S02]  /*11b0*/  LOP3.LUT R4, R4, 0xfffffe00, RZ, 0xc0, !PT ;  /* 0xfffffe0004047812 */ /* 0x000fe400078ec0ff */
[----:B------:R-:W-:Y:S02]  /*11c0*/  LOP3.LUT R10, R12, 0x1c0, RZ, 0xc0, !PT ;  /* 0x000001c00c0a7812 */ /* 0x000fe400078ec0ff */
[----:B------:R-:W-:Y:S01]  /*11d0*/  LOP3.LUT R6, R6, 0xfffffe00, RZ, 0xc0, !PT ;  /* 0xfffffe0006067812 */ /* 0x000fe200078ec0ff */
[----:B------:R-:W-:Y:S01]  /*11e0*/  STL [R1+0x3c], R4 ;  /* 0x00003c0401007387 */ /* 0x000fe20000100800 */
[----:B------:R-:W-:-:S02]  /*11f0*/  SHF.R.U32.HI R12, RZ, 0x3, R5 ;  /* 0x00000003ff0c7819 */ /* 0x000fc40000011605 */
[----:B0-----:R-:W-:Y:S01]  /*1200*/  LOP3.LUT R3, R5, 0x38, R16, 0xf8, !PT ;  /* 0x0000003805037812 */ /* 0x001fe200078ef810 */
[----:B------:R0:W-:Y:S01]  /*1210*/  STL [R1+0x38], R6 ;  /* 0x0000380601007387 */ /* 0x0001e20000100800 */
[----:B------:R-:W-:Y:S02]  /*1220*/  SHF.R.U32.HI R10, RZ, 0x3, R8 ;  /* 0x00000003ff0a7819 */ /* 0x000fe40000011608 */
[----:B------:R-:W-:Y:S02]  /*1230*/  LOP3.LUT R5, R8, 0x38, R16, 0xf8, !PT ;  /* 0x0000003808057812 */ /* 0x000fe400078ef810 */
[----:B------:R-:W-:Y:S02]  /*1240*/  SHF.R.S32.HI R15, RZ, 0x1f, R220 ;  /* 0x0000001fff0f7819 */ /* 0x000fe400000114dc */
[----:B------:R-:W-:Y:S02]  /*1250*/  LOP3.LUT R8, R9, 0xfffffe00, RZ, 0xc0, !PT ;  /* 0xfffffe0009087812 */ /* 0x000fe400078ec0ff */
[----:B------:R-:W-:-:S02]  /*1260*/  LOP3.LUT R11, R11, 0xfffffe00, RZ, 0xc0, !PT ;  /* 0xfffffe000b0b7812 */ /* 0x000fc400078ec0ff */
[----:B------:R-:W-:Y:S02]  /*1270*/  LOP3.LUT R0, R4, R0, R20, 0xf6, !PT ;  /* 0x0000000004007212 */ /* 0x000fe400078ef614 */
[----:B------:R-:W-:Y:S01]  /*1280*/  LOP3.LUT R9, R13, 0xfffffe00, RZ, 0xc0, !PT ;  /* 0xfffffe000d097812 */ /* 0x000fe200078ec0ff */
[----:B------:R-:W-:Y:S01]  /*1290*/  STL [R1+0x4c], R11 ;  /* 0x00004c0b01007387 */ /* 0x000fe20000100800 */
[----:B------:R-:W-:Y:S02]  /*12a0*/  LOP3.LUT R3, R6, R3, R12, 0xf6, !PT ;  /* 0x0000000306037212 */ /* 0x000fe400078ef60c */
[----:B0-----:R-:W-:Y:S01]  /*12b0*/  SHF.L.U64.HI R6, R220, 0x1, R15 ;  /* 0x00000001dc067819 */ /* 0x001fe2000001020f */
[----:B------:R-:W-:Y:S01]  /*12c0*/  STL [R1+0x48], R9 ;  /* 0x0000480901007387 */ /* 0x000fe20000100800 */
[----:B------:R-:W-:Y:S02]  /*12d0*/  LEA R0, R0, UR4, 0x1 ;  /* 0x0000000400007c11 */ /* 0x000fe4000f8e08ff */
[----:B------:R-:W-:Y:S01]  /*12e0*/  LOP3.LUT R5, R8, R5, R10, 0xf6, !PT ;  /* 0x0000000508057212 */ /* 0x000fe200078ef60a */
[----:B------:R-:W-:Y:S01]  /*12f0*/  STL [R1+0x34], R8 ;  /* 0x0000340801007387 */ /* 0x000fe20000100800 */
[----:B------:R-:W-:-:S02]  /*1300*/  LEA R4, R3, UR4, 0x1 ;  /* 0x0000000403047c11 */ /* 0x000fc4000f8e08ff */
[----:B------:R-:W-:Y:S01]  /*1310*/  LEA R3, R5, UR4, 0x1 ;  /* 0x0000000405037c11 */ /* 0x000fe2000f8e08ff */
[----:B------:R-:W-:Y:S01]  /*1320*/  STL [R1+0x70], R6 ;  /* 0x0000700601007387 */ /* 0x000fe20000100800 */
[----:B------:R-:W-:Y:S02]  /*1330*/  SHF.R.S32.HI R17, RZ, 0x1f, R16 ;  /* 0x0000001fff117819 */ /* 0x000fe40000011410 */
[----:B------:R-:W-:Y:S01]  /*1340*/  SHF.R.S32.HI R19, RZ, 0x1f, R18 ;  /* 0x0000001fff137819 */ /* 0x000fe20000011412 */
[----:B------:R0:W-:Y:S04]  /*1350*/  STL [R1+0x7c], R0 ;  /* 0x00007c0001007387 */ /* 0x0001e80000100800 */
[----:B------:R1:W-:Y:S01]  /*1360*/  STL [R1+0x78], R4 ;  /* 0x0000780401007387 */ /* 0x0003e20000100800 */
[----:B0-----:R-:W-:-:S05]  /*1370*/  IMAD R0, R7, 0x8, R14 ;  /* 0x0000000807007824 */ /* 0x001fca00078e020e */
[----:B------:R1:W-:Y:S04]  /*1380*/  STL [R1+0x88], R0 ;  /* 0x0000880001007387 */ /* 0x0003e80000100800 */
[----:B------:R1:W-:Y:S02]  /*1390*/  STL [R1+0x74], R3 ;  /* 0x0000740301007387 */ /* 0x0003e40000100800 */
.L_x_7508:
        /* <DEDUP_REMOVED lines=9> */
[----:B------:R-:W-:Y:S01]  /*1430*/  ULDC.64 UR10, c[0x0][0x208] ;  /* 0x00008200000a7ab9 */ /* 0x000fe20000000a00 */
[----:B------:R-:W-:Y:S01]  /*1440*/  ISETP.NE.U32.AND P0, PT, RZ, UR6, PT ;  /* 0x00000006ff007c0c */ /* 0x000fe2000bf05070 */
[----:B------:R-:W-:Y:S01]  /*1450*/  IMAD.MOV.U32 R31, RZ, RZ, RZ ;  /* 0x000000ffff1f7224 */ /* 0x000fe200078e00ff */
[----:B------:R-:W-:-:S02]  /*1460*/  ISETP.NE.AND.EX P1, PT, RZ, UR5, PT, P1 ;  /* 0x00000005ff007c0c */ /* 0x000fc4000bf25310 */
[----:B------:R-:W-:Y:S02]  /*1470*/  ISETP.NE.AND.EX P0, PT, RZ, UR7, PT, P0 ;  /* 0x00000007ff007c0c */ /* 0x000fe4000bf05300 */
[----:B--2---:R-:W-:Y:S01]  /*1480*/  SHF.R.S32.HI R3, RZ, 0x1f, R0 ;  /* 0x0000001fff037819 */ /* 0x004fe20000011400 */
[----:B------:R-:W-:Y:S08]  /*1490*/  STL [R1+0x5c], R0 ;  /* 0x00005c0001007387 */ /* 0x000ff00000100800 */
[----:B------:R-:W-:-:S02]  /*14a0*/  @P1 LEA R6, P2, R0, UR4, 0x2 ;  /* 0x0000000400061c11 */ /* 0x000fc4000f8410ff */
[C---:B------:R-:W-:Y:S01]  /*14b0*/  SHF.L.U32 R32, R0.reuse, 0x2, RZ ;  /* 0x0000000200207819 */ /* 0x040fe200000006ff */
[----:B------:R0:W-:Y:S01]  /*14c0*/  STL [R1+0x68], R3 ;  /* 0x0000680301007387 */ /* 0x0001e20000100800 */
[C-C-:B----4-:R-:W-:Y:S02]  /*14d0*/  @P1 LEA.HI.X R7, R0.reuse, UR5, R3.reuse, 0x2, P2 ;  /* 0x0000000500071c11 */ /* 0x150fe400090f1403 */
[----:B------:R-:W-:Y:S01]  /*14e0*/  ISETP.NE.U32.AND P2, PT, RZ, UR8, PT ;  /* 0x00000008ff007c0c */ /* 0x000fe2000bf45070 */
[----:B------:R-:W-:Y:S01]  /*14f0*/  ULDC UR4, c[0x0][0x288] ;  /* 0x0000a20000047ab9 */ /* 0x000fe20000000800 */
[----:B---3--:R-:W-:Y:S01]  /*1500*/  SHF.L.U64.HI R28, R0, 0x2, R3 ;  /* 0x00000002001c7819 */ /* 0x008fe20000010203 */
[----:B------:R-:W-:Y:S01]  /*1510*/  IMAD.U32 R160, RZ, RZ, UR4 ;  /* 0x00000004ffa07e24 */ /* 0x000fe2000f8e00ff */
[----:B------:R-:W-:Y:S01]  /*1520*/  ISETP.NE.AND.EX P2, PT, RZ, UR9, PT, P2 ;  /* 0x00000009ff007c0c */ /* 0x000fe2000bf45320 */
[----:B------:R-:W-:Y:S01]  /*1530*/  ULDC.64 UR4, c[0x0][0x418] ;  /* 0x0001060000047ab9 */ /* 0x000fe20000000a00 */
[----:B------:R1:W-:Y:S01]  /*1540*/  STL [R1+0x58], R32 ;  /* 0x0000582001007387 */ /* 0x0003e20000100800 */
[----:B------:R-:W-:Y:S01]  /*1550*/  UISETP.NE.U32.AND UP0, UPT, UR4, URZ, UPT ;  /* 0x0000003f0400728c */ /* 0x000fe2000bf05070 */
[----:B0-----:R-:W-:Y:S01]  /*1560*/  IMAD.MOV.U32 R3, RZ, RZ, RZ ;  /* 0x000000ffff037224 */ /* 0x001fe200078e00ff */
[----:B------:R-:W-:Y:S01]  /*1570*/  IADD3 R8, P3, R32, UR6, RZ ;  /* 0x0000000620087c10 */ /* 0x000fe2000ff7e0ff */
[----:B------:R-:W-:Y:S01]  /*1580*/  ULDC UR4, c[0x0][0x424] ;  /* 0x0001090000047ab9 */ /* 0x000fe20000000800 */
[----:B------:R-:W-:-:S02]  /*1590*/  UISETP.NE.AND.EX UP0, UPT, UR5, URZ, UPT, UP0 ;  /* 0x0000003f0500728c */ /* 0x000fc4000bf05300 */
[----:B------:R-:W-:Y:S01]  /*15a0*/  IADD3.X R9, R28, UR7, RZ, P3, !PT ;  /* 0x000000071c097c10 */ /* 0x000fe20009ffe4ff */
[----:B------:R1:W5:Y:S01]  /*15b0*/  @P1 LDG.E R3, desc[UR10][R6.64] ;  /* 0x0000000a06031981 */ /* 0x000362000c1e1900 */
[----:B------:R-:W-:Y:S02]  /*15c0*/  USEL UR4, UR4, 0x1, UP0 ;  /* 0x0000000104047887 */ /* 0x000fe40008000000 */
[----:B------:R-:W-:Y:S01]  /*15d0*/  @P2 IADD3 R4, P1, R32, UR8, RZ ;  /* 0x0000000820042c10 */ /* 0x000fe2000ff3e0ff */
[----:B------:R-:W-:Y:S01]  /*15e0*/  ULDC UR5, c[0x0][0x2f0] ;  /* 0x0000bc0000057ab9 */ /* 0x000fe20000000800 */
[----:B------:R1:W5:Y:S01]  /*15f0*/  @P0 LDG.E R31, desc[UR10][R8.64] ;  /* 0x0000000a081f0981 */ /* 0x000362000c1e1900 */
[----:B------:R-:W-:Y:S01]  /*1600*/  UIMAD UR4, UR4, UR5, URZ ;  /* 0x00000005040472a4 */ /* 0x000fe2000f8e023f */
[----:B------:R-:W-:Y:S02]  /*1610*/  @P2 IADD3.X R5, R28, UR9, RZ, P1, !PT ;  /* 0x000000091c052c10 */ /* 0x000fe40008ffe4ff */
[----:B------:R-:W-:-:S02]  /*1620*/  ULDC UR5, c[0x0][0x348] ;  /* 0x0000d20000057ab9 */ /* 0x000fc40000000800 */
[----:B------:R-:W-:Y:S01]  /*1630*/  IMAD.U32 R25, RZ, RZ, UR5 ;  /* 0x00000005ff197e24 */ /* 0x000fe2000f8e00ff */
[----:B------:R1:W5:Y:S01]  /*1640*/  @P2 LDG.E R160, desc[UR10][R4.64] ;  /* 0x0000000a04a02981 */ /* 0x000362000c1e1900 */
[----:B------:R-:W-:Y:S01]  /*1650*/  IMAD.U32 R26, RZ, RZ, UR4 ;  /* 0x00000004ff1a7e24 */ /* 0x000fe2000f8e00ff */
[----:B------:R-:W-:Y:S01]  /*1660*/  MOV R27, R0 ;  /* 0x00000000001b7202 */ /* 0x000fe20000000f00 */
[----:B------:R-:W-:Y:S06]  /*1670*/  @P2 BRA `(.L_x_7291) ;  /* 0x0000000000282947 */ /* 0x000fec0003800000 */
[----:B------:R-:W-:Y:S02]  /*1680*/  ULDC.64 UR4, c[0x0][0xa00] ;  /* 0x0002800000047ab9 */ /* 0x000fe40000000a00 */
[----:B------:R-:W-:-:S04]  /*1690*/  ISETP.NE.U32.AND P1, PT, RZ, UR4, PT ;  /* 0x00000004ff007c0c */ /* 0x000fc8000bf25070 */
[----:B------:R-:W-:-:S13]  /*16a0*/  ISETP.NE.AND.EX P1, PT, RZ, UR5, PT, P1 ;  /* 0x00000005ff007c0c */ /* 0x000fda000bf25310 */
[----:B------:R-:W-:Y:S05]  /*16b0*/  @!P1 BRA `(.L_x_7291) ;  /* 0x0000000000189947 */ /* 0x000fea0003800000 */
[----:B-1----:R-:W0:Y:S01]  /*16c0*/  LDC.64 R4, c[0x0][0xa00] ;  /* 0x00028000ff047b82 */ /* 0x002e220000000a00 */
[----:B------:R-:W-:Y:S01]  /*16d0*/  ULDC.64 UR4, c[0x0][0x208] ;  /* 0x0000820000047ab9 */ /* 0x000fe20000000a00 */
[----:B0-----:R-:W-:-:S05]  /*16e0*/  IMAD.WIDE R4, R27, 0x4, R4 ;  /* 0x000000041b047825 */ /* 0x001fca00078e0204 */
[----:B-----5:R-:W2:Y:S04]  /*16f0*/  LDG.E R160, desc[UR4][R4.64] ;  /* 0x0000000404a07981 */ /* 0x020ea8000c1e1900 */
[----:B------:R-:W2:Y:S02]  /*1700*/  LDG.E R7, desc[UR4][R4.64+0x4] ;  /* 0x0000040404077981 */ /* 0x000ea4000c1e1900 */
[----:B--2---:R-:W-:-:S07]  /*1710*/  IMAD.IADD R160, R7, 0x1, -R160 ;  /* 0x0000000107a07824 */ /* 0x004fce00078e0aa0 */
.L_x_7291:
[----:B------:R-:W-:Y:S01]  /*1720*/  ULDC.64 UR4, c[0x0][0xa20] ;  /* 0x0002880000047ab9 */ /* 0x000fe20000000a00 */
[----:B------:R0:W-:Y:S01]  /*1730*/  STL [R1+0x64], R29 ;  /* 0x0000641d01007387 */ /* 0x0001e20000100800 */
[----:B------:R-:W-:-:S03]  /*1740*/  ISETP.NE.U32.AND P1, PT, RZ, UR4, PT ;  /* 0x00000004ff007c0c */ /* 0x000fc6000bf25070 */
[----:B------:R0:W-:Y:S01]  /*1750*/  STL [R1+0x50], R30 ;  /* 0x0000501e01007387 */ /* 0x0001e20000100800 */
[----:B------:R-:W-:-:S13]  /*1760*/  ISETP.NE.AND.EX P1, PT, RZ, UR5, PT, P1 ;  /* 0x00000005ff007c0c */ /* 0x000fda000bf25310 */
[----:B0-----:R-:W-:Y:S05]  /*1770*/  @!P1 BRA `(.L_x_7292) ;  /* 0x0000000000149947 */ /* 0x001fea0003800000 */
[----:B-1----:R-:W-:Y:S01]  /*1780*/  IADD3 R4, P0, R32, UR4, RZ ;  /* 0x0000000420047c10 */ /* 0x002fe2000ff1e0ff */
[----:B------:R-:W-:-:S03]  /*1790*/  ULDC.64 UR6, c[0x0][0x208] ;  /* 0x0000820000067ab9 */ /* 0x000fc60000000a00 */
[----:B------:R-:W-:-:S05]  /*17a0*/  IADD3.X R5, R28, UR5, RZ, P0, !PT ;  /* 0x000000051c057c10 */ /* 0x000fca00087fe4ff */
[----:B------:R0:W5:Y:S01]  /*17b0*/  LDG.E R26, desc[UR6][R4.64] ;  /* 0x00000006041a7981 */ /* 0x000162000c1e1900 */
[----:B------:R-:W-:Y:S05]  /*17c0*/  BRA `(.L_x_7293) ;  /* 0x0000000000147947 */ /* 0x000fea0003800000 */
.L_x_7292:
[----:B------:R-:W-:Y:S05]  /*17d0*/  @!P0 BRA `(.L_x_7293) ;  /* 0x0000000000108947 */ /* 0x000fea0003800000 */
[----:B------:R-:W-:Y:S02]  /*17e0*/  ULDC.64 UR4, c[0x0][0x208] ;  /* 0x0000820000047ab9 */ /* 0x000fe40000000a00 */
[----:B-1----:R-:W2:Y:S04]  /*17f0*/  LDG.E R5, desc[UR4][R8.64] ;  /* 0x0000000408057981 */ /* 0x002ea8000c1e1900 */
[----:B------:R-:W2:Y:S02]  /*1800*/  LDG.E R26, desc[UR4][R8.64+0x4] ;  /* 0x00000404081a7981 */ /* 0x000ea4000c1e1900 */
[----:B--2---:R-:W-:-:S07]  /*1810*/  IMAD.IADD R26, R26, 0x1, -R5 ;  /* 0x000000011a1a7824 */ /* 0x004fce00078e0a05 */
.L_x_7293:
[----:B------:R-:W-:Y:S01]  /*1820*/  ULDC.64 UR4, c[0x0][0xa10] ;  /* 0x0002840000047ab9 */ /* 0x000fe20000000a00 */
[----:B------:R-:W-:Y:S01]  /*1830*/  ULDC.64 UR6, c[0x0][0x208] ;  /* 0x0000820000067ab9 */ /* 0x000fe20000000a00 */
[----:B------:R-:W-:-:S04]  /*1840*/  ISETP.NE.U32.AND P0, PT, RZ, UR4, PT ;  /* 0x00000004ff007c0c */ /* 0x000fc8000bf05070 */
[----:B------:R-:W-:Y:S01]  /*1850*/  ISETP.NE.AND.EX P0, PT, RZ, UR5, PT, P0 ;  /* 0x00000005ff007c0c */ /* 0x000fe2000bf05300 */
[----:B------:R-:W-:-:S12]  /*1860*/  ULDC.64 UR4, c[0x0][0xa30] ;  /* 0x00028c0000047ab9 */ /* 0x000fd80000000a00 */
[----:B01----:R-:W0:Y:S02]  /*1870*/  @P0 LDC.64 R4, c[0x0][0xa10] ;  /* 0x00028400ff040b82 */ /* 0x003e240000000a00 */
[----:B0-----:R-:W-:-:S05]  /*1880*/  @P0 IMAD.WIDE R4, R27, 0x4, R4 ;  /* 0x000000041b040825 */ /* 0x001fca00078e0204 */
[----:B------:R-:W2:Y:S04]  /*1890*/  @P0 LDG.E R0, desc[UR6][R4.64] ;  /* 0x0000000604000981 */ /* 0x000ea8000c1e1900 */
[----:B------:R0:W2:Y:S01]  /*18a0*/  @P0 LDG.E R9, desc[UR6][R4.64+0x4] ;  /* 0x0000040604090981 */ /* 0x0000a2000c1e1900 */
[----:B-----5:R-:W-:Y:S01]  /*18b0*/  IADD3 R8, -R3, R26, RZ ;  /* 0x0000001a03087210 */ /* 0x020fe20007ffe1ff */
[----:B------:R-:W-:Y:S01]  /*18c0*/  IMAD.MOV.U32 R148, RZ, RZ, R26 ;  /* 0x000000ffff947224 */ /* 0x000fe200078e001a */
[----:B------:R-:W-:-:S04]  /*18d0*/  ISETP.NE.U32.AND P1, PT, RZ, UR4, PT ;  /* 0x00000004ff007c0c */ /* 0x000fc8000bf25070 */
[----:B------:R-:W-:Y:S01]  /*18e0*/  ISETP.NE.AND.EX P1, PT, RZ, UR5, PT, P1 ;  /* 0x00000005ff007c0c */ /* 0x000fe2000bf25310 */
[----:B0-----:R-:W-:-:S05]  /*18f0*/  IMAD.MOV R4, RZ, RZ, -R8 ;  /* 0x000000ffff047224 */ /* 0x001fca00078e0a08 */
[----:B------:R-:W-:-:S07]  /*1900*/  VIMNMX R4, RZ, R4, !PT ;  /* 0x00000004ff047248 */ /* 0x000fce0007fe0100 */
[----:B------:R-:W-:-:S04]  /*1910*/  @P1 IADD3 R6, P2, R32, UR4, RZ ;  /* 0x0000000420061c10 */ /* 0x000fc8000ff5e0ff */
[----:B------:R-:W-:-:S05]  /*1920*/  @P1 IADD3.X R7, R28, UR5, RZ, P2, !PT ;  /* 0x000000051c071c10 */ /* 0x000fca00097fe4ff */
[----:B------:R0:W5:Y:S01]  /*1930*/  @P1 LDG.E R148, desc[UR6][R6.64] ;  /* 0x0000000606941981 */ /* 0x000162000c1e1900 */
[----:B--2---:R-:W-:-:S04]  /*1940*/  @P0 IMAD.IADD R25, R9, 0x1, -R0 ;  /* 0x0000000109190824 */ /* 0x004fc800078e0a00 */
[----:B------:R-:W-:-:S04]  /*1950*/  IMAD.IADD R161, R8, 0x1, R25 ;  /* 0x0000000108a17824 */ /* 0x000fc800078e0219 */
[----:B------:R-:W-:-:S04]  /*1960*/  VIADD R0, R161, 0xaf ;  /* 0x000000afa1007836 */ /* 0x000fc80000000000 */
        /* <DEDUP_REMOVED lines=9> */
[----:B------:R-:W-:-:S05]  /*1a00*/  @P0 IADD3 R0, R3, 0xaf, RZ ;  /* 0x000000af03000810 */ /* 0x000fca0007ffe0ff */
[----:B------:R-:W-:-:S05]  /*1a10*/  @P0 IMAD.HI R0, R0, 0x2e8ba2e9, RZ ;  /* 0x2e8ba2e900000827 */ /* 0x000fca00078e02ff */
[----:B------:R-:W-:-:S04]  /*1a20*/  @P0 SHF.R.U32.HI R3, RZ, 0x1f, R0 ;  /* 0x0000001fff030819 */ /* 0x000fc80000011600 */
[----:B------:R-:W-:Y:S02]  /*1a30*/  @P0 LEA.HI.SX32 R24, R0, R3, 0x1b ;  /* 0x0000000300180211 */ /* 0x000fe400078fdaff */
[----:B------:R-:W-:Y:S02]  /*1a40*/  PLOP3.LUT P0, PT, PT, PT, PT, 0x80, 0x0 ;  /* 0x000000000000781c */ /* 0x000fe40003f0f070 */
[----:B------:R-:W-:-:S13]  /*1a50*/  ISETP.GT.AND P1, PT, R24, R131, PT ;  /* 0x000000831800720c */ /* 0x000fda0003f24270 */
[----:B0-----:R-:W-:Y:S05]  /*1a60*/  @!P1 BRA `(.L_x_7294) ;  /* 0x000000a8000c9947 */ /* 0x001fea0003800000 */
        /* <DEDUP_REMOVED lines=20> */
.L_x_7296:
[----:B------:R-:W-:Y:S05]  /*1bb0*/  BSYNC B6 ;  /* 0x0000000000067941 */ /* 0x000fea0003800000 */
.L_x_7295:
        /* <DEDUP_REMOVED lines=20> */
.L_x_7298:
[----:B------:R-:W-:Y:S05]  /*1d00*/  BSYNC B6 ;  /* 0x0000000000067941 */ /* 0x000fea0003800000 */
.L_x_7297:
[----:B------:R-:W-:Y:S01]  /*1d10*/  ULDC.64 UR4, c[0x0][0x9f8] ;  /* 0x00027e0000047ab9 */ /* 0x000fe20000000a00 */
[----:B------:R-:W-:Y:S01]  /*1d20*/  ULDC.64 UR6, c[0x0][0x208] ;  /* 0x0000820000067ab9 */ /* 0x000fe20000000a00 */
[----:B------:R-:W-:Y:S01]  /*1d30*/  ISETP.NE.U32.AND P0, PT, RZ, UR4, PT ;  /* 0x00000004ff007c0c */ /* 0x000fe2000bf05070 */
[----:B------:R-:W2:Y:S01]  /*1d40*/  LDL.LU R9, [R1+0x4] ;  /* 0x0000040001097983 */ /* 0x000ea20000300800 */
[----:B------:R-:W0:Y:S02]  /*1d50*/  LDC.64 R42, c[0x0][0x300] ;  /* 0x0000c000ff2a7b82 */ /* 0x000e240000000a00 */
[----:B------:R-:W-:Y:S01]  /*1d60*/  ISETP.NE.AND.EX P0, PT, RZ, UR5, PT, P0 ;  /* 0x00000005ff007c0c */ /* 0x000fe2000bf05300 */
[----:B------:R-:W1:Y:S01]  /*1d70*/  S2R R20, SR_TID.X ;  /* 0x0000000000147919 */ /* 0x000e620000002100 */
[----:B------:R-:W-:Y:S01]  /*1d80*/  IMAD.IADD R119, R31, 0x1, R26 ;  /* 0x000000011f777824 */ /* 0x000fe200078e021a */
[----:B------:R-:W-:Y:S01]  /*1d90*/  SHF.R.S32.HI R8, RZ, 0x1f, R30 ;  /* 0x0000001fff087819 */ /* 0x000fe2000001141e */
[----:B------:R-:W3:Y:S02]  /*1da0*/  LDL R26, [R1+0x38] ;  /* 0x00003800011a7983 */ /* 0x000ee40000100800 */
[----:B------:R-:W4:Y:S02]  /*1db0*/  LDC R13, c[0x0][0x3f4] ;  /* 0x0000fd00ff0d7b82 */ /* 0x000f240000000800 */
[----:B------:R-:W3:Y:S05]  /*1dc0*/  LDL R21, [R1+0x34] ;  /* 0x0000340001157983 */ /* 0x000eea0000100800 */
[----:B------:R-:W-:Y:S01]  /*1dd0*/  @P0 IADD3 R4, P1, R32, UR4, RZ ;  /* 0x0000000420040c10 */ /* 0x000fe2000ff3e0ff */
[----:B------:R-:W2:Y:S03]  /*1de0*/  LDC.64 R108, c[0x0][0x3f8] ;  /* 0x0000fe00ff6c7b82 */ /* 0x000ea60000000a00 */
[----:B------:R-:W-:Y:S01]  /*1df0*/  @P0 IADD3.X R5, R28, UR5, RZ, P1, !PT ;  /* 0x000000051c050c10 */ /* 0x000fe20008ffe4ff */
[----:B------:R-:W-:-:S04]  /*1e00*/  ULDC.64 UR4, c[0x0][0x308] ;  /* 0x0000c20000047ab9 */ /* 0x000fc80000000a00 */
[----:B------:R4:W3:Y:S01]  /*1e10*/  @P0 LDG.E R27, desc[UR6][R4.64] ;  /* 0x00000006041b0981 */ /* 0x0008e2000c1e1900 */
[----:B------:R-:W-:Y:S01]  /*1e20*/  SHF.R.S32.HI R15, RZ, 0x1f, R119 ;  /* 0x0000001fff0f7819 */ /* 0x000fe20000011477 */
[----:B------:R-:W-:Y:S01]  /*1e30*/  ULDC.64 UR6, c[0x0][0xa08] ;  /* 0x0002820000067ab9 */ /* 0x000fe20000000a00 */
[----:B------:R-:W3:Y:S03]  /*1e40*/  LDC.64 R114, c[0x0][0x408] ;  /* 0x00010200ff727b82 */ /* 0x000ee60000000a00 */
[-C--:B0-----:R-:W-:Y:S01]  /*1e50*/  IMAD R0, R15, R42.reuse, RZ ;  /* 0x0000002a0f007224 */ /* 0x081fe200078e02ff */
[----:B------:R-:W-:Y:S01]  /*1e60*/  ISETP.NE.U32.AND P0, PT, RZ, UR6, PT ;  /* 0x00000006ff007c0c */ /* 0x000fe2000bf05070 */
[----:B------:R-:W-:-:S04]  /*1e70*/  IMAD.WIDE.U32 R6, R119, R42, RZ ;  /* 0x0000002a77067225 */ /* 0x000fc800078e00ff */
[----:B------:R-:W-:Y:S01]  /*1e80*/  IMAD R3, R119, R43, R0 ;  /* 0x0000002b77037224 */ /* 0x000fe200078e0200 */
[----:B-1----:R-:W-:Y:S02]  /*1e90*/  SHF.R.U32.HI R20, RZ, 0x7, R20 ;  /* 0x00000007ff147819 */ /* 0x002fe40000011614 */
[----:B----4-:R-:W-:Y:S01]  /*1ea0*/  ISETP.GE.AND P2, PT, R16, R13, PT ;  /* 0x0000000d1000720c */ /* 0x010fe20003f46270 */
[----:B------:R-:W-:Y:S01]  /*1eb0*/  IMAD.IADD R7, R7, 0x1, R3 ;  /* 0x0000000107077824 */ /* 0x000fe200078e0203 */
[----:B------:R-:W-:Y:S01]  /*1ec0*/  ISETP.NE.AND.EX P0, PT, RZ, UR7, PT, P0 ;  /* 0x00000007ff007c0c */ /* 0x000fe2000bf05300 */
[----:B------:R-:W-:Y:S01]  /*1ed0*/  IMAD R3, R8, UR4, RZ ;  /* 0x0000000408037c24 */ /* 0x000fe2000f8e02ff */
[----:B------:R-:W-:Y:S01]  /*1ee0*/  ISETP.NE.AND P6, PT, R20, 0x1, PT ;  /* 0x000000011400780c */ /* 0x000fe20003fc5270 */
[----:B------:R-:W-:-:S04]  /*1ef0*/  IMAD.WIDE.U32 R4, R30, UR4, R6 ;  /* 0x000000041e047c25 */ /* 0x000fc8000f8e0006 */
[----:B------:R-:W-:Y:S01]  /*1f00*/  IMAD R3, R30, UR5, R3 ;  /* 0x000000051e037c24 */ /* 0x000fe2000f8e0203 */
[----:B------:R-:W-:-:S03]  /*1f10*/  ULDC.64 UR4, c[0x0][0x310] ;  /* 0x0000c40000047ab9 */ /* 0x000fc60000000a00 */
[----:B------:R-:W-:Y:S01]  /*1f20*/  IMAD.IADD R5, R5, 0x1, R3 ;  /* 0x0000000105057824 */ /* 0x000fe200078e0203 */
[----:B------:R-:W-:Y:S02]  /*1f30*/  SHF.R.S32.HI R12, RZ, 0x1f, R22 ;  /* 0x0000001fff0c7819 */ /* 0x000fe40000011416 */
[----:B--2---:R-:W-:-:S04]  /*1f40*/  LOP3.LUT R9, R9, 0xfffffffe, RZ, 0xc0, !PT ;  /* 0xfffffffe09097812 */ /* 0x004fc800078ec0ff */
[----:B------:R-:W-:Y:S02]  /*1f50*/  @P2 LOP3.LUT R9, R9, 0x1, RZ, 0xfc, !PT ;  /* 0x0000000109092812 */ /* 0x000fe400078efcff */
[----:B---3--:R-:W-:-:S04]  /*1f60*/  SHF.R.S32.HI R0, RZ, 0x1f, R27 ;  /* 0x0000001fff007819 */ /* 0x008fc8000001141b */
[----:B------:R-:W-:Y:S02]  /*1f70*/  SEL R6, R0, RZ, !P0 ;  /* 0x000000ff00067207 */ /* 0x000fe40004000000 */
[----:B------:R-:W-:Y:S02]  /*1f80*/  SEL R103, R27, RZ, !P0 ;  /* 0x000000ff1b677207 */ /* 0x000fe40004000000 */
[----:B------:R-:W2:Y:S01]  /*1f90*/  LDL R27, [R1+0x3c] ;  /* 0x00003c00011b7983 */ /* 0x000ea20000100800 */
[----:B------:R-:W-:Y:S02]  /*1fa0*/  IMAD R0, R6, UR4, RZ ;  /* 0x0000000406007c24 */ /* 0x000fe4000f8e02ff */
[----:B------:R-:W-:-:S04]  /*1fb0*/  IMAD.WIDE.U32 R100, R103, UR4, R4 ;  /* 0x0000000467647c25 */ /* 0x000fc8000f8e0004 */
[----:B------:R-:W-:Y:S01]  /*1fc0*/  IMAD R11, R103, UR5, R0 ;  /* 0x00000005670b7c24 */ /* 0x000fe2000f8e0200 */
[----:B------:R-:W-:Y:S05]  /*1fd0*/  @!P6 WARPSYNC.ALL ;  /* 0x000000000000e948 */ /* 0x000fea0003800000 */
[----:B------:R-:W-:Y:S01]  /*1fe0*/  ULDC.64 UR4, c[0x0][0x330] ;  /* 0x0000cc0000047ab9 */ /* 0x000fe20000000a00 */
[----:B------:R0:W-:Y:S01]  /*1ff0*/  STL [R1+0x4], R9 ;  /* 0x0000040901007387 */ /* 0x0001e20000100800 */
[----:B------:R-:W-:-:S03]  /*2000*/  IMAD R3, R8, UR4, RZ ;  /* 0x0000000408037c24 */ /* 0x000fc6000f8e02ff */
[----:B------:R-:W3:Y:S04]  /*2010*/  LDL R8, [R1+0x4c] ;  /* 0x00004c0001087983 */ /* 0x000ee80000100800 */
[----:B------:R-:W4:Y:S01]  /*2020*/  LDL R14, [R1+0x48] ;  /* 0x00004800010e7983 */ /* 0x000f220000100800 */
[C---:B------:R-:W-:Y:S02]  /*2030*/  IMAD R3, R30.reuse, UR5, R3 ;  /* 0x000000051e037c24 */ /* 0x040fe4000f8e0203 */
[----:B------:R-:W-:Y:S01]  /*2040*/  IMAD.WIDE.U32 R4, R30, UR4, R16 ;  /* 0x000000041e047c25 */ /* 0x000fe2000f8e0010 */
[----:B------:R-:W-:-:S03]  /*2050*/  ULDC.64 UR4, c[0x0][0x338] ;  /* 0x0000ce0000047ab9 */ /* 0x000fc60000000a00 */
[----:B------:R-:W-:Y:S01]  /*2060*/  IMAD R0, R12, R108, RZ ;  /* 0x0000006c0c007224 */ /* 0x000fe200078e02ff */
[----:B------:R-:W-:Y:S02]  /*2070*/  IADD3 R5, R5, R3, RZ ;  /* 0x0000000305057210 */ /* 0x000fe40007ffe0ff */
[----:B------:R-:W-:Y:S01]  /*2080*/  SEL R3, R13, RZ, P2 ;  /* 0x000000ff0d037207 */ /* 0x000fe20001000000 */
[----:B------:R-:W-:Y:S02]  /*2090*/  IMAD R7, R22, R109, R0 ;  /* 0x0000006d16077224 */ /* 0x000fe400078e0200 */
[----:B------:R-:W-:Y:S02]  /*20a0*/  IMAD R0, R6, UR4, RZ ;  /* 0x0000000406007c24 */ /* 0x000fe4000f8e02ff */
[----:B------:R-:W-:Y:S02]  /*20b0*/  IMAD.IADD R3, R16, 0x1, R3 ;  /* 0x0000000110037824 */ /* 0x000fe400078e0203 */
[----:B------:R-:W-:-:S02]  /*20c0*/  VIADD R32, R22, 0x20 ;  /* 0x0000002016207836 */ /* 0x000fc40000000000 */
[----:B------:R-:W-:Y:S01]  /*20d0*/  IMAD R45, R103, UR5, R0 ;  /* 0x00000005672d7c24 */ /* 0x000fe2000f8e0200 */
[----:B------:R-:W-:Y:S02]  /*20e0*/  SHF.R.S32.HI R0, RZ, 0x1f, R3 ;  /* 0x0000001fff007819 */ /* 0x000fe40000011403 */
[----:B------:R-:W-:Y:S02]  /*20f0*/  SHF.L.U32 R32, R32, 0x6, RZ ;  /* 0x0000000620207819 */ /* 0x000fe400000006ff */
[CC--:B------:R-:W-:Y:S02]  /*2100*/  LEA.HI R10, R0.reuse, R3.reuse, RZ, 0x3 ;  /* 0x00000003000a7211 */ /* 0x0c0fe400078f18ff */
[----:B------:R-:W-:Y:S02]  /*2110*/  LEA.HI R0, R0, R3, RZ, 0x6 ;  /* 0x0000000300007211 */ /* 0x000fe400078f30ff */
[----:B------:R-:W-:Y:S02]  /*2120*/  LOP3.LUT R32, R32, 0x1c0, RZ, 0xc0, !PT ;  /* 0x000001c020207812 */ /* 0x000fe400078ec0ff */
[----:B------:R-:W-:-:S02]  /*2130*/  SHF.R.S32.HI R3, RZ, 0x6, R0 ;  /* 0x00000006ff037819 */ /* 0x000fc40000011400 */
[----:B------:R-:W-:Y:S02]  /*2140*/  LOP3.LUT R0, R32, 0x38, R10, 0xf8, !PT ;  /* 0x0000003820007812 */ /* 0x000fe400078ef80a */
[----:B------:R-:W1:Y:S01]  /*2150*/  S2R R32, SR_TID.X ;  /* 0x0000000000207919 */ /* 0x000e620000002100 */
[----:B0-----:R-:W-:-:S04]  /*2160*/  VIADD R9, R22, 0x40 ;  /* 0x0000004016097836 */ /* 0x001fc80000000000 */
[----:B------:R-:W-:Y:S02]  /*2170*/  IMAD.SHL.U32 R9, R9, 0x40, RZ ;  /* 0x0000004009097824 */ /* 0x000fe400078e00ff */
[----:B------:R-:W-:-:S04]  /*2180*/  IMAD.WIDE.U32 R102, R103, UR4, R4 ;  /* 0x0000000467667c25 */ /* 0x000fc8000f8e0004 */
[----:B------:R-:W-:Y:S01]  /*2190*/  VIADD R28, R22, 0x20 ;  /* 0x00000020161c7836 */ /* 0x000fe20000000000 */
[----:B------:R-:W-:Y:S01]  /*21a0*/  LOP3.LUT R9, R9, 0x1c0, RZ, 0xc0, !PT ;  /* 0x000001c009097812 */ /* 0x000fe200078ec0ff */
[-C--:B------:R-:W-:Y:S02]  /*21b0*/  IMAD R4, R12, R114.reuse, RZ ;  /* 0x000000720c047224 */ /* 0x080fe400078e02ff */
[----:B------:R-:W-:-:S04]  /*21c0*/  IMAD.WIDE.U32 R110, R22, R114, R18 ;  /* 0x00000072166e7225 */ /* 0x000fc800078e0012 */
[----:B------:R-:W-:Y:S01]  /*21d0*/  IMAD.WIDE.U32 R112, R22, R114, R16 ;  /* 0x0000007216707225 */ /* 0x000fe200078e0010 */
[----:B------:R-:W-:Y:S01]  /*21e0*/  SHF.L.U64.HI R117, R42, 0x5, R43 ;  /* 0x000000052a757819 */ /* 0x000fe2000001022b */
[----:B------:R-:W-:Y:S02]  /*21f0*/  ULDC UR4, c[0x0][0x2f4] ;  /* 0x0000bd0000047ab9 */ /* 0x000fe40000000800 */
[C---:B------:R-:W-:Y:S01]  /*2200*/  IMAD R5, R22.reuse, R115, R4 ;  /* 0x0000007316057224 */ /* 0x040fe200078e0204 */
[----:B------:R-:W-:Y:S01]  /*2210*/  LOP3.LUT R4, R9, 0x38, R10, 0xf8, !PT ;  /* 0x0000003809047812 */ /* 0x000fe200078ef80a */
[----:B------:R-:W-:Y:S01]  /*2220*/  IMAD R145, R3, 0x2c00, R26 ;  /* 0x00002c0003917824 */ /* 0x000fe200078e021a */
[C---:B------:R-:W-:Y:S01]  /*2230*/  IADD3 R9, R22.reuse, 0x40, RZ ;  /* 0x0000004016097810 */ /* 0x040fe20007ffe0ff */
[----:B------:R-:W-:-:S04]  /*2240*/  VIADD R26, R22, 0x80 ;  /* 0x00000080161a7836 */ /* 0x000fc80000000000 */
[----:B------:R-:W-:Y:S02]  /*2250*/  IMAD.SHL.U32 R9, R9, 0x40, RZ ;  /* 0x0000004009097824 */ /* 0x000fe400078e00ff */
[----:B------:R-:W-:Y:S02]  /*2260*/  IMAD.SHL.U32 R26, R26, 0x40, RZ ;  /* 0x000000401a1a7824 */ /* 0x000fe400078e00ff */
[----:B------:R-:W-:Y:S01]  /*2270*/  IMAD.SHL.U32 R28, R28, 0x40, RZ ;  /* 0x000000401c1c7824 */ /* 0x000fe200078e00ff */
[----:B------:R-:W-:Y:S01]  /*2280*/  LOP3.LUT R9, R9, 0x1c0, RZ, 0xc0, !PT ;  /* 0x000001c009097812 */ /* 0x000fe200078ec0ff */
[----:B-1----:R-:W-:Y:S01]  /*2290*/  VIADD R32, R32, 0xffffff80 ;  /* 0xffffff8020207836 */ /* 0x002fe20000000000 */
[----:B------:R-:W-:Y:S02]  /*22a0*/  LOP3.LUT R26, R26, 0x1c0, RZ, 0xc0, !PT ;  /* 0x000001c01a1a7812 */ /* 0x000fe400078ec0ff */
[----:B------:R-:W-:Y:S02]  /*22b0*/  SHF.R.U32.HI R9, RZ, 0x3, R9 ;  /* 0x00000003ff097819 */ /* 0x000fe40000011609 */
[----:B------:R-:W-:-:S02]  /*22c0*/  SHF.R.U32.HI R165, RZ, 0x3, R26 ;  /* 0x00000003ffa57819 */ /* 0x000fc4000001161a */
[----:B------:R-:W-:Y:S02]  /*22d0*/  LOP3.LUT R6, R26, 0x38, R10, 0xf8, !PT ;  /* 0x000000381a067812 */ /* 0x000fe400078ef80a */
[----:B------:R-:W-:Y:S02]  /*22e0*/  LOP3.LUT R28, R28, 0x1c0, RZ, 0xc0, !PT ;  /* 0x000001c01c1c7812 */ /* 0x000fe400078ec0ff */
[----:B------:R-:W-:Y:S02]  /*22f0*/  SHF.R.S32.HI R26, RZ, 0x1f, R32 ;  /* 0x0000001fff1a7819 */ /* 0x000fe40000011420 */
[----:B------:R-:W-:Y:S02]  /*2300*/  LOP3.LUT R4, R4, R9, RZ, 0x3c, !PT ;  /* 0x0000000904047212 */ /* 0x000fe400078e3cff */
[----:B------:R-:W-:Y:S02]  /*2310*/  SHF.R.U32.HI R28, RZ, 0x3, R28 ;  /* 0x00000003ff1c7819 */ /* 0x000fe4000001161c */
[----:B------:R-:W-:Y:S01]  /*2320*/  LEA.HI R26, R26, R32, RZ, 0x6 ;  /* 0x000000201a1a7211 */ /* 0x000fe200078f30ff */
[----:B------:R-:W-:-:S02]  /*2330*/  IMAD.IADD R111, R111, 0x1, R5 ;  /* 0x000000016f6f7824 */ /* 0x000fc400078e0205 */
[----:B------:R-:W-:Y:S01]  /*2340*/  IMAD.IADD R113, R5, 0x1, R113 ;  /* 0x0000000105717824 */ /* 0x000fe200078e0271 */
[----:B------:R-:W-:Y:S01]  /*2350*/  LOP3.LUT R5, R0, R28, RZ, 0x3c, !PT ;  /* 0x0000001c00057212 */ /* 0x000fe200078e3cff */
[----:B------:R-:W-:Y:S01]  /*2360*/  IMAD.IADD R145, R145, 0x1, R4 ;  /* 0x0000000191917824 */ /* 0x000fe200078e0204 */
[----:B------:R-:W-:Y:S01]  /*2370*/  LOP3.LUT R0, R10, 0x38, RZ, 0xc0, !PT ;  /* 0x000000380a007812 */ /* 0x000fe200078ec0ff */
[----:B------:R-:W-:Y:S02]  /*2380*/  IMAD.SHL.U32 R26, R26, 0x8, RZ ;  /* 0x000000081a1a7824 */ /* 0x000fe400078e00ff */
[----:B------:R-:W-:-:S03]  /*2390*/  IMAD.SHL.U32 R28, R22, 0x40, RZ ;  /* 0x00000040161c7824 */ /* 0x000fc600078e00ff */
[----:B------:R-:W-:Y:S02]  /*23a0*/  LOP3.LUT R26, R26, 0xfffffe00, RZ, 0xc0, !PT ;  /* 0xfffffe001a1a7812 */ /* 0x000fe400078ec0ff */
[----:B------:R-:W-:Y:S02]  /*23b0*/  LOP3.LUT R0, R0, 0x1c0, R28, 0xf8, !PT ;  /* 0x000001c000007812 */ /* 0x000fe400078ef81c */
[----:B-----5:R-:W-:Y:S01]  /*23c0*/  SHF.R.S32.HI R9, RZ, 0x1f, R148 ;  /* 0x0000001fff097819 */ /* 0x020fe20000011494 */
[----:B------:R-:W-:Y:S02]  /*23d0*/  IMAD R147, R3, 0x2c00, R26 ;  /* 0x00002c0003937824 */ /* 0x000fe400078e021a */
[----:B------:R-:W-:Y:S01]  /*23e0*/  IMAD.SHL.U32 R116, R42, 0x20, RZ ;  /* 0x000000202a747824 */ /* 0x000fe200078e00ff */
[----:B------:R-:W-:-:S03]  /*23f0*/  IADD3 R118, P0, R22, R119, RZ ;  /* 0x0000007716767210 */ /* 0x000fc60007f1e0ff */
[----:B------:R-:W-:-:S03]  /*2400*/  IMAD.WIDE.U32 R158, R22, R42, R116 ;  /* 0x0000002a169e7225 */ /* 0x000fc600078e0074 */
[----:B------:R-:W-:Y:S01]  /*2410*/  IADD3 R126, P1, R116, R158, RZ ;  /* 0x0000009e747e7210 */ /* 0x000fe20007f3e0ff */
[----:B------:R-:W-:Y:S02]  /*2420*/  VIADD R30, R22, 0xa0 ;  /* 0x000000a0161e7836 */ /* 0x000fe40000000000 */
[----:B------:R-:W-:Y:S01]  /*2430*/  IMAD.X R119, R12, 0x1, R15, P0 ;  /* 0x000000010c777824 */ /* 0x000fe200000e060f */
[----:B------:R-:W-:Y:S02]  /*2440*/  IADD3 R128, P0, R126, R116, RZ ;  /* 0x000000747e807210 */ /* 0x000fe40007f1e0ff */
[----:B------:R-:W-:Y:S01]  /*2450*/  SHF.L.U32 R30, R30, 0x6, RZ ;  /* 0x000000061e1e7819 */ /* 0x000fe200000006ff */
[----:B------:R-:W-:-:S03]  /*2460*/  IMAD.WIDE.U32 R104, R22, R108, R18 ;  /* 0x0000006c16687225 */ /* 0x000fc600078e0012 */
[----:B------:R-:W-:Y:S01]  /*2470*/  LOP3.LUT R30, R30, 0x1c0, RZ, 0xc0, !PT ;  /* 0x000001c01e1e7812 */ /* 0x000fe200078ec0ff */
[----:B------:R-:W-:-:S04]  /*2480*/  IMAD.WIDE.U32 R106, R22, R108, R16 ;  /* 0x0000006c166a7225 */ /* 0x000fc800078e0010 */
[----:B------:R-:W-:Y:S01]  /*2490*/  IMAD.WIDE.U32 R120, R22, R42, R16 ;  /* 0x0000002a16787225 */ /* 0x000fe200078e0010 */
[----:B------:R-:W-:-:S03]  /*24a0*/  SHF.R.U32.HI R164, RZ, 0x3, R30 ;  /* 0x00000003ffa47819 */ /* 0x000fc6000001161e */
[----:B------:R-:W-:Y:S02]  /*24b0*/  IMAD R144, R3, 0x2c00, R21 ;  /* 0x00002c0003907824 */ /* 0x000fe400078e0215 */
[----:B------:R-:W-:Y:S02]  /*24c0*/  IMAD.IADD R105, R105, 0x1, R7 ;  /* 0x0000000169697824 */ /* 0x000fe400078e0207 */
[----:B------:R-:W-:Y:S01]  /*24d0*/  IMAD.IADD R107, R7, 0x1, R107 ;  /* 0x00000001076b7824 */ /* 0x000fe200078e026b */
[----:B------:R-:W-:Y:S01]  /*24e0*/  LOP3.LUT R7, R30, 0x38, R10, 0xf8, !PT ;  /* 0x000000381e077812 */ /* 0x000fe200078ef80a */
[----:B------:R-:W-:Y:S01]  /*24f0*/  IMAD.SHL.U32 R38, R108, 0x20, RZ ;  /* 0x000000206c267824 */ /* 0x000fe200078e00ff */
[----:B------:R-:W-:Y:S01]  /*2500*/  LOP3.LUT R6, R6, R165, RZ, 0x3c, !PT ;  /* 0x000000a506067212 */ /* 0x000fe200078e3cff */
[C---:B------:R-:W-:Y:S01]  /*2510*/  IMAD.SHL.U32 R37, R108.reuse, 0x40, RZ ;  /* 0x000000406c257824 */ /* 0x040fe200078e00ff */
[C-C-:B------:R-:W-:Y:S01]  /*2520*/  SHF.L.U64.HI R41, R108.reuse, 0x5, R109.reuse ;  /* 0x000000056c297819 */ /* 0x140fe2000001026d */
[C---:B------:R-:W-:Y:S01]  /*2530*/  IMAD.SHL.U32 R36, R108.reuse, 0x80, RZ ;  /* 0x000000806c247824 */ /* 0x040fe200078e00ff */
[----:B------:R-:W-:Y:S01]  /*2540*/  SHF.L.U64.HI R40, R108, 0x6, R109 ;  /* 0x000000066c287819 */ /* 0x000fe2000001026d */
[----:B------:R-:W-:Y:S01]  /*2550*/  IMAD.WIDE.U32 R104, R148, R108, R104 ;  /* 0x0000006c94687225 */ /* 0x000fe200078e0068 */
[----:B------:R-:W-:-:S02]  /*2560*/  SHF.L.U64.HI R39, R108, 0x7, R109 ;  /* 0x000000076c277819 */ /* 0x000fc4000001026d */
[----:B------:R-:W-:Y:S01]  /*2570*/  LOP3.LUT R7, R7, R164, RZ, 0x3c, !PT ;  /* 0x000000a407077212 */ /* 0x000fe200078e3cff */
[----:B------:R-:W-:Y:S01]  /*2580*/  IMAD.WIDE.U32 R106, R148, R108, R106 ;  /* 0x0000006c946a7225 */ /* 0x000fe200078e006a */
[C-C-:B------:R-:W-:Y:S02]  /*2590*/  SHF.L.U64.HI R35, R114.reuse, 0x5, R115.reuse ;  /* 0x0000000572237819 */ /* 0x140fe40000010273 */
[C-C-:B------:R-:W-:Y:S01]  /*25a0*/  SHF.L.U64.HI R34, R114.reuse, 0x6, R115.reuse ;  /* 0x0000000672227819 */ /* 0x140fe20000010273 */
[----:B------:R-:W-:Y:S01]  /*25b0*/  IMAD.SHL.U32 R122, R13, 0x2, RZ ;  /* 0x000000020d7a7824 */ /* 0x000fe200078e00ff */
[C---:B------:R-:W-:Y:S01]  /*25c0*/  SHF.L.U64.HI R33, R114.reuse, 0x7, R115 ;  /* 0x0000000772217819 */ /* 0x040fe20000010273 */
[----:B------:R-:W-:Y:S01]  /*25d0*/  IMAD R135, R115, 0xb0, RZ ;  /* 0x000000b073877824 */ /* 0x000fe200078e02ff */
[C---:B------:R-:W-:Y:S01]  /*25e0*/  SHF.L.U32 R32, R114.reuse, 0x5, RZ ;  /* 0x0000000572207819 */ /* 0x040fe200000006ff */
[----:B------:R-:W-:Y:S01]  /*25f0*/  IMAD.SHL.U32 R31, R114, 0x40, RZ ;  /* 0x00000040721f7824 */ /* 0x000fe200078e00ff */
[----:B------:R-:W-:Y:S01]  /*2600*/  IADD3 R13, P3, R100, 0x40, RZ ;  /* 0x00000040640d7810 */ /* 0x000fe20007f7e0ff */
[----:B------:R-:W-:-:S02]  /*2610*/  IMAD.SHL.U32 R30, R114, 0x80, RZ ;  /* 0x00000080721e7824 */ /* 0x000fc400078e00ff */
[----:B------:R-:W-:-:S04]  /*2620*/  IMAD.WIDE.U32 R110, R148, R114, R110 ;  /* 0x00000072946e7225 */ /* 0x000fc800078e006e */
[----:B------:R-:W-:-:S04]  /*2630*/  IMAD.WIDE.U32 R112, R148, R114, R112 ;  /* 0x0000007294707225 */ /* 0x000fc800078e0070 */
[----:B------:R-:W-:Y:S01]  /*2640*/  VIADD R162, R20, 0x8 ;  /* 0x0000000814a27836 */ /* 0x000fe20000000000 */
[----:B------:R-:W-:Y:S01]  /*2650*/  LOP3.LUT R20, R10, 0xfffffff8, RZ, 0xc0, !PT ;  /* 0xfffffff80a147812 */ /* 0x000fe200078ec0ff */
[C---:B------:R-:W-:Y:S01]  /*2660*/  IMAD.WIDE.U32 R156, R42.reuse, 0xb0, RZ ;  /* 0x000000b02a9c7825 */ /* 0x040fe200078e00ff */
[C-C-:B------:R-:W-:Y:S02]  /*2670*/  SHF.L.U64.HI R141, R42.reuse, 0x6, R43.reuse ;  /* 0x000000062a8d7819 */ /* 0x140fe4000001022b */
[----:B------:R-:W-:Y:S01]  /*2680*/  SHF.L.U64.HI R132, R42, 0x7, R43 ;  /* 0x000000072a847819 */ /* 0x000fe2000001022b */
[----:B--2---:R-:W-:Y:S01]  /*2690*/  IMAD R146, R3, 0x2c00, R27 ;  /* 0x00002c0003927824 */ /* 0x004fe200078e021b */
[----:B------:R-:W-:-:S05]  /*26a0*/  IADD3 R27, R22, 0x60, RZ ;  /* 0x00000060161b7810 */ /* 0x000fca0007ffe0ff */
[----:B------:R-:W-:-:S05]  /*26b0*/  IMAD.SHL.U32 R27, R27, 0x40, RZ ;  /* 0x000000401b1b7824 */ /* 0x000fca00078e00ff */
[----:B------:R-:W-:Y:S01]  /*26c0*/  LOP3.LUT R27, R27, 0x1c0, RZ, 0xc0, !PT ;  /* 0x000001c01b1b7812 */ /* 0x000fe200078ec0ff */
[----:B---3--:R-:W-:Y:S02]  /*26d0*/  IMAD R143, R3, 0x2c00, R8 ;  /* 0x00002c00038f7824 */ /* 0x008fe400078e0208 */
[C---:B------:R-:W-:Y:S01]  /*26e0*/  IMAD.SHL.U32 R8, R22.reuse, 0x40, RZ ;  /* 0x0000004016087824 */ /* 0x040fe200078e00ff */
[----:B------:R-:W-:Y:S01]  /*26f0*/  LOP3.LUT R4, R27, 0x38, R10, 0xf8, !PT ;  /* 0x000000381b047812 */ /* 0x000fe200078ef80a */
[----:B------:R-:W-:-:S03]  /*2700*/  VIADD R27, R22, 0x60 ;  /* 0x00000060161b7836 */ /* 0x000fc60000000000 */
[----:B------:R-:W-:Y:S02]  /*2710*/  LOP3.LUT R8, R8, 0x1c0, RZ, 0xc0, !PT ;  /* 0x000001c008087812 */ /* 0x000fe400078ec0ff */
[----:B------:R-:W-:Y:S02]  /*2720*/  SHF.L.U32 R27, R27, 0x6, RZ ;  /* 0x000000061b1b7819 */ /* 0x000fe400000006ff */
[----:B------:R-:W-:Y:S02]  /*2730*/  SHF.R.U32.HI R8, RZ, 0x3, R8 ;  /* 0x00000003ff087819 */ /* 0x000fe40000011608 */
[----:B------:R-:W-:Y:S02]  /*2740*/  LOP3.LUT R27, R27, 0x1c0, RZ, 0xc0, !PT ;  /* 0x000001c01b1b7812 */ /* 0x000fe400078ec0ff */
[----:B------:R-:W-:Y:S02]  /*2750*/  LOP3.LUT R0, R0, R8, RZ, 0x3c, !PT ;  /* 0x0000000800007212 */ /* 0x000fe400078e3cff */
[----:B------:R-:W-:-:S03]  /*2760*/  SHF.R.U32.HI R27, RZ, 0x3, R27 ;  /* 0x00000003ff1b7819 */ /* 0x000fc6000001161b */
[----:B------:R-:W-:Y:S02]  /*2770*/  IMAD.IADD R147, R147, 0x1, R0 ;  /* 0x0000000193937824 */ /* 0x000fe400078e0200 */
[----:B------:R-:W-:Y:S02]  /*2780*/  IMAD R0, R9, R108, RZ ;  /* 0x0000006c09007224 */ /* 0x000fe400078e02ff */
[----:B------:R-:W-:Y:S01]  /*2790*/  IMAD.IADD R146, R146, 0x1, R5 ;  /* 0x0000000192927824 */ /* 0x000fe200078e0205 */
[----:B------:R-:W-:Y:S01]  /*27a0*/  LOP3.LUT R5, R4, R27, RZ, 0x3c, !PT ;  /* 0x0000001b04057212 */ /* 0x000fe200078e3cff */
[----:B------:R-:W-:Y:S02]  /*27b0*/  IMAD R27, R148, R109, R0 ;  /* 0x0000006d941b7224 */ /* 0x000fe400078e0200 */
[----:B------:R-:W-:-:S04]  /*27c0*/  IMAD R0, R12, R42, RZ ;  /* 0x0000002a0c007224 */ /* 0x000fc800078e02ff */
[----:B------:R-:W-:-:S05]  /*27d0*/  IMAD R123, R22, R43, R0 ;  /* 0x0000002b167b7224 */ /* 0x000fca00078e0200 */
[----:B------:R-:W-:Y:S01]  /*27e0*/  IADD3 R124, R123, R159, RZ ;  /* 0x0000009f7b7c7210 */ /* 0x000fe20007ffe0ff */
[----:B----4-:R-:W-:-:S04]  /*27f0*/  IMAD R142, R3, 0x2c00, R14 ;  /* 0x00002c00038e7824 */ /* 0x010fc800078e020e */
[--C-:B------:R-:W-:Y:S02]  /*2800*/  IMAD.X R125, R124, 0x1, R117.reuse, P1 ;  /* 0x000000017c7d7824 */ /* 0x100fe400008e0675 */
[----:B------:R-:W-:Y:S02]  /*2810*/  VIADD R14, R22, 0x40 ;  /* 0x00000040160e7836 */ /* 0x000fe40000000000 */
[----:B------:R-:W-:Y:S01]  /*2820*/  IMAD.X R127, R125, 0x1, R117, P0 ;  /* 0x000000017d7f7824 */ /* 0x000fe200000e0675 */
[----:B------:R-:W-:Y:S01]  /*2830*/  IADD3 R130, P0, R128, R116, RZ ;  /* 0x0000007480827210 */ /* 0x000fe20007f1e0ff */
[C---:B------:R-:W-:Y:S01]  /*2840*/  VIADD R4, R22.reuse, 0x20 ;  /* 0x0000002016047836 */ /* 0x040fe20000000000 */
[----:B------:R-:W-:Y:S01]  /*2850*/  SHF.R.S32.HI R154, RZ, 0x1f, R14 ;  /* 0x0000001fff9a7819 */ /* 0x000fe2000001140e */
[----:B------:R-:W-:Y:S02]  /*2860*/  VIADD R3, R22, 0xa0 ;  /* 0x000000a016037836 */ /* 0x000fe40000000000 */
[----:B------:R-:W-:-:S02]  /*2870*/  IMAD.IADD R123, R121, 0x1, R123 ;  /* 0x00000001797b7824 */ /* 0x000fc400078e027b */
[----:B------:R-:W-:Y:S01]  /*2880*/  IMAD.X R129, R127, 0x1, R117, P0 ;  /* 0x000000017f817824 */ /* 0x000fe200000e0675 */
[----:B------:R-:W-:Y:S01]  /*2890*/  IADD3 R15, P0, R100, R120, RZ ;  /* 0x00000078640f7210 */ /* 0x000fe20007f1e0ff */
[----:B------:R-:W-:Y:S02]  /*28a0*/  IMAD.IADD R14, R101, 0x1, R11 ;  /* 0x00000001650e7824 */ /* 0x000fe400078e020b */
[----:B------:R-:W-:Y:S01]  /*28b0*/  IMAD R9, R9, R114, RZ ;  /* 0x0000007209097224 */ /* 0x000fe200078e02ff */
[----:B------:R-:W-:Y:S01]  /*28c0*/  SHF.R.S32.HI R155, RZ, 0x1f, R4 ;  /* 0x0000001fff9b7819 */ /* 0x000fe20000011404 */
[----:B------:R-:W-:Y:S01]  /*28d0*/  IMAD.IADD R144, R144, 0x1, R5 ;  /* 0x0000000190907824 */ /* 0x000fe200078e0205 */
[----:B------:R-:W-:Y:S01]  /*28e0*/  IADD3 R8, R22, 0x60, RZ ;  /* 0x0000006016087810 */ /* 0x000fe20007ffe0ff */
[----:B------:R-:W-:Y:S01]  /*28f0*/  IMAD R5, R109, 0xb0, RZ ;  /* 0x000000b06d057824 */ /* 0x000fe200078e02ff */
[----:B------:R-:W-:Y:S01]  /*2900*/  SHF.R.S32.HI R149, RZ, 0x1f, R3 ;  /* 0x0000001fff957819 */ /* 0x000fe20000011403 */
[----:B------:R-:W-:Y:S01]  /*2910*/  IMAD.WIDE.U32 R108, R108, 0xb0, RZ ;  /* 0x000000b06c6c7825 */ /* 0x000fe200078e00ff */
[----:B------:R-:W-:-:S02]  /*2920*/  IADD3 R134, P2, R130, R116, RZ ;  /* 0x0000007482867210 */ /* 0x000fc40007f5e0ff */
[----:B------:R-:W-:Y:S01]  /*2930*/  IADD3 R12, P4, R15, 0x40, RZ ;  /* 0x000000400f0c7810 */ /* 0x000fe20007f9e0ff */
[----:B------:R-:W-:Y:S01]  /*2940*/  IMAD R9, R148, R115, R9 ;  /* 0x0000007394097224 */ /* 0x000fe200078e0209 */
[----:B------:R-:W-:Y:S01]  /*2950*/  IADD3.X R11, R123, R14, RZ, P0, !PT ;  /* 0x0000000e7b0b7210 */ /* 0x000fe200007fe4ff */
[----:B------:R-:W-:Y:S02]  /*2960*/  VIADD R4, R22, 0x80 ;  /* 0x0000008016047836 */ /* 0x000fe40000000000 */
[----:B------:R-:W-:Y:S01]  /*2970*/  IMAD.WIDE.U32 R114, R114, 0xb0, RZ ;  /* 0x000000b072727825 */ /* 0x000fe200078e00ff */
[----:B------:R-:W-:-:S03]  /*2980*/  IADD3 R142, R142, R7, RZ ;  /* 0x000000078e8e7210 */ /* 0x000fc60007ffe0ff */
[----:B------:R-:W-:Y:S01]  /*2990*/  IMAD R3, R43, 0xb0, RZ ;  /* 0x000000b02b037824 */ /* 0x000fe200078e02ff */
[----:B------:R-:W-:Y:S01]  /*29a0*/  SHF.R.S32.HI R153, RZ, 0x1f, R8 ;  /* 0x0000001fff997819 */ /* 0x000fe20000011408 */
[----:B------:R-:W-:Y:S01]  /*29b0*/  IMAD.IADD R143, R143, 0x1, R6 ;  /* 0x000000018f8f7824 */ /* 0x000fe200078e0206 */
[----:B------:R-:W-:Y:S01]  /*29c0*/  SHF.R.S32.HI R152, RZ, 0x1f, R4 ;  /* 0x0000001fff987819 */ /* 0x000fe20000011404 */
[----:B------:R-:W-:Y:S01]  /*29d0*/  IMAD.IADD R28, R105, 0x1, R27 ;  /* 0x00000001691c7824 */ /* 0x000fe200078e021b */
[----:B------:R-:W-:Y:S01]  /*29e0*/  IADD3 R140, R109, R5, RZ ;  /* 0x000000056d8c7210 */ /* 0x000fe20007ffe0ff */
[----:B------:R-:W-:Y:S01]  /*29f0*/  IMAD.IADD R26, R111, 0x1, R9 ;  /* 0x000000016f1a7824 */ /* 0x000fe200078e0209 */
[----:B------:R-:W-:Y:S01]  /*2a00*/  IADD3 R27, R27, R107, RZ ;  /* 0x0000006b1b1b7210 */ /* 0x000fe20007ffe0ff */
[----:B------:R-:W-:Y:S01]  /*2a10*/  IMAD.IADD R21, R9, 0x1, R113 ;  /* 0x0000000109157824 */ /* 0x000fe200078e0271 */
[----:B------:R-:W-:Y:S01]  /*2a20*/  ISETP.GE.AND P0, PT, R16, UR4, PT ;  /* 0x0000000410007c0c */ /* 0x000fe2000bf06270 */
[----:B------:R-:W-:Y:S01]  /*2a30*/  IMAD.IADD R43, R157, 0x1, R3 ;  /* 0x000000019d2b7824 */ /* 0x000fe200078e0203 */
[----:B------:R-:W-:Y:S01]  /*2a40*/  ISETP.GE.AND P1, PT, R221, UR4, PT ;  /* 0x00000004dd007c0c */ /* 0x000fe2000bf26270 */
[----:B------:R-:W-:Y:S01]  /*2a50*/  IMAD.IADD R135, R115, 0x1, R135 ;  /* 0x0000000173877824 */ /* 0x000fe200078e0287 */
[----:B------:R-:W-:Y:S01]  /*2a60*/  SHF.R.S32.HI R10, RZ, 0x3, R10 ;  /* 0x00000003ff0a7819 */ /* 0x000fe2000001140a */
[----:B------:R-:W-:Y:S01]  /*2a70*/  IMAD.X R133, R129, 0x1, R117, P2 ;  /* 0x0000000181857824 */ /* 0x000fe200010e0675 */
[----:B------:R-:W-:Y:S01]  /*2a80*/  SHF.R.S32.HI R9, RZ, 0x1f, R20 ;  /* 0x0000001fff097819 */ /* 0x000fe20000011414 */
[----:B------:R-:W-:-:S02]  /*2a90*/  IMAD.X R8, RZ, RZ, R14, P3 ;  /* 0x000000ffff087224 */ /* 0x000fc400018e060e */
[----:B------:R-:W-:Y:S02]  /*2aa0*/  IMAD.X R7, RZ, RZ, R11, P4 ;  /* 0x000000ffff077224 */ /* 0x000fe400020e060b */
[----:B------:R-:W-:Y:S01]  /*2ab0*/  IMAD.IADD R6, R103, 0x1, R45 ;  /* 0x0000000167067824 */ /* 0x000fe200078e022d */
[----:B------:R-:W-:Y:S06]  /*2ac0*/  @!P6 BAR.SYNC.DEFER_BLOCKING 0x9, 0x100 ;  /* 0x024400000000eb1d */ /* 0x000fec0000010000 */
.L_x_7422:
[----:B--2---:R-:W2:Y:S01]  /*2ad0*/  LDL R0, [R1+0x30] ;  /* 0x0000300001007983 */ /* 0x004ea20000100800 */
[----:B0-----:R-:W0:Y:S03]  /*2ae0*/  LDC R84, c[0x0][0x3f4] ;  /* 0x0000fd00ff547b82 */ /* 0x001e260000000800 */
[----:B---34-:R-:W3:Y:S01]  /*2af0*/  LDL.LU R51, [R1+0x4] ;  /* 0x0000040001337983 */ /* 0x018ee20000300800 */
[----:B------:R-:W-:Y:S01]  /*2b00*/  IADD3 R24, R24, -0x1, RZ ;  /* 0xffffffff18187810 */ /* 0x000fe20007ffe0ff */
[----:B------:R-:W-:Y:S05]  /*2b10*/  YIELD ;  /* 0x0000000000007946 */ /* 0x000fea0003800000 */
[----:B------:R-:W-:Y:S01]  /*2b20*/  ISETP.GT.AND P3, PT, R24, R131, PT ;  /* 0x000000831800720c */ /* 0x000fe20003f64270 */
[----:B------:R-:W-:Y:S01]  /*2b30*/  BSSY B0, `(.L_x_7299) ;  /* 0x00008c4000007945 */ /* 0x000fe20003800000 */
[----:B0-----:R-:W-:Y:S01]  /*2b40*/  ISETP.GE.AND P2, PT, R84, 0x1, PT ;  /* 0x000000015400780c */ /* 0x001fe20003f46270 */
[----:B--2---:R-:W-:Y:S01]  /*2b50*/  IMAD R5, R23, 0x5800, R0 ;  /* 0x0000580017057824 */ /* 0x004fe200078e0200 */
[----:B---3--:R-:W-:-:S03]  /*2b60*/  LOP3.LUT R51, R51, 0xffffffef, RZ, 0xc0, !PT ;  /* 0xffffffef33337812 */ /* 0x008fc600078ec0ff */
[----:B------:R-:W-:-:S06]  /*2b70*/  IMAD R5, R5, 0x2, R2 ;  /* 0x0000000205057824 */ /* 0x000fcc00078e0202 */
[----:B------:R-:W-:-:S05]  /*2b80*/  @P3 LOP3.LUT R51, R51, 0x10, RZ, 0xfc, !PT ;  /* 0x0000001033333812 */ /* 0x000fca00078efcff */
[----:B------:R0:W-:Y:S01]  /*2b90*/  STL [R1+0x4], R51 ;  /* 0x0000043301007387 */ /* 0x0001e20000100800 */
[----:B------:R-:W-:Y:S05]  /*2ba0*/  @!P2 BRA `(.L_x_7300) ;  /* 0x000000800090a947 */ /* 0x000fea0003800000 */
[----:B------:R-:W-:Y:S01]  /*2bb0*/  ULDC.U8 UR4, c[0x0][0x410] ;  /* 0x0001040000047ab9 */ /* 0x000fe20000000000 */
[----:B------:R-:W-:Y:S01]  /*2bc0*/  SHF.R.S32.HI R3, RZ, 0x1f, R24 ;  /* 0x0000001fff037819 */ /* 0x000fe20000011418 */
[-C--:B------:R-:W-:Y:S01]  /*2bd0*/  IMAD R4, R140, R24.reuse, RZ ;  /* 0x000000188c047224 */ /* 0x080fe200078e02ff */
[----:B------:R-:W-:Y:S01]  /*2be0*/  ISETP.NE.AND P2, PT, RZ, UR4, PT ;  /* 0x00000004ff007c0c */ /* 0x000fe2000bf45270 */
[-C--:B------:R-:W-:Y:S02]  /*2bf0*/  IMAD R0, R43, R24.reuse, RZ ;  /* 0x000000182b007224 */ /* 0x080fe400078e02ff */
[----:B------:R-:W-:Y:S02]  /*2c00*/  IMAD R44, R135, R24, RZ ;  /* 0x00000018872c7224 */ /* 0x000fe400078e02ff */
[----:B------:R-:W-:Y:S02]  /*2c10*/  IMAD R47, R3, R108, R4 ;  /* 0x0000006c032f7224 */ /* 0x000fe400078e0204 */
[----:B------:R-:W-:-:S02]  /*2c20*/  IMAD R4, R24, -0xb0, R25 ;  /* 0xffffff5018047824 */ /* 0x000fc400078e0219 */
[C---:B------:R-:W-:Y:S02]  /*2c30*/  IMAD R45, R3.reuse, R156, R0 ;  /* 0x0000009c032d7224 */ /* 0x040fe400078e0200 */
[----:B------:R-:W-:Y:S01]  /*2c40*/  IMAD R49, R3, R114, R44 ;  /* 0x0000007203317224 */ /* 0x000fe200078e022c */
[----:B------:R-:W-:Y:S01]  /*2c50*/  VIMNMX R4, R4, 0xb0, PT ;  /* 0x000000b004047848 */ /* 0x000fe20003fe0100 */
[----:B------:R-:W-:-:S04]  /*2c60*/  IMAD.WIDE.U32 R136, R156, R24, RZ ;  /* 0x000000189c887225 */ /* 0x000fc800078e00ff */
[----:B------:R-:W-:-:S04]  /*2c70*/  IMAD.WIDE.U32 R96, R108, R24, RZ ;  /* 0x000000186c607225 */ /* 0x000fc800078e00ff */
[----:B------:R-:W-:-:S04]  /*2c80*/  IMAD.WIDE.U32 R94, R114, R24, RZ ;  /* 0x00000018725e7225 */ /* 0x000fc800078e00ff */
[----:B------:R-:W-:Y:S02]  /*2c90*/  IMAD.IADD R92, R137, 0x1, R45 ;  /* 0x00000001895c7824 */ /* 0x000fe400078e022d */
        /* <DEDUP_REMOVED lines=9> */
[----:B------:R-:W-:-:S03]  /*2d30*/  CS2R R150, SRZ ;  /* 0x0000000000967805 */ /* 0x000fc6000001ff00 */
[----:B------:R-:W-:Y:S05]  /*2d40*/  @P3 BRA `(.L_x_7303) ;  /* 0x0000000000543947 */ /* 0x000fea0003800000 */
[----:B------:R-:W-:Y:S01]  /*2d50*/  IADD3 R45, P2, R104, R96, RZ ;  /* 0x00000060682d7210 */ /* 0x000fe20007f5e0ff */
[----:B------:R-:W-:Y:S01]  /*2d60*/  ULDC.64 UR4, c[0x0][0x3e8] ;  /* 0x0000fa0000047ab9 */ /* 0x000fe20000000a00 */
[----:B------:R-:W-:Y:S02]  /*2d70*/  CS2R R138, SRZ ;  /* 0x00000000008a7805 */ /* 0x000fe4000001ff00 */
[----:B------:R-:W-:Y:S02]  /*2d80*/  CS2R R150, SRZ ;  /* 0x0000000000967805 */ /* 0x000fe4000001ff00 */
[----:B------:R-:W-:Y:S01]  /*2d90*/  IADD3.X R46, R3, R28, RZ, P2, !PT ;  /* 0x0000001c032e7210 */ /* 0x000fe200017fe4ff */
[----:B------:R-:W-:Y:S01]  /*2da0*/  ULDC.64 UR6, c[0x0][0x208] ;  /* 0x0000820000067ab9 */ /* 0x000fe20000000a00 */
        /* <DEDUP_REMOVED lines=15> */
.L_x_7303:
[----:B------:R-:W-:Y:S05]  /*2ea0*/  BSYNC B1 ;  /* 0x0000000000017941 */ /* 0x000fea0003800000 */
.L_x_7302:
[----:B-1----:R-:W-:Y:S01]  /*2eb0*/  IADD3 R47, R22, 0x20, RZ ;  /* 0x00000020162f7810 */ /* 0x002fe20007ffe0ff */
[----:B-----5:R-:W-:Y:S01]  /*2ec0*/  IMAD.MOV.U32 R44, RZ, RZ, R90 ;  /* 0x000000ffff2c7224 */ /* 0x020fe200078e005a */
[----:B------:R-:W-:Y:S01]  /*2ed0*/  BSSY B1, `(.L_x_7304) ;  /* 0x0000026000017945 */ /* 0x000fe20003800000 */
[----:B------:R-:W-:Y:S01]  /*2ee0*/  IMAD.MOV.U32 R45, RZ, RZ, R91 ;  /* 0x000000ffff2d7224 */ /* 0x000fe200078e005b */
[----:B------:R-:W-:Y:S01]  /*2ef0*/  ISETP.GE.AND P4, PT, R47, R4, PT ;  /* 0x000000042f00720c */ /* 0x000fe20003f86270 */
[----:B------:R-:W-:Y:S01]  /*2f00*/  IMAD.MOV.U32 R46, RZ, RZ, R138 ;  /* 0x000000ffff2e7224 */ /* 0x000fe200078e008a */
[----:B------:R-:W-:Y:S02]  /*2f10*/  CS2R R86, SRZ ;  /* 0x0000000000567805 */ /* 0x000fe4000001ff00 */
[----:B------:R-:W-:Y:S02]  /*2f20*/  CS2R R82, SRZ ;  /* 0x0000000000527805 */ /* 0x000fe4000001ff00 */
[----:B------:R-:W-:Y:S01]  /*2f30*/  PRMT R186, R44, 0x5410, R45 ;  /* 0x000054102cba7816 */ /* 0x000fe2000000002d */
[----:B------:R-:W-:Y:S01]  /*2f40*/  IMAD.MOV.U32 R44, RZ, RZ, R139 ;  /* 0x000000ffff2c7224 */ /* 0x000fe200078e008b */
[----:B------:R-:W-:Y:S01]  /*2f50*/  PRMT R177, R46, 0x7610, R177 ;  /* 0x000076102eb17816 */ /* 0x000fe200000000b1 */
[----:B------:R-:W-:Y:S01]  /*2f60*/  IMAD.MOV.U32 R45, RZ, RZ, R98 ;  /* 0x000000ffff2d7224 */ /* 0x000fe200078e0062 */
[----:B------:R-:W-:Y:S01]  /*2f70*/  MOV R50, R151 ;  /* 0x0000009700327202 */ /* 0x000fe20000000f00 */
[----:B------:R-:W-:Y:S01]  /*2f80*/  IMAD.MOV.U32 R46, RZ, RZ, R99 ;  /* 0x000000ffff2e7224 */ /* 0x000fe200078e0063 */
[----:B------:R-:W-:Y:S01]  /*2f90*/  CS2R R88, SRZ ;  /* 0x0000000000587805 */ /* 0x000fe2000001ff00 */
[----:B------:R-:W-:Y:S01]  /*2fa0*/  IMAD.MOV.U32 R49, RZ, RZ, R150 ;  /* 0x000000ffff317224 */ /* 0x000fe200078e0096 */
[----:B------:R-:W-:-:S02]  /*2fb0*/  PRMT R187, R44, 0x5410, R45 ;  /* 0x000054102cbb7816 */ /* 0x000fc4000000002d */
[----:B------:R-:W-:Y:S01]  /*2fc0*/  PRMT R188, R46, 0x7610, R188 ;  /* 0x000076102ebc7816 */ /* 0x000fe200000000bc */
[----:B------:R-:W-:Y:S06]  /*2fd0*/  @P4 BRA `(.L_x_7305) ;  /* 0x0000000000544947 */ /* 0x000fec0003800000 */
[----:B------:R-:W-:Y:S01]  /*2fe0*/  IADD3 R45, P2, P5, R104, R96, R38 ;  /* 0x00000060682d7210 */ /* 0x000fe20007d5e026 */
[----:B------:R-:W-:Y:S01]  /*2ff0*/  ULDC.64 UR4, c[0x0][0x3e8] ;  /* 0x0000fa0000047ab9 */ /* 0x000fe20000000a00 */
[----:B------:R-:W-:Y:S02]  /*3000*/  CS2R R86, SRZ ;  /* 0x0000000000567805 */ /* 0x000fe4000001ff00 */
[----:B------:R-:W-:Y:S02]  /*3010*/  CS2R R88, SRZ ;  /* 0x0000000000587805 */ /* 0x000fe4000001ff00 */
[----:B------:R-:W-:Y:S01]  /*3020*/  IADD3.X R46, R28, R3, R41, P2, P5 ;  /* 0x000000031c2e7210 */ /* 0x000fe200017ea429 */
[----:B------:R-:W-:Y:S01]  /*3030*/  ULDC.64 UR6, c[0x0][0x208] ;  /* 0x0000820000067ab9 */ /* 0x000fe20000000a00 */
        /* <DEDUP_REMOVED lines=15> */
.L_x_7305:
[----:B------:R-:W-:Y:S05]  /*3130*/  BSYNC B1 ;  /* 0x0000000000017941 */ /* 0x000fea0003800000 */
.L_x_7304:
[----:B------:R-:W-:Y:S01]  /*3140*/  VIADD R48, R22, 0x40 ;  /* 0x0000004016307836 */ /* 0x000fe20000000000 */
[----:B0-----:R-:W-:Y:S01]  /*3150*/  LOP3.LUT R51, R51, 0xfffffffb, RZ, 0xc0, !PT ;  /* 0xfffffffb33337812 */ /* 0x001fe200078ec0ff */
[----:B-1---5:R-:W-:Y:S01]  /*3160*/  IMAD.MOV.U32 R44, RZ, RZ, R80 ;  /* 0x000000ffff2c7224 */ /* 0x022fe200078e0050 */
[----:B------:R-:W-:Y:S01]  /*3170*/  MOV R46, R82 ;  /* 0x00000052002e7202 */ /* 0x000fe20000000f00 */
[----:B------:R-:W-:Y:S01]  /*3180*/  IMAD.MOV.U32 R45, RZ, RZ, R81 ;  /* 0x000000ffff2d7224 */ /* 0x000fe200078e0051 */
[----:B------:R-:W-:Y:S01]  /*3190*/  ISETP.GE.AND P2, PT, R48, R4, PT ;  /* 0x000000043000720c */ /* 0x000fe20003f46270 */
[----:B------:R-:W-:Y:S01]  /*31a0*/  IMAD.MOV.U32 R47, RZ, RZ, R83 ;  /* 0x000000ffff2f7224 */ /* 0x000fe200078e0053 */
[----:B------:R-:W-:Y:S01]  /*31b0*/  BSSY B1, `(.L_x_7306) ;  /* 0x0000027000017945 */ /* 0x000fe20003800000 */
[----:B------:R-:W-:Y:S02]  /*31c0*/  PRMT R177, R177, 0x5410, R49 ;  /* 0x00005410b1b17816 */ /* 0x000fe40000000031 */
[----:B------:R-:W-:-:S02]  /*31d0*/  CS2R R64, SRZ ;  /* 0x0000000000407805 */ /* 0x000fc4000001ff00 */
[----:B------:R-:W-:Y:S01]  /*31e0*/  PRMT R168, R45, 0x5410, R44 ;  /* 0x000054102da87816 */ /* 0x000fe2000000002c */
[----:B------:R-:W-:Y:S01]  /*31f0*/  IMAD.MOV.U32 R44, RZ, RZ, R86 ;  /* 0x000000ffff2c7224 */ /* 0x000fe200078e0056 */
[----:B------:R-:W-:Y:S01]  /*3200*/  PRMT R188, R188, 0x5410, R50 ;  /* 0x00005410bcbc7816 */ /* 0x000fe20000000032 */
[----:B------:R-:W-:Y:S01]  /*3210*/  IMAD.MOV.U32 R45, RZ, RZ, R87 ;  /* 0x000000ffff2d7224 */ /* 0x000fe200078e0057 */
[----:B------:R-:W-:Y:S02]  /*3220*/  PRMT R167, R47, 0x5410, R46 ;  /* 0x000054102fa77816 */ /* 0x000fe4000000002e */
[----:B------:R-:W-:Y:S02]  /*3230*/  CS2R R72, SRZ ;  /* 0x0000000000487805 */ /* 0x000fe4000001ff00 */
[----:B------:R-:W-:Y:S02]  /*3240*/  CS2R R76, SRZ ;  /* 0x00000000004c7805 */ /* 0x000fe4000001ff00 */
[----:B------:R-:W-:-:S02]  /*3250*/  CS2R R74, SRZ ;  /* 0x00000000004a7805 */ /* 0x000fc4000001ff00 */
[----:B------:R-:W-:Y:S02]  /*3260*/  @P2 LOP3.LUT R51, R51, 0x4, RZ, 0xfc, !PT ;  /* 0x0000000433332812 */ /* 0x000fe400078efcff */
[----:B------:R-:W-:Y:S02]  /*3270*/  CS2R R78, SRZ ;  /* 0x00000000004e7805 */ /* 0x000fe4000001ff00 */
[----:B------:R-:W-:Y:S01]  /*3280*/  PRMT R184, R45, 0x5410, R44 ;  /* 0x000054102db87816 */ /* 0x000fe2000000002c */
[----:B------:R-:W-:Y:S01]  /*3290*/  IMAD.MOV.U32 R49, RZ, RZ, R88 ;  /* 0x000000ffff317224 */ /* 0x000fe200078e0058 */
[----:B------:R0:W-:Y:S01]  /*32a0*/  STL [R1+0x4], R51 ;  /* 0x0000043301007387 */ /* 0x0001e20000100800 */
[----:B------:R-:W-:Y:S01]  /*32b0*/  IMAD.MOV.U32 R50, RZ, RZ, R89 ;  /* 0x000000ffff327224 */ /* 0x000fe200078e0059 */
        /* <DEDUP_REMOVED lines=22> */
.L_x_7307:
[----:B------:R-:W-:Y:S05]  /*3420*/  BSYNC B1 ;  /* 0x0000000000017941 */ /* 0x000fea0003800000 */
.L_x_7306:
[----:B------:R-:W-:Y:S01]  /*3430*/  VIADD R170, R22, 0x60 ;  /* 0x0000006016aa7836 */ /* 0x000fe20000000000 */
[----:B------:R-:W-:Y:S01]  /*3440*/  MOV R169, R51 ;  /* 0x0000003300a97202 */ /* 0x000fe20000000f00 */
[----:B-1---5:R-:W-:Y:S01]  /*3450*/  IMAD.MOV.U32 R44, RZ, RZ, R72 ;  /* 0x000000ffff2c7224 */ /* 0x022fe200078e0048 */
[----:B------:R-:W-:Y:S01]  /*3460*/  MOV R46, R74 ;  /* 0x0000004a002e7202 */ /* 0x000fe20000000f00 */
[----:B------:R-:W-:Y:S01]  /*3470*/  IMAD.MOV.U32 R45, RZ, RZ, R73 ;  /* 0x000000ffff2d7224 */ /* 0x000fe200078e0049 */
[----:B------:R-:W-:Y:S01]  /*3480*/  ISETP.GE.AND P2, PT, R170, R4, PT ;  /* 0x00000004aa00720c */ /* 0x000fe20003f46270 */
[----:B------:R-:W-:Y:S01]  /*3490*/  IMAD.MOV.U32 R47, RZ, RZ, R75 ;  /* 0x000000ffff2f7224 */ /* 0x000fe200078e004b */
[----:B------:R-:W-:Y:S01]  /*34a0*/  LOP3.LUT R169, R169, 0xfffffff7, RZ, 0xc0, !PT ;  /* 0xfffffff7a9a97812 */ /* 0x000fe200078ec0ff */
[----:B------:R-:W-:Y:S01]  /*34b0*/  BSSY B1, `(.L_x_7308) ;  /* 0x0000034000017945 */ /* 0x000fe20003800000 */
[----:B------:R-:W-:Y:S01]  /*34c0*/  PRMT R93, R45, 0x5410, R44 ;  /* 0x000054102d5d7816 */ /* 0x000fe2000000002c */
[----:B------:R-:W-:Y:S01]  /*34d0*/  IMAD.MOV.U32 R44, RZ, RZ, R76 ;  /* 0x000000ffff2c7224 */ /* 0x000fe200078e004c */
[----:B------:R-:W-:Y:S01]  /*34e0*/  PRMT R185, R50, 0x5410, R49 ;  /* 0x0000541032b97816 */ /* 0x000fe20000000031 */
[----:B------:R-:W-:Y:S01]  /*34f0*/  IMAD.MOV.U32 R45, RZ, RZ, R77 ;  /* 0x000000ffff2d7224 */ /* 0x000fe200078e004d */
[----:B------:R-:W-:-:S02]  /*3500*/  PRMT R85, R47, 0x5410, R46 ;  /* 0x000054102f557816 */ /* 0x000fc4000000002e */
[----:B------:R-:W-:Y:S02]  /*3510*/  CS2R R68, SRZ ;  /* 0x0000000000447805 */ /* 0x000fe4000001ff00 */
[----:B------:R-:W-:Y:S02]  /*3520*/  CS2R R66, SRZ ;  /* 0x0000000000427805 */ /* 0x000fe4000001ff00 */
[----:B------:R-:W-:Y:S02]  /*3530*/  CS2R R70, SRZ ;  /* 0x0000000000467805 */ /* 0x000fe4000001ff00 */
[----:B------:R-:W-:Y:S02]  /*3540*/  PRMT R166, R44, 0x5410, R45 ;  /* 0x000054102ca67816 */ /* 0x000fe4000000002d */
[----:B------:R-:W-:Y:S02]  /*3550*/  CS2R R48, SRZ ;  /* 0x0000000000307805 */ /* 0x000fe4000001ff00 */
[----:B------:R-:W-:-:S02]  /*3560*/  @P2 LOP3.LUT R169, R169, 0x8, RZ, 0xfc, !PT ;  /* 0x00000008a9a92812 */ /* 0x000fc400078efcff */
[----:B------:R-:W-:Y:S02]  /*3570*/  CS2R R56, SRZ ;  /* 0x0000000000387805 */ /* 0x000fe4000001ff00 */
[----:B------:R-:W-:Y:S02]  /*3580*/  CS2R R60, SRZ ;  /* 0x00000000003c7805 */ /* 0x000fe4000001ff00 */
[----:B------:R-:W-:Y:S02]  /*3590*/  CS2R R58, SRZ ;  /* 0x00000000003a7805 */ /* 0x000fe4000001ff00 */
[----:B------:R-:W-:Y:S01]  /*35a0*/  CS2R R62, SRZ ;  /* 0x00000000003e7805 */ /* 0x000fe2000001ff00 */
[----:B------:R1:W-:Y:S01]  /*35b0*/  STL [R1+0x4], R169 ;  /* 0x000004a901007387 */ /* 0x0003e20000100800 */
[----:B------:R-:W-:Y:S02]  /*35c0*/  CS2R R52, SRZ ;  /* 0x0000000000347805 */ /* 0x000fe4000001ff00 */
[----:B0-----:R-:W-:-:S02]  /*35d0*/  CS2R R50, SRZ ;  /* 0x0000000000327805 */ /* 0x001fc4000001ff00 */
[----:B------:R-:W-:Y:S01]  /*35e0*/  CS2R R54, SRZ ;  /* 0x0000000000367805 */ /* 0x000fe2000001ff00 */
[----:B------:R-:W-:Y:S06]  /*35f0*/  @P2 BRA `(.L_x_7309) ;  /* 0x00000000007c2947 */ /* 0x000fec0003800000 */
[----:B------:R-:W0:Y:S01]  /*3600*/  LDC.64 R44, c[0x0][0x3f8] ;  /* 0x0000fe00ff2c7b82 */ /* 0x000e220000000a00 */
[----:B------:R-:W-:Y:S01]  /*3610*/  IMAD.MOV.U32 R46, RZ, RZ, R96 ;  /* 0x000000ffff2e7224 */ /* 0x000fe200078e0060 */
[----:B------:R-:W-:Y:S01]  /*3620*/  ULDC.64 UR4, c[0x0][0x3e8] ;  /* 0x0000fa0000047ab9 */ /* 0x000fe20000000a00 */
[----:B------:R-:W-:Y:S01]  /*3630*/  IMAD.MOV.U32 R47, RZ, RZ, R3 ;  /* 0x000000ffff2f7224 */ /* 0x000fe200078e0003 */
[----:B------:R-:W-:Y:S02]  /*3640*/  CS2R R68, SRZ ;  /* 0x0000000000447805 */ /* 0x000fe4000001ff00 */
[----:B------:R-:W-:Y:S01]  /*3650*/  CS2R R70, SRZ ;  /* 0x0000000000467805 */ /* 0x000fe2000001ff00 */
[----:B------:R-:W-:Y:S01]  /*3660*/  ULDC.64 UR6, c[0x0][0x208] ;  /* 0x0000820000067ab9 */ /* 0x000fe20000000a00 */
[----:B0-----:R-:W-:-:S04]  /*3670*/  IMAD.WIDE.U32 R46, R44, 0x60, R46 ;  /* 0x000000602c2e7825 */ /* 0x001fc800078e002e */
[----:B------:R-:W-:Y:S01]  /*3680*/  IMAD R45, R45, 0x60, RZ ;  /* 0x000000602d2d7824 */ /* 0x000fe200078e02ff */
[----:B------:R-:W-:Y:S02]  /*3690*/  IADD3 R64, P2, R104, R46, RZ ;  /* 0x0000002e68407210 */ /* 0x000fe40007f5e0ff */
[----:B------:R-:W-:Y:S02]  /*36a0*/  MOV R46, R94 ;  /* 0x0000005e002e7202 */ /* 0x000fe40000000f00 */
[----:B------:R-:W-:Y:S01]  /*36b0*/  IADD3.X R65, R28, R47, R45, P2, !PT ;  /* 0x0000002f1c417210 */ /* 0x000fe200017fe42d */
[----:B------:R-:W-:Y:S01]  /*36c0*/  IMAD.MOV.U32 R47, RZ, RZ, R0 ;  /* 0x000000ffff2f7224 */ /* 0x000fe200078e0000 */
[----:B------:R-:W0:Y:S02]  /*36d0*/  LDC.64 R44, c[0x0][0x408] ;  /* 0x00010200ff2c7b82 */ /* 0x000e240000000a00 */
[----:B0-----:R-:W-:-:S04]  /*36e0*/  IMAD.WIDE.U32 R46, R44, 0x60, R46 ;  /* 0x000000602c2e7825 */ /* 0x001fc800078e002e */
[----:B------:R-:W-:Y:S01]  /*36f0*/  IMAD R67, R45, 0x60, RZ ;  /* 0x000000602d437824 */ /* 0x000fe200078e02ff */
[----:B------:R-:W-:-:S04]  /*3700*/  IADD3 R45, P2, R110, R46, RZ ;  /* 0x0000002e6e2d7210 */ /* 0x000fc80007f5e0ff */
[----:B------:R-:W-:Y:S02]  /*3710*/  IADD3.X R66, R26, R47, R67, P2, !PT ;  /* 0x0000002f1a427210 */ /* 0x000fe400017fe443 */
        /* <DEDUP_REMOVED lines=13> */
.L_x_7309:
[----:B------:R-:W-:Y:S05]  /*37f0*/  BSYNC B1 ;  /* 0x0000000000017941 */ /* 0x000fea0003800000 */
.L_x_7308:
[----:B0-----:R-:W-:Y:S01]  /*3800*/  VIADD R45, R22, 0x80 ;  /* 0x00000080162d7836 */ /* 0x001fe20000000000 */
[----:B------:R-:W-:Y:S01]  /*3810*/  BSSY B1, `(.L_x_7310) ;  /* 0x000001c000017945 */ /* 0x000fe20003800000 */
[----:B------:R-:W-:-:S03]  /*3820*/  IMAD.MOV.U32 R44, RZ, RZ, R169 ;  /* 0x000000ffff2c7224 */ /* 0x000fc600078e00a9 */
[----:B------:R-:W-:Y:S02]  /*3830*/  ISETP.GE.AND P2, PT, R45, R4, PT ;  /* 0x000000042d00720c */ /* 0x000fe40003f46270 */
[----:B------:R-:W-:-:S11]  /*3840*/  LOP3.LUT R44, R44, 0xfffffffd, RZ, 0xc0, !PT ;  /* 0xfffffffd2c2c7812 */ /* 0x000fd600078ec0ff */
[----:B------:R-:W-:-:S05]  /*3850*/  @P2 LOP3.LUT R44, R44, 0x2, RZ, 0xfc, !PT ;  /* 0x000000022c2c2812 */ /* 0x000fca00078efcff */
[----:B------:R0:W-:Y:S01]  /*3860*/  STL [R1+0x4], R44 ;  /* 0x0000042c01007387 */ /* 0x0001e20000100800 */
[----:B------:R-:W-:Y:S05]  /*3870*/  @P2 BRA `(.L_x_7311) ;  /* 0x0000000000542947 */ /* 0x000fea0003800000 */
[----:B0-----:R-:W-:Y:S01]  /*3880*/  IADD3 R44, P2, P5, R104, R36, R96 ;  /* 0x00000024682c7210 */ /* 0x001fe20007d5e060 */
        /* <DEDUP_REMOVED lines=20> */
.L_x_7311:
[----:B------:R-:W-:Y:S05]  /*39d0*/  BSYNC B1 ;  /* 0x0000000000017941 */ /* 0x000fea0003800000 */
.L_x_7310:
[----:B0-2---:R-:W-:Y:S01]  /*39e0*/  VIADD R44, R22, 0xa0 ;  /* 0x000000a0162c7836 */ /* 0x005fe20000000000 */
[----:B------:R-:W-:Y:S04]  /*39f0*/  BSSY B1, `(.L_x_7312) ;  /* 0x0000020000017945 */ /* 0x000fe80003800000 */
[----:B------:R-:W-:-:S13]  /*3a00*/  ISETP.GE.AND P5, PT, R44, R4, PT ;  /* 0x000000042c00720c */ /* 0x000fda0003fa6270 */
[----:B------:R-:W-:Y:S05]  /*3a10*/  @P5 BRA `(.L_x_7313) ;  /* 0x0000000000745947 */ /* 0x000fea0003800000 */
[----:B------:R-:W0:Y:S01]  /*3a20*/  LDC.64 R44, c[0x0][0x3f8] ;  /* 0x0000fe00ff2c7b82 */ /* 0x000e220000000a00 */
[----:B------:R-:W-:Y:S01]  /*3a30*/  MOV R97, R3 ;  /* 0x0000000300617202 */ /* 0x000fe20000000f00 */
[----:B------:R-:W-:Y:S01]  /*3a40*/  IMAD.MOV.U32 R95, RZ, RZ, R0 ;  /* 0x000000ffff5f7224 */ /* 0x000fe200078e0000 */
[----:B------:R-:W-:Y:S01]  /*3a50*/  ULDC.64 UR4, c[0x0][0x3e8] ;  /* 0x0000fa0000047ab9 */ /* 0x000fe20000000a00 */
[----:B------:R-:W-:Y:S02]  /*3a60*/  CS2R R52, SRZ ;  /* 0x0000000000347805 */ /* 0x000fe4000001ff00 */
[----:B------:R-:W-:Y:S01]  /*3a70*/  CS2R R54, SRZ ;  /* 0x0000000000367805 */ /* 0x000fe2000001ff00 */
[----:B------:R-:W-:Y:S01]  /*3a80*/  ULDC.64 UR6, c[0x0][0x208] ;  /* 0x0000820000067ab9 */ /* 0x000fe20000000a00 */
[----:B0-----:R-:W-:-:S04]  /*3a90*/  IMAD.WIDE.U32 R96, R44, 0xa0, R96 ;  /* 0x000000a02c607825 */ /* 0x001fc800078e0060 */
[----:B------:R-:W-:Y:S01]  /*3aa0*/  IMAD R45, R45, 0xa0, RZ ;  /* 0x000000a02d2d7824 */ /* 0x000fe200078e02ff */
[----:B------:R-:W-:-:S04]  /*3ab0*/  IADD3 R3, P2, R104, R96, RZ ;  /* 0x0000006068037210 */ /* 0x000fc80007f5e0ff */
[----:B------:R-:W-:Y:S02]  /*3ac0*/  IADD3.X R96, R28, R97, R45, P2, !PT ;  /* 0x000000611c607210 */ /* 0x000fe400017fe42d */
        /* <DEDUP_REMOVED lines=18> */
.L_x_7313:
[----:B------:R-:W-:Y:S05]  /*3bf0*/  BSYNC B1 ;  /* 0x0000000000017941 */ /* 0x000fea0003800000 */
.L_x_7312:
[----:B------:R-:W-:Y:S01]  /*3c00*/  IMAD.MOV.U32 R0, RZ, RZ, R78 ;  /* 0x000000ffff007224 */ /* 0x000fe200078e004e */
[----:B------:R-:W-:Y:S01]  /*3c10*/  ULOP3.LUT UR4, UR60, 0x1, URZ, 0xfc, !UPT ;  /* 0x000000013c047892 */ /* 0x000fe2000f8efc3f */
[----:B------:R-:W-:Y:S01]  /*3c20*/  IMAD.MOV.U32 R3, RZ, RZ, R79 ;  /* 0x000000ffff037224 */ /* 0x000fe200078e004f */
[----:B0----5:R-:W-:Y:S01]  /*3c30*/  MOV R45, R65 ;  /* 0x00000041002d7202 */ /* 0x021fe20000000f00 */
[----:B------:R-:W-:Y:S01]  /*3c40*/  IMAD.MOV.U32 R44, RZ, RZ, R64 ;  /* 0x000000ffff2c7224 */ /* 0x000fe200078e0040 */
[----:B------:R-:W-:Y:S02]  /*3c50*/  UISETP.NE.AND UP0, UPT, UR4, 0x3, UPT ;  /* 0x000000030400788c */ /* 0x000fe4000bf05270 */
[----:B------:R-:W-:Y:S01]  /*3c60*/  PRMT R183, R0, 0x5410, R3 ;  /* 0x0000541000b77816 */ /* 0x000fe20000000003 */
[----:B------:R-:W-:Y:S01]  /*3c70*/  IMAD.MOV.U32 R0, RZ, RZ, R68 ;  /* 0x000000ffff007224 */ /* 0x000fe200078e0044 */
[----:B------:R-:W-:Y:S01]  /*3c80*/  PRMT R179, R44, 0x5410, R45 ;  /* 0x000054102cb37816 */ /* 0x000fe2000000002d */
[----:B------:R-:W-:Y:S01]  /*3c90*/  IMAD.MOV.U32 R3, RZ, RZ, R69 ;  /* 0x000000ffff037224 */ /* 0x000fe200078e0045 */
[----:B------:R-:W-:Y:S01]  /*3ca0*/  PLOP3.LUT P2, PT, PT, PT, UP0, 0x80, 0x0 ;  /* 0x000000000000781c */ /* 0x000fe20003f4f008 */
        /* <DEDUP_REMOVED lines=10> */
[----:B------:R-:W-:-:S02]  /*3d50*/  MOV R0, R61 ;  /* 0x0000003d00007202 */ /* 0x000fc40000000f00 */
[----:B------:R-:W-:Y:S02]  /*3d60*/  PRMT R182, R45, 0x5410, R44 ;  /* 0x000054102db67816 */ /* 0x000fe4000000002c */
        /* <DEDUP_REMOVED lines=8> */
[----:B------:R-:W-:-:S04]  /*3df0*/  MOV R3, R48 ;  /* 0x0000003000037202 */ /* 0x000fc80000000f00 */
[----:B------:R-:W-:Y:S01]  /*3e00*/  PRMT R96, R3, 0x5410, R0 ;  /* 0x0000541003607816 */ /* 0x000fe20000000000 */
[----:B------:R-:W-:Y:S02]  /*3e10*/  IMAD.MOV.U32 R3, RZ, RZ, R52 ;  /* 0x000000ffff037224 */ /* 0x000fe400078e0034 */
[----:B------:R-:W-:-:S05]  /*3e20*/  IMAD.MOV.U32 R0, RZ, RZ, R53 ;  /* 0x000000ffff007224 */ /* 0x000fca00078e0035 */
[----:B-1----:R-:W-:Y:S01]  /*3e30*/  PRMT R169, R3, 0x5410, R0 ;  /* 0x0000541003a97816 */ /* 0x002fe20000000000 */
[----:B------:R-:W-:Y:S01]  /*3e40*/  IMAD.MOV.U32 R3, RZ, RZ, R50 ;  /* 0x000000ffff037224 */ /* 0x000fe200078e0032 */
[----:B------:R-:W-:-:S04]  /*3e50*/  MOV R0, R51 ;  /* 0x0000003300007202 */ /* 0x000fc80000000f00 */
[----:B------:R-:W-:Y:S01]  /*3e60*/  PRMT R97, R3, 0x5410, R0 ;  /* 0x0000541003617816 */ /* 0x000fe20000000000 */
[----:B------:R-:W-:Y:S02]  /*3e70*/  IMAD.MOV.U32 R3, RZ, RZ, R54 ;  /* 0x000000ffff037224 */ /* 0x000fe400078e0036 */
[----:B------:R-:W-:-:S05]  /*3e80*/  IMAD.MOV.U32 R0, RZ, RZ, R55 ;  /* 0x000000ffff007224 */ /* 0x000fca00078e0037 */
[----:B------:R-:W-:Y:S01]  /*3e90*/  PRMT R170, R3, 0x5410, R0 ;  /* 0x0000541003aa7816 */ /* 0x000fe20000000000 */
[----:B------:R-:W-:Y:S06]  /*3ea0*/  @!P2 BRA `(.L_x_7314) ;  /* 0x000000000004a947 */ /* 0x000fec0003800000 */
[----:B------:R-:W-:Y:S01]  /*3eb0*/  BPT.TRAP 0x1 ;  /* 0x000000040000795c */ /* 0x000fe20000300000 */
.L_x_7314:
[----:B------:R-:W-:Y:S01]  /*3ec0*/  IMAD R3, R23, 0x8, R2 ;  /* 0x0000000817037824 */ /* 0x000fe200078e0202 */
[----:B------:R-:W-:Y:S01]  /*3ed0*/  SHF.L.U32 R0, R223, 0x1f, RZ ;  /* 0x0000001fdf007819 */ /* 0x000fe200000006ff */
[----:B------:R-:W-:Y:S03]  /*3ee0*/  BSSY B1, `(.L_x_7315) ;  /* 0x0000003000017945 */ /* 0x000fe60003800000 */
[----:B------:R-:W0:Y:S02]  /*3ef0*/  SYNCS.PHASECHK.TRANS64.TRYWAIT P6, [R3+URZ+0x34890], R0 ;  /* 0x03489000030075a7 */ /* 0x000e2400080c017f */
[----:B0-----:R-:W-:Y:S05]  /*3f00*/  @!P6 BRA `(.L_x_7316) ;  /* 0x0000021c00f8e947 */ /* 0x001fea0003800000 */
.L_x_7668:
[----:B------:R-:W-:Y:S05]  /*3f10*/  BSYNC B1 ;  /* 0x0000000000017941 */ /* 0x000fea0003800000 */
.L_x_7315:
[----:B------:R-:W-:Y:S04]  /*3f20*/  BSSY B1, `(.L_x_7317) ;  /* 0x0000074000017945 */ /* 0x000fe80003800000 */
[----:B------:R-:W-:Y:S05]  /*3f30*/  @P3 BRA `(.L_x_7318) ;  /* 0x0000000400c83947 */ /* 0x000fea0003800000 */
[----:B------:R-:W-:Y:S01]  /*3f40*/  IADD3 R173, P3, R120, R136, RZ ;  /* 0x0000008878ad7210 */ /* 0x000fe20007f7e0ff */
[----:B------:R-:W-:Y:S04]  /*3f50*/  BSSY B2, `(.L_x_7319) ;  /* 0x0000037000027945 */ /* 0x000fe80003800000 */
[----:B------:R-:W-:Y:S01]  /*3f60*/  IMAD.X R175, R92, 0x1, R123, P3 ;  /* 0x000000015caf7824 */ /* 0x000fe200018e067b */
[----:B------:R-:W-:Y:S07]  /*3f70*/  @P0 BRA `(.L_x_7320) ;  /* 0x0000000000d00947 */ /* 0x000fee0003800000 */
[----:B------:R1:W2:Y:S01]  /*3f80*/  LDS.128 R44, [R5+0x1e400] ;  /* 0x01e40000052c7984 */ /* 0x0002a20000000c00 */
[----:B------:R-:W-:Y:S01]  /*3f90*/  ISETP.GE.AND P3, PT, R18, R84, PT ;  /* 0x000000541200720c */ /* 0x000fe20003f66270 */
[----:B------:R-:W-:-:S12]  /*3fa0*/  BSSY B3, `(.L_x_7321) ;  /* 0x000002a000037945 */ /* 0x000fd80003800000 */
[----:B-1----:R-:W-:Y:S05]  /*3fb0*/  @P3 BRA `(.L_x_7322) ;  /* 0x0000000000a03947 */ /* 0x002fea0003800000 */
[----:B------:R-:W-:Y:S01]  /*3fc0*/  SHF.R.U64 R94, R138, 0x10, R139 ;  /* 0x000000108a5e7819 */ /* 0x000fe2000000128b */
[----:B--2---:R-:W-:Y:S01]  /*3fd0*/  HADD2.F32 R174, -RZ, R45.H1_H1 ;  /* 0x3000002dffae7230 */ /* 0x004fe20000004100 */
[----:B------:R-:W-:Y:S02]  /*3fe0*/  SHF.R.U64 R95, R150, 0x10, R151 ;  /* 0x00000010965f7819 */ /* 0x000fe40000001297 */
[----:B------:R-:W-:Y:S01]  /*3ff0*/  SHF.R.U32.HI R138, RZ, 0x10, R139 ;  /* 0x00000010ff8a7819 */ /* 0x000fe2000001168b */
[----:B------:R-:W-:Y:S01]  /*4000*/  HADD2.F32 R139, -RZ, R94.H0_H0 ;  /* 0x2000005eff8b7230 */ /* 0x000fe20000004100 */
[----:B------:R-:W-:Y:S01]  /*4010*/  SHF.R.U32.HI R150, RZ, 0x10, R151 ;  /* 0x00000010ff967819 */ /* 0x000fe20000011697 */
[----:B------:R-:W-:Y:S02]  /*4020*/  HADD2.F32 R95, -RZ, R95.H0_H0 ;  /* 0x2000005fff5f7230 */ /* 0x000fe40000004100 */
[----:B------:R-:W-:Y:S02]  /*4030*/  HADD2.F32 R94, -RZ, R45.H0_H0 ;  /* 0x2000002dff5e7230 */ /* 0x000fe40000004100 */
[----:B------:R-:W-:-:S02]  /*4040*/  HADD2.F32 R150, -RZ, R150.H0_H0 ;  /* 0x20000096ff967230 */ /* 0x000fc40000004100 */
[-C--:B------:R-:W-:Y:S01]  /*4050*/  FMUL.FTZ R45, R174, R95.reuse ;  /* 0x0000005fae2d7220 */ /* 0x080fe20000410000 */
[----:B------:R-:W-:Y:S02]  /*4060*/  HADD2.F32 R138, -RZ, R138.H0_H0 ;  /* 0x2000008aff8a7230 */ /* 0x000fe40000004100 */
[C---:B------:R-:W-:Y:S01]  /*4070*/  FMUL.FTZ R95, R94.reuse, R95 ;  /* 0x0000005f5e5f7220 */ /* 0x040fe20000410000 */
[----:B------:R-:W-:Y:S02]  /*4080*/  HADD2.F32 R151, -RZ, R177.H1_H1 ;  /* 0x300000b1ff977230 */ /* 0x000fe40000004100 */
[-C--:B------:R-:W-:Y:S01]  /*4090*/  FFMA.FTZ R45, R94, R139.reuse, -R45 ;  /* 0x0000008b5e2d7223 */ /* 0x080fe2000001082d */
[----:B------:R-:W-:Y:S01]  /*40a0*/  FFMA.FTZ R94, R174, R139, R95 ;  /* 0x0000008bae5e7223 */ /* 0x000fe2000001005f */
[--C-:B------:R-:W-:Y:S02]  /*40b0*/  HADD2.F32 R95, -RZ, R47.reuse.H1_H1 ;  /* 0x3000002fff5f7230 */ /* 0x100fe40000004100 */
[----:B------:R-:W-:-:S02]  /*40c0*/  HADD2.F32 R139, -RZ, R47.H0_H0 ;  /* 0x2000002fff8b7230 */ /* 0x000fc40000004100 */
[----:B------:R-:W-:Y:S01]  /*40d0*/  F2FP.F16.F32.PACK_AB R45, R94, R45 ;  /* 0x0000002d5e2d723e */ /* 0x000fe200000000ff */
[-C--:B------:R-:W-:Y:S02]  /*40e0*/  FMUL.FTZ R174, R95, R150.reuse ;  /* 0x000000965fae7220 */ /* 0x080fe40000410000 */
[C---:B------:R-:W-:Y:S02]  /*40f0*/  FMUL.FTZ R150, R139.reuse, R150 ;  /* 0x000000968b967220 */ /* 0x040fe40000410000 */
[-C--:B------:R-:W-:Y:S01]  /*4100*/  FFMA.FTZ R47, R139, R138.reuse, -R174 ;  /* 0x0000008a8b2f7223 */ /* 0x080fe200000108ae */
[----:B------:R-:W-:Y:S02]  /*4110*/  HADD2.F32 R139, -RZ, R177.H0_H0 ;  /* 0x200000b1ff8b7230 */ /* 0x000fe40000004100 */
[----:B------:R-:W-:Y:S01]  /*4120*/  FFMA.FTZ R138, R95, R138, R150 ;  /* 0x0000008a5f8a7223 */ /* 0x000fe20000010096 */
[--C-:B------:R-:W-:Y:S02]  /*4130*/  HADD2.F32 R150, -RZ, R44.reuse.H0_H0 ;  /* 0x2000002cff967230 */ /* 0x100fe40000004100 */
[----:B------:R-:W-:-:S02]  /*4140*/  HADD2.F32 R44, -RZ, R44.H1_H1 ;  /* 0x3000002cff2c7230 */ /* 0x000fc40000004100 */
[----:B------:R-:W-:Y:S01]  /*4150*/  HADD2.F32 R177, -RZ, R188.H1_H1 ;  /* 0x300000bcffb17230 */ /* 0x000fe20000004100 */
[----:B------:R-:W-:Y:S02]  /*4160*/  F2FP.F16.F32.PACK_AB R47, R138, R47 ;  /* 0x0000002f8a2f723e */ /* 0x000fe400000000ff */
[-C--:B------:R-:W-:Y:S01]  /*4170*/  FMUL.FTZ R95, R44, R151.reuse ;  /* 0x000000972c5f7220 */ /* 0x080fe20000410000 */
[----:B------:R-:W-:-:S03]  /*4180*/  FMUL.FTZ R151, R150, R151 ;  /* 0x0000009796977220 */ /* 0x000fc60000410000 */
[-C--:B------:R-:W-:Y:S01]  /*4190*/  FFMA.FTZ R95, R150, R139.reuse, -R95 ;  /* 0x0000008b965f7223 */ /* 0x080fe2000001085f */
[--C-:B------:R-:W-:Y:S02]  /*41a0*/  HADD2.F32 R150, -RZ, R46.reuse.H0_H0 ;  /* 0x2000002eff967230 */ /* 0x100fe40000004100 */
[----:B------:R-:W-:Y:S01]  /*41b0*/  FFMA.FTZ R44, R44, R139, R151 ;  /* 0x0000008b2c2c7223 */ /* 0x000fe20000010097 */
[----:B------:R-:W-:Y:S02]  /*41c0*/  HADD2.F32 R46, -RZ, R46.H1_H1 ;  /* 0x3000002eff2e7230 */ /* 0x000fe40000004100 */
[----:B------:R-:W-:Y:S02]  /*41d0*/  HADD2.F32 R139, -RZ, R187.H0_H0 ;  /* 0x200000bbff8b7230 */ /* 0x000fe40000004100 */
[----:B------:R-:W-:Y:S01]  /*41e0*/  F2FP.F16.F32.PACK_AB R44, R44, R95 ;  /* 0x0000005f2c2c723e */ /* 0x000fe200000000ff */
[-C--:B------:R-:W-:Y:S01]  /*41f0*/  FMUL.FTZ R151, R46, R177.reuse ;  /* 0x000000b12e977220 */ /* 0x080fe20000410000 */
[----:B------:R-:W-:-:S03]  /*4200*/  FMUL.FTZ R177, R150, R177 ;  /* 0x000000b196b17220 */ /* 0x000fc60000410000 */
[-C--:B------:R-:W-:Y:S01]  /*4210*/  FFMA.FTZ R151, R150, R139.reuse, -R151 ;  /* 0x0000008b96977223 */ /* 0x080fe20000010897 */
[----:B------:R-:W-:-:S05]  /*4220*/  FFMA.FTZ R46, R46, R139, R177 ;  /* 0x0000008b2e2e7223 */ /* 0x000fca00000100b1 */
[----:B------:R-:W-:-:S07]  /*4230*/  F2FP.F16.F32.PACK_AB R46, R46, R151 ;  /* 0x000000972e2e723e */ /* 0x000fce00000000ff */
.L_x_7322:
[----:B------:R-:W-:Y:S05]  /*4240*/  BSYNC B3 ;  /* 0x0000000000037941 */ /* 0x000fea0003800000 */
.L_x_7321:
[----:B------:R-:W-:Y:S01]  /*4250*/  IADD3 R95, P3, R173, R100, RZ ;  /* 0x00000064ad5f7210 */ /* 0x000fe20007f7e0ff */
[----:B------:R-:W-:Y:S01]  /*4260*/  ULDC.64 UR4, c[0x0][0x2e8] ;  /* 0x0000ba0000047ab9 */ /* 0x000fe20000000a00 */
[----:B------:R-:W-:Y:S02]  /*4270*/  ULDC.64 UR6, c[0x0][0x208] ;  /* 0x0000820000067ab9 */ /* 0x000fe40000000a00 */
[----:B------:R-:W-:Y:S02]  /*4280*/  IADD3.X R138, R175, R14, RZ, P3, !PT ;  /* 0x0000000eaf8a7210 */ /* 0x000fe40001ffe4ff */
[----:B------:R-:W-:-:S04]  /*4290*/  LEA R94, P3, R95, UR4, 0x1 ;  /* 0x000000045f5e7c11 */ /* 0x000fc8000f8608ff */
[----:B------:R-:W-:-:S05]  /*42a0*/  LEA.HI.X R95, R95, UR5, R138, 0x1, P3 ;  /* 0x000000055f5f7c11 */ /* 0x000fca00098f0c8a */
[----:B--2---:R1:W-:Y:S04]  /*42b0*/  STG.E.128 desc[UR6][R94.64], R44 ;  /* 0x0000002c5e007986 */ /* 0x0043e8000c101d06 */
.L_x_7320:
[----:B------:R-:W-:Y:S05]  /*42c0*/  BSYNC B2 ;  /* 0x0000000000027941 */ /* 0x000fea0003800000 */
.L_x_7319:
[----:B------:R-:W-:Y:S05]  /*42d0*/  @P1 BRA `(.L_x_7318) ;  /* 0x0000000000e01947 */ /* 0x000fea0003800000 */
[----:B-1----:R1:W2:Y:S01]  /*42e0*/  LDS.128 R44, [R5+0x23c00] ;  /* 0x023c0000052c7984 */ /* 0x0022a20000000c00 */
[----:B------:R-:W-:Y:S01]  /*42f0*/  IADD3 R173, P3, R173, R13, RZ ;  /* 0x0000000dadad7210 */ /* 0x000fe20007f7e0ff */
[----:B------:R-:W-:Y:S04]  /*4300*/  BSSY B2, `(.L_x_7323) ;  /* 0x0000030000027945 */ /* 0x000fe80003800000 */
[----:B------:R-:W-:Y:S01]  /*4310*/  IMAD.X R94, R175, 0x1, R8, P3 ;  /* 0x00000001af5e7824 */ /* 0x000fe200018e0608 */
[----:B------:R-:W-:-:S13]  /*4320*/  ISETP.GE.AND P3, PT, R220, R84, PT ;  /* 0x00000054dc00720c */ /* 0x000fda0003f66270 */
[----:B-1----:R-:W-:Y:S05]  /*4330*/  @P3 BRA `(.L_x_7324) ;  /* 0x0000000000b03947 */ /* 0x002fea0003800000 */
[----:B------:R-:W-:Y:S01]  /*4340*/  SHF.R.U64 R138, R98, 0x10, R99 ;  /* 0x00000010628a7819 */ /* 0x000fe20000001263 */
[----:B--2---:R-:W-:Y:S01]  /*4350*/  IMAD.MOV.U32 R95, RZ, RZ, R45 ;  /* 0x000000ffff5f7224 */ /* 0x004fe200078e002d */
[----:B------:R-:W-:Y:S01]  /*4360*/  SHF.R.U64 R90, R90, 0x10, R91 ;  /* 0x000000105a5a7819 */ /* 0x000fe2000000125b */
[----:B------:R-:W-:Y:S01]  /*4370*/  HADD2.F32 R139, -RZ, R188.H0_H0 ;  /* 0x200000bcff8b7230 */ /* 0x000fe20000004100 */
[----:B------:R-:W-:Y:S01]  /*4380*/  SHF.R.U32.HI R99, RZ, 0x10, R99 ;  /* 0x00000010ff637819 */ /* 0x000fe20000011663 */
[----:B------:R-:W-:Y:S02]  /*4390*/  HADD2.F32 R138, -RZ, R138.H0_H0 ;  /* 0x2000008aff8a7230 */ /* 0x000fe40000004100 */
        /* <DEDUP_REMOVED lines=8> */
[----:B------:R-:W-:Y:S01]  /*4420*/  SHF.R.U32.HI R90, RZ, 0x10, R91 ;  /* 0x00000010ff5a7819 */ /* 0x000fe2000001165b */
[----:B------:R-:W-:Y:S02]  /*4430*/  IMAD.MOV.U32 R91, RZ, RZ, R44 ;  /* 0x000000ffff5b7224 */ /* 0x000fe400078e002c */
[----:B------:R-:W-:Y:S01]  /*4440*/  HADD2.F32 R47, -RZ, R95.H1_H1 ;  /* 0x3000005fff2f7230 */ /* 0x000fe20000004100 */
[----:B------:R-:W-:Y:S01]  /*4450*/  F2FP.F16.F32.PACK_AB R45, R45, R98 ;  /* 0x000000622d2d723e */ /* 0x000fe200000000ff */
[----:B------:R-:W-:Y:S02]  /*4460*/  HADD2.F32 R44, -RZ, R99.H0_H0 ;  /* 0x20000063ff2c7230 */ /* 0x000fe40000004100 */
[----:B------:R-:W-:-:S02]  /*4470*/  HADD2.F32 R95, -RZ, R95.H0_H0 ;  /* 0x2000005fff5f7230 */ /* 0x000fc40000004100 */
[----:B------:R-:W-:Y:S02]  /*4480*/  HADD2.F32 R90, -RZ, R90.H0_H0 ;  /* 0x2000005aff5a7230 */ /* 0x000fe40000004100 */
[-C--:B------:R-:W-:Y:S01]  /*4490*/  FMUL.FTZ R138, R47, R44.reuse ;  /* 0x0000002c2f8a7220 */ /* 0x080fe20000410000 */
[----:B------:R-:W-:Y:S02]  /*44a0*/  HADD2.F32 R99, -RZ, R187.H1_H1 ;  /* 0x300000bbff637230 */ /* 0x000fe40000004100 */
[C---:B------:R-:W-:Y:S01]  /*44b0*/  FMUL.FTZ R150, R95.reuse, R44 ;  /* 0x0000002c5f967220 */ /* 0x040fe20000410000 */
[-C--:B------:R-:W-:Y:S01]  /*44c0*/  FFMA.FTZ R44, R95, R90.reuse, -R138 ;  /* 0x0000005a5f2c7223 */ /* 0x080fe2000001088a */
[--C-:B------:R-:W-:Y:S02]  /*44d0*/  HADD2.F32 R138, -RZ, R91.reuse.H0_H0 ;  /* 0x2000005bff8a7230 */ /* 0x100fe40000004100 */
[----:B------:R-:W-:Y:S01]  /*44e0*/  FFMA.FTZ R47, R47, R90, R150 ;  /* 0x0000005a2f2f7223 */ /* 0x000fe20000010096 */
[----:B------:R-:W-:Y:S01]  /*44f0*/  MOV R90, R46 ;  /* 0x0000002e005a7202 */ /* 0x000fe20000000f00 */
[----:B------:R-:W-:-:S02]  /*4500*/  HADD2.F32 R46, -RZ, R91.H1_H1 ;  /* 0x3000005bff2e7230 */ /* 0x000fc40000004100 */
[----:B------:R-:W-:Y:S01]  /*4510*/  HADD2.F32 R95, -RZ, R186.H0_H0 ;  /* 0x200000baff5f7230 */ /* 0x000fe20000004100 */
[----:B------:R-:W-:Y:S02]  /*4520*/  F2FP.F16.F32.PACK_AB R47, R47, R44 ;  /* 0x0000002c2f2f723e */ /* 0x000fe400000000ff */
[-C--:B------:R-:W-:Y:S01]  /*4530*/  FMUL.FTZ R91, R46, R99.reuse ;  /* 0x000000632e5b7220 */ /* 0x080fe20000410000 */
[----:B------:R-:W-:-:S03]  /*4540*/  FMUL.FTZ R99, R138, R99 ;  /* 0x000000638a637220 */ /* 0x000fc60000410000 */
[-C--:B------:R-:W-:Y:S01]  /*4550*/  FFMA.FTZ R91, R138, R95.reuse, -R91 ;  /* 0x0000005f8a5b7223 */ /* 0x080fe2000001085b */
[--C-:B------:R-:W-:Y:S02]  /*4560*/  HADD2.F32 R138, -RZ, R90.reuse.H0_H0 ;  /* 0x2000005aff8a7230 */ /* 0x100fe40000004100 */
[----:B------:R-:W-:Y:S01]  /*4570*/  FFMA.FTZ R46, R46, R95, R99 ;  /* 0x0000005f2e2e7223 */ /* 0x000fe20000010063 */
[----:B------:R-:W-:Y:S02]  /*4580*/  HADD2.F32 R90, -RZ, R90.H1_H1 ;  /* 0x3000005aff5a7230 */ /* 0x000fe40000004100 */
[----:B------:R-:W-:Y:S02]  /*4590*/  HADD2.F32 R95, -RZ, R186.H1_H1 ;  /* 0x300000baff5f7230 */ /* 0x000fe40000004100 */
[----:B------:R-:W-:Y:S01]  /*45a0*/  F2FP.F16.F32.PACK_AB R44, R46, R91 ;  /* 0x0000005b2e2c723e */ /* 0x000fe200000000ff */
[-C--:B------:R-:W-:Y:S01]  /*45b0*/  FMUL.FTZ R99, R90, R139.reuse ;  /* 0x0000008b5a637220 */ /* 0x080fe20000410000 */
[----:B------:R-:W-:-:S03]  /*45c0*/  FMUL.FTZ R139, R138, R139 ;  /* 0x0000008b8a8b7220 */ /* 0x000fc60000410000 */
[-C--:B------:R-:W-:Y:S01]  /*45d0*/  FFMA.FTZ R99, R138, R95.reuse, -R99 ;  /* 0x0000005f8a637223 */ /* 0x080fe20000010863 */
[----:B------:R-:W-:-:S05]  /*45e0*/  FFMA.FTZ R90, R90, R95, R139 ;  /* 0x0000005f5a5a7223 */ /* 0x000fca000001008b */
[----:B------:R-:W-:-:S07]  /*45f0*/  F2FP.F16.F32.PACK_AB R46, R90, R99 ;  /* 0x000000635a2e723e */ /* 0x000fce00000000ff */
.L_x_7324:
[----:B------:R-:W-:Y:S05]  /*4600*/  BSYNC B2 ;  /* 0x0000000000027941 */ /* 0x000fea0003800000 */
.L_x_7323:
[----:B------:R-:W-:Y:S01]  /*4610*/  ULDC.64 UR4, c[0x0][0x2e8] ;  /* 0x0000ba0000047ab9 */ /* 0x000fe20000000a00 */
[----:B------:R-:W-:Y:S01]  /*4620*/  ULDC.64 UR6, c[0x0][0x208] ;  /* 0x0000820000067ab9 */ /* 0x000fe20000000a00 */
[----:B------:R-:W-:-:S04]  /*4630*/  LEA R90, P3, R173, UR4, 0x1 ;  /* 0x00000004ad5a7c11 */ /* 0x000fc8000f8608ff */
[----:B------:R-:W-:-:S05]  /*4640*/  LEA.HI.X R91, R173, UR5, R94, 0x1, P3 ;  /* 0x00000005ad5b7c11 */ /* 0x000fca00098f0c5e */
[----:B--2---:R2:W-:Y:S04]  /*4650*/  STG.E.128 desc[UR6][R90.64], R44 ;  /* 0x0000002c5a007986 */ /* 0x0045e8000c101d06 */
.L_x_7318:
[----:B------:R-:W-:Y:S05]  /*4660*/  BSYNC B1 ;  /* 0x0000000000017941 */ /* 0x000fea0003800000 */
.L_x_7317:
[----:B------:R-:W-:Y:S04]  /*4670*/  BSSY B1, `(.L_x_7325) ;  /* 0x0000074000017945 */ /* 0x000fe80003800000 */
[----:B------:R-:W-:Y:S05]  /*4680*/  @P4 BRA `(.L_x_7326) ;  /* 0x0000000400c84947 */ /* 0x000fea0003800000 */
[----:B--2---:R-:W-:Y:S01]  /*4690*/  IADD3 R90, P3, P4, R158, R136, R16 ;  /* 0x000000889e5a7210 */ /* 0x004fe20007c7e010 */
[----:B------:R-:W-:Y:S03]  /*46a0*/  BSSY B2, `(.L_x_7327) ;  /* 0x000003b000027945 */ /* 0x000fe60003800000 */
[----:B------:R-:W-:Y:S01]  /*46b0*/  IADD3.X R91, R124, R92, R17, P3, P4 ;  /* 0x0000005c7c5b7210 */ /* 0x000fe20001fe8411 */
[----:B------:R-:W-:Y:S08]  /*46c0*/  @P0 BRA `(.L_x_7328) ;  /* 0x0000000000e00947 */ /* 0x000ff00003800000 */
        /* <DEDUP_REMOVED lines=18> */
[----:B------:R-:W-:Y:S02]  /*47f0*/  HADD2.F32 R99, -RZ, R185.H1_H1 ;  /* 0x300000b9ff637230 */ /* 0x000fe40000004100 */
[----:B------:R-:W-:Y:S01]  /*4800*/  FFMA.FTZ R45, R45, R86, R98 ;  /* 0x000000562d2d7223 */ /* 0x000fe20000010062 */
[----:B------:R-:W-:Y:S01]  /*4810*/  IMAD.MOV.U32 R98, RZ, RZ, R47 ;  /* 0x000000ffff627224 */ /* 0x000fe200078e002f */
[----:B------:R-:W-:Y:S01]  /*4820*/  SHF.R.U32.HI R86, RZ, 0x10, R87 ;  /* 0x00000010ff567819 */ /* 0x000fe20000011657 */
[----:B------:R-:W-:Y:S02]  /*4830*/  IMAD.MOV.U32 R87, RZ, RZ, R44 ;  /* 0x000000ffff577224 */ /* 0x000fe400078e002c */
[----:B------:R-:W-:Y:S01]  /*4840*/  HADD2.F32 R44, -RZ, R89.H0_H0 ;  /* 0x20000059ff2c7230 */ /* 0x000fe20000004100 */
[----:B------:R-:W-:Y:S01]  /*4850*/  F2FP.F16.F32.PACK_AB R45, R45, R88 ;  /* 0x000000582d2d723e */ /* 0x000fe200000000ff */
[----:B------:R-:W-:-:S02]  /*4860*/  HADD2.F32 R47, -RZ, R98.H1_H1 ;  /* 0x30000062ff2f7230 */ /* 0x000fc40000004100 */
[----:B------:R-:W-:Y:S02]  /*4870*/  HADD2.F32 R89, -RZ, R98.H0_H0 ;  /* 0x20000062ff597230 */ /* 0x000fe40000004100 */
[----:B------:R-:W-:Y:S02]  /*4880*/  HADD2.F32 R86, -RZ, R86.H0_H0 ;  /* 0x20000056ff567230 */ /* 0x000fe40000004100 */
[-C--:B------:R-:W-:Y:S01]  /*4890*/  FMUL.FTZ R98, R47, R44.reuse ;  /* 0x0000002c2f627220 */ /* 0x080fe20000410000 */
[----:B------:R-:W-:-:S03]  /*48a0*/  FMUL.FTZ R138, R89, R44 ;  /* 0x0000002c598a7220 */ /* 0x000fc60000410000 */
[-C--:B------:R-:W-:Y:S01]  /*48b0*/  FFMA.FTZ R44, R89, R86.reuse, -R98 ;  /* 0x00000056592c7223 */ /* 0x080fe20000010862 */
[--C-:B------:R-:W-:Y:S02]  /*48c0*/  HADD2.F32 R98, -RZ, R87.reuse.H0_H0 ;  /* 0x20000057ff627230 */ /* 0x100fe40000004100 */
[----:B------:R-:W-:Y:S01]  /*48d0*/  FFMA.FTZ R47, R47, R86, R138 ;  /* 0x000000562f2f7223 */ /* 0x000fe2000001008a */
[----:B------:R-:W-:Y:S01]  /*48e0*/  MOV R86, R46 ;  /* 0x0000002e00567202 */ /* 0x000fe20000000f00 */
[----:B------:R-:W-:Y:S02]  /*48f0*/  HADD2.F32 R46, -RZ, R87.H1_H1 ;  /* 0x30000057ff2e7230 */ /* 0x000fe40000004100 */
        /* <DEDUP_REMOVED lines=15> */
.L_x_7330:
[----:B------:R-:W-:Y:S05]  /*49f0*/  BSYNC B3 ;  /* 0x0000000000037941 */ /* 0x000fea0003800000 */
.L_x_7329:
[----:B------:R-:W-:Y:S01]  /*4a00*/  ULDC.64 UR4, c[0x0][0x2e8] ;  /* 0x0000ba0000047ab9 */ /* 0x000fe20000000a00 */
[----:B------:R-:W-:Y:S01]  /*4a10*/  ULDC.64 UR6, c[0x0][0x208] ;  /* 0x0000820000067ab9 */ /* 0x000fe20000000a00 */
[----:B------:R-:W-:-:S04]  /*4a20*/  LEA R86, P3, R94, UR4, 0x1 ;  /* 0x000000045e567c11 */ /* 0x000fc8000f8608ff */
[----:B------:R-:W-:-:S05]  /*4a30*/  LEA.HI.X R87, R94, UR5, R95, 0x1, P3 ;  /* 0x000000055e577c11 */ /* 0x000fca00098f0c5f */
[----:B--2---:R2:W-:Y:S04]  /*4a40*/  STG.E.128 desc[UR6][R86.64], R44 ;  /* 0x0000002c56007986 */ /* 0x0045e8000c101d06 */
.L_x_7328:
[----:B------:R-:W-:Y:S05]  /*4a50*/  BSYNC B2 ;  /* 0x0000000000027941 */ /* 0x000fea0003800000 */
.L_x_7327:
[----:B------:R-:W-:Y:S05]  /*4a60*/  @P1 BRA `(.L_x_7326) ;  /* 0x0000000000d01947 */ /* 0x000fea0003800000 */
[----:B-12---:R1:W2:Y:S01]  /*4a70*/  LDS.128 R44, [R5+0x24c00] ;  /* 0x024c0000052c7984 */ /* 0x0062a20000000c00 */
[----:B------:R-:W-:Y:S01]  /*4a80*/  IADD3 R90, P3, R90, R13, RZ ;  /* 0x0000000d5a5a7210 */ /* 0x000fe20007f7e0ff */
[----:B------:R-:W-:Y:S04]  /*4a90*/  BSSY B2, `(.L_x_7331) ;  /* 0x000002c000027945 */ /* 0x000fe80003800000 */
[----:B------:R-:W-:Y:S01]  /*4aa0*/  IMAD.X R91, R91, 0x1, R8, P3 ;  /* 0x000000015b5b7824 */ /* 0x000fe200018e0608 */
[----:B------:R-:W-:-:S13]  /*4ab0*/  ISETP.GE.AND P3, PT, R220, R84, PT ;  /* 0x00000054dc00720c */ /* 0x000fda0003f66270 */
        /* <DEDUP_REMOVED lines=23> */
[----:B------:R-:W-:Y:S02]  /*4c30*/  HADD2.F32 R167, -RZ, R167.H0_H0 ;  /* 0x200000a7ffa77230 */ /* 0x000fe40000004100 */
        /* <DEDUP_REMOVED lines=9> */
[C---:B------:R-:W-:Y:S01]  /*4cd0*/  FMUL.FTZ R167, R46.reuse, R167 ;  /* 0x000000a72ea77220 */ /* 0x040fe20000410000 */
[----:B------:R-:W-:Y:S01]  /*4ce0*/  FFMA.FTZ R95, R46, R89, -R95 ;  /* 0x000000592e5f7223 */ /* 0x000fe2000001085f */
[-C--:B------:R-:W-:Y:S01]  /*4cf0*/  FFMA.FTZ R83, R44, R45.reuse, -R83 ;  /* 0x0000002d2c537223 */ /* 0x080fe20000010853 */
[----:B------:R-:W-:Y:S01]  /*4d00*/  FFMA.FTZ R80, R81, R45, R80 ;  /* 0x0000002d51507223 */ /* 0x000fe20000010050 */
[----:B------:R-:W-:Y:S01]  /*4d10*/  FFMA.FTZ R82, R82, R89, R167 ;  /* 0x0000005952527223 */ /* 0x000fe200000100a7 */
[----:B------:R-:W-:-:S03]  /*4d20*/  F2FP.F16.F32.PACK_AB R45, R87, R94 ;  /* 0x0000005e572d723e */ /* 0x000fc600000000ff */
[----:B------:R-:W-:Y:S02]  /*4d30*/  F2FP.F16.F32.PACK_AB R44, R80, R83 ;  /* 0x00000053502c723e */ /* 0x000fe400000000ff */
[----:B------:R-:W-:-:S07]  /*4d40*/  F2FP.F16.F32.PACK_AB R46, R82, R95 ;  /* 0x0000005f522e723e */ /* 0x000fce00000000ff */
.L_x_7332:
[----:B------:R-:W-:Y:S05]  /*4d50*/  BSYNC B2 ;  /* 0x0000000000027941 */ /* 0x000fea0003800000 */
.L_x_7331:
[----:B------:R-:W-:Y:S01]  /*4d60*/  ULDC.64 UR4, c[0x0][0x2e8] ;  /* 0x0000ba0000047ab9 */ /* 0x000fe20000000a00 */
[----:B------:R-:W-:Y:S01]  /*4d70*/  ULDC.64 UR6, c[0x0][0x208] ;  /* 0x0000820000067ab9 */ /* 0x000fe20000000a00 */
[----:B------:R-:W-:-:S04]  /*4d80*/  LEA R80, P3, R90, UR4, 0x1 ;  /* 0x000000045a507c11 */ /* 0x000fc8000f8608ff */
[----:B------:R-:W-:-:S05]  /*4d90*/  LEA.HI.X R81, R90, UR5, R91, 0x1, P3 ;  /* 0x000000055a517c11 */ /* 0x000fca00098f0c5b */
[----:B--2---:R3:W-:Y:S04]  /*4da0*/  STG.E.128 desc[UR6][R80.64], R44 ;  /* 0x0000002c50007986 */ /* 0x0047e8000c101d06 */
.L_x_7326:
[----:B------:R-:W-:Y:S05]  /*4db0*/  BSYNC B1 ;  /* 0x0000000000017941 */ /* 0x000fea0003800000 */
.L_x_7325:
[----:B-1----:R-:W4:Y:S01]  /*4dc0*/  LDL R94, [R1+0x4] ;  /* 0x00000400015e7983 */ /* 0x002f220000100800 */
[----:B------:R-:W-:Y:S01]  /*4dd0*/  BSSY B1, `(.L_x_7333) ;  /* 0x0000076000017945 */ /* 0x000fe20003800000 */
[----:B----4-:R-:W-:-:S13]  /*4de0*/  LOP3.LUT P3, RZ, R94, 0x4, RZ, 0xc0, !PT ;  /* 0x000000045eff7812 */ /* 0x010fda000786c0ff */
[----:B------:R-:W-:Y:S05]  /*4df0*/  @P3 BRA `(.L_x_7334) ;  /* 0x0000000400cc3947 */ /* 0x000fea0003800000 */
[----:B---3--:R-:W-:Y:S01]  /*4e00*/  IADD3 R80, P3, P4, R126, R136, R16 ;  /* 0x000000887e507210 */ /* 0x008fe20007c7e010 */
[----:B------:R-:W-:Y:S03]  /*4e10*/  BSSY B2, `(.L_x_7335) ;  /* 0x000003a000027945 */ /* 0x000fe60003800000 */
[----:B------:R-:W-:Y:S01]  /*4e20*/  IADD3.X R81, R125, R92, R17, P3, P4 ;  /* 0x0000005c7d517210 */ /* 0x000fe20001fe8411 */
[----:B------:R-:W-:Y:S08]  /*4e30*/  @P0 BRA `(.L_x_7336) ;  /* 0x0000000000dc0947 */ /* 0x000ff00003800000 */
[----:B--2---:R1:W2:Y:S01]  /*4e40*/  LDS.128 R44, [R5+0x20400] ;  /* 0x02040000052c7984 */ /* 0x0042a20000000c00 */
[----:B------:R-:W-:Y:S01]  /*4e50*/  IADD3 R82, P3, R80, R100, RZ ;  /* 0x0000006450527210 */ /* 0x000fe20007f7e0ff */
[----:B------:R-:W-:Y:S04]  /*4e60*/  BSSY B3, `(.L_x_7337) ;  /* 0x000002f000037945 */ /* 0x000fe80003800000 */
[----:B------:R-:W-:Y:S01]  /*4e70*/  IMAD.X R83, R81, 0x1, R14, P3 ;  /* 0x0000000151537824 */ /* 0x000fe200018e060e */
[----:B------:R-:W-:-:S13]  /*4e80*/  ISETP.GE.AND P3, PT, R18, R84, PT ;  /* 0x000000541200720c */ /* 0x000fda0003f66270 */
        /* <DEDUP_REMOVED lines=9> */
[--C-:B------:R-:W-:Y:S02]  /*4f20*/  HADD2.F32 R47, -RZ, R79.reuse.H1_H1 ;  /* 0x3000004fff2f7230 */ /* 0x100fe40000004100 */
        /* <DEDUP_REMOVED lines=12> */
[--C-:B------:R-:W-:Y:S02]  /*4ff0*/  HADD2.F32 R87, -RZ, R183.reuse.H0_H0 ;  /* 0x200000b7ff577230 */ /* 0x100fe40000004100 */
[----:B------:R-:W-:Y:S01]  /*5000*/  FFMA.FTZ R78, R78, R77, R89 ;  /* 0x0000004d4e4e7223 */ /* 0x000fe20000010059 */
[--C-:B------:R-:W-:Y:S01]  /*5010*/  HADD2.F32 R86, -RZ, R44.reuse.H1_H1 ;  /* 0x3000002cff567230 */ /* 0x100fe20000004100 */
[----:B------:R-:W-:Y:S01]  /*5020*/  F2FP.F16.F32.PACK_AB R45, R76, R45 ;  /* 0x0000002d4c2d723e */ /* 0x000fe200000000ff */
[----:B------:R-:W-:Y:S02]  /*5030*/  HADD2.F32 R88, -RZ, R44.H0_H0 ;  /* 0x2000002cff587230 */ /* 0x000fe40000004100 */
[----:B------:R-:W-:-:S02]  /*5040*/  HADD2.F32 R183, -RZ, R183.H1_H1 ;  /* 0x300000b7ffb77230 */ /* 0x000fc40000004100 */
[-C--:B------:R-:W-:Y:S01]  /*5050*/  FMUL.FTZ R89, R86, R87.reuse ;  /* 0x0000005756597220 */ /* 0x080fe20000410000 */
[--C-:B------:R-:W-:Y:S02]  /*5060*/  HADD2.F32 R44, -RZ, R46.reuse.H1_H1 ;  /* 0x3000002eff2c7230 */ /* 0x100fe40000004100 */
[----:B------:R-:W-:Y:S01]  /*5070*/  FMUL.FTZ R87, R88, R87 ;  /* 0x0000005758577220 */ /* 0x000fe20000410000 */
[----:B------:R-:W-:Y:S01]  /*5080*/  HADD2.F32 R46, -RZ, R46.H0_H0 ;  /* 0x2000002eff2e7230 */ /* 0x000fe20000004100 */
[----:B------:R-:W-:Y:S01]  /*5090*/  F2FP.F16.F32.PACK_AB R47, R78, R47 ;  /* 0x0000002f4e2f723e */ /* 0x000fe200000000ff */
[--C-:B------:R-:W-:Y:S02]  /*50a0*/  HADD2.F32 R77, -RZ, R166.reuse.H0_H0 ;  /* 0x200000a6ff4d7230 */ /* 0x100fe40000004100 */
[-C--:B------:R-:W-:Y:S01]  /*50b0*/  FMUL.FTZ R91, R44, R183.reuse ;  /* 0x000000b72c5b7220 */ /* 0x080fe20000410000 */
[----:B------:R-:W-:Y:S02]  /*50c0*/  HADD2.F32 R79, -RZ, R166.H1_H1 ;  /* 0x300000a6ff4f7230 */ /* 0x000fe40000004100 */
[----:B------:R-:W-:Y:S01]  /*50d0*/  FMUL.FTZ R183, R46, R183 ;  /* 0x000000b72eb77220 */ /* 0x000fe20000410000 */
[-C--:B------:R-:W-:Y:S01]  /*50e0*/  FFMA.FTZ R89, R88, R77.reuse, -R89 ;  /* 0x0000004d58597223 */ /* 0x080fe20000010859 */
[----:B------:R-:W-:Y:S01]  /*50f0*/  FFMA.FTZ R86, R86, R77, R87 ;  /* 0x0000004d56567223 */ /* 0x000fe20000010057 */
[-C--:B------:R-:W-:Y:S01]  /*5100*/  FFMA.FTZ R91, R46, R79.reuse, -R91 ;  /* 0x0000004f2e5b7223 */ /* 0x080fe2000001085b */
[----:B------:R-:W-:-:S03]  /*5110*/  FFMA.FTZ R44, R44, R79, R183 ;  /* 0x0000004f2c2c7223 */ /* 0x000fc600000100b7 */
[----:B------:R-:W-:Y:S02]  /*5120*/  F2FP.F16.F32.PACK_AB R86, R86, R89 ;  /* 0x000000595656723e */ /* 0x000fe400000000ff */
[----:B------:R-:W-:Y:S02]  /*5130*/  F2FP.F16.F32.PACK_AB R46, R44, R91 ;  /* 0x0000005b2c2e723e */ /* 0x000fe400000000ff */
[----:B------:R-:W-:-:S07]  /*5140*/  MOV R44, R86 ;  /* 0x00000056002c7202 */ /* 0x000fce0000000f00 */
.L_x_7338:
[----:B------:R-:W-:Y:S05]  /*5150*/  BSYNC B3 ;  /* 0x0000000000037941 */ /* 0x000fea0003800000 */
.L_x_7337:
[----:B------:R-:W-:Y:S01]  /*5160*/  ULDC.64 UR4, c[0x0][0x2e8] ;  /* 0x0000ba0000047ab9 */ /* 0x000fe20000000a00 */
[----:B------:R-:W-:Y:S01]  /*5170*/  ULDC.64 UR6, c[0x0][0x208] ;  /* 0x0000820000067ab9 */ /* 0x000fe20000000a00 */
[----:B------:R-:W-:-:S04]  /*5180*/  LEA R76, P3, R82, UR4, 0x1 ;  /* 0x00000004524c7c11 */ /* 0x000fc8000f8608ff */
[----:B------:R-:W-:-:S05]  /*5190*/  LEA.HI.X R77, R82, UR5, R83, 0x1, P3 ;  /* 0x00000005524d7c11 */ /* 0x000fca00098f0c53 */
[----:B--2---:R1:W-:Y:S04]  /*51a0*/  STG.E.128 desc[UR6][R76.64], R44 ;  /* 0x0000002c4c007986 */ /* 0x0043e8000c101d06 */
.L_x_7336:
[----:B------:R-:W-:Y:S05]  /*51b0*/  BSYNC B2 ;  /* 0x0000000000027941 */ /* 0x000fea0003800000 */
.L_x_7335:
        /* <DEDUP_REMOVED lines=49> */
.L_x_7340:
[----:B------:R-:W-:Y:S05]  /*54d0*/  BSYNC B2 ;  /* 0x0000000000027941 */ /* 0x000fea0003800000 */
.L_x_7339:
[----:B------:R-:W-:Y:S01]  /*54e0*/  ULDC.64 UR4, c[0x0][0x2e8] ;  /* 0x0000ba0000047ab9 */ /* 0x000fe20000000a00 */
[----:B------:R-:W-:Y:S01]  /*54f0*/  ULDC.64 UR6, c[0x0][0x208] ;  /* 0x0000820000067ab9 */ /* 0x000fe20000000a00 */
[----:B------:R-:W-:-:S04]  /*5500*/  LEA R72, P3, R80, UR4, 0x1 ;  /* 0x0000000450487c11 */ /* 0x000fc8000f8608ff */
[----:B------:R-:W-:-:S05]  /*5510*/  LEA.HI.X R73, R80, UR5, R81, 0x1, P3 ;  /* 0x0000000550497c11 */ /* 0x000fca00098f0c51 */
[----:B--2---:R4:W-:Y:S04]  /*5520*/  STG.E.128 desc[UR6][R72.64], R44 ;  /* 0x0000002c48007986 */ /* 0x0049e8000c101d06 */
.L_x_7334:
[----:B------:R-:W-:Y:S05]  /*5530*/  BSYNC B1 ;  /* 0x0000000000017941 */ /* 0x000fea0003800000 */
.L_x_7333:
[----:B------:R-:W-:Y:S01]  /*5540*/  LOP3.LUT P3, RZ, R94, 0x8, RZ, 0xc0, !PT ;  /* 0x000000085eff7812 */ /* 0x000fe2000786c0ff */
[----:B------:R-:W-:-:S12]  /*5550*/  BSSY B1, `(.L_x_7341) ;  /* 0x0000072000017945 */ /* 0x000fd80003800000 */
[----:B------:R-:W-:Y:S05]  /*5560*/  @P3 BRA `(.L_x_7342) ;  /* 0x0000000400c03947 */ /* 0x000fea0003800000 */
[----:B----4-:R-:W-:Y:S01]  /*5570*/  IADD3 R72, P3, P4, R128, R136, R16 ;  /* 0x0000008880487210 */ /* 0x010fe20007c7e010 */
[----:B------:R-:W-:Y:S03]  /*5580*/  BSSY B2, `(.L_x_7343) ;  /* 0x0000038000027945 */ /* 0x000fe60003800000 */
[----:B------:R-:W-:Y:S01]  /*5590*/  IADD3.X R73, R127, R92, R17, P3, P4 ;  /* 0x0000005c7f497210 */ /* 0x000fe20001fe8411 */
[----:B------:R-:W-:Y:S08]  /*55a0*/  @P0 BRA `(.L_x_7344) ;  /* 0x0000000000d40947 */ /* 0x000ff00003800000 */
[----:B-123--:R1:W2:Y:S01]  /*55b0*/  LDS.128 R44, [R5+0x21400] ;  /* 0x02140000052c7984 */ /* 0x00e2a20000000c00 */
[----:B------:R-:W-:Y:S01]  /*55c0*/  IADD3 R74, P3, R72, R100, RZ ;  /* 0x00000064484a7210 */ /* 0x000fe20007f7e0ff */
[----:B------:R-:W-:Y:S04]  /*55d0*/  BSSY B3, `(.L_x_7345) ;  /* 0x000002d000037945 */ /* 0x000fe80003800000 */
[----:B------:R-:W-:Y:S01]  /*55e0*/  IMAD.X R75, R73, 0x1, R14, P3 ;  /* 0x00000001494b7824 */ /* 0x000fe200018e060e */
[----:B------:R-:W-:-:S13]  /*55f0*/  ISETP.GE.AND P3, PT, R18, R84, PT ;  /* 0x000000541200720c */ /* 0x000fda0003f66270 */
        /* <DEDUP_REMOVED lines=9> */
[----:B------:R-:W-:-:S02]  /*5690*/  HADD2.F32 R78, -RZ, R78.H0_H0 ;  /* 0x2000004eff4e7230 */ /* 0x000fc40000004100 */
[----:B------:R-:W-:Y:S02]  /*56a0*/  HADD2.F32 R46, -RZ, R45.H1_H1 ;  /* 0x3000002dff2e7230 */ /* 0x000fe40000004100 */
[--C-:B------:R-:W-:Y:S02]  /*56b0*/  HADD2.F32 R69, -RZ, R47.reuse.H1_H1 ;  /* 0x3000002fff457230 */ /* 0x100fe40000004100 */
[----:B------:R-:W-:Y:S02]  /*56c0*/  HADD2.F32 R47, -RZ, R47.H0_H0 ;  /* 0x2000002fff2f7230 */ /* 0x000fe40000004100 */
[----:B------:R-:W-:Y:S01]  /*56d0*/  FMUL.FTZ R80, R46, R71 ;  /* 0x000000472e507220 */ /* 0x000fe20000410000 */
[----:B------:R-:W-:Y:S02]  /*56e0*/  HADD2.F32 R45, -RZ, R45.H0_H0 ;  /* 0x2000002dff2d7230 */ /* 0x000fe40000004100 */
[-C--:B------:R-:W-:Y:S01]  /*56f0*/  FMUL.FTZ R82, R69, R78.reuse ;  /* 0x0000004e45527220 */ /* 0x080fe20000410000 */
[----:B------:R-:W-:-:S02]  /*5700*/  FMUL.FTZ R78, R47, R78 ;  /* 0x0000004e2f4e7220 */ /* 0x000fc40000410000 */
[C---:B------:R-:W-:Y:S01]  /*5710*/  FMUL.FTZ R71, R45.reuse, R71 ;  /* 0x000000472d477220 */ /* 0x040fe20000410000 */
[----:B------:R-:W-:Y:S01]  /*5720*/  FFMA.FTZ R80, R45, R70, -R80 ;  /* 0x000000462d507223 */ /* 0x000fe20000010850 */
[----:B------:R-:W-:Y:S01]  /*5730*/  FFMA.FTZ R81, R69, R76, R78 ;  /* 0x0000004c45517223 */ /* 0x000fe2000001004e */
[----:B------:R-:W-:Y:S02]  /*5740*/  HADD2.F32 R45, -RZ, R44.H1_H1 ;  /* 0x3000002cff2d7230 */ /* 0x000fe40000004100 */
[----:B------:R-:W-:Y:S01]  /*5750*/  FFMA.FTZ R79, R46, R70, R71 ;  /* 0x000000462e4f7223 */ /* 0x000fe20000010047 */
[----:B------:R-:W-:Y:S02]  /*5760*/  HADD2.F32 R69, -RZ, R182.H0_H0 ;  /* 0x200000b6ff457230 */ /* 0x000fe40000004100 */
[----:B------:R-:W-:Y:S01]  /*5770*/  FFMA.FTZ R82, R47, R76, -R82 ;  /* 0x0000004c2f527223 */ /* 0x000fe20000010852 */
[----:B------:R-:W-:Y:S02]  /*5780*/  HADD2.F32 R44, -RZ, R44.H0_H0 ;  /* 0x2000002cff2c7230 */ /* 0x000fe40000004100 */
[----:B------:R-:W-:-:S02]  /*5790*/  HADD2.F32 R71, -RZ, R182.H1_H1 ;  /* 0x300000b6ff477230 */ /* 0x000fc40000004100 */
[CC--:B------:R-:W-:Y:S01]  /*57a0*/  FMUL.FTZ R77, R45.reuse, R69.reuse ;  /* 0x000000452d4d7220 */ /* 0x0c0fe20000410000 */
[--C-:B------:R-:W-:Y:S02]  /*57b0*/  HADD2.F32 R46, -RZ, R68.reuse.H1_H1 ;  /* 0x30000044ff2e7230 */ /* 0x100fe40000004100 */
        /* <DEDUP_REMOVED lines=14> */
.L_x_7346:
[----:B------:R-:W-:Y:S05]  /*58a0*/  BSYNC B3 ;  /* 0x0000000000037941 */ /* 0x000fea0003800000 */
.L_x_7345:
[----:B------:R-:W-:Y:S01]  /*58b0*/  ULDC.64 UR4, c[0x0][0x2e8] ;  /* 0x0000ba0000047ab9 */ /* 0x000fe20000000a00 */
[----:B------:R-:W-:Y:S01]  /*58c0*/  ULDC.64 UR6, c[0x0][0x208] ;  /* 0x0000820000067ab9 */ /* 0x000fe20000000a00 */
[----:B------:R-:W-:-:S04]  /*58d0*/  LEA R68, P3, R74, UR4, 0x1 ;  /* 0x000000044a447c11 */ /* 0x000fc8000f8608ff */
[----:B------:R-:W-:-:S05]  /*58e0*/  LEA.HI.X R69, R74, UR5, R75, 0x1, P3 ;  /* 0x000000054a457c11 */ /* 0x000fca00098f0c4b */
[----:B--2---:R4:W-:Y:S04]  /*58f0*/  STG.E.128 desc[UR6][R68.64], R44 ;  /* 0x0000002c44007986 */ /* 0x0049e8000c101d06 */
.L_x_7344:
[----:B------:R-:W-:Y:S05]  /*5900*/  BSYNC B2 ;  /* 0x0000000000027941 */ /* 0x000fea0003800000 */
.L_x_7343:
[----:B------:R-:W-:Y:S05]  /*5910*/  @P1 BRA `(.L_x_7342) ;  /* 0x0000000000d41947 */ /* 0x000fea0003800000 */
[----:B-1234-:R1:W2:Y:S01]  /*5920*/  LDS.128 R44, [R5+0x26c00] ;  /* 0x026c0000052c7984 */ /* 0x01e2a20000000c00 */
        /* <DEDUP_REMOVED lines=46> */
.L_x_7348:
[----:B------:R-:W-:Y:S05]  /*5c10*/  BSYNC B2 ;  /* 0x0000000000027941 */ /* 0x000fea0003800000 */
.L_x_7347:
[----:B------:R-:W-:Y:S01]  /*5c20*/  ULDC.64 UR4, c[0x0][0x2e8] ;  /* 0x0000ba0000047ab9 */ /* 0x000fe20000000a00 */
[----:B------:R-:W-:Y:S01]  /*5c30*/  ULDC.64 UR6, c[0x0][0x208] ;  /* 0x0000820000067ab9 */ /* 0x000fe20000000a00 */
[----:B------:R-:W-:-:S04]  /*5c40*/  LEA R64, P3, R72, UR4, 0x1 ;  /* 0x0000000448407c11 */ /* 0x000fc8000f8608ff */
[----:B------:R-:W-:-:S05]  /*5c50*/  LEA.HI.X R65, R72, UR5, R73, 0x1, P3 ;  /* 0x0000000548417c11 */ /* 0x000fca00098f0c49 */
[----:B--2---:R1:W-:Y:S04]  /*5c60*/  STG.E.128 desc[UR6][R64.64], R44 ;  /* 0x0000002c40007986 */ /* 0x0043e8000c101d06 */
.L_x_7342:
[----:B------:R-:W-:Y:S05]  /*5c70*/  BSYNC B1 ;  /* 0x0000000000017941 */ /* 0x000fea0003800000 */
.L_x_7341:
[----:B------:R-:W-:Y:S01]  /*5c80*/  LOP3.LUT P3, RZ, R94, 0x2, RZ, 0xc0, !PT ;  /* 0x000000025eff7812 */ /* 0x000fe2000786c0ff */
[----:B------:R-:W-:-:S12]  /*5c90*/  BSSY B1, `(.L_x_7349) ;  /* 0x0000072000017945 */ /* 0x000fd80003800000 */
[----:B------:R-:W-:Y:S05]  /*5ca0*/  @P3 BRA `(.L_x_7350) ;  /* 0x0000000400c03947 */ /* 0x000fea0003800000 */
[----:B-1----:R-:W-:Y:S01]  /*5cb0*/  IADD3 R64, P3, P4, R130, R136, R16 ;  /* 0x0000008882407210 */ /* 0x002fe20007c7e010 */
[----:B------:R-:W-:Y:S03]  /*5cc0*/  BSSY B2, `(.L_x_7351) ;  /* 0x0000038000027945 */ /* 0x000fe60003800000 */
[----:B------:R-:W-:Y:S01]  /*5cd0*/  IADD3.X R65, R129, R92, R17, P3, P4 ;  /* 0x0000005c81417210 */ /* 0x000fe20001fe8411 */
[----:B------:R-:W-:Y:S08]  /*5ce0*/  @P0 BRA `(.L_x_7352) ;  /* 0x0000000000d40947 */ /* 0x000ff00003800000 */
[----:B--234-:R1:W2:Y:S01]  /*5cf0*/  LDS.128 R44, [R5+0x22400] ;  /* 0x02240000052c7984 */ /* 0x01c2a20000000c00 */
        /* <DEDUP_REMOVED lines=46> */
.L_x_7354:
[----:B------:R-:W-:Y:S05]  /*5fe0*/  BSYNC B3 ;  /* 0x0000000000037941 */ /* 0x000fea0003800000 */
.L_x_7353:
[----:B------:R-:W-:Y:S01]  /*5ff0*/  ULDC.64 UR4, c[0x0][0x2e8] ;  /* 0x0000ba0000047ab9 */ /* 0x000fe20000000a00 */
[----:B------:R-:W-:Y:S01]  /*6000*/  ULDC.64 UR6, c[0x0][0x208] ;  /* 0x0000820000067ab9 */ /* 0x000fe20000000a00 */
[----:B------:R-:W-:-:S04]  /*6010*/  LEA R60, P3, R66, UR4, 0x1 ;  /* 0x00000004423c7c11 */ /* 0x000fc8000f8608ff */
[----:B------:R-:W-:-:S05]  /*6020*/  LEA.HI.X R61, R66, UR5, R67, 0x1, P3 ;  /* 0x00000005423d7c11 */ /* 0x000fca00098f0c43 */
[----:B--2---:R1:W-:Y:S04]  /*6030*/  STG.E.128 desc[UR6][R60.64], R44 ;  /* 0x0000002c3c007986 */ /* 0x0043e8000c101d06 */
.L_x_7352:
[----:B------:R-:W-:Y:S05]  /*6040*/  BSYNC B2 ;  /* 0x0000000000027941 */ /* 0x000fea0003800000 */
.L_x_7351:
[----:B------:R-:W-:Y:S05]  /*6050*/  @P1 BRA `(.L_x_7350) ;  /* 0x0000000000d41947 */ /* 0x000fea0003800000 */
[----:B-1234-:R1:W2:Y:S01]  /*6060*/  LDS.128 R44, [R5+0x27c00] ;  /* 0x027c0000052c7984 */ /* 0x01e2a20000000c00 */
[----:B------:R-:W-:Y:S01]  /*6070*/  IADD3 R67, P3, R64, R13, RZ ;  /* 0x0000000d40437210 */ /* 0x000fe20007f7e0ff */
[----:B------:R-:W-:Y:S03]  /*6080*/  BSSY B2, `(.L_x_7355) ;  /* 0x000002d000027945 */ /* 0x000fe60003800000 */
[----:B------:R-:W-:Y:S02]  /*6090*/  IADD3.X R68, R65, R8, RZ, P3, !PT ;  /* 0x0000000841447210 */ /* 0x000fe40001ffe4ff */
        /* <DEDUP_REMOVED lines=43> */
.L_x_7356:
[----:B------:R-:W-:Y:S05]  /*6350*/  BSYNC B2 ;  /* 0x0000000000027941 */ /* 0x000fea0003800000 */
.L_x_7355:
[----:B------:R-:W-:Y:S01]  /*6360*/  ULDC.64 UR4, c[0x0][0x2e8] ;  /* 0x0000ba0000047ab9 */ /* 0x000fe20000000a00 */
[----:B------:R-:W-:Y:S01]  /*6370*/  ULDC.64 UR6, c[0x0][0x208] ;  /* 0x0000820000067ab9 */ /* 0x000fe20000000a00 */
[----:B------:R-:W-:-:S04]  /*6380*/  LEA R56, P3, R67, UR4, 0x1 ;  /* 0x0000000443387c11 */ /* 0x000fc8000f8608ff */
[----:B------:R-:W-:-:S05]  /*6390*/  LEA.HI.X R57, R67, UR5, R68, 0x1, P3 ;  /* 0x0000000543397c11 */ /* 0x000fca00098f0c44 */
[----:B--2---:R1:W-:Y:S04]  /*63a0*/  STG.E.128 desc[UR6][R56.64], R44 ;  /* 0x0000002c38007986 */ /* 0x0043e8000c101d06 */
.L_x_7350:
[----:B------:R-:W-:Y:S05]  /*63b0*/  BSYNC B1 ;  /* 0x0000000000017941 */ /* 0x000fea0003800000 */
.L_x_7349:
[----:B------:R-:W-:Y:S05]  /*63c0*/  @P5 BRA `(.L_x_7357) ;  /* 0x0000005000e85947 */ /* 0x000fea0003800000 */
[----:B------:R-:W-:Y:S01]  /*63d0*/  IADD3 R136, P3, P4, R134, R136, R16 ;  /* 0x0000008886887210 */ /* 0x000fe20007c7e010 */
[----:B------:R-:W-:Y:S03]  /*63e0*/  BSSY B1, `(.L_x_7358) ;  /* 0x0000038000017945 */ /* 0x000fe60003800000 */
[----:B-1----:R-:W-:Y:S01]  /*63f0*/  IADD3.X R57, R133, R92, R17, P3, P4 ;  /* 0x0000005c85397210 */ /* 0x002fe20001fe8411 */
[----:B------:R-:W-:Y:S08]  /*6400*/  @P0 BRA `(.L_x_7359) ;  /* 0x0000000000d40947 */ /* 0x000ff00003800000 */
[----:B--234-:R1:W2:Y:S01]  /*6410*/  LDS.128 R44, [R5+0x23400] ;  /* 0x02340000052c7984 */ /* 0x01c2a20000000c00 */
[----:B------:R-:W-:Y:S01]  /*6420*/  ISETP.GE.AND P4, PT, R18, R84, PT ;  /* 0x000000541200720c */ /* 0x000fe20003f86270 */
[----:B------:R-:W-:Y:S01]  /*6430*/  BSSY B2, `(.L_x_7360) ;  /* 0x000002c000027945 */ /* 0x000fe20003800000 */
[----:B------:R-:W-:-:S11]  /*6440*/  IADD3 R64, P3, R136, R100, RZ ;  /* 0x0000006488407210 */ /* 0x000fd60007f7e0ff */
        /* <DEDUP_REMOVED lines=42> */
.L_x_7361:
[----:B------:R-:W-:Y:S05]  /*66f0*/  BSYNC B2 ;  /* 0x0000000000027941 */ /* 0x000fea0003800000 */
.L_x_7360:
[----:B------:R-:W-:Y:S01]  /*6700*/  ULDC.64 UR4, c[0x0][0x2e8] ;  /* 0x0000ba0000047ab9 */ /* 0x000fe20000000a00 */
[----:B------:R-:W-:Y:S01]  /*6710*/  IMAD.X R53, R57, 0x1, R14, P3 ;  /* 0x0000000139357824 */ /* 0x000fe200018e060e */
[----:B------:R-:W-:Y:S01]  /*6720*/  LEA R52, P3, R64, UR4, 0x1 ;  /* 0x0000000440347c11 */ /* 0x000fe2000f8608ff */
[----:B------:R-:W-:-:S03]  /*6730*/  ULDC.64 UR6, c[0x0][0x208] ;  /* 0x0000820000067ab9 */ /* 0x000fc60000000a00 */
[----:B------:R-:W-:-:S05]  /*6740*/  LEA.HI.X R53, R64, UR5, R53, 0x1, P3 ;  /* 0x0000000540357c11 */ /* 0x000fca00098f0c35 */
[----:B--2---:R1:W-:Y:S04]  /*6750*/  STG.E.128 desc[UR6][R52.64], R44 ;  /* 0x0000002c34007986 */ /* 0x0043e8000c101d06 */
.L_x_7359:
[----:B------:R-:W-:Y:S05]  /*6760*/  BSYNC B1 ;  /* 0x0000000000017941 */ /* 0x000fea0003800000 */
.L_x_7358:
[----:B------:R-:W-:Y:S05]  /*6770*/  @P1 BRA `(.L_x_7357) ;  /* 0x0000004c00fc1947 */ /* 0x000fea0003800000 */
[----:B-1234-:R1:W2:Y:S01]  /*6780*/  LDS.128 R44, [R5+0x28c00] ;  /* 0x028c0000052c7984 */ /* 0x01e2a20000000c00 */
        /* <DEDUP_REMOVED lines=45> */
.L_x_7363:
[----:B------:R-:W-:Y:S05]  /*6a60*/  BSYNC B1 ;  /* 0x0000000000017941 */ /* 0x000fea0003800000 */
.L_x_7362:
[----:B------:R-:W-:Y:S01]  /*6a70*/  ULDC.64 UR4, c[0x0][0x2e8] ;  /* 0x0000ba0000047ab9 */ /* 0x000fe20000000a00 */
[----:B------:R-:W-:Y:S01]  /*6a80*/  IADD3.X R57, R57, R8, RZ, P3, !PT ;  /* 0x0000000839397210 */ /* 0x000fe20001ffe4ff */
[----:B------:R-:W-:Y:S01]  /*6a90*/  ULDC.64 UR6, c[0x0][0x208] ;  /* 0x0000820000067ab9 */ /* 0x000fe20000000a00 */
[----:B------:R-:W-:-:S04]  /*6aa0*/  LEA R48, P3, R60, UR4, 0x1 ;  /* 0x000000043c307c11 */ /* 0x000fc8000f8608ff */
[----:B------:R-:W-:-:S05]  /*6ab0*/  LEA.HI.X R49, R60, UR5, R57, 0x1, P3 ;  /* 0x000000053c317c11 */ /* 0x000fca00098f0c39 */
[----:B--2---:R1:W-:Y:S01]  /*6ac0*/  STG.E.128 desc[UR6][R48.64], R44 ;  /* 0x0000002c30007986 */ /* 0x0043e2000c101d06 */
[----:B------:R-:W-:Y:S05]  /*6ad0*/  BRA `(.L_x_7357) ;  /* 0x0000004c00247947 */ /* 0x000fea0003800000 */
.L_x_7301:
[C---:B------:R-:W-:Y:S01]  /*6ae0*/  VIADD R44, R22.reuse, 0x20 ;  /* 0x00000020162c7836 */ /* 0x040fe20000000000 */
[----:B------:R-:W-:Y:S01]  /*6af0*/  ULDC.64 UR4, c[0x0][0x208] ;  /* 0x0000820000047ab9 */ /* 0x000fe20000000a00 */
[----:B------:R-:W-:-:S03]  /*6b00*/  VIADD R52, R22, 0x80 ;  /* 0x0000008016347836 */ /* 0x000fc60000000000 */
[----:B------:R-:W-:Y:S01]  /*6b10*/  ISETP.GE.AND P4, PT, R44, R4, PT ;  /* 0x000000042c00720c */ /* 0x000fe20003f86270 */
[----:B------:R-:W-:-:S03]  /*6b20*/  VIADD R44, R22, 0x40 ;  /* 0x00000040162c7836 */ /* 0x000fc60000000000 */
[----:B------:R-:W-:-:S13]  /*6b30*/  ISETP.GE.OR P4, PT, R16, R84, P4 ;  /* 0x000000541000720c */ /* 0x000fda0002786670 */
[----:B------:R-:W-:Y:S01]  /*6b40*/  @!P4 IADD3 R50, P2, P3, R106, R96, R38 ;  /* 0x000000606a32c210 */ /* 0x000fe20007b5e026 */
[----:B------:R-:W1:Y:S03]  /*6b50*/  @!P4 LDC.64 R60, c[0x0][0x3e8] ;  /* 0x0000fa00ff3ccb82 */ /* 0x000e660000000a00 */
[----:B0-----:R-:W-:Y:S02]  /*6b60*/  @!P4 IADD3.X R51, R27, R3, R41, P2, P3 ;  /* 0x000000031b33c210 */ /* 0x001fe400017e6429 */
[----:B------:R-:W-:-:S03]  /*6b70*/  @!P4 IADD3 R48, P2, P3, R112, R94, R32 ;  /* 0x0000005e7030c210 */ /* 0x000fc60007b5e020 */
[----:B------:R-:W0:Y:S01]  /*6b80*/  @!P4 LDC.64 R62, c[0x0][0x400] ;  /* 0x00010000ff3ecb82 */ /* 0x000e220000000a00 */
[----:B------:R-:W-:Y:S02]  /*6b90*/  @!P4 IADD3.X R49, R21, R0, R35, P2, P3 ;  /* 0x000000001531c210 */ /* 0x000fe400017e6423 */
[----:B------:R-:W-:-:S04]  /*6ba0*/  ISETP.GE.AND P3, PT, R44, R4, PT ;  /* 0x000000042c00720c */ /* 0x000fc80003f66270 */
[----:B------:R-:W-:-:S13]  /*6bb0*/  ISETP.GE.OR P3, PT, R16, R84, P3 ;  /* 0x000000541000720c */ /* 0x000fda0001f66670 */
[----:B------:R-:W-:Y:S01]  /*6bc0*/  @!P3 IADD3 R46, P2, P5, R106, R37, R96 ;  /* 0x000000256a2eb210 */ /* 0x000fe20007d5e060 */
[----:B------:R-:W2:Y:S03]  /*6bd0*/  @!P3 LDC.64 R68, c[0x0][0x3e8] ;  /* 0x0000fa00ff44bb82 */ /* 0x000ea60000000a00 */
[----:B------:R-:W-:Y:S02]  /*6be0*/  @!P3 IADD3.X R47, R27, R40, R3, P2, P5 ;  /* 0x000000281b2fb210 */ /* 0x000fe400017ea403 */
[----:B------:R-:W-:-:S03]  /*6bf0*/  @!P3 IADD3 R44, P2, P5, R112, R31, R94 ;  /* 0x0000001f702cb210 */ /* 0x000fc60007d5e05e */
[----:B------:R-:W3:Y:S01]  /*6c00*/  @!P3 LDC.64 R70, c[0x0][0x400] ;  /* 0x00010000ff46bb82 */ /* 0x000ee20000000a00 */
[----:B------:R-:W-:Y:S02]  /*6c10*/  @!P3 IADD3.X R45, R21, R34, R0, P2, P5 ;  /* 0x00000022152db210 */ /* 0x000fe400017ea400 */
[----:B------:R-:W-:-:S04]  /*6c20*/  ISETP.GE.AND P2, PT, R52, R4, PT ;  /* 0x000000043400720c */ /* 0x000fc80003f46270 */
[----:B------:R-:W-:-:S13]  /*6c30*/  ISETP.GE.OR P2, PT, R16, R84, P2 ;  /* 0x000000541000720c */ /* 0x000fda0001746670 */
[----:B------:R-:W-:Y:S01]  /*6c40*/  @!P2 IADD3 R74, P5, P6, R106, R36, R96 ;  /* 0x000000246a4aa210 */ /* 0x000fe20007ebe060 */
[----:B------:R-:W4:Y:S03]  /*6c50*/  @!P2 LDC.64 R76, c[0x0][0x3e8] ;  /* 0x0000fa00ff4cab82 */ /* 0x000f260000000a00 */
[----:B------:R-:W-:Y:S02]  /*6c60*/  @!P2 IADD3.X R75, R27, R39, R3, P5, P6 ;  /* 0x000000271b4ba210 */ /* 0x000fe40002fec403 */
[----:B------:R-:W-:-:S03]  /*6c70*/  @!P2 IADD3 R72, P5, P6, R112, R30, R94 ;  /* 0x0000001e7048a210 */ /* 0x000fc60007ebe05e */
[----:B------:R-:W4:Y:S01]  /*6c80*/  @!P2 LDC.64 R78, c[0x0][0x400] ;  /* 0x00010000ff4eab82 */ /* 0x000f220000000a00 */
[----:B------:R-:W-:Y:S02]  /*6c90*/  @!P2 IADD3.X R73, R21, R33, R0, P5, P6 ;  /* 0x000000211549a210 */ /* 0x000fe40002fec400 */
[----:B------:R-:W-:-:S04]  /*6ca0*/  ISETP.GE.AND P5, PT, R22, R4, PT ;  /* 0x000000041600720c */ /* 0x000fc80003fa6270 */
[----:B------:R-:W-:-:S13]  /*6cb0*/  ISETP.GE.OR P5, PT, R16, R84, P5 ;  /* 0x000000541000720c */ /* 0x000fda0002fa6670 */
[----:B------:R-:W1:Y:S01]  /*6cc0*/  @!P5 LDC.64 R52, c[0x0][0x3e8] ;  /* 0x0000fa00ff34db82 */ /* 0x000e620000000a00 */
[----:B------:R-:W-:-:S05]  /*6cd0*/  @!P5 IADD3 R54, P6, R106, R96, RZ ;  /* 0x000000606a36d210 */ /* 0x000fca0007fde0ff */
[----:B------:R-:W-:Y:S01]  /*6ce0*/  @!P5 IMAD.X R55, R3, 0x1, R27, P6 ;  /* 0x000000010337d824 */ /* 0x000fe200030e061b */
[----:B-1----:R-:W-:-:S04]  /*6cf0*/  @!P5 LEA R52, P6, R54, R52, 0x1 ;  /* 0x000000343634d211 */ /* 0x002fc800078c08ff */
[----:B------:R-:W-:Y:S02]  /*6d00*/  @!P5 LEA.HI.X R53, R54, R53, R55, 0x1, P6 ;  /* 0x000000353635d211 */ /* 0x000fe400030f0c37 */
[----:B------:R-:W1:Y:S01]  /*6d10*/  @!P5 LDC.64 R54, c[0x0][0x400] ;  /* 0x00010000ff36db82 */ /* 0x000e620000000a00 */
[----:B------:R-:W-:-:S04]  /*6d20*/  @!P5 IADD3 R56, P6, R112, R94, RZ ;  /* 0x0000005e7038d210 */ /* 0x000fc80007fde0ff */
[----:B------:R-:W-:Y:S02]  /*6d30*/  @!P5 IADD3.X R57, R0, R21, RZ, P6, !PT ;  /* 0x000000150039d210 */ /* 0x000fe400037fe4ff */
[----:B-1----:R-:W-:-:S04]  /*6d40*/  @!P5 LEA R54, P6, R56, R54, 0x1 ;  /* 0x000000363836d211 */ /* 0x002fc800078c08ff */
[----:B------:R-:W-:Y:S02]  /*6d50*/  @!P5 LEA.HI.X R55, R56, R55, R57, 0x1, P6 ;  /* 0x000000373837d211 */ /* 0x000fe400030f0c39 */
[----:B------:R-:W-:-:S04]  /*6d60*/  @!P4 LEA R60, P6, R50, R60, 0x1 ;  /* 0x0000003c323cc211 */ /* 0x000fc800078c08ff */
[----:B------:R-:W-:Y:S02]  /*6d70*/  @!P4 LEA.HI.X R61, R50, R61, R51, 0x1, P6 ;  /* 0x0000003d323dc211 */ /* 0x000fe400030f0c33 */
[----:B------:R-:W-:Y:S02]  /*6d80*/  CS2R R50, SRZ ;  /* 0x0000000000327805 */ /* 0x000fe4000001ff00 */
[----:B0-----:R-:W-:-:S04]  /*6d90*/  @!P4 LEA R62, P6, R48, R62, 0x1 ;  /* 0x0000003e303ec211 */ /* 0x001fc800078c08ff */
[----:B------:R-:W-:Y:S02]  /*6da0*/  @!P4 LEA.HI.X R63, R48, R63, R49, 0x1, P6 ;  /* 0x0000003f303fc211 */ /* 0x000fe400030f0c31 */
[----:B------:R-:W-:Y:S02]  /*6db0*/  CS2R R48, SRZ ;  /* 0x0000000000307805 */ /* 0x000fe4000001ff00 */
[----:B--2---:R-:W-:-:S04]  /*6dc0*/  @!P3 LEA R68, P6, R46, R68, 0x1 ;  /* 0x000000442e44b211 */ /* 0x004fc800078c08ff */
[----:B------:R-:W-:Y:S02]  /*6dd0*/  @!P3 LEA.HI.X R69, R46, R69, R47, 0x1, P6 ;  /* 0x000000452e45b211 */ /* 0x000fe400030f0c2f */
[----:B------:R-:W-:Y:S02]  /*6de0*/  CS2R R46, SRZ ;  /* 0x00000000002e7805 */ /* 0x000fe4000001ff00 */
[C---:B---3--:R-:W-:Y:S01]  /*6df0*/  @!P3 LEA R70, P6, R44.reuse, R70, 0x1 ;  /* 0x000000462c46b211 */ /* 0x048fe200078c08ff */
[----:B------:R0:W5:Y:S03]  /*6e00*/  @!P5 LDG.E.128 R48, desc[UR4][R54.64] ;  /* 0x000000043630d981 */ /* 0x000166000c1e1d00 */
[----:B------:R-:W-:Y:S02]  /*6e10*/  @!P3 LEA.HI.X R71, R44, R71, R45, 0x1, P6 ;  /* 0x000000472c47b211 */ /* 0x000fe400030f0c2d */
[----:B------:R-:W-:-:S02]  /*6e20*/  CS2R R44, SRZ ;  /* 0x00000000002c7805 */ /* 0x000fc4000001ff00 */
[----:B------:R-:W-:Y:S02]  /*6e30*/  CS2R R58, SRZ ;  /* 0x00000000003a7805 */ /* 0x000fe4000001ff00 */
[----:B------:R-:W-:Y:S02]  /*6e40*/  CS2R R56, SRZ ;  /* 0x0000000000387805 */ /* 0x000fe4000001ff00 */
[----:B------:R1:W5:Y:S01]  /*6e50*/  @!P5 LDG.E.128 R44, desc[UR4][R52.64] ;  /* 0x00000004342cd981 */ /* 0x000362000c1e1d00 */
[----:B0-----:R-:W-:Y:S02]  /*6e60*/  CS2R R54, SRZ ;  /* 0x0000000000367805 */ /* 0x001fe4000001ff00 */
[----:B------:R-:W-:Y:S02]  /*6e70*/  CS2R R66, SRZ ;  /* 0x0000000000427805 */ /* 0x000fe4000001ff00 */
[----:B------:R-:W-:Y:S01]  /*6e80*/  CS2R R64, SRZ ;  /* 0x0000000000407805 */ /* 0x000fe2000001ff00 */
[----:B------:R0:W5:Y:S05]  /*6e90*/  @!P4 LDG.E.128 R56, desc[UR4][R62.64] ;  /* 0x000000043e38c981 */ /* 0x00016a000c1e1d00 */
[----:B------:R-:W5:Y:S01]  /*6ea0*/  @!P3 LDG.E.128 R64, desc[UR4][R70.64] ;  /* 0x000000044640b981 */ /* 0x000f62000c1e1d00 */
[----:B-1----:R-:W-:-:S02]  /*6eb0*/  CS2R R52, SRZ ;  /* 0x0000000000347805 */ /* 0x002fc4000001ff00 */
[----:B0-----:R-:W-:-:S04]  /*6ec0*/  CS2R R62, SRZ ;  /* 0x00000000003e7805 */ /* 0x001fc8000001ff00 */
[----:B------:R0:W5:Y:S02]  /*6ed0*/  @!P4 LDG.E.128 R52, desc[UR4][R60.64] ;  /* 0x000000043c34c981 */ /* 0x000164000c1e1d00 */
[----:B0-----:R-:W-:-:S06]  /*6ee0*/  CS2R R60, SRZ ;  /* 0x00000000003c7805 */ /* 0x001fcc000001ff00 */
[----:B------:R0:W5:Y:S01]  /*6ef0*/  @!P3 LDG.E.128 R60, desc[UR4][R68.64] ;  /* 0x00000004443cb981 */ /* 0x000162000c1e1d00 */
[----:B----4-:R-:W-:Y:S01]  /*6f00*/  @!P2 LEA R76, P3, R74, R76, 0x1 ;  /* 0x0000004c4a4ca211 */ /* 0x010fe200078608ff */
[----:B------:R-:W-:-:S03]  /*6f10*/  VIADD R81, R22, 0x60 ;  /* 0x0000006016517836 */ /* 0x000fc60000000000 */
[----:B------:R-:W-:Y:S02]  /*6f20*/  @!P2 LEA.HI.X R77, R74, R77, R75, 0x1, P3 ;  /* 0x0000004d4a4da211 */ /* 0x000fe400018f0c4b */
[----:B------:R-:W-:-:S04]  /*6f30*/  @!P2 LEA R78, P3, R72, R78, 0x1 ;  /* 0x0000004e484ea211 */ /* 0x000fc800078608ff */
[----:B------:R-:W-:Y:S02]  /*6f40*/  @!P2 LEA.HI.X R79, R72, R79, R73, 0x1, P3 ;  /* 0x0000004f484fa211 */ /* 0x000fe400018f0c49 */
[----:B------:R-:W-:-:S04]  /*6f50*/  ISETP.GE.AND P3, PT, R81, R4, PT ;  /* 0x000000045100720c */ /* 0x000fc80003f66270 */
[----:B------:R-:W-:Y:S02]  /*6f60*/  ISETP.GE.OR P3, PT, R16, R84, P3 ;  /* 0x000000541000720c */ /* 0x000fe40001f66670 */
[----:B------:R-:W-:Y:S02]  /*6f70*/  CS2R R70, SRZ ;  /* 0x0000000000467805 */ /* 0x000fe4000001ff00 */
[----:B0-----:R-:W-:Y:S02]  /*6f80*/  CS2R R68, SRZ ;  /* 0x0000000000447805 */ /* 0x001fe4000001ff00 */
[----:B------:R-:W-:Y:S02]  /*6f90*/  CS2R R74, SRZ ;  /* 0x00000000004a7805 */ /* 0x000fe4000001ff00 */
[----:B------:R-:W-:Y:S01]  /*6fa0*/  CS2R R72, SRZ ;  /* 0x0000000000487805 */ /* 0x000fe2000001ff00 */
[----:B------:R-:W-:Y:S01]  /*6fb0*/  VIADD R80, R22, 0xa0 ;  /* 0x000000a016507836 */ /* 0x000fe20000000000 */
[----:B------:R-:W-:Y:S01]  /*6fc0*/  BSSY B1, `(.L_x_7364) ;  /* 0x0000021000017945 */ /* 0x000fe20003800000 */
[----:B------:R0:W5:Y:S04]  /*6fd0*/  @!P2 LDG.E.128 R68, desc[UR4][R76.64] ;  /* 0x000000044c44a981 */ /* 0x000168000c1e1d00 */
[----:B------:R1:W5:Y:S01]  /*6fe0*/  @!P2 LDG.E.128 R72, desc[UR4][R78.64] ;  /* 0x000000044e48a981 */ /* 0x000362000c1e1d00 */
[----:B------:R-:W-:-:S02]  /*6ff0*/  ISETP.GE.AND P2, PT, R80, R4, PT ;  /* 0x000000045000720c */ /* 0x000fc40003f46270 */
[----:B------:R-:W-:Y:S02]  /*7000*/  CS2R R82, SRZ ;  /* 0x0000000000527805 */ /* 0x000fe4000001ff00 */
[----:B------:R-:W-:Y:S02]  /*7010*/  CS2R R80, SRZ ;  /* 0x0000000000507805 */ /* 0x000fe4000001ff00 */
[----:B------:R-:W-:Y:S02]  /*7020*/  ISETP.GE.OR P2, PT, R16, R84, P2 ;  /* 0x000000541000720c */ /* 0x000fe40001746670 */
[----:B0-----:R-:W-:Y:S02]  /*7030*/  CS2R R76, SRZ ;  /* 0x00000000004c7805 */ /* 0x001fe4000001ff00 */
[----:B-1----:R-:W-:Y:S01]  /*7040*/  CS2R R78, SRZ ;  /* 0x00000000004e7805 */ /* 0x002fe2000001ff00 */
[----:B------:R-:W-:Y:S08]  /*7050*/  @P3 BRA `(.L_x_7365) ;  /* 0x00000000005c3947 */ /* 0x000ff00003800000 */
[----:B------:R-:W0:Y:S01]  /*7060*/  LDC.64 R80, c[0x0][0x3f8] ;  /* 0x0000fe00ff507b82 */ /* 0x000e220000000a00 */
[----:B------:R-:W-:Y:S01]  /*7070*/  IMAD.MOV.U32 R78, RZ, RZ, R96 ;  /* 0x000000ffff4e7224 */ /* 0x000fe200078e0060 */
[----:B------:R-:W-:Y:S01]  /*7080*/  MOV R82, R94 ;  /* 0x0000005e00527202 */ /* 0x000fe20000000f00 */
[----:B------:R-:W-:Y:S01]  /*7090*/  IMAD.MOV.U32 R79, RZ, RZ, R3 ;  /* 0x000000ffff4f7224 */ /* 0x000fe200078e0003 */
[----:B------:R-:W-:Y:S01]  /*70a0*/  ULDC.64 UR4, c[0x0][0x3e8] ;  /* 0x0000fa0000047ab9 */ /* 0x000fe20000000a00 */
[----:B------:R-:W-:Y:S01]  /*70b0*/  IMAD.MOV.U32 R83, RZ, RZ, R0 ;  /* 0x000000ffff537224 */ /* 0x000fe200078e0000 */
[----:B------:R-:W-:Y:S01]  /*70c0*/  ULDC.64 UR6, c[0x0][0x400] ;  /* 0x0001000000067ab9 */ /* 0x000fe20000000a00 */
[----:B------:R-:W-:Y:S01]  /*70d0*/  ULDC.64 UR8, c[0x0][0x208] ;  /* 0x0000820000087ab9 */ /* 0x000fe20000000a00 */
[----:B------:R-:W1:Y:S01]  /*70e0*/  LDC.64 R76, c[0x0][0x408] ;  /* 0x00010200ff4c7b82 */ /* 0x000e620000000a00 */
[----:B0-----:R-:W-:-:S04]  /*70f0*/  IMAD.WIDE.U32 R78, R80, 0x60, R78 ;  /* 0x00000060504e7825 */ /* 0x001fc800078e004e */
[----:B------:R-:W-:Y:S01]  /*7100*/  IMAD R81, R81, 0x60, RZ ;  /* 0x0000006051517824 */ /* 0x000fe200078e02ff */
[----:B------:R-:W-:Y:S01]  /*7110*/  IADD3 R80, P3, R106, R78, RZ ;  /* 0x0000004e6a507210 */ /* 0x000fe20007f7e0ff */
[----:B-1----:R-:W-:-:S03]  /*7120*/  IMAD.WIDE.U32 R82, R76, 0x60, R82 ;  /* 0x000000604c527825 */ /* 0x002fc600078e0052 */
[----:B------:R-:W-:Y:S01]  /*7130*/  IADD3.X R79, R27, R79, R81, P3, !PT ;  /* 0x0000004f1b4f7210 */ /* 0x000fe20001ffe451 */
[----:B------:R-:W-:Y:S01]  /*7140*/  IMAD R77, R77, 0x60, RZ ;  /* 0x000000604d4d7824 */ /* 0x000fe200078e02ff */
[----:B------:R-:W-:-:S04]  /*7150*/  IADD3 R78, P3, R112, R82, RZ ;  /* 0x00000052704e7210 */ /* 0x000fc80007f7e0ff */
[----:B------:R-:W-:Y:S02]  /*7160*/  IADD3.X R83, R21, R83, R77, P3, !PT ;  /* 0x0000005315537210 */ /* 0x000fe40001ffe44d */
[----:B------:R-:W-:-:S04]  /*7170*/  LEA R76, P3, R80, UR4, 0x1 ;  /* 0x00000004504c7c11 */ /* 0x000fc8000f8608ff */
[----:B------:R-:W-:Y:S02]  /*7180*/  LEA.HI.X R77, R80, UR5, R79, 0x1, P3 ;  /* 0x00000005504d7c11 */ /* 0x000fe400098f0c4f */
[----:B------:R-:W-:-:S04]  /*7190*/  LEA R80, P3, R78, UR6, 0x1 ;  /* 0x000000064e507c11 */ /* 0x000fc8000f8608ff */
[----:B------:R-:W-:Y:S02]  /*71a0*/  LEA.HI.X R81, R78, UR7, R83, 0x1, P3 ;  /* 0x000000074e517c11 */ /* 0x000fe400098f0c53 */
[----:B------:R-:W5:Y:S04]  /*71b0*/  LDG.E.128 R76, desc[UR8][R76.64] ;  /* 0x000000084c4c7981 */ /* 0x000f68000c1e1d00 */
[----:B------:R-:W5:Y:S03]  /*71c0*/  LDG.E.128 R80, desc[UR8][R80.64] ;  /* 0x0000000850507981 */ /* 0x000f66000c1e1d00 */
.L_x_7365:
[----:B------:R-:W-:Y:S05]  /*71d0*/  BSYNC B1 ;  /* 0x0000000000017941 */ /* 0x000fea0003800000 */
.L_x_7364:
[----:B------:R-:W-:Y:S01]  /*71e0*/  BSSY B1, `(.L_x_7366) ;  /* 0x000001c000017945 */ /* 0x000fe20003800000 */
[----:B------:R-:W-:Y:S02]  /*71f0*/  ISETP.GE.AND P3, PT, R16, R84, PT ;  /* 0x000000541000720c */ /* 0x000fe40003f66270 */
[----:B------:R-:W-:Y:S02]  /*7200*/  CS2R R86, SRZ ;  /* 0x0000000000567805 */ /* 0x000fe4000001ff00 */
[----:B------:R-:W-:Y:S02]  /*7210*/  CS2R R84, SRZ ;  /* 0x0000000000547805 */ /* 0x000fe4000001ff00 */
[----:B------:R-:W-:Y:S02]  /*7220*/  CS2R R90, SRZ ;  /* 0x00000000005a7805 */ /* 0x000fe4000001ff00 */
[----:B------:R-:W-:Y:S01]  /*7230*/  CS2R R88, SRZ ;  /* 0x0000000000587805 */ /* 0x000fe2000001ff00 */
[----:B------:R-:W-:Y:S06]  /*7240*/  @P2 BRA `(.L_x_7367) ;  /* 0x0000000000542947 */ /* 0x000fec0003800000 */
[----:B------:R-:W0:Y:S01]  /*7250*/  LDC.64 R84, c[0x0][0x3f8] ;  /* 0x0000fe00ff547b82 */ /* 0x000e220000000a00 */
[----:B------:R-:W-:Y:S01]  /*7260*/  IMAD.MOV.U32 R97, RZ, RZ, R3 ;  /* 0x000000ffff617224 */ /* 0x000fe200078e0003 */
[----:B------:R-:W-:Y:S01]  /*7270*/  ULDC.64 UR4, c[0x0][0x3e8] ;  /* 0x0000fa0000047ab9 */ /* 0x000fe20000000a00 */
[----:B------:R-:W-:Y:S01]  /*7280*/  IMAD.MOV.U32 R95, RZ, RZ, R0 ;  /* 0x000000ffff5f7224 */ /* 0x000fe200078e0000 */
[----:B------:R-:W-:Y:S01]  /*7290*/  ULDC.64 UR6, c[0x0][0x400] ;  /* 0x0001000000067ab9 */ /* 0x000fe20000000a00 */
[----:B------:R-:W-:-:S03]  /*72a0*/  ULDC.64 UR8, c[0x0][0x208] ;  /* 0x0000820000087ab9 */ /* 0x000fc60000000a00 */
        /* <DEDUP_REMOVED lines=12> */
[----:B------:R-:W-:Y:S01]  /*7370*/  LEA.HI.X R89, R0, UR7, R95, 0x1, P2 ;  /* 0x0000000700597c11 */ /* 0x000fe200090f0c5f */
[----:B------:R-:W5:Y:S05]  /*7380*/  LDG.E.128 R84, desc[UR8][R84.64] ;  /* 0x0000000854547981 */ /* 0x000f6a000c1e1d00 */
[----:B------:R-:W5:Y:S03]  /*7390*/  LDG.E.128 R88, desc[UR8][R88.64] ;  /* 0x0000000858587981 */ /* 0x000f66000c1e1d00 */
.L_x_7367:
[----:B------:R-:W-:Y:S05]  /*73a0*/  BSYNC B1 ;  /* 0x0000000000017941 */ /* 0x000fea0003800000 */
.L_x_7366:
[----:B-----5:R-:W-:Y:S01]  /*73b0*/  IMAD.MOV.U32 R93, RZ, RZ, R76 ;  /* 0x000000ffff5d7224 */ /* 0x020fe200078e004c */
[----:B------:R-:W-:Y:S01]  /*73c0*/  MOV R3, R79 ;  /* 0x0000004f00037202 */ /* 0x000fe20000000f00 */
[----:B------:R-:W-:Y:S01]  /*73d0*/  IMAD.MOV.U32 R94, RZ, RZ, R77 ;  /* 0x000000ffff5e7224 */ /* 0x000fe200078e004d */
[----:B------:R-:W-:Y:S01]  /*73e0*/  ULOP3.LUT UR4, UR60, 0x1, URZ, 0xfc, !UPT ;  /* 0x000000013c047892 */ /* 0x000fe2000f8efc3f */
[----:B------:R-:W-:-:S03]  /*73f0*/  IMAD.MOV.U32 R0, RZ, RZ, R78 ;  /* 0x000000ffff007224 */ /* 0x000fc600078e004e */
        /* <DEDUP_REMOVED lines=61> */
[----:B------:R-:W-:Y:S01]  /*77d0*/  PRMT R184, R3, 0x7610, R184 ;  /* 0x0000761003b87816 */ /* 0x000fe200000000b8 */
[----:B------:R-:W-:Y:S01]  /*77e0*/  IMAD.MOV.U32 R3, RZ, RZ, R64 ;  /* 0x000000ffff037224 */ /* 0x000fe200078e0040 */
[----:B------:R-:W-:Y:S01]  /*77f0*/  PRMT R186, R186, 0x5410, R0 ;  /* 0x00005410baba7816 */ /* 0x000fe20000000000 */
[----:B------:R-:W-:-:S03]  /*7800*/  IMAD.MOV.U32 R0, RZ, RZ, R65 ;  /* 0x000000ffff007224 */ /* 0x000fc600078e0041 */
[----:B------:R-:W-:Y:S01]  /*7810*/  PRMT R185, R185, 0x5410, R3 ;  /* 0x00005410b9b97816 */ /* 0x000fe20000000003 */
[----:B------:R-:W-:Y:S01]  /*7820*/  IMAD.MOV.U32 R3, RZ, RZ, R70 ;  /* 0x000000ffff037224 */ /* 0x000fe200078e0046 */
[----:B------:R-:W-:Y:S02]  /*7830*/  PRMT R187, R187, 0x5410, R0 ;  /* 0x00005410bbbb7816 */ /* 0x000fe40000000000 */
[----:B------:R-:W-:-:S04]  /*7840*/  MOV R0, R71 ;  /* 0x0000004700007202 */ /* 0x000fc80000000f00 */
        /* <DEDUP_REMOVED lines=12> */
.L_x_7368:
        /* <DEDUP_REMOVED lines=8> */
.L_x_7669:
[----:B------:R-:W-:Y:S05]  /*7990*/  BSYNC B1 ;  /* 0x0000000000017941 */ /* 0x000fea0003800000 */
.L_x_7369:
[----:B------:R-:W-:Y:S01]  /*79a0*/  ISETP.GE.OR P4, PT, R22, R4, P0 ;  /* 0x000000041600720c */ /* 0x000fe20000786670 */
[----:B------:R-:W-:Y:S01]  /*79b0*/  BSSY B1, `(.L_x_7371) ;  /* 0x0000092000017945 */ /* 0x000fe20003800000 */
[----:B0-----:R-:W-:-:S11]  /*79c0*/  IMAD.IADD R151, R150, 0x1, -R122 ;  /* 0x0000000196977824 */ /* 0x001fd600078e0a7a */
[----:B------:R-:W-:Y:S05]  /*79d0*/  @P4 BRA `(.L_x_7372) ;  /* 0x00000008003c4947 */ /* 0x000fea0003800000 */
[----:B------:R-:W3:Y:S01]  /*79e0*/  LDL R92, [R1+0x4] ;  /* 0x00000400015c7983 */ /* 0x000ee20000100800 */
[----:B------:R-:W-:Y:S01]  /*79f0*/  IMAD.SHL.U32 R94, R22, 0x40, RZ ;  /* 0x00000040165e7824 */ /* 0x000fe200078e00ff */
[----:B------:R-:W-:Y:S01]  /*7a00*/  BSSY B2, `(.L_x_7373) ;  /* 0x0000079000027945 */ /* 0x000fe20003800000 */
[----:B------:R-:W0:Y:S03]  /*7a10*/  S2R R96, SR_TID.X ;  /* 0x0000000000607919 */ /* 0x000e260000002100 */
[----:B------:R-:W-:-:S04]  /*7a20*/  LOP3.LUT R94, R94, 0x1c0, RZ, 0xc0, !PT ;  /* 0x000001c05e5e7812 */ /* 0x000fc800078ec0ff */
[----:B------:R-:W-:Y:S01]  /*7a30*/  SHF.R.U32.HI R94, RZ, 0x3, R94 ;  /* 0x00000003ff5e7819 */ /* 0x000fe2000001165e */
[----:B0-----:R-:W-:-:S05]  /*7a40*/  VIADD R96, R96, 0xffffff80 ;  /* 0xffffff8060607836 */ /* 0x001fca0000000000 */
[----:B------:R-:W-:-:S04]  /*7a50*/  SHF.R.S32.HI R95, RZ, 0x1f, R96 ;  /* 0x0000001fff5f7819 */ /* 0x000fc80000011460 */
[----:B------:R-:W-:Y:S01]  /*7a60*/  LEA.HI R95, R95, R96, RZ, 0x6 ;  /* 0x000000605f5f7211 */ /* 0x000fe200078f30ff */
[----:B------:R-:W-:-:S04]  /*7a70*/  IMAD.SHL.U32 R96, R22, 0x40, RZ ;  /* 0x0000004016607824 */ /* 0x000fc800078e00ff */
[----:B------:R-:W-:-:S05]  /*7a80*/  IMAD.SHL.U32 R95, R95, 0x8, RZ ;  /* 0x000000085f5f7824 */ /* 0x000fca00078e00ff */
[----:B------:R-:W-:Y:S02]  /*7a90*/  LOP3.LUT R95, R95, 0xfffffe00, RZ, 0xc0, !PT ;  /* 0xfffffe005f5f7812 */ /* 0x000fe400078ec0ff */
[----:B---3--:R-:W-:-:S04]  /*7aa0*/  LOP3.LUT P5, RZ, R92, 0x1, RZ, 0xc0, !PT ;  /* 0x000000015cff7812 */ /* 0x008fc800078ac0ff */
[----:B------:R-:W-:-:S04]  /*7ab0*/  SEL R92, R122, R151, !P5 ;  /* 0x000000977a5c7207 */ /* 0x000fc80006800000 */
[----:B------:R-:W-:-:S04]  /*7ac0*/  SHF.R.S32.HI R93, RZ, 0x1f, R92 ;  /* 0x0000001fff5d7819 */ /* 0x000fc8000001145c */
[----:B------:R-:W-:-:S04]  /*7ad0*/  LEA.HI R92, R93, R92, RZ, 0x4 ;  /* 0x0000005c5d5c7211 */ /* 0x000fc800078f20ff */
[----:B------:R-:W-:-:S04]  /*7ae0*/  LEA.HI.SX32 R92, R92, R10, 0x1c ;  /* 0x0000000a5c5c7211 */ /* 0x000fc800078fe2ff */
[----:B------:R-:W-:Y:S02]  /*7af0*/  SHF.R.S32.HI R93, RZ, 0x1f, R92 ;  /* 0x0000001fff5d7819 */ /* 0x000fe4000001145c */
[----:B------:R-:W-:Y:S02]  /*7b00*/  SHF.L.U32 R174, R92, 0x3, RZ ;  /* 0x000000035cae7819 */ /* 0x000fe400000006ff */
[----:B------:R-:W-:Y:S02]  /*7b10*/  LEA.HI R92, R93, R92, RZ, 0x3 ;  /* 0x0000005c5d5c7211 */ /* 0x000fe400078f18ff */
[----:B------:R-:W-:Y:S02]  /*7b20*/  LOP3.LUT R93, R174, 0x38, RZ, 0xc0, !PT ;  /* 0x00000038ae5d7812 */ /* 0x000fe400078ec0ff */
[----:B------:R-:W-:Y:S02]  /*7b30*/  SHF.R.S32.HI R92, RZ, 0x3, R92 ;  /* 0x00000003ff5c7819 */ /* 0x000fe4000001145c */
[----:B------:R-:W-:-:S03]  /*7b40*/  LOP3.LUT R93, R93, 0x1c0, R96, 0xf8, !PT ;  /* 0x000001c05d5d7812 */ /* 0x000fc600078ef860 */
[----:B------:R-:W-:Y:S01]  /*7b50*/  IMAD R92, R92, 0x2c00, R95 ;  /* 0x00002c005c5c7824 */ /* 0x000fe200078e025f */
[----:B------:R-:W-:-:S04]  /*7b60*/  LOP3.LUT R93, R93, R94, RZ, 0x3c, !PT ;  /* 0x0000005e5d5d7212 */ /* 0x000fc800078e3cff */
[----:B------:R-:W-:-:S05]  /*7b70*/  IADD3 R92, R92, R93, RZ ;  /* 0x0000005d5c5c7210 */ /* 0x000fca0007ffe0ff */
[C---:B------:R-:W-:Y:S02]  /*7b80*/  IMAD R96, R23.reuse, 0x5800, R92 ;  /* 0x0000580017607824 */ /* 0x040fe400078e025c */
[----:B------:R-:W-:Y:S02]  /*7b90*/  IMAD R92, R23, 0x5800, R147 ;  /* 0x00005800175c7824 */ /* 0x000fe400078e0293 */
[--C-:B------:R-:W-:Y:S02]  /*7ba0*/  IMAD R96, R96, 0x2, R2.reuse ;  /* 0x0000000260607824 */ /* 0x100fe400078e0202 */
[----:B------:R-:W-:-:S04]  /*7bb0*/  IMAD R92, R92, 0x2, R2 ;  /* 0x000000025c5c7824 */ /* 0x000fc800078e0202 */
[----:B------:R-:W0:Y:S04]  /*7bc0*/  LDS.128 R96, [R96+0x1e400] ;  /* 0x01e4000060607984 */ /* 0x000e280000000c00 */
[----:B------:R-:W3:Y:S01]  /*7bd0*/  LDS.128 R92, [R92+0x1e400] ;  /* 0x01e400005c5c7984 */ /* 0x000ee20000000c00 */
[----:B------:R-:W-:Y:S05]  /*7be0*/  @P3 BRA `(.L_x_7374) ;  /* 0x0000000400683947 */ /* 0x000fea0003800000 */
[----:B0-----:R-:W-:Y:S01]  /*7bf0*/  IMAD.MOV.U32 R177, RZ, RZ, R97 ;  /* 0x000000ffffb17224 */ /* 0x001fe200078e0061 */
[----:B------:R-:W-:Y:S01]  /*7c00*/  SHF.R.U64 R44, R44, 0x10, R45 ;  /* 0x000000102c2c7819 */ /* 0x000fe2000000122d */
[----:B---3--:R-:W-:Y:S01]  /*7c10*/  IMAD.MOV.U32 R176, RZ, RZ, R93 ;  /* 0x000000ffffb07224 */ /* 0x008fe200078e005d */
        /* <DEDUP_REMOVED lines=24> */
[----:B------:R-:W-:Y:S01]  /*7da0*/  HADD2.F32 R178, -RZ, R191.H1_H1 ;  /* 0x300000bfffb27230 */ /* 0x000fe20000004100 */
[----:B------:R-:W-:Y:S01]  /*7db0*/  F2FP.F16.F32.PACK_AB R49, R49, R97 ;  /* 0x000000613131723e */ /* 0x000fe200000000ff */
[----:B------:R-:W-:Y:S01]  /*7dc0*/  HADD2.F32 R95, -RZ, R99.H0_H0 ;  /* 0x20000063ff5f7230 */ /* 0x000fe20000004100 */
[----:B------:R-:W-:Y:S01]  /*7dd0*/  F2FP.F16.F32.PACK_AB R45, R45, R93 ;  /* 0x0000005d2d2d723e */ /* 0x000fe200000000ff */
[--C-:B------:R-:W-:Y:S02]  /*7de0*/  HADD2.F32 R177, -RZ, R48.reuse.H0_H0 ;  /* 0x20000030ffb17230 */ /* 0x100fe40000004100 */
[----:B------:R-:W-:-:S02]  /*7df0*/  HADD2.F32 R48, -RZ, R48.H1_H1 ;  /* 0x30000030ff307230 */ /* 0x000fc40000004100 */
[----:B------:R-:W-:Y:S01]  /*7e00*/  FMUL.FTZ R179, R95, R178 ;  /* 0x000000b25fb37220 */ /* 0x000fe20000410000 */
[----:B------:R-:W-:Y:S02]  /*7e10*/  IMAD.MOV.U32 R93, RZ, RZ, R49 ;  /* 0x000000ffff5d7224 */ /* 0x000fe400078e0031 */
[----:B------:R-:W-:Y:S02]  /*7e20*/  IMAD.MOV.U32 R97, RZ, RZ, R45 ;  /* 0x000000ffff617224 */ /* 0x000fe400078e002d */
[C---:B------:R-:W-:Y:S01]  /*7e30*/  FFMA.FTZ R179, R177.reuse, R176, -R179 ;  /* 0x000000b0b1b37223 */ /* 0x040fe200000108b3 */
[----:B------:R-:W-:Y:S01]  /*7e40*/  FMUL.FTZ R177, R177, R178 ;  /* 0x000000b2b1b17220 */ /* 0x000fe20000410000 */
[----:B------:R-:W-:-:S03]  /*7e50*/  HADD2.F32 R178, -RZ, R192.H0_H0 ;  /* 0x200000c0ffb27230 */ /* 0x000fc60000004100 */
        /* <DEDUP_REMOVED lines=30> */
[----:B------:R-:W-:-:S02]  /*8040*/  HADD2.F32 R175, -RZ, R191.H0_H0 ;  /* 0x200000bfffaf7230 */ /* 0x000fc40000004100 */
[--C-:B------:R-:W-:Y:S01]  /*8050*/  HADD2.F32 R51, -RZ, R98.reuse.H0_H0 ;  /* 0x20000062ff337230 */ /* 0x100fe20000004100 */
        /* <DEDUP_REMOVED lines=16> */
[----:B------:R-:W-:Y:S02]  /*8160*/  F2FP.F16.F32.PACK_AB R47, R47, R175 ;  /* 0x000000af2f2f723e */ /* 0x000fe400000000ff */
[----:B------:R-:W-:-:S03]  /*8170*/  MOV R94, R51 ;  /* 0x00000033005e7202 */ /* 0x000fc60000000f00 */
[----:B------:R-:W-:-:S07]  /*8180*/  IMAD.MOV.U32 R98, RZ, RZ, R47 ;  /* 0x000000ffff627224 */ /* 0x000fce00078e002f */
.L_x_7374:
[----:B------:R-:W-:Y:S05]  /*8190*/  BSYNC B2 ;  /* 0x0000000000027941 */ /* 0x000fea0003800000 */
.L_x_7373:
[----:B------:R-:W-:Y:S01]  /*81a0*/  SHF.R.S32.HI R44, RZ, 0x1f, R22 ;  /* 0x0000001fff2c7819 */ /* 0x000fe20000011416 */
[----:B------:R-:W-:Y:S01]  /*81b0*/  ULDC.64 UR4, c[0x0][0x2e8] ;  /* 0x0000ba0000047ab9 */ /* 0x000fe20000000a00 */
[----:B------:R-:W-:Y:S01]  /*81c0*/  ISETP.GE.AND P4, PT, R174, R150, PT ;  /* 0x00000096ae00720c */ /* 0x000fe20003f86270 */
[----:B------:R-:W-:Y:S02]  /*81d0*/  ULDC.64 UR6, c[0x0][0x208] ;  /* 0x0000820000067ab9 */ /* 0x000fe40000000a00 */
[-C--:B--2---:R-:W-:Y:S02]  /*81e0*/  IMAD R46, R44, R138.reuse, RZ ;  /* 0x0000008a2c2e7224 */ /* 0x084fe400078e02ff */
[----:B------:R-:W-:-:S04]  /*81f0*/  IMAD.WIDE.U32 R44, R22, R138, R136 ;  /* 0x0000008a162c7225 */ /* 0x000fc800078e0088 */
[----:B------:R-:W-:-:S04]  /*8200*/  IMAD R46, R22, R139, R46 ;  /* 0x0000008b162e7224 */ /* 0x000fc800078e022e */
[----:B------:R-:W-:Y:S01]  /*8210*/  IMAD.IADD R45, R46, 0x1, R45 ;  /* 0x000000012e2d7824 */ /* 0x000fe200078e022d */
[--C-:B------:R-:W-:Y:S02]  /*8220*/  @!P4 SHF.R.S32.HI R47, RZ, 0x1f, R174.reuse ;  /* 0x0000001fff2fc819 */ /* 0x100fe400000114ae */
[----:B------:R-:W-:-:S04]  /*8230*/  @!P4 IADD3 R174, P5, P6, R100, R44, R174 ;  /* 0x0000002c64aec210 */ /* 0x000fc80007ebe0ae */
[----:B------:R-:W-:Y:S02]  /*8240*/  @!P4 IADD3.X R47, R14, R45, R47, P5, P6 ;  /* 0x0000002d0e2fc210 */ /* 0x000fe40002fec42f */
[----:B------:R-:W-:-:S04]  /*8250*/  IADD3 R46, P5, P6, R100, R44, R20 ;  /* 0x0000002c642e7210 */ /* 0x000fc80007ebe014 */
[----:B------:R-:W-:Y:S02]  /*8260*/  IADD3.X R45, R14, R45, R9, P5, P6 ;  /* 0x0000002d0e2d7210 */ /* 0x000fe40002fec409 */
[----:B------:R-:W-:-:S04]  /*8270*/  LEA R44, P5, R46, UR4, 0x1 ;  /* 0x000000042e2c7c11 */ /* 0x000fc8000f8a08ff */
[----:B------:R-:W-:Y:S02]  /*8280*/  LEA.HI.X R45, R46, UR5, R45, 0x1, P5 ;  /* 0x000000052e2d7c11 */ /* 0x000fe4000a8f0c2d */
[----:B------:R-:W-:-:S03]  /*8290*/  @!P4 LEA R46, P5, R174, UR4, 0x1 ;  /* 0x00000004ae2ecc11 */ /* 0x000fc6000f8a08ff */
[----:B---3--:R3:W-:Y:S01]  /*82a0*/  STG.E.128 desc[UR6][R44.64], R92 ;  /* 0x0000005c2c007986 */ /* 0x0087e2000c101d06 */
[----:B------:R-:W-:-:S05]  /*82b0*/  @!P4 LEA.HI.X R47, R174, UR5, R47, 0x1, P5 ;  /* 0x00000005ae2fcc11 */ /* 0x000fca000a8f0c2f */
[----:B0-----:R3:W-:Y:S04]  /*82c0*/  @!P4 STG.E.128 desc[UR6][R46.64], R96 ;  /* 0x000000602e00c986 */ /* 0x0017e8000c101d06 */
.L_x_7372:
[----:B------:R-:W-:Y:S05]  /*82d0*/  BSYNC B1 ;  /* 0x0000000000017941 */ /* 0x000fea0003800000 */
.L_x_7371:
[----:B------:R-:W-:Y:S01]  /*82e0*/  VIADD R175, R22, 0x20 ;  /* 0x0000002016af7836 */ /* 0x000fe20000000000 */
[----:B------:R-:W-:Y:S04]  /*82f0*/  BSSY B1, `(.L_x_7375) ;  /* 0x000008e000017945 */ /* 0x000fe80003800000 */
[----:B------:R-:W-:-:S13]  /*8300*/  ISETP.GE.OR P4, PT, R175, R4, P0 ;  /* 0x00000004af00720c */ /* 0x000fda0000786670 */
[----:B------:R-:W-:Y:S05]  /*8310*/  @P4 BRA `(.L_x_7376) ;  /* 0x00000008002c4947 */ /* 0x000fea0003800000 */
[----:B---3--:R-:W3:Y:S04]  /*8320*/  LDL R44, [R1+0x4] ;  /* 0x00000400012c7983 */ /* 0x008ee80000100800 */
[----:B------:R-:W4:Y:S01]  /*8330*/  LDL R47, [R1+0x3c] ;  /* 0x00003c00012f7983 */ /* 0x000f220000100800 */
        /* <DEDUP_REMOVED lines=8> */
[----:B---3--:R-:W-:-:S04]  /*83c0*/  LOP3.LUT P5, RZ, R44, 0x1, RZ, 0xc0, !PT ;  /* 0x000000012cff7812 */ /* 0x008fc800078ac0ff */
[----:B------:R-:W-:-:S04]  /*83d0*/  SEL R44, R122, R151, !P5 ;  /* 0x000000977a2c7207 */ /* 0x000fc80006800000 */
        /* <DEDUP_REMOVED lines=8> */
[----:B----4-:R-:W-:Y:S01]  /*8460*/  IMAD R45, R45, 0x2c00, R47 ;  /* 0x00002c002d2d7824 */ /* 0x010fe200078e022f */
[----:B------:R-:W-:Y:S01]  /*8470*/  LOP3.LUT R44, R44, R46, RZ, 0x3c, !PT ;  /* 0x0000002e2c2c7212 */ /* 0x000fe200078e3cff */
[----:B------:R-:W-:-:S03]  /*8480*/  IMAD R47, R23, 0x5800, R146 ;  /* 0x00005800172f7824 */ /* 0x000fc600078e0292 */
[----:B------:R-:W-:-:S05]  /*8490*/  IADD3 R44, R45, R44, RZ ;  /* 0x0000002c2d2c7210 */ /* 0x000fca0007ffe0ff */
[----:B------:R-:W-:Y:S02]  /*84a0*/  IMAD R45, R23, 0x5800, R44 ;  /* 0x00005800172d7824 */ /* 0x000fe400078e022c */
[--C-:B------:R-:W-:Y:S02]  /*84b0*/  IMAD R44, R47, 0x2, R2.reuse ;  /* 0x000000022f2c7824 */ /* 0x100fe400078e0202 */
[----:B------:R-:W-:-:S04]  /*84c0*/  IMAD R48, R45, 0x2, R2 ;  /* 0x000000022d307824 */ /* 0x000fc800078e0202 */
[----:B------:R-:W0:Y:S04]  /*84d0*/  LDS.128 R44, [R44+0x1e400] ;  /* 0x01e400002c2c7984 */ /* 0x000e280000000c00 */
[----:B------:R-:W3:Y:S01]  /*84e0*/  LDS.128 R48, [R48+0x1e400] ;  /* 0x01e4000030307984 */ /* 0x000ee20000000c00 */
[----:B------:R-:W-:Y:S05]  /*84f0*/  @P3 BRA `(.L_x_7378) ;  /* 0x0000000400683947 */ /* 0x000fea0003800000 */
[----:B---3--:R-:W-:Y:S01]  /*8500*/  IMAD.MOV.U32 R95, RZ, RZ, R49 ;  /* 0x000000ffff5f7224 */ /* 0x008fe200078e0031 */
[----:B------:R-:W-:Y:S01]  /*8510*/  SHF.R.U64 R52, R52, 0x10, R53 ;  /* 0x0000001034347819 */ /* 0x000fe20000001235 */
[----:B0-----:R-:W-:Y:S01]  /*8520*/  IMAD.MOV.U32 R49, RZ, RZ, R45 ;  /* 0x000000ffff317224 */ /* 0x001fe200078e002d */
[----:B------:R-:W-:Y:S01]  /*8530*/  SHF.R.U64 R58, R58, 0x10, R59 ;  /* 0x000000103a3a7819 */ /* 0x000fe2000000123b */
[----:B------:R-:W-:Y:S01]  /*8540*/  HADD2.F32 R96, -RZ, R194.H1_H1 ;  /* 0x300000c2ff607230 */ /* 0x000fe20000004100 */
[----:B------:R-:W-:Y:S01]  /*8550*/  SHF.R.U64 R54, R54, 0x10, R55 ;  /* 0x0000001036367819 */ /* 0x000fe20000001237 */
[----:B------:R-:W-:Y:S02]  /*8560*/  HADD2.F32 R93, -RZ, R95.H0_H0 ;  /* 0x2000005fff5d7230 */ /* 0x000fe40000004100 */
[----:B------:R-:W-:Y:S02]  /*8570*/  HADD2.F32 R94, -RZ, R49.H0_H0 ;  /* 0x20000031ff5e7230 */ /* 0x000fe40000004100 */
[----:B------:R-:W-:-:S02]  /*8580*/  HADD2.F32 R45, -RZ, R193.H0_H0 ;  /* 0x200000c1ff2d7230 */ /* 0x000fc40000004100 */
        /* <DEDUP_REMOVED lines=10> */
[----:B------:R-:W-:Y:S01]  /*8630*/  HADD2.F32 R58, -RZ, R58.H0_H0 ;  /* 0x2000003aff3a7230 */ /* 0x000fe20000004100 */
[----:B------:R-:W-:Y:S01]  /*8640*/  SHF.R.U64 R57, R56, 0x10, R57 ;  /* 0x0000001038397819 */ /* 0x000fe20000001239 */
[----:B------:R-:W-:-:S02]  /*8650*/  HADD2.F32 R96, -RZ, R96.H0_H0 ;  /* 0x20000060ff607230 */ /* 0x000fc40000004100 */
[----:B------:R-:W-:Y:S02]  /*8660*/  HADD2.F32 R95, -RZ, R95.H0_H0 ;  /* 0x2000005fff5f7230 */ /* 0x000fe40000004100 */
[----:B------:R-:W-:Y:S02]  /*8670*/  HADD2.F32 R56, -RZ, R47.H0_H0 ;  /* 0x2000002fff387230 */ /* 0x000fe40000004100 */
[-C--:B------:R-:W-:Y:S01]  /*8680*/  FMUL.FTZ R97, R45, R96.reuse ;  /* 0x000000602d617220 */ /* 0x080fe20000410000 */
[C---:B------:R-:W-:Y:S01]  /*8690*/  FMUL.FTZ R96, R49.reuse, R96 ;  /* 0x0000006031607220 */ /* 0x040fe20000410000 */
[----:B------:R-:W-:Y:S02]  /*86a0*/  HADD2.F32 R57, -RZ, R57.H0_H0 ;  /* 0x20000039ff397230 */ /* 0x000fe40000004100 */
[-C--:B------:R-:W-:Y:S01]  /*86b0*/  FFMA.FTZ R49, R49, R95.reuse, -R97 ;  /* 0x0000005f31317223 */ /* 0x080fe20000010861 */
[----:B------:R-:W-:Y:S01]  /*86c0*/  FFMA.FTZ R45, R45, R95, R96 ;  /* 0x0000005f2d2d7223 */ /* 0x000fe20000010060 */
[----:B------:R-:W-:-:S02]  /*86d0*/  HADD2.F32 R97, -RZ, R193.H1_H1 ;  /* 0x300000c1ff617230 */ /* 0x000fc40000004100 */
[--C-:B------:R-:W-:Y:S01]  /*86e0*/  HADD2.F32 R95, -RZ, R51.reuse.H0_H0 ;  /* 0x20000033ff5f7230 */ /* 0x100fe20000004100 */
[----:B------:R-:W-:Y:S01]  /*86f0*/  F2FP.F16.F32.PACK_AB R49, R49, R94 ;  /* 0x0000005e3131723e */ /* 0x000fe200000000ff */
[----:B------:R-:W-:Y:S01]  /*8700*/  HADD2.F32 R96, -RZ, R192.H1_H1 ;  /* 0x300000c0ff607230 */ /* 0x000fe20000004100 */
[----:B------:R-:W-:Y:S01]  /*8710*/  F2FP.F16.F32.PACK_AB R93, R45, R93 ;  /* 0x0000005d2d5d723e */ /* 0x000fe200000000ff */
[----:B------:R-:W-:Y:S02]  /*8720*/  HADD2.F32 R54, -RZ, R54.H0_H0 ;  /* 0x20000036ff367230 */ /* 0x000fe40000004100 */
[CC--:B------:R-:W-:Y:S01]  /*8730*/  FMUL.FTZ R98, R95.reuse, R97.reuse ;  /* 0x000000615f627220 */ /* 0x0c0fe20000410000 */
[C---:B------:R-:W-:Y:S01]  /*8740*/  FMUL.FTZ R97, R56.reuse, R97 ;  /* 0x0000006138617220 */ /* 0x040fe20000410000 */
[----:B------:R-:W-:Y:S02]  /*8750*/  IMAD.MOV.U32 R45, RZ, RZ, R49 ;  /* 0x000000ffff2d7224 */ /* 0x000fe400078e0031 */
[-C--:B------:R-:W-:Y:S01]  /*8760*/  FFMA.FTZ R56, R56, R96.reuse, -R98 ;  /* 0x0000006038387223 */ /* 0x080fe20000010862 */
[----:B------:R-:W-:Y:S01]  /*8770*/  FFMA.FTZ R97, R95, R96, R97 ;  /* 0x000000605f617223 */ /* 0x000fe20000010061 */
[----:B------:R-:W-:Y:S01]  /*8780*/  SHF.R.U32.HI R96, RZ, 0x10, R59 ;  /* 0x00000010ff607819 */ /* 0x000fe2000001163b */
[----:B------:R-:W-:Y:S01]  /*8790*/  HADD2.F32 R95, -RZ, R51.H1_H1 ;  /* 0x30000033ff5f7230 */ /* 0x000fe20000004100 */
[----:B------:R-:W-:Y:S01]  /*87a0*/  SHF.R.U32.HI R98, RZ, 0x10, R55 ;  /* 0x00000010ff627819 */ /* 0x000fe20000011637 */
[----:B------:R-:W-:-:S02]  /*87b0*/  IMAD.MOV.U32 R49, RZ, RZ, R93 ;  /* 0x000000ffff317224 */ /* 0x000fc400078e005d */
        /* <DEDUP_REMOVED lines=8> */
[--C-:B------:R-:W-:Y:S02]  /*8840*/  HADD2.F32 R95, -RZ, R48.reuse.H0_H0 ;  /* 0x20000030ff5f7230 */ /* 0x100fe40000004100 */
[----:B------:R-:W-:Y:S01]  /*8850*/  HADD2.F32 R48, -RZ, R48.H1_H1 ;  /* 0x30000030ff307230 */ /* 0x000fe20000004100 */
[----:B------:R-:W-:Y:S01]  /*8860*/  F2FP.F16.F32.PACK_AB R51, R51, R56 ;  /* 0x000000383333723e */ /* 0x000fe200000000ff */
[----:B------:R-:W-:Y:S02]  /*8870*/  HADD2.F32 R44, -RZ, R44.H1_H1 ;  /* 0x3000002cff2c7230 */ /* 0x000fe40000004100 */
[----:B------:R-:W-:Y:S01]  /*8880*/  FMUL.FTZ R99, R95, R174 ;  /* 0x000000ae5f637220 */ /* 0x000fe20000410000 */
[----:B------:R-:W-:-:S02]  /*8890*/  HADD2.F32 R96, -RZ, R189.H0_H0 ;  /* 0x200000bdff607230 */ /* 0x000fc40000004100 */
[----:B------:R-:W-:Y:S01]  /*88a0*/  FMUL.FTZ R174, R98, R174 ;  /* 0x000000ae62ae7220 */ /* 0x000fe20000410000 */
[-C--:B------:R-:W-:Y:S01]  /*88b0*/  FMUL.FTZ R53, R48, R57.reuse ;  /* 0x0000003930357220 */ /* 0x080fe20000410000 */
[C---:B------:R-:W-:Y:S01]  /*88c0*/  FMUL.FTZ R57, R44.reuse, R57 ;  /* 0x000000392c397220 */ /* 0x040fe20000410000 */
[----:B------:R-:W-:Y:S01]  /*88d0*/  F2FP.F16.F32.PACK_AB R97, R47, R97 ;  /* 0x000000612f61723e */ /* 0x000fe200000000ff */
[----:B------:R-:W-:Y:S01]  /*88e0*/  FFMA.FTZ R174, R95, R96, R174 ;  /* 0x000000605fae7223 */ /* 0x000fe200000100ae */
[-C--:B------:R-:W-:Y:S01]  /*88f0*/  FFMA.FTZ R53, R44, R52.reuse, -R53 ;  /* 0x000000342c357223 */ /* 0x080fe20000010835 */
[----:B------:R-:W-:Y:S01]  /*8900*/  FFMA.FTZ R57, R48, R52, R57 ;  /* 0x0000003430397223 */ /* 0x000fe20000010039 */
[----:B------:R-:W-:Y:S02]  /*8910*/  HADD2.F32 R95, -RZ, R188.H1_H1 ;  /* 0x300000bcff5f7230 */ /* 0x000fe40000004100 */
[----:B------:R-:W-:Y:S01]  /*8920*/  FFMA.FTZ R99, R98, R96, -R99 ;  /* 0x0000006062637223 */ /* 0x000fe20000010863 */
[----:B------:R-:W-:Y:S01]  /*8930*/  HADD2.F32 R44, -RZ, R50.H0_H0 ;  /* 0x20000032ff2c7230 */ /* 0x000fe20000004100 */
[----:B------:R-:W-:Y:S01]  /*8940*/  MOV R47, R51 ;  /* 0x00000033002f7202 */ /* 0x000fe20000000f00 */
[----:B------:R-:W-:Y:S01]  /*8950*/  HADD2.F32 R52, -RZ, R46.H0_H0 ;  /* 0x2000002eff347230 */ /* 0x000fe20000004100 */
[----:B------:R-:W-:Y:S01]  /*8960*/  F2FP.F16.F32.PACK_AB R57, R57, R174 ;  /* 0x000000ae3939723e */ /* 0x000fe200000000ff */
[----:B------:R-:W-:-:S02]  /*8970*/  HADD2.F32 R48, -RZ, R188.H0_H0 ;  /* 0x200000bcff307230 */ /* 0x000fc40000004100 */
        /* <DEDUP_REMOVED lines=9> */
[----:B------:R-:W-:-:S02]  /*8a10*/  IMAD.MOV.U32 R48, RZ, RZ, R57 ;  /* 0x000000ffff307224 */ /* 0x000fc400078e0039 */
[-C--:B------:R-:W-:Y:S01]  /*8a20*/  FFMA.FTZ R44, R46, R54.reuse, -R44 ;  /* 0x000000362e2c7223 */ /* 0x080fe2000001082c */
[----:B------:R-:W-:Y:S01]  /*8a30*/  FFMA.FTZ R58, R50, R54, R58 ;  /* 0x00000036323a7223 */ /* 0x000fe2000001003a */
[----:B------:R-:W-:-:S03]  /*8a40*/  IMAD.MOV.U32 R51, RZ, RZ, R97 ;  /* 0x000000ffff337224 */ /* 0x000fc600078e0061 */
[----:B------:R-:W-:Y:S02]  /*8a50*/  F2FP.F16.F32.PACK_AB R59, R44, R59 ;  /* 0x0000003b2c3b723e */ /* 0x000fe400000000ff */
[----:B------:R-:W-:Y:S02]  /*8a60*/  F2FP.F16.F32.PACK_AB R58, R58, R95 ;  /* 0x0000005f3a3a723e */ /* 0x000fe400000000ff */
[----:B------:R-:W-:Y:S01]  /*8a70*/  MOV R44, R53 ;  /* 0x00000035002c7202 */ /* 0x000fe20000000f00 */
[----:B------:R-:W-:Y:S02]  /*8a80*/  IMAD.MOV.U32 R46, RZ, RZ, R59 ;  /* 0x000000ffff2e7224 */ /* 0x000fe400078e003b */
[----:B------:R-:W-:-:S07]  /*8a90*/  IMAD.MOV.U32 R50, RZ, RZ, R58 ;  /* 0x000000ffff327224 */ /* 0x000fce00078e003a */
.L_x_7378:
[----:B------:R-:W-:Y:S05]  /*8aa0*/  BSYNC B2 ;  /* 0x0000000000027941 */ /* 0x000fea0003800000 */
.L_x_7377:
[-C--:B--2---:R-:W-:Y:S01]  /*8ab0*/  IMAD R54, R155, R138.reuse, RZ ;  /* 0x0000008a9b367224 */ /* 0x084fe200078e02ff */
[----:B------:R-:W-:Y:S01]  /*8ac0*/  ULDC.64 UR4, c[0x0][0x2e8] ;  /* 0x0000ba0000047ab9 */ /* 0x000fe20000000a00 */
[----:B------:R-:W-:Y:S01]  /*8ad0*/  IMAD.WIDE.U32 R52, R175, R138, R136 ;  /* 0x0000008aaf347225 */ /* 0x000fe200078e0088 */
[----:B------:R-:W-:-:S03]  /*8ae0*/  ULDC.64 UR6, c[0x0][0x208] ;  /* 0x0000820000067ab9 */ /* 0x000fc60000000a00 */
[----:B------:R-:W-:-:S04]  /*8af0*/  IMAD R55, R175, R139, R54 ;  /* 0x0000008baf377224 */ /* 0x000fc800078e0236 */
[----:B------:R-:W-:Y:S01]  /*8b00*/  IMAD.IADD R55, R53, 0x1, R55 ;  /* 0x0000000135377824 */ /* 0x000fe200078e0237 */
[----:B------:R-:W-:-:S04]  /*8b10*/  IADD3 R53, P4, P5, R100, R52, R20 ;  /* 0x0000003464357210 */ /* 0x000fc80007d9e014 */
[----:B------:R-:W-:Y:S02]  /*8b20*/  IADD3.X R54, R14, R55, R9, P4, P5 ;  /* 0x000000370e367210 */ /* 0x000fe400027ea409 */
[----:B------:R-:W-:-:S13]  /*8b30*/  ISETP.GE.AND P4, PT, R92, R150, PT ;  /* 0x000000965c00720c */ /* 0x000fda0003f86270 */
[--C-:B------:R-:W-:Y:S02]  /*8b40*/  @!P4 SHF.R.S32.HI R56, RZ, 0x1f, R92.reuse ;  /* 0x0000001fff38c819 */ /* 0x100fe4000001145c */
[----:B------:R-:W-:-:S04]  /*8b50*/  @!P4 IADD3 R92, P5, P6, R100, R52, R92 ;  /* 0x00000034645cc210 */ /* 0x000fc80007ebe05c */
[----:B------:R-:W-:Y:S02]  /*8b60*/  @!P4 IADD3.X R56, R14, R55, R56, P5, P6 ;  /* 0x000000370e38c210 */ /* 0x000fe40002fec438 */
[----:B------:R-:W-:-:S04]  /*8b70*/  LEA R52, P5, R53, UR4, 0x1 ;  /* 0x0000000435347c11 */ /* 0x000fc8000f8a08ff */
[----:B------:R-:W-:Y:S02]  /*8b80*/  LEA.HI.X R53, R53, UR5, R54, 0x1, P5 ;  /* 0x0000000535357c11 */ /* 0x000fe4000a8f0c36 */
[----:B------:R-:W-:-:S03]  /*8b90*/  @!P4 LEA R54, P5, R92, UR4, 0x1 ;  /* 0x000000045c36cc11 */ /* 0x000fc6000f8a08ff */
[----:B0-----:R0:W-:Y:S01]  /*8ba0*/  STG.E.128 desc[UR6][R52.64], R44 ;  /* 0x0000002c34007986 */ /* 0x0011e2000c101d06 */
[----:B------:R-:W-:-:S05]  /*8bb0*/  @!P4 LEA.HI.X R55, R92, UR5, R56, 0x1, P5 ;  /* 0x000000055c37cc11 */ /* 0x000fca000a8f0c38 */
[----:B---3--:R0:W-:Y:S04]  /*8bc0*/  @!P4 STG.E.128 desc[UR6][R54.64], R48 ;  /* 0x000000303600c986 */ /* 0x0081e8000c101d06 */
.L_x_7376:
[----:B------:R-:W-:Y:S05]  /*8bd0*/  BSYNC B1 ;  /* 0x0000000000017941 */ /* 0x000fea0003800000 */
.L_x_7375:
[----:B0--3--:R-:W-:Y:S01]  /*8be0*/  VIADD R45, R22, 0x40 ;  /* 0x00000040162d7836 */ /* 0x009fe20000000000 */
[----:B------:R-:W-:Y:S04]  /*8bf0*/  BSSY B1, `(.L_x_7379) ;  /* 0x0000087000017945 */ /* 0x000fe80003800000 */
[----:B------:R-:W-:-:S13]  /*8c00*/  ISETP.GE.OR P4, PT, R45, R4, P0 ;  /* 0x000000042d00720c */ /* 0x000fda0000786670 */
[----:B------:R-:W-:Y:S05]  /*8c10*/  @P4 BRA `(.L_x_7380) ;  /* 0x0000000800104947 */ /* 0x000fea0003800000 */
[----:B------:R-:W3:Y:S04]  /*8c20*/  LDL R44, [R1+0x4] ;  /* 0x00000400012c7983 */ /* 0x000ee80000100800 */
[----:B------:R-:W4:Y:S01]  /*8c30*/  LDL R47, [R1+0x38] ;  /* 0x00003800012f7983 */ /* 0x000f220000100800 */
[----:B--2---:R-:W-:Y:S01]  /*8c40*/  IMAD.WIDE.U32 R52, R45, R138, R136 ;  /* 0x0000008a2d347225 */ /* 0x004fe200078e0088 */
[----:B------:R-:W-:Y:S03]  /*8c50*/  BSSY B2, `(.L_x_7381) ;  /* 0x0000074000027945 */ /* 0x000fe60003800000 */
[----:B------:R-:W-:Y:S01]  /*8c60*/  VIADD R46, R22, 0x40 ;  /* 0x00000040162e7836 */ /* 0x000fe20000000000 */
[----:B------:R-:W-:Y:S01]  /*8c70*/  IADD3 R54, P4, P5, R100, R52, R20 ;  /* 0x0000003464367210 */ /* 0x000fe20007d9e014 */
[----:B------:R-:W-:-:S02]  /*8c80*/  VIADD R48, R22, 0x40 ;  /* 0x0000004016307836 */ /* 0x000fc40000000000 */
[----:B------:R-:W-:-:S03]  /*8c90*/  IMAD.SHL.U32 R46, R46, 0x40, RZ ;  /* 0x000000402e2e7824 */ /* 0x000fc600078e00ff */
[----:B------:R-:W-:Y:S02]  /*8ca0*/  SHF.L.U32 R48, R48, 0x6, RZ ;  /* 0x0000000630307819 */ /* 0x000fe400000006ff */
[----:B------:R-:W-:Y:S02]  /*8cb0*/  LOP3.LUT R46, R46, 0x1c0, RZ, 0xc0, !PT ;  /* 0x000001c02e2e7812 */ /* 0x000fe400078ec0ff */
[----:B------:R-:W-:Y:S02]  /*8cc0*/  LOP3.LUT R48, R48, 0x1c0, RZ, 0xc0, !PT ;  /* 0x000001c030307812 */ /* 0x000fe400078ec0ff */
[----:B------:R-:W-:Y:S02]  /*8cd0*/  SHF.R.U32.HI R46, RZ, 0x3, R46 ;  /* 0x00000003ff2e7819 */ /* 0x000fe4000001162e */
[----:B---3--:R-:W-:Y:S01]  /*8ce0*/  LOP3.LUT P6, RZ, R44, 0x1, RZ, 0xc0, !PT ;  /* 0x000000012cff7812 */ /* 0x008fe200078cc0ff */
[----:B------:R-:W-:-:S04]  /*8cf0*/  IMAD R44, R154, R138, RZ ;  /* 0x0000008a9a2c7224 */ /* 0x000fc800078e02ff */
[----:B------:R-:W-:Y:S01]  /*8d00*/  IMAD R45, R45, R139, R44 ;  /* 0x0000008b2d2d7224 */ /* 0x000fe200078e022c */
[----:B------:R-:W-:-:S04]  /*8d10*/  SEL R44, R122, R151, !P6 ;  /* 0x000000977a2c7207 */ /* 0x000fc80007000000 */
[----:B------:R-:W-:Y:S02]  /*8d20*/  IADD3 R56, R53, R45, RZ ;  /* 0x0000002d35387210 */ /* 0x000fe40007ffe0ff */
[----:B------:R-:W-:Y:S02]  /*8d30*/  SHF.R.S32.HI R45, RZ, 0x1f, R44 ;  /* 0x0000001fff2d7819 */ /* 0x000fe4000001142c */
[----:B------:R-:W-:Y:S02]  /*8d40*/  IADD3.X R55, R14, R56, R9, P4, P5 ;  /* 0x000000380e377210 */ /* 0x000fe400027ea409 */
[----:B------:R-:W-:-:S04]  /*8d50*/  LEA.HI R45, R45, R44, RZ, 0x4 ;  /* 0x0000002c2d2d7211 */ /* 0x000fc800078f20ff */
[----:B------:R-:W-:-:S04]  /*8d60*/  LEA.HI.SX32 R45, R45, R10, 0x1c ;  /* 0x0000000a2d2d7211 */ /* 0x000fc800078fe2ff */
[----:B------:R-:W-:Y:S01]  /*8d70*/  SHF.R.S32.HI R44, RZ, 0x1f, R45 ;  /* 0x0000001fff2c7819 */ /* 0x000fe2000001142d */
[----:B------:R-:W-:-:S03]  /*8d80*/  IMAD.SHL.U32 R57, R45, 0x8, RZ ;  /* 0x000000082d397824 */ /* 0x000fc600078e00ff */
[----:B------:R-:W-:-:S04]  /*8d90*/  LEA.HI R44, R44, R45, RZ, 0x3 ;  /* 0x0000002d2c2c7211 */ /* 0x000fc800078f18ff */
[----:B------:R-:W-:Y:S02]  /*8da0*/  SHF.R.S32.HI R45, RZ, 0x3, R44 ;  /* 0x00000003ff2d7819 */ /* 0x000fe4000001142c */
[----:B------:R-:W-:-:S03]  /*8db0*/  LOP3.LUT R44, R48, 0x38, R57, 0xf8, !PT ;  /* 0x00000038302c7812 */ /* 0x000fc600078ef839 */
[----:B----4-:R-:W-:Y:S01]  /*8dc0*/  IMAD R45, R45, 0x2c00, R47 ;  /* 0x00002c002d2d7824 */ /* 0x010fe200078e022f */
        /* <DEDUP_REMOVED lines=9> */
[----:B------:R-:W-:Y:S01]  /*8e60*/  HADD2.F32 R93, -RZ, R187.H1_H1 ;  /* 0x300000bbff5d7230 */ /* 0x000fe20000004100 */
[----:B------:R-:W-:Y:S01]  /*8e70*/  SHF.R.U64 R64, R64, 0x10, R65 ;  /* 0x0000001040407819 */ /* 0x000fe20000001241 */
[----:B--2---:R-:W-:Y:S01]  /*8e80*/  HADD2.F32 R59, -RZ, R49.H0_H0 ;  /* 0x20000031ff3b7230 */ /* 0x004fe20000004100 */
[----:B------:R-:W-:Y:S01]  /*8e90*/  SHF.R.U64 R60, R60, 0x10, R61 ;  /* 0x000000103c3c7819 */ /* 0x000fe2000000123d */
[----:B0-----:R-:W-:Y:S01]  /*8ea0*/  HADD2.F32 R92, -RZ, R45.H0_H0 ;  /* 0x2000002dff5c7230 */ /* 0x001fe20000004100 */
[----:B------:R-:W-:Y:S01]  /*8eb0*/  SHF.R.U64 R66, R66, 0x10, R67 ;  /* 0x0000001042427819 */ /* 0x000fe20000001243 */
[----:B------:R-:W-:Y:S02]  /*8ec0*/  HADD2.F32 R58, -RZ, R187.H0_H0 ;  /* 0x200000bbff3a7230 */ /* 0x000fe40000004100 */
[-C--:B------:R-:W-:Y:S01]  /*8ed0*/  FMUL.FTZ R94, R59, R93.reuse ;  /* 0x0000005d3b5e7220 */ /* 0x080fe20000410000 */
[----:B------:R-:W-:Y:S02]  /*8ee0*/  HADD2.F32 R49, -RZ, R49.H1_H1 ;  /* 0x30000031ff317230 */ /* 0x000fe40000004100 */
[----:B------:R-:W-:Y:S01]  /*8ef0*/  FMUL.FTZ R93, R92, R93 ;  /* 0x0000005d5c5d7220 */ /* 0x000fe20000410000 */
[----:B------:R-:W-:-:S02]  /*8f00*/  HADD2.F32 R95, -RZ, R186.H1_H1 ;  /* 0x300000baff5f7230 */ /* 0x000fc40000004100 */
[-C--:B------:R-:W-:Y:S01]  /*8f10*/  FFMA.FTZ R92, R92, R58.reuse, -R94 ;  /* 0x0000003a5c5c7223 */ /* 0x080fe2000001085e */
[----:B------:R-:W-:Y:S01]  /*8f20*/  SHF.R.U32.HI R94, RZ, 0x10, R61 ;  /* 0x00000010ff5e7819 */ /* 0x000fe2000001163d */
[----:B------:R-:W-:Y:S01]  /*8f30*/  FFMA.FTZ R59, R59, R58, R93 ;  /* 0x0000003a3b3b7223 */ /* 0x000fe2000001005d */
[----:B------:R-:W-:Y:S01]  /*8f40*/  SHF.R.U32.HI R93, RZ, 0x10, R65 ;  /* 0x00000010ff5d7819 */ /* 0x000fe20000011641 */
[----:B------:R-:W-:Y:S01]  /*8f50*/  HADD2.F32 R58, -RZ, R45.H1_H1 ;  /* 0x3000002dff3a7230 */ /* 0x000fe20000004100 */
[----:B------:R-:W-:Y:S01]  /*8f60*/  SHF.R.U64 R62, R62, 0x10, R63 ;  /* 0x000000103e3e7819 */ /* 0x000fe2000000123f */
[----:B------:R-:W-:Y:S02]  /*8f70*/  HADD2.F32 R45, -RZ, R94.H0_H0 ;  /* 0x2000005eff2d7230 */ /* 0x000fe40000004100 */
[----:B------:R-:W-:Y:S02]  /*8f80*/  HADD2.F32 R93, -RZ, R93.H0_H0 ;  /* 0x2000005dff5d7230 */ /* 0x000fe40000004100 */
[----:B------:R-:W-:-:S02]  /*8f90*/  HADD2.F32 R98, -RZ, R185.H1_H1 ;  /* 0x300000b9ff627230 */ /* 0x000fc40000004100 */
[----:B------:R-:W-:Y:S02]  /*8fa0*/  HADD2.F32 R64, -RZ, R64.H0_H0 ;  /* 0x20000040ff407230 */ /* 0x000fe40000004100 */
[CC--:B------:R-:W-:Y:S01]  /*8fb0*/  FMUL.FTZ R94, R49.reuse, R93.reuse ;  /* 0x0000005d315e7220 */ /* 0x0c0fe20000410000 */
[C---:B------:R-:W-:Y:S01]  /*8fc0*/  FMUL.FTZ R93, R58.reuse, R93 ;  /* 0x0000005d3a5d7220 */ /* 0x040fe20000410000 */
[----:B------:R-:W-:Y:S02]  /*8fd0*/  HADD2.F32 R61, -RZ, R48.H1_H1 ;  /* 0x30000030ff3d7230 */ /* 0x000fe40000004100 */
[-C--:B------:R-:W-:Y:S01]  /*8fe0*/  FFMA.FTZ R58, R58, R45.reuse, -R94 ;  /* 0x0000002d3a3a7223 */ /* 0x080fe2000001085e */
[----:B------:R-:W-:Y:S01]  /*8ff0*/  FFMA.FTZ R49, R49, R45, R93 ;  /* 0x0000002d31317223 */ /* 0x000fe2000001005d */
[----:B------:R-:W-:Y:S02]  /*9000*/  IMAD.MOV.U32 R45, RZ, RZ, R51 ;  /* 0x000000ffff2d7224 */ /* 0x000fe400078e0033 */
[----:B------:R-:W-:Y:S01]  /*9010*/  HADD2.F32 R51, -RZ, R47.H0_H0 ;  /* 0x2000002fff337230 */ /* 0x000fe20000004100 */
[----:B------:R-:W-:Y:S01]  /*9020*/  F2FP.F16.F32.PACK_AB R58, R58, R92 ;  /* 0x0000005c3a3a723e */ /* 0x000fe200000000ff */
[----:B------:R-:W-:Y:S01]  /*9030*/  HADD2.F32 R94, -RZ, R186.H0_H0 ;  /* 0x200000baff5e7230 */ /* 0x000fe20000004100 */
[----:B------:R-:W-:Y:S01]  /*9040*/  F2FP.F16.F32.PACK_AB R49, R49, R59 ;  /* 0x0000003b3131723e */ /* 0x000fe200000000ff */
[----:B------:R-:W-:-:S02]  /*9050*/  HADD2.F32 R93, -RZ, R45.H0_H0 ;  /* 0x2000002dff5d7230 */ /* 0x000fc40000004100 */
[----:B------:R-:W-:Y:S02]  /*9060*/  HADD2.F32 R45, -RZ, R45.H1_H1 ;  /* 0x3000002dff2d7230 */ /* 0x000fe40000004100 */
[----:B------:R-:W-:Y:S02]  /*9070*/  HADD2.F32 R47, -RZ, R47.H1_H1 ;  /* 0x3000002fff2f7230 */ /* 0x000fe40000004100 */
[-C--:B------:R-:W-:Y:S01]  /*9080*/  FMUL.FTZ R96, R93, R95.reuse ;  /* 0x0000005f5d607220 */ /* 0x080fe20000410000 */
[C---:B------:R-:W-:Y:S01]  /*9090*/  FMUL.FTZ R95, R51.reuse, R95 ;  /* 0x0000005f335f7220 */ /* 0x040fe20000410000 */
[----:B------:R-:W-:Y:S02]  /*90a0*/  HADD2.F32 R65, -RZ, R44.H1_H1 ;  /* 0x3000002cff417230 */ /* 0x000fe40000004100 */
[-C--:B------:R-:W-:Y:S01]  /*90b0*/  FFMA.FTZ R51, R51, R94.reuse, -R96 ;  /* 0x0000005e33337223 */ /* 0x080fe20000010860 */
[----:B------:R-:W-:Y:S01]  /*90c0*/  FFMA.FTZ R95, R93, R94, R95 ;  /* 0x0000005e5d5f7223 */ /* 0x000fe2000001005f */
[----:B------:R-:W-:Y:S01]  /*90d0*/  SHF.R.U32.HI R94, RZ, 0x10, R67 ;  /* 0x00000010ff5e7819 */ /* 0x000fe20000011643 */
[----:B------:R-:W-:Y:S01]  /*90e0*/  HADD2.F32 R60, -RZ, R60.H0_H0 ;  /* 0x2000003cff3c7230 */ /* 0x000fe20000004100 */
        /* <DEDUP_REMOVED lines=10> */
[----:B------:R-:W-:-:S02]  /*9190*/  HADD2.F32 R93, -RZ, R48.H0_H0 ;  /* 0x20000030ff5d7230 */ /* 0x000fc40000004100 */
[----:B------:R-:W-:Y:S02]  /*91a0*/  HADD2.F32 R96, -RZ, R44.H0_H0 ;  /* 0x2000002cff607230 */ /* 0x000fe40000004100 */
[----:B------:R-:W-:Y:S01]  /*91b0*/  FMUL.FTZ R44, R61, R64 ;  /* 0x000000403d2c7220 */ /* 0x000fe20000410000 */
[----:B------:R-:W-:Y:S02]  /*91c0*/  HADD2.F32 R94, -RZ, R185.H0_H0 ;  /* 0x200000b9ff5e7230 */ /* 0x000fe40000004100 */
[----:B------:R-:W-:Y:S01]  /*91d0*/  FMUL.FTZ R97, R93, R98 ;  /* 0x000000625d617220 */ /* 0x000fe20000410000 */
[C---:B------:R-:W-:Y:S01]  /*91e0*/  FMUL.FTZ R64, R65.reuse, R64 ;  /* 0x0000004041407220 */ /* 0x040fe20000410000 */
[----:B------:R-:W-:Y:S01]  /*91f0*/  FMUL.FTZ R98, R96, R98 ;  /* 0x0000006260627220 */ /* 0x000fe20000410000 */
[-C--:B------:R-:W-:Y:S01]  /*9200*/  FFMA.FTZ R44, R65, R60.reuse, -R44 ;  /* 0x0000003c412c7223 */ /* 0x080fe2000001082c */
[----:B------:R-:W-:Y:S02]  /*9210*/  HADD2.F32 R48, -RZ, R184.H0_H0 ;  /* 0x200000b8ff307230 */ /* 0x000fe40000004100 */
[----:B------:R-:W-:Y:S01]  /*9220*/  FFMA.FTZ R61, R61, R60, R64 ;  /* 0x0000003c3d3d7223 */ /* 0x000fe20000010040 */
[----:B------:R-:W-:Y:S01]  /*9230*/  FFMA.FTZ R98, R93, R94, R98 ;  /* 0x0000005e5d627223 */ /* 0x000fe20000010062 */
[----:B------:R-:W-:-:S02]  /*9240*/  HADD2.F32 R65, -RZ, R50.H0_H0 ;  /* 0x20000032ff417230 */ /* 0x000fc40000004100 */
[----:B------:R-:W-:Y:S01]  /*9250*/  FFMA.FTZ R97, R96, R94, -R97 ;  /* 0x0000005e60617223 */ /* 0x000fe20000010861 */
[----:B------:R-:W-:Y:S02]  /*9260*/  HADD2.F32 R93, -RZ, R46.H1_H1 ;  /* 0x3000002eff5d7230 */ /* 0x000fe40000004100 */
[----:B------:R-:W-:Y:S01]  /*9270*/  FMUL.FTZ R46, R67, R66 ;  /* 0x00000042432e7220 */ /* 0x000fe20000410000 */
[----:B------:R-:W-:Y:S02]  /*9280*/  HADD2.F32 R184, -RZ, R184.H1_H1 ;  /* 0x300000b8ffb87230 */ /* 0x000fe40000004100 */
[-C--:B------:R-:W-:Y:S01]  /*9290*/  FMUL.FTZ R60, R65, R48.reuse ;  /* 0x00000030413c7220 */ /* 0x080fe20000410000 */
[----:B------:R-:W-:Y:S02]  /*92a0*/  HADD2.F32 R62, -RZ, R62.H0_H0 ;  /* 0x2000003eff3e7230 */ /* 0x000fe40000004100 */
[----:B------:R-:W-:Y:S01]  /*92b0*/  FMUL.FTZ R48, R63, R48 ;  /* 0x000000303f307220 */ /* 0x000fe20000410000 */
[----:B------:R-:W-:Y:S01]  /*92c0*/  FMUL.FTZ R66, R93, R66 ;  /* 0x000000425d427220 */ /* 0x000fe20000410000 */
[----:B------:R-:W-:Y:S01]  /*92d0*/  FFMA.FTZ R60, R63, R184, -R60 ;  /* 0x000000b83f3c7223 */ /* 0x000fe2000001083c */
[----:B------:R-:W-:Y:S01]  /*92e0*/  F2FP.F16.F32.PACK_AB R98, R61, R98 ;  /* 0x000000623d62723e */ /* 0x000fe200000000ff */
[----:B------:R-:W-:Y:S01]  /*92f0*/  FFMA.FTZ R48, R65, R184, R48 ;  /* 0x000000b841307223 */ /* 0x000fe20000010030 */
[-C--:B------:R-:W-:Y:S01]  /*9300*/  FFMA.FTZ R67, R67, R62.reuse, R66 ;  /* 0x0000003e43437223 */ /* 0x080fe20000010042 */
[----:B------:R-:W-:Y:S01]  /*9310*/  FFMA.FTZ R93, R93, R62, -R46 ;  /* 0x0000003e5d5d7223 */ /* 0x000fe2000001082e */
[----:B------:R-:W-:-:S02]  /*9320*/  F2FP.F16.F32.PACK_AB R47, R47, R51 ;  /* 0x000000332f2f723e */ /* 0x000fc400000000ff */
[----:B------:R-:W-:Y:S02]  /*9330*/  F2FP.F16.F32.PACK_AB R51, R45, R95 ;  /* 0x0000005f2d33723e */ /* 0x000fe400000000ff */
[----:B------:R-:W-:Y:S01]  /*9340*/  F2FP.F16.F32.PACK_AB R50, R67, R48 ;  /* 0x000000304332723e */ /* 0x000fe200000000ff */
[----:B------:R-:W-:Y:S01]  /*9350*/  IMAD.MOV.U32 R48, RZ, RZ, R98 ;  /* 0x000000ffff307224 */ /* 0x000fe200078e0062 */
[----:B------:R-:W-:Y:S02]  /*9360*/  F2FP.F16.F32.PACK_AB R44, R44, R97 ;  /* 0x000000612c2c723e */ /* 0x000fe400000000ff */
[----:B------:R-:W-:Y:S02]  /*9370*/  F2FP.F16.F32.PACK_AB R46, R93, R60 ;  /* 0x0000003c5d2e723e */ /* 0x000fe400000000ff */
[----:B------:R-:W-:-:S07]  /*9380*/  MOV R45, R58 ;  /* 0x0000003a002d7202 */ /* 0x000fce0000000f00 */
.L_x_7382:
[----:B------:R-:W-:Y:S05]  /*9390*/  BSYNC B2 ;  /* 0x0000000000027941 */ /* 0x000fea0003800000 */
.L_x_7381:
[----:B------:R-:W-:Y:S01]  /*93a0*/  ISETP.GE.AND P4, PT, R57, R150, PT ;  /* 0x000000963900720c */ /* 0x000fe20003f86270 */
[----:B------:R-:W-:Y:S01]  /*93b0*/  ULDC.64 UR4, c[0x0][0x2e8] ;  /* 0x0000ba0000047ab9 */ /* 0x000fe20000000a00 */
[----:B------:R-:W-:-:S11]  /*93c0*/  ULDC.64 UR6, c[0x0][0x208] ;  /* 0x0000820000067ab9 */ /* 0x000fd60000000a00 */
        /* <DEDUP_REMOVED lines=8> */
[----:B--2---:R0:W-:Y:S04]  /*9450*/  @!P4 STG.E.128 desc[UR6][R54.64], R48 ;  /* 0x000000303600c986 */ /* 0x0041e8000c101d06 */
.L_x_7380:
[----:B------:R-:W-:Y:S05]  /*9460*/  BSYNC B1 ;  /* 0x0000000000017941 */ /* 0x000fea0003800000 */
.L_x_7379:
[----:B0-----:R-:W-:Y:S01]  /*9470*/  VIADD R45, R22, 0x60 ;  /* 0x00000060162d7836 */ /* 0x001fe20000000000 */
[----:B------:R-:W-:Y:S04]  /*9480*/  BSSY B1, `(.L_x_7383) ;  /* 0x0000087000017945 */ /* 0x000fe80003800000 */
[----:B------:R-:W-:-:S13]  /*9490*/  ISETP.GE.OR P4, PT, R45, R4, P0 ;  /* 0x000000042d00720c */ /* 0x000fda0000786670 */
[----:B------:R-:W-:Y:S05]  /*94a0*/  @P4 BRA `(.L_x_7384) ;  /* 0x0000000800104947 */ /* 0x000fea0003800000 */
[----:B------:R-:W3:Y:S04]  /*94b0*/  LDL R44, [R1+0x4] ;  /* 0x00000400012c7983 */ /* 0x000ee80000100800 */
[----:B------:R-:W4:Y:S01]  /*94c0*/  LDL R47, [R1+0x34] ;  /* 0x00003400012f7983 */ /* 0x000f220000100800 */
[----:B--2---:R-:W-:Y:S01]  /*94d0*/  IMAD.WIDE.U32 R52, R45, R138, R136 ;  /* 0x0000008a2d347225 */ /* 0x004fe200078e0088 */
[C---:B------:R-:W-:Y:S01]  /*94e0*/  IADD3 R46, R22.reuse, 0x60, RZ ;  /* 0x00000060162e7810 */ /* 0x040fe20007ffe0ff */
[----:B------:R-:W-:Y:S02]  /*94f0*/  BSSY B2, `(.L_x_7385) ;  /* 0x0000073000027945 */ /* 0x000fe40003800000 */
[----:B------:R-:W-:Y:S01]  /*9500*/  VIADD R48, R22, 0x60 ;  /* 0x0000006016307836 */ /* 0x000fe20000000000 */
[----:B------:R-:W-:Y:S01]  /*9510*/  IADD3 R54, P4, P5, R100, R52, R20 ;  /* 0x0000003464367210 */ /* 0x000fe20007d9e014 */
[----:B------:R-:W-:-:S02]  /*9520*/  IMAD.SHL.U32 R46, R46, 0x40, RZ ;  /* 0x000000402e2e7824 */ /* 0x000fc400078e00ff */
[----:B------:R-:W-:-:S03]  /*9530*/  IMAD.SHL.U32 R48, R48, 0x40, RZ ;  /* 0x0000004030307824 */ /* 0x000fc600078e00ff */
[----:B------:R-:W-:Y:S02]  /*9540*/  LOP3.LUT R46, R46, 0x1c0, RZ, 0xc0, !PT ;  /* 0x000001c02e2e7812 */ /* 0x000fe400078ec0ff */
[----:B------:R-:W-:Y:S02]  /*9550*/  LOP3.LUT R48, R48, 0x1c0, RZ, 0xc0, !PT ;  /* 0x000001c030307812 */ /* 0x000fe400078ec0ff */
[----:B------:R-:W-:Y:S02]  /*9560*/  SHF.R.U32.HI R46, RZ, 0x3, R46 ;  /* 0x00000003ff2e7819 */ /* 0x000fe4000001162e */
[----:B---3--:R-:W-:Y:S01]  /*9570*/  LOP3.LUT P6, RZ, R44, 0x1, RZ, 0xc0, !PT ;  /* 0x000000012cff7812 */ /* 0x008fe200078cc0ff */
[----:B------:R-:W-:-:S04]  /*9580*/  IMAD R44, R153, R138, RZ ;  /* 0x0000008a992c7224 */ /* 0x000fc800078e02ff */
[----:B------:R-:W-:Y:S01]  /*9590*/  IMAD R57, R45, R139, R44 ;  /* 0x0000008b2d397224 */ /* 0x000fe200078e022c */
[----:B------:R-:W-:-:S03]  /*95a0*/  SEL R44, R122, R151, !P6 ;  /* 0x000000977a2c7207 */ /* 0x000fc60007000000 */
[----:B------:R-:W-:Y:S01]  /*95b0*/  IMAD.IADD R57, R53, 0x1, R57 ;  /* 0x0000000135397824 */ /* 0x000fe200078e0239 */
[----:B------:R-:W-:-:S04]  /*95c0*/  SHF.R.S32.HI R45, RZ, 0x1f, R44 ;  /* 0x0000001fff2d7819 */ /* 0x000fc8000001142c */
[----:B------:R-:W-:Y:S02]  /*95d0*/  LEA.HI R45, R45, R44, RZ, 0x4 ;  /* 0x0000002c2d2d7211 */ /* 0x000fe400078f20ff */
[----:B------:R-:W-:Y:S02]  /*95e0*/  IADD3.X R55, R14, R57, R9, P4, P5 ;  /* 0x000000390e377210 */ /* 0x000fe400027ea409 */
        /* <DEDUP_REMOVED lines=16> */
[----:B------:R-:W-:Y:S01]  /*96f0*/  SHF.R.U64 R58, R80, 0x10, R81 ;  /* 0x00000010503a7819 */ /* 0x000fe20000001251 */
[----:B--2---:R-:W-:Y:S01]  /*9700*/  IMAD.MOV.U32 R62, RZ, RZ, R49 ;  /* 0x000000ffff3e7224 */ /* 0x004fe200078e0031 */
[----:B------:R-:W-:Y:S01]  /*9710*/  SHF.R.U32.HI R80, RZ, 0x10, R81 ;  /* 0x00000010ff507819 */ /* 0x000fe20000011651 */
[----:B0-----:R-:W-:Y:S01]  /*9720*/  IMAD.MOV.U32 R49, RZ, RZ, R47 ;  /* 0x000000ffff317224 */ /* 0x001fe200078e002f */
[--C-:B------:R-:W-:Y:S01]  /*9730*/  SHF.R.U64 R56, R76, 0x10, R77.reuse ;  /* 0x000000104c387819 */ /* 0x100fe2000000124d */
[----:B------:R-:W-:Y:S01]  /*9740*/  HADD2.F32 R92, -RZ, R183.H1_H1 ;  /* 0x300000b7ff5c7230 */ /* 0x000fe20000004100 */
[----:B------:R-:W-:Y:S01]  /*9750*/  SHF.R.U32.HI R76, RZ, 0x10, R77 ;  /* 0x00000010ff4c7819 */ /* 0x000fe2000001164d */
[--C-:B------:R-:W-:Y:S01]  /*9760*/  HADD2.F32 R63, -RZ, R62.reuse.H0_H0 ;  /* 0x2000003eff3f7230 */ /* 0x100fe20000004100 */
[--C-:B------:R-:W-:Y:S01]  /*9770*/  SHF.R.U64 R61, R82, 0x10, R83.reuse ;  /* 0x00000010523d7819 */ /* 0x100fe20000001253 */
[----:B------:R-:W-:Y:S01]  /*9780*/  HADD2.F32 R64, -RZ, R62.H1_H1 ;  /* 0x3000003eff407230 */ /* 0x000fe20000004100 */
[----:B------:R-:W-:Y:S01]  /*9790*/  SHF.R.U32.HI R82, RZ, 0x10, R83 ;  /* 0x00000010ff527819 */ /* 0x000fe20000011653 */
[----:B------:R-:W-:Y:S01]  /*97a0*/  HADD2.F32 R67, -RZ, R80.H0_H0 ;  /* 0x20000050ff437230 */ /* 0x000fe20000004100 */
[--C-:B------:R-:W-:Y:S01]  /*97b0*/  SHF.R.U64 R60, R78, 0x10, R79.reuse ;  /* 0x000000104e3c7819 */ /* 0x100fe2000000124f */
[--C-:B------:R-:W-:Y:S01]  /*97c0*/  HADD2.F32 R62, -RZ, R45.reuse.H1_H1 ;  /* 0x3000002dff3e7230 */ /* 0x100fe20000004100 */
[----:B------:R-:W-:Y:S01]  /*97d0*/  SHF.R.U32.HI R78, RZ, 0x10, R79 ;  /* 0x00000010ff4e7819 */ /* 0x000fe2000001164f */
[----:B------:R-:W-:-:S02]  /*97e0*/  HADD2.F32 R47, -RZ, R45.H0_H0 ;  /* 0x2000002dff2f7230 */ /* 0x000fc40000004100 */
[-C--:B------:R-:W-:Y:S01]  /*97f0*/  FMUL.FTZ R77, R64, R67.reuse ;  /* 0x00000043404d7220 */ /* 0x080fe20000410000 */
[----:B------:R-:W-:Y:S02]  /*9800*/  HADD2.F32 R66, -RZ, R181.H1_H1 ;  /* 0x300000b5ff427230 */ /* 0x000fe40000004100 */
[----:B------:R-:W-:Y:S01]  /*9810*/  FMUL.FTZ R67, R62, R67 ;  /* 0x000000433e437220 */ /* 0x000fe20000410000 */
[----:B------:R-:W-:Y:S02]  /*9820*/  HADD2.F32 R65, -RZ, R76.H0_H0 ;  /* 0x2000004cff417230 */ /* 0x000fe40000004100 */
[-C--:B------:R-:W-:Y:S01]  /*9830*/  FMUL.FTZ R76, R63, R92.reuse ;  /* 0x0000005c3f4c7220 */ /* 0x080fe20000410000 */
[C---:B------:R-:W-:Y:S01]  /*9840*/  FMUL.FTZ R92, R47.reuse, R92 ;  /* 0x0000005c2f5c7220 */ /* 0x040fe20000410000 */
[----:B------:R-:W-:Y:S02]  /*9850*/  HADD2.F32 R80, -RZ, R180.H1_H1 ;  /* 0x300000b4ff507230 */ /* 0x000fe40000004100 */
[-C--:B------:R-:W-:Y:S01]  /*9860*/  FFMA.FTZ R45, R47, R66.reuse, -R76 ;  /* 0x000000422f2d7223 */ /* 0x080fe2000001084c */
[----:B------:R-:W-:Y:S01]  /*9870*/  FFMA.FTZ R64, R64, R65, R67 ;  /* 0x0000004140407223 */ /* 0x000fe20000010043 */
[----:B------:R-:W-:Y:S01]  /*9880*/  FFMA.FTZ R47, R63, R66, R92 ;  /* 0x000000423f2f7223 */ /* 0x000fe2000001005c */
[----:B------:R-:W-:-:S02]  /*9890*/  HADD2.F32 R76, -RZ, R51.H1_H1 ;  /* 0x30000033ff4c7230 */ /* 0x000fc40000004100 */
[----:B------:R-:W-:Y:S01]  /*98a0*/  FFMA.FTZ R62, R62, R65, -R77 ;  /* 0x000000413e3e7223 */ /* 0x000fe2000001084d */
[----:B------:R-:W-:Y:S02]  /*98b0*/  HADD2.F32 R67, -RZ, R82.H0_H0 ;  /* 0x20000052ff437230 */ /* 0x000fe40000004100 */
[----:B------:R-:W-:Y:S02]  /*98c0*/  HADD2.F32 R92, -RZ, R182.H1_H1 ;  /* 0x300000b6ff5c7230 */ /* 0x000fe40000004100 */
[----:B------:R-:W-:Y:S02]  /*98d0*/  HADD2.F32 R63, -RZ, R51.H0_H0 ;  /* 0x20000033ff3f7230 */ /* 0x000fe40000004100 */
[----:B------:R-:W-:Y:S01]  /*98e0*/  FMUL.FTZ R77, R76, R67 ;  /* 0x000000434c4d7220 */ /* 0x000fe20000410000 */
[--C-:B------:R-:W-:Y:S01]  /*98f0*/  HADD2.F32 R66, -RZ, R49.reuse.H1_H1 ;  /* 0x30000031ff427230 */ /* 0x100fe20000004100 */
[----:B------:R-:W-:Y:S01]  /*9900*/  F2FP.F16.F32.PACK_AB R45, R62, R45 ;  /* 0x0000002d3e2d723e */ /* 0x000fe200000000ff */
[----:B------:R-:W-:-:S02]  /*9910*/  HADD2.F32 R51, -RZ, R49.H0_H0 ;  /* 0x20000031ff337230 */ /* 0x000fc40000004100 */
[----:B------:R-:W-:Y:S02]  /*9920*/  HADD2.F32 R65, -RZ, R78.H0_H0 ;  /* 0x2000004eff417230 */ /* 0x000fe40000004100 */
[-C--:B------:R-:W-:Y:S01]  /*9930*/  FMUL.FTZ R78, R63, R92.reuse ;  /* 0x0000005c3f4e7220 */ /* 0x080fe20000410000 */
[C---:B------:R-:W-:Y:S01]  /*9940*/  FMUL.FTZ R67, R66.reuse, R67 ;  /* 0x0000004342437220 */ /* 0x040fe20000410000 */
[C---:B------:R-:W-:Y:S01]  /*9950*/  FMUL.FTZ R92, R51.reuse, R92 ;  /* 0x0000005c335c7220 */ /* 0x040fe20000410000 */
[----:B------:R-:W-:Y:S02]  /*9960*/  HADD2.F32 R183, -RZ, R183.H0_H0 ;  /* 0x200000b7ffb77230 */ /* 0x000fe40000004100 */
[-C--:B------:R-:W-:Y:S01]  /*9970*/  FFMA.FTZ R49, R51, R80.reuse, -R78 ;  /* 0x0000005033317223 */ /* 0x080fe2000001084e */
[-C--:B------:R-:W-:Y:S01]  /*9980*/  FFMA.FTZ R66, R66, R65.reuse, -R77 ;  /* 0x0000004142427223 */ /* 0x080fe2000001084d */
[----:B------:R-:W-:Y:S01]  /*9990*/  FFMA.FTZ R76, R76, R65, R67 ;  /* 0x000000414c4c7223 */ /* 0x000fe20000010043 */
[----:B------:R-:W-:Y:S01]  /*99a0*/  FFMA.FTZ R51, R63, R80, R92 ;  /* 0x000000503f337223 */ /* 0x000fe2000001005c */
[----:B------:R-:W-:-:S02]  /*99b0*/  HADD2.F32 R78, -RZ, R58.H0_H0 ;  /* 0x2000003aff4e7230 */ /* 0x000fc40000004100 */
[--C-:B------:R-:W-:Y:S01]  /*99c0*/  HADD2.F32 R65, -RZ, R48.reuse.H0_H0 ;  /* 0x20000030ff417230 */ /* 0x100fe20000004100 */
[----:B------:R-:W-:Y:S01]  /*99d0*/  F2FP.F16.F32.PACK_AB R66, R66, R49 ;  /* 0x000000314242723e */ /* 0x000fe200000000ff */
[----:B------:R-:W-:Y:S01]  /*99e0*/  HADD2.F32 R67, -RZ, R48.H1_H1 ;  /* 0x30000030ff437230 */ /* 0x000fe20000004100 */
[----:B------:R-:W-:Y:S01]  /*99f0*/  F2FP.F16.F32.PACK_AB R49, R64, R47 ;  /* 0x0000002f4031723e */ /* 0x000fe200000000ff */
[--C-:B------:R-:W-:Y:S02]  /*9a00*/  HADD2.F32 R63, -RZ, R44.reuse.H1_H1 ;  /* 0x3000002cff3f7230 */ /* 0x100fe40000004100 */
[----:B------:R-:W-:Y:S01]  /*9a10*/  FMUL.FTZ R77, R65, R183 ;  /* 0x000000b7414d7220 */ /* 0x000fe20000410000 */
[----:B------:R-:W-:Y:S02]  /*9a20*/  HADD2.F32 R181, -RZ, R181.H0_H0 ;  /* 0x200000b5ffb57230 */ /* 0x000fe40000004100 */
[----:B------:R-:W-:Y:S01]  /*9a30*/  FMUL.FTZ R80, R67, R78 ;  /* 0x0000004e43507220 */ /* 0x000fe20000410000 */
[----:B------:R-:W-:-:S02]  /*9a40*/  HADD2.F32 R58, -RZ, R44.H0_H0 ;  /* 0x2000002cff3a7230 */ /* 0x000fc40000004100 */
[C---:B------:R-:W-:Y:S01]  /*9a50*/  FMUL.FTZ R78, R63.reuse, R78 ;  /* 0x0000004e3f4e7220 */ /* 0x040fe20000410000 */
[----:B------:R-:W-:Y:S01]  /*9a60*/  HADD2.F32 R56, -RZ, R56.H0_H0 ;  /* 0x20000038ff387230 */ /* 0x000fe20000004100 */
[----:B------:R-:W-:Y:S01]  /*9a70*/  F2FP.F16.F32.PACK_AB R51, R76, R51 ;  /* 0x000000334c33723e */ /* 0x000fe200000000ff */
[----:B------:R-:W-:Y:S02]  /*9a80*/  IMAD.MOV.U32 R47, RZ, RZ, R66 ;  /* 0x000000ffff2f7224 */ /* 0x000fe400078e0042 */
[C---:B------:R-:W-:Y:S01]  /*9a90*/  FMUL.FTZ R48, R58.reuse, R183 ;  /* 0x000000b73a307220 */ /* 0x040fe20000410000 */
[-C--:B------:R-:W-:Y:S01]  /*9aa0*/  FFMA.FTZ R44, R58, R181.reuse, -R77 ;  /* 0x000000b53a2c7223 */ /* 0x080fe2000001084d */
[-C--:B------:R-:W-:Y:S01]  /*9ab0*/  FFMA.FTZ R63, R63, R56.reuse, -R80 ;  /* 0x000000383f3f7223 */ /* 0x080fe20000010850 */
[----:B------:R-:W-:Y:S01]  /*9ac0*/  FFMA.FTZ R79, R67, R56, R78 ;  /* 0x00000038434f7223 */ /* 0x000fe2000001004e */
[----:B------:R-:W-:Y:S02]  /*9ad0*/  HADD2.F32 R58, -RZ, R50.H0_H0 ;  /* 0x20000032ff3a7230 */ /* 0x000fe40000004100 */
[----:B------:R-:W-:Y:S01]  /*9ae0*/  FFMA.FTZ R48, R65, R181, R48 ;  /* 0x000000b541307223 */ /* 0x000fe20000010030 */
[----:B------:R-:W-:Y:S01]  /*9af0*/  HADD2.F32 R67, -RZ, R182.H0_H0 ;  /* 0x200000b6ff437230 */ /* 0x000fe20000004100 */
[----:B------:R-:W-:Y:S01]  /*9b00*/  F2FP.F16.F32.PACK_AB R44, R63, R44 ;  /* 0x0000002c3f2c723e */ /* 0x000fe200000000ff */
[----:B------:R-:W-:-:S02]  /*9b10*/  HADD2.F32 R77, -RZ, R61.H0_H0 ;  /* 0x2000003dff4d7230 */ /* 0x000fc40000004100 */
[----:B------:R-:W-:Y:S02]  /*9b20*/  HADD2.F32 R56, -RZ, R46.H0_H0 ;  /* 0x2000002eff387230 */ /* 0x000fe40000004100 */
[-C--:B------:R-:W-:Y:S01]  /*9b30*/  FMUL.FTZ R81, R58, R67.reuse ;  /* 0x000000433a517220 */ /* 0x080fe20000410000 */
        /* <DEDUP_REMOVED lines=8> */
[-C--:B------:R-:W-:Y:S01]  /*9bc0*/  FFMA.FTZ R81, R56, R65.reuse, -R81 ;  /* 0x0000004138517223 */ /* 0x080fe20000010851 */
[----:B------:R-:W-:Y:S01]  /*9bd0*/  FFMA.FTZ R67, R58, R65, R67 ;  /* 0x000000413a437223 */ /* 0x000fe20000010043 */
[-C--:B------:R-:W-:Y:S01]  /*9be0*/  FFMA.FTZ R46, R46, R61.reuse, -R83 ;  /* 0x0000003d2e2e7223 */ /* 0x080fe20000010853 */
[----:B------:R-:W-:-:S04]  /*9bf0*/  FFMA.FTZ R50, R50, R61, R77 ;  /* 0x0000003d32327223 */ /* 0x000fc8000001004d */
[----:B------:R-:W-:Y:S02]  /*9c00*/  F2FP.F16.F32.PACK_AB R46, R46, R81 ;  /* 0x000000512e2e723e */ /* 0x000fe400000000ff */
[----:B------:R-:W-:-:S07]  /*9c10*/  F2FP.F16.F32.PACK_AB R50, R50, R67 ;  /* 0x000000433232723e */ /* 0x000fce00000000ff */
.L_x_7386:
[----:B------:R-:W-:Y:S05]  /*9c20*/  BSYNC B2 ;  /* 0x0000000000027941 */ /* 0x000fea0003800000 */
.L_x_7385:
        /* <DEDUP_REMOVED lines=12> */
.L_x_7384:
[----:B------:R-:W-:Y:S05]  /*9cf0*/  BSYNC B1 ;  /* 0x0000000000017941 */ /* 0x000fea0003800000 */
.L_x_7383:
[----:B0-----:R-:W-:Y:S01]  /*9d00*/  IADD3 R45, R22, 0x80, RZ ;  /* 0x00000080162d7810 */ /* 0x001fe20007ffe0ff */
[----:B------:R-:W-:Y:S03]  /*9d10*/  BSSY B1, `(.L_x_7387) ;  /* 0x0000085000017945 */ /* 0x000fe60003800000 */
[----:B------:R-:W-:-:S13]  /*9d20*/  ISETP.GE.OR P4, PT, R45, R4, P0 ;  /* 0x000000042d00720c */ /* 0x000fda0000786670 */
[----:B------:R-:W-:Y:S05]  /*9d30*/  @P4 BRA `(.L_x_7388) ;  /* 0x0000000800084947 */ /* 0x000fea0003800000 */
[----:B------:R-:W3:Y:S04]  /*9d40*/  LDL R44, [R1+0x4] ;  /* 0x00000400012c7983 */ /* 0x000ee80000100800 */
[----:B------:R-:W4:Y:S01]  /*9d50*/  LDL R46, [R1+0x4c] ;  /* 0x00004c00012e7983 */ /* 0x000f220000100800 */
[----:B--2---:R-:W-:Y:S01]  /*9d60*/  IMAD.WIDE.U32 R52, R45, R138, R136 ;  /* 0x0000008a2d347225 */ /* 0x004fe200078e0088 */
[----:B------:R-:W-:Y:S03]  /*9d70*/  BSSY B2, `(.L_x_7389) ;  /* 0x0000072000027945 */ /* 0x000fe60003800000 */
[----:B------:R-:W-:Y:S01]  /*9d80*/  VIADD R47, R22, 0x80 ;  /* 0x00000080162f7836 */ /* 0x000fe20000000000 */
[----:B------:R-:W-:-:S03]  /*9d90*/  IADD3 R54, P4, P5, R100, R52, R20 ;  /* 0x0000003464367210 */ /* 0x000fc60007d9e014 */
[----:B------:R-:W-:-:S05]  /*9da0*/  IMAD.SHL.U32 R47, R47, 0x40, RZ ;  /* 0x000000402f2f7824 */ /* 0x000fca00078e00ff */
[----:B------:R-:W-:Y:S02]  /*9db0*/  LOP3.LUT R47, R47, 0x1c0, RZ, 0xc0, !PT ;  /* 0x000001c02f2f7812 */ /* 0x000fe400078ec0ff */
        /* <DEDUP_REMOVED lines=27> */
[--C-:B------:R-:W-:Y:S01]  /*9f70*/  SHF.R.U64 R58, R68, 0x10, R69.reuse ;  /* 0x00000010443a7819 */ /* 0x100fe20000001245 */
[----:B------:R-:W-:Y:S01]  /*9f80*/  IMAD.MOV.U32 R63, RZ, RZ, R48 ;  /* 0x000000ffff3f7224 */ /* 0x000fe200078e0030 */
[----:B------:R-:W-:Y:S01]  /*9f90*/  SHF.R.U32.HI R65, RZ, 0x10, R69 ;  /* 0x00000010ff417819 */ /* 0x000fe20000011645 */
[--C-:B------:R-:W-:Y:S01]  /*9fa0*/  HADD2.F32 R51, -RZ, R62.reuse.H0_H0 ;  /* 0x2000003eff337230 */ /* 0x100fe20000004100 */
[----:B0-----:R-:W-:Y:S01]  /*9fb0*/  MOV R49, R47 ;  /* 0x0000002f00317202 */ /* 0x001fe20000000f00 */
[----:B------:R-:W-:Y:S01]  /*9fc0*/  HADD2.F32 R68, -RZ, R173.H1_H1 ;  /* 0x300000adff447230 */ /* 0x000fe20000004100 */
[----:B------:R-:W-:Y:S01]  /*9fd0*/  SHF.R.U64 R61, R72, 0x10, R73 ;  /* 0x00000010483d7819 */ /* 0x000fe20000001249 */
[----:B------:R-:W-:Y:S01]  /*9fe0*/  HADD2.F32 R62, -RZ, R62.H1_H1 ;  /* 0x3000003eff3e7230 */ /* 0x000fe20000004100 */
[----:B------:R-:W-:Y:S01]  /*9ff0*/  SHF.R.U64 R60, R74, 0x10, R75 ;  /* 0x000000104a3c7819 */ /* 0x000fe2000000124b */
[----:B------:R-:W-:-:S02]  /*a000*/  HADD2.F32 R67, -RZ, R67.H0_H0 ;  /* 0x20000043ff437230 */ /* 0x000fc40000004100 */
[-C--:B------:R-:W-:Y:S01]  /*a010*/  FMUL.FTZ R72, R51, R68.reuse ;  /* 0x0000004433487220 */ /* 0x080fe20000410000 */
[--C-:B------:R-:W-:Y:S01]  /*a020*/  HADD2.F32 R47, -RZ, R45.reuse.H0_H0 ;  /* 0x2000002dff2f7230 */ /* 0x100fe20000004100 */
[----:B------:R-:W-:Y:S01]  /*a030*/  SHF.R.U32.HI R74, RZ, 0x10, R75 ;  /* 0x00000010ff4a7819 */ /* 0x000fe2000001164b */
[----:B------:R-:W-:Y:S02]  /*a040*/  HADD2.F32 R48, -RZ, R45.H1_H1 ;  /* 0x3000002dff307230 */ /* 0x000fe40000004100 */
[-C--:B------:R-:W-:Y:S01]  /*a050*/  FMUL.FTZ R69, R62, R67.reuse ;  /* 0x000000433e457220 */ /* 0x080fe20000410000 */
[----:B------:R-:W-:Y:S02]  /*a060*/  HADD2.F32 R66, -RZ, R171.H1_H1 ;  /* 0x300000abff427230 */ /* 0x000fe40000004100 */
[C---:B------:R-:W-:Y:S01]  /*a070*/  FMUL.FTZ R68, R47.reuse, R68 ;  /* 0x000000442f447220 */ /* 0x040fe20000410000 */
[----:B------:R-:W-:Y:S02]  /*a080*/  HADD2.F32 R65, -RZ, R65.H0_H0 ;  /* 0x20000041ff417230 */ /* 0x000fe40000004100 */
[----:B------:R-:W-:Y:S01]  /*a090*/  FMUL.FTZ R67, R48, R67 ;  /* 0x0000004330437220 */ /* 0x000fe20000410000 */
[----:B------:R-:W-:Y:S01]  /*a0a0*/  SHF.R.U64 R56, R70, 0x10, R71 ;  /* 0x0000001046387819 */ /* 0x000fe20000001247 */
[-C--:B------:R-:W-:Y:S01]  /*a0b0*/  FFMA.FTZ R45, R47, R66.reuse, -R72 ;  /* 0x000000422f2d7223 */ /* 0x080fe20000010848 */
[----:B------:R-:W-:Y:S01]  /*a0c0*/  FFMA.FTZ R47, R51, R66, R68 ;  /* 0x00000042332f7223 */ /* 0x000fe20000010044 */
[-C--:B------:R-:W-:Y:S01]  /*a0d0*/  FFMA.FTZ R48, R48, R65.reuse, -R69 ;  /* 0x0000004130307223 */ /* 0x080fe20000010845 */
[----:B------:R-:W-:Y:S01]  /*a0e0*/  FFMA.FTZ R62, R62, R65, R67 ;  /* 0x000000413e3e7223 */ /* 0x000fe20000010043 */
[----:B------:R-:W-:Y:S01]  /*a0f0*/  SHF.R.U32.HI R70, RZ, 0x10, R71 ;  /* 0x00000010ff467819 */ /* 0x000fe20000011647 */
[----:B------:R-:W-:-:S02]  /*a100*/  HADD2.F32 R65, -RZ, R64.H0_H0 ;  /* 0x20000040ff417230 */ /* 0x000fc40000004100 */
[----:B------:R-:W-:Y:S01]  /*a110*/  HADD2.F32 R66, -RZ, R64.H1_H1 ;  /* 0x30000040ff427230 */ /* 0x000fe20000004100 */
[----:B------:R-:W-:Y:S01]  /*a120*/  F2FP.F16.F32.PACK_AB R45, R48, R45 ;  /* 0x0000002d302d723e */ /* 0x000fe200000000ff */
[----:B------:R-:W-:Y:S02]  /*a130*/  HADD2.F32 R69, -RZ, R74.H0_H0 ;  /* 0x2000004aff457230 */ /* 0x000fe40000004100 */
[----:B------:R-:W-:Y:S02]  /*a140*/  HADD2.F32 R72, -RZ, R172.H1_H1 ;  /* 0x300000acff487230 */ /* 0x000fe40000004100 */
[--C-:B------:R-:W-:Y:S02]  /*a150*/  HADD2.F32 R64, -RZ, R49.reuse.H1_H1 ;  /* 0x30000031ff407230 */ /* 0x100fe40000004100 */
[----:B------:R-:W-:Y:S01]  /*a160*/  FMUL.FTZ R71, R66, R69 ;  /* 0x0000004542477220 */ /* 0x000fe20000410000 */
        /* <DEDUP_REMOVED lines=14> */
[--C-:B------:R-:W-:Y:S01]  /*a250*/  HADD2.F32 R61, -RZ, R44.reuse.H0_H0 ;  /* 0x2000002cff3d7230 */ /* 0x100fe20000004100 */
[----:B------:R-:W-:Y:S01]  /*a260*/  F2FP.F16.F32.PACK_AB R49, R62, R47 ;  /* 0x0000002f3e31723e */ /* 0x000fe200000000ff */
[----:B------:R-:W-:Y:S01]  /*a270*/  HADD2.F32 R68, -RZ, R173.H0_H0 ;  /* 0x200000adff447230 */ /* 0x000fe20000004100 */
[----:B------:R-:W-:Y:S01]  /*a280*/  F2FP.F16.F32.PACK_AB R51, R74, R51 ;  /* 0x000000334a33723e */ /* 0x000fe200000000ff */
[----:B------:R-:W-:Y:S02]  /*a290*/  HADD2.F32 R63, -RZ, R63.H1_H1 ;  /* 0x3000003fff3f7230 */ /* 0x000fe40000004100 */
[----:B------:R-:W-:Y:S02]  /*a2a0*/  HADD2.F32 R44, -RZ, R44.H1_H1 ;  /* 0x3000002cff2c7230 */ /* 0x000fe40000004100 */
[----:B------:R-:W-:Y:S01]  /*a2b0*/  FMUL.FTZ R70, R65, R68 ;  /* 0x0000004441467220 */ /* 0x000fe20000410000 */
[----:B------:R-:W-:-:S02]  /*a2c0*/  HADD2.F32 R66, -RZ, R171.H0_H0 ;  /* 0x200000abff427230 */ /* 0x000fc40000004100 */
[-C--:B------:R-:W-:Y:S01]  /*a2d0*/  FMUL.FTZ R69, R63, R67.reuse ;  /* 0x000000433f457220 */ /* 0x080fe20000410000 */
[----:B------:R-:W-:Y:S01]  /*a2e0*/  FMUL.FTZ R68, R61, R68 ;  /* 0x000000443d447220 */ /* 0x000fe20000410000 */
[C---:B------:R-:W-:Y:S01]  /*a2f0*/  FMUL.FTZ R72, R44.reuse, R67 ;  /* 0x000000432c487220 */ /* 0x040fe20000410000 */
[----:B------:R-:W-:Y:S02]  /*a300*/  HADD2.F32 R67, -RZ, R60.H0_H0 ;  /* 0x2000003cff437230 */ /* 0x000fe40000004100 */
[----:B------:R-:W-:Y:S01]  /*a310*/  FFMA.FTZ R69, R44, R58, -R69 ;  /* 0x0000003a2c457223 */ /* 0x000fe20000010845 */
[----:B------:R-:W-:Y:S01]  /*a320*/  FFMA.FTZ R68, R65, R66, R68 ;  /* 0x0000004241447223 */ /* 0x000fe20000010044 */
[----:B------:R-:W-:Y:S01]  /*a330*/  FFMA.FTZ R71, R63, R58, R72 ;  /* 0x0000003a3f477223 */ /* 0x000fe20000010048 */
[----:B------:R-:W-:Y:S02]  /*a340*/  HADD2.F32 R58, -RZ, R50.H0_H0 ;  /* 0x20000032ff3a7230 */ /* 0x000fe40000004100 */
[----:B------:R-:W-:Y:S01]  /*a350*/  FFMA.FTZ R70, R61, R66, -R70 ;  /* 0x000000423d467223 */ /* 0x000fe20000010846 */
        /* <DEDUP_REMOVED lines=16> */
[----:B------:R-:W-:-:S03]  /*a460*/  F2FP.F16.F32.PACK_AB R44, R69, R70 ;  /* 0x00000046452c723e */ /* 0x000fc600000000ff */
[----:B------:R-:W-:Y:S02]  /*a470*/  F2FP.F16.F32.PACK_AB R46, R46, R73 ;  /* 0x000000492e2e723e */ /* 0x000fe400000000ff */
[----:B------:R-:W-:-:S07]  /*a480*/  F2FP.F16.F32.PACK_AB R50, R50, R65 ;  /* 0x000000413232723e */ /* 0x000fce00000000ff */
.L_x_7390:
[----:B------:R-:W-:Y:S05]  /*a490*/  BSYNC B2 ;  /* 0x0000000000027941 */ /* 0x000fea0003800000 */
.L_x_7389:
        /* <DEDUP_REMOVED lines=12> */
.L_x_7388:
[----:B------:R-:W-:Y:S05]  /*a560*/  BSYNC B1 ;  /* 0x0000000000017941 */ /* 0x000fea0003800000 */
.L_x_7387:
[----:B0-----:R-:W-:Y:S02]  /*a570*/  VIADD R45, R22, 0xa0 ;  /* 0x000000a0162d7836 */ /* 0x001fe40000000000 */
[-C--:B--2---:R-:W-:Y:S02]  /*a580*/  IMAD R44, R149, R138.reuse, RZ ;  /* 0x0000008a952c7224 */ /* 0x084fe400078e02ff */
[C---:B------:R-:W-:Y:S01]  /*a590*/  IMAD.WIDE.U32 R136, R45.reuse, R138, R136 ;  /* 0x0000008a2d887225 */ /* 0x040fe200078e0088 */
[----:B------:R-:W-:-:S03]  /*a5a0*/  ISETP.GE.OR P4, PT, R45, R4, P0 ;  /* 0x000000042d00720c */ /* 0x000fc60000786670 */
[----:B------:R-:W-:-:S10]  /*a5b0*/  IMAD R57, R45, R139, R44 ;  /* 0x0000008b2d397224 */ /* 0x000fd400078e022c */
[----:B------:R-:W-:Y:S05]  /*a5c0*/  @P4 BRA `(.L_x_7357) ;  /* 0x0000001000684947 */ /* 0x000fea0003800000 */
[----:B------:R-:W2:Y:S01]  /*a5d0*/  LDL R45, [R1+0x4] ;  /* 0x00000400012d7983 */ /* 0x000ea20000100800 */
[----:B------:R-:W0:Y:S03]  /*a5e0*/  LDC.64 R52, c[0x0][0x2e8] ;  /* 0x0000ba00ff347b82 */ /* 0x000e260000000a00 */
[----:B------:R-:W3:Y:S01]  /*a5f0*/  LDL R46, [R1+0x48] ;  /* 0x00004800012e7983 */ /* 0x000ee20000100800 */
[----:B------:R-:W-:Y:S01]  /*a600*/  IMAD.IADD R57, R137, 0x1, R57 ;  /* 0x0000000189397824 */ /* 0x000fe200078e0239 */
[----:B------:R-:W-:Y:S01]  /*a610*/  IADD3 R44, P4, P5, R100, R136, R20 ;  /* 0x00000088642c7210 */ /* 0x000fe20007d9e014 */
[----:B------:R-:W-:Y:S01]  /*a620*/  BSSY B1, `(.L_x_7391) ;  /* 0x0000070000017945 */ /* 0x000fe20003800000 */
[----:B------:R-:W-:-:S05]  /*a630*/  IADD3 R47, R22, 0xa0, RZ ;  /* 0x000000a0162f7810 */ /* 0x000fca0007ffe0ff */
[----:B------:R-:W-:-:S05]  /*a640*/  IMAD.SHL.U32 R47, R47, 0x40, RZ ;  /* 0x000000402f2f7824 */ /* 0x000fca00078e00ff */
[----:B------:R-:W-:Y:S02]  /*a650*/  LOP3.LUT R47, R47, 0x1c0, RZ, 0xc0, !PT ;  /* 0x000001c02f2f7812 */ /* 0x000fe400078ec0ff */
[----:B--2---:R-:W-:Y:S02]  /*a660*/  LOP3.LUT P6, RZ, R45, 0x1, RZ, 0xc0, !PT ;  /* 0x000000012dff7812 */ /* 0x004fe400078cc0ff */
[----:B------:R-:W-:Y:S02]  /*a670*/  IADD3.X R45, R14, R57, R9, P4, P5 ;  /* 0x000000390e2d7210 */ /* 0x000fe400027ea409 */
[----:B0-----:R-:W-:Y:S02]  /*a680*/  LEA R54, P4, R44, R52, 0x1 ;  /* 0x000000342c367211 */ /* 0x001fe400078808ff */
[----:B------:R-:W-:Y:S02]  /*a690*/  SEL R151, R122, R151, !P6 ;  /* 0x000000977a977207 */ /* 0x000fe40007000000 */
[----:B------:R-:W-:-:S02]  /*a6a0*/  LEA.HI.X R55, R44, R53, R45, 0x1, P4 ;  /* 0x000000352c377211 */ /* 0x000fc400020f0c2d */
        /* <DEDUP_REMOVED lines=9> */
[----:B---3--:R-:W-:-:S04]  /*a740*/  IMAD R44, R44, 0x2c00, R46 ;  /* 0x00002c002c2c7824 */ /* 0x008fc800078e022e */
        /* <DEDUP_REMOVED lines=8> */
[----:B------:R-:W-:Y:S01]  /*a7d0*/  SHF.R.U32.HI R68, RZ, 0x10, R89 ;  /* 0x00000010ff447819 */ /* 0x000fe20000011659 */
[----:B--2---:R-:W-:Y:S01]  /*a7e0*/  IMAD.MOV.U32 R63, RZ, RZ, R51 ;  /* 0x000000ffff3f7224 */ /* 0x004fe200078e0033 */
[----:B------:R-:W-:Y:S01]  /*a7f0*/  SHF.R.U32.HI R66, RZ, 0x10, R85 ;  /* 0x00000010ff427819 */ /* 0x000fe20000011655 */
[----:B------:R-:W-:Y:S01]  /*a800*/  IMAD.MOV.U32 R62, RZ, RZ, R48 ;  /* 0x000000ffff3e7224 */ /* 0x000fe200078e0030 */
[--C-:B------:R-:W-:Y:S01]  /*a810*/  SHF.R.U64 R58, R90, 0x10, R91.reuse ;  /* 0x000000105a3a7819 */ /* 0x100fe2000000125b */
[--C-:B------:R-:W-:Y:S01]  /*a820*/  HADD2.F32 R51, -RZ, R49.reuse.H0_H0 ;  /* 0x20000031ff337230 */ /* 0x100fe20000004100 */
[----:B------:R-:W-:Y:S01]  /*a830*/  SHF.R.U32.HI R90, RZ, 0x10, R91 ;  /* 0x00000010ff5a7819 */ /* 0x000fe2000001165b */
[----:B0-----:R-:W-:Y:S01]  /*a840*/  IMAD.MOV.U32 R48, RZ, RZ, R47 ;  /* 0x000000ffff307224 */ /* 0x001fe200078e002f */
[--C-:B------:R-:W-:Y:S01]  /*a850*/  SHF.R.U64 R56, R86, 0x10, R87.reuse ;  /* 0x0000001056387819 */ /* 0x100fe20000001257 */
[----:B------:R-:W-:Y:S01]  /*a860*/  HADD2.F32 R49, -RZ, R49.H1_H1 ;  /* 0x30000031ff317230 */ /* 0x000fe20000004100 */
[----:B------:R-:W-:Y:S01]  /*a870*/  SHF.R.U32.HI R86, RZ, 0x10, R87 ;  /* 0x00000010ff567819 */ /* 0x000fe20000011657 */
[----:B------:R-:W-:Y:S01]  /*a880*/  HADD2.F32 R68, -RZ, R68.H0_H0 ;  /* 0x20000044ff447230 */ /* 0x000fe20000004100 */
[----:B------:R-:W-:Y:S01]  /*a890*/  SHF.R.U64 R73, R88, 0x10, R89 ;  /* 0x0000001058497819 */ /* 0x000fe20000001259 */
[----:B------:R-:W-:Y:S01]  /*a8a0*/  HADD2.F32 R47, -RZ, R45.H1_H1 ;  /* 0x3000002dff2f7230 */ /* 0x000fe20000004100 */
[----:B------:R-:W-:Y:S01]  /*a8b0*/  SHF.R.U64 R60, R84, 0x10, R85 ;  /* 0x00000010543c7819 */ /* 0x000fe20000001255 */
[----:B------:R-:W-:-:S02]  /*a8c0*/  IMAD.MOV.U32 R61, RZ, RZ, R44 ;  /* 0x000000ffff3d7224 */ /* 0x000fc400078e002c */
[-C--:B------:R-:W-:Y:S01]  /*a8d0*/  FMUL.FTZ R72, R49, R68.reuse ;  /* 0x0000004431487220 */ /* 0x080fe20000410000 */
[----:B------:R-:W-:Y:S02]  /*a8e0*/  HADD2.F32 R65, -RZ, R169.H1_H1 ;  /* 0x300000a9ff417230 */ /* 0x000fe40000004100 */
[----:B------:R-:W-:Y:S01]  /*a8f0*/  FMUL.FTZ R68, R47, R68 ;  /* 0x000000442f447220 */ /* 0x000fe20000410000 */
[----:B------:R-:W-:Y:S02]  /*a900*/  HADD2.F32 R66, -RZ, R66.H0_H0 ;  /* 0x20000042ff427230 */ /* 0x000fe40000004100 */
        /* <DEDUP_REMOVED lines=11> */
[----:B------:R-:W-:Y:S02]  /*a9c0*/  HADD2.F32 R66, -RZ, R168.H1_H1 ;  /* 0x300000a8ff427230 */ /* 0x000fe40000004100 */
        /* <DEDUP_REMOVED lines=11> */
[-C--:B------:R-:W-:Y:S01]  /*aa80*/  FFMA.FTZ R70, R47, R64.reuse, -R70 ;  /* 0x000000402f467223 */ /* 0x080fe20000010846 */
[----:B------:R-:W-:Y:S02]  /*aa90*/  HADD2.F32 R47, -RZ, R61.H0_H0 ;  /* 0x2000003dff2f7230 */ /* 0x000fe40000004100 */
[----:B------:R-:W-:Y:S01]  /*aaa0*/  FFMA.FTZ R69, R49, R64, R66 ;  /* 0x0000004031457223 */ /* 0x000fe20000010042 */
[----:B------:R-:W-:Y:S02]  /*aab0*/  HADD2.F32 R167, -RZ, R167.H0_H0 ;  /* 0x200000a7ffa77230 */ /* 0x000fe40000004100 */
[----:B------:R-:W-:Y:S01]  /*aac0*/  FMUL.FTZ R64, R48, R169 ;  /* 0x000000a930407220 */ /* 0x000fe20000410000 */
[----:B------:R-:W-:-:S02]  /*aad0*/  HADD2.F32 R49, -RZ, R73.H0_H0 ;  /* 0x20000049ff317230 */ /* 0x000fc40000004100 */
[----:B------:R-:W-:Y:S01]  /*aae0*/  FMUL.FTZ R169, R47, R169 ;  /* 0x000000a92fa97220 */ /* 0x000fe20000410000 */
[----:B------:R-:W-:Y:S02]  /*aaf0*/  HADD2.F32 R62, -RZ, R62.H1_H1 ;  /* 0x3000003eff3e7230 */ /* 0x000fe40000004100 */
[----:B------:R-:W-:Y:S01]  /*ab00*/  FFMA.FTZ R72, R63, R51, R72 ;  /* 0x000000333f487223 */ /* 0x000fe20000010048 */
[----:B------:R-:W-:Y:S02]  /*ab10*/  HADD2.F32 R61, -RZ, R61.H1_H1 ;  /* 0x3000003dff3d7230 */ /* 0x000fe40000004100 */
[----:B------:R-:W-:Y:S01]  /*ab20*/  FFMA.FTZ R169, R48, R167, R169 ;  /* 0x000000a730a97223 */ /* 0x000fe200000100a9 */
[----:B------:R-:W-:Y:S02]  /*ab30*/  HADD2.F32 R60, -RZ, R60.H0_H0 ;  /* 0x2000003cff3c7230 */ /* 0x000fe40000004100 */
[----:B------:R-:W-:Y:S01]  /*ab40*/  FMUL.FTZ R66, R62, R49 ;  /* 0x000000313e427220 */ /* 0x000fe20000410000 */
[----:B------:R-:W-:Y:S01]  /*ab50*/  FFMA.FTZ R64, R47, R167, -R64 ;  /* 0x000000a72f407223 */ /* 0x000fe20000010840 */
[----:B------:R-:W-:-:S02]  /*ab60*/  HADD2.F32 R48, -RZ, R50.H0_H0 ;  /* 0x20000032ff307230 */ /* 0x000fc40000004100 */
[C---:B------:R-:W-:Y:S01]  /*ab70*/  FMUL.FTZ R49, R61.reuse, R49 ;  /* 0x000000313d317220 */ /* 0x040fe20000410000 */
[----:B------:R-:W-:Y:S02]  /*ab80*/  HADD2.F32 R51, -RZ, R58.H0_H0 ;  /* 0x2000003aff337230 */ /* 0x000fe40000004100 */
[-C--:B------:R-:W-:Y:S01]  /*ab90*/  FFMA.FTZ R61, R61, R60.reuse, -R66 ;  /* 0x0000003c3d3d7223 */ /* 0x080fe20000010842 */
[----:B------:R-:W-:Y:S02]  /*aba0*/  HADD2.F32 R47, -RZ, R46.H0_H0 ;  /* 0x2000002eff2f7230 */ /* 0x000fe40000004100 */
[----:B------:R-:W-:Y:S01]  /*abb0*/  FFMA.FTZ R60, R62, R60, R49 ;  /* 0x0000003c3e3c7223 */ /* 0x000fe20000010031 */
[----:B------:R-:W-:Y:S01]  /*abc0*/  HADD2.F32 R50, -RZ, R50.H1_H1 ;  /* 0x30000032ff327230 */ /* 0x000fe20000004100 */
[----:B------:R-:W-:Y:S01]  /*abd0*/  F2FP.F16.F32.PACK_AB R67, R67, R44 ;  /* 0x0000002c4343723e */ /* 0x000fe200000000ff */
[----:B------:R-:W-:Y:S01]  /*abe0*/  HADD2.F32 R168, -RZ, R168.H0_H0 ;  /* 0x200000a8ffa87230 */ /* 0x000fe20000004100 */
[----:B------:R-:W-:Y:S01]  /*abf0*/  F2FP.F16.F32.PACK_AB R44, R61, R64 ;  /* 0x000000403d2c723e */ /* 0x000fe200000000ff */
[----:B------:R-:W-:-:S02]  /*ac00*/  HADD2.F32 R46, -RZ, R46.H1_H1 ;  /* 0x3000002eff2e7230 */ /* 0x000fc40000004100 */
[-C--:B------:R-:W-:Y:S01]  /*ac10*/  FMUL.FTZ R65, R50, R51.reuse ;  /* 0x0000003332417220 */ /* 0x080fe20000410000 */
[----:B------:R-:W-:Y:S02]  /*ac20*/  HADD2.F32 R166, -RZ, R166.H0_H0 ;  /* 0x200000a6ffa67230 */ /* 0x000fe40000004100 */
[CC--:B------:R-:W-:Y:S01]  /*ac30*/  FMUL.FTZ R63, R47.reuse, R168.reuse ;  /* 0x000000a82f3f7220 */ /* 0x0c0fe20000410000 */
[----:B------:R-:W-:Y:S02]  /*ac40*/  HADD2.F32 R49, -RZ, R56.H0_H0 ;  /* 0x20000038ff317230 */ /* 0x000fe40000004100 */
[----:B------:R-:W-:Y:S01]  /*ac50*/  FMUL.FTZ R56, R48, R168 ;  /* 0x000000a830387220 */ /* 0x000fe20000410000 */
[----:B------:R-:W-:Y:S01]  /*ac60*/  FMUL.FTZ R51, R46, R51 ;  /* 0x000000332e337220 */ /* 0x000fe20000410000 */
[-C--:B------:R-:W-:Y:S01]  /*ac70*/  FFMA.FTZ R63, R48, R166.reuse, R63 ;  /* 0x000000a6303f7223 */ /* 0x080fe2000001003f */
[----:B------:R-:W-:Y:S01]  /*ac80*/  F2FP.F16.F32.PACK_AB R48, R60, R169 ;  /* 0x000000a93c30723e */ /* 0x000fe200000000ff */
[----:B------:R-:W-:Y:S01]  /*ac90*/  FFMA.FTZ R56, R47, R166, -R56 ;  /* 0x000000a62f387223 */ /* 0x000fe20000010838 */
[-C--:B------:R-:W-:Y:S01]  /*aca0*/  FFMA.FTZ R65, R46, R49.reuse, -R65 ;  /* 0x000000312e417223 */ /* 0x080fe20000010841 */
[----:B------:R-:W-:Y:S01]  /*acb0*/  FFMA.FTZ R50, R50, R49, R51 ;  /* 0x0000003132327223 */ /* 0x000fe20000010033 */
[----:B------:R-:W-:-:S02]  /*acc0*/  F2FP.F16.F32.PACK_AB R49, R68, R45 ;  /* 0x0000002d4431723e */ /* 0x000fc400000000ff */
[----:B------:R-:W-:Y:S02]  /*acd0*/  F2FP.F16.F32.PACK_AB R47, R71, R70 ;  /* 0x00000046472f723e */ /* 0x000fe400000000ff */
[----:B------:R-:W-:Y:S02]  /*ace0*/  F2FP.F16.F32.PACK_AB R51, R72, R69 ;  /* 0x000000454833723e */ /* 0x000fe400000000ff */
[----:B------:R-:W-:Y:S02]  /*acf0*/  F2FP.F16.F32.PACK_AB R46, R65, R56 ;  /* 0x00000038412e723e */ /* 0x000fe400000000ff */
[----:B------:R-:W-:Y:S02]  /*ad00*/  F2FP.F16.F32.PACK_AB R50, R50, R63 ;  /* 0x0000003f3232723e */ /* 0x000fe400000000ff */
[----:B------:R-:W-:-:S07]  /*ad10*/  MOV R45, R67 ;  /* 0x00000043002d7202 */ /* 0x000fce0000000f00 */
.L_x_7392:
[----:B------:R-:W-:Y:S05]  /*ad20*/  BSYNC B1 ;  /* 0x0000000000017941 */ /* 0x000fea0003800000 */
.L_x_7391:
[----:B------:R-:W-:Y:S01]  /*ad30*/  ISETP.GE.AND P3, PT, R59, R150, PT ;  /* 0x000000963b00720c */ /* 0x000fe20003f66270 */
[----:B------:R-:W-:Y:S02]  /*ad40*/  ULDC.64 UR4, c[0x0][0x208] ;  /* 0x0000820000047ab9 */ /* 0x000fe40000000a00 */
[----:B0-----:R3:W-:Y:S10]  /*ad50*/  STG.E.128 desc[UR4][R54.64], R44 ;  /* 0x0000002c36007986 */ /* 0x0017f4000c101d04 */
[----:B------:R-:W-:Y:S05]  /*ad60*/  @P3 BRA `(.L_x_7357) ;  /* 0x0000000800803947 */ /* 0x000fea0003800000 */
[--C-:B---3--:R-:W-:Y:S01]  /*ad70*/  SHF.R.S32.HI R44, RZ, 0x1f, R59.reuse ;  /* 0x0000001fff2c7819 */ /* 0x108fe2000001143b */
[----:B------:R-:W-:Y:S01]  /*ad80*/  ULDC.64 UR4, c[0x0][0x208] ;  /* 0x0000820000047ab9 */ /* 0x000fe20000000a00 */
[----:B------:R-:W-:-:S04]  /*ad90*/  IADD3 R59, P3, P4, R100, R136, R59 ;  /* 0x00000088643b7210 */ /* 0x000fc80007c7e03b */
[----:B------:R-:W-:Y:S02]  /*ada0*/  IADD3.X R44, R14, R57, R44, P3, P4 ;  /* 0x000000390e2c7210 */ /* 0x000fe40001fe842c */
[----:B------:R-:W-:-:S04]  /*adb0*/  LEA R52, P3, R59, R52, 0x1 ;  /* 0x000000343b347211 */ /* 0x000fc800078608ff */
[----:B------:R-:W-:-:S05]  /*adc0*/  LEA.HI.X R53, R59, R53, R44, 0x1, P3 ;  /* 0x000000353b357211 */ /* 0x000fca00018f0c2c */
[----:B--2---:R4:W-:Y:S01]  /*add0*/  STG.E.128 desc[UR4][R52.64], R48 ;  /* 0x0000003034007986 */ /* 0x0049e2000c101d04 */
[----:B------:R-:W-:Y:S05]  /*ade0*/  BRA `(.L_x_7357) ;  /* 0x0000000800607947 */ /* 0x000fea0003800000 */
.L_x_7300:
[----:B------:R-:W-:-:S04]  /*adf0*/  ULOP3.LUT UR4, UR60, 0x1, URZ, 0xfc, !UPT ;  /* 0x000000013c047892 */ /* 0x000fc8000f8efc3f */
[----:B------:R-:W-:-:S06]  /*ae00*/  UISETP.NE.AND UP0, UPT, UR4, 0x3, UPT ;  /* 0x000000030400788c */ /* 0x000fcc000bf05270 */
[----:B------:R-:W-:-:S13]  /*ae10*/  PLOP3.LUT P2, PT, PT, PT, UP0, 0x80, 0x0 ;  /* 0x000000000000781c */ /* 0x000fda0003f4f008 */
[----:B------:R-:W-:Y:S05]  /*ae20*/  @!P2 BRA `(.L_x_7393) ;  /* 0x000000000004a947 */ /* 0x000fea0003800000 */
[----:B------:R-:W-:Y:S01]  /*ae30*/  BPT.TRAP 0x1 ;  /* 0x000000040000795c */ /* 0x000fe20000300000 */
.L_x_7393:
[----:B------:R-:W-:Y:S01]  /*ae40*/  IMAD R3, R23, 0x8, R2 ;  /* 0x0000000817037824 */ /* 0x000fe200078e0202 */
[----:B------:R-:W-:Y:S01]  /*ae50*/  SHF.L.U32 R0, R223, 0x1f, RZ ;  /* 0x0000001fdf007819 */ /* 0x000fe200000006ff */
[----:B------:R-:W-:Y:S01]  /*ae60*/  IMAD R4, R24, -0xb0, R25 ;  /* 0xffffff5018047824 */ /* 0x000fe200078e0219 */
[----:B------:R-:W-:Y:S01]  /*ae70*/  BSSY B1, `(.L_x_7394) ;  /* 0x0000006000017945 */ /* 0x000fe20003800000 */
[----:B------:R-:W-:Y:S01]  /*ae80*/  SHF.R.S32.HI R45, RZ, 0x1f, R24 ;  /* 0x0000001fff2d7819 */ /* 0x000fe20000011418 */
[----:B------:R-:W1:Y:S01]  /*ae90*/  SYNCS.PHASECHK.TRANS64.TRYWAIT P3, [R3+URZ+0x34890], R0 ;  /* 0x03489000030075a7 */ /* 0x000e62000806017f */
[----:B------:R-:W-:Y:S01]  /*aea0*/  IMAD R44, R43, R24, RZ ;  /* 0x000000182b2c7224 */ /* 0x000fe200078e02ff */
[----:B------:R-:W-:Y:S01]  /*aeb0*/  VIMNMX R4, R4, 0xb0, PT ;  /* 0x000000b004047848 */ /* 0x000fe20003fe0100 */
[----:B-1----:R-:W-:Y:S06]  /*aec0*/  @!P3 BRA `(.L_x_7395) ;  /* 0x000001b00030b947 */ /* 0x002fec0003800000 */
.L_x_7670:
[----:B------:R-:W-:Y:S05]  /*aed0*/  BSYNC B1 ;  /* 0x0000000000017941 */ /* 0x000fea0003800000 */
.L_x_7394:
[----:B------:R-:W-:Y:S01]  /*aee0*/  ISETP.GE.AND P3, PT, R22, R4, PT ;  /* 0x000000041600720c */ /* 0x000fe20003f66270 */
[----:B------:R-:W-:Y:S01]  /*aef0*/  IMAD R45, R45, R156, R44 ;  /* 0x0000009c2d2d7224 */ /* 0x000fe200078e022c */
[----:B------:R-:W-:Y:S01]  /*af00*/  BSSY B1, `(.L_x_7396) ;  /* 0x0000013000017945 */ /* 0x000fe20003800000 */
[----:B------:R-:W-:-:S04]  /*af10*/  IMAD.WIDE.U32 R52, R156, R24, RZ ;  /* 0x000000189c347225 */ /* 0x000fc800078e00ff */
[----:B------:R-:W-:-:S06]  /*af20*/  IMAD.IADD R62, R45, 0x1, R53 ;  /* 0x000000012d3e7824 */ /* 0x000fcc00078e0235 */
[----:B------:R-:W-:Y:S05]  /*af30*/  @P3 BRA `(.L_x_7397) ;  /* 0x00000000003c3947 */ /* 0x000fea0003800000 */
[----:B------:R-:W2:Y:S01]  /*af40*/  @!P0 LDC.64 R54, c[0x0][0x2e8] ;  /* 0x0000ba00ff368b82 */ /* 0x000ea20000000a00 */
[----:B------:R-:W3:Y:S01]  /*af50*/  @!P0 LDS.128 R44, [R5+0x1e400] ;  /* 0x01e40000052c8984 */ /* 0x000ee20000000c00 */
[----:B------:R-:W-:Y:S01]  /*af60*/  @!P0 IADD3 R58, P3, R15, R52, RZ ;  /* 0x000000340f3a8210 */ /* 0x000fe20007f7e0ff */
[----:B------:R-:W-:Y:S02]  /*af70*/  ULDC.64 UR4, c[0x0][0x208] ;  /* 0x0000820000047ab9 */ /* 0x000fe40000000a00 */
[----:B0-----:R-:W0:Y:S02]  /*af80*/  @!P1 LDS.128 R48, [R5+0x23c00] ;  /* 0x023c000005309984 */ /* 0x001e240000000c00 */
[----:B------:R-:W-:Y:S01]  /*af90*/  @!P0 IMAD.X R59, R62, 0x1, R11, P3 ;  /* 0x000000013e3b8824 */ /* 0x000fe200018e060b */
[----:B------:R-:W4:Y:S01]  /*afa0*/  @!P1 LDC.64 R56, c[0x0][0x2e8] ;  /* 0x0000ba00ff389b82 */ /* 0x000f220000000a00 */
[----:B--2---:R-:W-:-:S04]  /*afb0*/  @!P0 LEA R54, P3, R58, R54, 0x1 ;  /* 0x000000363a368211 */ /* 0x004fc800078608ff */
[----:B------:R-:W-:Y:S02]  /*afc0*/  @!P0 LEA.HI.X R55, R58, R55, R59, 0x1, P3 ;  /* 0x000000373a378211 */ /* 0x000fe400018f0c3b */
[----:B------:R-:W-:-:S05]  /*afd0*/  @!P1 IADD3 R58, P3, R12, R52, RZ ;  /* 0x000000340c3a9210 */ /* 0x000fca0007f7e0ff */
[----:B------:R-:W-:Y:S01]  /*afe0*/  @!P1 IMAD.X R59, R62, 0x1, R7, P3 ;  /* 0x000000013e3b9824 */ /* 0x000fe200018e0607 */
[----:B----4-:R-:W-:-:S04]  /*aff0*/  @!P1 LEA R56, P3, R58, R56, 0x1 ;  /* 0x000000383a389211 */ /* 0x010fc800078608ff */
[----:B------:R-:W-:Y:S01]  /*b000*/  @!P1 LEA.HI.X R57, R58, R57, R59, 0x1, P3 ;  /* 0x000000393a399211 */ /* 0x000fe200018f0c3b */
[----:B---3--:R2:W-:Y:S04]  /*b010*/  @!P0 STG.E.128 desc[UR4][R54.64], R44 ;  /* 0x0000002c36008986 */ /* 0x0085e8000c101d04 */
[----:B0-----:R2:W-:Y:S04]  /*b020*/  @!P1 STG.E.128 desc[UR4][R56.64], R48 ;  /* 0x0000003038009986 */ /* 0x0015e8000c101d04 */
.L_x_7397:
[----:B------:R-:W-:Y:S05]  /*b030*/  BSYNC B1 ;  /* 0x0000000000017941 */ /* 0x000fea0003800000 */
.L_x_7396:
[----:B--2---:R-:W-:Y:S01]  /*b040*/  IADD3 R44, R22, 0x20, RZ ;  /* 0x00000020162c7810 */ /* 0x004fe20007ffe0ff */
[----:B------:R-:W-:Y:S03]  /*b050*/  BSSY B1, `(.L_x_7398) ;  /* 0x0000014000017945 */ /* 0x000fe60003800000 */
[----:B------:R-:W-:-:S13]  /*b060*/  ISETP.GE.AND P3, PT, R44, R4, PT ;  /* 0x000000042c00720c */ /* 0x000fda0003f66270 */
[----:B------:R-:W-:Y:S05]  /*b070*/  @P3 BRA `(.L_x_7399) ;  /* 0x0000000000443947 */ /* 0x000fea0003800000 */
[----:B------:R-:W2:Y:S01]  /*b080*/  @!P0 LDC.64 R54, c[0x0][0x2e8] ;  /* 0x0000ba00ff368b82 */ /* 0x000ea20000000a00 */
[----:B------:R-:W3:Y:S01]  /*b090*/  @!P0 LDS.128 R44, [R5+0x1f400] ;  /* 0x01f40000052c8984 */ /* 0x000ee20000000c00 */
[----:B------:R-:W-:Y:S01]  /*b0a0*/  IADD3 R60, P3, R116, R52, RZ ;  /* 0x00000034743c7210 */ /* 0x000fe20007f7e0ff */
[----:B------:R-:W-:Y:S02]  /*b0b0*/  ULDC.64 UR4, c[0x0][0x208] ;  /* 0x0000820000047ab9 */ /* 0x000fe40000000a00 */
[----:B0-----:R-:W0:Y:S02]  /*b0c0*/  @!P1 LDS.128 R48, [R5+0x24c00] ;  /* 0x024c000005309984 */ /* 0x001e240000000c00 */
[----:B------:R-:W-:Y:S01]  /*b0d0*/  IMAD.X R64, R62, 0x1, R117, P3 ;  /* 0x000000013e407824 */ /* 0x000fe200018e0675 */
[----:B------:R-:W4:Y:S01]  /*b0e0*/  @!P1 LDC.64 R56, c[0x0][0x2e8] ;  /* 0x0000ba00ff389b82 */ /* 0x000f220000000a00 */
[----:B------:R-:W-:-:S05]  /*b0f0*/  @!P0 IADD3 R58, P3, R60, R15, RZ ;  /* 0x0000000f3c3a8210 */ /* 0x000fca0007f7e0ff */
[----:B------:R-:W-:Y:S01]  /*b100*/  @!P0 IMAD.X R59, R64, 0x1, R11, P3 ;  /* 0x00000001403b8824 */ /* 0x000fe200018e060b */
        /* <DEDUP_REMOVED lines=8> */
.L_x_7399:
[----:B------:R-:W-:Y:S05]  /*b190*/  BSYNC B1 ;  /* 0x0000000000017941 */ /* 0x000fea0003800000 */
.L_x_7398:
[----:B--2---:R-:W-:Y:S01]  /*b1a0*/  VIADD R44, R22, 0x40 ;  /* 0x00000040162c7836 */ /* 0x004fe20000000000 */
[----:B------:R-:W-:Y:S04]  /*b1b0*/  BSSY B1, `(.L_x_7400) ;  /* 0x0000014000017945 */ /* 0x000fe80003800000 */
[----:B------:R-:W-:-:S13]  /*b1c0*/  ISETP.GE.AND P3, PT, R44, R4, PT ;  /* 0x000000042c00720c */ /* 0x000fda0003f66270 */
[----:B------:R-:W-:Y:S05]  /*b1d0*/  @P3 BRA `(.L_x_7401) ;  /* 0x0000000000443947 */ /* 0x000fea0003800000 */
[----:B------:R-:W2:Y:S01]  /*b1e0*/  @!P0 LDC.64 R54, c[0x0][0x2e8] ;  /* 0x0000ba00ff368b82 */ /* 0x000ea20000000a00 */
[----:B------:R-:W3:Y:S01]  /*b1f0*/  @!P0 LDS.128 R44, [R5+0x20400] ;  /* 0x02040000052c8984 */ /* 0x000ee20000000c00 */
[----:B------:R-:W-:Y:S01]  /*b200*/  LEA R60, P3, R42, R52, 0x6 ;  /* 0x000000342a3c7211 */ /* 0x000fe200078630ff */
[----:B------:R-:W-:Y:S02]  /*b210*/  ULDC.64 UR4, c[0x0][0x208] ;  /* 0x0000820000047ab9 */ /* 0x000fe40000000a00 */
[----:B0-----:R-:W0:Y:S01]  /*b220*/  @!P1 LDS.128 R48, [R5+0x25c00] ;  /* 0x025c000005309984 */ /* 0x001e220000000c00 */
[----:B------:R-:W-:Y:S02]  /*b230*/  IADD3.X R64, R62, R141, RZ, P3, !PT ;  /* 0x0000008d3e407210 */ /* 0x000fe40001ffe4ff */
        /* <DEDUP_REMOVED lines=11> */
.L_x_7401:
[----:B------:R-:W-:Y:S05]  /*b2f0*/  BSYNC B1 ;  /* 0x0000000000017941 */ /* 0x000fea0003800000 */
.L_x_7400:
[----:B--2---:R-:W-:Y:S01]  /*b300*/  VIADD R44, R22, 0x60 ;  /* 0x00000060162c7836 */ /* 0x004fe20000000000 */
[----:B------:R-:W-:Y:S04]  /*b310*/  BSSY B1, `(.L_x_7402) ;  /* 0x0000018000017945 */ /* 0x000fe80003800000 */
[----:B------:R-:W-:-:S13]  /*b320*/  ISETP.GE.AND P3, PT, R44, R4, PT ;  /* 0x000000042c00720c */ /* 0x000fda0003f66270 */
[----:B------:R-:W-:Y:S05]  /*b330*/  @P3 BRA `(.L_x_7403) ;  /* 0x0000000000543947 */ /* 0x000fea0003800000 */
[----:B------:R-:W2:Y:S01]  /*b340*/  LDC.64 R58, c[0x0][0x300] ;  /* 0x0000c000ff3a7b82 */ /* 0x000ea20000000a00 */
[----:B------:R-:W3:Y:S01]  /*b350*/  @!P0 LDS.128 R44, [R5+0x21400] ;  /* 0x02140000052c8984 */ /* 0x000ee20000000c00 */
[----:B------:R-:W-:Y:S01]  /*b360*/  MOV R61, R62 ;  /* 0x0000003e003d7202 */ /* 0x000fe20000000f00 */
[----:B------:R-:W-:Y:S01]  /*b370*/  IMAD.MOV.U32 R60, RZ, RZ, R52 ;  /* 0x000000ffff3c7224 */ /* 0x000fe200078e0034 */
[----:B------:R-:W-:Y:S01]  /*b380*/  ULDC.64 UR4, c[0x0][0x208] ;  /* 0x0000820000047ab9 */ /* 0x000fe20000000a00 */
[----:B0-----:R-:W0:Y:S03]  /*b390*/  @!P1 LDS.128 R48, [R5+0x26c00] ;  /* 0x026c000005309984 */ /* 0x001e260000000c00 */
[----:B------:R-:W4:Y:S08]  /*b3a0*/  @!P0 LDC.64 R54, c[0x0][0x2e8] ;  /* 0x0000ba00ff368b82 */ /* 0x000f300000000a00 */
[----:B------:R-:W5:Y:S01]  /*b3b0*/  @!P1 LDC.64 R56, c[0x0][0x2e8] ;  /* 0x0000ba00ff389b82 */ /* 0x000f620000000a00 */
[----:B--2---:R-:W-:-:S04]  /*b3c0*/  IMAD.WIDE.U32 R60, R58, 0x60, R60 ;  /* 0x000000603a3c7825 */ /* 0x004fc800078e003c */
[----:B------:R-:W-:Y:S01]  /*b3d0*/  IMAD R59, R59, 0x60, RZ ;  /* 0x000000603b3b7824 */ /* 0x000fe200078e02ff */
[----:B------:R-:W-:-:S03]  /*b3e0*/  @!P0 IADD3 R58, P3, R15, R60, RZ ;  /* 0x0000003c0f3a8210 */ /* 0x000fc60007f7e0ff */
[----:B------:R-:W-:-:S04]  /*b3f0*/  IMAD.IADD R64, R61, 0x1, R59 ;  /* 0x000000013d407824 */ /* 0x000fc800078e023b */
[----:B------:R-:W-:Y:S01]  /*b400*/  @!P0 IMAD.X R59, R64, 0x1, R11, P3 ;  /* 0x00000001403b8824 */ /* 0x000fe200018e060b */
[----:B----4-:R-:W-:-:S04]  /*b410*/  @!P0 LEA R54, P3, R58, R54, 0x1 ;  /* 0x000000363a368211 */ /* 0x010fc800078608ff */
[----:B------:R-:W-:Y:S02]  /*b420*/  @!P0 LEA.HI.X R55, R58, R55, R59, 0x1, P3 ;  /* 0x000000373a378211 */ /* 0x000fe400018f0c3b */
[----:B------:R-:W-:-:S03]  /*b430*/  @!P1 IADD3 R60, P3, R12, R60, RZ ;  /* 0x0000003c0c3c9210 */ /* 0x000fc60007f7e0ff */
[----:B---3--:R2:W-:Y:S02]  /*b440*/  @!P0 STG.E.128 desc[UR4][R54.64], R44 ;  /* 0x0000002c36008986 */ /* 0x0085e4000c101d04 */
[----:B------:R-:W-:Y:S01]  /*b450*/  @!P1 IMAD.X R58, R64, 0x1, R7, P3 ;  /* 0x00000001403a9824 */ /* 0x000fe200018e0607 */
[----:B-----5:R-:W-:-:S04]  /*b460*/  @!P1 LEA R56, P3, R60, R56, 0x1 ;  /* 0x000000383c389211 */ /* 0x020fc800078608ff */
[----:B------:R-:W-:-:S05]  /*b470*/  @!P1 LEA.HI.X R57, R60, R57, R58, 0x1, P3 ;  /* 0x000000393c399211 */ /* 0x000fca00018f0c3a */
[----:B0-----:R2:W-:Y:S04]  /*b480*/  @!P1 STG.E.128 desc[UR4][R56.64], R48 ;  /* 0x0000003038009986 */ /* 0x0015e8000c101d04 */
.L_x_7403:
[----:B------:R-:W-:Y:S05]  /*b490*/  BSYNC B1 ;  /* 0x0000000000017941 */ /* 0x000fea0003800000 */
.L_x_7402:
        /* <DEDUP_REMOVED lines=21> */
.L_x_7405:
[----:B------:R-:W-:Y:S05]  /*b5f0*/  BSYNC B1 ;  /* 0x0000000000017941 */ /* 0x000fea0003800000 */
.L_x_7404:
[----:B--2---:R-:W-:-:S05]  /*b600*/  VIADD R44, R22, 0xa0 ;  /* 0x000000a0162c7836 */ /* 0x004fca0000000000 */
[----:B------:R-:W-:-:S13]  /*b610*/  ISETP.GE.AND P3, PT, R44, R4, PT ;  /* 0x000000042c00720c */ /* 0x000fda0003f66270 */
[----:B------:R-:W-:Y:S05]  /*b620*/  @P3 BRA `(.L_x_7357) ;  /* 0x0000000000503947 */ /* 0x000fea0003800000 */
[----:B------:R-:W2:Y:S01]  /*b630*/  LDC.64 R58, c[0x0][0x300] ;  /* 0x0000c000ff3a7b82 */ /* 0x000ea20000000a00 */
[----:B------:R-:W3:Y:S01]  /*b640*/  @!P0 LDS.128 R44, [R5+0x23400] ;  /* 0x02340000052c8984 */ /* 0x000ee20000000c00 */
[----:B------:R-:W-:Y:S01]  /*b650*/  IMAD.MOV.U32 R53, RZ, RZ, R62 ;  /* 0x000000ffff357224 */ /* 0x000fe200078e003e */
[----:B------:R-:W-:Y:S02]  /*b660*/  ULDC.64 UR4, c[0x0][0x208] ;  /* 0x0000820000047ab9 */ /* 0x000fe40000000a00 */
[----:B0-----:R-:W0:Y:S03]  /*b670*/  @!P1 LDS.128 R48, [R5+0x28c00] ;  /* 0x028c000005309984 */ /* 0x001e260000000c00 */
[----:B------:R-:W4:Y:S08]  /*b680*/  @!P0 LDC.64 R54, c[0x0][0x2e8] ;  /* 0x0000ba00ff368b82 */ /* 0x000f300000000a00 */
[----:B------:R-:W5:Y:S01]  /*b690*/  @!P1 LDC.64 R56, c[0x0][0x2e8] ;  /* 0x0000ba00ff389b82 */ /* 0x000f620000000a00 */
[----:B--2---:R-:W-:-:S04]  /*b6a0*/  IMAD.WIDE.U32 R52, R58, 0xa0, R52 ;  /* 0x000000a03a347825 */ /* 0x004fc800078e0034 */
[----:B------:R-:W-:-:S05]  /*b6b0*/  IMAD R59, R59, 0xa0, RZ ;  /* 0x000000a03b3b7824 */ /* 0x000fca00078e02ff */
[----:B------:R-:W-:Y:S02]  /*b6c0*/  IADD3 R60, R53, R59, RZ ;  /* 0x0000003b353c7210 */ /* 0x000fe40007ffe0ff */
[----:B------:R-:W-:-:S05]  /*b6d0*/  @!P0 IADD3 R53, P3, R15, R52, RZ ;  /* 0x000000340f358210 */ /* 0x000fca0007f7e0ff */
        /* <DEDUP_REMOVED lines=9> */
.L_x_7357:
[----:B------:R-:W-:Y:S05]  /*b770*/  BSYNC B0 ;  /* 0x0000000000007941 */ /* 0x000fea0003800000 */
.L_x_7299:
        /* <DEDUP_REMOVED lines=17> */
.L_x_7407:
[----:B------:R-:W-:Y:S05]  /*b890*/  BSYNC B0 ;  /* 0x0000000000007941 */ /* 0x000fea0003800000 */
.L_x_7406:
[----:B------:R-:W2:Y:S01]  /*b8a0*/  SYNCS.PHASECHK.TRANS64.TRYWAIT P2, [R3+URZ+0x348b0], R0 ;  /* 0x0348b000030075a7 */ /* 0x000ea2000804017f */
[----:B------:R-:W-:Y:S01]  /*b8b0*/  ULDC UR61, c[0x0][0x2f4] ;  /* 0x0000bd00003d7ab9 */ /* 0x000fe20000000800 */
[----:B------:R-:W-:Y:S01]  /*b8c0*/  ULDC.64 UR38, c[0x0][0x328] ;  /* 0x0000ca0000267ab9 */ /* 0x000fe20000000a00 */
[----:B------:R-:W-:Y:S01]  /*b8d0*/  ULDC.64 UR36, c[0x0][0x318] ;  /* 0x0000c60000247ab9 */ /* 0x000fe20000000a00 */
[----:B------:R-:W-:Y:S04]  /*b8e0*/  BSSY B0, `(.L_x_7408) ;  /* 0x0000002000007945 */ /* 0x000fe80003800000 */
[----:B--2---:R-:W-:Y:S05]  /*b8f0*/  @!P2 BRA `(.L_x_7409) ;  /* 0x000001a400b8a947 */ /* 0x004fea0003800000 */
.L_x_7671:
[----:B------:R-:W-:Y:S05]  /*b900*/  BSYNC B0 ;  /* 0x0000000000007941 */ /* 0x000fea0003800000 */
.L_x_7408:
[----:B------:R-:W-:Y:S01]  /*b910*/  ISETP.GE.AND P2, PT, R22, R4, PT ;  /* 0x000000041600720c */ /* 0x000fe20003f46270 */
[----:B------:R-:W-:Y:S01]  /*b920*/  BSSY B0, `(.L_x_7410) ;  /* 0x0000012000007945 */ /* 0x000fe20003800000 */
[----:B------:R-:W-:-:S11]  /*b930*/  IMAD.WIDE R48, R24, 0xb0, R118 ;  /* 0x000000b018307825 */ /* 0x000fd600078e0276 */
[----:B------:R-:W-:Y:S05]  /*b940*/  @P2 BRA `(.L_x_7411) ;  /* 0x00000000003c2947 */ /* 0x000fea0003800000 */
[----:B------:R-:W-:Y:S01]  /*b950*/  MOV R45, R6 ;  /* 0x00000006002d7202 */ /* 0x000fe20000000f00 */
[----:B------:R-:W-:Y:S01]  /*b960*/  IMAD R47, R49, UR38, RZ ;  /* 0x00000026312f7c24 */ /* 0x000fe2000f8e02ff */
[----:B------:R-:W-:Y:S01]  /*b970*/  ULDC.64 UR4, c[0x0][0x208] ;  /* 0x0000820000047ab9 */ /* 0x000fe20000000a00 */
[----:B-1----:R-:W-:Y:S02]  /*b980*/  IMAD.MOV.U32 R44, RZ, RZ, R102 ;  /* 0x000000ffff2c7224 */ /* 0x002fe400078e0066 */
[C---:B------:R-:W-:Y:S02]  /*b990*/  IMAD R47, R48.reuse, UR39, R47 ;  /* 0x00000027302f7c24 */ /* 0x040fe4000f8e022f */
[----:B------:R-:W-:-:S04]  /*b9a0*/  IMAD.WIDE.U32 R44, R48, UR38, R44 ;  /* 0x00000026302c7c25 */ /* 0x000fc8000f8e002c */
[----:B------:R-:W-:Y:S01]  /*b9b0*/  IMAD.IADD R45, R45, 0x1, R47 ;  /* 0x000000012d2d7824 */ /* 0x000fe200078e022f */
[----:B------:R-:W-:-:S04]  /*b9c0*/  LEA R50, P2, R44, UR36, 0x1 ;  /* 0x000000242c327c11 */ /* 0x000fc8000f8408ff */
[----:B0-----:R-:W-:Y:S02]  /*b9d0*/  LEA.HI.X R51, R44, UR37, R45, 0x1, P2 ;  /* 0x000000252c337c11 */ /* 0x001fe400090f0c2d */
[----:B------:R-:W-:-:S13]  /*b9e0*/  ISETP.GE.AND P2, PT, R16, UR61, PT ;  /* 0x0000003d10007c0c */ /* 0x000fda000bf46270 */
[----:B------:R-:W0:Y:S04]  /*b9f0*/  @!P2 LDS.128 R44, [R5+0x400] ;  /* 0x00040000052ca984 */ /* 0x000e280000000c00 */
[----:B0-----:R-:W-:Y:S01]  /*ba00*/  @!P2 STG.E.128 desc[UR4][R50.64], R44 ;  /* 0x0000002c3200a986 */ /* 0x001fe2000c101d04 */
[----:B------:R-:W-:-:S13]  /*ba10*/  ISETP.GE.AND P2, PT, R221, UR61, PT ;  /* 0x0000003ddd007c0c */ /* 0x000fda000bf46270 */
[----:B------:R-:W0:Y:S04]  /*ba20*/  @!P2 LDS.128 R44, [R5+0x5c00] ;  /* 0x005c0000052ca984 */ /* 0x000e280000000c00 */
[----:B0-----:R3:W-:Y:S02]  /*ba30*/  @!P2 STG.E.128 desc[UR4][R50.64+0x80], R44 ;  /* 0x0000802c3200a986 */ /* 0x0017e4000c101d04 */
.L_x_7411:
[----:B------:R-:W-:Y:S05]  /*ba40*/  BSYNC B0 ;  /* 0x0000000000007941 */ /* 0x000fea0003800000 */
.L_x_7410:
[----:B0-2---:R-:W-:Y:S01]  /*ba50*/  VIADD R0, R22, 0x20 ;  /* 0x0000002016007836 */ /* 0x005fe20000000000 */
[----:B------:R-:W-:Y:S04]  /*ba60*/  BSSY B0, `(.L_x_7412) ;  /* 0x0000014000007945 */ /* 0x000fe80003800000 */
[----:B------:R-:W-:-:S13]  /*ba70*/  ISETP.GE.AND P2, PT, R0, R4, PT ;  /* 0x000000040000720c */ /* 0x000fda0003f46270 */
[----:B------:R-:W-:Y:S05]  /*ba80*/  @P2 BRA `(.L_x_7413) ;  /* 0x0000000000442947 */ /* 0x000fea0003800000 */
[----:B---3--:R-:W-:Y:S01]  /*ba90*/  IADD3 R47, P2, R48, 0x20, RZ ;  /* 0x00000020302f7810 */ /* 0x008fe20007f5e0ff */
[----:B-1----:R-:W-:Y:S01]  /*baa0*/  IMAD.MOV.U32 R44, RZ, RZ, R102 ;  /* 0x000000ffff2c7224 */ /* 0x002fe200078e0066 */
[----:B------:R-:W-:Y:S01]  /*bab0*/  MOV R45, R6 ;  /* 0x00000006002d7202 */ /* 0x000fe20000000f00 */
[----:B------:R-:W-:Y:S02]  /*bac0*/  ULDC.64 UR4, c[0x0][0x208] ;  /* 0x0000820000047ab9 */ /* 0x000fe40000000a00 */
[----:B------:R-:W-:Y:S02]  /*bad0*/  IMAD.X R0, RZ, RZ, R49, P2 ;  /* 0x000000ffff007224 */ /* 0x000fe400010e0631 */
[----:B------:R-:W-:-:S04]  /*bae0*/  IMAD.WIDE.U32 R44, R47, UR38, R44 ;  /* 0x000000262f2c7c25 */ /* 0x000fc8000f8e002c */
[----:B------:R-:W-:Y:S01]  /*baf0*/  IMAD R0, R0, UR38, RZ ;  /* 0x0000002600007c24 */ /* 0x000fe2000f8e02ff */
[----:B------:R-:W-:-:S03]  /*bb00*/  LEA R50, P2, R44, UR36, 0x1 ;  /* 0x000000242c327c11 */ /* 0x000fc6000f8408ff */
[----:B------:R-:W-:-:S04]  /*bb10*/  IMAD R47, R47, UR39, R0 ;  /* 0x000000272f2f7c24 */ /* 0x000fc8000f8e0200 */
[----:B------:R-:W-:-:S05]  /*bb20*/  IMAD.IADD R45, R45, 0x1, R47 ;  /* 0x000000012d2d7824 */ /* 0x000fca00078e022f */
[----:B------:R-:W-:Y:S02]  /*bb30*/  LEA.HI.X R51, R44, UR37, R45, 0x1, P2 ;  /* 0x000000252c337c11 */ /* 0x000fe400090f0c2d */
[----:B------:R-:W-:-:S13]  /*bb40*/  ISETP.GE.AND P2, PT, R16, UR61, PT ;  /* 0x0000003d10007c0c */ /* 0x000fda000bf46270 */
[----:B------:R-:W0:Y:S04]  /*bb50*/  @!P2 LDS.128 R44, [R5+0x1400] ;  /* 0x00140000052ca984 */ /* 0x000e280000000c00 */
[----:B0-----:R-:W-:Y:S01]  /*bb60*/  @!P2 STG.E.128 desc[UR4][R50.64], R44 ;  /* 0x0000002c3200a986 */ /* 0x001fe2000c101d04 */
[----:B------:R-:W-:-:S13]  /*bb70*/  ISETP.GE.AND P2, PT, R221, UR61, PT ;  /* 0x0000003ddd007c0c */ /* 0x000fda000bf46270 */
[----:B------:R-:W0:Y:S04]  /*bb80*/  @!P2 LDS.128 R44, [R5+0x6c00] ;  /* 0x006c0000052ca984 */ /* 0x000e280000000c00 */
[----:B0-----:R0:W-:Y:S02]  /*bb90*/  @!P2 STG.E.128 desc[UR4][R50.64+0x80], R44 ;  /* 0x0000802c3200a986 */ /* 0x0011e4000c101d04 */
.L_x_7413:
[----:B------:R-:W-:Y:S05]  /*bba0*/  BSYNC B0 ;  /* 0x0000000000007941 */ /* 0x000fea0003800000 */
.L_x_7412:
[----:B------:R-:W-:Y:S01]  /*bbb0*/  VIADD R0, R22, 0x40 ;  /* 0x0000004016007836 */ /* 0x000fe20000000000 */
[----:B------:R-:W-:Y:S04]  /*bbc0*/  BSSY B0, `(.L_x_7414) ;  /* 0x0000014000007945 */ /* 0x000fe80003800000 */
[----:B------:R-:W-:-:S13]  /*bbd0*/  ISETP.GE.AND P2, PT, R0, R4, PT ;  /* 0x000000040000720c */ /* 0x000fda0003f46270 */
[----:B------:R-:W-:Y:S05]  /*bbe0*/  @P2 BRA `(.L_x_7415) ;  /* 0x0000000000442947 */ /* 0x000fea0003800000 */
[----:B0--3--:R-:W-:Y:S01]  /*bbf0*/  IADD3 R47, P2, R48, 0x40, RZ ;  /* 0x00000040302f7810 */ /* 0x009fe20007f5e0ff */
        /* <DEDUP_REMOVED lines=16> */
.L_x_7415:
[----:B------:R-:W-:Y:S05]  /*bd00*/  BSYNC B0 ;  /* 0x0000000000007941 */ /* 0x000fea0003800000 */
.L_x_7414:
[----:B------:R-:W-:Y:S01]  /*bd10*/  VIADD R0, R22, 0x60 ;  /* 0x0000006016007836 */ /* 0x000fe20000000000 */
[----:B------:R-:W-:Y:S04]  /*bd20*/  BSSY B0, `(.L_x_7416) ;  /* 0x0000014000007945 */ /* 0x000fe80003800000 */
[----:B------:R-:W-:-:S13]  /*bd30*/  ISETP.GE.AND P2, PT, R0, R4, PT ;  /* 0x000000040000720c */ /* 0x000fda0003f46270 */
[----:B------:R-:W-:Y:S05]  /*bd40*/  @P2 BRA `(.L_x_7417) ;  /* 0x0000000000442947 */ /* 0x000fea0003800000 */
[----:B0-23--:R-:W-:Y:S01]  /*bd50*/  IADD3 R47, P2, R48, 0x60, RZ ;  /* 0x00000060302f7810 */ /* 0x00dfe20007f5e0ff */
        /* <DEDUP_REMOVED lines=16> */
.L_x_7417:
[----:B------:R-:W-:Y:S05]  /*be60*/  BSYNC B0 ;  /* 0x0000000000007941 */ /* 0x000fea0003800000 */
.L_x_7416:
[----:B------:R-:W-:Y:S01]  /*be70*/  VIADD R0, R22, 0x80 ;  /* 0x0000008016007836 */ /* 0x000fe20000000000 */
[----:B------:R-:W-:Y:S04]  /*be80*/  BSSY B0, `(.L_x_7418) ;  /* 0x0000014000007945 */ /* 0x000fe80003800000 */
[----:B------:R-:W-:-:S13]  /*be90*/  ISETP.GE.AND P2, PT, R0, R4, PT ;  /* 0x000000040000720c */ /* 0x000fda0003f46270 */
[----:B------:R-:W-:Y:S05]  /*bea0*/  @P2 BRA `(.L_x_7419) ;  /* 0x0000000000442947 */ /* 0x000fea0003800000 */
[----:B0-234-:R-:W-:Y:S01]  /*beb0*/  IADD3 R47, P2, R48, 0x80, RZ ;  /* 0x00000080302f7810 */ /* 0x01dfe20007f5e0ff */
        /* <DEDUP_REMOVED lines=16> */
.L_x_7419:
[----:B------:R-:W-:Y:S05]  /*bfc0*/  BSYNC B0 ;  /* 0x0000000000007941 */ /* 0x000fea0003800000 */
.L_x_7418:
        /* <DEDUP_REMOVED lines=21> */
.L_x_7421:
[----:B------:R-:W-:Y:S05]  /*c120*/  BSYNC B0 ;  /* 0x0000000000007941 */ /* 0x000fea0003800000 */
.L_x_7420:
[----:B------:R-:W5:Y:S01]  /*c130*/  LDL R0, [R1+0x4] ;  /* 0x0000040001007983 */ /* 0x000f620000100800 */
[----:B------:R-:W-:Y:S02]  /*c140*/  VIADD R23, R23, 0x1 ;  /* 0x0000000117177836 */ /* 0x000fe40000000000 */
[----:B------:R-:W-:Y:S01]  /*c150*/  @!P3 VIADD R3, R3, 0x348c0 ;  /* 0x000348c00303b836 */ /* 0x000fe20000000000 */
[----:B------:R-:W-:Y:S01]  /*c160*/  @!PT LDS RZ, [RZ] ;  /* 0x00000000fffff984 */ /* 0x000fe20000000800 */
[----:B------:R-:W-:Y:S01]  /*c170*/  @!PT LDS RZ, [RZ] ;  /* 0x00000000fffff984 */ /* 0x000fe20000000800 */
[----:B------:R-:W-:Y:S01]  /*c180*/  @!PT LDS RZ, [RZ] ;  /* 0x00000000fffff984 */ /* 0x000fe20000000800 */
[----:B------:R-:W-:Y:S01]  /*c190*/  @!PT LDS RZ, [RZ] ;  /* 0x00000000fffff984 */ /* 0x000fe20000000800 */
[----:B------:R1:W-:Y:S06]  /*c1a0*/  MEMBAR.ALL.CTA ;  /* 0x0000000000007992 */ /* 0x0003ec0000008000 */
[----:B-1----:R-:W1:Y:S02]  /*c1b0*/  FENCE.VIEW.ASYNC.S ;  /* 0x00000000000073c6 */ /* 0x002e640000000000 */
[----:B-1----:R1:W-:Y:S01]  /*c1c0*/  BAR.SYNC.DEFER_BLOCKING R162, 0x80 ;  /* 0x000200a20000751d */ /* 0x0023e20000010000 */
[----:B------:R-:W-:-:S02]  /*c1d0*/  ISETP.NE.AND P2, PT, R23, 0x2, PT ;  /* 0x000000021700780c */ /* 0x000fc40003f45270 */
[----:B------:R-:W-:Y:S02]  /*c1e0*/  @!P3 PRMT R3, RZ, 0x654, R3 ;  /* 0x00000654ff03b816 */ /* 0x000fe40000000003 */
[----:B------:R-:W-:Y:S02]  /*c1f0*/  SEL R23, R23, RZ, P2 ;  /* 0x000000ff17177207 */ /* 0x000fe40001000000 */
[----:B------:R1:W-:Y:S01]  /*c200*/  @!P3 SYNCS.ARRIVE.TRANS64.RED.A1T0 RZ, [R3+URZ], RZ ;  /* 0x000000ff03ffb9a7 */ /* 0x0003e2000810043f */
[----:B-----5:R-:W-:Y:S02]  /*c210*/  LOP3.LUT P4, RZ, R0, 0x10, RZ, 0xc0, !PT ;  /* 0x0000001000ff7812 */ /* 0x020fe4000788c0ff */
[----:B------:R-:W-:-:S04]  /*c220*/  SEL R0, RZ, 0x1, P2 ;  /* 0x00000001ff007807 */ /* 0x000fc80001000000 */
[----:B------:R-:W-:-:S07]  /*c230*/  LOP3.LUT R223, R223, R0, RZ, 0x3c, !PT ;  /* 0x00000000dfdf7212 */ /* 0x000fce00078e3cff */
[----:B-1----:R-:W-:Y:S05]  /*c240*/  @P4 BRA `(.L_x_7422) ;  /* 0xffffff6800204947 */ /* 0x002fea000383ffff */
[----:B------:R-:W1:Y:S01]  /*c250*/  S2R R4, SR_TID.X ;  /* 0x0000000000047919 */ /* 0x000e620000002100 */
[----:B------:R-:W-:Y:S02]  /*c260*/  PLOP3.LUT P0, PT, PT, PT, PT, 0x8, 0x0 ;  /* 0x000000000000781c */ /* 0x000fe40003f0e170 */
[----:B-1----:R-:W-:-:S04]  /*c270*/  SHF.R.U32.HI R4, RZ, 0x7, R4 ;  /* 0x00000007ff047819 */ /* 0x002fc80000011604 */
[----:B------:R-:W-:-:S13]  /*c280*/  ISETP.NE.AND P4, PT, R4, 0x1, PT ;  /* 0x000000010400780c */ /* 0x000fda0003f85270 */
[----:B------:R-:W-:Y:S06]  /*c290*/  @!P4 BAR.ARV 0x9, 0x100 ;  /* 0x024400000000cb1d */ /* 0x000fec0000002000 */
.L_x_7294:
[----:B------:R-:W-:Y:S01]  /*c2a0*/  ISETP.GE.AND P2, PT, R161, 0x1, PT ;  /* 0x00000001a100780c */ /* 0x000fe20003f46270 */
[----:B------:R-:W-:Y:S01]  /*c2b0*/  IMAD.MOV.U32 R0, RZ, RZ, RZ ;  /* 0x000000ffff007224 */ /* 0x000fe200078e00ff */
[----:B------:R-:W-:Y:S01]  /*c2c0*/  PLOP3.LUT P1, PT, PT, PT, PT, 0x80, 0x0 ;  /* 0x000000000000781c */ /* 0x000fe20003f2f070 */
[----:B------:R-:W-:Y:S01]  /*c2d0*/  IMAD.MOV.U32 R87, RZ, RZ, RZ ;  /* 0x000000ffff577224 */ /* 0x000fe200078e00ff */
[----:B------:R-:W-:Y:S02]  /*c2e0*/  MOV R3, RZ ;  /* 0x000000ff00037202 */ /* 0x000fe40000000f00 */
[----:B------:R-:W-:Y:S02]  /*c2f0*/  CS2R R42, SRZ ;  /* 0x00000000002a7805 */ /* 0x000fe4000001ff00 */
[----:B------:R-:W-:Y:S02]  /*c300*/  CS2R R40, SRZ ;  /* 0x0000000000287805 */ /* 0x000fe4000001ff00 */
[----:B0-234-:R-:W-:-:S02]  /*c310*/  CS2R R46, SRZ ;  /* 0x00000000002e7805 */ /* 0x01dfc4000001ff00 */
        /* <DEDUP_REMOVED lines=27> */
[----:B------:R-:W-:Y:S01]  /*c4d0*/  MOV R10, RZ ;  /* 0x000000ff000a7202 */ /* 0x000fe20000000f00 */
[----:B------:R-:W-:Y:S02]  /*c4e0*/  IMAD.MOV.U32 R108, RZ, RZ, RZ ;  /* 0x000000ffff6c7224 */ /* 0x000fe400078e00ff */
[----:B------:R-:W-:Y:S01]  /*c4f0*/  IMAD.MOV.U32 R110, RZ, RZ, RZ ;  /* 0x000000ffff6e7224 */ /* 0x000fe200078e00ff */
[----:B------:R-:W-:Y:S06]  /*c500*/  @P0 BRA `(.L_x_7423) ;  /* 0x00000000000c0947 */ /* 0x000fec0003800000 */
[----:B------:R-:W0:Y:S01]  /*c510*/  FENCE.VIEW.ASYNC.G ;  /* 0x00000000000073c6 */ /* 0x000e220000000100 */
[----:B------:R-:W-:Y:S05]  /*c520*/  WARPSYNC.ALL ;  /* 0x0000000000007948 */ /* 0x000fea0003800000 */
[----:B0-----:R-:W-:Y:S06]  /*c530*/  BAR.ARV 0xc, 0x180 ;  /* 0x0306000000007b1d */ /* 0x001fec0000002000 */
.L_x_7423:
[----:B------:R-:W-:Y:S02]  /*c540*/  IMAD.MOV.U32 R104, RZ, RZ, RZ ;  /* 0x000000ffff687224 */ /* 0x000fe400078e00ff */
[----:B------:R-:W-:Y:S01]  /*c550*/  IMAD.MOV.U32 R11, RZ, RZ, RZ ;  /* 0x000000ffff0b7224 */ /* 0x000fe200078e00ff */
[----:B------:R-:W-:Y:S06]  /*c560*/  @!P2 BRA `(.L_x_7424) ;  /* 0x0000010000e8a947 */ /* 0x000fec0003800000 */
[----:B------:R-:W-:-:S03]  /*c570*/  UMOV UR4, 0xffffffff ;  /* 0xffffffff00047882 */ /* 0x000fc60000000000 */
[----:B------:R-:W-:Y:S05]  /*c580*/  BRA.DIV UR4, `(.L_x_7425) ;  /* 0x0000019a04a87947 */ /* 0x000fea000b800000 */
[----:B------:R-:W0:Y:S02]  /*c590*/  S2R R3, SR_TID.X ;  /* 0x0000000000037919 */ /* 0x000e240000002100 */
[----:B0-----:R-:W-:-:S05]  /*c5a0*/  VIADD R3, R3, 0xffffff80 ;  /* 0xffffff8003037836 */ /* 0x001fca0000000000 */
[----:B------:R-:W-:-:S04]  /*c5b0*/  SHF.R.S32.HI R0, RZ, 0x1f, R3 ;  /* 0x0000001fff007819 */ /* 0x000fc80000011403 */
[----:B------:R-:W-:-:S04]  /*c5c0*/  LEA.HI R0, R0, R3, RZ, 0x7 ;  /* 0x0000000300007211 */ /* 0x000fc800078f38ff */
[----:B------:R-:W-:-:S06]  /*c5d0*/  SHF.R.S32.HI R0, RZ, 0x7, R0 ;  /* 0x00000007ff007819 */ /* 0x000fcc0000011400 */
[----:B------:R-:W0:Y:S04]  /*c5e0*/  SHFL.IDX PT, R0, R0, RZ, 0x1f ;  /* 0x00001fff00007589 */ /* 0x000e2800000e0000 */
[----:B0-----:R0:W-:Y:S02]  /*c5f0*/  STL [R1], R0 ;  /* 0x0000000001007387 */ /* 0x0011e40000100800 */
.L_x_7674:
[----:B0-----:R-:W2:Y:S04]  /*c600*/  LDL R0, [R1+0x6c] ;  /* 0x00006c0001007983 */ /* 0x001ea80000100800 */
[----:B------:R-:W3:Y:S01]  /*c610*/  LDL R3, [R1] ;  /* 0x0000000001037983 */ /* 0x000ee20000100800 */
[----:B--2---:R-:W-:Y:S02]  /*c620*/  R2UR UR4, R0 ;  /* 0x00000000000472ca */ /* 0x004fe400000e0000 */
[----:B---3--:R-:W-:-:S04]  /*c630*/  LEA.HI R0, R3, R3, RZ, 0x1 ;  /* 0x0000000303007211 */ /* 0x008fc800078f08ff */
[----:B------:R-:W-:-:S07]  /*c640*/  LOP3.LUT R0, R0, 0x1e, RZ, 0xc0, !PT ;  /* 0x0000001e00007812 */ /* 0x000fce00078ec0ff */
[----:B------:R-:W-:Y:S01]  /*c650*/  ULOP3.LUT UP0, URZ, UR4, 0x9f, URZ, 0xc0, !UPT ;  /* 0x0000009f043f7892 */ /* 0x000fe2000f80c03f */
[----:B------:R-:W-:-:S05]  /*c660*/  IADD3 R0, R3, -R0, RZ ;  /* 0x8000000003007210 */ /* 0x000fca0007ffe0ff */
        /* <DEDUP_REMOVED lines=9> */
[----:B-1----:R0:W1:Y:S01]  /*c700*/  LDC.64 R14, c[0x4][R0] ;  /* 0x01000000000e7b82 */ /* 0x0020620000000a00 */
        /* <DEDUP_REMOVED lines=11> */
.L_x_7426:
[----:B------:R-:W-:Y:S02]  /*c7c0*/  ULDC UR4, c[0x0][0x3f4] ;  /* 0x0000fd0000047ab9 */ /* 0x000fe40000000800 */
[----:B------:R-:W-:-:S13]  /*c7d0*/  ISETP.LT.AND P0, PT, RZ, UR4, PT ;  /* 0x00000004ff007c0c */ /* 0x000fda000bf01270 */
[----:B------:R-:W-:Y:S05]  /*c7e0*/  @P0 BRA `(.L_x_7427) ;  /* 0x0000000000400947 */ /* 0x000fea0003800000 */
[----:B------:R-:W2:Y:S02]  /*c7f0*/  LDL R20, [R1+0x60] ;  /* 0x0000600001147983 */ /* 0x000ea40000100800 */
[----:B--2---:R-:W-:-:S04]  /*c800*/  LEA.HI R0, R20, R20, RZ, 0x1 ;  /* 0x0000001414007211 */ /* 0x004fc800078f08ff */
[----:B------:R-:W-:-:S04]  /*c810*/  LOP3.LUT R0, R0, 0xfffffffe, RZ, 0xc0, !PT ;  /* 0xfffffffe00007812 */ /* 0x000fc800078ec0ff */
[----:B------:R-:W-:-:S04]  /*c820*/  IADD3 R0, R20, -R0, RZ ;  /* 0x8000000014007210 */ /* 0x000fc80007ffe0ff */
[----:B------:R-:W-:-:S04]  /*c830*/  SHF.L.U32 R3, R0, 0x1f, RZ ;  /* 0x0000001f00037819 */ /* 0x000fc800000006ff */
[----:B------:R0:W2:Y:S03]  /*c840*/  SYNCS.PHASECHK.TRANS64.TRYWAIT P0, [R2+URZ+0x34800], R3 ;  /* 0x03480003020075a7 */ /* 0x0000a6000800017f */
[----:B--2---:R-:W-:Y:S05]  /*c850*/  @!P0 NANOSLEEP.SYNCS 0x989680 ;  /* 0x009896800000895d */ /* 0x004fea0003900000 */
[----:B------:R-:W2:Y:S01]  /*c860*/  @!P0 SYNCS.PHASECHK.TRANS64 P0, [R2+URZ+0x34800], R3 ;  /* 0x03480003020085a7 */ /* 0x000ea2000800007f */
[----:B------:R-:W-:Y:S04]  /*c870*/  BSSY B0, `(.L_x_7428) ;  /* 0x0000006000007945 */ /* 0x000fe80003800000 */
[----:B--2---:R-:W-:Y:S05]  /*c880*/  @P0 BRA `(.L_x_7429) ;  /* 0x0000000000100947 */ /* 0x004fea0003800000 */
.L_x_7430:
[----:B--2---:R2:W3:Y:S02]  /*c890*/  SYNCS.PHASECHK.TRANS64.TRYWAIT P0, [R2+URZ+0x34800], R3 ;  /* 0x03480003020075a7 */ /* 0x0044e4000800017f */
[----:B---3--:R-:W-:Y:S05]  /*c8a0*/  @!P0 NANOSLEEP.SYNCS 0x989680 ;  /* 0x009896800000895d */ /* 0x008fea0003900000 */
[----:B------:R-:W3:Y:S02]  /*c8b0*/  @!P0 SYNCS.PHASECHK.TRANS64 P0, [R2+URZ+0x34800], R3 ;  /* 0x03480003020085a7 */ /* 0x000ee4000800007f */
[----:B---3--:R-:W-:Y:S05]  /*c8c0*/  @!P0 BRA `(.L_x_7430) ;  /* 0xfffffffc00f08947 */ /* 0x008fea000383ffff */
.L_x_7429:
[----:B------:R-:W-:Y:S05]  /*c8d0*/  BSYNC B0 ;  /* 0x0000000000007941 */ /* 0x000fea0003800000 */
.L_x_7428:
[----:B------:R-:W-:Y:S05]  /*c8e0*/  BRA `(.L_x_7431) ;  /* 0x0000003c00207947 */ /* 0x000fea0003800000 */
.L_x_7427:
        /* <DEDUP_REMOVED lines=29> */
[----:B------:R-:W-:Y:S01]  /*cac0*/  MOV R6, UR6 ;  /* 0x0000000600067c02 */ /* 0x000fe20008000f00 */
[----:B------:R-:W-:Y:S01]  /*cad0*/  IMAD.U32 R7, RZ, RZ, UR7 ;  /* 0x00000007ff077e24 */ /* 0x000fe2000f8e00ff */
[----:B------:R-:W-:Y:S01]  /*cae0*/  MOV R12, 0x1 ;  /* 0x00000001000c7802 */ /* 0x000fe20000000f00 */
[----:B------:R-:W-:-:S02]  /*caf0*/  IMAD.U32 R10, RZ, RZ, UR4 ;  /* 0x00000004ff0a7e24 */ /* 0x000fc4000f8e00ff */
[----:B------:R-:W-:Y:S02]  /*cb00*/  IMAD.U32 R11, RZ, RZ, UR5 ;  /* 0x00000005ff0b7e24 */ /* 0x000fe4000f8e00ff */
[----:B------:R-:W-:Y:S02]  /*cb10*/  IMAD.MOV.U32 R8, RZ, RZ, 0x70 ;  /* 0x00000070ff087424 */ /* 0x000fe400078e00ff */
[----:B0-----:R-:W-:-:S07]  /*cb20*/  IMAD.MOV.U32 R13, RZ, RZ, RZ ;  /* 0x000000ffff0d7224 */ /* 0x001fce00078e00ff */
[----:B------:R-:W-:-:S07]  /*cb30*/  LEPC R20, `(.L_x_7432) ;  /* 0x000000001014794e */ /* 0x000fce0000000000 */
[----:B-1----:R-:W-:Y:S05]  /*cb40*/  CALL.ABS.NOINC R14 ;  /* 0x000000000e007343 */ /* 0x002fea0003c00000 */
.L_x_7432:
[----:B------:R-:W2:Y:S01]  /*cb50*/  LDL R20, [R1+0x30] ;  /* 0x0000300001147983 */ /* 0x000ea20000100800 */
[----:B------:R-:W-:Y:S01]  /*cb60*/  ULDC.U8 UR4, c[0x0][0x410] ;  /* 0x0001040000047ab9 */ /* 0x000fe20000000000 */
[----:B------:R-:W-:Y:S01]  /*cb70*/  R2UR UR5, R30 ;  /* 0x000000001e0572ca */ /* 0x000fe200000e0000 */
[----:B------:R-:W-:Y:S01]  /*cb80*/  BSSY B0, `(.L_x_7433) ;  /* 0x0000396000007945 */ /* 0x000fe20003800000 */
[----:B------:R-:W-:Y:S01]  /*cb90*/  ISETP.NE.AND P0, PT, RZ, UR4, PT ;  /* 0x00000004ff007c0c */ /* 0x000fe2000bf05270 */
[----:B------:R-:W-:-:S10]  /*cba0*/  IMAD R5, R29, 0x80, R22 ;  /* 0x000000801d057824 */ /* 0x000fd400078e0216 */
[----:B--2---:R-:W-:Y:S02]  /*cbb0*/  LEA R21, R20, UR5, 0x1 ;  /* 0x0000000514157c11 */ /* 0x004fe4000f8e08ff */
[----:B------:R-:W-:Y:S05]  /*cbc0*/  @!P0 BRA `(.L_x_7434) ;  /* 0x0000001800a48947 */ /* 0x000fea0003800000 */
[----:B------:R-:W-:-:S03]  /*cbd0*/  UMOV UR4, 0xffffffff ;  /* 0xffffffff00047882 */ /* 0x000fc60000000000 */
[----:B------:R-:W-:Y:S05]  /*cbe0*/  BRA.DIV UR4, `(.L_x_7435) ;  /* 0x0000019604507947 */ /* 0x000fea000b800000 */
[----:B------:R0:W2:Y:S04]  /*cbf0*/  SHFL.IDX PT, R0, R25, RZ, 0x181f ;  /* 0x00181fff19007589 */ /* 0x0000a800000e0000 */
[----:B------:R0:W3:Y:S04]  /*cc00*/  SHFL.IDX PT, R3, R24, RZ, 0x181f ;  /* 0x00181fff18037589 */ /* 0x0000e800000e0000 */
[----:B------:R0:W4:Y:S04]  /*cc10*/  SHFL.IDX PT, R4, R27, RZ, 0x181f ;  /* 0x00181fff1b047589 */ /* 0x00012800000e0000 */
[----:B-1----:R0:W1:Y:S02]  /*cc20*/  SHFL.IDX PT, R14, R26, RZ, 0x181f ;  /* 0x00181fff1a0e7589 */ /* 0x00206400000e0000 */
.L_x_7680:
[----:B------:R-:W5:Y:S01]  /*cc30*/  LDL R7, [R1+0x60] ;  /* 0x0000600001077983 */ /* 0x000f620000100800 */
[----:B------:R-:W-:Y:S01]  /*cc40*/  ULDC UR4, c[0x0][0x448] ;  /* 0x0001120000047ab9 */ /* 0x000fe20000000800 */
[----:B------:R-:W-:Y:S01]  /*cc50*/  BSSY B1, `(.L_x_7436) ;  /* 0x0000024000017945 */ /* 0x000fe20003800000 */
[----:B------:R-:W-:Y:S01]  /*cc60*/  IMAD R160, R160, UR4, RZ ;  /* 0x00000004a0a07c24 */ /* 0x000fe2000f8e02ff */
[----:B------:R-:W-:Y:S02]  /*cc70*/  CS2R R8, SRZ ;  /* 0x0000000000087805 */ /* 0x000fe4000001ff00 */
[----:B------:R-:W-:Y:S02]  /*cc80*/  CS2R R10, SRZ ;  /* 0x00000000000a7805 */ /* 0x000fe4000001ff00 */
[----:B------:R-:W-:Y:S02]  /*cc90*/  CS2R R12, SRZ ;  /* 0x00000000000c7805 */ /* 0x000fe4000001ff00 */
[----:B------:R-:W-:-:S02]  /*cca0*/  ISETP.GE.AND P0, PT, R5, R160, PT ;  /* 0x000000a00500720c */ /* 0x000fc40003f06270 */
[----:B-----5:R-:W-:-:S04]  /*ccb0*/  LEA.HI R6, R7, R7, RZ, 0x1 ;  /* 0x0000000707067211 */ /* 0x020fc800078f08ff */
[----:B------:R-:W-:-:S05]  /*ccc0*/  LOP3.LUT R6, R6, 0xfffffffe, RZ, 0xc0, !PT ;  /* 0xfffffffe06067812 */ /* 0x000fca00078ec0ff */
[----:B------:R-:W-:Y:S01]  /*ccd0*/  IMAD.IADD R5, R7, 0x1, -R6 ;  /* 0x0000000107057824 */ /* 0x000fe200078e0a06 */
[----:B------:R-:W-:-:S04]  /*cce0*/  CS2R R6, SRZ ;  /* 0x0000000000067805 */ /* 0x000fc8000001ff00 */
[----:B------:R-:W-:Y:S01]  /*ccf0*/  SHF.L.U32 R5, R5, 0x1f, RZ ;  /* 0x0000001f05057819 */ /* 0x000fe200000006ff */
[----:B------:R-:W-:Y:S06]  /*cd00*/  @P0 BRA `(.L_x_7437) ;  /* 0x0000000000600947 */ /* 0x000fec0003800000 */
[----:B------:R-:W4:Y:S01]  /*cd10*/  LDL R20, [R1+0x70] ;  /* 0x0000700001147983 */ /* 0x000f220000100800 */
[----:B------:R-:W-:Y:S01]  /*cd20*/  ULDC UR4, c[0x0][0x3f4] ;  /* 0x0000fd0000047ab9 */ /* 0x000fe20000000800 */
[----:B------:R-:W-:Y:S01]  /*cd30*/  IMAD.SHL.U32 R30, R220, 0x2, RZ ;  /* 0x00000002dc1e7824 */ /* 0x000fe200078e00ff */
[----:B------:R-:W-:Y:S02]  /*cd40*/  ISETP.GE.AND P4, PT, R18, UR4, PT ;  /* 0x0000000412007c0c */ /* 0x000fe4000bf86270 */
[----:B------:R-:W-:Y:S02]  /*cd50*/  CS2R R12, SRZ ;  /* 0x00000000000c7805 */ /* 0x000fe4000001ff00 */
[----:B------:R-:W-:Y:S02]  /*cd60*/  ISETP.GE.AND P5, PT, R220, UR4, PT ;  /* 0x00000004dc007c0c */ /* 0x000fe4000bfa6270 */
[----:B------:R-:W-:Y:S02]  /*cd70*/  CS2R R8, SRZ ;  /* 0x0000000000087805 */ /* 0x000fe4000001ff00 */
[----:B------:R-:W-:Y:S01]  /*cd80*/  CS2R R10, SRZ ;  /* 0x00000000000a7805 */ /* 0x000fe2000001ff00 */
[----:B------:R-:W-:-:S04]  /*cd90*/  ULDC.64 UR6, c[0x0][0x208] ;  /* 0x0000820000067ab9 */ /* 0x000fc80000000a00 */
[----:B------:R-:W-:-:S04]  /*cda0*/  @!P4 SHF.L.U32 R15, R18, 0x1, RZ ;  /* 0x00000001120fc819 */ /* 0x000fc800000006ff */
[CC--:B0--3--:R-:W-:Y:S02]  /*cdb0*/  @!P5 IADD3 R26, P2, R3.reuse, R30.reuse, RZ ;  /* 0x0000001e031ad210 */ /* 0x0c9fe40007f5e0ff */
[C---:B-1----:R-:W-:Y:S02]  /*cdc0*/  @!P5 IADD3 R30, P3, R14.reuse, R30, RZ ;  /* 0x0000001e0e1ed210 */ /* 0x042fe40007f7e0ff */
[-C--:B------:R-:W-:Y:S02]  /*cdd0*/  @!P4 IADD3 R24, P0, R3, R15.reuse, RZ ;  /* 0x0000000f0318c210 */ /* 0x080fe40007f1e0ff */
[----:B------:R-:W-:Y:S02]  /*cde0*/  @!P4 IADD3 R14, P1, R14, R15, RZ ;  /* 0x0000000f0e0ec210 */ /* 0x000fe40007f3e0ff */
[----:B------:R-:W-:Y:S02]  /*cdf0*/  @!P4 SHF.L.U64.HI R3, R18, 0x1, R19 ;  /* 0x000000011203c819 */ /* 0x000fe40000010213 */
[----:B------:R-:W-:-:S03]  /*ce00*/  CS2R R6, SRZ ;  /* 0x0000000000067805 */ /* 0x000fc6000001ff00 */
[--C-:B--2---:R-:W-:Y:S02]  /*ce10*/  @!P4 IMAD.X R25, R0, 0x1, R3.reuse, P0 ;  /* 0x000000010019c824 */ /* 0x104fe400000e0603 */
[----:B----4-:R-:W-:-:S03]  /*ce20*/  @!P4 IMAD.X R15, R4, 0x1, R3, P1 ;  /* 0x00000001040fc824 */ /* 0x010fc600008e0603 */
[----:B------:R0:W5:Y:S04]  /*ce30*/  @!P4 LD.E.64 R10, desc[UR6][R24.64] ;  /* 0x00000006180ac980 */ /* 0x000168000c101b00 */
[----:B------:R0:W5:Y:S01]  /*ce40*/  @!P4 LD.E.64 R6, desc[UR6][R14.64] ;  /* 0x000000060e06c980 */ /* 0x000162000c101b00 */
[--C-:B------:R-:W-:Y:S02]  /*ce50*/  @!P5 IMAD.X R27, R0, 0x1, R20.reuse, P2 ;  /* 0x00000001001bd824 */ /* 0x100fe400010e0614 */
[----:B------:R-:W-:-:S03]  /*ce60*/  @!P5 IMAD.X R31, R4, 0x1, R20, P3 ;  /* 0x00000001041fd824 */ /* 0x000fc600018e0614 */
[----:B------:R0:W5:Y:S04]  /*ce70*/  @!P5 LD.E.64 R12, desc[UR6][R26.64] ;  /* 0x000000061a0cd980 */ /* 0x000168000c101b00 */
[----:B------:R0:W5:Y:S02]  /*ce80*/  @!P5 LD.E.64 R8, desc[UR6][R30.64] ;  /* 0x000000061e08d980 */ /* 0x000164000c101b00 */
.L_x_7437:
[----:B------:R-:W-:Y:S05]  /*ce90*/  BSYNC B1 ;  /* 0x0000000000017941 */ /* 0x000fea0003800000 */
.L_x_7436:
[----:B------:R-:W4:Y:S01]  /*cea0*/  SYNCS.PHASECHK.TRANS64.TRYWAIT P0, [R2+URZ+0x34800], R5 ;  /* 0x03480005020075a7 */ /* 0x000f22000800017f */
[----:B---3--:R-:W-:Y:S01]  /*ceb0*/  IMAD R3, R29, -0x80, R160 ;  /* 0xffffff801d037824 */ /* 0x008fe200078e02a0 */
[--C-:B0----5:R-:W-:Y:S01]  /*cec0*/  SHF.R.U64 R25, R12, 0x10, R13.reuse ;  /* 0x000000100c197819 */ /* 0x121fe2000000120d */
[--C-:B------:R-:W-:Y:S01]  /*ced0*/  IMAD.MOV.U32 R15, RZ, RZ, R13.reuse ;  /* 0x000000ffff0f7224 */ /* 0x100fe200078e000d */
[----:B------:R-:W-:Y:S01]  /*cee0*/  SHF.R.U32.HI R26, RZ, 0x10, R13 ;  /* 0x00000010ff1a7819 */ /* 0x000fe2000001160d */
[--C-:B-1----:R-:W-:Y:S01]  /*cef0*/  IMAD.MOV.U32 R14, RZ, RZ, R11.reuse ;  /* 0x000000ffff0e7224 */ /* 0x102fe200078e000b */
[----:B--2---:R-:W-:Y:S01]  /*cf00*/  MOV R0, R10 ;  /* 0x0000000a00007202 */ /* 0x004fe20000000f00 */
[----:B------:R-:W-:Y:S01]  /*cf10*/  IMAD.MOV.U32 R13, RZ, RZ, R6 ;  /* 0x000000ffff0d7224 */ /* 0x000fe200078e0006 */
[----:B------:R-:W-:Y:S01]  /*cf20*/  SHF.R.U64 R20, R10, 0x10, R11 ;  /* 0x000000100a147819 */ /* 0x000fe2000000120b */
[----:B------:R-:W-:Y:S01]  /*cf30*/  IMAD.MOV.U32 R10, RZ, RZ, R12 ;  /* 0x000000ffff0a7224 */ /* 0x000fe200078e000c */
[----:B----4-:R-:W-:Y:S01]  /*cf40*/  MOV R4, R7 ;  /* 0x0000000700047202 */ /* 0x010fe20000000f00 */
[----:B------:R-:W-:Y:S01]  /*cf50*/  BSSY B1, `(.L_x_7438) ;  /* 0x0000012000017945 */ /* 0x000fe20003800000 */
[--C-:B------:R-:W-:Y:S01]  /*cf60*/  SHF.R.U64 R27, R6, 0x10, R7.reuse ;  /* 0x00000010061b7819 */ /* 0x100fe20000001207 */
[----:B------:R-:W-:Y:S01]  /*cf70*/  IMAD.MOV.U32 R6, RZ, RZ, R8 ;  /* 0x000000ffff067224 */ /* 0x000fe200078e0008 */
[----:B------:R-:W-:Y:S01]  /*cf80*/  SHF.R.U32.HI R29, RZ, 0x10, R7 ;  /* 0x00000010ff1d7819 */ /* 0x000fe20000011607 */
[----:B------:R-:W-:Y:S01]  /*cf90*/  IMAD.MOV.U32 R7, RZ, RZ, R9 ;  /* 0x000000ffff077224 */ /* 0x000fe200078e0009 */
[----:B------:R-:W-:-:S02]  /*cfa0*/  SHF.R.U32.HI R24, RZ, 0x10, R11 ;  /* 0x00000010ff187819 */ /* 0x000fc4000001160b */
[----:B------:R-:W-:Y:S02]  /*cfb0*/  VIMNMX R3, R3, 0x80, PT ;  /* 0x0000008003037848 */ /* 0x000fe40003fe0100 */
[--C-:B------:R-:W-:Y:S02]  /*cfc0*/  SHF.R.U64 R30, R8, 0x10, R9.reuse ;  /* 0x00000010081e7819 */ /* 0x100fe40000001209 */
[----:B------:R-:W-:Y:S02]  /*cfd0*/  SHF.R.U32.HI R31, RZ, 0x10, R9 ;  /* 0x00000010ff1f7819 */ /* 0x000fe40000011609 */
        /* <DEDUP_REMOVED lines=8> */
[----:B------:R-:W-:Y:S06]  /*d060*/  @!P0 BRA `(.L_x_7439) ;  /* 0x0000019000a08947 */ /* 0x000fec0003800000 */
.L_x_7681:
[----:B------:R-:W-:Y:S05]  /*d070*/  BSYNC B1 ;  /* 0x0000000000017941 */ /* 0x000fea0003800000 */
.L_x_7438:
[----:B------:R-:W-:Y:S01]  /*d080*/  BSSY B1, `(.L_x_7440) ;  /* 0x0000056000017945 */ /* 0x000fe20003800000 */
[----:B------:R-:W-:-:S03]  /*d090*/  PRMT R10, R30, 0x5410, R31 ;  /* 0x000054101e0a7816 */ /* 0x000fc6000000001f */
[----:B------:R-:W-:Y:S05]  /*d0a0*/  @P1 BRA `(.L_x_7441) ;  /* 0x00000004004c1947 */ /* 0x000fea0003800000 */
[----:B0-----:R-:W0:Y:S01]  /*d0b0*/  LDC R5, c[0x0][0x3f4] ;  /* 0x0000fd00ff057b82 */ /* 0x001e220000000800 */
[----:B------:R-:W-:Y:S01]  /*d0c0*/  BSSY B2, `(.L_x_7442) ;  /* 0x000002a000027945 */ /* 0x000fe20003800000 */
[-C--:B0-----:R-:W-:Y:S02]  /*d0d0*/  ISETP.GE.AND P0, PT, R18, R5.reuse, PT ;  /* 0x000000051200720c */ /* 0x081fe40003f06270 */
[----:B------:R-:W-:-:S11]  /*d0e0*/  ISETP.GE.AND P1, PT, R220, R5, PT ;  /* 0x00000005dc00720c */ /* 0x000fd60003f26270 */
[----:B------:R-:W-:Y:S05]  /*d0f0*/  @P0 BRA `(.L_x_7443) ;  /* 0x0000000000980947 */ /* 0x000fea0003800000 */
        /* <DEDUP_REMOVED lines=9> */
[CC--:B------:R-:W-:Y:S01]  /*d190*/  FMUL.FTZ R32, R4.reuse, R29.reuse ;  /* 0x0000001d04207220 */ /* 0x0c0fe20000410000 */
[----:B------:R-:W-:Y:S01]  /*d1a0*/  FMUL.FTZ R4, R4, R26 ;  /* 0x0000001a04047220 */ /* 0x000fe20000410000 */
        /* <DEDUP_REMOVED lines=23> */
[----:B------:R-:W-:Y:S02]  /*d320*/  F2FP.F16.F32.PACK_AB R5, R20, R31 ;  /* 0x0000001f1405723e */ /* 0x000fe400000000ff */
[----:B------:R-:W-:-:S02]  /*d330*/  F2FP.F16.F32.PACK_AB R6, R15, R6 ;  /* 0x000000060f06723e */ /* 0x000fc400000000ff */
[----:B------:R-:W-:-:S05]  /*d340*/  F2FP.F16.F32.PACK_AB R7, R26, R7 ;  /* 0x000000071a07723e */ /* 0x000fca00000000ff */
[----:B------:R0:W-:Y:S02]  /*d350*/  STS.128 [R21], R4 ;  /* 0x0000000415007388 */ /* 0x0001e40000000c00 */
.L_x_7443:
[----:B------:R-:W-:Y:S05]  /*d360*/  BSYNC B2 ;  /* 0x0000000000027941 */ /* 0x000fea0003800000 */
.L_x_7442:
        /* <DEDUP_REMOVED lines=38> */
[----:B------:R1:W-:Y:S02]  /*d5d0*/  STS.128 [R21+0x4000], R4 ;  /* 0x0040000415007388 */ /* 0x0003e40000000c00 */
.L_x_7441:
[----:B------:R-:W-:Y:S05]  /*d5e0*/  BSYNC B1 ;  /* 0x0000000000017941 */ /* 0x000fea0003800000 */
.L_x_7440:
[----:B01----:R-:W-:Y:S01]  /*d5f0*/  VIADD R4, R22, 0x20 ;  /* 0x0000002016047836 */ /* 0x003fe20000000000 */
[----:B------:R-:W-:Y:S04]  /*d600*/  BSSY B1, `(.L_x_7444) ;  /* 0x0000056000017945 */ /* 0x000fe80003800000 */
[----:B------:R-:W-:-:S13]  /*d610*/  ISETP.GE.AND P0, PT, R4, R3, PT ;  /* 0x000000030400720c */ /* 0x000fda0003f06270 */
[----:B------:R-:W-:Y:S05]  /*d620*/  @P0 BRA `(.L_x_7445) ;  /* 0x00000004004c0947 */ /* 0x000fea0003800000 */
[----:B------:R-:W0:Y:S01]  /*d630*/  LDC R5, c[0x0][0x3f4] ;  /* 0x0000fd00ff057b82 */ /* 0x000e220000000800 */
[----:B------:R-:W-:Y:S01]  /*d640*/  BSSY B2, `(.L_x_7446) ;  /* 0x000002a000027945 */ /* 0x000fe20003800000 */
[-C--:B0-----:R-:W-:Y:S02]  /*d650*/  ISETP.GE.AND P0, PT, R18, R5.reuse, PT ;  /* 0x000000051200720c */ /* 0x081fe40003f06270 */
[----:B------:R-:W-:-:S11]  /*d660*/  ISETP.GE.AND P1, PT, R220, R5, PT ;  /* 0x00000005dc00720c */ /* 0x000fd60003f26270 */
[----:B------:R-:W-:Y:S05]  /*d670*/  @P0 BRA `(.L_x_7447) ;  /* 0x0000000000980947 */ /* 0x000fea0003800000 */
[----:B------:R-:W0:Y:S01]  /*d680*/  LDS.128 R4, [R21+0x1000] ;  /* 0x0010000015047984 */ /* 0x000e220000000c00 */
[----:B------:R-:W-:Y:S02]  /*d690*/  HADD2.F32 R31, -RZ, R13.H0_H0 ;  /* 0x2000000dff1f7230 */ /* 0x000fe40000004100 */
[----:B------:R-:W-:Y:S02]  /*d6a0*/  HADD2.F32 R29, -RZ, R11.H0_H0 ;  /* 0x2000000bff1d7230 */ /* 0x000fe40000004100 */
        /* <DEDUP_REMOVED lines=11> */
[----:B------:R-:W-:Y:S01]  /*d760*/  FMUL.FTZ R27, R34, R5 ;  /* 0x00000005221b7220 */ /* 0x000fe20000410000 */
[----:B------:R-:W-:Y:S01]  /*d770*/  FFMA.FTZ R4, R29, R15, -R26 ;  /* 0x0000000f1d047223 */ /* 0x000fe2000001081a */
[C---:B------:R-:W-:Y:S01]  /*d780*/  FMUL.FTZ R29, R32.reuse, R5 ;  /* 0x00000005201d7220 */ /* 0x040fe20000410000 */
[--C-:B------:R-:W-:Y:S02]  /*d790*/  HADD2.F32 R25, -RZ, R7.reuse.H0_H0 ;  /* 0x20000007ff197230 */ /* 0x100fe40000004100 */
[----:B------:R-:W-:Y:S01]  /*d7a0*/  FFMA.FTZ R15, R31, R15, R30 ;  /* 0x0000000f1f0f7223 */ /* 0x000fe2000001001e */
        /* <DEDUP_REMOVED lines=19> */
.L_x_7447:
[----:B------:R-:W-:Y:S05]  /*d8e0*/  BSYNC B2 ;  /* 0x0000000000027941 */ /* 0x000fea0003800000 */
.L_x_7446:
[----:B------:R-:W-:Y:S05]  /*d8f0*/  @P1 BRA `(.L_x_7445) ;  /* 0x0000000000981947 */ /* 0x000fea0003800000 */
[----:B0-----:R-:W0:Y:S01]  /*d900*/  LDS.128 R4, [R21+0x5000] ;  /* 0x0050000015047984 */ /* 0x001e220000000c00 */
[--C-:B------:R-:W-:Y:S02]  /*d910*/  HADD2.F32 R31, -RZ, R9.reuse.H0_H0 ;  /* 0x20000009ff1f7230 */ /* 0x100fe40000004100 */
        /* <DEDUP_REMOVED lines=36> */
.L_x_7445:
[----:B------:R-:W-:Y:S05]  /*db60*/  BSYNC B1 ;  /* 0x0000000000017941 */ /* 0x000fea0003800000 */
.L_x_7444:
        /* <DEDUP_REMOVED lines=47> */
.L_x_7451:
[----:B------:R-:W-:Y:S05]  /*de60*/  BSYNC B2 ;  /* 0x0000000000027941 */ /* 0x000fea0003800000 */
.L_x_7450:
        /* <DEDUP_REMOVED lines=39> */
.L_x_7449:
[----:B------:R-:W-:Y:S05]  /*e0e0*/  BSYNC B1 ;  /* 0x0000000000017941 */ /* 0x000fea0003800000 */
.L_x_7448:
[----:B01----:R-:W-:-:S04]  /*e0f0*/  IADD3 R4, R22, 0x60, RZ ;  /* 0x0000006016047810 */ /* 0x003fc80007ffe0ff */
        /* <DEDUP_REMOVED lines=23> */
[----:B------:R-:W-:Y:S01]  /*e270*/  FMUL.FTZ R26, R27, R5 ;  /* 0x000000051b1a7220 */ /* 0x000fe20000410000 */
[--C-:B------:R-:W-:Y:S02]  /*e280*/  HADD2.F32 R20, -RZ, R6.reuse.H0_H0 ;  /* 0x20000006ff147230 */ /* 0x100fe40000004100 */
[----:B------:R-:W-:Y:S01]  /*e290*/  FFMA.FTZ R3, R29, R3, R30 ;  /* 0x000000031d037223 */ /* 0x000fe2000001001e */
[----:B------:R-:W-:Y:S02]  /*e2a0*/  HADD2.F32 R7, -RZ, R7.H1_H1 ;  /* 0x30000007ff077230 */ /* 0x000fe40000004100 */
[-C--:B------:R-:W-:Y:S01]  /*e2b0*/  FFMA.FTZ R5, R27, R15.reuse, -R32 ;  /* 0x0000000f1b057223 */ /* 0x080fe20000010820 */
[----:B------:R-:W-:Y:S02]  /*e2c0*/  HADD2.F32 R6, -RZ, R6.H1_H1 ;  /* 0x30000006ff067230 */ /* 0x000fe40000004100 */
[----:B------:R-:W-:Y:S01]  /*e2d0*/  FFMA.FTZ R26, R31, R15, R26 ;  /* 0x0000000f1f1a7223 */ /* 0x000fe2000001001a */
[----:B------:R-:W-:-:S02]  /*e2e0*/  HADD2.F32 R32, -RZ, R13.H1_H1 ;  /* 0x3000000dff207230 */ /* 0x000fc40000004100 */
[-C--:B------:R-:W-:Y:S01]  /*e2f0*/  FMUL.FTZ R15, R14, R7.reuse ;  /* 0x000000070e0f7220 */ /* 0x080fe20000410000 */
[----:B------:R-:W-:Y:S02]  /*e300*/  HADD2.F32 R30, -RZ, R11.H1_H1 ;  /* 0x3000000bff1e7230 */ /* 0x000fe40000004100 */
[----:B------:R-:W-:Y:S01]  /*e310*/  FMUL.FTZ R25, R12, R7 ;  /* 0x000000070c197220 */ /* 0x000fe20000410000 */
[----:B------:R-:W-:Y:S01]  /*e320*/  F2FP.F16.F32.PACK_AB R4, R3, R4 ;  /* 0x000000040304723e */ /* 0x000fe200000000ff */
[----:B------:R-:W-:Y:S01]  /*e330*/  FMUL.FTZ R11, R32, R6 ;  /* 0x00000006200b7220 */ /* 0x000fe20000410000 */
[----:B------:R-:W-:Y:S01]  /*e340*/  FFMA.FTZ R7, R12, R24, -R15 ;  /* 0x000000180c077223 */ /* 0x000fe2000001080f */
[----:B------:R-:W-:Y:S01]  /*e350*/  FMUL.FTZ R13, R30, R6 ;  /* 0x000000061e0d7220 */ /* 0x000fe20000410000 */
[----:B------:R-:W-:Y:S01]  /*e360*/  FFMA.FTZ R24, R14, R24, R25 ;  /* 0x000000180e187223 */ /* 0x000fe20000010019 */
[-C--:B------:R-:W-:Y:S01]  /*e370*/  FFMA.FTZ R6, R30, R20.reuse, -R11 ;  /* 0x000000141e067223 */ /* 0x080fe2000001080b */
[----:B------:R-:W-:Y:S01]  /*e380*/  F2FP.F16.F32.PACK_AB R5, R26, R5 ;  /* 0x000000051a05723e */ /* 0x000fe200000000ff */
[----:B------:R-:W-:-:S02]  /*e390*/  FFMA.FTZ R13, R32, R20, R13 ;  /* 0x00000014200d7223 */ /* 0x000fc4000001000d */
[----:B------:R-:W-:-:S03]  /*e3a0*/  F2FP.F16.F32.PACK_AB R7, R24, R7 ;  /* 0x000000071807723e */ /* 0x000fc600000000ff */
[----:B------:R-:W-:-:S05]  /*e3b0*/  F2FP.F16.F32.PACK_AB R6, R13, R6 ;  /* 0x000000060d06723e */ /* 0x000fca00000000ff */
[----:B------:R0:W-:Y:S02]  /*e3c0*/  STS.128 [R21+0x3000], R4 ;  /* 0x0030000415007388 */ /* 0x0001e40000000c00 */
.L_x_7454:
[----:B------:R-:W-:Y:S05]  /*e3d0*/  BSYNC B1 ;  /* 0x0000000000017941 */ /* 0x000fea0003800000 */
.L_x_7453:
        /* <DEDUP_REMOVED lines=11> */
[----:B------:R-:W-:Y:S01]  /*e490*/  FMUL.FTZ R20, R15, R4 ;  /* 0x000000040f147220 */ /* 0x000fe20000410000 */
[----:B------:R-:W-:Y:S02]  /*e4a0*/  HADD2.F32 R12, -RZ, R6.H0_H0 ;  /* 0x20000006ff0c7230 */ /* 0x000fe40000004100 */
[----:B------:R-:W-:Y:S01]  /*e4b0*/  FMUL.FTZ R24, R29, R5 ;  /* 0x000000051d187220 */ /* 0x000fe20000410000 */
[----:B------:R-:W-:Y:S01]  /*e4c0*/  FFMA.FTZ R4, R15, R3, -R14 ;  /* 0x000000030f047223 */ /* 0x000fe2000001080e */
[----:B------:R-:W-:Y:S01]  /*e4d0*/  FMUL.FTZ R14, R25, R5 ;  /* 0x00000005190e7220 */ /* 0x000fe20000410000 */
[----:B------:R-:W-:-:S02]  /*e4e0*/  HADD2.F32 R13, -RZ, R7.H0_H0 ;  /* 0x20000007ff0d7230 */ /* 0x000fc40000004100 */
[----:B------:R-:W-:Y:S01]  /*e4f0*/  FFMA.FTZ R3, R27, R3, R20 ;  /* 0x000000031b037223 */ /* 0x000fe20000010014 */
        /* <DEDUP_REMOVED lines=20> */
[----:B------:R1:W-:Y:S01]  /*e640*/  STS.128 [R21+0x7000], R4 ;  /* 0x0070000415007388 */ /* 0x0003e20000000c00 */
[----:B------:R-:W-:Y:S05]  /*e650*/  BRA `(.L_x_7452) ;  /* 0x0000001c00a07947 */ /* 0x000fea0003800000 */
.L_x_7434:
[----:B------:R-:W-:-:S03]  /*e660*/  UMOV UR4, 0xffffffff ;  /* 0xffffffff00047882 */ /* 0x000fc60000000000 */
[----:B------:R-:W-:Y:S05]  /*e670*/  BRA.DIV UR4, `(.L_x_7455) ;  /* 0x0000017e04307947 */ /* 0x000fea000b800000 */
[----:B------:R0:W2:Y:S04]  /*e680*/  SHFL.IDX PT, R0, R25, RZ, 0x181f ;  /* 0x00181fff19007589 */ /* 0x0000a800000e0000 */
[----:B------:R0:W3:Y:S04]  /*e690*/  SHFL.IDX PT, R3, R24, RZ, 0x181f ;  /* 0x00181fff18037589 */ /* 0x0000e800000e0000 */
[----:B------:R0:W4:Y:S04]  /*e6a0*/  SHFL.IDX PT, R20, R27, RZ, 0x181f ;  /* 0x00181fff1b147589 */ /* 0x00012800000e0000 */
[----:B-1----:R0:W1:Y:S02]  /*e6b0*/  SHFL.IDX PT, R14, R26, RZ, 0x181f ;  /* 0x00181fff1a0e7589 */ /* 0x00206400000e0000 */
.L_x_7687:
[----:B------:R-:W5:Y:S01]  /*e6c0*/  LDL R11, [R1+0x60] ;  /* 0x00006000010b7983 */ /* 0x000f620000100800 */
[----:B------:R-:W-:Y:S01]  /*e6d0*/  ULDC UR4, c[0x0][0x448] ;  /* 0x0001120000047ab9 */ /* 0x000fe20000000800 */
[----:B------:R-:W-:Y:S01]  /*e6e0*/  BSSY B1, `(.L_x_7456) ;  /* 0x0000019000017945 */ /* 0x000fe20003800000 */
[----:B0-----:R-:W-:Y:S01]  /*e6f0*/  IMAD R24, R160, UR4, RZ ;  /* 0x00000004a0187c24 */ /* 0x001fe2000f8e02ff */
[----:B------:R-:W-:Y:S02]  /*e700*/  CS2R R6, SRZ ;  /* 0x0000000000067805 */ /* 0x000fe4000001ff00 */
[----:B------:R-:W-:Y:S02]  /*e710*/  CS2R R8, SRZ ;  /* 0x0000000000087805 */ /* 0x000fe4000001ff00 */
[----:B------:R-:W-:Y:S01]  /*e720*/  ISETP.GE.AND P0, PT, R5, R24, PT ;  /* 0x000000180500720c */ /* 0x000fe20003f06270 */
[----:B------:R-:W-:Y:S01]  /*e730*/  IMAD R24, R29, -0x80, R24 ;  /* 0xffffff801d187824 */ /* 0x000fe200078e0218 */
[----:B-----5:R-:W-:-:S04]  /*e740*/  LEA.HI R4, R11, R11, RZ, 0x1 ;  /* 0x0000000b0b047211 */ /* 0x020fc800078f08ff */
[----:B------:R-:W-:Y:S02]  /*e750*/  LOP3.LUT R10, R4, 0xfffffffe, RZ, 0xc0, !PT ;  /* 0xfffffffe040a7812 */ /* 0x000fe400078ec0ff */
[----:B------:R-:W-:-:S03]  /*e760*/  CS2R R4, SRZ ;  /* 0x0000000000047805 */ /* 0x000fc6000001ff00 */
[----:B------:R-:W-:Y:S01]  /*e770*/  IMAD.IADD R27, R11, 0x1, -R10 ;  /* 0x000000010b1b7824 */ /* 0x000fe200078e0a0a */
[----:B------:R-:W-:Y:S01]  /*e780*/  CS2R R10, SRZ ;  /* 0x00000000000a7805 */ /* 0x000fe2000001ff00 */
[----:B------:R-:W-:Y:S06]  /*e790*/  @P0 BRA `(.L_x_7457) ;  /* 0x0000000000340947 */ /* 0x000fec0003800000 */
[----:B------:R-:W-:Y:S01]  /*e7a0*/  ULDC UR4, c[0x0][0x3f4] ;  /* 0x0000fd0000047ab9 */ /* 0x000fe20000000800 */
[C---:B------:R-:W-:Y:S01]  /*e7b0*/  IMAD.SHL.U32 R15, R16.reuse, 0x2, RZ ;  /* 0x00000002100f7824 */ /* 0x040fe200078e00ff */
[C---:B------:R-:W-:Y:S02]  /*e7c0*/  ISETP.GE.AND P2, PT, R16.reuse, UR4, PT ;  /* 0x0000000410007c0c */ /* 0x040fe4000bf46270 */
[----:B------:R-:W-:Y:S02]  /*e7d0*/  SHF.L.U64.HI R5, R16, 0x1, R17 ;  /* 0x0000000110057819 */ /* 0x000fe40000010211 */
[-C--:B---3--:R-:W-:Y:S02]  /*e7e0*/  IADD3 R12, P0, R3, R15.reuse, RZ ;  /* 0x0000000f030c7210 */ /* 0x088fe40007f1e0ff */
[----:B-1----:R-:W-:-:S03]  /*e7f0*/  IADD3 R14, P1, R14, R15, RZ ;  /* 0x0000000f0e0e7210 */ /* 0x002fc60007f3e0ff */
[--C-:B--2---:R-:W-:Y:S02]  /*e800*/  IMAD.X R13, R0, 0x1, R5.reuse, P0 ;  /* 0x00000001000d7824 */ /* 0x104fe400000e0605 */
[----:B----4-:R-:W-:Y:S01]  /*e810*/  IMAD.X R15, R20, 0x1, R5, P1 ;  /* 0x00000001140f7824 */ /* 0x010fe200008e0605 */
[----:B------:R-:W-:Y:S01]  /*e820*/  CS2R R4, SRZ ;  /* 0x0000000000047805 */ /* 0x000fe2000001ff00 */
[----:B------:R-:W-:Y:S06]  /*e830*/  @P2 BRA `(.L_x_7457) ;  /* 0x00000000000c2947 */ /* 0x000fec0003800000 */
[----:B------:R-:W-:Y:S02]  /*e840*/  ULDC.64 UR4, c[0x0][0x208] ;  /* 0x0000820000047ab9 */ /* 0x000fe40000000a00 */
[----:B------:R0:W5:Y:S04]  /*e850*/  LD.E.128 R4, desc[UR4][R12.64] ;  /* 0x000000040c047980 */ /* 0x000168000c101d00 */
[----:B------:R0:W5:Y:S02]  /*e860*/  LD.E.128 R8, desc[UR4][R14.64] ;  /* 0x000000040e087980 */ /* 0x000164000c101d00 */
.L_x_7457:
[----:B------:R-:W-:Y:S05]  /*e870*/  BSYNC B1 ;  /* 0x0000000000017941 */ /* 0x000fea0003800000 */
.L_x_7456:
[----:B------:R-:W-:Y:S01]  /*e880*/  SHF.L.U32 R27, R27, 0x1f, RZ ;  /* 0x0000001f1b1b7819 */ /* 0x000fe200000006ff */
[----:B---3--:R-:W3:Y:S01]  /*e890*/  LDC R3, c[0x0][0x3f4] ;  /* 0x0000fd00ff037b82 */ /* 0x008ee20000000800 */
[--C-:B0----5:R-:W-:Y:S01]  /*e8a0*/  IMAD.MOV.U32 R12, RZ, RZ, R5.reuse ;  /* 0x000000ffff0c7224 */ /* 0x121fe200078e0005 */
[----:B--2---:R-:W-:Y:S01]  /*e8b0*/  MOV R0, R4 ;  /* 0x0000000400007202 */ /* 0x004fe20000000f00 */
[----:B------:R-:W-:Y:S01]  /*e8c0*/  IMAD.MOV.U32 R13, RZ, RZ, R6 ;  /* 0x000000ffff0d7224 */ /* 0x000fe200078e0006 */
[----:B-1----:R-:W-:Y:S01]  /*e8d0*/  SHF.R.U64 R14, R4, 0x10, R5 ;  /* 0x00000010040e7819 */ /* 0x002fe20000001205 */
[----:B------:R-:W-:Y:S01]  /*e8e0*/  IMAD.MOV.U32 R4, RZ, RZ, R7 ;  /* 0x000000ffff047224 */ /* 0x000fe200078e0007 */
[----:B------:R-:W-:Y:S01]  /*e8f0*/  SHF.R.U32.HI R5, RZ, 0x10, R5 ;  /* 0x00000010ff057819 */ /* 0x000fe20000011605 */
[----:B------:R-:W-:Y:S01]  /*e900*/  IMAD.MOV.U32 R15, RZ, RZ, R8 ;  /* 0x000000ffff0f7224 */ /* 0x000fe200078e0008 */
[----:B------:R-:W0:Y:S01]  /*e910*/  SYNCS.PHASECHK.TRANS64.TRYWAIT P4, [R2+URZ+0x34800], R27 ;  /* 0x0348001b020075a7 */ /* 0x000e22000808017f */
[--C-:B----4-:R-:W-:Y:S01]  /*e920*/  SHF.R.U64 R20, R6, 0x10, R7.reuse ;  /* 0x0000001006147819 */ /* 0x110fe20000001207 */
[----:B------:R-:W-:Y:S01]  /*e930*/  VIADD R31, R22, 0x20 ;  /* 0x00000020161f7836 */ /* 0x000fe20000000000 */
[----:B------:R-:W-:Y:S01]  /*e940*/  SHF.R.U32.HI R25, RZ, 0x10, R7 ;  /* 0x00000010ff197819 */ /* 0x000fe20000011607 */
[----:B------:R-:W-:Y:S01]  /*e950*/  IMAD.MOV.U32 R7, RZ, RZ, R10 ;  /* 0x000000ffff077224 */ /* 0x000fe200078e000a */
[----:B------:R-:W-:Y:S01]  /*e960*/  PRMT R0, R0, 0x5410, R12 ;  /* 0x0000541000007816 */ /* 0x000fe2000000000c */
[----:B------:R-:W-:Y:S01]  /*e970*/  VIADD R30, R22, 0x40 ;  /* 0x00000040161e7836 */ /* 0x000fe20000000000 */
[----:B------:R-:W-:Y:S01]  /*e980*/  SHF.R.U64 R26, R8, 0x10, R9 ;  /* 0x00000010081a7819 */ /* 0x000fe20000001209 */
[----:B------:R-:W-:Y:S01]  /*e990*/  IMAD.MOV.U32 R8, RZ, RZ, R11 ;  /* 0x000000ffff087224 */ /* 0x000fe200078e000b */
[----:B------:R-:W-:Y:S01]  /*e9a0*/  PRMT R12, R14, 0x5410, R5 ;  /* 0x000054100e0c7816 */ /* 0x000fe20000000005 */
[----:B------:R-:W-:Y:S01]  /*e9b0*/  BSSY B1, `(.L_x_7458) ;  /* 0x0000013000017945 */ /* 0x000fe20003800000 */
[----:B------:R-:W-:-:S02]  /*e9c0*/  MOV R6, R9 ;  /* 0x0000000900067202 */ /* 0x000fc40000000f00 */
[----:B------:R-:W-:Y:S02]  /*e9d0*/  SHF.R.U64 R10, R10, 0x10, R11 ;  /* 0x000000100a0a7819 */ /* 0x000fe4000000120b */
[----:B------:R-:W-:Y:S02]  /*e9e0*/  VIMNMX R5, R24, 0x80, PT ;  /* 0x0000008018057848 */ /* 0x000fe40003fe0100 */
[----:B---3--:R-:W-:Y:S02]  /*e9f0*/  ISETP.GE.AND P0, PT, R16, R3, PT ;  /* 0x000000031000720c */ /* 0x008fe40003f06270 */
[----:B------:R-:W-:Y:S02]  /*ea00*/  SHF.R.U32.HI R9, RZ, 0x10, R9 ;  /* 0x00000010ff097819 */ /* 0x000fe40000011609 */
[----:B------:R-:W-:Y:S02]  /*ea10*/  SHF.R.U32.HI R11, RZ, 0x10, R11 ;  /* 0x00000010ff0b7819 */ /* 0x000fe4000001160b */
[----:B------:R-:W-:-:S02]  /*ea20*/  IADD3 R29, R22, 0x60, RZ ;  /* 0x00000060161d7810 */ /* 0x000fc40007ffe0ff */
[----:B------:R-:W-:Y:S02]  /*ea30*/  PRMT R14, R20, 0x5410, R25 ;  /* 0x00005410140e7816 */ /* 0x000fe40000000019 */
[-C--:B------:R-:W-:Y:S02]  /*ea40*/  ISETP.GE.OR P3, PT, R22, R5.reuse, P0 ;  /* 0x000000051600720c */ /* 0x080fe40000766670 */
[-C--:B------:R-:W-:Y:S02]  /*ea50*/  ISETP.GE.OR P2, PT, R31, R5.reuse, P0 ;  /* 0x000000051f00720c */ /* 0x080fe40000746670 */
[----:B------:R-:W-:Y:S02]  /*ea60*/  ISETP.GE.OR P1, PT, R30, R5, P0 ;  /* 0x000000051e00720c */ /* 0x000fe40000726670 */
[----:B------:R-:W-:Y:S02]  /*ea70*/  PRMT R13, R13, 0x5410, R4 ;  /* 0x000054100d0d7816 */ /* 0x000fe40000000004 */
[----:B------:R-:W-:-:S02]  /*ea80*/  PRMT R15, R15, 0x5410, R6 ;  /* 0x000054100f0f7816 */ /* 0x000fc40000000006 */
[----:B------:R-:W-:Y:S02]  /*ea90*/  ISETP.GE.OR P0, PT, R29, R5, P0 ;  /* 0x000000051d00720c */ /* 0x000fe40000706670 */
[----:B------:R-:W-:Y:S02]  /*eaa0*/  PRMT R20, R26, 0x5410, R9 ;  /* 0x000054101a147816 */ /* 0x000fe40000000009 */
[----:B------:R-:W-:Y:S02]  /*eab0*/  PRMT R24, R7, 0x5410, R8 ;  /* 0x0000541007187816 */ /* 0x000fe40000000008 */
[----:B------:R-:W-:Y:S01]  /*eac0*/  PRMT R25, R10, 0x5410, R11 ;  /* 0x000054100a197816 */ /* 0x000fe2000000000b */
[----:B0-----:R-:W-:Y:S06]  /*ead0*/  @!P4 BRA `(.L_x_7459) ;  /* 0x000001780088c947 */ /* 0x001fec0003800000 */
.L_x_7688:
[----:B------:R-:W-:Y:S05]  /*eae0*/  BSYNC B1 ;  /* 0x0000000000017941 */ /* 0x000fea0003800000 */
.L_x_7458:
[----:B------:R-:W-:Y:S04]  /*eaf0*/  BSSY B1, `(.L_x_7460) ;  /* 0x0000068000017945 */ /* 0x000fe80003800000 */
[----:B------:R-:W-:Y:S05]  /*eb00*/  @P3 BRA `(.L_x_7461) ;  /* 0x0000000400983947 */ /* 0x000fea0003800000 */
[----:B------:R-:W1:Y:S01]  /*eb10*/  S2R R5, SR_TID.X ;  /* 0x0000000000057919 */ /* 0x000e620000002100 */
[----:B------:R-:W-:Y:S02]  /*eb20*/  IMAD.SHL.U32 R6, R22, 0x40, RZ ;  /* 0x0000004016067824 */ /* 0x000fe400078e00ff */
[----:B------:R-:W-:Y:S01]  /*eb30*/  HADD2.F32 R38, -RZ, R15.H0_H0 ;  /* 0x2000000fff267230 */ /* 0x000fe20000004100 */
[----:B------:R-:W2:Y:S01]  /*eb40*/  S2R R8, SR_TID.X ;  /* 0x0000000000087919 */ /* 0x000ea20000002100 */
[----:B------:R-:W-:Y:S02]  /*eb50*/  HADD2.F32 R36, -RZ, R0.H0_H0 ;  /* 0x20000000ff247230 */ /* 0x000fe40000004100 */
[----:B------:R-:W-:Y:S02]  /*eb60*/  HADD2.F32 R39, -RZ, R20.H0_H0 ;  /* 0x20000014ff277230 */ /* 0x000fe40000004100 */
[----:B------:R-:W-:Y:S02]  /*eb70*/  HADD2.F32 R37, -RZ, R12.H0_H0 ;  /* 0x2000000cff257230 */ /* 0x000fe40000004100 */
[----:B-1----:R-:W-:Y:S01]  /*eb80*/  VIADD R5, R5, 0xffffff80 ;  /* 0xffffff8005057836 */ /* 0x002fe20000000000 */
[----:B--2---:R-:W-:-:S04]  /*eb90*/  IADD3 R8, R8, -0x80, RZ ;  /* 0xffffff8008087810 */ /* 0x004fc80007ffe0ff */
[----:B------:R-:W-:Y:S02]  /*eba0*/  SHF.R.S32.HI R4, RZ, 0x1f, R5 ;  /* 0x0000001fff047819 */ /* 0x000fe40000011405 */
[----:B------:R-:W-:Y:S02]  /*ebb0*/  SHF.R.S32.HI R10, RZ, 0x1f, R8 ;  /* 0x0000001fff0a7819 */ /* 0x000fe40000011408 */
[----:B------:R-:W-:Y:S02]  /*ebc0*/  LEA.HI R4, R4, R5, RZ, 0x3 ;  /* 0x0000000504047211 */ /* 0x000fe400078f18ff */
[----:B------:R-:W-:Y:S02]  /*ebd0*/  LEA.HI R10, R10, R8, RZ, 0x6 ;  /* 0x000000080a0a7211 */ /* 0x000fe400078f30ff */
[----:B------:R-:W-:-:S03]  /*ebe0*/  LOP3.LUT R4, R4, 0xfffffff8, RZ, 0xc0, !PT ;  /* 0xfffffff804047812 */ /* 0x000fc600078ec0ff */
[----:B------:R-:W-:Y:S02]  /*ebf0*/  IMAD.SHL.U32 R10, R10, 0x8, RZ ;  /* 0x000000080a0a7824 */ /* 0x000fe400078e00ff */
[----:B------:R-:W-:-:S03]  /*ec00*/  IMAD.IADD R4, R5, 0x1, -R4 ;  /* 0x0000000105047824 */ /* 0x000fc600078e0a04 */
[----:B------:R-:W-:Y:S02]  /*ec10*/  LOP3.LUT R10, R10, 0xfffffe00, RZ, 0xc0, !PT ;  /* 0xfffffe000a0a7812 */ /* 0x000fe400078ec0ff */
[----:B------:R-:W-:-:S04]  /*ec20*/  LEA.HI R4, R3, R4, RZ, 0x1d ;  /* 0x0000000403047211 */ /* 0x000fc800078fe8ff */
[----:B------:R-:W-:Y:S01]  /*ec30*/  SHF.R.S32.HI R7, RZ, 0x1f, R4 ;  /* 0x0000001fff077819 */ /* 0x000fe20000011404 */
[----:B------:R-:W-:-:S03]  /*ec40*/  IMAD.SHL.U32 R5, R4, 0x8, RZ ;  /* 0x0000000804057824 */ /* 0x000fc600078e00ff */
[----:B------:R-:W-:Y:S02]  /*ec50*/  LEA.HI R7, R7, R4, RZ, 0x3 ;  /* 0x0000000407077211 */ /* 0x000fe400078f18ff */
[----:B------:R-:W-:-:S03]  /*ec60*/  LOP3.LUT R5, R5, 0x38, RZ, 0xc0, !PT ;  /* 0x0000003805057812 */ /* 0x000fc600078ec0ff */
[----:B------:R-:W-:Y:S01]  /*ec70*/  IMAD.SHL.U32 R7, R7, 0x400, RZ ;  /* 0x0000040007077824 */ /* 0x000fe200078e00ff */
[----:B------:R-:W-:Y:S02]  /*ec80*/  LOP3.LUT R5, R5, 0x1c0, R6, 0xf8, !PT ;  /* 0x000001c005057812 */ /* 0x000fe400078ef806 */
[----:B------:R-:W-:Y:S02]  /*ec90*/  LOP3.LUT R6, R6, 0x1c0, RZ, 0xc0, !PT ;  /* 0x000001c006067812 */ /* 0x000fe400078ec0ff */
[----:B------:R-:W-:Y:S02]  /*eca0*/  LOP3.LUT R8, R7, 0x7fffe000, RZ, 0xc0, !PT ;  /* 0x7fffe00007087812 */ /* 0x000fe400078ec0ff */
[----:B------:R-:W-:-:S04]  /*ecb0*/  SHF.R.U32.HI R6, RZ, 0x3, R6 ;  /* 0x00000003ff067819 */ /* 0x000fc80000011606 */
[----:B------:R-:W-:Y:S02]  /*ecc0*/  LOP3.LUT R9, R5, R6, RZ, 0x3c, !PT ;  /* 0x0000000605097212 */ /* 0x000fe400078e3cff */
        /* <DEDUP_REMOVED lines=12> */
[--C-:B------:R-:W-:Y:S02]  /*ed90*/  HADD2.F32 R33, -RZ, R9.reuse.H0_H0 ;  /* 0x20000009ff217230 */ /* 0x100fe40000004100 */
[C---:B------:R-:W-:Y:S01]  /*eda0*/  FMUL.FTZ R40, R32.reuse, R38 ;  /* 0x0000002620287220 */ /* 0x040fe20000410000 */
[-C--:B------:R-:W-:Y:S01]  /*edb0*/  FMUL.FTZ R32, R32, R36.reuse ;  /* 0x0000002420207220 */ /* 0x080fe20000410000 */
[----:B------:R-:W-:Y:S01]  /*edc0*/  FMUL.FTZ R41, R8, R39 ;  /* 0x0000002708297220 */ /* 0x000fe20000410000 */
[----:B------:R-:W-:Y:S02]  /*edd0*/  HADD2.F32 R9, -RZ, R9.H1_H1 ;  /* 0x30000009ff097230 */ /* 0x000fe40000004100 */
[----:B------:R-:W-:Y:S01]  /*ede0*/  FFMA.FTZ R40, R27, R36, -R40 ;  /* 0x000000241b287223 */ /* 0x000fe20000010828 */
[----:B------:R-:W-:-:S02]  /*edf0*/  HADD2.F32 R36, -RZ, R15.H1_H1 ;  /* 0x3000000fff247230 */ /* 0x000fc40000004100 */
[----:B------:R-:W-:Y:S01]  /*ee00*/  FFMA.FTZ R38, R27, R38, R32 ;  /* 0x000000261b267223 */ /* 0x000fe20000010020 */
[----:B------:R-:W-:Y:S02]  /*ee10*/  HADD2.F32 R32, -RZ, R0.H1_H1 ;  /* 0x30000000ff207230 */ /* 0x000fe40000004100 */
[-C--:B------:R-:W-:Y:S01]  /*ee20*/  FMUL.FTZ R27, R8, R37.reuse ;  /* 0x00000025081b7220 */ /* 0x080fe20000410000 */
[C---:B------:R-:W-:Y:S01]  /*ee30*/  FFMA.FTZ R41, R4.reuse, R37, -R41 ;  /* 0x0000002504297223 */ /* 0x040fe20000010829 */
[C---:B------:R-:W-:Y:S01]  /*ee40*/  FMUL.FTZ R42, R33.reuse, R36 ;  /* 0x00000024212a7220 */ /* 0x040fe20000410000 */
[----:B------:R-:W-:Y:S02]  /*ee50*/  HADD2.F32 R8, -RZ, R20.H1_H1 ;  /* 0x30000014ff087230 */ /* 0x000fe40000004100 */
[-C--:B------:R-:W-:Y:S01]  /*ee60*/  FMUL.FTZ R33, R33, R32.reuse ;  /* 0x0000002021217220 */ /* 0x080fe20000410000 */
[----:B------:R-:W-:Y:S01]  /*ee70*/  FFMA.FTZ R39, R4, R39, R27 ;  /* 0x0000002704277223 */ /* 0x000fe2000001001b */
[----:B------:R-:W-:Y:S01]  /*ee80*/  FFMA.FTZ R42, R29, R32, -R42 ;  /* 0x000000201d2a7223 */ /* 0x000fe2000001082a */
[----:B------:R-:W-:-:S02]  /*ee90*/  HADD2.F32 R4, -RZ, R12.H1_H1 ;  /* 0x3000000cff047230 */ /* 0x000fc40000004100 */
[----:B------:R-:W-:Y:S01]  /*eea0*/  FFMA.FTZ R36, R29, R36, R33 ;  /* 0x000000241d247223 */ /* 0x000fe20000010021 */
[----:B------:R-:W-:Y:S02]  /*eeb0*/  HADD2.F32 R34, -RZ, R10.H0_H0 ;  /* 0x2000000aff227230 */ /* 0x000fe40000004100 */
[C---:B------:R-:W-:Y:S01]  /*eec0*/  FMUL.FTZ R32, R9.reuse, R8 ;  /* 0x0000000809207220 */ /* 0x040fe20000410000 */
[----:B------:R-:W-:Y:S02]  /*eed0*/  HADD2.F32 R29, -RZ, R24.H0_H0 ;  /* 0x20000018ff1d7230 */ /* 0x000fe40000004100 */
[-C--:B------:R-:W-:Y:S01]  /*eee0*/  FMUL.FTZ R44, R9, R4.reuse ;  /* 0x00000004092c7220 */ /* 0x080fe20000410000 */
[----:B------:R-:W-:Y:S02]  /*eef0*/  HADD2.F32 R27, -RZ, R13.H0_H0 ;  /* 0x2000000dff1b7230 */ /* 0x000fe40000004100 */
[----:B------:R-:W-:Y:S01]  /*ef00*/  FFMA.FTZ R37, R5, R4, -R32 ;  /* 0x0000000405257223 */ /* 0x000fe20000010820 */
[----:B------:R-:W-:-:S02]  /*ef10*/  HADD2.F32 R10, -RZ, R10.H1_H1 ;  /* 0x3000000aff0a7230 */ /* 0x000fc40000004100 */
[C---:B------:R-:W-:Y:S01]  /*ef20*/  FMUL.FTZ R45, R34.reuse, R29 ;  /* 0x0000001d222d7220 */ /* 0x040fe20000410000 */
[----:B------:R-:W-:Y:S02]  /*ef30*/  HADD2.F32 R33, -RZ, R25.H0_H0 ;  /* 0x20000019ff217230 */ /* 0x000fe40000004100 */
[-C--:B------:R-:W-:Y:S01]  /*ef40*/  FMUL.FTZ R34, R34, R27.reuse ;  /* 0x0000001b22227220 */ /* 0x080fe20000410000 */
[----:B------:R-:W-:Y:S02]  /*ef50*/  HADD2.F32 R9, -RZ, R14.H0_H0 ;  /* 0x2000000eff097230 */ /* 0x000fe40000004100 */
[----:B------:R-:W-:Y:S01]  /*ef60*/  FFMA.FTZ R43, R5, R8, R44 ;  /* 0x00000008052b7223 */ /* 0x000fe2000001002c */
[----:B------:R-:W-:Y:S01]  /*ef70*/  FFMA.FTZ R45, R30, R27, -R45 ;  /* 0x0000001b1e2d7223 */ /* 0x000fe2000001082d */
[--C-:B------:R-:W-:Y:S02]  /*ef80*/  HADD2.F32 R35, -RZ, R11.reuse.H0_H0 ;  /* 0x2000000bff237230 */ /* 0x100fe40000004100 */
[----:B------:R-:W-:Y:S01]  /*ef90*/  FMUL.FTZ R5, R10, R33 ;  /* 0x000000210a057220 */ /* 0x000fe20000410000 */
[----:B------:R-:W-:Y:S01]  /*efa0*/  FFMA.FTZ R34, R30, R29, R34 ;  /* 0x0000001d1e227223 */ /* 0x000fe20000010022 */
[----:B------:R-:W-:Y:S01]  /*efb0*/  FMUL.FTZ R27, R10, R9 ;  /* 0x000000090a1b7220 */ /* 0x000fe20000410000 */
[----:B------:R-:W-:-:S02]  /*efc0*/  HADD2.F32 R11, -RZ, R11.H1_H1 ;  /* 0x3000000bff0b7230 */ /* 0x000fc40000004100 */
[C---:B------:R-:W-:Y:S01]  /*efd0*/  FFMA.FTZ R32, R6.reuse, R9, -R5 ;  /* 0x0000000906207223 */ /* 0x040fe20000010805 */
[----:B------:R-:W-:Y:S02]  /*efe0*/  HADD2.F32 R10, -RZ, R24.H1_H1 ;  /* 0x30000018ff0a7230 */ /* 0x000fe40000004100 */
[----:B------:R-:W-:Y:S01]  /*eff0*/  FFMA.FTZ R27, R6, R33, R27 ;  /* 0x00000021061b7223 */ /* 0x000fe2000001001b */
[----:B------:R-:W-:Y:S01]  /*f000*/  HADD2.F32 R30, -RZ, R25.H1_H1 ;  /* 0x30000019ff1e7230 */ /* 0x000fe20000004100 */
[----:B------:R-:W-:Y:S01]  /*f010*/  F2FP.F16.F32.PACK_AB R9, R43, R36 ;  /* 0x000000242b09723e */ /* 0x000fe200000000ff */
[----:B------:R-:W-:Y:S02]  /*f020*/  HADD2.F32 R4, -RZ, R13.H1_H1 ;  /* 0x3000000dff047230 */ /* 0x000fe40000004100 */
[----:B------:R-:W-:Y:S01]  /*f030*/  FMUL.FTZ R6, R35, R10 ;  /* 0x0000000a23067220 */ /* 0x000fe20000410000 */
[----:B------:R-:W-:Y:S02]  /*f040*/  HADD2.F32 R8, -RZ, R14.H1_H1 ;  /* 0x3000000eff087230 */ /* 0x000fe40000004100 */
[----:B------:R-:W-:Y:S01]  /*f050*/  FMUL.FTZ R44, R11, R30 ;  /* 0x0000001e0b2c7220 */ /* 0x000fe20000410000 */
[----:B------:R-:W-:-:S02]  /*f060*/  HADD2.F32 R31, -RZ, R7.H0_H0 ;  /* 0x20000007ff1f7230 */ /* 0x000fc40000004100 */
        /* <DEDUP_REMOVED lines=14> */
[----:B------:R-:W-:-:S05]  /*f150*/  F2FP.F16.F32.PACK_AB R11, R30, R35 ;  /* 0x000000231e0b723e */ /* 0x000fca00000000ff */
[----:B------:R1:W-:Y:S02]  /*f160*/  STS.128 [R26+0x16400], R8 ;  /* 0x016400081a007388 */ /* 0x0003e40000000c00 */
.L_x_7461:
[----:B------:R-:W-:Y:S05]  /*f170*/  BSYNC B1 ;  /* 0x0000000000017941 */ /* 0x000fea0003800000 */
.L_x_7460:
[----:B------:R-:W-:Y:S04]  /*f180*/  BSSY B1, `(.L_x_7462) ;  /* 0x0000067000017945 */ /* 0x000fe80003800000 */
[----:B------:R-:W-:Y:S05]  /*f190*/  @P2 BRA `(.L_x_7463) ;  /* 0x0000000400942947 */ /* 0x000fea0003800000 */
[----:B-1----:R-:W2:Y:S04]  /*f1a0*/  LDL R10, [R1+0x3c] ;  /* 0x00003c00010a7983 */ /* 0x002ea80000100800 */
[----:B------:R-:W3:Y:S01]  /*f1b0*/  LDL R46, [R1+0x7c] ;  /* 0x00007c00012e7983 */ /* 0x000ee20000100800 */
[----:B------:R-:W1:Y:S01]  /*f1c0*/  S2R R5, SR_TID.X ;  /* 0x0000000000057919 */ /* 0x000e620000002100 */
[C---:B------:R-:W-:Y:S02]  /*f1d0*/  VIADD R6, R22.reuse, 0x20 ;  /* 0x0000002016067836 */ /* 0x040fe40000000000 */
[----:B------:R-:W-:Y:S02]  /*f1e0*/  VIADD R8, R22, 0x20 ;  /* 0x0000002016087836 */ /* 0x000fe40000000000 */
[----:B------:R-:W-:-:S02]  /*f1f0*/  IMAD.SHL.U32 R6, R6, 0x40, RZ ;  /* 0x0000004006067824 */ /* 0x000fc400078e00ff */
[----:B-1----:R-:W-:-:S05]  /*f200*/  VIADD R5, R5, 0xffffff80 ;  /* 0xffffff8005057836 */ /* 0x002fca0000000000 */
[----:B------:R-:W-:-:S04]  /*f210*/  SHF.R.S32.HI R4, RZ, 0x1f, R5 ;  /* 0x0000001fff047819 */ /* 0x000fc80000011405 */
[----:B------:R-:W-:-:S04]  /*f220*/  LEA.HI R4, R4, R5, RZ, 0x3 ;  /* 0x0000000504047211 */ /* 0x000fc800078f18ff */
[----:B------:R-:W-:-:S04]  /*f230*/  LOP3.LUT R4, R4, 0xfffffff8, RZ, 0xc0, !PT ;  /* 0xfffffff804047812 */ /* 0x000fc800078ec0ff */
[----:B------:R-:W-:-:S04]  /*f240*/  IADD3 R4, R5, -R4, RZ ;  /* 0x8000000405047210 */ /* 0x000fc80007ffe0ff */
[----:B------:R-:W-:Y:S02]  /*f250*/  LEA.HI R4, R3, R4, RZ, 0x1d ;  /* 0x0000000403047211 */ /* 0x000fe400078fe8ff */
[----:B------:R-:W-:Y:S02]  /*f260*/  SHF.L.U32 R8, R8, 0x6, RZ ;  /* 0x0000000608087819 */ /* 0x000fe400000006ff */
[----:B------:R-:W-:Y:S01]  /*f270*/  SHF.R.S32.HI R7, RZ, 0x1f, R4 ;  /* 0x0000001fff077819 */ /* 0x000fe20000011404 */
[----:B------:R-:W-:Y:S01]  /*f280*/  IMAD.SHL.U32 R5, R4, 0x8, RZ ;  /* 0x0000000804057824 */ /* 0x000fe200078e00ff */
[----:B------:R-:W-:Y:S02]  /*f290*/  LOP3.LUT R8, R8, 0x1c0, RZ, 0xc0, !PT ;  /* 0x000001c008087812 */ /* 0x000fe400078ec0ff */
[----:B------:R-:W-:Y:S02]  /*f2a0*/  LEA.HI R7, R7, R4, RZ, 0x3 ;  /* 0x0000000407077211 */ /* 0x000fe400078f18ff */
[----:B------:R-:W-:-:S02]  /*f2b0*/  LOP3.LUT R6, R6, 0x1c0, RZ, 0xc0, !PT ;  /* 0x000001c006067812 */ /* 0x000fc400078ec0ff */
[----:B------:R-:W-:Y:S01]  /*f2c0*/  LOP3.LUT R4, R8, 0x38, R5, 0xf8, !PT ;  /* 0x0000003808047812 */ /* 0x000fe200078ef805 */
[----:B------:R-:W-:Y:S01]  /*f2d0*/  IMAD.SHL.U32 R7, R7, 0x400, RZ ;  /* 0x0000040007077824 */ /* 0x000fe200078e00ff */
[----:B------:R-:W-:-:S04]  /*f2e0*/  SHF.R.U32.HI R6, RZ, 0x3, R6 ;  /* 0x00000003ff067819 */ /* 0x000fc80000011606 */
[----:B------:R-:W-:Y:S02]  /*f2f0*/  LOP3.LUT R8, R4, R6, RZ, 0x3c, !PT ;  /* 0x0000000604087212 */ /* 0x000fe400078e3cff */
[----:B------:R-:W-:Y:S01]  /*f300*/  LOP3.LUT R9, R7, 0x7fffe000, RZ, 0xc0, !PT ;  /* 0x7fffe00007097812 */ /* 0x000fe200078ec0ff */
[--C-:B------:R-:W-:Y:S02]  /*f310*/  HADD2.F32 R38, -RZ, R15.reuse.H0_H0 ;  /* 0x2000000fff267230 */ /* 0x100fe40000004100 */
[----:B------:R-:W-:Y:S02]  /*f320*/  HADD2.F32 R36, -RZ, R0.H0_H0 ;  /* 0x20000000ff247230 */ /* 0x000fe40000004100 */
[----:B------:R-:W-:Y:S02]  /*f330*/  HADD2.F32 R40, -RZ, R20.H0_H0 ;  /* 0x20000014ff287230 */ /* 0x000fe40000004100 */
[----:B------:R-:W-:Y:S02]  /*f340*/  HADD2.F32 R43, -RZ, R15.H1_H1 ;  /* 0x3000000fff2b7230 */ /* 0x000fe40000004100 */
[----:B------:R-:W-:-:S02]  /*f350*/  HADD2.F32 R41, -RZ, R0.H1_H1 ;  /* 0x30000000ff297230 */ /* 0x000fc40000004100 */
[----:B------:R-:W-:Y:S02]  /*f360*/  HADD2.F32 R45, -RZ, R20.H1_H1 ;  /* 0x30000014ff2d7230 */ /* 0x000fe40000004100 */
[----:B------:R-:W-:Y:S02]  /*f370*/  HADD2.F32 R44, -RZ, R25.H0_H0 ;  /* 0x20000019ff2c7230 */ /* 0x000fe40000004100 */
[----:B------:R-:W-:Y:S01]  /*f380*/  HADD2.F32 R42, -RZ, R14.H0_H0 ;  /* 0x2000000eff2a7230 */ /* 0x000fe20000004100 */
[----:B--2---:R-:W-:Y:S01]  /*f390*/  IADD3 R9, R8, R9, R10 ;  /* 0x0000000908097210 */ /* 0x004fe20007ffe00a */
[----:B---3--:R-:W1:Y:S04]  /*f3a0*/  LDS.128 R4, [R46] ;  /* 0x000000002e047984 */ /* 0x008e680000000c00 */
[----:B------:R-:W-:-:S05]  /*f3b0*/  IMAD R21, R9, 0x2, R2 ;  /* 0x0000000209157824 */ /* 0x000fca00078e0202 */
[----:B------:R-:W2:Y:S01]  /*f3c0*/  LDS.128 R8, [R21+0x16400] ;  /* 0x0164000015087984 */ /* 0x000ea20000000c00 */
[----:B-1----:R-:W-:Y:S02]  /*f3d0*/  HADD2.F32 R26, -RZ, R4.H0_H0 ;  /* 0x20000004ff1a7230 */ /* 0x002fe40000004100 */
[--C-:B--2---:R-:W-:Y:S02]  /*f3e0*/  HADD2.F32 R31, -RZ, R8.reuse.H0_H0 ;  /* 0x20000008ff1f7230 */ /* 0x104fe40000004100 */
[----:B------:R-:W-:-:S03]  /*f3f0*/  HADD2.F32 R8, -RZ, R8.H1_H1 ;  /* 0x30000008ff087230 */ /* 0x000fc60000004100 */
[-C--:B------:R-:W-:Y:S01]  /*f400*/  FMUL.FTZ R35, R38, R31.reuse ;  /* 0x0000001f26237220 */ /* 0x080fe20000410000 */
[C---:B------:R-:W-:Y:S01]  /*f410*/  FMUL.FTZ R31, R36.reuse, R31 ;  /* 0x0000001f241f7220 */ /* 0x040fe20000410000 */
[----:B------:R-:W-:Y:S02]  /*f420*/  HADD2.F32 R4, -RZ, R4.H1_H1 ;  /* 0x30000004ff047230 */ /* 0x000fe40000004100 */
[----:B------:R-:W-:Y:S01]  /*f430*/  FFMA.FTZ R35, R36, R26, -R35 ;  /* 0x0000001a24237223 */ /* 0x000fe20000010823 */
[----:B------:R-:W-:Y:S02]  /*f440*/  HADD2.F32 R36, -RZ, R12.H0_H0 ;  /* 0x2000000cff247230 */ /* 0x000fe40000004100 */
[----:B------:R-:W-:Y:S01]  /*f450*/  FMUL.FTZ R37, R40, R8 ;  /* 0x0000000828257220 */ /* 0x000fe20000410000 */
[----:B------:R-:W-:Y:S02]  /*f460*/  HADD2.F32 R32, -RZ, R9.H0_H0 ;  /* 0x20000009ff207230 */ /* 0x000fe40000004100 */
[----:B0-----:R-:W-:-:S02]  /*f470*/  HADD2.F32 R27, -RZ, R5.H0_H0 ;  /* 0x20000005ff1b7230 */ /* 0x001fc40000004100 */
[C---:B------:R-:W-:Y:S01]  /*f480*/  FMUL.FTZ R39, R36.reuse, R8 ;  /* 0x0000000824277220 */ /* 0x040fe20000410000 */
[----:B------:R-:W-:Y:S01]  /*f490*/  FFMA.FTZ R8, R36, R4, -R37 ;  /* 0x0000000424087223 */ /* 0x000fe20000010825 */
[----:B------:R-:W-:Y:S02]  /*f4a0*/  HADD2.F32 R9, -RZ, R9.H1_H1 ;  /* 0x30000009ff097230 */ /* 0x000fe40000004100 */
[----:B------:R-:W-:Y:S01]  /*f4b0*/  FMUL.FTZ R36, R43, R32 ;  /* 0x000000202b247220 */ /* 0x000fe20000410000 */
[----:B------:R-:W-:Y:S02]  /*f4c0*/  HADD2.F32 R37, -RZ, R12.H1_H1 ;  /* 0x3000000cff257230 */ /* 0x000fe40000004100 */
[----:B------:R-:W-:Y:S01]  /*f4d0*/  FFMA.FTZ R31, R38, R26, R31 ;  /* 0x0000001a261f7223 */ /* 0x000fe2000001001f */
[----:B------:R-:W-:Y:S02]  /*f4e0*/  HADD2.F32 R5, -RZ, R5.H1_H1 ;  /* 0x30000005ff057230 */ /* 0x000fe40000004100 */
[C---:B------:R-:W-:Y:S01]  /*f4f0*/  FMUL.FTZ R32, R41.reuse, R32 ;  /* 0x0000002029207220 */ /* 0x040fe20000410000 */
[----:B------:R-:W-:Y:S01]  /*f500*/  FFMA.FTZ R26, R40, R4, R39 ;  /* 0x00000004281a7223 */ /* 0x000fe20000010027 */
[----:B------:R-:W-:Y:S01]  /*f510*/  FFMA.FTZ R36, R41, R27, -R36 ;  /* 0x0000001b29247223 */ /* 0x000fe20000010824 */
[----:B------:R-:W-:-:S02]  /*f520*/  HADD2.F32 R33, -RZ, R10.H0_H0 ;  /* 0x2000000aff217230 */ /* 0x000fc40000004100 */
[-C--:B------:R-:W-:Y:S01]  /*f530*/  FMUL.FTZ R4, R45, R9.reuse ;  /* 0x000000092d047220 */ /* 0x080fe20000410000 */
[----:B------:R-:W-:Y:S02]  /*f540*/  HADD2.F32 R39, -RZ, R13.H0_H0 ;  /* 0x2000000dff277230 */ /* 0x000fe40000004100 */
[----:B------:R-:W-:Y:S02]  /*f550*/  HADD2.F32 R41, -RZ, R24.H0_H0 ;  /* 0x20000018ff297230 */ /* 0x000fe40000004100 */
[C---:B------:R-:W-:Y:S01]  /*f560*/  FMUL.FTZ R38, R37.reuse, R9 ;  /* 0x0000000925267220 */ /* 0x040fe20000410000 */
[----:B------:R-:W-:Y:S02]  /*f570*/  HADD2.F32 R10, -RZ, R10.H1_H1 ;  /* 0x3000000aff0a7230 */ /* 0x000fe40000004100 */
[----:B------:R-:W-:Y:S01]  /*f580*/  FFMA.FTZ R9, R37, R5, -R4 ;  /* 0x0000000525097223 */ /* 0x000fe20000010804 */
[--C-:B------:R-:W-:Y:S02]  /*f590*/  HADD2.F32 R29, -RZ, R6.reuse.H0_H0 ;  /* 0x20000006ff1d7230 */ /* 0x100fe40000004100 */
[----:B------:R-:W-:Y:S01]  /*f5a0*/  FFMA.FTZ R32, R43, R27, R32 ;  /* 0x0000001b2b207223 */ /* 0x000fe20000010020 */
[-C--:B------:R-:W-:Y:S01]  /*f5b0*/  FMUL.FTZ R4, R41, R33.reuse ;  /* 0x0000002129047220 */ /* 0x080fe20000410000 */
[----:B------:R-:W-:Y:S01]  /*f5c0*/  FMUL.FTZ R40, R39, R33 ;  /* 0x0000002127287220 */ /* 0x000fe20000410000 */
[----:B------:R-:W-:-:S02]  /*f5d0*/  HADD2.F32 R6, -RZ, R6.H1_H1 ;  /* 0x30000006ff067230 */ /* 0x000fc40000004100 */
[----:B------:R-:W-:Y:S01]  /*f5e0*/  FFMA.FTZ R27, R45, R5, R38 ;  /* 0x000000052d1b7223 */ /* 0x000fe20000010026 */
[-C--:B------:R-:W-:Y:S01]  /*f5f0*/  FMUL.FTZ R5, R44, R10.reuse ;  /* 0x0000000a2c057220 */ /* 0x080fe20000410000 */
[-C--:B------:R-:W-:Y:S01]  /*f600*/  FFMA.FTZ R33, R39, R29.reuse, -R4 ;  /* 0x0000001d27217223 */ /* 0x080fe20000010804 */
[----:B------:R-:W-:Y:S01]  /*f610*/  FFMA.FTZ R40, R41, R29, R40 ;  /* 0x0000001d29287223 */ /* 0x000fe20000010028 */
[C---:B------:R-:W-:Y:S01]  /*f620*/  FMUL.FTZ R29, R42.reuse, R10 ;  /* 0x0000000a2a1d7220 */ /* 0x040fe20000410000 */
[----:B------:R-:W-:Y:S01]  /*f630*/  FFMA.FTZ R10, R42, R6, -R5 ;  /* 0x000000062a0a7223 */ /* 0x000fe20000010805 */
[----:B------:R-:W-:Y:S02]  /*f640*/  HADD2.F32 R34, -RZ, R11.H0_H0 ;  /* 0x2000000bff227230 */ /* 0x000fe40000004100 */
[----:B------:R-:W-:Y:S02]  /*f650*/  HADD2.F32 R42, -RZ, R24.H1_H1 ;  /* 0x30000018ff2a7230 */ /* 0x000fe40000004100 */
[----:B------:R-:W-:-:S02]  /*f660*/  HADD2.F32 R38, -RZ, R13.H1_H1 ;  /* 0x3000000dff267230 */ /* 0x000fc40000004100 */
[----:B------:R-:W-:Y:S02]  /*f670*/  HADD2.F32 R11, -RZ, R11.H1_H1 ;  /* 0x3000000bff0b7230 */ /* 0x000fe40000004100 */
[----:B------:R-:W-:Y:S02]  /*f680*/  HADD2.F32 R41, -RZ, R25.H1_H1 ;  /* 0x30000019ff297230 */ /* 0x000fe40000004100 */
[----:B------:R-:W-:Y:S02]  /*f690*/  HADD2.F32 R39, -RZ, R14.H1_H1 ;  /* 0x3000000eff277230 */ /* 0x000fe40000004100 */
[-C--:B------:R-:W-:Y:S01]  /*f6a0*/  FMUL.FTZ R5, R42, R34.reuse ;  /* 0x000000222a057220 */ /* 0x080fe20000410000 */
[--C-:B------:R-:W-:Y:S02]  /*f6b0*/  HADD2.F32 R30, -RZ, R7.reuse.H0_H0 ;  /* 0x20000007ff1e7230 */ /* 0x100fe40000004100 */
[----:B------:R-:W-:Y:S01]  /*f6c0*/  FMUL.FTZ R37, R38, R34 ;  /* 0x0000002226257220 */ /* 0x000fe20000410000 */
[----:B------:R-:W-:-:S02]  /*f6d0*/  HADD2.F32 R7, -RZ, R7.H1_H1 ;  /* 0x30000007ff077230 */ /* 0x000fc40000004100 */
[----:B------:R-:W-:Y:S01]  /*f6e0*/  FFMA.FTZ R29, R44, R6, R29 ;  /* 0x000000062c1d7223 */ /* 0x000fe2000001001d */
[-C--:B------:R-:W-:Y:S01]  /*f6f0*/  FMUL.FTZ R4, R41, R11.reuse ;  /* 0x0000000b29047220 */ /* 0x080fe20000410000 */
[C---:B------:R-:W-:Y:S01]  /*f700*/  FMUL.FTZ R6, R39.reuse, R11 ;  /* 0x0000000b27067220 */ /* 0x040fe20000410000 */
[-C--:B------:R-:W-:Y:S01]  /*f710*/  FFMA.FTZ R11, R38, R30.reuse, -R5 ;  /* 0x0000001e260b7223 */ /* 0x080fe20000010805 */
[----:B------:R-:W-:Y:S01]  /*f720*/  FFMA.FTZ R37, R42, R30, R37 ;  /* 0x0000001e2a257223 */ /* 0x000fe20000010025 */
[-C--:B------:R-:W-:Y:S01]  /*f730*/  FFMA.FTZ R30, R39, R7.reuse, -R4 ;  /* 0x00000007271e7223 */ /* 0x080fe20000010804 */
[----:B------:R-:W-:Y:S01]  /*f740*/  FFMA.FTZ R34, R41, R7, R6 ;  /* 0x0000000729227223 */ /* 0x000fe20000010006 */
[----:B------:R-:W-:Y:S02]  /*f750*/  F2FP.F16.F32.PACK_AB R4, R8, R35 ;  /* 0x000000230804723e */ /* 0x000fe400000000ff */
[----:B------:R-:W-:Y:S02]  /*f760*/  F2FP.F16.F32.PACK_AB R5, R9, R36 ;  /* 0x000000240905723e */ /* 0x000fe400000000ff */
[----:B------:R-:W-:-:S02]  /*f770*/  F2FP.F16.F32.PACK_AB R6, R10, R33 ;  /* 0x000000210a06723e */ /* 0x000fc400000000ff */
[----:B------:R-:W-:Y:S02]  /*f780*/  F2FP.F16.F32.PACK_AB R7, R30, R11 ;  /* 0x0000000b1e07723e */ /* 0x000fe400000000ff */
[----:B------:R-:W-:Y:S02]  /*f790*/  F2FP.F16.F32.PACK_AB R8, R26, R31 ;  /* 0x0000001f1a08723e */ /* 0x000fe400000000ff */
[----:B------:R-:W-:Y:S02]  /*f7a0*/  F2FP.F16.F32.PACK_AB R9, R27, R32 ;  /* 0x000000201b09723e */ /* 0x000fe400000000ff */
[----:B------:R-:W-:Y:S02]  /*f7b0*/  F2FP.F16.F32.PACK_AB R10, R29, R40 ;  /* 0x000000281d0a723e */ /* 0x000fe400000000ff */
[----:B------:R-:W-:Y:S01]  /*f7c0*/  F2FP.F16.F32.PACK_AB R11, R34, R37 ;  /* 0x00000025220b723e */ /* 0x000fe200000000ff */
[----:B------:R2:W-:Y:S04]  /*f7d0*/  STS.128 [R46], R4 ;  /* 0x000000042e007388 */ /* 0x0005e80000000c00 */
[----:B------:R2:W-:Y:S02]  /*f7e0*/  STS.128 [R21+0x16400], R8 ;  /* 0x0164000815007388 */ /* 0x0005e40000000c00 */
.L_x_7463:
[----:B------:R-:W-:Y:S05]  /*f7f0*/  BSYNC B1 ;  /* 0x0000000000017941 */ /* 0x000fea0003800000 */
.L_x_7462:
[----:B------:R-:W-:Y:S04]  /*f800*/  BSSY B1, `(.L_x_7464) ;  /* 0x0000067000017945 */ /* 0x000fe80003800000 */
[----:B------:R-:W-:Y:S05]  /*f810*/  @P1 BRA `(.L_x_7465) ;  /* 0x0000000400941947 */ /* 0x000fea0003800000 */
[----:B-12---:R-:W2:Y:S04]  /*f820*/  LDL R10, [R1+0x38] ;  /* 0x00003800010a7983 */ /* 0x006ea80000100800 */
        /* <DEDUP_REMOVED lines=8> */
[----:B------:R-:W-:-:S05]  /*f8b0*/  LOP3.LUT R4, R4, 0xfffffff8, RZ, 0xc0, !PT ;  /* 0xfffffff804047812 */ /* 0x000fca00078ec0ff */
[----:B------:R-:W-:Y:S02]  /*f8c0*/  IMAD.IADD R4, R5, 0x1, -R4 ;  /* 0x0000000105047824 */ /* 0x000fe400078e0a04 */
[----:B------:R-:W-:-:S03]  /*f8d0*/  IMAD.SHL.U32 R8, R8, 0x40, RZ ;  /* 0x0000004008087824 */ /* 0x000fc600078e00ff */
[----:B------:R-:W-:-:S04]  /*f8e0*/  LEA.HI R4, R3, R4, RZ, 0x1d ;  /* 0x0000000403047211 */ /* 0x000fc800078fe8ff */
[----:B------:R-:W-:Y:S02]  /*f8f0*/  SHF.R.S32.HI R7, RZ, 0x1f, R4 ;  /* 0x0000001fff077819 */ /* 0x000fe40000011404 */
[----:B------:R-:W-:Y:S02]  /*f900*/  SHF.L.U32 R5, R4, 0x3, RZ ;  /* 0x0000000304057819 */ /* 0x000fe400000006ff */
[----:B------:R-:W-:Y:S02]  /*f910*/  LOP3.LUT R8, R8, 0x1c0, RZ, 0xc0, !PT ;  /* 0x000001c008087812 */ /* 0x000fe400078ec0ff */
[----:B------:R-:W-:Y:S02]  /*f920*/  LOP3.LUT R6, R6, 0x1c0, RZ, 0xc0, !PT ;  /* 0x000001c006067812 */ /* 0x000fe400078ec0ff */
[----:B------:R-:W-:Y:S02]  /*f930*/  LEA.HI R7, R7, R4, RZ, 0x3 ;  /* 0x0000000407077211 */ /* 0x000fe400078f18ff */
[----:B------:R-:W-:-:S02]  /*f940*/  SHF.R.U32.HI R6, RZ, 0x3, R6 ;  /* 0x00000003ff067819 */ /* 0x000fc40000011606 */
[----:B------:R-:W-:Y:S02]  /*f950*/  LOP3.LUT R4, R8, 0x38, R5, 0xf8, !PT ;  /* 0x0000003808047812 */ /* 0x000fe400078ef805 */
[----:B------:R-:W-:Y:S02]  /*f960*/  SHF.L.U32 R7, R7, 0xa, RZ ;  /* 0x0000000a07077819 */ /* 0x000fe400000006ff */
[----:B------:R-:W-:Y:S02]  /*f970*/  LOP3.LUT R8, R4, R6, RZ, 0x3c, !PT ;  /* 0x0000000604087212 */ /* 0x000fe400078e3cff */
[----:B------:R-:W-:Y:S01]  /*f980*/  LOP3.LUT R9, R7, 0x7fffe000, RZ, 0xc0, !PT ;  /* 0x7fffe00007097812 */ /* 0x000fe200078ec0ff */
[----:B------:R-:W-:Y:S02]  /*f990*/  HADD2.F32 R38, -RZ, R15.H0_H0 ;  /* 0x2000000fff267230 */ /* 0x000fe40000004100 */
[----:B------:R-:W-:Y:S02]  /*f9a0*/  HADD2.F32 R36, -RZ, R0.H0_H0 ;  /* 0x20000000ff247230 */ /* 0x000fe40000004100 */
[----:B------:R-:W-:-:S02]  /*f9b0*/  HADD2.F32 R40, -RZ, R20.H0_H0 ;  /* 0x20000014ff287230 */ /* 0x000fc40000004100 */
[----:B------:R-:W-:Y:S02]  /*f9c0*/  HADD2.F32 R43, -RZ, R15.H1_H1 ;  /* 0x3000000fff2b7230 */ /* 0x000fe40000004100 */
[----:B------:R-:W-:Y:S02]  /*f9d0*/  HADD2.F32 R41, -RZ, R0.H1_H1 ;  /* 0x30000000ff297230 */ /* 0x000fe40000004100 */
        /* <DEDUP_REMOVED lines=73> */
.L_x_7465:
[----:B------:R-:W-:Y:S05]  /*fe70*/  BSYNC B1 ;  /* 0x0000000000017941 */ /* 0x000fea0003800000 */
.L_x_7464:
[----:B------:R-:W-:Y:S05]  /*fe80*/  @P0 BRA `(.L_x_7452) ;  /* 0x0000000400940947 */ /* 0x000fea0003800000 */
[----:B-123--:R-:W2:Y:S04]  /*fe90*/  LDL R9, [R1+0x34] ;  /* 0x0000340001097983 */ /* 0x00eea80000100800 */
[----:B------:R-:W3:Y:S01]  /*fea0*/  LDL R42, [R1+0x74] ;  /* 0x00007400012a7983 */ /* 0x000ee20000100800 */
[----:B------:R-:W1:Y:S01]  /*feb0*/  S2R R5, SR_TID.X ;  /* 0x0000000000057919 */ /* 0x000e620000002100 */
[----:B------:R-:W-:Y:S02]  /*fec0*/  VIADD R7, R22, 0x60 ;  /* 0x0000006016077836 */ /* 0x000fe40000000000 */
[----:B-1----:R-:W-:-:S05]  /*fed0*/  VIADD R5, R5, 0xffffff80 ;  /* 0xffffff8005057836 */ /* 0x002fca0000000000 */
[----:B------:R-:W-:-:S04]  /*fee0*/  SHF.R.S32.HI R4, RZ, 0x1f, R5 ;  /* 0x0000001fff047819 */ /* 0x000fc80000011405 */
[----:B------:R-:W-:-:S04]  /*fef0*/  LEA.HI R4, R4, R5, RZ, 0x3 ;  /* 0x0000000504047211 */ /* 0x000fc800078f18ff */
[----:B------:R-:W-:-:S05]  /*ff00*/  LOP3.LUT R4, R4, 0xfffffff8, RZ, 0xc0, !PT ;  /* 0xfffffff804047812 */ /* 0x000fca00078ec0ff */
[----:B------:R-:W-:Y:S01]  /*ff10*/  IMAD.IADD R4, R5, 0x1, -R4 ;  /* 0x0000000105047824 */ /* 0x000fe200078e0a04 */
[----:B------:R-:W-:-:S04]  /*ff20*/  IADD3 R5, R22, 0x60, RZ ;  /* 0x0000006016057810 */ /* 0x000fc80007ffe0ff */
[----:B------:R-:W-:Y:S01]  /*ff30*/  LEA.HI R3, R3, R4, RZ, 0x1d ;  /* 0x0000000403037211 */ /* 0x000fe200078fe8ff */
[----:B------:R-:W-:Y:S02]  /*ff40*/  IMAD.SHL.U32 R5, R5, 0x40, RZ ;  /* 0x0000004005057824 */ /* 0x000fe400078e00ff */
[----:B------:R-:W-:Y:S01]  /*ff50*/  IMAD.SHL.U32 R7, R7, 0x40, RZ ;  /* 0x0000004007077824 */ /* 0x000fe200078e00ff */
[----:B------:R-:W-:Y:S01]  /*ff60*/  SHF.R.S32.HI R6, RZ, 0x1f, R3 ;  /* 0x0000001fff067819 */ /* 0x000fe20000011403 */
[----:B------:R-:W-:Y:S01]  /*ff70*/  IMAD.SHL.U32 R4, R3, 0x8, RZ ;  /* 0x0000000803047824 */ /* 0x000fe200078e00ff */
[----:B------:R-:W-:Y:S02]  /*ff80*/  LOP3.LUT R5, R5, 0x1c0, RZ, 0xc0, !PT ;  /* 0x000001c005057812 */ /* 0x000fe400078ec0ff */
[----:B------:R-:W-:Y:S02]  /*ff90*/  LEA.HI R6, R6, R3, RZ, 0x3 ;  /* 0x0000000306067211 */ /* 0x000fe400078f18ff */
[----:B------:R-:W-:-:S02]  /*ffa0*/  LOP3.LUT R7, R7, 0x1c0, RZ, 0xc0, !PT ;  /* 0x000001c007077812 */ /* 0x000fc400078ec0ff */
[----:B------:R-:W-:Y:S01]  /*ffb0*/  SHF.R.U32.HI R5, RZ, 0x3, R5 ;  /* 0x00000003ff057819 */ /* 0x000fe20000011605 */
[----:B------:R-:W-:Y:S01]  /*ffc0*/  IMAD.SHL.U32 R6, R6, 0x400, RZ ;  /* 0x0000040006067824 */ /* 0x000fe200078e00ff */
[----:B------:R-:W-:-:S04]  /*ffd0*/  LOP3.LUT R3, R7, 0x38, R4, 0xf8, !PT ;  /* 0x0000003807037812 */ /* 0x000fc800078ef804 */
[----:B------:R-:W-:Y:S02]  /*ffe0*/  LOP3.LUT R3, R3, R5, RZ, 0x3c, !PT ;  /* 0x0000000503037212 */ /* 0x000fe400078e3cff */
[----:B------:R-:W-:Y:S01]  /*fff0*/  LOP3.LUT R8, R6, 0x7fffe000, RZ, 0xc0, !PT ;  /* 0x7fffe00006087812 */ /* 0x000fe200078ec0ff */
[--C-:B------:R-:W-:Y:S02]  /*10000*/  HADD2.F32 R37, -RZ, R15.reuse.H0_H0 ;  /* 0x2000000fff257230 */ /* 0x100fe40000004100 */
[----:B------:R-:W-:Y:S02]  /*10010*/  HADD2.F32 R35, -RZ, R0.H0_H0 ;  /* 0x20000000ff237230 */ /* 0x000fe40000004100 */
[----:B------:R-:W-:Y:S02]  /*10020*/  HADD2.F32 R38, -RZ, R20.H0_H0 ;  /* 0x20000014ff267230 */ /* 0x000fe40000004100 */
[----:B------:R-:W-:Y:S02]  /*10030*/  HADD2.F32 R36, -RZ, R12.H0_H0 ;  /* 0x2000000cff247230 */ /* 0x000fe40000004100 */
[----:B------:R-:W-:-:S02]  /*10040*/  HADD2.F32 R40, -RZ, R15.H1_H1 ;  /* 0x3000000fff287230 */ /* 0x000fc40000004100 */
[----:B------:R-:W-:Y:S02]  /*10050*/  HADD2.F32 R0, -RZ, R0.H1_H1 ;  /* 0x30000000ff007230 */ /* 0x000fe40000004100 */
[----:B------:R-:W-:Y:S02]  /*10060*/  HADD2.F32 R41, -RZ, R20.H1_H1 ;  /* 0x30000014ff297230 */ /* 0x000fe40000004100 */
[----:B------:R-:W-:Y:S02]  /*10070*/  HADD2.F32 R43, -RZ, R24.H0_H0 ;  /* 0x20000018ff2b7230 */ /* 0x000fe40000004100 */
[----:B------:R-:W-:Y:S01]  /*10080*/  HADD2.F32 R39, -RZ, R13.H0_H0 ;  /* 0x2000000dff277230 */ /* 0x000fe20000004100 */
[----:B--2---:R-:W-:-:S04]  /*10090*/  IADD3 R3, R3, R8, R9 ;  /* 0x0000000803037210 */ /* 0x004fc80007ffe009 */
[----:B------:R-:W-:Y:S01]  /*100a0*/  LEA R3, R3, R2, 0x1 ;  /* 0x0000000203037211 */ /* 0x000fe200078e08ff */
[----:B---3--:R-:W-:Y:S04]  /*100b0*/  LDS.128 R4, [R42] ;  /* 0x000000002a047984 */ /* 0x008fe80000000c00 */
[----:B------:R-:W1:Y:S02]  /*100c0*/  LDS.128 R8, [R3+0x16400] ;  /* 0x0164000003087984 */ /* 0x000e640000000c00 */
[----:B-1----:R-:W-:Y:S02]  /*100d0*/  HADD2.F32 R30, -RZ, R8.H0_H0 ;  /* 0x20000008ff1e7230 */ /* 0x002fe40000004100 */
[----:B------:R-:W-:Y:S02]  /*100e0*/  HADD2.F32 R21, -RZ, R4.H0_H0 ;  /* 0x20000004ff157230 */ /* 0x000fe40000004100 */
[----:B------:R-:W-:-:S02]  /*100f0*/  HADD2.F32 R8, -RZ, R8.H1_H1 ;  /* 0x30000008ff087230 */ /* 0x000fc40000004100 */
[-C--:B------:R-:W-:Y:S01]  /*10100*/  FMUL.FTZ R34, R37, R30.reuse ;  /* 0x0000001e25227220 */ /* 0x080fe20000410000 */
[----:B------:R-:W-:Y:S02]  /*10110*/  HADD2.F32 R31, -RZ, R9.H0_H0 ;  /* 0x20000009ff1f7230 */ /* 0x000fe40000004100 */
[C---:B------:R-:W-:Y:S01]  /*10120*/  FMUL.FTZ R30, R35.reuse, R30 ;  /* 0x0000001e231e7220 */ /* 0x040fe20000410000 */
[----:B------:R-:W-:Y:S02]  /*10130*/  HADD2.F32 R4, -RZ, R4.H1_H1 ;  /* 0x30000004ff047230 */ /* 0x000fe40000004100 */
[-C--:B------:R-:W-:Y:S01]  /*10140*/  FFMA.FTZ R34, R35, R21.reuse, -R34 ;  /* 0x0000001523227223 */ /* 0x080fe20000010822 */
[----:B------:R-:W-:Y:S02]  /*10150*/  HADD2.F32 R26, -RZ, R5.H0_H0 ;  /* 0x20000005ff1a7230 */ /* 0x000fe40000004100 */
[----:B------:R-:W-:Y:S01]  /*10160*/  FFMA.FTZ R30, R37, R21, R30 ;  /* 0x00000015251e7223 */ /* 0x000fe2000001001e */
[----:B------:R-:W-:-:S02]  /*10170*/  HADD2.F32 R9, -RZ, R9.H1_H1 ;  /* 0x30000009ff097230 */ /* 0x000fc40000004100 */
[-C--:B------:R-:W-:Y:S01]  /*10180*/  FMUL.FTZ R15, R38, R8.reuse ;  /* 0x00000008260f7220 */ /* 0x080fe20000410000 */
[----:B------:R-:W-:Y:S01]  /*10190*/  FMUL.FTZ R21, R36, R8 ;  /* 0x0000000824157220 */ /* 0x000fe20000410000 */
[-C--:B------:R-:W-:Y:S01]  /*101a0*/  FMUL.FTZ R35, R40, R31.reuse ;  /* 0x0000001f28237220 */ /* 0x080fe20000410000 */
[----:B------:R-:W-:Y:S02]  /*101b0*/  HADD2.F32 R37, -RZ, R12.H1_H1 ;  /* 0x3000000cff257230 */ /* 0x000fe40000004100 */
[-C--:B------:R-:W-:Y:S01]  /*101c0*/  FFMA.FTZ R15, R36, R4.reuse, -R15 ;  /* 0x00000004240f7223 */ /* 0x080fe2000001080f */
[--C-:B------:R-:W-:Y:S02]  /*101d0*/  HADD2.F32 R32, -RZ, R10.reuse.H0_H0 ;  /* 0x2000000aff207230 */ /* 0x100fe40000004100 */
[----:B------:R-:W-:Y:S01]  /*101e0*/  FMUL.FTZ R31, R0, R31 ;  /* 0x0000001f001f7220 */ /* 0x000fe20000410000 */
[----:B------:R-:W-:Y:S02]  /*101f0*/  HADD2.F32 R5, -RZ, R5.H1_H1 ;  /* 0x30000005ff057230 */ /* 0x000fe40000004100 */
[----:B------:R-:W-:Y:S01]  /*10200*/  FFMA.FTZ R21, R38, R4, R21 ;  /* 0x0000000426157223 */ /* 0x000fe20000010015 */
[----:B------:R-:W-:Y:S01]  /*10210*/  FFMA.FTZ R35, R0, R26, -R35 ;  /* 0x0000001a00237223 */ /* 0x000fe20000010823 */
[----:B------:R-:W-:-:S02]  /*10220*/  HADD2.F32 R10, -RZ, R10.H1_H1 ;  /* 0x3000000aff0a7230 */ /* 0x000fc40000004100 */
[-C--:B------:R-:W-:Y:S01]  /*10230*/  FMUL.FTZ R0, R41, R9.reuse ;  /* 0x0000000929007220 */ /* 0x080fe20000410000 */
[----:B------:R-:W-:Y:S01]  /*10240*/  FMUL.FTZ R4, R37, R9 ;  /* 0x0000000925047220 */ /* 0x000fe20000410000 */
[----:B------:R-:W-:Y:S02]  /*10250*/  HADD2.F32 R36, -RZ, R25.H0_H0 ;  /* 0x20000019ff247230 */ /* 0x000fe40000004100 */
[----:B------:R-:W-:Y:S01]  /*10260*/  FFMA.FTZ R31, R40, R26, R31 ;  /* 0x0000001a281f7223 */ /* 0x000fe2000001001f */
[--C-:B0-----:R-:W-:Y:S02]  /*10270*/  HADD2.F32 R27, -RZ, R6.reuse.H0_H0 ;  /* 0x20000006ff1b7230 */ /* 0x101fe40000004100 */
[----:B------:R-:W-:Y:S01]  /*10280*/  FMUL.FTZ R8, R43, R32 ;  /* 0x000000202b087220 */ /* 0x000fe20000410000 */
[----:B------:R-:W-:Y:S02]  /*10290*/  HADD2.F32 R6, -RZ, R6.H1_H1 ;  /* 0x30000006ff067230 */ /* 0x000fe40000004100 */
[----:B------:R-:W-:Y:S01]  /*102a0*/  FFMA.FTZ R0, R37, R5, -R0 ;  /* 0x0000000525007223 */ /* 0x000fe20000010800 */
[----:B------:R-:W-:-:S02]  /*102b0*/  HADD2.F32 R26, -RZ, R14.H0_H0 ;  /* 0x2000000eff1a7230 */ /* 0x000fc40000004100 */
[----:B------:R-:W-:Y:S01]  /*102c0*/  FMUL.FTZ R32, R39, R32 ;  /* 0x0000002027207220 */ /* 0x000fe20000410000 */
[----:B------:R-:W-:Y:S01]  /*102d0*/  FFMA.FTZ R12, R41, R5, R4 ;  /* 0x00000005290c7223 */ /* 0x000fe20000010004 */
[----:B------:R-:W-:Y:S01]  /*102e0*/  FMUL.FTZ R5, R36, R10 ;  /* 0x0000000a24057220 */ /* 0x000fe20000410000 */
[--C-:B------:R-:W-:Y:S02]  /*102f0*/  HADD2.F32 R33, -RZ, R11.reuse.H0_H0 ;  /* 0x2000000bff217230 */ /* 0x100fe40000004100 */
[-C--:B------:R-:W-:Y:S01]  /*10300*/  FFMA.FTZ R20, R39, R27.reuse, -R8 ;  /* 0x0000001b27147223 */ /* 0x080fe20000010808 */
[----:B------:R-:W-:Y:S01]  /*10310*/  FFMA.FTZ R32, R43, R27, R32 ;  /* 0x0000001b2b207223 */ /* 0x000fe20000010020 */
[----:B------:R-:W-:Y:S02]  /*10320*/  HADD2.F32 R11, -RZ, R11.H1_H1 ;  /* 0x3000000bff0b7230 */ /* 0x000fe40000004100 */
[----:B------:R-:W-:Y:S01]  /*10330*/  FFMA.FTZ R27, R26, R6, -R5 ;  /* 0x000000061a1b7223 */ /* 0x000fe20000010805 */
[----:B------:R-:W-:-:S02]  /*10340*/  HADD2.F32 R37, -RZ, R24.H1_H1 ;  /* 0x30000018ff257230 */ /* 0x000fc40000004100 */
[----:B------:R-:W-:Y:S01]  /*10350*/  FMUL.FTZ R9, R26, R10 ;  /* 0x0000000a1a097220 */ /* 0x000fe20000410000 */
[----:B------:R-:W-:Y:S02]  /*10360*/  HADD2.F32 R39, -RZ, R25.H1_H1 ;  /* 0x30000019ff277230 */ /* 0x000fe40000004100 */
[----:B------:R-:W-:Y:S02]  /*10370*/  HADD2.F32 R5, -RZ, R13.H1_H1 ;  /* 0x3000000dff057230 */ /* 0x000fe40000004100 */
[----:B------:R-:W-:Y:S02]  /*10380*/  HADD2.F32 R25, -RZ, R14.H1_H1 ;  /* 0x3000000eff197230 */ /* 0x000fe40000004100 */
[--C-:B------:R-:W-:Y:S02]  /*10390*/  HADD2.F32 R29, -RZ, R7.reuse.H0_H0 ;  /* 0x20000007ff1d7230 */ /* 0x100fe40000004100 */
        /* <DEDUP_REMOVED lines=20> */
.L_x_7452:
[----:B------:R-:W-:Y:S05]  /*104e0*/  BSYNC B0 ;  /* 0x0000000000007941 */ /* 0x000fea0003800000 */
.L_x_7433:
        /* <DEDUP_REMOVED lines=8> */
.L_x_7431:
[----:B------:R-:W-:-:S06]  /*10570*/  ULOP3.LUT UR4, UR60, 0x1, URZ, 0xfc, !UPT ;  /* 0x000000013c047892 */ /* 0x000fcc000f8efc3f */
[----:B------:R-:W-:-:S05]  /*10580*/  IMAD.U32 R0, RZ, RZ, UR4 ;  /* 0x00000004ff007e24 */ /* 0x000fca000f8e00ff */
[----:B------:R-:W-:-:S13]  /*10590*/  ISETP.NE.AND P0, PT, R0, 0x3, PT ;  /* 0x000000030000780c */ /* 0x000fda0003f05270 */
[----:B------:R-:W-:Y:S05]  /*105a0*/  @!P0 BRA `(.L_x_7466) ;  /* 0x0000000000048947 */ /* 0x000fea0003800000 */
[----:B------:R-:W-:Y:S01]  /*105b0*/  BPT.TRAP 0x1 ;  /* 0x000000040000795c */ /* 0x000fe20000300000 */
.L_x_7466:
[----:B------:R-:W-:Y:S01]  /*105c0*/  IMAD R0, R222, 0x8, R2 ;  /* 0x00000008de007824 */ /* 0x000fe200078e0202 */
[----:B0-2-4-:R-:W-:-:S04]  /*105d0*/  SHF.L.U32 R3, R229, 0x1f, RZ ;  /* 0x0000001fe5037819 */ /* 0x015fc800000006ff */
[----:B------:R0:W2:Y:S01]  /*105e0*/  SYNCS.PHASECHK.TRANS64.TRYWAIT P2, [R0+URZ+0x34830], R3 ;  /* 0x03483003000075a7 */ /* 0x0000a2000804017f */
[----:B------:R-:W-:Y:S05]  /*105f0*/  @!P0 BRA `(.L_x_7467) ;  /* 0x0000000000048947 */ /* 0x000fea0003800000 */
[----:B------:R-:W-:Y:S01]  /*10600*/  BPT.TRAP 0x1 ;  /* 0x000000040000795c */ /* 0x000fe20000300000 */
.L_x_7467:
[----:B-1-3--:R-:W1:Y:S01]  /*10610*/  S2R R4, SR_TID.X ;  /* 0x0000000000047919 */ /* 0x00ae620000002100 */
[----:B------:R-:W-:Y:S01]  /*10620*/  IMAD.MOV.U32 R87, RZ, RZ, RZ ;  /* 0x000000ffff577224 */ /* 0x000fe200078e00ff */
[----:B-1----:R-:W-:-:S04]  /*10630*/  LOP3.LUT R4, R4, 0x7f, RZ, 0xc0, !PT ;  /* 0x0000007f04047812 */ /* 0x002fc800078ec0ff */
[----:B------:R-:W-:Y:S01]  /*10640*/  ISETP.NE.AND P1, PT, R4, RZ, PT ;  /* 0x000000ff0400720c */ /* 0x000fe20003f25270 */
[----:B--2---:R-:W-:-:S12]  /*10650*/  @P2 BRA `(.L_x_7468) ;  /* 0x0000000000082947 */ /* 0x004fd80003800000 */
[----:B------:R-:W1:Y:S02]  /*10660*/  SYNCS.PHASECHK.TRANS64.TRYWAIT P2, [R0+URZ+0x34830], R3 ;  /* 0x03483003000075a7 */ /* 0x000e64000804017f */
[----:B-1----:R-:W-:Y:S05]  /*10670*/  @!P2 BRA `(.L_x_7469) ;  /* 0x0000015c00b4a947 */ /* 0x002fea0003800000 */
.L_x_7468:
        /* <DEDUP_REMOVED lines=9> */
[----:B------:R-:W-:Y:S01]  /*10710*/  IMAD.MOV.U32 R25, RZ, RZ, 0x40000040 ;  /* 0x40000040ff197424 */ /* 0x000fe200078e00ff */
[----:B------:R-:W-:Y:S01]  /*10720*/  LOP3.LUT R3, R3, 0x3fff, RZ, 0xc0, !PT ;  /* 0x00003fff03037812 */ /* 0x000fe200078ec0ff */
[----:B------:R-:W-:Y:S01]  /*10730*/  IMAD.U32 R27, RZ, RZ, UR9 ;  /* 0x00000009ff1b7e24 */ /* 0x000fe2000f8e00ff */
[----:B------:R-:W-:-:S02]  /*10740*/  R2UR UR15, R15 ;  /* 0x000000000f0f72ca */ /* 0x000fc400000e0000 */
[----:B------:R-:W-:Y:S01]  /*10750*/  LOP3.LUT R4, R3, 0x10000, RZ, 0xfc, !PT ;  /* 0x0001000003047812 */ /* 0x000fe200078efcff */
[----:B------:R-:W-:Y:S01]  /*10760*/  ULOP3.LUT UR56, UR56, 0x10000, URZ, 0xfc, !UPT ;  /* 0x0001000038387892 */ /* 0x000fe2000f8efc3f */
[----:B------:R-:W-:Y:S01]  /*10770*/  MOV R10, UR37 ;  /* 0x00000025000a7c02 */ /* 0x000fe20008000f00 */
[----:B------:R-:W-:Y:S01]  /*10780*/  UMOV UR37, UR9 ;  /* 0x0000000900257c82 */ /* 0x000fe20008000000 */
[----:B------:R-:W-:Y:S01]  /*10790*/  MOV R11, UR36 ;  /* 0x00000024000b7c02 */ /* 0x000fe20008000f00 */
[----:B------:R0:W-:Y:S01]  /*107a0*/  STL [R1+0x18], R4 ;  /* 0x0000180401007387 */ /* 0x0001e20000100800 */
[----:B------:R-:W-:Y:S01]  /*107b0*/  UMOV UR13, UR37 ;  /* 0x00000025000d7c82 */ /* 0x000fe20008000000 */
[----:B------:R-:W-:Y:S01]  /*107c0*/  MOV R21, 0x40000040 ;  /* 0x4000004000157802 */ /* 0x000fe20000000f00 */
[----:B------:R-:W-:Y:S01]  /*107d0*/  UMOV UR8, UR56 ;  /* 0x0000003800087c82 */ /* 0x000fe20008000000 */
[----:B------:R-:W-:Y:S01]  /*107e0*/  UMOV UR21, UR37 ;  /* 0x0000002500157c82 */ /* 0x000fe20008000000 */
[----:B------:R-:W-:Y:S01]  /*107f0*/  UMOV UR36, UR8 ;  /* 0x0000000800247c82 */ /* 0x000fe20008000000 */
[----:B------:R-:W-:Y:S01]  /*10800*/  R2UR UR23, R21 ;  /* 0x00000000151772ca */ /* 0x000fe200000e0000 */
[----:B------:R-:W-:Y:S01]  /*10810*/  UMOV UR12, UR36 ;  /* 0x00000024000c7c82 */ /* 0x000fe20008000000 */
[----:B------:R-:W-:Y:S01]  /*10820*/  UMOV UR20, UR36 ;  /* 0x0000002400147c82 */ /* 0x000fe20008000000 */
[----:B------:R-:W-:Y:S01]  /*10830*/  R2UR UR55, R25 ;  /* 0x00000000193772ca */ /* 0x000fe200000e0000 */
[----:B0-----:R-:W-:Y:S01]  /*10840*/  IMAD R4, R222, 0xb00, R4 ;  /* 0x00000b00de047824 */ /* 0x001fe200078e0204 */
[----:B------:R-:W-:Y:S01]  /*10850*/  UMOV UR52, UR36 ;  /* 0x0000002400347c82 */ /* 0x000fe20008000000 */
[----:B------:R-:W-:Y:S01]  /*10860*/  UMOV UR53, UR37 ;  /* 0x0000002500357c82 */ /* 0x000fe20008000000 */
[----:B------:R-:W-:Y:S01]  /*10870*/  R2UR UR35, R15 ;  /* 0x000000000f2372ca */ /* 0x000fe200000e0000 */
[C---:B------:R-:W-:Y:S01]  /*10880*/  VIADD R20, R4.reuse, 0x100 ;  /* 0x0000010004147836 */ /* 0x040fe20000000000 */
[C---:B------:R-:W-:Y:S01]  /*10890*/  R2UR UR10, R4.reuse ;  /* 0x00000000040a72ca */ /* 0x040fe200000e0000 */
[C---:B------:R-:W-:Y:S01]  /*108a0*/  VIADD R24, R4.reuse, 0x180 ;  /* 0x0000018004187836 */ /* 0x040fe20000000000 */
[----:B------:R-:W-:Y:S01]  /*108b0*/  IADD3 R14, R4, 0x80, RZ ;  /* 0x00000080040e7810 */ /* 0x000fe20007ffe0ff */
[----:B------:R-:W-:Y:S01]  /*108c0*/  UMOV UR32, UR36 ;  /* 0x0000002400207c82 */ /* 0x000fe20008000000 */
[----:B------:R-:W-:Y:S01]  /*108d0*/  R2UR UR22, R20 ;  /* 0x00000000141672ca */ /* 0x000fe200000e0000 */
[----:B------:R-:W-:Y:S01]  /*108e0*/  UMOV UR33, UR37 ;  /* 0x0000002500217c82 */ /* 0x000fe20008000000 */
[----:B------:R-:W-:Y:S01]  /*108f0*/  R2UR UR14, R14 ;  /* 0x000000000e0e72ca */ /* 0x000fe200000e0000 */
[----:B------:R-:W-:Y:S01]  /*10900*/  VIADD R14, R4, 0x200 ;  /* 0x00000200040e7836 */ /* 0x000fe20000000000 */
[----:B------:R-:W-:Y:S01]  /*10910*/  R2UR UR54, R24 ;  /* 0x00000000183672ca */ /* 0x000fe200000e0000 */
[----:B------:R-:W-:Y:S01]  /*10920*/  VIADD R20, R4, 0x280 ;  /* 0x0000028004147836 */ /* 0x000fe20000000000 */
[----:B------:R-:W-:Y:S01]  /*10930*/  R2UR UR31, R21 ;  /* 0x00000000151f72ca */ /* 0x000fe200000e0000 */
[----:B------:R-:W-:Y:S01]  /*10940*/  UMOV UR28, UR36 ;  /* 0x00000024001c7c82 */ /* 0x000fe20008000000 */
[----:B------:R-:W-:Y:S01]  /*10950*/  R2UR UR34, R14 ;  /* 0x000000000e2272ca */ /* 0x000fe200000e0000 */
[----:B------:R-:W-:Y:S01]  /*10960*/  HGMMA.64x16x16.F32 R112, gdesc[UR8], RZ, !UPT, gsb0 ;  /* 0x00200000087079f0 */ /* 0x000fe2000c0008ff */
[----:B------:R-:W-:Y:S01]  /*10970*/  R2UR UR30, R20 ;  /* 0x00000000141e72ca */ /* 0x000fe200000e0000 */
[----:B------:R-:W-:Y:S01]  /*10980*/  UMOV UR29, UR37 ;  /* 0x00000025001d7c82 */ /* 0x000fe20008000000 */
[C---:B------:R-:W-:Y:S01]  /*10990*/  VIADD R24, R4.reuse, 0x300 ;  /* 0x0000030004187836 */ /* 0x040fe20000000000 */
[----:B------:R-:W-:Y:S01]  /*109a0*/  R2UR UR47, R25 ;  /* 0x00000000192f72ca */ /* 0x000fe200000e0000 */
[----:B------:R-:W-:Y:S01]  /*109b0*/  UMOV UR44, UR36 ;  /* 0x00000024002c7c82 */ /* 0x000fe20008000000 */
[----:B------:R-:W-:Y:S01]  /*109c0*/  UMOV UR45, UR37 ;  /* 0x00000025002d7c82 */ /* 0x000fe20008000000 */
[----:B------:R-:W-:Y:S01]  /*109d0*/  IADD3 R14, R4, 0x380, RZ ;  /* 0x00000380040e7810 */ /* 0x000fe20007ffe0ff */
[----:B------:R-:W-:Y:S01]  /*109e0*/  UMOV UR24, UR36 ;  /* 0x0000002400187c82 */ /* 0x000fe20008000000 */
[----:B------:R-:W-:Y:S01]  /*109f0*/  R2UR UR46, R24 ;  /* 0x00000000182e72ca */ /* 0x000fe200000e0000 */
[----:B------:R-:W-:Y:S01]  /*10a00*/  UMOV UR25, UR37 ;  /* 0x0000002500197c82 */ /* 0x000fe20008000000 */
[----:B------:R-:W-:Y:S01]  /*10a10*/  R2UR UR26, R14 ;  /* 0x000000000e1a72ca */ /* 0x000fe200000e0000 */
[----:B------:R-:W-:Y:S01]  /*10a20*/  VIADD R20, R4, 0x400 ;  /* 0x0000040004147836 */ /* 0x000fe20000000000 */
[----:B------:R-:W-:Y:S01]  /*10a30*/  R2UR UR27, R15 ;  /* 0x000000000f1b72ca */ /* 0x000fe200000e0000 */
[----:B------:R-:W-:Y:S01]  /*10a40*/  UMOV UR16, UR36 ;  /* 0x0000002400107c82 */ /* 0x000fe20008000000 */
[----:B------:R-:W-:Y:S01]  /*10a50*/  R2UR UR19, R21 ;  /* 0x00000000151372ca */ /* 0x000fe200000e0000 */
[----:B------:R-:W-:Y:S01]  /*10a60*/  UMOV UR17, UR37 ;  /* 0x0000002500117c82 */ /* 0x000fe20008000000 */
[----:B------:R-:W-:Y:S01]  /*10a70*/  R2UR UR18, R20 ;  /* 0x00000000141272ca */ /* 0x000fe200000e0000 */
[C---:B------:R-:W-:Y:S01]  /*10a80*/  VIADD R14, R4.reuse, 0x480 ;  /* 0x00000480040e7836 */ /* 0x040fe20000000000 */
[----:B------:R-:W-:Y:S01]  /*10a90*/  R2UR UR7, R15 ;  /* 0x000000000f0772ca */ /* 0x000fe200000e0000 */
[----:B------:R-:W-:Y:S01]  /*10aa0*/  UMOV UR4, UR36 ;  /* 0x0000002400047c82 */ /* 0x000fe20008000000 */
[----:B------:R-:W-:Y:S01]  /*10ab0*/  UMOV UR5, UR37 ;  /* 0x0000002500057c82 */ /* 0x000fe20008000000 */
[----:B------:R-:W-:Y:S01]  /*10ac0*/  VIADD R20, R4, 0x500 ;  /* 0x0000050004147836 */ /* 0x000fe20000000000 */
[----:B------:R-:W-:Y:S01]  /*10ad0*/  R2UR UR6, R14 ;  /* 0x000000000e0672ca */ /* 0x000fe200000e0000 */
[----:B------:R-:W-:Y:S01]  /*10ae0*/  IMAD.U32 R26, RZ, RZ, UR8 ;  /* 0x00000008ff1a7e24 */ /* 0x000fe2000f8e00ff */
[----:B------:R-:W-:Y:S01]  /*10af0*/  R2UR UR43, R21 ;  /* 0x00000000152b72ca */ /* 0x000fe200000e0000 */
[----:B------:R-:W-:Y:S01]  /*10b00*/  UMOV UR40, UR36 ;  /* 0x0000002400287c82 */ /* 0x000fe20008000000 */
[----:B------:R-:W-:Y:S01]  /*10b10*/  R2UR UR42, R20 ;  /* 0x00000000142a72ca */ /* 0x000fe200000e0000 */
[----:B------:R-:W-:Y:S01]  /*10b20*/  UMOV UR41, UR37 ;  /* 0x0000002500297c82 */ /* 0x000fe20008000000 */
[C---:B------:R-:W-:Y:S01]  /*10b30*/  IADD3 R24, R4.reuse, 0x82, RZ ;  /* 0x0000008204187810 */ /* 0x040fe20007ffe0ff */
[----:B------:R0:W-:Y:S01]  /*10b40*/  STL.64 [R1+0x10], R26 ;  /* 0x0000101a01007387 */ /* 0x0001e20000100a00 */
[----:B------:R-:W-:Y:S01]  /*10b50*/  MOV R25, 0x40000040 ;  /* 0x4000004000197802 */ /* 0x000fe20000000f00 */
[----:B------:R-:W-:Y:S01]  /*10b60*/  VIADD R14, R4, 0x2 ;  /* 0x00000002040e7836 */ /* 0x000fe20000000000 */
[----:B------:R-:W-:Y:S01]  /*10b70*/  R2UR UR10, R24 ;  /* 0x00000000180a72ca */ /* 0x000fe200000e0000 */
[----:B------:R-:W-:Y:S01]  /*10b80*/  IMAD.MOV.U32 R15, RZ, RZ, 0x40000040 ;  /* 0x40000040ff0f7424 */ /* 0x000fe200078e00ff */
[----:B------:R-:W-:Y:S01]  /*10b90*/  R2UR UR11, R25 ;  /* 0x00000000190b72ca */ /* 0x000fe200000e0000 */
[----:B------:R-:W-:Y:S01]  /*10ba0*/  UIADD3 UR8, UR56, 0x2, URZ ;  /* 0x0000000238087890 */ /* 0x000fe2000fffe03f */
[----:B------:R-:W-:Y:S01]  /*10bb0*/  MOV R7, UR39 ;  /* 0x0000002700077c02 */ /* 0x000fe20008000f00 */
[----:B------:R-:W-:Y:S01]  /*10bc0*/  UMOV UR37, 0x40000040 ;  /* 0x4000004000257882 */ /* 0x000fe20000000000 */
[----:B------:R-:W-:Y:S01]  /*10bd0*/  MOV R9, UR38 ;  /* 0x0000002600097c02 */ /* 0x000fe20008000f00 */
[----:B------:R-:W-:Y:S01]  /*10be0*/  VIADD R20, R4, 0x102 ;  /* 0x0000010204147836 */ /* 0x000fe20000000000 */
[----:B------:R-:W-:Y:S01]  /*10bf0*/  R2UR UR38, R14 ;  /* 0x000000000e2672ca */ /* 0x000fe200000e0000 */
[----:B------:R-:W-:Y:S01]  /*10c00*/  IMAD.MOV.U32 R21, RZ, RZ, 0x40000040 ;  /* 0x40000040ff157424 */ /* 0x000fe200078e00ff */
[----:B------:R-:W-:Y:S01]  /*10c10*/  R2UR UR39, R15 ;  /* 0x000000000f2772ca */ /* 0x000fe200000e0000 */
[----:B------:R-:W-:Y:S01]  /*10c20*/  UMOV UR36, UR8 ;  /* 0x0000000800247c82 */ /* 0x000fe20008000000 */
[----:B------:R-:W-:Y:S01]  /*10c30*/  R2UR UR50, R20 ;  /* 0x00000000143272ca */ /* 0x000fe200000e0000 */
[C---:B------:R-:W-:Y:S01]  /*10c40*/  VIADD R14, R4.reuse, 0x182 ;  /* 0x00000182040e7836 */ /* 0x040fe20000000000 */
[----:B------:R-:W-:Y:S01]  /*10c50*/  R2UR UR51, R21 ;  /* 0x00000000153372ca */ /* 0x000fe200000e0000 */
[----:B------:R-:W-:Y:S01]  /*10c60*/  IMAD.MOV.U32 R15, RZ, RZ, 0x40000040 ;  /* 0x40000040ff0f7424 */ /* 0x000fe200078e00ff */
[----:B------:R-:W-:Y:S01]  /*10c70*/  MOV R21, 0x40000040 ;  /* 0x4000004000157802 */ /* 0x000fe20000000f00 */
[----:B------:R-:W-:Y:S01]  /*10c80*/  VIADD R20, R4, 0x202 ;  /* 0x0000020204147836 */ /* 0x000fe20000000000 */
[----:B------:R-:W2:Y:S01]  /*10c90*/  LDL R3, [R1+0x84] ;  /* 0x0000840001037983 */ /* 0x000ea20000100800 */
[----:B------:R-:W-:-:S02]  /*10ca0*/  WARPGROUP.DEPBAR.LE gsb0, 0x0 ;  /* 0x00008000000079c5 */ /* 0x000fc40000010000 */
[----:B------:R-:W-:Y:S01]  /*10cb0*/  WARPGROUP.ARRIVE ;  /* 0x00000000000079c5 */ /* 0x000fe20000000000 */
[----:B------:R-:W-:Y:S01]  /*10cc0*/  VIADD R8, R4, 0x4 ;  /* 0x0000000404087836 */ /* 0x000fe20000000000 */
[----:B------:R-:W-:Y:S01]  /*10cd0*/  P2R R6, PR, RZ, 0x2 ;  /* 0x00000002ff067803 */ /* 0x000fe20000000000 */
[----:B------:R-:W-:Y:S01]  /*10ce0*/  IMAD.U32 R82, RZ, RZ, UR36 ;  /* 0x00000024ff527e24 */ /* 0x000fe2000f8e00ff */
[----:B------:R-:W-:Y:S01]  /*10cf0*/  P2R R12, PR, RZ, 0x1 ;  /* 0x00000001ff0c7803 */ /* 0x000fe20000000000 */
[----:B------:R-:W-:Y:S01]  /*10d00*/  IMAD.U32 R83, RZ, RZ, UR37 ;  /* 0x00000025ff537e24 */ /* 0x000fe2000f8e00ff */
[----:B------:R-:W-:Y:S01]  /*10d10*/  HGMMA.64x16x16.F32 R104, gdesc[UR12], RZ, !UPT, gsb0 ;  /* 0x002000000c6879f0 */ /* 0x000fe2000c0008ff */
[----:B------:R-:W-:Y:S01]  /*10d20*/  R2UR UR14, R14 ;  /* 0x000000000e0e72ca */ /* 0x000fe200000e0000 */
[----:B------:R-:W-:Y:S01]  /*10d30*/  VIADD R14, R4, 0x282 ;  /* 0x00000282040e7836 */ /* 0x000fe20000000000 */
[----:B------:R-:W-:Y:S01]  /*10d40*/  R2UR UR15, R15 ;  /* 0x000000000f0f72ca */ /* 0x000fe200000e0000 */
[----:B------:R-:W-:Y:S01]  /*10d50*/  IMAD.MOV.U32 R15, RZ, RZ, 0x40000040 ;  /* 0x40000040ff0f7424 */ /* 0x000fe200078e00ff */
[----:B------:R-:W-:-:S02]  /*10d60*/  WARPGROUP.DEPBAR.LE gsb0, 0x0 ;  /* 0x00008000000079c5 */ /* 0x000fc40000010000 */
[----:B------:R-:W-:-:S06]  /*10d70*/  WARPGROUP.ARRIVE ;  /* 0x00000000000079c5 */ /* 0x000fcc0000000000 */
[----:B------:R-:W-:Y:S01]  /*10d80*/  HGMMA.64x16x16.F32 R96, gdesc[UR20], RZ, !UPT, gsb0 ;  /* 0x00200000146079f0 */ /* 0x000fe2000c0008ff */
[----:B------:R-:W-:Y:S01]  /*10d90*/  R2UR UR22, R20 ;  /* 0x00000000141672ca */ /* 0x000fe200000e0000 */
[----:B------:R-:W-:Y:S01]  /*10da0*/  VIADD R20, R4, 0x302 ;  /* 0x0000030204147836 */ /* 0x000fe20000000000 */
[----:B------:R-:W-:Y:S01]  /*10db0*/  R2UR UR23, R21 ;  /* 0x00000000151772ca */ /* 0x000fe200000e0000 */
[----:B------:R-:W-:Y:S01]  /*10dc0*/  IMAD.MOV.U32 R21, RZ, RZ, 0x40000040 ;  /* 0x40000040ff157424 */ /* 0x000fe200078e00ff */
[----:B------:R-:W-:Y:S02]  /*10dd0*/  WARPGROUP.DEPBAR.LE gsb0, 0x0 ;  /* 0x00008000000079c5 */ /* 0x000fe40000010000 */
[----:B------:R-:W-:-:S06]  /*10de0*/  WARPGROUP.ARRIVE ;  /* 0x00000000000079c5 */ /* 0x000fcc0000000000 */
[----:B------:R-:W-:Y:S03]  /*10df0*/  HGMMA.64x16x16.F32 R88, gdesc[UR52], RZ, !UPT, gsb0 ;  /* 0x00200000345879f0 */ /* 0x000fe6000c0008ff */
[----:B------:R-:W-:Y:S02]  /*10e00*/  WARPGROUP.DEPBAR.LE gsb0, 0x0 ;  /* 0x00008000000079c5 */ /* 0x000fe40000010000 */
[----:B------:R-:W-:-:S06]  /*10e10*/  WARPGROUP.ARRIVE ;  /* 0x00000000000079c5 */ /* 0x000fcc0000000000 */
[----:B------:R-:W-:Y:S01]  /*10e20*/  HGMMA.64x16x16.F32 R72, gdesc[UR32], RZ, !UPT, gsb0 ;  /* 0x00200000204879f0 */ /* 0x000fe2000c0008ff */
[----:B------:R-:W-:Y:S02]  /*10e30*/  R2UR UR34, R14 ;  /* 0x000000000e2272ca */ /* 0x000fe400000e0000 */
[----:B------:R-:W-:Y:S01]  /*10e40*/  R2UR UR35, R15 ;  /* 0x000000000f2372ca */ /* 0x000fe200000e0000 */
[----:B------:R-:W-:Y:S01]  /*10e50*/  IMAD.MOV.U32 R15, RZ, RZ, 0x40000040 ;  /* 0x40000040ff0f7424 */ /* 0x000fe200078e00ff */
[----:B------:R-:W-:Y:S01]  /*10e60*/  IADD3 R14, R4, 0x382, RZ ;  /* 0x00000382040e7810 */ /* 0x000fe20007ffe0ff */
[----:B------:R-:W-:Y:S02]  /*10e70*/  WARPGROUP.DEPBAR.LE gsb0, 0x0 ;  /* 0x00008000000079c5 */ /* 0x000fe40000010000 */
        /* <DEDUP_REMOVED lines=12> */
[----:B------:R-:W-:Y:S01]  /*10f40*/  UMOV UR44, UR36 ;  /* 0x00000024002c7c82 */ /* 0x000fe20008000000 */
[----:B------:R-:W-:Y:S01]  /*10f50*/  UMOV UR45, UR37 ;  /* 0x00000025002d7c82 */ /* 0x000fe20008000000 */
[----:B------:R-:W-:Y:S02]  /*10f60*/  R2UR UR26, R14 ;  /* 0x000000000e1a72ca */ /* 0x000fe400000e0000 */
        /* <DEDUP_REMOVED lines=8> */
[----:B------:R-:W-:Y:S01]  /*10ff0*/  HGMMA.64x16x16.F32 R40, gdesc[UR16], RZ, !UPT, gsb0 ;  /* 0x00200000102879f0 */ /* 0x000fe2000c0008ff */
        /* <DEDUP_REMOVED lines=9> */
[----:B------:R-:W-:Y:S01]  /*11090*/  R2UR UR18, R20 ;  /* 0x00000000141272ca */ /* 0x000fe200000e0000 */
[C---:B------:R-:W-:Y:S01]  /*110a0*/  VIADD R14, R4.reuse, 0x482 ;  /* 0x00000482040e7836 */ /* 0x040fe20000000000 */
[----:B------:R-:W-:Y:S01]  /*110b0*/  R2UR UR19, R21 ;  /* 0x00000000151372ca */ /* 0x000fe200000e0000 */
[----:B------:R-:W-:Y:S01]  /*110c0*/  UMOV UR16, UR44 ;  /* 0x0000002c00107c82 */ /* 0x000fe20008000000 */
[----:B------:R-:W-:Y:S01]  /*110d0*/  UMOV UR17, UR45 ;  /* 0x0000002d00117c82 */ /* 0x000fe20008000000 */
[----:B------:R-:W-:Y:S01]  /*110e0*/  IMAD.MOV.U32 R15, RZ, RZ, 0x40000040 ;  /* 0x40000040ff0f7424 */ /* 0x000fe200078e00ff */
[----:B------:R-:W-:Y:S01]  /*110f0*/  IADD3 R20, R4, 0x502, RZ ;  /* 0x0000050204147810 */ /* 0x000fe20007ffe0ff */
[----:B------:R-:W-:-:S02]  /*11100*/  WARPGROUP.DEPBAR.LE gsb0, 0x0 ;  /* 0x00008000000079c5 */ /* 0x000fc40000010000 */
[----:B------:R-:W-:-:S06]  /*11110*/  WARPGROUP.ARRIVE ;  /* 0x00000000000079c5 */ /* 0x000fcc0000000000 */
[----:B------:R-:W-:Y:S03]  /*11120*/  HGMMA.64x16x16.F32 R32, gdesc[UR4], RZ, !UPT, gsb0 ;  /* 0x00200000042079f0 */ /* 0x000fe6000c0008ff */
[----:B------:R-:W-:Y:S02]  /*11130*/  WARPGROUP.DEPBAR.LE gsb0, 0x0 ;  /* 0x00008000000079c5 */ /* 0x000fe40000010000 */
[----:B0-----:R-:W-:-:S06]  /*11140*/  WARPGROUP.ARRIVE ;  /* 0x00000000000079c5 */ /* 0x001fcc0000000000 */
[----:B------:R-:W-:Y:S03]  /*11150*/  HGMMA.64x16x16.F32 R24, gdesc[UR40], RZ, !UPT, gsb0 ;  /* 0x00200000281879f0 */ /* 0x000fe6000c0008ff */
        /* <DEDUP_REMOVED lines=34> */
[----:B------:R-:W-:Y:S02]  /*11380*/  MOV R21, 0x40000040 ;  /* 0x4000004000157802 */ /* 0x000fe40000000f00 */
[----:B------:R-:W-:Y:S02]  /*11390*/  R2UR UR46, R20 ;  /* 0x00000000142e72ca */ /* 0x000fe400000e0000 */
[----:B------:R-:W-:Y:S01]  /*113a0*/  R2UR UR47, R21 ;  /* 0x00000000152f72ca */ /* 0x000fe200000e0000 */
[----:B------:R-:W-:Y:S02]  /*113b0*/  WARPGROUP.DEPBAR.LE gsb0, 0x0 ;  /* 0x00008000000079c5 */ /* 0x000fe40000010000 */
[----:B------:R-:W-:-:S10]  /*113c0*/  WARPGROUP.ARRIVE ;  /* 0x00000000000079c5 */ /* 0x000fd40000000000 */
[----:B------:R-:W-:Y:S01]  /*113d0*/  HGMMA.64x16x16.F32 R24, gdesc[UR44], R24, gsb0 ;  /* 0x002000002c1879f0 */ /* 0x000fe20008000818 */
[----:B------:R-:W-:Y:S01]  /*113e0*/  R2UR UR38, R9 ;  /* 0x00000000092672ca */ /* 0x000fe200000e0000 */
[----:B------:R-:W-:Y:S01]  /*113f0*/  IMAD.MOV.U32 R9, RZ, RZ, 0x40000040 ;  /* 0x40000040ff097424 */ /* 0x000fe200078e00ff */
[----:B------:R-:W-:-:S04]  /*11400*/  R2UR UR54, R8 ;  /* 0x00000000083672ca */ /* 0x000fc800000e0000 */
[----:B------:R-:W-:Y:S01]  /*11410*/  R2UR UR55, R9 ;  /* 0x00000000093772ca */ /* 0x000fe200000e0000 */
[----:B------:R-:W-:Y:S01]  /*11420*/  UIADD3 UR4, UR56, 0x4, URZ ;  /* 0x0000000438047890 */ /* 0x000fe2000fffe03f */
[----:B------:R-:W-:-:S06]  /*11430*/  UMOV UR53, 0x40000040 ;  /* 0x4000004000357882 */ /* 0x000fcc0000000000 */
[----:B------:R-:W-:Y:S01]  /*11440*/  UMOV UR52, UR4 ;  /* 0x0000000400347c82 */ /* 0x000fe20008000000 */
[----:B------:R-:W-:Y:S02]  /*11450*/  WARPGROUP.DEPBAR.LE gsb0, 0x0 ;  /* 0x00008000000079c5 */ /* 0x000fe40000010000 */
[----:B------:R-:W-:-:S06]  /*11460*/  WARPGROUP.ARRIVE ;  /* 0x00000000000079c5 */ /* 0x000fcc0000000000 */
[----:B------:R-:W-:Y:S01]  /*11470*/  HGMMA.64x16x16.F32 R112, gdesc[UR52], R112, gsb0 ;  /* 0x00200000347079f0 */ /* 0x000fe20008000870 */
[----:B------:R-:W-:Y:S01]  /*11480*/  R2UR UR37, R10 ;  /* 0x000000000a2572ca */ /* 0x000fe200000e0000 */
[----:B------:R-:W-:Y:S01]  /*11490*/  VIADD R10, R4, 0x84 ;  /* 0x00000084040a7836 */ /* 0x000fe20000000000 */
[----:B------:R-:W-:Y:S01]  /*114a0*/  R2UR UR36, R11 ;  /* 0x000000000b2472ca */ /* 0x000fe200000e0000 */
[----:B------:R-:W-:-:S03]  /*114b0*/  IMAD.MOV.U32 R11, RZ, RZ, 0x40000040 ;  /* 0x40000040ff0b7424 */ /* 0x000fc600078e00ff */
[----:B------:R-:W-:Y:S02]  /*114c0*/  R2UR UR6, R10 ;  /* 0x000000000a0672ca */ /* 0x000fe400000e0000 */
[----:B------:R-:W-:Y:S01]  /*114d0*/  R2UR UR7, R11 ;  /* 0x000000000b0772ca */ /* 0x000fe200000e0000 */
[----:B------:R-:W-:Y:S01]  /*114e0*/  UMOV UR40, UR52 ;  /* 0x0000003400287c82 */ /* 0x000fe20008000000 */
[----:B------:R-:W-:Y:S01]  /*114f0*/  UMOV UR41, UR53 ;  /* 0x0000003500297c82 */ /* 0x000fe20008000000 */
[----:B------:R-:W-:Y:S01]  /*11500*/  UMOV UR4, UR40 ;  /* 0x0000002800047c82 */ /* 0x000fe20008000000 */
        /* <DEDUP_REMOVED lines=87> */
[----:B------:R-:W-:Y:S01]  /*11a80*/  UIADD3 UR4, UR56, 0x6, URZ ;  /* 0x0000000638047890 */ /* 0x000fe2000fffe03f */
[----:B------:R-:W-:-:S06]  /*11a90*/  UMOV UR49, 0x40000040 ;  /* 0x4000004000317882 */ /* 0x000fcc0000000000 */
        /* <DEDUP_REMOVED lines=304> */
[----:B------:R-:W-:Y:S01]  /*12da0*/  UIADD3 UR4, UR56, 0x404, URZ ;  /* 0x0000040438047890 */ /* 0x000fe2000fffe03f */
[----:B------:R-:W-:Y:S01]  /*12db0*/  UMOV UR5, 0x40000040 ;  /* 0x4000004000057882 */ /* 0x000fe20000000000 */
        /* <DEDUP_REMOVED lines=64> */
[C---:B------:R-:W-:Y:S01]  /*131c0*/  VIADD R8, R4.reuse, 0x984 ;  /* 0x0000098404087836 */ /* 0x040fe20000000000 */
[----:B------:R-:W-:Y:S01]  /*131d0*/  UMOV UR8, UR4 ;  /* 0x0000000400087c82 */ /* 0x000fe20008000000 */
[----:B------:R-:W-:Y:S01]  /*131e0*/  IMAD.MOV.U32 R9, RZ, RZ, 0x40000040 ;  /* 0x40000040ff097424 */ /* 0x000fe200078e00ff */
[----:B------:R-:W-:Y:S01]  /*131f0*/  UMOV UR9, UR5 ;  /* 0x0000000500097c82 */ /* 0x000fe20008000000 */
[----:B------:R-:W-:Y:S01]  /*13200*/  VIADD R10, R4, 0xa04 ;  /* 0x00000a04040a7836 */ /* 0x000fe20000000000 */
[----:B------:R-:W-:Y:S01]  /*13210*/  R2UR UR10, R8 ;  /* 0x00000000080a72ca */ /* 0x000fe200000e0000 */
[----:B------:R-:W-:Y:S01]  /*13220*/  UMOV UR12, UR4 ;  /* 0x00000004000c7c82 */ /* 0x000fe20008000000 */
[----:B------:R-:W-:Y:S01]  /*13230*/  R2UR UR11, R9 ;  /* 0x00000000090b72ca */ /* 0x000fe200000e0000 */
[----:B------:R-:W-:Y:S01]  /*13240*/  UMOV UR13, UR5 ;  /* 0x00000005000d7c82 */ /* 0x000fe20008000000 */
[----:B------:R-:W-:Y:S01]  /*13250*/  MOV R11, 0x40000040 ;  /* 0x40000040000b7802 */ /* 0x000fe20000000f00 */
[----:B------:R-:W-:Y:S01]  /*13260*/  UMOV UR16, UR4 ;  /* 0x0000000400107c82 */ /* 0x000fe20008000000 */
[----:B------:R-:W-:Y:S01]  /*13270*/  UMOV UR17, UR5 ;  /* 0x0000000500117c82 */ /* 0x000fe20008000000 */
[----:B------:R-:W-:Y:S01]  /*13280*/  UIADD3 UR20, UR56, 0x406, URZ ;  /* 0x0000040638147890 */ /* 0x000fe2000fffe03f */
[----:B------:R-:W-:Y:S01]  /*13290*/  UMOV UR21, 0x40000040 ;  /* 0x4000004000157882 */ /* 0x000fe20000000000 */
[----:B------:R-:W-:Y:S01]  /*132a0*/  IMAD.MOV.U32 R81, RZ, RZ, 0x40000040 ;  /* 0x40000040ff517424 */ /* 0x000fe200078e00ff */
[----:B------:R-:W-:Y:S01]  /*132b0*/  IADD3 R80, R4, 0x886, RZ ;  /* 0x0000088604507810 */ /* 0x000fe20007ffe0ff */
[----:B------:R0:W-:Y:S01]  /*132c0*/  STL.64 [R1+0x8], R82 ;  /* 0x0000085201007387 */ /* 0x0001e20000100a00 */
[----:B------:R-:W-:Y:S01]  /*132d0*/  R2UR UR39, R7 ;  /* 0x00000000072772ca */ /* 0x000fe200000e0000 */
[----:B------:R-:W-:Y:S01]  /*132e0*/  ULDC UR6, c[0x0][0x988] ;  /* 0x0002620000067ab9 */ /* 0x000fe20000000800 */
        /* <DEDUP_REMOVED lines=39> */
[----:B------:R-:W-:Y:S02]  /*13560*/  R2UR UR23, R11 ;  /* 0x000000000b1772ca */ /* 0x000fe400000e0000 */
[----:B--2---:R-:W-:Y:S01]  /*13570*/  IADD3 R8, R3, R161, RZ ;  /* 0x000000a103087210 */ /* 0x004fe20007ffe0ff */
[----:B------:R-:W-:Y:S02]  /*13580*/  WARPGROUP.DEPBAR.LE gsb0, 0x0 ;  /* 0x00008000000079c5 */ /* 0x000fe40000010000 */
[----:B------:R-:W-:-:S08]  /*13590*/  WARPGROUP.ARRIVE ;  /* 0x00000000000079c5 */ /* 0x000fd00000000000 */
[----:B------:R-:W-:Y:S01]  /*135a0*/  HGMMA.64x16x16.F32 R88, gdesc[UR20], R88, gsb0 ;  /* 0x00200000145879f0 */ /* 0x000fe20008000858 */
[----:B------:R-:W-:Y:S02]  /*135b0*/  IMAD R3, R163, -0xb0, R8 ;  /* 0xffffff50a3037824 */ /* 0x000fe400078e0208 */
        /* <DEDUP_REMOVED lines=25> */
[----:B------:R-:W-:Y:S01]  /*13750*/  UMOV UR8, UR20 ;  /* 0x0000001400087c82 */ /* 0x000fe20008000000 */
[----:B------:R-:W-:Y:S01]  /*13760*/  UMOV UR9, UR21 ;  /* 0x0000001500097c82 */ /* 0x000fe20008000000 */
[C---:B------:R-:W-:Y:S02]  /*13770*/  ISETP.GT.AND P2, PT, R3.reuse, RZ, PT ;  /* 0x000000ff0300720c */ /* 0x040fe40003f44270 */
[----:B------:R-:W-:-:S02]  /*13780*/  ISETP.GT.AND P3, PT, R3, 0x1, PT ;  /* 0x000000010300780c */ /* 0x000fc40003f64270 */
[----:B------:R-:W-:Y:S02]  /*13790*/  FSEL R7, R114, -INF , P2 ;  /* 0xff80000072077808 */ /* 0x000fe40001000000 */
[----:B------:R-:W-:Y:S02]  /*137a0*/  FSEL R11, R112, -INF , P2 ;  /* 0xff800000700b7808 */ /* 0x000fe40001000000 */
[----:B------:R-:W-:Y:S02]  /*137b0*/  FSEL R115, R115, -INF , P3 ;  /* 0xff80000073737808 */ /* 0x000fe40001800000 */
[----:B------:R-:W-:Y:S01]  /*137c0*/  FSEL R113, R113, -INF , P3 ;  /* 0xff80000071717808 */ /* 0x000fe20001800000 */
[----:B------:R-:W-:Y:S02]  /*137d0*/  WARPGROUP.DEPBAR.LE gsb0, 0x0 ;  /* 0x00008000000079c5 */ /* 0x000fe40000010000 */
[----:B------:R-:W-:-:S06]  /*137e0*/  WARPGROUP.ARRIVE ;  /* 0x00000000000079c5 */ /* 0x000fcc0000000000 */
[----:B------:R-:W-:Y:S01]  /*137f0*/  HGMMA.64x16x16.F32 R48, gdesc[UR8], R48, gsb0 ;  /* 0x00200000083079f0 */ /* 0x000fe20008000830 */
[C---:B------:R-:W-:Y:S02]  /*13800*/  ISETP.GT.AND P2, PT, R3.reuse, 0x10, PT ;  /* 0x000000100300780c */ /* 0x040fe40003f44270 */
[----:B------:R-:W-:Y:S02]  /*13810*/  ISETP.GT.AND P3, PT, R3, 0x11, PT ;  /* 0x000000110300780c */ /* 0x000fe40003f64270 */
[----:B------:R-:W-:Y:S02]  /*13820*/  FSEL R21, R106, -INF , P2 ;  /* 0xff8000006a157808 */ /* 0x000fe40001000000 */
[----:B------:R-:W-:Y:S02]  /*13830*/  FSEL R121, R104, -INF , P2 ;  /* 0xff80000068797808 */ /* 0x000fe40001000000 */
[----:B------:R-:W-:Y:S02]  /*13840*/  FSEL R107, R107, -INF , P3 ;  /* 0xff8000006b6b7808 */ /* 0x000fe40001800000 */
[----:B------:R-:W-:-:S02]  /*13850*/  FSEL R105, R105, -INF , P3 ;  /* 0xff80000069697808 */ /* 0x000fc40001800000 */
        /* <DEDUP_REMOVED lines=8> */
[----:B------:R-:W-:Y:S01]  /*138e0*/  FSEL R133, R88, -INF , P2 ;  /* 0xff80000058857808 */ /* 0x000fe20001000000 */
[----:B------:R-:W-:Y:S01]  /*138f0*/  VIADD R88, R4, 0x986 ;  /* 0x0000098604587836 */ /* 0x000fe20000000000 */
[----:B------:R-:W-:Y:S01]  /*13900*/  FSEL R135, R89, -INF , P3 ;  /* 0xff80000059877808 */ /* 0x000fe20001800000 */
        /* <DEDUP_REMOVED lines=8> */
[C---:B------:R-:W-:Y:S02]  /*13990*/  ISETP.GT.AND P4, PT, R3.reuse, 0x8, PT ;  /* 0x000000080300780c */ /* 0x040fe40003f84270 */
[----:B------:R-:W-:Y:S02]  /*139a0*/  ISETP.GT.AND P5, PT, R3, 0x9, PT ;  /* 0x000000090300780c */ /* 0x000fe40003fa4270 */
[----:B------:R-:W-:Y:S02]  /*139b0*/  FSEL R15, R116, -INF , P4 ;  /* 0xff800000740f7808 */ /* 0x000fe40002000000 */
[----:B------:R-:W-:Y:S02]  /*139c0*/  FMNMX.FTZ R10, R11, R113, !PT ;  /* 0x000000710b0a7209 */ /* 0x000fe40007810000 */
[----:B------:R-:W-:Y:S02]  /*139d0*/  FSEL R117, R117, -INF , P5 ;  /* 0xff80000075757808 */ /* 0x000fe40002800000 */
[----:B------:R-:W-:-:S04]  /*139e0*/  FMNMX.FTZ R10, R15, R10, !PT ;  /* 0x0000000a0f0a7209 */ /* 0x000fc80007810000 */
[----:B------:R-:W-:Y:S02]  /*139f0*/  FMNMX.FTZ R10, R117, R10, !PT ;  /* 0x0000000a750a7209 */ /* 0x000fe40007810000 */
[----:B------:R-:W-:Y:S02]  /*13a00*/  FSEL R13, R118, -INF , P4 ;  /* 0xff800000760d7808 */ /* 0x000fe40002000000 */
[----:B------:R-:W-:Y:S02]  /*13a10*/  ISETP.GT.AND P4, PT, R3, 0x18, PT ;  /* 0x000000180300780c */ /* 0x000fe40003f84270 */
[----:B------:R-:W-:Y:S01]  /*13a20*/  FMNMX.FTZ R10, R121, R10, !PT ;  /* 0x0000000a790a7209 */ /* 0x000fe20007810000 */
[----:B------:R-:W-:Y:S01]  /*13a30*/  VIADD R8, R4, 0xa06 ;  /* 0x00000a0604087836 */ /* 0x000fe20000000000 */
[----:B------:R-:W-:Y:S01]  /*13a40*/  FSEL R119, R119, -INF , P5 ;  /* 0xff80000077777808 */ /* 0x000fe20002800000 */
[----:B------:R-:W-:Y:S01]  /*13a50*/  IMAD.MOV.U32 R9, RZ, RZ, 0x40000040 ;  /* 0x40000040ff097424 */ /* 0x000fe200078e00ff */
[----:B------:R-:W-:-:S02]  /*13a60*/  ISETP.GT.AND P5, PT, R3, 0x19, PT ;  /* 0x000000190300780c */ /* 0x000fc40003fa4270 */
[----:B------:R-:W-:Y:S02]  /*13a70*/  FSEL R123, R108, -INF , P4 ;  /* 0xff8000006c7b7808 */ /* 0x000fe40002000000 */
[----:B------:R-:W-:Y:S02]  /*13a80*/  FMNMX.FTZ R10, R105, R10, !PT ;  /* 0x0000000a690a7209 */ /* 0x000fe40007810000 */
[----:B------:R-:W-:Y:S02]  /*13a90*/  R2UR UR22, R8 ;  /* 0x00000000081672ca */ /* 0x000fe400000e0000 */
[----:B------:R-:W-:Y:S02]  /*13aa0*/  R2UR UR23, R9 ;  /* 0x00000000091772ca */ /* 0x000fe400000e0000 */
[----:B------:R-:W-:Y:S02]  /*13ab0*/  FSEL R109, R109, -INF , P5 ;  /* 0xff8000006d6d7808 */ /* 0x000fe40002800000 */
[----:B------:R-:W-:-:S04]  /*13ac0*/  FMNMX.FTZ R10, R123, R10, !PT ;  /* 0x0000000a7b0a7209 */ /* 0x000fc80007810000 */
[----:B------:R-:W-:Y:S02]  /*13ad0*/  FMNMX.FTZ R10, R109, R10, !PT ;  /* 0x0000000a6d0a7209 */ /* 0x000fe40007810000 */
[----:B0-----:R-:W-:Y:S02]  /*13ae0*/  FSEL R83, R110, -INF , P4 ;  /* 0xff8000006e537808 */ /* 0x001fe40002000000 */
        /* <DEDUP_REMOVED lines=10> */
[----:B------:R-:W-:-:S04]  /*13b90*/  FMNMX.FTZ R10, R129, R10, !PT ;  /* 0x0000000a810a7209 */ /* 0x000fc80007810000 */
[----:B------:R-:W-:Y:S02]  /*13ba0*/  FMNMX.FTZ R10, R131, R10, !PT ;  /* 0x0000000a830a7209 */ /* 0x000fe40007810000 */
[----:B------:R-:W-:Y:S02]  /*13bb0*/  FSEL R97, R102, -INF , P4 ;  /* 0xff80000066617808 */ /* 0x000fe40002000000 */
[----:B------:R-:W-:Y:S02]  /*13bc0*/  ISETP.GT.AND P4, PT, R3, 0x38, PT ;  /* 0x000000380300780c */ /* 0x000fe40003f84270 */
[----:B------:R-:W-:Y:S02]  /*13bd0*/  FMNMX.FTZ R10, R133, R10, !PT ;  /* 0x0000000a850a7209 */ /* 0x000fe40007810000 */
[----:B------:R-:W-:Y:S02]  /*13be0*/  FSEL R103, R103, -INF , P5 ;  /* 0xff80000067677808 */ /* 0x000fe40002800000 */
[----:B------:R-:W-:-:S02]  /*13bf0*/  ISETP.GT.AND P5, PT, R3, 0x39, PT ;  /* 0x000000390300780c */ /* 0x000fc40003fa4270 */
[----:B------:R-:W-:Y:S02]  /*13c00*/  FSEL R137, R92, -INF , P4 ;  /* 0xff8000005c897808 */ /* 0x000fe40002000000 */
[----:B------:R-:W-:Y:S02]  /*13c10*/  FMNMX.FTZ R10, R135, R10, !PT ;  /* 0x0000000a870a7209 */ /* 0x000fe40007810000 */
[----:B------:R-:W-:Y:S02]  /*13c20*/  FSEL R81, R90, -INF , P2 ;  /* 0xff8000005a517808 */ /* 0x000fe40001000000 */
[----:B------:R-:W-:Y:S02]  /*13c30*/  FSEL R93, R93, -INF , P5 ;  /* 0xff8000005d5d7808 */ /* 0x000fe40002800000 */
[----:B------:R-:W-:Y:S02]  /*13c40*/  ISETP.GT.AND P2, PT, R3, 0x40, PT ;  /* 0x000000400300780c */ /* 0x000fe40003f44270 */
        /* <DEDUP_REMOVED lines=15> */
[----:B------:R-:W-:Y:S02]  /*13d40*/  FSEL R73, R78, -INF , P4 ;  /* 0xff8000004e497808 */ /* 0x000fe40002000000 */
[----:B------:R-:W-:Y:S02]  /*13d50*/  ISETP.GT.AND P3, PT, R3, 0x51, PT ;  /* 0x000000510300780c */ /* 0x000fe40003f64270 */
[----:B------:R-:W-:Y:S02]  /*13d60*/  FSEL R79, R79, -INF , P5 ;  /* 0xff8000004f4f7808 */ /* 0x000fe40002800000 */
[----:B------:R-:W-:-:S02]  /*13d70*/  FSEL R145, R77, -INF , P5 ;  /* 0xff8000004d917808 */ /* 0x000fc40002800000 */
[C---:B------:R-:W-:Y:S02]  /*13d80*/  ISETP.GT.AND P2, PT, R3.reuse, 0x50, PT ;  /* 0x000000500300780c */ /* 0x040fe40003f44270 */
[----:B------:R-:W-:Y:S02]  /*13d90*/  ISETP.GT.AND P4, PT, R3, 0x58, PT ;  /* 0x000000580300780c */ /* 0x000fe40003f84270 */
[----:B------:R-:W-:Y:S02]  /*13da0*/  FMNMX.FTZ R10, R143, R10, !PT ;  /* 0x0000000a8f0a7209 */ /* 0x000fe40007810000 */
[----:B------:R-:W-:Y:S02]  /*13db0*/  ISETP.GT.AND P5, PT, R3, 0x59, PT ;  /* 0x000000590300780c */ /* 0x000fe40003fa4270 */
[----:B------:R-:W-:Y:S02]  /*13dc0*/  FSEL R149, R65, -INF , P3 ;  /* 0xff80000041957808 */ /* 0x000fe40001800000 */
[----:B------:R-:W-:-:S02]  /*13dd0*/  FSEL R77, R66, -INF , P2 ;  /* 0xff800000424d7808 */ /* 0x000fc40001000000 */
[----:B------:R-:W-:Y:S02]  /*13de0*/  FSEL R147, R64, -INF , P2 ;  /* 0xff80000040937808 */ /* 0x000fe40001000000 */
[----:B------:R-:W-:Y:S02]  /*13df0*/  FMNMX.FTZ R10, R145, R10, !PT ;  /* 0x0000000a910a7209 */ /* 0x000fe40007810000 */
[----:B------:R-:W-:Y:S02]  /*13e00*/  FSEL R65, R70, -INF , P4 ;  /* 0xff80000046417808 */ /* 0x000fe40002000000 */
[----:B------:R-:W-:Y:S02]  /*13e10*/  FSEL R151, R68, -INF , P4 ;  /* 0xff80000044977808 */ /* 0x000fe40002000000 */
[----:B------:R-:W-:Y:S02]  /*13e20*/  FSEL R67, R67, -INF , P3 ;  /* 0xff80000043437808 */ /* 0x000fe40001800000 */
[----:B------:R-:W-:-:S02]  /*13e30*/  FSEL R71, R71, -INF , P5 ;  /* 0xff80000047477808 */ /* 0x000fc40002800000 */
[----:B------:R-:W-:Y:S02]  /*13e40*/  FSEL R153, R69, -INF , P5 ;  /* 0xff80000045997808 */ /* 0x000fe40002800000 */
[----:B------:R-:W-:Y:S02]  /*13e50*/  MOV R5, 0x40000040 ;  /* 0x4000004000057802 */ /* 0x000fe40000000f00 */
[C---:B------:R-:W-:Y:S02]  /*13e60*/  ISETP.GT.AND P4, PT, R3.reuse, 0x61, PT ;  /* 0x000000610300780c */ /* 0x040fe40003f84270 */
[C---:B------:R-:W-:Y:S02]  /*13e70*/  ISETP.GT.AND P2, PT, R3.reuse, 0x69, PT ;  /* 0x000000690300780c */ /* 0x040fe40003f44270 */
[C---:B------:R-:W-:Y:S02]  /*13e80*/  ISETP.GT.AND P5, PT, R3.reuse, 0x60, PT ;  /* 0x000000600300780c */ /* 0x040fe40003fa4270 */
[----:B------:R-:W-:-:S02]  /*13e90*/  ISETP.GT.AND P3, PT, R3, 0x68, PT ;  /* 0x000000680300780c */ /* 0x000fc40003f64270 */
[----:B------:R-:W-:Y:S02]  /*13ea0*/  FMNMX.FTZ R10, R147, R10, !PT ;  /* 0x0000000a930a7209 */ /* 0x000fe40007810000 */
[----:B------:R-:W-:Y:S02]  /*13eb0*/  R2UR UR23, R5 ;  /* 0x00000000051772ca */ /* 0x000fe400000e0000 */
[----:B------:R-:W-:Y:S02]  /*13ec0*/  FSEL R159, R57, -INF , P4 ;  /* 0xff800000399f7808 */ /* 0x000fe40002000000 */
[----:B------:R-:W-:Y:S02]  /*13ed0*/  FSEL R59, R59, -INF , P4 ;  /* 0xff8000003b3b7808 */ /* 0x000fe40002000000 */
[----:B------:R-:W-:Y:S02]  /*13ee0*/  FSEL R173, R61, -INF , P2 ;  /* 0xff8000003dad7808 */ /* 0x000fe40001000000 */
[----:B------:R-:W-:-:S02]  /*13ef0*/  FSEL R63, R63, -INF , P2 ;  /* 0xff8000003f3f7808 */ /* 0x000fc40001000000 */
[----:B------:R-:W-:Y:S02]  /*13f00*/  FSEL R165, R56, -INF , P5 ;  /* 0xff80000038a57808 */ /* 0x000fe40002800000 */
[----:B------:R-:W-:Y:S02]  /*13f10*/  FSEL R5, R58, -INF , P5 ;  /* 0xff8000003a057808 */ /* 0x000fe40002800000 */
[----:B------:R-:W-:Y:S02]  /*13f20*/  FSEL R171, R60, -INF , P3 ;  /* 0xff8000003cab7808 */ /* 0x000fe40001800000 */
[C---:B------:R-:W-:Y:S02]  /*13f30*/  ISETP.GT.AND P4, PT, R3.reuse, 0x71, PT ;  /* 0x000000710300780c */ /* 0x040fe40003f84270 */
[----:B------:R-:W-:Y:S02]  /*13f40*/  FSEL R57, R62, -INF , P3 ;  /* 0xff8000003e397808 */ /* 0x000fe40001800000 */
[----:B------:R-:W-:-:S02]  /*13f50*/  ISETP.GT.AND P2, PT, R3, 0x79, PT ;  /* 0x000000790300780c */ /* 0x000fc40003f44270 */
[C---:B------:R-:W-:Y:S02]  /*13f60*/  ISETP.GT.AND P5, PT, R3.reuse, 0x70, PT ;  /* 0x000000700300780c */ /* 0x040fe40003fa4270 */
[----:B------:R-:W-:Y:S02]  /*13f70*/  ISETP.GT.AND P3, PT, R3, 0x78, PT ;  /* 0x000000780300780c */ /* 0x000fe40003f64270 */
[----:B------:R-:W-:Y:S02]  /*13f80*/  FMNMX.FTZ R10, R149, R10, !PT ;  /* 0x0000000a950a7209 */ /* 0x000fe40007810000 */
[C---:B------:R-:W-:Y:S01]  /*13f90*/  ISETP.GT.AND P6, PT, R3.reuse, 0x90, PT ;  /* 0x000000900300780c */ /* 0x040fe20003fc4270 */
[----:B------:R-:W-:Y:S01]  /*13fa0*/  VIADD R4, R4, 0xa86 ;  /* 0x00000a8604047836 */ /* 0x000fe20000000000 */
[----:B------:R-:W-:Y:S02]  /*13fb0*/  ISETP.GT.AND P1, PT, R3, 0x91, PT ;  /* 0x000000910300780c */ /* 0x000fe40003f24270 */
[----:B------:R-:W-:-:S02]  /*13fc0*/  FSEL R157, R49, -INF , P4 ;  /* 0xff800000319d7808 */ /* 0x000fc40002000000 */
[----:B------:R-:W-:Y:S02]  /*13fd0*/  FSEL R169, R53, -INF , P2 ;  /* 0xff80000035a97808 */ /* 0x000fe40001000000 */
[----:B------:R-:W-:Y:S02]  /*13fe0*/  FSEL R51, R51, -INF , P4 ;  /* 0xff80000033337808 */ /* 0x000fe40002000000 */
[----:B------:R-:W-:Y:S01]  /*13ff0*/  FSEL R55, R55, -INF , P2 ;  /* 0xff80000037377808 */ /* 0x000fe20001000000 */
[----:B------:R-:W-:Y:S02]  /*14000*/  WARPGROUP.DEPBAR.LE gsb0, 0x0 ;  /* 0x00008000000079c5 */ /* 0x000fe40000010000 */
[----:B------:R-:W-:Y:S02]  /*14010*/  FSEL R167, R48, -INF , P5 ;  /* 0xff80000030a77808 */ /* 0x000fe40002800000 */
[----:B------:R-:W-:Y:S02]  /*14020*/  FSEL R155, R52, -INF , P3 ;  /* 0xff800000349b7808 */ /* 0x000fe40001800000 */
[----:B------:R-:W-:-:S02]  /*14030*/  FSEL R49, R50, -INF , P5 ;  /* 0xff80000032317808 */ /* 0x000fc40002800000 */
[C---:B------:R-:W-:Y:S02]  /*14040*/  ISETP.GT.AND P4, PT, R3.reuse, 0x81, PT ;  /* 0x000000810300780c */ /* 0x040fe40003f84270 */
[----:B------:R-:W-:Y:S02]  /*14050*/  FSEL R53, R54, -INF , P3 ;  /* 0xff80000036357808 */ /* 0x000fe40001800000 */
[----:B------:R-:W-:Y:S02]  /*14060*/  ISETP.GT.AND P2, PT, R3, 0x89, PT ;  /* 0x000000890300780c */ /* 0x000fe40003f44270 */
[----:B------:R-:W-:Y:S02]  /*14070*/  FMNMX.FTZ R10, R151, R10, !PT ;  /* 0x0000000a970a7209 */ /* 0x000fe40007810000 */
[C---:B------:R-:W-:Y:S02]  /*14080*/  ISETP.GT.AND P5, PT, R3.reuse, 0x80, PT ;  /* 0x000000800300780c */ /* 0x040fe40003fa4270 */
[----:B------:R-:W-:-:S02]  /*14090*/  ISETP.GT.AND P3, PT, R3, 0x88, PT ;  /* 0x000000880300780c */ /* 0x000fc40003f64270 */
[----:B------:R-:W-:Y:S02]  /*140a0*/  FSEL R183, R32, -INF , P6 ;  /* 0xff80000020b77808 */ /* 0x000fe40003000000 */
[----:B------:R-:W-:Y:S02]  /*140b0*/  FSEL R185, R33, -INF , P1 ;  /* 0xff80000021b97808 */ /* 0x000fe40000800000 */
[----:B------:R-:W-:Y:S02]  /*140c0*/  P2R R32, PR, RZ, 0x2 ;  /* 0x00000002ff207803 */ /* 0x000fe40000000000 */
[----:B------:R-:W-:Y:S02]  /*140d0*/  ISETP.GT.AND P1, PT, R3, 0x90, PT ;  /* 0x000000900300780c */ /* 0x000fe40003f24270 */
[----:B------:R-:W-:Y:S02]  /*140e0*/  R2UR UR22, R4 ;  /* 0x00000000041672ca */ /* 0x000fe400000e0000 */
        /* <DEDUP_REMOVED lines=13> */
[C---:B------:R-:W-:Y:S02]  /*141c0*/  ISETP.GT.AND P5, PT, R3.reuse, 0xa8, PT ;  /* 0x000000a80300780c */ /* 0x040fe40003fa4270 */
[----:B------:R-:W-:Y:S02]  /*141d0*/  ISETP.GT.AND P6, PT, R3, 0xa9, PT ;  /* 0x000000a90300780c */ /* 0x000fe40003fc4270 */
[----:B------:R-:W-:Y:S02]  /*141e0*/  FSEL R3, R34, -INF , P1 ;  /* 0xff80000022037808 */ /* 0x000fe40000800000 */
[----:B------:R-:W-:Y:S02]  /*141f0*/  ISETP.NE.AND P1, PT, R32, RZ, PT ;  /* 0x000000ff2000720c */ /* 0x000fe40003f25270 */
[----:B------:R-:W-:Y:S01]  /*14200*/  FMNMX.FTZ R10, R165, R10, !PT ;  /* 0x0000000aa50a7209 */ /* 0x000fe20007810000 */
[----:B------:R-:W-:Y:S01]  /*14210*/  WARPGROUP.ARRIVE ;  /* 0x00000000000079c5 */ /* 0x000fe20000000000 */
[----:B------:R-:W-:-:S02]  /*14220*/  FSEL R35, R35, -INF , P1 ;  /* 0xff80000023237808 */ /* 0x000fc40000800000 */
[----:B------:R-:W-:Y:S02]  /*14230*/  FMNMX.FTZ R10, R159, R10, !PT ;  /* 0x0000000a9f0a7209 */ /* 0x000fe40007810000 */
[----:B------:R-:W-:Y:S01]  /*14240*/  ISETP.NE.AND P1, PT, R6, RZ, PT ;  /* 0x000000ff0600720c */ /* 0x000fe20003f25270 */
[----:B------:R-:W-:Y:S01]  /*14250*/  HGMMA.64x16x16.F32 R24, gdesc[UR20], R24, gsb0 ;  /* 0x00200000141879f0 */ /* 0x000fe20008000818 */
        /* <DEDUP_REMOVED lines=23> */
[----:B------:R-:W-:Y:S02]  /*143d0*/  FSEL R193, R36, -INF , P0 ;  /* 0xff80000024c17808 */ /* 0x000fe40000000000 */
[----:B------:R-:W-:Y:S02]  /*143e0*/  FMNMX.FTZ R10, R185, R10, !PT ;  /* 0x0000000ab90a7209 */ /* 0x000fe40007810000 */
[----:B------:R-:W-:Y:S02]  /*143f0*/  FMNMX.FTZ R6, R91, R6, !PT ;  /* 0x000000065b067209 */ /* 0x000fe40007810000 */
[----:B------:R-:W-:Y:S02]  /*14400*/  FSEL R197, R37, -INF , P2 ;  /* 0xff80000025c57808 */ /* 0x000fe40001000000 */
[----:B------:R-:W-:-:S02]  /*14410*/  FMNMX.FTZ R10, R193, R10, !PT ;  /* 0x0000000ac10a7209 */ /* 0x000fc40007810000 */
[----:B------:R-:W-:Y:S01]  /*14420*/  FMNMX.FTZ R6, R101, R6, !PT ;  /* 0x0000000665067209 */ /* 0x000fe20007810000 */
[----:B------:R-:W-:Y:S02]  /*14430*/  WARPGROUP.DEPBAR.LE gsb0, 0x0 ;  /* 0x00008000000079c5 */ /* 0x000fe40000010000 */
[----:B------:R-:W-:Y:S02]  /*14440*/  FSEL R191, R24, -INF , P3 ;  /* 0xff80000018bf7808 */ /* 0x000fe40001800000 */
[----:B------:R-:W-:Y:S02]  /*14450*/  FMNMX.FTZ R10, R197, R10, !PT ;  /* 0x0000000ac50a7209 */ /* 0x000fe40007810000 */
[----:B------:R-:W-:Y:S02]  /*14460*/  FMNMX.FTZ R6, R95, R6, !PT ;  /* 0x000000065f067209 */ /* 0x000fe40007810000 */
[----:B------:R-:W-:Y:S02]  /*14470*/  FSEL R195, R25, -INF , P4 ;  /* 0xff80000019c37808 */ /* 0x000fe40002000000 */
[----:B------:R-:W-:-:S02]  /*14480*/  FMNMX.FTZ R10, R191, R10, !PT ;  /* 0x0000000abf0a7209 */ /* 0x000fc40007810000 */
[----:B------:R-:W-:Y:S02]  /*14490*/  FMNMX.FTZ R6, R89, R6, !PT ;  /* 0x0000000659067209 */ /* 0x000fe40007810000 */
[----:B------:R-:W-:Y:S02]  /*144a0*/  FSEL R189, R28, -INF , P5 ;  /* 0xff8000001cbd7808 */ /* 0x000fe40002800000 */
[----:B------:R-:W-:Y:S02]  /*144b0*/  FMNMX.FTZ R10, R195, R10, !PT ;  /* 0x0000000ac30a7209 */ /* 0x000fe40007810000 */
[----:B------:R-:W-:Y:S02]  /*144c0*/  FMNMX.FTZ R6, R75, R6, !PT ;  /* 0x000000064b067209 */ /* 0x000fe40007810000 */
[----:B------:R-:W-:Y:S02]  /*144d0*/  FSEL R187, R29, -INF , P6 ;  /* 0xff8000001dbb7808 */ /* 0x000fe40003000000 */
[----:B------:R-:W-:-:S02]  /*144e0*/  FMNMX.FTZ R10, R189, R10, !PT ;  /* 0x0000000abd0a7209 */ /* 0x000fc40007810000 */
[----:B------:R-:W-:Y:S02]  /*144f0*/  FMNMX.FTZ R6, R73, R6, !PT ;  /* 0x0000000649067209 */ /* 0x000fe40007810000 */
[----:B------:R-:W-:Y:S02]  /*14500*/  FMNMX.FTZ R8, R187, R10, !PT ;  /* 0x0000000abb087209 */ /* 0x000fe40007810000 */
        /* <DEDUP_REMOVED lines=16> */
[----:B------:R-:W-:Y:S01]  /*14610*/  FMNMX.FTZ R6, R41, R6, !PT ;  /* 0x0000000629067209 */ /* 0x000fe20007810000 */
[----:B------:R-:W-:Y:S01]  /*14620*/  IMAD.U32 R10, RZ, RZ, UR6 ;  /* 0x00000006ff0a7e24 */ /* 0x000fe2000f8e00ff */
[----:B0-----:R-:W-:Y:S02]  /*14630*/  FMNMX.FTZ R9, R14, R9, !PT ;  /* 0x000000090e097209 */ /* 0x001fe40007810000 */
[----:B------:R-:W-:Y:S02]  /*14640*/  FMNMX.FTZ R6, R43, R6, !PT ;  /* 0x000000062b067209 */ /* 0x000fe40007810000 */
[----:B------:R-:W-:Y:S02]  /*14650*/  P2R R20, PR, RZ, 0x1 ;  /* 0x00000001ff147803 */ /* 0x000fe40000000000 */
[----:B------:R-:W-:Y:S01]  /*14660*/  FMNMX.FTZ R6, R45, R6, !PT ;  /* 0x000000062d067209 */ /* 0x000fe20007810000 */
[C---:B------:R-:W-:Y:S01]  /*14670*/  FMUL.FTZ R4, R9.reuse, R10 ;  /* 0x0000000a09047220 */ /* 0x040fe20000410000 */
[----:B------:R-:W-:-:S02]  /*14680*/  FSETP.NEU.FTZ.AND P0, PT, R9, -INF , PT ;  /* 0xff8000000900780b */ /* 0x000fc40003f1d000 */
[----:B------:R-:W-:Y:S02]  /*14690*/  FMNMX.FTZ R6, R47, R6, !PT ;  /* 0x000000062f067209 */ /* 0x000fe40007810000 */
[----:B------:R-:W-:Y:S02]  /*146a0*/  FSEL R4, R4, RZ, P0 ;  /* 0x000000ff04047208 */ /* 0x000fe40000000000 */
[----:B------:R-:W-:Y:S02]  /*146b0*/  ISETP.NE.AND P0, PT, R20, RZ, PT ;  /* 0x000000ff1400720c */ /* 0x000fe40003f05270 */
[----:B------:R-:W-:Y:S02]  /*146c0*/  FMNMX.FTZ R6, R3, R6, !PT ;  /* 0x0000000603067209 */ /* 0x000fe40007810000 */
[----:B------:R-:W-:Y:S02]  /*146d0*/  FSEL R25, R38, -INF , P0 ;  /* 0xff80000026197808 */ /* 0x000fe40000000000 */
[----:B------:R-:W-:-:S02]  /*146e0*/  FMNMX.FTZ R6, R35, R6, !PT ;  /* 0x0000000623067209 */ /* 0x000fc40007810000 */
[----:B------:R-:W-:Y:S02]  /*146f0*/  FSEL R39, R39, -INF , P2 ;  /* 0xff80000027277808 */ /* 0x000fe40001000000 */
[----:B------:R-:W-:Y:S01]  /*14700*/  FMNMX.FTZ R6, R25, R6, !PT ;  /* 0x0000000619067209 */ /* 0x000fe20007810000 */
[--C-:B------:R-:W-:Y:S01]  /*14710*/  FFMA.FTZ R37, R127, R10, -R4.reuse ;  /* 0x0000000a7f257223 */ /* 0x100fe20000010804 */
[----:B------:R-:W-:Y:S02]  /*14720*/  FSEL R127, R26, -INF , P3 ;  /* 0xff8000001a7f7808 */ /* 0x000fe40001800000 */
[----:B------:R-:W-:Y:S01]  /*14730*/  FMNMX.FTZ R6, R39, R6, !PT ;  /* 0x0000000627067209 */ /* 0x000fe20007810000 */
[--C-:B------:R-:W-:Y:S01]  /*14740*/  FFMA.FTZ R186, R129, R10, -R4.reuse ;  /* 0x0000000a81ba7223 */ /* 0x100fe20000010804 */
[----:B------:R-:W-:Y:S02]  /*14750*/  FSEL R129, R27, -INF , P4 ;  /* 0xff8000001b817808 */ /* 0x000fe40002000000 */
[----:B------:R-:W-:Y:S01]  /*14760*/  FMNMX.FTZ R6, R127, R6, !PT ;  /* 0x000000067f067209 */ /* 0x000fe20007810000 */
[----:B------:R-:W-:Y:S01]  /*14770*/  FFMA.FTZ R188, R133, R10, -R4 ;  /* 0x0000000a85bc7223 */ /* 0x000fe20000010804 */
[----:B------:R-:W-:-:S02]  /*14780*/  FSEL R133, R30, -INF , P5 ;  /* 0xff8000001e857808 */ /* 0x000fc40002800000 */
[----:B------:R-:W-:Y:S01]  /*14790*/  FMNMX.FTZ R6, R129, R6, !PT ;  /* 0x0000000681067209 */ /* 0x000fe20007810000 */
[----:B------:R-:W-:Y:S01]  /*147a0*/  FFMA.FTZ R190, R137, R10, -R4 ;  /* 0x0000000a89be7223 */ /* 0x000fe20000010804 */
[----:B------:R-:W-:Y:S02]  /*147b0*/  FSEL R137, R31, -INF , P6 ;  /* 0xff8000001f897808 */ /* 0x000fe40003000000 */
[----:B------:R-:W-:-:S04]  /*147c0*/  FMNMX.FTZ R6, R133, R6, !PT ;  /* 0x0000000685067209 */ /* 0x000fc80007810000 */
[----:B------:R-:W-:Y:S01]  /*147d0*/  FMNMX.FTZ R6, R137, R6, !PT ;  /* 0x0000000689067209 */ /* 0x000fe20007810000 */
[----:B------:R-:W-:-:S04]  /*147e0*/  FFMA.FTZ R69, R135, R10, -R4 ;  /* 0x0000000a87457223 */ /* 0x000fc80000010804 */
[----:B------:R-:W0:Y:S01]  /*147f0*/  SHFL.BFLY PT, R135, R6, 0x2, 0x1f ;  /* 0x0c401f0006877f89 */ /* 0x000e2200000e0000 */
[-CC-:B------:R-:W-:Y:S01]  /*14800*/  FFMA.FTZ R29, R105, R10.reuse, -R4.reuse ;  /* 0x0000000a691d7223 */ /* 0x180fe20000010804 */
[-CC-:B------:R-:W-:Y:S01]  /*14810*/  FFMA.FTZ R105, R141, R10.reuse, -R4.reuse ;  /* 0x0000000a8d697223 */ /* 0x180fe20000010804 */
[----:B------:R-:W-:Y:S01]  /*14820*/  FFMA.FTZ R176, R11, R10, -R4 ;  /* 0x0000000a0bb07223 */ /* 0x000fe20000010804 */
[----:B0-----:R-:W-:-:S05]  /*14830*/  FMNMX.FTZ R8, R6, R135, !PT ;  /* 0x0000008706087209 */ /* 0x001fca0007810000 */
[----:B------:R-:W0:Y:S01]  /*14840*/  SHFL.BFLY PT, R141, R8, 0x1, 0x1f ;  /* 0x0c201f00088d7f89 */ /* 0x000e2200000e0000 */
[-CC-:B------:R-:W-:Y:S01]  /*14850*/  FFMA.FTZ R11, R113, R10.reuse, -R4.reuse ;  /* 0x0000000a710b7223 */ /* 0x180fe20000010804 */
[-CC-:B------:R-:W-:Y:S01]  /*14860*/  FFMA.FTZ R178, R15, R10.reuse, -R4.reuse ;  /* 0x0000000a0fb27223 */ /* 0x180fe20000010804 */
[----:B------:R-:W-:Y:S01]  /*14870*/  MUFU.EX2 R176, R176 ;  /* 0x000000b000b07308 */ /* 0x000fe20000000800 */
[-CC-:B------:R-:W-:Y:S01]  /*14880*/  FFMA.FTZ R15, R117, R10.reuse, -R4.reuse ;  /* 0x0000000a750f7223 */ /* 0x180fe20000010804 */
[----:B------:R-:W-:-:S06]  /*14890*/  FFMA.FTZ R180, R121, R10, -R4 ;  /* 0x0000000a79b47223 */ /* 0x000fcc0000010804 */
[----:B------:R-:W1:Y:S08]  /*148a0*/  MUFU.EX2 R11, R11 ;  /* 0x0000000b000b7308 */ /* 0x000e700000000800 */
[----:B------:R-:W2:Y:S01]  /*148b0*/  MUFU.EX2 R178, R178 ;  /* 0x000000b200b27308 */ /* 0x000ea20000000800 */
[----:B0-----:R-:W-:-:S07]  /*148c0*/  FMNMX.FTZ R92, R8, R141, !PT ;  /* 0x0000008d085c7209 */ /* 0x001fce0007810000 */
[----:B------:R-:W0:Y:S01]  /*148d0*/  MUFU.EX2 R15, R15 ;  /* 0x0000000f000f7308 */ /* 0x000e220000000800 */
[C---:B------:R-:W-:Y:S01]  /*148e0*/  FSETP.NEU.FTZ.AND P2, PT, R92.reuse, -INF , PT ;  /* 0xff8000005c00780b */ /* 0x040fe20003f5d000 */
[-C--:B------:R-:W-:Y:S01]  /*148f0*/  FMUL.FTZ R14, R92, R10.reuse ;  /* 0x0000000a5c0e7220 */ /* 0x080fe20000410000 */
[-CC-:B------:R-:W-:Y:S01]  /*14900*/  FFMA.FTZ R182, R123, R10.reuse, -R4.reuse ;  /* 0x0000000a7bb67223 */ /* 0x180fe20000010804 */
[----:B------:R-:W-:-:S03]  /*14910*/  FFMA.FTZ R184, R125, R10, -R4 ;  /* 0x0000000a7db87223 */ /* 0x000fc60000010804 */
[----:B------:R-:W-:Y:S01]  /*14920*/  FSEL R14, R14, RZ, P2 ;  /* 0x000000ff0e0e7208 */ /* 0x000fe20001000000 */
[----:B------:R-:W3:Y:S01]  /*14930*/  MUFU.EX2 R180, R180 ;  /* 0x000000b400b47308 */ /* 0x000ee20000000800 */
[-CC-:B------:R-:W-:Y:S01]  /*14940*/  FFMA.FTZ R125, R177, R10.reuse, -R4.reuse ;  /* 0x0000000ab17d7223 */ /* 0x180fe20000010804 */
[-C--:B------:R-:W-:Y:S02]  /*14950*/  FFMA.FTZ R33, R109, R10.reuse, -R4 ;  /* 0x0000000a6d217223 */ /* 0x080fe40000010804 */
[----:B------:R-:W-:Y:S01]  /*14960*/  FFMA.FTZ R177, R7, R10, -R14 ;  /* 0x0000000a07b17223 */ /* 0x000fe2000001080e */
[----:B-1----:R-:W-:-:S03]  /*14970*/  FADD.FTZ R7, R176, R11 ;  /* 0x0000000bb0077221 */ /* 0x002fc60000010000 */
[----:B------:R-:W1:Y:S01]  /*14980*/  MUFU.EX2 R29, R29 ;  /* 0x0000001d001d7308 */ /* 0x000e620000000800 */
[----:B--2---:R-:W-:Y:S01]  /*14990*/  FADD.FTZ R36, R178, R7 ;  /* 0x00000007b2247221 */ /* 0x004fe20000010000 */
[-CC-:B------:R-:W-:Y:S01]  /*149a0*/  FFMA.FTZ R61, R131, R10.reuse, -R4.reuse ;  /* 0x0000000a833d7223 */ /* 0x180fe20000010804 */
[-CC-:B------:R-:W-:Y:S01]  /*149b0*/  FFMA.FTZ R192, R139, R10.reuse, -R4.reuse ;  /* 0x0000000a8bc07223 */ /* 0x180fe20000010804 */
[-CC-:B------:R-:W-:Y:S01]  /*149c0*/  FFMA.FTZ R194, R143, R10.reuse, -R4.reuse ;  /* 0x0000000a8fc27223 */ /* 0x180fe20000010804 */
[----:B------:R-:W-:-:S03]  /*149d0*/  FFMA.FTZ R93, R93, R10, -R4 ;  /* 0x0000000a5d5d7223 */ /* 0x000fc60000010804 */
        /* <DEDUP_REMOVED lines=25> */
[----:B------:R-:W4:Y:S01]  /*14b70*/  MUFU.EX2 R33, R33 ;  /* 0x0000002100217308 */ /* 0x000f220000000800 */
[-C--:B------:R-:W-:Y:S01]  /*14b80*/  FFMA.FTZ R4, R115, R10.reuse, -R14 ;  /* 0x0000000a73047223 */ /* 0x080fe2000001080e */
[----:B0-----:R-:W-:Y:S01]  /*14b90*/  FADD.FTZ R7, R15, R36 ;  /* 0x000000240f077221 */ /* 0x001fe20000010000 */
[----:B------:R-:W-:-:S03]  /*14ba0*/  FFMA.FTZ R179, R13, R10, -R14 ;  /* 0x0000000a0db37223 */ /* 0x000fc6000001080e */
[----:B---3--:R-:W-:Y:S02]  /*14bb0*/  FADD.FTZ R36, R180, R7 ;  /* 0x00000007b4247221 */ /* 0x008fe40000010000 */
[----:B------:R-:W0:Y:S01]  /*14bc0*/  MUFU.EX2 R184, R184 ;  /* 0x000000b800b87308 */ /* 0x000e220000000800 */
[----:B------:R-:W-:Y:S01]  /*14bd0*/  FFMA.FTZ R6, R119, R10, -R14 ;  /* 0x0000000a77067223 */ /* 0x000fe2000001080e */
[----:B-1----:R-:W-:-:S06]  /*14be0*/  FADD.FTZ R7, R29, R36 ;  /* 0x000000241d077221 */ /* 0x002fcc0000010000 */
[----:B------:R-:W-:Y:S01]  /*14bf0*/  MUFU.EX2 R177, R177 ;  /* 0x000000b100b17308 */ /* 0x000fe20000000800 */
[----:B------:R-:W-:-:S07]  /*14c00*/  FFMA.FTZ R181, R21, R10, -R14 ;  /* 0x0000000a15b57223 */ /* 0x000fce000001080e */
[----:B------:R-:W1:Y:S01]  /*14c10*/  MUFU.EX2 R4, R4 ;  /* 0x0000000400047308 */ /* 0x000e620000000800 */
[----:B--2---:R-:W-:-:S07]  /*14c20*/  FADD.FTZ R38, R182, R7 ;  /* 0x00000007b6267221 */ /* 0x004fce0000010000 */
[----:B------:R-:W2:Y:S01]  /*14c30*/  MUFU.EX2 R37, R37 ;  /* 0x0000002500257308 */ /* 0x000ea20000000800 */
[----:B------:R-:W-:-:S07]  /*14c40*/  FFMA.FTZ R8, R107, R10, -R14 ;  /* 0x0000000a6b087223 */ /* 0x000fce000001080e */
[----:B------:R-:W3:Y:S01]  /*14c50*/  MUFU.EX2 R179, R179 ;  /* 0x000000b300b37308 */ /* 0x000ee20000000800 */
[----:B----4-:R-:W-:-:S07]  /*14c60*/  FADD.FTZ R7, R33, R38 ;  /* 0x0000002621077221 */ /* 0x010fce0000010000 */
[----:B------:R-:W4:Y:S01]  /*14c70*/  MUFU.EX2 R186, R186 ;  /* 0x000000ba00ba7308 */ /* 0x000f220000000800 */
[----:B------:R-:W-:-:S07]  /*14c80*/  FFMA.FTZ R183, R83, R10, -R14 ;  /* 0x0000000a53b77223 */ /* 0x000fce000001080e */
[----:B------:R-:W4:Y:S01]  /*14c90*/  MUFU.EX2 R6, R6 ;  /* 0x0000000600067308 */ /* 0x000f220000000800 */
[----:B0-----:R-:W-:-:S07]  /*14ca0*/  FADD.FTZ R38, R184, R7 ;  /* 0x00000007b8267221 */ /* 0x001fce0000010000 */
[----:B------:R-:W0:Y:S01]  /*14cb0*/  MUFU.EX2 R61, R61 ;  /* 0x0000003d003d7308 */ /* 0x000e220000000800 */
[----:B------:R-:W-:Y:S01]  /*14cc0*/  ISETP.NE.AND P0, PT, R12, RZ, PT ;  /* 0x000000ff0c00720c */ /* 0x000fe20003f05270 */
[----:B-1----:R-:W-:-:S06]  /*14cd0*/  FADD.FTZ R40, R177, R4 ;  /* 0x00000004b1287221 */ /* 0x002fcc0000010000 */
[----:B------:R-:W1:Y:S01]  /*14ce0*/  MUFU.EX2 R181, R181 ;  /* 0x000000b500b57308 */ /* 0x000e620000000800 */
[----:B------:R-:W-:Y:S01]  /*14cf0*/  FFMA.FTZ R12, R111, R10, -R14 ;  /* 0x0000000a6f0c7223 */ /* 0x000fe2000001080e */
[----:B--2---:R-:W-:-:S06]  /*14d00*/  FADD.FTZ R7, R37, R38 ;  /* 0x0000002625077221 */ /* 0x004fcc0000010000 */
[----:B------:R-:W2:Y:S01]  /*14d10*/  MUFU.EX2 R188, R188 ;  /* 0x000000bc00bc7308 */ /* 0x000ea20000000800 */
[----:B------:R-:W-:Y:S01]  /*14d20*/  FFMA.FTZ R201, R5, R10, -R14 ;  /* 0x0000000a05c97223 */ /* 0x000fe2000001080e */
[----:B---3--:R-:W-:-:S06]  /*14d30*/  FADD.FTZ R5, R179, R40 ;  /* 0x00000028b3057221 */ /* 0x008fcc0000010000 */
[----:B------:R-:W3:Y:S01]  /*14d40*/  MUFU.EX2 R8, R8 ;  /* 0x0000000800087308 */ /* 0x000ee20000000800 */
[----:B------:R-:W-:Y:S01]  /*14d50*/  FFMA.FTZ R185, R85, R10, -R14 ;  /* 0x0000000a55b97223 */ /* 0x000fe2000001080e */
[----:B----4-:R-:W-:-:S06]  /*14d60*/  FADD.FTZ R42, R186, R7 ;  /* 0x00000007ba2a7221 */ /* 0x010fcc0000010000 */
[----:B------:R-:W4:Y:S01]  /*14d70*/  MUFU.EX2 R69, R69 ;  /* 0x0000004500457308 */ /* 0x000f220000000800 */
[----:B------:R-:W-:Y:S01]  /*14d80*/  FADD.FTZ R40, R6, R5 ;  /* 0x0000000506287221 */ /* 0x000fe20000010000 */
[----:B------:R-:W-:-:S06]  /*14d90*/  FFMA.FTZ R20, R99, R10, -R14 ;  /* 0x0000000a63147223 */ /* 0x000fcc000001080e */
[----:B------:R-:W4:Y:S01]  /*14da0*/  MUFU.EX2 R183, R183 ;  /* 0x000000b700b77308 */ /* 0x000f220000000800 */
[----:B0-----:R-:W-:-:S07]  /*14db0*/  FADD.FTZ R7, R61, R42 ;  /* 0x0000002a3d077221 */ /* 0x001fce0000010000 */
[----:B------:R-:W0:Y:S01]  /*14dc0*/  MUFU.EX2 R190, R190 ;  /* 0x000000be00be7308 */ /* 0x000e220000000800 */
[----:B-1----:R-:W-:Y:S01]  /*14dd0*/  FADD.FTZ R5, R181, R40 ;  /* 0x00000028b5057221 */ /* 0x002fe20000010000 */
[----:B------:R-:W-:-:S06]  /*14de0*/  FFMA.FTZ R187, R97, R10, -R14 ;  /* 0x0000000a61bb7223 */ /* 0x000fcc000001080e */
[----:B------:R-:W1:Y:S01]  /*14df0*/  MUFU.EX2 R12, R12 ;  /* 0x0000000c000c7308 */ /* 0x000e620000000800 */
[----:B--2---:R-:W-:-:S07]  /*14e00*/  FADD.FTZ R40, R188, R7 ;  /* 0x00000007bc287221 */ /* 0x004fce0000010000 */
[----:B------:R-:W2:Y:S01]  /*14e10*/  MUFU.EX2 R93, R93 ;  /* 0x0000005d005d7308 */ /* 0x000ea20000000800 */
[----:B---3--:R-:W-:Y:S01]  /*14e20*/  FADD.FTZ R42, R8, R5 ;  /* 0x00000005082a7221 */ /* 0x008fe20000010000 */
[----:B------:R-:W-:-:S06]  /*14e30*/  FFMA.FTZ R24, R103, R10, -R14 ;  /* 0x0000000a67187223 */ /* 0x000fcc000001080e */
[----:B------:R-:W3:Y:S01]  /*14e40*/  MUFU.EX2 R185, R185 ;  /* 0x000000b900b97308 */ /* 0x000ee20000000800 */
[----:B----4-:R-:W-:-:S07]  /*14e50*/  FADD.FTZ R7, R69, R40 ;  /* 0x0000002845077221 */ /* 0x010fce0000010000 */
        /* <DEDUP_REMOVED lines=14> */
[----:B----4-:R-:W-:Y:S01]  /*14f40*/  FADD.FTZ R44, R192, R7 ;  /* 0x00000007c02c7221 */ /* 0x010fe20000010000 */
[----:B------:R-:W-:-:S06]  /*14f50*/  FADD.FTZ R42, R20, R5 ;  /* 0x00000005142a7221 */ /* 0x000fcc0000010000 */
[----:B------:R-:W4:Y:S01]  /*14f60*/  MUFU.EX2 R189, R189 ;  /* 0x000000bd00bd7308 */ /* 0x000f220000000800 */
[----:B------:R-:W-:Y:S01]  /*14f70*/  FFMA.FTZ R28, R95, R10, -R14 ;  /* 0x0000000a5f1c7223 */ /* 0x000fe2000001080e */
[----:B0-----:R-:W-:Y:S01]  /*14f80*/  FADD.FTZ R5, R105, R44 ;  /* 0x0000002c69057221 */ /* 0x001fe20000010000 */
[----:B------:R-:W-:-:S05]  /*14f90*/  @!P1 VIADD R0, R0, 0x34840 ;  /* 0x0003484000009836 */ /* 0x000fca0000000000 */
[----:B------:R-:W0:Y:S01]  /*14fa0*/  MUFU.EX2 R26, R26 ;  /* 0x0000001a001a7308 */ /* 0x000e220000000800 */
[----:B-1----:R-:W-:Y:S01]  /*14fb0*/  FADD.FTZ R7, R187, R42 ;  /* 0x0000002abb077221 */ /* 0x002fe20000010000 */
[----:B------:R-:W-:Y:S01]  /*14fc0*/  FFMA.FTZ R193, R89, R10, -R14 ;  /* 0x0000000a59c17223 */ /* 0x000fe2000001080e */
[----:B--2---:R-:W-:Y:S01]  /*14fd0*/  FADD.FTZ R44, R194, R5 ;  /* 0x00000005c22c7221 */ /* 0x004fe20000010000 */
[----:B------:R-:W-:-:S04]  /*14fe0*/  @!P1 PRMT R5, RZ, 0x654, R0 ;  /* 0x00000654ff059816 */ /* 0x000fc80000000000 */
[----:B------:R-:W1:Y:S01]  /*14ff0*/  MUFU.EX2 R191, R191 ;  /* 0x000000bf00bf7308 */ /* 0x000e620000000800 */
[----:B---3--:R-:W-:Y:S01]  /*15000*/  FADD.FTZ R42, R24, R7 ;  /* 0x00000007182a7221 */ /* 0x008fe20000010000 */
[----:B------:R-:W-:Y:S01]  /*15010*/  FFMA.FTZ R30, R75, R10, -R14 ;  /* 0x0000000a4b1e7223 */ /* 0x000fe2000001080e */
[----:B------:R4:W-:Y:S05]  /*15020*/  @!P1 SYNCS.ARRIVE.TRANS64.RED.A1T0 RZ, [R5+URZ], RZ ;  /* 0x000000ff05ff99a7 */ /* 0x0009ea000810043f */
[----:B------:R-:W2:Y:S01]  /*15030*/  MUFU.EX2 R109, R109 ;  /* 0x0000006d006d7308 */ /* 0x000ea20000000800 */
[----:B----4-:R-:W-:-:S07]  /*15040*/  FADD.FTZ R5, R189, R42 ;  /* 0x0000002abd057221 */ /* 0x010fce0000010000 */
[----:B------:R-:W3:Y:S08]  /*15050*/  MUFU.EX2 R28, R28 ;  /* 0x0000001c001c7308 */ /* 0x000ef00000000800 */
[----:B------:R-:W4:Y:S01]  /*15060*/  MUFU.EX2 R196, R196 ;  /* 0x000000c400c47308 */ /* 0x000f220000000800 */
[----:B0-----:R-:W-:Y:S01]  /*15070*/  FADD.FTZ R46, R26, R5 ;  /* 0x000000051a2e7221 */ /* 0x001fe20000010000 */
[----:B------:R-:W-:-:S06]  /*15080*/  FFMA.FTZ R32, R79, R10, -R14 ;  /* 0x0000000a4f207223 */ /* 0x000fcc000001080e */
[----:B------:R-:W0:Y:S08]  /*15090*/  MUFU.EX2 R193, R193 ;  /* 0x000000c100c17308 */ /* 0x000e300000000800 */
[----:B------:R-:W0:Y:S08]  /*150a0*/  MUFU.EX2 R113, R113 ;  /* 0x0000007100717308 */ /* 0x000e300000000800 */
[----:B------:R2:W-:Y:S01]  /*150b0*/  MUFU.EX2 R141, R195 ;  /* 0x000000c3008d7308 */ /* 0x0005e20000000800 */
[----:B-1----:R-:W-:Y:S01]  /*150c0*/  FADD.FTZ R5, R191, R46 ;  /* 0x0000002ebf057221 */ /* 0x002fe20000010000 */
[----:B--2---:R-:W-:-:S06]  /*150d0*/  FFMA.FTZ R195, R73, R10, -R14 ;  /* 0x0000000a49c37223 */ /* 0x004fcc000001080e */
[----:B------:R-:W1:Y:S01]  /*150e0*/  MUFU.EX2 R30, R30 ;  /* 0x0000001e001e7308 */ /* 0x000e620000000800 */
[----:B------:R-:W-:Y:S01]  /*150f0*/  FFMA.FTZ R197, R77, R10, -R14 ;  /* 0x0000000a4dc57223 */ /* 0x000fe2000001080e */
[----:B------:R-:W-:-:S06]  /*15100*/  FADD.FTZ R7, R109, R44 ;  /* 0x0000002c6d077221 */ /* 0x000fcc0000010000 */
[----:B------:R-:W2:Y:S01]  /*15110*/  MUFU.EX2 R198, R198 ;  /* 0x000000c600c67308 */ /* 0x000ea20000000800 */
[----:B---3--:R-:W-:Y:S01]  /*15120*/  FADD.FTZ R48, R28, R5 ;  /* 0x000000051c307221 */ /* 0x008fe20000010000 */
[----:B------:R-:W-:-:S06]  /*15130*/  FFMA.FTZ R34, R67, R10, -R14 ;  /* 0x0000000a43227223 */ /* 0x000fcc000001080e */
[----:B------:R-:W3:Y:S01]  /*15140*/  MUFU.EX2 R195, R195 ;  /* 0x000000c300c37308 */ /* 0x000ee20000000800 */
[----:B----4-:R-:W-:-:S07]  /*15150*/  FADD.FTZ R44, R196, R7 ;  /* 0x00000007c42c7221 */ /* 0x010fce0000010000 */
[----:B------:R-:W4:Y:S01]  /*15160*/  MUFU.EX2 R117, R117 ;  /* 0x0000007500757308 */ /* 0x000f220000000800 */
[----:B0-----:R-:W-:Y:S01]  /*15170*/  FADD.FTZ R5, R193, R48 ;  /* 0x00000030c1057221 */ /* 0x001fe20000010000 */
[----:B------:R-:W-:-:S06]  /*15180*/  FFMA.FTZ R199, R65, R10, -R14 ;  /* 0x0000000a41c77223 */ /* 0x000fcc000001080e */
[----:B------:R-:W0:Y:S01]  /*15190*/  MUFU.EX2 R32, R32 ;  /* 0x0000002000207308 */ /* 0x000e220000000800 */
[----:B------:R-:W-:-:S07]  /*151a0*/  FADD.FTZ R7, R113, R44 ;  /* 0x0000002c71077221 */ /* 0x000fce0000010000 */
[----:B------:R-:W0:Y:S01]  /*151b0*/  MUFU.EX2 R200, R200 ;  /* 0x000000c800c87308 */ /* 0x000e220000000800 */
[----:B-1----:R-:W-:Y:S01]  /*151c0*/  FADD.FTZ R48, R30, R5 ;  /* 0x000000051e307221 */ /* 0x002fe20000010000 */
[----:B------:R-:W-:-:S06]  /*151d0*/  FFMA.FTZ R36, R71, R10, -R14 ;  /* 0x0000000a47247223 */ /* 0x000fcc000001080e */
[----:B------:R-:W1:Y:S01]  /*151e0*/  MUFU.EX2 R197, R197 ;  /* 0x000000c500c57308 */ /* 0x000e620000000800 */
[----:B--2---:R-:W-:-:S07]  /*151f0*/  FADD.FTZ R46, R198, R7 ;  /* 0x00000007c62e7221 */ /* 0x004fce0000010000 */
[----:B------:R-:W2:Y:S01]  /*15200*/  MUFU.EX2 R121, R121 ;  /* 0x0000007900797308 */ /* 0x000ea20000000800 */
[----:B---3--:R-:W-:Y:S01]  /*15210*/  FADD.FTZ R5, R195, R48 ;  /* 0x00000030c3057221 */ /* 0x008fe20000010000 */
[----:B----4-:R-:W-:-:S06]  /*15220*/  FADD.FTZ R7, R117, R46 ;  /* 0x0000002e75077221 */ /* 0x010fcc0000010000 */
[----:B------:R-:W3:Y:S08]  /*15230*/  MUFU.EX2 R34, R34 ;  /* 0x0000002200227308 */ /* 0x000ef00000000800 */
        /* <DEDUP_REMOVED lines=11> */
[-CC-:B------:R-:W-:Y:S01]  /*152f0*/  FFMA.FTZ R40, R63, R10.reuse, -R14.reuse ;  /* 0x0000000a3f287223 */ /* 0x180fe2000001080e */
[-CC-:B------:R-:W-:Y:S01]  /*15300*/  FFMA.FTZ R205, R49, R10.reuse, -R14.reuse ;  /* 0x0000000a31cd7223 */ /* 0x180fe2000001080e */
[-CC-:B------:R-:W-:Y:S01]  /*15310*/  FFMA.FTZ R51, R51, R10.reuse, -R14.reuse ;  /* 0x0000000a33337223 */ /* 0x180fe2000001080e */
[----:B------:R-:W-:-:S04]  /*15320*/  FFMA.FTZ R207, R53, R10, -R14 ;  /* 0x0000000a35cf7223 */ /* 0x000fc8000001080e */
[----:B------:R-:W2:Y:S01]  /*15330*/  MUFU.EX2 R201, R201 ;  /* 0x000000c900c97308 */ /* 0x000ea20000000800 */
[-CC-:B------:R-:W-:Y:S01]  /*15340*/  FFMA.FTZ R42, R55, R10.reuse, -R14.reuse ;  /* 0x0000000a372a7223 */ /* 0x180fe2000001080e */
        /* <DEDUP_REMOVED lines=13> */
[----:B------:R-:W-:Y:S01]  /*15420*/  FFMA.FTZ R137, R137, R10, -R14 ;  /* 0x0000000a89897223 */ /* 0x000fe2000001080e */
[----:B---3--:R-:W-:Y:S01]  /*15430*/  FADD.FTZ R14, R34, R5 ;  /* 0x00000005220e7221 */ /* 0x008fe20000010000 */
[----:B----4-:R-:W-:-:S05]  /*15440*/  FADD.FTZ R50, R202, R7 ;  /* 0x00000007ca327221 */ /* 0x010fca0000010000 */
[----:B------:R-:W3:Y:S01]  /*15450*/  MUFU.EX2 R206, R206 ;  /* 0x000000ce00ce7308 */ /* 0x000ee20000000800 */
[----:B0-----:R-:W-:Y:S01]  /*15460*/  FADD.FTZ R5, R199, R14 ;  /* 0x0000000ec7057221 */ /* 0x001fe20000010000 */
[----:B------:R-:W-:-:S06]  /*15470*/  FADD.FTZ R7, R123, R50 ;  /* 0x000000327b077221 */ /* 0x000fcc0000010000 */
[----:B------:R-:W0:Y:S01]  /*15480*/  MUFU.EX2 R203, R203 ;  /* 0x000000cb00cb7308 */ /* 0x000e220000000800 */
[----:B-1----:R-:W-:Y:S01]  /*15490*/  FADD.FTZ R14, R36, R5 ;  /* 0x00000005240e7221 */ /* 0x002fe20000010000 */
[----:B--2---:R-:W-:-:S06]  /*154a0*/  FADD.FTZ R48, R204, R7 ;  /* 0x00000007cc307221 */ /* 0x004fcc0000010000 */
[----:B------:R-:W1:Y:S01]  /*154b0*/  MUFU.EX2 R31, R31 ;  /* 0x0000001f001f7308 */ /* 0x000e620000000800 */
[----:B------:R-:W-:Y:S01]  /*154c0*/  FADD.FTZ R5, R201, R14 ;  /* 0x0000000ec9057221 */ /* 0x000fe20000010000 */
[----:B------:R-:W-:-:S06]  /*154d0*/  FADD.FTZ R7, R27, R48 ;  /* 0x000000301b077221 */ /* 0x000fcc0000010000 */
[----:B------:R-:W2:Y:S08]  /*154e0*/  MUFU.EX2 R40, R40 ;  /* 0x0000002800287308 */ /* 0x000eb00000000800 */
[----:B------:R-:W4:Y:S01]  /*154f0*/  MUFU.EX2 R208, R208 ;  /* 0x000000d000d07308 */ /* 0x000f220000000800 */
[----:B------:R-:W-:Y:S01]  /*15500*/  FADD.FTZ R14, R38, R5 ;  /* 0x00000005260e7221 */ /* 0x000fe20000010000 */
[----:B---3--:R-:W-:-:S06]  /*15510*/  FADD.FTZ R48, R206, R7 ;  /* 0x00000007ce307221 */ /* 0x008fcc0000010000 */
[----:B------:R-:W3:Y:S08]  /*15520*/  MUFU.EX2 R205, R205 ;  /* 0x000000cd00cd7308 */ /* 0x000ef00000000800 */
[----:B------:R-:W3:Y:S01]  /*15530*/  MUFU.EX2 R125, R125 ;  /* 0x0000007d007d7308 */ /* 0x000ee20000000800 */
[----:B0-----:R-:W-:Y:S01]  /*15540*/  FADD.FTZ R5, R203, R14 ;  /* 0x0000000ecb057221 */ /* 0x001fe20000010000 */
[----:B-1----:R-:W-:-:S06]  /*15550*/  FADD.FTZ R7, R31, R48 ;  /* 0x000000301f077221 */ /* 0x002fcc0000010000 */
[----:B------:R-:W0:Y:S08]  /*15560*/  MUFU.EX2 R0, R51 ;  /* 0x0000003300007308 */ /* 0x000e300000000800 */
[----:B------:R-:W1:Y:S01]  /*15570*/  MUFU.EX2 R210, R210 ;  /* 0x000000d200d27308 */ /* 0x000e620000000800 */
[----:B--2---:R-:W-:Y:S01]  /*15580*/  FADD.FTZ R14, R40, R5 ;  /* 0x00000005280e7221 */ /* 0x004fe20000010000 */
[----:B----4-:R-:W-:-:S06]  /*15590*/  FADD.FTZ R48, R208, R7 ;  /* 0x00000007d0307221 */ /* 0x010fcc0000010000 */
[----:B------:R-:W2:Y:S08]  /*155a0*/  MUFU.EX2 R207, R207 ;  /* 0x000000cf00cf7308 */ /* 0x000eb00000000800 */
[----:B------:R-:W4:Y:S01]  /*155b0*/  MUFU.EX2 R131, R131 ;  /* 0x0000008300837308 */ /* 0x000f220000000800 */
[----:B---3--:R-:W-:Y:S01]  /*155c0*/  FADD.FTZ R5, R205, R14 ;  /* 0x0000000ecd057221 */ /* 0x008fe20000010000 */
[----:B------:R-:W-:-:S06]  /*155d0*/  FADD.FTZ R7, R125, R48 ;  /* 0x000000307d077221 */ /* 0x000fcc0000010000 */
        /* <DEDUP_REMOVED lines=20> */
[----:B------:R-:W2:Y:S01]  /*15720*/  MUFU.EX2 R3, R3 ;  /* 0x0000000300037308 */ /* 0x000ea20000000800 */
[----:B---3--:R-:W-:Y:S01]  /*15730*/  FADD.FTZ R5, R211, R14 ;  /* 0x0000000ed3057221 */ /* 0x008fe20000010000 */
[----:B------:R-:W-:-:S06]  /*15740*/  FADD.FTZ R7, R139, R52 ;  /* 0x000000348b077221 */ /* 0x000fcc0000010000 */
[----:B------:R-:W3:Y:S01]  /*15750*/  MUFU.EX2 R48, R35 ;  /* 0x0000002300307308 */ /* 0x000ee20000000800 */
[----:B0-----:R-:W-:Y:S01]  /*15760*/  FADD.FTZ R54, R46, R5 ;  /* 0x000000052e367221 */ /* 0x001fe20000010000 */
[----:B-1----:R-:W-:-:S06]  /*15770*/  FADD.FTZ R52, R216, R7 ;  /* 0x00000007d8347221 */ /* 0x002fcc0000010000 */
[----:B------:R-:W0:Y:S01]  /*15780*/  MUFU.EX2 R25, R25 ;  /* 0x0000001900197308 */ /* 0x000e220000000800 */
[----:B--2---:R-:W-:-:S07]  /*15790*/  FADD.FTZ R5, R3, R54 ;  /* 0x0000003603057221 */ /* 0x004fce0000010000 */
[----:B------:R-:W1:Y:S01]  /*157a0*/  MUFU.EX2 R50, R39 ;  /* 0x0000002700327308 */ /* 0x000e620000000800 */
[----:B------:R-:W-:Y:S01]  /*157b0*/  FADD.FTZ R7, R141, R52 ;  /* 0x000000348d077221 */ /* 0x000fe20000010000 */
[----:B------:R-:W-:Y:S01]  /*157c0*/  F2FP.F16.F32.PACK_AB R177, R4, R177 ;  /* 0x000000b104b1723e */ /* 0x000fe200000000ff */
[----:B---3--:R-:W-:-:S05]  /*157d0*/  FADD.FTZ R4, R48, R5 ;  /* 0x0000000530047221 */ /* 0x008fca0000010000 */
[----:B------:R-:W2:Y:S01]  /*157e0*/  MUFU.EX2 R127, R127 ;  /* 0x0000007f007f7308 */ /* 0x000ea20000000800 */
[----:B0-----:R-:W-:-:S07]  /*157f0*/  FADD.FTZ R5, R25, R4 ;  /* 0x0000000419057221 */ /* 0x001fce0000010000 */
[----:B------:R-:W0:Y:S01]  /*15800*/  MUFU.EX2 R52, R129 ;  /* 0x0000008100347308 */ /* 0x000e220000000800 */
[----:B------:R-:W-:Y:S01]  /*15810*/  F2FP.F16.F32.PACK_AB R179, R6, R179 ;  /* 0x000000b306b3723e */ /* 0x000fe200000000ff */
[----:B-1----:R-:W-:-:S06]  /*15820*/  FADD.FTZ R6, R50, R5 ;  /* 0x0000000532067221 */ /* 0x002fcc0000010000 */
[----:B------:R-:W1:Y:S01]  /*15830*/  MUFU.EX2 R218, R218 ;  /* 0x000000da00da7308 */ /* 0x000e620000000800 */
[----:B------:R-:W-:-:S07]  /*15840*/  ISETP.GE.AND P2, PT, R161, 0xb1, PT ;  /* 0x000000b1a100780c */ /* 0x000fce0003f46270 */
[----:B------:R-:W3:Y:S01]  /*15850*/  MUFU.EX2 R133, R133 ;  /* 0x0000008500857308 */ /* 0x000ee20000000800 */
[----:B--2---:R-:W-:-:S07]  /*15860*/  FADD.FTZ R5, R127, R6 ;  /* 0x000000067f057221 */ /* 0x004fce0000010000 */
[----:B------:R-:W2:Y:S08]  /*15870*/  MUFU.EX2 R143, R143 ;  /* 0x0000008f008f7308 */ /* 0x000eb00000000800 */
[----:B------:R-:W4:Y:S01]  /*15880*/  MUFU.EX2 R4, R137 ;  /* 0x0000008900047308 */ /* 0x000f220000000800 */
[----:B------:R-:W-:Y:S01]  /*15890*/  F2FP.F16.F32.PACK_AB R205, R0, R205 ;  /* 0x000000cd00cd723e */ /* 0x000fe200000000ff */
[----:B0-----:R-:W-:Y:S01]  /*158a0*/  FADD.FTZ R0, R52, R5 ;  /* 0x0000000534007221 */ /* 0x001fe20000010000 */
[----:B-1----:R-:W-:Y:S01]  /*158b0*/  FADD.FTZ R14, R218, R7 ;  /* 0x00000007da0e7221 */ /* 0x002fe20000010000 */
[----:B------:R-:W-:Y:S01]  /*158c0*/  IMAD.U32 R236, RZ, RZ, UR52 ;  /* 0x00000034ffec7e24 */ /* 0x000fe2000f8e00ff */
[----:B------:R-:W-:Y:S01]  /*158d0*/  MOV R235, UR49 ;  /* 0x0000003100eb7c02 */ /* 0x000fe20008000f00 */
[----:B---3--:R-:W-:Y:S01]  /*158e0*/  FADD.FTZ R5, R133, R0 ;  /* 0x0000000085057221 */ /* 0x008fe20000010000 */
[----:B------:R-:W-:-:S02]  /*158f0*/  IMAD.U32 R237, RZ, RZ, UR53 ;  /* 0x00000035ffed7e24 */ /* 0x000fc4000f8e00ff */
[----:B------:R-:W-:Y:S02]  /*15900*/  IMAD.U32 R234, RZ, RZ, UR48 ;  /* 0x00000030ffea7e24 */ /* 0x000fe4000f8e00ff */
[----:B------:R-:W-:Y:S02]  /*15910*/  IMAD.U32 R232, RZ, RZ, UR44 ;  /* 0x0000002cffe87e24 */ /* 0x000fe4000f8e00ff */
[----:B------:R-:W-:Y:S02]  /*15920*/  IMAD.U32 R233, RZ, RZ, UR45 ;  /* 0x0000002dffe97e24 */ /* 0x000fe4000f8e00ff */
[----:B------:R-:W-:Y:S02]  /*15930*/  IMAD.U32 R230, RZ, RZ, UR40 ;  /* 0x00000028ffe67e24 */ /* 0x000fe4000f8e00ff */
[----:B------:R-:W-:Y:S01]  /*15940*/  IMAD.U32 R231, RZ, RZ, UR41 ;  /* 0x00000029ffe77e24 */ /* 0x000fe2000f8e00ff */
[----:B------:R-:W-:Y:S01]  /*15950*/  F2FP.F16.F32.PACK_AB R180, R29, R180 ;  /* 0x000000b41db4723e */ /* 0x000fe200000000ff */
[----:B--2---:R-:W-:Y:S01]  /*15960*/  FADD.FTZ R14, R143, R14 ;  /* 0x0000000e8f0e7221 */ /* 0x004fe20000010000 */
[----:B------:R-:W-:Y:S01]  /*15970*/  F2FP.F16.F32.PACK_AB R182, R33, R182 ;  /* 0x000000b621b6723e */ /* 0x000fe200000000ff */
[----:B----4-:R-:W-:Y:S01]  /*15980*/  FADD.FTZ R0, R4, R5 ;  /* 0x0000000504007221 */ /* 0x010fe20000010000 */
        /* <DEDUP_REMOVED lines=99> */
[----:B------:R-:W-:Y:S01]  /*15fc0*/  IMAD.MOV.U32 R25, RZ, RZ, R87 ;  /* 0x000000ffff197224 */ /* 0x000fe200078e0057 */
[----:B------:R-:W-:-:S02]  /*15fd0*/  MOV R29, R87 ;  /* 0x00000057001d7202 */ /* 0x000fc40000000f00 */
[----:B------:R-:W-:Y:S01]  /*15fe0*/  MOV R24, R87 ;  /* 0x0000005700187202 */ /* 0x000fe20000000f00 */
[----:B------:R-:W-:Y:S06]  /*15ff0*/  @!P2 BRA `(.L_x_7470) ;  /* 0x0000005c003ca947 */ /* 0x000fec0003800000 */
[----:B------:R-:W-:Y:S01]  /*16000*/  VIADD R3, R163, 0xfffffffe ;  /* 0xfffffffea3037836 */ /* 0x000fe20000000000 */
[----:B------:R-:W-:Y:S01]  /*16010*/  MOV R7, R222 ;  /* 0x000000de00077202 */ /* 0x000fe20000000f00 */
[----:B------:R-:W-:Y:S01]  /*16020*/  IMAD.MOV.U32 R4, RZ, RZ, R92 ;  /* 0x000000ffff047224 */ /* 0x000fe200078e005c */
        /* <DEDUP_REMOVED lines=34> */
.L_x_7480:
[----:B------:R-:W2:Y:S01]  /*16250*/  LDL R8, [R1] ;  /* 0x0000000001087983 */ /* 0x000ea20000100800 */
[----:B------:R-:W-:Y:S01]  /*16260*/  VIADD R222, R7, 0x1 ;  /* 0x0000000107de7836 */ /* 0x000fe20000000000 */
[----:B------:R-:W-:Y:S05]  /*16270*/  YIELD ;  /* 0x0000000000007946 */ /* 0x000fea0003800000 */
[----:B------:R-:W-:-:S04]  /*16280*/  ISETP.NE.AND P3, PT, R222, 0x2, PT ;  /* 0x00000002de00780c */ /* 0x000fc80003f65270 */
[----:B------:R-:W-:Y:S02]  /*16290*/  SEL R229, RZ, 0x1, P3 ;  /* 0x00000001ffe57807 */ /* 0x000fe40001800000 */
[----:B------:R-:W-:Y:S02]  /*162a0*/  SEL R222, R222, RZ, P3 ;  /* 0x000000ffdede7207 */ /* 0x000fe40001800000 */
[----:B------:R-:W-:Y:S02]  /*162b0*/  LOP3.LUT R229, R6, R229, RZ, 0x3c, !PT ;  /* 0x000000e506e57212 */ /* 0x000fe400078e3cff */
[----:B--2---:R-:W-:-:S13]  /*162c0*/  ISETP.NE.AND P2, PT, R8, RZ, PT ;  /* 0x000000ff0800720c */ /* 0x004fda0003f45270 */
[----:B------:R-:W-:Y:S05]  /*162d0*/  @P2 BRA `(.L_x_7471) ;  /* 0x0000000000302947 */ /* 0x000fea0003800000 */
[----:B------:R-:W-:Y:S05]  /*162e0*/  @!P0 BRA `(.L_x_7472) ;  /* 0x0000000000048947 */ /* 0x000fea0003800000 */
[----:B------:R-:W-:Y:S01]  /*162f0*/  BPT.TRAP 0x1 ;  /* 0x000000040000795c */ /* 0x000fe20000300000 */
.L_x_7472:
[----:B------:R-:W-:Y:S01]  /*16300*/  IMAD R8, R222, 0x8, R2 ;  /* 0x00000008de087824 */ /* 0x000fe200078e0202 */
[----:B------:R-:W-:-:S04]  /*16310*/  SHF.L.U32 R9, R229, 0x1f, RZ ;  /* 0x0000001fe5097819 */ /* 0x000fc800000006ff */
[----:B------:R0:W1:Y:S01]  /*16320*/  SYNCS.PHASECHK.TRANS64.TRYWAIT P3, [R8+URZ+0x34830], R9 ;  /* 0x03483009080075a7 */ /* 0x000062000806017f */
[----:B------:R-:W-:Y:S05]  /*16330*/  @!P0 BRA `(.L_x_7473) ;  /* 0x0000000000048947 */ /* 0x000fea0003800000 */
[----:B------:R-:W-:Y:S01]  /*16340*/  BPT.TRAP 0x1 ;  /* 0x000000040000795c */ /* 0x000fe20000300000 */
.L_x_7473:
[----:B------:R-:W-:Y:S04]  /*16350*/  BSSY B0, `(.L_x_7471) ;  /* 0x0000004000007945 */ /* 0x000fe80003800000 */
[----:B-1----:R-:W-:Y:S05]  /*16360*/  @P3 BRA `(.L_x_7474) ;  /* 0x0000000000083947 */ /* 0x002fea0003800000 */
[----:B------:R-:W1:Y:S02]  /*16370*/  SYNCS.PHASECHK.TRANS64.TRYWAIT P3, [R8+URZ+0x34830], R9 ;  /* 0x03483009080075a7 */ /* 0x000e64000806017f */
[----:B-1----:R-:W-:Y:S05]  /*16380*/  @!P3 BRA `(.L_x_7475) ;  /* 0x000001000084b947 */ /* 0x002fea0003800000 */
.L_x_7474:
[----:B------:R-:W-:Y:S05]  /*16390*/  BSYNC B0 ;  /* 0x0000000000007941 */ /* 0x000fea0003800000 */
.L_x_7471:
[----:B01----:R-:W2:Y:S04]  /*163a0*/  LDL R8, [R1+0x18] ;  /* 0x0000180001087983 */ /* 0x003ea80000100800 */
[----:B------:R-:W3:Y:S01]  /*163b0*/  LDL.64 R20, [R1+0x10] ;  /* 0x0000100001147983 */ /* 0x000ee20000100a00 */
[----:B------:R-:W0:Y:S01]  /*163c0*/  S2R R10, SR_TID.X ;  /* 0x00000000000a7919 */ /* 0x000e220000002100 */
[----:B------:R-:W-:Y:S05]  /*163d0*/  WARPSYNC.ALL ;  /* 0x0000000000007948 */ /* 0x000fea0003800000 */
[----:B------:R-:W-:Y:S01]  /*163e0*/  MOV R11, 0x40000040 ;  /* 0x40000040000b7802 */ /* 0x000fe20000000f00 */
[----:B------:R-:W4:Y:S01]  /*163f0*/  LDL.64 R92, [R1+0x8] ;  /* 0x00000800015c7983 */ /* 0x000f220000100a00 */
[----:B0-----:R-:W-:-:S05]  /*16400*/  SHF.R.U32.HI R10, RZ, 0x7, R10 ;  /* 0x00000007ff0a7819 */ /* 0x001fca000001160a */
[----:B------:R-:W-:-:S05]  /*16410*/  VIADD R90, R10, 0x8 ;  /* 0x000000080a5a7836 */ /* 0x000fca0000000000 */
[----:B------:R0:W-:Y:S01]  /*16420*/  BAR.SYNC.DEFER_BLOCKING R90, 0x100 ;  /* 0x0004005a0000751d */ /* 0x0001e20000010000 */
[----:B------:R-:W-:-:S05]  /*16430*/  R2UR UR55, R11 ;  /* 0x000000000b3772ca */ /* 0x000fca00000e0000 */
[----:B------:R-:W-:Y:S01]  /*16440*/  WARPGROUP.ARRIVE ;  /* 0x00000000000079c5 */ /* 0x000fe20000000000 */
[----:B------:R-:W-:Y:S01]  /*16450*/  IMAD.MOV.U32 R9, RZ, RZ, 0x40000040 ;  /* 0x40000040ff097424 */ /* 0x000fe200078e00ff */
[----:B------:R-:W-:-:S04]  /*16460*/  MOV R13, 0x40000040 ;  /* 0x40000040000d7802 */ /* 0x000fc80000000f00 */
[----:B------:R-:W-:Y:S02]  /*16470*/  R2UR UR59, R13 ;  /* 0x000000000d3b72ca */ /* 0x000fe400000e0000 */
[----:B------:R-:W-:-:S11]  /*16480*/  R2UR UR7, R9 ;  /* 0x00000000090772ca */ /* 0x000fd600000e0000 */
[----:B------:R-:W-:Y:S02]  /*16490*/  MOV R11, UR59 ;  /* 0x0000003b000b7c02 */ /* 0x000fe40008000f00 */
[----:B------:R-:W-:Y:S01]  /*164a0*/  UMOV UR59, UR7 ;  /* 0x00000007003b7c82 */ /* 0x000fe20008000000 */
[----:B------:R-:W-:Y:S02]  /*164b0*/  MOV R227, UR38 ;  /* 0x0000002600e37c02 */ /* 0x000fe40008000f00 */
[C---:B------:R-:W-:Y:S02]  /*164c0*/  R2UR UR7, R9.reuse ;  /* 0x00000000090772ca */ /* 0x040fe400000e0000 */
[C---:B------:R-:W-:Y:S02]  /*164d0*/  R2UR UR19, R9.reuse ;  /* 0x00000000091372ca */ /* 0x040fe400000e0000 */
[C---:B------:R-:W-:Y:S02]  /*164e0*/  R2UR UR31, R9.reuse ;  /* 0x00000000091f72ca */ /* 0x040fe400000e0000 */
[----:B------:R-:W-:Y:S01]  /*164f0*/  R2UR UR43, R9 ;  /* 0x00000000092b72ca */ /* 0x000fe200000e0000 */
[----:B--2---:R-:W-:Y:S01]  /*16500*/  IMAD R10, R222, 0xb00, R8 ;  /* 0x00000b00de0a7824 */ /* 0x004fe200078e0208 */
[----:B---3--:R-:W-:-:S02]  /*16510*/  R2UR UR22, R20 ;  /* 0x00000000141672ca */ /* 0x008fc400000e0000 */
[----:B------:R-:W-:Y:S02]  /*16520*/  R2UR UR23, R21 ;  /* 0x00000000151772ca */ /* 0x000fe400000e0000 */
[----:B------:R-:W-:-:S09]  /*16530*/  R2UR UR54, R10 ;  /* 0x000000000a3672ca */ /* 0x000fd200000e0000 */
[----:B------:R-:W-:Y:S02]  /*16540*/  UMOV UR52, UR22 ;  /* 0x0000001600347c82 */ /* 0x000fe40008000000 */
[----:B------:R-:W-:Y:S02]  /*16550*/  UMOV UR53, UR23 ;  /* 0x0000001700357c82 */ /* 0x000fe40008000000 */
[----:B------:R-:W-:Y:S01]  /*16560*/  HGMMA.64x16x16.F32 R168, gdesc[UR52], RZ, !UPT, gsb0 ;  /* 0x0020000034a879f0 */ /* 0x000fe2000c0008ff */
[C---:B------:R-:W-:Y:S02]  /*16570*/  VIADD R12, R10.reuse, 0x100 ;  /* 0x000001000a0c7836 */ /* 0x040fe40000000000 */
[----:B------:R-:W-:-:S03]  /*16580*/  VIADD R8, R10, 0x80 ;  /* 0x000000800a087836 */ /* 0x000fc60000000000 */
[----:B------:R-:W-:Y:S02]  /*16590*/  R2UR UR58, R12 ;  /* 0x000000000c3a72ca */ /* 0x000fe400000e0000 */
[----:B------:R-:W-:Y:S01]  /*165a0*/  R2UR UR6, R8 ;  /* 0x00000000080672ca */ /* 0x000fe200000e0000 */
[----:B------:R-:W-:Y:S01]  /*165b0*/  UMOV UR56, UR22 ;  /* 0x0000001600387c82 */ /* 0x000fe20008000000 */
[----:B------:R-:W-:-:S09]  /*165c0*/  UMOV UR57, UR23 ;  /* 0x0000001700397c82 */ /* 0x000fd20008000000 */
[----:B0-----:R-:W-:Y:S02]  /*165d0*/  MOV R90, UR58 ;  /* 0x0000003a005a7c02 */ /* 0x001fe40008000f00 */
[----:B------:R-:W-:Y:S01]  /*165e0*/  UMOV UR58, UR6 ;  /* 0x00000006003a7c82 */ /* 0x000fe20008000000 */
[----:B------:R-:W-:Y:S02]  /*165f0*/  WARPGROUP.DEPBAR.LE gsb0, 0x0 ;  /* 0x00008000000079c5 */ /* 0x000fe40000010000 */
[----:B------:R-:W-:-:S06]  /*16600*/  WARPGROUP.ARRIVE ;  /* 0x00000000000079c5 */ /* 0x000fcc0000000000 */
[----:B------:R-:W-:Y:S01]  /*16610*/  HGMMA.64x16x16.F32 R160, gdesc[UR56], RZ, !UPT, gsb0 ;  /* 0x0020000038a079f0 */ /* 0x000fe2000c0008ff */
[----:B------:R-:W-:Y:S02]  /*16620*/  R2UR UR59, R11 ;  /* 0x000000000b3b72ca */ /* 0x000fe400000e0000 */
[----:B------:R-:W-:Y:S01]  /*16630*/  R2UR UR58, R90 ;  /* 0x000000005a3a72ca */ /* 0x000fe200000e0000 */
[----:B------:R-:W-:Y:S01]  /*16640*/  UMOV UR56, UR22 ;  /* 0x0000001600387c82 */ /* 0x000fe20008000000 */
[----:B------:R-:W-:Y:S01]  /*16650*/  UMOV UR57, UR23 ;  /* 0x0000001700397c82 */ /* 0x000fe20008000000 */
[----:B------:R-:W-:-:S05]  /*16660*/  VIADD R8, R10, 0x180 ;  /* 0x000001800a087836 */ /* 0x000fca0000000000 */
[----:B------:R-:W-:Y:S01]  /*16670*/  R2UR UR6, R8 ;  /* 0x00000000080672ca */ /* 0x000fe200000e0000 */
[----:B------:R-:W-:-:S05]  /*16680*/  VIADD R8, R10, 0x300 ;  /* 0x000003000a087836 */ /* 0x000fca0000000000 */
[----:B------:R-:W-:Y:S01]  /*16690*/  R2UR UR18, R8 ;  /* 0x00000000081272ca */ /* 0x000fe200000e0000 */
[----:B------:R-:W-:Y:S01]  /*166a0*/  VIADD R8, R10, 0x480 ;  /* 0x000004800a087836 */ /* 0x000fe20000000000 */
[----:B------:R-:W-:Y:S02]  /*166b0*/  WARPGROUP.DEPBAR.LE gsb0, 0x0 ;  /* 0x00008000000079c5 */ /* 0x000fe40000010000 */
[----:B------:R-:W-:-:S06]  /*166c0*/  WARPGROUP.ARRIVE ;  /* 0x00000000000079c5 */ /* 0x000fcc0000000000 */
[----:B------:R-:W-:Y:S01]  /*166d0*/  HGMMA.64x16x16.F32 R152, gdesc[UR56], RZ, !UPT, gsb0 ;  /* 0x00200000389879f0 */ /* 0x000fe2000c0008ff */
[----:B------:R-:W-:Y:S01]  /*166e0*/  R2UR UR30, R8 ;  /* 0x00000000081e72ca */ /* 0x000fe200000e0000 */
[C---:B------:R-:W-:Y:S02]  /*166f0*/  VIADD R8, R10.reuse, 0x2 ;  /* 0x000000020a087836 */ /* 0x040fe40000000000 */
[----:B------:R-:W-:-:S03]  /*16700*/  VIADD R12, R10, 0x280 ;  /* 0x000002800a0c7836 */ /* 0x000fc60000000000 */
[----:B------:R-:W-:Y:S01]  /*16710*/  R2UR UR42, R8 ;  /* 0x00000000082a72ca */ /* 0x000fe200000e0000 */
[----:B------:R-:W-:Y:S01]  /*16720*/  VIADD R8, R10, 0x182 ;  /* 0x000001820a087836 */ /* 0x000fe20000000000 */
[----:B------:R-:W-:Y:S01]  /*16730*/  R2UR UR14, R12 ;  /* 0x000000000c0e72ca */ /* 0x000fe200000e0000 */
[----:B------:R-:W-:Y:S01]  /*16740*/  VIADD R12, R10, 0x380 ;  /* 0x000003800a0c7836 */ /* 0x000fe20000000000 */
[----:B------:R-:W-:Y:S01]  /*16750*/  R2UR UR55, R9 ;  /* 0x00000000093772ca */ /* 0x000fe200000e0000 */
[----:B------:R-:W-:Y:S01]  /*16760*/  IMAD.MOV.U32 R9, RZ, RZ, 0x40000040 ;  /* 0x40000040ff097424 */ /* 0x000fe200078e00ff */
[----:B------:R-:W-:Y:S01]  /*16770*/  R2UR UR54, R8 ;  /* 0x00000000083672ca */ /* 0x000fe200000e0000 */
[----:B------:R-:W-:Y:S01]  /*16780*/  VIADD R8, R10, 0x282 ;  /* 0x000002820a087836 */ /* 0x000fe20000000000 */
[----:B------:R-:W-:Y:S01]  /*16790*/  R2UR UR38, R12 ;  /* 0x000000000c2672ca */ /* 0x000fe200000e0000 */
[----:B------:R-:W-:Y:S01]  /*167a0*/  VIADD R12, R10, 0x500 ;  /* 0x000005000a0c7836 */ /* 0x000fe20000000000 */
[----:B------:R-:W-:-:S02]  /*167b0*/  R2UR UR59, R9 ;  /* 0x00000000093b72ca */ /* 0x000fc400000e0000 */
[----:B------:R-:W-:Y:S02]  /*167c0*/  R2UR UR58, R8 ;  /* 0x00000000083a72ca */ /* 0x000fe400000e0000 */
[----:B------:R-:W-:Y:S02]  /*167d0*/  R2UR UR34, R12 ;  /* 0x000000000c2272ca */ /* 0x000fe400000e0000 */
[----:B------:R-:W-:-:S04]  /*167e0*/  IADD3 R12, R10, 0x102, RZ ;  /* 0x000001020a0c7810 */ /* 0x000fc80007ffe0ff */
[----:B------:R-:W-:Y:S01]  /*167f0*/  R2UR UR50, R12 ;  /* 0x000000000c3272ca */ /* 0x000fe200000e0000 */
[----:B------:R-:W-:Y:S01]  /*16800*/  VIADD R12, R10, 0x202 ;  /* 0x000002020a0c7836 */ /* 0x000fe20000000000 */
[----:B------:R-:W-:Y:S01]  /*16810*/  MOV R20, UR4 ;  /* 0x0000000400147c02 */ /* 0x000fe20008000f00 */
[----:B------:R-:W-:Y:S01]  /*16820*/  UMOV UR56, UR22 ;  /* 0x0000001600387c82 */ /* 0x000fe20008000000 */
[----:B------:R-:W-:Y:S02]  /*16830*/  MOV R11, UR59 ;  /* 0x0000003b000b7c02 */ /* 0x000fe40008000f00 */
[----:B------:R-:W-:Y:S01]  /*16840*/  R2UR UR4, R12 ;  /* 0x000000000c0472ca */ /* 0x000fe200000e0000 */
[----:B------:R-:W-:Y:S01]  /*16850*/  UMOV UR59, UR7 ;  /* 0x00000007003b7c82 */ /* 0x000fe20008000000 */
[----:B------:R-:W-:Y:S01]  /*16860*/  MOV R12, UR58 ;  /* 0x0000003a000c7c02 */ /* 0x000fe20008000f00 */
[----:B------:R-:W-:Y:S01]  /*16870*/  UMOV UR58, UR6 ;  /* 0x00000006003a7c82 */ /* 0x000fe20008000000 */
[----:B------:R-:W-:Y:S01]  /*16880*/  UMOV UR57, UR23 ;  /* 0x0000001700397c82 */ /* 0x000fe20008000000 */
[----:B------:R-:W-:-:S02]  /*16890*/  WARPGROUP.DEPBAR.LE gsb0, 0x0 ;  /* 0x00008000000079c5 */ /* 0x000fc40000010000 */
[----:B-----5:R-:W-:-:S06]  /*168a0*/  WARPGROUP.ARRIVE ;  /* 0x00000000000079c5 */ /* 0x020fcc0000000000 */
        /* <DEDUP_REMOVED lines=9> */
[----:B------:R-:W-:Y:S01]  /*16940*/  HGMMA.64x16x16.F32 R136, gdesc[UR8], RZ, !UPT, gsb0 ;  /* 0x00200000088879f0 */ /* 0x000fe2000c0008ff */
        /* <DEDUP_REMOVED lines=8> */
[----:B------:R-:W-:Y:S02]  /*169d0*/  WARPGROUP.DEPBAR.LE gsb0, 0x0 ;  /* 0x00008000000079c5 */ /* 0x000fe40000010000 */
[----:B------:R-:W-:-:S06]  /*169e0*/  WARPGROUP.ARRIVE ;  /* 0x00000000000079c5 */ /* 0x000fcc0000000000 */
[----:B------:R-:W-:Y:S01]  /*169f0*/  HGMMA.64x16x16.F32 R120, gdesc[UR16], RZ, !UPT, gsb0 ;  /* 0x00200000107879f0 */ /* 0x000fe2000c0008ff */
[----:B------:R-:W-:Y:S02]  /*16a00*/  MOV R228, UR39 ;  /* 0x0000002700e47c02 */ /* 0x000fe40008000f00 */
[----:B------:R-:W-:Y:S02]  /*16a10*/  R2UR UR39, R13 ;  /* 0x000000000d2772ca */ /* 0x000fe400000e0000 */
[----:B------:R-:W-:Y:S01]  /*16a20*/  MOV R226, UR37 ;  /* 0x0000002500e27c02 */ /* 0x000fe20008000f00 */
[----:B------:R-:W-:Y:S01]  /*16a30*/  UMOV UR37, UR23 ;  /* 0x0000001700257c82 */ /* 0x000fe20008000000 */
[----:B------:R-:W-:Y:S01]  /*16a40*/  MOV R15, UR36 ;  /* 0x00000024000f7c02 */ /* 0x000fe20008000f00 */
[----:B------:R-:W-:Y:S01]  /*16a50*/  UMOV UR36, UR22 ;  /* 0x0000001600247c82 */ /* 0x000fe20008000000 */
        /* <DEDUP_REMOVED lines=14> */
[----:B------:R-:W-:Y:S01]  /*16b40*/  R2UR UR47, R89 ;  /* 0x00000000592f72ca */ /* 0x000fe200000e0000 */
[----:B------:R-:W-:-:S03]  /*16b50*/  IMAD.MOV.U32 R89, RZ, RZ, 0x40000040 ;  /* 0x40000040ff597424 */ /* 0x000fc600078e00ff */
[----:B------:R-:W-:Y:S01]  /*16b60*/  R2UR UR46, R88 ;  /* 0x00000000582e72ca */ /* 0x000fe200000e0000 */
[----:B------:R-:W-:Y:S02]  /*16b70*/  WARPGROUP.DEPBAR.LE gsb0, 0x0 ;  /* 0x00008000000079c5 */ /* 0x000fe40000010000 */
[----:B------:R-:W-:-:S06]  /*16b80*/  WARPGROUP.ARRIVE ;  /* 0x00000000000079c5 */ /* 0x000fcc0000000000 */
[----:B------:R-:W-:Y:S01]  /*16b90*/  HGMMA.64x16x16.F32 R96, gdesc[UR28], RZ, !UPT, gsb0 ;  /* 0x002000001c6079f0 */ /* 0x000fe2000c0008ff */
[----:B------:R-:W-:Y:S02]  /*16ba0*/  IADD3 R88, R10, 0x302, RZ ;  /* 0x000003020a587810 */ /* 0x000fe40007ffe0ff */
[----:B------:R-:W-:Y:S01]  /*16bb0*/  R2UR UR7, R89 ;  /* 0x00000000590772ca */ /* 0x000fe200000e0000 */
[----:B------:R-:W-:Y:S01]  /*16bc0*/  IMAD.MOV.U32 R89, RZ, RZ, 0x40000040 ;  /* 0x40000040ff597424 */ /* 0x000fe200078e00ff */
[----:B------:R-:W-:Y:S01]  /*16bd0*/  R2UR UR6, R88 ;  /* 0x00000000580672ca */ /* 0x000fe200000e0000 */
[----:B------:R-:W-:Y:S01]  /*16be0*/  VIADD R88, R10, 0x402 ;  /* 0x000004020a587836 */ /* 0x000fe20000000000 */
[----:B------:R-:W-:Y:S02]  /*16bf0*/  R2UR UR35, R13 ;  /* 0x000000000d2372ca */ /* 0x000fe400000e0000 */
[----:B------:R-:W-:Y:S01]  /*16c00*/  R2UR UR15, R89 ;  /* 0x00000000590f72ca */ /* 0x000fe200000e0000 */
[----:B------:R-:W-:Y:S01]  /*16c10*/  IMAD.MOV.U32 R89, RZ, RZ, 0x40000040 ;  /* 0x40000040ff597424 */ /* 0x000fe200078e00ff */
[----:B------:R-:W-:Y:S01]  /*16c20*/  R2UR UR14, R88 ;  /* 0x00000000580e72ca */ /* 0x000fe200000e0000 */
[----:B------:R-:W-:Y:S01]  /*16c30*/  VIADD R88, R10, 0x502 ;  /* 0x000005020a587836 */ /* 0x000fe20000000000 */
[----:B------:R-:W-:-:S02]  /*16c40*/  MOV R225, UR21 ;  /* 0x0000001500e17c02 */ /* 0x000fc40008000f00 */
[----:B------:R-:W-:Y:S02]  /*16c50*/  MOV R224, UR20 ;  /* 0x0000001400e07c02 */ /* 0x000fe40008000f00 */
[----:B----4-:R-:W-:Y:S02]  /*16c60*/  R2UR UR20, R92 ;  /* 0x000000005c1472ca */ /* 0x010fe400000e0000 */
[----:B------:R-:W-:Y:S02]  /*16c70*/  R2UR UR21, R93 ;  /* 0x000000005d1572ca */ /* 0x000fe400000e0000 */
[----:B------:R-:W-:Y:S02]  /*16c80*/  R2UR UR38, R88 ;  /* 0x00000000582672ca */ /* 0x000fe400000e0000 */
[----:B------:R-:W-:Y:S01]  /*16c90*/  R2UR UR39, R89 ;  /* 0x00000000592772ca */ /* 0x000fe200000e0000 */
[----:B------:R-:W-:Y:S01]  /*16ca0*/  UMOV UR32, UR22 ;  /* 0x0000001600207c82 */ /* 0x000fe20008000000 */
[----:B------:R-:W-:Y:S01]  /*16cb0*/  UMOV UR33, UR23 ;  /* 0x0000001700217c82 */ /* 0x000fe20008000000 */
[----:B------:R-:W-:-:S02]  /*16cc0*/  WARPGROUP.DEPBAR.LE gsb0, 0x0 ;  /* 0x00008000000079c5 */ /* 0x000fc40000010000 */
[----:B------:R-:W-:-:S06]  /*16cd0*/  WARPGROUP.ARRIVE ;  /* 0x00000000000079c5 */ /* 0x000fcc0000000000 */
[----:B------:R-:W-:Y:S01]  /*16ce0*/  HGMMA.64x16x16.F32 R88, gdesc[UR32], RZ, !UPT, gsb0 ;  /* 0x00200000205879f0 */ /* 0x000fe2000c0008ff */
[----:B------:R-:W-:Y:S01]  /*16cf0*/  UMOV UR40, UR20 ;  /* 0x0000001400287c82 */ /* 0x000fe20008000000 */
[----:B------:R-:W-:Y:S01]  /*16d00*/  UMOV UR41, UR21 ;  /* 0x0000001500297c82 */ /* 0x000fe20008000000 */
        /* <DEDUP_REMOVED lines=16> */
[----:B------:R-:W-:Y:S01]  /*16e10*/  IMAD.MOV.U32 R13, RZ, RZ, 0x40000040 ;  /* 0x40000040ff0d7424 */ /* 0x000fe200078e00ff */
[----:B------:R-:W-:Y:S02]  /*16e20*/  WARPGROUP.DEPBAR.LE gsb0, 0x0 ;  /* 0x00008000000079c5 */ /* 0x000fe40000010000 */
[----:B------:R-:W-:-:S06]  /*16e30*/  WARPGROUP.ARRIVE ;  /* 0x00000000000079c5 */ /* 0x000fcc0000000000 */
[----:B------:R-:W-:Y:S01]  /*16e40*/  HGMMA.64x16x16.F32 R144, gdesc[UR52], R144, gsb0 ;  /* 0x00200000349079f0 */ /* 0x000fe20008000890 */
[----:B------:R-:W-:Y:S02]  /*16e50*/  MOV R21, UR5 ;  /* 0x0000000500157c02 */ /* 0x000fe40008000f00 */
[----:B------:R-:W-:Y:S01]  /*16e60*/  R2UR UR5, R13 ;  /* 0x000000000d0572ca */ /* 0x000fe200000e0000 */
[----:B------:R-:W-:Y:S01]  /*16e70*/  UMOV UR58, UR4 ;  /* 0x00000004003a7c82 */ /* 0x000fe20008000000 */
[----:B------:R-:W-:Y:S01]  /*16e80*/  UMOV UR56, UR20 ;  /* 0x0000001400387c82 */ /* 0x000fe20008000000 */
[----:B------:R-:W-:-:S10]  /*16e90*/  UMOV UR57, UR21 ;  /* 0x0000001500397c82 */ /* 0x000fd40008000000 */
[----:B------:R-:W-:Y:S01]  /*16ea0*/  UMOV UR59, UR5 ;  /* 0x00000005003b7c82 */ /* 0x000fe20008000000 */
        /* <DEDUP_REMOVED lines=44> */
[----:B------:R-:W-:Y:S02]  /*17170*/  IADD3 R8, R10, 0x4, RZ ;  /* 0x000000040a087810 */ /* 0x000fe40007ffe0ff */
[----:B------:R-:W-:Y:S02]  /*17180*/  R2UR UR4, R236 ;  /* 0x00000000ec0472ca */ /* 0x000fe400000e0000 */
        /* <DEDUP_REMOVED lines=77> */
[----:B------:R-:W-:Y:S01]  /*17660*/  VIADD R8, R10, 0x484 ;  /* 0x000004840a087836 */ /* 0x000fe20000000000 */
[----:B------:R-:W-:Y:S01]  /*17670*/  MOV R9, 0x40000040 ;  /* 0x4000004000097802 */ /* 0x000fe20000000f00 */
        /* <DEDUP_REMOVED lines=10> */
[----:B------:R-:W-:-:S09]  /*17720*/  UMOV UR9, UR5 ;  /* 0x0000000500097c82 */ /* 0x000fd20008000000 */
[----:B------:R-:W-:Y:S01]  /*17730*/  MOV R8, UR10 ;  /* 0x0000000a00087c02 */ /* 0x000fe20008000f00 */
[----:B------:R-:W-:Y:S01]  /*17740*/  UMOV UR10, UR6 ;  /* 0x00000006000a7c82 */ /* 0x000fe20008000000 */
[----:B------:R-:W-:Y:S01]  /*17750*/  MOV R9, UR11 ;  /* 0x0000000b00097c02 */ /* 0x000fe20008000f00 */
        /* <DEDUP_REMOVED lines=107> */
[----:B------:R-:W-:Y:S01]  /*17e10*/  VIADD R8, R10, 0x680 ;  /* 0x000006800a087836 */ /* 0x000fe20000000000 */
[----:B------:R-:W-:Y:S01]  /*17e20*/  MOV R9, 0x40000040 ;  /* 0x4000004000097802 */ /* 0x000fe20000000f00 */
[----:B------:R-:W-:Y:S02]  /*17e30*/  WARPGROUP.DEPBAR.LE gsb0, 0x0 ;  /* 0x00008000000079c5 */ /* 0x000fe40000010000 */
[----:B------:R-:W-:-:S08]  /*17e40*/  WARPGROUP.ARRIVE ;  /* 0x00000000000079c5 */ /* 0x000fd00000000000 */
[----:B------:R-:W-:Y:S01]  /*17e50*/  HGMMA.64x16x16.F32 R88, gdesc[UR20], R88, gsb0 ;  /* 0x00200000145879f0 */ /* 0x000fe20008000858 */
[----:B------:R-:W-:Y:S01]  /*17e60*/  R2UR UR10, R8 ;  /* 0x00000000080a72ca */ /* 0x000fe200000e0000 */
[----:B------:R-:W-:Y:S01]  /*17e70*/  VIADD R8, R10, 0x700 ;  /* 0x000007000a087836 */ /* 0x000fe20000000000 */
[----:B------:R-:W-:Y:S01]  /*17e80*/  R2UR UR11, R9 ;  /* 0x00000000090b72ca */ /* 0x000fe200000e0000 */
[----:B------:R-:W-:-:S03]  /*17e90*/  IMAD.MOV.U32 R9, RZ, RZ, 0x40000040 ;  /* 0x40000040ff097424 */ /* 0x000fc600078e00ff */
[----:B------:R-:W-:Y:S01]  /*17ea0*/  R2UR UR14, R8 ;  /* 0x00000000080e72ca */ /* 0x000fe200000e0000 */
[C---:B------:R-:W-:Y:S01]  /*17eb0*/  VIADD R8, R10.reuse, 0x780 ;  /* 0x000007800a087836 */ /* 0x040fe20000000000 */
[----:B------:R-:W-:Y:S01]  /*17ec0*/  R2UR UR15, R9 ;  /* 0x00000000090f72ca */ /* 0x000fe200000e0000 */
[----:B------:R-:W-:Y:S01]  /*17ed0*/  IMAD.MOV.U32 R9, RZ, RZ, 0x40000040 ;  /* 0x40000040ff097424 */ /* 0x000fe200078e00ff */
[----:B------:R-:W-:Y:S01]  /*17ee0*/  IADD3 R12, R10, 0x580, RZ ;  /* 0x000005800a0c7810 */ /* 0x000fe20007ffe0ff */
[----:B------:R-:W-:Y:S01]  /*17ef0*/  IMAD.MOV.U32 R13, RZ, RZ, 0x40000040 ;  /* 0x40000040ff0d7424 */ /* 0x000fe200078e00ff */
[----:B------:R-:W-:Y:S02]  /*17f00*/  R2UR UR18, R8 ;  /* 0x00000000081272ca */ /* 0x000fe400000e0000 */
[----:B------:R-:W-:Y:S01]  /*17f10*/  R2UR UR19, R9 ;  /* 0x00000000091372ca */ /* 0x000fe200000e0000 */
[----:B------:R-:W-:Y:S01]  /*17f20*/  IMAD.MOV.U32 R9, RZ, RZ, 0x40000040 ;  /* 0x40000040ff097424 */ /* 0x000fe200078e00ff */
[----:B------:R-:W-:-:S02]  /*17f30*/  R2UR UR4, R232 ;  /* 0x00000000e80472ca */ /* 0x000fc400000e0000 */
[----:B------:R-:W-:Y:S02]  /*17f40*/  R2UR UR5, R233 ;  /* 0x00000000e90572ca */ /* 0x000fe400000e0000 */
[----:B------:R-:W-:Y:S02]  /*17f50*/  IADD3 R8, R10, 0x800, RZ ;  /* 0x000008000a087810 */ /* 0x000fe40007ffe0ff */
[----:B------:R-:W-:Y:S02]  /*17f60*/  R2UR UR58, R12 ;  /* 0x000000000c3a72ca */ /* 0x000fe400000e0000 */
[----:B------:R-:W-:Y:S02]  /*17f70*/  R2UR UR59, R13 ;  /* 0x000000000d3b72ca */ /* 0x000fe400000e0000 */
[----:B------:R-:W-:Y:S01]  /*17f80*/  R2UR UR38, R8 ;  /* 0x00000000082672ca */ /* 0x000fe200000e0000 */
[----:B------:R-:W-:Y:S01]  /*17f90*/  VIADD R8, R10, 0x880 ;  /* 0x000008800a087836 */ /* 0x000fe20000000000 */
[----:B------:R-:W-:Y:S01]  /*17fa0*/  R2UR UR39, R9 ;  /* 0x00000000092772ca */ /* 0x000fe200000e0000 */
[----:B------:R-:W-:Y:S01]  /*17fb0*/  IMAD.MOV.U32 R9, RZ, RZ, 0x40000040 ;  /* 0x40000040ff097424 */ /* 0x000fe200078e00ff */
[----:B------:R-:W-:-:S02]  /*17fc0*/  UMOV UR56, UR4 ;  /* 0x0000000400387c82 */ /* 0x000fc40008000000 */
[----:B------:R-:W-:Y:S01]  /*17fd0*/  R2UR UR26, R8 ;  /* 0x00000000081a72ca */ /* 0x000fe200000e0000 */
[----:B------:R-:W-:Y:S01]  /*17fe0*/  VIADD R8, R10, 0x900 ;  /* 0x000009000a087836 */ /* 0x000fe20000000000 */
[----:B------:R-:W-:Y:S01]  /*17ff0*/  R2UR UR27, R9 ;  /* 0x00000000091b72ca */ /* 0x000fe200000e0000 */
[----:B------:R-:W-:Y:S01]  /*18000*/  UMOV UR57, UR5 ;  /* 0x0000000500397c82 */ /* 0x000fe20008000000 */
        /* <DEDUP_REMOVED lines=19> */
[----:B------:R-:W-:-:S03]  /*18140*/  IMAD.MOV.U32 R9, RZ, RZ, 0x40000040 ;  /* 0x40000040ff097424 */ /* 0x000fc600078e00ff */
        /* <DEDUP_REMOVED lines=9> */
[C---:B------:R-:W-:Y:S01]  /*181e0*/  VIADD R8, R10.reuse, 0x702 ;  /* 0x000007020a087836 */ /* 0x040fe20000000000 */
[----:B------:R-:W-:Y:S01]  /*181f0*/  R2UR UR21, R9 ;  /* 0x00000000091572ca */ /* 0x000fe200000e0000 */
[----:B------:R-:W-:Y:S02]  /*18200*/  IMAD.MOV.U32 R9, RZ, RZ, 0x40000040 ;  /* 0x40000040ff097424 */ /* 0x000fe400078e00ff */
[----:B------:R-:W-:Y:S02]  /*18210*/  VIADD R12, R10, 0x600 ;  /* 0x000006000a0c7836 */ /* 0x000fe40000000000 */
[----:B------:R-:W-:Y:S01]  /*18220*/  IMAD.MOV.U32 R13, RZ, RZ, 0x40000040 ;  /* 0x40000040ff0d7424 */ /* 0x000fe200078e00ff */
[----:B------:R-:W-:Y:S02]  /*18230*/  R2UR UR58, R8 ;  /* 0x00000000083a72ca */ /* 0x000fe400000e0000 */
[----:B------:R-:W-:-:S02]  /*18240*/  R2UR UR59, R9 ;  /* 0x00000000093b72ca */ /* 0x000fc400000e0000 */
[----:B------:R-:W-:Y:S02]  /*18250*/  R2UR UR6, R12 ;  /* 0x000000000c0672ca */ /* 0x000fe400000e0000 */
[----:B------:R-:W-:Y:S01]  /*18260*/  R2UR UR7, R13 ;  /* 0x000000000d0772ca */ /* 0x000fe200000e0000 */
[----:B------:R-:W-:Y:S02]  /*18270*/  WARPGROUP.DEPBAR.LE gsb0, 0x0 ;  /* 0x00008000000079c5 */ /* 0x000fe40000010000 */
[----:B------:R-:W-:-:S04]  /*18280*/  WARPGROUP.ARRIVE ;  /* 0x00000000000079c5 */ /* 0x000fc80000000000 */
[----:B------:R-:W-:Y:S01]  /*18290*/  MOV R9, UR58 ;  /* 0x0000003a00097c02 */ /* 0x000fe20008000f00 */
[----:B------:R-:W-:Y:S01]  /*182a0*/  UMOV UR56, UR4 ;  /* 0x0000000400387c82 */ /* 0x000fe20008000000 */
[----:B------:R-:W-:Y:S02]  /*182b0*/  MOV R8, UR59 ;  /* 0x0000003b00087c02 */ /* 0x000fe40008000f00 */
[----:B------:R-:W-:Y:S01]  /*182c0*/  UMOV UR58, UR6 ;  /* 0x00000006003a7c82 */ /* 0x000fe20008000000 */
[----:B------:R-:W-:Y:S01]  /*182d0*/  UMOV UR57, UR5 ;  /* 0x0000000500397c82 */ /* 0x000fe20008000000 */
[----:B------:R-:W-:Y:S02]  /*182e0*/  UMOV UR59, UR7 ;  /* 0x00000007003b7c82 */ /* 0x000fe40008000000 */
[----:B------:R-:W-:Y:S01]  /*182f0*/  HGMMA.64x16x16.F32 R160, gdesc[UR56], R160, gsb0 ;  /* 0x0020000038a079f0 */ /* 0x000fe200080008a0 */
[----:B------:R-:W-:Y:S01]  /*18300*/  UMOV UR8, UR4 ;  /* 0x0000000400087c82 */ /* 0x000fe20008000000 */
[----:B------:R-:W-:Y:S01]  /*18310*/  UMOV UR9, UR5 ;  /* 0x0000000500097c82 */ /* 0x000fe20008000000 */
[----:B------:R-:W-:-:S02]  /*18320*/  WARPGROUP.DEPBAR.LE gsb0, 0x0 ;  /* 0x00008000000079c5 */ /* 0x000fc40000010000 */
[----:B------:R-:W-:-:S06]  /*18330*/  WARPGROUP.ARRIVE ;  /* 0x00000000000079c5 */ /* 0x000fcc0000000000 */
[----:B------:R-:W-:Y:S01]  /*18340*/  HGMMA.64x16x16.F32 R152, gdesc[UR8], R152, gsb0 ;  /* 0x00200000089879f0 */ /* 0x000fe20008000898 */
        /* <DEDUP_REMOVED lines=54> */
[----:B------:R-:W-:Y:S01]  /*186b0*/  UMOV UR56, UR36 ;  /* 0x0000002400387c82 */ /* 0x000fe20008000000 */
        /* <DEDUP_REMOVED lines=273> */
[----:B------:R-:W-:Y:S02]  /*197d0*/  R2UR UR38, R227 ;  /* 0x00000000e32672ca */ /* 0x000fe400000e0000 */
[----:B------:R-:W-:Y:S02]  /*197e0*/  R2UR UR37, R226 ;  /* 0x00000000e22572ca */ /* 0x000fe400000e0000 */
[----:B------:R-:W-:Y:S01]  /*197f0*/  R2UR UR36, R15 ;  /* 0x000000000f2472ca */ /* 0x000fe200000e0000 */
[----:B------:R-:W-:Y:S02]  /*19800*/  WARPGROUP.DEPBAR.LE gsb0, 0x0 ;  /* 0x00008000000079c5 */ /* 0x000fe40000010000 */
[----:B------:R-:W-:-:S12]  /*19810*/  @P2 BRA `(.L_x_7476) ;  /* 0x0000000000282947 */ /* 0x000fd80003800000 */
[----:B------:R-:W-:Y:S05]  /*19820*/  @!P0 BRA `(.L_x_7477) ;  /* 0x0000000000048947 */ /* 0x000fea0003800000 */
[----:B------:R-:W-:Y:S01]  /*19830*/  BPT.TRAP 0x1 ;  /* 0x000000040000795c */ /* 0x000fe20000300000 */
.L_x_7477:
[----:B------:R-:W-:Y:S01]  /*19840*/  SHF.L.U32 R6, R6, 0x1f, RZ ;  /* 0x0000001f06067819 */ /* 0x000fe200000006ff */
[----:B------:R-:W-:-:S04]  /*19850*/  IMAD R8, R7, 0x8, R2 ;  /* 0x0000000807087824 */ /* 0x000fc800078e0202 */
[----:B------:R0:W1:Y:S01]  /*19860*/  SYNCS.PHASECHK.TRANS64.TRYWAIT P2, [R8+URZ+0x34850], R6 ;  /* 0x03485006080075a7 */ /* 0x000062000804017f */
[----:B------:R-:W-:Y:S05]  /*19870*/  @!P0 BRA `(.L_x_7478) ;  /* 0x0000000000048947 */ /* 0x000fea0003800000 */
[----:B------:R-:W-:Y:S01]  /*19880*/  BPT.TRAP 0x1 ;  /* 0x000000040000795c */ /* 0x000fe20000300000 */
.L_x_7478:
[----:B-1----:R-:W-:Y:S05]  /*19890*/  @P2 BRA `(.L_x_7476) ;  /* 0x0000000000082947 */ /* 0x002fea0003800000 */
[----:B------:R-:W1:Y:S02]  /*198a0*/  SYNCS.PHASECHK.TRANS64.TRYWAIT P2, [R8+URZ+0x34850], R6 ;  /* 0x03485006080075a7 */ /* 0x000e64000804017f */
[----:B-1----:R-:W-:Y:S05]  /*198b0*/  @!P2 BRA `(.L_x_7479) ;  /* 0x000000cc004ca947 */ /* 0x002fea0003800000 */
.L_x_7476:
[----:B01----:R-:W-:Y:S01]  /*198c0*/  VIADD R6, R2, 0x400 ;  /* 0x0000040002067836 */ /* 0x003fe20000000000 */
[----:B------:R-:W-:Y:S01]  /*198d0*/  MOV R9, 0x40000040 ;  /* 0x4000004000097802 */ /* 0x000fe20000000f00 */
[----:B------:R-:W-:Y:S05]  /*198e0*/  WARPSYNC.ALL ;  /* 0x0000000000007948 */ /* 0x000fea0003800000 */
[----:B------:R-:W-:Y:S01]  /*198f0*/  SHF.R.U32.HI R6, RZ, 0x4, R6 ;  /* 0x00000004ff067819 */ /* 0x000fe20000011606 */
[----:B------:R-:W-:Y:S01]  /*19900*/  WARPGROUP.ARRIVE ;  /* 0x00000000000079c5 */ /* 0x000fe20000000000 */
[----:B------:R-:W-:Y:S01]  /*19910*/  R2UR UR7, R9 ;  /* 0x00000000090772ca */ /* 0x000fe200000e0000 */
[----:B------:R-:W-:Y:S01]  /*19920*/  IMAD.MOV.U32 R11, RZ, RZ, 0x40000040 ;  /* 0x40000040ff0b7424 */ /* 0x000fe200078e00ff */
[----:B------:R-:W-:Y:S01]  /*19930*/  LOP3.LUT R6, R6, 0x3fff, RZ, 0xc0, !PT ;  /* 0x00003fff06067812 */ /* 0x000fe200078ec0ff */
[----:B------:R-:W-:Y:S01]  /*19940*/  IMAD.MOV.U32 R21, RZ, RZ, 0x40000040 ;  /* 0x40000040ff157424 */ /* 0x000fe200078e00ff */
[----:B------:R-:W-:Y:S01]  /*19950*/  FMNMX.FTZ R15, R170, R4, !PT ;  /* 0x00000004aa0f7209 */ /* 0x000fe20007810000 */
[----:B------:R-:W-:Y:S01]  /*19960*/  ULDC UR8, c[0x0][0x988] ;  /* 0x0002620000087ab9 */ /* 0x000fe20000000800 */
[----:B------:R-:W-:Y:S01]  /*19970*/  LOP3.LUT R6, R6, 0x5800000, RZ, 0xfc, !PT ;  /* 0x0580000006067812 */ /* 0x000fe200078efcff */
[----:B------:R-:W0:Y:S01]  /*19980*/  S2R R224, SR_TID.X ;  /* 0x0000000000e07919 */ /* 0x000e220000002100 */
[----:B------:R-:W-:-:S02]  /*19990*/  FMNMX.FTZ R15, R171, R15, !PT ;  /* 0x0000000fab0f7209 */ /* 0x000fc40007810000 */
[----:B------:R-:W-:Y:S01]  /*199a0*/  ISETP.GT.AND P2, PT, R3, RZ, PT ;  /* 0x000000ff0300720c */ /* 0x000fe20003f44270 */
[C---:B------:R-:W-:Y:S01]  /*199b0*/  IMAD R8, R7.reuse, 0xb00, R6 ;  /* 0x00000b0007087824 */ /* 0x040fe200078e0206 */
[----:B------:R-:W-:Y:S01]  /*199c0*/  FMNMX.FTZ R6, R168, R5, !PT ;  /* 0x00000005a8067209 */ /* 0x000fe20007810000 */
[----:B------:R-:W-:Y:S01]  /*199d0*/  @!P1 IMAD R7, R7, 0x8, R2 ;  /* 0x0000000807079824 */ /* 0x000fe200078e0202 */
[----:B------:R-:W-:Y:S01]  /*199e0*/  FMNMX.FTZ R15, R174, R15, !PT ;  /* 0x0000000fae0f7209 */ /* 0x000fe20007810000 */
[C---:B------:R-:W-:Y:S01]  /*199f0*/  VIADD R10, R8.reuse, 0x80 ;  /* 0x00000080080a7836 */ /* 0x040fe20000000000 */
[C---:B------:R-:W-:Y:S01]  /*19a00*/  R2UR UR6, R8.reuse ;  /* 0x00000000080672ca */ /* 0x040fe200000e0000 */
[----:B------:R-:W-:Y:S01]  /*19a10*/  VIADD R20, R8, 0x300 ;  /* 0x0000030008147836 */ /* 0x000fe20000000000 */
[----:B------:R-:W-:Y:S01]  /*19a20*/  FMNMX.FTZ R6, R169, R6, !PT ;  /* 0x00000006a9067209 */ /* 0x000fe20007810000 */
[----:B------:R-:W-:Y:S01]  /*19a30*/  VIADD R3, R3, 0xffffffff ;  /* 0xffffffff03037836 */ /* 0x000fe20000000000 */
[----:B------:R-:W-:-:S02]  /*19a40*/  @!P1 IADD3 R7, R7, 0x34860, RZ ;  /* 0x0003486007079810 */ /* 0x000fc40007ffe0ff */
[----:B------:R-:W-:-:S04]  /*19a50*/  FMNMX.FTZ R6, R172, R6, !PT ;  /* 0x00000006ac067209 */ /* 0x000fc80007810000 */
[----:B------:R-:W-:-:S03]  /*19a60*/  FMNMX.FTZ R6, R173, R6, !PT ;  /* 0x00000006ad067209 */ /* 0x000fc60007810000 */
[----:B------:R-:W-:Y:S01]  /*19a70*/  HGMMA.64x128x16.F32 R24, R176, gdesc[UR4].tnspB, R24, gsb0 ;  /* 0x41e00004b0187df0 */ /* 0x000fe20008000818 */
[----:B------:R-:W-:Y:S01]  /*19a80*/  R2UR UR6, R10 ;  /* 0x000000000a0672ca */ /* 0x000fe200000e0000 */
[----:B------:R-:W-:Y:S01]  /*19a90*/  VIADD R10, R8, 0x100 ;  /* 0x00000100080a7836 */ /* 0x000fe20000000000 */
[----:B------:R-:W-:Y:S01]  /*19aa0*/  R2UR UR7, R11 ;  /* 0x000000000b0772ca */ /* 0x000fe200000e0000 */
[----:B------:R-:W-:Y:S01]  /*19ab0*/  IMAD.MOV.U32 R11, RZ, RZ, 0x40000040 ;  /* 0x40000040ff0b7424 */ /* 0x000fe200078e00ff */
[----:B------:R-:W-:-:S04]  /*19ac0*/  FMNMX.FTZ R6, R160, R6, !PT ;  /* 0x00000006a0067209 */ /* 0x000fc80007810000 */
[----:B------:R-:W-:Y:S02]  /*19ad0*/  FMNMX.FTZ R6, R161, R6, !PT ;  /* 0x00000006a1067209 */ /* 0x000fe40007810000 */
[----:B0-----:R-:W-:Y:S02]  /*19ae0*/  SHF.R.U32.HI R224, RZ, 0x7, R224 ;  /* 0x00000007ffe07819 */ /* 0x001fe400000116e0 */
        /* <DEDUP_REMOVED lines=38> */
[----:B------:R-:W-:Y:S02]  /*19d50*/  R2UR UR6, R10 ;  /* 0x000000000a0672ca */ /* 0x000fe400000e0000 */
[----:B------:R-:W-:Y:S01]  /*19d60*/  R2UR UR7, R11 ;  /* 0x000000000b0772ca */ /* 0x000fe200000e0000 */
[----:B------:R-:W-:Y:S01]  /*19d70*/  IMAD.MOV.U32 R11, RZ, RZ, 0x40000040 ;  /* 0x40000040ff0b7424 */ /* 0x000fe200078e00ff */
[----:B------:R-:W-:Y:S02]  /*19d80*/  IADD3 R10, R8, 0x180, RZ ;  /* 0x00000180080a7810 */ /* 0x000fe40007ffe0ff */
        /* <DEDUP_REMOVED lines=20> */
[----:B------:R-:W-:Y:S02]  /*19ed0*/  R2UR UR7, R11 ;  /* 0x000000000b0772ca */ /* 0x000fe400000e0000 */
[----:B------:R-:W-:Y:S01]  /*19ee0*/  MOV R11, 0x40000040 ;  /* 0x40000040000b7802 */ /* 0x000fe20000000f00 */
[----:B------:R-:W-:Y:S02]  /*19ef0*/  WARPGROUP.DEPBAR.LE gsb0, 0x0 ;  /* 0x00008000000079c5 */ /* 0x000fe40000010000 */
[----:B------:R-:W-:-:S08]  /*19f00*/  WARPGROUP.ARRIVE ;  /* 0x00000000000079c5 */ /* 0x000fd00000000000 */
[----:B------:R-:W-:Y:S01]  /*19f10*/  HGMMA.64x128x16.F32 R24, R192, gdesc[UR4].tnspB, R24, gsb0 ;  /* 0x41e00004c0187df0 */ /* 0x000fe20008000818 */
[----:B------:R-:W-:Y:S01]  /*19f20*/  R2UR UR6, R10 ;  /* 0x000000000a0672ca */ /* 0x000fe200000e0000 */
[----:B------:R-:W-:Y:S01]  /*19f30*/  IMAD.U32 R10, RZ, RZ, UR8 ;  /* 0x00000008ff0a7e24 */ /* 0x000fe2000f8e00ff */
[----:B------:R-:W-:-:S03]  /*19f40*/  R2UR UR7, R11 ;  /* 0x000000000b0772ca */ /* 0x000fc600000e0000 */
[-C--:B------:R-:W-:Y:S01]  /*19f50*/  FMUL.FTZ R11, R9, R10.reuse ;  /* 0x0000000a090b7220 */ /* 0x080fe20000410000 */
[----:B------:R-:W-:-:S03]  /*19f60*/  FMUL.FTZ R5, R5, R10 ;  /* 0x0000000a05057220 */ /* 0x000fc60000410000 */
        /* <DEDUP_REMOVED lines=28> */
[----:B------:R-:W2:Y:S08]  /*1a130*/  MUFU.EX2 R178, R178 ;  /* 0x000000b200b27308 */ /* 0x000eb00000000800 */
        /* <DEDUP_REMOVED lines=13> */
[----:B------:R-:W-:-:S03]  /*1a210*/  FFMA.FTZ R194, R140, R10, -R11 ;  /* 0x0000000a8cc27223 */ /* 0x000fc6000001080b */
[----:B------:R-:W-:Y:S01]  /*1a220*/  MUFU.EX2 R190, R190 ;  /* 0x000000be00be7308 */ /* 0x000fe20000000800 */
[----:B------:R-:W-:Y:S01]  /*1a230*/  HGMMA.64x128x16.F32 R24, R196, gdesc[UR4].tnspB, R24, gsb0 ;  /* 0x41e00004c4187df0 */ /* 0x000fe20008000818 */
[----:B------:R-:W-:Y:S02]  /*1a240*/  R2UR UR6, R20 ;  /* 0x00000000140672ca */ /* 0x000fe400000e0000 */
[----:B------:R-:W-:Y:S02]  /*1a250*/  R2UR UR7, R21 ;  /* 0x00000000150772ca */ /* 0x000fe400000e0000 */
        /* <DEDUP_REMOVED lines=15> */
[----:B------:R-:W-:Y:S01]  /*1a350*/  FMNMX.FTZ R21, R147, R20, !PT ;  /* 0x0000001493157209 */ /* 0x000fe20007810000 */
[----:B------:R-:W-:Y:S01]  /*1a360*/  VIADD R20, R8, 0x380 ;  /* 0x0000038008147836 */ /* 0x000fe20000000000 */
[----:B------:R-:W-:Y:S02]  /*1a370*/  MUFU.EX2 R96, R96 ;  /* 0x0000006000607308 */ /* 0x000fe40000000800 */
[----:B------:R-:W-:-:S04]  /*1a380*/  FMNMX.FTZ R21, R150, R21, !PT ;  /* 0x0000001596157209 */ /* 0x000fc80007810000 */
[----:B------:R-:W-:Y:S02]  /*1a390*/  FMNMX.FTZ R136, R151, R21, !PT ;  /* 0x0000001597887209 */ /* 0x000fe40007810000 */
[----:B------:R-:W-:Y:S01]  /*1a3a0*/  MOV R21, 0x40000040 ;  /* 0x4000004000157802 */ /* 0x000fe20000000f00 */
[----:B------:R-:W-:Y:S01]  /*1a3b0*/  MUFU.EX2 R97, R97 ;  /* 0x0000006100617308 */ /* 0x000fe20000000800 */
[----:B------:R-:W-:-:S04]  /*1a3c0*/  FMNMX.FTZ R136, R138, R136, !PT ;  /* 0x000000888a887209 */ /* 0x000fc80007810000 */
[----:B------:R-:W-:-:S03]  /*1a3d0*/  FMNMX.FTZ R136, R139, R136, !PT ;  /* 0x000000888b887209 */ /* 0x000fc60007810000 */
[----:B------:R-:W-:Y:S01]  /*1a3e0*/  MUFU.EX2 R100, R100 ;  /* 0x0000006400647308 */ /* 0x000fe20000000800 */
[----:B------:R-:W-:-:S07]  /*1a3f0*/  FMNMX.FTZ R136, R142, R136, !PT ;  /* 0x000000888e887209 */ /* 0x000fce0007810000 */
[----:B------:R-:W-:Y:S01]  /*1a400*/  MUFU.EX2 R101, R101 ;  /* 0x0000006500657308 */ /* 0x000fe20000000800 */
[----:B------:R-:W-:Y:S02]  /*1a410*/  WARPGROUP.DEPBAR.LE gsb0, 0x0 ;  /* 0x00008000000079c5 */ /* 0x000fe40000010000 */
[----:B------:R-:W-:Y:S01]  /*1a420*/  WARPGROUP.ARRIVE ;  /* 0x00000000000079c5 */ /* 0x000fe20000000000 */
[-CC-:B------:R-:W-:Y:S01]  /*1a430*/  FFMA.FTZ R196, R128, R10.reuse, -R11.reuse ;  /* 0x0000000a80c47223 */ /* 0x180fe2000001080b */
[-CC-:B------:R-:W-:Y:S01]  /*1a440*/  FFMA.FTZ R128, R129, R10.reuse, -R11.reuse ;  /* 0x0000000a81807223 */ /* 0x180fe2000001080b */
[----:B------:R-:W-:-:S03]  /*1a450*/  FFMA.FTZ R198, R132, R10, -R11 ;  /* 0x0000000a84c67223 */ /* 0x000fc6000001080b */
[----:B------:R-:W-:Y:S01]  /*1a460*/  HGMMA.64x128x16.F32 R24, R200, gdesc[UR4].tnspB, R24, gsb0 ;  /* 0x41e00004c8187df0 */ /* 0x000fe20008000818 */
[----:B------:R-:W-:Y:S01]  /*1a470*/  R2UR UR6, R20 ;  /* 0x00000000140672ca */ /* 0x000fe200000e0000 */
[----:B------:R-:W-:Y:S01]  /*1a480*/  MUFU.EX2 R196, R196 ;  /* 0x000000c400c47308 */ /* 0x000fe20000000800 */
[----:B------:R-:W-:Y:S02]  /*1a490*/  R2UR UR7, R21 ;  /* 0x00000000150772ca */ /* 0x000fe400000e0000 */
        /* <DEDUP_REMOVED lines=25> */
[-CC-:B------:R-:W-:Y:S01]  /*1a630*/  FFMA.FTZ R200, R120, R10.reuse, -R11.reuse ;  /* 0x0000000a78c87223 */ /* 0x180fe2000001080b */
[----:B------:R-:W-:Y:S01]  /*1a640*/  FMNMX.FTZ R120, R99, R129, !PT ;  /* 0x0000008163787209 */ /* 0x000fe20007810000 */
[-CC-:B------:R-:W-:Y:S01]  /*1a650*/  FFMA.FTZ R202, R124, R10.reuse, -R11.reuse ;  /* 0x0000000a7cca7223 */ /* 0x180fe2000001080b */
[----:B------:R-:W-:Y:S02]  /*1a660*/  FFMA.FTZ R124, R125, R10, -R11 ;  /* 0x0000000a7d7c7223 */ /* 0x000fe4000001080b */
[----:B------:R-:W-:Y:S01]  /*1a670*/  HGMMA.64x128x16.F32 R24, R204, gdesc[UR4].tnspB, R24, gsb0 ;  /* 0x41e00004cc187df0 */ /* 0x000fe20008000818 */
[----:B------:R-:W-:Y:S01]  /*1a680*/  FMNMX.FTZ R120, R102, R120, !PT ;  /* 0x0000007866787209 */ /* 0x000fe20007810000 */
[----:B------:R-:W-:Y:S03]  /*1a690*/  MUFU.EX2 R200, R200 ;  /* 0x000000c800c87308 */ /* 0x000fe60000000800 */
[----:B------:R-:W-:-:S04]  /*1a6a0*/  FMNMX.FTZ R125, R103, R120, !PT ;  /* 0x00000078677d7209 */ /* 0x000fc80007810000 */
[----:B------:R-:W-:Y:S01]  /*1a6b0*/  FMNMX.FTZ R125, R90, R125, !PT ;  /* 0x0000007d5a7d7209 */ /* 0x000fe20007810000 */
[----:B------:R3:W-:Y:S03]  /*1a6c0*/  MUFU.EX2 R120, R113 ;  /* 0x0000007100787308 */ /* 0x0007e60000000800 */
[----:B------:R-:W-:-:S05]  /*1a6d0*/  FMNMX.FTZ R125, R91, R125, !PT ;  /* 0x0000007d5b7d7209 */ /* 0x000fca0007810000 */
[----:B------:R-:W-:Y:S01]  /*1a6e0*/  MUFU.EX2 R202, R202 ;  /* 0x000000ca00ca7308 */ /* 0x000fe20000000800 */
[----:B---3--:R-:W-:-:S05]  /*1a6f0*/  IMAD.MOV.U32 R113, RZ, RZ, 0x40000040 ;  /* 0x40000040ff717424 */ /* 0x008fca00078e00ff */
[----:B------:R-:W-:Y:S02]  /*1a700*/  R2UR UR7, R113 ;  /* 0x00000000710772ca */ /* 0x000fe400000e0000 */
[----:B------:R-:W-:Y:S01]  /*1a710*/  FMNMX.FTZ R113, R94, R125, !PT ;  /* 0x0000007d5e717209 */ /* 0x000fe20007810000 */
[----:B------:R-:W-:Y:S03]  /*1a720*/  MUFU.EX2 R124, R124 ;  /* 0x0000007c007c7308 */ /* 0x000fe60000000800 */
[----:B------:R-:W-:Y:S01]  /*1a730*/  FMNMX.FTZ R113, R95, R113, !PT ;  /* 0x000000715f717209 */ /* 0x000fe20007810000 */
[----:B------:R-:W-:Y:S02]  /*1a740*/  WARPGROUP.DEPBAR.LE gsb0, 0x0 ;  /* 0x00008000000079c5 */ /* 0x000fe40000010000 */
[-CC-:B------:R-:W-:Y:S01]  /*1a750*/  FFMA.FTZ R204, R112, R10.reuse, -R11.reuse ;  /* 0x0000000a70cc7223 */ /* 0x180fe2000001080b */
[----:B------:R-:W-:Y:S01]  /*1a760*/  VIADD R112, R8, 0x400 ;  /* 0x0000040008707836 */ /* 0x000fe20000000000 */
[----:B------:R-:W-:Y:S01]  /*1a770*/  WARPGROUP.ARRIVE ;  /* 0x00000000000079c5 */ /* 0x000fe20000000000 */
[----:B------:R-:W-:-:S02]  /*1a780*/  FFMA.FTZ R206, R116, R10, -R11 ;  /* 0x0000000a74ce7223 */ /* 0x000fc4000001080b */
[----:B------:R-:W3:Y:S01]  /*1a790*/  SHFL.BFLY PT, R116, R113, 0x2, 0x1f ;  /* 0x0c401f0071747f89 */ /* 0x000ee200000e0000 */
[----:B------:R-:W-:Y:S01]  /*1a7a0*/  R2UR UR6, R112 ;  /* 0x00000000700672ca */ /* 0x000fe200000e0000 */
[----:B------:R-:W-:Y:S01]  /*1a7b0*/  FFMA.FTZ R112, R117, R10, -R11 ;  /* 0x0000000a75707223 */ /* 0x000fe2000001080b */
[----:B------:R-:W-:Y:S08]  /*1a7c0*/  MUFU.EX2 R204, R204 ;  /* 0x000000cc00cc7308 */ /* 0x000ff00000000800 */
[----:B------:R-:W-:Y:S03]  /*1a7d0*/  MUFU.EX2 R206, R206 ;  /* 0x000000ce00ce7308 */ /* 0x000fe60000000800 */
[----:B------:R-:W-:Y:S05]  /*1a7e0*/  HGMMA.64x128x16.F32 R24, R208, gdesc[UR4].tnspB, R24, gsb0 ;  /* 0x41e00004d0187df0 */ /* 0x000fea0008000818 */
[----:B------:R-:W-:Y:S01]  /*1a7f0*/  MUFU.EX2 R112, R112 ;  /* 0x0000007000707308 */ /* 0x000fe20000000800 */
[----:B---3--:R-:W-:-:S05]  /*1a800*/  FMNMX.FTZ R113, R113, R116, !PT ;  /* 0x0000007471717209 */ /* 0x008fca0007810000 */
[----:B------:R-:W3:Y:S01]  /*1a810*/  SHFL.BFLY PT, R116, R113, 0x1, 0x1f ;  /* 0x0c201f0071747f89 */ /* 0x000ee200000e0000 */
[----:B------:R-:W-:Y:S02]  /*1a820*/  WARPGROUP.DEPBAR.LE gsb0, 0x0 ;  /* 0x00008000000079c5 */ /* 0x000fe40000010000 */
[-CC-:B------:R-:W-:Y:S01]  /*1a830*/  FFMA.FTZ R210, R108, R10.reuse, -R11.reuse ;  /* 0x0000000a6cd27223 */ /* 0x180fe2000001080b */
[-CC-:B------:R-:W-:Y:S01]  /*1a840*/  FFMA.FTZ R108, R88, R10.reuse, -R11.reuse ;  /* 0x0000000a586c7223 */ /* 0x180fe2000001080b */
[-CC-:B------:R-:W-:Y:S01]  /*1a850*/  FFMA.FTZ R88, R92, R10.reuse, -R11.reuse ;  /* 0x0000000a5c587223 */ /* 0x180fe2000001080b */
[--C-:B------:R-:W-:Y:S01]  /*1a860*/  FFMA.FTZ R208, R104, R10, -R11.reuse ;  /* 0x0000000a68d07223 */ /* 0x100fe2000001080b */
[----:B---3--:R-:W-:Y:S01]  /*1a870*/  FMNMX.FTZ R92, R113, R116, !PT ;  /* 0x00000074715c7209 */ /* 0x008fe20007810000 */
[-CC-:B------:R-:W-:Y:S01]  /*1a880*/  FFMA.FTZ R104, R105, R10.reuse, -R11.reuse ;  /* 0x0000000a69687223 */ /* 0x180fe2000001080b */
[-CC-:B------:R-:W-:Y:S01]  /*1a890*/  FFMA.FTZ R105, R109, R10.reuse, -R11.reuse ;  /* 0x0000000a6d697223 */ /* 0x180fe2000001080b */
[-CC-:B------:R-:W-:Y:S01]  /*1a8a0*/  FFMA.FTZ R109, R89, R10.reuse, -R11.reuse ;  /* 0x0000000a596d7223 */ /* 0x180fe2000001080b */
[----:B------:R3:W-:Y:S01]  /*1a8b0*/  MUFU.EX2 R113, R88 ;  /* 0x0000005800717308 */ /* 0x0007e20000000800 */
[-C--:B------:R-:W-:Y:S01]  /*1a8c0*/  FFMA.FTZ R11, R93, R10.reuse, -R11 ;  /* 0x0000000a5d0b7223 */ /* 0x080fe2000001080b */
[----:B------:R-:W-:Y:S01]  /*1a8d0*/  IMAD.MOV.U32 R89, RZ, RZ, 0x40000040 ;  /* 0x40000040ff597424 */ /* 0x000fe200078e00ff */
[----:B------:R-:W-:Y:S01]  /*1a8e0*/  WARPGROUP.ARRIVE ;  /* 0x00000000000079c5 */ /* 0x000fe20000000000 */
[----:B------:R-:W-:-:S03]  /*1a8f0*/  FMUL.FTZ R93, R92, R10 ;  /* 0x0000000a5c5d7220 */ /* 0x000fc60000410000 */
[----:B------:R-:W-:Y:S01]  /*1a900*/  R2UR UR7, R89 ;  /* 0x00000000590772ca */ /* 0x000fe200000e0000 */
[----:B------:R-:W-:Y:S02]  /*1a910*/  IMAD.MOV.U32 R89, RZ, RZ, 0x40000040 ;  /* 0x40000040ff597424 */ /* 0x000fe400078e00ff */
[----:B---3--:R-:W-:Y:S01]  /*1a920*/  FADD.FTZ R88, -R92, R4 ;  /* 0x000000045c587221 */ /* 0x008fe20000010100 */
        /* <DEDUP_REMOVED lines=9> */
[----:B------:R-:W-:Y:S01]  /*1a9c0*/  MUFU.EX2 R177, R177 ;  /* 0x000000b100b17308 */ /* 0x000fe20000000800 */
[----:B---3--:R-:W-:Y:S01]  /*1a9d0*/  FMUL.FTZ R11, R88, R10 ;  /* 0x0000000a580b7220 */ /* 0x008fe20000410000 */
[----:B------:R-:W-:-:S02]  /*1a9e0*/  VIADD R88, R8, 0x480 ;  /* 0x0000048008587836 */ /* 0x000fc40000000000 */
[-CC-:B------:R-:W-:Y:S01]  /*1a9f0*/  FFMA.FTZ R141, R167, R10.reuse, -R93.reuse ;  /* 0x0000000aa78d7223 */ /* 0x180fe2000001085d */
[-CC-:B------:R-:W-:Y:S01]  /*1aa00*/  FFMA.FTZ R201, R122, R10.reuse, -R93.reuse ;  /* 0x0000000a7ac97223 */ /* 0x180fe2000001085d */
[-CC-:B------:R-:W-:Y:S01]  /*1aa10*/  FFMA.FTZ R197, R130, R10.reuse, -R93.reuse ;  /* 0x0000000a82c57223 */ /* 0x180fe2000001085d */
[-CC-:B------:R-:W-:Y:S01]  /*1aa20*/  FFMA.FTZ R185, R154, R10.reuse, -R93.reuse ;  /* 0x0000000a9ab97223 */ /* 0x180fe2000001085d */
[----:B------:R-:W-:Y:S01]  /*1aa30*/  R2UR UR6, R88 ;  /* 0x00000000580672ca */ /* 0x000fe200000e0000 */
[----:B------:R-:W3:Y:S01]  /*1aa40*/  MUFU.EX2 R11, R11 ;  /* 0x0000000b000b7308 */ /* 0x000ee20000000800 */
[----:B------:R-:W-:Y:S01]  /*1aa50*/  IADD3 R88, R8, 0x500, RZ ;  /* 0x0000050008587810 */ /* 0x000fe20007ffe0ff */
[--C-:B------:R-:W-:Y:S01]  /*1aa60*/  FFMA.FTZ R8, R131, R10, -R93.reuse ;  /* 0x0000000a83087223 */ /* 0x100fe2000001085d */
[----:B0-----:R-:W-:Y:S01]  /*1aa70*/  FFMA.FTZ R131, R5, R14, R176 ;  /* 0x0000000e05837223 */ /* 0x001fe200000100b0 */
[-CC-:B------:R-:W-:Y:S01]  /*1aa80*/  FFMA.FTZ R129, R155, R10.reuse, -R93.reuse ;  /* 0x0000000a9b817223 */ /* 0x180fe2000001085d */
[-CC-:B------:R-:W-:Y:S01]  /*1aa90*/  FFMA.FTZ R187, R158, R10.reuse, -R93.reuse ;  /* 0x0000000a9ebb7223 */ /* 0x180fe2000001085d */
[-C--:B------:R-:W-:Y:S01]  /*1aaa0*/  FFMA.FTZ R132, R159, R10.reuse, -R93 ;  /* 0x0000000a9f847223 */ /* 0x080fe2000001085d */
[----:B-1----:R-:W-:Y:S01]  /*1aab0*/  FADD.FTZ R131, R6, R131 ;  /* 0x0000008306837221 */ /* 0x002fe20000010000 */
[----:B------:R-:W0:Y:S01]  /*1aac0*/  MUFU.EX2 R116, R116 ;  /* 0x0000007400747308 */ /* 0x000e220000000800 */
[-CC-:B------:R-:W-:Y:S01]  /*1aad0*/  FFMA.FTZ R189, R146, R10.reuse, -R93.reuse ;  /* 0x0000000a92bd7223 */ /* 0x180fe2000001085d */
[----:B------:R-:W-:Y:S01]  /*1aae0*/  FFMA.FTZ R140, R147, R10, -R93 ;  /* 0x0000000a938c7223 */ /* 0x000fe2000001085d */
[----:B--2---:R-:W-:Y:S01]  /*1aaf0*/  FADD.FTZ R122, R178, R131 ;  /* 0x00000083b27a7221 */ /* 0x004fe20000010000 */
[----:B------:R-:W-:Y:S01]  /*1ab00*/  HGMMA.64x128x16.F32 R24, R212, gdesc[UR4].tnspB, R24, gsb0 ;  /* 0x41e00004d4187df0 */ /* 0x000fe20008000818 */
[----:B------:R-:W-:Y:S01]  /*1ab10*/  R2UR UR6, R88 ;  /* 0x00000000580672ca */ /* 0x000fe200000e0000 */
[----:B------:R-:W-:Y:S01]  /*1ab20*/  @!P1 IMAD R88, R222, 0x8, R2 ;  /* 0x00000008de589824 */ /* 0x000fe200078e0202 */
[----:B------:R-:W-:Y:S01]  /*1ab30*/  R2UR UR7, R89 ;  /* 0x00000000590772ca */ /* 0x000fe200000e0000 */
[----:B------:R-:W1:Y:S01]  /*1ab40*/  MUFU.EX2 R179, R179 ;  /* 0x000000b300b37308 */ /* 0x000e620000000800 */
[----:B---3--:R-:W-:Y:S01]  /*1ab50*/  FFMA.FTZ R139, R11, R0, R177 ;  /* 0x000000000b8b7223 */ /* 0x008fe200000100b1 */
[----:B------:R-:W-:Y:S01]  /*1ab60*/  @!P1 VIADD R88, R88, 0x34840 ;  /* 0x0003484058589836 */ /* 0x000fe20000000000 */
[----:B------:R-:W-:Y:S01]  /*1ab70*/  IADD3 R89, -R224, 0xb, RZ ;  /* 0x0000000be0597810 */ /* 0x000fe20007ffe1ff */
[-CC-:B------:R-:W-:Y:S01]  /*1ab80*/  FFMA.FTZ R191, R150, R10.reuse, -R93.reuse ;  /* 0x0000000a96bf7223 */ /* 0x180fe2000001085d */
[-CC-:B------:R-:W-:Y:S01]  /*1ab90*/  FFMA.FTZ R133, R151, R10.reuse, -R93.reuse ;  /* 0x0000000a97857223 */ /* 0x180fe2000001085d */
[-C--:B------:R-:W-:Y:S01]  /*1aba0*/  FFMA.FTZ R209, R106, R10.reuse, -R93 ;  /* 0x0000000a6ad17223 */ /* 0x080fe2000001085d */
[----:B------:R-:W-:Y:S01]  /*1abb0*/  @!P1 PRMT R130, RZ, 0x654, R88 ;  /* 0x00000654ff829816 */ /* 0x000fe20000000058 */
[----:B------:R-:W2:Y:S01]  /*1abc0*/  MUFU.EX2 R117, R117 ;  /* 0x0000007500757308 */ /* 0x000ea20000000800 */
[----:B0-----:R-:W-:Y:S01]  /*1abd0*/  FADD.FTZ R14, R116, R139 ;  /* 0x0000008b740e7221 */ /* 0x001fe20000010000 */
[-CC-:B------:R-:W-:Y:S01]  /*1abe0*/  FFMA.FTZ R193, R138, R10.reuse, -R93.reuse ;  /* 0x0000000a8ac17223 */ /* 0x180fe2000001085d */
[-CC-:B------:R-:W-:Y:S01]  /*1abf0*/  FFMA.FTZ R195, R142, R10.reuse, -R93.reuse ;  /* 0x0000000a8ec37223 */ /* 0x180fe2000001085d */
[-CC-:B------:R-:W-:Y:S01]  /*1ac00*/  FFMA.FTZ R138, R143, R10.reuse, -R93.reuse ;  /* 0x0000000a8f8a7223 */ /* 0x180fe2000001085d */
[-CC-:B------:R-:W-:Y:S01]  /*1ac10*/  FFMA.FTZ R211, R110, R10.reuse, -R93.reuse ;  /* 0x0000000a6ed37223 */ /* 0x180fe2000001085d */
[-CC-:B------:R-:W-:Y:S01]  /*1ac20*/  FFMA.FTZ R199, R134, R10.reuse, -R93.reuse ;  /* 0x0000000a86c77223 */ /* 0x180fe2000001085d */
[--C-:B------:R-:W-:Y:S01]  /*1ac30*/  FFMA.FTZ R135, R135, R10, -R93.reuse ;  /* 0x0000000a87877223 */ /* 0x100fe2000001085d */
[----:B------:R-:W0:Y:S01]  /*1ac40*/  MUFU.EX2 R181, R181 ;  /* 0x000000b500b57308 */ /* 0x000e220000000800 */
[----:B-1----:R-:W-:Y:S01]  /*1ac50*/  FADD.FTZ R14, R179, R14 ;  /* 0x0000000eb30e7221 */ /* 0x002fe20000010000 */
[----:B------:R-:W-:Y:S01]  /*1ac60*/  F2FP.F16.F32.PACK_AB R178, R13, R178 ;  /* 0x000000b20db2723e */ /* 0x000fe200000000ff */
[-CC-:B------:R-:W-:Y:S01]  /*1ac70*/  FFMA.FTZ R0, R123, R10.reuse, -R93.reuse ;  /* 0x0000000a7b007223 */ /* 0x180fe2000001085d */
[-CC-:B------:R-:W-:Y:S01]  /*1ac80*/  FFMA.FTZ R203, R126, R10.reuse, -R93.reuse ;  /* 0x0000000a7ecb7223 */ /* 0x180fe2000001085d */
[-CC-:B------:R-:W-:Y:S01]  /*1ac90*/  FFMA.FTZ R205, R114, R10.reuse, -R93.reuse ;  /* 0x0000000a72cd7223 */ /* 0x180fe2000001085d */
[-CC-:B------:R-:W-:Y:S01]  /*1aca0*/  FFMA.FTZ R207, R118, R10.reuse, -R93.reuse ;  /* 0x0000000a76cf7223 */ /* 0x180fe2000001085d */
[--C-:B------:R-:W-:Y:S01]  /*1acb0*/  FFMA.FTZ R107, R107, R10, -R93.reuse ;  /* 0x0000000a6b6b7223 */ /* 0x100fe2000001085d */
[----:B------:R-:W1:Y:S01]  /*1acc0*/  MUFU.EX2 R125, R125 ;  /* 0x0000007d007d7308 */ /* 0x000e620000000800 */
[----:B--2---:R-:W-:Y:S01]  /*1acd0*/  FADD.FTZ R14, R117, R14 ;  /* 0x0000000e750e7221 */ /* 0x004fe20000010000 */
[----:B------:R-:W-:Y:S01]  /*1ace0*/  F2FP.F16.F32.PACK_AB R176, R6, R176 ;  /* 0x000000b006b0723e */ /* 0x000fe200000000ff */
        /* <DEDUP_REMOVED lines=13> */
[----:B-1----:R-:W-:-:S07]  /*1adc0*/  F2FP.F16.F32.PACK_AB R181, R125, R181 ;  /* 0x000000b57db5723e */ /* 0x002fce00000000ff */
        /* <DEDUP_REMOVED lines=9> */
[----:B------:R-:W5:Y:S08]  /*1ae60*/  MUFU.EX2 R137, R137 ;  /* 0x0000008900897308 */ /* 0x000f700000000800 */
[----:B------:R-:W5:Y:S08]  /*1ae70*/  MUFU.EX2 R195, R195 ;  /* 0x000000c300c37308 */ /* 0x000f700000000800 */
[----:B------:R-:W5:Y:S01]  /*1ae80*/  MUFU.EX2 R138, R138 ;  /* 0x0000008a008a7308 */ /* 0x000f620000000800 */
[----:B------:R-:W-:-:S02]  /*1ae90*/  WARPGROUP.DEPBAR.LE gsb0, 0x0 ;  /* 0x00008000000079c5 */ /* 0x000fc40000010000 */
[----:B------:R-:W-:Y:S01]  /*1aea0*/  WARPGROUP.ARRIVE ;  /* 0x00000000000079c5 */ /* 0x000fe20000000000 */
[----:B------:R-:W-:Y:S02]  /*1aeb0*/  F2FP.F16.F32.PACK_AB R212, R97, R96 ;  /* 0x0000006061d4723e */ /* 0x000fe400000000ff */
[----:B------:R-:W-:Y:S02]  /*1aec0*/  F2FP.F16.F32.PACK_AB R214, R101, R100 ;  /* 0x0000006465d6723e */ /* 0x000fe400000000ff */
[----:B------:R-:W5:Y:S01]  /*1aed0*/  MUFU.EX2 R197, R197 ;  /* 0x000000c500c57308 */ /* 0x000f620000000800 */
[----:B------:R-:W-:Y:S07]  /*1aee0*/  HGMMA.64x128x16.F32 R24, R216, gdesc[UR4].tnspB, R24, gsb0 ;  /* 0x41e00004d8187df0 */ /* 0x000fee0008000818 */
        /* <DEDUP_REMOVED lines=18> */
[----:B------:R2:W-:Y:S06]  /*1b010*/  BAR.ARV R89, 0x100 ;  /* 0x000400590000751d */ /* 0x0005ec0000002000 */
[----:B------:R-:W-:Y:S01]  /*1b020*/  @!P1 SYNCS.ARRIVE.TRANS64.RED.A1T0 RZ, [R130+URZ], RZ ;  /* 0x000000ff82ff99a7 */ /* 0x000fe2000810043f */
[----:B------:R-:W-:Y:S01]  /*1b030*/  MUFU.EX2 R99, R99 ;  /* 0x0000006300637308 */ /* 0x000fe20000000800 */
[----:B--2---:R-:W-:Y:S01]  /*1b040*/  @!P1 PRMT R89, RZ, 0x654, R7 ;  /* 0x00000654ff599816 */ /* 0x004fe20000000007 */
[----:B------:R-:W-:Y:S01]  /*1b050*/  FADD.FTZ R7, R13, R122 ;  /* 0x0000007a0d077221 */ /* 0x000fe20000010000 */
[----:B------:R-:W-:Y:S01]  /*1b060*/  FADD.FTZ R122, R125, R14 ;  /* 0x0000000e7d7a7221 */ /* 0x000fe20000010000 */
[----:B------:R-:W-:Y:S01]  /*1b070*/  FFMA.FTZ R14, R115, R10, -R93 ;  /* 0x0000000a730e7223 */ /* 0x000fe2000001085d */
[----:B------:R-:W-:Y:S01]  /*1b080*/  F2FP.F16.F32.PACK_AB R218, R4, R113 ;  /* 0x0000007104da723e */ /* 0x000fe200000000ff */
[-C--:B------:R-:W-:Y:S01]  /*1b090*/  FMUL.FTZ R24, R24, R5.reuse ;  /* 0x0000000518187220 */ /* 0x080fe20000410000 */
[----:B------:R2:W-:Y:S01]  /*1b0a0*/  @!P1 SYNCS.ARRIVE.TRANS64.RED.A1T0 RZ, [R89+URZ], RZ ;  /* 0x000000ff59ff99a7 */ /* 0x0005e2000810043f */
[----:B------:R-:W-:Y:S01]  /*1b0b0*/  FADD.FTZ R122, R183, R122 ;  /* 0x0000007ab77a7221 */ /* 0x000fe20000010000 */
[----:B------:R-:W-:Y:S01]  /*1b0c0*/  MUFU.EX2 R102, R102 ;  /* 0x0000006600667308 */ /* 0x000fe20000000800 */
[-C--:B------:R-:W-:Y:S01]  /*1b0d0*/  FMUL.FTZ R25, R25, R5.reuse ;  /* 0x0000000519197220 */ /* 0x080fe20000410000 */
[-C--:B------:R-:W-:Y:S01]  /*1b0e0*/  FMUL.FTZ R28, R28, R5.reuse ;  /* 0x000000051c1c7220 */ /* 0x080fe20000410000 */
[----:B0-----:R-:W-:Y:S01]  /*1b0f0*/  FADD.FTZ R122, R141, R122 ;  /* 0x0000007a8d7a7221 */ /* 0x001fe20000010000 */
[-C--:B------:R-:W-:Y:S01]  /*1b100*/  FMUL.FTZ R29, R29, R5.reuse ;  /* 0x000000051d1d7220 */ /* 0x080fe20000410000 */
[-C--:B------:R-:W-:Y:S01]  /*1b110*/  FMUL.FTZ R32, R32, R5.reuse ;  /* 0x0000000520207220 */ /* 0x080fe20000410000 */
[----:B--2---:R-:W-:Y:S01]  /*1b120*/  FADD.FTZ R89, R180, R7 ;  /* 0x00000007b4597221 */ /* 0x004fe20000010000 */
[----:B-1----:R-:W-:Y:S01]  /*1b130*/  FADD.FTZ R122, R185, R122 ;  /* 0x0000007ab97a7221 */ /* 0x002fe20000010000 */
[C---:B------:R-:W-:Y:S01]  /*1b140*/  F2FP.F16.F32.PACK_AB R180, R12.reuse, R180 ;  /* 0x000000b40cb4723e */ /* 0x040fe200000000ff */
[-C--:B------:R-:W-:Y:S01]  /*1b150*/  FFMA.FTZ R7, R127, R10.reuse, -R93 ;  /* 0x0000000a7f077223 */ /* 0x080fe2000001085d */
[----:B------:R-:W-:Y:S01]  /*1b160*/  FADD.FTZ R89, R12, R89 ;  /* 0x000000590c597221 */ /* 0x000fe20000010000 */
[----:B---3--:R-:W-:Y:S01]  /*1b170*/  FADD.FTZ R122, R129, R122 ;  /* 0x0000007a817a7221 */ /* 0x008fe20000010000 */
[----:B------:R-:W-:Y:S01]  /*1b180*/  MUFU.EX2 R14, R14 ;  /* 0x0000000e000e7308 */ /* 0x000fe20000000800 */
[-C--:B------:R-:W-:Y:S01]  /*1b190*/  FMUL.FTZ R33, R33, R5.reuse ;  /* 0x0000000521217220 */ /* 0x080fe20000410000 */
[----:B------:R-:W-:Y:S01]  /*1b1a0*/  FADD.FTZ R89, R182, R89 ;  /* 0x00000059b6597221 */ /* 0x000fe20000010000 */
[-C--:B------:R-:W-:Y:S01]  /*1b1b0*/  FMUL.FTZ R36, R36, R5.reuse ;  /* 0x0000000524247220 */ /* 0x080fe20000410000 */
[-C--:B------:R-:W-:Y:S01]  /*1b1c0*/  FMUL.FTZ R37, R37, R5.reuse ;  /* 0x0000000525257220 */ /* 0x080fe20000410000 */
[-C--:B------:R-:W-:Y:S01]  /*1b1d0*/  FMUL.FTZ R40, R40, R5.reuse ;  /* 0x0000000528287220 */ /* 0x080fe20000410000 */
[----:B------:R-:W-:Y:S01]  /*1b1e0*/  FADD.FTZ R115, R160, R89 ;  /* 0x00000059a0737221 */ /* 0x000fe20000010000 */
[-CC-:B------:R-:W-:Y:S01]  /*1b1f0*/  FFMA.FTZ R89, R119, R10.reuse, -R93.reuse ;  /* 0x0000000a77597223 */ /* 0x180fe2000001085d */
[----:B------:R-:W0:Y:S01]  /*1b200*/  MUFU.EX2 R7, R7 ;  /* 0x0000000700077308 */ /* 0x000e220000000800 */
[----:B------:R-:W-:Y:S01]  /*1b210*/  FFMA.FTZ R93, R95, R10, -R93 ;  /* 0x0000000a5f5d7223 */ /* 0x000fe2000001085d */
[----:B------:R-:W-:Y:S01]  /*1b220*/  FADD.FTZ R115, R184, R115 ;  /* 0x00000073b8737221 */ /* 0x000fe20000010000 */
[-C--:B------:R-:W-:Y:S01]  /*1b230*/  FMUL.FTZ R41, R41, R5.reuse ;  /* 0x0000000529297220 */ /* 0x080fe20000410000 */
[-C--:B------:R-:W-:Y:S01]  /*1b240*/  FMUL.FTZ R44, R44, R5.reuse ;  /* 0x000000052c2c7220 */ /* 0x080fe20000410000 */
[-C--:B------:R-:W-:Y:S01]  /*1b250*/  FMUL.FTZ R45, R45, R5.reuse ;  /* 0x000000052d2d7220 */ /* 0x080fe20000410000 */
[----:B------:R-:W-:Y:S01]  /*1b260*/  FADD.FTZ R115, R152, R115 ;  /* 0x0000007398737221 */ /* 0x000fe20000010000 */
[-C--:B------:R-:W-:Y:S01]  /*1b270*/  FMUL.FTZ R48, R48, R5.reuse ;  /* 0x0000000530307220 */ /* 0x080fe20000410000 */
[----:B------:R-:W1:Y:S01]  /*1b280*/  MUFU.EX2 R89, R89 ;  /* 0x0000005900597308 */ /* 0x000e620000000800 */
[-C--:B------:R-:W-:Y:S01]  /*1b290*/  FMUL.FTZ R49, R49, R5.reuse ;  /* 0x0000000531317220 */ /* 0x080fe20000410000 */
[----:B------:R-:W-:Y:S01]  /*1b2a0*/  FADD.FTZ R106, R186, R115 ;  /* 0x00000073ba6a7221 */ /* 0x000fe20000010000 */
[----:B----4-:R-:W-:Y:S01]  /*1b2b0*/  FADD.FTZ R115, R187, R122 ;  /* 0x0000007abb737221 */ /* 0x010fe20000010000 */
[C---:B------:R-:W-:Y:S01]  /*1b2c0*/  F2FP.F16.F32.PACK_AB R186, R15.reuse, R186 ;  /* 0x000000ba0fba723e */ /* 0x040fe200000000ff */
[-C--:B------:R-:W-:Y:S01]  /*1b2d0*/  FMUL.FTZ R52, R52, R5.reuse ;  /* 0x0000000534347220 */ /* 0x080fe20000410000 */
[----:B------:R-:W-:Y:S01]  /*1b2e0*/  FADD.FTZ R119, R15, R106 ;  /* 0x0000006a0f777221 */ /* 0x000fe20000010000 */
[----:B-----5:R-:W-:Y:S01]  /*1b2f0*/  FADD.FTZ R106, R132, R115 ;  /* 0x00000073846a7221 */ /* 0x020fe20000010000 */
[----:B------:R-:W2:Y:S01]  /*1b300*/  MUFU.EX2 R103, R103 ;  /* 0x0000006700677308 */ /* 0x000ea20000000800 */
[-C--:B------:R-:W-:Y:S01]  /*1b310*/  FMUL.FTZ R53, R53, R5.reuse ;  /* 0x0000000535357220 */ /* 0x080fe20000410000 */
[----:B------:R-:W-:Y:S01]  /*1b320*/  FADD.FTZ R119, R188, R119 ;  /* 0x00000077bc777221 */ /* 0x000fe20000010000 */
[----:B------:R-:W-:Y:S01]  /*1b330*/  FADD.FTZ R115, R189, R106 ;  /* 0x0000006abd737221 */ /* 0x000fe20000010000 */
[-C--:B------:R-:W-:Y:S01]  /*1b340*/  FMUL.FTZ R56, R56, R5.reuse ;  /* 0x0000000538387220 */ /* 0x080fe20000410000 */
[-C--:B------:R-:W-:Y:S01]  /*1b350*/  FMUL.FTZ R57, R57, R5.reuse ;  /* 0x0000000539397220 */ /* 0x080fe20000410000 */
[----:B------:R-:W-:Y:S01]  /*1b360*/  FADD.FTZ R119, R144, R119 ;  /* 0x0000007790777221 */ /* 0x000fe20000010000 */
[----:B------:R-:W-:Y:S01]  /*1b370*/  FADD.FTZ R106, R140, R115 ;  /* 0x000000738c6a7221 */ /* 0x000fe20000010000 */
[----:B------:R-:W3:Y:S01]  /*1b380*/  MUFU.EX2 R108, R108 ;  /* 0x0000006c006c7308 */ /* 0x000ee20000000800 */
[-C--:B------:R-:W-:Y:S01]  /*1b390*/  FMUL.FTZ R60, R60, R5.reuse ;  /* 0x000000053c3c7220 */ /* 0x080fe20000410000 */
[----:B------:R-:W-:Y:S01]  /*1b3a0*/  FADD.FTZ R110, R190, R119 ;  /* 0x00000077be6e7221 */ /* 0x000fe20000010000 */
[----:B------:R-:W-:Y:S01]  /*1b3b0*/  FADD.FTZ R106, R191, R106 ;  /* 0x0000006abf6a7221 */ /* 0x000fe20000010000 */
[-C--:B------:R-:W-:Y:S01]  /*1b3c0*/  FMUL.FTZ R61, R61, R5.reuse ;  /* 0x000000053d3d7220 */ /* 0x080fe20000410000 */
[-C--:B------:R-:W-:Y:S01]  /*1b3d0*/  FMUL.FTZ R64, R64, R5.reuse ;  /* 0x0000000540407220 */ /* 0x080fe20000410000 */
[----:B------:R-:W-:Y:S01]  /*1b3e0*/  FADD.FTZ R115, R145, R110 ;  /* 0x0000006e91737221 */ /* 0x000fe20000010000 */
[----:B------:R-:W-:Y:S01]  /*1b3f0*/  FADD.FTZ R106, R133, R106 ;  /* 0x0000006a856a7221 */ /* 0x000fe20000010000 */
[----:B------:R-:W4:Y:S01]  /*1b400*/  MUFU.EX2 R90, R90 ;  /* 0x0000005a005a7308 */ /* 0x000f220000000800 */
[-C--:B------:R-:W-:Y:S01]  /*1b410*/  FMUL.FTZ R65, R65, R5.reuse ;  /* 0x0000000541417220 */ /* 0x080fe20000410000 */
[----:B------:R-:W-:Y:S01]  /*1b420*/  FADD.FTZ R115, R192, R115 ;  /* 0x00000073c0737221 */ /* 0x000fe20000010000 */
[----:B------:R-:W-:Y:S01]  /*1b430*/  FADD.FTZ R106, R193, R106 ;  /* 0x0000006ac16a7221 */ /* 0x000fe20000010000 */
[-C--:B------:R-:W-:Y:S01]  /*1b440*/  FMUL.FTZ R68, R68, R5.reuse ;  /* 0x0000000544447220 */ /* 0x080fe20000410000 */
[-C--:B------:R-:W-:Y:S01]  /*1b450*/  FMUL.FTZ R69, R69, R5.reuse ;  /* 0x0000000545457220 */ /* 0x080fe20000410000 */
[----:B------:R-:W-:Y:S01]  /*1b460*/  FADD.FTZ R115, R20, R115 ;  /* 0x0000007314737221 */ /* 0x000fe20000010000 */
[----:B------:R-:W-:Y:S01]  /*1b470*/  FADD.FTZ R106, R137, R106 ;  /* 0x0000006a896a7221 */ /* 0x000fe20000010000 */
[----:B------:R-:W5:Y:S01]  /*1b480*/  MUFU.EX2 R109, R109 ;  /* 0x0000006d006d7308 */ /* 0x000f620000000800 */
        /* <DEDUP_REMOVED lines=8> */
[----:B------:R-:W-:Y:S01]  /*1b510*/  FMUL.FTZ R77, R77, R5 ;  /* 0x000000054d4d7220 */ /* 0x000fe20000410000 */
[----:B------:R-:W-:Y:S01]  /*1b520*/  FADD.FTZ R115, R196, R115 ;  /* 0x00000073c4737221 */ /* 0x000fe20000010000 */
[----:B------:R-:W-:Y:S01]  /*1b530*/  FADD.FTZ R13, R197, R12 ;  /* 0x0000000cc50d7221 */ /* 0x000fe20000010000 */
[----:B------:R-:W-:Y:S01]  /*1b540*/  F2FP.F16.F32.PACK_AB R197, R8, R197 ;  /* 0x000000c508c5723e */ /* 0x000fe200000000ff */
        /* <DEDUP_REMOVED lines=8> */
[----:B------:R-:W-:Y:S01]  /*1b5d0*/  FMUL.FTZ R85, R85, R5 ;  /* 0x0000000555557220 */ /* 0x000fe20000410000 */
[----:B------:R-:W-:Y:S01]  /*1b5e0*/  FADD.FTZ R15, R21, R106 ;  /* 0x0000006a150f7221 */ /* 0x000fe20000010000 */
[----:B------:R-:W-:Y:S01]  /*1b5f0*/  FADD.FTZ R12, R88, R13 ;  /* 0x0000000d580c7221 */ /* 0x000fe20000010000 */
[----:B------:R-:W5:Y:S01]  /*1b600*/  MUFU.EX2 R93, R93 ;  /* 0x0000005d005d7308 */ /* 0x000f620000000800 */
[----:B------:R-:W-:Y:S01]  /*1b610*/  F2FP.F16.F32.PACK_AB R182, R160, R182 ;  /* 0x000000b6a0b6723e */ /* 0x000fe200000000ff */
[----:B------:R-:W-:Y:S01]  /*1b620*/  FADD.FTZ R106, R200, R15 ;  /* 0x0000000fc86a7221 */ /* 0x000fe20000010000 */
[----:B------:R-:W-:Y:S01]  /*1b630*/  FADD.FTZ R13, R201, R12 ;  /* 0x0000000cc90d7221 */ /* 0x000fe20000010000 */
[----:B------:R-:W-:Y:S01]  /*1b640*/  F2FP.F16.F32.PACK_AB R201, R0, R201 ;  /* 0x000000c900c9723e */ /* 0x000fe200000000ff */
[----:B------:R-:W-:Y:S01]  /*1b650*/  FMUL.FTZ R26, R26, R11 ;  /* 0x0000000b1a1a7220 */ /* 0x000fe20000410000 */
[----:B------:R-:W-:Y:S01]  /*1b660*/  FADD.FTZ R15, R121, R106 ;  /* 0x0000006a790f7221 */ /* 0x000fe20000010000 */
[----:B------:R-:W-:Y:S01]  /*1b670*/  FADD.FTZ R12, R0, R13 ;  /* 0x0000000d000c7221 */ /* 0x000fe20000010000 */
[----:B------:R-:W-:Y:S01]  /*1b680*/  F2FP.F16.F32.PACK_AB R183, R141, R183 ;  /* 0x000000b78db7723e */ /* 0x000fe200000000ff */
[----:B------:R-:W-:Y:S01]  /*1b690*/  FMUL.FTZ R27, R27, R11 ;  /* 0x0000000b1b1b7220 */ /* 0x000fe20000410000 */
[----:B------:R-:W-:Y:S01]  /*1b6a0*/  FADD.FTZ R15, R202, R15 ;  /* 0x0000000fca0f7221 */ /* 0x000fe20000010000 */
[----:B------:R-:W-:Y:S01]  /*1b6b0*/  FADD.FTZ R12, R203, R12 ;  /* 0x0000000ccb0c7221 */ /* 0x000fe20000010000 */
[C---:B0-----:R-:W-:Y:S01]  /*1b6c0*/  F2FP.F16.F32.PACK_AB R203, R7.reuse, R203 ;  /* 0x000000cb07cb723e */ /* 0x041fe200000000ff */
[-C--:B------:R-:W-:Y:S01]  /*1b6d0*/  FMUL.FTZ R30, R30, R11.reuse ;  /* 0x0000000b1e1e7220 */ /* 0x080fe20000410000 */
        /* <DEDUP_REMOVED lines=15> */
[-C--:B------:R-:W-:Y:S01]  /*1b7d0*/  FMUL.FTZ R38, R38, R11.reuse ;  /* 0x0000000b26267220 */ /* 0x080fe20000410000 */
[----:B------:R-:W-:Y:S01]  /*1b7e0*/  FADD.FTZ R15, R112, R15 ;  /* 0x0000000f700f7221 */ /* 0x000fe20000010000 */
[----:B-1----:R-:W-:Y:S01]  /*1b7f0*/  FADD.FTZ R12, R89, R12 ;  /* 0x0000000c590c7221 */ /* 0x002fe20000010000 */
        /* <DEDUP_REMOVED lines=31> */
[----:B--2---:R-:W-:Y:S01]  /*1b9f0*/  FADD.FTZ R13, R103, R6 ;  /* 0x00000006670d7221 */ /* 0x004fe20000010000 */
[----:B------:R-:W-:Y:S01]  /*1ba00*/  F2FP.F16.F32.PACK_AB R195, R138, R195 ;  /* 0x000000c38ac3723e */ /* 0x000fe200000000ff */
[-C--:B------:R-:W-:Y:S01]  /*1ba10*/  FMUL.FTZ R55, R55, R11.reuse ;  /* 0x0000000b37377220 */ /* 0x080fe20000410000 */
[----:B---3--:R-:W-:Y:S01]  /*1ba20*/  FADD.FTZ R0, R108, R7 ;  /* 0x000000076c007221 */ /* 0x008fe20000010000 */
[----:B----4-:R-:W-:Y:S01]  /*1ba30*/  FADD.FTZ R13, R90, R13 ;  /* 0x0000000d5a0d7221 */ /* 0x010fe20000010000 */
[----:B------:R-:W-:Y:S01]  /*1ba40*/  F2FP.F16.F32.PACK_AB R196, R128, R196 ;  /* 0x000000c480c4723e */ /* 0x000fe200000000ff */
[-C--:B------:R-:W-:Y:S01]  /*1ba50*/  FMUL.FTZ R58, R58, R11.reuse ;  /* 0x0000000b3a3a7220 */ /* 0x080fe20000410000 */
[----:B-----5:R-:W-:Y:S01]  /*1ba60*/  FADD.FTZ R0, R109, R0 ;  /* 0x000000006d007221 */ /* 0x020fe20000010000 */
        /* <DEDUP_REMOVED lines=8> */
[----:B------:R-:W-:Y:S01]  /*1baf0*/  F2FP.F16.F32.PACK_AB R200, R121, R200 ;  /* 0x000000c879c8723e */ /* 0x000fe200000000ff */
[----:B------:R-:W-:Y:S01]  /*1bb00*/  FADD.FTZ R0, R93, R13 ;  /* 0x0000000d5d007221 */ /* 0x000fe20000010000 */
[----:B------:R-:W-:Y:S01]  /*1bb10*/  F2FP.F16.F32.PACK_AB R202, R124, R202 ;  /* 0x000000ca7cca723e */ /* 0x000fe200000000ff */
[-C--:B------:R-:W-:Y:S01]  /*1bb20*/  FMUL.FTZ R63, R63, R11.reuse ;  /* 0x0000000b3f3f7220 */ /* 0x080fe20000410000 */
[----:B------:R-:W-:Y:S01]  /*1bb30*/  F2FP.F16.F32.PACK_AB R204, R120, R204 ;  /* 0x000000cc78cc723e */ /* 0x000fe200000000ff */
[-C--:B------:R-:W-:Y:S01]  /*1bb40*/  FMUL.FTZ R66, R66, R11.reuse ;  /* 0x0000000b42427220 */ /* 0x080fe20000410000 */
[----:B------:R-:W-:Y:S01]  /*1bb50*/  F2FP.F16.F32.PACK_AB R206, R112, R206 ;  /* 0x000000ce70ce723e */ /* 0x000fe200000000ff */
[----:B------:R-:W-:Y:S01]  /*1bb60*/  FMUL.FTZ R67, R67, R11 ;  /* 0x0000000b43437220 */ /* 0x000fe20000410000 */
        /* <DEDUP_REMOVED lines=18> */
[----:B------:R-:W-:Y:S01]  /*1bc90*/  FMUL.FTZ R87, R87, R11 ;  /* 0x0000000b57577220 */ /* 0x000fe20000410000 */
[----:B------:R-:W-:Y:S01]  /*1bca0*/  IMAD.MOV.U32 R6, RZ, RZ, R229 ;  /* 0x000000ffff067224 */ /* 0x000fe200078e00e5 */
[----:B------:R-:W-:Y:S01]  /*1bcb0*/  MOV R5, R9 ;  /* 0x0000000900057202 */ /* 0x000fe20000000f00 */
[----:B------:R-:W-:-:S02]  /*1bcc0*/  IMAD.MOV.U32 R7, RZ, RZ, R222 ;  /* 0x000000ffff077224 */ /* 0x000fc400078e00de */
[----:B------:R-:W-:Y:S01]  /*1bcd0*/  IMAD.MOV.U32 R4, RZ, RZ, R92 ;  /* 0x000000ffff047224 */ /* 0x000fe200078e005c */
[----:B------:R-:W-:Y:S06]  /*1bce0*/  @P2 BRA `(.L_x_7480) ;  /* 0xffffffa400582947 */ /* 0x000fec000383ffff */
.L_x_7470:
[----:B------:R-:W-:Y:S05]  /*1bcf0*/  WARPSYNC.ALL ;  /* 0x0000000000007948 */ /* 0x000fea0003800000 */
[----:B------:R-:W-:Y:S06]  /*1bd00*/  BAR.ARV 0x8, 0x180 ;  /* 0x0206000000007b1d */ /* 0x000fec0000002000 */
[----:B------:R-:W-:Y:S05]  /*1bd10*/  @!P0 BRA `(.L_x_7481) ;  /* 0x0000000000048947 */ /* 0x000fea0003800000 */
[----:B------:R-:W-:Y:S01]  /*1bd20*/  BPT.TRAP 0x1 ;  /* 0x000000040000795c */ /* 0x000fe20000300000 */
.L_x_7481:
[----:B------:R-:W-:Y:S01]  /*1bd30*/  IMAD R12, R222, 0x8, R2 ;  /* 0x00000008de0c7824 */ /* 0x000fe200078e0202 */
[----:B------:R-:W-:-:S04]  /*1bd40*/  SHF.L.U32 R3, R229, 0x1f, RZ ;  /* 0x0000001fe5037819 */ /* 0x000fc800000006ff */
[----:B------:R0:W1:Y:S01]  /*1bd50*/  SYNCS.PHASECHK.TRANS64.TRYWAIT P2, [R12+URZ+0x34850], R3 ;  /* 0x034850030c0075a7 */ /* 0x000062000804017f */
[----:B------:R-:W-:Y:S05]  /*1bd60*/  @!P0 BRA `(.L_x_7482) ;  /* 0x0000000000048947 */ /* 0x000fea0003800000 */
[----:B------:R-:W-:Y:S01]  /*1bd70*/  BPT.TRAP 0x1 ;  /* 0x000000040000795c */ /* 0x000fe20000300000 */
.L_x_7482:
[----:B------:R-:W-:-:S05]  /*1bd80*/  VIADD R2, R2, 0x400 ;  /* 0x0000040002027836 */ /* 0x000fca0000000000 */
[----:B------:R-:W-:-:S04]  /*1bd90*/  SHF.R.U32.HI R2, RZ, 0x4, R2 ;  /* 0x00000004ff027819 */ /* 0x000fc80000011602 */
[----:B------:R-:W-:-:S04]  /*1bda0*/  LOP3.LUT R2, R2, 0x3fff, RZ, 0xc0, !PT ;  /* 0x00003fff02027812 */ /* 0x000fc800078ec0ff */
[----:B------:R-:W-:Y:S01]  /*1bdb0*/  LOP3.LUT R5, R2, 0x5800000, RZ, 0xfc, !PT ;  /* 0x0580000002057812 */ /* 0x000fe200078efcff */
[----:B-1----:R-:W-:Y:S06]  /*1bdc0*/  @P2 BRA `(.L_x_7483) ;  /* 0x0000000000082947 */ /* 0x002fec0003800000 */
[----:B------:R-:W1:Y:S02]  /*1bdd0*/  SYNCS.PHASECHK.TRANS64.TRYWAIT P0, [R12+URZ+0x34850], R3 ;  /* 0x034850030c0075a7 */ /* 0x000e64000800017f */
[----:B-1----:R-:W-:Y:S05]  /*1bde0*/  @!P0 BRA `(.L_x_7484) ;  /* 0x000000a800148947 */ /* 0x002fea0003800000 */
.L_x_7483:
[----:B------:R-:W-:Y:S01]  /*1bdf0*/  IMAD R2, R222, 0xb00, R5 ;  /* 0x00000b00de027824 */ /* 0x000fe200078e0205 */
[----:B------:R-:W2:Y:S01]  /*1be00*/  LDL.LU R20, [R1+0x60] ;  /* 0x0000600001147983 */ /* 0x000ea20000300800 */
[----:B01----:R-:W-:Y:S01]  /*1be10*/  IMAD.MOV.U32 R3, RZ, RZ, 0x40000040 ;  /* 0x40000040ff037424 */ /* 0x003fe200078e00ff */
[----:B------:R-:W-:Y:S05]  /*1be20*/  WARPSYNC.ALL ;  /* 0x0000000000007948 */ /* 0x000fea0003800000 */
[C---:B------:R-:W-:Y:S01]  /*1be30*/  R2UR UR6, R2.reuse ;  /* 0x00000000020672ca */ /* 0x040fe200000e0000 */
[----:B------:R-:W-:Y:S01]  /*1be40*/  WARPGROUP.ARRIVE ;  /* 0x00000000000079c5 */ /* 0x000fe20000000000 */
[----:B------:R-:W-:Y:S01]  /*1be50*/  R2UR UR7, R3 ;  /* 0x00000000030772ca */ /* 0x000fe200000e0000 */
[----:B------:R-:W-:Y:S01]  /*1be60*/  VIADD R4, R2, 0x80 ;  /* 0x0000008002047836 */ /* 0x000fe20000000000 */
[----:B------:R-:W-:Y:S01]  /*1be70*/  MOV R5, 0x40000040 ;  /* 0x4000004000057802 */ /* 0x000fe20000000f00 */
[----:B------:R-:W-:-:S02]  /*1be80*/  IMAD.MOV.U32 R3, RZ, RZ, 0x40000040 ;  /* 0x40000040ff037424 */ /* 0x000fc400078e00ff */
[----:B------:R-:W-:Y:S02]  /*1be90*/  IMAD.MOV.U32 R7, RZ, RZ, RZ ;  /* 0x000000ffff077224 */ /* 0x000fe400078e00ff */
[----:B------:R-:W-:Y:S02]  /*1bea0*/  VIADD R222, R222, 0x1 ;  /* 0x00000001dede7836 */ /* 0x000fe40000000000 */
[----:B------:R-:W-:-:S03]  /*1beb0*/  @!P1 VIADD R12, R12, 0x34860 ;  /* 0x000348600c0c9836 */ /* 0x000fc60000000000 */
[----:B------:R-:W-:Y:S01]  /*1bec0*/  ISETP.NE.AND P0, PT, R222, 0x2, PT ;  /* 0x00000002de00780c */ /* 0x000fe20003f05270 */
[----:B------:R-:W-:Y:S01]  /*1bed0*/  HGMMA.64x128x16.F32 R24, R176, gdesc[UR4].tnspB, R24, gsb0 ;  /* 0x41e00004b0187df0 */ /* 0x000fe20008000818 */
[----:B------:R-:W-:Y:S01]  /*1bee0*/  R2UR UR6, R4 ;  /* 0x00000000040672ca */ /* 0x000fe200000e0000 */
[----:B------:R-:W-:Y:S01]  /*1bef0*/  VIADD R4, R2, 0x100 ;  /* 0x0000010002047836 */ /* 0x000fe20000000000 */
[----:B------:R-:W-:Y:S01]  /*1bf00*/  R2UR UR7, R5 ;  /* 0x00000000050772ca */ /* 0x000fe200000e0000 */
[----:B------:R-:W-:Y:S01]  /*1bf10*/  IMAD.MOV.U32 R5, RZ, RZ, 0x40000040 ;  /* 0x40000040ff057424 */ /* 0x000fe200078e00ff */
[----:B------:R-:W-:Y:S02]  /*1bf20*/  @!P1 PRMT R12, RZ, 0x654, R12 ;  /* 0x00000654ff0c9816 */ /* 0x000fe4000000000c */
[----:B------:R-:W-:Y:S01]  /*1bf30*/  SEL R222, R222, RZ, P0 ;  /* 0x000000ffdede7207 */ /* 0x000fe20000000000 */
[----:B------:R-:W-:Y:S02]  /*1bf40*/  WARPGROUP.DEPBAR.LE gsb0, 0x0 ;  /* 0x00008000000079c5 */ /* 0x000fe40000010000 */
[----:B------:R-:W-:-:S06]  /*1bf50*/  WARPGROUP.ARRIVE ;  /* 0x00000000000079c5 */ /* 0x000fcc0000000000 */
[----:B------:R-:W-:Y:S01]  /*1bf60*/  HGMMA.64x128x16.F32 R24, R180, gdesc[UR4].tnspB, R24, gsb0 ;  /* 0x41e00004b4187df0 */ /* 0x000fe20008000818 */
[----:B------:R-:W-:Y:S01]  /*1bf70*/  R2UR UR6, R4 ;  /* 0x00000000040672ca */ /* 0x000fe200000e0000 */
[----:B------:R-:W-:Y:S01]  /*1bf80*/  VIADD R4, R2, 0x180 ;  /* 0x0000018002047836 */ /* 0x000fe20000000000 */
[----:B------:R-:W-:Y:S01]  /*1bf90*/  R2UR UR7, R5 ;  /* 0x00000000050772ca */ /* 0x000fe200000e0000 */
[----:B------:R-:W-:Y:S01]  /*1bfa0*/  IMAD.MOV.U32 R5, RZ, RZ, 0x40000040 ;  /* 0x40000040ff057424 */ /* 0x000fe200078e00ff */
[----:B--2---:R-:W-:-:S05]  /*1bfb0*/  IADD3 R20, R20, 0x1, RZ ;  /* 0x0000000114147810 */ /* 0x004fca0007ffe0ff */
[----:B------:R-:W-:Y:S01]  /*1bfc0*/  STL [R1+0x60], R20 ;  /* 0x0000601401007387 */ /* 0x000fe20000100800 */
[----:B------:R-:W-:Y:S02]  /*1bfd0*/  WARPGROUP.DEPBAR.LE gsb0, 0x0 ;  /* 0x00008000000079c5 */ /* 0x000fe40000010000 */
[----:B------:R-:W-:-:S06]  /*1bfe0*/  WARPGROUP.ARRIVE ;  /* 0x00000000000079c5 */ /* 0x000fcc0000000000 */
[----:B------:R-:W-:Y:S01]  /*1bff0*/  HGMMA.64x128x16.F32 R24, R184, gdesc[UR4].tnspB, R24, gsb0 ;  /* 0x41e00004b8187df0 */ /* 0x000fe20008000818 */
[----:B------:R-:W-:Y:S02]  /*1c000*/  R2UR UR6, R4 ;  /* 0x00000000040672ca */ /* 0x000fe400000e0000 */
[----:B------:R-:W-:Y:S01]  /*1c010*/  R2UR UR7, R5 ;  /* 0x00000000050772ca */ /* 0x000fe200000e0000 */
[----:B------:R-:W-:Y:S01]  /*1c020*/  IMAD.MOV.U32 R5, RZ, RZ, 0x40000040 ;  /* 0x40000040ff057424 */ /* 0x000fe200078e00ff */
[----:B------:R-:W-:Y:S01]  /*1c030*/  IADD3 R4, R2, 0x200, RZ ;  /* 0x0000020002047810 */ /* 0x000fe20007ffe0ff */
[----:B------:R-:W-:Y:S02]  /*1c040*/  WARPGROUP.DEPBAR.LE gsb0, 0x0 ;  /* 0x00008000000079c5 */ /* 0x000fe40000010000 */
[----:B------:R-:W-:-:S08]  /*1c050*/  WARPGROUP.ARRIVE ;  /* 0x00000000000079c5 */ /* 0x000fd00000000000 */
        /* <DEDUP_REMOVED lines=29> */
[----:B------:R-:W-:Y:S02]  /*1c230*/  R2UR UR6, R4 ;  /* 0x00000000040672ca */ /* 0x000fe400000e0000 */
[----:B------:R-:W-:Y:S01]  /*1c240*/  R2UR UR7, R5 ;  /* 0x00000000050772ca */ /* 0x000fe200000e0000 */
[----:B------:R-:W-:Y:S01]  /*1c250*/  IMAD.MOV.U32 R5, RZ, RZ, 0x40000040 ;  /* 0x40000040ff057424 */ /* 0x000fe200078e00ff */
[C---:B------:R-:W-:Y:S01]  /*1c260*/  IADD3 R4, R2.reuse, 0x480, RZ ;  /* 0x0000048002047810 */ /* 0x040fe20007ffe0ff */
[----:B------:R-:W-:Y:S01]  /*1c270*/  VIADD R2, R2, 0x500 ;  /* 0x0000050002027836 */ /* 0x000fe20000000000 */
[----:B------:R-:W-:Y:S02]  /*1c280*/  WARPGROUP.DEPBAR.LE gsb0, 0x0 ;  /* 0x00008000000079c5 */ /* 0x000fe40000010000 */
[----:B------:R-:W-:-:S07]  /*1c290*/  WARPGROUP.ARRIVE ;  /* 0x00000000000079c5 */ /* 0x000fce0000000000 */
[----:B------:R-:W-:Y:S01]  /*1c2a0*/  HGMMA.64x128x16.F32 R24, R208, gdesc[UR4].tnspB, R24, gsb0 ;  /* 0x41e00004d0187df0 */ /* 0x000fe20008000818 */
[----:B------:R-:W-:Y:S02]  /*1c2b0*/  R2UR UR6, R4 ;  /* 0x00000000040672ca */ /* 0x000fe400000e0000 */
[----:B------:R-:W-:Y:S02]  /*1c2c0*/  R2UR UR7, R5 ;  /* 0x00000000050772ca */ /* 0x000fe400000e0000 */
[----:B------:R-:W0:Y:S02]  /*1c2d0*/  SHFL.BFLY PT, R5, R0, 0x2, 0x1f ;  /* 0x0c401f0000057f89 */ /* 0x000e2400000e0000 */
[----:B0-----:R-:W-:Y:S01]  /*1c2e0*/  FADD.FTZ R5, R5, R0 ;  /* 0x0000000005057221 */ /* 0x001fe20000010000 */
[----:B------:R-:W-:-:S04]  /*1c2f0*/  SEL R0, RZ, 0x1, P0 ;  /* 0x00000001ff007807 */ /* 0x000fc80000000000 */
[----:B------:R-:W0:Y:S01]  /*1c300*/  SHFL.BFLY PT, R4, R5, 0x1, 0x1f ;  /* 0x0c201f0005047f89 */ /* 0x000e2200000e0000 */
[----:B------:R-:W-:Y:S01]  /*1c310*/  LOP3.LUT R229, R229, R0, RZ, 0x3c, !PT ;  /* 0x00000000e5e57212 */ /* 0x000fe200078e3cff */
[----:B------:R-:W-:Y:S02]  /*1c320*/  IMAD.MOV.U32 R0, RZ, RZ, -0x800000 ;  /* 0xff800000ff007424 */ /* 0x000fe400078e00ff */
[----:B0-----:R-:W-:-:S05]  /*1c330*/  FADD.FTZ R15, R5, R4 ;  /* 0x00000004050f7221 */ /* 0x001fca0000010000 */
[----:B------:R-:W-:-:S13]  /*1c340*/  FSETP.NE.FTZ.AND P3, PT, R15, RZ, PT ;  /* 0x000000ff0f00720b */ /* 0x000fda0003f75000 */
[----:B------:R-:W0:Y:S08]  /*1c350*/  @P3 MUFU.LG2 R8, R15 ;  /* 0x0000000f00083308 */ /* 0x000e300000000c00 */
[----:B------:R-:W-:Y:S01]  /*1c360*/  @P3 MUFU.RCP R7, R15 ;  /* 0x0000000f00073308 */ /* 0x000fe20000001000 */
[----:B0-----:R-:W-:Y:S01]  /*1c370*/  @P3 FMUL.FTZ R11, R8, 0.69314718246459960938 ;  /* 0x3f317218080b3820 */ /* 0x001fe20000410000 */
[----:B------:R-:W-:-:S02]  /*1c380*/  WARPGROUP.DEPBAR.LE gsb0, 0x0 ;  /* 0x00008000000079c5 */ /* 0x000fc40000010000 */
[----:B------:R-:W-:-:S06]  /*1c390*/  WARPGROUP.ARRIVE ;  /* 0x00000000000079c5 */ /* 0x000fcc0000000000 */
[----:B------:R-:W-:Y:S01]  /*1c3a0*/  HGMMA.64x128x16.F32 R24, R212, gdesc[UR4].tnspB, R24, gsb0 ;  /* 0x41e00004d4187df0 */ /* 0x000fe20008000818 */
[----:B------:R-:W-:Y:S02]  /*1c3b0*/  R2UR UR6, R2 ;  /* 0x00000000020672ca */ /* 0x000fe400000e0000 */
[----:B------:R-:W-:Y:S02]  /*1c3c0*/  R2UR UR7, R3 ;  /* 0x00000000030772ca */ /* 0x000fe400000e0000 */
[----:B------:R-:W0:Y:S02]  /*1c3d0*/  SHFL.BFLY PT, R3, R14, 0x2, 0x1f ;  /* 0x0c401f000e037f89 */ /* 0x000e2400000e0000 */
[----:B0-----:R-:W-:-:S05]  /*1c3e0*/  FADD.FTZ R3, R3, R14 ;  /* 0x0000000e03037221 */ /* 0x001fca0000010000 */
[----:B------:R-:W0:Y:S02]  /*1c3f0*/  SHFL.BFLY PT, R2, R3, 0x1, 0x1f ;  /* 0x0c201f0003027f89 */ /* 0x000e2400000e0000 */
[----:B0-----:R-:W-:Y:S01]  /*1c400*/  FADD.FTZ R13, R3, R2 ;  /* 0x00000002030d7221 */ /* 0x001fe20000010000 */
[----:B------:R-:W-:Y:S01]  /*1c410*/  MOV R2, RZ ;  /* 0x000000ff00027202 */ /* 0x000fe20000000f00 */
[----:B------:R-:W-:-:S03]  /*1c420*/  IMAD.MOV.U32 R3, RZ, RZ, -0x800000 ;  /* 0xff800000ff037424 */ /* 0x000fc600078e00ff */
[----:B------:R-:W-:-:S13]  /*1c430*/  FSETP.NE.FTZ.AND P2, PT, R13, RZ, PT ;  /* 0x000000ff0d00720b */ /* 0x000fda0003f55000 */
[----:B------:R-:W0:Y:S01]  /*1c440*/  @P2 MUFU.LG2 R6, R13 ;  /* 0x0000000d00062308 */ /* 0x000e220000000c00 */
[C---:B------:R-:W-:Y:S01]  /*1c450*/  @P2 FMUL.FTZ R4, R10.reuse, 0.69314718246459960938 ;  /* 0x3f3172180a042820 */ /* 0x040fe20000410000 */
[----:B------:R-:W-:-:S04]  /*1c460*/  @P3 FMUL.FTZ R10, R10, 0.69314718246459960938 ;  /* 0x3f3172180a0a3820 */ /* 0x000fc80000410000 */
[----:B------:R-:W-:Y:S02]  /*1c470*/  @P3 FFMA.FTZ R0, R10, R92, R11 ;  /* 0x0000005c0a003223 */ /* 0x000fe4000001000b */
[----:B------:R-:W1:Y:S01]  /*1c480*/  @P2 MUFU.RCP R2, R13 ;  /* 0x0000000d00022308 */ /* 0x000e620000001000 */
[----:B0-----:R-:W-:-:S04]  /*1c490*/  @P2 FMUL.FTZ R5, R6, 0.69314718246459960938 ;  /* 0x3f31721806052820 */ /* 0x001fc80000410000 */
[----:B------:R-:W-:Y:S01]  /*1c4a0*/  @P2 FFMA.FTZ R3, R4, R9, R5 ;  /* 0x0000000904032223 */ /* 0x000fe20000010005 */
[----:B------:R-:W-:Y:S02]  /*1c4b0*/  WARPGROUP.DEPBAR.LE gsb0, 0x0 ;  /* 0x00008000000079c5 */ /* 0x000fe40000010000 */
[----:B------:R-:W-:-:S06]  /*1c4c0*/  WARPGROUP.ARRIVE ;  /* 0x00000000000079c5 */ /* 0x000fcc0000000000 */
[----:B------:R-:W-:Y:S03]  /*1c4d0*/  HGMMA.64x128x16.F32 R24, R216, gdesc[UR4].tnspB, R24, gsb0 ;  /* 0x41e00004d8187df0 */ /* 0x000fe60008000818 */
[----:B------:R-:W-:Y:S02]  /*1c4e0*/  WARPGROUP.DEPBAR.LE gsb0, 0x0 ;  /* 0x00008000000079c5 */ /* 0x000fe40000010000 */
        /* <DEDUP_REMOVED lines=46> */
[----:B------:R-:W-:Y:S01]  /*1c7d0*/  PLOP3.LUT P1, PT, PT, PT, PT, 0x8, 0x0 ;  /* 0x000000000000781c */ /* 0x000fe20003f2e170 */
        /* <DEDUP_REMOVED lines=19> */
.L_x_7424:
[----:B------:R-:W2:Y:S04]  /*1c910*/  LDL R82, [R1+0x5c] ;  /* 0x00005c0001527983 */ /* 0x000ea80000100800 */
[----:B------:R-:W2:Y:S01]  /*1c920*/  LDL R78, [R1+0x68] ;  /* 0x00006800014e7983 */ /* 0x000ea20000100800 */
[----:B------:R-:W-:Y:S05]  /*1c930*/  WARPSYNC.ALL ;  /* 0x0000000000007948 */ /* 0x000fea0003800000 */
[----:B------:R-:W0:Y:S01]  /*1c940*/  S2UR UR5, SR_CgaCtaId ;  /* 0x00000000000579c3 */ /* 0x000e220000008800 */
[----:B------:R-:W-:Y:S01]  /*1c950*/  UMOV UR4, 0x400 ;  /* 0x0000040000047882 */ /* 0x000fe20000000000 */
[----:B------:R-:W-:Y:S01]  /*1c960*/  BSSY B0, `(.L_x_7485) ;  /* 0x0000228000007945 */ /* 0x000fe20003800000 */
[----:B------:R-:W-:Y:S01]  /*1c970*/  SHF.R.S32.HI R48, RZ, 0x1f, R221 ;  /* 0x0000001fff307819 */ /* 0x000fe200000114dd */
[----:B0-----:R-:W-:-:S06]  /*1c980*/  ULEA UR4, UR5, UR4, 0x18 ;  /* 0x0000000405047291 */ /* 0x001fcc000f8ec03f */
[----:B------:R-:W-:Y:S01]  /*1c990*/  IMAD.U32 R2, RZ, RZ, UR4 ;  /* 0x00000004ff027e24 */ /* 0x000fe2000f8e00ff */
[----:B------:R-:W-:Y:S06]  /*1c9a0*/  BAR.SYNC.DEFER_BLOCKING 0x5, 0x180 ;  /* 0x0146000000007b1d */ /* 0x000fec0000010000 */
[----:B------:R0:W1:Y:S02]  /*1c9b0*/  LDS.128 R28, [R2+0x348d0] ;  /* 0x0348d000021c7984 */ /* 0x0000640000000c00 */
[----:B------:R-:W-:Y:S06]  /*1c9c0*/  BAR.ARV 0x4, 0x180 ;  /* 0x0106000000007b1d */ /* 0x000fec0000002000 */
[----:B--2---:R-:W-:Y:S01]  /*1c9d0*/  SHF.L.U64.HI R74, R82, 0x2, R78 ;  /* 0x00000002524a7819 */ /* 0x004fe2000001024e */
[----:B01----:R-:W-:Y:S06]  /*1c9e0*/  @P1 BRA `(.L_x_7486) ;  /* 0x00000014006c1947 */ /* 0x003fec0003800000 */
[----:B------:R-:W2:Y:S04]  /*1c9f0*/  LDL R4, [R1+0x8c] ;  /* 0x00008c0001047983 */ /* 0x000ea80000100800 */
[----:B------:R-:W3:Y:S04]  /*1ca00*/  LDL.LU R112, [R1+0x58] ;  /* 0x0000580001707983 */ /* 0x000ee80000300800 */
[----:B------:R-:W4:Y:S04]  /*1ca10*/  LDL R111, [R1+0x88] ;  /* 0x00008800016f7983 */ /* 0x000f280000100800 */
[----:B------:R-:W4:Y:S01]  /*1ca20*/  LDL R86, [R1+0x64] ;  /* 0x0000640001567983 */ /* 0x000f220000100800 */
[----:B------:R-:W0:Y:S01]  /*1ca30*/  S2R R5, SR_SWINHI ;  /* 0x0000000000057919 */ /* 0x000e220000002f00 */
[----:B------:R-:W-:Y:S05]  /*1ca40*/  WARPSYNC.ALL ;  /* 0x0000000000007948 */ /* 0x000fea0003800000 */
[----:B------:R-:W-:Y:S01]  /*1ca50*/  F2FP.F16.F32.PACK_AB R36, R57, R36 ;  /* 0x000000243924723e */ /* 0x000fe200000000ff */
[----:B------:R-:W-:Y:S01]  /*1ca60*/  ULDC.64 UR4, c[0x0][0xc00] ;  /* 0x0003000000047ab9 */ /* 0x000fe20000000a00 */
[----:B------:R-:W1:Y:S01]  /*1ca70*/  LDC R57, c[0x0][0xbe8] ;  /* 0x0002fa00ff397b82 */ /* 0x000e620000000800 */
[----:B------:R-:W-:-:S02]  /*1ca80*/  MOV R20, R2 ;  /* 0x0000000200147202 */ /* 0x000fc40000000f00 */
[----:B0-----:R-:W-:Y:S02]  /*1ca90*/  MOV R21, R5 ;  /* 0x0000000500157202 */ /* 0x001fe40000000f00 */
[----:B------:R-:W-:Y:S02]  /*1caa0*/  F2FP.F16.F32.PACK_AB R10, R103, R10 ;  /* 0x0000000a670a723e */ /* 0x000fe400000000ff */
[----:B------:R-:W-:Y:S02]  /*1cab0*/  F2FP.F16.F32.PACK_AB R35, R35, R54 ;  /* 0x000000362323723e */ /* 0x000fe400000000ff */
[----:B------:R-:W-:Y:S01]  /*1cac0*/  F2FP.F16.F32.PACK_AB R39, R39, R50 ;  /* 0x000000322727723e */ /* 0x000fe200000000ff */
[----:B------:R-:W-:Y:S01]  /*1cad0*/  IMAD.MOV.U32 R50, RZ, RZ, RZ ;  /* 0x000000ffff327224 */ /* 0x000fe200078e00ff */
[----:B------:R-:W-:Y:S01]  /*1cae0*/  ULDC.64 UR6, c[0x0][0x208] ;  /* 0x0000820000067ab9 */ /* 0x000fe20000000a00 */
[----:B------:R-:W-:Y:S01]  /*1caf0*/  BAR.SYNC.DEFER_BLOCKING 0x1, 0x100 ;  /* 0x0044000000007b1d */ /* 0x000fe20000010000 */
[----:B--2---:R-:W-:-:S03]  /*1cb00*/  IMAD.WIDE R8, R4, 0x2, R20 ;  /* 0x0000000204087825 */ /* 0x004fc600078e0214 */
[C---:B------:R-:W-:Y:S02]  /*1cb10*/  IADD3 R63, P5, R8.reuse, 0x20, RZ ;  /* 0x00000020083f7810 */ /* 0x040fe40007fbe0ff */
[----:B------:R-:W-:-:S03]  /*1cb20*/  LOP3.LUT R33, R8, 0x380, RZ, 0xc0, !PT ;  /* 0x0000038008217812 */ /* 0x000fc600078ec0ff */
[----:B------:R-:W-:Y:S01]  /*1cb30*/  IMAD.X R5, RZ, RZ, R9, P5 ;  /* 0x000000ffff057224 */ /* 0x000fe200028e0609 */
[C---:B------:R-:W-:Y:S02]  /*1cb40*/  IADD3 R109, P5, R8.reuse, 0x4060, RZ ;  /* 0x00004060086d7810 */ /* 0x040fe40007fbe0ff */
[C---:B------:R-:W-:Y:S02]  /*1cb50*/  IADD3 R67, P0, R8.reuse, 0x40, RZ ;  /* 0x0000004008437810 */ /* 0x040fe40007f1e0ff */
[----:B------:R-:W-:Y:S02]  /*1cb60*/  LOP3.LUT R28, R109, 0x380, RZ, 0xc0, !PT ;  /* 0x000003806d1c7812 */ /* 0x000fe400078ec0ff */
[----:B------:R-:W-:Y:S02]  /*1cb70*/  SHF.R.U64 R33, R33, 0x3, RZ ;  /* 0x0000000321217819 */ /* 0x000fe400000012ff */
[----:B------:R-:W-:Y:S02]  /*1cb80*/  IADD3 R71, P1, R8, 0x60, RZ ;  /* 0x0000006008477810 */ /* 0x000fe40007f3e0ff */
[----:B------:R-:W-:-:S02]  /*1cb90*/  LOP3.LUT R4, R63, 0x380, RZ, 0xc0, !PT ;  /* 0x000003803f047812 */ /* 0x000fc400078ec0ff */
[----:B------:R-:W-:Y:S02]  /*1cba0*/  LOP3.LUT R6, R67, 0x380, RZ, 0xc0, !PT ;  /* 0x0000038043067812 */ /* 0x000fe400078ec0ff */
[C---:B------:R-:W-:Y:S02]  /*1cbb0*/  IADD3 R75, P2, R8.reuse, 0x4000, RZ ;  /* 0x00004000084b7810 */ /* 0x040fe40007f5e0ff */
[C---:B------:R-:W-:Y:S02]  /*1cbc0*/  IADD3 R79, P3, R8.reuse, 0x4020, RZ ;  /* 0x00004020084f7810 */ /* 0x040fe40007f7e0ff */
[----:B------:R-:W-:Y:S02]  /*1cbd0*/  IADD3 R83, P4, R8, 0x4040, RZ ;  /* 0x0000404008537810 */ /* 0x000fe40007f9e0ff */
[----:B------:R-:W-:Y:S02]  /*1cbe0*/  SHF.R.U64 R28, R28, 0x3, RZ ;  /* 0x000000031c1c7819 */ /* 0x000fe400000012ff */
[----:B------:R-:W-:-:S02]  /*1cbf0*/  LOP3.LUT R8, R33, R8, RZ, 0x3c, !PT ;  /* 0x0000000821087212 */ /* 0x000fc400078e3cff */
[----:B------:R-:W-:Y:S02]  /*1cc00*/  LOP3.LUT R12, R71, 0x380, RZ, 0xc0, !PT ;  /* 0x00000380470c7812 */ /* 0x000fe400078ec0ff */
[----:B------:R-:W-:Y:S02]  /*1cc10*/  SHF.R.U64 R4, R4, 0x3, RZ ;  /* 0x0000000304047819 */ /* 0x000fe400000012ff */
[----:B------:R-:W-:Y:S02]  /*1cc20*/  SHF.R.U64 R6, R6, 0x3, RZ ;  /* 0x0000000306067819 */ /* 0x000fe400000012ff */
[----:B------:R-:W-:Y:S01]  /*1cc30*/  LOP3.LUT R32, R28, R109, RZ, 0x3c, !PT ;  /* 0x0000006d1c207212 */ /* 0x000fe200078e3cff */
[--C-:B------:R-:W-:Y:S01]  /*1cc40*/  IMAD.X R7, RZ, RZ, R9.reuse, P0 ;  /* 0x000000ffff077224 */ /* 0x100fe200000e0609 */
[----:B------:R-:W-:Y:S01]  /*1cc50*/  MOV R28, R8 ;  /* 0x00000008001c7202 */ /* 0x000fe20000000f00 */
[--C-:B------:R-:W-:Y:S01]  /*1cc60*/  IMAD.X R13, RZ, RZ, R9.reuse, P1 ;  /* 0x000000ffff0d7224 */ /* 0x100fe200008e0609 */
[----:B------:R-:W-:Y:S01]  /*1cc70*/  IADD3.X R15, RZ, R9, RZ, P2, !PT ;  /* 0x00000009ff0f7210 */ /* 0x000fe200017fe4ff */
[--C-:B------:R-:W-:Y:S01]  /*1cc80*/  IMAD.X R25, RZ, RZ, R9.reuse, P3 ;  /* 0x000000ffff197224 */ /* 0x100fe200018e0609 */
[----:B------:R-:W-:Y:S01]  /*1cc90*/  SHF.R.U64 R12, R12, 0x3, RZ ;  /* 0x000000030c0c7819 */ /* 0x000fe200000012ff */
[--C-:B------:R-:W-:Y:S01]  /*1cca0*/  IMAD.X R27, RZ, RZ, R9.reuse, P4 ;  /* 0x000000ffff1b7224 */ /* 0x100fe200020e0609 */
[----:B------:R-:W-:Y:S01]  /*1ccb0*/  F2FP.F16.F32.PACK_AB R8, R104, R11 ;  /* 0x0000000b6808723e */ /* 0x000fe200000000ff */
[----:B------:R-:W-:Y:S01]  /*1ccc0*/  IMAD.X R33, RZ, RZ, R9, P5 ;  /* 0x000000ffff217224 */ /* 0x000fe200028e0609 */
[----:B------:R-:W-:-:S02]  /*1ccd0*/  LOP3.LUT R4, R4, R63, RZ, 0x3c, !PT ;  /* 0x0000003f04047212 */ /* 0x000fc400078e3cff */
[----:B------:R-:W-:Y:S02]  /*1cce0*/  LOP3.LUT R6, R6, R67, RZ, 0x3c, !PT ;  /* 0x0000004306067212 */ /* 0x000fe400078e3cff */
[----:B------:R-:W-:Y:S02]  /*1ccf0*/  LOP3.LUT R14, R75, 0x380, RZ, 0xc0, !PT ;  /* 0x000003804b0e7812 */ /* 0x000fe400078ec0ff */
[----:B------:R-:W-:Y:S02]  /*1cd00*/  F2FP.F16.F32.PACK_AB R9, R107, R110 ;  /* 0x0000006e6b09723e */ /* 0x000fe400000000ff */
[----:B------:R-:W-:Y:S02]  /*1cd10*/  F2FP.F16.F32.PACK_AB R11, R105, R108 ;  /* 0x0000006c690b723e */ /* 0x000fe400000000ff */
[----:B------:R-:W-:Y:S02]  /*1cd20*/  LOP3.LUT R24, R79, 0x380, RZ, 0xc0, !PT ;  /* 0x000003804f187812 */ /* 0x000fe400078ec0ff */
[----:B------:R-:W-:-:S02]  /*1cd30*/  LOP3.LUT R26, R83, 0x380, RZ, 0xc0, !PT ;  /* 0x00000380531a7812 */ /* 0x000fc400078ec0ff */
[----:B------:R-:W-:Y:S01]  /*1cd40*/  LOP3.LUT R12, R12, R71, RZ, 0x3c, !PT ;  /* 0x000000470c0c7212 */ /* 0x000fe200078e3cff */
[----:B------:R0:W-:Y:S01]  /*1cd50*/  STSM.16.M88.4 [R28], R8 ;  /* 0x000000081c007844 */ /* 0x0001e20000000200 */
[----:B------:R-:W-:Y:S02]  /*1cd60*/  SHF.R.U64 R14, R14, 0x3, RZ ;  /* 0x000000030e0e7819 */ /* 0x000fe400000012ff */
[----:B------:R-:W-:Y:S02]  /*1cd70*/  MOV R71, R4 ;  /* 0x0000000400477202 */ /* 0x000fe40000000f00 */
[----:B------:R-:W-:Y:S02]  /*1cd80*/  MOV R70, R6 ;  /* 0x0000000600467202 */ /* 0x000fe40000000f00 */
[----:B------:R-:W-:Y:S02]  /*1cd90*/  SHF.R.U64 R24, R24, 0x3, RZ ;  /* 0x0000000318187819 */ /* 0x000fe400000012ff */
[----:B------:R-:W-:-:S02]  /*1cda0*/  SHF.R.U64 R26, R26, 0x3, RZ ;  /* 0x000000031a1a7819 */ /* 0x000fc400000012ff */
[----:B------:R-:W-:Y:S02]  /*1cdb0*/  F2FP.F16.F32.PACK_AB R4, R96, R95 ;  /* 0x0000005f6004723e */ /* 0x000fe400000000ff */
[----:B------:R-:W-:Y:S02]  /*1cdc0*/  F2FP.F16.F32.PACK_AB R5, R85, R106 ;  /* 0x0000006a5505723e */ /* 0x000fe400000000ff */
[----:B------:R-:W-:Y:S02]  /*1cdd0*/  F2FP.F16.F32.PACK_AB R6, R101, R94 ;  /* 0x0000005e6506723e */ /* 0x000fe400000000ff */
[----:B------:R-:W-:Y:S02]  /*1cde0*/  F2FP.F16.F32.PACK_AB R7, R81, R84 ;  /* 0x000000545107723e */ /* 0x000fe400000000ff */
[----:B0-----:R-:W-:Y:S02]  /*1cdf0*/  F2FP.F16.F32.PACK_AB R8, R102, R93 ;  /* 0x0000005d6608723e */ /* 0x001fe400000000ff */
[----:B------:R-:W-:-:S02]  /*1ce00*/  F2FP.F16.F32.PACK_AB R9, R77, R80 ;  /* 0x000000504d09723e */ /* 0x000fc400000000ff */
[----:B------:R-:W-:Y:S02]  /*1ce10*/  F2FP.F16.F32.PACK_AB R10, R99, R92 ;  /* 0x0000005c630a723e */ /* 0x000fe400000000ff */
[----:B------:R-:W-:Y:S02]  /*1ce20*/  F2FP.F16.F32.PACK_AB R11, R73, R76 ;  /* 0x0000004c490b723e */ /* 0x000fe400000000ff */
[----:B------:R-:W-:Y:S01]  /*1ce30*/  LOP3.LUT R14, R14, R75, RZ, 0x3c, !PT ;  /* 0x0000004b0e0e7212 */ /* 0x000fe200078e3cff */
[----:B------:R-:W-:Y:S01]  /*1ce40*/  STSM.16.M88.4 [R71], R4 ;  /* 0x0000000447007844 */ /* 0x000fe20000000200 */
[----:B------:R-:W-:Y:S02]  /*1ce50*/  LOP3.LUT R24, R24, R79, RZ, 0x3c, !PT ;  /* 0x0000004f18187212 */ /* 0x000fe400078e3cff */
[----:B------:R-:W-:Y:S01]  /*1ce60*/  LOP3.LUT R26, R26, R83, RZ, 0x3c, !PT ;  /* 0x000000531a1a7212 */ /* 0x000fe200078e3cff */
[----:B------:R3:W-:Y:S01]  /*1ce70*/  STSM.16.M88.4 [R70], R8 ;  /* 0x0000000846007844 */ /* 0x0007e20000000200 */
[----:B------:R-:W-:-:S02]  /*1ce80*/  MOV R67, R12 ;  /* 0x0000000c00437202 */ /* 0x000fc40000000f00 */
[----:B------:R-:W-:Y:S02]  /*1ce90*/  MOV R66, R14 ;  /* 0x0000000e00427202 */ /* 0x000fe40000000f00 */
[----:B------:R-:W-:Y:S02]  /*1cea0*/  MOV R28, R32 ;  /* 0x00000020001c7202 */ /* 0x000fe40000000f00 */
[----:B------:R-:W-:Y:S02]  /*1ceb0*/  MOV R63, R24 ;  /* 0x00000018003f7202 */ /* 0x000fe40000000f00 */
[----:B------:R-:W-:Y:S02]  /*1cec0*/  MOV R62, R26 ;  /* 0x0000001a003e7202 */ /* 0x000fe40000000f00 */
[----:B------:R-:W-:Y:S02]  /*1ced0*/  F2FP.F16.F32.PACK_AB R12, R100, R91 ;  /* 0x0000005b640c723e */ /* 0x000fe400000000ff */
[----:B------:R-:W-:-:S02]  /*1cee0*/  F2FP.F16.F32.PACK_AB R13, R69, R72 ;  /* 0x00000048450d723e */ /* 0x000fc400000000ff */
[----:B------:R-:W-:Y:S02]  /*1cef0*/  F2FP.F16.F32.PACK_AB R14, R97, R90 ;  /* 0x0000005a610e723e */ /* 0x000fe400000000ff */
[----:B---3--:R-:W-:Y:S02]  /*1cf00*/  IADD3 R10, P1, R112, UR4, RZ ;  /* 0x00000004700a7c10 */ /* 0x008fe4000ff3e0ff */
[----:B------:R-:W-:Y:S02]  /*1cf10*/  F2FP.F16.F32.PACK_AB R15, R65, R68 ;  /* 0x00000044410f723e */ /* 0x000fe400000000ff */
[----:B------:R-:W-:Y:S02]  /*1cf20*/  F2FP.F16.F32.PACK_AB R33, R34, R51 ;  /* 0x000000332221723e */ /* 0x000fe400000000ff */
[----:B------:R-:W-:Y:S02]  /*1cf30*/  F2FP.F16.F32.PACK_AB R24, R98, R89 ;  /* 0x000000596218723e */ /* 0x000fe400000000ff */
[----:B------:R-:W-:-:S02]  /*1cf40*/  F2FP.F16.F32.PACK_AB R25, R59, R64 ;  /* 0x000000403b19723e */ /* 0x000fc400000000ff */
[----:B------:R-:W-:Y:S02]  /*1cf50*/  F2FP.F16.F32.PACK_AB R26, R61, R88 ;  /* 0x000000583d1a723e */ /* 0x000fe400000000ff */
[----:B------:R-:W-:Y:S02]  /*1cf60*/  F2FP.F16.F32.PACK_AB R27, R55, R58 ;  /* 0x0000003a371b723e */ /* 0x000fe400000000ff */
[----:B------:R-:W-:Y:S02]  /*1cf70*/  F2FP.F16.F32.PACK_AB R34, R56, R37 ;  /* 0x000000253822723e */ /* 0x000fe400000000ff */
[----:B------:R-:W-:Y:S02]  /*1cf80*/  ISETP.NE.U32.AND P0, PT, RZ, UR4, PT ;  /* 0x00000004ff007c0c */ /* 0x000fe4000bf05070 */
[----:B------:R-:W-:Y:S02]  /*1cf90*/  F2FP.F16.F32.PACK_AB R32, R60, R49 ;  /* 0x000000313c20723e */ /* 0x000fe400000000ff */
[----:B------:R-:W-:-:S02]  /*1cfa0*/  F2FP.F16.F32.PACK_AB R37, R38, R47 ;  /* 0x0000002f2625723e */ /* 0x000fc400000000ff */
[----:B------:R-:W-:Y:S02]  /*1cfb0*/  F2FP.F16.F32.PACK_AB R38, R52, R45 ;  /* 0x0000002d3426723e */ /* 0x000fe400000000ff */
[----:B------:R-:W-:Y:S01]  /*1cfc0*/  IADD3.X R11, R74, UR5, RZ, P1, !PT ;  /* 0x000000054a0b7c10 */ /* 0x000fe20008ffe4ff */
[----:B------:R0:W-:Y:S01]  /*1cfd0*/  STSM.16.M88.4 [R67], R12 ;  /* 0x0000000c43007844 */ /* 0x0001e20000000200 */
[----:B------:R-:W-:Y:S02]  /*1cfe0*/  F2FP.F16.F32.PACK_AB R4, R53, R44 ;  /* 0x0000002c3504723e */ /* 0x000fe400000000ff */
[----:B------:R-:W-:Y:S02]  /*1cff0*/  F2FP.F16.F32.PACK_AB R5, R43, R46 ;  /* 0x0000002e2b05723e */ /* 0x000fe400000000ff */
[----:B------:R-:W-:Y:S02]  /*1d000*/  F2FP.F16.F32.PACK_AB R6, R41, R40 ;  /* 0x000000282906723e */ /* 0x000fe400000000ff */
[----:B------:R-:W-:-:S02]  /*1d010*/  F2FP.F16.F32.PACK_AB R7, R87, R42 ;  /* 0x0000002a5707723e */ /* 0x000fc400000000ff */
[----:B-1----:R-:W-:Y:S01]  /*1d020*/  ISETP.NE.AND P1, PT, R57, 0x1, PT ;  /* 0x000000013900780c */ /* 0x002fe20003f25270 */
[----:B------:R-:W-:Y:S01]  /*1d030*/  STSM.16.M88.4 [R66], R24 ;  /* 0x0000001842007844 */ /* 0x000fe20000000200 */
[----:B------:R-:W-:Y:S01]  /*1d040*/  ISETP.NE.AND.EX P0, PT, RZ, UR5, PT, P0 ;  /* 0x00000005ff007c0c */ /* 0x000fe2000bf05300 */
[----:B------:R-:W-:Y:S02]  /*1d050*/  ULDC.64 UR4, c[0x0][0xc08] ;  /* 0x0003020000047ab9 */ /* 0x000fe40000000a00 */
[----:B------:R-:W-:Y:S01]  /*1d060*/  STSM.16.M88.4 [R63], R32 ;  /* 0x000000203f007844 */ /* 0x000fe20000000200 */
[----:B------:R-:W-:-:S03]  /*1d070*/  ISETP.NE.U32.AND P2, PT, RZ, UR4, PT ;  /* 0x00000004ff007c0c */ /* 0x000fc6000bf45070 */
[----:B------:R-:W-:Y:S01]  /*1d080*/  STSM.16.M88.4 [R62], R36 ;  /* 0x000000243e007844 */ /* 0x000fe20000000200 */
[----:B------:R-:W-:-:S03]  /*1d090*/  ISETP.NE.AND.EX P2, PT, RZ, UR5, PT, P2 ;  /* 0x00000005ff007c0c */ /* 0x000fc6000bf45320 */
[----:B------:R1:W-:Y:S01]  /*1d0a0*/  STSM.16.M88.4 [R28], R4 ;  /* 0x000000041c007844 */ /* 0x0003e20000000200 */
[----:B0-----:R-:W0:Y:S08]  /*1d0b0*/  @P1 LDC R12, c[0x0][0xbec] ;  /* 0x0002fb00ff0c1b82 */ /* 0x001e300000000800 */
[----:B------:R-:W-:Y:S08]  /*1d0c0*/  BAR.SYNC.DEFER_BLOCKING 0x1, 0x100 ;  /* 0x0044000000007b1d */ /* 0x000ff00000010000 */
[----:B------:R-:W2:Y:S01]  /*1d0d0*/  @P1 LDC R13, c[0x0][0xbf0] ;  /* 0x0002fc00ff0d1b82 */ /* 0x000ea20000000800 */
[----:B------:R-:W-:Y:S01]  /*1d0e0*/  @P2 IADD3 R8, P3, R112, UR4, RZ ;  /* 0x0000000470082c10 */ /* 0x000fe2000ff7e0ff */
[----:B------:R-:W-:-:S03]  /*1d0f0*/  ULDC UR4, c[0x0][0xa88] ;  /* 0x0002a20000047ab9 */ /* 0x000fc60000000800 */
[----:B------:R-:W-:Y:S02]  /*1d100*/  @P2 IADD3.X R9, R74, UR5, RZ, P3, !PT ;  /* 0x000000054a092c10 */ /* 0x000fe40009ffe4ff */
[----:B-1----:R-:W-:Y:S01]  /*1d110*/  MOV R6, UR4 ;  /* 0x0000000400067c02 */ /* 0x002fe20008000f00 */
[----:B----4-:R-:W-:Y:S01]  /*1d120*/  IMAD R15, R86, 0x80, R111 ;  /* 0x00000080560f7824 */ /* 0x010fe200078e026f */
[----:B------:R1:W5:Y:S04]  /*1d130*/  @P0 LDG.E R50, desc[UR6][R10.64] ;  /* 0x000000060a320981 */ /* 0x000368000c1e1900 */
[----:B------:R1:W5:Y:S01]  /*1d140*/  @P2 LDG.E R6, desc[UR6][R8.64] ;  /* 0x0000000608062981 */ /* 0x000362000c1e1900 */
[----:B------:R-:W-:Y:S05]  /*1d150*/  @P2 BRA `(.L_x_7487) ;  /* 0x0000000000142947 */ /* 0x000fea0003800000 */
[----:B------:R-:W-:Y:S05]  /*1d160*/  @!P0 BRA `(.L_x_7487) ;  /* 0x0000000000108947 */ /* 0x000fea0003800000 */
[----:B------:R-:W-:Y:S02]  /*1d170*/  ULDC.64 UR4, c[0x0][0x208] ;  /* 0x0000820000047ab9 */ /* 0x000fe40000000a00 */
[----:B------:R-:W3:Y:S04]  /*1d180*/  LDG.E R5, desc[UR4][R10.64] ;  /* 0x000000040a057981 */ /* 0x000ee8000c1e1900 */
[----:B-----5:R-:W3:Y:S02]  /*1d190*/  LDG.E R6, desc[UR4][R10.64+0x4] ;  /* 0x000004040a067981 */ /* 0x020ee4000c1e1900 */
[----:B---3--:R-:W-:-:S07]  /*1d1a0*/  IMAD.IADD R6, R6, 0x1, -R5 ;  /* 0x0000000106067824 */ /* 0x008fce00078e0a05 */
.L_x_7487:
[----:B------:R-:W3:Y:S01]  /*1d1b0*/  LDL.LU R56, [R1+0x50] ;  /* 0x0000500001387983 */ /* 0x000ee20000300800 */
[----:B0-----:R-:W-:Y:S01]  /*1d1c0*/  @P1 IMAD.HI.U32 R4, R15, R12, RZ ;  /* 0x0000000c0f041227 */ /* 0x001fe200078e00ff */
[----:B------:R-:W-:Y:S01]  /*1d1d0*/  ULDC.64 UR4, c[0x0][0xb90] ;  /* 0x0002e40000047ab9 */ /* 0x000fe20000000a00 */
[----:B-----5:R-:W-:Y:S01]  /*1d1e0*/  SHF.R.S32.HI R51, RZ, 0x1f, R50 ;  /* 0x0000001fff337819 */ /* 0x020fe20000011432 */
[----:B------:R-:W4:Y:S01]  /*1d1f0*/  LDL R14, [R1+0x80] ;  /* 0x00008000010e7983 */ /* 0x000f220000100800 */
[----:B------:R-:W-:Y:S01]  /*1d200*/  IMAD.MOV.U32 R7, RZ, RZ, R15 ;  /* 0x000000ffff077224 */ /* 0x000fe200078e000f */
[----:B--2---:R-:W-:Y:S01]  /*1d210*/  @P1 SHF.R.U32.HI R7, RZ, R13, R4 ;  /* 0x0000000dff071219 */ /* 0x004fe20000011604 */
[----:B-1----:R-:W-:Y:S01]  /*1d220*/  IMAD.SHL.U32 R10, R22, 0x40, RZ ;  /* 0x00000040160a7824 */ /* 0x002fe200078e00ff */
[----:B------:R-:W0:Y:S01]  /*1d230*/  S2R R27, SR_TID.X ;  /* 0x00000000001b7919 */ /* 0x000e220000002100 */
[----:B------:R-:W-:Y:S02]  /*1d240*/  SEL R28, R78, RZ, !P0 ;  /* 0x000000ff4e1c7207 */ /* 0x000fe40004000000 */
[----:B------:R-:W-:-:S02]  /*1d250*/  SEL R59, R82, RZ, !P0 ;  /* 0x000000ff523b7207 */ /* 0x000fc40004000000 */
[----:B------:R-:W-:-:S05]  /*1d260*/  IADD3 R11, R16, R10, RZ ;  /* 0x0000000a100b7210 */ /* 0x000fca0007ffe0ff */
[----:B------:R-:W-:Y:S01]  /*1d270*/  IMAD.WIDE R20, R11, 0x2, R20 ;  /* 0x000000020b147825 */ /* 0x000fe200078e0214 */
[----:B------:R-:W-:Y:S01]  /*1d280*/  SHF.R.S32.HI R11, RZ, 0x1f, R7 ;  /* 0x0000001fff0b7819 */ /* 0x000fe20000011407 */
[----:B------:R-:W1:Y:S02]  /*1d290*/  S2R R60, SR_TID.X ;  /* 0x00000000003c7919 */ /* 0x000e640000002100 */
[----:B0-----:R-:W-:-:S05]  /*1d2a0*/  VIADD R27, R27, 0xffffff80 ;  /* 0xffffff801b1b7836 */ /* 0x001fca0000000000 */
[----:B------:R-:W-:-:S04]  /*1d2b0*/  SHF.R.S32.HI R26, RZ, 0x1f, R27 ;  /* 0x0000001fff1a7819 */ /* 0x000fc8000001141b */
[----:B------:R-:W-:-:S04]  /*1d2c0*/  LEA.HI R26, R26, R27, RZ, 0x7 ;  /* 0x0000001b1a1a7211 */ /* 0x000fc800078f38ff */
[----:B------:R-:W-:Y:S01]  /*1d2d0*/  LOP3.LUT R26, R26, 0xffffff80, RZ, 0xc0, !PT ;  /* 0xffffff801a1a7812 */ /* 0x000fe200078ec0ff */
[----:B------:R-:W-:-:S03]  /*1d2e0*/  IMAD R61, R6, R57, RZ ;  /* 0x00000039063d7224 */ /* 0x000fc600078e02ff */
[----:B------:R-:W-:Y:S02]  /*1d2f0*/  IADD3 R26, R27, -R26, RZ ;  /* 0x8000001a1b1a7210 */ /* 0x000fe40007ffe0ff */
[C---:B------:R-:W-:Y:S02]  /*1d300*/  IADD3 R33, P3, R20.reuse, 0x4000, RZ ;  /* 0x0000400014217810 */ /* 0x040fe40007f7e0ff */
[----:B------:R-:W-:Y:S02]  /*1d310*/  IADD3 R13, P4, R20, 0x2000, RZ ;  /* 0x00002000140d7810 */ /* 0x000fe40007f9e0ff */
[----:B------:R-:W-:-:S04]  /*1d320*/  LOP3.LUT R32, R33, 0x380, RZ, 0xc0, !PT ;  /* 0x0000038021207812 */ /* 0x000fc800078ec0ff */
[----:B------:R-:W-:Y:S02]  /*1d330*/  SHF.R.U64 R32, R32, 0x3, RZ ;  /* 0x0000000320207819 */ /* 0x000fe400000012ff */
[----:B-1----:R-:W-:Y:S01]  /*1d340*/  IADD3 R60, R60, -0x80, RZ ;  /* 0xffffff803c3c7810 */ /* 0x002fe20007ffe0ff */
[----:B------:R-:W-:Y:S01]  /*1d350*/  ULDC.64 UR6, c[0x0][0x208] ;  /* 0x0000820000067ab9 */ /* 0x000fe20000000a00 */
[----:B------:R-:W-:Y:S01]  /*1d360*/  LOP3.LUT R32, R32, R33, RZ, 0x3c, !PT ;  /* 0x0000002120207212 */ /* 0x000fe200078e3cff */
[----:B------:R-:W-:Y:S01]  /*1d370*/  IMAD.X R33, RZ, RZ, R21, P3 ;  /* 0x000000ffff217224 */ /* 0x000fe200018e0615 */
[----:B------:R-:W-:Y:S02]  /*1d380*/  IADD3 R37, P5, R20, 0x5000, RZ ;  /* 0x0000500014257810 */ /* 0x000fe40007fbe0ff */
[----:B------:R-:W-:Y:S02]  /*1d390*/  SHF.R.S32.HI R58, RZ, 0x1f, R60 ;  /* 0x0000001fff3a7819 */ /* 0x000fe4000001143c */
[----:B------:R-:W-:-:S02]  /*1d3a0*/  LOP3.LUT R36, R37, 0x380, RZ, 0xc0, !PT ;  /* 0x0000038025247812 */ /* 0x000fc400078ec0ff */
[----:B------:R-:W-:Y:S02]  /*1d3b0*/  LEA.HI R58, R58, R60, RZ, 0x3 ;  /* 0x0000003c3a3a7211 */ /* 0x000fe400078f18ff */
[----:B------:R-:W-:Y:S02]  /*1d3c0*/  SHF.R.U64 R36, R36, 0x3, RZ ;  /* 0x0000000324247819 */ /* 0x000fe400000012ff */
[----:B------:R-:W-:Y:S02]  /*1d3d0*/  LOP3.LUT R58, R58, 0xfffffff8, RZ, 0xc0, !PT ;  /* 0xfffffff83a3a7812 */ /* 0x000fe400078ec0ff */
[----:B------:R-:W-:Y:S01]  /*1d3e0*/  LOP3.LUT R36, R36, R37, RZ, 0x3c, !PT ;  /* 0x0000002524247212 */ /* 0x000fe200078e3cff */
[----:B------:R-:W-:Y:S02]  /*1d3f0*/  IMAD.X R37, RZ, RZ, R21, P5 ;  /* 0x000000ffff257224 */ /* 0x000fe400028e0615 */
[----:B------:R-:W-:Y:S01]  /*1d400*/  IMAD.IADD R58, R60, 0x1, -R58 ;  /* 0x000000013c3a7824 */ /* 0x000fe200078e0a3a */
[----:B------:R-:W-:Y:S01]  /*1d410*/  BSSY B1, `(.L_x_7488) ;  /* 0x0000088000017945 */ /* 0x000fe20003800000 */
[----:B---3--:R-:W-:Y:S01]  /*1d420*/  SHF.R.S32.HI R49, RZ, 0x1f, R56 ;  /* 0x0000001fff317819 */ /* 0x008fe20000011438 */
[----:B------:R-:W-:-:S04]  /*1d430*/  IMAD.WIDE.U32 R4, R56, UR4, R50 ;  /* 0x0000000438047c25 */ /* 0x000fc8000f8e0032 */
[----:B------:R-:W-:-:S04]  /*1d440*/  IMAD R8, R49, UR4, RZ ;  /* 0x0000000431087c24 */ /* 0x000fc8000f8e02ff */
[----:B------:R-:W-:Y:S01]  /*1d450*/  IMAD R9, R56, UR5, R8 ;  /* 0x0000000538097c24 */ /* 0x000fe2000f8e0208 */
[----:B------:R-:W-:Y:S01]  /*1d460*/  ULDC.64 UR4, c[0x0][0xb98] ;  /* 0x0002e60000047ab9 */ /* 0x000fe20000000a00 */
[----:B------:R-:W-:Y:S02]  /*1d470*/  IMAD.MOV R8, RZ, RZ, -R7 ;  /* 0x000000ffff087224 */ /* 0x000fe400078e0a07 */
[----:B------:R-:W-:Y:S02]  /*1d480*/  IMAD.IADD R5, R5, 0x1, R9 ;  /* 0x0000000105057824 */ /* 0x000fe400078e0209 */
[----:B------:R-:W-:Y:S02]  /*1d490*/  IMAD R9, R57, R8, R15 ;  /* 0x0000000839097224 */ /* 0x000fe400078e020f */
[----:B------:R-:W-:Y:S02]  /*1d4a0*/  IMAD R8, R28, UR4, RZ ;  /* 0x000000041c087c24 */ /* 0x000fe4000f8e02ff */
[----:B------:R-:W-:-:S04]  /*1d4b0*/  IMAD.WIDE.U32 R4, R59, UR4, R4 ;  /* 0x000000043b047c25 */ /* 0x000fc8000f8e0004 */
[----:B------:R-:W-:Y:S01]  /*1d4c0*/  IMAD R10, R59, UR5, R8 ;  /* 0x000000053b0a7c24 */ /* 0x000fe2000f8e0208 */
[----:B------:R-:W-:Y:S01]  /*1d4d0*/  SHF.R.S32.HI R8, RZ, 0x1f, R9 ;  /* 0x0000001fff087819 */ /* 0x000fe20000011409 */
[----:B------:R-:W-:Y:S01]  /*1d4e0*/  ULDC.64 UR4, c[0x0][0xb88] ;  /* 0x0002e20000047ab9 */ /* 0x000fe20000000a00 */
[----:B------:R-:W-:-:S03]  /*1d4f0*/  IADD3 R4, P2, R7, R4, RZ ;  /* 0x0000000407047210 */ /* 0x000fc60007f5e0ff */
[----:B------:R-:W-:Y:S01]  /*1d500*/  IMAD R12, R8, UR4, RZ ;  /* 0x00000004080c7c24 */ /* 0x000fe2000f8e02ff */
[----:B------:R-:W-:-:S03]  /*1d510*/  IADD3.X R5, R11, R5, R10, P2, !PT ;  /* 0x000000050b057210 */ /* 0x000fc600017fe40a */
[C---:B------:R-:W-:Y:S02]  /*1d520*/  IMAD R11, R9.reuse, UR5, R12 ;  /* 0x00000005090b7c24 */ /* 0x040fe4000f8e020c */
[----:B------:R-:W-:Y:S01]  /*1d530*/  IMAD.WIDE.U32 R4, R9, UR4, R4 ;  /* 0x0000000409047c25 */ /* 0x000fe2000f8e0004 */
[----:B------:R-:W-:-:S03]  /*1d540*/  ULDC.64 UR4, c[0x0][0xb50] ;  /* 0x0002d40000047ab9 */ /* 0x000fc60000000a00 */
[----:B------:R-:W-:Y:S01]  /*1d550*/  IMAD.IADD R5, R5, 0x1, R11 ;  /* 0x0000000105057824 */ /* 0x000fe200078e020b */
[----:B------:R-:W-:-:S04]  /*1d560*/  LEA R10, P2, R4, UR4, 0x2 ;  /* 0x00000004040a7c11 */ /* 0x000fc8000f8410ff */
[----:B------:R-:W-:Y:S01]  /*1d570*/  LEA.HI.X R11, R4, UR5, R5, 0x2, P2 ;  /* 0x00000005040b7c11 */ /* 0x000fe200090f1405 */
[----:B------:R-:W-:Y:S01]  /*1d580*/  SHFL.IDX PT, R52, R10, RZ, 0x1c1f ;  /* 0x001c1fff0a347589 */ /* 0x000fe200000e0000 */
[C---:B------:R-:W-:Y:S02]  /*1d590*/  IADD3 R25, P2, R20.reuse, 0x3000, RZ ;  /* 0x0000300014197810 */ /* 0x040fe40007f5e0ff */
[----:B------:R-:W-:Y:S01]  /*1d5a0*/  IADD3 R7, P0, R20, 0x1000, RZ ;  /* 0x0000100014077810 */ /* 0x000fe20007f1e0ff */
[----:B------:R-:W0:Y:S01]  /*1d5b0*/  SHFL.IDX PT, R53, R11, RZ, 0x1c1f ;  /* 0x001c1fff0b357589 */ /* 0x000e2200000e0000 */
[----:B------:R-:W-:Y:S01]  /*1d5c0*/  LOP3.LUT R24, R25, 0x380, RZ, 0xc0, !PT ;  /* 0x0000038019187812 */ /* 0x000fe200078ec0ff */
[----:B----4-:R-:W-:Y:S01]  /*1d5d0*/  IMAD R4, R86, 0x80, R14 ;  /* 0x0000008056047824 */ /* 0x010fe200078e020e */
[----:B------:R-:W-:Y:S01]  /*1d5e0*/  LOP3.LUT R12, R13, 0x380, RZ, 0xc0, !PT ;  /* 0x000003800d0c7812 */ /* 0x000fe200078ec0ff */
[--C-:B------:R-:W-:Y:S01]  /*1d5f0*/  IMAD.X R9, RZ, RZ, R21.reuse, P0 ;  /* 0x000000ffff097224 */ /* 0x100fe200000e0615 */
[----:B------:R-:W-:Y:S01]  /*1d600*/  SHF.R.U64 R24, R24, 0x3, RZ ;  /* 0x0000000318187819 */ /* 0x000fe200000012ff */
[----:B------:R-:W-:Y:S01]  /*1d610*/  SHFL.IDX PT, R54, R10, 0x1, 0x1c1f ;  /* 0x003c1f000a367f89 */ /* 0x000fe200000e0000 */
[----:B------:R-:W-:Y:S01]  /*1d620*/  LOP3.LUT P0, RZ, R26, 0x3, RZ, 0xc0, !PT ;  /* 0x000000031aff7812 */ /* 0x000fe2000780c0ff */
[----:B------:R-:W-:Y:S01]  /*1d630*/  ULDC.64 UR4, c[0x0][0xaa0] ;  /* 0x0002a80000047ab9 */ /* 0x000fe20000000a00 */
[----:B------:R-:W-:Y:S01]  /*1d640*/  LOP3.LUT R24, R24, R25, RZ, 0x3c, !PT ;  /* 0x0000001918187212 */ /* 0x000fe200078e3cff */
[----:B------:R-:W-:Y:S01]  /*1d650*/  IMAD.X R25, RZ, RZ, R21, P2 ;  /* 0x000000ffff197224 */ /* 0x000fe200010e0615 */
[----:B------:R-:W-:Y:S01]  /*1d660*/  ISETP.GE.OR P2, PT, R4, R61, P0 ;  /* 0x0000003d0400720c */ /* 0x000fe20000746670 */
[----:B------:R-:W1:Y:S01]  /*1d670*/  SHFL.IDX PT, R55, R11, 0x1, 0x1c1f ;  /* 0x003c1f000b377f89 */ /* 0x000e6200000e0000 */
[----:B------:R-:W-:-:S02]  /*1d680*/  LOP3.LUT R8, R7, 0x380, RZ, 0xc0, !PT ;  /* 0x0000038007087812 */ /* 0x000fc400078ec0ff */
[----:B------:R-:W-:Y:S02]  /*1d690*/  SHF.R.U64 R12, R12, 0x3, RZ ;  /* 0x000000030c0c7819 */ /* 0x000fe400000012ff */
[----:B------:R-:W-:Y:S02]  /*1d6a0*/  SHF.R.U64 R8, R8, 0x3, RZ ;  /* 0x0000000308087819 */ /* 0x000fe400000012ff */
[----:B------:R-:W-:Y:S02]  /*1d6b0*/  IADD3 R4, R4, 0x8, RZ ;  /* 0x0000000804047810 */ /* 0x000fe40007ffe0ff */
[----:B------:R-:W-:Y:S01]  /*1d6c0*/  LOP3.LUT R12, R12, R13, RZ, 0x3c, !PT ;  /* 0x0000000d0c0c7212 */ /* 0x000fe200078e3cff */
[----:B------:R-:W-:Y:S01]  /*1d6d0*/  IMAD.X R13, RZ, RZ, R21, P4 ;  /* 0x000000ffff0d7224 */ /* 0x000fe200020e0615 */
[----:B------:R-:W-:Y:S01]  /*1d6e0*/  LOP3.LUT R8, R8, R7, RZ, 0x3c, !PT ;  /* 0x0000000708087212 */ /* 0x000fe200078e3cff */
[----:B0-----:R0:W-:Y:S01]  /*1d6f0*/  @!P2 ST.E desc[UR6][R52.64], R3 ;  /* 0x000000033400a985 */ /* 0x0011e2000c101906 */
[----:B------:R-:W-:-:S02]  /*1d700*/  IADD3 R5, P3, R20, 0x7000, RZ ;  /* 0x0000700014057810 */ /* 0x000fc40007f7e0ff */
[----:B------:R-:W-:Y:S02]  /*1d710*/  ISETP.GE.OR P0, PT, R4, R61, P0 ;  /* 0x0000003d0400720c */ /* 0x000fe40000706670 */
[C---:B------:R-:W-:Y:S02]  /*1d720*/  IADD3 R41, P4, R20.reuse, 0x6000, RZ ;  /* 0x0000600014297810 */ /* 0x040fe40007f9e0ff */
[----:B------:R-:W-:Y:S02]  /*1d730*/  LOP3.LUT R7, R20, 0x380, RZ, 0xc0, !PT ;  /* 0x0000038014077812 */ /* 0x000fe400078ec0ff */
[----:B------:R-:W-:Y:S01]  /*1d740*/  LOP3.LUT R4, R5, 0x380, RZ, 0xc0, !PT ;  /* 0x0000038005047812 */ /* 0x000fe200078ec0ff */
[----:B0-----:R-:W0:Y:S01]  /*1d750*/  @P1 LDC R53, c[0x0][0xbec] ;  /* 0x0002fb00ff351b82 */ /* 0x001e220000000800 */
[----:B------:R-:W-:Y:S01]  /*1d760*/  LOP3.LUT R40, R41, 0x380, RZ, 0xc0, !PT ;  /* 0x0000038029287812 */ /* 0x000fe200078ec0ff */
[----:B------:R-:W-:Y:S01]  /*1d770*/  IMAD R3, R51, UR4, RZ ;  /* 0x0000000433037c24 */ /* 0x000fe2000f8e02ff */
[----:B------:R-:W-:-:S02]  /*1d780*/  SHF.R.U64 R7, R7, 0x3, RZ ;  /* 0x0000000307077819 */ /* 0x000fc400000012ff */
[----:B------:R-:W-:-:S03]  /*1d790*/  SHF.R.U64 R4, R4, 0x3, RZ ;  /* 0x0000000304047819 */ /* 0x000fc600000012ff */
[----:B------:R-:W2:Y:S01]  /*1d7a0*/  @P1 LDC R51, c[0x0][0xbf0] ;  /* 0x0002fc00ff331b82 */ /* 0x000ea20000000800 */
[----:B------:R-:W-:Y:S02]  /*1d7b0*/  SHF.R.U64 R40, R40, 0x3, RZ ;  /* 0x0000000328287819 */ /* 0x000fe400000012ff */
[----:B------:R-:W-:Y:S01]  /*1d7c0*/  LOP3.LUT R20, R7, R20, RZ, 0x3c, !PT ;  /* 0x0000001407147212 */ /* 0x000fe200078e3cff */
[----:B-1----:R1:W-:Y:S01]  /*1d7d0*/  @!P0 ST.E desc[UR6][R54.64], R0 ;  /* 0x0000000036008985 */ /* 0x0023e2000c101906 */
[----:B------:R-:W-:Y:S01]  /*1d7e0*/  LOP3.LUT R40, R40, R41, RZ, 0x3c, !PT ;  /* 0x0000002928287212 */ /* 0x000fe200078e3cff */
[--C-:B------:R-:W-:Y:S01]  /*1d7f0*/  IMAD.X R41, RZ, RZ, R21.reuse, P4 ;  /* 0x000000ffff297224 */ /* 0x100fe200020e0615 */
[----:B------:R-:W-:Y:S01]  /*1d800*/  LOP3.LUT R44, R4, R5, RZ, 0x3c, !PT ;  /* 0x00000005042c7212 */ /* 0x000fe200078e3cff */
[----:B------:R-:W-:Y:S01]  /*1d810*/  IMAD.X R45, RZ, RZ, R21, P3 ;  /* 0x000000ffff2d7224 */ /* 0x000fe200018e0615 */
[----:B------:R3:W5:Y:S01]  /*1d820*/  LD.E.128 R4, desc[UR6][R20.64] ;  /* 0x0000000614047980 */ /* 0x000762000c101d00 */
[----:B------:R-:W-:-:S03]  /*1d830*/  IMAD R3, R50, UR5, R3 ;  /* 0x0000000532037c24 */ /* 0x000fc6000f8e0203 */
[----:B------:R-:W5:Y:S01]  /*1d840*/  LD.E.128 R8, desc[UR6][R8.64] ;  /* 0x0000000608087980 */ /* 0x000f62000c101d00 */
[----:B-1----:R-:W-:-:S03]  /*1d850*/  IMAD R0, R58, 0x20, R22 ;  /* 0x000000203a007824 */ /* 0x002fc600078e0216 */
[----:B------:R-:W5:Y:S01]  /*1d860*/  LD.E.128 R12, desc[UR6][R12.64] ;  /* 0x000000060c0c7980 */ /* 0x000f62000c101d00 */
[----:B---3--:R-:W-:Y:S01]  /*1d870*/  IMAD.WIDE.U32 R20, R50, UR4, RZ ;  /* 0x0000000432147c25 */ /* 0x008fe2000f8e00ff */
[----:B------:R-:W-:Y:S02]  /*1d880*/  ULDC.64 UR4, c[0x0][0xae8] ;  /* 0x0002ba0000047ab9 */ /* 0x000fe40000000a00 */
        /* <DEDUP_REMOVED lines=10> */
[----:B0-----:R-:W-:Y:S01]  /*1d930*/  @P1 IMAD.HI.U32 R0, R50, R53, RZ ;  /* 0x0000003532001227 */ /* 0x001fe200078e00ff */
[----:B------:R-:W-:Y:S02]  /*1d940*/  IADD3 R21, R21, R3, RZ ;  /* 0x0000000315157210 */ /* 0x000fe40007ffe0ff */
[----:B------:R-:W5:Y:S01]  /*1d950*/  LD.E.128 R44, desc[UR6][R44.64] ;  /* 0x000000062c2c7980 */ /* 0x000f62000c101d00 */
        /* <DEDUP_REMOVED lines=8> */
[----:B0-----:R-:W0:Y:S01]  /*1d9e0*/  FENCE.VIEW.ASYNC.S ;  /* 0x00000000000073c6 */ /* 0x001e220000000000 */
        /* <DEDUP_REMOVED lines=12> */
[----:B------:R-:W-:Y:S01]  /*1dab0*/  IMAD R52, R86, 0x80, R22 ;  /* 0x0000008056347824 */ /* 0x000fe200078e0216 */
[----:B------:R-:W-:Y:S01]  /*1dac0*/  IADD3 R21, R21, R51, RZ ;  /* 0x0000003315157210 */ /* 0x000fe20007ffe0ff */
[----:B------:R-:W-:Y:S02]  /*1dad0*/  IMAD R28, R0, UR4, RZ ;  /* 0x00000004001c7c24 */ /* 0x000fe4000f8e02ff */
[----:B------:R-:W-:Y:S02]  /*1dae0*/  VIADD R0, R52, 0x20 ;  /* 0x0000002034007836 */ /* 0x000fe40000000000 */
[----:B------:R-:W-:-:S02]  /*1daf0*/  IMAD R51, R49, UR5, R28 ;  /* 0x0000000531337c24 */ /* 0x000fc4000f8e021c */
[----:B------:R-:W-:Y:S01]  /*1db00*/  IMAD.WIDE.U32 R20, R49, UR4, R20 ;  /* 0x0000000431147c25 */ /* 0x000fe2000f8e0014 */
[-C--:B------:R-:W-:Y:S01]  /*1db10*/  ISETP.GE.AND P2, PT, R52, R61.reuse, PT ;  /* 0x0000003d3400720c */ /* 0x080fe20003f46270 */
[----:B------:R-:W-:Y:S01]  /*1db20*/  ULDC.64 UR4, c[0x0][0xa80] ;  /* 0x0002a00000047ab9 */ /* 0x000fe20000000a00 */
[-C--:B------:R-:W-:Y:S01]  /*1db30*/  ISETP.GE.AND P0, PT, R0, R61.reuse, PT ;  /* 0x0000003d0000720c */ /* 0x080fe20003f06270 */
[----:B------:R-:W-:Y:S01]  /*1db40*/  VIADD R3, R52, 0x40 ;  /* 0x0000004034037836 */ /* 0x000fe20000000000 */
[----:B------:R-:W-:Y:S01]  /*1db50*/  LEA R28, P3, R20, UR4, 0x1 ;  /* 0x00000004141c7c11 */ /* 0x000fe2000f8608ff */
[----:B------:R-:W-:Y:S02]  /*1db60*/  IMAD.IADD R21, R21, 0x1, R51 ;  /* 0x0000000115157824 */ /* 0x000fe400078e0233 */
[----:B------:R-:W-:Y:S01]  /*1db70*/  VIADD R0, R2, 0x34820 ;  /* 0x0003482002007836 */ /* 0x000fe20000000000 */
[----:B------:R-:W-:Y:S02]  /*1db80*/  ISETP.GE.AND P1, PT, R3, R61, PT ;  /* 0x0000003d0300720c */ /* 0x000fe40003f26270 */
[----:B------:R-:W-:-:S02]  /*1db90*/  LEA.HI.X R3, R20, UR5, R21, 0x1, P3 ;  /* 0x0000000514037c11 */ /* 0x000fc400098f0c15 */
[----:B------:R-:W-:Y:S01]  /*1dba0*/  PRMT R0, RZ, 0x654, R0 ;  /* 0x00000654ff007816 */ /* 0x000fe20000000000 */
[----:B0-----:R0:W1:Y:S03]  /*1dbb0*/  SHFL.IDX PT, R50, R28, RZ, 0x181f ;  /* 0x00181fff1c327589 */ /* 0x00106600000e0000 */
[----:B------:R0:W-:Y:S01]  /*1dbc0*/  SYNCS.ARRIVE.TRANS64.RED.A1T0 RZ, [R0+URZ], RZ ;  /* 0x000000ff00ff79a7 */ /* 0x0001e2000810043f */
[----:B------:R0:W2:Y:S01]  /*1dbd0*/  SHFL.IDX PT, R49, R3, RZ, 0x181f ;  /* 0x00181fff03317589 */ /* 0x0000a200000e0000 */
[----:B------:R-:W-:Y:S05]  /*1dbe0*/  @P2 BRA `(.L_x_7489) ;  /* 0x0000000000282947 */ /* 0x000fea0003800000 */
[----:B------:R-:W-:Y:S01]  /*1dbf0*/  ULDC UR4, c[0x0][0xac8] ;  /* 0x0002b20000047ab9 */ /* 0x000fe20000000800 */
[----:B------:R-:W-:Y:S01]  /*1dc00*/  ULDC.64 UR6, c[0x0][0x208] ;  /* 0x0000820000067ab9 */ /* 0x000fe20000000a00 */
        /* <DEDUP_REMOVED lines=8> */
.L_x_7489:
[----:B------:R-:W-:Y:S05]  /*1dc90*/  BSYNC B1 ;  /* 0x0000000000017941 */ /* 0x000fea0003800000 */
.L_x_7488:
[----:B---3-5:R3:W4:Y:S01]  /*1dca0*/  SHFL.IDX PT, R7, R3, 0x1, 0x181f ;  /* 0x00381f0003077f89 */ /* 0x02872200000e0000 */
[----:B------:R-:W-:Y:S03]  /*1dcb0*/  BSSY B1, `(.L_x_7490) ;  /* 0x000000d000017945 */ /* 0x000fe60003800000 */
[----:B------:R3:W0:Y:S01]  /*1dcc0*/  SHFL.IDX PT, R6, R28, 0x1, 0x181f ;  /* 0x00381f001c067f89 */ /* 0x00062200000e0000 */
        /* <DEDUP_REMOVED lines=8> */
[----:B------:R-:W-:-:S03]  /*1dd50*/  @!P4 LEA.HI.X R7, R221, R7, R48, 0x1, P2 ;  /* 0x00000007dd07c211 */ /* 0x000fc600010f0c30 */
[----:B------:R0:W-:Y:S04]  /*1dd60*/  @!P3 ST.E.128 desc[UR6][R4.64], R8 ;  /* 0x000000080400b985 */ /* 0x0001e8000c101d06 */
[----:B------:R0:W-:Y:S02]  /*1dd70*/  @!P4 ST.E.128 desc[UR6][R6.64], R36 ;  /* 0x000000240600c985 */ /* 0x0001e4000c101d06 */
.L_x_7491:
[----:B------:R-:W-:Y:S05]  /*1dd80*/  BSYNC B1 ;  /* 0x0000000000017941 */ /* 0x000fea0003800000 */
.L_x_7490:
[----:B0---4-:R0:W4:Y:S01]  /*1dd90*/  SHFL.IDX PT, R7, R3, 0x2, 0x181f ;  /* 0x00581f0003077f89 */ /* 0x01112200000e0000 */
        /* <DEDUP_REMOVED lines=13> */
.L_x_7493:
[----:B------:R-:W-:Y:S05]  /*1de70*/  BSYNC B1 ;  /* 0x0000000000017941 */ /* 0x000fea0003800000 */
.L_x_7492:
[----:B------:R-:W-:Y:S01]  /*1de80*/  IADD3 R0, R52, 0x60, RZ ;  /* 0x0000006034007810 */ /* 0x000fe20007ffe0ff */
[----:B0--3--:R-:W0:Y:S03]  /*1de90*/  SHFL.IDX PT, R3, R3, 0x3, 0x181f ;  /* 0x00781f0003037f89 */ /* 0x009e2600000e0000 */
[----:B------:R-:W-:Y:S01]  /*1dea0*/  ISETP.GE.AND P0, PT, R0, R61, PT ;  /* 0x0000003d0000720c */ /* 0x000fe20003f06270 */
[----:B------:R-:W3:-:S12]  /*1deb0*/  SHFL.IDX PT, R28, R28, 0x3, 0x181f ;  /* 0x00781f001c1c7f89 */ /* 0x000ed800000e0000 */
[----:B------:R-:W-:Y:S05]  /*1dec0*/  @P0 BRA `(.L_x_7494) ;  /* 0x0000000c00440947 */ /* 0x000fea0003800000 */
[----:B------:R-:W-:Y:S01]  /*1ded0*/  ULDC UR4, c[0x0][0xac8] ;  /* 0x0002b20000047ab9 */ /* 0x000fe20000000800 */
[----:B------:R-:W-:Y:S01]  /*1dee0*/  ULDC.64 UR6, c[0x0][0x208] ;  /* 0x0000820000067ab9 */ /* 0x000fe20000000a00 */
[----:B------:R-:W-:-:S13]  /*1def0*/  ISETP.GE.AND P1, PT, R16, UR4, PT ;  /* 0x0000000410007c0c */ /* 0x000fda000bf26270 */
[----:B---3--:R-:W-:-:S04]  /*1df00*/  @!P1 LEA R4, P0, R16, R28, 0x1 ;  /* 0x0000001c10049211 */ /* 0x008fc800078008ff */
[----:B0-----:R-:W-:Y:S02]  /*1df10*/  @!P1 LEA.HI.X R5, R16, R3, R17, 0x1, P0 ;  /* 0x0000000310059211 */ /* 0x001fe400000f0c11 */
[----:B------:R-:W-:-:S03]  /*1df20*/  ISETP.GE.AND P0, PT, R221, UR4, PT ;  /* 0x00000004dd007c0c */ /* 0x000fc6000bf06270 */
[----:B------:R0:W-:Y:S10]  /*1df30*/  @!P1 ST.E.128 desc[UR6][R4.64], R24 ;  /* 0x0000001804009985 */ /* 0x0001f4000c101d06 */
[----:B------:R-:W-:Y:S05]  /*1df40*/  @P0 BRA `(.L_x_7494) ;  /* 0x0000000c00240947 */ /* 0x000fea0003800000 */
[----:B0-----:R-:W-:Y:S01]  /*1df50*/  LEA R4, P0, R221, R28, 0x1 ;  /* 0x0000001cdd047211 */ /* 0x001fe200078008ff */
[----:B------:R-:W-:-:S03]  /*1df60*/  ULDC.64 UR4, c[0x0][0x208] ;  /* 0x0000820000047ab9 */ /* 0x000fc60000000a00 */
[----:B------:R-:W-:-:S05]  /*1df70*/  LEA.HI.X R5, R221, R3, R48, 0x1, P0 ;  /* 0x00000003dd057211 */ /* 0x000fca00000f0c30 */
[----:B------:R0:W-:Y:S01]  /*1df80*/  ST.E.128 desc[UR4][R4.64], R44 ;  /* 0x0000002c04007985 */ /* 0x0001e2000c101d04 */
[----:B------:R-:W-:Y:S05]  /*1df90*/  BRA `(.L_x_7494) ;  /* 0x0000000c00107947 */ /* 0x000fea0003800000 */
.L_x_7486:
[----:B------:R-:W2:Y:S01]  /*1dfa0*/  LDL.LU R3, [R1+0x58] ;  /* 0x0000580001037983 */ /* 0x000ea20000300800 */
[----:B------:R-:W-:Y:S01]  /*1dfb0*/  ULDC.64 UR4, c[0x0][0xc00] ;  /* 0x0003000000047ab9 */ /* 0x000fe20000000a00 */
[----:B------:R-:W0:Y:S01]  /*1dfc0*/  LDC R21, c[0x0][0xbe8] ;  /* 0x0002fa00ff157b82 */ /* 0x000e220000000800 */
[----:B------:R-:W-:Y:S01]  /*1dfd0*/  ISETP.NE.U32.AND P0, PT, RZ, UR4, PT ;  /* 0x00000004ff007c0c */ /* 0x000fe2000bf05070 */
[----:B------:R-:W-:Y:S01]  /*1dfe0*/  IMAD.MOV.U32 R0, RZ, RZ, RZ ;  /* 0x000000ffff007224 */ /* 0x000fe200078e00ff */
[----:B------:R-:W-:Y:S02]  /*1dff0*/  ULDC.64 UR6, c[0x0][0x208] ;  /* 0x0000820000067ab9 */ /* 0x000fe40000000a00 */
[----:B------:R-:W-:Y:S01]  /*1e000*/  ISETP.NE.AND.EX P0, PT, RZ, UR5, PT, P0 ;  /* 0x00000005ff007c0c */ /* 0x000fe2000bf05300 */
[----:B------:R-:W1:Y:S02]  /*1e010*/  S2R R26, SR_TID.X ;  /* 0x00000000001a7919 */ /* 0x000e640000002100 */
[----:B-1----:R-:W-:-:S05]  /*1e020*/  VIADD R26, R26, 0xffffff80 ;  /* 0xffffff801a1a7836 */ /* 0x002fca0000000000 */
[----:B------:R-:W-:Y:S02]  /*1e030*/  ISETP.GE.AND P3, PT, R26, 0x80, PT ;  /* 0x000000801a00780c */ /* 0x000fe40003f66270 */
[----:B--2---:R-:W-:-:S04]  /*1e040*/  IADD3 R4, P1, R3, UR4, RZ ;  /* 0x0000000403047c10 */ /* 0x004fc8000ff3e0ff */
[----:B------:R-:W-:Y:S01]  /*1e050*/  IADD3.X R5, R74, UR5, RZ, P1, !PT ;  /* 0x000000054a057c10 */ /* 0x000fe20008ffe4ff */
[----:B------:R-:W-:Y:S02]  /*1e060*/  ULDC.64 UR4, c[0x0][0xc08] ;  /* 0x0003020000047ab9 */ /* 0x000fe40000000a00 */
[----:B------:R-:W-:Y:S02]  /*1e070*/  ISETP.NE.U32.AND P1, PT, RZ, UR4, PT ;  /* 0x00000004ff007c0c */ /* 0x000fe4000bf25070 */
[----:B------:R1:W5:Y:S02]  /*1e080*/  @P0 LDG.E R0, desc[UR6][R4.64] ;  /* 0x0000000604000981 */ /* 0x000364000c1e1900 */
[----:B------:R-:W-:-:S13]  /*1e090*/  ISETP.NE.AND.EX P1, PT, RZ, UR5, PT, P1 ;  /* 0x00000005ff007c0c */ /* 0x000fda000bf25310 */
[----:B------:R-:W-:Y:S01]  /*1e0a0*/  @P1 IADD3 R6, P2, R3, UR4, RZ ;  /* 0x0000000403061c10 */ /* 0x000fe2000ff5e0ff */
[----:B------:R-:W-:Y:S02]  /*1e0b0*/  ULDC UR4, c[0x0][0xa88] ;  /* 0x0002a20000047ab9 */ /* 0x000fe40000000800 */
[----:B------:R-:W-:Y:S01]  /*1e0c0*/  IMAD.U32 R8, RZ, RZ, UR4 ;  /* 0x00000004ff087e24 */ /* 0x000fe2000f8e00ff */
[----:B------:R-:W-:Y:S02]  /*1e0d0*/  @P1 IADD3.X R7, R74, UR5, RZ, P2, !PT ;  /* 0x000000054a071c10 */ /* 0x000fe400097fe4ff */
[----:B0-----:R-:W-:-:S03]  /*1e0e0*/  ISETP.NE.AND P2, PT, R21, 0x1, PT ;  /* 0x000000011500780c */ /* 0x001fc60003f45270 */
[----:B------:R1:W5:Y:S10]  /*1e0f0*/  @P1 LDG.E R8, desc[UR6][R6.64] ;  /* 0x0000000606081981 */ /* 0x000374000c1e1900 */
[----:B------:R-:W0:Y:S01]  /*1e100*/  @P2 LDC R25, c[0x0][0xbec] ;  /* 0x0002fb00ff192b82 */ /* 0x000e220000000800 */
[----:B-1----:R-:W-:Y:S05]  /*1e110*/  @P1 BRA `(.L_x_7495) ;  /* 0x0000000000141947 */ /* 0x002fea0003800000 */
[----:B------:R-:W-:Y:S05]  /*1e120*/  @!P0 BRA `(.L_x_7495) ;  /* 0x0000000000108947 */ /* 0x000fea0003800000 */
[----:B------:R-:W-:Y:S02]  /*1e130*/  ULDC.64 UR4, c[0x0][0x208] ;  /* 0x0000820000047ab9 */ /* 0x000fe40000000a00 */
[----:B------:R-:W2:Y:S04]  /*1e140*/  LDG.E R3, desc[UR4][R4.64] ;  /* 0x0000000404037981 */ /* 0x000ea8000c1e1900 */
[----:B-----5:R-:W2:Y:S02]  /*1e150*/  LDG.E R8, desc[UR4][R4.64+0x4] ;  /* 0x0000040404087981 */ /* 0x020ea4000c1e1900 */
[----:B--2---:R-:W-:-:S07]  /*1e160*/  IMAD.IADD R8, R8, 0x1, -R3 ;  /* 0x0000000108087824 */ /* 0x004fce00078e0a03 */
.L_x_7495:
[----:B------:R-:W2:Y:S04]  /*1e170*/  LDL R24, [R1+0x50] ;  /* 0x0000500001187983 */ /* 0x000ea80000100800 */
[----:B------:R1:W5:Y:S01]  /*1e180*/  LDL R20, [R1+0x64] ;  /* 0x0000640001147983 */ /* 0x0003620000100800 */
[----:B------:R-:W-:Y:S01]  /*1e190*/  BSSY B1, `(.L_x_7496) ;  /* 0x000002f000017945 */ /* 0x000fe20003800000 */
[----:B------:R-:W-:Y:S02]  /*1e1a0*/  SEL R13, R82, RZ, !P0 ;  /* 0x000000ff520d7207 */ /* 0x000fe40004000000 */
[----:B------:R-:W-:Y:S02]  /*1e1b0*/  SEL R12, R78, RZ, !P0 ;  /* 0x000000ff4e0c7207 */ /* 0x000fe40004000000 */
[----:B-----5:R-:W-:-:S02]  /*1e1c0*/  SHF.R.S32.HI R11, RZ, 0x1f, R0 ;  /* 0x0000001fff0b7819 */ /* 0x020fc40000011400 */
[----:B--2---:R-:W-:Y:S01]  /*1e1d0*/  SHF.R.S32.HI R10, RZ, 0x1f, R24 ;  /* 0x0000001fff0a7819 */ /* 0x004fe20000011418 */
[----:B-1----:R-:W-:Y:S06]  /*1e1e0*/  @P3 BRA `(.L_x_7497) ;  /* 0x0000000000a43947 */ /* 0x002fec0003800000 */
[----:B------:R-:W1:Y:S01]  /*1e1f0*/  S2R R3, SR_TID.X ;  /* 0x0000000000037919 */ /* 0x000e620000002100 */
[----:B------:R-:W2:Y:S02]  /*1e200*/  LDC R14, c[0x0][0xbe8] ;  /* 0x0002fa00ff0e7b82 */ /* 0x000ea40000000800 */
[----:B--2---:R-:W-:Y:S01]  /*1e210*/  IMAD R4, R8, R14, RZ ;  /* 0x0000000e08047224 */ /* 0x004fe200078e02ff */
[----:B-1----:R-:W-:-:S05]  /*1e220*/  LEA R3, R20, R3, 0x7 ;  /* 0x0000000314037211 */ /* 0x002fca00078e38ff */
[----:B------:R-:W-:-:S05]  /*1e230*/  VIADD R9, R3, 0xffffff80 ;  /* 0xffffff8003097836 */ /* 0x000fca0000000000 */
[----:B------:R-:W-:-:S13]  /*1e240*/  ISETP.GE.AND P0, PT, R9, R4, PT ;  /* 0x000000040900720c */ /* 0x000fda0003f06270 */
[----:B------:R-:W-:Y:S05]  /*1e250*/  @P0 BRA `(.L_x_7497) ;  /* 0x0000000000880947 */ /* 0x000fea0003800000 */
[----:B------:R-:W-:Y:S01]  /*1e260*/  ISETP.NE.AND P0, PT, R14, 0x1, PT ;  /* 0x000000010e00780c */ /* 0x000fe20003f05270 */
[----:B------:R-:W-:Y:S01]  /*1e270*/  ULDC.64 UR4, c[0x0][0xb90] ;  /* 0x0002e40000047ab9 */ /* 0x000fe20000000a00 */
[----:B------:R-:W-:Y:S01]  /*1e280*/  IMAD.MOV.U32 R4, RZ, RZ, R0 ;  /* 0x000000ffff047224 */ /* 0x000fe200078e0000 */
[----:B------:R-:W-:Y:S01]  /*1e290*/  ULDC.64 UR6, c[0x0][0x208] ;  /* 0x0000820000067ab9 */ /* 0x000fe20000000a00 */
[----:B------:R-:W-:Y:S02]  /*1e2a0*/  IMAD R7, R10, UR4, RZ ;  /* 0x000000040a077c24 */ /* 0x000fe4000f8e02ff */
[----:B------:R-:W-:Y:S02]  /*1e2b0*/  IMAD.MOV.U32 R5, RZ, RZ, R11 ;  /* 0x000000ffff057224 */ /* 0x000fe400078e000b */
[C---:B------:R-:W-:Y:S02]  /*1e2c0*/  IMAD R7, R24.reuse, UR5, R7 ;  /* 0x0000000518077c24 */ /* 0x040fe4000f8e0207 */
[----:B------:R-:W-:Y:S01]  /*1e2d0*/  IMAD.WIDE.U32 R4, R24, UR4, R4 ;  /* 0x0000000418047c25 */ /* 0x000fe2000f8e0004 */
[----:B------:R-:W-:-:S02]  /*1e2e0*/  ULDC.64 UR4, c[0x0][0xb98] ;  /* 0x0002e60000047ab9 */ /* 0x000fc40000000a00 */
[----:B------:R-:W1:Y:S01]  /*1e2f0*/  @P0 LDC R6, c[0x0][0xbec] ;  /* 0x0002fb00ff060b82 */ /* 0x000e620000000800 */
[----:B------:R-:W-:Y:S01]  /*1e300*/  IMAD.MOV.U32 R3, RZ, RZ, R9 ;  /* 0x000000ffff037224 */ /* 0x000fe200078e0009 */
[----:B------:R-:W-:-:S03]  /*1e310*/  IADD3 R5, R5, R7, RZ ;  /* 0x0000000705057210 */ /* 0x000fc60007ffe0ff */
[----:B------:R-:W-:-:S03]  /*1e320*/  IMAD.WIDE.U32 R4, R13, UR4, R4 ;  /* 0x000000040d047c25 */ /* 0x000fc6000f8e0004 */
[----:B------:R-:W2:Y:S01]  /*1e330*/  @P0 LDC R15, c[0x0][0xbf0] ;  /* 0x0002fc00ff0f0b82 */ /* 0x000ea20000000800 */
[----:B-1----:R-:W-:-:S05]  /*1e340*/  @P0 IMAD.HI.U32 R6, R9, R6, RZ ;  /* 0x0000000609060227 */ /* 0x002fca00078e00ff */
[----:B--2---:R-:W-:Y:S01]  /*1e350*/  @P0 SHF.R.U32.HI R3, RZ, R15, R6 ;  /* 0x0000000fff030219 */ /* 0x004fe20000011606 */
        /* <DEDUP_REMOVED lines=18> */
.L_x_7497:
[----:B------:R-:W-:Y:S05]  /*1e480*/  BSYNC B1 ;  /* 0x0000000000017941 */ /* 0x000fea0003800000 */
.L_x_7496:
[----:B-1----:R-:W-:Y:S01]  /*1e490*/  SHF.R.S32.HI R6, RZ, 0x1f, R26 ;  /* 0x0000001fff067819 */ /* 0x002fe2000001141a */
[----:B------:R-:W1:Y:S01]  /*1e4a0*/  @P2 LDC R9, c[0x0][0xbf0] ;  /* 0x0002fc00ff092b82 */ /* 0x000e620000000800 */
[----:B------:R-:W-:Y:S02]  /*1e4b0*/  ULDC.64 UR4, c[0x0][0xaa0] ;  /* 0x0002a80000047ab9 */ /* 0x000fe40000000a00 */
[----:B------:R-:W-:Y:S01]  /*1e4c0*/  LEA.HI R6, R6, R26, RZ, 0x3 ;  /* 0x0000001a06067211 */ /* 0x000fe200078f18ff */
[----:B------:R-:W-:Y:S02]  /*1e4d0*/  IMAD R3, R11, UR4, RZ ;  /* 0x000000040b037c24 */ /* 0x000fe4000f8e02ff */
[----:B------:R-:W-:Y:S01]  /*1e4e0*/  IMAD.WIDE.U32 R4, R0, UR4, RZ ;  /* 0x0000000400047c25 */ /* 0x000fe2000f8e00ff */
[----:B------:R-:W-:-:S03]  /*1e4f0*/  LOP3.LUT R6, R6, 0xfffffff8, RZ, 0xc0, !PT ;  /* 0xfffffff806067812 */ /* 0x000fc600078ec0ff */
[----:B------:R-:W-:Y:S01]  /*1e500*/  IMAD R3, R0, UR5, R3 ;  /* 0x0000000500037c24 */ /* 0x000fe2000f8e0203 */
[----:B------:R-:W-:Y:S01]  /*1e510*/  ULDC.64 UR4, c[0x0][0xae8] ;  /* 0x0002ba0000047ab9 */ /* 0x000fe20000000a00 */
[----:B------:R-:W-:Y:S02]  /*1e520*/  IMAD.IADD R6, R26, 0x1, -R6 ;  /* 0x000000011a067824 */ /* 0x000fe400078e0a06 */
[----:B------:R-:W-:Y:S02]  /*1e530*/  IMAD R0, R10, UR4, RZ ;  /* 0x000000040a007c24 */ /* 0x000fe4000f8e02ff */
[----:B------:R-:W-:Y:S01]  /*1e540*/  IMAD.IADD R5, R5, 0x1, R3 ;  /* 0x0000000105057824 */ /* 0x000fe200078e0203 */
[----:B------:R-:W-:Y:S01]  /*1e550*/  LEA R6, R6, R22, 0x5 ;  /* 0x0000001606067211 */ /* 0x000fe200078e28ff */
[C---:B------:R-:W-:Y:S02]  /*1e560*/  IMAD R7, R24.reuse, UR5, R0 ;  /* 0x0000000518077c24 */ /* 0x040fe4000f8e0200 */
[----:B------:R-:W-:Y:S01]  /*1e570*/  IMAD.WIDE.U32 R4, R24, UR4, R4 ;  /* 0x0000000418047c25 */ /* 0x000fe2000f8e0004 */
[----:B------:R-:W-:-:S03]  /*1e580*/  ULDC.64 UR4, c[0x0][0xaf0] ;  /* 0x0002bc0000047ab9 */ /* 0x000fc60000000a00 */
[----:B------:R-:W-:Y:S02]  /*1e590*/  IMAD R10, R20, 0x80, R6 ;  /* 0x00000080140a7824 */ /* 0x000fe400078e0206 */
[----:B------:R-:W-:Y:S02]  /*1e5a0*/  IMAD.IADD R5, R5, 0x1, R7 ;  /* 0x0000000105057824 */ /* 0x000fe400078e0207 */
[----:B0-----:R-:W-:-:S04]  /*1e5b0*/  @P2 IMAD.HI.U32 R0, R10, R25, RZ ;  /* 0x000000190a002227 */ /* 0x001fc800078e00ff */
[----:B------:R-:W-:Y:S01]  /*1e5c0*/  IMAD.MOV.U32 R3, RZ, RZ, R10 ;  /* 0x000000ffff037224 */ /* 0x000fe200078e000a */
[----:B-1----:R-:W-:Y:S01]  /*1e5d0*/  @P2 SHF.R.U32.HI R3, RZ, R9, R0 ;  /* 0x00000009ff032219 */ /* 0x002fe20000011600 */
[----:B------:R-:W-:Y:S02]  /*1e5e0*/  IMAD R6, R12, UR4, RZ ;  /* 0x000000040c067c24 */ /* 0x000fe4000f8e02ff */
[----:B------:R-:W-:Y:S01]  /*1e5f0*/  IMAD.WIDE.U32 R4, R13, UR4, R4 ;  /* 0x000000040d047c25 */ /* 0x000fe2000f8e0004 */
[----:B------:R-:W-:Y:S02]  /*1e600*/  IADD3 R7, -R3, RZ, RZ ;  /* 0x000000ff03077210 */ /* 0x000fe40007ffe1ff */
[----:B------:R-:W-:Y:S01]  /*1e610*/  SHF.R.S32.HI R0, RZ, 0x1f, R3 ;  /* 0x0000001fff007819 */ /* 0x000fe20000011403 */
[----:B------:R-:W-:Y:S01]  /*1e620*/  IMAD R9, R13, UR5, R6 ;  /* 0x000000050d097c24 */ /* 0x000fe2000f8e0206 */
[----:B------:R-:W-:Y:S01]  /*1e630*/  ULDC.64 UR4, c[0x0][0xae0] ;  /* 0x0002b80000047ab9 */ /* 0x000fe20000000a00 */
[----:B------:R-:W-:-:S02]  /*1e640*/  IMAD R7, R21, R7, R10 ;  /* 0x0000000715077224 */ /* 0x000fc400078e020a */
[----:B------:R-:W-:Y:S02]  /*1e650*/  IMAD R6, R0, UR4, RZ ;  /* 0x0000000400067c24 */ /* 0x000fe4000f8e02ff */
[----:B------:R-:W-:Y:S01]  /*1e660*/  IMAD.IADD R5, R5, 0x1, R9 ;  /* 0x0000000105057824 */ /* 0x000fe200078e0209 */
[----:B------:R-:W-:Y:S01]  /*1e670*/  SHF.R.S32.HI R0, RZ, 0x1f, R7 ;  /* 0x0000001fff007819 */ /* 0x000fe20000011407 */
[C---:B------:R-:W-:Y:S02]  /*1e680*/  IMAD R9, R3.reuse, UR5, R6 ;  /* 0x0000000503097c24 */ /* 0x040fe4000f8e0206 */
[----:B------:R-:W-:Y:S01]  /*1e690*/  IMAD.WIDE.U32 R4, R3, UR4, R4 ;  /* 0x0000000403047c25 */ /* 0x000fe2000f8e0004 */
[----:B------:R-:W-:-:S03]  /*1e6a0*/  ULDC.64 UR4, c[0x0][0xad8] ;  /* 0x0002b60000047ab9 */ /* 0x000fc60000000a00 */
[----:B------:R-:W-:Y:S02]  /*1e6b0*/  IMAD R0, R0, UR4, RZ ;  /* 0x0000000400007c24 */ /* 0x000fe4000f8e02ff */
[----:B------:R-:W-:Y:S02]  /*1e6c0*/  IMAD.IADD R5, R5, 0x1, R9 ;  /* 0x0000000105057824 */ /* 0x000fe400078e0209 */
[C---:B------:R-:W-:Y:S02]  /*1e6d0*/  IMAD R3, R7.reuse, UR5, R0 ;  /* 0x0000000507037c24 */ /* 0x040fe4000f8e0200 */
[----:B------:R-:W-:Y:S01]  /*1e6e0*/  IMAD.WIDE.U32 R4, R7, UR4, R4 ;  /* 0x0000000407047c25 */ /* 0x000fe2000f8e0004 */
[----:B------:R-:W-:-:S03]  /*1e6f0*/  ULDC.64 UR4, c[0x0][0xa80] ;  /* 0x0002a00000047ab9 */ /* 0x000fc60000000a00 */
[----:B------:R-:W-:Y:S01]  /*1e700*/  IMAD.IADD R5, R5, 0x1, R3 ;  /* 0x0000000105057824 */ /* 0x000fe200078e0203 */
[----:B------:R-:W-:Y:S01]  /*1e710*/  LEA R3, P0, R4, UR4, 0x1 ;  /* 0x0000000404037c11 */ /* 0x000fe2000f8008ff */
[----:B------:R-:W-:Y:S01]  /*1e720*/  UMOV UR4, 0xffffffff ;  /* 0xffffffff00047882 */ /* 0x000fe20000000000 */
[----:B------:R-:W-:Y:S02]  /*1e730*/  IMAD R6, R20, 0x80, R22 ;  /* 0x0000008014067824 */ /* 0x000fe400078e0216 */
[----:B------:R-:W-:Y:S01]  /*1e740*/  LEA.HI.X R4, R4, UR5, R5, 0x1, P0 ;  /* 0x0000000504047c11 */ /* 0x000fe200080f0c05 */
[----:B------:R-:W-:Y:S08]  /*1e750*/  BRA.DIV UR4, `(.L_x_7498) ;  /* 0x0000007e04cc7947 */ /* 0x000ff0000b800000 */
[----:B------:R0:W1:Y:S04]  /*1e760*/  SHFL.IDX PT, R0, R4, RZ, 0x181f ;  /* 0x00181fff04007589 */ /* 0x00006800000e0000 */
[----:B------:R0:W2:Y:S02]  /*1e770*/  SHFL.IDX PT, R14, R3, RZ, 0x181f ;  /* 0x00181fff030e7589 */ /* 0x0000a400000e0000 */
.L_x_7691:
[----:B------:R-:W-:Y:S01]  /*1e780*/  IMAD R8, R8, R21, RZ ;  /* 0x0000001508087224 */ /* 0x000fe200078e02ff */
[----:B------:R-:W-:Y:S04]  /*1e790*/  BSSY B1, `(.L_x_7499) ;  /* 0x000000d000017945 */ /* 0x000fe80003800000 */
[----:B------:R-:W-:-:S13]  /*1e7a0*/  ISETP.GE.AND P0, PT, R6, R8, PT ;  /* 0x000000080600720c */ /* 0x000fda0003f06270 */
[----:B------:R-:W-:Y:S05]  /*1e7b0*/  @P0 BRA `(.L_x_7500) ;  /* 0x0000000000280947 */ /* 0x000fea0003800000 */
[----:B------:R-:W-:Y:S01]  /*1e7c0*/  ULDC UR4, c[0x0][0xac8] ;  /* 0x0002b20000047ab9 */ /* 0x000fe20000000800 */
[----:B------:R-:W-:Y:S01]  /*1e7d0*/  ULDC.64 UR6, c[0x0][0x208] ;  /* 0x0000820000067ab9 */ /* 0x000fe20000000a00 */
[----:B------:R-:W-:Y:S02]  /*1e7e0*/  ISETP.GE.AND P2, PT, R16, UR4, PT ;  /* 0x0000000410007c0c */ /* 0x000fe4000bf46270 */
[----:B------:R-:W-:-:S11]  /*1e7f0*/  ISETP.GE.AND P3, PT, R221, UR4, PT ;  /* 0x00000004dd007c0c */ /* 0x000fd6000bf66270 */
[CC--:B--2---:R-:W-:Y:S02]  /*1e800*/  @!P2 LEA R10, P0, R16.reuse, R14.reuse, 0x1 ;  /* 0x0000000e100aa211 */ /* 0x0c4fe400078008ff */
[C---:B------:R-:W-:Y:S02]  /*1e810*/  @!P3 LEA R14, P1, R221.reuse, R14, 0x1 ;  /* 0x0000000edd0eb211 */ /* 0x040fe400078208ff */
[-C--:B-1----:R-:W-:Y:S02]  /*1e820*/  @!P2 LEA.HI.X R11, R16, R0.reuse, R17, 0x1, P0 ;  /* 0x00000000100ba211 */ /* 0x082fe400000f0c11 */
[----:B------:R-:W-:-:S03]  /*1e830*/  @!P3 LEA.HI.X R15, R221, R0, R48, 0x1, P1 ;  /* 0x00000000dd0fb211 */ /* 0x000fc600008f0c30 */
[----:B------:R3:W-:Y:S04]  /*1e840*/  @!P2 ST.E.128 desc[UR6][R10.64], RZ ;  /* 0x000000ff0a00a985 */ /* 0x0007e8000c101d06 */
[----:B------:R3:W-:Y:S02]  /*1e850*/  @!P3 ST.E.128 desc[UR6][R14.64], RZ ;  /* 0x000000ff0e00b985 */ /* 0x0007e4000c101d06 */
.L_x_7500:
[----:B------:R-:W-:Y:S05]  /*1e860*/  BSYNC B1 ;  /* 0x0000000000017941 */ /* 0x000fea0003800000 */
.L_x_7499:
[----:B------:R-:W-:-:S03]  /*1e870*/  UMOV UR4, 0xffffffff ;  /* 0xffffffff00047882 */ /* 0x000fc60000000000 */
[----:B------:R-:W-:Y:S05]  /*1e880*/  BRA.DIV UR4, `(.L_x_7501) ;  /* 0x0000007e04b47947 */ /* 0x000fea000b800000 */
[----:B-1----:R1:W4:Y:S04]  /*1e890*/  SHFL.IDX PT, R0, R4, 0x1, 0x181f ;  /* 0x00381f0004007f89 */ /* 0x00232800000e0000 */
[----:B--23--:R1:W2:Y:S02]  /*1e8a0*/  SHFL.IDX PT, R14, R3, 0x1, 0x181f ;  /* 0x00381f00030e7f89 */ /* 0x00c2a400000e0000 */
.L_x_7695:
[----:B------:R-:W-:Y:S01]  /*1e8b0*/  IADD3 R5, R6, 0x20, RZ ;  /* 0x0000002006057810 */ /* 0x000fe20007ffe0ff */
[----:B------:R-:W-:Y:S03]  /*1e8c0*/  BSSY B1, `(.L_x_7502) ;  /* 0x000000d000017945 */ /* 0x000fe60003800000 */
        /* <DEDUP_REMOVED lines=8> */
[-C--:B----4-:R-:W-:Y:S02]  /*1e950*/  @!P2 LEA.HI.X R11, R16, R0.reuse, R17, 0x1, P0 ;  /* 0x00000000100ba211 */ /* 0x090fe400000f0c11 */
[----:B------:R-:W-:-:S03]  /*1e960*/  @!P3 LEA.HI.X R15, R221, R0, R48, 0x1, P1 ;  /* 0x00000000dd0fb211 */ /* 0x000fc600008f0c30 */
[----:B------:R3:W-:Y:S04]  /*1e970*/  @!P2 ST.E.128 desc[UR6][R10.64], RZ ;  /* 0x000000ff0a00a985 */ /* 0x0007e8000c101d06 */
[----:B------:R3:W-:Y:S02]  /*1e980*/  @!P3 ST.E.128 desc[UR6][R14.64], RZ ;  /* 0x000000ff0e00b985 */ /* 0x0007e4000c101d06 */
.L_x_7503:
[----:B------:R-:W-:Y:S05]  /*1e990*/  BSYNC B1 ;  /* 0x0000000000017941 */ /* 0x000fea0003800000 */
.L_x_7502:
[----:B------:R-:W-:-:S03]  /*1e9a0*/  UMOV UR4, 0xffffffff ;  /* 0xffffffff00047882 */ /* 0x000fc60000000000 */
[----:B------:R-:W-:Y:S05]  /*1e9b0*/  BRA.DIV UR4, `(.L_x_7504) ;  /* 0x0000007e04b07947 */ /* 0x000fea000b800000 */
[----:B----4-:R4:W0:Y:S04]  /*1e9c0*/  SHFL.IDX PT, R0, R4, 0x2, 0x181f ;  /* 0x00581f0004007f89 */ /* 0x01082800000e0000 */
[----:B--23--:R4:W2:Y:S02]  /*1e9d0*/  SHFL.IDX PT, R14, R3, 0x2, 0x181f ;  /* 0x00581f00030e7f89 */ /* 0x00c8a400000e0000 */
.L_x_7699:
[----:B------:R-:W-:Y:S01]  /*1e9e0*/  VIADD R5, R6, 0x40 ;  /* 0x0000004006057836 */ /* 0x000fe20000000000 */
        /* <DEDUP_REMOVED lines=9> */
[-C--:B0-----:R-:W-:Y:S02]  /*1ea80*/  @!P2 LEA.HI.X R11, R16, R0.reuse, R17, 0x1, P0 ;  /* 0x00000000100ba211 */ /* 0x081fe400000f0c11 */
[----:B------:R-:W-:-:S03]  /*1ea90*/  @!P3 LEA.HI.X R15, R221, R0, R48, 0x1, P1 ;  /* 0x00000000dd0fb211 */ /* 0x000fc600008f0c30 */
[----:B------:R3:W-:Y:S04]  /*1eaa0*/  @!P2 ST.E.128 desc[UR6][R10.64], RZ ;  /* 0x000000ff0a00a985 */ /* 0x0007e8000c101d06 */
[----:B------:R3:W-:Y:S02]  /*1eab0*/  @!P3 ST.E.128 desc[UR6][R14.64], RZ ;  /* 0x000000ff0e00b985 */ /* 0x0007e4000c101d06 */
.L_x_7506:
[----:B------:R-:W-:Y:S05]  /*1eac0*/  BSYNC B1 ;  /* 0x0000000000017941 */ /* 0x000fea0003800000 */
.L_x_7505:
[----:B------:R-:W-:-:S03]  /*1ead0*/  UMOV UR4, 0xffffffff ;  /* 0xffffffff00047882 */ /* 0x000fc60000000000 */
[----:B------:R-:W-:Y:S05]  /*1eae0*/  BRA.DIV UR4, `(.L_x_7507) ;  /* 0x0000007e04ac7947 */ /* 0x000fea000b800000 */
[----:B0-----:R0:W0:Y:S04]  /*1eaf0*/  SHFL.IDX PT, R0, R4, 0x3, 0x181f ;  /* 0x00781f0004007f89 */ /* 0x00102800000e0000 */
[----:B--23--:R2:W3:Y:S02]  /*1eb00*/  SHFL.IDX PT, R14, R3, 0x3, 0x181f ;  /* 0x00781f00030e7f89 */ /* 0x00c4e400000e0000 */
.L_x_7703:
[----:B-12-4-:R-:W-:-:S05]  /*1eb10*/  VIADD R3, R6, 0x60 ;  /* 0x0000006006037836 */ /* 0x016fca0000000000 */
[----:B------:R-:W-:-:S13]  /*1eb20*/  ISETP.GE.AND P0, PT, R3, R8, PT ;  /* 0x000000080300720c */ /* 0x000fda0003f06270 */
[----:B------:R-:W-:Y:S05]  /*1eb30*/  @P0 BRA `(.L_x_7494) ;  /* 0x0000000000280947 */ /* 0x000fea0003800000 */
[----:B------:R-:W-:Y:S01]  /*1eb40*/  ULDC UR4, c[0x0][0xac8] ;  /* 0x0002b20000047ab9 */ /* 0x000fe20000000800 */
[----:B------:R-:W-:Y:S01]  /*1eb50*/  ULDC.64 UR6, c[0x0][0x208] ;  /* 0x0000820000067ab9 */ /* 0x000fe20000000a00 */
[----:B------:R-:W-:Y:S02]  /*1eb60*/  ISETP.GE.AND P2, PT, R16, UR4, PT ;  /* 0x0000000410007c0c */ /* 0x000fe4000bf46270 */
[----:B------:R-:W-:-:S11]  /*1eb70*/  ISETP.GE.AND P3, PT, R221, UR4, PT ;  /* 0x00000004dd007c0c */ /* 0x000fd6000bf66270 */
[CC--:B0--3--:R-:W-:Y:S02]  /*1eb80*/  @!P2 LEA R4, P0, R16.reuse, R14.reuse, 0x1 ;  /* 0x0000000e1004a211 */ /* 0x0c9fe400078008ff */
[C---:B------:R-:W-:Y:S02]  /*1eb90*/  @!P3 LEA R14, P1, R221.reuse, R14, 0x1 ;  /* 0x0000000edd0eb211 */ /* 0x040fe400078208ff */
[-C--:B------:R-:W-:Y:S02]  /*1eba0*/  @!P2 LEA.HI.X R5, R16, R0.reuse, R17, 0x1, P0 ;  /* 0x000000001005a211 */ /* 0x080fe400000f0c11 */
[----:B------:R-:W-:-:S03]  /*1ebb0*/  @!P3 LEA.HI.X R15, R221, R0, R48, 0x1, P1 ;  /* 0x00000000dd0fb211 */ /* 0x000fc600008f0c30 */
[----:B------:R1:W-:Y:S04]  /*1ebc0*/  @!P2 ST.E.128 desc[UR6][R4.64], RZ ;  /* 0x000000ff0400a985 */ /* 0x0003e8000c101d06 */
[----:B------:R1:W-:Y:S02]  /*1ebd0*/  @!P3 ST.E.128 desc[UR6][R14.64], RZ ;  /* 0x000000ff0e00b985 */ /* 0x0003e4000c101d06 */
.L_x_7494:
[----:B------:R-:W-:Y:S05]  /*1ebe0*/  BSYNC B0 ;  /* 0x0000000000007941 */ /* 0x000fea0003800000 */
.L_x_7485:
[----:B------:R-:W-:Y:S02]  /*1ebf0*/  ULDC UR4, c[0x0][0xc3c] ;  /* 0x00030f0000047ab9 */ /* 0x000fe40000000800 */
[----:B------:R-:W-:-:S13]  /*1ec00*/  ISETP.GE.AND P0, PT, R31, UR4, PT ;  /* 0x000000041f007c0c */ /* 0x000fda000bf06270 */
[----:B------:R-:W-:Y:S05]  /*1ec10*/  @!P0 BRA `(.L_x_7508) ;  /* 0xfffffe2400e08947 */ /* 0x000fea000383ffff */
[----:B------:R-:W-:Y:S05]  /*1ec20*/  BRA `(.L_x_7290) ;  /* 0x0000007000a87947 */ /* 0x000fea0003800000 */
.L_x_7288:
        /* <DEDUP_REMOVED lines=18> */
.L_x_7509:
        /* <DEDUP_REMOVED lines=33> */
[----:B-1----:R-:W-:-:S05]  /*1ef60*/  IMAD R6, R6, UR5, RZ ;  /* 0x0000000506067c24 */ /* 0x002fca000f8e02ff */
[----:B0-----:R-:W-:Y:S02]  /*1ef70*/  ISETP.GT.AND P6, PT, R6, UR6, PT ;  /* 0x0000000606007c0c */ /* 0x001fe4000bfc4270 */
[----:B------:R-:W-:-:S11]  /*1ef80*/  MOV R3, R6 ;  /* 0x0000000600037202 */ /* 0x000fd60000000f00 */
[----:B------:R-:W-:Y:S05]  /*1ef90*/  @P6 BRA `(.L_x_7511) ;  /* 0x0000000000a06947 */ /* 0x000fea0003800000 */
[----:B------:R-:W0:Y:S01]  /*1efa0*/  LDC R7, c[0x0][0xc3c] ;  /* 0x00030f00ff077b82 */ /* 0x000e220000000800 */
[----:B------:R-:W-:Y:S01]  /*1efb0*/  IMAD.MOV.U32 R6, RZ, RZ, R3 ;  /* 0x000000ffff067224 */ /* 0x000fe200078e0003 */
[----:B------:R-:W-:Y:S01]  /*1efc0*/  UMOV UR4, URZ ;  /* 0x0000003f00047c82 */ /* 0x000fe20008000000 */
[----:B------:R-:W-:Y:S01]  /*1efd0*/  ULDC UR7, c[0x0][0xc3c] ;  /* 0x00030f0000077ab9 */ /* 0x000fe20000000800 */
[----:B------:R-:W-:-:S05]  /*1efe0*/  ULDC UR5, c[0x0][0xc38] ;  /* 0x00030e0000057ab9 */ /* 0x000fca0000000800 */
.L_x_7515:
        /* <DEDUP_REMOVED lines=13> */
.L_x_7514:
[----:B------:R-:W-:Y:S05]  /*1f0c0*/  BSYNC B0 ;  /* 0x0000000000007941 */ /* 0x000fea0003800000 */
.L_x_7513:
[----:B0----5:R-:W0:Y:S02]  /*1f0d0*/  SHFL.UP PT, R2, R4, 0x1, RZ ;  /* 0x0420000004027989 */ /* 0x021e2400000e00ff */
        /* <DEDUP_REMOVED lines=20> */
.L_x_7511:
        /* <DEDUP_REMOVED lines=14> */
[----:B------:R-:W-:-:S05]  /*1f300*/  IADD3 R9, R19, -0x1, RZ ;  /* 0xffffffff13097810 */ /* 0x000fca0007ffe0ff */
[----:B------:R0:W1:Y:S02]  /*1f310*/  SHFL.IDX PT, R16, R2, R9, 0x1f ;  /* 0x00001f0902107589 */ /* 0x00006400000e0000 */
.L_x_7516:
[----:B-1----:R-:W-:Y:S02]  /*1f320*/  IMAD R16, R16, UR5, R7 ;  /* 0x0000000510107c24 */ /* 0x002fe4000f8e0207 */
[----:B------:R-:W-:Y:S02]  /*1f330*/  IMAD R7, R11, R6, RZ ;  /* 0x000000060b077224 */ /* 0x000fe400078e02ff */
[----:B0-----:R-:W-:Y:S01]  /*1f340*/  IMAD.MOV.U32 R2, RZ, RZ, RZ ;  /* 0x000000ffff027224 */ /* 0x001fe200078e00ff */
[----:B------:R-:W-:Y:S01]  /*1f350*/  IADD3 R9, -R16, UR6, RZ ;  /* 0x0000000610097c10 */ /* 0x000fe2000fffe1ff */
[----:B------:R-:W-:Y:S02]  /*1f360*/  VIADD R19, R19, UR4 ;  /* 0x0000000413137c36 */ /* 0x000fe40008000000 */
        /* <DEDUP_REMOVED lines=20> */
.L_x_7512:
[----:B------:R-:W-:Y:S01]  /*1f4b0*/  MOV R17, RZ ;  /* 0x000000ff00117202 */ /* 0x000fe20000000f00 */
[----:B------:R-:W-:Y:S02]  /*1f4c0*/  IMAD.U32 R16, RZ, RZ, UR6 ;  /* 0x00000006ff107e24 */ /* 0x000fe4000f8e00ff */
[----:B------:R-:W-:-:S07]  /*1f4d0*/  IMAD.MOV.U32 R18, RZ, RZ, RZ ;  /* 0x000000ffff127224 */ /* 0x000fce00078e00ff */
.L_x_7517:
[----:B------:R-:W-:-:S13]  /*1f4e0*/  ISETP.NE.AND P0, PT, R5, RZ, PT ;  /* 0x000000ff0500720c */ /* 0x000fda0003f05270 */
[----:B------:R-:W0:Y:S01]  /*1f4f0*/  @!P0 S2R R3, SR_CgaCtaId ;  /* 0x0000000000038919 */ /* 0x000e220000008800 */
[----:B------:R-:W-:-:S04]  /*1f500*/  @!P0 MOV R2, 0x400 ;  /* 0x0000040000028802 */ /* 0x000fc80000000f00 */
[----:B0-----:R-:W-:-:S05]  /*1f510*/  @!P0 LEA R2, R3, R2, 0x18 ;  /* 0x0000000203028211 */ /* 0x001fca00078ec0ff */
[----:B------:R2:W-:Y:S01]  /*1f520*/  @!P0 STS.128 [R2+0x348d0], R16 ;  /* 0x0348d01002008388 */ /* 0x0005e20000000c00 */
[----:B------:R-:W-:Y:S06]  /*1f530*/  BAR.ARV 0x5, 0x180 ;  /* 0x0146000000007b1d */ /* 0x000fec0000002000 */
.L_x_7510:
[----:B--2---:R-:W-:Y:S01]  /*1f540*/  IMAD.MOV.U32 R2, RZ, RZ, 0x1 ;  /* 0x00000001ff027424 */ /* 0x004fe200078e00ff */
        /* <DEDUP_REMOVED lines=12> */
[----:B0-----:R-:W-:Y:S01]  /*1f610*/  LOP3.LUT R3, R2, 0x1f8, RZ, 0xc0, !PT ;  /* 0x000001f802037812 */ /* 0x001fe200078ec0ff */
[----:B------:R-:W-:Y:S01]  /*1f620*/  ULDC.64 UR38, c[0x0][0x198] ;  /* 0x0000660000267ab9 */ /* 0x000fe20000000a00 */
[----:B------:R-:W-:Y:S01]  /*1f630*/  ISETP.NE.AND P1, PT, R7, RZ, PT ;  /* 0x000000ff0700720c */ /* 0x000fe20003f25270 */
[----:B------:R-:W-:Y:S01]  /*1f640*/  ULOP3.LUT UR37, UR60, 0x2, URZ, 0xfc, !UPT ;  /* 0x000000023c257892 */ /* 0x000fe2000f8efc3f */
[----:B------:R-:W-:Y:S01]  /*1f650*/  LOP3.LUT R4, R3, 0x38, R0, 0x78, !PT ;  /* 0x0000003803047812 */ /* 0x000fe200078e7800 */
[----:B------:R-:W-:Y:S01]  /*1f660*/  ULDC UR36, c[0x0][0xc] ;  /* 0x0000030000247ab9 */ /* 0x000fe20000000800 */
[----:B------:R-:W-:-:S02]  /*1f670*/  SHF.L.U32 R3, R7, 0x3, RZ ;  /* 0x0000000307037819 */ /* 0x000fc400000006ff */
[----:B------:R-:W-:Y:S02]  /*1f680*/  SHF.R.U32.HI R6, RZ, 0x3, R7 ;  /* 0x00000003ff067819 */ /* 0x000fe40000011607 */
[----:B------:R-:W-:Y:S02]  /*1f690*/  LOP3.LUT R3, R4, 0x200, R3, 0xf8, !PT ;  /* 0x0000020004037812 */ /* 0x000fe400078ef803 */
[C---:B------:R-:W-:Y:S01]  /*1f6a0*/  LOP3.LUT P0, R4, R0.reuse, 0x1f, RZ, 0xc0, !PT ;  /* 0x0000001f00047812 */ /* 0x040fe2000780c0ff */
[----:B------:R-:W-:Y:S01]  /*1f6b0*/  IMAD.SHL.U32 R0, R0, 0x10, RZ ;  /* 0x0000001000007824 */ /* 0x000fe200078e00ff */
[----:B------:R-:W-:-:S03]  /*1f6c0*/  LOP3.LUT R2, R2, 0x38, RZ, 0xc0, !PT ;  /* 0x0000003802027812 */ /* 0x000fc600078ec0ff */
[----:B------:R0:W-:Y:S01]  /*1f6d0*/  STL [R1+0x2c], R4 ;  /* 0x00002c0401007387 */ /* 0x0001e20000100800 */
[----:B------:R-:W-:Y:S01]  /*1f6e0*/  LOP3.LUT R6, R6, 0x70, R0, 0xf8, !PT ;  /* 0x0000007006067812 */ /* 0x000fe200078ef800 */
[----:B-1----:R-:W-:-:S06]  /*1f6f0*/  ULEA UR4, UR5, UR4, 0x18 ;  /* 0x0000000405047291 */ /* 0x002fcc000f8ec03f */
[----:B0-----:R-:W-:-:S04]  /*1f700*/  IMAD.U32 R4, RZ, RZ, UR4 ;  /* 0x00000004ff047e24 */ /* 0x001fc8000f8e00ff */
[----:B------:R-:W-:Y:S01]  /*1f710*/  IMAD R0, R3, 0x2, R4 ;  /* 0x0000000203007824 */ /* 0x000fe200078e0204 */
[----:B------:R-:W-:Y:S04]  /*1f720*/  STL [R1+0x8], R4 ;  /* 0x0000080401007387 */ /* 0x000fe80000100800 */
[----:B------:R0:W-:Y:S04]  /*1f730*/  STL [R1+0x30], R0 ;  /* 0x0000300001007387 */ /* 0x0001e80000100800 */
[----:B------:R-:W-:Y:S01]  /*1f740*/  STL [R1+0x20], RZ ;  /* 0x000020ff01007387 */ /* 0x000fe20000100800 */
[----:B0-----:R-:W-:Y:S01]  /*1f750*/  IMAD.MOV.U32 R0, RZ, RZ, 0x1 ;  /* 0x00000001ff007424 */ /* 0x001fe200078e00ff */
        /* <DEDUP_REMOVED lines=13> */
.L_x_7657:
[----:B0-----:R-:W0:Y:S01]  /*1f830*/  LDC.64 R2, c[0x0][0xc88] ;  /* 0x00032200ff027b82 */ /* 0x001e220000000a00 */
        /* <DEDUP_REMOVED lines=9> */
[----:B------:R-:W-:Y:S01]  /*1f8d0*/  ULDC.64 UR12, c[0x0][0x208] ;  /* 0x00008200000c7ab9 */ /* 0x000fe20000000a00 */
[----:B------:R-:W-:-:S02]  /*1f8e0*/  ISETP.NE.AND.EX P0, PT, RZ, UR5, PT, P0 ;  /* 0x00000005ff007c0c */ /* 0x000fc4000bf05300 */
[----:B------:R-:W-:Y:S01]  /*1f8f0*/  MOV R0, RZ ;  /* 0x000000ff00007202 */ /* 0x000fe20000000f00 */
[----:B------:R-:W-:Y:S01]  /*1f900*/  IMAD.MOV.U32 R12, RZ, RZ, RZ ;  /* 0x000000ffff0c7224 */ /* 0x000fe200078e00ff */
[----:B------:R-:W-:Y:S01]  /*1f910*/  ISETP.NE.AND.EX P3, PT, RZ, UR11, PT, P3 ;  /* 0x0000000bff007c0c */ /* 0x000fe2000bf65330 */
[----:B------:R-:W-:Y:S01]  /*1f920*/  ULDC.64 UR8, c[0x0][0xa10] ;  /* 0x0002840000087ab9 */ /* 0x000fe20000000a00 */
        /* <DEDUP_REMOVED lines=10> */
[----:B-1----:R1:W5:Y:S01]  /*1f9d0*/  @P0 LDG.E R0, desc[UR12][R2.64] ;  /* 0x0000000c02000981 */ /* 0x002362000c1e1900 */
        /* <DEDUP_REMOVED lines=35> */
[----:B------:R-:W-:Y:S02]  /*1fc10*/  ULDC.64 UR4, c[0x0][0x208] ;  /* 0x0000820000047ab9 */ /* 0x000fe40000000a00 */
[----:B0-----:R-:W2:Y:S04]  /*1fc20*/  LDG.E R12, desc[UR4][R2.64] ;  /* 0x00000004020c7981 */ /* 0x001ea8000c1e1900 */
[----:B------:R-:W2:Y:S02]  /*1fc30*/  LDG.E R2, desc[UR4][R2.64+0x4] ;  /* 0x0000040402027981 */ /* 0x000ea4000c1e1900 */
[----:B--2---:R-:W-:-:S05]  /*1fc40*/  IMAD.IADD R2, R2, 0x1, -R12 ;  /* 0x0000000102027824 */ /* 0x004fca00078e0a0c */
[----:B------:R1:W-:Y:S02]  /*1fc50*/  STL [R1+0x58], R2 ;  /* 0x0000580201007387 */ /* 0x0003e40000100800 */
.L_x_7519:
        /* <DEDUP_REMOVED lines=8> */
[----:B------:R-:W-:Y:S01]  /*1fce0*/  IADD3 R2, P1, R14, UR4, RZ ;  /* 0x000000040e027c10 */ /* 0x000fe2000ff3e0ff */
[----:B------:R-:W-:-:S03]  /*1fcf0*/  ULDC.64 UR6, c[0x0][0x208] ;  /* 0x0000820000067ab9 */ /* 0x000fc60000000a00 */
[----:B------:R-:W-:-:S05]  /*1fd00*/  IADD3.X R3, R13, UR5, RZ, P1, !PT ;  /* 0x000000050d037c10 */ /* 0x000fca0008ffe4ff */
[----:B------:R0:W5:Y:S01]  /*1fd10*/  LDG.E R8, desc[UR6][R2.64] ;  /* 0x0000000602087981 */ /* 0x000162000c1e1900 */
[----:B------:R-:W-:Y:S05]  /*1fd20*/  BRA `(.L_x_7521) ;  /* 0x0000000000147947 */ /* 0x000fea0003800000 */
.L_x_7520:
[----:B------:R-:W-:Y:S05]  /*1fd30*/  @!P2 BRA `(.L_x_7521) ;  /* 0x000000000010a947 */ /* 0x000fea0003800000 */
[----:B------:R-:W-:Y:S02]  /*1fd40*/  ULDC.64 UR4, c[0x0][0x208] ;  /* 0x0000820000047ab9 */ /* 0x000fe40000000a00 */
[----:B------:R-:W2:Y:S04]  /*1fd50*/  LDG.E R8, desc[UR4][R6.64] ;  /* 0x0000000406087981 */ /* 0x000ea8000c1e1900 */
[----:B------:R-:W2:Y:S02]  /*1fd60*/  LDG.E R6, desc[UR4][R6.64+0x4] ;  /* 0x0000040406067981 */ /* 0x000ea4000c1e1900 */
[----:B--2---:R-:W-:-:S07]  /*1fd70*/  IMAD.IADD R8, R6, 0x1, -R8 ;  /* 0x0000000106087824 */ /* 0x004fce00078e0a08 */
.L_x_7521:
[----:B------:R-:W-:Y:S01]  /*1fd80*/  ULDC.64 UR4, c[0x0][0x208] ;  /* 0x0000820000047ab9 */ /* 0x000fe20000000a00 */
[----:B-----5:R-:W-:Y:S01]  /*1fd90*/  IADD3 R0, -R0, R8, RZ ;  /* 0x0000000800007210 */ /* 0x020fe20007ffe1ff */
[----:B0-----:R-:W2:Y:S04]  /*1fda0*/  @P0 LDG.E R2, desc[UR4][R4.64] ;  /* 0x0000000404020981 */ /* 0x001ea8000c1e1900 */
[----:B------:R-:W2:Y:S01]  /*1fdb0*/  @P0 LDG.E R4, desc[UR4][R4.64+0x4] ;  /* 0x0000040404040981 */ /* 0x000ea2000c1e1900 */
[----:B------:R-:W-:Y:S01]  /*1fdc0*/  BSSY B0, `(.L_x_7522) ;  /* 0x0000129000007945 */ /* 0x000fe20003800000 */
[----:B------:R-:W-:Y:S01]  /*1fdd0*/  PLOP3.LUT P5, PT, PT, PT, PT, 0x80, 0x0 ;  /* 0x000000000000781c */ /* 0x000fe20003faf070 */
[----:B--2---:R-:W-:-:S04]  /*1fde0*/  @P0 IMAD.IADD R9, R4, 0x1, -R2 ;  /* 0x0000000104090824 */ /* 0x004fc800078e0a02 */
[----:B------:R-:W-:-:S04]  /*1fdf0*/  IMAD.IADD R3, R0, 0x1, R9 ;  /* 0x0000000100037824 */ /* 0x000fc800078e0209 */
[----:B------:R-:W-:Y:S01]  /*1fe00*/  VIADD R2, R3, 0xaf ;  /* 0x000000af03027836 */ /* 0x000fe20000000000 */
[----:B------:R0:W-:Y:S03]  /*1fe10*/  STL [R1+0x50], R3 ;  /* 0x0000500301007387 */ /* 0x0001e60000100800 */
[----:B------:R-:W-:-:S05]  /*1fe20*/  IMAD.HI R2, R2, 0x2e8ba2e9, RZ ;  /* 0x2e8ba2e902027827 */ /* 0x000fca00078e02ff */
[----:B0-----:R-:W-:-:S04]  /*1fe30*/  SHF.R.U32.HI R3, RZ, 0x1f, R2 ;  /* 0x0000001fff037819 */ /* 0x001fc80000011602 */
[----:B------:R-:W-:-:S05]  /*1fe40*/  LEA.HI.SX32 R4, R2, R3, 0x1b ;  /* 0x0000000302047211 */ /* 0x000fca00078fdaff */
[--C-:B------:R-:W-:Y:S01]  /*1fe50*/  IMAD R2, R4, 0xb0, -R0.reuse ;  /* 0x000000b004027824 */ /* 0x100fe200078e0a00 */
[----:B------:R0:W-:Y:S01]  /*1fe60*/  STL [R1+0x38], R4 ;  /* 0x0000380401007387 */ /* 0x0001e20000100800 */
[----:B------:R-:W-:-:S03]  /*1fe70*/  IMAD.MOV R0, RZ, RZ, -R0 ;  /* 0x000000ffff007224 */ /* 0x000fc600078e0a00 */
[----:B------:R-:W-:Y:S02]  /*1fe80*/  VIMNMX R9, R2, R9, PT ;  /* 0x0000000902097248 */ /* 0x000fe40003fe0100 */
[----:B------:R-:W-:-:S04]  /*1fe90*/  VIMNMX R0, RZ, R0, !PT ;  /* 0x00000000ff007248 */ /* 0x000fc80007fe0100 */
[----:B------:R-:W-:Y:S01]  /*1fea0*/  ISETP.GT.AND P1, PT, R9, R0, PT ;  /* 0x000000000900720c */ /* 0x000fe20003f24270 */
[----:B0-----:R-:W-:-:S12]  /*1feb0*/  IMAD.WIDE.U32 R4, R0, -0x45d1745d, RZ ;  /* 0xba2e8ba300047825 */ /* 0x001fd800078e00ff */
[----:B------:R-:W-:Y:S02]  /*1fec0*/  @P1 IADD3 R2, R9, 0xaf, RZ ;  /* 0x000000af09021810 */ /* 0x000fe40007ffe0ff */
        /* <DEDUP_REMOVED lines=14> */
.L_x_7706:
[----:B-1----:R-:W-:Y:S02]  /*1ffb0*/  ISETP.NE.AND P0, PT, R14, RZ, PT ;  /* 0x000000ff0e00720c */ /* 0x002fe40003f05270 */
[----:B------:R-:W-:-:S11]  /*1ffc0*/  PLOP3.LUT P1, PT, PT, PT, PT, 0x8, 0x0 ;  /* 0x000000000000781c */ /* 0x000fd60003f2e170 */
[----:B------:R-:W-:Y:S05]  /*1ffd0*/  @P0 BRA `(.L_x_7525) ;  /* 0x00000000000c0947 */ /* 0x000fea0003800000 */
[----:B------:R-:W-:-:S03]  /*1ffe0*/  UMOV UR4, 0xffffffff ;  /* 0xffffffff00047882 */ /* 0x000fc60000000000 */
[----:B------:R-:W-:Y:S05]  /*1fff0*/  BRA.DIV UR4, `(.L_x_7526) ;  /* 0x0000006a04e47947 */ /* 0x000fea000b800000 */
[----:B------:R-:W-:-:S13]  /*20000*/  ELECT P1, URZ, PT ;  /* 0x00000000003f782f */ /* 0x000fda0003820000 */
.L_x_7525:
[----:B0-----:R-:W2:Y:S04]  /*20010*/  LDL R2, [R1+0x54] ;  /* 0x0000540001027983 */ /* 0x001ea80000100800 */
[----:B------:R-:W3:Y:S01]  /*20020*/  LDL R4, [R1+0x8] ;  /* 0x0000080001047983 */ /* 0x000ee20000100800 */
        /* <DEDUP_REMOVED lines=8> */
.L_x_7709:
[----:B------:R-:W-:Y:S05]  /*200b0*/  BSYNC B1 ;  /* 0x0000000000017941 */ /* 0x000fea0003800000 */
.L_x_7527:
        /* <DEDUP_REMOVED lines=13> */
.L_x_7710:
[----:B------:R-:W-:Y:S05]  /*20190*/  BSYNC B2 ;  /* 0x0000000000027941 */ /* 0x000fea0003800000 */
.L_x_7531:
        /* <DEDUP_REMOVED lines=8> */
.L_x_7534:
[----:B------:R-:W-:Y:S05]  /*20220*/  BSYNC B2 ;  /* 0x0000000000027941 */ /* 0x000fea0003800000 */
.L_x_7533:
        /* <DEDUP_REMOVED lines=12> */
[----:B------:R-:W-:Y:S02]  /*202f0*/  VIADD R2, R5, 0x34890 ;  /* 0x0003489005027836 */ /* 0x000fe40000000000 */
[----:B------:R-:W-:-:S07]  /*20300*/  VIADD R4, R7, 0x1e400 ;  /* 0x0001e40007047836 */ /* 0x000fce0000000000 */
.L_x_7535:
        /* <DEDUP_REMOVED lines=16> */
.L_x_7536:
        /* <DEDUP_REMOVED lines=13> */
.L_x_7711:
[----:B------:R-:W-:Y:S05]  /*204e0*/  BSYNC B2 ;  /* 0x0000000000027941 */ /* 0x000fea0003800000 */
.L_x_7537:
        /* <DEDUP_REMOVED lines=10> */
.L_x_7540:
[----:B------:R-:W-:Y:S05]  /*20590*/  BSYNC B2 ;  /* 0x0000000000027941 */ /* 0x000fea0003800000 */
.L_x_7539:
        /* <DEDUP_REMOVED lines=8> */
.L_x_7541:
        /* <DEDUP_REMOVED lines=15> */
.L_x_7542:
        /* <DEDUP_REMOVED lines=10> */
.L_x_7530:
[----:B------:R-:W-:Y:S05]  /*207b0*/  BSYNC B1 ;  /* 0x0000000000017941 */ /* 0x000fea0003800000 */
.L_x_7529:
[----:B------:R-:W0:Y:S04]  /*207c0*/  LDL.LU R7, [R1+0x20] ;  /* 0x0000200001077983 */ /* 0x000e280000300800 */
[----:B------:R-:W2:Y:S01]  /*207d0*/  LDL.LU R4, [R1+0x24] ;  /* 0x0000240001047983 */ /* 0x000ea20000300800 */
[----:B------:R-:W-:Y:S01]  /*207e0*/  PLOP3.LUT P5, PT, PT, PT, PT, 0x8, 0x0 ;  /* 0x000000000000781c */ /* 0x000fe20003fae170 */
[----:B0-----:R-:W-:Y:S02]  /*207f0*/  VIADD R2, R7, 0x1 ;  /* 0x0000000107027836 */ /* 0x001fe40000000000 */
[----:B------:R-:W-:-:S03]  /*20800*/  VIADD R7, R6, 0xfffffffe ;  /* 0xfffffffe06077836 */ /* 0x000fc60000000000 */
[----:B------:R-:W-:-:S04]  /*20810*/  ISETP.NE.AND P0, PT, R2, 0x2, PT ;  /* 0x000000020200780c */ /* 0x000fc80003f05270 */
[----:B------:R-:W-:Y:S02]  /*20820*/  SEL R3, R2, RZ, P0 ;  /* 0x000000ff02037207 */ /* 0x000fe40000000000 */
[----:B------:R-:W-:Y:S02]  /*20830*/  SEL R2, RZ, 0x1, P0 ;  /* 0x00000001ff027807 */ /* 0x000fe40000000000 */
[----:B------:R-:W-:Y:S01]  /*20840*/  ISETP.GE.AND P0, PT, R7, R9, PT ;  /* 0x000000090700720c */ /* 0x000fe20003f06270 */
[----:B------:R0:W-:Y:S01]  /*20850*/  STL [R1+0x20], R3 ;  /* 0x0000200301007387 */ /* 0x0001e20000100800 */
[----:B--2---:R-:W-:-:S05]  /*20860*/  LOP3.LUT R4, R4, R2, RZ, 0x3c, !PT ;  /* 0x0000000204047212 */ /* 0x004fca00078e3cff */
[----:B------:R0:W-:Y:S06]  /*20870*/  STL [R1+0x24], R4 ;  /* 0x0000240401007387 */ /* 0x0001ec0000100800 */
[----:B------:R-:W-:Y:S05]  /*20880*/  @!P0 BRA `(.L_x_7523) ;  /* 0x0000000400f08947 */ /* 0x000fea0003800000 */
.L_x_7557:
        /* <DEDUP_REMOVED lines=14> */
.L_x_7712:
[----:B------:R-:W-:Y:S05]  /*20970*/  BSYNC B2 ;  /* 0x0000000000027941 */ /* 0x000fea0003800000 */
.L_x_7545:
        /* <DEDUP_REMOVED lines=8> */
.L_x_7548:
[----:B------:R-:W-:Y:S05]  /*20a00*/  BSYNC B2 ;  /* 0x0000000000027941 */ /* 0x000fea0003800000 */
.L_x_7547:
        /* <DEDUP_REMOVED lines=11> */
[----:B------:R-:W-:Y:S02]  /*20ac0*/  VIADD R2, R6, 0x34890 ;  /* 0x0003489006027836 */ /* 0x000fe40000000000 */
[----:B------:R-:W-:-:S07]  /*20ad0*/  VIADD R8, R4, 0x1e400 ;  /* 0x0001e40004087836 */ /* 0x000fce0000000000 */
.L_x_7549:
        /* <DEDUP_REMOVED lines=16> */
.L_x_7550:
        /* <DEDUP_REMOVED lines=13> */
.L_x_7713:
[----:B------:R-:W-:Y:S05]  /*20cb0*/  BSYNC B2 ;  /* 0x0000000000027941 */ /* 0x000fea0003800000 */
.L_x_7551:
        /* <DEDUP_REMOVED lines=10> */
.L_x_7554:
[----:B------:R-:W-:Y:S05]  /*20d60*/  BSYNC B2 ;  /* 0x0000000000027941 */ /* 0x000fea0003800000 */
.L_x_7553:
        /* <DEDUP_REMOVED lines=8> */
.L_x_7555:
        /* <DEDUP_REMOVED lines=15> */
.L_x_7556:
        /* <DEDUP_REMOVED lines=10> */
.L_x_7544:
[----:B------:R-:W-:Y:S05]  /*20f80*/  BSYNC B1 ;  /* 0x0000000000017941 */ /* 0x000fea0003800000 */
.L_x_7543:
        /* <DEDUP_REMOVED lines=12> */
.L_x_7523:
[----:B------:R-:W-:Y:S05]  /*21050*/  BSYNC B0 ;  /* 0x0000000000007941 */ /* 0x000fea0003800000 */
.L_x_7522:
        /* <DEDUP_REMOVED lines=22> */
[----:B0-----:R-:W-:Y:S01]  /*211c0*/  IADD3 R16, R0, UR36, R7 ;  /* 0x0000002400107c10 */ /* 0x001fe2000fffe007 */
[----:B------:R-:W-:Y:S06]  /*211d0*/  BRA `(.L_x_7560) ;  /* 0x0000003c00c07947 */ /* 0x000fec0003800000 */
.L_x_7559:
        /* <DEDUP_REMOVED lines=21> */
.L_x_7562:
[----:B------:R-:W-:Y:S05]  /*21330*/  BSYNC B6 ;  /* 0x0000000000067941 */ /* 0x000fea0003800000 */
.L_x_7561:
        /* <DEDUP_REMOVED lines=21> */
.L_x_7565:
[----:B------:R-:W-:Y:S01]  /*21490*/  MOV R2, 0x0 ;  /* 0x0000000000027802 */ /* 0x000fe20000000f00 */
        /* <DEDUP_REMOVED lines=15> */
.L_x_7564:
[----:B------:R-:W-:Y:S05]  /*21590*/  BSYNC B6 ;  /* 0x0000000000067941 */ /* 0x000fea0003800000 */
.L_x_7563:
        /* <DEDUP_REMOVED lines=27> */
.L_x_7716:
        /* <DEDUP_REMOVED lines=11> */
.L_x_7719:
        /* <DEDUP_REMOVED lines=26> */
.L_x_7569:
[----:B------:R-:W2:Y:S04]  /*219a0*/  LDL R7, [R1+0x8] ;  /* 0x0000080001077983 */ /* 0x000ea80000100800 */
[----:B01----:R-:W2:Y:S04]  /*219b0*/  LDL R0, [R1+0xc] ;  /* 0x00000c0001007983 */ /* 0x003ea80000100800 */
[----:B------:R-:W3:Y:S01]  /*219c0*/  LDL R2, [R1+0x14] ;  /* 0x0000140001027983 */ /* 0x000ee20000100800 */
[----:B--2---:R-:W-:Y:S01]  /*219d0*/  IMAD R0, R0, 0x8, R7 ;  /* 0x0000000800007824 */ /* 0x004fe200078e0207 */
[----:B---3--:R-:W-:-:S04]  /*219e0*/  SHF.L.U32 R2, R2, 0x1f, RZ ;  /* 0x0000001f02027819 */ /* 0x008fc800000006ff */
[----:B------:R-:W0:Y:S02]  /*219f0*/  SYNCS.PHASECHK.TRANS64.TRYWAIT P0, [R0+URZ+0x34840], R2 ;  /* 0x03484002000075a7 */ /* 0x000e24000800017f */
[----:B0-----:R-:W-:Y:S05]  /*21a00*/  @!P0 BRA `(.L_x_7570) ;  /* 0x0000005400408947 */ /* 0x001fea0003800000 */
.L_x_7720:
[----:B------:R1:W5:Y:S01]  /*21a10*/  LDL R3, [R1+0x4] ;  /* 0x0000040001037983 */ /* 0x0003620000100800 */
[----:B------:R-:W2:Y:S02]  /*21a20*/  S2R R4, SR_TID.X ;  /* 0x0000000000047919 */ /* 0x000ea40000002100 */
[----:B--2---:R-:W-:-:S04]  /*21a30*/  LOP3.LUT R4, R4, 0x7f, RZ, 0xc0, !PT ;  /* 0x0000007f04047812 */ /* 0x004fc800078ec0ff */
[----:B------:R-:W-:-:S13]  /*21a40*/  ISETP.NE.AND P0, PT, R4, RZ, PT ;  /* 0x000000ff0400720c */ /* 0x000fda0003f05270 */
[----:B-1----:R-:W-:Y:S05]  /*21a50*/  @P0 BRA `(.L_x_7571) ;  /* 0x0000000000140947 */ /* 0x002fea0003800000 */
[----:B-----5:R-:W-:Y:S02]  /*21a60*/  LOP3.LUT P1, RZ, R3, 0x1, RZ, 0xc0, !PT ;  /* 0x0000000103ff7812 */ /* 0x020fe4000782c0ff */
[----:B0-----:R-:W-:-:S04]  /*21a70*/  MOV R2, 0xb000 ;  /* 0x0000b00000027802 */ /* 0x001fc80000000f00 */
[----:B------:R1:W-:Y:S07]  /*21a80*/  SYNCS.ARRIVE.TRANS64 RZ, [R0+URZ+0x34830], R2 ;  /* 0x0348300200ff79a7 */ /* 0x0003ee000800003f */
[----:B------:R-:W-:Y:S05]  /*21a90*/  @!P1 BRA `(.L_x_7571) ;  /* 0x0000000000049947 */ /* 0x000fea0003800000 */
[----:B------:R-:W-:Y:S01]  /*21aa0*/  BPT.TRAP 0x1 ;  /* 0x000000040000795c */ /* 0x000fe20000300000 */
.L_x_7571:
[----:B------:R-:W2:Y:S04]  /*21ab0*/  LDL R7, [R1+0x8] ;  /* 0x0000080001077983 */ /* 0x000ea80000100800 */
[----:B------:R-:W2:Y:S04]  /*21ac0*/  LDL R6, [R1+0xc] ;  /* 0x00000c0001067983 */ /* 0x000ea80000100800 */
[----:B------:R-:W3:Y:S04]  /*21ad0*/  LDL R5, [R1+0x18] ;  /* 0x0000180001057983 */ /* 0x000ee80000100800 */
[----:B------:R-:W4:Y:S04]  /*21ae0*/  LDL R4, [R1+0x1c] ;  /* 0x00001c0001047983 */ /* 0x000f280000100800 */
[----:B01----:R-:W4:Y:S01]  /*21af0*/  LDL R2, [R1] ;  /* 0x0000000001027983 */ /* 0x003f220000100800 */
[----:B------:R-:W-:Y:S01]  /*21b00*/  R2UR UR9, R0 ;  /* 0x00000000000972ca */ /* 0x000fe200000e0000 */
[----:B------:R-:W-:Y:S01]  /*21b10*/  UIADD3 UR4, UP0, UR38, 0x370, URZ ;  /* 0x0000037026047890 */ /* 0x000fe2000ff1e03f */
[----:B------:R-:W-:Y:S01]  /*21b20*/  PLOP3.LUT P0, PT, PT, PT, PT, 0x80, 0x0 ;  /* 0x000000000000781c */ /* 0x000fe20003f0f070 */
[----:B------:R-:W-:Y:S01]  /*21b30*/  UMOV UR10, URZ ;  /* 0x0000003f000a7c82 */ /* 0x000fe20008000000 */
[----:B------:R-:W-:Y:S01]  /*21b40*/  R2UR UR12, R18 ;  /* 0x00000000120c72ca */ /* 0x000fe200000e0000 */
[----:B------:R-:W-:Y:S01]  /*21b50*/  UMOV UR7, 0x14f00000 ;  /* 0x14f0000000077882 */ /* 0x000fe20000000000 */
[----:B-----5:R-:W-:Y:S01]  /*21b60*/  LOP3.LUT R3, R3, 0xfffffffb, RZ, 0xc0, !PT ;  /* 0xfffffffb03037812 */ /* 0x020fe200078ec0ff */
[----:B------:R-:W-:-:S06]  /*21b70*/  UMOV UR15, 0x40 ;  /* 0x00000040000f7882 */ /* 0x000fcc0000000000 */
[----:B------:R-:W-:Y:S02]  /*21b80*/  UIADD3 UR9, UR9, 0x34830, URZ ;  /* 0x0003483009097890 */ /* 0x000fe4000fffe03f */
        /* <DEDUP_REMOVED lines=10> */
[----:B------:R-:W-:-:S03]  /*21c30*/  UIADD3 UR14, UR6, 0x23c00, URZ ;  /* 0x00023c00060e7890 */ /* 0x000fc6000fffe03f */
[----:B------:R-:W-:-:S04]  /*21c40*/  UMOV UR6, 0x0 ;  /* 0x0000000000067882 */ /* 0x000fc80000000000 */
[----:B------:R0:W-:Y:S02]  /*21c50*/  UTMALDG.4D [UR8], [UR4], desc[UR6] ;  /* 0x00000608040075b4 */ /* 0x0001e40008019000 */
[----:B0-----:R-:W-:Y:S01]  /*21c60*/  UMOV UR8, UR14 ;  /* 0x0000000e00087c82 */ /* 0x001fe20008000000 */
[----:B------:R-:W-:Y:S02]  /*21c70*/  UMOV UR10, UR15 ;  /* 0x0000000f000a7c82 */ /* 0x000fe40008000000 */
[----:B------:R1:W-:Y:S02]  /*21c80*/  UTMALDG.4D [UR8], [UR4], desc[UR6] ;  /* 0x00000608040075b4 */ /* 0x0003e40008019000 */
[----:B-1----:R-:W-:Y:S01]  /*21c90*/  NOP ;  /* 0x0000000000007918 */ /* 0x002fe20000000000 */
.L_x_7567:
        /* <DEDUP_REMOVED lines=43> */
.L_x_7573:
[----:B------:R-:W-:Y:S05]  /*21f50*/  BSYNC B6 ;  /* 0x0000000000067941 */ /* 0x000fea0003800000 */
.L_x_7572:
[----:B------:R-:W2:Y:S01]  /*21f60*/  LDL.LU R6, [R1+0x40] ;  /* 0x0000400001067983 */ /* 0x000ea20000300800 */
[----:B------:R-:W-:Y:S01]  /*21f70*/  ULDC.64 UR4, c[0x0][0x2d8] ;  /* 0x0000b60000047ab9 */ /* 0x000fe20000000a00 */
[----:B------:R-:W0:Y:S02]  /*21f80*/  LDC R7, c[0x0][0x448] ;  /* 0x00011200ff077b82 */ /* 0x000e240000000800 */
[----:B-1----:R-:W2:Y:S04]  /*21f90*/  LDL.LU.64 R2, [R1+0x48] ;  /* 0x0000480001027983 */ /* 0x002ea80000300a00 */
[----:B------:R-:W3:Y:S04]  /*21fa0*/  LDL.LU R0, [R1+0x44] ;  /* 0x0000440001007983 */ /* 0x000ee80000300800 */
[----:B------:R-:W4:Y:S04]  /*21fb0*/  LDL.LU R5, [R1+0x5c] ;  /* 0x00005c0001057983 */ /* 0x000f280000300800 */
[----:B------:R-:W4:Y:S01]  /*21fc0*/  LDL.LU R4, [R1+0x34] ;  /* 0x0000340001047983 */ /* 0x000f220000300800 */
        /* <DEDUP_REMOVED lines=9> */
[----:B------:R-:W-:Y:S02]  /*22060*/  LOP3.LUT R8, R8, 0x40, RZ, 0xfc, !PT ;  /* 0x0000004008087812 */ /* 0x000fe400078efcff */
[----:B------:R-:W-:Y:S01]  /*22070*/  LOP3.LUT R9, R9, 0x38, RZ, 0xc0, !PT ;  /* 0x0000003809097812 */ /* 0x000fe200078ec0ff */
[----:B--2---:R-:W-:Y:S02]  /*22080*/  IMAD.MOV.U32 R3, RZ, RZ, R6 ;  /* 0x000000ffff037224 */ /* 0x004fe400078e0006 */
[----:B------:R-:W0:Y:S01]  /*22090*/  @P0 LDC R6, c[0x0][0x450] ;  /* 0x00011400ff060b82 */ /* 0x000e220000000800 */
[----:B---3--:R-:W-:-:S02]  /*220a0*/  IMAD R0, R0, UR4, RZ ;  /* 0x0000000400007c24 */ /* 0x008fc4000f8e02ff */
[----:B------:R-:W-:-:S04]  /*220b0*/  IMAD.WIDE.U32 R2, R18, UR4, R2 ;  /* 0x0000000412027c25 */ /* 0x000fc8000f8e0002 */
[----:B------:R-:W-:Y:S01]  /*220c0*/  IMAD R0, R18, UR5, R0 ;  /* 0x0000000512007c24 */ /* 0x000fe2000f8e0200 */
[----:B------:R-:W-:-:S03]  /*220d0*/  ULDC.64 UR4, c[0x0][0x2e0] ;  /* 0x0000b80000047ab9 */ /* 0x000fc60000000a00 */
[----:B------:R-:W-:Y:S02]  /*220e0*/  IMAD.IADD R3, R3, 0x1, R0 ;  /* 0x0000000103037824 */ /* 0x000fe400078e0200 */
[----:B----4-:R-:W-:Y:S02]  /*220f0*/  IMAD R0, R5, UR4, RZ ;  /* 0x0000000405007c24 */ /* 0x010fe4000f8e02ff */
[----:B------:R-:W-:-:S04]  /*22100*/  IMAD.WIDE.U32 R2, R4, UR4, R2 ;  /* 0x0000000404027c25 */ /* 0x000fc8000f8e0002 */
        /* <DEDUP_REMOVED lines=31> */
[----:B------:R0:W5:Y:S01]  /*22300*/  LDL R8, [R1+0x30] ;  /* 0x0000300001087983 */ /* 0x0001620000100800 */
[----:B------:R-:W-:Y:S02]  /*22310*/  LEA.HI.X R3, R2, UR5, R3, 0x1, P0 ;  /* 0x0000000502037c11 */ /* 0x000fe400080f0c03 */
[----:B------:R-:W-:Y:S01]  /*22320*/  ISETP.GE.AND P0, PT, R9, UR4, PT ;  /* 0x0000000409007c0c */ /* 0x000fe2000bf06270 */
[----:B------:R-:W-:Y:S01]  /*22330*/  UMOV UR4, 0xffffffff ;  /* 0xffffffff00047882 */ /* 0x000fe20000000000 */
[----:B------:R-:W-:-:S02]  /*22340*/  SHF.R.U32.HI R10, RZ, 0x3, R10 ;  /* 0x00000003ff0a7819 */ /* 0x000fc4000001160a */
[----:B------:R-:W-:Y:S09]  /*22350*/  BRA.DIV UR4, `(.L_x_7574) ;  /* 0x0000004e04007947 */ /* 0x000ff2000b800000 */
[----:B------:R-:W2:Y:S01]  /*22360*/  LDL.LU R6, [R1+0x58] ;  /* 0x0000580001067983 */ /* 0x000ea20000300800 */
[----:B------:R-:W-:Y:S01]  /*22370*/  IMAD.IADD R0, R10, 0x1, R17 ;  /* 0x000000010a007824 */ /* 0x000fe200078e0211 */
[----:B------:R-:W-:-:S04]  /*22380*/  ULDC.64 UR4, c[0x0][0x208] ;  /* 0x0000820000047ab9 */ /* 0x000fc80000000a00 */
[----:B------:R-:W-:Y:S01]  /*22390*/  IADD3 R5, R0, 0x10, RZ ;  /* 0x0000001000057810 */ /* 0x000fe20007ffe0ff */
[----:B--2---:R-:W-:Y:S02]  /*223a0*/  IMAD R2, R6, R7, RZ ;  /* 0x0000000706027224 */ /* 0x004fe400078e02ff */
[----:B------:R-:W1:Y:S03]  /*223b0*/  SHFL.IDX PT, R7, R4, RZ, 0x181f ;  /* 0x00181fff04077589 */ /* 0x000e6600000e0000 */
[----:B------:R-:W-:Y:S01]  /*223c0*/  ISETP.GE.AND P2, PT, R0, R2, PT ;  /* 0x000000020000720c */ /* 0x000fe20003f46270 */
[----:B------:R-:W2:-:S12]  /*223d0*/  SHFL.IDX PT, R6, R3, RZ, 0x181f ;  /* 0x00181fff03067589 */ /* 0x000e9800000e0000 */
[----:B-1----:R-:W-:-:S05]  /*223e0*/  @!P2 LEA R7, P3, R9, R7, 0x1 ;  /* 0x000000070907a211 */ /* 0x002fca00078608ff */
[----:B--2---:R-:W-:-:S05]  /*223f0*/  @!P2 IMAD.X R6, RZ, RZ, R6, P3 ;  /* 0x000000ffff06a224 */ /* 0x004fca00018e0606 */
[----:B------:R-:W-:-:S04]  /*22400*/  @!P2 LOP3.LUT R7, R7, R6, RZ, 0x3c, !PT ;  /* 0x000000060707a212 */ /* 0x000fc800078e3cff */
[----:B------:R-:W-:-:S04]  /*22410*/  @!P2 LOP3.LUT R6, R7, R6, RZ, 0x3c, !PT ;  /* 0x000000060706a212 */ /* 0x000fc800078e3cff */
[----:B------:R-:W-:-:S05]  /*22420*/  @!P2 LOP3.LUT R7, R7, R6, RZ, 0x3c, !PT ;  /* 0x000000060707a212 */ /* 0x000fca00078e3cff */
[----:B------:R-:W-:Y:S01]  /*22430*/  @!PT LDS RZ, [RZ] ;  /* 0x00000000fffff984 */ /* 0x000fe20000000800 */
[----:B-----5:R-:W-:Y:S04]  /*22440*/  @!P2 LDGSTS.E.BYPASS.LTC128B.128 [R8+0x16400], desc[UR4][R6.64], !P0 ;  /* 0x164000000608afae */ /* 0x020fe8000c101d44 */
[----:B------:R1:W-:Y:S01]  /*22450*/  @!P2 LDGSTS.E.BYPASS.LTC128B.128 [R8+0x1a400], desc[UR4][R6.64+0x80], !P1 ;  /* 0x1a4000800608afae */ /* 0x0003e2000c901d44 */
[----:B------:R-:W-:-:S03]  /*22460*/  ISETP.GE.AND P2, PT, R5, R2, PT ;  /* 0x000000020500720c */ /* 0x000fc60003f46270 */
[----:B------:R-:W2:Y:S04]  /*22470*/  SHFL.IDX PT, R5, R4, 0x1, 0x181f ;  /* 0x00381f0004057f89 */ /* 0x000ea800000e0000 */
[----:B-1----:R-:W1:Y:S06]  /*22480*/  SHFL.IDX PT, R6, R3, 0x1, 0x181f ;  /* 0x00381f0003067f89 */ /* 0x002e6c00000e0000 */
[----:B--2---:R-:W-:-:S05]  /*22490*/  @!P2 LEA R5, P3, R9, R5, 0x1 ;  /* 0x000000050905a211 */ /* 0x004fca00078608ff */
[----:B-1----:R-:W-:-:S04]  /*224a0*/  @!P2 IMAD.X R6, RZ, RZ, R6, P3 ;  /* 0x000000ffff06a224 */ /* 0x002fc800018e0606 */
[----:B------:R-:W-:Y:S02]  /*224b0*/  @!P2 IMAD.MOV.U32 R7, RZ, RZ, R6 ;  /* 0x000000ffff07a224 */ /* 0x000fe400078e0006 */
[----:B------:R-:W-:Y:S02]  /*224c0*/  @!P2 IMAD.MOV.U32 R6, RZ, RZ, R5 ;  /* 0x000000ffff06a224 */ /* 0x000fe400078e0005 */
[----:B------:R-:W-:-:S03]  /*224d0*/  VIADD R5, R0, 0x20 ;  /* 0x0000002000057836 */ /* 0x000fc60000000000 */
[----:B------:R-:W-:Y:S04]  /*224e0*/  @!P2 LDGSTS.E.BYPASS.LTC128B.128 [R8+0x16c00], desc[UR4][R6.64], !P0 ;  /* 0x16c000000608afae */ /* 0x000fe8000c101d44 */
[----:B------:R1:W-:Y:S01]  /*224f0*/  @!P2 LDGSTS.E.BYPASS.LTC128B.128 [R8+0x1ac00], desc[UR4][R6.64+0x80], !P1 ;  /* 0x1ac000800608afae */ /* 0x0003e2000c901d44 */
[----:B------:R-:W-:-:S03]  /*22500*/  ISETP.GE.AND P2, PT, R5, R2, PT ;  /* 0x000000020500720c */ /* 0x000fc60003f46270 */
[----:B------:R-:W2:Y:S04]  /*22510*/  SHFL.IDX PT, R5, R4, 0x2, 0x181f ;  /* 0x00581f0004057f89 */ /* 0x000ea800000e0000 */
[----:B-1----:R-:W1:Y:S06]  /*22520*/  SHFL.IDX PT, R6, R3, 0x2, 0x181f ;  /* 0x00581f0003067f89 */ /* 0x002e6c00000e0000 */
[----:B--2---:R-:W-:-:S04]  /*22530*/  @!P2 LEA R5, P3, R9, R5, 0x1 ;  /* 0x000000050905a211 */ /* 0x004fc800078608ff */
[----:B-1----:R-:W-:-:S05]  /*22540*/  @!P2 IADD3.X R6, RZ, R6, RZ, P3, !PT ;  /* 0x00000006ff06a210 */ /* 0x002fca0001ffe4ff */
        /* <DEDUP_REMOVED lines=8> */
[----:B--2---:R-:W-:-:S05]  /*225d0*/  @!P2 LEA R5, P3, R9, R5, 0x1 ;  /* 0x000000050905a211 */ /* 0x004fca00078608ff */
[----:B-1----:R-:W-:-:S05]  /*225e0*/  @!P2 IMAD.X R6, RZ, RZ, R6, P3 ;  /* 0x000000ffff06a224 */ /* 0x002fca00018e0606 */
[----:B------:R-:W-:Y:S01]  /*225f0*/  @!P2 MOV R7, R6 ;  /* 0x000000060007a202 */ /* 0x000fe20000000f00 */
        /* <DEDUP_REMOVED lines=8> */
[----:B-1----:R-:W-:-:S04]  /*22680*/  @!P2 IMAD.X R6, RZ, RZ, R6, P3 ;  /* 0x000000ffff06a224 */ /* 0x002fc800018e0606 */
[----:B------:R-:W-:Y:S01]  /*22690*/  @!P2 IMAD.MOV.U32 R7, RZ, RZ, R6 ;  /* 0x000000ffff07a224 */ /* 0x000fe200078e0006 */
[----:B------:R-:W-:Y:S01]  /*226a0*/  @!P2 MOV R6, R5 ;  /* 0x000000050006a202 */ /* 0x000fe20000000f00 */
[----:B------:R-:W-:-:S04]  /*226b0*/  VIADD R5, R0, 0x50 ;  /* 0x0000005000057836 */ /* 0x000fc80000000000 */
[----:B------:R-:W-:Y:S04]  /*226c0*/  @!P2 LDGSTS.E.BYPASS.LTC128B.128 [R8+0x18400], desc[UR4][R6.64], !P0 ;  /* 0x184000000608afae */ /* 0x000fe8000c101d44 */
[----:B------:R1:W-:Y:S01]  /*226d0*/  @!P2 LDGSTS.E.BYPASS.LTC128B.128 [R8+0x1c400], desc[UR4][R6.64+0x80], !P1 ;  /* 0x1c4000800608afae */ /* 0x0003e2000c901d44 */
[----:B------:R-:W-:-:S03]  /*226e0*/  ISETP.GE.AND P2, PT, R5, R2, PT ;  /* 0x000000020500720c */ /* 0x000fc60003f46270 */
[----:B------:R-:W2:Y:S04]  /*226f0*/  SHFL.IDX PT, R5, R4, 0x5, 0x181f ;  /* 0x00b81f0004057f89 */ /* 0x000ea800000e0000 */
[----:B-1----:R-:W1:Y:S06]  /*22700*/  SHFL.IDX PT, R6, R3, 0x5, 0x181f ;  /* 0x00b81f0003067f89 */ /* 0x002e6c00000e0000 */
[----:B--2---:R-:W-:-:S05]  /*22710*/  @!P2 LEA R5, P3, R9, R5, 0x1 ;  /* 0x000000050905a211 */ /* 0x004fca00078608ff */
[----:B-1----:R-:W-:-:S04]  /*22720*/  @!P2 IMAD.X R6, RZ, RZ, R6, P3 ;  /* 0x000000ffff06a224 */ /* 0x002fc800018e0606 */
[----:B------:R-:W-:Y:S02]  /*22730*/  @!P2 IMAD.MOV.U32 R7, RZ, RZ, R6 ;  /* 0x000000ffff07a224 */ /* 0x000fe400078e0006 */
[----:B------:R-:W-:Y:S01]  /*22740*/  @!P2 IMAD.MOV.U32 R6, RZ, RZ, R5 ;  /* 0x000000ffff06a224 */ /* 0x000fe200078e0005 */
[----:B------:R-:W-:-:S04]  /*22750*/  IADD3 R5, R0, 0x60, RZ ;  /* 0x0000006000057810 */ /* 0x000fc80007ffe0ff */
        /* <DEDUP_REMOVED lines=9> */
[----:B------:R1:W2:Y:S04]  /*227f0*/  SHFL.IDX PT, R5, R3, 0x7, 0x181f ;  /* 0x00f81f0003057f89 */ /* 0x0002a800000e0000 */
[----:B------:R1:W-:Y:S04]  /*22800*/  @!P2 LDGSTS.E.BYPASS.LTC128B.128 [R8+0x19400], desc[UR4][R6.64], !P0 ;  /* 0x194000000608afae */ /* 0x0003e8000c101d44 */
[----:B------:R1:W-:Y:S04]  /*22810*/  @!P2 LDGSTS.E.BYPASS.LTC128B.128 [R8+0x1d400], desc[UR4][R6.64+0x80], !P1 ;  /* 0x1d4000800608afae */ /* 0x0003e8000c901d44 */
[----:B------:R1:W3:Y:S02]  /*22820*/  SHFL.IDX PT, R3, R4, 0x7, 0x181f ;  /* 0x00f81f0004037f89 */ /* 0x0002e400000e0000 */
.L_x_7737:
[----:B------:R-:W-:Y:S01]  /*22830*/  VIADD R0, R0, 0x70 ;  /* 0x0000007000007836 */ /* 0x000fe20000000000 */
[----:B------:R-:W-:Y:S04]  /*22840*/  BSSY B0, `(.L_x_7575) ;  /* 0x000000b000007945 */ /* 0x000fe80003800000 */
[----:B------:R-:W-:-:S13]  /*22850*/  ISETP.GE.AND P2, PT, R0, R2, PT ;  /* 0x000000020000720c */ /* 0x000fda0003f46270 */
[----:B------:R-:W-:Y:S05]  /*22860*/  @P2 BRA `(.L_x_7576) ;  /* 0x0000000000202947 */ /* 0x000fea0003800000 */
[----:B---3--:R-:W-:Y:S01]  /*22870*/  LEA R2, P2, R9, R3, 0x1 ;  /* 0x0000000309027211 */ /* 0x008fe200078408ff */
[----:B------:R-:W-:-:S03]  /*22880*/  ULDC.64 UR4, c[0x0][0x208] ;  /* 0x0000820000047ab9 */ /* 0x000fc60000000a00 */
[----:B-12---:R-:W-:-:S05]  /*22890*/  IADD3.X R3, RZ, R5, RZ, P2, !PT ;  /* 0x00000005ff037210 */ /* 0x006fca00017fe4ff */
[----:B------:R-:W-:Y:S01]  /*228a0*/  @!PT LDS RZ, [RZ] ;  /* 0x00000000fffff984 */ /* 0x000fe20000000800 */
[----:B------:R-:W-:Y:S01]  /*228b0*/  @!PT LDS RZ, [RZ] ;  /* 0x00000000fffff984 */ /* 0x000fe20000000800 */
[----:B------:R-:W-:Y:S01]  /*228c0*/  @!PT LDS RZ, [RZ] ;  /* 0x00000000fffff984 */ /* 0x000fe20000000800 */
[----:B------:R4:W-:Y:S04]  /*228d0*/  LDGSTS.E.BYPASS.LTC128B.128 [R8+0x19c00], desc[UR4][R2.64], !P0 ;  /* 0x19c0000002087fae */ /* 0x0009e8000c101d44 */
[----:B------:R4:W-:Y:S02]  /*228e0*/  LDGSTS.E.BYPASS.LTC128B.128 [R8+0x1dc00], desc[UR4][R2.64+0x80], !P1 ;  /* 0x1dc0008002087fae */ /* 0x0009e4000c901d44 */
.L_x_7576:
[----:B------:R-:W-:Y:S05]  /*228f0*/  BSYNC B0 ;  /* 0x0000000000007941 */ /* 0x000fea0003800000 */
.L_x_7575:
[----:B-1--4-:R1:W5:Y:S01]  /*22900*/  LDL R8, [R1+0x8] ;  /* 0x0000080001087983 */ /* 0x0123620000100800 */
[----:B------:R-:W-:Y:S01]  /*22910*/  PLOP3.LUT P0, PT, PT, PT, PT, 0x80, 0x0 ;  /* 0x000000000000781c */ /* 0x000fe20003f0f070 */
[----:B------:R-:W-:-:S12]  /*22920*/  NOP ;  /* 0x0000000000007918 */ /* 0x000fd80000000000 */
.L_x_7577:
[----:B------:R-:W4:Y:S01]  /*22930*/  LDL R2, [R1+0x8] ;  /* 0x0000080001027983 */ /* 0x000f220000100800 */
[----:B------:R-:W-:Y:S02]  /*22940*/  PLOP3.LUT P1, PT, P1, P0, PT, 0xa2, 0x0 ;  /* 0x000000000000781c */ /* 0x000fe40000f21472 */
[----:B----4-:R-:W-:-:S08]  /*22950*/  @P0 R2UR P1, UR4, R2 ;  /* 0x00000000020402ca */ /* 0x010fd00000020000 */
        /* <DEDUP_REMOVED lines=14> */
[----:B------:R-:W4:Y:S03]  /*22a40*/  SYNCS.PHASECHK.TRANS64.TRYWAIT P0, [R2+URZ+0x34820], R0 ;  /* 0x03482000020075a7 */ /* 0x000f26000800017f */
[----:B---34-:R-:W-:Y:S05]  /*22a50*/  @!P0 BRA `(.L_x_7579) ;  /* 0x0000005000088947 */ /* 0x018fea0003800000 */
.L_x_7738:
[----:B------:R-:W-:Y:S05]  /*22a60*/  BSYNC B0 ;  /* 0x0000000000007941 */ /* 0x000fea0003800000 */
.L_x_7578:
[----:B---3--:R-:W3:Y:S01]  /*22a70*/  LDL.LU R2, [R1+0x50] ;  /* 0x0000500001027983 */ /* 0x008ee20000300800 */
[----:B------:R-:W-:Y:S01]  /*22a80*/  BSSY B0, `(.L_x_7580) ;  /* 0x0000202000007945 */ /* 0x000fe20003800000 */
[----:B---3--:R-:W-:-:S13]  /*22a90*/  ISETP.GE.AND P0, PT, R2, 0xb1, PT ;  /* 0x000000b10200780c */ /* 0x008fda0003f06270 */
[----:B------:R-:W-:Y:S05]  /*22aa0*/  @!P0 BRA `(.L_x_7581) ;  /* 0x0000001c00fc8947 */ /* 0x000fea0003800000 */
[----:B------:R-:W3:Y:S01]  /*22ab0*/  LDL R2, [R1+0x38] ;  /* 0x0000380001027983 */ /* 0x000ee20000100800 */
[----:B------:R-:W-:Y:S01]  /*22ac0*/  IMAD.MOV.U32 R0, RZ, RZ, 0x1 ;  /* 0x00000001ff007424 */ /* 0x000fe200078e00ff */
[----:B------:R-:W-:Y:S01]  /*22ad0*/  BSSY B2, `(.L_x_7582) ;  /* 0x00000af000027945 */ /* 0x000fe20003800000 */
[----:B---3-5:R-:W-:-:S05]  /*22ae0*/  IMAD.MOV R8, RZ, RZ, -R2 ;  /* 0x000000ffff087224 */ /* 0x028fca00078e0a02 */
[----:B------:R-:W-:-:S04]  /*22af0*/  VIADDMNMX R8, R8, R0, 0xffffffff, !PT ;  /* 0xffffffff08087446 */ /* 0x000fc80007800100 */
[----:B------:R-:W-:-:S04]  /*22b00*/  IADD3 R0, R2, R8, RZ ;  /* 0x0000000802007210 */ /* 0x000fc80007ffe0ff */
[----:B------:R-:W-:-:S04]  /*22b10*/  LOP3.LUT R0, R0, 0x1, RZ, 0xc0, !PT ;  /* 0x0000000100007812 */ /* 0x000fc800078ec0ff */
[----:B------:R-:W-:Y:S01]  /*22b20*/  ISETP.NE.U32.AND P0, PT, R0, 0x1, PT ;  /* 0x000000010000780c */ /* 0x000fe20003f05070 */
[----:B------:R-:W-:-:S12]  /*22b30*/  VIADD R0, R2, 0xfffffffe ;  /* 0xfffffffe02007836 */ /* 0x000fd80000000000 */
[----:B------:R-:W-:Y:S05]  /*22b40*/  @P0 BRA `(.L_x_7583) ;  /* 0x00000008009c0947 */ /* 0x000fea0003800000 */
[----:B------:R-:W3:Y:S04]  /*22b50*/  LDL R4, [R1+0x4] ;  /* 0x0000040001047983 */ /* 0x000ee80000100800 */
[----:B------:R-:W4:Y:S04]  /*22b60*/  LDL R3, [R1+0xc] ;  /* 0x00000c0001037983 */ /* 0x000f280000100800 */
[----:B------:R-:W5:Y:S01]  /*22b70*/  LDL R2, [R1+0x14] ;  /* 0x0000140001027983 */ /* 0x000f620000100800 */
[----:B------:R-:W-:Y:S01]  /*22b80*/  BSSY B1, `(.L_x_7584) ;  /* 0x000009f000017945 */ /* 0x000fe20003800000 */
[----:B---3--:R-:W-:Y:S01]  /*22b90*/  LOP3.LUT P1, RZ, R4, 0x4, RZ, 0xc0, !PT ;  /* 0x0000000404ff7812 */ /* 0x008fe2000782c0ff */
[----:B----4-:R-:W-:-:S05]  /*22ba0*/  VIADD R6, R3, 0x1 ;  /* 0x0000000103067836 */ /* 0x010fca0000000000 */
        /* <DEDUP_REMOVED lines=9> */
[----:B---3--:R-:W-:Y:S05]  /*22c40*/  @!P0 BRA `(.L_x_7586) ;  /* 0x0000000000508947 */ /* 0x008fea0003800000 */
[----:B------:R-:W3:Y:S01]  /*22c50*/  LDL R10, [R1+0x28] ;  /* 0x00002800010a7983 */ /* 0x000ee20000100800 */
[----:B--2---:R-:W2:Y:S01]  /*22c60*/  LDC R5, c[0x0][0x43c] ;  /* 0x00010f00ff057b82 */ /* 0x004ea20000000800 */
[----:B------:R-:W-:Y:S02]  /*22c70*/  ULDC.64 UR6, c[0x0][0x428] ;  /* 0x00010a0000067ab9 */ /* 0x000fe40000000a00 */
[----:B------:R-:W4:Y:S01]  /*22c80*/  LDL R7, [R1+0x10] ;  /* 0x0000100001077983 */ /* 0x000f220000100800 */
[----:B------:R-:W-:Y:S01]  /*22c90*/  ULDC.64 UR8, c[0x0][0x208] ;  /* 0x0000820000087ab9 */ /* 0x000fe20000000a00 */
[----:B--2---:R-:W-:-:S13]  /*22ca0*/  ISETP.NE.AND P0, PT, R5, 0x1, PT ;  /* 0x000000010500780c */ /* 0x004fda0003f05270 */
[----:B------:R-:W2:Y:S02]  /*22cb0*/  @P0 LDC.64 R2, c[0x0][0x440] ;  /* 0x00011000ff020b82 */ /* 0x000ea40000000a00 */
[----:B--2--5:R-:W-:-:S04]  /*22cc0*/  @P0 IMAD.HI.U32 R4, R0, R2, RZ ;  /* 0x0000000200040227 */ /* 0x024fc800078e00ff */
        /* <DEDUP_REMOVED lines=12> */
.L_x_7586:
[----:B------:R-:W4:Y:S01]  /*22d90*/  LDL R2, [R1+0x8] ;  /* 0x0000080001027983 */ /* 0x000f220000100800 */
[----:B------:R-:W-:Y:S01]  /*22da0*/  BSSY B3, `(.L_x_7587) ;  /* 0x0000005000037945 */ /* 0x000fe20003800000 */
[----:B----4-:R-:W-:Y:S01]  /*22db0*/  IMAD R3, R6, 0x8, R2 ;  /* 0x0000000806037824 */ /* 0x010fe200078e0202 */
[----:B------:R-:W-:-:S04]  /*22dc0*/  SHF.L.U32 R2, R9, 0x1f, RZ ;  /* 0x0000001f09027819 */ /* 0x000fc800000006ff */
[----:B------:R-:W4:Y:S02]  /*22dd0*/  SYNCS.PHASECHK.TRANS64.TRYWAIT P0, [R3+URZ+0x34840], R2 ;  /* 0x03484002030075a7 */ /* 0x000f24000800017f */
[----:B----4-:R-:W-:Y:S05]  /*22de0*/  @!P0 BRA `(.L_x_7588) ;  /* 0x0000004c003c8947 */ /* 0x010fea0003800000 */
.L_x_7739:
[----:B------:R-:W-:Y:S05]  /*22df0*/  BSYNC B3 ;  /* 0x0000000000037941 */ /* 0x000fea0003800000 */
.L_x_7587:
[----:B--23--:R-:W2:Y:S01]  /*22e00*/  S2R R5, SR_TID.X ;  /* 0x0000000000057919 */ /* 0x00cea20000002100 */
[----:B------:R-:W-:Y:S01]  /*22e10*/  BSSY B3, `(.L_x_7589) ;  /* 0x000000a000037945 */ /* 0x000fe20003800000 */
[----:B--2---:R-:W-:-:S04]  /*22e20*/  LOP3.LUT R5, R5, 0x7f, RZ, 0xc0, !PT ;  /* 0x0000007f05057812 */ /* 0x004fc800078ec0ff */
[----:B------:R-:W-:-:S13]  /*22e30*/  ISETP.NE.AND P0, PT, R5, RZ, PT ;  /* 0x000000ff0500720c */ /* 0x000fda0003f05270 */
[----:B------:R-:W-:Y:S05]  /*22e40*/  @P0 BRA `(.L_x_7590) ;  /* 0x0000000000180947 */ /* 0x000fea0003800000 */
[----:B------:R-:W2:Y:S01]  /*22e50*/  LDL R5, [R1+0x4] ;  /* 0x0000040001057983 */ /* 0x000ea20000100800 */
[----:B----4-:R-:W-:-:S04]  /*22e60*/  IMAD.MOV.U32 R2, RZ, RZ, 0xb000 ;  /* 0x0000b000ff027424 */ /* 0x010fc800078e00ff */
[----:B------:R3:W-:Y:S01]  /*22e70*/  SYNCS.ARRIVE.TRANS64 RZ, [R3+URZ+0x34830], R2 ;  /* 0x0348300203ff79a7 */ /* 0x0007e2000800003f */
[----:B--2---:R-:W-:-:S13]  /*22e80*/  LOP3.LUT P1, RZ, R5, 0x1, RZ, 0xc0, !PT ;  /* 0x0000000105ff7812 */ /* 0x004fda000782c0ff */
[----:B---3--:R-:W-:Y:S05]  /*22e90*/  @!P1 BRA `(.L_x_7590) ;  /* 0x0000000000049947 */ /* 0x008fea0003800000 */
[----:B------:R-:W-:Y:S01]  /*22ea0*/  BPT.TRAP 0x1 ;  /* 0x000000040000795c */ /* 0x000fe20000300000 */
.L_x_7590:
[----:B------:R-:W-:Y:S05]  /*22eb0*/  BSYNC B3 ;  /* 0x0000000000037941 */ /* 0x000fea0003800000 */
.L_x_7589:
[----:B------:R-:W2:Y:S04]  /*22ec0*/  LDL R5, [R1+0x8] ;  /* 0x0000080001057983 */ /* 0x000ea80000100800 */
[----:B----4-:R-:W3:Y:S01]  /*22ed0*/  LDL R2, [R1+0x1c] ;  /* 0x00001c0001027983 */ /* 0x010ee20000100800 */
        /* <DEDUP_REMOVED lines=9> */
[----:B---3--:R-:W-:-:S03]  /*22f70*/  IMAD R2, R0, 0xb0, R2 ;  /* 0x000000b000027824 */ /* 0x008fc600078e0202 */
[----:B------:R-:W-:-:S07]  /*22f80*/  IADD3 R5, R7, 0x1e400, RZ ;  /* 0x0001e40007057810 */ /* 0x000fce0007ffe0ff */
.L_x_7591:
        /* <DEDUP_REMOVED lines=16> */
.L_x_7592:
        /* <DEDUP_REMOVED lines=11> */
[----:B------:R-:W3:Y:S04]  /*23140*/  LDL R12, [R1+0x8] ;  /* 0x00000800010c7983 */ /* 0x000ee80000100800 */
[----:B------:R-:W3:Y:S01]  /*23150*/  LDL R7, [R1+0xc] ;  /* 0x00000c0001077983 */ /* 0x000ee20000100800 */
[----:B------:R-:W-:Y:S01]  /*23160*/  BSSY B3, `(.L_x_7593) ;  /* 0x0000005000037945 */ /* 0x000fe20003800000 */
[----:B--2---:R-:W-:Y:S01]  /*23170*/  SHF.L.U32 R3, R13, 0x1f, RZ ;  /* 0x0000001f0d037819 */ /* 0x004fe200000006ff */
[----:B---3--:R-:W-:-:S04]  /*23180*/  IMAD R2, R7, 0x8, R12 ;  /* 0x0000000807027824 */ /* 0x008fc800078e020c */
[----:B------:R-:W2:Y:S02]  /*23190*/  SYNCS.PHASECHK.TRANS64.TRYWAIT P0, [R2+URZ+0x34860], R3 ;  /* 0x03486003020075a7 */ /* 0x000ea4000800017f */
[----:B--2---:R-:W-:Y:S05]  /*231a0*/  @!P0 BRA `(.L_x_7594) ;  /* 0x0000004800608947 */ /* 0x004fea0003800000 */
.L_x_7740:
[----:B------:R-:W-:Y:S05]  /*231b0*/  BSYNC B3 ;  /* 0x0000000000037941 */ /* 0x000fea0003800000 */
.L_x_7593:
[----:B------:R-:W3:Y:S01]  /*231c0*/  S2R R5, SR_TID.X ;  /* 0x0000000000057919 */ /* 0x000ee20000002100 */
[----:B------:R-:W-:-:S04]  /*231d0*/  UPRMT UR4, UR37, 0x9910, URZ ;  /* 0x0000991025047896 */ /* 0x000fc8000800003f */
[----:B------:R-:W-:Y:S01]  /*231e0*/  UISETP.NE.AND UP0, UPT, UR4, 0x2, UPT ;  /* 0x000000020400788c */ /* 0x000fe2000bf05270 */
[----:B---3--:R-:W-:-:S04]  /*231f0*/  LOP3.LUT R5, R5, 0x7f, RZ, 0xc0, !PT ;  /* 0x0000007f05057812 */ /* 0x008fc800078ec0ff */
[----:B------:R-:W-:-:S13]  /*23200*/  ISETP.NE.AND P0, PT, R5, RZ, PT ;  /* 0x000000ff0500720c */ /* 0x000fda0003f05270 */
[----:B--2---:R-:W-:-:S04]  /*23210*/  @!P0 IMAD.MOV.U32 R3, RZ, RZ, 0xb000 ;  /* 0x0000b000ff038424 */ /* 0x004fc800078e00ff */
[----:B------:R2:W-:Y:S01]  /*23220*/  @!P0 SYNCS.ARRIVE.TRANS64 RZ, [R2+URZ+0x34850], R3 ;  /* 0x0348500302ff89a7 */ /* 0x0005e2000800003f */
[----:B------:R-:W-:-:S13]  /*23230*/  PLOP3.LUT P0, PT, PT, PT, UP0, 0x80, 0x0 ;  /* 0x000000000000781c */ /* 0x000fda0003f0f008 */
[----:B--2---:R-:W-:Y:S05]  /*23240*/  @P0 BRA `(.L_x_7595) ;  /* 0x0000000000040947 */ /* 0x004fea0003800000 */
[----:B------:R-:W-:Y:S01]  /*23250*/  BPT.TRAP 0x1 ;  /* 0x000000040000795c */ /* 0x000fe20000300000 */
.L_x_7595:
[----:B------:R-:W2:Y:S01]  /*23260*/  LDL R3, [R1+0x4] ;  /* 0x0000040001037983 */ /* 0x000ea20000100800 */
[----:B------:R-:W-:Y:S01]  /*23270*/  BSSY B3, `(.L_x_7596) ;  /* 0x0000004000037945 */ /* 0x000fe20003800000 */
[----:B--2---:R-:W-:-:S13]  /*23280*/  LOP3.LUT P0, RZ, R3, 0x8, RZ, 0xc0, !PT ;  /* 0x0000000803ff7812 */ /* 0x004fda000780c0ff */
[----:B------:R-:W-:Y:S05]  /*23290*/  @P0 BRA `(.L_x_7597) ;  /* 0x0000000000040947 */ /* 0x000fea0003800000 */
[----:B------:R-:W-:Y:S01]  /*232a0*/  BPT.TRAP 0x1 ;  /* 0x000000040000795c */ /* 0x000fe20000300000 */
.L_x_7597:
[----:B------:R-:W-:Y:S05]  /*232b0*/  BSYNC B3 ;  /* 0x0000000000037941 */ /* 0x000fea0003800000 */
.L_x_7596:
        /* <DEDUP_REMOVED lines=14> */
.L_x_7598:
        /* <DEDUP_REMOVED lines=13> */
[----:B------:R-:W-:Y:S01]  /*23470*/  PLOP3.LUT P0, PT, PT, PT, PT, 0x80, 0x0 ;  /* 0x000000000000781c */ /* 0x000fe20003f0f070 */
[----:B------:R-:W-:Y:S01]  /*23480*/  UMOV UR6, 0x0 ;  /* 0x0000000000067882 */ /* 0x000fe20000000000 */
[----:B------:R-:W-:-:S11]  /*23490*/  UMOV UR7, 0x14f00000 ;  /* 0x14f0000000077882 */ /* 0x000fd60000000000 */
.L_x_7599:
        /* <DEDUP_REMOVED lines=11> */
[----:B------:R3:W-:Y:S04]  /*23550*/  STL [R1], R4 ;  /* 0x0000000401007387 */ /* 0x0007e80000100800 */
[----:B------:R3:W-:Y:S02]  /*23560*/  STL [R1+0x18], R0 ;  /* 0x0000180001007387 */ /* 0x0007e40000100800 */
.L_x_7585:
[----:B------:R-:W-:Y:S05]  /*23570*/  BSYNC B1 ;  /* 0x0000000000017941 */ /* 0x000fea0003800000 */
.L_x_7584:
[----:B---3--:R-:W3:Y:S04]  /*23580*/  LDL.LU R0, [R1+0x38] ;  /* 0x0000380001007983 */ /* 0x008ee80000300800 */
[----:B------:R4:W-:Y:S04]  /*23590*/  STL [R1+0xc], R6 ;  /* 0x00000c0601007387 */ /* 0x0009e80000100800 */
[----:B------:R4:W-:Y:S02]  /*235a0*/  STL [R1+0x14], R9 ;  /* 0x0000140901007387 */ /* 0x0009e40000100800 */
[----:B---34-:R-:W-:-:S07]  /*235b0*/  VIADD R0, R0, 0xfffffffd ;  /* 0xfffffffd00007836 */ /* 0x018fce0000000000 */
.L_x_7583:
[----:B------:R-:W-:Y:S05]  /*235c0*/  BSYNC B2 ;  /* 0x0000000000027941 */ /* 0x000fea0003800000 */
.L_x_7582:
[----:B------:R-:W3:Y:S01]  /*235d0*/  LDL.LU R2, [R1+0x3c] ;  /* 0x00003c0001027983 */ /* 0x000ee20000300800 */
[----:B------:R-:W-:-:S05]  /*235e0*/  IMAD.MOV R8, RZ, RZ, -R8 ;  /* 0x000000ffff087224 */ /* 0x000fca00078e0a08 */
[----:B---3--:R-:W-:-:S13]  /*235f0*/  ISETP.NE.AND P0, PT, R2, R8, PT ;  /* 0x000000080200720c */ /* 0x008fda0003f05270 */
[----:B------:R-:W-:Y:S05]  /*23600*/  @!P0 BRA `(.L_x_7581) ;  /* 0x0000001400248947 */ /* 0x000fea0003800000 */
[----:B------:R3:W5:Y:S02]  /*23610*/  LDL R8, [R1] ;  /* 0x0000000001087983 */ /* 0x0007640000100800 */
.L_x_7632:
[----:B----4-:R-:W4:Y:S04]  /*23620*/  LDL R4, [R1+0x4] ;  /* 0x0000040001047983 */ /* 0x010f280000100800 */
[----:B--2---:R-:W2:Y:S04]  /*23630*/  LDL R3, [R1+0xc] ;  /* 0x00000c0001037983 */ /* 0x004ea80000100800 */
[----:B---3--:R-:W3:Y:S01]  /*23640*/  LDL R2, [R1+0x14] ;  /* 0x0000140001027983 */ /* 0x008ee20000100800 */
[----:B------:R-:W-:Y:S05]  /*23650*/  YIELD ;  /* 0x0000000000007946 */ /* 0x000fea0003800000 */
[----:B------:R-:W-:Y:S01]  /*23660*/  BSSY B1, `(.L_x_7600) ;  /* 0x000009f000017945 */ /* 0x000fe20003800000 */
[----:B----4-:R-:W-:-:S02]  /*23670*/  LOP3.LUT P1, RZ, R4, 0x4, RZ, 0xc0, !PT ;  /* 0x0000000404ff7812 */ /* 0x010fc4000782c0ff */
[----:B--2---:R-:W-:-:S04]  /*23680*/  IADD3 R4, R3, 0x1, RZ ;  /* 0x0000000103047810 */ /* 0x004fc80007ffe0ff */
        /* <DEDUP_REMOVED lines=11> */
[----:B------:R-:W3:Y:S01]  /*23740*/  LDC R7, c[0x0][0x43c] ;  /* 0x00010f00ff077b82 */ /* 0x000ee20000000800 */
        /* <DEDUP_REMOVED lines=15> */
[----:B-----5:R-:W-:-:S04]  /*23840*/  LEA R8, P0, R2, UR4, 0x2 ;  /* 0x0000000402087c11 */ /* 0x020fc8000f8010ff */
[----:B------:R-:W-:-:S05]  /*23850*/  LEA.HI.X R9, R2, UR5, R3, 0x2, P0 ;  /* 0x0000000502097c11 */ /* 0x000fca00080f1403 */
[----:B------:R2:W5:Y:S04]  /*23860*/  LDG.E R8, desc[UR8][R8.64] ;  /* 0x0000000808087981 */ /* 0x000568000c1e1900 */
.L_x_7602:
[----:B------:R-:W3:Y:S01]  /*23870*/  LDL R2, [R1+0x8] ;  /* 0x0000080001027983 */ /* 0x000ee20000100800 */
[----:B------:R-:W-:Y:S01]  /*23880*/  BSSY B2, `(.L_x_7603) ;  /* 0x0000005000027945 */ /* 0x000fe20003800000 */
[----:B---3--:R-:W-:Y:S02]  /*23890*/  LEA R3, R4, R2, 0x3 ;  /* 0x0000000204037211 */ /* 0x008fe400078e18ff */
[----:B------:R-:W-:-:S04]  /*238a0*/  SHF.L.U32 R2, R5, 0x1f, RZ ;  /* 0x0000001f05027819 */ /* 0x000fc800000006ff */
[----:B------:R-:W3:Y:S02]  /*238b0*/  SYNCS.PHASECHK.TRANS64.TRYWAIT P0, [R3+URZ+0x34840], R2 ;  /* 0x03484002030075a7 */ /* 0x000ee4000800017f */
[----:B---3--:R-:W-:Y:S05]  /*238c0*/  @!P0 BRA `(.L_x_7604) ;  /* 0x0000004000ac8947 */ /* 0x008fea0003800000 */
.L_x_7741:
[----:B------:R-:W-:Y:S05]  /*238d0*/  BSYNC B2 ;  /* 0x0000000000027941 */ /* 0x000fea0003800000 */
.L_x_7603:
        /* <DEDUP_REMOVED lines=11> */
.L_x_7606:
[----:B------:R-:W-:Y:S05]  /*23990*/  BSYNC B2 ;  /* 0x0000000000027941 */ /* 0x000fea0003800000 */
.L_x_7605:
[----:B---3--:R-:W3:Y:S04]  /*239a0*/  LDL R2, [R1+0x8] ;  /* 0x0000080001027983 */ /* 0x008ee80000100800 */
[----:B------:R-:W4:Y:S01]  /*239b0*/  LDL R7, [R1+0x1c] ;  /* 0x00001c0001077983 */ /* 0x000f220000100800 */
        /* <DEDUP_REMOVED lines=9> */
[----:B----4-:R-:W-:Y:S02]  /*23a50*/  IMAD R7, R6, 0xb0, R7 ;  /* 0x000000b006077824 */ /* 0x010fe400078e0207 */
[----:B--2---:R-:W-:-:S08]  /*23a60*/  VIADD R9, R2, 0x1e400 ;  /* 0x0001e40002097836 */ /* 0x004fd00000000000 */
.L_x_7607:
        /* <DEDUP_REMOVED lines=16> */
.L_x_7608:
        /* <DEDUP_REMOVED lines=18> */
.L_x_7742:
[----:B------:R-:W-:Y:S05]  /*23c90*/  BSYNC B2 ;  /* 0x0000000000027941 */ /* 0x000fea0003800000 */
.L_x_7609:
        /* <DEDUP_REMOVED lines=10> */
.L_x_7611:
[----:B------:R-:W2:Y:S01]  /*23d40*/  LDL R3, [R1+0x4] ;  /* 0x0000040001037983 */ /* 0x000ea20000100800 */
[----:B------:R-:W-:Y:S01]  /*23d50*/  BSSY B2, `(.L_x_7612) ;  /* 0x0000004000027945 */ /* 0x000fe20003800000 */
[----:B--2---:R-:W-:-:S13]  /*23d60*/  LOP3.LUT P0, RZ, R3, 0x8, RZ, 0xc0, !PT ;  /* 0x0000000803ff7812 */ /* 0x004fda000780c0ff */
[----:B------:R-:W-:Y:S05]  /*23d70*/  @P0 BRA `(.L_x_7613) ;  /* 0x0000000000040947 */ /* 0x000fea0003800000 */
[----:B------:R-:W-:Y:S01]  /*23d80*/  BPT.TRAP 0x1 ;  /* 0x000000040000795c */ /* 0x000fe20000300000 */
.L_x_7613:
[----:B------:R-:W-:Y:S05]  /*23d90*/  BSYNC B2 ;  /* 0x0000000000027941 */ /* 0x000fea0003800000 */
.L_x_7612:
        /* <DEDUP_REMOVED lines=14> */
.L_x_7614:
        /* <DEDUP_REMOVED lines=16> */
.L_x_7615:
        /* <DEDUP_REMOVED lines=13> */
.L_x_7601:
[----:B------:R-:W-:Y:S05]  /*24050*/  BSYNC B1 ;  /* 0x0000000000017941 */ /* 0x000fea0003800000 */
.L_x_7600:
        /* <DEDUP_REMOVED lines=17> */
[----:B-----5:R-:W4:Y:S01]  /*24170*/  LDC R8, c[0x0][0x43c] ;  /* 0x00010f00ff087b82 */ /* 0x020f220000000800 */
[----:B------:R-:W-:Y:S02]  /*24180*/  ULDC.64 UR6, c[0x0][0x428] ;  /* 0x00010a0000067ab9 */ /* 0x000fe40000000a00 */
[----:B------:R-:W3:Y:S01]  /*24190*/  LDL R9, [R1+0x10] ;  /* 0x0000100001097983 */ /* 0x000ee20000100800 */
[----:B------:R-:W-:Y:S01]  /*241a0*/  ULDC.64 UR8, c[0x0][0x208] ;  /* 0x0000820000087ab9 */ /* 0x000fe20000000a00 */
[----:B----4-:R-:W-:-:S13]  /*241b0*/  ISETP.NE.AND P0, PT, R8, 0x1, PT ;  /* 0x000000010800780c */ /* 0x010fda0003f05270 */
[----:B------:R-:W4:Y:S02]  /*241c0*/  @P0 LDC.64 R2, c[0x0][0x440] ;  /* 0x00011000ff020b82 */ /* 0x000f240000000a00 */
[----:B----4-:R-:W-:-:S04]  /*241d0*/  @P0 IMAD.HI.U32 R7, R6, R2, RZ ;  /* 0x0000000206070227 */ /* 0x010fc800078e00ff */
        /* <DEDUP_REMOVED lines=12> */
.L_x_7618:
[----:B------:R-:W4:Y:S01]  /*242a0*/  LDL R2, [R1+0x8] ;  /* 0x0000080001027983 */ /* 0x000f220000100800 */
[----:B------:R-:W-:Y:S01]  /*242b0*/  BSSY B2, `(.L_x_7619) ;  /* 0x0000005000027945 */ /* 0x000fe20003800000 */
[----:B----4-:R-:W-:Y:S01]  /*242c0*/  IMAD R3, R11, 0x8, R2 ;  /* 0x000000080b037824 */ /* 0x010fe200078e0202 */
[----:B------:R-:W-:-:S04]  /*242d0*/  SHF.L.U32 R2, R10, 0x1f, RZ ;  /* 0x0000001f0a027819 */ /* 0x000fc800000006ff */
[----:B------:R-:W4:Y:S02]  /*242e0*/  SYNCS.PHASECHK.TRANS64.TRYWAIT P0, [R3+URZ+0x34840], R2 ;  /* 0x03484002030075a7 */ /* 0x000f24000800017f */
[----:B----4-:R-:W-:Y:S05]  /*242f0*/  @!P0 BRA `(.L_x_7620) ;  /* 0x0000003800488947 */ /* 0x010fea0003800000 */
.L_x_7743:
[----:B------:R-:W-:Y:S05]  /*24300*/  BSYNC B2 ;  /* 0x0000000000027941 */ /* 0x000fea0003800000 */
.L_x_7619:
[----:B------:R-:W0:Y:S01]  /*24310*/  S2R R7, SR_TID.X ;  /* 0x0000000000077919 */ /* 0x000e220000002100 */
[----:B------:R-:W-:Y:S01]  /*24320*/  BSSY B2, `(.L_x_7621) ;  /* 0x000000a000027945 */ /* 0x000fe20003800000 */
[----:B0-----:R-:W-:-:S04]  /*24330*/  LOP3.LUT R7, R7, 0x7f, RZ, 0xc0, !PT ;  /* 0x0000007f07077812 */ /* 0x001fc800078ec0ff */
[----:B------:R-:W-:-:S13]  /*24340*/  ISETP.NE.AND P0, PT, R7, RZ, PT ;  /* 0x000000ff0700720c */ /* 0x000fda0003f05270 */
[----:B------:R-:W-:Y:S05]  /*24350*/  @P0 BRA `(.L_x_7622) ;  /* 0x0000000000180947 */ /* 0x000fea0003800000 */
[----:B------:R-:W2:Y:S01]  /*24360*/  LDL R7, [R1+0x4] ;  /* 0x0000040001077983 */ /* 0x000ea20000100800 */
[----:B----4-:R-:W-:-:S04]  /*24370*/  IMAD.MOV.U32 R2, RZ, RZ, 0xb000 ;  /* 0x0000b000ff027424 */ /* 0x010fc800078e00ff */
[----:B------:R0:W-:Y:S01]  /*24380*/  SYNCS.ARRIVE.TRANS64 RZ, [R3+URZ+0x34830], R2 ;  /* 0x0348300203ff79a7 */ /* 0x0001e2000800003f */
[----:B--2---:R-:W-:-:S13]  /*24390*/  LOP3.LUT P1, RZ, R7, 0x1, RZ, 0xc0, !PT ;  /* 0x0000000107ff7812 */ /* 0x004fda000782c0ff */
[----:B0-----:R-:W-:Y:S05]  /*243a0*/  @!P1 BRA `(.L_x_7622) ;  /* 0x0000000000049947 */ /* 0x001fea0003800000 */
[----:B------:R-:W-:Y:S01]  /*243b0*/  BPT.TRAP 0x1 ;  /* 0x000000040000795c */ /* 0x000fe20000300000 */
.L_x_7622:
[----:B------:R-:W-:Y:S05]  /*243c0*/  BSYNC B2 ;  /* 0x0000000000027941 */ /* 0x000fea0003800000 */
.L_x_7621:
[----:B--2---:R-:W2:Y:S04]  /*243d0*/  LDL R9, [R1+0x8] ;  /* 0x0000080001097983 */ /* 0x004ea80000100800 */
[----:B----4-:R-:W2:Y:S04]  /*243e0*/  LDL R2, [R1+0xc] ;  /* 0x00000c0001027983 */ /* 0x010ea80000100800 */
[----:B------:R-:W4:Y:S01]  /*243f0*/  LDL R7, [R1+0x1c] ;  /* 0x00001c0001077983 */ /* 0x000f220000100800 */
[----:B---3--:R-:W-:Y:S01]  /*24400*/  IMAD.MOV.U32 R10, RZ, RZ, RZ ;  /* 0x000000ffff0a7224 */ /* 0x008fe200078e00ff */
        /* <DEDUP_REMOVED lines=8> */
[----:B----4-:R-:W-:Y:S02]  /*24490*/  IMAD R7, R6, 0xb0, R7 ;  /* 0x000000b006077824 */ /* 0x010fe400078e0207 */
[----:B------:R-:W-:-:S09]  /*244a0*/  VIADD R9, R2, 0x1e400 ;  /* 0x0001e40002097836 */ /* 0x000fd20000000000 */
.L_x_7623:
        /* <DEDUP_REMOVED lines=16> */
.L_x_7624:
        /* <DEDUP_REMOVED lines=16> */
.L_x_7744:
[----:B------:R-:W-:Y:S05]  /*246b0*/  BSYNC B2 ;  /* 0x0000000000027941 */ /* 0x000fea0003800000 */
.L_x_7625:
        /* <DEDUP_REMOVED lines=10> */
.L_x_7627:
[----:B------:R-:W2:Y:S01]  /*24760*/  LDL R3, [R1+0x4] ;  /* 0x0000040001037983 */ /* 0x000ea20000100800 */
[----:B------:R-:W-:Y:S01]  /*24770*/  BSSY B2, `(.L_x_7628) ;  /* 0x0000004000027945 */ /* 0x000fe20003800000 */
[----:B--2---:R-:W-:-:S13]  /*24780*/  LOP3.LUT P0, RZ, R3, 0x8, RZ, 0xc0, !PT ;  /* 0x0000000803ff7812 */ /* 0x004fda000780c0ff */
[----:B------:R-:W-:Y:S05]  /*24790*/  @P0 BRA `(.L_x_7629) ;  /* 0x0000000000040947 */ /* 0x000fea0003800000 */
[----:B------:R-:W-:Y:S01]  /*247a0*/  BPT.TRAP 0x1 ;  /* 0x000000040000795c */ /* 0x000fe20000300000 */
.L_x_7629:
[----:B------:R-:W-:Y:S05]  /*247b0*/  BSYNC B2 ;  /* 0x0000000000027941 */ /* 0x000fea0003800000 */
.L_x_7628:
        /* <DEDUP_REMOVED lines=13> */
.L_x_7630:
        /* <DEDUP_REMOVED lines=16> */
.L_x_7631:
        /* <DEDUP_REMOVED lines=13> */
.L_x_7617:
[----:B------:R-:W-:Y:S05]  /*24a60*/  BSYNC B1 ;  /* 0x0000000000017941 */ /* 0x000fea0003800000 */
.L_x_7616:
[C---:B------:R-:W-:Y:S01]  /*24a70*/  ISETP.GT.AND P0, PT, R0.reuse, 0x1, PT ;  /* 0x000000010000780c */ /* 0x040fe20003f04270 */
[----:B------:R-:W-:-:S12]  /*24a80*/  VIADD R0, R0, 0xfffffffe ;  /* 0xfffffffe00007836 */ /* 0x000fd80000000000 */
[----:B------:R-:W-:Y:S05]  /*24a90*/  @P0 BRA `(.L_x_7632) ;  /* 0xffffffe800e00947 */ /* 0x000fea000383ffff */
.L_x_7581:
[----:B------:R-:W-:Y:S05]  /*24aa0*/  BSYNC B0 ;  /* 0x0000000000007941 */ /* 0x000fea0003800000 */
.L_x_7580:
[----:B------:R-:W0:Y:S01]  /*24ab0*/  S2R R2, SR_TID.X ;  /* 0x0000000000027919 */ /* 0x000e220000002100 */
[----:B------:R-:W-:Y:S01]  /*24ac0*/  BSSY B0, `(.L_x_7633) ;  /* 0x0000011000007945 */ /* 0x000fe20003800000 */
[----:B0-----:R-:W-:-:S04]  /*24ad0*/  LOP3.LUT R2, R2, 0x7f, RZ, 0xc0, !PT ;  /* 0x0000007f02027812 */ /* 0x001fc800078ec0ff */
[----:B------:R-:W-:-:S13]  /*24ae0*/  ISETP.NE.AND P0, PT, R2, RZ, PT ;  /* 0x000000ff0200720c */ /* 0x000fda0003f05270 */
[----:B------:R-:W-:Y:S05]  /*24af0*/  @P0 BRA `(.L_x_7634) ;  /* 0x0000000000340947 */ /* 0x000fea0003800000 */
[----:B------:R-:W0:Y:S01]  /*24b00*/  S2R R2, SR_LANEID ;  /* 0x0000000000027919 */ /* 0x000e220000000000 */
[----:B------:R-:W-:Y:S01]  /*24b10*/  VOTEU.ANY UR4, UPT, PT ;  /* 0x0000000000047886 */ /* 0x000fe200038e0100 */
[----:B--2---:R-:W2:Y:S01]  /*24b20*/  LDC.64 R4, c[0x0][0xc60] ;  /* 0x00031800ff047b82 */ /* 0x004ea20000000a00 */
[----:B------:R-:W0:Y:S01]  /*24b30*/  FLO.U32 R0, UR4 ;  /* 0x0000000400007d00 */ /* 0x000e2200080e0000 */
[----:B------:R-:W-:Y:S01]  /*24b40*/  ULDC.64 UR6, c[0x0][0x208] ;  /* 0x0000820000067ab9 */ /* 0x000fe20000000a00 */
[----:B0-----:R-:W-:-:S06]  /*24b50*/  ISETP.EQ.U32.AND P0, PT, R0, R2, PT ;  /* 0x000000020000720c */ /* 0x001fcc0003f02070 */
[----:B------:R-:W2:Y:S07]  /*24b60*/  POPC R2, UR4 ;  /* 0x0000000400027d09 */ /* 0x000eae0008000000 */
[----:B--2---:R-:W2:Y:S04]  /*24b70*/  @P0 ATOMG.E.ADD.STRONG.GPU PT, R2, desc[UR6][R4.64], R2 ;  /* 0x00000002040209a8 */ /* 0x004ea800081ee1c6 */
[----:B--2---:R0:W2:Y:S02]  /*24b80*/  SHFL.IDX PT, R2, R2, R0, 0x1f ;  /* 0x00001f0002027589 */ /* 0x0040a400000e0000 */
[----:B0-----:R-:W0:Y:S02]  /*24b90*/  S2R R0, SR_LTMASK ;  /* 0x0000000000007919 */ /* 0x001e240000003900 */
[----:B0-----:R-:W-:-:S06]  /*24ba0*/  LOP3.LUT R0, R0, UR4, RZ, 0xc0, !PT ;  /* 0x0000000400007c12 */ /* 0x001fcc000f8ec0ff */
[----:B------:R-:W2:Y:S02]  /*24bb0*/  POPC R0, R0 ;  /* 0x0000000000007309 */ /* 0x000ea40000000000 */
[----:B--2---:R-:W-:-:S07]  /*24bc0*/  IADD3 R16, R2, UR36, R0 ;  /* 0x0000002402107c10 */ /* 0x004fce000fffe000 */
.L_x_7634:
[----:B------:R-:W-:Y:S05]  /*24bd0*/  BSYNC B0 ;  /* 0x0000000000007941 */ /* 0x000fea0003800000 */
.L_x_7633:
        /* <DEDUP_REMOVED lines=8> */
[----:B--2---:R-:W-:-:S02]  /*24c60*/  LEA R2, R2, R3, 0x3 ;  /* 0x0000000302027211 */ /* 0x004fc400078e18ff */
[----:B---3--:R-:W-:-:S04]  /*24c70*/  SHF.L.U32 R0, R0, 0x1f, RZ ;  /* 0x0000001f00007819 */ /* 0x008fc800000006ff */
[----:B------:R-:W0:Y:S02]  /*24c80*/  SYNCS.PHASECHK.TRANS64.TRYWAIT P0, [R2+URZ+0x34860], R0 ;  /* 0x03486000020075a7 */ /* 0x000e24000800017f */
[----:B0-----:R-:W-:Y:S05]  /*24c90*/  @!P0 BRA `(.L_x_7638) ;  /* 0x0000003000088947 */ /* 0x001fea0003800000 */
.L_x_7745:
[----:B------:R-:W-:Y:S05]  /*24ca0*/  BSYNC B1 ;  /* 0x0000000000017941 */ /* 0x000fea0003800000 */
.L_x_7637:
        /* <DEDUP_REMOVED lines=10> */
.L_x_7639:
[----:B------:R-:W2:Y:S01]  /*24d50*/  LDL R0, [R1+0x4] ;  /* 0x0000040001007983 */ /* 0x000ea20000100800 */
[----:B------:R-:W-:Y:S01]  /*24d60*/  BSSY B1, `(.L_x_7640) ;  /* 0x0000004000017945 */ /* 0x000fe20003800000 */
[----:B--2---:R-:W-:-:S13]  /*24d70*/  LOP3.LUT P0, RZ, R0, 0x8, RZ, 0xc0, !PT ;  /* 0x0000000800ff7812 */ /* 0x004fda000780c0ff */
[----:B------:R-:W-:Y:S05]  /*24d80*/  @P0 BRA `(.L_x_7641) ;  /* 0x0000000000040947 */ /* 0x000fea0003800000 */
[----:B------:R-:W-:Y:S01]  /*24d90*/  BPT.TRAP 0x1 ;  /* 0x000000040000795c */ /* 0x000fe20000300000 */
.L_x_7641:
[----:B------:R-:W-:Y:S05]  /*24da0*/  BSYNC B1 ;  /* 0x0000000000017941 */ /* 0x000fea0003800000 */
.L_x_7640:
[----:B------:R-:W2:Y:S04]  /*24db0*/  LDL R5, [R1+0x8] ;  /* 0x0000080001057983 */ /* 0x000ea80000100800 */
[----:B------:R-:W2:Y:S04]  /*24dc0*/  LDL R0, [R1+0xc] ;  /* 0x00000c0001007983 */ /* 0x000ea80000100800 */
        /* <DEDUP_REMOVED lines=12> */
.L_x_7642:
        /* <DEDUP_REMOVED lines=16> */
.L_x_7643:
        /* <DEDUP_REMOVED lines=11> */
.L_x_7636:
[----:B------:R-:W-:Y:S05]  /*25040*/  BSYNC B0 ;  /* 0x0000000000007941 */ /* 0x000fea0003800000 */
.L_x_7635:
[----:B------:R-:W2:Y:S04]  /*25050*/  LDL.LU R5, [R1+0xc] ;  /* 0x00000c0001057983 */ /* 0x000ea80000300800 */
[----:B------:R-:W3:Y:S01]  /*25060*/  LDL.LU R4, [R1+0x14] ;  /* 0x0000140001047983 */ /* 0x000ee20000300800 */
[----:B--2---:R-:W-:-:S04]  /*25070*/  IADD3 R0, R5, 0x1, RZ ;  /* 0x0000000105007810 */ /* 0x004fc80007ffe0ff */
[----:B------:R-:W-:-:S04]  /*25080*/  ISETP.NE.AND P0, PT, R0, 0x2, PT ;  /* 0x000000020000780c */ /* 0x000fc80003f05270 */
[----:B------:R-:W-:Y:S02]  /*25090*/  SEL R2, RZ, 0x1, P0 ;  /* 0x00000001ff027807 */ /* 0x000fe40000000000 */
[----:B------:R-:W-:Y:S02]  /*250a0*/  SEL R0, R0, RZ, P0 ;  /* 0x000000ff00007207 */ /* 0x000fe40000000000 */
[----:B---3--:R-:W-:-:S03]  /*250b0*/  LOP3.LUT R4, R4, R2, RZ, 0x3c, !PT ;  /* 0x0000000204047212 */ /* 0x008fc600078e3cff */
[----:B------:R0:W-:Y:S04]  /*250c0*/  STL [R1+0xc], R0 ;  /* 0x00000c0001007387 */ /* 0x0001e80000100800 */
[----:B------:R0:W-:Y:S02]  /*250d0*/  STL [R1+0x14], R4 ;  /* 0x0000140401007387 */ /* 0x0001e40000100800 */
.L_x_7560:
[----:B------:R-:W-:Y:S05]  /*250e0*/  BSYNC B7 ;  /* 0x0000000000077941 */ /* 0x000fea0003800000 */
.L_x_7558:
[----:B----45:R-:W2:Y:S02]  /*250f0*/  LDL R8, [R1+0x4] ;  /* 0x0000040001087983 */ /* 0x030ea40000100800 */
        /* <DEDUP_REMOVED lines=8> */
[----:B------:R2:W3:Y:S04]  /*25180*/  LDS.128 R16, [R0+0x348d0] ;  /* 0x0348d00000107984 */ /* 0x0004e80000000c00 */
[----:B------:R2:W-:Y:S01]  /*25190*/  STL [R1+0x8], R0 ;  /* 0x0000080001007387 */ /* 0x0005e20000100800 */
[----:B------:R-:W-:Y:S06]  /*251a0*/  BAR.ARV 0x4, 0x180 ;  /* 0x0106000000007b1d */ /* 0x000fec0000002000 */
[----:B------:R-:W-:Y:S05]  /*251b0*/  BRA `(.L_x_7645) ;  /* 0x00000008004c7947 */ /* 0x000fea0003800000 */
.L_x_7644:
[----:B------:R-:W2:Y:S01]  /*251c0*/  LDL R7, [R1+0x2c] ;  /* 0x00002c0001077983 */ /* 0x000ea20000100800 */
[----:B------:R-:W-:Y:S01]  /*251d0*/  UMOV UR4, 0xffffffff ;  /* 0xffffffff00047882 */ /* 0x000fe20000000000 */
[----:B--2---:R-:W-:Y:S02]  /*251e0*/  ISETP.NE.AND P5, PT, R7, 0x1f, PT ;  /* 0x0000001f0700780c */ /* 0x004fe40003fa5270 */
[----:B------:R-:W-:Y:S11]  /*251f0*/  BRA.DIV UR4, `(.L_x_7646) ;  /* 0x0000002a04c47947 */ /* 0x000ff6000b800000 */
[----:B------:R-:W-:Y:S01]  /*25200*/  IMAD.IADD R5, R19, 0x1, R7 ;  /* 0x0000000113057824 */ /* 0x000fe200078e0207 */
        /* <DEDUP_REMOVED lines=29> */
[----:B------:R0:W2:Y:S04]  /*253e0*/  SHFL.IDX PT, R0, R16, RZ, 0x1f ;  /* 0x00001fff10007589 */ /* 0x0000a800000e0000 */
[----:B------:R0:W3:Y:S02]  /*253f0*/  SHFL.IDX PT, R6, R5, 0x1f, 0x1f ;  /* 0x03e01f0005067f89 */ /* 0x0000e400000e0000 */
.L_x_7755:
[----:B------:R-:W-:Y:S02]  /*25400*/  ULDC UR4, c[0x0][0xc38] ;  /* 0x00030e0000047ab9 */ /* 0x000fe40000000800 */
[----:B0-----:R-:W-:-:S05]  /*25410*/  MOV R16, UR4 ;  /* 0x0000000400107c02 */ /* 0x001fca0008000f00 */
[----:B---3--:R-:W-:-:S04]  /*25420*/  IMAD R6, R6, R16, RZ ;  /* 0x0000001006067224 */ /* 0x008fc800078e02ff */
[----:B------:R-:W-:-:S05]  /*25430*/  IMAD.IADD R4, R4, 0x1, R6 ;  /* 0x0000000104047824 */ /* 0x000fca00078e0206 */
[----:B--2---:R-:W-:-:S13]  /*25440*/  ISETP.GT.AND P4, PT, R4, R0, PT ;  /* 0x000000000400720c */ /* 0x004fda0003f84270 */
[----:B------:R-:W-:Y:S05]  /*25450*/  @P4 BRA `(.L_x_7647) ;  /* 0x0000000000a44947 */ /* 0x000fea0003800000 */
.L_x_7652:
[----:B0-----:R-:W0:Y:S01]  /*25460*/  LDC R2, c[0x0][0xc3c] ;  /* 0x00030f00ff027b82 */ /* 0x001e220000000800 */
[----:B------:R-:W-:-:S05]  /*25470*/  VIADD R19, R19, 0x1f ;  /* 0x0000001f13137836 */ /* 0x000fca0000000000 */
[----:B0-----:R-:W-:-:S13]  /*25480*/  ISETP.GE.AND P4, PT, R19, R2, PT ;  /* 0x000000021300720c */ /* 0x001fda0003f86270 */
[----:B------:R-:W-:Y:S05]  /*25490*/  @P4 BRA `(.L_x_7648) ;  /* 0x00000004004c4947 */ /* 0x000fea0003800000 */
[----:B------:R-:W2:Y:S01]  /*254a0*/  LDL R3, [R1+0x2c] ;  /* 0x00002c0001037983 */ /* 0x000ea20000100800 */
[----:B------:R-:W-:Y:S01]  /*254b0*/  BSSY B0, `(.L_x_7649) ;  /* 0x0000009000007945 */ /* 0x000fe20003800000 */
[----:B--2---:R-:W-:-:S05]  /*254c0*/  IMAD.IADD R5, R19, 0x1, R3 ;  /* 0x0000000113057824 */ /* 0x004fca00078e0203 */
[----:B------:R-:W-:Y:S01]  /*254d0*/  ISETP.GE.OR P4, PT, R5, R2, !P5 ;  /* 0x000000020500720c */ /* 0x000fe20006f86670 */
[----:B------:R-:W-:-:S12]  /*254e0*/  IMAD.MOV.U32 R2, RZ, RZ, RZ ;  /* 0x000000ffff027224 */ /* 0x000fd800078e00ff */
[----:B------:R-:W-:Y:S05]  /*254f0*/  @P4 BRA `(.L_x_7650) ;  /* 0x0000000000104947 */ /* 0x000fea0003800000 */
[----:B------:R-:W0:Y:S01]  /*25500*/  LDC.64 R2, c[0x0][0xc80] ;  /* 0x00032000ff027b82 */ /* 0x000e220000000a00 */
[----:B------:R-:W-:Y:S01]  /*25510*/  ULDC.64 UR4, c[0x0][0x208] ;  /* 0x0000820000047ab9 */ /* 0x000fe20000000a00 */
[----:B0-----:R-:W-:-:S06]  /*25520*/  IMAD.WIDE R2, R5, 0x4, R2 ;  /* 0x0000000405027825 */ /* 0x001fcc00078e0202 */
[----:B------:R0:W5:Y:S02]  /*25530*/  LDG.E R2, desc[UR4][R2.64] ;  /* 0x0000000402027981 */ /* 0x000164000c1e1900 */
.L_x_7650:
[----:B------:R-:W-:Y:S05]  /*25540*/  BSYNC B0 ;  /* 0x0000000000007941 */ /* 0x000fea0003800000 */
.L_x_7649:
[----:B------:R-:W-:-:S03]  /*25550*/  UMOV UR4, 0xffffffff ;  /* 0xffffffff00047882 */ /* 0x000fc60000000000 */
[----:B------:R-:W-:Y:S05]  /*25560*/  BRA.DIV UR4, `(.L_x_7651) ;  /* 0x0000002e04287947 */ /* 0x000fea000b800000 */
[----:B0-----:R-:W2:Y:S04]  /*25570*/  LDL R3, [R1+0x4] ;  /* 0x0000040001037983 */ /* 0x001ea80000100800 */
[----:B-----5:R-:W0:Y:S01]  /*25580*/  SHFL.UP PT, R14, R2, 0x1, RZ ;  /* 0x04200000020e7989 */ /* 0x020e2200000e00ff */
[----:B--2---:R-:W-:-:S04]  /*25590*/  LOP3.LUT P4, RZ, R3, 0x1, RZ, 0xc0, !PT ;  /* 0x0000000103ff7812 */ /* 0x004fc8000788c0ff */
        /* <DEDUP_REMOVED lines=15> */
.L_x_7763:
[----:B------:R-:W-:Y:S02]  /*25690*/  ULDC UR4, c[0x0][0xc38] ;  /* 0x00030e0000047ab9 */ /* 0x000fe40000000800 */
[----:B------:R-:W-:-:S05]  /*256a0*/  MOV R16, UR4 ;  /* 0x0000000400107c02 */ /* 0x000fca0008000f00 */
[----:B--2---:R-:W-:-:S04]  /*256b0*/  IMAD R6, R6, R16, RZ ;  /* 0x0000001006067224 */ /* 0x004fc800078e02ff */
[----:B------:R-:W-:-:S05]  /*256c0*/  IMAD.IADD R4, R6, 0x1, R4 ;  /* 0x0000000106047824 */ /* 0x000fca00078e0204 */
[----:B------:R-:W-:-:S13]  /*256d0*/  ISETP.GT.AND P4, PT, R4, R0, PT ;  /* 0x000000000400720c */ /* 0x000fda0003f84270 */
[----:B------:R-:W-:Y:S05]  /*256e0*/  @!P4 BRA `(.L_x_7652) ;  /* 0xfffffffc005cc947 */ /* 0x000fea000383ffff */
.L_x_7647:
        /* <DEDUP_REMOVED lines=8> */
.L_x_7767:
[----:B------:R-:W-:Y:S01]  /*25770*/  ISETP.NE.AND P0, PT, R3, RZ, PT ;  /* 0x000000ff0300720c */ /* 0x000fe20003f05270 */
[----:B--2---:R-:W-:-:S12]  /*25780*/  IMAD.MOV.U32 R2, RZ, RZ, RZ ;  /* 0x000000ffff027224 */ /* 0x004fd800078e00ff */
[----:B------:R-:W-:Y:S05]  /*25790*/  @!P0 BRA `(.L_x_7654) ;  /* 0x0000000000108947 */ /* 0x000fea0003800000 */
[----:B------:R-:W-:Y:S01]  /*257a0*/  UMOV UR4, 0xffffffff ;  /* 0xffffffff00047882 */ /* 0x000fe20000000000 */
[----:B------:R-:W-:Y:S02]  /*257b0*/  VIADD R12, R4, 0xffffffff ;  /* 0xffffffff040c7836 */ /* 0x000fe40000000000 */
[----:B------:R-:W-:Y:S05]  /*257c0*/  BRA.DIV UR4, `(.L_x_7655) ;  /* 0x0000002e04b47947 */ /* 0x000fea000b800000 */
[----:B------:R2:W4:Y:S02]  /*257d0*/  SHFL.IDX PT, R2, R5, R12, 0x1f ;  /* 0x00001f0c05027589 */ /* 0x00052400000e0000 */
.L_x_7654:
[----:B0-23--:R-:W-:Y:S01]  /*257e0*/  IABS R5, R17 ;  /* 0x0000001100057213 */ /* 0x00dfe20000000000 */
[----:B----4-:R-:W-:Y:S01]  /*257f0*/  IMAD R16, R2, R16, R6 ;  /* 0x0000001002107224 */ /* 0x010fe200078e0206 */
[----:B------:R-:W-:Y:S02]  /*25800*/  IADD3 R19, R4, R19, RZ ;  /* 0x0000001304137210 */ /* 0x000fe40007ffe0ff */
[----:B------:R-:W0:Y:S01]  /*25810*/  I2F.RP R2, R5 ;  /* 0x0000000500027306 */ /* 0x000e220000209400 */
[----:B------:R-:W-:-:S07]  /*25820*/  IMAD.IADD R0, R0, 0x1, -R16 ;  /* 0x0000000100007824 */ /* 0x000fce00078e0a10 */
        /* <DEDUP_REMOVED lines=26> */
.L_x_7648:
[----:B------:R-:W-:Y:S01]  /*259d0*/  UMOV UR4, URZ ;  /* 0x0000003f00047c82 */ /* 0x000fe20008000000 */
[----:B------:R-:W-:Y:S01]  /*259e0*/  UMOV UR5, URZ ;  /* 0x0000003f00057c82 */ /* 0x000fe20008000000 */
[----:B------:R-:W-:Y:S01]  /*259f0*/  ULDC UR6, c[0x0][0xc3c] ;  /* 0x00030f0000067ab9 */ /* 0x000fe20000000800 */
[----:B------:R-:W-:Y:S01]  /*25a00*/  IMAD.MOV.U32 R16, RZ, RZ, R0 ;  /* 0x000000ffff107224 */ /* 0x000fe200078e0000 */
[----:B------:R-:W-:Y:S01]  /*25a10*/  MOV R19, UR6 ;  /* 0x0000000600137c02 */ /* 0x000fe20008000f00 */
[----:B------:R-:W-:Y:S02]  /*25a20*/  IMAD.U32 R17, RZ, RZ, UR4 ;  /* 0x00000004ff117e24 */ /* 0x000fe4000f8e00ff */
[----:B------:R-:W-:-:S07]  /*25a30*/  IMAD.U32 R18, RZ, RZ, UR5 ;  /* 0x00000005ff127e24 */ /* 0x000fce000f8e00ff */
.L_x_7656:
        /* <DEDUP_REMOVED lines=11> */
.L_x_7645:
[----:B------:R-:W-:Y:S02]  /*25af0*/  ULDC UR4, c[0x0][0xc3c] ;  /* 0x00030f0000047ab9 */ /* 0x000fe40000000800 */
[----:B---3--:R-:W-:-:S13]  /*25b00*/  ISETP.GE.AND P0, PT, R19, UR4, PT ;  /* 0x0000000413007c0c */ /* 0x008fda000bf06270 */
[----:B------:R-:W-:Y:S05]  /*25b10*/  @!P0 BRA `(.L_x_7657) ;  /* 0xffffff9c00448947 */ /* 0x000fea000383ffff */
[----:B------:R-:W-:Y:S05]  /*25b20*/  BSYNC B8 ;  /* 0x0000000000087941 */ /* 0x000fea0003800000 */
.L_x_7518:
[----:B--2---:R-:W2:Y:S01]  /*25b30*/  LDL.LU R0, [R1+0x54] ;  /* 0x0000540001007983 */ /* 0x004ea20000300800 */
[----:B------:R-:W-:Y:S01]  /*25b40*/  BSSY B0, `(.L_x_7658) ;  /* 0x000000b000007945 */ /* 0x000fe20003800000 */
[----:B------:R-:W3:Y:S01]  /*25b50*/  S2R R5, SR_CgaCtaId ;  /* 0x0000000000057919 */ /* 0x000ee20000008800 */
[----:B--2---:R-:W-:-:S05]  /*25b60*/  VIADD R0, R0, 0x1 ;  /* 0x0000000100007836 */ /* 0x004fca0000000000 */
[----:B------:R-:W-:-:S04]  /*25b70*/  LEA.HI R2, R0, R0, RZ, 0x1 ;  /* 0x0000000000027211 */ /* 0x000fc800078f08ff */
[----:B0-----:R-:W-:-:S05]  /*25b80*/  LOP3.LUT R3, R2, 0xfffffffe, RZ, 0xc0, !PT ;  /* 0xfffffffe02037812 */ /* 0x001fca00078ec0ff */
[----:B------:R-:W-:Y:S01]  /*25b90*/  IMAD.IADD R3, R0, 0x1, -R3 ;  /* 0x0000000100037824 */ /* 0x000fe200078e0a03 */
[----:B------:R-:W-:-:S04]  /*25ba0*/  MOV R0, 0x400 ;  /* 0x0000040000007802 */ /* 0x000fc80000000f00 */
[----:B---3--:R-:W-:Y:S02]  /*25bb0*/  LEA R0, R5, R0, 0x18 ;  /* 0x0000000005007211 */ /* 0x008fe400078ec0ff */
[----:B------:R-:W-:-:S04]  /*25bc0*/  SHF.L.U32 R3, R3, 0x1f, RZ ;  /* 0x0000001f03037819 */ /* 0x000fc800000006ff */
[----:B------:R-:W0:Y:S02]  /*25bd0*/  SYNCS.PHASECHK.TRANS64.TRYWAIT P0, [R0+URZ+0x34820], R3 ;  /* 0x03482003000075a7 */ /* 0x000e24000800017f */
[----:B0-----:R-:W-:Y:S05]  /*25be0*/  @!P0 BRA `(.L_x_7659) ;  /* 0x0000002800d48947 */ /* 0x001fea0003800000 */
.L_x_7770:
[----:B------:R-:W-:Y:S05]  /*25bf0*/  BSYNC B0 ;  /* 0x0000000000007941 */ /* 0x000fea0003800000 */
.L_x_7658:
[----:B------:R-:W-:-:S03]  /*25c00*/  UMOV UR4, 0xffffffff ;  /* 0xffffffff00047882 */ /* 0x000fc60000000000 */
[----:B------:R-:W-:Y:S05]  /*25c10*/  BRA.DIV UR4, `(.L_x_7660) ;  /* 0x0000002a04dc7947 */ /* 0x000fea000b800000 */
[----:B------:R-:W2:Y:S02]  /*25c20*/  S2R R2, SR_TID.X ;  /* 0x0000000000027919 */ /* 0x000ea40000002100 */
[----:B--2---:R-:W-:-:S04]  /*25c30*/  SHF.R.U32.HI R2, RZ, 0x5, R2 ;  /* 0x00000005ff027819 */ /* 0x004fc80000011602 */
[----:B------:R-:W-:-:S05]  /*25c40*/  LOP3.LUT R2, R2, 0x3, RZ, 0xc0, !PT ;  /* 0x0000000302027812 */ /* 0x000fca00078ec0ff */
[----:B------:R2:W3:Y:S02]  /*25c50*/  SHFL.IDX PT, R14, R2, RZ, 0x1f ;  /* 0x00001fff020e7589 */ /* 0x0004e400000e0000 */
.L_x_7773:
[----:B---3--:R-:W-:-:S13]  /*25c60*/  ISETP.NE.AND P0, PT, R14, RZ, PT ;  /* 0x000000ff0e00720c */ /* 0x008fda0003f05270 */
[----:B------:R-:W-:Y:S05]  /*25c70*/  @P0 BRA `(.L_x_7290) ;  /* 0x0000000000940947 */ /* 0x000fea0003800000 */
[----:B------:R-:W-:-:S03]  /*25c80*/  UMOV UR4, 0xffffffff ;  /* 0xffffffff00047882 */ /* 0x000fc60000000000 */
[----:B------:R-:W-:Y:S05]  /*25c90*/  BRA.DIV UR4, `(.L_x_7661) ;  /* 0x0000002a04f07947 */ /* 0x000fea000b800000 */
[----:B------:R-:W-:-:S13]  /*25ca0*/  ELECT P6, URZ, PT ;  /* 0x00000000003f782f */ /* 0x000fda00038c0000 */
.L_x_7776:
[----:B------:R-:W-:Y:S05]  /*25cb0*/  @!P6 BRA `(.L_x_7290) ;  /* 0x000000000084e947 */ /* 0x000fea0003800000 */
[----:B------:R-:W-:-:S06]  /*25cc0*/  ULOP3.LUT UR4, UR60, 0x2, URZ, 0xfc, !UPT ;  /* 0x000000023c047892 */ /* 0x000fcc000f8efc3f */
[----:B--2---:R-:W-:-:S05]  /*25cd0*/  IMAD.U32 R2, RZ, RZ, UR4 ;  /* 0x00000004ff027e24 */ /* 0x004fca000f8e00ff */
[----:B------:R-:W-:-:S13]  /*25ce0*/  ISETP.NE.AND P2, PT, R2, 0x3, PT ;  /* 0x000000030200780c */ /* 0x000fda0003f45270 */
[----:B------:R-:W-:Y:S05]  /*25cf0*/  @!P2 BRA `(.L_x_7662) ;  /* 0x000000000004a947 */ /* 0x000fea0003800000 */
[----:B------:R-:W-:Y:S01]  /*25d00*/  BPT.TRAP 0x1 ;  /* 0x000000040000795c */ /* 0x000fe20000300000 */
.L_x_7662:
        /* <DEDUP_REMOVED lines=14> */
.L_x_7777:
[----:B------:R-:W2:Y:S02]  /*25df0*/  SYNCS.PHASECHK.TRANS64.TRYWAIT P0, [R7+URZ], R2 ;  /* 0x00000002070075a7 */ /* 0x000ea4000800017f */
[----:B--2---:R-:W-:Y:S05]  /*25e00*/  @!P0 BRA `(.L_x_7664) ;  /* 0x0000002800c88947 */ /* 0x004fea0003800000 */
.L_x_7778:
[----:B------:R-:W-:Y:S05]  /*25e10*/  @!P2 BRA `(.L_x_7665) ;  /* 0x000000000004a947 */ /* 0x000fea0003800000 */
[----:B------:R-:W-:Y:S01]  /*25e20*/  BPT.TRAP 0x1 ;  /* 0x000000040000795c */ /* 0x000fe20000300000 */
.L_x_7665:
[----:B------:R-:W3:Y:S01]  /*25e30*/  LDL.LU R4, [R1+0xc] ;  /* 0x00000c0001047983 */ /* 0x000ee20000300800 */
[----:B------:R-:W-:-:S04]  /*25e40*/  VIADD R0, R0, 0x34860 ;  /* 0x0003486000007836 */ /* 0x000fc80000000000 */
[----:B---3--:R-:W-:-:S04]  /*25e50*/  IMAD R4, R4, 0x8, R0 ;  /* 0x0000000804047824 */ /* 0x008fc800078e0200 */
[----:B------:R-:W3:Y:S02]  /*25e60*/  SYNCS.PHASECHK.TRANS64.TRYWAIT P0, [R4+URZ], R5 ;  /* 0x00000005040075a7 */ /* 0x000ee4000800017f */
[----:B---3--:R-:W-:Y:S05]  /*25e70*/  @!P0 BRA `(.L_x_7666) ;  /* 0x0000002800c08947 */ /* 0x008fea0003800000 */
.L_x_7779:
[----:B------:R-:W-:-:S07]  /*25e80*/  LEA R3, R3, R0, 0x3 ;  /* 0x0000000003037211 */ /* 0x000fce00078e18ff */
.L_x_7667:
[----:B----4-:R4:W0:Y:S02]  /*25e90*/  SYNCS.PHASECHK.TRANS64.TRYWAIT P0, [R3+URZ], R2 ;  /* 0x00000002030075a7 */ /* 0x010824000800017f */
[----:B0-----:R-:W-:Y:S05]  /*25ea0*/  @!P0 NANOSLEEP.SYNCS 0x989680 ;  /* 0x009896800000895d */ /* 0x001fea0003900000 */
[----:B------:R-:W0:Y:S02]  /*25eb0*/  @!P0 SYNCS.PHASECHK.TRANS64 P0, [R3+URZ], R2 ;  /* 0x00000002030085a7 */ /* 0x000e24000800007f */
[----:B0-----:R-:W-:Y:S05]  /*25ec0*/  @!P0 BRA `(.L_x_7667) ;  /* 0xfffffffc00f08947 */ /* 0x001fea000383ffff */
.L_x_7290:
[----:B------:R-:W-:Y:S05]  /*25ed0*/  BSYNC B9 ;  /* 0x0000000000097941 */ /* 0x000fea0003800000 */
.L_x_7287:
[----:B------:R-:W-:Y:S05]  /*25ee0*/  EXIT ;  /* 0x000000000000794d */ /* 0x000fea0003800000 */
.L_x_7316:
[----:B0-----:R0:W1:Y:S02]  /*25ef0*/  SYNCS.PHASECHK.TRANS64.TRYWAIT P6, [R3+URZ+0x34890], R0 ;  /* 0x03489000030075a7 */ /* 0x00106400080c017f */
[----:B-1----:R-:W-:Y:S05]  /*25f00*/  @!P6 NANOSLEEP.SYNCS 0x989680 ;  /* 0x009896800000e95d */ /* 0x002fea0003900000 */
[----:B------:R-:W1:Y:S02]  /*25f10*/  @!P6 SYNCS.PHASECHK.TRANS64 P6, [R3+URZ+0x34890], R0 ;  /* 0x034890000300e5a7 */ /* 0x000e6400080c007f */
[----:B-1----:R-:W-:Y:S05]  /*25f20*/  @!P6 BRA `(.L_x_7316) ;  /* 0xfffffffc00f0e947 */ /* 0x002fea000383ffff */
[----:B------:R-:W-:Y:S05]  /*25f30*/  BRA `(.L_x_7668) ;  /* 0xfffffddc00f47947 */ /* 0x000fea000383ffff */
.L_x_7370:
[----:B-1----:R1:W3:Y:S02]  /*25f40*/  SYNCS.PHASECHK.TRANS64.TRYWAIT P4, [R3+URZ+0x34890], R0 ;  /* 0x03489000030075a7 */ /* 0x0022e4000808017f */
[----:B---3--:R-:W-:Y:S05]  /*25f50*/  @!P4 NANOSLEEP.SYNCS 0x989680 ;  /* 0x009896800000c95d */ /* 0x008fea0003900000 */
[----:B------:R-:W3:Y:S02]  /*25f60*/  @!P4 SYNCS.PHASECHK.TRANS64 P4, [R3+URZ+0x34890], R0 ;  /* 0x034890000300c5a7 */ /* 0x000ee4000808007f */
[----:B---3--:R-:W-:Y:S05]  /*25f70*/  @!P4 BRA `(.L_x_7370) ;  /* 0xfffffffc00f0c947 */ /* 0x008fea000383ffff */
[----:B------:R-:W-:Y:S05]  /*25f80*/  BRA `(.L_x_7669) ;  /* 0xfffffe1800807947 */ /* 0x000fea000383ffff */
.L_x_7395:
[----:B-1----:R1:W2:Y:S02]  /*25f90*/  SYNCS.PHASECHK.TRANS64.TRYWAIT P3, [R3+URZ+0x34890], R0 ;  /* 0x03489000030075a7 */ /* 0x0022a4000806017f */
[----:B--2---:R-:W-:Y:S05]  /*25fa0*/  @!P3 NANOSLEEP.SYNCS 0x989680 ;  /* 0x009896800000b95d */ /* 0x004fea0003900000 */
[----:B------:R-:W2:Y:S02]  /*25fb0*/  @!P3 SYNCS.PHASECHK.TRANS64 P3, [R3+URZ+0x34890], R0 ;  /* 0x034890000300b5a7 */ /* 0x000ea4000806007f */
[----:B--2---:R-:W-:Y:S05]  /*25fc0*/  @!P3 BRA `(.L_x_7395) ;  /* 0xfffffffc00f0b947 */ /* 0x004fea000383ffff */
[----:B------:R-:W-:Y:S05]  /*25fd0*/  BRA `(.L_x_7670) ;  /* 0xfffffe4c00bc7947 */ /* 0x000fea000383ffff */
.L_x_7409:
[----:B--2---:R2:W3:Y:S02]  /*25fe0*/  SYNCS.PHASECHK.TRANS64.TRYWAIT P2, [R3+URZ+0x348b0], R0 ;  /* 0x0348b000030075a7 */ /* 0x0044e4000804017f */
[----:B---3--:R-:W-:Y:S05]  /*25ff0*/  @!P2 NANOSLEEP.SYNCS 0x989680 ;  /* 0x009896800000a95d */ /* 0x008fea0003900000 */
[----:B------:R-:W3:Y:S02]  /*26000*/  @!P2 SYNCS.PHASECHK.TRANS64 P2, [R3+URZ+0x348b0], R0 ;  /* 0x0348b0000300a5a7 */ /* 0x000ee4000804007f */
[----:B---3--:R-:W-:Y:S05]  /*26010*/  @!P2 BRA `(.L_x_7409) ;  /* 0xfffffffc00f0a947 */ /* 0x008fea000383ffff */
[----:B------:R-:W-:Y:S05]  /*26020*/  BRA `(.L_x_7671) ;  /* 0xfffffe5800347947 */ /* 0x000fea000383ffff */
.L_x_7425:
[----:B------:R-:W0:Y:S01]  /*26030*/  S2R R5, SR_TID.X ;  /* 0x0000000000057919 */ /* 0x000e220000002100 */
[----:B------:R-:W-:Y:S01]  /*26040*/  BSSY B0, `(.L_x_7672) ;  /* 0x000000c000007945 */ /* 0x000fe20003800000 */
[----:B------:R-:W-:Y:S01]  /*26050*/  IMAD.MOV.U32 R12, RZ, RZ, RZ ;  /* 0x000000ffff0c7224 */ /* 0x000fe200078e00ff */
[----:B------:R-:W-:Y:S01]  /*26060*/  MOV R11, 0x1f ;  /* 0x0000001f000b7802 */ /* 0x000fe20000000f00 */
[----:B------:R-:W-:Y:S02]  /*26070*/  IMAD.MOV.U32 R15, RZ, RZ, -0x1 ;  /* 0xffffffffff0f7424 */ /* 0x000fe400078e00ff */
[----:B0-----:R-:W-:-:S05]  /*26080*/  VIADD R5, R5, 0xffffff80 ;  /* 0xffffff8005057836 */ /* 0x001fca0000000000 */
[----:B------:R-:W-:-:S04]  /*26090*/  SHF.R.S32.HI R4, RZ, 0x1f, R5 ;  /* 0x0000001fff047819 */ /* 0x000fc80000011405 */
[----:B------:R-:W-:-:S04]  /*260a0*/  LEA.HI R4, R4, R5, RZ, 0x7 ;  /* 0x0000000504047211 */ /* 0x000fc800078f38ff */
[----:B------:R-:W-:-:S05]  /*260b0*/  SHF.R.S32.HI R4, RZ, 0x7, R4 ;  /* 0x00000007ff047819 */ /* 0x000fca0000011404 */
[----:B------:R-:W-:-:S07]  /*260c0*/  IMAD.MOV.U32 R13, RZ, RZ, R4 ;  /* 0x000000ffff0d7224 */ /* 0x000fce00078e0004 */
[----:B-----5:R-:W-:Y:S05]  /*260d0*/  WARPSYNC.COLLECTIVE R15, `(.L_x_7673) ;  /* 0x000000000f087348 */ /* 0x020fea0003c00000 */
[----:B------:R0:W1:Y:S02]  /*260e0*/  SHFL.IDX P6, R14, R13, R12, R11 ;  /* 0x0000000c0d0e7389 */ /* 0x00006400000c000b */
[----:B01---5:R-:W-:Y:S01]  /*260f0*/  ENDCOLLECTIVE ;  /* 0x000000000000791b */ /* 0x023fe20003800000 */
.L_x_7673:
[----:B------:R-:W-:Y:S05]  /*26100*/  BSYNC B0 ;  /* 0x0000000000007941 */ /* 0x000fea0003800000 */
.L_x_7672:
[----:B------:R1:W-:Y:S01]  /*26110*/  STL [R1], R14 ;  /* 0x0000000e01007387 */ /* 0x0003e20000100800 */
[----:B------:R-:W-:Y:S05]  /*26120*/  BRA `(.L_x_7674) ;  /* 0xfffffe6400347947 */ /* 0x000fea000383ffff */
.L_x_7435:
[----:B------:R-:W-:Y:S01]  /*26130*/  BSSY B1, `(.L_x_7675) ;  /* 0x0000008000017945 */ /* 0x000fe20003800000 */
[----:B------:R-:W-:Y:S01]  /*26140*/  IMAD.MOV.U32 R13, RZ, RZ, R25 ;  /* 0x000000ffff0d7224 */ /* 0x000fe200078e0019 */
[----:B------:R-:W-:Y:S01]  /*26150*/  MOV R11, 0x181f ;  /* 0x0000181f000b7802 */ /* 0x000fe20000000f00 */
[----:B------:R-:W-:Y:S02]  /*26160*/  IMAD.MOV.U32 R12, RZ, RZ, RZ ;  /* 0x000000ffff0c7224 */ /* 0x000fe400078e00ff */
[----:B------:R-:W-:-:S07]  /*26170*/  IMAD.MOV.U32 R15, RZ, RZ, -0x1 ;  /* 0xffffffffff0f7424 */ /* 0x000fce00078e00ff */
[----:B-1----:R-:W-:Y:S05]  /*26180*/  WARPSYNC.COLLECTIVE R15, `(.L_x_7676) ;  /* 0x000000000f087348 */ /* 0x002fea0003c00000 */
[----:B-1----:R0:W1:Y:S02]  /*26190*/  SHFL.IDX P6, R14, R13, R12, R11 ;  /* 0x0000000c0d0e7389 */ /* 0x00206400000c000b */
[----:B01----:R-:W-:Y:S01]  /*261a0*/  ENDCOLLECTIVE ;  /* 0x000000000000791b */ /* 0x003fe20003800000 */
.L_x_7676:
[----:B------:R-:W-:Y:S05]  /*261b0*/  BSYNC B1 ;  /* 0x0000000000017941 */ /* 0x000fea0003800000 */
.L_x_7675:
        /* <DEDUP_REMOVED lines=8> */
.L_x_7677:
[----:B------:R-:W-:Y:S01]  /*26240*/  MOV R13, R27 ;  /* 0x0000001b000d7202 */ /* 0x000fe20000000f00 */
[----:B------:R-:W-:-:S07]  /*26250*/  IMAD.MOV.U32 R3, RZ, RZ, R14 ;  /* 0x000000ffff037224 */ /* 0x000fce00078e000e */
[----:B------:R-:W-:Y:S05]  /*26260*/  WARPSYNC.COLLECTIVE R15, `(.L_x_7678) ;  /* 0x000000000f087348 */ /* 0x000fea0003c00000 */
[----:B------:R0:W1:Y:S02]  /*26270*/  SHFL.IDX P6, R14, R13, R12, R11 ;  /* 0x0000000c0d0e7389 */ /* 0x00006400000c000b */
[----:B01----:R-:W-:Y:S01]  /*26280*/  ENDCOLLECTIVE ;  /* 0x000000000000791b */ /* 0x003fe20003800000 */
.L_x_7678:
[----:B------:R-:W-:Y:S02]  /*26290*/  IMAD.MOV.U32 R13, RZ, RZ, R26 ;  /* 0x000000ffff0d7224 */ /* 0x000fe400078e001a */
[----:B------:R-:W-:-:S07]  /*262a0*/  IMAD.MOV.U32 R4, RZ, RZ, R14 ;  /* 0x000000ffff047224 */ /* 0x000fce00078e000e */
[----:B------:R-:W-:Y:S05]  /*262b0*/  WARPSYNC.COLLECTIVE R15, `(.L_x_7679) ;  /* 0x000000000f087348 */ /* 0x000fea0003c00000 */
[----:B------:R0:W1:Y:S02]  /*262c0*/  SHFL.IDX P6, R14, R13, R12, R11 ;  /* 0x0000000c0d0e7389 */ /* 0x00006400000c000b */
[----:B01----:R-:W-:Y:S01]  /*262d0*/  ENDCOLLECTIVE ;  /* 0x000000000000791b */ /* 0x003fe20003800000 */
.L_x_7679:
[----:B------:R-:W-:Y:S05]  /*262e0*/  BRA `(.L_x_7680) ;  /* 0xfffffe6800507947 */ /* 0x000fea000383ffff */
.L_x_7439:
[----:B0-----:R0:W1:Y:S02]  /*262f0*/  SYNCS.PHASECHK.TRANS64.TRYWAIT P0, [R2+URZ+0x34800], R5 ;  /* 0x03480005020075a7 */ /* 0x001064000800017f */
[----:B-1----:R-:W-:Y:S05]  /*26300*/  @!P0 NANOSLEEP.SYNCS 0x989680 ;  /* 0x009896800000895d */ /* 0x002fea0003900000 */
[----:B------:R-:W1:Y:S02]  /*26310*/  @!P0 SYNCS.PHASECHK.TRANS64 P0, [R2+URZ+0x34800], R5 ;  /* 0x03480005020085a7 */ /* 0x000e64000800007f */
[----:B-1----:R-:W-:Y:S05]  /*26320*/  @!P0 BRA `(.L_x_7439) ;  /* 0xfffffffc00f08947 */ /* 0x002fea000383ffff */
[----:B------:R-:W-:Y:S05]  /*26330*/  BRA `(.L_x_7681) ;  /* 0xfffffe6c004c7947 */ /* 0x000fea000383ffff */
.L_x_7455:
[----:B------:R-:W-:Y:S01]  /*26340*/  BSSY B1, `(.L_x_7682) ;  /* 0x0000008000017945 */ /* 0x000fe20003800000 */
[----:B------:R-:W-:Y:S01]  /*26350*/  IMAD.MOV.U32 R13, RZ, RZ, R25 ;  /* 0x000000ffff0d7224 */ /* 0x000fe200078e0019 */
[----:B------:R-:W-:Y:S01]  /*26360*/  MOV R12, RZ ;  /* 0x000000ff000c7202 */ /* 0x000fe20000000f00 */
[----:B------:R-:W-:Y:S02]  /*26370*/  IMAD.MOV.U32 R11, RZ, RZ, 0x181f ;  /* 0x0000181fff0b7424 */ /* 0x000fe400078e00ff */
[----:B------:R-:W-:-:S07]  /*26380*/  IMAD.MOV.U32 R15, RZ, RZ, -0x1 ;  /* 0xffffffffff0f7424 */ /* 0x000fce00078e00ff */
[----:B-1----:R-:W-:Y:S05]  /*26390*/  WARPSYNC.COLLECTIVE R15, `(.L_x_7683) ;  /* 0x000000000f087348 */ /* 0x002fea0003c00000 */
[----:B-1----:R0:W1:Y:S02]  /*263a0*/  SHFL.IDX P6, R14, R13, R12, R11 ;  /* 0x0000000c0d0e7389 */ /* 0x00206400000c000b */
[----:B01----:R-:W-:Y:S01]  /*263b0*/  ENDCOLLECTIVE ;  /* 0x000000000000791b */ /* 0x003fe20003800000 */
.L_x_7683:
[----:B------:R-:W-:Y:S05]  /*263c0*/  BSYNC B1 ;  /* 0x0000000000017941 */ /* 0x000fea0003800000 */
.L_x_7682:
        /* <DEDUP_REMOVED lines=8> */
.L_x_7684:
[----:B------:R-:W-:Y:S01]  /*26450*/  IMAD.MOV.U32 R13, RZ, RZ, R27 ;  /* 0x000000ffff0d7224 */ /* 0x000fe200078e001b */
[----:B------:R-:W-:-:S07]  /*26460*/  MOV R3, R14 ;  /* 0x0000000e00037202 */ /* 0x000fce0000000f00 */
[----:B------:R-:W-:Y:S05]  /*26470*/  WARPSYNC.COLLECTIVE R15, `(.L_x_7685) ;  /* 0x000000000f087348 */ /* 0x000fea0003c00000 */
[----:B------:R0:W1:Y:S02]  /*26480*/  SHFL.IDX P6, R14, R13, R12, R11 ;  /* 0x0000000c0d0e7389 */ /* 0x00006400000c000b */
[----:B01----:R-:W-:Y:S01]  /*26490*/  ENDCOLLECTIVE ;  /* 0x000000000000791b */ /* 0x003fe20003800000 */
.L_x_7685:
[----:B------:R-:W-:Y:S02]  /*264a0*/  IMAD.MOV.U32 R13, RZ, RZ, R26 ;  /* 0x000000ffff0d7224 */ /* 0x000fe400078e001a */
[----:B------:R-:W-:-:S07]  /*264b0*/  IMAD.MOV.U32 R20, RZ, RZ, R14 ;  /* 0x000000ffff147224 */ /* 0x000fce00078e000e */
[----:B------:R-:W-:Y:S05]  /*264c0*/  WARPSYNC.COLLECTIVE R15, `(.L_x_7686) ;  /* 0x000000000f087348 */ /* 0x000fea0003c00000 */
[----:B------:R0:W1:Y:S02]  /*264d0*/  SHFL.IDX P6, R14, R13, R12, R11 ;  /* 0x0000000c0d0e7389 */ /* 0x00006400000c000b */
[----:B01----:R-:W-:Y:S01]  /*264e0*/  ENDCOLLECTIVE ;  /* 0x000000000000791b */ /* 0x003fe20003800000 */
.L_x_7686:
[----:B------:R-:W-:Y:S05]  /*264f0*/  BRA `(.L_x_7687) ;  /* 0xfffffe8000707947 */ /* 0x000fea000383ffff */
.L_x_7459:
[----:B0-----:R0:W1:Y:S02]  /*26500*/  SYNCS.PHASECHK.TRANS64.TRYWAIT P4, [R2+URZ+0x34800], R27 ;  /* 0x0348001b020075a7 */ /* 0x001064000808017f */
[----:B-1----:R-:W-:Y:S05]  /*26510*/  @!P4 NANOSLEEP.SYNCS 0x989680 ;  /* 0x009896800000c95d */ /* 0x002fea0003900000 */
[----:B------:R-:W1:Y:S02]  /*26520*/  @!P4 SYNCS.PHASECHK.TRANS64 P4, [R2+URZ+0x34800], R27 ;  /* 0x0348001b0200c5a7 */ /* 0x000e64000808007f */
[----:B-1----:R-:W-:Y:S05]  /*26530*/  @!P4 BRA `(.L_x_7459) ;  /* 0xfffffffc00f0c947 */ /* 0x002fea000383ffff */
[----:B------:R-:W-:Y:S05]  /*26540*/  BRA `(.L_x_7688) ;  /* 0xfffffe8400647947 */ /* 0x000fea000383ffff */
.L_x_7469:
[----:B-1----:R1:W2:Y:S02]  /*26550*/  SYNCS.PHASECHK.TRANS64.TRYWAIT P2, [R0+URZ+0x34830], R3 ;  /* 0x03483003000075a7 */ /* 0x0022a4000804017f */
[----:B--2---:R-:W-:Y:S05]  /*26560*/  @!P2 NANOSLEEP.SYNCS 0x989680 ;  /* 0x009896800000a95d */ /* 0x004fea0003900000 */
[----:B------:R-:W2:Y:S02]  /*26570*/  @!P2 SYNCS.PHASECHK.TRANS64 P2, [R0+URZ+0x34830], R3 ;  /* 0x034830030000a5a7 */ /* 0x000ea4000804007f */
[----:B--2---:R-:W-:Y:S05]  /*26580*/  @!P2 BRA `(.L_x_7469) ;  /* 0xfffffffc00f0a947 */ /* 0x004fea000383ffff */
[----:B------:R-:W-:Y:S05]  /*26590*/  BRA `(.L_x_7468) ;  /* 0xfffffea000387947 */ /* 0x000fea000383ffff */
.L_x_7475:
[----:B-1----:R1:W2:Y:S02]  /*265a0*/  SYNCS.PHASECHK.TRANS64.TRYWAIT P3, [R8+URZ+0x34830], R9 ;  /* 0x03483009080075a7 */ /* 0x0022a4000806017f */
[----:B--2---:R-:W-:Y:S05]  /*265b0*/  @!P3 NANOSLEEP.SYNCS 0x989680 ;  /* 0x009896800000b95d */ /* 0x004fea0003900000 */
[----:B------:R-:W2:Y:S02]  /*265c0*/  @!P3 SYNCS.PHASECHK.TRANS64 P3, [R8+URZ+0x34830], R9 ;  /* 0x034830090800b5a7 */ /* 0x000ea4000806007f */
[----:B--2---:R-:W-:Y:S05]  /*265d0*/  @!P3 BRA `(.L_x_7475) ;  /* 0xfffffffc00f0b947 */ /* 0x004fea000383ffff */
[----:B------:R-:W-:Y:S05]  /*265e0*/  BRA `(.L_x_7474) ;  /* 0xfffffefc00687947 */ /* 0x000fea000383ffff */
.L_x_7479:
[----:B-1----:R1:W2:Y:S02]  /*265f0*/  SYNCS.PHASECHK.TRANS64.TRYWAIT P2, [R8+URZ+0x34850], R6 ;  /* 0x03485006080075a7 */ /* 0x0022a4000804017f */
[----:B--2---:R-:W-:Y:S05]  /*26600*/  @!P2 NANOSLEEP.SYNCS 0x989680 ;  /* 0x009896800000a95d */ /* 0x004fea0003900000 */
[----:B------:R-:W2:Y:S02]  /*26610*/  @!P2 SYNCS.PHASECHK.TRANS64 P2, [R8+URZ+0x34850], R6 ;  /* 0x034850060800a5a7 */ /* 0x000ea4000804007f */
[----:B--2---:R-:W-:Y:S05]  /*26620*/  @!P2 BRA `(.L_x_7479) ;  /* 0xfffffffc00f0a947 */ /* 0x004fea000383ffff */
[----:B------:R-:W-:Y:S05]  /*26630*/  BRA `(.L_x_7476) ;  /* 0xffffff3000a07947 */ /* 0x000fea000383ffff */
.L_x_7484:
[----:B-1----:R1:W2:Y:S02]  /*26640*/  SYNCS.PHASECHK.TRANS64.TRYWAIT P0, [R12+URZ+0x34850], R3 ;  /* 0x034850030c0075a7 */ /* 0x0022a4000800017f */
[----:B--2---:R-:W-:Y:S05]  /*26650*/  @!P0 NANOSLEEP.SYNCS 0x989680 ;  /* 0x009896800000895d */ /* 0x004fea0003900000 */
[----:B------:R-:W2:Y:S02]  /*26660*/  @!P0 SYNCS.PHASECHK.TRANS64 P0, [R12+URZ+0x34850], R3 ;  /* 0x034850030c0085a7 */ /* 0x000ea4000800007f */
[----:B--2---:R-:W-:Y:S05]  /*26670*/  @!P0 BRA `(.L_x_7484) ;  /* 0xfffffffc00f08947 */ /* 0x004fea000383ffff */
[----:B------:R-:W-:Y:S05]  /*26680*/  BRA `(.L_x_7483) ;  /* 0xffffff5400d87947 */ /* 0x000fea000383ffff */
.L_x_7498:
[----:B------:R-:W-:Y:S01]  /*26690*/  MOV R13, R4 ;  /* 0x00000004000d7202 */ /* 0x000fe20000000f00 */
[----:B------:R-:W-:Y:S02]  /*266a0*/  IMAD.MOV.U32 R12, RZ, RZ, RZ ;  /* 0x000000ffff0c7224 */ /* 0x000fe400078e00ff */
[----:B------:R-:W-:Y:S02]  /*266b0*/  IMAD.MOV.U32 R11, RZ, RZ, 0x181f ;  /* 0x0000181fff0b7424 */ /* 0x000fe400078e00ff */
[----:B------:R-:W-:-:S07]  /*266c0*/  IMAD.MOV.U32 R15, RZ, RZ, -0x1 ;  /* 0xffffffffff0f7424 */ /* 0x000fce00078e00ff */
[----:B------:R-:W-:Y:S05]  /*266d0*/  WARPSYNC.COLLECTIVE R15, `(.L_x_7689) ;  /* 0x000000000f087348 */ /* 0x000fea0003c00000 */
[----:B------:R0:W1:Y:S02]  /*266e0*/  SHFL.IDX P6, R14, R13, R12, R11 ;  /* 0x0000000c0d0e7389 */ /* 0x00006400000c000b */
[----:B01----:R-:W-:Y:S01]  /*266f0*/  ENDCOLLECTIVE ;  /* 0x000000000000791b */ /* 0x003fe20003800000 */
.L_x_7689:
[----:B------:R-:W-:Y:S01]  /*26700*/  IMAD.MOV.U32 R13, RZ, RZ, R3 ;  /* 0x000000ffff0d7224 */ /* 0x000fe200078e0003 */
[----:B------:R-:W-:-:S07]  /*26710*/  MOV R0, R14 ;  /* 0x0000000e00007202 */ /* 0x000fce0000000f00 */
[----:B------:R-:W-:Y:S05]  /*26720*/  WARPSYNC.COLLECTIVE R15, `(.L_x_7690) ;  /* 0x000000000f087348 */ /* 0x000fea0003c00000 */
[----:B------:R0:W1:Y:S02]  /*26730*/  SHFL.IDX P6, R14, R13, R12, R11 ;  /* 0x0000000c0d0e7389 */ /* 0x00006400000c000b */
[----:B01----:R-:W-:Y:S01]  /*26740*/  ENDCOLLECTIVE ;  /* 0x000000000000791b */ /* 0x003fe20003800000 */
.L_x_7690:
[----:B------:R-:W-:Y:S05]  /*26750*/  BRA `(.L_x_7691) ;  /* 0xffffff8000087947 */ /* 0x000fea000383ffff */
.L_x_7501:
[----:B------:R-:W-:Y:S01]  /*26760*/  BSSY B1, `(.L_x_7692) ;  /* 0x0000008000017945 */ /* 0x000fe20003800000 */
[----:B------:R-:W-:Y:S01]  /*26770*/  IMAD.MOV.U32 R13, RZ, RZ, R4 ;  /* 0x000000ffff0d7224 */ /* 0x000fe200078e0004 */
[----:B---3--:R-:W-:Y:S01]  /*26780*/  MOV R11, 0x181f ;  /* 0x0000181f000b7802 */ /* 0x008fe20000000f00 */
[----:B------:R-:W-:Y:S02]  /*26790*/  IMAD.MOV.U32 R12, RZ, RZ, 0x1 ;  /* 0x00000001ff0c7424 */ /* 0x000fe400078e00ff */
[----:B------:R-:W-:-:S07]  /*267a0*/  IMAD.MOV.U32 R15, RZ, RZ, -0x1 ;  /* 0xffffffffff0f7424 */ /* 0x000fce00078e00ff */
[----:B012---:R-:W-:Y:S05]  /*267b0*/  WARPSYNC.COLLECTIVE R15, `(.L_x_7693) ;  /* 0x000000000f087348 */ /* 0x007fea0003c00000 */
[----:B--2---:R2:W3:Y:S02]  /*267c0*/  SHFL.IDX P6, R14, R13, R12, R11 ;  /* 0x0000000c0d0e7389 */ /* 0x0044e400000c000b */
[----:B0123--:R-:W-:Y:S01]  /*267d0*/  ENDCOLLECTIVE ;  /* 0x000000000000791b */ /* 0x00ffe20003800000 */
.L_x_7693:
[----:B------:R-:W-:Y:S05]  /*267e0*/  BSYNC B1 ;  /* 0x0000000000017941 */ /* 0x000fea0003800000 */
.L_x_7692:
        /* <DEDUP_REMOVED lines=8> */
.L_x_7694:
[----:B------:R-:W-:Y:S05]  /*26870*/  BRA `(.L_x_7695) ;  /* 0xffffff80000c7947 */ /* 0x000fea000383ffff */
.L_x_7504:
[----:B------:R-:W-:Y:S01]  /*26880*/  BSSY B1, `(.L_x_7696) ;  /* 0x0000008000017945 */ /* 0x000fe20003800000 */
[----:B------:R-:W-:Y:S01]  /*26890*/  IMAD.MOV.U32 R13, RZ, RZ, R4 ;  /* 0x000000ffff0d7224 */ /* 0x000fe200078e0004 */
[----:B------:R-:W-:Y:S01]  /*268a0*/  MOV R12, 0x2 ;  /* 0x00000002000c7802 */ /* 0x000fe20000000f00 */
[----:B---3--:R-:W-:Y:S02]  /*268b0*/  IMAD.MOV.U32 R11, RZ, RZ, 0x181f ;  /* 0x0000181fff0b7424 */ /* 0x008fe400078e00ff */
[----:B------:R-:W-:-:S07]  /*268c0*/  IMAD.MOV.U32 R15, RZ, RZ, -0x1 ;  /* 0xffffffffff0f7424 */ /* 0x000fce00078e00ff */
[----:B012-4-:R-:W-:Y:S05]  /*268d0*/  WARPSYNC.COLLECTIVE R15, `(.L_x_7697) ;  /* 0x000000000f087348 */ /* 0x017fea0003c00000 */
[----:B--2---:R2:W3:Y:S02]  /*268e0*/  SHFL.IDX P6, R14, R13, R12, R11 ;  /* 0x0000000c0d0e7389 */ /* 0x0044e400000c000b */
[----:B01234-:R-:W-:Y:S01]  /*268f0*/  ENDCOLLECTIVE ;  /* 0x000000000000791b */ /* 0x01ffe20003800000 */
.L_x_7697:
[----:B------:R-:W-:Y:S05]  /*26900*/  BSYNC B1 ;  /* 0x0000000000017941 */ /* 0x000fea0003800000 */
.L_x_7696:
        /* <DEDUP_REMOVED lines=8> */
.L_x_7698:
[----:B------:R-:W-:Y:S05]  /*26990*/  BRA `(.L_x_7699) ;  /* 0xffffff8000107947 */ /* 0x000fea000383ffff */
.L_x_7507:
[----:B------:R-:W-:Y:S01]  /*269a0*/  BSSY B1, `(.L_x_7700) ;  /* 0x0000008000017945 */ /* 0x000fe20003800000 */
[----:B------:R-:W-:Y:S01]  /*269b0*/  MOV R13, R4 ;  /* 0x00000004000d7202 */ /* 0x000fe20000000f00 */
[----:B------:R-:W-:Y:S02]  /*269c0*/  IMAD.MOV.U32 R12, RZ, RZ, 0x3 ;  /* 0x00000003ff0c7424 */ /* 0x000fe400078e00ff */
[----:B---3--:R-:W-:Y:S02]  /*269d0*/  IMAD.MOV.U32 R11, RZ, RZ, 0x181f ;  /* 0x0000181fff0b7424 */ /* 0x008fe400078e00ff */
[----:B------:R-:W-:-:S07]  /*269e0*/  IMAD.MOV.U32 R15, RZ, RZ, -0x1 ;  /* 0xffffffffff0f7424 */ /* 0x000fce00078e00ff */
[----:B012-4-:R-:W-:Y:S05]  /*269f0*/  WARPSYNC.COLLECTIVE R15, `(.L_x_7701) ;  /* 0x000000000f087348 */ /* 0x017fea0003c00000 */
[----:B--2---:R2:W3:Y:S02]  /*26a00*/  SHFL.IDX P6, R14, R13, R12, R11 ;  /* 0x0000000c0d0e7389 */ /* 0x0044e400000c000b */
[----:B01234-:R-:W-:Y:S01]  /*26a10*/  ENDCOLLECTIVE ;  /* 0x000000000000791b */ /* 0x01ffe20003800000 */
.L_x_7701:
[----:B------:R-:W-:Y:S05]  /*26a20*/  BSYNC B1 ;  /* 0x0000000000017941 */ /* 0x000fea0003800000 */
.L_x_7700:
        /* <DEDUP_REMOVED lines=8> */
.L_x_7702:
[----:B------:R-:W-:Y:S05]  /*26ab0*/  BRA `(.L_x_7703) ;  /* 0xffffff8000147947 */ /* 0x000fea000383ffff */
.L_x_7524:
[----:B------:R-:W0:Y:S01]  /*26ac0*/  S2R R7, SR_TID.X ;  /* 0x0000000000077919 */ /* 0x000e220000002100 */
[----:B------:R-:W-:Y:S01]  /*26ad0*/  BSSY B1, `(.L_x_7704) ;  /* 0x000000a000017945 */ /* 0x000fe20003800000 */
[----:B------:R-:W-:Y:S01]  /*26ae0*/  IMAD.MOV.U32 R12, RZ, RZ, RZ ;  /* 0x000000ffff0c7224 */ /* 0x000fe200078e00ff */
[----:B------:R-:W-:Y:S01]  /*26af0*/  MOV R15, 0xffffffff ;  /* 0xffffffff000f7802 */ /* 0x000fe20000000f00 */
[----:B------:R-:W-:Y:S01]  /*26b00*/  IMAD.MOV.U32 R11, RZ, RZ, 0x1f ;  /* 0x0000001fff0b7424 */ /* 0x000fe200078e00ff */
[----:B0-----:R-:W-:-:S04]  /*26b10*/  SHF.R.U32.HI R7, RZ, 0x5, R7 ;  /* 0x00000005ff077819 */ /* 0x001fc80000011607 */
[----:B------:R-:W-:-:S05]  /*26b20*/  LOP3.LUT R7, R7, 0x3, RZ, 0xc0, !PT ;  /* 0x0000000307077812 */ /* 0x000fca00078ec0ff */
[----:B------:R-:W-:-:S07]  /*26b30*/  IMAD.MOV.U32 R13, RZ, RZ, R7 ;  /* 0x000000ffff0d7224 */ /* 0x000fce00078e0007 */
[----:B------:R-:W-:Y:S05]  /*26b40*/  WARPSYNC.COLLECTIVE R15, `(.L_x_7705) ;  /* 0x000000000f087348 */ /* 0x000fea0003c00000 */
[----:B------:R0:W1:Y:S02]  /*26b50*/  SHFL.IDX P6, R14, R13, R12, R11 ;  /* 0x0000000c0d0e7389 */ /* 0x00006400000c000b */
[----:B01----:R-:W-:Y:S01]  /*26b60*/  ENDCOLLECTIVE ;  /* 0x000000000000791b */ /* 0x003fe20003800000 */
.L_x_7705:
[----:B------:R-:W-:Y:S05]  /*26b70*/  BSYNC B1 ;  /* 0x0000000000017941 */ /* 0x000fea0003800000 */
.L_x_7704:
[----:B------:R-:W-:Y:S05]  /*26b80*/  BRA `(.L_x_7706) ;  /* 0xffffff9400087947 */ /* 0x000fea000383ffff */
.L_x_7526:
[----:B------:R-:W-:Y:S01]  /*26b90*/  BSSY B1, `(.L_x_7707) ;  /* 0x0000006000017945 */ /* 0x000fe20003800000 */
[----:B------:R-:W-:-:S07]  /*26ba0*/  IMAD.MOV.U32 R15, RZ, RZ, -0x1 ;  /* 0xffffffffff0f7424 */ /* 0x000fce00078e00ff */
[----:B0-----:R-:W-:Y:S05]  /*26bb0*/  WARPSYNC.COLLECTIVE R15, `(.L_x_7708) ;  /* 0x000000000f0c7348 */ /* 0x001fea0003c00000 */
[----:B------:R-:W-:Y:S02]  /*26bc0*/  ELECT P6, UR62, PT ;  /* 0x00000000003e782f */ /* 0x000fe400038c0000 */
[----:B------:R-:W-:Y:S01]  /*26bd0*/  MOV R14, UR62 ;  /* 0x0000003e000e7c02 */ /* 0x000fe20008000f00 */
[----:B0-----:R-:W-:Y:S10]  /*26be0*/  ENDCOLLECTIVE ;  /* 0x000000000000791b */ /* 0x001ff40003800000 */
.L_x_7708:
[----:B------:R-:W-:Y:S05]  /*26bf0*/  BSYNC B1 ;  /* 0x0000000000017941 */ /* 0x000fea0003800000 */
.L_x_7707:
[----:B------:R-:W-:Y:S01]  /*26c00*/  PLOP3.LUT P1, PT, P6, PT, PT, 0x80, 0x0 ;  /* 0x000000000000781c */ /* 0x000fe2000372f070 */
[----:B------:R-:W-:-:S12]  /*26c10*/  BRA `(.L_x_7525) ;  /* 0xffffff9000fc7947 */ /* 0x000fd8000383ffff */
.L_x_7528:
[----:B0-----:R-:W2:Y:S02]  /*26c20*/  LDL R3, [R1+0x8] ;  /* 0x0000080001037983 */ /* 0x001ea40000100800 */
[----:B--2---:R0:W1:Y:S02]  /*26c30*/  SYNCS.PHASECHK.TRANS64.TRYWAIT P0, [R3+URZ+0x34820], R2 ;  /* 0x03482002030075a7 */ /* 0x004064000800017f */
[----:B-1----:R-:W-:Y:S05]  /*26c40*/  @!P0 NANOSLEEP.SYNCS 0x989680 ;  /* 0x009896800000895d */ /* 0x002fea0003900000 */
[----:B------:R-:W1:Y:S02]  /*26c50*/  @!P0 SYNCS.PHASECHK.TRANS64 P0, [R3+URZ+0x34820], R2 ;  /* 0x03482002030085a7 */ /* 0x000e64000800007f */
[----:B-1----:R-:W-:Y:S05]  /*26c60*/  @!P0 BRA `(.L_x_7528) ;  /* 0xfffffffc00ec8947 */ /* 0x002fea000383ffff */
[----:B------:R-:W-:Y:S05]  /*26c70*/  BRA `(.L_x_7709) ;  /* 0xffffff94000c7947 */ /* 0x000fea000383ffff */
.L_x_7532:
[----:B0-----:R0:W1:Y:S02]  /*26c80*/  SYNCS.PHASECHK.TRANS64.TRYWAIT P0, [R5+URZ+0x348a0], R8 ;  /* 0x0348a008050075a7 */ /* 0x001064000800017f */
[----:B-1----:R-:W-:Y:S05]  /*26c90*/  @!P0 NANOSLEEP.SYNCS 0x989680 ;  /* 0x009896800000895d */ /* 0x002fea0003900000 */
[----:B------:R-:W1:Y:S02]  /*26ca0*/  @!P0 SYNCS.PHASECHK.TRANS64 P0, [R5+URZ+0x348a0], R8 ;  /* 0x0348a008050085a7 */ /* 0x000e64000800007f */
[----:B-1----:R-:W-:Y:S05]  /*26cb0*/  @!P0 BRA `(.L_x_7532) ;  /* 0xfffffffc00f08947 */ /* 0x002fea000383ffff */
[----:B------:R-:W-:Y:S05]  /*26cc0*/  BRA `(.L_x_7710) ;  /* 0xffffff9400307947 */ /* 0x000fea000383ffff */
.L_x_7538:
[----:B-1----:R1:W2:Y:S02]  /*26cd0*/  SYNCS.PHASECHK.TRANS64.TRYWAIT P0, [R5+URZ+0x348c0], R8 ;  /* 0x0348c008050075a7 */ /* 0x0022a4000800017f */
[----:B--2---:R-:W-:Y:S05]  /*26ce0*/  @!P0 NANOSLEEP.SYNCS 0x989680 ;  /* 0x009896800000895d */ /* 0x004fea0003900000 */
[----:B------:R-:W2:Y:S02]  /*26cf0*/  @!P0 SYNCS.PHASECHK.TRANS64 P0, [R5+URZ+0x348c0], R8 ;  /* 0x0348c008050085a7 */ /* 0x000ea4000800007f */
[----:B--2---:R-:W-:Y:S05]  /*26d00*/  @!P0 BRA `(.L_x_7538) ;  /* 0xfffffffc00f08947 */ /* 0x004fea000383ffff */
[----:B------:R-:W-:Y:S05]  /*26d10*/  BRA `(.L_x_7711) ;  /* 0xffffff9400f07947 */ /* 0x000fea000383ffff */
.L_x_7546:
[----:B0-----:R0:W1:Y:S02]  /*26d20*/  SYNCS.PHASECHK.TRANS64.TRYWAIT P0, [R6+URZ+0x348a0], R5 ;  /* 0x0348a005060075a7 */ /* 0x001064000800017f */
[----:B-1----:R-:W-:Y:S05]  /*26d30*/  @!P0 NANOSLEEP.SYNCS 0x989680 ;  /* 0x009896800000895d */ /* 0x002fea0003900000 */
[----:B------:R-:W1:Y:S02]  /*26d40*/  @!P0 SYNCS.PHASECHK.TRANS64 P0, [R6+URZ+0x348a0], R5 ;  /* 0x0348a005060085a7 */ /* 0x000e64000800007f */
[----:B-1----:R-:W-:Y:S05]  /*26d50*/  @!P0 BRA `(.L_x_7546) ;  /* 0xfffffffc00f08947 */ /* 0x002fea000383ffff */
[----:B------:R-:W-:Y:S05]  /*26d60*/  BRA `(.L_x_7712) ;  /* 0xffffff9c00007947 */ /* 0x000fea000383ffff */
.L_x_7552:
[----:B-1----:R1:W2:Y:S02]  /*26d70*/  SYNCS.PHASECHK.TRANS64.TRYWAIT P0, [R6+URZ+0x348c0], R5 ;  /* 0x0348c005060075a7 */ /* 0x0022a4000800017f */
[----:B--2---:R-:W-:Y:S05]  /*26d80*/  @!P0 NANOSLEEP.SYNCS 0x989680 ;  /* 0x009896800000895d */ /* 0x004fea0003900000 */
[----:B------:R-:W2:Y:S02]  /*26d90*/  @!P0 SYNCS.PHASECHK.TRANS64 P0, [R6+URZ+0x348c0], R5 ;  /* 0x0348c005060085a7 */ /* 0x000ea4000800007f */
[----:B--2---:R-:W-:Y:S05]  /*26da0*/  @!P0 BRA `(.L_x_7552) ;  /* 0xfffffffc00f08947 */ /* 0x004fea000383ffff */
[----:B------:R-:W-:Y:S05]  /*26db0*/  BRA `(.L_x_7713) ;  /* 0xffffff9c00bc7947 */ /* 0x000fea000383ffff */
.L_x_7566:
        /* <DEDUP_REMOVED lines=11> */
.L_x_7715:
[----:B------:R-:W-:Y:S05]  /*26e70*/  BSYNC B0 ;  /* 0x0000000000007941 */ /* 0x000fea0003800000 */
.L_x_7714:
[----:B------:R-:W-:Y:S05]  /*26e80*/  BRA `(.L_x_7716) ;  /* 0xffffffa800307947 */ /* 0x000fea000383ffff */
.L_x_7568:
[----:B------:R-:W-:Y:S01]  /*26e90*/  BSSY B0, `(.L_x_7717) ;  /* 0x0000006000007945 */ /* 0x000fe20003800000 */
[----:B------:R-:W-:-:S07]  /*26ea0*/  IMAD.MOV.U32 R15, RZ, RZ, -0x1 ;  /* 0xffffffffff0f7424 */ /* 0x000fce00078e00ff */
[----:B0-----:R-:W-:Y:S05]  /*26eb0*/  WARPSYNC.COLLECTIVE R15, `(.L_x_7718) ;  /* 0x000000000f0c7348 */ /* 0x001fea0003c00000 */
[----:B------:R-:W-:Y:S02]  /*26ec0*/  ELECT P6, UR62, PT ;  /* 0x00000000003e782f */ /* 0x000fe400038c0000 */
[----:B------:R-:W-:Y:S01]  /*26ed0*/  MOV R14, UR62 ;  /* 0x0000003e000e7c02 */ /* 0x000fe20008000f00 */
[----:B0-----:R-:W-:Y:S10]  /*26ee0*/  ENDCOLLECTIVE ;  /* 0x000000000000791b */ /* 0x001ff40003800000 */
.L_x_7718:
[----:B------:R-:W-:Y:S05]  /*26ef0*/  BSYNC B0 ;  /* 0x0000000000007941 */ /* 0x000fea0003800000 */
.L_x_7717:
[----:B------:R-:W-:Y:S05]  /*26f00*/  BRA `(.L_x_7719) ;  /* 0xffffffa8003c7947 */ /* 0x000fea000383ffff */
.L_x_7570:
[----:B0-----:R0:W1:Y:S02]  /*26f10*/  SYNCS.PHASECHK.TRANS64.TRYWAIT P0, [R0+URZ+0x34840], R2 ;  /* 0x03484002000075a7 */ /* 0x001064000800017f */
[----:B-1----:R-:W-:Y:S05]  /*26f20*/  @!P0 NANOSLEEP.SYNCS 0x989680 ;  /* 0x009896800000895d */ /* 0x002fea0003900000 */
[----:B------:R-:W1:Y:S02]  /*26f30*/  @!P0 SYNCS.PHASECHK.TRANS64 P0, [R0+URZ+0x34840], R2 ;  /* 0x03484002000085a7 */ /* 0x000e64000800007f */
[----:B-1----:R-:W-:Y:S05]  /*26f40*/  @!P0 BRA `(.L_x_7570) ;  /* 0xfffffffc00f08947 */ /* 0x002fea000383ffff */
[----:B------:R-:W-:Y:S05]  /*26f50*/  BRA `(.L_x_7720) ;  /* 0xffffffa800ac7947 */ /* 0x000fea000383ffff */
.L_x_7574:
[----:B------:R-:W2:Y:S01]  /*26f60*/  LDL.LU R11, [R1+0x58] ;  /* 0x00005800010b7983 */ /* 0x000ea20000300800 */
[----:B------:R-:W-:Y:S01]  /*26f70*/  IMAD.MOV.U32 R13, RZ, RZ, R3 ;  /* 0x000000ffff0d7224 */ /* 0x000fe200078e0003 */
[----:B------:R-:W-:Y:S01]  /*26f80*/  MOV R12, RZ ;  /* 0x000000ff000c7202 */ /* 0x000fe20000000f00 */
[----:B------:R-:W-:Y:S02]  /*26f90*/  IMAD.MOV.U32 R15, RZ, RZ, -0x1 ;  /* 0xffffffffff0f7424 */ /* 0x000fe400078e00ff */
[----:B------:R-:W-:-:S05]  /*26fa0*/  IMAD.IADD R0, R10, 0x1, R17 ;  /* 0x000000010a007824 */ /* 0x000fca00078e0211 */
[----:B------:R-:W-:Y:S01]  /*26fb0*/  IADD3 R5, R0, 0x10, RZ ;  /* 0x0000001000057810 */ /* 0x000fe20007ffe0ff */
[----:B--2---:R-:W-:Y:S02]  /*26fc0*/  IMAD R2, R11, R7, RZ ;  /* 0x000000070b027224 */ /* 0x004fe400078e02ff */
[----:B------:R-:W-:-:S03]  /*26fd0*/  IMAD.MOV.U32 R11, RZ, RZ, 0x181f ;  /* 0x0000181fff0b7424 */ /* 0x000fc600078e00ff */
[----:B------:R-:W-:-:S13]  /*26fe0*/  ISETP.GE.AND P2, PT, R0, R2, PT ;  /* 0x000000020000720c */ /* 0x000fda0003f46270 */
[----:B0----5:R-:W-:Y:S05]  /*26ff0*/  WARPSYNC.COLLECTIVE R15, `(.L_x_7721) ;  /* 0x000000000f087348 */ /* 0x021fea0003c00000 */
[----:B------:R1:W2:Y:S02]  /*27000*/  SHFL.IDX P6, R14, R13, R12, R11 ;  /* 0x0000000c0d0e7389 */ /* 0x0002a400000c000b */
[----:B012--5:R-:W-:Y:S01]  /*27010*/  ENDCOLLECTIVE ;  /* 0x000000000000791b */ /* 0x027fe20003800000 */
.L_x_7721:
[----:B------:R-:W-:Y:S01]  /*27020*/  MOV R13, R4 ;  /* 0x00000004000d7202 */ /* 0x000fe20000000f00 */
[----:B------:R-:W-:-:S07]  /*27030*/  IMAD.MOV.U32 R6, RZ, RZ, R14 ;  /* 0x000000ffff067224 */ /* 0x000fce00078e000e */
[----:B------:R-:W-:Y:S05]  /*27040*/  WARPSYNC.COLLECTIVE R15, `(.L_x_7722) ;  /* 0x000000000f087348 */ /* 0x000fea0003c00000 */
[----:B------:R0:W1:Y:S02]  /*27050*/  SHFL.IDX P6, R14, R13, R12, R11 ;  /* 0x0000000c0d0e7389 */ /* 0x00006400000c000b */
[----:B01----:R-:W-:Y:S01]  /*27060*/  ENDCOLLECTIVE ;  /* 0x000000000000791b */ /* 0x003fe20003800000 */
.L_x_7722:
        /* <DEDUP_REMOVED lines=18> */
.L_x_7723:
[----:B------:R-:W-:Y:S01]  /*27190*/  MOV R13, R4 ;  /* 0x00000004000d7202 */ /* 0x000fe20000000f00 */
[----:B------:R-:W-:-:S07]  /*271a0*/  IMAD.MOV.U32 R6, RZ, RZ, R14 ;  /* 0x000000ffff067224 */ /* 0x000fce00078e000e */
[----:B------:R-:W-:Y:S05]  /*271b0*/  WARPSYNC.COLLECTIVE R15, `(.L_x_7724) ;  /* 0x000000000f087348 */ /* 0x000fea0003c00000 */
[----:B------:R0:W1:Y:S02]  /*271c0*/  SHFL.IDX P6, R14, R13, R12, R11 ;  /* 0x0000000c0d0e7389 */ /* 0x00006400000c000b */
[----:B01----:R-:W-:Y:S01]  /*271d0*/  ENDCOLLECTIVE ;  /* 0x000000000000791b */ /* 0x003fe20003800000 */
.L_x_7724:
[----:B------:R-:W-:Y:S01]  /*271e0*/  ULDC.64 UR4, c[0x0][0x208] ;  /* 0x0000820000047ab9 */ /* 0x000fe20000000a00 */
[----:B------:R-:W-:Y:S02]  /*271f0*/  IMAD.MOV.U32 R13, RZ, RZ, R3 ;  /* 0x000000ffff0d7224 */ /* 0x000fe400078e0003 */
[----:B------:R-:W-:Y:S02]  /*27200*/  IMAD.MOV.U32 R12, RZ, RZ, 0x2 ;  /* 0x00000002ff0c7424 */ /* 0x000fe400078e00ff */
[----:B------:R-:W-:-:S05]  /*27210*/  IMAD.MOV.U32 R5, RZ, RZ, R14 ;  /* 0x000000ffff057224 */ /* 0x000fca00078e000e */
[----:B------:R-:W-:-:S05]  /*27220*/  @!P2 LEA R5, P3, R9, R5, 0x1 ;  /* 0x000000050905a211 */ /* 0x000fca00078608ff */
[----:B------:R-:W-:-:S04]  /*27230*/  @!P2 IMAD.X R6, RZ, RZ, R6, P3 ;  /* 0x000000ffff06a224 */ /* 0x000fc800018e0606 */
[----:B------:R-:W-:Y:S01]  /*27240*/  @!P2 IMAD.MOV.U32 R7, RZ, RZ, R6 ;  /* 0x000000ffff07a224 */ /* 0x000fe200078e0006 */
[----:B------:R-:W-:Y:S01]  /*27250*/  @!P2 MOV R6, R5 ;  /* 0x000000050006a202 */ /* 0x000fe20000000f00 */
[----:B------:R-:W-:-:S04]  /*27260*/  VIADD R5, R0, 0x20 ;  /* 0x0000002000057836 */ /* 0x000fc80000000000 */
        /* <DEDUP_REMOVED lines=9> */
.L_x_7725:
[----:B------:R-:W-:Y:S01]  /*27300*/  IMAD.MOV.U32 R13, RZ, RZ, R4 ;  /* 0x000000ffff0d7224 */ /* 0x000fe200078e0004 */
[----:B------:R-:W-:-:S07]  /*27310*/  MOV R6, R14 ;  /* 0x0000000e00067202 */ /* 0x000fce0000000f00 */
[----:B------:R-:W-:Y:S05]  /*27320*/  WARPSYNC.COLLECTIVE R15, `(.L_x_7726) ;  /* 0x000000000f087348 */ /* 0x000fea0003c00000 */
[----:B------:R0:W1:Y:S02]  /*27330*/  SHFL.IDX P6, R14, R13, R12, R11 ;  /* 0x0000000c0d0e7389 */ /* 0x00006400000c000b */
[----:B01----:R-:W-:Y:S01]  /*27340*/  ENDCOLLECTIVE ;  /* 0x000000000000791b */ /* 0x003fe20003800000 */
.L_x_7726:
[----:B------:R-:W-:Y:S01]  /*27350*/  ULDC.64 UR4, c[0x0][0x208] ;  /* 0x0000820000047ab9 */ /* 0x000fe20000000a00 */
[----:B------:R-:W-:Y:S01]  /*27360*/  IMAD.MOV.U32 R13, RZ, RZ, R3 ;  /* 0x000000ffff0d7224 */ /* 0x000fe200078e0003 */
[----:B------:R-:W-:Y:S01]  /*27370*/  MOV R12, 0x3 ;  /* 0x00000003000c7802 */ /* 0x000fe20000000f00 */
[----:B------:R-:W-:-:S05]  /*27380*/  IMAD.MOV.U32 R5, RZ, RZ, R14 ;  /* 0x000000ffff057224 */ /* 0x000fca00078e000e */
[----:B------:R-:W-:-:S05]  /*27390*/  @!P2 LEA R5, P3, R9, R5, 0x1 ;  /* 0x000000050905a211 */ /* 0x000fca00078608ff */
[----:B------:R-:W-:-:S05]  /*273a0*/  @!P2 IMAD.X R6, RZ, RZ, R6, P3 ;  /* 0x000000ffff06a224 */ /* 0x000fca00018e0606 */
[----:B------:R-:W-:Y:S01]  /*273b0*/  @!P2 MOV R7, R6 ;  /* 0x000000060007a202 */ /* 0x000fe20000000f00 */
        /* <DEDUP_REMOVED lines=11> */
.L_x_7727:
[----:B------:R-:W-:Y:S02]  /*27470*/  IMAD.MOV.U32 R13, RZ, RZ, R4 ;  /* 0x000000ffff0d7224 */ /* 0x000fe400078e0004 */
[----:B------:R-:W-:-:S07]  /*27480*/  IMAD.MOV.U32 R6, RZ, RZ, R14 ;  /* 0x000000ffff067224 */ /* 0x000fce00078e000e */
[----:B------:R-:W-:Y:S05]  /*27490*/  WARPSYNC.COLLECTIVE R15, `(.L_x_7728) ;  /* 0x000000000f087348 */ /* 0x000fea0003c00000 */
[----:B------:R0:W1:Y:S02]  /*274a0*/  SHFL.IDX P6, R14, R13, R12, R11 ;  /* 0x0000000c0d0e7389 */ /* 0x00006400000c000b */
[----:B01----:R-:W-:Y:S01]  /*274b0*/  ENDCOLLECTIVE ;  /* 0x000000000000791b */ /* 0x003fe20003800000 */
.L_x_7728:
[----:B------:R-:W-:Y:S01]  /*274c0*/  ULDC.64 UR4, c[0x0][0x208] ;  /* 0x0000820000047ab9 */ /* 0x000fe20000000a00 */
[----:B------:R-:W-:Y:S01]  /*274d0*/  MOV R13, R3 ;  /* 0x00000003000d7202 */ /* 0x000fe20000000f00 */
[----:B------:R-:W-:Y:S02]  /*274e0*/  IMAD.MOV.U32 R12, RZ, RZ, 0x4 ;  /* 0x00000004ff0c7424 */ /* 0x000fe400078e00ff */
[----:B------:R-:W-:-:S05]  /*274f0*/  IMAD.MOV.U32 R5, RZ, RZ, R14 ;  /* 0x000000ffff057224 */ /* 0x000fca00078e000e */
[----:B------:R-:W-:-:S04]  /*27500*/  @!P2 LEA R5, P3, R9, R5, 0x1 ;  /* 0x000000050905a211 */ /* 0x000fc800078608ff */
[----:B------:R-:W-:-:S05]  /*27510*/  @!P2 IADD3.X R6, RZ, R6, RZ, P3, !PT ;  /* 0x00000006ff06a210 */ /* 0x000fca0001ffe4ff */
        /* <DEDUP_REMOVED lines=12> */
.L_x_7729:
[----:B------:R-:W-:Y:S02]  /*275e0*/  IMAD.MOV.U32 R13, RZ, RZ, R4 ;  /* 0x000000ffff0d7224 */ /* 0x000fe400078e0004 */
[----:B------:R-:W-:-:S07]  /*275f0*/  IMAD.MOV.U32 R6, RZ, RZ, R14 ;  /* 0x000000ffff067224 */ /* 0x000fce00078e000e */
[----:B------:R-:W-:Y:S05]  /*27600*/  WARPSYNC.COLLECTIVE R15, `(.L_x_7730) ;  /* 0x000000000f087348 */ /* 0x000fea0003c00000 */
[----:B------:R0:W1:Y:S02]  /*27610*/  SHFL.IDX P6, R14, R13, R12, R11 ;  /* 0x0000000c0d0e7389 */ /* 0x00006400000c000b */
[----:B01----:R-:W-:Y:S01]  /*27620*/  ENDCOLLECTIVE ;  /* 0x000000000000791b */ /* 0x003fe20003800000 */
.L_x_7730:
[----:B------:R-:W-:Y:S01]  /*27630*/  ULDC.64 UR4, c[0x0][0x208] ;  /* 0x0000820000047ab9 */ /* 0x000fe20000000a00 */
[----:B------:R-:W-:Y:S02]  /*27640*/  IMAD.MOV.U32 R13, RZ, RZ, R3 ;  /* 0x000000ffff0d7224 */ /* 0x000fe400078e0003 */
[----:B------:R-:W-:Y:S01]  /*27650*/  IMAD.MOV.U32 R12, RZ, RZ, 0x5 ;  /* 0x00000005ff0c7424 */ /* 0x000fe200078e00ff */
[----:B------:R-:W-:-:S04]  /*27660*/  MOV R5, R14 ;  /* 0x0000000e00057202 */ /* 0x000fc80000000f00 */
[----:B------:R-:W-:-:S05]  /*27670*/  @!P2 LEA R5, P3, R9, R5, 0x1 ;  /* 0x000000050905a211 */ /* 0x000fca00078608ff */
[----:B------:R-:W-:-:S04]  /*27680*/  @!P2 IMAD.X R6, RZ, RZ, R6, P3 ;  /* 0x000000ffff06a224 */ /* 0x000fc800018e0606 */
[----:B------:R-:W-:Y:S02]  /*27690*/  @!P2 IMAD.MOV.U32 R7, RZ, RZ, R6 ;  /* 0x000000ffff07a224 */ /* 0x000fe400078e0006 */
[----:B------:R-:W-:Y:S01]  /*276a0*/  @!P2 IMAD.MOV.U32 R6, RZ, RZ, R5 ;  /* 0x000000ffff06a224 */ /* 0x000fe200078e0005 */
[----:B------:R-:W-:-:S04]  /*276b0*/  IADD3 R5, R0, 0x50, RZ ;  /* 0x0000005000057810 */ /* 0x000fc80007ffe0ff */
        /* <DEDUP_REMOVED lines=9> */
.L_x_7731:
[----:B------:R-:W-:Y:S01]  /*27750*/  MOV R13, R4 ;  /* 0x00000004000d7202 */ /* 0x000fe20000000f00 */
[----:B------:R-:W-:-:S07]  /*27760*/  IMAD.MOV.U32 R6, RZ, RZ, R14 ;  /* 0x000000ffff067224 */ /* 0x000fce00078e000e */
[----:B------:R-:W-:Y:S05]  /*27770*/  WARPSYNC.COLLECTIVE R15, `(.L_x_7732) ;  /* 0x000000000f087348 */ /* 0x000fea0003c00000 */
[----:B------:R0:W1:Y:S02]  /*27780*/  SHFL.IDX P6, R14, R13, R12, R11 ;  /* 0x0000000c0d0e7389 */ /* 0x00006400000c000b */
[----:B01----:R-:W-:Y:S01]  /*27790*/  ENDCOLLECTIVE ;  /* 0x000000000000791b */ /* 0x003fe20003800000 */
.L_x_7732:
        /* <DEDUP_REMOVED lines=18> */
.L_x_7733:
[----:B------:R-:W-:Y:S01]  /*278c0*/  IMAD.MOV.U32 R13, RZ, RZ, R4 ;  /* 0x000000ffff0d7224 */ /* 0x000fe200078e0004 */
[----:B------:R-:W-:-:S07]  /*278d0*/  MOV R6, R14 ;  /* 0x0000000e00067202 */ /* 0x000fce0000000f00 */
[----:B------:R-:W-:Y:S05]  /*278e0*/  WARPSYNC.COLLECTIVE R15, `(.L_x_7734) ;  /* 0x000000000f087348 */ /* 0x000fea0003c00000 */
[----:B------:R0:W1:Y:S02]  /*278f0*/  SHFL.IDX P6, R14, R13, R12, R11 ;  /* 0x0000000c0d0e7389 */ /* 0x00006400000c000b */
[----:B01----:R-:W-:Y:S01]  /*27900*/  ENDCOLLECTIVE ;  /* 0x000000000000791b */ /* 0x003fe20003800000 */
.L_x_7734:
[----:B------:R-:W-:Y:S01]  /*27910*/  ULDC.64 UR4, c[0x0][0x208] ;  /* 0x0000820000047ab9 */ /* 0x000fe20000000a00 */
[----:B------:R-:W-:Y:S02]  /*27920*/  IMAD.MOV.U32 R13, RZ, RZ, R3 ;  /* 0x000000ffff0d7224 */ /* 0x000fe400078e0003 */
[----:B------:R-:W-:Y:S02]  /*27930*/  IMAD.MOV.U32 R12, RZ, RZ, 0x7 ;  /* 0x00000007ff0c7424 */ /* 0x000fe400078e00ff */
[----:B------:R-:W-:-:S05]  /*27940*/  IMAD.MOV.U32 R5, RZ, RZ, R14 ;  /* 0x000000ffff057224 */ /* 0x000fca00078e000e */
[----:B------:R-:W-:-:S05]  /*27950*/  @!P2 LEA R5, P3, R9, R5, 0x1 ;  /* 0x000000050905a211 */ /* 0x000fca00078608ff */
[----:B------:R-:W-:-:S05]  /*27960*/  @!P2 IMAD.X R6, RZ, RZ, R6, P3 ;  /* 0x000000ffff06a224 */ /* 0x000fca00018e0606 */
[----:B------:R-:W-:Y:S01]  /*27970*/  @!P2 MOV R7, R6 ;  /* 0x000000060007a202 */ /* 0x000fe20000000f00 */
        /* <DEDUP_REMOVED lines=9> */
.L_x_7735:
[----:B------:R-:W-:Y:S01]  /*27a10*/  IMAD.MOV.U32 R13, RZ, RZ, R4 ;  /* 0x000000ffff0d7224 */ /* 0x000fe200078e0004 */
[----:B------:R-:W-:-:S07]  /*27a20*/  MOV R5, R14 ;  /* 0x0000000e00057202 */ /* 0x000fce0000000f00 */
[----:B------:R-:W-:Y:S05]  /*27a30*/  WARPSYNC.COLLECTIVE R15, `(.L_x_7736) ;  /* 0x000000000f087348 */ /* 0x000fea0003c00000 */
[----:B------:R0:W1:Y:S02]  /*27a40*/  SHFL.IDX P6, R14, R13, R12, R11 ;  /* 0x0000000c0d0e7389 */ /* 0x00006400000c000b */
[----:B01----:R-:W-:Y:S01]  /*27a50*/  ENDCOLLECTIVE ;  /* 0x000000000000791b */ /* 0x003fe20003800000 */
.L_x_7736:
[----:B------:R-:W-:Y:S01]  /*27a60*/  IMAD.MOV.U32 R3, RZ, RZ, R14 ;  /* 0x000000ffff037224 */ /* 0x000fe200078e000e */
[----:B------:R-:W-:Y:S06]  /*27a70*/  BRA `(.L_x_7737) ;  /* 0xffffffac006c7947 */ /* 0x000fec000383ffff */
.L_x_7579:
[----:B---3--:R-:W3:Y:S02]  /*27a80*/  LDL R2, [R1+0x8] ;  /* 0x0000080001027983 */ /* 0x008ee40000100800 */
[----:B---3--:R3:W4:Y:S02]  /*27a90*/  SYNCS.PHASECHK.TRANS64.TRYWAIT P0, [R2+URZ+0x34820], R0 ;  /* 0x03482000020075a7 */ /* 0x008724000800017f */
[----:B----4-:R-:W-:Y:S05]  /*27aa0*/  @!P0 NANOSLEEP.SYNCS 0x989680 ;  /* 0x009896800000895d */ /* 0x010fea0003900000 */
[----:B------:R-:W4:Y:S02]  /*27ab0*/  @!P0 SYNCS.PHASECHK.TRANS64 P0, [R2+URZ+0x34820], R0 ;  /* 0x03482000020085a7 */ /* 0x000f24000800007f */
[----:B----4-:R-:W-:Y:S05]  /*27ac0*/  @!P0 BRA `(.L_x_7579) ;  /* 0xfffffffc00ec8947 */ /* 0x010fea000383ffff */
[----:B------:R-:W-:Y:S05]  /*27ad0*/  BRA `(.L_x_7738) ;  /* 0xffffffac00e07947 */ /* 0x000fea000383ffff */
.L_x_7588:
[----:B----4-:R4:W0:Y:S02]  /*27ae0*/  SYNCS.PHASECHK.TRANS64.TRYWAIT P0, [R3+URZ+0x34840], R2 ;  /* 0x03484002030075a7 */ /* 0x010824000800017f */
[----:B0-----:R-:W-:Y:S05]  /*27af0*/  @!P0 NANOSLEEP.SYNCS 0x989680 ;  /* 0x009896800000895d */ /* 0x001fea0003900000 */
[----:B------:R-:W0:Y:S02]  /*27b00*/  @!P0 SYNCS.PHASECHK.TRANS64 P0, [R3+URZ+0x34840], R2 ;  /* 0x03484002030085a7 */ /* 0x000e24000800007f */
[----:B0-----:R-:W-:Y:S05]  /*27b10*/  @!P0 BRA `(.L_x_7588) ;  /* 0xfffffffc00f08947 */ /* 0x001fea000383ffff */
[----:B------:R-:W-:Y:S05]  /*27b20*/  BRA `(.L_x_7739) ;  /* 0xffffffb000b07947 */ /* 0x000fea000383ffff */
.L_x_7594:
[----:B--2---:R2:W3:Y:S02]  /*27b30*/  SYNCS.PHASECHK.TRANS64.TRYWAIT P0, [R2+URZ+0x34860], R3 ;  /* 0x03486003020075a7 */ /* 0x0044e4000800017f */
[----:B---3--:R-:W-:Y:S05]  /*27b40*/  @!P0 NANOSLEEP.SYNCS 0x989680 ;  /* 0x009896800000895d */ /* 0x008fea0003900000 */
[----:B------:R-:W3:Y:S02]  /*27b50*/  @!P0 SYNCS.PHASECHK.TRANS64 P0, [R2+URZ+0x34860], R3 ;  /* 0x03486003020085a7 */ /* 0x000ee4000800007f */
[----:B---3--:R-:W-:Y:S05]  /*27b60*/  @!P0 BRA `(.L_x_7594) ;  /* 0xfffffffc00f08947 */ /* 0x008fea000383ffff */
[----:B------:R-:W-:Y:S05]  /*27b70*/  BRA `(.L_x_7740) ;  /* 0xffffffb4008c7947 */ /* 0x000fea000383ffff */
.L_x_7604:
[----:B---3--:R3:W4:Y:S02]  /*27b80*/  SYNCS.PHASECHK.TRANS64.TRYWAIT P0, [R3+URZ+0x34840], R2 ;  /* 0x03484002030075a7 */ /* 0x008724000800017f */
[----:B----4-:R-:W-:Y:S05]  /*27b90*/  @!P0 NANOSLEEP.SYNCS 0x989680 ;  /* 0x009896800000895d */ /* 0x010fea0003900000 */
[----:B------:R-:W4:Y:S02]  /*27ba0*/  @!P0 SYNCS.PHASECHK.TRANS64 P0, [R3+URZ+0x34840], R2 ;  /* 0x03484002030085a7 */ /* 0x000f24000800007f */
[----:B----4-:R-:W-:Y:S05]  /*27bb0*/  @!P0 BRA `(.L_x_7604) ;  /* 0xfffffffc00f08947 */ /* 0x010fea000383ffff */
[----:B------:R-:W-:Y:S05]  /*27bc0*/  BRA `(.L_x_7741) ;  /* 0xffffffbc00407947 */ /* 0x000fea000383ffff */
.L_x_7610:
[----:B--2---:R2:W3:Y:S02]  /*27bd0*/  SYNCS.PHASECHK.TRANS64.TRYWAIT P0, [R2+URZ+0x34860], R3 ;  /* 0x03486003020075a7 */ /* 0x0044e4000800017f */
[----:B---3--:R-:W-:Y:S05]  /*27be0*/  @!P0 NANOSLEEP.SYNCS 0x989680 ;  /* 0x009896800000895d */ /* 0x008fea0003900000 */
[----:B------:R-:W3:Y:S02]  /*27bf0*/  @!P0 SYNCS.PHASECHK.TRANS64 P0, [R2+URZ+0x34860], R3 ;  /* 0x03486003020085a7 */ /* 0x000ee4000800007f */
[----:B---3--:R-:W-:Y:S05]  /*27c00*/  @!P0 BRA `(.L_x_7610) ;  /* 0xfffffffc00f08947 */ /* 0x008fea000383ffff */
[----:B------:R-:W-:Y:S05]  /*27c10*/  BRA `(.L_x_7742) ;  /* 0xffffffc0001c7947 */ /* 0x000fea000383ffff */
.L_x_7620:
[----:B----4-:R4:W0:Y:S02]  /*27c20*/  SYNCS.PHASECHK.TRANS64.TRYWAIT P0, [R3+URZ+0x34840], R2 ;  /* 0x03484002030075a7 */ /* 0x010824000800017f */
[----:B0-----:R-:W-:Y:S05]  /*27c30*/  @!P0 NANOSLEEP.SYNCS 0x989680 ;  /* 0x009896800000895d */ /* 0x001fea0003900000 */
[----:B------:R-:W0:Y:S02]  /*27c40*/  @!P0 SYNCS.PHASECHK.TRANS64 P0, [R3+URZ+0x34840], R2 ;  /* 0x03484002030085a7 */ /* 0x000e24000800007f */
[----:B0-----:R-:W-:Y:S05]  /*27c50*/  @!P0 BRA `(.L_x_7620) ;  /* 0xfffffffc00f08947 */ /* 0x001fea000383ffff */
[----:B------:R-:W-:Y:S05]  /*27c60*/  BRA `(.L_x_7743) ;  /* 0xffffffc400a47947 */ /* 0x000fea000383ffff */
.L_x_7626:
[----:B0-----:R0:W2:Y:S02]  /*27c70*/  SYNCS.PHASECHK.TRANS64.TRYWAIT P0, [R2+URZ+0x34860], R5 ;  /* 0x03486005020075a7 */ /* 0x0010a4000800017f */
[----:B--2---:R-:W-:Y:S05]  /*27c80*/  @!P0 NANOSLEEP.SYNCS 0x989680 ;  /* 0x009896800000895d */ /* 0x004fea0003900000 */
[----:B------:R-:W2:Y:S02]  /*27c90*/  @!P0 SYNCS.PHASECHK.TRANS64 P0, [R2+URZ+0x34860], R5 ;  /* 0x03486005020085a7 */ /* 0x000ea4000800007f */
[----:B--2---:R-:W-:Y:S05]  /*27ca0*/  @!P0 BRA `(.L_x_7626) ;  /* 0xfffffffc00f08947 */ /* 0x004fea000383ffff */
[----:B------:R-:W-:Y:S05]  /*27cb0*/  BRA `(.L_x_7744) ;  /* 0xffffffc8007c7947 */ /* 0x000fea000383ffff */
.L_x_7638:
[----:B0-----:R0:W2:Y:S02]  /*27cc0*/  SYNCS.PHASECHK.TRANS64.TRYWAIT P0, [R2+URZ+0x34860], R0 ;  /* 0x03486000020075a7 */ /* 0x0010a4000800017f */
[----:B--2---:R-:W-:Y:S05]  /*27cd0*/  @!P0 NANOSLEEP.SYNCS 0x989680 ;  /* 0x009896800000895d */ /* 0x004fea0003900000 */
[----:B------:R-:W2:Y:S02]  /*27ce0*/  @!P0 SYNCS.PHASECHK.TRANS64 P0, [R2+URZ+0x34860], R0 ;  /* 0x03486000020085a7 */ /* 0x000ea4000800007f */
[----:B--2---:R-:W-:Y:S05]  /*27cf0*/  @!P0 BRA `(.L_x_7638) ;  /* 0xfffffffc00f08947 */ /* 0x004fea000383ffff */
[----:B------:R-:W-:Y:S05]  /*27d00*/  BRA `(.L_x_7745) ;  /* 0xffffffcc00e47947 */ /* 0x000fea000383ffff */
.L_x_7646:
        /* <DEDUP_REMOVED lines=8> */
.L_x_7747:
[----:B------:R-:W-:Y:S05]  /*27d90*/  BSYNC B0 ;  /* 0x0000000000007941 */ /* 0x000fea0003800000 */
.L_x_7746:
[----:B------:R-:W-:Y:S01]  /*27da0*/  MOV R13, R16 ;  /* 0x00000010000d7202 */ /* 0x000fe20000000f00 */
[----:B------:R-:W-:Y:S01]  /*27db0*/  IMAD.MOV.U32 R12, RZ, RZ, 0x1 ;  /* 0x00000001ff0c7424 */ /* 0x000fe200078e00ff */
[----:B------:R-:W-:Y:S01]  /*27dc0*/  LOP3.LUT P1, RZ, R8, 0x1, RZ, 0xc0, !PT ;  /* 0x0000000108ff7812 */ /* 0x000fe2000782c0ff */
[----:B------:R-:W-:Y:S02]  /*27dd0*/  IMAD.MOV.U32 R11, RZ, RZ, 0x1f ;  /* 0x0000001fff0b7424 */ /* 0x000fe400078e00ff */
[----:B------:R-:W-:Y:S02]  /*27de0*/  IMAD.MOV.U32 R15, RZ, RZ, -0x1 ;  /* 0xffffffffff0f7424 */ /* 0x000fe400078e00ff */
[----:B------:R-:W-:Y:S02]  /*27df0*/  IMAD.IADD R5, R19, 0x1, R7 ;  /* 0x0000000113057824 */ /* 0x000fe400078e0207 */
[----:B------:R-:W-:-:S07]  /*27e00*/  IMAD.MOV.U32 R0, RZ, RZ, R14 ;  /* 0x000000ffff007224 */ /* 0x000fce00078e000e */
[----:B------:R-:W-:Y:S05]  /*27e10*/  WARPSYNC.COLLECTIVE R15, `(.L_x_7748) ;  /* 0x000000000f087348 */ /* 0x000fea0003c00000 */
[----:B------:R0:W1:Y:S02]  /*27e20*/  SHFL.IDX P6, R14, R13, R12, R11 ;  /* 0x0000000c0d0e7389 */ /* 0x00006400000c000b */
[----:B01----:R-:W-:Y:S01]  /*27e30*/  ENDCOLLECTIVE ;  /* 0x000000000000791b */ /* 0x003fe20003800000 */
.L_x_7748:
[----:B------:R-:W-:Y:S01]  /*27e40*/  ULDC UR4, c[0x0][0xc3c] ;  /* 0x00030f0000047ab9 */ /* 0x000fe20000000800 */
[----:B------:R-:W-:Y:S01]  /*27e50*/  ULDC.64 UR6, c[0x0][0x208] ;  /* 0x0000820000067ab9 */ /* 0x000fe20000000a00 */
[----:B------:R-:W-:-:S13]  /*27e60*/  ISETP.GE.OR P0, PT, R5, UR4, !P5 ;  /* 0x0000000405007c0c */ /* 0x000fda000ef06670 */
[----:B------:R-:W0:Y:S01]  /*27e70*/  @!P0 LDC.64 R2, c[0x0][0xc80] ;  /* 0x00032000ff028b82 */ /* 0x000e220000000a00 */
[----:B------:R-:W-:Y:S01]  /*27e80*/  IMAD.MOV.U32 R11, RZ, RZ, RZ ;  /* 0x000000ffff0b7224 */ /* 0x000fe200078e00ff */
[----:B------:R-:W-:Y:S01]  /*27e90*/  MOV R4, R14 ;  /* 0x0000000e00047202 */ /* 0x000fe20000000f00 */
        /* <DEDUP_REMOVED lines=11> */
.L_x_7749:
        /* <DEDUP_REMOVED lines=9> */
.L_x_7750:
        /* <DEDUP_REMOVED lines=8> */
.L_x_7751:
        /* <DEDUP_REMOVED lines=8> */
.L_x_7752:
        /* <DEDUP_REMOVED lines=8> */
.L_x_7753:
        /* <DEDUP_REMOVED lines=9> */
.L_x_7754:
[----:B------:R-:W-:Y:S01]  /*281f0*/  IMAD.MOV.U32 R6, RZ, RZ, R14 ;  /* 0x000000ffff067224 */ /* 0x000fe200078e000e */
[----:B------:R-:W-:Y:S06]  /*28200*/  BRA `(.L_x_7755) ;  /* 0xffffffd0007c7947 */ /* 0x000fec000383ffff */
.L_x_7651:
        /* <DEDUP_REMOVED lines=8> */
.L_x_7757:
[----:B------:R-:W-:Y:S05]  /*28290*/  BSYNC B0 ;  /* 0x0000000000007941 */ /* 0x000fea0003800000 */
.L_x_7756:
[----:B------:R-:W2:Y:S01]  /*282a0*/  LDL R3, [R1+0x4] ;  /* 0x0000040001037983 */ /* 0x000ea20000100800 */
[----:B------:R-:W-:Y:S01]  /*282b0*/  IMAD.MOV.U32 R12, RZ, RZ, 0x2 ;  /* 0x00000002ff0c7424 */ /* 0x000fe200078e00ff */
[----:B------:R-:W-:Y:S01]  /*282c0*/  MOV R15, 0xffffffff ;  /* 0xffffffff000f7802 */ /* 0x000fe20000000f00 */
[----:B------:R-:W-:Y:S01]  /*282d0*/  IMAD.MOV.U32 R11, RZ, RZ, RZ ;  /* 0x000000ffff0b7224 */ /* 0x000fe200078e00ff */
[----:B--2---:R-:W-:-:S04]  /*282e0*/  LOP3.LUT P4, RZ, R3, 0x1, RZ, 0xc0, !PT ;  /* 0x0000000103ff7812 */ /* 0x004fc8000788c0ff */
[----:B------:R-:W-:-:S04]  /*282f0*/  SEL R3, R14, RZ, P4 ;  /* 0x000000ff0e037207 */ /* 0x000fc80002000000 */
[----:B------:R-:W-:-:S05]  /*28300*/  IADD3 R3, R2, R3, RZ ;  /* 0x0000000302037210 */ /* 0x000fca0007ffe0ff */
[----:B------:R-:W-:-:S07]  /*28310*/  IMAD.MOV.U32 R13, RZ, RZ, R3 ;  /* 0x000000ffff0d7224 */ /* 0x000fce00078e0003 */
[----:B------:R-:W-:Y:S05]  /*28320*/  WARPSYNC.COLLECTIVE R15, `(.L_x_7758) ;  /* 0x000000000f087348 */ /* 0x000fea0003c00000 */
[----:B------:R0:W1:Y:S02]  /*28330*/  SHFL.UP P6, R14, R13, R12, R11 ;  /* 0x0400000c0d0e7389 */ /* 0x00006400000c000b */
[----:B01----:R-:W-:Y:S01]  /*28340*/  ENDCOLLECTIVE ;  /* 0x000000000000791b */ /* 0x003fe20003800000 */
.L_x_7758:
        /* <DEDUP_REMOVED lines=8> */
.L_x_7759:
        /* <DEDUP_REMOVED lines=8> */
.L_x_7760:
        /* <DEDUP_REMOVED lines=8> */
.L_x_7761:
        /* <DEDUP_REMOVED lines=9> */
.L_x_7762:
[----:B------:R-:W-:Y:S01]  /*28560*/  IMAD.MOV.U32 R6, RZ, RZ, R14 ;  /* 0x000000ffff067224 */ /* 0x000fe200078e000e */
[----:B------:R-:W-:Y:S06]  /*28570*/  BRA `(.L_x_7763) ;  /* 0xffffffd000447947 */ /* 0x000fec000383ffff */
.L_x_7653:
[----:B------:R-:W-:Y:S01]  /*28580*/  BSSY B0, `(.L_x_7764) ;  /* 0x0000006000007945 */ /* 0x000fe20003800000 */
[----:B------:R-:W-:Y:S01]  /*28590*/  PLOP3.LUT P6, PT, P6, PT, PT, 0x8, 0x0 ;  /* 0x000000000000781c */ /* 0x000fe200037ce170 */
[----:B------:R-:W-:-:S12]  /*285a0*/  IMAD.MOV.U32 R15, RZ, RZ, -0x1 ;  /* 0xffffffffff0f7424 */ /* 0x000fd800078e00ff */
[----:B01----:R-:W-:Y:S05]  /*285b0*/  WARPSYNC.COLLECTIVE R15, `(.L_x_7765) ;  /* 0x000000000f087348 */ /* 0x003fea0003c00000 */
[----:B------:R-:W-:Y:S01]  /*285c0*/  VOTE.ANY R14, PT, P6 ;  /* 0x00000000000e7806 */ /* 0x000fe200030e0100 */
[----:B01----:R-:W-:Y:S06]  /*285d0*/  ENDCOLLECTIVE ;  /* 0x000000000000791b */ /* 0x003fec0003800000 */
.L_x_7765:
[----:B------:R-:W-:Y:S05]  /*285e0*/  BSYNC B0 ;  /* 0x0000000000007941 */ /* 0x000fea0003800000 */
.L_x_7764:
        /* <DEDUP_REMOVED lines=9> */
.L_x_7766:
[----:B------:R-:W-:Y:S01]  /*28680*/  IMAD.MOV.U32 R17, RZ, RZ, R14 ;  /* 0x000000ffff117224 */ /* 0x000fe200078e000e */
[----:B------:R-:W-:Y:S06]  /*28690*/  BRA `(.L_x_7767) ;  /* 0xffffffd000347947 */ /* 0x000fec000383ffff */
.L_x_7655:
[----:B------:R-:W-:Y:S01]  /*286a0*/  BSSY B0, `(.L_x_7768) ;  /* 0x0000007000007945 */ /* 0x000fe20003800000 */
[----:B------:R-:W-:Y:S01]  /*286b0*/  IMAD.MOV.U32 R13, RZ, RZ, R5 ;  /* 0x000000ffff0d7224 */ /* 0x000fe200078e0005 */
[----:B------:R-:W-:Y:S01]  /*286c0*/  MOV R15, 0xffffffff ;  /* 0xffffffff000f7802 */ /* 0x000fe20000000f00 */
[----:B------:R-:W-:-:S07]  /*286d0*/  IMAD.MOV.U32 R11, RZ, RZ, 0x1f ;  /* 0x0000001fff0b7424 */ /* 0x000fce00078e00ff */
[----:B01-3--:R-:W-:Y:S05]  /*286e0*/  WARPSYNC.COLLECTIVE R15, `(.L_x_7769) ;  /* 0x000000000f087348 */ /* 0x00bfea0003c00000 */
[----:B------:R2:W4:Y:S02]  /*286f0*/  SHFL.IDX P6, R14, R13, R12, R11 ;  /* 0x0000000c0d0e7389 */ /* 0x00052400000c000b */
[----:B01234-:R-:W-:Y:S01]  /*28700*/  ENDCOLLECTIVE ;  /* 0x000000000000791b */ /* 0x01ffe20003800000 */
.L_x_7769:
[----:B------:R-:W-:Y:S05]  /*28710*/  BSYNC B0 ;  /* 0x0000000000007941 */ /* 0x000fea0003800000 */
.L_x_7768:
[----:B------:R-:W-:Y:S01]  /*28720*/  IMAD.MOV.U32 R2, RZ, RZ, R14 ;  /* 0x000000ffff027224 */ /* 0x000fe200078e000e */
[----:B------:R-:W-:Y:S06]  /*28730*/  BRA `(.L_x_7654) ;  /* 0xffffffd000287947 */ /* 0x000fec000383ffff */
.L_x_7659:
[----:B0-----:R0:W2:Y:S02]  /*28740*/  SYNCS.PHASECHK.TRANS64.TRYWAIT P0, [R0+URZ+0x34820], R3 ;  /* 0x03482003000075a7 */ /* 0x0010a4000800017f */
[----:B--2---:R-:W-:Y:S05]  /*28750*/  @!P0 NANOSLEEP.SYNCS 0x989680 ;  /* 0x009896800000895d */ /* 0x004fea0003900000 */
[----:B------:R-:W2:Y:S02]  /*28760*/  @!P0 SYNCS.PHASECHK.TRANS64 P0, [R0+URZ+0x34820], R3 ;  /* 0x03482003000085a7 */ /* 0x000ea4000800007f */
[----:B--2---:R-:W-:Y:S05]  /*28770*/  @!P0 BRA `(.L_x_7659) ;  /* 0xfffffffc00f08947 */ /* 0x004fea000383ffff */
[----:B------:R-:W-:Y:S05]  /*28780*/  BRA `(.L_x_7770) ;  /* 0xffffffd400187947 */ /* 0x000fea000383ffff */
.L_x_7660:
        /* <DEDUP_REMOVED lines=8> */
[----:B01----:R-:W-:Y:S05]  /*28810*/  WARPSYNC.COLLECTIVE R15, `(.L_x_7772) ;  /* 0x000000000f087348 */ /* 0x003fea0003c00000 */
[----:B------:R2:W3:Y:S02]  /*28820*/  SHFL.IDX P6, R14, R13, R12, R11 ;  /* 0x0000000c0d0e7389 */ /* 0x0004e400000c000b */
[----:B0123--:R-:W-:Y:S01]  /*28830*/  ENDCOLLECTIVE ;  /* 0x000000000000791b */ /* 0x00ffe20003800000 */
.L_x_7772:
[----:B------:R-:W-:Y:S05]  /*28840*/  BSYNC B0 ;  /* 0x0000000000007941 */ /* 0x000fea0003800000 */
.L_x_7771:
[----:B------:R-:W-:Y:S05]  /*28850*/  BRA `(.L_x_7773) ;  /* 0xffffffd400007947 */ /* 0x000fea000383ffff */
.L_x_7661:
[----:B------:R-:W-:Y:S01]  /*28860*/  BSSY B0, `(.L_x_7774) ;  /* 0x0000006000007945 */ /* 0x000fe20003800000 */
[----:B------:R-:W-:-:S07]  /*28870*/  IMAD.MOV.U32 R15, RZ, RZ, -0x1 ;  /* 0xffffffffff0f7424 */ /* 0x000fce00078e00ff */
[----:B012---:R-:W-:Y:S05]  /*28880*/  WARPSYNC.COLLECTIVE R15, `(.L_x_7775) ;  /* 0x000000000f0c7348 */ /* 0x007fea0003c00000 */
[----:B------:R-:W-:Y:S02]  /*28890*/  ELECT P6, UR62, PT ;  /* 0x00000000003e782f */ /* 0x000fe400038c0000 */
[----:B------:R-:W-:Y:S01]  /*288a0*/  MOV R14, UR62 ;  /* 0x0000003e000e7c02 */ /* 0x000fe20008000f00 */
[----:B012---:R-:W-:Y:S10]  /*288b0*/  ENDCOLLECTIVE ;  /* 0x000000000000791b */ /* 0x007ff40003800000 */
.L_x_7775:
[----:B------:R-:W-:Y:S05]  /*288c0*/  BSYNC B0 ;  /* 0x0000000000007941 */ /* 0x000fea0003800000 */
.L_x_7774:
[----:B------:R-:W-:Y:S05]  /*288d0*/  BRA `(.L_x_7776) ;  /* 0xffffffd000f47947 */ /* 0x000fea000383ffff */
.L_x_7663:
[----:B0-----:R0:W2:Y:S02]  /*288e0*/  SYNCS.PHASECHK.TRANS64.TRYWAIT P0, [R6+URZ], R5 ;  /* 0x00000005060075a7 */ /* 0x0010a4000800017f */
[----:B--2---:R-:W-:Y:S05]  /*288f0*/  @!P0 NANOSLEEP.SYNCS 0x989680 ;  /* 0x009896800000895d */ /* 0x004fea0003900000 */
[----:B------:R-:W2:Y:S02]  /*28900*/  @!P0 SYNCS.PHASECHK.TRANS64 P0, [R6+URZ], R5 ;  /* 0x00000005060085a7 */ /* 0x000ea4000800007f */
[----:B--2---:R-:W-:Y:S05]  /*28910*/  @!P0 BRA `(.L_x_7663) ;  /* 0xfffffffc00f08947 */ /* 0x004fea000383ffff */
[----:B------:R-:W-:Y:S05]  /*28920*/  BRA `(.L_x_7777) ;  /* 0xffffffd400307947 */ /* 0x000fea000383ffff */
.L_x_7664:
[----:B--2---:R2:W3:Y:S02]  /*28930*/  SYNCS.PHASECHK.TRANS64.TRYWAIT P0, [R7+URZ], R2 ;  /* 0x00000002070075a7 */ /* 0x0044e4000800017f */
[----:B---3--:R-:W-:Y:S05]  /*28940*/  @!P0 NANOSLEEP.SYNCS 0x989680 ;  /* 0x009896800000895d */ /* 0x008fea0003900000 */
[----:B------:R-:W3:Y:S02]  /*28950*/  @!P0 SYNCS.PHASECHK.TRANS64 P0, [R7+URZ], R2 ;  /* 0x00000002070085a7 */ /* 0x000ee4000800007f */
[----:B---3--:R-:W-:Y:S05]  /*28960*/  @!P0 BRA `(.L_x_7664) ;  /* 0xfffffffc00f08947 */ /* 0x008fea000383ffff */
[----:B------:R-:W-:Y:S05]  /*28970*/  BRA `(.L_x_7778) ;  /* 0xffffffd400247947 */ /* 0x000fea000383ffff */
.L_x_7666:
[----:B---3--:R3:W4:Y:S02]  /*28980*/  SYNCS.PHASECHK.TRANS64.TRYWAIT P0, [R4+URZ], R5 ;  /* 0x00000005040075a7 */ /* 0x008724000800017f */
[----:B----4-:R-:W-:Y:S05]  /*28990*/  @!P0 NANOSLEEP.SYNCS 0x989680 ;  /* 0x009896800000895d */ /* 0x010fea0003900000 */
[----:B------:R-:W4:Y:S02]  /*289a0*/  @!P0 SYNCS.PHASECHK.TRANS64 P0, [R4+URZ], R5 ;  /* 0x00000005040085a7 */ /* 0x000f24000800007f */
[----:B----4-:R-:W-:Y:S05]  /*289b0*/  @!P0 BRA `(.L_x_7666) ;  /* 0xfffffffc00f08947 */ /* 0x010fea000383ffff */
[----:B------:R-:W-:Y:S05]  /*289c0*/  BRA `(.L_x_7779) ;  /* 0xffffffd4002c7947 */ /* 0x000fea000383ffff */
.L_x_7780:
        /* <DEDUP_REMOVED lines=11> */
.L_x_15316:


//--------------------- .text._ZN7cutlass13device_kernelIN5flash11enable_sm90INS1_16FlashAttnFwdSm90INS1_25CollectiveMainloopFwdSm90ILi2EN4cute5tupleIJNS5_1CILi1EEES8_S8_EEENS6_IJNS7_ILi128EEESA_SA_EEELi128ENS_6half_tEfNS_4arch4Sm90ELb0ELb1ELb0ELb0ELb0ELb0ELb0ELb1ELb1ELb1ELb0ELb0EEENS1_21CollectiveEpilogueFwdISB_S9_SC_SE_Li256ELb0ELb1ELb0ELb0EEENS1_30DynamicPersistentTileSchedulerILi256ELi128ELb0ELb1ELb1EEEEEEEEEvNT_6ParamsE --------------------------
	.section	.text._ZN7cutlass13device_kernelIN5flash11enable_sm90INS1_16FlashAttnFwdSm90INS1_25CollectiveMainloopFwdSm90ILi2EN4cute5tupleIJNS5_1CILi1EEES8_S8_EEENS6_IJNS7_ILi128EEESA_SA_EEELi128ENS_6half_tEfNS_4arch4Sm90ELb0ELb1ELb0ELb0ELb0ELb0ELb0ELb1ELb1ELb1ELb0ELb0EEENS1_21CollectiveEpilogueFwdISB_S9_SC_SE_Li256ELb0ELb1ELb0ELb0EEENS1_30DynamicPersistentTileSchedulerILi256ELi128ELb0ELb1ELb1EEEEEEEEEvNT_6ParamsE,"ax",@progbits
	.align	128
.text._ZN7cutlass13device_kernelIN5flash11enable_sm90INS1_16FlashAttnFwdSm90INS1_25CollectiveMainloopFwdSm90ILi2EN4cute5tupleIJNS5_1CILi1EEES8_S8_EEENS6_IJNS7_ILi128EEESA_SA_EEELi128ENS_6half_tEfNS_4arch4Sm90ELb0ELb1ELb0ELb0ELb0ELb0ELb0ELb1ELb1ELb1ELb0ELb0EEENS1_21CollectiveEpilogueFwdISB_S9_SC_SE_Li256ELb0ELb1ELb0ELb0EEENS1_30DynamicPersistentTileSchedulerILi256ELi128ELb0ELb1ELb1EEEEEEEEEvNT_6ParamsE:
        .type           _ZN7cutlass13device_kernelIN5flash11enable_sm90INS1_16FlashAttnFwdSm90INS1_25CollectiveMainloopFwdSm90ILi2EN4cute5tupleIJNS5_1CILi1EEES8_S8_EEENS6_IJNS7_ILi128EEESA_SA_EEELi128ENS_6half_tEfNS_4arch4Sm90ELb0ELb1ELb0ELb0ELb0ELb0ELb0ELb1ELb1ELb1ELb0ELb0EEENS1_21CollectiveEpilogueFwdISB_S9_SC_SE_Li256ELb0ELb1ELb0ELb0EEENS1_30DynamicPersistentTileSchedulerILi256ELi128ELb0ELb1ELb1EEEEEEEEEvNT_6ParamsE,@function
        .size           _ZN7cutlass13device_kernelIN5flash11enable_sm90INS1_16FlashAttnFwdSm90INS1_25CollectiveMainloopFwdSm90ILi2EN4cute5tupleIJNS5_1CILi1EEES8_S8_EEENS6_IJNS7_ILi128EEESA_SA_EEELi128ENS_6half_tEfNS_4arch4Sm90ELb0ELb1ELb0ELb0ELb0ELb0ELb0ELb1ELb1ELb1ELb0ELb0EEENS1_21CollectiveEpilogueFwdISB_S9_SC_SE_Li256ELb0ELb1ELb0ELb0EEENS1_30DynamicPersistentTileSchedulerILi256ELi128ELb0ELb1ELb1EEEEEEEEEvNT_6ParamsE,(.L_x_15317 - _ZN7cutlass13device_kernelIN5flash11enable_sm90INS1_16FlashAttnFwdSm90INS1_25CollectiveMainloopFwdSm90ILi2EN4cute5tupleIJNS5_1CILi1EEES8_S8_EEENS6_IJNS7_ILi128EEESA_SA_EEELi128ENS_6half_tEfNS_4arch4Sm90ELb0ELb1ELb0ELb0ELb0ELb0ELb0ELb1ELb1ELb1ELb0ELb0EEENS1_21CollectiveEpilogueFwdISB_S9_SC_SE_Li256ELb0ELb1ELb0ELb0EEENS1_30DynamicPersistentTileSchedulerILi256ELi128ELb0ELb1ELb1EEEEEEEEEvNT_6ParamsE)
        .other          _ZN7cutlass13device_kernelIN5flash11enable_sm90INS1_16FlashAttnFwdSm90INS1_25CollectiveMainloopFwdSm90ILi2EN4cute5tupleIJNS5_1CILi1EEES8_S8_EEENS6_IJNS7_ILi128EEESA_SA_EEELi128ENS_6half_tEfNS_4arch4Sm90ELb0ELb1ELb0ELb0ELb0ELb0ELb0ELb1ELb1ELb1ELb0ELb0EEENS1_21CollectiveEpilogueFwdISB_S9_SC_SE_Li256ELb0ELb1ELb0ELb0EEENS1_30DynamicPersistentTileSchedulerILi256ELi128ELb0ELb1ELb1EEEEEEEEEvNT_6ParamsE,@"STO_CUDA_ENTRY STV_DEFAULT"
_ZN7cutlass13device_kernelIN5flash11enable_sm90INS1_16FlashAttnFwdSm90INS1_25CollectiveMainloopFwdSm90ILi2EN4cute5tupleIJNS5_1CILi1EEES8_S8_EEENS6_IJNS7_ILi128EEESA_SA_EEELi128ENS_6half_tEfNS_4arch4Sm90ELb0ELb1ELb0ELb0ELb0ELb0ELb0ELb1ELb1ELb1ELb0ELb0EEENS1_21CollectiveEpilogueFwdISB_S9_SC_SE_Li256ELb0ELb1ELb0ELb0EEENS1_30DynamicPersistentTileSchedulerILi256ELi128ELb0ELb1ELb1EEEEEEEEEvNT_6ParamsE:
        /* <DEDUP_REMOVED lines=18> */
.L_x_7782:
[----:B------:R-:W-:Y:S05]  /*0120*/  BSYNC B0 ;  /* 0x0000000000007941 */ /* 0x000fea0003800000 */
.L_x_7781:
        /* <DEDUP_REMOVED lines=41> */
.L_x_7783:
        /* <DEDUP_REMOVED lines=22> */
.L_x_7784:
        /* <DEDUP_REMOVED lines=18> */
.L_x_7785:
        /* <DEDUP_REMOVED lines=22> */
.L_x_7786:
        /* <DEDUP_REMOVED lines=22> */
.L_x_7787:
[----:B------:R-:W-:Y:S01]  /*0900*/  PLOP3.LUT P0, PT, PT, PT, UP0, 0x80, 0x0 ;  /* 0x000000000000781c */ /* 0x000fe20003f0f008 */
[----:B------:R-:W-:Y:S01]  /*0910*/  UMOV UR38, 0x1 ;  /* 0x0000000100267882 */ /* 0x000fe20000000000 */
[----:B------:R-:W-:Y:S01]  /*0920*/  NOP ;  /* 0x0000000000007918 */ /* 0x000fe20000000000 */
[----:B------:R-:W-:Y:S01]  /*0930*/  USEL UR38, UR38, 0x2, !UP0 ;  /* 0x0000000226267887 */ /* 0x000fe2000c000000 */
[----:B------:R-:W-:Y:S01]  /*0940*/  ULDC.64 UR50, c[0x0][0x208] ;  /* 0x0000820000327ab9 */ /* 0x000fe20000000a00 */
[----:B012-4-:R-:W-:Y:S08]  /*0950*/  BAR.SYNC.DEFER_BLOCKING 0x0 ;  /* 0x0000000000007b1d */ /* 0x017ff00000010000 */
[----:B------:R-:W-:Y:S05]  /*0960*/  @!P0 BRA `(.L_x_7788) ;  /* 0x000000ec00808947 */ /* 0x000fea0003800000 */
.L_x_7789:
[----:B------:R-:W-:-:S08]  /*0970*/  NOP ;  /* 0x0000000000007918 */ /* 0x000fd00000000000 */
[----:B------:R-:W0:Y:S02]  /*0980*/  USETMAXREG.TRY_ALLOC.CTAPOOL UP0, 0xf0 ;  /* 0x000000f0000079c8 */ /* 0x000e240008000600 */
[----:B0-----:R-:W-:-:S13]  /*0990*/  PLOP3.LUT P0, PT, PT, PT, UP0, 0x80, 0x0 ;  /* 0x000000000000781c */ /* 0x001fda0003f0f008 */
[----:B------:R-:W-:Y:S05]  /*09a0*/  @!P0 BRA `(.L_x_7789) ;  /* 0xfffffffc00f08947 */ /* 0x000fea000383ffff */
[----:B------:R-:W0:Y:S01]  /*09b0*/  S2R R2, SR_TID.X ;  /* 0x0000000000027919 */ /* 0x000e220000002100 */
[----:B------:R-:W1:Y:S08]  /*09c0*/  S2UR UR4, SR_CTAID.X ;  /* 0x00000000000479c3 */ /* 0x000e700000002500 */
[----:B------:R-:W-:Y:S08]  /*09d0*/  BAR.ARV 0x4, 0x180 ;  /* 0x0106000000007b1d */ /* 0x000ff00000002000 */
[----:B------:R-:W-:Y:S06]  /*09e0*/  BAR.ARV 0x8, 0x180 ;  /* 0x0206000000007b1d */ /* 0x000fec0000002000 */
[----:B0-----:R-:W-:-:S04]  /*09f0*/  LOP3.LUT R0, R2, 0xffffff80, RZ, 0xc0, !PT ;  /* 0xffffff8002007812 */ /* 0x001fc800078ec0ff */
[----:B------:R-:W-:Y:S02]  /*0a00*/  ISETP.NE.AND P0, PT, R0, 0x80, PT ;  /* 0x000000800000780c */ /* 0x000fe40003f05270 */
[----:B------:R-:W1:Y:S11]  /*0a10*/  LDC R0, c[0x0][0xc38] ;  /* 0x00030e00ff007b82 */ /* 0x000e760000000800 */
[----:B------:R-:W-:Y:S06]  /*0a20*/  @!P0 BAR.ARV 0x9, 0x100 ;  /* 0x0244000000008b1d */ /* 0x000fec0000002000 */
[----:B-1----:R-:W-:-:S13]  /*0a30*/  ISETP.LE.AND P0, PT, R0, UR4, PT ;  /* 0x0000000400007c0c */ /* 0x002fda000bf03270 */
[----:B------:R-:W-:Y:S05]  /*0a40*/  @P0 EXIT ;  /* 0x000000000000094d */ /* 0x000fea0003800000 */
[----:B------:R-:W-:Y:S01]  /*0a50*/  VIADD R191, R2, 0xffffff80 ;  /* 0xffffff8002bf7836 */ /* 0x000fe20000000000 */
[----:B------:R-:W-:Y:S01]  /*0a60*/  ULOP3.LUT UR47, UR38, 0x1, URZ, 0xfc, !UPT ;  /* 0x00000001262f7892 */ /* 0x000fe2000f8efc3f */
[----:B------:R-:W-:Y:S01]  /*0a70*/  UMOV UR46, URZ ;  /* 0x0000003f002e7c82 */ /* 0x000fe20008000000 */
[----:B------:R-:W-:Y:S02]  /*0a80*/  UMOV UR45, URZ ;  /* 0x0000003f002d7c82 */ /* 0x000fe40008000000 */
[----:B------:R-:W-:Y:S01]  /*0a90*/  SHF.R.S32.HI R0, RZ, 0x1f, R191 ;  /* 0x0000001fff007819 */ /* 0x000fe200000114bf */
[----:B------:R-:W-:-:S03]  /*0aa0*/  UMOV UR44, URZ ;  /* 0x0000003f002c7c82 */ /* 0x000fc60008000000 */
[CC--:B------:R-:W-:Y:S02]  /*0ab0*/  LEA.HI R3, R0.reuse, R191.reuse, RZ, 0x7 ;  /* 0x000000bf00037211 */ /* 0x0c0fe400078f38ff */
[-C--:B------:R-:W-:Y:S02]  /*0ac0*/  LEA.HI R4, R0, R191.reuse, RZ, 0x5 ;  /* 0x000000bf00047211 */ /* 0x080fe400078f28ff */
[----:B------:R-:W-:Y:S02]  /*0ad0*/  LOP3.LUT R2, R3, 0xffffff80, RZ, 0xc0, !PT ;  /* 0xffffff8003027812 */ /* 0x000fe400078ec0ff */
[----:B------:R-:W-:Y:S01]  /*0ae0*/  SHF.R.S32.HI R186, RZ, 0x7, R3 ;  /* 0x00000007ffba7819 */ /* 0x000fe20000011403 */
[----:B------:R-:W-:Y:S02]  /*0af0*/  IMAD.SHL.U32 R6, R4, 0x20, RZ ;  /* 0x0000002004067824 */ /* 0x000fe400078e00ff */
[----:B------:R-:W-:Y:S01]  /*0b00*/  IMAD.IADD R185, R191, 0x1, -R2 ;  /* 0x00000001bfb97824 */ /* 0x000fe200078e0a02 */
[----:B------:R-:W-:-:S02]  /*0b10*/  LEA.HI R2, R0, R191, RZ, 0x4 ;  /* 0x000000bf00027211 */ /* 0x000fc400078f20ff */
[----:B------:R-:W-:Y:S02]  /*0b20*/  LOP3.LUT R7, R6, 0xfffffc00, RZ, 0xc0, !PT ;  /* 0xfffffc0006077812 */ /* 0x000fe400078ec0ff */
[----:B------:R-:W-:Y:S02]  /*0b30*/  LOP3.LUT R4, R2, 0x3fffff0, RZ, 0xc0, !PT ;  /* 0x03fffff002047812 */ /* 0x000fe400078ec0ff */
[----:B------:R-:W-:Y:S02]  /*0b40*/  SHF.R.S32.HI R8, RZ, 0x1f, R185 ;  /* 0x0000001fff087819 */ /* 0x000fe400000114b9 */
[----:B------:R-:W-:Y:S01]  /*0b50*/  SHF.R.S32.HI R5, RZ, 0x4, R2 ;  /* 0x00000004ff057819 */ /* 0x000fe20000011402 */
[----:B------:R-:W-:Y:S01]  /*0b60*/  IMAD.IADD R4, R191, 0x1, -R4 ;  /* 0x00000001bf047824 */ /* 0x000fe200078e0a04 */
[----:B------:R-:W-:Y:S02]  /*0b70*/  LEA.HI R9, R8, R185, RZ, 0x2 ;  /* 0x000000b908097211 */ /* 0x000fe400078f10ff */
[----:B------:R-:W-:Y:S01]  /*0b80*/  LEA.HI R2, R2, R5, RZ, 0x1 ;  /* 0x0000000502027211 */ /* 0x000fe200078f08ff */
[----:B------:R-:W-:Y:S01]  /*0b90*/  IMAD R7, R4, 0x40, R7 ;  /* 0x0000004004077824 */ /* 0x000fe200078e0207 */
[----:B------:R-:W-:-:S02]  /*0ba0*/  LEA.HI R4, R0, R191, RZ, 0x2 ;  /* 0x000000bf00047211 */ /* 0x000fc400078f10ff */
[--C-:B------:R-:W-:Y:S02]  /*0bb0*/  SHF.R.S32.HI R6, RZ, 0x2, R9.reuse ;  /* 0x00000002ff067819 */ /* 0x100fe40000011409 */
[----:B------:R-:W-:Y:S02]  /*0bc0*/  SHF.R.S32.HI R11, RZ, 0x1f, R9 ;  /* 0x0000001fff0b7819 */ /* 0x000fe40000011409 */
[----:B------:R-:W-:Y:S02]  /*0bd0*/  LOP3.LUT R2, R2, 0x1ffffffe, RZ, 0xc0, !PT ;  /* 0x1ffffffe02027812 */ /* 0x000fe400078ec0ff */
[----:B------:R-:W-:Y:S02]  /*0be0*/  LOP3.LUT R4, R4, 0xfffffffc, RZ, 0xc0, !PT ;  /* 0xfffffffc04047812 */ /* 0x000fe400078ec0ff */
[----:B------:R-:W-:Y:S01]  /*0bf0*/  LEA.HI R0, R0, R191, RZ, 0x3 ;  /* 0x000000bf00007211 */ /* 0x000fe200078f18ff */
[----:B------:R-:W-:Y:S01]  /*0c00*/  IMAD.IADD R2, R5, 0x1, -R2 ;  /* 0x0000000105027824 */ /* 0x000fe200078e0a02 */
[----:B------:R-:W-:Y:S01]  /*0c10*/  LEA.HI R11, R11, R6, RZ, 0x3 ;  /* 0x000000060b0b7211 */ /* 0x000fe200078f18ff */
[----:B------:R-:W-:Y:S01]  /*0c20*/  IMAD.IADD R4, R191, 0x1, -R4 ;  /* 0x00000001bf047824 */ /* 0x000fe200078e0a04 */
[----:B------:R-:W-:Y:S01]  /*0c30*/  LOP3.LUT R22, R0, 0xfffffff8, RZ, 0xc0, !PT ;  /* 0xfffffff800167812 */ /* 0x000fe200078ec0ff */
[----:B------:R-:W-:Y:S01]  /*0c40*/  IMAD R188, R2, 0x8, R7 ;  /* 0x0000000802bc7824 */ /* 0x000fe200078e0207 */
[----:B------:R-:W-:-:S02]  /*0c50*/  LOP3.LUT R11, R11, 0xfffffff8, RZ, 0xc0, !PT ;  /* 0xfffffff80b0b7812 */ /* 0x000fc400078ec0ff */
[----:B------:R-:W-:Y:S01]  /*0c60*/  LEA.HI R8, R8, R185, RZ, 0x5 ;  /* 0x000000b908087211 */ /* 0x000fe200078f28ff */
[----:B------:R-:W-:Y:S01]  /*0c70*/  IMAD.IADD R22, R191, 0x1, -R22 ;  /* 0x00000001bf167824 */ /* 0x000fe200078e0a16 */
[----:B------:R-:W-:Y:S01]  /*0c80*/  LEA.HI R3, R3, R186, RZ, 0x1 ;  /* 0x000000ba03037211 */ /* 0x000fe200078f08ff */
[----:B------:R-:W-:Y:S01]  /*0c90*/  IMAD.IADD R11, R6, 0x1, -R11 ;  /* 0x00000001060b7824 */ /* 0x000fe200078e0a0b */
[----:B------:R-:W-:Y:S01]  /*0ca0*/  LEA.HI R2, R4, R4, RZ, 0x1 ;  /* 0x0000000404027211 */ /* 0x000fe200078f08ff */
[----:B------:R-:W-:Y:S01]  /*0cb0*/  IMAD.SHL.U32 R18, R22, 0x8, RZ ;  /* 0x0000000816127824 */ /* 0x000fe200078e00ff */
[----:B------:R-:W-:Y:S02]  /*0cc0*/  SHF.R.S32.HI R8, RZ, 0x5, R8 ;  /* 0x00000005ff087819 */ /* 0x000fe40000011408 */
[----:B------:R-:W-:Y:S01]  /*0cd0*/  LOP3.LUT R3, R3, 0x3fffffe, RZ, 0xc0, !PT ;  /* 0x03fffffe03037812 */ /* 0x000fe200078ec0ff */
[----:B------:R-:W-:Y:S01]  /*0ce0*/  VIADD R19, R18, 0x40 ;  /* 0x0000004012137836 */ /* 0x000fe20000000000 */
[----:B------:R-:W-:Y:S01]  /*0cf0*/  LOP3.LUT R5, R2, 0x1ffffffe, RZ, 0xc0, !PT ;  /* 0x1ffffffe02057812 */ /* 0x000fe200078ec0ff */
[----:B------:R-:W-:Y:S01]  /*0d00*/  IMAD R8, R8, 0x10, R11 ;  /* 0x0000001008087824 */ /* 0x000fe200078e020b */
[----:B------:R-:W-:Y:S01]  /*0d10*/  LOP3.LUT R16, R9, 0x7ffffffc, RZ, 0xc0, !PT ;  /* 0x7ffffffc09107812 */ /* 0x000fe200078ec0ff */
[----:B------:R-:W-:Y:S01]  /*0d20*/  IMAD.IADD R3, R186, 0x1, -R3 ;  /* 0x00000001ba037824 */ /* 0x000fe200078e0a03 */
[----:B------:R-:W-:Y:S01]  /*0d30*/  SHF.R.S32.HI R184, RZ, 0x3, R0 ;  /* 0x00000003ffb87819 */ /* 0x000fe20000011400 */
[----:B------:R-:W-:Y:S01]  /*0d40*/  IMAD.IADD R4, R4, 0x1, -R5 ;  /* 0x0000000104047824 */ /* 0x000fe200078e0a05 */
[----:B------:R-:W-:Y:S01]  /*0d50*/  SHF.R.S32.HI R190, RZ, 0x1f, R18 ;  /* 0x0000001fffbe7819 */ /* 0x000fe20000011412 */
[----:B------:R-:W-:Y:S01]  /*0d60*/  IMAD R187, R3, 0x40, R8 ;  /* 0x0000004003bb7824 */ /* 0x000fe200078e0208 */
[----:B------:R-:W-:Y:S01]  /*0d70*/  SHF.R.S32.HI R189, RZ, 0x1f, R19 ;  /* 0x0000001fffbd7819 */ /* 0x000fe20000011413 */
[----:B------:R-:W-:-:S02]  /*0d80*/  IMAD.IADD R16, R185, 0x1, -R16 ;  /* 0x00000001b9107824 */ /* 0x000fc400078e0a10 */
[----:B------:R-:W-:-:S07]  /*0d90*/  IMAD R17, R4, 0x8, R187 ;  /* 0x0000000804117824 */ /* 0x000fce00078e02bb */
.L_x_7886:
        /* <DEDUP_REMOVED lines=21> */
.L_x_7790:
[----:B------:R-:W-:Y:S01]  /*0ef0*/  ULDC UR7, c[0x0][0xc54] ;  /* 0x0003150000077ab9 */ /* 0x000fe20000000800 */
[----:B------:R-:W-:Y:S01]  /*0f00*/  UMOV UR6, UR9 ;  /* 0x0000000900067c82 */ /* 0x000fe20008000000 */
[----:B------:R-:W-:-:S11]  /*0f10*/  UISETP.NE.AND UP0, UPT, UR7, 0x1, UPT ;  /* 0x000000010700788c */ /* 0x000fd6000bf05270 */
[----:B------:R-:W-:Y:S02]  /*0f20*/  @UP0 ULDC.64 UR10, c[0x0][0xc58] ;  /* 0x00031600000a0ab9 */ /* 0x000fe40000000a00 */
[----:B------:R-:W-:-:S04]  /*0f30*/  UIMAD.WIDE.U32 UR4, UR9, UR10, URZ ;  /* 0x0000000a090472a5 */ /* 0x000fc8000f8e003f */
[----:B------:R-:W-:-:S04]  /*0f40*/  @UP0 USHF.R.U32.HI UR6, URZ, UR11, UR5 ;  /* 0x0000000b3f060299 */ /* 0x000fc80008011605 */
[----:B------:R-:W-:-:S12]  /*0f50*/  UIMAD UR4, UR6, UR7, URZ ;  /* 0x00000007060472a4 */ /* 0x000fd8000f8e023f */
.L_x_7791:
[----:B------:R-:W-:Y:S01]  /*0f60*/  ULOP3.LUT UR6, URZ, UR6, URZ, 0x33, !UPT ;  /* 0x000000063f067292 */ /* 0x000fe2000f8e333f */
[----:B------:R-:W-:Y:S01]  /*0f70*/  ULDC UR7, c[0x0][0x448] ;  /* 0x0001120000077ab9 */ /* 0x000fe20000000800 */
[----:B------:R-:W-:Y:S01]  /*0f80*/  ULDC UR5, c[0x0][0xc3c] ;  /* 0x00030f0000057ab9 */ /* 0x000fe20000000800 */
[----:B------:R-:W-:Y:S02]  /*0f90*/  UISETP.NE.AND UP1, UPT, UR7, 0x1, UPT ;  /* 0x000000010700788c */ /* 0x000fe4000bf25270 */
[----:B------:R-:W-:Y:S01]  /*0fa0*/  UIADD3 UR6, UR6, UR5, URZ ;  /* 0x0000000506067290 */ /* 0x000fe2000fffe03f */
[----:B------:R-:W-:Y:S01]  /*0fb0*/  ULDC.64 UR10, c[0x0][0x418] ;  /* 0x00010600000a7ab9 */ /* 0x000fe20000000a00 */
[----:B------:R-:W-:Y:S01]  /*0fc0*/  UIADD3 UR4, UR9, -UR4, URZ ;  /* 0x8000000409047290 */ /* 0x000fe2000fffe03f */
[----:B------:R-:W-:Y:S01]  /*0fd0*/  ULDC UR37, c[0x0][0xc48] ;  /* 0x0003120000257ab9 */ /* 0x000fe20000000800 */
[----:B------:R-:W-:Y:S02]  /*0fe0*/  UISETP.NE.U32.AND UP0, UPT, UR10, URZ, UPT ;  /* 0x0000003f0a00728c */ /* 0x000fe4000bf05070 */
[----:B------:R-:W-:-:S02]  /*0ff0*/  USHF.L.U32 UR36, UR6, 0x7, URZ ;  /* 0x0000000706247899 */ /* 0x000fc4000800063f */
[----:B------:R-:W-:Y:S01]  /*1000*/  UISETP.NE.AND UP2, UPT, UR37, 0x1, UPT ;  /* 0x000000012500788c */ /* 0x000fe2000bf45270 */
[----:B------:R-:W-:Y:S01]  /*1010*/  ULDC UR13, c[0x0][0xc54] ;  /* 0x00031500000d7ab9 */ /* 0x000fe20000000800 */
[----:B------:R-:W-:Y:S02]  /*1020*/  UISETP.NE.AND.EX UP0, UPT, UR11, URZ, UPT, UP0 ;  /* 0x0000003f0b00728c */ /* 0x000fe4000bf05300 */
[----:B------:R-:W-:Y:S02]  /*1030*/  UIADD3 UR10, UR36, 0x7f, URZ ;  /* 0x0000007f240a7890 */ /* 0x000fe4000fffe03f */
[----:B------:R-:W-:Y:S01]  /*1040*/  UIMAD UR13, UR8, UR13, UR4 ;  /* 0x0000000d080d72a4 */ /* 0x000fe2000f8e0204 */
[----:B------:R-:W-:Y:S01]  /*1050*/  ULDC UR42, c[0x0][0x424] ;  /* 0x00010900002a7ab9 */ /* 0x000fe20000000800 */
[----:B------:R-:W-:Y:S01]  /*1060*/  ULDC UR49, c[0x0][0x288] ;  /* 0x0000a20000317ab9 */ /* 0x000fe20000000800 */
[----:B------:R-:W-:Y:S01]  /*1070*/  ULDC.64 UR4, c[0x0][0x9e0] ;  /* 0x0002780000047ab9 */ /* 0x000fe20000000a00 */
[----:B------:R-:W-:Y:S01]  /*1080*/  @UP1 ULDC UR8, c[0x0][0x44c] ;  /* 0x0001130000081ab9 */ /* 0x000fe20000000800 */
[----:B------:R-:W-:-:S02]  /*1090*/  UIADD3 UR11, -UR49, 0x1, URZ ;  /* 0x00000001310b7890 */ /* 0x000fc4000fffe13f */
[----:B------:R-:W-:Y:S02]  /*10a0*/  UISETP.GE.AND UP3, UPT, UR5, 0x1, UPT ;  /* 0x000000010500788c */ /* 0x000fe4000bf66270 */
[----:B------:R-:W-:Y:S02]  /*10b0*/  USEL UR42, UR42, 0x1, UP0 ;  /* 0x000000012a2a7887 */ /* 0x000fe40008000000 */
[----:B------:R-:W-:Y:S01]  /*10c0*/  UIMAD.WIDE.U32 UR8, UR10, UR8, URZ ;  /* 0x000000080a0872a5 */ /* 0x000fe2000f8e003f */
[----:B------:R-:W-:Y:S01]  /*10d0*/  ULDC UR12, c[0x0][0x2f0] ;  /* 0x0000bc00000c7ab9 */ /* 0x000fe20000000800 */
[----:B------:R-:W-:Y:S01]  /*10e0*/  @UP1 ULDC UR15, c[0x0][0x450] ;  /* 0x00011400000f1ab9 */ /* 0x000fe20000000800 */
[----:B------:R-:W-:Y:S01]  /*10f0*/  @UP2 ULDC UR6, c[0x0][0xc4c] ;  /* 0x0003130000062ab9 */ /* 0x000fe20000000800 */
[----:B------:R-:W-:Y:S01]  /*1100*/  UIMAD UR11, UR42, UR12, UR11 ;  /* 0x0000000c2a0b72a4 */ /* 0x000fe2000f8e020b */
[----:B------:R-:W-:Y:S01]  /*1110*/  PLOP3.LUT P1, PT, PT, PT, UP3, 0x80, 0x0 ;  /* 0x000000000000781c */ /* 0x000fe20003f2f038 */
[----:B------:R-:W-:-:S02]  /*1120*/  @UP1 USHF.R.U32.HI UR10, URZ, UR15, UR9 ;  /* 0x0000000f3f0a1299 */ /* 0x000fc40008011609 */
[----:B------:R-:W-:Y:S01]  /*1130*/  UIMAD.WIDE.U32 UR6, UR13, UR6, URZ ;  /* 0x000000060d0672a5 */ /* 0x000fe2000f8e003f */
[----:B------:R-:W-:Y:S01]  /*1140*/  @UP2 ULDC UR14, c[0x0][0xc50] ;  /* 0x00031400000e2ab9 */ /* 0x000fe20000000800 */
[----:B------:R-:W-:Y:S01]  /*1150*/  UIADD3 UR10, UR11, UR10, URZ ;  /* 0x0000000a0b0a7290 */ /* 0x000fe2000fffe03f */
[----:B------:R-:W-:Y:S01]  /*1160*/  UMOV UR43, UR13 ;  /* 0x0000000d002b7c82 */ /* 0x000fe20008000000 */
[----:B------:R-:W-:Y:S02]  /*1170*/  @UP2 USHF.R.U32.HI UR43, URZ, UR14, UR7 ;  /* 0x0000000e3f2b2299 */ /* 0x000fe40008011607 */
[----:B------:R-:W-:Y:S02]  /*1180*/  UIADD3 UR4, UR10, UR4, URZ ;  /* 0x000000040a047290 */ /* 0x000fe4000fffe03f */
[----:B------:R-:W-:-:S04]  /*1190*/  UIADD3 UR6, -UR43, URZ, URZ ;  /* 0x0000003f2b067290 */ /* 0x000fc8000fffe13f */
[----:B------:R-:W-:Y:S01]  /*11a0*/  UIMAD UR37, UR37, UR6, UR13 ;  /* 0x00000006252572a4 */ /* 0x000fe2000f8e020d */
[----:B------:R-:W-:Y:S01]  /*11b0*/  IMAD.U32 R0, RZ, RZ, UR4 ;  /* 0x00000004ff007e24 */ /* 0x000fe2000f8e00ff */
[----:B------:R-:W-:Y:S10]  /*11c0*/  @!P1 BRA `(.L_x_7792) ;  /* 0x0000000000409947 */ /* 0x000ff40003800000 */
        /* <DEDUP_REMOVED lines=10> */
.L_x_7793:
[----:B------:R-:W-:-:S11]  /*1270*/  UISETP.NE.AND UP0, UPT, UR5, 0x1, UPT ;  /* 0x000000010500788c */ /* 0x000fd6000bf05270 */
[----:B------:R-:W-:Y:S02]  /*1280*/  @UP0 ULDC.64 UR8, c[0x0][0x9e8] ;  /* 0x00027a0000080ab9 */ /* 0x000fe40000000a00 */
[----:B------:R-:W-:-:S04]  /*1290*/  UIMAD.WIDE.U32 UR6, UR4, UR8, URZ ;  /* 0x00000008040672a5 */ /* 0x000fc8000f8e003f */
[----:B------:R-:W-:-:S12]  /*12a0*/  @UP0 USHF.R.U32.HI UR4, URZ, UR9, UR7 ;  /* 0x000000093f040299 */ /* 0x000fd80008011607 */
.L_x_7794:
[----:B------:R-:W-:-:S06]  /*12b0*/  UIMAD UR4, UR4, UR5, UR5 ;  /* 0x00000005040472a4 */ /* 0x000fcc000f8e0205 */
[----:B------:R-:W-:-:S07]  /*12c0*/  VIMNMX R0, R0, UR4, PT ;  /* 0x0000000400007c48 */ /* 0x000fce000bfe0100 */
.L_x_7792:
        /* <DEDUP_REMOVED lines=29> */
.L_x_7796:
[----:B------:R-:W-:-:S11]  /*14a0*/  UISETP.NE.AND UP0, UPT, UR5, 0x1, UPT ;  /* 0x000000010500788c */ /* 0x000fd6000bf05270 */
[----:B------:R-:W-:Y:S02]  /*14b0*/  @UP0 ULDC.64 UR10, c[0x0][0x9e8] ;  /* 0x00027a00000a0ab9 */ /* 0x000fe40000000a00 */
[----:B------:R-:W-:-:S04]  /*14c0*/  UIMAD.WIDE.U32 UR6, UR4, UR10, URZ ;  /* 0x0000000a040672a5 */ /* 0x000fc8000f8e003f */
[----:B------:R-:W-:-:S12]  /*14d0*/  @UP0 USHF.R.U32.HI UR4, URZ, UR11, UR7 ;  /* 0x0000000b3f040299 */ /* 0x000fd80008011607 */
.L_x_7797:
[----:B------:R-:W-:-:S04]  /*14e0*/  UIMAD UR4, UR4, UR5, URZ ;  /* 0x00000005040472a4 */ /* 0x000fc8000f8e023f */
[----:B------:R-:W-:-:S04]  /*14f0*/  UISETP.LT.AND UP0, UPT, UR9, UR4, UPT ;  /* 0x000000040900728c */ /* 0x000fc8000bf01270 */
[----:B------:R-:W-:-:S12]  /*1500*/  USEL UR9, UR9, UR4, !UP0 ;  /* 0x0000000409097287 */ /* 0x000fd8000c000000 */
.L_x_7795:
[----:B------:R-:W-:Y:S01]  /*1510*/  USHF.R.S32.HI UR4, URZ, 0x1f, UR9 ;  /* 0x0000001f3f047899 */ /* 0x000fe20008011409 */
[----:B------:R-:W-:Y:S02]  /*1520*/  PLOP3.LUT P0, PT, PT, PT, PT, 0x80, 0x0 ;  /* 0x000000000000781c */ /* 0x000fe40003f0f070 */
[----:B------:R-:W-:Y:S02]  /*1530*/  CS2R R36, SRZ ;  /* 0x0000000000247805 */ /* 0x000fe4000001ff00 */
[----:B------:R-:W-:Y:S01]  /*1540*/  CS2R R150, SRZ ;  /* 0x0000000000967805 */ /* 0x000fe2000001ff00 */
        /* <DEDUP_REMOVED lines=69> */
.L_x_7799:
[----:B------:R-:W-:Y:S01]  /*19a0*/  ULEA.HI UR4, UR46, UR46, URZ, 0x1 ;  /* 0x0000002e2e047291 */ /* 0x000fe2000f8f083f */
[----:B------:R-:W-:-:S03]  /*19b0*/  IMAD.U32 R2, RZ, RZ, UR47 ;  /* 0x0000002fff027e24 */ /* 0x000fc6000f8e00ff */
[----:B------:R-:W-:Y:S02]  /*19c0*/  ULOP3.LUT UR4, UR4, 0xfffffffe, URZ, 0xc0, !UPT ;  /* 0xfffffffe04047892 */ /* 0x000fe4000f8ec03f */
[----:B------:R-:W-:Y:S02]  /*19d0*/  ISETP.NE.AND P0, PT, R2, 0x3, PT ;  /* 0x000000030200780c */ /* 0x000fe40003f05270 */
[----:B------:R-:W-:-:S06]  /*19e0*/  UIADD3 UR4, UR46, -UR4, URZ ;  /* 0x800000042e047290 */ /* 0x000fcc000fffe03f */
[----:B------:R-:W-:-:S05]  /*19f0*/  IMAD.U32 R0, RZ, RZ, UR4 ;  /* 0x00000004ff007e24 */ /* 0x000fca000f8e00ff */
[----:B------:R-:W-:-:S04]  /*1a00*/  SHF.L.U32 R0, R0, 0x1f, RZ ;  /* 0x0000001f00007819 */ /* 0x000fc800000006ff */
[----:B------:R-:W0:Y:S02]  /*1a10*/  SYNCS.PHASECHK.TRANS64.TRYWAIT P1, [UR41+0x28800], R0 ;  /* 0x02880000ff0075a7 */ /* 0x000e240008020169 */
[----:B0-----:R-:W-:Y:S05]  /*1a20*/  @!P1 BRA `(.L_x_7800) ;  /* 0x0000012400ac9947 */ /* 0x001fea0003800000 */
.L_x_7993:
[----:B------:R-:W-:Y:S05]  /*1a30*/  @!P0 BRA `(.L_x_7801) ;  /* 0x0000000000048947 */ /* 0x000fea0003800000 */
[----:B------:R-:W-:Y:S01]  /*1a40*/  BPT.TRAP 0x1 ;  /* 0x000000040000795c */ /* 0x000fe20000300000 */
.L_x_7801:
[----:B------:R-:W-:Y:S02]  /*1a50*/  IMAD.U32 R9, RZ, RZ, UR44 ;  /* 0x0000002cff097e24 */ /* 0x000fe4000f8e00ff */
[----:B0-----:R-:W-:-:S03]  /*1a60*/  IMAD.U32 R0, RZ, RZ, UR45 ;  /* 0x0000002dff007e24 */ /* 0x001fc6000f8e00ff */
[----:B------:R-:W-:Y:S02]  /*1a70*/  LEA R9, R9, UR41, 0x3 ;  /* 0x0000002909097c11 */ /* 0x000fe4000f8e18ff */
[----:B------:R-:W-:-:S04]  /*1a80*/  SHF.L.U32 R0, R0, 0x1f, RZ ;  /* 0x0000001f00007819 */ /* 0x000fc800000006ff */
[----:B------:R0:W1:Y:S01]  /*1a90*/  SYNCS.PHASECHK.TRANS64.TRYWAIT P2, [R9+URZ+0x28830], R0 ;  /* 0x02883000090075a7 */ /* 0x000062000804017f */
[----:B------:R-:W-:Y:S05]  /*1aa0*/  @!P0 BRA `(.L_x_7802) ;  /* 0x0000000000048947 */ /* 0x000fea0003800000 */
[----:B------:R-:W-:Y:S01]  /*1ab0*/  BPT.TRAP 0x1 ;  /* 0x000000040000795c */ /* 0x000fe20000300000 */
.L_x_7802:
[----:B------:R-:W2:Y:S02]  /*1ac0*/  S2R R2, SR_TID.X ;  /* 0x0000000000027919 */ /* 0x000ea40000002100 */
[----:B--2---:R-:W-:Y:S01]  /*1ad0*/  LOP3.LUT P1, RZ, R2, 0x7f, RZ, 0xc0, !PT ;  /* 0x0000007f02ff7812 */ /* 0x004fe2000782c0ff */
[----:B-1----:R-:W-:-:S12]  /*1ae0*/  @P2 BRA `(.L_x_7803) ;  /* 0x0000000000082947 */ /* 0x002fd80003800000 */
[----:B------:R-:W1:Y:S02]  /*1af0*/  SYNCS.PHASECHK.TRANS64.TRYWAIT P2, [R9+URZ+0x28830], R0 ;  /* 0x02883000090075a7 */ /* 0x000e64000804017f */
[----:B-1----:R-:W-:Y:S05]  /*1b00*/  @!P2 BRA `(.L_x_7804) ;  /* 0x00000124008ca947 */ /* 0x002fea0003800000 */
.L_x_7803:
[----:B------:R-:W-:Y:S05]  /*1b10*/  WARPSYNC.ALL ;  /* 0x0000000000007948 */ /* 0x000fea0003800000 */
[----:B------:R-:W-:Y:S01]  /*1b20*/  UIADD3 UR4, UR41, 0x18400, URZ ;  /* 0x0001840029047890 */ /* 0x000fe2000fffe03f */
[----:B------:R-:W-:Y:S01]  /*1b30*/  WARPGROUP.ARRIVE ;  /* 0x00000000000079c5 */ /* 0x000fe20000000000 */
[----:B------:R-:W-:Y:S01]  /*1b40*/  ULOP3.LUT UR32, UR52, 0x10000, URZ, 0xfc, !UPT ;  /* 0x0001000034207892 */ /* 0x000fe2000f8efc3f */
[----:B01----:R-:W-:Y:S01]  /*1b50*/  VIADD R0, R17, UR36 ;  /* 0x0000002411007c36 */ /* 0x003fe20008000000 */
[----:B------:R-:W-:Y:S01]  /*1b60*/  USHF.R.U32.HI UR4, URZ, 0x4, UR4 ;  /* 0x000000043f047899 */ /* 0x000fe20008011604 */
[----:B------:R-:W0:Y:S01]  /*1b70*/  LDC R4, c[0x0][0x2f0] ;  /* 0x0000bc00ff047b82 */ /* 0x000e220000000800 */
[----:B------:R-:W-:Y:S01]  /*1b80*/  UMOV UR33, 0x40000040 ;  /* 0x4000004000217882 */ /* 0x000fe20000000000 */
[----:B------:R-:W-:Y:S01]  /*1b90*/  UMOV UR35, 0x40000040 ;  /* 0x4000004000237882 */ /* 0x000fe20000000000 */
[----:B------:R-:W-:Y:S01]  /*1ba0*/  ULOP3.LUT UR4, UR4, 0x3fff, URZ, 0xc0, !UPT ;  /* 0x00003fff04047892 */ /* 0x000fe2000f8ec03f */
[----:B------:R-:W-:Y:S01]  /*1bb0*/  IMAD.MOV.U32 R7, RZ, RZ, R0 ;  /* 0x000000ffff077224 */ /* 0x000fe200078e0000 */
[----:B------:R-:W-:Y:S01]  /*1bc0*/  UMOV UR5, 0x40000040 ;  /* 0x4000004000057882 */ /* 0x000fe20000000000 */
[----:B------:R-:W-:Y:S01]  /*1bd0*/  UMOV UR7, 0x40000040 ;  /* 0x4000004000077882 */ /* 0x000fe20000000000 */
[----:B------:R-:W-:Y:S01]  /*1be0*/  ULOP3.LUT UR48, UR4, 0x10000, URZ, 0xfc, !UPT ;  /* 0x0001000004307892 */ /* 0x000fe2000f8efc3f */
[----:B------:R-:W1:Y:S01]  /*1bf0*/  LDC R5, c[0x0][0x288] ;  /* 0x0000a200ff057b82 */ /* 0x000e620000000800 */
[----:B------:R-:W-:Y:S01]  /*1c00*/  UIADD3 UR4, UR32, 0x2, URZ ;  /* 0x0000000220047890 */ /* 0x000fe2000fffe03f */
[----:B------:R-:W-:Y:S01]  /*1c10*/  IMAD.MOV.U32 R3, RZ, RZ, -0x80 ;  /* 0xffffff80ff037424 */ /* 0x000fe200078e00ff */
[----:B------:R-:W-:Y:S01]  /*1c20*/  ULEA UR34, UR44, UR48, 0xb ;  /* 0x000000302c227291 */ /* 0x000fe2000f8e583f */
[C---:B------:R-:W-:Y:S01]  /*1c30*/  LEA R11, R88.reuse, 0xffffff80, 0x7 ;  /* 0xffffff80580b7811 */ /* 0x040fe200078e38ff */
[----:B------:R-:W-:Y:S01]  /*1c40*/  UIADD3 UR8, UR32, 0x4, URZ ;  /* 0x0000000420087890 */ /* 0x000fe2000fffe03f */
[----:B------:R-:W-:Y:S01]  /*1c50*/  IMAD R13, R88, R3, 0x80 ;  /* 0x00000080580d7424 */ /* 0x000fe200078e0203 */
[----:B------:R-:W-:-:S02]  /*1c60*/  UIADD3 UR6, UR34, 0x2, URZ ;  /* 0x0000000222067890 */ /* 0x000fc4000fffe03f */
[----:B------:R-:W-:Y:S01]  /*1c70*/  UIADD3 UR10, UR34, 0x4, URZ ;  /* 0x00000004220a7890 */ /* 0x000fe2000fffe03f */
[----:B------:R-:W-:Y:S01]  /*1c80*/  VIADD R3, R13, 0x1 ;  /* 0x000000010d037836 */ /* 0x000fe20000000000 */
[----:B------:R-:W-:Y:S01]  /*1c90*/  UMOV UR9, 0x40000040 ;  /* 0x4000004000097882 */ /* 0x000fe20000000000 */
[----:B------:R-:W-:Y:S01]  /*1ca0*/  HGMMA.64x128x16.F32 R24, gdesc[UR32], RZ, !UPT, gsb0 ;  /* 0x01e00000201879f0 */ /* 0x000fe2000c0008ff */
[----:B------:R-:W-:Y:S01]  /*1cb0*/  UMOV UR11, 0x40000040 ;  /* 0x40000040000b7882 */ /* 0x000fe20000000000 */
[----:B------:R-:W-:Y:S01]  /*1cc0*/  UIADD3 UR12, UR32, 0x6, URZ ;  /* 0x00000006200c7890 */ /* 0x000fe2000fffe03f */
[----:B------:R-:W-:Y:S01]  /*1cd0*/  IMAD R3, R16, -0x2, R3 ;  /* 0xfffffffe10037824 */ /* 0x000fe200078e0203 */
        /* <DEDUP_REMOVED lines=19> */
[----:B------:R-:W-:Y:S01]  /*1e10*/  ULDC UR52, c[0x0][0x9dc] ;  /* 0x0002770000347ab9 */ /* 0x000fe20000000800 */
[----:B------:R-:W-:Y:S02]  /*1e20*/  WARPGROUP.DEPBAR.LE gsb0, 0x0 ;  /* 0x00008000000079c5 */ /* 0x000fe40000010000 */
[----:B------:R-:W-:-:S06]  /*1e30*/  WARPGROUP.ARRIVE ;  /* 0x00000000000079c5 */ /* 0x000fcc0000000000 */
[----:B------:R-:W-:Y:S01]  /*1e40*/  HGMMA.64x128x16.F32 R24, gdesc[UR4], R24, gsb0 ;  /* 0x01e00000041879f0 */ /* 0x000fe20008000818 */
[----:B------:R-:W-:Y:S02]  /*1e50*/  ULDC UR6, c[0x0][0x448] ;  /* 0x0001120000067ab9 */ /* 0x000fe40000000800 */
[----:B------:R-:W-:-:S06]  /*1e60*/  UISETP.NE.AND UP0, UPT, UR6, 0x1, UPT ;  /* 0x000000010600788c */ /* 0x000fcc000bf05270 */
[----:B------:R-:W-:Y:S02]  /*1e70*/  PLOP3.LUT P2, PT, PT, PT, UP0, 0x80, 0x0 ;  /* 0x000000000000781c */ /* 0x000fe40003f4f008 */
[----:B------:R-:W-:-:S03]  /*1e80*/  PLOP3.LUT P3, PT, PT, PT, UP0, 0x80, 0x0 ;  /* 0x000000000000781c */ /* 0x000fc60003f6f008 */
[----:B------:R-:W-:-:S08]  /*1e90*/  @UP0 ULDC UR6, c[0x0][0x44c] ;  /* 0x0001130000060ab9 */ /* 0x000fd00000000800 */
[----:B------:R-:W-:Y:S01]  /*1ea0*/  @P2 IMAD.HI.U32 R2, R0, UR6, RZ ;  /* 0x0000000600022c27 */ /* 0x000fe2000f8e00ff */
[----:B------:R-:W-:-:S03]  /*1eb0*/  @UP0 ULDC UR6, c[0x0][0x450] ;  /* 0x0001140000060ab9 */ /* 0x000fc60000000800 */
[----:B------:R-:W-:Y:S01]  /*1ec0*/  @!P1 VIADD R0, R9, 0x28840 ;  /* 0x0002884009009836 */ /* 0x000fe20000000000 */
[----:B------:R-:W-:Y:S01]  /*1ed0*/  @P3 SHF.R.U32.HI R7, RZ, UR6, R2 ;  /* 0x00000006ff073c19 */ /* 0x000fe20008011602 */
[----:B------:R-:W-:Y:S02]  /*1ee0*/  ULDC.64 UR6, c[0x0][0x9e0] ;  /* 0x0002780000067ab9 */ /* 0x000fe40000000a00 */
[----:B------:R-:W-:Y:S01]  /*1ef0*/  UISETP.GE.AND UP1, UPT, UR7, 0x1, UPT ;  /* 0x000000010700788c */ /* 0x000fe2000bf26270 */
[----:B------:R-:W-:Y:S01]  /*1f00*/  @!P1 PRMT R0, RZ, 0x654, R0 ;  /* 0x00000654ff009816 */ /* 0x000fe20000000000 */
[----:B------:R-:W2:Y:S04]  /*1f10*/  SHFL.IDX PT, R2, R7, RZ, 0x1c1f ;  /* 0x001c1fff07027589 */ /* 0x000ea800000e0000 */
[----:B------:R-:W-:Y:S01]  /*1f20*/  PLOP3.LUT P2, PT, PT, PT, UP1, 0x40, 0x0 ;  /* 0x000000000000781c */ /* 0x000fe20003f4e818 */
[----:B------:R-:W-:-:S02]  /*1f30*/  WARPGROUP.DEPBAR.LE gsb0, 0x0 ;  /* 0x00008000000079c5 */ /* 0x000fc40000010000 */
[----:B------:R-:W-:-:S06]  /*1f40*/  WARPGROUP.ARRIVE ;  /* 0x00000000000079c5 */ /* 0x000fcc0000000000 */
[----:B------:R-:W-:Y:S01]  /*1f50*/  HGMMA.64x128x16.F32 R24, gdesc[UR8], R24, gsb0 ;  /* 0x01e00000081879f0 */ /* 0x000fe20008000818 */
[----:B------:R-:W-:Y:S02]  /*1f60*/  ULOP3.LUT UR10, URZ, UR52, URZ, 0x33, !UPT ;  /* 0x000000343f0a7292 */ /* 0x000fe4000f8e333f */
[----:B------:R-:W-:Y:S02]  /*1f70*/  WARPGROUP.DEPBAR.LE gsb0, 0x0 ;  /* 0x00008000000079c5 */ /* 0x000fe40000010000 */
[----:B------:R-:W-:-:S07]  /*1f80*/  WARPGROUP.ARRIVE ;  /* 0x00000000000079c5 */ /* 0x000fce0000000000 */
[----:B------:R-:W-:Y:S03]  /*1f90*/  HGMMA.64x128x16.F32 R24, gdesc[UR12], R24, gsb0 ;  /* 0x01e000000c1879f0 */ /* 0x000fe60008000818 */
        /* <DEDUP_REMOVED lines=13> */
[----:B------:R0:W-:Y:S02]  /*2070*/  @!P1 SYNCS.ARRIVE.TRANS64.RED.A1T0 RZ, [R0+URZ], RZ ;  /* 0x000000ff00ff99a7 */ /* 0x0001e4000810043f */
[C---:B0-----:R-:W-:Y:S02]  /*2080*/  IMAD R0, R4.reuse, UR42, R3 ;  /* 0x0000002a04007c24 */ /* 0x041fe4000f8e0203 */
[----:B------:R-:W-:Y:S02]  /*2090*/  IMAD R3, R4, UR42, R13 ;  /* 0x0000002a04037c24 */ /* 0x000fe4000f8e020d */
[----:B-1----:R-:W-:-:S02]  /*20a0*/  IMAD.IADD R0, R0, 0x1, -R5 ;  /* 0x0000000100007824 */ /* 0x002fc400078e0a05 */
[----:B------:R-:W-:Y:S02]  /*20b0*/  IMAD R15, R16, -0x2, R3 ;  /* 0xfffffffe100f7824 */ /* 0x000fe400078e0203 */
[C---:B------:R-:W-:Y:S02]  /*20c0*/  VIADD R20, R0.reuse, UR6 ;  /* 0x0000000600147c36 */ /* 0x040fe40008000000 */
[----:B------:R-:W-:-:S03]  /*20d0*/  VIADD R21, R0, UR10 ;  /* 0x0000000a00157c36 */ /* 0x000fc60008000000 */
[----:B--2---:R-:W-:Y:S01]  /*20e0*/  VIADDMNMX R0, R2, R20, R15, PT ;  /* 0x0000001402007246 */ /* 0x004fe2000380010f */
[----:B------:R-:W-:Y:S01]  /*20f0*/  IMAD.IADD R3, R21, 0x1, R2 ;  /* 0x0000000115037824 */ /* 0x000fe200078e0202 */
        /* <DEDUP_REMOVED lines=14> */
.L_x_7807:
[----:B------:R-:W-:-:S06]  /*21e0*/  UISETP.NE.AND UP2, UPT, UR7, 0x1, UPT ;  /* 0x000000010700788c */ /* 0x000fcc000bf45270 */
[----:B------:R-:W-:-:S05]  /*21f0*/  PLOP3.LUT P2, PT, PT, PT, UP2, 0x80, 0x0 ;  /* 0x000000000000781c */ /* 0x000fca0003f4f028 */
[----:B------:R-:W-:-:S08]  /*2200*/  @UP2 ULDC.64 UR10, c[0x0][0x9e8] ;  /* 0x00027a00000a2ab9 */ /* 0x000fd00000000a00 */
[----:B------:R-:W-:-:S05]  /*2210*/  @P2 IMAD.HI.U32 R6, R2, UR10, RZ ;  /* 0x0000000a02062c27 */ /* 0x000fca000f8e00ff */
[----:B------:R-:W-:-:S07]  /*2220*/  @P2 SHF.R.U32.HI R2, RZ, UR11, R6 ;  /* 0x0000000bff022c19 */ /* 0x000fce0008011606 */
.L_x_7808:
[----:B------:R-:W-:Y:S05]  /*2230*/  BSYNC B0 ;  /* 0x0000000000007941 */ /* 0x000fea0003800000 */
.L_x_7806:
[----:B------:R-:W-:-:S04]  /*2240*/  IMAD R9, R2, UR7, -R11 ;  /* 0x0000000702097c24 */ /* 0x000fc8000f8e0a0b */
[----:B------:R-:W-:-:S05]  /*2250*/  IMAD R9, R16, -0x2, R9 ;  /* 0xfffffffe10097824 */ /* 0x000fca00078e0209 */
[----:B------:R-:W-:Y:S02]  /*2260*/  VIMNMX R3, R3, R9, !PT ;  /* 0x0000000903037248 */ /* 0x000fe40007fe0100 */
[----:B------:R-:W-:-:S07]  /*2270*/  VIADDMNMX R0, R9, UR7, R0, PT ;  /* 0x0000000709007c46 */ /* 0x000fce000b800100 */
.L_x_7805:
        /* <DEDUP_REMOVED lines=8> */
[----:B------:R-:W-:Y:S02]  /*2300*/  P2R R25, PR, RZ, 0x20 ;  /* 0x00000020ff197803 */ /* 0x000fe40000000000 */
[----:B------:R-:W-:Y:S02]  /*2310*/  ISETP.LT.OR P3, PT, R0, 0xa, P3 ;  /* 0x0000000a0000780c */ /* 0x000fe40001f61670 */
[----:B------:R-:W-:Y:S02]  /*2320*/  ISETP.GT.AND P4, PT, R3, 0x8, !P4 ;  /* 0x000000080300780c */ /* 0x000fe40006784270 */
[----:B------:R-:W-:-:S02]  /*2330*/  ISETP.GE.AND P5, PT, R13, 0x11, PT ;  /* 0x000000110d00780c */ /* 0x000fc40003fa6270 */
[----:B------:R-:W-:Y:S02]  /*2340*/  FSEL R122, R29, -INF , !P3 ;  /* 0xff8000001d7a7808 */ /* 0x000fe40005800000 */
[----:B------:R-:W-:Y:S02]  /*2350*/  ISETP.LT.OR P4, PT, R0, 0x9, P4 ;  /* 0x000000090000780c */ /* 0x000fe40002781670 */
[----:B------:R-:W-:Y:S02]  /*2360*/  ISETP.GT.AND P3, PT, R3, 0x10, !P5 ;  /* 0x000000100300780c */ /* 0x000fe40006f64270 */
[----:B------:R-:W-:Y:S02]  /*2370*/  FSEL R182, R28, -INF , !P4 ;  /* 0xff8000001cb67808 */ /* 0x000fe40006000000 */
        /* <DEDUP_REMOVED lines=159> */
.L_x_7811:
[----:B------:R-:W-:-:S06]  /*2d70*/  UISETP.NE.AND UP2, UPT, UR7, 0x1, UPT ;  /* 0x000000010700788c */ /* 0x000fcc000bf45270 */
[----:B------:R-:W-:-:S05]  /*2d80*/  PLOP3.LUT P6, PT, PT, PT, UP2, 0x80, 0x0 ;  /* 0x000000000000781c */ /* 0x000fca0003fcf028 */
[----:B------:R-:W-:-:S08]  /*2d90*/  @UP2 ULDC.64 UR10, c[0x0][0x9e8] ;  /* 0x00027a00000a2ab9 */ /* 0x000fd00000000a00 */
[----:B------:R-:W-:Y:S01]  /*2da0*/  @P6 IMAD.HI.U32 R3, R0, UR10, RZ ;  /* 0x0000000a00036c27 */ /* 0x000fe2000f8e00ff */
[----:B------:R-:W-:-:S13]  /*2db0*/  PLOP3.LUT P6, PT, PT, PT, UP2, 0x80, 0x0 ;  /* 0x000000000000781c */ /* 0x000fda0003fcf028 */
[----:B------:R-:W-:-:S07]  /*2dc0*/  @P6 SHF.R.U32.HI R0, RZ, UR11, R3 ;  /* 0x0000000bff006c19 */ /* 0x000fce0008011603 */
.L_x_7812:
[----:B------:R-:W-:Y:S05]  /*2dd0*/  BSYNC B0 ;  /* 0x0000000000007941 */ /* 0x000fea0003800000 */
.L_x_7810:
[----:B------:R-:W-:-:S04]  /*2de0*/  IMAD R3, R0, UR7, -R11 ;  /* 0x0000000700037c24 */ /* 0x000fc8000f8e0a0b */
[----:B------:R-:W-:-:S05]  /*2df0*/  IMAD R0, R16, -0x2, R3 ;  /* 0xfffffffe10007824 */ /* 0x000fca00078e0203 */
[----:B------:R-:W-:Y:S02]  /*2e00*/  VIMNMX R33, R33, R0, !PT ;  /* 0x0000000021217248 */ /* 0x000fe40007fe0100 */
[----:B------:R-:W-:-:S07]  /*2e10*/  VIADDMNMX R29, R0, UR7, R29, PT ;  /* 0x00000007001d7c46 */ /* 0x000fce000b80011d */
.L_x_7809:
[----:B------:R-:W-:Y:S01]  /*2e20*/  ISETP.GT.AND P2, PT, R33, 0x1, !P2 ;  /* 0x000000012100780c */ /* 0x000fe20005744270 */
[----:B------:R-:W-:Y:S01]  /*2e30*/  ULDC UR10, c[0x0][0x988] ;  /* 0x00026200000a7ab9 */ /* 0x000fe20000000800 */
[----:B------:R-:W-:Y:S01]  /*2e40*/  ISETP.NE.AND P6, PT, R28, RZ, PT ;  /* 0x000000ff1c00720c */ /* 0x000fe20003fc5270 */
[----:B------:R-:W-:Y:S01]  /*2e50*/  IMAD.U32 R7, RZ, RZ, UR10 ;  /* 0x0000000aff077e24 */ /* 0x000fe2000f8e00ff */
[----:B------:R-:W-:Y:S01]  /*2e60*/  ISETP.LT.OR P2, PT, R29, 0x2, P2 ;  /* 0x000000021d00780c */ /* 0x000fe20001741670 */
[----:B------:R-:W-:Y:S01]  /*2e70*/  @UP0 ULDC UR10, c[0x0][0x44c] ;  /* 0x00011300000a0ab9 */ /* 0x000fe20000000800 */
[----:B------:R-:W-:Y:S01]  /*2e80*/  FMNMX.FTZ R0, R180, R120, !PT ;  /* 0x00000078b4007209 */ /* 0x000fe20007810000 */
[----:B------:R-:W-:Y:S01]  /*2e90*/  UIMAD.WIDE.U32 UR10, UR36, UR10, URZ ;  /* 0x0000000a240a72a5 */ /* 0x000fe2000f8e003f */
[----:B------:R-:W-:Y:S01]  /*2ea0*/  FSEL R20, R27, -INF , !P2 ;  /* 0xff8000001b147808 */ /* 0x000fe20005000000 */
[----:B------:R-:W-:Y:S01]  /*2eb0*/  @UP0 ULDC UR15, c[0x0][0x450] ;  /* 0x00011400000f0ab9 */ /* 0x000fe20000000800 */
[----:B------:R-:W-:Y:S01]  /*2ec0*/  ISETP.NE.AND P2, PT, R89, RZ, PT ;  /* 0x000000ff5900720c */ /* 0x000fe20003f45270 */
[----:B------:R-:W-:Y:S01]  /*2ed0*/  UMOV UR14, UR36 ;  /* 0x00000024000e7c82 */ /* 0x000fe20008000000 */
[----:B------:R-:W-:Y:S01]  /*2ee0*/  FMNMX.FTZ R0, R182, R0, !PT ;  /* 0x00000000b6007209 */ /* 0x000fe20007810000 */
[----:B------:R-:W-:Y:S01]  /*2ef0*/  @UP0 USHF.R.U32.HI UR14, URZ, UR15, UR11 ;  /* 0x0000000f3f0e0299 */ /* 0x000fe2000801160b */
[----:B------:R-:W-:-:S02]  /*2f00*/  ISETP.GT.AND P2, PT, R33, 0x8, !P2 ;  /* 0x000000082100780c */ /* 0x000fc40005744270 */
[----:B------:R-:W-:Y:S01]  /*2f10*/  FMNMX.FTZ R0, R122, R0, !PT ;  /* 0x000000007a007209 */ /* 0x000fe20007810000 */
[----:B------:R-:W-:Y:S01]  /*2f20*/  UIADD3 UR49, UR49, UR14, URZ ;  /* 0x0000000e31317290 */ /* 0x000fe2000fffe03f */
[----:B------:R-:W-:Y:S02]  /*2f30*/  ISETP.LT.OR P2, PT, R29, 0x9, P2 ;  /* 0x000000091d00780c */ /* 0x000fe40001741670 */
[----:B------:R-:W-:Y:S01]  /*2f40*/  FMNMX.FTZ R0, R176, R0, !PT ;  /* 0x00000000b0007209 */ /* 0x000fe20007810000 */
[----:B------:R-:W-:Y:S01]  /*2f50*/  UIADD3 UR6, UR49, UR6, URZ ;  /* 0x0000000631067290 */ /* 0x000fe2000fffe03f */
        /* <DEDUP_REMOVED lines=8> */
[----:B------:R-:W-:-:S02]  /*2fe0*/  ISETP.GT.AND P2, PT, R33, 0x10, !P6 ;  /* 0x000000102100780c */ /* 0x000fc40007744270 */
[----:B------:R-:W-:Y:S02]  /*2ff0*/  ISETP.NE.AND P6, PT, R52, RZ, PT ;  /* 0x000000ff3400720c */ /* 0x000fe40003fc5270 */
        /* <DEDUP_REMOVED lines=57> */
[----:B------:R-:W-:Y:S01]  /*3390*/  ISETP.GT.AND P3, PT, R33, 0x70, !P3 ;  /* 0x000000702100780c */ /* 0x000fe20005f64270 */
[----:B------:R-:W0:Y:S01]  /*33a0*/  SHFL.BFLY PT, R0, R3, 0x2, 0x1f ;  /* 0x0c401f0003007f89 */ /* 0x000e2200000e0000 */
[----:B------:R-:W-:-:S02]  /*33b0*/  FSEL R50, R50, -INF , !P2 ;  /* 0xff80000032327808 */ /* 0x000fc40005000000 */
[----:B------:R-:W-:Y:S02]  /*33c0*/  ISETP.NE.AND P2, PT, R48, RZ, PT ;  /* 0x000000ff3000720c */ /* 0x000fe40003f45270 */
[C---:B------:R-:W-:Y:S02]  /*33d0*/  ISETP.GT.AND P4, PT, R33.reuse, 0x71, !P4 ;  /* 0x000000712100780c */ /* 0x040fe40006784270 */
[----:B------:R-:W-:Y:S02]  /*33e0*/  ISETP.GT.AND P2, PT, R33, 0x31, !P2 ;  /* 0x000000312100780c */ /* 0x000fe40005744270 */
[C---:B------:R-:W-:Y:S02]  /*33f0*/  ISETP.LT.OR P3, PT, R29.reuse, 0x71, P3 ;  /* 0x000000711d00780c */ /* 0x040fe40001f61670 */
[----:B------:R-:W-:Y:S02]  /*3400*/  ISETP.LT.OR P2, PT, R29, 0x32, P2 ;  /* 0x000000321d00780c */ /* 0x000fe40001741670 */
[----:B------:R-:W-:-:S02]  /*3410*/  ISETP.GT.AND P5, PT, R33, 0x78, !P5 ;  /* 0x000000782100780c */ /* 0x000fc40006fa4270 */
[----:B------:R-:W-:Y:S02]  /*3420*/  FSEL R44, R51, -INF , !P2 ;  /* 0xff800000332c7808 */ /* 0x000fe40005000000 */
[----:B------:R-:W-:Y:S02]  /*3430*/  ISETP.NE.AND P2, PT, R49, RZ, PT ;  /* 0x000000ff3100720c */ /* 0x000fe40003f45270 */
[----:B------:R-:W-:Y:S02]  /*3440*/  ISETP.LT.OR P4, PT, R29, 0x72, P4 ;  /* 0x000000721d00780c */ /* 0x000fe40002781670 */
[----:B------:R-:W-:Y:S02]  /*3450*/  ISETP.GT.AND P2, PT, R33, 0x38, !P2 ;  /* 0x000000382100780c */ /* 0x000fe40005744270 */
[----:B------:R-:W-:Y:S02]  /*3460*/  FSEL R82, R82, -INF , !P3 ;  /* 0xff80000052527808 */ /* 0x000fe40005800000 */
[----:B------:R-:W-:-:S02]  /*3470*/  ISETP.LT.OR P2, PT, R29, 0x39, P2 ;  /* 0x000000391d00780c */ /* 0x000fc40001741670 */
[----:B------:R-:W-:Y:S02]  /*3480*/  ISETP.LT.OR P5, PT, R29, 0x79, P5 ;  /* 0x000000791d00780c */ /* 0x000fe40002fa1670 */
[----:B------:R-:W-:Y:S02]  /*3490*/  FSEL R54, R54, -INF , !P2 ;  /* 0xff80000036367808 */ /* 0x000fe40005000000 */
[----:B------:R-:W-:Y:S02]  /*34a0*/  ISETP.GT.AND P2, PT, R33, 0x39, !P6 ;  /* 0x000000392100780c */ /* 0x000fe40007744270 */
[----:B------:R-:W-:Y:S02]  /*34b0*/  ISETP.NE.AND P6, PT, R73, RZ, PT ;  /* 0x000000ff4900720c */ /* 0x000fe40003fc5270 */
[----:B------:R-:W-:Y:S02]  /*34c0*/  ISETP.LT.OR P2, PT, R29, 0x3a, P2 ;  /* 0x0000003a1d00780c */ /* 0x000fe40001741670 */
[----:B------:R-:W-:-:S02]  /*34d0*/  FSEL R86, R86, -INF , !P5 ;  /* 0xff80000056567808 */ /* 0x000fc40006800000 */
        /* <DEDUP_REMOVED lines=41> */
[----:B------:R-:W-:Y:S02]  /*3770*/  ISETP.GT.AND P2, PT, R33, 0x68, !P6 ;  /* 0x000000682100780c */ /* 0x000fe40007744270 */
[----:B------:R-:W-:Y:S02]  /*3780*/  ISETP.NE.AND P6, PT, R9, RZ, PT ;  /* 0x000000ff0900720c */ /* 0x000fe40003fc5270 */
[----:B0-----:R-:W-:Y:S02]  /*3790*/  FMNMX.FTZ R9, R3, R0, !PT ;  /* 0x0000000003097209 */ /* 0x001fe40007810000 */
[----:B------:R-:W-:-:S03]  /*37a0*/  ISETP.LT.OR P2, PT, R29, 0x69, P2 ;  /* 0x000000691d00780c */ /* 0x000fc60001741670 */
[----:B------:R-:W0:Y:S01]  /*37b0*/  SHFL.BFLY PT, R0, R9, 0x1, 0x1f ;  /* 0x0c201f0009007f89 */ /* 0x000e2200000e0000 */
[----:B------:R-:W-:Y:S02]  /*37c0*/  FSEL R78, R78, -INF , !P2 ;  /* 0xff8000004e4e7808 */ /* 0x000fe40005000000 */
[----:B0-----:R-:W-:-:S04]  /*37d0*/  FMNMX.FTZ R0, R9, R0, !PT ;  /* 0x0000000009007209 */ /* 0x001fc80007810000 */
[C---:B------:R-:W-:Y:S01]  /*37e0*/  FSETP.NEU.FTZ.AND P2, PT, R0.reuse, -INF , PT ;  /* 0xff8000000000780b */ /* 0x040fe20003f5d000 */
[----:B------:R-:W-:-:S05]  /*37f0*/  FMUL.FTZ R11, R0, R7 ;  /* 0x00000007000b7220 */ /* 0x000fca0000410000 */
[----:B------:R-:W-:Y:S02]  /*3800*/  FSEL R35, R11, RZ, P2 ;  /* 0x000000ff0b237208 */ /* 0x000fe40001000000 */
[----:B------:R-:W-:Y:S02]  /*3810*/  ISETP.GT.AND P2, PT, R33, RZ, !P6 ;  /* 0x000000ff2100720c */ /* 0x000fe40007744270 */
[----:B------:R-:W-:Y:S01]  /*3820*/  ISETP.NE.AND P6, PT, R13, RZ, PT ;  /* 0x000000ff0d00720c */ /* 0x000fe20003fc5270 */
[-CC-:B------:R-:W-:Y:S01]  /*3830*/  FFMA.FTZ R21, R124, R7.reuse, -R35.reuse ;  /* 0x000000077c157223 */ /* 0x180fe20000010823 */
[----:B------:R-:W-:Y:S01]  /*3840*/  ISETP.LT.OR P2, PT, R29, 0x1, P2 ;  /* 0x000000011d00780c */ /* 0x000fe20001741670 */
[-CC-:B------:R-:W-:Y:S01]  /*3850*/  FFMA.FTZ R37, R102, R7.reuse, -R35.reuse ;  /* 0x0000000766257223 */ /* 0x180fe20000010823 */
[-CC-:B------:R-:W-:Y:S01]  /*3860*/  FFMA.FTZ R164, R100, R7.reuse, -R35.reuse ;  /* 0x0000000764a47223 */ /* 0x180fe20000010823 */
[----:B------:R-:W-:Y:S01]  /*3870*/  ISETP.GT.AND P6, PT, R33, 0x79, !P6 ;  /* 0x000000792100780c */ /* 0x000fe200077c4270 */
[-CC-:B------:R-:W-:Y:S01]  /*3880*/  FFMA.FTZ R180, R180, R7.reuse, -R35.reuse ;  /* 0x00000007b4b47223 */ /* 0x180fe20000010823 */
[----:B------:R-:W-:Y:S01]  /*3890*/  FSEL R26, R26, -INF , !P2 ;  /* 0xff8000001a1a7808 */ /* 0x000fe20005000000 */
[-CC-:B------:R-:W-:Y:S01]  /*38a0*/  FFMA.FTZ R3, R120, R7.reuse, -R35.reuse ;  /* 0x0000000778037223 */ /* 0x180fe20000010823 */
[----:B------:R-:W-:Y:S01]  /*38b0*/  ISETP.NE.AND P2, PT, R95, RZ, PT ;  /* 0x000000ff5f00720c */ /* 0x000fe20003f45270 */
[-CC-:B------:R-:W-:Y:S01]  /*38c0*/  FFMA.FTZ R182, R182, R7.reuse, -R35.reuse ;  /* 0x00000007b6b67223 */ /* 0x180fe20000010823 */
[----:B------:R-:W-:Y:S01]  /*38d0*/  FMNMX.FTZ R11, R26, R20, !PT ;  /* 0x000000141a0b7209 */ /* 0x000fe20007810000 */
[----:B------:R-:W-:Y:S01]  /*38e0*/  MUFU.EX2 R180, R180 ;  /* 0x000000b400b47308 */ /* 0x000fe20000000800 */
[----:B------:R-:W-:Y:S01]  /*38f0*/  ISETP.GT.AND P2, PT, R33, 0x69, !P2 ;  /* 0x000000692100780c */ /* 0x000fe20005744270 */
[--C-:B------:R-:W-:Y:S01]  /*3900*/  FFMA.FTZ R33, R98, R7, -R35.reuse ;  /* 0x0000000762217223 */ /* 0x100fe20000010823 */
[----:B------:R-:W-:Y:S01]  /*3910*/  FMNMX.FTZ R11, R30, R11, !PT ;  /* 0x0000000b1e0b7209 */ /* 0x000fe20007810000 */
[-CC-:B------:R-:W-:Y:S01]  /*3920*/  FFMA.FTZ R9, R122, R7.reuse, -R35.reuse ;  /* 0x000000077a097223 */ /* 0x180fe20000010823 */
[----:B------:R-:W-:Y:S01]  /*3930*/  ISETP.LT.OR P2, PT, R29, 0x6a, P2 ;  /* 0x0000006a1d00780c */ /* 0x000fe20001741670 */
[--C-:B------:R-:W-:Y:S01]  /*3940*/  FFMA.FTZ R176, R176, R7, -R35.reuse ;  /* 0x00000007b0b07223 */ /* 0x100fe20000010823 */
[----:B------:R-:W-:Y:S01]  /*3950*/  FMNMX.FTZ R11, R24, R11, !PT ;  /* 0x0000000b180b7209 */ /* 0x000fe20007810000 */
[----:B------:R-:W0:Y:S01]  /*3960*/  MUFU.EX2 R3, R3 ;  /* 0x0000000300037308 */ /* 0x000e220000000800 */
[----:B------:R-:W-:Y:S01]  /*3970*/  FSEL R102, R79, -INF , !P2 ;  /* 0xff8000004f667808 */ /* 0x000fe20005000000 */
[--C-:B------:R-:W-:Y:S01]  /*3980*/  FFMA.FTZ R2, R2, R7, -R35.reuse ;  /* 0x0000000702027223 */ /* 0x100fe20000010823 */
[----:B------:R-:W-:Y:S01]  /*3990*/  FMNMX.FTZ R13, R34, R11, !PT ;  /* 0x0000000b220d7209 */ /* 0x000fe20007810000 */
[-CC-:B------:R-:W-:Y:S01]  /*39a0*/  FFMA.FTZ R178, R178, R7.reuse, -R35.reuse ;  /* 0x00000007b2b27223 */ /* 0x180fe20000010823 */
[----:B------:R-:W-:Y:S01]  /*39b0*/  FSEL R100, R83, -INF , !P4 ;  /* 0xff80000053647808 */ /* 0x000fe20006000000 */
[--C-:B------:R-:W-:Y:S01]  /*39c0*/  FFMA.FTZ R118, R118, R7, -R35.reuse ;  /* 0x0000000776767223 */ /* 0x100fe20000010823 */
[----:B------:R-:W-:Y:S01]  /*39d0*/  FMNMX.FTZ R13, R28, R13, !PT ;  /* 0x0000000d1c0d7209 */ /* 0x000fe20007810000 */
[----:B------:R1:W-:Y:S01]  /*39e0*/  MUFU.EX2 R11, R21 ;  /* 0x00000015000b7308 */ /* 0x0003e20000000800 */
[----:B------:R-:W-:Y:S01]  /*39f0*/  ISETP.LT.OR P6, PT, R29, 0x7a, P6 ;  /* 0x0000007a1d00780c */ /* 0x000fe200037c1670 */
[--C-:B------:R-:W-:Y:S01]  /*3a00*/  FFMA.FTZ R29, R94, R7, -R35.reuse ;  /* 0x000000075e1d7223 */ /* 0x100fe20000010823 */
[----:B------:R-:W-:Y:S01]  /*3a10*/  FMNMX.FTZ R13, R38, R13, !PT ;  /* 0x0000000d260d7209 */ /* 0x000fe20007810000 */
[-CC-:B------:R-:W-:Y:S01]  /*3a20*/  FFMA.FTZ R172, R116, R7.reuse, -R35.reuse ;  /* 0x0000000774ac7223 */ /* 0x180fe20000010823 */
[----:B------:R-:W-:Y:S01]  /*3a30*/  FSEL R98, R87, -INF , !P6 ;  /* 0xff80000057627808 */ /* 0x000fe20007000000 */
[----:B------:R-:W-:Y:S01]  /*3a40*/  FFMA.FTZ R114, R114, R7, -R35 ;  /* 0x0000000772727223 */ /* 0x000fe20000010823 */
[----:B------:R-:W-:Y:S01]  /*3a50*/  FMNMX.FTZ R13, R32, R13, !PT ;  /* 0x0000000d200d7209 */ /* 0x000fe20007810000 */
[----:B------:R-:W-:Y:S01]  /*3a60*/  MUFU.EX2 R182, R182 ;  /* 0x000000b600b67308 */ /* 0x000fe20000000800 */
[----:B0-----:R-:W-:Y:S01]  /*3a70*/  FADD.FTZ R47, R180, R3 ;  /* 0x00000003b42f7221 */ /* 0x001fe20000010000 */
        /* <DEDUP_REMOVED lines=17> */
[----:B-1----:R-:W-:Y:S01]  /*3b90*/  FMNMX.FTZ R21, R50, R15, !PT ;  /* 0x0000000f32157209 */ /* 0x002fe20007810000 */
[-CC-:B------:R-:W-:Y:S01]  /*3ba0*/  FFMA.FTZ R10, R10, R7.reuse, -R35.reuse ;  /* 0x000000070a0a7223 */ /* 0x180fe20000010823 */
[-CC-:B------:R-:W-:Y:S01]  /*3bb0*/  FFMA.FTZ R80, R80, R7.reuse, -R35.reuse ;  /* 0x0000000750507223 */ /* 0x180fe20000010823 */
[--C-:B------:R-:W-:Y:S01]  /*3bc0*/  FFMA.FTZ R12, R12, R7, -R35.reuse ;  /* 0x000000070c0c7223 */ /* 0x100fe20000010823 */
[----:B------:R-:W-:Y:S01]  /*3bd0*/  FMNMX.FTZ R21, R44, R21, !PT ;  /* 0x000000152c157209 */ /* 0x000fe20007810000 */
[----:B------:R-:W-:Y:S01]  /*3be0*/  MUFU.EX2 R39, R2 ;  /* 0x0000000200277308 */ /* 0x000fe20000000800 */
[-CC-:B------:R-:W-:Y:S01]  /*3bf0*/  FFMA.FTZ R84, R84, R7.reuse, -R35.reuse ;  /* 0x0000000754547223 */ /* 0x180fe20000010823 */
[----:B------:R-:W-:Y:S01]  /*3c00*/  FFMA.FTZ R14, R14, R7, -R35 ;  /* 0x000000070e0e7223 */ /* 0x000fe20000010823 */
[----:B------:R-:W-:-:S02]  /*3c10*/  FMNMX.FTZ R21, R54, R21, !PT ;  /* 0x0000001536157209 */ /* 0x000fc40007810000 */
[----:B------:R-:W-:Y:S02]  /*3c20*/  F2FP.F16.F32.PACK_AB R180, R3, R180 ;  /* 0x000000b403b4723e */ /* 0x000fe400000000ff */
        /* <DEDUP_REMOVED lines=19> */
[----:B------:R0:W-:Y:S03]  /*3d60*/  MUFU.EX2 R37, R29 ;  /* 0x0000001d00257308 */ /* 0x0001e60000000800 */
[----:B------:R-:W-:-:S04]  /*3d70*/  FMNMX.FTZ R31, R82, R31, !PT ;  /* 0x0000001f521f7209 */ /* 0x000fc80007810000 */
[----:B------:R-:W-:Y:S01]  /*3d80*/  FMNMX.FTZ R31, R100, R31, !PT ;  /* 0x0000001f641f7209 */ /* 0x000fe20007810000 */
[----:B------:R-:W-:Y:S03]  /*3d90*/  MUFU.EX2 R21, R110 ;  /* 0x0000006e00157308 */ /* 0x000fe60000000800 */
[----:B------:R-:W-:-:S04]  /*3da0*/  FMNMX.FTZ R31, R86, R31, !PT ;  /* 0x0000001f561f7209 */ /* 0x000fc80007810000 */
[----:B------:R-:W-:Y:S01]  /*3db0*/  FMNMX.FTZ R31, R98, R31, !PT ;  /* 0x0000001f621f7209 */ /* 0x000fe20007810000 */
[----:B------:R-:W-:Y:S04]  /*3dc0*/  MUFU.EX2 R168, R168 ;  /* 0x000000a800a87308 */ /* 0x000fe80000000800 */
[----:B------:R-:W1:Y:S04]  /*3dd0*/  SHFL.BFLY PT, R94, R31, 0x2, 0x1f ;  /* 0x0c401f001f5e7f89 */ /* 0x000e6800000e0000 */
[----:B------:R-:W-:Y:S08]  /*3de0*/  MUFU.EX2 R25, R106 ;  /* 0x0000006a00197308 */ /* 0x000ff00000000800 */
[----:B------:R-:W-:Y:S08]  /*3df0*/  MUFU.EX2 R170, R170 ;  /* 0x000000aa00aa7308 */ /* 0x000ff00000000800 */
[----:B------:R-:W-:Y:S01]  /*3e00*/  MUFU.EX2 R164, R164 ;  /* 0x000000a400a47308 */ /* 0x000fe20000000800 */
[----:B-1----:R-:W-:Y:S01]  /*3e10*/  FMNMX.FTZ R94, R31, R94, !PT ;  /* 0x0000005e1f5e7209 */ /* 0x002fe20007810000 */
[----:B------:R-:W-:-:S06]  /*3e20*/  FFMA.FTZ R31, R8, R7, -R35 ;  /* 0x00000007081f7223 */ /* 0x000fcc0000010823 */
[----:B------:R-:W-:Y:S01]  /*3e30*/  MUFU.EX2 R41, R6 ;  /* 0x0000000600297308 */ /* 0x000fe20000000800 */
[----:B0-----:R-:W0:Y:S07]  /*3e40*/  SHFL.BFLY PT, R29, R94, 0x1, 0x1f ;  /* 0x0c201f005e1d7f89 */ /* 0x001e2e00000e0000 */
[----:B------:R-:W-:Y:S08]  /*3e50*/  MUFU.EX2 R33, R33 ;  /* 0x0000002100217308 */ /* 0x000ff00000000800 */
[----:B------:R-:W1:Y:S08]  /*3e60*/  MUFU.EX2 R96, R96 ;  /* 0x0000006000607308 */ /* 0x000e700000000800 */
[----:B------:R-:W-:Y:S01]  /*3e70*/  MUFU.EX2 R64, R64 ;  /* 0x0000004000407308 */ /* 0x000fe20000000800 */
[----:B0-----:R-:W-:-:S04]  /*3e80*/  FMNMX.FTZ R8, R94, R29, !PT ;  /* 0x0000001d5e087209 */ /* 0x001fc80007810000 */
[C---:B------:R-:W-:Y:S01]  /*3e90*/  FSETP.NEU.FTZ.AND P2, PT, R8.reuse, -INF , PT ;  /* 0xff8000000800780b */ /* 0x040fe20003f5d000 */
[-C--:B------:R-:W-:Y:S02]  /*3ea0*/  FMUL.FTZ R2, R8, R7.reuse ;  /* 0x0000000708027220 */ /* 0x080fe40000410000 */
[----:B------:R-:W-:Y:S01]  /*3eb0*/  MUFU.EX2 R68, R68 ;  /* 0x0000004400447308 */ /* 0x000fe20000000800 */
[----:B-1----:R-:W-:Y:S02]  /*3ec0*/  F2FP.F16.F32.PACK_AB R166, R37, R96 ;  /* 0x0000006025a6723e */ /* 0x002fe400000000ff */
[----:B------:R-:W-:Y:S01]  /*3ed0*/  FSEL R35, R2, RZ, P2 ;  /* 0x000000ff02237208 */ /* 0x000fe20001000000 */
[----:B------:R-:W-:Y:S01]  /*3ee0*/  FADD.FTZ R2, R182, R47 ;  /* 0x0000002fb6027221 */ /* 0x000fe20000010000 */
[C---:B------:R-:W-:Y:S02]  /*3ef0*/  F2FP.F16.F32.PACK_AB R182, R9.reuse, R182 ;  /* 0x000000b609b6723e */ /* 0x040fe400000000ff */
[----:B------:R-:W-:Y:S01]  /*3f00*/  PLOP3.LUT P2, PT, PT, PT, UP1, 0x40, 0x0 ;  /* 0x000000000000781c */ /* 0x000fe20003f4e818 */
[----:B------:R-:W-:Y:S01]  /*3f10*/  FADD.FTZ R47, R9, R2 ;  /* 0x00000002092f7221 */ /* 0x000fe20000010000 */
[-CC-:B------:R-:W-:Y:S01]  /*3f20*/  FFMA.FTZ R26, R26, R7.reuse, -R35.reuse ;  /* 0x000000071a1a7223 */ /* 0x180fe20000010823 */
[-CC-:B------:R-:W-:Y:S01]  /*3f30*/  FFMA.FTZ R20, R20, R7.reuse, -R35.reuse ;  /* 0x0000000714147223 */ /* 0x180fe20000010823 */
[-C--:B------:R-:W-:Y:S01]  /*3f40*/  FFMA.FTZ R30, R30, R7.reuse, -R35 ;  /* 0x000000071e1e7223 */ /* 0x080fe20000010823 */
[----:B------:R-:W-:Y:S01]  /*3f50*/  FADD.FTZ R2, R176, R47 ;  /* 0x0000002fb0027221 */ /* 0x000fe20000010000 */
[-CC-:B------:R-:W-:Y:S01]  /*3f60*/  FFMA.FTZ R24, R24, R7.reuse, -R35.reuse ;  /* 0x0000000718187223 */ /* 0x180fe20000010823 */
[----:B------:R-:W-:Y:S01]  /*3f70*/  MUFU.EX2 R181, R20 ;  /* 0x0000001400b57308 */ /* 0x000fe20000000800 */
[-CC-:B------:R-:W-:Y:S01]  /*3f80*/  FFMA.FTZ R34, R34, R7.reuse, -R35.reuse ;  /* 0x0000000722227223 */ /* 0x180fe20000010823 */
[----:B------:R-:W-:Y:S01]  /*3f90*/  FADD.FTZ R47, R11, R2 ;  /* 0x000000020b2f7221 */ /* 0x000fe20000010000 */
[-CC-:B------:R-:W-:Y:S01]  /*3fa0*/  FFMA.FTZ R28, R28, R7.reuse, -R35.reuse ;  /* 0x000000071c1c7223 */ /* 0x180fe20000010823 */
[-CC-:B------:R-:W-:Y:S01]  /*3fb0*/  FFMA.FTZ R38, R38, R7.reuse, -R35.reuse ;  /* 0x0000000726267223 */ /* 0x180fe20000010823 */
[-C--:B------:R-:W-:Y:S01]  /*3fc0*/  FFMA.FTZ R32, R32, R7.reuse, -R35 ;  /* 0x0000000720207223 */ /* 0x080fe20000010823 */
[----:B------:R-:W-:Y:S01]  /*3fd0*/  FADD.FTZ R2, R178, R47 ;  /* 0x0000002fb2027221 */ /* 0x000fe20000010000 */
[-CC-:B------:R-:W-:Y:S01]  /*3fe0*/  FFMA.FTZ R42, R42, R7.reuse, -R35.reuse ;  /* 0x000000072a2a7223 */ /* 0x180fe20000010823 */
[----:B------:R-:W0:Y:S01]  /*3ff0*/  MUFU.EX2 R26, R26 ;  /* 0x0000001a001a7308 */ /* 0x000e220000000800 */
[-CC-:B------:R-:W-:Y:S01]  /*4000*/  FFMA.FTZ R36, R36, R7.reuse, -R35.reuse ;  /* 0x0000000724247223 */ /* 0x180fe20000010823 */
[----:B------:R-:W-:Y:S01]  /*4010*/  FADD.FTZ R47, R13, R2 ;  /* 0x000000020d2f7221 */ /* 0x000fe20000010000 */
[-CC-:B------:R-:W-:Y:S01]  /*4020*/  FFMA.FTZ R46, R46, R7.reuse, -R35.reuse ;  /* 0x000000072e2e7223 */ /* 0x180fe20000010823 */
[-CC-:B------:R-:W-:Y:S01]  /*4030*/  FFMA.FTZ R40, R40, R7.reuse, -R35.reuse ;  /* 0x0000000728287223 */ /* 0x180fe20000010823 */
[-C--:B------:R-:W-:Y:S01]  /*4040*/  FFMA.FTZ R50, R50, R7.reuse, -R35 ;  /* 0x0000000732327223 */ /* 0x080fe20000010823 */
[----:B------:R-:W-:Y:S01]  /*4050*/  FADD.FTZ R2, R172, R47 ;  /* 0x0000002fac027221 */ /* 0x000fe20000010000 */
[-CC-:B------:R-:W-:Y:S01]  /*4060*/  FFMA.FTZ R44, R44, R7.reuse, -R35.reuse ;  /* 0x000000072c2c7223 */ /* 0x180fe20000010823 */
[----:B------:R-:W1:Y:S01]  /*4070*/  MUFU.EX2 R30, R30 ;  /* 0x0000001e001e7308 */ /* 0x000e620000000800 */
[-CC-:B------:R-:W-:Y:S01]  /*4080*/  FFMA.FTZ R54, R54, R7.reuse, -R35.reuse ;  /* 0x0000000736367223 */ /* 0x180fe20000010823 */
        /* <DEDUP_REMOVED lines=15> */
[----:B-1----:R-:W-:Y:S01]  /*4180*/  FADD.FTZ R2, R30, R47 ;  /* 0x0000002f1e027221 */ /* 0x002fe20000010000 */
[----:B------:R-:W-:Y:S01]  /*4190*/  FADD.FTZ R49, R25, R6 ;  /* 0x0000000619317221 */ /* 0x000fe20000010000 */
[-CC-:B------:R-:W-:Y:S01]  /*41a0*/  FFMA.FTZ R90, R90, R7.reuse, -R35.reuse ;  /* 0x000000075a5a7223 */ /* 0x180fe20000010823 */
[-CC-:B------:R-:W-:Y:S01]  /*41b0*/  FFMA.FTZ R74, R74, R7.reuse, -R35.reuse ;  /* 0x000000074a4a7223 */ /* 0x180fe20000010823 */
[-C--:B------:R-:W-:Y:S01]  /*41c0*/  FFMA.FTZ R92, R92, R7.reuse, -R35 ;  /* 0x000000075c5c7223 */ /* 0x080fe20000010823 */
[----:B------:R-:W-:Y:S01]  /*41d0*/  FADD.FTZ R6, R170, R49 ;  /* 0x00000031aa067221 */ /* 0x000fe20000010000 */
[-CC-:B------:R-:W-:Y:S01]  /*41e0*/  FFMA.FTZ R78, R78, R7.reuse, -R35.reuse ;  /* 0x000000074e4e7223 */ /* 0x180fe20000010823 */
[----:B------:R-:W1:Y:S01]  /*41f0*/  MUFU.EX2 R177, R28 ;  /* 0x0000001c00b17308 */ /* 0x000e620000000800 */
        /* <DEDUP_REMOVED lines=15> */
[----:B-1----:R-:W-:Y:S01]  /*42f0*/  FADD.FTZ R47, R177, R2 ;  /* 0x00000002b12f7221 */ /* 0x002fe20000010000 */
[----:B------:R-:W-:Y:S01]  /*4300*/  FADD.FTZ R49, R37, R6 ;  /* 0x0000000625317221 */ /* 0x000fe20000010000 */
[----:B------:R-:W-:Y:S02]  /*4310*/  F2FP.F16.F32.PACK_AB R172, R15, R172 ;  /* 0x000000ac0fac723e */ /* 0x000fe400000000ff */
[----:B------:R-:W-:Y:S01]  /*4320*/  F2FP.F16.F32.PACK_AB R174, R21, R174 ;  /* 0x000000ae15ae723e */ /* 0x000fe200000000ff */
[----:B------:R-:W-:Y:S01]  /*4330*/  FADD.FTZ R6, R64, R49 ;  /* 0x0000003140067221 */ /* 0x000fe20000010000 */
[----:B------:R-:W-:Y:S01]  /*4340*/  F2FP.F16.F32.PACK_AB R168, R25, R168 ;  /* 0x000000a819a8723e */ /* 0x000fe200000000ff */
[----:B------:R-:W1:Y:S01]  /*4350*/  MUFU.EX2 R42, R42 ;  /* 0x0000002a002a7308 */ /* 0x000e620000000800 */
[----:B--2---:R-:W-:Y:S01]  /*4360*/  FADD.FTZ R2, R38, R47 ;  /* 0x0000002f26027221 */ /* 0x004fe20000010000 */
[----:B------:R-:W-:Y:S01]  /*4370*/  FADD.FTZ R49, R39, R6 ;  /* 0x0000000627317221 */ /* 0x000fe20000010000 */
[----:B------:R-:W-:-:S02]  /*4380*/  F2FP.F16.F32.PACK_AB R170, R27, R170 ;  /* 0x000000aa1baa723e */ /* 0x000fc400000000ff */
[----:B------:R-:W-:Y:S01]  /*4390*/  F2FP.F16.F32.PACK_AB R164, R33, R164 ;  /* 0x000000a421a4723e */ /* 0x000fe200000000ff */
[----:B------:R-:W-:Y:S01]  /*43a0*/  FADD.FTZ R6, R68, R49 ;  /* 0x0000003144067221 */ /* 0x000fe20000010000 */
[----:B------:R-:W-:Y:S01]  /*43b0*/  F2FP.F16.F32.PACK_AB R160, R39, R64 ;  /* 0x0000004027a0723e */ /* 0x000fe200000000ff */
[----:B------:R-:W2:Y:S01]  /*43c0*/  MUFU.EX2 R173, R36 ;  /* 0x0000002400ad7308 */ /* 0x000ea20000000800 */
[----:B0-----:R-:W-:Y:S01]  /*43d0*/  FADD.FTZ R47, R179, R2 ;  /* 0x00000002b32f7221 */ /* 0x001fe20000010000 */
[C---:B------:R-:W-:Y:S01]  /*43e0*/  FADD.FTZ R9, R41.reuse, R6 ;  /* 0x0000000629097221 */ /* 0x040fe20000010000 */
[----:B------:R-:W-:Y:S02]  /*43f0*/  F2FP.F16.F32.PACK_AB R162, R41, R68 ;  /* 0x0000004429a2723e */ /* 0x000fe400000000ff */
[----:B------:R-:W-:Y:S02]  /*4400*/  F2FP.F16.F32.PACK_AB R181, R181, R26 ;  /* 0x0000001ab5b5723e */ /* 0x000fe400000000ff */
[----:B------:R-:W-:Y:S01]  /*4410*/  F2FP.F16.F32.PACK_AB R183, R183, R30 ;  /* 0x0000001eb7b7723e */ /* 0x000fe200000000ff */
[----:B------:R-:W0:Y:S01]  /*4420*/  MUFU.EX2 R46, R46 ;  /* 0x0000002e002e7308 */ /* 0x000e220000000800 */
[----:B-1----:R-:W-:Y:S01]  /*4430*/  FADD.FTZ R2, R42, R47 ;  /* 0x0000002f2a027221 */ /* 0x002fe20000010000 */
[----:B------:R-:W-:-:S02]  /*4440*/  F2FP.F16.F32.PACK_AB R177, R177, R34 ;  /* 0x00000022b1b1723e */ /* 0x000fc400000000ff */
[----:B------:R-:W-:-:S04]  /*4450*/  F2FP.F16.F32.PACK_AB R179, R179, R38 ;  /* 0x00000026b3b3723e */ /* 0x000fc800000000ff */
        /* <DEDUP_REMOVED lines=72> */
[C---:B-1----:R-:W-:Y:S01]  /*48e0*/  FADD.FTZ R3, R29.reuse, R6 ;  /* 0x000000061d037221 */ /* 0x042fe20000010000 */
[----:B------:R-:W-:Y:S01]  /*48f0*/  F2FP.F16.F32.PACK_AB R154, R29, R84 ;  /* 0x000000541d9a723e */ /* 0x000fe200000000ff */
[----:B------:R-:W-:Y:S02]  /*4900*/  VIADD R6, R88, 0xfffffffe ;  /* 0xfffffffe58067836 */ /* 0x000fe40000000000 */
        /* <DEDUP_REMOVED lines=13> */
.L_x_7814:
[----:B------:R-:W-:-:S11]  /*49e0*/  UISETP.NE.AND UP2, UPT, UR7, 0x1, UPT ;  /* 0x000000010700788c */ /* 0x000fd6000bf45270 */
[----:B------:R-:W-:Y:S02]  /*49f0*/  @UP2 ULDC.64 UR18, c[0x0][0x9e8] ;  /* 0x00027a0000122ab9 */ /* 0x000fe40000000a00 */
[----:B------:R-:W-:-:S04]  /*4a00*/  UIMAD.WIDE.U32 UR10, UR14, UR18, URZ ;  /* 0x000000120e0a72a5 */ /* 0x000fc8000f8e003f */
[----:B------:R-:W-:-:S12]  /*4a10*/  @UP2 USHF.R.U32.HI UR14, URZ, UR19, UR11 ;  /* 0x000000133f0e2299 */ /* 0x000fd8000801160b */
.L_x_7815:
[----:B------:R-:W-:-:S04]  /*4a20*/  UIMAD UR7, UR14, UR7, UR7 ;  /* 0x000000070e0772a4 */ /* 0x000fc8000f8e0207 */
[----:B------:R-:W-:-:S04]  /*4a30*/  UISETP.LT.AND UP2, UPT, UR6, UR7, UPT ;  /* 0x000000070600728c */ /* 0x000fc8000bf41270 */
[----:B------:R-:W-:-:S12]  /*4a40*/  USEL UR6, UR6, UR7, UP2 ;  /* 0x0000000706067287 */ /* 0x000fd80009000000 */
.L_x_7813:
[----:B------:R-:W-:Y:S01]  /*4a50*/  USHF.R.S32.HI UR7, URZ, 0x1f, UR6 ;  /* 0x0000001f3f077899 */ /* 0x000fe20008011406 */
[----:B------:R-:W-:Y:S02]  /*4a60*/  CS2R R150, SRZ ;  /* 0x0000000000967805 */ /* 0x000fe4000001ff00 */
        /* <DEDUP_REMOVED lines=37> */
[----:B------:R-:W-:Y:S01]  /*4cc0*/  IMAD.MOV.U32 R151, RZ, RZ, RZ ;  /* 0x000000ffff977224 */ /* 0x000fe200078e00ff */
[----:B------:R-:W-:Y:S01]  /*4cd0*/  ULDC UR49, c[0x0][0x9e4] ;  /* 0x0002790000317ab9 */ /* 0x000fe20000000800 */
[----:B------:R-:W-:Y:S01]  /*4ce0*/  ULDC UR52, c[0x0][0x9dc] ;  /* 0x0002770000347ab9 */ /* 0x000fe20000000800 */
[----:B------:R-:W-:-:S05]  /*4cf0*/  ULDC UR53, c[0x0][0x9e0] ;  /* 0x0002780000357ab9 */ /* 0x000fca0000000800 */
.L_x_7833:
[----:B------:R-:W-:Y:S01]  /*4d00*/  UIADD3 UR55, UR44, 0x1, URZ ;  /* 0x000000012c377890 */ /* 0x000fe2000fffe03f */
[----:B------:R-:W-:-:S03]  /*4d10*/  ISETP.NE.AND P3, PT, RZ, UR40, PT ;  /* 0x00000028ff007c0c */ /* 0x000fc6000bf65270 */
[----:B------:R-:W-:-:S04]  /*4d20*/  UISETP.NE.AND UP2, UPT, UR55, 0x2, UPT ;  /* 0x000000023700788c */ /* 0x000fc8000bf45270 */
[----:B------:R-:W-:Y:S02]  /*4d30*/  USEL UR54, URZ, 0x1, UP2 ;  /* 0x000000013f367887 */ /* 0x000fe40009000000 */
[----:B------:R-:W-:Y:S02]  /*4d40*/  USEL UR55, UR55, URZ, UP2 ;  /* 0x0000003f37377287 */ /* 0x000fe40009000000 */
[----:B------:R-:W-:Y:S02]  /*4d50*/  ULOP3.LUT UR54, UR45, UR54, URZ, 0x3c, !UPT ;  /* 0x000000362d367292 */ /* 0x000fe4000f8e3c3f */
[----:B------:R-:W-:Y:S10]  /*4d60*/  @P3 BRA `(.L_x_7817) ;  /* 0x00000000002c3947 */ /* 0x000ff40003800000 */
[----:B------:R-:W-:Y:S05]  /*4d70*/  @!P0 BRA `(.L_x_7818) ;  /* 0x0000000000048947 */ /* 0x000fea0003800000 */
[----:B------:R-:W-:Y:S01]  /*4d80*/  BPT.TRAP 0x1 ;  /* 0x000000040000795c */ /* 0x000fe20000300000 */
.L_x_7818:
[----:B------:R-:W-:Y:S01]  /*4d90*/  ULEA UR6, UR55, UR41, 0x3 ;  /* 0x0000002937067291 */ /* 0x000fe2000f8e183f */
[----:B------:R-:W-:-:S05]  /*4da0*/  IMAD.U32 R4, RZ, RZ, UR54 ;  /* 0x00000036ff047e24 */ /* 0x000fca000f8e00ff */
[----:B------:R-:W-:-:S04]  /*4db0*/  SHF.L.U32 R4, R4, 0x1f, RZ ;  /* 0x0000001f04047819 */ /* 0x000fc800000006ff */
[----:B------:R0:W1:Y:S01]  /*4dc0*/  SYNCS.PHASECHK.TRANS64.TRYWAIT P2, [UR6+0x28830], R4 ;  /* 0x02883004ff0075a7 */ /* 0x0000620008040146 */
[----:B------:R-:W-:Y:S05]  /*4dd0*/  @!P0 BRA `(.L_x_7819) ;  /* 0x0000000000048947 */ /* 0x000fea0003800000 */
[----:B------:R-:W-:Y:S01]  /*4de0*/  BPT.TRAP 0x1 ;  /* 0x000000040000795c */ /* 0x000fe20000300000 */
.L_x_7819:
[----:B-1----:R-:W-:Y:S05]  /*4df0*/  @P2 BRA `(.L_x_7817) ;  /* 0x0000000000082947 */ /* 0x002fea0003800000 */
[----:B------:R-:W1:Y:S02]  /*4e00*/  SYNCS.PHASECHK.TRANS64.TRYWAIT P2, [UR6+0x28830], R4 ;  /* 0x02883004ff0075a7 */ /* 0x000e640008040146 */
[----:B-1----:R-:W-:Y:S05]  /*4e10*/  @!P2 BRA `(.L_x_7820) ;  /* 0x000000f000dca947 */ /* 0x002fea0003800000 */
.L_x_7817:
[----:B01----:R-:W-:Y:S01]  /*4e20*/  VIADD R4, R23, 0x8 ;  /* 0x0000000817047836 */ /* 0x003fe20000000000 */
[----:B------:R-:W-:Y:S01]  /*4e30*/  ULEA UR34, UR55, UR48, 0xb ;  /* 0x0000003037227291 */ /* 0x000fe2000f8e583f */
[----:B------:R-:W-:Y:S01]  /*4e40*/  UMOV UR35, 0x40000040 ;  /* 0x4000004000237882 */ /* 0x000fe20000000000 */
[----:B------:R-:W-:Y:S02]  /*4e50*/  UMOV UR7, 0x40000040 ;  /* 0x4000004000077882 */ /* 0x000fe40000000000 */
[----:B------:R0:W-:Y:S01]  /*4e60*/  BAR.SYNC.DEFER_BLOCKING R4, 0x100 ;  /* 0x000400040000751d */ /* 0x0001e20000010000 */
[----:B------:R-:W-:Y:S02]  /*4e70*/  UIADD3 UR6, UR34, 0x2, URZ ;  /* 0x0000000222067890 */ /* 0x000fe4000fffe03f */
[----:B------:R-:W-:Y:S02]  /*4e80*/  UIADD3 UR10, UR34, 0x4, URZ ;  /* 0x00000004220a7890 */ /* 0x000fe4000fffe03f */
[----:B------:R-:W-:Y:S01]  /*4e90*/  UIADD3 UR14, UR34, 0x6, URZ ;  /* 0x00000006220e7890 */ /* 0x000fe2000fffe03f */
        /* <DEDUP_REMOVED lines=10> */
[----:B------:R-:W-:-:S06]  /*4f40*/  WARPGROUP.ARRIVE ;  /* 0x00000000000079c5 */ /* 0x000fcc0000000000 */
[----:B------:R-:W-:Y:S03]  /*4f50*/  HGMMA.64x128x16.F32 R24, gdesc[UR32], RZ, !UPT, gsb0 ;  /* 0x01e00000201879f0 */ /* 0x000fe6000c0008ff */
        /* <DEDUP_REMOVED lines=22> */
[----:B0-----:R-:W-:Y:S05]  /*50c0*/  @P3 BRA `(.L_x_7821) ;  /* 0x00000000002c3947 */ /* 0x001fea0003800000 */
[----:B------:R-:W-:Y:S05]  /*50d0*/  @!P0 BRA `(.L_x_7822) ;  /* 0x0000000000048947 */ /* 0x000fea0003800000 */
[----:B------:R-:W-:Y:S01]  /*50e0*/  BPT.TRAP 0x1 ;  /* 0x000000040000795c */ /* 0x000fe20000300000 */
.L_x_7822:
[----:B------:R-:W-:Y:S01]  /*50f0*/  ULEA UR6, UR44, UR41, 0x3 ;  /* 0x000000292c067291 */ /* 0x000fe2000f8e183f */
[----:B------:R-:W-:-:S05]  /*5100*/  IMAD.U32 R4, RZ, RZ, UR45 ;  /* 0x0000002dff047e24 */ /* 0x000fca000f8e00ff */
[----:B------:R-:W-:-:S04]  /*5110*/  SHF.L.U32 R4, R4, 0x1f, RZ ;  /* 0x0000001f04047819 */ /* 0x000fc800000006ff */
[----:B------:R0:W1:Y:S01]  /*5120*/  SYNCS.PHASECHK.TRANS64.TRYWAIT P2, [UR6+0x28850], R4 ;  /* 0x02885004ff0075a7 */ /* 0x0000620008040146 */
[----:B------:R-:W-:Y:S05]  /*5130*/  @!P0 BRA `(.L_x_7823) ;  /* 0x0000000000048947 */ /* 0x000fea0003800000 */
[----:B------:R-:W-:Y:S01]  /*5140*/  BPT.TRAP 0x1 ;  /* 0x000000040000795c */ /* 0x000fe20000300000 */
.L_x_7823:
[----:B-1----:R-:W-:Y:S05]  /*5150*/  @P2 BRA `(.L_x_7821) ;  /* 0x0000000000082947 */ /* 0x002fea0003800000 */
[----:B------:R-:W1:Y:S02]  /*5160*/  SYNCS.PHASECHK.TRANS64.TRYWAIT P2, [UR6+0x28850], R4 ;  /* 0x02885004ff0075a7 */ /* 0x000e640008040146 */
[----:B-1----:R-:W-:Y:S05]  /*5170*/  @!P2 BRA `(.L_x_7824) ;  /* 0x000000f0001ca947 */ /* 0x002fea0003800000 */
.L_x_7821:
[----:B------:R-:W-:Y:S01]  /*5180*/  UIADD3 UR6, UR41, 0x400, URZ ;  /* 0x0000040029067890 */ /* 0x000fe2000fffe03f */
[----:B------:R-:W-:Y:S01]  /*5190*/  WARPGROUP.ARRIVE ;  /* 0x00000000000079c5 */ /* 0x000fe20000000000 */
[----:B------:R-:W-:Y:S01]  /*51a0*/  UMOV UR7, 0x40000040 ;  /* 0x4000004000077882 */ /* 0x000fe20000000000 */
[----:B------:R-:W-:Y:S01]  /*51b0*/  PLOP3.LUT P2, PT, PT, PT, UP0, 0x80, 0x0 ;  /* 0x000000000000781c */ /* 0x000fe20003f4f008 */
[----:B------:R-:W-:Y:S01]  /*51c0*/  USHF.R.U32.HI UR6, URZ, 0x4, UR6 ;  /* 0x000000043f067899 */ /* 0x000fe20008011606 */
[----:B------:R-:W-:Y:S01]  /*51d0*/  PLOP3.LUT P3, PT, PT, PT, UP0, 0x80, 0x0 ;  /* 0x000000000000781c */ /* 0x000fe20003f6f008 */
[----:B------:R-:W-:Y:S01]  /*51e0*/  VIADD R10, R17, UR36 ;  /* 0x00000024110a7c36 */ /* 0x000fe20008000000 */
[----:B01----:R-:W0:Y:S01]  /*51f0*/  LDC R4, c[0x0][0x2f0] ;  /* 0x0000bc00ff047b82 */ /* 0x003e220000000800 */
[----:B------:R-:W-:Y:S01]  /*5200*/  ULOP3.LUT UR6, UR6, 0x3fff, URZ, 0xc0, !UPT ;  /* 0x00003fff06067892 */ /* 0x000fe2000f8ec03f */
[----:B------:R-:W-:-:S03]  /*5210*/  IMAD.U32 R9, RZ, RZ, UR55 ;  /* 0x00000037ff097e24 */ /* 0x000fc6000f8e00ff */
[----:B------:R-:W-:Y:S02]  /*5220*/  ULOP3.LUT UR6, UR6, 0x4000000, URZ, 0xfc, !UPT ;  /* 0x0400000006067892 */ /* 0x000fe4000f8efc3f */
[----:B------:R-:W-:Y:S01]  /*5230*/  @!P1 LEA R9, R9, UR41, 0x3 ;  /* 0x0000002909099c11 */ /* 0x000fe2000f8e18ff */
[----:B------:R-:W1:Y:S01]  /*5240*/  LDC R5, c[0x0][0x288] ;  /* 0x0000a200ff057b82 */ /* 0x000e620000000800 */
[----:B------:R-:W-:-:S03]  /*5250*/  ULEA UR10, UR44, UR6, 0xb ;  /* 0x000000062c0a7291 */ /* 0x000fc6000f8e583f */
[----:B------:R-:W-:-:S04]  /*5260*/  @!P1 VIADD R9, R9, 0x28840 ;  /* 0x0002884009099836 */ /* 0x000fc80000000000 */
[----:B------:R-:W-:Y:S01]  /*5270*/  UMOV UR6, UR10 ;  /* 0x0000000a00067c82 */ /* 0x000fe20008000000 */
[----:B------:R-:W-:Y:S01]  /*5280*/  @!P1 PRMT R9, RZ, 0x654, R9 ;  /* 0x00000654ff099816 */ /* 0x000fe20000000009 */
        /* <DEDUP_REMOVED lines=29> */
[----:B------:R-:W-:Y:S01]  /*5460*/  WARPGROUP.ARRIVE ;  /* 0x00000000000079c5 */ /* 0x000fe20000000000 */
[----:B------:R-:W-:-:S06]  /*5470*/  IMAD.SHL.U32 R162, R6, 0x80, RZ ;  /* 0x0000008006a27824 */ /* 0x000fcc00078e00ff */
[----:B------:R-:W-:Y:S01]  /*5480*/  HGMMA.64x128x16.F32 R88, R156, gdesc[UR4].tnspB, R88, gsb0 ;  /* 0x41e000049c587df0 */ /* 0x000fe20008000858 */
[----:B------:R-:W-:Y:S01]  /*5490*/  UIADD3 UR6, UR10, 0x380, URZ ;  /* 0x000003800a067890 */ /* 0x000fe2000fffe03f */
[----:B------:R-:W-:Y:S01]  /*54a0*/  IADD3 R11, -R162, 0x1, RZ ;  /* 0x00000001a20b7810 */ /* 0x000fe20007ffe1ff */
[----:B------:R-:W-:-:S04]  /*54b0*/  UMOV UR7, 0x40000040 ;  /* 0x4000004000077882 */ /* 0x000fc80000000000 */
[----:B------:R-:W-:-:S04]  /*54c0*/  IMAD R11, R16, -0x2, R11 ;  /* 0xfffffffe100b7824 */ /* 0x000fc800078e020b */
[----:B0-----:R-:W-:-:S04]  /*54d0*/  IMAD R12, R4, UR42, R11 ;  /* 0x0000002a040c7c24 */ /* 0x001fc8000f8e020b */
[----:B-1----:R-:W-:-:S04]  /*54e0*/  IMAD.IADD R12, R12, 0x1, -R5 ;  /* 0x000000010c0c7824 */ /* 0x002fc800078e0a05 */
[----:B------:R-:W-:Y:S01]  /*54f0*/  VIADD R13, R12, UR53 ;  /* 0x000000350c0d7c36 */ /* 0x000fe20008000000 */
[----:B------:R-:W-:Y:S02]  /*5500*/  WARPGROUP.DEPBAR.LE gsb0, 0x0 ;  /* 0x00008000000079c5 */ /* 0x000fe40000010000 */
[----:B------:R-:W-:-:S06]  /*5510*/  WARPGROUP.ARRIVE ;  /* 0x00000000000079c5 */ /* 0x000fcc0000000000 */
[----:B------:R-:W-:Y:S01]  /*5520*/  HGMMA.64x128x16.F32 R88, R152, gdesc[UR4].tnspB, R88, gsb0 ;  /* 0x41e0000498587df0 */ /* 0x000fe20008000858 */
[----:B------:R-:W-:Y:S02]  /*5530*/  @UP0 ULDC UR6, c[0x0][0x44c] ;  /* 0x0001130000060ab9 */ /* 0x000fe40000000800 */
[----:B------:R-:W-:Y:S01]  /*5540*/  @P2 IMAD.HI.U32 R7, R10, UR6, RZ ;  /* 0x000000060a072c27 */ /* 0x000fe2000f8e00ff */
[----:B------:R-:W-:Y:S01]  /*5550*/  @UP0 ULDC UR6, c[0x0][0x450] ;  /* 0x0001140000060ab9 */ /* 0x000fe20000000800 */
[----:B------:R-:W-:-:S03]  /*5560*/  PLOP3.LUT P2, PT, PT, PT, UP1, 0x40, 0x0 ;  /* 0x000000000000781c */ /* 0x000fc60003f4e818 */
[----:B------:R-:W-:Y:S01]  /*5570*/  @P3 SHF.R.U32.HI R10, RZ, UR6, R7 ;  /* 0x00000006ff0a3c19 */ /* 0x000fe20008011607 */
[----:B------:R-:W-:Y:S01]  /*5580*/  ULOP3.LUT UR6, URZ, UR52, URZ, 0x33, !UPT ;  /* 0x000000343f067292 */ /* 0x000fe2000f8e333f */
[----:B------:R-:W-:-:S03]  /*5590*/  IADD3 R7, -R23, 0xb, RZ ;  /* 0x0000000b17077810 */ /* 0x000fc60007ffe1ff */
[----:B------:R-:W0:Y:S02]  /*55a0*/  SHFL.IDX PT, R14, R10, RZ, 0x1c1f ;  /* 0x001c1fff0a0e7589 */ /* 0x000e2400000e0000 */
[----:B------:R-:W-:Y:S01]  /*55b0*/  VIADD R15, R12, UR6 ;  /* 0x000000060c0f7c36 */ /* 0x000fe20008000000 */
[----:B------:R-:W-:Y:S02]  /*55c0*/  WARPGROUP.DEPBAR.LE gsb0, 0x0 ;  /* 0x00008000000079c5 */ /* 0x000fe40000010000 */
[----:B------:R0:W-:Y:S06]  /*55d0*/  BAR.ARV R7, 0x100 ;  /* 0x000400070000751d */ /* 0x0001ec0000002000 */
[----:B------:R1:W-:Y:S01]  /*55e0*/  @!P1 SYNCS.ARRIVE.TRANS64.RED.A1T0 RZ, [R9+URZ], RZ ;  /* 0x000000ff09ff99a7 */ /* 0x0003e2000810043f */
[----:B0-----:R-:W-:-:S02]  /*55f0*/  IMAD.IADD R7, R15, 0x1, R14 ;  /* 0x000000010f077824 */ /* 0x001fc400078e020e */
[----:B-1----:R-:W-:Y:S01]  /*5600*/  IMAD.IADD R9, R13, 0x1, R14 ;  /* 0x000000010d097824 */ /* 0x002fe200078e020e */
        /* <DEDUP_REMOVED lines=14> */
.L_x_7827:
[----:B------:R-:W-:-:S05]  /*56f0*/  IMAD.U32 R14, RZ, RZ, UR49 ;  /* 0x00000031ff0e7e24 */ /* 0x000fca000f8e00ff */
[----:B------:R-:W-:-:S13]  /*5700*/  ISETP.NE.AND P2, PT, R14, 0x1, PT ;  /* 0x000000010e00780c */ /* 0x000fda0003f45270 */
[----:B------:R-:W0:Y:S02]  /*5710*/  @P2 LDC.64 R20, c[0x0][0x9e8] ;  /* 0x00027a00ff142b82 */ /* 0x000e240000000a00 */
[----:B0-----:R-:W-:-:S05]  /*5720*/  @P2 IMAD.HI.U32 R12, R11, R20, RZ ;  /* 0x000000140b0c2227 */ /* 0x001fca00078e00ff */
[----:B------:R-:W-:-:S07]  /*5730*/  @P2 SHF.R.U32.HI R11, RZ, R21, R12 ;  /* 0x00000015ff0b2219 */ /* 0x000fce000001160c */
.L_x_7828:
[----:B------:R-:W-:Y:S05]  /*5740*/  BSYNC B0 ;  /* 0x0000000000007941 */ /* 0x000fea0003800000 */
.L_x_7826:
[----:B------:R-:W-:-:S04]  /*5750*/  IMAD R11, R11, R14, -R162 ;  /* 0x0000000e0b0b7224 */ /* 0x000fc800078e0aa2 */
[----:B------:R-:W-:-:S05]  /*5760*/  IMAD R12, R16, -0x2, R11 ;  /* 0xfffffffe100c7824 */ /* 0x000fca00078e020b */
[----:B------:R-:W-:Y:S02]  /*5770*/  VIADDMNMX R9, R12, R14, R9, PT ;  /* 0x0000000e0c097246 */ /* 0x000fe40003800109 */
[----:B------:R-:W-:-:S07]  /*5780*/  VIMNMX R7, R7, R12, !PT ;  /* 0x0000000c07077248 */ /* 0x000fce0007fe0100 */
.L_x_7825:
[----:B------:R-:W-:Y:S01]  /*5790*/  ISETP.GT.AND P2, PT, R6, -0x1, PT ;  /* 0xffffffff0600780c */ /* 0x000fe20003f44270 */
[----:B------:R-:W0:Y:S03]  /*57a0*/  SHFL.IDX PT, R10, R10, 0x1, 0x1c1f ;  /* 0x003c1f000a0a7f89 */ /* 0x000e2600000e0000 */
[C---:B------:R-:W-:Y:S02]  /*57b0*/  ISETP.GT.AND P5, PT, R7.reuse, RZ, P2 ;  /* 0x000000ff0700720c */ /* 0x040fe400017a4270 */
[----:B------:R-:W-:Y:S02]  /*57c0*/  ISETP.GT.AND P4, PT, R7, 0x1, P2 ;  /* 0x000000010700780c */ /* 0x000fe40001784270 */
        /* <DEDUP_REMOVED lines=111> */
.L_x_7831:
[----:B------:R-:W-:-:S05]  /*5ec0*/  IMAD.U32 R9, RZ, RZ, UR49 ;  /* 0x00000031ff097e24 */ /* 0x000fca000f8e00ff */
[----:B------:R-:W-:-:S13]  /*5ed0*/  ISETP.NE.AND P3, PT, R9, 0x1, PT ;  /* 0x000000010900780c */ /* 0x000fda0003f65270 */
[----:B------:R-:W0:Y:S02]  /*5ee0*/  @P3 LDC.64 R10, c[0x0][0x9e8] ;  /* 0x00027a00ff0a3b82 */ /* 0x000e240000000a00 */
[----:B0-----:R-:W-:-:S05]  /*5ef0*/  @P3 IMAD.HI.U32 R10, R7, R10, RZ ;  /* 0x0000000a070a3227 */ /* 0x001fca00078e00ff */
[----:B------:R-:W-:-:S07]  /*5f00*/  @P3 SHF.R.U32.HI R7, RZ, R11, R10 ;  /* 0x0000000bff073219 */ /* 0x000fce000001160a */
.L_x_7832:
[----:B------:R-:W-:Y:S05]  /*5f10*/  BSYNC B0 ;  /* 0x0000000000007941 */ /* 0x000fea0003800000 */
.L_x_7830:
[----:B------:R-:W-:-:S04]  /*5f20*/  IMAD R7, R7, R9, -R162 ;  /* 0x0000000907077224 */ /* 0x000fc800078e0aa2 */
[----:B------:R-:W-:-:S05]  /*5f30*/  IMAD R10, R16, -0x2, R7 ;  /* 0xfffffffe100a7824 */ /* 0x000fca00078e0207 */
[----:B------:R-:W-:Y:S02]  /*5f40*/  VIADDMNMX R13, R10, R9, R13, PT ;  /* 0x000000090a0d7246 */ /* 0x000fe4000380010d */
[----:B------:R-:W-:-:S07]  /*5f50*/  VIMNMX R15, R15, R10, !PT ;  /* 0x0000000a0f0f7248 */ /* 0x000fce0007fe0100 */
.L_x_7829:
[----:B------:R-:W-:Y:S01]  /*5f60*/  FMNMX.FTZ R7, R166, R0, !PT ;  /* 0x00000000a6077209 */ /* 0x000fe20007810000 */
[----:B------:R-:W-:Y:S01]  /*5f70*/  IMAD.U32 R53, RZ, RZ, UR44 ;  /* 0x0000002cff357e24 */ /* 0x000fe2000f8e00ff */
[C---:B------:R-:W-:Y:S01]  /*5f80*/  ISETP.GT.AND P6, PT, R15.reuse, 0x8, P2 ;  /* 0x000000080f00780c */ /* 0x040fe200017c4270 */
[----:B------:R-:W-:Y:S01]  /*5f90*/  UMOV UR45, UR54 ;  /* 0x00000036002d7c82 */ /* 0x000fe20008000000 */
[----:B------:R-:W-:Y:S01]  /*5fa0*/  FMNMX.FTZ R7, R168, R7, !PT ;  /* 0x00000007a8077209 */ /* 0x000fe20007810000 */
[----:B------:R-:W-:Y:S01]  /*5fb0*/  UMOV UR44, UR55 ;  /* 0x00000037002c7c82 */ /* 0x000fe20008000000 */
        /* <DEDUP_REMOVED lines=8> */
[----:B------:R-:W-:-:S02]  /*6040*/  FSEL R164, R27, -INF , !P4 ;  /* 0xff8000001ba47808 */ /* 0x000fc40006000000 */
[----:B------:R-:W-:Y:S02]  /*6050*/  FMNMX.FTZ R7, R174, R7, !PT ;  /* 0x00000007ae077209 */ /* 0x000fe40007810000 */
[----:B------:R-:W-:Y:S02]  /*6060*/  ISETP.GT.AND P4, PT, R15, 0x11, P2 ;  /* 0x000000110f00780c */ /* 0x000fe40001784270 */
[----:B------:R-:W-:Y:S02]  /*6070*/  FMNMX.FTZ R7, R170, R7, !PT ;  /* 0x00000007aa077209 */ /* 0x000fe40007810000 */
[----:B------:R-:W-:Y:S02]  /*6080*/  ISETP.LT.OR P4, PT, R13, 0x12, P4 ;  /* 0x000000120d00780c */ /* 0x000fe40002781670 */
[----:B------:R-:W-:Y:S02]  /*6090*/  FMNMX.FTZ R7, R160, R7, !PT ;  /* 0x00000007a0077209 */ /* 0x000fe40007810000 */
[----:B------:R-:W-:-:S02]  /*60a0*/  ISETP.GT.AND P3, PT, R15, 0x9, P2 ;  /* 0x000000090f00780c */ /* 0x000fc40001764270 */
[----:B------:R-:W-:Y:S02]  /*60b0*/  FMNMX.FTZ R7, R158, R7, !PT ;  /* 0x000000079e077209 */ /* 0x000fe40007810000 */
[----:B------:R-:W-:Y:S02]  /*60c0*/  ISETP.LT.OR P3, PT, R13, 0xa, P3 ;  /* 0x0000000a0d00780c */ /* 0x000fe40001f61670 */
[----:B------:R-:W-:Y:S02]  /*60d0*/  FMNMX.FTZ R7, R156, R7, !PT ;  /* 0x000000079c077209 */ /* 0x000fe40007810000 */
[----:B------:R-:W-:Y:S02]  /*60e0*/  FSEL R162, R31, -INF , !P3 ;  /* 0xff8000001fa27808 */ /* 0x000fe40005800000 */
[----:B------:R-:W-:Y:S02]  /*60f0*/  FMNMX.FTZ R7, R154, R7, !PT ;  /* 0x000000079a077209 */ /* 0x000fe40007810000 */
[----:B------:R-:W-:-:S02]  /*6100*/  ISETP.GT.AND P5, PT, R15, 0x10, P2 ;  /* 0x000000100f00780c */ /* 0x000fc400017a4270 */
[----:B------:R-:W-:Y:S02]  /*6110*/  FMNMX.FTZ R7, R152, R7, !PT ;  /* 0x0000000798077209 */ /* 0x000fe40007810000 */
[----:B------:R-:W-:Y:S02]  /*6120*/  ISETP.LT.OR P5, PT, R13, 0x11, P5 ;  /* 0x000000110d00780c */ /* 0x000fe40002fa1670 */
[----:B------:R-:W-:Y:S02]  /*6130*/  FMNMX.FTZ R7, R48, R7, !PT ;  /* 0x0000000730077209 */ /* 0x000fe40007810000 */
[----:B------:R-:W-:Y:S02]  /*6140*/  ISETP.GT.AND P3, PT, R15, 0x18, P2 ;  /* 0x000000180f00780c */ /* 0x000fe40001764270 */
[----:B------:R-:W-:Y:S02]  /*6150*/  FMNMX.FTZ R7, R52, R7, !PT ;  /* 0x0000000734077209 */ /* 0x000fe40007810000 */
[----:B------:R-:W-:-:S02]  /*6160*/  FSEL R34, R34, -INF , !P5 ;  /* 0xff80000022227808 */ /* 0x000fc40006800000 */
[----:B------:R-:W-:Y:S02]  /*6170*/  FMNMX.FTZ R7, R44, R7, !PT ;  /* 0x000000072c077209 */ /* 0x000fe40007810000 */
[----:B------:R-:W-:Y:S02]  /*6180*/  ISETP.GT.AND P5, PT, R15, 0x19, P2 ;  /* 0x000000190f00780c */ /* 0x000fe400017a4270 */
[----:B------:R-:W-:Y:S02]  /*6190*/  FMNMX.FTZ R7, R56, R7, !PT ;  /* 0x0000000738077209 */ /* 0x000fe40007810000 */
[C---:B------:R-:W-:Y:S02]  /*61a0*/  ISETP.LT.OR P3, PT, R13.reuse, 0x19, P3 ;  /* 0x000000190d00780c */ /* 0x040fe40001f61670 */
[----:B------:R-:W-:Y:S02]  /*61b0*/  FMNMX.FTZ R7, R40, R7, !PT ;  /* 0x0000000728077209 */ /* 0x000fe40007810000 */
[----:B------:R-:W-:-:S02]  /*61c0*/  ISETP.LT.OR P5, PT, R13, 0x1a, P5 ;  /* 0x0000001a0d00780c */ /* 0x000fc40002fa1670 */
[----:B------:R-:W-:Y:S02]  /*61d0*/  FMNMX.FTZ R7, R60, R7, !PT ;  /* 0x000000073c077209 */ /* 0x000fe40007810000 */
[----:B------:R-:W-:Y:S02]  /*61e0*/  FSEL R38, R38, -INF , !P3 ;  /* 0xff80000026267808 */ /* 0x000fe40005800000 */
[----:B------:R-:W-:Y:S02]  /*61f0*/  FMNMX.FTZ R7, R20, R7, !PT ;  /* 0x0000000714077209 */ /* 0x000fe40007810000 */
[----:B------:R-:W-:Y:S02]  /*6200*/  ISETP.GT.AND P3, PT, R15, 0x21, P2 ;  /* 0x000000210f00780c */ /* 0x000fe40001764270 */
[----:B------:R-:W-:Y:S02]  /*6210*/  FMNMX.FTZ R7, R64, R7, !PT ;  /* 0x0000000740077209 */ /* 0x000fe40007810000 */
[----:B------:R-:W-:-:S02]  /*6220*/  ISETP.LT.OR P3, PT, R13, 0x22, P3 ;  /* 0x000000220d00780c */ /* 0x000fc40001f61670 */
[----:B------:R-:W-:Y:S02]  /*6230*/  FMNMX.FTZ R7, R28, R7, !PT ;  /* 0x000000071c077209 */ /* 0x000fe40007810000 */
[----:B------:R-:W-:Y:S02]  /*6240*/  @!P1 LEA R53, R53, UR41, 0x3 ;  /* 0x0000002935359c11 */ /* 0x000fe4000f8e18ff */
        /* <DEDUP_REMOVED lines=26> */
[-CC-:B------:R-:W-:Y:S01]  /*63f0*/  FFMA.FTZ R11, R192, R7.reuse, -R25.reuse ;  /* 0x00000007c00b7223 */ /* 0x180fe20000010819 */
[C---:B------:R-:W-:Y:S01]  /*6400*/  ISETP.GT.AND P5, PT, R15.reuse, 0x28, P2 ;  /* 0x000000280f00780c */ /* 0x040fe200017a4270 */
[-CC-:B------:R-:W-:Y:S01]  /*6410*/  FFMA.FTZ R35, R160, R7.reuse, -R25.reuse ;  /* 0x00000007a0237223 */ /* 0x180fe20000010819 */
[----:B------:R-:W-:Y:S01]  /*6420*/  FSEL R42, R42, -INF , !P4 ;  /* 0xff8000002a2a7808 */ /* 0x000fe20006000000 */
[-CC-:B------:R-:W-:Y:S01]  /*6430*/  FFMA.FTZ R178, R174, R7.reuse, -R25.reuse ;  /* 0x00000007aeb27223 */ /* 0x180fe20000010819 */
[----:B------:R-:W-:Y:S01]  /*6440*/  ISETP.GT.AND P4, PT, R15, RZ, P2 ;  /* 0x000000ff0f00720c */ /* 0x000fe20001784270 */
        /* <DEDUP_REMOVED lines=11> */
[----:B------:R-:W-:Y:S01]  /*6500*/  FMNMX.FTZ R21, R31, R8, !PT ;  /* 0x000000081f157209 */ /* 0x000fe20007810000 */
[-CC-:B------:R-:W-:Y:S01]  /*6510*/  FFMA.FTZ R44, R44, R7.reuse, -R25.reuse ;  /* 0x000000072c2c7223 */ /* 0x180fe20000010819 */
[----:B------:R-:W-:Y:S01]  /*6520*/  FSEL R46, R46, -INF , !P5 ;  /* 0xff8000002e2e7808 */ /* 0x000fe20006800000 */
[--C-:B------:R-:W-:Y:S01]  /*6530*/  FFMA.FTZ R40, R40, R7, -R25.reuse ;  /* 0x0000000728287223 */ /* 0x100fe20000010819 */
[----:B------:R-:W-:Y:S01]  /*6540*/  FMNMX.FTZ R21, R164, R21, !PT ;  /* 0x00000015a4157209 */ /* 0x000fe20007810000 */
[-CC-:B------:R-:W-:Y:S01]  /*6550*/  FFMA.FTZ R20, R20, R7.reuse, -R25.reuse ;  /* 0x0000000714147223 */ /* 0x180fe20000010819 */
[----:B------:R-:W-:Y:S01]  /*6560*/  ISETP.GT.AND P5, PT, R15, 0x30, P2 ;  /* 0x000000300f00780c */ /* 0x000fe200017a4270 */
[--C-:B------:R-:W-:Y:S01]  /*6570*/  FFMA.FTZ R28, R28, R7, -R25.reuse ;  /* 0x000000071c1c7223 */ /* 0x100fe20000010819 */
[----:B------:R-:W-:Y:S01]  /*6580*/  FMNMX.FTZ R21, R30, R21, !PT ;  /* 0x000000151e157209 */ /* 0x000fe20007810000 */
[-CC-:B------:R-:W-:Y:S01]  /*6590*/  FFMA.FTZ R24, R24, R7.reuse, -R25.reuse ;  /* 0x0000000718187223 */ /* 0x180fe20000010819 */
[----:B------:R-:W-:Y:S01]  /*65a0*/  ISETP.LT.OR P4, PT, R13, 0x2a, P3 ;  /* 0x0000002a0d00780c */ /* 0x000fe20001f81670 */
[--C-:B------:R-:W-:Y:S01]  /*65b0*/  FFMA.FTZ R43, R72, R7, -R25.reuse ;  /* 0x00000007482b7223 */ /* 0x100fe20000010819 */
[----:B------:R-:W-:Y:S01]  /*65c0*/  FMNMX.FTZ R27, R162, R21, !PT ;  /* 0x00000015a21b7209 */ /* 0x000fe20007810000 */
[-CC-:B------:R-:W-:Y:S01]  /*65d0*/  FFMA.FTZ R14, R14, R7.reuse, -R25.reuse ;  /* 0x000000070e0e7223 */ /* 0x180fe20000010819 */
[----:B------:R0:W-:Y:S01]  /*65e0*/  MUFU.EX2 R21, R29 ;  /* 0x0000001d00157308 */ /* 0x0001e20000000800 */
[----:B------:R-:W-:Y:S01]  /*65f0*/  ISETP.GT.AND P3, PT, R15, 0x31, P2 ;  /* 0x000000310f00780c */ /* 0x000fe20001764270 */
[--C-:B------:R-:W-:Y:S01]  /*6600*/  FFMA.FTZ R36, R36, R7, -R25.reuse ;  /* 0x0000000724247223 */ /* 0x100fe20000010819 */
[----:B------:R-:W-:Y:S01]  /*6610*/  FMNMX.FTZ R27, R34, R27, !PT ;  /* 0x0000001b221b7209 */ /* 0x000fe20007810000 */
[-CC-:B------:R-:W-:Y:S01]  /*6620*/  FFMA.FTZ R84, R84, R7.reuse, -R25.reuse ;  /* 0x0000000754547223 */ /* 0x180fe20000010819 */
[----:B------:R-:W-:Y:S01]  /*6630*/  FSEL R26, R47, -INF , !P4 ;  /* 0xff8000002f1a7808 */ /* 0x000fe20006000000 */
[----:B------:R-:W-:Y:S01]  /*6640*/  FFMA.FTZ R47, R80, R7, -R25 ;  /* 0x00000007502f7223 */ /* 0x000fe20000010819 */
[----:B------:R-:W-:Y:S01]  /*6650*/  FMNMX.FTZ R27, R166, R27, !PT ;  /* 0x0000001ba61b7209 */ /* 0x000fe20007810000 */
[----:B------:R-:W-:Y:S01]  /*6660*/  MUFU.EX2 R180, R180 ;  /* 0x000000b400b47308 */ /* 0x000fe20000000800 */
[----:B------:R-:W-:-:S02]  /*6670*/  ISETP.LT.OR P5, PT, R13, 0x31, P5 ;  /* 0x000000310d00780c */ /* 0x000fc40002fa1670 */
[----:B------:R-:W-:Y:S02]  /*6680*/  FMNMX.FTZ R27, R38, R27, !PT ;  /* 0x0000001b261b7209 */ /* 0x000fe40007810000 */
[----:B------:R-:W-:Y:S02]  /*6690*/  ISETP.GT.AND P4, PT, R15, 0x38, P2 ;  /* 0x000000380f00780c */ /* 0x000fe40001784270 */
[----:B0-----:R-:W-:Y:S01]  /*66a0*/  FMNMX.FTZ R29, R168, R27, !PT ;  /* 0x0000001ba81d7209 */ /* 0x001fe20007810000 */
[----:B------:R-:W-:Y:S01]  /*66b0*/  MUFU.EX2 R9, R9 ;  /* 0x0000000900097308 */ /* 0x000fe20000000800 */
[----:B------:R-:W-:Y:S02]  /*66c0*/  ISETP.LT.OR P3, PT, R13, 0x32, P3 ;  /* 0x000000320d00780c */ /* 0x000fe40001f61670 */
[----:B------:R-:W-:Y:S02]  /*66d0*/  FMNMX.FTZ R29, R42, R29, !PT ;  /* 0x0000001d2a1d7209 */ /* 0x000fe40007810000 */
[----:B------:R-:W-:-:S02]  /*66e0*/  FSEL R50, R50, -INF , !P5 ;  /* 0xff80000032327808 */ /* 0x000fc40006800000 */
[----:B------:R-:W-:Y:S01]  /*66f0*/  FMNMX.FTZ R33, R172, R29, !PT ;  /* 0x0000001dac217209 */ /* 0x000fe20007810000 */
[----:B------:R-:W-:Y:S01]  /*6700*/  MUFU.EX2 R27, R170 ;  /* 0x000000aa001b7308 */ /* 0x000fe20000000800 */
[----:B------:R-:W-:Y:S02]  /*6710*/  ISETP.GT.AND P5, PT, R15, 0x39, P2 ;  /* 0x000000390f00780c */ /* 0x000fe400017a4270 */
[----:B------:R-:W-:Y:S02]  /*6720*/  FMNMX.FTZ R33, R46, R33, !PT ;  /* 0x000000212e217209 */ /* 0x000fe40007810000 */
[----:B------:R-:W-:Y:S02]  /*6730*/  FSEL R192, R51, -INF , !P3 ;  /* 0xff80000033c07808 */ /* 0x000fe40005800000 */
[----:B------:R-:W-:Y:S01]  /*6740*/  FMNMX.FTZ R33, R26, R33, !PT ;  /* 0x000000211a217209 */ /* 0x000fe20007810000 */
[----:B------:R0:W-:Y:S01]  /*6750*/  MUFU.EX2 R29, R35 ;  /* 0x00000023001d7308 */ /* 0x0001e20000000800 */
[----:B------:R-:W-:-:S02]  /*6760*/  ISETP.LT.OR P4, PT, R13, 0x39, P4 ;  /* 0x000000390d00780c */ /* 0x000fc40002781670 */
[----:B------:R-:W-:Y:S02]  /*6770*/  FMNMX.FTZ R33, R50, R33, !PT ;  /* 0x0000002132217209 */ /* 0x000fe40007810000 */
[----:B------:R-:W-:Y:S02]  /*6780*/  ISETP.GT.AND P3, PT, R15, 0x40, P2 ;  /* 0x000000400f00780c */ /* 0x000fe40001764270 */
[----:B------:R-:W-:Y:S01]  /*6790*/  ISETP.LT.OR P5, PT, R13, 0x3a, P5 ;  /* 0x0000003a0d00780c */ /* 0x000fe20002fa1670 */
[----:B------:R-:W-:Y:S01]  /*67a0*/  MUFU.EX2 R182, R182 ;  /* 0x000000b600b67308 */ /* 0x000fe20000000800 */
[----:B------:R-:W-:Y:S02]  /*67b0*/  FSEL R54, R54, -INF , !P4 ;  /* 0xff80000036367808 */ /* 0x000fe40006000000 */
[----:B0-----:R-:W-:Y:S02]  /*67c0*/  FMNMX.FTZ R35, R192, R33, !PT ;  /* 0x00000021c0237209 */ /* 0x001fe40007810000 */
[----:B------:R-:W-:-:S02]  /*67d0*/  ISETP.GT.AND P4, PT, R15, 0x41, P2 ;  /* 0x000000410f00780c */ /* 0x000fc40001784270 */
[----:B------:R-:W-:Y:S01]  /*67e0*/  FSEL R174, R55, -INF , !P5 ;  /* 0xff80000037ae7808 */ /* 0x000fe20006800000 */
[----:B------:R0:W-:Y:S01]  /*67f0*/  MUFU.EX2 R33, R39 ;  /* 0x0000002700217308 */ /* 0x0001e20000000800 */
[----:B------:R-:W-:Y:S02]  /*6800*/  ISETP.LT.OR P3, PT, R13, 0x41, P3 ;  /* 0x000000410d00780c */ /* 0x000fe40001f61670 */
[----:B------:R-:W-:Y:S02]  /*6810*/  FMNMX.FTZ R35, R54, R35, !PT ;  /* 0x0000002336237209 */ /* 0x000fe40007810000 */
[----:B------:R-:W-:Y:S02]  /*6820*/  ISETP.GT.AND P5, PT, R15, 0x48, P2 ;  /* 0x000000480f00780c */ /* 0x000fe400017a4270 */
[----:B------:R-:W-:Y:S01]  /*6830*/  ISETP.LT.OR P4, PT, R13, 0x42, P4 ;  /* 0x000000420d00780c */ /* 0x000fe20002781670 */
[----:B------:R-:W-:Y:S01]  /*6840*/  MUFU.EX2 R11, R11 ;  /* 0x0000000b000b7308 */ /* 0x000fe20000000800 */
[----:B------:R-:W-:Y:S01]  /*6850*/  FSEL R58, R58, -INF , !P3 ;  /* 0xff8000003a3a7808 */ /* 0x000fe20005800000 */
[----:B0-----:R-:W-:Y:S01]  /*6860*/  FFMA.FTZ R39, R152, R7, -R25 ;  /* 0x0000000798277223 */ /* 0x001fe20000010819 */
[----:B------:R-:W-:-:S02]  /*6870*/  FMNMX.FTZ R35, R174, R35, !PT ;  /* 0x00000023ae237209 */ /* 0x000fc40007810000 */
[----:B------:R-:W-:Y:S02]  /*6880*/  ISETP.LT.OR P5, PT, R13, 0x49, P5 ;  /* 0x000000490d00780c */ /* 0x000fe40002fa1670 */
[----:B------:R-:W-:Y:S01]  /*6890*/  ISETP.GT.AND P3, PT, R15, 0x49, P2 ;  /* 0x000000490f00780c */ /* 0x000fe20001764270 */
[----:B------:R-:W-:Y:S01]  /*68a0*/  MUFU.EX2 R176, R176 ;  /* 0x000000b000b07308 */ /* 0x000fe20000000800 */
[----:B------:R-:W-:Y:S02]  /*68b0*/  FSEL R160, R59, -INF , !P4 ;  /* 0xff8000003ba07808 */ /* 0x000fe40006000000 */
[----:B------:R-:W-:Y:S02]  /*68c0*/  FMNMX.FTZ R35, R58, R35, !PT ;  /* 0x000000233a237209 */ /* 0x000fe40007810000 */
[----:B------:R-:W-:Y:S02]  /*68d0*/  FSEL R158, R62, -INF , !P5 ;  /* 0xff8000003e9e7808 */ /* 0x000fe40006800000 */
[----:B------:R-:W-:Y:S01]  /*68e0*/  ISETP.GT.AND P4, PT, R15, 0x50, P2 ;  /* 0x000000500f00780c */ /* 0x000fe20001784270 */
[----:B------:R0:W-:Y:S01]  /*68f0*/  MUFU.EX2 R62, R37 ;  /* 0x00000025003e7308 */ /* 0x0001e20000000800 */
[----:B------:R-:W-:-:S02]  /*6900*/  ISETP.LT.OR P3, PT, R13, 0x4a, P3 ;  /* 0x0000004a0d00780c */ /* 0x000fc40001f61670 */
[----:B------:R-:W-:Y:S02]  /*6910*/  ISETP.GT.AND P5, PT, R15, 0x51, P2 ;  /* 0x000000510f00780c */ /* 0x000fe400017a4270 */
[----:B------:R-:W-:Y:S02]  /*6920*/  FSEL R170, R63, -INF , !P3 ;  /* 0xff8000003faa7808 */ /* 0x000fe40005800000 */
[----:B------:R-:W-:Y:S01]  /*6930*/  ISETP.LT.OR P4, PT, R13, 0x51, P4 ;  /* 0x000000510d00780c */ /* 0x000fe20002781670 */
[----:B------:R-:W-:Y:S01]  /*6940*/  MUFU.EX2 R178, R178 ;  /* 0x000000b200b27308 */ /* 0x000fe20000000800 */
[----:B0-----:R-:W-:Y:S02]  /*6950*/  FMNMX.FTZ R37, R160, R35, !PT ;  /* 0x00000023a0257209 */ /* 0x001fe40007810000 */
[----:B------:R-:W-:Y:S02]  /*6960*/  ISETP.GT.AND P3, PT, R15, 0x58, P2 ;  /* 0x000000580f00780c */ /* 0x000fe40001764270 */
[----:B------:R-:W-:-:S02]  /*6970*/  FMNMX.FTZ R37, R158, R37, !PT ;  /* 0x000000259e257209 */ /* 0x000fc40007810000 */
[----:B------:R-:W-:Y:S01]  /*6980*/  ISETP.LT.OR P5, PT, R13, 0x52, P5 ;  /* 0x000000520d00780c */ /* 0x000fe20002fa1670 */
[----:B------:R0:W-:Y:S01]  /*6990*/  MUFU.EX2 R35, R39 ;  /* 0x0000002700237308 */ /* 0x0001e20000000800 */
[----:B------:R-:W-:Y:S01]  /*69a0*/  FSEL R156, R66, -INF , !P4 ;  /* 0xff800000429c7808 */ /* 0x000fe20006000000 */
[----:B------:R-:W-:Y:S01]  /*69b0*/  FFMA.FTZ R66, R154, R7, -R25 ;  /* 0x000000079a427223 */ /* 0x000fe20000010819 */
[----:B------:R-:W-:Y:S02]  /*69c0*/  FMNMX.FTZ R37, R170, R37, !PT ;  /* 0x00000025aa257209 */ /* 0x000fe40007810000 */
[----:B------:R-:W-:Y:S02]  /*69d0*/  ISETP.GT.AND P4, PT, R15, 0x59, P2 ;  /* 0x000000590f00780c */ /* 0x000fe40001784270 */
[----:B------:R-:W-:Y:S01]  /*69e0*/  FSEL R154, R67, -INF , !P5 ;  /* 0xff800000439a7808 */ /* 0x000fe20006800000 */
[----:B------:R-:W-:Y:S01]  /*69f0*/  MUFU.EX2 R66, R66 ;  /* 0x0000004200427308 */ /* 0x000fe20000000800 */
        /* <DEDUP_REMOVED lines=18> */
[----:B------:R-:W-:Y:S02]  /*6b20*/  ISETP.GT.AND P5, PT, R15, 0x69, P2 ;  /* 0x000000690f00780c */ /* 0x000fe400017a4270 */
[----:B------:R-:W-:Y:S01]  /*6b30*/  FSEL R52, R75, -INF , !P3 ;  /* 0xff8000004b347808 */ /* 0x000fe20005800000 */
[----:B------:R-:W-:Y:S01]  /*6b40*/  MUFU.EX2 R40, R40 ;  /* 0x0000002800287308 */ /* 0x000fe20000000800 */
[----:B------:R-:W-:Y:S02]  /*6b50*/  ISETP.LT.OR P4, PT, R13, 0x69, P4 ;  /* 0x000000690d00780c */ /* 0x000fe40002781670 */
[----:B------:R-:W-:Y:S02]  /*6b60*/  FMNMX.FTZ R39, R74, R39, !PT ;  /* 0x000000274a277209 */ /* 0x000fe40007810000 */
[----:B------:R-:W-:Y:S02]  /*6b70*/  ISETP.GT.AND P3, PT, R15, 0x70, P2 ;  /* 0x000000700f00780c */ /* 0x000fe40001764270 */
[----:B------:R-:W-:Y:S01]  /*6b80*/  ISETP.LT.OR P5, PT, R13, 0x6a, P5 ;  /* 0x0000006a0d00780c */ /* 0x000fe20002fa1670 */
[----:B------:R-:W-:Y:S01]  /*6b90*/  MUFU.EX2 R20, R20 ;  /* 0x0000001400147308 */ /* 0x000fe20000000800 */
[----:B------:R-:W-:-:S02]  /*6ba0*/  FSEL R78, R78, -INF , !P4 ;  /* 0xff8000004e4e7808 */ /* 0x000fc40006000000 */
[----:B------:R-:W-:Y:S02]  /*6bb0*/  FMNMX.FTZ R39, R52, R39, !PT ;  /* 0x0000002734277209 */ /* 0x000fe40007810000 */
[----:B------:R-:W-:Y:S02]  /*6bc0*/  ISETP.GT.AND P4, PT, R15, 0x71, P2 ;  /* 0x000000710f00780c */ /* 0x000fe40001784270 */
[----:B------:R-:W-:Y:S01]  /*6bd0*/  FSEL R194, R79, -INF , !P5 ;  /* 0xff8000004fc27808 */ /* 0x000fe20006800000 */
[----:B------:R-:W-:Y:S01]  /*6be0*/  MUFU.EX2 R28, R28 ;  /* 0x0000001c001c7308 */ /* 0x000fe20000000800 */
[----:B------:R-:W-:Y:S02]  /*6bf0*/  ISETP.LT.OR P3, PT, R13, 0x71, P3 ;  /* 0x000000710d00780c */ /* 0x000fe40001f61670 */
[----:B------:R-:W-:Y:S02]  /*6c00*/  FMNMX.FTZ R39, R78, R39, !PT ;  /* 0x000000274e277209 */ /* 0x000fe40007810000 */
[----:B------:R-:W-:-:S02]  /*6c10*/  ISETP.GT.AND P5, PT, R15, 0x78, P2 ;  /* 0x000000780f00780c */ /* 0x000fc400017a4270 */
[----:B------:R-:W-:Y:S01]  /*6c20*/  ISETP.LT.OR P4, PT, R13, 0x72, P4 ;  /* 0x000000720d00780c */ /* 0x000fe20002781670 */
[----:B------:R-:W-:Y:S01]  /*6c30*/  MUFU.EX2 R24, R24 ;  /* 0x0000001800187308 */ /* 0x000fe20000000800 */
[----:B------:R-:W-:Y:S02]  /*6c40*/  FSEL R82, R82, -INF , !P3 ;  /* 0xff80000052527808 */ /* 0x000fe40005800000 */
[----:B------:R-:W-:Y:S02]  /*6c50*/  FMNMX.FTZ R39, R194, R39, !PT ;  /* 0x00000027c2277209 */ /* 0x000fe40007810000 */
[----:B------:R-:W-:Y:S02]  /*6c60*/  ISETP.GT.AND P2, PT, R15, 0x79, P2 ;  /* 0x000000790f00780c */ /* 0x000fe40001744270 */
[----:B------:R-:W-:Y:S01]  /*6c70*/  ISETP.LT.OR P5, PT, R13, 0x79, P5 ;  /* 0x000000790d00780c */ /* 0x000fe20002fa1670 */
[----:B------:R0:W-:Y:S01]  /*6c80*/  MUFU.EX2 R15, R41 ;  /* 0x00000029000f7308 */ /* 0x0001e20000000800 */
[----:B------:R-:W-:-:S02]  /*6c90*/  FSEL R56, R83, -INF , !P4 ;  /* 0xff80000053387808 */ /* 0x000fc40006000000 */
[----:B------:R-:W-:Y:S02]  /*6ca0*/  FMNMX.FTZ R39, R82, R39, !PT ;  /* 0x0000002752277209 */ /* 0x000fe40007810000 */
[----:B------:R-:W-:Y:S01]  /*6cb0*/  ISETP.LT.OR P2, PT, R13, 0x7a, P2 ;  /* 0x0000007a0d00780c */ /* 0x000fe20001741670 */
[--C-:B------:R-:W-:Y:S01]  /*6cc0*/  FFMA.FTZ R13, R60, R7, -R25.reuse ;  /* 0x000000073c0d7223 */ /* 0x100fe20000010819 */
[----:B------:R-:W-:Y:S01]  /*6cd0*/  FSEL R86, R86, -INF , !P5 ;  /* 0xff80000056567808 */ /* 0x000fe20006800000 */
[----:B------:R-:W-:Y:S01]  /*6ce0*/  MUFU.EX2 R43, R43 ;  /* 0x0000002b002b7308 */ /* 0x000fe20000000800 */
[----:B------:R-:W-:Y:S01]  /*6cf0*/  FMNMX.FTZ R39, R56, R39, !PT ;  /* 0x0000002738277209 */ /* 0x000fe20007810000 */
[----:B0-----:R-:W-:Y:S01]  /*6d00*/  FFMA.FTZ R41, R68, R7, -R25 ;  /* 0x0000000744297223 */ /* 0x001fe20000010819 */
[----:B------:R-:W-:Y:S02]  /*6d10*/  FSEL R60, R87, -INF , !P2 ;  /* 0xff800000573c7808 */ /* 0x000fe40005000000 */
[----:B------:R-:W-:-:S02]  /*6d20*/  FMNMX.FTZ R39, R86, R39, !PT ;  /* 0x0000002756277209 */ /* 0x000fc40007810000 */
[----:B------:R-:W-:Y:S01]  /*6d30*/  FSEL R51, R10, RZ, P6 ;  /* 0x000000ff0a337208 */ /* 0x000fe20003000000 */
[----:B------:R-:W-:Y:S01]  /*6d40*/  MUFU.EX2 R13, R13 ;  /* 0x0000000d000d7308 */ /* 0x000fe20000000800 */
[----:B------:R-:W-:Y:S01]  /*6d50*/  FMNMX.FTZ R45, R60, R39, !PT ;  /* 0x000000273c2d7209 */ /* 0x000fe20007810000 */
[-CC-:B------:R-:W-:Y:S02]  /*6d60*/  FFMA.FTZ R39, R64, R7.reuse, -R25.reuse ;  /* 0x0000000740277223 */ /* 0x180fe40000010819 */
[----:B------:R-:W-:Y:S01]  /*6d70*/  FADD.FTZ R68, -R51, R0 ;  /* 0x0000000033447221 */ /* 0x000fe20000010100 */
[-CC-:B------:R-:W-:Y:S01]  /*6d80*/  FFMA.FTZ R0, R32, R7.reuse, -R25.reuse ;  /* 0x0000000720007223 */ /* 0x180fe20000010819 */
[----:B------:R-:W0:Y:S02]  /*6d90*/  SHFL.BFLY PT, R64, R45, 0x2, 0x1f ;  /* 0x0c401f002d407f89 */ /* 0x000e2400000e0000 */
[----:B------:R-:W-:Y:S08]  /*6da0*/  MUFU.EX2 R39, R39 ;  /* 0x0000002700277308 */ /* 0x000ff00000000800 */
[----:B------:R-:W-:Y:S08]  /*6db0*/  MUFU.EX2 R41, R41 ;  /* 0x0000002900297308 */ /* 0x000ff00000000800 */
[----:B------:R-:W-:Y:S01]  /*6dc0*/  MUFU.EX2 R14, R14 ;  /* 0x0000000e000e7308 */ /* 0x000fe20000000800 */
[----:B0-----:R-:W-:Y:S01]  /*6dd0*/  FMNMX.FTZ R49, R45, R64, !PT ;  /* 0x000000402d317209 */ /* 0x001fe20007810000 */
[-CC-:B------:R-:W-:Y:S01]  /*6de0*/  FFMA.FTZ R64, R12, R7.reuse, -R25.reuse ;  /* 0x000000070c407223 */ /* 0x180fe20000010819 */
[-C--:B------:R-:W-:Y:S01]  /*6df0*/  FFMA.FTZ R45, R76, R7.reuse, -R25 ;  /* 0x000000074c2d7223 */ /* 0x080fe20000010819 */
[----:B------:R-:W-:-:S04]  /*6e00*/  FMUL.FTZ R25, R68, R7 ;  /* 0x0000000744197220 */ /* 0x000fc80000410000 */
[----:B------:R-:W-:Y:S01]  /*6e10*/  MUFU.EX2 R47, R47 ;  /* 0x0000002f002f7308 */ /* 0x000fe20000000800 */
[----:B------:R-:W0:Y:S07]  /*6e20*/  SHFL.BFLY PT, R12, R49, 0x1, 0x1f ;  /* 0x0c201f00310c7f89 */ /* 0x000e2e00000e0000 */
[----:B------:R-:W1:Y:S08]  /*6e30*/  MUFU.EX2 R25, R25 ;  /* 0x0000001900197308 */ /* 0x000e700000000800 */
[----:B------:R-:W-:Y:S08]  /*6e40*/  MUFU.EX2 R64, R64 ;  /* 0x0000004000407308 */ /* 0x000ff00000000800 */
[----:B------:R-:W-:Y:S01]  /*6e50*/  MUFU.EX2 R45, R45 ;  /* 0x0000002d002d7308 */ /* 0x000fe20000000800 */
[----:B0-----:R-:W-:Y:S01]  /*6e60*/  FMNMX.FTZ R12, R49, R12, !PT ;  /* 0x0000000c310c7209 */ /* 0x001fe20007810000 */
[----:B-1----:R-:W-:Y:S01]  /*6e70*/  FFMA.FTZ R68, R25, R3, R180 ;  /* 0x0000000319447223 */ /* 0x002fe200000100b4 */
[C---:B------:R-:W-:Y:S01]  /*6e80*/  F2FP.F16.F32.PACK_AB R180, R9.reuse, R180 ;  /* 0x000000b409b4723e */ /* 0x040fe200000000ff */
[----:B------:R-:W-:Y:S01]  /*6e90*/  FMUL.FTZ R88, R88, R25 ;  /* 0x0000001958587220 */ /* 0x000fe20000410000 */
[C---:B------:R-:W-:Y:S01]  /*6ea0*/  FSETP.NEU.FTZ.AND P2, PT, R12.reuse, -INF , PT ;  /* 0xff8000000c00780b */ /* 0x040fe20003f5d000 */
[----:B------:R-:W-:Y:S01]  /*6eb0*/  FMUL.FTZ R32, R12, R7 ;  /* 0x000000070c207220 */ /* 0x000fe20000410000 */
[----:B------:R-:W-:Y:S01]  /*6ec0*/  FADD.FTZ R3, R9, R68 ;  /* 0x0000004409037221 */ /* 0x000fe20000010000 */
[----:B------:R-:W-:Y:S01]  /*6ed0*/  MUFU.EX2 R36, R36 ;  /* 0x0000002400247308 */ /* 0x000fe20000000800 */
[-C--:B------:R-:W-:Y:S01]  /*6ee0*/  FMUL.FTZ R89, R89, R25.reuse ;  /* 0x0000001959597220 */ /* 0x080fe20000410000 */
[-C--:B------:R-:W-:Y:S01]  /*6ef0*/  FMUL.FTZ R92, R92, R25.reuse ;  /* 0x000000195c5c7220 */ /* 0x080fe20000410000 */
[----:B------:R-:W-:Y:S01]  /*6f00*/  FSEL R51, R32, RZ, P2 ;  /* 0x000000ff20337208 */ /* 0x000fe20001000000 */
[-C--:B------:R-:W-:Y:S01]  /*6f10*/  FMUL.FTZ R93, R93, R25.reuse ;  /* 0x000000195d5d7220 */ /* 0x080fe20000410000 */
[-C--:B------:R-:W-:Y:S01]  /*6f20*/  FMUL.FTZ R96, R96, R25.reuse ;  /* 0x0000001960607220 */ /* 0x080fe20000410000 */
[-C--:B------:R-:W-:Y:S01]  /*6f30*/  FMUL.FTZ R97, R97, R25.reuse ;  /* 0x0000001961617220 */ /* 0x080fe20000410000 */
[----:B------:R-:W-:Y:S01]  /*6f40*/  FMUL.FTZ R100, R100, R25 ;  /* 0x0000001964647220 */ /* 0x000fe20000410000 */
[-C--:B------:R-:W-:Y:S01]  /*6f50*/  FFMA.FTZ R175, R46, R7.reuse, -R51 ;  /* 0x000000072eaf7223 */ /* 0x080fe20000010833 */
[----:B------:R-:W-:Y:S01]  /*6f60*/  FADD.FTZ R46, R182, R3 ;  /* 0x00000003b62e7221 */ /* 0x000fe20000010000 */
[-CC-:B------:R-:W-:Y:S01]  /*6f70*/  FFMA.FTZ R169, R50, R7.reuse, -R51.reuse ;  /* 0x0000000732a97223 */ /* 0x180fe20000010833 */
[-CC-:B------:R-:W-:Y:S01]  /*6f80*/  FFMA.FTZ R181, R31, R7.reuse, -R51.reuse ;  /* 0x000000071fb57223 */ /* 0x180fe20000010833 */
[-CC-:B------:R-:W-:Y:S01]  /*6f90*/  FFMA.FTZ R171, R54, R7.reuse, -R51.reuse ;  /* 0x0000000736ab7223 */ /* 0x180fe20000010833 */
[----:B------:R-:W-:Y:S01]  /*6fa0*/  FADD.FTZ R3, R11, R46 ;  /* 0x0000002e0b037221 */ /* 0x000fe20000010000 */
[-CC-:B------:R-:W-:Y:S01]  /*6fb0*/  FFMA.FTZ R32, R164, R7.reuse, -R51.reuse ;  /* 0x00000007a4207223 */ /* 0x180fe20000010833 */
[-CC-:B------:R-:W-:Y:S01]  /*6fc0*/  FFMA.FTZ R183, R30, R7.reuse, -R51.reuse ;  /* 0x000000071eb77223 */ /* 0x180fe20000010833 */
[-C--:B------:R-:W-:Y:S01]  /*6fd0*/  FFMA.FTZ R30, R162, R7.reuse, -R51 ;  /* 0x00000007a21e7223 */ /* 0x080fe20000010833 */
[----:B------:R-:W-:Y:S01]  /*6fe0*/  FADD.FTZ R46, R176, R3 ;  /* 0x00000003b02e7221 */ /* 0x000fe20000010000 */
[----:B------:R-:W-:Y:S01]  /*6ff0*/  MUFU.EX2 R181, R181 ;  /* 0x000000b500b57308 */ /* 0x000fe20000000800 */
        /* <DEDUP_REMOVED lines=11> */
[--C-:B------:R-:W-:Y:S01]  /*70b0*/  FFMA.FTZ R46, R192, R7, -R51.reuse ;  /* 0x00000007c02e7223 */ /* 0x100fe20000010833 */
[----:B------:R-:W-:Y:S01]  /*70c0*/  F2FP.F16.F32.PACK_AB R164, R40, R15 ;  /* 0x0000000f28a4723e */ /* 0x000fe200000000ff */
[--C-:B------:R-:W-:Y:S01]  /*70d0*/  FFMA.FTZ R165, R58, R7, -R51.reuse ;  /* 0x000000073aa57223 */ /* 0x100fe20000010833 */
[----:B------:R-:W-:Y:S01]  /*70e0*/  FADD.FTZ R3, R29, R50 ;  /* 0x000000321d037221 */ /* 0x000fe20000010000 */
[----:B------:R-:W-:Y:S01]  /*70f0*/  MUFU.EX2 R183, R183 ;  /* 0x000000b700b77308 */ /* 0x000fe20000000800 */
[----:B------:R-:W-:Y:S01]  /*7100*/  F2FP.F16.F32.PACK_AB R166, R20, R13 ;  /* 0x0000000d14a6723e */ /* 0x000fe200000000ff */
[-C--:B------:R-:W-:Y:S01]  /*7110*/  FFMA.FTZ R154, R154, R7.reuse, -R51 ;  /* 0x000000079a9a7223 */ /* 0x080fe20000010833 */
[----:B------:R-:W-:Y:S01]  /*7120*/  FADD.FTZ R50, R62, R3 ;  /* 0x000000033e327221 */ /* 0x000fe20000010000 */
[----:B------:R-:W-:Y:S01]  /*7130*/  FSEL R3, R12, RZ, P2 ;  /* 0x000000ff0c037208 */ /* 0x000fe20001000000 */
[-CC-:B------:R-:W-:Y:S01]  /*7140*/  FFMA.FTZ R160, R160, R7.reuse, -R51.reuse ;  /* 0x00000007a0a07223 */ /* 0x180fe20000010833 */
[-CC-:B------:R-:W-:Y:S01]  /*7150*/  FFMA.FTZ R158, R158, R7.reuse, -R51.reuse ;  /* 0x000000079e9e7223 */ /* 0x180fe20000010833 */
[----:B------:R-:W-:Y:S01]  /*7160*/  FADD.FTZ R31, R33, R50 ;  /* 0x00000032211f7221 */ /* 0x000fe20000010000 */
[----:B------:R-:W-:Y:S01]  /*7170*/  MUFU.EX2 R30, R30 ;  /* 0x0000001e001e7308 */ /* 0x000fe20000000800 */
[----:B------:R-:W-:Y:S01]  /*7180*/  FADD.FTZ R8, -R3, R8 ;  /* 0x0000000803087221 */ /* 0x000fe20000010100 */
[----:B------:R-:W-:Y:S01]  /*7190*/  FFMA.FTZ R50, R174, R7, -R51 ;  /* 0x00000007ae327223 */ /* 0x000fe20000010833 */
[----:B------:R-:W-:Y:S01]  /*71a0*/  FADD.FTZ R54, R66, R31 ;  /* 0x0000001f42367221 */ /* 0x000fe20000010000 */
[----:B------:R-:W-:-:S02]  /*71b0*/  @!P1 VIADD R31, R53, 0x28860 ;  /* 0x00028860351f9836 */ /* 0x000fc40000000000 */
[-C--:B------:R-:W-:Y:S01]  /*71c0*/  FMUL.FTZ R8, R8, R7.reuse ;  /* 0x0000000708087220 */ /* 0x080fe20000410000 */
[-CC-:B------:R-:W-:Y:S01]  /*71d0*/  FFMA.FTZ R53, R52, R7.reuse, -R51.reuse ;  /* 0x0000000734357223 */ /* 0x180fe20000010833 */
[----:B------:R-:W-:Y:S01]  /*71e0*/  FADD.FTZ R3, R35, R54 ;  /* 0x0000003623037221 */ /* 0x000fe20000010000 */
[----:B------:R-:W-:Y:S01]  /*71f0*/  MUFU.EX2 R177, R177 ;  /* 0x000000b100b17308 */ /* 0x000fe20000000800 */
[-C--:B------:R-:W-:Y:S01]  /*7200*/  FFMA.FTZ R170, R170, R7.reuse, -R51 ;  /* 0x00000007aaaa7223 */ /* 0x080fe20000010833 */
[----:B------:R-:W-:Y:S01]  /*7210*/  @!P1 PRMT R31, RZ, 0x654, R31 ;  /* 0x00000654ff1f9816 */ /* 0x000fe2000000001f */
[----:B------:R-:W-:Y:S01]  /*7220*/  FADD.FTZ R54, R48, R3 ;  /* 0x0000000330367221 */ /* 0x000fe20000010000 */
[-CC-:B------:R-:W-:Y:S01]  /*7230*/  FFMA.FTZ R156, R156, R7.reuse, -R51.reuse ;  /* 0x000000079c9c7223 */ /* 0x180fe20000010833 */
[-CC-:B------:R-:W-:Y:S01]  /*7240*/  FFMA.FTZ R70, R70, R7.reuse, -R51.reuse ;  /* 0x0000000746467223 */ /* 0x180fe20000010833 */
[----:B------:R0:W-:Y:S01]  /*7250*/  @!P1 SYNCS.ARRIVE.TRANS64.RED.A1T0 RZ, [R31+URZ], RZ ;  /* 0x000000ff1fff99a7 */ /* 0x0001e2000810043f */
[----:B------:R-:W-:Y:S01]  /*7260*/  FADD.FTZ R3, R37, R54 ;  /* 0x0000003625037221 */ /* 0x000fe20000010000 */
[----:B------:R-:W1:Y:S01]  /*7270*/  MUFU.EX2 R8, R8 ;  /* 0x0000000800087308 */ /* 0x000e620000000800 */
[-CC-:B------:R-:W-:Y:S01]  /*7280*/  FFMA.FTZ R74, R74, R7.reuse, -R51.reuse ;  /* 0x000000074a4a7223 */ /* 0x180fe20000010833 */
[-C--:B------:R-:W-:Y:S01]  /*7290*/  FFMA.FTZ R78, R78, R7.reuse, -R51 ;  /* 0x000000074e4e7223 */ /* 0x080fe20000010833 */
[----:B------:R-:W-:Y:S01]  /*72a0*/  FADD.FTZ R54, R44, R3 ;  /* 0x000000032c367221 */ /* 0x000fe20000010000 */
[-CC-:B------:R-:W-:Y:S01]  /*72b0*/  FFMA.FTZ R194, R194, R7.reuse, -R51.reuse ;  /* 0x00000007c2c27223 */ /* 0x180fe20000010833 */
[-CC-:B------:R-:W-:Y:S01]  /*72c0*/  FFMA.FTZ R82, R82, R7.reuse, -R51.reuse ;  /* 0x0000000752527223 */ /* 0x180fe20000010833 */
[-CC-:B0-----:R-:W-:Y:S01]  /*72d0*/  FFMA.FTZ R31, R152, R7.reuse, -R51.reuse ;  /* 0x00000007981f7223 */ /* 0x181fe20000010833 */
[----:B------:R-:W-:Y:S01]  /*72e0*/  FADD.FTZ R3, R15, R54 ;  /* 0x000000360f037221 */ /* 0x000fe20000010000 */
[----:B------:R-:W0:Y:S01]  /*72f0*/  MUFU.EX2 R34, R34 ;  /* 0x0000002200227308 */ /* 0x000e220000000800 */
[-CC-:B------:R-:W-:Y:S01]  /*7300*/  FFMA.FTZ R56, R56, R7.reuse, -R51.reuse ;  /* 0x0000000738387223 */ /* 0x180fe20000010833 */
[-C--:B------:R-:W-:Y:S01]  /*7310*/  FFMA.FTZ R86, R86, R7.reuse, -R51 ;  /* 0x0000000756567223 */ /* 0x080fe20000010833 */
[----:B------:R-:W-:Y:S01]  /*7320*/  FADD.FTZ R54, R40, R3 ;  /* 0x0000000328367221 */ /* 0x000fe20000010000 */
[----:B------:R-:W-:Y:S01]  /*7330*/  FFMA.FTZ R51, R60, R7, -R51 ;  /* 0x000000073c337223 */ /* 0x000fe20000010833 */
[----:B------:R-:W-:Y:S01]  /*7340*/  ISETP.GT.AND P2, PT, R6, UR56, PT ;  /* 0x0000003806007c0c */ /* 0x000fe2000bf44270 */
[-C--:B------:R-:W-:Y:S01]  /*7350*/  FMUL.FTZ R101, R101, R25.reuse ;  /* 0x0000001965657220 */ /* 0x080fe20000410000 */
[----:B------:R-:W-:Y:S01]  /*7360*/  FADD.FTZ R55, R13, R54 ;  /* 0x000000360d377221 */ /* 0x000fe20000010000 */
[----:B------:R-:W2:Y:S01]  /*7370*/  MUFU.EX2 R179, R179 ;  /* 0x000000b300b37308 */ /* 0x000ea20000000800 */
[----:B-1----:R-:W-:Y:S01]  /*7380*/  FFMA.FTZ R3, R8, R2, R181 ;  /* 0x0000000208037223 */ /* 0x002fe200000100b5 */
[-C--:B------:R-:W-:Y:S01]  /*7390*/  FMUL.FTZ R90, R90, R8.reuse ;  /* 0x000000085a5a7220 */ /* 0x080fe20000410000 */
[----:B------:R-:W-:Y:S01]  /*73a0*/  FADD.FTZ R54, R20, R55 ;  /* 0x0000003714367221 */ /* 0x000fe20000010000 */
[-C--:B------:R-:W-:Y:S01]  /*73b0*/  FMUL.FTZ R91, R91, R8.reuse ;  /* 0x000000085b5b7220 */ /* 0x080fe20000410000 */
[----:B------:R-:W-:Y:S01]  /*73c0*/  FADD.FTZ R2, R32, R3 ;  /* 0x0000000320027221 */ /* 0x000fe20000010000 */
[-C--:B------:R-:W-:Y:S01]  /*73d0*/  FMUL.FTZ R94, R94, R8.reuse ;  /* 0x000000085e5e7220 */ /* 0x080fe20000410000 */
[----:B------:R-:W-:Y:S01]  /*73e0*/  FADD.FTZ R55, R39, R54 ;  /* 0x0000003627377221 */ /* 0x000fe20000010000 */
[----:B------:R-:W1:Y:S01]  /*73f0*/  MUFU.EX2 R38, R38 ;  /* 0x0000002600267308 */ /* 0x000e620000000800 */
[----:B------:R-:W-:Y:S01]  /*7400*/  FADD.FTZ R3, R183, R2 ;  /* 0x00000002b7037221 */ /* 0x000fe20000010000 */
[-C--:B------:R-:W-:Y:S01]  /*7410*/  FMUL.FTZ R95, R95, R8.reuse ;  /* 0x000000085f5f7220 */ /* 0x080fe20000410000 */
[----:B------:R-:W-:Y:S01]  /*7420*/  FADD.FTZ R54, R28, R55 ;  /* 0x000000371c367221 */ /* 0x000fe20000010000 */
[-C--:B------:R-:W-:Y:S01]  /*7430*/  FMUL.FTZ R98, R98, R8.reuse ;  /* 0x0000000862627220 */ /* 0x080fe20000410000 */
[----:B------:R-:W-:Y:S01]  /*7440*/  FADD.FTZ R2, R30, R3 ;  /* 0x000000031e027221 */ /* 0x000fe20000010000 */
[-C--:B------:R-:W-:Y:S01]  /*7450*/  FMUL.FTZ R99, R99, R8.reuse ;  /* 0x0000000863637220 */ /* 0x080fe20000410000 */
[----:B------:R-:W-:Y:S01]  /*7460*/  FADD.FTZ R9, R41, R54 ;  /* 0x0000003629097221 */ /* 0x000fe20000010000 */
[----:B------:R-:W3:Y:S01]  /*7470*/  MUFU.EX2 R173, R173 ;  /* 0x000000ad00ad7308 */ /* 0x000ee20000000800 */
[----:B------:R-:W-:Y:S01]  /*7480*/  FADD.FTZ R3, R177, R2 ;  /* 0x00000002b1037221 */ /* 0x000fe20000010000 */
[-C--:B------:R-:W-:Y:S01]  /*7490*/  FMUL.FTZ R102, R102, R8.reuse ;  /* 0x0000000866667220 */ /* 0x080fe20000410000 */
[----:B------:R-:W-:Y:S01]  /*74a0*/  FADD.FTZ R54, R24, R9 ;  /* 0x0000000918367221 */ /* 0x000fe20000010000 */
[-C--:B------:R-:W-:Y:S01]  /*74b0*/  FMUL.FTZ R103, R103, R8.reuse ;  /* 0x0000000867677220 */ /* 0x080fe20000410000 */
[----:B0-----:R-:W-:Y:S01]  /*74c0*/  FADD.FTZ R2, R34, R3 ;  /* 0x0000000322027221 */ /* 0x001fe20000010000 */
[-C--:B------:R-:W-:Y:S01]  /*74d0*/  FMUL.FTZ R106, R106, R8.reuse ;  /* 0x000000086a6a7220 */ /* 0x080fe20000410000 */
[----:B------:R-:W-:Y:S01]  /*74e0*/  FADD.FTZ R9, R43, R54 ;  /* 0x000000362b097221 */ /* 0x000fe20000010000 */
[----:B------:R-:W0:Y:S01]  /*74f0*/  MUFU.EX2 R42, R42 ;  /* 0x0000002a002a7308 */ /* 0x000e220000000800 */
[----:B--2---:R-:W-:Y:S01]  /*7500*/  FADD.FTZ R3, R179, R2 ;  /* 0x00000002b3037221 */ /* 0x004fe20000010000 */
[-C--:B------:R-:W-:Y:S01]  /*7510*/  FMUL.FTZ R107, R107, R8.reuse ;  /* 0x000000086b6b7220 */ /* 0x080fe20000410000 */
[----:B------:R-:W-:Y:S01]  /*7520*/  FADD.FTZ R54, R64, R9 ;  /* 0x0000000940367221 */ /* 0x000fe20000010000 */
[-C--:B------:R-:W-:Y:S01]  /*7530*/  FMUL.FTZ R110, R110, R8.reuse ;  /* 0x000000086e6e7220 */ /* 0x080fe20000410000 */
[----:B-1----:R-:W-:Y:S01]  /*7540*/  FADD.FTZ R2, R38, R3 ;  /* 0x0000000326027221 */ /* 0x002fe20000010000 */
[-C--:B------:R-:W-:Y:S01]  /*7550*/  FMUL.FTZ R111, R111, R8.reuse ;  /* 0x000000086f6f7220 */ /* 0x080fe20000410000 */
[----:B------:R-:W-:Y:S01]  /*7560*/  FADD.FTZ R9, R45, R54 ;  /* 0x000000362d097221 */ /* 0x000fe20000010000 */
[----:B------:R-:W1:Y:S01]  /*7570*/  MUFU.EX2 R175, R175 ;  /* 0x000000af00af7308 */ /* 0x000e620000000800 */
[----:B---3--:R-:W-:Y:S01]  /*7580*/  FADD.FTZ R3, R173, R2 ;  /* 0x00000002ad037221 */ /* 0x008fe20000010000 */
[-C--:B------:R-:W-:Y:S01]  /*7590*/  FMUL.FTZ R114, R114, R8.reuse ;  /* 0x0000000872727220 */ /* 0x080fe20000410000 */
[----:B------:R-:W-:Y:S01]  /*75a0*/  FADD.FTZ R40, R14, R9 ;  /* 0x000000090e287221 */ /* 0x000fe20000010000 */
[-C--:B------:R-:W-:Y:S01]  /*75b0*/  FMUL.FTZ R115, R115, R8.reuse ;  /* 0x0000000873737220 */ /* 0x080fe20000410000 */
[-C--:B------:R-:W-:Y:S01]  /*75c0*/  FMUL.FTZ R118, R118, R8.reuse ;  /* 0x0000000876767220 */ /* 0x080fe20000410000 */
[-C--:B------:R-:W-:Y:S01]  /*75d0*/  FMUL.FTZ R119, R119, R8.reuse ;  /* 0x0000000877777220 */ /* 0x080fe20000410000 */
[----:B------:R-:W-:Y:S01]  /*75e0*/  FADD.FTZ R9, R47, R40 ;  /* 0x000000282f097221 */ /* 0x000fe20000010000 */
[----:B------:R-:W2:Y:S01]  /*75f0*/  MUFU.EX2 R26, R26 ;  /* 0x0000001a001a7308 */ /* 0x000ea20000000800 */
[----:B0-----:R-:W-:Y:S01]  /*7600*/  FADD.FTZ R2, R42, R3 ;  /* 0x000000032a027221 */ /* 0x001fe20000010000 */
[-C--:B------:R-:W-:Y:S01]  /*7610*/  FMUL.FTZ R122, R122, R8.reuse ;  /* 0x000000087a7a7220 */ /* 0x080fe20000410000 */
[----:B------:R-:W-:Y:S01]  /*7620*/  FADD.FTZ R20, R36, R9 ;  /* 0x0000000924147221 */ /* 0x000fe20000010000 */
[-C--:B------:R-:W-:Y:S01]  /*7630*/  FMUL.FTZ R123, R123, R8.reuse ;  /* 0x000000087b7b7220 */ /* 0x080fe20000410000 */
[-C--:B------:R-:W-:Y:S01]  /*7640*/  FMUL.FTZ R126, R126, R8.reuse ;  /* 0x000000087e7e7220 */ /* 0x080fe20000410000 */
[-C--:B------:R-:W-:Y:S01]  /*7650*/  FMUL.FTZ R127, R127, R8.reuse ;  /* 0x000000087f7f7220 */ /* 0x080fe20000410000 */
[-C--:B------:R-:W-:Y:S01]  /*7660*/  FMUL.FTZ R130, R130, R8.reuse ;  /* 0x0000000882827220 */ /* 0x080fe20000410000 */
[----:B------:R-:W0:Y:S01]  /*7670*/  MUFU.EX2 R49, R84 ;  /* 0x0000005400317308 */ /* 0x000e220000000800 */
[----:B-1----:R-:W-:Y:S01]  /*7680*/  FADD.FTZ R3, R175, R2 ;  /* 0x00000002af037221 */ /* 0x002fe20000010000 */
[-C--:B------:R-:W-:Y:S01]  /*7690*/  FMUL.FTZ R131, R131, R8.reuse ;  /* 0x0000000883837220 */ /* 0x080fe20000410000 */
[-C--:B------:R-:W-:Y:S01]  /*76a0*/  FMUL.FTZ R134, R134, R8.reuse ;  /* 0x0000000886867220 */ /* 0x080fe20000410000 */
[-C--:B------:R-:W-:Y:S01]  /*76b0*/  FMUL.FTZ R135, R135, R8.reuse ;  /* 0x0000000887877220 */ /* 0x080fe20000410000 */
[-C--:B------:R-:W-:Y:S01]  /*76c0*/  FMUL.FTZ R138, R138, R8.reuse ;  /* 0x000000088a8a7220 */ /* 0x080fe20000410000 */
[-C--:B------:R-:W-:Y:S01]  /*76d0*/  FMUL.FTZ R139, R139, R8.reuse ;  /* 0x000000088b8b7220 */ /* 0x080fe20000410000 */
[-C--:B------:R-:W-:Y:S01]  /*76e0*/  FMUL.FTZ R142, R142, R8.reuse ;  /* 0x000000088e8e7220 */ /* 0x080fe20000410000 */
[----:B------:R-:W1:Y:S01]  /*76f0*/  MUFU.EX2 R169, R169 ;  /* 0x000000a900a97308 */ /* 0x000e620000000800 */
[----:B--2---:R-:W-:Y:S01]  /*7700*/  FADD.FTZ R2, R26, R3 ;  /* 0x000000031a027221 */ /* 0x004fe20000010000 */
[-C--:B------:R-:W-:Y:S01]  /*7710*/  FMUL.FTZ R143, R143, R8.reuse ;  /* 0x000000088f8f7220 */ /* 0x080fe20000410000 */
[-C--:B------:R-:W-:Y:S01]  /*7720*/  FMUL.FTZ R146, R146, R8.reuse ;  /* 0x0000000892927220 */ /* 0x080fe20000410000 */
[-C--:B------:R-:W-:Y:S01]  /*7730*/  FMUL.FTZ R147, R147, R8.reuse ;  /* 0x0000000893937220 */ /* 0x080fe20000410000 */
[-C--:B------:R-:W-:Y:S01]  /*7740*/  FMUL.FTZ R150, R150, R8.reuse ;  /* 0x0000000896967220 */ /* 0x080fe20000410000 */
[----:B------:R-:W-:Y:S01]  /*7750*/  FMUL.FTZ R151, R151, R8 ;  /* 0x0000000897977220 */ /* 0x000fe20000410000 */
[----:B------:R-:W-:Y:S01]  /*7760*/  F2FP.F16.F32.PACK_AB R182, R11, R182 ;  /* 0x000000b60bb6723e */ /* 0x000fe200000000ff */
[----:B------:R-:W2:Y:S01]  /*7770*/  MUFU.EX2 R0, R0 ;  /* 0x0000000000007308 */ /* 0x000ea20000000800 */
[----:B0-----:R-:W-:Y:S01]  /*7780*/  FADD.FTZ R3, R49, R20 ;  /* 0x0000001431037221 */ /* 0x001fe20000010000 */
[----:B------:R-:W-:Y:S01]  /*7790*/  F2FP.F16.F32.PACK_AB R176, R21, R176 ;  /* 0x000000b015b0723e */ /* 0x000fe200000000ff */
[-C--:B------:R-:W-:Y:S01]  /*77a0*/  FMUL.FTZ R104, R104, R25.reuse ;  /* 0x0000001968687220 */ /* 0x080fe20000410000 */
[----:B------:R-:W-:Y:S01]  /*77b0*/  F2FP.F16.F32.PACK_AB R178, R27, R178 ;  /* 0x000000b21bb2723e */ /* 0x000fe200000000ff */
[----:B------:R-:W-:Y:S01]  /*77c0*/  FMUL.FTZ R105, R105, R25 ;  /* 0x0000001969697220 */ /* 0x000fe20000410000 */
[----:B------:R-:W-:Y:S01]  /*77d0*/  F2FP.F16.F32.PACK_AB R172, R62, R29 ;  /* 0x0000001d3eac723e */ /* 0x000fe200000000ff */
[----:B------:R-:W-:Y:S01]  /*77e0*/  FMUL.FTZ R108, R108, R25 ;  /* 0x000000196c6c7220 */ /* 0x000fe20000410000 */
[----:B------:R-:W0:Y:S01]  /*77f0*/  MUFU.EX2 R46, R46 ;  /* 0x0000002e002e7308 */ /* 0x000e220000000800 */
[----:B-1----:R-:W-:Y:S01]  /*7800*/  FADD.FTZ R9, R169, R2 ;  /* 0x00000002a9097221 */ /* 0x002fe20000010000 */
[----:B------:R-:W-:Y:S01]  /*7810*/  F2FP.F16.F32.PACK_AB R174, R66, R33 ;  /* 0x0000002142ae723e */ /* 0x000fe200000000ff */
[----:B------:R-:W-:Y:S01]  /*7820*/  FMUL.FTZ R109, R109, R25 ;  /* 0x000000196d6d7220 */ /* 0x000fe20000410000 */
[----:B------:R-:W-:Y:S01]  /*7830*/  F2FP.F16.F32.PACK_AB R168, R48, R35 ;  /* 0x0000002330a8723e */ /* 0x000fe200000000ff */
[----:B------:R-:W-:Y:S01]  /*7840*/  FMUL.FTZ R112, R112, R25 ;  /* 0x0000001970707220 */ /* 0x000fe20000410000 */
[----:B------:R-:W-:Y:S01]  /*7850*/  F2FP.F16.F32.PACK_AB R162, R24, R41 ;  /* 0x0000002918a2723e */ /* 0x000fe200000000ff */
[----:B------:R-:W-:Y:S01]  /*7860*/  FMUL.FTZ R113, R113, R25 ;  /* 0x0000001971717220 */ /* 0x000fe20000410000 */
[----:B------:R-:W1:Y:S01]  /*7870*/  MUFU.EX2 R171, R171 ;  /* 0x000000ab00ab7308 */ /* 0x000e620000000800 */
[----:B--2---:R-:W-:Y:S01]  /*7880*/  FADD.FTZ R3, R0, R3 ;  /* 0x0000000300037221 */ /* 0x004fe20000010000 */
[----:B------:R-:W-:Y:S01]  /*7890*/  F2FP.F16.F32.PACK_AB R152, R36, R47 ;  /* 0x0000002f2498723e */ /* 0x000fe200000000ff */
[-C--:B------:R-:W-:Y:S01]  /*78a0*/  FMUL.FTZ R116, R116, R25.reuse ;  /* 0x0000001974747220 */ /* 0x080fe20000410000 */
[-C--:B------:R-:W-:Y:S01]  /*78b0*/  FMUL.FTZ R117, R117, R25.reuse ;  /* 0x0000001975757220 */ /* 0x080fe20000410000 */
[-C--:B------:R-:W-:Y:S01]  /*78c0*/  FMUL.FTZ R120, R120, R25.reuse ;  /* 0x0000001978787220 */ /* 0x080fe20000410000 */
[-C--:B------:R-:W-:Y:S01]  /*78d0*/  FMUL.FTZ R121, R121, R25.reuse ;  /* 0x0000001979797220 */ /* 0x080fe20000410000 */
[-C--:B------:R-:W-:Y:S01]  /*78e0*/  FMUL.FTZ R124, R124, R25.reuse ;  /* 0x000000197c7c7220 */ /* 0x080fe20000410000 */
[----:B------:R-:W2:Y:S01]  /*78f0*/  MUFU.EX2 R50, R50 ;  /* 0x0000003200327308 */ /* 0x000ea20000000800 */
[-C--:B------:R-:W-:Y:S01]  /*7900*/  FMUL.FTZ R125, R125, R25.reuse ;  /* 0x000000197d7d7220 */ /* 0x080fe20000410000 */
[-C--:B------:R-:W-:Y:S01]  /*7910*/  FMUL.FTZ R128, R128, R25.reuse ;  /* 0x0000001980807220 */ /* 0x080fe20000410000 */
[-C--:B------:R-:W-:Y:S01]  /*7920*/  FMUL.FTZ R129, R129, R25.reuse ;  /* 0x0000001981817220 */ /* 0x080fe20000410000 */
[-C--:B------:R-:W-:Y:S01]  /*7930*/  FMUL.FTZ R132, R132, R25.reuse ;  /* 0x0000001984847220 */ /* 0x080fe20000410000 */
[-C--:B------:R-:W-:Y:S01]  /*7940*/  FMUL.FTZ R133, R133, R25.reuse ;  /* 0x0000001985857220 */ /* 0x080fe20000410000 */
[-C--:B------:R-:W-:Y:S01]  /*7950*/  FMUL.FTZ R136, R136, R25.reuse ;  /* 0x0000001988887220 */ /* 0x080fe20000410000 */
[-C--:B------:R-:W-:Y:S01]  /*7960*/  FMUL.FTZ R137, R137, R25.reuse ;  /* 0x0000001989897220 */ /* 0x080fe20000410000 */
[----:B------:R-:W3:Y:S01]  /*7970*/  MUFU.EX2 R165, R165 ;  /* 0x000000a500a57308 */ /* 0x000ee20000000800 */
[-C--:B------:R-:W-:Y:S01]  /*7980*/  FMUL.FTZ R140, R140, R25.reuse ;  /* 0x000000198c8c7220 */ /* 0x080fe20000410000 */
[-C--:B------:R-:W-:Y:S01]  /*7990*/  FMUL.FTZ R141, R141, R25.reuse ;  /* 0x000000198d8d7220 */ /* 0x080fe20000410000 */
[-C--:B------:R-:W-:Y:S01]  /*79a0*/  FMUL.FTZ R144, R144, R25.reuse ;  /* 0x0000001990907220 */ /* 0x080fe20000410000 */
[-C--:B------:R-:W-:Y:S01]  /*79b0*/  FMUL.FTZ R145, R145, R25.reuse ;  /* 0x0000001991917220 */ /* 0x080fe20000410000 */
[-C--:B------:R-:W-:Y:S01]  /*79c0*/  FMUL.FTZ R148, R148, R25.reuse ;  /* 0x0000001994947220 */ /* 0x080fe20000410000 */
[----:B------:R-:W-:Y:S01]  /*79d0*/  FMUL.FTZ R149, R149, R25 ;  /* 0x0000001995957220 */ /* 0x000fe20000410000 */
[----:B------:R-:W-:Y:S01]  /*79e0*/  F2FP.F16.F32.PACK_AB R181, R32, R181 ;  /* 0x000000b520b5723e */ /* 0x000fe200000000ff */
[----:B------:R4:W-:Y:S01]  /*79f0*/  MUFU.EX2 R161, R154 ;  /* 0x0000009a00a17308 */ /* 0x0009e20000000800 */
[----:B------:R-:W-:Y:S01]  /*7a00*/  F2FP.F16.F32.PACK_AB R183, R30, R183 ;  /* 0x000000b71eb7723e */ /* 0x000fe200000000ff */
[----:B------:R-:W-:Y:S01]  /*7a10*/  VIADD R6, R6, 0xffffffff ;  /* 0xffffffff06067836 */ /* 0x000fe20000000000 */
[----:B------:R-:W-:Y:S01]  /*7a20*/  F2FP.F16.F32.PACK_AB R177, R34, R177 ;  /* 0x000000b122b1723e */ /* 0x000fe200000000ff */
[----:B------:R-:W-:Y:S01]  /*7a30*/  IMAD.MOV.U32 R8, RZ, RZ, R12 ;  /* 0x000000ffff087224 */ /* 0x000fe200078e000c */
[----:B------:R-:W-:-:S02]  /*7a40*/  F2FP.F16.F32.PACK_AB R179, R38, R179 ;  /* 0x000000b326b3723e */ /* 0x000fc400000000ff */
[----:B------:R-:W-:Y:S01]  /*7a50*/  F2FP.F16.F32.PACK_AB R173, R42, R173 ;  /* 0x000000ad2aad723e */ /* 0x000fe200000000ff */
[----:B------:R5:W3:Y:S01]  /*7a60*/  MUFU.EX2 R52, R160 ;  /* 0x000000a000347308 */ /* 0x000ae20000000800 */
[----:B----4-:R-:W-:Y:S01]  /*7a70*/  F2FP.F16.F32.PACK_AB R154, R0, R49 ;  /* 0x00000031009a723e */ /* 0x010fe200000000ff */
[----:B0-----:R-:W-:Y:S01]  /*7a80*/  FADD.FTZ R0, R46, R9 ;  /* 0x000000092e007221 */ /* 0x001fe20000010000 */
[----:B------:R-:W-:Y:S02]  /*7a90*/  F2FP.F16.F32.PACK_AB R175, R26, R175 ;  /* 0x000000af1aaf723e */ /* 0x000fe400000000ff */
[----:B------:R-:W-:Y:S01]  /*7aa0*/  F2FP.F16.F32.PACK_AB R169, R46, R169 ;  /* 0x000000a92ea9723e */ /* 0x000fe200000000ff */
[----:B-1----:R-:W-:Y:S01]  /*7ab0*/  FADD.FTZ R9, R171, R0 ;  /* 0x00000000ab097221 */ /* 0x002fe20000010000 */
[----:B--2---:R-:W-:Y:S01]  /*7ac0*/  F2FP.F16.F32.PACK_AB R171, R50, R171 ;  /* 0x000000ab32ab723e */ /* 0x004fe200000000ff */
[----:B------:R0:W1:Y:S01]  /*7ad0*/  MUFU.EX2 R58, R158 ;  /* 0x0000009e003a7308 */ /* 0x0000620000000800 */
[----:B-----5:R-:W-:Y:S01]  /*7ae0*/  F2FP.F16.F32.PACK_AB R160, R28, R39 ;  /* 0x000000271ca0723e */ /* 0x020fe200000000ff */
[----:B------:R-:W-:-:S04]  /*7af0*/  FADD.FTZ R0, R50, R9 ;  /* 0x0000000932007221 */ /* 0x000fc80000010000 */
[----:B---3--:R-:W-:Y:S01]  /*7b00*/  FADD.FTZ R9, R165, R0 ;  /* 0x00000000a5097221 */ /* 0x008fe20000010000 */
[----:B------:R-:W-:Y:S01]  /*7b10*/  IMAD.MOV.U32 R0, RZ, RZ, R10 ;  /* 0x000000ffff007224 */ /* 0x000fe200078e000a */
[----:B------:R2:W3:Y:S01]  /*7b20*/  MUFU.EX2 R167, R170 ;  /* 0x000000aa00a77308 */ /* 0x0004e20000000800 */
[----:B0-----:R-:W-:Y:S01]  /*7b30*/  F2FP.F16.F32.PACK_AB R158, R14, R45 ;  /* 0x0000002d0e9e723e */ /* 0x001fe200000000ff */
[C---:B------:R-:W-:Y:S01]  /*7b40*/  FADD.FTZ R9, R52.reuse, R9 ;  /* 0x0000000934097221 */ /* 0x040fe20000010000 */
[----:B------:R-:W-:-:S05]  /*7b50*/  F2FP.F16.F32.PACK_AB R165, R52, R165 ;  /* 0x000000a534a5723e */ /* 0x000fca00000000ff */
[----:B------:R0:W4:Y:S01]  /*7b60*/  MUFU.EX2 R60, R156 ;  /* 0x0000009c003c7308 */ /* 0x0001220000000800 */
[----:B-1----:R-:W-:Y:S01]  /*7b70*/  FADD.FTZ R9, R58, R9 ;  /* 0x000000093a097221 */ /* 0x002fe20000010000 */
[----:B--2---:R-:W-:-:S06]  /*7b80*/  F2FP.F16.F32.PACK_AB R170, R44, R37 ;  /* 0x000000252caa723e */ /* 0x004fcc00000000ff */
[----:B------:R-:W1:Y:S01]  /*7b90*/  MUFU.EX2 R70, R70 ;  /* 0x0000004600467308 */ /* 0x000e620000000800 */
[C---:B---3--:R-:W-:Y:S01]  /*7ba0*/  FADD.FTZ R9, R167.reuse, R9 ;  /* 0x00000009a7097221 */ /* 0x048fe20000010000 */
[----:B0-----:R-:W-:Y:S02]  /*7bb0*/  F2FP.F16.F32.PACK_AB R156, R64, R43 ;  /* 0x0000002b409c723e */ /* 0x001fe400000000ff */
[----:B------:R-:W-:-:S04]  /*7bc0*/  F2FP.F16.F32.PACK_AB R167, R167, R58 ;  /* 0x0000003aa7a7723e */ /* 0x000fc800000000ff */
[----:B------:R-:W0:Y:S01]  /*7bd0*/  MUFU.EX2 R31, R31 ;  /* 0x0000001f001f7308 */ /* 0x000e220000000800 */
[----:B----4-:R-:W-:-:S04]  /*7be0*/  FADD.FTZ R9, R60, R9 ;  /* 0x000000093c097221 */ /* 0x010fc80000010000 */
[C---:B------:R-:W-:Y:S01]  /*7bf0*/  FADD.FTZ R9, R161.reuse, R9 ;  /* 0x00000009a1097221 */ /* 0x040fe20000010000 */
[----:B------:R-:W-:Y:S02]  /*7c00*/  F2FP.F16.F32.PACK_AB R161, R161, R60 ;  /* 0x0000003ca1a1723e */ /* 0x000fe400000000ff */
        /* <DEDUP_REMOVED lines=19> */
[----:B------:R-:W-:-:S03]  /*7d40*/  F2FP.F16.F32.PACK_AB R153, R56, R82 ;  /* 0x000000523899723e */ /* 0x000fc600000000ff */
[----:B--2---:R-:W-:-:S04]  /*7d50*/  FADD.FTZ R9, R86, R9 ;  /* 0x0000000956097221 */ /* 0x004fc80000010000 */
[C---:B-1----:R-:W-:Y:S01]  /*7d60*/  FADD.FTZ R2, R51.reuse, R9 ;  /* 0x0000000933027221 */ /* 0x042fe20000010000 */
[----:B------:R-:W-:Y:S01]  /*7d70*/  F2FP.F16.F32.PACK_AB R155, R51, R86 ;  /* 0x00000056339b723e */ /* 0x000fe200000000ff */
[----:B------:R-:W-:Y:S06]  /*7d80*/  @P2 BRA `(.L_x_7833) ;  /* 0xffffffcc00dc2947 */ /* 0x000fec000383ffff */
[----:B------:R-:W-:Y:S01]  /*7d90*/  IMAD.MOV.U32 R8, RZ, RZ, R12 ;  /* 0x000000ffff087224 */ /* 0x000fe200078e000c */
[----:B------:R-:W-:Y:S01]  /*7da0*/  UMOV UR44, UR55 ;  /* 0x00000037002c7c82 */ /* 0x000fe20008000000 */
[----:B------:R-:W-:Y:S01]  /*7db0*/  IMAD.MOV.U32 R0, RZ, RZ, R10 ;  /* 0x000000ffff007224 */ /* 0x000fe200078e000a */
[----:B------:R-:W-:-:S06]  /*7dc0*/  UMOV UR45, UR54 ;  /* 0x00000036002d7c82 */ /* 0x000fcc0008000000 */
.L_x_7816:
        /* <DEDUP_REMOVED lines=24> */
.L_x_7835:
[----:B------:R-:W-:-:S13]  /*7f50*/  ISETP.NE.AND P2, PT, R12, 0x1, PT ;  /* 0x000000010c00780c */ /* 0x000fda0003f45270 */
[----:B------:R-:W0:Y:S02]  /*7f60*/  @P2 LDC.64 R10, c[0x0][0x9e8] ;  /* 0x00027a00ff0a2b82 */ /* 0x000e240000000a00 */
[----:B0-----:R-:W-:-:S05]  /*7f70*/  @P2 IMAD.HI.U32 R10, R5, R10, RZ ;  /* 0x0000000a050a2227 */ /* 0x001fca00078e00ff */
[----:B------:R-:W-:-:S07]  /*7f80*/  @P2 SHF.R.U32.HI R5, RZ, R11, R10 ;  /* 0x0000000bff052219 */ /* 0x000fce000001160a */
.L_x_7836:
[----:B------:R-:W-:-:S05]  /*7f90*/  IMAD R5, R5, R12, RZ ;  /* 0x0000000c05057224 */ /* 0x000fca00078e02ff */
[----:B------:R-:W-:-:S07]  /*7fa0*/  VIMNMX R4, R4, R5, !PT ;  /* 0x0000000504047248 */ /* 0x000fce0007fe0100 */
.L_x_7834:
[----:B------:R-:W-:-:S05]  /*7fb0*/  VIADD R4, R4, 0x7f ;  /* 0x0000007f04047836 */ /* 0x000fca0000000000 */
        /* <DEDUP_REMOVED lines=9> */
[----:B------:R-:W-:-:S06]  /*8050*/  UMOV UR49, UR44 ;  /* 0x0000002c00317c82 */ /* 0x000fcc0008000000 */
.L_x_7846:
        /* <DEDUP_REMOVED lines=9> */
.L_x_7839:
[----:B------:R-:W-:Y:S01]  /*80f0*/  ULEA UR6, UR44, UR41, 0x3 ;  /* 0x000000292c067291 */ /* 0x000fe2000f8e183f */
[----:B------:R-:W-:-:S05]  /*8100*/  IMAD.U32 R0, RZ, RZ, UR45 ;  /* 0x0000002dff007e24 */ /* 0x000fca000f8e00ff */
[----:B------:R-:W-:-:S04]  /*8110*/  SHF.L.U32 R0, R0, 0x1f, RZ ;  /* 0x0000001f00007819 */ /* 0x000fc800000006ff */
[----:B------:R0:W1:Y:S01]  /*8120*/  SYNCS.PHASECHK.TRANS64.TRYWAIT P3, [UR6+0x28830], R0 ;  /* 0x02883000ff0075a7 */ /* 0x0000620008060146 */
[----:B------:R-:W-:Y:S05]  /*8130*/  @!P0 BRA `(.L_x_7840) ;  /* 0x0000000000048947 */ /* 0x000fea0003800000 */
[----:B------:R-:W-:Y:S01]  /*8140*/  BPT.TRAP 0x1 ;  /* 0x000000040000795c */ /* 0x000fe20000300000 */
.L_x_7840:
[----:B-1----:R-:W-:Y:S05]  /*8150*/  @P3 BRA `(.L_x_7838) ;  /* 0x0000000000083947 */ /* 0x002fea0003800000 */
[----:B------:R-:W1:Y:S02]  /*8160*/  SYNCS.PHASECHK.TRANS64.TRYWAIT P3, [UR6+0x28830], R0 ;  /* 0x02883000ff0075a7 */ /* 0x000e640008060146 */
[----:B-1----:R-:W-:Y:S05]  /*8170*/  @!P3 BRA `(.L_x_7841) ;  /* 0x000000c00034b947 */ /* 0x002fea0003800000 */
.L_x_7838:
        /* <DEDUP_REMOVED lines=45> */
.L_x_7843:
[----:B------:R-:W-:Y:S01]  /*8450*/  ULEA UR6, UR49, UR41, 0x3 ;  /* 0x0000002931067291 */ /* 0x000fe2000f8e183f */
[----:B------:R-:W-:-:S05]  /*8460*/  IMAD.U32 R0, RZ, RZ, UR52 ;  /* 0x00000034ff007e24 */ /* 0x000fca000f8e00ff */
[----:B------:R-:W-:-:S04]  /*8470*/  SHF.L.U32 R0, R0, 0x1f, RZ ;  /* 0x0000001f00007819 */ /* 0x000fc800000006ff */
[----:B------:R0:W1:Y:S01]  /*8480*/  SYNCS.PHASECHK.TRANS64.TRYWAIT P2, [UR6+0x28850], R0 ;  /* 0x02885000ff0075a7 */ /* 0x0000620008040146 */
[----:B------:R-:W-:Y:S05]  /*8490*/  @!P0 BRA `(.L_x_7844) ;  /* 0x0000000000048947 */ /* 0x000fea0003800000 */
[----:B------:R-:W-:Y:S01]  /*84a0*/  BPT.TRAP 0x1 ;  /* 0x000000040000795c */ /* 0x000fe20000300000 */
.L_x_7844:
[----:B-1----:R-:W-:Y:S05]  /*84b0*/  @P2 BRA `(.L_x_7842) ;  /* 0x0000000000082947 */ /* 0x002fea0003800000 */
[----:B------:R-:W1:Y:S02]  /*84c0*/  SYNCS.PHASECHK.TRANS64.TRYWAIT P2, [UR6+0x28850], R0 ;  /* 0x02885000ff0075a7 */ /* 0x000e640008040146 */
[----:B-1----:R-:W-:Y:S05]  /*84d0*/  @!P2 BRA `(.L_x_7845) ;  /* 0x000000bc0074a947 */ /* 0x002fea0003800000 */
.L_x_7842:
[----:B------:R-:W-:Y:S01]  /*84e0*/  UIADD3 UR6, UR41, 0x400, URZ ;  /* 0x0000040029067890 */ /* 0x000fe2000fffe03f */
[----:B------:R-:W-:Y:S01]  /*84f0*/  WARPGROUP.ARRIVE ;  /* 0x00000000000079c5 */ /* 0x000fe20000000000 */
[----:B------:R-:W-:Y:S01]  /*8500*/  UMOV UR7, 0x40000040 ;  /* 0x4000004000077882 */ /* 0x000fe20000000000 */
[----:B01----:R-:W-:Y:S01]  /*8510*/  FMNMX.FTZ R0, R24, R11, !PT ;  /* 0x0000000b18007209 */ /* 0x003fe20007810000 */
[----:B------:R-:W-:Y:S01]  /*8520*/  USHF.R.U32.HI UR6, URZ, 0x4, UR6 ;  /* 0x000000043f067899 */ /* 0x000fe20008011606 */
[C---:B------:R-:W-:Y:S01]  /*8530*/  ISETP.GT.AND P2, PT, R6.reuse, R5, PT ;  /* 0x000000050600720c */ /* 0x040fe20003f44270 */
[----:B------:R-:W-:Y:S01]  /*8540*/  UMOV UR52, UR45 ;  /* 0x0000002d00347c82 */ /* 0x000fe20008000000 */
[----:B------:R-:W-:Y:S01]  /*8550*/  FMNMX.FTZ R7, R25, R0, !PT ;  /* 0x0000000019077209 */ /* 0x000fe20007810000 */
[----:B------:R-:W-:Y:S01]  /*8560*/  ULOP3.LUT UR6, UR6, 0x3fff, URZ, 0xc0, !UPT ;  /* 0x00003fff06067892 */ /* 0x000fe2000f8ec03f */
[----:B------:R-:W-:Y:S02]  /*8570*/  VIADD R6, R6, 0xffffffff ;  /* 0xffffffff06067836 */ /* 0x000fe40000000000 */
[----:B------:R-:W-:Y:S01]  /*8580*/  FMNMX.FTZ R0, R28, R7, !PT ;  /* 0x000000071c007209 */ /* 0x000fe20007810000 */
[----:B------:R-:W-:-:S03]  /*8590*/  ULOP3.LUT UR6, UR6, 0x4000000, URZ, 0xfc, !UPT ;  /* 0x0400000006067892 */ /* 0x000fc6000f8efc3f */
[----:B------:R-:W-:Y:S01]  /*85a0*/  FMNMX.FTZ R7, R29, R0, !PT ;  /* 0x000000001d077209 */ /* 0x000fe20007810000 */
[----:B------:R-:W-:-:S03]  /*85b0*/  ULEA UR10, UR49, UR6, 0xb ;  /* 0x00000006310a7291 */ /* 0x000fc6000f8e583f */
[----:B------:R-:W-:-:S04]  /*85c0*/  FMNMX.FTZ R0, R32, R7, !PT ;  /* 0x0000000720007209 */ /* 0x000fc80007810000 */
[----:B------:R-:W-:Y:S01]  /*85d0*/  UMOV UR6, UR10 ;  /* 0x0000000a00067c82 */ /* 0x000fe20008000000 */
[----:B------:R-:W-:Y:S01]  /*85e0*/  FMNMX.FTZ R7, R33, R0, !PT ;  /* 0x0000000021077209 */ /* 0x000fe20007810000 */
[----:B------:R-:W-:Y:S01]  /*85f0*/  HGMMA.64x128x16.F32 R88, R180, gdesc[UR4].tnspB, R88, gsb0 ;  /* 0x41e00004b4587df0 */ /* 0x000fe20008000858 */
        /* <DEDUP_REMOVED lines=30> */
[----:B------:R-:W0:Y:S01]  /*87e0*/  LDC R7, c[0x0][0x988] ;  /* 0x00026200ff077b82 */ /* 0x000e220000000800 */
[----:B------:R-:W-:Y:S02]  /*87f0*/  FMNMX.FTZ R8, R26, R9, !PT ;  /* 0x000000091a087209 */ /* 0x000fe40007810000 */
[----:B------:R-:W1:Y:S02]  /*8800*/  SHFL.BFLY PT, R13, R12, 0x1, 0x1f ;  /* 0x0c201f000c0d7f89 */ /* 0x000e6400000e0000 */
[----:B------:R-:W-:Y:S01]  /*8810*/  FMNMX.FTZ R15, R27, R8, !PT ;  /* 0x000000081b0f7209 */ /* 0x000fe20007810000 */
[----:B------:R-:W-:-:S02]  /*8820*/  WARPGROUP.DEPBAR.LE gsb0, 0x0 ;  /* 0x00008000000079c5 */ /* 0x000fc40000010000 */
[----:B------:R-:W-:Y:S01]  /*8830*/  WARPGROUP.ARRIVE ;  /* 0x00000000000079c5 */ /* 0x000fe20000000000 */
[----:B------:R-:W-:-:S04]  /*8840*/  FMNMX.FTZ R8, R30, R15, !PT ;  /* 0x0000000f1e087209 */ /* 0x000fc80007810000 */
[----:B------:R-:W-:Y:S01]  /*8850*/  FMNMX.FTZ R21, R31, R8, !PT ;  /* 0x000000081f157209 */ /* 0x000fe20007810000 */
[----:B------:R-:W-:Y:S01]  /*8860*/  HGMMA.64x128x16.F32 R88, R176, gdesc[UR4].tnspB, R88, gsb0 ;  /* 0x41e00004b0587df0 */ /* 0x000fe20008000858 */
[----:B------:R-:W-:Y:S01]  /*8870*/  UIADD3 UR6, UR10, 0x100, URZ ;  /* 0x000001000a067890 */ /* 0x000fe2000fffe03f */
[----:B------:R-:W-:Y:S01]  /*8880*/  UMOV UR7, 0x40000040 ;  /* 0x4000004000077882 */ /* 0x000fe20000000000 */
[----:B------:R-:W-:-:S04]  /*8890*/  FMNMX.FTZ R8, R34, R21, !PT ;  /* 0x0000001522087209 */ /* 0x000fc80007810000 */
[----:B------:R-:W-:Y:S02]  /*88a0*/  FMNMX.FTZ R21, R35, R8, !PT ;  /* 0x0000000823157209 */ /* 0x000fe40007810000 */
[----:B-1----:R-:W-:Y:S02]  /*88b0*/  FMNMX.FTZ R0, R12, R13, !PT ;  /* 0x0000000d0c007209 */ /* 0x002fe40007810000 */
[----:B------:R-:W-:-:S03]  /*88c0*/  FMNMX.FTZ R8, R38, R21, !PT ;  /* 0x0000001526087209 */ /* 0x000fc60007810000 */
[C---:B0-----:R-:W-:Y:S01]  /*88d0*/  FMUL.FTZ R10, R0.reuse, R7 ;  /* 0x00000007000a7220 */ /* 0x041fe20000410000 */
[----:B------:R-:W-:-:S03]  /*88e0*/  FADD.FTZ R4, -R0, R11 ;  /* 0x0000000b00047221 */ /* 0x000fc60000010100 */
        /* <DEDUP_REMOVED lines=15> */
[-C--:B------:R-:W-:Y:S01]  /*89e0*/  FFMA.FTZ R85, R85, R7.reuse, -R10 ;  /* 0x0000000755557223 */ /* 0x080fe2000001080a */
[----:B------:R-:W-:Y:S01]  /*89f0*/  FMUL.FTZ R4, R4, R7 ;  /* 0x0000000704047220 */ /* 0x000fe20000410000 */
[----:B------:R-:W-:Y:S01]  /*8a00*/  FMNMX.FTZ R29, R47, R8, !PT ;  /* 0x000000082f1d7209 */ /* 0x000fe20007810000 */
[----:B------:R-:W-:Y:S03]  /*8a10*/  MUFU.EX2 R11, R11 ;  /* 0x0000000b000b7308 */ /* 0x000fe60000000800 */
[----:B------:R-:W-:-:S04]  /*8a20*/  FMNMX.FTZ R8, R50, R29, !PT ;  /* 0x0000001d32087209 */ /* 0x000fc80007810000 */
[----:B------:R-:W-:Y:S01]  /*8a30*/  FMNMX.FTZ R29, R51, R8, !PT ;  /* 0x00000008331d7209 */ /* 0x000fe20007810000 */
[----:B------:R-:W0:Y:S03]  /*8a40*/  MUFU.EX2 R4, R4 ;  /* 0x0000000400047308 */ /* 0x000e260000000800 */
[----:B------:R-:W-:Y:S01]  /*8a50*/  FMNMX.FTZ R8, R54, R29, !PT ;  /* 0x0000001d36087209 */ /* 0x000fe20007810000 */
[----:B------:R-:W-:-:S03]  /*8a60*/  FFMA.FTZ R29, R45, R7, -R10 ;  /* 0x000000072d1d7223 */ /* 0x000fc6000001080a */
[----:B------:R-:W-:Y:S01]  /*8a70*/  FMNMX.FTZ R33, R55, R8, !PT ;  /* 0x0000000837217209 */ /* 0x000fe20007810000 */
[----:B------:R-:W1:Y:S03]  /*8a80*/  MUFU.EX2 R180, R180 ;  /* 0x000000b400b47308 */ /* 0x000e660000000800 */
[----:B------:R-:W-:-:S04]  /*8a90*/  FMNMX.FTZ R8, R58, R33, !PT ;  /* 0x000000213a087209 */ /* 0x000fc80007810000 */
[----:B------:R-:W-:Y:S01]  /*8aa0*/  FMNMX.FTZ R33, R59, R8, !PT ;  /* 0x000000083b217209 */ /* 0x000fe20007810000 */
[----:B------:R-:W2:Y:S01]  /*8ab0*/  MUFU.EX2 R182, R182 ;  /* 0x000000b600b67308 */ /* 0x000ea20000000800 */
[----:B0-----:R-:W-:Y:S02]  /*8ac0*/  FFMA.FTZ R3, R4, R3, R11 ;  /* 0x0000000304037223 */ /* 0x001fe4000001000b */
[----:B------:R-:W-:Y:S01]  /*8ad0*/  FMNMX.FTZ R8, R62, R33, !PT ;  /* 0x000000213e087209 */ /* 0x000fe20007810000 */
[-CC-:B------:R-:W-:Y:S01]  /*8ae0*/  FFMA.FTZ R33, R49, R7.reuse, -R10.reuse ;  /* 0x0000000731217223 */ /* 0x180fe2000001080a */
[-CC-:B------:R-:W-:Y:S01]  /*8af0*/  FFMA.FTZ R49, R65, R7.reuse, -R10.reuse ;  /* 0x0000000741317223 */ /* 0x180fe2000001080a */
[----:B------:R-:W-:Y:S01]  /*8b00*/  FFMA.FTZ R65, R81, R7, -R10 ;  /* 0x0000000751417223 */ /* 0x000fe2000001080a */
[----:B------:R-:W-:Y:S01]  /*8b10*/  FMNMX.FTZ R37, R63, R8, !PT ;  /* 0x000000083f257209 */ /* 0x000fe20007810000 */
[----:B------:R-:W0:Y:S01]  /*8b20*/  MUFU.EX2 R13, R13 ;  /* 0x0000000d000d7308 */ /* 0x000e220000000800 */
[C---:B-1----:R-:W-:Y:S01]  /*8b30*/  FADD.FTZ R3, R180.reuse, R3 ;  /* 0x00000003b4037221 */ /* 0x042fe20000010000 */
[----:B------:R-:W-:-:S02]  /*8b40*/  F2FP.F16.F32.PACK_AB R180, R180, R11 ;  /* 0x0000000bb4b4723e */ /* 0x000fc400000000ff */
[----:B------:R-:W-:-:S04]  /*8b50*/  FMNMX.FTZ R8, R66, R37, !PT ;  /* 0x0000002542087209 */ /* 0x000fc80007810000 */
[----:B------:R-:W-:Y:S01]  /*8b60*/  FMNMX.FTZ R37, R67, R8, !PT ;  /* 0x0000000843257209 */ /* 0x000fe20007810000 */
[----:B------:R-:W-:Y:S03]  /*8b70*/  MUFU.EX2 R15, R15 ;  /* 0x0000000f000f7308 */ /* 0x000fe60000000800 */
[----:B------:R-:W-:Y:S01]  /*8b80*/  FMNMX.FTZ R8, R70, R37, !PT ;  /* 0x0000002546087209 */ /* 0x000fe20007810000 */
[-CC-:B------:R-:W-:Y:S01]  /*8b90*/  FFMA.FTZ R37, R53, R7.reuse, -R10.reuse ;  /* 0x0000000735257223 */ /* 0x180fe2000001080a */
[----:B------:R-:W-:Y:S02]  /*8ba0*/  FFMA.FTZ R53, R69, R7, -R10 ;  /* 0x0000000745357223 */ /* 0x000fe4000001080a */
        /* <DEDUP_REMOVED lines=8> */
[----:B------:R-:W-:Y:S03]  /*8c30*/  MUFU.EX2 R29, R29 ;  /* 0x0000001d001d7308 */ /* 0x000fe60000000800 */
[----:B------:R-:W-:-:S04]  /*8c40*/  FMNMX.FTZ R8, R82, R45, !PT ;  /* 0x0000002d52087209 */ /* 0x000fc80007810000 */
[----:B------:R-:W-:Y:S01]  /*8c50*/  FMNMX.FTZ R45, R83, R8, !PT ;  /* 0x00000008532d7209 */ /* 0x000fe20007810000 */
[----:B------:R-:W-:Y:S03]  /*8c60*/  MUFU.EX2 R33, R33 ;  /* 0x0000002100217308 */ /* 0x000fe60000000800 */
[----:B------:R-:W-:Y:S01]  /*8c70*/  FMNMX.FTZ R8, R86, R45, !PT ;  /* 0x0000002d56087209 */ /* 0x000fe20007810000 */
[-CC-:B------:R-:W-:Y:S01]  /*8c80*/  FFMA.FTZ R45, R61, R7.reuse, -R10.reuse ;  /* 0x000000073d2d7223 */ /* 0x180fe2000001080a */
[----:B------:R-:W-:Y:S02]  /*8c90*/  FFMA.FTZ R61, R77, R7, -R10 ;  /* 0x000000074d3d7223 */ /* 0x000fe4000001080a */
[----:B------:R-:W-:Y:S01]  /*8ca0*/  FMNMX.FTZ R8, R87, R8, !PT ;  /* 0x0000000857087209 */ /* 0x000fe20007810000 */
[----:B------:R-:W-:Y:S04]  /*8cb0*/  MUFU.EX2 R37, R37 ;  /* 0x0000002500257308 */ /* 0x000fe80000000800 */
[----:B------:R-:W1:Y:S04]  /*8cc0*/  SHFL.BFLY PT, R57, R8, 0x2, 0x1f ;  /* 0x0c401f0008397f89 */ /* 0x000e6800000e0000 */
[----:B------:R-:W-:Y:S08]  /*8cd0*/  MUFU.EX2 R41, R41 ;  /* 0x0000002900297308 */ /* 0x000ff00000000800 */
[----:B------:R-:W-:Y:S01]  /*8ce0*/  MUFU.EX2 R45, R45 ;  /* 0x0000002d002d7308 */ /* 0x000fe20000000800 */
[----:B------:R-:W-:-:S02]  /*8cf0*/  WARPGROUP.DEPBAR.LE gsb0, 0x0 ;  /* 0x00008000000079c5 */ /* 0x000fc40000010000 */
[----:B------:R-:W-:Y:S01]  /*8d00*/  WARPGROUP.ARRIVE ;  /* 0x00000000000079c5 */ /* 0x000fe20000000000 */
[-CC-:B------:R-:W-:Y:S01]  /*8d10*/  FFMA.FTZ R176, R32, R7.reuse, -R10.reuse ;  /* 0x0000000720b07223 */ /* 0x180fe2000001080a */
[----:B------:R-:W-:-:S03]  /*8d20*/  FFMA.FTZ R178, R36, R7, -R10 ;  /* 0x0000000724b27223 */ /* 0x000fc6000001080a */
[----:B------:R-:W-:Y:S01]  /*8d30*/  MUFU.EX2 R49, R49 ;  /* 0x0000003100317308 */ /* 0x000fe20000000800 */
[----:B-1----:R-:W-:Y:S01]  /*8d40*/  FMNMX.FTZ R24, R8, R57, !PT ;  /* 0x0000003908187209 */ /* 0x002fe20007810000 */
[----:B------:R-:W-:Y:S01]  /*8d50*/  FFMA.FTZ R57, R73, R7, -R10 ;  /* 0x0000000749397223 */ /* 0x000fe2000001080a */
[----:B------:R-:W-:Y:S01]  /*8d60*/  HGMMA.64x128x16.F32 R88, R172, gdesc[UR4].tnspB, R88, gsb0 ;  /* 0x41e00004ac587df0 */ /* 0x000fe20008000858 */
[----:B------:R-:W-:Y:S01]  /*8d70*/  UIADD3 UR6, UR10, 0x180, URZ ;  /* 0x000001800a067890 */ /* 0x000fe2000fffe03f */
[----:B------:R-:W-:Y:S01]  /*8d80*/  UMOV UR7, 0x40000040 ;  /* 0x4000004000077882 */ /* 0x000fe20000000000 */
[----:B------:R-:W1:Y:S02]  /*8d90*/  SHFL.BFLY PT, R69, R24, 0x1, 0x1f ;  /* 0x0c201f0018457f89 */ /* 0x000e6400000e0000 */
[----:B------:R-:W-:Y:S08]  /*8da0*/  MUFU.EX2 R176, R176 ;  /* 0x000000b000b07308 */ /* 0x000ff00000000800 */
[----:B------:R-:W-:Y:S08]  /*8db0*/  MUFU.EX2 R178, R178 ;  /* 0x000000b200b27308 */ /* 0x000ff00000000800 */
[----:B------:R-:W-:Y:S01]  /*8dc0*/  MUFU.EX2 R53, R53 ;  /* 0x0000003500357308 */ /* 0x000fe20000000800 */
[----:B-1----:R-:W-:-:S07]  /*8dd0*/  FMNMX.FTZ R8, R24, R69, !PT ;  /* 0x0000004518087209 */ /* 0x002fce0007810000 */
        /* <DEDUP_REMOVED lines=10> */
[-C--:B------:R-:W-:Y:S01]  /*8e80*/  FMUL.FTZ R40, R8, R7.reuse ;  /* 0x0000000708287220 */ /* 0x080fe20000410000 */
[----:B------:R-:W-:-:S03]  /*8e90*/  FFMA.FTZ R174, R44, R7, -R10 ;  /* 0x000000072cae7223 */ /* 0x000fc6000001080a */
[----:B------:R-:W-:Y:S01]  /*8ea0*/  HGMMA.64x128x16.F32 R88, R168, gdesc[UR4].tnspB, R88, gsb0 ;  /* 0x41e00004a8587df0 */ /* 0x000fe20008000858 */
[----:B------:R-:W-:Y:S01]  /*8eb0*/  UIADD3 UR6, UR10, 0x200, URZ ;  /* 0x000002000a067890 */ /* 0x000fe2000fffe03f */
[-CC-:B------:R-:W-:Y:S01]  /*8ec0*/  FFMA.FTZ R181, R27, R7.reuse, -R40.reuse ;  /* 0x000000071bb57223 */ /* 0x180fe20000010828 */
[----:B------:R-:W-:Y:S01]  /*8ed0*/  UMOV UR7, 0x40000040 ;  /* 0x4000004000077882 */ /* 0x000fe20000000000 */
[----:B------:R-:W-:Y:S02]  /*8ee0*/  IMAD.U32 R27, RZ, RZ, UR44 ;  /* 0x0000002cff1b7e24 */ /* 0x000fe4000f8e00ff */
[-CC-:B------:R-:W-:Y:S01]  /*8ef0*/  FFMA.FTZ R183, R30, R7.reuse, -R40.reuse ;  /* 0x000000071eb77223 */ /* 0x180fe20000010828 */
[-CC-:B------:R-:W-:Y:S01]  /*8f00*/  FFMA.FTZ R36, R31, R7.reuse, -R40.reuse ;  /* 0x000000071f247223 */ /* 0x180fe20000010828 */
[----:B------:R-:W-:Y:S01]  /*8f10*/  IADD3 R31, -R23, 0xb, RZ ;  /* 0x0000000b171f7810 */ /* 0x000fe20007ffe1ff */
[----:B------:R-:W-:Y:S01]  /*8f20*/  MUFU.EX2 R181, R181 ;  /* 0x000000b500b57308 */ /* 0x000fe20000000800 */
[----:B------:R-:W-:Y:S01]  /*8f30*/  @!P1 LEA R27, R27, UR41, 0x3 ;  /* 0x000000291b1b9c11 */ /* 0x000fe2000f8e18ff */
[-CC-:B------:R-:W-:Y:S01]  /*8f40*/  FFMA.FTZ R177, R34, R7.reuse, -R40.reuse ;  /* 0x0000000722b17223 */ /* 0x180fe20000010828 */
[-CC-:B------:R-:W-:Y:S01]  /*8f50*/  FFMA.FTZ R34, R35, R7.reuse, -R40.reuse ;  /* 0x0000000723227223 */ /* 0x180fe20000010828 */
[-CC-:B------:R-:W-:Y:S01]  /*8f60*/  FFMA.FTZ R179, R38, R7.reuse, -R40.reuse ;  /* 0x0000000726b37223 */ /* 0x180fe20000010828 */
[----:B------:R-:W-:Y:S01]  /*8f70*/  FFMA.FTZ R38, R39, R7, -R40 ;  /* 0x0000000727267223 */ /* 0x000fe20000010828 */
[----:B------:R-:W-:-:S02]  /*8f80*/  @!P1 VIADD R27, R27, 0x28840 ;  /* 0x000288401b1b9836 */ /* 0x000fc40000000000 */
[-CC-:B------:R-:W-:Y:S01]  /*8f90*/  FFMA.FTZ R175, R46, R7.reuse, -R40.reuse ;  /* 0x000000072eaf7223 */ /* 0x180fe20000010828 */
[----:B------:R-:W-:Y:S01]  /*8fa0*/  MUFU.EX2 R183, R183 ;  /* 0x000000b700b77308 */ /* 0x000fe20000000800 */
[----:B--2---:R-:W-:Y:S01]  /*8fb0*/  FADD.FTZ R46, R182, R3 ;  /* 0x00000003b62e7221 */ /* 0x004fe20000010000 */
[-CC-:B------:R-:W-:Y:S01]  /*8fc0*/  FFMA.FTZ R173, R42, R7.reuse, -R40.reuse ;  /* 0x000000072aad7223 */ /* 0x180fe20000010828 */
[----:B------:R-:W-:Y:S01]  /*8fd0*/  @!P1 PRMT R27, RZ, 0x654, R27 ;  /* 0x00000654ff1b9816 */ /* 0x000fe2000000001b */
        /* <DEDUP_REMOVED lines=16> */
[----:B------:R-:W-:Y:S01]  /*90e0*/  FFMA.FTZ R86, R86, R7, -R40 ;  /* 0x0000000756567223 */ /* 0x000fe20000010828 */
[----:B0-----:R-:W-:-:S03]  /*90f0*/  F2FP.F16.F32.PACK_AB R182, R13, R182 ;  /* 0x000000b60db6723e */ /* 0x001fc600000000ff */
        /* <DEDUP_REMOVED lines=14> */
[----:B------:R-:W-:Y:S01]  /*91e0*/  WARPGROUP.ARRIVE ;  /* 0x00000000000079c5 */ /* 0x000fe20000000000 */
[-CC-:B------:R-:W-:Y:S01]  /*91f0*/  FFMA.FTZ R168, R48, R7.reuse, -R10.reuse ;  /* 0x0000000730a87223 */ /* 0x180fe2000001080a */
[-C--:B------:R-:W-:Y:S01]  /*9200*/  FFMA.FTZ R170, R52, R7.reuse, -R10 ;  /* 0x0000000734aa7223 */ /* 0x080fe2000001080a */
[-CC-:B------:R-:W-:Y:S01]  /*9210*/  FFMA.FTZ R169, R50, R7.reuse, -R40.reuse ;  /* 0x0000000732a97223 */ /* 0x180fe20000010828 */
[----:B------:R-:W-:Y:S01]  /*9220*/  FFMA.FTZ R171, R54, R7, -R40 ;  /* 0x0000000736ab7223 */ /* 0x000fe20000010828 */
        /* <DEDUP_REMOVED lines=8> */
[----:B------:R-:W1:Y:S08]  /*92b0*/  MUFU.EX2 R71, R71 ;  /* 0x0000004700477308 */ /* 0x000e700000000800 */
        /* <DEDUP_REMOVED lines=13> */
[----:B------:R-:W-:Y:S01]  /*9390*/  HGMMA.64x128x16.F32 R88, R160, gdesc[UR4].tnspB, R88, gsb0 ;  /* 0x41e00004a0587df0 */ /* 0x000fe20008000858 */
        /* <DEDUP_REMOVED lines=11> */
[----:B0-----:R-:W-:Y:S01]  /*9450*/  F2FP.F16.F32.PACK_AB R161, R67, R66 ;  /* 0x0000004243a1723e */ /* 0x001fe200000000ff */
[----:B------:R-:W-:Y:S01]  /*9460*/  MUFU.EX2 R9, R85 ;  /* 0x0000005500097308 */ /* 0x000fe20000000800 */
[----:B------:R-:W-:Y:S01]  /*9470*/  HGMMA.64x128x16.F32 R88, R156, gdesc[UR4].tnspB, R88, gsb0 ;  /* 0x41e000049c587df0 */ /* 0x000fe20008000858 */
[----:B------:R-:W-:Y:S01]  /*9480*/  UIADD3 UR6, UR10, 0x380, URZ ;  /* 0x000003800a067890 */ /* 0x000fe2000fffe03f */
[-C--:B------:R-:W-:Y:S01]  /*9490*/  FMUL.FTZ R69, R10, R7.reuse ;  /* 0x000000070a457220 */ /* 0x080fe20000410000 */
[----:B------:R-:W-:Y:S01]  /*94a0*/  UMOV UR7, 0x40000040 ;  /* 0x4000004000077882 */ /* 0x000fe20000000000 */
[-CC-:B------:R-:W-:Y:S01]  /*94b0*/  FFMA.FTZ R10, R26, R7.reuse, -R40.reuse ;  /* 0x000000071a0a7223 */ /* 0x180fe20000010828 */
[----:B------:R-:W-:Y:S01]  /*94c0*/  FFMA.FTZ R26, R47, R7, -R40 ;  /* 0x000000072f1a7223 */ /* 0x000fe20000010828 */
[----:B-1----:R-:W-:Y:S01]  /*94d0*/  F2FP.F16.F32.PACK_AB R163, R71, R70 ;  /* 0x0000004647a3723e */ /* 0x002fe200000000ff */
[----:B------:R-:W-:Y:S08]  /*94e0*/  MUFU.EX2 R160, R160 ;  /* 0x000000a000a07308 */ /* 0x000ff00000000800 */
[----:B------:R-:W-:Y:S08]  /*94f0*/  MUFU.EX2 R69, R69 ;  /* 0x0000004500457308 */ /* 0x000ff00000000800 */
[----:B------:R-:W0:Y:S08]  /*9500*/  MUFU.EX2 R10, R10 ;  /* 0x0000000a000a7308 */ /* 0x000e300000000800 */
[----:B------:R-:W1:Y:S08]  /*9510*/  MUFU.EX2 R26, R26 ;  /* 0x0000001a001a7308 */ /* 0x000e700000000800 */
[----:B------:R-:W-:Y:S01]  /*9520*/  MUFU.EX2 R162, R162 ;  /* 0x000000a200a27308 */ /* 0x000fe20000000800 */
[----:B0-----:R-:W-:-:S04]  /*9530*/  FFMA.FTZ R2, R69, R2, R10 ;  /* 0x0000000245027223 */ /* 0x001fc8000001000a */
[----:B------:R-:W-:Y:S01]  /*9540*/  FADD.FTZ R44, R181, R2 ;  /* 0x00000002b52c7221 */ /* 0x000fe20000010000 */
[-CC-:B------:R-:W-:Y:S01]  /*9550*/  FFMA.FTZ R2, R63, R7.reuse, -R40.reuse ;  /* 0x000000073f027223 */ /* 0x180fe20000010828 */
[----:B------:R-:W-:Y:S01]  /*9560*/  F2FP.F16.F32.PACK_AB R181, R181, R10 ;  /* 0x0000000ab5b5723e */ /* 0x000fe200000000ff */
[----:B------:R-:W-:Y:S01]  /*9570*/  FFMA.FTZ R40, R87, R7, -R40 ;  /* 0x0000000757287223 */ /* 0x000fe20000010828 */
[----:B------:R-:W-:Y:S01]  /*9580*/  FADD.FTZ R3, R183, R44 ;  /* 0x0000002cb7037221 */ /* 0x000fe20000010000 */
[C---:B------:R-:W-:Y:S02]  /*9590*/  F2FP.F16.F32.PACK_AB R183, R36.reuse, R183 ;  /* 0x000000b724b7723e */ /* 0x040fe400000000ff */
[----:B------:R-:W0:Y:S01]  /*95a0*/  MUFU.EX2 R2, R2 ;  /* 0x0000000200027308 */ /* 0x000e220000000800 */
        /* <DEDUP_REMOVED lines=11> */
[----:B-1----:R-:W-:-:S03]  /*9660*/  F2FP.F16.F32.PACK_AB R175, R26, R175 ;  /* 0x000000af1aaf723e */ /* 0x002fc600000000ff */
        /* <DEDUP_REMOVED lines=20> */
[----:B------:R-:W-:Y:S01]  /*97b0*/  WARPGROUP.ARRIVE ;  /* 0x00000000000079c5 */ /* 0x000fe20000000000 */
[----:B------:R-:W-:Y:S01]  /*97c0*/  FADD.FTZ R3, R78, R3 ;  /* 0x000000034e037221 */ /* 0x000fe20000010000 */
[----:B------:R-:W-:Y:S02]  /*97d0*/  F2FP.F16.F32.PACK_AB R156, R57, R12 ;  /* 0x0000000c399c723e */ /* 0x000fe400000000ff */
[----:B------:R-:W-:Y:S01]  /*97e0*/  F2FP.F16.F32.PACK_AB R157, R75, R74 ;  /* 0x0000004a4b9d723e */ /* 0x000fe200000000ff */
[----:B------:R-:W-:Y:S01]  /*97f0*/  FADD.FTZ R3, R79, R3 ;  /* 0x000000034f037221 */ /* 0x000fe20000010000 */
[----:B------:R-:W-:Y:S01]  /*9800*/  HGMMA.64x128x16.F32 R88, R152, gdesc[UR4].tnspB, R88, gsb0 ;  /* 0x41e0000498587df0 */ /* 0x000fe20008000858 */
[----:B------:R-:W-:-:S02]  /*9810*/  F2FP.F16.F32.PACK_AB R158, R61, R14 ;  /* 0x0000000e3d9e723e */ /* 0x000fc400000000ff */
[----:B------:R-:W-:Y:S01]  /*9820*/  FADD.FTZ R3, R82, R3 ;  /* 0x0000000352037221 */ /* 0x000fe20000010000 */
[----:B------:R-:W-:-:S03]  /*9830*/  F2FP.F16.F32.PACK_AB R159, R79, R78 ;  /* 0x0000004e4f9f723e */ /* 0x000fc600000000ff */
[----:B------:R-:W-:Y:S01]  /*9840*/  FADD.FTZ R3, R83, R3 ;  /* 0x0000000353037221 */ /* 0x000fe20000010000 */
[----:B------:R-:W-:Y:S02]  /*9850*/  WARPGROUP.DEPBAR.LE gsb0, 0x0 ;  /* 0x00008000000079c5 */ /* 0x000fe40000010000 */
[----:B------:R0:W-:Y:S06]  /*9860*/  BAR.ARV R31, 0x100 ;  /* 0x0004001f0000751d */ /* 0x0001ec0000002000 */
[----:B------:R1:W-:Y:S01]  /*9870*/  @!P1 SYNCS.ARRIVE.TRANS64.RED.A1T0 RZ, [R27+URZ], RZ ;  /* 0x000000ff1bff99a7 */ /* 0x0003e2000810043f */
[----:B------:R-:W2:Y:S01]  /*9880*/  MUFU.EX2 R155, R40 ;  /* 0x00000028009b7308 */ /* 0x000ea20000000800 */
[----:B------:R-:W-:Y:S01]  /*9890*/  F2FP.F16.F32.PACK_AB R154, R9, R24 ;  /* 0x00000018099a723e */ /* 0x000fe200000000ff */
[----:B------:R-:W-:Y:S01]  /*98a0*/  FMUL.FTZ R88, R88, R4 ;  /* 0x0000000458587220 */ /* 0x000fe20000410000 */
[----:B------:R-:W-:Y:S01]  /*98b0*/  F2FP.F16.F32.PACK_AB R152, R65, R20 ;  /* 0x000000144198723e */ /* 0x000fe200000000ff */
[----:B------:R-:W-:Y:S01]  /*98c0*/  FMUL.FTZ R89, R89, R4 ;  /* 0x0000000459597220 */ /* 0x000fe20000410000 */
[----:B------:R-:W-:Y:S01]  /*98d0*/  F2FP.F16.F32.PACK_AB R153, R83, R82 ;  /* 0x000000525399723e */ /* 0x000fe200000000ff */
[-C--:B------:R-:W-:Y:S01]  /*98e0*/  FMUL.FTZ R92, R92, R4.reuse ;  /* 0x000000045c5c7220 */ /* 0x080fe20000410000 */
[----:B-1----:R-:W-:Y:S01]  /*98f0*/  IMAD.U32 R27, RZ, RZ, UR49 ;  /* 0x00000031ff1b7e24 */ /* 0x002fe2000f8e00ff */
[----:B------:R-:W-:Y:S01]  /*9900*/  UMOV UR49, UR44 ;  /* 0x0000002c00317c82 */ /* 0x000fe20008000000 */
[-C--:B------:R-:W-:Y:S01]  /*9910*/  FMUL.FTZ R93, R93, R4.reuse ;  /* 0x000000045d5d7220 */ /* 0x080fe20000410000 */
[-C--:B------:R-:W-:Y:S01]  /*9920*/  FMUL.FTZ R96, R96, R4.reuse ;  /* 0x0000000460607220 */ /* 0x080fe20000410000 */
[-C--:B------:R-:W-:Y:S01]  /*9930*/  FMUL.FTZ R97, R97, R4.reuse ;  /* 0x0000000461617220 */ /* 0x080fe20000410000 */
[----:B------:R-:W-:Y:S01]  /*9940*/  @!P1 LEA R27, R27, UR41, 0x3 ;  /* 0x000000291b1b9c11 */ /* 0x000fe2000f8e18ff */
[-C--:B------:R-:W-:Y:S01]  /*9950*/  FMUL.FTZ R100, R100, R4.reuse ;  /* 0x0000000464647220 */ /* 0x080fe20000410000 */
[-C--:B------:R-:W-:Y:S01]  /*9960*/  FMUL.FTZ R101, R101, R4.reuse ;  /* 0x0000000465657220 */ /* 0x080fe20000410000 */
[-C--:B------:R-:W-:Y:S01]  /*9970*/  FMUL.FTZ R104, R104, R4.reuse ;  /* 0x0000000468687220 */ /* 0x080fe20000410000 */
[----:B------:R-:W-:Y:S01]  /*9980*/  FMUL.FTZ R105, R105, R4 ;  /* 0x0000000469697220 */ /* 0x000fe20000410000 */
[----:B------:R-:W-:-:S02]  /*9990*/  @!P1 VIADD R27, R27, 0x28860 ;  /* 0x000288601b1b9836 */ /* 0x000fc40000000000 */
[-C--:B------:R-:W-:Y:S01]  /*99a0*/  FMUL.FTZ R108, R108, R4.reuse ;  /* 0x000000046c6c7220 */ /* 0x080fe20000410000 */
[-C--:B------:R-:W-:Y:S01]  /*99b0*/  FMUL.FTZ R109, R109, R4.reuse ;  /* 0x000000046d6d7220 */ /* 0x080fe20000410000 */
[-C--:B------:R-:W-:Y:S01]  /*99c0*/  FMUL.FTZ R112, R112, R4.reuse ;  /* 0x0000000470707220 */ /* 0x080fe20000410000 */
[-C--:B------:R-:W-:Y:S01]  /*99d0*/  FMUL.FTZ R113, R113, R4.reuse ;  /* 0x0000000471717220 */ /* 0x080fe20000410000 */
[----:B0-----:R-:W-:Y:S01]  /*99e0*/  @!P1 PRMT R31, RZ, 0x654, R27 ;  /* 0x00000654ff1f9816 */ /* 0x001fe2000000001b */
[----:B------:R-:W-:Y:S01]  /*99f0*/  FADD.FTZ R27, R13, R46 ;  /* 0x0000002e0d1b7221 */ /* 0x000fe20000010000 */
[-C--:B------:R-:W-:Y:S01]  /*9a00*/  FMUL.FTZ R116, R116, R4.reuse ;  /* 0x0000000474747220 */ /* 0x080fe20000410000 */
[----:B------:R-:W-:Y:S01]  /*9a10*/  FMUL.FTZ R117, R117, R4 ;  /* 0x0000000475757220 */ /* 0x000fe20000410000 */
[----:B------:R0:W-:Y:S01]  /*9a20*/  @!P1 SYNCS.ARRIVE.TRANS64.RED.A1T0 RZ, [R31+URZ], RZ ;  /* 0x000000ff1fff99a7 */ /* 0x0001e2000810043f */
[----:B------:R-:W-:Y:S01]  /*9a30*/  FADD.FTZ R46, R176, R27 ;  /* 0x0000001bb02e7221 */ /* 0x000fe20000010000 */
[----:B------:R-:W-:Y:S01]  /*9a40*/  F2FP.F16.F32.PACK_AB R176, R15, R176 ;  /* 0x000000b00fb0723e */ /* 0x000fe200000000ff */
[-C--:B------:R-:W-:Y:S01]  /*9a50*/  FMUL.FTZ R120, R120, R4.reuse ;  /* 0x0000000478787220 */ /* 0x080fe20000410000 */
[-C--:B------:R-:W-:Y:S01]  /*9a60*/  FMUL.FTZ R121, R121, R4.reuse ;  /* 0x0000000479797220 */ /* 0x080fe20000410000 */
[----:B------:R-:W-:Y:S01]  /*9a70*/  FADD.FTZ R27, R15, R46 ;  /* 0x0000002e0f1b7221 */ /* 0x000fe20000010000 */
[-C--:B------:R-:W-:Y:S01]  /*9a80*/  FMUL.FTZ R124, R124, R4.reuse ;  /* 0x000000047c7c7220 */ /* 0x080fe20000410000 */
[-C--:B------:R-:W-:Y:S01]  /*9a90*/  FMUL.FTZ R125, R125, R4.reuse ;  /* 0x000000047d7d7220 */ /* 0x080fe20000410000 */
[----:B------:R-:W-:Y:S01]  /*9aa0*/  FMUL.FTZ R128, R128, R4 ;  /* 0x0000000480807220 */ /* 0x000fe20000410000 */
        /* <DEDUP_REMOVED lines=18> */
[----:B------:R-:W-:Y:S01]  /*9bd0*/  FMUL.FTZ R149, R149, R4 ;  /* 0x0000000495957220 */ /* 0x000fe20000410000 */
[-C--:B------:R-:W-:Y:S01]  /*9be0*/  FMUL.FTZ R90, R90, R69.reuse ;  /* 0x000000455a5a7220 */ /* 0x080fe20000410000 */
[----:B------:R-:W-:Y:S01]  /*9bf0*/  FADD.FTZ R27, R29, R46 ;  /* 0x0000002e1d1b7221 */ /* 0x000fe20000010000 */
[-C--:B------:R-:W-:Y:S01]  /*9c00*/  FMUL.FTZ R91, R91, R69.reuse ;  /* 0x000000455b5b7220 */ /* 0x080fe20000410000 */
[-C--:B------:R-:W-:Y:S01]  /*9c10*/  FMUL.FTZ R94, R94, R69.reuse ;  /* 0x000000455e5e7220 */ /* 0x080fe20000410000 */
[-C--:B------:R-:W-:Y:S01]  /*9c20*/  FMUL.FTZ R95, R95, R69.reuse ;  /* 0x000000455f5f7220 */ /* 0x080fe20000410000 */
[----:B------:R-:W-:Y:S01]  /*9c30*/  FADD.FTZ R46, R168, R27 ;  /* 0x0000001ba82e7221 */ /* 0x000fe20000010000 */
[----:B------:R-:W-:Y:S01]  /*9c40*/  F2FP.F16.F32.PACK_AB R168, R33, R168 ;  /* 0x000000a821a8723e */ /* 0x000fe200000000ff */
[-C--:B------:R-:W-:Y:S01]  /*9c50*/  FMUL.FTZ R98, R98, R69.reuse ;  /* 0x0000004562627220 */ /* 0x080fe20000410000 */
        /* <DEDUP_REMOVED lines=42> */
[----:B------:R-:W-:-:S03]  /*9f00*/  FMUL.FTZ R151, R151, R69 ;  /* 0x0000004597977220 */ /* 0x000fc60000410000 */
[----:B------:R-:W-:-:S04]  /*9f10*/  FADD.FTZ R10, R12, R11 ;  /* 0x0000000b0c0a7221 */ /* 0x000fc80000010000 */
[----:B------:R-:W-:Y:S01]  /*9f20*/  FADD.FTZ R11, R57, R10 ;  /* 0x0000000a390b7221 */ /* 0x000fe20000010000 */
[----:B------:R-:W-:-:S03]  /*9f30*/  FADD.FTZ R10, R86, R3 ;  /* 0x00000003560a7221 */ /* 0x000fc60000010000 */
[----:B------:R-:W-:-:S04]  /*9f40*/  FADD.FTZ R2, R14, R11 ;  /* 0x0000000b0e027221 */ /* 0x000fc80000010000 */
[----:B------:R-:W-:-:S04]  /*9f50*/  FADD.FTZ R11, R61, R2 ;  /* 0x000000023d0b7221 */ /* 0x000fc80000010000 */
[----:B------:R-:W-:-:S04]  /*9f60*/  FADD.FTZ R2, R20, R11 ;  /* 0x0000000b14027221 */ /* 0x000fc80000010000 */
[----:B------:R-:W-:-:S04]  /*9f70*/  FADD.FTZ R11, R65, R2 ;  /* 0x00000002410b7221 */ /* 0x000fc80000010000 */
[----:B------:R-:W-:Y:S01]  /*9f80*/  FADD.FTZ R2, R24, R11 ;  /* 0x0000000b18027221 */ /* 0x000fe20000010000 */
[----:B------:R-:W-:-:S03]  /*9f90*/  IMAD.MOV.U32 R11, RZ, RZ, R0 ;  /* 0x000000ffff0b7224 */ /* 0x000fc600078e0000 */
[----:B------:R-:W-:Y:S01]  /*9fa0*/  FADD.FTZ R3, R9, R2 ;  /* 0x0000000209037221 */ /* 0x000fe20000010000 */
[C---:B--2---:R-:W-:Y:S01]  /*9fb0*/  FADD.FTZ R2, R155.reuse, R10 ;  /* 0x0000000a9b027221 */ /* 0x044fe20000010000 */
[----:B------:R-:W-:Y:S01]  /*9fc0*/  F2FP.F16.F32.PACK_AB R155, R155, R86 ;  /* 0x000000569b9b723e */ /* 0x000fe200000000ff */
[----:B------:R-:W-:Y:S01]  /*9fd0*/  IMAD.MOV.U32 R9, RZ, RZ, R8 ;  /* 0x000000ffff097224 */ /* 0x000fe200078e0008 */
[----:B0-----:R-:W-:Y:S06]  /*9fe0*/  @P2 BRA `(.L_x_7846) ;  /* 0xffffffe0001c2947 */ /* 0x001fec000383ffff */
.L_x_7837:
[----:B------:R-:W-:-:S13]  /*9ff0*/  ISETP.GE.AND P2, PT, R6, UR39, PT ;  /* 0x0000002706007c0c */ /* 0x000fda000bf46270 */
[----:B------:R-:W-:Y:S05]  /*a000*/  @!P2 BRA `(.L_x_7847) ;  /* 0x000000300030a947 */ /* 0x000fea0003800000 */
[----:B------:R-:W-:Y:S01]  /*a010*/  IMAD.MOV.U32 R5, RZ, RZ, R8 ;  /* 0x000000ffff057224 */ /* 0x000fe200078e0008 */
[----:B------:R-:W-:Y:S01]  /*a020*/  UMOV UR56, UR45 ;  /* 0x0000002d00387c82 */ /* 0x000fe20008000000 */
[----:B------:R-:W-:Y:S01]  /*a030*/  IMAD.MOV.U32 R4, RZ, RZ, R0 ;  /* 0x000000ffff047224 */ /* 0x000fe200078e0000 */
[----:B------:R-:W-:Y:S01]  /*a040*/  UMOV UR55, UR44 ;  /* 0x0000002c00377c82 */ /* 0x000fe20008000000 */
[----:B------:R-:W-:Y:S01]  /*a050*/  ULDC UR49, c[0x0][0x9e4] ;  /* 0x0002790000317ab9 */ /* 0x000fe20000000800 */
[----:B------:R-:W-:Y:S01]  /*a060*/  ULDC UR53, c[0x0][0x288] ;  /* 0x0000a20000357ab9 */ /* 0x000fe20000000800 */
[----:B------:R-:W-:Y:S01]  /*a070*/  ULDC UR54, c[0x0][0x9dc] ;  /* 0x0002770000367ab9 */ /* 0x000fe20000000800 */
[----:B------:R-:W-:-:S05]  /*a080*/  ULDC UR52, c[0x0][0x9e0] ;  /* 0x0002780000347ab9 */ /* 0x000fca0000000800 */
.L_x_7864:
        /* <DEDUP_REMOVED lines=9> */
.L_x_7849:
[----:B------:R-:W-:Y:S01]  /*a120*/  ULEA UR6, UR44, UR41, 0x3 ;  /* 0x000000292c067291 */ /* 0x000fe2000f8e183f */
[----:B------:R-:W-:-:S05]  /*a130*/  IMAD.U32 R0, RZ, RZ, UR45 ;  /* 0x0000002dff007e24 */ /* 0x000fca000f8e00ff */
[----:B------:R-:W-:-:S04]  /*a140*/  SHF.L.U32 R0, R0, 0x1f, RZ ;  /* 0x0000001f00007819 */ /* 0x000fc800000006ff */
[----:B------:R0:W1:Y:S01]  /*a150*/  SYNCS.PHASECHK.TRANS64.TRYWAIT P3, [UR6+0x28830], R0 ;  /* 0x02883000ff0075a7 */ /* 0x0000620008060146 */
[----:B------:R-:W-:Y:S05]  /*a160*/  @!P0 BRA `(.L_x_7850) ;  /* 0x0000000000048947 */ /* 0x000fea0003800000 */
[----:B------:R-:W-:Y:S01]  /*a170*/  BPT.TRAP 0x1 ;  /* 0x000000040000795c */ /* 0x000fe20000300000 */
.L_x_7850:
[----:B-1----:R-:W-:Y:S05]  /*a180*/  @P3 BRA `(.L_x_7848) ;  /* 0x0000000000083947 */ /* 0x002fea0003800000 */
[----:B------:R-:W1:Y:S02]  /*a190*/  SYNCS.PHASECHK.TRANS64.TRYWAIT P3, [UR6+0x28830], R0 ;  /* 0x02883000ff0075a7 */ /* 0x000e640008060146 */
[----:B-1----:R-:W-:Y:S05]  /*a1a0*/  @!P3 BRA `(.L_x_7851) ;  /* 0x000000a00058b947 */ /* 0x002fea0003800000 */
.L_x_7848:
        /* <DEDUP_REMOVED lines=45> */
.L_x_7853:
[----:B------:R-:W-:Y:S01]  /*a480*/  ULEA UR6, UR55, UR41, 0x3 ;  /* 0x0000002937067291 */ /* 0x000fe2000f8e183f */
[----:B------:R-:W-:-:S05]  /*a490*/  IMAD.U32 R0, RZ, RZ, UR56 ;  /* 0x00000038ff007e24 */ /* 0x000fca000f8e00ff */
[----:B------:R-:W-:-:S04]  /*a4a0*/  SHF.L.U32 R0, R0, 0x1f, RZ ;  /* 0x0000001f00007819 */ /* 0x000fc800000006ff */
[----:B------:R0:W1:Y:S01]  /*a4b0*/  SYNCS.PHASECHK.TRANS64.TRYWAIT P2, [UR6+0x28850], R0 ;  /* 0x02885000ff0075a7 */ /* 0x0000620008040146 */
[----:B------:R-:W-:Y:S05]  /*a4c0*/  @!P0 BRA `(.L_x_7854) ;  /* 0x0000000000048947 */ /* 0x000fea0003800000 */
[----:B------:R-:W-:Y:S01]  /*a4d0*/  BPT.TRAP 0x1 ;  /* 0x000000040000795c */ /* 0x000fe20000300000 */
.L_x_7854:
[----:B-1----:R-:W-:Y:S05]  /*a4e0*/  @P2 BRA `(.L_x_7852) ;  /* 0x0000000000082947 */ /* 0x002fea0003800000 */
[----:B------:R-:W1:Y:S02]  /*a4f0*/  SYNCS.PHASECHK.TRANS64.TRYWAIT P2, [UR6+0x28850], R0 ;  /* 0x02885000ff0075a7 */ /* 0x000e640008040146 */
[----:B-1----:R-:W-:Y:S05]  /*a500*/  @!P2 BRA `(.L_x_7855) ;  /* 0x0000009c0098a947 */ /* 0x002fea0003800000 */
.L_x_7852:
[----:B------:R-:W-:Y:S01]  /*a510*/  UIADD3 UR6, UR41, 0x400, URZ ;  /* 0x0000040029067890 */ /* 0x000fe2000fffe03f */
[----:B------:R-:W-:Y:S01]  /*a520*/  WARPGROUP.ARRIVE ;  /* 0x00000000000079c5 */ /* 0x000fe20000000000 */
[----:B------:R-:W-:Y:S01]  /*a530*/  UMOV UR7, 0x40000040 ;  /* 0x4000004000077882 */ /* 0x000fe20000000000 */
[----:B-1----:R-:W1:Y:S01]  /*a540*/  @P5 LDC R7, c[0x0][0x44c] ;  /* 0x00011300ff075b82 */ /* 0x002e620000000800 */
[----:B------:R-:W-:Y:S01]  /*a550*/  USHF.R.U32.HI UR6, URZ, 0x4, UR6 ;  /* 0x000000043f067899 */ /* 0x000fe20008011606 */
[----:B0-----:R-:W-:Y:S02]  /*a560*/  VIADD R0, R17, UR36 ;  /* 0x0000002411007c36 */ /* 0x001fe40008000000 */
[----:B------:R-:W-:Y:S01]  /*a570*/  IMAD.U32 R10, RZ, RZ, UR44 ;  /* 0x0000002cff0a7e24 */ /* 0x000fe2000f8e00ff */
[----:B------:R-:W-:-:S03]  /*a580*/  ULOP3.LUT UR6, UR6, 0x3fff, URZ, 0xc0, !UPT ;  /* 0x00003fff06067892 */ /* 0x000fc6000f8ec03f */
[----:B------:R-:W0:Y:S01]  /*a590*/  @P5 LDC R9, c[0x0][0x450] ;  /* 0x00011400ff095b82 */ /* 0x000e220000000800 */
[----:B------:R-:W-:-:S04]  /*a5a0*/  ULOP3.LUT UR6, UR6, 0x4000000, URZ, 0xfc, !UPT ;  /* 0x0400000006067892 */ /* 0x000fc8000f8efc3f */
[----:B------:R-:W-:-:S07]  /*a5b0*/  ULEA UR10, UR55, UR6, 0xb ;  /* 0x00000006370a7291 */ /* 0x000fce000f8e583f */
[----:B------:R-:W-:Y:S02]  /*a5c0*/  UMOV UR6, UR10 ;  /* 0x0000000a00067c82 */ /* 0x000fe40008000000 */
[----:B------:R-:W-:Y:S01]  /*a5d0*/  HGMMA.64x128x16.F32 R88, R180, gdesc[UR4].tnspB, R88, gsb0 ;  /* 0x41e00004b4587df0 */ /* 0x000fe20008000858 */
[----:B------:R-:W-:Y:S01]  /*a5e0*/  UIADD3 UR6, UR10, 0x80, URZ ;  /* 0x000000800a067890 */ /* 0x000fe2000fffe03f */
[----:B-1----:R-:W-:Y:S01]  /*a5f0*/  @P5 IMAD.HI.U32 R8, R0, R7, RZ ;  /* 0x0000000700085227 */ /* 0x002fe200078e00ff */
[----:B------:R-:W-:Y:S01]  /*a600*/  UMOV UR7, 0x40000040 ;  /* 0x4000004000077882 */ /* 0x000fe20000000000 */
[----:B------:R-:W-:Y:S02]  /*a610*/  @!P1 LEA R7, R10, UR41, 0x3 ;  /* 0x000000290a079c11 */ /* 0x000fe4000f8e18ff */
[----:B------:R-:W-:Y:S02]  /*a620*/  IADD3 R10, -R23, 0xb, RZ ;  /* 0x0000000b170a7810 */ /* 0x000fe40007ffe1ff */
[----:B0-----:R-:W-:Y:S01]  /*a630*/  @P5 SHF.R.U32.HI R0, RZ, R9, R8 ;  /* 0x00000009ff005219 */ /* 0x001fe20000011608 */
[----:B------:R-:W-:-:S05]  /*a640*/  @!P1 VIADD R8, R7, 0x28840 ;  /* 0x0002884007089836 */ /* 0x000fca0000000000 */
[----:B------:R-:W-:Y:S02]  /*a650*/  @!P1 PRMT R9, RZ, 0x654, R8 ;  /* 0x00000654ff099816 */ /* 0x000fe40000000008 */
[----:B------:R-:W0:Y:S01]  /*a660*/  SHFL.IDX PT, R8, R0, RZ, 0x1c1f ;  /* 0x001c1fff00087589 */ /* 0x000e2200000e0000 */
        /* <DEDUP_REMOVED lines=32> */
[----:B------:R-:W-:Y:S01]  /*a870*/  IMAD R7, R16, -0x2, R7 ;  /* 0xfffffffe10077824 */ /* 0x000fe200078e0207 */
[----:B------:R-:W-:Y:S02]  /*a880*/  WARPGROUP.DEPBAR.LE gsb0, 0x0 ;  /* 0x00008000000079c5 */ /* 0x000fe40000010000 */
[----:B------:R-:W-:-:S06]  /*a890*/  WARPGROUP.ARRIVE ;  /* 0x00000000000079c5 */ /* 0x000fcc0000000000 */
[----:B------:R-:W-:Y:S01]  /*a8a0*/  HGMMA.64x128x16.F32 R88, R152, gdesc[UR4].tnspB, R88, gsb0 ;  /* 0x41e0000498587df0 */ /* 0x000fe20008000858 */
[----:B------:R-:W-:Y:S02]  /*a8b0*/  ULOP3.LUT UR6, URZ, UR54, URZ, 0x33, !UPT ;  /* 0x000000363f067292 */ /* 0x000fe4000f8e333f */
[----:B------:R-:W-:Y:S02]  /*a8c0*/  WARPGROUP.DEPBAR.LE gsb0, 0x0 ;  /* 0x00008000000079c5 */ /* 0x000fe40000010000 */
[----:B------:R-:W1:Y:S08]  /*a8d0*/  LDC R153, c[0x0][0x2f0] ;  /* 0x0000bc00ff997b82 */ /* 0x000e700000000800 */
[----:B------:R2:W-:Y:S06]  /*a8e0*/  BAR.ARV R10, 0x100 ;  /* 0x0004000a0000751d */ /* 0x0005ec0000002000 */
[----:B------:R3:W-:Y:S01]  /*a8f0*/  @!P1 SYNCS.ARRIVE.TRANS64.RED.A1T0 RZ, [R9+URZ], RZ ;  /* 0x000000ff09ff99a7 */ /* 0x0007e2000810043f */
[----:B-1----:R-:W-:-:S04]  /*a900*/  IMAD R7, R153, UR42, R7 ;  /* 0x0000002a99077c24 */ /* 0x002fc8000f8e0207 */
[----:B------:R-:W-:-:S04]  /*a910*/  VIADD R7, R7, -UR53 ;  /* 0x8000003507077c36 */ /* 0x000fc80008000000 */
[C---:B------:R-:W-:Y:S02]  /*a920*/  VIADD R15, R7.reuse, UR52 ;  /* 0x00000034070f7c36 */ /* 0x040fe40008000000 */
[----:B------:R-:W-:Y:S02]  /*a930*/  VIADD R21, R7, UR6 ;  /* 0x0000000607157c36 */ /* 0x000fe40008000000 */
[--C-:B0-----:R-:W-:Y:S02]  /*a940*/  IMAD.IADD R7, R15, 0x1, R8.reuse ;  /* 0x000000010f077824 */ /* 0x101fe400078e0208 */
[----:B---3--:R-:W-:Y:S01]  /*a950*/  IMAD.IADD R9, R21, 0x1, R8 ;  /* 0x0000000115097824 */ /* 0x008fe200078e0208 */
[----:B--2---:R-:W-:Y:S06]  /*a960*/  @!P6 BRA `(.L_x_7856) ;  /* 0x00000000005ce947 */ /* 0x004fec0003800000 */
        /* <DEDUP_REMOVED lines=13> */
.L_x_7858:
[----:B------:R-:W-:-:S05]  /*aa40*/  IMAD.U32 R10, RZ, RZ, UR49 ;  /* 0x00000031ff0a7e24 */ /* 0x000fca000f8e00ff */
[----:B------:R-:W-:-:S13]  /*aa50*/  ISETP.NE.AND P2, PT, R10, 0x1, PT ;  /* 0x000000010a00780c */ /* 0x000fda0003f45270 */
[----:B------:R-:W0:Y:S02]  /*aa60*/  @P2 LDC.64 R12, c[0x0][0x9e8] ;  /* 0x00027a00ff0c2b82 */ /* 0x000e240000000a00 */
[----:B0-----:R-:W-:-:S05]  /*aa70*/  @P2 IMAD.HI.U32 R8, R11, R12, RZ ;  /* 0x0000000c0b082227 */ /* 0x001fca00078e00ff */
[----:B------:R-:W-:-:S07]  /*aa80*/  @P2 SHF.R.U32.HI R11, RZ, R13, R8 ;  /* 0x0000000dff0b2219 */ /* 0x000fce0000011608 */
.L_x_7859:
[----:B------:R-:W-:Y:S05]  /*aa90*/  BSYNC B0 ;  /* 0x0000000000007941 */ /* 0x000fea0003800000 */
.L_x_7857:
[----:B------:R-:W-:-:S04]  /*aaa0*/  IMAD R11, R11, R10, -R162 ;  /* 0x0000000a0b0b7224 */ /* 0x000fc800078e0aa2 */
[----:B------:R-:W-:-:S05]  /*aab0*/  IMAD R8, R16, -0x2, R11 ;  /* 0xfffffffe10087824 */ /* 0x000fca00078e020b */
[----:B------:R-:W-:Y:S02]  /*aac0*/  VIADDMNMX R7, R8, R10, R7, PT ;  /* 0x0000000a08077246 */ /* 0x000fe40003800107 */
[----:B------:R-:W-:-:S07]  /*aad0*/  VIMNMX R9, R9, R8, !PT ;  /* 0x0000000809097248 */ /* 0x000fce0007fe0100 */
.L_x_7856:
[----:B------:R-:W-:Y:S01]  /*aae0*/  ISETP.GT.AND P2, PT, R6, -0x1, PT ;  /* 0xffffffff0600780c */ /* 0x000fe20003f44270 */
[----:B------:R-:W0:Y:S03]  /*aaf0*/  SHFL.IDX PT, R0, R0, 0x1, 0x1c1f ;  /* 0x003c1f0000007f89 */ /* 0x000e2600000e0000 */
[C---:B------:R-:W-:Y:S02]  /*ab00*/  ISETP.GT.AND P4, PT, R9.reuse, RZ, P2 ;  /* 0x000000ff0900720c */ /* 0x040fe40001784270 */
[----:B------:R-:W-:Y:S02]  /*ab10*/  ISETP.GT.AND P3, PT, R9, 0x1, P2 ;  /* 0x000000010900780c */ /* 0x000fe40001764270 */
[C---:B------:R-:W-:Y:S02]  /*ab20*/  ISETP.LT.OR P4, PT, R7.reuse, 0x1, P4 ;  /* 0x000000010700780c */ /* 0x040fe40002781670 */
[----:B------:R-:W-:-:S02]  /*ab30*/  ISETP.LT.OR P3, PT, R7, 0x2, P3 ;  /* 0x000000020700780c */ /* 0x000fc40001f61670 */
[----:B------:R-:W-:Y:S02]  /*ab40*/  FSEL R13, R24, -INF , !P4 ;  /* 0xff800000180d7808 */ /* 0x000fe40006000000 */
[----:B------:R-:W-:Y:S02]  /*ab50*/  ISETP.GT.AND P4, PT, R9, 0x8, P2 ;  /* 0x000000080900780c */ /* 0x000fe40001784270 */
[----:B------:R-:W-:Y:S02]  /*ab60*/  FSEL R198, R25, -INF , !P3 ;  /* 0xff80000019c67808 */ /* 0x000fe40005800000 */
[----:B------:R-:W-:Y:S02]  /*ab70*/  ISETP.GT.AND P3, PT, R9, 0x9, P2 ;  /* 0x000000090900780c */ /* 0x000fe40001764270 */
[C---:B------:R-:W-:Y:S02]  /*ab80*/  ISETP.LT.OR P4, PT, R7.reuse, 0x9, P4 ;  /* 0x000000090700780c */ /* 0x040fe40002781670 */
[----:B------:R-:W-:-:S02]  /*ab90*/  ISETP.LT.OR P3, PT, R7, 0xa, P3 ;  /* 0x0000000a0700780c */ /* 0x000fc40001f61670 */
[----:B------:R-:W-:Y:S01]  /*aba0*/  FSEL R182, R28, -INF , !P4 ;  /* 0xff8000001cb67808 */ /* 0x000fe20006000000 */
[----:B0-----:R-:W-:Y:S01]  /*abb0*/  IMAD.IADD R11, R21, 0x1, R0 ;  /* 0x00000001150b7824 */ /* 0x001fe200078e0200 */
[----:B------:R-:W-:Y:S02]  /*abc0*/  ISETP.GT.AND P4, PT, R9, 0x10, P2 ;  /* 0x000000100900780c */ /* 0x000fe40001784270 */
[----:B------:R-:W-:Y:S02]  /*abd0*/  FSEL R196, R29, -INF , !P3 ;  /* 0xff8000001dc47808 */ /* 0x000fe40005800000 */
        /* <DEDUP_REMOVED lines=78> */
[----:B------:R-:W-:Y:S01]  /*b0c0*/  ISETP.GT.AND P3, PT, R9, 0x79, P2 ;  /* 0x000000790900780c */ /* 0x000fe20001764270 */
[----:B------:R-:W-:Y:S01]  /*b0d0*/  IMAD.IADD R9, R15, 0x1, R0 ;  /* 0x000000010f097824 */ /* 0x000fe200078e0200 */
        /* <DEDUP_REMOVED lines=18> */
.L_x_7862:
[----:B------:R-:W-:-:S05]  /*b200*/  IMAD.U32 R15, RZ, RZ, UR49 ;  /* 0x00000031ff0f7e24 */ /* 0x000fca000f8e00ff */
[----:B------:R-:W-:-:S13]  /*b210*/  ISETP.NE.AND P3, PT, R15, 0x1, PT ;  /* 0x000000010f00780c */ /* 0x000fda0003f65270 */
[----:B------:R-:W0:Y:S02]  /*b220*/  @P3 LDC.64 R164, c[0x0][0x9e8] ;  /* 0x00027a00ffa43b82 */ /* 0x000e240000000a00 */
[----:B0-----:R-:W-:-:S05]  /*b230*/  @P3 IMAD.HI.U32 R0, R7, R164, RZ ;  /* 0x000000a407003227 */ /* 0x001fca00078e00ff */
[----:B------:R-:W-:-:S07]  /*b240*/  @P3 SHF.R.U32.HI R7, RZ, R165, R0 ;  /* 0x000000a5ff073219 */ /* 0x000fce0000011600 */
.L_x_7863:
[----:B------:R-:W-:Y:S05]  /*b250*/  BSYNC B0 ;  /* 0x0000000000007941 */ /* 0x000fea0003800000 */
.L_x_7861:
[----:B------:R-:W-:-:S04]  /*b260*/  IMAD R7, R7, R15, -R162 ;  /* 0x0000000f07077224 */ /* 0x000fc800078e0aa2 */
[----:B------:R-:W-:-:S05]  /*b270*/  IMAD R0, R16, -0x2, R7 ;  /* 0xfffffffe10007824 */ /* 0x000fca00078e0207 */
[----:B------:R-:W-:Y:S02]  /*b280*/  VIADDMNMX R9, R0, R15, R9, PT ;  /* 0x0000000f00097246 */ /* 0x000fe40003800109 */
[----:B------:R-:W-:-:S07]  /*b290*/  VIMNMX R11, R11, R0, !PT ;  /* 0x000000000b0b7248 */ /* 0x000fce0007fe0100 */
.L_x_7860:
[----:B------:R-:W-:Y:S01]  /*b2a0*/  FMNMX.FTZ R7, R13, R4, !PT ;  /* 0x000000040d077209 */ /* 0x000fe20007810000 */
[----:B------:R-:W-:Y:S01]  /*b2b0*/  IMAD.U32 R53, RZ, RZ, UR55 ;  /* 0x00000037ff357e24 */ /* 0x000fe2000f8e00ff */
        /* <DEDUP_REMOVED lines=65> */
[C---:B------:R-:W-:Y:S01]  /*b6d0*/  ISETP.LT.OR P4, PT, R9.reuse, 0x22, P4 ;  /* 0x000000220900780c */ /* 0x040fe20002781670 */
        /* <DEDUP_REMOVED lines=11> */
[----:B------:R-:W-:Y:S02]  /*b790*/  ISETP.GT.AND P3, PT, R11, 0x41, P2 ;  /* 0x000000410b00780c */ /* 0x000fe40001764270 */
[----:B------:R-:W-:Y:S02]  /*b7a0*/  ISETP.LT.OR P4, PT, R9, 0x32, P4 ;  /* 0x000000320900780c */ /* 0x000fe40002781670 */
[----:B0-----:R-:W-:-:S02]  /*b7b0*/  FMNMX.FTZ R0, R7, R0, !PT ;  /* 0x0000000007007209 */ /* 0x001fc40007810000 */
[----:B------:R-:W0:Y:S01]  /*b7c0*/  LDC R7, c[0x0][0x988] ;  /* 0x00026200ff077b82 */ /* 0x000e220000000800 */
[----:B------:R-:W-:Y:S02]  /*b7d0*/  ISETP.LT.OR P3, PT, R9, 0x42, P3 ;  /* 0x000000420900780c */ /* 0x000fe40001f61670 */
[----:B------:R-:W1:Y:S01]  /*b7e0*/  SHFL.BFLY PT, R15, R0, 0x1, 0x1f ;  /* 0x0c201f00000f7f89 */ /* 0x000e6200000e0000 */
[----:B------:R-:W-:Y:S02]  /*b7f0*/  FSEL R46, R51, -INF , !P4 ;  /* 0xff800000332e7808 */ /* 0x000fe40006000000 */
[----:B------:R-:W-:Y:S02]  /*b800*/  ISETP.GT.AND P4, PT, R11, 0x39, P2 ;  /* 0x000000390b00780c */ /* 0x000fe40001784270 */
[----:B------:R-:W-:Y:S02]  /*b810*/  FSEL R178, R59, -INF , !P3 ;  /* 0xff8000003bb27808 */ /* 0x000fe40005800000 */
[----:B------:R-:W-:-:S02]  /*b820*/  ISETP.GT.AND P3, PT, R11, 0x48, P2 ;  /* 0x000000480b00780c */ /* 0x000fc40001764270 */
[C---:B------:R-:W-:Y:S02]  /*b830*/  ISETP.LT.OR P4, PT, R9.reuse, 0x3a, P4 ;  /* 0x0000003a0900780c */ /* 0x040fe40002781670 */
[----:B------:R-:W-:Y:S02]  /*b840*/  ISETP.LT.OR P3, PT, R9, 0x49, P3 ;  /* 0x000000490900780c */ /* 0x000fe40001f61670 */
[----:B------:R-:W-:Y:S02]  /*b850*/  FSEL R30, R55, -INF , !P4 ;  /* 0xff800000371e7808 */ /* 0x000fe40006000000 */
[----:B------:R-:W-:Y:S02]  /*b860*/  FSEL R62, R62, -INF , !P3 ;  /* 0xff8000003e3e7808 */ /* 0x000fe40005800000 */
[----:B------:R-:W-:Y:S02]  /*b870*/  ISETP.GT.AND P3, PT, R11, RZ, P2 ;  /* 0x000000ff0b00720c */ /* 0x000fe40001764270 */
[----:B------:R-:W-:-:S02]  /*b880*/  @!P1 LEA R53, R53, UR41, 0x3 ;  /* 0x0000002935359c11 */ /* 0x000fc4000f8e18ff */
[----:B------:R-:W-:Y:S02]  /*b890*/  ISETP.LT.OR P3, PT, R9, 0x1, P3 ;  /* 0x000000010900780c */ /* 0x000fe40001f61670 */
[----:B-1----:R-:W-:-:S04]  /*b8a0*/  FMNMX.FTZ R0, R0, R15, !PT ;  /* 0x0000000f00007209 */ /* 0x002fc80007810000 */
[C---:B------:R-:W-:Y:S01]  /*b8b0*/  FSETP.NEU.FTZ.AND P4, PT, R0.reuse, -INF , PT ;  /* 0xff8000000000780b */ /* 0x040fe20003f9d000 */
[----:B0-----:R-:W-:-:S03]  /*b8c0*/  FMUL.FTZ R29, R0, R7 ;  /* 0x00000007001d7220 */ /* 0x001fc60000410000 */
[----:B------:R-:W-:Y:S02]  /*b8d0*/  FSEL R49, R0, RZ, P4 ;  /* 0x000000ff00317208 */ /* 0x000fe40002000000 */
[----:B------:R-:W-:-:S05]  /*b8e0*/  FSEL R29, R29, RZ, P4 ;  /* 0x000000ff1d1d7208 */ /* 0x000fca0002000000 */
[-CC-:B------:R-:W-:Y:S01]  /*b8f0*/  FFMA.FTZ R15, R196, R7.reuse, -R29.reuse ;  /* 0x00000007c40f7223 */ /* 0x180fe2000001081d */
[----:B------:R-:W-:Y:S01]  /*b900*/  FSEL R196, R26, -INF , !P3 ;  /* 0xff8000001ac47808 */ /* 0x000fe20005800000 */
        /* <DEDUP_REMOVED lines=8> */
[--C-:B------:R-:W-:Y:S01]  /*b990*/  FFMA.FTZ R48, R48, R7, -R29.reuse ;  /* 0x0000000730307223 */ /* 0x100fe2000001081d */
[----:B------:R-:W-:Y:S01]  /*b9a0*/  FSEL R194, R63, -INF , !P3 ;  /* 0xff8000003fc27808 */ /* 0x000fe20005800000 */
[----:B------:R0:W-:Y:S01]  /*b9b0*/  MUFU.EX2 R21, R31 ;  /* 0x0000001f00157308 */ /* 0x0001e20000000800 */
        /* <DEDUP_REMOVED lines=10> */
[----:B------:R-:W-:Y:S01]  /*ba60*/  FSEL R66, R66, -INF , !P3 ;  /* 0xff80000042427808 */ /* 0x000fe20005800000 */
[--C-:B------:R-:W-:Y:S01]  /*ba70*/  FFMA.FTZ R26, R192, R7, -R29.reuse ;  /* 0x00000007c01a7223 */ /* 0x100fe2000001081d */
[----:B------:R-:W-:Y:S01]  /*ba80*/  FMNMX.FTZ R27, R172, R25, !PT ;  /* 0x00000019ac1b7209 */ /* 0x000fe20007810000 */
[--C-:B------:R-:W-:Y:S01]  /*ba90*/  FFMA.FTZ R158, R158, R7, -R29.reuse ;  /* 0x000000079e9e7223 */ /* 0x100fe2000001081d */
[----:B------:R-:W-:Y:S01]  /*baa0*/  ISETP.GT.AND P3, PT, R11, 0x51, P2 ;  /* 0x000000510b00780c */ /* 0x000fe20001764270 */
[----:B------:R1:W-:Y:S01]  /*bab0*/  MUFU.EX2 R25, R33 ;  /* 0x0000002100197308 */ /* 0x0003e20000000800 */
        /* <DEDUP_REMOVED lines=12> */
[----:B0-----:R-:W-:Y:S01]  /*bb80*/  FMNMX.FTZ R31, R168, R27, !PT ;  /* 0x0000001ba81f7209 */ /* 0x001fe20007810000 */
[--C-:B------:R-:W-:Y:S01]  /*bb90*/  FFMA.FTZ R14, R14, R7, -R29.reuse ;  /* 0x000000070e0e7223 */ /* 0x100fe2000001081d */
[----:B------:R-:W-:Y:S01]  /*bba0*/  ISETP.LT.OR P3, PT, R9, 0x59, P3 ;  /* 0x000000590900780c */ /* 0x000fe20001f61670 */
[----:B------:R0:W-:Y:S01]  /*bbb0*/  MUFU.EX2 R27, R35 ;  /* 0x00000023001b7308 */ /* 0x0001e20000000800 */
        /* <DEDUP_REMOVED lines=11> */
[----:B------:R-:W-:Y:S01]  /*bc70*/  FFMA.FTZ R84, R84, R7, -R29 ;  /* 0x0000000754547223 */ /* 0x000fe2000001081d */
[----:B-1----:R-:W-:Y:S01]  /*bc80*/  FMNMX.FTZ R33, R46, R31, !PT ;  /* 0x0000001f2e217209 */ /* 0x002fe20007810000 */
[----:B------:R-:W-:Y:S01]  /*bc90*/  MUFU.EX2 R180, R180 ;  /* 0x000000b400b47308 */ /* 0x000fe20000000800 */
[----:B------:R-:W-:-:S02]  /*bca0*/  FSEL R156, R71, -INF , !P3 ;  /* 0xff800000479c7808 */ /* 0x000fc40005800000 */
[----:B------:R-:W-:Y:S02]  /*bcb0*/  ISETP.GT.AND P3, PT, R11, 0x60, P2 ;  /* 0x000000600b00780c */ /* 0x000fe40001764270 */
[----:B------:R-:W-:Y:S02]  /*bcc0*/  FMNMX.FTZ R33, R54, R33, !PT ;  /* 0x0000002136217209 */ /* 0x000fe40007810000 */
[----:B------:R-:W-:Y:S01]  /*bcd0*/  ISETP.LT.OR P3, PT, R9, 0x61, P3 ;  /* 0x000000610900780c */ /* 0x000fe20001f61670 */
[----:B------:R1:W-:Y:S01]  /*bce0*/  MUFU.EX2 R31, R37 ;  /* 0x00000025001f7308 */ /* 0x0003e20000000800 */
[----:B------:R-:W-:Y:S02]  /*bcf0*/  FMNMX.FTZ R33, R30, R33, !PT ;  /* 0x000000211e217209 */ /* 0x000fe40007810000 */
[----:B------:R-:W-:Y:S02]  /*bd00*/  FSEL R74, R74, -INF , !P3 ;  /* 0xff8000004a4a7808 */ /* 0x000fe40005800000 */
[----:B------:R-:W-:-:S02]  /*bd10*/  ISETP.GT.AND P3, PT, R11, 0x61, P2 ;  /* 0x000000610b00780c */ /* 0x000fc40001764270 */
[----:B------:R-:W-:Y:S01]  /*bd20*/  FMNMX.FTZ R33, R58, R33, !PT ;  /* 0x000000213a217209 */ /* 0x000fe20007810000 */
[----:B------:R-:W-:Y:S01]  /*bd30*/  MUFU.EX2 R13, R13 ;  /* 0x0000000d000d7308 */ /* 0x000fe20000000800 */
[----:B------:R-:W-:Y:S02]  /*bd40*/  ISETP.LT.OR P3, PT, R9, 0x62, P3 ;  /* 0x000000620900780c */ /* 0x000fe40001f61670 */
[----:B0-----:R-:W-:Y:S02]  /*bd50*/  FMNMX.FTZ R35, R178, R33, !PT ;  /* 0x00000021b2237209 */ /* 0x001fe40007810000 */
[----:B------:R-:W-:Y:S02]  /*bd60*/  FSEL R152, R75, -INF , !P3 ;  /* 0xff8000004b987808 */ /* 0x000fe40005800000 */
[----:B------:R-:W-:Y:S01]  /*bd70*/  ISETP.GT.AND P3, PT, R11, 0x68, P2 ;  /* 0x000000680b00780c */ /* 0x000fe20001764270 */
[----:B------:R0:W-:Y:S01]  /*bd80*/  MUFU.EX2 R33, R48 ;  /* 0x0000003000217308 */ /* 0x0001e20000000800 */
[----:B------:R-:W-:-:S02]  /*bd90*/  FMNMX.FTZ R35, R62, R35, !PT ;  /* 0x000000233e237209 */ /* 0x000fc40007810000 */
[----:B------:R-:W-:Y:S02]  /*bda0*/  ISETP.LT.OR P3, PT, R9, 0x69, P3 ;  /* 0x000000690900780c */ /* 0x000fe40001f61670 */
[----:B------:R-:W-:Y:S02]  /*bdb0*/  FMNMX.FTZ R35, R194, R35, !PT ;  /* 0x00000023c2237209 */ /* 0x000fe40007810000 */
[----:B------:R-:W-:Y:S01]  /*bdc0*/  FSEL R78, R78, -INF , !P3 ;  /* 0xff8000004e4e7808 */ /* 0x000fe20005800000 */
[----:B------:R-:W-:Y:S01]  /*bdd0*/  MUFU.EX2 R182, R182 ;  /* 0x000000b600b67308 */ /* 0x000fe20000000800 */
[----:B------:R-:W-:Y:S02]  /*bde0*/  FMNMX.FTZ R35, R66, R35, !PT ;  /* 0x0000002342237209 */ /* 0x000fe40007810000 */
[----:B------:R-:W-:Y:S02]  /*bdf0*/  ISETP.GT.AND P3, PT, R11, 0x69, P2 ;  /* 0x000000690b00780c */ /* 0x000fe40001764270 */
[----:B-1----:R-:W-:-:S02]  /*be00*/  FMNMX.FTZ R37, R160, R35, !PT ;  /* 0x00000023a0257209 */ /* 0x002fc40007810000 */
[----:B------:R-:W-:Y:S01]  /*be10*/  ISETP.LT.OR P3, PT, R9, 0x6a, P3 ;  /* 0x0000006a0900780c */ /* 0x000fe20001f61670 */
[----:B------:R1:W-:Y:S01]  /*be20*/  MUFU.EX2 R35, R52 ;  /* 0x0000003400237308 */ /* 0x0003e20000000800 */
[----:B------:R-:W-:Y:S02]  /*be30*/  FMNMX.FTZ R37, R70, R37, !PT ;  /* 0x0000002546257209 */ /* 0x000fe40007810000 */
[----:B0-----:R-:W-:Y:S02]  /*be40*/  FSEL R48, R79, -INF , !P3 ;  /* 0xff8000004f307808 */ /* 0x001fe40005800000 */
[----:B------:R-:W-:Y:S02]  /*be50*/  ISETP.GT.AND P3, PT, R11, 0x70, P2 ;  /* 0x000000700b00780c */ /* 0x000fe40001764270 */
[----:B------:R-:W-:Y:S01]  /*be60*/  FMNMX.FTZ R37, R156, R37, !PT ;  /* 0x000000259c257209 */ /* 0x000fe20007810000 */
[----:B------:R-:W-:Y:S01]  /*be70*/  MUFU.EX2 R15, R15 ;  /* 0x0000000f000f7308 */ /* 0x000fe20000000800 */
[----:B------:R-:W-:-:S02]  /*be80*/  ISETP.LT.OR P3, PT, R9, 0x71, P3 ;  /* 0x000000710900780c */ /* 0x000fc40001f61670 */
[----:B------:R-:W-:Y:S02]  /*be90*/  FMNMX.FTZ R37, R74, R37, !PT ;  /* 0x000000254a257209 */ /* 0x000fe40007810000 */
[----:B------:R-:W-:Y:S02]  /*bea0*/  FSEL R82, R82, -INF , !P3 ;  /* 0xff80000052527808 */ /* 0x000fe40005800000 */
[----:B------:R-:W-:Y:S01]  /*beb0*/  ISETP.GT.AND P3, PT, R11, 0x71, P2 ;  /* 0x000000710b00780c */ /* 0x000fe20001764270 */
[----:B------:R-:W-:Y:S01]  /*bec0*/  MUFU.EX2 R26, R26 ;  /* 0x0000001a001a7308 */ /* 0x000fe20000000800 */
[----:B------:R-:W-:Y:S02]  /*bed0*/  FMNMX.FTZ R39, R152, R37, !PT ;  /* 0x0000002598277209 */ /* 0x000fe40007810000 */
[----:B------:R-:W-:Y:S02]  /*bee0*/  ISETP.LT.OR P3, PT, R9, 0x72, P3 ;  /* 0x000000720900780c */ /* 0x000fe40001f61670 */
[----:B------:R-:W-:-:S02]  /*bef0*/  FMNMX.FTZ R39, R78, R39, !PT ;  /* 0x000000274e277209 */ /* 0x000fc40007810000 */
[----:B-1----:R-:W-:Y:S01]  /*bf00*/  FSEL R52, R83, -INF , !P3 ;  /* 0xff80000053347808 */ /* 0x002fe20005800000 */
[----:B------:R0:W-:Y:S01]  /*bf10*/  MUFU.EX2 R37, R56 ;  /* 0x0000003800257308 */ /* 0x0001e20000000800 */
[C---:B------:R-:W-:Y:S02]  /*bf20*/  ISETP.GT.AND P3, PT, R11.reuse, 0x78, P2 ;  /* 0x000000780b00780c */ /* 0x040fe40001764270 */
[----:B------:R-:W-:Y:S02]  /*bf30*/  FMNMX.FTZ R39, R48, R39, !PT ;  /* 0x0000002730277209 */ /* 0x000fe40007810000 */
[----:B------:R-:W-:Y:S01]  /*bf40*/  ISETP.GT.AND P2, PT, R11, 0x79, P2 ;  /* 0x000000790b00780c */ /* 0x000fe20001744270 */
[--C-:B------:R-:W-:Y:S01]  /*bf50*/  FFMA.FTZ R11, R64, R7, -R29.reuse ;  /* 0x00000007400b7223 */ /* 0x100fe2000001081d */
[----:B------:R-:W-:Y:S01]  /*bf60*/  ISETP.LT.OR P3, PT, R9, 0x79, P3 ;  /* 0x000000790900780c */ /* 0x000fe20001f61670 */
[----:B------:R-:W-:Y:S01]  /*bf70*/  FADD.FTZ R64, -R49, R4 ;  /* 0x0000000431407221 */ /* 0x000fe20000010100 */
[----:B------:R-:W-:Y:S01]  /*bf80*/  FMNMX.FTZ R39, R82, R39, !PT ;  /* 0x0000002752277209 */ /* 0x000fe20007810000 */
[-CC-:B------:R-:W-:Y:S01]  /*bf90*/  FFMA.FTZ R4, R32, R7.reuse, -R29.reuse ;  /* 0x0000000720047223 */ /* 0x180fe2000001081d */
[----:B------:R-:W-:Y:S01]  /*bfa0*/  ISETP.LT.OR P2, PT, R9, 0x7a, P2 ;  /* 0x0000007a0900780c */ /* 0x000fe20001741670 */
[----:B------:R-:W-:Y:S01]  /*bfb0*/  FFMA.FTZ R9, R60, R7, -R29 ;  /* 0x000000073c097223 */ /* 0x000fe2000001081d */
[----:B------:R-:W-:Y:S01]  /*bfc0*/  FSEL R86, R86, -INF , !P3 ;  /* 0xff80000056567808 */ /* 0x000fe20005800000 */
[----:B------:R-:W-:Y:S01]  /*bfd0*/  MUFU.EX2 R158, R158 ;  /* 0x0000009e009e7308 */ /* 0x000fe20000000800 */
[----:B------:R-:W-:-:S02]  /*bfe0*/  FMNMX.FTZ R39, R52, R39, !PT ;  /* 0x0000002734277209 */ /* 0x000fc40007810000 */
[----:B0-----:R-:W-:Y:S02]  /*bff0*/  FSEL R56, R87, -INF , !P2 ;  /* 0xff80000057387808 */ /* 0x001fe40005000000 */
[----:B------:R-:W-:-:S03]  /*c000*/  FMNMX.FTZ R39, R86, R39, !PT ;  /* 0x0000002756277209 */ /* 0x000fc60007810000 */
[----:B------:R-:W-:Y:S01]  /*c010*/  MUFU.EX2 R154, R154 ;  /* 0x0000009a009a7308 */ /* 0x000fe20000000800 */
[----:B------:R-:W-:Y:S01]  /*c020*/  FMNMX.FTZ R43, R56, R39, !PT ;  /* 0x00000027382b7209 */ /* 0x000fe20007810000 */
[----:B------:R-:W-:-:S04]  /*c030*/  FFMA.FTZ R39, R68, R7, -R29 ;  /* 0x0000000744277223 */ /* 0x000fc8000001081d */
        /* <DEDUP_REMOVED lines=11> */
[----:B------:R-:W2:Y:S08]  /*c0f0*/  MUFU.EX2 R9, R9 ;  /* 0x0000000900097308 */ /* 0x000eb00000000800 */
[----:B------:R-:W-:Y:S01]  /*c100*/  MUFU.EX2 R10, R10 ;  /* 0x0000000a000a7308 */ /* 0x000fe20000000800 */
[----:B-1----:R-:W-:Y:S01]  /*c110*/  FFMA.FTZ R72, R29, R3, R180 ;  /* 0x000000031d487223 */ /* 0x002fe200000100b4 */
[----:B0-----:R-:W-:Y:S01]  /*c120*/  FMNMX.FTZ R8, R47, R8, !PT ;  /* 0x000000082f087209 */ /* 0x001fe20007810000 */
[----:B------:R-:W-:Y:S01]  /*c130*/  FMUL.FTZ R88, R88, R29 ;  /* 0x0000001d58587220 */ /* 0x000fe20000410000 */
[C---:B------:R-:W-:Y:S01]  /*c140*/  F2FP.F16.F32.PACK_AB R180, R13.reuse, R180 ;  /* 0x000000b40db4723e */ /* 0x040fe200000000ff */
[----:B------:R-:W-:Y:S01]  /*c150*/  FADD.FTZ R3, R13, R72 ;  /* 0x000000480d037221 */ /* 0x000fe20000010000 */
[C---:B------:R-:W-:Y:S01]  /*c160*/  FSETP.NEU.FTZ.AND P2, PT, R8.reuse, -INF , PT ;  /* 0xff8000000800780b */ /* 0x040fe20003f5d000 */
[----:B------:R-:W-:Y:S01]  /*c170*/  FMUL.FTZ R32, R8, R7 ;  /* 0x0000000708207220 */ /* 0x000fe20000410000 */
[----:B------:R-:W-:Y:S01]  /*c180*/  MUFU.EX2 R11, R11 ;  /* 0x0000000b000b7308 */ /* 0x000fe20000000800 */
[----:B------:R-:W-:Y:S01]  /*c190*/  FADD.FTZ R72, R182, R3 ;  /* 0x00000003b6487221 */ /* 0x000fe20000010000 */
[----:B------:R-:W-:Y:S01]  /*c1a0*/  F2FP.F16.F32.PACK_AB R182, R15, R182 ;  /* 0x000000b60fb6723e */ /* 0x000fe200000000ff */
[-C--:B------:R-:W-:Y:S01]  /*c1b0*/  FMUL.FTZ R89, R89, R29.reuse ;  /* 0x0000001d59597220 */ /* 0x080fe20000410000 */
[----:B------:R-:W-:Y:S01]  /*c1c0*/  FSEL R49, R32, RZ, P2 ;  /* 0x000000ff20317208 */ /* 0x000fe20001000000 */
[----:B------:R-:W-:Y:S01]  /*c1d0*/  FADD.FTZ R72, R15, R72 ;  /* 0x000000480f487221 */ /* 0x000fe20000010000 */
[-C--:B------:R-:W-:Y:S01]  /*c1e0*/  FMUL.FTZ R92, R92, R29.reuse ;  /* 0x0000001d5c5c7220 */ /* 0x080fe20000410000 */
[----:B------:R-:W-:Y:S01]  /*c1f0*/  FMUL.FTZ R93, R93, R29 ;  /* 0x0000001d5d5d7220 */ /* 0x000fe20000410000 */
[----:B------:R-:W-:Y:S01]  /*c200*/  MUFU.EX2 R14, R14 ;  /* 0x0000000e000e7308 */ /* 0x000fe20000000800 */
[----:B------:R-:W-:Y:S01]  /*c210*/  FADD.FTZ R3, R21, R72 ;  /* 0x0000004815037221 */ /* 0x000fe20000010000 */
[-CC-:B------:R-:W-:Y:S01]  /*c220*/  FFMA.FTZ R169, R50, R7.reuse, -R49.reuse ;  /* 0x0000000732a97223 */ /* 0x180fe20000010831 */
[-CC-:B------:R-:W-:Y:S01]  /*c230*/  FFMA.FTZ R171, R54, R7.reuse, -R49.reuse ;  /* 0x0000000736ab7223 */ /* 0x180fe20000010831 */
[-C--:B------:R-:W-:Y:S01]  /*c240*/  FFMA.FTZ R181, R196, R7.reuse, -R49 ;  /* 0x00000007c4b57223 */ /* 0x080fe20000010831 */
[----:B------:R-:W-:Y:S01]  /*c250*/  FADD.FTZ R50, R26, R3 ;  /* 0x000000031a327221 */ /* 0x000fe20000010000 */
[-CC-:B------:R-:W-:Y:S01]  /*c260*/  FFMA.FTZ R32, R176, R7.reuse, -R49.reuse ;  /* 0x00000007b0207223 */ /* 0x180fe20000010831 */
[-CC-:B------:R-:W-:Y:S01]  /*c270*/  FFMA.FTZ R183, R164, R7.reuse, -R49.reuse ;  /* 0x00000007a4b77223 */ /* 0x180fe20000010831 */
[-CC-:B------:R-:W-:Y:S01]  /*c280*/  FFMA.FTZ R64, R174, R7.reuse, -R49.reuse ;  /* 0x00000007ae407223 */ /* 0x180fe20000010831 */
[----:B------:R-:W-:Y:S01]  /*c290*/  FADD.FTZ R3, R25, R50 ;  /* 0x0000003219037221 */ /* 0x000fe20000010000 */
[----:B------:R-:W-:Y:S01]  /*c2a0*/  MUFU.EX2 R181, R181 ;  /* 0x000000b500b57308 */ /* 0x000fe20000000800 */
        /* <DEDUP_REMOVED lines=15> */
[----:B------:R-:W-:Y:S01]  /*c3a0*/  FSEL R50, R8, RZ, P2 ;  /* 0x000000ff08327208 */ /* 0x000fe20001000000 */
[----:B------:R-:W-:Y:S01]  /*c3b0*/  MUFU.EX2 R183, R183 ;  /* 0x000000b700b77308 */ /* 0x000fe20000000800 */
[----:B------:R-:W-:Y:S01]  /*c3c0*/  FFMA.FTZ R46, R46, R7, -R49 ;  /* 0x000000072e2e7223 */ /* 0x000fe20000010831 */
[----:B------:R-:W-:Y:S01]  /*c3d0*/  FADD.FTZ R54, R44, R51 ;  /* 0x000000332c367221 */ /* 0x000fe20000010000 */
[----:B------:R-:W-:-:S02]  /*c3e0*/  @!P1 VIADD R51, R53, 0x28860 ;  /* 0x0002886035339836 */ /* 0x000fc40000000000 */
[----:B------:R-:W-:Y:S01]  /*c3f0*/  FADD.FTZ R30, -R50, R5 ;  /* 0x00000005321e7221 */ /* 0x000fe20000010100 */
[-CC-:B------:R-:W-:Y:S01]  /*c400*/  FFMA.FTZ R62, R62, R7.reuse, -R49.reuse ;  /* 0x000000073e3e7223 */ /* 0x180fe20000010831 */
[----:B------:R-:W-:Y:S01]  /*c410*/  FADD.FTZ R5, R33, R54 ;  /* 0x0000003621057221 */ /* 0x000fe20000010000 */
[-C--:B------:R-:W-:Y:S01]  /*c420*/  FFMA.FTZ R194, R194, R7.reuse, -R49 ;  /* 0x00000007c2c27223 */ /* 0x080fe20000010831 */
[-C--:B------:R-:W-:Y:S01]  /*c430*/  FMUL.FTZ R30, R30, R7.reuse ;  /* 0x000000071e1e7220 */ /* 0x080fe20000410000 */
[----:B------:R0:W-:Y:S01]  /*c440*/  MUFU.EX2 R50, R3 ;  /* 0x0000000300327308 */ /* 0x0001e20000000800 */
[----:B------:R-:W-:Y:S01]  /*c450*/  FADD.FTZ R54, R40, R5 ;  /* 0x0000000528367221 */ /* 0x000fe20000010000 */
[----:B------:R-:W-:Y:S01]  /*c460*/  @!P1 PRMT R51, RZ, 0x654, R51 ;  /* 0x00000654ff339816 */ /* 0x000fe20000000033 */
[-CC-:B------:R-:W-:Y:S01]  /*c470*/  FFMA.FTZ R66, R66, R7.reuse, -R49.reuse ;  /* 0x0000000742427223 */ /* 0x180fe20000010831 */
[-CC-:B------:R-:W-:Y:S01]  /*c480*/  FFMA.FTZ R160, R160, R7.reuse, -R49.reuse ;  /* 0x00000007a0a07223 */ /* 0x180fe20000010831 */
[----:B------:R-:W-:Y:S01]  /*c490*/  FADD.FTZ R5, R35, R54 ;  /* 0x0000003623057221 */ /* 0x000fe20000010000 */
[----:B------:R1:W-:Y:S01]  /*c4a0*/  @!P1 SYNCS.ARRIVE.TRANS64.RED.A1T0 RZ, [R51+URZ], RZ ;  /* 0x000000ff33ff99a7 */ /* 0x0003e2000810043f */
[-C--:B------:R-:W-:Y:S01]  /*c4b0*/  FFMA.FTZ R54, R178, R7.reuse, -R49 ;  /* 0x00000007b2367223 */ /* 0x080fe20000010831 */
[----:B------:R-:W3:Y:S01]  /*c4c0*/  MUFU.EX2 R30, R30 ;  /* 0x0000001e001e7308 */ /* 0x000ee20000000800 */
[----:B------:R-:W-:Y:S01]  /*c4d0*/  FADD.FTZ R58, R36, R5 ;  /* 0x00000005243a7221 */ /* 0x000fe20000010000 */
[-CC-:B------:R-:W-:Y:S01]  /*c4e0*/  FFMA.FTZ R70, R70, R7.reuse, -R49.reuse ;  /* 0x0000000746467223 */ /* 0x180fe20000010831 */
[-CC-:B------:R-:W-:Y:S01]  /*c4f0*/  FFMA.FTZ R5, R156, R7.reuse, -R49.reuse ;  /* 0x000000079c057223 */ /* 0x180fe20000010831 */
[-CC-:B------:R-:W-:Y:S01]  /*c500*/  FFMA.FTZ R74, R74, R7.reuse, -R49.reuse ;  /* 0x000000074a4a7223 */ /* 0x180fe20000010831 */
[----:B0-----:R-:W-:Y:S01]  /*c510*/  FADD.FTZ R3, R37, R58 ;  /* 0x0000003a25037221 */ /* 0x001fe20000010000 */
[-CC-:B-1----:R-:W-:Y:S01]  /*c520*/  FFMA.FTZ R51, R152, R7.reuse, -R49.reuse ;  /* 0x0000000798337223 */ /* 0x182fe20000010831 */
[-C--:B------:R-:W-:Y:S01]  /*c530*/  FFMA.FTZ R78, R78, R7.reuse, -R49 ;  /* 0x000000074e4e7223 */ /* 0x080fe20000010831 */
[----:B------:R-:W0:Y:S01]  /*c540*/  MUFU.EX2 R64, R64 ;  /* 0x0000004000407308 */ /* 0x000e220000000800 */
[----:B------:R-:W-:Y:S01]  /*c550*/  FADD.FTZ R58, R28, R3 ;  /* 0x000000031c3a7221 */ /* 0x000fe20000010000 */
[-CC-:B------:R-:W-:Y:S01]  /*c560*/  FFMA.FTZ R48, R48, R7.reuse, -R49.reuse ;  /* 0x0000000730307223 */ /* 0x180fe20000010831 */
[-CC-:B------:R-:W-:Y:S01]  /*c570*/  FFMA.FTZ R82, R82, R7.reuse, -R49.reuse ;  /* 0x0000000752527223 */ /* 0x180fe20000010831 */
[-CC-:B------:R-:W-:Y:S01]  /*c580*/  FFMA.FTZ R52, R52, R7.reuse, -R49.reuse ;  /* 0x0000000734347223 */ /* 0x180fe20000010831 */
[----:B--2---:R-:W-:Y:S01]  /*c590*/  FADD.FTZ R53, R9, R58 ;  /* 0x0000003a09357221 */ /* 0x004fe20000010000 */
[-CC-:B------:R-:W-:Y:S01]  /*c5a0*/  FFMA.FTZ R86, R86, R7.reuse, -R49.reuse ;  /* 0x0000000756567223 */ /* 0x180fe20000010831 */
[----:B------:R-:W-:Y:S01]  /*c5b0*/  FFMA.FTZ R49, R56, R7, -R49 ;  /* 0x0000000738317223 */ /* 0x000fe20000010831 */
[----:B------:R-:W1:Y:S01]  /*c5c0*/  MUFU.EX2 R177, R177 ;  /* 0x000000b100b17308 */ /* 0x000e620000000800 */
[----:B---3--:R-:W-:Y:S01]  /*c5d0*/  FFMA.FTZ R3, R30, R2, R181 ;  /* 0x000000021e037223 */ /* 0x008fe200000100b5 */
[----:B------:R-:W-:Y:S01]  /*c5e0*/  FADD.FTZ R58, R10, R53 ;  /* 0x000000350a3a7221 */ /* 0x000fe20000010000 */
[----:B------:R-:W-:Y:S01]  /*c5f0*/  F2FP.F16.F32.PACK_AB R176, R26, R21 ;  /* 0x000000151ab0723e */ /* 0x000fe200000000ff */
[----:B------:R-:W-:Y:S01]  /*c600*/  FMUL.FTZ R96, R96, R29 ;  /* 0x0000001d60607220 */ /* 0x000fe20000410000 */
[----:B------:R-:W-:Y:S01]  /*c610*/  FADD.FTZ R2, R32, R3 ;  /* 0x0000000320027221 */ /* 0x000fe20000010000 */
[----:B------:R-:W-:Y:S01]  /*c620*/  FADD.FTZ R53, R11, R58 ;  /* 0x0000003a0b357221 */ /* 0x000fe20000010000 */
[----:B------:R-:W-:Y:S01]  /*c630*/  F2FP.F16.F32.PACK_AB R166, R10, R9 ;  /* 0x000000090aa6723e */ /* 0x000fe200000000ff */
[----:B------:R-:W2:Y:S01]  /*c640*/  MUFU.EX2 R39, R39 ;  /* 0x0000002700277308 */ /* 0x000ea20000000800 */
[----:B------:R-:W-:Y:S01]  /*c650*/  FADD.FTZ R3, R183, R2 ;  /* 0x00000002b7037221 */ /* 0x000fe20000010000 */
[----:B------:R-:W-:Y:S01]  /*c660*/  FADD.FTZ R56, R14, R53 ;  /* 0x000000350e387221 */ /* 0x000fe20000010000 */
[----:B------:R-:W-:Y:S01]  /*c670*/  ISETP.GT.AND P2, PT, R6, UR39, PT ;  /* 0x0000002706007c0c */ /* 0x000fe2000bf44270 */
[----:B------:R-:W-:Y:S01]  /*c680*/  FMUL.FTZ R97, R97, R29 ;  /* 0x0000001d61617220 */ /* 0x000fe20000410000 */
[----:B0-----:R-:W-:Y:S01]  /*c690*/  FADD.FTZ R2, R64, R3 ;  /* 0x0000000340027221 */ /* 0x001fe20000010000 */
        /* <DEDUP_REMOVED lines=13> */
[----:B------:R-:W-:Y:S01]  /*c770*/  FMUL.FTZ R108, R108, R29 ;  /* 0x0000001d6c6c7220 */ /* 0x000fe20000410000 */
[----:B------:R-:W-:Y:S01]  /*c780*/  F2FP.F16.F32.PACK_AB R164, R28, R37 ;  /* 0x000000251ca4723e */ /* 0x000fe200000000ff */
[-C--:B------:R-:W-:Y:S01]  /*c790*/  FMUL.FTZ R109, R109, R29.reuse ;  /* 0x0000001d6d6d7220 */ /* 0x080fe20000410000 */
[-C--:B------:R-:W-:Y:S01]  /*c7a0*/  FMUL.FTZ R112, R112, R29.reuse ;  /* 0x0000001d70707220 */ /* 0x080fe20000410000 */
[-C--:B------:R-:W-:Y:S01]  /*c7b0*/  FMUL.FTZ R113, R113, R29.reuse ;  /* 0x0000001d71717220 */ /* 0x080fe20000410000 */
[----:B------:R-:W2:Y:S01]  /*c7c0*/  MUFU.EX2 R179, R179 ;  /* 0x000000b300b37308 */ /* 0x000ea20000000800 */
[----:B0-----:R-:W-:Y:S01]  /*c7d0*/  FADD.FTZ R2, R68, R3 ;  /* 0x0000000344027221 */ /* 0x001fe20000010000 */
[-C--:B------:R-:W-:Y:S01]  /*c7e0*/  FMUL.FTZ R116, R116, R29.reuse ;  /* 0x0000001d74747220 */ /* 0x080fe20000410000 */
[-C--:B------:R-:W-:Y:S01]  /*c7f0*/  FMUL.FTZ R117, R117, R29.reuse ;  /* 0x0000001d75757220 */ /* 0x080fe20000410000 */
[-C--:B------:R-:W-:Y:S01]  /*c800*/  FMUL.FTZ R120, R120, R29.reuse ;  /* 0x0000001d78787220 */ /* 0x080fe20000410000 */
[-C--:B------:R-:W-:Y:S01]  /*c810*/  FMUL.FTZ R121, R121, R29.reuse ;  /* 0x0000001d79797220 */ /* 0x080fe20000410000 */
[-C--:B------:R-:W-:Y:S01]  /*c820*/  FMUL.FTZ R124, R124, R29.reuse ;  /* 0x0000001d7c7c7220 */ /* 0x080fe20000410000 */
[----:B------:R-:W-:Y:S01]  /*c830*/  FMUL.FTZ R125, R125, R29 ;  /* 0x0000001d7d7d7220 */ /* 0x000fe20000410000 */
[----:B------:R-:W0:Y:S01]  /*c840*/  MUFU.EX2 R41, R41 ;  /* 0x0000002900297308 */ /* 0x000e220000000800 */
[C---:B-1----:R-:W-:Y:S01]  /*c850*/  FADD.FTZ R26, R12.reuse, R13 ;  /* 0x0000000d0c1a7221 */ /* 0x042fe20000010000 */
[----:B------:R-:W-:Y:S01]  /*c860*/  F2FP.F16.F32.PACK_AB R162, R12, R39 ;  /* 0x000000270ca2723e */ /* 0x000fe200000000ff */
        /* <DEDUP_REMOVED lines=11> */
[-C--:B------:R-:W-:Y:S01]  /*c920*/  FMUL.FTZ R145, R145, R29.reuse ;  /* 0x0000001d91917220 */ /* 0x080fe20000410000 */
[-C--:B------:R-:W-:Y:S01]  /*c930*/  FMUL.FTZ R148, R148, R29.reuse ;  /* 0x0000001d94947220 */ /* 0x080fe20000410000 */
[----:B------:R-:W2:Y:S01]  /*c940*/  MUFU.EX2 R60, R60 ;  /* 0x0000003c003c7308 */ /* 0x000ea20000000800 */
[----:B0-----:R-:W-:Y:S01]  /*c950*/  FADD.FTZ R13, R41, R26 ;  /* 0x0000001a290d7221 */ /* 0x001fe20000010000 */
[----:B------:R-:W-:Y:S01]  /*c960*/  FMUL.FTZ R149, R149, R29 ;  /* 0x0000001d95957220 */ /* 0x000fe20000410000 */
[----:B------:R-:W-:Y:S01]  /*c970*/  F2FP.F16.F32.PACK_AB R181, R32, R181 ;  /* 0x000000b520b5723e */ /* 0x000fe200000000ff */
[----:B------:R-:W-:Y:S01]  /*c980*/  VIADD R6, R6, 0xffffffff ;  /* 0xffffffff06067836 */ /* 0x000fe20000000000 */
[----:B------:R-:W-:Y:S01]  /*c990*/  F2FP.F16.F32.PACK_AB R183, R64, R183 ;  /* 0x000000b740b7723e */ /* 0x000fe200000000ff */
[-C--:B------:R-:W-:Y:S01]  /*c9a0*/  FMUL.FTZ R90, R90, R30.reuse ;  /* 0x0000001e5a5a7220 */ /* 0x080fe20000410000 */
[----:B------:R-:W-:Y:S01]  /*c9b0*/  F2FP.F16.F32.PACK_AB R177, R68, R177 ;  /* 0x000000b144b1723e */ /* 0x000fe200000000ff */
        /* <DEDUP_REMOVED lines=9> */
[C---:B--2---:R-:W-:Y:S01]  /*ca50*/  FADD.FTZ R26, R60.reuse, R13 ;  /* 0x0000000d3c1a7221 */ /* 0x044fe20000010000 */
[----:B------:R-:W-:Y:S01]  /*ca60*/  F2FP.F16.F32.PACK_AB R156, R60, R41 ;  /* 0x000000293c9c723e */ /* 0x000fe200000000ff */
[-C--:B------:R-:W-:Y:S01]  /*ca70*/  FMUL.FTZ R102, R102, R30.reuse ;  /* 0x0000001e66667220 */ /* 0x080fe20000410000 */
[-C--:B------:R-:W-:Y:S01]  /*ca80*/  FMUL.FTZ R103, R103, R30.reuse ;  /* 0x0000001e67677220 */ /* 0x080fe20000410000 */
        /* <DEDUP_REMOVED lines=28> */
[C---:B0-----:R-:W-:Y:S01]  /*cc50*/  FADD.FTZ R26, R24.reuse, R13 ;  /* 0x0000000d181a7221 */ /* 0x041fe20000010000 */
[----:B------:R-:W-:Y:S01]  /*cc60*/  F2FP.F16.F32.PACK_AB R158, R24, R43 ;  /* 0x0000002b189e723e */ /* 0x000fe200000000ff */
[-C--:B------:R-:W-:Y:S01]  /*cc70*/  FMUL.FTZ R146, R146, R30.reuse ;  /* 0x0000001e92927220 */ /* 0x080fe20000410000 */
[-C--:B------:R-:W-:Y:S01]  /*cc80*/  FMUL.FTZ R147, R147, R30.reuse ;  /* 0x0000001e93937220 */ /* 0x080fe20000410000 */
[-C--:B------:R-:W-:Y:S01]  /*cc90*/  FMUL.FTZ R150, R150, R30.reuse ;  /* 0x0000001e96967220 */ /* 0x080fe20000410000 */
[----:B------:R-:W-:-:S02]  /*cca0*/  FMUL.FTZ R151, R151, R30 ;  /* 0x0000001e97977220 */ /* 0x000fc40000410000 */
        /* <DEDUP_REMOVED lines=15> */
[----:B------:R-:W0:Y:S08]  /*cda0*/  MUFU.EX2 R54, R54 ;  /* 0x0000003600367308 */ /* 0x000e300000000800 */
[----:B------:R-:W3:Y:S08]  /*cdb0*/  MUFU.EX2 R62, R62 ;  /* 0x0000003e003e7308 */ /* 0x000ef00000000800 */
[----:B------:R1:W-:Y:S08]  /*cdc0*/  MUFU.EX2 R163, R5 ;  /* 0x0000000500a37308 */ /* 0x0003f00000000800 */
[----:B------:R-:W4:Y:S01]  /*cdd0*/  MUFU.EX2 R167, R194 ;  /* 0x000000c200a77308 */ /* 0x000f220000000800 */
[----:B-1----:R-:W-:Y:S01]  /*cde0*/  FADD.FTZ R5, R171, R2 ;  /* 0x00000002ab057221 */ /* 0x002fe20000010000 */
[----:B------:R-:W-:-:S03]  /*cdf0*/  F2FP.F16.F32.PACK_AB R171, R50, R171 ;  /* 0x000000ab32ab723e */ /* 0x000fc600000000ff */
[----:B------:R-:W-:-:S03]  /*ce00*/  FADD.FTZ R2, R50, R5 ;  /* 0x0000000532027221 */ /* 0x000fc60000010000 */
[----:B------:R-:W1:Y:S01]  /*ce10*/  MUFU.EX2 R66, R66 ;  /* 0x0000004200427308 */ /* 0x000e620000000800 */
[----:B--2---:R-:W-:Y:S01]  /*ce20*/  FADD.FTZ R5, R165, R2 ;  /* 0x00000002a5057221 */ /* 0x004fe20000010000 */
[----:B0-----:R-:W-:-:S03]  /*ce30*/  F2FP.F16.F32.PACK_AB R165, R54, R165 ;  /* 0x000000a536a5723e */ /* 0x001fc600000000ff */
[----:B------:R-:W-:-:S03]  /*ce40*/  FADD.FTZ R5, R54, R5 ;  /* 0x0000000536057221 */ /* 0x000fc60000010000 */
[----:B------:R0:W2:Y:S01]  /*ce50*/  MUFU.EX2 R161, R160 ;  /* 0x000000a000a17308 */ /* 0x0000a20000000800 */
[----:B---3--:R-:W-:-:S04]  /*ce60*/  FADD.FTZ R5, R62, R5 ;  /* 0x000000053e057221 */ /* 0x008fc80000010000 */
[C---:B----4-:R-:W-:Y:S01]  /*ce70*/  FADD.FTZ R5, R167.reuse, R5 ;  /* 0x00000005a7057221 */ /* 0x050fe20000010000 */
[----:B------:R-:W-:Y:S02]  /*ce80*/  F2FP.F16.F32.PACK_AB R167, R167, R62 ;  /* 0x0000003ea7a7723e */ /* 0x000fe400000000ff */
[----:B------:R-:W3:Y:S01]  /*ce90*/  MUFU.EX2 R70, R70 ;  /* 0x0000004600467308 */ /* 0x000ee20000000800 */
[----:B-1----:R-:W-:Y:S01]  /*cea0*/  FADD.FTZ R5, R66, R5 ;  /* 0x0000000542057221 */ /* 0x002fe20000010000 */
[----:B0-----:R-:W-:-:S06]  /*ceb0*/  F2FP.F16.F32.PACK_AB R160, R14, R11 ;  /* 0x0000000b0ea0723e */ /* 0x001fcc00000000ff */
[----:B------:R-:W0:Y:S01]  /*cec0*/  MUFU.EX2 R74, R74 ;  /* 0x0000004a004a7308 */ /* 0x000e220000000800 */
[C---:B--2---:R-:W-:Y:S01]  /*ced0*/  FADD.FTZ R5, R161.reuse, R5 ;  /* 0x00000005a1057221 */ /* 0x044fe20000010000 */
[----:B------:R-:W-:-:S06]  /*cee0*/  F2FP.F16.F32.PACK_AB R161, R161, R66 ;  /* 0x00000042a1a1723e */ /* 0x000fcc00000000ff */
[----:B------:R-:W1:Y:S01]  /*cef0*/  MUFU.EX2 R51, R51 ;  /* 0x0000003300337308 */ /* 0x000e620000000800 */
[----:B---3--:R-:W-:-:S04]  /*cf00*/  FADD.FTZ R5, R70, R5 ;  /* 0x0000000546057221 */ /* 0x008fc80000010000 */
[C---:B------:R-:W-:Y:S01]  /*cf10*/  FADD.FTZ R5, R163.reuse, R5 ;  /* 0x00000005a3057221 */ /* 0x040fe20000010000 */
[----:B------:R-:W-:Y:S02]  /*cf20*/  F2FP.F16.F32.PACK_AB R163, R163, R70 ;  /* 0x00000046a3a3723e */ /* 0x000fe400000000ff */
        /* <DEDUP_REMOVED lines=20> */
[----:B------:R-:W-:Y:S01]  /*d070*/  F2FP.F16.F32.PACK_AB R154, R4, R47 ;  /* 0x0000002f049a723e */ /* 0x000fe200000000ff */
[----:B------:R-:W-:Y:S02]  /*d080*/  IMAD.MOV.U32 R4, RZ, RZ, R0 ;  /* 0x000000ffff047224 */ /* 0x000fe400078e0000 */
[C---:B0-----:R-:W-:Y:S01]  /*d090*/  FADD.FTZ R2, R49.reuse, R5 ;  /* 0x0000000531027221 */ /* 0x041fe20000010000 */
[----:B------:R-:W-:Y:S01]  /*d0a0*/  F2FP.F16.F32.PACK_AB R155, R49, R86 ;  /* 0x00000056319b723e */ /* 0x000fe200000000ff */
[----:B------:R-:W-:Y:S01]  /*d0b0*/  IMAD.MOV.U32 R5, RZ, RZ, R8 ;  /* 0x000000ffff057224 */ /* 0x000fe200078e0008 */
[----:B------:R-:W-:Y:S06]  /*d0c0*/  @P2 BRA `(.L_x_7864) ;  /* 0xffffffcc00f02947 */ /* 0x000fec000383ffff */
.L_x_7847:
[----:B------:R-:W-:Y:S06]  /*d0d0*/  BAR.ARV 0x8, 0x180 ;  /* 0x0206000000007b1d */ /* 0x000fec0000002000 */
[----:B------:R-:W-:Y:S05]  /*d0e0*/  @!P0 BRA `(.L_x_7865) ;  /* 0x0000000000048947 */ /* 0x000fea0003800000 */
[----:B------:R-:W-:Y:S01]  /*d0f0*/  BPT.TRAP 0x1 ;  /* 0x000000040000795c */ /* 0x000fe20000300000 */
.L_x_7865:
[----:B------:R-:W-:Y:S01]  /*d100*/  ULEA UR5, UR44, UR41, 0x3 ;  /* 0x000000292c057291 */ /* 0x000fe2000f8e183f */
[----:B------:R-:W-:-:S05]  /*d110*/  IMAD.U32 R4, RZ, RZ, UR45 ;  /* 0x0000002dff047e24 */ /* 0x000fca000f8e00ff */
[----:B------:R-:W-:-:S04]  /*d120*/  SHF.L.U32 R4, R4, 0x1f, RZ ;  /* 0x0000001f04047819 */ /* 0x000fc800000006ff */
[----:B------:R0:W1:Y:S01]  /*d130*/  SYNCS.PHASECHK.TRANS64.TRYWAIT P2, [UR5+0x28850], R4 ;  /* 0x02885004ff0075a7 */ /* 0x0000620008040145 */
[----:B------:R-:W-:Y:S05]  /*d140*/  @!P0 BRA `(.L_x_7866) ;  /* 0x0000000000048947 */ /* 0x000fea0003800000 */
[----:B------:R-:W-:Y:S01]  /*d150*/  BPT.TRAP 0x1 ;  /* 0x000000040000795c */ /* 0x000fe20000300000 */
.L_x_7866:
[----:B-1----:R-:W-:Y:S05]  /*d160*/  @P2 BRA `(.L_x_7867) ;  /* 0x0000000000082947 */ /* 0x002fea0003800000 */
[----:B------:R-:W1:Y:S02]  /*d170*/  SYNCS.PHASECHK.TRANS64.TRYWAIT P0, [UR5+0x28850], R4 ;  /* 0x02885004ff0075a7 */ /* 0x000e640008000145 */
[----:B-1----:R-:W-:Y:S05]  /*d180*/  @!P0 BRA `(.L_x_7868) ;  /* 0x0000007000908947 */ /* 0x002fea0003800000 */
.L_x_7867:
[----:B------:R-:W-:Y:S01]  /*d190*/  UIADD3 UR41, UR41, 0x400, URZ ;  /* 0x0000040029297890 */ /* 0x000fe2000fffe03f */
[----:B------:R-:W-:Y:S01]  /*d1a0*/  WARPGROUP.ARRIVE ;  /* 0x00000000000079c5 */ /* 0x000fe20000000000 */
[----:B------:R-:W-:Y:S01]  /*d1b0*/  UMOV UR7, 0x40000040 ;  /* 0x4000004000077882 */ /* 0x000fe20000000000 */
[----:B01----:R-:W0:Y:S01]  /*d1c0*/  SHFL.BFLY PT, R4, R3, 0x2, 0x1f ;  /* 0x0c401f0003047f89 */ /* 0x003e2200000e0000 */
[----:B------:R-:W-:Y:S01]  /*d1d0*/  USHF.R.U32.HI UR41, URZ, 0x4, UR41 ;  /* 0x000000043f297899 */ /* 0x000fe20008011629 */
[----:B------:R-:W-:Y:S01]  /*d1e0*/  IMAD.MOV.U32 R37, RZ, RZ, -0x800000 ;  /* 0xff800000ff257424 */ /* 0x000fe200078e00ff */
[----:B------:R-:W-:Y:S01]  /*d1f0*/  UIADD3 UR46, UR46, 0x1, URZ ;  /* 0x000000012e2e7890 */ /* 0x000fe2000fffe03f */
[----:B------:R-:W1:Y:S01]  /*d200*/  SHFL.BFLY PT, R5, R2, 0x2, 0x1f ;  /* 0x0c401f0002057f89 */ /* 0x000e6200000e0000 */
[----:B------:R-:W-:Y:S01]  /*d210*/  ULOP3.LUT UR41, UR41, 0x3fff, URZ, 0xc0, !UPT ;  /* 0x00003fff29297892 */ /* 0x000fe2000f8ec03f */
[----:B------:R-:W-:-:S03]  /*d220*/  IMAD.MOV.U32 R36, RZ, RZ, -0x800000 ;  /* 0xff800000ff247424 */ /* 0x000fc600078e00ff */
[----:B------:R-:W-:-:S04]  /*d230*/  ULOP3.LUT UR4, UR41, 0x4000000, URZ, 0xfc, !UPT ;  /* 0x0400000029047892 */ /* 0x000fc8000f8efc3f */
[----:B------:R-:W-:Y:S02]  /*d240*/  ULEA UR4, UR44, UR4, 0xb ;  /* 0x000000042c047291 */ /* 0x000fe4000f8e583f */
[----:B------:R-:W-:-:S04]  /*d250*/  UIADD3 UR44, UR44, 0x1, URZ ;  /* 0x000000012c2c7890 */ /* 0x000fc8000fffe03f */
[----:B------:R-:W-:Y:S01]  /*d260*/  UISETP.NE.AND UP0, UPT, UR44, 0x2, UPT ;  /* 0x000000022c00788c */ /* 0x000fe2000bf05270 */
[----:B------:R-:W-:Y:S02]  /*d270*/  UMOV UR6, UR4 ;  /* 0x0000000400067c82 */ /* 0x000fe40008000000 */
[----:B------:R-:W-:Y:S01]  /*d280*/  HGMMA.64x128x16.F32 R88, R180, gdesc[UR4].tnspB, R88, gsb0 ;  /* 0x41e00004b4587df0 */ /* 0x000fe20008000858 */
[----:B------:R-:W-:Y:S01]  /*d290*/  UIADD3 UR6, UR4, 0x80, URZ ;  /* 0x0000008004067890 */ /* 0x000fe2000fffe03f */
[----:B0-----:R-:W-:Y:S01]  /*d2a0*/  FADD.FTZ R4, R4, R3 ;  /* 0x0000000304047221 */ /* 0x001fe20000010000 */
[----:B------:R-:W-:Y:S01]  /*d2b0*/  UMOV UR7, 0x40000040 ;  /* 0x4000004000077882 */ /* 0x000fe20000000000 */
[----:B------:R-:W-:Y:S01]  /*d2c0*/  USEL UR44, UR44, URZ, UP0 ;  /* 0x0000003f2c2c7287 */ /* 0x000fe20008000000 */
[----:B-1----:R-:W-:Y:S01]  /*d2d0*/  FADD.FTZ R6, R5, R2 ;  /* 0x0000000205067221 */ /* 0x002fe20000010000 */
[----:B------:R-:W-:Y:S01]  /*d2e0*/  IMAD.MOV.U32 R2, RZ, RZ, RZ ;  /* 0x000000ffff027224 */ /* 0x000fe200078e00ff */
[----:B------:R-:W0:Y:S04]  /*d2f0*/  SHFL.BFLY PT, R5, R4, 0x1, 0x1f ;  /* 0x0c201f0004057f89 */ /* 0x000e2800000e0000 */
[----:B------:R-:W1:Y:S01]  /*d300*/  SHFL.BFLY PT, R9, R6, 0x1, 0x1f ;  /* 0x0c201f0006097f89 */ /* 0x000e6200000e0000 */
[----:B0-----:R-:W-:Y:S01]  /*d310*/  FADD.FTZ R11, R4, R5 ;  /* 0x00000005040b7221 */ /* 0x001fe20000010000 */
[----:B-1----:R-:W-:-:S04]  /*d320*/  FADD.FTZ R12, R6, R9 ;  /* 0x00000009060c7221 */ /* 0x002fc80000010000 */
[----:B------:R-:W-:Y:S01]  /*d330*/  FSETP.NE.FTZ.AND P0, PT, R11, RZ, PT ;  /* 0x000000ff0b00720b */ /* 0x000fe20003f15000 */
[----:B------:R-:W-:Y:S02]  /*d340*/  IMAD.U32 R6, RZ, RZ, UR5 ;  /* 0x00000005ff067e24 */ /* 0x000fe4000f8e00ff */
[----:B------:R-:W-:Y:S01]  /*d350*/  IMAD.MOV.U32 R9, RZ, RZ, RZ ;  /* 0x000000ffff097224 */ /* 0x000fe200078e00ff */
[----:B------:R-:W-:Y:S01]  /*d360*/  FSETP.NE.FTZ.AND P2, PT, R12, RZ, PT ;  /* 0x000000ff0c00720b */ /* 0x000fe20003f55000 */
[----:B------:R-:W-:-:S08]  /*d370*/  @!P1 VIADD R6, R6, 0x28860 ;  /* 0x0002886006069836 */ /* 0x000fd00000000000 */
[----:B------:R-:W0:Y:S01]  /*d380*/  @P0 MUFU.LG2 R5, R11 ;  /* 0x0000000b00050308 */ /* 0x000e220000000c00 */
[----:B------:R-:W-:-:S03]  /*d390*/  @P0 FMUL.FTZ R3, R7, 0.69314718246459960938 ;  /* 0x3f31721807030820 */ /* 0x000fc60000410000 */
[----:B------:R-:W-:-:S04]  /*d3a0*/  @P2 FMUL.FTZ R14, R7, 0.69314718246459960938 ;  /* 0x3f317218070e2820 */ /* 0x000fc80000410000 */
        /* <DEDUP_REMOVED lines=40> */
[----:B------:R-:W-:-:S04]  /*d630*/  USEL UR4, URZ, 0x1, UP0 ;  /* 0x000000013f047887 */ /* 0x000fc80008000000 */
[----:B------:R-:W-:Y:S01]  /*d640*/  ULOP3.LUT UR45, UR45, UR4, URZ, 0x3c, !UPT ;  /* 0x000000042d2d7292 */ /* 0x000fe2000f8e3c3f */
[----:B------:R-:W-:Y:S02]  /*d650*/  WARPGROUP.DEPBAR.LE gsb0, 0x0 ;  /* 0x00008000000079c5 */ /* 0x000fe40000010000 */
[----:B------:R-:W-:-:S06]  /*d660*/  WARPGROUP.ARRIVE ;  /* 0x00000000000079c5 */ /* 0x000fcc0000000000 */
[----:B------:R-:W-:Y:S03]  /*d670*/  HGMMA.64x128x16.F32 R88, R152, gdesc[UR4].tnspB, R88, gsb0 ;  /* 0x41e0000498587df0 */ /* 0x000fe60008000858 */
        /* <DEDUP_REMOVED lines=66> */
.L_x_7798:
        /* <DEDUP_REMOVED lines=12> */
[----:B------:R-:W-:Y:S01]  /*db60*/  USHF.R.S32.HI UR12, URZ, 0x1f, UR37 ;  /* 0x0000001f3f0c7899 */ /* 0x000fe20008011425 */
[----:B------:R-:W-:Y:S01]  /*db70*/  F2FP.F16.F32.PACK_AB R136, R137, R136 ;  /* 0x000000888988723e */ /* 0x000fe200000000ff */
[----:B------:R-:W-:Y:S01]  /*db80*/  ULDC.64 UR8, c[0x0][0xb90] ;  /* 0x0002e40000087ab9 */ /* 0x000fe20000000a00 */
[----:B------:R-:W-:Y:S01]  /*db90*/  USHF.R.S32.HI UR13, URZ, 0x1f, UR43 ;  /* 0x0000001f3f0d7899 */ /* 0x000fe2000801142b */
[----:B------:R-:W-:Y:S01]  /*dba0*/  F2FP.F16.F32.PACK_AB R137, R139, R138 ;  /* 0x0000008a8b89723e */ /* 0x000fe200000000ff */
[----:B------:R-:W-:Y:S01]  /*dbb0*/  UIMAD UR5, UR12, UR8, URZ ;  /* 0x000000080c0572a4 */ /* 0x000fe2000f8e023f */
[----:B------:R-:W-:Y:S01]  /*dbc0*/  F2FP.F16.F32.PACK_AB R144, R145, R144 ;  /* 0x000000909190723e */ /* 0x000fe200000000ff */
[----:B------:R-:W-:Y:S01]  /*dbd0*/  UIMAD.WIDE.U32 UR6, UR37, UR8, URZ ;  /* 0x00000008250672a5 */ /* 0x000fe2000f8e003f */
[----:B------:R-:W-:Y:S01]  /*dbe0*/  F2FP.F16.F32.PACK_AB R138, R141, R140 ;  /* 0x0000008c8d8a723e */ /* 0x000fe200000000ff */
[----:B------:R-:W-:Y:S01]  /*dbf0*/  UIMAD UR5, UR37, UR9, UR5 ;  /* 0x00000009250572a4 */ /* 0x000fe2000f8e0205 */
[----:B------:R-:W-:Y:S01]  /*dc00*/  F2FP.F16.F32.PACK_AB R139, R143, R142 ;  /* 0x0000008e8f8b723e */ /* 0x000fe200000000ff */
[----:B------:R-:W-:Y:S01]  /*dc10*/  ULDC.64 UR10, c[0x0][0xb98] ;  /* 0x0002e600000a7ab9 */ /* 0x000fe20000000a00 */
[----:B------:R-:W-:Y:S01]  /*dc20*/  F2FP.F16.F32.PACK_AB R145, R147, R146 ;  /* 0x000000929391723e */ /* 0x000fe200000000ff */
[----:B------:R-:W-:Y:S01]  /*dc30*/  UIMAD UR8, UR13, UR10, URZ ;  /* 0x0000000a0d0872a4 */ /* 0x000fe2000f8e023f */
[----:B------:R-:W-:Y:S01]  /*dc40*/  F2FP.F16.F32.PACK_AB R146, R149, R148 ;  /* 0x000000949592723e */ /* 0x000fe200000000ff */
[----:B------:R-:W-:Y:S01]  /*dc50*/  UIADD3 UR7, UR7, UR5, URZ ;  /* 0x0000000507077290 */ /* 0x000fe2000fffe03f */
[----:B------:R-:W-:Y:S01]  /*dc60*/  F2FP.F16.F32.PACK_AB R147, R151, R150 ;  /* 0x000000969793723e */ /* 0x000fe200000000ff */
[----:B------:R-:W-:-:S02]  /*dc70*/  UIMAD UR8, UR43, UR11, UR8 ;  /* 0x0000000b2b0872a4 */ /* 0x000fc4000f8e0208 */
[----:B------:R-:W-:Y:S01]  /*dc80*/  UIMAD.WIDE.U32 UR6, UR43, UR10, UR6 ;  /* 0x0000000a2b0672a5 */ /* 0x000fe2000f8e0006 */
[----:B------:R-:W-:Y:S02]  /*dc90*/  ULDC UR5, c[0x0][0xa88] ;  /* 0x0002a20000057ab9 */ /* 0x000fe40000000800 */
[----:B------:R-:W-:Y:S01]  /*dca0*/  ULDC.64 UR10, c[0x0][0xaf0] ;  /* 0x0002bc00000a7ab9 */ /* 0x000fe20000000a00 */
[----:B------:R-:W-:Y:S02]  /*dcb0*/  MOV R34, R0 ;  /* 0x0000000000227202 */ /* 0x000fe40000000f00 */
[----:B0-----:R-:W-:Y:S01]  /*dcc0*/  MOV R35, R3 ;  /* 0x0000000300237202 */ /* 0x001fe20000000f00 */
[----:B------:R-:W-:Y:S02]  /*dcd0*/  IMAD R3, R184, 0x40, R18 ;  /* 0x00000040b8037824 */ /* 0x000fe400078e0212 */
[----:B------:R-:W-:-:S04]  /*dce0*/  IMAD.WIDE R4, R188, 0x2, R34 ;  /* 0x00000002bc047825 */ /* 0x000fc800078e0222 */
[----:B------:R-:W-:Y:S01]  /*dcf0*/  IMAD.WIDE R34, R3, 0x2, R34 ;  /* 0x0000000203227825 */ /* 0x000fe200078e0222 */
[C---:B------:R-:W-:Y:S02]  /*dd00*/  LOP3.LUT R3, R4.reuse, 0x380, RZ, 0xc0, !PT ;  /* 0x0000038004037812 */ /* 0x040fe400078ec0ff */
[C---:B------:R-:W-:Y:S02]  /*dd10*/  IADD3 R29, P1, R4.reuse, 0x4040, RZ ;  /* 0x00004040041d7810 */ /* 0x040fe40007f3e0ff */
[C---:B------:R-:W-:Y:S02]  /*dd20*/  IADD3 R21, P6, R4.reuse, 0x20, RZ ;  /* 0x0000002004157810 */ /* 0x040fe40007fde0ff */
[----:B------:R-:W-:Y:S01]  /*dd30*/  SHF.R.U64 R3, R3, 0x3, RZ ;  /* 0x0000000303037819 */ /* 0x000fe200000012ff */
        /* <DEDUP_REMOVED lines=8> */
[----:B------:R-:W-:Y:S02]  /*ddc0*/  IADD3 R25, P5, R4, 0x40, RZ ;  /* 0x0000004004197810 */ /* 0x000fe40007fbe0ff */
[----:B------:R-:W-:Y:S01]  /*ddd0*/  LOP3.LUT R4, R3, R4, RZ, 0x3c, !PT ;  /* 0x0000000403047212 */ /* 0x000fe200078e3cff */
[--C-:B------:R-:W-:Y:S01]  /*dde0*/  IMAD.X R11, RZ, RZ, R5.reuse, P4 ;  /* 0x000000ffff0b7224 */ /* 0x100fe200020e0605 */
[----:B------:R-:W-:Y:S01]  /*ddf0*/  LOP3.LUT R14, R29, 0x380, RZ, 0xc0, !PT ;  /* 0x000003801d0e7812 */ /* 0x000fe200078ec0ff */
[----:B------:R-:W-:Y:S01]  /*de00*/  IMAD.X R9, RZ, RZ, R5, P5 ;  /* 0x000000ffff097224 */ /* 0x000fe200028e0605 */
[----:B------:R-:W-:-:S02]  /*de10*/  LOP3.LUT R12, R27, 0x380, RZ, 0xc0, !PT ;  /* 0x000003801b0c7812 */ /* 0x000fc400078ec0ff */
[----:B------:R-:W-:Y:S02]  /*de20*/  LOP3.LUT R3, R10, 0x380, RZ, 0xc0, !PT ;  /* 0x000003800a037812 */ /* 0x000fe400078ec0ff */
[----:B------:R-:W-:Y:S02]  /*de30*/  LOP3.LUT R2, R21, 0x380, RZ, 0xc0, !PT ;  /* 0x0000038015027812 */ /* 0x000fe400078ec0ff */
[----:B------:R-:W-:Y:S02]  /*de40*/  IADD3 R33, P6, R34, 0x1000, RZ ;  /* 0x0000100022217810 */ /* 0x000fe40007fde0ff */
[----:B------:R-:W-:Y:S02]  /*de50*/  SHF.R.U64 R14, R14, 0x3, RZ ;  /* 0x000000030e0e7819 */ /* 0x000fe400000012ff */
[----:B------:R-:W-:Y:S02]  /*de60*/  SHF.R.U64 R12, R12, 0x3, RZ ;  /* 0x000000030c0c7819 */ /* 0x000fe400000012ff */
[----:B------:R-:W-:-:S02]  /*de70*/  SHF.R.U64 R3, R3, 0x3, RZ ;  /* 0x0000000303037819 */ /* 0x000fc400000012ff */
[----:B------:R-:W-:Y:S02]  /*de80*/  SHF.R.U64 R2, R2, 0x3, RZ ;  /* 0x0000000302027819 */ /* 0x000fe400000012ff */
[----:B------:R-:W-:Y:S02]  /*de90*/  LOP3.LUT R32, R33, 0x380, RZ, 0xc0, !PT ;  /* 0x0000038021207812 */ /* 0x000fe400078ec0ff */
[----:B------:R-:W-:Y:S02]  /*dea0*/  LOP3.LUT R40, R14, R29, RZ, 0x3c, !PT ;  /* 0x0000001d0e287212 */ /* 0x000fe400078e3cff */
[----:B------:R-:W-:Y:S02]  /*deb0*/  LOP3.LUT R38, R12, R27, RZ, 0x3c, !PT ;  /* 0x0000001b0c267212 */ /* 0x000fe400078e3cff */
[----:B------:R-:W-:Y:S02]  /*dec0*/  LOP3.LUT R14, R3, R10, RZ, 0x3c, !PT ;  /* 0x0000000a030e7212 */ /* 0x000fe400078e3cff */
[----:B------:R-:W-:-:S02]  /*ded0*/  LOP3.LUT R12, R2, R21, RZ, 0x3c, !PT ;  /* 0x00000015020c7212 */ /* 0x000fc400078e3cff */
[----:B------:R-:W-:Y:S02]  /*dee0*/  LOP3.LUT R3, R8, 0x380, RZ, 0xc0, !PT ;  /* 0x0000038008037812 */ /* 0x000fe400078ec0ff */
[----:B------:R-:W-:Y:S02]  /*def0*/  SHF.R.U64 R32, R32, 0x3, RZ ;  /* 0x0000000320207819 */ /* 0x000fe400000012ff */
[----:B------:R-:W-:Y:S02]  /*df00*/  LOP3.LUT R2, R25, 0x380, RZ, 0xc0, !PT ;  /* 0x0000038019027812 */ /* 0x000fe400078ec0ff */
[----:B-1----:R-:W-:Y:S02]  /*df10*/  ISETP.NE.AND P1, PT, R44, 0x1, PT ;  /* 0x000000012c00780c */ /* 0x002fe40003f25270 */
[----:B------:R-:W-:Y:S02]  /*df20*/  SHF.R.U64 R3, R3, 0x3, RZ ;  /* 0x0000000303037819 */ /* 0x000fe400000012ff */
[----:B------:R-:W-:Y:S01]  /*df30*/  LOP3.LUT R32, R32, R33, RZ, 0x3c, !PT ;  /* 0x0000002120207212 */ /* 0x000fe200078e3cff */
[----:B------:R-:W-:Y:S01]  /*df40*/  IMAD.X R33, RZ, RZ, R35, P6 ;  /* 0x000000ffff217224 */ /* 0x000fe200030e0623 */
[----:B------:R-:W-:-:S02]  /*df50*/  SHF.R.U64 R2, R2, 0x3, RZ ;  /* 0x0000000302027819 */ /* 0x000fc400000012ff */
[----:B------:R-:W-:Y:S02]  /*df60*/  IADD3 R45, P6, R34, 0x7000, RZ ;  /* 0x00007000222d7810 */ /* 0x000fe40007fde0ff */
[----:B------:R-:W-:Y:S02]  /*df70*/  LOP3.LUT R10, R3, R8, RZ, 0x3c, !PT ;  /* 0x00000008030a7212 */ /* 0x000fe400078e3cff */
[----:B------:R-:W-:Y:S01]  /*df80*/  LOP3.LUT R8, R2, R25, RZ, 0x3c, !PT ;  /* 0x0000001902087212 */ /* 0x000fe200078e3cff */
[----:B------:R-:W0:Y:S01]  /*df90*/  @P1 LDC R47, c[0x0][0xbec] ;  /* 0x0002fb00ff2f1b82 */ /* 0x000e220000000800 */
[----:B------:R-:W-:Y:S02]  /*dfa0*/  LOP3.LUT R2, R45, 0x380, RZ, 0xc0, !PT ;  /* 0x000003802d027812 */ /* 0x000fe400078ec0ff */
[----:B------:R-:W-:Y:S02]  /*dfb0*/  LOP3.LUT R42, R43, 0x380, RZ, 0xc0, !PT ;  /* 0x000003802b2a7812 */ /* 0x000fe400078ec0ff */
[----:B------:R-:W-:-:S02]  /*dfc0*/  SHF.R.U64 R2, R2, 0x3, RZ ;  /* 0x0000000302027819 */ /* 0x000fc400000012ff */
[----:B------:R-:W-:Y:S02]  /*dfd0*/  SHF.R.U64 R42, R42, 0x3, RZ ;  /* 0x000000032a2a7819 */ /* 0x000fe400000012ff */
[----:B------:R-:W-:Y:S02]  /*dfe0*/  LOP3.LUT R2, R2, R45, RZ, 0x3c, !PT ;  /* 0x0000002d02027212 */ /* 0x000fe400078e3cff */
[----:B------:R-:W-:Y:S02]  /*dff0*/  MOV R45, R4 ;  /* 0x00000004002d7202 */ /* 0x000fe40000000f00 */
[----:B------:R-:W-:Y:S02]  /*e000*/  F2FP.F16.F32.PACK_AB R4, R46, R7 ;  /* 0x000000072e04723e */ /* 0x000fe400000000ff */
[----:B------:R-:W1:Y:S01]  /*e010*/  @P1 LDC R46, c[0x0][0xbf0] ;  /* 0x0002fc00ff2e1b82 */ /* 0x000e620000000800 */
[----:B------:R-:W-:Y:S01]  /*e020*/  LOP3.LUT R42, R42, R43, RZ, 0x3c, !PT ;  /* 0x0000002b2a2a7212 */ /* 0x000fe200078e3cff */
[----:B------:R-:W-:Y:S01]  /*e030*/  IMAD.X R43, RZ, RZ, R5, P0 ;  /* 0x000000ffff2b7224 */ /* 0x000fe200000e0605 */
[----:B------:R-:W-:-:S02]  /*e040*/  F2FP.F16.F32.PACK_AB R5, R91, R90 ;  /* 0x0000005a5b05723e */ /* 0x000fc400000000ff */
[----:B------:R-:W-:-:S03]  /*e050*/  F2FP.F16.F32.PACK_AB R7, R95, R94 ;  /* 0x0000005e5f07723e */ /* 0x000fc600000000ff */
[----:B------:R-:W-:Y:S01]  /*e060*/  BAR.SYNC.DEFER_BLOCKING 0x1, 0x100 ;  /* 0x0044000000007b1d */ /* 0x000fe20000010000 */
[----:B------:R-:W-:Y:S01]  /*e070*/  MOV R65, R40 ;  /* 0x0000002800417202 */ /* 0x000fe20000000f00 */
[----:B------:R-:W-:Y:S01]  /*e080*/  VIADD R40, R17, UR36 ;  /* 0x0000002411287c36 */ /* 0x000fe20008000000 */
[----:B------:R-:W-:Y:S02]  /*e090*/  IADD3 R21, P0, R34, 0x6000, RZ ;  /* 0x0000600022157810 */ /* 0x000fe40007f1e0ff */
[----:B------:R-:W-:Y:S02]  /*e0a0*/  MOV R58, R10 ;  /* 0x0000000a003a7202 */ /* 0x000fe40000000f00 */
[----:B------:R-:W-:Y:S02]  /*e0b0*/  LOP3.LUT R20, R21, 0x380, RZ, 0xc0, !PT ;  /* 0x0000038015147812 */ /* 0x000fe400078ec0ff */
[----:B------:R-:W-:Y:S02]  /*e0c0*/  MOV R57, R14 ;  /* 0x0000000e00397202 */ /* 0x000fe40000000f00 */
[----:B------:R-:W-:-:S02]  /*e0d0*/  SHF.R.U64 R20, R20, 0x3, RZ ;  /* 0x0000000314147819 */ /* 0x000fc400000012ff */
[----:B------:R-:W-:Y:S02]  /*e0e0*/  MOV R15, R12 ;  /* 0x0000000c000f7202 */ /* 0x000fe40000000f00 */
[----:B------:R-:W-:Y:S01]  /*e0f0*/  LOP3.LUT R20, R20, R21, RZ, 0x3c, !PT ;  /* 0x0000001514147212 */ /* 0x000fe200078e3cff */
[----:B------:R-:W-:Y:S01]  /*e100*/  IMAD.X R21, RZ, RZ, R35, P0 ;  /* 0x000000ffff157224 */ /* 0x000fe200000e0623 */
[C---:B------:R-:W-:Y:S02]  /*e110*/  IADD3 R27, P3, R34.reuse, 0x4000, RZ ;  /* 0x00004000221b7810 */ /* 0x040fe40007f7e0ff */
[----:B------:R-:W-:Y:S02]  /*e120*/  IADD3 R25, P2, R34, 0x5000, RZ ;  /* 0x0000500022197810 */ /* 0x000fe40007f5e0ff */
[----:B------:R-:W-:Y:S02]  /*e130*/  LOP3.LUT R26, R27, 0x380, RZ, 0xc0, !PT ;  /* 0x000003801b1a7812 */ /* 0x000fe400078ec0ff */
[----:B------:R-:W-:Y:S01]  /*e140*/  LOP3.LUT R24, R25, 0x380, RZ, 0xc0, !PT ;  /* 0x0000038019187812 */ /* 0x000fe200078ec0ff */
[----:B------:R0:W-:Y:S01]  /*e150*/  STSM.16.M88.4 [R45], R4 ;  /* 0x000000042d007844 */ /* 0x0001e20000000200 */
[----:B------:R-:W-:-:S02]  /*e160*/  SHF.R.U64 R26, R26, 0x3, RZ ;  /* 0x000000031a1a7819 */ /* 0x000fc400000012ff */
[----:B------:R-:W-:Y:S01]  /*e170*/  MOV R56, R38 ;  /* 0x0000002600387202 */ /* 0x000fe20000000f00 */
[----:B------:R-:W-:Y:S01]  /*e180*/  VIADD R38, R187, UR36 ;  /* 0x00000024bb267c36 */ /* 0x000fe20008000000 */
[----:B------:R-:W-:Y:S02]  /*e190*/  SHF.R.U64 R24, R24, 0x3, RZ ;  /* 0x0000000318187819 */ /* 0x000fe400000012ff */
[----:B------:R-:W-:Y:S01]  /*e1a0*/  LOP3.LUT R26, R26, R27, RZ, 0x3c, !PT ;  /* 0x0000001b1a1a7212 */ /* 0x000fe200078e3cff */
[----:B------:R-:W-:Y:S01]  /*e1b0*/  IMAD.X R27, RZ, RZ, R35, P3 ;  /* 0x000000ffff1b7224 */ /* 0x000fe200018e0623 */
[----:B------:R-:W-:Y:S02]  /*e1c0*/  MOV R14, R8 ;  /* 0x00000008000e7202 */ /* 0x000fe40000000f00 */
[----:B------:R-:W-:Y:S02]  /*e1d0*/  F2FP.F16.F32.PACK_AB R8, R105, R104 ;  /* 0x000000686908723e */ /* 0x000fe400000000ff */
[----:B------:R-:W-:-:S02]  /*e1e0*/  F2FP.F16.F32.PACK_AB R9, R107, R106 ;  /* 0x0000006a6b09723e */ /* 0x000fc400000000ff */
[----:B------:R-:W-:Y:S01]  /*e1f0*/  LOP3.LUT R24, R24, R25, RZ, 0x3c, !PT ;  /* 0x0000001918187212 */ /* 0x000fe200078e3cff */
[----:B0-----:R-:W-:Y:S01]  /*e200*/  @P1 IMAD.HI.U32 R5, R40, R47, RZ ;  /* 0x0000002f28051227 */ /* 0x001fe200078e00ff */
[----:B------:R-:W-:Y:S02]  /*e210*/  MOV R64, R42 ;  /* 0x0000002a00407202 */ /* 0x000fe40000000f00 */
[----:B------:R-:W-:Y:S01]  /*e220*/  IADD3 R29, P4, R34, 0x3000, RZ ;  /* 0x00003000221d7810 */ /* 0x000fe20007f9e0ff */
[----:B------:R-:W-:Y:S01]  /*e230*/  IMAD.MOV.U32 R4, RZ, RZ, R40 ;  /* 0x000000ffff047224 */ /* 0x000fe200078e0028 */
[----:B-1----:R-:W-:Y:S01]  /*e240*/  @P1 SHF.R.U32.HI R4, RZ, R46, R5 ;  /* 0x0000002eff041219 */ /* 0x002fe20000011605 */
[----:B------:R-:W-:Y:S01]  /*e250*/  IMAD.U32 R6, RZ, RZ, UR8 ;  /* 0x00000008ff067e24 */ /* 0x000fe2000f8e00ff */
[----:B------:R-:W-:Y:S01]  /*e260*/  LOP3.LUT R28, R29, 0x380, RZ, 0xc0, !PT ;  /* 0x000003801d1c7812 */ /* 0x000fe200078ec0ff */
[----:B------:R-:W-:Y:S01]  /*e270*/  IMAD R45, R44, UR5, RZ ;  /* 0x000000052c2d7c24 */ /* 0x000fe2000f8e02ff */
[--C-:B------:R-:W-:Y:S01]  /*e280*/  SHF.R.S32.HI R5, RZ, 0x1f, R4.reuse ;  /* 0x0000001fff057819 */ /* 0x100fe20000011404 */
[----:B------:R-:W-:Y:S01]  /*e290*/  IMAD.MOV R7, RZ, RZ, -R4 ;  /* 0x000000ffff077224 */ /* 0x000fe200078e0a04 */
[----:B------:R-:W-:Y:S01]  /*e2a0*/  IADD3 R12, P0, R4, UR6, RZ ;  /* 0x00000006040c7c10 */ /* 0x000fe2000ff1e0ff */
[----:B------:R-:W-:Y:S01]  /*e2b0*/  IMAD.X R25, RZ, RZ, R35, P2 ;  /* 0x000000ffff197224 */ /* 0x000fe200010e0623 */
[----:B------:R-:W-:Y:S01]  /*e2c0*/  F2FP.F16.F32.PACK_AB R4, R97, R96 ;  /* 0x000000606104723e */ /* 0x000fe200000000ff */
[----:B------:R-:W-:Y:S01]  /*e2d0*/  IMAD R11, R44, R7, R40 ;  /* 0x000000072c0b7224 */ /* 0x000fe200078e0228 */
[----:B------:R-:W-:Y:S01]  /*e2e0*/  IADD3.X R13, R5, UR7, R6, P0, !PT ;  /* 0x00000007050d7c10 */ /* 0x000fe200087fe406 */
[----:B------:R-:W-:Y:S01]  /*e2f0*/  ULDC.64 UR6, c[0x0][0xb88] ;  /* 0x0002e20000067ab9 */ /* 0x000fe20000000a00 */
[----:B------:R-:W-:Y:S01]  /*e300*/  F2FP.F16.F32.PACK_AB R5, R99, R98 ;  /* 0x000000626305723e */ /* 0x000fe200000000ff */
[----:B------:R-:W-:Y:S01]  /*e310*/  ULDC.64 UR8, c[0x0][0xae8] ;  /* 0x0002ba0000087ab9 */ /* 0x000fe20000000a00 */
[----:B------:R-:W-:Y:S01]  /*e320*/  SHF.R.S32.HI R10, RZ, 0x1f, R11 ;  /* 0x0000001fff0a7819 */ /* 0x000fe2000001140b */
[----:B------:R-:W-:Y:S01]  /*e330*/  IMAD.WIDE.U32 R12, R11, UR6, R12 ;  /* 0x000000060b0c7c25 */ /* 0x000fe2000f8e000c */
[----:B------:R-:W-:-:S02]  /*e340*/  F2FP.F16.F32.PACK_AB R6, R101, R100 ;  /* 0x000000646506723e */ /* 0x000fc400000000ff */
[----:B------:R-:W-:Y:S01]  /*e350*/  F2FP.F16.F32.PACK_AB R7, R103, R102 ;  /* 0x000000666707723e */ /* 0x000fe200000000ff */
[----:B------:R-:W-:Y:S01]  /*e360*/  IMAD R10, R10, UR6, RZ ;  /* 0x000000060a0a7c24 */ /* 0x000fe2000f8e02ff */
[----:B------:R-:W-:Y:S02]  /*e370*/  LOP3.LUT P0, RZ, R185, 0x3, RZ, 0xc0, !PT ;  /* 0x00000003b9ff7812 */ /* 0x000fe4000780c0ff */
[----:B------:R-:W-:Y:S01]  /*e380*/  SHF.R.U64 R28, R28, 0x3, RZ ;  /* 0x000000031c1c7819 */ /* 0x000fe200000012ff */
[----:B------:R-:W-:Y:S01]  /*e390*/  IMAD R39, R11, UR7, R10 ;  /* 0x000000070b277c24 */ /* 0x000fe2000f8e020a */
[----:B------:R0:W-:Y:S01]  /*e3a0*/  STSM.16.M88.4 [R15], R4 ;  /* 0x000000040f007844 */ /* 0x0001e20000000200 */
[----:B------:R-:W-:Y:S01]  /*e3b0*/  ULDC.64 UR6, c[0x0][0xb50] ;  /* 0x0002d40000067ab9 */ /* 0x000fe20000000a00 */
[----:B------:R-:W-:Y:S02]  /*e3c0*/  F2FP.F16.F32.PACK_AB R10, R109, R108 ;  /* 0x0000006c6d0a723e */ /* 0x000fe400000000ff */
[----:B------:R-:W-:-:S02]  /*e3d0*/  F2FP.F16.F32.PACK_AB R11, R111, R110 ;  /* 0x0000006e6f0b723e */ /* 0x000fc400000000ff */
[----:B------:R-:W-:Y:S02]  /*e3e0*/  LEA R40, P3, R12, UR6, 0x2 ;  /* 0x000000060c287c11 */ /* 0x000fe4000f8610ff */
[----:B------:R-:W-:Y:S01]  /*e3f0*/  ISETP.GE.OR P2, PT, R38, R45, P0 ;  /* 0x0000002d2600720c */ /* 0x000fe20000746670 */
[----:B------:R1:W-:Y:S01]  /*e400*/  STSM.16.M88.4 [R14], R8 ;  /* 0x000000080e007844 */ /* 0x0003e20000000200 */
[----:B------:R-:W-:Y:S01]  /*e410*/  LOP3.LUT R28, R28, R29, RZ, 0x3c, !PT ;  /* 0x0000001d1c1c7212 */ /* 0x000fe200078e3cff */
[----:B------:R-:W-:Y:S01]  /*e420*/  IMAD.X R29, RZ, RZ, R35, P4 ;  /* 0x000000ffff1d7224 */ /* 0x000fe200020e0623 */
[C---:B------:R-:W-:Y:S01]  /*e430*/  LOP3.LUT R3, R34.reuse, 0x380, RZ, 0xc0, !PT ;  /* 0x0000038022037812 */ /* 0x040fe200078ec0ff */
[----:B------:R-:W-:Y:S01]  /*e440*/  SHFL.IDX PT, R46, R40, 0x1, 0x1c1f ;  /* 0x003c1f00282e7f89 */ /* 0x000fe200000e0000 */
[----:B------:R-:W-:Y:S01]  /*e450*/  IADD3 R31, P5, R34, 0x2000, RZ ;  /* 0x00002000221f7810 */ /* 0x000fe20007fbe0ff */
[----:B0-----:R-:W-:Y:S01]  /*e460*/  VIADD R4, R38, 0x8 ;  /* 0x0000000826047836 */ /* 0x001fe20000000000 */
[----:B------:R-:W-:Y:S01]  /*e470*/  F2FP.F16.F32.PACK_AB R6, R117, R116 ;  /* 0x000000747506723e */ /* 0x000fe200000000ff */
[----:B------:R-:W-:Y:S01]  /*e480*/  IMAD.IADD R5, R13, 0x1, R39 ;  /* 0x000000010d057824 */ /* 0x000fe200078e0227 */
[----:B------:R-:W-:Y:S01]  /*e490*/  F2FP.F16.F32.PACK_AB R7, R119, R118 ;  /* 0x000000767707723e */ /* 0x000fe200000000ff */
[----:B------:R-:W-:Y:S01]  /*e4a0*/  SHFL.IDX PT, R38, R40, RZ, 0x1c1f ;  /* 0x001c1fff28267589 */ /* 0x000fe200000e0000 */
[----:B------:R-:W-:-:S02]  /*e4b0*/  ISETP.GE.OR P0, PT, R4, R45, P0 ;  /* 0x0000002d0400720c */ /* 0x000fc40000706670 */
[----:B------:R-:W-:Y:S02]  /*e4c0*/  LEA.HI.X R41, R12, UR7, R5, 0x2, P3 ;  /* 0x000000070c297c11 */ /* 0x000fe400098f1405 */
[----:B------:R-:W-:Y:S02]  /*e4d0*/  F2FP.F16.F32.PACK_AB R4, R113, R112 ;  /* 0x000000707104723e */ /* 0x000fe400000000ff */
[----:B------:R-:W-:Y:S01]  /*e4e0*/  F2FP.F16.F32.PACK_AB R5, R115, R114 ;  /* 0x000000727305723e */ /* 0x000fe200000000ff */
[----:B------:R-:W0:Y:S01]  /*e4f0*/  SHFL.IDX PT, R39, R41, RZ, 0x1c1f ;  /* 0x001c1fff29277589 */ /* 0x000e2200000e0000 */
[----:B------:R-:W-:Y:S02]  /*e500*/  F2FP.F16.F32.PACK_AB R12, R121, R120 ;  /* 0x00000078790c723e */ /* 0x000fe400000000ff */
[----:B------:R-:W-:Y:S01]  /*e510*/  F2FP.F16.F32.PACK_AB R13, R123, R122 ;  /* 0x0000007a7b0d723e */ /* 0x000fe200000000ff */
[----:B------:R-:W-:Y:S01]  /*e520*/  STSM.16.M88.4 [R58], R4 ;  /* 0x000000043a007844 */ /* 0x000fe20000000200 */
[----:B-1----:R-:W-:-:S02]  /*e530*/  F2FP.F16.F32.PACK_AB R14, R125, R124 ;  /* 0x0000007c7d0e723e */ /* 0x002fc400000000ff */
[----:B------:R-:W-:Y:S01]  /*e540*/  F2FP.F16.F32.PACK_AB R15, R127, R126 ;  /* 0x0000007e7f0f723e */ /* 0x000fe200000000ff */
[----:B------:R-:W1:Y:S01]  /*e550*/  SHFL.IDX PT, R47, R41, 0x1, 0x1c1f ;  /* 0x003c1f00292f7f89 */ /* 0x000e6200000e0000 */
[----:B------:R-:W-:Y:S02]  /*e560*/  F2FP.F16.F32.PACK_AB R8, R129, R128 ;  /* 0x000000808108723e */ /* 0x000fe400000000ff */
[----:B------:R-:W-:Y:S01]  /*e570*/  F2FP.F16.F32.PACK_AB R9, R131, R130 ;  /* 0x000000828309723e */ /* 0x000fe200000000ff */
[----:B------:R-:W-:Y:S01]  /*e580*/  STSM.16.M88.4 [R57], R12 ;  /* 0x0000000c39007844 */ /* 0x000fe20000000200 */
[----:B------:R-:W-:Y:S02]  /*e590*/  F2FP.F16.F32.PACK_AB R10, R133, R132 ;  /* 0x00000084850a723e */ /* 0x000fe400000000ff */
[----:B------:R-:W-:Y:S02]  /*e5a0*/  F2FP.F16.F32.PACK_AB R11, R135, R134 ;  /* 0x00000086870b723e */ /* 0x000fe400000000ff */
[----:B------:R-:W-:Y:S01]  /*e5b0*/  SHF.R.U64 R3, R3, 0x3, RZ ;  /* 0x0000000303037819 */ /* 0x000fe200000012ff */
[----:B------:R-:W-:Y:S01]  /*e5c0*/  UIMAD UR5, UR12, UR8, URZ ;  /* 0x000000080c0572a4 */ /* 0x000fe2000f8e023f */
[----:B------:R-:W-:Y:S01]  /*e5d0*/  LOP3.LUT R30, R31, 0x380, RZ, 0xc0, !PT ;  /* 0x000003801f1e7812 */ /* 0x000fe200078ec0ff */
[----:B------:R-:W-:Y:S01]  /*e5e0*/  STSM.16.M88.4 [R56], R8 ;  /* 0x0000000838007844 */ /* 0x000fe20000000200 */
[----:B------:R-:W-:Y:S01]  /*e5f0*/  LOP3.LUT R34, R3, R34, RZ, 0x3c, !PT ;  /* 0x0000002203227212 */ /* 0x000fe200078e3cff */
[----:B------:R-:W-:Y:S01]  /*e600*/  IMAD.X R3, RZ, RZ, R35, P6 ;  /* 0x000000ffff037224 */ /* 0x000fe200030e0623 */
[----:B------:R-:W-:Y:S01]  /*e610*/  UIMAD.WIDE.U32 UR6, UR37, UR8, URZ ;  /* 0x00000008250672a5 */ /* 0x000fe2000f8e003f */
[----:B------:R2:W-:Y:S01]  /*e620*/  STSM.16.M88.4 [R65], R136 ;  /* 0x0000008841007844 */ /* 0x0005e20000000200 */
[----:B------:R-:W-:Y:S01]  /*e630*/  UIMAD UR5, UR37, UR9, UR5 ;  /* 0x00000009250572a4 */ /* 0x000fe2000f8e0205 */
[----:B------:R-:W-:-:S02]  /*e640*/  SHF.R.U64 R30, R30, 0x3, RZ ;  /* 0x000000031e1e7819 */ /* 0x000fc400000012ff */
[----:B------:R-:W-:Y:S01]  /*e650*/  STSM.16.M88.4 [R64], R144 ;  /* 0x0000009040007844 */ /* 0x000fe20000000200 */
[----:B--2---:R-:W2:Y:S08]  /*e660*/  @P1 LDC R65, c[0x0][0xbec] ;  /* 0x0002fb00ff411b82 */ /* 0x004eb00000000800 */
[----:B------:R-:W-:Y:S01]  /*e670*/  BAR.SYNC.DEFER_BLOCKING 0x1, 0x100 ;  /* 0x0044000000007b1d */ /* 0x000fe20000010000 */
[----:B------:R-:W-:Y:S01]  /*e680*/  UIMAD UR8, UR13, UR10, URZ ;  /* 0x0000000a0d0872a4 */ /* 0x000fe2000f8e023f */
[----:B------:R-:W-:Y:S01]  /*e690*/  LOP3.LUT R30, R30, R31, RZ, 0x3c, !PT ;  /* 0x0000001f1e1e7212 */ /* 0x000fe200078e3cff */
[----:B------:R-:W-:Y:S01]  /*e6a0*/  UIADD3 UR7, UR7, UR5, URZ ;  /* 0x0000000507077290 */ /* 0x000fe2000fffe03f */
[----:B------:R-:W-:-:S02]  /*e6b0*/  IMAD.X R31, RZ, RZ, R35, P5 ;  /* 0x000000ffff1f7224 */ /* 0x000fc400028e0623 */
[----:B0-----:R0:W-:Y:S04]  /*e6c0*/  @!P2 ST.E desc[UR50][R38.64], R37 ;  /* 0x000000252600a985 */ /* 0x0011e8000c101932 */
[----:B-1----:R1:W-:Y:S04]  /*e6d0*/  @!P0 ST.E desc[UR50][R46.64], R36 ;  /* 0x000000242e008985 */ /* 0x0023e8000c101932 */
[----:B------:R3:W5:Y:S01]  /*e6e0*/  LD.E.128 R4, desc[UR50][R28.64] ;  /* 0x000000321c047980 */ /* 0x000762000c101d00 */
[----:B0-----:R-:W0:Y:S03]  /*e6f0*/  @P1 LDC R37, c[0x0][0xbf0] ;  /* 0x0002fc00ff251b82 */ /* 0x001e260000000800 */
[----:B------:R2:W5:Y:S01]  /*e700*/  LD.E.128 R8, desc[UR50][R2.64] ;  /* 0x0000003202087980 */ /* 0x000562000c101d00 */
[----:B------:R-:W-:-:S03]  /*e710*/  UIMAD UR5, UR43, UR11, UR8 ;  /* 0x0000000b2b0572a4 */ /* 0x000fc6000f8e0208 */
[----:B------:R4:W5:Y:S01]  /*e720*/  LD.E.128 R12, desc[UR50][R20.64] ;  /* 0x00000032140c7980 */ /* 0x000962000c101d00 */
[----:B---3--:R-:W-:Y:S01]  /*e730*/  IMAD R28, R22, 0x20, R184 ;  /* 0x00000020161c7824 */ /* 0x008fe200078e02b8 */
[----:B------:R-:W-:Y:S02]  /*e740*/  UIMAD.WIDE.U32 UR6, UR43, UR10, UR6 ;  /* 0x0000000a2b0672a5 */ /* 0x000fe4000f8e0006 */
[----:B------:R3:W5:Y:S01]  /*e750*/  LD.E.128 R56, desc[UR50][R24.64] ;  /* 0x0000003218387980 */ /* 0x000762000c101d00 */
[----:B------:R-:W-:Y:S01]  /*e760*/  VIADD R28, R28, UR36 ;  /* 0x000000241c1c7c36 */ /* 0x000fe20008000000 */
[----:B------:R-:W-:Y:S02]  /*e770*/  ULDC.64 UR8, c[0x0][0xae0] ;  /* 0x0002b80000087ab9 */ /* 0x000fe40000000a00 */
[----:B------:R-:W5:Y:S01]  /*e780*/  LD.E.128 R52, desc[UR50][R34.64] ;  /* 0x0000003222347980 */ /* 0x000f62000c101d00 */
[----:B--2---:R-:W-:-:S03]  /*e790*/  @P1 IMAD.HI.U32 R2, R28, R65, RZ ;  /* 0x000000411c021227 */ /* 0x004fc600078e00ff */
[----:B------:R-:W5:Y:S01]  /*e7a0*/  LD.E.128 R48, desc[UR50][R32.64] ;  /* 0x0000003220307980 */ /* 0x000f62000c101d00 */
[----:B----4-:R-:W-:Y:S01]  /*e7b0*/  IMAD.MOV.U32 R21, RZ, RZ, R28 ;  /* 0x000000ffff157224 */ /* 0x010fe200078e001c */
[----:B------:R-:W-:Y:S02]  /*e7c0*/  UIADD3 UR5, UR7, UR5, URZ ;  /* 0x0000000507057290 */ /* 0x000fe4000fffe03f */
[----:B------:R-:W5:Y:S01]  /*e7d0*/  LD.E.128 R40, desc[UR50][R30.64] ;  /* 0x000000321e287980 */ /* 0x000f62000c101d00 */
[----:B0-----:R-:W-:-:S03]  /*e7e0*/  @P1 SHF.R.U32.HI R21, RZ, R37, R2 ;  /* 0x00000025ff151219 */ /* 0x001fc60000011602 */
[----:B------:R0:W5:Y:S01]  /*e7f0*/  LD.E.128 R60, desc[UR50][R26.64] ;  /* 0x000000321a3c7980 */ /* 0x000162000c101d00 */
[--C-:B------:R-:W-:Y:S01]  /*e800*/  SHF.R.S32.HI R20, RZ, 0x1f, R21.reuse ;  /* 0x0000001fff147819 */ /* 0x100fe20000011415 */
[----:B---3--:R-:W-:Y:S01]  /*e810*/  IMAD.MOV R25, RZ, RZ, -R21 ;  /* 0x000000ffff197224 */ /* 0x008fe200078e0a15 */
[----:B------:R-:W-:Y:S01]  /*e820*/  @!PT LDS RZ, [RZ] ;  /* 0x00000000fffff984 */ /* 0x000fe20000000800 */
[----:B------:R-:W-:Y:S01]  /*e830*/  @!PT LDS RZ, [RZ] ;  /* 0x00000000fffff984 */ /* 0x000fe20000000800 */
[----:B------:R-:W-:Y:S01]  /*e840*/  @!PT LDS RZ, [RZ] ;  /* 0x00000000fffff984 */ /* 0x000fe20000000800 */
[----:B------:R-:W-:Y:S01]  /*e850*/  @!PT LDS RZ, [RZ] ;  /* 0x00000000fffff984 */ /* 0x000fe20000000800 */
[----:B------:R2:W-:Y:S06]  /*e860*/  MEMBAR.ALL.CTA ;  /* 0x0000000000007992 */ /* 0x0005ec0000008000 */
[----:B--2---:R-:W2:Y:S01]  /*e870*/  FENCE.VIEW.ASYNC.S ;  /* 0x00000000000073c6 */ /* 0x004ea20000000000 */
[----:B------:R-:W-:-:S02]  /*e880*/  IMAD.U32 R3, RZ, RZ, UR7 ;  /* 0x00000007ff037e24 */ /* 0x000fc4000f8e00ff */
[----:B------:R-:W-:Y:S02]  /*e890*/  IMAD R20, R20, UR8, RZ ;  /* 0x0000000814147c24 */ /* 0x000fe4000f8e02ff */
[----:B------:R-:W-:Y:S02]  /*e8a0*/  IMAD R25, R44, R25, R28 ;  /* 0x000000192c197224 */ /* 0x000fe400078e021c */
[----:B------:R-:W-:Y:S01]  /*e8b0*/  IMAD.U32 R2, RZ, RZ, UR6 ;  /* 0x00000006ff027e24 */ /* 0x000fe2000f8e00ff */
[----:B------:R-:W-:Y:S01]  /*e8c0*/  ULDC.64 UR6, c[0x0][0xad8] ;  /* 0x0002b60000067ab9 */ /* 0x000fe20000000a00 */
[----:B------:R-:W-:Y:S02]  /*e8d0*/  IMAD.U32 R3, RZ, RZ, UR5 ;  /* 0x00000005ff037e24 */ /* 0x000fe4000f8e00ff */
[C---:B0-----:R-:W-:Y:S01]  /*e8e0*/  IMAD R27, R21.reuse, UR9, R20 ;  /* 0x00000009151b7c24 */ /* 0x041fe2000f8e0214 */
        /* <DEDUP_REMOVED lines=9> */
[----:B------:R-:W-:Y:S02]  /*e980*/  VIADD R20, R26, 0x20 ;  /* 0x000000201a147836 */ /* 0x000fe40000000000 */
[----:B------:R-:W-:Y:S01]  /*e990*/  VIADD R0, R0, 0x28820 ;  /* 0x0002882000007836 */ /* 0x000fe20000000000 */
[----:B------:R-:W-:Y:S01]  /*e9a0*/  LEA R24, P3, R2, UR6, 0x1 ;  /* 0x0000000602187c11 */ /* 0x000fe2000f8608ff */
[----:B------:R-:W-:Y:S01]  /*e9b0*/  IMAD.IADD R3, R3, 0x1, R21 ;  /* 0x0000000103037824 */ /* 0x000fe200078e0215 */
[-C--:B------:R-:W-:Y:S01]  /*e9c0*/  ISETP.GE.AND P0, PT, R20, R45.reuse, PT ;  /* 0x0000002d1400720c */ /* 0x080fe20003f06270 */
[----:B------:R-:W-:Y:S01]  /*e9d0*/  VIADD R20, R26, 0x40 ;  /* 0x000000401a147836 */ /* 0x000fe20000000000 */
[----:B------:R-:W-:Y:S02]  /*e9e0*/  PRMT R0, RZ, 0x654, R0 ;  /* 0x00000654ff007816 */ /* 0x000fe40000000000 */
[----:B------:R-:W-:Y:S01]  /*e9f0*/  LEA.HI.X R25, R2, UR7, R3, 0x1, P3 ;  /* 0x0000000702197c11 */ /* 0x000fe200098f0c03 */
[----:B------:R-:W-:Y:S01]  /*ea00*/  BSSY B1, `(.L_x_7871) ;  /* 0x000000f000017945 */ /* 0x000fe20003800000 */
[----:B------:R-:W-:Y:S01]  /*ea10*/  ISETP.GE.AND P1, PT, R20, R45, PT ;  /* 0x0000002d1400720c */ /* 0x000fe20003f26270 */
[----:B--2---:R0:W-:Y:S01]  /*ea20*/  SYNCS.ARRIVE.TRANS64.RED.A1T0 RZ, [R0+URZ], RZ ;  /* 0x000000ff00ff79a7 */ /* 0x0041e2000810043f */
[----:B------:R1:W2:Y:S04]  /*ea30*/  SHFL.IDX PT, R20, R24, RZ, 0x181f ;  /* 0x00181fff18147589 */ /* 0x0002a800000e0000 */
[----:B0-----:R1:W0:Y:S01]  /*ea40*/  SHFL.IDX PT, R0, R25, RZ, 0x181f ;  /* 0x00181fff19007589 */ /* 0x00122200000e0000 */
[----:B------:R-:W-:Y:S06]  /*ea50*/  @P2 BRA `(.L_x_7872) ;  /* 0x0000000000242947 */ /* 0x000fec0003800000 */
[----:B------:R-:W-:Y:S02]  /*ea60*/  ULDC UR5, c[0x0][0xac8] ;  /* 0x0002b20000057ab9 */ /* 0x000fe40000000800 */
[----:B------:R-:W-:Y:S02]  /*ea70*/  ISETP.GE.AND P2, PT, R18, UR5, PT ;  /* 0x0000000512007c0c */ /* 0x000fe4000bf46270 */
[----:B------:R-:W-:-:S11]  /*ea80*/  ISETP.GE.AND P3, PT, R19, UR5, PT ;  /* 0x0000000513007c0c */ /* 0x000fd6000bf66270 */
[CC--:B--2---:R-:W-:Y:S02]  /*ea90*/  @!P2 LEA R2, P4, R18.reuse, R20.reuse, 0x1 ;  /* 0x000000141202a211 */ /* 0x0c4fe400078808ff */
[C---:B------:R-:W-:Y:S02]  /*eaa0*/  @!P3 LEA R20, P5, R19.reuse, R20, 0x1 ;  /* 0x000000141314b211 */ /* 0x040fe400078a08ff */
[-C--:B0-----:R-:W-:Y:S02]  /*eab0*/  @!P2 LEA.HI.X R3, R18, R0.reuse, R190, 0x1, P4 ;  /* 0x000000001203a211 */ /* 0x081fe400020f0cbe */
[----:B------:R-:W-:-:S03]  /*eac0*/  @!P3 LEA.HI.X R21, R19, R0, R189, 0x1, P5 ;  /* 0x000000001315b211 */ /* 0x000fc600028f0cbd */
[----:B-----5:R3:W-:Y:S04]  /*ead0*/  @!P2 ST.E.128 desc[UR50][R2.64], R52 ;  /* 0x000000340200a985 */ /* 0x0207e8000c101d32 */
[----:B------:R3:W-:Y:S02]  /*eae0*/  @!P3 ST.E.128 desc[UR50][R20.64], R60 ;  /* 0x0000003c1400b985 */ /* 0x0007e4000c101d32 */
.L_x_7872:
[----:B------:R-:W-:Y:S05]  /*eaf0*/  BSYNC B1 ;  /* 0x0000000000017941 */ /* 0x000fea0003800000 */
.L_x_7871:
[----:B0-----:R0:W4:Y:S01]  /*eb00*/  SHFL.IDX PT, R0, R25, 0x1, 0x181f ;  /* 0x00381f0019007f89 */ /* 0x00112200000e0000 */
[----:B------:R-:W-:Y:S03]  /*eb10*/  BSSY B1, `(.L_x_7873) ;  /* 0x000000c000017945 */ /* 0x000fe60003800000 */
[----:B--23--:R0:W2:Y:S01]  /*eb20*/  SHFL.IDX PT, R20, R24, 0x1, 0x181f ;  /* 0x00381f0018147f89 */ /* 0x00c0a200000e0000 */
[----:B------:R-:W-:Y:S05]  /*eb30*/  @P0 BRA `(.L_x_7874) ;  /* 0x0000000000240947 */ /* 0x000fea0003800000 */
[----:B------:R-:W-:Y:S02]  /*eb40*/  ULDC UR5, c[0x0][0xac8] ;  /* 0x0002b20000057ab9 */ /* 0x000fe40000000800 */
[----:B------:R-:W-:Y:S02]  /*eb50*/  ISETP.GE.AND P3, PT, R18, UR5, PT ;  /* 0x0000000512007c0c */ /* 0x000fe4000bf66270 */
[----:B------:R-:W-:-:S11]  /*eb60*/  ISETP.GE.AND P4, PT, R19, UR5, PT ;  /* 0x0000000513007c0c */ /* 0x000fd6000bf86270 */
[CC--:B--2---:R-:W-:Y:S02]  /*eb70*/  @!P3 LEA R2, P0, R18.reuse, R20.reuse, 0x1 ;  /* 0x000000141202b211 */ /* 0x0c4fe400078008ff */
[C---:B------:R-:W-:Y:S02]  /*eb80*/  @!P4 LEA R20, P2, R19.reuse, R20, 0x1 ;  /* 0x000000141314c211 */ /* 0x040fe400078408ff */
[-C--:B----4-:R-:W-:Y:S02]  /*eb90*/  @!P3 LEA.HI.X R3, R18, R0.reuse, R190, 0x1, P0 ;  /* 0x000000001203b211 */ /* 0x090fe400000f0cbe */
[----:B------:R-:W-:-:S03]  /*eba0*/  @!P4 LEA.HI.X R21, R19, R0, R189, 0x1, P2 ;  /* 0x000000001315c211 */ /* 0x000fc600010f0cbd */
[----:B-----5:R3:W-:Y:S04]  /*ebb0*/  @!P3 ST.E.128 desc[UR50][R2.64], R48 ;  /* 0x000000300200b985 */ /* 0x0207e8000c101d32 */
[----:B------:R3:W-:Y:S02]  /*ebc0*/  @!P4 ST.E.128 desc[UR50][R20.64], R56 ;  /* 0x000000381400c985 */ /* 0x0007e4000c101d32 */
.L_x_7874:
[----:B------:R-:W-:Y:S05]  /*ebd0*/  BSYNC B1 ;  /* 0x0000000000017941 */ /* 0x000fea0003800000 */
.L_x_7873:
[----:B----4-:R4:W0:Y:S01]  /*ebe0*/  SHFL.IDX PT, R0, R25, 0x2, 0x181f ;  /* 0x00581f0019007f89 */ /* 0x01082200000e0000 */
        /* <DEDUP_REMOVED lines=12> */
.L_x_7876:
[----:B------:R-:W-:Y:S05]  /*ecb0*/  BSYNC B1 ;  /* 0x0000000000017941 */ /* 0x000fea0003800000 */
.L_x_7875:
[----:B0-----:R-:W-:Y:S01]  /*ecc0*/  VIADD R0, R26, 0x60 ;  /* 0x000000601a007836 */ /* 0x001fe20000000000 */
[----:B-1--4-:R-:W0:Y:S04]  /*ecd0*/  SHFL.IDX PT, R25, R25, 0x3, 0x181f ;  /* 0x00781f0019197f89 */ /* 0x012e2800000e0000 */
[----:B------:R-:W-:Y:S01]  /*ece0*/  ISETP.GE.AND P0, PT, R0, R45, PT ;  /* 0x0000002d0000720c */ /* 0x000fe20003f06270 */
[----:B------:R-:W1:-:S12]  /*ecf0*/  SHFL.IDX PT, R24, R24, 0x3, 0x181f ;  /* 0x00781f0018187f89 */ /* 0x000e5800000e0000 */
[----:B------:R-:W-:Y:S05]  /*ed00*/  @P0 BRA `(.L_x_7877) ;  /* 0x0000000800800947 */ /* 0x000fea0003800000 */
[----:B------:R-:W-:Y:S02]  /*ed10*/  ULDC UR5, c[0x0][0xac8] ;  /* 0x0002b20000057ab9 */ /* 0x000fe40000000800 */
[----:B------:R-:W-:-:S13]  /*ed20*/  ISETP.GE.AND P1, PT, R18, UR5, PT ;  /* 0x0000000512007c0c */ /* 0x000fda000bf26270 */
[----:B-1-3--:R-:W-:-:S04]  /*ed30*/  @!P1 LEA R2, P0, R18, R24, 0x1 ;  /* 0x0000001812029211 */ /* 0x00afc800078008ff */
[----:B0-----:R-:W-:Y:S02]  /*ed40*/  @!P1 LEA.HI.X R3, R18, R25, R190, 0x1, P0 ;  /* 0x0000001912039211 */ /* 0x001fe400000f0cbe */
[----:B------:R-:W-:-:S03]  /*ed50*/  ISETP.GE.AND P0, PT, R19, UR5, PT ;  /* 0x0000000513007c0c */ /* 0x000fc6000bf06270 */
[----:B-----5:R0:W-:Y:S10]  /*ed60*/  @!P1 ST.E.128 desc[UR50][R2.64], R4 ;  /* 0x0000000402009985 */ /* 0x0201f4000c101d32 */
[----:B------:R-:W-:Y:S05]  /*ed70*/  @P0 BRA `(.L_x_7877) ;  /* 0x0000000800640947 */ /* 0x000fea0003800000 */
[----:B0-----:R-:W-:-:S04]  /*ed80*/  LEA R2, P0, R19, R24, 0x1 ;  /* 0x0000001813027211 */ /* 0x001fc800078008ff */
[----:B------:R-:W-:-:S05]  /*ed90*/  LEA.HI.X R3, R19, R25, R189, 0x1, P0 ;  /* 0x0000001913037211 */ /* 0x000fca00000f0cbd */
[----:B------:R0:W-:Y:S01]  /*eda0*/  ST.E.128 desc[UR50][R2.64], R8 ;  /* 0x0000000802007985 */ /* 0x0001e2000c101d32 */
[----:B------:R-:W-:Y:S05]  /*edb0*/  BRA `(.L_x_7877) ;  /* 0x0000000800547947 */ /* 0x000fea0003800000 */
.L_x_7870:
[----:B------:R-:W0:Y:S01]  /*edc0*/  LDC R8, c[0x0][0xbe8] ;  /* 0x0002fa00ff087b82 */ /* 0x000e220000000800 */
[----:B------:R-:W-:Y:S01]  /*edd0*/  ISETP.GE.AND P0, PT, R191, 0x80, PT ;  /* 0x00000080bf00780c */ /* 0x000fe20003f06270 */
[----:B------:R-:W-:Y:S01]  /*ede0*/  USHF.R.S32.HI UR8, URZ, 0x1f, UR37 ;  /* 0x0000001f3f087899 */ /* 0x000fe20008011425 */
[----:B------:R-:W-:Y:S01]  /*edf0*/  BSSY B1, `(.L_x_7878) ;  /* 0x000002f000017945 */ /* 0x000fe20003800000 */
[----:B------:R-:W-:Y:S01]  /*ee00*/  USHF.R.S32.HI UR9, URZ, 0x1f, UR43 ;  /* 0x0000001f3f097899 */ /* 0x000fe2000801142b */
[----:B------:R-:W-:Y:S01]  /*ee10*/  IMAD R6, R22, 0x20, R184 ;  /* 0x0000002016067824 */ /* 0x000fe200078e02b8 */
        /* <DEDUP_REMOVED lines=14> */
[----:B------:R-:W-:Y:S01]  /*ef00*/  IMAD.MOV.U32 R2, RZ, RZ, R4 ;  /* 0x000000ffff027224 */ /* 0x000fe200078e0004 */
[----:B------:R-:W-:Y:S02]  /*ef10*/  UIMAD UR5, UR8, UR10, URZ ;  /* 0x0000000a080572a4 */ /* 0x000fe4000f8e023f */
[----:B------:R-:W-:Y:S02]  /*ef20*/  UIMAD.WIDE.U32 UR6, UR37, UR10, URZ ;  /* 0x0000000a250672a5 */ /* 0x000fe4000f8e003f */
[----:B------:R-:W-:-:S03]  /*ef30*/  UIMAD UR5, UR37, UR11, UR5 ;  /* 0x0000000b250572a4 */ /* 0x000fc6000f8e0205 */
[----:B------:R-:W-:Y:S01]  /*ef40*/  ULDC.64 UR10, c[0x0][0xb98] ;  /* 0x0002e600000a7ab9 */ /* 0x000fe20000000a00 */
[----:B------:R-:W-:Y:S02]  /*ef50*/  UIADD3 UR7, UR7, UR5, URZ ;  /* 0x0000000507077290 */ /* 0x000fe4000fffe03f */
[----:B------:R-:W2:Y:S01]  /*ef60*/  @P0 LDC R5, c[0x0][0xbec] ;  /* 0x0002fb00ff050b82 */ /* 0x000ea20000000800 */
[----:B------:R-:W-:Y:S02]  /*ef70*/  UIMAD UR5, UR9, UR10, URZ ;  /* 0x0000000a090572a4 */ /* 0x000fe4000f8e023f */
[----:B------:R-:W-:Y:S02]  /*ef80*/  UIMAD.WIDE.U32 UR6, UR43, UR10, UR6 ;  /* 0x0000000a2b0672a5 */ /* 0x000fe4000f8e0006 */
[----:B------:R-:W-:-:S03]  /*ef90*/  UIMAD UR5, UR43, UR11, UR5 ;  /* 0x0000000b2b0572a4 */ /* 0x000fc6000f8e0205 */
[----:B------:R-:W3:Y:S01]  /*efa0*/  @P0 LDC R7, c[0x0][0xbf0] ;  /* 0x0002fc00ff070b82 */ /* 0x000ee20000000800 */
        /* <DEDUP_REMOVED lines=19> */
.L_x_7879:
[----:B------:R-:W-:Y:S05]  /*f0e0*/  BSYNC B1 ;  /* 0x0000000000017941 */ /* 0x000fea0003800000 */
.L_x_7878:
[----:B------:R-:W-:Y:S01]  /*f0f0*/  ULDC.64 UR10, c[0x0][0xae8] ;  /* 0x0002ba00000a7ab9 */ /* 0x000fe20000000a00 */
[----:B------:R-:W-:Y:S01]  /*f100*/  VIADD R6, R6, UR36 ;  /* 0x0000002406067c36 */ /* 0x000fe20008000000 */
[----:B------:R-:W-:Y:S01]  /*f110*/  UIMAD UR5, UR8, UR10, URZ ;  /* 0x0000000a080572a4 */ /* 0x000fe2000f8e023f */
[----:B------:R-:W-:Y:S01]  /*f120*/  BSSY B1, `(.L_x_7880) ;  /* 0x0000034000017945 */ /* 0x000fe20003800000 */
[----:B------:R-:W-:Y:S01]  /*f130*/  UIMAD.WIDE.U32 UR6, UR37, UR10, URZ ;  /* 0x0000000a250672a5 */ /* 0x000fe2000f8e003f */
[----:B0-----:R-:W-:Y:S01]  /*f140*/  @P1 IMAD.HI.U32 R0, R6, R9, RZ ;  /* 0x0000000906001227 */ /* 0x001fe200078e00ff */
[----:B------:R-:W-:-:S03]  /*f150*/  UIMAD UR5, UR37, UR11, UR5 ;  /* 0x0000000b250572a4 */ /* 0x000fc6000f8e0205 */
[----:B------:R-:W-:Y:S01]  /*f160*/  ULDC.64 UR10, c[0x0][0xaf0] ;  /* 0x0002bc00000a7ab9 */ /* 0x000fe20000000a00 */
[----:B------:R-:W-:Y:S01]  /*f170*/  UIADD3 UR7, UR7, UR5, URZ ;  /* 0x0000000507077290 */ /* 0x000fe2000fffe03f */
[----:B--2---:R-:W-:Y:S01]  /*f180*/  IMAD.MOV.U32 R5, RZ, RZ, R6 ;  /* 0x000000ffff057224 */ /* 0x004fe200078e0006 */
[----:B------:R-:W-:Y:S01]  /*f190*/  UIMAD UR5, UR9, UR10, URZ ;  /* 0x0000000a090572a4 */ /* 0x000fe2000f8e023f */
[----:B-1----:R-:W-:Y:S01]  /*f1a0*/  @P1 SHF.R.U32.HI R5, RZ, R11, R0 ;  /* 0x0000000bff051219 */ /* 0x002fe20000011600 */
        /* <DEDUP_REMOVED lines=34> */
[----:B------:R-:W-:Y:S02]  /*f3d0*/  ULDC UR5, c[0x0][0xac8] ;  /* 0x0002b20000057ab9 */ /* 0x000fe40000000800 */
[----:B------:R-:W-:Y:S02]  /*f3e0*/  ISETP.GE.AND P4, PT, R18, UR5, PT ;  /* 0x0000000512007c0c */ /* 0x000fe4000bf86270 */
[----:B------:R-:W-:-:S11]  /*f3f0*/  ISETP.GE.AND P5, PT, R19, UR5, PT ;  /* 0x0000000513007c0c */ /* 0x000fd6000bfa6270 */
[CC--:B-1----:R-:W-:Y:S02]  /*f400*/  @!P4 LEA R10, P2, R18.reuse, R2.reuse, 0x1 ;  /* 0x00000002120ac211 */ /* 0x0c2fe400078408ff */
[C---:B------:R-:W-:Y:S02]  /*f410*/  @!P5 LEA R2, P3, R19.reuse, R2, 0x1 ;  /* 0x000000021302d211 */ /* 0x040fe400078608ff */
[-C--:B--2---:R-:W-:Y:S02]  /*f420*/  @!P4 LEA.HI.X R11, R18, R0.reuse, R190, 0x1, P2 ;  /* 0x00000000120bc211 */ /* 0x084fe400010f0cbe */
[----:B------:R-:W-:-:S03]  /*f430*/  @!P5 LEA.HI.X R3, R19, R0, R189, 0x1, P3 ;  /* 0x000000001303d211 */ /* 0x000fc600018f0cbd */
[----:B------:R3:W-:Y:S04]  /*f440*/  @!P4 ST.E.128 desc[UR50][R10.64], RZ ;  /* 0x000000ff0a00c985 */ /* 0x0007e8000c101d32 */
[----:B------:R3:W-:Y:S02]  /*f450*/  @!P5 ST.E.128 desc[UR50][R2.64], RZ ;  /* 0x000000ff0200d985 */ /* 0x0007e4000c101d32 */
.L_x_7881:
[----:B------:R-:W-:Y:S05]  /*f460*/  BSYNC B1 ;  /* 0x0000000000017941 */ /* 0x000fea0003800000 */
.L_x_7880:
[----:B--2---:R2:W4:Y:S01]  /*f470*/  SHFL.IDX PT, R0, R5, 0x1, 0x181f ;  /* 0x00381f0005007f89 */ /* 0x00452200000e0000 */
[----:B------:R-:W-:Y:S03]  /*f480*/  BSSY B1, `(.L_x_7882) ;  /* 0x000000c000017945 */ /* 0x000fe60003800000 */
[----:B-1-3--:R2:W1:Y:S01]  /*f490*/  SHFL.IDX PT, R2, R4, 0x1, 0x181f ;  /* 0x00381f0004027f89 */ /* 0x00a46200000e0000 */
[----:B------:R-:W-:Y:S05]  /*f4a0*/  @P1 BRA `(.L_x_7883) ;  /* 0x0000000000241947 */ /* 0x000fea0003800000 */
[----:B------:R-:W-:Y:S02]  /*f4b0*/  ULDC UR5, c[0x0][0xac8] ;  /* 0x0002b20000057ab9 */ /* 0x000fe40000000800 */
[----:B------:R-:W-:Y:S02]  /*f4c0*/  ISETP.GE.AND P3, PT, R18, UR5, PT ;  /* 0x0000000512007c0c */ /* 0x000fe4000bf66270 */
[----:B------:R-:W-:-:S11]  /*f4d0*/  ISETP.GE.AND P4, PT, R19, UR5, PT ;  /* 0x0000000513007c0c */ /* 0x000fd6000bf86270 */
[CC--:B-1----:R-:W-:Y:S02]  /*f4e0*/  @!P3 LEA R10, P1, R18.reuse, R2.reuse, 0x1 ;  /* 0x00000002120ab211 */ /* 0x0c2fe400078208ff */
[C---:B------:R-:W-:Y:S02]  /*f4f0*/  @!P4 LEA R2, P2, R19.reuse, R2, 0x1 ;  /* 0x000000021302c211 */ /* 0x040fe400078408ff */
[-C--:B----4-:R-:W-:Y:S02]  /*f500*/  @!P3 LEA.HI.X R11, R18, R0.reuse, R190, 0x1, P1 ;  /* 0x00000000120bb211 */ /* 0x090fe400008f0cbe */
[----:B------:R-:W-:-:S03]  /*f510*/  @!P4 LEA.HI.X R3, R19, R0, R189, 0x1, P2 ;  /* 0x000000001303c211 */ /* 0x000fc600010f0cbd */
[----:B------:R3:W-:Y:S04]  /*f520*/  @!P3 ST.E.128 desc[UR50][R10.64], RZ ;  /* 0x000000ff0a00b985 */ /* 0x0007e8000c101d32 */
[----:B------:R3:W-:Y:S02]  /*f530*/  @!P4 ST.E.128 desc[UR50][R2.64], RZ ;  /* 0x000000ff0200c985 */ /* 0x0007e4000c101d32 */
.L_x_7883:
[----:B------:R-:W-:Y:S05]  /*f540*/  BSYNC B1 ;  /* 0x0000000000017941 */ /* 0x000fea0003800000 */
.L_x_7882:
[----:B----4-:R4:W0:Y:S01]  /*f550*/  SHFL.IDX PT, R0, R5, 0x2, 0x181f ;  /* 0x00581f0005007f89 */ /* 0x01082200000e0000 */
        /* <DEDUP_REMOVED lines=8> */
[-C--:B0-----:R-:W-:Y:S02]  /*f5e0*/  @!P2 LEA.HI.X R11, R18, R0.reuse, R190, 0x1, P0 ;  /* 0x00000000120ba211 */ /* 0x081fe400000f0cbe */
[----:B------:R-:W-:-:S03]  /*f5f0*/  @!P3 LEA.HI.X R3, R19, R0, R189, 0x1, P1 ;  /* 0x000000001303b211 */ /* 0x000fc600008f0cbd */
[----:B------:R3:W-:Y:S04]  /*f600*/  @!P2 ST.E.128 desc[UR50][R10.64], RZ ;  /* 0x000000ff0a00a985 */ /* 0x0007e8000c101d32 */
[----:B------:R3:W-:Y:S02]  /*f610*/  @!P3 ST.E.128 desc[UR50][R2.64], RZ ;  /* 0x000000ff0200b985 */ /* 0x0007e4000c101d32 */
.L_x_7885:
[----:B------:R-:W-:Y:S05]  /*f620*/  BSYNC B1 ;  /* 0x0000000000017941 */ /* 0x000fea0003800000 */
.L_x_7884:
[----:B---3--:R-:W-:Y:S01]  /*f630*/  VIADD R3, R6, 0x60 ;  /* 0x0000006006037836 */ /* 0x008fe20000000000 */
[----:B0-----:R0:W3:Y:S04]  /*f640*/  SHFL.IDX PT, R0, R5, 0x3, 0x181f ;  /* 0x00781f0005007f89 */ /* 0x0010e800000e0000 */
[----:B------:R-:W-:Y:S01]  /*f650*/  ISETP.GE.AND P0, PT, R3, R9, PT ;  /* 0x000000090300720c */ /* 0x000fe20003f06270 */
[----:B-1----:R0:W1:-:S12]  /*f660*/  SHFL.IDX PT, R2, R4, 0x3, 0x181f ;  /* 0x00781f0004027f89 */ /* 0x00205800000e0000 */
[----:B0-----:R-:W-:Y:S05]  /*f670*/  @P0 BRA `(.L_x_7877) ;  /* 0x0000000000240947 */ /* 0x001fea0003800000 */
[----:B------:R-:W-:Y:S02]  /*f680*/  ULDC UR5, c[0x0][0xac8] ;  /* 0x0002b20000057ab9 */ /* 0x000fe40000000800 */
[----:B------:R-:W-:Y:S02]  /*f690*/  ISETP.GE.AND P2, PT, R18, UR5, PT ;  /* 0x0000000512007c0c */ /* 0x000fe4000bf46270 */
[----:B------:R-:W-:-:S11]  /*f6a0*/  ISETP.GE.AND P3, PT, R19, UR5, PT ;  /* 0x0000000513007c0c */ /* 0x000fd6000bf66270 */
[CC--:B-12-4-:R-:W-:Y:S02]  /*f6b0*/  @!P2 LEA R4, P0, R18.reuse, R2.reuse, 0x1 ;  /* 0x000000021204a211 */ /* 0x0d6fe400078008ff */
[C---:B------:R-:W-:Y:S02]  /*f6c0*/  @!P3 LEA R2, P1, R19.reuse, R2, 0x1 ;  /* 0x000000021302b211 */ /* 0x040fe400078208ff */
[-C--:B---3--:R-:W-:Y:S02]  /*f6d0*/  @!P2 LEA.HI.X R5, R18, R0.reuse, R190, 0x1, P0 ;  /* 0x000000001205a211 */ /* 0x088fe400000f0cbe */
[----:B------:R-:W-:-:S03]  /*f6e0*/  @!P3 LEA.HI.X R3, R19, R0, R189, 0x1, P1 ;  /* 0x000000001303b211 */ /* 0x000fc600008f0cbd */
[----:B------:R0:W-:Y:S04]  /*f6f0*/  @!P2 ST.E.128 desc[UR50][R4.64], RZ ;  /* 0x000000ff0400a985 */ /* 0x0001e8000c101d32 */
[----:B------:R0:W-:Y:S02]  /*f700*/  @!P3 ST.E.128 desc[UR50][R2.64], RZ ;  /* 0x000000ff0200b985 */ /* 0x0001e4000c101d32 */
.L_x_7877:
[----:B------:R-:W-:Y:S05]  /*f710*/  BSYNC B0 ;  /* 0x0000000000007941 */ /* 0x000fea0003800000 */
.L_x_7869:
[----:B------:R-:W-:Y:S02]  /*f720*/  ULDC UR5, c[0x0][0xc38] ;  /* 0x00030e0000057ab9 */ /* 0x000fe40000000800 */
[----:B------:R-:W-:-:S06]  /*f730*/  UISETP.GE.AND UP0, UPT, UR4, UR5, UPT ;  /* 0x000000050400728c */ /* 0x000fcc000bf06270 */
[----:B------:R-:W-:-:S13]  /*f740*/  PLOP3.LUT P0, PT, PT, PT, UP0, 0x80, 0x0 ;  /* 0x000000000000781c */ /* 0x000fda0003f0f008 */
[----:B------:R-:W-:Y:S05]  /*f750*/  @!P0 BRA `(.L_x_7886) ;  /* 0xffffff1400908947 */ /* 0x000fea000383ffff */
[----:B------:R-:W-:Y:S05]  /*f760*/  EXIT ;  /* 0x000000000000794d */ /* 0x000fea0003800000 */
.L_x_7788:
[----:B------:R-:W-:-:S08]  /*f770*/  NOP ;  /* 0x0000000000007918 */ /* 0x000fd00000000000 */
[----:B------:R-:W0:-:S00]  /*f780*/  USETMAXREG.DEALLOC.CTAPOOL 0x18 ;  /* 0x00000018000079c8 */ /* 0x000e0000080e0500 */
        /* <DEDUP_REMOVED lines=27> */
[----:B------:R-:W-:Y:S01]  /*f940*/  IMAD.SHL.U32 R2, R5, 0x8, RZ ;  /* 0x0000000805027824 */ /* 0x000fe200078e00ff */
[----:B------:R-:W-:-:S04]  /*f950*/  LOP3.LUT R0, R0, 0x40, RZ, 0xfc, !PT ;  /* 0x0000004000007812 */ /* 0x000fc800078efcff */
[----:B------:R-:W-:Y:S01]  /*f960*/  LOP3.LUT R4, R3, 0x200, R2, 0xf8, !PT ;  /* 0x0000020003047812 */ /* 0x000fe200078ef802 */
[----:B------:R-:W-:Y:S01]  /*f970*/  IMAD.SHL.U32 R2, R6, 0x10, RZ ;  /* 0x0000001006027824 */ /* 0x000fe200078e00ff */
[----:B------:R-:W-:-:S03]  /*f980*/  SHF.R.U32.HI R3, RZ, 0x3, R5 ;  /* 0x00000003ff037819 */ /* 0x000fc60000011605 */
[----:B------:R-:W-:Y:S01]  /*f990*/  IMAD R4, R4, 0x2, R17 ;  /* 0x0000000204047824 */ /* 0x000fe200078e0211 */
[----:B------:R-:W-:Y:S01]  /*f9a0*/  LOP3.LUT R2, R3, 0x70, R2, 0xf8, !PT ;  /* 0x0000007003027812 */ /* 0x000fe200078ef802 */
[----:B------:R-:W-:Y:S02]  /*f9b0*/  IMAD.U32 R3, RZ, RZ, UR6 ;  /* 0x00000006ff037e24 */ /* 0x000fe4000f8e00ff */
[----:B------:R-:W-:Y:S01]  /*f9c0*/  IMAD.MOV.U32 R2, RZ, RZ, 0x1 ;  /* 0x00000001ff027424 */ /* 0x000fe200078e00ff */
[----:B------:R0:W-:Y:S04]  /*f9d0*/  STL [R1+0x10], R4 ;  /* 0x0000100401007387 */ /* 0x0001e80000100800 */
[----:B------:R0:W-:Y:S04]  /*f9e0*/  STL [R1+0x14], R3 ;  /* 0x0000140301007387 */ /* 0x0001e80000100800 */
[----:B------:R0:W-:Y:S04]  /*f9f0*/  STL [R1+0x18], RZ ;  /* 0x000018ff01007387 */ /* 0x0001e80000100800 */
[----:B------:R0:W-:Y:S02]  /*fa00*/  STL [R1+0x8], R2 ;  /* 0x0000080201007387 */ /* 0x0001e40000100800 */
.L_x_7980:
        /* <DEDUP_REMOVED lines=14> */
[----:B---34-:R-:W-:Y:S05]  /*faf0*/  @!P0 BRA `(.L_x_7888) ;  /* 0x0000000000208947 */ /* 0x018fea0003800000 */
        /* <DEDUP_REMOVED lines=8> */
.L_x_7888:
[----:B------:R-:W-:Y:S01]  /*fb80*/  ULDC UR9, c[0x0][0xc54] ;  /* 0x0003150000097ab9 */ /* 0x000fe20000000800 */
[----:B------:R-:W-:Y:S01]  /*fb90*/  UMOV UR6, UR8 ;  /* 0x0000000800067c82 */ /* 0x000fe20008000000 */
[----:B------:R-:W-:-:S11]  /*fba0*/  UISETP.NE.AND UP0, UPT, UR9, 0x1, UPT ;  /* 0x000000010900788c */ /* 0x000fd6000bf05270 */
[----:B------:R-:W-:Y:S02]  /*fbb0*/  @UP0 ULDC.64 UR10, c[0x0][0xc58] ;  /* 0x00031600000a0ab9 */ /* 0x000fe40000000a00 */
[----:B------:R-:W-:-:S04]  /*fbc0*/  UIMAD.WIDE.U32 UR4, UR8, UR10, URZ ;  /* 0x0000000a080472a5 */ /* 0x000fc8000f8e003f */
[----:B------:R-:W-:-:S04]  /*fbd0*/  @UP0 USHF.R.U32.HI UR6, URZ, UR11, UR5 ;  /* 0x0000000b3f060299 */ /* 0x000fc80008011605 */
[----:B------:R-:W-:-:S12]  /*fbe0*/  UIMAD UR4, UR6, UR9, URZ ;  /* 0x00000009060472a4 */ /* 0x000fd8000f8e023f */
.L_x_7889:
        /* <DEDUP_REMOVED lines=48> */
.L_x_7891:
[----:B------:R-:W-:-:S11]  /*fef0*/  UISETP.NE.AND UP0, UPT, UR5, 0x1, UPT ;  /* 0x000000010500788c */ /* 0x000fd6000bf05270 */
[----:B------:R-:W-:Y:S02]  /*ff00*/  @UP0 ULDC.64 UR12, c[0x0][0x9e8] ;  /* 0x00027a00000c0ab9 */ /* 0x000fe40000000a00 */
[----:B------:R-:W-:-:S04]  /*ff10*/  UIMAD.WIDE.U32 UR8, UR10, UR12, URZ ;  /* 0x0000000c0a0872a5 */ /* 0x000fc8000f8e003f */
[----:B------:R-:W-:-:S12]  /*ff20*/  @UP0 USHF.R.U32.HI UR10, URZ, UR13, UR9 ;  /* 0x0000000d3f0a0299 */ /* 0x000fd80008011609 */
.L_x_7892:
[----:B------:R-:W-:-:S04]  /*ff30*/  UIMAD UR10, UR10, UR5, UR5 ;  /* 0x000000050a0a72a4 */ /* 0x000fc8000f8e0205 */
[----:B------:R-:W-:-:S04]  /*ff40*/  UISETP.LT.AND UP0, UPT, UR4, UR10, UPT ;  /* 0x0000000a0400728c */ /* 0x000fc8000bf01270 */
[----:B------:R-:W-:-:S12]  /*ff50*/  USEL UR4, UR4, UR10, UP0 ;  /* 0x0000000a04047287 */ /* 0x000fd80008000000 */
.L_x_7890:
        /* <DEDUP_REMOVED lines=30> */
.L_x_7894:
[----:B------:R-:W-:-:S11]  /*10140*/  UISETP.NE.AND UP0, UPT, UR5, 0x1, UPT ;  /* 0x000000010500788c */ /* 0x000fd6000bf05270 */
[----:B------:R-:W-:Y:S02]  /*10150*/  @UP0 ULDC.64 UR10, c[0x0][0x9e8] ;  /* 0x00027a00000a0ab9 */ /* 0x000fe40000000a00 */
[----:B------:R-:W-:-:S04]  /*10160*/  UIMAD.WIDE.U32 UR6, UR4, UR10, URZ ;  /* 0x0000000a040672a5 */ /* 0x000fc8000f8e003f */
[----:B------:R-:W-:-:S12]  /*10170*/  @UP0 USHF.R.U32.HI UR4, URZ, UR11, UR7 ;  /* 0x0000000b3f040299 */ /* 0x000fd80008011607 */
.L_x_7895:
[----:B------:R-:W-:-:S04]  /*10180*/  UIMAD UR4, UR4, UR5, URZ ;  /* 0x00000005040472a4 */ /* 0x000fc8000f8e023f */
[----:B------:R-:W-:-:S04]  /*10190*/  UISETP.LT.AND UP0, UPT, UR8, UR4, UPT ;  /* 0x000000040800728c */ /* 0x000fc8000bf01270 */
[----:B------:R-:W-:-:S12]  /*101a0*/  USEL UR8, UR8, UR4, !UP0 ;  /* 0x0000000408087287 */ /* 0x000fd8000c000000 */
.L_x_7893:
        /* <DEDUP_REMOVED lines=9> */
[----:B------:R-:W1:Y:S02]  /*10240*/  S2R R0, SR_TID.X ;  /* 0x0000000000007919 */ /* 0x000e640000002100 */
[----:B-1----:R-:W-:-:S04]  /*10250*/  LOP3.LUT R0, R0, 0x7f, RZ, 0xc0, !PT ;  /* 0x0000007f00007812 */ /* 0x002fc800078ec0ff */
[----:B------:R-:W-:-:S13]  /*10260*/  ISETP.NE.AND P1, PT, R0, RZ, PT ;  /* 0x000000ff0000720c */ /* 0x000fda0003f25270 */
[----:B------:R-:W-:Y:S05]  /*10270*/  @P1 BRA `(.L_x_7898) ;  /* 0x0000003800381947 */ /* 0x000fea0003800000 */
[----:B------:R-:W1:Y:S01]  /*10280*/  S2R R5, SR_LANEID ;  /* 0x0000000000057919 */ /* 0x000e620000000000 */
[----:B------:R-:W-:Y:S01]  /*10290*/  VOTEU.ANY UR4, UPT, PT ;  /* 0x0000000000047886 */ /* 0x000fe200038e0100 */
[----:B0-----:R-:W0:Y:S01]  /*102a0*/  LDC.64 R2, c[0x0][0xc80] ;  /* 0x00032000ff027b82 */ /* 0x001e220000000a00 */
[----:B------:R-:W1:Y:S02]  /*102b0*/  FLO.U32 R0, UR4 ;  /* 0x0000000400007d00 */ /* 0x000e6400080e0000 */
[----:B-1----:R-:W-:-:S06]  /*102c0*/  ISETP.EQ.U32.AND P0, PT, R0, R5, PT ;  /* 0x000000050000720c */ /* 0x002fcc0003f02070 */
[----:B------:R-:W0:Y:S07]  /*102d0*/  POPC R5, UR4 ;  /* 0x0000000400057d09 */ /* 0x000e2e0008000000 */
[----:B0-----:R-:W2:Y:S01]  /*102e0*/  @P0 ATOMG.E.ADD.STRONG.GPU PT, R3, desc[UR50][R2.64], R5 ;  /* 0x00000005020309a8 */ /* 0x001ea200081ee1f2 */
[----:B------:R-:W0:Y:S02]  /*102f0*/  S2R R4, SR_LTMASK ;  /* 0x0000000000047919 */ /* 0x000e240000003900 */
[----:B0-----:R-:W-:-:S04]  /*10300*/  LOP3.LUT R4, R4, UR4, RZ, 0xc0, !PT ;  /* 0x0000000404047c12 */ /* 0x001fc8000f8ec0ff */
[----:B------:R-:W0:Y:S01]  /*10310*/  POPC R7, R4 ;  /* 0x0000000400077309 */ /* 0x000e220000000000 */
[----:B--2---:R-:W0:Y:S02]  /*10320*/  SHFL.IDX PT, R0, R3, R0, 0x1f ;  /* 0x00001f0003007589 */ /* 0x004e2400000e0000 */
[----:B0-----:R-:W-:-:S05]  /*10330*/  IADD3 R0, R0, UR42, R7 ;  /* 0x0000002a00007c10 */ /* 0x001fca000fffe007 */
[----:B------:R1:W-:Y:S01]  /*10340*/  STL [R1+0x14], R0 ;  /* 0x0000140001007387 */ /* 0x0003e20000100800 */
[----:B------:R-:W-:Y:S05]  /*10350*/  BRA `(.L_x_7898) ;  /* 0x0000003800007947 */ /* 0x000fea0003800000 */
.L_x_7897:
[----:B------:R-:W-:Y:S01]  /*10360*/  VIADD R0, R17, 0x18400 ;  /* 0x0001840011007836 */ /* 0x000fe20000000000 */
[----:B------:R-:W-:Y:S04]  /*10370*/  BSSY B6, `(.L_x_7899) ;  /* 0x0000013000067945 */ /* 0x000fe80003800000 */
[----:B------:R-:W-:-:S13]  /*10380*/  LOP3.LUT P0, RZ, R0, 0x3ff, RZ, 0xc0, !PT ;  /* 0x000003ff00ff7812 */ /* 0x000fda000780c0ff */
[----:B------:R-:W-:Y:S05]  /*10390*/  @!P0 BRA `(.L_x_7900) ;  /* 0x0000000000408947 */ /* 0x000fea0003800000 */
[----:B0-----:R-:W-:Y:S01]  /*103a0*/  MOV R2, 0x0 ;  /* 0x0000000000027802 */ /* 0x001fe20000000f00 */
        /* <DEDUP_REMOVED lines=15> */
.L_x_7900:
[----:B------:R-:W-:Y:S05]  /*104a0*/  BSYNC B6 ;  /* 0x0000000000067941 */ /* 0x000fea0003800000 */
.L_x_7899:
        /* <DEDUP_REMOVED lines=8> */
[----:B0-----:R0:W1:Y:S01]  /*10530*/  LDC.64 R2, c[0x4][R16] ;  /* 0x0100000010027b82 */ /* 0x0010620000000a00 */
        /* <DEDUP_REMOVED lines=11> */
.L_x_7903:
        /* <DEDUP_REMOVED lines=15> */
.L_x_7902:
[----:B------:R-:W-:Y:S05]  /*106e0*/  BSYNC B6 ;  /* 0x0000000000067941 */ /* 0x000fea0003800000 */
.L_x_7901:
[----:B------:R-:W-:Y:S01]  /*106f0*/  ULDC.64 UR4, c[0x0][0x9f8] ;  /* 0x00027e0000047ab9 */ /* 0x000fe20000000a00 */
[----:B------:R-:W-:Y:S01]  /*10700*/  IMAD.U32 R7, RZ, RZ, UR43 ;  /* 0x0000002bff077e24 */ /* 0x000fe2000f8e00ff */
[----:B------:R-:W-:-:S04]  /*10710*/  UISETP.NE.U32.AND UP0, UPT, UR4, URZ, UPT ;  /* 0x0000003f0400728c */ /* 0x000fc8000bf05070 */
[----:B------:R-:W-:-:S06]  /*10720*/  UISETP.NE.AND.EX UP0, UPT, UR5, URZ, UPT, UP0 ;  /* 0x0000003f0500728c */ /* 0x000fcc000bf05300 */
[----:B------:R-:W-:-:S05]  /*10730*/  PLOP3.LUT P0, PT, PT, PT, UP0, 0x80, 0x0 ;  /* 0x000000000000781c */ /* 0x000fca0003f0f008 */
[----:B------:R-:W-:Y:S02]  /*10740*/  @UP0 ULDC.64 UR4, c[0x0][0x9f8] ;  /* 0x00027e0000040ab9 */ /* 0x000fe40000000a00 */
[----:B------:R-:W-:-:S06]  /*10750*/  @UP0 UIMAD.WIDE UR4, UR43, 0x4, UR4 ;  /* 0x000000042b0408a5 */ /* 0x000fcc000f8e0204 */
[----:B0-----:R-:W-:Y:S02]  /*10760*/  IMAD.U32 R2, RZ, RZ, UR4 ;  /* 0x00000004ff027e24 */ /* 0x001fe4000f8e00ff */
        /* <DEDUP_REMOVED lines=19> */
.L_x_7995:
        /* <DEDUP_REMOVED lines=9> */
.L_x_7998:
[----:B------:R-:W-:Y:S05]  /*10930*/  @!P6 BRA `(.L_x_7905) ;  /* 0x0000000000fce947 */ /* 0x000fea0003800000 */
[----:B------:R-:W-:Y:S01]  /*10940*/  IMAD.MOV.U32 R16, RZ, RZ, R7 ;  /* 0x000000ffff107224 */ /* 0x000fe200078e0007 */
[----:B------:R-:W-:Y:S06]  /*10950*/  @!P1 BRA `(.L_x_7907) ;  /* 0x00000000004c9947 */ /* 0x000fec0003800000 */
[----:B------:R-:W2:Y:S01]  /*10960*/  LDC R6, c[0x0][0x43c] ;  /* 0x00010f00ff067b82 */ /* 0x000ea20000000800 */
[----:B------:R-:W-:Y:S01]  /*10970*/  IMAD.MOV.U32 R9, RZ, RZ, R0 ;  /* 0x000000ffff097224 */ /* 0x000fe200078e0000 */
        /* <DEDUP_REMOVED lines=17> */
.L_x_7907:
[----:B------:R-:W3:Y:S01]  /*10a90*/  LDL R0, [R1+0x8] ;  /* 0x0000080001007983 */ /* 0x000ee20000100800 */
[----:B--2---:R-:W-:Y:S01]  /*10aa0*/  IMAD R3, R18, 0x8, R17 ;  /* 0x0000000812037824 */ /* 0x004fe200078e0211 */
[----:B---3--:R-:W-:-:S04]  /*10ab0*/  SHF.L.U32 R0, R0, 0x1f, RZ ;  /* 0x0000001f00007819 */ /* 0x008fc800000006ff */
[----:B------:R-:W2:Y:S02]  /*10ac0*/  SYNCS.PHASECHK.TRANS64.TRYWAIT P0, [R3+URZ+0x28840], R0 ;  /* 0x02884000030075a7 */ /* 0x000ea4000800017f */
[----:B--2---:R-:W-:Y:S05]  /*10ad0*/  @!P0 BRA `(.L_x_7908) ;  /* 0x0000003800948947 */ /* 0x004fea0003800000 */
.L_x_7999:
        /* <DEDUP_REMOVED lines=11> */
.L_x_7909:
[----:B------:R-:W3:Y:S01]  /*10b90*/  LDL R2, [R1] ;  /* 0x0000000001027983 */ /* 0x000ee20000100800 */
[----:B--2---:R-:W-:Y:S01]  /*10ba0*/  IMAD R0, R18, 0x8000, R17 ;  /* 0x0000800012007824 */ /* 0x004fe200078e0211 */
        /* <DEDUP_REMOVED lines=10> */
[----:B------:R-:W-:Y:S01]  /*10c50*/  UMOV UR12, UR36 ;  /* 0x00000024000c7c82 */ /* 0x000fe20008000000 */
[----:B------:R-:W-:-:S02]  /*10c60*/  LOP3.LUT R19, R19, 0xfffffffd, RZ, 0xc0, !PT ;  /* 0xfffffffd13137812 */ /* 0x000fc400078ec0ff */
[----:B------:R-:W-:Y:S02]  /*10c70*/  UIADD3 UR33, UR33, 0x28830, URZ ;  /* 0x0002883021217890 */ /* 0x000fe4000fffe03f */
[----:B------:R-:W-:Y:S02]  /*10c80*/  UMOV UR13, UR37 ;  /* 0x00000025000d7c82 */ /* 0x000fe40008000000 */
[----:B------:R-:W-:Y:S02]  /*10c90*/  UIADD3 UR32, UR8, 0x18400, URZ ;  /* 0x0001840008207890 */ /* 0x000fe4000fffe03f */
[----:B------:R-:W-:Y:S01]  /*10ca0*/  UIADD3 UR8, UR8, 0x1c400, URZ ;  /* 0x0001c40008087890 */ /* 0x000fe2000fffe03f */
[----:B------:R-:W-:Y:S01]  /*10cb0*/  @P0 LOP3.LUT R19, R19, 0x2, RZ, 0xfc, !PT ;  /* 0x0000000213130812 */ /* 0x000fe200078efcff */
[----:B------:R-:W-:Y:S01]  /*10cc0*/  UMOV UR9, UR33 ;  /* 0x0000002100097c82 */ /* 0x000fe20008000000 */
[----:B---3--:R-:W-:-:S13]  /*10cd0*/  R2UR UR35, R2 ;  /* 0x00000000022372ca */ /* 0x008fda00000e0000 */
[----:B------:R-:W-:-:S07]  /*10ce0*/  USHF.L.U32 UR35, UR35, 0x7, URZ ;  /* 0x0000000723237899 */ /* 0x000fce000800063f */
[----:B------:R-:W-:Y:S02]  /*10cf0*/  UMOV UR11, UR35 ;  /* 0x00000023000b7c82 */ /* 0x000fe40008000000 */
[----:B------:R2:W-:Y:S01]  /*10d00*/  UTMALDG.4D [UR32], [UR4], desc[UR6] ;  /* 0x00000620040075b4 */ /* 0x0005e20008019000 */
[----:B------:R2:W-:Y:S02]  /*10d10*/  UTMALDG.4D [UR8], [UR4], desc[UR6] ;  /* 0x00000608040075b4 */ /* 0x0005e40008019000 */
[----:B--2---:R-:W-:Y:S01]  /*10d20*/  NOP ;  /* 0x0000000000007918 */ /* 0x004fe20000000000 */
.L_x_7905:
        /* <DEDUP_REMOVED lines=22> */
.L_x_7911:
[----:B------:R-:W-:Y:S05]  /*10e90*/  BSYNC B6 ;  /* 0x0000000000067941 */ /* 0x000fea0003800000 */
.L_x_7910:
        /* <DEDUP_REMOVED lines=30> */
[----:B------:R-:W-:Y:S02]  /*11080*/  LOP3.LUT R9, R9, 0x40, RZ, 0xfc, !PT ;  /* 0x0000004009097812 */ /* 0x000fe400078efcff */
[----:B------:R-:W-:Y:S01]  /*11090*/  IMAD.MOV.U32 R6, RZ, RZ, R2 ;  /* 0x000000ffff067224 */ /* 0x000fe200078e0002 */
        /* <DEDUP_REMOVED lines=28> */
[----:B------:R-:W-:Y:S02]  /*11260*/  ULDC UR4, c[0x0][0x288] ;  /* 0x0000a20000047ab9 */ /* 0x000fe40000000800 */
[----:B------:R-:W-:Y:S01]  /*11270*/  IMAD R3, R7, UR4, RZ ;  /* 0x0000000407037c24 */ /* 0x000fe2000f8e02ff */
[----:B------:R-:W1:Y:S04]  /*11280*/  SHFL.IDX PT, R6, R0, RZ, 0x181f ;  /* 0x00181fff00067589 */ /* 0x000e6800000e0000 */
[----:B------:R-:W-:Y:S01]  /*11290*/  SHFL.IDX PT, R8, R0, 0x1, 0x181f ;  /* 0x00381f0000087f89 */ /* 0x000fe200000e0000 */
[----:B0-----:R-:W-:-:S04]  /*112a0*/  LOP3.LUT R5, R5, 0x7f, RZ, 0xc0, !PT ;  /* 0x0000007f05057812 */ /* 0x001fc800078ec0ff */
[----:B------:R-:W-:-:S05]  /*112b0*/  SHF.R.U32.HI R5, RZ, 0x3, R5 ;  /* 0x00000003ff057819 */ /* 0x000fca0000011605 */
[----:B------:R-:W-:-:S04]  /*112c0*/  VIADD R2, R5, UR41 ;  /* 0x0000002905027c36 */ /* 0x000fc80008000000 */
[C---:B------:R-:W-:Y:S01]  /*112d0*/  VIADD R5, R2.reuse, 0x10 ;  /* 0x0000001002057836 */ /* 0x040fe20000000000 */
[----:B------:R-:W-:-:S04]  /*112e0*/  ISETP.GE.AND P3, PT, R2, R3, PT ;  /* 0x000000030200720c */ /* 0x000fc80003f66270 */
[----:B------:R-:W-:Y:S02]  /*112f0*/  ISETP.GE.AND P2, PT, R5, R3, PT ;  /* 0x000000030500720c */ /* 0x000fe40003f46270 */
[----:B------:R-:W0:Y:S07]  /*11300*/  SHFL.IDX PT, R5, R4, RZ, 0x181f ;  /* 0x00181fff04057589 */ /* 0x000e2e00000e0000 */
[----:B-1----:R-:W-:-:S05]  /*11310*/  @!P3 LEA R6, P4, R10, R6, 0x1 ;  /* 0x000000060a06b211 */ /* 0x002fca00078808ff */
[----:B0-----:R-:W-:Y:S01]  /*11320*/  @!P3 IMAD.X R7, RZ, RZ, R5, P4 ;  /* 0x000000ffff07b224 */ /* 0x001fe200020e0605 */
[----:B------:R-:W-:Y:S01]  /*11330*/  @!P2 LEA R8, P4, R10, R8, 0x1 ;  /* 0x000000080a08a211 */ /* 0x000fe200078808ff */
[----:B------:R-:W0:Y:S04]  /*11340*/  SHFL.IDX PT, R5, R4, 0x1, 0x181f ;  /* 0x00381f0004057f89 */ /* 0x000e2800000e0000 */
[----:B-----5:R-:W-:Y:S04]  /*11350*/  @!P3 LDGSTS.E.BYPASS.LTC128B.128 [R9+0x10400], desc[UR50][R6.64], !P1 ;  /* 0x104000000609bfae */ /* 0x020fe8000c901d72 */
[----:B------:R1:W-:Y:S02]  /*11360*/  @!P3 LDGSTS.E.BYPASS.LTC128B.128 [R9+0x14400], desc[UR50][R6.64+0x80], !P0 ;  /* 0x144000800609bfae */ /* 0x0003e4000c101d72 */
[----:B-1----:R-:W-:-:S02]  /*11370*/  @!P2 IMAD.MOV.U32 R6, RZ, RZ, R8 ;  /* 0x000000ffff06a224 */ /* 0x002fc400078e0008 */
[----:B0-----:R-:W-:-:S04]  /*11380*/  @!P2 IMAD.X R5, RZ, RZ, R5, P4 ;  /* 0x000000ffff05a224 */ /* 0x001fc800020e0605 */
        /* <DEDUP_REMOVED lines=49> */
[----:B-1----:R0:W-:Y:S02]  /*116a0*/  @!P3 LDGSTS.E.BYPASS.LTC128B.128 [R9+0x17400], desc[UR50][R6.64+0x80], !P0 ;  /* 0x174000800609bfae */ /* 0x0021e4000c101d72 */
.L_x_8016:
        /* <DEDUP_REMOVED lines=11> */
.L_x_7914:
[----:B------:R-:W-:Y:S05]  /*11760*/  BSYNC B0 ;  /* 0x0000000000007941 */ /* 0x000fea0003800000 */
.L_x_7913:
[----:B------:R-:W-:Y:S01]  /*11770*/  NOP ;  /* 0x0000000000007918 */ /* 0x000fe20000000000 */
[----:B------:R-:W-:Y:S01]  /*11780*/  PLOP3.LUT P0, PT, PT, PT, PT, 0x80, 0x0 ;  /* 0x000000000000781c */ /* 0x000fe20003f0f070 */
[----:B0-----:R-:W-:-:S12]  /*11790*/  VIADD R6, R17, 0x28800 ;  /* 0x0002880011067836 */ /* 0x001fd80000000000 */
.L_x_7915:
        /* <DEDUP_REMOVED lines=18> */
.L_x_8017:
[----:B------:R-:W-:Y:S05]  /*118c0*/  BSYNC B0 ;  /* 0x0000000000007941 */ /* 0x000fea0003800000 */
.L_x_7916:
        /* <DEDUP_REMOVED lines=45> */
.L_x_7922:
[----:B------:R-:W-:Y:S01]  /*11ba0*/  IMAD R7, R0, 0x8, R17 ;  /* 0x0000000800077824 */ /* 0x000fe200078e0211 */
[----:B0-----:R-:W-:Y:S01]  /*11bb0*/  SHF.L.U32 R3, R10, 0x1f, RZ ;  /* 0x0000001f0a037819 */ /* 0x001fe200000006ff */
[----:B------:R-:W-:Y:S03]  /*11bc0*/  BSSY B1, `(.L_x_7923) ;  /* 0x0000003000017945 */ /* 0x000fe60003800000 */
[----:B------:R-:W0:Y:S02]  /*11bd0*/  SYNCS.PHASECHK.TRANS64.TRYWAIT P0, [R7+URZ+0x28840], R3 ;  /* 0x02884003070075a7 */ /* 0x000e24000800017f */
[----:B0-----:R-:W-:Y:S05]  /*11be0*/  @!P0 BRA `(.L_x_7924) ;  /* 0x00000034000c8947 */ /* 0x001fea0003800000 */
.L_x_8018:
[----:B------:R-:W-:Y:S05]  /*11bf0*/  BSYNC B1 ;  /* 0x0000000000017941 */ /* 0x000fea0003800000 */
.L_x_7923:
        /* <DEDUP_REMOVED lines=12> */
.L_x_7926:
[----:B------:R-:W-:Y:S05]  /*11cc0*/  BSYNC B1 ;  /* 0x0000000000017941 */ /* 0x000fea0003800000 */
.L_x_7925:
[----:B------:R-:W-:Y:S01]  /*11cd0*/  IMAD.MOV.U32 R11, RZ, RZ, RZ ;  /* 0x000000ffff0b7224 */ /* 0x000fe200078e00ff */
[----:B------:R-:W-:Y:S01]  /*11ce0*/  UIADD3 UR4, UP0, UR44, 0x370, URZ ;  /* 0x000003702c047890 */ /* 0x000fe2000ff1e03f */
[----:B0-----:R-:W-:Y:S01]  /*11cf0*/  IMAD R3, R0, 0x8000, R17 ;  /* 0x0000800000037824 */ /* 0x001fe200078e0211 */
[----:B------:R-:W-:Y:S01]  /*11d00*/  PLOP3.LUT P0, PT, PT, PT, PT, 0x80, 0x0 ;  /* 0x000000000000781c */ /* 0x000fe20003f0f070 */
[----:B------:R-:W-:Y:S01]  /*11d10*/  VIADD R7, R7, 0x28830 ;  /* 0x0002883007077836 */ /* 0x000fe20000000000 */
[----:B------:R-:W-:Y:S01]  /*11d20*/  R2UR UR10, R11 ;  /* 0x000000000b0a72ca */ /* 0x000fe200000e0000 */
[----:B------:R-:W-:Y:S01]  /*11d30*/  IMAD.SHL.U32 R8, R4, 0x80, RZ ;  /* 0x0000008004087824 */ /* 0x000fe200078e00ff */
[----:B------:R-:W-:Y:S01]  /*11d40*/  UIADD3.X UR5, URZ, UR45, URZ, UP0, !UPT ;  /* 0x0000002d3f057290 */ /* 0x000fe200087fe43f */
[----:B------:R-:W-:Y:S01]  /*11d50*/  VIADD R9, R3, 0x18400 ;  /* 0x0001840003097836 */ /* 0x000fe20000000000 */
[----:B------:R-:W-:Y:S01]  /*11d60*/  UMOV UR6, 0x0 ;  /* 0x0000000000067882 */ /* 0x000fe20000000000 */
[----:B------:R-:W-:-:S10]  /*11d70*/  UMOV UR7, 0x14f00000 ;  /* 0x14f0000000077882 */ /* 0x000fd40000000000 */
.L_x_7927:
        /* <DEDUP_REMOVED lines=16> */
.L_x_7928:
        /* <DEDUP_REMOVED lines=16> */
.L_x_8019:
[----:B------:R-:W-:Y:S05]  /*11f80*/  BSYNC B1 ;  /* 0x0000000000017941 */ /* 0x000fea0003800000 */
.L_x_7929:
        /* <DEDUP_REMOVED lines=12> */
.L_x_7932:
[----:B------:R-:W-:Y:S05]  /*12050*/  BSYNC B1 ;  /* 0x0000000000017941 */ /* 0x000fea0003800000 */
.L_x_7931:
        /* <DEDUP_REMOVED lines=12> */
.L_x_7933:
        /* <DEDUP_REMOVED lines=15> */
.L_x_7934:
        /* <DEDUP_REMOVED lines=12> */
.L_x_7921:
[----:B------:R-:W-:Y:S05]  /*122d0*/  BSYNC B0 ;  /* 0x0000000000007941 */ /* 0x000fea0003800000 */
.L_x_7920:
[----:B------:R1:W-:Y:S01]  /*122e0*/  STL [R1+0x8], R10 ;  /* 0x0000080a01007387 */ /* 0x0003e20000100800 */
[----:B------:R-:W-:Y:S01]  /*122f0*/  UIADD3 UR4, UR40, -0x3, URZ ;  /* 0xfffffffd28047890 */ /* 0x000fe2000fffe03f */
[----:B------:R-:W-:-:S05]  /*12300*/  IMAD.MOV.U32 R18, RZ, RZ, R0 ;  /* 0x000000ffff127224 */ /* 0x000fca00078e0000 */
[----:B0-----:R-:W-:-:S07]  /*12310*/  IMAD.U32 R4, RZ, RZ, UR4 ;  /* 0x00000004ff047e24 */ /* 0x001fce000f8e00ff */
.L_x_7919:
[----:B------:R-:W-:Y:S01]  /*12320*/  ULOP3.LUT UR4, URZ, UR40, URZ, 0x33, !UPT ;  /* 0x000000283f047292 */ /* 0x000fe2000f8e333f */
[----:B------:R-:W-:Y:S01]  /*12330*/  VIADD R5, R5, 0xfffffffe ;  /* 0xfffffffe05057836 */ /* 0x000fe20000000000 */
[----:B------:R-:W-:Y:S04]  /*12340*/  BSSY B0, `(.L_x_7918) ;  /* 0x000012d000007945 */ /* 0x000fe80003800000 */
[----:B------:R-:W-:-:S13]  /*12350*/  ISETP.NE.AND P0, PT, R5, UR4, PT ;  /* 0x0000000405007c0c */ /* 0x000fda000bf05270 */
[----:B------:R-:W-:Y:S05]  /*12360*/  @!P0 BRA `(.L_x_7935) ;  /* 0x0000001000a88947 */ /* 0x000fea0003800000 */
[----:B------:R-:W-:-:S07]  /*12370*/  IMAD.MOV.U32 R8, RZ, RZ, R16 ;  /* 0x000000ffff087224 */ /* 0x000fce00078e0010 */
.L_x_7966:
        /* <DEDUP_REMOVED lines=33> */
.L_x_7938:
[----:B------:R-:W-:Y:S01]  /*12590*/  IMAD R3, R0, 0x8, R17 ;  /* 0x0000000800037824 */ /* 0x000fe200078e0211 */
[----:B------:R-:W-:Y:S01]  /*125a0*/  SHF.L.U32 R2, R5, 0x1f, RZ ;  /* 0x0000001f05027819 */ /* 0x000fe200000006ff */
[----:B------:R-:W-:Y:S03]  /*125b0*/  BSSY B2, `(.L_x_7939) ;  /* 0x0000003000027945 */ /* 0x000fe60003800000 */
[----:B------:R-:W2:Y:S02]  /*125c0*/  SYNCS.PHASECHK.TRANS64.TRYWAIT P0, [R3+URZ+0x28840], R2 ;  /* 0x02884002030075a7 */ /* 0x000ea4000800017f */
[----:B--2---:R-:W-:Y:S05]  /*125d0*/  @!P0 BRA `(.L_x_7940) ;  /* 0x0000002800b88947 */ /* 0x004fea0003800000 */
.L_x_8020:
[----:B------:R-:W-:Y:S05]  /*125e0*/  BSYNC B2 ;  /* 0x0000000000027941 */ /* 0x000fea0003800000 */
.L_x_7939:
        /* <DEDUP_REMOVED lines=12> */
.L_x_7942:
[----:B------:R-:W-:Y:S05]  /*126b0*/  BSYNC B2 ;  /* 0x0000000000027941 */ /* 0x000fea0003800000 */
.L_x_7941:
[----:B------:R-:W-:Y:S01]  /*126c0*/  IMAD.MOV.U32 R12, RZ, RZ, RZ ;  /* 0x000000ffff0c7224 */ /* 0x000fe200078e00ff */
[----:B------:R-:W-:Y:S01]  /*126d0*/  UIADD3 UR4, UP0, UR44, 0x370, URZ ;  /* 0x000003702c047890 */ /* 0x000fe2000ff1e03f */
[----:B--2---:R-:W-:Y:S01]  /*126e0*/  IMAD R2, R0, 0x8000, R17 ;  /* 0x0000800000027824 */ /* 0x004fe200078e0211 */
[----:B------:R-:W-:Y:S01]  /*126f0*/  PLOP3.LUT P0, PT, PT, PT, PT, 0x80, 0x0 ;  /* 0x000000000000781c */ /* 0x000fe20003f0f070 */
[----:B------:R-:W-:Y:S01]  /*12700*/  VIADD R3, R3, 0x28830 ;  /* 0x0002883003037836 */ /* 0x000fe20000000000 */
[----:B------:R-:W-:Y:S01]  /*12710*/  R2UR UR10, R12 ;  /* 0x000000000c0a72ca */ /* 0x000fe200000e0000 */
[----:B------:R-:W-:Y:S01]  /*12720*/  IMAD.SHL.U32 R9, R7, 0x80, RZ ;  /* 0x0000008007097824 */ /* 0x000fe200078e00ff */
[----:B------:R-:W-:Y:S01]  /*12730*/  UIADD3.X UR5, URZ, UR45, URZ, UP0, !UPT ;  /* 0x0000002d3f057290 */ /* 0x000fe200087fe43f */
[----:B-1----:R-:W-:Y:S01]  /*12740*/  VIADD R10, R2, 0x18400 ;  /* 0x00018400020a7836 */ /* 0x002fe20000000000 */
[----:B------:R-:W-:Y:S01]  /*12750*/  UMOV UR6, 0x0 ;  /* 0x0000000000067882 */ /* 0x000fe20000000000 */
[----:B------:R-:W-:-:S10]  /*12760*/  UMOV UR7, 0x14f00000 ;  /* 0x14f0000000077882 */ /* 0x000fd40000000000 */
.L_x_7943:
        /* <DEDUP_REMOVED lines=16> */
.L_x_7944:
        /* <DEDUP_REMOVED lines=16> */
.L_x_8021:
[----:B------:R-:W-:Y:S05]  /*12970*/  BSYNC B2 ;  /* 0x0000000000027941 */ /* 0x000fea0003800000 */
.L_x_7945:
        /* <DEDUP_REMOVED lines=11> */
.L_x_7948:
[----:B------:R-:W-:Y:S05]  /*12a30*/  BSYNC B2 ;  /* 0x0000000000027941 */ /* 0x000fea0003800000 */
.L_x_7947:
[----:B0-----:R-:W2:Y:S01]  /*12a40*/  LDL.LU R3, [R1] ;  /* 0x0000000001037983 */ /* 0x001ea20000300800 */
        /* <DEDUP_REMOVED lines=10> */
.L_x_7949:
        /* <DEDUP_REMOVED lines=15> */
.L_x_7950:
        /* <DEDUP_REMOVED lines=12> */
.L_x_7937:
[----:B------:R-:W-:Y:S05]  /*12ca0*/  BSYNC B1 ;  /* 0x0000000000017941 */ /* 0x000fea0003800000 */
.L_x_7936:
        /* <DEDUP_REMOVED lines=33> */
.L_x_7953:
[----:B------:R-:W-:Y:S01]  /*12ec0*/  IMAD R2, R18, 0x8, R17 ;  /* 0x0000000812027824 */ /* 0x000fe200078e0211 */
[----:B------:R-:W-:Y:S01]  /*12ed0*/  SHF.L.U32 R3, R11, 0x1f, RZ ;  /* 0x0000001f0b037819 */ /* 0x000fe200000006ff */
[----:B------:R-:W-:Y:S03]  /*12ee0*/  BSSY B2, `(.L_x_7954) ;  /* 0x0000003000027945 */ /* 0x000fe60003800000 */
[----:B------:R-:W2:Y:S02]  /*12ef0*/  SYNCS.PHASECHK.TRANS64.TRYWAIT P0, [R2+URZ+0x28840], R3 ;  /* 0x02884003020075a7 */ /* 0x000ea4000800017f */
[----:B--2---:R-:W-:Y:S05]  /*12f00*/  @!P0 BRA `(.L_x_7955) ;  /* 0x0000002000948947 */ /* 0x004fea0003800000 */
.L_x_8022:
[----:B------:R-:W-:Y:S05]  /*12f10*/  BSYNC B2 ;  /* 0x0000000000027941 */ /* 0x000fea0003800000 */
.L_x_7954:
        /* <DEDUP_REMOVED lines=12> */
.L_x_7957:
[----:B------:R-:W-:Y:S05]  /*12fe0*/  BSYNC B2 ;  /* 0x0000000000027941 */ /* 0x000fea0003800000 */
.L_x_7956:
        /* <DEDUP_REMOVED lines=12> */
.L_x_7958:
        /* <DEDUP_REMOVED lines=16> */
.L_x_7959:
        /* <DEDUP_REMOVED lines=15> */
.L_x_8023:
[----:B------:R-:W-:Y:S05]  /*132a0*/  BSYNC B2 ;  /* 0x0000000000027941 */ /* 0x000fea0003800000 */
.L_x_7960:
        /* <DEDUP_REMOVED lines=11> */
.L_x_7963:
[----:B------:R-:W-:Y:S05]  /*13360*/  BSYNC B2 ;  /* 0x0000000000027941 */ /* 0x000fea0003800000 */
.L_x_7962:
        /* <DEDUP_REMOVED lines=11> */
.L_x_7964:
        /* <DEDUP_REMOVED lines=15> */
.L_x_7965:
        /* <DEDUP_REMOVED lines=12> */
.L_x_7952:
[----:B------:R-:W-:Y:S05]  /*135d0*/  BSYNC B1 ;  /* 0x0000000000017941 */ /* 0x000fea0003800000 */
.L_x_7951:
[----:B------:R-:W-:Y:S01]  /*135e0*/  ISETP.GT.AND P0, PT, R7, UR39, PT ;  /* 0x0000002707007c0c */ /* 0x000fe2000bf04270 */
[----:B------:R-:W-:-:S12]  /*135f0*/  VIADD R4, R4, 0xfffffffe ;  /* 0xfffffffe04047836 */ /* 0x000fd80000000000 */
[----:B------:R-:W-:Y:S05]  /*13600*/  @P0 BRA `(.L_x_7966) ;  /* 0xffffffec005c0947 */ /* 0x000fea000383ffff */
.L_x_7935:
[----:B------:R-:W-:Y:S05]  /*13610*/  BSYNC B0 ;  /* 0x0000000000007941 */ /* 0x000fea0003800000 */
.L_x_7918:
        /* <DEDUP_REMOVED lines=8> */
[----:B------:R-:W0:Y:S02]  /*136a0*/  FLO.U32 R0, UR4 ;  /* 0x0000000400007d00 */ /* 0x000e2400080e0000 */
[----:B0-----:R-:W-:-:S06]  /*136b0*/  ISETP.EQ.U32.AND P0, PT, R0, R5, PT ;  /* 0x000000050000720c */ /* 0x001fcc0003f02070 */
[----:B------:R-:W3:Y:S07]  /*136c0*/  POPC R5, UR4 ;  /* 0x0000000400057d09 */ /* 0x000eee0008000000 */
[----:B---3--:R-:W3:Y:S01]  /*136d0*/  @P0 ATOMG.E.ADD.STRONG.GPU PT, R3, desc[UR50][R2.64], R5 ;  /* 0x00000005020309a8 */ /* 0x008ee200081ee1f2 */
[----:B------:R-:W0:Y:S02]  /*136e0*/  S2R R4, SR_LTMASK ;  /* 0x0000000000047919 */ /* 0x000e240000003900 */
[----:B0-----:R-:W-:-:S04]  /*136f0*/  LOP3.LUT R4, R4, UR4, RZ, 0xc0, !PT ;  /* 0x0000000404047c12 */ /* 0x001fc8000f8ec0ff */
[----:B------:R-:W0:Y:S01]  /*13700*/  POPC R7, R4 ;  /* 0x0000000400077309 */ /* 0x000e220000000000 */
[----:B---3--:R-:W0:Y:S02]  /*13710*/  SHFL.IDX PT, R0, R3, R0, 0x1f ;  /* 0x00001f0003007589 */ /* 0x008e2400000e0000 */
[----:B0-----:R-:W-:-:S05]  /*13720*/  IADD3 R0, R0, UR42, R7 ;  /* 0x0000002a00007c10 */ /* 0x001fca000fffe007 */
[----:B------:R0:W-:Y:S02]  /*13730*/  STL [R1+0x14], R0 ;  /* 0x0000140001007387 */ /* 0x0001e40000100800 */
.L_x_7968:
[----:B------:R-:W-:Y:S05]  /*13740*/  BSYNC B0 ;  /* 0x0000000000007941 */ /* 0x000fea0003800000 */
.L_x_7967:
[----:B------:R-:W-:Y:S01]  /*13750*/  LOP3.LUT P0, RZ, R19, 0x2, RZ, 0xc0, !PT ;  /* 0x0000000213ff7812 */ /* 0x000fe2000780c0ff */
[----:B------:R-:W-:-:S12]  /*13760*/  BSSY B0, `(.L_x_7969) ;  /* 0x0000038000007945 */ /* 0x000fd80003800000 */
[----:B------:R-:W-:Y:S05]  /*13770*/  @!P0 BRA `(.L_x_7970) ;  /* 0x0000000000d88947 */ /* 0x000fea0003800000 */
[----:B0-----:R-:W3:Y:S01]  /*13780*/  LDL R0, [R1+0x8] ;  /* 0x0000080001007983 */ /* 0x001ee20000100800 */
[----:B------:R-:W-:Y:S01]  /*13790*/  IMAD R3, R18, 0x8, R17 ;  /* 0x0000000812037824 */ /* 0x000fe200078e0211 */
[----:B------:R-:W-:Y:S01]  /*137a0*/  BSSY B1, `(.L_x_7971) ;  /* 0x0000005000017945 */ /* 0x000fe20003800000 */
[----:B------:R-:W-:Y:S02]  /*137b0*/  ISETP.NE.AND P2, PT, R6, RZ, PT ;  /* 0x000000ff0600720c */ /* 0x000fe40003f45270 */
[----:B---3--:R-:W-:-:S04]  /*137c0*/  SHF.L.U32 R0, R0, 0x1f, RZ ;  /* 0x0000001f00007819 */ /* 0x008fc800000006ff */
[----:B------:R-:W0:Y:S02]  /*137d0*/  SYNCS.PHASECHK.TRANS64.TRYWAIT P0, [R3+URZ+0x28860], R0 ;  /* 0x02886000030075a7 */ /* 0x000e24000800017f */
[----:B0-----:R-:W-:Y:S05]  /*137e0*/  @!P0 BRA `(.L_x_7972) ;  /* 0x0000001800848947 */ /* 0x001fea0003800000 */
.L_x_8024:
[----:B------:R-:W-:Y:S05]  /*137f0*/  BSYNC B1 ;  /* 0x0000000000017941 */ /* 0x000fea0003800000 */
.L_x_7971:
        /* <DEDUP_REMOVED lines=9> */
.L_x_7974:
[----:B------:R-:W-:Y:S05]  /*13890*/  BSYNC B1 ;  /* 0x0000000000017941 */ /* 0x000fea0003800000 */
.L_x_7973:
[----:B0-----:R-:W3:Y:S01]  /*138a0*/  LDL.LU R0, [R1] ;  /* 0x0000000001007983 */ /* 0x001ee20000300800 */
[----:B------:R-:W-:Y:S01]  /*138b0*/  UIADD3 UR4, UP0, UR44, 0x470, URZ ;  /* 0x000004702c047890 */ /* 0x000fe2000ff1e03f */
[----:B------:R-:W-:Y:S01]  /*138c0*/  PLOP3.LUT P0, PT, PT, PT, PT, 0x80, 0x0 ;  /* 0x000000000000781c */ /* 0x000fe20003f0f070 */
[----:B------:R-:W-:Y:S01]  /*138d0*/  VIADD R3, R3, 0x28850 ;  /* 0x0002885003037836 */ /* 0x000fe20000000000 */
[----:B------:R-:W-:Y:S01]  /*138e0*/  UMOV UR6, 0x0 ;  /* 0x0000000000067882 */ /* 0x000fe20000000000 */
[----:B------:R-:W-:Y:S01]  /*138f0*/  UIADD3.X UR5, URZ, UR45, URZ, UP0, !UPT ;  /* 0x0000002d3f057290 */ /* 0x000fe200087fe43f */
[----:B------:R-:W-:Y:S01]  /*13900*/  UMOV UR7, 0x14f00000 ;  /* 0x14f0000000077882 */ /* 0x000fe20000000000 */
[----:B------:R-:W-:Y:S01]  /*13910*/  UMOV UR10, URZ ;  /* 0x0000003f000a7c82 */ /* 0x000fe20008000000 */
[----:B---3--:R-:W-:Y:S02]  /*13920*/  IMAD.SHL.U32 R2, R0, 0x80, RZ ;  /* 0x0000008000027824 */ /* 0x008fe400078e00ff */
[----:B------:R-:W-:-:S04]  /*13930*/  IMAD R0, R18, 0x8000, R17 ;  /* 0x0000800012007824 */ /* 0x000fc800078e0211 */
[----:B------:R-:W-:-:S07]  /*13940*/  VIADD R4, R0, 0x400 ;  /* 0x0000040000047836 */ /* 0x000fce0000000000 */
.L_x_7975:
        /* <DEDUP_REMOVED lines=15> */
.L_x_7976:
        /* <DEDUP_REMOVED lines=10> */
.L_x_7970:
[----:B------:R-:W-:Y:S05]  /*13ae0*/  BSYNC B0 ;  /* 0x0000000000007941 */ /* 0x000fea0003800000 */
.L_x_7969:
[----:B------:R-:W3:Y:S01]  /*13af0*/  LDL.LU R4, [R1+0x8] ;  /* 0x0000080001047983 */ /* 0x000ee20000300800 */
[----:B------:R-:W-:-:S05]  /*13b00*/  VIADD R18, R18, 0x1 ;  /* 0x0000000112127836 */ /* 0x000fca0000000000 */
[----:B------:R-:W-:-:S04]  /*13b10*/  ISETP.NE.AND P0, PT, R18, 0x2, PT ;  /* 0x000000021200780c */ /* 0x000fc80003f05270 */
[----:B0-----:R-:W-:Y:S02]  /*13b20*/  SEL R0, RZ, 0x1, P0 ;  /* 0x00000001ff007807 */ /* 0x001fe40000000000 */
[----:B------:R-:W-:Y:S02]  /*13b30*/  SEL R18, R18, RZ, P0 ;  /* 0x000000ff12127207 */ /* 0x000fe40000000000 */
[----:B---3--:R-:W-:-:S05]  /*13b40*/  LOP3.LUT R4, R4, R0, RZ, 0x3c, !PT ;  /* 0x0000000004047212 */ /* 0x008fca00078e3cff */
[----:B------:R3:W-:Y:S02]  /*13b50*/  STL [R1+0x8], R4 ;  /* 0x0000080401007387 */ /* 0x0007e40000100800 */
.L_x_7898:
[----:B------:R-:W-:Y:S05]  /*13b60*/  BSYNC B7 ;  /* 0x0000000000077941 */ /* 0x000fea0003800000 */
.L_x_7896:
[----:B0-----:R0:W5:Y:S01]  /*13b70*/  LDL R2, [R1+0x14] ;  /* 0x0000140001027983 */ /* 0x0011620000100800 */
[----:B------:R-:W-:-:S13]  /*13b80*/  LOP3.LUT P0, RZ, R19, 0x4, RZ, 0xc0, !PT ;  /* 0x0000000413ff7812 */ /* 0x000fda000780c0ff */
        /* <DEDUP_REMOVED lines=11> */
.L_x_7977:
[----:B------:R-:W-:-:S03]  /*13c40*/  UMOV UR4, 0xffffffff ;  /* 0xffffffff00047882 */ /* 0x000fc60000000000 */
[----:B------:R-:W-:Y:S05]  /*13c50*/  BRA.DIV UR4, `(.L_x_7979) ;  /* 0x00000016047c7947 */ /* 0x000fea000b800000 */
[----:B-----5:R0:W4:Y:S02]  /*13c60*/  SHFL.IDX PT, R14, R2, RZ, 0x1f ;  /* 0x00001fff020e7589 */ /* 0x02012400000e0000 */
.L_x_8027:
[----:B------:R-:W5:Y:S01]  /*13c70*/  @!P1 S2R R3, SR_CgaCtaId ;  /* 0x0000000000039919 */ /* 0x000f620000008800 */
[----:B------:R-:W-:Y:S05]  /*13c80*/  WARPSYNC.ALL ;  /* 0x0000000000007948 */ /* 0x000fea0003800000 */
[----:B------:R-:W-:Y:S01]  /*13c90*/  BAR.SYNC.DEFER_BLOCKING 0x4, 0x180 ;  /* 0x0106000000007b1d */ /* 0x000fe20000010000 */
[----:B-1----:R-:W-:-:S05]  /*13ca0*/  @!P1 MOV R0, 0x400 ;  /* 0x0000040000009802 */ /* 0x002fca0000000f00 */
[----:B----4-:R1:W-:Y:S01]  /*13cb0*/  STL [R1+0x14], R14 ;  /* 0x0000140e01007387 */ /* 0x0103e20000100800 */
[----:B-----5:R-:W-:-:S05]  /*13cc0*/  @!P1 LEA R17, R3, R0, 0x18 ;  /* 0x0000000003119211 */ /* 0x020fca00078ec0ff */
[----:B------:R1:W-:Y:S01]  /*13cd0*/  @!P1 STS [R17+0x288d0], R2 ;  /* 0x0288d00211009388 */ /* 0x0003e20000000800 */
[----:B------:R-:W-:Y:S06]  /*13ce0*/  BAR.ARV 0x5, 0x180 ;  /* 0x0146000000007b1d */ /* 0x000fec0000002000 */
.L_x_7978:
[----:B-1----:R-:W5:Y:S01]  /*13cf0*/  LDL R0, [R1+0x14] ;  /* 0x0000140001007983 */ /* 0x002f620000100800 */
[----:B------:R-:W-:Y:S02]  /*13d00*/  ULDC UR4, c[0x0][0xc38] ;  /* 0x00030e0000047ab9 */ /* 0x000fe40000000800 */
[----:B-----5:R-:W-:-:S13]  /*13d10*/  ISETP.GE.AND P0, PT, R0, UR4, PT ;  /* 0x0000000400007c0c */ /* 0x020fda000bf06270 */
[----:B------:R-:W-:Y:S05]  /*13d20*/  @!P0 BRA `(.L_x_7980) ;  /* 0xffffffbc00388947 */ /* 0x000fea000383ffff */
.L_x_7887:
[----:B0-----:R-:W5:Y:S01]  /*13d30*/  LDL.LU R0, [R1+0x18] ;  /* 0x0000180001007983 */ /* 0x001f620000300800 */
[----:B------:R-:W-:Y:S01]  /*13d40*/  BSSY B0, `(.L_x_7981) ;  /* 0x000000b000007945 */ /* 0x000fe20003800000 */
[----:B------:R-:W0:Y:S01]  /*13d50*/  S2R R5, SR_CgaCtaId ;  /* 0x0000000000057919 */ /* 0x000e220000008800 */
[----:B-----5:R-:W-:-:S05]  /*13d60*/  VIADD R0, R0, 0x1 ;  /* 0x0000000100007836 */ /* 0x020fca0000000000 */
        /* <DEDUP_REMOVED lines=8> */
.L_x_8028:
[----:B------:R-:W-:Y:S05]  /*13df0*/  BSYNC B0 ;  /* 0x0000000000007941 */ /* 0x000fea0003800000 */
.L_x_7981:
[----:B------:R-:W-:-:S03]  /*13e00*/  UMOV UR4, 0xffffffff ;  /* 0xffffffff00047882 */ /* 0x000fc60000000000 */
[----:B------:R-:W-:Y:S05]  /*13e10*/  BRA.DIV UR4, `(.L_x_7983) ;  /* 0x0000001604487947 */ /* 0x000fea000b800000 */
[----:B------:R-:W1:Y:S02]  /*13e20*/  S2R R2, SR_TID.X ;  /* 0x0000000000027919 */ /* 0x000e640000002100 */
[----:B-1----:R-:W-:-:S04]  /*13e30*/  SHF.R.U32.HI R2, RZ, 0x5, R2 ;  /* 0x00000005ff027819 */ /* 0x002fc80000011602 */
[----:B------:R-:W-:-:S05]  /*13e40*/  LOP3.LUT R2, R2, 0x3, RZ, 0xc0, !PT ;  /* 0x0000000302027812 */ /* 0x000fca00078ec0ff */
[----:B------:R1:W4:Y:S02]  /*13e50*/  SHFL.IDX PT, R14, R2, RZ, 0x1f ;  /* 0x00001fff020e7589 */ /* 0x00032400000e0000 */
.L_x_8031:
[----:B----4-:R-:W-:Y:S01]  /*13e60*/  ISETP.NE.AND P0, PT, R14, RZ, PT ;  /* 0x000000ff0e00720c */ /* 0x010fe20003f05270 */
[----:B------:R-:W-:-:S12]  /*13e70*/  BSSY B0, `(.L_x_7984) ;  /* 0x0000025000007945 */ /* 0x000fd80003800000 */
[----:B------:R-:W-:Y:S05]  /*13e80*/  @P0 BRA `(.L_x_7985) ;  /* 0x00000000008c0947 */ /* 0x000fea0003800000 */
[----:B------:R-:W-:-:S03]  /*13e90*/  UMOV UR4, 0xffffffff ;  /* 0xffffffff00047882 */ /* 0x000fc60000000000 */
[----:B------:R-:W-:Y:S05]  /*13ea0*/  BRA.DIV UR4, `(.L_x_7986) ;  /* 0x0000001604587947 */ /* 0x000fea000b800000 */
[----:B------:R-:W-:-:S13]  /*13eb0*/  ELECT P6, URZ, PT ;  /* 0x00000000003f782f */ /* 0x000fda00038c0000 */
.L_x_8034:
[----:B------:R-:W-:Y:S05]  /*13ec0*/  @!P6 BRA `(.L_x_7985) ;  /* 0x00000000007ce947 */ /* 0x000fea0003800000 */
[----:B------:R-:W-:-:S06]  /*13ed0*/  ULOP3.LUT UR4, UR38, 0x2, URZ, 0xfc, !UPT ;  /* 0x0000000226047892 */ /* 0x000fcc000f8efc3f */
[----:B-1----:R-:W-:-:S05]  /*13ee0*/  IMAD.U32 R2, RZ, RZ, UR4 ;  /* 0x00000004ff027e24 */ /* 0x002fca000f8e00ff */
[----:B------:R-:W-:-:S13]  /*13ef0*/  ISETP.NE.AND P2, PT, R2, 0x3, PT ;  /* 0x000000030200780c */ /* 0x000fda0003f45270 */
[----:B------:R-:W-:Y:S05]  /*13f00*/  @!P2 BRA `(.L_x_7987) ;  /* 0x000000000004a947 */ /* 0x000fea0003800000 */
[----:B------:R-:W-:Y:S01]  /*13f10*/  BPT.TRAP 0x1 ;  /* 0x000000040000795c */ /* 0x000fe20000300000 */
.L_x_7987:
[----:B------:R-:W4:Y:S01]  /*13f20*/  LDL.LU R7, [R1+0x8] ;  /* 0x0000080001077983 */ /* 0x000f220000300800 */
[----:B0-----:R-:W-:Y:S02]  /*13f30*/  VIADD R3, R0, 0x28840 ;  /* 0x0002884000037836 */ /* 0x001fe40000000000 */
[C---:B------:R-:W-:Y:S02]  /*13f40*/  VIADD R2, R18.reuse, 0x1 ;  /* 0x0000000112027836 */ /* 0x040fe40000000000 */
[----:B------:R-:W-:-:S03]  /*13f50*/  IMAD R6, R18, 0x8, R3 ;  /* 0x0000000812067824 */ /* 0x000fc600078e0203 */
[----:B------:R-:W-:-:S04]  /*13f60*/  ISETP.NE.AND P1, PT, R2, 0x2, PT ;  /* 0x000000020200780c */ /* 0x000fc80003f25270 */
[----:B---3--:R-:W-:Y:S02]  /*13f70*/  SEL R4, RZ, 0x1, P1 ;  /* 0x00000001ff047807 */ /* 0x008fe40000800000 */
[C---:B----4-:R-:W-:Y:S02]  /*13f80*/  SHF.L.U32 R5, R7.reuse, 0x1f, RZ ;  /* 0x0000001f07057819 */ /* 0x050fe400000006ff */
[----:B------:R-:W-:Y:S02]  /*13f90*/  LOP3.LUT R7, R7, R4, RZ, 0x3c, !PT ;  /* 0x0000000407077212 */ /* 0x000fe400078e3cff */
[----:B------:R-:W0:Y:S01]  /*13fa0*/  SYNCS.PHASECHK.TRANS64.TRYWAIT P0, [R6+URZ], R5 ;  /* 0x00000005060075a7 */ /* 0x000e22000800017f */
[----:B------:R-:W-:Y:S02]  /*13fb0*/  SEL R4, R2, RZ, P1 ;  /* 0x000000ff02047207 */ /* 0x000fe40000800000 */
[----:B------:R-:W-:-:S03]  /*13fc0*/  SHF.L.U32 R2, R7, 0x1f, RZ ;  /* 0x0000001f07027819 */ /* 0x000fc600000006ff */
[----:B------:R-:W-:Y:S01]  /*13fd0*/  IMAD R3, R4, 0x8, R3 ;  /* 0x0000000804037824 */ /* 0x000fe200078e0203 */
[----:B0-----:R-:W-:Y:S06]  /*13fe0*/  @!P0 BRA `(.L_x_7988) ;  /* 0x0000001400288947 */ /* 0x001fec0003800000 */
.L_x_8035:
[----:B------:R-:W1:Y:S02]  /*13ff0*/  SYNCS.PHASECHK.TRANS64.TRYWAIT P0, [R3+URZ], R2 ;  /* 0x00000002030075a7 */ /* 0x000e64000800017f */
[----:B-1----:R-:W-:Y:S05]  /*14000*/  @!P0 BRA `(.L_x_7989) ;  /* 0x0000001400348947 */ /* 0x002fea0003800000 */
.L_x_8036:
[----:B------:R-:W-:Y:S05]  /*14010*/  @!P2 BRA `(.L_x_7990) ;  /* 0x000000000004a947 */ /* 0x000fea0003800000 */
[----:B------:R-:W-:Y:S01]  /*14020*/  BPT.TRAP 0x1 ;  /* 0x000000040000795c */ /* 0x000fe20000300000 */
.L_x_7990:
[----:B-1----:R-:W-:-:S04]  /*14030*/  VIADD R3, R0, 0x28860 ;  /* 0x0002886000037836 */ /* 0x002fc80000000000 */
[----:B------:R-:W-:-:S04]  /*14040*/  IMAD R18, R18, 0x8, R3 ;  /* 0x0000000812127824 */ /* 0x000fc800078e0203 */
[----:B------:R-:W1:Y:S02]  /*14050*/  SYNCS.PHASECHK.TRANS64.TRYWAIT P0, [R18+URZ], R5 ;  /* 0x00000005120075a7 */ /* 0x000e64000800017f */
[----:B-1----:R-:W-:Y:S05]  /*14060*/  @!P0 BRA `(.L_x_7991) ;  /* 0x0000001400308947 */ /* 0x002fea0003800000 */
.L_x_8037:
[----:B------:R-:W-:-:S07]  /*14070*/  IMAD R3, R4, 0x8, R3 ;  /* 0x0000000804037824 */ /* 0x000fce00078e0203 */
.L_x_7992:
[----:B---3--:R3:W4:Y:S02]  /*14080*/  SYNCS.PHASECHK.TRANS64.TRYWAIT P0, [R3+URZ], R2 ;  /* 0x00000002030075a7 */ /* 0x008724000800017f */
[----:B----4-:R-:W-:Y:S05]  /*14090*/  @!P0 NANOSLEEP.SYNCS 0x989680 ;  /* 0x009896800000895d */ /* 0x010fea0003900000 */
[----:B------:R-:W4:Y:S02]  /*140a0*/  @!P0 SYNCS.PHASECHK.TRANS64 P0, [R3+URZ], R2 ;  /* 0x00000002030085a7 */ /* 0x000f24000800007f */
[----:B----4-:R-:W-:Y:S05]  /*140b0*/  @!P0 BRA `(.L_x_7992) ;  /* 0xfffffffc00f08947 */ /* 0x010fea000383ffff */
.L_x_7985:
[----:B------:R-:W-:Y:S05]  /*140c0*/  BSYNC B0 ;  /* 0x0000000000007941 */ /* 0x000fea0003800000 */
.L_x_7984:
[----:B------:R-:W-:Y:S05]  /*140d0*/  EXIT ;  /* 0x000000000000794d */ /* 0x000fea0003800000 */
.L_x_7800:
[----:B0-----:R-:W-:-:S04]  /*140e0*/  IMAD.U32 R3, RZ, RZ, UR41 ;  /* 0x00000029ff037e24 */ /* 0x001fc8000f8e00ff */
[----:B------:R0:W1:Y:S03]  /*140f0*/  SYNCS.PHASECHK.TRANS64.TRYWAIT P1, [R3+URZ+0x28800], R0 ;  /* 0x02880000030075a7 */ /* 0x000066000802017f */
[----:B-1----:R-:W-:Y:S05]  /*14100*/  @!P1 NANOSLEEP.SYNCS 0x989680 ;  /* 0x009896800000995d */ /* 0x002fea0003900000 */
[----:B------:R-:W1:Y:S02]  /*14110*/  @!P1 SYNCS.PHASECHK.TRANS64 P1, [R3+URZ+0x28800], R0 ;  /* 0x02880000030095a7 */ /* 0x000e64000802007f */
[----:B-1----:R-:W-:Y:S05]  /*14120*/  @!P1 BRA `(.L_x_7800) ;  /* 0xfffffffc00ec9947 */ /* 0x002fea000383ffff */
[----:B------:R-:W-:Y:S05]  /*14130*/  BRA `(.L_x_7993) ;  /* 0xfffffed8003c7947 */ /* 0x000fea000383ffff */
.L_x_7804:
[----:B-1----:R1:W2:Y:S02]  /*14140*/  SYNCS.PHASECHK.TRANS64.TRYWAIT P2, [R9+URZ+0x28830], R0 ;  /* 0x02883000090075a7 */ /* 0x0022a4000804017f */
[----:B--2---:R-:W-:Y:S05]  /*14150*/  @!P2 NANOSLEEP.SYNCS 0x989680 ;  /* 0x009896800000a95d */ /* 0x004fea0003900000 */
[----:B------:R-:W2:Y:S02]  /*14160*/  @!P2 SYNCS.PHASECHK.TRANS64 P2, [R9+URZ+0x28830], R0 ;  /* 0x028830000900a5a7 */ /* 0x000ea4000804007f */
[----:B--2---:R-:W-:Y:S05]  /*14170*/  @!P2 BRA `(.L_x_7804) ;  /* 0xfffffffc00f0a947 */ /* 0x004fea000383ffff */
[----:B------:R-:W-:Y:S05]  /*14180*/  BRA `(.L_x_7803) ;  /* 0xfffffed800607947 */ /* 0x000fea000383ffff */
.L_x_7820:
[----:B-1----:R-:W-:-:S04]  /*14190*/  IMAD.U32 R5, RZ, RZ, UR6 ;  /* 0x00000006ff057e24 */ /* 0x002fc8000f8e00ff */
[----:B------:R1:W2:Y:S03]  /*141a0*/  SYNCS.PHASECHK.TRANS64.TRYWAIT P2, [R5+URZ+0x28830], R4 ;  /* 0x02883004050075a7 */ /* 0x0002a6000804017f */
[----:B--2---:R-:W-:Y:S05]  /*141b0*/  @!P2 NANOSLEEP.SYNCS 0x989680 ;  /* 0x009896800000a95d */ /* 0x004fea0003900000 */
[----:B------:R-:W2:Y:S02]  /*141c0*/  @!P2 SYNCS.PHASECHK.TRANS64 P2, [R5+URZ+0x28830], R4 ;  /* 0x028830040500a5a7 */ /* 0x000ea4000804007f */
[----:B--2---:R-:W-:Y:S05]  /*141d0*/  @!P2 BRA `(.L_x_7820) ;  /* 0xfffffffc00eca947 */ /* 0x004fea000383ffff */
[----:B------:R-:W-:Y:S05]  /*141e0*/  BRA `(.L_x_7817) ;  /* 0xffffff0c000c7947 */ /* 0x000fea000383ffff */
.L_x_7824:
[----:B-1----:R-:W-:-:S04]  /*141f0*/  IMAD.U32 R5, RZ, RZ, UR6 ;  /* 0x00000006ff057e24 */ /* 0x002fc8000f8e00ff */
[----:B------:R1:W2:Y:S03]  /*14200*/  SYNCS.PHASECHK.TRANS64.TRYWAIT P2, [R5+URZ+0x28850], R4 ;  /* 0x02885004050075a7 */ /* 0x0002a6000804017f */
[----:B--2---:R-:W-:Y:S05]  /*14210*/  @!P2 NANOSLEEP.SYNCS 0x989680 ;  /* 0x009896800000a95d */ /* 0x004fea0003900000 */
[----:B------:R-:W2:Y:S02]  /*14220*/  @!P2 SYNCS.PHASECHK.TRANS64 P2, [R5+URZ+0x28850], R4 ;  /* 0x028850040500a5a7 */ /* 0x000ea4000804007f */
[----:B--2---:R-:W-:Y:S05]  /*14230*/  @!P2 BRA `(.L_x_7824) ;  /* 0xfffffffc00eca947 */ /* 0x004fea000383ffff */
[----:B------:R-:W-:Y:S05]  /*14240*/  BRA `(.L_x_7821) ;  /* 0xffffff0c00cc7947 */ /* 0x000fea000383ffff */
.L_x_7841:
[----:B-1----:R-:W-:-:S04]  /*14250*/  IMAD.U32 R7, RZ, RZ, UR6 ;  /* 0x00000006ff077e24 */ /* 0x002fc8000f8e00ff */
[----:B------:R1:W2:Y:S03]  /*14260*/  SYNCS.PHASECHK.TRANS64.TRYWAIT P3, [R7+URZ+0x28830], R0 ;  /* 0x02883000070075a7 */ /* 0x0002a6000806017f */
[----:B--2---:R-:W-:Y:S05]  /*14270*/  @!P3 NANOSLEEP.SYNCS 0x989680 ;  /* 0x009896800000b95d */ /* 0x004fea0003900000 */
[----:B------:R-:W2:Y:S02]  /*14280*/  @!P3 SYNCS.PHASECHK.TRANS64 P3, [R7+URZ+0x28830], R0 ;  /* 0x028830000700b5a7 */ /* 0x000ea4000806007f */
[----:B--2---:R-:W-:Y:S05]  /*14290*/  @!P3 BRA `(.L_x_7841) ;  /* 0xfffffffc00ecb947 */ /* 0x004fea000383ffff */
[----:B------:R-:W-:Y:S05]  /*142a0*/  BRA `(.L_x_7838) ;  /* 0xffffff3c00b47947 */ /* 0x000fea000383ffff */
.L_x_7845:
[----:B-1----:R-:W-:-:S04]  /*142b0*/  IMAD.U32 R7, RZ, RZ, UR6 ;  /* 0x00000006ff077e24 */ /* 0x002fc8000f8e00ff */
[----:B------:R1:W2:Y:S03]  /*142c0*/  SYNCS.PHASECHK.TRANS64.TRYWAIT P2, [R7+URZ+0x28850], R0 ;  /* 0x02885000070075a7 */ /* 0x0002a6000804017f */
[----:B--2---:R-:W-:Y:S05]  /*142d0*/  @!P2 NANOSLEEP.SYNCS 0x989680 ;  /* 0x009896800000a95d */ /* 0x004fea0003900000 */
[----:B------:R-:W2:Y:S02]  /*142e0*/  @!P2 SYNCS.PHASECHK.TRANS64 P2, [R7+URZ+0x28850], R0 ;  /* 0x028850000700a5a7 */ /* 0x000ea4000804007f */
[----:B--2---:R-:W-:Y:S05]  /*142f0*/  @!P2 BRA `(.L_x_7845) ;  /* 0xfffffffc00eca947 */ /* 0x004fea000383ffff */
[----:B------:R-:W-:Y:S05]  /*14300*/  BRA `(.L_x_7842) ;  /* 0xffffff4000747947 */ /* 0x000fea000383ffff */
.L_x_7851:
[----:B-1----:R-:W-:-:S04]  /*14310*/  IMAD.U32 R7, RZ, RZ, UR6 ;  /* 0x00000006ff077e24 */ /* 0x002fc8000f8e00ff */
[----:B------:R1:W2:Y:S03]  /*14320*/  SYNCS.PHASECHK.TRANS64.TRYWAIT P3, [R7+URZ+0x28830], R0 ;  /* 0x02883000070075a7 */ /* 0x0002a6000806017f */
[----:B--2---:R-:W-:Y:S05]  /*14330*/  @!P3 NANOSLEEP.SYNCS 0x989680 ;  /* 0x009896800000b95d */ /* 0x004fea0003900000 */
[----:B------:R-:W2:Y:S02]  /*14340*/  @!P3 SYNCS.PHASECHK.TRANS64 P3, [R7+URZ+0x28830], R0 ;  /* 0x028830000700b5a7 */ /* 0x000ea4000806007f */
[----:B--2---:R-:W-:Y:S05]  /*14350*/  @!P3 BRA `(.L_x_7851) ;  /* 0xfffffffc00ecb947 */ /* 0x004fea000383ffff */
[----:B------:R-:W-:Y:S05]  /*14360*/  BRA `(.L_x_7848) ;  /* 0xffffff5c00907947 */ /* 0x000fea000383ffff */
.L_x_7855:
[----:B-1----:R-:W-:-:S04]  /*14370*/  IMAD.U32 R7, RZ, RZ, UR6 ;  /* 0x00000006ff077e24 */ /* 0x002fc8000f8e00ff */
[----:B------:R1:W2:Y:S03]  /*14380*/  SYNCS.PHASECHK.TRANS64.TRYWAIT P2, [R7+URZ+0x28850], R0 ;  /* 0x02885000070075a7 */ /* 0x0002a6000804017f */
[----:B--2---:R-:W-:Y:S05]  /*14390*/  @!P2 NANOSLEEP.SYNCS 0x989680 ;  /* 0x009896800000a95d */ /* 0x004fea0003900000 */
[----:B------:R-:W2:Y:S02]  /*143a0*/  @!P2 SYNCS.PHASECHK.TRANS64 P2, [R7+URZ+0x28850], R0 ;  /* 0x028850000700a5a7 */ /* 0x000ea4000804007f */
[----:B--2---:R-:W-:Y:S05]  /*143b0*/  @!P2 BRA `(.L_x_7855) ;  /* 0xfffffffc00eca947 */ /* 0x004fea000383ffff */
[----:B------:R-:W-:Y:S05]  /*143c0*/  BRA `(.L_x_7852) ;  /* 0xffffff6000507947 */ /* 0x000fea000383ffff */
.L_x_7868:
[----:B-1----:R-:W-:-:S04]  /*143d0*/  IMAD.U32 R5, RZ, RZ, UR5 ;  /* 0x00000005ff057e24 */ /* 0x002fc8000f8e00ff */
[----:B------:R1:W2:Y:S03]  /*143e0*/  SYNCS.PHASECHK.TRANS64.TRYWAIT P0, [R5+URZ+0x28850], R4 ;  /* 0x02885004050075a7 */ /* 0x0002a6000800017f */
[----:B--2---:R-:W-:Y:S05]  /*143f0*/  @!P0 NANOSLEEP.SYNCS 0x989680 ;  /* 0x009896800000895d */ /* 0x004fea0003900000 */
[----:B------:R-:W2:Y:S02]  /*14400*/  @!P0 SYNCS.PHASECHK.TRANS64 P0, [R5+URZ+0x28850], R4 ;  /* 0x02885004050085a7 */ /* 0x000ea4000800007f */
[----:B--2---:R-:W-:Y:S05]  /*14410*/  @!P0 BRA `(.L_x_7868) ;  /* 0xfffffffc00ec8947 */ /* 0x004fea000383ffff */
[----:B------:R-:W-:Y:S05]  /*14420*/  BRA `(.L_x_7867) ;  /* 0xffffff8c00587947 */ /* 0x000fea000383ffff */
.L_x_7904:
[----:B------:R-:W-:Y:S02]  /*14430*/  IMAD.MOV.U32 R13, RZ, RZ, R4 ;  /* 0x000000ffff0d7224 */ /* 0x000fe400078e0004 */
[----:B------:R-:W-:Y:S02]  /*14440*/  IMAD.MOV.U32 R12, RZ, RZ, RZ ;  /* 0x000000ffff0c7224 */ /* 0x000fe400078e00ff */
[----:B------:R-:W-:Y:S02]  /*14450*/  IMAD.MOV.U32 R11, RZ, RZ, 0x1f ;  /* 0x0000001fff0b7424 */ /* 0x000fe400078e00ff */
[----:B------:R-:W-:-:S07]  /*14460*/  IMAD.MOV.U32 R15, RZ, RZ, -0x1 ;  /* 0xffffffffff0f7424 */ /* 0x000fce00078e00ff */
[----:B0-----:R-:W-:Y:S05]  /*14470*/  WARPSYNC.COLLECTIVE R15, `(.L_x_7994) ;  /* 0x000000000f087348 */ /* 0x001fea0003c00000 */
[----:B------:R1:W2:Y:S02]  /*14480*/  SHFL.IDX P6, R14, R13, R12, R11 ;  /* 0x0000000c0d0e7389 */ /* 0x0002a400000c000b */
[----:B012---:R-:W-:Y:S01]  /*14490*/  ENDCOLLECTIVE ;  /* 0x000000000000791b */ /* 0x007fe20003800000 */
.L_x_7994:
[----:B------:R-:W-:Y:S05]  /*144a0*/  BRA `(.L_x_7995) ;  /* 0xffffffc000fc7947 */ /* 0x000fea000383ffff */
.L_x_7906:
[----:B------:R-:W-:Y:S01]  /*144b0*/  BSSY B0, `(.L_x_7996) ;  /* 0x0000006000007945 */ /* 0x000fe20003800000 */
[----:B------:R-:W-:-:S07]  /*144c0*/  IMAD.MOV.U32 R15, RZ, RZ, -0x1 ;  /* 0xffffffffff0f7424 */ /* 0x000fce00078e00ff */
[----:B01----:R-:W-:Y:S05]  /*144d0*/  WARPSYNC.COLLECTIVE R15, `(.L_x_7997) ;  /* 0x000000000f0c7348 */ /* 0x003fea0003c00000 */
[----:B------:R-:W-:Y:S02]  /*144e0*/  ELECT P6, UR62, PT ;  /* 0x00000000003e782f */ /* 0x000fe400038c0000 */
[----:B------:R-:W-:Y:S01]  /*144f0*/  MOV R14, UR62 ;  /* 0x0000003e000e7c02 */ /* 0x000fe20008000f00 */
[----:B01----:R-:W-:Y:S10]  /*14500*/  ENDCOLLECTIVE ;  /* 0x000000000000791b */ /* 0x003ff40003800000 */
.L_x_7997:
[----:B------:R-:W-:Y:S05]  /*14510*/  BSYNC B0 ;  /* 0x0000000000007941 */ /* 0x000fea0003800000 */
.L_x_7996:
[----:B------:R-:W-:Y:S05]  /*14520*/  BRA `(.L_x_7998) ;  /* 0xffffffc400007947 */ /* 0x000fea000383ffff */
.L_x_7908:
[----:B--2---:R2:W3:Y:S02]  /*14530*/  SYNCS.PHASECHK.TRANS64.TRYWAIT P0, [R3+URZ+0x28840], R0 ;  /* 0x02884000030075a7 */ /* 0x0044e4000800017f */
[----:B---3--:R-:W-:Y:S05]  /*14540*/  @!P0 NANOSLEEP.SYNCS 0x989680 ;  /* 0x009896800000895d */ /* 0x008fea0003900000 */
[----:B------:R-:W3:Y:S02]  /*14550*/  @!P0 SYNCS.PHASECHK.TRANS64 P0, [R3+URZ+0x28840], R0 ;  /* 0x02884000030085a7 */ /* 0x000ee4000800007f */
[----:B---3--:R-:W-:Y:S05]  /*14560*/  @!P0 BRA `(.L_x_7908) ;  /* 0xfffffffc00f08947 */ /* 0x008fea000383ffff */
[----:B------:R-:W-:Y:S05]  /*14570*/  BRA `(.L_x_7999) ;  /* 0xffffffc400587947 */ /* 0x000fea000383ffff */
.L_x_7912:
        /* <DEDUP_REMOVED lines=10> */
.L_x_8000:
[----:B------:R-:W-:Y:S02]  /*14620*/  IMAD.MOV.U32 R13, RZ, RZ, R0 ;  /* 0x000000ffff0d7224 */ /* 0x000fe400078e0000 */
[----:B------:R-:W-:-:S07]  /*14630*/  IMAD.MOV.U32 R5, RZ, RZ, R14 ;  /* 0x000000ffff057224 */ /* 0x000fce00078e000e */
[----:B------:R-:W-:Y:S05]  /*14640*/  WARPSYNC.COLLECTIVE R15, `(.L_x_8001) ;  /* 0x000000000f087348 */ /* 0x000fea0003c00000 */
[----:B------:R0:W1:Y:S02]  /*14650*/  SHFL.IDX P6, R14, R13, R12, R11 ;  /* 0x0000000c0d0e7389 */ /* 0x00006400000c000b */
[----:B01----:R-:W-:Y:S01]  /*14660*/  ENDCOLLECTIVE ;  /* 0x000000000000791b */ /* 0x003fe20003800000 */
.L_x_8001:
[----:B------:R-:W-:Y:S02]  /*14670*/  ULDC UR4, c[0x0][0x288] ;  /* 0x0000a20000047ab9 */ /* 0x000fe40000000800 */
[----:B------:R-:W-:-:S05]  /*14680*/  IMAD R3, R7, UR4, RZ ;  /* 0x0000000407037c24 */ /* 0x000fca000f8e02ff */
[----:B------:R-:W-:Y:S01]  /*14690*/  ISETP.GE.AND P2, PT, R2, R3, PT ;  /* 0x000000030200720c */ /* 0x000fe20003f46270 */
[----:B------:R-:W-:Y:S02]  /*146a0*/  IMAD.MOV.U32 R13, RZ, RZ, R4 ;  /* 0x000000ffff0d7224 */ /* 0x000fe400078e0004 */
[----:B------:R-:W-:Y:S02]  /*146b0*/  IMAD.MOV.U32 R12, RZ, RZ, 0x1 ;  /* 0x00000001ff0c7424 */ /* 0x000fe400078e00ff */
[----:B------:R-:W-:-:S08]  /*146c0*/  IMAD.MOV.U32 R6, RZ, RZ, R14 ;  /* 0x000000ffff067224 */ /* 0x000fd000078e000e */
[----:B------:R-:W-:Y:S05]  /*146d0*/  WARPSYNC.COLLECTIVE R15, `(.L_x_8002) ;  /* 0x000000000f087348 */ /* 0x000fea0003c00000 */
[----:B------:R0:W1:Y:S02]  /*146e0*/  SHFL.IDX P6, R14, R13, R12, R11 ;  /* 0x0000000c0d0e7389 */ /* 0x00006400000c000b */
[----:B01----:R-:W-:Y:S01]  /*146f0*/  ENDCOLLECTIVE ;  /* 0x000000000000791b */ /* 0x003fe20003800000 */
.L_x_8002:
[----:B------:R-:W-:-:S05]  /*14700*/  @!P2 LEA R6, P4, R10, R6, 0x1 ;  /* 0x000000060a06a211 */ /* 0x000fca00078808ff */
[----:B------:R-:W-:Y:S02]  /*14710*/  @!P2 IMAD.X R7, RZ, RZ, R5, P4 ;  /* 0x000000ffff07a224 */ /* 0x000fe400020e0605 */
[----:B------:R-:W-:-:S03]  /*14720*/  VIADD R5, R2, 0x10 ;  /* 0x0000001002057836 */ /* 0x000fc60000000000 */
[----:B------:R-:W-:Y:S01]  /*14730*/  @!PT LDS RZ, [RZ] ;  /* 0x00000000fffff984 */ /* 0x000fe20000000800 */
[----:B------:R-:W-:Y:S01]  /*14740*/  @!PT LDS RZ, [RZ] ;  /* 0x00000000fffff984 */ /* 0x000fe20000000800 */
[----:B------:R-:W-:Y:S01]  /*14750*/  @!PT LDS RZ, [RZ] ;  /* 0x00000000fffff984 */ /* 0x000fe20000000800 */
[----:B------:R0:W-:Y:S01]  /*14760*/  @!P2 LDGSTS.E.BYPASS.LTC128B.128 [R9+0x10400], desc[UR50][R6.64], !P1 ;  /* 0x104000000609afae */ /* 0x0001e2000c901d72 */
[----:B------:R-:W-:-:S03]  /*14770*/  IMAD.MOV.U32 R13, RZ, RZ, R0 ;  /* 0x000000ffff0d7224 */ /* 0x000fc600078e0000 */
[----:B------:R0:W-:Y:S01]  /*14780*/  @!P2 LDGSTS.E.BYPASS.LTC128B.128 [R9+0x14400], desc[UR50][R6.64+0x80], !P0 ;  /* 0x144000800609afae */ /* 0x0001e2000c101d72 */
[----:B------:R-:W-:Y:S01]  /*14790*/  ISETP.GE.AND P2, PT, R5, R3, PT ;  /* 0x000000030500720c */ /* 0x000fe20003f46270 */
[----:B------:R-:W-:-:S12]  /*147a0*/  IMAD.MOV.U32 R5, RZ, RZ, R14 ;  /* 0x000000ffff057224 */ /* 0x000fd800078e000e */
[----:B0-----:R-:W-:Y:S05]  /*147b0*/  WARPSYNC.COLLECTIVE R15, `(.L_x_8003) ;  /* 0x000000000f087348 */ /* 0x001fea0003c00000 */
[----:B------:R1:W2:Y:S02]  /*147c0*/  SHFL.IDX P6, R14, R13, R12, R11 ;  /* 0x0000000c0d0e7389 */ /* 0x0002a400000c000b */
[----:B012---:R-:W-:Y:S01]  /*147d0*/  ENDCOLLECTIVE ;  /* 0x000000000000791b */ /* 0x007fe20003800000 */
.L_x_8003:
[----:B------:R-:W-:Y:S02]  /*147e0*/  IMAD.MOV.U32 R13, RZ, RZ, R4 ;  /* 0x000000ffff0d7224 */ /* 0x000fe400078e0004 */
[----:B------:R-:W-:Y:S02]  /*147f0*/  IMAD.MOV.U32 R12, RZ, RZ, 0x2 ;  /* 0x00000002ff0c7424 */ /* 0x000fe400078e00ff */
[----:B------:R-:W-:-:S07]  /*14800*/  IMAD.MOV.U32 R8, RZ, RZ, R14 ;  /* 0x000000ffff087224 */ /* 0x000fce00078e000e */
[----:B------:R-:W-:Y:S05]  /*14810*/  WARPSYNC.COLLECTIVE R15, `(.L_x_8004) ;  /* 0x000000000f087348 */ /* 0x000fea0003c00000 */
[----:B------:R0:W1:Y:S02]  /*14820*/  SHFL.IDX P6, R14, R13, R12, R11 ;  /* 0x0000000c0d0e7389 */ /* 0x00006400000c000b */
[----:B01----:R-:W-:Y:S01]  /*14830*/  ENDCOLLECTIVE ;  /* 0x000000000000791b */ /* 0x003fe20003800000 */
.L_x_8004:
[----:B------:R-:W-:-:S05]  /*14840*/  @!P2 LEA R8, P4, R10, R8, 0x1 ;  /* 0x000000080a08a211 */ /* 0x000fca00078808ff */
[----:B------:R-:W-:Y:S02]  /*14850*/  @!P2 IMAD.X R5, RZ, RZ, R5, P4 ;  /* 0x000000ffff05a224 */ /* 0x000fe400020e0605 */
[----:B------:R-:W-:Y:S02]  /*14860*/  @!P2 IMAD.MOV.U32 R6, RZ, RZ, R8 ;  /* 0x000000ffff06a224 */ /* 0x000fe400078e0008 */
[----:B------:R-:W-:Y:S02]  /*14870*/  @!P2 IMAD.MOV.U32 R7, RZ, RZ, R5 ;  /* 0x000000ffff07a224 */ /* 0x000fe400078e0005 */
[C---:B------:R-:W-:Y:S02]  /*14880*/  VIADD R5, R2.reuse, 0x20 ;  /* 0x0000002002057836 */ /* 0x040fe40000000000 */
[----:B------:R-:W-:Y:S01]  /*14890*/  IMAD.MOV.U32 R13, RZ, RZ, R0 ;  /* 0x000000ffff0d7224 */ /* 0x000fe200078e0000 */
[----:B------:R-:W-:Y:S01]  /*148a0*/  @!PT LDS RZ, [RZ] ;  /* 0x00000000fffff984 */ /* 0x000fe20000000800 */
[----:B------:R-:W-:Y:S01]  /*148b0*/  @!PT LDS RZ, [RZ] ;  /* 0x00000000fffff984 */ /* 0x000fe20000000800 */
[----:B------:R-:W-:Y:S01]  /*148c0*/  @!PT LDS RZ, [RZ] ;  /* 0x00000000fffff984 */ /* 0x000fe20000000800 */
[----:B------:R0:W-:Y:S01]  /*148d0*/  @!P2 LDGSTS.E.BYPASS.LTC128B.128 [R9+0x10c00], desc[UR50][R6.64], !P1 ;  /* 0x10c000000609afae */ /* 0x0001e2000c901d72 */
[----:B------:R-:W-:-:S03]  /*148e0*/  VIADD R8, R2, 0x60 ;  /* 0x0000006002087836 */ /* 0x000fc60000000000 */
[----:B------:R0:W-:Y:S01]  /*148f0*/  @!P2 LDGSTS.E.BYPASS.LTC128B.128 [R9+0x14c00], desc[UR50][R6.64+0x80], !P0 ;  /* 0x14c000800609afae */ /* 0x0001e2000c101d72 */
[----:B------:R-:W-:Y:S01]  /*14900*/  ISETP.GE.AND P2, PT, R5, R3, PT ;  /* 0x000000030500720c */ /* 0x000fe20003f46270 */
[----:B------:R-:W-:-:S12]  /*14910*/  IMAD.MOV.U32 R5, RZ, RZ, R14 ;  /* 0x000000ffff057224 */ /* 0x000fd800078e000e */
[----:B0-----:R-:W-:Y:S05]  /*14920*/  WARPSYNC.COLLECTIVE R15, `(.L_x_8005) ;  /* 0x000000000f087348 */ /* 0x001fea0003c00000 */
[----:B------:R1:W2:Y:S02]  /*14930*/  SHFL.IDX P6, R14, R13, R12, R11 ;  /* 0x0000000c0d0e7389 */ /* 0x0002a400000c000b */
[----:B012---:R-:W-:Y:S01]  /*14940*/  ENDCOLLECTIVE ;  /* 0x000000000000791b */ /* 0x007fe20003800000 */
.L_x_8005:
[----:B------:R-:W-:Y:S02]  /*14950*/  IMAD.MOV.U32 R13, RZ, RZ, R4 ;  /* 0x000000ffff0d7224 */ /* 0x000fe400078e0004 */
[----:B------:R-:W-:Y:S02]  /*14960*/  IMAD.MOV.U32 R12, RZ, RZ, 0x3 ;  /* 0x00000003ff0c7424 */ /* 0x000fe400078e00ff */
[----:B------:R-:W-:-:S07]  /*14970*/  IMAD.MOV.U32 R6, RZ, RZ, R14 ;  /* 0x000000ffff067224 */ /* 0x000fce00078e000e */
[----:B------:R-:W-:Y:S05]  /*14980*/  WARPSYNC.COLLECTIVE R15, `(.L_x_8006) ;  /* 0x000000000f087348 */ /* 0x000fea0003c00000 */
[----:B------:R0:W1:Y:S02]  /*14990*/  SHFL.IDX P6, R14, R13, R12, R11 ;  /* 0x0000000c0d0e7389 */ /* 0x00006400000c000b */
[----:B01----:R-:W-:Y:S01]  /*149a0*/  ENDCOLLECTIVE ;  /* 0x000000000000791b */ /* 0x003fe20003800000 */
.L_x_8006:
[----:B------:R-:W-:-:S05]  /*149b0*/  @!P2 LEA R6, P3, R10, R6, 0x1 ;  /* 0x000000060a06a211 */ /* 0x000fca00078608ff */
[----:B------:R-:W-:-:S04]  /*149c0*/  @!P2 IMAD.X R5, RZ, RZ, R5, P3 ;  /* 0x000000ffff05a224 */ /* 0x000fc800018e0605 */
[----:B------:R-:W-:Y:S02]  /*149d0*/  @!P2 IMAD.MOV.U32 R7, RZ, RZ, R5 ;  /* 0x000000ffff07a224 */ /* 0x000fe400078e0005 */
[----:B------:R-:W-:Y:S02]  /*149e0*/  VIADD R5, R2, 0x30 ;  /* 0x0000003002057836 */ /* 0x000fe40000000000 */
[----:B------:R-:W-:Y:S01]  /*149f0*/  IMAD.MOV.U32 R13, RZ, RZ, R0 ;  /* 0x000000ffff0d7224 */ /* 0x000fe200078e0000 */
[----:B------:R-:W-:Y:S01]  /*14a00*/  @!PT LDS RZ, [RZ] ;  /* 0x00000000fffff984 */ /* 0x000fe20000000800 */
[----:B------:R-:W-:Y:S01]  /*14a10*/  @!PT LDS RZ, [RZ] ;  /* 0x00000000fffff984 */ /* 0x000fe20000000800 */
[----:B------:R-:W-:Y:S01]  /*14a20*/  @!PT LDS RZ, [RZ] ;  /* 0x00000000fffff984 */ /* 0x000fe20000000800 */
[----:B------:R0:W-:Y:S04]  /*14a30*/  @!P2 LDGSTS.E.BYPASS.LTC128B.128 [R9+0x11400], desc[UR50][R6.64], !P1 ;  /* 0x114000000609afae */ /* 0x0001e8000c901d72 */
[----:B------:R0:W-:Y:S01]  /*14a40*/  @!P2 LDGSTS.E.BYPASS.LTC128B.128 [R9+0x15400], desc[UR50][R6.64+0x80], !P0 ;  /* 0x154000800609afae */ /* 0x0001e2000c101d72 */
[----:B------:R-:W-:Y:S01]  /*14a50*/  ISETP.GE.AND P2, PT, R5, R3, PT ;  /* 0x000000030500720c */ /* 0x000fe20003f46270 */
[----:B------:R-:W-:-:S12]  /*14a60*/  IMAD.MOV.U32 R5, RZ, RZ, R14 ;  /* 0x000000ffff057224 */ /* 0x000fd800078e000e */
[----:B0-----:R-:W-:Y:S05]  /*14a70*/  WARPSYNC.COLLECTIVE R15, `(.L_x_8007) ;  /* 0x000000000f087348 */ /* 0x001fea0003c00000 */
[----:B------:R1:W2:Y:S02]  /*14a80*/  SHFL.IDX P6, R14, R13, R12, R11 ;  /* 0x0000000c0d0e7389 */ /* 0x0002a400000c000b */
[----:B012---:R-:W-:Y:S01]  /*14a90*/  ENDCOLLECTIVE ;  /* 0x000000000000791b */ /* 0x007fe20003800000 */
.L_x_8007:
[----:B------:R-:W-:Y:S02]  /*14aa0*/  IMAD.MOV.U32 R13, RZ, RZ, R4 ;  /* 0x000000ffff0d7224 */ /* 0x000fe400078e0004 */
[----:B------:R-:W-:Y:S02]  /*14ab0*/  IMAD.MOV.U32 R12, RZ, RZ, 0x4 ;  /* 0x00000004ff0c7424 */ /* 0x000fe400078e00ff */
[----:B------:R-:W-:-:S07]  /*14ac0*/  IMAD.MOV.U32 R6, RZ, RZ, R14 ;  /* 0x000000ffff067224 */ /* 0x000fce00078e000e */
[----:B------:R-:W-:Y:S05]  /*14ad0*/  WARPSYNC.COLLECTIVE R15, `(.L_x_8008) ;  /* 0x000000000f087348 */ /* 0x000fea0003c00000 */
[----:B------:R0:W1:Y:S02]  /*14ae0*/  SHFL.IDX P6, R14, R13, R12, R11 ;  /* 0x0000000c0d0e7389 */ /* 0x00006400000c000b */
[----:B01----:R-:W-:Y:S01]  /*14af0*/  ENDCOLLECTIVE ;  /* 0x000000000000791b */ /* 0x003fe20003800000 */
.L_x_8008:
        /* <DEDUP_REMOVED lines=15> */
.L_x_8009:
[----:B------:R-:W-:Y:S02]  /*14bf0*/  IMAD.MOV.U32 R13, RZ, RZ, R4 ;  /* 0x000000ffff0d7224 */ /* 0x000fe400078e0004 */
[----:B------:R-:W-:Y:S02]  /*14c00*/  IMAD.MOV.U32 R12, RZ, RZ, 0x5 ;  /* 0x00000005ff0c7424 */ /* 0x000fe400078e00ff */
[----:B------:R-:W-:-:S07]  /*14c10*/  IMAD.MOV.U32 R6, RZ, RZ, R14 ;  /* 0x000000ffff067224 */ /* 0x000fce00078e000e */
[----:B------:R-:W-:Y:S05]  /*14c20*/  WARPSYNC.COLLECTIVE R15, `(.L_x_8010) ;  /* 0x000000000f087348 */ /* 0x000fea0003c00000 */
[----:B------:R0:W1:Y:S02]  /*14c30*/  SHFL.IDX P6, R14, R13, R12, R11 ;  /* 0x0000000c0d0e7389 */ /* 0x00006400000c000b */
[----:B01----:R-:W-:Y:S01]  /*14c40*/  ENDCOLLECTIVE ;  /* 0x000000000000791b */ /* 0x003fe20003800000 */
.L_x_8010:
        /* <DEDUP_REMOVED lines=15> */
.L_x_8011:
[----:B------:R-:W-:Y:S02]  /*14d40*/  IMAD.MOV.U32 R13, RZ, RZ, R4 ;  /* 0x000000ffff0d7224 */ /* 0x000fe400078e0004 */
[----:B------:R-:W-:Y:S02]  /*14d50*/  IMAD.MOV.U32 R12, RZ, RZ, 0x6 ;  /* 0x00000006ff0c7424 */ /* 0x000fe400078e00ff */
[----:B------:R-:W-:-:S07]  /*14d60*/  IMAD.MOV.U32 R6, RZ, RZ, R14 ;  /* 0x000000ffff067224 */ /* 0x000fce00078e000e */
[----:B------:R-:W-:Y:S05]  /*14d70*/  WARPSYNC.COLLECTIVE R15, `(.L_x_8012) ;  /* 0x000000000f087348 */ /* 0x000fea0003c00000 */
[----:B------:R0:W1:Y:S02]  /*14d80*/  SHFL.IDX P6, R14, R13, R12, R11 ;  /* 0x0000000c0d0e7389 */ /* 0x00006400000c000b */
[----:B01----:R-:W-:Y:S01]  /*14d90*/  ENDCOLLECTIVE ;  /* 0x000000000000791b */ /* 0x003fe20003800000 */
.L_x_8012:
[----:B------:R-:W-:-:S05]  /*14da0*/  @!P2 LEA R6, P3, R10, R6, 0x1 ;  /* 0x000000060a06a211 */ /* 0x000fca00078608ff */
[----:B------:R-:W-:Y:S01]  /*14db0*/  @!P2 IMAD.X R5, RZ, RZ, R5, P3 ;  /* 0x000000ffff05a224 */ /* 0x000fe200018e0605 */
[----:B------:R-:W-:-:S03]  /*14dc0*/  ISETP.GE.AND P3, PT, R8, R3, PT ;  /* 0x000000030800720c */ /* 0x000fc60003f66270 */
[----:B------:R-:W-:Y:S02]  /*14dd0*/  @!P2 IMAD.MOV.U32 R7, RZ, RZ, R5 ;  /* 0x000000ffff07a224 */ /* 0x000fe400078e0005 */
[----:B------:R-:W-:-:S03]  /*14de0*/  IMAD.MOV.U32 R13, RZ, RZ, R0 ;  /* 0x000000ffff0d7224 */ /* 0x000fc600078e0000 */
        /* <DEDUP_REMOVED lines=9> */
.L_x_8013:
[----:B------:R-:W-:Y:S02]  /*14e80*/  IMAD.MOV.U32 R13, RZ, RZ, R4 ;  /* 0x000000ffff0d7224 */ /* 0x000fe400078e0004 */
[----:B------:R-:W-:Y:S02]  /*14e90*/  IMAD.MOV.U32 R12, RZ, RZ, 0x7 ;  /* 0x00000007ff0c7424 */ /* 0x000fe400078e00ff */
[----:B------:R-:W-:-:S07]  /*14ea0*/  IMAD.MOV.U32 R6, RZ, RZ, R14 ;  /* 0x000000ffff067224 */ /* 0x000fce00078e000e */
[----:B------:R-:W-:Y:S05]  /*14eb0*/  WARPSYNC.COLLECTIVE R15, `(.L_x_8014) ;  /* 0x000000000f087348 */ /* 0x000fea0003c00000 */
[----:B------:R0:W1:Y:S02]  /*14ec0*/  SHFL.IDX P6, R14, R13, R12, R11 ;  /* 0x0000000c0d0e7389 */ /* 0x00006400000c000b */
[----:B01----:R-:W-:Y:S01]  /*14ed0*/  ENDCOLLECTIVE ;  /* 0x000000000000791b */ /* 0x003fe20003800000 */
.L_x_8014:
[----:B------:R-:W-:-:S05]  /*14ee0*/  @!P3 LEA R6, P2, R10, R6, 0x1 ;  /* 0x000000060a06b211 */ /* 0x000fca00078408ff */
[----:B------:R-:W-:-:S04]  /*14ef0*/  @!P3 IMAD.X R5, RZ, RZ, R5, P2 ;  /* 0x000000ffff05b224 */ /* 0x000fc800010e0605 */
        /* <DEDUP_REMOVED lines=11> */
.L_x_8015:
[----:B------:R-:W-:Y:S01]  /*14fb0*/  IMAD.MOV.U32 R0, RZ, RZ, R14 ;  /* 0x000000ffff007224 */ /* 0x000fe200078e000e */
[----:B------:R-:W-:Y:S06]  /*14fc0*/  BRA `(.L_x_8016) ;  /* 0xffffffc400b87947 */ /* 0x000fec000383ffff */
.L_x_7917:
[----:B0-----:R0:W1:Y:S02]  /*14fd0*/  SYNCS.PHASECHK.TRANS64.TRYWAIT P0, [R17+URZ+0x28820], R0 ;  /* 0x02882000110075a7 */ /* 0x001064000800017f */
[----:B-1----:R-:W-:Y:S05]  /*14fe0*/  @!P0 NANOSLEEP.SYNCS 0x989680 ;  /* 0x009896800000895d */ /* 0x002fea0003900000 */
[----:B------:R-:W1:Y:S02]  /*14ff0*/  @!P0 SYNCS.PHASECHK.TRANS64 P0, [R17+URZ+0x28820], R0 ;  /* 0x02882000110085a7 */ /* 0x000e64000800007f */
[----:B-1----:R-:W-:Y:S05]  /*15000*/  @!P0 BRA `(.L_x_7917) ;  /* 0xfffffffc00f08947 */ /* 0x002fea000383ffff */
[----:B------:R-:W-:Y:S05]  /*15010*/  BRA `(.L_x_8017) ;  /* 0xffffffc800287947 */ /* 0x000fea000383ffff */
.L_x_7924:
[----:B0-----:R0:W1:Y:S02]  /*15020*/  SYNCS.PHASECHK.TRANS64.TRYWAIT P0, [R7+URZ+0x28840], R3 ;  /* 0x02884003070075a7 */ /* 0x001064000800017f */
[----:B-1----:R-:W-:Y:S05]  /*15030*/  @!P0 NANOSLEEP.SYNCS 0x989680 ;  /* 0x009896800000895d */ /* 0x002fea0003900000 */
[----:B------:R-:W1:Y:S02]  /*15040*/  @!P0 SYNCS.PHASECHK.TRANS64 P0, [R7+URZ+0x28840], R3 ;  /* 0x02884003070085a7 */ /* 0x000e64000800007f */
[----:B-1----:R-:W-:Y:S05]  /*15050*/  @!P0 BRA `(.L_x_7924) ;  /* 0xfffffffc00f08947 */ /* 0x002fea000383ffff */
[----:B------:R-:W-:Y:S05]  /*15060*/  BRA `(.L_x_8018) ;  /* 0xffffffc800e07947 */ /* 0x000fea000383ffff */
.L_x_7930:
[----:B0-----:R0:W1:Y:S02]  /*15070*/  SYNCS.PHASECHK.TRANS64.TRYWAIT P0, [R7+URZ+0x60], R3 ;  /* 0x00006003070075a7 */ /* 0x001064000800017f */
[----:B-1----:R-:W-:Y:S05]  /*15080*/  @!P0 NANOSLEEP.SYNCS 0x989680 ;  /* 0x009896800000895d */ /* 0x002fea0003900000 */
[----:B------:R-:W1:Y:S02]  /*15090*/  @!P0 SYNCS.PHASECHK.TRANS64 P0, [R7+URZ+0x60], R3 ;  /* 0x00006003070085a7 */ /* 0x000e64000800007f */
[----:B-1----:R-:W-:Y:S05]  /*150a0*/  @!P0 BRA `(.L_x_7930) ;  /* 0xfffffffc00f08947 */ /* 0x002fea000383ffff */
[----:B------:R-:W-:Y:S05]  /*150b0*/  BRA `(.L_x_8019) ;  /* 0xffffffcc00b07947 */ /* 0x000fea000383ffff */
.L_x_7940:
[----:B--2---:R2:W3:Y:S02]  /*150c0*/  SYNCS.PHASECHK.TRANS64.TRYWAIT P0, [R3+URZ+0x28840], R2 ;  /* 0x02884002030075a7 */ /* 0x0044e4000800017f */
[----:B---3--:R-:W-:Y:S05]  /*150d0*/  @!P0 NANOSLEEP.SYNCS 0x989680 ;  /* 0x009896800000895d */ /* 0x008fea0003900000 */
[----:B------:R-:W3:Y:S02]  /*150e0*/  @!P0 SYNCS.PHASECHK.TRANS64 P0, [R3+URZ+0x28840], R2 ;  /* 0x02884002030085a7 */ /* 0x000ee4000800007f */
[----:B---3--:R-:W-:Y:S05]  /*150f0*/  @!P0 BRA `(.L_x_7940) ;  /* 0xfffffffc00f08947 */ /* 0x008fea000383ffff */
[----:B------:R-:W-:Y:S05]  /*15100*/  BRA `(.L_x_8020) ;  /* 0xffffffd400347947 */ /* 0x000fea000383ffff */
.L_x_7946:
[----:B0-----:R0:W1:Y:S02]  /*15110*/  SYNCS.PHASECHK.TRANS64.TRYWAIT P0, [R2+URZ+0x60], R3 ;  /* 0x00006003020075a7 */ /* 0x001064000800017f */
[----:B-1----:R-:W-:Y:S05]  /*15120*/  @!P0 NANOSLEEP.SYNCS 0x989680 ;  /* 0x009896800000895d */ /* 0x002fea0003900000 */
[----:B------:R-:W1:Y:S02]  /*15130*/  @!P0 SYNCS.PHASECHK.TRANS64 P0, [R2+URZ+0x60], R3 ;  /* 0x00006003020085a7 */ /* 0x000e64000800007f */
[----:B-1----:R-:W-:Y:S05]  /*15140*/  @!P0 BRA `(.L_x_7946) ;  /* 0xfffffffc00f08947 */ /* 0x002fea000383ffff */
[----:B------:R-:W-:Y:S05]  /*15150*/  BRA `(.L_x_8021) ;  /* 0xffffffd800047947 */ /* 0x000fea000383ffff */
.L_x_7955:
[----:B--2---:R2:W3:Y:S02]  /*15160*/  SYNCS.PHASECHK.TRANS64.TRYWAIT P0, [R2+URZ+0x28840], R3 ;  /* 0x02884003020075a7 */ /* 0x0044e4000800017f */
[----:B---3--:R-:W-:Y:S05]  /*15170*/  @!P0 NANOSLEEP.SYNCS 0x989680 ;  /* 0x009896800000895d */ /* 0x008fea0003900000 */
[----:B------:R-:W3:Y:S02]  /*15180*/  @!P0 SYNCS.PHASECHK.TRANS64 P0, [R2+URZ+0x28840], R3 ;  /* 0x02884003020085a7 */ /* 0x000ee4000800007f */
[----:B---3--:R-:W-:Y:S05]  /*15190*/  @!P0 BRA `(.L_x_7955) ;  /* 0xfffffffc00f08947 */ /* 0x008fea000383ffff */
[----:B------:R-:W-:Y:S05]  /*151a0*/  BRA `(.L_x_8022) ;  /* 0xffffffdc00587947 */ /* 0x000fea000383ffff */
.L_x_7961:
[----:B0-----:R0:W1:Y:S02]  /*151b0*/  SYNCS.PHASECHK.TRANS64.TRYWAIT P0, [R2+URZ+0x60], R5 ;  /* 0x00006005020075a7 */ /* 0x001064000800017f */
[----:B-1----:R-:W-:Y:S05]  /*151c0*/  @!P0 NANOSLEEP.SYNCS 0x989680 ;  /* 0x009896800000895d */ /* 0x002fea0003900000 */
[----:B------:R-:W1:Y:S02]  /*151d0*/  @!P0 SYNCS.PHASECHK.TRANS64 P0, [R2+URZ+0x60], R5 ;  /* 0x00006005020085a7 */ /* 0x000e64000800007f */
[----:B-1----:R-:W-:Y:S05]  /*151e0*/  @!P0 BRA `(.L_x_7961) ;  /* 0xfffffffc00f08947 */ /* 0x002fea000383ffff */
[----:B------:R-:W-:Y:S05]  /*151f0*/  BRA `(.L_x_8023) ;  /* 0xffffffe000287947 */ /* 0x000fea000383ffff */
.L_x_7972:
[----:B0-----:R0:W3:Y:S02]  /*15200*/  SYNCS.PHASECHK.TRANS64.TRYWAIT P0, [R3+URZ+0x28860], R0 ;  /* 0x02886000030075a7 */ /* 0x0010e4000800017f */
[----:B---3--:R-:W-:Y:S05]  /*15210*/  @!P0 NANOSLEEP.SYNCS 0x989680 ;  /* 0x009896800000895d */ /* 0x008fea0003900000 */
[----:B------:R-:W3:Y:S02]  /*15220*/  @!P0 SYNCS.PHASECHK.TRANS64 P0, [R3+URZ+0x28860], R0 ;  /* 0x02886000030085a7 */ /* 0x000ee4000800007f */
[----:B---3--:R-:W-:Y:S05]  /*15230*/  @!P0 BRA `(.L_x_7972) ;  /* 0xfffffffc00f08947 */ /* 0x008fea000383ffff */
[----:B------:R-:W-:Y:S05]  /*15240*/  BRA `(.L_x_8024) ;  /* 0xffffffe400687947 */ /* 0x000fea000383ffff */
.L_x_7979:
[----:B------:R-:W-:Y:S01]  /*15250*/  BSSY B0, `(.L_x_8025) ;  /* 0x0000008000007945 */ /* 0x000fe20003800000 */
[----:B-----5:R-:W-:Y:S02]  /*15260*/  IMAD.MOV.U32 R13, RZ, RZ, R2 ;  /* 0x000000ffff0d7224 */ /* 0x020fe400078e0002 */
[----:B------:R-:W-:Y:S02]  /*15270*/  IMAD.MOV.U32 R12, RZ, RZ, RZ ;  /* 0x000000ffff0c7224 */ /* 0x000fe400078e00ff */
[----:B------:R-:W-:Y:S02]  /*15280*/  IMAD.MOV.U32 R11, RZ, RZ, 0x1f ;  /* 0x0000001fff0b7424 */ /* 0x000fe400078e00ff */
[----:B------:R-:W-:-:S07]  /*15290*/  IMAD.MOV.U32 R15, RZ, RZ, -0x1 ;  /* 0xffffffffff0f7424 */ /* 0x000fce00078e00ff */
[----:B-123--:R-:W-:Y:S05]  /*152a0*/  WARPSYNC.COLLECTIVE R15, `(.L_x_8026) ;  /* 0x000000000f087348 */ /* 0x00efea0003c00000 */
[----:B------:R0:W4:Y:S02]  /*152b0*/  SHFL.IDX P6, R14, R13, R12, R11 ;  /* 0x0000000c0d0e7389 */ /* 0x00012400000c000b */
[----:B01234-:R-:W-:Y:S01]  /*152c0*/  ENDCOLLECTIVE ;  /* 0x000000000000791b */ /* 0x01ffe20003800000 */
.L_x_8026:
[----:B------:R-:W-:Y:S05]  /*152d0*/  BSYNC B0 ;  /* 0x0000000000007941 */ /* 0x000fea0003800000 */
.L_x_8025:
[----:B------:R-:W-:Y:S05]  /*152e0*/  BRA `(.L_x_8027) ;  /* 0xffffffe800607947 */ /* 0x000fea000383ffff */
.L_x_7982:
[----:B0-----:R0:W1:Y:S02]  /*152f0*/  SYNCS.PHASECHK.TRANS64.TRYWAIT P0, [R0+URZ+0x28820], R3 ;  /* 0x02882003000075a7 */ /* 0x001064000800017f */
[----:B-1----:R-:W-:Y:S05]  /*15300*/  @!P0 NANOSLEEP.SYNCS 0x989680 ;  /* 0x009896800000895d */ /* 0x002fea0003900000 */
[----:B------:R-:W1:Y:S02]  /*15310*/  @!P0 SYNCS.PHASECHK.TRANS64 P0, [R0+URZ+0x28820], R3 ;  /* 0x02882003000085a7 */ /* 0x000e64000800007f */
[----:B-1----:R-:W-:Y:S05]  /*15320*/  @!P0 BRA `(.L_x_7982) ;  /* 0xfffffffc00f08947 */ /* 0x002fea000383ffff */
[----:B------:R-:W-:Y:S05]  /*15330*/  BRA `(.L_x_8028) ;  /* 0xffffffe800ac7947 */ /* 0x000fea000383ffff */
.L_x_7983:
        /* <DEDUP_REMOVED lines=8> */
[----:B0-23--:R-:W-:Y:S05]  /*153c0*/  WARPSYNC.COLLECTIVE R15, `(.L_x_8030) ;  /* 0x000000000f087348 */ /* 0x00dfea0003c00000 */
[----:B------:R1:W4:Y:S02]  /*153d0*/  SHFL.IDX P6, R14, R13, R12, R11 ;  /* 0x0000000c0d0e7389 */ /* 0x00032400000c000b */
[----:B01234-:R-:W-:Y:S01]  /*153e0*/  ENDCOLLECTIVE ;  /* 0x000000000000791b */ /* 0x01ffe20003800000 */
.L_x_8030:
[----:B------:R-:W-:Y:S05]  /*153f0*/  BSYNC B0 ;  /* 0x0000000000007941 */ /* 0x000fea0003800000 */
.L_x_8029:
[----:B------:R-:W-:Y:S05]  /*15400*/  BRA `(.L_x_8031) ;  /* 0xffffffe800947947 */ /* 0x000fea000383ffff */
.L_x_7986:
[----:B------:R-:W-:Y:S01]  /*15410*/  BSSY B1, `(.L_x_8032) ;  /* 0x0000006000017945 */ /* 0x000fe20003800000 */
[----:B------:R-:W-:-:S07]  /*15420*/  IMAD.MOV.U32 R15, RZ, RZ, -0x1 ;  /* 0xffffffffff0f7424 */ /* 0x000fce00078e00ff */
[----:B0123--:R-:W-:Y:S05]  /*15430*/  WARPSYNC.COLLECTIVE R15, `(.L_x_8033) ;  /* 0x000000000f0c7348 */ /* 0x00ffea0003c00000 */
[----:B------:R-:W-:Y:S02]  /*15440*/  ELECT P6, UR62, PT ;  /* 0x00000000003e782f */ /* 0x000fe400038c0000 */
[----:B------:R-:W-:Y:S01]  /*15450*/  MOV R14, UR62 ;  /* 0x0000003e000e7c02 */ /* 0x000fe20008000f00 */
[----:B0123--:R-:W-:Y:S10]  /*15460*/  ENDCOLLECTIVE ;  /* 0x000000000000791b */ /* 0x00fff40003800000 */
.L_x_8033:
[----:B------:R-:W-:Y:S05]  /*15470*/  BSYNC B1 ;  /* 0x0000000000017941 */ /* 0x000fea0003800000 */
.L_x_8032:
[----:B------:R-:W-:Y:S05]  /*15480*/  BRA `(.L_x_8034) ;  /* 0xffffffe8008c7947 */ /* 0x000fea000383ffff */
.L_x_7988:
[----:B0-----:R0:W1:Y:S02]  /*15490*/  SYNCS.PHASECHK.TRANS64.TRYWAIT P0, [R6+URZ], R5 ;  /* 0x00000005060075a7 */ /* 0x001064000800017f */
[----:B-1----:R-:W-:Y:S05]  /*154a0*/  @!P0 NANOSLEEP.SYNCS 0x989680 ;  /* 0x009896800000895d */ /* 0x002fea0003900000 */
[----:B------:R-:W1:Y:S02]  /*154b0*/  @!P0 SYNCS.PHASECHK.TRANS64 P0, [R6+URZ], R5 ;  /* 0x00000005060085a7 */ /* 0x000e64000800007f */
[----:B-1----:R-:W-:Y:S05]  /*154c0*/  @!P0 BRA `(.L_x_7988) ;  /* 0xfffffffc00f08947 */ /* 0x002fea000383ffff */
[----:B------:R-:W-:Y:S05]  /*154d0*/  BRA `(.L_x_8035) ;  /* 0xffffffe800c47947 */ /* 0x000fea000383ffff */
.L_x_7989:
[----:B-1----:R1:W3:Y:S02]  /*154e0*/  SYNCS.PHASECHK.TRANS64.TRYWAIT P0, [R3+URZ], R2 ;  /* 0x00000002030075a7 */ /* 0x0022e4000800017f */
[----:B---3--:R-:W-:Y:S05]  /*154f0*/  @!P0 NANOSLEEP.SYNCS 0x989680 ;  /* 0x009896800000895d */ /* 0x008fea0003900000 */
[----:B------:R-:W3:Y:S02]  /*15500*/  @!P0 SYNCS.PHASECHK.TRANS64 P0, [R3+URZ], R2 ;  /* 0x00000002030085a7 */ /* 0x000ee4000800007f */
[----:B---3--:R-:W-:Y:S05]  /*15510*/  @!P0 BRA `(.L_x_7989) ;  /* 0xfffffffc00f08947 */ /* 0x008fea000383ffff */
[----:B------:R-:W-:Y:S05]  /*15520*/  BRA `(.L_x_8036) ;  /* 0xffffffe800b87947 */ /* 0x000fea000383ffff */
.L_x_7991:
[----:B-1----:R1:W3:Y:S02]  /*15530*/  SYNCS.PHASECHK.TRANS64.TRYWAIT P0, [R18+URZ], R5 ;  /* 0x00000005120075a7 */ /* 0x0022e4000800017f */
[----:B---3--:R-:W-:Y:S05]  /*15540*/  @!P0 NANOSLEEP.SYNCS 0x989680 ;  /* 0x009896800000895d */ /* 0x008fea0003900000 */
[----:B------:R-:W3:Y:S02]  /*15550*/  @!P0 SYNCS.PHASECHK.TRANS64 P0, [R18+URZ], R5 ;  /* 0x00000005120085a7 */ /* 0x000ee4000800007f */
[----:B---3--:R-:W-:Y:S05]  /*15560*/  @!P0 BRA `(.L_x_7991) ;  /* 0xfffffffc00f08947 */ /* 0x008fea000383ffff */
[----:B------:R-:W-:Y:S05]  /*15570*/  BRA `(.L_x_8037) ;  /* 0xffffffe800bc7947 */ /* 0x000fea000383ffff */
.L_x_8038:
        /* <DEDUP_REMOVED lines=16> */
.L_x_15317:


//--------------------- .text._ZN7cutlass13device_kernelIN5flash11enable_sm90INS1_16FlashAttnFwdSm90INS1_25CollectiveMainloopFwdSm90ILi2EN4cute5tupleIJNS5_1CILi1EEES8_S8_EEENS6_IJNS7_ILi128EEESA_SA_EEELi128ENS_6half_tEfNS_4arch4Sm90ELb0ELb1ELb0ELb1ELb0ELb0ELb0ELb1ELb1ELb1ELb0ELb0EEENS1_21CollectiveEpilogueFwdISB_S9_SC_SE_Li256ELb1ELb1ELb0ELb0EEENS1_36VarlenDynamicPersistentTileSchedulerILi128ELi128ELi256ELi128ELb0ELb1ELb1ELb1ELb0ELb1EEEEEEEEEvNT_6ParamsE --------------------------
	.section	.text._ZN7cutlass13device_kernelIN5flash11enable_sm90INS1_16FlashAttnFwdSm90INS1_25CollectiveMainloopFwdSm90ILi2EN4cute5tupleIJNS5_1CILi1EEES8_S8_EEENS6_IJNS7_ILi128EEESA_SA_EEELi128ENS_6half_tEfNS_4arch4Sm90ELb0ELb1ELb0ELb1ELb0ELb0ELb0ELb1ELb1ELb1ELb0ELb0EEENS1_21CollectiveEpilogueFwdISB_S9_SC_SE_Li256ELb1ELb1ELb0ELb0EEENS1_36VarlenDynamicPersistentTileSchedulerILi128ELi128ELi256ELi128ELb0ELb1ELb1ELb1ELb0ELb1EEEEEEEEEvNT_6ParamsE,"ax",@progbits
	.align	128
.text._ZN7cutlass13device_kernelIN5flash11enable_sm90INS1_16FlashAttnFwdSm90INS1_25CollectiveMainloopFwdSm90ILi2EN4cute5tupleIJNS5_1CILi1EEES8_S8_EEENS6_IJNS7_ILi128EEESA_SA_EEELi128ENS_6half_tEfNS_4arch4Sm90ELb0ELb1ELb0ELb1ELb0ELb0ELb0ELb1ELb1ELb1ELb0ELb0EEENS1_21CollectiveEpilogueFwdISB_S9_SC_SE_Li256ELb1ELb1ELb0ELb0EEENS1_36VarlenDynamicPersistentTileSchedulerILi128ELi128ELi256ELi128ELb0ELb1ELb1ELb1ELb0ELb1EEEEEEEEEvNT_6ParamsE:
        .type           _ZN7cutlass13device_kernelIN5flash11enable_sm90INS1_16FlashAttnFwdSm90INS1_25CollectiveMainloopFwdSm90ILi2EN4cute5tupleIJNS5_1CILi1EEES8_S8_EEENS6_IJNS7_ILi128EEESA_SA_EEELi128ENS_6half_tEfNS_4arch4Sm90ELb0ELb1ELb0ELb1ELb0ELb0ELb0ELb1ELb1ELb1ELb0ELb0EEENS1_21CollectiveEpilogueFwdISB_S9_SC_SE_Li256ELb1ELb1ELb0ELb0EEENS1_36VarlenDynamicPersistentTileSchedulerILi128ELi128ELi256ELi128ELb0ELb1ELb1ELb1ELb0ELb1EEEEEEEEEvNT_6ParamsE,@function
        .size           _ZN7cutlass13device_kernelIN5flash11enable_sm90INS1_16FlashAttnFwdSm90INS1_25CollectiveMainloopFwdSm90ILi2EN4cute5tupleIJNS5_1CILi1EEES8_S8_EEENS6_IJNS7_ILi128EEESA_SA_EEELi128ENS_6half_tEfNS_4arch4Sm90ELb0ELb1ELb0ELb1ELb0ELb0ELb0ELb1ELb1ELb1ELb0ELb0EEENS1_21CollectiveEpilogueFwdISB_S9_SC_SE_Li256ELb1ELb1ELb0ELb0EEENS1_36VarlenDynamicPersistentTileSchedulerILi128ELi128ELi256ELi128ELb0ELb1ELb1ELb1ELb0ELb1EEEEEEEEEvNT_6ParamsE,(.L_x_15318 - _ZN7cutlass13device_kernelIN5flash11enable_sm90INS1_16FlashAttnFwdSm90INS1_25CollectiveMainloopFwdSm90ILi2EN4cute5tupleIJNS5_1CILi1EEES8_S8_EEENS6_IJNS7_ILi128EEESA_SA_EEELi128ENS_6half_tEfNS_4arch4Sm90ELb0ELb1ELb0ELb1ELb0ELb0ELb0ELb1ELb1ELb1ELb0ELb0EEENS1_21CollectiveEpilogueFwdISB_S9_SC_SE_Li256ELb1ELb1ELb0ELb0EEENS1_36VarlenDynamicPersistentTileSchedulerILi128ELi128ELi256ELi128ELb0ELb1ELb1ELb1ELb0ELb1EEEEEEEEEvNT_6ParamsE)
        .other          _ZN7cutlass13device_kernelIN5flash11enable_sm90INS1_16FlashAttnFwdSm90INS1_25CollectiveMainloopFwdSm90ILi2EN4cute5tupleIJNS5_1CILi1EEES8_S8_EEENS6_IJNS7_ILi128EEESA_SA_EEELi128ENS_6half_tEfNS_4arch4Sm90ELb0ELb1ELb0ELb1ELb0ELb0ELb0ELb1ELb1ELb1ELb0ELb0EEENS1_21CollectiveEpilogueFwdISB_S9_SC_SE_Li256ELb1ELb1ELb0ELb0EEENS1_36VarlenDynamicPersistentTileSchedulerILi128ELi128ELi256ELi128ELb0ELb1ELb1ELb1ELb0ELb1EEEEEEEEEvNT_6ParamsE,@"STO_CUDA_ENTRY STV_DEFAULT"
_ZN7cutlass13device_kernelIN5flash11enable_sm90INS1_16FlashAttnFwdSm90INS1_25CollectiveMainloopFwdSm90ILi2EN4cute5tupleIJNS5_1CILi1EEES8_S8_EEENS6_IJNS7_ILi128EEESA_SA_EEELi128ENS_6half_tEfNS_4arch4Sm90ELb0ELb1ELb0ELb1ELb0ELb0ELb0ELb1ELb1ELb1ELb0ELb0EEENS1_21CollectiveEpilogueFwdISB_S9_SC_SE_Li256ELb1ELb1ELb0ELb0EEENS1_36VarlenDynamicPersistentTileSchedulerILi128ELi128ELi256ELi128ELb0ELb1ELb1ELb1ELb0ELb1EEEEEEEEEvNT_6ParamsE:
        /* <DEDUP_REMOVED lines=18> */
.L_x_8040:
[----:B------:R-:W-:Y:S05]  /*0120*/  BSYNC B0 ;  /* 0x0000000000007941 */ /* 0x000fea0003800000 */
.L_x_8039:
        /* <DEDUP_REMOVED lines=41> */
.L_x_8041:
        /* <DEDUP_REMOVED lines=22> */
.L_x_8042:
        /* <DEDUP_REMOVED lines=18> */
.L_x_8043:
        /* <DEDUP_REMOVED lines=22> */
.L_x_8044:
        /* <DEDUP_REMOVED lines=22> */
.L_x_8045:
[----:B------:R-:W-:Y:S01]  /*0900*/  PLOP3.LUT P0, PT, PT, PT, UP0, 0x80, 0x0 ;  /* 0x000000000000781c */ /* 0x000fe20003f0f008 */
[----:B------:R-:W-:Y:S01]  /*0910*/  UMOV UR36, 0x1 ;  /* 0x0000000100247882 */ /* 0x000fe20000000000 */
[----:B------:R-:W-:Y:S01]  /*0920*/  NOP ;  /* 0x0000000000007918 */ /* 0x000fe20000000000 */
[----:B------:R-:W-:Y:S01]  /*0930*/  USEL UR36, UR36, 0x2, !UP0 ;  /* 0x0000000224247887 */ /* 0x000fe2000c000000 */
[----:B------:R-:W-:Y:S01]  /*0940*/  ULDC.64 UR50, c[0x0][0x208] ;  /* 0x0000820000327ab9 */ /* 0x000fe20000000a00 */
[----:B012-4-:R-:W-:Y:S08]  /*0950*/  BAR.SYNC.DEFER_BLOCKING 0x0 ;  /* 0x0000000000007b1d */ /* 0x017ff00000010000 */
[----:B------:R-:W-:Y:S05]  /*0960*/  @!P0 BRA `(.L_x_8046) ;  /* 0x000000f000fc8947 */ /* 0x000fea0003800000 */
.L_x_8047:
[----:B------:R-:W-:-:S08]  /*0970*/  NOP ;  /* 0x0000000000007918 */ /* 0x000fd00000000000 */
[----:B------:R-:W0:Y:S02]  /*0980*/  USETMAXREG.TRY_ALLOC.CTAPOOL UP0, 0xf0 ;  /* 0x000000f0000079c8 */ /* 0x000e240008000600 */
[----:B0-----:R-:W-:-:S13]  /*0990*/  PLOP3.LUT P0, PT, PT, PT, UP0, 0x80, 0x0 ;  /* 0x000000000000781c */ /* 0x001fda0003f0f008 */
[----:B------:R-:W-:Y:S05]  /*09a0*/  @!P0 BRA `(.L_x_8047) ;  /* 0xfffffffc00f08947 */ /* 0x000fea000383ffff */
[----:B------:R-:W0:Y:S01]  /*09b0*/  S2R R2, SR_TID.X ;  /* 0x0000000000027919 */ /* 0x000e220000002100 */
        /* <DEDUP_REMOVED lines=13> */
[----:B------:R-:W-:Y:S01]  /*0a90*/  VIADD R191, R2, 0xffffff80 ;  /* 0xffffff8002bf7836 */ /* 0x000fe20000000000 */
[----:B------:R-:W-:Y:S01]  /*0aa0*/  R2UR UR7, R6 ;  /* 0x00000000060772ca */ /* 0x000fe200000e0000 */
[----:B------:R-:W-:Y:S01]  /*0ab0*/  ULOP3.LUT UR48, UR36, 0x1, URZ, 0xfc, !UPT ;  /* 0x0000000124307892 */ /* 0x000fe2000f8efc3f */
[----:B------:R-:W-:Y:S01]  /*0ac0*/  R2UR UR6, R7 ;  /* 0x00000000070672ca */ /* 0x000fe200000e0000 */
[----:B------:R-:W-:Y:S01]  /*0ad0*/  UMOV UR47, URZ ;  /* 0x0000003f002f7c82 */ /* 0x000fe20008000000 */
[----:B------:R-:W-:Y:S01]  /*0ae0*/  SHF.R.S32.HI R0, RZ, 0x1f, R191 ;  /* 0x0000001fff007819 */ /* 0x000fe200000114bf */
[----:B------:R-:W-:Y:S01]  /*0af0*/  UMOV UR46, URZ ;  /* 0x0000003f002e7c82 */ /* 0x000fe20008000000 */
[----:B------:R-:W-:Y:S01]  /*0b00*/  R2UR UR5, R5 ;  /* 0x00000000050572ca */ /* 0x000fe200000e0000 */
[----:B------:R-:W-:Y:S01]  /*0b10*/  UMOV UR45, URZ ;  /* 0x0000003f002d7c82 */ /* 0x000fe20008000000 */
[CC--:B------:R-:W-:Y:S02]  /*0b20*/  LEA.HI R3, R0.reuse, R191.reuse, RZ, 0x7 ;  /* 0x000000bf00037211 */ /* 0x0c0fe400078f38ff */
[----:B------:R-:W-:-:S02]  /*0b30*/  LEA.HI R4, R0, R191, RZ, 0x5 ;  /* 0x000000bf00047211 */ /* 0x000fc400078f28ff */
[----:B------:R-:W-:Y:S02]  /*0b40*/  LOP3.LUT R2, R3, 0xffffff80, RZ, 0xc0, !PT ;  /* 0xffffff8003027812 */ /* 0x000fe400078ec0ff */
[----:B------:R-:W-:Y:S01]  /*0b50*/  SHF.R.S32.HI R186, RZ, 0x7, R3 ;  /* 0x00000007ffba7819 */ /* 0x000fe20000011403 */
[----:B------:R-:W-:Y:S02]  /*0b60*/  IMAD.SHL.U32 R6, R4, 0x20, RZ ;  /* 0x0000002004067824 */ /* 0x000fe400078e00ff */
[----:B------:R-:W-:Y:S01]  /*0b70*/  IMAD.IADD R185, R191, 0x1, -R2 ;  /* 0x00000001bfb97824 */ /* 0x000fe200078e0a02 */
[----:B------:R-:W-:Y:S02]  /*0b80*/  LEA.HI R2, R0, R191, RZ, 0x4 ;  /* 0x000000bf00027211 */ /* 0x000fe400078f20ff */
[----:B------:R-:W-:Y:S02]  /*0b90*/  LOP3.LUT R7, R6, 0xfffffc00, RZ, 0xc0, !PT ;  /* 0xfffffc0006077812 */ /* 0x000fe400078ec0ff */
[----:B------:R-:W-:-:S02]  /*0ba0*/  SHF.R.S32.HI R8, RZ, 0x1f, R185 ;  /* 0x0000001fff087819 */ /* 0x000fc400000114b9 */
[----:B------:R-:W-:Y:S02]  /*0bb0*/  LEA.HI R6, R0, R191, RZ, 0x2 ;  /* 0x000000bf00067211 */ /* 0x000fe400078f10ff */
[----:B------:R-:W-:Y:S02]  /*0bc0*/  LEA.HI R9, R8, R185, RZ, 0x2 ;  /* 0x000000b908097211 */ /* 0x000fe400078f10ff */
[----:B------:R-:W-:Y:S02]  /*0bd0*/  SHF.R.S32.HI R5, RZ, 0x4, R2 ;  /* 0x00000004ff057819 */ /* 0x000fe40000011402 */
[--C-:B------:R-:W-:Y:S02]  /*0be0*/  SHF.R.S32.HI R10, RZ, 0x2, R9.reuse ;  /* 0x00000002ff0a7819 */ /* 0x100fe40000011409 */
[----:B------:R-:W-:Y:S02]  /*0bf0*/  SHF.R.S32.HI R11, RZ, 0x1f, R9 ;  /* 0x0000001fff0b7819 */ /* 0x000fe40000011409 */
[----:B------:R-:W-:-:S02]  /*0c00*/  LOP3.LUT R4, R2, 0x3fffff0, RZ, 0xc0, !PT ;  /* 0x03fffff002047812 */ /* 0x000fc400078ec0ff */
[----:B------:R-:W-:Y:S02]  /*0c10*/  LOP3.LUT R6, R6, 0xfffffffc, RZ, 0xc0, !PT ;  /* 0xfffffffc06067812 */ /* 0x000fe400078ec0ff */
[----:B------:R-:W-:Y:S01]  /*0c20*/  LEA.HI R0, R0, R191, RZ, 0x3 ;  /* 0x000000bf00007211 */ /* 0x000fe200078f18ff */
[----:B------:R-:W-:Y:S01]  /*0c30*/  IMAD.IADD R4, R191, 0x1, -R4 ;  /* 0x00000001bf047824 */ /* 0x000fe200078e0a04 */
[----:B------:R-:W-:Y:S01]  /*0c40*/  LEA.HI R11, R11, R10, RZ, 0x3 ;  /* 0x0000000a0b0b7211 */ /* 0x000fe200078f18ff */
[----:B------:R-:W-:Y:S01]  /*0c50*/  IMAD.IADD R6, R191, 0x1, -R6 ;  /* 0x00000001bf067824 */ /* 0x000fe200078e0a06 */
        /* <DEDUP_REMOVED lines=17> */
[----:B------:R-:W-:Y:S01]  /*0d70*/  LOP3.LUT R16, R9, 0x7ffffffc, RZ, 0xc0, !PT ;  /* 0x7ffffffc09107812 */ /* 0x000fe200078ec0ff */
[----:B------:R-:W-:Y:S01]  /*0d80*/  IMAD.IADD R3, R186, 0x1, -R3 ;  /* 0x00000001ba037824 */ /* 0x000fe200078e0a03 */
        /* <DEDUP_REMOVED lines=8> */
.L_x_8147:
[----:B------:R-:W-:Y:S01]  /*0e10*/  ULDC.64 UR8, c[0x0][0xa28] ;  /* 0x00028a0000087ab9 */ /* 0x000fe20000000a00 */
[----:B------:R-:W-:Y:S01]  /*0e20*/  ULDC UR4, c[0x0][0x424] ;  /* 0x0001090000047ab9 */ /* 0x000fe20000000800 */
[----:B------:R-:W-:-:S04]  /*0e30*/  UISETP.NE.U32.AND UP0, UPT, UR8, URZ, UPT ;  /* 0x0000003f0800728c */ /* 0x000fc8000bf05070 */
        /* <DEDUP_REMOVED lines=18> */
[----:B------:R-:W-:Y:S01]  /*0f60*/  UMOV UR39, URZ ;  /* 0x0000003f00277c82 */ /* 0x000fe20008000000 */
[----:B------:R-:W-:Y:S02]  /*0f70*/  ULDC UR44, c[0x0][0x288] ;  /* 0x0000a200002c7ab9 */ /* 0x000fe40000000800 */
[----:B------:R-:W-:Y:S01]  /*0f80*/  UISETP.NE.AND.EX UP0, UPT, UR9, URZ, UPT, UP0 ;  /* 0x0000003f0900728c */ /* 0x000fe2000bf05300 */
[----:B------:R-:W-:Y:S02]  /*0f90*/  UMOV UR42, UR7 ;  /* 0x00000007002a7c82 */ /* 0x000fe40008000000 */
[----:B------:R-:W-:Y:S01]  /*0fa0*/  ULDC.64 UR8, c[0x0][0xa20] ;  /* 0x0002880000087ab9 */ /* 0x000fe20000000a00 */
[----:B------:R-:W-:Y:S01]  /*0fb0*/  USEL UR4, UR4, 0x1, UP0 ;  /* 0x0000000104047887 */ /* 0x000fe20008000000 */
[----:B------:R-:W-:Y:S01]  /*0fc0*/  ISETP.NE.U32.AND P1, PT, RZ, UR8, PT ;  /* 0x00000008ff007c0c */ /* 0x000fe2000bf25070 */
[----:B------:R-:W-:-:S02]  /*0fd0*/  ULDC UR8, c[0x0][0x2f0] ;  /* 0x0000bc0000087ab9 */ /* 0x000fc40000000800 */
        /* <DEDUP_REMOVED lines=9> */
[----:B------:R-:W-:Y:S02]  /*1070*/  ULDC.64 UR8, c[0x0][0xa00] ;  /* 0x0002800000087ab9 */ /* 0x000fe40000000a00 */
        /* <DEDUP_REMOVED lines=8> */
.L_x_8048:
[----:B------:R-:W-:Y:S01]  /*1100*/  UMOV UR37, UR6 ;  /* 0x0000000600257c82 */ /* 0x000fe20008000000 */
[----:B------:R-:W-:Y:S05]  /*1110*/  @!P1 BRA `(.L_x_8049) ;  /* 0x00000000001c9947 */ /* 0x000fea0003800000 */
[----:B------:R-:W-:Y:S02]  /*1120*/  ULDC.64 UR8, c[0x0][0xa20] ;  /* 0x0002880000087ab9 */ /* 0x000fe40000000a00 */
[----:B------:R-:W-:-:S06]  /*1130*/  UIMAD.WIDE UR6, UR6, 0x4, UR8 ;  /* 0x00000004060678a5 */ /* 0x000fcc000f8e0208 */
[----:B------:R-:W-:Y:S02]  /*1140*/  IMAD.U32 R2, RZ, RZ, UR6 ;  /* 0x00000006ff027e24 */ /* 0x000fe4000f8e00ff */
[----:B------:R-:W-:-:S05]  /*1150*/  IMAD.U32 R3, RZ, RZ, UR7 ;  /* 0x00000007ff037e24 */ /* 0x000fca000f8e00ff */
[----:B------:R-:W2:Y:S02]  /*1160*/  LDG.E R2, desc[UR50][R2.64] ;  /* 0x0000003202027981 */ /* 0x000ea4000c1e1900 */
[----:B--2---:R-:W-:Y:S01]  /*1170*/  R2UR UR4, R2 ;  /* 0x00000000020472ca */ /* 0x004fe200000e0000 */
[----:B------:R-:W-:-:S14]  /*1180*/  BRA `(.L_x_8050) ;  /* 0x0000000000347947 */ /* 0x000fdc0003800000 */
.L_x_8049:
        /* <DEDUP_REMOVED lines=13> */
.L_x_8050:
        /* <DEDUP_REMOVED lines=27> */
.L_x_8052:
[----:B------:R-:W-:-:S11]  /*1410*/  UISETP.NE.AND UP1, UPT, UR5, 0x1, UPT ;  /* 0x000000010500788c */ /* 0x000fd6000bf25270 */
[----:B------:R-:W-:Y:S02]  /*1420*/  @UP1 ULDC.64 UR8, c[0x0][0x9e8] ;  /* 0x00027a0000081ab9 */ /* 0x000fe40000000a00 */
[----:B------:R-:W-:-:S04]  /*1430*/  UIMAD.WIDE.U32 UR6, UR4, UR8, URZ ;  /* 0x00000008040672a5 */ /* 0x000fc8000f8e003f */
[----:B------:R-:W-:-:S12]  /*1440*/  @UP1 USHF.R.U32.HI UR4, URZ, UR9, UR7 ;  /* 0x000000093f041299 */ /* 0x000fd80008011607 */
.L_x_8053:
[----:B------:R-:W-:-:S06]  /*1450*/  UIMAD UR4, UR4, UR5, UR5 ;  /* 0x00000005040472a4 */ /* 0x000fcc000f8e0205 */
[----:B------:R-:W-:-:S07]  /*1460*/  VIMNMX R0, R0, UR4, PT ;  /* 0x0000000400007c48 */ /* 0x000fce000bfe0100 */
.L_x_8051:
        /* <DEDUP_REMOVED lines=29> */
.L_x_8055:
[----:B------:R-:W-:-:S11]  /*1640*/  UISETP.NE.AND UP0, UPT, UR5, 0x1, UPT ;  /* 0x000000010500788c */ /* 0x000fd6000bf05270 */
[----:B------:R-:W-:Y:S02]  /*1650*/  @UP0 ULDC.64 UR10, c[0x0][0x9e8] ;  /* 0x00027a00000a0ab9 */ /* 0x000fe40000000a00 */
[----:B------:R-:W-:-:S04]  /*1660*/  UIMAD.WIDE.U32 UR6, UR4, UR10, URZ ;  /* 0x0000000a040672a5 */ /* 0x000fc8000f8e003f */
[----:B------:R-:W-:-:S12]  /*1670*/  @UP0 USHF.R.U32.HI UR4, URZ, UR11, UR7 ;  /* 0x0000000b3f040299 */ /* 0x000fd80008011607 */
.L_x_8056:
[----:B------:R-:W-:-:S04]  /*1680*/  UIMAD UR4, UR4, UR5, URZ ;  /* 0x00000005040472a4 */ /* 0x000fc8000f8e023f */
[----:B------:R-:W-:-:S04]  /*1690*/  UISETP.LT.AND UP0, UPT, UR9, UR4, UPT ;  /* 0x000000040900728c */ /* 0x000fc8000bf01270 */
[----:B------:R-:W-:-:S12]  /*16a0*/  USEL UR9, UR9, UR4, !UP0 ;  /* 0x0000000409097287 */ /* 0x000fd8000c000000 */
.L_x_8054:
        /* <DEDUP_REMOVED lines=73> */
.L_x_8058:
        /* <DEDUP_REMOVED lines=9> */
.L_x_8277:
[----:B------:R-:W-:Y:S05]  /*1bd0*/  @!P0 BRA `(.L_x_8060) ;  /* 0x0000000000048947 */ /* 0x000fea0003800000 */
[----:B------:R-:W-:Y:S01]  /*1be0*/  BPT.TRAP 0x1 ;  /* 0x000000040000795c */ /* 0x000fe20000300000 */
.L_x_8060:
[----:B------:R-:W-:Y:S02]  /*1bf0*/  IMAD.U32 R5, RZ, RZ, UR45 ;  /* 0x0000002dff057e24 */ /* 0x000fe4000f8e00ff */
[----:B0-----:R-:W-:-:S03]  /*1c00*/  IMAD.U32 R0, RZ, RZ, UR46 ;  /* 0x0000002eff007e24 */ /* 0x001fc6000f8e00ff */
[----:B------:R-:W-:Y:S02]  /*1c10*/  LEA R5, R5, UR41, 0x3 ;  /* 0x0000002905057c11 */ /* 0x000fe4000f8e18ff */
[----:B------:R-:W-:-:S04]  /*1c20*/  SHF.L.U32 R0, R0, 0x1f, RZ ;  /* 0x0000001f00007819 */ /* 0x000fc800000006ff */
[----:B------:R0:W1:Y:S01]  /*1c30*/  SYNCS.PHASECHK.TRANS64.TRYWAIT P2, [R5+URZ+0x28830], R0 ;  /* 0x02883000050075a7 */ /* 0x000062000804017f */
[----:B------:R-:W-:Y:S05]  /*1c40*/  @!P0 BRA `(.L_x_8061) ;  /* 0x0000000000048947 */ /* 0x000fea0003800000 */
[----:B------:R-:W-:Y:S01]  /*1c50*/  BPT.TRAP 0x1 ;  /* 0x000000040000795c */ /* 0x000fe20000300000 */
.L_x_8061:
[----:B------:R-:W2:Y:S02]  /*1c60*/  S2R R2, SR_TID.X ;  /* 0x0000000000027919 */ /* 0x000ea40000002100 */
[----:B--2---:R-:W-:Y:S01]  /*1c70*/  LOP3.LUT P1, RZ, R2, 0x7f, RZ, 0xc0, !PT ;  /* 0x0000007f02ff7812 */ /* 0x004fe2000782c0ff */
[----:B-1----:R-:W-:-:S12]  /*1c80*/  @P2 BRA `(.L_x_8062) ;  /* 0x0000000000082947 */ /* 0x002fd80003800000 */
[----:B------:R-:W1:Y:S02]  /*1c90*/  SYNCS.PHASECHK.TRANS64.TRYWAIT P2, [R5+URZ+0x28830], R0 ;  /* 0x02883000050075a7 */ /* 0x000e64000804017f */
[----:B-1----:R-:W-:Y:S05]  /*1ca0*/  @!P2 BRA `(.L_x_8063) ;  /* 0x000001440040a947 */ /* 0x002fea0003800000 */
.L_x_8062:
[----:B------:R-:W-:Y:S05]  /*1cb0*/  WARPSYNC.ALL ;  /* 0x0000000000007948 */ /* 0x000fea0003800000 */
[----:B------:R-:W-:Y:S01]  /*1cc0*/  UIADD3 UR4, UR41, 0x18400, URZ ;  /* 0x0001840029047890 */ /* 0x000fe2000fffe03f */
[----:B------:R-:W-:Y:S01]  /*1cd0*/  WARPGROUP.ARRIVE ;  /* 0x00000000000079c5 */ /* 0x000fe20000000000 */
[----:B------:R-:W-:Y:S01]  /*1ce0*/  ULOP3.LUT UR32, UR53, 0x10000, URZ, 0xfc, !UPT ;  /* 0x0001000035207892 */ /* 0x000fe2000f8efc3f */
[----:B01----:R-:W-:Y:S01]  /*1cf0*/  VIADD R0, R17, UR38 ;  /* 0x0000002611007c36 */ /* 0x003fe20008000000 */
[----:B------:R-:W-:Y:S01]  /*1d00*/  USHF.R.U32.HI UR4, URZ, 0x4, UR4 ;  /* 0x000000043f047899 */ /* 0x000fe20008011604 */
[----:B------:R-:W-:Y:S01]  /*1d10*/  IMAD.MOV.U32 R3, RZ, RZ, -0x80 ;  /* 0xffffff80ff037424 */ /* 0x000fe200078e00ff */
[----:B------:R-:W-:Y:S01]  /*1d20*/  UMOV UR33, 0x40000040 ;  /* 0x4000004000217882 */ /* 0x000fe20000000000 */
[----:B------:R-:W-:Y:S01]  /*1d30*/  UMOV UR35, 0x40000040 ;  /* 0x4000004000237882 */ /* 0x000fe20000000000 */
[----:B------:R-:W-:Y:S01]  /*1d40*/  ULOP3.LUT UR4, UR4, 0x3fff, URZ, 0xc0, !UPT ;  /* 0x00003fff04047892 */ /* 0x000fe2000f8ec03f */
[----:B------:R-:W-:Y:S01]  /*1d50*/  IMAD.MOV.U32 R4, RZ, RZ, R0 ;  /* 0x000000ffff047224 */ /* 0x000fe200078e0000 */
[----:B------:R-:W-:Y:S01]  /*1d60*/  UMOV UR5, 0x40000040 ;  /* 0x4000004000057882 */ /* 0x000fe20000000000 */
[----:B------:R-:W-:Y:S01]  /*1d70*/  UMOV UR7, 0x40000040 ;  /* 0x4000004000077882 */ /* 0x000fe20000000000 */
[----:B------:R-:W-:Y:S01]  /*1d80*/  ULOP3.LUT UR49, UR4, 0x10000, URZ, 0xfc, !UPT ;  /* 0x0001000004317892 */ /* 0x000fe2000f8efc3f */
[----:B------:R-:W-:Y:S01]  /*1d90*/  IMAD R6, R88, R3, 0x80 ;  /* 0x0000008058067424 */ /* 0x000fe200078e0203 */
[----:B------:R-:W-:Y:S01]  /*1da0*/  UIADD3 UR4, UR32, 0x2, URZ ;  /* 0x0000000220047890 */ /* 0x000fe2000fffe03f */
[----:B------:R-:W-:Y:S01]  /*1db0*/  IMAD.U32 R7, RZ, RZ, UR44 ;  /* 0x0000002cff077e24 */ /* 0x000fe2000f8e00ff */
[----:B------:R-:W-:Y:S01]  /*1dc0*/  ULEA UR34, UR45, UR49, 0xb ;  /* 0x000000312d227291 */ /* 0x000fe2000f8e583f */
[----:B------:R-:W-:Y:S01]  /*1dd0*/  VIADD R3, R6, 0x1 ;  /* 0x0000000106037836 */ /* 0x000fe20000000000 */
[----:B------:R-:W-:Y:S01]  /*1de0*/  UIADD3 UR8, UR32, 0x4, URZ ;  /* 0x0000000420087890 */ /* 0x000fe2000fffe03f */
[----:B------:R-:W-:Y:S01]  /*1df0*/  LEA R11, R88, 0xffffff80, 0x7 ;  /* 0xffffff80580b7811 */ /* 0x000fe200078e38ff */
[----:B------:R-:W-:-:S02]  /*1e00*/  UIADD3 UR6, UR34, 0x2, URZ ;  /* 0x0000000222067890 */ /* 0x000fc4000fffe03f */
[----:B------:R-:W-:Y:S01]  /*1e10*/  UIADD3 UR10, UR34, 0x4, URZ ;  /* 0x00000004220a7890 */ /* 0x000fe2000fffe03f */
[----:B------:R-:W-:Y:S02]  /*1e20*/  UMOV UR9, 0x40000040 ;  /* 0x4000004000097882 */ /* 0x000fe40000000000 */
[----:B------:R-:W-:Y:S01]  /*1e30*/  HGMMA.64x128x16.F32 R24, gdesc[UR32], RZ, !UPT, gsb0 ;  /* 0x01e00000201879f0 */ /* 0x000fe2000c0008ff */
        /* <DEDUP_REMOVED lines=37> */
[----:B------:R-:W0:Y:S04]  /*2090*/  SHFL.IDX PT, R5, R4, RZ, 0x1c1f ;  /* 0x001c1fff04057589 */ /* 0x000e2800000e0000 */
        /* <DEDUP_REMOVED lines=22> */
[----:B-1----:R-:W-:Y:S02]  /*2200*/  IMAD R0, R16, -0x2, R3 ;  /* 0xfffffffe10007824 */ /* 0x002fe400078e0203 */
[----:B------:R-:W-:-:S03]  /*2210*/  VIADD R3, R6, UR39 ;  /* 0x0000002706037c36 */ /* 0x000fc60008000000 */
[----:B------:R-:W-:Y:S01]  /*2220*/  IADD3 R0, -R7, UR39, R0 ;  /* 0x0000002707007c10 */ /* 0x000fe2000fffe100 */
[----:B------:R-:W-:-:S04]  /*2230*/  IMAD R8, R16, -0x2, R3 ;  /* 0xfffffffe10087824 */ /* 0x000fc800078e0203 */
[C---:B------:R-:W-:Y:S02]  /*2240*/  VIADD R13, R0.reuse, UR6 ;  /* 0x00000006000d7c36 */ /* 0x040fe40008000000 */
[----:B------:R-:W-:-:S03]  /*2250*/  VIADD R10, R0, UR10 ;  /* 0x0000000a000a7c36 */ /* 0x000fc60008000000 */
[----:B0-----:R-:W-:Y:S01]  /*2260*/  VIADDMNMX R0, R5, R13, R8, PT ;  /* 0x0000000d05007246 */ /* 0x001fe20003800108 */
[----:B------:R-:W-:Y:S01]  /*2270*/  IMAD.IADD R2, R10, 0x1, R5 ;  /* 0x000000010a027824 */ /* 0x000fe200078e0205 */
        /* <DEDUP_REMOVED lines=14> */
.L_x_8066:
[----:B------:R-:W-:-:S06]  /*2360*/  UISETP.NE.AND UP2, UPT, UR7, 0x1, UPT ;  /* 0x000000010700788c */ /* 0x000fcc000bf45270 */
[----:B------:R-:W-:-:S05]  /*2370*/  PLOP3.LUT P2, PT, PT, PT, UP2, 0x80, 0x0 ;  /* 0x000000000000781c */ /* 0x000fca0003f4f028 */
[----:B------:R-:W-:-:S08]  /*2380*/  @UP2 ULDC.64 UR10, c[0x0][0x9e8] ;  /* 0x00027a00000a2ab9 */ /* 0x000fd00000000a00 */
[----:B------:R-:W-:-:S05]  /*2390*/  @P2 IMAD.HI.U32 R5, R3, UR10, RZ ;  /* 0x0000000a03052c27 */ /* 0x000fca000f8e00ff */
[----:B------:R-:W-:-:S07]  /*23a0*/  @P2 SHF.R.U32.HI R3, RZ, UR11, R5 ;  /* 0x0000000bff032c19 */ /* 0x000fce0008011605 */
.L_x_8067:
[----:B------:R-:W-:Y:S05]  /*23b0*/  BSYNC B0 ;  /* 0x0000000000007941 */ /* 0x000fea0003800000 */
.L_x_8065:
[----:B------:R-:W-:-:S04]  /*23c0*/  IMAD R3, R3, UR7, -R11 ;  /* 0x0000000703037c24 */ /* 0x000fc8000f8e0a0b */
[----:B------:R-:W-:-:S05]  /*23d0*/  IMAD R3, R16, -0x2, R3 ;  /* 0xfffffffe10037824 */ /* 0x000fca00078e0203 */
[----:B------:R-:W-:Y:S02]  /*23e0*/  VIMNMX R2, R2, R3, !PT ;  /* 0x0000000302027248 */ /* 0x000fe40007fe0100 */
[----:B------:R-:W-:-:S07]  /*23f0*/  VIADDMNMX R0, R3, UR7, R0, PT ;  /* 0x0000000703007c46 */ /* 0x000fce000b800100 */
.L_x_8064:
        /* <DEDUP_REMOVED lines=8> */
[----:B------:R-:W-:Y:S02]  /*2480*/  ISETP.GT.AND P3, PT, R2, 0x9, !P5 ;  /* 0x000000090200780c */ /* 0x000fe40006f64270 */
        /* <DEDUP_REMOVED lines=143> */
[----:B------:R-:W-:Y:S01]  /*2d80*/  ISETP.GE.AND P6, PT, R6, 0x7a, PT ;  /* 0x0000007a0600780c */ /* 0x000fe20003fc6270 */
[----:B0-----:R-:W-:-:S03]  /*2d90*/  IMAD.IADD R6, R10, 0x1, R15 ;  /* 0x000000010a067824 */ /* 0x001fc600078e020f */
[----:B------:R-:W-:Y:S02]  /*2da0*/  P2R R24, PR, RZ, 0x40 ;  /* 0x00000040ff187803 */ /* 0x000fe40000000000 */
[----:B------:R-:W-:Y:S02]  /*2db0*/  ISETP.GT.AND P6, PT, R2, 0x79, !P6 ;  /* 0x000000790200780c */ /* 0x000fe400077c4270 */
[----:B------:R-:W-:Y:S02]  /*2dc0*/  VIADDMNMX R2, R15, R13, R8, PT ;  /* 0x0000000d0f027246 */ /* 0x000fe40003800108 */
[----:B------:R-:W-:-:S04]  /*2dd0*/  ISETP.LT.OR P6, PT, R0, 0x7a, P6 ;  /* 0x0000007a0000780c */ /* 0x000fc800037c1670 */
        /* <DEDUP_REMOVED lines=17> */
.L_x_8070:
[----:B------:R-:W-:-:S06]  /*2ef0*/  UISETP.NE.AND UP2, UPT, UR7, 0x1, UPT ;  /* 0x000000010700788c */ /* 0x000fcc000bf45270 */
[----:B------:R-:W-:-:S05]  /*2f00*/  PLOP3.LUT P6, PT, PT, PT, UP2, 0x80, 0x0 ;  /* 0x000000000000781c */ /* 0x000fca0003fcf028 */
[----:B------:R-:W-:-:S08]  /*2f10*/  @UP2 ULDC.64 UR10, c[0x0][0x9e8] ;  /* 0x00027a00000a2ab9 */ /* 0x000fd00000000a00 */
[----:B------:R-:W-:Y:S01]  /*2f20*/  @P6 IMAD.HI.U32 R4, R0, UR10, RZ ;  /* 0x0000000a00046c27 */ /* 0x000fe2000f8e00ff */
[----:B------:R-:W-:-:S13]  /*2f30*/  PLOP3.LUT P6, PT, PT, PT, UP2, 0x80, 0x0 ;  /* 0x000000000000781c */ /* 0x000fda0003fcf028 */
[----:B------:R-:W-:-:S07]  /*2f40*/  @P6 SHF.R.U32.HI R0, RZ, UR11, R4 ;  /* 0x0000000bff006c19 */ /* 0x000fce0008011604 */
.L_x_8071:
[----:B------:R-:W-:Y:S05]  /*2f50*/  BSYNC B0 ;  /* 0x0000000000007941 */ /* 0x000fea0003800000 */
.L_x_8069:
[----:B------:R-:W-:-:S04]  /*2f60*/  IMAD R11, R0, UR7, -R11 ;  /* 0x00000007000b7c24 */ /* 0x000fc8000f8e0a0b */
[----:B------:R-:W-:-:S05]  /*2f70*/  IMAD R11, R16, -0x2, R11 ;  /* 0xfffffffe100b7824 */ /* 0x000fca00078e020b */
[----:B------:R-:W-:Y:S02]  /*2f80*/  VIMNMX R6, R6, R11, !PT ;  /* 0x0000000b06067248 */ /* 0x000fe40007fe0100 */
[----:B------:R-:W-:-:S07]  /*2f90*/  VIADDMNMX R2, R11, UR7, R2, PT ;  /* 0x000000070b027c46 */ /* 0x000fce000b800102 */
.L_x_8068:
        /* <DEDUP_REMOVED lines=99> */
[C---:B------:R-:W-:Y:S02]  /*35d0*/  ISETP.LT.OR P5, PT, R2.reuse, 0x79, P5 ;  /* 0x000000790200780c */ /* 0x040fe40002fa1670 */
[----:B------:R-:W-:-:S02]  /*35e0*/  ISETP.LT.OR P2, PT, R2, 0x39, P2 ;  /* 0x000000390200780c */ /* 0x000fc40001741670 */
[----:B------:R-:W-:Y:S02]  /*35f0*/  FSEL R83, R83, -INF , !P4 ;  /* 0xff80000053537808 */ /* 0x000fe40006000000 */
[----:B------:R-:W-:Y:S02]  /*3600*/  FSEL R33, R54, -INF , !P2 ;  /* 0xff80000036217808 */ /* 0x000fe40005000000 */
[----:B------:R-:W-:Y:S02]  /*3610*/  ISETP.GT.AND P2, PT, R6, 0x39, !P6 ;  /* 0x000000390600780c */ /* 0x000fe40007744270 */
[----:B------:R-:W-:Y:S02]  /*3620*/  ISETP.NE.AND P6, PT, R72, RZ, PT ;  /* 0x000000ff4800720c */ /* 0x000fe40003fc5270 */
        /* <DEDUP_REMOVED lines=30> */
[----:B------:R-:W-:Y:S02]  /*3810*/  ISETP.NE.AND P2, PT, R61, RZ, PT ;  /* 0x000000ff3d00720c */ /* 0x000fe40003f45270 */
[----:B------:R-:W0:Y:S02]  /*3820*/  SHFL.BFLY PT, R61, R8, 0x2, 0x1f ;  /* 0x0c401f00083d7f89 */ /* 0x000e2400000e0000 */
        /* <DEDUP_REMOVED lines=13> */
[----:B------:R-:W-:Y:S02]  /*3900*/  ISETP.GT.AND P2, PT, R6, 0x68, !P6 ;  /* 0x000000680600780c */ /* 0x000fe40007744270 */
[----:B------:R-:W-:Y:S02]  /*3910*/  ISETP.NE.AND P6, PT, R12, RZ, PT ;  /* 0x000000ff0c00720c */ /* 0x000fe40003fc5270 */
[----:B------:R-:W-:-:S04]  /*3920*/  ISETP.LT.OR P2, PT, R2, 0x69, P2 ;  /* 0x000000690200780c */ /* 0x000fc80001741670 */
        /* <DEDUP_REMOVED lines=10> */
[----:B------:R-:W-:Y:S01]  /*39d0*/  FSEL R113, R82, -INF , !P3 ;  /* 0xff80000052717808 */ /* 0x000fe20005800000 */
        /* <DEDUP_REMOVED lines=19> */
[----:B------:R-:W-:Y:S01]  /*3b10*/  ISETP.GT.AND P6, PT, R6, 0x79, !P6 ;  /* 0x000000790600780c */ /* 0x000fe200077c4270 */
[--C-:B------:R-:W-:Y:S01]  /*3b20*/  FFMA.FTZ R6, R111, R4, -R10.reuse ;  /* 0x000000046f067223 */ /* 0x100fe2000001080a */
[----:B------:R-:W-:Y:S01]  /*3b30*/  FMNMX.FTZ R8, R35, R8, !PT ;  /* 0x0000000823087209 */ /* 0x000fe20007810000 */
[----:B------:R-:W1:Y:S01]  /*3b40*/  MUFU.EX2 R182, R182 ;  /* 0x000000b600b67308 */ /* 0x000e620000000800 */
[----:B------:R-:W-:Y:S01]  /*3b50*/  ISETP.LT.OR P6, PT, R2, 0x7a, P6 ;  /* 0x0000007a0200780c */ /* 0x000fe200037c1670 */
[--C-:B------:R-:W-:Y:S01]  /*3b60*/  FFMA.FTZ R2, R107, R4, -R10.reuse ;  /* 0x000000046b027223 */ /* 0x100fe2000001080a */
[----:B------:R-:W-:Y:S01]  /*3b70*/  FMNMX.FTZ R8, R15, R8, !PT ;  /* 0x000000080f087209 */ /* 0x000fe20007810000 */
[-CC-:B------:R-:W-:Y:S01]  /*3b80*/  FFMA.FTZ R172, R121, R4.reuse, -R10.reuse ;  /* 0x0000000479ac7223 */ /* 0x180fe2000001080a */
[----:B------:R-:W-:Y:S01]  /*3b90*/  FSEL R111, R86, -INF , !P5 ;  /* 0xff800000566f7808 */ /* 0x000fe20006800000 */
[--C-:B------:R-:W-:Y:S01]  /*3ba0*/  FFMA.FTZ R93, R93, R4, -R10.reuse ;  /* 0x000000045d5d7223 */ /* 0x100fe2000001080a */
[----:B------:R-:W-:Y:S01]  /*3bb0*/  FMNMX.FTZ R8, R39, R8, !PT ;  /* 0x0000000827087209 */ /* 0x000fe20007810000 */
[----:B------:R-:W-:Y:S01]  /*3bc0*/  MUFU.EX2 R166, R2 ;  /* 0x0000000200a67308 */ /* 0x000fe20000000800 */
[----:B------:R-:W-:Y:S01]  /*3bd0*/  FSEL R87, R87, -INF , !P6 ;  /* 0xff80000057577808 */ /* 0x000fe20007000000 */
[--C-:B------:R-:W-:Y:S01]  /*3be0*/  FFMA.FTZ R174, R119, R4, -R10.reuse ;  /* 0x0000000477ae7223 */ /* 0x100fe2000001080a */
[----:B------:R-:W-:Y:S01]  /*3bf0*/  FMNMX.FTZ R8, R21, R8, !PT ;  /* 0x0000000815087209 */ /* 0x000fe20007810000 */
[-CC-:B------:R-:W-:Y:S01]  /*3c00*/  FFMA.FTZ R95, R95, R4.reuse, -R10.reuse ;  /* 0x000000045f5f7223 */ /* 0x180fe2000001080a */
[-CC-:B------:R-:W-:Y:S01]  /*3c10*/  FFMA.FTZ R168, R117, R4.reuse, -R10.reuse ;  /* 0x0000000475a87223 */ /* 0x180fe2000001080a */
[--C-:B------:R-:W-:Y:S01]  /*3c20*/  FFMA.FTZ R97, R97, R4, -R10.reuse ;  /* 0x0000000461617223 */ /* 0x100fe2000001080a */
[----:B------:R-:W-:Y:S01]  /*3c30*/  FMNMX.FTZ R8, R43, R8, !PT ;  /* 0x000000082b087209 */ /* 0x000fe20007810000 */
[----:B------:R2:W-:Y:S01]  /*3c40*/  MUFU.EX2 R115, R6 ;  /* 0x0000000600737308 */ /* 0x0005e20000000800 */
        /* <DEDUP_REMOVED lines=8> */
[-CC-:B--2---:R-:W-:Y:S01]  /*3cd0*/  FFMA.FTZ R6, R7, R4.reuse, -R10.reuse ;  /* 0x0000000407067223 */ /* 0x184fe2000001080a */
        /* <DEDUP_REMOVED lines=11> */
[----:B------:R-:W-:-:S02]  /*3d90*/  FFMA.FTZ R10, R85, R4, -R10 ;  /* 0x00000004550a7223 */ /* 0x000fc4000001080a */
[----:B------:R-:W-:Y:S01]  /*3da0*/  FMNMX.FTZ R8, R55, R8, !PT ;  /* 0x0000000837087209 */ /* 0x000fe20007810000 */
[----:B------:R-:W4:Y:S03]  /*3db0*/  MUFU.EX2 R89, R89 ;  /* 0x0000005900597308 */ /* 0x000f260000000800 */
        /* <DEDUP_REMOVED lines=39> */
[----:B------:R-:W-:-:S03]  /*4030*/  PLOP3.LUT P2, PT, PT, PT, UP1, 0x40, 0x0 ;  /* 0x000000000000781c */ /* 0x000fc60003f4e818 */
        /* <DEDUP_REMOVED lines=17> */
[----:B-1----:R-:W-:Y:S01]  /*4150*/  FADD.FTZ R30, R182, R31 ;  /* 0x0000001fb61e7221 */ /* 0x002fe20000010000 */
[-CC-:B------:R-:W-:Y:S01]  /*4160*/  FFMA.FTZ R33, R33, R4.reuse, -R2.reuse ;  /* 0x0000000421217223 */ /* 0x180fe20000010802 */
[-C--:B------:R-:W-:Y:S01]  /*4170*/  FFMA.FTZ R55, R55, R4.reuse, -R2 ;  /* 0x0000000437377223 */ /* 0x080fe20000010802 */
[----:B------:R-:W0:Y:S01]  /*4180*/  MUFU.EX2 R27, R27 ;  /* 0x0000001b001b7308 */ /* 0x000e220000000800 */
[----:B---3--:R-:W-:Y:S01]  /*4190*/  FADD.FTZ R31, R65, R30 ;  /* 0x0000001e411f7221 */ /* 0x008fe20000010000 */
[-CC-:B------:R-:W-:Y:S01]  /*41a0*/  FFMA.FTZ R37, R37, R4.reuse, -R2.reuse ;  /* 0x0000000425257223 */ /* 0x180fe20000010802 */
[-CC-:B------:R-:W-:Y:S01]  /*41b0*/  FFMA.FTZ R59, R59, R4.reuse, -R2.reuse ;  /* 0x000000043b3b7223 */ /* 0x180fe20000010802 */
[-CC-:B------:R-:W-:Y:S01]  /*41c0*/  FFMA.FTZ R41, R41, R4.reuse, -R2.reuse ;  /* 0x0000000429297223 */ /* 0x180fe20000010802 */
[----:B--2---:R-:W-:Y:S01]  /*41d0*/  FADD.FTZ R32, R176, R31 ;  /* 0x0000001fb0207221 */ /* 0x004fe20000010000 */
[-CC-:B------:R-:W-:Y:S01]  /*41e0*/  FFMA.FTZ R63, R63, R4.reuse, -R2.reuse ;  /* 0x000000043f3f7223 */ /* 0x180fe20000010802 */
[-C--:B------:R-:W-:Y:S01]  /*41f0*/  FFMA.FTZ R45, R45, R4.reuse, -R2 ;  /* 0x000000042d2d7223 */ /* 0x080fe20000010802 */
[----:B------:R-:W1:Y:S01]  /*4200*/  MUFU.EX2 R11, R11 ;  /* 0x0000000b000b7308 */ /* 0x000e620000000800 */
[----:B----4-:R-:W-:Y:S01]  /*4210*/  FADD.FTZ R31, R89, R32 ;  /* 0x00000020591f7221 */ /* 0x010fe20000010000 */
[-CC-:B------:R-:W-:Y:S01]  /*4220*/  FFMA.FTZ R67, R67, R4.reuse, -R2.reuse ;  /* 0x0000000443437223 */ /* 0x180fe20000010802 */
[-CC-:B------:R-:W-:Y:S01]  /*4230*/  FFMA.FTZ R49, R49, R4.reuse, -R2.reuse ;  /* 0x0000000431317223 */ /* 0x180fe20000010802 */
[-CC-:B------:R-:W-:Y:S01]  /*4240*/  FFMA.FTZ R71, R71, R4.reuse, -R2.reuse ;  /* 0x0000000447477223 */ /* 0x180fe20000010802 */
[----:B-----5:R-:W-:Y:S01]  /*4250*/  FADD.FTZ R32, R178, R31 ;  /* 0x0000001fb2207221 */ /* 0x020fe20000010000 */
[-CC-:B------:R-:W-:Y:S01]  /*4260*/  FFMA.FTZ R53, R53, R4.reuse, -R2.reuse ;  /* 0x0000000435357223 */ /* 0x180fe20000010802 */
[-C--:B------:R-:W-:Y:S01]  /*4270*/  FFMA.FTZ R75, R75, R4.reuse, -R2 ;  /* 0x000000044b4b7223 */ /* 0x080fe20000010802 */
[----:B------:R-:W2:Y:S01]  /*4280*/  MUFU.EX2 R13, R13 ;  /* 0x0000000d000d7308 */ /* 0x000ea20000000800 */
[----:B------:R-:W-:Y:S01]  /*4290*/  FADD.FTZ R31, R91, R32 ;  /* 0x000000205b1f7221 */ /* 0x000fe20000010000 */
[-CC-:B------:R-:W-:Y:S01]  /*42a0*/  FFMA.FTZ R57, R57, R4.reuse, -R2.reuse ;  /* 0x0000000439397223 */ /* 0x180fe20000010802 */
[-CC-:B------:R-:W-:Y:S01]  /*42b0*/  FFMA.FTZ R79, R79, R4.reuse, -R2.reuse ;  /* 0x000000044f4f7223 */ /* 0x180fe20000010802 */
[-CC-:B------:R-:W-:Y:S01]  /*42c0*/  FFMA.FTZ R113, R113, R4.reuse, -R2.reuse ;  /* 0x0000000471717223 */ /* 0x180fe20000010802 */
[----:B------:R-:W-:Y:S01]  /*42d0*/  FADD.FTZ R34, R172, R31 ;  /* 0x0000001fac227221 */ /* 0x000fe20000010000 */
[-CC-:B------:R-:W-:Y:S01]  /*42e0*/  FFMA.FTZ R83, R83, R4.reuse, -R2.reuse ;  /* 0x0000000453537223 */ /* 0x180fe20000010802 */
[-C--:B------:R-:W-:Y:S01]  /*42f0*/  FFMA.FTZ R111, R111, R4.reuse, -R2 ;  /* 0x000000046f6f7223 */ /* 0x080fe20000010802 */
[----:B------:R3:W4:Y:S01]  /*4300*/  MUFU.EX2 R12, R35 ;  /* 0x00000023000c7308 */ /* 0x0007220000000800 */
[----:B------:R-:W-:Y:S01]  /*4310*/  FADD.FTZ R31, R93, R34 ;  /* 0x000000225d1f7221 */ /* 0x000fe20000010000 */
[----:B0-----:R-:W-:Y:S01]  /*4320*/  FADD.FTZ R34, R26, R27 ;  /* 0x0000001b1a227221 */ /* 0x001fe20000010000 */
[----:B------:R-:W-:Y:S01]  /*4330*/  FFMA.FTZ R87, R87, R4, -R2 ;  /* 0x0000000457577223 */ /* 0x000fe20000010802 */
[----:B-1----:R-:W-:Y:S01]  /*4340*/  F2FP.F16.F32.PACK_AB R183, R8, R11 ;  /* 0x0000000b08b7723e */ /* 0x002fe200000000ff */
[----:B------:R-:W-:Y:S01]  /*4350*/  FADD.FTZ R36, R174, R31 ;  /* 0x0000001fae247221 */ /* 0x000fe20000010000 */
[----:B------:R-:W-:Y:S01]  /*4360*/  FADD.FTZ R31, R11, R34 ;  /* 0x000000220b1f7221 */ /* 0x000fe20000010000 */
[----:B------:R-:W-:Y:S01]  /*4370*/  F2FP.F16.F32.PACK_AB R180, R61, R180 ;  /* 0x000000b43db4723e */ /* 0x000fe200000000ff */
[----:B------:R-:W0:Y:S01]  /*4380*/  MUFU.EX2 R15, R15 ;  /* 0x0000000f000f7308 */ /* 0x000e220000000800 */
[----:B---3--:R-:W-:Y:S01]  /*4390*/  FADD.FTZ R35, R95, R36 ;  /* 0x000000245f237221 */ /* 0x008fe20000010000 */
[----:B------:R-:W-:Y:S01]  /*43a0*/  FADD.FTZ R36, R8, R31 ;  /* 0x0000001f08247221 */ /* 0x000fe20000010000 */
[----:B------:R-:W-:-:S02]  /*43b0*/  F2FP.F16.F32.PACK_AB R182, R65, R182 ;  /* 0x000000b641b6723e */ /* 0x000fc400000000ff */
[----:B------:R-:W-:Y:S01]  /*43c0*/  FADD.FTZ R38, R168, R35 ;  /* 0x00000023a8267221 */ /* 0x000fe20000010000 */
[----:B--2---:R-:W-:Y:S01]  /*43d0*/  FADD.FTZ R31, R13, R36 ;  /* 0x000000240d1f7221 */ /* 0x004fe20000010000 */
[----:B------:R-:W-:Y:S01]  /*43e0*/  F2FP.F16.F32.PACK_AB R176, R89, R176 ;  /* 0x000000b059b0723e */ /* 0x000fe200000000ff */
[----:B------:R-:W1:Y:S01]  /*43f0*/  MUFU.EX2 R14, R39 ;  /* 0x00000027000e7308 */ /* 0x000e620000000800 */
[----:B------:R-:W-:Y:S01]  /*4400*/  FADD.FTZ R35, R97, R38 ;  /* 0x0000002661237221 */ /* 0x000fe20000010000 */
[----:B----4-:R-:W-:Y:S01]  /*4410*/  FADD.FTZ R36, R12, R31 ;  /* 0x0000001f0c247221 */ /* 0x010fe20000010000 */
[----:B------:R-:W-:Y:S02]  /*4420*/  F2FP.F16.F32.PACK_AB R178, R91, R178 ;  /* 0x000000b25bb2723e */ /* 0x000fe400000000ff */
[----:B------:R-:W-:Y:S01]  /*4430*/  FADD.FTZ R38, R170, R35 ;  /* 0x00000023aa267221 */ /* 0x000fe20000010000 */
[----:B------:R-:W-:Y:S02]  /*4440*/  F2FP.F16.F32.PACK_AB R172, R93, R172 ;  /* 0x000000ac5dac723e */ /* 0x000fe400000000ff */
[----:B------:R-:W2:Y:S01]  /*4450*/  MUFU.EX2 R21, R21 ;  /* 0x0000001500157308 */ /* 0x000ea20000000800 */
[----:B------:R-:W-:Y:S01]  /*4460*/  FADD.FTZ R35, R99, R38 ;  /* 0x0000002663237221 */ /* 0x000fe20000010000 */
[----:B0-----:R-:W-:Y:S01]  /*4470*/  FADD.FTZ R31, R15, R36 ;  /* 0x000000240f1f7221 */ /* 0x001fe20000010000 */
[----:B------:R-:W-:-:S02]  /*4480*/  F2FP.F16.F32.PACK_AB R174, R95, R174 ;  /* 0x000000ae5fae723e */ /* 0x000fc400000000ff */
[----:B------:R-:W-:Y:S01]  /*4490*/  FADD.FTZ R40, R164, R35 ;  /* 0x00000023a4287221 */ /* 0x000fe20000010000 */
[----:B------:R-:W-:Y:S02]  /*44a0*/  F2FP.F16.F32.PACK_AB R168, R97, R168 ;  /* 0x000000a861a8723e */ /* 0x000fe400000000ff */
        /* <DEDUP_REMOVED lines=9> */
[C---:B------:R-:W-:Y:S01]  /*4540*/  FADD.FTZ R40, R166.reuse, R35 ;  /* 0x00000023a6287221 */ /* 0x040fe20000010000 */
        /* <DEDUP_REMOVED lines=8> */
[----:B------:R-:W-:Y:S01]  /*45d0*/  F2FP.F16.F32.PACK_AB R173, R20, R21 ;  /* 0x0000001514ad723e */ /* 0x000fe200000000ff */
[----:B------:R-:W-:Y:S02]  /*45e0*/  FADD.FTZ R35, R101, R2 ;  /* 0x0000000265237221 */ /* 0x000fe40000010000 */
[----:B------:R-:W0:Y:S01]  /*45f0*/  MUFU.EX2 R29, R29 ;  /* 0x0000001d001d7308 */ /* 0x000e220000000800 */
[----:B-1----:R-:W-:-:S07]  /*4600*/  FADD.FTZ R31, R25, R38 ;  /* 0x00000026191f7221 */ /* 0x002fce0000010000 */
[----:B------:R-:W1:Y:S01]  /*4610*/  MUFU.EX2 R28, R51 ;  /* 0x00000033001c7308 */ /* 0x000e620000000800 */
[C---:B--2---:R-:W-:Y:S01]  /*4620*/  FADD.FTZ R40, R24.reuse, R31 ;  /* 0x0000001f18287221 */ /* 0x044fe20000010000 */
[----:B------:R-:W-:-:S06]  /*4630*/  F2FP.F16.F32.PACK_AB R175, R24, R25 ;  /* 0x0000001918af723e */ /* 0x000fcc00000000ff */
[----:B------:R-:W2:Y:S01]  /*4640*/  MUFU.EX2 R33, R33 ;  /* 0x0000002100217308 */ /* 0x000ea20000000800 */
[----:B0-----:R-:W-:Y:S01]  /*4650*/  FADD.FTZ R31, R29, R40 ;  /* 0x000000281d1f7221 */ /* 0x001fe20000010000 */
[C---:B------:R-:W-:Y:S01]  /*4660*/  FADD.FTZ R40, R162.reuse, R35 ;  /* 0x00000023a2287221 */ /* 0x040fe20000010000 */
[----:B------:R-:W-:-:S05]  /*4670*/  F2FP.F16.F32.PACK_AB R162, R162, R101 ;  /* 0x00000065a2a2723e */ /* 0x000fca00000000ff */
        /* <DEDUP_REMOVED lines=78> */
.L_x_8073:
[----:B------:R-:W-:-:S11]  /*4b60*/  UISETP.NE.AND UP2, UPT, UR7, 0x1, UPT ;  /* 0x000000010700788c */ /* 0x000fd6000bf45270 */
[----:B------:R-:W-:Y:S02]  /*4b70*/  @UP2 ULDC.64 UR10, c[0x0][0x9e8] ;  /* 0x00027a00000a2ab9 */ /* 0x000fe40000000a00 */
[----:B------:R-:W-:-:S04]  /*4b80*/  UIMAD.WIDE.U32 UR14, UR18, UR10, URZ ;  /* 0x0000000a120e72a5 */ /* 0x000fc8000f8e003f */
[----:B------:R-:W-:-:S12]  /*4b90*/  @UP2 USHF.R.U32.HI UR18, URZ, UR11, UR15 ;  /* 0x0000000b3f122299 */ /* 0x000fd8000801160f */
.L_x_8074:
[----:B------:R-:W-:-:S04]  /*4ba0*/  UIMAD UR7, UR18, UR7, UR7 ;  /* 0x00000007120772a4 */ /* 0x000fc8000f8e0207 */
[----:B------:R-:W-:-:S04]  /*4bb0*/  UISETP.LT.AND UP2, UPT, UR6, UR7, UPT ;  /* 0x000000070600728c */ /* 0x000fc8000bf41270 */
[----:B------:R-:W-:-:S12]  /*4bc0*/  USEL UR6, UR6, UR7, UP2 ;  /* 0x0000000706067287 */ /* 0x000fd80009000000 */
.L_x_8072:
        /* <DEDUP_REMOVED lines=43> */
.L_x_8092:
        /* <DEDUP_REMOVED lines=9> */
.L_x_8077:
[----:B------:R-:W-:Y:S01]  /*4f10*/  ULEA UR6, UR56, UR41, 0x3 ;  /* 0x0000002938067291 */ /* 0x000fe2000f8e183f */
[----:B------:R-:W-:-:S05]  /*4f20*/  IMAD.U32 R4, RZ, RZ, UR55 ;  /* 0x00000037ff047e24 */ /* 0x000fca000f8e00ff */
[----:B------:R-:W-:-:S04]  /*4f30*/  SHF.L.U32 R4, R4, 0x1f, RZ ;  /* 0x0000001f04047819 */ /* 0x000fc800000006ff */
[----:B------:R0:W1:Y:S01]  /*4f40*/  SYNCS.PHASECHK.TRANS64.TRYWAIT P2, [UR6+0x28830], R4 ;  /* 0x02883004ff0075a7 */ /* 0x0000620008040146 */
[----:B------:R-:W-:Y:S05]  /*4f50*/  @!P0 BRA `(.L_x_8078) ;  /* 0x0000000000048947 */ /* 0x000fea0003800000 */
[----:B------:R-:W-:Y:S01]  /*4f60*/  BPT.TRAP 0x1 ;  /* 0x000000040000795c */ /* 0x000fe20000300000 */
.L_x_8078:
[----:B-1----:R-:W-:Y:S05]  /*4f70*/  @P2 BRA `(.L_x_8076) ;  /* 0x0000000000082947 */ /* 0x002fea0003800000 */
[----:B------:R-:W1:Y:S02]  /*4f80*/  SYNCS.PHASECHK.TRANS64.TRYWAIT P2, [UR6+0x28830], R4 ;  /* 0x02883004ff0075a7 */ /* 0x000e640008040146 */
[----:B-1----:R-:W-:Y:S05]  /*4f90*/  @!P2 BRA `(.L_x_8079) ;  /* 0x000001100098a947 */ /* 0x002fea0003800000 */
.L_x_8076:
        /* <DEDUP_REMOVED lines=45> */
.L_x_8081:
[----:B------:R-:W-:Y:S01]  /*5270*/  ULEA UR6, UR45, UR41, 0x3 ;  /* 0x000000292d067291 */ /* 0x000fe2000f8e183f */
[----:B------:R-:W-:-:S05]  /*5280*/  IMAD.U32 R4, RZ, RZ, UR46 ;  /* 0x0000002eff047e24 */ /* 0x000fca000f8e00ff */
[----:B------:R-:W-:-:S04]  /*5290*/  SHF.L.U32 R4, R4, 0x1f, RZ ;  /* 0x0000001f04047819 */ /* 0x000fc800000006ff */
[----:B------:R0:W1:Y:S01]  /*52a0*/  SYNCS.PHASECHK.TRANS64.TRYWAIT P2, [UR6+0x28850], R4 ;  /* 0x02885004ff0075a7 */ /* 0x0000620008040146 */
[----:B------:R-:W-:Y:S05]  /*52b0*/  @!P0 BRA `(.L_x_8082) ;  /* 0x0000000000048947 */ /* 0x000fea0003800000 */
[----:B------:R-:W-:Y:S01]  /*52c0*/  BPT.TRAP 0x1 ;  /* 0x000000040000795c */ /* 0x000fe20000300000 */
.L_x_8082:
[----:B-1----:R-:W-:Y:S05]  /*52d0*/  @P2 BRA `(.L_x_8080) ;  /* 0x0000000000082947 */ /* 0x002fea0003800000 */
[----:B------:R-:W1:Y:S02]  /*52e0*/  SYNCS.PHASECHK.TRANS64.TRYWAIT P2, [UR6+0x28850], R4 ;  /* 0x02885004ff0075a7 */ /* 0x000e640008040146 */
[----:B-1----:R-:W-:Y:S05]  /*52f0*/  @!P2 BRA `(.L_x_8083) ;  /* 0x0000010c00d8a947 */ /* 0x002fea0003800000 */
.L_x_8080:
[----:B------:R-:W-:Y:S01]  /*5300*/  UIADD3 UR6, UR41, 0x400, URZ ;  /* 0x0000040029067890 */ /* 0x000fe2000fffe03f */
[----:B------:R-:W-:Y:S01]  /*5310*/  WARPGROUP.ARRIVE ;  /* 0x00000000000079c5 */ /* 0x000fe20000000000 */
[----:B------:R-:W-:Y:S01]  /*5320*/  UMOV UR7, 0x40000040 ;  /* 0x4000004000077882 */ /* 0x000fe20000000000 */
[----:B------:R-:W-:Y:S01]  /*5330*/  PLOP3.LUT P2, PT, PT, PT, UP0, 0x80, 0x0 ;  /* 0x000000000000781c */ /* 0x000fe20003f4f008 */
[----:B------:R-:W-:Y:S01]  /*5340*/  USHF.R.U32.HI UR6, URZ, 0x4, UR6 ;  /* 0x000000043f067899 */ /* 0x000fe20008011606 */
[----:B------:R-:W-:Y:S01]  /*5350*/  PLOP3.LUT P3, PT, PT, PT, UP0, 0x80, 0x0 ;  /* 0x000000000000781c */ /* 0x000fe20003f6f008 */
[----:B------:R-:W-:Y:S02]  /*5360*/  VIADD R8, R17, UR38 ;  /* 0x0000002611087c36 */ /* 0x000fe40008000000 */
[----:B------:R-:W-:Y:S01]  /*5370*/  ULOP3.LUT UR6, UR6, 0x3fff, URZ, 0xc0, !UPT ;  /* 0x00003fff06067892 */ /* 0x000fe2000f8ec03f */
[----:B------:R-:W-:Y:S02]  /*5380*/  IMAD.U32 R6, RZ, RZ, UR56 ;  /* 0x00000038ff067e24 */ /* 0x000fe4000f8e00ff */
[----:B------:R-:W-:Y:S01]  /*5390*/  IMAD.SHL.U32 R12, R5, 0x80, RZ ;  /* 0x00000080050c7824 */ /* 0x000fe200078e00ff */
[----:B------:R-:W-:-:S02]  /*53a0*/  ULOP3.LUT UR6, UR6, 0x4000000, URZ, 0xfc, !UPT ;  /* 0x0400000006067892 */ /* 0x000fc4000f8efc3f */
[----:B------:R-:W-:Y:S02]  /*53b0*/  @!P1 LEA R6, R6, UR41, 0x3 ;  /* 0x0000002906069c11 */ /* 0x000fe4000f8e18ff */
[----:B------:R-:W-:Y:S01]  /*53c0*/  ULEA UR10, UR45, UR6, 0xb ;  /* 0x000000062d0a7291 */ /* 0x000fe2000f8e583f */
[----:B-1----:R-:W-:Y:S02]  /*53d0*/  IADD3 R9, -R12, 0x1, RZ ;  /* 0x000000010c097810 */ /* 0x002fe40007ffe1ff */
[----:B------:R-:W-:-:S03]  /*53e0*/  @!P1 VIADD R6, R6, 0x28840 ;  /* 0x0002884006069836 */ /* 0x000fc60000000000 */
[----:B------:R-:W-:Y:S01]  /*53f0*/  IMAD R9, R16, -0x2, R9 ;  /* 0xfffffffe10097824 */ /* 0x000fe200078e0209 */
        /* <DEDUP_REMOVED lines=38> */
[----:B------:R-:W-:Y:S02]  /*5660*/  @UP0 ULDC UR6, c[0x0][0x44c] ;  /* 0x0001130000060ab9 */ /* 0x000fe40000000800 */
[----:B0-----:R-:W-:Y:S01]  /*5670*/  @P2 IMAD.HI.U32 R4, R8, UR6, RZ ;  /* 0x0000000608042c27 */ /* 0x001fe2000f8e00ff */
[----:B------:R-:W-:Y:S01]  /*5680*/  @UP0 ULDC UR6, c[0x0][0x450] ;  /* 0x0001140000060ab9 */ /* 0x000fe20000000800 */
[----:B------:R-:W-:-:S03]  /*5690*/  PLOP3.LUT P2, PT, PT, PT, UP1, 0x40, 0x0 ;  /* 0x000000000000781c */ /* 0x000fc60003f4e818 */
[----:B------:R-:W-:Y:S01]  /*56a0*/  @P3 SHF.R.U32.HI R8, RZ, UR6, R4 ;  /* 0x00000006ff083c19 */ /* 0x000fe20008011604 */
[----:B------:R-:W-:Y:S01]  /*56b0*/  ULOP3.LUT UR6, URZ, UR53, URZ, 0x33, !UPT ;  /* 0x000000353f067292 */ /* 0x000fe2000f8e333f */
[----:B------:R-:W-:-:S03]  /*56c0*/  IADD3 R4, -R23, 0xb, RZ ;  /* 0x0000000b17047810 */ /* 0x000fc60007ffe1ff */
[----:B------:R-:W0:Y:S01]  /*56d0*/  SHFL.IDX PT, R11, R8, RZ, 0x1c1f ;  /* 0x001c1fff080b7589 */ /* 0x000e2200000e0000 */
[----:B------:R-:W-:Y:S02]  /*56e0*/  WARPGROUP.DEPBAR.LE gsb0, 0x0 ;  /* 0x00008000000079c5 */ /* 0x000fe40000010000 */
[----:B------:R1:W-:Y:S06]  /*56f0*/  BAR.ARV R4, 0x100 ;  /* 0x000400040000751d */ /* 0x0003ec0000002000 */
[----:B------:R2:W-:Y:S02]  /*5700*/  @!P1 SYNCS.ARRIVE.TRANS64.RED.A1T0 RZ, [R6+URZ], RZ ;  /* 0x000000ff06ff99a7 */ /* 0x0005e4000810043f */
[----:B--2---:R-:W-:-:S05]  /*5710*/  IMAD.U32 R6, RZ, RZ, UR44 ;  /* 0x0000002cff067e24 */ /* 0x004fca000f8e00ff */
[----:B------:R-:W-:-:S05]  /*5720*/  IADD3 R9, -R6, UR39, R9 ;  /* 0x0000002706097c10 */ /* 0x000fca000fffe109 */
[C---:B------:R-:W-:Y:S02]  /*5730*/  VIADD R14, R9.reuse, UR54 ;  /* 0x00000036090e7c36 */ /* 0x040fe40008000000 */
[----:B------:R-:W-:Y:S02]  /*5740*/  VIADD R20, R9, UR6 ;  /* 0x0000000609147c36 */ /* 0x000fe40008000000 */
[--C-:B0-----:R-:W-:Y:S02]  /*5750*/  IMAD.IADD R6, R14, 0x1, R11.reuse ;  /* 0x000000010e067824 */ /* 0x101fe400078e020b */
[----:B-1----:R-:W-:Y:S01]  /*5760*/  IMAD.IADD R4, R20, 0x1, R11 ;  /* 0x0000000114047824 */ /* 0x002fe200078e020b */
        /* <DEDUP_REMOVED lines=14> */
.L_x_8086:
[----:B------:R-:W-:-:S05]  /*5850*/  IMAD.U32 R11, RZ, RZ, UR52 ;  /* 0x00000034ff0b7e24 */ /* 0x000fca000f8e00ff */
[----:B------:R-:W-:-:S13]  /*5860*/  ISETP.NE.AND P2, PT, R11, 0x1, PT ;  /* 0x000000010b00780c */ /* 0x000fda0003f45270 */
[----:B------:R-:W0:Y:S02]  /*5870*/  @P2 LDC.64 R152, c[0x0][0x9e8] ;  /* 0x00027a00ff982b82 */ /* 0x000e240000000a00 */
[----:B0-----:R-:W-:-:S05]  /*5880*/  @P2 IMAD.HI.U32 R10, R9, R152, RZ ;  /* 0x00000098090a2227 */ /* 0x001fca00078e00ff */
[----:B------:R-:W-:-:S07]  /*5890*/  @P2 SHF.R.U32.HI R9, RZ, R153, R10 ;  /* 0x00000099ff092219 */ /* 0x000fce000001160a */
.L_x_8087:
[----:B------:R-:W-:Y:S05]  /*58a0*/  BSYNC B0 ;  /* 0x0000000000007941 */ /* 0x000fea0003800000 */
.L_x_8085:
[----:B------:R-:W-:-:S04]  /*58b0*/  IMAD R9, R9, R11, -R12 ;  /* 0x0000000b09097224 */ /* 0x000fc800078e0a0c */
[----:B------:R-:W-:-:S05]  /*58c0*/  IMAD R9, R16, -0x2, R9 ;  /* 0xfffffffe10097824 */ /* 0x000fca00078e0209 */
[----:B------:R-:W-:Y:S02]  /*58d0*/  VIADDMNMX R6, R9, R11, R6, PT ;  /* 0x0000000b09067246 */ /* 0x000fe40003800106 */
[----:B------:R-:W-:-:S07]  /*58e0*/  VIMNMX R4, R4, R9, !PT ;  /* 0x0000000904047248 */ /* 0x000fce0007fe0100 */
.L_x_8084:
[----:B------:R-:W-:Y:S01]  /*58f0*/  ISETP.GT.AND P2, PT, R5, -0x1, PT ;  /* 0xffffffff0500780c */ /* 0x000fe20003f44270 */
[----:B------:R-:W0:Y:S03]  /*5900*/  SHFL.IDX PT, R9, R8, 0x1, 0x1c1f ;  /* 0x003c1f0008097f89 */ /* 0x000e2600000e0000 */
[C---:B------:R-:W-:Y:S02]  /*5910*/  ISETP.GT.AND P5, PT, R4.reuse, RZ, P2 ;  /* 0x000000ff0400720c */ /* 0x040fe400017a4270 */
[----:B------:R-:W-:Y:S02]  /*5920*/  ISETP.GT.AND P3, PT, R4, 0x9, P2 ;  /* 0x000000090400780c */ /* 0x000fe40001764270 */
[C---:B------:R-:W-:Y:S02]  /*5930*/  ISETP.LT.OR P5, PT, R6.reuse, 0x1, P5 ;  /* 0x000000010600780c */ /* 0x040fe40002fa1670 */
[----:B------:R-:W-:-:S02]  /*5940*/  ISETP.LT.OR P3, PT, R6, 0xa, P3 ;  /* 0x0000000a0600780c */ /* 0x000fc40001f61670 */
[----:B------:R-:W-:Y:S02]  /*5950*/  FSEL R169, R24, -INF , !P5 ;  /* 0xff80000018a97808 */ /* 0x000fe40006800000 */
[C---:B------:R-:W-:Y:S02]  /*5960*/  ISETP.GT.AND P5, PT, R4.reuse, 0x10, P2 ;  /* 0x000000100400780c */ /* 0x040fe400017a4270 */
[----:B------:R-:W-:Y:S02]  /*5970*/  ISETP.GT.AND P4, PT, R4, 0x1, P2 ;  /* 0x000000010400780c */ /* 0x000fe40001784270 */
[----:B------:R-:W-:Y:S02]  /*5980*/  ISETP.LT.OR P5, PT, R6, 0x11, P5 ;  /* 0x000000110600780c */ /* 0x000fe40002fa1670 */
[----:B------:R-:W-:Y:S02]  /*5990*/  ISETP.GT.AND P6, PT, R4, 0x8, P2 ;  /* 0x000000080400780c */ /* 0x000fe400017c4270 */
[----:B------:R-:W-:-:S02]  /*59a0*/  FSEL R193, R29, -INF , !P3 ;  /* 0xff8000001dc17808 */ /* 0x000fc40005800000 */
[----:B------:R-:W-:Y:S01]  /*59b0*/  ISETP.GT.AND P3, PT, R4, 0x19, P2 ;  /* 0x000000190400780c */ /* 0x000fe20001764270 */
[----:B0-----:R-:W-:Y:S01]  /*59c0*/  IMAD.IADD R8, R20, 0x1, R9 ;  /* 0x0000000114087824 */ /* 0x001fe200078e0209 */
[----:B------:R-:W-:Y:S02]  /*59d0*/  FSEL R181, R32, -INF , !P5 ;  /* 0xff80000020b57808 */ /* 0x000fe40006800000 */
[----:B------:R-:W-:Y:S02]  /*59e0*/  ISETP.GT.AND P5, PT, R4, 0x20, P2 ;  /* 0x000000200400780c */ /* 0x000fe400017a4270 */
[C---:B------:R-:W-:Y:S02]  /*59f0*/  ISETP.LT.OR P4, PT, R6.reuse, 0x2, P4 ;  /* 0x000000020600780c */ /* 0x040fe40002781670 */
[C---:B------:R-:W-:Y:S02]  /*5a00*/  ISETP.LT.OR P6, PT, R6.reuse, 0x9, P6 ;  /* 0x000000090600780c */ /* 0x040fe400037c1670 */
[----:B------:R-:W-:-:S02]  /*5a10*/  ISETP.LT.OR P3, PT, R6, 0x1a, P3 ;  /* 0x0000001a0600780c */ /* 0x000fc40001f61670 */
[----:B------:R-:W-:Y:S02]  /*5a20*/  ISETP.LT.OR P5, PT, R6, 0x21, P5 ;  /* 0x000000210600780c */ /* 0x000fe40002fa1670 */
[----:B------:R-:W-:Y:S02]  /*5a30*/  FSEL R171, R25, -INF , !P4 ;  /* 0xff80000019ab7808 */ /* 0x000fe40006000000 */
[----:B------:R-:W-:Y:S02]  /*5a40*/  FSEL R175, R28, -INF , !P6 ;  /* 0xff8000001caf7808 */ /* 0x000fe40007000000 */
[C---:B------:R-:W-:Y:S02]  /*5a50*/  ISETP.GT.AND P4, PT, R4.reuse, 0x11, P2 ;  /* 0x000000110400780c */ /* 0x040fe40001784270 */
[----:B------:R-:W-:Y:S02]  /*5a60*/  ISETP.GT.AND P6, PT, R4, 0x18, P2 ;  /* 0x000000180400780c */ /* 0x000fe400017c4270 */
[----:B------:R-:W-:-:S02]  /*5a70*/  FSEL R177, R37, -INF , !P3 ;  /* 0xff80000025b17808 */ /* 0x000fc40005800000 */
[----:B------:R-:W-:Y:S02]  /*5a80*/  ISETP.GT.AND P3, PT, R4, 0x29, P2 ;  /* 0x000000290400780c */ /* 0x000fe40001764270 */
        /* <DEDUP_REMOVED lines=11> */
[----:B------:R-:W-:Y:S02]  /*5b40*/  FSEL R45, R48, -INF , !P5 ;  /* 0xff800000302d7808 */ /* 0x000fe40006800000 */
[----:B------:R-:W-:Y:S02]  /*5b50*/  ISETP.GT.AND P5, PT, R4, 0x40, P2 ;  /* 0x000000400400780c */ /* 0x000fe400017a4270 */
[C---:B------:R-:W-:Y:S02]  /*5b60*/  ISETP.LT.OR P4, PT, R6.reuse, 0x22, P4 ;  /* 0x000000220600780c */ /* 0x040fe40002781670 */
[C---:B------:R-:W-:Y:S02]  /*5b70*/  ISETP.LT.OR P6, PT, R6.reuse, 0x29, P6 ;  /* 0x000000290600780c */ /* 0x040fe400037c1670 */
[----:B------:R-:W-:Y:S02]  /*5b80*/  ISETP.LT.OR P5, PT, R6, 0x41, P5 ;  /* 0x000000410600780c */ /* 0x000fe40002fa1670 */
        /* <DEDUP_REMOVED lines=73> */
.L_x_8090:
[----:B------:R-:W-:-:S05]  /*6020*/  IMAD.U32 R10, RZ, RZ, UR52 ;  /* 0x00000034ff0a7e24 */ /* 0x000fca000f8e00ff */
[----:B------:R-:W-:-:S13]  /*6030*/  ISETP.NE.AND P3, PT, R10, 0x1, PT ;  /* 0x000000010a00780c */ /* 0x000fda0003f65270 */
[----:B------:R-:W0:Y:S02]  /*6040*/  @P3 LDC.64 R158, c[0x0][0x9e8] ;  /* 0x00027a00ff9e3b82 */ /* 0x000e240000000a00 */
[----:B0-----:R-:W-:-:S05]  /*6050*/  @P3 IMAD.HI.U32 R4, R9, R158, RZ ;  /* 0x0000009e09043227 */ /* 0x001fca00078e00ff */
[----:B------:R-:W-:-:S07]  /*6060*/  @P3 SHF.R.U32.HI R9, RZ, R159, R4 ;  /* 0x0000009fff093219 */ /* 0x000fce0000011604 */
.L_x_8091:
[----:B------:R-:W-:Y:S05]  /*6070*/  BSYNC B0 ;  /* 0x0000000000007941 */ /* 0x000fea0003800000 */
.L_x_8089:
[----:B------:R-:W-:-:S04]  /*6080*/  IMAD R9, R9, R10, -R12 ;  /* 0x0000000a09097224 */ /* 0x000fc800078e0a0c */
[----:B------:R-:W-:-:S05]  /*6090*/  IMAD R9, R16, -0x2, R9 ;  /* 0xfffffffe10097824 */ /* 0x000fca00078e0209 */
[----:B------:R-:W-:Y:S02]  /*60a0*/  VIADDMNMX R6, R9, R10, R6, PT ;  /* 0x0000000a09067246 */ /* 0x000fe40003800106 */
[----:B------:R-:W-:-:S07]  /*60b0*/  VIMNMX R8, R8, R9, !PT ;  /* 0x0000000908087248 */ /* 0x000fce0007fe0100 */
.L_x_8088:
        /* <DEDUP_REMOVED lines=74> */
[----:B------:R-:W-:Y:S01]  /*6560*/  ISETP.GT.AND P3, PT, R8, 0x21, P2 ;  /* 0x000000210800780c */ /* 0x000fe20001764270 */
        /* <DEDUP_REMOVED lines=29> */
[----:B------:R-:W-:Y:S01]  /*6740*/  ISETP.GT.AND P3, PT, R8, 0x31, P2 ;  /* 0x000000310800780c */ /* 0x000fe20001764270 */
[--C-:B------:R-:W-:Y:S01]  /*6750*/  FFMA.FTZ R162, R21, R4, -R10.reuse ;  /* 0x0000000415a27223 */ /* 0x100fe2000001080a */
[----:B------:R-:W-:Y:S01]  /*6760*/  FMNMX.FTZ R12, R159, R12, !PT ;  /* 0x0000000c9f0c7209 */ /* 0x000fe20007810000 */
[-CC-:B------:R-:W-:Y:S01]  /*6770*/  FFMA.FTZ R21, R69, R4.reuse, -R10.reuse ;  /* 0x0000000445157223 */ /* 0x180fe2000001080a */
[----:B------:R-:W-:Y:S01]  /*6780*/  FSEL R47, R47, -INF , !P4 ;  /* 0xff8000002f2f7808 */ /* 0x000fe20006000000 */
[--C-:B------:R-:W-:Y:S01]  /*6790*/  FFMA.FTZ R158, R11, R4, -R10.reuse ;  /* 0x000000040b9e7223 */ /* 0x100fe2000001080a */
[----:B------:R-:W-:Y:S01]  /*67a0*/  FMNMX.FTZ R12, R169, R12, !PT ;  /* 0x0000000ca90c7209 */ /* 0x000fe20007810000 */
[----:B------:R-:W-:Y:S01]  /*67b0*/  MUFU.EX2 R180, R180 ;  /* 0x000000b400b47308 */ /* 0x000fe20000000800 */
[----:B------:R-:W-:Y:S01]  /*67c0*/  ISETP.LT.OR P5, PT, R6, 0x31, P5 ;  /* 0x000000310600780c */ /* 0x000fe20002fa1670 */
[--C-:B------:R-:W-:Y:S01]  /*67d0*/  FFMA.FTZ R156, R13, R4, -R10.reuse ;  /* 0x000000040d9c7223 */ /* 0x100fe2000001080a */
[----:B------:R-:W-:Y:S01]  /*67e0*/  FMNMX.FTZ R12, R35, R12, !PT ;  /* 0x0000000c230c7209 */ /* 0x000fe20007810000 */
[-CC-:B------:R-:W-:Y:S01]  /*67f0*/  FFMA.FTZ R13, R73, R4.reuse, -R10.reuse ;  /* 0x00000004490d7223 */ /* 0x180fe2000001080a */
[----:B------:R-:W-:Y:S01]  /*6800*/  ISETP.GT.AND P4, PT, R8, 0x38, P2 ;  /* 0x000000380800780c */ /* 0x000fe20001784270 */
[--C-:B------:R-:W-:Y:S01]  /*6810*/  FFMA.FTZ R152, R33, R4, -R10.reuse ;  /* 0x0000000421987223 */ /* 0x100fe2000001080a */
[----:B------:R-:W-:Y:S01]  /*6820*/  FMNMX.FTZ R12, R173, R12, !PT ;  /* 0x0000000cad0c7209 */ /* 0x000fe20007810000 */
[----:B------:R-:W-:Y:S01]  /*6830*/  MUFU.EX2 R27, R27 ;  /* 0x0000001b001b7308 */ /* 0x000fe20000000800 */
        /* <DEDUP_REMOVED lines=8> */
[----:B------:R-:W-:-:S02]  /*68c0*/  ISETP.GT.AND P5, PT, R8, 0x39, P2 ;  /* 0x000000390800780c */ /* 0x000fc400017a4270 */
[----:B------:R-:W-:Y:S02]  /*68d0*/  FMNMX.FTZ R12, R43, R12, !PT ;  /* 0x0000000c2b0c7209 */ /* 0x000fe40007810000 */
[----:B------:R-:W-:Y:S01]  /*68e0*/  FSEL R183, R51, -INF , !P3 ;  /* 0xff80000033b77808 */ /* 0x000fe20005800000 */
[----:B------:R-:W-:Y:S01]  /*68f0*/  FFMA.FTZ R51, R177, R4, -R10 ;  /* 0x00000004b1337223 */ /* 0x000fe2000001080a */
[----:B------:R-:W-:Y:S01]  /*6900*/  FMNMX.FTZ R12, R47, R12, !PT ;  /* 0x0000000c2f0c7209 */ /* 0x000fe20007810000 */
        /* <DEDUP_REMOVED lines=17> */
[----:B------:R-:W-:Y:S02]  /*6a20*/  FMNMX.FTZ R12, R55, R12, !PT ;  /* 0x0000000c370c7209 */ /* 0x000fe40007810000 */
[----:B------:R-:W-:-:S02]  /*6a30*/  ISETP.GT.AND P3, PT, R8, 0x49, P2 ;  /* 0x000000490800780c */ /* 0x000fc40001764270 */
[----:B------:R-:W-:Y:S01]  /*6a40*/  FSEL R167, R59, -INF , !P4 ;  /* 0xff8000003ba77808 */ /* 0x000fe20006000000 */
[----:B------:R-:W-:Y:S01]  /*6a50*/  FFMA.FTZ R59, R157, R4, -R10 ;  /* 0x000000049d3b7223 */ /* 0x000fe2000001080a */
[----:B------:R-:W-:Y:S01]  /*6a60*/  ISETP.LT.OR P5, PT, R6, 0x49, P5 ;  /* 0x000000490600780c */ /* 0x000fe20002fa1670 */
[----:B------:R-:W-:Y:S01]  /*6a70*/  MUFU.EX2 R51, R51 ;  /* 0x0000003300337308 */ /* 0x000fe20000000800 */
[----:B------:R-:W-:Y:S02]  /*6a80*/  FMNMX.FTZ R12, R177, R12, !PT ;  /* 0x0000000cb10c7209 */ /* 0x000fe40007810000 */
[----:B------:R-:W-:Y:S02]  /*6a90*/  ISETP.GT.AND P4, PT, R8, 0x50, P2 ;  /* 0x000000500800780c */ /* 0x000fe40001784270 */
[----:B------:R-:W-:Y:S02]  /*6aa0*/  ISETP.LT.OR P3, PT, R6, 0x4a, P3 ;  /* 0x0000004a0600780c */ /* 0x000fe40001f61670 */
[----:B------:R-:W-:Y:S01]  /*6ab0*/  FSEL R157, R62, -INF , !P5 ;  /* 0xff8000003e9d7808 */ /* 0x000fe20006800000 */
[----:B------:R-:W-:Y:S01]  /*6ac0*/  MUFU.EX2 R172, R172 ;  /* 0x000000ac00ac7308 */ /* 0x000fe20000000800 */
[----:B------:R-:W-:-:S02]  /*6ad0*/  FMNMX.FTZ R12, R167, R12, !PT ;  /* 0x0000000ca70c7209 */ /* 0x000fc40007810000 */
[----:B------:R-:W-:Y:S02]  /*6ae0*/  ISETP.GT.AND P5, PT, R8, 0x51, P2 ;  /* 0x000000510800780c */ /* 0x000fe400017a4270 */
[----:B------:R-:W-:Y:S02]  /*6af0*/  FSEL R63, R63, -INF , !P3 ;  /* 0xff8000003f3f7808 */ /* 0x000fe40005800000 */
[----:B------:R-:W-:Y:S01]  /*6b00*/  ISETP.LT.OR P4, PT, R6, 0x51, P4 ;  /* 0x000000510600780c */ /* 0x000fe20002781670 */
[----:B------:R-:W-:Y:S01]  /*6b10*/  MUFU.EX2 R59, R59 ;  /* 0x0000003b003b7308 */ /* 0x000fe20000000800 */
[----:B------:R-:W-:Y:S02]  /*6b20*/  FMNMX.FTZ R12, R157, R12, !PT ;  /* 0x0000000c9d0c7209 */ /* 0x000fe40007810000 */
[----:B------:R-:W-:Y:S02]  /*6b30*/  ISETP.GT.AND P3, PT, R8, 0x58, P2 ;  /* 0x000000580800780c */ /* 0x000fe40001764270 */
[----:B------:R-:W-:-:S02]  /*6b40*/  ISETP.LT.OR P5, PT, R6, 0x52, P5 ;  /* 0x000000520600780c */ /* 0x000fc40002fa1670 */
[----:B------:R-:W-:Y:S01]  /*6b50*/  FSEL R155, R66, -INF , !P4 ;  /* 0xff800000429b7808 */ /* 0x000fe20006000000 */
[----:B------:R-:W-:Y:S01]  /*6b60*/  MUFU.EX2 R174, R174 ;  /* 0x000000ae00ae7308 */ /* 0x000fe20000000800 */
[----:B------:R-:W-:Y:S02]  /*6b70*/  FMNMX.FTZ R12, R63, R12, !PT ;  /* 0x0000000c3f0c7209 */ /* 0x000fe40007810000 */
[----:B------:R-:W-:Y:S02]  /*6b80*/  ISETP.GT.AND P4, PT, R8, 0x59, P2 ;  /* 0x000000590800780c */ /* 0x000fe40001784270 */
[----:B------:R-:W-:Y:S02]  /*6b90*/  FSEL R153, R67, -INF , !P5 ;  /* 0xff80000043997808 */ /* 0x000fe40006800000 */
[----:B------:R-:W-:Y:S01]  /*6ba0*/  ISETP.LT.OR P3, PT, R6, 0x59, P3 ;  /* 0x000000590600780c */ /* 0x000fe20001f61670 */
[----:B------:R-:W-:Y:S01]  /*6bb0*/  MUFU.EX2 R67, R14 ;  /* 0x0000000e00437308 */ /* 0x000fe20000000800 */
[----:B------:R-:W-:-:S02]  /*6bc0*/  FMNMX.FTZ R12, R155, R12, !PT ;  /* 0x0000000c9b0c7209 */ /* 0x000fc40007810000 */
[----:B------:R-:W-:Y:S02]  /*6bd0*/  ISETP.GT.AND P5, PT, R8, 0x60, P2 ;  /* 0x000000600800780c */ /* 0x000fe400017a4270 */
[----:B------:R-:W-:Y:S02]  /*6be0*/  ISETP.LT.OR P4, PT, R6, 0x5a, P4 ;  /* 0x0000005a0600780c */ /* 0x000fe40002781670 */
[----:B------:R-:W-:Y:S01]  /*6bf0*/  FSEL R193, R70, -INF , !P3 ;  /* 0xff80000046c17808 */ /* 0x000fe20005800000 */
[----:B------:R-:W-:Y:S01]  /*6c00*/  MUFU.EX2 R168, R168 ;  /* 0x000000a800a87308 */ /* 0x000fe20000000800 */
[----:B------:R-:W-:Y:S02]  /*6c10*/  FMNMX.FTZ R12, R153, R12, !PT ;  /* 0x0000000c990c7209 */ /* 0x000fe40007810000 */
[----:B------:R-:W-:Y:S02]  /*6c20*/  ISETP.GT.AND P3, PT, R8, 0x61, P2 ;  /* 0x000000610800780c */ /* 0x000fe40001764270 */
[----:B------:R-:W-:-:S02]  /*6c30*/  FSEL R71, R71, -INF , !P4 ;  /* 0xff80000047477808 */ /* 0x000fc40006000000 */
        /* <DEDUP_REMOVED lines=29> */
[----:B------:R-:W-:-:S02]  /*6e10*/  ISETP.LT.OR P5, PT, R6, 0x79, P5 ;  /* 0x000000790600780c */ /* 0x000fc40002fa1670 */
[----:B------:R-:W-:Y:S01]  /*6e20*/  FSEL R83, R83, -INF , !P4 ;  /* 0xff80000053537808 */ /* 0x000fe20006000000 */
[----:B------:R-:W-:Y:S01]  /*6e30*/  MUFU.EX2 R25, R25 ;  /* 0x0000001900197308 */ /* 0x000fe20000000800 */
[----:B------:R-:W-:Y:S02]  /*6e40*/  FMNMX.FTZ R12, R195, R12, !PT ;  /* 0x0000000cc30c7209 */ /* 0x000fe40007810000 */
[----:B------:R-:W-:Y:S02]  /*6e50*/  ISETP.LT.OR P2, PT, R6, 0x7a, P2 ;  /* 0x0000007a0600780c */ /* 0x000fe40001741670 */
[----:B------:R-:W-:Y:S02]  /*6e60*/  FSEL R57, R86, -INF , !P5 ;  /* 0xff80000056397808 */ /* 0x000fe40006800000 */
[----:B------:R-:W-:Y:S01]  /*6e70*/  FMNMX.FTZ R12, R83, R12, !PT ;  /* 0x0000000c530c7209 */ /* 0x000fe20007810000 */
[----:B------:R-:W-:Y:S01]  /*6e80*/  MUFU.EX2 R160, R160 ;  /* 0x000000a000a07308 */ /* 0x000fe20000000800 */
[----:B------:R-:W-:-:S02]  /*6e90*/  FSEL R87, R87, -INF , !P2 ;  /* 0xff80000057577808 */ /* 0x000fc40005000000 */
[----:B------:R-:W-:Y:S02]  /*6ea0*/  FMNMX.FTZ R12, R57, R12, !PT ;  /* 0x0000000c390c7209 */ /* 0x000fe40007810000 */
[----:B------:R-:W-:Y:S02]  /*6eb0*/  FSEL R69, R9, RZ, P6 ;  /* 0x000000ff09457208 */ /* 0x000fe40003000000 */
[----:B------:R-:W-:Y:S01]  /*6ec0*/  FMNMX.FTZ R12, R87, R12, !PT ;  /* 0x0000000c570c7209 */ /* 0x000fe20007810000 */
[----:B------:R-:W-:Y:S02]  /*6ed0*/  MUFU.EX2 R15, R15 ;  /* 0x0000000f000f7308 */ /* 0x000fe40000000800 */
[----:B------:R-:W-:Y:S02]  /*6ee0*/  FADD.FTZ R69, -R69, R0 ;  /* 0x0000000045457221 */ /* 0x000fe40000010100 */
        /* <DEDUP_REMOVED lines=15> */
[----:B------:R-:W0:Y:S03]  /*6fe0*/  MUFU.EX2 R65, R65 ;  /* 0x0000004100417308 */ /* 0x000e260000000800 */
        /* <DEDUP_REMOVED lines=10> */
[----:B0-----:R-:W-:Y:S01]  /*7090*/  FFMA.FTZ R14, R65, R3, R180 ;  /* 0x00000003410e7223 */ /* 0x001fe200000100b4 */
[-CC-:B------:R-:W-:Y:S01]  /*70a0*/  FFMA.FTZ R10, R35, R4.reuse, -R30.reuse ;  /* 0x00000004230a7223 */ /* 0x180fe2000001081e */
[-CC-:B------:R-:W-:Y:S01]  /*70b0*/  FFMA.FTZ R35, R173, R4.reuse, -R30.reuse ;  /* 0x00000004ad237223 */ /* 0x180fe2000001081e */
[-C--:B------:R-:W-:Y:S01]  /*70c0*/  FFMA.FTZ R173, R171, R4.reuse, -R30 ;  /* 0x00000004abad7223 */ /* 0x080fe2000001081e */
[----:B------:R-:W-:Y:S01]  /*70d0*/  FADD.FTZ R3, R27, R14 ;  /* 0x0000000e1b037221 */ /* 0x000fe20000010000 */
        /* <DEDUP_REMOVED lines=29> */
[----:B------:R-:W-:Y:S01]  /*72b0*/  FFMA.FTZ R57, R57, R4, -R30 ;  /* 0x0000000439397223 */ /* 0x000fe2000001081e */
[----:B0-----:R-:W-:Y:S01]  /*72c0*/  F2FP.F16.F32.PACK_AB R181, R0, R69 ;  /* 0x0000004500b5723e */ /* 0x001fe200000000ff */
[----:B------:R-:W-:Y:S01]  /*72d0*/  FADD.FTZ R3, R59, R24 ;  /* 0x000000183b037221 */ /* 0x000fe20000010000 */
[----:B------:R-:W-:Y:S01]  /*72e0*/  FSEL R24, R11, RZ, P2 ;  /* 0x000000ff0b187208 */ /* 0x000fe20001000000 */
[----:B------:R-:W-:Y:S01]  /*72f0*/  FMUL.FTZ R88, R88, R65 ;  /* 0x0000004158587220 */ /* 0x000fe20000410000 */
[----:B------:R-:W-:Y:S01]  /*7300*/  MUFU.EX2 R77, R77 ;  /* 0x0000004d004d7308 */ /* 0x000fe20000000800 */
[----:B------:R-:W-:Y:S01]  /*7310*/  FADD.FTZ R28, R174, R3 ;  /* 0x00000003ae1c7221 */ /* 0x000fe20000010000 */
[----:B------:R-:W-:Y:S01]  /*7320*/  ISETP.GT.AND P2, PT, R5, UR57, PT ;  /* 0x0000003905007c0c */ /* 0x000fe2000bf44270 */
[----:B------:R-:W-:Y:S01]  /*7330*/  FADD.FTZ R3, -R24, R7 ;  /* 0x0000000718037221 */ /* 0x000fe20000010100 */
[----:B------:R-:W-:Y:S01]  /*7340*/  F2FP.F16.F32.PACK_AB R180, R27, R180 ;  /* 0x000000b41bb4723e */ /* 0x000fe200000000ff */
[----:B------:R-:W-:Y:S01]  /*7350*/  FADD.FTZ R43, R67, R28 ;  /* 0x0000001c432b7221 */ /* 0x000fe20000010000 */
[----:B------:R-:W-:-:S02]  /*7360*/  @!P1 VIADD R28, R32, 0x28860 ;  /* 0x00028860201c9836 */ /* 0x000fc40000000000 */
[----:B------:R-:W-:Y:S01]  /*7370*/  FMUL.FTZ R3, R3, R4 ;  /* 0x0000000403037220 */ /* 0x000fe20000410000 */
[----:B------:R-:W-:Y:S01]  /*7380*/  MUFU.EX2 R10, R10 ;  /* 0x0000000a000a7308 */ /* 0x000fe20000000800 */
[----:B------:R-:W-:Y:S01]  /*7390*/  FADD.FTZ R24, R168, R43 ;  /* 0x0000002ba8187221 */ /* 0x000fe20000010000 */
[----:B------:R-:W-:Y:S01]  /*73a0*/  F2FP.F16.F32.PACK_AB R182, R31, R182 ;  /* 0x000000b61fb6723e */ /* 0x000fe200000000ff */
[-C--:B------:R-:W-:Y:S01]  /*73b0*/  FMUL.FTZ R89, R89, R65.reuse ;  /* 0x0000004159597220 */ /* 0x080fe20000410000 */
[----:B------:R-:W-:Y:S01]  /*73c0*/  @!P1 PRMT R28, RZ, 0x654, R28 ;  /* 0x00000654ff1c9816 */ /* 0x000fe2000000001c */
[----:B------:R-:W-:Y:S01]  /*73d0*/  FADD.FTZ R7, R45, R24 ;  /* 0x000000182d077221 */ /* 0x000fe20000010000 */
[----:B------:R-:W-:Y:S01]  /*73e0*/  F2FP.F16.F32.PACK_AB R176, R39, R176 ;  /* 0x000000b027b0723e */ /* 0x000fe200000000ff */
[-C--:B------:R-:W-:Y:S01]  /*73f0*/  FMUL.FTZ R92, R92, R65.reuse ;  /* 0x000000415c5c7220 */ /* 0x080fe20000410000 */
[----:B------:R0:W1:Y:S01]  /*7400*/  MUFU.EX2 R24, R3 ;  /* 0x0000000300187308 */ /* 0x0000620000000800 */
[----:B------:R-:W-:Y:S01]  /*7410*/  FADD.FTZ R32, R170, R7 ;  /* 0x00000007aa207221 */ /* 0x000fe20000010000 */
[----:B------:R2:W-:Y:S01]  /*7420*/  @!P1 SYNCS.ARRIVE.TRANS64.RED.A1T0 RZ, [R28+URZ], RZ ;  /* 0x000000ff1cff99a7 */ /* 0x0005e2000810043f */
[----:B------:R-:W-:Y:S01]  /*7430*/  F2FP.F16.F32.PACK_AB R178, R51, R178 ;  /* 0x000000b233b2723e */ /* 0x000fe200000000ff */
[-C--:B------:R-:W-:Y:S01]  /*7440*/  FMUL.FTZ R93, R93, R65.reuse ;  /* 0x000000415d5d7220 */ /* 0x080fe20000410000 */
[----:B------:R-:W-:Y:S01]  /*7450*/  FADD.FTZ R7, R41, R32 ;  /* 0x0000002029077221 */ /* 0x000fe20000010000 */
[----:B------:R-:W-:Y:S01]  /*7460*/  F2FP.F16.F32.PACK_AB R172, R59, R172 ;  /* 0x000000ac3bac723e */ /* 0x000fe200000000ff */
[-C--:B------:R-:W-:Y:S01]  /*7470*/  FMUL.FTZ R96, R96, R65.reuse ;  /* 0x0000004160607220 */ /* 0x080fe20000410000 */
[----:B------:R-:W3:Y:S01]  /*7480*/  MUFU.EX2 R35, R35 ;  /* 0x0000002300237308 */ /* 0x000ee20000000800 */
[----:B------:R-:W-:Y:S01]  /*7490*/  FADD.FTZ R32, R164, R7 ;  /* 0x00000007a4207221 */ /* 0x000fe20000010000 */
[-CC-:B--2---:R-:W-:Y:S01]  /*74a0*/  FFMA.FTZ R28, R167, R4.reuse, -R30.reuse ;  /* 0x00000004a71c7223 */ /* 0x184fe2000001081e */
[----:B------:R-:W-:Y:S01]  /*74b0*/  FFMA.FTZ R30, R87, R4, -R30 ;  /* 0x00000004571e7223 */ /* 0x000fe2000001081e */
[----:B------:R-:W-:Y:S01]  /*74c0*/  F2FP.F16.F32.PACK_AB R174, R67, R174 ;  /* 0x000000ae43ae723e */ /* 0x000fe200000000ff */
[----:B0-----:R-:W-:Y:S01]  /*74d0*/  FADD.FTZ R3, R37, R32 ;  /* 0x0000002025037221 */ /* 0x001fe20000010000 */
[----:B------:R-:W-:Y:S01]  /*74e0*/  F2FP.F16.F32.PACK_AB R168, R45, R168 ;  /* 0x000000a82da8723e */ /* 0x000fe200000000ff */
[-C--:B------:R-:W-:Y:S01]  /*74f0*/  FMUL.FTZ R97, R97, R65.reuse ;  /* 0x0000004161617220 */ /* 0x080fe20000410000 */
[----:B------:R-:W0:Y:S01]  /*7500*/  MUFU.EX2 R173, R173 ;  /* 0x000000ad00ad7308 */ /* 0x000e220000000800 */
[----:B------:R-:W-:Y:S01]  /*7510*/  FADD.FTZ R32, R166, R3 ;  /* 0x00000003a6207221 */ /* 0x000fe20000010000 */
[----:B-1----:R-:W-:Y:S01]  /*7520*/  FFMA.FTZ R3, R24, R2, R69 ;  /* 0x0000000218037223 */ /* 0x002fe20000010045 */
[----:B------:R-:W-:Y:S01]  /*7530*/  F2FP.F16.F32.PACK_AB R170, R41, R170 ;  /* 0x000000aa29aa723e */ /* 0x000fe200000000ff */
[-C--:B------:R-:W-:Y:S01]  /*7540*/  FMUL.FTZ R100, R100, R65.reuse ;  /* 0x0000004164647220 */ /* 0x080fe20000410000 */
[----:B------:R-:W-:Y:S01]  /*7550*/  FADD.FTZ R7, R25, R32 ;  /* 0x0000002019077221 */ /* 0x000fe20000010000 */
[----:B------:R-:W-:Y:S01]  /*7560*/  FADD.FTZ R3, R0, R3 ;  /* 0x0000000300037221 */ /* 0x000fe20000010000 */
[----:B------:R-:W-:Y:S01]  /*7570*/  F2FP.F16.F32.PACK_AB R164, R37, R164 ;  /* 0x000000a425a4723e */ /* 0x000fe200000000ff */
[----:B------:R-:W1:Y:S01]  /*7580*/  MUFU.EX2 R12, R12 ;  /* 0x0000000c000c7308 */ /* 0x000e620000000800 */
[----:B------:R-:W-:Y:S01]  /*7590*/  FADD.FTZ R32, R160, R7 ;  /* 0x00000007a0207221 */ /* 0x000fe20000010000 */
[----:B------:R-:W-:Y:S01]  /*75a0*/  FADD.FTZ R2, R6, R3 ;  /* 0x0000000306027221 */ /* 0x000fe20000010000 */
[----:B------:R-:W-:Y:S01]  /*75b0*/  F2FP.F16.F32.PACK_AB R166, R25, R166 ;  /* 0x000000a619a6723e */ /* 0x000fe200000000ff */
[-C--:B------:R-:W-:Y:S01]  /*75c0*/  FMUL.FTZ R101, R101, R65.reuse ;  /* 0x0000004165657220 */ /* 0x080fe20000410000 */
[----:B------:R-:W-:Y:S01]  /*75d0*/  FADD.FTZ R7, R15, R32 ;  /* 0x000000200f077221 */ /* 0x000fe20000010000 */
[----:B------:R-:W-:Y:S01]  /*75e0*/  FADD.FTZ R3, R73, R2 ;  /* 0x0000000249037221 */ /* 0x000fe20000010000 */
[----:B------:R-:W-:Y:S01]  /*75f0*/  F2FP.F16.F32.PACK_AB R160, R15, R160 ;  /* 0x000000a00fa0723e */ /* 0x000fe200000000ff */
[----:B------:R-:W2:Y:S01]  /*7600*/  MUFU.EX2 R175, R175 ;  /* 0x000000af00af7308 */ /* 0x000ea20000000800 */
[----:B------:R-:W-:Y:S01]  /*7610*/  FADD.FTZ R32, R162, R7 ;  /* 0x00000007a2207221 */ /* 0x000fe20000010000 */
[----:B------:R-:W-:Y:S01]  /*7620*/  FADD.FTZ R2, R8, R3 ;  /* 0x0000000308027221 */ /* 0x000fe20000010000 */
[C---:B------:R-:W-:Y:S01]  /*7630*/  F2FP.F16.F32.PACK_AB R162, R21.reuse, R162 ;  /* 0x000000a215a2723e */ /* 0x040fe200000000ff */
[-C--:B------:R-:W-:Y:S01]  /*7640*/  FMUL.FTZ R104, R104, R65.reuse ;  /* 0x0000004168687220 */ /* 0x080fe20000410000 */
[----:B------:R-:W-:Y:S01]  /*7650*/  FADD.FTZ R7, R21, R32 ;  /* 0x0000002015077221 */ /* 0x000fe20000010000 */
[----:B------:R-:W-:Y:S01]  /*7660*/  FADD.FTZ R3, R77, R2 ;  /* 0x000000024d037221 */ /* 0x000fe20000010000 */
[-C--:B------:R-:W-:Y:S01]  /*7670*/  FMUL.FTZ R105, R105, R65.reuse ;  /* 0x0000004169697220 */ /* 0x080fe20000410000 */
[----:B------:R-:W4:Y:S01]  /*7680*/  MUFU.EX2 R33, R33 ;  /* 0x0000002100217308 */ /* 0x000f220000000800 */
[----:B------:R-:W-:Y:S01]  /*7690*/  FADD.FTZ R32, R156, R7 ;  /* 0x000000079c207221 */ /* 0x000fe20000010000 */
[----:B------:R-:W-:Y:S01]  /*76a0*/  FADD.FTZ R2, R10, R3 ;  /* 0x000000030a027221 */ /* 0x000fe20000010000 */
[C---:B------:R-:W-:Y:S01]  /*76b0*/  F2FP.F16.F32.PACK_AB R156, R13.reuse, R156 ;  /* 0x0000009c0d9c723e */ /* 0x040fe200000000ff */
[-C--:B------:R-:W-:Y:S01]  /*76c0*/  FMUL.FTZ R108, R108, R65.reuse ;  /* 0x000000416c6c7220 */ /* 0x080fe20000410000 */
[----:B------:R-:W-:Y:S01]  /*76d0*/  FADD.FTZ R3, R13, R32 ;  /* 0x000000200d037221 */ /* 0x000fe20000010000 */
[----:B---3--:R-:W-:Y:S01]  /*76e0*/  FADD.FTZ R2, R35, R2 ;  /* 0x0000000223027221 */ /* 0x008fe20000010000 */
[-C--:B------:R-:W-:Y:S01]  /*76f0*/  FMUL.FTZ R109, R109, R65.reuse ;  /* 0x000000416d6d7220 */ /* 0x080fe20000410000 */
[----:B------:R-:W3:Y:S01]  /*7700*/  MUFU.EX2 R14, R14 ;  /* 0x0000000e000e7308 */ /* 0x000ee20000000800 */
[----:B------:R-:W-:Y:S01]  /*7710*/  FADD.FTZ R32, R158, R3 ;  /* 0x000000039e207221 */ /* 0x000fe20000010000 */
[----:B0-----:R-:W-:Y:S01]  /*7720*/  FADD.FTZ R3, R173, R2 ;  /* 0x00000002ad037221 */ /* 0x001fe20000010000 */
[C---:B------:R-:W-:Y:S01]  /*7730*/  F2FP.F16.F32.PACK_AB R158, R61.reuse, R158 ;  /* 0x0000009e3d9e723e */ /* 0x040fe200000000ff */
[-C--:B------:R-:W-:Y:S01]  /*7740*/  FMUL.FTZ R112, R112, R65.reuse ;  /* 0x0000004170707220 */ /* 0x080fe20000410000 */
[----:B------:R-:W-:Y:S01]  /*7750*/  FADD.FTZ R7, R61, R32 ;  /* 0x000000203d077221 */ /* 0x000fe20000010000 */
[----:B-1----:R-:W-:Y:S01]  /*7760*/  FADD.FTZ R2, R12, R3 ;  /* 0x000000030c027221 */ /* 0x002fe20000010000 */
[-C--:B------:R-:W-:Y:S01]  /*7770*/  FMUL.FTZ R113, R113, R65.reuse ;  /* 0x0000004171717220 */ /* 0x080fe20000410000 */
[----:B------:R-:W0:Y:S01]  /*7780*/  MUFU.EX2 R154, R154 ;  /* 0x0000009a009a7308 */ /* 0x000e220000000800 */
[----:B------:R-:W-:Y:S01]  /*7790*/  FADD.FTZ R32, R152, R7 ;  /* 0x0000000798207221 */ /* 0x000fe20000010000 */
[----:B--2---:R-:W-:Y:S01]  /*77a0*/  FADD.FTZ R3, R175, R2 ;  /* 0x00000002af037221 */ /* 0x004fe20000010000 */
[C---:B----4-:R-:W-:Y:S01]  /*77b0*/  F2FP.F16.F32.PACK_AB R152, R33.reuse, R152 ;  /* 0x000000982198723e */ /* 0x050fe200000000ff */
[-C--:B------:R-:W-:Y:S01]  /*77c0*/  FMUL.FTZ R116, R116, R65.reuse ;  /* 0x0000004174747220 */ /* 0x080fe20000410000 */
[----:B------:R-:W-:Y:S01]  /*77d0*/  FADD.FTZ R7, R33, R32 ;  /* 0x0000002021077221 */ /* 0x000fe20000010000 */
[-C--:B------:R-:W-:Y:S01]  /*77e0*/  FMUL.FTZ R117, R117, R65.reuse ;  /* 0x0000004175757220 */ /* 0x080fe20000410000 */
[-C--:B------:R-:W-:Y:S01]  /*77f0*/  FMUL.FTZ R120, R120, R65.reuse ;  /* 0x0000004178787220 */ /* 0x080fe20000410000 */
[----:B------:R-:W1:Y:S01]  /*7800*/  MUFU.EX2 R169, R169 ;  /* 0x000000a900a97308 */ /* 0x000e620000000800 */
[----:B---3--:R-:W-:Y:S01]  /*7810*/  FADD.FTZ R2, R14, R3 ;  /* 0x000000030e027221 */ /* 0x008fe20000010000 */
        /* <DEDUP_REMOVED lines=18> */
[----:B------:R-:W-:Y:S01]  /*7940*/  FMUL.FTZ R149, R149, R65 ;  /* 0x0000004195957220 */ /* 0x000fe20000410000 */
[----:B------:R-:W-:Y:S01]  /*7950*/  F2FP.F16.F32.PACK_AB R183, R73, R6 ;  /* 0x0000000649b7723e */ /* 0x000fe200000000ff */
[----:B------:R-:W-:Y:S01]  /*7960*/  VIADD R5, R5, 0xffffffff ;  /* 0xffffffff05057836 */ /* 0x000fe20000000000 */
[----:B------:R-:W-:Y:S01]  /*7970*/  F2FP.F16.F32.PACK_AB R177, R77, R8 ;  /* 0x000000084db1723e */ /* 0x000fe200000000ff */
[----:B------:R-:W1:Y:S01]  /*7980*/  MUFU.EX2 R26, R26 ;  /* 0x0000001a001a7308 */ /* 0x000e620000000800 */
[----:B--2---:R-:W-:Y:S01]  /*7990*/  FADD.FTZ R2, R20, R7 ;  /* 0x0000000714027221 */ /* 0x004fe20000010000 */
[----:B------:R-:W-:Y:S01]  /*79a0*/  F2FP.F16.F32.PACK_AB R179, R35, R10 ;  /* 0x0000000a23b3723e */ /* 0x000fe200000000ff */
[-C--:B------:R-:W-:Y:S01]  /*79b0*/  FMUL.FTZ R90, R90, R24.reuse ;  /* 0x000000185a5a7220 */ /* 0x080fe20000410000 */
[----:B------:R-:W-:Y:S01]  /*79c0*/  F2FP.F16.F32.PACK_AB R173, R12, R173 ;  /* 0x000000ad0cad723e */ /* 0x000fe200000000ff */
[-C--:B------:R-:W-:Y:S01]  /*79d0*/  FMUL.FTZ R91, R91, R24.reuse ;  /* 0x000000185b5b7220 */ /* 0x080fe20000410000 */
[----:B------:R-:W-:Y:S01]  /*79e0*/  F2FP.F16.F32.PACK_AB R175, R14, R175 ;  /* 0x000000af0eaf723e */ /* 0x000fe200000000ff */
[-C--:B------:R-:W-:Y:S01]  /*79f0*/  FMUL.FTZ R94, R94, R24.reuse ;  /* 0x000000185e5e7220 */ /* 0x080fe20000410000 */
[----:B------:R-:W2:Y:S01]  /*7a00*/  MUFU.EX2 R165, R165 ;  /* 0x000000a500a57308 */ /* 0x000ea20000000800 */
[----:B0-----:R-:W-:Y:S01]  /*7a10*/  FADD.FTZ R7, R171, R2 ;  /* 0x00000002ab077221 */ /* 0x001fe20000010000 */
[----:B------:R-:W-:Y:S01]  /*7a20*/  F2FP.F16.F32.PACK_AB R169, R20, R169 ;  /* 0x000000a914a9723e */ /* 0x000fe200000000ff */
[-C--:B------:R-:W-:Y:S01]  /*7a30*/  FMUL.FTZ R95, R95, R24.reuse ;  /* 0x000000185f5f7220 */ /* 0x080fe20000410000 */
[-C--:B------:R-:W-:Y:S01]  /*7a40*/  FMUL.FTZ R98, R98, R24.reuse ;  /* 0x0000001862627220 */ /* 0x080fe20000410000 */
[-C--:B------:R-:W-:Y:S01]  /*7a50*/  FMUL.FTZ R99, R99, R24.reuse ;  /* 0x0000001863637220 */ /* 0x080fe20000410000 */
[-C--:B------:R-:W-:Y:S01]  /*7a60*/  FMUL.FTZ R102, R102, R24.reuse ;  /* 0x0000001866667220 */ /* 0x080fe20000410000 */
[-C--:B------:R-:W-:Y:S01]  /*7a70*/  FMUL.FTZ R103, R103, R24.reuse ;  /* 0x0000001867677220 */ /* 0x080fe20000410000 */
        /* <DEDUP_REMOVED lines=31> */
[----:B------:R-:W-:Y:S01]  /*7c70*/  FMUL.FTZ R147, R147, R24 ;  /* 0x0000001893937220 */ /* 0x000fe20000410000 */
[----:B------:R-:W1:Y:S01]  /*7c80*/  MUFU.EX2 R36, R155 ;  /* 0x0000009b00247308 */ /* 0x000e620000000800 */
[C---:B--2---:R-:W-:Y:S01]  /*7c90*/  FADD.FTZ R7, R63.reuse, R7 ;  /* 0x000000073f077221 */ /* 0x044fe20000010000 */
[----:B------:R-:W-:Y:S01]  /*7ca0*/  F2FP.F16.F32.PACK_AB R167, R63, R34 ;  /* 0x000000223fa7723e */ /* 0x000fe200000000ff */
[-C--:B------:R-:W-:Y:S01]  /*7cb0*/  FMUL.FTZ R150, R150, R24.reuse ;  /* 0x0000001896967220 */ /* 0x080fe20000410000 */
[----:B------:R-:W-:Y:S01]  /*7cc0*/  FMUL.FTZ R151, R151, R24 ;  /* 0x0000001897977220 */ /* 0x000fe20000410000 */
[----:B------:R-:W-:-:S03]  /*7cd0*/  IMAD.MOV.U32 R0, RZ, RZ, R9 ;  /* 0x000000ffff007224 */ /* 0x000fc600078e0009 */
        /* <DEDUP_REMOVED lines=31> */
[----:B------:R-:W-:Y:S01]  /*7ed0*/  IMAD.MOV.U32 R7, RZ, RZ, R11 ;  /* 0x000000ffff077224 */ /* 0x000fe200078e000b */
[----:B------:R-:W-:Y:S06]  /*7ee0*/  @P2 BRA `(.L_x_8092) ;  /* 0xffffffcc00e42947 */ /* 0x000fec000383ffff */
[----:B------:R-:W-:Y:S01]  /*7ef0*/  IMAD.MOV.U32 R7, RZ, RZ, R11 ;  /* 0x000000ffff077224 */ /* 0x000fe200078e000b */
[----:B------:R-:W-:Y:S01]  /*7f00*/  UMOV UR45, UR56 ;  /* 0x00000038002d7c82 */ /* 0x000fe20008000000 */
[----:B------:R-:W-:Y:S01]  /*7f10*/  IMAD.MOV.U32 R0, RZ, RZ, R9 ;  /* 0x000000ffff007224 */ /* 0x000fe200078e0009 */
[----:B------:R-:W-:-:S06]  /*7f20*/  UMOV UR46, UR55 ;  /* 0x00000037002e7c82 */ /* 0x000fcc0008000000 */
.L_x_8075:
[----:B------:R-:W-:Y:S01]  /*7f30*/  ULDC UR6, c[0x0][0x448] ;  /* 0x0001120000067ab9 */ /* 0x000fe20000000800 */
[----:B------:R-:W-:Y:S01]  /*7f40*/  ULDC UR14, c[0x0][0x9e4] ;  /* 0x00027900000e7ab9 */ /* 0x000fe20000000800 */
[----:B------:R-:W-:Y:S02]  /*7f50*/  UISETP.NE.AND UP0, UPT, UR6, 0x1, UPT ;  /* 0x000000010600788c */ /* 0x000fe4000bf05270 */
[----:B------:R-:W-:Y:S02]  /*7f60*/  UISETP.GE.AND UP1, UPT, UR14, 0x1, UPT ;  /* 0x000000010e00788c */ /* 0x000fe4000bf26270 */
[----:B------:R-:W-:Y:S02]  /*7f70*/  UIADD3 UR10, UR38, 0x7f, URZ ;  /* 0x0000007f260a7890 */ /* 0x000fe4000fffe03f */
[----:B------:R-:W-:Y:S02]  /*7f80*/  UIADD3 UR11, UR39, 0x1, -UR44 ;  /* 0x00000001270b7890 */ /* 0x000fe4000fffe82c */
[----:B------:R-:W-:-:S03]  /*7f90*/  PLOP3.LUT P6, PT, PT, PT, UP1, 0x80, 0x0 ;  /* 0x000000000000781c */ /* 0x000fc60003fcf018 */
[----:B------:R-:W-:Y:S01]  /*7fa0*/  @UP0 ULDC UR6, c[0x0][0x44c] ;  /* 0x0001130000060ab9 */ /* 0x000fe20000000800 */
[----:B------:R-:W-:Y:S01]  /*7fb0*/  @UP0 ULDC UR15, c[0x0][0x450] ;  /* 0x00011400000f0ab9 */ /* 0x000fe20000000800 */
[----:B------:R-:W-:-:S04]  /*7fc0*/  UIMAD.WIDE.U32 UR6, UR10, UR6, URZ ;  /* 0x000000060a0672a5 */ /* 0x000fc8000f8e003f */
[----:B------:R-:W-:-:S04]  /*7fd0*/  @UP0 USHF.R.U32.HI UR10, URZ, UR15, UR7 ;  /* 0x0000000f3f0a0299 */ /* 0x000fc80008011607 */
[----:B------:R-:W-:-:S04]  /*7fe0*/  UIADD3 UR10, UR11, UR10, URZ ;  /* 0x0000000a0b0a7290 */ /* 0x000fc8000fffe03f */
        /* <DEDUP_REMOVED lines=12> */
.L_x_8094:
[----:B------:R-:W-:-:S11]  /*80b0*/  UISETP.NE.AND UP1, UPT, UR14, 0x1, UPT ;  /* 0x000000010e00788c */ /* 0x000fd6000bf25270 */
[----:B------:R-:W-:Y:S02]  /*80c0*/  @UP1 ULDC.64 UR18, c[0x0][0x9e8] ;  /* 0x00027a0000121ab9 */ /* 0x000fe40000000a00 */
[----:B------:R-:W-:-:S04]  /*80d0*/  UIMAD.WIDE.U32 UR6, UR10, UR18, URZ ;  /* 0x000000120a0672a5 */ /* 0x000fc8000f8e003f */
[----:B------:R-:W-:-:S12]  /*80e0*/  @UP1 USHF.R.U32.HI UR10, URZ, UR19, UR7 ;  /* 0x000000133f0a1299 */ /* 0x000fd80008011607 */
.L_x_8095:
[----:B------:R-:W-:-:S04]  /*80f0*/  UIMAD UR10, UR10, UR14, URZ ;  /* 0x0000000e0a0a72a4 */ /* 0x000fc8000f8e023f */
[----:B------:R-:W-:-:S04]  /*8100*/  UISETP.LT.AND UP1, UPT, UR53, UR10, UPT ;  /* 0x0000000a3500728c */ /* 0x000fc8000bf21270 */
[----:B------:R-:W-:-:S12]  /*8110*/  USEL UR53, UR53, UR10, !UP1 ;  /* 0x0000000a35357287 */ /* 0x000fd8000c800000 */
.L_x_8093:
[----:B------:R-:W-:-:S04]  /*8120*/  UIADD3 UR53, UR53, 0x7f, URZ ;  /* 0x0000007f35357890 */ /* 0x000fc8000fffe03f */
        /* <DEDUP_REMOVED lines=11> */
.L_x_8105:
        /* <DEDUP_REMOVED lines=9> */
.L_x_8098:
[----:B------:R-:W-:Y:S01]  /*8270*/  ULEA UR6, UR45, UR41, 0x3 ;  /* 0x000000292d067291 */ /* 0x000fe2000f8e183f */
[----:B------:R-:W-:-:S05]  /*8280*/  IMAD.U32 R0, RZ, RZ, UR46 ;  /* 0x0000002eff007e24 */ /* 0x000fca000f8e00ff */
[----:B------:R-:W-:-:S04]  /*8290*/  SHF.L.U32 R0, R0, 0x1f, RZ ;  /* 0x0000001f00007819 */ /* 0x000fc800000006ff */
[----:B------:R0:W1:Y:S01]  /*82a0*/  SYNCS.PHASECHK.TRANS64.TRYWAIT P2, [UR6+0x28830], R0 ;  /* 0x02883000ff0075a7 */ /* 0x0000620008040146 */
[----:B------:R-:W-:Y:S05]  /*82b0*/  @!P0 BRA `(.L_x_8099) ;  /* 0x0000000000048947 */ /* 0x000fea0003800000 */
[----:B------:R-:W-:Y:S01]  /*82c0*/  BPT.TRAP 0x1 ;  /* 0x000000040000795c */ /* 0x000fe20000300000 */
.L_x_8099:
[----:B-1----:R-:W-:Y:S05]  /*82d0*/  @P2 BRA `(.L_x_8097) ;  /* 0x0000000000082947 */ /* 0x002fea0003800000 */
[----:B------:R-:W1:Y:S02]  /*82e0*/  SYNCS.PHASECHK.TRANS64.TRYWAIT P2, [UR6+0x28830], R0 ;  /* 0x02883000ff0075a7 */ /* 0x000e640008040146 */
[----:B-1----:R-:W-:Y:S05]  /*82f0*/  @!P2 BRA `(.L_x_8100) ;  /* 0x000000dc00f0a947 */ /* 0x002fea0003800000 */
.L_x_8097:
        /* <DEDUP_REMOVED lines=45> */
.L_x_8102:
[----:B------:R-:W-:Y:S01]  /*85d0*/  ULEA UR6, UR53, UR41, 0x3 ;  /* 0x0000002935067291 */ /* 0x000fe2000f8e183f */
[----:B------:R-:W-:-:S05]  /*85e0*/  IMAD.U32 R0, RZ, RZ, UR54 ;  /* 0x00000036ff007e24 */ /* 0x000fca000f8e00ff */
[----:B------:R-:W-:-:S04]  /*85f0*/  SHF.L.U32 R0, R0, 0x1f, RZ ;  /* 0x0000001f00007819 */ /* 0x000fc800000006ff */
[----:B------:R0:W1:Y:S01]  /*8600*/  SYNCS.PHASECHK.TRANS64.TRYWAIT P2, [UR6+0x28850], R0 ;  /* 0x02885000ff0075a7 */ /* 0x0000620008040146 */
[----:B------:R-:W-:Y:S05]  /*8610*/  @!P0 BRA `(.L_x_8103) ;  /* 0x0000000000048947 */ /* 0x000fea0003800000 */
[----:B------:R-:W-:Y:S01]  /*8620*/  BPT.TRAP 0x1 ;  /* 0x000000040000795c */ /* 0x000fe20000300000 */
.L_x_8103:
[----:B-1----:R-:W-:Y:S05]  /*8630*/  @P2 BRA `(.L_x_8101) ;  /* 0x0000000000082947 */ /* 0x002fea0003800000 */
[----:B------:R-:W1:Y:S02]  /*8640*/  SYNCS.PHASECHK.TRANS64.TRYWAIT P2, [UR6+0x28850], R0 ;  /* 0x02885000ff0075a7 */ /* 0x000e640008040146 */
[----:B-1----:R-:W-:Y:S05]  /*8650*/  @!P2 BRA `(.L_x_8104) ;  /* 0x000000dc0030a947 */ /* 0x002fea0003800000 */
.L_x_8101:
[----:B------:R-:W-:Y:S01]  /*8660*/  UIADD3 UR6, UR41, 0x400, URZ ;  /* 0x0000040029067890 */ /* 0x000fe2000fffe03f */
[----:B------:R-:W-:Y:S01]  /*8670*/  WARPGROUP.ARRIVE ;  /* 0x00000000000079c5 */ /* 0x000fe20000000000 */
[----:B------:R-:W-:Y:S01]  /*8680*/  UMOV UR7, 0x40000040 ;  /* 0x4000004000077882 */ /* 0x000fe20000000000 */
[----:B01----:R-:W-:Y:S01]  /*8690*/  FMNMX.FTZ R0, R24, R9, !PT ;  /* 0x0000000918007209 */ /* 0x003fe20007810000 */
[----:B------:R-:W-:Y:S01]  /*86a0*/  USHF.R.U32.HI UR6, URZ, 0x4, UR6 ;  /* 0x000000043f067899 */ /* 0x000fe20008011606 */
[----:B------:R-:W0:Y:S01]  /*86b0*/  LDC R4, c[0x0][0x988] ;  /* 0x00026200ff047b82 */ /* 0x000e220000000800 */
[----:B------:R-:W-:Y:S01]  /*86c0*/  ISETP.GT.AND P2, PT, R5, UR52, PT ;  /* 0x0000003405007c0c */ /* 0x000fe2000bf44270 */
[----:B------:R-:W-:Y:S01]  /*86d0*/  UMOV UR54, UR46 ;  /* 0x0000002e00367c82 */ /* 0x000fe20008000000 */
[----:B------:R-:W-:Y:S01]  /*86e0*/  ULOP3.LUT UR6, UR6, 0x3fff, URZ, 0xc0, !UPT ;  /* 0x00003fff06067892 */ /* 0x000fe2000f8ec03f */
[----:B------:R-:W-:Y:S01]  /*86f0*/  FMNMX.FTZ R7, R25, R0, !PT ;  /* 0x0000000019077209 */ /* 0x000fe20007810000 */
[----:B------:R-:W-:-:S02]  /*8700*/  VIADD R5, R5, 0xffffffff ;  /* 0xffffffff05057836 */ /* 0x000fc40000000000 */
[----:B------:R-:W-:Y:S01]  /*8710*/  ULOP3.LUT UR6, UR6, 0x4000000, URZ, 0xfc, !UPT ;  /* 0x0400000006067892 */ /* 0x000fe2000f8efc3f */
[----:B------:R-:W-:-:S03]  /*8720*/  FMNMX.FTZ R0, R28, R7, !PT ;  /* 0x000000071c007209 */ /* 0x000fc60007810000 */
[----:B------:R-:W-:Y:S01]  /*8730*/  ULEA UR10, UR53, UR6, 0xb ;  /* 0x00000006350a7291 */ /* 0x000fe2000f8e583f */
        /* <DEDUP_REMOVED lines=33> */
[----:B------:R-:W1:Y:S02]  /*8950*/  SHFL.BFLY PT, R0, R7, 0x2, 0x1f ;  /* 0x0c401f0007007f89 */ /* 0x000e6400000e0000 */
[----:B-1----:R-:W-:-:S05]  /*8960*/  FMNMX.FTZ R10, R7, R0, !PT ;  /* 0x00000000070a7209 */ /* 0x002fca0007810000 */
[----:B------:R-:W1:Y:S01]  /*8970*/  SHFL.BFLY PT, R11, R10, 0x1, 0x1f ;  /* 0x0c201f000a0b7f89 */ /* 0x000e6200000e0000 */
[----:B------:R-:W-:Y:S02]  /*8980*/  WARPGROUP.DEPBAR.LE gsb0, 0x0 ;  /* 0x00008000000079c5 */ /* 0x000fe40000010000 */
[----:B------:R-:W-:-:S06]  /*8990*/  WARPGROUP.ARRIVE ;  /* 0x00000000000079c5 */ /* 0x000fcc0000000000 */
[----:B------:R-:W-:Y:S01]  /*89a0*/  HGMMA.64x128x16.F32 R88, R176, gdesc[UR4].tnspB, R88, gsb0 ;  /* 0x41e00004b0587df0 */ /* 0x000fe20008000858 */
[----:B------:R-:W-:Y:S01]  /*89b0*/  UIADD3 UR6, UR10, 0x100, URZ ;  /* 0x000001000a067890 */ /* 0x000fe2000fffe03f */
[----:B------:R-:W-:Y:S01]  /*89c0*/  UMOV UR7, 0x40000040 ;  /* 0x4000004000077882 */ /* 0x000fe20000000000 */
        /* <DEDUP_REMOVED lines=37> */
[----:B------:R-:W-:Y:S02]  /*8c20*/  WARPGROUP.ARRIVE ;  /* 0x00000000000079c5 */ /* 0x000fe40000000000 */
[----:B------:R-:W0:Y:S04]  /*8c30*/  SHFL.BFLY PT, R12, R7, 0x2, 0x1f ;  /* 0x0c401f00070c7f89 */ /* 0x000e2800000e0000 */
[----:B------:R-:W-:Y:S01]  /*8c40*/  HGMMA.64x128x16.F32 R88, R172, gdesc[UR4].tnspB, R88, gsb0 ;  /* 0x41e00004ac587df0 */ /* 0x000fe20008000858 */
[----:B------:R-:W-:Y:S01]  /*8c50*/  UIADD3 UR6, UR10, 0x180, URZ ;  /* 0x000001800a067890 */ /* 0x000fe2000fffe03f */
[----:B------:R-:W-:Y:S01]  /*8c60*/  UMOV UR7, 0x40000040 ;  /* 0x4000004000077882 */ /* 0x000fe20000000000 */
[----:B0-----:R-:W-:-:S05]  /*8c70*/  FMNMX.FTZ R20, R7, R12, !PT ;  /* 0x0000000c07147209 */ /* 0x001fca0007810000 */
[----:B------:R-:W0:Y:S02]  /*8c80*/  SHFL.BFLY PT, R7, R20, 0x1, 0x1f ;  /* 0x0c201f0014077f89 */ /* 0x000e2400000e0000 */
[----:B0-----:R-:W-:Y:S01]  /*8c90*/  FMNMX.FTZ R7, R20, R7, !PT ;  /* 0x0000000714077209 */ /* 0x001fe20007810000 */
[----:B------:R-:W-:Y:S02]  /*8ca0*/  WARPGROUP.DEPBAR.LE gsb0, 0x0 ;  /* 0x00008000000079c5 */ /* 0x000fe40000010000 */
[----:B------:R-:W-:-:S06]  /*8cb0*/  WARPGROUP.ARRIVE ;  /* 0x00000000000079c5 */ /* 0x000fcc0000000000 */
[----:B------:R-:W-:Y:S01]  /*8cc0*/  HGMMA.64x128x16.F32 R88, R168, gdesc[UR4].tnspB, R88, gsb0 ;  /* 0x41e00004a8587df0 */ /* 0x000fe20008000858 */
[----:B------:R-:W-:Y:S01]  /*8cd0*/  UIADD3 UR6, UR10, 0x200, URZ ;  /* 0x000002000a067890 */ /* 0x000fe2000fffe03f */
[----:B------:R-:W-:Y:S01]  /*8ce0*/  UMOV UR7, 0x40000040 ;  /* 0x4000004000077882 */ /* 0x000fe20000000000 */
[----:B------:R-:W-:Y:S02]  /*8cf0*/  WARPGROUP.DEPBAR.LE gsb0, 0x0 ;  /* 0x00008000000079c5 */ /* 0x000fe40000010000 */
[----:B------:R-:W-:Y:S01]  /*8d00*/  WARPGROUP.ARRIVE ;  /* 0x00000000000079c5 */ /* 0x000fe20000000000 */
[----:B------:R-:W-:-:S04]  /*8d10*/  FMUL.FTZ R169, R0, R4 ;  /* 0x0000000400a97220 */ /* 0x000fc80000410000 */
[-CC-:B------:R-:W-:Y:S02]  /*8d20*/  FFMA.FTZ R13, R33, R4.reuse, -R169.reuse ;  /* 0x00000004210d7223 */ /* 0x180fe400000108a9 */
[----:B------:R-:W-:Y:S01]  /*8d30*/  HGMMA.64x128x16.F32 R88, R164, gdesc[UR4].tnspB, R88, gsb0 ;  /* 0x41e00004a4587df0 */ /* 0x000fe20008000858 */
[----:B------:R-:W-:Y:S01]  /*8d40*/  UIADD3 UR6, UR10, 0x280, URZ ;  /* 0x000002800a067890 */ /* 0x000fe2000fffe03f */
[-CC-:B------:R-:W-:Y:S01]  /*8d50*/  FFMA.FTZ R33, R53, R4.reuse, -R169.reuse ;  /* 0x0000000435217223 */ /* 0x180fe200000108a9 */
[----:B------:R-:W-:Y:S01]  /*8d60*/  UMOV UR7, 0x40000040 ;  /* 0x4000004000077882 */ /* 0x000fe20000000000 */
[-CC-:B------:R-:W-:Y:S01]  /*8d70*/  FFMA.FTZ R53, R73, R4.reuse, -R169.reuse ;  /* 0x0000000449357223 */ /* 0x180fe200000108a9 */
[-CC-:B------:R-:W-:Y:S01]  /*8d80*/  FFMA.FTZ R11, R29, R4.reuse, -R169.reuse ;  /* 0x000000041d0b7223 */ /* 0x180fe200000108a9 */
[-C--:B------:R-:W-:Y:S01]  /*8d90*/  FMUL.FTZ R73, R7, R4.reuse ;  /* 0x0000000407497220 */ /* 0x080fe20000410000 */
[-CC-:B------:R-:W-:Y:S01]  /*8da0*/  FFMA.FTZ R29, R49, R4.reuse, -R169.reuse ;  /* 0x00000004311d7223 */ /* 0x180fe200000108a9 */
[-C--:B------:R-:W-:Y:S01]  /*8db0*/  FFMA.FTZ R49, R69, R4.reuse, -R169 ;  /* 0x0000000445317223 */ /* 0x080fe200000108a9 */
[----:B------:R-:W-:Y:S01]  /*8dc0*/  FADD.FTZ R69, -R7, R8 ;  /* 0x0000000807457221 */ /* 0x000fe20000010100 */
[----:B------:R-:W-:Y:S01]  /*8dd0*/  FFMA.FTZ R181, R27, R4, -R73 ;  /* 0x000000041bb57223 */ /* 0x000fe20000010849 */
[----:B------:R-:W-:-:S02]  /*8de0*/  IMAD.U32 R27, RZ, RZ, UR45 ;  /* 0x0000002dff1b7e24 */ /* 0x000fc4000f8e00ff */
[-C--:B------:R-:W-:Y:S01]  /*8df0*/  FFMA.FTZ R9, R24, R4.reuse, -R169 ;  /* 0x0000000418097223 */ /* 0x080fe200000108a9 */
[-C--:B------:R-:W-:Y:S01]  /*8e00*/  FMUL.FTZ R69, R69, R4.reuse ;  /* 0x0000000445457220 */ /* 0x080fe20000410000 */
[-C--:B------:R-:W-:Y:S01]  /*8e10*/  FFMA.FTZ R8, R26, R4.reuse, -R73 ;  /* 0x000000041a087223 */ /* 0x080fe20000010849 */
[-CC-:B------:R-:W-:Y:S01]  /*8e20*/  FFMA.FTZ R180, R25, R4.reuse, -R169.reuse ;  /* 0x0000000419b47223 */ /* 0x180fe200000108a9 */
[----:B------:R-:W-:Y:S01]  /*8e30*/  @!P1 LEA R27, R27, UR41, 0x3 ;  /* 0x000000291b1b9c11 */ /* 0x000fe2000f8e18ff */
[-C--:B------:R-:W-:Y:S01]  /*8e40*/  FFMA.FTZ R182, R28, R4.reuse, -R169 ;  /* 0x000000041cb67223 */ /* 0x080fe200000108a9 */
[----:B------:R-:W0:Y:S01]  /*8e50*/  MUFU.EX2 R9, R9 ;  /* 0x0000000900097308 */ /* 0x000e220000000800 */
[-C--:B------:R-:W-:Y:S01]  /*8e60*/  FFMA.FTZ R183, R30, R4.reuse, -R73 ;  /* 0x000000041eb77223 */ /* 0x080fe20000010849 */
[-C--:B------:R-:W-:Y:S01]  /*8e70*/  FFMA.FTZ R176, R32, R4.reuse, -R169 ;  /* 0x0000000420b07223 */ /* 0x080fe200000108a9 */
[----:B------:R-:W-:Y:S02]  /*8e80*/  @!P1 VIADD R27, R27, 0x28840 ;  /* 0x000288401b1b9836 */ /* 0x000fe40000000000 */
[-CC-:B------:R-:W-:Y:S01]  /*8e90*/  FFMA.FTZ R32, R31, R4.reuse, -R73.reuse ;  /* 0x000000041f207223 */ /* 0x180fe20000010849 */
[----:B------:R-:W-:Y:S01]  /*8ea0*/  IADD3 R31, -R23, 0xb, RZ ;  /* 0x0000000b171f7810 */ /* 0x000fe20007ffe1ff */
[-CC-:B------:R-:W-:Y:S01]  /*8eb0*/  FFMA.FTZ R177, R34, R4.reuse, -R73.reuse ;  /* 0x0000000422b17223 */ /* 0x180fe20000010849 */
[-C--:B------:R-:W-:Y:S01]  /*8ec0*/  FFMA.FTZ R34, R35, R4.reuse, -R73 ;  /* 0x0000000423227223 */ /* 0x080fe20000010849 */
[----:B------:R-:W-:Y:S01]  /*8ed0*/  MUFU.EX2 R69, R69 ;  /* 0x0000004500457308 */ /* 0x000fe20000000800 */
[----:B------:R-:W-:Y:S01]  /*8ee0*/  @!P1 PRMT R27, RZ, 0x654, R27 ;  /* 0x00000654ff1b9816 */ /* 0x000fe2000000001b */
[-C--:B------:R-:W-:Y:S01]  /*8ef0*/  FFMA.FTZ R178, R36, R4.reuse, -R169 ;  /* 0x0000000424b27223 */ /* 0x080fe200000108a9 */
[-C--:B------:R-:W-:Y:S01]  /*8f00*/  FFMA.FTZ R179, R38, R4.reuse, -R73 ;  /* 0x0000000426b37223 */ /* 0x080fe20000010849 */
[-C--:B------:R-:W-:Y:S01]  /*8f10*/  FFMA.FTZ R15, R37, R4.reuse, -R169 ;  /* 0x00000004250f7223 */ /* 0x080fe200000108a9 */
[-C--:B------:R-:W-:Y:S01]  /*8f20*/  FFMA.FTZ R36, R39, R4.reuse, -R73 ;  /* 0x0000000427247223 */ /* 0x080fe20000010849 */
[-C--:B------:R-:W-:Y:S01]  /*8f30*/  FFMA.FTZ R172, R40, R4.reuse, -R169 ;  /* 0x0000000428ac7223 */ /* 0x080fe200000108a9 */
[-C--:B------:R-:W-:Y:S01]  /*8f40*/  FFMA.FTZ R173, R42, R4.reuse, -R73 ;  /* 0x000000042aad7223 */ /* 0x080fe20000010849 */
[----:B------:R-:W1:Y:S01]  /*8f50*/  MUFU.EX2 R8, R8 ;  /* 0x0000000800087308 */ /* 0x000e620000000800 */
[----:B0-----:R-:W-:Y:S01]  /*8f60*/  FFMA.FTZ R3, R6, R3, R9 ;  /* 0x0000000306037223 */ /* 0x001fe20000010009 */
[-C--:B------:R-:W-:Y:S01]  /*8f70*/  FFMA.FTZ R21, R41, R4.reuse, -R169 ;  /* 0x0000000429157223 */ /* 0x080fe200000108a9 */
[-C--:B------:R-:W-:Y:S01]  /*8f80*/  FFMA.FTZ R30, R43, R4.reuse, -R73 ;  /* 0x000000042b1e7223 */ /* 0x080fe20000010849 */
[-C--:B------:R-:W-:Y:S01]  /*8f90*/  FFMA.FTZ R174, R44, R4.reuse, -R169 ;  /* 0x000000042cae7223 */ /* 0x080fe200000108a9 */
[-C--:B------:R-:W-:Y:S01]  /*8fa0*/  FFMA.FTZ R175, R46, R4.reuse, -R73 ;  /* 0x000000042eaf7223 */ /* 0x080fe20000010849 */
[-C--:B------:R-:W-:Y:S01]  /*8fb0*/  FFMA.FTZ R25, R45, R4.reuse, -R169 ;  /* 0x000000042d197223 */ /* 0x080fe200000108a9 */
[-C--:B------:R-:W-:Y:S01]  /*8fc0*/  FFMA.FTZ R26, R47, R4.reuse, -R73 ;  /* 0x000000042f1a7223 */ /* 0x080fe20000010849 */
[----:B------:R-:W0:Y:S01]  /*8fd0*/  MUFU.EX2 R180, R180 ;  /* 0x000000b400b47308 */ /* 0x000e220000000800 */
        /* <DEDUP_REMOVED lines=8> */
[----:B-1----:R-:W-:Y:S01]  /*9060*/  FFMA.FTZ R2, R69, R2, R8 ;  /* 0x0000000245027223 */ /* 0x002fe20000010008 */
[-CC-:B------:R-:W-:Y:S01]  /*9070*/  FFMA.FTZ R57, R77, R4.reuse, -R169.reuse ;  /* 0x000000044d397223 */ /* 0x180fe200000108a9 */
[-CC-:B------:R-:W-:Y:S01]  /*9080*/  FFMA.FTZ R14, R80, R4.reuse, -R169.reuse ;  /* 0x00000004500e7223 */ /* 0x180fe200000108a9 */
[-CC-:B------:R-:W-:Y:S01]  /*9090*/  FFMA.FTZ R61, R81, R4.reuse, -R169.reuse ;  /* 0x00000004513d7223 */ /* 0x180fe200000108a9 */
[-CC-:B------:R-:W-:Y:S01]  /*90a0*/  FFMA.FTZ R84, R84, R4.reuse, -R169.reuse ;  /* 0x0000000454547223 */ /* 0x180fe200000108a9 */
[-C--:B------:R-:W-:Y:S01]  /*90b0*/  FFMA.FTZ R65, R85, R4.reuse, -R169 ;  /* 0x0000000455417223 */ /* 0x080fe200000108a9 */
[-C--:B------:R-:W-:Y:S01]  /*90c0*/  FFMA.FTZ R28, R51, R4.reuse, -R73 ;  /* 0x00000004331c7223 */ /* 0x080fe20000010849 */
[----:B------:R-:W1:Y:S01]  /*90d0*/  MUFU.EX2 R182, R182 ;  /* 0x000000b600b67308 */ /* 0x000e620000000800 */
[----:B0-----:R-:W-:Y:S01]  /*90e0*/  FADD.FTZ R3, R180, R3 ;  /* 0x00000003b4037221 */ /* 0x001fe20000010000 */
[-CC-:B------:R-:W-:Y:S01]  /*90f0*/  FFMA.FTZ R171, R54, R4.reuse, -R73.reuse ;  /* 0x0000000436ab7223 */ /* 0x180fe20000010849 */
[-CC-:B------:R-:W-:Y:S01]  /*9100*/  FFMA.FTZ R24, R55, R4.reuse, -R73.reuse ;  /* 0x0000000437187223 */ /* 0x180fe20000010849 */
[-CC-:B------:R-:W-:Y:S01]  /*9110*/  FFMA.FTZ R38, R59, R4.reuse, -R73.reuse ;  /* 0x000000043b267223 */ /* 0x180fe20000010849 */
[----:B------:R-:W-:Y:S01]  /*9120*/  F2FP.F16.F32.PACK_AB R180, R180, R9 ;  /* 0x00000009b4b4723e */ /* 0x000fe200000000ff */
[-CC-:B------:R-:W-:Y:S01]  /*9130*/  FFMA.FTZ R63, R63, R4.reuse, -R73.reuse ;  /* 0x000000043f3f7223 */ /* 0x180fe20000010849 */
[-CC-:B------:R-:W-:Y:S01]  /*9140*/  FFMA.FTZ R66, R66, R4.reuse, -R73.reuse ;  /* 0x0000000442427223 */ /* 0x180fe20000010849 */
[----:B------:R-:W0:Y:S01]  /*9150*/  MUFU.EX2 R183, R183 ;  /* 0x000000b700b77308 */ /* 0x000e220000000800 */
[----:B--2---:R-:W-:Y:S01]  /*9160*/  FADD.FTZ R2, R181, R2 ;  /* 0x00000002b5027221 */ /* 0x004fe20000010000 */
[--C-:B------:R-:W-:Y:S01]  /*9170*/  FFMA.FTZ R67, R67, R4, -R73.reuse ;  /* 0x0000000443437223 */ /* 0x100fe20000010849 */
[----:B------:R-:W-:Y:S01]  /*9180*/  F2FP.F16.F32.PACK_AB R181, R181, R8 ;  /* 0x00000008b5b5723e */ /* 0x000fe200000000ff */
[-CC-:B------:R-:W-:Y:S01]  /*9190*/  FFMA.FTZ R70, R70, R4.reuse, -R73.reuse ;  /* 0x0000000446467223 */ /* 0x180fe20000010849 */
[-CC-:B------:R-:W-:Y:S01]  /*91a0*/  FFMA.FTZ R71, R71, R4.reuse, -R73.reuse ;  /* 0x0000000447477223 */ /* 0x180fe20000010849 */
[-CC-:B------:R-:W-:Y:S01]  /*91b0*/  FFMA.FTZ R74, R74, R4.reuse, -R73.reuse ;  /* 0x000000044a4a7223 */ /* 0x180fe20000010849 */
[-C--:B------:R-:W-:Y:S01]  /*91c0*/  FFMA.FTZ R75, R75, R4.reuse, -R73 ;  /* 0x000000044b4b7223 */ /* 0x080fe20000010849 */
[----:B------:R-:W2:Y:S01]  /*91d0*/  MUFU.EX2 R11, R11 ;  /* 0x0000000b000b7308 */ /* 0x000ea20000000800 */
[----:B-1----:R-:W-:Y:S01]  /*91e0*/  FADD.FTZ R40, R182, R3 ;  /* 0x00000003b6287221 */ /* 0x002fe20000010000 */
[-CC-:B------:R-:W-:Y:S01]  /*91f0*/  FFMA.FTZ R78, R78, R4.reuse, -R73.reuse ;  /* 0x000000044e4e7223 */ /* 0x180fe20000010849 */
[-CC-:B------:R-:W-:Y:S01]  /*9200*/  FFMA.FTZ R79, R79, R4.reuse, -R73.reuse ;  /* 0x000000044f4f7223 */ /* 0x180fe20000010849 */
[-CC-:B------:R-:W-:Y:S01]  /*9210*/  FFMA.FTZ R82, R82, R4.reuse, -R73.reuse ;  /* 0x0000000452527223 */ /* 0x180fe20000010849 */
[-CC-:B------:R-:W-:Y:S01]  /*9220*/  FFMA.FTZ R83, R83, R4.reuse, -R73.reuse ;  /* 0x0000000453537223 */ /* 0x180fe20000010849 */
[----:B------:R-:W-:-:S02]  /*9230*/  FFMA.FTZ R86, R86, R4, -R73 ;  /* 0x0000000456567223 */ /* 0x000fc40000010849 */
[----:B------:R-:W1:Y:S01]  /*9240*/  MUFU.EX2 R32, R32 ;  /* 0x0000002000207308 */ /* 0x000e620000000800 */
[----:B0-----:R-:W-:-:S07]  /*9250*/  FADD.FTZ R3, R183, R2 ;  /* 0x00000002b7037221 */ /* 0x001fce0000010000 */
[----:B------:R-:W-:Y:S01]  /*9260*/  MUFU.EX2 R176, R176 ;  /* 0x000000b000b07308 */ /* 0x000fe20000000800 */
[----:B--2---:R-:W-:-:S07]  /*9270*/  F2FP.F16.F32.PACK_AB R182, R11, R182 ;  /* 0x000000b60bb6723e */ /* 0x004fce00000000ff */
[----:B------:R-:W0:Y:S01]  /*9280*/  MUFU.EX2 R177, R177 ;  /* 0x000000b100b17308 */ /* 0x000e220000000800 */
[C---:B-1----:R-:W-:Y:S01]  /*9290*/  FADD.FTZ R2, R32.reuse, R3 ;  /* 0x0000000320027221 */ /* 0x042fe20000010000 */
[----:B------:R-:W-:-:S06]  /*92a0*/  F2FP.F16.F32.PACK_AB R183, R32, R183 ;  /* 0x000000b720b7723e */ /* 0x000fcc00000000ff */
[----:B------:R-:W-:Y:S08]  /*92b0*/  MUFU.EX2 R13, R13 ;  /* 0x0000000d000d7308 */ /* 0x000ff00000000800 */
[----:B------:R-:W1:Y:S01]  /*92c0*/  MUFU.EX2 R34, R34 ;  /* 0x0000002200227308 */ /* 0x000e620000000800 */
[----:B0-----:R-:W-:-:S07]  /*92d0*/  FADD.FTZ R3, R177, R2 ;  /* 0x00000002b1037221 */ /* 0x001fce0000010000 */
[----:B------:R-:W-:Y:S08]  /*92e0*/  MUFU.EX2 R178, R178 ;  /* 0x000000b200b27308 */ /* 0x000ff00000000800 */
[----:B------:R-:W0:Y:S01]  /*92f0*/  MUFU.EX2 R179, R179 ;  /* 0x000000b300b37308 */ /* 0x000e220000000800 */
[C---:B-1----:R-:W-:Y:S01]  /*9300*/  FADD.FTZ R2, R34.reuse, R3 ;  /* 0x0000000322027221 */ /* 0x042fe20000010000 */
[----:B------:R-:W-:-:S06]  /*9310*/  F2FP.F16.F32.PACK_AB R177, R34, R177 ;  /* 0x000000b122b1723e */ /* 0x000fcc00000000ff */
[----:B------:R-:W-:Y:S01]  /*9320*/  MUFU.EX2 R15, R15 ;  /* 0x0000000f000f7308 */ /* 0x000fe20000000800 */
[----:B------:R-:W-:Y:S02]  /*9330*/  WARPGROUP.DEPBAR.LE gsb0, 0x0 ;  /* 0x00008000000079c5 */ /* 0x000fe40000010000 */
[----:B------:R-:W-:Y:S01]  /*9340*/  WARPGROUP.ARRIVE ;  /* 0x00000000000079c5 */ /* 0x000fe20000000000 */
[----:B------:R-:W-:-:S04]  /*9350*/  FFMA.FTZ R164, R56, R4, -R169 ;  /* 0x0000000438a47223 */ /* 0x000fc800000108a9 */
[----:B------:R-:W1:Y:S01]  /*9360*/  MUFU.EX2 R36, R36 ;  /* 0x0000002400247308 */ /* 0x000e620000000800 */
[-C--:B------:R-:W-:Y:S01]  /*9370*/  FFMA.FTZ R166, R60, R4.reuse, -R169 ;  /* 0x000000043ca67223 */ /* 0x080fe200000108a9 */
[----:B0-----:R-:W-:Y:S01]  /*9380*/  FADD.FTZ R3, R179, R2 ;  /* 0x00000002b3037221 */ /* 0x001fe20000010000 */
[-CC-:B------:R-:W-:Y:S01]  /*9390*/  FFMA.FTZ R165, R58, R4.reuse, -R73.reuse ;  /* 0x000000043aa57223 */ /* 0x180fe20000010849 */
[----:B------:R-:W-:Y:S01]  /*93a0*/  HGMMA.64x128x16.F32 R88, R160, gdesc[UR4].tnspB, R88, gsb0 ;  /* 0x41e00004a0587df0 */ /* 0x000fe20008000858 */
[----:B------:R-:W-:Y:S01]  /*93b0*/  UIADD3 UR6, UR10, 0x300, URZ ;  /* 0x000003000a067890 */ /* 0x000fe2000fffe03f */
[----:B------:R-:W-:Y:S01]  /*93c0*/  FFMA.FTZ R167, R62, R4, -R73 ;  /* 0x000000043ea77223 */ /* 0x000fe20000010849 */
[----:B------:R-:W-:Y:S01]  /*93d0*/  UMOV UR7, 0x40000040 ;  /* 0x4000004000077882 */ /* 0x000fe20000000000 */
[----:B------:R-:W-:Y:S08]  /*93e0*/  MUFU.EX2 R172, R172 ;  /* 0x000000ac00ac7308 */ /* 0x000ff00000000800 */
        /* <DEDUP_REMOVED lines=14> */
[----:B------:R-:W-:Y:S01]  /*94d0*/  MUFU.EX2 R29, R29 ;  /* 0x0000001d001d7308 */ /* 0x000fe20000000800 */
[C---:B-1----:R-:W-:Y:S01]  /*94e0*/  FADD.FTZ R2, R26.reuse, R3 ;  /* 0x000000031a027221 */ /* 0x042fe20000010000 */
        /* <DEDUP_REMOVED lines=13> */
[-CC-:B------:R-:W-:Y:S02]  /*95c0*/  FFMA.FTZ R169, R50, R4.reuse, -R73.reuse ;  /* 0x0000000432a97223 */ /* 0x180fe40000010849 */
[----:B------:R-:W-:Y:S01]  /*95d0*/  MUFU.EX2 R38, R38 ;  /* 0x0000002600267308 */ /* 0x000fe20000000800 */
[----:B------:R-:W-:Y:S01]  /*95e0*/  FFMA.FTZ R73, R87, R4, -R73 ;  /* 0x0000000457497223 */ /* 0x000fe20000010849 */
[----:B------:R-:W-:Y:S01]  /*95f0*/  HGMMA.64x128x16.F32 R88, R156, gdesc[UR4].tnspB, R88, gsb0 ;  /* 0x41e000049c587df0 */ /* 0x000fe20008000858 */
[----:B------:R-:W-:Y:S01]  /*9600*/  UIADD3 UR6, UR10, 0x380, URZ ;  /* 0x000003800a067890 */ /* 0x000fe2000fffe03f */
[----:B------:R-:W-:-:S04]  /*9610*/  UMOV UR7, 0x40000040 ;  /* 0x4000004000077882 */ /* 0x000fc80000000000 */
[----:B------:R-:W0:Y:S08]  /*9620*/  MUFU.EX2 R169, R169 ;  /* 0x000000a900a97308 */ /* 0x000e300000000800 */
[----:B------:R-:W-:Y:S08]  /*9630*/  MUFU.EX2 R166, R166 ;  /* 0x000000a600a67308 */ /* 0x000ff00000000800 */
[----:B------:R-:W1:Y:S01]  /*9640*/  MUFU.EX2 R167, R167 ;  /* 0x000000a700a77308 */ /* 0x000e620000000800 */
[----:B0-----:R-:W-:Y:S01]  /*9650*/  FADD.FTZ R3, R169, R2 ;  /* 0x00000002a9037221 */ /* 0x001fe20000010000 */
[----:B------:R-:W-:-:S03]  /*9660*/  F2FP.F16.F32.PACK_AB R169, R28, R169 ;  /* 0x000000a91ca9723e */ /* 0x000fc600000000ff */
[----:B------:R-:W-:-:S03]  /*9670*/  FADD.FTZ R2, R28, R3 ;  /* 0x000000031c027221 */ /* 0x000fc60000010000 */
[----:B------:R-:W-:Y:S01]  /*9680*/  MUFU.EX2 R41, R41 ;  /* 0x0000002900297308 */ /* 0x000fe20000000800 */
[----:B------:R-:W-:Y:S01]  /*9690*/  FADD.FTZ R3, R171, R2 ;  /* 0x00000002ab037221 */ /* 0x000fe20000010000 */
[----:B------:R-:W-:-:S03]  /*96a0*/  F2FP.F16.F32.PACK_AB R171, R24, R171 ;  /* 0x000000ab18ab723e */ /* 0x000fc600000000ff */
[----:B------:R-:W-:-:S03]  /*96b0*/  FADD.FTZ R2, R24, R3 ;  /* 0x0000000318027221 */ /* 0x000fc60000010000 */
[----:B------:R-:W0:Y:S01]  /*96c0*/  MUFU.EX2 R63, R63 ;  /* 0x0000003f003f7308 */ /* 0x000e220000000800 */
[----:B------:R-:W-:Y:S01]  /*96d0*/  FADD.FTZ R3, R165, R2 ;  /* 0x00000002a5037221 */ /* 0x000fe20000010000 */
[----:B------:R-:W-:-:S03]  /*96e0*/  F2FP.F16.F32.PACK_AB R165, R38, R165 ;  /* 0x000000a526a5723e */ /* 0x000fc600000000ff */
[----:B------:R-:W-:-:S03]  /*96f0*/  FADD.FTZ R2, R38, R3 ;  /* 0x0000000326027221 */ /* 0x000fc60000010000 */
[----:B------:R-:W-:Y:S01]  /*9700*/  MUFU.EX2 R160, R160 ;  /* 0x000000a000a07308 */ /* 0x000fe20000000800 */
[----:B-1----:R-:W-:-:S07]  /*9710*/  FADD.FTZ R2, R167, R2 ;  /* 0x00000002a7027221 */ /* 0x002fce0000010000 */
[----:B------:R-:W1:Y:S01]  /*9720*/  MUFU.EX2 R161, R66 ;  /* 0x0000004200a17308 */ /* 0x000e620000000800 */
[C---:B0-----:R-:W-:Y:S01]  /*9730*/  FADD.FTZ R2, R63.reuse, R2 ;  /* 0x000000023f027221 */ /* 0x041fe20000010000 */
[----:B------:R-:W-:-:S06]  /*9740*/  F2FP.F16.F32.PACK_AB R167, R63, R167 ;  /* 0x000000a73fa7723e */ /* 0x000fcc00000000ff */
[----:B------:R-:W-:Y:S08]  /*9750*/  MUFU.EX2 R45, R45 ;  /* 0x0000002d002d7308 */ /* 0x000ff00000000800 */
[----:B------:R-:W0:Y:S01]  /*9760*/  MUFU.EX2 R67, R67 ;  /* 0x0000004300437308 */ /* 0x000e220000000800 */
[----:B-1----:R-:W-:-:S07]  /*9770*/  FADD.FTZ R2, R161, R2 ;  /* 0x00000002a1027221 */ /* 0x002fce0000010000 */
        /* <DEDUP_REMOVED lines=12> */
[----:B------:R-:W-:Y:S01]  /*9840*/  MUFU.EX2 R12, R12 ;  /* 0x0000000c000c7308 */ /* 0x000fe20000000800 */
[----:B------:R-:W-:Y:S02]  /*9850*/  WARPGROUP.DEPBAR.LE gsb0, 0x0 ;  /* 0x00008000000079c5 */ /* 0x000fe40000010000 */
[----:B------:R-:W-:-:S05]  /*9860*/  WARPGROUP.ARRIVE ;  /* 0x00000000000079c5 */ /* 0x000fca0000000000 */
[----:B------:R-:W0:Y:S01]  /*9870*/  MUFU.EX2 R157, R74 ;  /* 0x0000004a009d7308 */ /* 0x000e220000000800 */
[----:B-1----:R-:W-:Y:S01]  /*9880*/  F2FP.F16.F32.PACK_AB R156, R53, R10 ;  /* 0x0000000a359c723e */ /* 0x002fe200000000ff */
[----:B------:R-:W-:Y:S06]  /*9890*/  HGMMA.64x128x16.F32 R88, R152, gdesc[UR4].tnspB, R88, gsb0 ;  /* 0x41e0000498587df0 */ /* 0x000fec0008000858 */
[----:B------:R-:W1:Y:S08]  /*98a0*/  MUFU.EX2 R159, R78 ;  /* 0x0000004e009f7308 */ /* 0x000e700000000800 */
[----:B------:R-:W2:Y:S01]  /*98b0*/  MUFU.EX2 R57, R57 ;  /* 0x0000003900397308 */ /* 0x000ea20000000800 */
[----:B0-----:R-:W-:Y:S01]  /*98c0*/  FADD.FTZ R2, R157, R2 ;  /* 0x000000029d027221 */ /* 0x001fe20000010000 */
[----:B------:R-:W-:-:S03]  /*98d0*/  F2FP.F16.F32.PACK_AB R157, R75, R157 ;  /* 0x0000009d4b9d723e */ /* 0x000fc600000000ff */
[----:B------:R-:W-:-:S03]  /*98e0*/  FADD.FTZ R2, R75, R2 ;  /* 0x000000024b027221 */ /* 0x000fc60000010000 */
[----:B------:R-:W0:Y:S01]  /*98f0*/  MUFU.EX2 R79, R79 ;  /* 0x0000004f004f7308 */ /* 0x000e220000000800 */
[----:B-1----:R-:W-:-:S07]  /*9900*/  FADD.FTZ R2, R159, R2 ;  /* 0x000000029f027221 */ /* 0x002fce0000010000 */
[----:B------:R-:W-:Y:S01]  /*9910*/  MUFU.EX2 R14, R14 ;  /* 0x0000000e000e7308 */ /* 0x000fe20000000800 */
[----:B--2---:R-:W-:-:S07]  /*9920*/  F2FP.F16.F32.PACK_AB R158, R57, R12 ;  /* 0x0000000c399e723e */ /* 0x004fce00000000ff */
[----:B------:R-:W1:Y:S01]  /*9930*/  MUFU.EX2 R61, R61 ;  /* 0x0000003d003d7308 */ /* 0x000e620000000800 */
[C---:B0-----:R-:W-:Y:S01]  /*9940*/  FADD.FTZ R2, R79.reuse, R2 ;  /* 0x000000024f027221 */ /* 0x041fe20000010000 */
[----:B------:R-:W-:-:S06]  /*9950*/  F2FP.F16.F32.PACK_AB R159, R79, R159 ;  /* 0x0000009f4f9f723e */ /* 0x000fcc00000000ff */
[----:B------:R-:W-:Y:S08]  /*9960*/  MUFU.EX2 R83, R83 ;  /* 0x0000005300537308 */ /* 0x000ff00000000800 */
[----:B------:R-:W-:Y:S08]  /*9970*/  MUFU.EX2 R20, R84 ;  /* 0x0000005400147308 */ /* 0x000ff00000000800 */
[----:B------:R-:W0:Y:S08]  /*9980*/  MUFU.EX2 R65, R65 ;  /* 0x0000004100417308 */ /* 0x000e300000000800 */
[----:B------:R-:W-:Y:S01]  /*9990*/  MUFU.EX2 R73, R73 ;  /* 0x0000004900497308 */ /* 0x000fe20000000800 */
[----:B------:R-:W-:-:S02]  /*99a0*/  WARPGROUP.DEPBAR.LE gsb0, 0x0 ;  /* 0x00008000000079c5 */ /* 0x000fc40000010000 */
[----:B------:R2:W-:Y:S06]  /*99b0*/  BAR.ARV R31, 0x100 ;  /* 0x0004001f0000751d */ /* 0x0005ec0000002000 */
[----:B------:R3:W-:Y:S01]  /*99c0*/  @!P1 SYNCS.ARRIVE.TRANS64.RED.A1T0 RZ, [R27+URZ], RZ ;  /* 0x000000ff1bff99a7 */ /* 0x0007e2000810043f */
[----:B------:R-:W4:Y:S01]  /*99d0*/  MUFU.EX2 R153, R82 ;  /* 0x0000005200997308 */ /* 0x000f220000000800 */
[----:B-1----:R-:W-:Y:S01]  /*99e0*/  F2FP.F16.F32.PACK_AB R152, R61, R14 ;  /* 0x0000000e3d98723e */ /* 0x002fe200000000ff */
[----:B------:R-:W-:Y:S01]  /*99f0*/  FMUL.FTZ R88, R88, R6 ;  /* 0x0000000658587220 */ /* 0x000fe20000410000 */
[----:B0-----:R-:W-:Y:S01]  /*9a00*/  F2FP.F16.F32.PACK_AB R154, R65, R20 ;  /* 0x00000014419a723e */ /* 0x001fe200000000ff */
[-C--:B------:R-:W-:Y:S01]  /*9a10*/  FMUL.FTZ R89, R89, R6.reuse ;  /* 0x0000000659597220 */ /* 0x080fe20000410000 */
[-C--:B------:R-:W-:Y:S01]  /*9a20*/  FMUL.FTZ R92, R92, R6.reuse ;  /* 0x000000065c5c7220 */ /* 0x080fe20000410000 */
[-C--:B------:R-:W-:Y:S01]  /*9a30*/  FMUL.FTZ R93, R93, R6.reuse ;  /* 0x000000065d5d7220 */ /* 0x080fe20000410000 */
[----:B---3--:R-:W-:Y:S01]  /*9a40*/  IMAD.U32 R27, RZ, RZ, UR53 ;  /* 0x00000035ff1b7e24 */ /* 0x008fe2000f8e00ff */
[----:B------:R-:W0:Y:S01]  /*9a50*/  MUFU.EX2 R155, R86 ;  /* 0x00000056009b7308 */ /* 0x000e220000000800 */
[----:B------:R-:W-:Y:S01]  /*9a60*/  UMOV UR53, UR45 ;  /* 0x0000002d00357c82 */ /* 0x000fe20008000000 */
        /* <DEDUP_REMOVED lines=8> */
[----:B----4-:R-:W-:Y:S01]  /*9af0*/  FADD.FTZ R2, R153, R2 ;  /* 0x0000000299027221 */ /* 0x010fe20000010000 */
[----:B------:R-:W-:Y:S01]  /*9b00*/  F2FP.F16.F32.PACK_AB R153, R83, R153 ;  /* 0x000000995399723e */ /* 0x000fe200000000ff */
[-C--:B------:R-:W-:Y:S01]  /*9b10*/  FMUL.FTZ R108, R108, R6.reuse ;  /* 0x000000066c6c7220 */ /* 0x080fe20000410000 */
[-C--:B------:R-:W-:Y:S01]  /*9b20*/  FMUL.FTZ R109, R109, R6.reuse ;  /* 0x000000066d6d7220 */ /* 0x080fe20000410000 */
[----:B--2---:R-:W-:Y:S01]  /*9b30*/  @!P1 PRMT R31, RZ, 0x654, R27 ;  /* 0x00000654ff1f9816 */ /* 0x004fe2000000001b */
[----:B------:R-:W-:Y:S01]  /*9b40*/  FADD.FTZ R27, R11, R40 ;  /* 0x000000280b1b7221 */ /* 0x000fe20000010000 */
[----:B------:R-:W-:Y:S01]  /*9b50*/  FADD.FTZ R2, R83, R2 ;  /* 0x0000000253027221 */ /* 0x000fe20000010000 */
[----:B------:R-:W-:Y:S01]  /*9b60*/  FMUL.FTZ R112, R112, R6 ;  /* 0x0000000670707220 */ /* 0x000fe20000410000 */
[----:B------:R1:W-:Y:S01]  /*9b70*/  @!P1 SYNCS.ARRIVE.TRANS64.RED.A1T0 RZ, [R31+URZ], RZ ;  /* 0x000000ff1fff99a7 */ /* 0x0003e2000810043f */
[----:B------:R-:W-:Y:S01]  /*9b80*/  FADD.FTZ R40, R176, R27 ;  /* 0x0000001bb0287221 */ /* 0x000fe20000010000 */
[----:B0-----:R-:W-:Y:S01]  /*9b90*/  FADD.FTZ R2, R155, R2 ;  /* 0x000000029b027221 */ /* 0x001fe20000010000 */
[----:B------:R-:W-:Y:S01]  /*9ba0*/  F2FP.F16.F32.PACK_AB R176, R13, R176 ;  /* 0x000000b00db0723e */ /* 0x000fe200000000ff */
[-C--:B------:R-:W-:Y:S01]  /*9bb0*/  FMUL.FTZ R113, R113, R6.reuse ;  /* 0x0000000671717220 */ /* 0x080fe20000410000 */
[----:B------:R-:W-:Y:S01]  /*9bc0*/  FADD.FTZ R27, R13, R40 ;  /* 0x000000280d1b7221 */ /* 0x000fe20000010000 */
[C---:B------:R-:W-:Y:S01]  /*9bd0*/  FADD.FTZ R2, R73.reuse, R2 ;  /* 0x0000000249027221 */ /* 0x040fe20000010000 */
[----:B------:R-:W-:Y:S01]  /*9be0*/  F2FP.F16.F32.PACK_AB R155, R73, R155 ;  /* 0x0000009b499b723e */ /* 0x000fe200000000ff */
        /* <DEDUP_REMOVED lines=28> */
[----:B------:R-:W-:Y:S01]  /*9db0*/  FMUL.FTZ R149, R149, R6 ;  /* 0x0000000695957220 */ /* 0x000fe20000410000 */
        /* <DEDUP_REMOVED lines=45> */
[-C--:B------:R-:W-:Y:S01]  /*a090*/  FMUL.FTZ R146, R146, R69.reuse ;  /* 0x0000004592927220 */ /* 0x080fe20000410000 */
[-C--:B------:R-:W-:Y:S01]  /*a0a0*/  FMUL.FTZ R147, R147, R69.reuse ;  /* 0x0000004593937220 */ /* 0x080fe20000410000 */
[-C--:B------:R-:W-:Y:S01]  /*a0b0*/  FMUL.FTZ R150, R150, R69.reuse ;  /* 0x0000004596967220 */ /* 0x080fe20000410000 */
[----:B------:R-:W-:Y:S01]  /*a0c0*/  FADD.FTZ R3, R53, R8 ;  /* 0x0000000835037221 */ /* 0x000fe20000010000 */
[----:B------:R-:W-:Y:S01]  /*a0d0*/  FMUL.FTZ R151, R151, R69 ;  /* 0x0000004597977220 */ /* 0x000fe20000410000 */
[----:B------:R-:W-:-:S02]  /*a0e0*/  IMAD.MOV.U32 R9, RZ, RZ, R0 ;  /* 0x000000ffff097224 */ /* 0x000fc400078e0000 */
[----:B------:R-:W-:-:S04]  /*a0f0*/  FADD.FTZ R8, R12, R3 ;  /* 0x000000030c087221 */ /* 0x000fc80000010000 */
[----:B------:R-:W-:-:S04]  /*a100*/  FADD.FTZ R3, R57, R8 ;  /* 0x0000000839037221 */ /* 0x000fc80000010000 */
[----:B------:R-:W-:-:S04]  /*a110*/  FADD.FTZ R8, R14, R3 ;  /* 0x000000030e087221 */ /* 0x000fc80000010000 */
[----:B------:R-:W-:-:S04]  /*a120*/  FADD.FTZ R3, R61, R8 ;  /* 0x000000083d037221 */ /* 0x000fc80000010000 */
[----:B------:R-:W-:-:S04]  /*a130*/  FADD.FTZ R8, R20, R3 ;  /* 0x0000000314087221 */ /* 0x000fc80000010000 */
[----:B------:R-:W-:Y:S01]  /*a140*/  FADD.FTZ R3, R65, R8 ;  /* 0x0000000841037221 */ /* 0x000fe20000010000 */
[----:B------:R-:W-:Y:S01]  /*a150*/  IMAD.MOV.U32 R8, RZ, RZ, R7 ;  /* 0x000000ffff087224 */ /* 0x000fe200078e0007 */
[----:B-1----:R-:W-:Y:S06]  /*a160*/  @P2 BRA `(.L_x_8105) ;  /* 0xffffffe0001c2947 */ /* 0x002fec000383ffff */
.L_x_8096:
        /* <DEDUP_REMOVED lines=8> */
[----:B------:R-:W-:-:S05]  /*a1f0*/  ULDC UR53, c[0x0][0x9e0] ;  /* 0x0002780000357ab9 */ /* 0x000fca0000000800 */
.L_x_8123:
        /* <DEDUP_REMOVED lines=9> */
.L_x_8108:
[----:B------:R-:W-:Y:S01]  /*a290*/  ULEA UR6, UR45, UR41, 0x3 ;  /* 0x000000292d067291 */ /* 0x000fe2000f8e183f */
[----:B------:R-:W-:-:S05]  /*a2a0*/  IMAD.U32 R0, RZ, RZ, UR46 ;  /* 0x0000002eff007e24 */ /* 0x000fca000f8e00ff */
[----:B------:R-:W-:-:S04]  /*a2b0*/  SHF.L.U32 R0, R0, 0x1f, RZ ;  /* 0x0000001f00007819 */ /* 0x000fc800000006ff */
[----:B------:R0:W1:Y:S01]  /*a2c0*/  SYNCS.PHASECHK.TRANS64.TRYWAIT P2, [UR6+0x28830], R0 ;  /* 0x02883000ff0075a7 */ /* 0x0000620008040146 */
[----:B------:R-:W-:Y:S05]  /*a2d0*/  @!P0 BRA `(.L_x_8109) ;  /* 0x0000000000048947 */ /* 0x000fea0003800000 */
[----:B------:R-:W-:Y:S01]  /*a2e0*/  BPT.TRAP 0x1 ;  /* 0x000000040000795c */ /* 0x000fe20000300000 */
.L_x_8109:
[----:B-1----:R-:W-:Y:S05]  /*a2f0*/  @P2 BRA `(.L_x_8107) ;  /* 0x0000000000082947 */ /* 0x002fea0003800000 */
[----:B------:R-:W1:Y:S02]  /*a300*/  SYNCS.PHASECHK.TRANS64.TRYWAIT P2, [UR6+0x28830], R0 ;  /* 0x02883000ff0075a7 */ /* 0x000e640008040146 */
[----:B-1----:R-:W-:Y:S05]  /*a310*/  @!P2 BRA `(.L_x_8110) ;  /* 0x000000c00018a947 */ /* 0x002fea0003800000 */
.L_x_8107:
        /* <DEDUP_REMOVED lines=45> */
.L_x_8112:
[----:B------:R-:W-:Y:S01]  /*a5f0*/  ULEA UR6, UR55, UR41, 0x3 ;  /* 0x0000002937067291 */ /* 0x000fe2000f8e183f */
[----:B------:R-:W-:-:S05]  /*a600*/  IMAD.U32 R0, RZ, RZ, UR56 ;  /* 0x00000038ff007e24 */ /* 0x000fca000f8e00ff */
[----:B------:R-:W-:-:S04]  /*a610*/  SHF.L.U32 R0, R0, 0x1f, RZ ;  /* 0x0000001f00007819 */ /* 0x000fc800000006ff */
[----:B------:R0:W1:Y:S01]  /*a620*/  SYNCS.PHASECHK.TRANS64.TRYWAIT P2, [UR6+0x28850], R0 ;  /* 0x02885000ff0075a7 */ /* 0x0000620008040146 */
[----:B------:R-:W-:Y:S05]  /*a630*/  @!P0 BRA `(.L_x_8113) ;  /* 0x0000000000048947 */ /* 0x000fea0003800000 */
[----:B------:R-:W-:Y:S01]  /*a640*/  BPT.TRAP 0x1 ;  /* 0x000000040000795c */ /* 0x000fe20000300000 */
.L_x_8113:
[----:B-1----:R-:W-:Y:S05]  /*a650*/  @P2 BRA `(.L_x_8111) ;  /* 0x0000000000082947 */ /* 0x002fea0003800000 */
[----:B------:R-:W1:Y:S02]  /*a660*/  SYNCS.PHASECHK.TRANS64.TRYWAIT P2, [UR6+0x28850], R0 ;  /* 0x02885000ff0075a7 */ /* 0x000e640008040146 */
[----:B-1----:R-:W-:Y:S05]  /*a670*/  @!P2 BRA `(.L_x_8114) ;  /* 0x000000bc0058a947 */ /* 0x002fea0003800000 */
.L_x_8111:
[----:B------:R-:W-:Y:S01]  /*a680*/  UIADD3 UR6, UR41, 0x400, URZ ;  /* 0x0000040029067890 */ /* 0x000fe2000fffe03f */
[----:B------:R-:W-:Y:S01]  /*a690*/  WARPGROUP.ARRIVE ;  /* 0x00000000000079c5 */ /* 0x000fe20000000000 */
[----:B------:R-:W-:Y:S01]  /*a6a0*/  UMOV UR7, 0x40000040 ;  /* 0x4000004000077882 */ /* 0x000fe20000000000 */
[----:B------:R-:W-:Y:S01]  /*a6b0*/  PLOP3.LUT P2, PT, PT, PT, UP0, 0x80, 0x0 ;  /* 0x000000000000781c */ /* 0x000fe20003f4f008 */
[----:B------:R-:W-:Y:S01]  /*a6c0*/  USHF.R.U32.HI UR6, URZ, 0x4, UR6 ;  /* 0x000000043f067899 */ /* 0x000fe20008011606 */
[----:B01----:R-:W-:Y:S01]  /*a6d0*/  VIADD R0, R17, UR38 ;  /* 0x0000002611007c36 */ /* 0x003fe20008000000 */
[----:B------:R-:W-:Y:S01]  /*a6e0*/  IADD3 R11, -R23, 0xb, RZ ;  /* 0x0000000b170b7810 */ /* 0x000fe20007ffe1ff */
[----:B------:R-:W-:Y:S01]  /*a6f0*/  IMAD.U32 R4, RZ, RZ, UR45 ;  /* 0x0000002dff047e24 */ /* 0x000fe2000f8e00ff */
[----:B------:R-:W-:Y:S01]  /*a700*/  ULOP3.LUT UR6, UR6, 0x3fff, URZ, 0xc0, !UPT ;  /* 0x00003fff06067892 */ /* 0x000fe2000f8ec03f */
[----:B------:R-:W-:-:S03]  /*a710*/  IMAD.SHL.U32 R14, R5, 0x80, RZ ;  /* 0x00000080050e7824 */ /* 0x000fc600078e00ff */
[----:B------:R-:W-:Y:S01]  /*a720*/  ULOP3.LUT UR6, UR6, 0x4000000, URZ, 0xfc, !UPT ;  /* 0x0400000006067892 */ /* 0x000fe2000f8efc3f */
[----:B------:R-:W-:-:S03]  /*a730*/  @!P1 LEA R4, R4, UR41, 0x3 ;  /* 0x0000002904049c11 */ /* 0x000fc6000f8e18ff */
[----:B------:R-:W-:Y:S02]  /*a740*/  ULEA UR10, UR55, UR6, 0xb ;  /* 0x00000006370a7291 */ /* 0x000fe4000f8e583f */
[----:B------:R-:W-:-:S05]  /*a750*/  @!P1 VIADD R4, R4, 0x28840 ;  /* 0x0002884004049836 */ /* 0x000fca0000000000 */
        /* <DEDUP_REMOVED lines=39> */
[----:B------:R-:W-:Y:S01]  /*a9d0*/  @P2 IMAD.HI.U32 R7, R0, UR6, RZ ;  /* 0x0000000600072c27 */ /* 0x000fe2000f8e00ff */
[----:B------:R-:W-:-:S04]  /*a9e0*/  @UP0 ULDC UR6, c[0x0][0x450] ;  /* 0x0001140000060ab9 */ /* 0x000fc80000000800 */
[----:B------:R-:W-:Y:S01]  /*a9f0*/  @P2 SHF.R.U32.HI R0, RZ, UR6, R7 ;  /* 0x00000006ff002c19 */ /* 0x000fe20008011607 */
[----:B------:R-:W-:Y:S01]  /*aa00*/  ULOP3.LUT UR6, URZ, UR54, URZ, 0x33, !UPT ;  /* 0x000000363f067292 */ /* 0x000fe2000f8e333f */
[----:B------:R-:W-:-:S03]  /*aa10*/  IADD3 R7, -R14, 0x1, RZ ;  /* 0x000000010e077810 */ /* 0x000fc60007ffe1ff */
[----:B------:R-:W0:Y:S02]  /*aa20*/  SHFL.IDX PT, R9, R0, RZ, 0x1c1f ;  /* 0x001c1fff00097589 */ /* 0x000e2400000e0000 */
[----:B------:R-:W-:Y:S01]  /*aa30*/  IMAD R7, R16, -0x2, R7 ;  /* 0xfffffffe10077824 */ /* 0x000fe200078e0207 */
        /* <DEDUP_REMOVED lines=8> */
[----:B------:R-:W-:Y:S01]  /*aac0*/  IMAD.IADD R10, R152, 0x1, R9 ;  /* 0x00000001980a7824 */ /* 0x000fe200078e0209 */
[----:B-1----:R-:W-:Y:S06]  /*aad0*/  @!P6 BRA `(.L_x_8115) ;  /* 0x00000000005ce947 */ /* 0x002fec0003800000 */
        /* <DEDUP_REMOVED lines=13> */
.L_x_8117:
[----:B------:R-:W-:-:S05]  /*abb0*/  IMAD.U32 R9, RZ, RZ, UR52 ;  /* 0x00000034ff097e24 */ /* 0x000fca000f8e00ff */
[----:B------:R-:W-:-:S13]  /*abc0*/  ISETP.NE.AND P2, PT, R9, 0x1, PT ;  /* 0x000000010900780c */ /* 0x000fda0003f45270 */
[----:B------:R-:W0:Y:S02]  /*abd0*/  @P2 LDC.64 R12, c[0x0][0x9e8] ;  /* 0x00027a00ff0c2b82 */ /* 0x000e240000000a00 */
[----:B0-----:R-:W-:-:S05]  /*abe0*/  @P2 IMAD.HI.U32 R12, R7, R12, RZ ;  /* 0x0000000c070c2227 */ /* 0x001fca00078e00ff */
[----:B------:R-:W-:-:S07]  /*abf0*/  @P2 SHF.R.U32.HI R7, RZ, R13, R12 ;  /* 0x0000000dff072219 */ /* 0x000fce000001160c */
.L_x_8118:
[----:B------:R-:W-:Y:S05]  /*ac00*/  BSYNC B0 ;  /* 0x0000000000007941 */ /* 0x000fea0003800000 */
.L_x_8116:
[----:B------:R-:W-:-:S04]  /*ac10*/  IMAD R7, R7, R9, -R14 ;  /* 0x0000000907077224 */ /* 0x000fc800078e0a0e */
[----:B------:R-:W-:-:S05]  /*ac20*/  IMAD R7, R16, -0x2, R7 ;  /* 0xfffffffe10077824 */ /* 0x000fca00078e0207 */
[----:B------:R-:W-:Y:S02]  /*ac30*/  VIADDMNMX R4, R7, R9, R4, PT ;  /* 0x0000000907047246 */ /* 0x000fe40003800104 */
[----:B------:R-:W-:-:S07]  /*ac40*/  VIMNMX R10, R10, R7, !PT ;  /* 0x000000070a0a7248 */ /* 0x000fce0007fe0100 */
.L_x_8115:
        /* <DEDUP_REMOVED lines=11> */
[----:B------:R-:W-:-:S02]  /*ad00*/  ISETP.LT.OR P4, PT, R4, 0xa, P4 ;  /* 0x0000000a0400780c */ /* 0x000fc40002781670 */
[----:B------:R-:W-:Y:S01]  /*ad10*/  ISETP.LT.OR P3, PT, R4, 0x9, P3 ;  /* 0x000000090400780c */ /* 0x000fe20001f61670 */
[----:B0-----:R-:W-:Y:S01]  /*ad20*/  IMAD.IADD R12, R152, 0x1, R157 ;  /* 0x00000001980c7824 */ /* 0x001fe200078e029d */
[----:B------:R-:W-:Y:S02]  /*ad30*/  ISETP.LT.OR P5, PT, R4, 0x11, P5 ;  /* 0x000000110400780c */ /* 0x000fe40002fa1670 */
[----:B------:R-:W-:Y:S02]  /*ad40*/  FSEL R181, R29, -INF , !P4 ;  /* 0xff8000001db57808 */ /* 0x000fe40006000000 */
[----:B------:R-:W-:Y:S02]  /*ad50*/  FSEL R173, R28, -INF , !P3 ;  /* 0xff8000001cad7808 */ /* 0x000fe40005800000 */
[----:B------:R-:W-:Y:S02]  /*ad60*/  ISETP.GT.AND P4, PT, R10, 0x18, P2 ;  /* 0x000000180a00780c */ /* 0x000fe40001784270 */
[----:B------:R-:W-:-:S02]  /*ad70*/  FSEL R177, R32, -INF , !P5 ;  /* 0xff80000020b17808 */ /* 0x000fc40006800000 */
[C---:B------:R-:W-:Y:S02]  /*ad80*/  ISETP.GT.AND P3, PT, R10.reuse, 0x11, P2 ;  /* 0x000000110a00780c */ /* 0x040fe40001764270 */
[----:B------:R-:W-:Y:S02]  /*ad90*/  ISETP.GT.AND P5, PT, R10, 0x19, P2 ;  /* 0x000000190a00780c */ /* 0x000fe400017a4270 */
[C---:B------:R-:W-:Y:S02]  /*ada0*/  ISETP.LT.OR P4, PT, R4.reuse, 0x19, P4 ;  /* 0x000000190400780c */ /* 0x040fe40002781670 */
[C---:B------:R-:W-:Y:S02]  /*adb0*/  ISETP.LT.OR P3, PT, R4.reuse, 0x12, P3 ;  /* 0x000000120400780c */ /* 0x040fe40001f61670 */
[----:B------:R-:W-:Y:S02]  /*adc0*/  ISETP.LT.OR P5, PT, R4, 0x1a, P5 ;  /* 0x0000001a0400780c */ /* 0x000fe40002fa1670 */
[----:B------:R-:W-:-:S02]  /*add0*/  FSEL R175, R36, -INF , !P4 ;  /* 0xff80000024af7808 */ /* 0x000fc40006000000 */
[----:B------:R-:W-:Y:S02]  /*ade0*/  FSEL R179, R33, -INF , !P3 ;  /* 0xff80000021b37808 */ /* 0x000fe40005800000 */
[C---:B------:R-:W-:Y:S02]  /*adf0*/  ISETP.GT.AND P4, PT, R10.reuse, 0x21, P2 ;  /* 0x000000210a00780c */ /* 0x040fe40001784270 */
[----:B------:R-:W-:Y:S02]  /*ae00*/  FSEL R171, R37, -INF , !P5 ;  /* 0xff80000025ab7808 */ /* 0x000fe40006800000 */
[C---:B------:R-:W-:Y:S02]  /*ae10*/  ISETP.GT.AND P3, PT, R10.reuse, 0x20, P2 ;  /* 0x000000200a00780c */ /* 0x040fe40001764270 */
[----:B------:R-:W-:Y:S02]  /*ae20*/  ISETP.GT.AND P5, PT, R10, 0x28, P2 ;  /* 0x000000280a00780c */ /* 0x000fe400017a4270 */
[----:B------:R-:W-:-:S02]  /*ae30*/  ISETP.LT.OR P4, PT, R4, 0x22, P4 ;  /* 0x000000220400780c */ /* 0x000fc40002781670 */
[C---:B------:R-:W-:Y:S02]  /*ae40*/  ISETP.LT.OR P3, PT, R4.reuse, 0x21, P3 ;  /* 0x000000210400780c */ /* 0x040fe40001f61670 */
[----:B------:R-:W-:Y:S02]  /*ae50*/  ISETP.LT.OR P5, PT, R4, 0x29, P5 ;  /* 0x000000290400780c */ /* 0x000fe40002fa1670 */
[----:B------:R-:W-:Y:S02]  /*ae60*/  FSEL R153, R41, -INF , !P4 ;  /* 0xff80000029997808 */ /* 0x000fe40006000000 */
[----:B------:R-:W-:Y:S02]  /*ae70*/  FSEL R155, R40, -INF , !P3 ;  /* 0xff800000289b7808 */ /* 0x000fe40005800000 */
[----:B------:R-:W-:Y:S02]  /*ae80*/  FSEL R41, R44, -INF , !P5 ;  /* 0xff8000002c297808 */ /* 0x000fe40006800000 */
[----:B------:R-:W-:-:S02]  /*ae90*/  ISETP.GT.AND P3, PT, R10, 0x29, P2 ;  /* 0x000000290a00780c */ /* 0x000fc40001764270 */
[C---:B------:R-:W-:Y:S02]  /*aea0*/  ISETP.GT.AND P4, PT, R10.reuse, 0x30, P2 ;  /* 0x000000300a00780c */ /* 0x040fe40001784270 */
[----:B------:R-:W-:Y:S02]  /*aeb0*/  ISETP.GT.AND P5, PT, R10, 0x31, P2 ;  /* 0x000000310a00780c */ /* 0x000fe400017a4270 */
[C---:B------:R-:W-:Y:S02]  /*aec0*/  ISETP.LT.OR P3, PT, R4.reuse, 0x2a, P3 ;  /* 0x0000002a0400780c */ /* 0x040fe40001f61670 */
[C---:B------:R-:W-:Y:S02]  /*aed0*/  ISETP.LT.OR P4, PT, R4.reuse, 0x31, P4 ;  /* 0x000000310400780c */ /* 0x040fe40002781670 */
[----:B------:R-:W-:Y:S02]  /*aee0*/  ISETP.LT.OR P5, PT, R4, 0x32, P5 ;  /* 0x000000320400780c */ /* 0x000fe40002fa1670 */
[----:B------:R-:W-:-:S02]  /*aef0*/  FSEL R45, R45, -INF , !P3 ;  /* 0xff8000002d2d7808 */ /* 0x000fc40005800000 */
[----:B------:R-:W-:Y:S02]  /*af00*/  FSEL R37, R48, -INF , !P4 ;  /* 0xff80000030257808 */ /* 0x000fe40006000000 */
[----:B------:R-:W-:Y:S02]  /*af10*/  FSEL R49, R49, -INF , !P5 ;  /* 0xff80000031317808 */ /* 0x000fe40006800000 */
[C---:B------:R-:W-:Y:S02]  /*af20*/  ISETP.GT.AND P3, PT, R10.reuse, 0x38, P2 ;  /* 0x000000380a00780c */ /* 0x040fe40001764270 */
        /* <DEDUP_REMOVED lines=46> */
[----:B------:R-:W-:Y:S01]  /*b210*/  ISETP.GT.AND P5, PT, R10, 0x79, P2 ;  /* 0x000000790a00780c */ /* 0x000fe200017a4270 */
[----:B------:R-:W-:Y:S01]  /*b220*/  IMAD.IADD R10, R20, 0x1, R157 ;  /* 0x00000001140a7824 */ /* 0x000fe200078e029d */
[C---:B------:R-:W-:Y:S02]  /*b230*/  ISETP.LT.OR P3, PT, R4.reuse, 0x72, P3 ;  /* 0x000000720400780c */ /* 0x040fe40001f61670 */
[C---:B------:R-:W-:Y:S02]  /*b240*/  ISETP.LT.OR P4, PT, R4.reuse, 0x79, P4 ;  /* 0x000000790400780c */ /* 0x040fe40002781670 */
[----:B------:R-:W-:Y:S02]  /*b250*/  ISETP.LT.OR P5, PT, R4, 0x7a, P5 ;  /* 0x0000007a0400780c */ /* 0x000fe40002fa1670 */
[----:B------:R-:W-:-:S02]  /*b260*/  FSEL R81, R81, -INF , !P3 ;  /* 0xff80000051517808 */ /* 0x000fc40005800000 */
        /* <DEDUP_REMOVED lines=16> */
.L_x_8121:
[----:B------:R-:W-:-:S05]  /*b370*/  IMAD.U32 R4, RZ, RZ, UR52 ;  /* 0x00000034ff047e24 */ /* 0x000fca000f8e00ff */
[----:B------:R-:W-:-:S13]  /*b380*/  ISETP.NE.AND P3, PT, R4, 0x1, PT ;  /* 0x000000010400780c */ /* 0x000fda0003f65270 */
[----:B------:R-:W0:Y:S02]  /*b390*/  @P3 LDC.64 R158, c[0x0][0x9e8] ;  /* 0x00027a00ff9e3b82 */ /* 0x000e240000000a00 */
[----:B0-----:R-:W-:-:S05]  /*b3a0*/  @P3 IMAD.HI.U32 R0, R157, R158, RZ ;  /* 0x0000009e9d003227 */ /* 0x001fca00078e00ff */
[----:B------:R-:W-:-:S07]  /*b3b0*/  @P3 SHF.R.U32.HI R157, RZ, R159, R0 ;  /* 0x0000009fff9d3219 */ /* 0x000fce0000011600 */
.L_x_8122:
[----:B------:R-:W-:Y:S05]  /*b3c0*/  BSYNC B0 ;  /* 0x0000000000007941 */ /* 0x000fea0003800000 */
.L_x_8120:
[----:B------:R-:W-:-:S04]  /*b3d0*/  IMAD R157, R157, R4, -R14 ;  /* 0x000000049d9d7224 */ /* 0x000fc800078e0a0e */
[----:B------:R-:W-:-:S05]  /*b3e0*/  IMAD R157, R16, -0x2, R157 ;  /* 0xfffffffe109d7824 */ /* 0x000fca00078e029d */
[----:B------:R-:W-:Y:S02]  /*b3f0*/  VIADDMNMX R10, R157, R4, R10, PT ;  /* 0x000000049d0a7246 */ /* 0x000fe4000380010a */
[----:B------:R-:W-:-:S07]  /*b400*/  VIMNMX R12, R12, R157, !PT ;  /* 0x0000009d0c0c7248 */ /* 0x000fce0007fe0100 */
.L_x_8119:
[----:B------:R-:W-:Y:S01]  /*b410*/  FMNMX.FTZ R0, R165, R6, !PT ;  /* 0x00000006a5007209 */ /* 0x000fe20007810000 */
[----:B------:R-:W0:Y:S01]  /*b420*/  LDC R4, c[0x0][0x988] ;  /* 0x00026200ff047b82 */ /* 0x000e220000000800 */
[----:B------:R-:W-:Y:S01]  /*b430*/  ISETP.GT.AND P4, PT, R12, 0x8, P2 ;  /* 0x000000080c00780c */ /* 0x000fe20001784270 */
[----:B------:R-:W-:Y:S01]  /*b440*/  UMOV UR56, UR46 ;  /* 0x0000002e00387c82 */ /* 0x000fe20008000000 */
        /* <DEDUP_REMOVED lines=29> */
[C---:B------:R-:W-:Y:S02]  /*b620*/  ISETP.GT.AND P3, PT, R12.reuse, 0x9, P2 ;  /* 0x000000090c00780c */ /* 0x040fe40001764270 */
[----:B------:R-:W-:Y:S02]  /*b630*/  FMNMX.FTZ R0, R29, R0, !PT ;  /* 0x000000001d007209 */ /* 0x000fe40007810000 */
[----:B------:R-:W-:Y:S02]  /*b640*/  FSEL R169, R43, -INF , !P4 ;  /* 0xff8000002ba97808 */ /* 0x000fe40006000000 */
[----:B------:R-:W-:Y:S02]  /*b650*/  FMNMX.FTZ R0, R57, R0, !PT ;  /* 0x0000000039007209 */ /* 0x000fe40007810000 */
[----:B------:R-:W-:-:S02]  /*b660*/  ISETP.GT.AND P4, PT, R12, RZ, P2 ;  /* 0x000000ff0c00720c */ /* 0x000fc40001784270 */
[----:B------:R-:W-:Y:S02]  /*b670*/  FMNMX.FTZ R0, R15, R0, !PT ;  /* 0x000000000f007209 */ /* 0x000fe40007810000 */
[C---:B------:R-:W-:Y:S02]  /*b680*/  ISETP.LT.OR P5, PT, R10.reuse, 0x11, P5 ;  /* 0x000000110a00780c */ /* 0x040fe40002fa1670 */
        /* <DEDUP_REMOVED lines=11> */
[----:B------:R-:W-:Y:S02]  /*b740*/  ISETP.LT.OR P3, PT, R10, 0x19, P3 ;  /* 0x000000190a00780c */ /* 0x000fe40001f61670 */
        /* <DEDUP_REMOVED lines=9> */
[----:B------:R-:W-:-:S02]  /*b7e0*/  ISETP.GT.AND P4, PT, R12, 0x30, P2 ;  /* 0x000000300c00780c */ /* 0x000fc40001784270 */
[----:B------:R-:W-:Y:S02]  /*b7f0*/  FMNMX.FTZ R0, R25, R0, !PT ;  /* 0x0000000019007209 */ /* 0x000fe40007810000 */
[----:B------:R-:W-:Y:S02]  /*b800*/  ISETP.LT.OR P4, PT, R10, 0x31, P4 ;  /* 0x000000310a00780c */ /* 0x000fe40002781670 */
[----:B------:R-:W-:-:S05]  /*b810*/  FMNMX.FTZ R14, R85, R0, !PT ;  /* 0x00000000550e7209 */ /* 0x000fca0007810000 */
[----:B------:R-:W1:Y:S02]  /*b820*/  SHFL.BFLY PT, R157, R14, 0x2, 0x1f ;  /* 0x0c401f000e9d7f89 */ /* 0x000e6400000e0000 */
[----:B-1----:R-:W-:-:S05]  /*b830*/  FMNMX.FTZ R157, R14, R157, !PT ;  /* 0x0000009d0e9d7209 */ /* 0x002fca0007810000 */
[----:B------:R-:W1:Y:S02]  /*b840*/  SHFL.BFLY PT, R0, R157, 0x1, 0x1f ;  /* 0x0c201f009d007f89 */ /* 0x000e6400000e0000 */
[----:B-1----:R-:W-:Y:S02]  /*b850*/  FMNMX.FTZ R0, R157, R0, !PT ;  /* 0x000000009d007209 */ /* 0x002fe40007810000 */
[----:B------:R-:W-:Y:S01]  /*b860*/  FSEL R157, R34, -INF , !P5 ;  /* 0xff800000229d7808 */ /* 0x000fe20006800000 */
[----:B------:R-:W-:Y:S01]  /*b870*/  IMAD.U32 R34, RZ, RZ, UR55 ;  /* 0x00000037ff227e24 */ /* 0x000fe2000f8e00ff */
[C---:B------:R-:W-:Y:S01]  /*b880*/  FSETP.NEU.FTZ.AND P5, PT, R0.reuse, -INF , PT ;  /* 0xff8000000000780b */ /* 0x040fe20003fbd000 */
[----:B0-----:R-:W-:Y:S01]  /*b890*/  FMUL.FTZ R14, R0, R4 ;  /* 0x00000004000e7220 */ /* 0x001fe20000410000 */
[----:B------:R-:W-:Y:S01]  /*b8a0*/  FMNMX.FTZ R20, R157, R20, !PT ;  /* 0x000000149d147209 */ /* 0x000fe20007810000 */
[----:B------:R-:W-:Y:S01]  /*b8b0*/  UMOV UR55, UR45 ;  /* 0x0000002d00377c82 */ /* 0x000fe20008000000 */
[----:B------:R-:W-:-:S02]  /*b8c0*/  @!P1 LEA R34, R34, UR41, 0x3 ;  /* 0x0000002922229c11 */ /* 0x000fc4000f8e18ff */
[----:B------:R-:W-:Y:S02]  /*b8d0*/  FSEL R14, R14, RZ, P5 ;  /* 0x000000ff0e0e7208 */ /* 0x000fe40002800000 */
[----:B------:R-:W-:-:S03]  /*b8e0*/  FMNMX.FTZ R20, R35, R20, !PT ;  /* 0x0000001423147209 */ /* 0x000fc60007810000 */
        /* <DEDUP_REMOVED lines=18> */
[-CC-:B------:R-:W-:Y:S01]  /*ba10*/  FFMA.FTZ R41, R45, R4.reuse, -R14.reuse ;  /* 0x000000042d297223 */ /* 0x180fe2000001080e */
[----:B------:R-:W-:Y:S01]  /*ba20*/  FSEL R177, R50, -INF , !P4 ;  /* 0xff80000032b17808 */ /* 0x000fe20006000000 */
[-CC-:B------:R-:W-:Y:S01]  /*ba30*/  FFMA.FTZ R168, R37, R4.reuse, -R14.reuse ;  /* 0x0000000425a87223 */ /* 0x180fe2000001080e */
[----:B------:R-:W-:Y:S01]  /*ba40*/  FSEL R173, R46, -INF , !P3 ;  /* 0xff8000002ead7808 */ /* 0x000fe20005800000 */
[-CC-:B------:R-:W-:Y:S01]  /*ba50*/  FFMA.FTZ R37, R49, R4.reuse, -R14.reuse ;  /* 0x0000000431257223 */ /* 0x180fe2000001080e */
[C---:B------:R-:W-:Y:S01]  /*ba60*/  ISETP.GT.AND P3, PT, R12.reuse, 0x29, P2 ;  /* 0x000000290c00780c */ /* 0x040fe20001764270 */
[-CC-:B------:R-:W-:Y:S01]  /*ba70*/  FFMA.FTZ R170, R33, R4.reuse, -R14.reuse ;  /* 0x0000000421aa7223 */ /* 0x180fe2000001080e */
[----:B------:R-:W-:Y:S01]  /*ba80*/  ISETP.GT.AND P4, PT, R12, 0x38, P2 ;  /* 0x000000380c00780c */ /* 0x000fe20001784270 */
        /* <DEDUP_REMOVED lines=8> */
[-CC-:B------:R-:W-:Y:S01]  /*bb10*/  FFMA.FTZ R29, R57, R4.reuse, -R14.reuse ;  /* 0x00000004391d7223 */ /* 0x180fe2000001080e */
[C---:B------:R-:W-:Y:S01]  /*bb20*/  ISETP.LT.OR P4, PT, R10.reuse, 0x39, P4 ;  /* 0x000000390a00780c */ /* 0x040fe20002781670 */
[-CC-:B------:R-:W-:Y:S01]  /*bb30*/  FFMA.FTZ R61, R65, R4.reuse, -R14.reuse ;  /* 0x00000004413d7223 */ /* 0x180fe2000001080e */
[----:B------:R-:W-:Y:S01]  /*bb40*/  ISETP.LT.OR P3, PT, R10, 0x32, P3 ;  /* 0x000000320a00780c */ /* 0x000fe20001f61670 */
[--C-:B------:R-:W-:Y:S01]  /*bb50*/  FFMA.FTZ R160, R7, R4, -R14.reuse ;  /* 0x0000000407a07223 */ /* 0x100fe2000001080e */
[----:B------:R-:W-:Y:S01]  /*bb60*/  FMNMX.FTZ R20, R173, R20, !PT ;  /* 0x00000014ad147209 */ /* 0x000fe20007810000 */
[----:B------:R-:W-:Y:S01]  /*bb70*/  MUFU.EX2 R180, R180 ;  /* 0x000000b400b47308 */ /* 0x000fe20000000800 */
[----:B------:R-:W-:Y:S01]  /*bb80*/  FSEL R179, R51, -INF , !P3 ;  /* 0xff80000033b37808 */ /* 0x000fe20005800000 */
[-CC-:B------:R-:W-:Y:S01]  /*bb90*/  FFMA.FTZ R51, R171, R4.reuse, -R14.reuse ;  /* 0x00000004ab337223 */ /* 0x180fe2000001080e */
[----:B------:R-:W-:Y:S01]  /*bba0*/  ISETP.GT.AND P3, PT, R12, 0x39, P2 ;  /* 0x000000390c00780c */ /* 0x000fe20001764270 */
[-CC-:B------:R-:W-:Y:S01]  /*bbb0*/  FFMA.FTZ R158, R11, R4.reuse, -R14.reuse ;  /* 0x000000040b9e7223 */ /* 0x180fe2000001080e */
[----:B------:R-:W-:Y:S01]  /*bbc0*/  FSEL R181, R54, -INF , !P4 ;  /* 0xff80000036b57808 */ /* 0x000fe20006000000 */
[--C-:B------:R-:W-:Y:S01]  /*bbd0*/  FFMA.FTZ R11, R77, R4, -R14.reuse ;  /* 0x000000044d0b7223 */ /* 0x100fe2000001080e */
[----:B------:R-:W-:Y:S01]  /*bbe0*/  FMNMX.FTZ R20, R47, R20, !PT ;  /* 0x000000142f147209 */ /* 0x000fe20007810000 */
[----:B------:R-:W-:Y:S01]  /*bbf0*/  MUFU.EX2 R27, R27 ;  /* 0x0000001b001b7308 */ /* 0x000fe20000000800 */
[----:B------:R-:W-:Y:S01]  /*bc00*/  ISETP.GT.AND P4, PT, R12, 0x40, P2 ;  /* 0x000000400c00780c */ /* 0x000fe20001784270 */
[-CC-:B------:R-:W-:Y:S01]  /*bc10*/  FFMA.FTZ R162, R9, R4.reuse, -R14.reuse ;  /* 0x0000000409a27223 */ /* 0x180fe2000001080e */
[C---:B------:R-:W-:Y:S01]  /*bc20*/  ISETP.LT.OR P3, PT, R10.reuse, 0x3a, P3 ;  /* 0x0000003a0a00780c */ /* 0x040fe20001f61670 */
[--C-:B------:R-:W-:Y:S01]  /*bc30*/  FFMA.FTZ R9, R69, R4, -R14.reuse ;  /* 0x0000000445097223 */ /* 0x100fe2000001080e */
[----:B------:R-:W-:Y:S01]  /*bc40*/  FMNMX.FTZ R20, R177, R20, !PT ;  /* 0x00000014b1147209 */ /* 0x000fe20007810000 */
[-CC-:B------:R-:W-:Y:S01]  /*bc50*/  FFMA.FTZ R156, R13, R4.reuse, -R14.reuse ;  /* 0x000000040d9c7223 */ /* 0x180fe2000001080e */
[----:B------:R-:W-:Y:S01]  /*bc60*/  ISETP.LT.OR P4, PT, R10, 0x41, P4 ;  /* 0x000000410a00780c */ /* 0x000fe20002781670 */
[----:B------:R-:W-:Y:S01]  /*bc70*/  MUFU.EX2 R182, R182 ;  /* 0x000000b600b67308 */ /* 0x000fe20000000800 */
[----:B------:R-:W-:Y:S01]  /*bc80*/  FSEL R55, R55, -INF , !P3 ;  /* 0xff80000037377808 */ /* 0x000fe20005800000 */
[-CC-:B------:R-:W-:Y:S01]  /*bc90*/  FFMA.FTZ R152, R21, R4.reuse, -R14.reuse ;  /* 0x0000000415987223 */ /* 0x180fe2000001080e */
[----:B------:R-:W-:Y:S01]  /*bca0*/  ISETP.GT.AND P3, PT, R12, 0x41, P2 ;  /* 0x000000410c00780c */ /* 0x000fe20001764270 */
[--C-:B------:R-:W-:Y:S01]  /*bcb0*/  FFMA.FTZ R154, R25, R4, -R14.reuse ;  /* 0x00000004199a7223 */ /* 0x100fe2000001080e */
[----:B------:R-:W-:Y:S01]  /*bcc0*/  FMNMX.FTZ R20, R179, R20, !PT ;  /* 0x00000014b3147209 */ /* 0x000fe20007810000 */
[-CC-:B------:R-:W-:Y:S01]  /*bcd0*/  FFMA.FTZ R13, R73, R4.reuse, -R14.reuse ;  /* 0x00000004490d7223 */ /* 0x180fe2000001080e */
[----:B------:R-:W-:Y:S01]  /*bce0*/  FSEL R171, R58, -INF , !P4 ;  /* 0xff8000003aab7808 */ /* 0x000fe20006000000 */
[----:B------:R-:W-:Y:S01]  /*bcf0*/  MUFU.EX2 R31, R31 ;  /* 0x0000001f001f7308 */ /* 0x000fe20000000800 */
[----:B------:R-:W-:Y:S01]  /*bd00*/  ISETP.GT.AND P4, PT, R12, 0x48, P2 ;  /* 0x000000480c00780c */ /* 0x000fe20001784270 */
[-CC-:B------:R-:W-:Y:S01]  /*bd10*/  FFMA.FTZ R21, R81, R4.reuse, -R14.reuse ;  /* 0x0000000451157223 */ /* 0x180fe2000001080e */
[----:B------:R-:W-:Y:S01]  /*bd20*/  ISETP.LT.OR P3, PT, R10, 0x42, P3 ;  /* 0x000000420a00780c */ /* 0x000fe20001f61670 */
[----:B------:R-:W-:Y:S01]  /*bd30*/  FFMA.FTZ R25, R85, R4, -R14 ;  /* 0x0000000455197223 */ /* 0x000fe2000001080e */
[----:B------:R-:W-:-:S02]  /*bd40*/  FMNMX.FTZ R20, R181, R20, !PT ;  /* 0x00000014b5147209 */ /* 0x000fc40007810000 */
[----:B------:R-:W-:Y:S01]  /*bd50*/  ISETP.LT.OR P4, PT, R10, 0x49, P4 ;  /* 0x000000490a00780c */ /* 0x000fe20002781670 */
[----:B------:R-:W-:Y:S01]  /*bd60*/  MUFU.EX2 R176, R176 ;  /* 0x000000b000b07308 */ /* 0x000fe20000000800 */
[----:B------:R-:W-:Y:S01]  /*bd70*/  FSEL R155, R59, -INF , !P3 ;  /* 0xff8000003b9b7808 */ /* 0x000fe20005800000 */
[----:B------:R-:W-:Y:S01]  /*bd80*/  FFMA.FTZ R59, R153, R4, -R14 ;  /* 0x00000004993b7223 */ /* 0x000fe2000001080e */
[----:B------:R-:W-:Y:S02]  /*bd90*/  ISETP.GT.AND P3, PT, R12, 0x49, P2 ;  /* 0x000000490c00780c */ /* 0x000fe40001764270 */
[----:B------:R-:W-:Y:S02]  /*bda0*/  FMNMX.FTZ R20, R55, R20, !PT ;  /* 0x0000001437147209 */ /* 0x000fe40007810000 */
[----:B------:R-:W-:Y:S01]  /*bdb0*/  FSEL R175, R62, -INF , !P4 ;  /* 0xff8000003eaf7808 */ /* 0x000fe20006000000 */
[----:B------:R-:W-:Y:S01]  /*bdc0*/  MUFU.EX2 R43, R43 ;  /* 0x0000002b002b7308 */ /* 0x000fe20000000800 */
[----:B------:R-:W-:-:S02]  /*bdd0*/  ISETP.GT.AND P4, PT, R12, 0x50, P2 ;  /* 0x000000500c00780c */ /* 0x000fc40001784270 */
[C---:B------:R-:W-:Y:S02]  /*bde0*/  ISETP.LT.OR P3, PT, R10.reuse, 0x4a, P3 ;  /* 0x0000004a0a00780c */ /* 0x040fe40001f61670 */
[----:B------:R-:W-:Y:S02]  /*bdf0*/  FMNMX.FTZ R20, R171, R20, !PT ;  /* 0x00000014ab147209 */ /* 0x000fe40007810000 */
[----:B------:R-:W-:Y:S01]  /*be00*/  ISETP.LT.OR P4, PT, R10, 0x51, P4 ;  /* 0x000000510a00780c */ /* 0x000fe20002781670 */
[----:B------:R-:W-:Y:S01]  /*be10*/  MUFU.EX2 R178, R178 ;  /* 0x000000b200b27308 */ /* 0x000fe20000000800 */
[----:B------:R-:W-:Y:S02]  /*be20*/  FSEL R63, R63, -INF , !P3 ;  /* 0xff8000003f3f7808 */ /* 0x000fe40005800000 */
[----:B------:R-:W-:Y:S02]  /*be30*/  ISETP.GT.AND P3, PT, R12, 0x51, P2 ;  /* 0x000000510c00780c */ /* 0x000fe40001764270 */
[----:B------:R-:W-:-:S02]  /*be40*/  FMNMX.FTZ R20, R155, R20, !PT ;  /* 0x000000149b147209 */ /* 0x000fc40007810000 */
[----:B------:R-:W-:Y:S01]  /*be50*/  FSEL R153, R66, -INF , !P4 ;  /* 0xff80000042997808 */ /* 0x000fe20006000000 */
[----:B------:R-:W-:Y:S01]  /*be60*/  MUFU.EX2 R51, R51 ;  /* 0x0000003300337308 */ /* 0x000fe20000000800 */
[----:B------:R-:W-:Y:S02]  /*be70*/  ISETP.GT.AND P4, PT, R12, 0x58, P2 ;  /* 0x000000580c00780c */ /* 0x000fe40001784270 */
[C---:B------:R-:W-:Y:S02]  /*be80*/  ISETP.LT.OR P3, PT, R10.reuse, 0x52, P3 ;  /* 0x000000520a00780c */ /* 0x040fe40001f61670 */
[----:B------:R-:W-:Y:S02]  /*be90*/  FMNMX.FTZ R20, R175, R20, !PT ;  /* 0x00000014af147209 */ /* 0x000fe40007810000 */
[----:B------:R-:W-:Y:S01]  /*bea0*/  ISETP.LT.OR P4, PT, R10, 0x59, P4 ;  /* 0x000000590a00780c */ /* 0x000fe20002781670 */
[----:B------:R-:W-:Y:S01]  /*beb0*/  MUFU.EX2 R172, R172 ;  /* 0x000000ac00ac7308 */ /* 0x000fe20000000800 */
[----:B------:R-:W-:-:S02]  /*bec0*/  FSEL R67, R67, -INF , !P3 ;  /* 0xff80000043437808 */ /* 0x000fc40005800000 */
[----:B------:R-:W-:Y:S02]  /*bed0*/  FMNMX.FTZ R20, R63, R20, !PT ;  /* 0x000000143f147209 */ /* 0x000fe40007810000 */
[----:B------:R-:W-:Y:S02]  /*bee0*/  ISETP.GT.AND P3, PT, R12, 0x59, P2 ;  /* 0x000000590c00780c */ /* 0x000fe40001764270 */
[----:B------:R-:W-:Y:S01]  /*bef0*/  FSEL R45, R70, -INF , !P4 ;  /* 0xff800000462d7808 */ /* 0x000fe20006000000 */
[----:B------:R-:W-:Y:S01]  /*bf00*/  MUFU.EX2 R59, R59 ;  /* 0x0000003b003b7308 */ /* 0x000fe20000000800 */
[----:B------:R-:W-:Y:S02]  /*bf10*/  FMNMX.FTZ R20, R153, R20, !PT ;  /* 0x0000001499147209 */ /* 0x000fe40007810000 */
[----:B------:R-:W-:Y:S02]  /*bf20*/  ISETP.GT.AND P4, PT, R12, 0x60, P2 ;  /* 0x000000600c00780c */ /* 0x000fe40001784270 */
[----:B------:R-:W-:-:S02]  /*bf30*/  ISETP.LT.OR P3, PT, R10, 0x5a, P3 ;  /* 0x0000005a0a00780c */ /* 0x000fc40001f61670 */
[----:B------:R-:W-:Y:S01]  /*bf40*/  FMNMX.FTZ R20, R67, R20, !PT ;  /* 0x0000001443147209 */ /* 0x000fe20007810000 */
[----:B------:R-:W-:Y:S01]  /*bf50*/  MUFU.EX2 R174, R174 ;  /* 0x000000ae00ae7308 */ /* 0x000fe20000000800 */
[----:B------:R-:W-:Y:S02]  /*bf60*/  ISETP.LT.OR P4, PT, R10, 0x61, P4 ;  /* 0x000000610a00780c */ /* 0x000fe40002781670 */
[----:B------:R-:W-:Y:S02]  /*bf70*/  FSEL R71, R71, -INF , !P3 ;  /* 0xff80000047477808 */ /* 0x000fe40005800000 */
[----:B------:R-:W-:Y:S02]  /*bf80*/  ISETP.GT.AND P3, PT, R12, 0x61, P2 ;  /* 0x000000610c00780c */ /* 0x000fe40001764270 */
[----:B------:R-:W-:Y:S01]  /*bf90*/  FMNMX.FTZ R20, R45, R20, !PT ;  /* 0x000000142d147209 */ /* 0x000fe20007810000 */
[----:B------:R-:W-:Y:S01]  /*bfa0*/  MUFU.EX2 R41, R41 ;  /* 0x0000002900297308 */ /* 0x000fe20000000800 */
[----:B------:R-:W-:-:S02]  /*bfb0*/  FSEL R49, R74, -INF , !P4 ;  /* 0xff8000004a317808 */ /* 0x000fc40006000000 */
[----:B------:R-:W-:Y:S02]  /*bfc0*/  ISETP.GT.AND P4, PT, R12, 0x68, P2 ;  /* 0x000000680c00780c */ /* 0x000fe40001784270 */
[C---:B------:R-:W-:Y:S02]  /*bfd0*/  ISETP.LT.OR P3, PT, R10.reuse, 0x62, P3 ;  /* 0x000000620a00780c */ /* 0x040fe40001f61670 */
[----:B------:R-:W-:Y:S01]  /*bfe0*/  FMNMX.FTZ R20, R71, R20, !PT ;  /* 0x0000001447147209 */ /* 0x000fe20007810000 */
[----:B------:R-:W-:Y:S01]  /*bff0*/  MUFU.EX2 R168, R168 ;  /* 0x000000a800a87308 */ /* 0x000fe20000000800 */
[----:B------:R-:W-:Y:S02]  /*c000*/  ISETP.LT.OR P4, PT, R10, 0x69, P4 ;  /* 0x000000690a00780c */ /* 0x000fe40002781670 */
[----:B------:R-:W-:Y:S02]  /*c010*/  FSEL R75, R75, -INF , !P3 ;  /* 0xff8000004b4b7808 */ /* 0x000fe40005800000 */
[----:B------:R-:W-:-:S02]  /*c020*/  ISETP.GT.AND P3, PT, R12, 0x69, P2 ;  /* 0x000000690c00780c */ /* 0x000fc40001764270 */
[----:B------:R-:W-:Y:S01]  /*c030*/  FMNMX.FTZ R20, R49, R20, !PT ;  /* 0x0000001431147209 */ /* 0x000fe20007810000 */
[----:B------:R-:W-:Y:S01]  /*c040*/  MUFU.EX2 R37, R37 ;  /* 0x0000002500257308 */ /* 0x000fe20000000800 */
[----:B------:R-:W-:Y:S02]  /*c050*/  FSEL R193, R78, -INF , !P4 ;  /* 0xff8000004ec17808 */ /* 0x000fe40006000000 */
[----:B------:R-:W-:Y:S02]  /*c060*/  ISETP.GT.AND P4, PT, R12, 0x70, P2 ;  /* 0x000000700c00780c */ /* 0x000fe40001784270 */
[C---:B------:R-:W-:Y:S02]  /*c070*/  ISETP.LT.OR P3, PT, R10.reuse, 0x6a, P3 ;  /* 0x0000006a0a00780c */ /* 0x040fe40001f61670 */
[----:B------:R-:W-:Y:S01]  /*c080*/  FMNMX.FTZ R20, R75, R20, !PT ;  /* 0x000000144b147209 */ /* 0x000fe20007810000 */
[----:B------:R-:W-:Y:S01]  /*c090*/  MUFU.EX2 R170, R170 ;  /* 0x000000aa00aa7308 */ /* 0x000fe20000000800 */
[----:B------:R-:W-:-:S02]  /*c0a0*/  ISETP.LT.OR P4, PT, R10, 0x71, P4 ;  /* 0x000000710a00780c */ /* 0x000fc40002781670 */
[----:B------:R-:W-:Y:S02]  /*c0b0*/  FSEL R79, R79, -INF , !P3 ;  /* 0xff8000004f4f7808 */ /* 0x000fe40005800000 */
[----:B------:R-:W-:Y:S02]  /*c0c0*/  ISETP.GT.AND P3, PT, R12, 0x71, P2 ;  /* 0x000000710c00780c */ /* 0x000fe40001764270 */
[----:B------:R-:W-:Y:S01]  /*c0d0*/  FMNMX.FTZ R20, R193, R20, !PT ;  /* 0x00000014c1147209 */ /* 0x000fe20007810000 */
[----:B------:R-:W-:Y:S01]  /*c0e0*/  MUFU.EX2 R33, R33 ;  /* 0x0000002100217308 */ /* 0x000fe20000000800 */
[----:B------:R-:W-:Y:S02]  /*c0f0*/  FSEL R53, R82, -INF , !P4 ;  /* 0xff80000052357808 */ /* 0x000fe40006000000 */
[----:B------:R-:W-:Y:S02]  /*c100*/  ISETP.GT.AND P4, PT, R12, 0x78, P2 ;  /* 0x000000780c00780c */ /* 0x000fe40001784270 */
[----:B------:R-:W-:-:S02]  /*c110*/  ISETP.LT.OR P3, PT, R10, 0x72, P3 ;  /* 0x000000720a00780c */ /* 0x000fc40001f61670 */
[----:B------:R-:W-:Y:S01]  /*c120*/  FMNMX.FTZ R20, R79, R20, !PT ;  /* 0x000000144f147209 */ /* 0x000fe20007810000 */
[----:B------:R-:W-:Y:S01]  /*c130*/  MUFU.EX2 R164, R164 ;  /* 0x000000a400a47308 */ /* 0x000fe20000000800 */
[----:B------:R-:W-:Y:S02]  /*c140*/  ISETP.GT.AND P2, PT, R12, 0x79, P2 ;  /* 0x000000790c00780c */ /* 0x000fe40001744270 */
[C---:B------:R-:W-:Y:S02]  /*c150*/  ISETP.LT.OR P4, PT, R10.reuse, 0x79, P4 ;  /* 0x000000790a00780c */ /* 0x040fe40002781670 */
[----:B------:R-:W-:Y:S02]  /*c160*/  FSEL R83, R83, -INF , !P3 ;  /* 0xff80000053537808 */ /* 0x000fe40005800000 */
[----:B------:R-:W-:Y:S01]  /*c170*/  FMNMX.FTZ R20, R53, R20, !PT ;  /* 0x0000001435147209 */ /* 0x000fe20007810000 */
[----:B------:R-:W-:Y:S01]  /*c180*/  MUFU.EX2 R29, R29 ;  /* 0x0000001d001d7308 */ /* 0x000fe20000000800 */
[----:B------:R-:W-:-:S02]  /*c190*/  ISETP.LT.OR P2, PT, R10, 0x7a, P2 ;  /* 0x0000007a0a00780c */ /* 0x000fc40001741670 */
[----:B------:R-:W-:Y:S02]  /*c1a0*/  FSEL R57, R86, -INF , !P4 ;  /* 0xff80000056397808 */ /* 0x000fe40006000000 */
[----:B------:R-:W-:Y:S02]  /*c1b0*/  FMNMX.FTZ R20, R83, R20, !PT ;  /* 0x0000001453147209 */ /* 0x000fe40007810000 */
[----:B------:R-:W-:Y:S01]  /*c1c0*/  FSEL R65, R0, RZ, P5 ;  /* 0x000000ff00417208 */ /* 0x000fe20002800000 */
[----:B------:R-:W-:Y:S01]  /*c1d0*/  MUFU.EX2 R166, R166 ;  /* 0x000000a600a67308 */ /* 0x000fe20000000800 */
[----:B------:R-:W-:Y:S02]  /*c1e0*/  FSEL R87, R87, -INF , !P2 ;  /* 0xff80000057577808 */ /* 0x000fe40005000000 */
[----:B------:R-:W-:Y:S01]  /*c1f0*/  FMNMX.FTZ R20, R57, R20, !PT ;  /* 0x0000001439147209 */ /* 0x000fe20007810000 */
[----:B------:R-:W-:-:S03]  /*c200*/  FADD.FTZ R65, -R65, R6 ;  /* 0x0000000641417221 */ /* 0x000fc60000010100 */
[----:B------:R-:W-:Y:S01]  /*c210*/  FMNMX.FTZ R20, R87, R20, !PT ;  /* 0x0000001457147209 */ /* 0x000fe20007810000 */
[----:B------:R-:W-:Y:S01]  /*c220*/  FMUL.FTZ R65, R65, R4 ;  /* 0x0000000441417220 */ /* 0x000fe20000410000 */
[----:B------:R-:W-:Y:S03]  /*c230*/  MUFU.EX2 R15, R15 ;  /* 0x0000000f000f7308 */ /* 0x000fe60000000800 */
[----:B------:R-:W0:Y:S05]  /*c240*/  SHFL.BFLY PT, R7, R20, 0x2, 0x1f ;  /* 0x0c401f0014077f89 */ /* 0x000e2a00000e0000 */
[----:B------:R-:W1:Y:S08]  /*c250*/  MUFU.EX2 R65, R65 ;  /* 0x0000004100417308 */ /* 0x000e700000000800 */
[----:B------:R-:W-:Y:S08]  /*c260*/  MUFU.EX2 R160, R160 ;  /* 0x000000a000a07308 */ /* 0x000ff00000000800 */
[----:B------:R-:W-:Y:S01]  /*c270*/  MUFU.EX2 R61, R61 ;  /* 0x0000003d003d7308 */ /* 0x000fe20000000800 */
[----:B-1----:R-:W-:Y:S01]  /*c280*/  FFMA.FTZ R26, R65, R3, R180 ;  /* 0x00000003411a7223 */ /* 0x002fe200000100b4 */
[C---:B------:R-:W-:Y:S01]  /*c290*/  F2FP.F16.F32.PACK_AB R180, R27.reuse, R180 ;  /* 0x000000b41bb4723e */ /* 0x040fe200000000ff */
[----:B------:R-:W-:Y:S01]  /*c2a0*/  FMUL.FTZ R88, R88, R65 ;  /* 0x0000004158587220 */ /* 0x000fe20000410000 */
[----:B0-----:R-:W-:Y:S01]  /*c2b0*/  FMNMX.FTZ R7, R20, R7, !PT ;  /* 0x0000000714077209 */ /* 0x001fe20007810000 */
[----:B------:R-:W-:Y:S01]  /*c2c0*/  FADD.FTZ R3, R27, R26 ;  /* 0x0000001a1b037221 */ /* 0x000fe20000010000 */
[-C--:B------:R-:W-:Y:S01]  /*c2d0*/  FMUL.FTZ R89, R89, R65.reuse ;  /* 0x0000004159597220 */ /* 0x080fe20000410000 */
[-C--:B------:R-:W-:Y:S01]  /*c2e0*/  FMUL.FTZ R92, R92, R65.reuse ;  /* 0x000000415c5c7220 */ /* 0x080fe20000410000 */
[----:B------:R-:W-:Y:S01]  /*c2f0*/  MUFU.EX2 R162, R162 ;  /* 0x000000a200a27308 */ /* 0x000fe20000000800 */
[----:B------:R-:W-:Y:S01]  /*c300*/  FADD.FTZ R26, R182, R3 ;  /* 0x00000003b61a7221 */ /* 0x000fe20000010000 */
[----:B------:R-:W0:Y:S01]  /*c310*/  SHFL.BFLY PT, R10, R7, 0x1, 0x1f ;  /* 0x0c201f00070a7f89 */ /* 0x000e2200000e0000 */
[----:B------:R-:W-:Y:S01]  /*c320*/  F2FP.F16.F32.PACK_AB R182, R31, R182 ;  /* 0x000000b61fb6723e */ /* 0x000fe200000000ff */
[-C--:B------:R-:W-:Y:S01]  /*c330*/  FMUL.FTZ R93, R93, R65.reuse ;  /* 0x000000415d5d7220 */ /* 0x080fe20000410000 */
[----:B------:R-:W-:Y:S01]  /*c340*/  FADD.FTZ R3, R31, R26 ;  /* 0x0000001a1f037221 */ /* 0x000fe20000010000 */
[-C--:B------:R-:W-:Y:S01]  /*c350*/  FMUL.FTZ R96, R96, R65.reuse ;  /* 0x0000004160607220 */ /* 0x080fe20000410000 */
[-C--:B------:R-:W-:Y:S01]  /*c360*/  FMUL.FTZ R97, R97, R65.reuse ;  /* 0x0000004161617220 */ /* 0x080fe20000410000 */
[----:B------:R-:W-:Y:S01]  /*c370*/  MUFU.EX2 R9, R9 ;  /* 0x0000000900097308 */ /* 0x000fe20000000800 */
[----:B------:R-:W-:Y:S01]  /*c380*/  FADD.FTZ R26, R176, R3 ;  /* 0x00000003b01a7221 */ /* 0x000fe20000010000 */
[----:B------:R-:W-:Y:S01]  /*c390*/  F2FP.F16.F32.PACK_AB R176, R43, R176 ;  /* 0x000000b02bb0723e */ /* 0x000fe200000000ff */
[-C--:B------:R-:W-:Y:S01]  /*c3a0*/  FMUL.FTZ R100, R100, R65.reuse ;  /* 0x0000004164647220 */ /* 0x080fe20000410000 */
        /* <DEDUP_REMOVED lines=14> */
[----:B0-----:R-:W-:Y:S01]  /*c490*/  FMNMX.FTZ R7, R7, R10, !PT ;  /* 0x0000000a07077209 */ /* 0x001fe20007810000 */
[-C--:B------:R-:W-:Y:S01]  /*c4a0*/  FMUL.FTZ R116, R116, R65.reuse ;  /* 0x0000004174747220 */ /* 0x080fe20000410000 */
[C---:B------:R-:W-:Y:S01]  /*c4b0*/  F2FP.F16.F32.PACK_AB R172, R59.reuse, R172 ;  /* 0x000000ac3bac723e */ /* 0x040fe200000000ff */
[----:B------:R-:W-:Y:S01]  /*c4c0*/  FADD.FTZ R3, R59, R30 ;  /* 0x0000001e3b037221 */ /* 0x000fe20000010000 */
[C---:B------:R-:W-:Y:S01]  /*c4d0*/  FSETP.NEU.FTZ.AND P2, PT, R7.reuse, -INF , PT ;  /* 0xff8000000700780b */ /* 0x040fe20003f5d000 */
[C---:B------:R-:W-:Y:S01]  /*c4e0*/  FMUL.FTZ R6, R7.reuse, R4 ;  /* 0x0000000407067220 */ /* 0x040fe20000410000 */
[----:B------:R-:W-:Y:S01]  /*c4f0*/  MUFU.EX2 R158, R158 ;  /* 0x0000009e009e7308 */ /* 0x000fe20000000800 */
[----:B------:R-:W-:Y:S01]  /*c500*/  FADD.FTZ R30, R174, R3 ;  /* 0x00000003ae1e7221 */ /* 0x000fe20000010000 */
[----:B------:R-:W-:Y:S01]  /*c510*/  FSEL R3, R7, RZ, P2 ;  /* 0x000000ff07037208 */ /* 0x000fe20001000000 */
[----:B------:R-:W-:Y:S01]  /*c520*/  FMUL.FTZ R117, R117, R65 ;  /* 0x0000004175757220 */ /* 0x000fe20000410000 */
[----:B------:R-:W-:Y:S01]  /*c530*/  FSEL R32, R6, RZ, P2 ;  /* 0x000000ff06207208 */ /* 0x000fe20001000000 */
[----:B------:R-:W-:Y:S01]  /*c540*/  FADD.FTZ R77, R41, R30 ;  /* 0x0000001e294d7221 */ /* 0x000fe20000010000 */
[----:B------:R-:W-:-:S02]  /*c550*/  @!P1 VIADD R30, R34, 0x28860 ;  /* 0x00028860221e9836 */ /* 0x000fc40000000000 */
[----:B------:R-:W-:Y:S01]  /*c560*/  FADD.FTZ R3, -R3, R8 ;  /* 0x0000000803037221 */ /* 0x000fe20000010100 */
[----:B------:R-:W-:Y:S01]  /*c570*/  MUFU.EX2 R11, R11 ;  /* 0x0000000b000b7308 */ /* 0x000fe20000000800 */
[----:B------:R-:W-:Y:S01]  /*c580*/  FADD.FTZ R8, R168, R77 ;  /* 0x0000004da8087221 */ /* 0x000fe20000010000 */
[-CC-:B------:R-:W-:Y:S01]  /*c590*/  FFMA.FTZ R69, R183, R4.reuse, -R32.reuse ;  /* 0x00000004b7457223 */ /* 0x180fe20000010820 */
[-C--:B------:R-:W-:Y:S01]  /*c5a0*/  FMUL.FTZ R3, R3, R4.reuse ;  /* 0x0000000403037220 */ /* 0x080fe20000410000 */
        /* <DEDUP_REMOVED lines=12> */
[----:B------:R0:W1:Y:S01]  /*c670*/  MUFU.EX2 R8, R3 ;  /* 0x0000000300087308 */ /* 0x0000620000000800 */
[----:B------:R-:W-:Y:S01]  /*c680*/  FADD.FTZ R34, R164, R77 ;  /* 0x0000004da4227221 */ /* 0x000fe20000010000 */
        /* <DEDUP_REMOVED lines=8> */
[-C--:B------:R-:W-:Y:S01]  /*c710*/  FFMA.FTZ R55, R55, R4.reuse, -R32 ;  /* 0x0000000437377223 */ /* 0x080fe20000010820 */
[----:B------:R-:W-:Y:S01]  /*c720*/  @!P1 PRMT R30, RZ, 0x654, R30 ;  /* 0x00000654ff1e9816 */ /* 0x000fe2000000001e */
[-CC-:B------:R-:W-:Y:S01]  /*c730*/  FFMA.FTZ R165, R171, R4.reuse, -R32.reuse ;  /* 0x00000004aba57223 */ /* 0x180fe20000010820 */
[----:B------:R-:W-:Y:S01]  /*c740*/  FADD.FTZ R34, R166, R3 ;  /* 0x00000003a6227221 */ /* 0x000fe20000010000 */
[----:B------:R-:W-:Y:S01]  /*c750*/  FFMA.FTZ R175, R175, R4, -R32 ;  /* 0x00000004afaf7223 */ /* 0x000fe20000010820 */
[----:B------:R0:W-:Y:S01]  /*c760*/  @!P1 SYNCS.ARRIVE.TRANS64.RED.A1T0 RZ, [R30+URZ], RZ ;  /* 0x000000ff1eff99a7 */ /* 0x0001e2000810043f */
[----:B------:R-:W3:Y:S01]  /*c770*/  MUFU.EX2 R183, R183 ;  /* 0x000000b700b77308 */ /* 0x000ee20000000800 */
[----:B-1----:R-:W-:Y:S01]  /*c780*/  FFMA.FTZ R3, R8, R2, R69 ;  /* 0x0000000208037223 */ /* 0x002fe20000010045 */
[----:B------:R-:W-:Y:S01]  /*c790*/  FADD.FTZ R77, R15, R34 ;  /* 0x000000220f4d7221 */ /* 0x000fe20000010000 */
[-CC-:B------:R-:W-:Y:S01]  /*c7a0*/  FFMA.FTZ R63, R63, R4.reuse, -R32.reuse ;  /* 0x000000043f3f7223 */ /* 0x180fe20000010820 */
[-CC-:B------:R-:W-:Y:S01]  /*c7b0*/  FFMA.FTZ R153, R153, R4.reuse, -R32.reuse ;  /* 0x0000000499997223 */ /* 0x180fe20000010820 */
[-CC-:B------:R-:W-:Y:S01]  /*c7c0*/  FFMA.FTZ R67, R67, R4.reuse, -R32.reuse ;  /* 0x0000000443437223 */ /* 0x180fe20000010820 */
[----:B------:R-:W-:Y:S01]  /*c7d0*/  FADD.FTZ R34, R160, R77 ;  /* 0x0000004da0227221 */ /* 0x000fe20000010000 */
[-C--:B0-----:R-:W-:Y:S01]  /*c7e0*/  FFMA.FTZ R30, R155, R4.reuse, -R32 ;  /* 0x000000049b1e7223 */ /* 0x081fe20000010820 */
[----:B------:R-:W0:Y:S01]  /*c7f0*/  MUFU.EX2 R10, R10 ;  /* 0x0000000a000a7308 */ /* 0x000e220000000800 */
[----:B--2---:R-:W-:Y:S01]  /*c800*/  FADD.FTZ R2, R6, R3 ;  /* 0x0000000306027221 */ /* 0x004fe20000010000 */
[----:B------:R-:W-:Y:S01]  /*c810*/  FADD.FTZ R77, R61, R34 ;  /* 0x000000223d4d7221 */ /* 0x000fe20000010000 */
[-CC-:B------:R-:W-:Y:S01]  /*c820*/  FFMA.FTZ R45, R45, R4.reuse, -R32.reuse ;  /* 0x000000042d2d7223 */ /* 0x180fe20000010820 */
[-CC-:B------:R-:W-:Y:S01]  /*c830*/  FFMA.FTZ R71, R71, R4.reuse, -R32.reuse ;  /* 0x0000000447477223 */ /* 0x180fe20000010820 */
[----:B------:R-:W-:Y:S01]  /*c840*/  FFMA.FTZ R49, R49, R4, -R32 ;  /* 0x0000000431317223 */ /* 0x000fe20000010820 */
[----:B------:R-:W-:Y:S01]  /*c850*/  FADD.FTZ R34, R162, R77 ;  /* 0x0000004da2227221 */ /* 0x000fe20000010000 */
[----:B------:R-:W-:Y:S01]  /*c860*/  F2FP.F16.F32.PACK_AB R162, R9, R162 ;  /* 0x000000a209a2723e */ /* 0x000fe200000000ff */
[----:B------:R-:W1:Y:S01]  /*c870*/  MUFU.EX2 R12, R12 ;  /* 0x0000000c000c7308 */ /* 0x000e620000000800 */
[----:B---3--:R-:W-:Y:S01]  /*c880*/  FADD.FTZ R3, R183, R2 ;  /* 0x00000002b7037221 */ /* 0x008fe20000010000 */
[----:B------:R-:W-:Y:S01]  /*c890*/  FADD.FTZ R27, R9, R34 ;  /* 0x00000022091b7221 */ /* 0x000fe20000010000 */
[-CC-:B------:R-:W-:Y:S01]  /*c8a0*/  FFMA.FTZ R75, R75, R4.reuse, -R32.reuse ;  /* 0x000000044b4b7223 */ /* 0x180fe20000010820 */
        /* <DEDUP_REMOVED lines=9> */
[----:B------:R-:W-:Y:S01]  /*c940*/  FFMA.FTZ R32, R87, R4, -R32 ;  /* 0x0000000457207223 */ /* 0x000fe20000010820 */
[----:B------:R-:W-:Y:S01]  /*c950*/  FADD.FTZ R34, R158, R27 ;  /* 0x0000001b9e227221 */ /* 0x000fe20000010000 */
[----:B------:R-:W-:Y:S01]  /*c960*/  ISETP.GT.AND P2, PT, R5, UR40, PT ;  /* 0x0000002805007c0c */ /* 0x000fe2000bf44270 */
[----:B------:R-:W0:Y:S01]  /*c970*/  MUFU.EX2 R14, R14 ;  /* 0x0000000e000e7308 */ /* 0x000e220000000800 */
[----:B-1----:R-:W-:Y:S01]  /*c980*/  FADD.FTZ R2, R12, R3 ;  /* 0x000000030c027221 */ /* 0x002fe20000010000 */
[----:B------:R-:W-:Y:S01]  /*c990*/  FADD.FTZ R27, R11, R34 ;  /* 0x000000220b1b7221 */ /* 0x000fe20000010000 */
[----:B------:R-:W-:Y:S01]  /*c9a0*/  F2FP.F16.F32.PACK_AB R181, R6, R69 ;  /* 0x0000004506b5723e */ /* 0x000fe200000000ff */
        /* <DEDUP_REMOVED lines=41> */
[----:B------:R-:W-:Y:S01]  /*cc40*/  FMUL.FTZ R151, R151, R8 ;  /* 0x0000000897977220 */ /* 0x000fe20000410000 */
[----:B------:R-:W-:Y:S01]  /*cc50*/  F2FP.F16.F32.PACK_AB R174, R41, R174 ;  /* 0x000000ae29ae723e */ /* 0x000fe200000000ff */
[-C--:B------:R-:W-:Y:S01]  /*cc60*/  FMUL.FTZ R120, R120, R65.reuse ;  /* 0x0000004178787220 */ /* 0x080fe20000410000 */
[----:B------:R-:W0:Y:S01]  /*cc70*/  MUFU.EX2 R169, R169 ;  /* 0x000000a900a97308 */ /* 0x000e220000000800 */
[----:B-1----:R-:W-:Y:S01]  /*cc80*/  FADD.FTZ R2, R24, R3 ;  /* 0x0000000318027221 */ /* 0x002fe20000010000 */
[----:B------:R-:W-:Y:S01]  /*cc90*/  F2FP.F16.F32.PACK_AB R168, R37, R168 ;  /* 0x000000a825a8723e */ /* 0x000fe200000000ff */
[-C--:B------:R-:W-:Y:S01]  /*cca0*/  FMUL.FTZ R121, R121, R65.reuse ;  /* 0x0000004179797220 */ /* 0x080fe20000410000 */
[----:B------:R-:W-:Y:S01]  /*ccb0*/  F2FP.F16.F32.PACK_AB R170, R33, R170 ;  /* 0x000000aa21aa723e */ /* 0x000fe200000000ff */
[-C--:B------:R-:W-:Y:S01]  /*ccc0*/  FMUL.FTZ R124, R124, R65.reuse ;  /* 0x000000417c7c7220 */ /* 0x080fe20000410000 */
[----:B------:R-:W-:Y:S01]  /*ccd0*/  F2FP.F16.F32.PACK_AB R164, R29, R164 ;  /* 0x000000a41da4723e */ /* 0x000fe200000000ff */
[-C--:B------:R-:W-:Y:S01]  /*cce0*/  FMUL.FTZ R125, R125, R65.reuse ;  /* 0x000000417d7d7220 */ /* 0x080fe20000410000 */
        /* <DEDUP_REMOVED lines=21> */
[----:B------:R-:W-:Y:S01]  /*ce40*/  FMUL.FTZ R149, R149, R65 ;  /* 0x0000004195957220 */ /* 0x000fe20000410000 */
[----:B------:R-:W-:Y:S01]  /*ce50*/  F2FP.F16.F32.PACK_AB R183, R10, R183 ;  /* 0x000000b70ab7723e */ /* 0x000fe200000000ff */
[----:B------:R-:W-:Y:S01]  /*ce60*/  VIADD R5, R5, 0xffffffff ;  /* 0xffffffff05057836 */ /* 0x000fe20000000000 */
[----:B------:R-:W1:Y:S01]  /*ce70*/  MUFU.EX2 R165, R165 ;  /* 0x000000a500a57308 */ /* 0x000e620000000800 */
[----:B--2---:R-:W-:Y:S01]  /*ce80*/  FADD.FTZ R2, R28, R9 ;  /* 0x000000091c027221 */ /* 0x004fe20000010000 */
[----:B------:R-:W-:Y:S01]  /*ce90*/  F2FP.F16.F32.PACK_AB R177, R35, R12 ;  /* 0x0000000c23b1723e */ /* 0x000fe200000000ff */
[----:B------:R-:W-:Y:S01]  /*cea0*/  IMAD.MOV.U32 R6, RZ, RZ, R0 ;  /* 0x000000ffff067224 */ /* 0x000fe200078e0000 */
[----:B------:R-:W-:Y:S01]  /*ceb0*/  F2FP.F16.F32.PACK_AB R179, R39, R14 ;  /* 0x0000000e27b3723e */ /* 0x000fe200000000ff */
[----:B------:R-:W-:Y:S01]  /*cec0*/  IMAD.MOV.U32 R8, RZ, RZ, R7 ;  /* 0x000000ffff087224 */ /* 0x000fe200078e0007 */
[----:B------:R-:W-:-:S02]  /*ced0*/  F2FP.F16.F32.PACK_AB R173, R73, R20 ;  /* 0x0000001449ad723e */ /* 0x000fc400000000ff */
[----:B------:R-:W2:Y:S01]  /*cee0*/  MUFU.EX2 R152, R152 ;  /* 0x0000009800987308 */ /* 0x000ea20000000800 */
[C---:B0-----:R-:W-:Y:S01]  /*cef0*/  FADD.FTZ R2, R55.reuse, R2 ;  /* 0x0000000237027221 */ /* 0x041fe20000010000 */
[----:B------:R-:W-:Y:S02]  /*cf00*/  F2FP.F16.F32.PACK_AB R169, R26, R169 ;  /* 0x000000a91aa9723e */ /* 0x000fe400000000ff */
[----:B------:R-:W-:-:S04]  /*cf10*/  F2FP.F16.F32.PACK_AB R171, R55, R28 ;  /* 0x0000001c37ab723e */ /* 0x000fc800000000ff */
[----:B------:R-:W0:Y:S01]  /*cf20*/  MUFU.EX2 R30, R30 ;  /* 0x0000001e001e7308 */ /* 0x000e220000000800 */
[----:B-1----:R-:W-:-:S07]  /*cf30*/  FADD.FTZ R9, R165, R2 ;  /* 0x00000002a5097221 */ /* 0x002fce0000010000 */
[----:B------:R-:W1:Y:S01]  /*cf40*/  MUFU.EX2 R21, R21 ;  /* 0x0000001500157308 */ /* 0x000e620000000800 */
[----:B--2---:R-:W-:-:S07]  /*cf50*/  FADD.FTZ R34, R152, R27 ;  /* 0x0000001b98227221 */ /* 0x004fce0000010000 */
[----:B------:R2:W3:Y:S01]  /*cf60*/  MUFU.EX2 R36, R175 ;  /* 0x000000af00247308 */ /* 0x0004e20000000800 */
[C---:B0-----:R-:W-:Y:S01]  /*cf70*/  FADD.FTZ R9, R30.reuse, R9 ;  /* 0x000000091e097221 */ /* 0x041fe20000010000 */
[----:B------:R-:W-:-:S06]  /*cf80*/  F2FP.F16.F32.PACK_AB R165, R30, R165 ;  /* 0x000000a51ea5723e */ /* 0x000fcc00000000ff */
[----:B------:R-:W0:Y:S01]  /*cf90*/  MUFU.EX2 R154, R154 ;  /* 0x0000009a009a7308 */ /* 0x000e220000000800 */
[C---:B-1----:R-:W-:Y:S01]  /*cfa0*/  FADD.FTZ R3, R21.reuse, R34 ;  /* 0x0000002215037221 */ /* 0x042fe20000010000 */
[----:B------:R-:W-:Y:S02]  /*cfb0*/  F2FP.F16.F32.PACK_AB R152, R21, R152 ;  /* 0x000000981598723e */ /* 0x000fe400000000ff */
[----:B--2---:R-:W-:-:S04]  /*cfc0*/  F2FP.F16.F32.PACK_AB R175, R47, R24 ;  /* 0x000000182faf723e */ /* 0x004fc800000000ff */
[----:B------:R-:W1:Y:S01]  /*cfd0*/  MUFU.EX2 R63, R63 ;  /* 0x0000003f003f7308 */ /* 0x000e620000000800 */
[----:B---3--:R-:W-:-:S07]  /*cfe0*/  FADD.FTZ R9, R36, R9 ;  /* 0x0000000924097221 */ /* 0x008fce0000010000 */
        /* <DEDUP_REMOVED lines=32> */
[----:B------:R-:W-:-:S03]  /*d1f0*/  F2FP.F16.F32.PACK_AB R153, R83, R42 ;  /* 0x0000002a5399723e */ /* 0x000fc600000000ff */
[----:B-1----:R-:W-:-:S04]  /*d200*/  FADD.FTZ R9, R44, R9 ;  /* 0x000000092c097221 */ /* 0x002fc80000010000 */
[C---:B--2---:R-:W-:Y:S01]  /*d210*/  FADD.FTZ R2, R32.reuse, R9 ;  /* 0x0000000920027221 */ /* 0x044fe20000010000 */
[----:B------:R-:W-:Y:S01]  /*d220*/  F2FP.F16.F32.PACK_AB R155, R32, R44 ;  /* 0x0000002c209b723e */ /* 0x000fe200000000ff */
[----:B------:R-:W-:Y:S06]  /*d230*/  @P2 BRA `(.L_x_8123) ;  /* 0xffffffcc00f02947 */ /* 0x000fec000383ffff */
.L_x_8106:
[----:B------:R-:W-:Y:S06]  /*d240*/  BAR.ARV 0x8, 0x180 ;  /* 0x0206000000007b1d */ /* 0x000fec0000002000 */
[----:B------:R-:W-:Y:S05]  /*d250*/  @!P0 BRA `(.L_x_8124) ;  /* 0x0000000000048947 */ /* 0x000fea0003800000 */
[----:B------:R-:W-:Y:S01]  /*d260*/  BPT.TRAP 0x1 ;  /* 0x000000040000795c */ /* 0x000fe20000300000 */
.L_x_8124:
[----:B------:R-:W-:Y:S01]  /*d270*/  ULEA UR5, UR45, UR41, 0x3 ;  /* 0x000000292d057291 */ /* 0x000fe2000f8e183f */
[----:B------:R-:W-:-:S05]  /*d280*/  IMAD.U32 R5, RZ, RZ, UR46 ;  /* 0x0000002eff057e24 */ /* 0x000fca000f8e00ff */
[----:B------:R-:W-:-:S04]  /*d290*/  SHF.L.U32 R5, R5, 0x1f, RZ ;  /* 0x0000001f05057819 */ /* 0x000fc800000006ff */
[----:B------:R0:W1:Y:S01]  /*d2a0*/  SYNCS.PHASECHK.TRANS64.TRYWAIT P2, [UR5+0x28850], R5 ;  /* 0x02885005ff0075a7 */ /* 0x0000620008040145 */
[----:B------:R-:W-:Y:S05]  /*d2b0*/  @!P0 BRA `(.L_x_8125) ;  /* 0x0000000000048947 */ /* 0x000fea0003800000 */
[----:B------:R-:W-:Y:S01]  /*d2c0*/  BPT.TRAP 0x1 ;  /* 0x000000040000795c */ /* 0x000fe20000300000 */
.L_x_8125:
[----:B-1----:R-:W-:Y:S05]  /*d2d0*/  @P2 BRA `(.L_x_8126) ;  /* 0x0000000000082947 */ /* 0x002fea0003800000 */
[----:B------:R-:W1:Y:S02]  /*d2e0*/  SYNCS.PHASECHK.TRANS64.TRYWAIT P0, [UR5+0x28850], R5 ;  /* 0x02885005ff0075a7 */ /* 0x000e640008000145 */
[----:B-1----:R-:W-:Y:S05]  /*d2f0*/  @!P0 BRA `(.L_x_8127) ;  /* 0x0000009000508947 */ /* 0x002fea0003800000 */
.L_x_8126:
[----:B------:R-:W-:Y:S01]  /*d300*/  UIADD3 UR41, UR41, 0x400, URZ ;  /* 0x0000040029297890 */ /* 0x000fe2000fffe03f */
[----:B------:R-:W-:Y:S01]  /*d310*/  WARPGROUP.ARRIVE ;  /* 0x00000000000079c5 */ /* 0x000fe20000000000 */
[----:B------:R-:W-:Y:S01]  /*d320*/  UMOV UR7, 0x40000040 ;  /* 0x4000004000077882 */ /* 0x000fe20000000000 */
[----:B-1----:R-:W1:Y:S01]  /*d330*/  SHFL.BFLY PT, R6, R3, 0x2, 0x1f ;  /* 0x0c401f0003067f89 */ /* 0x002e6200000e0000 */
[----:B------:R-:W-:Y:S01]  /*d340*/  USHF.R.U32.HI UR41, URZ, 0x4, UR41 ;  /* 0x000000043f297899 */ /* 0x000fe20008011629 */
[----:B------:R-:W-:Y:S01]  /*d350*/  IMAD.MOV.U32 R11, RZ, RZ, RZ ;  /* 0x000000ffff0b7224 */ /* 0x000fe200078e00ff */
[----:B------:R-:W-:Y:S01]  /*d360*/  UIADD3 UR47, UR47, 0x1, URZ ;  /* 0x000000012f2f7890 */ /* 0x000fe2000fffe03f */
[----:B0-----:R-:W0:Y:S01]  /*d370*/  SHFL.BFLY PT, R5, R2, 0x2, 0x1f ;  /* 0x0c401f0002057f89 */ /* 0x001e2200000e0000 */
[----:B------:R-:W-:-:S04]  /*d380*/  ULOP3.LUT UR41, UR41, 0x3fff, URZ, 0xc0, !UPT ;  /* 0x00003fff29297892 */ /* 0x000fc8000f8ec03f */
[----:B------:R-:W-:-:S04]  /*d390*/  ULOP3.LUT UR4, UR41, 0x4000000, URZ, 0xfc, !UPT ;  /* 0x0400000029047892 */ /* 0x000fc8000f8efc3f */
[----:B------:R-:W-:Y:S02]  /*d3a0*/  ULEA UR4, UR45, UR4, 0xb ;  /* 0x000000042d047291 */ /* 0x000fe4000f8e583f */
[----:B------:R-:W-:-:S04]  /*d3b0*/  UIADD3 UR45, UR45, 0x1, URZ ;  /* 0x000000012d2d7890 */ /* 0x000fc8000fffe03f */
[----:B------:R-:W-:Y:S01]  /*d3c0*/  UISETP.NE.AND UP0, UPT, UR45, 0x2, UPT ;  /* 0x000000022d00788c */ /* 0x000fe2000bf05270 */
[----:B------:R-:W-:Y:S02]  /*d3d0*/  UMOV UR6, UR4 ;  /* 0x0000000400067c82 */ /* 0x000fe40008000000 */
[----:B------:R-:W-:Y:S01]  /*d3e0*/  HGMMA.64x128x16.F32 R88, R180, gdesc[UR4].tnspB, R88, gsb0 ;  /* 0x41e00004b4587df0 */ /* 0x000fe20008000858 */
[----:B------:R-:W-:Y:S01]  /*d3f0*/  UIADD3 UR6, UR4, 0x80, URZ ;  /* 0x0000008004067890 */ /* 0x000fe2000fffe03f */
[----:B-1----:R-:W-:Y:S01]  /*d400*/  FADD.FTZ R6, R6, R3 ;  /* 0x0000000306067221 */ /* 0x002fe20000010000 */
[----:B------:R-:W-:Y:S01]  /*d410*/  UMOV UR7, 0x40000040 ;  /* 0x4000004000077882 */ /* 0x000fe20000000000 */
[----:B------:R-:W-:Y:S02]  /*d420*/  IMAD.MOV.U32 R3, RZ, RZ, -0x800000 ;  /* 0xff800000ff037424 */ /* 0x000fe400078e00ff */
[----:B0-----:R-:W-:Y:S01]  /*d430*/  FADD.FTZ R8, R5, R2 ;  /* 0x0000000205087221 */ /* 0x001fe20000010000 */
[----:B------:R-:W-:Y:S01]  /*d440*/  IMAD.MOV.U32 R2, RZ, RZ, -0x800000 ;  /* 0xff800000ff027424 */ /* 0x000fe200078e00ff */
[----:B------:R-:W0:Y:S01]  /*d450*/  SHFL.BFLY PT, R5, R6, 0x1, 0x1f ;  /* 0x0c201f0006057f89 */ /* 0x000e2200000e0000 */
[----:B------:R-:W-:-:S03]  /*d460*/  USEL UR45, UR45, URZ, UP0 ;  /* 0x0000003f2d2d7287 */ /* 0x000fc60008000000 */
[----:B------:R-:W1:Y:S01]  /*d470*/  SHFL.BFLY PT, R9, R8, 0x1, 0x1f ;  /* 0x0c201f0008097f89 */ /* 0x000e6200000e0000 */
[----:B0-----:R-:W-:Y:S01]  /*d480*/  FADD.FTZ R13, R6, R5 ;  /* 0x00000005060d7221 */ /* 0x001fe20000010000 */
[----:B------:R-:W-:Y:S02]  /*d490*/  IMAD.U32 R6, RZ, RZ, UR5 ;  /* 0x00000005ff067e24 */ /* 0x000fe4000f8e00ff */
[----:B------:R-:W-:Y:S02]  /*d4a0*/  IMAD.MOV.U32 R5, RZ, RZ, RZ ;  /* 0x000000ffff057224 */ /* 0x000fe400078e00ff */
[----:B-1----:R-:W-:Y:S01]  /*d4b0*/  FADD.FTZ R14, R8, R9 ;  /* 0x00000009080e7221 */ /* 0x002fe20000010000 */
[----:B------:R-:W-:-:S04]  /*d4c0*/  FSETP.NE.FTZ.AND P0, PT, R13, RZ, PT ;  /* 0x000000ff0d00720b */ /* 0x000fc80003f15000 */
        /* <DEDUP_REMOVED lines=116> */
.L_x_8057:
        /* <DEDUP_REMOVED lines=17> */
[----:B------:R-:W1:Y:S01]  /*dd20*/  LDC R49, c[0x0][0xbe8] ;  /* 0x0002fa00ff317b82 */ /* 0x000e620000000800 */
[----:B------:R-:W-:Y:S01]  /*dd30*/  F2FP.F16.F32.PACK_AB R122, R125, R124 ;  /* 0x0000007c7d7a723e */ /* 0x000fe200000000ff */
[----:B------:R-:W-:Y:S01]  /*dd40*/  UISETP.NE.AND.EX UP0, UPT, UR9, URZ, UPT, UP0 ;  /* 0x0000003f0900728c */ /* 0x000fe2000bf05300 */
[----:B------:R-:W-:Y:S02]  /*dd50*/  F2FP.F16.F32.PACK_AB R123, R127, R126 ;  /* 0x0000007e7f7b723e */ /* 0x000fe400000000ff */
[----:B------:R-:W-:Y:S01]  /*dd60*/  F2FP.F16.F32.PACK_AB R129, R131, R130 ;  /* 0x000000828381723e */ /* 0x000fe200000000ff */
[----:B------:R-:W-:Y:S01]  /*dd70*/  ULDC.64 UR8, c[0x0][0xc00] ;  /* 0x0003000000087ab9 */ /* 0x000fe20000000a00 */
[----:B------:R-:W-:Y:S01]  /*dd80*/  F2FP.F16.F32.PACK_AB R136, R137, R136 ;  /* 0x000000888988723e */ /* 0x000fe200000000ff */
[----:B------:R-:W-:Y:S01]  /*dd90*/  UIMAD.WIDE UR8, UR37, 0x4, UR8 ;  /* 0x00000004250878a5 */ /* 0x000fe2000f8e0208 */
        /* <DEDUP_REMOVED lines=9> */
[----:B------:R-:W-:Y:S02]  /*de30*/  MOV R20, R0 ;  /* 0x0000000000147202 */ /* 0x000fe40000000f00 */
[----:B0-----:R-:W-:-:S03]  /*de40*/  MOV R21, R5 ;  /* 0x0000000500157202 */ /* 0x001fc60000000f00 */
[----:B------:R-:W-:-:S03]  /*de50*/  IMAD.WIDE R4, R188, 0x2, R20 ;  /* 0x00000002bc047825 */ /* 0x000fc600078e0214 */
[C---:B------:R-:W-:Y:S02]  /*de60*/  LOP3.LUT R7, R4.reuse, 0x380, RZ, 0xc0, !PT ;  /* 0x0000038004077812 */ /* 0x040fe400078ec0ff */
[C---:B------:R-:W-:Y:S02]  /*de70*/  IADD3 R31, P6, R4.reuse, 0x20, RZ ;  /* 0x00000020041f7810 */ /* 0x040fe40007fde0ff */
[----:B------:R-:W-:Y:S02]  /*de80*/  SHF.R.U64 R7, R7, 0x3, RZ ;  /* 0x0000000307077819 */ /* 0x000fe400000012ff */
[C---:B------:R-:W-:Y:S01]  /*de90*/  IADD3 R10, P5, R4.reuse, 0x40, RZ ;  /* 0x00000040040a7810 */ /* 0x040fe20007fbe0ff */
[--C-:B------:R-:W-:Y:S01]  /*dea0*/  IMAD.X R29, RZ, RZ, R5.reuse, P6 ;  /* 0x000000ffff1d7224 */ /* 0x100fe200030e0605 */
        /* <DEDUP_REMOVED lines=13> */
[----:B------:R-:W-:-:S02]  /*df80*/  MOV R32, R4 ;  /* 0x0000000400207202 */ /* 0x000fc40000000f00 */
[----:B------:R-:W-:Y:S02]  /*df90*/  F2FP.F16.F32.PACK_AB R4, R89, R8 ;  /* 0x000000085904723e */ /* 0x000fe400000000ff */
[----:B------:R-:W-:Y:S02]  /*dfa0*/  LOP3.LUT R6, R31, 0x380, RZ, 0xc0, !PT ;  /* 0x000003801f067812 */ /* 0x000fe400078ec0ff */
[----:B------:R-:W-:Y:S02]  /*dfb0*/  LOP3.LUT R8, R37, 0x380, RZ, 0xc0, !PT ;  /* 0x0000038025087812 */ /* 0x000fe400078ec0ff */
[----:B------:R-:W-:Y:S02]  /*dfc0*/  LOP3.LUT R24, R39, 0x380, RZ, 0xc0, !PT ;  /* 0x0000038027187812 */ /* 0x000fe400078ec0ff */
[----:B------:R-:W-:Y:S02]  /*dfd0*/  LOP3.LUT R12, R33, 0x380, RZ, 0xc0, !PT ;  /* 0x00000380210c7812 */ /* 0x000fe400078ec0ff */
[----:B------:R-:W-:-:S02]  /*dfe0*/  LOP3.LUT R14, R35, 0x380, RZ, 0xc0, !PT ;  /* 0x00000380230e7812 */ /* 0x000fc400078ec0ff */
[----:B------:R-:W-:Y:S02]  /*dff0*/  SHF.R.U64 R7, R7, 0x3, RZ ;  /* 0x0000000307077819 */ /* 0x000fe400000012ff */
[----:B------:R-:W-:Y:S02]  /*e000*/  LOP3.LUT R30, R41, 0x380, RZ, 0xc0, !PT ;  /* 0x00000380291e7812 */ /* 0x000fe400078ec0ff */
[----:B------:R-:W-:Y:S02]  /*e010*/  SHF.R.U64 R6, R6, 0x3, RZ ;  /* 0x0000000306067819 */ /* 0x000fe400000012ff */
[----:B------:R-:W-:Y:S02]  /*e020*/  SHF.R.U64 R8, R8, 0x3, RZ ;  /* 0x0000000308087819 */ /* 0x000fe400000012ff */
[----:B------:R-:W-:Y:S02]  /*e030*/  SHF.R.U64 R24, R24, 0x3, RZ ;  /* 0x0000000318187819 */ /* 0x000fe400000012ff */
[----:B------:R-:W-:-:S02]  /*e040*/  SHF.R.U64 R12, R12, 0x3, RZ ;  /* 0x000000030c0c7819 */ /* 0x000fc400000012ff */
[----:B------:R-:W-:Y:S02]  /*e050*/  SHF.R.U64 R14, R14, 0x3, RZ ;  /* 0x000000030e0e7819 */ /* 0x000fe400000012ff */
[----:B------:R-:W-:Y:S02]  /*e060*/  LOP3.LUT R26, R7, R10, RZ, 0x3c, !PT ;  /* 0x0000000a071a7212 */ /* 0x000fe400078e3cff */
[----:B------:R-:W-:Y:S02]  /*e070*/  SHF.R.U64 R30, R30, 0x3, RZ ;  /* 0x000000031e1e7819 */ /* 0x000fe400000012ff */
[----:B------:R-:W-:Y:S02]  /*e080*/  LOP3.LUT R28, R6, R31, RZ, 0x3c, !PT ;  /* 0x0000001f061c7212 */ /* 0x000fe400078e3cff */
[----:B------:R-:W-:Y:S02]  /*e090*/  LOP3.LUT R10, R8, R37, RZ, 0x3c, !PT ;  /* 0x00000025080a7212 */ /* 0x000fe400078e3cff */
[----:B------:R-:W-:-:S02]  /*e0a0*/  F2FP.F16.F32.PACK_AB R5, R91, R90 ;  /* 0x0000005a5b05723e */ /* 0x000fc400000000ff */
[----:B------:R-:W-:Y:S02]  /*e0b0*/  F2FP.F16.F32.PACK_AB R6, R93, R92 ;  /* 0x0000005c5d06723e */ /* 0x000fe400000000ff */
[----:B------:R-:W-:Y:S01]  /*e0c0*/  F2FP.F16.F32.PACK_AB R7, R95, R94 ;  /* 0x0000005e5f07723e */ /* 0x000fe200000000ff */
[----:B------:R-:W-:Y:S01]  /*e0d0*/  BAR.SYNC.DEFER_BLOCKING 0x1, 0x100 ;  /* 0x0044000000007b1d */ /* 0x000fe20000010000 */
[----:B------:R-:W-:Y:S02]  /*e0e0*/  LOP3.LUT R8, R24, R39, RZ, 0x3c, !PT ;  /* 0x0000002718087212 */ /* 0x000fe400078e3cff */
[----:B------:R-:W-:Y:S02]  /*e0f0*/  LOP3.LUT R12, R12, R33, RZ, 0x3c, !PT ;  /* 0x000000210c0c7212 */ /* 0x000fe400078e3cff */
[----:B------:R-:W-:Y:S02]  /*e100*/  LOP3.LUT R14, R14, R35, RZ, 0x3c, !PT ;  /* 0x000000230e0e7212 */ /* 0x000fe400078e3cff */
[----:B------:R-:W-:-:S02]  /*e110*/  LOP3.LUT R24, R30, R41, RZ, 0x3c, !PT ;  /* 0x000000291e187212 */ /* 0x000fc400078e3cff */
[----:B------:R-:W-:Y:S02]  /*e120*/  MOV R30, R26 ;  /* 0x0000001a001e7202 */ /* 0x000fe40000000f00 */
[----:B------:R-:W-:Y:S02]  /*e130*/  MOV R27, R10 ;  /* 0x0000000a001b7202 */ /* 0x000fe40000000f00 */
[----:B------:R-:W-:Y:S02]  /*e140*/  MOV R26, R8 ;  /* 0x00000008001a7202 */ /* 0x000fe40000000f00 */
[----:B------:R-:W-:Y:S02]  /*e150*/  MOV R31, R28 ;  /* 0x0000001c001f7202 */ /* 0x000fe40000000f00 */
[----:B------:R-:W-:Y:S02]  /*e160*/  F2FP.F16.F32.PACK_AB R8, R97, R96 ;  /* 0x000000606108723e */ /* 0x000fe400000000ff */
[----:B------:R-:W-:-:S02]  /*e170*/  F2FP.F16.F32.PACK_AB R9, R99, R98 ;  /* 0x000000626309723e */ /* 0x000fc400000000ff */
[----:B------:R-:W-:Y:S02]  /*e180*/  F2FP.F16.F32.PACK_AB R10, R101, R100 ;  /* 0x00000064650a723e */ /* 0x000fe400000000ff */
[----:B------:R-:W-:Y:S01]  /*e190*/  F2FP.F16.F32.PACK_AB R11, R103, R102 ;  /* 0x00000066670b723e */ /* 0x000fe200000000ff */
[----:B------:R0:W-:Y:S01]  /*e1a0*/  STSM.16.M88.4 [R32], R4 ;  /* 0x0000000420007844 */ /* 0x0001e20000000200 */
[----:B------:R-:W-:Y:S02]  /*e1b0*/  MOV R29, R12 ;  /* 0x0000000c001d7202 */ /* 0x000fe40000000f00 */
[----:B------:R-:W-:Y:S01]  /*e1c0*/  MOV R28, R14 ;  /* 0x0000000e001c7202 */ /* 0x000fe20000000f00 */
[----:B------:R-:W-:Y:S01]  /*e1d0*/  STSM.16.M88.4 [R31], R8 ;  /* 0x000000081f007844 */ /* 0x000fe20000000200 */
[----:B------:R-:W-:Y:S02]  /*e1e0*/  F2FP.F16.F32.PACK_AB R12, R113, R112 ;  /* 0x00000070710c723e */ /* 0x000fe400000000ff */
[----:B------:R-:W-:-:S02]  /*e1f0*/  F2FP.F16.F32.PACK_AB R13, R115, R114 ;  /* 0x00000072730d723e */ /* 0x000fc400000000ff */
[----:B------:R-:W-:Y:S02]  /*e200*/  F2FP.F16.F32.PACK_AB R14, R117, R116 ;  /* 0x00000074750e723e */ /* 0x000fe400000000ff */
[----:B------:R-:W-:Y:S02]  /*e210*/  F2FP.F16.F32.PACK_AB R15, R119, R118 ;  /* 0x00000076770f723e */ /* 0x000fe400000000ff */
[----:B------:R-:W-:Y:S02]  /*e220*/  MOV R24, R24 ;  /* 0x0000001800187202 */ /* 0x000fe40000000f00 */
[----:B------:R-:W-:Y:S02]  /*e230*/  PLOP3.LUT P0, PT, PT, PT, UP0, 0x80, 0x0 ;  /* 0x000000000000781c */ /* 0x000fe40003f0f008 */
[----:B0-----:R-:W-:Y:S02]  /*e240*/  F2FP.F16.F32.PACK_AB R4, R105, R104 ;  /* 0x000000686904723e */ /* 0x001fe400000000ff */
[----:B------:R-:W-:-:S02]  /*e250*/  F2FP.F16.F32.PACK_AB R5, R107, R106 ;  /* 0x0000006a6b05723e */ /* 0x000fc400000000ff */
[----:B------:R-:W-:Y:S02]  /*e260*/  F2FP.F16.F32.PACK_AB R6, R109, R108 ;  /* 0x0000006c6d06723e */ /* 0x000fe400000000ff */
[----:B------:R-:W-:-:S05]  /*e270*/  F2FP.F16.F32.PACK_AB R7, R111, R110 ;  /* 0x0000006e6f07723e */ /* 0x000fca00000000ff */
[----:B------:R0:W-:Y:S04]  /*e280*/  STSM.16.M88.4 [R30], R4 ;  /* 0x000000041e007844 */ /* 0x0001e80000000200 */
[----:B------:R2:W-:Y:S04]  /*e290*/  STSM.16.M88.4 [R29], R12 ;  /* 0x0000000c1d007844 */ /* 0x0005e80000000200 */
[----:B------:R2:W-:Y:S04]  /*e2a0*/  STSM.16.M88.4 [R28], R120 ;  /* 0x000000781c007844 */ /* 0x0005e80000000200 */
[----:B------:R2:W-:Y:S04]  /*e2b0*/  STSM.16.M88.4 [R27], R128 ;  /* 0x000000801b007844 */ /* 0x0005e80000000200 */
[----:B------:R2:W-:Y:S01]  /*e2c0*/  STSM.16.M88.4 [R26], R136 ;  /* 0x000000881a007844 */ /* 0x0005e20000000200 */
[----:B0-----:R-:W-:-:S02]  /*e2d0*/  IMAD.U32 R4, RZ, RZ, UR8 ;  /* 0x00000008ff047e24 */ /* 0x001fc4000f8e00ff */
[----:B------:R-:W-:Y:S01]  /*e2e0*/  IMAD.U32 R5, RZ, RZ, UR9 ;  /* 0x00000009ff057e24 */ /* 0x000fe2000f8e00ff */
[----:B------:R2:W-:Y:S01]  /*e2f0*/  STSM.16.M88.4 [R24], R144 ;  /* 0x0000009018007844 */ /* 0x0005e20000000200 */
[----:B------:R-:W-:Y:S01]  /*e300*/  ULDC.64 UR8, c[0x0][0xc08] ;  /* 0x0003020000087ab9 */ /* 0x000fe20000000a00 */
[----:B------:R-:W-:Y:S06]  /*e310*/  BAR.SYNC.DEFER_BLOCKING 0x1, 0x100 ;  /* 0x0044000000007b1d */ /* 0x000fec0000010000 */
[----:B------:R-:W3:Y:S01]  /*e320*/  @P0 LDG.E R6, desc[UR50][R4.64] ;  /* 0x0000003204060981 */ /* 0x000ee2000c1e1900 */
[----:B------:R-:W-:Y:S01]  /*e330*/  UISETP.NE.U32.AND UP1, UPT, UR8, URZ, UPT ;  /* 0x0000003f0800728c */ /* 0x000fe2000bf25070 */
[----:B-1----:R-:W-:Y:S01]  /*e340*/  ISETP.NE.AND P1, PT, R49, 0x1, PT ;  /* 0x000000013100780c */ /* 0x002fe20003f25270 */
[----:B------:R-:W-:Y:S01]  /*e350*/  ULDC UR10, c[0x0][0xa88] ;  /* 0x0002a200000a7ab9 */ /* 0x000fe20000000800 */
[----:B------:R-:W-:Y:S01]  /*e360*/  UMOV UR4, URZ ;  /* 0x0000003f00047c82 */ /* 0x000fe20008000000 */
[----:B------:R-:W-:-:S06]  /*e370*/  UISETP.NE.AND.EX UP1, UPT, UR9, URZ, UPT, UP1 ;  /* 0x0000003f0900728c */ /* 0x000fcc000bf25310 */
[----:B------:R-:W-:-:S04]  /*e380*/  PLOP3.LUT P2, PT, PT, PT, UP1, 0x80, 0x0 ;  /* 0x000000000000781c */ /* 0x000fc80003f4f018 */
[----:B------:R-:W0:Y:S01]  /*e390*/  @P1 LDC R7, c[0x0][0xbec] ;  /* 0x0002fb00ff071b82 */ /* 0x000e220000000800 */
[----:B------:R-:W-:Y:S02]  /*e3a0*/  @UP1 ULDC.64 UR8, c[0x0][0xc08] ;  /* 0x0003020000081ab9 */ /* 0x000fe40000000a00 */
[----:B------:R-:W-:-:S05]  /*e3b0*/  @UP1 UIMAD.WIDE UR8, UR37, 0x4, UR8 ;  /* 0x00000004250818a5 */ /* 0x000fca000f8e0208 */
[----:B------:R-:W1:Y:S01]  /*e3c0*/  @P1 LDC R8, c[0x0][0xbf0] ;  /* 0x0002fc00ff081b82 */ /* 0x000e620000000800 */
[----:B------:R-:W-:Y:S02]  /*e3d0*/  IMAD.U32 R10, RZ, RZ, UR8 ;  /* 0x00000008ff0a7e24 */ /* 0x000fe4000f8e00ff */
[----:B------:R-:W-:Y:S01]  /*e3e0*/  IMAD.U32 R11, RZ, RZ, UR9 ;  /* 0x00000009ff0b7e24 */ /* 0x000fe2000f8e00ff */
[----:B---3--:R-:W-:Y:S01]  /*e3f0*/  @P0 R2UR UR4, R6 ;  /* 0x00000000060402ca */ /* 0x008fe200000e0000 */
[----:B------:R-:W-:-:S06]  /*e400*/  IMAD.U32 R6, RZ, RZ, UR10 ;  /* 0x0000000aff067e24 */ /* 0x000fcc000f8e00ff */
[----:B------:R2:W5:Y:S01]  /*e410*/  @P2 LDG.E R6, desc[UR50][R10.64] ;  /* 0x000000320a062981 */ /* 0x000562000c1e1900 */
[----:B01----:R-:W-:Y:S07]  /*e420*/  @P2 BRA `(.L_x_8130) ;  /* 0x0000000000102947 */ /* 0x003fee0003800000 */
[----:B------:R-:W-:Y:S05]  /*e430*/  @!P0 BRA `(.L_x_8130) ;  /* 0x00000000000c8947 */ /* 0x000fea0003800000 */
[----:B------:R-:W3:Y:S04]  /*e440*/  LDG.E R9, desc[UR50][R4.64] ;  /* 0x0000003204097981 */ /* 0x000ee8000c1e1900 */
[----:B-----5:R-:W3:Y:S02]  /*e450*/  LDG.E R6, desc[UR50][R4.64+0x4] ;  /* 0x0000043204067981 */ /* 0x020ee4000c1e1900 */
[----:B---3--:R-:W-:-:S07]  /*e460*/  IMAD.IADD R6, R6, 0x1, -R9 ;  /* 0x0000000106067824 */ /* 0x008fce00078e0a09 */
.L_x_8130:
[----:B------:R-:W-:Y:S01]  /*e470*/  USHF.R.S32.HI UR9, URZ, 0x1f, UR4 ;  /* 0x0000001f3f097899 */ /* 0x000fe20008011404 */
[----:B--2---:R-:W-:Y:S01]  /*e480*/  VIADD R10, R17, UR38 ;  /* 0x00000026110a7c36 */ /* 0x004fe20008000000 */
[----:B------:R-:W-:Y:S01]  /*e490*/  USHF.R.S32.HI UR16, URZ, 0x1f, UR42 ;  /* 0x0000001f3f107899 */ /* 0x000fe2000801142a */
[----:B------:R-:W-:Y:S01]  /*e4a0*/  VIADD R24, R187, UR38 ;  /* 0x00000026bb187c36 */ /* 0x000fe20008000000 */
[----:B------:R-:W-:Y:S01]  /*e4b0*/  ULDC.64 UR14, c[0x0][0xb90] ;  /* 0x0002e400000e7ab9 */ /* 0x000fe20000000a00 */
[----:B------:R-:W-:Y:S01]  /*e4c0*/  UMOV UR8, UR4 ;  /* 0x0000000400087c82 */ /* 0x000fe20008000000 */
[----:B------:R-:W-:Y:S01]  /*e4d0*/  UIMAD UR12, UR16, UR14, URZ ;  /* 0x0000000e100c72a4 */ /* 0x000fe2000f8e023f */
[----:B------:R-:W-:Y:S01]  /*e4e0*/  @P1 IMAD.HI.U32 R5, R10, R7, RZ ;  /* 0x000000070a051227 */ /* 0x000fe200078e00ff */
[----:B------:R-:W-:Y:S02]  /*e4f0*/  UIMAD.WIDE.U32 UR10, UR42, UR14, UR8 ;  /* 0x0000000e2a0a72a5 */ /* 0x000fe4000f8e0008 */
[----:B------:R-:W-:Y:S01]  /*e500*/  USHF.R.S32.HI UR8, URZ, 0x1f, UR37 ;  /* 0x0000001f3f087899 */ /* 0x000fe20008011425 */
[----:B------:R-:W-:Y:S01]  /*e510*/  IMAD.MOV.U32 R4, RZ, RZ, R10 ;  /* 0x000000ffff047224 */ /* 0x000fe200078e000a */
[----:B------:R-:W-:Y:S01]  /*e520*/  UIMAD UR12, UR42, UR15, UR12 ;  /* 0x0000000f2a0c72a4 */ /* 0x000fe2000f8e020c */
[----:B------:R-:W-:Y:S01]  /*e530*/  @P1 SHF.R.U32.HI R4, RZ, R8, R5 ;  /* 0x00000008ff041219 */ /* 0x000fe20000011605 */
[----:B------:R-:W-:Y:S01]  /*e540*/  USEL UR18, UR8, URZ, !UP0 ;  /* 0x0000003f08127287 */ /* 0x000fe2000c000000 */
[----:B------:R-:W-:Y:S01]  /*e550*/  IMAD R5, R184, 0x40, R18 ;  /* 0x00000040b8057824 */ /* 0x000fe200078e0212 */
[----:B------:R-:W-:Y:S01]  /*e560*/  ULDC.64 UR14, c[0x0][0xb98] ;  /* 0x0002e600000e7ab9 */ /* 0x000fe20000000a00 */
[----:B------:R-:W-:Y:S01]  /*e570*/  USEL UR17, UR37, URZ, !UP0 ;  /* 0x0000003f25117287 */ /* 0x000fe2000c000000 */
[----:B------:R-:W-:Y:S01]  /*e580*/  IMAD.MOV R8, RZ, RZ, -R4 ;  /* 0x000000ffff087224 */ /* 0x000fe200078e0a04 */
[----:B------:R-:W-:Y:S01]  /*e590*/  UIMAD UR8, UR18, UR14, URZ ;  /* 0x0000000e120872a4 */ /* 0x000fe2000f8e023f */
[----:B------:R-:W-:Y:S01]  /*e5a0*/  IMAD.WIDE R20, R5, 0x2, R20 ;  /* 0x0000000205147825 */ /* 0x000fe200078e0214 */
[----:B------:R-:W-:Y:S01]  /*e5b0*/  UIADD3 UR11, UR11, UR12, URZ ;  /* 0x0000000c0b0b7290 */ /* 0x000fe2000fffe03f */
[----:B------:R-:W-:Y:S01]  /*e5c0*/  SHF.R.S32.HI R5, RZ, 0x1f, R4 ;  /* 0x0000001fff057819 */ /* 0x000fe20000011404 */
[----:B------:R-:W-:Y:S01]  /*e5d0*/  UIMAD UR8, UR17, UR15, UR8 ;  /* 0x0000000f110872a4 */ /* 0x000fe2000f8e0208 */
[----:B------:R-:W-:Y:S01]  /*e5e0*/  IMAD R7, R49, R8, R10 ;  /* 0x0000000831077224 */ /* 0x000fe200078e020a */
[----:B------:R-:W-:Y:S01]  /*e5f0*/  UIMAD.WIDE.U32 UR10, UR17, UR14, UR10 ;  /* 0x0000000e110a72a5 */ /* 0x000fe2000f8e000a */
[----:B------:R-:W-:Y:S01]  /*e600*/  IADD3 R11, P3, R20, 0x2000, RZ ;  /* 0x00002000140b7810 */ /* 0x000fe20007f7e0ff */
[----:B-----5:R-:W-:Y:S01]  /*e610*/  IMAD R51, R6, R49, RZ ;  /* 0x0000003106337224 */ /* 0x020fe200078e02ff */
[----:B------:R-:W-:Y:S01]  /*e620*/  IADD3 R13, P0, R20, 0x1000, RZ ;  /* 0x00001000140d7810 */ /* 0x000fe20007f1e0ff */
[----:B------:R-:W-:Y:S01]  /*e630*/  IMAD.U32 R10, RZ, RZ, UR8 ;  /* 0x00000008ff0a7e24 */ /* 0x000fe2000f8e00ff */
[----:B------:R-:W-:Y:S01]  /*e640*/  SHF.R.S32.HI R8, RZ, 0x1f, R7 ;  /* 0x0000001fff087819 */ /* 0x000fe20000011407 */
[----:B------:R-:W-:Y:S01]  /*e650*/  ULDC.64 UR12, c[0x0][0xaa0] ;  /* 0x0002a800000c7ab9 */ /* 0x000fe20000000a00 */
[----:B------:R-:W-:-:S02]  /*e660*/  IADD3 R4, P2, R4, UR10, RZ ;  /* 0x0000000a04047c10 */ /* 0x000fc4000ff5e0ff */
[----:B------:R-:W-:Y:S02]  /*e670*/  LOP3.LUT R9, R11, 0x380, RZ, 0xc0, !PT ;  /* 0x000003800b097812 */ /* 0x000fe400078ec0ff */
[----:B------:R-:W-:Y:S01]  /*e680*/  IADD3.X R5, R5, UR11, R10, P2, !PT ;  /* 0x0000000b05057c10 */ /* 0x000fe200097fe40a */
[----:B------:R-:W-:Y:S01]  /*e690*/  ULDC.64 UR10, c[0x0][0xb88] ;  /* 0x0002e200000a7ab9 */ /* 0x000fe20000000a00 */
[----:B------:R-:W-:Y:S01]  /*e6a0*/  LOP3.LUT R12, R13, 0x380, RZ, 0xc0, !PT ;  /* 0x000003800d0c7812 */ /* 0x000fe200078ec0ff */
[----:B------:R-:W-:Y:S01]  /*e6b0*/  IMAD R10, R8, UR10, RZ ;  /* 0x0000000a080a7c24 */ /* 0x000fe2000f8e02ff */
[----:B------:R-:W-:Y:S01]  /*e6c0*/  SHF.R.U64 R8, R9, 0x3, RZ ;  /* 0x0000000309087819 */ /* 0x000fe200000012ff */
[C---:B------:R-:W-:Y:S01]  /*e6d0*/  IMAD.WIDE.U32 R4, R7.reuse, UR10, R4 ;  /* 0x0000000a07047c25 */ /* 0x040fe2000f8e0004 */
[----:B------:R-:W-:Y:S02]  /*e6e0*/  SHF.R.U64 R12, R12, 0x3, RZ ;  /* 0x000000030c0c7819 */ /* 0x000fe400000012ff */
[C---:B------:R-:W-:Y:S01]  /*e6f0*/  IADD3 R41, P6, R20.reuse, 0x4000, RZ ;  /* 0x0000400014297810 */ /* 0x040fe20007fde0ff */
[----:B------:R-:W-:Y:S01]  /*e700*/  IMAD R9, R7, UR11, R10 ;  /* 0x0000000b07097c24 */ /* 0x000fe2000f8e020a */
[----:B------:R-:W-:Y:S01]  /*e710*/  ULDC.64 UR10, c[0x0][0xb50] ;  /* 0x0002d400000a7ab9 */ /* 0x000fe20000000a00 */
[----:B------:R-:W-:-:S02]  /*e720*/  IADD3 R7, P2, R20, 0x3000, RZ ;  /* 0x0000300014077810 */ /* 0x000fc40007f5e0ff */
[----:B------:R-:W-:Y:S01]  /*e730*/  IMAD.IADD R9, R5, 0x1, R9 ;  /* 0x0000000105097824 */ /* 0x000fe200078e0209 */
[----:B------:R-:W-:Y:S02]  /*e740*/  LEA R10, P4, R4, UR10, 0x2 ;  /* 0x0000000a040a7c11 */ /* 0x000fe4000f8810ff */
[----:B------:R-:W-:Y:S01]  /*e750*/  LOP3.LUT R12, R12, R13, RZ, 0x3c, !PT ;  /* 0x0000000d0c0c7212 */ /* 0x000fe200078e3cff */
[----:B------:R-:W-:Y:S01]  /*e760*/  IMAD.X R13, RZ, RZ, R21, P0 ;  /* 0x000000ffff0d7224 */ /* 0x000fe200000e0615 */
[----:B------:R-:W-:Y:S01]  /*e770*/  LEA.HI.X R14, R4, UR11, R9, 0x2, P4 ;  /* 0x0000000b040e7c11 */ /* 0x000fe2000a0f1409 */
[----:B------:R-:W-:Y:S01]  /*e780*/  SHFL.IDX PT, R44, R10, RZ, 0x1c1f ;  /* 0x001c1fff0a2c7589 */ /* 0x000fe200000e0000 */
[----:B------:R-:W-:Y:S01]  /*e790*/  LOP3.LUT R5, R7, 0x380, RZ, 0xc0, !PT ;  /* 0x0000038007057812 */ /* 0x000fe200078ec0ff */
[----:B------:R-:W-:Y:S01]  /*e7a0*/  UIMAD UR10, UR9, UR12, URZ ;  /* 0x0000000c090a72a4 */ /* 0x000fe2000f8e023f */
[----:B------:R-:W-:Y:S01]  /*e7b0*/  LOP3.LUT P0, RZ, R185, 0x3, RZ, 0xc0, !PT ;  /* 0x00000003b9ff7812 */ /* 0x000fe2000780c0ff */
[----:B------:R-:W0:Y:S01]  /*e7c0*/  SHFL.IDX PT, R45, R14, RZ, 0x1c1f ;  /* 0x001c1fff0e2d7589 */ /* 0x000e2200000e0000 */
[----:B------:R-:W-:Y:S01]  /*e7d0*/  SHF.R.U64 R4, R5, 0x3, RZ ;  /* 0x0000000305047819 */ /* 0x000fe200000012ff */
[--C-:B------:R-:W-:Y:S01]  /*e7e0*/  IMAD.X R5, RZ, RZ, R21.reuse, P2 ;  /* 0x000000ffff057224 */ /* 0x100fe200010e0615 */
[----:B------:R-:W-:Y:S01]  /*e7f0*/  ISETP.GE.OR P2, PT, R24, R51, P0 ;  /* 0x000000331800720c */ /* 0x000fe20000746670 */
[----:B------:R-:W-:Y:S01]  /*e800*/  SHFL.IDX PT, R46, R10, 0x1, 0x1c1f ;  /* 0x003c1f000a2e7f89 */ /* 0x000fe200000e0000 */
[----:B------:R-:W-:Y:S01]  /*e810*/  LOP3.LUT R4, R4, R7, RZ, 0x3c, !PT ;  /* 0x0000000704047212 */ /* 0x000fe200078e3cff */
[----:B------:R-:W-:Y:S01]  /*e820*/  VIADD R7, R24, 0x8 ;  /* 0x0000000818077836 */ /* 0x000fe20000000000 */
[C---:B------:R-:W-:Y:S01]  /*e830*/  IADD3 R37, P5, R20.reuse, 0x5000, RZ ;  /* 0x0000500014257810 */ /* 0x040fe20007fbe0ff */
[----:B------:R-:W1:Y:S01]  /*e840*/  SHFL.IDX PT, R47, R14, 0x1, 0x1c1f ;  /* 0x003c1f000e2f7f89 */ /* 0x000e6200000e0000 */
[C---:B------:R-:W-:Y:S01]  /*e850*/  IADD3 R33, P4, R20.reuse, 0x6000, RZ ;  /* 0x0000600014217810 */ /* 0x040fe20007f9e0ff */
[----:B------:R-:W-:Y:S01]  /*e860*/  IMAD.X R9, RZ, RZ, R21, P3 ;  /* 0x000000ffff097224 */ /* 0x000fe200018e0615 */
[----:B------:R-:W-:Y:S01]  /*e870*/  ISETP.GE.OR P0, PT, R7, R51, P0 ;  /* 0x000000330700720c */ /* 0x000fe20000706670 */
[----:B------:R-:W-:Y:S01]  /*e880*/  UIMAD.WIDE.U32 UR8, UR4, UR12, URZ ;  /* 0x0000000c040872a5 */ /* 0x000fe2000f8e003f */
[----:B------:R-:W-:Y:S01]  /*e890*/  LOP3.LUT R15, R20, 0x380, RZ, 0xc0, !PT ;  /* 0x00000380140f7812 */ /* 0x000fe200078ec0ff */
[----:B------:R-:W-:Y:S01]  /*e8a0*/  UIMAD UR10, UR4, UR13, UR10 ;  /* 0x0000000d040a72a4 */ /* 0x000fe2000f8e020a */
[----:B------:R-:W-:-:S02]  /*e8b0*/  LOP3.LUT R40, R41, 0x380, RZ, 0xc0, !PT ;  /* 0x0000038029287812 */ /* 0x000fc400078ec0ff */
[----:B------:R-:W-:Y:S01]  /*e8c0*/  ULDC.64 UR12, c[0x0][0xae8] ;  /* 0x0002ba00000c7ab9 */ /* 0x000fe20000000a00 */
[----:B------:R-:W-:Y:S01]  /*e8d0*/  LOP3.LUT R8, R8, R11, RZ, 0x3c, !PT ;  /* 0x0000000b08087212 */ /* 0x000fe200078e3cff */
[----:B0-----:R0:W-:Y:S01]  /*e8e0*/  @!P2 ST.E desc[UR50][R44.64], R3 ;  /* 0x000000032c00a985 */ /* 0x0011e2000c101932 */
[----:B------:R-:W-:Y:S01]  /*e8f0*/  UIADD3 UR9, UR9, UR10, URZ ;  /* 0x0000000a09097290 */ /* 0x000fe2000fffe03f */
[----:B------:R-:W-:Y:S01]  /*e900*/  LOP3.LUT R36, R37, 0x380, RZ, 0xc0, !PT ;  /* 0x0000038025247812 */ /* 0x000fe200078ec0ff */
[----:B------:R-:W-:Y:S01]  /*e910*/  UIMAD UR4, UR16, UR12, URZ ;  /* 0x0000000c100472a4 */ /* 0x000fe2000f8e023f */
[----:B------:R-:W-:Y:S02]  /*e920*/  LOP3.LUT R32, R33, 0x380, RZ, 0xc0, !PT ;  /* 0x0000038021207812 */ /* 0x000fe400078ec0ff */
[----:B------:R-:W-:Y:S01]  /*e930*/  SHF.R.U64 R15, R15, 0x3, RZ ;  /* 0x000000030f0f7819 */ /* 0x000fe200000012ff */
[----:B-1----:R1:W-:Y:S01]  /*e940*/  @!P0 ST.E desc[UR50][R46.64], R2 ;  /* 0x000000022e008985 */ /* 0x0023e2000c101932 */
[----:B------:R-:W-:-:S02]  /*e950*/  IADD3 R11, P3, R20, 0x7000, RZ ;  /* 0x00007000140b7810 */ /* 0x000fc40007f7e0ff */
[----:B------:R-:W-:Y:S01]  /*e960*/  SHF.R.U64 R40, R40, 0x3, RZ ;  /* 0x0000000328287819 */ /* 0x000fe200000012ff */
[----:B0-----:R-:W0:Y:S08]  /*e970*/  @P1 LDC R44, c[0x0][0xbec] ;  /* 0x0002fb00ff2c1b82 */ /* 0x001e300000000800 */
[----:B------:R-:W2:Y:S01]  /*e980*/  @P1 LDC R3, c[0x0][0xbf0] ;  /* 0x0002fc00ff031b82 */ /* 0x000ea20000000800 */
[----:B-1----:R-:W-:Y:S01]  /*e990*/  IMAD R2, R22, 0x20, R184 ;  /* 0x0000002016027824 */ /* 0x002fe200078e02b8 */
[----:B------:R-:W-:Y:S01]  /*e9a0*/  UIMAD UR4, UR42, UR13, UR4 ;  /* 0x0000000d2a0472a4 */ /* 0x000fe2000f8e0204 */
[----:B------:R-:W-:Y:S01]  /*e9b0*/  SHF.R.U64 R36, R36, 0x3, RZ ;  /* 0x0000000324247819 */ /* 0x000fe200000012ff */
[----:B------:R-:W-:Y:S01]  /*e9c0*/  UIMAD.WIDE.U32 UR8, UR42, UR12, UR8 ;  /* 0x0000000c2a0872a5 */ /* 0x000fe2000f8e0008 */
[----:B------:R-:W-:Y:S01]  /*e9d0*/  VIADD R45, R2, UR38 ;  /* 0x00000026022d7c36 */ /* 0x000fe20008000000 */
[----:B------:R-:W-:Y:S01]  /*e9e0*/  SHF.R.U64 R32, R32, 0x3, RZ ;  /* 0x0000000320207819 */ /* 0x000fe200000012ff */
[----:B------:R-:W-:Y:S01]  /*e9f0*/  ULDC.64 UR10, c[0x0][0xaf0] ;  /* 0x0002bc00000a7ab9 */ /* 0x000fe20000000a00 */
[----:B------:R-:W-:Y:S01]  /*ea00*/  LOP3.LUT R20, R15, R20, RZ, 0x3c, !PT ;  /* 0x000000140f147212 */ /* 0x000fe200078e3cff */
[----:B------:R-:W-:Y:S01]  /*ea10*/  UIADD3 UR9, UR9, UR4, URZ ;  /* 0x0000000409097290 */ /* 0x000fe2000fffe03f */
[----:B------:R-:W-:Y:S01]  /*ea20*/  LOP3.LUT R40, R40, R41, RZ, 0x3c, !PT ;  /* 0x0000002928287212 */ /* 0x000fe200078e3cff */
[----:B------:R-:W-:Y:S01]  /*ea30*/  UIMAD UR4, UR18, UR10, URZ ;  /* 0x0000000a120472a4 */ /* 0x000fe2000f8e023f */
[----:B------:R-:W-:Y:S01]  /*ea40*/  LOP3.LUT R36, R36, R37, RZ, 0x3c, !PT ;  /* 0x0000002524247212 */ /* 0x000fe200078e3cff */
[--C-:B------:R-:W-:Y:S01]  /*ea50*/  IMAD.X R41, RZ, RZ, R21.reuse, P6 ;  /* 0x000000ffff297224 */ /* 0x100fe200030e0615 */
[----:B------:R-:W-:Y:S01]  /*ea60*/  LOP3.LUT R32, R32, R33, RZ, 0x3c, !PT ;  /* 0x0000002120207212 */ /* 0x000fe200078e3cff */
[--C-:B------:R-:W-:Y:S01]  /*ea70*/  IMAD.X R37, RZ, RZ, R21.reuse, P5 ;  /* 0x000000ffff257224 */ /* 0x100fe200028e0615 */
[----:B------:R-:W-:Y:S01]  /*ea80*/  LOP3.LUT R6, R11, 0x380, RZ, 0xc0, !PT ;  /* 0x000003800b067812 */ /* 0x000fe200078ec0ff */
[----:B0-----:R-:W-:Y:S01]  /*ea90*/  @P1 IMAD.HI.U32 R2, R45, R44, RZ ;  /* 0x0000002c2d021227 */ /* 0x001fe200078e00ff */
[----:B------:R0:W5:Y:S03]  /*eaa0*/  LD.E.128 R28, desc[UR50][R20.64] ;  /* 0x00000032141c7980 */ /* 0x000166000c101d00 */
[--C-:B------:R-:W-:Y:S01]  /*eab0*/  IMAD.X R25, RZ, RZ, R21.reuse, P3 ;  /* 0x000000ffff197224 */ /* 0x100fe200018e0615 */
[----:B------:R-:W-:Y:S01]  /*eac0*/  SHF.R.U64 R6, R6, 0x3, RZ ;  /* 0x0000000306067819 */ /* 0x000fe200000012ff */
[----:B------:R-:W-:Y:S01]  /*ead0*/  IMAD.X R33, RZ, RZ, R21, P4 ;  /* 0x000000ffff217224 */ /* 0x000fe200020e0615 */
[----:B------:R-:W-:Y:S01]  /*eae0*/  UIMAD UR4, UR17, UR11, UR4 ;  /* 0x0000000b110472a4 */ /* 0x000fe2000f8e0204 */
[----:B------:R-:W5:Y:S01]  /*eaf0*/  LD.E.128 R12, desc[UR50][R12.64] ;  /* 0x000000320c0c7980 */ /* 0x000f62000c101d00 */
[----:B------:R-:W-:Y:S01]  /*eb00*/  UIMAD.WIDE.U32 UR8, UR17, UR10, UR8 ;  /* 0x0000000a110872a5 */ /* 0x000fe2000f8e0008 */
[----:B------:R-:W-:Y:S01]  /*eb10*/  LOP3.LUT R24, R6, R11, RZ, 0x3c, !PT ;  /* 0x0000000b06187212 */ /* 0x000fe200078e3cff */
[----:B0-----:R-:W-:Y:S01]  /*eb20*/  IMAD.MOV.U32 R21, RZ, RZ, R45 ;  /* 0x000000ffff157224 */ /* 0x001fe200078e002d */
[----:B--2---:R-:W-:Y:S01]  /*eb30*/  @P1 SHF.R.U32.HI R21, RZ, R3, R2 ;  /* 0x00000003ff151219 */ /* 0x004fe20000011602 */
[----:B------:R-:W-:Y:S01]  /*eb40*/  UIADD3 UR4, UR9, UR4, URZ ;  /* 0x0000000409047290 */ /* 0x000fe2000fffe03f */
[----:B------:R-:W5:Y:S01]  /*eb50*/  LD.E.128 R8, desc[UR50][R8.64] ;  /* 0x0000003208087980 */ /* 0x000f62000c101d00 */
[----:B------:R-:W-:Y:S01]  /*eb60*/  ULDC.64 UR10, c[0x0][0xae0] ;  /* 0x0002b800000a7ab9 */ /* 0x000fe20000000a00 */
        /* <DEDUP_REMOVED lines=10> */
[----:B------:R-:W-:Y:S02]  /*ec10*/  ULDC.64 UR8, c[0x0][0xad8] ;  /* 0x0002b60000087ab9 */ /* 0x000fe40000000a00 */
[----:B------:R-:W5:Y:S01]  /*ec20*/  LD.E.128 R32, desc[UR50][R32.64] ;  /* 0x0000003220207980 */ /* 0x000f62000c101d00 */
[----:B------:R-:W-:-:S03]  /*ec30*/  IMAD R47, R21, UR11, R20 ;  /* 0x0000000b152f7c24 */ /* 0x000fc6000f8e0214 */
[----:B------:R-:W5:Y:S01]  /*ec40*/  LD.E.128 R24, desc[UR50][R24.64] ;  /* 0x0000003218187980 */ /* 0x000f62000c101d00 */
[----:B------:R-:W-:Y:S01]  /*ec50*/  SHF.R.S32.HI R20, RZ, 0x1f, R45 ;  /* 0x0000001fff147819 */ /* 0x000fe2000001142d */
[----:B------:R-:W-:Y:S01]  /*ec60*/  @!PT LDS RZ, [RZ] ;  /* 0x00000000fffff984 */ /* 0x000fe20000000800 */
[----:B------:R-:W-:Y:S01]  /*ec70*/  @!PT LDS RZ, [RZ] ;  /* 0x00000000fffff984 */ /* 0x000fe20000000800 */
[----:B------:R-:W-:Y:S01]  /*ec80*/  @!PT LDS RZ, [RZ] ;  /* 0x00000000fffff984 */ /* 0x000fe20000000800 */
[----:B------:R-:W-:Y:S01]  /*ec90*/  @!PT LDS RZ, [RZ] ;  /* 0x00000000fffff984 */ /* 0x000fe20000000800 */
[----:B------:R0:W-:Y:S06]  /*eca0*/  MEMBAR.ALL.CTA ;  /* 0x0000000000007992 */ /* 0x0001ec0000008000 */
[----:B0-----:R-:W0:Y:S01]  /*ecb0*/  FENCE.VIEW.ASYNC.S ;  /* 0x00000000000073c6 */ /* 0x001e220000000000 */
        /* <DEDUP_REMOVED lines=18> */
[----:B0-----:R0:W-:Y:S01]  /*ede0*/  SYNCS.ARRIVE.TRANS64.RED.A1T0 RZ, [R0+URZ], RZ ;  /* 0x000000ff00ff79a7 */ /* 0x0011e2000810043f */
        /* <DEDUP_REMOVED lines=12> */
.L_x_8132:
[----:B------:R-:W-:Y:S05]  /*eeb0*/  BSYNC B1 ;  /* 0x0000000000017941 */ /* 0x000fea0003800000 */
.L_x_8131:
        /* <DEDUP_REMOVED lines=13> */
.L_x_8134:
[----:B------:R-:W-:Y:S05]  /*ef90*/  BSYNC B1 ;  /* 0x0000000000017941 */ /* 0x000fea0003800000 */
.L_x_8133:
[----:B----4-:R4:W0:Y:S01]  /*efa0*/  SHFL.IDX PT, R0, R45, 0x2, 0x181f ;  /* 0x00581f002d007f89 */ /* 0x01082200000e0000 */
        /* <DEDUP_REMOVED lines=12> */
.L_x_8136:
[----:B------:R-:W-:Y:S05]  /*f070*/  BSYNC B1 ;  /* 0x0000000000017941 */ /* 0x000fea0003800000 */
.L_x_8135:
[----:B0-----:R-:W-:Y:S01]  /*f080*/  VIADD R0, R46, 0x60 ;  /* 0x000000602e007836 */ /* 0x001fe20000000000 */
[----:B-1--4-:R-:W0:Y:S04]  /*f090*/  SHFL.IDX PT, R45, R45, 0x3, 0x181f ;  /* 0x00781f002d2d7f89 */ /* 0x012e2800000e0000 */
[----:B------:R-:W-:Y:S01]  /*f0a0*/  ISETP.GE.AND P0, PT, R0, R51, PT ;  /* 0x000000330000720c */ /* 0x000fe20003f06270 */
[----:B------:R-:W1:-:S12]  /*f0b0*/  SHFL.IDX PT, R44, R44, 0x3, 0x181f ;  /* 0x00781f002c2c7f89 */ /* 0x000e5800000e0000 */
[----:B------:R-:W-:Y:S05]  /*f0c0*/  @P0 BRA `(.L_x_8137) ;  /* 0x0000000c000c0947 */ /* 0x000fea0003800000 */
[----:B------:R-:W-:Y:S02]  /*f0d0*/  ULDC UR4, c[0x0][0xac8] ;  /* 0x0002b20000047ab9 */ /* 0x000fe40000000800 */
[----:B------:R-:W-:-:S13]  /*f0e0*/  ISETP.GE.AND P1, PT, R18, UR4, PT ;  /* 0x0000000412007c0c */ /* 0x000fda000bf26270 */
[----:B-1----:R-:W-:-:S04]  /*f0f0*/  @!P1 LEA R2, P0, R18, R44, 0x1 ;  /* 0x0000002c12029211 */ /* 0x002fc800078008ff */
        /* <DEDUP_REMOVED lines=8> */
.L_x_8129:
[----:B------:R-:W-:Y:S01]  /*f180*/  ULDC.64 UR8, c[0x0][0xc00] ;  /* 0x0003000000087ab9 */ /* 0x000fe20000000a00 */
[----:B------:R-:W-:Y:S01]  /*f190*/  ULDC UR4, c[0x0][0xa88] ;  /* 0x0002a20000047ab9 */ /* 0x000fe20000000800 */
[----:B------:R-:W-:Y:S01]  /*f1a0*/  UISETP.NE.U32.AND UP0, UPT, UR8, URZ, UPT ;  /* 0x0000003f0800728c */ /* 0x000fe2000bf05070 */
[----:B------:R-:W0:Y:S03]  /*f1b0*/  LDC R11, c[0x0][0xbe8] ;  /* 0x0002fa00ff0b7b82 */ /* 0x000e260000000800 */
[----:B------:R-:W-:-:S03]  /*f1c0*/  UISETP.NE.AND.EX UP0, UPT, UR9, URZ, UPT, UP0 ;  /* 0x0000003f0900728c */ /* 0x000fc6000bf05300 */
[----:B------:R-:W-:Y:S02]  /*f1d0*/  ULDC.64 UR8, c[0x0][0xc00] ;  /* 0x0003000000087ab9 */ /* 0x000fe40000000a00 */
[----:B------:R-:W-:Y:S01]  /*f1e0*/  UIMAD.WIDE UR8, UR37, 0x4, UR8 ;  /* 0x00000004250878a5 */ /* 0x000fe2000f8e0208 */
[----:B------:R-:W-:-:S05]  /*f1f0*/  PLOP3.LUT P2, PT, PT, PT, UP0, 0x80, 0x0 ;  /* 0x000000000000781c */ /* 0x000fca0003f4f008 */
[----:B------:R-:W-:Y:S02]  /*f200*/  IMAD.U32 R2, RZ, RZ, UR8 ;  /* 0x00000008ff027e24 */ /* 0x000fe4000f8e00ff */
[----:B------:R-:W-:Y:S01]  /*f210*/  IMAD.U32 R3, RZ, RZ, UR9 ;  /* 0x00000009ff037e24 */ /* 0x000fe2000f8e00ff */
[----:B------:R-:W-:Y:S02]  /*f220*/  ULDC.64 UR8, c[0x0][0xc08] ;  /* 0x0003020000087ab9 */ /* 0x000fe40000000a00 */
[----:B------:R-:W-:Y:S01]  /*f230*/  UISETP.NE.U32.AND UP1, UPT, UR8, URZ, UPT ;  /* 0x0000003f0800728c */ /* 0x000fe2000bf25070 */
[----:B------:R-:W-:Y:S02]  /*f240*/  IMAD.U32 R0, RZ, RZ, UR4 ;  /* 0x00000004ff007e24 */ /* 0x000fe4000f8e00ff */
[----:B------:R-:W2:Y:S01]  /*f250*/  @P2 LDG.E R6, desc[UR50][R2.64] ;  /* 0x0000003202062981 */ /* 0x000ea2000c1e1900 */
[----:B------:R-:W-:-:S06]  /*f260*/  UISETP.NE.AND.EX UP1, UPT, UR9, URZ, UPT, UP1 ;  /* 0x0000003f0900728c */ /* 0x000fcc000bf25310 */
[----:B------:R-:W-:-:S05]  /*f270*/  PLOP3.LUT P3, PT, PT, PT, UP1, 0x80, 0x0 ;  /* 0x000000000000781c */ /* 0x000fca0003f6f018 */
[----:B------:R-:W-:Y:S02]  /*f280*/  @UP1 ULDC.64 UR8, c[0x0][0xc08] ;  /* 0x0003020000081ab9 */ /* 0x000fe40000000a00 */
[----:B------:R-:W-:-:S06]  /*f290*/  @UP1 UIMAD.WIDE UR8, UR37, 0x4, UR8 ;  /* 0x00000004250818a5 */ /* 0x000fcc000f8e0208 */
[----:B------:R-:W-:Y:S02]  /*f2a0*/  IMAD.U32 R4, RZ, RZ, UR8 ;  /* 0x00000008ff047e24 */ /* 0x000fe4000f8e00ff */
[----:B------:R-:W-:-:S05]  /*f2b0*/  IMAD.U32 R5, RZ, RZ, UR9 ;  /* 0x00000009ff057e24 */ /* 0x000fca000f8e00ff */
[----:B------:R1:W5:Y:S01]  /*f2c0*/  @P3 LDG.E R0, desc[UR50][R4.64] ;  /* 0x0000003204003981 */ /* 0x000362000c1e1900 */
[----:B0-----:R-:W-:Y:S01]  /*f2d0*/  ISETP.NE.AND P0, PT, R11, 0x1, PT ;  /* 0x000000010b00780c */ /* 0x001fe20003f05270 */
[----:B------:R-:W-:Y:S01]  /*f2e0*/  UMOV UR4, URZ ;  /* 0x0000003f00047c82 */ /* 0x000fe20008000000 */
[----:B------:R-:W-:Y:S01]  /*f2f0*/  USHF.R.S32.HI UR12, URZ, 0x1f, UR42 ;  /* 0x0000001f3f0c7899 */ /* 0x000fe2000801142a */
[----:B------:R-:W-:-:S10]  /*f300*/  ISETP.GE.AND P1, PT, R191, 0x80, PT ;  /* 0x00000080bf00780c */ /* 0x000fd40003f26270 */
[----:B------:R-:W0:Y:S01]  /*f310*/  @P0 LDC R9, c[0x0][0xbec] ;  /* 0x0002fb00ff090b82 */ /* 0x000e220000000800 */
[----:B--2---:R-:W-:Y:S01]  /*f320*/  @P2 R2UR UR4, R6 ;  /* 0x00000000060422ca */ /* 0x004fe200000e0000 */
[----:B01----:R-:W-:-:S14]  /*f330*/  @P3 BRA `(.L_x_8138) ;  /* 0x0000000000103947 */ /* 0x003fdc0003800000 */
[----:B------:R-:W-:Y:S05]  /*f340*/  @!P2 BRA `(.L_x_8138) ;  /* 0x00000000000ca947 */ /* 0x000fea0003800000 */
[----:B------:R-:W2:Y:S04]  /*f350*/  LDG.E R5, desc[UR50][R2.64] ;  /* 0x0000003202057981 */ /* 0x000ea8000c1e1900 */
[----:B-----5:R-:W2:Y:S02]  /*f360*/  LDG.E R0, desc[UR50][R2.64+0x4] ;  /* 0x0000043202007981 */ /* 0x020ea4000c1e1900 */
[----:B--2---:R-:W-:-:S07]  /*f370*/  IMAD.IADD R0, R0, 0x1, -R5 ;  /* 0x0000000100007824 */ /* 0x004fce00078e0a05 */
.L_x_8138:
[----:B------:R-:W-:Y:S01]  /*f380*/  USHF.R.S32.HI UR8, URZ, 0x1f, UR37 ;  /* 0x0000001f3f087899 */ /* 0x000fe20008011425 */
[----:B------:R-:W-:Y:S01]  /*f390*/  BSSY B1, `(.L_x_8139) ;  /* 0x000002e000017945 */ /* 0x000fe20003800000 */
[----:B------:R-:W-:Y:S02]  /*f3a0*/  USHF.R.S32.HI UR11, URZ, 0x1f, UR4 ;  /* 0x0000001f3f0b7899 */ /* 0x000fe40008011404 */
        /* <DEDUP_REMOVED lines=12> */
[----:B------:R-:W-:Y:S01]  /*f470*/  UMOV UR8, UR4 ;  /* 0x0000000400087c82 */ /* 0x000fe20008000000 */
[----:B------:R-:W-:Y:S01]  /*f480*/  UIMAD UR10, UR12, UR16, URZ ;  /* 0x000000100c0a72a4 */ /* 0x000fe2000f8e023f */
[----:B------:R-:W-:Y:S01]  /*f490*/  IMAD.MOV.U32 R2, RZ, RZ, R4 ;  /* 0x000000ffff027224 */ /* 0x000fe200078e0004 */
[----:B------:R-:W-:Y:S02]  /*f4a0*/  UMOV UR9, UR11 ;  /* 0x0000000b00097c82 */ /* 0x000fe40008000000 */
[----:B------:R-:W-:Y:S02]  /*f4b0*/  UIMAD.WIDE.U32 UR8, UR42, UR16, UR8 ;  /* 0x000000102a0872a5 */ /* 0x000fe4000f8e0008 */
[----:B------:R-:W-:-:S03]  /*f4c0*/  UIMAD UR10, UR42, UR17, UR10 ;  /* 0x000000112a0a72a4 */ /* 0x000fc6000f8e020a */
[----:B------:R-:W-:Y:S01]  /*f4d0*/  ULDC.64 UR16, c[0x0][0xb98] ;  /* 0x0002e60000107ab9 */ /* 0x000fe20000000a00 */
[----:B------:R-:W0:Y:S01]  /*f4e0*/  @P1 LDC R3, c[0x0][0xbec] ;  /* 0x0002fb00ff031b82 */ /* 0x000e220000000800 */
[----:B------:R-:W-:Y:S02]  /*f4f0*/  UIADD3 UR9, UR9, UR10, URZ ;  /* 0x0000000a09097290 */ /* 0x000fe4000fffe03f */
[----:B------:R-:W-:Y:S02]  /*f500*/  UIMAD UR10, UR14, UR16, URZ ;  /* 0x000000100e0a72a4 */ /* 0x000fe4000f8e023f */
[----:B------:R-:W-:Y:S02]  /*f510*/  UIMAD.WIDE.U32 UR8, UR13, UR16, UR8 ;  /* 0x000000100d0872a5 */ /* 0x000fe4000f8e0008 */
[----:B------:R-:W-:Y:S01]  /*f520*/  UIMAD UR10, UR13, UR17, UR10 ;  /* 0x000000110d0a72a4 */ /* 0x000fe2000f8e020a */
[----:B------:R-:W1:Y:S02]  /*f530*/  @P1 LDC R6, c[0x0][0xbf0] ;  /* 0x0002fc00ff061b82 */ /* 0x000e640000000800 */
        /* <DEDUP_REMOVED lines=19> */
.L_x_8140:
[----:B------:R-:W-:Y:S05]  /*f670*/  BSYNC B1 ;  /* 0x0000000000017941 */ /* 0x000fea0003800000 */
.L_x_8139:
[----:B0-----:R-:W0:Y:S01]  /*f680*/  @P0 LDC R3, c[0x0][0xbf0] ;  /* 0x0002fc00ff030b82 */ /* 0x001e220000000800 */
[----:B------:R-:W-:Y:S01]  /*f690*/  ULDC.64 UR16, c[0x0][0xaa0] ;  /* 0x0002a80000107ab9 */ /* 0x000fe20000000a00 */
[----:B------:R-:W-:Y:S01]  /*f6a0*/  IMAD R2, R22, 0x20, R184 ;  /* 0x0000002016027824 */ /* 0x000fe200078e02b8 */
[----:B------:R-:W-:Y:S01]  /*f6b0*/  UIMAD UR10, UR11, UR16, URZ ;  /* 0x000000100b0a72a4 */ /* 0x000fe2000f8e023f */
[----:B------:R-:W-:Y:S01]  /*f6c0*/  BSSY B1, `(.L_x_8141) ;  /* 0x0000039000017945 */ /* 0x000fe20003800000 */
[----:B------:R-:W-:Y:S01]  /*f6d0*/  UIMAD.WIDE.U32 UR8, UR4, UR16, URZ ;  /* 0x00000010040872a5 */ /* 0x000fe2000f8e003f */
[----:B------:R-:W-:Y:S01]  /*f6e0*/  VIADD R6, R2, UR38 ;  /* 0x0000002602067c36 */ /* 0x000fe20008000000 */
[----:B------:R-:W-:-:S03]  /*f6f0*/  UIMAD UR10, UR4, UR17, UR10 ;  /* 0x00000011040a72a4 */ /* 0x000fc6000f8e020a */
[----:B------:R-:W-:Y:S01]  /*f700*/  ULDC.64 UR16, c[0x0][0xae8] ;  /* 0x0002ba0000107ab9 */ /* 0x000fe20000000a00 */
[----:B------:R-:W-:Y:S01]  /*f710*/  UIADD3 UR9, UR9, UR10, URZ ;  /* 0x0000000a09097290 */ /* 0x000fe2000fffe03f */
[----:B------:R-:W-:Y:S01]  /*f720*/  @P0 IMAD.HI.U32 R2, R6, R9, RZ ;  /* 0x0000000906020227 */ /* 0x000fe200078e00ff */
[----:B------:R-:W-:Y:S02]  /*f730*/  UIMAD UR4, UR12, UR16, URZ ;  /* 0x000000100c0472a4 */ /* 0x000fe4000f8e023f */
        /* <DEDUP_REMOVED lines=49> */
.L_x_8142:
[----:B------:R-:W-:Y:S05]  /*fa50*/  BSYNC B1 ;  /* 0x0000000000017941 */ /* 0x000fea0003800000 */
.L_x_8141:
        /* <DEDUP_REMOVED lines=13> */
.L_x_8144:
[----:B------:R-:W-:Y:S05]  /*fb30*/  BSYNC B1 ;  /* 0x0000000000017941 */ /* 0x000fea0003800000 */
.L_x_8143:
        /* <DEDUP_REMOVED lines=13> */
.L_x_8146:
[----:B------:R-:W-:Y:S05]  /*fc10*/  BSYNC B1 ;  /* 0x0000000000017941 */ /* 0x000fea0003800000 */
.L_x_8145:
[----:B0-----:R-:W-:Y:S01]  /*fc20*/  VIADD R0, R6, 0x60 ;  /* 0x0000006006007836 */ /* 0x001fe20000000000 */
[----:B--2-4-:R-:W0:Y:S04]  /*fc30*/  SHFL.IDX PT, R5, R5, 0x3, 0x181f ;  /* 0x00781f0005057f89 */ /* 0x014e2800000e0000 */
[----:B------:R-:W-:Y:S01]  /*fc40*/  ISETP.GE.AND P0, PT, R0, R11, PT ;  /* 0x0000000b0000720c */ /* 0x000fe20003f06270 */
[----:B-1-3--:R1:W2:-:S12]  /*fc50*/  SHFL.IDX PT, R2, R4, 0x3, 0x181f ;  /* 0x00781f0004027f89 */ /* 0x00a29800000e0000 */
[----:B-1----:R-:W-:Y:S05]  /*fc60*/  @P0 BRA `(.L_x_8137) ;  /* 0x0000000000240947 */ /* 0x002fea0003800000 */
[----:B------:R-:W-:Y:S02]  /*fc70*/  ULDC UR4, c[0x0][0xac8] ;  /* 0x0002b20000047ab9 */ /* 0x000fe40000000800 */
        /* <DEDUP_REMOVED lines=8> */
.L_x_8137:
[----:B------:R-:W-:Y:S05]  /*fd00*/  BSYNC B0 ;  /* 0x0000000000007941 */ /* 0x000fea0003800000 */
.L_x_8128:
[----:B------:R-:W-:Y:S02]  /*fd10*/  ULDC UR4, c[0x0][0xc3c] ;  /* 0x00030f0000047ab9 */ /* 0x000fe40000000800 */
[----:B------:R-:W-:-:S06]  /*fd20*/  UISETP.GE.AND UP0, UPT, UR6, UR4, UPT ;  /* 0x000000040600728c */ /* 0x000fcc000bf06270 */
[----:B------:R-:W-:-:S13]  /*fd30*/  PLOP3.LUT P0, PT, PT, PT, UP0, 0x80, 0x0 ;  /* 0x000000000000781c */ /* 0x000fda0003f0f008 */
[----:B------:R-:W-:Y:S05]  /*fd40*/  @!P0 BRA `(.L_x_8147) ;  /* 0xffffff1000308947 */ /* 0x000fea000383ffff */
[----:B------:R-:W-:Y:S05]  /*fd50*/  EXIT ;  /* 0x000000000000794d */ /* 0x000fea0003800000 */
.L_x_8046:
        /* <DEDUP_REMOVED lines=18> */
.L_x_8148:
[----:B------:R-:W1:Y:S01]  /*fe80*/  S2R R0, SR_TID.X ;  /* 0x0000000000007919 */ /* 0x000e620000002100 */
[----:B------:R-:W-:Y:S01]  /*fe90*/  ULDC UR4, c[0x0][0xc3c] ;  /* 0x00030f0000047ab9 */ /* 0x000fe20000000800 */
[----:B------:R-:W2:Y:S01]  /*fea0*/  S2UR UR6, SR_CTAID.X ;  /* 0x00000000000679c3 */ /* 0x000ea20000002500 */
[----:B------:R-:W-:Y:S01]  /*feb0*/  ULDC UR5, c[0x0][0xc38] ;  /* 0x00030e0000057ab9 */ /* 0x000fe20000000800 */
[----:B-1----:R-:W-:-:S04]  /*fec0*/  LOP3.LUT R0, R0, 0x1f, RZ, 0xc0, !PT ;  /* 0x0000001f00007812 */ /* 0x002fc800078ec0ff */
[----:B------:R-:W-:-:S04]  /*fed0*/  ISETP.NE.AND P0, PT, R0, 0x1f, PT ;  /* 0x0000001f0000780c */ /* 0x000fc80003f05270 */
[----:B------:R-:W-:-:S13]  /*fee0*/  ISETP.GE.OR P1, PT, R0, UR4, !P0 ;  /* 0x0000000400007c0c */ /* 0x000fda000c726670 */
[----:B0-----:R-:W0:Y:S02]  /*fef0*/  @!P1 LDC.64 R2, c[0x0][0xc80] ;  /* 0x00032000ff029b82 */ /* 0x001e240000000a00 */
[----:B0-----:R-:W-:-:S05]  /*ff00*/  @!P1 IMAD.WIDE.U32 R2, R0, 0x4, R2 ;  /* 0x0000000400029825 */ /* 0x001fca00078e0002 */
[----:B------:R-:W3:Y:S01]  /*ff10*/  @!P1 LDG.E R4, desc[UR50][R2.64] ;  /* 0x0000003202049981 */ /* 0x000ee2000c1e1900 */
[C---:B------:R-:W-:Y:S01]  /*ff20*/  ISETP.NE.AND P1, PT, R0.reuse, RZ, PT ;  /* 0x000000ff0000720c */ /* 0x040fe20003f25270 */
[----:B------:R-:W-:Y:S01]  /*ff30*/  UMOV UR4, URZ ;  /* 0x0000003f00047c82 */ /* 0x000fe20008000000 */
[C---:B------:R-:W-:Y:S01]  /*ff40*/  ISETP.GE.U32.AND P2, PT, R0.reuse, 0x2, PT ;  /* 0x000000020000780c */ /* 0x040fe20003f46070 */
[----:B------:R-:W-:Y:S01]  /*ff50*/  IMAD.MOV.U32 R16, RZ, RZ, RZ ;  /* 0x000000ffff107224 */ /* 0x000fe200078e00ff */
[C---:B------:R-:W-:Y:S02]  /*ff60*/  ISETP.GE.U32.AND P3, PT, R0.reuse, 0x4, PT ;  /* 0x000000040000780c */ /* 0x040fe40003f66070 */
[C---:B------:R-:W-:Y:S02]  /*ff70*/  ISETP.GE.U32.AND P4, PT, R0.reuse, 0x8, PT ;  /* 0x000000080000780c */ /* 0x040fe40003f86070 */
[----:B------:R-:W-:Y:S01]  /*ff80*/  ISETP.GE.U32.AND P5, PT, R0, 0x10, PT ;  /* 0x000000100000780c */ /* 0x000fe20003fa6070 */
[----:B---3--:R-:W0:Y:S02]  /*ff90*/  SHFL.UP PT, R5, R4, 0x1, RZ ;  /* 0x0420000004057989 */ /* 0x008e2400000e00ff */
        /* <DEDUP_REMOVED lines=17> */
[----:B--2---:R-:W-:-:S13]  /*100b0*/  ISETP.GT.AND P6, PT, R6, UR6, PT ;  /* 0x0000000606007c0c */ /* 0x004fda000bfc4270 */
[----:B------:R-:W-:Y:S05]  /*100c0*/  @P6 BRA `(.L_x_8150) ;  /* 0x00000000009c6947 */ /* 0x000fea0003800000 */
[----:B------:R-:W0:Y:S01]  /*100d0*/  LDC R5, c[0x0][0xc3c] ;  /* 0x00030f00ff057b82 */ /* 0x000e220000000800 */
[----:B------:R-:W-:Y:S01]  /*100e0*/  IMAD.MOV.U32 R6, RZ, RZ, R3 ;  /* 0x000000ffff067224 */ /* 0x000fe200078e0003 */
[----:B------:R-:W-:Y:S01]  /*100f0*/  UMOV UR4, URZ ;  /* 0x0000003f00047c82 */ /* 0x000fe20008000000 */
[----:B------:R-:W-:Y:S01]  /*10100*/  ULDC UR7, c[0x0][0xc3c] ;  /* 0x00030f0000077ab9 */ /* 0x000fe20000000800 */
[----:B------:R-:W-:-:S05]  /*10110*/  ULDC UR5, c[0x0][0xc38] ;  /* 0x00030e0000057ab9 */ /* 0x000fca0000000800 */
.L_x_8154:
        /* <DEDUP_REMOVED lines=12> */
.L_x_8153:
[----:B------:R-:W-:Y:S05]  /*101e0*/  BSYNC B0 ;  /* 0x0000000000007941 */ /* 0x000fea0003800000 */
.L_x_8152:
        /* <DEDUP_REMOVED lines=21> */
.L_x_8150:
        /* <DEDUP_REMOVED lines=20> */
.L_x_8155:
[--C-:B-12---:R-:W-:Y:S02]  /*10480*/  IMAD.MOV R5, RZ, RZ, -R3.reuse ;  /* 0x000000ffff057224 */ /* 0x106fe400078e0a03 */
[----:B---3--:R-:W-:Y:S01]  /*10490*/  IMAD R16, R16, UR5, R6 ;  /* 0x0000000510107c24 */ /* 0x008fe2000f8e0206 */
[----:B------:R-:W-:Y:S01]  /*104a0*/  IABS R6, R8 ;  /* 0x0000000800067213 */ /* 0x000fe20000000000 */
[----:B------:R-:W-:Y:S02]  /*104b0*/  IMAD R5, R5, R10, RZ ;  /* 0x0000000a05057224 */ /* 0x000fe400078e02ff */
[----:B------:R-:W-:Y:S02]  /*104c0*/  IMAD.MOV.U32 R2, RZ, RZ, RZ ;  /* 0x000000ffff027224 */ /* 0x000fe400078e00ff */
        /* <DEDUP_REMOVED lines=20> */
[----:B------:R-:W-:-:S04]  /*10610*/  VIADDMNMX R9, R10, UR5, R9, PT ;  /* 0x000000050a097c46 */ /* 0x000fc8000b800109 */
[-C--:B------:R-:W-:Y:S02]  /*10620*/  IABS R7, R9.reuse ;  /* 0x0000000900077213 */ /* 0x080fe40000000000 */
[----:B------:R-:W-:Y:S02]  /*10630*/  IABS R8, R9 ;  /* 0x0000000900087213 */ /* 0x000fe40000000000 */
[----:B------:R-:W1:Y:S03]  /*10640*/  I2F.RP R10, R7 ;  /* 0x00000007000a7306 */ /* 0x000e660000209400 */
[----:B------:R-:W-:-:S05]  /*10650*/  IMAD.MOV R8, RZ, RZ, -R8 ;  /* 0x000000ffff087224 */ /* 0x000fca00078e0a08 */
[----:B-1----:R-:W1:Y:S02]  /*10660*/  MUFU.RCP R10, R10 ;  /* 0x0000000a000a7308 */ /* 0x002e640000001000 */
[----:B-1----:R-:W-:-:S06]  /*10670*/  VIADD R3, R10, 0xffffffe ;  /* 0x0ffffffe0a037836 */ /* 0x002fcc0000000000 */
[----:B------:R-:W1:Y:S02]  /*10680*/  F2I.FTZ.U32.TRUNC.NTZ R3, R3 ;  /* 0x0000000300037305 */ /* 0x000e64000021f000 */
[----:B-1----:R-:W-:-:S04]  /*10690*/  IMAD.MOV R2, RZ, RZ, -R3 ;  /* 0x000000ffff027224 */ /* 0x002fc800078e0a03 */
[----:B------:R-:W-:Y:S02]  /*106a0*/  IMAD R11, R2, R7, RZ ;  /* 0x00000007020b7224 */ /* 0x000fe400078e02ff */
[----:B------:R-:W-:-:S04]  /*106b0*/  IMAD.MOV.U32 R2, RZ, RZ, RZ ;  /* 0x000000ffff027224 */ /* 0x000fc800078e00ff */
[----:B------:R-:W-:Y:S01]  /*106c0*/  IMAD.HI.U32 R2, R3, R11, R2 ;  /* 0x0000000b03027227 */ /* 0x000fe200078e0002 */
[----:B------:R-:W-:Y:S02]  /*106d0*/  IABS R11, R5 ;  /* 0x00000005000b7213 */ /* 0x000fe40000000000 */
[C---:B------:R-:W-:Y:S01]  /*106e0*/  LOP3.LUT R3, R5.reuse, R9, RZ, 0x3c, !PT ;  /* 0x0000000905037212 */ /* 0x040fe200078e3cff */
[----:B------:R-:W-:Y:S02]  /*106f0*/  IMAD.IADD R5, R5, 0x1, R6 ;  /* 0x0000000105057824 */ /* 0x000fe400078e0206 */
        /* <DEDUP_REMOVED lines=16> */
.L_x_8151:
[----:B------:R-:W-:Y:S02]  /*10800*/  IMAD.MOV.U32 R17, RZ, RZ, RZ ;  /* 0x000000ffff117224 */ /* 0x000fe400078e00ff */
[----:B------:R-:W-:Y:S02]  /*10810*/  IMAD.U32 R16, RZ, RZ, UR6 ;  /* 0x00000006ff107e24 */ /* 0x000fe4000f8e00ff */
[----:B------:R-:W-:-:S07]  /*10820*/  IMAD.MOV.U32 R18, RZ, RZ, RZ ;  /* 0x000000ffff127224 */ /* 0x000fce00078e00ff */
.L_x_8156:
[----:B------:R-:W-:-:S13]  /*10830*/  ISETP.NE.AND P0, PT, R0, RZ, PT ;  /* 0x000000ff0000720c */ /* 0x000fda0003f05270 */
[----:B------:R-:W1:Y:S01]  /*10840*/  @!P0 S2R R3, SR_CgaCtaId ;  /* 0x0000000000038919 */ /* 0x000e620000008800 */
[----:B------:R-:W-:-:S04]  /*10850*/  @!P0 MOV R0, 0x400 ;  /* 0x0000040000008802 */ /* 0x000fc80000000f00 */
[----:B-1----:R-:W-:-:S05]  /*10860*/  @!P0 LEA R0, R3, R0, 0x18 ;  /* 0x0000000003008211 */ /* 0x002fca00078ec0ff */
[----:B------:R1:W-:Y:S01]  /*10870*/  @!P0 STS.128 [R0+0x288d0], R16 ;  /* 0x0288d01000008388 */ /* 0x0003e20000000c00 */
[----:B------:R-:W-:Y:S06]  /*10880*/  BAR.ARV 0x5, 0x180 ;  /* 0x0146000000007b1d */ /* 0x000fec0000002000 */
.L_x_8149:
        /* <DEDUP_REMOVED lines=27> */
[----:B------:R0:W-:Y:S01]  /*10a40*/  STL [R1], R4 ;  /* 0x0000000401007387 */ /* 0x0001e20000100800 */
[----:B------:R-:W-:-:S03]  /*10a50*/  IMAD.MOV.U32 R2, RZ, RZ, 0x1 ;  /* 0x00000001ff027424 */ /* 0x000fc600078e00ff */
[----:B------:R0:W-:Y:S04]  /*10a60*/  STL [R1+0x24], R3 ;  /* 0x0000240301007387 */ /* 0x0001e80000100800 */
[----:B------:R0:W-:Y:S04]  /*10a70*/  STL [R1+0x3c], RZ ;  /* 0x00003cff01007387 */ /* 0x0001e80000100800 */
[----:B------:R0:W-:Y:S04]  /*10a80*/  STL [R1+0x10], R2 ;  /* 0x0000100201007387 */ /* 0x0001e80000100800 */
[----:B------:R0:W-:Y:S02]  /*10a90*/  STL [R1+0x4], RZ ;  /* 0x000004ff01007387 */ /* 0x0001e40000100800 */
.L_x_8264:
[----:B------:R-:W-:Y:S05]  /*10aa0*/  YIELD ;  /* 0x0000000000007946 */ /* 0x000fea0003800000 */
[----:B------:R-:W-:Y:S01]  /*10ab0*/  ULDC.64 UR4, c[0x0][0xa28] ;  /* 0x00028a0000047ab9 */ /* 0x000fe20000000a00 */
[----:B--2---:R-:W-:Y:S01]  /*10ac0*/  IMAD.MOV.U32 R0, RZ, RZ, RZ ;  /* 0x000000ffff007224 */ /* 0x004fe200078e00ff */
[----:B------:R-:W-:Y:S01]  /*10ad0*/  ISETP.NE.U32.AND P0, PT, RZ, UR4, PT ;  /* 0x00000004ff007c0c */ /* 0x000fe2000bf05070 */
[----:B0-----:R-:W0:Y:S01]  /*10ae0*/  LDC.64 R4, c[0x0][0xa00] ;  /* 0x00028000ff047b82 */ /* 0x001e220000000a00 */
[----:B-1----:R-:W-:Y:S01]  /*10af0*/  CS2R R8, SRZ ;  /* 0x0000000000087805 */ /* 0x002fe2000001ff00 */
[----:B------:R-:W-:Y:S01]  /*10b00*/  ULDC.64 UR6, c[0x0][0xa08] ;  /* 0x0002820000067ab9 */ /* 0x000fe20000000a00 */
[----:B------:R-:W-:Y:S01]  /*10b10*/  ISETP.NE.AND.EX P0, PT, RZ, UR5, PT, P0 ;  /* 0x00000005ff007c0c */ /* 0x000fe2000bf05300 */
[----:B------:R-:W-:-:S12]  /*10b20*/  ULDC.64 UR4, c[0x0][0xa18] ;  /* 0x0002860000047ab9 */ /* 0x000fd80000000a00 */
        /* <DEDUP_REMOVED lines=12> */
[----:B---3--:R-:W1:Y:S08]  /*10bf0*/  @P2 LDC.64 R6, c[0x0][0xa18] ;  /* 0x00028600ff062b82 */ /* 0x008e700000000a00 */
        /* <DEDUP_REMOVED lines=19> */
[----:B------:R-:W0:Y:S04]  /*10d30*/  LDG.E R7, desc[UR50][R4.64] ;  /* 0x0000003204077981 */ /* 0x000e28000c1e1900 */
[----:B------:R-:W0:Y:S02]  /*10d40*/  LDG.E R4, desc[UR50][R4.64+0x4] ;  /* 0x0000043204047981 */ /* 0x000e24000c1e1900 */
[----:B0-----:R-:W-:-:S05]  /*10d50*/  IMAD.IADD R9, R4, 0x1, -R7 ;  /* 0x0000000104097824 */ /* 0x001fca00078e0a07 */
[----:B------:R1:W-:Y:S02]  /*10d60*/  STL [R1+0x30], R9 ;  /* 0x0000300901007387 */ /* 0x0003e40000100800 */
.L_x_8158:
[----:B-----5:R-:W-:Y:S01]  /*10d70*/  IMAD.IADD R4, R8, 0x1, R0 ;  /* 0x0000000108047824 */ /* 0x020fe200078e0200 */
[----:B------:R-:W-:Y:S02]  /*10d80*/  ULDC.64 UR4, c[0x0][0xa20] ;  /* 0x0002880000047ab9 */ /* 0x000fe40000000a00 */
[----:B------:R-:W-:Y:S02]  /*10d90*/  ISETP.NE.U32.AND P0, PT, RZ, UR4, PT ;  /* 0x00000004ff007c0c */ /* 0x000fe4000bf05070 */
[----:B------:R2:W-:Y:S02]  /*10da0*/  STL [R1+0x14], R4 ;  /* 0x0000140401007387 */ /* 0x0005e40000100800 */
[----:B------:R-:W-:-:S13]  /*10db0*/  ISETP.NE.AND.EX P0, PT, RZ, UR5, PT, P0 ;  /* 0x00000005ff007c0c */ /* 0x000fda000bf05300 */
[----:B--2---:R-:W-:Y:S05]  /*10dc0*/  @!P0 BRA `(.L_x_8159) ;  /* 0x0000000000108947 */ /* 0x004fea0003800000 */
[----:B------:R-:W2:Y:S02]  /*10dd0*/  LDC.64 R2, c[0x0][0xa20] ;  /* 0x00028800ff027b82 */ /* 0x000ea40000000a00 */
[----:B--2---:R-:W-:-:S05]  /*10de0*/  IMAD.WIDE R2, R19, 0x4, R2 ;  /* 0x0000000413027825 */ /* 0x004fca00078e0202 */
[----:B------:R2:W5:Y:S01]  /*10df0*/  LDG.E R6, desc[UR50][R2.64] ;  /* 0x0000003202067981 */ /* 0x000562000c1e1900 */
[----:B------:R-:W-:Y:S05]  /*10e00*/  BRA `(.L_x_8160) ;  /* 0x0000000000107947 */ /* 0x000fea0003800000 */
.L_x_8159:
[----:B------:R-:W-:Y:S05]  /*10e10*/  @!P1 BRA `(.L_x_8160) ;  /* 0x00000000000c9947 */ /* 0x000fea0003800000 */
[----:B------:R-:W2:Y:S04]  /*10e20*/  LDG.E R6, desc[UR50][R2.64] ;  /* 0x0000003202067981 */ /* 0x000ea8000c1e1900 */
[----:B------:R-:W2:Y:S02]  /*10e30*/  LDG.E R2, desc[UR50][R2.64+0x4] ;  /* 0x0000043202027981 */ /* 0x000ea4000c1e1900 */
[----:B--2---:R-:W-:-:S07]  /*10e40*/  IMAD.IADD R6, R2, 0x1, -R6 ;  /* 0x0000000102067824 */ /* 0x004fce00078e0a06 */
.L_x_8160:
        /* <DEDUP_REMOVED lines=28> */
.L_x_8163:
[----:B------:R-:W-:-:S13]  /*11010*/  ISETP.NE.AND P0, PT, R3, 0x1, PT ;  /* 0x000000010300780c */ /* 0x000fda0003f05270 */
[----:B------:R-:W2:Y:S02]  /*11020*/  @P0 LDC.64 R4, c[0x0][0x9e8] ;  /* 0x00027a00ff040b82 */ /* 0x000ea40000000a00 */
[----:B--2---:R-:W-:-:S05]  /*11030*/  @P0 IMAD.HI.U32 R4, R7, R4, RZ ;  /* 0x0000000407040227 */ /* 0x004fca00078e00ff */
[----:B------:R-:W-:-:S07]  /*11040*/  @P0 SHF.R.U32.HI R7, RZ, R5, R4 ;  /* 0x00000005ff070219 */ /* 0x000fce0000011604 */
.L_x_8164:
[----:B------:R-:W-:Y:S05]  /*11050*/  BSYNC B0 ;  /* 0x0000000000007941 */ /* 0x000fea0003800000 */
.L_x_8162:
[----:B------:R-:W-:-:S05]  /*11060*/  IMAD R7, R7, R3, R3 ;  /* 0x0000000307077224 */ /* 0x000fca00078e0203 */
[----:B------:R-:W-:-:S07]  /*11070*/  VIMNMX R2, R2, R7, PT ;  /* 0x0000000702027248 */ /* 0x000fce0003fe0100 */
.L_x_8161:
[----:B------:R-:W2:Y:S01]  /*11080*/  @P1 LDC R5, c[0x0][0x44c] ;  /* 0x00011300ff051b82 */ /* 0x000ea20000000800 */
[----:B------:R-:W-:Y:S01]  /*11090*/  IMAD.MOV.U32 R6, RZ, RZ, R8 ;  /* 0x000000ffff067224 */ /* 0x000fe200078e0008 */
[----:B------:R-:W-:-:S06]  /*110a0*/  ULDC UR4, c[0x0][0x9dc] ;  /* 0x0002770000047ab9 */ /* 0x000fcc0000000800 */
[----:B------:R-:W3:Y:S01]  /*110b0*/  @P1 LDC R4, c[0x0][0x450] ;  /* 0x00011400ff041b82 */ /* 0x000ee20000000800 */
[----:B--2---:R-:W-:-:S05]  /*110c0*/  @P1 IMAD.HI.U32 R5, R8, R5, RZ ;  /* 0x0000000508051227 */ /* 0x004fca00078e00ff */
        /* <DEDUP_REMOVED lines=24> */
.L_x_8167:
[----:B------:R-:W-:-:S13]  /*11250*/  ISETP.NE.AND P0, PT, R3, 0x1, PT ;  /* 0x000000010300780c */ /* 0x000fda0003f05270 */
[----:B------:R-:W3:Y:S02]  /*11260*/  @P0 LDC.64 R4, c[0x0][0x9e8] ;  /* 0x00027a00ff040b82 */ /* 0x000ee40000000a00 */
[----:B---3--:R-:W-:-:S05]  /*11270*/  @P0 IMAD.HI.U32 R4, R2, R4, RZ ;  /* 0x0000000402040227 */ /* 0x008fca00078e00ff */
[----:B------:R-:W-:-:S07]  /*11280*/  @P0 SHF.R.U32.HI R2, RZ, R5, R4 ;  /* 0x00000005ff020219 */ /* 0x000fce0000011604 */
.L_x_8168:
[----:B------:R-:W-:Y:S05]  /*11290*/  BSYNC B0 ;  /* 0x0000000000007941 */ /* 0x000fea0003800000 */
.L_x_8166:
[----:B------:R-:W-:-:S05]  /*112a0*/  IMAD R2, R2, R3, RZ ;  /* 0x0000000302027224 */ /* 0x000fca00078e02ff */
[----:B------:R-:W-:-:S07]  /*112b0*/  VIMNMX R0, R0, R2, !PT ;  /* 0x0000000200007248 */ /* 0x000fce0007fe0100 */
.L_x_8165:
        /* <DEDUP_REMOVED lines=15> */
[----:B------:R-:W3:Y:S02]  /*113b0*/  FLO.U32 R0, UR4 ;  /* 0x0000000400007d00 */ /* 0x000ee400080e0000 */
        /* <DEDUP_REMOVED lines=9> */
.L_x_8170:
        /* <DEDUP_REMOVED lines=21> */
.L_x_8173:
[----:B------:R-:W-:Y:S05]  /*115a0*/  BSYNC B6 ;  /* 0x0000000000067941 */ /* 0x000fea0003800000 */
.L_x_8172:
        /* <DEDUP_REMOVED lines=20> */
.L_x_8176:
        /* <DEDUP_REMOVED lines=15> */
.L_x_8175:
[----:B------:R-:W-:Y:S05]  /*117e0*/  BSYNC B6 ;  /* 0x0000000000067941 */ /* 0x000fea0003800000 */
.L_x_8174:
[----:B------:R-:W-:Y:S01]  /*117f0*/  ULDC.64 UR4, c[0x0][0x9f8] ;  /* 0x00027e0000047ab9 */ /* 0x000fe20000000a00 */
[----:B------:R-:W3:Y:S01]  /*11800*/  LDL R17, [R1+0x28] ;  /* 0x0000280001117983 */ /* 0x000ee20000100800 */
[----:B------:R-:W-:Y:S01]  /*11810*/  ISETP.NE.U32.AND P0, PT, RZ, UR4, PT ;  /* 0x00000004ff007c0c */ /* 0x000fe2000bf05070 */
[----:B--2---:R-:W-:-:S03]  /*11820*/  IMAD.MOV.U32 R7, RZ, RZ, R19 ;  /* 0x000000ffff077224 */ /* 0x004fc600078e0013 */
        /* <DEDUP_REMOVED lines=19> */
.L_x_8280:
        /* <DEDUP_REMOVED lines=11> */
.L_x_8283:
[----:B------:R-:W-:Y:S05]  /*11a10*/  @!P6 BRA `(.L_x_8178) ;  /* 0x000000040020e947 */ /* 0x000fea0003800000 */
[----:B------:R-:W-:-:S04]  /*11a20*/  ISETP.NE.U32.AND P0, PT, R2, RZ, PT ;  /* 0x000000ff0200720c */ /* 0x000fc80003f05070 */
[----:B------:R-:W-:-:S13]  /*11a30*/  ISETP.NE.AND.EX P0, PT, R3, RZ, PT, P0 ;  /* 0x000000ff0300720c */ /* 0x000fda0003f05300 */
[----:B------:R-:W-:Y:S05]  /*11a40*/  @!P0 BRA `(.L_x_8180) ;  /* 0x0000000000508947 */ /* 0x000fea0003800000 */
[----:B------:R-:W3:Y:S01]  /*11a50*/  LDC R6, c[0x0][0x43c] ;  /* 0x00010f00ff067b82 */ /* 0x000ee20000000800 */
[----:B01----:R-:W-:Y:S01]  /*11a60*/  IMAD.MOV.U32 R9, RZ, RZ, R0 ;  /* 0x000000ffff097224 */ /* 0x003fe200078e0000 */
[----:B------:R-:W-:-:S03]  /*11a70*/  ULDC.64 UR4, c[0x0][0x428] ;  /* 0x00010a0000047ab9 */ /* 0x000fc60000000a00 */
        /* <DEDUP_REMOVED lines=17> */
.L_x_8180:
[----:B--2---:R-:W2:Y:S04]  /*11b90*/  LDL R7, [R1] ;  /* 0x0000000001077983 */ /* 0x004ea80000100800 */
[----:B----4-:R-:W2:Y:S04]  /*11ba0*/  LDL R0, [R1+0x4] ;  /* 0x0000040001007983 */ /* 0x010ea80000100800 */
[----:B---3--:R-:W3:Y:S01]  /*11bb0*/  LDL R2, [R1+0x10] ;  /* 0x0000100001027983 */ /* 0x008ee20000100800 */
[----:B--2---:R-:W-:Y:S01]  /*11bc0*/  IMAD R0, R0, 0x8, R7 ;  /* 0x0000000800007824 */ /* 0x004fe200078e0207 */
[----:B---3--:R-:W-:-:S04]  /*11bd0*/  SHF.L.U32 R2, R2, 0x1f, RZ ;  /* 0x0000001f02027819 */ /* 0x008fc800000006ff */
[----:B------:R-:W2:Y:S02]  /*11be0*/  SYNCS.PHASECHK.TRANS64.TRYWAIT P0, [R0+URZ+0x28840], R2 ;  /* 0x02884002000075a7 */ /* 0x000ea4000800017f */
[----:B--2---:R-:W-:Y:S05]  /*11bf0*/  @!P0 BRA `(.L_x_8181) ;  /* 0x00000048007c8947 */ /* 0x004fea0003800000 */
.L_x_8284:
        /* <DEDUP_REMOVED lines=11> */
.L_x_8182:
[----:B------:R-:W3:Y:S04]  /*11cb0*/  LDL R5, [R1] ;  /* 0x0000000001057983 */ /* 0x000ee80000100800 */
[----:B------:R-:W3:Y:S04]  /*11cc0*/  LDL R4, [R1+0x4] ;  /* 0x0000040001047983 */ /* 0x000ee80000100800 */
[----:B------:R-:W4:Y:S04]  /*11cd0*/  LDL R6, [R1+0x8] ;  /* 0x0000080001067983 */ /* 0x000f280000100800 */
[----:B------:R-:W4:Y:S04]  /*11ce0*/  LDL R3, [R1+0x14] ;  /* 0x0000140001037983 */ /* 0x000f280000100800 */
[----:B--2---:R-:W2:Y:S01]  /*11cf0*/  LDL.LU R2, [R1+0x18] ;  /* 0x0000180001027983 */ /* 0x004ea20000300800 */
[----:B------:R-:W-:-:S02]  /*11d00*/  R2UR UR9, R0 ;  /* 0x00000000000972ca */ /* 0x000fc400000e0000 */
[----:B------:R-:W-:Y:S01]  /*11d10*/  PLOP3.LUT P0, PT, PT, PT, PT, 0x80, 0x0 ;  /* 0x000000000000781c */ /* 0x000fe20003f0f070 */
[----:B------:R-:W-:Y:S01]  /*11d20*/  UIADD3 UR4, UP0, UR38, 0x370, URZ ;  /* 0x0000037026047890 */ /* 0x000fe2000ff1e03f */
[----:B------:R-:W-:Y:S02]  /*11d30*/  R2UR UR12, R18 ;  /* 0x00000000120c72ca */ /* 0x000fe400000e0000 */
[----:B-----5:R-:W-:-:S07]  /*11d40*/  R2UR UR13, R17 ;  /* 0x00000000110d72ca */ /* 0x020fce00000e0000 */
[----:B------:R-:W-:Y:S01]  /*11d50*/  UIADD3 UR9, UR9, 0x28830, URZ ;  /* 0x0002883009097890 */ /* 0x000fe2000fffe03f */
[----:B------:R-:W-:Y:S01]  /*11d60*/  UMOV UR10, URZ ;  /* 0x0000003f000a7c82 */ /* 0x000fe20008000000 */
[----:B------:R-:W-:Y:S01]  /*11d70*/  UMOV UR7, 0x14f00000 ;  /* 0x14f0000000077882 */ /* 0x000fe20000000000 */
[----:B------:R-:W-:Y:S01]  /*11d80*/  UMOV UR15, 0x40 ;  /* 0x00000040000f7882 */ /* 0x000fe20000000000 */
[----:B---3--:R-:W-:Y:S01]  /*11d90*/  IMAD R0, R4, 0x8000, R5 ;  /* 0x0000800004007824 */ /* 0x008fe200078e0205 */
[----:B----4-:R-:W-:-:S04]  /*11da0*/  R2UR UR11, R6 ;  /* 0x00000000060b72ca */ /* 0x010fc800000e0000 */
[----:B------:R-:W-:Y:S02]  /*11db0*/  R2UR UR6, R0 ;  /* 0x00000000000672ca */ /* 0x000fe400000e0000 */
[----:B------:R-:W-:Y:S02]  /*11dc0*/  R2UR UR5, R3 ;  /* 0x00000000030572ca */ /* 0x000fe400000e0000 */
[----:B--2---:R-:W-:-:S09]  /*11dd0*/  LOP3.LUT R2, R2, 0xfffffffe, RZ, 0xc0, !PT ;  /* 0xfffffffe02027812 */ /* 0x004fd200078ec0ff */
[----:B------:R-:W-:Y:S02]  /*11de0*/  UIADD3 UR8, UR6, 0x18400, URZ ;  /* 0x0001840006087890 */ /* 0x000fe4000fffe03f */
[----:B------:R-:W-:Y:S02]  /*11df0*/  ULEA UR11, UR11, UR5, 0x7 ;  /* 0x000000050b0b7291 */ /* 0x000fe4000f8e383f */
[----:B------:R-:W-:Y:S02]  /*11e00*/  UIADD3.X UR5, URZ, UR39, URZ, UP0, !UPT ;  /* 0x000000273f057290 */ /* 0x000fe400087fe43f */
[----:B------:R-:W-:Y:S01]  /*11e10*/  UIADD3 UR14, UR6, 0x1c400, URZ ;  /* 0x0001c400060e7890 */ /* 0x000fe2000fffe03f */
[----:B------:R-:W-:Y:S02]  /*11e20*/  @P0 LOP3.LUT R2, R2, 0x1, RZ, 0xfc, !PT ;  /* 0x0000000102020812 */ /* 0x000fe400078efcff */
[----:B------:R-:W-:-:S04]  /*11e30*/  UMOV UR6, 0x0 ;  /* 0x0000000000067882 */ /* 0x000fc80000000000 */
[----:B------:R2:W-:Y:S01]  /*11e40*/  UTMALDG.4D [UR8], [UR4], desc[UR6] ;  /* 0x00000608040075b4 */ /* 0x0005e20008019000 */
[----:B------:R3:W-:Y:S01]  /*11e50*/  STL [R1+0x18], R2 ;  /* 0x0000180201007387 */ /* 0x0007e20000100800 */
[----:B--2---:R-:W-:Y:S01]  /*11e60*/  UMOV UR8, UR14 ;  /* 0x0000000e00087c82 */ /* 0x004fe20008000000 */
[----:B------:R-:W-:Y:S02]  /*11e70*/  UMOV UR10, UR15 ;  /* 0x0000000f000a7c82 */ /* 0x000fe40008000000 */
[----:B------:R3:W-:Y:S01]  /*11e80*/  UTMALDG.4D [UR8], [UR4], desc[UR6] ;  /* 0x00000608040075b4 */ /* 0x0007e20008019000 */
[----:B------:R-:W-:Y:S02]  /*11e90*/  NOP ;  /* 0x0000000000007918 */ /* 0x000fe40000000000 */
.L_x_8178:
[----:B----4-:R-:W4:Y:S04]  /*11ea0*/  LDL R0, [R1] ;  /* 0x0000000001007983 */ /* 0x010f280000100800 */
[----:B------:R-:W5:Y:S01]  /*11eb0*/  LDL.LU R3, [R1+0x34] ;  /* 0x0000340001037983 */ /* 0x000f620000300800 */
[----:B------:R-:W-:Y:S05]  /*11ec0*/  WARPSYNC.ALL ;  /* 0x0000000000007948 */ /* 0x000fea0003800000 */
[----:B---3--:R-:W-:Y:S01]  /*11ed0*/  ULDC.64 UR4, c[0x0][0x298] ;  /* 0x0000a60000047ab9 */ /* 0x008fe20000000a00 */
[----:B------:R-:W-:Y:S01]  /*11ee0*/  BSSY B6, `(.L_x_8183) ;  /* 0x000001c000067945 */ /* 0x000fe20003800000 */
[----:B------:R-:W-:Y:S01]  /*11ef0*/  BAR.SYNC.DEFER_BLOCKING 0x8, 0x180 ;  /* 0x0206000000007b1d */ /* 0x000fe20000010000 */
[----:B----4-:R-:W-:Y:S01]  /*11f00*/  VIADD R0, R0, 0x10400 ;  /* 0x0001040000007836 */ /* 0x010fe20000000000 */
[----:B-----5:R-:W-:Y:S01]  /*11f10*/  SHF.R.S32.HI R2, RZ, 0x1f, R3 ;  /* 0x0000001fff027819 */ /* 0x020fe20000011403 */
        /* <DEDUP_REMOVED lines=24> */
.L_x_8184:
[----:B------:R-:W-:Y:S05]  /*120a0*/  BSYNC B6 ;  /* 0x0000000000067941 */ /* 0x000fea0003800000 */
.L_x_8183:
[----:B---3--:R-:W3:Y:S01]  /*120b0*/  LDL.LU R0, [R1+0x34] ;  /* 0x0000340001007983 */ /* 0x008ee20000300800 */
[----:B--2---:R-:W2:Y:S01]  /*120c0*/  LDC R7, c[0x0][0x448] ;  /* 0x00011200ff077b82 */ /* 0x004ea20000000800 */
[----:B------:R-:W-:Y:S01]  /*120d0*/  ULDC.64 UR4, c[0x0][0x2d8] ;  /* 0x0000b60000047ab9 */ /* 0x000fe20000000a00 */
[----:B------:R-:W-:Y:S01]  /*120e0*/  ULDC.64 UR6, c[0x0][0x280] ;  /* 0x0000a00000067ab9 */ /* 0x000fe20000000a00 */
[----:B------:R-:W3:Y:S04]  /*120f0*/  LDL.LU.64 R2, [R1+0x40] ;  /* 0x0000400001027983 */ /* 0x000ee80000300a00 */
[----:B------:R-:W4:Y:S01]  /*12100*/  LDL R8, [R1+0x2c] ;  /* 0x00002c0001087983 */ /* 0x000f220000100800 */
[----:B------:R-:W0:Y:S01]  /*12110*/  S2R R5, SR_TID.X ;  /* 0x0000000000057919 */ /* 0x000e220000002100 */
[----:B------:R-:W1:Y:S01]  /*12120*/  S2R R6, SR_TID.X ;  /* 0x0000000000067919 */ /* 0x000e620000002100 */
[----:B0-----:R-:W-:-:S04]  /*12130*/  LOP3.LUT R5, R5, 0x7f, RZ, 0xc0, !PT ;  /* 0x0000007f05057812 */ /* 0x001fc800078ec0ff */
[----:B------:R-:W-:Y:S01]  /*12140*/  SHF.R.U32.HI R5, RZ, 0x3, R5 ;  /* 0x00000003ff057819 */ /* 0x000fe20000011605 */
[----:B-1----:R-:W-:-:S05]  /*12150*/  IMAD.SHL.U32 R9, R6, 0x10, RZ ;  /* 0x0000001006097824 */ /* 0x002fca00078e00ff */
        /* <DEDUP_REMOVED lines=16> */
[----:B------:R-:W0:Y:S01]  /*12260*/  @P0 LDC R5, c[0x0][0x44c] ;  /* 0x00011300ff050b82 */ /* 0x000e220000000800 */
[----:B------:R-:W-:-:S07]  /*12270*/  IMAD.WIDE.U32 R2, R0, UR4, R2 ;  /* 0x0000000400027c25 */ /* 0x000fce000f8e0002 */
[----:B------:R-:W1:Y:S01]  /*12280*/  @P0 LDC R6, c[0x0][0x450] ;  /* 0x00011400ff060b82 */ /* 0x000e620000000800 */
[----:B------:R-:W-:Y:S01]  /*12290*/  IMAD R0, R0, UR5, R4 ;  /* 0x0000000500007c24 */ /* 0x000fe2000f8e0204 */
[----:B------:R-:W-:Y:S01]  /*122a0*/  ULDC.64 UR4, c[0x0][0x2d0] ;  /* 0x0000b40000047ab9 */ /* 0x000fe20000000a00 */
[----:B----4-:R-:W-:Y:S02]  /*122b0*/  IMAD.IADD R4, R9, 0x1, R8 ;  /* 0x0000000109047824 */ /* 0x010fe400078e0208 */
[----:B------:R-:W2:Y:S01]  /*122c0*/  S2R R9, SR_TID.X ;  /* 0x0000000000097919 */ /* 0x000ea20000002100 */
[----:B------:R-:W-:Y:S02]  /*122d0*/  IMAD.IADD R3, R3, 0x1, R0 ;  /* 0x0000000103037824 */ /* 0x000fe400078e0200 */
[----:B------:R-:W-:Y:S02]  /*122e0*/  IMAD.MOV.U32 R0, RZ, RZ, R4 ;  /* 0x000000ffff007224 */ /* 0x000fe400078e0004 */
[----:B0-----:R-:W-:-:S05]  /*122f0*/  @P0 IMAD.HI.U32 R5, R4, R5, RZ ;  /* 0x0000000504050227 */ /* 0x001fca00078e00ff */
[----:B-1----:R-:W-:-:S05]  /*12300*/  @P0 SHF.R.U32.HI R0, RZ, R6, R5 ;  /* 0x00000006ff000219 */ /* 0x002fca0000011605 */
[----:B------:R-:W-:-:S04]  /*12310*/  IMAD.MOV R5, RZ, RZ, -R0 ;  /* 0x000000ffff057224 */ /* 0x000fc800078e0a00 */
[----:B------:R-:W-:Y:S01]  /*12320*/  IMAD R4, R7, R5, R4 ;  /* 0x0000000507047224 */ /* 0x000fe200078e0204 */
[----:B------:R-:W-:Y:S01]  /*12330*/  SHF.R.S32.HI R5, RZ, 0x1f, R0 ;  /* 0x0000001fff057819 */ /* 0x000fe20000011400 */
[----:B------:R-:W-:-:S04]  /*12340*/  IMAD.WIDE.U32 R2, R0, UR4, R2 ;  /* 0x0000000400027c25 */ /* 0x000fc8000f8e0002 */
[----:B------:R-:W-:Y:S02]  /*12350*/  IMAD R5, R5, UR4, RZ ;  /* 0x0000000405057c24 */ /* 0x000fe4000f8e02ff */
[----:B--2---:R-:W-:Y:S02]  /*12360*/  IMAD.SHL.U32 R9, R9, 0x8, RZ ;  /* 0x0000000809097824 */ /* 0x004fe400078e00ff */
        /* <DEDUP_REMOVED lines=14> */
[----:B------:R-:W-:-:S05]  /*12450*/  IMAD.IADD R0, R3, 0x1, R0 ;  /* 0x0000000103007824 */ /* 0x000fca00078e0200 */
        /* <DEDUP_REMOVED lines=10> */
[----:B------:R-:W3:Y:S03]  /*12500*/  LDL.LU R5, [R1+0x30] ;  /* 0x0000300001057983 */ /* 0x000ee60000300800 */
[----:B--2---:R-:W-:Y:S02]  /*12510*/  IMAD.IADD R0, R6, 0x1, R8 ;  /* 0x0000000106007824 */ /* 0x004fe400078e0208 */
[----:B------:R-:W-:Y:S01]  /*12520*/  SHFL.IDX PT, R6, R3, RZ, 0x181f ;  /* 0x00181fff03067589 */ /* 0x000fe200000e0000 */
[----:B---3--:R-:W-:-:S03]  /*12530*/  IMAD R2, R5, R7, RZ ;  /* 0x0000000705027224 */ /* 0x008fc600078e02ff */
[----:B------:R-:W0:Y:S02]  /*12540*/  SHFL.IDX PT, R7, R4, RZ, 0x181f ;  /* 0x00181fff04077589 */ /* 0x000e2400000e0000 */
[C---:B------:R-:W-:Y:S01]  /*12550*/  ISETP.GE.AND P4, PT, R0.reuse, R2, PT ;  /* 0x000000020000720c */ /* 0x040fe20003f86270 */
[----:B------:R-:W-:-:S05]  /*12560*/  VIADD R5, R0, 0x10 ;  /* 0x0000001000057836 */ /* 0x000fca0000000000 */
[----:B------:R-:W-:Y:S02]  /*12570*/  ISETP.GE.AND P2, PT, R5, R2, PT ;  /* 0x000000020500720c */ /* 0x000fe40003f46270 */
[----:B------:R-:W1:Y:S04]  /*12580*/  SHFL.IDX PT, R5, R4, 0x1, 0x181f ;  /* 0x00381f0004057f89 */ /* 0x000e6800000e0000 */
[----:B------:R-:W2:Y:S01]  /*12590*/  SHFL.IDX PT, R8, R3, 0x1, 0x181f ;  /* 0x00381f0003087f89 */ /* 0x000ea200000e0000 */
[----:B0-----:R-:W-:-:S05]  /*125a0*/  @!P4 LEA R7, P3, R10, R7, 0x1 ;  /* 0x000000070a07c211 */ /* 0x001fca00078608ff */
[----:B------:R-:W-:-:S05]  /*125b0*/  @!P4 IMAD.X R6, RZ, RZ, R6, P3 ;  /* 0x000000ffff06c224 */ /* 0x000fca00018e0606 */
[----:B------:R-:W-:-:S04]  /*125c0*/  @!P4 LOP3.LUT R7, R7, R6, RZ, 0x3c, !PT ;  /* 0x000000060707c212 */ /* 0x000fc800078e3cff */
[----:B------:R-:W-:-:S04]  /*125d0*/  @!P4 LOP3.LUT R6, R7, R6, RZ, 0x3c, !PT ;  /* 0x000000060706c212 */ /* 0x000fc800078e3cff */
[----:B------:R-:W-:-:S05]  /*125e0*/  @!P4 LOP3.LUT R7, R7, R6, RZ, 0x3c, !PT ;  /* 0x000000060707c212 */ /* 0x000fca00078e3cff */
[----:B-----5:R-:W-:Y:S04]  /*125f0*/  @!P4 LDGSTS.E.BYPASS.LTC128B.128 [R9+0x10400], desc[UR50][R6.64], !P0 ;  /* 0x104000000609cfae */ /* 0x020fe8000c101d72 */
[----:B------:R1:W-:Y:S02]  /*12600*/  @!P4 LDGSTS.E.BYPASS.LTC128B.128 [R9+0x14400], desc[UR50][R6.64+0x80], !P1 ;  /* 0x144000800609cfae */ /* 0x0003e4000c901d72 */
[----:B-1----:R-:W-:-:S05]  /*12610*/  @!P2 LEA R7, P3, R10, R5, 0x1 ;  /* 0x000000050a07a211 */ /* 0x002fca00078608ff */
[----:B--2---:R-:W-:-:S05]  /*12620*/  @!P2 IMAD.X R6, RZ, RZ, R8, P3 ;  /* 0x000000ffff06a224 */ /* 0x004fca00018e0608 */
[----:B------:R-:W-:-:S04]  /*12630*/  @!P2 LOP3.LUT R7, R7, R6, RZ, 0x3c, !PT ;  /* 0x000000060707a212 */ /* 0x000fc800078e3cff */
[----:B------:R-:W-:Y:S01]  /*12640*/  @!P2 LOP3.LUT R6, R7, R6, RZ, 0x3c, !PT ;  /* 0x000000060706a212 */ /* 0x000fe200078e3cff */
[----:B------:R-:W-:-:S03]  /*12650*/  VIADD R5, R0, 0x20 ;  /* 0x0000002000057836 */ /* 0x000fc60000000000 */
        /* <DEDUP_REMOVED lines=49> */
[----:B------:R-:W-:Y:S01]  /*12970*/  @!P2 IMAD.MOV.U32 R6, RZ, RZ, R5 ;  /* 0x000000ffff06a224 */ /* 0x000fe200078e0005 */
[----:B------:R-:W0:Y:S04]  /*12980*/  SHFL.IDX PT, R3, R3, 0x7, 0x181f ;  /* 0x00f81f0003037f89 */ /* 0x000e2800000e0000 */
[----:B------:R1:W-:Y:S04]  /*12990*/  @!P2 LDGSTS.E.BYPASS.LTC128B.128 [R9+0x13400], desc[UR50][R6.64], !P0 ;  /* 0x134000000609afae */ /* 0x0003e8000c101d72 */
[----:B------:R1:W-:Y:S04]  /*129a0*/  @!P2 LDGSTS.E.BYPASS.LTC128B.128 [R9+0x17400], desc[UR50][R6.64+0x80], !P1 ;  /* 0x174000800609afae */ /* 0x0003e8000c901d72 */
[----:B------:R-:W2:Y:S02]  /*129b0*/  SHFL.IDX PT, R4, R4, 0x7, 0x181f ;  /* 0x00f81f0004047f89 */ /* 0x000ea400000e0000 */
.L_x_8301:
[----:B------:R-:W-:Y:S01]  /*129c0*/  VIADD R0, R0, 0x70 ;  /* 0x0000007000007836 */ /* 0x000fe20000000000 */
[----:B------:R-:W-:Y:S04]  /*129d0*/  BSSY B0, `(.L_x_8186) ;  /* 0x000000a000007945 */ /* 0x000fe80003800000 */
[----:B------:R-:W-:-:S13]  /*129e0*/  ISETP.GE.AND P2, PT, R0, R2, PT ;  /* 0x000000020000720c */ /* 0x000fda0003f46270 */
[----:B------:R-:W-:Y:S05]  /*129f0*/  @P2 BRA `(.L_x_8187) ;  /* 0x00000000001c2947 */ /* 0x000fea0003800000 */
[----:B--2---:R-:W-:-:S05]  /*12a00*/  LEA R2, P2, R10, R4, 0x1 ;  /* 0x000000040a027211 */ /* 0x004fca00078408ff */
[----:B0-----:R-:W-:-:S05]  /*12a10*/  IMAD.X R3, RZ, RZ, R3, P2 ;  /* 0x000000ffff037224 */ /* 0x001fca00010e0603 */
[----:B------:R-:W-:Y:S01]  /*12a20*/  @!PT LDS RZ, [RZ] ;  /* 0x00000000fffff984 */ /* 0x000fe20000000800 */
[----:B------:R-:W-:Y:S01]  /*12a30*/  @!PT LDS RZ, [RZ] ;  /* 0x00000000fffff984 */ /* 0x000fe20000000800 */
[----:B------:R-:W-:Y:S01]  /*12a40*/  @!PT LDS RZ, [RZ] ;  /* 0x00000000fffff984 */ /* 0x000fe20000000800 */
[----:B------:R3:W-:Y:S04]  /*12a50*/  LDGSTS.E.BYPASS.LTC128B.128 [R9+0x13c00], desc[UR50][R2.64], !P0 ;  /* 0x13c0000002097fae */ /* 0x0007e8000c101d72 */
[----:B------:R3:W-:Y:S02]  /*12a60*/  LDGSTS.E.BYPASS.LTC128B.128 [R9+0x17c00], desc[UR50][R2.64+0x80], !P1 ;  /* 0x17c0008002097fae */ /* 0x0007e4000c901d72 */
.L_x_8187:
[----:B------:R-:W-:Y:S05]  /*12a70*/  BSYNC B0 ;  /* 0x0000000000007941 */ /* 0x000fea0003800000 */
.L_x_8186:
[----:B-1-3--:R-:W3:Y:S01]  /*12a80*/  LDL R9, [R1] ;  /* 0x0000000001097983 */ /* 0x00aee20000100800 */
[----:B------:R-:W-:Y:S01]  /*12a90*/  PLOP3.LUT P0, PT, PT, PT, PT, 0x80, 0x0 ;  /* 0x000000000000781c */ /* 0x000fe20003f0f070 */
[----:B------:R-:W-:Y:S01]  /*12aa0*/  NOP ;  /* 0x0000000000007918 */ /* 0x000fe20000000000 */
[----:B---3--:R-:W-:-:S11]  /*12ab0*/  VIADD R10, R9, 0x28800 ;  /* 0x00028800090a7836 */ /* 0x008fd60000000000 */
.L_x_8188:
[----:B------:R-:W3:Y:S01]  /*12ac0*/  LDL R2, [R1] ;  /* 0x0000000001027983 */ /* 0x000ee20000100800 */
[----:B------:R-:W-:Y:S02]  /*12ad0*/  PLOP3.LUT P1, PT, P1, P0, PT, 0xa2, 0x0 ;  /* 0x000000000000781c */ /* 0x000fe40000f21472 */
[----:B---3--:R-:W-:-:S08]  /*12ae0*/  @P0 R2UR P1, UR4, R2 ;  /* 0x00000000020402ca */ /* 0x008fd00000020000 */
[----:B------:R-:W-:-:S05]  /*12af0*/  @P0 PLOP3.LUT P0, PT, P1, PT, PT, 0x80, 0x0 ;  /* 0x000000000000081c */ /* 0x000fca0000f0f070 */
[----:B------:R-:W-:Y:S01]  /*12b00*/  @!P1 SYNCS.ARRIVE.TRANS64.RED.A0T1 RZ, [UR4+0x28800], RZ ;  /* 0x028800ffffff99a7 */ /* 0x000fe20008200404 */
[----:B------:R-:W-:Y:S07]  /*12b10*/  @!P1 ARRIVES.LDGSTSBAR.64.TRANSCNT [UR4+0x28800] ;  /* 0x02880000ff0099b0 */ /* 0x000fee0008000a84 */
[----:B------:R-:W-:Y:S05]  /*12b20*/  @P0 BRA.U.ANY `(.L_x_8188) ;  /* 0xfffffffd00e40947 */ /* 0x000fea000393ffff */
[----:B0-----:R-:W3:Y:S02]  /*12b30*/  LDL.LU R3, [R1+0x3c] ;  /* 0x00003c0001037983 */ /* 0x001ee40000300800 */
        /* <DEDUP_REMOVED lines=11> */
.L_x_8302:
[----:B------:R-:W-:Y:S05]  /*12bf0*/  BSYNC B0 ;  /* 0x0000000000007941 */ /* 0x000fea0003800000 */
.L_x_8189:
[----:B------:R-:W3:Y:S04]  /*12c00*/  LDL R3, [R1+0x28] ;  /* 0x0000280001037983 */ /* 0x000ee80000100800 */
[----:B0-----:R-:W4:Y:S01]  /*12c10*/  LDL R2, [R1+0x20] ;  /* 0x0000200001027983 */ /* 0x001f220000100800 */
[----:B------:R-:W-:Y:S01]  /*12c20*/  BSSY B0, `(.L_x_8191) ;  /* 0x00001f3000007945 */ /* 0x000fe20003800000 */
[----:B---3--:R-:W-:-:S05]  /*12c30*/  VIADD R0, R3, 0xfffffffe ;  /* 0xfffffffe03007836 */ /* 0x008fca0000000000 */
[----:B----4-:R-:W-:-:S13]  /*12c40*/  ISETP.GE.AND P0, PT, R0, R2, PT ;  /* 0x000000020000720c */ /* 0x010fda0003f06270 */
        /* <DEDUP_REMOVED lines=9> */
[----:B------:R-:W3:Y:S04]  /*12ce0*/  LDL R5, [R1+0x18] ;  /* 0x0000180001057983 */ /* 0x000ee80000100800 */
[----:B--2---:R-:W2:Y:S04]  /*12cf0*/  LDL R4, [R1+0x4] ;  /* 0x0000040001047983 */ /* 0x004ea80000100800 */
[----:B------:R-:W4:Y:S01]  /*12d00*/  LDL R3, [R1+0x10] ;  /* 0x0000100001037983 */ /* 0x000f220000100800 */
[----:B------:R-:W-:Y:S01]  /*12d10*/  BSSY B1, `(.L_x_8195) ;  /* 0x000009b000017945 */ /* 0x000fe20003800000 */
[----:B---3--:R-:W-:Y:S01]  /*12d20*/  LOP3.LUT P1, RZ, R5, 0x1, RZ, 0xc0, !PT ;  /* 0x0000000105ff7812 */ /* 0x008fe2000782c0ff */
[----:B--2---:R-:W-:-:S05]  /*12d30*/  VIADD R6, R4, 0x1 ;  /* 0x0000000104067836 */ /* 0x004fca0000000000 */
        /* <DEDUP_REMOVED lines=29> */
.L_x_8197:
[----:B------:R-:W2:Y:S01]  /*12f10*/  LDL R2, [R1] ;  /* 0x0000000001027983 */ /* 0x000ea20000100800 */
[----:B------:R-:W-:Y:S01]  /*12f20*/  BSSY B3, `(.L_x_8198) ;  /* 0x0000005000037945 */ /* 0x000fe20003800000 */
[----:B--2---:R-:W-:Y:S01]  /*12f30*/  IMAD R3, R6, 0x8, R2 ;  /* 0x0000000806037824 */ /* 0x004fe200078e0202 */
[----:B------:R-:W-:-:S04]  /*12f40*/  SHF.L.U32 R2, R9, 0x1f, RZ ;  /* 0x0000001f09027819 */ /* 0x000fc800000006ff */
[----:B------:R-:W1:Y:S02]  /*12f50*/  SYNCS.PHASECHK.TRANS64.TRYWAIT P0, [R3+URZ+0x28840], R2 ;  /* 0x02884002030075a7 */ /* 0x000e64000800017f */
[----:B-1----:R-:W-:Y:S05]  /*12f60*/  @!P0 BRA `(.L_x_8199) ;  /* 0x0000004000848947 */ /* 0x002fea0003800000 */
.L_x_8303:
[----:B------:R-:W-:Y:S05]  /*12f70*/  BSYNC B3 ;  /* 0x0000000000037941 */ /* 0x000fea0003800000 */
.L_x_8198:
        /* <DEDUP_REMOVED lines=12> */
.L_x_8201:
[----:B------:R-:W-:Y:S05]  /*13040*/  BSYNC B3 ;  /* 0x0000000000037941 */ /* 0x000fea0003800000 */
.L_x_8200:
        /* <DEDUP_REMOVED lines=13> */
.L_x_8202:
        /* <DEDUP_REMOVED lines=16> */
.L_x_8203:
        /* <DEDUP_REMOVED lines=17> */
.L_x_8304:
[----:B------:R-:W-:Y:S05]  /*13330*/  BSYNC B3 ;  /* 0x0000000000037941 */ /* 0x000fea0003800000 */
.L_x_8204:
[----:B------:R1:W5:Y:S01]  /*13340*/  LDL R15, [R1+0x4] ;  /* 0x00000400010f7983 */ /* 0x0003620000100800 */
[----:B------:R-:W-:Y:S01]  /*13350*/  BSSY B3, `(.L_x_8206) ;  /* 0x000000d000037945 */ /* 0x000fe20003800000 */
[----:B------:R-:W-:Y:S02]  /*13360*/  IMAD.MOV.U32 R12, RZ, RZ, 0x0 ;  /* 0x00000000ff0c7424 */ /* 0x000fe400078e00ff */
[----:B------:R-:W-:Y:S01]  /*13370*/  IMAD.MOV.U32 R13, RZ, RZ, 0x14f00000 ;  /* 0x14f00000ff0d7424 */ /* 0x000fe200078e00ff */
[----:B------:R-:W-:Y:S06]  /*13380*/  @P1 BRA `(.L_x_8207) ;  /* 0x0000000000241947 */ /* 0x000fec0003800000 */
[----:B------:R-:W2:Y:S01]  /*13390*/  LDL R7, [R1] ;  /* 0x0000000001077983 */ /* 0x000ea20000100800 */
        /* <DEDUP_REMOVED lines=8> */
.L_x_8207:
[----:B------:R-:W-:Y:S05]  /*13420*/  BSYNC B3 ;  /* 0x0000000000037941 */ /* 0x000fea0003800000 */
.L_x_8206:
[----:B0-2---:R-:W2:Y:S04]  /*13430*/  LDL R2, [R1] ;  /* 0x0000000001027983 */ /* 0x005ea80000100800 */
        /* <DEDUP_REMOVED lines=13> */
.L_x_8208:
        /* <DEDUP_REMOVED lines=15> */
.L_x_8209:
        /* <DEDUP_REMOVED lines=12> */
.L_x_8196:
[----:B------:R-:W-:Y:S05]  /*136c0*/  BSYNC B1 ;  /* 0x0000000000017941 */ /* 0x000fea0003800000 */
.L_x_8195:
[----:B0-----:R-:W2:Y:S04]  /*136d0*/  LDL R0, [R1+0x28] ;  /* 0x0000280001007983 */ /* 0x001ea80000100800 */
[----:B------:R0:W-:Y:S04]  /*136e0*/  STL [R1+0x4], R6 ;  /* 0x0000040601007387 */ /* 0x0001e80000100800 */
[----:B------:R0:W-:Y:S02]  /*136f0*/  STL [R1+0x10], R9 ;  /* 0x0000100901007387 */ /* 0x0001e40000100800 */
[----:B0-2---:R-:W-:-:S07]  /*13700*/  VIADD R0, R0, 0xfffffffd ;  /* 0xfffffffd00007836 */ /* 0x005fce0000000000 */
.L_x_8194:
[----:B------:R-:W-:Y:S05]  /*13710*/  BSYNC B2 ;  /* 0x0000000000027941 */ /* 0x000fea0003800000 */
.L_x_8193:
[----:B------:R-:W3:Y:S01]  /*13720*/  LDL.LU R2, [R1+0x28] ;  /* 0x0000280001027983 */ /* 0x000ee20000300800 */
[----:B------:R-:W-:Y:S01]  /*13730*/  VIADD R8, R8, 0xfffffffe ;  /* 0xfffffffe08087836 */ /* 0x000fe20000000000 */
[----:B---3--:R-:W-:-:S04]  /*13740*/  LOP3.LUT R2, RZ, R2, RZ, 0x33, !PT ;  /* 0x00000002ff027212 */ /* 0x008fc800078e33ff */
[----:B------:R-:W-:-:S13]  /*13750*/  ISETP.NE.AND P0, PT, R8, R2, PT ;  /* 0x000000020800720c */ /* 0x000fda0003f05270 */
[----:B------:R-:W-:Y:S05]  /*13760*/  @!P0 BRA `(.L_x_8192) ;  /* 0x0000001000f88947 */ /* 0x000fea0003800000 */
[----:B------:R-:W-:-:S07]  /*13770*/  IMAD.MOV.U32 R9, RZ, RZ, R17 ;  /* 0x000000ffff097224 */ /* 0x000fce00078e0011 */
.L_x_8240:
        /* <DEDUP_REMOVED lines=11> */
[----:B0-----:R-:W-:Y:S06]  /*13830*/  @!P1 BRA `(.L_x_8211) ;  /* 0x0000000800409947 */ /* 0x001fec0003800000 */
        /* <DEDUP_REMOVED lines=24> */
.L_x_8212:
[----:B------:R-:W2:Y:S01]  /*139c0*/  LDL R2, [R1] ;  /* 0x0000000001027983 */ /* 0x000ea20000100800 */
[----:B------:R-:W-:Y:S01]  /*139d0*/  BSSY B2, `(.L_x_8213) ;  /* 0x0000005000027945 */ /* 0x000fe20003800000 */
[----:B--2---:R-:W-:Y:S01]  /*139e0*/  IMAD R3, R4, 0x8, R2 ;  /* 0x0000000804037824 */ /* 0x004fe200078e0202 */
[----:B------:R-:W-:-:S04]  /*139f0*/  SHF.L.U32 R2, R5, 0x1f, RZ ;  /* 0x0000001f05027819 */ /* 0x000fc800000006ff */
[----:B------:R-:W2:Y:S02]  /*13a00*/  SYNCS.PHASECHK.TRANS64.TRYWAIT P0, [R3+URZ+0x28840], R2 ;  /* 0x02884002030075a7 */ /* 0x000ea4000800017f */
[----:B--2---:R-:W-:Y:S05]  /*13a10*/  @!P0 BRA `(.L_x_8214) ;  /* 0x0000003800008947 */ /* 0x004fea0003800000 */
.L_x_8305:
[----:B------:R-:W-:Y:S05]  /*13a20*/  BSYNC B2 ;  /* 0x0000000000027941 */ /* 0x000fea0003800000 */
.L_x_8213:
        /* <DEDUP_REMOVED lines=12> */
.L_x_8216:
[----:B------:R-:W-:Y:S05]  /*13af0*/  BSYNC B2 ;  /* 0x0000000000027941 */ /* 0x000fea0003800000 */
.L_x_8215:
[----:B--2---:R-:W2:Y:S04]  /*13b00*/  LDL R2, [R1] ;  /* 0x0000000001027983 */ /* 0x004ea80000100800 */
        /* <DEDUP_REMOVED lines=12> */
.L_x_8217:
        /* <DEDUP_REMOVED lines=16> */
.L_x_8218:
        /* <DEDUP_REMOVED lines=17> */
.L_x_8306:
[----:B------:R-:W-:Y:S05]  /*13de0*/  BSYNC B2 ;  /* 0x0000000000027941 */ /* 0x000fea0003800000 */
.L_x_8219:
[----:B------:R-:W-:Y:S01]  /*13df0*/  BSSY B2, `(.L_x_8221) ;  /* 0x000000b000027945 */ /* 0x000fe20003800000 */
[----:B------:R-:W-:Y:S02]  /*13e00*/  IMAD.MOV.U32 R12, RZ, RZ, 0x0 ;  /* 0x00000000ff0c7424 */ /* 0x000fe400078e00ff */
[----:B------:R-:W-:Y:S01]  /*13e10*/  IMAD.MOV.U32 R13, RZ, RZ, 0x14f00000 ;  /* 0x14f00000ff0d7424 */ /* 0x000fe200078e00ff */
[----:B------:R-:W-:Y:S06]  /*13e20*/  @P1 BRA `(.L_x_8222) ;  /* 0x00000000001c1947 */ /* 0x000fec0003800000 */
[----:B------:R-:W2:Y:S01]  /*13e30*/  S2R R6, SR_TID.X ;  /* 0x0000000000067919 */ /* 0x000ea20000002100 */
[----:B0-----:R-:W-:-:S04]  /*13e40*/  IMAD.MOV.U32 R3, RZ, RZ, 0x8000 ;  /* 0x00008000ff037424 */ /* 0x001fc800078e00ff */
[----:B------:R3:W-:Y:S01]  /*13e50*/  SYNCS.ARRIVE.TRANS64 RZ, [R2+URZ+0x50], R3 ;  /* 0x0000500302ff79a7 */ /* 0x0007e2000800003f */
[----:B--2---:R-:W-:-:S04]  /*13e60*/  LOP3.LUT R6, R6, 0x1f, RZ, 0xc0, !PT ;  /* 0x0000001f06067812 */ /* 0x004fc800078ec0ff */
[----:B------:R-:W-:-:S13]  /*13e70*/  ISETP.NE.AND P0, PT, R6, RZ, PT ;  /* 0x000000ff0600720c */ /* 0x000fda0003f05270 */
[----:B---3--:R-:W-:Y:S05]  /*13e80*/  @!P0 BRA `(.L_x_8222) ;  /* 0x0000000000048947 */ /* 0x008fea0003800000 */
[----:B------:R-:W-:Y:S01]  /*13e90*/  BPT.TRAP 0x1 ;  /* 0x000000040000795c */ /* 0x000fe20000300000 */
.L_x_8222:
[----:B------:R-:W-:Y:S05]  /*13ea0*/  BSYNC B2 ;  /* 0x0000000000027941 */ /* 0x000fea0003800000 */
.L_x_8221:
[----:B------:R-:W2:Y:S04]  /*13eb0*/  LDL R15, [R1] ;  /* 0x00000000010f7983 */ /* 0x000ea80000100800 */
[----:B0-----:R-:W2:Y:S04]  /*13ec0*/  LDL.LU R3, [R1+0x4] ;  /* 0x0000040001037983 */ /* 0x001ea80000300800 */
[----:B------:R-:W3:Y:S04]  /*13ed0*/  LDL R7, [R1+0x14] ;  /* 0x0000140001077983 */ /* 0x000ee80000100800 */
        /* <DEDUP_REMOVED lines=11> */
.L_x_8223:
        /* <DEDUP_REMOVED lines=15> */
.L_x_8224:
        /* <DEDUP_REMOVED lines=12> */
.L_x_8211:
[----:B------:R-:W-:Y:S05]  /*14140*/  BSYNC B1 ;  /* 0x0000000000017941 */ /* 0x000fea0003800000 */
.L_x_8210:
        /* <DEDUP_REMOVED lines=17> */
[----:B------:R-:W3:Y:S01]  /*14260*/  LDL R14, [R1+0x1c] ;  /* 0x00001c00010e7983 */ /* 0x000ee20000100800 */
[----:B0-----:R-:W0:Y:S01]  /*14270*/  LDC R8, c[0x0][0x43c] ;  /* 0x00010f00ff087b82 */ /* 0x001e220000000800 */
[----:B------:R-:W-:Y:S02]  /*14280*/  ULDC.64 UR6, c[0x0][0x428] ;  /* 0x00010a0000067ab9 */ /* 0x000fe40000000a00 */
[----:B------:R-:W4:Y:S01]  /*14290*/  LDL R13, [R1+0xc] ;  /* 0x00000c00010d7983 */ /* 0x000f220000100800 */
        /* <DEDUP_REMOVED lines=8> */
[----:B---3--:R-:W-:-:S04]  /*14320*/  IMAD R8, R14, UR6, RZ ;  /* 0x000000060e087c24 */ /* 0x008fc8000f8e02ff */
[C---:B----4-:R-:W-:Y:S02]  /*14330*/  IMAD R8, R13.reuse, UR7, R8 ;  /* 0x000000070d087c24 */ /* 0x050fe4000f8e0208 */
[----:B------:R-:W-:-:S04]  /*14340*/  IMAD.WIDE.U32 R2, R13, UR6, R2 ;  /* 0x000000060d027c25 */ /* 0x000fc8000f8e0002 */
[----:B------:R-:W-:Y:S01]  /*14350*/  IMAD.IADD R3, R8, 0x1, R3 ;  /* 0x0000000108037824 */ /* 0x000fe200078e0203 */
[----:B------:R-:W-:-:S04]  /*14360*/  LEA R8, P0, R2, UR4, 0x2 ;  /* 0x0000000402087c11 */ /* 0x000fc8000f8010ff */
[----:B------:R-:W-:-:S06]  /*14370*/  LEA.HI.X R9, R2, UR5, R3, 0x2, P0 ;  /* 0x0000000502097c11 */ /* 0x000fcc00080f1403 */
[----:B------:R3:W5:Y:S03]  /*14380*/  LDG.E R9, desc[UR50][R8.64] ;  /* 0x0000003208097981 */ /* 0x000766000c1e1900 */
.L_x_8227:
[----:B------:R-:W4:Y:S01]  /*14390*/  LDL R2, [R1] ;  /* 0x0000000001027983 */ /* 0x000f220000100800 */
[----:B------:R-:W-:Y:S01]  /*143a0*/  SHF.L.U32 R3, R11, 0x1f, RZ ;  /* 0x0000001f0b037819 */ /* 0x000fe200000006ff */
[----:B------:R-:W-:Y:S01]  /*143b0*/  BSSY B2, `(.L_x_8228) ;  /* 0x0000004000027945 */ /* 0x000fe20003800000 */
[----:B----4-:R-:W-:-:S04]  /*143c0*/  IMAD R2, R12, 0x8, R2 ;  /* 0x000000080c027824 */ /* 0x010fc800078e0202 */
[----:B------:R-:W4:Y:S02]  /*143d0*/  SYNCS.PHASECHK.TRANS64.TRYWAIT P0, [R2+URZ+0x28840], R3 ;  /* 0x02884003020075a7 */ /* 0x000f24000800017f */
[----:B----4-:R-:W-:Y:S05]  /*143e0*/  @!P0 BRA `(.L_x_8229) ;  /* 0x0000002c00b48947 */ /* 0x010fea0003800000 */
.L_x_8307:
[----:B------:R-:W-:Y:S05]  /*143f0*/  BSYNC B2 ;  /* 0x0000000000027941 */ /* 0x000fea0003800000 */
.L_x_8228:
[----:B0--3--:R-:W0:Y:S01]  /*14400*/  S2R R8, SR_TID.X ;  /* 0x0000000000087919 */ /* 0x009e220000002100 */
[----:B------:R-:W-:Y:S01]  /*14410*/  BSSY B2, `(.L_x_8230) ;  /* 0x000000b000027945 */ /* 0x000fe20003800000 */
[----:B0-----:R-:W-:-:S04]  /*14420*/  LOP3.LUT R8, R8, 0x7f, RZ, 0xc0, !PT ;  /* 0x0000007f08087812 */ /* 0x001fc800078ec0ff */
[----:B------:R-:W-:-:S13]  /*14430*/  ISETP.NE.AND P1, PT, R8, RZ, PT ;  /* 0x000000ff0800720c */ /* 0x000fda0003f25270 */
[----:B------:R-:W-:Y:S05]  /*14440*/  @P1 BRA `(.L_x_8231) ;  /* 0x00000000001c1947 */ /* 0x000fea0003800000 */
[----:B------:R-:W0:Y:S01]  /*14450*/  S2R R8, SR_TID.X ;  /* 0x0000000000087919 */ /* 0x000e220000002100 */
[----:B----4-:R-:W-:-:S04]  /*14460*/  IMAD.MOV.U32 R3, RZ, RZ, 0x8000 ;  /* 0x00008000ff037424 */ /* 0x010fc800078e00ff */
[----:B------:R3:W-:Y:S01]  /*14470*/  SYNCS.ARRIVE.TRANS64 RZ, [R2+URZ+0x28830], R3 ;  /* 0x0288300302ff79a7 */ /* 0x0007e2000800003f */
[----:B0-----:R-:W-:-:S04]  /*14480*/  LOP3.LUT R8, R8, 0x1f, RZ, 0xc0, !PT ;  /* 0x0000001f08087812 */ /* 0x001fc800078ec0ff */
[----:B------:R-:W-:-:S13]  /*14490*/  ISETP.NE.AND P0, PT, R8, RZ, PT ;  /* 0x000000ff0800720c */ /* 0x000fda0003f05270 */
[----:B---3--:R-:W-:Y:S05]  /*144a0*/  @!P0 BRA `(.L_x_8231) ;  /* 0x0000000000048947 */ /* 0x008fea0003800000 */
[----:B------:R-:W-:Y:S01]  /*144b0*/  BPT.TRAP 0x1 ;  /* 0x000000040000795c */ /* 0x000fe20000300000 */
.L_x_8231:
[----:B------:R-:W-:Y:S05]  /*144c0*/  BSYNC B2 ;  /* 0x0000000000027941 */ /* 0x000fea0003800000 */
.L_x_8230:
[----:B----4-:R-:W3:Y:S04]  /*144d0*/  LDL R2, [R1+0x4] ;  /* 0x0000040001027983 */ /* 0x010ee80000100800 */
[----:B--2---:R-:W2:Y:S04]  /*144e0*/  LDL R11, [R1] ;  /* 0x00000000010b7983 */ /* 0x004ea80000100800 */
        /* <DEDUP_REMOVED lines=8> */
[C---:B---3--:R-:W-:Y:S02]  /*14570*/  IMAD R3, R2.reuse, 0x8, R10 ;  /* 0x0000000802037824 */ /* 0x048fe400078e020a */
[----:B--2---:R-:W-:Y:S02]  /*14580*/  IMAD R2, R2, 0x8000, R11 ;  /* 0x0000800002027824 */ /* 0x004fe400078e020b */
[----:B------:R-:W-:-:S02]  /*14590*/  VIADD R3, R3, 0x30 ;  /* 0x0000003003037836 */ /* 0x000fc40000000000 */
[----:B----4-:R-:W-:Y:S02]  /*145a0*/  IMAD R8, R7, 0x80, R8 ;  /* 0x0000008007087824 */ /* 0x010fe400078e0208 */
[----:B------:R-:W-:-:S07]  /*145b0*/  VIADD R11, R2, 0x18400 ;  /* 0x00018400020b7836 */ /* 0x000fce0000000000 */
.L_x_8232:
        /* <DEDUP_REMOVED lines=16> */
.L_x_8233:
        /* <DEDUP_REMOVED lines=15> */
.L_x_8308:
[----:B------:R-:W-:Y:S05]  /*147b0*/  BSYNC B2 ;  /* 0x0000000000027941 */ /* 0x000fea0003800000 */
.L_x_8234:
        /* <DEDUP_REMOVED lines=11> */
.L_x_8237:
[----:B------:R-:W-:Y:S05]  /*14870*/  BSYNC B2 ;  /* 0x0000000000027941 */ /* 0x000fea0003800000 */
.L_x_8236:
        /* <DEDUP_REMOVED lines=13> */
.L_x_8238:
        /* <DEDUP_REMOVED lines=15> */
.L_x_8239:
        /* <DEDUP_REMOVED lines=12> */
.L_x_8226:
[----:B------:R-:W-:Y:S05]  /*14b00*/  BSYNC B1 ;  /* 0x0000000000017941 */ /* 0x000fea0003800000 */
.L_x_8225:
[----:B------:R-:W4:Y:S01]  /*14b10*/  LDL R2, [R1+0x20] ;  /* 0x0000200001027983 */ /* 0x000f220000100800 */
[----:B------:R-:W-:Y:S01]  /*14b20*/  VIADD R0, R0, 0xfffffffe ;  /* 0xfffffffe00007836 */ /* 0x000fe20000000000 */
[----:B----4-:R-:W-:-:S13]  /*14b30*/  ISETP.GT.AND P0, PT, R6, R2, PT ;  /* 0x000000020600720c */ /* 0x010fda0003f04270 */
[----:B------:R-:W-:Y:S05]  /*14b40*/  @P0 BRA `(.L_x_8240) ;  /* 0xffffffec000c0947 */ /* 0x000fea000383ffff */
.L_x_8192:
[----:B------:R-:W-:Y:S05]  /*14b50*/  BSYNC B0 ;  /* 0x0000000000007941 */ /* 0x000fea0003800000 */
.L_x_8191:
[----:B------:R-:W4:Y:S01]  /*14b60*/  S2R R2, SR_TID.X ;  /* 0x0000000000027919 */ /* 0x000f220000002100 */
[----:B------:R-:W-:Y:S01]  /*14b70*/  BSSY B0, `(.L_x_8241) ;  /* 0x0000010000007945 */ /* 0x000fe20003800000 */
[----:B----4-:R-:W-:-:S04]  /*14b80*/  LOP3.LUT R6, R2, 0x7f, RZ, 0xc0, !PT ;  /* 0x0000007f02067812 */ /* 0x010fc800078ec0ff */
[----:B------:R-:W-:-:S13]  /*14b90*/  ISETP.NE.AND P0, PT, R6, RZ, PT ;  /* 0x000000ff0600720c */ /* 0x000fda0003f05270 */
[----:B------:R-:W-:Y:S05]  /*14ba0*/  @P0 BRA `(.L_x_8242) ;  /* 0x0000000000300947 */ /* 0x000fea0003800000 */
[----:B------:R-:W4:Y:S01]  /*14bb0*/  S2R R3, SR_LANEID ;  /* 0x0000000000037919 */ /* 0x000f220000000000 */
[----:B------:R-:W-:Y:S01]  /*14bc0*/  VOTEU.ANY UR4, UPT, PT ;  /* 0x0000000000047886 */ /* 0x000fe200038e0100 */
[----:B--2---:R-:W2:Y:S01]  /*14bd0*/  LDC.64 R4, c[0x0][0xc60] ;  /* 0x00031800ff047b82 */ /* 0x004ea20000000a00 */
[----:B------:R-:W4:Y:S08]  /*14be0*/  FLO.U32 R0, UR4 ;  /* 0x0000000400007d00 */ /* 0x000f3000080e0000 */
[----:B------:R-:W2:Y:S01]  /*14bf0*/  POPC R2, UR4 ;  /* 0x0000000400027d09 */ /* 0x000ea20008000000 */
[----:B----4-:R-:W-:-:S13]  /*14c00*/  ISETP.EQ.U32.AND P0, PT, R0, R3, PT ;  /* 0x000000030000720c */ /* 0x010fda0003f02070 */
[----:B--2---:R-:W2:Y:S01]  /*14c10*/  @P0 ATOMG.E.ADD.STRONG.GPU PT, R5, desc[UR50][R4.64], R2 ;  /* 0x00000002040509a8 */ /* 0x004ea200081ee1f2 */
[----:B------:R-:W4:Y:S02]  /*14c20*/  S2R R3, SR_LTMASK ;  /* 0x0000000000037919 */ /* 0x000f240000003900 */
[----:B----4-:R-:W-:-:S06]  /*14c30*/  LOP3.LUT R3, R3, UR4, RZ, 0xc0, !PT ;  /* 0x0000000403037c12 */ /* 0x010fcc000f8ec0ff */
[----:B------:R-:W4:Y:S01]  /*14c40*/  POPC R3, R3 ;  /* 0x0000000300037309 */ /* 0x000f220000000000 */
[----:B--2---:R-:W4:Y:S02]  /*14c50*/  SHFL.IDX PT, R0, R5, R0, 0x1f ;  /* 0x00001f0005007589 */ /* 0x004f2400000e0000 */
[----:B----4-:R-:W-:-:S07]  /*14c60*/  IADD3 R16, R0, UR37, R3 ;  /* 0x0000002500107c10 */ /* 0x010fce000fffe003 */
.L_x_8242:
[----:B------:R-:W-:Y:S05]  /*14c70*/  BSYNC B0 ;  /* 0x0000000000007941 */ /* 0x000fea0003800000 */
.L_x_8241:
[----:B------:R-:W4:Y:S01]  /*14c80*/  LDL R0, [R1+0x18] ;  /* 0x0000180001007983 */ /* 0x000f220000100800 */
[----:B------:R-:W-:Y:S01]  /*14c90*/  BSSY B0, `(.L_x_8243) ;  /* 0x000003e000007945 */ /* 0x000fe20003800000 */
[----:B----4-:R-:W-:-:S13]  /*14ca0*/  LOP3.LUT P0, RZ, R0, 0x1, RZ, 0xc0, !PT ;  /* 0x0000000100ff7812 */ /* 0x010fda000780c0ff */
[----:B------:R-:W-:Y:S05]  /*14cb0*/  @!P0 BRA `(.L_x_8244) ;  /* 0x0000000000ec8947 */ /* 0x000fea0003800000 */
[----:B------:R-:W4:Y:S04]  /*14cc0*/  LDL R3, [R1] ;  /* 0x0000000001037983 */ /* 0x000f280000100800 */
[----:B------:R-:W4:Y:S04]  /*14cd0*/  LDL R0, [R1+0x4] ;  /* 0x0000040001007983 */ /* 0x000f280000100800 */
[----:B------:R-:W5:Y:S01]  /*14ce0*/  LDL R2, [R1+0x10] ;  /* 0x0000100001027983 */ /* 0x000f620000100800 */
[----:B------:R-:W-:Y:S01]  /*14cf0*/  BSSY B1, `(.L_x_8245) ;  /* 0x0000006000017945 */ /* 0x000fe20003800000 */
[----:B------:R-:W-:Y:S01]  /*14d00*/  ISETP.NE.AND P1, PT, R6, RZ, PT ;  /* 0x000000ff0600720c */ /* 0x000fe20003f25270 */
[----:B----4-:R-:W-:Y:S01]  /*14d10*/  IMAD R0, R0, 0x8, R3 ;  /* 0x0000000800007824 */ /* 0x010fe200078e0203 */
[----:B-----5:R-:W-:-:S04]  /*14d20*/  SHF.L.U32 R3, R2, 0x1f, RZ ;  /* 0x0000001f02037819 */ /* 0x020fc800000006ff */
[----:B------:R-:W4:Y:S02]  /*14d30*/  SYNCS.PHASECHK.TRANS64.TRYWAIT P0, [R0+URZ+0x28860], R3 ;  /* 0x02886003000075a7 */ /* 0x000f24000800017f */
[----:B----4-:R-:W-:Y:S05]  /*14d40*/  @!P0 BRA `(.L_x_8246) ;  /* 0x0000002400848947 */ /* 0x010fea0003800000 */
.L_x_8309:
[----:B------:R-:W-:Y:S05]  /*14d50*/  BSYNC B1 ;  /* 0x0000000000017941 */ /* 0x000fea0003800000 */
.L_x_8245:
[----:B------:R-:W-:Y:S04]  /*14d60*/  BSSY B1, `(.L_x_8247) ;  /* 0x0000009000017945 */ /* 0x000fe80003800000 */
[----:B------:R-:W-:Y:S05]  /*14d70*/  @P1 BRA `(.L_x_8248) ;  /* 0x00000000001c1947 */ /* 0x000fea0003800000 */
[----:B------:R-:W5:Y:S01]  /*14d80*/  S2R R2, SR_TID.X ;  /* 0x0000000000027919 */ /* 0x000f620000002100 */
[----:B----4-:R-:W-:-:S04]  /*14d90*/  IMAD.MOV.U32 R3, RZ, RZ, 0x8000 ;  /* 0x00008000ff037424 */ /* 0x010fc800078e00ff */
[----:B------:R4:W-:Y:S01]  /*14da0*/  SYNCS.ARRIVE.TRANS64 RZ, [R0+URZ+0x28850], R3 ;  /* 0x0288500300ff79a7 */ /* 0x0009e2000800003f */
[----:B-----5:R-:W-:-:S04]  /*14db0*/  LOP3.LUT R2, R2, 0x1f, RZ, 0xc0, !PT ;  /* 0x0000001f02027812 */ /* 0x020fc800078ec0ff */
[----:B------:R-:W-:-:S13]  /*14dc0*/  ISETP.NE.AND P0, PT, R2, RZ, PT ;  /* 0x000000ff0200720c */ /* 0x000fda0003f05270 */
[----:B----4-:R-:W-:Y:S05]  /*14dd0*/  @!P0 BRA `(.L_x_8248) ;  /* 0x0000000000048947 */ /* 0x010fea0003800000 */
[----:B------:R-:W-:Y:S01]  /*14de0*/  BPT.TRAP 0x1 ;  /* 0x000000040000795c */ /* 0x000fe20000300000 */
.L_x_8248:
[----:B------:R-:W-:Y:S05]  /*14df0*/  BSYNC B1 ;  /* 0x0000000000017941 */ /* 0x000fea0003800000 */
.L_x_8247:
[----:B------:R-:W5:Y:S04]  /*14e00*/  LDL.LU R5, [R1+0x14] ;  /* 0x0000140001057983 */ /* 0x000f680000300800 */
[----:B------:R-:W5:Y:S04]  /*14e10*/  LDL.LU R2, [R1+0x8] ;  /* 0x0000080001027983 */ /* 0x000f680000300800 */
[----:B--2---:R-:W2:Y:S04]  /*14e20*/  LDL R4, [R1] ;  /* 0x0000000001047983 */ /* 0x004ea80000100800 */
[----:B----4-:R-:W2:Y:S01]  /*14e30*/  LDL R3, [R1+0x4] ;  /* 0x0000040001037983 */ /* 0x010ea20000100800 */
[----:B------:R-:W-:Y:S01]  /*14e40*/  UIADD3 UR4, UP0, UR38, 0x470, URZ ;  /* 0x0000047026047890 */ /* 0x000fe2000ff1e03f */
[----:B------:R-:W-:Y:S01]  /*14e50*/  PLOP3.LUT P0, PT, PT, PT, PT, 0x80, 0x0 ;  /* 0x000000000000781c */ /* 0x000fe20003f0f070 */
[----:B------:R-:W-:Y:S01]  /*14e60*/  VIADD R0, R0, 0x28850 ;  /* 0x0002885000007836 */ /* 0x000fe20000000000 */
[----:B------:R-:W-:Y:S01]  /*14e70*/  UMOV UR6, 0x0 ;  /* 0x0000000000067882 */ /* 0x000fe20000000000 */
[----:B------:R-:W-:Y:S01]  /*14e80*/  UIADD3.X UR5, URZ, UR39, URZ, UP0, !UPT ;  /* 0x000000273f057290 */ /* 0x000fe200087fe43f */
[----:B------:R-:W-:Y:S01]  /*14e90*/  UMOV UR7, 0x14f00000 ;  /* 0x14f0000000077882 */ /* 0x000fe20000000000 */
[----:B------:R-:W-:Y:S01]  /*14ea0*/  UMOV UR10, URZ ;  /* 0x0000003f000a7c82 */ /* 0x000fe20008000000 */
[----:B-----5:R-:W-:-:S02]  /*14eb0*/  IMAD R2, R2, 0x80, R5 ;  /* 0x0000008002027824 */ /* 0x020fc400078e0205 */
[----:B--2---:R-:W-:-:S04]  /*14ec0*/  IMAD R3, R3, 0x8000, R4 ;  /* 0x0000800003037824 */ /* 0x004fc800078e0204 */
[----:B------:R-:W-:-:S07]  /*14ed0*/  VIADD R4, R3, 0x400 ;  /* 0x0000040003047836 */ /* 0x000fce0000000000 */
.L_x_8249:
        /* <DEDUP_REMOVED lines=15> */
.L_x_8250:
        /* <DEDUP_REMOVED lines=9> */
[----:B----4-:R-:W-:Y:S05]  /*15060*/  @P0 BRA.U.ANY `(.L_x_8250) ;  /* 0xfffffffd00d80947 */ /* 0x010fea000393ffff */
.L_x_8244:
[----:B------:R-:W-:Y:S05]  /*15070*/  BSYNC B0 ;  /* 0x0000000000007941 */ /* 0x000fea0003800000 */
.L_x_8243:
[----:B------:R-:W4:Y:S04]  /*15080*/  LDL.LU R5, [R1+0x4] ;  /* 0x0000040001057983 */ /* 0x000f280000300800 */
[----:B--2---:R-:W2:Y:S01]  /*15090*/  LDL.LU R4, [R1+0x10] ;  /* 0x0000100001047983 */ /* 0x004ea20000300800 */
[----:B----4-:R-:W-:-:S05]  /*150a0*/  VIADD R0, R5, 0x1 ;  /* 0x0000000105007836 */ /* 0x010fca0000000000 */
[----:B------:R-:W-:-:S04]  /*150b0*/  ISETP.NE.AND P0, PT, R0, 0x2, PT ;  /* 0x000000020000780c */ /* 0x000fc80003f05270 */
[----:B------:R-:W-:Y:S02]  /*150c0*/  SEL R2, RZ, 0x1, P0 ;  /* 0x00000001ff027807 */ /* 0x000fe40000000000 */
[----:B------:R-:W-:Y:S02]  /*150d0*/  SEL R0, R0, RZ, P0 ;  /* 0x000000ff00007207 */ /* 0x000fe40000000000 */
[----:B--2---:R-:W-:-:S03]  /*150e0*/  LOP3.LUT R4, R4, R2, RZ, 0x3c, !PT ;  /* 0x0000000204047212 */ /* 0x004fc600078e3cff */
[----:B------:R2:W-:Y:S04]  /*150f0*/  STL [R1+0x4], R0 ;  /* 0x0000040001007387 */ /* 0x0005e80000100800 */
[----:B------:R2:W-:Y:S02]  /*15100*/  STL [R1+0x10], R4 ;  /* 0x0000100401007387 */ /* 0x0005e40000100800 */
.L_x_8171:
[----:B------:R-:W-:Y:S05]  /*15110*/  BSYNC B7 ;  /* 0x0000000000077941 */ /* 0x000fea0003800000 */
.L_x_8169:
        /* <DEDUP_REMOVED lines=10> */
[----:B------:R2:W-:Y:S01]  /*151c0*/  STL [R1], R0 ;  /* 0x0000000001007387 */ /* 0x0005e20000100800 */
[----:B------:R-:W-:Y:S06]  /*151d0*/  BAR.ARV 0x4, 0x180 ;  /* 0x0106000000007b1d */ /* 0x000fec0000002000 */
[----:B------:R-:W-:Y:S05]  /*151e0*/  BRA `(.L_x_8252) ;  /* 0x0000000800d47947 */ /* 0x000fea0003800000 */
.L_x_8251:
[----:B------:R-:W2:Y:S01]  /*151f0*/  S2R R0, SR_TID.X ;  /* 0x0000000000007919 */ /* 0x000ea20000002100 */
[----:B------:R-:W-:Y:S01]  /*15200*/  UMOV UR4, 0xffffffff ;  /* 0xffffffff00047882 */ /* 0x000fe20000000000 */
[----:B--2---:R-:W-:-:S04]  /*15210*/  LOP3.LUT R4, R0, 0x1f, RZ, 0xc0, !PT ;  /* 0x0000001f00047812 */ /* 0x004fc800078ec0ff */
[----:B------:R-:W-:Y:S01]  /*15220*/  ISETP.NE.AND P0, PT, R4, 0x1f, PT ;  /* 0x0000001f0400780c */ /* 0x000fe20003f05270 */
[----:B------:R-:W-:-:S12]  /*15230*/  BRA.DIV UR4, `(.L_x_8253) ;  /* 0x00000022045c7947 */ /* 0x000fd8000b800000 */
[----:B------:R-:W-:Y:S01]  /*15240*/  IMAD.IADD R5, R19, 0x1, R4 ;  /* 0x0000000113057824 */ /* 0x000fe200078e0204 */
[----:B------:R-:W-:-:S04]  /*15250*/  ULDC UR4, c[0x0][0xc3c] ;  /* 0x00030f0000047ab9 */ /* 0x000fc80000000800 */
[----:B------:R-:W-:-:S13]  /*15260*/  ISETP.GE.OR P1, PT, R5, UR4, !P0 ;  /* 0x0000000405007c0c */ /* 0x000fda000c726670 */
[----:B------:R-:W2:Y:S02]  /*15270*/  @!P1 LDC.64 R2, c[0x0][0xc80] ;  /* 0x00032000ff029b82 */ /* 0x000ea40000000a00 */
[----:B--2---:R-:W-:-:S06]  /*15280*/  @!P1 IMAD.WIDE R2, R5, 0x4, R2 ;  /* 0x0000000405029825 */ /* 0x004fcc00078e0202 */
[----:B------:R2:W4:Y:S01]  /*15290*/  @!P1 LDG.E R3, desc[UR50][R2.64] ;  /* 0x0000003202039981 */ /* 0x000522000c1e1900 */
[C---:B------:R-:W-:Y:S02]  /*152a0*/  ISETP.GE.U32.AND P2, PT, R4.reuse, 0x2, PT ;  /* 0x000000020400780c */ /* 0x040fe40003f46070 */
[C---:B------:R-:W-:Y:S01]  /*152b0*/  ISETP.GE.U32.AND P3, PT, R4.reuse, 0x4, PT ;  /* 0x000000040400780c */ /* 0x040fe20003f66070 */
[----:B------:R-:W-:Y:S01]  /*152c0*/  SHFL.IDX PT, R0, R16, RZ, 0x1f ;  /* 0x00001fff10007589 */ /* 0x000fe200000e0000 */
[C---:B------:R-:W-:Y:S02]  /*152d0*/  ISETP.GE.U32.AND P4, PT, R4.reuse, 0x8, PT ;  /* 0x000000080400780c */ /* 0x040fe40003f86070 */
[C---:B------:R-:W-:Y:S01]  /*152e0*/  ISETP.GE.U32.AND P5, PT, R4.reuse, 0x10, PT ;  /* 0x000000100400780c */ /* 0x040fe20003fa6070 */
[----:B--2---:R-:W-:Y:S02]  /*152f0*/  IMAD.MOV.U32 R2, RZ, RZ, RZ ;  /* 0x000000ffff027224 */ /* 0x004fe400078e00ff */
[----:B----4-:R-:W-:Y:S01]  /*15300*/  @!P1 IMAD.MOV.U32 R2, RZ, RZ, R3 ;  /* 0x000000ffff029224 */ /* 0x010fe200078e0003 */
[----:B------:R-:W-:-:S04]  /*15310*/  ISETP.NE.AND P1, PT, R4, RZ, PT ;  /* 0x000000ff0400720c */ /* 0x000fc80003f25270 */
[----:B------:R-:W2:Y:S02]  /*15320*/  SHFL.UP PT, R14, R2, 0x1, RZ ;  /* 0x04200000020e7989 */ /* 0x000ea400000e00ff */
[----:B--2---:R-:W-:-:S05]  /*15330*/  SEL R5, R14, RZ, P1 ;  /* 0x000000ff0e057207 */ /* 0x004fca0000800000 */
[----:B------:R-:W-:Y:S02]  /*15340*/  IMAD.IADD R3, R2, 0x1, R5 ;  /* 0x0000000102037824 */ /* 0x000fe400078e0205 */
[----:B------:R-:W-:Y:S04]  /*15350*/  SHFL.IDX PT, R5, R16, 0x1, 0x1f ;  /* 0x00201f0010057f89 */ /* 0x000fe800000e0000 */
        /* <DEDUP_REMOVED lines=12> */
[----:B------:R2:W4:Y:S02]  /*15420*/  SHFL.IDX PT, R14, R3, 0x1f, 0x1f ;  /* 0x03e01f00030e7f89 */ /* 0x00052400000e0000 */
.L_x_8319:
[----:B------:R-:W-:Y:S02]  /*15430*/  ULDC UR4, c[0x0][0xc38] ;  /* 0x00030e0000047ab9 */ /* 0x000fe40000000800 */
[----:B------:R-:W-:-:S04]  /*15440*/  IMAD.U32 R4, RZ, RZ, UR4 ;  /* 0x00000004ff047e24 */ /* 0x000fc8000f8e00ff */
[----:B----4-:R-:W-:-:S04]  /*15450*/  IMAD R16, R14, R4, RZ ;  /* 0x000000040e107224 */ /* 0x010fc800078e02ff */
[----:B------:R-:W-:-:S05]  /*15460*/  IMAD.IADD R5, R5, 0x1, R16 ;  /* 0x0000000105057824 */ /* 0x000fca00078e0210 */
[----:B------:R-:W-:-:S13]  /*15470*/  ISETP.GT.AND P6, PT, R5, R0, PT ;  /* 0x000000000500720c */ /* 0x000fda0003fc4270 */
[----:B------:R-:W-:Y:S05]  /*15480*/  @P6 BRA `(.L_x_8254) ;  /* 0x00000000009c6947 */ /* 0x000fea0003800000 */
.L_x_8259:
[----:B------:R-:W4:Y:S01]  /*15490*/  LDC R4, c[0x0][0xc3c] ;  /* 0x00030f00ff047b82 */ /* 0x000f220000000800 */
[----:B------:R-:W-:-:S05]  /*154a0*/  VIADD R19, R19, 0x1f ;  /* 0x0000001f13137836 */ /* 0x000fca0000000000 */
[----:B----4-:R-:W-:-:S13]  /*154b0*/  ISETP.GE.AND P6, PT, R19, R4, PT ;  /* 0x000000041300720c */ /* 0x010fda0003fc6270 */
[----:B------:R-:W-:Y:S05]  /*154c0*/  @P6 BRA `(.L_x_8255) ;  /* 0x0000000400d06947 */ /* 0x000fea0003800000 */
[----:B------:R-:W4:Y:S01]  /*154d0*/  S2R R2, SR_TID.X ;  /* 0x0000000000027919 */ /* 0x000f220000002100 */
[----:B------:R-:W-:Y:S01]  /*154e0*/  BSSY B0, `(.L_x_8256) ;  /* 0x0000009000007945 */ /* 0x000fe20003800000 */
[----:B----4-:R-:W-:-:S05]  /*154f0*/  LOP3.LUT R2, R2, 0x1f, RZ, 0xc0, !PT ;  /* 0x0000001f02027812 */ /* 0x010fca00078ec0ff */
[----:B---3--:R-:W-:Y:S02]  /*15500*/  IMAD.IADD R7, R19, 0x1, R2 ;  /* 0x0000000113077824 */ /* 0x008fe400078e0202 */
[----:B------:R-:W-:-:S03]  /*15510*/  IMAD.MOV.U32 R2, RZ, RZ, RZ ;  /* 0x000000ffff027224 */ /* 0x000fc600078e00ff */
[----:B------:R-:W-:-:S13]  /*15520*/  ISETP.GE.OR P6, PT, R7, R4, !P0 ;  /* 0x000000040700720c */ /* 0x000fda00047c6670 */
[----:B------:R-:W-:Y:S05]  /*15530*/  @P6 BRA `(.L_x_8257) ;  /* 0x00000000000c6947 */ /* 0x000fea0003800000 */
[----:B--2---:R-:W2:Y:S02]  /*15540*/  LDC.64 R2, c[0x0][0xc80] ;  /* 0x00032000ff027b82 */ /* 0x004ea40000000a00 */
[----:B--2---:R-:W-:-:S06]  /*15550*/  IMAD.WIDE R2, R7, 0x4, R2 ;  /* 0x0000000407027825 */ /* 0x004fcc00078e0202 */
[----:B------:R3:W5:Y:S02]  /*15560*/  LDG.E R2, desc[UR50][R2.64] ;  /* 0x0000003202027981 */ /* 0x000764000c1e1900 */
.L_x_8257:
[----:B------:R-:W-:Y:S05]  /*15570*/  BSYNC B0 ;  /* 0x0000000000007941 */ /* 0x000fea0003800000 */
.L_x_8256:
[----:B------:R-:W-:-:S03]  /*15580*/  UMOV UR4, 0xffffffff ;  /* 0xffffffff00047882 */ /* 0x000fc60000000000 */
[----:B------:R-:W-:Y:S05]  /*15590*/  BRA.DIV UR4, `(.L_x_8258) ;  /* 0x0000002204a87947 */ /* 0x000fea000b800000 */
[----:B-----5:R-:W2:Y:S02]  /*155a0*/  SHFL.UP PT, R14, R2, 0x1, RZ ;  /* 0x04200000020e7989 */ /* 0x020ea400000e00ff */
[----:B--23--:R-:W-:-:S05]  /*155b0*/  SEL R3, R14, RZ, P1 ;  /* 0x000000ff0e037207 */ /* 0x00cfca0000800000 */
        /* <DEDUP_REMOVED lines=14> */
.L_x_8327:
[----:B------:R-:W-:Y:S02]  /*156a0*/  ULDC UR4, c[0x0][0xc38] ;  /* 0x00030e0000047ab9 */ /* 0x000fe40000000800 */
[----:B------:R-:W-:-:S04]  /*156b0*/  IMAD.U32 R4, RZ, RZ, UR4 ;  /* 0x00000004ff047e24 */ /* 0x000fc8000f8e00ff */
[----:B---3--:R-:W-:-:S04]  /*156c0*/  IMAD R16, R14, R4, RZ ;  /* 0x000000040e107224 */ /* 0x008fc800078e02ff */
[----:B------:R-:W-:-:S05]  /*156d0*/  IMAD.IADD R5, R16, 0x1, R5 ;  /* 0x0000000110057824 */ /* 0x000fca00078e0205 */
[----:B------:R-:W-:-:S13]  /*156e0*/  ISETP.GT.AND P6, PT, R5, R0, PT ;  /* 0x000000000500720c */ /* 0x000fda0003fc4270 */
[----:B------:R-:W-:Y:S05]  /*156f0*/  @!P6 BRA `(.L_x_8259) ;  /* 0xfffffffc0064e947 */ /* 0x000fea000383ffff */
.L_x_8254:
        /* <DEDUP_REMOVED lines=8> */
.L_x_8331:
[----:B------:R-:W-:Y:S01]  /*15780*/  ISETP.NE.AND P0, PT, R5, RZ, PT ;  /* 0x000000ff0500720c */ /* 0x000fe20003f05270 */
[----:B------:R-:W-:-:S12]  /*15790*/  IMAD.MOV.U32 R5, RZ, RZ, RZ ;  /* 0x000000ffff057224 */ /* 0x000fd800078e00ff */
[----:B------:R-:W-:Y:S05]  /*157a0*/  @!P0 BRA `(.L_x_8261) ;  /* 0x0000000000108947 */ /* 0x000fea0003800000 */
[----:B------:R-:W-:Y:S01]  /*157b0*/  UMOV UR4, 0xffffffff ;  /* 0xffffffff00047882 */ /* 0x000fe20000000000 */
[----:B------:R-:W-:Y:S02]  /*157c0*/  VIADD R12, R6, 0xffffffff ;  /* 0xffffffff060c7836 */ /* 0x000fe40000000000 */
[----:B------:R-:W-:Y:S05]  /*157d0*/  BRA.DIV UR4, `(.L_x_8262) ;  /* 0x0000002604207947 */ /* 0x000fea000b800000 */
[----:B------:R0:W0:Y:S02]  /*157e0*/  SHFL.IDX PT, R5, R3, R12, 0x1f ;  /* 0x00001f0c03057589 */ /* 0x00002400000e0000 */
.L_x_8261:
[----:B0-2-4-:R-:W0:Y:S01]  /*157f0*/  LDC.64 R2, c[0x0][0xc90] ;  /* 0x00032400ff027b82 */ /* 0x015e220000000a00 */
[----:B------:R-:W-:-:S04]  /*15800*/  IMAD.IADD R19, R6, 0x1, R19 ;  /* 0x0000000106137824 */ /* 0x000fc800078e0213 */
[----:B0-----:R-:W-:-:S05]  /*15810*/  IMAD.WIDE R2, R19, 0x4, R2 ;  /* 0x0000000413027825 */ /* 0x001fca00078e0202 */
[----:B---3--:R-:W2:Y:S01]  /*15820*/  LDG.E R7, desc[UR50][R2.64] ;  /* 0x0000003202077981 */ /* 0x008ea2000c1e1900 */
        /* <DEDUP_REMOVED lines=62> */
.L_x_8255:
[----:B------:R-:W-:Y:S01]  /*15c10*/  UMOV UR4, URZ ;  /* 0x0000003f00047c82 */ /* 0x000fe20008000000 */
[----:B------:R-:W-:Y:S01]  /*15c20*/  UMOV UR5, URZ ;  /* 0x0000003f00057c82 */ /* 0x000fe20008000000 */
[----:B------:R-:W-:Y:S01]  /*15c30*/  ULDC UR6, c[0x0][0xc3c] ;  /* 0x00030f0000067ab9 */ /* 0x000fe20000000800 */
[----:B------:R-:W-:Y:S02]  /*15c40*/  IMAD.MOV.U32 R16, RZ, RZ, R0 ;  /* 0x000000ffff107224 */ /* 0x000fe400078e0000 */
[----:B------:R-:W-:Y:S02]  /*15c50*/  IMAD.U32 R17, RZ, RZ, UR4 ;  /* 0x00000004ff117e24 */ /* 0x000fe4000f8e00ff */
[----:B------:R-:W-:Y:S02]  /*15c60*/  IMAD.U32 R18, RZ, RZ, UR5 ;  /* 0x00000005ff127e24 */ /* 0x000fe4000f8e00ff */
[----:B------:R-:W-:-:S07]  /*15c70*/  IMAD.U32 R19, RZ, RZ, UR6 ;  /* 0x00000006ff137e24 */ /* 0x000fce000f8e00ff */
.L_x_8263:
[----:B------:R4:W5:Y:S01]  /*15c80*/  LDL R2, [R1] ;  /* 0x0000000001027983 */ /* 0x0009620000100800 */
[----:B------:R-:W0:Y:S01]  /*15c90*/  S2R R0, SR_TID.X ;  /* 0x0000000000007919 */ /* 0x000e220000002100 */
[----:B------:R-:W-:Y:S05]  /*15ca0*/  WARPSYNC.ALL ;  /* 0x0000000000007948 */ /* 0x000fea0003800000 */
[----:B0-----:R-:W-:Y:S01]  /*15cb0*/  LOP3.LUT R0, R0, 0x1f, RZ, 0xc0, !PT ;  /* 0x0000001f00007812 */ /* 0x001fe200078ec0ff */
[----:B------:R-:W-:Y:S03]  /*15cc0*/  BAR.SYNC.DEFER_BLOCKING 0x4, 0x180 ;  /* 0x0106000000007b1d */ /* 0x000fe60000010000 */
[----:B------:R-:W-:-:S13]  /*15cd0*/  ISETP.NE.AND P0, PT, R0, RZ, PT ;  /* 0x000000ff0000720c */ /* 0x000fda0003f05270 */
[----:B--2---:R-:W5:Y:S01]  /*15ce0*/  @!P0 S2R R3, SR_CgaCtaId ;  /* 0x0000000000038919 */ /* 0x004f620000008800 */
[----:B------:R-:W-:-:S04]  /*15cf0*/  @!P0 MOV R0, 0x400 ;  /* 0x0000040000008802 */ /* 0x000fc80000000f00 */
[----:B-----5:R-:W-:-:S05]  /*15d00*/  @!P0 LEA R2, R3, R0, 0x18 ;  /* 0x0000000003028211 */ /* 0x020fca00078ec0ff */
[----:B------:R4:W-:Y:S04]  /*15d10*/  @!P0 STS.128 [R2+0x288d0], R16 ;  /* 0x0288d01002008388 */ /* 0x0009e80000000c00 */
[----:B------:R4:W-:Y:S01]  /*15d20*/  @!P0 STL [R1], R2 ;  /* 0x0000000201008387 */ /* 0x0009e20000100800 */
[----:B------:R-:W-:Y:S06]  /*15d30*/  BAR.ARV 0x5, 0x180 ;  /* 0x0146000000007b1d */ /* 0x000fec0000002000 */
.L_x_8252:
[----:B------:R-:W-:Y:S02]  /*15d40*/  ULDC UR4, c[0x0][0xc3c] ;  /* 0x00030f0000047ab9 */ /* 0x000fe40000000800 */
[----:B----4-:R-:W-:-:S13]  /*15d50*/  ISETP.GE.AND P0, PT, R19, UR4, PT ;  /* 0x0000000413007c0c */ /* 0x010fda000bf06270 */
[----:B------:R-:W-:Y:S05]  /*15d60*/  @!P0 BRA `(.L_x_8264) ;  /* 0xffffffac004c8947 */ /* 0x000fea000383ffff */
[----:B------:R-:W-:Y:S05]  /*15d70*/  BSYNC B8 ;  /* 0x0000000000087941 */ /* 0x000fea0003800000 */
.L_x_8157:
[----:B--2---:R-:W2:Y:S01]  /*15d80*/  LDL.LU R0, [R1+0x3c] ;  /* 0x00003c0001007983 */ /* 0x004ea20000300800 */
[----:B------:R-:W-:Y:S01]  /*15d90*/  BSSY B0, `(.L_x_8265) ;  /* 0x000000b000007945 */ /* 0x000fe20003800000 */
[----:B------:R-:W4:Y:S01]  /*15da0*/  S2R R5, SR_CgaCtaId ;  /* 0x0000000000057919 */ /* 0x000f220000008800 */
[----:B--2---:R-:W-:-:S05]  /*15db0*/  VIADD R0, R0, 0x1 ;  /* 0x0000000100007836 */ /* 0x004fca0000000000 */
        /* <DEDUP_REMOVED lines=8> */
.L_x_8334:
[----:B------:R-:W-:Y:S05]  /*15e40*/  BSYNC B0 ;  /* 0x0000000000007941 */ /* 0x000fea0003800000 */
.L_x_8265:
[----:B------:R-:W-:-:S03]  /*15e50*/  UMOV UR4, 0xffffffff ;  /* 0xffffffff00047882 */ /* 0x000fc60000000000 */
[----:B------:R-:W-:Y:S05]  /*15e60*/  BRA.DIV UR4, `(.L_x_8267) ;  /* 0x0000001e04b87947 */ /* 0x000fea000b800000 */
[----:B------:R-:W2:Y:S02]  /*15e70*/  S2R R2, SR_TID.X ;  /* 0x0000000000027919 */ /* 0x000ea40000002100 */
[----:B--2---:R-:W-:-:S04]  /*15e80*/  SHF.R.U32.HI R2, RZ, 0x5, R2 ;  /* 0x00000005ff027819 */ /* 0x004fc80000011602 */
[----:B------:R-:W-:-:S05]  /*15e90*/  LOP3.LUT R2, R2, 0x3, RZ, 0xc0, !PT ;  /* 0x0000000302027812 */ /* 0x000fca00078ec0ff */
[----:B------:R2:W4:Y:S02]  /*15ea0*/  SHFL.IDX PT, R14, R2, RZ, 0x1f ;  /* 0x00001fff020e7589 */ /* 0x00052400000e0000 */
.L_x_8337:
[----:B----4-:R-:W-:Y:S01]  /*15eb0*/  ISETP.NE.AND P0, PT, R14, RZ, PT ;  /* 0x000000ff0e00720c */ /* 0x010fe20003f05270 */
[----:B------:R-:W-:-:S12]  /*15ec0*/  BSSY B0, `(.L_x_8268) ;  /* 0x0000027000007945 */ /* 0x000fd80003800000 */
[----:B------:R-:W-:Y:S05]  /*15ed0*/  @P0 BRA `(.L_x_8269) ;  /* 0x0000000000940947 */ /* 0x000fea0003800000 */
[----:B------:R-:W-:-:S03]  /*15ee0*/  UMOV UR4, 0xffffffff ;  /* 0xffffffff00047882 */ /* 0x000fc60000000000 */
[----:B------:R-:W-:Y:S05]  /*15ef0*/  BRA.DIV UR4, `(.L_x_8270) ;  /* 0x0000001e04c87947 */ /* 0x000fea000b800000 */
[----:B------:R-:W-:-:S13]  /*15f00*/  ELECT P6, URZ, PT ;  /* 0x00000000003f782f */ /* 0x000fda00038c0000 */
.L_x_8340:
[----:B------:R-:W-:Y:S05]  /*15f10*/  @!P6 BRA `(.L_x_8269) ;  /* 0x000000000084e947 */ /* 0x000fea0003800000 */
[----:B------:R-:W-:-:S06]  /*15f20*/  ULOP3.LUT UR4, UR36, 0x2, URZ, 0xfc, !UPT ;  /* 0x0000000224047892 */ /* 0x000fcc000f8efc3f */
[----:B--2---:R-:W-:-:S05]  /*15f30*/  IMAD.U32 R2, RZ, RZ, UR4 ;  /* 0x00000004ff027e24 */ /* 0x004fca000f8e00ff */
[----:B------:R-:W-:-:S13]  /*15f40*/  ISETP.NE.AND P2, PT, R2, 0x3, PT ;  /* 0x000000030200780c */ /* 0x000fda0003f45270 */
[----:B------:R-:W-:Y:S05]  /*15f50*/  @!P2 BRA `(.L_x_8271) ;  /* 0x000000000004a947 */ /* 0x000fea0003800000 */
[----:B------:R-:W-:Y:S01]  /*15f60*/  BPT.TRAP 0x1 ;  /* 0x000000040000795c */ /* 0x000fe20000300000 */
.L_x_8271:
[----:B0-----:R-:W2:Y:S04]  /*15f70*/  LDL R3, [R1+0x4] ;  /* 0x0000040001037983 */ /* 0x001ea80000100800 */
[----:B---3--:R-:W3:Y:S01]  /*15f80*/  LDL.LU R7, [R1+0x10] ;  /* 0x0000100001077983 */ /* 0x008ee20000300800 */
        /* <DEDUP_REMOVED lines=12> */
.L_x_8341:
[----:B------:R-:W2:Y:S02]  /*16050*/  SYNCS.PHASECHK.TRANS64.TRYWAIT P0, [R7+URZ], R2 ;  /* 0x00000002070075a7 */ /* 0x000ea4000800017f */
[----:B--2---:R-:W-:Y:S05]  /*16060*/  @!P0 BRA `(.L_x_8273) ;  /* 0x0000001c00a08947 */ /* 0x004fea0003800000 */
.L_x_8342:
[----:B------:R-:W-:Y:S05]  /*16070*/  @!P2 BRA `(.L_x_8274) ;  /* 0x000000000004a947 */ /* 0x000fea0003800000 */
[----:B------:R-:W-:Y:S01]  /*16080*/  BPT.TRAP 0x1 ;  /* 0x000000040000795c */ /* 0x000fe20000300000 */
.L_x_8274:
[----:B------:R-:W3:Y:S01]  /*16090*/  LDL.LU R4, [R1+0x4] ;  /* 0x0000040001047983 */ /* 0x000ee20000300800 */
[----:B------:R-:W-:-:S04]  /*160a0*/  VIADD R0, R0, 0x28860 ;  /* 0x0002886000007836 */ /* 0x000fc80000000000 */
[----:B---3--:R-:W-:-:S04]  /*160b0*/  IMAD R4, R4, 0x8, R0 ;  /* 0x0000000804047824 */ /* 0x008fc800078e0200 */
[----:B------:R-:W3:Y:S02]  /*160c0*/  SYNCS.PHASECHK.TRANS64.TRYWAIT P0, [R4+URZ], R5 ;  /* 0x00000005040075a7 */ /* 0x000ee4000800017f */
[----:B---3--:R-:W-:Y:S05]  /*160d0*/  @!P0 BRA `(.L_x_8275) ;  /* 0x0000001c00988947 */ /* 0x008fea0003800000 */
.L_x_8343:
[----:B------:R-:W-:-:S07]  /*160e0*/  IMAD R3, R3, 0x8, R0 ;  /* 0x0000000803037824 */ /* 0x000fce00078e0200 */
.L_x_8276:
[----:B----4-:R4:W0:Y:S02]  /*160f0*/  SYNCS.PHASECHK.TRANS64.TRYWAIT P0, [R3+URZ], R2 ;  /* 0x00000002030075a7 */ /* 0x010824000800017f */
[----:B0-----:R-:W-:Y:S05]  /*16100*/  @!P0 NANOSLEEP.SYNCS 0x989680 ;  /* 0x009896800000895d */ /* 0x001fea0003900000 */
[----:B------:R-:W0:Y:S02]  /*16110*/  @!P0 SYNCS.PHASECHK.TRANS64 P0, [R3+URZ], R2 ;  /* 0x00000002030085a7 */ /* 0x000e24000800007f */
[----:B0-----:R-:W-:Y:S05]  /*16120*/  @!P0 BRA `(.L_x_8276) ;  /* 0xfffffffc00f08947 */ /* 0x001fea000383ffff */
.L_x_8269:
[----:B------:R-:W-:Y:S05]  /*16130*/  BSYNC B0 ;  /* 0x0000000000007941 */ /* 0x000fea0003800000 */
.L_x_8268:
[----:B------:R-:W-:Y:S05]  /*16140*/  EXIT ;  /* 0x000000000000794d */ /* 0x000fea0003800000 */
.L_x_8059:
[----:B0-----:R-:W-:-:S04]  /*16150*/  IMAD.U32 R3, RZ, RZ, UR41 ;  /* 0x00000029ff037e24 */ /* 0x001fc8000f8e00ff */
[----:B------:R0:W1:Y:S03]  /*16160*/  SYNCS.PHASECHK.TRANS64.TRYWAIT P1, [R3+URZ+0x28800], R0 ;  /* 0x02880000030075a7 */ /* 0x000066000802017f */
[----:B-1----:R-:W-:Y:S05]  /*16170*/  @!P1 NANOSLEEP.SYNCS 0x989680 ;  /* 0x009896800000995d */ /* 0x002fea0003900000 */
[----:B------:R-:W1:Y:S02]  /*16180*/  @!P1 SYNCS.PHASECHK.TRANS64 P1, [R3+URZ+0x28800], R0 ;  /* 0x02880000030095a7 */ /* 0x000e64000802007f */
[----:B-1----:R-:W-:Y:S05]  /*16190*/  @!P1 BRA `(.L_x_8059) ;  /* 0xfffffffc00ec9947 */ /* 0x002fea000383ffff */
[----:B------:R-:W-:Y:S05]  /*161a0*/  BRA `(.L_x_8277) ;  /* 0xfffffeb800887947 */ /* 0x000fea000383ffff */
.L_x_8063:
[----:B-1----:R1:W2:Y:S02]  /*161b0*/  SYNCS.PHASECHK.TRANS64.TRYWAIT P2, [R5+URZ+0x28830], R0 ;  /* 0x02883000050075a7 */ /* 0x0022a4000804017f */
[----:B--2---:R-:W-:Y:S05]  /*161c0*/  @!P2 NANOSLEEP.SYNCS 0x989680 ;  /* 0x009896800000a95d */ /* 0x004fea0003900000 */
[----:B------:R-:W2:Y:S02]  /*161d0*/  @!P2 SYNCS.PHASECHK.TRANS64 P2, [R5+URZ+0x28830], R0 ;  /* 0x028830000500a5a7 */ /* 0x000ea4000804007f */
[----:B--2---:R-:W-:Y:S05]  /*161e0*/  @!P2 BRA `(.L_x_8063) ;  /* 0xfffffffc00f0a947 */ /* 0x004fea000383ffff */
[----:B------:R-:W-:Y:S05]  /*161f0*/  BRA `(.L_x_8062) ;  /* 0xfffffeb800ac7947 */ /* 0x000fea000383ffff */
.L_x_8079:
[----:B-1----:R-:W-:-:S04]  /*16200*/  IMAD.U32 R9, RZ, RZ, UR6 ;  /* 0x00000006ff097e24 */ /* 0x002fc8000f8e00ff */
[----:B------:R1:W2:Y:S03]  /*16210*/  SYNCS.PHASECHK.TRANS64.TRYWAIT P2, [R9+URZ+0x28830], R4 ;  /* 0x02883004090075a7 */ /* 0x0002a6000804017f */
[----:B--2---:R-:W-:Y:S05]  /*16220*/  @!P2 NANOSLEEP.SYNCS 0x989680 ;  /* 0x009896800000a95d */ /* 0x004fea0003900000 */
[----:B------:R-:W2:Y:S02]  /*16230*/  @!P2 SYNCS.PHASECHK.TRANS64 P2, [R9+URZ+0x28830], R4 ;  /* 0x028830040900a5a7 */ /* 0x000ea4000804007f */
[----:B--2---:R-:W-:Y:S05]  /*16240*/  @!P2 BRA `(.L_x_8079) ;  /* 0xfffffffc00eca947 */ /* 0x004fea000383ffff */
[----:B------:R-:W-:Y:S05]  /*16250*/  BRA `(.L_x_8076) ;  /* 0xfffffeec00507947 */ /* 0x000fea000383ffff */
.L_x_8083:
[----:B-1----:R-:W-:-:S04]  /*16260*/  IMAD.U32 R9, RZ, RZ, UR6 ;  /* 0x00000006ff097e24 */ /* 0x002fc8000f8e00ff */
[----:B------:R1:W2:Y:S03]  /*16270*/  SYNCS.PHASECHK.TRANS64.TRYWAIT P2, [R9+URZ+0x28850], R4 ;  /* 0x02885004090075a7 */ /* 0x0002a6000804017f */
[----:B--2---:R-:W-:Y:S05]  /*16280*/  @!P2 NANOSLEEP.SYNCS 0x989680 ;  /* 0x009896800000a95d */ /* 0x004fea0003900000 */
[----:B------:R-:W2:Y:S02]  /*16290*/  @!P2 SYNCS.PHASECHK.TRANS64 P2, [R9+URZ+0x28850], R4 ;  /* 0x028850040900a5a7 */ /* 0x000ea4000804007f */
[----:B--2---:R-:W-:Y:S05]  /*162a0*/  @!P2 BRA `(.L_x_8083) ;  /* 0xfffffffc00eca947 */ /* 0x004fea000383ffff */
[----:B------:R-:W-:Y:S05]  /*162b0*/  BRA `(.L_x_8080) ;  /* 0xfffffef000107947 */ /* 0x000fea000383ffff */
.L_x_8100:
[----:B-1----:R-:W-:-:S04]  /*162c0*/  IMAD.U32 R7, RZ, RZ, UR6 ;  /* 0x00000006ff077e24 */ /* 0x002fc8000f8e00ff */
[----:B------:R1:W2:Y:S03]  /*162d0*/  SYNCS.PHASECHK.TRANS64.TRYWAIT P2, [R7+URZ+0x28830], R0 ;  /* 0x02883000070075a7 */ /* 0x0002a6000804017f */
[----:B--2---:R-:W-:Y:S05]  /*162e0*/  @!P2 NANOSLEEP.SYNCS 0x989680 ;  /* 0x009896800000a95d */ /* 0x004fea0003900000 */
[----:B------:R-:W2:Y:S02]  /*162f0*/  @!P2 SYNCS.PHASECHK.TRANS64 P2, [R7+URZ+0x28830], R0 ;  /* 0x028830000700a5a7 */ /* 0x000ea4000804007f */
[----:B--2---:R-:W-:Y:S05]  /*16300*/  @!P2 BRA `(.L_x_8100) ;  /* 0xfffffffc00eca947 */ /* 0x004fea000383ffff */
[----:B------:R-:W-:Y:S05]  /*16310*/  BRA `(.L_x_8097) ;  /* 0xffffff1c00f87947 */ /* 0x000fea000383ffff */
.L_x_8104:
[----:B-1----:R-:W-:-:S04]  /*16320*/  IMAD.U32 R7, RZ, RZ, UR6 ;  /* 0x00000006ff077e24 */ /* 0x002fc8000f8e00ff */
[----:B------:R1:W2:Y:S03]  /*16330*/  SYNCS.PHASECHK.TRANS64.TRYWAIT P2, [R7+URZ+0x28850], R0 ;  /* 0x02885000070075a7 */ /* 0x0002a6000804017f */
[----:B--2---:R-:W-:Y:S05]  /*16340*/  @!P2 NANOSLEEP.SYNCS 0x989680 ;  /* 0x009896800000a95d */ /* 0x004fea0003900000 */
[----:B------:R-:W2:Y:S02]  /*16350*/  @!P2 SYNCS.PHASECHK.TRANS64 P2, [R7+URZ+0x28850], R0 ;  /* 0x028850000700a5a7 */ /* 0x000ea4000804007f */
[----:B--2---:R-:W-:Y:S05]  /*16360*/  @!P2 BRA `(.L_x_8104) ;  /* 0xfffffffc00eca947 */ /* 0x004fea000383ffff */
[----:B------:R-:W-:Y:S05]  /*16370*/  BRA `(.L_x_8101) ;  /* 0xffffff2000b87947 */ /* 0x000fea000383ffff */
.L_x_8110:
[----:B-1----:R-:W-:-:S04]  /*16380*/  IMAD.U32 R7, RZ, RZ, UR6 ;  /* 0x00000006ff077e24 */ /* 0x002fc8000f8e00ff */
[----:B------:R1:W2:Y:S03]  /*16390*/  SYNCS.PHASECHK.TRANS64.TRYWAIT P2, [R7+URZ+0x28830], R0 ;  /* 0x02883000070075a7 */ /* 0x0002a6000804017f */
[----:B--2---:R-:W-:Y:S05]  /*163a0*/  @!P2 NANOSLEEP.SYNCS 0x989680 ;  /* 0x009896800000a95d */ /* 0x004fea0003900000 */
[----:B------:R-:W2:Y:S02]  /*163b0*/  @!P2 SYNCS.PHASECHK.TRANS64 P2, [R7+URZ+0x28830], R0 ;  /* 0x028830000700a5a7 */ /* 0x000ea4000804007f */
[----:B--2---:R-:W-:Y:S05]  /*163c0*/  @!P2 BRA `(.L_x_8110) ;  /* 0xfffffffc00eca947 */ /* 0x004fea000383ffff */
[----:B------:R-:W-:Y:S05]  /*163d0*/  BRA `(.L_x_8107) ;  /* 0xffffff3c00d07947 */ /* 0x000fea000383ffff */
.L_x_8114:
[----:B-1----:R-:W-:-:S04]  /*163e0*/  IMAD.U32 R7, RZ, RZ, UR6 ;  /* 0x00000006ff077e24 */ /* 0x002fc8000f8e00ff */
[----:B------:R1:W2:Y:S03]  /*163f0*/  SYNCS.PHASECHK.TRANS64.TRYWAIT P2, [R7+URZ+0x28850], R0 ;  /* 0x02885000070075a7 */ /* 0x0002a6000804017f */
[----:B--2---:R-:W-:Y:S05]  /*16400*/  @!P2 NANOSLEEP.SYNCS 0x989680 ;  /* 0x009896800000a95d */ /* 0x004fea0003900000 */
[----:B------:R-:W2:Y:S02]  /*16410*/  @!P2 SYNCS.PHASECHK.TRANS64 P2, [R7+URZ+0x28850], R0 ;  /* 0x028850000700a5a7 */ /* 0x000ea4000804007f */
[----:B--2---:R-:W-:Y:S05]  /*16420*/  @!P2 BRA `(.L_x_8114) ;  /* 0xfffffffc00eca947 */ /* 0x004fea000383ffff */
[----:B------:R-:W-:Y:S05]  /*16430*/  BRA `(.L_x_8111) ;  /* 0xffffff4000907947 */ /* 0x000fea000383ffff */
.L_x_8127:
[----:B-1----:R-:W-:-:S04]  /*16440*/  IMAD.U32 R6, RZ, RZ, UR5 ;  /* 0x00000005ff067e24 */ /* 0x002fc8000f8e00ff */
[----:B------:R1:W2:Y:S03]  /*16450*/  SYNCS.PHASECHK.TRANS64.TRYWAIT P0, [R6+URZ+0x28850], R5 ;  /* 0x02885005060075a7 */ /* 0x0002a6000800017f */
[----:B--2---:R-:W-:Y:S05]  /*16460*/  @!P0 NANOSLEEP.SYNCS 0x989680 ;  /* 0x009896800000895d */ /* 0x004fea0003900000 */
[----:B------:R-:W2:Y:S02]  /*16470*/  @!P0 SYNCS.PHASECHK.TRANS64 P0, [R6+URZ+0x28850], R5 ;  /* 0x02885005060085a7 */ /* 0x000ea4000800007f */
[----:B--2---:R-:W-:Y:S05]  /*16480*/  @!P0 BRA `(.L_x_8127) ;  /* 0xfffffffc00ec8947 */ /* 0x004fea000383ffff */
[----:B------:R-:W-:Y:S05]  /*16490*/  BRA `(.L_x_8126) ;  /* 0xffffff6c00987947 */ /* 0x000fea000383ffff */
.L_x_8177:
        /* <DEDUP_REMOVED lines=11> */
.L_x_8279:
[----:B------:R-:W-:Y:S05]  /*16550*/  BSYNC B0 ;  /* 0x0000000000007941 */ /* 0x000fea0003800000 */
.L_x_8278:
[----:B------:R-:W-:Y:S05]  /*16560*/  BRA `(.L_x_8280) ;  /* 0xffffffb000fc7947 */ /* 0x000fea000383ffff */
.L_x_8179:
[----:B------:R-:W-:Y:S01]  /*16570*/  BSSY B0, `(.L_x_8281) ;  /* 0x0000006000007945 */ /* 0x000fe20003800000 */
[----:B------:R-:W-:-:S07]  /*16580*/  IMAD.MOV.U32 R15, RZ, RZ, -0x1 ;  /* 0xffffffffff0f7424 */ /* 0x000fce00078e00ff */
[----:B012-4-:R-:W-:Y:S05]  /*16590*/  WARPSYNC.COLLECTIVE R15, `(.L_x_8282) ;  /* 0x000000000f0c7348 */ /* 0x017fea0003c00000 */
[----:B------:R-:W-:Y:S02]  /*165a0*/  ELECT P6, UR62, PT ;  /* 0x00000000003e782f */ /* 0x000fe400038c0000 */
[----:B------:R-:W-:Y:S01]  /*165b0*/  MOV R14, UR62 ;  /* 0x0000003e000e7c02 */ /* 0x000fe20008000f00 */
[----:B012-4-:R-:W-:Y:S10]  /*165c0*/  ENDCOLLECTIVE ;  /* 0x000000000000791b */ /* 0x017ff40003800000 */
.L_x_8282:
[----:B------:R-:W-:Y:S05]  /*165d0*/  BSYNC B0 ;  /* 0x0000000000007941 */ /* 0x000fea0003800000 */
.L_x_8281:
[----:B------:R-:W-:Y:S05]  /*165e0*/  BRA `(.L_x_8283) ;  /* 0xffffffb400087947 */ /* 0x000fea000383ffff */
.L_x_8181:
[----:B--2---:R2:W3:Y:S02]  /*165f0*/  SYNCS.PHASECHK.TRANS64.TRYWAIT P0, [R0+URZ+0x28840], R2 ;  /* 0x02884002000075a7 */ /* 0x0044e4000800017f */
[----:B---3--:R-:W-:Y:S05]  /*16600*/  @!P0 NANOSLEEP.SYNCS 0x989680 ;  /* 0x009896800000895d */ /* 0x008fea0003900000 */
[----:B------:R-:W3:Y:S02]  /*16610*/  @!P0 SYNCS.PHASECHK.TRANS64 P0, [R0+URZ+0x28840], R2 ;  /* 0x02884002000085a7 */ /* 0x000ee4000800007f */
[----:B---3--:R-:W-:Y:S05]  /*16620*/  @!P0 BRA `(.L_x_8181) ;  /* 0xfffffffc00f08947 */ /* 0x008fea000383ffff */
[----:B------:R-:W-:Y:S05]  /*16630*/  BRA `(.L_x_8284) ;  /* 0xffffffb400707947 */ /* 0x000fea000383ffff */
.L_x_8185:
        /* <DEDUP_REMOVED lines=14> */
.L_x_8285:
[----:B------:R-:W-:Y:S02]  /*16720*/  IMAD.MOV.U32 R13, RZ, RZ, R4 ;  /* 0x000000ffff0d7224 */ /* 0x000fe400078e0004 */
[----:B------:R-:W-:-:S07]  /*16730*/  IMAD.MOV.U32 R6, RZ, RZ, R14 ;  /* 0x000000ffff067224 */ /* 0x000fce00078e000e */
[----:B------:R-:W-:Y:S05]  /*16740*/  WARPSYNC.COLLECTIVE R15, `(.L_x_8286) ;  /* 0x000000000f087348 */ /* 0x000fea0003c00000 */
[----:B------:R0:W1:Y:S02]  /*16750*/  SHFL.IDX P6, R14, R13, R12, R11 ;  /* 0x0000000c0d0e7389 */ /* 0x00006400000c000b */
[----:B01----:R-:W-:Y:S01]  /*16760*/  ENDCOLLECTIVE ;  /* 0x000000000000791b */ /* 0x003fe20003800000 */
.L_x_8286:
[----:B------:R-:W-:Y:S02]  /*16770*/  IMAD.MOV.U32 R13, RZ, RZ, R3 ;  /* 0x000000ffff0d7224 */ /* 0x000fe400078e0003 */
[----:B------:R-:W-:Y:S02]  /*16780*/  IMAD.MOV.U32 R12, RZ, RZ, 0x1 ;  /* 0x00000001ff0c7424 */ /* 0x000fe400078e00ff */
[----:B------:R-:W-:-:S07]  /*16790*/  IMAD.MOV.U32 R7, RZ, RZ, R14 ;  /* 0x000000ffff077224 */ /* 0x000fce00078e000e */
[----:B------:R-:W-:Y:S05]  /*167a0*/  WARPSYNC.COLLECTIVE R15, `(.L_x_8287) ;  /* 0x000000000f087348 */ /* 0x000fea0003c00000 */
[----:B------:R0:W1:Y:S02]  /*167b0*/  SHFL.IDX P6, R14, R13, R12, R11 ;  /* 0x0000000c0d0e7389 */ /* 0x00006400000c000b */
[----:B01----:R-:W-:Y:S01]  /*167c0*/  ENDCOLLECTIVE ;  /* 0x000000000000791b */ /* 0x003fe20003800000 */
.L_x_8287:
        /* <DEDUP_REMOVED lines=10> */
.L_x_8288:
        /* <DEDUP_REMOVED lines=12> */
.L_x_8289:
[----:B------:R-:W-:Y:S01]  /*16930*/  @!P2 LEA R7, P3, R10, R5, 0x1 ;  /* 0x000000050a07a211 */ /* 0x000fe200078608ff */
[----:B------:R-:W-:-:S04]  /*16940*/  VIADD R5, R0, 0x20 ;  /* 0x0000002000057836 */ /* 0x000fc80000000000 */
[----:B------:R-:W-:-:S05]  /*16950*/  @!P2 IMAD.X R6, RZ, RZ, R8, P3 ;  /* 0x000000ffff06a224 */ /* 0x000fca00018e0608 */
        /* <DEDUP_REMOVED lines=14> */
.L_x_8290:
[----:B------:R-:W-:Y:S02]  /*16a40*/  IMAD.MOV.U32 R13, RZ, RZ, R3 ;  /* 0x000000ffff0d7224 */ /* 0x000fe400078e0003 */
[----:B------:R-:W-:Y:S02]  /*16a50*/  IMAD.MOV.U32 R12, RZ, RZ, 0x3 ;  /* 0x00000003ff0c7424 */ /* 0x000fe400078e00ff */
[----:B------:R-:W-:-:S07]  /*16a60*/  IMAD.MOV.U32 R5, RZ, RZ, R14 ;  /* 0x000000ffff057224 */ /* 0x000fce00078e000e */
[----:B------:R-:W-:Y:S05]  /*16a70*/  WARPSYNC.COLLECTIVE R15, `(.L_x_8291) ;  /* 0x000000000f087348 */ /* 0x000fea0003c00000 */
[----:B------:R0:W1:Y:S02]  /*16a80*/  SHFL.IDX P6, R14, R13, R12, R11 ;  /* 0x0000000c0d0e7389 */ /* 0x00006400000c000b */
[----:B01----:R-:W-:Y:S01]  /*16a90*/  ENDCOLLECTIVE ;  /* 0x000000000000791b */ /* 0x003fe20003800000 */
.L_x_8291:
        /* <DEDUP_REMOVED lines=16> */
.L_x_8292:
[----:B------:R-:W-:Y:S02]  /*16ba0*/  IMAD.MOV.U32 R13, RZ, RZ, R3 ;  /* 0x000000ffff0d7224 */ /* 0x000fe400078e0003 */
[----:B------:R-:W-:Y:S02]  /*16bb0*/  IMAD.MOV.U32 R12, RZ, RZ, 0x4 ;  /* 0x00000004ff0c7424 */ /* 0x000fe400078e00ff */
[----:B------:R-:W-:-:S07]  /*16bc0*/  IMAD.MOV.U32 R5, RZ, RZ, R14 ;  /* 0x000000ffff057224 */ /* 0x000fce00078e000e */
[----:B------:R-:W-:Y:S05]  /*16bd0*/  WARPSYNC.COLLECTIVE R15, `(.L_x_8293) ;  /* 0x000000000f087348 */ /* 0x000fea0003c00000 */
[----:B------:R0:W1:Y:S02]  /*16be0*/  SHFL.IDX P6, R14, R13, R12, R11 ;  /* 0x0000000c0d0e7389 */ /* 0x00006400000c000b */
[----:B01----:R-:W-:Y:S01]  /*16bf0*/  ENDCOLLECTIVE ;  /* 0x000000000000791b */ /* 0x003fe20003800000 */
.L_x_8293:
        /* <DEDUP_REMOVED lines=16> */
.L_x_8294:
[----:B------:R-:W-:Y:S02]  /*16d00*/  IMAD.MOV.U32 R13, RZ, RZ, R3 ;  /* 0x000000ffff0d7224 */ /* 0x000fe400078e0003 */
[----:B------:R-:W-:Y:S02]  /*16d10*/  IMAD.MOV.U32 R12, RZ, RZ, 0x5 ;  /* 0x00000005ff0c7424 */ /* 0x000fe400078e00ff */
[----:B------:R-:W-:-:S07]  /*16d20*/  IMAD.MOV.U32 R5, RZ, RZ, R14 ;  /* 0x000000ffff057224 */ /* 0x000fce00078e000e */
[----:B------:R-:W-:Y:S05]  /*16d30*/  WARPSYNC.COLLECTIVE R15, `(.L_x_8295) ;  /* 0x000000000f087348 */ /* 0x000fea0003c00000 */
[----:B------:R0:W1:Y:S02]  /*16d40*/  SHFL.IDX P6, R14, R13, R12, R11 ;  /* 0x0000000c0d0e7389 */ /* 0x00006400000c000b */
[----:B01----:R-:W-:Y:S01]  /*16d50*/  ENDCOLLECTIVE ;  /* 0x000000000000791b */ /* 0x003fe20003800000 */
.L_x_8295:
        /* <DEDUP_REMOVED lines=16> */
.L_x_8296:
[----:B------:R-:W-:Y:S02]  /*16e60*/  IMAD.MOV.U32 R13, RZ, RZ, R3 ;  /* 0x000000ffff0d7224 */ /* 0x000fe400078e0003 */
[----:B------:R-:W-:Y:S02]  /*16e70*/  IMAD.MOV.U32 R12, RZ, RZ, 0x6 ;  /* 0x00000006ff0c7424 */ /* 0x000fe400078e00ff */
[----:B------:R-:W-:-:S07]  /*16e80*/  IMAD.MOV.U32 R5, RZ, RZ, R14 ;  /* 0x000000ffff057224 */ /* 0x000fce00078e000e */
[----:B------:R-:W-:Y:S05]  /*16e90*/  WARPSYNC.COLLECTIVE R15, `(.L_x_8297) ;  /* 0x000000000f087348 */ /* 0x000fea0003c00000 */
[----:B------:R0:W1:Y:S02]  /*16ea0*/  SHFL.IDX P6, R14, R13, R12, R11 ;  /* 0x0000000c0d0e7389 */ /* 0x00006400000c000b */
[----:B01----:R-:W-:Y:S01]  /*16eb0*/  ENDCOLLECTIVE ;  /* 0x000000000000791b */ /* 0x003fe20003800000 */
.L_x_8297:
        /* <DEDUP_REMOVED lines=9> */
[----:B------:R0:W-:Y:S02]  /*16f50*/  @!P2 LDGSTS.E.BYPASS.LTC128B.128 [R9+0x16c00], desc[UR50][R6.64+0x80], !P1 ;  /* 0x16c000800609afae */ /* 0x0001e4000c901d72 */
[----:B0-----:R-:W-:-:S07]  /*16f60*/  IMAD.MOV.U32 R6, RZ, RZ, R14 ;  /* 0x000000ffff067224 */ /* 0x001fce00078e000e */
[----:B------:R-:W-:Y:S05]  /*16f70*/  WARPSYNC.COLLECTIVE R15, `(.L_x_8298) ;  /* 0x000000000f087348 */ /* 0x000fea0003c00000 */
[----:B------:R0:W1:Y:S02]  /*16f80*/  SHFL.IDX P6, R14, R13, R12, R11 ;  /* 0x0000000c0d0e7389 */ /* 0x00006400000c000b */
[----:B01----:R-:W-:Y:S01]  /*16f90*/  ENDCOLLECTIVE ;  /* 0x000000000000791b */ /* 0x003fe20003800000 */
.L_x_8298:
[----:B------:R-:W-:-:S05]  /*16fa0*/  VIADD R7, R0, 0x60 ;  /* 0x0000006000077836 */ /* 0x000fca0000000000 */
[----:B------:R-:W-:Y:S01]  /*16fb0*/  ISETP.GE.AND P2, PT, R7, R2, PT ;  /* 0x000000020700720c */ /* 0x000fe20003f46270 */
[----:B------:R-:W-:Y:S02]  /*16fc0*/  IMAD.MOV.U32 R13, RZ, RZ, R3 ;  /* 0x000000ffff0d7224 */ /* 0x000fe400078e0003 */
[----:B------:R-:W-:Y:S02]  /*16fd0*/  IMAD.MOV.U32 R12, RZ, RZ, 0x7 ;  /* 0x00000007ff0c7424 */ /* 0x000fe400078e00ff */
[----:B------:R-:W-:-:S08]  /*16fe0*/  IMAD.MOV.U32 R5, RZ, RZ, R14 ;  /* 0x000000ffff057224 */ /* 0x000fd000078e000e */
[----:B------:R-:W-:Y:S05]  /*16ff0*/  WARPSYNC.COLLECTIVE R15, `(.L_x_8299) ;  /* 0x000000000f087348 */ /* 0x000fea0003c00000 */
[----:B------:R0:W1:Y:S02]  /*17000*/  SHFL.IDX P6, R14, R13, R12, R11 ;  /* 0x0000000c0d0e7389 */ /* 0x00006400000c000b */
[----:B01----:R-:W-:Y:S01]  /*17010*/  ENDCOLLECTIVE ;  /* 0x000000000000791b */ /* 0x003fe20003800000 */
.L_x_8299:
        /* <DEDUP_REMOVED lines=14> */
.L_x_8300:
[----:B------:R-:W-:Y:S01]  /*17100*/  IMAD.MOV.U32 R4, RZ, RZ, R14 ;  /* 0x000000ffff047224 */ /* 0x000fe200078e000e */
[----:B------:R-:W-:Y:S06]  /*17110*/  BRA `(.L_x_8301) ;  /* 0xffffffb800287947 */ /* 0x000fec000383ffff */
.L_x_8190:
[----:B0-----:R-:W3:Y:S02]  /*17120*/  LDL R2, [R1] ;  /* 0x0000000001027983 */ /* 0x001ee40000100800 */
[----:B---3--:R0:W1:Y:S02]  /*17130*/  SYNCS.PHASECHK.TRANS64.TRYWAIT P0, [R2+URZ+0x28820], R0 ;  /* 0x02882000020075a7 */ /* 0x008064000800017f */
[----:B-1----:R-:W-:Y:S05]  /*17140*/  @!P0 NANOSLEEP.SYNCS 0x989680 ;  /* 0x009896800000895d */ /* 0x002fea0003900000 */
[----:B------:R-:W1:Y:S02]  /*17150*/  @!P0 SYNCS.PHASECHK.TRANS64 P0, [R2+URZ+0x28820], R0 ;  /* 0x02882000020085a7 */ /* 0x000e64000800007f */
[----:B-1----:R-:W-:Y:S05]  /*17160*/  @!P0 BRA `(.L_x_8190) ;  /* 0xfffffffc00ec8947 */ /* 0x002fea000383ffff */
[----:B------:R-:W-:Y:S05]  /*17170*/  BRA `(.L_x_8302) ;  /* 0xffffffb8009c7947 */ /* 0x000fea000383ffff */
.L_x_8199:
[----:B-1----:R1:W2:Y:S02]  /*17180*/  SYNCS.PHASECHK.TRANS64.TRYWAIT P0, [R3+URZ+0x28840], R2 ;  /* 0x02884002030075a7 */ /* 0x0022a4000800017f */
[----:B--2---:R-:W-:Y:S05]  /*17190*/  @!P0 NANOSLEEP.SYNCS 0x989680 ;  /* 0x009896800000895d */ /* 0x004fea0003900000 */
[----:B------:R-:W2:Y:S02]  /*171a0*/  @!P0 SYNCS.PHASECHK.TRANS64 P0, [R3+URZ+0x28840], R2 ;  /* 0x02884002030085a7 */ /* 0x000ea4000800007f */
[----:B--2---:R-:W-:Y:S05]  /*171b0*/  @!P0 BRA `(.L_x_8199) ;  /* 0xfffffffc00f08947 */ /* 0x004fea000383ffff */
[----:B------:R-:W-:Y:S05]  /*171c0*/  BRA `(.L_x_8303) ;  /* 0xffffffbc00687947 */ /* 0x000fea000383ffff */
.L_x_8205:
[----:B0-----:R0:W1:Y:S02]  /*171d0*/  SYNCS.PHASECHK.TRANS64.TRYWAIT P0, [R3+URZ+0x60], R2 ;  /* 0x00006002030075a7 */ /* 0x001064000800017f */
[----:B-1----:R-:W-:Y:S05]  /*171e0*/  @!P0 NANOSLEEP.SYNCS 0x989680 ;  /* 0x009896800000895d */ /* 0x002fea0003900000 */
[----:B------:R-:W1:Y:S02]  /*171f0*/  @!P0 SYNCS.PHASECHK.TRANS64 P0, [R3+URZ+0x60], R2 ;  /* 0x00006002030085a7 */ /* 0x000e64000800007f */
[----:B-1----:R-:W-:Y:S05]  /*17200*/  @!P0 BRA `(.L_x_8205) ;  /* 0xfffffffc00f08947 */ /* 0x002fea000383ffff */
[----:B------:R-:W-:Y:S05]  /*17210*/  BRA `(.L_x_8304) ;  /* 0xffffffc000447947 */ /* 0x000fea000383ffff */
.L_x_8214:
[----:B--2---:R2:W3:Y:S02]  /*17220*/  SYNCS.PHASECHK.TRANS64.TRYWAIT P0, [R3+URZ+0x28840], R2 ;  /* 0x02884002030075a7 */ /* 0x0044e4000800017f */
[----:B---3--:R-:W-:Y:S05]  /*17230*/  @!P0 NANOSLEEP.SYNCS 0x989680 ;  /* 0x009896800000895d */ /* 0x008fea0003900000 */
[----:B------:R-:W3:Y:S02]  /*17240*/  @!P0 SYNCS.PHASECHK.TRANS64 P0, [R3+URZ+0x28840], R2 ;  /* 0x02884002030085a7 */ /* 0x000ee4000800007f */
[----:B---3--:R-:W-:Y:S05]  /*17250*/  @!P0 BRA `(.L_x_8214) ;  /* 0xfffffffc00f08947 */ /* 0x008fea000383ffff */
[----:B------:R-:W-:Y:S05]  /*17260*/  BRA `(.L_x_8305) ;  /* 0xffffffc400ec7947 */ /* 0x000fea000383ffff */
.L_x_8220:
[----:B0-----:R0:W2:Y:S02]  /*17270*/  SYNCS.PHASECHK.TRANS64.TRYWAIT P0, [R2+URZ+0x60], R3 ;  /* 0x00006003020075a7 */ /* 0x0010a4000800017f */
[----:B--2---:R-:W-:Y:S05]  /*17280*/  @!P0 NANOSLEEP.SYNCS 0x989680 ;  /* 0x009896800000895d */ /* 0x004fea0003900000 */
[----:B------:R-:W2:Y:S02]  /*17290*/  @!P0 SYNCS.PHASECHK.TRANS64 P0, [R2+URZ+0x60], R3 ;  /* 0x00006003020085a7 */ /* 0x000ea4000800007f */
[----:B--2---:R-:W-:Y:S05]  /*172a0*/  @!P0 BRA `(.L_x_8220) ;  /* 0xfffffffc00f08947 */ /* 0x004fea000383ffff */
[----:B------:R-:W-:Y:S05]  /*172b0*/  BRA `(.L_x_8306) ;  /* 0xffffffc800c87947 */ /* 0x000fea000383ffff */
.L_x_8229:
[----:B----4-:R4:W0:Y:S02]  /*172c0*/  SYNCS.PHASECHK.TRANS64.TRYWAIT P0, [R2+URZ+0x28840], R3 ;  /* 0x02884003020075a7 */ /* 0x010824000800017f */
[----:B0-----:R-:W-:Y:S05]  /*172d0*/  @!P0 NANOSLEEP.SYNCS 0x989680 ;  /* 0x009896800000895d */ /* 0x001fea0003900000 */
[----:B------:R-:W0:Y:S02]  /*172e0*/  @!P0 SYNCS.PHASECHK.TRANS64 P0, [R2+URZ+0x28840], R3 ;  /* 0x02884003020085a7 */ /* 0x000e24000800007f */
[----:B0-----:R-:W-:Y:S05]  /*172f0*/  @!P0 BRA `(.L_x_8229) ;  /* 0xfffffffc00f08947 */ /* 0x001fea000383ffff */
[----:B------:R-:W-:Y:S05]  /*17300*/  BRA `(.L_x_8307) ;  /* 0xffffffd000387947 */ /* 0x000fea000383ffff */
.L_x_8235:
[----:B0-----:R0:W2:Y:S02]  /*17310*/  SYNCS.PHASECHK.TRANS64.TRYWAIT P0, [R2+URZ+0x60], R5 ;  /* 0x00006005020075a7 */ /* 0x0010a4000800017f */
[----:B--2---:R-:W-:Y:S05]  /*17320*/  @!P0 NANOSLEEP.SYNCS 0x989680 ;  /* 0x009896800000895d */ /* 0x004fea0003900000 */
[----:B------:R-:W2:Y:S02]  /*17330*/  @!P0 SYNCS.PHASECHK.TRANS64 P0, [R2+URZ+0x60], R5 ;  /* 0x00006005020085a7 */ /* 0x000ea4000800007f */
[----:B--2---:R-:W-:Y:S05]  /*17340*/  @!P0 BRA `(.L_x_8235) ;  /* 0xfffffffc00f08947 */ /* 0x004fea000383ffff */
[----:B------:R-:W-:Y:S05]  /*17350*/  BRA `(.L_x_8308) ;  /* 0xffffffd400147947 */ /* 0x000fea000383ffff */
.L_x_8246:
[----:B----4-:R4:W0:Y:S02]  /*17360*/  SYNCS.PHASECHK.TRANS64.TRYWAIT P0, [R0+URZ+0x28860], R3 ;  /* 0x02886003000075a7 */ /* 0x010824000800017f */
[----:B0-----:R-:W-:Y:S05]  /*17370*/  @!P0 NANOSLEEP.SYNCS 0x989680 ;  /* 0x009896800000895d */ /* 0x001fea0003900000 */
[----:B------:R-:W0:Y:S02]  /*17380*/  @!P0 SYNCS.PHASECHK.TRANS64 P0, [R0+URZ+0x28860], R3 ;  /* 0x02886003000085a7 */ /* 0x000e24000800007f */
[----:B0-----:R-:W-:Y:S05]  /*17390*/  @!P0 BRA `(.L_x_8246) ;  /* 0xfffffffc00f08947 */ /* 0x001fea000383ffff */
[----:B------:R-:W-:Y:S05]  /*173a0*/  BRA `(.L_x_8309) ;  /* 0xffffffd800687947 */ /* 0x000fea000383ffff */
.L_x_8253:
[----:B------:R-:W-:Y:S01]  /*173b0*/  BSSY B0, `(.L_x_8310) ;  /* 0x0000008000007945 */ /* 0x000fe20003800000 */
[----:B------:R-:W-:Y:S02]  /*173c0*/  IMAD.MOV.U32 R13, RZ, RZ, R16 ;  /* 0x000000ffff0d7224 */ /* 0x000fe400078e0010 */
[----:B------:R-:W-:Y:S02]  /*173d0*/  IMAD.MOV.U32 R12, RZ, RZ, RZ ;  /* 0x000000ffff0c7224 */ /* 0x000fe400078e00ff */
[----:B------:R-:W-:Y:S02]  /*173e0*/  IMAD.MOV.U32 R11, RZ, RZ, 0x1f ;  /* 0x0000001fff0b7424 */ /* 0x000fe400078e00ff */
[----:B------:R-:W-:-:S07]  /*173f0*/  IMAD.MOV.U32 R15, RZ, RZ, -0x1 ;  /* 0xffffffffff0f7424 */ /* 0x000fce00078e00ff */
[----:B01-3--:R-:W-:Y:S05]  /*17400*/  WARPSYNC.COLLECTIVE R15, `(.L_x_8311) ;  /* 0x000000000f087348 */ /* 0x00bfea0003c00000 */
[----:B------:R2:W4:Y:S02]  /*17410*/  SHFL.IDX P6, R14, R13, R12, R11 ;  /* 0x0000000c0d0e7389 */ /* 0x00052400000c000b */
[----:B01234-:R-:W-:Y:S01]  /*17420*/  ENDCOLLECTIVE ;  /* 0x000000000000791b */ /* 0x01ffe20003800000 */
.L_x_8311:
[----:B------:R-:W-:Y:S05]  /*17430*/  BSYNC B0 ;  /* 0x0000000000007941 */ /* 0x000fea0003800000 */
.L_x_8310:
        /* <DEDUP_REMOVED lines=9> */
.L_x_8312:
        /* <DEDUP_REMOVED lines=18> */
.L_x_8313:
[----:B------:R-:W-:Y:S01]  /*175f0*/  IMAD.MOV.U32 R12, RZ, RZ, 0x2 ;  /* 0x00000002ff0c7424 */ /* 0x000fe200078e00ff */
[----:B------:R-:W-:-:S05]  /*17600*/  SEL R7, R14, RZ, P1 ;  /* 0x000000ff0e077207 */ /* 0x000fca0000800000 */
[----:B------:R-:W-:-:S04]  /*17610*/  IMAD.IADD R3, R2, 0x1, R7 ;  /* 0x0000000102037824 */ /* 0x000fc800078e0207 */
[----:B------:R-:W-:-:S07]  /*17620*/  IMAD.MOV.U32 R13, RZ, RZ, R3 ;  /* 0x000000ffff0d7224 */ /* 0x000fce00078e0003 */
[----:B------:R-:W-:Y:S05]  /*17630*/  WARPSYNC.COLLECTIVE R15, `(.L_x_8314) ;  /* 0x000000000f087348 */ /* 0x000fea0003c00000 */
[----:B------:R0:W1:Y:S02]  /*17640*/  SHFL.UP P6, R14, R13, R12, R11 ;  /* 0x0400000c0d0e7389 */ /* 0x00006400000c000b */
[----:B01----:R-:W-:Y:S01]  /*17650*/  ENDCOLLECTIVE ;  /* 0x000000000000791b */ /* 0x003fe20003800000 */
.L_x_8314:
[----:B------:R-:W-:Y:S01]  /*17660*/  IMAD.MOV.U32 R12, RZ, RZ, 0x4 ;  /* 0x00000004ff0c7424 */ /* 0x000fe200078e00ff */
[----:B------:R-:W-:-:S05]  /*17670*/  SEL R14, R14, RZ, P2 ;  /* 0x000000ff0e0e7207 */ /* 0x000fca0001000000 */
[----:B------:R-:W-:-:S04]  /*17680*/  IMAD.IADD R3, R3, 0x1, R14 ;  /* 0x0000000103037824 */ /* 0x000fc800078e020e */
[----:B------:R-:W-:-:S07]  /*17690*/  IMAD.MOV.U32 R13, RZ, RZ, R3 ;  /* 0x000000ffff0d7224 */ /* 0x000fce00078e0003 */
[----:B------:R-:W-:Y:S05]  /*176a0*/  WARPSYNC.COLLECTIVE R15, `(.L_x_8315) ;  /* 0x000000000f087348 */ /* 0x000fea0003c00000 */
[----:B------:R0:W1:Y:S02]  /*176b0*/  SHFL.UP P6, R14, R13, R12, R11 ;  /* 0x0400000c0d0e7389 */ /* 0x00006400000c000b */
[----:B01----:R-:W-:Y:S01]  /*176c0*/  ENDCOLLECTIVE ;  /* 0x000000000000791b */ /* 0x003fe20003800000 */
.L_x_8315:
[----:B------:R-:W-:Y:S01]  /*176d0*/  IMAD.MOV.U32 R12, RZ, RZ, 0x8 ;  /* 0x00000008ff0c7424 */ /* 0x000fe200078e00ff */
[----:B------:R-:W-:-:S05]  /*176e0*/  SEL R14, R14, RZ, P3 ;  /* 0x000000ff0e0e7207 */ /* 0x000fca0001800000 */
[----:B------:R-:W-:-:S04]  /*176f0*/  IMAD.IADD R3, R3, 0x1, R14 ;  /* 0x0000000103037824 */ /* 0x000fc800078e020e */
[----:B------:R-:W-:-:S07]  /*17700*/  IMAD.MOV.U32 R13, RZ, RZ, R3 ;  /* 0x000000ffff0d7224 */ /* 0x000fce00078e0003 */
[----:B------:R-:W-:Y:S05]  /*17710*/  WARPSYNC.COLLECTIVE R15, `(.L_x_8316) ;  /* 0x000000000f087348 */ /* 0x000fea0003c00000 */
[----:B------:R0:W1:Y:S02]  /*17720*/  SHFL.UP P6, R14, R13, R12, R11 ;  /* 0x0400000c0d0e7389 */ /* 0x00006400000c000b */
[----:B01----:R-:W-:Y:S01]  /*17730*/  ENDCOLLECTIVE ;  /* 0x000000000000791b */ /* 0x003fe20003800000 */
.L_x_8316:
[----:B------:R-:W-:Y:S01]  /*17740*/  IMAD.MOV.U32 R12, RZ, RZ, 0x10 ;  /* 0x00000010ff0c7424 */ /* 0x000fe200078e00ff */
[----:B------:R-:W-:-:S05]  /*17750*/  SEL R14, R14, RZ, P4 ;  /* 0x000000ff0e0e7207 */ /* 0x000fca0002000000 */
[----:B------:R-:W-:-:S04]  /*17760*/  IMAD.IADD R3, R3, 0x1, R14 ;  /* 0x0000000103037824 */ /* 0x000fc800078e020e */
[----:B------:R-:W-:-:S07]  /*17770*/  IMAD.MOV.U32 R13, RZ, RZ, R3 ;  /* 0x000000ffff0d7224 */ /* 0x000fce00078e0003 */
[----:B------:R-:W-:Y:S05]  /*17780*/  WARPSYNC.COLLECTIVE R15, `(.L_x_8317) ;  /* 0x000000000f087348 */ /* 0x000fea0003c00000 */
[----:B------:R0:W1:Y:S02]  /*17790*/  SHFL.UP P6, R14, R13, R12, R11 ;  /* 0x0400000c0d0e7389 */ /* 0x00006400000c000b */
[----:B01----:R-:W-:Y:S01]  /*177a0*/  ENDCOLLECTIVE ;  /* 0x000000000000791b */ /* 0x003fe20003800000 */
.L_x_8317:
        /* <DEDUP_REMOVED lines=8> */
.L_x_8318:
[----:B------:R-:W-:Y:S05]  /*17830*/  BRA `(.L_x_8319) ;  /* 0xffffffd800fc7947 */ /* 0x000fea000383ffff */
.L_x_8258:
        /* <DEDUP_REMOVED lines=8> */
.L_x_8321:
[----:B------:R-:W-:Y:S05]  /*178c0*/  BSYNC B0 ;  /* 0x0000000000007941 */ /* 0x000fea0003800000 */
.L_x_8320:
        /* <DEDUP_REMOVED lines=9> */
.L_x_8322:
[----:B------:R-:W-:Y:S01]  /*17960*/  IMAD.MOV.U32 R12, RZ, RZ, 0x4 ;  /* 0x00000004ff0c7424 */ /* 0x000fe200078e00ff */
[----:B------:R-:W-:-:S05]  /*17970*/  SEL R14, R14, RZ, P2 ;  /* 0x000000ff0e0e7207 */ /* 0x000fca0001000000 */
[----:B------:R-:W-:-:S04]  /*17980*/  IMAD.IADD R3, R3, 0x1, R14 ;  /* 0x0000000103037824 */ /* 0x000fc800078e020e */
[----:B------:R-:W-:-:S07]  /*17990*/  IMAD.MOV.U32 R13, RZ, RZ, R3 ;  /* 0x000000ffff0d7224 */ /* 0x000fce00078e0003 */
[----:B------:R-:W-:Y:S05]  /*179a0*/  WARPSYNC.COLLECTIVE R15, `(.L_x_8323) ;  /* 0x000000000f087348 */ /* 0x000fea0003c00000 */
[----:B------:R0:W1:Y:S02]  /*179b0*/  SHFL.UP P6, R14, R13, R12, R11 ;  /* 0x0400000c0d0e7389 */ /* 0x00006400000c000b */
[----:B01----:R-:W-:Y:S01]  /*179c0*/  ENDCOLLECTIVE ;  /* 0x000000000000791b */ /* 0x003fe20003800000 */
.L_x_8323:
[----:B------:R-:W-:Y:S01]  /*179d0*/  IMAD.MOV.U32 R12, RZ, RZ, 0x8 ;  /* 0x00000008ff0c7424 */ /* 0x000fe200078e00ff */
[----:B------:R-:W-:-:S05]  /*179e0*/  SEL R14, R14, RZ, P3 ;  /* 0x000000ff0e0e7207 */ /* 0x000fca0001800000 */
[----:B------:R-:W-:-:S04]  /*179f0*/  IMAD.IADD R3, R3, 0x1, R14 ;  /* 0x0000000103037824 */ /* 0x000fc800078e020e */
[----:B------:R-:W-:-:S07]  /*17a00*/  IMAD.MOV.U32 R13, RZ, RZ, R3 ;  /* 0x000000ffff0d7224 */ /* 0x000fce00078e0003 */
[----:B------:R-:W-:Y:S05]  /*17a10*/  WARPSYNC.COLLECTIVE R15, `(.L_x_8324) ;  /* 0x000000000f087348 */ /* 0x000fea0003c00000 */
[----:B------:R0:W1:Y:S02]  /*17a20*/  SHFL.UP P6, R14, R13, R12, R11 ;  /* 0x0400000c0d0e7389 */ /* 0x00006400000c000b */
[----:B01----:R-:W-:Y:S01]  /*17a30*/  ENDCOLLECTIVE ;  /* 0x000000000000791b */ /* 0x003fe20003800000 */
.L_x_8324:
[----:B------:R-:W-:Y:S01]  /*17a40*/  IMAD.MOV.U32 R12, RZ, RZ, 0x10 ;  /* 0x00000010ff0c7424 */ /* 0x000fe200078e00ff */
[----:B------:R-:W-:-:S05]  /*17a50*/  SEL R14, R14, RZ, P4 ;  /* 0x000000ff0e0e7207 */ /* 0x000fca0002000000 */
[----:B------:R-:W-:-:S04]  /*17a60*/  IMAD.IADD R3, R3, 0x1, R14 ;  /* 0x0000000103037824 */ /* 0x000fc800078e020e */
[----:B------:R-:W-:-:S07]  /*17a70*/  IMAD.MOV.U32 R13, RZ, RZ, R3 ;  /* 0x000000ffff0d7224 */ /* 0x000fce00078e0003 */
[----:B------:R-:W-:Y:S05]  /*17a80*/  WARPSYNC.COLLECTIVE R15, `(.L_x_8325) ;  /* 0x000000000f087348 */ /* 0x000fea0003c00000 */
[----:B------:R0:W1:Y:S02]  /*17a90*/  SHFL.UP P6, R14, R13, R12, R11 ;  /* 0x0400000c0d0e7389 */ /* 0x00006400000c000b */
[----:B01----:R-:W-:Y:S01]  /*17aa0*/  ENDCOLLECTIVE ;  /* 0x000000000000791b */ /* 0x003fe20003800000 */
.L_x_8325:
        /* <DEDUP_REMOVED lines=8> */
.L_x_8326:
[----:B------:R-:W-:Y:S05]  /*17b30*/  BRA `(.L_x_8327) ;  /* 0xffffffd800d87947 */ /* 0x000fea000383ffff */
.L_x_8260:
[----:B------:R-:W-:Y:S01]  /*17b40*/  BSSY B0, `(.L_x_8328) ;  /* 0x0000006000007945 */ /* 0x000fe20003800000 */
[----:B------:R-:W-:Y:S01]  /*17b50*/  PLOP3.LUT P6, PT, P6, PT, PT, 0x8, 0x0 ;  /* 0x000000000000781c */ /* 0x000fe200037ce170 */
[----:B------:R-:W-:-:S12]  /*17b60*/  IMAD.MOV.U32 R15, RZ, RZ, -0x1 ;  /* 0xffffffffff0f7424 */ /* 0x000fd800078e00ff */
[----:B0123--:R-:W-:Y:S05]  /*17b70*/  WARPSYNC.COLLECTIVE R15, `(.L_x_8329) ;  /* 0x000000000f087348 */ /* 0x00ffea0003c00000 */
[----:B------:R-:W-:Y:S01]  /*17b80*/  VOTE.ANY R14, PT, P6 ;  /* 0x00000000000e7806 */ /* 0x000fe200030e0100 */
[----:B0123--:R-:W-:Y:S06]  /*17b90*/  ENDCOLLECTIVE ;  /* 0x000000000000791b */ /* 0x00ffec0003800000 */
.L_x_8329:
[----:B------:R-:W-:Y:S05]  /*17ba0*/  BSYNC B0 ;  /* 0x0000000000007941 */ /* 0x000fea0003800000 */
.L_x_8328:
        /* <DEDUP_REMOVED lines=9> */
.L_x_8330:
[----:B------:R-:W-:Y:S01]  /*17c40*/  IMAD.MOV.U32 R17, RZ, RZ, R14 ;  /* 0x000000ffff117224 */ /* 0x000fe200078e000e */
[----:B------:R-:W-:Y:S06]  /*17c50*/  BRA `(.L_x_8331) ;  /* 0xffffffd800c87947 */ /* 0x000fec000383ffff */
.L_x_8262:
[----:B------:R-:W-:Y:S01]  /*17c60*/  BSSY B0, `(.L_x_8332) ;  /* 0x0000007000007945 */ /* 0x000fe20003800000 */
[----:B------:R-:W-:Y:S02]  /*17c70*/  IMAD.MOV.U32 R13, RZ, RZ, R3 ;  /* 0x000000ffff0d7224 */ /* 0x000fe400078e0003 */
[----:B------:R-:W-:Y:S02]  /*17c80*/  IMAD.MOV.U32 R11, RZ, RZ, 0x1f ;  /* 0x0000001fff0b7424 */ /* 0x000fe400078e00ff */
[----:B------:R-:W-:-:S07]  /*17c90*/  IMAD.MOV.U32 R15, RZ, RZ, -0x1 ;  /* 0xffffffffff0f7424 */ /* 0x000fce00078e00ff */
[----:B01234-:R-:W-:Y:S05]  /*17ca0*/  WARPSYNC.COLLECTIVE R15, `(.L_x_8333) ;  /* 0x000000000f087348 */ /* 0x01ffea0003c00000 */
[----:B------:R0:W0:Y:S02]  /*17cb0*/  SHFL.IDX P6, R14, R13, R12, R11 ;  /* 0x0000000c0d0e7389 */ /* 0x00002400000c000b */
[----:B01234-:R-:W-:Y:S01]  /*17cc0*/  ENDCOLLECTIVE ;  /* 0x000000000000791b */ /* 0x01ffe20003800000 */
.L_x_8333:
[----:B------:R-:W-:Y:S05]  /*17cd0*/  BSYNC B0 ;  /* 0x0000000000007941 */ /* 0x000fea0003800000 */
.L_x_8332:
[----:B------:R-:W-:Y:S01]  /*17ce0*/  IMAD.MOV.U32 R5, RZ, RZ, R14 ;  /* 0x000000ffff057224 */ /* 0x000fe200078e000e */
[----:B------:R-:W-:Y:S06]  /*17cf0*/  BRA `(.L_x_8261) ;  /* 0xffffffd800bc7947 */ /* 0x000fec000383ffff */
.L_x_8266:
[----:B0-----:R0:W2:Y:S02]  /*17d00*/  SYNCS.PHASECHK.TRANS64.TRYWAIT P0, [R0+URZ+0x28820], R3 ;  /* 0x02882003000075a7 */ /* 0x0010a4000800017f */
[----:B--2---:R-:W-:Y:S05]  /*17d10*/  @!P0 NANOSLEEP.SYNCS 0x989680 ;  /* 0x009896800000895d */ /* 0x004fea0003900000 */
[----:B------:R-:W2:Y:S02]  /*17d20*/  @!P0 SYNCS.PHASECHK.TRANS64 P0, [R0+URZ+0x28820], R3 ;  /* 0x02882003000085a7 */ /* 0x000ea4000800007f */
[----:B--2---:R-:W-:Y:S05]  /*17d30*/  @!P0 BRA `(.L_x_8266) ;  /* 0xfffffffc00f08947 */ /* 0x004fea000383ffff */
[----:B------:R-:W-:Y:S05]  /*17d40*/  BRA `(.L_x_8334) ;  /* 0xffffffe0003c7947 */ /* 0x000fea000383ffff */
.L_x_8267:
        /* <DEDUP_REMOVED lines=8> */
[----:B01-3--:R-:W-:Y:S05]  /*17dd0*/  WARPSYNC.COLLECTIVE R15, `(.L_x_8336) ;  /* 0x000000000f087348 */ /* 0x00bfea0003c00000 */
[----:B------:R2:W4:Y:S02]  /*17de0*/  SHFL.IDX P6, R14, R13, R12, R11 ;  /* 0x0000000c0d0e7389 */ /* 0x00052400000c000b */
[----:B01234-:R-:W-:Y:S01]  /*17df0*/  ENDCOLLECTIVE ;  /* 0x000000000000791b */ /* 0x01ffe20003800000 */
.L_x_8336:
[----:B------:R-:W-:Y:S05]  /*17e00*/  BSYNC B0 ;  /* 0x0000000000007941 */ /* 0x000fea0003800000 */
.L_x_8335:
[----:B------:R-:W-:Y:S05]  /*17e10*/  BRA `(.L_x_8337) ;  /* 0xffffffe000247947 */ /* 0x000fea000383ffff */
.L_x_8270:
[----:B------:R-:W-:Y:S01]  /*17e20*/  BSSY B1, `(.L_x_8338) ;  /* 0x0000006000017945 */ /* 0x000fe20003800000 */
[----:B------:R-:W-:-:S07]  /*17e30*/  IMAD.MOV.U32 R15, RZ, RZ, -0x1 ;  /* 0xffffffffff0f7424 */ /* 0x000fce00078e00ff */
[----:B0123--:R-:W-:Y:S05]  /*17e40*/  WARPSYNC.COLLECTIVE R15, `(.L_x_8339) ;  /* 0x000000000f0c7348 */ /* 0x00ffea0003c00000 */
[----:B------:R-:W-:Y:S02]  /*17e50*/  ELECT P6, UR62, PT ;  /* 0x00000000003e782f */ /* 0x000fe400038c0000 */
[----:B------:R-:W-:Y:S01]  /*17e60*/  MOV R14, UR62 ;  /* 0x0000003e000e7c02 */ /* 0x000fe20008000f00 */
[----:B0123--:R-:W-:Y:S10]  /*17e70*/  ENDCOLLECTIVE ;  /* 0x000000000000791b */ /* 0x00fff40003800000 */
.L_x_8339:
[----:B------:R-:W-:Y:S05]  /*17e80*/  BSYNC B1 ;  /* 0x0000000000017941 */ /* 0x000fea0003800000 */
.L_x_8338:
[----:B------:R-:W-:Y:S05]  /*17e90*/  BRA `(.L_x_8340) ;  /* 0xffffffe0001c7947 */ /* 0x000fea000383ffff */
.L_x_8272:
[----:B0-----:R0:W2:Y:S02]  /*17ea0*/  SYNCS.PHASECHK.TRANS64.TRYWAIT P0, [R6+URZ], R5 ;  /* 0x00000005060075a7 */ /* 0x0010a4000800017f */
[----:B--2---:R-:W-:Y:S05]  /*17eb0*/  @!P0 NANOSLEEP.SYNCS 0x989680 ;  /* 0x009896800000895d */ /* 0x004fea0003900000 */
[----:B------:R-:W2:Y:S02]  /*17ec0*/  @!P0 SYNCS.PHASECHK.TRANS64 P0, [R6+URZ], R5 ;  /* 0x00000005060085a7 */ /* 0x000ea4000800007f */
[----:B--2---:R-:W-:Y:S05]  /*17ed0*/  @!P0 BRA `(.L_x_8272) ;  /* 0xfffffffc00f08947 */ /* 0x004fea000383ffff */
[----:B------:R-:W-:Y:S05]  /*17ee0*/  BRA `(.L_x_8341) ;  /* 0xffffffe000587947 */ /* 0x000fea000383ffff */
.L_x_8273:
[----:B--2---:R2:W3:Y:S02]  /*17ef0*/  SYNCS.PHASECHK.TRANS64.TRYWAIT P0, [R7+URZ], R2 ;  /* 0x00000002070075a7 */ /* 0x0044e4000800017f */
[----:B---3--:R-:W-:Y:S05]  /*17f00*/  @!P0 NANOSLEEP.SYNCS 0x989680 ;  /* 0x009896800000895d */ /* 0x008fea0003900000 */
[----:B------:R-:W3:Y:S02]  /*17f10*/  @!P0 SYNCS.PHASECHK.TRANS64 P0, [R7+URZ], R2 ;  /* 0x00000002070085a7 */ /* 0x000ee4000800007f */
[----:B---3--:R-:W-:Y:S05]  /*17f20*/  @!P0 BRA `(.L_x_8273) ;  /* 0xfffffffc00f08947 */ /* 0x008fea000383ffff */
[----:B------:R-:W-:Y:S05]  /*17f30*/  BRA `(.L_x_8342) ;  /* 0xffffffe0004c7947 */ /* 0x000fea000383ffff */
.L_x_8275:
[----:B---3--:R3:W4:Y:S02]  /*17f40*/  SYNCS.PHASECHK.TRANS64.TRYWAIT P0, [R4+URZ], R5 ;  /* 0x00000005040075a7 */ /* 0x008724000800017f */
[----:B----4-:R-:W-:Y:S05]  /*17f50*/  @!P0 NANOSLEEP.SYNCS 0x989680 ;  /* 0x009896800000895d */ /* 0x010fea0003900000 */
[----:B------:R-:W4:Y:S02]  /*17f60*/  @!P0 SYNCS.PHASECHK.TRANS64 P0, [R4+URZ], R5 ;  /* 0x00000005040085a7 */ /* 0x000f24000800007f */
[----:B----4-:R-:W-:Y:S05]  /*17f70*/  @!P0 BRA `(.L_x_8275) ;  /* 0xfffffffc00f08947 */ /* 0x010fea000383ffff */
[----:B------:R-:W-:Y:S05]  /*17f80*/  BRA `(.L_x_8343) ;  /* 0xffffffe000547947 */ /* 0x000fea000383ffff */
.L_x_8344:
        /* <DEDUP_REMOVED lines=15> */
.L_x_15318:


//--------------------- .text._ZN7cutlass13device_kernelIN5flash11enable_sm90INS1_16FlashAttnFwdSm90INS1_25CollectiveMainloopFwdSm90ILi2EN4cute5tupleIJNS5_1CILi1EEES8_S8_EEENS6_IJNS7_ILi128EEESA_SA_EEELi128ENS_6half_tEfNS_4arch4Sm90ELb0ELb1ELb0ELb1ELb0ELb1ELb0ELb1ELb1ELb1ELb0ELb0EEENS1_21CollectiveEpilogueFwdISB_S9_SC_SE_Li256ELb1ELb1ELb0ELb0EEENS1_36VarlenDynamicPersistentTileSchedulerILi128ELi128ELi256ELi128ELb0ELb1ELb1ELb1ELb0ELb1EEEEEEEEEvNT_6ParamsE --------------------------
	.section	.text._ZN7cutlass13device_kernelIN5flash11enable_sm90INS1_16FlashAttnFwdSm90INS1_25CollectiveMainloopFwdSm90ILi2EN4cute5tupleIJNS5_1CILi1EEES8_S8_EEENS6_IJNS7_ILi128EEESA_SA_EEELi128ENS_6half_tEfNS_4arch4Sm90ELb0ELb1ELb0ELb1ELb0ELb1ELb0ELb1ELb1ELb1ELb0ELb0EEENS1_21CollectiveEpilogueFwdISB_S9_SC_SE_Li256ELb1ELb1ELb0ELb0EEENS1_36VarlenDynamicPersistentTileSchedulerILi128ELi128ELi256ELi128ELb0ELb1ELb1ELb1ELb0ELb1EEEEEEEEEvNT_6ParamsE,"ax",@progbits
	.align	128
.text._ZN7cutlass13device_kernelIN5flash11enable_sm90INS1_16FlashAttnFwdSm90INS1_25CollectiveMainloopFwdSm90ILi2EN4cute5tupleIJNS5_1CILi1EEES8_S8_EEENS6_IJNS7_ILi128EEESA_SA_EEELi128ENS_6half_tEfNS_4arch4Sm90ELb0ELb1ELb0ELb1ELb0ELb1ELb0ELb1ELb1ELb1ELb0ELb0EEENS1_21CollectiveEpilogueFwdISB_S9_SC_SE_Li256ELb1ELb1ELb0ELb0EEENS1_36VarlenDynamicPersistentTileSchedulerILi128ELi128ELi256ELi128ELb0ELb1ELb1ELb1ELb0ELb1EEEEEEEEEvNT_6ParamsE:
        .type           _ZN7cutlass13device_kernelIN5flash11enable_sm90INS1_16FlashAttnFwdSm90INS1_25CollectiveMainloopFwdSm90ILi2EN4cute5tupleIJNS5_1CILi1EEES8_S8_EEENS6_IJNS7_ILi128EEESA_SA_EEELi128ENS_6half_tEfNS_4arch4Sm90ELb0ELb1ELb0ELb1ELb0ELb1ELb0ELb1ELb1ELb1ELb0ELb0EEENS1_21CollectiveEpilogueFwdISB_S9_SC_SE_Li256ELb1ELb1ELb0ELb0EEENS1_36VarlenDynamicPersistentTileSchedulerILi128ELi128ELi256ELi128ELb0ELb1ELb1ELb1ELb0ELb1EEEEEEEEEvNT_6ParamsE,@function
        .size           _ZN7cutlass13device_kernelIN5flash11enable_sm90INS1_16FlashAttnFwdSm90INS1_25CollectiveMainloopFwdSm90ILi2EN4cute5tupleIJNS5_1CILi1EEES8_S8_EEENS6_IJNS7_ILi128EEESA_SA_EEELi128ENS_6half_tEfNS_4arch4Sm90ELb0ELb1ELb0ELb1ELb0ELb1ELb0ELb1ELb1ELb1ELb0ELb0EEENS1_21CollectiveEpilogueFwdISB_S9_SC_SE_Li256ELb1ELb1ELb0ELb0EEENS1_36VarlenDynamicPersistentTileSchedulerILi128ELi128ELi256ELi128ELb0ELb1ELb1ELb1ELb0ELb1EEEEEEEEEvNT_6ParamsE,(.L_x_15319 - _ZN7cutlass13device_kernelIN5flash11enable_sm90INS1_16FlashAttnFwdSm90INS1_25CollectiveMainloopFwdSm90ILi2EN4cute5tupleIJNS5_1CILi1EEES8_S8_EEENS6_IJNS7_ILi128EEESA_SA_EEELi128ENS_6half_tEfNS_4arch4Sm90ELb0ELb1ELb0ELb1ELb0ELb1ELb0ELb1ELb1ELb1ELb0ELb0EEENS1_21CollectiveEpilogueFwdISB_S9_SC_SE_Li256ELb1ELb1ELb0ELb0EEENS1_36VarlenDynamicPersistentTileSchedulerILi128ELi128ELi256ELi128ELb0ELb1ELb1ELb1ELb0ELb1EEEEEEEEEvNT_6ParamsE)
        .other          _ZN7cutlass13device_kernelIN5flash11enable_sm90INS1_16FlashAttnFwdSm90INS1_25CollectiveMainloopFwdSm90ILi2EN4cute5tupleIJNS5_1CILi1EEES8_S8_EEENS6_IJNS7_ILi128EEESA_SA_EEELi128ENS_6half_tEfNS_4arch4Sm90ELb0ELb1ELb0ELb1ELb0ELb1ELb0ELb1ELb1ELb1ELb0ELb0EEENS1_21CollectiveEpilogueFwdISB_S9_SC_SE_Li256ELb1ELb1ELb0ELb0EEENS1_36VarlenDynamicPersistentTileSchedulerILi128ELi128ELi256ELi128ELb0ELb1ELb1ELb1ELb0ELb1EEEEEEEEEvNT_6ParamsE,@"STO_CUDA_ENTRY STV_DEFAULT"
_ZN7cutlass13device_kernelIN5flash11enable_sm90INS1_16FlashAttnFwdSm90INS1_25CollectiveMainloopFwdSm90ILi2EN4cute5tupleIJNS5_1CILi1EEES8_S8_EEENS6_IJNS7_ILi128EEESA_SA_EEELi128ENS_6half_tEfNS_4arch4Sm90ELb0ELb1ELb0ELb1ELb0ELb1ELb0ELb1ELb1ELb1ELb0ELb0EEENS1_21CollectiveEpilogueFwdISB_S9_SC_SE_Li256ELb1ELb1ELb0ELb0EEENS1_36VarlenDynamicPersistentTileSchedulerILi128ELi128ELi256ELi128ELb0ELb1ELb1ELb1ELb0ELb1EEEEEEEEEvNT_6ParamsE:
        /* <DEDUP_REMOVED lines=23> */
.L_x_8346:
[----:B------:R-:W-:Y:S05]  /*0170*/  BSYNC B0 ;  /* 0x0000000000007941 */ /* 0x000fea0003800000 */
.L_x_8345:
        /* <DEDUP_REMOVED lines=40> */
.L_x_8347:
        /* <DEDUP_REMOVED lines=22> */
.L_x_8348:
        /* <DEDUP_REMOVED lines=18> */
.L_x_8349:
        /* <DEDUP_REMOVED lines=22> */
.L_x_8350:
        /* <DEDUP_REMOVED lines=22> */
.L_x_8351:
[----:B--2---:R-:W-:Y:S01]  /*0940*/  ISETP.NE.AND P0, PT, R2, RZ, PT ;  /* 0x000000ff0200720c */ /* 0x004fe20003f05270 */
[----:B------:R-:W-:Y:S01]  /*0950*/  IMAD.MOV.U32 R2, RZ, RZ, 0x1 ;  /* 0x00000001ff027424 */ /* 0x000fe200078e00ff */
[----:B------:R-:W-:Y:S01]  /*0960*/  NOP ;  /* 0x0000000000007918 */ /* 0x000fe20000000000 */
[----:B------:R-:W-:Y:S01]  /*0970*/  ULDC.64 UR38, c[0x0][0x208] ;  /* 0x0000820000267ab9 */ /* 0x000fe20000000a00 */
[----:B------:R-:W-:Y:S02]  /*0980*/  BSSY B9, `(.L_x_8352) ;  /* 0x00023b2000097945 */ /* 0x000fe40003800000 */
[----:B------:R-:W-:-:S05]  /*0990*/  SEL R2, R2, 0x2, !P0 ;  /* 0x0000000202027807 */ /* 0x000fca0004000000 */
[----:B------:R2:W-:Y:S01]  /*09a0*/  STL [R1+0x50], R2 ;  /* 0x0000500201007387 */ /* 0x0005e20000100800 */
[----:B01-34-:R-:W-:Y:S06]  /*09b0*/  BAR.SYNC.DEFER_BLOCKING 0x0 ;  /* 0x0000000000007b1d */ /* 0x01bfec0000010000 */
[----:B------:R-:W-:Y:S05]  /*09c0*/  @!P0 BRA `(.L_x_8353) ;  /* 0x000001bc00848947 */ /* 0x000fea0003800000 */
.L_x_8354:
[----:B------:R-:W-:-:S08]  /*09d0*/  NOP ;  /* 0x0000000000007918 */ /* 0x000fd00000000000 */
[----:B------:R-:W0:Y:S02]  /*09e0*/  USETMAXREG.TRY_ALLOC.CTAPOOL UP0, 0xf0 ;  /* 0x000000f0000079c8 */ /* 0x000e240008000600 */
[----:B0-----:R-:W-:-:S13]  /*09f0*/  PLOP3.LUT P0, PT, PT, PT, UP0, 0x80, 0x0 ;  /* 0x000000000000781c */ /* 0x001fda0003f0f008 */
[----:B------:R-:W-:Y:S05]  /*0a00*/  @!P0 BRA `(.L_x_8354) ;  /* 0xfffffffc00f08947 */ /* 0x000fea000383ffff */
[----:B------:R-:W-:Y:S01]  /*0a10*/  SHF.R.U32.HI R0, RZ, 0x7, R4 ;  /* 0x00000007ff007819 */ /* 0x000fe20000011604 */
[----:B------:R-:W0:Y:S08]  /*0a20*/  S2UR UR5, SR_CgaCtaId ;  /* 0x00000000000579c3 */ /* 0x000e300000008800 */
[----:B------:R-:W-:Y:S06]  /*0a30*/  BAR.ARV 0x8, 0x180 ;  /* 0x0206000000007b1d */ /* 0x000fec0000002000 */
[----:B------:R-:W-:Y:S01]  /*0a40*/  ISETP.NE.AND P0, PT, R0, 0x1, PT ;  /* 0x000000010000780c */ /* 0x000fe20003f05270 */
[----:B------:R-:W-:-:S12]  /*0a50*/  UMOV UR4, 0x400 ;  /* 0x0000040000047882 */ /* 0x000fd80000000000 */
[----:B------:R-:W-:Y:S06]  /*0a60*/  @!P0 BAR.ARV 0x9, 0x100 ;  /* 0x0244000000008b1d */ /* 0x000fec0000002000 */
[----:B0-----:R-:W-:Y:S02]  /*0a70*/  ULEA UR4, UR5, UR4, 0x18 ;  /* 0x0000000405047291 */ /* 0x001fe4000f8ec03f */
[----:B------:R-:W-:Y:S04]  /*0a80*/  BAR.SYNC.DEFER_BLOCKING 0x5, 0x180 ;  /* 0x0146000000007b1d */ /* 0x000fe80000010000 */
[----:B--2---:R-:W-:-:S02]  /*0a90*/  IMAD.U32 R2, RZ, RZ, UR4 ;  /* 0x00000004ff027e24 */ /* 0x004fc4000f8e00ff */
[----:B------:R-:W-:-:S03]  /*0aa0*/  ULDC UR4, c[0x0][0xc3c] ;  /* 0x00030f0000047ab9 */ /* 0x000fc60000000800 */
[----:B------:R-:W0:Y:S01]  /*0ab0*/  LDS.128 R28, [R2+0x288d0] ;  /* 0x0288d000021c7984 */ /* 0x000e220000000c00 */
[----:B------:R-:W-:Y:S06]  /*0ac0*/  BAR.ARV 0x4, 0x180 ;  /* 0x0106000000007b1d */ /* 0x000fec0000002000 */
[----:B0-----:R-:W-:-:S13]  /*0ad0*/  ISETP.GE.AND P0, PT, R31, UR4, PT ;  /* 0x000000041f007c0c */ /* 0x001fda000bf06270 */
[----:B------:R-:W-:Y:S05]  /*0ae0*/  @P0 BRA `(.L_x_8355) ;  /* 0x00000238006c0947 */ /* 0x000fea0003800000 */
[----:B------:R-:W2:Y:S01]  /*0af0*/  LDL.LU R13, [R1+0x50] ;  /* 0x00005000010d7983 */ /* 0x000ea20000300800 */
[----:B------:R-:W-:Y:S01]  /*0b00*/  VIADD R229, R4, 0xffffff80 ;  /* 0xffffff8004e57836 */ /* 0x000fe20000000000 */
[----:B------:R-:W-:Y:S01]  /*0b10*/  IADD3 R217, R2, 0x10400, RZ ;  /* 0x0001040002d97810 */ /* 0x000fe20007ffe0ff */
[----:B------:R-:W-:Y:S02]  /*0b20*/  IMAD.MOV.U32 R213, RZ, RZ, RZ ;  /* 0x000000ffffd57224 */ /* 0x000fe400078e00ff */
[----:B------:R-:W-:Y:S01]  /*0b30*/  IMAD.MOV.U32 R184, RZ, RZ, RZ ;  /* 0x000000ffffb87224 */ /* 0x000fe200078e00ff */
[----:B------:R-:W-:Y:S01]  /*0b40*/  SHF.R.S32.HI R0, RZ, 0x1f, R229 ;  /* 0x0000001fff007819 */ /* 0x000fe200000114e5 */
[----:B------:R-:W-:Y:S02]  /*0b50*/  IMAD.MOV.U32 R192, RZ, RZ, RZ ;  /* 0x000000ffffc07224 */ /* 0x000fe400078e00ff */
[----:B------:R-:W-:Y:S01]  /*0b60*/  IMAD.MOV.U32 R186, RZ, RZ, RZ ;  /* 0x000000ffffba7224 */ /* 0x000fe200078e00ff */
[CC--:B------:R-:W-:Y:S01]  /*0b70*/  LEA.HI R3, R0.reuse, R229.reuse, RZ, 0x7 ;  /* 0x000000e500037211 */ /* 0x0c0fe200078f38ff */
[----:B------:R-:W-:Y:S01]  /*0b80*/  IMAD.MOV.U32 R22, RZ, RZ, RZ ;  /* 0x000000ffff167224 */ /* 0x000fe200078e00ff */
[----:B------:R-:W-:-:S02]  /*0b90*/  LEA.HI R5, R0, R229, RZ, 0x5 ;  /* 0x000000e500057211 */ /* 0x000fc400078f28ff */
[----:B------:R-:W-:Y:S02]  /*0ba0*/  LOP3.LUT R218, R3, 0xffffff80, RZ, 0xc0, !PT ;  /* 0xffffff8003da7812 */ /* 0x000fe400078ec0ff */
[----:B------:R-:W-:Y:S01]  /*0bb0*/  LEA.HI R4, R0, R229, RZ, 0x4 ;  /* 0x000000e500047211 */ /* 0x000fe200078f20ff */
[----:B------:R-:W-:Y:S01]  /*0bc0*/  IMAD.SHL.U32 R5, R5, 0x20, RZ ;  /* 0x0000002005057824 */ /* 0x000fe200078e00ff */
[----:B------:R-:W-:Y:S01]  /*0bd0*/  SHF.R.S32.HI R222, RZ, 0x7, R3 ;  /* 0x00000007ffde7819 */ /* 0x000fe20000011403 */
[----:B------:R-:W-:Y:S01]  /*0be0*/  IMAD.IADD R218, R229, 0x1, -R218 ;  /* 0x00000001e5da7824 */ /* 0x000fe200078e0ada */
[----:B------:R-:W-:Y:S02]  /*0bf0*/  LOP3.LUT R6, R4, 0x3fffff0, RZ, 0xc0, !PT ;  /* 0x03fffff004067812 */ /* 0x000fe400078ec0ff */
[----:B------:R-:W-:Y:S02]  /*0c00*/  LOP3.LUT R5, R5, 0xfffffc00, RZ, 0xc0, !PT ;  /* 0xfffffc0005057812 */ /* 0x000fe400078ec0ff */
[----:B------:R-:W-:Y:S01]  /*0c10*/  SHF.R.S32.HI R9, RZ, 0x1f, R218 ;  /* 0x0000001fff097819 */ /* 0x000fe200000114da */
[----:B------:R-:W-:Y:S01]  /*0c20*/  IMAD.IADD R6, R229, 0x1, -R6 ;  /* 0x00000001e5067824 */ /* 0x000fe200078e0a06 */
[----:B------:R-:W-:-:S02]  /*0c30*/  LEA.HI R3, R3, R222, RZ, 0x1 ;  /* 0x000000de03037211 */ /* 0x000fc400078f08ff */
[CC--:B------:R-:W-:Y:S02]  /*0c40*/  LEA.HI R8, R9.reuse, R218.reuse, RZ, 0x2 ;  /* 0x000000da09087211 */ /* 0x0c0fe400078f10ff */
[----:B------:R-:W-:Y:S02]  /*0c50*/  LEA.HI R9, R9, R218, RZ, 0x5 ;  /* 0x000000da09097211 */ /* 0x000fe400078f28ff */
[--C-:B------:R-:W-:Y:S02]  /*0c60*/  SHF.R.S32.HI R10, RZ, 0x2, R8.reuse ;  /* 0x00000002ff0a7819 */ /* 0x100fe40000011408 */
[----:B------:R-:W-:Y:S02]  /*0c70*/  SHF.R.S32.HI R7, RZ, 0x1f, R8 ;  /* 0x0000001fff077819 */ /* 0x000fe40000011408 */
[----:B------:R-:W-:Y:S02]  /*0c80*/  LEA.HI R12, R0, R229, RZ, 0x2 ;  /* 0x000000e5000c7211 */ /* 0x000fe400078f10ff */
[----:B------:R-:W-:-:S02]  /*0c90*/  LEA.HI R7, R7, R10, RZ, 0x3 ;  /* 0x0000000a07077211 */ /* 0x000fc400078f18ff */
[----:B------:R-:W-:Y:S02]  /*0ca0*/  SHF.R.S32.HI R9, RZ, 0x5, R9 ;  /* 0x00000005ff097819 */ /* 0x000fe40000011409 */
[----:B------:R-:W-:Y:S01]  /*0cb0*/  LOP3.LUT R11, R7, 0xfffffff8, RZ, 0xc0, !PT ;  /* 0xfffffff8070b7812 */ /* 0x000fe200078ec0ff */
[----:B------:R-:W-:Y:S01]  /*0cc0*/  IMAD R7, R6, 0x40, R5 ;  /* 0x0000004006077824 */ /* 0x000fe200078e0205 */
[----:B------:R-:W-:Y:S02]  /*0cd0*/  LOP3.LUT R3, R3, 0x3fffffe, RZ, 0xc0, !PT ;  /* 0x03fffffe03037812 */ /* 0x000fe400078ec0ff */
[----:B------:R-:W-:Y:S01]  /*0ce0*/  SHF.R.S32.HI R5, RZ, 0x4, R4 ;  /* 0x00000004ff057819 */ /* 0x000fe20000011404 */
[----:B------:R-:W-:Y:S01]  /*0cf0*/  IMAD.IADD R10, R10, 0x1, -R11 ;  /* 0x000000010a0a7824 */ /* 0x000fe200078e0a0b */
[----:B------:R-:W-:Y:S01]  /*0d00*/  LOP3.LUT R12, R12, 0xfffffffc, RZ, 0xc0, !PT ;  /* 0xfffffffc0c0c7812 */ /* 0x000fe200078ec0ff */
[----:B------:R-:W-:Y:S01]  /*0d10*/  IMAD.IADD R3, R222, 0x1, -R3 ;  /* 0x00000001de037824 */ /* 0x000fe200078e0a03 */
[----:B------:R-:W-:Y:S01]  /*0d20*/  LEA.HI R4, R4, R5, RZ, 0x1 ;  /* 0x0000000504047211 */ /* 0x000fe200078f08ff */
[----:B------:R-:W-:Y:S01]  /*0d30*/  IMAD R10, R9, 0x10, R10 ;  /* 0x00000010090a7824 */ /* 0x000fe200078e020a */
[-C--:B------:R-:W-:Y:S01]  /*0d40*/  LEA.HI R23, R0, R229.reuse, RZ, 0x3 ;  /* 0x000000e500177211 */ /* 0x080fe200078f18ff */
[----:B------:R-:W-:Y:S01]  /*0d50*/  IMAD.IADD R12, R229, 0x1, -R12 ;  /* 0x00000001e50c7824 */ /* 0x000fe200078e0a0c */
[----:B------:R-:W-:Y:S01]  /*0d60*/  LOP3.LUT R4, R4, 0x1ffffffe, RZ, 0xc0, !PT ;  /* 0x1ffffffe04047812 */ /* 0x000fe200078ec0ff */
[----:B------:R-:W-:Y:S01]  /*0d70*/  IMAD R223, R3, 0x40, R10 ;  /* 0x0000004003df7824 */ /* 0x000fe200078e020a */
[----:B------:R-:W-:-:S02]  /*0d80*/  LEA.HI R3, R0, R229, RZ, 0x6 ;  /* 0x000000e500037211 */ /* 0x000fc400078f30ff */
[----:B------:R-:W-:Y:S01]  /*0d90*/  LOP3.LUT R0, R23, 0xfffffff8, RZ, 0xc0, !PT ;  /* 0xfffffff817007812 */ /* 0x000fe200078ec0ff */
[----:B------:R-:W-:Y:S01]  /*0da0*/  IMAD.IADD R4, R5, 0x1, -R4 ;  /* 0x0000000105047824 */ /* 0x000fe200078e0a04 */
[----:B------:R-:W-:Y:S01]  /*0db0*/  LEA.HI R6, R12, R12, RZ, 0x1 ;  /* 0x0000000c0c067211 */ /* 0x000fe200078f08ff */
[----:B------:R-:W-:Y:S01]  /*0dc0*/  IMAD.SHL.U32 R3, R3, 0x8, RZ ;  /* 0x0000000803037824 */ /* 0x000fe200078e00ff */
[----:B------:R-:W-:Y:S01]  /*0dd0*/  SHF.R.S32.HI R23, RZ, 0x3, R23 ;  /* 0x00000003ff177819 */ /* 0x000fe20000011417 */
[----:B------:R-:W-:Y:S01]  /*0de0*/  IMAD R224, R4, 0x8, R7 ;  /* 0x0000000804e07824 */ /* 0x000fe200078e0207 */
[----:B------:R-:W-:Y:S01]  /*0df0*/  LOP3.LUT R5, R6, 0x1ffffffe, RZ, 0xc0, !PT ;  /* 0x1ffffffe06057812 */ /* 0x000fe200078ec0ff */
[----:B------:R-:W-:Y:S01]  /*0e00*/  IMAD.IADD R207, R229, 0x1, -R0 ;  /* 0x00000001e5cf7824 */ /* 0x000fe200078e0a00 */
[----:B------:R-:W-:Y:S01]  /*0e10*/  LOP3.LUT R204, R3, 0xfffffe00, RZ, 0xc0, !PT ;  /* 0xfffffe0003cc7812 */ /* 0x000fe200078ec0ff */
[C---:B------:R-:W-:Y:S01]  /*0e20*/  VIADD R212, R23.reuse, 0x20 ;  /* 0x0000002017d47836 */ /* 0x040fe20000000000 */
[----:B------:R-:W-:Y:S01]  /*0e30*/  LOP3.LUT R189, R8, 0x7ffffffc, RZ, 0xc0, !PT ;  /* 0x7ffffffc08bd7812 */ /* 0x000fe200078ec0ff */
[C---:B------:R-:W-:Y:S01]  /*0e40*/  VIADD R211, R23.reuse, 0x40 ;  /* 0x0000004017d37836 */ /* 0x040fe20000000000 */
[----:B------:R-:W-:Y:S01]  /*0e50*/  SHF.R.S32.HI R215, RZ, 0x1f, R23 ;  /* 0x0000001fffd77819 */ /* 0x000fe20000011417 */
[----:B------:R-:W-:-:S02]  /*0e60*/  VIADD R210, R23, 0x60 ;  /* 0x0000006017d27836 */ /* 0x000fc40000000000 */
[----:B------:R-:W-:Y:S01]  /*0e70*/  IMAD.IADD R12, R12, 0x1, -R5 ;  /* 0x000000010c0c7824 */ /* 0x000fe200078e0a05 */
[----:B------:R-:W-:Y:S01]  /*0e80*/  SHF.R.S32.HI R5, RZ, 0x1f, R212 ;  /* 0x0000001fff057819 */ /* 0x000fe200000114d4 */
        /* <DEDUP_REMOVED lines=9> */
[----:B------:R-:W-:Y:S01]  /*0f20*/  LEA.HI R7, R7, R210, RZ, 0x3 ;  /* 0x000000d207077211 */ /* 0x000fe200078f18ff */
[----:B------:R-:W-:Y:S01]  /*0f30*/  IMAD.SHL.U32 R5, R5, 0x40, RZ ;  /* 0x0000004005057824 */ /* 0x000fe200078e00ff */
[----:B------:R-:W-:Y:S01]  /*0f40*/  LOP3.LUT R3, R225, 0x1c0, RZ, 0xc0, !PT ;  /* 0x000001c0e1037812 */ /* 0x000fe200078ec0ff */
[----:B------:R-:W-:Y:S01]  /*0f50*/  IMAD.SHL.U32 R0, R0, 0x40, RZ ;  /* 0x0000004000007824 */ /* 0x000fe200078e00ff */
[----:B------:R-:W-:Y:S01]  /*0f60*/  LOP3.LUT R199, R199, 0x1c0, RZ, 0xc0, !PT ;  /* 0x000001c0c7c77812 */ /* 0x000fe200078ec0ff */
[----:B------:R-:W-:Y:S01]  /*0f70*/  IMAD.SHL.U32 R7, R7, 0x40, RZ ;  /* 0x0000004007077824 */ /* 0x000fe200078e00ff */
[----:B------:R-:W-:Y:S01]  /*0f80*/  LOP3.LUT R198, R198, 0x1c0, RZ, 0xc0, !PT ;  /* 0x000001c0c6c67812 */ /* 0x000fe200078ec0ff */
[----:B------:R-:W-:Y:S01]  /*0f90*/  IMAD.SHL.U32 R18, R207, 0x4, RZ ;  /* 0x00000004cf127824 */ /* 0x000fe200078e00ff */
[----:B------:R-:W-:Y:S01]  /*0fa0*/  LOP3.LUT R197, R197, 0x1c0, RZ, 0xc0, !PT ;  /* 0x000001c0c5c57812 */ /* 0x000fe200078ec0ff */
[----:B------:R-:W-:Y:S01]  /*0fb0*/  VIADD R190, R16, 0x40 ;  /* 0x0000004010be7836 */ /* 0x000fe20000000000 */
[----:B------:R-:W-:Y:S01]  /*0fc0*/  SHF.R.U32.HI R203, RZ, 0x3, R3 ;  /* 0x00000003ffcb7819 */ /* 0x000fe20000011603 */
[----:B------:R-:W-:Y:S01]  /*0fd0*/  IMAD.IADD R189, R218, 0x1, -R189 ;  /* 0x00000001dabd7824 */ /* 0x000fe200078e0abd */
[----:B------:R-:W-:Y:S01]  /*0fe0*/  LOP3.LUT R206, R3, 0x38, R16, 0xf8, !PT ;  /* 0x0000003803ce7812 */ /* 0x000fe200078ef810 */
[----:B------:R-:W-:Y:S01]  /*0ff0*/  IMAD R195, R12, 0x8, R223 ;  /* 0x000000080cc37824 */ /* 0x000fe200078e02df */
[----:B------:R-:W-:-:S02]  /*1000*/  SHF.R.U32.HI R228, RZ, 0x3, R199 ;  /* 0x00000003ffe47819 */ /* 0x000fc400000116c7 */
[----:B------:R-:W-:Y:S02]  /*1010*/  LOP3.LUT R3, R199, 0x38, R16, 0xf8, !PT ;  /* 0x00000038c7037812 */ /* 0x000fe400078ef810 */
[----:B------:R-:W-:Y:S02]  /*1020*/  SHF.R.U32.HI R227, RZ, 0x3, R198 ;  /* 0x00000003ffe37819 */ /* 0x000fe400000116c6 */
[--C-:B------:R-:W-:Y:S02]  /*1030*/  LOP3.LUT R4, R198, 0x38, R16.reuse, 0xf8, !PT ;  /* 0x00000038c6047812 */ /* 0x100fe400078ef810 */
[----:B------:R-:W-:Y:S02]  /*1040*/  SHF.R.U32.HI R226, RZ, 0x3, R197 ;  /* 0x00000003ffe27819 */ /* 0x000fe400000116c5 */
[----:B------:R-:W-:Y:S02]  /*1050*/  LOP3.LUT R9, R197, 0x38, R16, 0xf8, !PT ;  /* 0x00000038c5097812 */ /* 0x000fe400078ef810 */
[----:B------:R-:W-:-:S02]  /*1060*/  LOP3.LUT R202, R5, 0xfffffe00, RZ, 0xc0, !PT ;  /* 0xfffffe0005ca7812 */ /* 0x000fc400078ec0ff */
[----:B------:R-:W-:Y:S02]  /*1070*/  LOP3.LUT R201, R0, 0xfffffe00, RZ, 0xc0, !PT ;  /* 0xfffffe0000c97812 */ /* 0x000fe400078ec0ff */
[----:B------:R-:W-:Y:S02]  /*1080*/  LOP3.LUT R200, R7, 0xfffffe00, RZ, 0xc0, !PT ;  /* 0xfffffe0007c87812 */ /* 0x000fe400078ec0ff */
[----:B------:R-:W-:Y:S02]  /*1090*/  LOP3.LUT R206, R204, R206, R203, 0xf6, !PT ;  /* 0x000000ceccce7212 */ /* 0x000fe400078ef6cb */
[----:B------:R-:W-:Y:S02]  /*10a0*/  LOP3.LUT R0, R202, R3, R228, 0xf6, !PT ;  /* 0x00000003ca007212 */ /* 0x000fe400078ef6e4 */
[----:B------:R-:W-:Y:S01]  /*10b0*/  LOP3.LUT R4, R201, R4, R227, 0xf6, !PT ;  /* 0x00000004c9047212 */ /* 0x000fe200078ef6e3 */
[--C-:B------:R-:W-:Y:S01]  /*10c0*/  IMAD R205, R206, 0x2, R217.reuse ;  /* 0x00000002cecd7824 */ /* 0x100fe200078e02d9 */
[----:B------:R-:W-:Y:S01]  /*10d0*/  LOP3.LUT R6, R200, R9, R226, 0xf6, !PT ;  /* 0x00000009c8067212 */ /* 0x000fe200078ef6e2 */
[--C-:B------:R-:W-:Y:S01]  /*10e0*/  IMAD R221, R0, 0x2, R217.reuse ;  /* 0x0000000200dd7824 */ /* 0x100fe200078e02d9 */
[----:B------:R-:W-:Y:S01]  /*10f0*/  IADD3 R185, R18, 0x20, RZ ;  /* 0x0000002012b97810 */ /* 0x000fe20007ffe0ff */
[--C-:B------:R-:W-:Y:S01]  /*1100*/  IMAD R220, R4, 0x2, R217.reuse ;  /* 0x0000000204dc7824 */ /* 0x100fe200078e02d9 */
[----:B------:R-:W-:Y:S01]  /*1110*/  SHF.R.S32.HI R17, RZ, 0x1f, R16 ;  /* 0x0000001fff117819 */ /* 0x000fe20000011410 */
[----:B------:R-:W-:Y:S01]  /*1120*/  IMAD R219, R6, 0x2, R217 ;  /* 0x0000000206db7824 */ /* 0x000fe200078e02d9 */
[----:B------:R-:W-:-:S02]  /*1130*/  SHF.R.S32.HI R19, RZ, 0x1f, R18 ;  /* 0x0000001fff137819 */ /* 0x000fc40000011412 */
[----:B------:R-:W-:Y:S02]  /*1140*/  SHF.R.S32.HI R216, RZ, 0x1f, R185 ;  /* 0x0000001fffd87819 */ /* 0x000fe400000114b9 */
[----:B------:R-:W-:Y:S02]  /*1150*/  SHF.R.S32.HI R214, RZ, 0x1f, R190 ;  /* 0x0000001fffd67819 */ /* 0x000fe400000114be */
[----:B--2---:R-:W-:-:S07]  /*1160*/  LOP3.LUT R191, R13, 0x1, RZ, 0xfc, !PT ;  /* 0x000000010dbf7812 */ /* 0x004fce00078efcff */
.L_x_8617:
[----:B------:R-:W-:Y:S05]  /*1170*/  YIELD ;  /* 0x0000000000007946 */ /* 0x000fea0003800000 */
[----:B------:R-:W-:Y:S01]  /*1180*/  ULDC.64 UR4, c[0x0][0xa28] ;  /* 0x00028a0000047ab9 */ /* 0x000fe20000000a00 */
[----:B0---4-:R-:W0:Y:S01]  /*1190*/  LDC.64 R6, c[0x0][0xa08] ;  /* 0x00028200ff067b82 */ /* 0x011e220000000a00 */
[----:B------:R-:W-:Y:S01]  /*11a0*/  ISETP.NE.U32.AND P1, PT, RZ, UR4, PT ;  /* 0x00000004ff007c0c */ /* 0x000fe2000bf25070 */
[----:B------:R-:W-:Y:S02]  /*11b0*/  IMAD.MOV.U32 R0, RZ, RZ, RZ ;  /* 0x000000ffff007224 */ /* 0x000fe400078e00ff */
[----:B------:R-:W-:Y:S01]  /*11c0*/  IMAD.MOV.U32 R28, RZ, RZ, RZ ;  /* 0x000000ffff1c7224 */ /* 0x000fe200078e00ff */
[----:B------:R-:W-:Y:S01]  /*11d0*/  ISETP.NE.AND.EX P1, PT, RZ, UR5, PT, P1 ;  /* 0x00000005ff007c0c */ /* 0x000fe2000bf25310 */
[----:B------:R-:W-:-:S02]  /*11e0*/  ULDC.64 UR4, c[0x0][0xa18] ;  /* 0x0002860000047ab9 */ /* 0x000fc40000000a00 */
[----:B------:R-:W-:-:S04]  /*11f0*/  ISETP.NE.U32.AND P2, PT, RZ, UR4, PT ;  /* 0x00000004ff007c0c */ /* 0x000fc8000bf45070 */
[----:B------:R-:W-:Y:S01]  /*1200*/  ISETP.NE.AND.EX P2, PT, RZ, UR5, PT, P2 ;  /* 0x00000005ff007c0c */ /* 0x000fe2000bf45320 */
[----:B------:R-:W-:Y:S02]  /*1210*/  ULDC.64 UR4, c[0x0][0xa08] ;  /* 0x0002820000047ab9 */ /* 0x000fe40000000a00 */
[----:B------:R-:W-:-:S03]  /*1220*/  ISETP.NE.U32.AND P0, PT, RZ, UR4, PT ;  /* 0x00000004ff007c0c */ /* 0x000fc6000bf05070 */
[----:B---3--:R-:W1:Y:S01]  /*1230*/  @P1 LDC.64 R4, c[0x0][0xa28] ;  /* 0x00028a00ff041b82 */ /* 0x008e620000000a00 */
[----:B------:R-:W-:Y:S01]  /*1240*/  ISETP.NE.AND.EX P0, PT, RZ, UR5, PT, P0 ;  /* 0x00000005ff007c0c */ /* 0x000fe2000bf05300 */
[----:B0-----:R-:W-:-:S06]  /*1250*/  IMAD.WIDE R10, R31, 0x4, R6 ;  /* 0x000000041f0a7825 */ /* 0x001fcc00078e0206 */
[----:B------:R-:W0:Y:S01]  /*1260*/  @P2 LDC.64 R8, c[0x0][0xa18] ;  /* 0x00028600ff082b82 */ /* 0x000e220000000a00 */
[----:B------:R-:W-:Y:S02]  /*1270*/  ULDC UR4, c[0x0][0x288] ;  /* 0x0000a20000047ab9 */ /* 0x000fe40000000800 */
[----:B------:R-:W-:Y:S01]  /*1280*/  IMAD.U32 R187, RZ, RZ, UR4 ;  /* 0x00000004ffbb7e24 */ /* 0x000fe2000f8e00ff */
[----:B------:R-:W-:Y:S02]  /*1290*/  ULDC.64 UR4, c[0x0][0x418] ;  /* 0x0001060000047ab9 */ /* 0x000fe40000000a00 */
[----:B--2---:R2:W5:Y:S01]  /*12a0*/  @P0 LDG.E R28, desc[UR38][R10.64] ;  /* 0x000000260a1c0981 */ /* 0x004562000c1e1900 */
[----:B-1----:R-:W-:-:S05]  /*12b0*/  @P1 IMAD.WIDE R4, R31, 0x4, R4 ;  /* 0x000000041f041825 */ /* 0x002fca00078e0204 */
[----:B------:R2:W5:Y:S01]  /*12c0*/  @P1 LDG.E R0, desc[UR38][R4.64] ;  /* 0x0000002604001981 */ /* 0x000562000c1e1900 */
[----:B0-----:R-:W-:-:S05]  /*12d0*/  @P2 IMAD.WIDE R6, R31, 0x4, R8 ;  /* 0x000000041f062825 */ /* 0x001fca00078e0208 */
[----:B------:R2:W5:Y:S01]  /*12e0*/  @P2 LDG.E R187, desc[UR38][R6.64] ;  /* 0x0000002606bb2981 */ /* 0x000562000c1e1900 */
[----:B------:R-:W-:-:S03]  /*12f0*/  UISETP.NE.U32.AND UP0, UPT, UR4, URZ, UPT ;  /* 0x0000003f0400728c */ /* 0x000fc6000bf05070 */
[----:B------:R-:W-:Y:S01]  /*1300*/  ULDC UR4, c[0x0][0x424] ;  /* 0x0001090000047ab9 */ /* 0x000fe20000000800 */
[----:B------:R-:W-:-:S03]  /*1310*/  UISETP.NE.AND.EX UP0, UPT, UR5, URZ, UPT, UP0 ;  /* 0x0000003f0500728c */ /* 0x000fc6000bf05300 */
[----:B------:R-:W-:Y:S01]  /*1320*/  ULDC UR5, c[0x0][0x2f0] ;  /* 0x0000bc0000057ab9 */ /* 0x000fe20000000800 */
[----:B------:R-:W-:-:S04]  /*1330*/  USEL UR4, UR4, 0x1, UP0 ;  /* 0x0000000104047887 */ /* 0x000fc80008000000 */
[----:B------:R-:W-:-:S03]  /*1340*/  UIMAD UR4, UR4, UR5, URZ ;  /* 0x00000005040472a4 */ /* 0x000fc6000f8e023f */
[----:B------:R-:W-:Y:S02]  /*1350*/  ULDC UR5, c[0x0][0x348] ;  /* 0x0000d20000057ab9 */ /* 0x000fe40000000800 */
[----:B------:R-:W-:Y:S02]  /*1360*/  IMAD.U32 R24, RZ, RZ, UR5 ;  /* 0x00000005ff187e24 */ /* 0x000fe4000f8e00ff */
[----:B------:R-:W-:Y:S01]  /*1370*/  IMAD.U32 R27, RZ, RZ, UR4 ;  /* 0x00000004ff1b7e24 */ /* 0x000fe2000f8e00ff */
[----:B--2---:R-:W-:Y:S06]  /*1380*/  @P2 BRA `(.L_x_8356) ;  /* 0x0000000000242947 */ /* 0x004fec0003800000 */
        /* <DEDUP_REMOVED lines=9> */
.L_x_8356:
[----:B------:R-:W-:Y:S01]  /*1420*/  ULDC.64 UR4, c[0x0][0xa20] ;  /* 0x0002880000047ab9 */ /* 0x000fe20000000a00 */
[----:B------:R-:W-:Y:S01]  /*1430*/  MOV R208, R30 ;  /* 0x0000001e00d07202 */ /* 0x000fe20000000f00 */
[----:B------:R-:W-:Y:S01]  /*1440*/  IMAD.MOV.U32 R209, RZ, RZ, R31 ;  /* 0x000000ffffd17224 */ /* 0x000fe200078e001f */
[----:B------:R-:W-:-:S04]  /*1450*/  ISETP.NE.U32.AND P1, PT, RZ, UR4, PT ;  /* 0x00000004ff007c0c */ /* 0x000fc8000bf25070 */
[----:B------:R-:W-:-:S13]  /*1460*/  ISETP.NE.AND.EX P1, PT, RZ, UR5, PT, P1 ;  /* 0x00000005ff007c0c */ /* 0x000fda000bf25310 */
[----:B------:R-:W-:Y:S05]  /*1470*/  @!P1 BRA `(.L_x_8357) ;  /* 0x0000000000109947 */ /* 0x000fea0003800000 */
[----:B------:R-:W0:Y:S02]  /*1480*/  LDC.64 R4, c[0x0][0xa20] ;  /* 0x00028800ff047b82 */ /* 0x000e240000000a00 */
[----:B0-----:R-:W-:-:S05]  /*1490*/  IMAD.WIDE R4, R31, 0x4, R4 ;  /* 0x000000041f047825 */ /* 0x001fca00078e0204 */
[----:B------:R0:W5:Y:S01]  /*14a0*/  LDG.E R27, desc[UR38][R4.64] ;  /* 0x00000026041b7981 */ /* 0x000162000c1e1900 */
[----:B------:R-:W-:Y:S05]  /*14b0*/  BRA `(.L_x_8358) ;  /* 0x0000000000107947 */ /* 0x000fea0003800000 */
.L_x_8357:
[----:B------:R-:W-:Y:S05]  /*14c0*/  @!P0 BRA `(.L_x_8358) ;  /* 0x00000000000c8947 */ /* 0x000fea0003800000 */
[----:B------:R-:W2:Y:S04]  /*14d0*/  LDG.E R4, desc[UR38][R10.64] ;  /* 0x000000260a047981 */ /* 0x000ea8000c1e1900 */
[----:B------:R-:W2:Y:S02]  /*14e0*/  LDG.E R27, desc[UR38][R10.64+0x4] ;  /* 0x000004260a1b7981 */ /* 0x000ea4000c1e1900 */
[----:B--2---:R-:W-:-:S07]  /*14f0*/  IMAD.IADD R27, R27, 0x1, -R4 ;  /* 0x000000011b1b7824 */ /* 0x004fce00078e0a04 */
.L_x_8358:
        /* <DEDUP_REMOVED lines=20> */
[----:B------:R-:W-:-:S04]  /*1640*/  VIADD R0, R193, 0x7f ;  /* 0x0000007fc1007836 */ /* 0x000fc80000000000 */
[----:B0-----:R-:W-:-:S04]  /*1650*/  IMAD.MOV.U32 R4, RZ, RZ, R0 ;  /* 0x000000ffff047224 */ /* 0x001fc800078e0000 */
[----:B------:R-:W0:Y:S08]  /*1660*/  @P1 LDC R9, c[0x0][0x44c] ;  /* 0x00011300ff091b82 */ /* 0x000e300000000800 */
[----:B------:R-:W1:Y:S01]  /*1670*/  @P1 LDC R10, c[0x0][0x450] ;  /* 0x00011400ff0a1b82 */ /* 0x000e620000000800 */
[----:B----4-:R-:W-:Y:S02]  /*1680*/  @P0 IMAD.IADD R24, R8, 0x1, -R3 ;  /* 0x0000000108180824 */ /* 0x010fe400078e0a03 */
[----:B0-----:R-:W-:-:S04]  /*1690*/  @P1 IMAD.HI.U32 R3, R0, R9, RZ ;  /* 0x0000000900031227 */ /* 0x001fc800078e00ff */
[----:B------:R-:W-:Y:S01]  /*16a0*/  IMAD.IADD R188, R11, 0x1, R24 ;  /* 0x000000010bbc7824 */ /* 0x000fe200078e0218 */
[----:B-1----:R-:W-:-:S03]  /*16b0*/  @P1 SHF.R.U32.HI R4, RZ, R10, R3 ;  /* 0x0000000aff041219 */ /* 0x002fc60000011603 */
[C---:B------:R-:W-:Y:S01]  /*16c0*/  VIADD R0, R188.reuse, 0x7f ;  /* 0x0000007fbc007836 */ /* 0x040fe20000000000 */
[----:B------:R-:W-:-:S04]  /*16d0*/  IADD3 R5, R188, 0x1, -R187 ;  /* 0x00000001bc057810 */ /* 0x000fc80007ffe8bb */
[----:B------:R-:W-:Y:S01]  /*16e0*/  SHF.R.S32.HI R3, RZ, 0x1f, R0 ;  /* 0x0000001fff037819 */ /* 0x000fe20000011400 */
[----:B---3--:R-:W-:-:S03]  /*16f0*/  IMAD.IADD R7, R5, 0x1, R4 ;  /* 0x0000000105077824 */ /* 0x008fc600078e0204 */
[----:B------:R-:W-:Y:S01]  /*1700*/  LEA.HI R3, R3, R0, RZ, 0x7 ;  /* 0x0000000003037211 */ /* 0x000fe200078f38ff */
[----:B------:R-:W-:-:S03]  /*1710*/  IMAD.IADD R0, R7, 0x1, R12 ;  /* 0x0000000107007824 */ /* 0x000fc600078e020c */
[----:B------:R-:W-:Y:S01]  /*1720*/  SHF.R.S32.HI R129, RZ, 0x7, R3 ;  /* 0x00000007ff817819 */ /* 0x000fe20000011403 */
        /* <DEDUP_REMOVED lines=12> */
.L_x_8361:
[----:B------:R-:W-:-:S13]  /*17f0*/  ISETP.NE.AND P0, PT, R13, 0x1, PT ;  /* 0x000000010d00780c */ /* 0x000fda0003f05270 */
[----:B------:R-:W0:Y:S02]  /*1800*/  @P0 LDC.64 R4, c[0x0][0x9e8] ;  /* 0x00027a00ff040b82 */ /* 0x000e240000000a00 */
[----:B0-----:R-:W-:-:S05]  /*1810*/  @P0 IMAD.HI.U32 R4, R3, R4, RZ ;  /* 0x0000000403040227 */ /* 0x001fca00078e00ff */
[----:B------:R-:W-:-:S07]  /*1820*/  @P0 SHF.R.U32.HI R3, RZ, R5, R4 ;  /* 0x00000005ff030219 */ /* 0x000fce0000011604 */
.L_x_8362:
[----:B------:R-:W-:Y:S05]  /*1830*/  BSYNC B0 ;  /* 0x0000000000007941 */ /* 0x000fea0003800000 */
.L_x_8360:
[----:B------:R-:W-:-:S05]  /*1840*/  IMAD R3, R3, R13, R13 ;  /* 0x0000000d03037224 */ /* 0x000fca00078e020d */
[----:B------:R-:W-:-:S07]  /*1850*/  VIMNMX R0, R0, R3, PT ;  /* 0x0000000300007248 */ /* 0x000fce0003fe0100 */
.L_x_8359:
[----:B------:R-:W0:Y:S01]  /*1860*/  @P1 LDC R4, c[0x0][0x44c] ;  /* 0x00011300ff041b82 */ /* 0x000e220000000800 */
[----:B------:R-:W-:Y:S01]  /*1870*/  IMAD.IADD R127, R188, 0x1, -R187 ;  /* 0x00000001bc7f7824 */ /* 0x000fe200078e0abb */
[----:B------:R-:W-:-:S06]  /*1880*/  ULDC UR4, c[0x0][0x9dc] ;  /* 0x0002770000047ab9 */ /* 0x000fcc0000000800 */
[----:B------:R-:W1:Y:S01]  /*1890*/  @P1 LDC R6, c[0x0][0x450] ;  /* 0x00011400ff061b82 */ /* 0x000e620000000800 */
[----:B0-----:R-:W-:-:S04]  /*18a0*/  @P1 IMAD.HI.U32 R3, R193, R4, RZ ;  /* 0x00000004c1031227 */ /* 0x001fc800078e00ff */
[----:B------:R-:W-:Y:S01]  /*18b0*/  IMAD.MOV.U32 R4, RZ, RZ, R193 ;  /* 0x000000ffff047224 */ /* 0x000fe200078e00c1 */
        /* <DEDUP_REMOVED lines=14> */
.L_x_8365:
[----:B------:R-:W-:-:S13]  /*19a0*/  ISETP.NE.AND P0, PT, R13, 0x1, PT ;  /* 0x000000010d00780c */ /* 0x000fda0003f05270 */
[----:B------:R-:W0:Y:S02]  /*19b0*/  @P0 LDC.64 R6, c[0x0][0x9e8] ;  /* 0x00027a00ff060b82 */ /* 0x000e240000000a00 */
[----:B0-----:R-:W-:-:S05]  /*19c0*/  @P0 IMAD.HI.U32 R6, R3, R6, RZ ;  /* 0x0000000603060227 */ /* 0x001fca00078e00ff */
[----:B------:R-:W-:-:S07]  /*19d0*/  @P0 SHF.R.U32.HI R3, RZ, R7, R6 ;  /* 0x00000007ff030219 */ /* 0x000fce0000011606 */
.L_x_8366:
[----:B------:R-:W-:Y:S05]  /*19e0*/  BSYNC B0 ;  /* 0x0000000000007941 */ /* 0x000fea0003800000 */
.L_x_8364:
[----:B------:R-:W-:-:S05]  /*19f0*/  IMAD R3, R3, R13, RZ ;  /* 0x0000000d03037224 */ /* 0x000fca00078e02ff */
[----:B------:R-:W-:-:S07]  /*1a00*/  VIMNMX R4, R4, R3, !PT ;  /* 0x0000000304047248 */ /* 0x000fce0007fe0100 */
.L_x_8363:
        /* <DEDUP_REMOVED lines=14> */
[----:B------:R-:W-:-:S03]  /*1af0*/  ISETP.GT.AND P0, PT, R0, R5, PT ;  /* 0x000000050000720c */ /* 0x000fc60003f04270 */
[----:B------:R-:W-:-:S10]  /*1b00*/  IMAD.MOV.U32 R26, RZ, RZ, R25 ;  /* 0x000000ffff1a7224 */ /* 0x000fd400078e0019 */
        /* <DEDUP_REMOVED lines=27> */
.L_x_8369:
[----:B------:R-:W-:Y:S05]  /*1cc0*/  BSYNC B6 ;  /* 0x0000000000067941 */ /* 0x000fea0003800000 */
.L_x_8368:
        /* <DEDUP_REMOVED lines=20> */
.L_x_8371:
[----:B------:R-:W-:Y:S05]  /*1e10*/  BSYNC B6 ;  /* 0x0000000000067941 */ /* 0x000fea0003800000 */
.L_x_8370:
[----:B------:R-:W-:Y:S01]  /*1e20*/  ULDC.64 UR4, c[0x0][0x9f8] ;  /* 0x00027e0000047ab9 */ /* 0x000fe20000000a00 */
[----:B------:R-:W0:Y:S01]  /*1e30*/  S2R R29, SR_TID.X ;  /* 0x00000000001d7919 */ /* 0x000e220000002100 */
[----:B------:R-:W-:Y:S01]  /*1e40*/  ISETP.NE.U32.AND P0, PT, RZ, UR4, PT ;  /* 0x00000004ff007c0c */ /* 0x000fe2000bf05070 */
[----:B------:R-:W1:Y:S01]  /*1e50*/  LDC.64 R98, c[0x0][0x300] ;  /* 0x0000c000ff627b82 */ /* 0x000e620000000a00 */
[----:B------:R-:W-:Y:S01]  /*1e60*/  IMAD.IADD R42, R28, 0x1, R27 ;  /* 0x000000011c2a7824 */ /* 0x000fe200078e021b */
[----:B------:R-:W-:Y:S01]  /*1e70*/  ULDC.64 UR6, c[0x0][0xa08] ;  /* 0x0002820000067ab9 */ /* 0x000fe20000000a00 */
[----:B------:R-:W-:Y:S01]  /*1e80*/  ISETP.NE.AND.EX P0, PT, RZ, UR5, PT, P0 ;  /* 0x00000005ff007c0c */ /* 0x000fe2000bf05300 */
[----:B------:R-:W-:Y:S01]  /*1e90*/  ULDC.64 UR4, c[0x0][0x308] ;  /* 0x0000c20000047ab9 */ /* 0x000fe20000000a00 */
[----:B------:R-:W-:-:S03]  /*1ea0*/  SHF.R.S32.HI R8, RZ, 0x1f, R30 ;  /* 0x0000001fff087819 */ /* 0x000fc6000001141e */
[----:B------:R-:W2:Y:S08]  /*1eb0*/  LDC R113, c[0x0][0x3f4] ;  /* 0x0000fd00ff717b82 */ /* 0x000eb00000000800 */
[----:B------:R-:W3:Y:S08]  /*1ec0*/  @P0 LDC.64 R4, c[0x0][0x9f8] ;  /* 0x00027e00ff040b82 */ /* 0x000ef00000000a00 */
[----:B------:R-:W4:Y:S01]  /*1ed0*/  LDC.64 R12, c[0x0][0x3f8] ;  /* 0x0000fe00ff0c7b82 */ /* 0x000f220000000a00 */
[----:B---3--:R-:W-:-:S05]  /*1ee0*/  @P0 IMAD.WIDE R4, R31, 0x4, R4 ;  /* 0x000000041f040825 */ /* 0x008fca00078e0204 */
[----:B------:R3:W3:Y:S01]  /*1ef0*/  @P0 LDG.E R31, desc[UR38][R4.64] ;  /* 0x00000026041f0981 */ /* 0x0006e2000c1e1900 */
[----:B------:R-:W-:Y:S01]  /*1f00*/  SHF.R.S32.HI R32, RZ, 0x1f, R42 ;  /* 0x0000001fff207819 */ /* 0x000fe2000001142a */
[-C--:B-1----:R-:W-:Y:S01]  /*1f10*/  IMAD.WIDE.U32 R6, R42, R98.reuse, RZ ;  /* 0x000000622a067225 */ /* 0x082fe200078e00ff */
[----:B------:R-:W-:Y:S02]  /*1f20*/  ISETP.NE.U32.AND P0, PT, RZ, UR6, PT ;  /* 0x00000006ff007c0c */ /* 0x000fe4000bf05070 */
[----:B0-----:R-:W-:Y:S01]  /*1f30*/  SHF.R.U32.HI R29, RZ, 0x7, R29 ;  /* 0x00000007ff1d7819 */ /* 0x001fe2000001161d */
[----:B------:R-:W-:Y:S01]  /*1f40*/  IMAD R0, R32, R98, RZ ;  /* 0x0000006220007224 */ /* 0x000fe200078e02ff */
[----:B------:R-:W-:Y:S01]  /*1f50*/  ISETP.NE.AND.EX P0, PT, RZ, UR7, PT, P0 ;  /* 0x00000007ff007c0c */ /* 0x000fe2000bf05300 */
[-C--:B----4-:R-:W-:Y:S01]  /*1f60*/  IMAD.WIDE.U32 R10, R23, R12.reuse, R16 ;  /* 0x0000000c170a7225 */ /* 0x090fe200078e0010 */
[----:B------:R-:W-:Y:S02]  /*1f70*/  ISETP.NE.AND P6, PT, R29, 0x1, PT ;  /* 0x000000011d00780c */ /* 0x000fe40003fc5270 */
[----:B--2---:R-:W-:Y:S01]  /*1f80*/  ISETP.GE.AND P1, PT, R16, R113, PT ;  /* 0x000000711000720c */ /* 0x004fe20003f26270 */
[----:B------:R-:W-:Y:S01]  /*1f90*/  IMAD R3, R42, R99, R0 ;  /* 0x000000632a037224 */ /* 0x000fe200078e0200 */
[----:B-----5:R-:W-:Y:S01]  /*1fa0*/  SHF.R.S32.HI R27, RZ, 0x1f, R115 ;  /* 0x0000001fff1b7819 */ /* 0x020fe20000011473 */
[C---:B------:R-:W-:Y:S01]  /*1fb0*/  IMAD.SHL.U32 R88, R98.reuse, 0x20, RZ ;  /* 0x0000002062587824 */ /* 0x040fe200078e00ff */
[----:B------:R-:W-:Y:S01]  /*1fc0*/  SHF.L.U64.HI R89, R98, 0x5, R99 ;  /* 0x0000000562597819 */ /* 0x000fe20000010263 */
[----:B------:R-:W-:Y:S01]  /*1fd0*/  IMAD.IADD R7, R7, 0x1, R3 ;  /* 0x0000000107077824 */ /* 0x000fe200078e0203 */
[----:B------:R-:W-:Y:S01]  /*1fe0*/  SHF.L.U64.HI R21, R12, 0x5, R13 ;  /* 0x000000050c157819 */ /* 0x000fe2000001020d */
[----:B------:R-:W-:Y:S01]  /*1ff0*/  IMAD R3, R8, UR4, RZ ;  /* 0x0000000408037c24 */ /* 0x000fe2000f8e02ff */
[----:B------:R-:W-:Y:S01]  /*2000*/  SHF.R.S32.HI R118, RZ, 0x1f, R212 ;  /* 0x0000001fff767819 */ /* 0x000fe200000114d4 */
[C---:B---3--:R-:W-:Y:S01]  /*2010*/  IMAD.WIDE.U32 R4, R30.reuse, UR4, R6 ;  /* 0x000000041e047c25 */ /* 0x048fe2000f8e0006 */
[----:B------:R-:W-:Y:S01]  /*2020*/  SHF.R.S32.HI R117, RZ, 0x1f, R211 ;  /* 0x0000001fff757819 */ /* 0x000fe200000114d3 */
[----:B------:R-:W0:Y:S01]  /*2030*/  LDC.64 R6, c[0x0][0x408] ;  /* 0x00010200ff067b82 */ /* 0x000e220000000a00 */
[----:B------:R-:W-:Y:S01]  /*2040*/  SHF.R.S32.HI R116, RZ, 0x1f, R210 ;  /* 0x0000001fff747819 */ /* 0x000fe200000114d2 */
[----:B------:R-:W-:Y:S01]  /*2050*/  IMAD R3, R30, UR5, R3 ;  /* 0x000000051e037c24 */ /* 0x000fe2000f8e0203 */
[----:B------:R-:W-:Y:S01]  /*2060*/  ULDC.64 UR4, c[0x0][0x310] ;  /* 0x0000c40000047ab9 */ /* 0x000fe20000000a00 */
[----:B------:R-:W-:-:S02]  /*2070*/  IMAD R28, R27, R12, RZ ;  /* 0x0000000c1b1c7224 */ /* 0x000fc400078e02ff */
[----:B------:R-:W-:Y:S02]  /*2080*/  IMAD.IADD R5, R5, 0x1, R3 ;  /* 0x0000000105057824 */ /* 0x000fe400078e0203 */
[----:B------:R-:W-:Y:S02]  /*2090*/  IMAD R33, R115, R13, R28 ;  /* 0x0000000d73217224 */ /* 0x000fe400078e021c */
[-C--:B------:R-:W-:Y:S02]  /*20a0*/  IMAD R28, R215, R98.reuse, RZ ;  /* 0x00000062d71c7224 */ /* 0x080fe400078e02ff */
[----:B------:R-:W-:-:S04]  /*20b0*/  IMAD.WIDE.U32 R130, R23, R98, R88 ;  /* 0x0000006217827225 */ /* 0x000fc800078e0058 */
[----:B------:R-:W-:-:S04]  /*20c0*/  IMAD.WIDE.U32 R40, R23, R98, R16 ;  /* 0x0000006217287225 */ /* 0x000fc800078e0010 */
[----:B------:R-:W-:Y:S02]  /*20d0*/  VIADD R126, R29, 0x8 ;  /* 0x000000081d7e7836 */ /* 0x000fe40000000000 */
[----:B------:R-:W-:Y:S02]  /*20e0*/  IMAD.SHL.U32 R128, R98, 0x80, RZ ;  /* 0x0000008062807824 */ /* 0x000fe400078e00ff */
[----:B0-----:R-:W-:-:S04]  /*20f0*/  IMAD R14, R215, R6, RZ ;  /* 0x00000006d70e7224 */ /* 0x001fc800078e02ff */
[----:B------:R-:W-:Y:S01]  /*2100*/  IMAD R85, R23, R7, R14 ;  /* 0x0000000717557224 */ /* 0x000fe200078e020e */
[----:B------:R-:W-:Y:S02]  /*2110*/  SHF.R.S32.HI R0, RZ, 0x1f, R31 ;  /* 0x0000001fff007819 */ /* 0x000fe4000001141f */
[----:B------:R-:W-:Y:S02]  /*2120*/  SEL R31, R31, RZ, !P0 ;  /* 0x000000ff1f1f7207 */ /* 0x000fe40004000000 */
[----:B------:R-:W-:Y:S02]  /*2130*/  SEL R9, R0, RZ, !P0 ;  /* 0x000000ff00097207 */ /* 0x000fe40004000000 */
[----:B------:R-:W-:Y:S01]  /*2140*/  IADD3 R42, P0, R23, R42, RZ ;  /* 0x0000002a172a7210 */ /* 0x000fe20007f1e0ff */
[----:B------:R-:W-:-:S03]  /*2150*/  IMAD.WIDE.U32 R96, R31, UR4, R4 ;  /* 0x000000041f607c25 */ /* 0x000fc6000f8e0004 */
[----:B------:R-:W-:Y:S01]  /*2160*/  IADD3.X R43, R215, R32, RZ, P0, !PT ;  /* 0x00000020d72b7210 */ /* 0x000fe200007fe4ff */
[----:B------:R-:W-:Y:S01]  /*2170*/  IMAD R0, R9, UR4, RZ ;  /* 0x0000000409007c24 */ /* 0x000fe2000f8e02ff */
[C---:B------:R-:W-:Y:S02]  /*2180*/  IADD3 R36, P0, R96.reuse, R40, RZ ;  /* 0x0000002860247210 */ /* 0x040fe40007f1e0ff */
[----:B------:R-:W-:Y:S01]  /*2190*/  IADD3 R38, P3, R96, 0x40, RZ ;  /* 0x0000004060267810 */ /* 0x000fe20007f7e0ff */
[----:B------:R-:W-:Y:S01]  /*21a0*/  IMAD R35, R31, UR5, R0 ;  /* 0x000000051f237c24 */ /* 0x000fe2000f8e0200 */
[----:B------:R-:W-:Y:S05]  /*21b0*/  @!P6 WARPSYNC.ALL ;  /* 0x000000000000e948 */ /* 0x000fea0003800000 */
[----:B------:R-:W-:Y:S01]  /*21c0*/  ULDC.64 UR4, c[0x0][0x330] ;  /* 0x0000cc0000047ab9 */ /* 0x000fe20000000a00 */
[----:B------:R-:W-:-:S02]  /*21d0*/  IMAD.IADD R35, R97, 0x1, R35 ;  /* 0x0000000161237824 */ /* 0x000fc400078e0223 */
[----:B------:R-:W-:Y:S02]  /*21e0*/  IMAD R3, R8, UR4, RZ ;  /* 0x0000000408037c24 */ /* 0x000fe4000f8e02ff */
[----:B------:R-:W-:-:S04]  /*21f0*/  IMAD.WIDE.U32 R4, R30, UR4, R16 ;  /* 0x000000041e047c25 */ /* 0x000fc8000f8e0010 */
[----:B------:R-:W-:Y:S01]  /*2200*/  IMAD R3, R30, UR5, R3 ;  /* 0x000000051e037c24 */ /* 0x000fe2000f8e0203 */
[----:B------:R-:W-:Y:S01]  /*2210*/  ULDC.64 UR4, c[0x0][0x338] ;  /* 0x0000ce0000047ab9 */ /* 0x000fe20000000a00 */
[----:B------:R-:W-:Y:S02]  /*2220*/  IMAD.X R103, RZ, RZ, R35, P3 ;  /* 0x000000ffff677224 */ /* 0x000fe400018e0623 */
[----:B------:R-:W-:Y:S01]  /*2230*/  IMAD.IADD R5, R5, 0x1, R3 ;  /* 0x0000000105057824 */ /* 0x000fe200078e0203 */
[----:B------:R-:W-:Y:S01]  /*2240*/  SEL R3, R113, RZ, P1 ;  /* 0x000000ff71037207 */ /* 0x000fe20000800000 */
[----:B------:R-:W-:Y:S02]  /*2250*/  IMAD R0, R9, UR4, RZ ;  /* 0x0000000409007c24 */ /* 0x000fe4000f8e02ff */
[----:B------:R-:W-:-:S04]  /*2260*/  IMAD.WIDE.U32 R8, R23, R6, R18 ;  /* 0x0000000617087225 */ /* 0x000fc800078e0012 */
[----:B------:R-:W-:Y:S01]  /*2270*/  IMAD.IADD R3, R16, 0x1, R3 ;  /* 0x0000000110037824 */ /* 0x000fe200078e0203 */
[----:B------:R-:W-:Y:S01]  /*2280*/  IADD3 R87, R9, R85, RZ ;  /* 0x0000005509577210 */ /* 0x000fe20007ffe0ff */
[----:B------:R-:W-:Y:S02]  /*2290*/  IMAD R105, R31, UR5, R0 ;  /* 0x000000051f697c24 */ /* 0x000fe4000f8e0200 */
[-C--:B------:R-:W-:Y:S01]  /*22a0*/  IMAD R0, R215, R12.reuse, RZ ;  /* 0x0000000cd7007224 */ /* 0x080fe200078e02ff */
[----:B------:R-:W-:Y:S01]  /*22b0*/  SHF.R.S32.HI R20, RZ, 0x1f, R3 ;  /* 0x0000001fff147819 */ /* 0x000fe20000011403 */
[----:B------:R-:W-:Y:S01]  /*22c0*/  IMAD.WIDE.U32 R94, R31, UR4, R4 ;  /* 0x000000041f5e7c25 */ /* 0x000fe2000f8e0004 */
[----:B------:R-:W-:Y:S02]  /*22d0*/  ULDC UR4, c[0x0][0x2f4] ;  /* 0x0000bd0000047ab9 */ /* 0x000fe40000000800 */
[----:B------:R-:W-:Y:S01]  /*22e0*/  LEA.HI R44, R20, R3, RZ, 0x3 ;  /* 0x00000003142c7211 */ /* 0x000fe200078f18ff */
[----:B------:R-:W-:Y:S01]  /*22f0*/  IMAD.WIDE.U32 R4, R23, R12, R18 ;  /* 0x0000000c17047225 */ /* 0x000fe200078e0012 */
[----:B------:R-:W-:-:S02]  /*2300*/  ISETP.GE.AND P2, PT, R16, UR4, PT ;  /* 0x0000000410007c0c */ /* 0x000fc4000bf46270 */
[----:B------:R-:W-:Y:S01]  /*2310*/  LOP3.LUT R9, R199, 0x38, R44, 0xf8, !PT ;  /* 0x00000038c7097812 */ /* 0x000fe200078ef82c */
[----:B------:R-:W-:Y:S01]  /*2320*/  IMAD R15, R23, R13, R0 ;  /* 0x0000000d170f7224 */ /* 0x000fe200078e0200 */
[----:B------:R-:W-:Y:S01]  /*2330*/  P2R R0, PR, RZ, 0x2 ;  /* 0x00000002ff007803 */ /* 0x000fe20000000000 */
[----:B------:R-:W-:Y:S01]  /*2340*/  IMAD.MOV.U32 R86, RZ, RZ, R8 ;  /* 0x000000ffff567224 */ /* 0x000fe200078e0008 */
[----:B------:R-:W-:Y:S01]  /*2350*/  LEA.HI R8, R20, R3, RZ, 0x6 ;  /* 0x0000000314087211 */ /* 0x000fe200078f30ff */
[----:B------:R-:W-:Y:S01]  /*2360*/  IMAD.IADD R5, R5, 0x1, R15 ;  /* 0x0000000105057824 */ /* 0x000fe200078e020f */
[----:B------:R-:W-:Y:S01]  /*2370*/  LOP3.LUT R9, R9, R228, RZ, 0x3c, !PT ;  /* 0x000000e409097212 */ /* 0x000fe200078e3cff */
[----:B------:R-:W-:Y:S01]  /*2380*/  IMAD.IADD R11, R15, 0x1, R11 ;  /* 0x000000010f0b7824 */ /* 0x000fe200078e020b */
[----:B------:R-:W-:Y:S01]  /*2390*/  LOP3.LUT R37, R44, 0xfffffff8, RZ, 0xc0, !PT ;  /* 0xfffffff82c257812 */ /* 0x000fe200078ec0ff */
[----:B------:R-:W-:Y:S01]  /*23a0*/  IMAD.WIDE.U32 R14, R23, R6, R16 ;  /* 0x00000006170e7225 */ /* 0x000fe200078e0010 */
[----:B------:R-:W-:-:S02]  /*23b0*/  SHF.L.U64.HI R20, R12, 0x6, R13 ;  /* 0x000000060c147819 */ /* 0x000fc4000001020d */
[----:B------:R-:W-:Y:S01]  /*23c0*/  SHF.R.S32.HI R101, RZ, 0x3, R44 ;  /* 0x00000003ff657819 */ /* 0x000fe2000001142c */
[----:B------:R-:W-:Y:S01]  /*23d0*/  IMAD.SHL.U32 R3, R8, 0x80, RZ ;  /* 0x0000008008037824 */ /* 0x000fe200078e00ff */
[----:B------:R-:W-:Y:S01]  /*23e0*/  LOP3.LUT R8, R44, 0x38, RZ, 0xc0, !PT ;  /* 0x000000382c087812 */ /* 0x000fe200078ec0ff */
[----:B------:R-:W-:Y:S01]  /*23f0*/  IMAD.WIDE.U32 R92, R115, R12, R4 ;  /* 0x0000000c735c7225 */ /* 0x000fe200078e0004 */
[----:B------:R-:W-:Y:S02]  /*2400*/  SHF.R.S32.HI R102, RZ, 0x1f, R37 ;  /* 0x0000001fff667819 */ /* 0x000fe40000011425 */
[----:B------:R-:W-:Y:S01]  /*2410*/  LOP3.LUT R8, R8, 0x1c0, R225, 0xf8, !PT ;  /* 0x000001c008087812 */ /* 0x000fe200078ef8e1 */
[----:B------:R-:W-:Y:S01]  /*2420*/  IMAD R4, R27, R6, RZ ;  /* 0x000000061b047224 */ /* 0x000fe200078e02ff */
[----:B------:R-:W-:Y:S01]  /*2430*/  LOP3.LUT R3, R3, 0xffffe000, RZ, 0xc0, !PT ;  /* 0xffffe00003037812 */ /* 0x000fe200078ec0ff */
[----:B------:R-:W-:Y:S01]  /*2440*/  IMAD.IADD R85, R85, 0x1, R15 ;  /* 0x0000000155557824 */ /* 0x000fe200078e020f */
[----:B------:R-:W-:Y:S01]  /*2450*/  LOP3.LUT R15, R197, 0x38, R44, 0xf8, !PT ;  /* 0x00000038c50f7812 */ /* 0x000fe200078ef82c */
[----:B------:R-:W-:Y:S01]  /*2460*/  IMAD.MOV.U32 R84, RZ, RZ, R14 ;  /* 0x000000ffff547224 */ /* 0x000fe200078e000e */
[----:B------:R-:W-:Y:S01]  /*2470*/  LOP3.LUT R14, R198, 0x38, R44, 0xf8, !PT ;  /* 0x00000038c60e7812 */ /* 0x000fe200078ef82c */
[----:B------:R-:W-:Y:S01]  /*2480*/  IMAD R31, R23, R99, R28 ;  /* 0x00000063171f7224 */ /* 0x000fe200078e021c */
[----:B------:R-:W-:Y:S01]  /*2490*/  LOP3.LUT R15, R15, R226, RZ, 0x3c, !PT ;  /* 0x000000e20f0f7212 */ /* 0x000fe200078e3cff */
[----:B------:R-:W-:Y:S01]  /*24a0*/  IMAD R45, R115, R7, R4 ;  /* 0x00000007732d7224 */ /* 0x000fe200078e0204 */
[----:B------:R-:W-:Y:S01]  /*24b0*/  IADD3 R4, P1, R88, R130, RZ ;  /* 0x0000008258047210 */ /* 0x000fe20007f3e0ff */
[----:B------:R-:W-:Y:S01]  /*24c0*/  IMAD.IADD R5, R31, 0x1, R131 ;  /* 0x000000011f057824 */ /* 0x000fe200078e0283 */
[----:B------:R-:W-:Y:S01]  /*24d0*/  LOP3.LUT R14, R14, R227, RZ, 0x3c, !PT ;  /* 0x000000e30e0e7212 */ /* 0x000fe200078e3cff */
[----:B------:R-:W-:Y:S01]  /*24e0*/  IMAD.IADD R30, R41, 0x1, R31 ;  /* 0x00000001291e7824 */ /* 0x000fe200078e021f */
[----:B------:R-:W-:Y:S01]  /*24f0*/  LOP3.LUT R8, R8, R203, RZ, 0x3c, !PT ;  /* 0x000000cb08087212 */ /* 0x000fe200078e3cff */
[----:B------:R-:W-:Y:S01]  /*2500*/  IMAD.X R28, R5, 0x1, R89, P1 ;  /* 0x00000001051c7824 */ /* 0x000fe200008e0659 */
[-C--:B------:R-:W-:Y:S01]  /*2510*/  IADD3 R110, R9, R3.reuse, R202 ;  /* 0x00000003096e7210 */ /* 0x080fe20007ffe0ca */
[----:B------:R-:W-:Y:S01]  /*2520*/  IMAD.X R39, R30, 0x1, R35, P0 ;  /* 0x000000011e277824 */ /* 0x000fe200000e0623 */
[-C--:B------:R-:W-:Y:S01]  /*2530*/  IADD3 R109, R14, R3.reuse, R201 ;  /* 0x000000030e6d7210 */ /* 0x080fe20007ffe0c9 */
[----:B------:R-:W-:Y:S01]  /*2540*/  IMAD.WIDE.U32 R90, R115, R12, R10 ;  /* 0x0000000c735a7225 */ /* 0x000fe200078e000a */
[----:B------:R-:W-:-:S02]  /*2550*/  IADD3 R108, R15, R3, R200 ;  /* 0x000000030f6c7210 */ /* 0x000fc40007ffe0c8 */
[----:B------:R-:W-:Y:S01]  /*2560*/  IADD3 R112, R8, R3, R204 ;  /* 0x0000000308707210 */ /* 0x000fe20007ffe0cc */
[CC--:B------:R-:W-:Y:S01]  /*2570*/  IMAD.WIDE.U32 R86, R115.reuse, R6.reuse, R86 ;  /* 0x0000000673567225 */ /* 0x0c0fe200078e0056 */
[C-C-:B------:R-:W-:Y:S02]  /*2580*/  SHF.L.U64.HI R3, R98.reuse, 0x7, R99.reuse ;  /* 0x0000000762037819 */ /* 0x140fe40000010263 */
[----:B------:R-:W-:Y:S01]  /*2590*/  SHF.L.U64.HI R27, R98, 0x6, R99 ;  /* 0x00000006621b7819 */ /* 0x000fe20000010263 */
[----:B------:R-:W-:Y:S01]  /*25a0*/  IMAD.WIDE.U32 R84, R115, R6, R84 ;  /* 0x0000000673547225 */ /* 0x000fe200078e0054 */
[----:B------:R-:W-:Y:S02]  /*25b0*/  IADD3 R29, P1, R4, R88, RZ ;  /* 0x00000058041d7210 */ /* 0x000fe40007f3e0ff */
[----:B------:R-:W-:Y:S01]  /*25c0*/  IADD3 R99, P0, R36, 0x40, RZ ;  /* 0x0000004024637810 */ /* 0x000fe20007f1e0ff */
[C---:B------:R-:W-:Y:S01]  /*25d0*/  IMAD.SHL.U32 R14, R12.reuse, 0x20, RZ ;  /* 0x000000200c0e7824 */ /* 0x040fe200078e00ff */
[C---:B------:R-:W-:Y:S01]  /*25e0*/  SHF.L.U64.HI R15, R12.reuse, 0x7, R13 ;  /* 0x000000070c0f7819 */ /* 0x040fe2000001020d */
[----:B------:R-:W-:Y:S01]  /*25f0*/  IMAD.SHL.U32 R13, R12, 0x40, RZ ;  /* 0x000000400c0d7824 */ /* 0x000fe200078e00ff */
[C-C-:B------:R-:W-:Y:S01]  /*2600*/  SHF.L.U64.HI R11, R6.reuse, 0x5, R7.reuse ;  /* 0x00000005060b7819 */ /* 0x140fe20000010207 */
[C---:B------:R-:W-:Y:S01]  /*2610*/  IMAD.SHL.U32 R8, R6.reuse, 0x20, RZ ;  /* 0x0000002006087824 */ /* 0x040fe200078e00ff */
[----:B------:R-:W-:Y:S01]  /*2620*/  SHF.L.U64.HI R10, R6, 0x6, R7 ;  /* 0x00000006060a7819 */ /* 0x000fe20000010207 */
[----:B------:R-:W-:Y:S01]  /*2630*/  IMAD.X R31, R28, 0x1, R89, P1 ;  /* 0x000000011c1f7824 */ /* 0x000fe200008e0659 */
[C---:B------:R-:W-:Y:S01]  /*2640*/  SHF.L.U64.HI R9, R6.reuse, 0x7, R7 ;  /* 0x0000000706097819 */ /* 0x040fe20000010207 */
[----:B------:R-:W-:Y:S01]  /*2650*/  IMAD.SHL.U32 R7, R6, 0x40, RZ ;  /* 0x0000004006077824 */ /* 0x000fe200078e00ff */
[----:B------:R-:W-:Y:S01]  /*2660*/  ISETP.GE.AND P1, PT, R190, UR4, PT ;  /* 0x00000004be007c0c */ /* 0x000fe2000bf26270 */
[----:B------:R-:W-:-:S02]  /*2670*/  IMAD.IADD R32, R93, 0x1, R33 ;  /* 0x000000015d207824 */ /* 0x000fc400078e0221 */
[----:B------:R-:W-:Y:S02]  /*2680*/  IMAD.SHL.U32 R12, R12, 0x80, RZ ;  /* 0x000000800c0c7824 */ /* 0x000fe400078e00ff */
[----:B------:R-:W-:Y:S02]  /*2690*/  IMAD.SHL.U32 R6, R6, 0x80, RZ ;  /* 0x0000008006067824 */ /* 0x000fe400078e00ff */
[----:B------:R-:W-:Y:S02]  /*26a0*/  IMAD.SHL.U32 R113, R113, 0x2, RZ ;  /* 0x0000000271717824 */ /* 0x000fe400078e00ff */
[----:B------:R-:W-:Y:S02]  /*26b0*/  IMAD.IADD R33, R33, 0x1, R91 ;  /* 0x0000000121217824 */ /* 0x000fe400078e025b */
[----:B------:R-:W-:Y:S02]  /*26c0*/  IMAD.IADD R34, R87, 0x1, R45 ;  /* 0x0000000157227824 */ /* 0x000fe400078e022d */
[----:B------:R-:W-:-:S02]  /*26d0*/  IMAD.IADD R100, R45, 0x1, R85 ;  /* 0x000000012d647824 */ /* 0x000fc400078e0255 */
[----:B------:R-:W-:Y:S02]  /*26e0*/  IMAD.X R104, RZ, RZ, R39, P0 ;  /* 0x000000ffff687224 */ /* 0x000fe400000e0627 */
[----:B------:R-:W-:Y:S01]  /*26f0*/  IMAD.IADD R105, R95, 0x1, R105 ;  /* 0x000000015f697824 */ /* 0x000fe200078e0269 */
[----:B------:R-:W-:Y:S06]  /*2700*/  @!P6 BAR.SYNC.DEFER_BLOCKING 0x9, 0x100 ;  /* 0x024400000000eb1d */ /* 0x000fec0000010000 */
.L_x_8457:
[----:B0-----:R-:W0:Y:S01]  /*2710*/  LDC R123, c[0x0][0x3f4] ;  /* 0x0000fd00ff7b7b82 */ /* 0x001e220000000800 */
[----:B------:R-:W-:Y:S01]  /*2720*/  VIADD R26, R26, 0xffffffff ;  /* 0xffffffff1a1a7836 */ /* 0x000fe20000000000 */
[----:B------:R-:W-:Y:S05]  /*2730*/  YIELD ;  /* 0x0000000000007946 */ /* 0x000fea0003800000 */
[----:B------:R-:W-:Y:S01]  /*2740*/  IMAD R111, R184, 0x4000, R206 ;  /* 0x00004000b86f7824 */ /* 0x000fe200078e02ce */
[----:B------:R-:W-:Y:S01]  /*2750*/  ISETP.GT.AND P3, PT, R26, R25, PT ;  /* 0x000000191a00720c */ /* 0x000fe20003f64270 */
[----:B------:R-:W-:Y:S02]  /*2760*/  BSSY B0, `(.L_x_8372) ;  /* 0x0000588000007945 */ /* 0x000fe40003800000 */
[----:B------:R-:W-:Y:S01]  /*2770*/  IMAD R111, R111, 0x2, R2 ;  /* 0x000000026f6f7824 */ /* 0x000fe200078e0202 */
[----:B------:R-:W-:-:S02]  /*2780*/  P2R R107, PR, RZ, 0x8 ;  /* 0x00000008ff6b7803 */ /* 0x000fc40000000000 */
[----:B0-----:R-:W-:-:S13]  /*2790*/  ISETP.GE.AND P0, PT, R123, 0x1, PT ;  /* 0x000000017b00780c */ /* 0x001fda0003f06270 */
[----:B------:R-:W-:Y:S05]  /*27a0*/  @!P0 BRA `(.L_x_8373) ;  /* 0x0000005000908947 */ /* 0x000fea0003800000 */
[----:B------:R-:W-:Y:S01]  /*27b0*/  ULDC.U8 UR4, c[0x0][0x410] ;  /* 0x0001040000047ab9 */ /* 0x000fe20000000000 */
[----:B------:R-:W-:Y:S01]  /*27c0*/  SHF.R.S32.HI R45, RZ, 0x1f, R26 ;  /* 0x0000001fff2d7819 */ /* 0x000fe2000001141a */
[-C--:B------:R-:W-:Y:S01]  /*27d0*/  IMAD R44, R3, R26.reuse, RZ ;  /* 0x0000001a032c7224 */ /* 0x080fe200078e02ff */
[----:B------:R-:W-:Y:S01]  /*27e0*/  ISETP.NE.AND P0, PT, RZ, UR4, PT ;  /* 0x00000004ff007c0c */ /* 0x000fe2000bf05270 */
[-C--:B------:R-:W-:Y:S02]  /*27f0*/  IMAD R46, R15, R26.reuse, RZ ;  /* 0x0000001a0f2e7224 */ /* 0x080fe400078e02ff */
[----:B------:R-:W-:Y:S02]  /*2800*/  IMAD R48, R9, R26, RZ ;  /* 0x0000001a09307224 */ /* 0x000fe400078e02ff */
[C---:B------:R-:W-:Y:S02]  /*2810*/  IMAD R47, R45.reuse, R128, R44 ;  /* 0x000000802d2f7224 */ /* 0x040fe400078e022c */
[----:B------:R-:W-:-:S02]  /*2820*/  IMAD R119, R45, R12, R46 ;  /* 0x0000000c2d777224 */ /* 0x000fc400078e022e */
[----:B------:R-:W-:Y:S02]  /*2830*/  IMAD R45, R45, R6, R48 ;  /* 0x000000062d2d7224 */ /* 0x000fe400078e0230 */
[----:B------:R-:W-:Y:S02]  /*2840*/  IMAD R114, R26, -0x80, R24 ;  /* 0xffffff801a727824 */ /* 0x000fe400078e0218 */
[----:B------:R-:W-:-:S03]  /*2850*/  IMAD.WIDE.U32 R76, R6, R26, RZ ;  /* 0x0000001a064c7225 */ /* 0x000fc600078e00ff */
[----:B------:R-:W-:Y:S01]  /*2860*/  VIMNMX R114, R114, 0x80, PT ;  /* 0x0000008072727848 */ /* 0x000fe20003fe0100 */
[----:B------:R-:W-:Y:S01]  /*2870*/  IMAD.WIDE.U32 R120, R128, R26, RZ ;  /* 0x0000001a80787225 */ /* 0x000fe200078e00ff */
[----:B------:R-:W-:-:S03]  /*2880*/  IADD3 R106, R77, R45, RZ ;  /* 0x0000002d4d6a7210 */ /* 0x000fc60007ffe0ff */
        /* <DEDUP_REMOVED lines=32> */
.L_x_8376:
[----:B------:R-:W-:Y:S05]  /*2a90*/  BSYNC B1 ;  /* 0x0000000000017941 */ /* 0x000fea0003800000 */
.L_x_8375:
[----:B------:R-:W-:Y:S01]  /*2aa0*/  ISETP.GE.AND P4, PT, R212, R114, PT ;  /* 0x00000072d400720c */ /* 0x000fe20003f86270 */
[----:B0----5:R-:W-:Y:S01]  /*2ab0*/  IMAD.MOV.U32 R44, RZ, RZ, R72 ;  /* 0x000000ffff2c7224 */ /* 0x021fe200078e0048 */
[----:B------:R-:W-:Y:S01]  /*2ac0*/  BSSY B1, `(.L_x_8377) ;  /* 0x0000026000017945 */ /* 0x000fe20003800000 */
[----:B------:R-:W-:Y:S01]  /*2ad0*/  IMAD.MOV.U32 R45, RZ, RZ, R73 ;  /* 0x000000ffff2d7224 */ /* 0x000fe200078e0049 */
[----:B------:R-:W-:Y:S01]  /*2ae0*/  CS2R R68, SRZ ;  /* 0x0000000000447805 */ /* 0x000fe2000001ff00 */
[----:B------:R-:W-:Y:S01]  /*2af0*/  IMAD.MOV.U32 R46, RZ, RZ, R80 ;  /* 0x000000ffff2e7224 */ /* 0x000fe200078e0050 */
[----:B------:R-:W-:Y:S01]  /*2b00*/  CS2R R66, SRZ ;  /* 0x0000000000427805 */ /* 0x000fe2000001ff00 */
[----:B------:R-:W-:Y:S01]  /*2b10*/  IMAD.MOV.U32 R47, RZ, RZ, R81 ;  /* 0x000000ffff2f7224 */ /* 0x000fe200078e0051 */
[----:B------:R-:W-:Y:S01]  /*2b20*/  PRMT R136, R44, 0x5410, R45 ;  /* 0x000054102c887816 */ /* 0x000fe2000000002d */
[----:B------:R-:W-:Y:S01]  /*2b30*/  IMAD.MOV.U32 R44, RZ, RZ, R74 ;  /* 0x000000ffff2c7224 */ /* 0x000fe200078e004a */
[----:B------:R-:W-:Y:S01]  /*2b40*/  PRMT R147, R147, 0x5410, R46 ;  /* 0x0000541093937816 */ /* 0x000fe2000000002e */
[----:B------:R-:W-:Y:S01]  /*2b50*/  IMAD.MOV.U32 R45, RZ, RZ, R75 ;  /* 0x000000ffff2d7224 */ /* 0x000fe200078e004b */
[----:B------:R-:W-:Y:S01]  /*2b60*/  PRMT R145, R47, 0x7610, R145 ;  /* 0x000076102f917816 */ /* 0x000fe20000000091 */
[----:B------:R-:W-:Y:S01]  /*2b70*/  IMAD.MOV.U32 R46, RZ, RZ, R82 ;  /* 0x000000ffff2e7224 */ /* 0x000fe200078e0052 */
[----:B------:R-:W-:Y:S01]  /*2b80*/  CS2R R70, SRZ ;  /* 0x0000000000467805 */ /* 0x000fe2000001ff00 */
[----:B------:R-:W-:Y:S01]  /*2b90*/  IMAD.MOV.U32 R47, RZ, RZ, R83 ;  /* 0x000000ffff2f7224 */ /* 0x000fe200078e0053 */
[----:B------:R-:W-:-:S02]  /*2ba0*/  PRMT R137, R44, 0x5410, R45 ;  /* 0x000054102c897816 */ /* 0x000fc4000000002d */
[----:B------:R-:W-:Y:S02]  /*2bb0*/  PRMT R147, R46, 0x7610, R147 ;  /* 0x000076102e937816 */ /* 0x000fe40000000093 */
[----:B------:R-:W-:Y:S01]  /*2bc0*/  PRMT R145, R145, 0x5410, R47 ;  /* 0x0000541091917816 */ /* 0x000fe2000000002f */
[----:B------:R-:W-:Y:S06]  /*2bd0*/  @P4 BRA `(.L_x_8378) ;  /* 0x0000000000504947 */ /* 0x000fec0003800000 */
[----:B------:R-:W-:Y:S01]  /*2be0*/  IADD3 R45, P0, P5, R92, R78, R14 ;  /* 0x0000004e5c2d7210 */ /* 0x000fe20007d1e00e */
[----:B------:R-:W-:Y:S01]  /*2bf0*/  ULDC.64 UR4, c[0x0][0x3e8] ;  /* 0x0000fa0000047ab9 */ /* 0x000fe20000000a00 */
[----:B------:R-:W-:Y:S02]  /*2c00*/  CS2R R68, SRZ ;  /* 0x0000000000447805 */ /* 0x000fe4000001ff00 */
[----:B------:R-:W-:Y:S02]  /*2c10*/  CS2R R70, SRZ ;  /* 0x0000000000467805 */ /* 0x000fe4000001ff00 */
[----:B------:R-:W-:Y:S02]  /*2c20*/  IADD3.X R46, R32, R119, R21, P0, P5 ;  /* 0x00000077202e7210 */ /* 0x000fe400007ea415 */
        /* <DEDUP_REMOVED lines=15> */
.L_x_8378:
[----:B------:R-:W-:Y:S05]  /*2d20*/  BSYNC B1 ;  /* 0x0000000000017941 */ /* 0x000fea0003800000 */
.L_x_8377:
        /* <DEDUP_REMOVED lines=10> */
[----:B------:R-:W-:Y:S01]  /*2dd0*/  CS2R R60, SRZ ;  /* 0x00000000003c7805 */ /* 0x000fe2000001ff00 */
[----:B------:R-:W-:Y:S01]  /*2de0*/  IMAD.MOV.U32 R45, RZ, RZ, R67 ;  /* 0x000000ffff2d7224 */ /* 0x000fe200078e0043 */
[----:B------:R-:W-:Y:S01]  /*2df0*/  PRMT R132, R46, 0x5410, R47 ;  /* 0x000054102e847816 */ /* 0x000fe2000000002f */
[----:B------:R-:W-:Y:S01]  /*2e00*/  IMAD.MOV.U32 R47, RZ, RZ, R71 ;  /* 0x000000ffff2f7224 */ /* 0x000fe200078e0047 */
[----:B------:R-:W-:-:S02]  /*2e10*/  MOV R46, R70 ;  /* 0x00000046002e7202 */ /* 0x000fc40000000f00 */
[----:B------:R-:W-:Y:S02]  /*2e20*/  CS2R R58, SRZ ;  /* 0x00000000003a7805 */ /* 0x000fe4000001ff00 */
[----:B------:R-:W-:Y:S02]  /*2e30*/  PRMT R125, R44, 0x5410, R45 ;  /* 0x000054102c7d7816 */ /* 0x000fe4000000002d */
[----:B------:R-:W-:Y:S02]  /*2e40*/  CS2R R62, SRZ ;  /* 0x00000000003e7805 */ /* 0x000fe4000001ff00 */
[----:B------:R-:W-:Y:S02]  /*2e50*/  PRMT R133, R46, 0x5410, R47 ;  /* 0x000054102e857816 */ /* 0x000fe4000000002f */
[----:B------:R-:W-:Y:S02]  /*2e60*/  CS2R R52, SRZ ;  /* 0x0000000000347805 */ /* 0x000fe4000001ff00 */
[----:B------:R-:W-:-:S02]  /*2e70*/  CS2R R50, SRZ ;  /* 0x0000000000327805 */ /* 0x000fc4000001ff00 */
[----:B------:R-:W-:Y:S02]  /*2e80*/  CS2R R54, SRZ ;  /* 0x0000000000367805 */ /* 0x000fe4000001ff00 */
[----:B------:R-:W-:Y:S01]  /*2e90*/  P2R R138, PR, RZ, 0x1 ;  /* 0x00000001ff8a7803 */ /* 0x000fe20000000000 */
        /* <DEDUP_REMOVED lines=21> */
.L_x_8380:
[----:B------:R-:W-:Y:S05]  /*2ff0*/  BSYNC B1 ;  /* 0x0000000000017941 */ /* 0x000fea0003800000 */
.L_x_8379:
[----:B------:R-:W-:Y:S01]  /*3000*/  ISETP.GE.AND P5, PT, R210, R114, PT ;  /* 0x00000072d200720c */ /* 0x000fe20003fa6270 */
[----:B------:R-:W-:-:S12]  /*3010*/  BSSY B1, `(.L_x_8381) ;  /* 0x000001e000017945 */ /* 0x000fd80003800000 */
[----:B------:R-:W-:Y:S05]  /*3020*/  @P5 BRA `(.L_x_8382) ;  /* 0x0000000000705947 */ /* 0x000fea0003800000 */
[----:B0-----:R-:W0:Y:S01]  /*3030*/  LDC.64 R44, c[0x0][0x3f8] ;  /* 0x0000fe00ff2c7b82 */ /* 0x001e220000000a00 */
[----:B------:R-:W-:Y:S01]  /*3040*/  IMAD.MOV.U32 R79, RZ, RZ, R119 ;  /* 0x000000ffff4f7224 */ /* 0x000fe200078e0077 */
[----:B------:R-:W-:Y:S01]  /*3050*/  ULDC.64 UR4, c[0x0][0x3e8] ;  /* 0x0000fa0000047ab9 */ /* 0x000fe20000000a00 */
[----:B------:R-:W-:Y:S01]  /*3060*/  IMAD.MOV.U32 R77, RZ, RZ, R106 ;  /* 0x000000ffff4d7224 */ /* 0x000fe200078e006a */
[----:B------:R-:W-:Y:S02]  /*3070*/  CS2R R52, SRZ ;  /* 0x0000000000347805 */ /* 0x000fe4000001ff00 */
[----:B------:R-:W-:Y:S01]  /*3080*/  CS2R R54, SRZ ;  /* 0x0000000000367805 */ /* 0x000fe2000001ff00 */
        /* <DEDUP_REMOVED lines=22> */
.L_x_8382:
[----:B------:R-:W-:Y:S05]  /*31f0*/  BSYNC B1 ;  /* 0x0000000000017941 */ /* 0x000fea0003800000 */
.L_x_8381:
[----:B01---5:R-:W-:Y:S01]  /*3200*/  IMAD.MOV.U32 R44, RZ, RZ, R56 ;  /* 0x000000ffff2c7224 */ /* 0x023fe200078e0038 */
[----:B------:R-:W-:Y:S01]  /*3210*/  ISETP.NE.AND P0, PT, R191, 0x3, PT ;  /* 0x00000003bf00780c */ /* 0x000fe20003f05270 */
        /* <DEDUP_REMOVED lines=25> */
.L_x_8383:
[----:B------:R-:W-:Y:S01]  /*33b0*/  IMAD R106, R184, 0x8, R2 ;  /* 0x00000008b86a7824 */ /* 0x000fe200078e0202 */
[----:B------:R-:W-:Y:S01]  /*33c0*/  SHF.L.U32 R119, R192, 0x1f, RZ ;  /* 0x0000001fc0777819 */ /* 0x000fe200000006ff */
[----:B------:R-:W-:Y:S03]  /*33d0*/  BSSY B1, `(.L_x_8384) ;  /* 0x0000003000017945 */ /* 0x000fe60003800000 */
[----:B------:R-:W0:Y:S02]  /*33e0*/  SYNCS.PHASECHK.TRANS64.TRYWAIT P6, [R106+URZ+0x28890], R119 ;  /* 0x028890776a0075a7 */ /* 0x000e2400080c017f */
[----:B0-----:R-:W-:Y:S05]  /*33f0*/  @!P6 BRA `(.L_x_8385) ;  /* 0x000002100030e947 */ /* 0x001fea0003800000 */
.L_x_8793:
[----:B------:R-:W-:Y:S05]  /*3400*/  BSYNC B1 ;  /* 0x0000000000017941 */ /* 0x000fea0003800000 */
.L_x_8384:
[----:B------:R-:W-:Y:S04]  /*3410*/  BSSY B1, `(.L_x_8386) ;  /* 0x0000070000017945 */ /* 0x000fe80003800000 */
[----:B------:R-:W-:Y:S05]  /*3420*/  @P3 BRA `(.L_x_8387) ;  /* 0x0000000400b83947 */ /* 0x000fea0003800000 */
[----:B------:R-:W-:Y:S01]  /*3430*/  IADD3 R143, P3, R40, R120, RZ ;  /* 0x00000078288f7210 */ /* 0x000fe20007f7e0ff */
[----:B------:R-:W-:Y:S04]  /*3440*/  BSSY B2, `(.L_x_8388) ;  /* 0x0000037000027945 */ /* 0x000fe80003800000 */
[----:B------:R-:W-:Y:S01]  /*3450*/  IMAD.X R144, R122, 0x1, R30, P3 ;  /* 0x000000017a907824 */ /* 0x000fe200018e061e */
[----:B------:R-:W-:Y:S07]  /*3460*/  @P2 BRA `(.L_x_8389) ;  /* 0x0000000000d02947 */ /* 0x000fee0003800000 */
[----:B------:R1:W2:Y:S01]  /*3470*/  LDS.128 R44, [R111+0x18400] ;  /* 0x018400006f2c7984 */ /* 0x0002a20000000c00 */
[----:B------:R-:W-:Y:S01]  /*3480*/  IADD3 R77, P3, R143, R96, RZ ;  /* 0x000000608f4d7210 */ /* 0x000fe20007f7e0ff */
[----:B------:R-:W-:Y:S04]  /*3490*/  BSSY B3, `(.L_x_8390) ;  /* 0x000002d000037945 */ /* 0x000fe80003800000 */
[----:B------:R-:W-:Y:S01]  /*34a0*/  IMAD.X R146, R144, 0x1, R35, P3 ;  /* 0x0000000190927824 */ /* 0x000fe200018e0623 */
[----:B------:R-:W-:-:S13]  /*34b0*/  ISETP.GE.AND P3, PT, R18, R123, PT ;  /* 0x0000007b1200720c */ /* 0x000fda0003f66270 */
[----:B-1----:R-:W-:Y:S05]  /*34c0*/  @P3 BRA `(.L_x_8391) ;  /* 0x0000000000a43947 */ /* 0x002fea0003800000 */
[----:B------:R-:W-:Y:S01]  /*34d0*/  SHF.R.U64 R150, R80, 0x10, R81 ;  /* 0x0000001050967819 */ /* 0x000fe20000001251 */
[----:B--2---:R-:W-:Y:S01]  /*34e0*/  IMAD.MOV.U32 R76, RZ, RZ, R46 ;  /* 0x000000ffff4c7224 */ /* 0x004fe200078e002e */
[--C-:B------:R-:W-:Y:S01]  /*34f0*/  SHF.R.U64 R80, R82, 0x10, R83.reuse ;  /* 0x0000001052507819 */ /* 0x100fe20000001253 */
[--C-:B------:R-:W-:Y:S01]  /*3500*/  HADD2.F32 R46, -RZ, R45.reuse.H1_H1 ;  /* 0x3000002dff2e7230 */ /* 0x100fe20000004100 */
[----:B------:R-:W-:Y:S01]  /*3510*/  SHF.R.U32.HI R148, RZ, 0x10, R83 ;  /* 0x00000010ff947819 */ /* 0x000fe20000011653 */
[----:B------:R-:W-:Y:S01]  /*3520*/  HADD2.F32 R45, -RZ, R45.H0_H0 ;  /* 0x2000002dff2d7230 */ /* 0x000fe20000004100 */
[----:B------:R-:W-:Y:S01]  /*3530*/  SHF.R.U32.HI R149, RZ, 0x10, R81 ;  /* 0x00000010ff957819 */ /* 0x000fe20000011651 */
[----:B------:R-:W-:Y:S02]  /*3540*/  HADD2.F32 R83, -RZ, R80.H0_H0 ;  /* 0x20000050ff537230 */ /* 0x000fe40000004100 */
[----:B------:R-:W-:Y:S02]  /*3550*/  HADD2.F32 R148, -RZ, R148.H0_H0 ;  /* 0x20000094ff947230 */ /* 0x000fe40000004100 */
[----:B------:R-:W-:-:S02]  /*3560*/  HADD2.F32 R80, -RZ, R47.H1_H1 ;  /* 0x3000002fff507230 */ /* 0x000fc40000004100 */
[----:B------:R-:W-:Y:S02]  /*3570*/  HADD2.F32 R81, -RZ, R150.H0_H0 ;  /* 0x20000096ff517230 */ /* 0x000fe40000004100 */
[-C--:B------:R-:W-:Y:S01]  /*3580*/  FMUL.FTZ R150, R46, R83.reuse ;  /* 0x000000532e967220 */ /* 0x080fe20000410000 */
[----:B------:R-:W-:Y:S02]  /*3590*/  HADD2.F32 R47, -RZ, R47.H0_H0 ;  /* 0x2000002fff2f7230 */ /* 0x000fe40000004100 */
[-C--:B------:R-:W-:Y:S01]  /*35a0*/  FMUL.FTZ R152, R80, R148.reuse ;  /* 0x0000009450987220 */ /* 0x080fe20000410000 */
[----:B------:R-:W-:Y:S02]  /*35b0*/  HADD2.F32 R82, -RZ, R149.H0_H0 ;  /* 0x20000095ff527230 */ /* 0x000fe40000004100 */
[C---:B------:R-:W-:Y:S01]  /*35c0*/  FMUL.FTZ R83, R45.reuse, R83 ;  /* 0x000000532d537220 */ /* 0x040fe20000410000 */
[----:B------:R-:W-:Y:S01]  /*35d0*/  FFMA.FTZ R150, R45, R81, -R150 ;  /* 0x000000512d967223 */ /* 0x000fe20000010896 */
[----:B------:R-:W-:Y:S01]  /*35e0*/  FMUL.FTZ R151, R47, R148 ;  /* 0x000000942f977220 */ /* 0x000fe20000410000 */
[----:B------:R-:W-:-:S02]  /*35f0*/  HADD2.F32 R45, -RZ, R44.H1_H1 ;  /* 0x3000002cff2d7230 */ /* 0x000fc40000004100 */
[-C--:B------:R-:W-:Y:S01]  /*3600*/  FFMA.FTZ R152, R47, R82.reuse, -R152 ;  /* 0x000000522f987223 */ /* 0x080fe20000010898 */
[--C-:B------:R-:W-:Y:S02]  /*3610*/  HADD2.F32 R47, -RZ, R147.reuse.H1_H1 ;  /* 0x30000093ff2f7230 */ /* 0x100fe40000004100 */
[----:B------:R-:W-:Y:S01]  /*3620*/  FFMA.FTZ R149, R46, R81, R83 ;  /* 0x000000512e957223 */ /* 0x000fe20000010053 */
[----:B------:R-:W-:Y:S02]  /*3630*/  HADD2.F32 R147, -RZ, R147.H0_H0 ;  /* 0x20000093ff937230 */ /* 0x000fe40000004100 */
[----:B------:R-:W-:Y:S01]  /*3640*/  FFMA.FTZ R151, R80, R82, R151 ;  /* 0x0000005250977223 */ /* 0x000fe20000010097 */
        /* <DEDUP_REMOVED lines=12> */
[-C--:B------:R-:W-:Y:S01]  /*3710*/  FFMA.FTZ R147, R76, R145.reuse, -R147 ;  /* 0x000000914c937223 */ /* 0x080fe20000010893 */
[----:B------:R-:W-:Y:S01]  /*3720*/  F2FP.F16.F32.PACK_AB R47, R151, R152 ;  /* 0x00000098972f723e */ /* 0x000fe200000000ff */
[----:B------:R-:W-:Y:S01]  /*3730*/  FFMA.FTZ R46, R46, R145, R81 ;  /* 0x000000912e2e7223 */ /* 0x000fe20000010051 */
[----:B------:R-:W-:-:S04]  /*3740*/  F2FP.F16.F32.PACK_AB R44, R80, R83 ;  /* 0x00000053502c723e */ /* 0x000fc800000000ff */
[----:B------:R-:W-:-:S07]  /*3750*/  F2FP.F16.F32.PACK_AB R46, R46, R147 ;  /* 0x000000932e2e723e */ /* 0x000fce00000000ff */
.L_x_8391:
[----:B------:R-:W-:Y:S05]  /*3760*/  BSYNC B3 ;  /* 0x0000000000037941 */ /* 0x000fea0003800000 */
.L_x_8390:
[----:B------:R-:W-:Y:S02]  /*3770*/  ULDC.64 UR4, c[0x0][0x2e8] ;  /* 0x0000ba0000047ab9 */ /* 0x000fe40000000a00 */
[----:B------:R-:W-:-:S04]  /*3780*/  LEA R76, P3, R77, UR4, 0x1 ;  /* 0x000000044d4c7c11 */ /* 0x000fc8000f8608ff */
[----:B------:R-:W-:-:S05]  /*3790*/  LEA.HI.X R77, R77, UR5, R146, 0x1, P3 ;  /* 0x000000054d4d7c11 */ /* 0x000fca00098f0c92 */
[----:B--2---:R1:W-:Y:S04]  /*37a0*/  STG.E.128 desc[UR38][R76.64], R44 ;  /* 0x0000002c4c007986 */ /* 0x0043e8000c101d26 */
.L_x_8389:
[----:B------:R-:W-:Y:S05]  /*37b0*/  BSYNC B2 ;  /* 0x0000000000027941 */ /* 0x000fea0003800000 */
.L_x_8388:
[----:B------:R-:W-:Y:S05]  /*37c0*/  @P1 BRA `(.L_x_8387) ;  /* 0x0000000000d01947 */ /* 0x000fea0003800000 */
[----:B-1----:R1:W2:Y:S01]  /*37d0*/  LDS.128 R44, [R111+0x1c400] ;  /* 0x01c400006f2c7984 */ /* 0x0022a20000000c00 */
        /* <DEDUP_REMOVED lines=46> */
.L_x_8393:
[----:B------:R-:W-:Y:S05]  /*3ac0*/  BSYNC B2 ;  /* 0x0000000000027941 */ /* 0x000fea0003800000 */
.L_x_8392:
[----:B------:R-:W-:Y:S02]  /*3ad0*/  ULDC.64 UR4, c[0x0][0x2e8] ;  /* 0x0000ba0000047ab9 */ /* 0x000fe40000000a00 */
[----:B------:R-:W-:-:S04]  /*3ae0*/  LEA R72, P3, R143, UR4, 0x1 ;  /* 0x000000048f487c11 */ /* 0x000fc8000f8608ff */
[----:B------:R-:W-:-:S05]  /*3af0*/  LEA.HI.X R73, R143, UR5, R144, 0x1, P3 ;  /* 0x000000058f497c11 */ /* 0x000fca00098f0c90 */
[----:B--2---:R2:W-:Y:S04]  /*3b00*/  STG.E.128 desc[UR38][R72.64], R44 ;  /* 0x0000002c48007986 */ /* 0x0045e8000c101d26 */
.L_x_8387:
[----:B------:R-:W-:Y:S05]  /*3b10*/  BSYNC B1 ;  /* 0x0000000000017941 */ /* 0x000fea0003800000 */
.L_x_8386:
        /* <DEDUP_REMOVED lines=53> */
.L_x_8399:
[----:B------:R-:W-:Y:S05]  /*3e70*/  BSYNC B3 ;  /* 0x0000000000037941 */ /* 0x000fea0003800000 */
.L_x_8398:
[----:B------:R-:W-:Y:S02]  /*3e80*/  ULDC.64 UR4, c[0x0][0x2e8] ;  /* 0x0000ba0000047ab9 */ /* 0x000fe40000000a00 */
[----:B------:R-:W-:-:S04]  /*3e90*/  LEA R68, P3, R74, UR4, 0x1 ;  /* 0x000000044a447c11 */ /* 0x000fc8000f8608ff */
[----:B------:R-:W-:-:S05]  /*3ea0*/  LEA.HI.X R69, R74, UR5, R75, 0x1, P3 ;  /* 0x000000054a457c11 */ /* 0x000fca00098f0c4b */
[----:B--2---:R2:W-:Y:S04]  /*3eb0*/  STG.E.128 desc[UR38][R68.64], R44 ;  /* 0x0000002c44007986 */ /* 0x0045e8000c101d26 */
.L_x_8397:
[----:B------:R-:W-:Y:S05]  /*3ec0*/  BSYNC B2 ;  /* 0x0000000000027941 */ /* 0x000fea0003800000 */
.L_x_8396:
        /* <DEDUP_REMOVED lines=48> */
.L_x_8401:
[----:B------:R-:W-:Y:S05]  /*41d0*/  BSYNC B2 ;  /* 0x0000000000027941 */ /* 0x000fea0003800000 */
.L_x_8400:
[----:B------:R-:W-:Y:S02]  /*41e0*/  ULDC.64 UR4, c[0x0][0x2e8] ;  /* 0x0000ba0000047ab9 */ /* 0x000fe40000000a00 */
[----:B------:R-:W-:-:S04]  /*41f0*/  LEA R64, P3, R75, UR4, 0x1 ;  /* 0x000000044b407c11 */ /* 0x000fc8000f8608ff */
[----:B------:R-:W-:-:S05]  /*4200*/  LEA.HI.X R65, R75, UR5, R76, 0x1, P3 ;  /* 0x000000054b417c11 */ /* 0x000fca00098f0c4c */
[----:B--2---:R3:W-:Y:S04]  /*4210*/  STG.E.128 desc[UR38][R64.64], R44 ;  /* 0x0000002c40007986 */ /* 0x0047e8000c101d26 */
.L_x_8395:
[----:B------:R-:W-:Y:S05]  /*4220*/  BSYNC B1 ;  /* 0x0000000000017941 */ /* 0x000fea0003800000 */
.L_x_8394:
[----:B------:R-:W-:Y:S01]  /*4230*/  ISETP.NE.AND P3, PT, R138, RZ, PT ;  /* 0x000000ff8a00720c */ /* 0x000fe20003f65270 */
[----:B------:R-:W-:-:S12]  /*4240*/  BSSY B1, `(.L_x_8402) ;  /* 0x0000070000017945 */ /* 0x000fd80003800000 */
[----:B------:R-:W-:Y:S05]  /*4250*/  @P3 BRA `(.L_x_8403) ;  /* 0x0000000400b83947 */ /* 0x000fea0003800000 */
[----:B--2---:R-:W-:Y:S01]  /*4260*/  IADD3 R73, P3, P4, R4, R120, R16 ;  /* 0x0000007804497210 */ /* 0x004fe20007c7e010 */
[----:B------:R-:W-:Y:S03]  /*4270*/  BSSY B2, `(.L_x_8404) ;  /* 0x0000037000027945 */ /* 0x000fe60003800000 */
[----:B------:R-:W-:Y:S01]  /*4280*/  IADD3.X R74, R28, R122, R17, P3, P4 ;  /* 0x0000007a1c4a7210 */ /* 0x000fe20001fe8411 */
[----:B------:R-:W-:Y:S08]  /*4290*/  @P2 BRA `(.L_x_8405) ;  /* 0x0000000000d02947 */ /* 0x000ff00003800000 */
[----:B-1-3--:R1:W2:Y:S01]  /*42a0*/  LDS.128 R44, [R111+0x1a400] ;  /* 0x01a400006f2c7984 */ /* 0x00a2a20000000c00 */
        /* <DEDUP_REMOVED lines=46> */
.L_x_8407:
[----:B------:R-:W-:Y:S05]  /*4590*/  BSYNC B3 ;  /* 0x0000000000037941 */ /* 0x000fea0003800000 */
.L_x_8406:
[----:B------:R-:W-:Y:S02]  /*45a0*/  ULDC.64 UR4, c[0x0][0x2e8] ;  /* 0x0000ba0000047ab9 */ /* 0x000fe40000000a00 */
[----:B------:R-:W-:-:S04]  /*45b0*/  LEA R60, P3, R71, UR4, 0x1 ;  /* 0x00000004473c7c11 */ /* 0x000fc8000f8608ff */
[----:B------:R-:W-:-:S05]  /*45c0*/  LEA.HI.X R61, R71, UR5, R72, 0x1, P3 ;  /* 0x00000005473d7c11 */ /* 0x000fca00098f0c48 */
[----:B--2---:R2:W-:Y:S04]  /*45d0*/  STG.E.128 desc[UR38][R60.64], R44 ;  /* 0x0000002c3c007986 */ /* 0x0045e8000c101d26 */
.L_x_8405:
[----:B------:R-:W-:Y:S05]  /*45e0*/  BSYNC B2 ;  /* 0x0000000000027941 */ /* 0x000fea0003800000 */
.L_x_8404:
[----:B------:R-:W-:Y:S05]  /*45f0*/  @P1 BRA `(.L_x_8403) ;  /* 0x0000000000d01947 */ /* 0x000fea0003800000 */
[----:B-123--:R1:W2:Y:S01]  /*4600*/  LDS.128 R44, [R111+0x1e400] ;  /* 0x01e400006f2c7984 */ /* 0x00e2a20000000c00 */
        /* <DEDUP_REMOVED lines=46> */
.L_x_8409:
[----:B------:R-:W-:Y:S05]  /*48f0*/  BSYNC B2 ;  /* 0x0000000000027941 */ /* 0x000fea0003800000 */
.L_x_8408:
[----:B------:R-:W-:Y:S02]  /*4900*/  ULDC.64 UR4, c[0x0][0x2e8] ;  /* 0x0000ba0000047ab9 */ /* 0x000fe40000000a00 */
[----:B------:R-:W-:-:S04]  /*4910*/  LEA R56, P3, R67, UR4, 0x1 ;  /* 0x0000000443387c11 */ /* 0x000fc8000f8608ff */
[----:B------:R-:W-:-:S05]  /*4920*/  LEA.HI.X R57, R67, UR5, R68, 0x1, P3 ;  /* 0x0000000543397c11 */ /* 0x000fca00098f0c44 */
[----:B--2---:R4:W-:Y:S04]  /*4930*/  STG.E.128 desc[UR38][R56.64], R44 ;  /* 0x0000002c38007986 */ /* 0x0049e8000c101d26 */
.L_x_8403:
[----:B------:R-:W-:Y:S05]  /*4940*/  BSYNC B1 ;  /* 0x0000000000017941 */ /* 0x000fea0003800000 */
.L_x_8402:
[----:B------:R-:W-:Y:S05]  /*4950*/  @P5 BRA `(.L_x_8410) ;  /* 0x0000003400a05947 */ /* 0x000fea0003800000 */
[----:B------:R-:W-:Y:S01]  /*4960*/  IADD3 R121, P3, P4, R29, R120, R16 ;  /* 0x000000781d797210 */ /* 0x000fe20007c7e010 */
[----:B------:R-:W-:Y:S03]  /*4970*/  BSSY B1, `(.L_x_8411) ;  /* 0x0000037000017945 */ /* 0x000fe60003800000 */
[----:B------:R-:W-:Y:S01]  /*4980*/  IADD3.X R122, R31, R122, R17, P3, P4 ;  /* 0x0000007a1f7a7210 */ /* 0x000fe20001fe8411 */
[----:B------:R-:W-:Y:S08]  /*4990*/  @P2 BRA `(.L_x_8412) ;  /* 0x0000000000d02947 */ /* 0x000ff00003800000 */
[----:B-1234-:R1:W2:Y:S01]  /*49a0*/  LDS.128 R44, [R111+0x1b400] ;  /* 0x01b400006f2c7984 */ /* 0x01e2a20000000c00 */
[----:B------:R-:W-:Y:S01]  /*49b0*/  ISETP.GE.AND P4, PT, R18, R123, PT ;  /* 0x0000007b1200720c */ /* 0x000fe20003f86270 */
[----:B------:R-:W-:Y:S01]  /*49c0*/  BSSY B2, `(.L_x_8413) ;  /* 0x000002c000027945 */ /* 0x000fe20003800000 */
[----:B------:R-:W-:-:S11]  /*49d0*/  IADD3 R63, P3, R121, R96, RZ ;  /* 0x00000060793f7210 */ /* 0x000fd60007f7e0ff */
        /* <DEDUP_REMOVED lines=42> */
.L_x_8414:
[----:B------:R-:W-:Y:S05]  /*4c80*/  BSYNC B2 ;  /* 0x0000000000027941 */ /* 0x000fea0003800000 */
.L_x_8413:
[----:B------:R-:W-:Y:S01]  /*4c90*/  ULDC.64 UR4, c[0x0][0x2e8] ;  /* 0x0000ba0000047ab9 */ /* 0x000fe20000000a00 */
[----:B------:R-:W-:Y:S01]  /*4ca0*/  IMAD.X R54, R122, 0x1, R35, P3 ;  /* 0x000000017a367824 */ /* 0x000fe200018e0623 */
[----:B------:R-:W-:-:S04]  /*4cb0*/  LEA R52, P3, R63, UR4, 0x1 ;  /* 0x000000043f347c11 */ /* 0x000fc8000f8608ff */
[----:B------:R-:W-:-:S05]  /*4cc0*/  LEA.HI.X R53, R63, UR5, R54, 0x1, P3 ;  /* 0x000000053f357c11 */ /* 0x000fca00098f0c36 */
[----:B--2---:R1:W-:Y:S04]  /*4cd0*/  STG.E.128 desc[UR38][R52.64], R44 ;  /* 0x0000002c34007986 */ /* 0x0043e8000c101d26 */
.L_x_8412:
[----:B------:R-:W-:Y:S05]  /*4ce0*/  BSYNC B1 ;  /* 0x0000000000017941 */ /* 0x000fea0003800000 */
.L_x_8411:
        /* <DEDUP_REMOVED lines=47> */
.L_x_8416:
[----:B------:R-:W-:Y:S05]  /*4fe0*/  BSYNC B1 ;  /* 0x0000000000017941 */ /* 0x000fea0003800000 */
.L_x_8415:
[----:B------:R-:W-:Y:S01]  /*4ff0*/  ULDC.64 UR4, c[0x0][0x2e8] ;  /* 0x0000ba0000047ab9 */ /* 0x000fe20000000a00 */
[----:B------:R-:W-:Y:S01]  /*5000*/  IMAD.X R122, R122, 0x1, R103, P3 ;  /* 0x000000017a7a7824 */ /* 0x000fe200018e0667 */
[----:B------:R-:W-:-:S04]  /*5010*/  LEA R48, P3, R59, UR4, 0x1 ;  /* 0x000000043b307c11 */ /* 0x000fc8000f8608ff */
[----:B------:R-:W-:-:S05]  /*5020*/  LEA.HI.X R49, R59, UR5, R122, 0x1, P3 ;  /* 0x000000053b317c11 */ /* 0x000fca00098f0c7a */
[----:B--2---:R1:W-:Y:S01]  /*5030*/  STG.E.128 desc[UR38][R48.64], R44 ;  /* 0x0000002c30007986 */ /* 0x0043e2000c101d26 */
[----:B------:R-:W-:Y:S05]  /*5040*/  BRA `(.L_x_8410) ;  /* 0x0000002c00e47947 */ /* 0x000fea0003800000 */
.L_x_8374:
[----:B------:R-:W-:Y:S02]  /*5050*/  ISETP.GE.AND P3, PT, R212, R114, PT ;  /* 0x00000072d400720c */ /* 0x000fe40003f66270 */
[----:B------:R-:W-:Y:S02]  /*5060*/  CS2R R50, SRZ ;  /* 0x0000000000327805 */ /* 0x000fe4000001ff00 */
[----:B------:R-:W-:-:S13]  /*5070*/  ISETP.GE.OR P3, PT, R16, R123, P3 ;  /* 0x0000007b1000720c */ /* 0x000fda0001f66670 */
[----:B------:R-:W-:Y:S01]  /*5080*/  @!P3 IADD3 R46, P0, P4, R90, R78, R14 ;  /* 0x0000004e5a2eb210 */ /* 0x000fe20007c1e00e */
[----:B------:R-:W0:Y:S03]  /*5090*/  @!P3 LDC.64 R60, c[0x0][0x3e8] ;  /* 0x0000fa00ff3cbb82 */ /* 0x000e260000000a00 */
[----:B------:R-:W-:Y:S02]  /*50a0*/  @!P3 IADD3.X R47, R33, R119, R21, P0, P4 ;  /* 0x00000077212fb210 */ /* 0x000fe400007e8415 */
[----:B------:R-:W-:-:S03]  /*50b0*/  @!P3 IADD3 R44, P0, P4, R84, R76, R8 ;  /* 0x0000004c542cb210 */ /* 0x000fc60007c1e008 */
[----:B------:R-:W1:Y:S01]  /*50c0*/  @!P3 LDC.64 R62, c[0x0][0x400] ;  /* 0x00010000ff3ebb82 */ /* 0x000e620000000a00 */
        /* <DEDUP_REMOVED lines=11> */
[----:B------:R-:W4:Y:S01]  /*5180*/  @!P4 LDC.64 R52, c[0x0][0x3e8] ;  /* 0x0000fa00ff34cb82 */ /* 0x000f220000000a00 */
[----:B------:R-:W-:-:S05]  /*5190*/  @!P4 IADD3 R48, P5, R90, R78, RZ ;  /* 0x0000004e5a30c210 */ /* 0x000fca0007fbe0ff */
[----:B------:R-:W-:Y:S02]  /*51a0*/  @!P4 IMAD.X R49, R119, 0x1, R33, P5 ;  /* 0x000000017731c824 */ /* 0x000fe400028e0621 */
[----:B------:R-:W0:Y:S01]  /*51b0*/  @!P4 LDC.64 R54, c[0x0][0x400] ;  /* 0x00010000ff36cb82 */ /* 0x000e220000000a00 */
[----:B----4-:R-:W-:-:S04]  /*51c0*/  @!P4 LEA R52, P5, R48, R52, 0x1 ;  /* 0x000000343034c211 */ /* 0x010fc800078a08ff */
[----:B------:R-:W-:Y:S02]  /*51d0*/  @!P4 LEA.HI.X R53, R48, R53, R49, 0x1, P5 ;  /* 0x000000353035c211 */ /* 0x000fe400028f0c31 */
[----:B------:R-:W-:-:S05]  /*51e0*/  @!P4 IADD3 R48, P5, R84, R76, RZ ;  /* 0x0000004c5430c210 */ /* 0x000fca0007fbe0ff */
[----:B------:R-:W-:Y:S01]  /*51f0*/  @!P4 IMAD.X R49, R106, 0x1, R100, P5 ;  /* 0x000000016a31c824 */ /* 0x000fe200028e0664 */
[----:B0-----:R-:W-:-:S04]  /*5200*/  @!P4 LEA R54, P5, R48, R54, 0x1 ;  /* 0x000000363036c211 */ /* 0x001fc800078a08ff */
[----:B------:R-:W-:Y:S02]  /*5210*/  @!P4 LEA.HI.X R55, R48, R55, R49, 0x1, P5 ;  /* 0x000000373037c211 */ /* 0x000fe400028f0c31 */
[----:B------:R-:W-:Y:S02]  /*5220*/  CS2R R48, SRZ ;  /* 0x0000000000307805 */ /* 0x000fe4000001ff00 */
[----:B------:R-:W-:-:S04]  /*5230*/  @!P3 LEA R60, P5, R46, R60, 0x1 ;  /* 0x0000003c2e3cb211 */ /* 0x000fc800078a08ff */
[----:B------:R-:W-:Y:S02]  /*5240*/  @!P3 LEA.HI.X R61, R46, R61, R47, 0x1, P5 ;  /* 0x0000003d2e3db211 */ /* 0x000fe400028f0c2f */
[----:B------:R-:W-:Y:S02]  /*5250*/  CS2R R46, SRZ ;  /* 0x00000000002e7805 */ /* 0x000fe4000001ff00 */
[C---:B-1----:R-:W-:Y:S01]  /*5260*/  @!P3 LEA R62, P5, R44.reuse, R62, 0x1 ;  /* 0x0000003e2c3eb211 */ /* 0x042fe200078a08ff */
[----:B------:R0:W5:Y:S03]  /*5270*/  @!P4 LDG.E.128 R48, desc[UR38][R54.64] ;  /* 0x000000263630c981 */ /* 0x000166000c1e1d00 */
[----:B------:R-:W-:Y:S02]  /*5280*/  @!P3 LEA.HI.X R63, R44, R63, R45, 0x1, P5 ;  /* 0x0000003f2c3fb211 */ /* 0x000fe400028f0c2d */
[----:B------:R-:W-:-:S02]  /*5290*/  CS2R R44, SRZ ;  /* 0x00000000002c7805 */ /* 0x000fc4000001ff00 */
[----:B------:R-:W-:Y:S02]  /*52a0*/  CS2R R58, SRZ ;  /* 0x00000000003a7805 */ /* 0x000fe4000001ff00 */
[----:B------:R-:W-:Y:S02]  /*52b0*/  CS2R R56, SRZ ;  /* 0x0000000000387805 */ /* 0x000fe4000001ff00 */
[----:B------:R1:W5:Y:S01]  /*52c0*/  @!P4 LDG.E.128 R44, desc[UR38][R52.64] ;  /* 0x00000026342cc981 */ /* 0x000362000c1e1d00 */
[----:B0-----:R-:W-:-:S03]  /*52d0*/  CS2R R54, SRZ ;  /* 0x0000000000367805 */ /* 0x001fc6000001ff00 */
[----:B------:R0:W5:Y:S01]  /*52e0*/  @!P3 LDG.E.128 R56, desc[UR38][R62.64] ;  /* 0x000000263e38b981 */ /* 0x000162000c1e1d00 */
[----:B-1----:R-:W-:-:S06]  /*52f0*/  CS2R R52, SRZ ;  /* 0x0000000000347805 */ /* 0x002fcc000001ff00 */
[----:B------:R1:W5:Y:S01]  /*5300*/  @!P3 LDG.E.128 R52, desc[UR38][R60.64] ;  /* 0x000000263c34b981 */ /* 0x000362000c1e1d00 */
[----:B--2---:R-:W-:-:S04]  /*5310*/  @!P0 LEA R68, P3, R66, R68, 0x1 ;  /* 0x0000004442448211 */ /* 0x004fc800078608ff */
[----:B------:R-:W-:Y:S02]  /*5320*/  @!P0 LEA.HI.X R69, R66, R69, R67, 0x1, P3 ;  /* 0x0000004542458211 */ /* 0x000fe400018f0c43 */
[C---:B---3--:R-:W-:Y:S02]  /*5330*/  @!P0 LEA R70, P3, R64.reuse, R70, 0x1 ;  /* 0x0000004640468211 */ /* 0x048fe400078608ff */
[----:B0-----:R-:W-:Y:S02]  /*5340*/  CS2R R62, SRZ ;  /* 0x00000000003e7805 */ /* 0x001fe4000001ff00 */
[----:B------:R-:W-:Y:S02]  /*5350*/  CS2R R66, SRZ ;  /* 0x0000000000427805 */ /* 0x000fe4000001ff00 */
[----:B-1----:R-:W-:Y:S02]  /*5360*/  CS2R R60, SRZ ;  /* 0x00000000003c7805 */ /* 0x002fe4000001ff00 */
[----:B------:R-:W-:-:S02]  /*5370*/  @!P0 LEA.HI.X R71, R64, R71, R65, 0x1, P3 ;  /* 0x0000004740478211 */ /* 0x000fc400018f0c41 */
[----:B------:R-:W-:Y:S02]  /*5380*/  CS2R R64, SRZ ;  /* 0x0000000000407805 */ /* 0x000fe4000001ff00 */
[----:B------:R0:W5:Y:S04]  /*5390*/  @!P0 LDG.E.128 R60, desc[UR38][R68.64] ;  /* 0x00000026443c8981 */ /* 0x000168000c1e1d00 */
[----:B------:R1:W5:Y:S01]  /*53a0*/  @!P0 LDG.E.128 R64, desc[UR38][R70.64] ;  /* 0x0000002646408981 */ /* 0x000362000c1e1d00 */
[----:B------:R-:W-:-:S04]  /*53b0*/  ISETP.GE.AND P0, PT, R210, R114, PT ;  /* 0x00000072d200720c */ /* 0x000fc80003f06270 */
[CC--:B------:R-:W-:Y:S01]  /*53c0*/  ISETP.GE.OR P0, PT, R16.reuse, R123.reuse, P0 ;  /* 0x0000007b1000720c */ /* 0x0c0fe20000706670 */
[----:B------:R-:W-:Y:S01]  /*53d0*/  BSSY B1, `(.L_x_8417) ;  /* 0x000001c000017945 */ /* 0x000fe20003800000 */
[----:B------:R-:W-:Y:S02]  /*53e0*/  ISETP.GE.AND P3, PT, R16, R123, PT ;  /* 0x0000007b1000720c */ /* 0x000fe40003f66270 */
[----:B0-----:R-:W-:Y:S02]  /*53f0*/  CS2R R68, SRZ ;  /* 0x0000000000447805 */ /* 0x001fe4000001ff00 */
[----:B------:R-:W-:Y:S02]  /*5400*/  CS2R R74, SRZ ;  /* 0x00000000004a7805 */ /* 0x000fe4000001ff00 */
[----:B-1----:R-:W-:Y:S02]  /*5410*/  CS2R R70, SRZ ;  /* 0x0000000000467805 */ /* 0x002fe4000001ff00 */
[----:B------:R-:W-:-:S03]  /*5420*/  CS2R R72, SRZ ;  /* 0x0000000000487805 */ /* 0x000fc6000001ff00 */
[----:B------:R-:W-:Y:S05]  /*5430*/  @P0 BRA `(.L_x_8418) ;  /* 0x0000000000540947 */ /* 0x000fea0003800000 */
[----:B------:R-:W0:Y:S01]  /*5440*/  LDC.64 R68, c[0x0][0x3f8] ;  /* 0x0000fe00ff447b82 */ /* 0x000e220000000a00 */
[----:B------:R-:W-:Y:S01]  /*5450*/  IMAD.MOV.U32 R72, RZ, RZ, R78 ;  /* 0x000000ffff487224 */ /* 0x000fe200078e004e */
[----:B------:R-:W-:Y:S01]  /*5460*/  ULDC.64 UR4, c[0x0][0x3e8] ;  /* 0x0000fa0000047ab9 */ /* 0x000fe20000000a00 */
[----:B------:R-:W-:Y:S01]  /*5470*/  IMAD.MOV.U32 R73, RZ, RZ, R119 ;  /* 0x000000ffff497224 */ /* 0x000fe200078e0077 */
[----:B------:R-:W-:Y:S01]  /*5480*/  ULDC.64 UR6, c[0x0][0x400] ;  /* 0x0001000000067ab9 */ /* 0x000fe20000000a00 */
[----:B------:R-:W-:-:S03]  /*5490*/  IMAD.MOV.U32 R77, RZ, RZ, R106 ;  /* 0x000000ffff4d7224 */ /* 0x000fc600078e006a */
        /* <DEDUP_REMOVED lines=15> */
.L_x_8418:
[----:B------:R-:W-:Y:S05]  /*5590*/  BSYNC B1 ;  /* 0x0000000000017941 */ /* 0x000fea0003800000 */
.L_x_8417:
[----:B-----5:R-:W-:Y:S01]  /*55a0*/  IMAD.MOV.U32 R76, RZ, RZ, R70 ;  /* 0x000000ffff4c7224 */ /* 0x020fe200078e0046 */
        /* <DEDUP_REMOVED lines=56> */
.L_x_8419:
[----:B------:R-:W-:Y:S01]  /*5930*/  IMAD R106, R184, 0x8, R2 ;  /* 0x00000008b86a7824 */ /* 0x000fe200078e0202 */
[----:B------:R-:W-:Y:S01]  /*5940*/  SHF.L.U32 R119, R192, 0x1f, RZ ;  /* 0x0000001fc0777819 */ /* 0x000fe200000006ff */
[----:B------:R-:W0:Y:S01]  /*5950*/  LDC R132, c[0x0][0x2f4] ;  /* 0x0000bd00ff847b82 */ /* 0x000e220000000800 */
[----:B------:R-:W-:Y:S01]  /*5960*/  IMAD.MOV.U32 R121, RZ, RZ, R122 ;  /* 0x000000ffff797224 */ /* 0x000fe200078e007a */
[----:B------:R-:W-:Y:S01]  /*5970*/  BSSY B1, `(.L_x_8420) ;  /* 0x0000005000017945 */ /* 0x000fe20003800000 */
[----:B------:R-:W1:Y:S05]  /*5980*/  SYNCS.PHASECHK.TRANS64.TRYWAIT P4, [R106+URZ+0x28890], R119 ;  /* 0x028890776a0075a7 */ /* 0x000e6a000808017f */
[----:B------:R-:W2:Y:S01]  /*5990*/  LDC.64 R122, c[0x0][0x300] ;  /* 0x0000c000ff7a7b82 */ /* 0x000ea20000000a00 */
[----:B0-----:R-:W-:Y:S01]  /*59a0*/  IMAD.IADD R134, R132, 0x1, -R113 ;  /* 0x0000000184867824 */ /* 0x001fe200078e0a71 */
[----:B-1----:R-:W-:Y:S06]  /*59b0*/  @!P4 BRA `(.L_x_8421) ;  /* 0x000001e800d4c947 */ /* 0x002fec0003800000 */
.L_x_8794:
[----:B------:R-:W-:Y:S05]  /*59c0*/  BSYNC B1 ;  /* 0x0000000000017941 */ /* 0x000fea0003800000 */
.L_x_8420:
[----:B------:R-:W-:Y:S01]  /*59d0*/  ISETP.GE.OR P4, PT, R23, R114, P2 ;  /* 0x000000721700720c */ /* 0x000fe20001786670 */
[----:B------:R-:W-:-:S12]  /*59e0*/  BSSY B1, `(.L_x_8422) ;  /* 0x000007c000017945 */ /* 0x000fd80003800000 */
[----:B------:R-:W-:Y:S05]  /*59f0*/  @P4 BRA `(.L_x_8423) ;  /* 0x0000000400e84947 */ /* 0x000fea0003800000 */
[-C--:B--2---:R-:W-:Y:S01]  /*5a00*/  IMAD R76, R215, R122.reuse, RZ ;  /* 0x0000007ad74c7224 */ /* 0x084fe200078e02ff */
[----:B------:R-:W-:Y:S01]  /*5a10*/  ISETP.NE.AND P6, PT, R0, RZ, PT ;  /* 0x000000ff0000720c */ /* 0x000fe20003fc5270 */
[C---:B------:R-:W-:Y:S01]  /*5a20*/  IMAD.WIDE.U32 R124, R23.reuse, R122, R120 ;  /* 0x0000007a177c7225 */ /* 0x040fe200078e0078 */
[----:B------:R-:W-:Y:S03]  /*5a30*/  BSSY B2, `(.L_x_8424) ;  /* 0x000006b000027945 */ /* 0x000fe60003800000 */
[----:B------:R-:W-:Y:S01]  /*5a40*/  IMAD R77, R23, R123, R76 ;  /* 0x0000007b174d7224 */ /* 0x000fe200078e024c */
[----:B------:R-:W-:Y:S02]  /*5a50*/  SEL R76, R113, R134, !P6 ;  /* 0x00000086714c7207 */ /* 0x000fe40007000000 */
[----:B------:R-:W-:Y:S01]  /*5a60*/  IADD3 R146, P4, P5, R96, R124, R37 ;  /* 0x0000007c60927210 */ /* 0x000fe20007d9e025 */
[----:B------:R-:W-:Y:S01]  /*5a70*/  IMAD.IADD R148, R77, 0x1, R125 ;  /* 0x000000014d947824 */ /* 0x000fe200078e027d */
[----:B------:R-:W-:-:S04]  /*5a80*/  SHF.R.S32.HI R77, RZ, 0x1f, R76 ;  /* 0x0000001fff4d7819 */ /* 0x000fc8000001144c */
[----:B------:R-:W-:Y:S02]  /*5a90*/  LEA.HI R76, R77, R76, RZ, 0x4 ;  /* 0x0000004c4d4c7211 */ /* 0x000fe400078f20ff */
[----:B------:R-:W-:Y:S02]  /*5aa0*/  IADD3.X R147, R35, R148, R102, P4, P5 ;  /* 0x0000009423937210 */ /* 0x000fe400027ea466 */
[----:B------:R-:W-:-:S04]  /*5ab0*/  LEA.HI.SX32 R76, R76, R101, 0x1c ;  /* 0x000000654c4c7211 */ /* 0x000fc800078fe2ff */
[----:B------:R-:W-:Y:S01]  /*5ac0*/  SHF.R.S32.HI R77, RZ, 0x1f, R76 ;  /* 0x0000001fff4d7819 */ /* 0x000fe2000001144c */
[----:B------:R-:W-:-:S03]  /*5ad0*/  IMAD.SHL.U32 R149, R76, 0x8, RZ ;  /* 0x000000084c957824 */ /* 0x000fc600078e00ff */
[----:B------:R-:W-:Y:S02]  /*5ae0*/  LEA.HI R77, R77, R76, RZ, 0x3 ;  /* 0x0000004c4d4d7211 */ /* 0x000fe400078f18ff */
[----:B------:R-:W-:-:S03]  /*5af0*/  LOP3.LUT R76, R149, 0x38, RZ, 0xc0, !PT ;  /* 0x00000038954c7812 */ /* 0x000fc600078ec0ff */
[----:B------:R-:W-:Y:S01]  /*5b00*/  IMAD.SHL.U32 R77, R77, 0x400, RZ ;  /* 0x000004004d4d7824 */ /* 0x000fe200078e00ff */
[----:B------:R-:W-:-:S04]  /*5b10*/  LOP3.LUT R76, R76, 0x1c0, R225, 0xf8, !PT ;  /* 0x000001c04c4c7812 */ /* 0x000fc800078ef8e1 */
[----:B------:R-:W-:Y:S02]  /*5b20*/  LOP3.LUT R77, R77, 0x7fffe000, RZ, 0xc0, !PT ;  /* 0x7fffe0004d4d7812 */ /* 0x000fe400078ec0ff */
[----:B------:R-:W-:-:S04]  /*5b30*/  LOP3.LUT R76, R76, R203, RZ, 0x3c, !PT ;  /* 0x000000cb4c4c7212 */ /* 0x000fc800078e3cff */
[----:B------:R-:W-:Y:S01]  /*5b40*/  IADD3 R79, R76, R77, R204 ;  /* 0x0000004d4c4f7210 */ /* 0x000fe20007ffe0cc */
[----:B------:R-:W-:-:S04]  /*5b50*/  IMAD R77, R184, 0x4000, R112 ;  /* 0x00004000b84d7824 */ /* 0x000fc800078e0270 */
[----:B------:R-:W-:Y:S01]  /*5b60*/  IMAD R79, R184, 0x4000, R79 ;  /* 0x00004000b84f7824 */ /* 0x000fe200078e024f */
[----:B------:R-:W-:-:S03]  /*5b70*/  LEA R77, R77, R2, 0x1 ;  /* 0x000000024d4d7211 */ /* 0x000fc600078e08ff */
[----:B------:R-:W-:-:S03]  /*5b80*/  IMAD R80, R79, 0x2, R2 ;  /* 0x000000024f507824 */ /* 0x000fc600078e0202 */
[----:B------:R-:W1:Y:S04]  /*5b90*/  LDS.128 R76, [R77+0x18400] ;  /* 0x018400004d4c7984 */ /* 0x000e680000000c00 */
[----:B------:R-:W2:Y:S01]  /*5ba0*/  LDS.128 R80, [R80+0x18400] ;  /* 0x0184000050507984 */ /* 0x000ea20000000c00 */
[----:B------:R-:W-:Y:S05]  /*5bb0*/  @P3 BRA `(.L_x_8425) ;  /* 0x0000000400483947 */ /* 0x000fea0003800000 */
[----:B------:R-:W-:Y:S01]  /*5bc0*/  SHF.R.U32.HI R158, RZ, 0x10, R49 ;  /* 0x00000010ff9e7819 */ /* 0x000fe20000011631 */
[--C-:B------:R-:W-:Y:S01]  /*5bd0*/  HADD2.F32 R155, -RZ, R152.reuse.H0_H0 ;  /* 0x20000098ff9b7230 */ /* 0x100fe20000004100 */
[--C-:B------:R-:W-:Y:S01]  /*5be0*/  SHF.R.U64 R44, R44, 0x10, R45.reuse ;  /* 0x000000102c2c7819 */ /* 0x100fe2000000122d */
[----:B------:R-:W-:Y:S01]  /*5bf0*/  HADD2.F32 R152, -RZ, R152.H1_H1 ;  /* 0x30000098ff987230 */ /* 0x000fe20000004100 */
[----:B------:R-:W-:Y:S01]  /*5c00*/  SHF.R.U32.HI R156, RZ, 0x10, R45 ;  /* 0x00000010ff9c7819 */ /* 0x000fe2000001162d */
[----:B------:R-:W-:Y:S01]  /*5c10*/  HADD2.F32 R158, -RZ, R158.H0_H0 ;  /* 0x2000009eff9e7230 */ /* 0x000fe20000004100 */
[----:B------:R-:W-:Y:S02]  /*5c20*/  SHF.R.U64 R48, R48, 0x10, R49 ;  /* 0x0000001030307819 */ /* 0x000fe40000001231 */
[--C-:B------:R-:W-:Y:S01]  /*5c30*/  SHF.R.U64 R45, R46, 0x10, R47.reuse ;  /* 0x000000102e2d7819 */ /* 0x100fe2000000122f */
[----:B------:R-:W-:Y:S01]  /*5c40*/  HADD2.F32 R156, -RZ, R156.H0_H0 ;  /* 0x2000009cff9c7230 */ /* 0x000fe20000004100 */
[----:B------:R-:W-:Y:S01]  /*5c50*/  SHF.R.U32.HI R49, RZ, 0x10, R47 ;  /* 0x00000010ff317819 */ /* 0x000fe2000001162f */
[----:B-1----:R-:W-:Y:S01]  /*5c60*/  HADD2.F32 R47, -RZ, R77.H0_H0 ;  /* 0x2000004dff2f7230 */ /* 0x002fe20000004100 */
[--C-:B------:R-:W-:Y:S01]  /*5c70*/  SHF.R.U64 R46, R50, 0x10, R51.reuse ;  /* 0x00000010322e7819 */ /* 0x100fe20000001233 */
[--C-:B--2---:R-:W-:Y:S01]  /*5c80*/  HADD2.F32 R50, -RZ, R81.reuse.H0_H0 ;  /* 0x20000051ff327230 */ /* 0x104fe20000004100 */
[----:B------:R-:W-:Y:S01]  /*5c90*/  SHF.R.U32.HI R153, RZ, 0x10, R51 ;  /* 0x00000010ff997819 */ /* 0x000fe20000011633 */
[----:B------:R-:W-:-:S02]  /*5ca0*/  HADD2.F32 R51, -RZ, R81.H1_H1 ;  /* 0x30000051ff337230 */ /* 0x000fc40000004100 */
[-C--:B------:R-:W-:Y:S01]  /*5cb0*/  FMUL.FTZ R81, R47, R152.reuse ;  /* 0x000000982f517220 */ /* 0x080fe20000410000 */
[----:B------:R-:W-:Y:S02]  /*5cc0*/  HADD2.F32 R77, -RZ, R77.H1_H1 ;  /* 0x3000004dff4d7230 */ /* 0x000fe40000004100 */
[C---:B------:R-:W-:Y:S01]  /*5cd0*/  FMUL.FTZ R160, R50.reuse, R152 ;  /* 0x0000009832a07220 */ /* 0x040fe20000410000 */
[----:B------:R-:W-:Y:S02]  /*5ce0*/  HADD2.F32 R45, -RZ, R45.H0_H0 ;  /* 0x2000002dff2d7230 */ /* 0x000fe40000004100 */
[-C--:B------:R-:W-:Y:S01]  /*5cf0*/  FMUL.FTZ R152, R51, R158.reuse ;  /* 0x0000009e33987220 */ /* 0x080fe20000410000 */
[-C--:B------:R-:W-:Y:S01]  /*5d00*/  FFMA.FTZ R50, R50, R155.reuse, R81 ;  /* 0x0000009b32327223 */ /* 0x080fe20000010051 */
[C---:B------:R-:W-:Y:S01]  /*5d10*/  FMUL.FTZ R158, R77.reuse, R158 ;  /* 0x0000009e4d9e7220 */ /* 0x040fe20000410000 */
[----:B------:R-:W-:Y:S02]  /*5d20*/  HADD2.F32 R81, -RZ, R83.H0_H0 ;  /* 0x20000053ff517230 */ /* 0x000fe40000004100 */
[-C--:B------:R-:W-:Y:S01]  /*5d30*/  FFMA.FTZ R152, R77, R156.reuse, -R152 ;  /* 0x0000009c4d987223 */ /* 0x080fe20000010898 */
[----:B------:R-:W-:Y:S01]  /*5d40*/  FFMA.FTZ R47, R47, R155, -R160 ;  /* 0x0000009b2f2f7223 */ /* 0x000fe200000108a0 */
        /* <DEDUP_REMOVED lines=8> */
[----:B------:R-:W-:Y:S02]  /*5dd0*/  HADD2.F32 R160, -RZ, R153.H0_H0 ;  /* 0x20000099ffa07230 */ /* 0x000fe40000004100 */
[----:B------:R-:W-:Y:S01]  /*5de0*/  FMUL.FTZ R154, R77, R154 ;  /* 0x0000009a4d9a7220 */ /* 0x000fe20000410000 */
[----:B------:R-:W-:-:S02]  /*5df0*/  HADD2.F32 R79, -RZ, R79.H1_H1 ;  /* 0x3000004fff4f7230 */ /* 0x000fc40000004100 */
[----:B------:R-:W-:Y:S02]  /*5e00*/  HADD2.F32 R158, -RZ, R49.H0_H0 ;  /* 0x20000031ff9e7230 */ /* 0x000fe40000004100 */
[----:B------:R-:W-:Y:S01]  /*5e10*/  FMUL.FTZ R164, R83, R160 ;  /* 0x000000a053a47220 */ /* 0x000fe20000410000 */
[-C--:B------:R-:W-:Y:S01]  /*5e20*/  FFMA.FTZ R49, R77, R156.reuse, -R162 ;  /* 0x0000009c4d317223 */ /* 0x080fe200000108a2 */
[----:B------:R-:W-:Y:S01]  /*5e30*/  FFMA.FTZ R77, R81, R156, R154 ;  /* 0x0000009c514d7223 */ /* 0x000fe2000001009a */
[C---:B------:R-:W-:Y:S01]  /*5e40*/  FMUL.FTZ R160, R79.reuse, R160 ;  /* 0x000000a04fa07220 */ /* 0x040fe20000410000 */
[-C--:B------:R-:W-:Y:S01]  /*5e50*/  FFMA.FTZ R154, R79, R158.reuse, -R164 ;  /* 0x0000009e4f9a7223 */ /* 0x080fe200000108a4 */
[--C-:B------:R-:W-:Y:S02]  /*5e60*/  HADD2.F32 R81, -RZ, R151.reuse.H1_H1 ;  /* 0x30000097ff517230 */ /* 0x100fe40000004100 */
[----:B------:R-:W-:Y:S02]  /*5e70*/  HADD2.F32 R153, -RZ, R48.H0_H0 ;  /* 0x20000030ff997230 */ /* 0x000fe40000004100 */
[----:B------:R-:W-:Y:S01]  /*5e80*/  FFMA.FTZ R156, R83, R158, R160 ;  /* 0x0000009e539c7223 */ /* 0x000fe200000100a0 */
[----:B------:R-:W-:-:S02]  /*5e90*/  HADD2.F32 R151, -RZ, R151.H0_H0 ;  /* 0x20000097ff977230 */ /* 0x000fc40000004100 */
[----:B------:R-:W-:Y:S02]  /*5ea0*/  HADD2.F32 R79, -RZ, R80.H0_H0 ;  /* 0x20000050ff4f7230 */ /* 0x000fe40000004100 */
[----:B------:R-:W-:Y:S02]  /*5eb0*/  HADD2.F32 R48, -RZ, R76.H0_H0 ;  /* 0x2000004cff307230 */ /* 0x000fe40000004100 */
[----:B------:R-:W-:Y:S02]  /*5ec0*/  HADD2.F32 R80, -RZ, R80.H1_H1 ;  /* 0x30000050ff507230 */ /* 0x000fe40000004100 */
[CC--:B------:R-:W-:Y:S01]  /*5ed0*/  FMUL.FTZ R155, R79.reuse, R151.reuse ;  /* 0x000000974f9b7220 */ /* 0x0c0fe20000410000 */
        /* <DEDUP_REMOVED lines=12> */
[----:B------:R-:W-:Y:S01]  /*5fa0*/  HADD2.F32 R81, -RZ, R150.H1_H1 ;  /* 0x30000096ff517230 */ /* 0x000fe20000004100 */
[----:B------:R-:W-:Y:S01]  /*5fb0*/  F2FP.F16.F32.PACK_AB R80, R153, R48 ;  /* 0x000000309950723e */ /* 0x000fe200000000ff */
[----:B------:R-:W-:Y:S02]  /*5fc0*/  HADD2.F32 R44, -RZ, R78.H0_H0 ;  /* 0x2000004eff2c7230 */ /* 0x000fe40000004100 */
[----:B------:R-:W-:Y:S02]  /*5fd0*/  HADD2.F32 R82, -RZ, R82.H1_H1 ;  /* 0x30000052ff527230 */ /* 0x000fe40000004100 */
[-C--:B------:R-:W-:Y:S01]  /*5fe0*/  FMUL.FTZ R151, R46, R81.reuse ;  /* 0x000000512e977220 */ /* 0x080fe20000410000 */
[----:B------:R-:W-:Y:S02]  /*5ff0*/  HADD2.F32 R78, -RZ, R78.H1_H1 ;  /* 0x3000004eff4e7230 */ /* 0x000fe40000004100 */
[----:B------:R-:W-:Y:S01]  /*6000*/  FMUL.FTZ R81, R44, R81 ;  /* 0x000000512c517220 */ /* 0x000fe20000410000 */
[----:B------:R-:W-:-:S02]  /*6010*/  HADD2.F32 R79, -RZ, R150.H0_H0 ;  /* 0x20000096ff4f7230 */ /* 0x000fc40000004100 */
[-C--:B------:R-:W-:Y:S01]  /*6020*/  FMUL.FTZ R157, R82, R83.reuse ;  /* 0x00000053529d7220 */ /* 0x080fe20000410000 */
[----:B------:R-:W-:Y:S02]  /*6030*/  FMUL.FTZ R83, R78, R83 ;  /* 0x000000534e537220 */ /* 0x000fe40000410000 */
[-C--:B------:R-:W-:Y:S01]  /*6040*/  FFMA.FTZ R81, R46, R79.reuse, R81 ;  /* 0x0000004f2e517223 */ /* 0x080fe20000010051 */
[----:B------:R-:W-:Y:S01]  /*6050*/  FFMA.FTZ R151, R44, R79, -R151 ;  /* 0x0000004f2c977223 */ /* 0x000fe20000010897 */
[-C--:B------:R-:W-:Y:S01]  /*6060*/  FFMA.FTZ R82, R82, R45.reuse, R83 ;  /* 0x0000002d52527223 */ /* 0x080fe20000010053 */
[----:B------:R-:W-:Y:S01]  /*6070*/  FFMA.FTZ R78, R78, R45, -R157 ;  /* 0x0000002d4e4e7223 */ /* 0x000fe2000001089d */
[----:B------:R-:W-:Y:S01]  /*6080*/  F2FP.F16.F32.PACK_AB R83, R156, R77 ;  /* 0x0000004d9c53723e */ /* 0x000fe200000000ff */
[----:B------:R-:W-:Y:S01]  /*6090*/  IMAD.MOV.U32 R77, RZ, RZ, R47 ;  /* 0x000000ffff4d7224 */ /* 0x000fe200078e002f */
[----:B------:R-:W-:Y:S02]  /*60a0*/  F2FP.F16.F32.PACK_AB R79, R154, R49 ;  /* 0x000000319a4f723e */ /* 0x000fe400000000ff */
[----:B------:R-:W-:Y:S01]  /*60b0*/  F2FP.F16.F32.PACK_AB R82, R82, R81 ;  /* 0x000000515252723e */ /* 0x000fe200000000ff */
[----:B------:R-:W-:Y:S01]  /*60c0*/  IMAD.MOV.U32 R81, RZ, RZ, R50 ;  /* 0x000000ffff517224 */ /* 0x000fe200078e0032 */
[----:B------:R-:W-:-:S07]  /*60d0*/  F2FP.F16.F32.PACK_AB R78, R78, R151 ;  /* 0x000000974e4e723e */ /* 0x000fce00000000ff */
.L_x_8425:
[----:B------:R-:W-:Y:S05]  /*60e0*/  BSYNC B2 ;  /* 0x0000000000027941 */ /* 0x000fea0003800000 */
.L_x_8424:
[----:B------:R-:W-:Y:S01]  /*60f0*/  ISETP.GE.AND P4, PT, R149, R132, PT ;  /* 0x000000849500720c */ /* 0x000fe20003f86270 */
[----:B------:R-:W-:-:S12]  /*6100*/  ULDC.64 UR4, c[0x0][0x2e8] ;  /* 0x0000ba0000047ab9 */ /* 0x000fd80000000a00 */
[--C-:B------:R-:W-:Y:S02]  /*6110*/  @!P4 SHF.R.S32.HI R44, RZ, 0x1f, R149.reuse ;  /* 0x0000001fff2cc819 */ /* 0x100fe40000011495 */
[----:B------:R-:W-:-:S04]  /*6120*/  @!P4 IADD3 R124, P5, P6, R96, R124, R149 ;  /* 0x0000007c607cc210 */ /* 0x000fc80007ebe095 */
[----:B------:R-:W-:Y:S02]  /*6130*/  @!P4 IADD3.X R47, R35, R148, R44, P5, P6 ;  /* 0x00000094232fc210 */ /* 0x000fe40002fec42c */
[----:B------:R-:W-:-:S04]  /*6140*/  LEA R44, P5, R146, UR4, 0x1 ;  /* 0x00000004922c7c11 */ /* 0x000fc8000f8a08ff */
[----:B------:R-:W-:Y:S02]  /*6150*/  LEA.HI.X R45, R146, UR5, R147, 0x1, P5 ;  /* 0x00000005922d7c11 */ /* 0x000fe4000a8f0c93 */
[----:B------:R-:W-:-:S03]  /*6160*/  @!P4 LEA R46, P5, R124, UR4, 0x1 ;  /* 0x000000047c2ecc11 */ /* 0x000fc6000f8a08ff */
[----:B-1----:R1:W-:Y:S01]  /*6170*/  STG.E.128 desc[UR38][R44.64], R76 ;  /* 0x0000004c2c007986 */ /* 0x0023e2000c101d26 */
[----:B------:R-:W-:-:S05]  /*6180*/  @!P4 LEA.HI.X R47, R124, UR5, R47, 0x1, P5 ;  /* 0x000000057c2fcc11 */ /* 0x000fca000a8f0c2f */
[----:B--2---:R1:W-:Y:S04]  /*6190*/  @!P4 STG.E.128 desc[UR38][R46.64], R80 ;  /* 0x000000502e00c986 */ /* 0x0043e8000c101d26 */
.L_x_8423:
[----:B------:R-:W-:Y:S05]  /*61a0*/  BSYNC B1 ;  /* 0x0000000000017941 */ /* 0x000fea0003800000 */
.L_x_8422:
[----:B------:R-:W-:Y:S01]  /*61b0*/  ISETP.GE.OR P4, PT, R212, R114, P2 ;  /* 0x00000072d400720c */ /* 0x000fe20001786670 */
[----:B------:R-:W-:-:S12]  /*61c0*/  BSSY B1, `(.L_x_8426) ;  /* 0x0000080000017945 */ /* 0x000fd80003800000 */
[----:B------:R-:W-:Y:S05]  /*61d0*/  @P4 BRA `(.L_x_8427) ;  /* 0x0000000400f84947 */ /* 0x000fea0003800000 */
[-C--:B-12---:R-:W-:Y:S01]  /*61e0*/  IMAD R44, R118, R122.reuse, RZ ;  /* 0x0000007a762c7224 */ /* 0x086fe200078e02ff */
        /* <DEDUP_REMOVED lines=14> */
[----:B------:R-:W-:-:S03]  /*62d0*/  LOP3.LUT R45, R199, 0x38, R81, 0xf8, !PT ;  /* 0x00000038c72d7812 */ /* 0x000fc600078ef851 */
[----:B------:R-:W-:Y:S01]  /*62e0*/  IMAD.SHL.U32 R44, R44, 0x400, RZ ;  /* 0x000004002c2c7824 */ /* 0x000fe200078e00ff */
[----:B------:R-:W-:-:S04]  /*62f0*/  LOP3.LUT R45, R45, R228, RZ, 0x3c, !PT ;  /* 0x000000e42d2d7212 */ /* 0x000fc800078e3cff */
[----:B------:R-:W-:-:S04]  /*6300*/  LOP3.LUT R44, R44, 0x7fffe000, RZ, 0xc0, !PT ;  /* 0x7fffe0002c2c7812 */ /* 0x000fc800078ec0ff */
[----:B------:R-:W-:Y:S01]  /*6310*/  IADD3 R47, R45, R44, R202 ;  /* 0x0000002c2d2f7210 */ /* 0x000fe20007ffe0ca */
[----:B------:R-:W-:-:S04]  /*6320*/  IMAD R45, R184, 0x4000, R110 ;  /* 0x00004000b82d7824 */ /* 0x000fc800078e026e */
[----:B------:R-:W-:Y:S02]  /*6330*/  IMAD R47, R184, 0x4000, R47 ;  /* 0x00004000b82f7824 */ /* 0x000fe400078e022f */
[--C-:B------:R-:W-:Y:S02]  /*6340*/  IMAD R45, R45, 0x2, R2.reuse ;  /* 0x000000022d2d7824 */ /* 0x100fe400078e0202 */
[----:B------:R-:W-:-:S04]  /*6350*/  IMAD R48, R47, 0x2, R2 ;  /* 0x000000022f307824 */ /* 0x000fc800078e0202 */
[----:B------:R-:W1:Y:S04]  /*6360*/  LDS.128 R44, [R45+0x18400] ;  /* 0x018400002d2c7984 */ /* 0x000e680000000c00 */
[----:B------:R-:W2:Y:S01]  /*6370*/  LDS.128 R48, [R48+0x18400] ;  /* 0x0184000030307984 */ /* 0x000ea20000000c00 */
[----:B------:R-:W-:Y:S05]  /*6380*/  @P3 BRA `(.L_x_8429) ;  /* 0x00000004005c3947 */ /* 0x000fea0003800000 */
[----:B------:R-:W-:Y:S02]  /*6390*/  SHF.R.U64 R82, R52, 0x10, R53 ;  /* 0x0000001034527819 */ /* 0x000fe40000001235 */
[----:B------:R-:W-:Y:S01]  /*63a0*/  SHF.R.U64 R52, R54, 0x10, R55 ;  /* 0x0000001036347819 */ /* 0x000fe20000001237 */
[----:B-1----:R-:W-:Y:S01]  /*63b0*/  IMAD.MOV.U32 R54, RZ, RZ, R44 ;  /* 0x000000ffff367224 */ /* 0x002fe200078e002c */
[----:B------:R-:W-:Y:S01]  /*63c0*/  SHF.R.U32.HI R124, RZ, 0x10, R57 ;  /* 0x00000010ff7c7819 */ /* 0x000fe20000011639 */
[----:B--2---:R-:W-:Y:S01]  /*63d0*/  IMAD.MOV.U32 R44, RZ, RZ, R49 ;  /* 0x000000ffff2c7224 */ /* 0x004fe200078e0031 */
[----:B------:R-:W-:Y:S01]  /*63e0*/  SHF.R.U32.HI R83, RZ, 0x10, R53 ;  /* 0x00000010ff537819 */ /* 0x000fe20000011635 */
[----:B------:R-:W-:Y:S01]  /*63f0*/  IMAD.MOV.U32 R49, RZ, RZ, R47 ;  /* 0x000000ffff317224 */ /* 0x000fe200078e002f */
[----:B------:R-:W-:Y:S01]  /*6400*/  SHF.R.U64 R56, R56, 0x10, R57 ;  /* 0x0000001038387819 */ /* 0x000fe20000001239 */
[----:B------:R-:W-:Y:S01]  /*6410*/  IMAD.MOV.U32 R57, RZ, RZ, R51 ;  /* 0x000000ffff397224 */ /* 0x000fe200078e0033 */
[----:B------:R-:W-:Y:S01]  /*6420*/  SHF.R.U32.HI R147, RZ, 0x10, R55 ;  /* 0x00000010ff937819 */ /* 0x000fe20000011637 */
[----:B------:R-:W-:Y:S01]  /*6430*/  IMAD.MOV.U32 R55, RZ, RZ, R48 ;  /* 0x000000ffff377224 */ /* 0x000fe200078e0030 */
[--C-:B------:R-:W-:Y:S01]  /*6440*/  SHF.R.U64 R53, R58, 0x10, R59.reuse ;  /* 0x000000103a357819 */ /* 0x100fe2000000123b */
[----:B------:R-:W-:Y:S01]  /*6450*/  HADD2.F32 R48, -RZ, R44.H0_H0 ;  /* 0x2000002cff307230 */ /* 0x000fe20000004100 */
[----:B------:R-:W-:Y:S01]  /*6460*/  SHF.R.U32.HI R125, RZ, 0x10, R59 ;  /* 0x00000010ff7d7819 */ /* 0x000fe2000001163b */
[----:B------:R-:W-:-:S02]  /*6470*/  HADD2.F32 R59, -RZ, R145.H0_H0 ;  /* 0x20000091ff3b7230 */ /* 0x000fc40000004100 */
[----:B------:R-:W-:Y:S02]  /*6480*/  HADD2.F32 R145, -RZ, R145.H1_H1 ;  /* 0x30000091ff917230 */ /* 0x000fe40000004100 */
[----:B------:R-:W-:Y:S02]  /*6490*/  HADD2.F32 R51, -RZ, R44.H1_H1 ;  /* 0x3000002cff337230 */ /* 0x000fe40000004100 */
[--C-:B------:R-:W-:Y:S02]  /*64a0*/  HADD2.F32 R44, -RZ, R45.reuse.H0_H0 ;  /* 0x2000002dff2c7230 */ /* 0x100fe40000004100 */
[----:B------:R-:W-:Y:S02]  /*64b0*/  HADD2.F32 R124, -RZ, R124.H0_H0 ;  /* 0x2000007cff7c7230 */ /* 0x000fe40000004100 */
[----:B------:R-:W-:Y:S02]  /*64c0*/  HADD2.F32 R47, -RZ, R45.H1_H1 ;  /* 0x3000002dff2f7230 */ /* 0x000fe40000004100 */
[----:B------:R-:W-:Y:S01]  /*64d0*/  FMUL.FTZ R45, R48, R145 ;  /* 0x00000091302d7220 */ /* 0x000fe20000410000 */
[----:B------:R-:W-:-:S02]  /*64e0*/  HADD2.F32 R58, -RZ, R83.H0_H0 ;  /* 0x20000053ff3a7230 */ /* 0x000fc40000004100 */
[C---:B------:R-:W-:Y:S01]  /*64f0*/  FMUL.FTZ R145, R44.reuse, R145 ;  /* 0x000000912c917220 */ /* 0x040fe20000410000 */
[-C--:B------:R-:W-:Y:S01]  /*6500*/  FMUL.FTZ R146, R51, R124.reuse ;  /* 0x0000007c33927220 */ /* 0x080fe20000410000 */
[C---:B------:R-:W-:Y:S01]  /*6510*/  FMUL.FTZ R124, R47.reuse, R124 ;  /* 0x0000007c2f7c7220 */ /* 0x040fe20000410000 */
[-C--:B------:R-:W-:Y:S01]  /*6520*/  FFMA.FTZ R44, R44, R59.reuse, -R45 ;  /* 0x0000003b2c2c7223 */ /* 0x080fe2000001082d */
[----:B------:R-:W-:Y:S01]  /*6530*/  FFMA.FTZ R45, R48, R59, R145 ;  /* 0x0000003b302d7223 */ /* 0x000fe20000010091 */
[-C--:B------:R-:W-:Y:S01]  /*6540*/  FFMA.FTZ R47, R47, R58.reuse, -R146 ;  /* 0x0000003a2f2f7223 */ /* 0x080fe20000010892 */
[----:B------:R-:W-:Y:S01]  /*6550*/  FFMA.FTZ R48, R51, R58, R124 ;  /* 0x0000003a33307223 */ /* 0x000fe2000001007c */
[----:B------:R-:W-:Y:S02]  /*6560*/  HADD2.F32 R83, -RZ, R144.H1_H1 ;  /* 0x30000090ff537230 */ /* 0x000fe40000004100 */
[--C-:B------:R-:W-:Y:S01]  /*6570*/  HADD2.F32 R58, -RZ, R57.reuse.H0_H0 ;  /* 0x20000039ff3a7230 */ /* 0x100fe20000004100 */
[----:B------:R-:W-:Y:S01]  /*6580*/  F2FP.F16.F32.PACK_AB R47, R47, R44 ;  /* 0x0000002c2f2f723e */ /* 0x000fe200000000ff */
[----:B------:R-:W-:-:S02]  /*6590*/  HADD2.F32 R57, -RZ, R57.H1_H1 ;  /* 0x30000039ff397230 */ /* 0x000fc40000004100 */
[----:B------:R-:W-:Y:S02]  /*65a0*/  HADD2.F32 R146, -RZ, R125.H0_H0 ;  /* 0x2000007dff927230 */ /* 0x000fe40000004100 */
[----:B------:R-:W-:Y:S01]  /*65b0*/  FMUL.FTZ R148, R58, R83 ;  /* 0x000000533a947220 */ /* 0x000fe20000410000 */
[----:B------:R-:W-:Y:S02]  /*65c0*/  HADD2.F32 R59, -RZ, R142.H1_H1 ;  /* 0x3000008eff3b7230 */ /* 0x000fe40000004100 */
[--C-:B------:R-:W-:Y:S02]  /*65d0*/  HADD2.F32 R51, -RZ, R49.reuse.H0_H0 ;  /* 0x20000031ff337230 */ /* 0x100fe40000004100 */
[----:B------:R-:W-:Y:S01]  /*65e0*/  FMUL.FTZ R150, R57, R146 ;  /* 0x0000009239967220 */ /* 0x000fe20000410000 */
[----:B------:R-:W-:Y:S02]  /*65f0*/  HADD2.F32 R49, -RZ, R49.H1_H1 ;  /* 0x30000031ff317230 */ /* 0x000fe40000004100 */
[----:B------:R-:W-:-:S02]  /*6600*/  HADD2.F32 R124, -RZ, R147.H0_H0 ;  /* 0x20000093ff7c7230 */ /* 0x000fc40000004100 */
[C---:B------:R-:W-:Y:S01]  /*6610*/  FMUL.FTZ R83, R51.reuse, R83 ;  /* 0x0000005333537220 */ /* 0x040fe20000410000 */
[-C--:B------:R-:W-:Y:S01]  /*6620*/  FFMA.FTZ R148, R51, R59.reuse, -R148 ;  /* 0x0000003b33947223 */ /* 0x080fe20000010894 */
[C---:B------:R-:W-:Y:S01]  /*6630*/  FMUL.FTZ R146, R49.reuse, R146 ;  /* 0x0000009231927220 */ /* 0x040fe20000410000 */
[----:B------:R-:W-:Y:S02]  /*6640*/  HADD2.F32 R144, -RZ, R144.H0_H0 ;  /* 0x20000090ff907230 */ /* 0x000fe40000004100 */
[-C--:B------:R-:W-:Y:S01]  /*6650*/  FFMA.FTZ R145, R49, R124.reuse, -R150 ;  /* 0x0000007c31917223 */ /* 0x080fe20000010896 */
[----:B------:R-:W-:Y:S02]  /*6660*/  HADD2.F32 R51, -RZ, R55.H0_H0 ;  /* 0x20000037ff337230 */ /* 0x000fe40000004100 */
[----:B------:R-:W-:Y:S01]  /*6670*/  FFMA.FTZ R125, R58, R59, R83 ;  /* 0x0000003b3a7d7223 */ /* 0x000fe20000010053 */
[----:B------:R-:W-:Y:S02]  /*6680*/  HADD2.F32 R56, -RZ, R56.H0_H0 ;  /* 0x20000038ff387230 */ /* 0x000fe40000004100 */
[----:B------:R-:W-:Y:S01]  /*6690*/  FFMA.FTZ R146, R57, R124, R146 ;  /* 0x0000007c39927223 */ /* 0x000fe20000010092 */
[----:B------:R-:W-:-:S02]  /*66a0*/  HADD2.F32 R49, -RZ, R54.H0_H0 ;  /* 0x20000036ff317230 */ /* 0x000fc40000004100 */
[----:B------:R-:W-:Y:S01]  /*66b0*/  FMUL.FTZ R58, R51, R144 ;  /* 0x00000090333a7220 */ /* 0x000fe20000410000 */
        /* <DEDUP_REMOVED lines=8> */
[-C--:B------:R-:W-:Y:S01]  /*6740*/  FFMA.FTZ R144, R51, R142.reuse, R144 ;  /* 0x0000008e33907223 */ /* 0x080fe20000010090 */
[----:B------:R-:W-:-:S02]  /*6750*/  FFMA.FTZ R58, R49, R142, -R58 ;  /* 0x0000008e313a7223 */ /* 0x000fc4000001083a */
[-C--:B------:R-:W-:Y:S01]  /*6760*/  FFMA.FTZ R59, R55, R82.reuse, R56 ;  /* 0x00000052373b7223 */ /* 0x080fe20000010038 */
[----:B------:R-:W-:Y:S02]  /*6770*/  HADD2.F32 R51, -RZ, R50.H0_H0 ;  /* 0x20000032ff337230 */ /* 0x000fe40000004100 */
[----:B------:R-:W-:Y:S01]  /*6780*/  FFMA.FTZ R57, R54, R82, -R57 ;  /* 0x0000005236397223 */ /* 0x000fe20000010839 */
[----:B------:R-:W-:Y:S02]  /*6790*/  HADD2.F32 R56, -RZ, R143.H1_H1 ;  /* 0x3000008fff387230 */ /* 0x000fe40000004100 */
[----:B------:R-:W-:Y:S02]  /*67a0*/  HADD2.F32 R55, -RZ, R53.H0_H0 ;  /* 0x20000035ff377230 */ /* 0x000fe40000004100 */
[----:B------:R-:W-:Y:S01]  /*67b0*/  HADD2.F32 R49, -RZ, R46.H0_H0 ;  /* 0x2000002eff317230 */ /* 0x000fe20000004100 */
[----:B------:R-:W-:Y:S01]  /*67c0*/  F2FP.F16.F32.PACK_AB R44, R57, R58 ;  /* 0x0000003a392c723e */ /* 0x000fe200000000ff */
[----:B------:R-:W-:-:S02]  /*67d0*/  HADD2.F32 R50, -RZ, R50.H1_H1 ;  /* 0x30000032ff327230 */ /* 0x000fc40000004100 */
        /* <DEDUP_REMOVED lines=11> */
[----:B------:R-:W-:Y:S02]  /*6890*/  F2FP.F16.F32.PACK_AB R49, R48, R45 ;  /* 0x0000002d3031723e */ /* 0x000fe400000000ff */
[----:B------:R-:W-:Y:S01]  /*68a0*/  MOV R45, R47 ;  /* 0x0000002f002d7202 */ /* 0x000fe20000000f00 */
[----:B------:R-:W-:Y:S01]  /*68b0*/  IMAD.MOV.U32 R47, RZ, RZ, R145 ;  /* 0x000000ffff2f7224 */ /* 0x000fe200078e0091 */
[----:B------:R-:W-:Y:S02]  /*68c0*/  F2FP.F16.F32.PACK_AB R51, R146, R125 ;  /* 0x0000007d9233723e */ /* 0x000fe400000000ff */
[----:B------:R-:W-:Y:S02]  /*68d0*/  F2FP.F16.F32.PACK_AB R48, R59, R144 ;  /* 0x000000903b30723e */ /* 0x000fe400000000ff */
[----:B------:R-:W-:-:S02]  /*68e0*/  F2FP.F16.F32.PACK_AB R46, R83, R52 ;  /* 0x00000034532e723e */ /* 0x000fc400000000ff */
[----:B------:R-:W-:-:S07]  /*68f0*/  F2FP.F16.F32.PACK_AB R50, R55, R56 ;  /* 0x000000383732723e */ /* 0x000fce00000000ff */
.L_x_8429:
[----:B------:R-:W-:Y:S05]  /*6900*/  BSYNC B2 ;  /* 0x0000000000027941 */ /* 0x000fea0003800000 */
.L_x_8428:
        /* <DEDUP_REMOVED lines=11> */
.L_x_8427:
[----:B------:R-:W-:Y:S05]  /*69c0*/  BSYNC B1 ;  /* 0x0000000000017941 */ /* 0x000fea0003800000 */
.L_x_8426:
[----:B------:R-:W-:Y:S01]  /*69d0*/  ISETP.GE.OR P4, PT, R211, R114, P2 ;  /* 0x00000072d300720c */ /* 0x000fe20001786670 */
[----:B------:R-:W-:-:S12]  /*69e0*/  BSSY B1, `(.L_x_8430) ;  /* 0x000007f000017945 */ /* 0x000fd80003800000 */
[----:B------:R-:W-:Y:S05]  /*69f0*/  @P4 BRA `(.L_x_8431) ;  /* 0x0000000400f44947 */ /* 0x000fea0003800000 */
[-C--:B-123--:R-:W-:Y:S01]  /*6a00*/  IMAD R44, R117, R122.reuse, RZ ;  /* 0x0000007a752c7224 */ /* 0x08efe200078e02ff */
        /* <DEDUP_REMOVED lines=26> */
[--C-:B------:R-:W-:Y:S02]  /*6bb0*/  SHF.R.U64 R81, R64, 0x10, R65.reuse ;  /* 0x0000001040517819 */ /* 0x100fe40000001241 */
[----:B------:R-:W-:Y:S01]  /*6bc0*/  SHF.R.U32.HI R64, RZ, 0x10, R65 ;  /* 0x00000010ff407819 */ /* 0x000fe20000011641 */
[--C-:B------:R-:W-:Y:S01]  /*6bd0*/  HADD2.F32 R65, -RZ, R138.reuse.H0_H0 ;  /* 0x2000008aff417230 */ /* 0x100fe20000004100 */
[--C-:B------:R-:W-:Y:S01]  /*6be0*/  SHF.R.U64 R60, R60, 0x10, R61.reuse ;  /* 0x000000103c3c7819 */ /* 0x100fe2000000123d */
[----:B------:R-:W-:Y:S01]  /*6bf0*/  HADD2.F32 R138, -RZ, R138.H1_H1 ;  /* 0x3000008aff8a7230 */ /* 0x000fe20000004100 */
[----:B------:R-:W-:Y:S01]  /*6c00*/  SHF.R.U32.HI R76, RZ, 0x10, R61 ;  /* 0x00000010ff4c7819 */ /* 0x000fe2000001163d */
[----:B--2---:R-:W-:Y:S01]  /*6c10*/  IMAD.MOV.U32 R61, RZ, RZ, R48 ;  /* 0x000000ffff3d7224 */ /* 0x004fe200078e0030 */
[----:B------:R-:W-:Y:S01]  /*6c20*/  SHF.R.U64 R58, R62, 0x10, R63 ;  /* 0x000000103e3a7819 */ /* 0x000fe2000000123f */
[----:B------:R-:W-:Y:S01]  /*6c30*/  IMAD.MOV.U32 R62, RZ, RZ, R50 ;  /* 0x000000ffff3e7224 */ /* 0x000fe200078e0032 */
[----:B------:R-:W-:Y:S01]  /*6c40*/  SHF.R.U64 R59, R66, 0x10, R67 ;  /* 0x00000010423b7819 */ /* 0x000fe20000001243 */
[----:B-1----:R-:W-:Y:S01]  /*6c50*/  IMAD.MOV.U32 R48, RZ, RZ, R47 ;  /* 0x000000ffff307224 */ /* 0x002fe200078e002f */
[----:B------:R-:W-:Y:S01]  /*6c60*/  SHF.R.U32.HI R79, RZ, 0x10, R63 ;  /* 0x00000010ff4f7819 */ /* 0x000fe2000001163f */
[--C-:B------:R-:W-:Y:S01]  /*6c70*/  HADD2.F32 R50, -RZ, R49.reuse.H0_H0 ;  /* 0x20000031ff327230 */ /* 0x100fe20000004100 */
[----:B------:R-:W-:Y:S01]  /*6c80*/  SHF.R.U32.HI R77, RZ, 0x10, R67 ;  /* 0x00000010ff4d7819 */ /* 0x000fe20000011643 */
[----:B------:R-:W-:-:S02]  /*6c90*/  HADD2.F32 R49, -RZ, R49.H1_H1 ;  /* 0x30000031ff317230 */ /* 0x000fc40000004100 */
[--C-:B------:R-:W-:Y:S02]  /*6ca0*/  HADD2.F32 R47, -RZ, R45.reuse.H0_H0 ;  /* 0x2000002dff2f7230 */ /* 0x100fe40000004100 */
[----:B------:R-:W-:Y:S02]  /*6cb0*/  HADD2.F32 R66, -RZ, R64.H0_H0 ;  /* 0x20000040ff427230 */ /* 0x000fe40000004100 */
[----:B------:R-:W-:Y:S02]  /*6cc0*/  HADD2.F32 R45, -RZ, R45.H1_H1 ;  /* 0x3000002dff2d7230 */ /* 0x000fe40000004100 */
[----:B------:R-:W-:Y:S02]  /*6cd0*/  HADD2.F32 R63, -RZ, R140.H0_H0 ;  /* 0x2000008cff3f7230 */ /* 0x000fe40000004100 */
[-C--:B------:R-:W-:Y:S01]  /*6ce0*/  FMUL.FTZ R78, R49, R66.reuse ;  /* 0x00000042314e7220 */ /* 0x080fe20000410000 */
[----:B------:R-:W-:Y:S02]  /*6cf0*/  HADD2.F32 R64, -RZ, R76.H0_H0 ;  /* 0x2000004cff407230 */ /* 0x000fe40000004100 */
[-C--:B------:R-:W-:Y:S01]  /*6d00*/  FMUL.FTZ R76, R50, R65.reuse ;  /* 0x00000041324c7220 */ /* 0x080fe20000410000 */
[----:B------:R-:W-:Y:S01]  /*6d10*/  FMUL.FTZ R66, R45, R66 ;  /* 0x000000422d427220 */ /* 0x000fe20000410000 */
[----:B------:R-:W-:Y:S01]  /*6d20*/  FMUL.FTZ R65, R47, R65 ;  /* 0x000000412f417220 */ /* 0x000fe20000410000 */
[----:B------:R-:W-:-:S02]  /*6d30*/  HADD2.F32 R140, -RZ, R140.H1_H1 ;  /* 0x3000008cff8c7230 */ /* 0x000fc40000004100 */
[-C--:B------:R-:W-:Y:S01]  /*6d40*/  FFMA.FTZ R76, R47, R63.reuse, -R76 ;  /* 0x0000003f2f4c7223 */ /* 0x080fe2000001084c */
[-C--:B------:R-:W-:Y:S01]  /*6d50*/  FFMA.FTZ R67, R45, R64.reuse, -R78 ;  /* 0x000000402d437223 */ /* 0x080fe2000001084e */
[----:B------:R-:W-:Y:S01]  /*6d60*/  FFMA.FTZ R66, R49, R64, R66 ;  /* 0x0000004031427223 */ /* 0x000fe20000010042 */
[----:B------:R-:W-:Y:S02]  /*6d70*/  HADD2.F32 R64, -RZ, R139.H0_H0 ;  /* 0x2000008bff407230 */ /* 0x000fe40000004100 */
[----:B------:R-:W-:Y:S01]  /*6d80*/  FFMA.FTZ R65, R50, R63, R65 ;  /* 0x0000003f32417223 */ /* 0x000fe20000010041 */
[--C-:B------:R-:W-:Y:S02]  /*6d90*/  HADD2.F32 R47, -RZ, R51.reuse.H0_H0 ;  /* 0x20000033ff2f7230 */ /* 0x100fe40000004100 */
[----:B------:R-:W-:Y:S02]  /*6da0*/  HADD2.F32 R45, -RZ, R48.H0_H0 ;  /* 0x20000030ff2d7230 */ /* 0x000fe40000004100 */
[----:B------:R-:W-:-:S02]  /*6db0*/  HADD2.F32 R51, -RZ, R51.H1_H1 ;  /* 0x30000033ff337230 */ /* 0x000fc40000004100 */
[-C--:B------:R-:W-:Y:S01]  /*6dc0*/  FMUL.FTZ R78, R47, R64.reuse ;  /* 0x000000402f4e7220 */ /* 0x080fe20000410000 */
[----:B------:R-:W-:Y:S02]  /*6dd0*/  HADD2.F32 R63, -RZ, R77.H0_H0 ;  /* 0x2000004dff3f7230 */ /* 0x000fe40000004100 */
[----:B------:R-:W-:Y:S01]  /*6de0*/  FMUL.FTZ R64, R45, R64 ;  /* 0x000000402d407220 */ /* 0x000fe20000410000 */
[----:B------:R-:W-:Y:S01]  /*6df0*/  HADD2.F32 R50, -RZ, R141.H0_H0 ;  /* 0x2000008dff327230 */ /* 0x000fe20000004100 */
[----:B------:R-:W-:Y:S01]  /*6e00*/  F2FP.F16.F32.PACK_AB R65, R66, R65 ;  /* 0x000000414241723e */ /* 0x000fe200000000ff */
[----:B------:R-:W-:Y:S02]  /*6e10*/  HADD2.F32 R48, -RZ, R48.H1_H1 ;  /* 0x30000030ff307230 */ /* 0x000fe40000004100 */
[----:B------:R-:W-:Y:S01]  /*6e20*/  FMUL.FTZ R77, R51, R63 ;  /* 0x0000003f334d7220 */ /* 0x000fe20000410000 */
[----:B------:R-:W-:Y:S02]  /*6e30*/  HADD2.F32 R49, -RZ, R79.H0_H0 ;  /* 0x2000004fff317230 */ /* 0x000fe40000004100 */
[----:B------:R-:W-:Y:S01]  /*6e40*/  FFMA.FTZ R64, R47, R50, R64 ;  /* 0x000000322f407223 */ /* 0x000fe20000010040 */
[----:B------:R-:W-:-:S02]  /*6e50*/  HADD2.F32 R47, -RZ, R61.H0_H0 ;  /* 0x2000003dff2f7230 */ /* 0x000fc40000004100 */
[C---:B------:R-:W-:Y:S01]  /*6e60*/  FMUL.FTZ R80, R48.reuse, R63 ;  /* 0x0000003f30507220 */ /* 0x040fe20000410000 */
[----:B------:R-:W-:Y:S02]  /*6e70*/  HADD2.F32 R61, -RZ, R61.H1_H1 ;  /* 0x3000003dff3d7230 */ /* 0x000fe40000004100 */
[-C--:B------:R-:W-:Y:S01]  /*6e80*/  FFMA.FTZ R77, R48, R49.reuse, -R77 ;  /* 0x00000031304d7223 */ /* 0x080fe2000001084d */
[----:B------:R-:W-:Y:S02]  /*6e90*/  HADD2.F32 R48, -RZ, R81.H0_H0 ;  /* 0x20000051ff307230 */ /* 0x000fe40000004100 */
[----:B------:R-:W-:Y:S01]  /*6ea0*/  FFMA.FTZ R78, R45, R50, -R78 ;  /* 0x000000322d4e7223 */ /* 0x000fe2000001084e */
[--C-:B------:R-:W-:Y:S02]  /*6eb0*/  HADD2.F32 R45, -RZ, R44.reuse.H0_H0 ;  /* 0x2000002cff2d7230 */ /* 0x100fe40000004100 */
[----:B------:R-:W-:Y:S01]  /*6ec0*/  FFMA.FTZ R79, R51, R49, R80 ;  /* 0x00000031334f7223 */ /* 0x000fe20000010050 */
[----:B------:R-:W-:-:S02]  /*6ed0*/  HADD2.F32 R44, -RZ, R44.H1_H1 ;  /* 0x3000002cff2c7230 */ /* 0x000fc40000004100 */
[----:B------:R-:W-:Y:S01]  /*6ee0*/  FMUL.FTZ R50, R47, R138 ;  /* 0x0000008a2f327220 */ /* 0x000fe20000410000 */
[----:B------:R-:W-:Y:S02]  /*6ef0*/  HADD2.F32 R60, -RZ, R60.H0_H0 ;  /* 0x2000003cff3c7230 */ /* 0x000fe40000004100 */
[----:B------:R-:W-:Y:S01]  /*6f00*/  FMUL.FTZ R49, R61, R48 ;  /* 0x000000303d317220 */ /* 0x000fe20000410000 */
[C---:B------:R-:W-:Y:S01]  /*6f10*/  FMUL.FTZ R138, R45.reuse, R138 ;  /* 0x0000008a2d8a7220 */ /* 0x040fe20000410000 */
[----:B------:R-:W-:Y:S01]  /*6f20*/  FFMA.FTZ R50, R45, R140, -R50 ;  /* 0x0000008c2d327223 */ /* 0x000fe20000010832 */
[C---:B------:R-:W-:Y:S01]  /*6f30*/  FMUL.FTZ R48, R44.reuse, R48 ;  /* 0x000000302c307220 */ /* 0x040fe20000410000 */
[----:B------:R-:W-:Y:S01]  /*6f40*/  FFMA.FTZ R49, R44, R60, -R49 ;  /* 0x0000003c2c317223 */ /* 0x000fe20000010831 */
[----:B------:R-:W-:Y:S02]  /*6f50*/  HADD2.F32 R45, -RZ, R62.H0_H0 ;  /* 0x2000003eff2d7230 */ /* 0x000fe40000004100 */
[----:B------:R-:W-:Y:S01]  /*6f60*/  FFMA.FTZ R138, R47, R140, R138 ;  /* 0x0000008c2f8a7223 */ /* 0x000fe2000001008a */
[----:B------:R-:W-:-:S02]  /*6f70*/  HADD2.F32 R59, -RZ, R59.H0_H0 ;  /* 0x2000003bff3b7230 */ /* 0x000fc40000004100 */
[----:B------:R-:W-:Y:S01]  /*6f80*/  FFMA.FTZ R61, R61, R60, R48 ;  /* 0x0000003c3d3d7223 */ /* 0x000fe20000010030 */
[----:B------:R-:W-:Y:S01]  /*6f90*/  HADD2.F32 R44, -RZ, R46.H0_H0 ;  /* 0x2000002eff2c7230 */ /* 0x000fe20000004100 */
[----:B------:R-:W-:Y:S01]  /*6fa0*/  F2FP.F16.F32.PACK_AB R79, R79, R64 ;  /* 0x000000404f4f723e */ /* 0x000fe200000000ff */
[----:B------:R-:W-:Y:S02]  /*6fb0*/  HADD2.F32 R62, -RZ, R62.H1_H1 ;  /* 0x3000003eff3e7230 */ /* 0x000fe40000004100 */
[----:B------:R-:W-:Y:S01]  /*6fc0*/  HADD2.F32 R139, -RZ, R139.H1_H1 ;  /* 0x3000008bff8b7230 */ /* 0x000fe20000004100 */
[----:B------:R-:W-:Y:S01]  /*6fd0*/  F2FP.F16.F32.PACK_AB R64, R61, R138 ;  /* 0x0000008a3d40723e */ /* 0x000fe200000000ff */
[----:B------:R-:W-:Y:S02]  /*6fe0*/  HADD2.F32 R46, -RZ, R46.H1_H1 ;  /* 0x3000002eff2e7230 */ /* 0x000fe40000004100 */
[----:B------:R-:W-:Y:S01]  /*6ff0*/  FMUL.FTZ R63, R62, R59 ;  /* 0x0000003b3e3f7220 */ /* 0x000fe20000410000 */
[----:B------:R-:W-:-:S02]  /*7000*/  HADD2.F32 R141, -RZ, R141.H1_H1 ;  /* 0x3000008dff8d7230 */ /* 0x000fc40000004100 */
[-C--:B------:R-:W-:Y:S01]  /*7010*/  FMUL.FTZ R51, R45, R139.reuse ;  /* 0x0000008b2d337220 */ /* 0x080fe20000410000 */
        /* <DEDUP_REMOVED lines=14> */
[----:B------:R-:W-:-:S07]  /*7100*/  IMAD.MOV.U32 R48, RZ, RZ, R64 ;  /* 0x000000ffff307224 */ /* 0x000fce00078e0040 */
.L_x_8433:
[----:B------:R-:W-:Y:S05]  /*7110*/  BSYNC B2 ;  /* 0x0000000000027941 */ /* 0x000fea0003800000 */
.L_x_8432:
        /* <DEDUP_REMOVED lines=11> */
.L_x_8431:
[----:B------:R-:W-:Y:S05]  /*71d0*/  BSYNC B1 ;  /* 0x0000000000017941 */ /* 0x000fea0003800000 */
.L_x_8430:
[----:B------:R-:W-:Y:S01]  /*71e0*/  ISETP.GE.OR P4, PT, R210, R114, P2 ;  /* 0x00000072d200720c */ /* 0x000fe20001786670 */
[-C--:B-1234-:R-:W-:Y:S02]  /*71f0*/  IMAD R44, R116, R122.reuse, RZ ;  /* 0x0000007a742c7224 */ /* 0x09efe400078e02ff */
[----:B------:R-:W-:-:S04]  /*7200*/  IMAD.WIDE.U32 R120, R210, R122, R120 ;  /* 0x0000007ad2787225 */ /* 0x000fc800078e0078 */
[----:B------:R-:W-:-:S06]  /*7210*/  IMAD R123, R210, R123, R44 ;  /* 0x0000007bd27b7224 */ /* 0x000fcc00078e022c */
[----:B------:R-:W-:Y:S05]  /*7220*/  @P4 BRA `(.L_x_8410) ;  /* 0x0000000c006c4947 */ /* 0x000fea0003800000 */
[----:B------:R-:W1:Y:S01]  /*7230*/  LDC.64 R52, c[0x0][0x2e8] ;  /* 0x0000ba00ff347b82 */ /* 0x000e620000000a00 */
[----:B------:R-:W-:Y:S01]  /*7240*/  IMAD.IADD R56, R121, 0x1, R123 ;  /* 0x0000000179387824 */ /* 0x000fe200078e027b */
[----:B------:R-:W-:Y:S01]  /*7250*/  IADD3 R44, P4, P5, R96, R120, R37 ;  /* 0x00000078602c7210 */ /* 0x000fe20007d9e025 */
[----:B------:R-:W-:Y:S01]  /*7260*/  BSSY B1, `(.L_x_8434) ;  /* 0x000006e000017945 */ /* 0x000fe20003800000 */
[----:B------:R-:W-:Y:S02]  /*7270*/  ISETP.NE.AND P6, PT, R0, RZ, PT ;  /* 0x000000ff0000720c */ /* 0x000fe40003fc5270 */
[----:B------:R-:W-:Y:S02]  /*7280*/  IADD3.X R45, R35, R56, R102, P4, P5 ;  /* 0x00000038232d7210 */ /* 0x000fe400027ea466 */
[----:B------:R-:W-:Y:S02]  /*7290*/  SEL R134, R113, R134, !P6 ;  /* 0x0000008671867207 */ /* 0x000fe40007000000 */
[----:B-1----:R-:W-:-:S04]  /*72a0*/  LEA R54, P4, R44, R52, 0x1 ;  /* 0x000000342c367211 */ /* 0x002fc800078808ff */
[----:B------:R-:W-:Y:S02]  /*72b0*/  LEA.HI.X R55, R44, R53, R45, 0x1, P4 ;  /* 0x000000352c377211 */ /* 0x000fe400020f0c2d */
[----:B------:R-:W-:-:S04]  /*72c0*/  SHF.R.S32.HI R45, RZ, 0x1f, R134 ;  /* 0x0000001fff2d7819 */ /* 0x000fc80000011486 */
[----:B------:R-:W-:-:S04]  /*72d0*/  LEA.HI R134, R45, R134, RZ, 0x4 ;  /* 0x000000862d867211 */ /* 0x000fc800078f20ff */
[----:B------:R-:W-:-:S04]  /*72e0*/  LEA.HI.SX32 R134, R134, R101, 0x1c ;  /* 0x0000006586867211 */ /* 0x000fc800078fe2ff */
[----:B------:R-:W-:Y:S02]  /*72f0*/  SHF.R.S32.HI R45, RZ, 0x1f, R134 ;  /* 0x0000001fff2d7819 */ /* 0x000fe40000011486 */
[----:B------:R-:W-:Y:S02]  /*7300*/  SHF.L.U32 R57, R134, 0x3, RZ ;  /* 0x0000000386397819 */ /* 0x000fe400000006ff */
        /* <DEDUP_REMOVED lines=13> */
[----:B------:R-:W-:Y:S01]  /*73e0*/  SHF.R.U32.HI R62, RZ, 0x10, R73 ;  /* 0x00000010ff3e7819 */ /* 0x000fe20000011649 */
[----:B--2---:R-:W-:Y:S01]  /*73f0*/  IMAD.MOV.U32 R58, RZ, RZ, R48 ;  /* 0x000000ffff3a7224 */ /* 0x004fe200078e0030 */
[----:B------:R-:W-:Y:S01]  /*7400*/  SHF.R.U32.HI R60, RZ, 0x10, R69 ;  /* 0x00000010ff3c7819 */ /* 0x000fe20000011645 */
[----:B------:R-:W-:Y:S01]  /*7410*/  IMAD.MOV.U32 R59, RZ, RZ, R50 ;  /* 0x000000ffff3b7224 */ /* 0x000fe200078e0032 */
[----:B------:R-:W-:Y:S01]  /*7420*/  SHF.R.U64 R72, R72, 0x10, R73 ;  /* 0x0000001048487819 */ /* 0x000fe20000001249 */
[----:B-1----:R-:W-:Y:S01]  /*7430*/  IMAD.MOV.U32 R48, RZ, RZ, R46 ;  /* 0x000000ffff307224 */ /* 0x002fe200078e002e */
        /* <DEDUP_REMOVED lines=23> */
[--C-:B------:R-:W-:Y:S02]  /*75b0*/  HADD2.F32 R46, -RZ, R51.reuse.H0_H0 ;  /* 0x20000033ff2e7230 */ /* 0x100fe40000004100 */
[----:B------:R-:W-:Y:S02]  /*75c0*/  HADD2.F32 R51, -RZ, R51.H1_H1 ;  /* 0x30000033ff337230 */ /* 0x000fe40000004100 */
[-C--:B------:R-:W-:Y:S01]  /*75d0*/  FMUL.FTZ R61, R45, R60.reuse ;  /* 0x0000003c2d3d7220 */ /* 0x080fe20000410000 */
[----:B------:R-:W-:Y:S02]  /*75e0*/  HADD2.F32 R62, -RZ, R74.H0_H0 ;  /* 0x2000004aff3e7230 */ /* 0x000fe40000004100 */
[----:B------:R-:W-:Y:S01]  /*75f0*/  FMUL.FTZ R68, R46, R60 ;  /* 0x0000003c2e447220 */ /* 0x000fe20000410000 */
[----:B------:R-:W-:Y:S01]  /*7600*/  HADD2.F32 R47, -RZ, R47.H1_H1 ;  /* 0x3000002fff2f7230 */ /* 0x000fe20000004100 */
[----:B------:R-:W-:Y:S01]  /*7610*/  F2FP.F16.F32.PACK_AB R63, R66, R63 ;  /* 0x0000003f423f723e */ /* 0x000fe200000000ff */
[----:B------:R-:W-:-:S02]  /*7620*/  HADD2.F32 R49, -RZ, R133.H1_H1 ;  /* 0x30000085ff317230 */ /* 0x000fc40000004100 */
[-C--:B------:R-:W-:Y:S01]  /*7630*/  FMUL.FTZ R60, R51, R62.reuse ;  /* 0x0000003e333c7220 */ /* 0x080fe20000410000 */
[----:B------:R-:W-:Y:S02]  /*7640*/  HADD2.F32 R50, -RZ, R70.H0_H0 ;  /* 0x20000046ff327230 */ /* 0x000fe40000004100 */
[----:B------:R-:W-:Y:S01]  /*7650*/  FMUL.FTZ R70, R47, R62 ;  /* 0x0000003e2f467220 */ /* 0x000fe20000410000 */
[----:B------:R-:W-:Y:S02]  /*7660*/  HADD2.F32 R137, -RZ, R137.H0_H0 ;  /* 0x20000089ff897230 */ /* 0x000fe40000004100 */
[-C--:B------:R-:W-:Y:S01]  /*7670*/  FFMA.FTZ R62, R46, R49.reuse, R61 ;  /* 0x000000312e3e7223 */ /* 0x080fe2000001003d */
[----:B------:R-:W-:Y:S01]  /*7680*/  FFMA.FTZ R68, R45, R49, -R68 ;  /* 0x000000312d447223 */ /* 0x000fe20000010844 */
[----:B------:R-:W-:Y:S02]  /*7690*/  HADD2.F32 R46, -RZ, R58.H0_H0 ;  /* 0x2000003aff2e7230 */ /* 0x000fe40000004100 */
[----:B------:R-:W-:Y:S01]  /*76a0*/  FFMA.FTZ R67, R47, R50, -R60 ;  /* 0x000000322f437223 */ /* 0x000fe2000001083c */
[----:B------:R-:W-:-:S02]  /*76b0*/  HADD2.F32 R49, -RZ, R72.H0_H0 ;  /* 0x20000048ff317230 */ /* 0x000fc40000004100 */
[----:B------:R-:W-:Y:S01]  /*76c0*/  FFMA.FTZ R69, R51, R50, R70 ;  /* 0x0000003233457223 */ /* 0x000fe20000010046 */
[----:B------:R-:W-:Y:S02]  /*76d0*/  HADD2.F32 R45, -RZ, R44.H0_H0 ;  /* 0x2000002cff2d7230 */ /* 0x000fe40000004100 */
[-C--:B------:R-:W-:Y:S01]  /*76e0*/  FMUL.FTZ R50, R46, R137.reuse ;  /* 0x000000892e327220 */ /* 0x080fe20000410000 */
[----:B------:R-:W-:Y:S02]  /*76f0*/  HADD2.F32 R58, -RZ, R58.H1_H1 ;  /* 0x3000003aff3a7230 */ /* 0x000fe40000004100 */
[----:B------:R-:W-:Y:S02]  /*7700*/  HADD2.F32 R44, -RZ, R44.H1_H1 ;  /* 0x3000002cff2c7230 */ /* 0x000fe40000004100 */
[----:B------:R-:W-:Y:S01]  /*7710*/  FMUL.FTZ R137, R45, R137 ;  /* 0x000000892d897220 */ /* 0x000fe20000410000 */
[----:B------:R-:W-:Y:S02]  /*7720*/  HADD2.F32 R135, -RZ, R135.H0_H0 ;  /* 0x20000087ff877230 */ /* 0x000fe40000004100 */
[----:B------:R-:W-:Y:S01]  /*7730*/  FMUL.FTZ R51, R58, R49 ;  /* 0x000000313a337220 */ /* 0x000fe20000410000 */
[----:B------:R-:W-:-:S02]  /*7740*/  HADD2.F32 R47, -RZ, R76.H0_H0 ;  /* 0x2000004cff2f7230 */ /* 0x000fc40000004100 */
[C---:B------:R-:W-:Y:S01]  /*7750*/  FMUL.FTZ R49, R44.reuse, R49 ;  /* 0x000000312c317220 */ /* 0x040fe20000410000 */
[----:B------:R-:W-:Y:S02]  /*7760*/  HADD2.F32 R136, -RZ, R136.H0_H0 ;  /* 0x20000088ff887230 */ /* 0x000fe40000004100 */
[----:B------:R-:W-:Y:S01]  /*7770*/  FFMA.FTZ R50, R45, R135, -R50 ;  /* 0x000000872d327223 */ /* 0x000fe20000010832 */
[----:B------:R-:W-:Y:S02]  /*7780*/  HADD2.F32 R45, -RZ, R59.H0_H0 ;  /* 0x2000003bff2d7230 */ /* 0x000fe40000004100 */
[-C--:B------:R-:W-:Y:S01]  /*7790*/  FFMA.FTZ R51, R44, R47.reuse, -R51 ;  /* 0x0000002f2c337223 */ /* 0x080fe20000010833 */
        /* <DEDUP_REMOVED lines=26> */
.L_x_8435:
[----:B------:R-:W-:Y:S05]  /*7940*/  BSYNC B1 ;  /* 0x0000000000017941 */ /* 0x000fea0003800000 */
.L_x_8434:
[----:B-1----:R1:W-:Y:S01]  /*7950*/  STG.E.128 desc[UR38][R54.64], R44 ;  /* 0x0000002c36007986 */ /* 0x0023e2000c101d26 */
[----:B------:R-:W-:-:S13]  /*7960*/  ISETP.GE.AND P3, PT, R57, R132, PT ;  /* 0x000000843900720c */ /* 0x000fda0003f66270 */
[----:B------:R-:W-:Y:S05]  /*7970*/  @P3 BRA `(.L_x_8410) ;  /* 0x0000000400983947 */ /* 0x000fea0003800000 */
[--C-:B-1----:R-:W-:Y:S02]  /*7980*/  SHF.R.S32.HI R44, RZ, 0x1f, R57.reuse ;  /* 0x0000001fff2c7819 */ /* 0x102fe40000011439 */
[----:B------:R-:W-:-:S04]  /*7990*/  IADD3 R57, P3, P4, R96, R120, R57 ;  /* 0x0000007860397210 */ /* 0x000fc80007c7e039 */
[----:B------:R-:W-:Y:S02]  /*79a0*/  IADD3.X R56, R35, R56, R44, P3, P4 ;  /* 0x0000003823387210 */ /* 0x000fe40001fe842c */
[----:B------:R-:W-:-:S04]  /*79b0*/  LEA R52, P3, R57, R52, 0x1 ;  /* 0x0000003439347211 */ /* 0x000fc800078608ff */
[----:B------:R-:W-:-:S05]  /*79c0*/  LEA.HI.X R53, R57, R53, R56, 0x1, P3 ;  /* 0x0000003539357211 */ /* 0x000fca00018f0c38 */
[----:B--2---:R1:W-:Y:S01]  /*79d0*/  STG.E.128 desc[UR38][R52.64], R48 ;  /* 0x0000003034007986 */ /* 0x0043e2000c101d26 */
[----:B------:R-:W-:Y:S05]  /*79e0*/  BRA `(.L_x_8410) ;  /* 0x00000004007c7947 */ /* 0x000fea0003800000 */
.L_x_8373:
[----:B------:R-:W-:-:S13]  /*79f0*/  ISETP.NE.AND P0, PT, R191, 0x3, PT ;  /* 0x00000003bf00780c */ /* 0x000fda0003f05270 */
[----:B------:R-:W-:Y:S05]  /*7a00*/  @!P0 BRA `(.L_x_8436) ;  /* 0x0000000000048947 */ /* 0x000fea0003800000 */
[----:B------:R-:W-:Y:S01]  /*7a10*/  BPT.TRAP 0x1 ;  /* 0x000000040000795c */ /* 0x000fe20000300000 */
.L_x_8436:
[----:B------:R-:W-:Y:S01]  /*7a20*/  IMAD R106, R184, 0x8, R2 ;  /* 0x00000008b86a7824 */ /* 0x000fe200078e0202 */
[----:B------:R-:W-:Y:S01]  /*7a30*/  SHF.L.U32 R119, R192, 0x1f, RZ ;  /* 0x0000001fc0777819 */ /* 0x000fe200000006ff */
[----:B------:R-:W-:Y:S01]  /*7a40*/  IMAD R114, R26, -0x80, R24 ;  /* 0xffffff801a727824 */ /* 0x000fe200078e0218 */
[----:B------:R-:W-:Y:S01]  /*7a50*/  BSSY B1, `(.L_x_8437) ;  /* 0x0000006000017945 */ /* 0x000fe20003800000 */
[----:B------:R-:W-:Y:S01]  /*7a60*/  SHF.R.S32.HI R45, RZ, 0x1f, R26 ;  /* 0x0000001fff2d7819 */ /* 0x000fe2000001141a */
[----:B------:R-:W0:Y:S01]  /*7a70*/  SYNCS.PHASECHK.TRANS64.TRYWAIT P3, [R106+URZ+0x28890], R119 ;  /* 0x028890776a0075a7 */ /* 0x000e22000806017f */
[----:B------:R-:W-:Y:S01]  /*7a80*/  IMAD R44, R3, R26, RZ ;  /* 0x0000001a032c7224 */ /* 0x000fe200078e02ff */
[----:B------:R-:W-:Y:S01]  /*7a90*/  VIMNMX R114, R114, 0x80, PT ;  /* 0x0000008072727848 */ /* 0x000fe20003fe0100 */
[----:B0-----:R-:W-:Y:S06]  /*7aa0*/  @!P3 BRA `(.L_x_8438) ;  /* 0x000001c800acb947 */ /* 0x001fec0003800000 */
.L_x_8795:
[----:B------:R-:W-:Y:S05]  /*7ab0*/  BSYNC B1 ;  /* 0x0000000000017941 */ /* 0x000fea0003800000 */
.L_x_8437:
[----:B------:R-:W-:Y:S01]  /*7ac0*/  ISETP.GE.AND P3, PT, R23, R114, PT ;  /* 0x000000721700720c */ /* 0x000fe20003f66270 */
[----:B------:R-:W-:Y:S01]  /*7ad0*/  IMAD R45, R45, R128, R44 ;  /* 0x000000802d2d7224 */ /* 0x000fe200078e022c */
[----:B------:R-:W-:Y:S01]  /*7ae0*/  BSSY B1, `(.L_x_8439) ;  /* 0x0000012000017945 */ /* 0x000fe20003800000 */
[----:B------:R-:W-:-:S04]  /*7af0*/  IMAD.WIDE.U32 R52, R128, R26, RZ ;  /* 0x0000001a80347225 */ /* 0x000fc800078e00ff */
[----:B------:R-:W-:-:S06]  /*7b00*/  IMAD.IADD R61, R45, 0x1, R53 ;  /* 0x000000012d3d7824 */ /* 0x000fcc00078e0235 */
[----:B------:R-:W-:Y:S05]  /*7b10*/  @P3 BRA `(.L_x_8440) ;  /* 0x0000000000383947 */ /* 0x000fea0003800000 */
[----:B------:R-:W1:Y:S01]  /*7b20*/  @!P2 LDC.64 R54, c[0x0][0x2e8] ;  /* 0x0000ba00ff36ab82 */ /* 0x000e620000000a00 */
[----:B------:R-:W2:Y:S01]  /*7b30*/  @!P2 LDS.128 R44, [R111+0x18400] ;  /* 0x018400006f2ca984 */ /* 0x000ea20000000c00 */
[----:B------:R-:W-:-:S03]  /*7b40*/  @!P2 IADD3 R58, P3, R36, R52, RZ ;  /* 0x00000034243aa210 */ /* 0x000fc60007f7e0ff */
[----:B------:R-:W3:Y:S02]  /*7b50*/  @!P1 LDS.128 R48, [R111+0x1c400] ;  /* 0x01c400006f309984 */ /* 0x000ee40000000c00 */
[----:B------:R-:W-:Y:S01]  /*7b60*/  @!P2 IMAD.X R59, R61, 0x1, R39, P3 ;  /* 0x000000013d3ba824 */ /* 0x000fe200018e0627 */
[----:B------:R-:W4:Y:S01]  /*7b70*/  @!P1 LDC.64 R56, c[0x0][0x2e8] ;  /* 0x0000ba00ff389b82 */ /* 0x000f220000000a00 */
[----:B-1----:R-:W-:-:S04]  /*7b80*/  @!P2 LEA R54, P3, R58, R54, 0x1 ;  /* 0x000000363a36a211 */ /* 0x002fc800078608ff */
[----:B------:R-:W-:Y:S02]  /*7b90*/  @!P2 LEA.HI.X R55, R58, R55, R59, 0x1, P3 ;  /* 0x000000373a37a211 */ /* 0x000fe400018f0c3b */
[----:B------:R-:W-:-:S05]  /*7ba0*/  @!P1 IADD3 R58, P3, R99, R52, RZ ;  /* 0x00000034633a9210 */ /* 0x000fca0007f7e0ff */
[----:B------:R-:W-:Y:S01]  /*7bb0*/  @!P1 IMAD.X R59, R61, 0x1, R104, P3 ;  /* 0x000000013d3b9824 */ /* 0x000fe200018e0668 */
[----:B----4-:R-:W-:-:S04]  /*7bc0*/  @!P1 LEA R56, P3, R58, R56, 0x1 ;  /* 0x000000383a389211 */ /* 0x010fc800078608ff */
[----:B------:R-:W-:Y:S01]  /*7bd0*/  @!P1 LEA.HI.X R57, R58, R57, R59, 0x1, P3 ;  /* 0x000000393a399211 */ /* 0x000fe200018f0c3b */
[----:B--2---:R1:W-:Y:S04]  /*7be0*/  @!P2 STG.E.128 desc[UR38][R54.64], R44 ;  /* 0x0000002c3600a986 */ /* 0x0043e8000c101d26 */
[----:B---3--:R1:W-:Y:S04]  /*7bf0*/  @!P1 STG.E.128 desc[UR38][R56.64], R48 ;  /* 0x0000003038009986 */ /* 0x0083e8000c101d26 */
.L_x_8440:
[----:B------:R-:W-:Y:S05]  /*7c00*/  BSYNC B1 ;  /* 0x0000000000017941 */ /* 0x000fea0003800000 */
.L_x_8439:
[----:B------:R-:W-:Y:S01]  /*7c10*/  ISETP.GE.AND P3, PT, R212, R114, PT ;  /* 0x00000072d400720c */ /* 0x000fe20003f66270 */
[----:B------:R-:W-:-:S12]  /*7c20*/  BSSY B1, `(.L_x_8441) ;  /* 0x0000012000017945 */ /* 0x000fd80003800000 */
[----:B------:R-:W-:Y:S05]  /*7c30*/  @P3 BRA `(.L_x_8442) ;  /* 0x0000000000403947 */ /* 0x000fea0003800000 */
[----:B-1----:R-:W1:Y:S01]  /*7c40*/  @!P2 LDC.64 R54, c[0x0][0x2e8] ;  /* 0x0000ba00ff36ab82 */ /* 0x002e620000000a00 */
[----:B------:R-:W2:Y:S01]  /*7c50*/  @!P2 LDS.128 R44, [R111+0x19400] ;  /* 0x019400006f2ca984 */ /* 0x000ea20000000c00 */
[----:B------:R-:W-:-:S03]  /*7c60*/  IADD3 R60, P3, R88, R52, RZ ;  /* 0x00000034583c7210 */ /* 0x000fc60007f7e0ff */
[----:B------:R-:W3:Y:S01]  /*7c70*/  @!P1 LDS.128 R48, [R111+0x1d400] ;  /* 0x01d400006f309984 */ /* 0x000ee20000000c00 */
[----:B------:R-:W-:Y:S02]  /*7c80*/  IADD3.X R62, R61, R89, RZ, P3, !PT ;  /* 0x000000593d3e7210 */ /* 0x000fe40001ffe4ff */
[----:B------:R-:W4:Y:S01]  /*7c90*/  @!P1 LDC.64 R56, c[0x0][0x2e8] ;  /* 0x0000ba00ff389b82 */ /* 0x000f220000000a00 */
[----:B------:R-:W-:-:S05]  /*7ca0*/  @!P2 IADD3 R58, P3, R60, R36, RZ ;  /* 0x000000243c3aa210 */ /* 0x000fca0007f7e0ff */
[----:B------:R-:W-:Y:S01]  /*7cb0*/  @!P2 IMAD.X R59, R62, 0x1, R39, P3 ;  /* 0x000000013e3ba824 */ /* 0x000fe200018e0627 */
        /* <DEDUP_REMOVED lines=8> */
.L_x_8442:
[----:B------:R-:W-:Y:S05]  /*7d40*/  BSYNC B1 ;  /* 0x0000000000017941 */ /* 0x000fea0003800000 */
.L_x_8441:
[----:B------:R-:W-:Y:S01]  /*7d50*/  ISETP.GE.AND P3, PT, R211, R114, PT ;  /* 0x00000072d300720c */ /* 0x000fe20003f66270 */
[----:B------:R-:W-:-:S12]  /*7d60*/  BSSY B1, `(.L_x_8443) ;  /* 0x0000012000017945 */ /* 0x000fd80003800000 */
[----:B------:R-:W-:Y:S05]  /*7d70*/  @P3 BRA `(.L_x_8444) ;  /* 0x0000000000403947 */ /* 0x000fea0003800000 */
[----:B-12---:R-:W1:Y:S01]  /*7d80*/  @!P2 LDC.64 R54, c[0x0][0x2e8] ;  /* 0x0000ba00ff36ab82 */ /* 0x006e620000000a00 */
[----:B------:R-:W2:Y:S01]  /*7d90*/  @!P2 LDS.128 R44, [R111+0x1a400] ;  /* 0x01a400006f2ca984 */ /* 0x000ea20000000c00 */
[----:B------:R-:W-:-:S03]  /*7da0*/  LEA R60, P3, R98, R52, 0x6 ;  /* 0x00000034623c7211 */ /* 0x000fc600078630ff */
[----:B------:R-:W3:Y:S02]  /*7db0*/  @!P1 LDS.128 R48, [R111+0x1e400] ;  /* 0x01e400006f309984 */ /* 0x000ee40000000c00 */
[----:B------:R-:W-:Y:S01]  /*7dc0*/  IMAD.X R62, R61, 0x1, R27, P3 ;  /* 0x000000013d3e7824 */ /* 0x000fe200018e061b */
        /* <DEDUP_REMOVED lines=11> */
.L_x_8444:
[----:B------:R-:W-:Y:S05]  /*7e80*/  BSYNC B1 ;  /* 0x0000000000017941 */ /* 0x000fea0003800000 */
.L_x_8443:
[----:B------:R-:W-:-:S13]  /*7e90*/  ISETP.GE.AND P3, PT, R210, R114, PT ;  /* 0x00000072d200720c */ /* 0x000fda0003f66270 */
[----:B------:R-:W-:Y:S05]  /*7ea0*/  @P3 BRA `(.L_x_8410) ;  /* 0x00000000004c3947 */ /* 0x000fea0003800000 */
[----:B------:R-:W3:Y:S01]  /*7eb0*/  LDC.64 R58, c[0x0][0x300] ;  /* 0x0000c000ff3a7b82 */ /* 0x000ee20000000a00 */
[----:B-12-4-:R-:W1:Y:S01]  /*7ec0*/  @!P2 LDS.128 R44, [R111+0x1b400] ;  /* 0x01b400006f2ca984 */ /* 0x016e620000000c00 */
[----:B------:R-:W-:-:S03]  /*7ed0*/  IMAD.MOV.U32 R53, RZ, RZ, R61 ;  /* 0x000000ffff357224 */ /* 0x000fc600078e003d */
[----:B------:R-:W2:Y:S03]  /*7ee0*/  @!P1 LDS.128 R48, [R111+0x1f400] ;  /* 0x01f400006f309984 */ /* 0x000ea60000000c00 */
[----:B------:R-:W4:Y:S08]  /*7ef0*/  @!P2 LDC.64 R54, c[0x0][0x2e8] ;  /* 0x0000ba00ff36ab82 */ /* 0x000f300000000a00 */
[----:B------:R-:W5:Y:S01]  /*7f00*/  @!P1 LDC.64 R56, c[0x0][0x2e8] ;  /* 0x0000ba00ff389b82 */ /* 0x000f620000000a00 */
[----:B---3--:R-:W-:-:S04]  /*7f10*/  IMAD.WIDE.U32 R52, R58, 0x60, R52 ;  /* 0x000000603a347825 */ /* 0x008fc800078e0034 */
[----:B------:R-:W-:-:S04]  /*7f20*/  IMAD R59, R59, 0x60, RZ ;  /* 0x000000603b3b7824 */ /* 0x000fc800078e02ff */
[----:B------:R-:W-:Y:S01]  /*7f30*/  IMAD.IADD R59, R53, 0x1, R59 ;  /* 0x00000001353b7824 */ /* 0x000fe200078e023b */
[----:B------:R-:W-:-:S05]  /*7f40*/  @!P2 IADD3 R53, P3, R36, R52, RZ ;  /* 0x000000342435a210 */ /* 0x000fca0007f7e0ff */
[----:B------:R-:W-:Y:S01]  /*7f50*/  @!P2 IMAD.X R58, R59, 0x1, R39, P3 ;  /* 0x000000013b3aa824 */ /* 0x000fe200018e0627 */
[----:B----4-:R-:W-:-:S04]  /*7f60*/  @!P2 LEA R54, P3, R53, R54, 0x1 ;  /* 0x000000363536a211 */ /* 0x010fc800078608ff */
[----:B------:R-:W-:Y:S02]  /*7f70*/  @!P2 LEA.HI.X R55, R53, R55, R58, 0x1, P3 ;  /* 0x000000373537a211 */ /* 0x000fe400018f0c3a */
[----:B------:R-:W-:-:S03]  /*7f80*/  @!P1 IADD3 R52, P3, R99, R52, RZ ;  /* 0x0000003463349210 */ /* 0x000fc60007f7e0ff */
[----:B-1----:R1:W-:Y:S02]  /*7f90*/  @!P2 STG.E.128 desc[UR38][R54.64], R44 ;  /* 0x0000002c3600a986 */ /* 0x0023e4000c101d26 */
[----:B------:R-:W-:Y:S01]  /*7fa0*/  @!P1 IMAD.X R53, R59, 0x1, R104, P3 ;  /* 0x000000013b359824 */ /* 0x000fe200018e0668 */
[----:B-----5:R-:W-:-:S04]  /*7fb0*/  @!P1 LEA R56, P3, R52, R56, 0x1 ;  /* 0x0000003834389211 */ /* 0x020fc800078608ff */
[----:B------:R-:W-:-:S05]  /*7fc0*/  @!P1 LEA.HI.X R57, R52, R57, R53, 0x1, P3 ;  /* 0x0000003934399211 */ /* 0x000fca00018f0c35 */
[----:B--2---:R1:W-:Y:S04]  /*7fd0*/  @!P1 STG.E.128 desc[UR38][R56.64], R48 ;  /* 0x0000003038009986 */ /* 0x0043e8000c101d26 */
.L_x_8410:
[----:B------:R-:W-:Y:S05]  /*7fe0*/  BSYNC B0 ;  /* 0x0000000000007941 */ /* 0x000fea0003800000 */
.L_x_8372:
        /* <DEDUP_REMOVED lines=17> */
.L_x_8446:
[----:B------:R-:W-:Y:S05]  /*8100*/  BSYNC B0 ;  /* 0x0000000000007941 */ /* 0x000fea0003800000 */
.L_x_8445:
[----:B------:R-:W2:Y:S01]  /*8110*/  SYNCS.PHASECHK.TRANS64.TRYWAIT P0, [R106+URZ+0x288b0], R119 ;  /* 0x0288b0776a0075a7 */ /* 0x000ea2000800017f */
[----:B------:R-:W-:Y:S01]  /*8120*/  ULDC UR36, c[0x0][0x2f4] ;  /* 0x0000bd0000247ab9 */ /* 0x000fe20000000800 */
[----:B------:R-:W-:Y:S01]  /*8130*/  ULDC.64 UR40, c[0x0][0x328] ;  /* 0x0000ca0000287ab9 */ /* 0x000fe20000000a00 */
[----:B------:R-:W-:Y:S01]  /*8140*/  ULDC.64 UR42, c[0x0][0x318] ;  /* 0x0000c600002a7ab9 */ /* 0x000fe20000000a00 */
[----:B------:R-:W-:Y:S04]  /*8150*/  BSSY B0, `(.L_x_8447) ;  /* 0x0000002000007945 */ /* 0x000fe80003800000 */
[----:B--2---:R-:W-:Y:S05]  /*8160*/  @!P0 BRA `(.L_x_8448) ;  /* 0x000001c400108947 */ /* 0x004fea0003800000 */
.L_x_8796:
[----:B------:R-:W-:Y:S05]  /*8170*/  BSYNC B0 ;  /* 0x0000000000007941 */ /* 0x000fea0003800000 */
.L_x_8447:
[----:B------:R-:W-:Y:S01]  /*8180*/  ISETP.GE.AND P0, PT, R23, R114, PT ;  /* 0x000000721700720c */ /* 0x000fe20003f06270 */
[----:B------:R-:W-:Y:S01]  /*8190*/  BSSY B0, `(.L_x_8449) ;  /* 0x0000011000007945 */ /* 0x000fe20003800000 */
[----:B------:R-:W-:-:S11]  /*81a0*/  IMAD.WIDE R48, R26, 0x80, R42 ;  /* 0x000000801a307825 */ /* 0x000fd600078e022a */
[----:B------:R-:W-:Y:S05]  /*81b0*/  @P0 BRA `(.L_x_8450) ;  /* 0x0000000000380947 */ /* 0x000fea0003800000 */
[----:B------:R-:W-:Y:S02]  /*81c0*/  IMAD R47, R49, UR40, RZ ;  /* 0x00000028312f7c24 */ /* 0x000fe4000f8e02ff */
[----:B-1----:R-:W-:Y:S02]  /*81d0*/  IMAD.MOV.U32 R44, RZ, RZ, R94 ;  /* 0x000000ffff2c7224 */ /* 0x002fe400078e005e */
[----:B------:R-:W-:Y:S02]  /*81e0*/  IMAD.MOV.U32 R45, RZ, RZ, R105 ;  /* 0x000000ffff2d7224 */ /* 0x000fe400078e0069 */
[C---:B------:R-:W-:Y:S02]  /*81f0*/  IMAD R47, R48.reuse, UR41, R47 ;  /* 0x00000029302f7c24 */ /* 0x040fe4000f8e022f */
[----:B------:R-:W-:-:S04]  /*8200*/  IMAD.WIDE.U32 R44, R48, UR40, R44 ;  /* 0x00000028302c7c25 */ /* 0x000fc8000f8e002c */
[----:B------:R-:W-:Y:S01]  /*8210*/  IMAD.IADD R45, R45, 0x1, R47 ;  /* 0x000000012d2d7824 */ /* 0x000fe200078e022f */
[----:B------:R-:W-:-:S04]  /*8220*/  LEA R50, P0, R44, UR42, 0x1 ;  /* 0x0000002a2c327c11 */ /* 0x000fc8000f8008ff */
[----:B------:R-:W-:Y:S02]  /*8230*/  LEA.HI.X R51, R44, UR43, R45, 0x1, P0 ;  /* 0x0000002b2c337c11 */ /* 0x000fe400080f0c2d */
[----:B------:R-:W-:-:S13]  /*8240*/  ISETP.GE.AND P0, PT, R16, UR36, PT ;  /* 0x0000002410007c0c */ /* 0x000fda000bf06270 */
[----:B------:R-:W1:Y:S04]  /*8250*/  @!P0 LDS.128 R44, [R111+0x400] ;  /* 0x000400006f2c8984 */ /* 0x000e680000000c00 */
[----:B-1----:R-:W-:Y:S01]  /*8260*/  @!P0 STG.E.128 desc[UR38][R50.64], R44 ;  /* 0x0000002c32008986 */ /* 0x002fe2000c101d26 */
[----:B------:R-:W-:-:S13]  /*8270*/  ISETP.GE.AND P0, PT, R190, UR36, PT ;  /* 0x00000024be007c0c */ /* 0x000fda000bf06270 */
[----:B------:R-:W1:Y:S04]  /*8280*/  @!P0 LDS.128 R44, [R111+0x4400] ;  /* 0x004400006f2c8984 */ /* 0x000e680000000c00 */
[----:B-1----:R3:W-:Y:S02]  /*8290*/  @!P0 STG.E.128 desc[UR38][R50.64+0x80], R44 ;  /* 0x0000802c32008986 */ /* 0x0027e4000c101d26 */
.L_x_8450:
[----:B------:R-:W-:Y:S05]  /*82a0*/  BSYNC B0 ;  /* 0x0000000000007941 */ /* 0x000fea0003800000 */
.L_x_8449:
[----:B------:R-:W-:Y:S01]  /*82b0*/  ISETP.GE.AND P0, PT, R212, R114, PT ;  /* 0x00000072d400720c */ /* 0x000fe20003f06270 */
[----:B------:R-:W-:-:S12]  /*82c0*/  BSSY B0, `(.L_x_8451) ;  /* 0x0000012000007945 */ /* 0x000fd80003800000 */
[----:B------:R-:W-:Y:S05]  /*82d0*/  @P0 BRA `(.L_x_8452) ;  /* 0x0000000000400947 */ /* 0x000fea0003800000 */
[----:B---3--:R-:W-:Y:S02]  /*82e0*/  IADD3 R47, P0, R48, 0x20, RZ ;  /* 0x00000020302f7810 */ /* 0x008fe40007f1e0ff */
[----:B------:R-:W-:-:S03]  /*82f0*/  MOV R45, R105 ;  /* 0x00000069002d7202 */ /* 0x000fc60000000f00 */
[----:B-1----:R-:W-:-:S04]  /*8300*/  IMAD.X R44, RZ, RZ, R49, P0 ;  /* 0x000000ffff2c7224 */ /* 0x002fc800000e0631 */
[----:B------:R-:W-:Y:S02]  /*8310*/  IMAD R46, R44, UR40, RZ ;  /* 0x000000282c2e7c24 */ /* 0x000fe4000f8e02ff */
[----:B------:R-:W-:-:S04]  /*8320*/  IMAD.MOV.U32 R44, RZ, RZ, R94 ;  /* 0x000000ffff2c7224 */ /* 0x000fc800078e005e */
[----:B------:R-:W-:-:S04]  /*8330*/  IMAD.WIDE.U32 R44, R47, UR40, R44 ;  /* 0x000000282f2c7c25 */ /* 0x000fc8000f8e002c */
[----:B------:R-:W-:Y:S01]  /*8340*/  IMAD R47, R47, UR41, R46 ;  /* 0x000000292f2f7c24 */ /* 0x000fe2000f8e022e */
[----:B------:R-:W-:-:S03]  /*8350*/  LEA R50, P0, R44, UR42, 0x1 ;  /* 0x0000002a2c327c11 */ /* 0x000fc6000f8008ff */
[----:B------:R-:W-:-:S05]  /*8360*/  IMAD.IADD R45, R45, 0x1, R47 ;  /* 0x000000012d2d7824 */ /* 0x000fca00078e022f */
[----:B------:R-:W-:Y:S02]  /*8370*/  LEA.HI.X R51, R44, UR43, R45, 0x1, P0 ;  /* 0x0000002b2c337c11 */ /* 0x000fe400080f0c2d */
[----:B------:R-:W-:-:S13]  /*8380*/  ISETP.GE.AND P0, PT, R16, UR36, PT ;  /* 0x0000002410007c0c */ /* 0x000fda000bf06270 */
[----:B------:R-:W1:Y:S04]  /*8390*/  @!P0 LDS.128 R44, [R111+0x1400] ;  /* 0x001400006f2c8984 */ /* 0x000e680000000c00 */
[----:B-1----:R-:W-:Y:S01]  /*83a0*/  @!P0 STG.E.128 desc[UR38][R50.64], R44 ;  /* 0x0000002c32008986 */ /* 0x002fe2000c101d26 */
[----:B------:R-:W-:-:S13]  /*83b0*/  ISETP.GE.AND P0, PT, R190, UR36, PT ;  /* 0x00000024be007c0c */ /* 0x000fda000bf06270 */
[----:B------:R-:W1:Y:S04]  /*83c0*/  @!P0 LDS.128 R44, [R111+0x5400] ;  /* 0x005400006f2c8984 */ /* 0x000e680000000c00 */
[----:B-1----:R4:W-:Y:S02]  /*83d0*/  @!P0 STG.E.128 desc[UR38][R50.64+0x80], R44 ;  /* 0x0000802c32008986 */ /* 0x0029e4000c101d26 */
.L_x_8452:
[----:B------:R-:W-:Y:S05]  /*83e0*/  BSYNC B0 ;  /* 0x0000000000007941 */ /* 0x000fea0003800000 */
.L_x_8451:
[----:B------:R-:W-:Y:S01]  /*83f0*/  ISETP.GE.AND P0, PT, R211, R114, PT ;  /* 0x00000072d300720c */ /* 0x000fe20003f06270 */
[----:B------:R-:W-:-:S12]  /*8400*/  BSSY B0, `(.L_x_8453) ;  /* 0x0000012000007945 */ /* 0x000fd80003800000 */
[----:B------:R-:W-:Y:S05]  /*8410*/  @P0 BRA `(.L_x_8454) ;  /* 0x0000000000400947 */ /* 0x000fea0003800000 */
[----:B---34-:R-:W-:Y:S01]  /*8420*/  IADD3 R47, P0, R48, 0x40, RZ ;  /* 0x00000040302f7810 */ /* 0x018fe20007f1e0ff */
[----:B------:R-:W-:-:S04]  /*8430*/  IMAD.MOV.U32 R45, RZ, RZ, R105 ;  /* 0x000000ffff2d7224 */ /* 0x000fc800078e0069 */
        /* <DEDUP_REMOVED lines=14> */
.L_x_8454:
[----:B------:R-:W-:Y:S05]  /*8520*/  BSYNC B0 ;  /* 0x0000000000007941 */ /* 0x000fea0003800000 */
.L_x_8453:
[----:B------:R-:W-:Y:S01]  /*8530*/  ISETP.GE.AND P0, PT, R210, R114, PT ;  /* 0x00000072d200720c */ /* 0x000fe20003f06270 */
[----:B------:R-:W-:-:S12]  /*8540*/  BSSY B0, `(.L_x_8455) ;  /* 0x0000012000007945 */ /* 0x000fd80003800000 */
[----:B------:R-:W-:Y:S05]  /*8550*/  @P0 BRA `(.L_x_8456) ;  /* 0x0000000000400947 */ /* 0x000fea0003800000 */
[----:B-1-34-:R-:W-:Y:S01]  /*8560*/  IADD3 R47, P0, R48, 0x60, RZ ;  /* 0x00000060302f7810 */ /* 0x01afe20007f1e0ff */
[----:B------:R-:W-:Y:S02]  /*8570*/  IMAD.MOV.U32 R44, RZ, RZ, R94 ;  /* 0x000000ffff2c7224 */ /* 0x000fe400078e005e */
        /* <DEDUP_REMOVED lines=14> */
.L_x_8456:
[----:B------:R-:W-:Y:S05]  /*8660*/  BSYNC B0 ;  /* 0x0000000000007941 */ /* 0x000fea0003800000 */
.L_x_8455:
[----:B------:R-:W-:Y:S01]  /*8670*/  @!PT LDS RZ, [RZ] ;  /* 0x00000000fffff984 */ /* 0x000fe20000000800 */
[----:B------:R-:W-:Y:S01]  /*8680*/  @!PT LDS RZ, [RZ] ;  /* 0x00000000fffff984 */ /* 0x000fe20000000800 */
[----:B------:R-:W-:Y:S01]  /*8690*/  @!PT LDS RZ, [RZ] ;  /* 0x00000000fffff984 */ /* 0x000fe20000000800 */
[----:B------:R-:W-:Y:S01]  /*86a0*/  @!PT LDS RZ, [RZ] ;  /* 0x00000000fffff984 */ /* 0x000fe20000000800 */
[----:B------:R5:W-:Y:S06]  /*86b0*/  MEMBAR.ALL.CTA ;  /* 0x0000000000007992 */ /* 0x000bec0000008000 */
[----:B-----5:R-:W5:Y:S02]  /*86c0*/  FENCE.VIEW.ASYNC.S ;  /* 0x00000000000073c6 */ /* 0x020f640000000000 */
[----:B-----5:R1:W-:Y:S01]  /*86d0*/  BAR.SYNC.DEFER_BLOCKING R126, 0x80 ;  /* 0x0002007e0000751d */ /* 0x0203e20000010000 */
[----:B------:R-:W-:Y:S01]  /*86e0*/  ISETP.NE.AND P4, PT, R107, RZ, PT ;  /* 0x000000ff6b00720c */ /* 0x000fe20003f85270 */
[----:B------:R-:W-:-:S02]  /*86f0*/  VIADD R184, R184, 0x1 ;  /* 0x00000001b8b87836 */ /* 0x000fc40000000000 */
[----:B0-2---:R-:W-:-:S03]  /*8700*/  @!P3 VIADD R106, R106, 0x288c0 ;  /* 0x000288c06a6ab836 */ /* 0x005fc60000000000 */
[C---:B------:R-:W-:Y:S02]  /*8710*/  ISETP.NE.AND P0, PT, R184.reuse, 0x2, PT ;  /* 0x00000002b800780c */ /* 0x040fe40003f05270 */
[----:B------:R-:W-:Y:S02]  /*8720*/  @!P3 PRMT R106, RZ, 0x654, R106 ;  /* 0x00000654ff6ab816 */ /* 0x000fe4000000006a */
[----:B-1-34-:R-:W-:Y:S02]  /*8730*/  SEL R45, RZ, 0x1, P0 ;  /* 0x00000001ff2d7807 */ /* 0x01afe40000000000 */
[----:B------:R-:W-:Y:S02]  /*8740*/  SEL R184, R184, RZ, P0 ;  /* 0x000000ffb8b87207 */ /* 0x000fe40000000000 */
[----:B------:R-:W-:Y:S01]  /*8750*/  LOP3.LUT R192, R192, R45, RZ, 0x3c, !PT ;  /* 0x0000002dc0c07212 */ /* 0x000fe200078e3cff */
[----:B------:R0:W-:Y:S01]  /*8760*/  @!P3 SYNCS.ARRIVE.TRANS64.RED.A1T0 RZ, [R106+URZ], RZ ;  /* 0x000000ff6affb9a7 */ /* 0x0001e2000810043f */
[----:B------:R-:W-:Y:S05]  /*8770*/  @P4 BRA `(.L_x_8457) ;  /* 0xffffff9c00e44947 */ /* 0x000fea000383ffff */
[----:B------:R-:W1:Y:S01]  /*8780*/  S2R R44, SR_TID.X ;  /* 0x00000000002c7919 */ /* 0x000e620000002100 */
[----:B------:R-:W-:Y:S02]  /*8790*/  PLOP3.LUT P0, PT, PT, PT, PT, 0x8, 0x0 ;  /* 0x000000000000781c */ /* 0x000fe40003f0e170 */
[----:B-1----:R-:W-:-:S04]  /*87a0*/  SHF.R.U32.HI R44, RZ, 0x7, R44 ;  /* 0x00000007ff2c7819 */ /* 0x002fc8000001162c */
[----:B------:R-:W-:-:S13]  /*87b0*/  ISETP.NE.AND P4, PT, R44, 0x1, PT ;  /* 0x000000012c00780c */ /* 0x000fda0003f85270 */
[----:B------:R-:W-:Y:S06]  /*87c0*/  @!P4 BAR.ARV 0x9, 0x100 ;  /* 0x024400000000cb1d */ /* 0x000fec0000002000 */
.L_x_8367:
[----:B------:R-:W1:Y:S01]  /*87d0*/  LDC R0, c[0x0][0x448] ;  /* 0x00011200ff007b82 */ /* 0x000e620000000800 */
[----:B------:R-:W-:-:S07]  /*87e0*/  IADD3 R5, R188, 0x1, -R187 ;  /* 0x00000001bc057810 */ /* 0x000fce0007ffe8bb */
[----:B------:R-:W2:Y:S01]  /*87f0*/  LDC.64 R6, c[0x0][0x9e0] ;  /* 0x00027800ff067b82 */ /* 0x000ea20000000a00 */
[----:B-1----:R-:W-:Y:S01]  /*8800*/  ISETP.NE.AND P1, PT, R0, 0x1, PT ;  /* 0x000000010000780c */ /* 0x002fe20003f25270 */
[----:B------:R-:W-:Y:S01]  /*8810*/  VIADD R0, R193, 0x7f ;  /* 0x0000007fc1007836 */ /* 0x000fe20000000000 */
[----:B--2---:R-:W-:-:S11]  /*8820*/  ISETP.GE.AND P2, PT, R7, 0x1, PT ;  /* 0x000000010700780c */ /* 0x004fd60003f46270 */
[----:B------:R-:W1:Y:S08]  /*8830*/  @P1 LDC R3, c[0x0][0x44c] ;  /* 0x00011300ff031b82 */ /* 0x000e700000000800 */
[----:B------:R-:W2:Y:S01]  /*8840*/  @P1 LDC R4, c[0x0][0x450] ;  /* 0x00011400ff041b82 */ /* 0x000ea20000000800 */
[----:B-1----:R-:W-:-:S05]  /*8850*/  @P1 IMAD.HI.U32 R3, R0, R3, RZ ;  /* 0x0000000300031227 */ /* 0x002fca00078e00ff */
[----:B--2---:R-:W-:-:S05]  /*8860*/  @P1 SHF.R.U32.HI R0, RZ, R4, R3 ;  /* 0x00000004ff001219 */ /* 0x004fca0000011603 */
[----:B------:R-:W-:Y:S01]  /*8870*/  IMAD.IADD R5, R5, 0x1, R0 ;  /* 0x0000000105057824 */ /* 0x000fe200078e0200 */
[----:B------:R-:W-:Y:S06]  /*8880*/  @P0 BRA `(.L_x_8458) ;  /* 0x00000000000c0947 */ /* 0x000fec0003800000 */
[----:B------:R-:W1:Y:S01]  /*8890*/  FENCE.VIEW.ASYNC.G ;  /* 0x00000000000073c6 */ /* 0x000e620000000100 */
[----:B------:R-:W-:Y:S05]  /*88a0*/  WARPSYNC.ALL ;  /* 0x0000000000007948 */ /* 0x000fea0003800000 */
[----:B-1----:R-:W-:Y:S06]  /*88b0*/  BAR.ARV 0xc, 0x180 ;  /* 0x0306000000007b1d */ /* 0x002fec0000002000 */
.L_x_8458:
[----:B------:R-:W-:Y:S01]  /*88c0*/  IMAD.IADD R0, R5, 0x1, R6 ;  /* 0x0000000105007824 */ /* 0x000fe200078e0206 */
[----:B------:R-:W-:Y:S06]  /*88d0*/  @!P2 BRA `(.L_x_8459) ;  /* 0x000000000048a947 */ /* 0x000fec0003800000 */
[C---:B------:R-:W-:Y:S01]  /*88e0*/  ISETP.GT.AND P0, PT, R5.reuse, RZ, PT ;  /* 0x000000ff0500720c */ /* 0x040fe20003f04270 */
[----:B------:R-:W-:Y:S01]  /*88f0*/  BSSY B0, `(.L_x_8460) ;  /* 0x000000e000007945 */ /* 0x000fe20003800000 */
[----:B------:R-:W-:-:S11]  /*8900*/  VIADD R3, R5, 0xffffffff ;  /* 0xffffffff05037836 */ /* 0x000fd60000000000 */
[----:B------:R-:W-:Y:S05]  /*8910*/  @P0 BRA `(.L_x_8461) ;  /* 0x00000000001c0947 */ /* 0x000fea0003800000 */
[----:B------:R-:W-:Y:S02]  /*8920*/  ISETP.NE.AND P0, PT, R7, 0x1, PT ;  /* 0x000000010700780c */ /* 0x000fe40003f05270 */
[----:B------:R-:W-:-:S11]  /*8930*/  IADD3 R3, -R5, RZ, RZ ;  /* 0x000000ff05037210 */ /* 0x000fd60007ffe1ff */
[----:B------:R-:W1:Y:S02]  /*8940*/  @P0 LDC.64 R8, c[0x0][0x9e8] ;  /* 0x00027a00ff080b82 */ /* 0x000e640000000a00 */
[----:B-1----:R-:W-:-:S05]  /*8950*/  @P0 IMAD.HI.U32 R4, R3, R8, RZ ;  /* 0x0000000803040227 */ /* 0x002fca00078e00ff */
[----:B------:R-:W-:-:S04]  /*8960*/  @P0 SHF.R.U32.HI R3, RZ, R9, R4 ;  /* 0x00000009ff030219 */ /* 0x000fc80000011604 */
[----:B------:R-:W-:Y:S01]  /*8970*/  LOP3.LUT R3, RZ, R3, RZ, 0x33, !PT ;  /* 0x00000003ff037212 */ /* 0x000fe200078e33ff */
[----:B------:R-:W-:Y:S06]  /*8980*/  BRA `(.L_x_8462) ;  /* 0x0000000000107947 */ /* 0x000fec0003800000 */
.L_x_8461:
[----:B------:R-:W-:-:S13]  /*8990*/  ISETP.NE.AND P0, PT, R7, 0x1, PT ;  /* 0x000000010700780c */ /* 0x000fda0003f05270 */
[----:B------:R-:W1:Y:S02]  /*89a0*/  @P0 LDC.64 R4, c[0x0][0x9e8] ;  /* 0x00027a00ff040b82 */ /* 0x000e640000000a00 */
[----:B-1----:R-:W-:-:S05]  /*89b0*/  @P0 IMAD.HI.U32 R4, R3, R4, RZ ;  /* 0x0000000403040227 */ /* 0x002fca00078e00ff */
[----:B------:R-:W-:-:S07]  /*89c0*/  @P0 SHF.R.U32.HI R3, RZ, R5, R4 ;  /* 0x00000005ff030219 */ /* 0x000fce0000011604 */
.L_x_8462:
[----:B------:R-:W-:Y:S05]  /*89d0*/  BSYNC B0 ;  /* 0x0000000000007941 */ /* 0x000fea0003800000 */
.L_x_8460:
[----:B------:R-:W-:-:S05]  /*89e0*/  IMAD R3, R3, R7, R7 ;  /* 0x0000000703037224 */ /* 0x000fca00078e0207 */
[----:B------:R-:W-:-:S07]  /*89f0*/  VIMNMX R0, R0, R3, PT ;  /* 0x0000000300007248 */ /* 0x000fce0003fe0100 */
.L_x_8459:
[----:B------:R-:W1:Y:S01]  /*8a00*/  @P1 LDC R4, c[0x0][0x44c] ;  /* 0x00011300ff041b82 */ /* 0x000e620000000800 */
[----:B------:R-:W-:Y:S01]  /*8a10*/  VIADD R0, R0, 0x7f ;  /* 0x0000007f00007836 */ /* 0x000fe20000000000 */
[----:B------:R-:W-:-:S04]  /*8a20*/  ULDC UR4, c[0x0][0x9dc] ;  /* 0x0002770000047ab9 */ /* 0x000fc80000000800 */
[----:B------:R-:W-:Y:S02]  /*8a30*/  SHF.R.S32.HI R3, RZ, 0x1f, R0 ;  /* 0x0000001fff037819 */ /* 0x000fe40000011400 */
[----:B------:R-:W2:Y:S02]  /*8a40*/  @P1 LDC R6, c[0x0][0x450] ;  /* 0x00011400ff061b82 */ /* 0x000ea40000000800 */
[----:B------:R-:W-:-:S04]  /*8a50*/  LEA.HI R3, R3, R0, RZ, 0x7 ;  /* 0x0000000003037211 */ /* 0x000fc800078f38ff */
[----:B------:R-:W-:-:S04]  /*8a60*/  SHF.R.S32.HI R0, RZ, 0x7, R3 ;  /* 0x00000007ff007819 */ /* 0x000fc80000011403 */
[----:B------:R-:W-:Y:S01]  /*8a70*/  VIMNMX R129, R129, R0, PT ;  /* 0x0000000081817248 */ /* 0x000fe20003fe0100 */
[----:B-1----:R-:W-:-:S04]  /*8a80*/  @P1 IMAD.HI.U32 R5, R193, R4, RZ ;  /* 0x00000004c1051227 */ /* 0x002fc800078e00ff */
[----:B------:R-:W-:Y:S01]  /*8a90*/  IMAD.MOV.U32 R4, RZ, RZ, R193 ;  /* 0x000000ffff047224 */ /* 0x000fe200078e00c1 */
        /* <DEDUP_REMOVED lines=14> */
.L_x_8465:
[----:B------:R-:W-:-:S13]  /*8b80*/  ISETP.NE.AND P0, PT, R7, 0x1, PT ;  /* 0x000000010700780c */ /* 0x000fda0003f05270 */
[----:B------:R-:W1:Y:S02]  /*8b90*/  @P0 LDC.64 R4, c[0x0][0x9e8] ;  /* 0x00027a00ff040b82 */ /* 0x000e640000000a00 */
[----:B-1----:R-:W-:-:S05]  /*8ba0*/  @P0 IMAD.HI.U32 R4, R3, R4, RZ ;  /* 0x0000000403040227 */ /* 0x002fca00078e00ff */
[----:B------:R-:W-:-:S07]  /*8bb0*/  @P0 SHF.R.U32.HI R3, RZ, R5, R4 ;  /* 0x00000005ff030219 */ /* 0x000fce0000011604 */
.L_x_8466:
[----:B------:R-:W-:Y:S05]  /*8bc0*/  BSYNC B0 ;  /* 0x0000000000007941 */ /* 0x000fea0003800000 */
.L_x_8464:
[----:B------:R-:W-:-:S05]  /*8bd0*/  IMAD R3, R3, R7, RZ ;  /* 0x0000000703037224 */ /* 0x000fca00078e02ff */
[----:B------:R-:W-:-:S07]  /*8be0*/  VIMNMX R0, R0, R3, !PT ;  /* 0x0000000300007248 */ /* 0x000fce0007fe0100 */
.L_x_8463:
[----:B------:R-:W-:Y:S01]  /*8bf0*/  SHF.R.S32.HI R5, RZ, 0x1f, R0 ;  /* 0x0000001fff057819 */ /* 0x000fe20000011400 */
[----:B------:R-:W-:Y:S01]  /*8c00*/  IMAD.MOV.U32 R3, RZ, RZ, RZ ;  /* 0x000000ffff037224 */ /* 0x000fe200078e00ff */
[----:B------:R-:W-:Y:S02]  /*8c10*/  PLOP3.LUT P0, PT, PT, PT, PT, 0x80, 0x0 ;  /* 0x000000000000781c */ /* 0x000fe40003f0f070 */
[----:B------:R-:W-:Y:S02]  /*8c20*/  CS2R R20, SRZ ;  /* 0x0000000000147805 */ /* 0x000fe4000001ff00 */
[----:B------:R-:W-:Y:S02]  /*8c30*/  LEA.HI R5, R5, R0, RZ, 0x7 ;  /* 0x0000000005057211 */ /* 0x000fe400078f38ff */
[----:B------:R-:W-:Y:S02]  /*8c40*/  CS2R R150, SRZ ;  /* 0x0000000000967805 */ /* 0x000fe4000001ff00 */
[----:B------:R-:W-:-:S02]  /*8c50*/  CS2R R148, SRZ ;  /* 0x0000000000947805 */ /* 0x000fc4000001ff00 */
[----:B------:R-:W-:Y:S02]  /*8c60*/  CS2R R146, SRZ ;  /* 0x0000000000927805 */ /* 0x000fe4000001ff00 */
[----:B------:R-:W-:Y:S02]  /*8c70*/  SHF.R.S32.HI R5, RZ, 0x7, R5 ;  /* 0x00000007ff057819 */ /* 0x000fe40000011405 */
[----:B------:R-:W-:Y:S02]  /*8c80*/  CS2R R144, SRZ ;  /* 0x0000000000907805 */ /* 0x000fe4000001ff00 */
[----:B------:R-:W-:Y:S01]  /*8c90*/  CS2R R38, SRZ ;  /* 0x0000000000267805 */ /* 0x000fe2000001ff00 */
[----:B------:R-:W-:Y:S01]  /*8ca0*/  IMAD.MOV.U32 R142, RZ, RZ, RZ ;  /* 0x000000ffff8e7224 */ /* 0x000fe200078e00ff */
[----:B------:R-:W-:Y:S01]  /*8cb0*/  VIMNMX R196, RZ, R5, !PT ;  /* 0x00000005ffc47248 */ /* 0x000fe20007fe0100 */
[----:B------:R-:W-:Y:S01]  /*8cc0*/  IMAD.MOV.U32 R141, RZ, RZ, RZ ;  /* 0x000000ffff8d7224 */ /* 0x000fe200078e00ff */
[----:B------:R-:W-:Y:S01]  /*8cd0*/  CS2R R36, SRZ ;  /* 0x0000000000247805 */ /* 0x000fe2000001ff00 */
[----:B------:R-:W-:Y:S01]  /*8ce0*/  IMAD.MOV.U32 R138, RZ, RZ, RZ ;  /* 0x000000ffff8a7224 */ /* 0x000fe200078e00ff */
[----:B------:R-:W-:Y:S01]  /*8cf0*/  ISETP.GT.AND P1, PT, R129, R196, PT ;  /* 0x000000c48100720c */ /* 0x000fe20003f24270 */
[----:B------:R-:W-:Y:S01]  /*8d00*/  IMAD.MOV.U32 R137, RZ, RZ, RZ ;  /* 0x000000ffff897224 */ /* 0x000fe200078e00ff */
        /* <DEDUP_REMOVED lines=16> */
[----:B0-----:R-:W-:-:S02]  /*8e10*/  CS2R R106, SRZ ;  /* 0x00000000006a7805 */ /* 0x001fc4000001ff00 */
[----:B------:R-:W-:Y:S02]  /*8e20*/  CS2R R104, SRZ ;  /* 0x0000000000687805 */ /* 0x000fe4000001ff00 */
[----:B------:R-:W-:Y:S02]  /*8e30*/  CS2R R102, SRZ ;  /* 0x0000000000667805 */ /* 0x000fe4000001ff00 */
[----:B------:R-:W-:Y:S02]  /*8e40*/  CS2R R100, SRZ ;  /* 0x0000000000647805 */ /* 0x000fe4000001ff00 */
[----:B------:R-:W-:Y:S02]  /*8e50*/  CS2R R98, SRZ ;  /* 0x0000000000627805 */ /* 0x000fe4000001ff00 */
[----:B------:R-:W-:Y:S02]  /*8e60*/  CS2R R96, SRZ ;  /* 0x0000000000607805 */ /* 0x000fe4000001ff00 */
[----:B------:R-:W-:Y:S01]  /*8e70*/  CS2R R6, SRZ ;  /* 0x0000000000067805 */ /* 0x000fe2000001ff00 */
[----:B------:R-:W-:Y:S01]  /*8e80*/  IMAD.MOV.U32 R94, RZ, RZ, RZ ;  /* 0x000000ffff5e7224 */ /* 0x000fe200078e00ff */
[----:B------:R-:W-:-:S02]  /*8e90*/  MOV R93, RZ ;  /* 0x000000ff005d7202 */ /* 0x000fc40000000f00 */
[----:B------:R-:W-:Y:S02]  /*8ea0*/  CS2R R90, SRZ ;  /* 0x00000000005a7805 */ /* 0x000fe4000001ff00 */
[----:B------:R-:W-:Y:S01]  /*8eb0*/  CS2R R88, SRZ ;  /* 0x0000000000587805 */ /* 0x000fe2000001ff00 */
[----:B------:R-:W-:Y:S06]  /*8ec0*/  @!P1 BRA `(.L_x_8467) ;  /* 0x0000011800309947 */ /* 0x000fec0003800000 */
[----:B------:R-:W-:-:S03]  /*8ed0*/  UMOV UR4, 0xffffffff ;  /* 0xffffffff00047882 */ /* 0x000fc60000000000 */
[----:B------:R-:W-:Y:S05]  /*8ee0*/  BRA.DIV UR4, `(.L_x_8468) ;  /* 0x000001b604c47947 */ /* 0x000fea000b800000 */
[----:B------:R0:W1:Y:S02]  /*8ef0*/  SHFL.IDX PT, R194, R222, RZ, 0x1f ;  /* 0x00001fffdec27589 */ /* 0x00006400000e0000 */
.L_x_8799:
[----:B-1----:R-:W-:Y:S02]  /*8f00*/  LEA.HI R0, R194, R194, RZ, 0x1 ;  /* 0x000000c2c2007211 */ /* 0x002fe400078f08ff */
[----:B------:R-:W-:Y:S02]  /*8f10*/  LOP3.LUT P0, RZ, R217, 0x3ff, RZ, 0xc0, !PT ;  /* 0x000003ffd9ff7812 */ /* 0x000fe4000780c0ff */
[----:B------:R-:W-:Y:S02]  /*8f20*/  LOP3.LUT R3, R0, 0x1e, RZ, 0xc0, !PT ;  /* 0x0000001e00037812 */ /* 0x000fe400078ec0ff */
[----:B------:R-:W-:-:S03]  /*8f30*/  P2R R24, PR, RZ, 0x1 ;  /* 0x00000001ff187803 */ /* 0x000fc60000000000 */
[----:B------:R-:W-:-:S04]  /*8f40*/  IMAD.IADD R0, R194, 0x1, -R3 ;  /* 0x00000001c2007824 */ /* 0x000fc800078e0a03 */
[----:B------:R-:W-:-:S05]  /*8f50*/  IMAD R0, R0, 0x2000, R217 ;  /* 0x0000200000007824 */ /* 0x000fca00078e02d9 */
[----:B------:R-:W-:-:S04]  /*8f60*/  SHF.R.U32.HI R0, RZ, 0x4, R0 ;  /* 0x00000004ff007819 */ /* 0x000fc80000011600 */
[----:B------:R-:W-:Y:S01]  /*8f70*/  LOP3.LUT R42, R0, 0x3fff, RZ, 0xc0, !PT ;  /* 0x00003fff002a7812 */ /* 0x000fe200078ec0ff */
[----:B------:R-:W-:Y:S06]  /*8f80*/  @!P0 BRA `(.L_x_8469) ;  /* 0x0000000000408947 */ /* 0x000fec0003800000 */
[----:B------:R-:W-:Y:S01]  /*8f90*/  MOV R0, 0x0 ;  /* 0x0000000000007802 */ /* 0x000fe20000000f00 */
[----:B------:R-:W-:Y:S01]  /*8fa0*/  ULDC.64 UR4, c[0x4][0x1b8] ;  /* 0x01006e0000047ab9 */ /* 0x000fe20000000a00 */
[----:B------:R-:W-:Y:S01]  /*8fb0*/  ULDC.64 UR6, c[0x4][0x1c0] ;  /* 0x0100700000067ab9 */ /* 0x000fe20000000a00 */
[----:B------:R-:W-:Y:S01]  /*8fc0*/  IMAD.U32 R4, RZ, RZ, UR4 ;  /* 0x00000004ff047e24 */ /* 0x000fe2000f8e00ff */
[----:B------:R1:W2:Y:S01]  /*8fd0*/  LDC.64 R14, c[0x4][R0] ;  /* 0x01000000000e7b82 */ /* 0x0002a20000000a00 */
        /* <DEDUP_REMOVED lines=8> */
[----:B-1----:R-:W-:-:S07]  /*9060*/  IMAD.MOV.U32 R13, RZ, RZ, RZ ;  /* 0x000000ffff0d7224 */ /* 0x002fce00078e00ff */
[----:B------:R-:W-:-:S07]  /*9070*/  LEPC R20, `(.L_x_8469) ;  /* 0x000000001014794e */ /* 0x000fce0000000000 */
[----:B0-2--5:R-:W-:Y:S05]  /*9080*/  CALL.ABS.NOINC R14 ;  /* 0x000000000e007343 */ /* 0x025fea0003c00000 */
.L_x_8469:
[----:B------:R-:W-:Y:S02]  /*9090*/  ULDC UR4, c[0x0][0x3f4] ;  /* 0x0000fd0000047ab9 */ /* 0x000fe40000000800 */
[----:B------:R-:W-:-:S13]  /*90a0*/  ISETP.LT.AND P0, PT, RZ, UR4, PT ;  /* 0x00000004ff007c0c */ /* 0x000fda000bf01270 */
[----:B------:R-:W-:Y:S05]  /*90b0*/  @P0 BRA `(.L_x_8470) ;  /* 0x00000000003c0947 */ /* 0x000fea0003800000 */
[----:B------:R-:W-:-:S04]  /*90c0*/  LEA.HI R0, R213, R213, RZ, 0x1 ;  /* 0x000000d5d5007211 */ /* 0x000fc800078f08ff */
[----:B------:R-:W-:-:S05]  /*90d0*/  LOP3.LUT R0, R0, 0xfffffffe, RZ, 0xc0, !PT ;  /* 0xfffffffe00007812 */ /* 0x000fca00078ec0ff */
[----:B------:R-:W-:-:S05]  /*90e0*/  IMAD.IADD R0, R213, 0x1, -R0 ;  /* 0x00000001d5007824 */ /* 0x000fca00078e0a00 */
[----:B------:R-:W-:-:S04]  /*90f0*/  SHF.L.U32 R3, R0, 0x1f, RZ ;  /* 0x0000001f00037819 */ /* 0x000fc800000006ff */
[----:B------:R1:W2:Y:S03]  /*9100*/  SYNCS.PHASECHK.TRANS64.TRYWAIT P0, [R2+URZ+0x28800], R3 ;  /* 0x02880003020075a7 */ /* 0x0002a6000800017f */
[----:B--2---:R-:W-:Y:S05]  /*9110*/  @!P0 NANOSLEEP.SYNCS 0x989680 ;  /* 0x009896800000895d */ /* 0x004fea0003900000 */
[----:B------:R-:W2:Y:S01]  /*9120*/  @!P0 SYNCS.PHASECHK.TRANS64 P0, [R2+URZ+0x28800], R3 ;  /* 0x02880003020085a7 */ /* 0x000ea2000800007f */
[----:B------:R-:W-:Y:S04]  /*9130*/  BSSY B0, `(.L_x_8471) ;  /* 0x0000006000007945 */ /* 0x000fe80003800000 */
[----:B--2---:R-:W-:Y:S05]  /*9140*/  @P0 BRA `(.L_x_8472) ;  /* 0x0000000000100947 */ /* 0x004fea0003800000 */
.L_x_8473:
[----:B--2---:R2:W3:Y:S02]  /*9150*/  SYNCS.PHASECHK.TRANS64.TRYWAIT P0, [R2+URZ+0x28800], R3 ;  /* 0x02880003020075a7 */ /* 0x0044e4000800017f */
[----:B---3--:R-:W-:Y:S05]  /*9160*/  @!P0 NANOSLEEP.SYNCS 0x989680 ;  /* 0x009896800000895d */ /* 0x008fea0003900000 */
[----:B------:R-:W3:Y:S02]  /*9170*/  @!P0 SYNCS.PHASECHK.TRANS64 P0, [R2+URZ+0x28800], R3 ;  /* 0x02880003020085a7 */ /* 0x000ee4000800007f */
[----:B---3--:R-:W-:Y:S05]  /*9180*/  @!P0 BRA `(.L_x_8473) ;  /* 0xfffffffc00f08947 */ /* 0x008fea000383ffff */
.L_x_8472:
[----:B------:R-:W-:Y:S05]  /*9190*/  BSYNC B0 ;  /* 0x0000000000007941 */ /* 0x000fea0003800000 */
.L_x_8471:
[----:B------:R-:W-:Y:S05]  /*91a0*/  BRA `(.L_x_8474) ;  /* 0x0000004c00907947 */ /* 0x000fea0003800000 */
.L_x_8470:
[----:B------:R-:W-:Y:S01]  /*91b0*/  ISETP.NE.AND P0, PT, R24, RZ, PT ;  /* 0x000000ff1800720c */ /* 0x000fe20003f05270 */
[----:B------:R-:W-:Y:S01]  /*91c0*/  ULDC.64 UR4, c[0x0][0x3f8] ;  /* 0x0000fe0000047ab9 */ /* 0x000fe20000000a00 */
[----:B-----5:R-:W-:Y:S01]  /*91d0*/  SHF.R.S32.HI R0, RZ, 0x1f, R115 ;  /* 0x0000001fff007819 */ /* 0x020fe20000011473 */
[----:B------:R-:W-:Y:S01]  /*91e0*/  ULDC.64 UR6, c[0x0][0x408] ;  /* 0x0001020000067ab9 */ /* 0x000fe20000000a00 */
[----:B------:R-:W-:-:S04]  /*91f0*/  IMAD.WIDE.U32 R24, R115, UR4, RZ ;  /* 0x0000000473187c25 */ /* 0x000fc8000f8e00ff */
[C---:B------:R-:W-:Y:S02]  /*9200*/  IMAD R4, R0.reuse, UR4, RZ ;  /* 0x0000000400047c24 */ /* 0x040fe4000f8e02ff */
[----:B------:R-:W-:Y:S02]  /*9210*/  IMAD R0, R0, UR6, RZ ;  /* 0x0000000600007c24 */ /* 0x000fe4000f8e02ff */
[C---:B------:R-:W-:Y:S02]  /*9220*/  IMAD R29, R115.reuse, UR5, R4 ;  /* 0x00000005731d7c24 */ /* 0x040fe4000f8e0204 */
[C---:B------:R-:W-:Y:S02]  /*9230*/  IMAD R31, R115.reuse, UR7, R0 ;  /* 0x00000007731f7c24 */ /* 0x040fe4000f8e0200 */
[----:B------:R-:W-:-:S04]  /*9240*/  IMAD.WIDE.U32 R26, R115, UR6, RZ ;  /* 0x00000006731a7c25 */ /* 0x000fc8000f8e00ff */
[----:B------:R-:W-:Y:S02]  /*9250*/  IMAD.IADD R29, R29, 0x1, R25 ;  /* 0x000000011d1d7824 */ /* 0x000fe400078e0219 */
[----:B------:R-:W-:Y:S01]  /*9260*/  IMAD.IADD R31, R31, 0x1, R27 ;  /* 0x000000011f1f7824 */ /* 0x000fe200078e021b */
[----:B------:R-:W-:Y:S06]  /*9270*/  @!P0 BRA `(.L_x_8475) ;  /* 0x0000000000408947 */ /* 0x000fec0003800000 */
[----:B------:R-:W-:Y:S01]  /*9280*/  MOV R0, 0x0 ;  /* 0x0000000000007802 */ /* 0x000fe20000000f00 */
[----:B------:R-:W-:Y:S01]  /*9290*/  ULDC.64 UR4, c[0x4][0x1b8] ;  /* 0x01006e0000047ab9 */ /* 0x000fe20000000a00 */
[----:B------:R-:W-:Y:S01]  /*92a0*/  ULDC.64 UR6, c[0x4][0xa8] ;  /* 0x01002a0000067ab9 */ /* 0x000fe20000000a00 */
[----:B------:R-:W-:Y:S01]  /*92b0*/  IMAD.U32 R4, RZ, RZ, UR4 ;  /* 0x00000004ff047e24 */ /* 0x000fe2000f8e00ff */
[----:B------:R1:W2:Y:S01]  /*92c0*/  LDC.64 R14, c[0x4][R0] ;  /* 0x01000000000e7b82 */ /* 0x0002a20000000a00 */
        /* <DEDUP_REMOVED lines=10> */
[----:B0-2---:R-:W-:Y:S05]  /*9370*/  CALL.ABS.NOINC R14 ;  /* 0x000000000e007343 */ /* 0x005fea0003c00000 */
.L_x_8475:
[----:B------:R-:W-:Y:S01]  /*9380*/  ULDC.U8 UR4, c[0x0][0x410] ;  /* 0x0001040000047ab9 */ /* 0x000fe20000000000 */
[----:B------:R-:W-:Y:S01]  /*9390*/  IMAD.IADD R55, R23, 0x1, R193 ;  /* 0x0000000117377824 */ /* 0x000fe200078e02c1 */
[----:B------:R-:W-:Y:S01]  /*93a0*/  ISETP.NE.AND P0, PT, RZ, UR4, PT ;  /* 0x00000004ff007c0c */ /* 0x000fe2000bf05270 */
[----:B------:R-:W-:Y:S02]  /*93b0*/  BSSY B0, `(.L_x_8476) ;  /* 0x00004bb000007945 */ /* 0x000fe40003800000 */
[----:B------:R-:W-:-:S10]  /*93c0*/  IMAD R3, R207, 0x20, R55 ;  /* 0x00000020cf037824 */ /* 0x000fd400078e0237 */
[----:B------:R-:W-:Y:S05]  /*93d0*/  @!P0 BRA `(.L_x_8477) ;  /* 0x0000002400b48947 */ /* 0x000fea0003800000 */
[----:B------:R-:W1:Y:S01]  /*93e0*/  LDC R64, c[0x0][0x448] ;  /* 0x00011200ff407b82 */ /* 0x000e620000000800 */
[----:B------:R-:W-:Y:S01]  /*93f0*/  ULDC.64 UR4, c[0x0][0x3f8] ;  /* 0x0000fe0000047ab9 */ /* 0x000fe20000000a00 */
[----:B------:R-:W-:Y:S01]  /*9400*/  ULDC.64 UR6, c[0x0][0x408] ;  /* 0x0001020000067ab9 */ /* 0x000fe20000000a00 */
[----:B------:R-:W-:Y:S02]  /*9410*/  IMAD.MOV.U32 R6, RZ, RZ, R24 ;  /* 0x000000ffff067224 */ /* 0x000fe400078e0018 */
[----:B------:R-:W-:Y:S02]  /*9420*/  IMAD.MOV.U32 R7, RZ, RZ, R29 ;  /* 0x000000ffff077224 */ /* 0x000fe400078e001d */
[----:B------:R-:W-:Y:S02]  /*9430*/  IMAD.MOV.U32 R8, RZ, RZ, R26 ;  /* 0x000000ffff087224 */ /* 0x000fe400078e001a */
[----:B------:R-:W-:Y:S01]  /*9440*/  IMAD.MOV.U32 R9, RZ, RZ, R31 ;  /* 0x000000ffff097224 */ /* 0x000fe200078e001f */
[----:B-1----:R-:W-:-:S13]  /*9450*/  ISETP.NE.AND P0, PT, R64, 0x1, PT ;  /* 0x000000014000780c */ /* 0x002fda0003f05270 */
[----:B------:R-:W1:Y:S08]  /*9460*/  @P0 LDC R0, c[0x0][0x44c] ;  /* 0x00011300ff000b82 */ /* 0x000e700000000800 */
[----:B------:R-:W2:Y:S01]  /*9470*/  @P0 LDC R5, c[0x0][0x450] ;  /* 0x00011400ff050b82 */ /* 0x000ea20000000800 */
[----:B-1----:R-:W-:-:S05]  /*9480*/  @P0 IMAD.HI.U32 R0, R3, R0, RZ ;  /* 0x0000000003000227 */ /* 0x002fca00078e00ff */
[----:B--2---:R-:W-:-:S04]  /*9490*/  @P0 SHF.R.U32.HI R3, RZ, R5, R0 ;  /* 0x00000005ff030219 */ /* 0x004fc80000011600 */
        /* <DEDUP_REMOVED lines=17> */
[----:B------:R1:W2:Y:S04]  /*95b0*/  SHFL.IDX PT, R0, R6, RZ, 0x181f ;  /* 0x00181fff06007589 */ /* 0x0002a800000e0000 */
[----:B------:R1:W3:Y:S04]  /*95c0*/  SHFL.IDX PT, R3, R5, RZ, 0x181f ;  /* 0x00181fff05037589 */ /* 0x0002e800000e0000 */
[----:B------:R1:W4:Y:S04]  /*95d0*/  SHFL.IDX PT, R4, R8, RZ, 0x181f ;  /* 0x00181fff08047589 */ /* 0x00032800000e0000 */
[----:B------:R1:W0:Y:S02]  /*95e0*/  SHFL.IDX PT, R14, R7, RZ, 0x181f ;  /* 0x00181fff070e7589 */ /* 0x00022400000e0000 */
.L_x_8805:
[----:B------:R-:W-:Y:S01]  /*95f0*/  IMAD R64, R187, R64, RZ ;  /* 0x00000040bb407224 */ /* 0x000fe200078e02ff */
[----:B------:R-:W-:Y:S01]  /*9600*/  BSSY B1, `(.L_x_8479) ;  /* 0x000001e000017945 */ /* 0x000fe20003800000 */
[----:B------:R-:W-:Y:S02]  /*9610*/  CS2R R48, SRZ ;  /* 0x0000000000307805 */ /* 0x000fe4000001ff00 */
[----:B------:R-:W-:Y:S02]  /*9620*/  CS2R R44, SRZ ;  /* 0x00000000002c7805 */ /* 0x000fe4000001ff00 */
[----:B------:R-:W-:Y:S02]  /*9630*/  CS2R R46, SRZ ;  /* 0x00000000002e7805 */ /* 0x000fe4000001ff00 */
[----:B------:R-:W-:Y:S02]  /*9640*/  ISETP.GE.AND P0, PT, R55, R64, PT ;  /* 0x000000403700720c */ /* 0x000fe40003f06270 */
[----:B------:R-:W-:-:S11]  /*9650*/  CS2R R40, SRZ ;  /* 0x0000000000287805 */ /* 0x000fd6000001ff00 */
[----:B------:R-:W-:Y:S05]  /*9660*/  @P0 BRA `(.L_x_8480) ;  /* 0x00000000005c0947 */ /* 0x000fea0003800000 */
[----:B------:R-:W-:Y:S01]  /*9670*/  ULDC UR4, c[0x0][0x3f4] ;  /* 0x0000fd0000047ab9 */ /* 0x000fe20000000800 */
[----:B------:R-:W-:Y:S02]  /*9680*/  CS2R R40, SRZ ;  /* 0x0000000000287805 */ /* 0x000fe4000001ff00 */
[----:B------:R-:W-:Y:S02]  /*9690*/  ISETP.GE.AND P4, PT, R18, UR4, PT ;  /* 0x0000000412007c0c */ /* 0x000fe4000bf86270 */
[----:B------:R-:W-:Y:S02]  /*96a0*/  CS2R R44, SRZ ;  /* 0x00000000002c7805 */ /* 0x000fe4000001ff00 */
[----:B------:R-:W-:Y:S02]  /*96b0*/  ISETP.GE.AND P5, PT, R185, UR4, PT ;  /* 0x00000004b9007c0c */ /* 0x000fe4000bfa6270 */
[----:B------:R-:W-:-:S07]  /*96c0*/  CS2R R46, SRZ ;  /* 0x00000000002e7805 */ /* 0x000fce000001ff00 */
[----:B------:R-:W-:-:S04]  /*96d0*/  @!P4 SHF.L.U32 R12, R18, 0x1, RZ ;  /* 0x00000001120cc819 */ /* 0x000fc800000006ff */
[----:B------:R-:W-:Y:S01]  /*96e0*/  @!P5 IMAD.SHL.U32 R15, R185, 0x2, RZ ;  /* 0x00000002b90fd824 */ /* 0x000fe200078e00ff */
[----:B------:R-:W-:Y:S02]  /*96f0*/  @!P4 SHF.L.U64.HI R13, R18, 0x1, R19 ;  /* 0x00000001120dc819 */ /* 0x000fe40000010213 */
[-C--:B---3--:R-:W-:Y:S02]  /*9700*/  @!P4 IADD3 R10, P0, R3, R12.reuse, RZ ;  /* 0x0000000c030ac210 */ /* 0x088fe40007f1e0ff */
[----:B0-----:R-:W-:Y:S02]  /*9710*/  @!P4 IADD3 R12, P1, R14, R12, RZ ;  /* 0x0000000c0e0cc210 */ /* 0x001fe40007f3e0ff */
[----:B------:R-:W-:Y:S01]  /*9720*/  @!P5 SHF.L.U64.HI R9, R185, 0x1, R216 ;  /* 0x00000001b909d819 */ /* 0x000fe200000102d8 */
[----:B--2---:R-:W-:Y:S01]  /*9730*/  @!P4 IMAD.X R11, R0, 0x1, R13, P0 ;  /* 0x00000001000bc824 */ /* 0x004fe200000e060d */
[----:B------:R-:W-:Y:S02]  /*9740*/  @!P5 IADD3 R20, P2, R3, R15, RZ ;  /* 0x0000000f0314d210 */ /* 0x000fe40007f5e0ff */
[----:B------:R-:W-:-:S02]  /*9750*/  CS2R R48, SRZ ;  /* 0x0000000000307805 */ /* 0x000fc4000001ff00 */
[----:B------:R-:W-:Y:S01]  /*9760*/  @!P5 IADD3 R14, P3, R14, R15, RZ ;  /* 0x0000000f0e0ed210 */ /* 0x000fe20007f7e0ff */
[----:B----4-:R-:W-:Y:S01]  /*9770*/  @!P4 IMAD.X R13, R4, 0x1, R13, P1 ;  /* 0x00000001040dc824 */ /* 0x010fe200008e060d */
[----:B------:R0:W5:Y:S01]  /*9780*/  @!P4 LD.E.64 R46, desc[UR38][R10.64] ;  /* 0x000000260a2ec980 */ /* 0x000162000c101b00 */
[--C-:B------:R-:W-:Y:S02]  /*9790*/  @!P5 IMAD.X R21, R0, 0x1, R9.reuse, P2 ;  /* 0x000000010015d824 */ /* 0x100fe400010e0609 */
[----:B------:R-:W-:Y:S01]  /*97a0*/  @!P5 IMAD.X R15, R4, 0x1, R9, P3 ;  /* 0x00000001040fd824 */ /* 0x000fe200018e0609 */
[----:B------:R0:W5:Y:S04]  /*97b0*/  @!P4 LD.E.64 R48, desc[UR38][R12.64] ;  /* 0x000000260c30c980 */ /* 0x000168000c101b00 */
[----:B------:R0:W5:Y:S04]  /*97c0*/  @!P5 LD.E.64 R40, desc[UR38][R20.64] ;  /* 0x000000261428d980 */ /* 0x000168000c101b00 */
[----:B------:R0:W5:Y:S02]  /*97d0*/  @!P5 LD.E.64 R44, desc[UR38][R14.64] ;  /* 0x000000260e2cd980 */ /* 0x000164000c101b00 */
.L_x_8480:
[----:B------:R-:W-:Y:S05]  /*97e0*/  BSYNC B1 ;  /* 0x0000000000017941 */ /* 0x000fea0003800000 */
.L_x_8479:
[----:B--2--5:R-:W-:Y:S01]  /*97f0*/  IMAD.MOV.U32 R0, RZ, RZ, R48 ;  /* 0x000000ffff007224 */ /* 0x024fe200078e0030 */
[----:B------:R-:W-:Y:S01]  /*9800*/  UMOV UR4, 0xffffffff ;  /* 0xffffffff00047882 */ /* 0x000fe20000000000 */
[----:B---3--:R-:W-:Y:S01]  /*9810*/  IMAD.MOV.U32 R3, RZ, RZ, R49 ;  /* 0x000000ffff037224 */ /* 0x008fe200078e0031 */
[----:B------:R-:W-:Y:S01]  /*9820*/  CS2R R38, SRZ ;  /* 0x0000000000267805 */ /* 0x000fe2000001ff00 */
[----:B----4-:R-:W-:Y:S01]  /*9830*/  IMAD.MOV.U32 R4, RZ, RZ, R44 ;  /* 0x000000ffff047224 */ /* 0x010fe200078e002c */
        /* <DEDUP_REMOVED lines=13> */
[----:B------:R-:W-:Y:S06]  /*9910*/  BRA.DIV UR4, `(.L_x_8481) ;  /* 0x000001ae04d47947 */ /* 0x000fec000b800000 */
[----:B------:R2:W3:Y:S04]  /*9920*/  SHFL.IDX PT, R0, R6, 0x1, 0x181f ;  /* 0x00381f0006007f89 */ /* 0x0004e800000e0000 */
[----:B------:R2:W4:Y:S04]  /*9930*/  SHFL.IDX PT, R3, R5, 0x1, 0x181f ;  /* 0x00381f0005037f89 */ /* 0x00052800000e0000 */
[----:B------:R2:W1:Y:S04]  /*9940*/  SHFL.IDX PT, R4, R8, 0x1, 0x181f ;  /* 0x00381f0008047f89 */ /* 0x00046800000e0000 */
[----:B0-----:R2:W0:Y:S02]  /*9950*/  SHFL.IDX PT, R14, R7, 0x1, 0x181f ;  /* 0x00381f00070e7f89 */ /* 0x00142400000e0000 */
.L_x_8811:
[----:B------:R-:W-:Y:S01]  /*9960*/  VIADD R9, R55, 0x20 ;  /* 0x0000002037097836 */ /* 0x000fe20000000000 */
[----:B------:R-:W-:Y:S01]  /*9970*/  BSSY B1, `(.L_x_8482) ;  /* 0x000001d000017945 */ /* 0x000fe20003800000 */
[----:B------:R-:W-:Y:S02]  /*9980*/  CS2R R34, SRZ ;  /* 0x0000000000227805 */ /* 0x000fe4000001ff00 */
[----:B------:R-:W-:Y:S02]  /*9990*/  CS2R R36, SRZ ;  /* 0x0000000000247805 */ /* 0x000fe4000001ff00 */
[----:B------:R-:W-:Y:S02]  /*99a0*/  CS2R R32, SRZ ;  /* 0x0000000000207805 */ /* 0x000fe4000001ff00 */
[----:B------:R-:W-:-:S13]  /*99b0*/  ISETP.GE.AND P0, PT, R9, R64, PT ;  /* 0x000000400900720c */ /* 0x000fda0003f06270 */
[----:B------:R-:W-:Y:S05]  /*99c0*/  @P0 BRA `(.L_x_8483) ;  /* 0x00000000005c0947 */ /* 0x000fea0003800000 */
[----:B------:R-:W-:Y:S01]  /*99d0*/  ULDC UR4, c[0x0][0x3f4] ;  /* 0x0000fd0000047ab9 */ /* 0x000fe20000000800 */
[----:B------:R-:W-:Y:S02]  /*99e0*/  CS2R R32, SRZ ;  /* 0x0000000000207805 */ /* 0x000fe4000001ff00 */
[----:B------:R-:W-:Y:S02]  /*99f0*/  ISETP.GE.AND P4, PT, R18, UR4, PT ;  /* 0x0000000412007c0c */ /* 0x000fe4000bf86270 */
[----:B------:R-:W-:Y:S02]  /*9a00*/  CS2R R34, SRZ ;  /* 0x0000000000227805 */ /* 0x000fe4000001ff00 */
[----:B------:R-:W-:-:S09]  /*9a10*/  ISETP.GE.AND P5, PT, R185, UR4, PT ;  /* 0x00000004b9007c0c */ /* 0x000fd2000bfa6270 */
[C---:B------:R-:W-:Y:S01]  /*9a20*/  @!P4 IMAD.SHL.U32 R12, R18.reuse, 0x2, RZ ;  /* 0x00000002120cc824 */ /* 0x040fe200078e00ff */
[----:B------:R-:W-:-:S03]  /*9a30*/  @!P4 SHF.L.U64.HI R9, R18, 0x1, R19 ;  /* 0x000000011209c819 */ /* 0x000fc60000010213 */
[----:B------:R-:W-:Y:S02]  /*9a40*/  @!P5 SHF.L.U32 R11, R185, 0x1, RZ ;  /* 0x00000001b90bd819 */ /* 0x000fe400000006ff */
[-C--:B----4-:R-:W-:Y:S02]  /*9a50*/  @!P4 IADD3 R10, P0, R3, R12.reuse, RZ ;  /* 0x0000000c030ac210 */ /* 0x090fe40007f1e0ff */
[----:B------:R-:W-:Y:S02]  /*9a60*/  @!P5 SHF.L.U64.HI R15, R185, 0x1, R216 ;  /* 0x00000001b90fd819 */ /* 0x000fe400000102d8 */
[-C--:B------:R-:W-:Y:S02]  /*9a70*/  @!P5 IADD3 R20, P2, R3, R11.reuse, RZ ;  /* 0x0000000b0314d210 */ /* 0x080fe40007f5e0ff */
[C---:B0-----:R-:W-:Y:S02]  /*9a80*/  @!P4 IADD3 R12, P1, R14.reuse, R12, RZ ;  /* 0x0000000c0e0cc210 */ /* 0x041fe40007f3e0ff */
[----:B------:R-:W-:Y:S01]  /*9a90*/  @!P5 IADD3 R14, P3, R14, R11, RZ ;  /* 0x0000000b0e0ed210 */ /* 0x000fe20007f7e0ff */
[----:B---3--:R-:W-:Y:S01]  /*9aa0*/  @!P5 IMAD.X R21, R0, 0x1, R15, P2 ;  /* 0x000000010015d824 */ /* 0x008fe200010e060f */
[----:B------:R-:W-:-:S02]  /*9ab0*/  CS2R R36, SRZ ;  /* 0x0000000000247805 */ /* 0x000fc4000001ff00 */
[----:B------:R-:W-:Y:S01]  /*9ac0*/  CS2R R38, SRZ ;  /* 0x0000000000267805 */ /* 0x000fe2000001ff00 */
[--C-:B------:R-:W-:Y:S02]  /*9ad0*/  @!P4 IMAD.X R11, R0, 0x1, R9.reuse, P0 ;  /* 0x00000001000bc824 */ /* 0x100fe400000e0609 */
[C---:B-1----:R-:W-:Y:S01]  /*9ae0*/  @!P4 IMAD.X R13, R4.reuse, 0x1, R9, P1 ;  /* 0x00000001040dc824 */ /* 0x042fe200008e0609 */
[----:B------:R0:W5:Y:S01]  /*9af0*/  @!P5 LD.E.64 R32, desc[UR38][R20.64] ;  /* 0x000000261420d980 */ /* 0x000162000c101b00 */
[----:B------:R-:W-:-:S03]  /*9b00*/  @!P5 IMAD.X R15, R4, 0x1, R15, P3 ;  /* 0x00000001040fd824 */ /* 0x000fc600018e060f */
[----:B------:R0:W5:Y:S04]  /*9b10*/  @!P4 LD.E.64 R36, desc[UR38][R10.64] ;  /* 0x000000260a24c980 */ /* 0x000168000c101b00 */
[----:B------:R0:W5:Y:S04]  /*9b20*/  @!P5 LD.E.64 R34, desc[UR38][R14.64] ;  /* 0x000000260e22d980 */ /* 0x000168000c101b00 */
[----:B------:R0:W5:Y:S02]  /*9b30*/  @!P4 LD.E.64 R38, desc[UR38][R12.64] ;  /* 0x000000260c26c980 */ /* 0x000164000c101b00 */
.L_x_8483:
[----:B------:R-:W-:Y:S05]  /*9b40*/  BSYNC B1 ;  /* 0x0000000000017941 */ /* 0x000fea0003800000 */
.L_x_8482:
[----:B---3-5:R-:W-:Y:S01]  /*9b50*/  IMAD.MOV.U32 R0, RZ, RZ, R38 ;  /* 0x000000ffff007224 */ /* 0x028fe200078e0026 */
[----:B------:R-:W-:Y:S01]  /*9b60*/  UMOV UR4, 0xffffffff ;  /* 0xffffffff00047882 */ /* 0x000fe20000000000 */
[----:B----4-:R-:W-:Y:S02]  /*9b70*/  IMAD.MOV.U32 R3, RZ, RZ, R39 ;  /* 0x000000ffff037224 */ /* 0x010fe400078e0027 */
[----:B-1----:R-:W-:Y:S01]  /*9b80*/  IMAD.MOV.U32 R4, RZ, RZ, R34 ;  /* 0x000000ffff047224 */ /* 0x002fe200078e0022 */
        /* <DEDUP_REMOVED lines=9> */
[----:B------:R-:W-:-:S04]  /*9c20*/  PRMT R56, R3, 0x7610, R56 ;  /* 0x0000761003387816 */ /* 0x000fc80000000038 */
[----:B------:R-:W-:Y:S01]  /*9c30*/  PRMT R52, R4, 0x5410, R9 ;  /* 0x0000541004347816 */ /* 0x000fe20000000009 */
[----:B------:R-:W-:Y:S06]  /*9c40*/  BRA.DIV UR4, `(.L_x_8484) ;  /* 0x000001ae04787947 */ /* 0x000fec000b800000 */
[----:B------:R1:W3:Y:S04]  /*9c50*/  SHFL.IDX PT, R0, R6, 0x2, 0x181f ;  /* 0x00581f0006007f89 */ /* 0x0002e800000e0000 */
[----:B------:R1:W4:Y:S04]  /*9c60*/  SHFL.IDX PT, R3, R5, 0x2, 0x181f ;  /* 0x00581f0005037f89 */ /* 0x00032800000e0000 */
[----:B------:R1:W1:Y:S04]  /*9c70*/  SHFL.IDX PT, R4, R8, 0x2, 0x181f ;  /* 0x00581f0008047f89 */ /* 0x00026800000e0000 */
[----:B0-----:R0:W0:Y:S02]  /*9c80*/  SHFL.IDX PT, R14, R7, 0x2, 0x181f ;  /* 0x00581f00070e7f89 */ /* 0x00102400000e0000 */
.L_x_8817:
[----:B------:R-:W-:Y:S01]  /*9c90*/  VIADD R9, R55, 0x40 ;  /* 0x0000004037097836 */ /* 0x000fe20000000000 */
        /* <DEDUP_REMOVED lines=14> */
[C---:B------:R-:W-:Y:S01]  /*9d80*/  @!P5 IMAD.SHL.U32 R11, R185.reuse, 0x2, RZ ;  /* 0x00000002b90bd824 */ /* 0x040fe200078e00ff */
[----:B------:R-:W-:Y:S02]  /*9d90*/  @!P5 SHF.L.U64.HI R15, R185, 0x1, R216 ;  /* 0x00000001b90fd819 */ /* 0x000fe400000102d8 */
[CC--:B----4-:R-:W-:Y:S02]  /*9da0*/  @!P4 IADD3 R10, P0, R3.reuse, R12.reuse, RZ ;  /* 0x0000000c030ac210 */ /* 0x0d0fe40007f1e0ff */
[C---:B0-----:R-:W-:Y:S02]  /*9db0*/  @!P4 IADD3 R12, P1, R14.reuse, R12, RZ ;  /* 0x0000000c0e0cc210 */ /* 0x041fe40007f3e0ff */
[-C--:B------:R-:W-:Y:S02]  /*9dc0*/  @!P5 IADD3 R26, P2, R3, R11.reuse, RZ ;  /* 0x0000000b031ad210 */ /* 0x080fe40007f5e0ff */
[----:B------:R-:W-:Y:S02]  /*9dd0*/  @!P5 IADD3 R14, P3, R14, R11, RZ ;  /* 0x0000000b0e0ed210 */ /* 0x000fe40007f7e0ff */
[----:B------:R-:W-:-:S02]  /*9de0*/  CS2R R28, SRZ ;  /* 0x00000000001c7805 */ /* 0x000fc4000001ff00 */
[C---:B---3--:R-:W-:Y:S02]  /*9df0*/  @!P5 IADD3.X R27, R0.reuse, R15, RZ, P2, !PT ;  /* 0x0000000f001bd210 */ /* 0x048fe400017fe4ff */
        /* <DEDUP_REMOVED lines=8> */
.L_x_8486:
[----:B------:R-:W-:Y:S05]  /*9e80*/  BSYNC B1 ;  /* 0x0000000000017941 */ /* 0x000fea0003800000 */
.L_x_8485:
[----:B---3-5:R-:W-:Y:S01]  /*9e90*/  IMAD.MOV.U32 R0, RZ, RZ, R30 ;  /* 0x000000ffff007224 */ /* 0x028fe200078e001e */
[----:B------:R-:W-:Y:S01]  /*9ea0*/  UMOV UR4, 0xffffffff ;  /* 0xffffffff00047882 */ /* 0x000fe20000000000 */
[----:B----4-:R-:W-:Y:S01]  /*9eb0*/  IMAD.MOV.U32 R3, RZ, RZ, R31 ;  /* 0x000000ffff037224 */ /* 0x010fe200078e001f */
[----:B0-----:R-:W-:Y:S01]  /*9ec0*/  CS2R R26, SRZ ;  /* 0x00000000001a7805 */ /* 0x001fe2000001ff00 */
[----:B-1----:R-:W-:Y:S02]  /*9ed0*/  IMAD.MOV.U32 R4, RZ, RZ, R20 ;  /* 0x000000ffff047224 */ /* 0x002fe400078e0014 */
        /* <DEDUP_REMOVED lines=9> */
[----:B------:R-:W-:Y:S06]  /*9f70*/  BRA.DIV UR4, `(.L_x_8487) ;  /* 0x000001ae041c7947 */ /* 0x000fec000b800000 */
[----:B------:R0:W1:Y:S04]  /*9f80*/  SHFL.IDX PT, R0, R6, 0x3, 0x181f ;  /* 0x00781f0006007f89 */ /* 0x00006800000e0000 */
[----:B------:R0:W3:Y:S04]  /*9f90*/  SHFL.IDX PT, R3, R5, 0x3, 0x181f ;  /* 0x00781f0005037f89 */ /* 0x0000e800000e0000 */
[----:B------:R0:W4:Y:S04]  /*9fa0*/  SHFL.IDX PT, R4, R8, 0x3, 0x181f ;  /* 0x00781f0008047f89 */ /* 0x00012800000e0000 */
[----:B------:R0:W0:Y:S02]  /*9fb0*/  SHFL.IDX PT, R14, R7, 0x3, 0x181f ;  /* 0x00781f00070e7f89 */ /* 0x00002400000e0000 */
.L_x_8823:
[----:B------:R-:W-:Y:S01]  /*9fc0*/  VIADD R55, R55, 0x60 ;  /* 0x0000006037377836 */ /* 0x000fe20000000000 */
[----:B0-2---:R-:W-:Y:S01]  /*9fd0*/  LEA.HI R5, R213, R213, RZ, 0x1 ;  /* 0x000000d5d5057211 */ /* 0x005fe200078f08ff */
[----:B------:R-:W-:Y:S01]  /*9fe0*/  BSSY B1, `(.L_x_8488) ;  /* 0x0000020000017945 */ /* 0x000fe20003800000 */
[----:B------:R-:W-:Y:S02]  /*9ff0*/  CS2R R10, SRZ ;  /* 0x00000000000a7805 */ /* 0x000fe4000001ff00 */
[----:B------:R-:W-:Y:S02]  /*a000*/  CS2R R12, SRZ ;  /* 0x00000000000c7805 */ /* 0x000fe4000001ff00 */
[----:B------:R-:W-:Y:S02]  /*a010*/  ISETP.GE.AND P0, PT, R55, R64, PT ;  /* 0x000000403700720c */ /* 0x000fe40003f06270 */
[----:B------:R-:W-:Y:S02]  /*a020*/  CS2R R8, SRZ ;  /* 0x0000000000087805 */ /* 0x000fe4000001ff00 */
[----:B------:R-:W-:-:S05]  /*a030*/  LOP3.LUT R6, R5, 0xfffffffe, RZ, 0xc0, !PT ;  /* 0xfffffffe05067812 */ /* 0x000fca00078ec0ff */
[----:B------:R-:W-:-:S05]  /*a040*/  IMAD.IADD R5, R213, 0x1, -R6 ;  /* 0x00000001d5057824 */ /* 0x000fca00078e0a06 */
[----:B------:R-:W-:Y:S01]  /*a050*/  SHF.L.U32 R5, R5, 0x1f, RZ ;  /* 0x0000001f05057819 */ /* 0x000fe200000006ff */
[----:B------:R-:W-:Y:S06]  /*a060*/  @P0 BRA `(.L_x_8489) ;  /* 0x00000000005c0947 */ /* 0x000fec0003800000 */
[----:B------:R-:W-:Y:S01]  /*a070*/  ULDC UR4, c[0x0][0x3f4] ;  /* 0x0000fd0000047ab9 */ /* 0x000fe20000000800 */
[----:B------:R-:W-:Y:S02]  /*a080*/  CS2R R8, SRZ ;  /* 0x0000000000087805 */ /* 0x000fe4000001ff00 */
[----:B------:R-:W-:Y:S02]  /*a090*/  ISETP.GE.AND P4, PT, R18, UR4, PT ;  /* 0x0000000412007c0c */ /* 0x000fe4000bf86270 */
[----:B------:R-:W-:-:S11]  /*a0a0*/  ISETP.GE.AND P5, PT, R185, UR4, PT ;  /* 0x00000004b9007c0c */ /* 0x000fd6000bfa6270 */
[C---:B------:R-:W-:Y:S01]  /*a0b0*/  @!P4 IMAD.SHL.U32 R60, R18.reuse, 0x2, RZ ;  /* 0x00000002123cc824 */ /* 0x040fe200078e00ff */
[----:B------:R-:W-:Y:S01]  /*a0c0*/  @!P4 SHF.L.U64.HI R11, R18, 0x1, R19 ;  /* 0x00000001120bc819 */ /* 0x000fe20000010213 */
[C---:B------:R-:W-:Y:S01]  /*a0d0*/  @!P5 IMAD.SHL.U32 R15, R185.reuse, 0x2, RZ ;  /* 0x00000002b90fd824 */ /* 0x040fe200078e00ff */
[----:B------:R-:W-:Y:S02]  /*a0e0*/  @!P5 SHF.L.U64.HI R13, R185, 0x1, R216 ;  /* 0x00000001b90dd819 */ /* 0x000fe400000102d8 */
[CC--:B---3--:R-:W-:Y:S02]  /*a0f0*/  @!P4 IADD3 R6, P0, R3.reuse, R60.reuse, RZ ;  /* 0x0000003c0306c210 */ /* 0x0c8fe40007f1e0ff */
[C---:B------:R-:W-:Y:S02]  /*a100*/  @!P4 IADD3 R60, P1, R14.reuse, R60, RZ ;  /* 0x0000003c0e3cc210 */ /* 0x040fe40007f3e0ff */
[-C--:B------:R-:W-:Y:S01]  /*a110*/  @!P5 IADD3 R14, P3, R14, R15.reuse, RZ ;  /* 0x0000000f0e0ed210 */ /* 0x080fe20007f7e0ff */
[--C-:B-1----:R-:W-:Y:S01]  /*a120*/  @!P4 IMAD.X R7, R0, 0x1, R11.reuse, P0 ;  /* 0x000000010007c824 */ /* 0x102fe200000e060b */
[----:B------:R-:W-:Y:S01]  /*a130*/  @!P5 IADD3 R62, P2, R3, R15, RZ ;  /* 0x0000000f033ed210 */ /* 0x000fe20007f5e0ff */
[C---:B----4-:R-:W-:Y:S01]  /*a140*/  @!P4 IMAD.X R61, R4.reuse, 0x1, R11, P1 ;  /* 0x00000001043dc824 */ /* 0x050fe200008e060b */
[----:B------:R-:W-:Y:S01]  /*a150*/  CS2R R10, SRZ ;  /* 0x00000000000a7805 */ /* 0x000fe2000001ff00 */
[----:B------:R-:W-:Y:S01]  /*a160*/  @!P5 IMAD.X R15, R4, 0x1, R13, P3 ;  /* 0x00000001040fd824 */ /* 0x000fe200018e060d */
[----:B------:R-:W-:-:S02]  /*a170*/  @!P5 IADD3.X R63, R0, R13, RZ, P2, !PT ;  /* 0x0000000d003fd210 */ /* 0x000fc400017fe4ff */
[----:B------:R-:W-:Y:S02]  /*a180*/  CS2R R12, SRZ ;  /* 0x00000000000c7805 */ /* 0x000fe4000001ff00 */
[----:B------:R-:W-:Y:S01]  /*a190*/  CS2R R26, SRZ ;  /* 0x00000000001a7805 */ /* 0x000fe2000001ff00 */
[----:B------:R0:W5:Y:S04]  /*a1a0*/  @!P5 LD.E.64 R10, desc[UR38][R14.64] ;  /* 0x000000260e0ad980 */ /* 0x000168000c101b00 */
[----:B------:R0:W5:Y:S04]  /*a1b0*/  @!P5 LD.E.64 R8, desc[UR38][R62.64] ;  /* 0x000000263e08d980 */ /* 0x000168000c101b00 */
[----:B------:R0:W5:Y:S04]  /*a1c0*/  @!P4 LD.E.64 R12, desc[UR38][R6.64] ;  /* 0x00000026060cc980 */ /* 0x000168000c101b00 */
[----:B------:R0:W5:Y:S02]  /*a1d0*/  @!P4 LD.E.64 R26, desc[UR38][R60.64] ;  /* 0x000000263c1ac980 */ /* 0x000164000c101b00 */
.L_x_8489:
[----:B------:R-:W-:Y:S05]  /*a1e0*/  BSYNC B1 ;  /* 0x0000000000017941 */ /* 0x000fea0003800000 */
.L_x_8488:
[----:B------:R-:W2:Y:S01]  /*a1f0*/  SYNCS.PHASECHK.TRANS64.TRYWAIT P0, [R2+URZ+0x28800], R5 ;  /* 0x02880005020075a7 */ /* 0x000ea2000800017f */
[----:B---3-5:R-:W-:Y:S01]  /*a200*/  IMAD.MOV.U32 R3, RZ, RZ, R26 ;  /* 0x000000ffff037224 */ /* 0x028fe200078e001a */
[----:B-1----:R-:W-:Y:S01]  /*a210*/  VIADDMNMX R0, R64, -R193, 0x80, PT ;  /* 0x0000008040007446 */ /* 0x002fe200038009c1 */
[----:B----4-:R-:W-:Y:S01]  /*a220*/  IMAD.MOV.U32 R4, RZ, RZ, R27 ;  /* 0x000000ffff047224 */ /* 0x010fe200078e001b */
[----:B------:R-:W-:Y:S01]  /*a230*/  BSSY B1, `(.L_x_8490) ;  /* 0x000000c000017945 */ /* 0x000fe20003800000 */
[----:B0-----:R-:W-:Y:S01]  /*a240*/  IMAD.MOV.U32 R6, RZ, RZ, R12 ;  /* 0x000000ffff067224 */ /* 0x001fe200078e000c */
[----:B------:R-:W-:Y:S01]  /*a250*/  ISETP.GE.AND P1, PT, R23, R0, PT ;  /* 0x000000001700720c */ /* 0x000fe20003f26270 */
[----:B------:R-:W-:Y:S01]  /*a260*/  IMAD.MOV.U32 R7, RZ, RZ, R13 ;  /* 0x000000ffff077224 */ /* 0x000fe200078e000d */
[----:B------:R-:W-:Y:S01]  /*a270*/  PRMT R15, R3, 0x5410, R4 ;  /* 0x00005410030f7816 */ /* 0x000fe20000000004 */
[----:B------:R-:W-:Y:S02]  /*a280*/  IMAD.MOV.U32 R3, RZ, RZ, R10 ;  /* 0x000000ffff037224 */ /* 0x000fe400078e000a */
[----:B------:R-:W-:Y:S01]  /*a290*/  IMAD.MOV.U32 R4, RZ, RZ, R11 ;  /* 0x000000ffff047224 */ /* 0x000fe200078e000b */
[----:B------:R-:W-:Y:S01]  /*a2a0*/  PRMT R55, R6, 0x5410, R7 ;  /* 0x0000541006377816 */ /* 0x000fe20000000007 */
[----:B------:R-:W-:-:S03]  /*a2b0*/  IMAD.MOV.U32 R6, RZ, RZ, R9 ;  /* 0x000000ffff067224 */ /* 0x000fc600078e0009 */
[----:B------:R-:W-:Y:S01]  /*a2c0*/  PRMT R3, R3, 0x5410, R4 ;  /* 0x0000541003037816 */ /* 0x000fe20000000004 */
[----:B------:R-:W-:Y:S01]  /*a2d0*/  IMAD.MOV.U32 R4, RZ, RZ, R8 ;  /* 0x000000ffff047224 */ /* 0x000fe200078e0008 */
[----:B--2---:R-:W-:Y:S06]  /*a2e0*/  @!P0 BRA `(.L_x_8491) ;  /* 0x000001a800b08947 */ /* 0x004fec0003800000 */
.L_x_8824:
[----:B------:R-:W-:Y:S05]  /*a2f0*/  BSYNC B1 ;  /* 0x0000000000017941 */ /* 0x000fea0003800000 */
.L_x_8490:
[----:B------:R-:W-:Y:S01]  /*a300*/  BSSY B1, `(.L_x_8492) ;  /* 0x000005e000017945 */ /* 0x000fe20003800000 */
[----:B------:R-:W-:-:S03]  /*a310*/  PRMT R14, R4, 0x5410, R6 ;  /* 0x00005410040e7816 */ /* 0x000fc60000000006 */
[----:B------:R-:W-:Y:S05]  /*a320*/  @P1 BRA `(.L_x_8493) ;  /* 0x00000004006c1947 */ /* 0x000fea0003800000 */
[----:B------:R-:W1:Y:S01]  /*a330*/  LDC R4, c[0x0][0x3f4] ;  /* 0x0000fd00ff047b82 */ /* 0x000e620000000800 */
[----:B------:R-:W-:Y:S01]  /*a340*/  BSSY B2, `(.L_x_8494) ;  /* 0x000002e000027945 */ /* 0x000fe20003800000 */
[-C--:B-1----:R-:W-:Y:S02]  /*a350*/  ISETP.GE.AND P0, PT, R18, R4.reuse, PT ;  /* 0x000000041200720c */ /* 0x082fe40003f06270 */
[----:B------:R-:W-:-:S11]  /*a360*/  ISETP.GE.AND P1, PT, R185, R4, PT ;  /* 0x00000004b900720c */ /* 0x000fd60003f26270 */
[----:B------:R-:W-:Y:S05]  /*a370*/  @P0 BRA `(.L_x_8495) ;  /* 0x0000000000a80947 */ /* 0x000fea0003800000 */
[----:B0-----:R-:W0:Y:S01]  /*a380*/  LDS.128 R4, [R205] ;  /* 0x00000000cd047984 */ /* 0x001e220000000c00 */
[----:B------:R-:W-:Y:S01]  /*a390*/  SHF.R.U32.HI R61, RZ, 0x10, R47 ;  /* 0x00000010ff3d7819 */ /* 0x000fe2000001162f */
[--C-:B------:R-:W-:Y:S01]  /*a3a0*/  HADD2.F32 R62, -RZ, R65.reuse.H0_H0 ;  /* 0x20000041ff3e7230 */ /* 0x100fe20000004100 */
[--C-:B------:R-:W-:Y:S01]  /*a3b0*/  SHF.R.U32.HI R63, RZ, 0x10, R49.reuse ;  /* 0x00000010ff3f7819 */ /* 0x100fe20000011631 */
[----:B------:R-:W-:Y:S01]  /*a3c0*/  HADD2.F32 R60, -RZ, R65.H1_H1 ;  /* 0x30000041ff3c7230 */ /* 0x000fe20000004100 */
[----:B------:R-:W-:Y:S01]  /*a3d0*/  SHF.R.U64 R67, R48, 0x10, R49 ;  /* 0x0000001030437819 */ /* 0x000fe20000001231 */
[----:B------:R-:W-:Y:S01]  /*a3e0*/  HADD2.F32 R61, -RZ, R61.H0_H0 ;  /* 0x2000003dff3d7230 */ /* 0x000fe20000004100 */
[----:B------:R-:W-:Y:S01]  /*a3f0*/  SHF.R.U64 R69, R46, 0x10, R47 ;  /* 0x000000102e457819 */ /* 0x000fe2000000122f */
[----:B------:R-:W-:Y:S02]  /*a400*/  HADD2.F32 R63, -RZ, R63.H0_H0 ;  /* 0x2000003fff3f7230 */ /* 0x000fe40000004100 */
[----:B0-----:R-:W-:-:S02]  /*a410*/  HADD2.F32 R48, -RZ, R7.H0_H0 ;  /* 0x20000007ff307230 */ /* 0x001fc40000004100 */
[----:B------:R-:W-:Y:S02]  /*a420*/  HADD2.F32 R49, -RZ, R7.H1_H1 ;  /* 0x30000007ff317230 */ /* 0x000fe40000004100 */
[--C-:B------:R-:W-:Y:S02]  /*a430*/  HADD2.F32 R7, -RZ, R4.reuse.H0_H0 ;  /* 0x20000004ff077230 */ /* 0x100fe40000004100 */
[----:B------:R-:W-:Y:S02]  /*a440*/  HADD2.F32 R4, -RZ, R4.H1_H1 ;  /* 0x30000004ff047230 */ /* 0x000fe40000004100 */
[C---:B------:R-:W-:Y:S01]  /*a450*/  FMUL.FTZ R66, R49.reuse, R61 ;  /* 0x0000003d31427220 */ /* 0x040fe20000410000 */
[-C--:B------:R-:W-:Y:S01]  /*a460*/  FMUL.FTZ R65, R49, R63.reuse ;  /* 0x0000003f31417220 */ /* 0x080fe20000410000 */
[--C-:B------:R-:W-:Y:S02]  /*a470*/  HADD2.F32 R46, -RZ, R6.reuse.H0_H0 ;  /* 0x20000006ff2e7230 */ /* 0x100fe40000004100 */
[----:B------:R-:W-:Y:S01]  /*a480*/  FMUL.FTZ R64, R4, R62 ;  /* 0x0000003e04407220 */ /* 0x000fe20000410000 */
[----:B------:R-:W-:Y:S01]  /*a490*/  FFMA.FTZ R68, R48, R63, R66 ;  /* 0x0000003f30447223 */ /* 0x000fe20000010042 */
[----:B------:R-:W-:-:S02]  /*a4a0*/  HADD2.F32 R47, -RZ, R6.H1_H1 ;  /* 0x30000006ff2f7230 */ /* 0x000fc40000004100 */
[-C--:B------:R-:W-:Y:S01]  /*a4b0*/  FMUL.FTZ R66, R4, R60.reuse ;  /* 0x0000003c04427220 */ /* 0x080fe20000410000 */
[C---:B------:R-:W-:Y:S01]  /*a4c0*/  FFMA.FTZ R64, R7.reuse, R60, -R64 ;  /* 0x0000003c07407223 */ /* 0x040fe20000010840 */
[--C-:B------:R-:W-:Y:S02]  /*a4d0*/  HADD2.F32 R6, -RZ, R5.reuse.H0_H0 ;  /* 0x20000005ff067230 */ /* 0x100fe40000004100 */
[----:B------:R-:W-:Y:S01]  /*a4e0*/  FFMA.FTZ R65, R48, R61, -R65 ;  /* 0x0000003d30417223 */ /* 0x000fe20000010841 */
[--C-:B------:R-:W-:Y:S02]  /*a4f0*/  HADD2.F32 R60, -RZ, R70.reuse.H0_H0 ;  /* 0x20000046ff3c7230 */ /* 0x100fe40000004100 */
[----:B------:R-:W-:Y:S01]  /*a500*/  FFMA.FTZ R61, R7, R62, R66 ;  /* 0x0000003e073d7223 */ /* 0x000fe20000010042 */
[----:B------:R-:W-:Y:S02]  /*a510*/  HADD2.F32 R5, -RZ, R5.H1_H1 ;  /* 0x30000005ff057230 */ /* 0x000fe40000004100 */
[----:B------:R-:W-:-:S02]  /*a520*/  HADD2.F32 R48, -RZ, R70.H1_H1 ;  /* 0x30000046ff307230 */ /* 0x000fc40000004100 */
[C---:B------:R-:W-:Y:S01]  /*a530*/  FMUL.FTZ R63, R47.reuse, R60 ;  /* 0x0000003c2f3f7220 */ /* 0x040fe20000410000 */
[----:B------:R-:W-:Y:S02]  /*a540*/  HADD2.F32 R49, -RZ, R67.H0_H0 ;  /* 0x20000043ff317230 */ /* 0x000fe40000004100 */
[----:B------:R-:W-:Y:S02]  /*a550*/  HADD2.F32 R4, -RZ, R69.H0_H0 ;  /* 0x20000045ff047230 */ /* 0x000fe40000004100 */
[-C--:B------:R-:W-:Y:S01]  /*a560*/  FMUL.FTZ R47, R47, R48.reuse ;  /* 0x000000302f2f7220 */ /* 0x080fe20000410000 */
[C---:B------:R-:W-:Y:S01]  /*a570*/  FFMA.FTZ R63, R46.reuse, R48, -R63 ;  /* 0x000000302e3f7223 */ /* 0x040fe2000001083f */
[C---:B------:R-:W-:Y:S01]  /*a580*/  FMUL.FTZ R7, R5.reuse, R49 ;  /* 0x0000003105077220 */ /* 0x040fe20000410000 */
[----:B------:R-:W-:Y:S01]  /*a590*/  FMUL.FTZ R62, R5, R4 ;  /* 0x00000004053e7220 */ /* 0x000fe20000410000 */
[----:B------:R-:W-:Y:S02]  /*a5a0*/  FFMA.FTZ R46, R46, R60, R47 ;  /* 0x0000003c2e2e7223 */ /* 0x000fe4000001002f */
[----:B------:R-:W-:Y:S01]  /*a5b0*/  FFMA.FTZ R5, R6, R4, -R7 ;  /* 0x0000000406057223 */ /* 0x000fe20000010807 */
[----:B------:R-:W-:Y:S01]  /*a5c0*/  F2FP.F16.F32.PACK_AB R7, R68, R65 ;  /* 0x000000414407723e */ /* 0x000fe200000000ff */
[----:B------:R-:W-:Y:S01]  /*a5d0*/  FFMA.FTZ R62, R6, R49, R62 ;  /* 0x00000031063e7223 */ /* 0x000fe2000001003e */
[----:B------:R-:W-:-:S02]  /*a5e0*/  F2FP.F16.F32.PACK_AB R4, R61, R64 ;  /* 0x000000403d04723e */ /* 0x000fc400000000ff */
[----:B------:R-:W-:Y:S02]  /*a5f0*/  F2FP.F16.F32.PACK_AB R6, R46, R63 ;  /* 0x0000003f2e06723e */ /* 0x000fe400000000ff */
[----:B------:R-:W-:-:S05]  /*a600*/  F2FP.F16.F32.PACK_AB R5, R62, R5 ;  /* 0x000000053e05723e */ /* 0x000fca00000000ff */
[----:B------:R1:W-:Y:S02]  /*a610*/  STS.128 [R205], R4 ;  /* 0x00000004cd007388 */ /* 0x0003e40000000c00 */
.L_x_8495:
[----:B------:R-:W-:Y:S05]  /*a620*/  BSYNC B2 ;  /* 0x0000000000027941 */ /* 0x000fea0003800000 */
.L_x_8494:
[----:B------:R-:W-:Y:S05]  /*a630*/  @P1 BRA `(.L_x_8493) ;  /* 0x0000000000a81947 */ /* 0x000fea0003800000 */
[----:B01----:R-:W0:Y:S01]  /*a640*/  LDS.128 R4, [R205+0x4000] ;  /* 0x00400000cd047984 */ /* 0x003e220000000c00 */
        /* <DEDUP_REMOVED lines=18> */
[--C-:B------:R-:W-:Y:S02]  /*a770*/  HADD2.F32 R45, -RZ, R58.reuse.H0_H0 ;  /* 0x2000003aff2d7230 */ /* 0x100fe40000004100 */
[----:B------:R-:W-:Y:S01]  /*a780*/  FFMA.FTZ R49, R44, R47, -R49 ;  /* 0x0000002f2c317223 */ /* 0x000fe20000010831 */
[--C-:B------:R-:W-:Y:S02]  /*a790*/  HADD2.F32 R6, -RZ, R5.reuse.H0_H0 ;  /* 0x20000005ff067230 */ /* 0x100fe40000004100 */
[-C--:B------:R-:W-:Y:S01]  /*a7a0*/  FMUL.FTZ R48, R4, R46.reuse ;  /* 0x0000002e04307220 */ /* 0x080fe20000410000 */
[----:B------:R-:W-:Y:S02]  /*a7b0*/  HADD2.F32 R58, -RZ, R58.H1_H1 ;  /* 0x3000003aff3a7230 */ /* 0x000fe40000004100 */
        /* <DEDUP_REMOVED lines=18> */
.L_x_8493:
[----:B------:R-:W-:Y:S05]  /*a8e0*/  BSYNC B1 ;  /* 0x0000000000017941 */ /* 0x000fea0003800000 */
.L_x_8492:
[----:B------:R-:W-:Y:S01]  /*a8f0*/  ISETP.GE.AND P0, PT, R212, R0, PT ;  /* 0x00000000d400720c */ /* 0x000fe20003f06270 */
[----:B------:R-:W-:-:S12]  /*a900*/  BSSY B1, `(.L_x_8496) ;  /* 0x000005d000017945 */ /* 0x000fd80003800000 */
[----:B------:R-:W-:Y:S05]  /*a910*/  @P0 BRA `(.L_x_8497) ;  /* 0x00000004006c0947 */ /* 0x000fea0003800000 */
[----:B-12---:R-:W1:Y:S01]  /*a920*/  LDC R4, c[0x0][0x3f4] ;  /* 0x0000fd00ff047b82 */ /* 0x006e620000000800 */
[----:B------:R-:W-:Y:S01]  /*a930*/  BSSY B2, `(.L_x_8498) ;  /* 0x000002e000027945 */ /* 0x000fe20003800000 */
[-C--:B-1----:R-:W-:Y:S02]  /*a940*/  ISETP.GE.AND P0, PT, R18, R4.reuse, PT ;  /* 0x000000041200720c */ /* 0x082fe40003f06270 */
[----:B------:R-:W-:-:S11]  /*a950*/  ISETP.GE.AND P1, PT, R185, R4, PT ;  /* 0x00000004b900720c */ /* 0x000fd60003f26270 */
[----:B------:R-:W-:Y:S05]  /*a960*/  @P0 BRA `(.L_x_8499) ;  /* 0x0000000000a80947 */ /* 0x000fea0003800000 */
[----:B0-----:R-:W0:Y:S01]  /*a970*/  LDS.128 R4, [R205+0x1000] ;  /* 0x00100000cd047984 */ /* 0x001e220000000c00 */
        /* <DEDUP_REMOVED lines=41> */
.L_x_8499:
[----:B------:R-:W-:Y:S05]  /*ac10*/  BSYNC B2 ;  /* 0x0000000000027941 */ /* 0x000fea0003800000 */
.L_x_8498:
        /* <DEDUP_REMOVED lines=43> */
.L_x_8497:
[----:B------:R-:W-:Y:S05]  /*aed0*/  BSYNC B1 ;  /* 0x0000000000017941 */ /* 0x000fea0003800000 */
.L_x_8496:
[----:B------:R-:W-:Y:S01]  /*aee0*/  ISETP.GE.AND P0, PT, R211, R0, PT ;  /* 0x00000000d300720c */ /* 0x000fe20003f06270 */
[----:B------:R-:W-:-:S12]  /*aef0*/  BSSY B1, `(.L_x_8500) ;  /* 0x000005d000017945 */ /* 0x000fd80003800000 */
[----:B------:R-:W-:Y:S05]  /*af00*/  @P0 BRA `(.L_x_8501) ;  /* 0x00000004006c0947 */ /* 0x000fea0003800000 */
[----:B-123--:R-:W1:Y:S01]  /*af10*/  LDC R4, c[0x0][0x3f4] ;  /* 0x0000fd00ff047b82 */ /* 0x00ee620000000800 */
[----:B------:R-:W-:Y:S01]  /*af20*/  BSSY B2, `(.L_x_8502) ;  /* 0x000002e000027945 */ /* 0x000fe20003800000 */
[-C--:B-1----:R-:W-:Y:S02]  /*af30*/  ISETP.GE.AND P0, PT, R18, R4.reuse, PT ;  /* 0x000000041200720c */ /* 0x082fe40003f06270 */
[----:B------:R-:W-:-:S11]  /*af40*/  ISETP.GE.AND P1, PT, R185, R4, PT ;  /* 0x00000004b900720c */ /* 0x000fd60003f26270 */
[----:B------:R-:W-:Y:S05]  /*af50*/  @P0 BRA `(.L_x_8503) ;  /* 0x0000000000a80947 */ /* 0x000fea0003800000 */
[----:B0-----:R-:W0:Y:S01]  /*af60*/  LDS.128 R4, [R205+0x2000] ;  /* 0x00200000cd047984 */ /* 0x001e220000000c00 */
        /* <DEDUP_REMOVED lines=41> */
.L_x_8503:
[----:B------:R-:W-:Y:S05]  /*b200*/  BSYNC B2 ;  /* 0x0000000000027941 */ /* 0x000fea0003800000 */
.L_x_8502:
        /* <DEDUP_REMOVED lines=43> */
.L_x_8501:
[----:B------:R-:W-:Y:S05]  /*b4c0*/  BSYNC B1 ;  /* 0x0000000000017941 */ /* 0x000fea0003800000 */
.L_x_8500:
[----:B------:R-:W-:-:S13]  /*b4d0*/  ISETP.GE.AND P0, PT, R210, R0, PT ;  /* 0x00000000d200720c */ /* 0x000fda0003f06270 */
[----:B------:R-:W-:Y:S05]  /*b4e0*/  @P0 BRA `(.L_x_8504) ;  /* 0x00000028009c0947 */ /* 0x000fea0003800000 */
[----:B------:R-:W5:Y:S01]  /*b4f0*/  LDC R0, c[0x0][0x3f4] ;  /* 0x0000fd00ff007b82 */ /* 0x000f620000000800 */
[----:B------:R-:W-:Y:S01]  /*b500*/  BSSY B1, `(.L_x_8505) ;  /* 0x000002e000017945 */ /* 0x000fe20003800000 */
[-C--:B-----5:R-:W-:Y:S02]  /*b510*/  ISETP.GE.AND P0, PT, R18, R0.reuse, PT ;  /* 0x000000001200720c */ /* 0x0a0fe40003f06270 */
[----:B------:R-:W-:-:S11]  /*b520*/  ISETP.GE.AND P1, PT, R185, R0, PT ;  /* 0x00000000b900720c */ /* 0x000fd60003f26270 */
[----:B------:R-:W-:Y:S05]  /*b530*/  @P0 BRA `(.L_x_8506) ;  /* 0x0000000000a80947 */ /* 0x000fea0003800000 */
[----:B01234-:R-:W0:Y:S01]  /*b540*/  LDS.128 R4, [R205+0x3000] ;  /* 0x00300000cd047984 */ /* 0x01fe220000000c00 */
[----:B------:R-:W-:Y:S01]  /*b550*/  SHF.R.U32.HI R24, RZ, 0x10, R13 ;  /* 0x00000010ff187819 */ /* 0x000fe2000001160d */
[----:B------:R-:W-:Y:S01]  /*b560*/  HADD2.F32 R21, -RZ, R55.H0_H0 ;  /* 0x20000037ff157230 */ /* 0x000fe20000004100 */
[--C-:B------:R-:W-:Y:S01]  /*b570*/  SHF.R.U64 R30, R26, 0x10, R27.reuse ;  /* 0x000000101a1e7819 */ /* 0x100fe2000000121b */
[--C-:B------:R-:W-:Y:S01]  /*b580*/  HADD2.F32 R25, -RZ, R15.reuse.H0_H0 ;  /* 0x2000000fff197230 */ /* 0x100fe20000004100 */
        /* <DEDUP_REMOVED lines=13> */
[C---:B------:R-:W-:Y:S01]  /*b660*/  FFMA.FTZ R31, R13.reuse, R26, R29 ;  /* 0x0000001a0d1f7223 */ /* 0x040fe2000001001d */
[----:B------:R-:W-:Y:S02]  /*b670*/  HADD2.F32 R12, -RZ, R6.H1_H1 ;  /* 0x30000006ff0c7230 */ /* 0x000fe40000004100 */
[C---:B------:R-:W-:Y:S01]  /*b680*/  FMUL.FTZ R27, R4.reuse, R25 ;  /* 0x00000019041b7220 */ /* 0x040fe20000410000 */
[--C-:B------:R-:W-:Y:S02]  /*b690*/  HADD2.F32 R6, -RZ, R5.reuse.H0_H0 ;  /* 0x20000005ff067230 */ /* 0x100fe40000004100 */
[----:B------:R-:W-:Y:S01]  /*b6a0*/  FFMA.FTZ R28, R13, R24, -R28 ;  /* 0x000000180d1c7223 */ /* 0x000fe2000001081c */
[-C--:B------:R-:W-:Y:S01]  /*b6b0*/  FMUL.FTZ R29, R4, R21.reuse ;  /* 0x00000015041d7220 */ /* 0x080fe20000410000 */
[----:B------:R-:W-:Y:S02]  /*b6c0*/  HADD2.F32 R5, -RZ, R5.H1_H1 ;  /* 0x30000005ff057230 */ /* 0x000fe40000004100 */
[----:B------:R-:W-:Y:S01]  /*b6d0*/  FFMA.FTZ R27, R0, R21, -R27 ;  /* 0x00000015001b7223 */ /* 0x000fe2000001081b */
[----:B------:R-:W-:-:S02]  /*b6e0*/  HADD2.F32 R13, -RZ, R30.H0_H0 ;  /* 0x2000001eff0d7230 */ /* 0x000fc40000004100 */
[C---:B------:R-:W-:Y:S01]  /*b6f0*/  FMUL.FTZ R20, R12.reuse, R15 ;  /* 0x0000000f0c147220 */ /* 0x040fe20000410000 */
[----:B------:R-:W-:Y:S02]  /*b700*/  HADD2.F32 R4, -RZ, R32.H0_H0 ;  /* 0x20000020ff047230 */ /* 0x000fe40000004100 */
[----:B------:R-:W-:Y:S01]  /*b710*/  FMUL.FTZ R24, R12, R55 ;  /* 0x000000370c187220 */ /* 0x000fe20000410000 */
[----:B------:R-:W-:Y:S01]  /*b720*/  FFMA.FTZ R0, R0, R25, R29 ;  /* 0x0000001900007223 */ /* 0x000fe2000001001d */
[----:B------:R-:W-:Y:S01]  /*b730*/  FMUL.FTZ R21, R5, R13 ;  /* 0x0000000d05157220 */ /* 0x000fe20000410000 */
[----:B------:R-:W-:Y:S01]  /*b740*/  FFMA.FTZ R20, R7, R55, -R20 ;  /* 0x0000003707147223 */ /* 0x000fe20000010814 */
[-C--:B------:R-:W-:Y:S01]  /*b750*/  FMUL.FTZ R12, R5, R4.reuse ;  /* 0x00000004050c7220 */ /* 0x080fe20000410000 */
[----:B------:R-:W-:Y:S01]  /*b760*/  FFMA.FTZ R15, R7, R15, R24 ;  /* 0x0000000f070f7223 */ /* 0x000fe20000010018 */
[C---:B------:R-:W-:Y:S01]  /*b770*/  FFMA.FTZ R5, R6.reuse, R4, -R21 ;  /* 0x0000000406057223 */ /* 0x040fe20000010815 */
[----:B------:R-:W-:Y:S01]  /*b780*/  F2FP.F16.F32.PACK_AB R7, R31, R28 ;  /* 0x0000001c1f07723e */ /* 0x000fe200000000ff */
[----:B------:R-:W-:Y:S01]  /*b790*/  FFMA.FTZ R12, R6, R13, R12 ;  /* 0x0000000d060c7223 */ /* 0x000fe2000001000c */
[----:B------:R-:W-:-:S02]  /*b7a0*/  F2FP.F16.F32.PACK_AB R4, R0, R27 ;  /* 0x0000001b0004723e */ /* 0x000fc400000000ff */
[----:B------:R-:W-:Y:S02]  /*b7b0*/  F2FP.F16.F32.PACK_AB R6, R15, R20 ;  /* 0x000000140f06723e */ /* 0x000fe400000000ff */
[----:B------:R-:W-:-:S05]  /*b7c0*/  F2FP.F16.F32.PACK_AB R5, R12, R5 ;  /* 0x000000050c05723e */ /* 0x000fca00000000ff */
[----:B------:R0:W-:Y:S02]  /*b7d0*/  STS.128 [R205+0x3000], R4 ;  /* 0x00300004cd007388 */ /* 0x0001e40000000c00 */
.L_x_8506:
[----:B------:R-:W-:Y:S05]  /*b7e0*/  BSYNC B1 ;  /* 0x0000000000017941 */ /* 0x000fea0003800000 */
.L_x_8505:
[----:B------:R-:W-:Y:S05]  /*b7f0*/  @P1 BRA `(.L_x_8504) ;  /* 0x0000002400d81947 */ /* 0x000fea0003800000 */
[----:B01234-:R-:W0:Y:S01]  /*b800*/  LDS.128 R4, [R205+0x7000] ;  /* 0x00700000cd047984 */ /* 0x01fe220000000c00 */
[----:B------:R-:W-:Y:S01]  /*b810*/  SHF.R.U32.HI R15, RZ, 0x10, R11 ;  /* 0x00000010ff0f7819 */ /* 0x000fe2000001160b */
[----:B------:R-:W-:Y:S01]  /*b820*/  HADD2.F32 R13, -RZ, R3.H0_H0 ;  /* 0x20000003ff0d7230 */ /* 0x000fe20000004100 */
[----:B------:R-:W-:Y:S02]  /*b830*/  SHF.R.U32.HI R12, RZ, 0x10, R9 ;  /* 0x00000010ff0c7819 */ /* 0x000fe40000011609 */
[----:B------:R-:W-:Y:S01]  /*b840*/  SHF.R.U64 R24, R10, 0x10, R11 ;  /* 0x000000100a187819 */ /* 0x000fe2000000120b */
[----:B------:R-:W-:Y:S01]  /*b850*/  HADD2.F32 R15, -RZ, R15.H0_H0 ;  /* 0x2000000fff0f7230 */ /* 0x000fe20000004100 */
        /* <DEDUP_REMOVED lines=8> */
[----:B------:R-:W-:Y:S01]  /*b8e0*/  FMUL.FTZ R10, R10, R12 ;  /* 0x0000000c0a0a7220 */ /* 0x000fe20000410000 */
[----:B------:R-:W-:-:S02]  /*b8f0*/  HADD2.F32 R4, -RZ, R4.H1_H1 ;  /* 0x30000004ff047230 */ /* 0x000fc40000004100 */
[C---:B------:R-:W-:Y:S01]  /*b900*/  FFMA.FTZ R20, R9.reuse, R12, -R20 ;  /* 0x0000000c09147223 */ /* 0x040fe20000010814 */
[----:B------:R-:W-:Y:S01]  /*b910*/  FFMA.FTZ R25, R9, R15, R10 ;  /* 0x0000000f09197223 */ /* 0x000fe2000001000a */
[--C-:B------:R-:W-:Y:S02]  /*b920*/  HADD2.F32 R7, -RZ, R6.reuse.H0_H0 ;  /* 0x20000006ff077230 */ /* 0x100fe40000004100 */
[C---:B------:R-:W-:Y:S01]  /*b930*/  FMUL.FTZ R21, R4.reuse, R13 ;  /* 0x0000000d04157220 */ /* 0x040fe20000410000 */
[----:B------:R-:W-:Y:S02]  /*b940*/  HADD2.F32 R8, -RZ, R6.H1_H1 ;  /* 0x30000006ff087230 */ /* 0x000fe40000004100 */
[-C--:B------:R-:W-:Y:S01]  /*b950*/  FMUL.FTZ R15, R4, R11.reuse ;  /* 0x0000000b040f7220 */ /* 0x080fe20000410000 */
[----:B------:R-:W-:Y:S02]  /*b960*/  HADD2.F32 R9, -RZ, R3.H1_H1 ;  /* 0x30000003ff097230 */ /* 0x000fe40000004100 */
[----:B------:R-:W-:Y:S01]  /*b970*/  FFMA.FTZ R21, R0, R11, -R21 ;  /* 0x0000000b00157223 */ /* 0x000fe20000010815 */
[----:B------:R-:W-:-:S02]  /*b980*/  HADD2.F32 R6, -RZ, R5.H0_H0 ;  /* 0x20000005ff067230 */ /* 0x000fc40000004100 */
[----:B------:R-:W-:Y:S01]  /*b990*/  FFMA.FTZ R0, R0, R13, R15 ;  /* 0x0000000d00007223 */ /* 0x000fe2000001000f */
[----:B------:R-:W-:Y:S02]  /*b9a0*/  HADD2.F32 R5, -RZ, R5.H1_H1 ;  /* 0x30000005ff057230 */ /* 0x000fe40000004100 */
[CC--:B------:R-:W-:Y:S01]  /*b9b0*/  FMUL.FTZ R10, R8.reuse, R9.reuse ;  /* 0x00000009080a7220 */ /* 0x0c0fe20000410000 */
[----:B------:R-:W-:Y:S02]  /*b9c0*/  HADD2.F32 R4, -RZ, R24.H0_H0 ;  /* 0x20000018ff047230 */ /* 0x000fe40000004100 */
[-C--:B------:R-:W-:Y:S01]  /*b9d0*/  FMUL.FTZ R8, R8, R14.reuse ;  /* 0x0000000e08087220 */ /* 0x080fe20000410000 */
[----:B------:R-:W-:Y:S02]  /*b9e0*/  HADD2.F32 R3, -RZ, R26.H0_H0 ;  /* 0x2000001aff037230 */ /* 0x000fe40000004100 */
[----:B------:R-:W-:Y:S01]  /*b9f0*/  FFMA.FTZ R10, R7, R14, -R10 ;  /* 0x0000000e070a7223 */ /* 0x000fe2000001080a */
[----:B------:R-:W-:Y:S01]  /*ba00*/  FMUL.FTZ R11, R5, R4 ;  /* 0x00000004050b7220 */ /* 0x000fe20000410000 */
[----:B------:R-:W-:Y:S01]  /*ba10*/  FFMA.FTZ R9, R7, R9, R8 ;  /* 0x0000000907097223 */ /* 0x000fe20000010008 */
[-C--:B------:R-:W-:Y:S01]  /*ba20*/  FMUL.FTZ R13, R5, R3.reuse ;  /* 0x00000003050d7220 */ /* 0x080fe20000410000 */
[----:B------:R-:W-:Y:S01]  /*ba30*/  F2FP.F16.F32.PACK_AB R7, R25, R20 ;  /* 0x000000141907723e */ /* 0x000fe200000000ff */
[----:B------:R-:W-:-:S02]  /*ba40*/  FFMA.FTZ R5, R6, R3, -R11 ;  /* 0x0000000306057223 */ /* 0x000fc4000001080b */
[----:B------:R-:W-:Y:S01]  /*ba50*/  FFMA.FTZ R8, R6, R4, R13 ;  /* 0x0000000406087223 */ /* 0x000fe2000001000d */
[----:B------:R-:W-:Y:S02]  /*ba60*/  F2FP.F16.F32.PACK_AB R6, R9, R10 ;  /* 0x0000000a0906723e */ /* 0x000fe400000000ff */
[----:B------:R-:W-:Y:S02]  /*ba70*/  F2FP.F16.F32.PACK_AB R4, R0, R21 ;  /* 0x000000150004723e */ /* 0x000fe400000000ff */
[----:B------:R-:W-:-:S05]  /*ba80*/  F2FP.F16.F32.PACK_AB R5, R8, R5 ;  /* 0x000000050805723e */ /* 0x000fca00000000ff */
[----:B------:R0:W-:Y:S01]  /*ba90*/  STS.128 [R205+0x7000], R4 ;  /* 0x00700004cd007388 */ /* 0x0001e20000000c00 */
[----:B------:R-:W-:Y:S05]  /*baa0*/  BRA `(.L_x_8504) ;  /* 0x00000024002c7947 */ /* 0x000fea0003800000 */
.L_x_8477:
[----:B------:R-:W1:Y:S01]  /*bab0*/  LDC R0, c[0x0][0x448] ;  /* 0x00011200ff007b82 */ /* 0x000e620000000800 */
[----:B------:R-:W-:Y:S01]  /*bac0*/  ULDC.64 UR4, c[0x0][0x3f8] ;  /* 0x0000fe0000047ab9 */ /* 0x000fe20000000a00 */
[----:B------:R-:W-:Y:S01]  /*bad0*/  ULDC.64 UR6, c[0x0][0x408] ;  /* 0x0001020000067ab9 */ /* 0x000fe20000000a00 */
        /* <DEDUP_REMOVED lines=24> */
[----:B------:R-:W1:Y:S01]  /*bc60*/  LDC R54, c[0x0][0x3f4] ;  /* 0x0000fd00ff367b82 */ /* 0x000e620000000800 */
[----:B------:R-:W2:Y:S01]  /*bc70*/  SHFL.IDX PT, R4, R32, RZ, 0x181f ;  /* 0x00181fff20047589 */ /* 0x000ea200000e0000 */
[----:B------:R-:W-:-:S03]  /*bc80*/  IMAD R0, R187, R0, RZ ;  /* 0x00000000bb007224 */ /* 0x000fc600078e02ff */
[----:B------:R-:W3:Y:S04]  /*bc90*/  SHFL.IDX PT, R3, R35, RZ, 0x181f ;  /* 0x00181fff23037589 */ /* 0x000ee800000e0000 */
[----:B------:R-:W4:Y:S04]  /*bca0*/  SHFL.IDX PT, R14, R34, RZ, 0x181f ;  /* 0x00181fff220e7589 */ /* 0x000f2800000e0000 */
[----:B------:R-:W5:Y:S01]  /*bcb0*/  SHFL.IDX PT, R5, R33, RZ, 0x181f ;  /* 0x00181fff21057589 */ /* 0x000f6200000e0000 */
[----:B-1----:R-:W-:-:S04]  /*bcc0*/  ISETP.GE.AND P0, PT, R16, R54, PT ;  /* 0x000000361000720c */ /* 0x002fc80003f06270 */
[----:B------:R-:W-:-:S13]  /*bcd0*/  ISETP.GE.OR P1, PT, R55, R0, P0 ;  /* 0x000000003700720c */ /* 0x000fda0000726670 */
[C---:B------:R-:W-:Y:S02]  /*bce0*/  @!P1 SHF.L.U32 R7, R16.reuse, 0x1, RZ ;  /* 0x0000000110079819 */ /* 0x040fe400000006ff */
[----:B------:R-:W-:Y:S02]  /*bcf0*/  @!P1 SHF.L.U64.HI R6, R16, 0x1, R17 ;  /* 0x0000000110069819 */ /* 0x000fe40000010211 */
[----:B--2---:R-:W-:-:S05]  /*bd00*/  @!P1 IADD3 R4, P2, R4, R7, RZ ;  /* 0x0000000704049210 */ /* 0x004fca0007f5e0ff */
[----:B---3--:R-:W-:Y:S02]  /*bd10*/  @!P1 IMAD.X R3, R3, 0x1, R6, P2 ;  /* 0x0000000103039824 */ /* 0x008fe400010e0606 */
[----:B------:R-:W-:Y:S02]  /*bd20*/  @!P1 IMAD.MOV.U32 R24, RZ, RZ, R4 ;  /* 0x000000ffff189224 */ /* 0x000fe400078e0004 */
[----:B------:R-:W-:-:S06]  /*bd30*/  @!P1 IMAD.MOV.U32 R25, RZ, RZ, R3 ;  /* 0x000000ffff199224 */ /* 0x000fcc00078e0003 */
[----:B------:R-:W2:Y:S01]  /*bd40*/  @!P1 LD.E.128 R24, desc[UR38][R24.64] ;  /* 0x0000002618189980 */ /* 0x000ea2000c101d00 */
[----:B----4-:R-:W-:-:S05]  /*bd50*/  @!P1 IADD3 R14, P2, R14, R7, RZ ;  /* 0x000000070e0e9210 */ /* 0x010fca0007f5e0ff */
[----:B-----5:R-:W-:Y:S02]  /*bd60*/  @!P1 IMAD.X R5, R5, 0x1, R6, P2 ;  /* 0x0000000105059824 */ /* 0x020fe400010e0606 */
[----:B------:R-:W-:-:S06]  /*bd70*/  @!P1 IMAD.MOV.U32 R4, RZ, RZ, R14 ;  /* 0x000000ffff049224 */ /* 0x000fcc00078e000e */
[----:B------:R-:W3:Y:S01]  /*bd80*/  @!P1 LD.E.128 R4, desc[UR38][R4.64] ;  /* 0x0000002604049980 */ /* 0x000ee2000c101d00 */
[----:B------:R-:W-:Y:S02]  /*bd90*/  CS2R R46, SRZ ;  /* 0x00000000002e7805 */ /* 0x000fe4000001ff00 */
[----:B------:R-:W-:Y:S02]  /*bda0*/  CS2R R36, SRZ ;  /* 0x0000000000247805 */ /* 0x000fe4000001ff00 */
[----:B------:R-:W-:Y:S01]  /*bdb0*/  CS2R R48, SRZ ;  /* 0x0000000000307805 */ /* 0x000fe2000001ff00 */
[----:B------:R1:W4:Y:S01]  /*bdc0*/  SHFL.IDX PT, R9, R33, 0x1, 0x181f ;  /* 0x00381f0021097f89 */ /* 0x00032200000e0000 */
[----:B------:R-:W-:-:S03]  /*bdd0*/  CS2R R20, SRZ ;  /* 0x0000000000147805 */ /* 0x000fc6000001ff00 */
[----:B------:R1:W0:Y:S01]  /*bde0*/  SHFL.IDX PT, R14, R34, 0x1, 0x181f ;  /* 0x00381f00220e7f89 */ /* 0x00022200000e0000 */
[----:B--2---:R-:W-:Y:S02]  /*bdf0*/  @!P1 IMAD.MOV.U32 R46, RZ, RZ, R24 ;  /* 0x000000ffff2e9224 */ /* 0x004fe400078e0018 */
[----:B------:R-:W-:Y:S01]  /*be00*/  @!P1 IMAD.MOV.U32 R47, RZ, RZ, R25 ;  /* 0x000000ffff2f9224 */ /* 0x000fe200078e0019 */
[----:B------:R-:W-:Y:S01]  /*be10*/  CS2R R24, SRZ ;  /* 0x0000000000187805 */ /* 0x000fe2000001ff00 */
[----:B------:R-:W-:Y:S02]  /*be20*/  IMAD.MOV.U32 R3, RZ, RZ, R46 ;  /* 0x000000ffff037224 */ /* 0x000fe400078e002e */
[----:B------:R-:W-:Y:S02]  /*be30*/  IMAD.MOV.U32 R8, RZ, RZ, R47 ;  /* 0x000000ffff087224 */ /* 0x000fe400078e002f */
[----:B------:R-:W-:Y:S01]  /*be40*/  @!P1 IMAD.MOV.U32 R48, RZ, RZ, R26 ;  /* 0x000000ffff309224 */ /* 0x000fe200078e001a */
[----:B------:R-:W-:Y:S01]  /*be50*/  PRMT R64, R3, 0x7610, R64 ;  /* 0x0000761003407816 */ /* 0x000fe20000000040 */
[----:B------:R-:W-:Y:S01]  /*be60*/  @!P1 IMAD.MOV.U32 R49, RZ, RZ, R27 ;  /* 0x000000ffff319224 */ /* 0x000fe200078e001b */
[----:B------:R-:W-:Y:S01]  /*be70*/  PRMT R66, R8, 0x7610, R66 ;  /* 0x0000761008427816 */ /* 0x000fe20000000042 */
[----:B------:R1:W2:Y:S01]  /*be80*/  SHFL.IDX PT, R3, R35, 0x1, 0x181f ;  /* 0x00381f0023037f89 */ /* 0x0002a200000e0000 */
[----:B------:R-:W-:Y:S01]  /*be90*/  IMAD.MOV.U32 R10, RZ, RZ, R48 ;  /* 0x000000ffff0a7224 */ /* 0x000fe200078e0030 */
[----:B---3--:R-:W-:Y:S01]  /*bea0*/  @!P1 MOV R36, R6 ;  /* 0x0000000600249202 */ /* 0x008fe20000000f00 */
[----:B------:R-:W-:Y:S01]  /*beb0*/  @!P1 IMAD.MOV.U32 R20, RZ, RZ, R4 ;  /* 0x000000ffff149224 */ /* 0x000fe200078e0004 */
[----:B------:R1:W3:Y:S01]  /*bec0*/  SHFL.IDX PT, R8, R32, 0x1, 0x181f ;  /* 0x00381f0020087f89 */ /* 0x0002e200000e0000 */
[----:B------:R-:W-:-:S02]  /*bed0*/  @!P1 IMAD.MOV.U32 R21, RZ, RZ, R5 ;  /* 0x000000ffff159224 */ /* 0x000fc400078e0005 */
[----:B------:R-:W-:Y:S02]  /*bee0*/  @!P1 IMAD.MOV.U32 R37, RZ, RZ, R7 ;  /* 0x000000ffff259224 */ /* 0x000fe400078e0007 */
[----:B------:R-:W-:Y:S02]  /*bef0*/  IMAD.MOV.U32 R11, RZ, RZ, R49 ;  /* 0x000000ffff0b7224 */ /* 0x000fe400078e0031 */
[----:B------:R-:W-:Y:S02]  /*bf00*/  IMAD.MOV.U32 R4, RZ, RZ, R20 ;  /* 0x000000ffff047224 */ /* 0x000fe400078e0014 */
[----:B------:R-:W-:Y:S01]  /*bf10*/  IMAD.MOV.U32 R5, RZ, RZ, R21 ;  /* 0x000000ffff057224 */ /* 0x000fe200078e0015 */
[----:B------:R-:W-:Y:S01]  /*bf20*/  PRMT R43, R10, 0x5410, R11 ;  /* 0x000054100a2b7816 */ /* 0x000fe2000000000b */
[----:B------:R-:W-:Y:S02]  /*bf30*/  IMAD.MOV.U32 R6, RZ, RZ, R36 ;  /* 0x000000ffff067224 */ /* 0x000fe400078e0024 */
[----:B------:R-:W-:Y:S01]  /*bf40*/  IMAD.MOV.U32 R7, RZ, RZ, R37 ;  /* 0x000000ffff077224 */ /* 0x000fe200078e0025 */
[----:B------:R-:W-:-:S02]  /*bf50*/  PRMT R68, R5, 0x7610, R68 ;  /* 0x0000761005447816 */ /* 0x000fc40000000044 */
[----:B------:R-:W-:Y:S02]  /*bf60*/  PRMT R65, R6, 0x5410, R4 ;  /* 0x0000541006417816 */ /* 0x000fe40000000004 */
[----:B01--4-:R-:W-:-:S07]  /*bf70*/  PRMT R64, R64, 0x5410, R7 ;  /* 0x0000541040407816 */ /* 0x013fce0000000007 */
.L_x_8834:
[----:B------:R-:W-:Y:S01]  /*bf80*/  VIADD R5, R55, 0x20 ;  /* 0x0000002037057836 */ /* 0x000fe20000000000 */
[----:B------:R-:W-:Y:S01]  /*bf90*/  BSSY B1, `(.L_x_8508) ;  /* 0x0000012000017945 */ /* 0x000fe20003800000 */
[----:B------:R-:W-:Y:S02]  /*bfa0*/  CS2R R26, SRZ ;  /* 0x00000000001a7805 */ /* 0x000fe4000001ff00 */
[----:B------:R-:W-:Y:S02]  /*bfb0*/  CS2R R6, SRZ ;  /* 0x0000000000067805 */ /* 0x000fe4000001ff00 */
[----:B------:R-:W-:Y:S02]  /*bfc0*/  ISETP.GE.AND P1, PT, R5, R0, PT ;  /* 0x000000000500720c */ /* 0x000fe40003f26270 */
[----:B------:R-:W-:-:S11]  /*bfd0*/  CS2R R4, SRZ ;  /* 0x0000000000047805 */ /* 0x000fd6000001ff00 */
[----:B------:R-:W-:Y:S05]  /*bfe0*/  @P1 BRA `(.L_x_8509) ;  /* 0x0000000000301947 */ /* 0x000fea0003800000 */
[----:B------:R-:W-:Y:S02]  /*bff0*/  CS2R R26, SRZ ;  /* 0x00000000001a7805 */ /* 0x000fe4000001ff00 */
[----:B------:R-:W-:Y:S02]  /*c000*/  CS2R R4, SRZ ;  /* 0x0000000000047805 */ /* 0x000fe4000001ff00 */
[----:B------:R-:W-:Y:S01]  /*c010*/  CS2R R6, SRZ ;  /* 0x0000000000067805 */ /* 0x000fe2000001ff00 */
[----:B------:R-:W-:Y:S06]  /*c020*/  @P0 BRA `(.L_x_8509) ;  /* 0x0000000000200947 */ /* 0x000fec0003800000 */
[C---:B------:R-:W-:Y:S01]  /*c030*/  IMAD.SHL.U32 R15, R16.reuse, 0x2, RZ ;  /* 0x00000002100f7824 */ /* 0x040fe200078e00ff */
[----:B------:R-:W-:-:S04]  /*c040*/  SHF.L.U64.HI R6, R16, 0x1, R17 ;  /* 0x0000000110067819 */ /* 0x000fc80000010211 */
[-C--:B---3--:R-:W-:Y:S02]  /*c050*/  IADD3 R4, P1, R8, R15.reuse, RZ ;  /* 0x0000000f08047210 */ /* 0x088fe40007f3e0ff */
[----:B------:R-:W-:-:S03]  /*c060*/  IADD3 R14, P2, R14, R15, RZ ;  /* 0x0000000f0e0e7210 */ /* 0x000fc60007f5e0ff */
[--C-:B--2---:R-:W-:Y:S02]  /*c070*/  IMAD.X R5, R3, 0x1, R6.reuse, P1 ;  /* 0x0000000103057824 */ /* 0x104fe400008e0606 */
[----:B------:R-:W-:-:S04]  /*c080*/  IMAD.X R15, R9, 0x1, R6, P2 ;  /* 0x00000001090f7824 */ /* 0x000fc800010e0606 */
[----:B------:R-:W5:Y:S04]  /*c090*/  LD.E.128 R4, desc[UR38][R4.64] ;  /* 0x0000002604047980 */ /* 0x000f68000c101d00 */
[----:B------:R0:W5:Y:S02]  /*c0a0*/  LD.E.128 R24, desc[UR38][R14.64] ;  /* 0x000000260e187980 */ /* 0x000164000c101d00 */
.L_x_8509:
[----:B------:R-:W-:Y:S05]  /*c0b0*/  BSYNC B1 ;  /* 0x0000000000017941 */ /* 0x000fea0003800000 */
.L_x_8508:
[----:B--2--5:R-:W-:Y:S01]  /*c0c0*/  IMAD.MOV.U32 R3, RZ, RZ, R24 ;  /* 0x000000ffff037224 */ /* 0x024fe200078e0018 */
[----:B------:R-:W-:Y:S01]  /*c0d0*/  UMOV UR4, 0xffffffff ;  /* 0xffffffff00047882 */ /* 0x000fe20000000000 */
[----:B---3--:R-:W-:Y:S02]  /*c0e0*/  IMAD.MOV.U32 R8, RZ, RZ, R25 ;  /* 0x000000ffff087224 */ /* 0x008fe400078e0019 */
        /* <DEDUP_REMOVED lines=11> */
[----:B------:R-:W1:Y:S01]  /*c1a0*/  SHFL.IDX PT, R8, R32, 0x2, 0x181f ;  /* 0x00581f0020087f89 */ /* 0x000e6200000e0000 */
[----:B------:R-:W-:-:S03]  /*c1b0*/  VIADD R9, R55, 0x40 ;  /* 0x0000004037097836 */ /* 0x000fc60000000000 */
[----:B------:R-:W2:Y:S02]  /*c1c0*/  SHFL.IDX PT, R3, R35, 0x2, 0x181f ;  /* 0x00581f0023037f89 */ /* 0x000ea400000e0000 */
[----:B------:R-:W-:Y:S02]  /*c1d0*/  ISETP.GE.OR P1, PT, R9, R0, P0 ;  /* 0x000000000900720c */ /* 0x000fe40000726670 */
[----:B0-----:R-:W0:Y:S04]  /*c1e0*/  SHFL.IDX PT, R14, R34, 0x2, 0x181f ;  /* 0x00581f00220e7f89 */ /* 0x001e2800000e0000 */
[----:B------:R-:W3:Y:S07]  /*c1f0*/  SHFL.IDX PT, R28, R33, 0x2, 0x181f ;  /* 0x00581f00211c7f89 */ /* 0x000eee00000e0000 */
[C---:B------:R-:W-:Y:S01]  /*c200*/  @!P1 IMAD.SHL.U32 R31, R16.reuse, 0x2, RZ ;  /* 0x00000002101f9824 */ /* 0x040fe200078e00ff */
[----:B------:R-:W-:-:S04]  /*c210*/  @!P1 SHF.L.U64.HI R29, R16, 0x1, R17 ;  /* 0x00000001101d9819 */ /* 0x000fc80000010211 */
[----:B-1----:R-:W-:-:S05]  /*c220*/  @!P1 IADD3 R8, P2, R8, R31, RZ ;  /* 0x0000001f08089210 */ /* 0x002fca0007f5e0ff */
[----:B--2---:R-:W-:-:S06]  /*c230*/  @!P1 IMAD.X R9, R3, 0x1, R29, P2 ;  /* 0x0000000103099824 */ /* 0x004fcc00010e061d */
[----:B------:R-:W2:Y:S01]  /*c240*/  @!P1 LD.E.128 R8, desc[UR38][R8.64] ;  /* 0x0000002608089980 */ /* 0x000ea2000c101d00 */
[----:B0-----:R-:W-:-:S05]  /*c250*/  @!P1 IADD3 R14, P2, R14, R31, RZ ;  /* 0x0000001f0e0e9210 */ /* 0x001fca0007f5e0ff */
[----:B---3--:R-:W-:-:S04]  /*c260*/  @!P1 IMAD.X R3, R28, 0x1, R29, P2 ;  /* 0x000000011c039824 */ /* 0x008fc800010e061d */
[----:B------:R-:W-:-:S05]  /*c270*/  @!P1 IMAD.MOV.U32 R15, RZ, RZ, R3 ;  /* 0x000000ffff0f9224 */ /* 0x000fca00078e0003 */
[----:B------:R-:W3:Y:S01]  /*c280*/  @!P1 LD.E.128 R28, desc[UR38][R14.64] ;  /* 0x000000260e1c9980 */ /* 0x000ee2000c101d00 */
[----:B------:R-:W-:Y:S02]  /*c290*/  CS2R R50, SRZ ;  /* 0x0000000000327805 */ /* 0x000fe4000001ff00 */
[----:B------:R-:W-:Y:S02]  /*c2a0*/  CS2R R52, SRZ ;  /* 0x0000000000347805 */ /* 0x000fe4000001ff00 */
[----:B------:R-:W-:Y:S01]  /*c2b0*/  CS2R R38, SRZ ;  /* 0x0000000000267805 */ /* 0x000fe2000001ff00 */
[----:B------:R-:W0:Y:S01]  /*c2c0*/  SHFL.IDX PT, R32, R32, 0x3, 0x181f ;  /* 0x00781f0020207f89 */ /* 0x000e2200000e0000 */
[----:B------:R-:W-:-:S03]  /*c2d0*/  CS2R R40, SRZ ;  /* 0x0000000000287805 */ /* 0x000fc6000001ff00 */
[----:B------:R-:W1:Y:S04]  /*c2e0*/  SHFL.IDX PT, R34, R34, 0x3, 0x181f ;  /* 0x00781f0022227f89 */ /* 0x000e6800000e0000 */
[----:B------:R-:W4:Y:S01]  /*c2f0*/  SHFL.IDX PT, R33, R33, 0x3, 0x181f ;  /* 0x00781f0021217f89 */ /* 0x000f2200000e0000 */
[----:B--2---:R-:W-:Y:S02]  /*c300*/  @!P1 IMAD.MOV.U32 R50, RZ, RZ, R8 ;  /* 0x000000ffff329224 */ /* 0x004fe400078e0008 */
[----:B------:R-:W-:Y:S02]  /*c310*/  @!P1 IMAD.MOV.U32 R51, RZ, RZ, R9 ;  /* 0x000000ffff339224 */ /* 0x000fe400078e0009 */
[----:B------:R-:W-:Y:S02]  /*c320*/  IMAD.MOV.U32 R3, RZ, RZ, R50 ;  /* 0x000000ffff037224 */ /* 0x000fe400078e0032 */
[----:B------:R-:W-:-:S02]  /*c330*/  IMAD.MOV.U32 R12, RZ, RZ, R51 ;  /* 0x000000ffff0c7224 */ /* 0x000fc400078e0033 */
[----:B------:R-:W-:Y:S02]  /*c340*/  @!P1 IMAD.MOV.U32 R52, RZ, RZ, R10 ;  /* 0x000000ffff349224 */ /* 0x000fe400078e000a */
[----:B------:R-:W-:Y:S01]  /*c350*/  @!P1 IMAD.MOV.U32 R53, RZ, RZ, R11 ;  /* 0x000000ffff359224 */ /* 0x000fe200078e000b */
[----:B------:R-:W-:Y:S01]  /*c360*/  PRMT R59, R3, 0x5410, R12 ;  /* 0x00005410033b7816 */ /* 0x000fe2000000000c */
[----:B------:R-:W-:Y:S01]  /*c370*/  IMAD.MOV.U32 R8, RZ, RZ, R52 ;  /* 0x000000ffff087224 */ /* 0x000fe200078e0034 */
[----:B------:R2:W0:Y:S01]  /*c380*/  SHFL.IDX PT, R3, R35, 0x3, 0x181f ;  /* 0x00781f0023037f89 */ /* 0x00042200000e0000 */
[----:B------:R-:W-:Y:S01]  /*c390*/  IMAD.MOV.U32 R9, RZ, RZ, R53 ;  /* 0x000000ffff097224 */ /* 0x000fe200078e0035 */
[----:B---3--:R-:W-:Y:S01]  /*c3a0*/  @!P1 MOV R39, R29 ;  /* 0x0000001d00279202 */ /* 0x008fe20000000f00 */
[----:B------:R-:W-:Y:S02]  /*c3b0*/  @!P1 IMAD.MOV.U32 R38, RZ, RZ, R28 ;  /* 0x000000ffff269224 */ /* 0x000fe400078e001c */
[----:B------:R-:W-:Y:S01]  /*c3c0*/  @!P1 IMAD.MOV.U32 R40, RZ, RZ, R30 ;  /* 0x000000ffff289224 */ /* 0x000fe200078e001e */
[----:B------:R-:W-:Y:S01]  /*c3d0*/  PRMT R44, R8, 0x5410, R9 ;  /* 0x00005410082c7816 */ /* 0x000fe20000000009 */
[----:B------:R-:W-:-:S02]  /*c3e0*/  @!P1 IMAD.MOV.U32 R41, RZ, RZ, R31 ;  /* 0x000000ffff299224 */ /* 0x000fc400078e001f */
[----:B------:R-:W-:Y:S02]  /*c3f0*/  IMAD.MOV.U32 R8, RZ, RZ, R38 ;  /* 0x000000ffff087224 */ /* 0x000fe400078e0026 */
[----:B------:R-:W-:Y:S02]  /*c400*/  IMAD.MOV.U32 R9, RZ, RZ, R39 ;  /* 0x000000ffff097224 */ /* 0x000fe400078e0027 */
[----:B------:R-:W-:Y:S02]  /*c410*/  IMAD.MOV.U32 R10, RZ, RZ, R40 ;  /* 0x000000ffff0a7224 */ /* 0x000fe400078e0028 */
[----:B------:R-:W-:Y:S01]  /*c420*/  IMAD.MOV.U32 R11, RZ, RZ, R41 ;  /* 0x000000ffff0b7224 */ /* 0x000fe200078e0029 */
[----:B------:R-:W-:Y:S02]  /*c430*/  PRMT R62, R8, 0x5410, R9 ;  /* 0x00005410083e7816 */ /* 0x000fe40000000009 */
[----:B------:R-:W-:Y:S02]  /*c440*/  CS2R R8, SRZ ;  /* 0x0000000000087805 */ /* 0x000fe4000001ff00 */
[----:B-12-4-:R-:W-:-:S07]  /*c450*/  PRMT R63, R10, 0x5410, R11 ;  /* 0x000054100a3f7816 */ /* 0x016fce000000000b */
.L_x_8844:
[----:B------:R-:W-:Y:S01]  /*c460*/  VIADD R55, R55, 0x60 ;  /* 0x0000006037377836 */ /* 0x000fe20000000000 */
[----:B------:R-:W-:Y:S01]  /*c470*/  LEA.HI R10, R213, R213, RZ, 0x1 ;  /* 0x000000d5d50a7211 */ /* 0x000fe200078f08ff */
[----:B------:R-:W-:Y:S01]  /*c480*/  BSSY B1, `(.L_x_8511) ;  /* 0x0000015000017945 */ /* 0x000fe20003800000 */
[----:B------:R-:W-:Y:S02]  /*c490*/  CS2R R12, SRZ ;  /* 0x00000000000c7805 */ /* 0x000fe4000001ff00 */
[----:B------:R-:W-:Y:S02]  /*c4a0*/  CS2R R14, SRZ ;  /* 0x00000000000e7805 */ /* 0x000fe4000001ff00 */
[----:B------:R-:W-:Y:S02]  /*c4b0*/  ISETP.GE.AND P1, PT, R55, R0, PT ;  /* 0x000000003700720c */ /* 0x000fe40003f26270 */
[----:B------:R-:W-:-:S05]  /*c4c0*/  LOP3.LUT R10, R10, 0xfffffffe, RZ, 0xc0, !PT ;  /* 0xfffffffe0a0a7812 */ /* 0x000fca00078ec0ff */
[----:B------:R-:W-:Y:S01]  /*c4d0*/  IMAD.IADD R29, R213, 0x1, -R10 ;  /* 0x00000001d51d7824 */ /* 0x000fe200078e0a0a */
[----:B------:R-:W-:-:S04]  /*c4e0*/  CS2R R10, SRZ ;  /* 0x00000000000a7805 */ /* 0x000fc8000001ff00 */
[----:B------:R-:W-:Y:S01]  /*c4f0*/  SHF.L.U32 R29, R29, 0x1f, RZ ;  /* 0x0000001f1d1d7819 */ /* 0x000fe200000006ff */
[----:B------:R-:W-:Y:S06]  /*c500*/  @P1 BRA `(.L_x_8512) ;  /* 0x0000000000301947 */ /* 0x000fec0003800000 */
[----:B------:R-:W-:Y:S02]  /*c510*/  CS2R R10, SRZ ;  /* 0x00000000000a7805 */ /* 0x000fe4000001ff00 */
[----:B------:R-:W-:Y:S02]  /*c520*/  CS2R R12, SRZ ;  /* 0x00000000000c7805 */ /* 0x000fe4000001ff00 */
[----:B------:R-:W-:Y:S01]  /*c530*/  CS2R R14, SRZ ;  /* 0x00000000000e7805 */ /* 0x000fe2000001ff00 */
[----:B------:R-:W-:Y:S06]  /*c540*/  @P0 BRA `(.L_x_8512) ;  /* 0x0000000000200947 */ /* 0x000fec0003800000 */
[C---:B------:R-:W-:Y:S01]  /*c550*/  IMAD.SHL.U32 R9, R16.reuse, 0x2, RZ ;  /* 0x0000000210097824 */ /* 0x040fe200078e00ff */
[----:B------:R-:W-:-:S04]  /*c560*/  SHF.L.U64.HI R10, R16, 0x1, R17 ;  /* 0x00000001100a7819 */ /* 0x000fc80000010211 */
[-C--:B0-----:R-:W-:Y:S02]  /*c570*/  IADD3 R12, P1, R32, R9.reuse, RZ ;  /* 0x00000009200c7210 */ /* 0x081fe40007f3e0ff */
[----:B------:R-:W-:-:S03]  /*c580*/  IADD3 R8, P2, R34, R9, RZ ;  /* 0x0000000922087210 */ /* 0x000fc60007f5e0ff */
[--C-:B------:R-:W-:Y:S02]  /*c590*/  IMAD.X R13, R3, 0x1, R10.reuse, P1 ;  /* 0x00000001030d7824 */ /* 0x100fe400008e060a */
[----:B------:R-:W-:-:S04]  /*c5a0*/  IMAD.X R9, R33, 0x1, R10, P2 ;  /* 0x0000000121097824 */ /* 0x000fc800010e060a */
[----:B------:R-:W5:Y:S04]  /*c5b0*/  LD.E.128 R12, desc[UR38][R12.64] ;  /* 0x000000260c0c7980 */ /* 0x000f68000c101d00 */
[----:B------:R-:W5:Y:S02]  /*c5c0*/  LD.E.128 R8, desc[UR38][R8.64] ;  /* 0x0000002608087980 */ /* 0x000f64000c101d00 */
.L_x_8512:
[----:B------:R-:W-:Y:S05]  /*c5d0*/  BSYNC B1 ;  /* 0x0000000000017941 */ /* 0x000fea0003800000 */
.L_x_8511:
[----:B------:R-:W1:Y:S01]  /*c5e0*/  SYNCS.PHASECHK.TRANS64.TRYWAIT P4, [R2+URZ+0x28800], R29 ;  /* 0x0288001d020075a7 */ /* 0x000e62000808017f */
[----:B------:R-:W-:Y:S01]  /*c5f0*/  VIADDMNMX R0, R0, -R193, 0x80, PT ;  /* 0x0000008000007446 */ /* 0x000fe200038009c1 */
[----:B0----5:R-:W-:Y:S01]  /*c600*/  IMAD.MOV.U32 R3, RZ, RZ, R8 ;  /* 0x000000ffff037224 */ /* 0x021fe200078e0008 */
[----:B------:R-:W-:Y:S01]  /*c610*/  BSSY B1, `(.L_x_8513) ;  /* 0x0000010000017945 */ /* 0x000fe20003800000 */
[----:B------:R-:W-:Y:S01]  /*c620*/  IMAD.MOV.U32 R28, RZ, RZ, R9 ;  /* 0x000000ffff1c7224 */ /* 0x000fe200078e0009 */
[-C--:B------:R-:W-:Y:S01]  /*c630*/  ISETP.GE.OR P3, PT, R23, R0.reuse, P0 ;  /* 0x000000001700720c */ /* 0x080fe20000766670 */
[----:B------:R-:W-:Y:S01]  /*c640*/  IMAD.MOV.U32 R30, RZ, RZ, R13 ;  /* 0x000000ffff1e7224 */ /* 0x000fe200078e000d */
[-C--:B------:R-:W-:Y:S02]  /*c650*/  ISETP.GE.OR P2, PT, R212, R0.reuse, P0 ;  /* 0x00000000d400720c */ /* 0x080fe40000746670 */
[-C--:B------:R-:W-:Y:S02]  /*c660*/  ISETP.GE.OR P1, PT, R211, R0.reuse, P0 ;  /* 0x00000000d300720c */ /* 0x080fe40000726670 */
[----:B------:R-:W-:Y:S01]  /*c670*/  ISETP.GE.OR P0, PT, R210, R0, P0 ;  /* 0x00000000d200720c */ /* 0x000fe20000706670 */
        /* <DEDUP_REMOVED lines=8> */
[----:B-1----:R-:W-:Y:S06]  /*c700*/  @!P4 BRA `(.L_x_8514) ;  /* 0x000001900080c947 */ /* 0x002fec0003800000 */
.L_x_8845:
[----:B------:R-:W-:Y:S05]  /*c710*/  BSYNC B1 ;  /* 0x0000000000017941 */ /* 0x000fea0003800000 */
.L_x_8513:
[----:B------:R-:W-:Y:S04]  /*c720*/  BSSY B1, `(.L_x_8515) ;  /* 0x0000061000017945 */ /* 0x000fe80003800000 */
[----:B------:R-:W-:Y:S05]  /*c730*/  @P3 BRA `(.L_x_8516) ;  /* 0x00000004007c3947 */ /* 0x000fea0003800000 */
[----:B------:R-:W-:Y:S01]  /*c740*/  LEA.HI R28, R54, R207, RZ, 0x1d ;  /* 0x000000cf361c7211 */ /* 0x000fe200078fe8ff */
[----:B------:R-:W-:Y:S01]  /*c750*/  HADD2.F32 R68, -RZ, R68.H0_H0 ;  /* 0x20000044ff447230 */ /* 0x000fe20000004100 */
[----:B------:R-:W-:Y:S01]  /*c760*/  SHF.R.U64 R80, R46, 0x10, R47 ;  /* 0x000000102e507819 */ /* 0x000fe2000000122f */
[----:B------:R-:W-:Y:S01]  /*c770*/  HADD2.F32 R66, -RZ, R66.H0_H0 ;  /* 0x20000042ff427230 */ /* 0x000fe20000004100 */
[----:B------:R-:W-:Y:S01]  /*c780*/  SHF.R.S32.HI R31, RZ, 0x1f, R28 ;  /* 0x0000001fff1f7819 */ /* 0x000fe2000001141c */
[----:B0-----:R-:W-:Y:S01]  /*c790*/  IMAD.SHL.U32 R29, R28, 0x8, RZ ;  /* 0x000000081c1d7824 */ /* 0x001fe200078e00ff */
[----:B------:R-:W-:Y:S02]  /*c7a0*/  SHF.R.U64 R77, R20, 0x10, R21 ;  /* 0x00000010144d7819 */ /* 0x000fe40000001215 */
[----:B------:R-:W-:Y:S02]  /*c7b0*/  LEA.HI R31, R31, R28, RZ, 0x3 ;  /* 0x0000001c1f1f7211 */ /* 0x000fe400078f18ff */
[----:B------:R-:W-:-:S02]  /*c7c0*/  LOP3.LUT R30, R29, 0x38, RZ, 0xc0, !PT ;  /* 0x000000381d1e7812 */ /* 0x000fc400078ec0ff */
[----:B------:R-:W-:Y:S01]  /*c7d0*/  SHF.R.U32.HI R70, RZ, 0x10, R21 ;  /* 0x00000010ff467819 */ /* 0x000fe20000011615 */
[----:B------:R-:W-:Y:S01]  /*c7e0*/  IMAD.SHL.U32 R31, R31, 0x400, RZ ;  /* 0x000004001f1f7824 */ /* 0x000fe200078e00ff */
[----:B------:R-:W-:Y:S02]  /*c7f0*/  LOP3.LUT R30, R30, 0x1c0, R225, 0xf8, !PT ;  /* 0x000001c01e1e7812 */ /* 0x000fe400078ef8e1 */
[----:B------:R-:W-:Y:S01]  /*c800*/  SHF.R.U32.HI R69, RZ, 0x10, R47 ;  /* 0x00000010ff457819 */ /* 0x000fe2000001162f */
[----:B------:R-:W-:Y:S01]  /*c810*/  HADD2.F32 R70, -RZ, R70.H0_H0 ;  /* 0x20000046ff467230 */ /* 0x000fe20000004100 */
[----:B------:R-:W-:Y:S02]  /*c820*/  LOP3.LUT R32, R30, R203, RZ, 0x3c, !PT ;  /* 0x000000cb1e207212 */ /* 0x000fe400078e3cff */
[----:B------:R-:W-:Y:S02]  /*c830*/  LOP3.LUT R33, R31, 0x7fffe000, RZ, 0xc0, !PT ;  /* 0x7fffe0001f217812 */ /* 0x000fe400078ec0ff */
[----:B------:R-:W0:Y:S01]  /*c840*/  LDS.128 R28, [R205] ;  /* 0x00000000cd1c7984 */ /* 0x000e220000000c00 */
[----:B------:R-:W-:-:S02]  /*c850*/  SHF.R.U64 R79, R48, 0x10, R49 ;  /* 0x00000010304f7819 */ /* 0x000fc40000001231 */
[----:B------:R-:W-:Y:S02]  /*c860*/  IADD3 R33, R32, R33, R204 ;  /* 0x0000002120217210 */ /* 0x000fe40007ffe0cc */
[----:B------:R-:W-:Y:S02]  /*c870*/  SHF.R.U32.HI R78, RZ, 0x10, R49 ;  /* 0x00000010ff4e7819 */ /* 0x000fe40000011631 */
[--C-:B------:R-:W-:Y:S01]  /*c880*/  SHF.R.U32.HI R73, RZ, 0x10, R37.reuse ;  /* 0x00000010ff497819 */ /* 0x100fe20000011625 */
[----:B------:R-:W-:Y:S01]  /*c890*/  IMAD R67, R33, 0x2, R2 ;  /* 0x0000000221437824 */ /* 0x000fe200078e0202 */
[----:B------:R-:W-:-:S04]  /*c8a0*/  SHF.R.U64 R75, R36, 0x10, R37 ;  /* 0x00000010244b7819 */ /* 0x000fc80000001225 */
[----:B------:R-:W1:Y:S01]  /*c8b0*/  LDS.128 R32, [R67+0x10400] ;  /* 0x0104000043207984 */ /* 0x000e620000000c00 */
[--C-:B0-----:R-:W-:Y:S02]  /*c8c0*/  HADD2.F32 R21, -RZ, R29.reuse.H0_H0 ;  /* 0x2000001dff157230 */ /* 0x101fe40000004100 */
[----:B------:R-:W-:Y:S02]  /*c8d0*/  HADD2.F32 R20, -RZ, R28.H0_H0 ;  /* 0x2000001cff147230 */ /* 0x000fe40000004100 */
[----:B------:R-:W-:Y:S02]  /*c8e0*/  HADD2.F32 R29, -RZ, R29.H1_H1 ;  /* 0x3000001dff1d7230 */ /* 0x000fe40000004100 */
        /* <DEDUP_REMOVED lines=12> */
[--C-:B------:R-:W-:Y:S02]  /*c9b0*/  HADD2.F32 R66, -RZ, R65.reuse.H1_H1 ;  /* 0x30000041ff427230 */ /* 0x100fe40000004100 */
[----:B------:R-:W-:Y:S01]  /*c9c0*/  FFMA.FTZ R74, R21, R68, R74 ;  /* 0x00000044154a7223 */ /* 0x000fe2000001004a */
[----:B------:R-:W-:Y:S02]  /*c9d0*/  HADD2.F32 R21, -RZ, R64.H0_H0 ;  /* 0x20000040ff157230 */ /* 0x000fe40000004100 */
[----:B------:R-:W-:Y:S01]  /*c9e0*/  FMUL.FTZ R68, R47, R46 ;  /* 0x0000002e2f447220 */ /* 0x000fe20000410000 */
[----:B------:R-:W-:Y:S02]  /*c9f0*/  HADD2.F32 R48, -RZ, R34.H0_H0 ;  /* 0x20000022ff307230 */ /* 0x000fe40000004100 */
[----:B------:R-:W-:Y:S01]  /*ca00*/  FMUL.FTZ R47, R33, R66 ;  /* 0x00000042212f7220 */ /* 0x000fe20000410000 */
[----:B------:R-:W-:-:S02]  /*ca10*/  HADD2.F32 R65, -RZ, R65.H0_H0 ;  /* 0x20000041ff417230 */ /* 0x000fc40000004100 */
[-C--:B------:R-:W-:Y:S01]  /*ca20*/  FMUL.FTZ R33, R33, R21.reuse ;  /* 0x0000001521217220 */ /* 0x080fe20000410000 */
[----:B------:R-:W-:Y:S02]  /*ca30*/  HADD2.F32 R49, -RZ, R35.H0_H0 ;  /* 0x20000023ff317230 */ /* 0x000fe40000004100 */
[C---:B------:R-:W-:Y:S01]  /*ca40*/  FFMA.FTZ R47, R20.reuse, R21, -R47 ;  /* 0x00000015142f7223 */ /* 0x040fe2000001082f */
[--C-:B------:R-:W-:Y:S02]  /*ca50*/  HADD2.F32 R21, -RZ, R43.reuse.H0_H0 ;  /* 0x2000002bff157230 */ /* 0x100fe40000004100 */
[C---:B------:R-:W-:Y:S01]  /*ca60*/  FFMA.FTZ R69, R29.reuse, R46, -R76 ;  /* 0x0000002e1d457223 */ /* 0x040fe2000001084c */
[----:B------:R-:W-:Y:S02]  /*ca70*/  HADD2.F32 R64, -RZ, R64.H1_H1 ;  /* 0x30000040ff407230 */ /* 0x000fe40000004100 */
[----:B------:R-:W-:Y:S01]  /*ca80*/  FFMA.FTZ R71, R29, R70, R68 ;  /* 0x000000461d477223 */ /* 0x000fe20000010044 */
[----:B------:R-:W-:Y:S01]  /*ca90*/  FFMA.FTZ R66, R20, R66, R33 ;  /* 0x0000004214427223 */ /* 0x000fe20000010021 */
[----:B------:R-:W-:Y:S01]  /*caa0*/  FMUL.FTZ R29, R48, R65 ;  /* 0x00000041301d7220 */ /* 0x000fe20000410000 */
[----:B------:R-:W-:-:S02]  /*cab0*/  HADD2.F32 R20, -RZ, R43.H1_H1 ;  /* 0x3000002bff147230 */ /* 0x000fc40000004100 */
[-C--:B------:R-:W-:Y:S01]  /*cac0*/  FMUL.FTZ R33, R48, R21.reuse ;  /* 0x0000001530217220 */ /* 0x080fe20000410000 */
[----:B------:R-:W-:Y:S02]  /*cad0*/  HADD2.F32 R35, -RZ, R35.H1_H1 ;  /* 0x30000023ff237230 */ /* 0x000fe40000004100 */
[C---:B------:R-:W-:Y:S01]  /*cae0*/  FMUL.FTZ R68, R49.reuse, R64 ;  /* 0x0000004031447220 */ /* 0x040fe20000410000 */
[----:B------:R-:W-:Y:S02]  /*caf0*/  HADD2.F32 R48, -RZ, R73.H0_H0 ;  /* 0x20000049ff307230 */ /* 0x000fe40000004100 */
[C---:B------:R-:W-:Y:S01]  /*cb00*/  FFMA.FTZ R43, R36.reuse, R21, -R29 ;  /* 0x00000015242b7223 */ /* 0x040fe2000001081d */
[----:B------:R-:W-:Y:S02]  /*cb10*/  HADD2.F32 R46, -RZ, R78.H0_H0 ;  /* 0x2000004eff2e7230 */ /* 0x000fe40000004100 */
[-C--:B------:R-:W-:Y:S01]  /*cb20*/  FMUL.FTZ R49, R49, R20.reuse ;  /* 0x0000001431317220 */ /* 0x080fe20000410000 */
[----:B------:R-:W-:Y:S01]  /*cb30*/  FFMA.FTZ R68, R37, R20, -R68 ;  /* 0x0000001425447223 */ /* 0x000fe20000010844 */
[----:B------:R-:W-:Y:S01]  /*cb40*/  FFMA.FTZ R36, R36, R65, R33 ;  /* 0x0000004124247223 */ /* 0x000fe20000010021 */
[C---:B------:R-:W-:Y:S01]  /*cb50*/  FMUL.FTZ R70, R35.reuse, R48 ;  /* 0x0000003023467220 */ /* 0x040fe20000410000 */
[----:B------:R-:W-:Y:S01]  /*cb60*/  FMUL.FTZ R20, R35, R46 ;  /* 0x0000002e23147220 */ /* 0x000fe20000410000 */
[----:B------:R-:W-:-:S02]  /*cb70*/  HADD2.F32 R32, -RZ, R32.H1_H1 ;  /* 0x30000020ff207230 */ /* 0x000fc40000004100 */
[----:B------:R-:W-:Y:S01]  /*cb80*/  FFMA.FTZ R49, R37, R64, R49 ;  /* 0x0000004025317223 */ /* 0x000fe20000010031 */
[----:B------:R-:W-:Y:S02]  /*cb90*/  HADD2.F32 R34, -RZ, R34.H1_H1 ;  /* 0x30000022ff227230 */ /* 0x000fe40000004100 */
[C---:B------:R-:W-:Y:S01]  /*cba0*/  FFMA.FTZ R65, R31.reuse, R46, -R70 ;  /* 0x0000002e1f417223 */ /* 0x040fe20000010846 */
[----:B------:R-:W-:Y:S02]  /*cbb0*/  HADD2.F32 R33, -RZ, R77.H0_H0 ;  /* 0x2000004dff217230 */ /* 0x000fe40000004100 */
[----:B------:R-:W-:Y:S01]  /*cbc0*/  FFMA.FTZ R48, R31, R48, R20 ;  /* 0x000000301f307223 */ /* 0x000fe20000010014 */
[----:B------:R-:W-:Y:S02]  /*cbd0*/  HADD2.F32 R35, -RZ, R75.H0_H0 ;  /* 0x2000004bff237230 */ /* 0x000fe40000004100 */
        /* <DEDUP_REMOVED lines=21> */
.L_x_8516:
[----:B------:R-:W-:Y:S05]  /*cd30*/  BSYNC B1 ;  /* 0x0000000000017941 */ /* 0x000fea0003800000 */
.L_x_8515:
[----:B------:R-:W-:Y:S04]  /*cd40*/  BSSY B1, `(.L_x_8517) ;  /* 0x0000060000017945 */ /* 0x000fe80003800000 */
[----:B------:R-:W-:Y:S05]  /*cd50*/  @P2 BRA `(.L_x_8518) ;  /* 0x0000000400782947 */ /* 0x000fea0003800000 */
[----:B------:R-:W-:Y:S01]  /*cd60*/  LEA.HI R20, R54, R207, RZ, 0x1d ;  /* 0x000000cf36147211 */ /* 0x000fe200078fe8ff */
[--C-:B------:R-:W-:Y:S01]  /*cd70*/  HADD2.F32 R36, -RZ, R45.reuse.H1_H1 ;  /* 0x3000002dff247230 */ /* 0x100fe20000004100 */
[--C-:B------:R-:W-:Y:S01]  /*cd80*/  SHF.R.U32.HI R46, RZ, 0x10, R25.reuse ;  /* 0x00000010ff2e7819 */ /* 0x100fe20000011619 */
[----:B------:R-:W-:Y:S01]  /*cd90*/  HADD2.F32 R45, -RZ, R45.H0_H0 ;  /* 0x2000002dff2d7230 */ /* 0x000fe20000004100 */
[----:B------:R-:W-:Y:S01]  /*cda0*/  SHF.R.S32.HI R21, RZ, 0x1f, R20 ;  /* 0x0000001fff157819 */ /* 0x000fe20000011414 */
[----:B-1----:R-:W-:Y:S01]  /*cdb0*/  IMAD.SHL.U32 R28, R20, 0x8, RZ ;  /* 0x00000008141c7824 */ /* 0x002fe200078e00ff */
[----:B------:R-:W-:Y:S01]  /*cdc0*/  SHF.R.U64 R49, R24, 0x10, R25 ;  /* 0x0000001018317819 */ /* 0x000fe20000001219 */
[----:B------:R-:W-:Y:S01]  /*cdd0*/  HADD2.F32 R46, -RZ, R46.H0_H0 ;  /* 0x2000002eff2e7230 */ /* 0x000fe20000004100 */
[----:B------:R-:W-:Y:S02]  /*cde0*/  LEA.HI R20, R21, R20, RZ, 0x3 ;  /* 0x0000001415147211 */ /* 0x000fe400078f18ff */
[----:B------:R-:W-:-:S02]  /*cdf0*/  LOP3.LUT R21, R199, 0x38, R28, 0xf8, !PT ;  /* 0x00000038c7157812 */ /* 0x000fc400078ef81c */
[----:B0-----:R-:W0:Y:S01]  /*ce00*/  LDS.128 R28, [R221] ;  /* 0x00000000dd1c7984 */ /* 0x001e220000000c00 */
[----:B------:R-:W-:Y:S01]  /*ce10*/  IMAD.SHL.U32 R20, R20, 0x400, RZ ;  /* 0x0000040014147824 */ /* 0x000fe200078e00ff */
[----:B------:R-:W-:Y:S02]  /*ce20*/  LOP3.LUT R21, R21, R228, RZ, 0x3c, !PT ;  /* 0x000000e415157212 */ /* 0x000fe400078e3cff */
[--C-:B------:R-:W-:Y:S02]  /*ce30*/  SHF.R.U64 R47, R26, 0x10, R27.reuse ;  /* 0x000000101a2f7819 */ /* 0x100fe4000000121b */
[----:B------:R-:W-:Y:S02]  /*ce40*/  LOP3.LUT R20, R20, 0x7fffe000, RZ, 0xc0, !PT ;  /* 0x7fffe00014147812 */ /* 0x000fe400078ec0ff */
[----:B------:R-:W-:Y:S01]  /*ce50*/  SHF.R.U32.HI R43, RZ, 0x10, R27 ;  /* 0x00000010ff2b7819 */ /* 0x000fe2000001161b */
[--C-:B------:R-:W-:Y:S01]  /*ce60*/  HADD2.F32 R27, -RZ, R57.reuse.H1_H1 ;  /* 0x30000039ff1b7230 */ /* 0x100fe20000004100 */
[----:B------:R-:W-:Y:S01]  /*ce70*/  IADD3 R21, R21, R20, R202 ;  /* 0x0000001415157210 */ /* 0x000fe20007ffe0ca */
[----:B------:R-:W-:Y:S01]  /*ce80*/  HADD2.F32 R57, -RZ, R57.H0_H0 ;  /* 0x20000039ff397230 */ /* 0x000fe20000004100 */
[----:B------:R-:W-:-:S02]  /*ce90*/  SHF.R.U32.HI R37, RZ, 0x10, R5 ;  /* 0x00000010ff257819 */ /* 0x000fc40000011605 */
[----:B------:R-:W-:Y:S01]  /*cea0*/  SHF.R.U64 R68, R4, 0x10, R5 ;  /* 0x0000001004447819 */ /* 0x000fe20000001205 */
[----:B------:R-:W-:Y:S01]  /*ceb0*/  IMAD R21, R21, 0x2, R2 ;  /* 0x0000000215157824 */ /* 0x000fe200078e0202 */
[--C-:B------:R-:W-:Y:S02]  /*cec0*/  SHF.R.U64 R67, R6, 0x10, R7.reuse ;  /* 0x0000001006437819 */ /* 0x100fe40000001207 */
[----:B------:R-:W-:Y:S02]  /*ced0*/  SHF.R.U32.HI R65, RZ, 0x10, R7 ;  /* 0x00000010ff417819 */ /* 0x000fe40000011607 */
[----:B------:R-:W1:Y:S01]  /*cee0*/  LDS.128 R32, [R21+0x10400] ;  /* 0x0104000015207984 */ /* 0x000e620000000c00 */
[--C-:B0-----:R-:W-:Y:S02]  /*cef0*/  HADD2.F32 R5, -RZ, R29.reuse.H0_H0 ;  /* 0x2000001dff057230 */ /* 0x101fe40000004100 */
[----:B------:R-:W-:Y:S02]  /*cf00*/  HADD2.F32 R29, -RZ, R29.H1_H1 ;  /* 0x3000001dff1d7230 */ /* 0x000fe40000004100 */
[----:B------:R-:W-:-:S02]  /*cf10*/  HADD2.F32 R4, -RZ, R28.H0_H0 ;  /* 0x2000001cff047230 */ /* 0x000fc40000004100 */
[----:B------:R-:W-:Y:S02]  /*cf20*/  HADD2.F32 R6, -RZ, R30.H0_H0 ;  /* 0x2000001eff067230 */ /* 0x000fe40000004100 */
[--C-:B------:R-:W-:Y:S02]  /*cf30*/  HADD2.F32 R7, -RZ, R31.reuse.H0_H0 ;  /* 0x2000001fff077230 */ /* 0x100fe40000004100 */
[----:B------:R-:W-:Y:S02]  /*cf40*/  HADD2.F32 R31, -RZ, R31.H1_H1 ;  /* 0x3000001fff1f7230 */ /* 0x000fe40000004100 */
[----:B------:R-:W-:Y:S02]  /*cf50*/  HADD2.F32 R28, -RZ, R28.H1_H1 ;  /* 0x3000001cff1c7230 */ /* 0x000fe40000004100 */
[----:B------:R-:W-:Y:S02]  /*cf60*/  HADD2.F32 R30, -RZ, R30.H1_H1 ;  /* 0x3000001eff1e7230 */ /* 0x000fe40000004100 */
[----:B-1----:R-:W-:-:S02]  /*cf70*/  HADD2.F32 R24, -RZ, R33.H0_H0 ;  /* 0x20000021ff187230 */ /* 0x002fc40000004100 */
        /* <DEDUP_REMOVED lines=12> */
[-C--:B------:R-:W-:Y:S01]  /*d040*/  FMUL.FTZ R20, R20, R57.reuse ;  /* 0x0000003914147220 */ /* 0x080fe20000410000 */
[----:B------:R-:W-:Y:S02]  /*d050*/  HADD2.F32 R24, -RZ, R56.H0_H0 ;  /* 0x20000038ff187230 */ /* 0x000fe40000004100 */
[----:B------:R-:W-:Y:S01]  /*d060*/  FFMA.FTZ R57, R4, R57, -R5 ;  /* 0x0000003904397223 */ /* 0x000fe20000010805 */
[--C-:B------:R-:W-:Y:S02]  /*d070*/  HADD2.F32 R5, -RZ, R58.reuse.H0_H0 ;  /* 0x2000003aff057230 */ /* 0x100fe40000004100 */
[----:B------:R-:W-:Y:S01]  /*d080*/  FFMA.FTZ R37, R29, R46, R36 ;  /* 0x0000002e1d257223 */ /* 0x000fe20000010024 */
[----:B------:R-:W-:Y:S02]  /*d090*/  HADD2.F32 R26, -RZ, R35.H0_H0 ;  /* 0x20000023ff1a7230 */ /* 0x000fe40000004100 */
[----:B------:R-:W-:Y:S01]  /*d0a0*/  FMUL.FTZ R27, R25, R24 ;  /* 0x00000018191b7220 */ /* 0x000fe20000410000 */
[----:B------:R-:W-:-:S02]  /*d0b0*/  HADD2.F32 R58, -RZ, R58.H1_H1 ;  /* 0x3000003aff3a7230 */ /* 0x000fc40000004100 */
[----:B------:R-:W-:Y:S01]  /*d0c0*/  FFMA.FTZ R45, R4, R45, R20 ;  /* 0x0000002d042d7223 */ /* 0x000fe20000010014 */
[----:B------:R-:W-:Y:S02]  /*d0d0*/  HADD2.F32 R56, -RZ, R56.H1_H1 ;  /* 0x30000038ff387230 */ /* 0x000fe40000004100 */
[-C--:B------:R-:W-:Y:S01]  /*d0e0*/  FMUL.FTZ R25, R25, R5.reuse ;  /* 0x0000000519197220 */ /* 0x080fe20000410000 */
[----:B------:R-:W-:Y:S02]  /*d0f0*/  HADD2.F32 R35, -RZ, R35.H1_H1 ;  /* 0x30000023ff237230 */ /* 0x000fe40000004100 */
[----:B------:R-:W-:Y:S01]  /*d100*/  FFMA.FTZ R36, R6, R5, -R27 ;  /* 0x0000000506247223 */ /* 0x000fe2000001081b */
[----:B------:R-:W-:Y:S02]  /*d110*/  HADD2.F32 R20, -RZ, R43.H0_H0 ;  /* 0x2000002bff147230 */ /* 0x000fe40000004100 */
[----:B------:R-:W-:Y:S01]  /*d120*/  FMUL.FTZ R46, R26, R56 ;  /* 0x000000381a2e7220 */ /* 0x000fe20000410000 */
[----:B------:R-:W-:-:S02]  /*d130*/  HADD2.F32 R4, -RZ, R65.H0_H0 ;  /* 0x20000041ff047230 */ /* 0x000fc40000004100 */
[----:B------:R-:W-:Y:S01]  /*d140*/  FMUL.FTZ R5, R26, R58 ;  /* 0x0000003a1a057220 */ /* 0x000fe20000410000 */
        /* <DEDUP_REMOVED lines=31> */
.L_x_8518:
[----:B------:R-:W-:Y:S05]  /*d340*/  BSYNC B1 ;  /* 0x0000000000017941 */ /* 0x000fea0003800000 */
.L_x_8517:
[----:B------:R-:W-:Y:S04]  /*d350*/  BSSY B1, `(.L_x_8519) ;  /* 0x0000060000017945 */ /* 0x000fe80003800000 */
[----:B------:R-:W-:Y:S05]  /*d360*/  @P1 BRA `(.L_x_8520) ;  /* 0x0000000400781947 */ /* 0x000fea0003800000 */
[----:B--2---:R-:W-:Y:S01]  /*d370*/  LEA.HI R4, R54, R207, RZ, 0x1d ;  /* 0x000000cf36047211 */ /* 0x004fe200078fe8ff */
[----:B-1----:R-:W-:Y:S01]  /*d380*/  HADD2.F32 R35, -RZ, R59.H1_H1 ;  /* 0x3000003bff237230 */ /* 0x002fe20000004100 */
[--C-:B------:R-:W-:Y:S01]  /*d390*/  SHF.R.U64 R56, R50, 0x10, R51.reuse ;  /* 0x0000001032387819 */ /* 0x100fe20000001233 */
[--C-:B------:R-:W-:Y:S01]  /*d3a0*/  HADD2.F32 R36, -RZ, R62.reuse.H1_H1 ;  /* 0x3000003eff247230 */ /* 0x100fe20000004100 */
[----:B------:R-:W-:Y:S01]  /*d3b0*/  SHF.R.S32.HI R7, RZ, 0x1f, R4 ;  /* 0x0000001fff077819 */ /* 0x000fe20000011404 */
[----:B------:R-:W-:Y:S01]  /*d3c0*/  IMAD.SHL.U32 R5, R4, 0x8, RZ ;  /* 0x0000000804057824 */ /* 0x000fe200078e00ff */
[----:B------:R-:W-:Y:S01]  /*d3d0*/  SHF.R.U32.HI R50, RZ, 0x10, R51 ;  /* 0x00000010ff327819 */ /* 0x000fe20000011633 */
[----:B------:R-:W-:Y:S01]  /*d3e0*/  HADD2.F32 R62, -RZ, R62.H0_H0 ;  /* 0x2000003eff3e7230 */ /* 0x000fe20000004100 */
[----:B------:R-:W-:Y:S02]  /*d3f0*/  LEA.HI R7, R7, R4, RZ, 0x3 ;  /* 0x0000000407077211 */ /* 0x000fe400078f18ff */
[----:B------:R-:W-:-:S02]  /*d400*/  LOP3.LUT R4, R198, 0x38, R5, 0xf8, !PT ;  /* 0x00000038c6047812 */ /* 0x000fc400078ef805 */
[--C-:B------:R-:W-:Y:S01]  /*d410*/  SHF.R.U64 R48, R38, 0x10, R39.reuse ;  /* 0x0000001026307819 */ /* 0x100fe20000001227 */
[----:B------:R-:W-:Y:S01]  /*d420*/  IMAD.SHL.U32 R7, R7, 0x400, RZ ;  /* 0x0000040007077824 */ /* 0x000fe200078e00ff */
[----:B------:R-:W-:Y:S02]  /*d430*/  LOP3.LUT R20, R4, R227, RZ, 0x3c, !PT ;  /* 0x000000e304147212 */ /* 0x000fe400078e3cff */
[----:B------:R-:W-:Y:S02]  /*d440*/  SHF.R.U32.HI R37, RZ, 0x10, R39 ;  /* 0x00000010ff257819 */ /* 0x000fe40000011627 */
[----:B------:R-:W-:Y:S02]  /*d450*/  LOP3.LUT R21, R7, 0x7fffe000, RZ, 0xc0, !PT ;  /* 0x7fffe00007157812 */ /* 0x000fe400078ec0ff */
[----:B------:R-:W1:Y:S01]  /*d460*/  LDS.128 R4, [R220] ;  /* 0x00000000dc047984 */ /* 0x000e620000000c00 */
[----:B------:R-:W-:Y:S01]  /*d470*/  SHF.R.U64 R47, R40, 0x10, R41 ;  /* 0x00000010282f7819 */ /* 0x000fe20000001229 */
[----:B------:R-:W-:Y:S01]  /*d480*/  HADD2.F32 R37, -RZ, R37.H0_H0 ;  /* 0x20000025ff257230 */ /* 0x000fe20000004100 */
[----:B------:R-:W-:-:S02]  /*d490*/  IADD3 R21, R20, R21, R201 ;  /* 0x0000001514157210 */ /* 0x000fc40007ffe0c9 */
[----:B------:R-:W-:Y:S02]  /*d4a0*/  SHF.R.U32.HI R45, RZ, 0x10, R41 ;  /* 0x00000010ff2d7819 */ /* 0x000fe40000011629 */
[--C-:B------:R-:W-:Y:S01]  /*d4b0*/  SHF.R.U64 R49, R52, 0x10, R53.reuse ;  /* 0x0000001034317819 */ /* 0x100fe20000001235 */
[----:B------:R-:W-:Y:S01]  /*d4c0*/  IMAD R21, R21, 0x2, R2 ;  /* 0x0000000215157824 */ /* 0x000fe200078e0202 */
[----:B------:R-:W-:-:S04]  /*d4d0*/  SHF.R.U32.HI R52, RZ, 0x10, R53 ;  /* 0x00000010ff347819 */ /* 0x000fc80000011635 */
[----:B------:R-:W2:Y:S01]  /*d4e0*/  LDS.128 R24, [R21+0x10400] ;  /* 0x0104000015187984 */ /* 0x000ea20000000c00 */
[--C-:B-1----:R-:W-:Y:S02]  /*d4f0*/  HADD2.F32 R20, -RZ, R5.reuse.H0_H0 ;  /* 0x20000005ff147230 */ /* 0x102fe40000004100 */
[----:B------:R-:W-:Y:S02]  /*d500*/  HADD2.F32 R28, -RZ, R5.H1_H1 ;  /* 0x30000005ff1c7230 */ /* 0x000fe40000004100 */
[----:B------:R-:W-:Y:S02]  /*d510*/  HADD2.F32 R5, -RZ, R4.H0_H0 ;  /* 0x20000004ff057230 */ /* 0x000fe40000004100 */
[----:B0-----:R-:W-:Y:S02]  /*d520*/  HADD2.F32 R29, -RZ, R6.H0_H0 ;  /* 0x20000006ff1d7230 */ /* 0x001fe40000004100 */
[--C-:B------:R-:W-:Y:S02]  /*d530*/  HADD2.F32 R30, -RZ, R7.reuse.H0_H0 ;  /* 0x20000007ff1e7230 */ /* 0x100fe40000004100 */
[----:B------:R-:W-:-:S02]  /*d540*/  HADD2.F32 R7, -RZ, R7.H1_H1 ;  /* 0x30000007ff077230 */ /* 0x000fc40000004100 */
[----:B------:R-:W-:Y:S02]  /*d550*/  HADD2.F32 R4, -RZ, R4.H1_H1 ;  /* 0x30000004ff047230 */ /* 0x000fe40000004100 */
[--C-:B--2---:R-:W-:Y:S02]  /*d560*/  HADD2.F32 R31, -RZ, R25.reuse.H0_H0 ;  /* 0x20000019ff1f7230 */ /* 0x104fe40000004100 */
[----:B------:R-:W-:Y:S02]  /*d570*/  HADD2.F32 R32, -RZ, R25.H1_H1 ;  /* 0x30000019ff207230 */ /* 0x000fe40000004100 */
[----:B------:R-:W-:Y:S02]  /*d580*/  HADD2.F32 R25, -RZ, R24.H0_H0 ;  /* 0x20000018ff197230 */ /* 0x000fe40000004100 */
[C---:B------:R-:W-:Y:S01]  /*d590*/  FMUL.FTZ R39, R31.reuse, R36 ;  /* 0x000000241f277220 */ /* 0x040fe20000410000 */
[----:B------:R-:W-:Y:S01]  /*d5a0*/  FMUL.FTZ R41, R31, R35 ;  /* 0x000000231f297220 */ /* 0x000fe20000410000 */
[----:B------:R-:W-:-:S02]  /*d5b0*/  HADD2.F32 R31, -RZ, R50.H0_H0 ;  /* 0x20000032ff1f7230 */ /* 0x000fc40000004100 */
[C---:B------:R-:W-:Y:S01]  /*d5c0*/  FFMA.FTZ R39, R20.reuse, R35, -R39 ;  /* 0x0000002314277223 */ /* 0x040fe20000010827 */
[----:B------:R-:W-:Y:S01]  /*d5d0*/  FFMA.FTZ R41, R20, R36, R41 ;  /* 0x0000002414297223 */ /* 0x000fe20000010029 */
[----:B------:R-:W-:Y:S02]  /*d5e0*/  HADD2.F32 R20, -RZ, R59.H0_H0 ;  /* 0x2000003bff147230 */ /* 0x000fe40000004100 */
[C---:B------:R-:W-:Y:S01]  /*d5f0*/  FMUL.FTZ R35, R32.reuse, R37 ;  /* 0x0000002520237220 */ /* 0x040fe20000410000 */
[----:B------:R-:W-:Y:S01]  /*d600*/  FMUL.FTZ R43, R32, R31 ;  /* 0x0000001f202b7220 */ /* 0x000fe20000410000 */
[C---:B------:R-:W-:Y:S01]  /*d610*/  FMUL.FTZ R36, R25.reuse, R62 ;  /* 0x0000003e19247220 */ /* 0x040fe20000410000 */
[----:B------:R-:W-:Y:S02]  /*d620*/  HADD2.F32 R33, -RZ, R26.H0_H0 ;  /* 0x2000001aff217230 */ /* 0x000fe40000004100 */
[----:B------:R-:W-:Y:S01]  /*d630*/  FMUL.FTZ R25, R25, R20 ;  /* 0x0000001419197220 */ /* 0x000fe20000410000 */
[----:B------:R-:W-:-:S02]  /*d640*/  HADD2.F32 R32, -RZ, R63.H0_H0 ;  /* 0x2000003fff207230 */ /* 0x000fc40000004100 */
[C---:B------:R-:W-:Y:S01]  /*d650*/  FFMA.FTZ R36, R5.reuse, R20, -R36 ;  /* 0x0000001405247223 */ /* 0x040fe20000010824 */
[----:B------:R-:W-:Y:S02]  /*d660*/  HADD2.F32 R34, -RZ, R27.H0_H0 ;  /* 0x2000001bff227230 */ /* 0x000fe40000004100 */
[C---:B------:R-:W-:Y:S01]  /*d670*/  FFMA.FTZ R38, R28.reuse, R31, -R35 ;  /* 0x0000001f1c267223 */ /* 0x040fe20000010823 */
[----:B------:R-:W-:Y:S01]  /*d680*/  FFMA.FTZ R40, R28, R37, R43 ;  /* 0x000000251c287223 */ /* 0x000fe2000001002b */
[--C-:B------:R-:W-:Y:S02]  /*d690*/  HADD2.F32 R20, -RZ, R44.reuse.H0_H0 ;  /* 0x2000002cff147230 */ /* 0x100fe40000004100 */
[----:B------:R-:W-:Y:S01]  /*d6a0*/  FFMA.FTZ R62, R5, R62, R25 ;  /* 0x0000003e053e7223 */ /* 0x000fe20000010019 */
[----:B------:R-:W-:Y:S02]  /*d6b0*/  HADD2.F32 R63, -RZ, R63.H1_H1 ;  /* 0x3000003fff3f7230 */ /* 0x000fe40000004100 */
[----:B------:R-:W-:Y:S01]  /*d6c0*/  FMUL.FTZ R28, R33, R32 ;  /* 0x00000020211c7220 */ /* 0x000fe20000410000 */
[----:B------:R-:W-:-:S02]  /*d6d0*/  HADD2.F32 R5, -RZ, R44.H1_H1 ;  /* 0x3000002cff057230 */ /* 0x000fc40000004100 */
[-C--:B------:R-:W-:Y:S01]  /*d6e0*/  FMUL.FTZ R44, R33, R20.reuse ;  /* 0x00000014212c7220 */ /* 0x080fe20000410000 */
[----:B------:R-:W-:Y:S02]  /*d6f0*/  HADD2.F32 R27, -RZ, R27.H1_H1 ;  /* 0x3000001bff1b7230 */ /* 0x000fe40000004100 */
        /* <DEDUP_REMOVED lines=8> */
[C---:B------:R-:W-:Y:S01]  /*d780*/  FMUL.FTZ R46, R27.reuse, R28 ;  /* 0x0000001c1b2e7220 */ /* 0x040fe20000410000 */
[----:B------:R-:W-:Y:S01]  /*d790*/  FMUL.FTZ R30, R27, R20 ;  /* 0x000000141b1e7220 */ /* 0x000fe20000410000 */
[----:B------:R-:W-:-:S02]  /*d7a0*/  HADD2.F32 R24, -RZ, R24.H1_H1 ;  /* 0x30000018ff187230 */ /* 0x000fc40000004100 */
        /* <DEDUP_REMOVED lines=26> */
.L_x_8520:
[----:B------:R-:W-:Y:S05]  /*d950*/  BSYNC B1 ;  /* 0x0000000000017941 */ /* 0x000fea0003800000 */
.L_x_8519:
[----:B-1----:R-:W-:Y:S01]  /*d960*/  PRMT R32, R0, 0x5410, R3 ;  /* 0x0000541000207816 */ /* 0x002fe20000000003 */
[----:B------:R-:W-:Y:S06]  /*d970*/  @P0 BRA `(.L_x_8504) ;  /* 0x0000000400780947 */ /* 0x000fec0003800000 */
[----:B------:R-:W-:Y:S01]  /*d980*/  LEA.HI R54, R54, R207, RZ, 0x1d ;  /* 0x000000cf36367211 */ /* 0x000fe200078fe8ff */
[----:B--23--:R-:W1:Y:S01]  /*d990*/  LDS.128 R4, [R219] ;  /* 0x00000000db047984 */ /* 0x00ce620000000c00 */
[----:B------:R-:W-:Y:S01]  /*d9a0*/  SHF.R.U32.HI R20, RZ, 0x10, R9 ;  /* 0x00000010ff147819 */ /* 0x000fe20000011609 */
[--C-:B------:R-:W-:Y:S01]  /*d9b0*/  HADD2.F32 R21, -RZ, R55.reuse.H1_H1 ;  /* 0x30000037ff157230 */ /* 0x100fe20000004100 */
[----:B------:R-:W-:Y:S01]  /*d9c0*/  SHF.R.S32.HI R3, RZ, 0x1f, R54 ;  /* 0x0000001fff037819 */ /* 0x000fe20000011436 */
[----:B------:R-:W-:Y:S01]  /*d9d0*/  IMAD.SHL.U32 R0, R54, 0x8, RZ ;  /* 0x0000000836007824 */ /* 0x000fe200078e00ff */
[----:B------:R-:W-:Y:S01]  /*d9e0*/  SHF.R.U64 R38, R12, 0x10, R13 ;  /* 0x000000100c267819 */ /* 0x000fe2000000120d */
[----:B------:R-:W-:Y:S01]  /*d9f0*/  HADD2.F32 R20, -RZ, R20.H0_H0 ;  /* 0x20000014ff147230 */ /* 0x000fe20000004100 */
[----:B------:R-:W-:Y:S01]  /*da00*/  LEA.HI R54, R3, R54, RZ, 0x3 ;  /* 0x0000003603367211 */ /* 0x000fe200078f18ff */
[----:B------:R-:W-:Y:S01]  /*da10*/  HADD2.F32 R55, -RZ, R55.H0_H0 ;  /* 0x20000037ff377230 */ /* 0x000fe20000004100 */
        /* <DEDUP_REMOVED lines=9> */
[----:B------:R-:W-:-:S02]  /*dab0*/  IADD3 R3, R3, R54, R200 ;  /* 0x0000003603037210 */ /* 0x000fc40007ffe0c8 */
[----:B------:R-:W-:Y:S02]  /*dac0*/  SHF.R.U64 R36, R8, 0x10, R9 ;  /* 0x0000001008247819 */ /* 0x000fe40000001209 */
[--C-:B------:R-:W-:Y:S01]  /*dad0*/  SHF.R.U64 R35, R10, 0x10, R11.reuse ;  /* 0x000000100a237819 */ /* 0x100fe2000000120b */
[----:B------:R-:W-:Y:S01]  /*dae0*/  IMAD R3, R3, 0x2, R2 ;  /* 0x0000000203037824 */ /* 0x000fe200078e0202 */
[----:B------:R-:W-:-:S04]  /*daf0*/  SHF.R.U32.HI R33, RZ, 0x10, R11 ;  /* 0x00000010ff217819 */ /* 0x000fc8000001160b */
        /* <DEDUP_REMOVED lines=12> */
[C---:B0-----:R-:W-:Y:S01]  /*dbc0*/  FMUL.FTZ R29, R12.reuse, R21 ;  /* 0x000000150c1d7220 */ /* 0x041fe20000410000 */
        /* <DEDUP_REMOVED lines=14> */
[--C-:B------:R-:W-:Y:S02]  /*dcb0*/  HADD2.F32 R14, -RZ, R27.reuse.H0_H0 ;  /* 0x2000001bff0e7230 */ /* 0x100fe40000004100 */
        /* <DEDUP_REMOVED lines=42> */
.L_x_8504:
[----:B------:R-:W-:Y:S05]  /*df60*/  BSYNC B0 ;  /* 0x0000000000007941 */ /* 0x000fea0003800000 */
.L_x_8476:
        /* <DEDUP_REMOVED lines=8> */
.L_x_8474:
[----:B------:R-:W-:-:S13]  /*dff0*/  ISETP.NE.AND P0, PT, R191, 0x3, PT ;  /* 0x00000003bf00780c */ /* 0x000fda0003f05270 */
[----:B------:R-:W-:Y:S05]  /*e000*/  @!P0 BRA `(.L_x_8521) ;  /* 0x0000000000048947 */ /* 0x000fea0003800000 */
[----:B------:R-:W-:Y:S01]  /*e010*/  BPT.TRAP 0x1 ;  /* 0x000000040000795c */ /* 0x000fe20000300000 */
.L_x_8521:
[----:B-1----:R-:W-:Y:S02]  /*e020*/  LEA R11, R22, R2, 0x3 ;  /* 0x00000002160b7211 */ /* 0x002fe400078e18ff */
[----:B------:R-:W-:-:S04]  /*e030*/  SHF.L.U32 R0, R186, 0x1f, RZ ;  /* 0x0000001fba007819 */ /* 0x000fc800000006ff */
[----:B------:R1:W0:Y:S01]  /*e040*/  SYNCS.PHASECHK.TRANS64.TRYWAIT P2, [R11+URZ+0x28830], R0 ;  /* 0x028830000b0075a7 */ /* 0x000222000804017f */
[----:B------:R-:W-:Y:S05]  /*e050*/  @!P0 BRA `(.L_x_8522) ;  /* 0x0000000000048947 */ /* 0x000fea0003800000 */
[----:B------:R-:W-:Y:S01]  /*e060*/  BPT.TRAP 0x1 ;  /* 0x000000040000795c */ /* 0x000fe20000300000 */
.L_x_8522:
[----:B--2---:R-:W2:Y:S02]  /*e070*/  S2R R3, SR_TID.X ;  /* 0x0000000000037919 */ /* 0x004ea40000002100 */
[----:B--2---:R-:W-:-:S04]  /*e080*/  LOP3.LUT R3, R3, 0x7f, RZ, 0xc0, !PT ;  /* 0x0000007f03037812 */ /* 0x004fc800078ec0ff */
[----:B------:R-:W-:Y:S01]  /*e090*/  ISETP.NE.AND P1, PT, R3, RZ, PT ;  /* 0x000000ff0300720c */ /* 0x000fe20003f25270 */
[----:B0-----:R-:W-:-:S12]  /*e0a0*/  @P2 BRA `(.L_x_8523) ;  /* 0x0000000000082947 */ /* 0x001fd80003800000 */
[----:B------:R-:W0:Y:S02]  /*e0b0*/  SYNCS.PHASECHK.TRANS64.TRYWAIT P2, [R11+URZ+0x28830], R0 ;  /* 0x028830000b0075a7 */ /* 0x000e24000804017f */
[----:B0-----:R-:W-:Y:S05]  /*e0c0*/  @!P2 BRA `(.L_x_8524) ;  /* 0x000001780024a947 */ /* 0x001fea0003800000 */
.L_x_8523:
[----:B------:R-:W-:Y:S05]  /*e0d0*/  WARPSYNC.ALL ;  /* 0x0000000000007948 */ /* 0x000fea0003800000 */
[----:B01----:R-:W-:Y:S01]  /*e0e0*/  VIADD R0, R2, 0x18400 ;  /* 0x0001840002007836 */ /* 0x003fe20000000000 */
[----:B------:R-:W-:Y:S01]  /*e0f0*/  R2UR UR44, R42 ;  /* 0x000000002a2c72ca */ /* 0x000fe200000e0000 */
[----:B---34-:R-:W-:Y:S01]  /*e100*/  IMAD.MOV.U32 R5, RZ, RZ, 0x40000040 ;  /* 0x40000040ff057424 */ /* 0x018fe200078e00ff */
[----:B------:R-:W-:Y:S01]  /*e110*/  WARPGROUP.ARRIVE ;  /* 0x00000000000079c5 */ /* 0x000fe20000000000 */
        /* <DEDUP_REMOVED lines=11> */
[----:B------:R-:W-:Y:S01]  /*e1d0*/  IMAD.MOV.U32 R5, RZ, RZ, 0x40000040 ;  /* 0x40000040ff057424 */ /* 0x000fe200078e00ff */
        /* <DEDUP_REMOVED lines=8> */
[----:B------:R-:W-:Y:S01]  /*e260*/  UIADD3 UR16, UR44, 0x6, URZ ;  /* 0x000000062c107890 */ /* 0x000fe2000fffe03f */
[----:B------:R-:W-:Y:S01]  /*e270*/  R2UR UR19, R9 ;  /* 0x00000000091372ca */ /* 0x000fe200000e0000 */
[----:B------:R-:W-:Y:S01]  /*e280*/  IMAD.MOV.U32 R9, RZ, RZ, 0x40000040 ;  /* 0x40000040ff097424 */ /* 0x000fe200078e00ff */
[----:B------:R-:W-:Y:S01]  /*e290*/  R2UR UR10, R8 ;  /* 0x00000000080a72ca */ /* 0x000fe200000e0000 */
[----:B------:R-:W-:Y:S01]  /*e2a0*/  VIADD R8, R4, 0x4 ;  /* 0x0000000404087836 */ /* 0x000fe20000000000 */
[----:B------:R-:W-:Y:S01]  /*e2b0*/  UIADD3 UR20, UR44, 0x400, URZ ;  /* 0x000004002c147890 */ /* 0x000fe2000fffe03f */
[----:B------:R-:W-:Y:S01]  /*e2c0*/  R2UR UR35, R5 ;  /* 0x00000000052372ca */ /* 0x000fe200000e0000 */
[----:B------:R-:W-:Y:S01]  /*e2d0*/  UMOV UR21, 0x40000040 ;  /* 0x4000004000157882 */ /* 0x000fe20000000000 */
[----:B------:R-:W-:Y:S01]  /*e2e0*/  R2UR UR23, R9 ;  /* 0x00000000091772ca */ /* 0x000fe200000e0000 */
[----:B------:R-:W-:Y:S01]  /*e2f0*/  IMAD.MOV.U32 R9, RZ, RZ, 0x40000040 ;  /* 0x40000040ff097424 */ /* 0x000fe200078e00ff */
[----:B------:R-:W-:Y:S01]  /*e300*/  R2UR UR14, R8 ;  /* 0x00000000080e72ca */ /* 0x000fe200000e0000 */
[----:B------:R-:W-:Y:S01]  /*e310*/  VIADD R8, R4, 0x6 ;  /* 0x0000000604087836 */ /* 0x000fe20000000000 */
[----:B------:R-:W-:Y:S01]  /*e320*/  HGMMA.64x128x16.F32 R24, gdesc[UR44], RZ, !UPT, gsb0 ;  /* 0x01e000002c1879f0 */ /* 0x000fe2000c0008ff */
[----:B------:R-:W-:Y:S01]  /*e330*/  UIADD3 UR24, UR44, 0x402, URZ ;  /* 0x000004022c187890 */ /* 0x000fe2000fffe03f */
[----:B------:R-:W-:Y:S01]  /*e340*/  R2UR UR27, R9 ;  /* 0x00000000091b72ca */ /* 0x000fe200000e0000 */
[----:B------:R-:W-:Y:S01]  /*e350*/  UMOV UR25, 0x40000040 ;  /* 0x4000004000197882 */ /* 0x000fe20000000000 */
[----:B------:R-:W-:Y:S01]  /*e360*/  R2UR UR18, R8 ;  /* 0x00000000081272ca */ /* 0x000fe200000e0000 */
[----:B------:R-:W-:Y:S01]  /*e370*/  VIADD R8, R4, 0x400 ;  /* 0x0000040004087836 */ /* 0x000fe20000000000 */
[----:B------:R-:W-:Y:S01]  /*e380*/  UIADD3 UR28, UR44, 0x404, URZ ;  /* 0x000004042c1c7890 */ /* 0x000fe2000fffe03f */
[----:B------:R-:W-:Y:S01]  /*e390*/  IMAD.MOV.U32 R9, RZ, RZ, 0x40000040 ;  /* 0x40000040ff097424 */ /* 0x000fe200078e00ff */
[----:B------:R-:W-:Y:S01]  /*e3a0*/  UMOV UR29, 0x40000040 ;  /* 0x40000040001d7882 */ /* 0x000fe20000000000 */
[----:B------:R-:W-:Y:S01]  /*e3b0*/  UIADD3 UR32, UR44, 0x406, URZ ;  /* 0x000004062c207890 */ /* 0x000fe2000fffe03f */
[----:B------:R-:W-:Y:S01]  /*e3c0*/  R2UR UR22, R8 ;  /* 0x00000000081672ca */ /* 0x000fe200000e0000 */
[----:B------:R-:W-:Y:S01]  /*e3d0*/  VIADD R8, R4, 0x402 ;  /* 0x0000040204087836 */ /* 0x000fe20000000000 */
[----:B------:R-:W-:Y:S01]  /*e3e0*/  R2UR UR31, R9 ;  /* 0x00000000091f72ca */ /* 0x000fe200000e0000 */
[----:B------:R-:W-:Y:S01]  /*e3f0*/  UMOV UR33, 0x40000040 ;  /* 0x4000004000217882 */ /* 0x000fe20000000000 */
[----:B------:R-:W0:Y:S01]  /*e400*/  LDC R0, c[0x0][0x448] ;  /* 0x00011200ff007b82 */ /* 0x000e220000000800 */
[----:B------:R-:W-:Y:S01]  /*e410*/  ULDC UR4, c[0x0][0x9dc] ;  /* 0x0002770000047ab9 */ /* 0x000fe20000000800 */
[----:B------:R-:W-:Y:S01]  /*e420*/  R2UR UR26, R8 ;  /* 0x00000000081a72ca */ /* 0x000fe200000e0000 */
[C---:B------:R-:W-:Y:S01]  /*e430*/  VIADD R8, R4.reuse, 0x404 ;  /* 0x0000040404087836 */ /* 0x040fe20000000000 */
[----:B------:R-:W-:Y:S01]  /*e440*/  IADD3 R4, R4, 0x406, RZ ;  /* 0x0000040604047810 */ /* 0x000fe20007ffe0ff */
[----:B------:R-:W-:-:S03]  /*e450*/  IMAD.U32 R6, RZ, RZ, UR4 ;  /* 0x00000004ff067e24 */ /* 0x000fc6000f8e00ff */
[----:B------:R-:W-:Y:S01]  /*e460*/  R2UR UR30, R8 ;  /* 0x00000000081e72ca */ /* 0x000fe200000e0000 */
[----:B------:R-:W1:Y:S01]  /*e470*/  LDC.64 R12, c[0x0][0x9e0] ;  /* 0x00027800ff0c7b82 */ /* 0x000e620000000a00 */
[----:B------:R-:W-:Y:S02]  /*e480*/  R2UR UR34, R4 ;  /* 0x00000000042272ca */ /* 0x000fe400000e0000 */
[----:B------:R-:W-:Y:S02]  /*e490*/  LOP3.LUT R8, RZ, R6, RZ, 0x33, !PT ;  /* 0x00000006ff087212 */ /* 0x000fe400078e33ff */
[----:B0-----:R-:W-:Y:S01]  /*e4a0*/  ISETP.NE.AND P2, PT, R0, 0x1, PT ;  /* 0x000000010000780c */ /* 0x001fe20003f45270 */
[----:B------:R-:W-:-:S04]  /*e4b0*/  IMAD.IADD R0, R195, 0x1, R193 ;  /* 0x00000001c3007824 */ /* 0x000fc800078e02c1 */
[----:B------:R-:W-:Y:S01]  /*e4c0*/  IMAD.MOV.U32 R9, RZ, RZ, R0 ;  /* 0x000000ffff097224 */ /* 0x000fe200078e0000 */
[----:B-1----:R-:W-:-:S07]  /*e4d0*/  ISETP.GE.AND P3, PT, R13, 0x1, PT ;  /* 0x000000010d00780c */ /* 0x002fce0003f66270 */
[----:B------:R-:W0:Y:S08]  /*e4e0*/  @P2 LDC R3, c[0x0][0x44c] ;  /* 0x00011300ff032b82 */ /* 0x000e300000000800 */
[----:B------:R-:W1:Y:S01]  /*e4f0*/  @P2 LDC R4, c[0x0][0x450] ;  /* 0x00011400ff042b82 */ /* 0x000e620000000800 */
[----:B0-----:R-:W-:-:S04]  /*e500*/  @P2 IMAD.HI.U32 R3, R0, R3, RZ ;  /* 0x0000000300032227 */ /* 0x001fc800078e00ff */
[----:B------:R-:W-:Y:S01]  /*e510*/  @!P1 VIADD R0, R11, 0x28840 ;  /* 0x000288400b009836 */ /* 0x000fe20000000000 */
[----:B------:R-:W-:Y:S02]  /*e520*/  LEA R11, R129, 0xffffff80, 0x7 ;  /* 0xffffff80810b7811 */ /* 0x000fe400078e38ff */
[----:B-1----:R-:W-:Y:S01]  /*e530*/  @P2 SHF.R.U32.HI R9, RZ, R4, R3 ;  /* 0x00000004ff092219 */ /* 0x002fe20000011603 */
[----:B------:R-:W-:Y:S01]  /*e540*/  IMAD.MOV.U32 R4, RZ, RZ, -0x80 ;  /* 0xffffff80ff047424 */ /* 0x000fe200078e00ff */
[----:B------:R-:W-:-:S03]  /*e550*/  @!P1 PRMT R0, RZ, 0x654, R0 ;  /* 0x00000654ff009816 */ /* 0x000fc60000000000 */
[----:B------:R-:W0:Y:S01]  /*e560*/  SHFL.IDX PT, R10, R9, RZ, 0x1c1f ;  /* 0x001c1fff090a7589 */ /* 0x000e2200000e0000 */
[----:B------:R-:W-:-:S04]  /*e570*/  IMAD R15, R129, R4, 0x80 ;  /* 0x00000080810f7424 */ /* 0x000fc800078e0204 */
[----:B------:R-:W-:-:S04]  /*e580*/  VIADD R4, R15, 0x1 ;  /* 0x000000010f047836 */ /* 0x000fc80000000000 */
[----:B------:R-:W-:-:S05]  /*e590*/  IMAD R4, R189, -0x2, R4 ;  /* 0xfffffffebd047824 */ /* 0x000fca00078e0204 */
[----:B------:R-:W-:-:S05]  /*e5a0*/  IADD3 R3, -R187, R4, R188 ;  /* 0x00000004bb037210 */ /* 0x000fca0007ffe1bc */
[C---:B------:R-:W-:Y:S02]  /*e5b0*/  IMAD.IADD R21, R3.reuse, 0x1, R12 ;  /* 0x0000000103157824 */ /* 0x040fe400078e020c */
[----:B------:R-:W-:-:S04]  /*e5c0*/  IMAD.IADD R89, R3, 0x1, R8 ;  /* 0x0000000103597824 */ /* 0x000fc800078e0208 */
[----:B0-----:R-:W-:Y:S01]  /*e5d0*/  IMAD.IADD R3, R89, 0x1, R10 ;  /* 0x0000000159037824 */ /* 0x001fe200078e020a */
[----:B------:R-:W-:Y:S02]  /*e5e0*/  WARPGROUP.DEPBAR.LE gsb0, 0x0 ;  /* 0x00008000000079c5 */ /* 0x000fe40000010000 */
[----:B------:R-:W-:-:S06]  /*e5f0*/  WARPGROUP.ARRIVE ;  /* 0x00000000000079c5 */ /* 0x000fcc0000000000 */
        /* <DEDUP_REMOVED lines=36> */
.L_x_8527:
[----:B------:R-:W-:-:S13]  /*e840*/  ISETP.NE.AND P4, PT, R13, 0x1, PT ;  /* 0x000000010d00780c */ /* 0x000fda0003f85270 */
[----:B------:R-:W0:Y:S02]  /*e850*/  @P4 LDC.64 R90, c[0x0][0x9e8] ;  /* 0x00027a00ff5a4b82 */ /* 0x000e240000000a00 */
[----:B0-----:R-:W-:-:S05]  /*e860*/  @P4 IMAD.HI.U32 R8, R4, R90, RZ ;  /* 0x0000005a04084227 */ /* 0x001fca00078e00ff */
[----:B------:R-:W-:-:S07]  /*e870*/  @P4 SHF.R.U32.HI R4, RZ, R91, R8 ;  /* 0x0000005bff044219 */ /* 0x000fce0000011608 */
.L_x_8528:
[----:B------:R-:W-:Y:S05]  /*e880*/  BSYNC B0 ;  /* 0x0000000000007941 */ /* 0x000fea0003800000 */
.L_x_8526:
[----:B------:R-:W-:-:S04]  /*e890*/  IMAD R4, R4, R13, -R11 ;  /* 0x0000000d04047224 */ /* 0x000fc800078e0a0b */
[----:B------:R-:W-:-:S05]  /*e8a0*/  IMAD R4, R189, -0x2, R4 ;  /* 0xfffffffebd047824 */ /* 0x000fca00078e0204 */
[----:B------:R-:W-:Y:S02]  /*e8b0*/  VIMNMX R3, R3, R4, !PT ;  /* 0x0000000403037248 */ /* 0x000fe40007fe0100 */
[----:B------:R-:W-:-:S07]  /*e8c0*/  VIADDMNMX R0, R4, R13, R0, PT ;  /* 0x0000000d04007246 */ /* 0x000fce0003800100 */
.L_x_8525:
        /* <DEDUP_REMOVED lines=13> */
[----:B------:R-:W-:Y:S02]  /*e9a0*/  ISETP.LT.OR P5, PT, R0, 0xa, P5 ;  /* 0x0000000a0000780c */ /* 0x000fe40002fa1670 */
[----:B------:R-:W-:Y:S02]  /*e9b0*/  P2R R94, PR, RZ, 0x40 ;  /* 0x00000040ff5e7803 */ /* 0x000fe40000000000 */
[----:B------:R-:W-:Y:S02]  /*e9c0*/  FSEL R138, R29, -INF , !P5 ;  /* 0xff8000001d8a7808 */ /* 0x000fe40006800000 */
[----:B------:R-:W-:-:S02]  /*e9d0*/  ISETP.GT.AND P5, PT, R3, 0x10, !P6 ;  /* 0x000000100300780c */ /* 0x000fc400077a4270 */
[----:B------:R-:W-:Y:S02]  /*e9e0*/  ISETP.GE.AND P6, PT, R15, 0x12, PT ;  /* 0x000000120f00780c */ /* 0x000fe40003fc6270 */
[----:B------:R-:W-:Y:S02]  /*e9f0*/  ISETP.LT.OR P5, PT, R0, 0x11, P5 ;  /* 0x000000110000780c */ /* 0x000fe40002fa1670 */
[----:B------:R-:W-:Y:S02]  /*ea00*/  P2R R95, PR, RZ, 0x40 ;  /* 0x00000040ff5f7803 */ /* 0x000fe40000000000 */
[----:B------:R-:W-:Y:S02]  /*ea10*/  FSEL R132, R32, -INF , !P5 ;  /* 0xff80000020847808 */ /* 0x000fe40006800000 */
[----:B------:R-:W-:Y:S02]  /*ea20*/  ISETP.GT.AND P5, PT, R3, 0x11, !P6 ;  /* 0x000000110300780c */ /* 0x000fe400077a4270 */
[----:B------:R-:W-:-:S02]  /*ea30*/  ISETP.GE.AND P6, PT, R15, 0x19, PT ;  /* 0x000000190f00780c */ /* 0x000fc40003fc6270 */
        /* <DEDUP_REMOVED lines=136> */
[----:B0-----:R-:W-:Y:S01]  /*f2c0*/  VIADDMNMX R120, R0, R21, R120, PT ;  /* 0x0000001500787246 */ /* 0x001fe20003800178 */
[----:B------:R-:W-:Y:S01]  /*f2d0*/  IMAD.IADD R3, R89, 0x1, R0 ;  /* 0x0000000159037824 */ /* 0x000fe200078e0200 */
        /* <DEDUP_REMOVED lines=12> */
.L_x_8531:
[----:B------:R-:W-:-:S13]  /*f3a0*/  ISETP.NE.AND P6, PT, R13, 0x1, PT ;  /* 0x000000010d00780c */ /* 0x000fda0003fc5270 */
[----:B------:R-:W0:Y:S02]  /*f3b0*/  @P6 LDC.64 R90, c[0x0][0x9e8] ;  /* 0x00027a00ff5a6b82 */ /* 0x000e240000000a00 */
[----:B0-----:R-:W-:-:S05]  /*f3c0*/  @P6 IMAD.HI.U32 R90, R0, R90, RZ ;  /* 0x0000005a005a6227 */ /* 0x001fca00078e00ff */
[----:B------:R-:W-:-:S07]  /*f3d0*/  @P6 SHF.R.U32.HI R0, RZ, R91, R90 ;  /* 0x0000005bff006219 */ /* 0x000fce000001165a */
.L_x_8532:
[----:B------:R-:W-:Y:S05]  /*f3e0*/  BSYNC B0 ;  /* 0x0000000000007941 */ /* 0x000fea0003800000 */
.L_x_8530:
[----:B------:R-:W-:-:S04]  /*f3f0*/  IMAD R0, R0, R13, -R11 ;  /* 0x0000000d00007224 */ /* 0x000fc800078e0a0b */
[----:B------:R-:W-:-:S05]  /*f400*/  IMAD R0, R189, -0x2, R0 ;  /* 0xfffffffebd007824 */ /* 0x000fca00078e0200 */
[----:B------:R-:W-:Y:S02]  /*f410*/  VIMNMX R3, R3, R0, !PT ;  /* 0x0000000003037248 */ /* 0x000fe40007fe0100 */
[----:B------:R-:W-:-:S07]  /*f420*/  VIADDMNMX R120, R0, R13, R120, PT ;  /* 0x0000000d00787246 */ /* 0x000fce0003800178 */
.L_x_8529:
[----:B------:R-:W-:Y:S01]  /*f430*/  ISETP.GT.AND P4, PT, R3, 0x1, !P4 ;  /* 0x000000010300780c */ /* 0x000fe20006784270 */
[----:B------:R-:W-:Y:S01]  /*f440*/  ULDC UR4, c[0x0][0x988] ;  /* 0x0002620000047ab9 */ /* 0x000fe20000000800 */
[----:B------:R-:W-:Y:S01]  /*f450*/  ISETP.NE.AND P6, PT, R96, RZ, PT ;  /* 0x000000ff6000720c */ /* 0x000fe20003fc5270 */
[----:B------:R-:W-:Y:S01]  /*f460*/  IMAD.U32 R11, RZ, RZ, UR4 ;  /* 0x00000004ff0b7e24 */ /* 0x000fe2000f8e00ff */
        /* <DEDUP_REMOVED lines=39> */
[----:B------:R-:W-:-:S02]  /*f6e0*/  ISETP.NE.AND P6, PT, R57, RZ, PT ;  /* 0x000000ff3900720c */ /* 0x000fc40003fc5270 */
        /* <DEDUP_REMOVED lines=36> */
[----:B------:R-:W-:Y:S01]  /*f930*/  ISETP.GT.AND P5, PT, R3, 0x78, !P5 ;  /* 0x000000780300780c */ /* 0x000fe20006fa4270 */
[----:B------:R-:W0:Y:S01]  /*f940*/  SHFL.BFLY PT, R0, R9, 0x2, 0x1f ;  /* 0x0c401f0009007f89 */ /* 0x000e2200000e0000 */
[----:B------:R-:W-:Y:S02]  /*f950*/  FSEL R50, R50, -INF , !P4 ;  /* 0xff80000032327808 */ /* 0x000fe40006000000 */
[----:B------:R-:W-:Y:S02]  /*f960*/  ISETP.NE.AND P4, PT, R99, RZ, PT ;  /* 0x000000ff6300720c */ /* 0x000fe40003f85270 */
[----:B------:R-:W-:Y:S02]  /*f970*/  ISETP.LT.OR P5, PT, R120, 0x79, P5 ;  /* 0x000000797800780c */ /* 0x000fe40002fa1670 */
[----:B------:R-:W-:Y:S02]  /*f980*/  ISETP.GT.AND P4, PT, R3, 0x31, !P4 ;  /* 0x000000310300780c */ /* 0x000fe40006784270 */
[----:B------:R-:W-:-:S02]  /*f990*/  FSEL R86, R86, -INF , !P5 ;  /* 0xff80000056567808 */ /* 0x000fc40006800000 */
[----:B------:R-:W-:-:S04]  /*f9a0*/  ISETP.LT.OR P4, PT, R120, 0x32, P4 ;  /* 0x000000327800780c */ /* 0x000fc80002781670 */
[----:B------:R-:W-:Y:S02]  /*f9b0*/  FSEL R96, R51, -INF , !P4 ;  /* 0xff80000033607808 */ /* 0x000fe40006000000 */
[----:B------:R-:W-:-:S04]  /*f9c0*/  ISETP.NE.AND P4, PT, R49, RZ, PT ;  /* 0x000000ff3100720c */ /* 0x000fc80003f85270 */
[----:B------:R-:W-:Y:S02]  /*f9d0*/  ISETP.GT.AND P4, PT, R3, 0x38, !P4 ;  /* 0x000000380300780c */ /* 0x000fe40006784270 */
[----:B0-----:R-:W-:Y:S02]  /*f9e0*/  FMNMX.FTZ R15, R9, R0, !PT ;  /* 0x00000000090f7209 */ /* 0x001fe40007810000 */
[----:B------:R-:W-:-:S03]  /*f9f0*/  ISETP.LT.OR P4, PT, R120, 0x39, P4 ;  /* 0x000000397800780c */ /* 0x000fc60002781670 */
[----:B------:R-:W0:Y:S01]  /*fa00*/  SHFL.BFLY PT, R0, R15, 0x1, 0x1f ;  /* 0x0c201f000f007f89 */ /* 0x000e2200000e0000 */
[----:B------:R-:W-:Y:S02]  /*fa10*/  FSEL R54, R54, -INF , !P4 ;  /* 0xff80000036367808 */ /* 0x000fe40006000000 */
[----:B------:R-:W-:-:S04]  /*fa20*/  ISETP.NE.AND P4, PT, R101, RZ, PT ;  /* 0x000000ff6500720c */ /* 0x000fc80003f85270 */
[----:B------:R-:W-:-:S04]  /*fa30*/  ISETP.GT.AND P4, PT, R3, 0x39, !P4 ;  /* 0x000000390300780c */ /* 0x000fc80006784270 */
[----:B------:R-:W-:-:S04]  /*fa40*/  ISETP.LT.OR P4, PT, R120, 0x3a, P4 ;  /* 0x0000003a7800780c */ /* 0x000fc80002781670 */
[----:B------:R-:W-:Y:S02]  /*fa50*/  FSEL R94, R55, -INF , !P4 ;  /* 0xff800000375e7808 */ /* 0x000fe40006000000 */
[----:B------:R-:W-:Y:S02]  /*fa60*/  ISETP.NE.AND P4, PT, R53, RZ, PT ;  /* 0x000000ff3500720c */ /* 0x000fe40003f85270 */
[----:B------:R-:W1:Y:S02]  /*fa70*/  @P2 LDC R53, c[0x0][0x450] ;  /* 0x00011400ff352b82 */ /* 0x000e640000000800 */
[----:B------:R-:W-:Y:S02]  /*fa80*/  ISETP.GT.AND P4, PT, R3, 0x40, !P4 ;  /* 0x000000400300780c */ /* 0x000fe40006784270 */
[----:B0-----:R-:W-:Y:S02]  /*fa90*/  FMNMX.FTZ R0, R15, R0, !PT ;  /* 0x000000000f007209 */ /* 0x001fe40007810000 */
[----:B------:R-:W-:-:S03]  /*faa0*/  ISETP.LT.OR P4, PT, R120, 0x41, P4 ;  /* 0x000000417800780c */ /* 0x000fc60002781670 */
[----:B------:R-:W-:Y:S01]  /*fab0*/  FMUL.FTZ R21, R0, R11 ;  /* 0x0000000b00157220 */ /* 0x000fe20000410000 */
[----:B------:R-:W-:Y:S02]  /*fac0*/  FSEL R92, R58, -INF , !P4 ;  /* 0xff8000003a5c7808 */ /* 0x000fe40006000000 */
[----:B------:R-:W-:-:S04]  /*fad0*/  ISETP.NE.AND P4, PT, R103, RZ, PT ;  /* 0x000000ff6700720c */ /* 0x000fc80003f85270 */
[----:B------:R-:W-:-:S04]  /*fae0*/  ISETP.GT.AND P4, PT, R3, 0x41, !P4 ;  /* 0x000000410300780c */ /* 0x000fc80006784270 */
[----:B------:R-:W-:-:S04]  /*faf0*/  ISETP.LT.OR P4, PT, R120, 0x42, P4 ;  /* 0x000000427800780c */ /* 0x000fc80002781670 */
        /* <DEDUP_REMOVED lines=49> */
[----:B------:R-:W-:-:S04]  /*fe10*/  FSETP.NEU.FTZ.AND P4, PT, R0, -INF , PT ;  /* 0xff8000000000780b */ /* 0x000fc80003f9d000 */
[----:B------:R-:W-:Y:S02]  /*fe20*/  FSEL R49, R21, RZ, P4 ;  /* 0x000000ff15317208 */ /* 0x000fe40002000000 */
[----:B------:R-:W-:Y:S02]  /*fe30*/  ISETP.GT.AND P4, PT, R3, RZ, !P6 ;  /* 0x000000ff0300720c */ /* 0x000fe40007784270 */
[----:B------:R-:W-:Y:S01]  /*fe40*/  ISETP.NE.AND P6, PT, R25, RZ, PT ;  /* 0x000000ff1900720c */ /* 0x000fe20003fc5270 */
[-CC-:B------:R-:W-:Y:S01]  /*fe50*/  FFMA.FTZ R32, R32, R11.reuse, -R49.reuse ;  /* 0x0000000b20207223 */ /* 0x180fe20000010831 */
[----:B------:R-:W-:Y:S01]  /*fe60*/  ISETP.LT.OR P4, PT, R120, 0x1, P4 ;  /* 0x000000017800780c */ /* 0x000fe20002781670 */
[-CC-:B------:R-:W-:Y:S01]  /*fe70*/  FFMA.FTZ R180, R5, R11.reuse, -R49.reuse ;  /* 0x0000000b05b47223 */ /* 0x180fe20000010831 */
[-CC-:B------:R-:W-:Y:S01]  /*fe80*/  FFMA.FTZ R5, R134, R11.reuse, -R49.reuse ;  /* 0x0000000b86057223 */ /* 0x180fe20000010831 */
[-CC-:B------:R-:W-:Y:S01]  /*fe90*/  FFMA.FTZ R182, R136, R11.reuse, -R49.reuse ;  /* 0x0000000b88b67223 */ /* 0x180fe20000010831 */
[----:B------:R-:W-:Y:S01]  /*fea0*/  FSEL R47, R26, -INF , !P4 ;  /* 0xff8000001a2f7808 */ /* 0x000fe20006000000 */
[-CC-:B------:R-:W-:Y:S01]  /*feb0*/  FFMA.FTZ R43, R8, R11.reuse, -R49.reuse ;  /* 0x0000000b082b7223 */ /* 0x180fe20000010831 */
[----:B------:R-:W-:Y:S01]  /*fec0*/  ISETP.GT.AND P4, PT, R3, 0x79, !P6 ;  /* 0x000000790300780c */ /* 0x000fe20007784270 */
[----:B------:R-:W-:Y:S01]  /*fed0*/  MUFU.EX2 R180, R180 ;  /* 0x000000b400b47308 */ /* 0x000fe20000000800 */
[----:B------:R-:W-:Y:S01]  /*fee0*/  FMNMX.FTZ R15, R47, R108, !PT ;  /* 0x0000006c2f0f7209 */ /* 0x000fe20007810000 */
[-CC-:B------:R-:W-:Y:S01]  /*fef0*/  FFMA.FTZ R9, R138, R11.reuse, -R49.reuse ;  /* 0x0000000b8a097223 */ /* 0x180fe20000010831 */
[----:B------:R-:W-:Y:S01]  /*ff00*/  ISETP.LT.OR P4, PT, R120, 0x7a, P4 ;  /* 0x0000007a7800780c */ /* 0x000fe20002781670 */
[--C-:B------:R-:W-:Y:S01]  /*ff10*/  FFMA.FTZ R176, R132, R11, -R49.reuse ;  /* 0x0000000b84b07223 */ /* 0x100fe20000010831 */
[----:B------:R-:W-:Y:S01]  /*ff20*/  FMNMX.FTZ R15, R30, R15, !PT ;  /* 0x0000000f1e0f7209 */ /* 0x000fe20007810000 */
[--C-:B------:R-:W-:Y:S01]  /*ff30*/  FFMA.FTZ R130, R130, R11, -R49.reuse ;  /* 0x0000000b82827223 */ /* 0x100fe20000010831 */
[----:B------:R-:W-:Y:S01]  /*ff40*/  FSEL R26, R87, -INF , !P4 ;  /* 0xff800000571a7808 */ /* 0x000fe20006000000 */
        /* <DEDUP_REMOVED lines=33> */
[----:B------:R-:W-:Y:S01]  /*10160*/  FMNMX.FTZ R25, R98, R25, !PT ;  /* 0x0000001962197209 */ /* 0x000fe20007810000 */
[----:B------:R-:W1:Y:S03]  /*10170*/  @P2 LDC R40, c[0x0][0x44c] ;  /* 0x00011300ff282b82 */ /* 0x000e660000000800 */
[----:B------:R-:W-:-:S03]  /*10180*/  FMNMX.FTZ R27, R50, R25, !PT ;  /* 0x00000019321b7209 */ /* 0x000fc60007810000 */
[----:B------:R-:W4:Y:S01]  /*10190*/  MUFU.EX2 R15, R130 ;  /* 0x00000082000f7308 */ /* 0x000f220000000800 */
[----:B------:R-:W-:-:S04]  /*101a0*/  FMNMX.FTZ R27, R96, R27, !PT ;  /* 0x0000001b601b7209 */ /* 0x000fc80007810000 */
[----:B------:R-:W-:-:S03]  /*101b0*/  FMNMX.FTZ R27, R54, R27, !PT ;  /* 0x0000001b361b7209 */ /* 0x000fc60007810000 */
[----:B------:R-:W4:Y:S01]  /*101c0*/  MUFU.EX2 R178, R178 ;  /* 0x000000b200b27308 */ /* 0x000f220000000800 */
[----:B------:R-:W-:-:S04]  /*101d0*/  FMNMX.FTZ R27, R94, R27, !PT ;  /* 0x0000001b5e1b7209 */ /* 0x000fc80007810000 */
[----:B------:R-:W-:-:S03]  /*101e0*/  FMNMX.FTZ R29, R92, R27, !PT ;  /* 0x0000001b5c1d7209 */ /* 0x000fc60007810000 */
[----:B------:R-:W1:Y:S01]  /*101f0*/  MUFU.EX2 R21, R124 ;  /* 0x0000007c00157308 */ /* 0x000e620000000800 */
[----:B------:R-:W-:-:S04]  /*10200*/  FMNMX.FTZ R29, R34, R29, !PT ;  /* 0x0000001d221d7209 */ /* 0x000fc80007810000 */
[----:B------:R-:W-:-:S03]  /*10210*/  FMNMX.FTZ R29, R62, R29, !PT ;  /* 0x0000001d3e1d7209 */ /* 0x000fc60007810000 */
[----:B------:R-:W1:Y:S01]  /*10220*/  MUFU.EX2 R172, R172 ;  /* 0x000000ac00ac7308 */ /* 0x000e620000000800 */
        /* <DEDUP_REMOVED lines=8> */
[----:B------:R0:W-:Y:S01]  /*102b0*/  MUFU.EX2 R31, R32 ;  /* 0x00000020001f7308 */ /* 0x0001e20000000800 */
        /* <DEDUP_REMOVED lines=9> */
[----:B0-----:R-:W-:Y:S01]  /*10350*/  FMNMX.FTZ R32, R26, R33, !PT ;  /* 0x000000211a207209 */ /* 0x001fe20007810000 */
[----:B------:R-:W-:-:S04]  /*10360*/  FFMA.FTZ R33, R4, R11, -R49 ;  /* 0x0000000b04217223 */ /* 0x000fc80000010831 */
[----:B------:R-:W0:Y:S02]  /*10370*/  SHFL.BFLY PT, R39, R32, 0x2, 0x1f ;  /* 0x0c401f0020277f89 */ /* 0x000e2400000e0000 */
        /* <DEDUP_REMOVED lines=11> */
[----:B------:R-:W-:-:S03]  /*10430*/  FFMA.FTZ R45, R24, R11, -R49 ;  /* 0x0000000b182d7223 */ /* 0x000fc60000010831 */
[C---:B------:R-:W-:Y:S01]  /*10440*/  FSETP.NEU.FTZ.AND P4, PT, R8.reuse, -INF , PT ;  /* 0xff8000000800780b */ /* 0x040fe20003f9d000 */
[----:B------:R-:W-:Y:S02]  /*10450*/  FMUL.FTZ R4, R8, R11 ;  /* 0x0000000b08047220 */ /* 0x000fe40000410000 */
[----:B------:R-:W-:Y:S03]  /*10460*/  MUFU.EX2 R162, R162 ;  /* 0x000000a200a27308 */ /* 0x000fe60000000800 */
[----:B------:R-:W-:-:S05]  /*10470*/  FSEL R49, R4, RZ, P4 ;  /* 0x000000ff04317208 */ /* 0x000fca0002000000 */
[----:B------:R-:W-:Y:S01]  /*10480*/  MUFU.EX2 R37, R37 ;  /* 0x0000002500257308 */ /* 0x000fe20000000800 */
[-CC-:B------:R-:W-:Y:S01]  /*10490*/  FFMA.FTZ R181, R47, R11.reuse, -R49.reuse ;  /* 0x0000000b2fb57223 */ /* 0x180fe20000010831 */
[-C--:B------:R-:W-:Y:S01]  /*104a0*/  FFMA.FTZ R4, R108, R11.reuse, -R49 ;  /* 0x0000000b6c047223 */ /* 0x080fe20000010831 */
[----:B------:R-:W-:Y:S01]  /*104b0*/  FADD.FTZ R47, R180, R5 ;  /* 0x00000005b42f7221 */ /* 0x000fe20000010000 */
[-CC-:B------:R-:W-:Y:S01]  /*104c0*/  FFMA.FTZ R183, R30, R11.reuse, -R49.reuse ;  /* 0x0000000b1eb77223 */ /* 0x180fe20000010831 */
[-CC-:B------:R-:W-:Y:S01]  /*104d0*/  FFMA.FTZ R10, R106, R11.reuse, -R49.reuse ;  /* 0x0000000b6a0a7223 */ /* 0x180fe20000010831 */
[-C--:B------:R-:W-:Y:S01]  /*104e0*/  FFMA.FTZ R177, R90, R11.reuse, -R49 ;  /* 0x0000000b5ab17223 */ /* 0x080fe20000010831 */
[----:B--2---:R-:W-:Y:S01]  /*104f0*/  FADD.FTZ R36, R182, R47 ;  /* 0x0000002fb6247221 */ /* 0x004fe20000010000 */
[----:B------:R-:W-:Y:S01]  /*10500*/  MUFU.EX2 R181, R181 ;  /* 0x000000b500b57308 */ /* 0x000fe20000000800 */
[-CC-:B------:R-:W-:Y:S01]  /*10510*/  FFMA.FTZ R14, R104, R11.reuse, -R49.reuse ;  /* 0x0000000b680e7223 */ /* 0x180fe20000010831 */
[-CC-:B------:R-:W-:Y:S01]  /*10520*/  FFMA.FTZ R179, R38, R11.reuse, -R49.reuse ;  /* 0x0000000b26b37223 */ /* 0x180fe20000010831 */
[----:B---3--:R-:W-:Y:S01]  /*10530*/  FADD.FTZ R47, R9, R36 ;  /* 0x00000024092f7221 */ /* 0x008fe20000010000 */
[-CC-:B------:R-:W-:Y:S01]  /*10540*/  FFMA.FTZ R20, R102, R11.reuse, -R49.reuse ;  /* 0x0000000b66147223 */ /* 0x180fe20000010831 */
[-CC-:B------:R-:W-:Y:S01]  /*10550*/  FFMA.FTZ R173, R42, R11.reuse, -R49.reuse ;  /* 0x0000000b2aad7223 */ /* 0x180fe20000010831 */
[-C--:B------:R-:W-:Y:S01]  /*10560*/  FFMA.FTZ R24, R100, R11.reuse, -R49 ;  /* 0x0000000b64187223 */ /* 0x080fe20000010831 */
[----:B----4-:R-:W-:Y:S01]  /*10570*/  FADD.FTZ R36, R176, R47 ;  /* 0x0000002fb0247221 */ /* 0x010fe20000010000 */
[----:B------:R-:W0:Y:S01]  /*10580*/  MUFU.EX2 R4, R4 ;  /* 0x0000000400047308 */ /* 0x000e220000000800 */
[-CC-:B------:R-:W-:Y:S01]  /*10590*/  FFMA.FTZ R175, R46, R11.reuse, -R49.reuse ;  /* 0x0000000b2eaf7223 */ /* 0x180fe20000010831 */
[-CC-:B------:R-:W-:Y:S01]  /*105a0*/  FFMA.FTZ R28, R98, R11.reuse, -R49.reuse ;  /* 0x0000000b621c7223 */ /* 0x180fe20000010831 */
[----:B------:R-:W-:Y:S01]  /*105b0*/  FADD.FTZ R47, R15, R36 ;  /* 0x000000240f2f7221 */ /* 0x000fe20000010000 */
[-CC-:B------:R-:W-:Y:S01]  /*105c0*/  FFMA.FTZ R169, R50, R11.reuse, -R49.reuse ;  /* 0x0000000b32a97223 */ /* 0x180fe20000010831 */
[-CC-:B------:R-:W-:Y:S01]  /*105d0*/  FFMA.FTZ R30, R96, R11.reuse, -R49.reuse ;  /* 0x0000000b601e7223 */ /* 0x180fe20000010831 */
[-C--:B------:R-:W-:Y:S01]  /*105e0*/  FFMA.FTZ R171, R54, R11.reuse, -R49 ;  /* 0x0000000b36ab7223 */ /* 0x080fe20000010831 */
[----:B------:R-:W-:Y:S01]  /*105f0*/  FADD.FTZ R38, R178, R47 ;  /* 0x0000002fb2267221 */ /* 0x000fe20000010000 */
[----:B------:R-:W2:Y:S01]  /*10600*/  MUFU.EX2 R183, R183 ;  /* 0x000000b700b77308 */ /* 0x000ea20000000800 */
[-CC-:B------:R-:W-:Y:S01]  /*10610*/  FFMA.FTZ R32, R94, R11.reuse, -R49.reuse ;  /* 0x0000000b5e207223 */ /* 0x180fe20000010831 */
[-CC-:B------:R-:W-:Y:S01]  /*10620*/  FFMA.FTZ R165, R92, R11.reuse, -R49.reuse ;  /* 0x0000000b5ca57223 */ /* 0x180fe20000010831 */
[----:B-1----:R-:W-:Y:S01]  /*10630*/  FADD.FTZ R51, R21, R38 ;  /* 0x0000002615337221 */ /* 0x002fe20000010000 */
[-CC-:B------:R-:W-:Y:S01]  /*10640*/  FFMA.FTZ R34, R34, R11.reuse, -R49.reuse ;  /* 0x0000000b22227223 */ /* 0x180fe20000010831 */
[-CC-:B------:R-:W-:Y:S01]  /*10650*/  FFMA.FTZ R167, R62, R11.reuse, -R49.reuse ;  /* 0x0000000b3ea77223 */ /* 0x180fe20000010831 */
[-C--:B------:R-:W-:Y:S01]  /*10660*/  FFMA.FTZ R58, R58, R11.reuse, -R49 ;  /* 0x0000000b3a3a7223 */ /* 0x080fe20000010831 */
[----:B------:R-:W-:Y:S01]  /*10670*/  FADD.FTZ R38, R172, R51 ;  /* 0x00000033ac267221 */ /* 0x000fe20000010000 */
[----:B------:R-:W1:Y:S01]  /*10680*/  MUFU.EX2 R10, R10 ;  /* 0x0000000a000a7308 */ /* 0x000e620000000800 */
[----:B0-----:R-:W-:Y:S01]  /*10690*/  FADD.FTZ R36, R181, R4 ;  /* 0x00000004b5247221 */ /* 0x001fe20000010000 */
[-CC-:B------:R-:W-:Y:S01]  /*106a0*/  FFMA.FTZ R66, R66, R11.reuse, -R49.reuse ;  /* 0x0000000b42427223 */ /* 0x180fe20000010831 */
[----:B------:R-:W-:Y:S01]  /*106b0*/  FADD.FTZ R51, R25, R38 ;  /* 0x0000002619337221 */ /* 0x000fe20000010000 */
[-CC-:B------:R-:W-:Y:S01]  /*106c0*/  FFMA.FTZ R112, R112, R11.reuse, -R49.reuse ;  /* 0x0000000b70707223 */ /* 0x180fe20000010831 */
[----:B------:R-:W-:Y:S01]  /*106d0*/  F2FP.F16.F32.PACK_AB R180, R5, R180 ;  /* 0x000000b405b4723e */ /* 0x000fe200000000ff */
[-C--:B------:R-:W-:Y:S01]  /*106e0*/  FFMA.FTZ R70, R70, R11.reuse, -R49 ;  /* 0x0000000b46467223 */ /* 0x080fe20000010831 */
[----:B------:R-:W-:Y:S01]  /*106f0*/  FADD.FTZ R38, R174, R51 ;  /* 0x00000033ae267221 */ /* 0x000fe20000010000 */
[----:B------:R-:W0:Y:S01]  /*10700*/  MUFU.EX2 R177, R177 ;  /* 0x000000b100b17308 */ /* 0x000e220000000800 */
[----:B--2---:R-:W-:Y:S01]  /*10710*/  FADD.FTZ R47, R183, R36 ;  /* 0x00000024b72f7221 */ /* 0x004fe20000010000 */
[----:B------:R-:W-:Y:S01]  /*10720*/  F2FP.F16.F32.PACK_AB R182, R9, R182 ;  /* 0x000000b609b6723e */ /* 0x000fe200000000ff */
[----:B------:R-:W-:Y:S01]  /*10730*/  FADD.FTZ R51, R27, R38 ;  /* 0x000000261b337221 */ /* 0x000fe20000010000 */
[-CC-:B------:R-:W-:Y:S01]  /*10740*/  FFMA.FTZ R114, R114, R11.reuse, -R49.reuse ;  /* 0x0000000b72727223 */ /* 0x180fe20000010831 */
[-CC-:B------:R-:W-:Y:S01]  /*10750*/  FFMA.FTZ R74, R74, R11.reuse, -R49.reuse ;  /* 0x0000000b4a4a7223 */ /* 0x180fe20000010831 */
[-C--:B------:R-:W-:Y:S01]  /*10760*/  FFMA.FTZ R118, R118, R11.reuse, -R49 ;  /* 0x0000000b76767223 */ /* 0x080fe20000010831 */
[----:B------:R-:W-:Y:S01]  /*10770*/  FADD.FTZ R38, R168, R51 ;  /* 0x00000033a8267221 */ /* 0x000fe20000010000 */
[----:B------:R-:W2:Y:S01]  /*10780*/  MUFU.EX2 R14, R14 ;  /* 0x0000000e000e7308 */ /* 0x000ea20000000800 */
[----:B-1----:R-:W-:Y:S01]  /*10790*/  FADD.FTZ R36, R10, R47 ;  /* 0x0000002f0a247221 */ /* 0x002fe20000010000 */
[-CC-:B------:R-:W-:Y:S01]  /*107a0*/  FFMA.FTZ R78, R78, R11.reuse, -R49.reuse ;  /* 0x0000000b4e4e7223 */ /* 0x180fe20000010831 */
[----:B------:R-:W-:Y:S01]  /*107b0*/  FADD.FTZ R51, R29, R38 ;  /* 0x000000261d337221 */ /* 0x000fe20000010000 */
        /* <DEDUP_REMOVED lines=8> */
[----:B------:R-:W-:Y:S01]  /*10840*/  FFMA.FTZ R26, R26, R11, -R49 ;  /* 0x0000000b1a1a7223 */ /* 0x000fe20000010831 */
[----:B------:R-:W-:Y:S01]  /*10850*/  F2FP.F16.F32.PACK_AB R181, R4, R181 ;  /* 0x000000b504b5723e */ /* 0x000fe200000000ff */
[----:B------:R-:W-:-:S04]  /*10860*/  @P2 IMAD.HI.U32 R42, R193, R40, RZ ;  /* 0x00000028c12a2227 */ /* 0x000fc800078e00ff */
[----:B------:R-:W-:Y:S01]  /*10870*/  FADD.FTZ R38, R164, R51 ;  /* 0x00000033a4267221 */ /* 0x000fe20000010000 */
[----:B------:R-:W0:Y:S01]  /*10880*/  MUFU.EX2 R20, R20 ;  /* 0x0000001400147308 */ /* 0x000e220000000800 */
[----:B--2---:R-:W-:Y:S01]  /*10890*/  FADD.FTZ R36, R14, R47 ;  /* 0x0000002f0e247221 */ /* 0x004fe20000010000 */
[C---:B------:R-:W-:Y:S01]  /*108a0*/  F2FP.F16.F32.PACK_AB R164, R3.reuse, R164 ;  /* 0x000000a403a4723e */ /* 0x040fe200000000ff */
[----:B------:R-:W-:Y:S01]  /*108b0*/  FADD.FTZ R51, R3, R38 ;  /* 0x0000002603337221 */ /* 0x000fe20000010000 */
[----:B------:R-:W-:Y:S01]  /*108c0*/  IMAD.MOV.U32 R40, RZ, RZ, R193 ;  /* 0x000000ffff287224 */ /* 0x000fe200078e00c1 */
[----:B------:R-:W-:Y:S02]  /*108d0*/  @P2 SHF.R.U32.HI R40, RZ, R53, R42 ;  /* 0x00000035ff282219 */ /* 0x000fe4000001162a */
[----:B------:R-:W-:Y:S01]  /*108e0*/  FADD.FTZ R38, R166, R51 ;  /* 0x00000033a6267221 */ /* 0x000fe20000010000 */
[----:B------:R-:W2:Y:S01]  /*108f0*/  MUFU.EX2 R173, R173 ;  /* 0x000000ad00ad7308 */ /* 0x000ea20000000800 */
[----:B-1----:R-:W-:Y:S01]  /*10900*/  FADD.FTZ R47, R179, R36 ;  /* 0x00000024b32f7221 */ /* 0x002fe20000010000 */
[----:B------:R-:W-:-:S02]  /*10910*/  IMAD.IADD R127, R127, 0x1, R40 ;  /* 0x000000017f7f7824 */ /* 0x000fc400078e0228 */
[----:B------:R-:W-:Y:S01]  /*10920*/  FADD.FTZ R51, R33, R38 ;  /* 0x0000002621337221 */ /* 0x000fe20000010000 */
[----:B------:R-:W-:Y:S02]  /*10930*/  F2FP.F16.F32.PACK_AB R176, R15, R176 ;  /* 0x000000b00fb0723e */ /* 0x000fe400000000ff */
[----:B------:R-:W-:Y:S01]  /*10940*/  F2FP.F16.F32.PACK_AB R178, R21, R178 ;  /* 0x000000b215b2723e */ /* 0x000fe200000000ff */
[----:B------:R-:W-:Y:S01]  /*10950*/  FADD.FTZ R38, R160, R51 ;  /* 0x00000033a0267221 */ /* 0x000fe20000010000 */
[----:B------:R-:W1:Y:S01]  /*10960*/  MUFU.EX2 R24, R24 ;  /* 0x0000001800187308 */ /* 0x000e620000000800 */
[----:B0-----:R-:W-:Y:S01]  /*10970*/  FADD.FTZ R36, R20, R47 ;  /* 0x0000002f14247221 */ /* 0x001fe20000010000 */
[----:B------:R-:W-:Y:S01]  /*10980*/  F2FP.F16.F32.PACK_AB R172, R25, R172 ;  /* 0x000000ac19ac723e */ /* 0x000fe200000000ff */
[----:B------:R-:W-:Y:S01]  /*10990*/  IMAD.IADD R12, R127, 0x1, R12 ;  /* 0x000000017f0c7824 */ /* 0x000fe200078e020c */
[----:B------:R-:W-:Y:S02]  /*109a0*/  F2FP.F16.F32.PACK_AB R174, R27, R174 ;  /* 0x000000ae1bae723e */ /* 0x000fe400000000ff */
[----:B------:R-:W-:-:S02]  /*109b0*/  F2FP.F16.F32.PACK_AB R168, R29, R168 ;  /* 0x000000a81da8723e */ /* 0x000fc400000000ff */
[----:B------:R-:W0:Y:S01]  /*109c0*/  MUFU.EX2 R175, R175 ;  /* 0x000000af00af7308 */ /* 0x000e220000000800 */
[----:B--2---:R-:W-:Y:S01]  /*109d0*/  FADD.FTZ R47, R173, R36 ;  /* 0x00000024ad2f7221 */ /* 0x004fe20000010000 */
[----:B------:R-:W-:Y:S02]  /*109e0*/  F2FP.F16.F32.PACK_AB R170, R31, R170 ;  /* 0x000000aa1faa723e */ /* 0x000fe400000000ff */
[----:B------:R-:W-:Y:S02]  /*109f0*/  F2FP.F16.F32.PACK_AB R166, R33, R166 ;  /* 0x000000a621a6723e */ /* 0x000fe400000000ff */
[----:B------:R-:W-:Y:S02]  /*10a00*/  F2FP.F16.F32.PACK_AB R160, R35, R160 ;  /* 0x000000a023a0723e */ /* 0x000fe400000000ff */
[----:B------:R-:W2:Y:S01]  /*10a10*/  MUFU.EX2 R28, R28 ;  /* 0x0000001c001c7308 */ /* 0x000ea20000000800 */
[----:B-1----:R-:W-:Y:S01]  /*10a20*/  FADD.FTZ R36, R24, R47 ;  /* 0x0000002f18247221 */ /* 0x002fe20000010000 */
[----:B------:R-:W-:-:S02]  /*10a30*/  F2FP.F16.F32.PACK_AB R183, R10, R183 ;  /* 0x000000b70ab7723e */ /* 0x000fc400000000ff */
[----:B------:R-:W-:Y:S02]  /*10a40*/  F2FP.F16.F32.PACK_AB R177, R14, R177 ;  /* 0x000000b10eb1723e */ /* 0x000fe400000000ff */
[----:B------:R-:W-:Y:S02]  /*10a50*/  F2FP.F16.F32.PACK_AB R179, R20, R179 ;  /* 0x000000b314b3723e */ /* 0x000fe400000000ff */
[----:B------:R-:W1:Y:S01]  /*10a60*/  MUFU.EX2 R169, R169 ;  /* 0x000000a900a97308 */ /* 0x000e620000000800 */
[----:B0-----:R-:W-:Y:S01]  /*10a70*/  FADD.FTZ R47, R175, R36 ;  /* 0x00000024af2f7221 */ /* 0x001fe20000010000 */
[----:B------:R-:W-:-:S06]  /*10a80*/  F2FP.F16.F32.PACK_AB R173, R24, R173 ;  /* 0x000000ad18ad723e */ /* 0x000fcc00000000ff */
        /* <DEDUP_REMOVED lines=12> */
[----:B------:R-:W-:Y:S01]  /*10b50*/  FADD.FTZ R47, R35, R38 ;  /* 0x00000026232f7221 */ /* 0x000fe20000010000 */
[----:B------:R-:W-:-:S03]  /*10b60*/  F2FP.F16.F32.PACK_AB R171, R32, R171 ;  /* 0x000000ab20ab723e */ /* 0x000fc600000000ff */
[----:B------:R-:W-:Y:S01]  /*10b70*/  FADD.FTZ R38, R162, R47 ;  /* 0x0000002fa2267221 */ /* 0x000fe20000010000 */
[----:B------:R-:W-:Y:S01]  /*10b80*/  F2FP.F16.F32.PACK_AB R162, R37, R162 ;  /* 0x000000a225a2723e */ /* 0x000fe200000000ff */
[----:B------:R-:W1:Y:S01]  /*10b90*/  MUFU.EX2 R167, R167 ;  /* 0x000000a700a77308 */ /* 0x000e620000000800 */
[----:B0-----:R-:W-:Y:S01]  /*10ba0*/  FADD.FTZ R5, R165, R36 ;  /* 0x00000024a5057221 */ /* 0x001fe20000010000 */
[----:B------:R-:W-:-:S06]  /*10bb0*/  FADD.FTZ R9, R37, R38 ;  /* 0x0000002625097221 */ /* 0x000fcc0000010000 */
[----:B------:R-:W0:Y:S01]  /*10bc0*/  MUFU.EX2 R156, R156 ;  /* 0x0000009c009c7308 */ /* 0x000e220000000800 */
[C---:B--2---:R-:W-:Y:S01]  /*10bd0*/  FADD.FTZ R36, R34.reuse, R5 ;  /* 0x0000000522247221 */ /* 0x044fe20000010000 */
[----:B------:R-:W-:-:S06]  /*10be0*/  F2FP.F16.F32.PACK_AB R165, R34, R165 ;  /* 0x000000a522a5723e */ /* 0x000fcc00000000ff */
[----:B------:R-:W2:Y:S01]  /*10bf0*/  MUFU.EX2 R58, R58 ;  /* 0x0000003a003a7308 */ /* 0x000ea20000000800 */
[----:B-1----:R-:W-:-:S07]  /*10c00*/  FADD.FTZ R5, R167, R36 ;  /* 0x00000024a7057221 */ /* 0x002fce0000010000 */
[----:B------:R-:W1:Y:S01]  /*10c10*/  MUFU.EX2 R39, R39 ;  /* 0x0000002700277308 */ /* 0x000e620000000800 */
[----:B0-----:R-:W-:-:S07]  /*10c20*/  FADD.FTZ R36, R156, R9 ;  /* 0x000000099c247221 */ /* 0x001fce0000010000 */
[----:B------:R-:W0:Y:S01]  /*10c30*/  MUFU.EX2 R66, R66 ;  /* 0x0000004200427308 */ /* 0x000e220000000800 */
[C---:B--2---:R-:W-:Y:S01]  /*10c40*/  FADD.FTZ R5, R58.reuse, R5 ;  /* 0x000000053a057221 */ /* 0x044fe20000010000 */
[----:B------:R-:W-:-:S06]  /*10c50*/  F2FP.F16.F32.PACK_AB R167, R58, R167 ;  /* 0x000000a73aa7723e */ /* 0x000fcc00000000ff */
        /* <DEDUP_REMOVED lines=27> */
[----:B------:R-:W-:-:S06]  /*10e10*/  F2FP.F16.F32.PACK_AB R158, R41, R158 ;  /* 0x0000009e299e723e */ /* 0x000fcc00000000ff */
[----:B------:R-:W0:Y:S01]  /*10e20*/  MUFU.EX2 R153, R126 ;  /* 0x0000007e00997308 */ /* 0x000e220000000800 */
[----:B--2---:R-:W-:-:S07]  /*10e30*/  FADD.FTZ R4, R82, R3 ;  /* 0x0000000352047221 */ /* 0x004fce0000010000 */
[----:B------:R-:W2:Y:S01]  /*10e40*/  MUFU.EX2 R43, R43 ;  /* 0x0000002b002b7308 */ /* 0x000ea20000000800 */
[----:B-1----:R-:W-:-:S07]  /*10e50*/  FADD.FTZ R38, R152, R5 ;  /* 0x0000000598267221 */ /* 0x002fce0000010000 */
[----:B------:R-:W1:Y:S01]  /*10e60*/  MUFU.EX2 R86, R86 ;  /* 0x0000005600567308 */ /* 0x000e620000000800 */
[C---:B0-----:R-:W-:Y:S01]  /*10e70*/  FADD.FTZ R3, R153.reuse, R4 ;  /* 0x0000000499037221 */ /* 0x041fe20000010000 */
[----:B------:R-:W-:-:S06]  /*10e80*/  F2FP.F16.F32.PACK_AB R153, R153, R82 ;  /* 0x000000529999723e */ /* 0x000fcc00000000ff */
[----:B------:R-:W0:Y:S01]  /*10e90*/  MUFU.EX2 R154, R154 ;  /* 0x0000009a009a7308 */ /* 0x000e220000000800 */
[C---:B--2---:R-:W-:Y:S01]  /*10ea0*/  FADD.FTZ R5, R43.reuse, R38 ;  /* 0x000000262b057221 */ /* 0x044fe20000010000 */
[----:B------:R-:W-:-:S06]  /*10eb0*/  F2FP.F16.F32.PACK_AB R152, R43, R152 ;  /* 0x000000982b98723e */ /* 0x000fcc00000000ff */
[----:B------:R-:W2:Y:S01]  /*10ec0*/  MUFU.EX2 R155, R26 ;  /* 0x0000001a009b7308 */ /* 0x000ea20000000800 */
[----:B-1----:R-:W-:-:S07]  /*10ed0*/  FADD.FTZ R4, R86, R3 ;  /* 0x0000000356047221 */ /* 0x002fce0000010000 */
[----:B------:R-:W1:Y:S01]  /*10ee0*/  MUFU.EX2 R45, R45 ;  /* 0x0000002d002d7308 */ /* 0x000e620000000800 */
[----:B0-----:R-:W-:Y:S01]  /*10ef0*/  FADD.FTZ R38, R154, R5 ;  /* 0x000000059a267221 */ /* 0x001fe20000010000 */
[C---:B--2---:R-:W-:Y:S01]  /*10f00*/  FADD.FTZ R3, R155.reuse, R4 ;  /* 0x000000049b037221 */ /* 0x044fe20000010000 */
[----:B------:R-:W-:Y:S02]  /*10f10*/  F2FP.F16.F32.PACK_AB R155, R155, R86 ;  /* 0x000000569b9b723e */ /* 0x000fe400000000ff */
[----:B------:R-:W-:Y:S01]  /*10f20*/  IADD3 R4, R129, -0x2, RZ ;  /* 0xfffffffe81047810 */ /* 0x000fe20007ffe0ff */
[C---:B-1----:R-:W-:Y:S01]  /*10f30*/  FADD.FTZ R5, R45.reuse, R38 ;  /* 0x000000262d057221 */ /* 0x042fe20000010000 */
[----:B------:R-:W-:Y:S01]  /*10f40*/  F2FP.F16.F32.PACK_AB R154, R45, R154 ;  /* 0x0000009a2d9a723e */ /* 0x000fe200000000ff */
        /* <DEDUP_REMOVED lines=12> */
.L_x_8535:
[----:B------:R-:W-:-:S13]  /*11010*/  ISETP.NE.AND P4, PT, R13, 0x1, PT ;  /* 0x000000010d00780c */ /* 0x000fda0003f85270 */
[----:B------:R-:W0:Y:S02]  /*11020*/  @P4 LDC.64 R14, c[0x0][0x9e8] ;  /* 0x00027a00ff0e4b82 */ /* 0x000e240000000a00 */
[----:B0-----:R-:W-:-:S05]  /*11030*/  @P4 IMAD.HI.U32 R10, R9, R14, RZ ;  /* 0x0000000e090a4227 */ /* 0x001fca00078e00ff */
[----:B------:R-:W-:-:S07]  /*11040*/  @P4 SHF.R.U32.HI R9, RZ, R15, R10 ;  /* 0x0000000fff094219 */ /* 0x000fce000001160a */
.L_x_8536:
[----:B------:R-:W-:Y:S05]  /*11050*/  BSYNC B0 ;  /* 0x0000000000007941 */ /* 0x000fea0003800000 */
.L_x_8534:
[----:B------:R-:W-:-:S05]  /*11060*/  IMAD R9, R9, R13, R13 ;  /* 0x0000000d09097224 */ /* 0x000fca00078e020d */
[----:B------:R-:W-:-:S07]  /*11070*/  VIMNMX R12, R12, R9, PT ;  /* 0x000000090c0c7248 */ /* 0x000fce0003fe0100 */
.L_x_8533:
[----:B------:R-:W-:Y:S01]  /*11080*/  SHF.R.S32.HI R9, RZ, 0x1f, R12 ;  /* 0x0000001fff097819 */ /* 0x000fe2000001140c */
[----:B------:R-:W-:Y:S01]  /*11090*/  ULDC UR4, c[0x0][0x9e4] ;  /* 0x0002790000047ab9 */ /* 0x000fe20000000800 */
[----:B------:R-:W-:Y:S01]  /*110a0*/  ULDC UR5, c[0x0][0x9e4] ;  /* 0x0002790000057ab9 */ /* 0x000fe20000000800 */
[----:B------:R-:W-:Y:S01]  /*110b0*/  ULDC UR6, c[0x0][0x9dc] ;  /* 0x0002770000067ab9 */ /* 0x000fe20000000800 */
[----:B------:R-:W-:Y:S01]  /*110c0*/  LEA.HI R9, R9, R12, RZ, 0x7 ;  /* 0x0000000c09097211 */ /* 0x000fe200078f38ff */
[----:B------:R-:W-:Y:S01]  /*110d0*/  ULDC UR37, c[0x0][0x9dc] ;  /* 0x0002770000257ab9 */ /* 0x000fe20000000800 */
[----:B------:R-:W-:Y:S01]  /*110e0*/  ULDC UR48, c[0x0][0x9e0] ;  /* 0x0002780000307ab9 */ /* 0x000fe20000000800 */
[----:B------:R-:W-:Y:S01]  /*110f0*/  ULDC UR7, c[0x0][0x9e0] ;  /* 0x0002780000077ab9 */ /* 0x000fe20000000800 */
[----:B------:R-:W-:Y:S02]  /*11100*/  SHF.R.S32.HI R9, RZ, 0x7, R9 ;  /* 0x00000007ff097819 */ /* 0x000fe40000011409 */
[----:B------:R-:W-:-:S02]  /*11110*/  CS2R R150, SRZ ;  /* 0x0000000000967805 */ /* 0x000fc4000001ff00 */
[----:B------:R-:W-:Y:S02]  /*11120*/  CS2R R148, SRZ ;  /* 0x0000000000947805 */ /* 0x000fe4000001ff00 */
[----:B------:R-:W-:Y:S02]  /*11130*/  CS2R R146, SRZ ;  /* 0x0000000000927805 */ /* 0x000fe4000001ff00 */
[----:B------:R-:W-:Y:S02]  /*11140*/  VIMNMX R14, R196, R9, !PT ;  /* 0x00000009c40e7248 */ /* 0x000fe40007fe0100 */
[----:B------:R-:W-:Y:S02]  /*11150*/  CS2R R144, SRZ ;  /* 0x0000000000907805 */ /* 0x000fe4000001ff00 */
[----:B------:R-:W-:Y:S02]  /*11160*/  CS2R R142, SRZ ;  /* 0x00000000008e7805 */ /* 0x000fe4000001ff00 */
[----:B------:R-:W-:-:S02]  /*11170*/  CS2R R140, SRZ ;  /* 0x00000000008c7805 */ /* 0x000fc4000001ff00 */
[----:B------:R-:W-:Y:S02]  /*11180*/  ISETP.GE.AND P4, PT, R4, R14, PT ;  /* 0x0000000e0400720c */ /* 0x000fe40003f86270 */
        /* <DEDUP_REMOVED lines=12> */
[----:B-----5:R-:W-:Y:S02]  /*11250*/  CS2R R114, SRZ ;  /* 0x0000000000727805 */ /* 0x020fe4000001ff00 */
        /* <DEDUP_REMOVED lines=13> */
[----:B------:R-:W-:Y:S06]  /*11330*/  @!P4 BRA `(.L_x_8537) ;  /* 0x0000003000a8c947 */ /* 0x000fec0003800000 */
[----:B------:R-:W-:-:S07]  /*11340*/  IMAD.MOV.U32 R151, RZ, RZ, RZ ;  /* 0x000000ffff977224 */ /* 0x000fce00078e00ff */
.L_x_8555:
[----:B------:R-:W-:Y:S01]  /*11350*/  VIADD R15, R22, 0x1 ;  /* 0x00000001160f7836 */ /* 0x000fe20000000000 */
[----:B------:R-:W-:Y:S05]  /*11360*/  YIELD ;  /* 0x0000000000007946 */ /* 0x000fea0003800000 */
[----:B------:R-:W-:-:S04]  /*11370*/  ISETP.NE.AND P4, PT, R15, 0x2, PT ;  /* 0x000000020f00780c */ /* 0x000fc80003f85270 */
[----:B------:R-:W-:Y:S02]  /*11380*/  SEL R9, RZ, 0x1, P4 ;  /* 0x00000001ff097807 */ /* 0x000fe40002000000 */
[----:B------:R-:W-:Y:S02]  /*11390*/  SEL R15, R15, RZ, P4 ;  /* 0x000000ff0f0f7207 */ /* 0x000fe40002000000 */
[----:B------:R-:W-:Y:S02]  /*113a0*/  ISETP.NE.AND P4, PT, R194, RZ, PT ;  /* 0x000000ffc200720c */ /* 0x000fe40003f85270 */
[----:B------:R-:W-:-:S11]  /*113b0*/  LOP3.LUT R9, R186, R9, RZ, 0x3c, !PT ;  /* 0x00000009ba097212 */ /* 0x000fd600078e3cff */
[----:B------:R-:W-:Y:S05]  /*113c0*/  @P4 BRA `(.L_x_8538) ;  /* 0x0000000000304947 */ /* 0x000fea0003800000 */
[----:B------:R-:W-:Y:S05]  /*113d0*/  @!P0 BRA `(.L_x_8539) ;  /* 0x0000000000048947 */ /* 0x000fea0003800000 */
[----:B------:R-:W-:Y:S01]  /*113e0*/  BPT.TRAP 0x1 ;  /* 0x000000040000795c */ /* 0x000fe20000300000 */
.L_x_8539:
[----:B------:R-:W-:Y:S01]  /*113f0*/  IMAD R11, R15, 0x8, R2 ;  /* 0x000000080f0b7824 */ /* 0x000fe200078e0202 */
[----:B------:R-:W-:-:S04]  /*11400*/  SHF.L.U32 R6, R9, 0x1f, RZ ;  /* 0x0000001f09067819 */ /* 0x000fc800000006ff */
[----:B------:R0:W1:Y:S01]  /*11410*/  SYNCS.PHASECHK.TRANS64.TRYWAIT P5, [R11+URZ+0x28830], R6 ;  /* 0x028830060b0075a7 */ /* 0x00006200080a017f */
[----:B------:R-:W-:Y:S05]  /*11420*/  @!P0 BRA `(.L_x_8540) ;  /* 0x0000000000048947 */ /* 0x000fea0003800000 */
[----:B------:R-:W-:Y:S01]  /*11430*/  BPT.TRAP 0x1 ;  /* 0x000000040000795c */ /* 0x000fe20000300000 */
.L_x_8540:
[----:B------:R-:W-:Y:S04]  /*11440*/  BSSY B0, `(.L_x_8538) ;  /* 0x0000004000007945 */ /* 0x000fe80003800000 */
[----:B-1----:R-:W-:Y:S05]  /*11450*/  @P5 BRA `(.L_x_8541) ;  /* 0x0000000000085947 */ /* 0x002fea0003800000 */
[----:B------:R-:W1:Y:S02]  /*11460*/  SYNCS.PHASECHK.TRANS64.TRYWAIT P5, [R11+URZ+0x28830], R6 ;  /* 0x028830060b0075a7 */ /* 0x000e6400080a017f */
[----:B-1----:R-:W-:Y:S05]  /*11470*/  @!P5 BRA `(.L_x_8542) ;  /* 0x00000144004cd947 */ /* 0x002fea0003800000 */
.L_x_8541:
[----:B------:R-:W-:Y:S05]  /*11480*/  BSYNC B0 ;  /* 0x0000000000007941 */ /* 0x000fea0003800000 */
.L_x_8538:
[----:B01----:R-:W0:Y:S01]  /*11490*/  S2R R6, SR_TID.X ;  /* 0x0000000000067919 */ /* 0x003e220000002100 */
[----:B------:R-:W-:Y:S05]  /*114a0*/  WARPSYNC.ALL ;  /* 0x0000000000007948 */ /* 0x000fea0003800000 */
[----:B------:R-:W-:Y:S02]  /*114b0*/  IMAD R10, R15, 0x800, R7 ;  /* 0x000008000f0a7824 */ /* 0x000fe400078e0207 */
[----:B------:R-:W-:Y:S02]  /*114c0*/  IMAD.MOV.U32 R11, RZ, RZ, 0x40000040 ;  /* 0x40000040ff0b7424 */ /* 0x000fe400078e00ff */
[C---:B------:R-:W-:Y:S01]  /*114d0*/  VIADD R12, R10.reuse, 0x2 ;  /* 0x000000020a0c7836 */ /* 0x040fe20000000000 */
[----:B------:R-:W-:Y:S01]  /*114e0*/  R2UR UR46, R10 ;  /* 0x000000000a2e72ca */ /* 0x000fe200000e0000 */
[----:B------:R-:W-:Y:S01]  /*114f0*/  IMAD.MOV.U32 R13, RZ, RZ, 0x40000040 ;  /* 0x40000040ff0d7424 */ /* 0x000fe200078e00ff */
[----:B------:R-:W-:Y:S01]  /*11500*/  R2UR UR47, R11 ;  /* 0x000000000b2f72ca */ /* 0x000fe200000e0000 */
[----:B------:R-:W-:Y:S01]  /*11510*/  IMAD.MOV.U32 R11, RZ, RZ, 0x40000040 ;  /* 0x40000040ff0b7424 */ /* 0x000fe200078e00ff */
[----:B------:R-:W-:Y:S01]  /*11520*/  R2UR UR10, R12 ;  /* 0x000000000c0a72ca */ /* 0x000fe200000e0000 */
[----:B------:R-:W-:Y:S01]  /*11530*/  VIADD R12, R10, 0x4 ;  /* 0x000000040a0c7836 */ /* 0x000fe20000000000 */
[----:B------:R-:W-:Y:S01]  /*11540*/  R2UR UR11, R13 ;  /* 0x000000000d0b72ca */ /* 0x000fe200000e0000 */
[----:B------:R-:W-:Y:S01]  /*11550*/  IMAD.MOV.U32 R13, RZ, RZ, 0x40000040 ;  /* 0x40000040ff0d7424 */ /* 0x000fe200078e00ff */
[----:B------:R-:W-:-:S02]  /*11560*/  R2UR UR35, R11 ;  /* 0x000000000b2372ca */ /* 0x000fc400000e0000 */
[----:B------:R-:W-:Y:S01]  /*11570*/  R2UR UR14, R12 ;  /* 0x000000000c0e72ca */ /* 0x000fe200000e0000 */
[----:B------:R-:W-:Y:S01]  /*11580*/  VIADD R12, R10, 0x6 ;  /* 0x000000060a0c7836 */ /* 0x000fe20000000000 */
[----:B------:R-:W-:Y:S01]  /*11590*/  R2UR UR15, R13 ;  /* 0x000000000d0f72ca */ /* 0x000fe200000e0000 */
[----:B------:R-:W-:-:S03]  /*115a0*/  IMAD.MOV.U32 R13, RZ, RZ, 0x40000040 ;  /* 0x40000040ff0d7424 */ /* 0x000fc600078e00ff */
[----:B------:R-:W-:Y:S02]  /*115b0*/  R2UR UR18, R12 ;  /* 0x000000000c1272ca */ /* 0x000fe400000e0000 */
[----:B------:R-:W-:Y:S01]  /*115c0*/  R2UR UR19, R13 ;  /* 0x000000000d1372ca */ /* 0x000fe200000e0000 */
[----:B------:R-:W-:Y:S01]  /*115d0*/  IMAD.MOV.U32 R13, RZ, RZ, 0x40000040 ;  /* 0x40000040ff0d7424 */ /* 0x000fe200078e00ff */
[----:B------:R-:W-:Y:S02]  /*115e0*/  IADD3 R12, R10, 0x400, RZ ;  /* 0x000004000a0c7810 */ /* 0x000fe40007ffe0ff */
[----:B0-----:R-:W-:Y:S02]  /*115f0*/  SHF.R.U32.HI R6, RZ, 0x7, R6 ;  /* 0x00000007ff067819 */ /* 0x001fe40000011606 */
[----:B------:R-:W-:Y:S01]  /*11600*/  R2UR UR22, R12 ;  /* 0x000000000c1672ca */ /* 0x000fe200000e0000 */
[----:B------:R-:W-:Y:S01]  /*11610*/  VIADD R12, R10, 0x402 ;  /* 0x000004020a0c7836 */ /* 0x000fe20000000000 */
[----:B------:R-:W-:Y:S01]  /*11620*/  R2UR UR23, R13 ;  /* 0x000000000d1772ca */ /* 0x000fe200000e0000 */
[----:B------:R-:W-:-:S02]  /*11630*/  VIADD R6, R6, 0x8 ;  /* 0x0000000806067836 */ /* 0x000fc40000000000 */
[----:B------:R-:W-:Y:S01]  /*11640*/  IMAD.MOV.U32 R13, RZ, RZ, 0x40000040 ;  /* 0x40000040ff0d7424 */ /* 0x000fe200078e00ff */
[----:B------:R-:W-:Y:S01]  /*11650*/  R2UR UR26, R12 ;  /* 0x000000000c1a72ca */ /* 0x000fe200000e0000 */
[C---:B------:R-:W-:Y:S01]  /*11660*/  VIADD R12, R10.reuse, 0x404 ;  /* 0x000004040a0c7836 */ /* 0x040fe20000000000 */
[----:B------:R0:W-:Y:S01]  /*11670*/  BAR.SYNC.DEFER_BLOCKING R6, 0x100 ;  /* 0x000400060000751d */ /* 0x0001e20000010000 */
[----:B------:R-:W-:Y:S01]  /*11680*/  VIADD R10, R10, 0x406 ;  /* 0x000004060a0a7836 */ /* 0x000fe20000000000 */
[----:B------:R-:W-:Y:S01]  /*11690*/  R2UR UR27, R13 ;  /* 0x000000000d1b72ca */ /* 0x000fe200000e0000 */
[----:B------:R-:W-:Y:S01]  /*116a0*/  IMAD.MOV.U32 R13, RZ, RZ, 0x40000040 ;  /* 0x40000040ff0d7424 */ /* 0x000fe200078e00ff */
[----:B------:R-:W-:Y:S02]  /*116b0*/  R2UR UR30, R12 ;  /* 0x000000000c1e72ca */ /* 0x000fe400000e0000 */
[----:B------:R-:W-:Y:S02]  /*116c0*/  R2UR UR34, R10 ;  /* 0x000000000a2272ca */ /* 0x000fe400000e0000 */
[----:B------:R-:W-:Y:S01]  /*116d0*/  R2UR UR31, R13 ;  /* 0x000000000d1f72ca */ /* 0x000fe200000e0000 */
        /* <DEDUP_REMOVED lines=27> */
.L_x_8544:
[----:B------:R-:W-:Y:S01]  /*11890*/  SHF.L.U32 R6, R186, 0x1f, RZ ;  /* 0x0000001fba067819 */ /* 0x000fe200000006ff */
[----:B------:R-:W-:-:S04]  /*118a0*/  IMAD R11, R22, 0x8, R2 ;  /* 0x00000008160b7824 */ /* 0x000fc800078e0202 */
[----:B------:R0:W1:Y:S01]  /*118b0*/  SYNCS.PHASECHK.TRANS64.TRYWAIT P4, [R11+URZ+0x28850], R6 ;  /* 0x028850060b0075a7 */ /* 0x000062000808017f */
[----:B------:R-:W-:Y:S05]  /*118c0*/  @!P0 BRA `(.L_x_8545) ;  /* 0x0000000000048947 */ /* 0x000fea0003800000 */
[----:B------:R-:W-:Y:S01]  /*118d0*/  BPT.TRAP 0x1 ;  /* 0x000000040000795c */ /* 0x000fe20000300000 */
.L_x_8545:
[----:B-1----:R-:W-:Y:S05]  /*118e0*/  @P4 BRA `(.L_x_8543) ;  /* 0x0000000000084947 */ /* 0x002fea0003800000 */
[----:B------:R-:W1:Y:S02]  /*118f0*/  SYNCS.PHASECHK.TRANS64.TRYWAIT P4, [R11+URZ+0x28850], R6 ;  /* 0x028850060b0075a7 */ /* 0x000e64000808017f */
[----:B-1----:R-:W-:Y:S05]  /*11900*/  @!P4 BRA `(.L_x_8546) ;  /* 0x00000140003cc947 */ /* 0x002fea0003800000 */
.L_x_8543:
[----:B01----:R-:W-:Y:S01]  /*11910*/  VIADD R6, R2, 0x400 ;  /* 0x0000040002067836 */ /* 0x003fe20000000000 */
[----:B------:R-:W-:Y:S05]  /*11920*/  WARPSYNC.ALL ;  /* 0x0000000000007948 */ /* 0x000fea0003800000 */
[----:B------:R-:W-:Y:S01]  /*11930*/  SHF.R.U32.HI R6, RZ, 0x4, R6 ;  /* 0x00000004ff067819 */ /* 0x000fe20000011606 */
[----:B------:R-:W-:Y:S01]  /*11940*/  WARPGROUP.ARRIVE ;  /* 0x00000000000079c5 */ /* 0x000fe20000000000 */
[----:B------:R-:W-:-:S05]  /*11950*/  IMAD.MOV.U32 R13, RZ, RZ, 0x40000040 ;  /* 0x40000040ff0d7424 */ /* 0x000fca00078e00ff */
[----:B------:R-:W0:Y:S01]  /*11960*/  S2R R20, SR_TID.X ;  /* 0x0000000000147919 */ /* 0x000e220000002100 */
[----:B------:R-:W-:-:S04]  /*11970*/  LOP3.LUT R6, R6, 0x3fff, RZ, 0xc0, !PT ;  /* 0x00003fff06067812 */ /* 0x000fc800078ec0ff */
[----:B------:R-:W-:Y:S02]  /*11980*/  LOP3.LUT R11, R6, 0x4000000, RZ, 0xfc, !PT ;  /* 0x04000000060b7812 */ /* 0x000fe400078efcff */
[----:B------:R-:W1:Y:S03]  /*11990*/  @P2 LDC R6, c[0x0][0x44c] ;  /* 0x00011300ff062b82 */ /* 0x000e660000000800 */
[----:B------:R-:W-:Y:S02]  /*119a0*/  IMAD R10, R22, 0x800, R11 ;  /* 0x00000800160a7824 */ /* 0x000fe400078e020b */
[----:B------:R-:W-:Y:S02]  /*119b0*/  IMAD.MOV.U32 R11, RZ, RZ, 0x40000040 ;  /* 0x40000040ff0b7424 */ /* 0x000fe400078e00ff */
[C---:B------:R-:W-:Y:S01]  /*119c0*/  VIADD R12, R10.reuse, 0x80 ;  /* 0x000000800a0c7836 */ /* 0x040fe20000000000 */
[----:B------:R-:W-:-:S02]  /*119d0*/  R2UR UR10, R10 ;  /* 0x000000000a0a72ca */ /* 0x000fc400000e0000 */
[----:B------:R-:W-:Y:S01]  /*119e0*/  R2UR UR11, R11 ;  /* 0x000000000b0b72ca */ /* 0x000fe200000e0000 */
[----:B------:R-:W-:-:S12]  /*119f0*/  IMAD.MOV.U32 R11, RZ, RZ, 0x40000040 ;  /* 0x40000040ff0b7424 */ /* 0x000fd800078e00ff */
[----:B------:R-:W-:Y:S01]  /*11a00*/  HGMMA.64x128x16.F32 R88, R180, gdesc[UR8].tnspB, R88, gsb0 ;  /* 0x41e00008b4587df0 */ /* 0x000fe20008000858 */
[----:B------:R-:W-:Y:S01]  /*11a10*/  R2UR UR10, R12 ;  /* 0x000000000c0a72ca */ /* 0x000fe200000e0000 */
[----:B------:R-:W-:Y:S01]  /*11a20*/  VIADD R12, R10, 0x100 ;  /* 0x000001000a0c7836 */ /* 0x000fe20000000000 */
[----:B------:R-:W-:Y:S01]  /*11a30*/  R2UR UR11, R13 ;  /* 0x000000000d0b72ca */ /* 0x000fe200000e0000 */
[----:B------:R-:W-:Y:S01]  /*11a40*/  IMAD.MOV.U32 R13, RZ, RZ, 0x40000040 ;  /* 0x40000040ff0d7424 */ /* 0x000fe200078e00ff */
[----:B0-----:R-:W-:Y:S01]  /*11a50*/  SHF.R.U32.HI R20, RZ, 0x7, R20 ;  /* 0x00000007ff147819 */ /* 0x001fe20000011614 */
[----:B------:R-:W-:Y:S02]  /*11a60*/  WARPGROUP.DEPBAR.LE gsb0, 0x0 ;  /* 0x00008000000079c5 */ /* 0x000fe40000010000 */
[----:B------:R-:W-:-:S08]  /*11a70*/  WARPGROUP.ARRIVE ;  /* 0x00000000000079c5 */ /* 0x000fd00000000000 */
        /* <DEDUP_REMOVED lines=35> */
[----:B------:R-:W-:Y:S02]  /*11cb0*/  R2UR UR10, R10 ;  /* 0x000000000a0a72ca */ /* 0x000fe400000e0000 */
[----:B------:R-:W-:Y:S02]  /*11cc0*/  R2UR UR11, R11 ;  /* 0x000000000b0b72ca */ /* 0x000fe400000e0000 */
[----:B------:R-:W0:Y:S01]  /*11cd0*/  @P2 LDC R11, c[0x0][0x450] ;  /* 0x00011400ff0b2b82 */ /* 0x000e220000000800 */
[----:B------:R-:W-:Y:S02]  /*11ce0*/  WARPGROUP.DEPBAR.LE gsb0, 0x0 ;  /* 0x00008000000079c5 */ /* 0x000fe40000010000 */
[----:B------:R-:W-:-:S08]  /*11cf0*/  WARPGROUP.ARRIVE ;  /* 0x00000000000079c5 */ /* 0x000fd00000000000 */
[----:B------:R-:W-:Y:S03]  /*11d00*/  HGMMA.64x128x16.F32 R88, R152, gdesc[UR8].tnspB, R88, gsb0 ;  /* 0x41e0000898587df0 */ /* 0x000fe60008000858 */
[----:B------:R-:W-:Y:S02]  /*11d10*/  WARPGROUP.DEPBAR.LE gsb0, 0x0 ;  /* 0x00008000000079c5 */ /* 0x000fe40000010000 */
[----:B------:R-:W-:Y:S02]  /*11d20*/  IMAD.IADD R155, R195, 0x1, R193 ;  /* 0x00000001c39b7824 */ /* 0x000fe400078e02c1 */
[----:B------:R-:W-:Y:S02]  /*11d30*/  IMAD.SHL.U32 R153, R4, 0x80, RZ ;  /* 0x0000008004997824 */ /* 0x000fe400078e00ff */
[----:B-1----:R-:W-:-:S03]  /*11d40*/  @P2 IMAD.HI.U32 R10, R155, R6, RZ ;  /* 0x000000069b0a2227 */ /* 0x002fc600078e00ff */
[----:B------:R-:W-:Y:S01]  /*11d50*/  IADD3 R12, -R153, 0x1, RZ ;  /* 0x00000001990c7810 */ /* 0x000fe20007ffe1ff */
[----:B------:R-:W-:Y:S01]  /*11d60*/  @!P1 IMAD R6, R15, 0x8, R2 ;  /* 0x000000080f069824 */ /* 0x000fe200078e0202 */
[----:B0-----:R-:W-:Y:S02]  /*11d70*/  @P2 SHF.R.U32.HI R155, RZ, R11, R10 ;  /* 0x0000000bff9b2219 */ /* 0x001fe4000001160a */
[----:B------:R-:W-:Y:S01]  /*11d80*/  IADD3 R10, -R20, 0xb, RZ ;  /* 0x0000000b140a7810 */ /* 0x000fe20007ffe1ff */
[----:B------:R-:W-:Y:S02]  /*11d90*/  @!P1 VIADD R6, R6, 0x28840 ;  /* 0x0002884006069836 */ /* 0x000fe40000000000 */
[----:B------:R-:W0:Y:S01]  /*11da0*/  SHFL.IDX PT, R20, R155, RZ, 0x1c1f ;  /* 0x001c1fff9b147589 */ /* 0x000e2200000e0000 */
[----:B------:R-:W-:Y:S02]  /*11db0*/  IMAD R12, R189, -0x2, R12 ;  /* 0xfffffffebd0c7824 */ /* 0x000fe400078e020c */
[----:B------:R-:W-:Y:S01]  /*11dc0*/  @!P1 PRMT R6, RZ, 0x654, R6 ;  /* 0x00000654ff069816 */ /* 0x000fe20000000006 */
[----:B------:R1:W-:Y:S06]  /*11dd0*/  BAR.ARV R10, 0x100 ;  /* 0x0004000a0000751d */ /* 0x0003ec0000002000 */
[----:B------:R2:W-:Y:S01]  /*11de0*/  @!P1 SYNCS.ARRIVE.TRANS64.RED.A1T0 RZ, [R6+URZ], RZ ;  /* 0x000000ff06ff99a7 */ /* 0x0005e2000810043f */
[----:B------:R-:W-:-:S05]  /*11df0*/  IADD3 R12, -R187, R12, R188 ;  /* 0x0000000cbb0c7210 */ /* 0x000fca0007ffe1bc */
[----:B------:R-:W-:Y:S02]  /*11e00*/  VIADD R21, R12, UR48 ;  /* 0x000000300c157c36 */ /* 0x000fe40008000000 */
[----:B--2---:R-:W-:-:S05]  /*11e10*/  IMAD.U32 R6, RZ, RZ, UR6 ;  /* 0x00000006ff067e24 */ /* 0x004fca000f8e00ff */
[----:B------:R-:W-:Y:S01]  /*11e20*/  LOP3.LUT R13, RZ, R6, RZ, 0x33, !PT ;  /* 0x00000006ff0d7212 */ /* 0x000fe200078e33ff */
[----:B0-----:R-:W-:-:S03]  /*11e30*/  IMAD.IADD R157, R21, 0x1, R20 ;  /* 0x00000001159d7824 */ /* 0x001fc600078e0214 */
[----:B------:R-:W-:-:S05]  /*11e40*/  IADD3 R13, R13, R12, RZ ;  /* 0x0000000c0d0d7210 */ /* 0x000fca0007ffe0ff */
[----:B------:R-:W-:Y:S01]  /*11e50*/  IMAD.IADD R159, R13, 0x1, R20 ;  /* 0x000000010d9f7824 */ /* 0x000fe200078e0214 */
[----:B-1----:R-:W-:Y:S06]  /*11e60*/  @!P3 BRA `(.L_x_8547) ;  /* 0x000000000058b947 */ /* 0x002fec0003800000 */
        /* <DEDUP_REMOVED lines=12> */
.L_x_8549:
[----:B------:R-:W-:-:S05]  /*11f30*/  IMAD.U32 R20, RZ, RZ, UR4 ;  /* 0x00000004ff147e24 */ /* 0x000fca000f8e00ff */
[----:B------:R-:W-:-:S13]  /*11f40*/  ISETP.NE.AND P4, PT, R20, 0x1, PT ;  /* 0x000000011400780c */ /* 0x000fda0003f85270 */
[----:B------:R-:W0:Y:S02]  /*11f50*/  @P4 LDC.64 R10, c[0x0][0x9e8] ;  /* 0x00027a00ff0a4b82 */ /* 0x000e240000000a00 */
[----:B0-----:R-:W-:-:S05]  /*11f60*/  @P4 IMAD.HI.U32 R10, R12, R10, RZ ;  /* 0x0000000a0c0a4227 */ /* 0x001fca00078e00ff */
[----:B------:R-:W-:-:S07]  /*11f70*/  @P4 SHF.R.U32.HI R12, RZ, R11, R10 ;  /* 0x0000000bff0c4219 */ /* 0x000fce000001160a */
.L_x_8550:
[----:B------:R-:W-:Y:S05]  /*11f80*/  BSYNC B0 ;  /* 0x0000000000007941 */ /* 0x000fea0003800000 */
.L_x_8548:
[----:B------:R-:W-:-:S04]  /*11f90*/  IMAD R12, R12, R20, -R153 ;  /* 0x000000140c0c7224 */ /* 0x000fc800078e0a99 */
[----:B------:R-:W-:-:S05]  /*11fa0*/  IMAD R12, R189, -0x2, R12 ;  /* 0xfffffffebd0c7824 */ /* 0x000fca00078e020c */
[----:B------:R-:W-:Y:S02]  /*11fb0*/  VIADDMNMX R157, R12, R20, R157, PT ;  /* 0x000000140c9d7246 */ /* 0x000fe4000380019d */
[----:B------:R-:W-:-:S07]  /*11fc0*/  VIMNMX R159, R159, R12, !PT ;  /* 0x0000000c9f9f7248 */ /* 0x000fce0007fe0100 */
.L_x_8547:
[----:B------:R-:W-:Y:S01]  /*11fd0*/  ISETP.GT.AND P4, PT, R4, -0x1, PT ;  /* 0xffffffff0400780c */ /* 0x000fe20003f84270 */
[----:B------:R-:W0:Y:S03]  /*11fe0*/  SHFL.IDX PT, R10, R155, 0x1, 0x1c1f ;  /* 0x003c1f009b0a7f89 */ /* 0x000e2600000e0000 */
[----:B------:R-:W-:-:S04]  /*11ff0*/  ISETP.GT.AND P5, PT, R159, RZ, P4 ;  /* 0x000000ff9f00720c */ /* 0x000fc800027a4270 */
[----:B------:R-:W-:-:S04]  /*12000*/  ISETP.LT.OR P5, PT, R157, 0x1, P5 ;  /* 0x000000019d00780c */ /* 0x000fc80002fa1670 */
[----:B------:R-:W-:Y:S02]  /*12010*/  FSEL R24, R24, -INF , !P5 ;  /* 0xff80000018187808 */ /* 0x000fe40006800000 */
[----:B------:R-:W-:-:S04]  /*12020*/  ISETP.GT.AND P5, PT, R159, 0x1, P4 ;  /* 0x000000019f00780c */ /* 0x000fc800027a4270 */
[----:B------:R-:W-:-:S04]  /*12030*/  ISETP.LT.OR P5, PT, R157, 0x2, P5 ;  /* 0x000000029d00780c */ /* 0x000fc80002fa1670 */
[----:B------:R-:W-:Y:S02]  /*12040*/  FSEL R12, R25, -INF , !P5 ;  /* 0xff800000190c7808 */ /* 0x000fe40006800000 */
[----:B------:R-:W-:Y:S01]  /*12050*/  ISETP.GT.AND P5, PT, R159, 0x8, P4 ;  /* 0x000000089f00780c */ /* 0x000fe200027a4270 */
[--C-:B0-----:R-:W-:Y:S02]  /*12060*/  IMAD.IADD R21, R21, 0x1, R10.reuse ;  /* 0x0000000115157824 */ /* 0x101fe400078e020a */
[----:B------:R-:W-:Y:S01]  /*12070*/  IMAD.IADD R13, R13, 0x1, R10 ;  /* 0x000000010d0d7824 */ /* 0x000fe200078e020a */
[----:B------:R-:W-:-:S04]  /*12080*/  ISETP.LT.OR P5, PT, R157, 0x9, P5 ;  /* 0x000000099d00780c */ /* 0x000fc80002fa1670 */
[----:B------:R-:W-:Y:S02]  /*12090*/  FSEL R28, R28, -INF , !P5 ;  /* 0xff8000001c1c7808 */ /* 0x000fe40006800000 */
[----:B------:R-:W-:-:S04]  /*120a0*/  ISETP.GT.AND P5, PT, R159, 0x9, P4 ;  /* 0x000000099f00780c */ /* 0x000fc800027a4270 */
        /* <DEDUP_REMOVED lines=85> */
[----:B------:R-:W-:Y:S01]  /*12600*/  FSEL R178, R85, -INF , !P5 ;  /* 0xff80000055b27808 */ /* 0x000fe20006800000 */
[----:B------:R-:W-:Y:S08]  /*12610*/  @!P3 BRA `(.L_x_8551) ;  /* 0x000000000058b947 */ /* 0x000ff00003800000 */
        /* <DEDUP_REMOVED lines=12> */
.L_x_8553:
[----:B------:R-:W-:-:S05]  /*126e0*/  IMAD.U32 R180, RZ, RZ, UR4 ;  /* 0x00000004ffb47e24 */ /* 0x000fca000f8e00ff */
[----:B------:R-:W-:-:S13]  /*126f0*/  ISETP.NE.AND P5, PT, R180, 0x1, PT ;  /* 0x00000001b400780c */ /* 0x000fda0003fa5270 */
[----:B------:R-:W0:Y:S02]  /*12700*/  @P5 LDC.64 R10, c[0x0][0x9e8] ;  /* 0x00027a00ff0a5b82 */ /* 0x000e240000000a00 */
[----:B0-----:R-:W-:-:S05]  /*12710*/  @P5 IMAD.HI.U32 R10, R25, R10, RZ ;  /* 0x0000000a190a5227 */ /* 0x001fca00078e00ff */
[----:B------:R-:W-:-:S07]  /*12720*/  @P5 SHF.R.U32.HI R25, RZ, R11, R10 ;  /* 0x0000000bff195219 */ /* 0x000fce000001160a */
.L_x_8554:
[----:B------:R-:W-:Y:S05]  /*12730*/  BSYNC B0 ;  /* 0x0000000000007941 */ /* 0x000fea0003800000 */
.L_x_8552:
[----:B------:R-:W-:-:S04]  /*12740*/  IMAD R10, R25, R180, -R153 ;  /* 0x000000b4190a7224 */ /* 0x000fc800078e0a99 */
[----:B------:R-:W-:-:S05]  /*12750*/  IMAD R10, R189, -0x2, R10 ;  /* 0xfffffffebd0a7824 */ /* 0x000fca00078e020a */
[----:B------:R-:W-:Y:S02]  /*12760*/  VIADDMNMX R21, R10, R180, R21, PT ;  /* 0x000000b40a157246 */ /* 0x000fe40003800115 */
[----:B------:R-:W-:-:S07]  /*12770*/  VIMNMX R13, R13, R10, !PT ;  /* 0x0000000a0d0d7248 */ /* 0x000fce0007fe0100 */
.L_x_8551:
[----:B------:R-:W-:Y:S01]  /*12780*/  ISETP.GT.AND P5, PT, R13, 0x1, P4 ;  /* 0x000000010d00780c */ /* 0x000fe200027a4270 */
[----:B------:R-:W-:Y:S01]  /*12790*/  @!P1 IMAD R22, R22, 0x8, R2 ;  /* 0x0000000816169824 */ /* 0x000fe200078e0202 */
[----:B------:R-:W-:Y:S02]  /*127a0*/  FMNMX.FTZ R11, R24, R0, !PT ;  /* 0x00000000180b7209 */ /* 0x000fe40007810000 */
[----:B------:R-:W-:Y:S02]  /*127b0*/  ISETP.LT.OR P5, PT, R21, 0x2, P5 ;  /* 0x000000021500780c */ /* 0x000fe40002fa1670 */
[----:B------:R-:W-:Y:S02]  /*127c0*/  FMNMX.FTZ R11, R12, R11, !PT ;  /* 0x0000000b0c0b7209 */ /* 0x000fe40007810000 */
[----:B------:R-:W-:Y:S02]  /*127d0*/  FSEL R180, R27, -INF , !P5 ;  /* 0xff8000001bb47808 */ /* 0x000fe40006800000 */
[----:B------:R-:W-:-:S02]  /*127e0*/  ISETP.GT.AND P5, PT, R13, 0x8, P4 ;  /* 0x000000080d00780c */ /* 0x000fc400027a4270 */
[----:B------:R-:W-:Y:S02]  /*127f0*/  FMNMX.FTZ R11, R28, R11, !PT ;  /* 0x0000000b1c0b7209 */ /* 0x000fe40007810000 */
[----:B------:R-:W-:Y:S02]  /*12800*/  ISETP.LT.OR P5, PT, R21, 0x9, P5 ;  /* 0x000000091500780c */ /* 0x000fe40002fa1670 */
[----:B------:R-:W-:Y:S02]  /*12810*/  FMNMX.FTZ R11, R20, R11, !PT ;  /* 0x0000000b140b7209 */ /* 0x000fe40007810000 */
[----:B------:R-:W-:Y:S02]  /*12820*/  FSEL R30, R30, -INF , !P5 ;  /* 0xff8000001e1e7808 */ /* 0x000fe40006800000 */
[----:B------:R-:W-:Y:S02]  /*12830*/  ISETP.GT.AND P5, PT, R13, 0x9, P4 ;  /* 0x000000090d00780c */ /* 0x000fe400027a4270 */
[----:B------:R-:W-:-:S02]  /*12840*/  FMNMX.FTZ R11, R32, R11, !PT ;  /* 0x0000000b200b7209 */ /* 0x000fc40007810000 */
[----:B------:R-:W-:Y:S02]  /*12850*/  ISETP.LT.OR P5, PT, R21, 0xa, P5 ;  /* 0x0000000a1500780c */ /* 0x000fe40002fa1670 */
[----:B------:R-:W-:Y:S02]  /*12860*/  FMNMX.FTZ R11, R152, R11, !PT ;  /* 0x0000000b980b7209 */ /* 0x000fe40007810000 */
[----:B------:R-:W-:Y:S02]  /*12870*/  FSEL R182, R31, -INF , !P5 ;  /* 0xff8000001fb67808 */ /* 0x000fe40006800000 */
[----:B------:R-:W-:Y:S02]  /*12880*/  ISETP.GT.AND P5, PT, R13, 0x10, P4 ;  /* 0x000000100d00780c */ /* 0x000fe400027a4270 */
[----:B------:R-:W-:Y:S02]  /*12890*/  FMNMX.FTZ R11, R36, R11, !PT ;  /* 0x0000000b240b7209 */ /* 0x000fe40007810000 */
[----:B------:R-:W-:-:S02]  /*128a0*/  ISETP.LT.OR P5, PT, R21, 0x11, P5 ;  /* 0x000000111500780c */ /* 0x000fc40002fa1670 */
[----:B------:R-:W-:Y:S02]  /*128b0*/  FMNMX.FTZ R11, R154, R11, !PT ;  /* 0x0000000b9a0b7209 */ /* 0x000fe40007810000 */
[----:B------:R-:W-:Y:S02]  /*128c0*/  FSEL R34, R34, -INF , !P5 ;  /* 0xff80000022227808 */ /* 0x000fe40006800000 */
[----:B------:R-:W-:Y:S02]  /*128d0*/  ISETP.GT.AND P5, PT, R13, 0x11, P4 ;  /* 0x000000110d00780c */ /* 0x000fe400027a4270 */
[----:B------:R-:W-:Y:S02]  /*128e0*/  FMNMX.FTZ R11, R40, R11, !PT ;  /* 0x0000000b280b7209 */ /* 0x000fe40007810000 */
[----:B------:R-:W-:Y:S02]  /*128f0*/  ISETP.LT.OR P5, PT, R21, 0x12, P5 ;  /* 0x000000121500780c */ /* 0x000fe40002fa1670 */
[----:B------:R-:W-:-:S02]  /*12900*/  FMNMX.FTZ R11, R156, R11, !PT ;  /* 0x0000000b9c0b7209 */ /* 0x000fc40007810000 */
[----:B------:R-:W-:Y:S02]  /*12910*/  FSEL R186, R35, -INF , !P5 ;  /* 0xff80000023ba7808 */ /* 0x000fe40006800000 */
[----:B------:R-:W-:Y:S02]  /*12920*/  ISETP.GT.AND P5, PT, R13, 0x18, P4 ;  /* 0x000000180d00780c */ /* 0x000fe400027a4270 */
[----:B------:R-:W-:Y:S02]  /*12930*/  FMNMX.FTZ R11, R44, R11, !PT ;  /* 0x0000000b2c0b7209 */ /* 0x000fe40007810000 */
[----:B------:R-:W-:Y:S02]  /*12940*/  ISETP.LT.OR P5, PT, R21, 0x19, P5 ;  /* 0x000000191500780c */ /* 0x000fe40002fa1670 */
[----:B------:R-:W-:Y:S02]  /*12950*/  FMNMX.FTZ R11, R158, R11, !PT ;  /* 0x0000000b9e0b7209 */ /* 0x000fe40007810000 */
[----:B------:R-:W-:-:S02]  /*12960*/  FSEL R38, R38, -INF , !P5 ;  /* 0xff80000026267808 */ /* 0x000fc40006800000 */
[----:B------:R-:W-:Y:S02]  /*12970*/  ISETP.GT.AND P5, PT, R13, 0x19, P4 ;  /* 0x000000190d00780c */ /* 0x000fe400027a4270 */
        /* <DEDUP_REMOVED lines=49> */
[----:B------:R-:W-:Y:S01]  /*12c90*/  ISETP.GT.AND P5, PT, R13, 0x41, P4 ;  /* 0x000000410d00780c */ /* 0x000fe200027a4270 */
[----:B------:R-:W0:Y:S03]  /*12ca0*/  SHFL.BFLY PT, R10, R11, 0x2, 0x1f ;  /* 0x0c401f000b0a7f89 */ /* 0x000e2600000e0000 */
[----:B------:R-:W-:-:S04]  /*12cb0*/  ISETP.LT.OR P5, PT, R21, 0x42, P5 ;  /* 0x000000421500780c */ /* 0x000fc80002fa1670 */
[----:B------:R-:W-:Y:S02]  /*12cc0*/  FSEL R59, R59, -INF , !P5 ;  /* 0xff8000003b3b7808 */ /* 0x000fe40006800000 */
[----:B------:R-:W-:-:S04]  /*12cd0*/  ISETP.GT.AND P5, PT, R13, 0x48, P4 ;  /* 0x000000480d00780c */ /* 0x000fc800027a4270 */
[----:B------:R-:W-:-:S04]  /*12ce0*/  ISETP.LT.OR P5, PT, R21, 0x49, P5 ;  /* 0x000000491500780c */ /* 0x000fc80002fa1670 */
[----:B------:R-:W-:Y:S02]  /*12cf0*/  FSEL R62, R62, -INF , !P5 ;  /* 0xff8000003e3e7808 */ /* 0x000fe40006800000 */
[----:B------:R-:W-:-:S04]  /*12d00*/  ISETP.GT.AND P5, PT, R13, 0x49, P4 ;  /* 0x000000490d00780c */ /* 0x000fc800027a4270 */
[----:B------:R-:W-:Y:S02]  /*12d10*/  ISETP.LT.OR P5, PT, R21, 0x4a, P5 ;  /* 0x0000004a1500780c */ /* 0x000fe40002fa1670 */
[----:B0-----:R-:W-:Y:S02]  /*12d20*/  FMNMX.FTZ R25, R11, R10, !PT ;  /* 0x0000000a0b197209 */ /* 0x001fe40007810000 */
[----:B------:R-:W-:Y:S01]  /*12d30*/  FSEL R63, R63, -INF , !P5 ;  /* 0xff8000003f3f7808 */ /* 0x000fe20006800000 */
[----:B------:R-:W0:Y:S01]  /*12d40*/  LDC R11, c[0x0][0x988] ;  /* 0x00026200ff0b7b82 */ /* 0x000e220000000800 */
[----:B------:R-:W-:Y:S01]  /*12d50*/  ISETP.GT.AND P5, PT, R13, 0x50, P4 ;  /* 0x000000500d00780c */ /* 0x000fe200027a4270 */
[----:B------:R-:W1:Y:S03]  /*12d60*/  SHFL.BFLY PT, R10, R25, 0x1, 0x1f ;  /* 0x0c201f00190a7f89 */ /* 0x000e6600000e0000 */
[----:B------:R-:W-:-:S04]  /*12d70*/  ISETP.LT.OR P5, PT, R21, 0x51, P5 ;  /* 0x000000511500780c */ /* 0x000fc80002fa1670 */
[----:B------:R-:W-:Y:S02]  /*12d80*/  FSEL R66, R66, -INF , !P5 ;  /* 0xff80000042427808 */ /* 0x000fe40006800000 */
[----:B------:R-:W-:-:S04]  /*12d90*/  ISETP.GT.AND P5, PT, R13, 0x51, P4 ;  /* 0x000000510d00780c */ /* 0x000fc800027a4270 */
[----:B------:R-:W-:-:S04]  /*12da0*/  ISETP.LT.OR P5, PT, R21, 0x52, P5 ;  /* 0x000000521500780c */ /* 0x000fc80002fa1670 */
[----:B------:R-:W-:Y:S02]  /*12db0*/  FSEL R67, R67, -INF , !P5 ;  /* 0xff80000043437808 */ /* 0x000fe40006800000 */
[----:B------:R-:W-:-:S04]  /*12dc0*/  ISETP.GT.AND P5, PT, R13, 0x58, P4 ;  /* 0x000000580d00780c */ /* 0x000fc800027a4270 */
[----:B------:R-:W-:Y:S02]  /*12dd0*/  ISETP.LT.OR P5, PT, R21, 0x59, P5 ;  /* 0x000000591500780c */ /* 0x000fe40002fa1670 */
[----:B-1----:R-:W-:Y:S02]  /*12de0*/  FMNMX.FTZ R10, R25, R10, !PT ;  /* 0x0000000a190a7209 */ /* 0x002fe40007810000 */
[----:B------:R-:W-:Y:S02]  /*12df0*/  FSEL R70, R70, -INF , !P5 ;  /* 0xff80000046467808 */ /* 0x000fe40006800000 */
[----:B------:R-:W-:Y:S01]  /*12e00*/  ISETP.GT.AND P5, PT, R13, 0x59, P4 ;  /* 0x000000590d00780c */ /* 0x000fe200027a4270 */
[----:B0-----:R-:W-:-:S03]  /*12e10*/  FMUL.FTZ R51, R10, R11 ;  /* 0x0000000b0a337220 */ /* 0x001fc60000410000 */
        /* <DEDUP_REMOVED lines=23> */
[C---:B------:R-:W-:Y:S02]  /*12f90*/  ISETP.GT.AND P5, PT, R13.reuse, RZ, P4 ;  /* 0x000000ff0d00720c */ /* 0x040fe400027a4270 */
[----:B------:R-:W-:Y:S02]  /*12fa0*/  ISETP.GT.AND P4, PT, R13, 0x79, P4 ;  /* 0x000000790d00780c */ /* 0x000fe40002784270 */
[C---:B------:R-:W-:Y:S02]  /*12fb0*/  ISETP.LT.OR P5, PT, R21.reuse, 0x1, P5 ;  /* 0x000000011500780c */ /* 0x040fe40002fa1670 */
[----:B------:R-:W-:Y:S02]  /*12fc0*/  ISETP.LT.OR P4, PT, R21, 0x7a, P4 ;  /* 0x0000007a1500780c */ /* 0x000fe40002781670 */
[----:B------:R-:W-:-:S02]  /*12fd0*/  FSEL R57, R26, -INF , !P5 ;  /* 0xff8000001a397808 */ /* 0x000fc40006800000 */
[----:B------:R-:W-:Y:S02]  /*12fe0*/  FSETP.NEU.FTZ.AND P5, PT, R10, -INF , PT ;  /* 0xff8000000a00780b */ /* 0x000fe40003fbd000 */
[----:B------:R-:W-:Y:S02]  /*12ff0*/  FMNMX.FTZ R29, R57, R8, !PT ;  /* 0x00000008391d7209 */ /* 0x000fe40007810000 */
[----:B------:R-:W-:Y:S02]  /*13000*/  FSEL R51, R51, RZ, P5 ;  /* 0x000000ff33337208 */ /* 0x000fe40002800000 */
[----:B------:R-:W-:Y:S02]  /*13010*/  FMNMX.FTZ R29, R180, R29, !PT ;  /* 0x0000001db41d7209 */ /* 0x000fe40007810000 */
        /* <DEDUP_REMOVED lines=16> */
[----:B------:R0:W-:Y:S01]  /*13120*/  MUFU.EX2 R29, R152 ;  /* 0x00000098001d7308 */ /* 0x0001e20000000800 */
[--C-:B------:R-:W-:Y:S01]  /*13130*/  FFMA.FTZ R36, R158, R11, -R51.reuse ;  /* 0x0000000b9e247223 */ /* 0x100fe20000010833 */
[----:B------:R-:W-:Y:S01]  /*13140*/  FMNMX.FTZ R31, R38, R31, !PT ;  /* 0x0000001f261f7209 */ /* 0x000fe20007810000 */
[-CC-:B------:R-:W-:Y:S01]  /*13150*/  FFMA.FTZ R40, R160, R11.reuse, -R51.reuse ;  /* 0x0000000ba0287223 */ /* 0x180fe20000010833 */
[-CC-:B------:R-:W-:Y:S01]  /*13160*/  FFMA.FTZ R24, R24, R11.reuse, -R51.reuse ;  /* 0x0000000b18187223 */ /* 0x180fe20000010833 */
        /* <DEDUP_REMOVED lines=10> */
[-CC-:B0-----:R-:W-:Y:S01]  /*13210*/  FFMA.FTZ R152, R80, R11.reuse, -R51.reuse ;  /* 0x0000000b50987223 */ /* 0x181fe20000010833 */
[-CC-:B------:R-:W-:Y:S01]  /*13220*/  FFMA.FTZ R49, R176, R11.reuse, -R51.reuse ;  /* 0x0000000bb0317223 */ /* 0x180fe20000010833 */
[----:B-1----:R-:W-:Y:S01]  /*13230*/  FFMA.FTZ R154, R84, R11, -R51 ;  /* 0x0000000b549a7223 */ /* 0x002fe20000010833 */
[----:B------:R-:W-:Y:S01]  /*13240*/  FMNMX.FTZ R33, R46, R33, !PT ;  /* 0x000000212e217209 */ /* 0x000fe20007810000 */
[----:B------:R-:W-:Y:S03]  /*13250*/  MUFU.EX2 R24, R24 ;  /* 0x0000001800187308 */ /* 0x000fe60000000800 */
[----:B------:R-:W-:-:S04]  /*13260*/  FMNMX.FTZ R35, R234, R33, !PT ;  /* 0x00000021ea237209 */ /* 0x000fc80007810000 */
[----:B------:R-:W-:Y:S01]  /*13270*/  FMNMX.FTZ R35, R50, R35, !PT ;  /* 0x0000002332237209 */ /* 0x000fe20007810000 */
[----:B------:R0:W-:Y:S03]  /*13280*/  MUFU.EX2 R33, R156 ;  /* 0x0000009c00217308 */ /* 0x0001e60000000800 */
[----:B------:R-:W-:-:S04]  /*13290*/  FMNMX.FTZ R37, R236, R35, !PT ;  /* 0x00000023ec257209 */ /* 0x000fc80007810000 */
[----:B------:R-:W-:Y:S01]  /*132a0*/  FMNMX.FTZ R12, R54, R37, !PT ;  /* 0x00000025360c7209 */ /* 0x000fe20007810000 */
[----:B------:R1:W-:Y:S01]  /*132b0*/  MUFU.EX2 R35, R44 ;  /* 0x0000002c00237308 */ /* 0x0003e20000000800 */
[----:B0-----:R-:W-:Y:S02]  /*132c0*/  FFMA.FTZ R156, R72, R11, -R51 ;  /* 0x0000000b489c7223 */ /* 0x001fe40000010833 */
[----:B------:R-:W-:-:S04]  /*132d0*/  FMNMX.FTZ R37, R55, R12, !PT ;  /* 0x0000000c37257209 */ /* 0x000fc80007810000 */
[----:B------:R-:W-:Y:S01]  /*132e0*/  FMNMX.FTZ R12, R58, R37, !PT ;  /* 0x000000253a0c7209 */ /* 0x000fe20007810000 */
[-CC-:B------:R-:W-:Y:S01]  /*132f0*/  FFMA.FTZ R37, R48, R11.reuse, -R51.reuse ;  /* 0x0000000b30257223 */ /* 0x180fe20000010833 */
[----:B------:R-:W-:Y:S01]  /*13300*/  FSEL R48, R87, -INF , !P4 ;  /* 0xff80000057307808 */ /* 0x000fe20006000000 */
[-CC-:B-1----:R-:W-:Y:S01]  /*13310*/  FFMA.FTZ R44, R162, R11.reuse, -R51.reuse ;  /* 0x0000000ba22c7223 */ /* 0x182fe20000010833 */
[----:B------:R-:W-:Y:S01]  /*13320*/  FMNMX.FTZ R39, R59, R12, !PT ;  /* 0x0000000c3b277209 */ /* 0x000fe20007810000 */
[----:B------:R-:W-:Y:S01]  /*13330*/  FFMA.FTZ R162, R68, R11, -R51 ;  /* 0x0000000b44a27223 */ /* 0x000fe20000010833 */
        /* <DEDUP_REMOVED lines=10> */
[----:B------:R-:W0:Y:S02]  /*133e0*/  MUFU.EX2 R20, R20 ;  /* 0x0000001400147308 */ /* 0x000e240000000800 */
[----:B------:R-:W-:Y:S01]  /*133f0*/  FMNMX.FTZ R12, R74, R41, !PT ;  /* 0x000000294a0c7209 */ /* 0x000fe20007810000 */
[----:B------:R-:W-:-:S03]  /*13400*/  FFMA.FTZ R41, R56, R11, -R51 ;  /* 0x0000000b38297223 */ /* 0x000fc60000010833 */
[----:B------:R-:W-:Y:S02]  /*13410*/  FMNMX.FTZ R43, R75, R12, !PT ;  /* 0x0000000c4b2b7209 */ /* 0x000fe40007810000 */
[----:B------:R-:W-:Y:S02]  /*13420*/  MUFU.EX2 R28, R28 ;  /* 0x0000001c001c7308 */ /* 0x000fe40000000800 */
[----:B------:R-:W-:-:S04]  /*13430*/  FMNMX.FTZ R12, R78, R43, !PT ;  /* 0x0000002b4e0c7209 */ /* 0x000fc80007810000 */
[----:B------:R-:W-:Y:S02]  /*13440*/  FMNMX.FTZ R43, R79, R12, !PT ;  /* 0x0000000c4f2b7209 */ /* 0x000fe40007810000 */
[----:B------:R-:W-:Y:S01]  /*13450*/  MUFU.EX2 R32, R32 ;  /* 0x0000002000207308 */ /* 0x000fe20000000800 */
[----:B0-----:R-:W-:Y:S02]  /*13460*/  F2FP.F16.F32.PACK_AB R176, R29, R20 ;  /* 0x000000141db0723e */ /* 0x001fe400000000ff */
[----:B------:R-:W-:Y:S01]  /*13470*/  FMNMX.FTZ R12, R82, R43, !PT ;  /* 0x0000002b520c7209 */ /* 0x000fe20007810000 */
[----:B------:R-:W-:-:S03]  /*13480*/  FFMA.FTZ R43, R170, R11, -R51 ;  /* 0x0000000baa2b7223 */ /* 0x000fc60000010833 */
[----:B------:R-:W-:Y:S01]  /*13490*/  FMNMX.FTZ R21, R83, R12, !PT ;  /* 0x0000000c53157209 */ /* 0x000fe20007810000 */
[----:B------:R-:W0:Y:S03]  /*134a0*/  MUFU.EX2 R36, R36 ;  /* 0x0000002400247308 */ /* 0x000e260000000800 */
[----:B------:R-:W-:-:S04]  /*134b0*/  FMNMX.FTZ R21, R86, R21, !PT ;  /* 0x0000001556157209 */ /* 0x000fc80007810000 */
[----:B------:R-:W-:Y:S01]  /*134c0*/  FMNMX.FTZ R12, R48, R21, !PT ;  /* 0x00000015300c7209 */ /* 0x000fe20007810000 */
[----:B------:R-:W-:Y:S01]  /*134d0*/  FFMA.FTZ R21, R168, R11, -R51 ;  /* 0x0000000ba8157223 */ /* 0x000fe20000010833 */
[----:B------:R-:W-:Y:S03]  /*134e0*/  MUFU.EX2 R37, R37 ;  /* 0x0000002500257308 */ /* 0x000fe60000000800 */
[----:B------:R-:W1:Y:S05]  /*134f0*/  SHFL.BFLY PT, R45, R12, 0x2, 0x1f ;  /* 0x0c401f000c2d7f89 */ /* 0x000e6a00000e0000 */
[----:B------:R-:W2:Y:S01]  /*13500*/  MUFU.EX2 R40, R40 ;  /* 0x0000002800287308 */ /* 0x000ea20000000800 */
[----:B0-----:R-:W-:-:S07]  /*13510*/  F2FP.F16.F32.PACK_AB R174, R36, R35 ;  /* 0x0000002324ae723e */ /* 0x001fce00000000ff */
[----:B------:R-:W-:Y:S08]  /*13520*/  MUFU.EX2 R39, R39 ;  /* 0x0000002700277308 */ /* 0x000ff00000000800 */
[----:B------:R-:W0:Y:S01]  /*13530*/  MUFU.EX2 R44, R44 ;  /* 0x0000002c002c7308 */ /* 0x000e220000000800 */
[----:B--2---:R-:W-:Y:S02]  /*13540*/  F2FP.F16.F32.PACK_AB R168, R40, R37 ;  /* 0x0000002528a8723e */ /* 0x004fe400000000ff */
[----:B-1----:R-:W-:Y:S01]  /*13550*/  FMNMX.FTZ R52, R12, R45, !PT ;  /* 0x0000002d0c347209 */ /* 0x002fe20007810000 */
[----:B------:R-:W-:Y:S01]  /*13560*/  FFMA.FTZ R45, R172, R11, -R51 ;  /* 0x0000000bac2d7223 */ /* 0x000fe20000010833 */
[----:B------:R-:W-:-:S03]  /*13570*/  F2FP.F16.F32.PACK_AB R172, R33, R32 ;  /* 0x0000002021ac723e */ /* 0x000fc600000000ff */
[----:B------:R-:W1:Y:S01]  /*13580*/  SHFL.BFLY PT, R53, R52, 0x1, 0x1f ;  /* 0x0c201f0034357f89 */ /* 0x000e6200000e0000 */
[----:B------:R-:W-:Y:S08]  /*13590*/  MUFU.EX2 R41, R41 ;  /* 0x0000002900297308 */ /* 0x000ff00000000800 */
[----:B------:R-:W-:Y:S01]  /*135a0*/  MUFU.EX2 R164, R164 ;  /* 0x000000a400a47308 */ /* 0x000fe20000000800 */
[----:B0-----:R-:W-:-:S07]  /*135b0*/  F2FP.F16.F32.PACK_AB R170, R44, R39 ;  /* 0x000000272caa723e */ /* 0x001fce00000000ff */
[----:B------:R-:W-:Y:S01]  /*135c0*/  MUFU.EX2 R13, R13 ;  /* 0x0000000d000d7308 */ /* 0x000fe20000000800 */
[----:B-1----:R-:W-:Y:S01]  /*135d0*/  FMNMX.FTZ R12, R52, R53, !PT ;  /* 0x00000035340c7209 */ /* 0x002fe20007810000 */
[-C--:B------:R-:W-:Y:S01]  /*135e0*/  FFMA.FTZ R53, R178, R11.reuse, -R51 ;  /* 0x0000000bb2357223 */ /* 0x080fe20000010833 */
[----:B------:R-:W-:-:S05]  /*135f0*/  FMUL.FTZ R51, R0, R11 ;  /* 0x0000000b00337220 */ /* 0x000fca0000410000 */
[----:B------:R-:W-:Y:S01]  /*13600*/  MUFU.EX2 R166, R166 ;  /* 0x000000a600a67308 */ /* 0x000fe20000000800 */
[C---:B------:R-:W-:Y:S01]  /*13610*/  FSETP.NEU.FTZ.AND P4, PT, R12.reuse, -INF , PT ;  /* 0xff8000000c00780b */ /* 0x040fe20003f9d000 */
[----:B------:R-:W-:Y:S01]  /*13620*/  FMUL.FTZ R61, R12, R11 ;  /* 0x0000000b0c3d7220 */ /* 0x000fe20000410000 */
[----:B------:R-:W-:-:S04]  /*13630*/  F2FP.F16.F32.PACK_AB R178, R31, R28 ;  /* 0x0000001c1fb2723e */ /* 0x000fc800000000ff */
[----:B------:R-:W-:Y:S01]  /*13640*/  FSEL R61, R61, RZ, P4 ;  /* 0x000000ff3d3d7208 */ /* 0x000fe20002000000 */
[----:B------:R-:W0:Y:S04]  /*13650*/  MUFU.EX2 R51, R51 ;  /* 0x0000003300337308 */ /* 0x000e280000000800 */
        /* <DEDUP_REMOVED lines=13> */
[----:B0-----:R-:W-:Y:S01]  /*13730*/  FFMA.FTZ R52, R51, R5, R24 ;  /* 0x0000000533347223 */ /* 0x001fe20000010018 */
[----:B------:R-:W-:Y:S01]  /*13740*/  MUFU.EX2 R0, R0 ;  /* 0x0000000000007308 */ /* 0x000fe20000000800 */
[-CC-:B------:R-:W-:Y:S01]  /*13750*/  FFMA.FTZ R46, R234, R11.reuse, -R61.reuse ;  /* 0x0000000bea2e7223 */ /* 0x180fe2000001083d */
[----:B------:R-:W-:Y:S01]  /*13760*/  F2FP.F16.F32.PACK_AB R182, R27, R26 ;  /* 0x0000001a1bb6723e */ /* 0x000fe200000000ff */
        /* <DEDUP_REMOVED lines=10> */
[-C--:B------:R-:W-:Y:S01]  /*13810*/  FFMA.FTZ R161, R66, R11.reuse, -R61 ;  /* 0x0000000b42a17223 */ /* 0x080fe2000001083d */
[----:B------:R-:W-:Y:S01]  /*13820*/  F2FP.F16.F32.PACK_AB R180, R25, R24 ;  /* 0x0000001819b4723e */ /* 0x000fe200000000ff */
        /* <DEDUP_REMOVED lines=17> */
[----:B------:R-:W-:Y:S01]  /*13940*/  FSEL R5, R12, RZ, P4 ;  /* 0x000000ff0c057208 */ /* 0x000fe20002000000 */
[----:B------:R-:W-:Y:S01]  /*13950*/  MUFU.EX2 R30, R30 ;  /* 0x0000001e001e7308 */ /* 0x000fe20000000800 */
[--C-:B------:R-:W-:Y:S01]  /*13960*/  FFMA.FTZ R48, R48, R11, -R61.reuse ;  /* 0x0000000b30307223 */ /* 0x100fe2000001083d */
[----:B------:R-:W-:Y:S01]  /*13970*/  FADD.FTZ R52, R33, R52 ;  /* 0x0000003421347221 */ /* 0x000fe20000010000 */
[----:B------:R-:W-:Y:S01]  /*13980*/  ISETP.GT.AND P4, PT, R4, R14, PT ;  /* 0x0000000e0400720c */ /* 0x000fe20003f84270 */
[-C--:B------:R-:W-:Y:S01]  /*13990*/  FMUL.FTZ R88, R88, R51.reuse ;  /* 0x0000003358587220 */ /* 0x080fe20000410000 */
[----:B------:R-:W-:Y:S01]  /*139a0*/  FMUL.FTZ R89, R89, R51 ;  /* 0x0000003359597220 */ /* 0x000fe20000410000 */
[----:B------:R-:W-:Y:S01]  /*139b0*/  FADD.FTZ R57, R35, R52 ;  /* 0x0000003423397221 */ /* 0x000fe20000010000 */
[----:B------:R-:W-:Y:S01]  /*139c0*/  FFMA.FTZ R52, R55, R11, -R61 ;  /* 0x0000000b37347223 */ /* 0x000fe2000001083d */
[----:B------:R-:W-:-:S02]  /*139d0*/  @!P1 VIADD R55, R22, 0x28860 ;  /* 0x0002886016379836 */ /* 0x000fc40000000000 */
[----:B------:R-:W-:Y:S01]  /*139e0*/  FADD.FTZ R22, -R5, R8 ;  /* 0x0000000805167221 */ /* 0x000fe20000010100 */
[----:B------:R-:W-:Y:S01]  /*139f0*/  FADD.FTZ R54, R36, R57 ;  /* 0x0000003924367221 */ /* 0x000fe20000010000 */
[----:B------:R0:W-:Y:S01]  /*13a00*/  MUFU.EX2 R8, R52 ;  /* 0x0000003400087308 */ /* 0x0001e20000000800 */
[----:B------:R-:W-:Y:S01]  /*13a10*/  FMUL.FTZ R92, R92, R51 ;  /* 0x000000335c5c7220 */ /* 0x000fe20000410000 */
[----:B------:R-:W-:Y:S01]  /*13a20*/  @!P1 PRMT R55, RZ, 0x654, R55 ;  /* 0x00000654ff379816 */ /* 0x000fe20000000037 */
[----:B------:R-:W-:Y:S01]  /*13a30*/  FADD.FTZ R5, R37, R54 ;  /* 0x0000003625057221 */ /* 0x000fe20000010000 */
[----:B------:R-:W-:Y:S01]  /*13a40*/  FMUL.FTZ R22, R22, R11 ;  /* 0x0000000b16167220 */ /* 0x000fe20000410000 */
[-C--:B------:R-:W-:Y:S01]  /*13a50*/  FMUL.FTZ R93, R93, R51.reuse ;  /* 0x000000335d5d7220 */ /* 0x080fe20000410000 */
[----:B------:R1:W-:Y:S01]  /*13a60*/  @!P1 SYNCS.ARRIVE.TRANS64.RED.A1T0 RZ, [R55+URZ], RZ ;  /* 0x000000ff37ff99a7 */ /* 0x0003e2000810043f */
[----:B------:R-:W-:Y:S01]  /*13a70*/  FADD.FTZ R54, R40, R5 ;  /* 0x0000000528367221 */ /* 0x000fe20000010000 */
[----:B------:R-:W-:Y:S01]  /*13a80*/  MUFU.EX2 R162, R162 ;  /* 0x000000a200a27308 */ /* 0x000fe20000000800 */
[-C--:B------:R-:W-:Y:S01]  /*13a90*/  FMUL.FTZ R96, R96, R51.reuse ;  /* 0x0000003360607220 */ /* 0x080fe20000410000 */
[-C--:B------:R-:W-:Y:S01]  /*13aa0*/  FMUL.FTZ R97, R97, R51.reuse ;  /* 0x0000003361617220 */ /* 0x080fe20000410000 */
[----:B------:R-:W-:Y:S01]  /*13ab0*/  FADD.FTZ R5, R39, R54 ;  /* 0x0000003627057221 */ /* 0x000fe20000010000 */
[-C--:B------:R-:W-:Y:S01]  /*13ac0*/  FMUL.FTZ R100, R100, R51.reuse ;  /* 0x0000003364647220 */ /* 0x080fe20000410000 */
[-C--:B------:R-:W-:Y:S01]  /*13ad0*/  FMUL.FTZ R101, R101, R51.reuse ;  /* 0x0000003365657220 */ /* 0x080fe20000410000 */
[-C--:B------:R-:W-:Y:S01]  /*13ae0*/  FMUL.FTZ R104, R104, R51.reuse ;  /* 0x0000003368687220 */ /* 0x080fe20000410000 */
[----:B0-----:R-:W-:Y:S01]  /*13af0*/  FADD.FTZ R52, R44, R5 ;  /* 0x000000052c347221 */ /* 0x001fe20000010000 */
[----:B-1----:R-:W0:Y:S01]  /*13b00*/  MUFU.EX2 R55, R22 ;  /* 0x0000001600377308 */ /* 0x002e220000000800 */
[-C--:B------:R-:W-:Y:S01]  /*13b10*/  FMUL.FTZ R105, R105, R51.reuse ;  /* 0x0000003369697220 */ /* 0x080fe20000410000 */
[-C--:B------:R-:W-:Y:S01]  /*13b20*/  FMUL.FTZ R108, R108, R51.reuse ;  /* 0x000000336c6c7220 */ /* 0x080fe20000410000 */
[----:B------:R-:W-:Y:S01]  /*13b30*/  FADD.FTZ R5, R41, R52 ;  /* 0x0000003429057221 */ /* 0x000fe20000010000 */
[-C--:B------:R-:W-:Y:S01]  /*13b40*/  FMUL.FTZ R109, R109, R51.reuse ;  /* 0x000000336d6d7220 */ /* 0x080fe20000410000 */
[-C--:B------:R-:W-:Y:S01]  /*13b50*/  FMUL.FTZ R112, R112, R51.reuse ;  /* 0x0000003370707220 */ /* 0x080fe20000410000 */
[----:B------:R-:W-:Y:S01]  /*13b60*/  FMUL.FTZ R113, R113, R51 ;  /* 0x0000003371717220 */ /* 0x000fe20000410000 */
[C---:B------:R-:W-:Y:S01]  /*13b70*/  FADD.FTZ R52, R164.reuse, R5 ;  /* 0x00000005a4347221 */ /* 0x040fe20000010000 */
[----:B------:R-:W1:Y:S01]  /*13b80*/  MUFU.EX2 R177, R177 ;  /* 0x000000b100b17308 */ /* 0x000e620000000800 */
[----:B------:R-:W-:Y:S01]  /*13b90*/  F2FP.F16.F32.PACK_AB R164, R164, R41 ;  /* 0x00000029a4a4723e */ /* 0x000fe200000000ff */
[-C--:B------:R-:W-:Y:S01]  /*13ba0*/  FMUL.FTZ R116, R116, R51.reuse ;  /* 0x0000003374747220 */ /* 0x080fe20000410000 */
[----:B------:R-:W-:Y:S01]  /*13bb0*/  FADD.FTZ R5, R13, R52 ;  /* 0x000000340d057221 */ /* 0x000fe20000010000 */
[-C--:B------:R-:W-:Y:S01]  /*13bc0*/  FMUL.FTZ R117, R117, R51.reuse ;  /* 0x0000003375757220 */ /* 0x080fe20000410000 */
[-C--:B------:R-:W-:Y:S01]  /*13bd0*/  FMUL.FTZ R120, R120, R51.reuse ;  /* 0x0000003378787220 */ /* 0x080fe20000410000 */
[----:B------:R-:W-:Y:S01]  /*13be0*/  FMUL.FTZ R121, R121, R51 ;  /* 0x0000003379797220 */ /* 0x000fe20000410000 */
[C---:B------:R-:W-:Y:S01]  /*13bf0*/  FADD.FTZ R5, R166.reuse, R5 ;  /* 0x00000005a6057221 */ /* 0x040fe20000010000 */
[----:B------:R-:W2:Y:S01]  /*13c00*/  MUFU.EX2 R43, R43 ;  /* 0x0000002b002b7308 */ /* 0x000ea20000000800 */
[----:B0-----:R-:W-:Y:S01]  /*13c10*/  FFMA.FTZ R52, R55, R3, R0 ;  /* 0x0000000337347223 */ /* 0x001fe20000010000 */
[----:B------:R-:W-:Y:S01]  /*13c20*/  F2FP.F16.F32.PACK_AB R166, R166, R13 ;  /* 0x0000000da6a6723e */ /* 0x000fe200000000ff */
[----:B------:R-:W-:Y:S01]  /*13c30*/  FADD.FTZ R54, R160, R5 ;  /* 0x00000005a0367221 */ /* 0x000fe20000010000 */
[----:B------:R-:W-:Y:S01]  /*13c40*/  F2FP.F16.F32.PACK_AB R160, R21, R160 ;  /* 0x000000a015a0723e */ /* 0x000fe200000000ff */
[C---:B------:R-:W-:Y:S01]  /*13c50*/  FADD.FTZ R52, R181.reuse, R52 ;  /* 0x00000034b5347221 */ /* 0x040fe20000010000 */
[----:B------:R-:W-:Y:S01]  /*13c60*/  F2FP.F16.F32.PACK_AB R181, R181, R0 ;  /* 0x00000000b5b5723e */ /* 0x000fe200000000ff */
[----:B------:R-:W-:Y:S01]  /*13c70*/  FADD.FTZ R5, R21, R54 ;  /* 0x0000003615057221 */ /* 0x000fe20000010000 */
[----:B------:R-:W0:Y:S01]  /*13c80*/  MUFU.EX2 R34, R34 ;  /* 0x0000002200227308 */ /* 0x000e220000000800 */
[----:B------:R-:W-:Y:S01]  /*13c90*/  FADD.FTZ R3, R183, R52 ;  /* 0x00000034b7037221 */ /* 0x000fe20000010000 */
[-C--:B------:R-:W-:Y:S01]  /*13ca0*/  FMUL.FTZ R124, R124, R51.reuse ;  /* 0x000000337c7c7220 */ /* 0x080fe20000410000 */
[----:B------:R-:W-:Y:S01]  /*13cb0*/  FADD.FTZ R54, R162, R5 ;  /* 0x00000005a2367221 */ /* 0x000fe20000010000 */
[-C--:B------:R-:W-:Y:S01]  /*13cc0*/  FMUL.FTZ R125, R125, R51.reuse ;  /* 0x000000337d7d7220 */ /* 0x080fe20000410000 */
[----:B------:R-:W-:Y:S01]  /*13cd0*/  FADD.FTZ R52, R30, R3 ;  /* 0x000000031e347221 */ /* 0x000fe20000010000 */
[-C--:B------:R-:W-:Y:S01]  /*13ce0*/  FMUL.FTZ R128, R128, R51.reuse ;  /* 0x0000003380807220 */ /* 0x080fe20000410000 */
[-C--:B------:R-:W-:Y:S01]  /*13cf0*/  FMUL.FTZ R129, R129, R51.reuse ;  /* 0x0000003381817220 */ /* 0x080fe20000410000 */
[----:B------:R-:W3:Y:S01]  /*13d00*/  MUFU.EX2 R156, R156 ;  /* 0x0000009c009c7308 */ /* 0x000ee20000000800 */
[----:B-1----:R-:W-:Y:S01]  /*13d10*/  FADD.FTZ R3, R177, R52 ;  /* 0x00000034b1037221 */ /* 0x002fe20000010000 */
[C---:B--2---:R-:W-:Y:S01]  /*13d20*/  FADD.FTZ R5, R43.reuse, R54 ;  /* 0x000000362b057221 */ /* 0x044fe20000010000 */
[----:B------:R-:W-:Y:S01]  /*13d30*/  F2FP.F16.F32.PACK_AB R162, R43, R162 ;  /* 0x000000a22ba2723e */ /* 0x000fe200000000ff */
[-C--:B------:R-:W-:Y:S01]  /*13d40*/  FMUL.FTZ R132, R132, R51.reuse ;  /* 0x0000003384847220 */ /* 0x080fe20000410000 */
[-C--:B------:R-:W-:Y:S01]  /*13d50*/  FMUL.FTZ R133, R133, R51.reuse ;  /* 0x0000003385857220 */ /* 0x080fe20000410000 */
[-C--:B------:R-:W-:Y:S01]  /*13d60*/  FMUL.FTZ R136, R136, R51.reuse ;  /* 0x0000003388887220 */ /* 0x080fe20000410000 */
[-C--:B------:R-:W-:Y:S01]  /*13d70*/  FMUL.FTZ R137, R137, R51.reuse ;  /* 0x0000003389897220 */ /* 0x080fe20000410000 */
[----:B------:R-:W1:Y:S01]  /*13d80*/  MUFU.EX2 R179, R179 ;  /* 0x000000b300b37308 */ /* 0x000e620000000800 */
        /* <DEDUP_REMOVED lines=8> */
[----:B---3--:R-:W-:Y:S01]  /*13e10*/  FADD.FTZ R26, R156, R5 ;  /* 0x000000059c1a7221 */ /* 0x008fe20000010000 */
[----:B------:R-:W-:Y:S01]  /*13e20*/  F2FP.F16.F32.PACK_AB R183, R30, R183 ;  /* 0x000000b71eb7723e */ /* 0x000fe200000000ff */
[----:B------:R-:W-:Y:S01]  /*13e30*/  VIADD R4, R4, 0xffffffff ;  /* 0xffffffff04047836 */ /* 0x000fe20000000000 */
[----:B------:R-:W-:Y:S01]  /*13e40*/  F2FP.F16.F32.PACK_AB R177, R34, R177 ;  /* 0x000000b122b1723e */ /* 0x000fe200000000ff */
[-C--:B------:R-:W-:Y:S01]  /*13e50*/  FMUL.FTZ R90, R90, R55.reuse ;  /* 0x000000375a5a7220 */ /* 0x080fe20000410000 */
[-C--:B------:R-:W-:Y:S01]  /*13e60*/  FMUL.FTZ R91, R91, R55.reuse ;  /* 0x000000375b5b7220 */ /* 0x080fe20000410000 */
[-C--:B------:R-:W-:Y:S01]  /*13e70*/  FMUL.FTZ R94, R94, R55.reuse ;  /* 0x000000375e5e7220 */ /* 0x080fe20000410000 */
[----:B------:R-:W2:Y:S01]  /*13e80*/  MUFU.EX2 R38, R38 ;  /* 0x0000002600267308 */ /* 0x000ea20000000800 */
        /* <DEDUP_REMOVED lines=8> */
[C---:B0-----:R-:W-:Y:S01]  /*13f10*/  FADD.FTZ R5, R45.reuse, R26 ;  /* 0x0000001a2d057221 */ /* 0x041fe20000010000 */
[----:B------:R-:W-:Y:S01]  /*13f20*/  F2FP.F16.F32.PACK_AB R156, R45, R156 ;  /* 0x0000009c2d9c723e */ /* 0x000fe200000000ff */
[-C--:B------:R-:W-:Y:S01]  /*13f30*/  FMUL.FTZ R107, R107, R55.reuse ;  /* 0x000000376b6b7220 */ /* 0x080fe20000410000 */
[-C--:B------:R-:W-:Y:S01]  /*13f40*/  FMUL.FTZ R110, R110, R55.reuse ;  /* 0x000000376e6e7220 */ /* 0x080fe20000410000 */
[-C--:B------:R-:W-:Y:S01]  /*13f50*/  FMUL.FTZ R111, R111, R55.reuse ;  /* 0x000000376f6f7220 */ /* 0x080fe20000410000 */
[-C--:B------:R-:W-:Y:S01]  /*13f60*/  FMUL.FTZ R114, R114, R55.reuse ;  /* 0x0000003772727220 */ /* 0x080fe20000410000 */
[----:B------:R-:W-:Y:S01]  /*13f70*/  FMUL.FTZ R115, R115, R55 ;  /* 0x0000003773737220 */ /* 0x000fe20000410000 */
[----:B------:R-:W0:Y:S01]  /*13f80*/  MUFU.EX2 R42, R42 ;  /* 0x0000002a002a7308 */ /* 0x000e220000000800 */
        /* <DEDUP_REMOVED lines=24> */
[----:B--2---:R-:W-:Y:S01]  /*14110*/  FADD.FTZ R3, R175, R26 ;  /* 0x0000001aaf037221 */ /* 0x004fe20000010000 */
[-C--:B------:R-:W-:Y:S01]  /*14120*/  FMUL.FTZ R150, R150, R55.reuse ;  /* 0x0000003796967220 */ /* 0x080fe20000410000 */
[----:B------:R-:W-:Y:S01]  /*14130*/  FMUL.FTZ R151, R151, R55 ;  /* 0x0000003797977220 */ /* 0x000fe20000410000 */
[----:B------:R-:W-:-:S02]  /*14140*/  IMAD.MOV.U32 R186, RZ, RZ, R9 ;  /* 0x000000ffffba7224 */ /* 0x000fc400078e0009 */
[----:B------:R-:W-:Y:S02]  /*14150*/  IMAD.MOV.U32 R0, RZ, RZ, R10 ;  /* 0x000000ffff007224 */ /* 0x000fe400078e000a */
        /* <DEDUP_REMOVED lines=9> */
[----:B-1----:R-:W-:Y:S01]  /*141f0*/  FADD.FTZ R3, R171, R26 ;  /* 0x0000001aab037221 */ /* 0x002fe20000010000 */
[----:B------:R-:W-:-:S03]  /*14200*/  F2FP.F16.F32.PACK_AB R171, R8, R171 ;  /* 0x000000ab08ab723e */ /* 0x000fc600000000ff */
[----:B------:R-:W-:Y:S01]  /*14210*/  FADD.FTZ R26, R8, R3 ;  /* 0x00000003081a7221 */ /* 0x000fe20000010000 */
[----:B------:R-:W-:Y:S02]  /*14220*/  IMAD.MOV.U32 R8, RZ, RZ, R12 ;  /* 0x000000ffff087224 */ /* 0x000fe400078e000c */
        /* <DEDUP_REMOVED lines=49> */
[----:B--2---:R-:W-:Y:S01]  /*14540*/  FADD.FTZ R3, R86, R3 ;  /* 0x0000000356037221 */ /* 0x004fe20000010000 */
[C---:B-1----:R-:W-:Y:S01]  /*14550*/  FADD.FTZ R5, R53.reuse, R28 ;  /* 0x0000001c35057221 */ /* 0x042fe20000010000 */
[----:B------:R-:W-:Y:S02]  /*14560*/  F2FP.F16.F32.PACK_AB R154, R53, R154 ;  /* 0x0000009a359a723e */ /* 0x000fe400000000ff */
[C---:B0-----:R-:W-:Y:S01]  /*14570*/  FADD.FTZ R3, R48.reuse, R3 ;  /* 0x0000000330037221 */ /* 0x041fe20000010000 */
[----:B------:R-:W-:Y:S01]  /*14580*/  F2FP.F16.F32.PACK_AB R155, R48, R86 ;  /* 0x00000056309b723e */ /* 0x000fe200000000ff */
[----:B------:R-:W-:Y:S06]  /*14590*/  @P4 BRA `(.L_x_8555) ;  /* 0xffffffcc006c4947 */ /* 0x000fec000383ffff */
[----:B------:R-:W-:Y:S01]  /*145a0*/  MOV R8, R12 ;  /* 0x0000000c00087202 */ /* 0x000fe20000000f00 */
[----:B------:R-:W-:Y:S02]  /*145b0*/  IMAD.MOV.U32 R0, RZ, RZ, R10 ;  /* 0x000000ffff007224 */ /* 0x000fe400078e000a */
[----:B------:R-:W-:Y:S02]  /*145c0*/  IMAD.MOV.U32 R22, RZ, RZ, R15 ;  /* 0x000000ffff167224 */ /* 0x000fe400078e000f */
[----:B------:R-:W-:-:S07]  /*145d0*/  IMAD.MOV.U32 R186, RZ, RZ, R9 ;  /* 0x000000ffffba7224 */ /* 0x000fce00078e0009 */
.L_x_8537:
[----:B------:R-:W0:Y:S01]  /*145e0*/  LDC R9, c[0x0][0x448] ;  /* 0x00011200ff097b82 */ /* 0x000e220000000800 */
[----:B------:R-:W-:-:S07]  /*145f0*/  IADD3 R12, R188, 0x1, -R187 ;  /* 0x00000001bc0c7810 */ /* 0x000fce0007ffe8bb */
[----:B------:R-:W1:Y:S01]  /*14600*/  LDC R14, c[0x0][0x9e4] ;  /* 0x00027900ff0e7b82 */ /* 0x000e620000000800 */
[----:B0-----:R-:W-:Y:S01]  /*14610*/  ISETP.NE.AND P4, PT, R9, 0x1, PT ;  /* 0x000000010900780c */ /* 0x001fe20003f85270 */
[----:B------:R-:W-:Y:S01]  /*14620*/  VIADD R9, R193, 0x7f ;  /* 0x0000007fc1097836 */ /* 0x000fe20000000000 */
[----:B-1----:R-:W-:-:S11]  /*14630*/  ISETP.GE.AND P5, PT, R14, 0x1, PT ;  /* 0x000000010e00780c */ /* 0x002fd60003fa6270 */
[----:B------:R-:W0:Y:S08]  /*14640*/  @P4 LDC R10, c[0x0][0x44c] ;  /* 0x00011300ff0a4b82 */ /* 0x000e300000000800 */
[----:B------:R-:W1:Y:S01]  /*14650*/  @P4 LDC R13, c[0x0][0x450] ;  /* 0x00011400ff0d4b82 */ /* 0x000e620000000800 */
[----:B0-----:R-:W-:-:S05]  /*14660*/  @P4 IMAD.HI.U32 R10, R9, R10, RZ ;  /* 0x0000000a090a4227 */ /* 0x001fca00078e00ff */
[----:B-1----:R-:W-:-:S05]  /*14670*/  @P4 SHF.R.U32.HI R9, RZ, R13, R10 ;  /* 0x0000000dff094219 */ /* 0x002fca000001160a */
[----:B------:R-:W-:-:S04]  /*14680*/  IMAD.IADD R9, R12, 0x1, R9 ;  /* 0x000000010c097824 */ /* 0x000fc800078e0209 */
[----:B------:R-:W-:Y:S01]  /*14690*/  IMAD.IADD R6, R9, 0x1, -R6 ;  /* 0x0000000109067824 */ /* 0x000fe200078e0a06 */
        /* <DEDUP_REMOVED lines=11> */
.L_x_8558:
[----:B------:R-:W-:-:S13]  /*14750*/  ISETP.NE.AND P2, PT, R14, 0x1, PT ;  /* 0x000000010e00780c */ /* 0x000fda0003f45270 */
[----:B------:R-:W0:Y:S02]  /*14760*/  @P2 LDC.64 R12, c[0x0][0x9e8] ;  /* 0x00027a00ff0c2b82 */ /* 0x000e240000000a00 */
[----:B0-----:R-:W-:-:S05]  /*14770*/  @P2 IMAD.HI.U32 R10, R9, R12, RZ ;  /* 0x0000000c090a2227 */ /* 0x001fca00078e00ff */
[----:B------:R-:W-:-:S07]  /*14780*/  @P2 SHF.R.U32.HI R9, RZ, R13, R10 ;  /* 0x0000000dff092219 */ /* 0x000fce000001160a */
.L_x_8559:
[----:B------:R-:W-:Y:S05]  /*14790*/  BSYNC B0 ;  /* 0x0000000000007941 */ /* 0x000fea0003800000 */
.L_x_8557:
[----:B------:R-:W-:-:S05]  /*147a0*/  IMAD R9, R9, R14, RZ ;  /* 0x0000000e09097224 */ /* 0x000fca00078e02ff */
[----:B------:R-:W-:-:S07]  /*147b0*/  VIMNMX R6, R6, R9, !PT ;  /* 0x0000000906067248 */ /* 0x000fce0007fe0100 */
.L_x_8556:
[----:B------:R-:W-:-:S05]  /*147c0*/  VIADD R6, R6, 0x7f ;  /* 0x0000007f06067836 */ /* 0x000fca0000000000 */
[----:B------:R-:W-:-:S04]  /*147d0*/  SHF.R.S32.HI R9, RZ, 0x1f, R6 ;  /* 0x0000001fff097819 */ /* 0x000fc80000011406 */
[----:B------:R-:W-:-:S04]  /*147e0*/  LEA.HI R9, R9, R6, RZ, 0x7 ;  /* 0x0000000609097211 */ /* 0x000fc800078f38ff */
[----:B------:R-:W-:-:S04]  /*147f0*/  SHF.R.S32.HI R9, RZ, 0x7, R9 ;  /* 0x00000007ff097819 */ /* 0x000fc80000011409 */
[----:B------:R-:W-:-:S04]  /*14800*/  VIMNMX R12, R196, R9, !PT ;  /* 0x00000009c40c7248 */ /* 0x000fc80007fe0100 */
[----:B------:R-:W-:-:S13]  /*14810*/  ISETP.GE.AND P2, PT, R4, R12, PT ;  /* 0x0000000c0400720c */ /* 0x000fda0003f46270 */
[----:B------:R-:W-:Y:S05]  /*14820*/  @!P2 BRA `(.L_x_8560) ;  /* 0x000000200084a947 */ /* 0x000fea0003800000 */
[----:B------:R-:W-:Y:S02]  /*14830*/  IMAD.MOV.U32 R6, RZ, RZ, R8 ;  /* 0x000000ffff067224 */ /* 0x000fe400078e0008 */
[----:B------:R-:W-:Y:S02]  /*14840*/  IMAD.MOV.U32 R14, RZ, RZ, R0 ;  /* 0x000000ffff0e7224 */ /* 0x000fe400078e0000 */
[----:B------:R-:W-:Y:S02]  /*14850*/  IMAD.MOV.U32 R15, RZ, RZ, R186 ;  /* 0x000000ffff0f7224 */ /* 0x000fe400078e00ba */
[----:B------:R-:W-:-:S07]  /*14860*/  IMAD.MOV.U32 R13, RZ, RZ, R22 ;  /* 0x000000ffff0d7224 */ /* 0x000fce00078e0016 */
.L_x_8570:
        /* <DEDUP_REMOVED lines=10> */
.L_x_8562:
[----:B------:R-:W-:Y:S01]  /*14910*/  IMAD R0, R22, 0x8, R2 ;  /* 0x0000000816007824 */ /* 0x000fe200078e0202 */
[----:B------:R-:W-:-:S04]  /*14920*/  SHF.L.U32 R9, R186, 0x1f, RZ ;  /* 0x0000001fba097819 */ /* 0x000fc800000006ff */
[----:B------:R0:W1:Y:S01]  /*14930*/  SYNCS.PHASECHK.TRANS64.TRYWAIT P3, [R0+URZ+0x28830], R9 ;  /* 0x02883009000075a7 */ /* 0x000062000806017f */
[----:B------:R-:W-:Y:S05]  /*14940*/  @!P0 BRA `(.L_x_8563) ;  /* 0x0000000000048947 */ /* 0x000fea0003800000 */
[----:B------:R-:W-:Y:S01]  /*14950*/  BPT.TRAP 0x1 ;  /* 0x000000040000795c */ /* 0x000fe20000300000 */
.L_x_8563:
[----:B------:R-:W-:Y:S04]  /*14960*/  BSSY B0, `(.L_x_8561) ;  /* 0x0000004000007945 */ /* 0x000fe80003800000 */
[----:B-1----:R-:W-:Y:S05]  /*14970*/  @P3 BRA `(.L_x_8564) ;  /* 0x0000000000083947 */ /* 0x002fea0003800000 */
[----:B------:R-:W1:Y:S02]  /*14980*/  SYNCS.PHASECHK.TRANS64.TRYWAIT P3, [R0+URZ+0x28830], R9 ;  /* 0x02883009000075a7 */ /* 0x000e64000806017f */
[----:B-1----:R-:W-:Y:S05]  /*14990*/  @!P3 BRA `(.L_x_8565) ;  /* 0x00000110002cb947 */ /* 0x002fea0003800000 */
.L_x_8564:
[----:B------:R-:W-:Y:S05]  /*149a0*/  BSYNC B0 ;  /* 0x0000000000007941 */ /* 0x000fea0003800000 */
.L_x_8561:
        /* <DEDUP_REMOVED lines=22> */
[----:B0-----:R-:W-:Y:S02]  /*14b10*/  SHF.R.U32.HI R0, RZ, 0x7, R0 ;  /* 0x00000007ff007819 */ /* 0x001fe40000011600 */
[----:B------:R-:W-:Y:S01]  /*14b20*/  R2UR UR22, R10 ;  /* 0x000000000a1672ca */ /* 0x000fe200000e0000 */
[----:B------:R-:W-:Y:S01]  /*14b30*/  VIADD R10, R8, 0x402 ;  /* 0x00000402080a7836 */ /* 0x000fe20000000000 */
[----:B------:R-:W-:Y:S02]  /*14b40*/  IADD3 R0, R0, 0x8, RZ ;  /* 0x0000000800007810 */ /* 0x000fe40007ffe0ff */
[----:B------:R-:W-:Y:S01]  /*14b50*/  R2UR UR23, R11 ;  /* 0x000000000b1772ca */ /* 0x000fe200000e0000 */
[----:B------:R-:W-:Y:S01]  /*14b60*/  IMAD.MOV.U32 R11, RZ, RZ, 0x40000040 ;  /* 0x40000040ff0b7424 */ /* 0x000fe200078e00ff */
[----:B------:R-:W-:Y:S01]  /*14b70*/  R2UR UR26, R10 ;  /* 0x000000000a1a72ca */ /* 0x000fe200000e0000 */
[----:B------:R0:W-:Y:S01]  /*14b80*/  BAR.SYNC.DEFER_BLOCKING R0, 0x100 ;  /* 0x000400000000751d */ /* 0x0001e20000010000 */
[----:B------:R-:W-:-:S02]  /*14b90*/  VIADD R10, R8, 0x404 ;  /* 0x00000404080a7836 */ /* 0x000fc40000000000 */
[----:B------:R-:W-:Y:S01]  /*14ba0*/  R2UR UR27, R11 ;  /* 0x000000000b1b72ca */ /* 0x000fe200000e0000 */
[----:B------:R-:W-:Y:S02]  /*14bb0*/  IMAD.MOV.U32 R11, RZ, RZ, 0x40000040 ;  /* 0x40000040ff0b7424 */ /* 0x000fe400078e00ff */
[----:B------:R-:W-:Y:S01]  /*14bc0*/  R2UR UR30, R10 ;  /* 0x000000000a1e72ca */ /* 0x000fe200000e0000 */
[----:B------:R-:W-:Y:S02]  /*14bd0*/  VIADD R8, R8, 0x406 ;  /* 0x0000040608087836 */ /* 0x000fe40000000000 */
[----:B------:R-:W-:-:S03]  /*14be0*/  R2UR UR31, R11 ;  /* 0x000000000b1f72ca */ /* 0x000fc600000e0000 */
        /* <DEDUP_REMOVED lines=28> */
.L_x_8567:
[----:B------:R-:W-:Y:S01]  /*14db0*/  SHF.L.U32 R0, R15, 0x1f, RZ ;  /* 0x0000001f0f007819 */ /* 0x000fe200000006ff */
[----:B------:R-:W-:-:S04]  /*14dc0*/  IMAD R9, R13, 0x8, R2 ;  /* 0x000000080d097824 */ /* 0x000fc800078e0202 */
[----:B------:R0:W1:Y:S01]  /*14dd0*/  SYNCS.PHASECHK.TRANS64.TRYWAIT P2, [R9+URZ+0x28850], R0 ;  /* 0x02885000090075a7 */ /* 0x000062000804017f */
[----:B------:R-:W-:Y:S05]  /*14de0*/  @!P0 BRA `(.L_x_8568) ;  /* 0x0000000000048947 */ /* 0x000fea0003800000 */
[----:B------:R-:W-:Y:S01]  /*14df0*/  BPT.TRAP 0x1 ;  /* 0x000000040000795c */ /* 0x000fe20000300000 */
.L_x_8568:
[----:B-1----:R-:W-:Y:S05]  /*14e00*/  @P2 BRA `(.L_x_8566) ;  /* 0x0000000000082947 */ /* 0x002fea0003800000 */
[----:B------:R-:W1:Y:S02]  /*14e10*/  SYNCS.PHASECHK.TRANS64.TRYWAIT P2, [R9+URZ+0x28850], R0 ;  /* 0x02885000090075a7 */ /* 0x000e64000804017f */
[----:B-1----:R-:W-:Y:S05]  /*14e20*/  @!P2 BRA `(.L_x_8569) ;  /* 0x0000010c001ca947 */ /* 0x002fea0003800000 */
.L_x_8566:
[----:B01----:R-:W-:Y:S01]  /*14e30*/  IADD3 R0, R2, 0x400, RZ ;  /* 0x0000040002007810 */ /* 0x003fe20007ffe0ff */
[----:B------:R-:W-:Y:S05]  /*14e40*/  WARPSYNC.ALL ;  /* 0x0000000000007948 */ /* 0x000fea0003800000 */
[----:B------:R-:W-:-:S04]  /*14e50*/  SHF.R.U32.HI R0, RZ, 0x4, R0 ;  /* 0x00000004ff007819 */ /* 0x000fc80000011600 */
[----:B------:R-:W-:-:S04]  /*14e60*/  LOP3.LUT R0, R0, 0x3fff, RZ, 0xc0, !PT ;  /* 0x00003fff00007812 */ /* 0x000fc800078ec0ff */
[----:B------:R-:W-:-:S05]  /*14e70*/  LOP3.LUT R0, R0, 0x4000000, RZ, 0xfc, !PT ;  /* 0x0400000000007812 */ /* 0x000fca00078efcff */
[----:B------:R-:W-:Y:S01]  /*14e80*/  IMAD R10, R13, 0x800, R0 ;  /* 0x000008000d0a7824 */ /* 0x000fe200078e0200 */
[----:B------:R-:W-:Y:S01]  /*14e90*/  WARPGROUP.ARRIVE ;  /* 0x00000000000079c5 */ /* 0x000fe20000000000 */
[----:B------:R-:W-:Y:S01]  /*14ea0*/  IMAD.MOV.U32 R11, RZ, RZ, 0x40000040 ;  /* 0x40000040ff0b7424 */ /* 0x000fe200078e00ff */
[----:B------:R-:W-:Y:S01]  /*14eb0*/  FMNMX.FTZ R0, R24, R14, !PT ;  /* 0x0000000e18007209 */ /* 0x000fe20007810000 */
[C---:B------:R-:W-:Y:S01]  /*14ec0*/  VIADD R8, R10.reuse, 0x80 ;  /* 0x000000800a087836 */ /* 0x040fe20000000000 */
[----:B------:R-:W-:Y:S01]  /*14ed0*/  R2UR UR10, R10 ;  /* 0x000000000a0a72ca */ /* 0x000fe200000e0000 */
[----:B------:R-:W-:Y:S01]  /*14ee0*/  IMAD.MOV.U32 R9, RZ, RZ, 0x40000040 ;  /* 0x40000040ff097424 */ /* 0x000fe200078e00ff */
[----:B------:R-:W-:Y:S01]  /*14ef0*/  R2UR UR11, R11 ;  /* 0x000000000b0b72ca */ /* 0x000fe200000e0000 */
[----:B------:R-:W0:Y:S01]  /*14f00*/  S2R R230, SR_TID.X ;  /* 0x0000000000e67919 */ /* 0x000e220000002100 */
[----:B------:R-:W-:Y:S01]  /*14f10*/  @!P1 IMAD R13, R13, 0x8, R2 ;  /* 0x000000080d0d9824 */ /* 0x000fe200078e0202 */
[C---:B------:R-:W-:Y:S01]  /*14f20*/  ISETP.GT.AND P2, PT, R4.reuse, R12, PT ;  /* 0x0000000c0400720c */ /* 0x040fe20003f44270 */
[----:B------:R-:W-:-:S02]  /*14f30*/  VIADD R4, R4, 0xffffffff ;  /* 0xffffffff04047836 */ /* 0x000fc40000000000 */
[----:B------:R-:W-:-:S05]  /*14f40*/  @!P1 VIADD R13, R13, 0x28860 ;  /* 0x000288600d0d9836 */ /* 0x000fca0000000000 */
[----:B------:R-:W-:Y:S02]  /*14f50*/  @!P1 PRMT R13, RZ, 0x654, R13 ;  /* 0x00000654ff0d9816 */ /* 0x000fe4000000000d */
[----:B------:R-:W-:Y:S01]  /*14f60*/  HGMMA.64x128x16.F32 R88, R180, gdesc[UR8].tnspB, R88, gsb0 ;  /* 0x41e00008b4587df0 */ /* 0x000fe20008000858 */
[----:B------:R-:W-:Y:S01]  /*14f70*/  R2UR UR10, R8 ;  /* 0x00000000080a72ca */ /* 0x000fe200000e0000 */
[----:B------:R-:W-:Y:S01]  /*14f80*/  VIADD R8, R10, 0x100 ;  /* 0x000001000a087836 */ /* 0x000fe20000000000 */
[----:B------:R-:W-:Y:S02]  /*14f90*/  R2UR UR11, R9 ;  /* 0x00000000090b72ca */ /* 0x000fe400000e0000 */
[----:B------:R-:W-:-:S04]  /*14fa0*/  FMNMX.FTZ R9, R25, R0, !PT ;  /* 0x0000000019097209 */ /* 0x000fc80007810000 */
[----:B------:R-:W-:Y:S01]  /*14fb0*/  FMNMX.FTZ R0, R28, R9, !PT ;  /* 0x000000091c007209 */ /* 0x000fe20007810000 */
[----:B------:R-:W-:Y:S01]  /*14fc0*/  IMAD.MOV.U32 R9, RZ, RZ, 0x40000040 ;  /* 0x40000040ff097424 */ /* 0x000fe200078e00ff */
[----:B0-----:R-:W-:Y:S01]  /*14fd0*/  SHF.R.U32.HI R230, RZ, 0x7, R230 ;  /* 0x00000007ffe67819 */ /* 0x001fe200000116e6 */
[----:B------:R-:W-:Y:S02]  /*14fe0*/  WARPGROUP.DEPBAR.LE gsb0, 0x0 ;  /* 0x00008000000079c5 */ /* 0x000fe40000010000 */
[----:B------:R-:W-:-:S06]  /*14ff0*/  WARPGROUP.ARRIVE ;  /* 0x00000000000079c5 */ /* 0x000fcc0000000000 */
[----:B------:R-:W-:Y:S01]  /*15000*/  HGMMA.64x128x16.F32 R88, R176, gdesc[UR8].tnspB, R88, gsb0 ;  /* 0x41e00008b0587df0 */ /* 0x000fe20008000858 */
[----:B------:R-:W-:Y:S01]  /*15010*/  R2UR UR10, R8 ;  /* 0x00000000080a72ca */ /* 0x000fe200000e0000 */
[----:B------:R-:W-:Y:S01]  /*15020*/  VIADD R8, R10, 0x180 ;  /* 0x000001800a087836 */ /* 0x000fe20000000000 */
[----:B------:R-:W-:Y:S02]  /*15030*/  R2UR UR11, R9 ;  /* 0x00000000090b72ca */ /* 0x000fe400000e0000 */
        /* <DEDUP_REMOVED lines=24> */
[----:B------:R-:W-:-:S03]  /*151c0*/  IMAD.MOV.U32 R9, RZ, RZ, 0x40000040 ;  /* 0x40000040ff097424 */ /* 0x000fc600078e00ff */
[----:B------:R-:W-:-:S04]  /*151d0*/  FMNMX.FTZ R11, R77, R0, !PT ;  /* 0x000000004d0b7209 */ /* 0x000fc80007810000 */
[----:B------:R-:W-:Y:S02]  /*151e0*/  FMNMX.FTZ R0, R80, R11, !PT ;  /* 0x0000000b50007209 */ /* 0x000fe40007810000 */
[----:B------:R-:W0:Y:S01]  /*151f0*/  LDC R11, c[0x0][0x988] ;  /* 0x00026200ff0b7b82 */ /* 0x000e220000000800 */
[----:B------:R-:W-:Y:S02]  /*15200*/  WARPGROUP.DEPBAR.LE gsb0, 0x0 ;  /* 0x00008000000079c5 */ /* 0x000fe40000010000 */
[----:B------:R-:W-:-:S06]  /*15210*/  WARPGROUP.ARRIVE ;  /* 0x00000000000079c5 */ /* 0x000fcc0000000000 */
[----:B------:R-:W-:Y:S01]  /*15220*/  HGMMA.64x128x16.F32 R88, R172, gdesc[UR8].tnspB, R88, gsb0 ;  /* 0x41e00008ac587df0 */ /* 0x000fe20008000858 */
[----:B------:R-:W-:Y:S02]  /*15230*/  R2UR UR10, R8 ;  /* 0x00000000080a72ca */ /* 0x000fe400000e0000 */
[----:B------:R-:W-:Y:S02]  /*15240*/  R2UR UR11, R9 ;  /* 0x00000000090b72ca */ /* 0x000fe400000e0000 */
[----:B------:R-:W-:-:S04]  /*15250*/  FMNMX.FTZ R9, R81, R0, !PT ;  /* 0x0000000051097209 */ /* 0x000fc80007810000 */
[----:B------:R-:W-:-:S04]  /*15260*/  FMNMX.FTZ R0, R84, R9, !PT ;  /* 0x0000000954007209 */ /* 0x000fc80007810000 */
[----:B------:R-:W-:-:S05]  /*15270*/  FMNMX.FTZ R8, R85, R0, !PT ;  /* 0x0000000055087209 */ /* 0x000fca0007810000 */
[----:B------:R-:W1:Y:S02]  /*15280*/  SHFL.BFLY PT, R9, R8, 0x2, 0x1f ;  /* 0x0c401f0008097f89 */ /* 0x000e6400000e0000 */
[----:B-1----:R-:W-:Y:S01]  /*15290*/  FMNMX.FTZ R21, R8, R9, !PT ;  /* 0x0000000908157209 */ /* 0x002fe20007810000 */
[----:B------:R-:W-:Y:S02]  /*152a0*/  VIADD R8, R10, 0x200 ;  /* 0x000002000a087836 */ /* 0x000fe40000000000 */
[----:B------:R-:W-:Y:S02]  /*152b0*/  IMAD.MOV.U32 R9, RZ, RZ, 0x40000040 ;  /* 0x40000040ff097424 */ /* 0x000fe400078e00ff */
        /* <DEDUP_REMOVED lines=32> */
[----:B------:R-:W0:Y:S01]  /*154c0*/  MUFU.EX2 R25, R25 ;  /* 0x0000001900197308 */ /* 0x000e220000000800 */
[C---:B-1----:R-:W-:Y:S01]  /*154d0*/  FADD.FTZ R5, R180.reuse, R5 ;  /* 0x00000005b4057221 */ /* 0x042fe20000010000 */
[----:B------:R-:W-:Y:S01]  /*154e0*/  F2FP.F16.F32.PACK_AB R180, R180, R15 ;  /* 0x0000000fb4b4723e */ /* 0x000fe200000000ff */
[----:B------:R-:W-:Y:S01]  /*154f0*/  IMAD.MOV.U32 R15, RZ, RZ, R186 ;  /* 0x000000ffff0f7224 */ /* 0x000fe200078e00ba */
[----:B------:R-:W-:Y:S02]  /*15500*/  WARPGROUP.DEPBAR.LE gsb0, 0x0 ;  /* 0x00008000000079c5 */ /* 0x000fe40000010000 */
[----:B------:R-:W-:Y:S01]  /*15510*/  WARPGROUP.ARRIVE ;  /* 0x00000000000079c5 */ /* 0x000fe20000000000 */
[-CC-:B------:R-:W-:Y:S01]  /*15520*/  FFMA.FTZ R172, R40, R11.reuse, -R20.reuse ;  /* 0x0000000b28ac7223 */ /* 0x180fe20000010814 */
[----:B------:R-:W-:Y:S01]  /*15530*/  FFMA.FTZ R174, R44, R11, -R20 ;  /* 0x0000000b2cae7223 */ /* 0x000fe20000010814 */
[----:B------:R-:W1:Y:S03]  /*15540*/  MUFU.EX2 R176, R176 ;  /* 0x000000b000b07308 */ /* 0x000e660000000800 */
[----:B------:R-:W-:Y:S01]  /*15550*/  HGMMA.64x128x16.F32 R88, R168, gdesc[UR8].tnspB, R88, gsb0 ;  /* 0x41e00008a8587df0 */ /* 0x000fe20008000858 */
[----:B------:R-:W-:-:S02]  /*15560*/  R2UR UR10, R8 ;  /* 0x00000000080a72ca */ /* 0x000fc400000e0000 */
[----:B------:R-:W-:Y:S02]  /*15570*/  R2UR UR11, R9 ;  /* 0x00000000090b72ca */ /* 0x000fe400000e0000 */
[----:B------:R-:W-:Y:S01]  /*15580*/  FMNMX.FTZ R8, R26, R6, !PT ;  /* 0x000000061a087209 */ /* 0x000fe20007810000 */
[----:B------:R-:W3:Y:S03]  /*15590*/  MUFU.EX2 R29, R29 ;  /* 0x0000001d001d7308 */ /* 0x000ee60000000800 */
[----:B------:R-:W-:-:S04]  /*155a0*/  FMNMX.FTZ R9, R27, R8, !PT ;  /* 0x000000081b097209 */ /* 0x000fc80007810000 */
        /* <DEDUP_REMOVED lines=23> */
[----:B------:R-:W-:Y:S01]  /*15720*/  FMNMX.FTZ R9, R59, R8, !PT ;  /* 0x000000083b097209 */ /* 0x000fe20007810000 */
[----:B------:R-:W-:-:S03]  /*15730*/  VIADD R8, R10, 0x280 ;  /* 0x000002800a087836 */ /* 0x000fc60000000000 */
[----:B------:R-:W-:Y:S01]  /*15740*/  FMNMX.FTZ R24, R62, R9, !PT ;  /* 0x000000093e187209 */ /* 0x000fe20007810000 */
[----:B------:R-:W-:Y:S01]  /*15750*/  IMAD.MOV.U32 R9, RZ, RZ, 0x40000040 ;  /* 0x40000040ff097424 */ /* 0x000fe200078e00ff */
[----:B------:R-:W-:Y:S02]  /*15760*/  MUFU.EX2 R53, R53 ;  /* 0x0000003500357308 */ /* 0x000fe40000000800 */
[----:B------:R-:W-:Y:S01]  /*15770*/  FMNMX.FTZ R21, R63, R24, !PT ;  /* 0x000000183f157209 */ /* 0x000fe20007810000 */
[----:B------:R-:W-:-:S05]  /*15780*/  FFMA.FTZ R24, R72, R11, -R20 ;  /* 0x0000000b48187223 */ /* 0x000fca0000010814 */
        /* <DEDUP_REMOVED lines=10> */
[----:B------:R-:W-:Y:S01]  /*15830*/  FFMA.FTZ R170, R52, R11, -R20 ;  /* 0x0000000b34aa7223 */ /* 0x000fe20000010814 */
[----:B--2---:R-:W-:Y:S02]  /*15840*/  FADD.FTZ R52, R182, R5 ;  /* 0x00000005b6347221 */ /* 0x004fe40000010000 */
[----:B------:R-:W-:Y:S01]  /*15850*/  MUFU.EX2 R32, R32 ;  /* 0x0000002000207308 */ /* 0x000fe20000000800 */
[C---:B0-----:R-:W-:Y:S01]  /*15860*/  F2FP.F16.F32.PACK_AB R182, R25.reuse, R182 ;  /* 0x000000b619b6723e */ /* 0x041fe200000000ff */
[----:B------:R-:W-:Y:S01]  /*15870*/  HGMMA.64x128x16.F32 R88, R164, gdesc[UR8].tnspB, R88, gsb0 ;  /* 0x41e00008a4587df0 */ /* 0x000fe20008000858 */
[----:B------:R-:W-:Y:S01]  /*15880*/  R2UR UR10, R8 ;  /* 0x00000000080a72ca */ /* 0x000fe200000e0000 */
[----:B------:R-:W-:Y:S01]  /*15890*/  FADD.FTZ R5, R25, R52 ;  /* 0x0000003419057221 */ /* 0x000fe20000010000 */
[----:B------:R-:W-:-:S02]  /*158a0*/  R2UR UR11, R9 ;  /* 0x00000000090b72ca */ /* 0x000fc400000e0000 */
[----:B------:R-:W-:Y:S01]  /*158b0*/  FMNMX.FTZ R8, R66, R21, !PT ;  /* 0x0000001542087209 */ /* 0x000fe20007810000 */
[----:B-1----:R-:W-:Y:S01]  /*158c0*/  FADD.FTZ R52, R176, R5 ;  /* 0x00000005b0347221 */ /* 0x002fe20000010000 */
[----:B------:R-:W0:Y:S01]  /*158d0*/  MUFU.EX2 R168, R168 ;  /* 0x000000a800a87308 */ /* 0x000e220000000800 */
[----:B---3--:R-:W-:Y:S02]  /*158e0*/  F2FP.F16.F32.PACK_AB R176, R29, R176 ;  /* 0x000000b01db0723e */ /* 0x008fe400000000ff */
[----:B------:R-:W-:Y:S01]  /*158f0*/  FMNMX.FTZ R9, R67, R8, !PT ;  /* 0x0000000843097209 */ /* 0x000fe20007810000 */
[----:B------:R-:W-:-:S03]  /*15900*/  FADD.FTZ R5, R29, R52 ;  /* 0x000000341d057221 */ /* 0x000fc60000010000 */
        /* <DEDUP_REMOVED lines=13> */
[----:B-1----:R-:W-:Y:S01]  /*159e0*/  FMNMX.FTZ R21, R8, R9, !PT ;  /* 0x0000000908157209 */ /* 0x002fe20007810000 */
[----:B------:R-:W-:Y:S02]  /*159f0*/  VIADD R8, R10, 0x300 ;  /* 0x000003000a087836 */ /* 0x000fe40000000000 */
[----:B------:R-:W-:Y:S02]  /*15a00*/  IMAD.MOV.U32 R9, RZ, RZ, 0x40000040 ;  /* 0x40000040ff097424 */ /* 0x000fe400078e00ff */
[----:B------:R-:W1:Y:S01]  /*15a10*/  SHFL.BFLY PT, R36, R21, 0x1, 0x1f ;  /* 0x0c201f0015247f89 */ /* 0x000e6200000e0000 */
[----:B------:R-:W-:Y:S02]  /*15a20*/  WARPGROUP.DEPBAR.LE gsb0, 0x0 ;  /* 0x00008000000079c5 */ /* 0x000fe40000010000 */
[----:B------:R-:W-:Y:S01]  /*15a30*/  WARPGROUP.ARRIVE ;  /* 0x00000000000079c5 */ /* 0x000fe20000000000 */
[-CC-:B------:R-:W-:Y:S01]  /*15a40*/  FFMA.FTZ R164, R56, R11.reuse, -R20.reuse ;  /* 0x0000000b38a47223 */ /* 0x180fe20000010814 */
[----:B------:R-:W-:Y:S01]  /*15a50*/  FFMA.FTZ R166, R60, R11, -R20 ;  /* 0x0000000b3ca67223 */ /* 0x000fe20000010814 */
[----:B----4-:R-:W-:Y:S01]  /*15a60*/  FADD.FTZ R56, R178, R5 ;  /* 0x00000005b2387221 */ /* 0x010fe20000010000 */
[----:B-----5:R-:W-:-:S02]  /*15a70*/  F2FP.F16.F32.PACK_AB R178, R37, R178 ;  /* 0x000000b225b2723e */ /* 0x020fc400000000ff */
[----:B------:R-:W-:Y:S01]  /*15a80*/  HGMMA.64x128x16.F32 R88, R160, gdesc[UR8].tnspB, R88, gsb0 ;  /* 0x41e00008a0587df0 */ /* 0x000fe20008000858 */
[----:B------:R-:W-:Y:S01]  /*15a90*/  R2UR UR10, R8 ;  /* 0x00000000080a72ca */ /* 0x000fe200000e0000 */
[----:B------:R-:W-:Y:S01]  /*15aa0*/  FADD.FTZ R5, R37, R56 ;  /* 0x0000003825057221 */ /* 0x000fe20000010000 */
[----:B------:R-:W-:Y:S01]  /*15ab0*/  R2UR UR11, R9 ;  /* 0x00000000090b72ca */ /* 0x000fe200000e0000 */
[-C--:B------:R-:W-:Y:S01]  /*15ac0*/  FFMA.FTZ R9, R84, R11.reuse, -R20 ;  /* 0x0000000b54097223 */ /* 0x080fe20000010814 */
[----:B-1----:R-:W-:Y:S01]  /*15ad0*/  FMNMX.FTZ R8, R21, R36, !PT ;  /* 0x0000002415087209 */ /* 0x002fe20007810000 */
[----:B------:R-:W-:Y:S01]  /*15ae0*/  FADD.FTZ R56, R172, R5 ;  /* 0x00000005ac387221 */ /* 0x000fe20000010000 */
[----:B------:R-:W-:Y:S01]  /*15af0*/  MOV R21, 0x40000040 ;  /* 0x4000004000157802 */ /* 0x000fe20000000f00 */
[----:B------:R-:W-:Y:S01]  /*15b00*/  MUFU.EX2 R164, R164 ;  /* 0x000000a400a47308 */ /* 0x000fe20000000800 */
[C---:B------:R-:W-:Y:S01]  /*15b10*/  F2FP.F16.F32.PACK_AB R172, R41.reuse, R172 ;  /* 0x000000ac29ac723e */ /* 0x040fe200000000ff */
[----:B------:R-:W-:Y:S01]  /*15b20*/  FMUL.FTZ R40, R8, R11 ;  /* 0x0000000b08287220 */ /* 0x000fe20000410000 */
[----:B------:R-:W-:-:S03]  /*15b30*/  FADD.FTZ R5, R41, R56 ;  /* 0x0000003829057221 */ /* 0x000fc60000010000 */
        /* <DEDUP_REMOVED lines=25> */
[----:B0-----:R-:W-:Y:S01]  /*15cd0*/  FADD.FTZ R56, R168, R5 ;  /* 0x00000005a8387221 */ /* 0x001fe20000010000 */
[-CC-:B------:R-:W-:Y:S01]  /*15ce0*/  FFMA.FTZ R75, R75, R11.reuse, -R40.reuse ;  /* 0x0000000b4b4b7223 */ /* 0x180fe20000010828 */
[-CC-:B------:R-:W-:Y:S01]  /*15cf0*/  FFMA.FTZ R78, R78, R11.reuse, -R40.reuse ;  /* 0x0000000b4e4e7223 */ /* 0x180fe20000010828 */
[-C--:B------:R-:W-:Y:S01]  /*15d00*/  FFMA.FTZ R79, R79, R11.reuse, -R40 ;  /* 0x0000000b4f4f7223 */ /* 0x080fe20000010828 */
[----:B------:R-:W-:Y:S01]  /*15d10*/  FADD.FTZ R5, R45, R56 ;  /* 0x000000382d057221 */ /* 0x000fe20000010000 */
[----:B------:R-:W-:Y:S01]  /*15d20*/  MUFU.EX2 R30, R30 ;  /* 0x0000001e001e7308 */ /* 0x000fe20000000800 */
[-CC-:B------:R-:W-:Y:S01]  /*15d30*/  FFMA.FTZ R82, R82, R11.reuse, -R40.reuse ;  /* 0x0000000b52527223 */ /* 0x180fe20000010828 */
[-CC-:B------:R-:W-:Y:S01]  /*15d40*/  FFMA.FTZ R83, R83, R11.reuse, -R40.reuse ;  /* 0x0000000b53537223 */ /* 0x180fe20000010828 */
[----:B------:R-:W-:Y:S01]  /*15d50*/  FFMA.FTZ R86, R86, R11, -R40 ;  /* 0x0000000b56567223 */ /* 0x000fe20000010828 */
[----:B------:R-:W-:-:S02]  /*15d60*/  IADD3 R27, -R230, 0xb, RZ ;  /* 0x0000000be61b7810 */ /* 0x000fc40007ffe1ff */
[----:B------:R-:W-:Y:S02]  /*15d70*/  F2FP.F16.F32.PACK_AB R174, R33, R174 ;  /* 0x000000ae21ae723e */ /* 0x000fe400000000ff */
        /* <DEDUP_REMOVED lines=19> */
[-CC-:B------:R-:W-:Y:S01]  /*15eb0*/  FFMA.FTZ R161, R66, R11.reuse, -R40.reuse ;  /* 0x0000000b42a17223 */ /* 0x180fe20000010828 */
[----:B------:R-:W-:Y:S01]  /*15ec0*/  HGMMA.64x128x16.F32 R88, R156, gdesc[UR8].tnspB, R88, gsb0 ;  /* 0x41e000089c587df0 */ /* 0x000fe20008000858 */
[-C--:B------:R-:W-:Y:S01]  /*15ed0*/  FMUL.FTZ R20, R20, R11.reuse ;  /* 0x0000000b14147220 */ /* 0x080fe20000410000 */
[----:B------:R-:W-:Y:S01]  /*15ee0*/  R2UR UR11, R21 ;  /* 0x00000000150b72ca */ /* 0x000fe200000e0000 */
[----:B------:R-:W-:-:S03]  /*15ef0*/  FFMA.FTZ R163, R70, R11, -R40 ;  /* 0x0000000b46a37223 */ /* 0x000fc60000010828 */
[----:B------:R0:W1:Y:S08]  /*15f00*/  MUFU.EX2 R36, R20 ;  /* 0x0000001400247308 */ /* 0x0000700000000800 */
[----:B------:R-:W-:Y:S01]  /*15f10*/  MUFU.EX2 R167, R167 ;  /* 0x000000a700a77308 */ /* 0x000fe20000000800 */
[----:B0-----:R-:W-:Y:S02]  /*15f20*/  VIADD R20, R10, 0x380 ;  /* 0x000003800a147836 */ /* 0x001fe40000000000 */
[----:B------:R-:W-:-:S03]  /*15f30*/  FFMA.FTZ R10, R55, R11, -R40 ;  /* 0x0000000b370a7223 */ /* 0x000fc60000010828 */
[----:B------:R-:W-:Y:S01]  /*15f40*/  R2UR UR10, R20 ;  /* 0x00000000140a72ca */ /* 0x000fe200000e0000 */
[----:B------:R-:W-:Y:S02]  /*15f50*/  @!P1 IMAD R20, R22, 0x8, R2 ;  /* 0x0000000816149824 */ /* 0x000fe400078e0202 */
[----:B------:R-:W-:Y:S01]  /*15f60*/  MUFU.EX2 R10, R10 ;  /* 0x0000000a000a7308 */ /* 0x000fe20000000800 */
[----:B-1----:R-:W-:Y:S01]  /*15f70*/  FFMA.FTZ R3, R36, R3, R181 ;  /* 0x0000000324037223 */ /* 0x002fe200000100b5 */
[----:B------:R-:W-:Y:S01]  /*15f80*/  F2FP.F16.F32.PACK_AB R181, R26, R181 ;  /* 0x000000b51ab5723e */ /* 0x000fe200000000ff */
[----:B------:R-:W-:Y:S02]  /*15f90*/  @!P1 VIADD R20, R20, 0x28840 ;  /* 0x0002884014149836 */ /* 0x000fe40000000000 */
[----:B------:R-:W-:Y:S01]  /*15fa0*/  FADD.FTZ R50, R26, R3 ;  /* 0x000000031a327221 */ /* 0x000fe20000010000 */
[----:B------:R-:W-:Y:S01]  /*15fb0*/  FADD.FTZ R26, R170, R5 ;  /* 0x00000005aa1a7221 */ /* 0x000fe20000010000 */
[----:B------:R-:W-:Y:S01]  /*15fc0*/  F2FP.F16.F32.PACK_AB R170, R49, R170 ;  /* 0x000000aa31aa723e */ /* 0x000fe200000000ff */
[----:B------:R-:W-:Y:S01]  /*15fd0*/  MUFU.EX2 R48, R48 ;  /* 0x0000003000307308 */ /* 0x000fe20000000800 */
[----:B------:R-:W-:Y:S01]  /*15fe0*/  FADD.FTZ R3, R183, R50 ;  /* 0x00000032b7037221 */ /* 0x000fe20000010000 */
[----:B------:R-:W-:Y:S01]  /*15ff0*/  @!P1 PRMT R21, RZ, 0x654, R20 ;  /* 0x00000654ff159816 */ /* 0x000fe20000000014 */
[----:B------:R-:W-:Y:S01]  /*16000*/  FADD.FTZ R5, R49, R26 ;  /* 0x0000001a31057221 */ /* 0x000fe20000010000 */
[C---:B------:R-:W-:Y:S01]  /*16010*/  F2FP.F16.F32.PACK_AB R183, R30.reuse, R183 ;  /* 0x000000b71eb7723e */ /* 0x040fe200000000ff */
[----:B------:R-:W-:-:S03]  /*16020*/  FADD.FTZ R50, R30, R3 ;  /* 0x000000031e327221 */ /* 0x000fc60000010000 */
[----:B------:R-:W-:Y:S01]  /*16030*/  MUFU.EX2 R20, R59 ;  /* 0x0000003b00147308 */ /* 0x000fe20000000800 */
[----:B------:R-:W-:Y:S01]  /*16040*/  FADD.FTZ R3, R177, R50 ;  /* 0x00000032b1037221 */ /* 0x000fe20000010000 */
[----:B------:R-:W-:Y:S01]  /*16050*/  FFMA.FTZ R50, R67, R11, -R40 ;  /* 0x0000000b43327223 */ /* 0x000fe20000010828 */
[C---:B------:R-:W-:Y:S02]  /*16060*/  F2FP.F16.F32.PACK_AB R177, R34.reuse, R177 ;  /* 0x000000b122b1723e */ /* 0x040fe400000000ff */
[----:B------:R-:W-:Y:S01]  /*16070*/  FADD.FTZ R54, R34, R3 ;  /* 0x0000000322367221 */ /* 0x000fe20000010000 */
[----:B------:R-:W-:Y:S01]  /*16080*/  FADD.FTZ R34, R164, R5 ;  /* 0x00000005a4227221 */ /* 0x000fe20000010000 */
[----:B------:R-:W-:Y:S01]  /*16090*/  F2FP.F16.F32.PACK_AB R164, R53, R164 ;  /* 0x000000a435a4723e */ /* 0x000fe200000000ff */
[----:B------:R-:W0:Y:S01]  /*160a0*/  MUFU.EX2 R160, R160 ;  /* 0x000000a000a07308 */ /* 0x000e220000000800 */
[----:B------:R-:W-:Y:S01]  /*160b0*/  FADD.FTZ R3, R179, R54 ;  /* 0x00000036b3037221 */ /* 0x000fe20000010000 */
        /* <DEDUP_REMOVED lines=8> */
[C---:B------:R-:W-:Y:S02]  /*16140*/  F2FP.F16.F32.PACK_AB R173, R42.reuse, R173 ;  /* 0x000000ad2aad723e */ /* 0x040fe400000000ff */
[----:B------:R-:W-:-:S03]  /*16150*/  FADD.FTZ R54, R42, R3 ;  /* 0x000000032a367221 */ /* 0x000fc60000010000 */
[----:B------:R-:W-:Y:S01]  /*16160*/  MUFU.EX2 R50, R50 ;  /* 0x0000003200327308 */ /* 0x000fe20000000800 */
[----:B------:R-:W-:Y:S01]  /*16170*/  FADD.FTZ R3, R175, R54 ;  /* 0x00000036af037221 */ /* 0x000fe20000010000 */
[----:B0-----:R-:W-:Y:S01]  /*16180*/  FADD.FTZ R34, R160, R5 ;  /* 0x00000005a0227221 */ /* 0x001fe20000010000 */
[C---:B------:R-:W-:Y:S02]  /*16190*/  F2FP.F16.F32.PACK_AB R175, R44.reuse, R175 ;  /* 0x000000af2caf723e */ /* 0x040fe400000000ff */
[----:B------:R-:W-:Y:S01]  /*161a0*/  FADD.FTZ R54, R44, R3 ;  /* 0x000000032c367221 */ /* 0x000fe20000010000 */
[C---:B------:R-:W-:Y:S01]  /*161b0*/  FADD.FTZ R5, R61.reuse, R34 ;  /* 0x000000223d057221 */ /* 0x040fe20000010000 */
[----:B------:R-:W-:Y:S01]  /*161c0*/  F2FP.F16.F32.PACK_AB R160, R61, R160 ;  /* 0x000000a03da0723e */ /* 0x000fe200000000ff */
[----:B------:R-:W0:Y:S01]  /*161d0*/  MUFU.EX2 R162, R162 ;  /* 0x000000a200a27308 */ /* 0x000e220000000800 */
[----:B------:R-:W-:Y:S01]  /*161e0*/  FADD.FTZ R3, R169, R54 ;  /* 0x00000036a9037221 */ /* 0x000fe20000010000 */
[----:B------:R-:W-:-:S03]  /*161f0*/  F2FP.F16.F32.PACK_AB R169, R46, R169 ;  /* 0x000000a92ea9723e */ /* 0x000fc600000000ff */
[----:B------:R-:W-:-:S03]  /*16200*/  FADD.FTZ R54, R46, R3 ;  /* 0x000000032e367221 */ /* 0x000fc60000010000 */
[----:B------:R-:W1:Y:S01]  /*16210*/  MUFU.EX2 R163, R163 ;  /* 0x000000a300a37308 */ /* 0x000e620000000800 */
[----:B------:R-:W-:Y:S01]  /*16220*/  FADD.FTZ R3, R171, R54 ;  /* 0x00000036ab037221 */ /* 0x000fe20000010000 */
[----:B------:R-:W-:-:S03]  /*16230*/  F2FP.F16.F32.PACK_AB R171, R10, R171 ;  /* 0x000000ab0aab723e */ /* 0x000fc600000000ff */
[----:B------:R-:W-:-:S03]  /*16240*/  FADD.FTZ R30, R10, R3 ;  /* 0x000000030a1e7221 */ /* 0x000fc60000010000 */
[----:B------:R-:W2:Y:S01]  /*16250*/  MUFU.EX2 R52, R52 ;  /* 0x0000003400347308 */ /* 0x000ea20000000800 */
[----:B------:R-:W-:Y:S01]  /*16260*/  FADD.FTZ R3, R165, R30 ;  /* 0x0000001ea5037221 */ /* 0x000fe20000010000 */
[----:B0-----:R-:W-:Y:S01]  /*16270*/  FADD.FTZ R34, R162, R5 ;  /* 0x00000005a2227221 */ /* 0x001fe20000010000 */
[C---:B------:R-:W-:Y:S02]  /*16280*/  F2FP.F16.F32.PACK_AB R165, R20.reuse, R165 ;  /* 0x000000a514a5723e */ /* 0x040fe400000000ff */
[----:B------:R-:W-:Y:S01]  /*16290*/  FADD.FTZ R30, R20, R3 ;  /* 0x00000003141e7221 */ /* 0x000fe20000010000 */
[C---:B------:R-:W-:Y:S01]  /*162a0*/  FADD.FTZ R5, R69.reuse, R34 ;  /* 0x0000002245057221 */ /* 0x040fe20000010000 */
[----:B------:R-:W-:Y:S01]  /*162b0*/  F2FP.F16.F32.PACK_AB R162, R69, R162 ;  /* 0x000000a245a2723e */ /* 0x000fe200000000ff */
[----:B------:R-:W-:Y:S01]  /*162c0*/  MUFU.EX2 R26, R75 ;  /* 0x0000004b001a7308 */ /* 0x000fe20000000800 */
[----:B------:R-:W-:Y:S01]  /*162d0*/  FADD.FTZ R3, R167, R30 ;  /* 0x0000001ea7037221 */ /* 0x000fe20000010000 */
[----:B------:R-:W-:Y:S01]  /*162e0*/  FADD.FTZ R20, R24, R5 ;  /* 0x0000000518147221 */ /* 0x000fe20000010000 */
[----:B------:R-:W-:-:S02]  /*162f0*/  F2FP.F16.F32.PACK_AB R167, R48, R167 ;  /* 0x000000a730a7723e */ /* 0x000fc400000000ff */
[----:B------:R-:W-:Y:S01]  /*16300*/  FADD.FTZ R30, R48, R3 ;  /* 0x00000003301e7221 */ /* 0x000fe20000010000 */
[----:B------:R-:W-:Y:S02]  /*16310*/  FADD.FTZ R5, R65, R20 ;  /* 0x0000001441057221 */ /* 0x000fe40000010000 */
[----:B------:R-:W-:Y:S01]  /*16320*/  MUFU.EX2 R78, R78 ;  /* 0x0000004e004e7308 */ /* 0x000fe20000000800 */
[----:B------:R-:W-:Y:S01]  /*16330*/  FADD.FTZ R3, R161, R30 ;  /* 0x0000001ea1037221 */ /* 0x000fe20000010000 */
[----:B------:R-:W-:-:S03]  /*16340*/  F2FP.F16.F32.PACK_AB R161, R50, R161 ;  /* 0x000000a132a1723e */ /* 0x000fc600000000ff */
[----:B------:R-:W-:-:S03]  /*16350*/  FADD.FTZ R30, R50, R3 ;  /* 0x00000003321e7221 */ /* 0x000fc60000010000 */
[----:B------:R-:W0:Y:S01]  /*16360*/  MUFU.EX2 R79, R79 ;  /* 0x0000004f004f7308 */ /* 0x000e220000000800 */
[----:B-1----:R-:W-:Y:S01]  /*16370*/  FADD.FTZ R3, R163, R30 ;  /* 0x0000001ea3037221 */ /* 0x002fe20000010000 */
[----:B--2---:R-:W-:-:S03]  /*16380*/  F2FP.F16.F32.PACK_AB R163, R52, R163 ;  /* 0x000000a334a3723e */ /* 0x004fc600000000ff */
[----:B------:R-:W-:-:S03]  /*16390*/  FADD.FTZ R10, R52, R3 ;  /* 0x00000003340a7221 */ /* 0x000fc60000010000 */
        /* <DEDUP_REMOVED lines=8> */
[----:B------:R-:W-:Y:S01]  /*16420*/  F2FP.F16.F32.PACK_AB R156, R65, R24 ;  /* 0x00000018419c723e */ /* 0x000fe200000000ff */
[----:B------:R-:W-:Y:S01]  /*16430*/  HGMMA.64x128x16.F32 R88, R152, gdesc[UR8].tnspB, R88, gsb0 ;  /* 0x41e0000898587df0 */ /* 0x000fe20008000858 */
[----:B------:R-:W-:Y:S02]  /*16440*/  F2FP.F16.F32.PACK_AB R158, R73, R28 ;  /* 0x0000001c499e723e */ /* 0x000fe400000000ff */
[----:B0-----:R-:W-:-:S03]  /*16450*/  F2FP.F16.F32.PACK_AB R159, R79, R78 ;  /* 0x0000004e4f9f723e */ /* 0x001fc600000000ff */
[----:B------:R-:W0:Y:S08]  /*16460*/  MUFU.EX2 R157, R157 ;  /* 0x0000009d009d7308 */ /* 0x000e300000000800 */
[----:B------:R-:W1:Y:S08]  /*16470*/  MUFU.EX2 R6, R85 ;  /* 0x0000005500067308 */ /* 0x000e700000000800 */
[----:B------:R-:W2:Y:S01]  /*16480*/  MUFU.EX2 R40, R40 ;  /* 0x0000002800287308 */ /* 0x000ea20000000800 */
[----:B0-----:R-:W-:Y:S01]  /*16490*/  FADD.FTZ R3, R157, R10 ;  /* 0x0000000a9d037221 */ /* 0x001fe20000010000 */
[----:B------:R-:W-:Y:S01]  /*164a0*/  FADD.FTZ R10, R28, R5 ;  /* 0x000000051c0a7221 */ /* 0x000fe20000010000 */
[----:B------:R-:W-:-:S02]  /*164b0*/  F2FP.F16.F32.PACK_AB R157, R26, R157 ;  /* 0x0000009d1a9d723e */ /* 0x000fc400000000ff */
[----:B------:R-:W-:Y:S01]  /*164c0*/  FADD.FTZ R3, R26, R3 ;  /* 0x000000031a037221 */ /* 0x000fe20000010000 */
[----:B------:R-:W-:-:S03]  /*164d0*/  FADD.FTZ R5, R73, R10 ;  /* 0x0000000a49057221 */ /* 0x000fc60000010000 */
[----:B------:R-:W-:Y:S01]  /*164e0*/  FADD.FTZ R3, R78, R3 ;  /* 0x000000034e037221 */ /* 0x000fe20000010000 */
[----:B------:R-:W-:-:S03]  /*164f0*/  FADD.FTZ R10, R32, R5 ;  /* 0x00000005200a7221 */ /* 0x000fc60000010000 */
[----:B------:R-:W-:Y:S01]  /*16500*/  FADD.FTZ R3, R79, R3 ;  /* 0x000000034f037221 */ /* 0x000fe20000010000 */
[----:B------:R-:W-:-:S03]  /*16510*/  FADD.FTZ R10, R77, R10 ;  /* 0x0000000a4d0a7221 */ /* 0x000fc60000010000 */
[----:B------:R-:W-:Y:S01]  /*16520*/  FADD.FTZ R3, R82, R3 ;  /* 0x0000000352037221 */ /* 0x000fe20000010000 */
[----:B------:R-:W-:-:S03]  /*16530*/  FADD.FTZ R5, R9, R10 ;  /* 0x0000000a09057221 */ /* 0x000fc60000010000 */
[----:B------:R-:W-:Y:S01]  /*16540*/  FADD.FTZ R3, R83, R3 ;  /* 0x0000000353037221 */ /* 0x000fe20000010000 */
[----:B-1----:R-:W-:-:S03]  /*16550*/  FADD.FTZ R5, R6, R5 ;  /* 0x0000000506057221 */ /* 0x002fc60000010000 */
[----:B------:R-:W-:-:S04]  /*16560*/  FADD.FTZ R3, R86, R3 ;  /* 0x0000000356037221 */ /* 0x000fc80000010000 */
[----:B--2---:R-:W-:Y:S01]  /*16570*/  FADD.FTZ R3, R40, R3 ;  /* 0x0000000328037221 */ /* 0x004fe20000010000 */
[----:B------:R-:W-:Y:S02]  /*16580*/  WARPGROUP.DEPBAR.LE gsb0, 0x0 ;  /* 0x00008000000079c5 */ /* 0x000fe40000010000 */
[----:B------:R0:W-:Y:S06]  /*16590*/  BAR.ARV R27, 0x100 ;  /* 0x0004001b0000751d */ /* 0x0001ec0000002000 */
[----:B------:R-:W-:Y:S01]  /*165a0*/  @!P1 SYNCS.ARRIVE.TRANS64.RED.A1T0 RZ, [R21+URZ], RZ ;  /* 0x000000ff15ff99a7 */ /* 0x000fe2000810043f */
[----:B------:R-:W-:Y:S01]  /*165b0*/  F2FP.F16.F32.PACK_AB R154, R6, R9 ;  /* 0x00000009069a723e */ /* 0x000fe200000000ff */
        /* <DEDUP_REMOVED lines=68> */
[----:B-1----:R-:W-:-:S02]  /*16a00*/  IMAD.MOV.U32 R13, RZ, RZ, R22 ;  /* 0x000000ffff0d7224 */ /* 0x002fc400078e0016 */
[----:B------:R-:W-:Y:S02]  /*16a10*/  IMAD.MOV.U32 R6, RZ, RZ, R8 ;  /* 0x000000ffff067224 */ /* 0x000fe400078e0008 */
[----:B------:R-:W-:Y:S01]  /*16a20*/  IMAD.MOV.U32 R14, RZ, RZ, R0 ;  /* 0x000000ffff0e7224 */ /* 0x000fe200078e0000 */
[----:B0-----:R-:W-:Y:S06]  /*16a30*/  @P2 BRA `(.L_x_8570) ;  /* 0xffffffdc008c2947 */ /* 0x001fec000383ffff */
.L_x_8560:
[----:B------:R-:W-:-:S13]  /*16a40*/  ISETP.GE.AND P2, PT, R4, R196, PT ;  /* 0x000000c40400720c */ /* 0x000fda0003f46270 */
[----:B------:R-:W-:Y:S05]  /*16a50*/  @!P2 BRA `(.L_x_8571) ;  /* 0x0000003000a0a947 */ /* 0x000fea0003800000 */
[----:B------:R-:W-:Y:S02]  /*16a60*/  IMAD.MOV.U32 R6, RZ, RZ, R8 ;  /* 0x000000ffff067224 */ /* 0x000fe400078e0008 */
[----:B------:R-:W-:Y:S02]  /*16a70*/  IMAD.MOV.U32 R12, RZ, RZ, R0 ;  /* 0x000000ffff0c7224 */ /* 0x000fe400078e0000 */
[----:B------:R-:W-:Y:S02]  /*16a80*/  IMAD.MOV.U32 R14, RZ, RZ, R186 ;  /* 0x000000ffff0e7224 */ /* 0x000fe400078e00ba */
[----:B------:R-:W-:-:S07]  /*16a90*/  IMAD.MOV.U32 R13, RZ, RZ, R22 ;  /* 0x000000ffff0d7224 */ /* 0x000fce00078e0016 */
.L_x_8589:
        /* <DEDUP_REMOVED lines=10> */
.L_x_8573:
[----:B------:R-:W-:Y:S01]  /*16b40*/  IMAD R0, R22, 0x8, R2 ;  /* 0x0000000816007824 */ /* 0x000fe200078e0202 */
[----:B------:R-:W-:-:S04]  /*16b50*/  SHF.L.U32 R9, R186, 0x1f, RZ ;  /* 0x0000001fba097819 */ /* 0x000fc800000006ff */
[----:B------:R0:W1:Y:S01]  /*16b60*/  SYNCS.PHASECHK.TRANS64.TRYWAIT P3, [R0+URZ+0x28830], R9 ;  /* 0x02883009000075a7 */ /* 0x000062000806017f */
[----:B------:R-:W-:Y:S05]  /*16b70*/  @!P0 BRA `(.L_x_8574) ;  /* 0x0000000000048947 */ /* 0x000fea0003800000 */
[----:B------:R-:W-:Y:S01]  /*16b80*/  BPT.TRAP 0x1 ;  /* 0x000000040000795c */ /* 0x000fe20000300000 */
.L_x_8574:
[----:B------:R-:W-:Y:S04]  /*16b90*/  BSSY B0, `(.L_x_8572) ;  /* 0x0000004000007945 */ /* 0x000fe80003800000 */
[----:B-1----:R-:W-:Y:S05]  /*16ba0*/  @P3 BRA `(.L_x_8575) ;  /* 0x0000000000083947 */ /* 0x002fea0003800000 */
[----:B------:R-:W1:Y:S02]  /*16bb0*/  SYNCS.PHASECHK.TRANS64.TRYWAIT P3, [R0+URZ+0x28830], R9 ;  /* 0x02883009000075a7 */ /* 0x000e64000806017f */
[----:B-1----:R-:W-:Y:S05]  /*16bc0*/  @!P3 BRA `(.L_x_8576) ;  /* 0x000000ec00c8b947 */ /* 0x002fea0003800000 */
.L_x_8575:
[----:B------:R-:W-:Y:S05]  /*16bd0*/  BSYNC B0 ;  /* 0x0000000000007941 */ /* 0x000fea0003800000 */
.L_x_8572:
[----:B01----:R-:W0:Y:S01]  /*16be0*/  S2R R0, SR_TID.X ;  /* 0x0000000000007919 */ /* 0x003e220000002100 */
[----:B------:R-:W-:Y:S05]  /*16bf0*/  WARPSYNC.ALL ;  /* 0x0000000000007948 */ /* 0x000fea0003800000 */
[----:B------:R-:W-:Y:S01]  /*16c00*/  IMAD.MOV.U32 R9, RZ, RZ, 0x40000040 ;  /* 0x40000040ff097424 */ /* 0x000fe200078e00ff */
[----:B------:R-:W-:Y:S01]  /*16c10*/  LEA R8, R22, R7, 0xb ;  /* 0x0000000716087211 */ /* 0x000fe200078e58ff */
[----:B------:R-:W-:-:S03]  /*16c20*/  IMAD.MOV.U32 R11, RZ, RZ, 0x40000040 ;  /* 0x40000040ff0b7424 */ /* 0x000fc600078e00ff */
[C---:B------:R-:W-:Y:S01]  /*16c30*/  R2UR UR46, R8.reuse ;  /* 0x00000000082e72ca */ /* 0x040fe200000e0000 */
[----:B------:R-:W-:Y:S01]  /*16c40*/  VIADD R10, R8, 0x2 ;  /* 0x00000002080a7836 */ /* 0x000fe20000000000 */
[----:B------:R-:W-:Y:S02]  /*16c50*/  R2UR UR47, R9 ;  /* 0x00000000092f72ca */ /* 0x000fe400000e0000 */
[----:B------:R-:W-:Y:S01]  /*16c60*/  R2UR UR11, R11 ;  /* 0x000000000b0b72ca */ /* 0x000fe200000e0000 */
[----:B------:R-:W-:Y:S01]  /*16c70*/  IMAD.MOV.U32 R11, RZ, RZ, 0x40000040 ;  /* 0x40000040ff0b7424 */ /* 0x000fe200078e00ff */
[----:B------:R-:W-:Y:S01]  /*16c80*/  R2UR UR10, R10 ;  /* 0x000000000a0a72ca */ /* 0x000fe200000e0000 */
[----:B------:R-:W-:Y:S01]  /*16c90*/  VIADD R10, R8, 0x4 ;  /* 0x00000004080a7836 */ /* 0x000fe20000000000 */
[----:B------:R-:W-:Y:S02]  /*16ca0*/  MOV R9, 0x40000040 ;  /* 0x4000004000097802 */ /* 0x000fe40000000f00 */
[----:B------:R-:W-:Y:S01]  /*16cb0*/  R2UR UR15, R11 ;  /* 0x000000000b0f72ca */ /* 0x000fe200000e0000 */
[----:B------:R-:W-:Y:S01]  /*16cc0*/  IMAD.MOV.U32 R11, RZ, RZ, 0x40000040 ;  /* 0x40000040ff0b7424 */ /* 0x000fe200078e00ff */
[----:B------:R-:W-:Y:S01]  /*16cd0*/  R2UR UR14, R10 ;  /* 0x000000000a0e72ca */ /* 0x000fe200000e0000 */
[----:B------:R-:W-:Y:S01]  /*16ce0*/  VIADD R10, R8, 0x6 ;  /* 0x00000006080a7836 */ /* 0x000fe20000000000 */
[----:B------:R-:W-:-:S02]  /*16cf0*/  R2UR UR35, R9 ;  /* 0x00000000092372ca */ /* 0x000fc400000e0000 */
[----:B------:R-:W-:Y:S01]  /*16d00*/  R2UR UR19, R11 ;  /* 0x000000000b1372ca */ /* 0x000fe200000e0000 */
[----:B------:R-:W-:Y:S01]  /*16d10*/  IMAD.MOV.U32 R11, RZ, RZ, 0x40000040 ;  /* 0x40000040ff0b7424 */ /* 0x000fe200078e00ff */
[----:B------:R-:W-:Y:S01]  /*16d20*/  R2UR UR18, R10 ;  /* 0x000000000a1272ca */ /* 0x000fe200000e0000 */
[----:B------:R-:W-:Y:S01]  /*16d30*/  VIADD R10, R8, 0x400 ;  /* 0x00000400080a7836 */ /* 0x000fe20000000000 */
[----:B0-----:R-:W-:Y:S02]  /*16d40*/  SHF.R.U32.HI R0, RZ, 0x7, R0 ;  /* 0x00000007ff007819 */ /* 0x001fe40000011600 */
[----:B------:R-:W-:Y:S01]  /*16d50*/  R2UR UR23, R11 ;  /* 0x000000000b1772ca */ /* 0x000fe200000e0000 */
[----:B------:R-:W-:Y:S01]  /*16d60*/  IMAD.MOV.U32 R11, RZ, RZ, 0x40000040 ;  /* 0x40000040ff0b7424 */ /* 0x000fe200078e00ff */
[----:B------:R-:W-:Y:S01]  /*16d70*/  R2UR UR22, R10 ;  /* 0x000000000a1672ca */ /* 0x000fe200000e0000 */
[----:B------:R-:W-:Y:S02]  /*16d80*/  VIADD R0, R0, 0x8 ;  /* 0x0000000800007836 */ /* 0x000fe40000000000 */
[----:B------:R-:W-:Y:S01]  /*16d90*/  VIADD R10, R8, 0x402 ;  /* 0x00000402080a7836 */ /* 0x000fe20000000000 */
[----:B------:R-:W-:Y:S01]  /*16da0*/  R2UR UR27, R11 ;  /* 0x000000000b1b72ca */ /* 0x000fe200000e0000 */
[----:B------:R-:W-:Y:S01]  /*16db0*/  IMAD.MOV.U32 R11, RZ, RZ, 0x40000040 ;  /* 0x40000040ff0b7424 */ /* 0x000fe200078e00ff */
[----:B------:R0:W-:Y:S02]  /*16dc0*/  BAR.SYNC.DEFER_BLOCKING R0, 0x100 ;  /* 0x000400000000751d */ /* 0x0001e40000010000 */
[----:B------:R-:W-:Y:S01]  /*16dd0*/  R2UR UR26, R10 ;  /* 0x000000000a1a72ca */ /* 0x000fe200000e0000 */
[C---:B------:R-:W-:Y:S01]  /*16de0*/  VIADD R10, R8.reuse, 0x404 ;  /* 0x00000404080a7836 */ /* 0x040fe20000000000 */
[----:B------:R-:W-:Y:S01]  /*16df0*/  R2UR UR31, R11 ;  /* 0x000000000b1f72ca */ /* 0x000fe200000e0000 */
[----:B------:R-:W-:-:S03]  /*16e00*/  VIADD R8, R8, 0x406 ;  /* 0x0000040608087836 */ /* 0x000fc60000000000 */
        /* <DEDUP_REMOVED lines=29> */
.L_x_8578:
[----:B------:R-:W-:Y:S01]  /*16fe0*/  SHF.L.U32 R0, R14, 0x1f, RZ ;  /* 0x0000001f0e007819 */ /* 0x000fe200000006ff */
[----:B------:R-:W-:-:S04]  /*16ff0*/  IMAD R9, R13, 0x8, R2 ;  /* 0x000000080d097824 */ /* 0x000fc800078e0202 */
[----:B------:R0:W1:Y:S01]  /*17000*/  SYNCS.PHASECHK.TRANS64.TRYWAIT P2, [R9+URZ+0x28850], R0 ;  /* 0x02885000090075a7 */ /* 0x000062000804017f */
[----:B------:R-:W-:Y:S05]  /*17010*/  @!P0 BRA `(.L_x_8579) ;  /* 0x0000000000048947 */ /* 0x000fea0003800000 */
[----:B------:R-:W-:Y:S01]  /*17020*/  BPT.TRAP 0x1 ;  /* 0x000000040000795c */ /* 0x000fe20000300000 */
.L_x_8579:
[----:B-1----:R-:W-:Y:S05]  /*17030*/  @P2 BRA `(.L_x_8577) ;  /* 0x0000000000082947 */ /* 0x002fea0003800000 */
[----:B------:R-:W1:Y:S02]  /*17040*/  SYNCS.PHASECHK.TRANS64.TRYWAIT P2, [R9+URZ+0x28850], R0 ;  /* 0x02885000090075a7 */ /* 0x000e64000804017f */
[----:B-1----:R-:W-:Y:S05]  /*17050*/  @!P2 BRA `(.L_x_8580) ;  /* 0x000000e800b8a947 */ /* 0x002fea0003800000 */
.L_x_8577:
[----:B01----:R-:W-:Y:S01]  /*17060*/  VIADD R0, R2, 0x400 ;  /* 0x0000040002007836 */ /* 0x003fe20000000000 */
[----:B------:R-:W-:Y:S05]  /*17070*/  WARPSYNC.ALL ;  /* 0x0000000000007948 */ /* 0x000fea0003800000 */
[----:B------:R-:W-:Y:S01]  /*17080*/  SHF.R.U32.HI R0, RZ, 0x4, R0 ;  /* 0x00000004ff007819 */ /* 0x000fe20000011600 */
[----:B------:R-:W-:Y:S01]  /*17090*/  IMAD.MOV.U32 R9, RZ, RZ, 0x40000040 ;  /* 0x40000040ff097424 */ /* 0x000fe200078e00ff */
[----:B------:R-:W-:Y:S01]  /*170a0*/  WARPGROUP.ARRIVE ;  /* 0x00000000000079c5 */ /* 0x000fe20000000000 */
[----:B------:R-:W-:Y:S01]  /*170b0*/  IMAD.MOV.U32 R11, RZ, RZ, 0x40000040 ;  /* 0x40000040ff0b7424 */ /* 0x000fe200078e00ff */
[----:B------:R-:W-:-:S04]  /*170c0*/  LOP3.LUT R0, R0, 0x3fff, RZ, 0xc0, !PT ;  /* 0x00003fff00007812 */ /* 0x000fc800078ec0ff */
[----:B------:R-:W0:Y:S01]  /*170d0*/  S2R R15, SR_TID.X ;  /* 0x00000000000f7919 */ /* 0x000e220000002100 */
[----:B------:R-:W-:Y:S01]  /*170e0*/  R2UR UR11, R9 ;  /* 0x00000000090b72ca */ /* 0x000fe200000e0000 */
[----:B------:R-:W-:Y:S01]  /*170f0*/  IMAD.MOV.U32 R9, RZ, RZ, 0x40000040 ;  /* 0x40000040ff097424 */ /* 0x000fe200078e00ff */
[----:B------:R-:W-:-:S05]  /*17100*/  LOP3.LUT R0, R0, 0x4000000, RZ, 0xfc, !PT ;  /* 0x0400000000007812 */ /* 0x000fca00078efcff */
[----:B------:R-:W-:Y:S02]  /*17110*/  IMAD R8, R13, 0x800, R0 ;  /* 0x000008000d087824 */ /* 0x000fe400078e0200 */
[----:B------:R-:W1:Y:S02]  /*17120*/  @P4 LDC R0, c[0x0][0x44c] ;  /* 0x00011300ff004b82 */ /* 0x000e640000000800 */
[C---:B------:R-:W-:Y:S01]  /*17130*/  VIADD R10, R8.reuse, 0x80 ;  /* 0x00000080080a7836 */ /* 0x040fe20000000000 */
[----:B------:R-:W-:-:S13]  /*17140*/  R2UR UR10, R8 ;  /* 0x00000000080a72ca */ /* 0x000fda00000e0000 */
        /* <DEDUP_REMOVED lines=33> */
[----:B------:R-:W-:Y:S01]  /*17360*/  VIADD R8, R8, 0x380 ;  /* 0x0000038008087836 */ /* 0x000fe20000000000 */
[----:B------:R-:W-:Y:S01]  /*17370*/  MOV R11, 0x40000040 ;  /* 0x40000040000b7802 */ /* 0x000fe20000000f00 */
[----:B------:R-:W-:Y:S02]  /*17380*/  WARPGROUP.DEPBAR.LE gsb0, 0x0 ;  /* 0x00008000000079c5 */ /* 0x000fe40000010000 */
[----:B------:R-:W-:-:S08]  /*17390*/  WARPGROUP.ARRIVE ;  /* 0x00000000000079c5 */ /* 0x000fd00000000000 */
[----:B------:R-:W-:Y:S01]  /*173a0*/  HGMMA.64x128x16.F32 R88, R160, gdesc[UR8].tnspB, R88, gsb0 ;  /* 0x41e00008a0587df0 */ /* 0x000fe20008000858 */
[----:B------:R-:W-:Y:S02]  /*173b0*/  R2UR UR10, R10 ;  /* 0x000000000a0a72ca */ /* 0x000fe400000e0000 */
[----:B------:R-:W-:Y:S01]  /*173c0*/  R2UR UR11, R11 ;  /* 0x000000000b0b72ca */ /* 0x000fe200000e0000 */
[----:B------:R-:W-:-:S04]  /*173d0*/  IMAD.IADD R11, R195, 0x1, R193 ;  /* 0x00000001c30b7824 */ /* 0x000fc800078e02c1 */
[----:B-1----:R-:W-:Y:S01]  /*173e0*/  @P4 IMAD.HI.U32 R0, R11, R0, RZ ;  /* 0x000000000b004227 */ /* 0x002fe200078e00ff */
[----:B------:R-:W-:Y:S02]  /*173f0*/  WARPGROUP.DEPBAR.LE gsb0, 0x0 ;  /* 0x00008000000079c5 */ /* 0x000fe40000010000 */
[----:B------:R-:W-:-:S06]  /*17400*/  WARPGROUP.ARRIVE ;  /* 0x00000000000079c5 */ /* 0x000fcc0000000000 */
[----:B------:R-:W-:Y:S01]  /*17410*/  HGMMA.64x128x16.F32 R88, R156, gdesc[UR8].tnspB, R88, gsb0 ;  /* 0x41e000089c587df0 */ /* 0x000fe20008000858 */
[----:B------:R-:W-:Y:S01]  /*17420*/  R2UR UR10, R8 ;  /* 0x00000000080a72ca */ /* 0x000fe200000e0000 */
[----:B------:R-:W-:Y:S01]  /*17430*/  @!P1 IMAD R8, R22, 0x8, R2 ;  /* 0x0000000816089824 */ /* 0x000fe200078e0202 */
[----:B------:R-:W-:Y:S02]  /*17440*/  R2UR UR11, R9 ;  /* 0x00000000090b72ca */ /* 0x000fe400000e0000 */
[----:B------:R-:W0:Y:S01]  /*17450*/  @P4 LDC R9, c[0x0][0x450] ;  /* 0x00011400ff094b82 */ /* 0x000e220000000800 */
[----:B------:R-:W-:-:S05]  /*17460*/  @!P1 VIADD R14, R8, 0x28840 ;  /* 0x00028840080e9836 */ /* 0x000fca0000000000 */
[----:B------:R-:W-:Y:S02]  /*17470*/  @!P1 PRMT R14, RZ, 0x654, R14 ;  /* 0x00000654ff0e9816 */ /* 0x000fe4000000000e */
[----:B0-----:R-:W-:Y:S01]  /*17480*/  @P4 SHF.R.U32.HI R11, RZ, R9, R0 ;  /* 0x00000009ff0b4219 */ /* 0x001fe20000011600 */
[----:B------:R-:W-:Y:S01]  /*17490*/  IMAD.SHL.U32 R0, R4, 0x80, RZ ;  /* 0x0000008004007824 */ /* 0x000fe200078e00ff */
[----:B------:R-:W-:-:S03]  /*174a0*/  IADD3 R9, -R15, 0xb, RZ ;  /* 0x0000000b0f097810 */ /* 0x000fc60007ffe1ff */
[----:B------:R-:W0:Y:S01]  /*174b0*/  SHFL.IDX PT, R10, R11, RZ, 0x1c1f ;  /* 0x001c1fff0b0a7589 */ /* 0x000e2200000e0000 */
[----:B------:R-:W-:-:S05]  /*174c0*/  IADD3 R8, -R0, 0x1, RZ ;  /* 0x0000000100087810 */ /* 0x000fca0007ffe1ff */
[----:B------:R-:W-:-:S05]  /*174d0*/  IMAD R8, R189, -0x2, R8 ;  /* 0xfffffffebd087824 */ /* 0x000fca00078e0208 */
[----:B------:R-:W-:-:S05]  /*174e0*/  IADD3 R8, -R187, R8, R188 ;  /* 0x00000008bb087210 */ /* 0x000fca0007ffe1bc */
[----:B------:R-:W-:Y:S01]  /*174f0*/  VIADD R21, R8, UR7 ;  /* 0x0000000708157c36 */ /* 0x000fe20008000000 */
[----:B------:R-:W-:Y:S02]  /*17500*/  WARPGROUP.DEPBAR.LE gsb0, 0x0 ;  /* 0x00008000000079c5 */ /* 0x000fe40000010000 */
[----:B------:R-:W-:-:S06]  /*17510*/  WARPGROUP.ARRIVE ;  /* 0x00000000000079c5 */ /* 0x000fcc0000000000 */
[----:B------:R-:W-:Y:S01]  /*17520*/  HGMMA.64x128x16.F32 R88, R152, gdesc[UR8].tnspB, R88, gsb0 ;  /* 0x41e0000898587df0 */ /* 0x000fe20008000858 */
[----:B------:R-:W-:-:S06]  /*17530*/  ULOP3.LUT UR10, URZ, UR37, URZ, 0x33, !UPT ;  /* 0x000000253f0a7292 */ /* 0x000fcc000f8e333f */
[----:B------:R-:W-:Y:S01]  /*17540*/  VIADD R15, R8, UR10 ;  /* 0x0000000a080f7c36 */ /* 0x000fe20008000000 */
[----:B------:R-:W-:Y:S02]  /*17550*/  WARPGROUP.DEPBAR.LE gsb0, 0x0 ;  /* 0x00008000000079c5 */ /* 0x000fe40000010000 */
[----:B------:R1:W-:Y:S06]  /*17560*/  BAR.ARV R9, 0x100 ;  /* 0x000400090000751d */ /* 0x0003ec0000002000 */
[----:B------:R1:W-:Y:S01]  /*17570*/  @!P1 SYNCS.ARRIVE.TRANS64.RED.A1T0 RZ, [R14+URZ], RZ ;  /* 0x000000ff0eff99a7 */ /* 0x0003e2000810043f */
[----:B0-----:R-:W-:-:S02]  /*17580*/  IMAD.IADD R153, R21, 0x1, R10 ;  /* 0x0000000115997824 */ /* 0x001fc400078e020a */
        /* <DEDUP_REMOVED lines=9> */
[----:B-1----:R-:W0:Y:S02]  /*17620*/  @P2 LDC.64 R8, c[0x0][0x9e8] ;  /* 0x00027a00ff082b82 */ /* 0x002e240000000a00 */
[----:B0-----:R-:W-:-:S05]  /*17630*/  @P2 IMAD.HI.U32 R8, R157, R8, RZ ;  /* 0x000000089d082227 */ /* 0x001fca00078e00ff */
[----:B------:R-:W-:-:S04]  /*17640*/  @P2 SHF.R.U32.HI R157, RZ, R9, R8 ;  /* 0x00000009ff9d2219 */ /* 0x000fc80000011608 */
[----:B------:R-:W-:Y:S01]  /*17650*/  LOP3.LUT R157, RZ, R157, RZ, 0x33, !PT ;  /* 0x0000009dff9d7212 */ /* 0x000fe200078e33ff */
[----:B------:R-:W-:Y:S06]  /*17660*/  BRA `(.L_x_8584) ;  /* 0x0000000000147947 */ /* 0x000fec0003800000 */
.L_x_8583:
[----:B------:R-:W-:-:S05]  /*17670*/  IMAD.U32 R10, RZ, RZ, UR5 ;  /* 0x00000005ff0a7e24 */ /* 0x000fca000f8e00ff */
[----:B------:R-:W-:-:S13]  /*17680*/  ISETP.NE.AND P2, PT, R10, 0x1, PT ;  /* 0x000000010a00780c */ /* 0x000fda0003f45270 */
[----:B-1----:R-:W0:Y:S02]  /*17690*/  @P2 LDC.64 R8, c[0x0][0x9e8] ;  /* 0x00027a00ff082b82 */ /* 0x002e240000000a00 */
[----:B0-----:R-:W-:-:S05]  /*176a0*/  @P2 IMAD.HI.U32 R8, R157, R8, RZ ;  /* 0x000000089d082227 */ /* 0x001fca00078e00ff */
[----:B------:R-:W-:-:S07]  /*176b0*/  @P2 SHF.R.U32.HI R157, RZ, R9, R8 ;  /* 0x00000009ff9d2219 */ /* 0x000fce0000011608 */
.L_x_8584:
[----:B------:R-:W-:Y:S05]  /*176c0*/  BSYNC B0 ;  /* 0x0000000000007941 */ /* 0x000fea0003800000 */
.L_x_8582:
[----:B------:R-:W-:-:S04]  /*176d0*/  IMAD R8, R157, R10, -R0 ;  /* 0x0000000a9d087224 */ /* 0x000fc800078e0a00 */
[----:B------:R-:W-:-:S05]  /*176e0*/  IMAD R8, R189, -0x2, R8 ;  /* 0xfffffffebd087824 */ /* 0x000fca00078e0208 */
[----:B------:R-:W-:Y:S02]  /*176f0*/  VIADDMNMX R153, R8, R10, R153, PT ;  /* 0x0000000a08997246 */ /* 0x000fe40003800199 */
[----:B------:R-:W-:-:S07]  /*17700*/  VIMNMX R155, R155, R8, !PT ;  /* 0x000000089b9b7248 */ /* 0x000fce0007fe0100 */
.L_x_8581:
        /* <DEDUP_REMOVED lines=15> */
[----:B-1----:R-:W-:Y:S02]  /*17800*/  FSEL R14, R29, -INF , !P3 ;  /* 0xff8000001d0e7808 */ /* 0x002fe40005800000 */
        /* <DEDUP_REMOVED lines=97> */
.L_x_8587:
[----:B------:R-:W-:-:S04]  /*17e20*/  MOV R25, UR5 ;  /* 0x0000000500197c02 */ /* 0x000fc80008000f00 */
[----:B------:R-:W-:-:S13]  /*17e30*/  ISETP.NE.AND P3, PT, R25, 0x1, PT ;  /* 0x000000011900780c */ /* 0x000fda0003f65270 */
[----:B------:R-:W0:Y:S02]  /*17e40*/  @P3 LDC.64 R8, c[0x0][0x9e8] ;  /* 0x00027a00ff083b82 */ /* 0x000e240000000a00 */
[----:B0-----:R-:W-:-:S05]  /*17e50*/  @P3 IMAD.HI.U32 R8, R11, R8, RZ ;  /* 0x000000080b083227 */ /* 0x001fca00078e00ff */
[----:B------:R-:W-:-:S07]  /*17e60*/  @P3 SHF.R.U32.HI R11, RZ, R9, R8 ;  /* 0x00000009ff0b3219 */ /* 0x000fce0000011608 */
.L_x_8588:
[----:B------:R-:W-:Y:S05]  /*17e70*/  BSYNC B0 ;  /* 0x0000000000007941 */ /* 0x000fea0003800000 */
.L_x_8586:
[----:B------:R-:W-:-:S04]  /*17e80*/  IMAD R0, R11, R25, -R0 ;  /* 0x000000190b007224 */ /* 0x000fc800078e0a00 */
[----:B------:R-:W-:-:S05]  /*17e90*/  IMAD R0, R189, -0x2, R0 ;  /* 0xfffffffebd007824 */ /* 0x000fca00078e0200 */
[----:B------:R-:W-:Y:S02]  /*17ea0*/  VIADDMNMX R21, R0, R25, R21, PT ;  /* 0x0000001900157246 */ /* 0x000fe40003800115 */
[----:B------:R-:W-:-:S07]  /*17eb0*/  VIMNMX R15, R15, R0, !PT ;  /* 0x000000000f0f7248 */ /* 0x000fce0007fe0100 */
.L_x_8585:
[----:B------:R-:W-:Y:S01]  /*17ec0*/  ISETP.GT.AND P3, PT, R15, 0x1, P2 ;  /* 0x000000010f00780c */ /* 0x000fe20001764270 */
[----:B------:R-:W0:Y:S01]  /*17ed0*/  LDC R11, c[0x0][0x988] ;  /* 0x00026200ff0b7b82 */ /* 0x000e220000000800 */
        /* <DEDUP_REMOVED lines=143> */
[----:B------:R-:W-:Y:S01]  /*187d0*/  MUFU.EX2 R27, R8 ;  /* 0x00000008001b7308 */ /* 0x000fe20000000800 */
[----:B------:R-:W-:Y:S01]  /*187e0*/  FSEL R48, R87, -INF , !P2 ;  /* 0xff80000057307808 */ /* 0x000fe20005000000 */
        /* <DEDUP_REMOVED lines=20> */
[----:B------:R-:W-:Y:S01]  /*18930*/  FFMA.FTZ R47, R174, R11, -R49 ;  /* 0x0000000bae2f7223 */ /* 0x000fe20000010831 */
[----:B------:R-:W-:-:S02]  /*18940*/  FMNMX.FTZ R31, R232, R31, !PT ;  /* 0x0000001fe81f7209 */ /* 0x000fc40007810000 */
[----:B------:R-:W-:Y:S01]  /*18950*/  MUFU.EX2 R24, R24 ;  /* 0x0000001800187308 */ /* 0x000fe20000000800 */
[----:B0-----:R-:W-:Y:S01]  /*18960*/  FFMA.FTZ R152, R80, R11, -R49 ;  /* 0x0000000b50987223 */ /* 0x001fe20000010831 */
[----:B------:R-:W-:-:S04]  /*18970*/  FMNMX.FTZ R31, R46, R31, !PT ;  /* 0x0000001f2e1f7209 */ /* 0x000fc80007810000 */
[----:B------:R-:W-:Y:S02]  /*18980*/  FMNMX.FTZ R33, R234, R31, !PT ;  /* 0x0000001fea217209 */ /* 0x000fe40007810000 */
[----:B------:R0:W-:Y:S02]  /*18990*/  MUFU.EX2 R31, R154 ;  /* 0x0000009a001f7308 */ /* 0x0001e40000000800 */
[----:B------:R-:W-:-:S04]  /*189a0*/  FMNMX.FTZ R33, R50, R33, !PT ;  /* 0x0000002132217209 */ /* 0x000fc80007810000 */
[----:B------:R-:W-:Y:S02]  /*189b0*/  FMNMX.FTZ R33, R236, R33, !PT ;  /* 0x00000021ec217209 */ /* 0x000fe40007810000 */
[----:B------:R-:W-:Y:S01]  /*189c0*/  MUFU.EX2 R9, R9 ;  /* 0x0000000900097308 */ /* 0x000fe20000000800 */
[--C-:B0-----:R-:W-:Y:S01]  /*189d0*/  FFMA.FTZ R154, R84, R11, -R49.reuse ;  /* 0x0000000b549a7223 */ /* 0x101fe20000010831 */
[----:B------:R-:W-:Y:S01]  /*189e0*/  FMNMX.FTZ R8, R54, R33, !PT ;  /* 0x0000002136087209 */ /* 0x000fe20007810000 */
[-CC-:B------:R-:W-:Y:S01]  /*189f0*/  FFMA.FTZ R33, R156, R11.reuse, -R49.reuse ;  /* 0x0000000b9c217223 */ /* 0x180fe20000010831 */
[----:B------:R-:W-:Y:S02]  /*18a00*/  FFMA.FTZ R156, R72, R11, -R49 ;  /* 0x0000000b489c7223 */ /* 0x000fe40000010831 */
[----:B------:R-:W-:Y:S02]  /*18a10*/  FMNMX.FTZ R35, R55, R8, !PT ;  /* 0x0000000837237209 */ /* 0x000fe40007810000 */
[----:B------:R-:W-:Y:S02]  /*18a20*/  MUFU.EX2 R10, R10 ;  /* 0x0000000a000a7308 */ /* 0x000fe40000000800 */
[----:B------:R-:W-:-:S04]  /*18a30*/  FMNMX.FTZ R8, R58, R35, !PT ;  /* 0x000000233a087209 */ /* 0x000fc80007810000 */
[----:B------:R-:W-:Y:S02]  /*18a40*/  FMNMX.FTZ R35, R59, R8, !PT ;  /* 0x000000083b237209 */ /* 0x000fe40007810000 */
[----:B------:R-:W-:Y:S02]  /*18a50*/  MUFU.EX2 R25, R25 ;  /* 0x0000001900197308 */ /* 0x000fe40000000800 */
        /* <DEDUP_REMOVED lines=10> */
[--C-:B------:R-:W-:Y:S02]  /*18b00*/  FFMA.FTZ R160, R64, R11, -R49.reuse ;  /* 0x0000000b40a07223 */ /* 0x100fe40000010831 */
        /* <DEDUP_REMOVED lines=8> */
[----:B------:R-:W1:Y:S01]  /*18b90*/  MUFU.EX2 R33, R33 ;  /* 0x0000002100217308 */ /* 0x000e620000000800 */
[----:B0-----:R-:W-:Y:S02]  /*18ba0*/  F2FP.F16.F32.PACK_AB R172, R31, R26 ;  /* 0x0000001a1fac723e */ /* 0x001fe400000000ff */
[----:B------:R-:W-:Y:S01]  /*18bb0*/  FMNMX.FTZ R8, R82, R41, !PT ;  /* 0x0000002952087209 */ /* 0x000fe20007810000 */
[----:B------:R-:W-:-:S03]  /*18bc0*/  FFMA.FTZ R41, R168, R11, -R49 ;  /* 0x0000000ba8297223 */ /* 0x000fc60000010831 */
[----:B------:R-:W-:Y:S01]  /*18bd0*/  FMNMX.FTZ R21, R83, R8, !PT ;  /* 0x0000000853157209 */ /* 0x000fe20007810000 */
[----:B------:R-:W-:Y:S03]  /*18be0*/  MUFU.EX2 R32, R32 ;  /* 0x0000002000207308 */ /* 0x000fe60000000800 */
[----:B------:R-:W-:-:S04]  /*18bf0*/  FMNMX.FTZ R21, R86, R21, !PT ;  /* 0x0000001556157209 */ /* 0x000fc80007810000 */
[----:B------:R-:W-:Y:S01]  /*18c00*/  FMNMX.FTZ R8, R48, R21, !PT ;  /* 0x0000001530087209 */ /* 0x000fe20007810000 */
[----:B------:R-:W-:Y:S01]  /*18c10*/  FFMA.FTZ R21, R166, R11, -R49 ;  /* 0x0000000ba6157223 */ /* 0x000fe20000010831 */
[----:B------:R-:W0:Y:S01]  /*18c20*/  MUFU.EX2 R35, R35 ;  /* 0x0000002300237308 */ /* 0x000e220000000800 */
[----:B-1----:R-:W-:Y:S02]  /*18c30*/  F2FP.F16.F32.PACK_AB R174, R33, R28 ;  /* 0x0000001c21ae723e */ /* 0x002fe400000000ff */
[----:B------:R-:W1:Y:S05]  /*18c40*/  SHFL.BFLY PT, R43, R8, 0x2, 0x1f ;  /* 0x0c401f00082b7f89 */ /* 0x000e6a00000e0000 */
[----:B------:R-:W-:Y:S08]  /*18c50*/  MUFU.EX2 R36, R36 ;  /* 0x0000002400247308 */ /* 0x000ff00000000800 */
[----:B------:R-:W2:Y:S01]  /*18c60*/  MUFU.EX2 R37, R37 ;  /* 0x0000002500257308 */ /* 0x000ea20000000800 */
[----:B0-----:R-:W-:-:S07]  /*18c70*/  F2FP.F16.F32.PACK_AB R168, R35, R32 ;  /* 0x0000002023a8723e */ /* 0x001fce00000000ff */
[----:B------:R-:W-:Y:S01]  /*18c80*/  MUFU.EX2 R39, R39 ;  /* 0x0000002700277308 */ /* 0x000fe20000000800 */
[----:B-1----:R-:W-:Y:S01]  /*18c90*/  FMNMX.FTZ R51, R8, R43, !PT ;  /* 0x0000002b08337209 */ /* 0x002fe20007810000 */
[----:B------:R-:W-:-:S04]  /*18ca0*/  FFMA.FTZ R43, R170, R11, -R49 ;  /* 0x0000000baa2b7223 */ /* 0x000fc80000010831 */
[----:B------:R-:W0:Y:S02]  /*18cb0*/  SHFL.BFLY PT, R8, R51, 0x1, 0x1f ;  /* 0x0c201f0033087f89 */ /* 0x000e2400000e0000 */
[----:B------:R-:W1:Y:S01]  /*18cc0*/  MUFU.EX2 R40, R40 ;  /* 0x0000002800287308 */ /* 0x000e620000000800 */
[----:B--2---:R-:W-:-:S07]  /*18cd0*/  F2FP.F16.F32.PACK_AB R170, R37, R36 ;  /* 0x0000002425aa723e */ /* 0x004fce00000000ff */
[----:B------:R-:W-:Y:S08]  /*18ce0*/  MUFU.EX2 R15, R15 ;  /* 0x0000000f000f7308 */ /* 0x000ff00000000800 */
[----:B------:R-:W2:Y:S01]  /*18cf0*/  MUFU.EX2 R44, R44 ;  /* 0x0000002c002c7308 */ /* 0x000ea20000000800 */
[----:B-1----:R-:W-:Y:S02]  /*18d00*/  F2FP.F16.F32.PACK_AB R164, R40, R39 ;  /* 0x0000002728a4723e */ /* 0x002fe400000000ff */
[----:B0-----:R-:W-:Y:S01]  /*18d10*/  FMNMX.FTZ R8, R51, R8, !PT ;  /* 0x0000000833087209 */ /* 0x001fe20007810000 */
[-C--:B------:R-:W-:Y:S01]  /*18d20*/  FFMA.FTZ R51, R176, R11.reuse, -R49 ;  /* 0x0000000bb0337223 */ /* 0x080fe20000010831 */
[----:B------:R-:W-:-:S03]  /*18d30*/  FMUL.FTZ R49, R12, R11 ;  /* 0x0000000b0c317220 */ /* 0x000fc60000410000 */
[----:B------:R-:W-:Y:S01]  /*18d40*/  MUFU.EX2 R160, R160 ;  /* 0x000000a000a07308 */ /* 0x000fe20000000800 */
[C---:B------:R-:W-:Y:S01]  /*18d50*/  FSETP.NEU.FTZ.AND P2, PT, R8.reuse, -INF , PT ;  /* 0xff8000000800780b */ /* 0x040fe20003f5d000 */
[----:B------:R-:W-:Y:S01]  /*18d60*/  FMUL.FTZ R57, R8, R11 ;  /* 0x0000000b08397220 */ /* 0x000fe20000410000 */
[----:B------:R-:W-:-:S04]  /*18d70*/  F2FP.F16.F32.PACK_AB R176, R27, R14 ;  /* 0x0000000e1bb0723e */ /* 0x000fc800000000ff */
[----:B------:R-:W-:Y:S01]  /*18d80*/  FSEL R57, R57, RZ, P2 ;  /* 0x000000ff39397208 */ /* 0x000fe20001000000 */
[----:B------:R-:W0:Y:S01]  /*18d90*/  MUFU.EX2 R49, R49 ;  /* 0x0000003100317308 */ /* 0x000e220000000800 */
[----:B--2---:R-:W-:-:S03]  /*18da0*/  F2FP.F16.F32.PACK_AB R166, R44, R15 ;  /* 0x0000000f2ca6723e */ /* 0x004fc600000000ff */
[-CC-:B------:R-:W-:Y:S01]  /*18db0*/  FFMA.FTZ R12, R53, R11.reuse, -R57.reuse ;  /* 0x0000000b350c7223 */ /* 0x180fe20000010839 */
[----:B------:R-:W-:Y:S02]  /*18dc0*/  @!P1 IMAD R53, R13, 0x8, R2 ;  /* 0x000000080d359824 */ /* 0x000fe400078e0202 */
        /* <DEDUP_REMOVED lines=29> */
[----:B------:R-:W-:Y:S01]  /*18fa0*/  F2FP.F16.F32.PACK_AB R180, R9, R24 ;  /* 0x0000001809b4723e */ /* 0x000fe200000000ff */
        /* <DEDUP_REMOVED lines=16> */
[----:B------:R-:W-:Y:S01]  /*190b0*/  FFMA.FTZ R48, R48, R11, -R57 ;  /* 0x0000000b30307223 */ /* 0x000fe20000010839 */
[----:B------:R-:W-:Y:S01]  /*190c0*/  FADD.FTZ R5, R31, R52 ;  /* 0x000000341f057221 */ /* 0x000fe20000010000 */
[----:B------:R-:W-:Y:S01]  /*190d0*/  F2FP.F16.F32.PACK_AB R178, R29, R20 ;  /* 0x000000141db2723e */ /* 0x000fe200000000ff */
[----:B------:R-:W-:-:S02]  /*190e0*/  @!P1 VIADD R53, R53, 0x28860 ;  /* 0x0002886035359836 */ /* 0x000fc40000000000 */
[-C--:B------:R-:W-:Y:S01]  /*190f0*/  FMUL.FTZ R88, R88, R49.reuse ;  /* 0x0000003158587220 */ /* 0x080fe20000410000 */
[----:B------:R-:W-:Y:S01]  /*19100*/  FADD.FTZ R52, R28, R5 ;  /* 0x000000051c347221 */ /* 0x000fe20000010000 */
[----:B------:R-:W-:Y:S01]  /*19110*/  FSEL R5, R8, RZ, P2 ;  /* 0x000000ff08057208 */ /* 0x000fe20001000000 */
[----:B------:R-:W-:Y:S01]  /*19120*/  MUFU.EX2 R177, R177 ;  /* 0x000000b100b17308 */ /* 0x000fe20000000800 */
[----:B------:R-:W-:Y:S01]  /*19130*/  ISETP.GT.AND P2, PT, R4, R196, PT ;  /* 0x000000c40400720c */ /* 0x000fe20003f44270 */
[----:B------:R-:W-:Y:S01]  /*19140*/  FADD.FTZ R13, R33, R52 ;  /* 0x00000034210d7221 */ /* 0x000fe20000010000 */
[----:B------:R-:W-:Y:S01]  /*19150*/  @!P1 PRMT R53, RZ, 0x654, R53 ;  /* 0x00000654ff359816 */ /* 0x000fe20000000035 */
[----:B------:R-:W-:Y:S01]  /*19160*/  FADD.FTZ R52, -R5, R6 ;  /* 0x0000000605347221 */ /* 0x000fe20000010100 */
[----:B------:R-:W-:Y:S01]  /*19170*/  FMUL.FTZ R89, R89, R49 ;  /* 0x0000003159597220 */ /* 0x000fe20000410000 */
[----:B------:R-:W-:Y:S01]  /*19180*/  FADD.FTZ R54, R32, R13 ;  /* 0x0000000d20367221 */ /* 0x000fe20000010000 */
[----:B------:R0:W-:Y:S01]  /*19190*/  @!P1 SYNCS.ARRIVE.TRANS64.RED.A1T0 RZ, [R53+URZ], RZ ;  /* 0x000000ff35ff99a7 */ /* 0x0001e2000810043f */
[-C--:B------:R-:W-:Y:S01]  /*191a0*/  FMUL.FTZ R13, R52, R11.reuse ;  /* 0x0000000b340d7220 */ /* 0x080fe20000410000 */
[----:B------:R-:W-:Y:S01]  /*191b0*/  MUFU.EX2 R41, R41 ;  /* 0x0000002900297308 */ /* 0x000fe20000000800 */
[----:B------:R-:W-:Y:S01]  /*191c0*/  FADD.FTZ R5, R35, R54 ;  /* 0x0000003623057221 */ /* 0x000fe20000010000 */
[----:B------:R-:W-:Y:S01]  /*191d0*/  FFMA.FTZ R52, R59, R11, -R57 ;  /* 0x0000000b3b347223 */ /* 0x000fe20000010839 */
[-C--:B------:R-:W-:Y:S01]  /*191e0*/  FMUL.FTZ R92, R92, R49.reuse ;  /* 0x000000315c5c7220 */ /* 0x080fe20000410000 */
[-C--:B------:R-:W-:Y:S01]  /*191f0*/  FMUL.FTZ R93, R93, R49.reuse ;  /* 0x000000315d5d7220 */ /* 0x080fe20000410000 */
[----:B------:R-:W-:Y:S01]  /*19200*/  FADD.FTZ R54, R36, R5 ;  /* 0x0000000524367221 */ /* 0x000fe20000010000 */
[-C--:B------:R-:W-:Y:S01]  /*19210*/  FMUL.FTZ R96, R96, R49.reuse ;  /* 0x0000003160607220 */ /* 0x080fe20000410000 */
[-C--:B------:R-:W-:Y:S01]  /*19220*/  FMUL.FTZ R97, R97, R49.reuse ;  /* 0x0000003161617220 */ /* 0x080fe20000410000 */
[----:B------:R-:W1:Y:S01]  /*19230*/  MUFU.EX2 R13, R13 ;  /* 0x0000000d000d7308 */ /* 0x000e620000000800 */
        /* <DEDUP_REMOVED lines=14> */
[----:B------:R-:W-:Y:S01]  /*19320*/  FMUL.FTZ R117, R117, R49 ;  /* 0x0000003175757220 */ /* 0x000fe20000410000 */
[----:B------:R-:W3:Y:S01]  /*19330*/  MUFU.EX2 R156, R156 ;  /* 0x0000009c009c7308 */ /* 0x000ee20000000800 */
[----:B-1----:R-:W-:Y:S01]  /*19340*/  FFMA.FTZ R54, R13, R3, R12 ;  /* 0x000000030d367223 */ /* 0x002fe2000001000c */
[----:B------:R-:W-:Y:S01]  /*19350*/  FADD.FTZ R5, R44, R5 ;  /* 0x000000052c057221 */ /* 0x000fe20000010000 */
[-C--:B------:R-:W-:Y:S01]  /*19360*/  FMUL.FTZ R90, R90, R13.reuse ;  /* 0x0000000d5a5a7220 */ /* 0x080fe20000410000 */
[-C--:B------:R-:W-:Y:S01]  /*19370*/  FMUL.FTZ R91, R91, R13.reuse ;  /* 0x0000000d5b5b7220 */ /* 0x080fe20000410000 */
[C---:B------:R-:W-:Y:S01]  /*19380*/  FADD.FTZ R54, R181.reuse, R54 ;  /* 0x00000036b5367221 */ /* 0x040fe20000010000 */
[----:B------:R-:W-:Y:S01]  /*19390*/  FADD.FTZ R56, R160, R5 ;  /* 0x00000005a0387221 */ /* 0x000fe20000010000 */
[----:B------:R-:W-:Y:S01]  /*193a0*/  F2FP.F16.F32.PACK_AB R181, R181, R12 ;  /* 0x0000000cb5b5723e */ /* 0x000fe200000000ff */
[----:B------:R-:W1:Y:S01]  /*193b0*/  MUFU.EX2 R179, R179 ;  /* 0x000000b300b37308 */ /* 0x000e620000000800 */
[----:B------:R-:W-:Y:S01]  /*193c0*/  FADD.FTZ R3, R183, R54 ;  /* 0x00000036b7037221 */ /* 0x000fe20000010000 */
[----:B------:R-:W-:Y:S01]  /*193d0*/  FADD.FTZ R5, R21, R56 ;  /* 0x0000003815057221 */ /* 0x000fe20000010000 */
[-C--:B------:R-:W-:Y:S01]  /*193e0*/  FMUL.FTZ R94, R94, R13.reuse ;  /* 0x0000000d5e5e7220 */ /* 0x080fe20000410000 */
[-C--:B------:R-:W-:Y:S01]  /*193f0*/  FMUL.FTZ R95, R95, R13.reuse ;  /* 0x0000000d5f5f7220 */ /* 0x080fe20000410000 */
[----:B------:R-:W-:Y:S01]  /*19400*/  FADD.FTZ R54, R30, R3 ;  /* 0x000000031e367221 */ /* 0x000fe20000010000 */
[----:B------:R-:W-:Y:S01]  /*19410*/  FADD.FTZ R56, R162, R5 ;  /* 0x00000005a2387221 */ /* 0x000fe20000010000 */
[-C--:B------:R-:W-:Y:S01]  /*19420*/  FMUL.FTZ R98, R98, R13.reuse ;  /* 0x0000000d62627220 */ /* 0x080fe20000410000 */
[----:B------:R-:W4:Y:S01]  /*19430*/  MUFU.EX2 R43, R43 ;  /* 0x0000002b002b7308 */ /* 0x000f220000000800 */
[----:B------:R-:W-:Y:S01]  /*19440*/  FADD.FTZ R3, R177, R54 ;  /* 0x00000036b1037221 */ /* 0x000fe20000010000 */
[----:B------:R-:W-:Y:S01]  /*19450*/  FADD.FTZ R5, R41, R56 ;  /* 0x0000003829057221 */ /* 0x000fe20000010000 */
[-C--:B------:R-:W-:Y:S01]  /*19460*/  FMUL.FTZ R99, R99, R13.reuse ;  /* 0x0000000d63637220 */ /* 0x080fe20000410000 */
[-C--:B------:R-:W-:Y:S01]  /*19470*/  FMUL.FTZ R102, R102, R13.reuse ;  /* 0x0000000d66667220 */ /* 0x080fe20000410000 */
[----:B--2---:R-:W-:Y:S01]  /*19480*/  FADD.FTZ R10, R34, R3 ;  /* 0x00000003220a7221 */ /* 0x004fe20000010000 */
[----:B---3--:R-:W-:Y:S01]  /*19490*/  FADD.FTZ R14, R156, R5 ;  /* 0x000000059c0e7221 */ /* 0x008fe20000010000 */
        /* <DEDUP_REMOVED lines=10> */
[----:B----4-:R-:W-:Y:S01]  /*19540*/  FADD.FTZ R5, R43, R14 ;  /* 0x0000000e2b057221 */ /* 0x010fe20000010000 */
[-C--:B------:R-:W-:Y:S01]  /*19550*/  FMUL.FTZ R118, R118, R13.reuse ;  /* 0x0000000d76767220 */ /* 0x080fe20000410000 */
[-C--:B------:R-:W-:Y:S01]  /*19560*/  FMUL.FTZ R119, R119, R13.reuse ;  /* 0x0000000d77777220 */ /* 0x080fe20000410000 */
[-C--:B------:R-:W-:Y:S01]  /*19570*/  FMUL.FTZ R122, R122, R13.reuse ;  /* 0x0000000d7a7a7220 */ /* 0x080fe20000410000 */
[-C--:B------:R-:W-:Y:S01]  /*19580*/  FMUL.FTZ R123, R123, R13.reuse ;  /* 0x0000000d7b7b7220 */ /* 0x080fe20000410000 */
[-C--:B------:R-:W-:Y:S01]  /*19590*/  FMUL.FTZ R126, R126, R13.reuse ;  /* 0x0000000d7e7e7220 */ /* 0x080fe20000410000 */
[-C--:B------:R-:W-:Y:S01]  /*195a0*/  FMUL.FTZ R127, R127, R13.reuse ;  /* 0x0000000d7f7f7220 */ /* 0x080fe20000410000 */
[----:B------:R-:W3:Y:S01]  /*195b0*/  MUFU.EX2 R42, R42 ;  /* 0x0000002a002a7308 */ /* 0x000ee20000000800 */
        /* <DEDUP_REMOVED lines=16> */
[----:B---3--:R-:W-:Y:S01]  /*196c0*/  FADD.FTZ R14, R42, R3 ;  /* 0x000000032a0e7221 */ /* 0x008fe20000010000 */
[----:B------:R-:W-:Y:S01]  /*196d0*/  F2FP.F16.F32.PACK_AB R160, R21, R160 ;  /* 0x000000a015a0723e */ /* 0x000fe200000000ff */
[-C--:B------:R-:W-:Y:S01]  /*196e0*/  FMUL.FTZ R120, R120, R49.reuse ;  /* 0x0000003178787220 */ /* 0x080fe20000410000 */
[----:B------:R-:W-:Y:S01]  /*196f0*/  F2FP.F16.F32.PACK_AB R162, R41, R162 ;  /* 0x000000a229a2723e */ /* 0x000fe200000000ff */
[-C--:B------:R-:W-:Y:S01]  /*19700*/  FMUL.FTZ R121, R121, R49.reuse ;  /* 0x0000003179797220 */ /* 0x080fe20000410000 */
[----:B------:R-:W-:Y:S01]  /*19710*/  F2FP.F16.F32.PACK_AB R156, R43, R156 ;  /* 0x0000009c2b9c723e */ /* 0x000fe200000000ff */
        /* <DEDUP_REMOVED lines=18> */
[----:B---3--:R-:W-:Y:S01]  /*19840*/  FADD.FTZ R3, R169, R14 ;  /* 0x0000000ea9037221 */ /* 0x008fe20000010000 */
[----:B------:R-:W-:Y:S01]  /*19850*/  FMUL.FTZ R149, R149, R49 ;  /* 0x0000003195957220 */ /* 0x000fe20000410000 */
[----:B------:R-:W-:Y:S01]  /*19860*/  F2FP.F16.F32.PACK_AB R183, R30, R183 ;  /* 0x000000b71eb7723e */ /* 0x000fe200000000ff */
[----:B------:R-:W-:Y:S01]  /*19870*/  VIADD R4, R4, 0xffffffff ;  /* 0xffffffff04047836 */ /* 0x000fe20000000000 */
[----:B------:R-:W-:Y:S01]  /*19880*/  F2FP.F16.F32.PACK_AB R177, R34, R177 ;  /* 0x000000b122b1723e */ /* 0x000fe200000000ff */
[----:B------:R-:W-:Y:S01]  /*19890*/  IMAD.MOV.U32 R13, RZ, RZ, R22 ;  /* 0x000000ffff0d7224 */ /* 0x000fe200078e0016 */
[----:B------:R-:W-:Y:S01]  /*198a0*/  F2FP.F16.F32.PACK_AB R179, R38, R179 ;  /* 0x000000b326b3723e */ /* 0x000fe200000000ff */
[----:B------:R-:W3:Y:S01]  /*198b0*/  MUFU.EX2 R6, R55 ;  /* 0x0000003700067308 */ /* 0x000ee20000000800 */
[----:B--2---:R-:W-:Y:S01]  /*198c0*/  FADD.FTZ R14, R50, R3 ;  /* 0x00000003320e7221 */ /* 0x004fe20000010000 */
[----:B------:R-:W-:Y:S01]  /*198d0*/  F2FP.F16.F32.PACK_AB R173, R42, R173 ;  /* 0x000000ad2aad723e */ /* 0x000fe200000000ff */
[----:B------:R-:W-:Y:S01]  /*198e0*/  IMAD.MOV.U32 R12, RZ, RZ, R0 ;  /* 0x000000ffff0c7224 */ /* 0x000fe200078e0000 */
[----:B------:R-:W-:-:S02]  /*198f0*/  F2FP.F16.F32.PACK_AB R175, R46, R175 ;  /* 0x000000af2eaf723e */ /* 0x000fc400000000ff */
[----:B------:R-:W-:Y:S02]  /*19900*/  F2FP.F16.F32.PACK_AB R169, R50, R169 ;  /* 0x000000a932a9723e */ /* 0x000fe400000000ff */
[----:B------:R-:W2:Y:S01]  /*19910*/  MUFU.EX2 R165, R165 ;  /* 0x000000a500a57308 */ /* 0x000ea20000000800 */
[----:B-1----:R-:W-:-:S07]  /*19920*/  FADD.FTZ R3, R171, R14 ;  /* 0x0000000eab037221 */ /* 0x002fce0000010000 */
[----:B------:R-:W1:Y:S01]  /*19930*/  MUFU.EX2 R52, R52 ;  /* 0x0000003400347308 */ /* 0x000e620000000800 */
[C---:B---3--:R-:W-:Y:S01]  /*19940*/  FADD.FTZ R14, R6.reuse, R3 ;  /* 0x00000003060e7221 */ /* 0x048fe20000010000 */
[----:B------:R-:W-:Y:S01]  /*19950*/  F2FP.F16.F32.PACK_AB R171, R6, R171 ;  /* 0x000000ab06ab723e */ /* 0x000fe200000000ff */
[----:B------:R-:W-:-:S05]  /*19960*/  IMAD.MOV.U32 R6, RZ, RZ, R8 ;  /* 0x000000ffff067224 */ /* 0x000fca00078e0008 */
        /* <DEDUP_REMOVED lines=11> */
[----:B-1----:R-:W-:Y:S01]  /*19a20*/  FADD.FTZ R3, R161, R14 ;  /* 0x0000000ea1037221 */ /* 0x002fe20000010000 */
[----:B------:R-:W-:-:S06]  /*19a30*/  IMAD.MOV.U32 R14, RZ, RZ, R186 ;  /* 0x000000ffff0e7224 */ /* 0x000fcc00078e00ba */
[----:B------:R-:W1:Y:S01]  /*19a40*/  MUFU.EX2 R71, R71 ;  /* 0x0000004700477308 */ /* 0x000e620000000800 */
[C---:B---3--:R-:W-:Y:S01]  /*19a50*/  FADD.FTZ R3, R10.reuse, R3 ;  /* 0x000000030a037221 */ /* 0x048fe20000010000 */
[----:B------:R-:W-:-:S06]  /*19a60*/  F2FP.F16.F32.PACK_AB R161, R10, R161 ;  /* 0x000000a10aa1723e */ /* 0x000fcc00000000ff */
        /* <DEDUP_REMOVED lines=14> */
[----:B------:R-:W3:Y:S01]  /*19b50*/  MUFU.EX2 R152, R152 ;  /* 0x0000009800987308 */ /* 0x000ee20000000800 */
[C---:B--2---:R-:W-:Y:S01]  /*19b60*/  FADD.FTZ R5, R45.reuse, R20 ;  /* 0x000000142d057221 */ /* 0x044fe20000010000 */
[----:B------:R-:W-:-:S06]  /*19b70*/  F2FP.F16.F32.PACK_AB R158, R45, R158 ;  /* 0x0000009e2d9e723e */ /* 0x000fcc00000000ff */
[----:B------:R-:W2:Y:S01]  /*19b80*/  MUFU.EX2 R82, R82 ;  /* 0x0000005200527308 */ /* 0x000ea20000000800 */
[C---:B-1----:R-:W-:Y:S01]  /*19b90*/  FADD.FTZ R3, R79.reuse, R3 ;  /* 0x000000034f037221 */ /* 0x042fe20000010000 */
[----:B------:R-:W-:-:S06]  /*19ba0*/  F2FP.F16.F32.PACK_AB R159, R79, R78 ;  /* 0x0000004e4f9f723e */ /* 0x000fcc00000000ff */
[----:B------:R-:W1:Y:S01]  /*19bb0*/  MUFU.EX2 R47, R47 ;  /* 0x0000002f002f7308 */ /* 0x000e620000000800 */
[----:B---3--:R-:W-:-:S07]  /*19bc0*/  FADD.FTZ R20, R152, R5 ;  /* 0x0000000598147221 */ /* 0x008fce0000010000 */
[----:B------:R-:W3:Y:S01]  /*19bd0*/  MUFU.EX2 R83, R83 ;  /* 0x0000005300537308 */ /* 0x000ee20000000800 */
[----:B--2---:R-:W-:-:S07]  /*19be0*/  FADD.FTZ R3, R82, R3 ;  /* 0x0000000352037221 */ /* 0x004fce0000010000 */
[----:B------:R-:W2:Y:S01]  /*19bf0*/  MUFU.EX2 R154, R154 ;  /* 0x0000009a009a7308 */ /* 0x000ea20000000800 */
[C---:B-1----:R-:W-:Y:S01]  /*19c00*/  FADD.FTZ R5, R47.reuse, R20 ;  /* 0x000000142f057221 */ /* 0x042fe20000010000 */
[----:B------:R-:W-:-:S06]  /*19c10*/  F2FP.F16.F32.PACK_AB R152, R47, R152 ;  /* 0x000000982f98723e */ /* 0x000fcc00000000ff */
[----:B------:R-:W1:Y:S01]  /*19c20*/  MUFU.EX2 R86, R86 ;  /* 0x0000005600567308 */ /* 0x000e620000000800 */
[C---:B---3--:R-:W-:Y:S01]  /*19c30*/  FADD.FTZ R3, R83.reuse, R3 ;  /* 0x0000000353037221 */ /* 0x048fe20000010000 */
[----:B------:R-:W-:-:S06]  /*19c40*/  F2FP.F16.F32.PACK_AB R153, R83, R82 ;  /* 0x000000525399723e */ /* 0x000fcc00000000ff */
[----:B------:R-:W3:Y:S01]  /*19c50*/  MUFU.EX2 R51, R51 ;  /* 0x0000003300337308 */ /* 0x000ee20000000800 */
[----:B--2---:R-:W-:-:S07]  /*19c60*/  FADD.FTZ R20, R154, R5 ;  /* 0x000000059a147221 */ /* 0x004fce0000010000 */
[----:B------:R-:W2:Y:S01]  /*19c70*/  MUFU.EX2 R48, R48 ;  /* 0x0000003000307308 */ /* 0x000ea20000000800 */
[----:B-1----:R-:W-:Y:S01]  /*19c80*/  FADD.FTZ R3, R86, R3 ;  /* 0x0000000356037221 */ /* 0x002fe20000010000 */
[C---:B---3--:R-:W-:Y:S01]  /*19c90*/  FADD.FTZ R5, R51.reuse, R20 ;  /* 0x0000001433057221 */ /* 0x048fe20000010000 */
[----:B------:R-:W-:Y:S02]  /*19ca0*/  F2FP.F16.F32.PACK_AB R154, R51, R154 ;  /* 0x0000009a339a723e */ /* 0x000fe400000000ff */
[C---:B--2---:R-:W-:Y:S01]  /*19cb0*/  FADD.FTZ R3, R48.reuse, R3 ;  /* 0x0000000330037221 */ /* 0x044fe20000010000 */
[----:B------:R-:W-:Y:S01]  /*19cc0*/  F2FP.F16.F32.PACK_AB R155, R48, R86 ;  /* 0x00000056309b723e */ /* 0x000fe200000000ff */
[----:B0-----:R-:W-:Y:S06]  /*19cd0*/  @P2 BRA `(.L_x_8589) ;  /* 0xffffffcc00702947 */ /* 0x001fec000383ffff */
.L_x_8571:
[----:B------:R-:W-:Y:S05]  /*19ce0*/  WARPSYNC.ALL ;  /* 0x0000000000007948 */ /* 0x000fea0003800000 */
[----:B------:R-:W-:Y:S06]  /*19cf0*/  BAR.ARV 0x8, 0x180 ;  /* 0x0206000000007b1d */ /* 0x000fec0000002000 */
[----:B------:R-:W-:Y:S05]  /*19d00*/  @!P0 BRA `(.L_x_8590) ;  /* 0x0000000000048947 */ /* 0x000fea0003800000 */
[----:B------:R-:W-:Y:S01]  /*19d10*/  BPT.TRAP 0x1 ;  /* 0x000000040000795c */ /* 0x000fe20000300000 */
.L_x_8590:
[----:B------:R-:W-:Y:S01]  /*19d20*/  IMAD R13, R22, 0x8, R2 ;  /* 0x00000008160d7824 */ /* 0x000fe200078e0202 */
[----:B------:R-:W-:-:S04]  /*19d30*/  SHF.L.U32 R4, R186, 0x1f, RZ ;  /* 0x0000001fba047819 */ /* 0x000fc800000006ff */
[----:B------:R0:W1:Y:S01]  /*19d40*/  SYNCS.PHASECHK.TRANS64.TRYWAIT P2, [R13+URZ+0x28850], R4 ;  /* 0x028850040d0075a7 */ /* 0x000062000804017f */
[----:B------:R-:W-:Y:S05]  /*19d50*/  @!P0 BRA `(.L_x_8591) ;  /* 0x0000000000048947 */ /* 0x000fea0003800000 */
[----:B------:R-:W-:Y:S01]  /*19d60*/  BPT.TRAP 0x1 ;  /* 0x000000040000795c */ /* 0x000fe20000300000 */
.L_x_8591:
[----:B------:R-:W-:-:S05]  /*19d70*/  VIADD R2, R2, 0x400 ;  /* 0x0000040002027836 */ /* 0x000fca0000000000 */
[----:B------:R-:W-:-:S04]  /*19d80*/  SHF.R.U32.HI R2, RZ, 0x4, R2 ;  /* 0x00000004ff027819 */ /* 0x000fc80000011602 */
[----:B------:R-:W-:-:S04]  /*19d90*/  LOP3.LUT R2, R2, 0x3fff, RZ, 0xc0, !PT ;  /* 0x00003fff02027812 */ /* 0x000fc800078ec0ff */
[----:B------:R-:W-:Y:S01]  /*19da0*/  LOP3.LUT R7, R2, 0x4000000, RZ, 0xfc, !PT ;  /* 0x0400000002077812 */ /* 0x000fe200078efcff */
[----:B-1----:R-:W-:Y:S06]  /*19db0*/  @P2 BRA `(.L_x_8592) ;  /* 0x0000000000082947 */ /* 0x002fec0003800000 */
[----:B------:R-:W1:Y:S02]  /*19dc0*/  SYNCS.PHASECHK.TRANS64.TRYWAIT P0, [R13+URZ+0x28850], R4 ;  /* 0x028850040d0075a7 */ /* 0x000e64000800017f */
[----:B-1----:R-:W-:Y:S05]  /*19dd0*/  @!P0 BRA `(.L_x_8593) ;  /* 0x000000bc006c8947 */ /* 0x002fea0003800000 */
.L_x_8592:
[----:B------:R-:W-:Y:S01]  /*19de0*/  IMAD R6, R22, 0x800, R7 ;  /* 0x0000080016067824 */ /* 0x000fe200078e0207 */
[----:B------:R-:W-:Y:S05]  /*19df0*/  WARPSYNC.ALL ;  /* 0x0000000000007948 */ /* 0x000fea0003800000 */
[----:B------:R-:W-:Y:S01]  /*19e00*/  IMAD.MOV.U32 R7, RZ, RZ, 0x40000040 ;  /* 0x40000040ff077424 */ /* 0x000fe200078e00ff */
[C---:B------:R-:W-:Y:S01]  /*19e10*/  R2UR UR6, R6.reuse ;  /* 0x00000000060672ca */ /* 0x040fe200000e0000 */
[----:B------:R-:W-:Y:S01]  /*19e20*/  WARPGROUP.ARRIVE ;  /* 0x00000000000079c5 */ /* 0x000fe20000000000 */
[----:B------:R-:W-:Y:S01]  /*19e30*/  VIADD R14, R6, 0x80 ;  /* 0x00000080060e7836 */ /* 0x000fe20000000000 */
[----:B------:R-:W2:Y:S01]  /*19e40*/  SHFL.BFLY PT, R2, R5, 0x2, 0x1f ;  /* 0x0c401f0005027f89 */ /* 0x000ea200000e0000 */
[----:B------:R-:W-:Y:S01]  /*19e50*/  R2UR UR7, R7 ;  /* 0x00000000070772ca */ /* 0x000fe200000e0000 */
[----:B------:R-:W-:Y:S01]  /*19e60*/  IMAD.MOV.U32 R15, RZ, RZ, 0x40000040 ;  /* 0x40000040ff0f7424 */ /* 0x000fe200078e00ff */
[----:B------:R-:W-:Y:S01]  /*19e70*/  IADD3 R213, R213, 0x1, RZ ;  /* 0x00000001d5d57810 */ /* 0x000fe20007ffe0ff */
[----:B------:R-:W-:Y:S01]  /*19e80*/  IMAD.MOV.U32 R7, RZ, RZ, 0x40000040 ;  /* 0x40000040ff077424 */ /* 0x000fe200078e00ff */
[----:B01----:R-:W0:Y:S01]  /*19e90*/  SHFL.BFLY PT, R4, R3, 0x2, 0x1f ;  /* 0x0c401f0003047f89 */ /* 0x003e2200000e0000 */
[----:B------:R-:W-:-:S02]  /*19ea0*/  VIADD R22, R22, 0x1 ;  /* 0x0000000116167836 */ /* 0x000fc40000000000 */
[----:B------:R-:W-:-:S03]  /*19eb0*/  IMAD.MOV.U32 R20, RZ, RZ, -0x800000 ;  /* 0xff800000ff147424 */ /* 0x000fc600078e00ff */
[----:B------:R-:W-:-:S03]  /*19ec0*/  ISETP.NE.AND P2, PT, R22, 0x2, PT ;  /* 0x000000021600780c */ /* 0x000fc60003f45270 */
[----:B------:R-:W-:Y:S01]  /*19ed0*/  HGMMA.64x128x16.F32 R88, R180, gdesc[UR4].tnspB, R88, gsb0 ;  /* 0x41e00004b4587df0 */ /* 0x000fe20008000858 */
[----:B------:R-:W-:Y:S01]  /*19ee0*/  R2UR UR6, R14 ;  /* 0x000000000e0672ca */ /* 0x000fe200000e0000 */
[----:B------:R-:W-:Y:S01]  /*19ef0*/  VIADD R14, R6, 0x100 ;  /* 0x00000100060e7836 */ /* 0x000fe20000000000 */
[----:B------:R-:W-:Y:S01]  /*19f00*/  R2UR UR7, R15 ;  /* 0x000000000f0772ca */ /* 0x000fe200000e0000 */
[----:B------:R-:W-:Y:S01]  /*19f10*/  IMAD.MOV.U32 R15, RZ, RZ, 0x40000040 ;  /* 0x40000040ff0f7424 */ /* 0x000fe200078e00ff */
[----:B------:R-:W-:Y:S01]  /*19f20*/  SEL R22, R22, RZ, P2 ;  /* 0x000000ff16167207 */ /* 0x000fe20001000000 */
[----:B--2---:R-:W-:Y:S01]  /*19f30*/  FADD.FTZ R2, R2, R5 ;  /* 0x0000000502027221 */ /* 0x004fe20000010000 */
[----:B------:R-:W-:Y:S02]  /*19f40*/  IMAD.MOV.U32 R5, RZ, RZ, RZ ;  /* 0x000000ffff057224 */ /* 0x000fe400078e00ff */
[----:B0-----:R-:W-:Y:S01]  /*19f50*/  FADD.FTZ R4, R4, R3 ;  /* 0x0000000304047221 */ /* 0x001fe20000010000 */
[----:B------:R-:W-:-:S04]  /*19f60*/  SEL R3, RZ, 0x1, P2 ;  /* 0x00000001ff037807 */ /* 0x000fc80001000000 */
[----:B------:R-:W0:Y:S01]  /*19f70*/  SHFL.BFLY PT, R9, R4, 0x1, 0x1f ;  /* 0x0c201f0004097f89 */ /* 0x000e2200000e0000 */
[----:B------:R-:W-:Y:S01]  /*19f80*/  LOP3.LUT R186, R186, R3, RZ, 0x3c, !PT ;  /* 0x00000003baba7212 */ /* 0x000fe200078e3cff */
[----:B------:R-:W-:Y:S02]  /*19f90*/  IMAD.MOV.U32 R3, RZ, RZ, -0x800000 ;  /* 0xff800000ff037424 */ /* 0x000fe400078e00ff */
[----:B0-----:R-:W-:Y:S01]  /*19fa0*/  FADD.FTZ R12, R4, R9 ;  /* 0x00000009040c7221 */ /* 0x001fe20000010000 */
[----:B------:R-:W-:-:S04]  /*19fb0*/  @!P1 VIADD R4, R13, 0x28860 ;  /* 0x000288600d049836 */ /* 0x000fc80000000000 */
[----:B------:R-:W-:Y:S02]  /*19fc0*/  FSETP.NE.FTZ.AND P3, PT, R12, RZ, PT ;  /* 0x000000ff0c00720b */ /* 0x000fe40003f75000 */
[----:B------:R-:W-:-:S11]  /*19fd0*/  @!P1 PRMT R4, RZ, 0x654, R4 ;  /* 0x00000654ff049816 */ /* 0x000fd60000000004 */
[----:B------:R-:W0:Y:S02]  /*19fe0*/  @P3 MUFU.LG2 R9, R12 ;  /* 0x0000000c00093308 */ /* 0x000e240000000c00 */
[----:B0-----:R-:W-:Y:S01]  /*19ff0*/  @P3 FMUL.FTZ R9, R9, 0.69314718246459960938 ;  /* 0x3f31721809093820 */ /* 0x001fe20000410000 */
        /* <DEDUP_REMOVED lines=32> */
[----:B------:R-:W-:Y:S01]  /*1a200*/  R2UR UR6, R14 ;  /* 0x000000000e0672ca */ /* 0x000fe200000e0000 */
[----:B------:R-:W-:Y:S01]  /*1a210*/  @P3 FMUL.FTZ R14, R11, 0.69314718246459960938 ;  /* 0x3f3172180b0e3820 */ /* 0x000fe20000410000 */
[----:B------:R-:W-:-:S03]  /*1a220*/  R2UR UR7, R15 ;  /* 0x000000000f0772ca */ /* 0x000fc600000e0000 */
[----:B------:R-:W-:Y:S01]  /*1a230*/  @P3 FFMA.FTZ R3, R14, R8, R9 ;  /* 0x000000080e033223 */ /* 0x000fe20000010009 */
[----:B------:R-:W-:Y:S02]  /*1a240*/  WARPGROUP.DEPBAR.LE gsb0, 0x0 ;  /* 0x00008000000079c5 */ /* 0x000fe40000010000 */
[----:B------:R-:W-:-:S07]  /*1a250*/  WARPGROUP.ARRIVE ;  /* 0x00000000000079c5 */ /* 0x000fce0000000000 */
[----:B------:R-:W-:Y:S01]  /*1a260*/  HGMMA.64x128x16.F32 R88, R156, gdesc[UR4].tnspB, R88, gsb0 ;  /* 0x41e000049c587df0 */ /* 0x000fe20008000858 */
[----:B------:R-:W-:Y:S02]  /*1a270*/  R2UR UR6, R6 ;  /* 0x00000000060672ca */ /* 0x000fe400000e0000 */
[----:B------:R-:W-:Y:S02]  /*1a280*/  R2UR UR7, R7 ;  /* 0x00000000070772ca */ /* 0x000fe400000e0000 */
[----:B------:R-:W0:Y:S02]  /*1a290*/  SHFL.BFLY PT, R7, R2, 0x1, 0x1f ;  /* 0x0c201f0002077f89 */ /* 0x000e2400000e0000 */
[----:B0-----:R-:W-:Y:S01]  /*1a2a0*/  FADD.FTZ R10, R2, R7 ;  /* 0x00000007020a7221 */ /* 0x001fe20000010000 */
[----:B------:R-:W-:-:S04]  /*1a2b0*/  IMAD.MOV.U32 R2, RZ, RZ, RZ ;  /* 0x000000ffff027224 */ /* 0x000fc800078e00ff */
[----:B------:R-:W-:Y:S02]  /*1a2c0*/  FSETP.NE.FTZ.AND P0, PT, R10, RZ, PT ;  /* 0x000000ff0a00720b */ /* 0x000fe40003f15000 */
[----:B------:R-:W-:Y:S11]  /*1a2d0*/  @P3 MUFU.RCP R2, R12 ;  /* 0x0000000c00023308 */ /* 0x000ff60000001000 */
[----:B------:R-:W0:Y:S01]  /*1a2e0*/  @P0 MUFU.LG2 R6, R10 ;  /* 0x0000000a00060308 */ /* 0x000e220000000c00 */
[----:B------:R-:W-:-:S07]  /*1a2f0*/  @P0 FMUL.FTZ R7, R11, 0.69314718246459960938 ;  /* 0x3f3172180b070820 */ /* 0x000fce0000410000 */
[----:B------:R-:W1:Y:S01]  /*1a300*/  @P0 MUFU.RCP R5, R10 ;  /* 0x0000000a00050308 */ /* 0x000e620000001000 */
[----:B0-----:R-:W-:-:S04]  /*1a310*/  @P0 FMUL.FTZ R6, R6, 0.69314718246459960938 ;  /* 0x3f31721806060820 */ /* 0x001fc80000410000 */
[----:B------:R-:W-:Y:S01]  /*1a320*/  @P0 FFMA.FTZ R20, R7, R0, R6 ;  /* 0x0000000007140223 */ /* 0x000fe20000010006 */
[----:B------:R-:W-:Y:S01]  /*1a330*/  PLOP3.LUT P0, PT, PT, PT, PT, 0x8, 0x0 ;  /* 0x000000000000781c */ /* 0x000fe20003f0e170 */
[----:B------:R-:W-:Y:S02]  /*1a340*/  WARPGROUP.DEPBAR.LE gsb0, 0x0 ;  /* 0x00008000000079c5 */ /* 0x000fe40000010000 */
[----:B------:R-:W-:-:S06]  /*1a350*/  WARPGROUP.ARRIVE ;  /* 0x00000000000079c5 */ /* 0x000fcc0000000000 */
[----:B------:R-:W-:Y:S03]  /*1a360*/  HGMMA.64x128x16.F32 R88, R152, gdesc[UR4].tnspB, R88, gsb0 ;  /* 0x41e0000498587df0 */ /* 0x000fe60008000858 */
        /* <DEDUP_REMOVED lines=66> */
.L_x_8467:
[----:B------:R-:W-:Y:S05]  /*1a790*/  WARPSYNC.ALL ;  /* 0x0000000000007948 */ /* 0x000fea0003800000 */
        /* <DEDUP_REMOVED lines=9> */
[----:B------:R-:W2:Y:S01]  /*1a830*/  S2R R5, SR_SWINHI ;  /* 0x0000000000057919 */ /* 0x000ea20000002f00 */
[----:B------:R-:W-:Y:S05]  /*1a840*/  WARPSYNC.ALL ;  /* 0x0000000000007948 */ /* 0x000fea0003800000 */
[----:B------:R-:W-:Y:S01]  /*1a850*/  BAR.SYNC.DEFER_BLOCKING 0x1, 0x100 ;  /* 0x0044000000007b1d */ /* 0x000fe20000010000 */
[----:B------:R-:W-:Y:S02]  /*1a860*/  F2FP.F16.F32.PACK_AB R6, R93, R6 ;  /* 0x000000065d06723e */ /* 0x000fe400000000ff */
        /* <DEDUP_REMOVED lines=8> */
[----:B------:R-:W-:Y:S02]  /*1a8f0*/  MOV R40, R2 ;  /* 0x0000000200287202 */ /* 0x000fe40000000f00 */
[----:B--2---:R-:W-:-:S03]  /*1a900*/  MOV R41, R5 ;  /* 0x0000000500297202 */ /* 0x004fc60000000f00 */
[----:B------:R-:W-:-:S03]  /*1a910*/  IMAD.WIDE R4, R224, 0x2, R40 ;  /* 0x00000002e0047825 */ /* 0x000fc600078e0228 */
[C---:B------:R-:W-:Y:S02]  /*1a920*/  IADD3 R49, P0, R4.reuse, 0x40, RZ ;  /* 0x0000004004317810 */ /* 0x040fe40007f1e0ff */
[C---:B------:R-:W-:Y:S02]  /*1a930*/  IADD3 R51, P1, R4.reuse, 0x60, RZ ;  /* 0x0000006004337810 */ /* 0x040fe40007f3e0ff */
[C---:B------:R-:W-:Y:S01]  /*1a940*/  LOP3.LUT R33, R4.reuse, 0x380, RZ, 0xc0, !PT ;  /* 0x0000038004217812 */ /* 0x040fe200078ec0ff */
[--C-:B------:R-:W-:Y:S01]  /*1a950*/  IMAD.X R11, RZ, RZ, R5.reuse, P0 ;  /* 0x000000ffff0b7224 */ /* 0x100fe200000e0605 */
[C---:B------:R-:W-:Y:S01]  /*1a960*/  IADD3 R47, P5, R4.reuse, 0x20, RZ ;  /* 0x00000020042f7810 */ /* 0x040fe20007fbe0ff */
[--C-:B------:R-:W-:Y:S01]  /*1a970*/  IMAD.X R13, RZ, RZ, R5.reuse, P1 ;  /* 0x000000ffff0d7224 */ /* 0x100fe200008e0605 */
[----:B------:R-:W-:Y:S02]  /*1a980*/  ISETP.NE.U32.AND P0, PT, RZ, UR4, PT ;  /* 0x00000004ff007c0c */ /* 0x000fe4000bf05070 */
[----:B------:R-:W-:Y:S01]  /*1a990*/  IADD3 R53, P2, R4, 0x4000, RZ ;  /* 0x0000400004357810 */ /* 0x000fe20007f5e0ff */
[----:B------:R-:W-:Y:S01]  /*1a9a0*/  IMAD.X R9, RZ, RZ, R5, P5 ;  /* 0x000000ffff097224 */ /* 0x000fe200028e0605 */
[----:B------:R-:W-:-:S02]  /*1a9b0*/  LOP3.LUT R12, R51, 0x380, RZ, 0xc0, !PT ;  /* 0x00000380330c7812 */ /* 0x000fc400078ec0ff */
[----:B------:R-:W-:Y:S01]  /*1a9c0*/  SHF.R.U64 R33, R33, 0x3, RZ ;  /* 0x0000000321217819 */ /* 0x000fe200000012ff */
[--C-:B------:R-:W-:Y:S01]  /*1a9d0*/  IMAD.X R15, RZ, RZ, R5.reuse, P2 ;  /* 0x000000ffff0f7224 */ /* 0x100fe200010e0605 */
[C---:B------:R-:W-:Y:S02]  /*1a9e0*/  IADD3 R55, P3, R4.reuse, 0x4020, RZ ;  /* 0x0000402004377810 */ /* 0x040fe40007f7e0ff */
[C---:B------:R-:W-:Y:S02]  /*1a9f0*/  IADD3 R57, P4, R4.reuse, 0x4040, RZ ;  /* 0x0000404004397810 */ /* 0x040fe40007f9e0ff */
[----:B------:R-:W-:Y:S01]  /*1aa00*/  LOP3.LUT R8, R47, 0x380, RZ, 0xc0, !PT ;  /* 0x000003802f087812 */ /* 0x000fe200078ec0ff */
[--C-:B------:R-:W-:Y:S01]  /*1aa10*/  IMAD.X R25, RZ, RZ, R5.reuse, P3 ;  /* 0x000000ffff197224 */ /* 0x100fe200018e0605 */
[----:B------:R-:W-:Y:S01]  /*1aa20*/  LOP3.LUT R10, R49, 0x380, RZ, 0xc0, !PT ;  /* 0x00000380310a7812 */ /* 0x000fe200078ec0ff */
[----:B------:R-:W-:Y:S01]  /*1aa30*/  IMAD.X R27, RZ, RZ, R5, P4 ;  /* 0x000000ffff1b7224 */ /* 0x000fe200020e0605 */
[----:B------:R-:W-:-:S02]  /*1aa40*/  IADD3 R59, P5, R4, 0x4060, RZ ;  /* 0x00004060043b7810 */ /* 0x000fc40007fbe0ff */
[----:B------:R-:W-:Y:S01]  /*1aa50*/  ISETP.NE.AND.EX P0, PT, RZ, UR5, PT, P0 ;  /* 0x00000005ff007c0c */ /* 0x000fe2000bf05300 */
[----:B------:R-:W-:Y:S01]  /*1aa60*/  ULDC.64 UR4, c[0x0][0xc08] ;  /* 0x0003020000047ab9 */ /* 0x000fe20000000a00 */
[----:B------:R-:W-:Y:S02]  /*1aa70*/  SHF.R.U64 R12, R12, 0x3, RZ ;  /* 0x000000030c0c7819 */ /* 0x000fe400000012ff */
[----:B------:R-:W-:Y:S01]  /*1aa80*/  LOP3.LUT R4, R33, R4, RZ, 0x3c, !PT ;  /* 0x0000000421047212 */ /* 0x000fe200078e3cff */
[----:B------:R-:W-:Y:S01]  /*1aa90*/  IMAD.X R33, RZ, RZ, R5, P5 ;  /* 0x000000ffff217224 */ /* 0x000fe200028e0605 */
[----:B------:R-:W-:Y:S02]  /*1aaa0*/  LOP3.LUT R14, R53, 0x380, RZ, 0xc0, !PT ;  /* 0x00000380350e7812 */ /* 0x000fe400078ec0ff */
[----:B------:R-:W-:Y:S02]  /*1aab0*/  SHF.R.U64 R8, R8, 0x3, RZ ;  /* 0x0000000308087819 */ /* 0x000fe400000012ff */
[----:B------:R-:W-:-:S02]  /*1aac0*/  SHF.R.U64 R10, R10, 0x3, RZ ;  /* 0x000000030a0a7819 */ /* 0x000fc400000012ff */
[----:B------:R-:W-:Y:S02]  /*1aad0*/  LOP3.LUT R24, R55, 0x380, RZ, 0xc0, !PT ;  /* 0x0000038037187812 */ /* 0x000fe400078ec0ff */
[----:B------:R-:W-:Y:S02]  /*1aae0*/  LOP3.LUT R26, R57, 0x380, RZ, 0xc0, !PT ;  /* 0x00000380391a7812 */ /* 0x000fe400078ec0ff */
[----:B------:R-:W-:Y:S02]  /*1aaf0*/  ISETP.NE.U32.AND P2, PT, RZ, UR4, PT ;  /* 0x00000004ff007c0c */ /* 0x000fe4000bf45070 */
[----:B-1----:R-:W-:Y:S02]  /*1ab00*/  LOP3.LUT R28, R59, 0x380, RZ, 0xc0, !PT ;  /* 0x000003803b1c7812 */ /* 0x002fe400078ec0ff */
[----:B------:R-:W-:Y:S02]  /*1ab10*/  LOP3.LUT R12, R12, R51, RZ, 0x3c, !PT ;  /* 0x000000330c0c7212 */ /* 0x000fe400078e3cff */
[----:B------:R-:W-:-:S02]  /*1ab20*/  SHF.R.U64 R14, R14, 0x3, RZ ;  /* 0x000000030e0e7819 */ /* 0x000fc400000012ff */
[----:B------:R-:W-:Y:S02]  /*1ab30*/  MOV R51, R4 ;  /* 0x0000000400337202 */ /* 0x000fe40000000f00 */
[----:B------:R-:W-:Y:S02]  /*1ab40*/  LOP3.LUT R8, R8, R47, RZ, 0x3c, !PT ;  /* 0x0000002f08087212 */ /* 0x000fe400078e3cff */
[----:B------:R-:W-:Y:S02]  /*1ab50*/  LOP3.LUT R10, R10, R49, RZ, 0x3c, !PT ;  /* 0x000000310a0a7212 */ /* 0x000fe400078e3cff */
[----:B------:R-:W-:Y:S02]  /*1ab60*/  SHF.R.U64 R24, R24, 0x3, RZ ;  /* 0x0000000318187819 */ /* 0x000fe400000012ff */
[----:B------:R-:W-:Y:S02]  /*1ab70*/  SHF.R.U64 R26, R26, 0x3, RZ ;  /* 0x000000031a1a7819 */ /* 0x000fe400000012ff */
[----:B------:R-:W-:-:S02]  /*1ab80*/  F2FP.F16.F32.PACK_AB R4, R89, R88 ;  /* 0x000000585904723e */ /* 0x000fc400000000ff */
[----:B------:R-:W-:Y:S02]  /*1ab90*/  F2FP.F16.F32.PACK_AB R5, R91, R90 ;  /* 0x0000005a5b05723e */ /* 0x000fe400000000ff */
[----:B------:R-:W-:Y:S02]  /*1aba0*/  ISETP.NE.AND.EX P2, PT, RZ, UR5, PT, P2 ;  /* 0x00000005ff007c0c */ /* 0x000fe4000bf45320 */
[----:B------:R-:W-:Y:S01]  /*1abb0*/  SHF.R.U64 R28, R28, 0x3, RZ ;  /* 0x000000031c1c7819 */ /* 0x000fe200000012ff */
[----:B------:R1:W-:Y:S01]  /*1abc0*/  STSM.16.M88.4 [R51], R4 ;  /* 0x0000000433007844 */ /* 0x0003e20000000200 */
[----:B------:R-:W-:Y:S02]  /*1abd0*/  LOP3.LUT R14, R14, R53, RZ, 0x3c, !PT ;  /* 0x000000350e0e7212 */ /* 0x000fe400078e3cff */
[----:B------:R-:W-:Y:S02]  /*1abe0*/  LOP3.LUT R24, R24, R55, RZ, 0x3c, !PT ;  /* 0x0000003718187212 */ /* 0x000fe400078e3cff */
[----:B------:R-:W-:Y:S01]  /*1abf0*/  LOP3.LUT R26, R26, R57, RZ, 0x3c, !PT ;  /* 0x000000391a1a7212 */ /* 0x000fe200078e3cff */
[----:B------:R-:W-:Y:S01]  /*1ac00*/  ULDC UR4, c[0x0][0xa88] ;  /* 0x0002a20000047ab9 */ /* 0x000fe20000000800 */
[----:B------:R-:W-:Y:S01]  /*1ac10*/  MOV R50, R8 ;  /* 0x0000000800327202 */ /* 0x000fe20000000f00 */
[----:B------:R-:W2:Y:S01]  /*1ac20*/  LDC R55, c[0x0][0xbe8] ;  /* 0x0002fa00ff377b82 */ /* 0x000ea20000000800 */
[----:B------:R-:W-:-:S02]  /*1ac30*/  MOV R49, R10 ;  /* 0x0000000a00317202 */ /* 0x000fc40000000f00 */
[----:B------:R-:W-:Y:S02]  /*1ac40*/  LOP3.LUT R32, R28, R59, RZ, 0x3c, !PT ;  /* 0x0000003b1c207212 */ /* 0x000fe400078e3cff */
[----:B------:R-:W-:Y:S02]  /*1ac50*/  F2FP.F16.F32.PACK_AB R8, R97, R96 ;  /* 0x000000606108723e */ /* 0x000fe400000000ff */
        /* <DEDUP_REMOVED lines=12> */
[----:B------:R-:W-:Y:S02]  /*1ad20*/  MOV R44, R26 ;  /* 0x0000001a002c7202 */ /* 0x000fe40000000f00 */
[----:B------:R-:W-:Y:S02]  /*1ad30*/  F2FP.F16.F32.PACK_AB R12, R113, R112 ;  /* 0x00000070710c723e */ /* 0x000fe400000000ff */
[----:B------:R-:W-:Y:S01]  /*1ad40*/  F2FP.F16.F32.PACK_AB R13, R42, R43 ;  /* 0x0000002b2a0d723e */ /* 0x000fe200000000ff */
[----:B-1----:R-:W1:Y:S01]  /*1ad50*/  @P2 LDC.64 R8, c[0x0][0xc08] ;  /* 0x00030200ff082b82 */ /* 0x002e620000000a00 */
[----:B------:R-:W-:Y:S02]  /*1ad60*/  F2FP.F16.F32.PACK_AB R14, R117, R116 ;  /* 0x00000074750e723e */ /* 0x000fe400000000ff */
[----:B------:R-:W-:Y:S02]  /*1ad70*/  F2FP.F16.F32.PACK_AB R15, R119, R118 ;  /* 0x00000076770f723e */ /* 0x000fe400000000ff */
[----:B------:R-:W-:-:S02]  /*1ad80*/  MOV R28, R32 ;  /* 0x00000020001c7202 */ /* 0x000fc40000000f00 */
[----:B------:R-:W-:Y:S01]  /*1ad90*/  F2FP.F16.F32.PACK_AB R24, R121, R120 ;  /* 0x000000787918723e */ /* 0x000fe200000000ff */
[----:B------:R-:W4:Y:S01]  /*1ada0*/  LDC.64 R42, c[0x0][0xc00] ;  /* 0x00030000ff2a7b82 */ /* 0x000f220000000a00 */
[----:B------:R-:W-:Y:S01]  /*1adb0*/  F2FP.F16.F32.PACK_AB R25, R123, R122 ;  /* 0x0000007a7b19723e */ /* 0x000fe200000000ff */
[----:B------:R0:W-:Y:S01]  /*1adc0*/  STSM.16.M88.4 [R48], R12 ;  /* 0x0000000c30007844 */ /* 0x0001e20000000200 */
[----:B------:R-:W-:Y:S02]  /*1add0*/  F2FP.F16.F32.PACK_AB R26, R125, R124 ;  /* 0x0000007c7d1a723e */ /* 0x000fe400000000ff */
[----:B------:R-:W-:Y:S02]  /*1ade0*/  F2FP.F16.F32.PACK_AB R27, R0, R45 ;  /* 0x0000002d001b723e */ /* 0x000fe400000000ff */
[----:B------:R-:W-:Y:S02]  /*1adf0*/  F2FP.F16.F32.PACK_AB R32, R21, R128 ;  /* 0x000000801520723e */ /* 0x000fe400000000ff */
[----:B------:R-:W-:Y:S01]  /*1ae00*/  F2FP.F16.F32.PACK_AB R33, R131, R130 ;  /* 0x000000828321723e */ /* 0x000fe200000000ff */
[----:B------:R-:W-:Y:S01]  /*1ae10*/  STSM.16.M88.4 [R47], R24 ;  /* 0x000000182f007844 */ /* 0x000fe20000000200 */
[----:B---3--:R-:W-:-:S02]  /*1ae20*/  F2FP.F16.F32.PACK_AB R4, R145, R144 ;  /* 0x000000909104723e */ /* 0x008fc400000000ff */
[----:B------:R-:W-:Y:S01]  /*1ae30*/  F2FP.F16.F32.PACK_AB R5, R147, R146 ;  /* 0x000000929305723e */ /* 0x000fe200000000ff */
[----:B------:R-:W-:Y:S01]  /*1ae40*/  STSM.16.M88.4 [R46], R32 ;  /* 0x000000202e007844 */ /* 0x000fe20000000200 */
[----:B------:R-:W-:Y:S02]  /*1ae50*/  F2FP.F16.F32.PACK_AB R6, R149, R148 ;  /* 0x000000949506723e */ /* 0x000fe400000000ff */
[----:B------:R-:W-:Y:S01]  /*1ae60*/  F2FP.F16.F32.PACK_AB R7, R151, R150 ;  /* 0x000000969707723e */ /* 0x000fe200000000ff */
[----:B------:R-:W-:Y:S01]  /*1ae70*/  STSM.16.M88.4 [R44], R36 ;  /* 0x000000242c007844 */ /* 0x000fe20000000200 */
[----:B0-----:R-:W-:-:S03]  /*1ae80*/  IMAD.MOV.U32 R48, RZ, RZ, RZ ;  /* 0x000000ffff307224 */ /* 0x001fc600078e00ff */
[----:B------:R1:W-:Y:S01]  /*1ae90*/  STSM.16.M88.4 [R28], R4 ;  /* 0x000000041c007844 */ /* 0x0003e20000000200 */
[----:B------:R-:W-:Y:S02]  /*1aea0*/  IMAD.U32 R0, RZ, RZ, UR4 ;  /* 0x00000004ff007e24 */ /* 0x000fe4000f8e00ff */
[C---:B----4-:R-:W-:Y:S01]  /*1aeb0*/  IMAD.WIDE R42, R209.reuse, 0x4, R42 ;  /* 0x00000004d12a7825 */ /* 0x050fe200078e022a */
[----:B------:R-:W-:Y:S03]  /*1aec0*/  BAR.SYNC.DEFER_BLOCKING 0x1, 0x100 ;  /* 0x0044000000007b1d */ /* 0x000fe60000010000 */
[----:B-1----:R-:W-:-:S03]  /*1aed0*/  @P2 IMAD.WIDE R4, R209, 0x4, R8 ;  /* 0x00000004d1042825 */ /* 0x002fc600078e0208 */
[----:B------:R0:W5:Y:S01]  /*1aee0*/  @P0 LDG.E R48, desc[UR38][R42.64] ;  /* 0x000000262a300981 */ /* 0x000162000c1e1900 */
[----:B--2---:R-:W-:Y:S01]  /*1aef0*/  ISETP.NE.AND P1, PT, R55, 0x1, PT ;  /* 0x000000013700780c */ /* 0x004fe20003f25270 */
[----:B------:R-:W-:Y:S02]  /*1af00*/  IMAD.IADD R13, R195, 0x1, R193 ;  /* 0x00000001c30d7824 */ /* 0x000fe400078e02c1 */
[----:B------:R0:W5:Y:S10]  /*1af10*/  @P2 LDG.E R0, desc[UR38][R4.64] ;  /* 0x0000002604002981 */ /* 0x000174000c1e1900 */
[----:B------:R-:W1:Y:S08]  /*1af20*/  @P1 LDC R10, c[0x0][0xbec] ;  /* 0x0002fb00ff0a1b82 */ /* 0x000e700000000800 */
[----:B------:R-:W2:Y:S01]  /*1af30*/  @P1 LDC R11, c[0x0][0xbf0] ;  /* 0x0002fc00ff0b1b82 */ /* 0x000ea20000000800 */
[----:B0-----:R-:W-:Y:S05]  /*1af40*/  @P2 BRA `(.L_x_8596) ;  /* 0x0000000000102947 */ /* 0x001fea0003800000 */
[----:B------:R-:W-:Y:S05]  /*1af50*/  @!P0 BRA `(.L_x_8596) ;  /* 0x00000000000c8947 */ /* 0x000fea0003800000 */
[----:B------:R-:W3:Y:S04]  /*1af60*/  LDG.E R5, desc[UR38][R42.64] ;  /* 0x000000262a057981 */ /* 0x000ee8000c1e1900 */
[----:B-----5:R-:W3:Y:S02]  /*1af70*/  LDG.E R0, desc[UR38][R42.64+0x4] ;  /* 0x000004262a007981 */ /* 0x020ee4000c1e1900 */
[----:B---3--:R-:W-:-:S07]  /*1af80*/  IMAD.IADD R0, R0, 0x1, -R5 ;  /* 0x0000000100007824 */ /* 0x008fce00078e0a05 */
.L_x_8596:
[----:B------:R-:W-:Y:S01]  /*1af90*/  SHF.R.S32.HI R54, RZ, 0x1f, R208 ;  /* 0x0000001fff367819 */ /* 0x000fe200000114d0 */
[----:B-1----:R-:W-:Y:S01]  /*1afa0*/  @P1 IMAD.HI.U32 R4, R13, R10, RZ ;  /* 0x0000000a0d041227 */ /* 0x002fe200078e00ff */
[----:B------:R-:W-:Y:S01]  /*1afb0*/  ULDC.64 UR4, c[0x0][0xb90] ;  /* 0x0002e40000047ab9 */ /* 0x000fe20000000a00 */
[----:B-----5:R-:W-:Y:S02]  /*1afc0*/  SHF.R.S32.HI R49, RZ, 0x1f, R48 ;  /* 0x0000001fff317819 */ /* 0x020fe40000011430 */
[----:B------:R-:W-:Y:S01]  /*1afd0*/  IMAD R9, R54, UR4, RZ ;  /* 0x0000000436097c24 */ /* 0x000fe2000f8e02ff */
[----:B------:R-:W-:Y:S01]  /*1afe0*/  SHF.R.S32.HI R6, RZ, 0x1f, R209 ;  /* 0x0000001fff067819 */ /* 0x000fe200000114d1 */
[----:B------:R-:W-:Y:S01]  /*1aff0*/  IMAD.MOV.U32 R7, RZ, RZ, R13 ;  /* 0x000000ffff077224 */ /* 0x000fe200078e000d */
[----:B--2---:R-:W-:Y:S01]  /*1b000*/  @P1 SHF.R.U32.HI R7, RZ, R11, R4 ;  /* 0x0000000bff071219 */ /* 0x004fe20000011604 */
[----:B------:R-:W-:Y:S01]  /*1b010*/  IMAD.WIDE.U32 R4, R208, UR4, R48 ;  /* 0x00000004d0047c25 */ /* 0x000fe2000f8e0030 */
[----:B------:R-:W-:-:S02]  /*1b020*/  SEL R28, R6, RZ, !P0 ;  /* 0x000000ff061c7207 */ /* 0x000fc40004000000 */
[----:B------:R-:W-:Y:S01]  /*1b030*/  SEL R57, R209, RZ, !P0 ;  /* 0x000000ffd1397207 */ /* 0x000fe20004000000 */
[----:B------:R-:W-:Y:S01]  /*1b040*/  IMAD R9, R208, UR5, R9 ;  /* 0x00000005d0097c24 */ /* 0x000fe2000f8e0209 */
[----:B------:R-:W-:Y:S01]  /*1b050*/  ULDC.64 UR4, c[0x0][0xb98] ;  /* 0x0002e60000047ab9 */ /* 0x000fe20000000a00 */
[----:B------:R-:W-:Y:S02]  /*1b060*/  IMAD.MOV R8, RZ, RZ, -R7 ;  /* 0x000000ffff087224 */ /* 0x000fe400078e0a07 */
[----:B------:R-:W-:Y:S01]  /*1b070*/  IMAD.IADD R11, R16, 0x1, R225 ;  /* 0x00000001100b7824 */ /* 0x000fe200078e02e1 */
[----:B------:R-:W-:Y:S01]  /*1b080*/  IADD3 R5, R5, R9, RZ ;  /* 0x0000000905057210 */ /* 0x000fe20007ffe0ff */
[----:B------:R-:W-:Y:S02]  /*1b090*/  IMAD R9, R55, R8, R13 ;  /* 0x0000000837097224 */ /* 0x000fe400078e020d */
[----:B------:R-:W-:Y:S02]  /*1b0a0*/  IMAD R6, R28, UR4, RZ ;  /* 0x000000041c067c24 */ /* 0x000fe4000f8e02ff */
[----:B------:R-:W-:-:S04]  /*1b0b0*/  IMAD.WIDE.U32 R4, R57, UR4, R4 ;  /* 0x0000000439047c25 */ /* 0x000fc8000f8e0004 */
[----:B------:R-:W-:Y:S01]  /*1b0c0*/  IMAD.WIDE R40, R11, 0x2, R40 ;  /* 0x000000020b287825 */ /* 0x000fe200078e0228 */
[----:B------:R-:W-:Y:S02]  /*1b0d0*/  SHF.R.S32.HI R11, RZ, 0x1f, R7 ;  /* 0x0000001fff0b7819 */ /* 0x000fe40000011407 */
[----:B------:R-:W-:Y:S01]  /*1b0e0*/  IADD3 R4, P2, R7, R4, RZ ;  /* 0x0000000407047210 */ /* 0x000fe20007f5e0ff */
[----:B------:R-:W-:Y:S01]  /*1b0f0*/  IMAD R8, R57, UR5, R6 ;  /* 0x0000000539087c24 */ /* 0x000fe2000f8e0206 */
[----:B------:R-:W-:Y:S01]  /*1b100*/  SHF.R.S32.HI R6, RZ, 0x1f, R9 ;  /* 0x0000001fff067819 */ /* 0x000fe20000011409 */
[----:B------:R-:W-:Y:S01]  /*1b110*/  ULDC.64 UR4, c[0x0][0xb88] ;  /* 0x0002e20000047ab9 */ /* 0x000fe20000000a00 */
[----:B------:R-:W-:Y:S01]  /*1b120*/  IADD3 R7, P0, R40, 0x1000, RZ ;  /* 0x0000100028077810 */ /* 0x000fe20007f1e0ff */
[----:B------:R-:W-:Y:S01]  /*1b130*/  IMAD.IADD R10, R223, 0x1, R193 ;  /* 0x00000001df0a7824 */ /* 0x000fe200078e02c1 */
[----:B------:R-:W-:Y:S01]  /*1b140*/  IADD3.X R5, R11, R5, R8, P2, !PT ;  /* 0x000000050b057210 */ /* 0x000fe200017fe408 */
[----:B------:R-:W-:Y:S01]  /*1b150*/  IMAD R6, R6, UR4, RZ ;  /* 0x0000000406067c24 */ /* 0x000fe2000f8e02ff */
[----:B------:R-:W-:Y:S01]  /*1b160*/  IADD3 R33, P3, R40, 0x4000, RZ ;  /* 0x0000400028217810 */ /* 0x000fe20007f7e0ff */
[----:B------:R-:W-:Y:S01]  /*1b170*/  IMAD R59, R0, R55, RZ ;  /* 0x00000037003b7224 */ /* 0x000fe200078e02ff */
[----:B------:R-:W-:Y:S01]  /*1b180*/  LOP3.LUT R8, R7, 0x380, RZ, 0xc0, !PT ;  /* 0x0000038007087812 */ /* 0x000fe200078ec0ff */
[----:B------:R-:W-:Y:S01]  /*1b190*/  IMAD R11, R9, UR5, R6 ;  /* 0x00000005090b7c24 */ /* 0x000fe2000f8e0206 */
[----:B------:R-:W-:Y:S01]  /*1b1a0*/  LOP3.LUT R32, R33, 0x380, RZ, 0xc0, !PT ;  /* 0x0000038021207812 */ /* 0x000fe200078ec0ff */
[----:B------:R-:W-:Y:S01]  /*1b1b0*/  IMAD.WIDE.U32 R4, R9, UR4, R4 ;  /* 0x0000000409047c25 */ /* 0x000fe2000f8e0004 */
[----:B------:R-:W-:Y:S01]  /*1b1c0*/  ULDC.64 UR4, c[0x0][0xb50] ;  /* 0x0002d40000047ab9 */ /* 0x000fe20000000a00 */
[----:B------:R-:W-:-:S02]  /*1b1d0*/  SHF.R.U64 R8, R8, 0x3, RZ ;  /* 0x0000000308087819 */ /* 0x000fc400000012ff */
[----:B------:R-:W-:Y:S01]  /*1b1e0*/  IMAD.IADD R5, R5, 0x1, R11 ;  /* 0x0000000105057824 */ /* 0x000fe200078e020b */
[----:B------:R-:W-:Y:S01]  /*1b1f0*/  LEA R6, P2, R4, UR4, 0x2 ;  /* 0x0000000404067c11 */ /* 0x000fe2000f8410ff */
[----:B------:R-:W-:Y:S01]  /*1b200*/  IMAD.X R9, RZ, RZ, R41, P0 ;  /* 0x000000ffff097224 */ /* 0x000fe200000e0629 */
[----:B------:R-:W-:Y:S01]  /*1b210*/  LOP3.LUT P0, RZ, R218, 0x3, RZ, 0xc0, !PT ;  /* 0x00000003daff7812 */ /* 0x000fe2000780c0ff */
[----:B------:R-:W-:Y:S01]  /*1b220*/  VIADD R0, R10, 0x8 ;  /* 0x000000080a007836 */ /* 0x000fe20000000000 */
[----:B------:R-:W-:Y:S01]  /*1b230*/  LEA.HI.X R4, R4, UR5, R5, 0x2, P2 ;  /* 0x0000000504047c11 */ /* 0x000fe200090f1405 */
[----:B------:R-:W-:Y:S01]  /*1b240*/  SHFL.IDX PT, R50, R6, RZ, 0x1c1f ;  /* 0x001c1fff06327589 */ /* 0x000fe200000e0000 */
[----:B------:R-:W-:Y:S01]  /*1b250*/  IADD3 R25, P2, R40, 0x3000, RZ ;  /* 0x0000300028197810 */ /* 0x000fe20007f5e0ff */
[----:B------:R-:W-:Y:S01]  /*1b260*/  ULDC.64 UR4, c[0x0][0xaa0] ;  /* 0x0002a80000047ab9 */ /* 0x000fe20000000a00 */
[----:B------:R-:W-:Y:S01]  /*1b270*/  SHF.R.U64 R32, R32, 0x3, RZ ;  /* 0x0000000320207819 */ /* 0x000fe200000012ff */
[----:B------:R-:W0:Y:S01]  /*1b280*/  SHFL.IDX PT, R51, R4, RZ, 0x1c1f ;  /* 0x001c1fff04337589 */ /* 0x000e2200000e0000 */
[----:B------:R-:W-:-:S02]  /*1b290*/  LOP3.LUT R24, R25, 0x380, RZ, 0xc0, !PT ;  /* 0x0000038019187812 */ /* 0x000fc400078ec0ff */
[----:B------:R-:W-:Y:S01]  /*1b2a0*/  LOP3.LUT R32, R32, R33, RZ, 0x3c, !PT ;  /* 0x0000002120207212 */ /* 0x000fe200078e3cff */
[----:B------:R-:W-:Y:S01]  /*1b2b0*/  SHFL.IDX PT, R52, R6, 0x1, 0x1c1f ;  /* 0x003c1f0006347f89 */ /* 0x000fe200000e0000 */
[----:B------:R-:W-:Y:S01]  /*1b2c0*/  SHF.R.U64 R24, R24, 0x3, RZ ;  /* 0x0000000318187819 */ /* 0x000fe200000012ff */
[--C-:B------:R-:W-:Y:S01]  /*1b2d0*/  IMAD.X R33, RZ, RZ, R41.reuse, P3 ;  /* 0x000000ffff217224 */ /* 0x100fe200018e0629 */
[----:B------:R-:W-:Y:S01]  /*1b2e0*/  LOP3.LUT R8, R8, R7, RZ, 0x3c, !PT ;  /* 0x0000000708087212 */ /* 0x000fe200078e3cff */
[----:B------:R-:W1:Y:S01]  /*1b2f0*/  SHFL.IDX PT, R53, R4, 0x1, 0x1c1f ;  /* 0x003c1f0004357f89 */ /* 0x000e6200000e0000 */
[----:B------:R-:W-:Y:S01]  /*1b300*/  LOP3.LUT R24, R24, R25, RZ, 0x3c, !PT ;  /* 0x0000001918187212 */ /* 0x000fe200078e3cff */
[----:B------:R-:W-:Y:S01]  /*1b310*/  IMAD.X R25, RZ, RZ, R41, P2 ;  /* 0x000000ffff197224 */ /* 0x000fe200010e0629 */
[-C--:B------:R-:W-:Y:S02]  /*1b320*/  ISETP.GE.OR P2, PT, R10, R59.reuse, P0 ;  /* 0x0000003b0a00720c */ /* 0x080fe40000746670 */
[----:B------:R-:W-:-:S02]  /*1b330*/  ISETP.GE.OR P0, PT, R0, R59, P0 ;  /* 0x0000003b0000720c */ /* 0x000fc40000706670 */
[C---:B------:R-:W-:Y:S02]  /*1b340*/  IADD3 R7, P3, R40.reuse, 0x7000, RZ ;  /* 0x0000700028077810 */ /* 0x040fe40007f7e0ff */
[----:B------:R-:W-:Y:S02]  /*1b350*/  IADD3 R13, P4, R40, 0x2000, RZ ;  /* 0x00002000280d7810 */ /* 0x000fe40007f9e0ff */
[----:B------:R-:W-:Y:S01]  /*1b360*/  LOP3.LUT R0, R7, 0x380, RZ, 0xc0, !PT ;  /* 0x0000038007007812 */ /* 0x000fe200078ec0ff */
[----:B------:R-:W-:Y:S01]  /*1b370*/  IMAD.X R45, RZ, RZ, R41, P3 ;  /* 0x000000ffff2d7224 */ /* 0x000fe200018e0629 */
[----:B------:R-:W-:Y:S02]  /*1b380*/  LOP3.LUT R12, R13, 0x380, RZ, 0xc0, !PT ;  /* 0x000003800d0c7812 */ /* 0x000fe400078ec0ff */
[----:B------:R-:W-:Y:S01]  /*1b390*/  SHF.R.U64 R0, R0, 0x3, RZ ;  /* 0x0000000300007819 */ /* 0x000fe200000012ff */
[----:B0-----:R0:W-:Y:S01]  /*1b3a0*/  @!P2 ST.E desc[UR38][R50.64], R20 ;  /* 0x000000143200a985 */ /* 0x0011e2000c101926 */
[----:B------:R-:W-:-:S02]  /*1b3b0*/  SHF.R.U64 R12, R12, 0x3, RZ ;  /* 0x000000030c0c7819 */ /* 0x000fc400000012ff */
[----:B------:R-:W-:Y:S02]  /*1b3c0*/  LOP3.LUT R44, R0, R7, RZ, 0x3c, !PT ;  /* 0x00000007002c7212 */ /* 0x000fe400078e3cff */
[C---:B------:R-:W-:Y:S02]  /*1b3d0*/  IADD3 R37, P5, R40.reuse, 0x5000, RZ ;  /* 0x0000500028257810 */ /* 0x040fe40007fbe0ff */
[----:B------:R-:W-:Y:S01]  /*1b3e0*/  LOP3.LUT R5, R40, 0x380, RZ, 0xc0, !PT ;  /* 0x0000038028057812 */ /* 0x000fe200078ec0ff */
[----:B-1----:R1:W-:Y:S01]  /*1b3f0*/  @!P0 ST.E desc[UR38][R52.64], R3 ;  /* 0x0000000334008985 */ /* 0x0023e2000c101926 */
[----:B0-----:R-:W0:Y:S01]  /*1b400*/  @P1 LDC R51, c[0x0][0xbec] ;  /* 0x0002fb00ff331b82 */ /* 0x001e220000000800 */
[----:B------:R-:W-:Y:S01]  /*1b410*/  IMAD.WIDE.U32 R20, R48, UR4, RZ ;  /* 0x0000000430147c25 */ /* 0x000fe2000f8e00ff */
[----:B------:R-:W-:Y:S01]  /*1b420*/  LOP3.LUT R12, R12, R13, RZ, 0x3c, !PT ;  /* 0x0000000d0c0c7212 */ /* 0x000fe200078e3cff */
[----:B------:R-:W5:Y:S01]  /*1b430*/  LD.E.128 R8, desc[UR38][R8.64] ;  /* 0x0000002608087980 */ /* 0x000f62000c101d00 */
[----:B------:R-:W-:Y:S01]  /*1b440*/  LOP3.LUT R36, R37, 0x380, RZ, 0xc0, !PT ;  /* 0x0000038025247812 */ /* 0x000fe200078ec0ff */
[----:B------:R-:W-:Y:S01]  /*1b450*/  IMAD R0, R207, 0x20, R23 ;  /* 0x00000020cf007824 */ /* 0x000fe200078e0217 */
[----:B------:R-:W-:Y:S01]  /*1b460*/  SHF.R.U64 R5, R5, 0x3, RZ ;  /* 0x0000000305057819 */ /* 0x000fe200000012ff */
[----:B------:R-:W-:Y:S01]  /*1b470*/  IMAD.X R13, RZ, RZ, R41, P4 ;  /* 0x000000ffff0d7224 */ /* 0x000fe200020e0629 */
[----:B------:R-:W-:Y:S01]  /*1b480*/  IADD3 R43, P4, R40, 0x6000, RZ ;  /* 0x00006000282b7810 */ /* 0x000fe20007f9e0ff */
[----:B-1----:R-:W-:Y:S01]  /*1b490*/  IMAD R3, R49, UR4, RZ ;  /* 0x0000000431037c24 */ /* 0x002fe2000f8e02ff */
[----:B------:R-:W-:Y:S01]  /*1b4a0*/  SHF.R.U64 R36, R36, 0x3, RZ ;  /* 0x0000000324247819 */ /* 0x000fe200000012ff */
[----:B------:R-:W1:Y:S01]  /*1b4b0*/  @P1 LDC R49, c[0x0][0xbf0] ;  /* 0x0002fc00ff311b82 */ /* 0x000e620000000800 */
[----:B------:R-:W-:Y:S01]  /*1b4c0*/  LOP3.LUT R42, R43, 0x380, RZ, 0xc0, !PT ;  /* 0x000003802b2a7812 */ /* 0x000fe200078ec0ff */
[----:B------:R-:W-:Y:S01]  /*1b4d0*/  IMAD R3, R48, UR5, R3 ;  /* 0x0000000530037c24 */ /* 0x000fe2000f8e0203 */
[----:B------:R-:W-:Y:S01]  /*1b4e0*/  ULDC.64 UR4, c[0x0][0xae8] ;  /* 0x0002ba0000047ab9 */ /* 0x000fe20000000a00 */
[----:B------:R-:W-:Y:S01]  /*1b4f0*/  IMAD.IADD R48, R193, 0x1, R0 ;  /* 0x00000001c1307824 */ /* 0x000fe200078e0200 */
[----:B------:R-:W-:Y:S01]  /*1b500*/  SHF.R.U64 R42, R42, 0x3, RZ ;  /* 0x000000032a2a7819 */ /* 0x000fe200000012ff */
[----:B------:R-:W-:Y:S01]  /*1b510*/  IMAD.IADD R21, R21, 0x1, R3 ;  /* 0x0000000115157824 */ /* 0x000fe200078e0203 */
[----:B------:R-:W-:Y:S01]  /*1b520*/  LOP3.LUT R36, R36, R37, RZ, 0x3c, !PT ;  /* 0x0000002524247212 */ /* 0x000fe200078e3cff */
[----:B------:R-:W-:Y:S01]  /*1b530*/  IMAD R3, R54, UR4, RZ ;  /* 0x0000000436037c24 */ /* 0x000fe2000f8e02ff */
[----:B------:R-:W-:Y:S01]  /*1b540*/  LOP3.LUT R42, R42, R43, RZ, 0x3c, !PT ;  /* 0x0000002b2a2a7212 */ /* 0x000fe200078e3cff */
[C---:B------:R-:W-:Y:S01]  /*1b550*/  IMAD.WIDE.U32 R20, R208.reuse, UR4, R20 ;  /* 0x00000004d0147c25 */ /* 0x040fe2000f8e0014 */
[----:B------:R-:W-:Y:S01]  /*1b560*/  LOP3.LUT R4, R5, R40, RZ, 0x3c, !PT ;  /* 0x0000002805047212 */ /* 0x000fe200078e3cff */
[----:B------:R-:W5:Y:S02]  /*1b570*/  LD.E.128 R12, desc[UR38][R12.64] ;  /* 0x000000260c0c7980 */ /* 0x000f64000c101d00 */
[----:B------:R-:W-:Y:S01]  /*1b580*/  IMAD R3, R208, UR5, R3 ;  /* 0x00000005d0037c24 */ /* 0x000fe2000f8e0203 */
[----:B------:R-:W-:Y:S01]  /*1b590*/  ULDC.64 UR4, c[0x0][0xaf0] ;  /* 0x0002bc0000047ab9 */ /* 0x000fe20000000a00 */
[----:B0-----:R-:W-:Y:S01]  /*1b5a0*/  @P1 IMAD.HI.U32 R0, R48, R51, RZ ;  /* 0x0000003330001227 */ /* 0x001fe200078e00ff */
[----:B------:R-:W5:Y:S03]  /*1b5b0*/  LD.E.128 R24, desc[UR38][R24.64] ;  /* 0x0000002618187980 */ /* 0x000f66000c101d00 */
[----:B------:R-:W-:Y:S01]  /*1b5c0*/  IMAD.IADD R21, R21, 0x1, R3 ;  /* 0x0000000115157824 */ /* 0x000fe200078e0203 */
[----:B------:R-:W-:Y:S01]  /*1b5d0*/  MOV R3, R48 ;  /* 0x0000003000037202 */ /* 0x000fe20000000f00 */
[----:B------:R-:W-:Y:S01]  /*1b5e0*/  IMAD R28, R28, UR4, RZ ;  /* 0x000000041c1c7c24 */ /* 0x000fe2000f8e02ff */
[----:B------:R-:W5:Y:S01]  /*1b5f0*/  LD.E.128 R32, desc[UR38][R32.64] ;  /* 0x0000002620207980 */ /* 0x000f62000c101d00 */
[----:B-1----:R-:W-:Y:S01]  /*1b600*/  @P1 SHF.R.U32.HI R3, RZ, R49, R0 ;  /* 0x00000031ff031219 */ /* 0x002fe20000011600 */
[----:B------:R-:W-:-:S02]  /*1b610*/  IMAD.WIDE.U32 R20, R57, UR4, R20 ;  /* 0x0000000439147c25 */ /* 0x000fc4000f8e0014 */
[----:B------:R-:W5:Y:S01]  /*1b620*/  LD.E.128 R44, desc[UR38][R44.64] ;  /* 0x000000262c2c7980 */ /* 0x000f62000c101d00 */
[--C-:B------:R-:W-:Y:S01]  /*1b630*/  SHF.R.S32.HI R0, RZ, 0x1f, R3.reuse ;  /* 0x0000001fff007819 */ /* 0x100fe20000011403 */
[----:B------:R-:W-:Y:S01]  /*1b640*/  IMAD R49, R57, UR5, R28 ;  /* 0x0000000539317c24 */ /* 0x000fe2000f8e021c */
[----:B------:R-:W-:Y:S01]  /*1b650*/  ULDC.64 UR4, c[0x0][0xae0] ;  /* 0x0002b80000047ab9 */ /* 0x000fe20000000a00 */
[----:B------:R-:W-:Y:S02]  /*1b660*/  IMAD.MOV R28, RZ, RZ, -R3 ;  /* 0x000000ffff1c7224 */ /* 0x000fe400078e0a03 */
[--C-:B------:R-:W-:Y:S02]  /*1b670*/  IMAD.X R37, RZ, RZ, R41.reuse, P5 ;  /* 0x000000ffff257224 */ /* 0x100fe400028e0629 */
[--C-:B------:R-:W-:Y:S02]  /*1b680*/  IMAD.X R43, RZ, RZ, R41.reuse, P4 ;  /* 0x000000ffff2b7224 */ /* 0x100fe400020e0629 */
        /* <DEDUP_REMOVED lines=8> */
[----:B------:R-:W-:Y:S01]  /*1b710*/  SHF.R.S32.HI R0, RZ, 0x1f, R49 ;  /* 0x0000001fff007819 */ /* 0x000fe20000011431 */
[----:B------:R-:W-:Y:S01]  /*1b720*/  IMAD.WIDE.U32 R20, R3, UR4, R20 ;  /* 0x0000000403147c25 */ /* 0x000fe2000f8e0014 */
[----:B------:R-:W-:Y:S01]  /*1b730*/  ULDC.64 UR4, c[0x0][0xad8] ;  /* 0x0002b60000047ab9 */ /* 0x000fe20000000a00 */
[----:B------:R-:W-:Y:S01]  /*1b740*/  @!PT LDS RZ, [RZ] ;  /* 0x00000000fffff984 */ /* 0x000fe20000000800 */
[----:B------:R-:W-:Y:S01]  /*1b750*/  @!PT LDS RZ, [RZ] ;  /* 0x00000000fffff984 */ /* 0x000fe20000000800 */
[----:B------:R-:W-:Y:S01]  /*1b760*/  @!PT LDS RZ, [RZ] ;  /* 0x00000000fffff984 */ /* 0x000fe20000000800 */
[----:B------:R-:W-:Y:S01]  /*1b770*/  @!PT LDS RZ, [RZ] ;  /* 0x00000000fffff984 */ /* 0x000fe20000000800 */
[----:B------:R0:W-:Y:S06]  /*1b780*/  MEMBAR.ALL.CTA ;  /* 0x0000000000007992 */ /* 0x0001ec0000008000 */
[----:B0-----:R-:W0:Y:S01]  /*1b790*/  FENCE.VIEW.ASYNC.S ;  /* 0x00000000000073c6 */ /* 0x001e220000000000 */
[----:B------:R-:W-:-:S02]  /*1b7a0*/  IMAD.IADD R50, R23, 0x1, R193 ;  /* 0x0000000117327824 */ /* 0x000fc400078e02c1 */
[----:B------:R-:W-:Y:S02]  /*1b7b0*/  IMAD.IADD R21, R21, 0x1, R51 ;  /* 0x0000000115157824 */ /* 0x000fe400078e0233 */
[----:B------:R-:W-:Y:S02]  /*1b7c0*/  IMAD R28, R0, UR4, RZ ;  /* 0x00000004001c7c24 */ /* 0x000fe4000f8e02ff */
[C---:B------:R-:W-:Y:S02]  /*1b7d0*/  VIADD R0, R50.reuse, 0x20 ;  /* 0x0000002032007836 */ /* 0x040fe40000000000 */
[C---:B------:R-:W-:Y:S02]  /*1b7e0*/  IMAD R51, R49.reuse, UR5, R28 ;  /* 0x0000000531337c24 */ /* 0x040fe4000f8e021c */
[----:B------:R-:W-:Y:S01]  /*1b7f0*/  IMAD.WIDE.U32 R20, R49, UR4, R20 ;  /* 0x0000000431147c25 */ /* 0x000fe2000f8e0014 */
[-C--:B------:R-:W-:Y:S01]  /*1b800*/  ISETP.GE.AND P2, PT, R50, R59.reuse, PT ;  /* 0x0000003b3200720c */ /* 0x080fe20003f46270 */
[----:B------:R-:W-:Y:S01]  /*1b810*/  ULDC.64 UR4, c[0x0][0xa80] ;  /* 0x0002a00000047ab9 */ /* 0x000fe20000000a00 */
[----:B------:R-:W-:Y:S01]  /*1b820*/  ISETP.GE.AND P0, PT, R0, R59, PT ;  /* 0x0000003b0000720c */ /* 0x000fe20003f06270 */
[----:B------:R-:W-:Y:S01]  /*1b830*/  VIADD R3, R50, 0x40 ;  /* 0x0000004032037836 */ /* 0x000fe20000000000 */
[----:B------:R-:W-:Y:S01]  /*1b840*/  LEA R28, P3, R20, UR4, 0x1 ;  /* 0x00000004141c7c11 */ /* 0x000fe2000f8608ff */
[----:B------:R-:W-:-:S02]  /*1b850*/  IMAD.IADD R21, R21, 0x1, R51 ;  /* 0x0000000115157824 */ /* 0x000fc400078e0233 */
[----:B------:R-:W-:Y:S01]  /*1b860*/  VIADD R0, R2, 0x28820 ;  /* 0x0002882002007836 */ /* 0x000fe20000000000 */
[----:B------:R-:W-:Y:S02]  /*1b870*/  ISETP.GE.AND P1, PT, R3, R59, PT ;  /* 0x0000003b0300720c */ /* 0x000fe40003f26270 */
[----:B------:R-:W-:Y:S02]  /*1b880*/  LEA.HI.X R3, R20, UR5, R21, 0x1, P3 ;  /* 0x0000000514037c11 */ /* 0x000fe400098f0c15 */
[----:B------:R-:W-:Y:S01]  /*1b890*/  PRMT R0, RZ, 0x654, R0 ;  /* 0x00000654ff007816 */ /* 0x000fe20000000000 */
[----:B0-----:R0:W1:Y:S01]  /*1b8a0*/  SHFL.IDX PT, R21, R28, RZ, 0x181f ;  /* 0x00181fff1c157589 */ /* 0x00106200000e0000 */
[----:B------:R-:W-:Y:S02]  /*1b8b0*/  BSSY B1, `(.L_x_8597) ;  /* 0x000000d000017945 */ /* 0x000fe40003800000 */
[----:B------:R0:W-:Y:S01]  /*1b8c0*/  SYNCS.ARRIVE.TRANS64.RED.A1T0 RZ, [R0+URZ], RZ ;  /* 0x000000ff00ff79a7 */ /* 0x0001e2000810043f */
[----:B------:R0:W2:Y:S01]  /*1b8d0*/  SHFL.IDX PT, R49, R3, RZ, 0x181f ;  /* 0x00181fff03317589 */ /* 0x0000a200000e0000 */
[----:B------:R-:W-:Y:S05]  /*1b8e0*/  @P2 BRA `(.L_x_8598) ;  /* 0x0000000000242947 */ /* 0x000fea0003800000 */
[----:B------:R-:W-:Y:S02]  /*1b8f0*/  ULDC UR4, c[0x0][0xac8] ;  /* 0x0002b20000047ab9 */ /* 0x000fe40000000800 */
[----:B------:R-:W-:Y:S02]  /*1b900*/  ISETP.GE.AND P2, PT, R16, UR4, PT ;  /* 0x0000000410007c0c */ /* 0x000fe4000bf46270 */
[----:B------:R-:W-:-:S11]  /*1b910*/  ISETP.GE.AND P3, PT, R190, UR4, PT ;  /* 0x00000004be007c0c */ /* 0x000fd6000bf66270 */
[-C--:B-1----:R-:W-:Y:S02]  /*1b920*/  @!P2 LEA R20, P4, R16, R21.reuse, 0x1 ;  /* 0x000000151014a211 */ /* 0x082fe400078808ff */
[----:B------:R-:W-:Y:S02]  /*1b930*/  @!P3 LEA R48, P5, R190, R21, 0x1 ;  /* 0x00000015be30b211 */ /* 0x000fe400078a08ff */
[-C--:B--2---:R-:W-:Y:S02]  /*1b940*/  @!P2 LEA.HI.X R21, R16, R49.reuse, R17, 0x1, P4 ;  /* 0x000000311015a211 */ /* 0x084fe400020f0c11 */
[----:B------:R-:W-:-:S03]  /*1b950*/  @!P3 LEA.HI.X R49, R190, R49, R214, 0x1, P5 ;  /* 0x00000031be31b211 */ /* 0x000fc600028f0cd6 */
[----:B-----5:R3:W-:Y:S04]  /*1b960*/  @!P2 ST.E.128 desc[UR38][R20.64], R4 ;  /* 0x000000041400a985 */ /* 0x0207e8000c101d26 */
[----:B------:R3:W-:Y:S02]  /*1b970*/  @!P3 ST.E.128 desc[UR38][R48.64], R32 ;  /* 0x000000203000b985 */ /* 0x0007e4000c101d26 */
.L_x_8598:
[----:B------:R-:W-:Y:S05]  /*1b980*/  BSYNC B1 ;  /* 0x0000000000017941 */ /* 0x000fea0003800000 */
.L_x_8597:
[----:B---3-5:R3:W4:Y:S01]  /*1b990*/  SHFL.IDX PT, R7, R3, 0x1, 0x181f ;  /* 0x00381f0003077f89 */ /* 0x02872200000e0000 */
[----:B------:R-:W-:Y:S03]  /*1b9a0*/  BSSY B1, `(.L_x_8599) ;  /* 0x000000c000017945 */ /* 0x000fe60003800000 */
[----:B------:R3:W0:Y:S01]  /*1b9b0*/  SHFL.IDX PT, R5, R28, 0x1, 0x181f ;  /* 0x00381f001c057f89 */ /* 0x00062200000e0000 */
[----:B------:R-:W-:Y:S05]  /*1b9c0*/  @P0 BRA `(.L_x_8600) ;  /* 0x0000000000240947 */ /* 0x000fea0003800000 */
[----:B------:R-:W-:Y:S02]  /*1b9d0*/  ULDC UR4, c[0x0][0xac8] ;  /* 0x0002b20000047ab9 */ /* 0x000fe40000000800 */
[----:B------:R-:W-:Y:S02]  /*1b9e0*/  ISETP.GE.AND P3, PT, R16, UR4, PT ;  /* 0x0000000410007c0c */ /* 0x000fe4000bf66270 */
[----:B------:R-:W-:-:S11]  /*1b9f0*/  ISETP.GE.AND P4, PT, R190, UR4, PT ;  /* 0x00000004be007c0c */ /* 0x000fd6000bf86270 */
[-C--:B0-----:R-:W-:Y:S02]  /*1ba00*/  @!P3 LEA R4, P0, R16, R5.reuse, 0x1 ;  /* 0x000000051004b211 */ /* 0x081fe400078008ff */
[----:B------:R-:W-:Y:S02]  /*1ba10*/  @!P4 LEA R6, P2, R190, R5, 0x1 ;  /* 0x00000005be06c211 */ /* 0x000fe400078408ff */
[-C--:B----4-:R-:W-:Y:S02]  /*1ba20*/  @!P3 LEA.HI.X R5, R16, R7.reuse, R17, 0x1, P0 ;  /* 0x000000071005b211 */ /* 0x090fe400000f0c11 */
[----:B------:R-:W-:-:S03]  /*1ba30*/  @!P4 LEA.HI.X R7, R190, R7, R214, 0x1, P2 ;  /* 0x00000007be07c211 */ /* 0x000fc600010f0cd6 */
[----:B------:R0:W-:Y:S04]  /*1ba40*/  @!P3 ST.E.128 desc[UR38][R4.64], R8 ;  /* 0x000000080400b985 */ /* 0x0001e8000c101d26 */
[----:B------:R0:W-:Y:S02]  /*1ba50*/  @!P4 ST.E.128 desc[UR38][R6.64], R36 ;  /* 0x000000240600c985 */ /* 0x0001e4000c101d26 */
.L_x_8600:
[----:B------:R-:W-:Y:S05]  /*1ba60*/  BSYNC B1 ;  /* 0x0000000000017941 */ /* 0x000fea0003800000 */
.L_x_8599:
[----:B0---4-:R0:W4:Y:S01]  /*1ba70*/  SHFL.IDX PT, R7, R3, 0x2, 0x181f ;  /* 0x00581f0003077f89 */ /* 0x01112200000e0000 */
        /* <DEDUP_REMOVED lines=12> */
.L_x_8602:
[----:B------:R-:W-:Y:S05]  /*1bb40*/  BSYNC B1 ;  /* 0x0000000000017941 */ /* 0x000fea0003800000 */
.L_x_8601:
[----:B------:R-:W-:Y:S01]  /*1bb50*/  VIADD R0, R50, 0x60 ;  /* 0x0000006032007836 */ /* 0x000fe20000000000 */
[----:B0--3--:R-:W0:Y:S04]  /*1bb60*/  SHFL.IDX PT, R3, R3, 0x3, 0x181f ;  /* 0x00781f0003037f89 */ /* 0x009e2800000e0000 */
[----:B------:R-:W-:Y:S01]  /*1bb70*/  ISETP.GE.AND P0, PT, R0, R59, PT ;  /* 0x0000003b0000720c */ /* 0x000fe20003f06270 */
[----:B----4-:R3:W4:-:S12]  /*1bb80*/  SHFL.IDX PT, R7, R28, 0x3, 0x181f ;  /* 0x00781f001c077f89 */ /* 0x01071800000e0000 */
[----:B---3--:R-:W-:Y:S05]  /*1bb90*/  @P0 BRA `(.L_x_8603) ;  /* 0x0000000800fc0947 */ /* 0x008fea0003800000 */
[----:B------:R-:W-:Y:S02]  /*1bba0*/  ULDC UR4, c[0x0][0xac8] ;  /* 0x0002b20000047ab9 */ /* 0x000fe40000000800 */
[----:B------:R-:W-:-:S13]  /*1bbb0*/  ISETP.GE.AND P1, PT, R16, UR4, PT ;  /* 0x0000000410007c0c */ /* 0x000fda000bf26270 */
[----:B----4-:R-:W-:-:S04]  /*1bbc0*/  @!P1 LEA R4, P0, R16, R7, 0x1 ;  /* 0x0000000710049211 */ /* 0x010fc800078008ff */
[----:B0-----:R-:W-:Y:S02]  /*1bbd0*/  @!P1 LEA.HI.X R5, R16, R3, R17, 0x1, P0 ;  /* 0x0000000310059211 */ /* 0x001fe400000f0c11 */
[----:B------:R-:W-:-:S03]  /*1bbe0*/  ISETP.GE.AND P0, PT, R190, UR4, PT ;  /* 0x00000004be007c0c */ /* 0x000fc6000bf06270 */
[----:B------:R3:W-:Y:S10]  /*1bbf0*/  @!P1 ST.E.128 desc[UR38][R4.64], R24 ;  /* 0x0000001804009985 */ /* 0x0007f4000c101d26 */
[----:B------:R-:W-:Y:S05]  /*1bc00*/  @P0 BRA `(.L_x_8603) ;  /* 0x0000000800e00947 */ /* 0x000fea0003800000 */
[----:B---3--:R-:W-:-:S04]  /*1bc10*/  LEA R4, P0, R190, R7, 0x1 ;  /* 0x00000007be047211 */ /* 0x008fc800078008ff */
[----:B------:R-:W-:-:S05]  /*1bc20*/  LEA.HI.X R5, R190, R3, R214, 0x1, P0 ;  /* 0x00000003be057211 */ /* 0x000fca00000f0cd6 */
[----:B------:R0:W-:Y:S01]  /*1bc30*/  ST.E.128 desc[UR38][R4.64], R44 ;  /* 0x0000002c04007985 */ /* 0x0001e2000c101d26 */
[----:B------:R-:W-:Y:S05]  /*1bc40*/  BRA `(.L_x_8603) ;  /* 0x0000000800d07947 */ /* 0x000fea0003800000 */
.L_x_8595:
        /* <DEDUP_REMOVED lines=12> */
[----:B------:R-:W-:Y:S01]  /*1bd10*/  IMAD.U32 R8, RZ, RZ, UR4 ;  /* 0x00000004ff087e24 */ /* 0x000fe2000f8e00ff */
[----:B------:R4:W5:Y:S01]  /*1bd20*/  @P0 LDG.E R0, desc[UR38][R4.64] ;  /* 0x0000002604000981 */ /* 0x000962000c1e1900 */
[----:B--2---:R-:W-:-:S05]  /*1bd30*/  @P1 IMAD.WIDE R6, R209, 0x4, R6 ;  /* 0x00000004d1061825 */ /* 0x004fca00078e0206 */
[----:B------:R4:W5:Y:S01]  /*1bd40*/  @P1 LDG.E R8, desc[UR38][R6.64] ;  /* 0x0000002606081981 */ /* 0x000962000c1e1900 */
[----:B---3--:R-:W-:Y:S02]  /*1bd50*/  ISETP.NE.AND P2, PT, R25, 0x1, PT ;  /* 0x000000011900780c */ /* 0x008fe40003f45270 */
[----:B------:R-:W-:Y:S02]  /*1bd60*/  ISETP.GE.AND P3, PT, R229, 0x80, PT ;  /* 0x00000080e500780c */ /* 0x000fe40003f66270 */
[----:B------:R-:W-:-:S09]  /*1bd70*/  SHF.R.S32.HI R9, RZ, 0x1f, R209 ;  /* 0x0000001fff097819 */ /* 0x000fd200000114d1 */
[----:B------:R-:W2:Y:S01]  /*1bd80*/  @P2 LDC R27, c[0x0][0xbec] ;  /* 0x0002fb00ff1b2b82 */ /* 0x000ea20000000800 */
[----:B----4-:R-:W-:Y:S05]  /*1bd90*/  @P1 BRA `(.L_x_8604) ;  /* 0x0000000000101947 */ /* 0x010fea0003800000 */
[----:B------:R-:W-:Y:S05]  /*1bda0*/  @!P0 BRA `(.L_x_8604) ;  /* 0x00000000000c8947 */ /* 0x000fea0003800000 */
[----:B------:R-:W3:Y:S04]  /*1bdb0*/  LDG.E R3, desc[UR38][R4.64] ;  /* 0x0000002604037981 */ /* 0x000ee8000c1e1900 */
[----:B-----5:R-:W3:Y:S02]  /*1bdc0*/  LDG.E R8, desc[UR38][R4.64+0x4] ;  /* 0x0000042604087981 */ /* 0x020ee4000c1e1900 */
[----:B---3--:R-:W-:-:S07]  /*1bdd0*/  IMAD.IADD R8, R8, 0x1, -R3 ;  /* 0x0000000108087824 */ /* 0x008fce00078e0a03 */
.L_x_8604:
[----:B------:R-:W-:Y:S01]  /*1bde0*/  BSSY B1, `(.L_x_8605) ;  /* 0x000002d000017945 */ /* 0x000fe20003800000 */
[----:B------:R-:W-:Y:S02]  /*1bdf0*/  SHF.R.S32.HI R12, RZ, 0x1f, R208 ;  /* 0x0000001fff0c7819 */ /* 0x000fe400000114d0 */
[----:B------:R-:W-:Y:S02]  /*1be00*/  SEL R13, R209, RZ, !P0 ;  /* 0x000000ffd10d7207 */ /* 0x000fe40004000000 */
[----:B------:R-:W-:Y:S02]  /*1be10*/  SEL R14, R9, RZ, !P0 ;  /* 0x000000ff090e7207 */ /* 0x000fe40004000000 */
[----:B-----5:R-:W-:Y:S01]  /*1be20*/  SHF.R.S32.HI R11, RZ, 0x1f, R0 ;  /* 0x0000001fff0b7819 */ /* 0x020fe20000011400 */
[----:B------:R-:W-:Y:S06]  /*1be30*/  @P3 BRA `(.L_x_8606) ;  /* 0x00000000009c3947 */ /* 0x000fec0003800000 */
[----:B------:R-:W3:Y:S01]  /*1be40*/  S2R R10, SR_TID.X ;  /* 0x00000000000a7919 */ /* 0x000ee20000002100 */
[----:B------:R-:W4:Y:S02]  /*1be50*/  LDC R9, c[0x0][0xbe8] ;  /* 0x0002fa00ff097b82 */ /* 0x000f240000000800 */
[----:B----4-:R-:W-:Y:S01]  /*1be60*/  IMAD R3, R8, R9, RZ ;  /* 0x0000000908037224 */ /* 0x010fe200078e02ff */
[----:B---3--:R-:W-:-:S04]  /*1be70*/  IADD3 R10, R193, -0x80, R10 ;  /* 0xffffff80c10a7810 */ /* 0x008fc80007ffe00a */
[----:B------:R-:W-:-:S13]  /*1be80*/  ISETP.GE.AND P0, PT, R10, R3, PT ;  /* 0x000000030a00720c */ /* 0x000fda0003f06270 */
[----:B------:R-:W-:Y:S05]  /*1be90*/  @P0 BRA `(.L_x_8606) ;  /* 0x0000000000840947 */ /* 0x000fea0003800000 */
[----:B------:R-:W-:Y:S01]  /*1bea0*/  ISETP.NE.AND P0, PT, R9, 0x1, PT ;  /* 0x000000010900780c */ /* 0x000fe20003f05270 */
[----:B------:R-:W-:Y:S01]  /*1beb0*/  ULDC.64 UR4, c[0x0][0xb90] ;  /* 0x0002e40000047ab9 */ /* 0x000fe20000000a00 */
[----:B------:R-:W-:Y:S02]  /*1bec0*/  IMAD.MOV.U32 R4, RZ, RZ, R0 ;  /* 0x000000ffff047224 */ /* 0x000fe400078e0000 */
[----:B------:R-:W-:Y:S02]  /*1bed0*/  IMAD R7, R12, UR4, RZ ;  /* 0x000000040c077c24 */ /* 0x000fe4000f8e02ff */
[----:B------:R-:W-:Y:S02]  /*1bee0*/  IMAD.MOV.U32 R5, RZ, RZ, R11 ;  /* 0x000000ffff057224 */ /* 0x000fe400078e000b */
[C---:B------:R-:W-:Y:S02]  /*1bef0*/  IMAD R7, R208.reuse, UR5, R7 ;  /* 0x00000005d0077c24 */ /* 0x040fe4000f8e0207 */
[----:B------:R-:W-:Y:S01]  /*1bf00*/  IMAD.WIDE.U32 R4, R208, UR4, R4 ;  /* 0x00000004d0047c25 */ /* 0x000fe2000f8e0004 */
[----:B------:R-:W-:-:S02]  /*1bf10*/  ULDC.64 UR4, c[0x0][0xb98] ;  /* 0x0002e60000047ab9 */ /* 0x000fc40000000a00 */
[----:B------:R-:W3:Y:S01]  /*1bf20*/  @P0 LDC R15, c[0x0][0xbec] ;  /* 0x0002fb00ff0f0b82 */ /* 0x000ee20000000800 */
[----:B------:R-:W-:Y:S01]  /*1bf30*/  IMAD.MOV.U32 R3, RZ, RZ, R10 ;  /* 0x000000ffff037224 */ /* 0x000fe200078e000a */
[----:B------:R-:W-:-:S03]  /*1bf40*/  IADD3 R5, R5, R7, RZ ;  /* 0x0000000705057210 */ /* 0x000fc60007ffe0ff */
[----:B------:R-:W-:-:S03]  /*1bf50*/  IMAD.WIDE.U32 R4, R13, UR4, R4 ;  /* 0x000000040d047c25 */ /* 0x000fc6000f8e0004 */
[----:B------:R-:W4:Y:S01]  /*1bf60*/  @P0 LDC R21, c[0x0][0xbf0] ;  /* 0x0002fc00ff150b82 */ /* 0x000f220000000800 */
[----:B---3--:R-:W-:-:S05]  /*1bf70*/  @P0 IMAD.HI.U32 R6, R10, R15, RZ ;  /* 0x0000000f0a060227 */ /* 0x008fca00078e00ff */
[----:B----4-:R-:W-:Y:S01]  /*1bf80*/  @P0 SHF.R.U32.HI R3, RZ, R21, R6 ;  /* 0x00000015ff030219 */ /* 0x010fe20000011606 */
[----:B------:R-:W-:-:S03]  /*1bf90*/  IMAD R6, R14, UR4, RZ ;  /* 0x000000040e067c24 */ /* 0x000fc6000f8e02ff */
[----:B------:R-:W-:Y:S01]  /*1bfa0*/  IADD3 R4, P0, R3, R4, RZ ;  /* 0x0000000403047210 */ /* 0x000fe20007f1e0ff */
[--C-:B------:R-:W-:Y:S02]  /*1bfb0*/  IMAD.MOV R7, RZ, RZ, -R3.reuse ;  /* 0x000000ffff077224 */ /* 0x100fe400078e0a03 */
        /* <DEDUP_REMOVED lines=15> */
.L_x_8606:
[----:B------:R-:W-:Y:S05]  /*1c0b0*/  BSYNC B1 ;  /* 0x0000000000017941 */ /* 0x000fea0003800000 */
.L_x_8605:
[----:B------:R-:W4:Y:S01]  /*1c0c0*/  @P2 LDC R9, c[0x0][0xbf0] ;  /* 0x0002fc00ff092b82 */ /* 0x000f220000000800 */
[----:B------:R-:W-:Y:S02]  /*1c0d0*/  ULDC.64 UR4, c[0x0][0xaa0] ;  /* 0x0002a80000047ab9 */ /* 0x000fe40000000a00 */
[----:B---3--:R-:W-:Y:S02]  /*1c0e0*/  IMAD R3, R11, UR4, RZ ;  /* 0x000000040b037c24 */ /* 0x008fe4000f8e02ff */
[----:B------:R-:W-:-:S04]  /*1c0f0*/  IMAD.WIDE.U32 R4, R0, UR4, RZ ;  /* 0x0000000400047c25 */ /* 0x000fc8000f8e00ff */
[----:B------:R-:W-:Y:S01]  /*1c100*/  IMAD R3, R0, UR5, R3 ;  /* 0x0000000500037c24 */ /* 0x000fe2000f8e0203 */
[----:B------:R-:W-:Y:S01]  /*1c110*/  ULDC.64 UR4, c[0x0][0xae8] ;  /* 0x0002ba0000047ab9 */ /* 0x000fe20000000a00 */
[----:B------:R-:W-:Y:S02]  /*1c120*/  IMAD R0, R207, 0x20, R23 ;  /* 0x00000020cf007824 */ /* 0x000fe400078e0217 */
[----:B------:R-:W-:Y:S02]  /*1c130*/  IMAD.IADD R5, R5, 0x1, R3 ;  /* 0x0000000105057824 */ /* 0x000fe400078e0203 */
[----:B------:R-:W-:Y:S02]  /*1c140*/  IMAD.IADD R10, R193, 0x1, R0 ;  /* 0x00000001c10a7824 */ /* 0x000fe400078e0200 */
[----:B------:R-:W-:Y:S02]  /*1c150*/  IMAD R3, R12, UR4, RZ ;  /* 0x000000040c037c24 */ /* 0x000fe4000f8e02ff */
[----:B--2---:R-:W-:-:S04]  /*1c160*/  @P2 IMAD.HI.U32 R0, R10, R27, RZ ;  /* 0x0000001b0a002227 */ /* 0x004fc800078e00ff */
[C---:B------:R-:W-:Y:S02]  /*1c170*/  IMAD R7, R208.reuse, UR5, R3 ;  /* 0x00000005d0077c24 */ /* 0x040fe4000f8e0203 */
[----:B------:R-:W-:Y:S01]  /*1c180*/  IMAD.WIDE.U32 R4, R208, UR4, R4 ;  /* 0x00000004d0047c25 */ /* 0x000fe2000f8e0004 */
[----:B------:R-:W-:-:S03]  /*1c190*/  ULDC.64 UR4, c[0x0][0xaf0] ;  /* 0x0002bc0000047ab9 */ /* 0x000fc60000000a00 */
[----:B------:R-:W-:Y:S01]  /*1c1a0*/  IMAD.MOV.U32 R3, RZ, RZ, R10 ;  /* 0x000000ffff037224 */ /* 0x000fe200078e000a */
[----:B----4-:R-:W-:Y:S01]  /*1c1b0*/  @P2 SHF.R.U32.HI R3, RZ, R9, R0 ;  /* 0x00000009ff032219 */ /* 0x010fe20000011600 */
[----:B------:R-:W-:Y:S02]  /*1c1c0*/  IMAD.IADD R5, R5, 0x1, R7 ;  /* 0x0000000105057824 */ /* 0x000fe400078e0207 */
[----:B------:R-:W-:Y:S01]  /*1c1d0*/  IMAD R6, R14, UR4, RZ ;  /* 0x000000040e067c24 */ /* 0x000fe2000f8e02ff */
[--C-:B------:R-:W-:Y:S01]  /*1c1e0*/  SHF.R.S32.HI R0, RZ, 0x1f, R3.reuse ;  /* 0x0000001fff007819 */ /* 0x100fe20000011403 */
[----:B------:R-:W-:Y:S02]  /*1c1f0*/  IMAD.MOV R7, RZ, RZ, -R3 ;  /* 0x000000ffff077224 */ /* 0x000fe400078e0a03 */
[C---:B------:R-:W-:Y:S02]  /*1c200*/  IMAD R9, R13.reuse, UR5, R6 ;  /* 0x000000050d097c24 */ /* 0x040fe4000f8e0206 */
[----:B------:R-:W-:Y:S01]  /*1c210*/  IMAD.WIDE.U32 R4, R13, UR4, R4 ;  /* 0x000000040d047c25 */ /* 0x000fe2000f8e0004 */
[----:B------:R-:W-:-:S03]  /*1c220*/  ULDC.64 UR4, c[0x0][0xae0] ;  /* 0x0002b80000047ab9 */ /* 0x000fc60000000a00 */
[----:B------:R-:W-:Y:S02]  /*1c230*/  IMAD R7, R25, R7, R10 ;  /* 0x0000000719077224 */ /* 0x000fe400078e020a */
        /* <DEDUP_REMOVED lines=12> */
[C---:B------:R-:W-:Y:S01]  /*1c300*/  LEA R0, P0, R4.reuse, UR4, 0x1 ;  /* 0x0000000404007c11 */ /* 0x040fe2000f8008ff */
[----:B------:R-:W-:Y:S01]  /*1c310*/  UMOV UR4, 0xffffffff ;  /* 0xffffffff00047882 */ /* 0x000fe20000000000 */
[----:B------:R-:W-:Y:S02]  /*1c320*/  IMAD.IADD R193, R23, 0x1, R193 ;  /* 0x0000000117c17824 */ /* 0x000fe400078e02c1 */
[----:B------:R-:W-:Y:S01]  /*1c330*/  LEA.HI.X R4, R4, UR5, R3, 0x1, P0 ;  /* 0x0000000504047c11 */ /* 0x000fe200080f0c03 */
[----:B------:R-:W-:Y:S08]  /*1c340*/  BRA.DIV UR4, `(.L_x_8607) ;  /* 0x0000009a04247947 */ /* 0x000ff0000b800000 */
[----:B------:R2:W3:Y:S04]  /*1c350*/  SHFL.IDX PT, R3, R4, RZ, 0x181f ;  /* 0x00181fff04037589 */ /* 0x0004e800000e0000 */
[----:B------:R2:W4:Y:S02]  /*1c360*/  SHFL.IDX PT, R14, R0, RZ, 0x181f ;  /* 0x00181fff000e7589 */ /* 0x00052400000e0000 */
.L_x_8848:
[----:B------:R-:W-:Y:S01]  /*1c370*/  IMAD R8, R8, R25, RZ ;  /* 0x0000001908087224 */ /* 0x000fe200078e02ff */
[----:B------:R-:W-:Y:S04]  /*1c380*/  BSSY B1, `(.L_x_8608) ;  /* 0x000000c000017945 */ /* 0x000fe80003800000 */
[----:B------:R-:W-:-:S13]  /*1c390*/  ISETP.GE.AND P0, PT, R193, R8, PT ;  /* 0x00000008c100720c */ /* 0x000fda0003f06270 */
[----:B------:R-:W-:Y:S05]  /*1c3a0*/  @P0 BRA `(.L_x_8609) ;  /* 0x0000000000240947 */ /* 0x000fea0003800000 */
[----:B------:R-:W-:Y:S02]  /*1c3b0*/  ULDC UR4, c[0x0][0xac8] ;  /* 0x0002b20000047ab9 */ /* 0x000fe40000000800 */
[----:B------:R-:W-:Y:S02]  /*1c3c0*/  ISETP.GE.AND P2, PT, R16, UR4, PT ;  /* 0x0000000410007c0c */ /* 0x000fe4000bf46270 */
[----:B------:R-:W-:-:S11]  /*1c3d0*/  ISETP.GE.AND P3, PT, R190, UR4, PT ;  /* 0x00000004be007c0c */ /* 0x000fd6000bf66270 */
[-C--:B----4-:R-:W-:Y:S02]  /*1c3e0*/  @!P2 LEA R6, P0, R16, R14.reuse, 0x1 ;  /* 0x0000000e1006a211 */ /* 0x090fe400078008ff */
[----:B------:R-:W-:Y:S02]  /*1c3f0*/  @!P3 LEA R14, P1, R190, R14, 0x1 ;  /* 0x0000000ebe0eb211 */ /* 0x000fe400078208ff */
[-C--:B---3--:R-:W-:Y:S02]  /*1c400*/  @!P2 LEA.HI.X R7, R16, R3.reuse, R17, 0x1, P0 ;  /* 0x000000031007a211 */ /* 0x088fe400000f0c11 */
[----:B------:R-:W-:-:S03]  /*1c410*/  @!P3 LEA.HI.X R15, R190, R3, R214, 0x1, P1 ;  /* 0x00000003be0fb211 */ /* 0x000fc600008f0cd6 */
[----:B------:R3:W-:Y:S04]  /*1c420*/  @!P2 ST.E.128 desc[UR38][R6.64], RZ ;  /* 0x000000ff0600a985 */ /* 0x0007e8000c101d26 */
[----:B------:R3:W-:Y:S02]  /*1c430*/  @!P3 ST.E.128 desc[UR38][R14.64], RZ ;  /* 0x000000ff0e00b985 */ /* 0x0007e4000c101d26 */
.L_x_8609:
[----:B------:R-:W-:Y:S05]  /*1c440*/  BSYNC B1 ;  /* 0x0000000000017941 */ /* 0x000fea0003800000 */
.L_x_8608:
[----:B------:R-:W-:-:S03]  /*1c450*/  UMOV UR4, 0xffffffff ;  /* 0xffffffff00047882 */ /* 0x000fc60000000000 */
[----:B------:R-:W-:Y:S05]  /*1c460*/  BRA.DIV UR4, `(.L_x_8610) ;  /* 0x0000009a04107947 */ /* 0x000fea000b800000 */
[----:B---3--:R3:W0:Y:S04]  /*1c470*/  SHFL.IDX PT, R3, R4, 0x1, 0x181f ;  /* 0x00381f0004037f89 */ /* 0x00862800000e0000 */
[----:B----4-:R3:W4:Y:S02]  /*1c480*/  SHFL.IDX PT, R14, R0, 0x1, 0x181f ;  /* 0x00381f00000e7f89 */ /* 0x01072400000e0000 */
.L_x_8852:
[----:B------:R-:W-:Y:S01]  /*1c490*/  VIADD R5, R193, 0x20 ;  /* 0x00000020c1057836 */ /* 0x000fe20000000000 */
        /* <DEDUP_REMOVED lines=8> */
[-C--:B0-----:R-:W-:Y:S02]  /*1c520*/  @!P2 LEA.HI.X R7, R16, R3.reuse, R17, 0x1, P0 ;  /* 0x000000031007a211 */ /* 0x081fe400000f0c11 */
[----:B------:R-:W-:-:S03]  /*1c530*/  @!P3 LEA.HI.X R15, R190, R3, R214, 0x1, P1 ;  /* 0x00000003be0fb211 */ /* 0x000fc600008f0cd6 */
[----:B------:R0:W-:Y:S04]  /*1c540*/  @!P2 ST.E.128 desc[UR38][R6.64], RZ ;  /* 0x000000ff0600a985 */ /* 0x0001e8000c101d26 */
[----:B------:R0:W-:Y:S02]  /*1c550*/  @!P3 ST.E.128 desc[UR38][R14.64], RZ ;  /* 0x000000ff0e00b985 */ /* 0x0001e4000c101d26 */
.L_x_8612:
[----:B------:R-:W-:Y:S05]  /*1c560*/  BSYNC B1 ;  /* 0x0000000000017941 */ /* 0x000fea0003800000 */
.L_x_8611:
[----:B------:R-:W-:-:S03]  /*1c570*/  UMOV UR4, 0xffffffff ;  /* 0xffffffff00047882 */ /* 0x000fc60000000000 */
[----:B------:R-:W-:Y:S05]  /*1c580*/  BRA.DIV UR4, `(.L_x_8613) ;  /* 0x0000009a04107947 */ /* 0x000fea000b800000 */
[----:B0-----:R0:W0:Y:S04]  /*1c590*/  SHFL.IDX PT, R3, R4, 0x2, 0x181f ;  /* 0x00581f0004037f89 */ /* 0x00102800000e0000 */
[----:B----4-:R4:W0:Y:S02]  /*1c5a0*/  SHFL.IDX PT, R14, R0, 0x2, 0x181f ;  /* 0x00581f00000e7f89 */ /* 0x01082400000e0000 */
.L_x_8856:
[----:B------:R-:W-:Y:S01]  /*1c5b0*/  VIADD R5, R193, 0x40 ;  /* 0x00000040c1057836 */ /* 0x000fe20000000000 */
[----:B------:R-:W-:Y:S04]  /*1c5c0*/  BSSY B1, `(.L_x_8614) ;  /* 0x000000c000017945 */ /* 0x000fe80003800000 */
[----:B------:R-:W-:-:S13]  /*1c5d0*/  ISETP.GE.AND P0, PT, R5, R8, PT ;  /* 0x000000080500720c */ /* 0x000fda0003f06270 */
[----:B------:R-:W-:Y:S05]  /*1c5e0*/  @P0 BRA `(.L_x_8615) ;  /* 0x0000000000240947 */ /* 0x000fea0003800000 */
[----:B------:R-:W-:Y:S02]  /*1c5f0*/  ULDC UR4, c[0x0][0xac8] ;  /* 0x0002b20000047ab9 */ /* 0x000fe40000000800 */
[----:B------:R-:W-:Y:S02]  /*1c600*/  ISETP.GE.AND P2, PT, R16, UR4, PT ;  /* 0x0000000410007c0c */ /* 0x000fe4000bf46270 */
[----:B------:R-:W-:-:S11]  /*1c610*/  ISETP.GE.AND P3, PT, R190, UR4, PT ;  /* 0x00000004be007c0c */ /* 0x000fd6000bf66270 */
[-C--:B0-----:R-:W-:Y:S02]  /*1c620*/  @!P2 LEA R6, P0, R16, R14.reuse, 0x1 ;  /* 0x0000000e1006a211 */ /* 0x081fe400078008ff */
[----:B------:R-:W-:Y:S02]  /*1c630*/  @!P3 LEA R14, P1, R190, R14, 0x1 ;  /* 0x0000000ebe0eb211 */ /* 0x000fe400078208ff */
[-C--:B------:R-:W-:Y:S02]  /*1c640*/  @!P2 LEA.HI.X R7, R16, R3.reuse, R17, 0x1, P0 ;  /* 0x000000031007a211 */ /* 0x080fe400000f0c11 */
[----:B------:R-:W-:-:S03]  /*1c650*/  @!P3 LEA.HI.X R15, R190, R3, R214, 0x1, P1 ;  /* 0x00000003be0fb211 */ /* 0x000fc600008f0cd6 */
[----:B------:R0:W-:Y:S04]  /*1c660*/  @!P2 ST.E.128 desc[UR38][R6.64], RZ ;  /* 0x000000ff0600a985 */ /* 0x0001e8000c101d26 */
[----:B------:R0:W-:Y:S02]  /*1c670*/  @!P3 ST.E.128 desc[UR38][R14.64], RZ ;  /* 0x000000ff0e00b985 */ /* 0x0001e4000c101d26 */
.L_x_8615:
[----:B------:R-:W-:Y:S05]  /*1c680*/  BSYNC B1 ;  /* 0x0000000000017941 */ /* 0x000fea0003800000 */
.L_x_8614:
[----:B------:R-:W-:-:S03]  /*1c690*/  UMOV UR4, 0xffffffff ;  /* 0xffffffff00047882 */ /* 0x000fc60000000000 */
[----:B------:R-:W-:Y:S05]  /*1c6a0*/  BRA.DIV UR4, `(.L_x_8616) ;  /* 0x0000009a04107947 */ /* 0x000fea000b800000 */
[----:B0-----:R0:W0:Y:S04]  /*1c6b0*/  SHFL.IDX PT, R3, R4, 0x3, 0x181f ;  /* 0x00781f0004037f89 */ /* 0x00102800000e0000 */
[----:B------:R0:W0:Y:S02]  /*1c6c0*/  SHFL.IDX PT, R14, R0, 0x3, 0x181f ;  /* 0x00781f00000e7f89 */ /* 0x00002400000e0000 */
.L_x_8860:
[----:B0-234-:R-:W-:-:S04]  /*1c6d0*/  IADD3 R0, R193, 0x60, RZ ;  /* 0x00000060c1007810 */ /* 0x01dfc80007ffe0ff */
[----:B------:R-:W-:-:S13]  /*1c6e0*/  ISETP.GE.AND P0, PT, R0, R8, PT ;  /* 0x000000080000720c */ /* 0x000fda0003f06270 */
[----:B------:R-:W-:Y:S05]  /*1c6f0*/  @P0 BRA `(.L_x_8603) ;  /* 0x0000000000240947 */ /* 0x000fea0003800000 */
[----:B------:R-:W-:Y:S02]  /*1c700*/  ULDC UR4, c[0x0][0xac8] ;  /* 0x0002b20000047ab9 */ /* 0x000fe40000000800 */
[----:B------:R-:W-:Y:S02]  /*1c710*/  ISETP.GE.AND P2, PT, R16, UR4, PT ;  /* 0x0000000410007c0c */ /* 0x000fe4000bf46270 */
[----:B------:R-:W-:-:S11]  /*1c720*/  ISETP.GE.AND P3, PT, R190, UR4, PT ;  /* 0x00000004be007c0c */ /* 0x000fd6000bf66270 */
[-C--:B------:R-:W-:Y:S02]  /*1c730*/  @!P2 LEA R4, P0, R16, R14.reuse, 0x1 ;  /* 0x0000000e1004a211 */ /* 0x080fe400078008ff */
[----:B------:R-:W-:Y:S02]  /*1c740*/  @!P3 LEA R14, P1, R190, R14, 0x1 ;  /* 0x0000000ebe0eb211 */ /* 0x000fe400078208ff */
[-C--:B------:R-:W-:Y:S02]  /*1c750*/  @!P2 LEA.HI.X R5, R16, R3.reuse, R17, 0x1, P0 ;  /* 0x000000031005a211 */ /* 0x080fe400000f0c11 */
[----:B------:R-:W-:-:S03]  /*1c760*/  @!P3 LEA.HI.X R15, R190, R3, R214, 0x1, P1 ;  /* 0x00000003be0fb211 */ /* 0x000fc600008f0cd6 */
[----:B------:R0:W-:Y:S04]  /*1c770*/  @!P2 ST.E.128 desc[UR38][R4.64], RZ ;  /* 0x000000ff0400a985 */ /* 0x0001e8000c101d26 */
[----:B------:R0:W-:Y:S02]  /*1c780*/  @!P3 ST.E.128 desc[UR38][R14.64], RZ ;  /* 0x000000ff0e00b985 */ /* 0x0001e4000c101d26 */
.L_x_8603:
[----:B------:R-:W-:Y:S05]  /*1c790*/  BSYNC B0 ;  /* 0x0000000000007941 */ /* 0x000fea0003800000 */
.L_x_8594:
[----:B------:R-:W-:Y:S02]  /*1c7a0*/  ULDC UR4, c[0x0][0xc3c] ;  /* 0x00030f0000047ab9 */ /* 0x000fe40000000800 */
[----:B-1----:R-:W-:-:S13]  /*1c7b0*/  ISETP.GE.AND P0, PT, R31, UR4, PT ;  /* 0x000000041f007c0c */ /* 0x002fda000bf06270 */
[----:B------:R-:W-:Y:S05]  /*1c7c0*/  @!P0 BRA `(.L_x_8617) ;  /* 0xfffffe4800688947 */ /* 0x000fea000383ffff */
[----:B------:R-:W-:Y:S05]  /*1c7d0*/  BRA `(.L_x_8355) ;  /* 0x0000007c00307947 */ /* 0x000fea0003800000 */
.L_x_8353:
[----:B------:R-:W-:-:S08]  /*1c7e0*/  NOP ;  /* 0x0000000000007918 */ /* 0x000fd00000000000 */
[----:B--2---:R-:W0:-:S00]  /*1c7f0*/  USETMAXREG.DEALLOC.CTAPOOL 0x18 ;  /* 0x00000018000079c8 */ /* 0x004e0000080e0500 */
        /* <DEDUP_REMOVED lines=16> */
.L_x_8618:
        /* <DEDUP_REMOVED lines=41> */
.L_x_8624:
        /* <DEDUP_REMOVED lines=12> */
.L_x_8623:
[----:B------:R-:W-:Y:S05]  /*1cc50*/  BSYNC B0 ;  /* 0x0000000000007941 */ /* 0x000fea0003800000 */
.L_x_8622:
        /* <DEDUP_REMOVED lines=21> */
.L_x_8620:
        /* <DEDUP_REMOVED lines=20> */
.L_x_8625:
[----:B-12---:R-:W-:Y:S01]  /*1cef0*/  IMAD.MOV R5, RZ, RZ, -R3 ;  /* 0x000000ffff057224 */ /* 0x006fe200078e0a03 */
[----:B------:R-:W-:Y:S01]  /*1cf00*/  IABS R7, R9 ;  /* 0x0000000900077213 */ /* 0x000fe20000000000 */
        /* <DEDUP_REMOVED lines=54> */
.L_x_8621:
[----:B------:R-:W-:Y:S02]  /*1d270*/  IMAD.MOV.U32 R17, RZ, RZ, RZ ;  /* 0x000000ffff117224 */ /* 0x000fe400078e00ff */
[----:B------:R-:W-:Y:S02]  /*1d280*/  IMAD.U32 R16, RZ, RZ, UR6 ;  /* 0x00000006ff107e24 */ /* 0x000fe4000f8e00ff */
[----:B------:R-:W-:-:S07]  /*1d290*/  IMAD.MOV.U32 R18, RZ, RZ, RZ ;  /* 0x000000ffff127224 */ /* 0x000fce00078e00ff */
.L_x_8626:
[----:B------:R-:W-:-:S13]  /*1d2a0*/  ISETP.NE.AND P0, PT, R0, RZ, PT ;  /* 0x000000ff0000720c */ /* 0x000fda0003f05270 */
[----:B------:R-:W1:Y:S01]  /*1d2b0*/  @!P0 S2R R3, SR_CgaCtaId ;  /* 0x0000000000038919 */ /* 0x000e620000008800 */
[----:B------:R-:W-:-:S04]  /*1d2c0*/  @!P0 MOV R0, 0x400 ;  /* 0x0000040000008802 */ /* 0x000fc80000000f00 */
[----:B-1----:R-:W-:-:S05]  /*1d2d0*/  @!P0 LEA R0, R3, R0, 0x18 ;  /* 0x0000000003008211 */ /* 0x002fca00078ec0ff */
[----:B------:R1:W-:Y:S01]  /*1d2e0*/  @!P0 STS.128 [R0+0x288d0], R16 ;  /* 0x0288d01000008388 */ /* 0x0003e20000000c00 */
[----:B------:R-:W-:Y:S06]  /*1d2f0*/  BAR.ARV 0x5, 0x180 ;  /* 0x0146000000007b1d */ /* 0x000fec0000002000 */
.L_x_8619:
        /* <DEDUP_REMOVED lines=9> */
[C---:B------:R-:W-:Y:S01]  /*1d390*/  SHF.L.U32 R0, R4.reuse, 0x3, RZ ;  /* 0x0000000304007819 */ /* 0x040fe200000006ff */
[----:B------:R-:W1:Y:S01]  /*1d3a0*/  S2UR UR5, SR_CgaCtaId ;  /* 0x00000000000579c3 */ /* 0x000e620000008800 */
[----:B------:R-:W-:Y:S01]  /*1d3b0*/  LOP3.LUT R8, R4, 0x7f, RZ, 0xc0, !PT ;  /* 0x0000007f04087812 */ /* 0x000fe200078ec0ff */
[----:B------:R-:W-:Y:S01]  /*1d3c0*/  UMOV UR4, 0x400 ;  /* 0x0000040000047882 */ /* 0x000fe20000000000 */
[----:B------:R-:W-:Y:S01]  /*1d3d0*/  LOP3.LUT R3, R0, 0x1f8, RZ, 0xc0, !PT ;  /* 0x000001f800037812 */ /* 0x000fe200078ec0ff */
[----:B------:R-:W-:Y:S01]  /*1d3e0*/  BSSY B8, `(.L_x_8627) ;  /* 0x00006d1000087945 */ /* 0x000fe20003800000 */
[C---:B------:R-:W-:Y:S01]  /*1d3f0*/  ISETP.NE.AND P1, PT, R8.reuse, RZ, PT ;  /* 0x000000ff0800720c */ /* 0x040fe20003f25270 */
[----:B0-----:R-:W-:Y:S01]  /*1d400*/  IMAD.SHL.U32 R2, R8, 0x8, RZ ;  /* 0x0000000808027824 */ /* 0x001fe200078e00ff */
[----:B------:R-:W-:Y:S01]  /*1d410*/  LOP3.LUT R3, R3, 0x38, R4, 0x78, !PT ;  /* 0x0000003803037812 */ /* 0x000fe200078e7804 */
[----:B------:R-:W-:Y:S01]  /*1d420*/  ULDC.64 UR40, c[0x0][0x198] ;  /* 0x0000660000287ab9 */ /* 0x000fe20000000a00 */
[----:B------:R-:W-:Y:S01]  /*1d430*/  LOP3.LUT R0, R0, 0x38, RZ, 0xc0, !PT ;  /* 0x0000003800007812 */ /* 0x000fe200078ec0ff */
[----:B------:R-:W-:Y:S01]  /*1d440*/  ULDC UR36, c[0x0][0xc] ;  /* 0x0000030000247ab9 */ /* 0x000fe20000000800 */
[----:B------:R-:W-:-:S02]  /*1d450*/  LOP3.LUT R2, R3, 0x200, R2, 0xf8, !PT ;  /* 0x0000020003027812 */ /* 0x000fc400078ef802 */
[C---:B------:R-:W-:Y:S01]  /*1d460*/  LOP3.LUT P0, R3, R4.reuse, 0x1f, RZ, 0xc0, !PT ;  /* 0x0000001f04037812 */ /* 0x040fe2000780c0ff */
[----:B------:R-:W-:Y:S01]  /*1d470*/  IMAD.SHL.U32 R4, R4, 0x10, RZ ;  /* 0x0000001004047824 */ /* 0x000fe200078e00ff */
[----:B------:R-:W-:Y:S02]  /*1d480*/  SHF.R.U32.HI R7, RZ, 0x3, R8 ;  /* 0x00000003ff077819 */ /* 0x000fe40000011608 */
[----:B------:R-:W-:Y:S01]  /*1d490*/  LOP3.LUT R0, R0, 0x40, RZ, 0xfc, !PT ;  /* 0x0000004000007812 */ /* 0x000fe200078efcff */
[----:B------:R0:W-:Y:S01]  /*1d4a0*/  STL [R1+0x28], R3 ;  /* 0x0000280301007387 */ /* 0x0001e20000100800 */
[----:B------:R-:W-:Y:S01]  /*1d4b0*/  LOP3.LUT R4, R7, 0x70, R4, 0xf8, !PT ;  /* 0x0000007007047812 */ /* 0x000fe200078ef804 */
        /* <DEDUP_REMOVED lines=13> */
[----:B------:R-:W-:-:S11]  /*1d590*/  LOP3.LUT R6, R6, 0xfffffff7, RZ, 0xc0, !PT ;  /* 0xfffffff706067812 */ /* 0x000fd600078ec0ff */
[----:B------:R-:W-:-:S05]  /*1d5a0*/  @P0 LOP3.LUT R6, R6, 0x8, RZ, 0xfc, !PT ;  /* 0x0000000806060812 */ /* 0x000fca00078efcff */
[----:B------:R0:W-:Y:S04]  /*1d5b0*/  STL [R1+0x4], R6 ;  /* 0x0000040601007387 */ /* 0x0001e80000100800 */
[----:B------:R0:W-:Y:S04]  /*1d5c0*/  STL [R1+0x54], RZ ;  /* 0x000054ff01007387 */ /* 0x0001e80000100800 */
[----:B------:R0:W-:Y:S04]  /*1d5d0*/  STL [R1+0x20], R2 ;  /* 0x0000200201007387 */ /* 0x0001e80000100800 */
[----:B------:R0:W-:Y:S04]  /*1d5e0*/  STL [R1+0x1c], RZ ;  /* 0x00001cff01007387 */ /* 0x0001e80000100800 */
[----:B------:R0:W-:Y:S04]  /*1d5f0*/  STL [R1+0x8], RZ ;  /* 0x000008ff01007387 */ /* 0x0001e80000100800 */
[----:B------:R0:W-:Y:S02]  /*1d600*/  STL [R1+0x14], R2 ;  /* 0x0000140201007387 */ /* 0x0001e40000100800 */
.L_x_8782:
[----:B-1----:R-:W1:Y:S01]  /*1d610*/  LDC.64 R12, c[0x0][0xa00] ;  /* 0x00028000ff0c7b82 */ /* 0x002e620000000a00 */
[----:B------:R-:W-:Y:S05]  /*1d620*/  YIELD ;  /* 0x0000000000007946 */ /* 0x000fea0003800000 */
[----:B------:R-:W-:Y:S01]  /*1d630*/  ULDC.64 UR4, c[0x0][0xa28] ;  /* 0x00028a0000047ab9 */ /* 0x000fe20000000a00 */
[----:B0-----:R-:W-:Y:S02]  /*1d640*/  CS2R R6, SRZ ;  /* 0x0000000000067805 */ /* 0x001fe4000001ff00 */
[----:B------:R-:W-:Y:S01]  /*1d650*/  ISETP.NE.U32.AND P0, PT, RZ, UR4, PT ;  /* 0x00000004ff007c0c */ /* 0x000fe2000bf05070 */
[----:B------:R-:W-:Y:S01]  /*1d660*/  ULDC.64 UR8, c[0x0][0xa18] ;  /* 0x0002860000087ab9 */ /* 0x000fe20000000a00 */
[----:B------:R-:W0:Y:S01]  /*1d670*/  LDC.64 R4, c[0x0][0xa08] ;  /* 0x00028200ff047b82 */ /* 0x000e220000000a00 */
[----:B------:R-:W-:Y:S01]  /*1d680*/  ULDC.64 UR6, c[0x0][0xa08] ;  /* 0x0002820000067ab9 */ /* 0x000fe20000000a00 */
[----:B------:R-:W-:Y:S01]  /*1d690*/  ISETP.NE.AND.EX P0, PT, RZ, UR5, PT, P0 ;  /* 0x00000005ff007c0c */ /* 0x000fe2000bf05300 */
[----:B------:R-:W-:-:S02]  /*1d6a0*/  ULDC.64 UR4, c[0x0][0xa00] ;  /* 0x0002800000047ab9 */ /* 0x000fc40000000a00 */
[----:B------:R-:W-:-:S04]  /*1d6b0*/  ISETP.NE.U32.AND P1, PT, RZ, UR4, PT ;  /* 0x00000004ff007c0c */ /* 0x000fc8000bf25070 */
[----:B------:R-:W-:Y:S01]  /*1d6c0*/  ISETP.NE.AND.EX P1, PT, RZ, UR5, PT, P1 ;  /* 0x00000005ff007c0c */ /* 0x000fe2000bf25310 */
[----:B------:R-:W-:Y:S01]  /*1d6d0*/  ULDC.64 UR4, c[0x0][0xa10] ;  /* 0x0002840000047ab9 */ /* 0x000fe20000000a00 */
[----:B-1----:R-:W-:-:S04]  /*1d6e0*/  IMAD.WIDE R12, R19, 0x4, R12 ;  /* 0x00000004130c7825 */ /* 0x002fc800078e020c */
[----:B---3--:R-:W1:Y:S07]  /*1d6f0*/  @P0 LDC.64 R2, c[0x0][0xa28] ;  /* 0x00028a00ff020b82 */ /* 0x008e6e0000000a00 */
[----:B------:R-:W2:Y:S01]  /*1d700*/  @P1 LDG.E R7, desc[UR38][R12.64] ;  /* 0x000000260c071981 */ /* 0x000ea2000c1e1900 */
[----:B------:R-:W-:-:S04]  /*1d710*/  ISETP.NE.U32.AND P3, PT, RZ, UR8, PT ;  /* 0x00000008ff007c0c */ /* 0x000fc8000bf65070 */
[----:B------:R-:W-:Y:S01]  /*1d720*/  ISETP.NE.AND.EX P3, PT, RZ, UR9, PT, P3 ;  /* 0x00000009ff007c0c */ /* 0x000fe2000bf65330 */
[----:B-1----:R-:W-:-:S12]  /*1d730*/  @P0 IMAD.WIDE R2, R19, 0x4, R2 ;  /* 0x0000000413020825 */ /* 0x002fd800078e0202 */
[----:B------:R-:W1:Y:S01]  /*1d740*/  @P3 LDC.64 R10, c[0x0][0xa18] ;  /* 0x00028600ff0a3b82 */ /* 0x000e620000000a00 */
[----:B-----5:R3:W5:Y:S01]  /*1d750*/  @P0 LDG.E R6, desc[UR38][R2.64] ;  /* 0x0000002602060981 */ /* 0x020762000c1e1900 */
[----:B------:R-:W-:Y:S01]  /*1d760*/  ISETP.NE.U32.AND P2, PT, RZ, UR6, PT ;  /* 0x00000006ff007c0c */ /* 0x000fe2000bf45070 */
[----:B------:R-:W-:Y:S01]  /*1d770*/  IMAD.MOV.U32 R8, RZ, RZ, RZ ;  /* 0x000000ffff087224 */ /* 0x000fe200078e00ff */
[----:B------:R-:W-:Y:S01]  /*1d780*/  ISETP.NE.U32.AND P0, PT, RZ, UR4, PT ;  /* 0x00000004ff007c0c */ /* 0x000fe2000bf05070 */
[----:B------:R-:W-:Y:S02]  /*1d790*/  IMAD.MOV.U32 R0, RZ, RZ, RZ ;  /* 0x000000ffff007224 */ /* 0x000fe400078e00ff */
[----:B0-----:R-:W-:Y:S01]  /*1d7a0*/  IMAD.WIDE R4, R19, 0x4, R4 ;  /* 0x0000000413047825 */ /* 0x001fe200078e0204 */
[----:B---3--:R-:W0:Y:S01]  /*1d7b0*/  LDC.64 R2, c[0x0][0xa10] ;  /* 0x00028400ff027b82 */ /* 0x008e220000000a00 */
[----:B------:R-:W-:Y:S01]  /*1d7c0*/  ULDC UR4, c[0x0][0x288] ;  /* 0x0000a20000047ab9 */ /* 0x000fe20000000800 */
[----:B------:R-:W-:-:S02]  /*1d7d0*/  ISETP.NE.AND.EX P2, PT, RZ, UR7, PT, P2 ;  /* 0x00000007ff007c0c */ /* 0x000fc4000bf45320 */
[----:B------:R-:W-:Y:S01]  /*1d7e0*/  ISETP.NE.AND.EX P0, PT, RZ, UR5, PT, P0 ;  /* 0x00000005ff007c0c */ /* 0x000fe2000bf05300 */
[----:B-1----:R-:W-:-:S10]  /*1d7f0*/  @P3 IMAD.WIDE R10, R19, 0x4, R10 ;  /* 0x00000004130a3825 */ /* 0x002fd400078e020a */
[----:B------:R-:W5:Y:S01]  /*1d800*/  @P2 LDG.E R8, desc[UR38][R4.64] ;  /* 0x0000002604082981 */ /* 0x000f62000c1e1900 */
[----:B0-----:R-:W-:-:S05]  /*1d810*/  IMAD.WIDE R2, R19, 0x4, R2 ;  /* 0x0000000413027825 */ /* 0x001fca00078e0202 */
        /* <DEDUP_REMOVED lines=22> */
.L_x_8628:
        /* <DEDUP_REMOVED lines=10> */
.L_x_8629:
[----:B------:R-:W-:Y:S05]  /*1da20*/  @!P2 BRA `(.L_x_8630) ;  /* 0x00000000000ca947 */ /* 0x000fea0003800000 */
[----:B------:R-:W2:Y:S04]  /*1da30*/  LDG.E R7, desc[UR38][R4.64] ;  /* 0x0000002604077981 */ /* 0x000ea8000c1e1900 */
[----:B------:R-:W2:Y:S02]  /*1da40*/  LDG.E R4, desc[UR38][R4.64+0x4] ;  /* 0x0000042604047981 */ /* 0x000ea4000c1e1900 */
[----:B--2---:R-:W-:-:S07]  /*1da50*/  IMAD.IADD R7, R4, 0x1, -R7 ;  /* 0x0000000104077824 */ /* 0x004fce00078e0a07 */
.L_x_8630:
[----:B-1----:R-:W2:Y:S04]  /*1da60*/  @P0 LDG.E R4, desc[UR38][R2.64] ;  /* 0x0000002602040981 */ /* 0x002ea8000c1e1900 */
[----:B------:R1:W2:Y:S01]  /*1da70*/  @P0 LDG.E R2, desc[UR38][R2.64+0x4] ;  /* 0x0000042602020981 */ /* 0x0002a2000c1e1900 */
[----:B------:R-:W-:Y:S01]  /*1da80*/  SHF.L.U32 R12, R17, 0x7, RZ ;  /* 0x00000007110c7819 */ /* 0x000fe200000006ff */
[----:B-----5:R-:W-:-:S04]  /*1da90*/  IMAD.IADD R9, R7, 0x1, -R6 ;  /* 0x0000000107097824 */ /* 0x020fc800078e0a06 */
        /* <DEDUP_REMOVED lines=11> */
[----:B------:R-:W-:-:S04]  /*1db50*/  IADD3 R17, R7, 0x1, -R11 ;  /* 0x0000000107117810 */ /* 0x000fc80007ffe80b */
[----:B------:R-:W-:Y:S01]  /*1db60*/  SHF.R.S32.HI R3, RZ, 0x1f, R2 ;  /* 0x0000001fff037819 */ /* 0x000fe20000011402 */
[----:B------:R-:W-:-:S03]  /*1db70*/  IMAD.IADD R6, R17, 0x1, R6 ;  /* 0x0000000111067824 */ /* 0x000fc600078e0206 */
[----:B------:R-:W-:Y:S02]  /*1db80*/  LEA.HI R21, R3, R2, RZ, 0x7 ;  /* 0x0000000203157211 */ /* 0x000fe400078f38ff */
[----:B------:R-:W1:Y:S02]  /*1db90*/  LDC.64 R2, c[0x0][0x9e0] ;  /* 0x00027800ff027b82 */ /* 0x000e640000000a00 */
[----:B------:R-:W-:Y:S02]  /*1dba0*/  SHF.R.S32.HI R21, RZ, 0x7, R21 ;  /* 0x00000007ff157819 */ /* 0x000fe40000011415 */
        /* <DEDUP_REMOVED lines=14> */
.L_x_8633:
[----:B------:R-:W-:-:S13]  /*1dc90*/  ISETP.NE.AND P3, PT, R3, 0x1, PT ;  /* 0x000000010300780c */ /* 0x000fda0003f65270 */
[----:B------:R-:W1:Y:S02]  /*1dca0*/  @P3 LDC.64 R4, c[0x0][0x9e8] ;  /* 0x00027a00ff043b82 */ /* 0x000e640000000a00 */
[----:B-1----:R-:W-:-:S05]  /*1dcb0*/  @P3 IMAD.HI.U32 R4, R2, R4, RZ ;  /* 0x0000000402043227 */ /* 0x002fca00078e00ff */
[----:B------:R-:W-:-:S07]  /*1dcc0*/  @P3 SHF.R.U32.HI R2, RZ, R5, R4 ;  /* 0x00000005ff023219 */ /* 0x000fce0000011604 */
.L_x_8634:
[----:B------:R-:W-:Y:S05]  /*1dcd0*/  BSYNC B0 ;  /* 0x0000000000007941 */ /* 0x000fea0003800000 */
.L_x_8632:
[----:B------:R-:W-:-:S05]  /*1dce0*/  IMAD R2, R2, R3, R3 ;  /* 0x0000000302027224 */ /* 0x000fca00078e0203 */
[----:B------:R-:W-:-:S07]  /*1dcf0*/  VIMNMX R8, R8, R2, PT ;  /* 0x0000000208087248 */ /* 0x000fce0003fe0100 */
.L_x_8631:
[----:B------:R-:W1:Y:S01]  /*1dd00*/  @P1 LDC R4, c[0x0][0x44c] ;  /* 0x00011300ff041b82 */ /* 0x000e620000000800 */
[----:B------:R-:W-:Y:S01]  /*1dd10*/  IMAD.MOV.U32 R2, RZ, RZ, R12 ;  /* 0x000000ffff027224 */ /* 0x000fe200078e000c */
[----:B------:R-:W-:Y:S01]  /*1dd20*/  ULDC UR4, c[0x0][0x9dc] ;  /* 0x0002770000047ab9 */ /* 0x000fe20000000800 */
[----:B------:R-:W-:-:S05]  /*1dd30*/  IMAD.IADD R20, R7, 0x1, -R11 ;  /* 0x0000000107147824 */ /* 0x000fca00078e0a0b */
        /* <DEDUP_REMOVED lines=16> */
.L_x_8637:
[----:B------:R-:W-:-:S13]  /*1de40*/  ISETP.NE.AND P1, PT, R3, 0x1, PT ;  /* 0x000000010300780c */ /* 0x000fda0003f25270 */
[----:B------:R-:W1:Y:S02]  /*1de50*/  @P1 LDC.64 R4, c[0x0][0x9e8] ;  /* 0x00027a00ff041b82 */ /* 0x000e640000000a00 */
[----:B-1----:R-:W-:-:S05]  /*1de60*/  @P1 IMAD.HI.U32 R4, R6, R4, RZ ;  /* 0x0000000406041227 */ /* 0x002fca00078e00ff */
[----:B------:R-:W-:-:S07]  /*1de70*/  @P1 SHF.R.U32.HI R6, RZ, R5, R4 ;  /* 0x00000005ff061219 */ /* 0x000fce0000011604 */
.L_x_8638:
[----:B------:R-:W-:Y:S05]  /*1de80*/  BSYNC B0 ;  /* 0x0000000000007941 */ /* 0x000fea0003800000 */
.L_x_8636:
[----:B------:R-:W-:-:S05]  /*1de90*/  IMAD R3, R6, R3, RZ ;  /* 0x0000000306037224 */ /* 0x000fca00078e02ff */
[----:B------:R-:W-:-:S07]  /*1dea0*/  VIMNMX R2, R2, R3, !PT ;  /* 0x0000000302027248 */ /* 0x000fce0007fe0100 */
.L_x_8635:
        /* <DEDUP_REMOVED lines=11> */
[--C-:B------:R-:W-:Y:S02]  /*1df60*/  IMAD R3, R3, 0x80, -R9.reuse ;  /* 0x0000008003037824 */ /* 0x100fe400078e0a09 */
[----:B------:R-:W-:-:S03]  /*1df70*/  IMAD R2, R2, 0x80, -R9 ;  /* 0x0000008002027824 */ /* 0x000fc600078e0a09 */
[----:B------:R-:W-:Y:S02]  /*1df80*/  VIMNMX R3, RZ, R3, !PT ;  /* 0x00000003ff037248 */ /* 0x000fe40007fe0100 */
[----:B------:R-:W-:-:S04]  /*1df90*/  VIMNMX R2, R2, R10, PT ;  /* 0x0000000a02027248 */ /* 0x000fc80003fe0100 */
[----:B------:R-:W-:Y:S02]  /*1dfa0*/  ISETP.GT.AND P1, PT, R2, R3, PT ;  /* 0x000000030200720c */ /* 0x000fe40003f24270 */
[----:B------:R-:W-:-:S11]  /*1dfb0*/  SHF.R.U32.HI R3, RZ, 0x7, R3 ;  /* 0x00000007ff037819 */ /* 0x000fd60000011603 */
[----:B------:R-:W-:-:S04]  /*1dfc0*/  @P1 IADD3 R2, R2, 0x7f, RZ ;  /* 0x0000007f02021810 */ /* 0x000fc80007ffe0ff */
        /* <DEDUP_REMOVED lines=13> */
.L_x_8863:
[----:B--2---:R-:W-:Y:S02]  /*1e0a0*/  ISETP.NE.AND P0, PT, R14, RZ, PT ;  /* 0x000000ff0e00720c */ /* 0x004fe40003f05270 */
[----:B------:R-:W-:-:S11]  /*1e0b0*/  PLOP3.LUT P1, PT, PT, PT, PT, 0x8, 0x0 ;  /* 0x000000000000781c */ /* 0x000fd60003f2e170 */
[----:B------:R-:W-:Y:S05]  /*1e0c0*/  @P0 BRA `(.L_x_8642) ;  /* 0x00000000000c0947 */ /* 0x000fea0003800000 */
[----:B------:R-:W-:-:S03]  /*1e0d0*/  UMOV UR4, 0xffffffff ;  /* 0xffffffff00047882 */ /* 0x000fc60000000000 */
[----:B------:R-:W-:Y:S05]  /*1e0e0*/  BRA.DIV UR4, `(.L_x_8643) ;  /* 0x0000007e04fc7947 */ /* 0x000fea000b800000 */
[----:B------:R-:W-:-:S13]  /*1e0f0*/  ELECT P1, URZ, PT ;  /* 0x00000000003f782f */ /* 0x000fda0003820000 */
.L_x_8642:
[----:B-1----:R-:W2:Y:S04]  /*1e100*/  LDL R5, [R1+0x54] ;  /* 0x0000540001057983 */ /* 0x002ea80000100800 */
[----:B------:R-:W3:Y:S01]  /*1e110*/  LDL R7, [R1] ;  /* 0x0000000001077983 */ /* 0x000ee20000100800 */
        /* <DEDUP_REMOVED lines=8> */
.L_x_8866:
[----:B------:R-:W-:Y:S05]  /*1e1a0*/  BSYNC B1 ;  /* 0x0000000000017941 */ /* 0x000fea0003800000 */
.L_x_8644:
[----:B------:R-:W-:Y:S04]  /*1e1b0*/  BSSY B1, `(.L_x_8646) ;  /* 0x0000072000017945 */ /* 0x000fe80003800000 */
[----:B------:R-:W-:Y:S05]  /*1e1c0*/  @!P1 BRA `(.L_x_8647) ;  /* 0x0000000400c09947 */ /* 0x000fea0003800000 */
[----:B------:R-:W2:Y:S04]  /*1e1d0*/  LDL R9, [R1] ;  /* 0x0000000001097983 */ /* 0x000ea80000100800 */
        /* <DEDUP_REMOVED lines=10> */
.L_x_8867:
[----:B------:R-:W-:Y:S05]  /*1e280*/  BSYNC B2 ;  /* 0x0000000000027941 */ /* 0x000fea0003800000 */
.L_x_8648:
        /* <DEDUP_REMOVED lines=8> */
.L_x_8651:
[----:B------:R-:W-:Y:S05]  /*1e310*/  BSYNC B2 ;  /* 0x0000000000027941 */ /* 0x000fea0003800000 */
.L_x_8650:
[----:B------:R-:W3:Y:S04]  /*1e320*/  LDL R8, [R1] ;  /* 0x0000000001087983 */ /* 0x000ee80000100800 */
        /* <DEDUP_REMOVED lines=11> */
[----:B0-----:R-:W-:Y:S02]  /*1e3e0*/  IMAD.SHL.U32 R11, R5, 0x4000, RZ ;  /* 0x00004000050b7824 */ /* 0x001fe400078e00ff */
[----:B------:R-:W-:Y:S02]  /*1e3f0*/  VIADD R5, R7, 0x28890 ;  /* 0x0002889007057836 */ /* 0x000fe40000000000 */
[----:B------:R-:W-:-:S07]  /*1e400*/  VIADD R8, R9, 0x18400 ;  /* 0x0001840009087836 */ /* 0x000fce0000000000 */
.L_x_8652:
        /* <DEDUP_REMOVED lines=16> */
.L_x_8653:
        /* <DEDUP_REMOVED lines=10> */
[----:B------:R-:W0:Y:S01]  /*1e5b0*/  SYNCS.PHASECHK.TRANS64.TRYWAIT P0, [R7+URZ+0x288c0], R10 ;  /* 0x0288c00a070075a7 */ /* 0x000e22000800017f */
[----:B------:R-:W-:Y:S04]  /*1e5c0*/  BSSY B2, `(.L_x_8654) ;  /* 0x0000002000027945 */ /* 0x000fe80003800000 */
[----:B0-----:R-:W-:Y:S05]  /*1e5d0*/  @!P0 BRA `(.L_x_8655) ;  /* 0x0000007c00108947 */ /* 0x001fea0003800000 */
.L_x_8868:
[----:B------:R-:W-:Y:S05]  /*1e5e0*/  BSYNC B2 ;  /* 0x0000000000027941 */ /* 0x000fea0003800000 */
.L_x_8654:
        /* <DEDUP_REMOVED lines=10> */
.L_x_8657:
[----:B------:R-:W-:Y:S05]  /*1e690*/  BSYNC B2 ;  /* 0x0000000000027941 */ /* 0x000fea0003800000 */
.L_x_8656:
[----:B--2---:R-:W2:Y:S01]  /*1e6a0*/  LDL R5, [R1] ;  /* 0x0000000001057983 */ /* 0x004ea20000100800 */
[----:B------:R-:W-:Y:S01]  /*1e6b0*/  R2UR UR10, R14 ;  /* 0x000000000e0a72ca */ /* 0x000fe200000e0000 */
[----:B------:R-:W-:Y:S01]  /*1e6c0*/  UIADD3 UR4, UP0, UR40, 0x670, URZ ;  /* 0x0000067028047890 */ /* 0x000fe2000ff1e03f */
[----:B------:R-:W-:Y:S01]  /*1e6d0*/  R2UR UR6, R12 ;  /* 0x000000000c0672ca */ /* 0x000fe200000e0000 */
[----:B01----:R-:W-:Y:S01]  /*1e6e0*/  VIADD R7, R7, 0x288b0 ;  /* 0x000288b007077836 */ /* 0x003fe20000000000 */
[----:B------:R-:W-:Y:S01]  /*1e6f0*/  R2UR UR7, R13 ;  /* 0x000000000d0772ca */ /* 0x000fe200000e0000 */
[----:B------:R-:W-:Y:S01]  /*1e700*/  UIADD3.X UR5, URZ, UR41, URZ, UP0, !UPT ;  /* 0x000000293f057290 */ /* 0x000fe200087fe43f */
[----:B------:R-:W-:Y:S01]  /*1e710*/  PLOP3.LUT P0, PT, PT, PT, PT, 0x80, 0x0 ;  /* 0x000000000000781c */ /* 0x000fe20003f0f070 */
[----:B--2---:R-:W-:-:S04]  /*1e720*/  IMAD R8, R11, 0x2, R5 ;  /* 0x000000020b087824 */ /* 0x004fc800078e0205 */
[----:B------:R-:W-:-:S08]  /*1e730*/  VIADD R5, R8, 0x400 ;  /* 0x0000040008057836 */ /* 0x000fd00000000000 */
.L_x_8658:
        /* <DEDUP_REMOVED lines=15> */
.L_x_8659:
        /* <DEDUP_REMOVED lines=10> */
.L_x_8647:
[----:B------:R-:W-:Y:S05]  /*1e8d0*/  BSYNC B1 ;  /* 0x0000000000017941 */ /* 0x000fea0003800000 */
.L_x_8646:
[----:B------:R-:W1:Y:S04]  /*1e8e0*/  LDL.LU R9, [R1+0x1c] ;  /* 0x00001c0001097983 */ /* 0x000e680000300800 */
[----:B------:R-:W2:Y:S01]  /*1e8f0*/  LDL.LU R8, [R1+0x20] ;  /* 0x0000200001087983 */ /* 0x000ea20000300800 */
[----:B------:R-:W-:Y:S01]  /*1e900*/  PLOP3.LUT P5, PT, PT, PT, PT, 0x8, 0x0 ;  /* 0x000000000000781c */ /* 0x000fe20003fae170 */
[----:B-1----:R-:W-:Y:S02]  /*1e910*/  VIADD R5, R9, 0x1 ;  /* 0x0000000109057836 */ /* 0x002fe40000000000 */
[----:B------:R-:W-:-:S03]  /*1e920*/  VIADD R9, R4, 0xfffffffe ;  /* 0xfffffffe04097836 */ /* 0x000fc60000000000 */
        /* <DEDUP_REMOVED lines=8> */
.L_x_8674:
[----:B------:R-:W-:Y:S05]  /*1e9b0*/  YIELD ;  /* 0x0000000000007946 */ /* 0x000fea0003800000 */
[----:B------:R-:W-:Y:S04]  /*1e9c0*/  BSSY B1, `(.L_x_8660) ;  /* 0x000006e000017945 */ /* 0x000fe80003800000 */
[----:B--2---:R-:W-:Y:S05]  /*1e9d0*/  @!P1 BRA `(.L_x_8661) ;  /* 0x0000000400b09947 */ /* 0x004fea0003800000 */
        /* <DEDUP_REMOVED lines=11> */
.L_x_8869:
[----:B------:R-:W-:Y:S05]  /*1ea90*/  BSYNC B2 ;  /* 0x0000000000027941 */ /* 0x000fea0003800000 */
.L_x_8662:
        /* <DEDUP_REMOVED lines=8> */
.L_x_8665:
[----:B------:R-:W-:Y:S05]  /*1eb20*/  BSYNC B2 ;  /* 0x0000000000027941 */ /* 0x000fea0003800000 */
.L_x_8664:
[----:B------:R-:W3:Y:S04]  /*1eb30*/  LDL R5, [R1] ;  /* 0x0000000001057983 */ /* 0x000ee80000100800 */
        /* <DEDUP_REMOVED lines=10> */
[----:B------:R-:W-:Y:S02]  /*1ebe0*/  VIADD R4, R8, 0x28890 ;  /* 0x0002889008047836 */ /* 0x000fe40000000000 */
[----:B------:R-:W-:-:S07]  /*1ebf0*/  VIADD R10, R6, 0x18400 ;  /* 0x00018400060a7836 */ /* 0x000fce0000000000 */
.L_x_8666:
        /* <DEDUP_REMOVED lines=11> */
[----:B------:R-:W-:Y:S01]  /*1ecb0*/  IADD3 R10, R6, 0x1c400, RZ ;  /* 0x0001c400060a7810 */ /* 0x000fe20007ffe0ff */
[----:B------:R-:W-:Y:S01]  /*1ecc0*/  UMOV UR6, 0x0 ;  /* 0x0000000000067882 */ /* 0x000fe20000000000 */
[----:B------:R-:W-:Y:S01]  /*1ecd0*/  PLOP3.LUT P0, PT, PT, PT, PT, 0x80, 0x0 ;  /* 0x000000000000781c */ /* 0x000fe20003f0f070 */
[----:B------:R-:W-:Y:S01]  /*1ece0*/  UMOV UR7, 0x12f00000 ;  /* 0x12f0000000077882 */ /* 0x000fe20000000000 */
[----:B------:R-:W-:-:S15]  /*1ecf0*/  R2UR UR10, R13 ;  /* 0x000000000d0a72ca */ /* 0x000fde00000e0000 */
.L_x_8667:
        /* <DEDUP_REMOVED lines=13> */
.L_x_8870:
[----:B------:R-:W-:Y:S05]  /*1edd0*/  BSYNC B2 ;  /* 0x0000000000027941 */ /* 0x000fea0003800000 */
.L_x_8668:
        /* <DEDUP_REMOVED lines=10> */
.L_x_8671:
[----:B------:R-:W-:Y:S05]  /*1ee80*/  BSYNC B2 ;  /* 0x0000000000027941 */ /* 0x000fea0003800000 */
.L_x_8670:
        /* <DEDUP_REMOVED lines=8> */
.L_x_8672:
        /* <DEDUP_REMOVED lines=15> */
.L_x_8673:
        /* <DEDUP_REMOVED lines=10> */
.L_x_8661:
[----:B------:R-:W-:Y:S05]  /*1f0a0*/  BSYNC B1 ;  /* 0x0000000000017941 */ /* 0x000fea0003800000 */
.L_x_8660:
        /* <DEDUP_REMOVED lines=12> */
.L_x_8640:
[----:B------:R-:W-:Y:S05]  /*1f170*/  BSYNC B0 ;  /* 0x0000000000007941 */ /* 0x000fea0003800000 */
.L_x_8639:
        /* <DEDUP_REMOVED lines=12> */
[----:B--2---:R-:W-:-:S03]  /*1f240*/  ISETP.GE.AND P1, PT, R3, 0x1, PT ;  /* 0x000000010300780c */ /* 0x004fc60003f26270 */
        /* <DEDUP_REMOVED lines=13> */
.L_x_8677:
[----:B------:R-:W-:-:S13]  /*1f320*/  ISETP.NE.AND P2, PT, R3, 0x1, PT ;  /* 0x000000010300780c */ /* 0x000fda0003f45270 */
[----:B-1----:R-:W1:Y:S02]  /*1f330*/  @P2 LDC.64 R4, c[0x0][0x9e8] ;  /* 0x00027a00ff042b82 */ /* 0x002e640000000a00 */
[----:B-1----:R-:W-:-:S05]  /*1f340*/  @P2 IMAD.HI.U32 R4, R6, R4, RZ ;  /* 0x0000000406042227 */ /* 0x002fca00078e00ff */
[----:B------:R-:W-:-:S07]  /*1f350*/  @P2 SHF.R.U32.HI R6, RZ, R5, R4 ;  /* 0x00000005ff062219 */ /* 0x000fce0000011604 */
.L_x_8678:
[----:B------:R-:W-:Y:S05]  /*1f360*/  BSYNC B0 ;  /* 0x0000000000007941 */ /* 0x000fea0003800000 */
.L_x_8676:
[----:B------:R-:W-:-:S05]  /*1f370*/  IMAD R6, R6, R3, R3 ;  /* 0x0000000306067224 */ /* 0x000fca00078e0203 */
[----:B------:R-:W-:-:S07]  /*1f380*/  VIMNMX R2, R2, R6, PT ;  /* 0x0000000602027248 */ /* 0x000fce0003fe0100 */
.L_x_8675:
[----:B------:R-:W-:Y:S01]  /*1f390*/  VIADD R2, R2, 0x7f ;  /* 0x0000007f02027836 */ /* 0x000fe20000000000 */
[----:B-1----:R-:W1:Y:S01]  /*1f3a0*/  @P0 LDC R4, c[0x0][0x450] ;  /* 0x00011400ff040b82 */ /* 0x002e620000000800 */
[----:B------:R-:W-:-:S03]  /*1f3b0*/  ULDC UR4, c[0x0][0x9dc] ;  /* 0x0002770000047ab9 */ /* 0x000fc60000000800 */
[----:B------:R-:W-:-:S04]  /*1f3c0*/  SHF.R.S32.HI R0, RZ, 0x1f, R2 ;  /* 0x0000001fff007819 */ /* 0x000fc80000011402 */
[----:B------:R-:W-:Y:S02]  /*1f3d0*/  LEA.HI R0, R0, R2, RZ, 0x7 ;  /* 0x0000000200007211 */ /* 0x000fe400078f38ff */
[----:B------:R-:W2:Y:S02]  /*1f3e0*/  @P0 LDC R2, c[0x0][0x44c] ;  /* 0x00011300ff020b82 */ /* 0x000ea40000000800 */
[----:B------:R-:W-:-:S04]  /*1f3f0*/  SHF.R.S32.HI R0, RZ, 0x7, R0 ;  /* 0x00000007ff007819 */ /* 0x000fc80000011400 */
[----:B------:R-:W-:Y:S01]  /*1f400*/  VIMNMX R6, R21, R0, PT ;  /* 0x0000000015067248 */ /* 0x000fe20003fe0100 */
[----:B------:R-:W-:-:S04]  /*1f410*/  IMAD.MOV.U32 R0, RZ, RZ, R7 ;  /* 0x000000ffff007224 */ /* 0x000fc800078e0007 */
[----:B------:R3:W-:Y:S01]  /*1f420*/  STL [R1+0x38], R6 ;  /* 0x0000380601007387 */ /* 0x0007e20000100800 */
[----:B--2---:R-:W-:-:S05]  /*1f430*/  @P0 IMAD.HI.U32 R2, R7, R2, RZ ;  /* 0x0000000207020227 */ /* 0x004fca00078e00ff */
[----:B-1----:R-:W-:-:S04]  /*1f440*/  @P0 SHF.R.U32.HI R0, RZ, R4, R2 ;  /* 0x00000004ff000219 */ /* 0x002fc80000011602 */
[----:B------:R-:W-:-:S05]  /*1f450*/  IADD3 R2, R20, R0, RZ ;  /* 0x0000000014027210 */ /* 0x000fca0007ffe0ff */
        /* <DEDUP_REMOVED lines=12> */
.L_x_8681:
[----:B------:R-:W-:-:S13]  /*1f520*/  ISETP.NE.AND P0, PT, R3, 0x1, PT ;  /* 0x000000010300780c */ /* 0x000fda0003f05270 */
[----:B------:R-:W1:Y:S02]  /*1f530*/  @P0 LDC.64 R4, c[0x0][0x9e8] ;  /* 0x00027a00ff040b82 */ /* 0x000e640000000a00 */
[----:B-1----:R-:W-:-:S05]  /*1f540*/  @P0 IMAD.HI.U32 R4, R2, R4, RZ ;  /* 0x0000000402040227 */ /* 0x002fca00078e00ff */
[----:B------:R-:W-:-:S07]  /*1f550*/  @P0 SHF.R.U32.HI R2, RZ, R5, R4 ;  /* 0x00000005ff020219 */ /* 0x000fce0000011604 */
.L_x_8682:
[----:B------:R-:W-:Y:S05]  /*1f560*/  BSYNC B0 ;  /* 0x0000000000007941 */ /* 0x000fea0003800000 */
.L_x_8680:
[----:B------:R-:W-:-:S05]  /*1f570*/  IMAD R2, R2, R3, RZ ;  /* 0x0000000302027224 */ /* 0x000fca00078e02ff */
[----:B------:R-:W-:-:S07]  /*1f580*/  VIMNMX R0, R0, R2, !PT ;  /* 0x0000000200007248 */ /* 0x000fce0007fe0100 */
.L_x_8679:
[----:B------:R-:W-:Y:S01]  /*1f590*/  SHF.R.S32.HI R2, RZ, 0x1f, R0 ;  /* 0x0000001fff027819 */ /* 0x000fe20000011400 */
[----:B------:R-:W-:Y:S03]  /*1f5a0*/  BSSY B7, `(.L_x_8683) ;  /* 0x00003ee000077945 */ /* 0x000fe60003800000 */
[----:B------:R-:W-:-:S04]  /*1f5b0*/  LEA.HI R2, R2, R0, RZ, 0x7 ;  /* 0x0000000002027211 */ /* 0x000fc800078f38ff */
[----:B------:R-:W-:-:S04]  /*1f5c0*/  SHF.R.S32.HI R2, RZ, 0x7, R2 ;  /* 0x00000007ff027819 */ /* 0x000fc80000011402 */
        /* <DEDUP_REMOVED lines=11> */
[----:B------:R-:W1:Y:S08]  /*1f680*/  FLO.U32 R0, UR4 ;  /* 0x0000000400007d00 */ /* 0x000e7000080e0000 */
        /* <DEDUP_REMOVED lines=9> */
.L_x_8684:
        /* <DEDUP_REMOVED lines=15> */
[----:B0-----:R-:W-:Y:S02]  /*1f810*/  IMAD.U32 R11, RZ, RZ, UR5 ;  /* 0x00000005ff0b7e24 */ /* 0x001fe4000f8e00ff */
[----:B------:R-:W-:Y:S02]  /*1f820*/  IMAD.MOV.U32 R8, RZ, RZ, 0x70 ;  /* 0x00000070ff087424 */ /* 0x000fe400078e00ff */
[----:B------:R-:W-:Y:S02]  /*1f830*/  IMAD.MOV.U32 R12, RZ, RZ, 0x1 ;  /* 0x00000001ff0c7424 */ /* 0x000fe400078e00ff */
[----:B------:R-:W-:-:S07]  /*1f840*/  IMAD.MOV.U32 R13, RZ, RZ, RZ ;  /* 0x000000ffff0d7224 */ /* 0x000fce00078e00ff */
[----:B------:R-:W-:-:S07]  /*1f850*/  LEPC R20, `(.L_x_8687) ;  /* 0x000000001014794e */ /* 0x000fce0000000000 */
[----:B-1----:R-:W-:Y:S05]  /*1f860*/  CALL.ABS.NOINC R2 ;  /* 0x0000000002007343 */ /* 0x002fea0003c00000 */
.L_x_8687:
[----:B------:R-:W-:Y:S05]  /*1f870*/  BSYNC B6 ;  /* 0x0000000000067941 */ /* 0x000fea0003800000 */
.L_x_8686:
        /* <DEDUP_REMOVED lines=11> */
[----:B------:R-:W-:Y:S02]  /*1f930*/  IMAD.U32 R5, RZ, RZ, UR7 ;  /* 0x00000007ff057e24 */ /* 0x000fe4000f8e00ff */
[----:B------:R-:W-:Y:S02]  /*1f940*/  IMAD.U32 R6, RZ, RZ, UR8 ;  /* 0x00000008ff067e24 */ /* 0x000fe4000f8e00ff */
[----:B------:R-:W-:-:S02]  /*1f950*/  IMAD.U32 R10, RZ, RZ, UR4 ;  /* 0x00000004ff0a7e24 */ /* 0x000fc4000f8e00ff */
[----:B0-----:R-:W-:Y:S02]  /*1f960*/  IMAD.U32 R11, RZ, RZ, UR5 ;  /* 0x00000005ff0b7e24 */ /* 0x001fe4000f8e00ff */
[----:B------:R-:W-:Y:S02]  /*1f970*/  IMAD.MOV.U32 R8, RZ, RZ, 0x70 ;  /* 0x00000070ff087424 */ /* 0x000fe400078e00ff */
[----:B------:R-:W-:Y:S02]  /*1f980*/  IMAD.MOV.U32 R12, RZ, RZ, 0x1 ;  /* 0x00000001ff0c7424 */ /* 0x000fe400078e00ff */
[----:B-1----:R-:W-:-:S07]  /*1f990*/  IMAD.MOV.U32 R13, RZ, RZ, RZ ;  /* 0x000000ffff0d7224 */ /* 0x002fce00078e00ff */
[----:B------:R-:W-:-:S07]  /*1f9a0*/  LEPC R20, `(.L_x_8690) ;  /* 0x000000001014794e */ /* 0x000fce0000000000 */
[----:B--2---:R-:W-:Y:S05]  /*1f9b0*/  CALL.ABS.NOINC R2 ;  /* 0x0000000002007343 */ /* 0x004fea0003c00000 */
.L_x_8690:
        /* <DEDUP_REMOVED lines=15> */
.L_x_8689:
[----:B------:R-:W-:Y:S05]  /*1fab0*/  BSYNC B6 ;  /* 0x0000000000067941 */ /* 0x000fea0003800000 */
.L_x_8688:
        /* <DEDUP_REMOVED lines=12> */
[----:B------:R-:W-:Y:S02]  /*1fb80*/  LOP3.LUT P0, RZ, R3, UR5, RZ, 0xfc, P0 ;  /* 0x0000000503ff7c12 */ /* 0x000fe4000800fcff */
[----:B--2---:R-:W-:Y:S02]  /*1fb90*/  IADD3 R0, R17, -0x1, RZ ;  /* 0xffffffff11007810 */ /* 0x004fe40007ffe0ff */
        /* <DEDUP_REMOVED lines=9> */
.L_x_8873:
[----:B--2---:R-:W2:Y:S01]  /*1fc30*/  LDL.LU R4, [R1+0x4] ;  /* 0x0000040001047983 */ /* 0x004ea20000300800 */
[----:B------:R-:W-:Y:S02]  /*1fc40*/  PLOP3.LUT P1, PT, PT, PT, PT, 0x8, 0x0 ;  /* 0x000000000000781c */ /* 0x000fe40003f2e170 */
[----:B---3--:R-:W-:Y:S01]  /*1fc50*/  ISETP.NE.AND P0, PT, R14, RZ, PT ;  /* 0x000000ff0e00720c */ /* 0x008fe20003f05270 */
[----:B------:R3:W-:Y:S01]  /*1fc60*/  STL [R1+0xc], R0 ;  /* 0x00000c0001007387 */ /* 0x0007e20000100800 */
[----:B--2---:R-:W-:-:S09]  /*1fc70*/  LOP3.LUT R4, R4, 0xfffffffb, RZ, 0xc0, !PT ;  /* 0xfffffffb04047812 */ /* 0x004fd200078ec0ff */
[----:B------:R-:W-:-:S05]  /*1fc80*/  @P1 LOP3.LUT R4, R4, 0x4, RZ, 0xfc, !PT ;  /* 0x0000000404041812 */ /* 0x000fca00078efcff */
[----:B------:R3:W-:Y:S01]  /*1fc90*/  STL [R1+0x4], R4 ;  /* 0x0000040401007387 */ /* 0x0007e20000100800 */
[----:B------:R-:W-:Y:S05]  /*1fca0*/  @P0 BRA `(.L_x_8692) ;  /* 0x0000000400280947 */ /* 0x000fea0003800000 */
[----:B------:R-:W-:-:S03]  /*1fcb0*/  UMOV UR4, 0xffffffff ;  /* 0xffffffff00047882 */ /* 0x000fc60000000000 */
[----:B------:R-:W-:Y:S05]  /*1fcc0*/  BRA.DIV UR4, `(.L_x_8693) ;  /* 0x0000006604c47947 */ /* 0x000fea000b800000 */
[----:B------:R-:W-:-:S13]  /*1fcd0*/  ELECT P6, URZ, PT ;  /* 0x00000000003f782f */ /* 0x000fda00038c0000 */
.L_x_8876:
        /* <DEDUP_REMOVED lines=24> */
.L_x_8694:
[----:B-1----:R-:W4:Y:S04]  /*1fe60*/  LDL R7, [R1] ;  /* 0x0000000001077983 */ /* 0x002f280000100800 */
[----:B---3--:R-:W4:Y:S04]  /*1fe70*/  LDL R0, [R1+0x8] ;  /* 0x0000080001007983 */ /* 0x008f280000100800 */
[----:B--2---:R-:W2:Y:S01]  /*1fe80*/  LDL R2, [R1+0x14] ;  /* 0x0000140001027983 */ /* 0x004ea20000100800 */
[----:B----4-:R-:W-:Y:S01]  /*1fe90*/  IMAD R0, R0, 0x8, R7 ;  /* 0x0000000800007824 */ /* 0x010fe200078e0207 */
[----:B--2---:R-:W-:-:S04]  /*1fea0*/  SHF.L.U32 R2, R2, 0x1f, RZ ;  /* 0x0000001f02027819 */ /* 0x004fc800000006ff */
[----:B------:R-:W1:Y:S02]  /*1feb0*/  SYNCS.PHASECHK.TRANS64.TRYWAIT P0, [R0+URZ+0x28840], R2 ;  /* 0x02884002000075a7 */ /* 0x000e64000800017f */
[----:B-1----:R-:W-:Y:S05]  /*1fec0*/  @!P0 BRA `(.L_x_8695) ;  /* 0x0000006400648947 */ /* 0x002fea0003800000 */
.L_x_8877:
        /* <DEDUP_REMOVED lines=10> */
.L_x_8696:
[----:B------:R-:W3:Y:S04]  /*1ff70*/  LDL R5, [R1] ;  /* 0x0000000001057983 */ /* 0x000ee80000100800 */
[----:B------:R-:W3:Y:S04]  /*1ff80*/  LDL R4, [R1+0x8] ;  /* 0x0000080001047983 */ /* 0x000ee80000100800 */
[----:B------:R-:W4:Y:S04]  /*1ff90*/  LDL R6, [R1+0xc] ;  /* 0x00000c0001067983 */ /* 0x000f280000100800 */
[----:B-12---:R-:W2:Y:S01]  /*1ffa0*/  LDL R2, [R1+0x18] ;  /* 0x0000180001027983 */ /* 0x006ea20000100800 */
[----:B------:R-:W-:-:S02]  /*1ffb0*/  R2UR UR9, R0 ;  /* 0x00000000000972ca */ /* 0x000fc400000e0000 */
[----:B------:R-:W-:Y:S01]  /*1ffc0*/  PLOP3.LUT P0, PT, PT, PT, PT, 0x80, 0x0 ;  /* 0x000000000000781c */ /* 0x000fe20003f0f070 */
[----:B------:R-:W-:Y:S01]  /*1ffd0*/  UIADD3 UR4, UP0, UR40, 0x370, URZ ;  /* 0x0000037028047890 */ /* 0x000fe2000ff1e03f */
[----:B------:R-:W-:Y:S02]  /*1ffe0*/  R2UR UR12, R18 ;  /* 0x00000000120c72ca */ /* 0x000fe400000e0000 */
[----:B-----5:R-:W-:Y:S02]  /*1fff0*/  R2UR UR13, R17 ;  /* 0x00000000110d72ca */ /* 0x020fe400000e0000 */
[----:B------:R-:W-:-:S05]  /*20000*/  LOP3.LUT R3, R3, 0xfffffffb, RZ, 0xc0, !PT ;  /* 0xfffffffb03037812 */ /* 0x000fca00078ec0ff */
[----:B------:R-:W-:Y:S01]  /*20010*/  UIADD3 UR9, UR9, 0x28830, URZ ;  /* 0x0002883009097890 */ /* 0x000fe2000fffe03f */
[----:B------:R-:W-:Y:S01]  /*20020*/  UMOV UR10, URZ ;  /* 0x0000003f000a7c82 */ /* 0x000fe20008000000 */
[----:B------:R-:W-:Y:S01]  /*20030*/  UMOV UR7, 0x14f00000 ;  /* 0x14f0000000077882 */ /* 0x000fe20000000000 */
[----:B------:R-:W-:Y:S01]  /*20040*/  @P0 LOP3.LUT R3, R3, 0x4, RZ, 0xfc, !PT ;  /* 0x0000000403030812 */ /* 0x000fe200078efcff */
[----:B------:R-:W-:-:S04]  /*20050*/  UMOV UR15, 0x40 ;  /* 0x00000040000f7882 */ /* 0x000fc80000000000 */
[----:B------:R1:W-:Y:S01]  /*20060*/  STL [R1+0x4], R3 ;  /* 0x0000040301007387 */ /* 0x0003e20000100800 */
[----:B---3--:R-:W-:Y:S01]  /*20070*/  IMAD R0, R4, 0x8000, R5 ;  /* 0x0000800004007824 */ /* 0x008fe200078e0205 */
[----:B----4-:R-:W-:-:S04]  /*20080*/  R2UR UR11, R6 ;  /* 0x00000000060b72ca */ /* 0x010fc800000e0000 */
[----:B------:R-:W-:Y:S02]  /*20090*/  R2UR UR6, R0 ;  /* 0x00000000000672ca */ /* 0x000fe400000e0000 */
[----:B--2---:R-:W-:-:S11]  /*200a0*/  R2UR UR5, R2 ;  /* 0x00000000020572ca */ /* 0x004fd600000e0000 */
[----:B------:R-:W-:Y:S02]  /*200b0*/  UIADD3 UR8, UR6, 0x18400, URZ ;  /* 0x0001840006087890 */ /* 0x000fe4000fffe03f */
[----:B------:R-:W-:Y:S02]  /*200c0*/  ULEA UR11, UR11, UR5, 0x7 ;  /* 0x000000050b0b7291 */ /* 0x000fe4000f8e383f */
[----:B------:R-:W-:Y:S02]  /*200d0*/  UIADD3.X UR5, URZ, UR41, URZ, UP0, !UPT ;  /* 0x000000293f057290 */ /* 0x000fe400087fe43f */
[----:B------:R-:W-:-:S03]  /*200e0*/  UIADD3 UR14, UR6, 0x1c400, URZ ;  /* 0x0001c400060e7890 */ /* 0x000fc6000fffe03f */
[----:B------:R-:W-:-:S04]  /*200f0*/  UMOV UR6, 0x0 ;  /* 0x0000000000067882 */ /* 0x000fc80000000000 */
[----:B------:R2:W-:Y:S02]  /*20100*/  UTMALDG.4D [UR8], [UR4], desc[UR6] ;  /* 0x00000608040075b4 */ /* 0x0005e40008019000 */
[----:B--2---:R-:W-:Y:S01]  /*20110*/  UMOV UR8, UR14 ;  /* 0x0000000e00087c82 */ /* 0x004fe20008000000 */
[----:B------:R-:W-:Y:S02]  /*20120*/  UMOV UR10, UR15 ;  /* 0x0000000f000a7c82 */ /* 0x000fe40008000000 */
[----:B------:R1:W-:Y:S02]  /*20130*/  UTMALDG.4D [UR8], [UR4], desc[UR6] ;  /* 0x00000608040075b4 */ /* 0x0003e40008019000 */
[----:B-1----:R-:W-:Y:S01]  /*20140*/  NOP ;  /* 0x0000000000007918 */ /* 0x002fe20000000000 */
.L_x_8692:
[----:B---3--:R-:W2:Y:S04]  /*20150*/  LDL R4, [R1] ;  /* 0x0000000001047983 */ /* 0x008ea80000100800 */
        /* <DEDUP_REMOVED lines=20> */
[----:B0-----:R-:W-:Y:S01]  /*202a0*/  MOV R11, UR9 ;  /* 0x00000009000b7c02 */ /* 0x001fe20008000f00 */
[----:B------:R-:W0:Y:S01]  /*202b0*/  LDC.64 R2, c[0x4][R2] ;  /* 0x0100000002027b82 */ /* 0x000e220000000a00 */
[----:B------:R-:W-:Y:S02]  /*202c0*/  IMAD.U32 R5, RZ, RZ, UR5 ;  /* 0x00000005ff057e24 */ /* 0x000fe4000f8e00ff */
[----:B------:R-:W-:Y:S02]  /*202d0*/  IMAD.U32 R6, RZ, RZ, UR6 ;  /* 0x00000006ff067e24 */ /* 0x000fe4000f8e00ff */
[----:B-1----:R-:W-:-:S02]  /*202e0*/  IMAD.U32 R7, RZ, RZ, UR7 ;  /* 0x00000007ff077e24 */ /* 0x002fc4000f8e00ff */
[----:B------:R-:W-:Y:S02]  /*202f0*/  IMAD.U32 R10, RZ, RZ, UR8 ;  /* 0x00000008ff0a7e24 */ /* 0x000fe4000f8e00ff */
[----:B------:R-:W-:Y:S02]  /*20300*/  IMAD.MOV.U32 R8, RZ, RZ, 0x70 ;  /* 0x00000070ff087424 */ /* 0x000fe400078e00ff */
[----:B------:R-:W-:Y:S02]  /*20310*/  IMAD.MOV.U32 R12, RZ, RZ, 0x1 ;  /* 0x00000001ff0c7424 */ /* 0x000fe400078e00ff */
[----:B------:R-:W-:-:S07]  /*20320*/  IMAD.MOV.U32 R13, RZ, RZ, RZ ;  /* 0x000000ffff0d7224 */ /* 0x000fce00078e00ff */
[----:B------:R-:W-:-:S07]  /*20330*/  LEPC R20, `(.L_x_8698) ;  /* 0x000000001014794e */ /* 0x000fce0000000000 */
[----:B0-----:R-:W-:Y:S05]  /*20340*/  CALL.ABS.NOINC R2 ;  /* 0x0000000002007343 */ /* 0x001fea0003c00000 */
.L_x_8698:
[----:B------:R-:W-:Y:S05]  /*20350*/  BSYNC B6 ;  /* 0x0000000000067941 */ /* 0x000fea0003800000 */
.L_x_8697:
[----:B--2---:R-:W2:Y:S01]  /*20360*/  LDL.LU R0, [R1+0x44] ;  /* 0x0000440001007983 */ /* 0x004ea20000300800 */
[----:B-1----:R-:W1:Y:S01]  /*20370*/  LDC R7, c[0x0][0x448] ;  /* 0x00011200ff077b82 */ /* 0x002e620000000800 */
[----:B------:R-:W-:Y:S02]  /*20380*/  ULDC.64 UR4, c[0x0][0x2d8] ;  /* 0x0000b60000047ab9 */ /* 0x000fe40000000a00 */
[----:B------:R-:W2:Y:S04]  /*20390*/  LDL.LU.64 R2, [R1+0x48] ;  /* 0x0000480001027983 */ /* 0x000ea80000300a00 */
[----:B------:R-:W3:Y:S01]  /*203a0*/  LDL R12, [R1+0x34] ;  /* 0x00003400010c7983 */ /* 0x000ee20000100800 */
[----:B------:R-:W4:Y:S01]  /*203b0*/  S2R R5, SR_TID.X ;  /* 0x0000000000057919 */ /* 0x000f220000002100 */
[----:B------:R-:W0:Y:S01]  /*203c0*/  S2R R8, SR_TID.X ;  /* 0x0000000000087919 */ /* 0x000e220000002100 */
[----:B----4-:R-:W-:-:S04]  /*203d0*/  LOP3.LUT R5, R5, 0x7f, RZ, 0xc0, !PT ;  /* 0x0000007f05057812 */ /* 0x010fc800078ec0ff */
[----:B------:R-:W-:Y:S01]  /*203e0*/  SHF.R.U32.HI R5, RZ, 0x3, R5 ;  /* 0x00000003ff057819 */ /* 0x000fe20000011605 */
[----:B0-----:R-:W-:-:S05]  /*203f0*/  IMAD.SHL.U32 R8, R8, 0x10, RZ ;  /* 0x0000001008087824 */ /* 0x001fca00078e00ff */
[----:B------:R-:W-:Y:S01]  /*20400*/  LOP3.LUT R8, R5, 0x70, R8, 0xf8, !PT ;  /* 0x0000007005087812 */ /* 0x000fe200078ef808 */
[----:B--2---:R-:W-:Y:S01]  /*20410*/  IMAD.MOV.U32 R3, RZ, RZ, R0 ;  /* 0x000000ffff037224 */ /* 0x004fe200078e0000 */
        /* <DEDUP_REMOVED lines=39> */
[----:B------:R-:W-:Y:S01]  /*20690*/  ULDC.64 UR4, c[0x0][0x280] ;  /* 0x0000a00000047ab9 */ /* 0x000fe20000000a00 */
[----:B------:R-:W-:Y:S02]  /*206a0*/  LOP3.LUT R8, R8, 0x40, RZ, 0xfc, !PT ;  /* 0x0000004008087812 */ /* 0x000fe400078efcff */
[----:B------:R-:W-:Y:S01]  /*206b0*/  IMAD.IADD R3, R3, 0x1, R4 ;  /* 0x0000000103037824 */ /* 0x000fe200078e0204 */
[----:B------:R-:W-:Y:S01]  /*206c0*/  LEA R4, P0, R2, UR4, 0x1 ;  /* 0x0000000402047c11 */ /* 0x000fe2000f8008ff */
[----:B------:R-:W-:Y:S02]  /*206d0*/  ULDC UR4, c[0x0][0x2b8] ;  /* 0x0000ae0000047ab9 */ /* 0x000fe40000000800 */
[----:B------:R-:W-:Y:S02]  /*206e0*/  ISETP.GE.AND P1, PT, R8, UR4, PT ;  /* 0x0000000408007c0c */ /* 0x000fe4000bf26270 */
[----:B------:R0:W5:Y:S01]  /*206f0*/  LDL R8, [R1+0x30] ;  /* 0x0000300001087983 */ /* 0x0001620000100800 */
[----:B------:R-:W1:Y:S01]  /*20700*/  S2R R9, SR_TID.X ;  /* 0x0000000000097919 */ /* 0x000e620000002100 */
[----:B------:R-:W2:Y:S01]  /*20710*/  S2R R10, SR_TID.X ;  /* 0x00000000000a7919 */ /* 0x000ea20000002100 */
[----:B------:R-:W-:Y:S01]  /*20720*/  LEA.HI.X R3, R2, UR5, R3, 0x1, P0 ;  /* 0x0000000502037c11 */ /* 0x000fe200080f0c03 */
[----:B-1----:R-:W-:-:S05]  /*20730*/  IMAD.SHL.U32 R9, R9, 0x8, RZ ;  /* 0x0000000809097824 */ /* 0x002fca00078e00ff */
[----:B------:R-:W-:Y:S02]  /*20740*/  LOP3.LUT R9, R9, 0x38, RZ, 0xc0, !PT ;  /* 0x0000003809097812 */ /* 0x000fe400078ec0ff */
[----:B--2---:R-:W-:Y:S02]  /*20750*/  LOP3.LUT R10, R10, 0x7f, RZ, 0xc0, !PT ;  /* 0x0000007f0a0a7812 */ /* 0x004fe400078ec0ff */
[----:B------:R-:W-:Y:S01]  /*20760*/  ISETP.GE.AND P0, PT, R9, UR4, PT ;  /* 0x0000000409007c0c */ /* 0x000fe2000bf06270 */
[----:B------:R-:W-:Y:S01]  /*20770*/  UMOV UR4, 0xffffffff ;  /* 0xffffffff00047882 */ /* 0x000fe20000000000 */
[----:B------:R-:W-:Y:S02]  /*20780*/  SHF.R.U32.HI R10, RZ, 0x3, R10 ;  /* 0x00000003ff0a7819 */ /* 0x000fe4000001160a */
[----:B0-----:R-:W-:Y:S09]  /*20790*/  BRA.DIV UR4, `(.L_x_8699) ;  /* 0x0000005e04447947 */ /* 0x001ff2000b800000 */
[----:B------:R-:W2:Y:S04]  /*207a0*/  LDL.LU R6, [R1+0x40] ;  /* 0x0000400001067983 */ /* 0x000ea80000300800 */
[----:B------:R-:W3:Y:S01]  /*207b0*/  LDL.LU R11, [R1+0x34] ;  /* 0x00003400010b7983 */ /* 0x000ee20000300800 */
[----:B--2---:R-:W-:-:S03]  /*207c0*/  IMAD R2, R6, R7, RZ ;  /* 0x0000000706027224 */ /* 0x004fc600078e02ff */
[----:B------:R-:W0:Y:S01]  /*207d0*/  SHFL.IDX PT, R7, R4, RZ, 0x181f ;  /* 0x00181fff04077589 */ /* 0x000e2200000e0000 */
[----:B---3--:R-:W-:-:S03]  /*207e0*/  IMAD.IADD R0, R10, 0x1, R11 ;  /* 0x000000010a007824 */ /* 0x008fc600078e020b */
[----:B------:R-:W1:Y:S01]  /*207f0*/  SHFL.IDX PT, R6, R3, RZ, 0x181f ;  /* 0x00181fff03067589 */ /* 0x000e6200000e0000 */
[C---:B------:R-:W-:Y:S01]  /*20800*/  VIADD R5, R0.reuse, 0x10 ;  /* 0x0000001000057836 */ /* 0x040fe20000000000 */
[----:B------:R-:W-:-:S13]  /*20810*/  ISETP.GE.AND P2, PT, R0, R2, PT ;  /* 0x000000020000720c */ /* 0x000fda0003f46270 */
[----:B0-----:R-:W-:-:S04]  /*20820*/  @!P2 LEA R7, P3, R9, R7, 0x1 ;  /* 0x000000070907a211 */ /* 0x001fc800078608ff */
[----:B-1----:R-:W-:-:S04]  /*20830*/  @!P2 IADD3.X R6, RZ, R6, RZ, P3, !PT ;  /* 0x00000006ff06a210 */ /* 0x002fc80001ffe4ff */
        /* <DEDUP_REMOVED lines=63> */
[----:B------:R0:W1:Y:S04]  /*20c30*/  SHFL.IDX PT, R5, R3, 0x7, 0x181f ;  /* 0x00f81f0003057f89 */ /* 0x00006800000e0000 */
[----:B------:R0:W-:Y:S04]  /*20c40*/  @!P2 LDGSTS.E.BYPASS.LTC128B.128 [R8+0x13400], desc[UR38][R6.64], !P0 ;  /* 0x134000000608afae */ /* 0x0001e8000c101d66 */
[----:B------:R0:W-:Y:S04]  /*20c50*/  @!P2 LDGSTS.E.BYPASS.LTC128B.128 [R8+0x17400], desc[UR38][R6.64+0x80], !P1 ;  /* 0x174000800608afae */ /* 0x0001e8000c901d66 */
[----:B------:R0:W2:Y:S02]  /*20c60*/  SHFL.IDX PT, R3, R4, 0x7, 0x181f ;  /* 0x00f81f0004037f89 */ /* 0x0000a400000e0000 */
.L_x_8894:
[----:B------:R-:W-:Y:S01]  /*20c70*/  VIADD R0, R0, 0x70 ;  /* 0x0000007000007836 */ /* 0x000fe20000000000 */
[----:B------:R-:W-:Y:S04]  /*20c80*/  BSSY B0, `(.L_x_8700) ;  /* 0x000000a000007945 */ /* 0x000fe80003800000 */
[----:B------:R-:W-:-:S13]  /*20c90*/  ISETP.GE.AND P2, PT, R0, R2, PT ;  /* 0x000000020000720c */ /* 0x000fda0003f46270 */
[----:B------:R-:W-:Y:S05]  /*20ca0*/  @P2 BRA `(.L_x_8701) ;  /* 0x00000000001c2947 */ /* 0x000fea0003800000 */
[----:B--2---:R-:W-:-:S05]  /*20cb0*/  LEA R2, P2, R9, R3, 0x1 ;  /* 0x0000000309027211 */ /* 0x004fca00078408ff */
[----:B01----:R-:W-:-:S05]  /*20cc0*/  IMAD.X R3, RZ, RZ, R5, P2 ;  /* 0x000000ffff037224 */ /* 0x003fca00010e0605 */
[----:B------:R-:W-:Y:S01]  /*20cd0*/  @!PT LDS RZ, [RZ] ;  /* 0x00000000fffff984 */ /* 0x000fe20000000800 */
[----:B------:R-:W-:Y:S01]  /*20ce0*/  @!PT LDS RZ, [RZ] ;  /* 0x00000000fffff984 */ /* 0x000fe20000000800 */
[----:B------:R-:W-:Y:S01]  /*20cf0*/  @!PT LDS RZ, [RZ] ;  /* 0x00000000fffff984 */ /* 0x000fe20000000800 */
[----:B------:R3:W-:Y:S04]  /*20d00*/  LDGSTS.E.BYPASS.LTC128B.128 [R8+0x13c00], desc[UR38][R2.64], !P0 ;  /* 0x13c0000002087fae */ /* 0x0007e8000c101d66 */
[----:B------:R3:W-:Y:S02]  /*20d10*/  LDGSTS.E.BYPASS.LTC128B.128 [R8+0x17c00], desc[UR38][R2.64+0x80], !P1 ;  /* 0x17c0008002087fae */ /* 0x0007e4000c901d66 */
.L_x_8701:
[----:B------:R-:W-:Y:S05]  /*20d20*/  BSYNC B0 ;  /* 0x0000000000007941 */ /* 0x000fea0003800000 */
.L_x_8700:
[----:B0--3--:R0:W5:Y:S01]  /*20d30*/  LDL R8, [R1] ;  /* 0x0000000001087983 */ /* 0x0091620000100800 */
[----:B------:R-:W-:Y:S01]  /*20d40*/  PLOP3.LUT P0, PT, PT, PT, PT, 0x80, 0x0 ;  /* 0x000000000000781c */ /* 0x000fe20003f0f070 */
[----:B------:R-:W-:-:S12]  /*20d50*/  NOP ;  /* 0x0000000000007918 */ /* 0x000fd80000000000 */
.L_x_8702:
[----:B------:R-:W3:Y:S01]  /*20d60*/  LDL R2, [R1] ;  /* 0x0000000001027983 */ /* 0x000ee20000100800 */
[----:B------:R-:W-:Y:S02]  /*20d70*/  PLOP3.LUT P1, PT, P1, P0, PT, 0xa2, 0x0 ;  /* 0x000000000000781c */ /* 0x000fe40000f21472 */
[----:B---3--:R-:W-:-:S08]  /*20d80*/  @P0 R2UR P1, UR4, R2 ;  /* 0x00000000020402ca */ /* 0x008fd00000020000 */
[----:B------:R-:W-:-:S05]  /*20d90*/  @P0 PLOP3.LUT P0, PT, P1, PT, PT, 0x80, 0x0 ;  /* 0x000000000000081c */ /* 0x000fca0000f0f070 */
[----:B------:R-:W-:Y:S01]  /*20da0*/  @!P1 SYNCS.ARRIVE.TRANS64.RED.A0T1 RZ, [UR4+0x28800], RZ ;  /* 0x028800ffffff99a7 */ /* 0x000fe20008200404 */
[----:B------:R-:W-:Y:S07]  /*20db0*/  @!P1 ARRIVES.LDGSTSBAR.64.TRANSCNT [UR4+0x28800] ;  /* 0x02880000ff0099b0 */ /* 0x000fee0008000a84 */
[----:B------:R-:W-:Y:S05]  /*20dc0*/  @P0 BRA.U.ANY `(.L_x_8702) ;  /* 0xfffffffd00e40947 */ /* 0x000fea000393ffff */
[----:B--2---:R-:W2:Y:S02]  /*20dd0*/  LDL.LU R3, [R1+0x54] ;  /* 0x0000540001037983 */ /* 0x004ea40000300800 */
        /* <DEDUP_REMOVED lines=10> */
[----:B--23--:R-:W-:Y:S05]  /*20e80*/  @!P0 BRA `(.L_x_8704) ;  /* 0x0000006000388947 */ /* 0x00cfea0003800000 */
.L_x_8895:
[----:B------:R-:W-:Y:S05]  /*20e90*/  BSYNC B0 ;  /* 0x0000000000007941 */ /* 0x000fea0003800000 */
.L_x_8703:
[----:B------:R-:W3:Y:S04]  /*20ea0*/  LDL R3, [R1+0x38] ;  /* 0x0000380001037983 */ /* 0x000ee80000100800 */
[----:B--2---:R-:W2:Y:S01]  /*20eb0*/  LDL R2, [R1+0x2c] ;  /* 0x00002c0001027983 */ /* 0x004ea20000100800 */
[----:B------:R-:W-:Y:S01]  /*20ec0*/  BSSY B0, `(.L_x_8705) ;  /* 0x00001fb000007945 */ /* 0x000fe20003800000 */
[----:B---3--:R-:W-:-:S05]  /*20ed0*/  VIADD R0, R3, 0xfffffffe ;  /* 0xfffffffe03007836 */ /* 0x008fca0000000000 */
[----:B--2---:R-:W-:-:S13]  /*20ee0*/  ISETP.GE.AND P0, PT, R0, R2, PT ;  /* 0x000000020000720c */ /* 0x004fda0003f06270 */
        /* <DEDUP_REMOVED lines=9> */
[----:B-1----:R-:W2:Y:S04]  /*20f80*/  LDL R5, [R1+0x4] ;  /* 0x0000040001057983 */ /* 0x002ea80000100800 */
[----:B------:R-:W3:Y:S04]  /*20f90*/  LDL R4, [R1+0x8] ;  /* 0x0000080001047983 */ /* 0x000ee80000100800 */
[----:B------:R-:W4:Y:S01]  /*20fa0*/  LDL R3, [R1+0x14] ;  /* 0x0000140001037983 */ /* 0x000f220000100800 */
[----:B------:R-:W-:Y:S01]  /*20fb0*/  BSSY B1, `(.L_x_8709) ;  /* 0x000009c000017945 */ /* 0x000fe20003800000 */
[----:B--2---:R-:W-:-:S02]  /*20fc0*/  LOP3.LUT P1, RZ, R5, 0x4, RZ, 0xc0, !PT ;  /* 0x0000000405ff7812 */ /* 0x004fc4000782c0ff */
[----:B---3--:R-:W-:-:S04]  /*20fd0*/  IADD3 R6, R4, 0x1, RZ ;  /* 0x0000000104067810 */ /* 0x008fc80007ffe0ff */
        /* <DEDUP_REMOVED lines=29> */
.L_x_8711:
[----:B------:R-:W2:Y:S01]  /*211b0*/  LDL R2, [R1] ;  /* 0x0000000001027983 */ /* 0x000ea20000100800 */
[----:B------:R-:W-:Y:S01]  /*211c0*/  BSSY B3, `(.L_x_8712) ;  /* 0x0000005000037945 */ /* 0x000fe20003800000 */
[----:B--2---:R-:W-:Y:S01]  /*211d0*/  IMAD R3, R6, 0x8, R2 ;  /* 0x0000000806037824 */ /* 0x004fe200078e0202 */
[----:B------:R-:W-:-:S04]  /*211e0*/  SHF.L.U32 R2, R9, 0x1f, RZ ;  /* 0x0000001f09027819 */ /* 0x000fc800000006ff */
[----:B------:R-:W2:Y:S02]  /*211f0*/  SYNCS.PHASECHK.TRANS64.TRYWAIT P0, [R3+URZ+0x28840], R2 ;  /* 0x02884002030075a7 */ /* 0x000ea4000800017f */
[----:B--2---:R-:W-:Y:S05]  /*21200*/  @!P0 BRA `(.L_x_8713) ;  /* 0x0000005c00708947 */ /* 0x004fea0003800000 */
.L_x_8896:
[----:B------:R-:W-:Y:S05]  /*21210*/  BSYNC B3 ;  /* 0x0000000000037941 */ /* 0x000fea0003800000 */
.L_x_8712:
        /* <DEDUP_REMOVED lines=11> */
.L_x_8715:
[----:B------:R-:W-:Y:S05]  /*212d0*/  BSYNC B3 ;  /* 0x0000000000037941 */ /* 0x000fea0003800000 */
.L_x_8714:
[----:B------:R-:W3:Y:S04]  /*212e0*/  LDL R5, [R1] ;  /* 0x0000000001057983 */ /* 0x000ee80000100800 */
        /* <DEDUP_REMOVED lines=12> */
.L_x_8716:
        /* <DEDUP_REMOVED lines=16> */
.L_x_8717:
        /* <DEDUP_REMOVED lines=11> */
[----:B------:R-:W3:Y:S04]  /*21560*/  LDL R12, [R1] ;  /* 0x00000000010c7983 */ /* 0x000ee80000100800 */
[----:B------:R-:W3:Y:S01]  /*21570*/  LDL R7, [R1+0x8] ;  /* 0x0000080001077983 */ /* 0x000ee20000100800 */
[----:B------:R-:W-:Y:S01]  /*21580*/  BSSY B3, `(.L_x_8718) ;  /* 0x0000005000037945 */ /* 0x000fe20003800000 */
[----:B--2---:R-:W-:Y:S01]  /*21590*/  SHF.L.U32 R3, R13, 0x1f, RZ ;  /* 0x0000001f0d037819 */ /* 0x004fe200000006ff */
[----:B---3--:R-:W-:-:S04]  /*215a0*/  IMAD R2, R7, 0x8, R12 ;  /* 0x0000000807027824 */ /* 0x008fc800078e020c */
[----:B------:R-:W1:Y:S02]  /*215b0*/  SYNCS.PHASECHK.TRANS64.TRYWAIT P0, [R2+URZ+0x28860], R3 ;  /* 0x02886003020075a7 */ /* 0x000e64000800017f */
[----:B-1----:R-:W-:Y:S05]  /*215c0*/  @!P0 BRA `(.L_x_8719) ;  /* 0x0000005800948947 */ /* 0x002fea0003800000 */
.L_x_8897:
[----:B------:R-:W-:Y:S05]  /*215d0*/  BSYNC B3 ;  /* 0x0000000000037941 */ /* 0x000fea0003800000 */
.L_x_8718:
[----:B------:R-:W2:Y:S01]  /*215e0*/  LDL R5, [R1+0x3c] ;  /* 0x00003c0001057983 */ /* 0x000ea20000100800 */
[----:B------:R-:W3:Y:S02]  /*215f0*/  S2R R7, SR_TID.X ;  /* 0x0000000000077919 */ /* 0x000ee40000002100 */
[----:B---3--:R-:W-:-:S04]  /*21600*/  LOP3.LUT R7, R7, 0x7f, RZ, 0xc0, !PT ;  /* 0x0000007f07077812 */ /* 0x008fc800078ec0ff */
[----:B------:R-:W-:-:S13]  /*21610*/  ISETP.NE.AND P0, PT, R7, RZ, PT ;  /* 0x000000ff0700720c */ /* 0x000fda0003f05270 */
[----:B-1----:R-:W-:-:S04]  /*21620*/  @!P0 IMAD.MOV.U32 R3, RZ, RZ, 0x8000 ;  /* 0x00008000ff038424 */ /* 0x002fc800078e00ff */
[----:B------:R2:W-:Y:S02]  /*21630*/  @!P0 SYNCS.ARRIVE.TRANS64 RZ, [R2+URZ+0x28850], R3 ;  /* 0x0288500302ff89a7 */ /* 0x0005e4000800003f */
[----:B--2---:R-:W-:-:S04]  /*21640*/  PRMT R3, R5, 0x9910, RZ ;  /* 0x0000991005037816 */ /* 0x004fc800000000ff */
[----:B------:R-:W-:-:S13]  /*21650*/  ISETP.NE.AND P0, PT, R3, 0x2, PT ;  /* 0x000000020300780c */ /* 0x000fda0003f05270 */
[----:B------:R-:W-:Y:S05]  /*21660*/  @P0 BRA `(.L_x_8720) ;  /* 0x0000000000040947 */ /* 0x000fea0003800000 */
[----:B------:R-:W-:Y:S01]  /*21670*/  BPT.TRAP 0x1 ;  /* 0x000000040000795c */ /* 0x000fe20000300000 */
.L_x_8720:
[----:B------:R-:W2:Y:S01]  /*21680*/  LDL R3, [R1+0x4] ;  /* 0x0000040001037983 */ /* 0x000ea20000100800 */
[----:B------:R-:W-:Y:S01]  /*21690*/  BSSY B3, `(.L_x_8721) ;  /* 0x0000004000037945 */ /* 0x000fe20003800000 */
[----:B--2---:R-:W-:-:S13]  /*216a0*/  LOP3.LUT P0, RZ, R3, 0x8, RZ, 0xc0, !PT ;  /* 0x0000000803ff7812 */ /* 0x004fda000780c0ff */
[----:B------:R-:W-:Y:S05]  /*216b0*/  @P0 BRA `(.L_x_8722) ;  /* 0x0000000000040947 */ /* 0x000fea0003800000 */
[----:B------:R-:W-:Y:S01]  /*216c0*/  BPT.TRAP 0x1 ;  /* 0x000000040000795c */ /* 0x000fe20000300000 */
.L_x_8722:
[----:B------:R-:W-:Y:S05]  /*216d0*/  BSYNC B3 ;  /* 0x0000000000037941 */ /* 0x000fea0003800000 */
.L_x_8721:
        /* <DEDUP_REMOVED lines=11> */
[----:B--2---:R-:W-:Y:S01]  /*21790*/  LEA R7, R7, R12, 0xf ;  /* 0x0000000c07077211 */ /* 0x004fe200078e78ff */
[----:B---3--:R-:W-:-:S04]  /*217a0*/  IMAD R3, R3, 0x80, R5 ;  /* 0x0000008003037824 */ /* 0x008fc800078e0205 */
[----:B------:R-:W-:-:S07]  /*217b0*/  VIADD R5, R7, 0x400 ;  /* 0x0000040007057836 */ /* 0x000fce0000000000 */
.L_x_8723:
        /* <DEDUP_REMOVED lines=10> */
[----:B------:R-:W-:Y:S01]  /*21860*/  R2UR UR10, R11 ;  /* 0x000000000b0a72ca */ /* 0x000fe200000e0000 */
[----:B------:R-:W-:Y:S01]  /*21870*/  VIADD R5, R7, 0x4400 ;  /* 0x0000440007057836 */ /* 0x000fe20000000000 */
[----:B------:R-:W-:Y:S01]  /*21880*/  PLOP3.LUT P0, PT, PT, PT, PT, 0x80, 0x0 ;  /* 0x000000000000781c */ /* 0x000fe20003f0f070 */
[----:B------:R-:W-:Y:S01]  /*21890*/  UMOV UR6, 0x0 ;  /* 0x0000000000067882 */ /* 0x000fe20000000000 */
[----:B------:R-:W-:-:S11]  /*218a0*/  UMOV UR7, 0x14f00000 ;  /* 0x14f0000000077882 */ /* 0x000fd60000000000 */
.L_x_8724:
        /* <DEDUP_REMOVED lines=10> */
[----:B------:R1:W-:Y:S01]  /*21950*/  STL [R1+0xc], R0 ;  /* 0x00000c0001007387 */ /* 0x0003e20000100800 */
[----:B------:R-:W-:-:S07]  /*21960*/  IMAD.MOV.U32 R17, RZ, RZ, R4 ;  /* 0x000000ffff117224 */ /* 0x000fce00078e0004 */
.L_x_8710:
[----:B------:R-:W-:Y:S05]  /*21970*/  BSYNC B1 ;  /* 0x0000000000017941 */ /* 0x000fea0003800000 */
.L_x_8709:
[----:B-1----:R-:W2:Y:S04]  /*21980*/  LDL R0, [R1+0x38] ;  /* 0x0000380001007983 */ /* 0x002ea80000100800 */
[----:B------:R3:W-:Y:S04]  /*21990*/  STL [R1+0x8], R6 ;  /* 0x0000080601007387 */ /* 0x0007e80000100800 */
[----:B------:R3:W-:Y:S02]  /*219a0*/  STL [R1+0x14], R9 ;  /* 0x0000140901007387 */ /* 0x0007e40000100800 */
[----:B--23--:R-:W-:-:S07]  /*219b0*/  VIADD R0, R0, 0xfffffffd ;  /* 0xfffffffd00007836 */ /* 0x00cfce0000000000 */
.L_x_8708:
[----:B------:R-:W-:Y:S05]  /*219c0*/  BSYNC B2 ;  /* 0x0000000000027941 */ /* 0x000fea0003800000 */
.L_x_8707:
[----:B------:R-:W2:Y:S01]  /*219d0*/  LDL.LU R2, [R1+0x38] ;  /* 0x0000380001027983 */ /* 0x000ea20000300800 */
[----:B------:R-:W-:Y:S01]  /*219e0*/  VIADD R8, R8, 0xfffffffe ;  /* 0xfffffffe08087836 */ /* 0x000fe20000000000 */
[----:B--2---:R-:W-:-:S04]  /*219f0*/  LOP3.LUT R2, RZ, R2, RZ, 0x33, !PT ;  /* 0x00000002ff027212 */ /* 0x004fc800078e33ff */
[----:B------:R-:W-:-:S13]  /*21a00*/  ISETP.NE.AND P0, PT, R8, R2, PT ;  /* 0x000000020800720c */ /* 0x000fda0003f05270 */
[----:B------:R-:W-:Y:S05]  /*21a10*/  @!P0 BRA `(.L_x_8706) ;  /* 0x0000001400148947 */ /* 0x000fea0003800000 */
[----:B------:R-:W-:-:S07]  /*21a20*/  IMAD.MOV.U32 R8, RZ, RZ, R17 ;  /* 0x000000ffff087224 */ /* 0x000fce00078e0011 */
.L_x_8757:
        /* <DEDUP_REMOVED lines=36> */
.L_x_8727:
[----:B------:R-:W2:Y:S01]  /*21c70*/  LDL R2, [R1] ;  /* 0x0000000001027983 */ /* 0x000ea20000100800 */
[----:B------:R-:W-:Y:S01]  /*21c80*/  BSSY B2, `(.L_x_8728) ;  /* 0x0000005000027945 */ /* 0x000fe20003800000 */
[----:B--2---:R-:W-:Y:S01]  /*21c90*/  IMAD R3, R4, 0x8, R2 ;  /* 0x0000000804037824 */ /* 0x004fe200078e0202 */
[----:B------:R-:W-:-:S04]  /*21ca0*/  SHF.L.U32 R2, R5, 0x1f, RZ ;  /* 0x0000001f05027819 */ /* 0x000fc800000006ff */
[----:B------:R-:W2:Y:S02]  /*21cb0*/  SYNCS.PHASECHK.TRANS64.TRYWAIT P0, [R3+URZ+0x28840], R2 ;  /* 0x02884002030075a7 */ /* 0x000ea4000800017f */
[----:B--2---:R-:W-:Y:S05]  /*21cc0*/  @!P0 BRA `(.L_x_8729) ;  /* 0x0000005000e88947 */ /* 0x004fea0003800000 */
.L_x_8898:
[----:B------:R-:W-:Y:S05]  /*21cd0*/  BSYNC B2 ;  /* 0x0000000000027941 */ /* 0x000fea0003800000 */
.L_x_8728:
        /* <DEDUP_REMOVED lines=11> */
.L_x_8731:
[----:B------:R-:W-:Y:S05]  /*21d90*/  BSYNC B2 ;  /* 0x0000000000027941 */ /* 0x000fea0003800000 */
.L_x_8730:
[----:B--2---:R-:W2:Y:S04]  /*21da0*/  LDL R2, [R1] ;  /* 0x0000000001027983 */ /* 0x004ea80000100800 */
[----:B------:R-:W3:Y:S01]  /*21db0*/  LDL R7, [R1+0x18] ;  /* 0x0000180001077983 */ /* 0x000ee20000100800 */
        /* <DEDUP_REMOVED lines=10> */
[----:B-1----:R-:W-:-:S07]  /*21e60*/  VIADD R9, R2, 0x18400 ;  /* 0x0001840002097836 */ /* 0x002fce0000000000 */
.L_x_8732:
        /* <DEDUP_REMOVED lines=16> */
.L_x_8733:
        /* <DEDUP_REMOVED lines=18> */
.L_x_8899:
[----:B------:R-:W-:Y:S05]  /*22090*/  BSYNC B2 ;  /* 0x0000000000027941 */ /* 0x000fea0003800000 */
.L_x_8734:
        /* <DEDUP_REMOVED lines=10> */
.L_x_8736:
[----:B------:R-:W2:Y:S01]  /*22140*/  LDL R3, [R1+0x4] ;  /* 0x0000040001037983 */ /* 0x000ea20000100800 */
[----:B------:R-:W-:Y:S01]  /*22150*/  BSSY B2, `(.L_x_8737) ;  /* 0x0000004000027945 */ /* 0x000fe20003800000 */
[----:B--2---:R-:W-:-:S13]  /*22160*/  LOP3.LUT P0, RZ, R3, 0x8, RZ, 0xc0, !PT ;  /* 0x0000000803ff7812 */ /* 0x004fda000780c0ff */
[----:B------:R-:W-:Y:S05]  /*22170*/  @P0 BRA `(.L_x_8738) ;  /* 0x0000000000040947 */ /* 0x000fea0003800000 */
[----:B------:R-:W-:Y:S01]  /*22180*/  BPT.TRAP 0x1 ;  /* 0x000000040000795c */ /* 0x000fe20000300000 */
.L_x_8738:
[----:B------:R-:W-:Y:S05]  /*22190*/  BSYNC B2 ;  /* 0x0000000000027941 */ /* 0x000fea0003800000 */
.L_x_8737:
        /* <DEDUP_REMOVED lines=14> */
.L_x_8739:
        /* <DEDUP_REMOVED lines=15> */
.L_x_8740:
        /* <DEDUP_REMOVED lines=12> */
.L_x_8726:
[----:B------:R-:W-:Y:S05]  /*22430*/  BSYNC B1 ;  /* 0x0000000000017941 */ /* 0x000fea0003800000 */
.L_x_8725:
[----:B------:R-:W2:Y:S01]  /*22440*/  LDL R2, [R1+0x4] ;  /* 0x0000040001027983 */ /* 0x000ea20000100800 */
[----:B------:R-:W-:Y:S01]  /*22450*/  VIADD R3, R4, 0x1 ;  /* 0x0000000104037836 */ /* 0x000fe20000000000 */
[----:B------:R-:W-:Y:S01]  /*22460*/  BSSY B1, `(.L_x_8741) ;  /* 0x000009c000017945 */ /* 0x000fe20003800000 */
[----:B-1----:R-:W-:-:S03]  /*22470*/  IADD3 R6, R0, -0x1, RZ ;  /* 0xffffffff00067810 */ /* 0x002fc60007ffe0ff */
        /* <DEDUP_REMOVED lines=32> */
.L_x_8743:
[----:B------:R-:W3:Y:S01]  /*22680*/  LDL R2, [R1] ;  /* 0x0000000001027983 */ /* 0x000ee20000100800 */
[----:B------:R-:W-:Y:S01]  /*22690*/  SHF.L.U32 R3, R10, 0x1f, RZ ;  /* 0x0000001f0a037819 */ /* 0x000fe200000006ff */
[----:B------:R-:W-:Y:S01]  /*226a0*/  BSSY B2, `(.L_x_8744) ;  /* 0x0000004000027945 */ /* 0x000fe20003800000 */
[----:B---3--:R-:W-:-:S04]  /*226b0*/  IMAD R2, R11, 0x8, R2 ;  /* 0x000000080b027824 */ /* 0x008fc800078e0202 */
[----:B------:R-:W3:Y:S02]  /*226c0*/  SYNCS.PHASECHK.TRANS64.TRYWAIT P0, [R2+URZ+0x28840], R3 ;  /* 0x02884003020075a7 */ /* 0x000ee4000800017f */
[----:B---3--:R-:W-:Y:S05]  /*226d0*/  @!P0 BRA `(.L_x_8745) ;  /* 0x00000048008c8947 */ /* 0x008fea0003800000 */
.L_x_8900:
[----:B------:R-:W-:Y:S05]  /*226e0*/  BSYNC B2 ;  /* 0x0000000000027941 */ /* 0x000fea0003800000 */
.L_x_8744:
[----:B--2---:R-:W2:Y:S01]  /*226f0*/  S2R R9, SR_TID.X ;  /* 0x0000000000097919 */ /* 0x004ea20000002100 */
[----:B------:R-:W-:Y:S01]  /*22700*/  BSSY B2, `(.L_x_8746) ;  /* 0x000000a000027945 */ /* 0x000fe20003800000 */
[----:B--2---:R-:W-:-:S04]  /*22710*/  LOP3.LUT R9, R9, 0x7f, RZ, 0xc0, !PT ;  /* 0x0000007f09097812 */ /* 0x004fc800078ec0ff */
[----:B------:R-:W-:-:S13]  /*22720*/  ISETP.NE.AND P0, PT, R9, RZ, PT ;  /* 0x000000ff0900720c */ /* 0x000fda0003f05270 */
[----:B------:R-:W-:Y:S05]  /*22730*/  @P0 BRA `(.L_x_8747) ;  /* 0x0000000000180947 */ /* 0x000fea0003800000 */
[----:B------:R-:W2:Y:S01]  /*22740*/  LDL R9, [R1+0x4] ;  /* 0x0000040001097983 */ /* 0x000ea20000100800 */
[----:B---3--:R-:W-:-:S04]  /*22750*/  IMAD.MOV.U32 R3, RZ, RZ, 0x8000 ;  /* 0x00008000ff037424 */ /* 0x008fc800078e00ff */
[----:B------:R4:W-:Y:S01]  /*22760*/  SYNCS.ARRIVE.TRANS64 RZ, [R2+URZ+0x28830], R3 ;  /* 0x0288300302ff79a7 */ /* 0x0009e2000800003f */
[----:B--2---:R-:W-:-:S13]  /*22770*/  LOP3.LUT P1, RZ, R9, 0x1, RZ, 0xc0, !PT ;  /* 0x0000000109ff7812 */ /* 0x004fda000782c0ff */
[----:B----4-:R-:W-:Y:S05]  /*22780*/  @!P1 BRA `(.L_x_8747) ;  /* 0x0000000000049947 */ /* 0x010fea0003800000 */
[----:B------:R-:W-:Y:S01]  /*22790*/  BPT.TRAP 0x1 ;  /* 0x000000040000795c */ /* 0x000fe20000300000 */
.L_x_8747:
[----:B------:R-:W-:Y:S05]  /*227a0*/  BSYNC B2 ;  /* 0x0000000000027941 */ /* 0x000fea0003800000 */
.L_x_8746:
[----:B-1----:R-:W2:Y:S04]  /*227b0*/  LDL R10, [R1] ;  /* 0x00000000010a7983 */ /* 0x002ea80000100800 */
        /* <DEDUP_REMOVED lines=13> */
.L_x_8748:
        /* <DEDUP_REMOVED lines=16> */
.L_x_8749:
        /* <DEDUP_REMOVED lines=10> */
[----:B------:R-:W2:Y:S01]  /*22a30*/  LDL R12, [R1] ;  /* 0x00000000010c7983 */ /* 0x000ea20000100800 */
[----:B------:R-:W-:Y:S01]  /*22a40*/  SHF.L.U32 R5, R5, 0x1f, RZ ;  /* 0x0000001f05057819 */ /* 0x000fe200000006ff */
[----:B------:R-:W-:Y:S01]  /*22a50*/  BSSY B2, `(.L_x_8750) ;  /* 0x0000004000027945 */ /* 0x000fe20003800000 */
[----:B--2---:R-:W-:-:S04]  /*22a60*/  IMAD R2, R4, 0x8, R12 ;  /* 0x0000000804027824 */ /* 0x004fc800078e020c */
[----:B------:R-:W1:Y:S02]  /*22a70*/  SYNCS.PHASECHK.TRANS64.TRYWAIT P0, [R2+URZ+0x28860], R5 ;  /* 0x02886005020075a7 */ /* 0x000e64000800017f */
[----:B-1----:R-:W-:Y:S05]  /*22a80*/  @!P0 BRA `(.L_x_8751) ;  /* 0x0000004400b48947 */ /* 0x002fea0003800000 */
.L_x_8901:
[----:B------:R-:W-:Y:S05]  /*22a90*/  BSYNC B2 ;  /* 0x0000000000027941 */ /* 0x000fea0003800000 */
.L_x_8750:
[----:B------:R-:W2:Y:S01]  /*22aa0*/  LDL R10, [R1+0x3c] ;  /* 0x00003c00010a7983 */ /* 0x000ea20000100800 */
[----:B------:R-:W3:Y:S02]  /*22ab0*/  S2R R3, SR_TID.X ;  /* 0x0000000000037919 */ /* 0x000ee40000002100 */
[----:B---3--:R-:W-:-:S04]  /*22ac0*/  LOP3.LUT R3, R3, 0x7f, RZ, 0xc0, !PT ;  /* 0x0000007f03037812 */ /* 0x008fc800078ec0ff */
[----:B------:R-:W-:-:S13]  /*22ad0*/  ISETP.NE.AND P0, PT, R3, RZ, PT ;  /* 0x000000ff0300720c */ /* 0x000fda0003f05270 */
[----:B------:R-:W-:-:S04]  /*22ae0*/  @!P0 IMAD.MOV.U32 R3, RZ, RZ, 0x8000 ;  /* 0x00008000ff038424 */ /* 0x000fc800078e00ff */
[----:B------:R2:W-:Y:S02]  /*22af0*/  @!P0 SYNCS.ARRIVE.TRANS64 RZ, [R2+URZ+0x28850], R3 ;  /* 0x0288500302ff89a7 */ /* 0x0005e4000800003f */
[----:B--2---:R-:W-:-:S04]  /*22b00*/  PRMT R3, R10, 0x9910, RZ ;  /* 0x000099100a037816 */ /* 0x004fc800000000ff */
[----:B------:R-:W-:-:S13]  /*22b10*/  ISETP.NE.AND P0, PT, R3, 0x2, PT ;  /* 0x000000020300780c */ /* 0x000fda0003f05270 */
[----:B------:R-:W-:Y:S05]  /*22b20*/  @P0 BRA `(.L_x_8752) ;  /* 0x0000000000040947 */ /* 0x000fea0003800000 */
[----:B------:R-:W-:Y:S01]  /*22b30*/  BPT.TRAP 0x1 ;  /* 0x000000040000795c */ /* 0x000fe20000300000 */
.L_x_8752:
[----:B------:R-:W2:Y:S01]  /*22b40*/  LDL R3, [R1+0x4] ;  /* 0x0000040001037983 */ /* 0x000ea20000100800 */
[----:B------:R-:W-:Y:S01]  /*22b50*/  BSSY B2, `(.L_x_8753) ;  /* 0x0000004000027945 */ /* 0x000fe20003800000 */
[----:B--2---:R-:W-:-:S13]  /*22b60*/  LOP3.LUT P0, RZ, R3, 0x8, RZ, 0xc0, !PT ;  /* 0x0000000803ff7812 */ /* 0x004fda000780c0ff */
[----:B------:R-:W-:Y:S05]  /*22b70*/  @P0 BRA `(.L_x_8754) ;  /* 0x0000000000040947 */ /* 0x000fea0003800000 */
[----:B------:R-:W-:Y:S01]  /*22b80*/  BPT.TRAP 0x1 ;  /* 0x000000040000795c */ /* 0x000fe20000300000 */
.L_x_8754:
[----:B------:R-:W-:Y:S05]  /*22b90*/  BSYNC B2 ;  /* 0x0000000000027941 */ /* 0x000fea0003800000 */
.L_x_8753:
[----:B------:R-:W2:Y:S04]  /*22ba0*/  LDL R10, [R1] ;  /* 0x00000000010a7983 */ /* 0x000ea80000100800 */
        /* <DEDUP_REMOVED lines=12> */
.L_x_8755:
        /* <DEDUP_REMOVED lines=15> */
.L_x_8756:
        /* <DEDUP_REMOVED lines=12> */
.L_x_8742:
[----:B------:R-:W-:Y:S05]  /*22e20*/  BSYNC B1 ;  /* 0x0000000000017941 */ /* 0x000fea0003800000 */
.L_x_8741:
[----:B------:R-:W3:Y:S01]  /*22e30*/  LDL R2, [R1+0x2c] ;  /* 0x00002c0001027983 */ /* 0x000ee20000100800 */
[----:B------:R-:W-:Y:S01]  /*22e40*/  VIADD R0, R0, 0xfffffffe ;  /* 0xfffffffe00007836 */ /* 0x000fe20000000000 */
[----:B---3--:R-:W-:-:S13]  /*22e50*/  ISETP.GT.AND P0, PT, R6, R2, PT ;  /* 0x000000020600720c */ /* 0x008fda0003f04270 */
[----:B------:R-:W-:Y:S05]  /*22e60*/  @P0 BRA `(.L_x_8757) ;  /* 0xffffffe800f00947 */ /* 0x000fea000383ffff */
.L_x_8706:
[----:B------:R-:W-:Y:S05]  /*22e70*/  BSYNC B0 ;  /* 0x0000000000007941 */ /* 0x000fea0003800000 */
.L_x_8705:
[----:B------:R-:W3:Y:S01]  /*22e80*/  S2R R2, SR_TID.X ;  /* 0x0000000000027919 */ /* 0x000ee20000002100 */
[----:B------:R-:W-:Y:S01]  /*22e90*/  BSSY B0, `(.L_x_8758) ;  /* 0x0000010000007945 */ /* 0x000fe20003800000 */
[----:B---3--:R-:W-:-:S04]  /*22ea0*/  LOP3.LUT R2, R2, 0x7f, RZ, 0xc0, !PT ;  /* 0x0000007f02027812 */ /* 0x008fc800078ec0ff */
[----:B------:R-:W-:-:S13]  /*22eb0*/  ISETP.NE.AND P0, PT, R2, RZ, PT ;  /* 0x000000ff0200720c */ /* 0x000fda0003f05270 */
[----:B------:R-:W-:Y:S05]  /*22ec0*/  @P0 BRA `(.L_x_8759) ;  /* 0x0000000000300947 */ /* 0x000fea0003800000 */
[----:B------:R-:W3:Y:S01]  /*22ed0*/  S2R R2, SR_LANEID ;  /* 0x0000000000027919 */ /* 0x000ee20000000000 */
[----:B------:R-:W-:Y:S01]  /*22ee0*/  VOTEU.ANY UR4, UPT, PT ;  /* 0x0000000000047886 */ /* 0x000fe200038e0100 */
[----:B-1----:R-:W1:Y:S01]  /*22ef0*/  LDC.64 R4, c[0x0][0xc60] ;  /* 0x00031800ff047b82 */ /* 0x002e620000000a00 */
[----:B------:R-:W3:Y:S02]  /*22f00*/  FLO.U32 R0, UR4 ;  /* 0x0000000400007d00 */ /* 0x000ee400080e0000 */
[----:B---3--:R-:W-:-:S06]  /*22f10*/  ISETP.EQ.U32.AND P0, PT, R0, R2, PT ;  /* 0x000000020000720c */ /* 0x008fcc0003f02070 */
[----:B------:R-:W1:Y:S07]  /*22f20*/  POPC R2, UR4 ;  /* 0x0000000400027d09 */ /* 0x000e6e0008000000 */
[----:B-1----:R-:W3:Y:S04]  /*22f30*/  @P0 ATOMG.E.ADD.STRONG.GPU PT, R2, desc[UR38][R4.64], R2 ;  /* 0x00000002040209a8 */ /* 0x002ee800081ee1e6 */
[----:B---3--:R1:W3:Y:S02]  /*22f40*/  SHFL.IDX PT, R2, R2, R0, 0x1f ;  /* 0x00001f0002027589 */ /* 0x0082e400000e0000 */
[----:B-1----:R-:W1:Y:S02]  /*22f50*/  S2R R0, SR_LTMASK ;  /* 0x0000000000007919 */ /* 0x002e640000003900 */
[----:B-1----:R-:W-:-:S06]  /*22f60*/  LOP3.LUT R0, R0, UR4, RZ, 0xc0, !PT ;  /* 0x0000000400007c12 */ /* 0x002fcc000f8ec0ff */
[----:B------:R-:W3:Y:S02]  /*22f70*/  POPC R0, R0 ;  /* 0x0000000000007309 */ /* 0x000ee40000000000 */
[----:B---3--:R-:W-:-:S07]  /*22f80*/  IADD3 R16, R2, UR36, R0 ;  /* 0x0000002402107c10 */ /* 0x008fce000fffe000 */
.L_x_8759:
[----:B------:R-:W-:Y:S05]  /*22f90*/  BSYNC B0 ;  /* 0x0000000000007941 */ /* 0x000fea0003800000 */
.L_x_8758:
        /* <DEDUP_REMOVED lines=12> */
.L_x_8902:
[----:B------:R-:W-:Y:S05]  /*23060*/  BSYNC B1 ;  /* 0x0000000000017941 */ /* 0x000fea0003800000 */
.L_x_8762:
        /* <DEDUP_REMOVED lines=10> */
.L_x_8764:
[----:B------:R-:W3:Y:S01]  /*23110*/  LDL R2, [R1+0x4] ;  /* 0x0000040001027983 */ /* 0x000ee20000100800 */
[----:B------:R-:W-:Y:S01]  /*23120*/  BSSY B1, `(.L_x_8765) ;  /* 0x0000004000017945 */ /* 0x000fe20003800000 */
[----:B---3--:R-:W-:-:S13]  /*23130*/  LOP3.LUT P0, RZ, R2, 0x8, RZ, 0xc0, !PT ;  /* 0x0000000802ff7812 */ /* 0x008fda000780c0ff */
[----:B------:R-:W-:Y:S05]  /*23140*/  @P0 BRA `(.L_x_8766) ;  /* 0x0000000000040947 */ /* 0x000fea0003800000 */
[----:B------:R-:W-:Y:S01]  /*23150*/  BPT.TRAP 0x1 ;  /* 0x000000040000795c */ /* 0x000fe20000300000 */
.L_x_8766:
[----:B------:R-:W-:Y:S05]  /*23160*/  BSYNC B1 ;  /* 0x0000000000017941 */ /* 0x000fea0003800000 */
.L_x_8765:
[----:B-1----:R-:W3:Y:S04]  /*23170*/  LDL.LU R5, [R1+0x18] ;  /* 0x0000180001057983 */ /* 0x002ee80000300800 */
[----:B------:R-:W3:Y:S04]  /*23180*/  LDL.LU R3, [R1+0xc] ;  /* 0x00000c0001037983 */ /* 0x000ee80000300800 */
[----:B------:R-:W4:Y:S04]  /*23190*/  LDL R4, [R1] ;  /* 0x0000000001047983 */ /* 0x000f280000100800 */
        /* <DEDUP_REMOVED lines=8> */
[----:B---3--:R-:W-:-:S02]  /*23220*/  IMAD R3, R3, 0x80, R5 ;  /* 0x0000008003037824 */ /* 0x008fc400078e0205 */
[----:B----4-:R-:W-:-:S04]  /*23230*/  IMAD R2, R2, 0x8000, R4 ;  /* 0x0000800002027824 */ /* 0x010fc800078e0204 */
[----:B------:R-:W-:-:S07]  /*23240*/  VIADD R4, R2, 0x400 ;  /* 0x0000040002047836 */ /* 0x000fce0000000000 */
.L_x_8767:
        /* <DEDUP_REMOVED lines=15> */
.L_x_8768:
        /* <DEDUP_REMOVED lines=10> */
.L_x_8761:
[----:B------:R-:W-:Y:S05]  /*233e0*/  BSYNC B0 ;  /* 0x0000000000007941 */ /* 0x000fea0003800000 */
.L_x_8760:
[----:B-1----:R-:W3:Y:S04]  /*233f0*/  LDL.LU R5, [R1+0x8] ;  /* 0x0000080001057983 */ /* 0x002ee80000300800 */
        /* <DEDUP_REMOVED lines=8> */
.L_x_8685:
[----:B------:R-:W-:Y:S05]  /*23480*/  BSYNC B7 ;  /* 0x0000000000077941 */ /* 0x000fea0003800000 */
.L_x_8683:
        /* <DEDUP_REMOVED lines=9> */
[----:B------:R1:W2:Y:S04]  /*23520*/  LDS.128 R16, [R0+0x288d0] ;  /* 0x0288d00000107984 */ /* 0x0002a80000000c00 */
[----:B------:R1:W-:Y:S01]  /*23530*/  STL [R1], R0 ;  /* 0x0000000001007387 */ /* 0x0003e20000100800 */
[----:B------:R-:W-:Y:S06]  /*23540*/  BAR.ARV 0x4, 0x180 ;  /* 0x0106000000007b1d */ /* 0x000fec0000002000 */
[----:B------:R-:W-:Y:S05]  /*23550*/  BRA `(.L_x_8770) ;  /* 0x0000000800d87947 */ /* 0x000fea0003800000 */
.L_x_8769:
        /* <DEDUP_REMOVED lines=8> */
[----:B------:R-:W1:Y:S02]  /*235e0*/  @!P0 LDC.64 R2, c[0x0][0xc80] ;  /* 0x00032000ff028b82 */ /* 0x000e640000000a00 */
[----:B-1----:R-:W-:-:S06]  /*235f0*/  @!P0 IMAD.WIDE R2, R0, 0x4, R2 ;  /* 0x0000000400028825 */ /* 0x002fcc00078e0202 */
[----:B------:R1:W2:Y:S01]  /*23600*/  @!P0 LDG.E R3, desc[UR38][R2.64] ;  /* 0x0000002602038981 */ /* 0x0002a2000c1e1900 */
[C---:B------:R-:W-:Y:S02]  /*23610*/  ISETP.GE.U32.AND P1, PT, R6.reuse, 0x4, PT ;  /* 0x000000040600780c */ /* 0x040fe40003f26070 */
[C---:B------:R-:W-:Y:S01]  /*23620*/  ISETP.GE.U32.AND P2, PT, R6.reuse, 0x8, PT ;  /* 0x000000080600780c */ /* 0x040fe20003f46070 */
[----:B------:R-:W-:Y:S01]  /*23630*/  SHFL.IDX PT, R0, R16, RZ, 0x1f ;  /* 0x00001fff10007589 */ /* 0x000fe200000e0000 */
[C---:B------:R-:W-:Y:S01]  /*23640*/  ISETP.GE.U32.AND P3, PT, R6.reuse, 0x10, PT ;  /* 0x000000100600780c */ /* 0x040fe20003f66070 */
[----:B-1----:R-:W-:Y:S02]  /*23650*/  IMAD.MOV.U32 R2, RZ, RZ, RZ ;  /* 0x000000ffff027224 */ /* 0x002fe400078e00ff */
[----:B--2---:R-:W-:Y:S01]  /*23660*/  @!P0 IMAD.MOV.U32 R2, RZ, RZ, R3 ;  /* 0x000000ffff028224 */ /* 0x004fe200078e0003 */
[----:B------:R-:W-:-:S04]  /*23670*/  ISETP.GE.U32.AND P0, PT, R6, 0x2, PT ;  /* 0x000000020600780c */ /* 0x000fc80003f06070 */
[----:B------:R-:W1:Y:S02]  /*23680*/  SHFL.UP PT, R3, R2, 0x1, RZ ;  /* 0x0420000002037989 */ /* 0x000e6400000e00ff */
[----:B-1----:R-:W-:-:S05]  /*23690*/  SEL R5, R3, RZ, P4 ;  /* 0x000000ff03057207 */ /* 0x002fca0002000000 */
[----:B------:R-:W-:Y:S02]  /*236a0*/  IMAD.IADD R3, R2, 0x1, R5 ;  /* 0x0000000102037824 */ /* 0x000fe400078e0205 */
[----:B------:R-:W-:Y:S04]  /*236b0*/  SHFL.IDX PT, R5, R16, 0x1, 0x1f ;  /* 0x00201f0010057f89 */ /* 0x000fe800000e0000 */
        /* <DEDUP_REMOVED lines=13> */
.L_x_8912:
[----:B------:R-:W-:Y:S02]  /*23790*/  ULDC UR4, c[0x0][0xc38] ;  /* 0x00030e0000047ab9 */ /* 0x000fe40000000800 */
[----:B------:R-:W-:-:S04]  /*237a0*/  IMAD.U32 R4, RZ, RZ, UR4 ;  /* 0x00000004ff047e24 */ /* 0x000fc8000f8e00ff */
[----:B--2---:R-:W-:-:S04]  /*237b0*/  IMAD R16, R16, R4, RZ ;  /* 0x0000000410107224 */ /* 0x004fc800078e02ff */
[----:B------:R-:W-:-:S05]  /*237c0*/  IMAD.IADD R5, R5, 0x1, R16 ;  /* 0x0000000105057824 */ /* 0x000fca00078e0210 */
[----:B------:R-:W-:-:S13]  /*237d0*/  ISETP.GT.AND P4, PT, R5, R0, PT ;  /* 0x000000000500720c */ /* 0x000fda0003f84270 */
[----:B------:R-:W-:Y:S05]  /*237e0*/  @P4 BRA `(.L_x_8772) ;  /* 0x0000000000a04947 */ /* 0x000fea0003800000 */
.L_x_8777:
[----:B------:R-:W2:Y:S01]  /*237f0*/  LDC R2, c[0x0][0xc3c] ;  /* 0x00030f00ff027b82 */ /* 0x000ea20000000800 */
[----:B------:R-:W-:-:S05]  /*23800*/  VIADD R19, R19, 0x1f ;  /* 0x0000001f13137836 */ /* 0x000fca0000000000 */
[----:B--2---:R-:W-:-:S13]  /*23810*/  ISETP.GE.AND P4, PT, R19, R2, PT ;  /* 0x000000021300720c */ /* 0x004fda0003f86270 */
[----:B------:R-:W-:Y:S05]  /*23820*/  @P4 BRA `(.L_x_8773) ;  /* 0x0000000400dc4947 */ /* 0x000fea0003800000 */
[----:B-1----:R-:W2:Y:S01]  /*23830*/  LDL R3, [R1+0x28] ;  /* 0x0000280001037983 */ /* 0x002ea20000100800 */
[----:B------:R-:W-:Y:S01]  /*23840*/  BSSY B0, `(.L_x_8774) ;  /* 0x0000008000007945 */ /* 0x000fe20003800000 */
[----:B--2---:R-:W-:-:S05]  /*23850*/  IMAD.IADD R4, R19, 0x1, R3 ;  /* 0x0000000113047824 */ /* 0x004fca00078e0203 */
[----:B------:R-:W-:Y:S01]  /*23860*/  ISETP.GE.OR P4, PT, R4, R2, !P5 ;  /* 0x000000020400720c */ /* 0x000fe20006f86670 */
[----:B------:R-:W-:-:S12]  /*23870*/  IMAD.MOV.U32 R2, RZ, RZ, RZ ;  /* 0x000000ffff027224 */ /* 0x000fd800078e00ff */
[----:B------:R-:W-:Y:S05]  /*23880*/  @P4 BRA `(.L_x_8775) ;  /* 0x00000000000c4947 */ /* 0x000fea0003800000 */
[----:B------:R-:W1:Y:S02]  /*23890*/  LDC.64 R2, c[0x0][0xc80] ;  /* 0x00032000ff027b82 */ /* 0x000e640000000a00 */
[----:B-1----:R-:W-:-:S06]  /*238a0*/  IMAD.WIDE R2, R4, 0x4, R2 ;  /* 0x0000000404027825 */ /* 0x002fcc00078e0202 */
[----:B------:R1:W5:Y:S02]  /*238b0*/  LDG.E R2, desc[UR38][R2.64] ;  /* 0x0000002602027981 */ /* 0x000364000c1e1900 */
.L_x_8775:
[----:B------:R-:W-:Y:S05]  /*238c0*/  BSYNC B0 ;  /* 0x0000000000007941 */ /* 0x000fea0003800000 */
.L_x_8774:
[----:B------:R-:W-:-:S03]  /*238d0*/  UMOV UR4, 0xffffffff ;  /* 0xffffffff00047882 */ /* 0x000fc60000000000 */
[----:B------:R-:W-:Y:S05]  /*238e0*/  BRA.DIV UR4, `(.L_x_8776) ;  /* 0x0000003e04807947 */ /* 0x000fea000b800000 */
[----:B------:R-:W2:Y:S04]  /*238f0*/  LDL R4, [R1+0x4] ;  /* 0x0000040001047983 */ /* 0x000ea80000100800 */
[----:B-1---5:R-:W1:Y:S01]  /*23900*/  SHFL.UP PT, R3, R2, 0x1, RZ ;  /* 0x0420000002037989 */ /* 0x022e6200000e00ff */
[----:B--2---:R-:W-:-:S04]  /*23910*/  LOP3.LUT P4, RZ, R4, 0x1, RZ, 0xc0, !PT ;  /* 0x0000000104ff7812 */ /* 0x004fc8000788c0ff */
        /* <DEDUP_REMOVED lines=14> */
[----:B------:R1:W2:Y:S02]  /*23a00*/  SHFL.IDX PT, R16, R3, 0x1f, 0x1f ;  /* 0x03e01f0003107f89 */ /* 0x0002a400000e0000 */
.L_x_8920:
[----:B------:R-:W-:Y:S02]  /*23a10*/  ULDC UR4, c[0x0][0xc38] ;  /* 0x00030e0000047ab9 */ /* 0x000fe40000000800 */
[----:B------:R-:W-:-:S04]  /*23a20*/  IMAD.U32 R4, RZ, RZ, UR4 ;  /* 0x00000004ff047e24 */ /* 0x000fc8000f8e00ff */
[----:B--2---:R-:W-:-:S04]  /*23a30*/  IMAD R16, R16, R4, RZ ;  /* 0x0000000410107224 */ /* 0x004fc800078e02ff */
[----:B------:R-:W-:-:S05]  /*23a40*/  IMAD.IADD R5, R16, 0x1, R5 ;  /* 0x0000000110057824 */ /* 0x000fca00078e0205 */
[----:B------:R-:W-:-:S13]  /*23a50*/  ISETP.GT.AND P4, PT, R5, R0, PT ;  /* 0x000000000500720c */ /* 0x000fda0003f84270 */
[----:B------:R-:W-:Y:S05]  /*23a60*/  @!P4 BRA `(.L_x_8777) ;  /* 0xfffffffc0060c947 */ /* 0x000fea000383ffff */
.L_x_8772:
        /* <DEDUP_REMOVED lines=8> */
.L_x_8924:
[----:B------:R-:W-:Y:S01]  /*23af0*/  ISETP.NE.AND P0, PT, R6, RZ, PT ;  /* 0x000000ff0600720c */ /* 0x000fe20003f05270 */
[----:B------:R-:W-:-:S12]  /*23b00*/  IMAD.MOV.U32 R6, RZ, RZ, RZ ;  /* 0x000000ffff067224 */ /* 0x000fd800078e00ff */
[----:B------:R-:W-:Y:S05]  /*23b10*/  @!P0 BRA `(.L_x_8779) ;  /* 0x0000000000148947 */ /* 0x000fea0003800000 */
[----:B------:R-:W-:Y:S01]  /*23b20*/  UMOV UR4, 0xffffffff ;  /* 0xffffffff00047882 */ /* 0x000fe20000000000 */
[----:B------:R-:W-:Y:S02]  /*23b30*/  VIADD R12, R5, 0xffffffff ;  /* 0xffffffff050c7836 */ /* 0x000fe40000000000 */
[----:B------:R-:W-:Y:S05]  /*23b40*/  BRA.DIV UR4, `(.L_x_8780) ;  /* 0x0000004204107947 */ /* 0x000fea000b800000 */
[----:B-1----:R1:W4:Y:S02]  /*23b50*/  SHFL.IDX PT, R3, R3, R12, 0x1f ;  /* 0x00001f0c03037589 */ /* 0x00232400000e0000 */
.L_x_8927:
[----:B----4-:R-:W-:-:S07]  /*23b60*/  IMAD.MOV.U32 R6, RZ, RZ, R3 ;  /* 0x000000ffff067224 */ /* 0x010fce00078e0003 */
.L_x_8779:
[----:B-12---:R-:W1:Y:S01]  /*23b70*/  LDC.64 R2, c[0x0][0xc90] ;  /* 0x00032400ff027b82 */ /* 0x006e620000000a00 */
[----:B------:R-:W-:-:S04]  /*23b80*/  IMAD.IADD R19, R5, 0x1, R19 ;  /* 0x0000000105137824 */ /* 0x000fc800078e0213 */
[----:B-1----:R-:W-:-:S05]  /*23b90*/  IMAD.WIDE R2, R19, 0x4, R2 ;  /* 0x0000000413027825 */ /* 0x002fca00078e0202 */
[----:B------:R-:W3:Y:S01]  /*23ba0*/  LDG.E R7, desc[UR38][R2.64] ;  /* 0x0000002602077981 */ /* 0x000ee2000c1e1900 */
[----:B------:R-:W-:-:S04]  /*23bb0*/  IMAD R16, R6, R4, R16 ;  /* 0x0000000406107224 */ /* 0x000fc800078e0210 */
[----:B------:R-:W-:Y:S02]  /*23bc0*/  IMAD.IADD R0, R0, 0x1, -R16 ;  /* 0x0000000100007824 */ /* 0x000fe400078e0a10 */
[----:B---3--:R-:W-:-:S05]  /*23bd0*/  IMAD R5, R17, R7, RZ ;  /* 0x0000000711057224 */ /* 0x008fca00078e02ff */
[----:B-----5:R-:W-:-:S04]  /*23be0*/  IABS R8, R5 ;  /* 0x0000000500087213 */ /* 0x020fc80000000000 */
[----:B------:R-:W1:Y:S08]  /*23bf0*/  I2F.RP R2, R8 ;  /* 0x0000000800027306 */ /* 0x000e700000209400 */
        /* <DEDUP_REMOVED lines=58> */
.L_x_8773:
[----:B------:R-:W-:Y:S01]  /*23fa0*/  UMOV UR4, URZ ;  /* 0x0000003f00047c82 */ /* 0x000fe20008000000 */
[----:B------:R-:W-:Y:S01]  /*23fb0*/  UMOV UR5, URZ ;  /* 0x0000003f00057c82 */ /* 0x000fe20008000000 */
[----:B------:R-:W-:Y:S01]  /*23fc0*/  ULDC UR6, c[0x0][0xc3c] ;  /* 0x00030f0000067ab9 */ /* 0x000fe20000000800 */
[----:B------:R-:W-:Y:S01]  /*23fd0*/  MOV R16, R0 ;  /* 0x0000000000107202 */ /* 0x000fe20000000f00 */
[----:B------:R-:W-:Y:S02]  /*23fe0*/  IMAD.U32 R17, RZ, RZ, UR4 ;  /* 0x00000004ff117e24 */ /* 0x000fe4000f8e00ff */
[----:B------:R-:W-:Y:S02]  /*23ff0*/  IMAD.U32 R18, RZ, RZ, UR5 ;  /* 0x00000005ff127e24 */ /* 0x000fe4000f8e00ff */
[----:B------:R-:W-:-:S07]  /*24000*/  IMAD.U32 R19, RZ, RZ, UR6 ;  /* 0x00000006ff137e24 */ /* 0x000fce000f8e00ff */
.L_x_8781:
[----:B------:R-:W2:Y:S04]  /*24010*/  LDL R0, [R1+0x28] ;  /* 0x0000280001007983 */ /* 0x000ea80000100800 */
[----:B-1----:R3:W4:Y:S01]  /*24020*/  LDL R3, [R1] ;  /* 0x0000000001037983 */ /* 0x0027220000100800 */
        /* <DEDUP_REMOVED lines=9> */
.L_x_8770:
[----:B------:R-:W-:Y:S02]  /*240c0*/  ULDC UR4, c[0x0][0xc3c] ;  /* 0x00030f0000047ab9 */ /* 0x000fe40000000800 */
[----:B--2---:R-:W-:-:S13]  /*240d0*/  ISETP.GE.AND P0, PT, R19, UR4, PT ;  /* 0x0000000413007c0c */ /* 0x004fda000bf06270 */
[----:B------:R-:W-:Y:S05]  /*240e0*/  @!P0 BRA `(.L_x_8782) ;  /* 0xffffff9400488947 */ /* 0x000fea000383ffff */
[----:B------:R-:W-:Y:S05]  /*240f0*/  BSYNC B8 ;  /* 0x0000000000087941 */ /* 0x000fea0003800000 */
.L_x_8627:
[----:B-1----:R-:W2:Y:S01]  /*24100*/  LDL.LU R0, [R1+0x54] ;  /* 0x0000540001007983 */ /* 0x002ea20000300800 */
[----:B------:R-:W-:Y:S01]  /*24110*/  BSSY B0, `(.L_x_8783) ;  /* 0x000000b000007945 */ /* 0x000fe20003800000 */
[----:B------:R-:W1:Y:S01]  /*24120*/  S2R R5, SR_CgaCtaId ;  /* 0x0000000000057919 */ /* 0x000e620000008800 */
[----:B--2---:R-:W-:-:S05]  /*24130*/  VIADD R0, R0, 0x1 ;  /* 0x0000000100007836 */ /* 0x004fca0000000000 */
[----:B0-----:R-:W-:-:S04]  /*24140*/  LEA.HI R2, R0, R0, RZ, 0x1 ;  /* 0x0000000000027211 */ /* 0x001fc800078f08ff */
[----:B---3--:R-:W-:-:S05]  /*24150*/  LOP3.LUT R3, R2, 0xfffffffe, RZ, 0xc0, !PT ;  /* 0xfffffffe02037812 */ /* 0x008fca00078ec0ff */
[----:B------:R-:W-:Y:S01]  /*24160*/  IMAD.IADD R3, R0, 0x1, -R3 ;  /* 0x0000000100037824 */ /* 0x000fe200078e0a03 */
[----:B------:R-:W-:-:S04]  /*24170*/  MOV R0, 0x400 ;  /* 0x0000040000007802 */ /* 0x000fc80000000f00 */
[----:B-1----:R-:W-:Y:S02]  /*24180*/  LEA R0, R5, R0, 0x18 ;  /* 0x0000000005007211 */ /* 0x002fe400078ec0ff */
[----:B------:R-:W-:-:S04]  /*24190*/  SHF.L.U32 R3, R3, 0x1f, RZ ;  /* 0x0000001f03037819 */ /* 0x000fc800000006ff */
[----:B------:R-:W0:Y:S02]  /*241a0*/  SYNCS.PHASECHK.TRANS64.TRYWAIT P0, [R0+URZ+0x28820], R3 ;  /* 0x02882003000075a7 */ /* 0x000e24000800017f */
[----:B0-----:R-:W-:Y:S05]  /*241b0*/  @!P0 BRA `(.L_x_8784) ;  /* 0x00000038009c8947 */ /* 0x001fea0003800000 */
.L_x_8928:
[----:B------:R-:W-:Y:S05]  /*241c0*/  BSYNC B0 ;  /* 0x0000000000007941 */ /* 0x000fea0003800000 */
.L_x_8783:
[----:B------:R-:W-:-:S03]  /*241d0*/  UMOV UR4, 0xffffffff ;  /* 0xffffffff00047882 */ /* 0x000fc60000000000 */
[----:B------:R-:W-:Y:S05]  /*241e0*/  BRA.DIV UR4, `(.L_x_8785) ;  /* 0x0000003a04a47947 */ /* 0x000fea000b800000 */
[----:B------:R-:W1:Y:S02]  /*241f0*/  S2R R2, SR_TID.X ;  /* 0x0000000000027919 */ /* 0x000e640000002100 */
[----:B-1----:R-:W-:-:S04]  /*24200*/  SHF.R.U32.HI R2, RZ, 0x5, R2 ;  /* 0x00000005ff027819 */ /* 0x002fc80000011602 */
[----:B------:R-:W-:-:S05]  /*24210*/  LOP3.LUT R2, R2, 0x3, RZ, 0xc0, !PT ;  /* 0x0000000302027812 */ /* 0x000fca00078ec0ff */
[----:B------:R1:W2:Y:S02]  /*24220*/  SHFL.IDX PT, R14, R2, RZ, 0x1f ;  /* 0x00001fff020e7589 */ /* 0x0002a400000e0000 */
.L_x_8931:
[----:B--2---:R-:W-:-:S13]  /*24230*/  ISETP.NE.AND P0, PT, R14, RZ, PT ;  /* 0x000000ff0e00720c */ /* 0x004fda0003f05270 */
[----:B------:R-:W-:Y:S05]  /*24240*/  @P0 BRA `(.L_x_8355) ;  /* 0x0000000000940947 */ /* 0x000fea0003800000 */
[----:B------:R-:W-:-:S03]  /*24250*/  UMOV UR4, 0xffffffff ;  /* 0xffffffff00047882 */ /* 0x000fc60000000000 */
[----:B------:R-:W-:Y:S05]  /*24260*/  BRA.DIV UR4, `(.L_x_8786) ;  /* 0x0000003a04b87947 */ /* 0x000fea000b800000 */
[----:B------:R-:W-:-:S13]  /*24270*/  ELECT P6, URZ, PT ;  /* 0x00000000003f782f */ /* 0x000fda00038c0000 */
.L_x_8934:
[----:B------:R-:W-:Y:S05]  /*24280*/  @!P6 BRA `(.L_x_8355) ;  /* 0x000000000084e947 */ /* 0x000fea0003800000 */
[----:B-1----:R-:W2:Y:S02]  /*24290*/  LDL.LU R2, [R1+0x50] ;  /* 0x0000500001027983 */ /* 0x002ea40000300800 */
[----:B--2---:R-:W-:-:S04]  /*242a0*/  LOP3.LUT R2, R2, 0x2, RZ, 0xfc, !PT ;  /* 0x0000000202027812 */ /* 0x004fc800078efcff */
[----:B------:R-:W-:-:S13]  /*242b0*/  ISETP.NE.AND P2, PT, R2, 0x3, PT ;  /* 0x000000030200780c */ /* 0x000fda0003f45270 */
[----:B------:R-:W-:Y:S05]  /*242c0*/  @!P2 BRA `(.L_x_8787) ;  /* 0x000000000004a947 */ /* 0x000fea0003800000 */
[----:B------:R-:W-:Y:S01]  /*242d0*/  BPT.TRAP 0x1 ;  /* 0x000000040000795c */ /* 0x000fe20000300000 */
.L_x_8787:
[----:B0-----:R-:W2:Y:S04]  /*242e0*/  LDL R3, [R1+0x8] ;  /* 0x0000080001037983 */ /* 0x001ea80000100800 */
[----:B------:R-:W3:Y:S01]  /*242f0*/  LDL.LU R7, [R1+0x14] ;  /* 0x0000140001077983 */ /* 0x000ee20000300800 */
        /* <DEDUP_REMOVED lines=12> */
.L_x_8935:
[----:B------:R-:W1:Y:S02]  /*243c0*/  SYNCS.PHASECHK.TRANS64.TRYWAIT P0, [R7+URZ], R2 ;  /* 0x00000002070075a7 */ /* 0x000e64000800017f */
[----:B-1----:R-:W-:Y:S05]  /*243d0*/  @!P0 BRA `(.L_x_8789) ;  /* 0x0000003800908947 */ /* 0x002fea0003800000 */
.L_x_8936:
[----:B------:R-:W-:Y:S05]  /*243e0*/  @!P2 BRA `(.L_x_8790) ;  /* 0x000000000004a947 */ /* 0x000fea0003800000 */
[----:B------:R-:W-:Y:S01]  /*243f0*/  BPT.TRAP 0x1 ;  /* 0x000000040000795c */ /* 0x000fe20000300000 */
.L_x_8790:
[----:B------:R-:W2:Y:S01]  /*24400*/  LDL.LU R4, [R1+0x8] ;  /* 0x0000080001047983 */ /* 0x000ea20000300800 */
[----:B------:R-:W-:-:S04]  /*24410*/  VIADD R0, R0, 0x28860 ;  /* 0x0002886000007836 */ /* 0x000fc80000000000 */
[----:B--2---:R-:W-:-:S04]  /*24420*/  IMAD R4, R4, 0x8, R0 ;  /* 0x0000000804047824 */ /* 0x004fc800078e0200 */
[----:B------:R-:W2:Y:S02]  /*24430*/  SYNCS.PHASECHK.TRANS64.TRYWAIT P0, [R4+URZ], R5 ;  /* 0x00000005040075a7 */ /* 0x000ea4000800017f */
[----:B--2---:R-:W-:Y:S05]  /*24440*/  @!P0 BRA `(.L_x_8791) ;  /* 0x0000003800888947 */ /* 0x004fea0003800000 */
.L_x_8937:
[----:B------:R-:W-:-:S07]  /*24450*/  IMAD R3, R3, 0x8, R0 ;  /* 0x0000000803037824 */ /* 0x000fce00078e0200 */
.L_x_8792:
[----:B---3--:R3:W4:Y:S02]  /*24460*/  SYNCS.PHASECHK.TRANS64.TRYWAIT P0, [R3+URZ], R2 ;  /* 0x00000002030075a7 */ /* 0x008724000800017f */
[----:B----4-:R-:W-:Y:S05]  /*24470*/  @!P0 NANOSLEEP.SYNCS 0x989680 ;  /* 0x009896800000895d */ /* 0x010fea0003900000 */
[----:B------:R-:W4:Y:S02]  /*24480*/  @!P0 SYNCS.PHASECHK.TRANS64 P0, [R3+URZ], R2 ;  /* 0x00000002030085a7 */ /* 0x000f24000800007f */
[----:B----4-:R-:W-:Y:S05]  /*24490*/  @!P0 BRA `(.L_x_8792) ;  /* 0xfffffffc00f08947 */ /* 0x010fea000383ffff */
.L_x_8355:
[----:B------:R-:W-:Y:S05]  /*244a0*/  BSYNC B9 ;  /* 0x0000000000097941 */ /* 0x000fea0003800000 */
.L_x_8352:
[----:B------:R-:W-:Y:S05]  /*244b0*/  EXIT ;  /* 0x000000000000794d */ /* 0x000fea0003800000 */
.L_x_8385:
[----:B0-----:R0:W1:Y:S02]  /*244c0*/  SYNCS.PHASECHK.TRANS64.TRYWAIT P6, [R106+URZ+0x28890], R119 ;  /* 0x028890776a0075a7 */ /* 0x00106400080c017f */
[----:B-1----:R-:W-:Y:S05]  /*244d0*/  @!P6 NANOSLEEP.SYNCS 0x989680 ;  /* 0x009896800000e95d */ /* 0x002fea0003900000 */
[----:B------:R-:W1:Y:S02]  /*244e0*/  @!P6 SYNCS.PHASECHK.TRANS64 P6, [R106+URZ+0x28890], R119 ;  /* 0x028890776a00e5a7 */ /* 0x000e6400080c007f */
[----:B-1----:R-:W-:Y:S05]  /*244f0*/  @!P6 BRA `(.L_x_8385) ;  /* 0xfffffffc00f0e947 */ /* 0x002fea000383ffff */
[----:B------:R-:W-:Y:S05]  /*24500*/  BRA `(.L_x_8793) ;  /* 0xfffffdec00bc7947 */ /* 0x000fea000383ffff */
.L_x_8421:
[----:B0-----:R0:W1:Y:S02]  /*24510*/  SYNCS.PHASECHK.TRANS64.TRYWAIT P4, [R106+URZ+0x28890], R119 ;  /* 0x028890776a0075a7 */ /* 0x001064000808017f */
[----:B-1----:R-:W-:Y:S05]  /*24520*/  @!P4 NANOSLEEP.SYNCS 0x989680 ;  /* 0x009896800000c95d */ /* 0x002fea0003900000 */
[----:B------:R-:W1:Y:S02]  /*24530*/  @!P4 SYNCS.PHASECHK.TRANS64 P4, [R106+URZ+0x28890], R119 ;  /* 0x028890776a00c5a7 */ /* 0x000e64000808007f */
[----:B-1----:R-:W-:Y:S05]  /*24540*/  @!P4 BRA `(.L_x_8421) ;  /* 0xfffffffc00f0c947 */ /* 0x002fea000383ffff */
[----:B------:R-:W-:Y:S05]  /*24550*/  BRA `(.L_x_8794) ;  /* 0xfffffe1400187947 */ /* 0x000fea000383ffff */
.L_x_8438:
[----:B0-----:R0:W1:Y:S02]  /*24560*/  SYNCS.PHASECHK.TRANS64.TRYWAIT P3, [R106+URZ+0x28890], R119 ;  /* 0x028890776a0075a7 */ /* 0x001064000806017f */
[----:B-1----:R-:W-:Y:S05]  /*24570*/  @!P3 NANOSLEEP.SYNCS 0x989680 ;  /* 0x009896800000b95d */ /* 0x002fea0003900000 */
[----:B------:R-:W1:Y:S02]  /*24580*/  @!P3 SYNCS.PHASECHK.TRANS64 P3, [R106+URZ+0x28890], R119 ;  /* 0x028890776a00b5a7 */ /* 0x000e64000806007f */
[----:B-1----:R-:W-:Y:S05]  /*24590*/  @!P3 BRA `(.L_x_8438) ;  /* 0xfffffffc00f0b947 */ /* 0x002fea000383ffff */
[----:B------:R-:W-:Y:S05]  /*245a0*/  BRA `(.L_x_8795) ;  /* 0xfffffe3400407947 */ /* 0x000fea000383ffff */
.L_x_8448:
[----:B--2---:R2:W3:Y:S02]  /*245b0*/  SYNCS.PHASECHK.TRANS64.TRYWAIT P0, [R106+URZ+0x288b0], R119 ;  /* 0x0288b0776a0075a7 */ /* 0x0044e4000800017f */
[----:B---3--:R-:W-:Y:S05]  /*245c0*/  @!P0 NANOSLEEP.SYNCS 0x989680 ;  /* 0x009896800000895d */ /* 0x008fea0003900000 */
[----:B------:R-:W3:Y:S02]  /*245d0*/  @!P0 SYNCS.PHASECHK.TRANS64 P0, [R106+URZ+0x288b0], R119 ;  /* 0x0288b0776a0085a7 */ /* 0x000ee4000800007f */
[----:B---3--:R-:W-:Y:S05]  /*245e0*/  @!P0 BRA `(.L_x_8448) ;  /* 0xfffffffc00f08947 */ /* 0x008fea000383ffff */
[----:B------:R-:W-:Y:S05]  /*245f0*/  BRA `(.L_x_8796) ;  /* 0xfffffe3800dc7947 */ /* 0x000fea000383ffff */
.L_x_8468:
[----:B------:R-:W-:Y:S01]  /*24600*/  BSSY B0, `(.L_x_8797) ;  /* 0x0000008000007945 */ /* 0x000fe20003800000 */
[----:B------:R-:W-:Y:S01]  /*24610*/  IMAD.MOV.U32 R13, RZ, RZ, R222 ;  /* 0x000000ffff0d7224 */ /* 0x000fe200078e00de */
[----:B------:R-:W-:Y:S01]  /*24620*/  MOV R15, 0xffffffff ;  /* 0xffffffff000f7802 */ /* 0x000fe20000000f00 */
[----:B------:R-:W-:Y:S02]  /*24630*/  IMAD.MOV.U32 R12, RZ, RZ, RZ ;  /* 0x000000ffff0c7224 */ /* 0x000fe400078e00ff */
[----:B------:R-:W-:-:S07]  /*24640*/  IMAD.MOV.U32 R11, RZ, RZ, 0x1f ;  /* 0x0000001fff0b7424 */ /* 0x000fce00078e00ff */
[----:B-----5:R-:W-:Y:S05]  /*24650*/  WARPSYNC.COLLECTIVE R15, `(.L_x_8798) ;  /* 0x000000000f087348 */ /* 0x020fea0003c00000 */
[----:B------:R0:W1:Y:S02]  /*24660*/  SHFL.IDX P6, R14, R13, R12, R11 ;  /* 0x0000000c0d0e7389 */ /* 0x00006400000c000b */
[----:B01---5:R-:W-:Y:S01]  /*24670*/  ENDCOLLECTIVE ;  /* 0x000000000000791b */ /* 0x023fe20003800000 */
.L_x_8798:
[----:B------:R-:W-:Y:S05]  /*24680*/  BSYNC B0 ;  /* 0x0000000000007941 */ /* 0x000fea0003800000 */
.L_x_8797:
[----:B------:R-:W-:Y:S01]  /*24690*/  IMAD.MOV.U32 R194, RZ, RZ, R14 ;  /* 0x000000ffffc27224 */ /* 0x000fe200078e000e */
[----:B------:R-:W-:Y:S06]  /*246a0*/  BRA `(.L_x_8799) ;  /* 0xfffffe4800147947 */ /* 0x000fec000383ffff */
.L_x_8478:
[----:B------:R-:W-:Y:S01]  /*246b0*/  BSSY B1, `(.L_x_8800) ;  /* 0x0000008000017945 */ /* 0x000fe20003800000 */
[----:B------:R-:W-:Y:S02]  /*246c0*/  IMAD.MOV.U32 R13, RZ, RZ, R6 ;  /* 0x000000ffff0d7224 */ /* 0x000fe400078e0006 */
[----:B------:R-:W-:Y:S02]  /*246d0*/  IMAD.MOV.U32 R12, RZ, RZ, RZ ;  /* 0x000000ffff0c7224 */ /* 0x000fe400078e00ff */
[----:B------:R-:W-:Y:S02]  /*246e0*/  IMAD.MOV.U32 R11, RZ, RZ, 0x181f ;  /* 0x0000181fff0b7424 */ /* 0x000fe400078e00ff */
[----:B------:R-:W-:-:S07]  /*246f0*/  IMAD.MOV.U32 R15, RZ, RZ, -0x1 ;  /* 0xffffffffff0f7424 */ /* 0x000fce00078e00ff */
[----:B0-----:R-:W-:Y:S05]  /*24700*/  WARPSYNC.COLLECTIVE R15, `(.L_x_8801) ;  /* 0x000000000f087348 */ /* 0x001fea0003c00000 */
[----:B------:R1:W2:Y:S02]  /*24710*/  SHFL.IDX P6, R14, R13, R12, R11 ;  /* 0x0000000c0d0e7389 */ /* 0x0002a400000c000b */
[----:B012---:R-:W-:Y:S01]  /*24720*/  ENDCOLLECTIVE ;  /* 0x000000000000791b */ /* 0x007fe20003800000 */
.L_x_8801:
[----:B------:R-:W-:Y:S05]  /*24730*/  BSYNC B1 ;  /* 0x0000000000017941 */ /* 0x000fea0003800000 */
.L_x_8800:
        /* <DEDUP_REMOVED lines=8> */
.L_x_8802:
[----:B------:R-:W-:Y:S02]  /*247c0*/  IMAD.MOV.U32 R13, RZ, RZ, R8 ;  /* 0x000000ffff0d7224 */ /* 0x000fe400078e0008 */
[----:B------:R-:W-:-:S07]  /*247d0*/  IMAD.MOV.U32 R3, RZ, RZ, R14 ;  /* 0x000000ffff037224 */ /* 0x000fce00078e000e */
[----:B------:R-:W-:Y:S05]  /*247e0*/  WARPSYNC.COLLECTIVE R15, `(.L_x_8803) ;  /* 0x000000000f087348 */ /* 0x000fea0003c00000 */
[----:B------:R0:W1:Y:S02]  /*247f0*/  SHFL.IDX P6, R14, R13, R12, R11 ;  /* 0x0000000c0d0e7389 */ /* 0x00006400000c000b */
[----:B01----:R-:W-:Y:S01]  /*24800*/  ENDCOLLECTIVE ;  /* 0x000000000000791b */ /* 0x003fe20003800000 */
.L_x_8803:
[----:B------:R-:W-:Y:S02]  /*24810*/  IMAD.MOV.U32 R13, RZ, RZ, R7 ;  /* 0x000000ffff0d7224 */ /* 0x000fe400078e0007 */
[----:B------:R-:W-:-:S07]  /*24820*/  IMAD.MOV.U32 R4, RZ, RZ, R14 ;  /* 0x000000ffff047224 */ /* 0x000fce00078e000e */
[----:B------:R-:W-:Y:S05]  /*24830*/  WARPSYNC.COLLECTIVE R15, `(.L_x_8804) ;  /* 0x000000000f087348 */ /* 0x000fea0003c00000 */
[----:B------:R0:W1:Y:S02]  /*24840*/  SHFL.IDX P6, R14, R13, R12, R11 ;  /* 0x0000000c0d0e7389 */ /* 0x00006400000c000b */
[----:B01----:R-:W-:Y:S01]  /*24850*/  ENDCOLLECTIVE ;  /* 0x000000000000791b */ /* 0x003fe20003800000 */
.L_x_8804:
[----:B------:R-:W-:Y:S05]  /*24860*/  BRA `(.L_x_8805) ;  /* 0xfffffe4c00607947 */ /* 0x000fea000383ffff */
.L_x_8481:
[----:B------:R-:W-:Y:S01]  /*24870*/  BSSY B1, `(.L_x_8806) ;  /* 0x0000008000017945 */ /* 0x000fe20003800000 */
[----:B0-----:R-:W-:Y:S01]  /*24880*/  IMAD.MOV.U32 R13, RZ, RZ, R6 ;  /* 0x000000ffff0d7224 */ /* 0x001fe200078e0006 */
[----:B------:R-:W-:Y:S01]  /*24890*/  MOV R12, 0x1 ;  /* 0x00000001000c7802 */ /* 0x000fe20000000f00 */
[----:B------:R-:W-:Y:S02]  /*248a0*/  IMAD.MOV.U32 R11, RZ, RZ, 0x181f ;  /* 0x0000181fff0b7424 */ /* 0x000fe400078e00ff */
[----:B------:R-:W-:-:S07]  /*248b0*/  IMAD.MOV.U32 R15, RZ, RZ, -0x1 ;  /* 0xffffffffff0f7424 */ /* 0x000fce00078e00ff */
[----:B-1----:R-:W-:Y:S05]  /*248c0*/  WARPSYNC.COLLECTIVE R15, `(.L_x_8807) ;  /* 0x000000000f087348 */ /* 0x002fea0003c00000 */
[----:B------:R0:W2:Y:S02]  /*248d0*/  SHFL.IDX P6, R14, R13, R12, R11 ;  /* 0x0000000c0d0e7389 */ /* 0x0000a400000c000b */
[----:B012---:R-:W-:Y:S01]  /*248e0*/  ENDCOLLECTIVE ;  /* 0x000000000000791b */ /* 0x007fe20003800000 */
.L_x_8807:
[----:B------:R-:W-:Y:S05]  /*248f0*/  BSYNC B1 ;  /* 0x0000000000017941 */ /* 0x000fea0003800000 */
.L_x_8806:
        /* <DEDUP_REMOVED lines=8> */
.L_x_8808:
[----:B------:R-:W-:Y:S02]  /*24980*/  IMAD.MOV.U32 R13, RZ, RZ, R8 ;  /* 0x000000ffff0d7224 */ /* 0x000fe400078e0008 */
[----:B------:R-:W-:-:S07]  /*24990*/  IMAD.MOV.U32 R3, RZ, RZ, R14 ;  /* 0x000000ffff037224 */ /* 0x000fce00078e000e */
[----:B------:R-:W-:Y:S05]  /*249a0*/  WARPSYNC.COLLECTIVE R15, `(.L_x_8809) ;  /* 0x000000000f087348 */ /* 0x000fea0003c00000 */
[----:B------:R0:W1:Y:S02]  /*249b0*/  SHFL.IDX P6, R14, R13, R12, R11 ;  /* 0x0000000c0d0e7389 */ /* 0x00006400000c000b */
[----:B01----:R-:W-:Y:S01]  /*249c0*/  ENDCOLLECTIVE ;  /* 0x000000000000791b */ /* 0x003fe20003800000 */
.L_x_8809:
[----:B------:R-:W-:Y:S02]  /*249d0*/  IMAD.MOV.U32 R13, RZ, RZ, R7 ;  /* 0x000000ffff0d7224 */ /* 0x000fe400078e0007 */
[----:B------:R-:W-:-:S07]  /*249e0*/  IMAD.MOV.U32 R4, RZ, RZ, R14 ;  /* 0x000000ffff047224 */ /* 0x000fce00078e000e */
[----:B------:R-:W-:Y:S05]  /*249f0*/  WARPSYNC.COLLECTIVE R15, `(.L_x_8810) ;  /* 0x000000000f087348 */ /* 0x000fea0003c00000 */
[----:B------:R0:W1:Y:S02]  /*24a00*/  SHFL.IDX P6, R14, R13, R12, R11 ;  /* 0x0000000c0d0e7389 */ /* 0x00006400000c000b */
[----:B01----:R-:W-:Y:S01]  /*24a10*/  ENDCOLLECTIVE ;  /* 0x000000000000791b */ /* 0x003fe20003800000 */
.L_x_8810:
[----:B------:R-:W-:Y:S05]  /*24a20*/  BRA `(.L_x_8811) ;  /* 0xfffffe4c00cc7947 */ /* 0x000fea000383ffff */
.L_x_8484:
[----:B------:R-:W-:Y:S01]  /*24a30*/  BSSY B1, `(.L_x_8812) ;  /* 0x0000008000017945 */ /* 0x000fe20003800000 */
[----:B0-----:R-:W-:Y:S02]  /*24a40*/  IMAD.MOV.U32 R13, RZ, RZ, R6 ;  /* 0x000000ffff0d7224 */ /* 0x001fe400078e0006 */
[----:B------:R-:W-:Y:S02]  /*24a50*/  IMAD.MOV.U32 R12, RZ, RZ, 0x2 ;  /* 0x00000002ff0c7424 */ /* 0x000fe400078e00ff */
[----:B------:R-:W-:Y:S02]  /*24a60*/  IMAD.MOV.U32 R11, RZ, RZ, 0x181f ;  /* 0x0000181fff0b7424 */ /* 0x000fe400078e00ff */
[----:B------:R-:W-:-:S07]  /*24a70*/  IMAD.MOV.U32 R15, RZ, RZ, -0x1 ;  /* 0xffffffffff0f7424 */ /* 0x000fce00078e00ff */
[----:B--2---:R-:W-:Y:S05]  /*24a80*/  WARPSYNC.COLLECTIVE R15, `(.L_x_8813) ;  /* 0x000000000f087348 */ /* 0x004fea0003c00000 */
[----:B------:R0:W1:Y:S02]  /*24a90*/  SHFL.IDX P6, R14, R13, R12, R11 ;  /* 0x0000000c0d0e7389 */ /* 0x00006400000c000b */
[----:B012---:R-:W-:Y:S01]  /*24aa0*/  ENDCOLLECTIVE ;  /* 0x000000000000791b */ /* 0x007fe20003800000 */
.L_x_8813:
[----:B------:R-:W-:Y:S05]  /*24ab0*/  BSYNC B1 ;  /* 0x0000000000017941 */ /* 0x000fea0003800000 */
.L_x_8812:
        /* <DEDUP_REMOVED lines=8> */
.L_x_8814:
[----:B------:R-:W-:Y:S02]  /*24b40*/  IMAD.MOV.U32 R13, RZ, RZ, R8 ;  /* 0x000000ffff0d7224 */ /* 0x000fe400078e0008 */
[----:B------:R-:W-:-:S07]  /*24b50*/  IMAD.MOV.U32 R3, RZ, RZ, R14 ;  /* 0x000000ffff037224 */ /* 0x000fce00078e000e */
[----:B------:R-:W-:Y:S05]  /*24b60*/  WARPSYNC.COLLECTIVE R15, `(.L_x_8815) ;  /* 0x000000000f087348 */ /* 0x000fea0003c00000 */
[----:B------:R0:W1:Y:S02]  /*24b70*/  SHFL.IDX P6, R14, R13, R12, R11 ;  /* 0x0000000c0d0e7389 */ /* 0x00006400000c000b */
[----:B01----:R-:W-:Y:S01]  /*24b80*/  ENDCOLLECTIVE ;  /* 0x000000000000791b */ /* 0x003fe20003800000 */
.L_x_8815:
[----:B------:R-:W-:Y:S02]  /*24b90*/  IMAD.MOV.U32 R13, RZ, RZ, R7 ;  /* 0x000000ffff0d7224 */ /* 0x000fe400078e0007 */
[----:B------:R-:W-:-:S07]  /*24ba0*/  IMAD.MOV.U32 R4, RZ, RZ, R14 ;  /* 0x000000ffff047224 */ /* 0x000fce00078e000e */
[----:B------:R-:W-:Y:S05]  /*24bb0*/  WARPSYNC.COLLECTIVE R15, `(.L_x_8816) ;  /* 0x000000000f087348 */ /* 0x000fea0003c00000 */
[----:B------:R0:W1:Y:S02]  /*24bc0*/  SHFL.IDX P6, R14, R13, R12, R11 ;  /* 0x0000000c0d0e7389 */ /* 0x00006400000c000b */
[----:B01----:R-:W-:Y:S01]  /*24bd0*/  ENDCOLLECTIVE ;  /* 0x000000000000791b */ /* 0x003fe20003800000 */
.L_x_8816:
[----:B------:R-:W-:Y:S05]  /*24be0*/  BRA `(.L_x_8817) ;  /* 0xfffffe5000287947 */ /* 0x000fea000383ffff */
.L_x_8487:
[----:B------:R-:W-:Y:S01]  /*24bf0*/  BSSY B1, `(.L_x_8818) ;  /* 0x0000008000017945 */ /* 0x000fe20003800000 */
[----:B------:R-:W-:Y:S02]  /*24c00*/  IMAD.MOV.U32 R13, RZ, RZ, R6 ;  /* 0x000000ffff0d7224 */ /* 0x000fe400078e0006 */
[----:B------:R-:W-:Y:S02]  /*24c10*/  IMAD.MOV.U32 R12, RZ, RZ, 0x3 ;  /* 0x00000003ff0c7424 */ /* 0x000fe400078e00ff */
[----:B------:R-:W-:Y:S02]  /*24c20*/  IMAD.MOV.U32 R11, RZ, RZ, 0x181f ;  /* 0x0000181fff0b7424 */ /* 0x000fe400078e00ff */
[----:B------:R-:W-:-:S07]  /*24c30*/  IMAD.MOV.U32 R15, RZ, RZ, -0x1 ;  /* 0xffffffffff0f7424 */ /* 0x000fce00078e00ff */
[----:B--2---:R-:W-:Y:S05]  /*24c40*/  WARPSYNC.COLLECTIVE R15, `(.L_x_8819) ;  /* 0x000000000f087348 */ /* 0x004fea0003c00000 */
[----:B------:R0:W1:Y:S02]  /*24c50*/  SHFL.IDX P6, R14, R13, R12, R11 ;  /* 0x0000000c0d0e7389 */ /* 0x00006400000c000b */
[----:B012---:R-:W-:Y:S01]  /*24c60*/  ENDCOLLECTIVE ;  /* 0x000000000000791b */ /* 0x007fe20003800000 */
.L_x_8819:
[----:B------:R-:W-:Y:S05]  /*24c70*/  BSYNC B1 ;  /* 0x0000000000017941 */ /* 0x000fea0003800000 */
.L_x_8818:
        /* <DEDUP_REMOVED lines=8> */
.L_x_8820:
[----:B------:R-:W-:Y:S02]  /*24d00*/  IMAD.MOV.U32 R13, RZ, RZ, R8 ;  /* 0x000000ffff0d7224 */ /* 0x000fe400078e0008 */
[----:B------:R-:W-:-:S07]  /*24d10*/  IMAD.MOV.U32 R3, RZ, RZ, R14 ;  /* 0x000000ffff037224 */ /* 0x000fce00078e000e */
[----:B------:R-:W-:Y:S05]  /*24d20*/  WARPSYNC.COLLECTIVE R15, `(.L_x_8821) ;  /* 0x000000000f087348 */ /* 0x000fea0003c00000 */
[----:B------:R0:W1:Y:S02]  /*24d30*/  SHFL.IDX P6, R14, R13, R12, R11 ;  /* 0x0000000c0d0e7389 */ /* 0x00006400000c000b */
[----:B01----:R-:W-:Y:S01]  /*24d40*/  ENDCOLLECTIVE ;  /* 0x000000000000791b */ /* 0x003fe20003800000 */
.L_x_8821:
[----:B------:R-:W-:Y:S02]  /*24d50*/  IMAD.MOV.U32 R13, RZ, RZ, R7 ;  /* 0x000000ffff0d7224 */ /* 0x000fe400078e0007 */
[----:B------:R-:W-:-:S07]  /*24d60*/  IMAD.MOV.U32 R4, RZ, RZ, R14 ;  /* 0x000000ffff047224 */ /* 0x000fce00078e000e */
[----:B------:R-:W-:Y:S05]  /*24d70*/  WARPSYNC.COLLECTIVE R15, `(.L_x_8822) ;  /* 0x000000000f087348 */ /* 0x000fea0003c00000 */
[----:B------:R0:W1:Y:S02]  /*24d80*/  SHFL.IDX P6, R14, R13, R12, R11 ;  /* 0x0000000c0d0e7389 */ /* 0x00006400000c000b */
[----:B01----:R-:W-:Y:S01]  /*24d90*/  ENDCOLLECTIVE ;  /* 0x000000000000791b */ /* 0x003fe20003800000 */
.L_x_8822:
[----:B------:R-:W-:Y:S05]  /*24da0*/  BRA `(.L_x_8823) ;  /* 0xfffffe5000847947 */ /* 0x000fea000383ffff */
.L_x_8491:
[----:B0-----:R0:W1:Y:S02]  /*24db0*/  SYNCS.PHASECHK.TRANS64.TRYWAIT P0, [R2+URZ+0x28800], R5 ;  /* 0x02880005020075a7 */ /* 0x001064000800017f */
[----:B-1----:R-:W-:Y:S05]  /*24dc0*/  @!P0 NANOSLEEP.SYNCS 0x989680 ;  /* 0x009896800000895d */ /* 0x002fea0003900000 */
[----:B------:R-:W1:Y:S02]  /*24dd0*/  @!P0 SYNCS.PHASECHK.TRANS64 P0, [R2+URZ+0x28800], R5 ;  /* 0x02880005020085a7 */ /* 0x000e64000800007f */
[----:B-1----:R-:W-:Y:S05]  /*24de0*/  @!P0 BRA `(.L_x_8491) ;  /* 0xfffffffc00f08947 */ /* 0x002fea000383ffff */
[----:B------:R-:W-:Y:S05]  /*24df0*/  BRA `(.L_x_8824) ;  /* 0xfffffe54003c7947 */ /* 0x000fea000383ffff */
.L_x_8507:
[----:B------:R-:W1:Y:S01]  /*24e00*/  LDC R54, c[0x0][0x3f4] ;  /* 0x0000fd00ff367b82 */ /* 0x000e620000000800 */
[----:B------:R-:W-:Y:S01]  /*24e10*/  BSSY B1, `(.L_x_8825) ;  /* 0x0000008000017945 */ /* 0x000fe20003800000 */
[----:B------:R-:W-:Y:S02]  /*24e20*/  IMAD.MOV.U32 R13, RZ, RZ, R35 ;  /* 0x000000ffff0d7224 */ /* 0x000fe400078e0023 */
[----:B------:R-:W-:Y:S02]  /*24e30*/  IMAD.MOV.U32 R12, RZ, RZ, RZ ;  /* 0x000000ffff0c7224 */ /* 0x000fe400078e00ff */
[----:B------:R-:W-:Y:S02]  /*24e40*/  IMAD.MOV.U32 R11, RZ, RZ, 0x181f ;  /* 0x0000181fff0b7424 */ /* 0x000fe400078e00ff */
[----:B------:R-:W-:-:S07]  /*24e50*/  IMAD.MOV.U32 R15, RZ, RZ, -0x1 ;  /* 0xffffffffff0f7424 */ /* 0x000fce00078e00ff */
[----:B01----:R-:W-:Y:S05]  /*24e60*/  WARPSYNC.COLLECTIVE R15, `(.L_x_8826) ;  /* 0x000000000f087348 */ /* 0x003fea0003c00000 */
[----:B------:R2:W3:Y:S02]  /*24e70*/  SHFL.IDX P6, R14, R13, R12, R11 ;  /* 0x0000000c0d0e7389 */ /* 0x0004e400000c000b */
[----:B0123--:R-:W-:Y:S01]  /*24e80*/  ENDCOLLECTIVE ;  /* 0x000000000000791b */ /* 0x00ffe20003800000 */
.L_x_8826:
[----:B------:R-:W-:Y:S05]  /*24e90*/  BSYNC B1 ;  /* 0x0000000000017941 */ /* 0x000fea0003800000 */
.L_x_8825:
[----:B------:R-:W-:Y:S01]  /*24ea0*/  IMAD.MOV.U32 R13, RZ, RZ, R32 ;  /* 0x000000ffff0d7224 */ /* 0x000fe200078e0020 */
[----:B------:R-:W-:Y:S01]  /*24eb0*/  ISETP.GE.AND P0, PT, R16, R54, PT ;  /* 0x000000361000720c */ /* 0x000fe20003f06270 */
[----:B------:R-:W-:Y:S02]  /*24ec0*/  IMAD.MOV.U32 R12, RZ, RZ, RZ ;  /* 0x000000ffff0c7224 */ /* 0x000fe400078e00ff */
[----:B------:R-:W-:Y:S02]  /*24ed0*/  IMAD.MOV.U32 R11, RZ, RZ, 0x181f ;  /* 0x0000181fff0b7424 */ /* 0x000fe400078e00ff */
[----:B------:R-:W-:Y:S02]  /*24ee0*/  IMAD.MOV.U32 R15, RZ, RZ, -0x1 ;  /* 0xffffffffff0f7424 */ /* 0x000fe400078e00ff */
[----:B------:R-:W-:Y:S02]  /*24ef0*/  IMAD.MOV.U32 R3, RZ, RZ, R14 ;  /* 0x000000ffff037224 */ /* 0x000fe400078e000e */
[----:B------:R-:W-:-:S07]  /*24f00*/  IMAD R0, R187, R0, RZ ;  /* 0x00000000bb007224 */ /* 0x000fce00078e02ff */
[----:B------:R-:W-:Y:S05]  /*24f10*/  WARPSYNC.COLLECTIVE R15, `(.L_x_8827) ;  /* 0x000000000f087348 */ /* 0x000fea0003c00000 */
[----:B------:R0:W1:Y:S02]  /*24f20*/  SHFL.IDX P6, R14, R13, R12, R11 ;  /* 0x0000000c0d0e7389 */ /* 0x00006400000c000b */
[----:B01----:R-:W-:Y:S01]  /*24f30*/  ENDCOLLECTIVE ;  /* 0x000000000000791b */ /* 0x003fe20003800000 */
.L_x_8827:
[----:B------:R-:W-:Y:S02]  /*24f40*/  ISETP.GE.OR P1, PT, R55, R0, P0 ;  /* 0x000000003700720c */ /* 0x000fe40000726670 */
[----:B------:R-:W-:-:S11]  /*24f50*/  MOV R13, R33 ;  /* 0x00000021000d7202 */ /* 0x000fd60000000f00 */
[C---:B------:R-:W-:Y:S01]  /*24f60*/  @!P1 IMAD.SHL.U32 R7, R16.reuse, 0x2, RZ ;  /* 0x0000000210079824 */ /* 0x040fe200078e00ff */
[----:B------:R-:W-:Y:S01]  /*24f70*/  @!P1 SHF.L.U64.HI R6, R16, 0x1, R17 ;  /* 0x0000000110069819 */ /* 0x000fe20000010211 */
[----:B------:R-:W-:-:S07]  /*24f80*/  IMAD.MOV.U32 R4, RZ, RZ, R14 ;  /* 0x000000ffff047224 */ /* 0x000fce00078e000e */
[----:B------:R-:W-:Y:S05]  /*24f90*/  WARPSYNC.COLLECTIVE R15, `(.L_x_8828) ;  /* 0x000000000f087348 */ /* 0x000fea0003c00000 */
[----:B------:R0:W1:Y:S02]  /*24fa0*/  SHFL.IDX P6, R14, R13, R12, R11 ;  /* 0x0000000c0d0e7389 */ /* 0x00006400000c000b */
[----:B01----:R-:W-:Y:S01]  /*24fb0*/  ENDCOLLECTIVE ;  /* 0x000000000000791b */ /* 0x003fe20003800000 */
.L_x_8828:
[----:B------:R-:W-:-:S05]  /*24fc0*/  @!P1 IADD3 R4, P2, R4, R7, RZ ;  /* 0x0000000704049210 */ /* 0x000fca0007f5e0ff */
[----:B------:R-:W-:Y:S02]  /*24fd0*/  @!P1 IMAD.X R3, R3, 0x1, R6, P2 ;  /* 0x0000000103039824 */ /* 0x000fe400010e0606 */
[----:B------:R-:W-:Y:S02]  /*24fe0*/  @!P1 IMAD.MOV.U32 R24, RZ, RZ, R4 ;  /* 0x000000ffff189224 */ /* 0x000fe400078e0004 */
[----:B------:R-:W-:Y:S02]  /*24ff0*/  @!P1 IMAD.MOV.U32 R25, RZ, RZ, R3 ;  /* 0x000000ffff199224 */ /* 0x000fe400078e0003 */
[----:B------:R-:W-:-:S04]  /*25000*/  IMAD.MOV.U32 R13, RZ, RZ, R34 ;  /* 0x000000ffff0d7224 */ /* 0x000fc800078e0022 */
[----:B------:R-:W5:Y:S01]  /*25010*/  @!P1 LD.E.128 R24, desc[UR38][R24.64] ;  /* 0x0000002618189980 */ /* 0x000f62000c101d00 */
[----:B------:R-:W-:-:S07]  /*25020*/  IMAD.MOV.U32 R5, RZ, RZ, R14 ;  /* 0x000000ffff057224 */ /* 0x000fce00078e000e */
[----:B-----5:R-:W-:Y:S05]  /*25030*/  WARPSYNC.COLLECTIVE R15, `(.L_x_8829) ;  /* 0x000000000f087348 */ /* 0x020fea0003c00000 */
[----:B------:R0:W1:Y:S02]  /*25040*/  SHFL.IDX P6, R14, R13, R12, R11 ;  /* 0x0000000c0d0e7389 */ /* 0x00006400000c000b */
[----:B01---5:R-:W-:Y:S01]  /*25050*/  ENDCOLLECTIVE ;  /* 0x000000000000791b */ /* 0x023fe20003800000 */
.L_x_8829:
[----:B------:R-:W-:-:S05]  /*25060*/  @!P1 IADD3 R14, P2, R14, R7, RZ ;  /* 0x000000070e0e9210 */ /* 0x000fca0007f5e0ff */
[----:B------:R-:W-:Y:S02]  /*25070*/  @!P1 IMAD.X R5, R5, 0x1, R6, P2 ;  /* 0x0000000105059824 */ /* 0x000fe400010e0606 */
[----:B------:R-:W-:-:S06]  /*25080*/  @!P1 IMAD.MOV.U32 R4, RZ, RZ, R14 ;  /* 0x000000ffff049224 */ /* 0x000fcc00078e000e */
[----:B------:R-:W5:Y:S01]  /*25090*/  @!P1 LD.E.128 R4, desc[UR38][R4.64] ;  /* 0x0000002604049980 */ /* 0x000f62000c101d00 */
[----:B------:R-:W-:Y:S01]  /*250a0*/  IMAD.MOV.U32 R13, RZ, RZ, R35 ;  /* 0x000000ffff0d7224 */ /* 0x000fe200078e0023 */
[----:B------:R-:W-:-:S07]  /*250b0*/  MOV R12, 0x1 ;  /* 0x00000001000c7802 */ /* 0x000fce0000000f00 */
[----:B-----5:R-:W-:Y:S05]  /*250c0*/  WARPSYNC.COLLECTIVE R15, `(.L_x_8830) ;  /* 0x000000000f087348 */ /* 0x020fea0003c00000 */
[----:B------:R0:W1:Y:S02]  /*250d0*/  SHFL.IDX P6, R14, R13, R12, R11 ;  /* 0x0000000c0d0e7389 */ /* 0x00006400000c000b */
[----:B01---5:R-:W-:Y:S01]  /*250e0*/  ENDCOLLECTIVE ;  /* 0x000000000000791b */ /* 0x023fe20003800000 */
.L_x_8830:
[----:B------:R-:W-:Y:S01]  /*250f0*/  CS2R R46, SRZ ;  /* 0x00000000002e7805 */ /* 0x000fe2000001ff00 */
[----:B------:R-:W-:Y:S01]  /*25100*/  IMAD.MOV.U32 R13, RZ, RZ, R32 ;  /* 0x000000ffff0d7224 */ /* 0x000fe200078e0020 */
[----:B------:R-:W-:Y:S02]  /*25110*/  CS2R R48, SRZ ;  /* 0x0000000000307805 */ /* 0x000fe4000001ff00 */
[----:B------:R-:W-:Y:S02]  /*25120*/  CS2R R20, SRZ ;  /* 0x0000000000147805 */ /* 0x000fe4000001ff00 */
[----:B------:R-:W-:Y:S01]  /*25130*/  CS2R R36, SRZ ;  /* 0x0000000000247805 */ /* 0x000fe2000001ff00 */
[----:B------:R-:W-:-:S04]  /*25140*/  @!P1 IMAD.MOV.U32 R46, RZ, RZ, R24 ;  /* 0x000000ffff2e9224 */ /* 0x000fc800078e0018 */
[----:B------:R-:W-:-:S05]  /*25150*/  IMAD.MOV.U32 R3, RZ, RZ, R46 ;  /* 0x000000ffff037224 */ /* 0x000fca00078e002e */
[----:B------:R-:W-:Y:S01]  /*25160*/  PRMT R64, R3, 0x7610, R64 ;  /* 0x0000761003407816 */ /* 0x000fe20000000040 */
[----:B------:R-:W-:-:S07]  /*25170*/  IMAD.MOV.U32 R3, RZ, RZ, R14 ;  /* 0x000000ffff037224 */ /* 0x000fce00078e000e */
[----:B------:R-:W-:Y:S05]  /*25180*/  WARPSYNC.COLLECTIVE R15, `(.L_x_8831) ;  /* 0x000000000f087348 */ /* 0x000fea0003c00000 */
[----:B------:R0:W1:Y:S02]  /*25190*/  SHFL.IDX P6, R14, R13, R12, R11 ;  /* 0x0000000c0d0e7389 */ /* 0x00006400000c000b */
[----:B01----:R-:W-:Y:S01]  /*251a0*/  ENDCOLLECTIVE ;  /* 0x000000000000791b */ /* 0x003fe20003800000 */
.L_x_8831:
[----:B------:R-:W-:-:S04]  /*251b0*/  @!P1 IMAD.MOV.U32 R47, RZ, RZ, R25 ;  /* 0x000000ffff2f9224 */ /* 0x000fc800078e0019 */
[----:B------:R-:W-:-:S05]  /*251c0*/  IMAD.MOV.U32 R8, RZ, RZ, R47 ;  /* 0x000000ffff087224 */ /* 0x000fca00078e002f */
[----:B------:R-:W-:Y:S01]  /*251d0*/  PRMT R66, R8, 0x7610, R66 ;  /* 0x0000761008427816 */ /* 0x000fe20000000042 */
[----:B------:R-:W-:Y:S02]  /*251e0*/  IMAD.MOV.U32 R13, RZ, RZ, R33 ;  /* 0x000000ffff0d7224 */ /* 0x000fe400078e0021 */
[----:B------:R-:W-:-:S07]  /*251f0*/  IMAD.MOV.U32 R8, RZ, RZ, R14 ;  /* 0x000000ffff087224 */ /* 0x000fce00078e000e */
[----:B------:R-:W-:Y:S05]  /*25200*/  WARPSYNC.COLLECTIVE R15, `(.L_x_8832) ;  /* 0x000000000f087348 */ /* 0x000fea0003c00000 */
[----:B------:R0:W1:Y:S02]  /*25210*/  SHFL.IDX P6, R14, R13, R12, R11 ;  /* 0x0000000c0d0e7389 */ /* 0x00006400000c000b */
[----:B01----:R-:W-:Y:S01]  /*25220*/  ENDCOLLECTIVE ;  /* 0x000000000000791b */ /* 0x003fe20003800000 */
.L_x_8832:
[----:B------:R-:W-:Y:S02]  /*25230*/  IMAD.MOV.U32 R13, RZ, RZ, R34 ;  /* 0x000000ffff0d7224 */ /* 0x000fe400078e0022 */
[----:B------:R-:W-:-:S07]  /*25240*/  IMAD.MOV.U32 R9, RZ, RZ, R14 ;  /* 0x000000ffff097224 */ /* 0x000fce00078e000e */
[----:B------:R-:W-:Y:S05]  /*25250*/  WARPSYNC.COLLECTIVE R15, `(.L_x_8833) ;  /* 0x000000000f087348 */ /* 0x000fea0003c00000 */
[----:B------:R0:W1:Y:S02]  /*25260*/  SHFL.IDX P6, R14, R13, R12, R11 ;  /* 0x0000000c0d0e7389 */ /* 0x00006400000c000b */
[----:B01----:R-:W-:Y:S01]  /*25270*/  ENDCOLLECTIVE ;  /* 0x000000000000791b */ /* 0x003fe20003800000 */
.L_x_8833:
[----:B------:R-:W-:Y:S02]  /*25280*/  @!P1 IMAD.MOV.U32 R48, RZ, RZ, R26 ;  /* 0x000000ffff309224 */ /* 0x000fe400078e001a */
[----:B------:R-:W-:Y:S02]  /*25290*/  @!P1 IMAD.MOV.U32 R49, RZ, RZ, R27 ;  /* 0x000000ffff319224 */ /* 0x000fe400078e001b */
[----:B------:R-:W-:Y:S02]  /*252a0*/  @!P1 IMAD.MOV.U32 R20, RZ, RZ, R4 ;  /* 0x000000ffff149224 */ /* 0x000fe400078e0004 */
[----:B------:R-:W-:Y:S02]  /*252b0*/  @!P1 IMAD.MOV.U32 R21, RZ, RZ, R5 ;  /* 0x000000ffff159224 */ /* 0x000fe400078e0005 */
[----:B------:R-:W-:Y:S02]  /*252c0*/  @!P1 IMAD.MOV.U32 R36, RZ, RZ, R6 ;  /* 0x000000ffff249224 */ /* 0x000fe400078e0006 */
[----:B------:R-:W-:-:S02]  /*252d0*/  @!P1 IMAD.MOV.U32 R37, RZ, RZ, R7 ;  /* 0x000000ffff259224 */ /* 0x000fc400078e0007 */
[----:B------:R-:W-:Y:S02]  /*252e0*/  IMAD.MOV.U32 R10, RZ, RZ, R48 ;  /* 0x000000ffff0a7224 */ /* 0x000fe400078e0030 */
[----:B------:R-:W-:Y:S01]  /*252f0*/  IMAD.MOV.U32 R25, RZ, RZ, R49 ;  /* 0x000000ffff197224 */ /* 0x000fe200078e0031 */
[----:B------:R-:W-:Y:S01]  /*25300*/  MOV R7, R37 ;  /* 0x0000002500077202 */ /* 0x000fe20000000f00 */
[----:B------:R-:W-:Y:S02]  /*25310*/  IMAD.MOV.U32 R4, RZ, RZ, R20 ;  /* 0x000000ffff047224 */ /* 0x000fe400078e0014 */
[----:B------:R-:W-:Y:S02]  /*25320*/  IMAD.MOV.U32 R5, RZ, RZ, R21 ;  /* 0x000000ffff057224 */ /* 0x000fe400078e0015 */
[----:B------:R-:W-:Y:S01]  /*25330*/  IMAD.MOV.U32 R6, RZ, RZ, R36 ;  /* 0x000000ffff067224 */ /* 0x000fe200078e0024 */
[----:B------:R-:W-:Y:S02]  /*25340*/  PRMT R43, R10, 0x5410, R25 ;  /* 0x000054100a2b7816 */ /* 0x000fe40000000019 */
[----:B------:R-:W-:-:S02]  /*25350*/  CS2R R24, SRZ ;  /* 0x0000000000187805 */ /* 0x000fc4000001ff00 */
[----:B------:R-:W-:Y:S02]  /*25360*/  PRMT R68, R5, 0x7610, R68 ;  /* 0x0000761005447816 */ /* 0x000fe40000000044 */
[----:B------:R-:W-:Y:S02]  /*25370*/  PRMT R65, R6, 0x5410, R4 ;  /* 0x0000541006417816 */ /* 0x000fe40000000004 */
[----:B------:R-:W-:Y:S01]  /*25380*/  PRMT R64, R64, 0x5410, R7 ;  /* 0x0000541040407816 */ /* 0x000fe20000000007 */
[----:B------:R-:W-:Y:S06]  /*25390*/  BRA `(.L_x_8834) ;  /* 0xfffffe6800f87947 */ /* 0x000fec000383ffff */
.L_x_8510:
[----:B------:R-:W-:Y:S01]  /*253a0*/  BSSY B1, `(.L_x_8835) ;  /* 0x0000008000017945 */ /* 0x000fe20003800000 */
[----:B------:R-:W-:Y:S02]  /*253b0*/  IMAD.MOV.U32 R13, RZ, RZ, R35 ;  /* 0x000000ffff0d7224 */ /* 0x000fe400078e0023 */
[----:B------:R-:W-:Y:S02]  /*253c0*/  IMAD.MOV.U32 R12, RZ, RZ, 0x2 ;  /* 0x00000002ff0c7424 */ /* 0x000fe400078e00ff */
[----:B------:R-:W-:Y:S02]  /*253d0*/  IMAD.MOV.U32 R11, RZ, RZ, 0x181f ;  /* 0x0000181fff0b7424 */ /* 0x000fe400078e00ff */
[----:B0-----:R-:W-:-:S07]  /*253e0*/  IMAD.MOV.U32 R15, RZ, RZ, -0x1 ;  /* 0xffffffffff0f7424 */ /* 0x001fce00078e00ff */
[----:B------:R-:W-:Y:S05]  /*253f0*/  WARPSYNC.COLLECTIVE R15, `(.L_x_8836) ;  /* 0x000000000f087348 */ /* 0x000fea0003c00000 */
[----:B------:R0:W1:Y:S02]  /*25400*/  SHFL.IDX P6, R14, R13, R12, R11 ;  /* 0x0000000c0d0e7389 */ /* 0x00006400000c000b */
[----:B01----:R-:W-:Y:S01]  /*25410*/  ENDCOLLECTIVE ;  /* 0x000000000000791b */ /* 0x003fe20003800000 */
.L_x_8836:
[----:B------:R-:W-:Y:S05]  /*25420*/  BSYNC B1 ;  /* 0x0000000000017941 */ /* 0x000fea0003800000 */
.L_x_8835:
[----:B------:R-:W-:Y:S02]  /*25430*/  IMAD.MOV.U32 R13, RZ, RZ, R32 ;  /* 0x000000ffff0d7224 */ /* 0x000fe400078e0020 */
[----:B------:R-:W-:Y:S02]  /*25440*/  IMAD.MOV.U32 R12, RZ, RZ, 0x2 ;  /* 0x00000002ff0c7424 */ /* 0x000fe400078e00ff */
[----:B------:R-:W-:Y:S02]  /*25450*/  IMAD.MOV.U32 R11, RZ, RZ, 0x181f ;  /* 0x0000181fff0b7424 */ /* 0x000fe400078e00ff */
[----:B------:R-:W-:Y:S02]  /*25460*/  IMAD.MOV.U32 R15, RZ, RZ, -0x1 ;  /* 0xffffffffff0f7424 */ /* 0x000fe400078e00ff */
[----:B------:R-:W-:Y:S02]  /*25470*/  IMAD.MOV.U32 R3, RZ, RZ, R14 ;  /* 0x000000ffff037224 */ /* 0x000fe400078e000e */
[----:B------:R-:W-:-:S07]  /*25480*/  VIADD R9, R55, 0x40 ;  /* 0x0000004037097836 */ /* 0x000fce0000000000 */
[----:B------:R-:W-:Y:S05]  /*25490*/  WARPSYNC.COLLECTIVE R15, `(.L_x_8837) ;  /* 0x000000000f087348 */ /* 0x000fea0003c00000 */
[----:B------:R0:W1:Y:S02]  /*254a0*/  SHFL.IDX P6, R14, R13, R12, R11 ;  /* 0x0000000c0d0e7389 */ /* 0x00006400000c000b */
[----:B01----:R-:W-:Y:S01]  /*254b0*/  ENDCOLLECTIVE ;  /* 0x000000000000791b */ /* 0x003fe20003800000 */
.L_x_8837:
[----:B------:R-:W-:Y:S01]  /*254c0*/  ISETP.GE.OR P1, PT, R9, R0, P0 ;  /* 0x000000000900720c */ /* 0x000fe20000726670 */
[----:B------:R-:W-:-:S12]  /*254d0*/  IMAD.MOV.U32 R13, RZ, RZ, R33 ;  /* 0x000000ffff0d7224 */ /* 0x000fd800078e0021 */
[C---:B------:R-:W-:Y:S01]  /*254e0*/  @!P1 IMAD.SHL.U32 R31, R16.reuse, 0x2, RZ ;  /* 0x00000002101f9824 */ /* 0x040fe200078e00ff */
[----:B------:R-:W-:Y:S01]  /*254f0*/  @!P1 SHF.L.U64.HI R29, R16, 0x1, R17 ;  /* 0x00000001101d9819 */ /* 0x000fe20000010211 */
[----:B------:R-:W-:-:S07]  /*25500*/  IMAD.MOV.U32 R8, RZ, RZ, R14 ;  /* 0x000000ffff087224 */ /* 0x000fce00078e000e */
[----:B------:R-:W-:Y:S05]  /*25510*/  WARPSYNC.COLLECTIVE R15, `(.L_x_8838) ;  /* 0x000000000f087348 */ /* 0x000fea0003c00000 */
[----:B------:R0:W1:Y:S02]  /*25520*/  SHFL.IDX P6, R14, R13, R12, R11 ;  /* 0x0000000c0d0e7389 */ /* 0x00006400000c000b */
[----:B01----:R-:W-:Y:S01]  /*25530*/  ENDCOLLECTIVE ;  /* 0x000000000000791b */ /* 0x003fe20003800000 */
.L_x_8838:
[----:B------:R-:W-:-:S04]  /*25540*/  @!P1 IADD3 R8, P2, R8, R31, RZ ;  /* 0x0000001f08089210 */ /* 0x000fc80007f5e0ff */
[----:B------:R-:W-:Y:S01]  /*25550*/  @!P1 IADD3.X R9, R3, R29, RZ, P2, !PT ;  /* 0x0000001d03099210 */ /* 0x000fe200017fe4ff */
[----:B------:R-:W-:Y:S02]  /*25560*/  IMAD.MOV.U32 R13, RZ, RZ, R34 ;  /* 0x000000ffff0d7224 */ /* 0x000fe400078e0022 */
[----:B------:R-:W-:-:S07]  /*25570*/  IMAD.MOV.U32 R28, RZ, RZ, R14 ;  /* 0x000000ffff1c7224 */ /* 0x000fce00078e000e */
[----:B------:R-:W-:Y:S05]  /*25580*/  WARPSYNC.COLLECTIVE R15, `(.L_x_8839) ;  /* 0x000000000f087348 */ /* 0x000fea0003c00000 */
[----:B------:R0:W1:Y:S02]  /*25590*/  SHFL.IDX P6, R14, R13, R12, R11 ;  /* 0x0000000c0d0e7389 */ /* 0x00006400000c000b */
[----:B01----:R-:W-:Y:S01]  /*255a0*/  ENDCOLLECTIVE ;  /* 0x000000000000791b */ /* 0x003fe20003800000 */
.L_x_8839:
[----:B------:R-:W2:Y:S01]  /*255b0*/  @!P1 LD.E.128 R8, desc[UR38][R8.64] ;  /* 0x0000002608089980 */ /* 0x000ea2000c101d00 */
[----:B------:R-:W-:-:S05]  /*255c0*/  @!P1 IADD3 R14, P2, R14, R31, RZ ;  /* 0x0000001f0e0e9210 */ /* 0x000fca0007f5e0ff */
[----:B------:R-:W-:-:S04]  /*255d0*/  @!P1 IMAD.X R3, R28, 0x1, R29, P2 ;  /* 0x000000011c039824 */ /* 0x000fc800010e061d */
[----:B------:R-:W-:-:S05]  /*255e0*/  @!P1 IMAD.MOV.U32 R15, RZ, RZ, R3 ;  /* 0x000000ffff0f9224 */ /* 0x000fca00078e0003 */
[----:B------:R0:W5:Y:S01]  /*255f0*/  @!P1 LD.E.128 R28, desc[UR38][R14.64] ;  /* 0x000000260e1c9980 */ /* 0x000162000c101d00 */
[----:B------:R-:W-:Y:S02]  /*25600*/  CS2R R50, SRZ ;  /* 0x0000000000327805 */ /* 0x000fe4000001ff00 */
[----:B------:R-:W-:Y:S01]  /*25610*/  CS2R R52, SRZ ;  /* 0x0000000000347805 */ /* 0x000fe2000001ff00 */
[----:B------:R-:W-:Y:S01]  /*25620*/  IMAD.MOV.U32 R13, RZ, RZ, R35 ;  /* 0x000000ffff0d7224 */ /* 0x000fe200078e0023 */
[----:B------:R-:W-:Y:S02]  /*25630*/  CS2R R38, SRZ ;  /* 0x0000000000267805 */ /* 0x000fe4000001ff00 */
[----:B------:R-:W-:Y:S01]  /*25640*/  CS2R R40, SRZ ;  /* 0x0000000000287805 */ /* 0x000fe2000001ff00 */
[----:B0-----:R-:W-:Y:S02]  /*25650*/  IMAD.MOV.U32 R15, RZ, RZ, -0x1 ;  /* 0xffffffffff0f7424 */ /* 0x001fe400078e00ff */
[----:B--2---:R-:W-:-:S02]  /*25660*/  @!P1 IMAD.MOV.U32 R50, RZ, RZ, R8 ;  /* 0x000000ffff329224 */ /* 0x004fc400078e0008 */
[----:B------:R-:W-:Y:S02]  /*25670*/  @!P1 IMAD.MOV.U32 R51, RZ, RZ, R9 ;  /* 0x000000ffff339224 */ /* 0x000fe400078e0009 */
[----:B------:R-:W-:Y:S02]  /*25680*/  IMAD.MOV.U32 R3, RZ, RZ, R50 ;  /* 0x000000ffff037224 */ /* 0x000fe400078e0032 */
[----:B------:R-:W-:Y:S02]  /*25690*/  IMAD.MOV.U32 R12, RZ, RZ, R51 ;  /* 0x000000ffff0c7224 */ /* 0x000fe400078e0033 */
[----:B------:R-:W-:Y:S02]  /*256a0*/  @!P1 IMAD.MOV.U32 R53, RZ, RZ, R11 ;  /* 0x000000ffff359224 */ /* 0x000fe400078e000b */
[----:B------:R-:W-:Y:S01]  /*256b0*/  IMAD.MOV.U32 R11, RZ, RZ, 0x181f ;  /* 0x0000181fff0b7424 */ /* 0x000fe200078e00ff */
[----:B------:R-:W-:Y:S01]  /*256c0*/  PRMT R59, R3, 0x5410, R12 ;  /* 0x00005410033b7816 */ /* 0x000fe2000000000c */
[----:B------:R-:W-:-:S02]  /*256d0*/  IMAD.MOV.U32 R12, RZ, RZ, 0x3 ;  /* 0x00000003ff0c7424 */ /* 0x000fc400078e00ff */
[----:B------:R-:W-:Y:S02]  /*256e0*/  @!P1 IMAD.MOV.U32 R52, RZ, RZ, R10 ;  /* 0x000000ffff349224 */ /* 0x000fe400078e000a */
[----:B------:R-:W-:-:S07]  /*256f0*/  IMAD.MOV.U32 R9, RZ, RZ, R53 ;  /* 0x000000ffff097224 */ /* 0x000fce00078e0035 */
[----:B-----5:R-:W-:Y:S05]  /*25700*/  WARPSYNC.COLLECTIVE R15, `(.L_x_8840) ;  /* 0x000000000f087348 */ /* 0x020fea0003c00000 */
[----:B------:R0:W1:Y:S02]  /*25710*/  SHFL.IDX P6, R14, R13, R12, R11 ;  /* 0x0000000c0d0e7389 */ /* 0x00006400000c000b */
[----:B01---5:R-:W-:Y:S01]  /*25720*/  ENDCOLLECTIVE ;  /* 0x000000000000791b */ /* 0x023fe20003800000 */
.L_x_8840:
[----:B------:R-:W-:-:S05]  /*25730*/  IMAD.MOV.U32 R8, RZ, RZ, R52 ;  /* 0x000000ffff087224 */ /* 0x000fca00078e0034 */
[----:B------:R-:W-:Y:S01]  /*25740*/  PRMT R44, R8, 0x5410, R9 ;  /* 0x00005410082c7816 */ /* 0x000fe20000000009 */
[----:B------:R-:W-:Y:S02]  /*25750*/  @!P1 IMAD.MOV.U32 R38, RZ, RZ, R28 ;  /* 0x000000ffff269224 */ /* 0x000fe400078e001c */
[----:B------:R-:W-:Y:S02]  /*25760*/  @!P1 IMAD.MOV.U32 R39, RZ, RZ, R29 ;  /* 0x000000ffff279224 */ /* 0x000fe400078e001d */
[----:B------:R-:W-:Y:S02]  /*25770*/  @!P1 IMAD.MOV.U32 R40, RZ, RZ, R30 ;  /* 0x000000ffff289224 */ /* 0x000fe400078e001e */
[----:B------:R-:W-:Y:S02]  /*25780*/  @!P1 IMAD.MOV.U32 R41, RZ, RZ, R31 ;  /* 0x000000ffff299224 */ /* 0x000fe400078e001f */
[----:B------:R-:W-:Y:S02]  /*25790*/  IMAD.MOV.U32 R13, RZ, RZ, R32 ;  /* 0x000000ffff0d7224 */ /* 0x000fe400078e0020 */
[----:B------:R-:W-:-:S02]  /*257a0*/  IMAD.MOV.U32 R8, RZ, RZ, R38 ;  /* 0x000000ffff087224 */ /* 0x000fc400078e0026 */
[----:B------:R-:W-:Y:S02]  /*257b0*/  IMAD.MOV.U32 R9, RZ, RZ, R39 ;  /* 0x000000ffff097224 */ /* 0x000fe400078e0027 */
[----:B------:R-:W-:Y:S02]  /*257c0*/  IMAD.MOV.U32 R10, RZ, RZ, R40 ;  /* 0x000000ffff0a7224 */ /* 0x000fe400078e0028 */
[----:B------:R-:W-:Y:S01]  /*257d0*/  IMAD.MOV.U32 R3, RZ, RZ, R14 ;  /* 0x000000ffff037224 */ /* 0x000fe200078e000e */
[----:B------:R-:W-:-:S07]  /*257e0*/  PRMT R62, R8, 0x5410, R9 ;  /* 0x00005410083e7816 */ /* 0x000fce0000000009 */
[----:B------:R-:W-:Y:S05]  /*257f0*/  WARPSYNC.COLLECTIVE R15, `(.L_x_8841) ;  /* 0x000000000f087348 */ /* 0x000fea0003c00000 */
[----:B------:R0:W1:Y:S02]  /*25800*/  SHFL.IDX P6, R14, R13, R12, R11 ;  /* 0x0000000c0d0e7389 */ /* 0x00006400000c000b */
[----:B01----:R-:W-:Y:S01]  /*25810*/  ENDCOLLECTIVE ;  /* 0x000000000000791b */ /* 0x003fe20003800000 */
.L_x_8841:
[----:B------:R-:W-:Y:S02]  /*25820*/  CS2R R8, SRZ ;  /* 0x0000000000087805 */ /* 0x000fe4000001ff00 */
[----:B------:R-:W-:Y:S01]  /*25830*/  MOV R13, R33 ;  /* 0x00000021000d7202 */ /* 0x000fe20000000f00 */
[----:B------:R-:W-:-:S07]  /*25840*/  IMAD.MOV.U32 R32, RZ, RZ, R14 ;  /* 0x000000ffff207224 */ /* 0x000fce00078e000e */
[----:B------:R-:W-:Y:S05]  /*25850*/  WARPSYNC.COLLECTIVE R15, `(.L_x_8842) ;  /* 0x000000000f087348 */ /* 0x000fea0003c00000 */
[----:B------:R0:W1:Y:S02]  /*25860*/  SHFL.IDX P6, R14, R13, R12, R11 ;  /* 0x0000000c0d0e7389 */ /* 0x00006400000c000b */
[----:B01----:R-:W-:Y:S01]  /*25870*/  ENDCOLLECTIVE ;  /* 0x000000000000791b */ /* 0x003fe20003800000 */
.L_x_8842:
[----:B------:R-:W-:Y:S02]  /*25880*/  IMAD.MOV.U32 R13, RZ, RZ, R34 ;  /* 0x000000ffff0d7224 */ /* 0x000fe400078e0022 */
[----:B------:R-:W-:-:S07]  /*25890*/  IMAD.MOV.U32 R33, RZ, RZ, R14 ;  /* 0x000000ffff217224 */ /* 0x000fce00078e000e */
[----:B------:R-:W-:Y:S05]  /*258a0*/  WARPSYNC.COLLECTIVE R15, `(.L_x_8843) ;  /* 0x000000000f087348 */ /* 0x000fea0003c00000 */
[----:B------:R0:W1:Y:S02]  /*258b0*/  SHFL.IDX P6, R14, R13, R12, R11 ;  /* 0x0000000c0d0e7389 */ /* 0x00006400000c000b */
[----:B01----:R-:W-:Y:S01]  /*258c0*/  ENDCOLLECTIVE ;  /* 0x000000000000791b */ /* 0x003fe20003800000 */
.L_x_8843:
[----:B------:R-:W-:-:S05]  /*258d0*/  IMAD.MOV.U32 R11, RZ, RZ, R41 ;  /* 0x000000ffff0b7224 */ /* 0x000fca00078e0029 */
[----:B------:R-:W-:Y:S01]  /*258e0*/  PRMT R63, R10, 0x5410, R11 ;  /* 0x000054100a3f7816 */ /* 0x000fe2000000000b */
[----:B------:R-:W-:Y:S01]  /*258f0*/  IMAD.MOV.U32 R34, RZ, RZ, R14 ;  /* 0x000000ffff227224 */ /* 0x000fe200078e000e */
[----:B------:R-:W-:Y:S06]  /*25900*/  BRA `(.L_x_8844) ;  /* 0xfffffe6800d47947 */ /* 0x000fec000383ffff */
.L_x_8514:
[----:B0-----:R0:W1:Y:S02]  /*25910*/  SYNCS.PHASECHK.TRANS64.TRYWAIT P4, [R2+URZ+0x28800], R29 ;  /* 0x0288001d020075a7 */ /* 0x001064000808017f */
[----:B-1----:R-:W-:Y:S05]  /*25920*/  @!P4 NANOSLEEP.SYNCS 0x989680 ;  /* 0x009896800000c95d */ /* 0x002fea0003900000 */
[----:B------:R-:W1:Y:S02]  /*25930*/  @!P4 SYNCS.PHASECHK.TRANS64 P4, [R2+URZ+0x28800], R29 ;  /* 0x0288001d0200c5a7 */ /* 0x000e64000808007f */
[----:B-1----:R-:W-:Y:S05]  /*25940*/  @!P4 BRA `(.L_x_8514) ;  /* 0xfffffffc00f0c947 */ /* 0x002fea000383ffff */
[----:B------:R-:W-:Y:S05]  /*25950*/  BRA `(.L_x_8845) ;  /* 0xfffffe6c006c7947 */ /* 0x000fea000383ffff */
.L_x_8524:
[----:B0-----:R0:W2:Y:S02]  /*25960*/  SYNCS.PHASECHK.TRANS64.TRYWAIT P2, [R11+URZ+0x28830], R0 ;  /* 0x028830000b0075a7 */ /* 0x0010a4000804017f */
[----:B--2---:R-:W-:Y:S05]  /*25970*/  @!P2 NANOSLEEP.SYNCS 0x989680 ;  /* 0x009896800000a95d */ /* 0x004fea0003900000 */
[----:B------:R-:W2:Y:S02]  /*25980*/  @!P2 SYNCS.PHASECHK.TRANS64 P2, [R11+URZ+0x28830], R0 ;  /* 0x028830000b00a5a7 */ /* 0x000ea4000804007f */
[----:B--2---:R-:W-:Y:S05]  /*25990*/  @!P2 BRA `(.L_x_8524) ;  /* 0xfffffffc00f0a947 */ /* 0x004fea000383ffff */
[----:B------:R-:W-:Y:S05]  /*259a0*/  BRA `(.L_x_8523) ;  /* 0xfffffe8400c87947 */ /* 0x000fea000383ffff */
.L_x_8542:
[----:B-1----:R1:W2:Y:S02]  /*259b0*/  SYNCS.PHASECHK.TRANS64.TRYWAIT P5, [R11+URZ+0x28830], R6 ;  /* 0x028830060b0075a7 */ /* 0x0022a400080a017f */
[----:B--2---:R-:W-:Y:S05]  /*259c0*/  @!P5 NANOSLEEP.SYNCS 0x989680 ;  /* 0x009896800000d95d */ /* 0x004fea0003900000 */
[----:B------:R-:W2:Y:S02]  /*259d0*/  @!P5 SYNCS.PHASECHK.TRANS64 P5, [R11+URZ+0x28830], R6 ;  /* 0x028830060b00d5a7 */ /* 0x000ea400080a007f */
[----:B--2---:R-:W-:Y:S05]  /*259e0*/  @!P5 BRA `(.L_x_8542) ;  /* 0xfffffffc00f0d947 */ /* 0x004fea000383ffff */
[----:B------:R-:W-:Y:S05]  /*259f0*/  BRA `(.L_x_8541) ;  /* 0xfffffeb800a07947 */ /* 0x000fea000383ffff */
.L_x_8546:
[----:B-1----:R1:W2:Y:S02]  /*25a00*/  SYNCS.PHASECHK.TRANS64.TRYWAIT P4, [R11+URZ+0x28850], R6 ;  /* 0x028850060b0075a7 */ /* 0x0022a4000808017f */
[----:B--2---:R-:W-:Y:S05]  /*25a10*/  @!P4 NANOSLEEP.SYNCS 0x989680 ;  /* 0x009896800000c95d */ /* 0x004fea0003900000 */
[----:B------:R-:W2:Y:S02]  /*25a20*/  @!P4 SYNCS.PHASECHK.TRANS64 P4, [R11+URZ+0x28850], R6 ;  /* 0x028850060b00c5a7 */ /* 0x000ea4000808007f */
[----:B--2---:R-:W-:Y:S05]  /*25a30*/  @!P4 BRA `(.L_x_8546) ;  /* 0xfffffffc00f0c947 */ /* 0x004fea000383ffff */
[----:B------:R-:W-:Y:S05]  /*25a40*/  BRA `(.L_x_8543) ;  /* 0xfffffebc00b07947 */ /* 0x000fea000383ffff */
.L_x_8565:
[----:B-1----:R1:W2:Y:S02]  /*25a50*/  SYNCS.PHASECHK.TRANS64.TRYWAIT P3, [R0+URZ+0x28830], R9 ;  /* 0x02883009000075a7 */ /* 0x0022a4000806017f */
[----:B--2---:R-:W-:Y:S05]  /*25a60*/  @!P3 NANOSLEEP.SYNCS 0x989680 ;  /* 0x009896800000b95d */ /* 0x004fea0003900000 */
[----:B------:R-:W2:Y:S02]  /*25a70*/  @!P3 SYNCS.PHASECHK.TRANS64 P3, [R0+URZ+0x28830], R9 ;  /* 0x028830090000b5a7 */ /* 0x000ea4000806007f */
[----:B--2---:R-:W-:Y:S05]  /*25a80*/  @!P3 BRA `(.L_x_8565) ;  /* 0xfffffffc00f0b947 */ /* 0x004fea000383ffff */
[----:B------:R-:W-:Y:S05]  /*25a90*/  BRA `(.L_x_8564) ;  /* 0xfffffeec00c07947 */ /* 0x000fea000383ffff */
.L_x_8569:
[----:B-1----:R1:W2:Y:S02]  /*25aa0*/  SYNCS.PHASECHK.TRANS64.TRYWAIT P2, [R9+URZ+0x28850], R0 ;  /* 0x02885000090075a7 */ /* 0x0022a4000804017f */
[----:B--2---:R-:W-:Y:S05]  /*25ab0*/  @!P2 NANOSLEEP.SYNCS 0x989680 ;  /* 0x009896800000a95d */ /* 0x004fea0003900000 */
[----:B------:R-:W2:Y:S02]  /*25ac0*/  @!P2 SYNCS.PHASECHK.TRANS64 P2, [R9+URZ+0x28850], R0 ;  /* 0x028850000900a5a7 */ /* 0x000ea4000804007f */
[----:B--2---:R-:W-:Y:S05]  /*25ad0*/  @!P2 BRA `(.L_x_8569) ;  /* 0xfffffffc00f0a947 */ /* 0x004fea000383ffff */
[----:B------:R-:W-:Y:S05]  /*25ae0*/  BRA `(.L_x_8566) ;  /* 0xfffffef000d07947 */ /* 0x000fea000383ffff */
.L_x_8576:
[----:B-1----:R1:W2:Y:S02]  /*25af0*/  SYNCS.PHASECHK.TRANS64.TRYWAIT P3, [R0+URZ+0x28830], R9 ;  /* 0x02883009000075a7 */ /* 0x0022a4000806017f */
[----:B--2---:R-:W-:Y:S05]  /*25b00*/  @!P3 NANOSLEEP.SYNCS 0x989680 ;  /* 0x009896800000b95d */ /* 0x004fea0003900000 */
[----:B------:R-:W2:Y:S02]  /*25b10*/  @!P3 SYNCS.PHASECHK.TRANS64 P3, [R0+URZ+0x28830], R9 ;  /* 0x028830090000b5a7 */ /* 0x000ea4000806007f */
[----:B--2---:R-:W-:Y:S05]  /*25b20*/  @!P3 BRA `(.L_x_8576) ;  /* 0xfffffffc00f0b947 */ /* 0x004fea000383ffff */
[----:B------:R-:W-:Y:S05]  /*25b30*/  BRA `(.L_x_8575) ;  /* 0xffffff1000247947 */ /* 0x000fea000383ffff */
.L_x_8580:
[----:B-1----:R1:W2:Y:S02]  /*25b40*/  SYNCS.PHASECHK.TRANS64.TRYWAIT P2, [R9+URZ+0x28850], R0 ;  /* 0x02885000090075a7 */ /* 0x0022a4000804017f */
[----:B--2---:R-:W-:Y:S05]  /*25b50*/  @!P2 NANOSLEEP.SYNCS 0x989680 ;  /* 0x009896800000a95d */ /* 0x004fea0003900000 */
[----:B------:R-:W2:Y:S02]  /*25b60*/  @!P2 SYNCS.PHASECHK.TRANS64 P2, [R9+URZ+0x28850], R0 ;  /* 0x028850000900a5a7 */ /* 0x000ea4000804007f */
[----:B--2---:R-:W-:Y:S05]  /*25b70*/  @!P2 BRA `(.L_x_8580) ;  /* 0xfffffffc00f0a947 */ /* 0x004fea000383ffff */
[----:B------:R-:W-:Y:S05]  /*25b80*/  BRA `(.L_x_8577) ;  /* 0xffffff1400347947 */ /* 0x000fea000383ffff */
.L_x_8593:
[----:B-1----:R1:W2:Y:S02]  /*25b90*/  SYNCS.PHASECHK.TRANS64.TRYWAIT P0, [R13+URZ+0x28850], R4 ;  /* 0x028850040d0075a7 */ /* 0x0022a4000800017f */
[----:B--2---:R-:W-:Y:S05]  /*25ba0*/  @!P0 NANOSLEEP.SYNCS 0x989680 ;  /* 0x009896800000895d */ /* 0x004fea0003900000 */
[----:B------:R-:W2:Y:S02]  /*25bb0*/  @!P0 SYNCS.PHASECHK.TRANS64 P0, [R13+URZ+0x28850], R4 ;  /* 0x028850040d0085a7 */ /* 0x000ea4000800007f */
[----:B--2---:R-:W-:Y:S05]  /*25bc0*/  @!P0 BRA `(.L_x_8593) ;  /* 0xfffffffc00f08947 */ /* 0x004fea000383ffff */
[----:B------:R-:W-:Y:S05]  /*25bd0*/  BRA `(.L_x_8592) ;  /* 0xffffff4000807947 */ /* 0x000fea000383ffff */
.L_x_8607:
[----:B------:R-:W-:Y:S01]  /*25be0*/  IMAD.MOV.U32 R13, RZ, RZ, R4 ;  /* 0x000000ffff0d7224 */ /* 0x000fe200078e0004 */
[----:B------:R-:W-:Y:S01]  /*25bf0*/  MOV R11, 0x181f ;  /* 0x0000181f000b7802 */ /* 0x000fe20000000f00 */
[----:B------:R-:W-:Y:S02]  /*25c00*/  IMAD.MOV.U32 R12, RZ, RZ, RZ ;  /* 0x000000ffff0c7224 */ /* 0x000fe400078e00ff */
[----:B------:R-:W-:-:S07]  /*25c10*/  IMAD.MOV.U32 R15, RZ, RZ, -0x1 ;  /* 0xffffffffff0f7424 */ /* 0x000fce00078e00ff */
[----:B01----:R-:W-:Y:S05]  /*25c20*/  WARPSYNC.COLLECTIVE R15, `(.L_x_8846) ;  /* 0x000000000f087348 */ /* 0x003fea0003c00000 */
[----:B------:R2:W3:Y:S02]  /*25c30*/  SHFL.IDX P6, R14, R13, R12, R11 ;  /* 0x0000000c0d0e7389 */ /* 0x0004e400000c000b */
[----:B0123--:R-:W-:Y:S01]  /*25c40*/  ENDCOLLECTIVE ;  /* 0x000000000000791b */ /* 0x00ffe20003800000 */
.L_x_8846:
[----:B------:R-:W-:Y:S02]  /*25c50*/  IMAD.MOV.U32 R13, RZ, RZ, R0 ;  /* 0x000000ffff0d7224 */ /* 0x000fe400078e0000 */
[----:B------:R-:W-:-:S07]  /*25c60*/  IMAD.MOV.U32 R3, RZ, RZ, R14 ;  /* 0x000000ffff037224 */ /* 0x000fce00078e000e */
[----:B------:R-:W-:Y:S05]  /*25c70*/  WARPSYNC.COLLECTIVE R15, `(.L_x_8847) ;  /* 0x000000000f087348 */ /* 0x000fea0003c00000 */
[----:B------:R0:W1:Y:S02]  /*25c80*/  SHFL.IDX P6, R14, R13, R12, R11 ;  /* 0x0000000c0d0e7389 */ /* 0x00006400000c000b */
[----:B01----:R-:W-:Y:S01]  /*25c90*/  ENDCOLLECTIVE ;  /* 0x000000000000791b */ /* 0x003fe20003800000 */
.L_x_8847:
[----:B------:R-:W-:Y:S05]  /*25ca0*/  BRA `(.L_x_8848) ;  /* 0xffffff6400b07947 */ /* 0x000fea000383ffff */
.L_x_8610:
[----:B------:R-:W-:Y:S01]  /*25cb0*/  BSSY B1, `(.L_x_8849) ;  /* 0x0000008000017945 */ /* 0x000fe20003800000 */
[----:B------:R-:W-:Y:S02]  /*25cc0*/  IMAD.MOV.U32 R13, RZ, RZ, R4 ;  /* 0x000000ffff0d7224 */ /* 0x000fe400078e0004 */
[----:B------:R-:W-:Y:S02]  /*25cd0*/  IMAD.MOV.U32 R12, RZ, RZ, 0x1 ;  /* 0x00000001ff0c7424 */ /* 0x000fe400078e00ff */
[----:B------:R-:W-:Y:S02]  /*25ce0*/  IMAD.MOV.U32 R11, RZ, RZ, 0x181f ;  /* 0x0000181fff0b7424 */ /* 0x000fe400078e00ff */
[----:B---3--:R-:W-:-:S07]  /*25cf0*/  IMAD.MOV.U32 R15, RZ, RZ, -0x1 ;  /* 0xffffffffff0f7424 */ /* 0x008fce00078e00ff */
[----:B012-4-:R-:W-:Y:S05]  /*25d00*/  WARPSYNC.COLLECTIVE R15, `(.L_x_8850) ;  /* 0x000000000f087348 */ /* 0x017fea0003c00000 */
[----:B----4-:R3:W4:Y:S02]  /*25d10*/  SHFL.IDX P6, R14, R13, R12, R11 ;  /* 0x0000000c0d0e7389 */ /* 0x01072400000c000b */
[----:B01234-:R-:W-:Y:S01]  /*25d20*/  ENDCOLLECTIVE ;  /* 0x000000000000791b */ /* 0x01ffe20003800000 */
.L_x_8850:
[----:B------:R-:W-:Y:S05]  /*25d30*/  BSYNC B1 ;  /* 0x0000000000017941 */ /* 0x000fea0003800000 */
.L_x_8849:
        /* <DEDUP_REMOVED lines=8> */
.L_x_8851:
[----:B------:R-:W-:Y:S05]  /*25dc0*/  BRA `(.L_x_8852) ;  /* 0xffffff6400b07947 */ /* 0x000fea000383ffff */
.L_x_8613:
[----:B------:R-:W-:Y:S01]  /*25dd0*/  BSSY B1, `(.L_x_8853) ;  /* 0x0000008000017945 */ /* 0x000fe20003800000 */
[----:B------:R-:W-:Y:S01]  /*25de0*/  IMAD.MOV.U32 R13, RZ, RZ, R4 ;  /* 0x000000ffff0d7224 */ /* 0x000fe200078e0004 */
[----:B0-----:R-:W-:Y:S01]  /*25df0*/  MOV R15, 0xffffffff ;  /* 0xffffffff000f7802 */ /* 0x001fe20000000f00 */
[----:B------:R-:W-:Y:S02]  /*25e00*/  IMAD.MOV.U32 R12, RZ, RZ, 0x2 ;  /* 0x00000002ff0c7424 */ /* 0x000fe400078e00ff */
[----:B------:R-:W-:-:S07]  /*25e10*/  IMAD.MOV.U32 R11, RZ, RZ, 0x181f ;  /* 0x0000181fff0b7424 */ /* 0x000fce00078e00ff */
[----:B-1234-:R-:W-:Y:S05]  /*25e20*/  WARPSYNC.COLLECTIVE R15, `(.L_x_8854) ;  /* 0x000000000f087348 */ /* 0x01efea0003c00000 */
[----:B----4-:R0:W4:Y:S02]  /*25e30*/  SHFL.IDX P6, R14, R13, R12, R11 ;  /* 0x0000000c0d0e7389 */ /* 0x01012400000c000b */
[----:B01234-:R-:W-:Y:S01]  /*25e40*/  ENDCOLLECTIVE ;  /* 0x000000000000791b */ /* 0x01ffe20003800000 */
.L_x_8854:
[----:B------:R-:W-:Y:S05]  /*25e50*/  BSYNC B1 ;  /* 0x0000000000017941 */ /* 0x000fea0003800000 */
.L_x_8853:
        /* <DEDUP_REMOVED lines=8> */
.L_x_8855:
[----:B------:R-:W-:Y:S05]  /*25ee0*/  BRA `(.L_x_8856) ;  /* 0xffffff6400b07947 */ /* 0x000fea000383ffff */
.L_x_8616:
[----:B------:R-:W-:Y:S01]  /*25ef0*/  BSSY B1, `(.L_x_8857) ;  /* 0x0000008000017945 */ /* 0x000fe20003800000 */
[----:B------:R-:W-:Y:S02]  /*25f00*/  IMAD.MOV.U32 R13, RZ, RZ, R4 ;  /* 0x000000ffff0d7224 */ /* 0x000fe400078e0004 */
[----:B------:R-:W-:Y:S02]  /*25f10*/  IMAD.MOV.U32 R12, RZ, RZ, 0x3 ;  /* 0x00000003ff0c7424 */ /* 0x000fe400078e00ff */
[----:B------:R-:W-:Y:S02]  /*25f20*/  IMAD.MOV.U32 R11, RZ, RZ, 0x181f ;  /* 0x0000181fff0b7424 */ /* 0x000fe400078e00ff */
[----:B0-----:R-:W-:-:S07]  /*25f30*/  IMAD.MOV.U32 R15, RZ, RZ, -0x1 ;  /* 0xffffffffff0f7424 */ /* 0x001fce00078e00ff */
[----:B-1234-:R-:W-:Y:S05]  /*25f40*/  WARPSYNC.COLLECTIVE R15, `(.L_x_8858) ;  /* 0x000000000f087348 */ /* 0x01efea0003c00000 */
[----:B------:R0:W0:Y:S02]  /*25f50*/  SHFL.IDX P6, R14, R13, R12, R11 ;  /* 0x0000000c0d0e7389 */ /* 0x00002400000c000b */
[----:B01234-:R-:W-:Y:S01]  /*25f60*/  ENDCOLLECTIVE ;  /* 0x000000000000791b */ /* 0x01ffe20003800000 */
.L_x_8858:
[----:B------:R-:W-:Y:S05]  /*25f70*/  BSYNC B1 ;  /* 0x0000000000017941 */ /* 0x000fea0003800000 */
.L_x_8857:
        /* <DEDUP_REMOVED lines=8> */
.L_x_8859:
[----:B------:R-:W-:Y:S05]  /*26000*/  BRA `(.L_x_8860) ;  /* 0xffffff6400b07947 */ /* 0x000fea000383ffff */
.L_x_8641:
        /* <DEDUP_REMOVED lines=11> */
.L_x_8862:
[----:B------:R-:W-:Y:S05]  /*260c0*/  BSYNC B1 ;  /* 0x0000000000017941 */ /* 0x000fea0003800000 */
.L_x_8861:
[----:B------:R-:W-:Y:S05]  /*260d0*/  BRA `(.L_x_8863) ;  /* 0xffffff7c00f07947 */ /* 0x000fea000383ffff */
.L_x_8643:
[----:B------:R-:W-:Y:S01]  /*260e0*/  BSSY B1, `(.L_x_8864) ;  /* 0x0000006000017945 */ /* 0x000fe20003800000 */
[----:B------:R-:W-:-:S07]  /*260f0*/  IMAD.MOV.U32 R15, RZ, RZ, -0x1 ;  /* 0xffffffffff0f7424 */ /* 0x000fce00078e00ff */
[----:B01----:R-:W-:Y:S05]  /*26100*/  WARPSYNC.COLLECTIVE R15, `(.L_x_8865) ;  /* 0x000000000f0c7348 */ /* 0x003fea0003c00000 */
[----:B------:R-:W-:Y:S02]  /*26110*/  ELECT P6, UR62, PT ;  /* 0x00000000003e782f */ /* 0x000fe400038c0000 */
[----:B------:R-:W-:Y:S01]  /*26120*/  MOV R14, UR62 ;  /* 0x0000003e000e7c02 */ /* 0x000fe20008000f00 */
[----:B01----:R-:W-:Y:S10]  /*26130*/  ENDCOLLECTIVE ;  /* 0x000000000000791b */ /* 0x003ff40003800000 */
.L_x_8865:
[----:B------:R-:W-:Y:S05]  /*26140*/  BSYNC B1 ;  /* 0x0000000000017941 */ /* 0x000fea0003800000 */
.L_x_8864:
[----:B------:R-:W-:Y:S01]  /*26150*/  PLOP3.LUT P1, PT, P6, PT, PT, 0x80, 0x0 ;  /* 0x000000000000781c */ /* 0x000fe2000372f070 */
[----:B------:R-:W-:-:S12]  /*26160*/  BRA `(.L_x_8642) ;  /* 0xffffff7c00e47947 */ /* 0x000fd8000383ffff */
.L_x_8645:
[----:B-1----:R-:W2:Y:S02]  /*26170*/  LDL R6, [R1] ;  /* 0x0000000001067983 */ /* 0x002ea40000100800 */
[----:B--2---:R1:W2:Y:S02]  /*26180*/  SYNCS.PHASECHK.TRANS64.TRYWAIT P0, [R6+URZ+0x28820], R5 ;  /* 0x02882005060075a7 */ /* 0x0042a4000800017f */
[----:B--2---:R-:W-:Y:S05]  /*26190*/  @!P0 NANOSLEEP.SYNCS 0x989680 ;  /* 0x009896800000895d */ /* 0x004fea0003900000 */
[----:B------:R-:W2:Y:S02]  /*261a0*/  @!P0 SYNCS.PHASECHK.TRANS64 P0, [R6+URZ+0x28820], R5 ;  /* 0x02882005060085a7 */ /* 0x000ea4000800007f */
[----:B--2---:R-:W-:Y:S05]  /*261b0*/  @!P0 BRA `(.L_x_8645) ;  /* 0xfffffffc00ec8947 */ /* 0x004fea000383ffff */
[----:B------:R-:W-:Y:S05]  /*261c0*/  BRA `(.L_x_8866) ;  /* 0xffffff7c00f47947 */ /* 0x000fea000383ffff */
.L_x_8649:
[----:B-1----:R1:W2:Y:S02]  /*261d0*/  SYNCS.PHASECHK.TRANS64.TRYWAIT P0, [R7+URZ+0x288a0], R10 ;  /* 0x0288a00a070075a7 */ /* 0x0022a4000800017f */
[----:B--2---:R-:W-:Y:S05]  /*261e0*/  @!P0 NANOSLEEP.SYNCS 0x989680 ;  /* 0x009896800000895d */ /* 0x004fea0003900000 */
[----:B------:R-:W2:Y:S02]  /*261f0*/  @!P0 SYNCS.PHASECHK.TRANS64 P0, [R7+URZ+0x288a0], R10 ;  /* 0x0288a00a070085a7 */ /* 0x000ea4000800007f */
[----:B--2---:R-:W-:Y:S05]  /*26200*/  @!P0 BRA `(.L_x_8649) ;  /* 0xfffffffc00f08947 */ /* 0x004fea000383ffff */
[----:B------:R-:W-:Y:S05]  /*26210*/  BRA `(.L_x_8867) ;  /* 0xffffff8000187947 */ /* 0x000fea000383ffff */
.L_x_8655:
[----:B0-----:R0:W2:Y:S02]  /*26220*/  SYNCS.PHASECHK.TRANS64.TRYWAIT P0, [R7+URZ+0x288c0], R10 ;  /* 0x0288c00a070075a7 */ /* 0x0010a4000800017f */
[----:B--2---:R-:W-:Y:S05]  /*26230*/  @!P0 NANOSLEEP.SYNCS 0x989680 ;  /* 0x009896800000895d */ /* 0x004fea0003900000 */
[----:B------:R-:W2:Y:S02]  /*26240*/  @!P0 SYNCS.PHASECHK.TRANS64 P0, [R7+URZ+0x288c0], R10 ;  /* 0x0288c00a070085a7 */ /* 0x000ea4000800007f */
[----:B--2---:R-:W-:Y:S05]  /*26250*/  @!P0 BRA `(.L_x_8655) ;  /* 0xfffffffc00f08947 */ /* 0x004fea000383ffff */
[----:B------:R-:W-:Y:S05]  /*26260*/  BRA `(.L_x_8868) ;  /* 0xffffff8000dc7947 */ /* 0x000fea000383ffff */
.L_x_8663:
[----:B-1----:R1:W2:Y:S02]  /*26270*/  SYNCS.PHASECHK.TRANS64.TRYWAIT P0, [R8+URZ+0x288a0], R7 ;  /* 0x0288a007080075a7 */ /* 0x0022a4000800017f */
[----:B--2---:R-:W-:Y:S05]  /*26280*/  @!P0 NANOSLEEP.SYNCS 0x989680 ;  /* 0x009896800000895d */ /* 0x004fea0003900000 */
[----:B------:R-:W2:Y:S02]  /*26290*/  @!P0 SYNCS.PHASECHK.TRANS64 P0, [R8+URZ+0x288a0], R7 ;  /* 0x0288a007080085a7 */ /* 0x000ea4000800007f */
[----:B--2---:R-:W-:Y:S05]  /*262a0*/  @!P0 BRA `(.L_x_8663) ;  /* 0xfffffffc00f08947 */ /* 0x004fea000383ffff */
[----:B------:R-:W-:Y:S05]  /*262b0*/  BRA `(.L_x_8869) ;  /* 0xffffff8400f47947 */ /* 0x000fea000383ffff */
.L_x_8669:
[----:B--2---:R2:W3:Y:S02]  /*262c0*/  SYNCS.PHASECHK.TRANS64.TRYWAIT P0, [R8+URZ+0x288c0], R7 ;  /* 0x0288c007080075a7 */ /* 0x0044e4000800017f */
[----:B---3--:R-:W-:Y:S05]  /*262d0*/  @!P0 NANOSLEEP.SYNCS 0x989680 ;  /* 0x009896800000895d */ /* 0x008fea0003900000 */
[----:B------:R-:W3:Y:S02]  /*262e0*/  @!P0 SYNCS.PHASECHK.TRANS64 P0, [R8+URZ+0x288c0], R7 ;  /* 0x0288c007080085a7 */ /* 0x000ee4000800007f */
[----:B---3--:R-:W-:Y:S05]  /*262f0*/  @!P0 BRA `(.L_x_8669) ;  /* 0xfffffffc00f08947 */ /* 0x008fea000383ffff */
[----:B------:R-:W-:Y:S05]  /*26300*/  BRA `(.L_x_8870) ;  /* 0xffffff8800b07947 */ /* 0x000fea000383ffff */
.L_x_8691:
        /* <DEDUP_REMOVED lines=11> */
.L_x_8872:
[----:B------:R-:W-:Y:S05]  /*263c0*/  BSYNC B0 ;  /* 0x0000000000007941 */ /* 0x000fea0003800000 */
.L_x_8871:
[----:B------:R-:W-:Y:S05]  /*263d0*/  BRA `(.L_x_8873) ;  /* 0xffffff9800147947 */ /* 0x000fea000383ffff */
.L_x_8693:
[----:B------:R-:W-:Y:S01]  /*263e0*/  BSSY B0, `(.L_x_8874) ;  /* 0x0000006000007945 */ /* 0x000fe20003800000 */
[----:B------:R-:W-:-:S07]  /*263f0*/  IMAD.MOV.U32 R15, RZ, RZ, -0x1 ;  /* 0xffffffffff0f7424 */ /* 0x000fce00078e00ff */
[----:B01-3--:R-:W-:Y:S05]  /*26400*/  WARPSYNC.COLLECTIVE R15, `(.L_x_8875) ;  /* 0x000000000f0c7348 */ /* 0x00bfea0003c00000 */
[----:B------:R-:W-:Y:S02]  /*26410*/  ELECT P6, UR62, PT ;  /* 0x00000000003e782f */ /* 0x000fe400038c0000 */
[----:B------:R-:W-:Y:S01]  /*26420*/  MOV R14, UR62 ;  /* 0x0000003e000e7c02 */ /* 0x000fe20008000f00 */
[----:B01-3--:R-:W-:Y:S10]  /*26430*/  ENDCOLLECTIVE ;  /* 0x000000000000791b */ /* 0x00bff40003800000 */
.L_x_8875:
[----:B------:R-:W-:Y:S05]  /*26440*/  BSYNC B0 ;  /* 0x0000000000007941 */ /* 0x000fea0003800000 */
.L_x_8874:
[----:B------:R-:W-:Y:S05]  /*26450*/  BRA `(.L_x_8876) ;  /* 0xffffff9800207947 */ /* 0x000fea000383ffff */
.L_x_8695:
[----:B-1----:R1:W2:Y:S02]  /*26460*/  SYNCS.PHASECHK.TRANS64.TRYWAIT P0, [R0+URZ+0x28840], R2 ;  /* 0x02884002000075a7 */ /* 0x0022a4000800017f */
[----:B--2---:R-:W-:Y:S05]  /*26470*/  @!P0 NANOSLEEP.SYNCS 0x989680 ;  /* 0x009896800000895d */ /* 0x004fea0003900000 */
[----:B------:R-:W2:Y:S02]  /*26480*/  @!P0 SYNCS.PHASECHK.TRANS64 P0, [R0+URZ+0x28840], R2 ;  /* 0x02884002000085a7 */ /* 0x000ea4000800007f */
[----:B--2---:R-:W-:Y:S05]  /*26490*/  @!P0 BRA `(.L_x_8695) ;  /* 0xfffffffc00f08947 */ /* 0x004fea000383ffff */
[----:B------:R-:W-:Y:S05]  /*264a0*/  BRA `(.L_x_8877) ;  /* 0xffffff9800887947 */ /* 0x000fea000383ffff */
.L_x_8699:
[----:B------:R-:W2:Y:S01]  /*264b0*/  LDL.LU R11, [R1+0x40] ;  /* 0x00004000010b7983 */ /* 0x000ea20000300800 */
[----:B------:R-:W-:Y:S02]  /*264c0*/  IMAD.MOV.U32 R5, RZ, RZ, R12 ;  /* 0x000000ffff057224 */ /* 0x000fe400078e000c */
[----:B------:R-:W-:Y:S02]  /*264d0*/  IMAD.MOV.U32 R13, RZ, RZ, R3 ;  /* 0x000000ffff0d7224 */ /* 0x000fe400078e0003 */
[----:B------:R-:W-:Y:S02]  /*264e0*/  IMAD.MOV.U32 R12, RZ, RZ, RZ ;  /* 0x000000ffff0c7224 */ /* 0x000fe400078e00ff */
[----:B------:R-:W-:Y:S02]  /*264f0*/  IMAD.MOV.U32 R15, RZ, RZ, -0x1 ;  /* 0xffffffffff0f7424 */ /* 0x000fe400078e00ff */
        /* <DEDUP_REMOVED lines=8> */
.L_x_8878:
[----:B------:R-:W-:Y:S02]  /*26580*/  IMAD.MOV.U32 R13, RZ, RZ, R4 ;  /* 0x000000ffff0d7224 */ /* 0x000fe400078e0004 */
[----:B------:R-:W-:-:S07]  /*26590*/  IMAD.MOV.U32 R6, RZ, RZ, R14 ;  /* 0x000000ffff067224 */ /* 0x000fce00078e000e */
[----:B------:R-:W-:Y:S05]  /*265a0*/  WARPSYNC.COLLECTIVE R15, `(.L_x_8879) ;  /* 0x000000000f087348 */ /* 0x000fea0003c00000 */
[----:B------:R0:W1:Y:S02]  /*265b0*/  SHFL.IDX P6, R14, R13, R12, R11 ;  /* 0x0000000c0d0e7389 */ /* 0x00006400000c000b */
[----:B01----:R-:W-:Y:S01]  /*265c0*/  ENDCOLLECTIVE ;  /* 0x000000000000791b */ /* 0x003fe20003800000 */
.L_x_8879:
[----:B------:R-:W-:Y:S02]  /*265d0*/  IMAD.MOV.U32 R13, RZ, RZ, R3 ;  /* 0x000000ffff0d7224 */ /* 0x000fe400078e0003 */
[----:B------:R-:W-:Y:S01]  /*265e0*/  IMAD.MOV.U32 R12, RZ, RZ, 0x1 ;  /* 0x00000001ff0c7424 */ /* 0x000fe200078e00ff */
[----:B------:R-:W-:-:S07]  /*265f0*/  MOV R7, R14 ;  /* 0x0000000e00077202 */ /* 0x000fce0000000f00 */
[----:B------:R-:W-:Y:S05]  /*26600*/  WARPSYNC.COLLECTIVE R15, `(.L_x_8880) ;  /* 0x000000000f087348 */ /* 0x000fea0003c00000 */
[----:B------:R0:W1:Y:S02]  /*26610*/  SHFL.IDX P6, R14, R13, R12, R11 ;  /* 0x0000000c0d0e7389 */ /* 0x00006400000c000b */
[----:B01----:R-:W-:Y:S01]  /*26620*/  ENDCOLLECTIVE ;  /* 0x000000000000791b */ /* 0x003fe20003800000 */
.L_x_8880:
[----:B------:R-:W-:-:S05]  /*26630*/  @!P2 LEA R7, P3, R9, R7, 0x1 ;  /* 0x000000070907a211 */ /* 0x000fca00078608ff */
        /* <DEDUP_REMOVED lines=15> */
.L_x_8881:
[----:B------:R-:W-:Y:S02]  /*26730*/  IMAD.MOV.U32 R13, RZ, RZ, R3 ;  /* 0x000000ffff0d7224 */ /* 0x000fe400078e0003 */
[----:B------:R-:W-:Y:S02]  /*26740*/  IMAD.MOV.U32 R12, RZ, RZ, 0x2 ;  /* 0x00000002ff0c7424 */ /* 0x000fe400078e00ff */
[----:B------:R-:W-:-:S07]  /*26750*/  IMAD.MOV.U32 R5, RZ, RZ, R14 ;  /* 0x000000ffff057224 */ /* 0x000fce00078e000e */
[----:B------:R-:W-:Y:S05]  /*26760*/  WARPSYNC.COLLECTIVE R15, `(.L_x_8882) ;  /* 0x000000000f087348 */ /* 0x000fea0003c00000 */
[----:B------:R0:W1:Y:S02]  /*26770*/  SHFL.IDX P6, R14, R13, R12, R11 ;  /* 0x0000000c0d0e7389 */ /* 0x00006400000c000b */
[----:B01----:R-:W-:Y:S01]  /*26780*/  ENDCOLLECTIVE ;  /* 0x000000000000791b */ /* 0x003fe20003800000 */
.L_x_8882:
        /* <DEDUP_REMOVED lines=16> */
.L_x_8883:
[----:B------:R-:W-:Y:S02]  /*26890*/  IMAD.MOV.U32 R13, RZ, RZ, R3 ;  /* 0x000000ffff0d7224 */ /* 0x000fe400078e0003 */
[----:B------:R-:W-:Y:S02]  /*268a0*/  IMAD.MOV.U32 R12, RZ, RZ, 0x3 ;  /* 0x00000003ff0c7424 */ /* 0x000fe400078e00ff */
[----:B------:R-:W-:-:S07]  /*268b0*/  IMAD.MOV.U32 R5, RZ, RZ, R14 ;  /* 0x000000ffff057224 */ /* 0x000fce00078e000e */
[----:B------:R-:W-:Y:S05]  /*268c0*/  WARPSYNC.COLLECTIVE R15, `(.L_x_8884) ;  /* 0x000000000f087348 */ /* 0x000fea0003c00000 */
[----:B------:R0:W1:Y:S02]  /*268d0*/  SHFL.IDX P6, R14, R13, R12, R11 ;  /* 0x0000000c0d0e7389 */ /* 0x00006400000c000b */
[----:B01----:R-:W-:Y:S01]  /*268e0*/  ENDCOLLECTIVE ;  /* 0x000000000000791b */ /* 0x003fe20003800000 */
.L_x_8884:
        /* <DEDUP_REMOVED lines=16> */
.L_x_8885:
[----:B------:R-:W-:Y:S01]  /*269f0*/  IMAD.MOV.U32 R13, RZ, RZ, R3 ;  /* 0x000000ffff0d7224 */ /* 0x000fe200078e0003 */
[----:B------:R-:W-:Y:S01]  /*26a00*/  MOV R12, 0x4 ;  /* 0x00000004000c7802 */ /* 0x000fe20000000f00 */
[----:B------:R-:W-:-:S07]  /*26a10*/  IMAD.MOV.U32 R5, RZ, RZ, R14 ;  /* 0x000000ffff057224 */ /* 0x000fce00078e000e */
[----:B------:R-:W-:Y:S05]  /*26a20*/  WARPSYNC.COLLECTIVE R15, `(.L_x_8886) ;  /* 0x000000000f087348 */ /* 0x000fea0003c00000 */
[----:B------:R0:W1:Y:S02]  /*26a30*/  SHFL.IDX P6, R14, R13, R12, R11 ;  /* 0x0000000c0d0e7389 */ /* 0x00006400000c000b */
[----:B01----:R-:W-:Y:S01]  /*26a40*/  ENDCOLLECTIVE ;  /* 0x000000000000791b */ /* 0x003fe20003800000 */
.L_x_8886:
        /* <DEDUP_REMOVED lines=16> */
.L_x_8887:
[----:B------:R-:W-:Y:S02]  /*26b50*/  IMAD.MOV.U32 R13, RZ, RZ, R3 ;  /* 0x000000ffff0d7224 */ /* 0x000fe400078e0003 */
[----:B------:R-:W-:Y:S02]  /*26b60*/  IMAD.MOV.U32 R12, RZ, RZ, 0x5 ;  /* 0x00000005ff0c7424 */ /* 0x000fe400078e00ff */
[----:B------:R-:W-:-:S07]  /*26b70*/  IMAD.MOV.U32 R5, RZ, RZ, R14 ;  /* 0x000000ffff057224 */ /* 0x000fce00078e000e */
[----:B------:R-:W-:Y:S05]  /*26b80*/  WARPSYNC.COLLECTIVE R15, `(.L_x_8888) ;  /* 0x000000000f087348 */ /* 0x000fea0003c00000 */
[----:B------:R0:W1:Y:S02]  /*26b90*/  SHFL.IDX P6, R14, R13, R12, R11 ;  /* 0x0000000c0d0e7389 */ /* 0x00006400000c000b */
[----:B01----:R-:W-:Y:S01]  /*26ba0*/  ENDCOLLECTIVE ;  /* 0x000000000000791b */ /* 0x003fe20003800000 */
.L_x_8888:
        /* <DEDUP_REMOVED lines=16> */
.L_x_8889:
[----:B------:R-:W-:Y:S02]  /*26cb0*/  IMAD.MOV.U32 R13, RZ, RZ, R3 ;  /* 0x000000ffff0d7224 */ /* 0x000fe400078e0003 */
[----:B------:R-:W-:Y:S02]  /*26cc0*/  IMAD.MOV.U32 R12, RZ, RZ, 0x6 ;  /* 0x00000006ff0c7424 */ /* 0x000fe400078e00ff */
[----:B------:R-:W-:-:S07]  /*26cd0*/  IMAD.MOV.U32 R5, RZ, RZ, R14 ;  /* 0x000000ffff057224 */ /* 0x000fce00078e000e */
[----:B------:R-:W-:Y:S05]  /*26ce0*/  WARPSYNC.COLLECTIVE R15, `(.L_x_8890) ;  /* 0x000000000f087348 */ /* 0x000fea0003c00000 */
[----:B------:R0:W1:Y:S02]  /*26cf0*/  SHFL.IDX P6, R14, R13, R12, R11 ;  /* 0x0000000c0d0e7389 */ /* 0x00006400000c000b */
[----:B01----:R-:W-:Y:S01]  /*26d00*/  ENDCOLLECTIVE ;  /* 0x000000000000791b */ /* 0x003fe20003800000 */
.L_x_8890:
        /* <DEDUP_REMOVED lines=16> */
.L_x_8891:
[----:B------:R-:W-:Y:S02]  /*26e10*/  IMAD.MOV.U32 R13, RZ, RZ, R3 ;  /* 0x000000ffff0d7224 */ /* 0x000fe400078e0003 */
[----:B------:R-:W-:Y:S02]  /*26e20*/  IMAD.MOV.U32 R12, RZ, RZ, 0x7 ;  /* 0x00000007ff0c7424 */ /* 0x000fe400078e00ff */
[----:B------:R-:W-:-:S07]  /*26e30*/  IMAD.MOV.U32 R5, RZ, RZ, R14 ;  /* 0x000000ffff057224 */ /* 0x000fce00078e000e */
[----:B------:R-:W-:Y:S05]  /*26e40*/  WARPSYNC.COLLECTIVE R15, `(.L_x_8892) ;  /* 0x000000000f087348 */ /* 0x000fea0003c00000 */
[----:B------:R0:W1:Y:S02]  /*26e50*/  SHFL.IDX P6, R14, R13, R12, R11 ;  /* 0x0000000c0d0e7389 */ /* 0x00006400000c000b */
[----:B01----:R-:W-:Y:S01]  /*26e60*/  ENDCOLLECTIVE ;  /* 0x000000000000791b */ /* 0x003fe20003800000 */
.L_x_8892:
        /* <DEDUP_REMOVED lines=14> */
.L_x_8893:
[----:B------:R-:W-:Y:S01]  /*26f50*/  IMAD.MOV.U32 R3, RZ, RZ, R14 ;  /* 0x000000ffff037224 */ /* 0x000fe200078e000e */
[----:B------:R-:W-:Y:S06]  /*26f60*/  BRA `(.L_x_8894) ;  /* 0xffffff9c00407947 */ /* 0x000fec000383ffff */
.L_x_8704:
[----:B--2---:R-:W2:Y:S02]  /*26f70*/  LDL R2, [R1] ;  /* 0x0000000001027983 */ /* 0x004ea40000100800 */
[----:B--2---:R2:W3:Y:S02]  /*26f80*/  SYNCS.PHASECHK.TRANS64.TRYWAIT P0, [R2+URZ+0x28820], R0 ;  /* 0x02882000020075a7 */ /* 0x0044e4000800017f */
[----:B---3--:R-:W-:Y:S05]  /*26f90*/  @!P0 NANOSLEEP.SYNCS 0x989680 ;  /* 0x009896800000895d */ /* 0x008fea0003900000 */
[----:B------:R-:W3:Y:S02]  /*26fa0*/  @!P0 SYNCS.PHASECHK.TRANS64 P0, [R2+URZ+0x28820], R0 ;  /* 0x02882000020085a7 */ /* 0x000ee4000800007f */
[----:B---3--:R-:W-:Y:S05]  /*26fb0*/  @!P0 BRA `(.L_x_8704) ;  /* 0xfffffffc00ec8947 */ /* 0x008fea000383ffff */
[----:B------:R-:W-:Y:S05]  /*26fc0*/  BRA `(.L_x_8895) ;  /* 0xffffff9c00b07947 */ /* 0x000fea000383ffff */
.L_x_8713:
[----:B--2---:R2:W3:Y:S02]  /*26fd0*/  SYNCS.PHASECHK.TRANS64.TRYWAIT P0, [R3+URZ+0x28840], R2 ;  /* 0x02884002030075a7 */ /* 0x0044e4000800017f */
[----:B---3--:R-:W-:Y:S05]  /*26fe0*/  @!P0 NANOSLEEP.SYNCS 0x989680 ;  /* 0x009896800000895d */ /* 0x008fea0003900000 */
[----:B------:R-:W3:Y:S02]  /*26ff0*/  @!P0 SYNCS.PHASECHK.TRANS64 P0, [R3+URZ+0x28840], R2 ;  /* 0x02884002030085a7 */ /* 0x000ee4000800007f */
[----:B---3--:R-:W-:Y:S05]  /*27000*/  @!P0 BRA `(.L_x_8713) ;  /* 0xfffffffc00f08947 */ /* 0x008fea000383ffff */
[----:B------:R-:W-:Y:S05]  /*27010*/  BRA `(.L_x_8896) ;  /* 0xffffffa0007c7947 */ /* 0x000fea000383ffff */
.L_x_8719:
[----:B-1----:R1:W2:Y:S02]  /*27020*/  SYNCS.PHASECHK.TRANS64.TRYWAIT P0, [R2+URZ+0x28860], R3 ;  /* 0x02886003020075a7 */ /* 0x0022a4000800017f */
[----:B--2---:R-:W-:Y:S05]  /*27030*/  @!P0 NANOSLEEP.SYNCS 0x989680 ;  /* 0x009896800000895d */ /* 0x004fea0003900000 */
[----:B------:R-:W2:Y:S02]  /*27040*/  @!P0 SYNCS.PHASECHK.TRANS64 P0, [R2+URZ+0x28860], R3 ;  /* 0x02886003020085a7 */ /* 0x000ea4000800007f */
[----:B--2---:R-:W-:Y:S05]  /*27050*/  @!P0 BRA `(.L_x_8719) ;  /* 0xfffffffc00f08947 */ /* 0x004fea000383ffff */
[----:B------:R-:W-:Y:S05]  /*27060*/  BRA `(.L_x_8897) ;  /* 0xffffffa400587947 */ /* 0x000fea000383ffff */
.L_x_8729:
[----:B--2---:R2:W3:Y:S02]  /*27070*/  SYNCS.PHASECHK.TRANS64.TRYWAIT P0, [R3+URZ+0x28840], R2 ;  /* 0x02884002030075a7 */ /* 0x0044e4000800017f */
[----:B---3--:R-:W-:Y:S05]  /*27080*/  @!P0 NANOSLEEP.SYNCS 0x989680 ;  /* 0x009896800000895d */ /* 0x008fea0003900000 */
[----:B------:R-:W3:Y:S02]  /*27090*/  @!P0 SYNCS.PHASECHK.TRANS64 P0, [R3+URZ+0x28840], R2 ;  /* 0x02884002030085a7 */ /* 0x000ee4000800007f */
[----:B---3--:R-:W-:Y:S05]  /*270a0*/  @!P0 BRA `(.L_x_8729) ;  /* 0xfffffffc00f08947 */ /* 0x008fea000383ffff */
[----:B------:R-:W-:Y:S05]  /*270b0*/  BRA `(.L_x_8898) ;  /* 0xffffffac00047947 */ /* 0x000fea000383ffff */
.L_x_8735:
[----:B-1----:R1:W2:Y:S02]  /*270c0*/  SYNCS.PHASECHK.TRANS64.TRYWAIT P0, [R2+URZ+0x28860], R3 ;  /* 0x02886003020075a7 */ /* 0x0022a4000800017f */
[----:B--2---:R-:W-:Y:S05]  /*270d0*/  @!P0 NANOSLEEP.SYNCS 0x989680 ;  /* 0x009896800000895d */ /* 0x004fea0003900000 */
[----:B------:R-:W2:Y:S02]  /*270e0*/  @!P0 SYNCS.PHASECHK.TRANS64 P0, [R2+URZ+0x28860], R3 ;  /* 0x02886003020085a7 */ /* 0x000ea4000800007f */
[----:B--2---:R-:W-:Y:S05]  /*270f0*/  @!P0 BRA `(.L_x_8735) ;  /* 0xfffffffc00f08947 */ /* 0x004fea000383ffff */
[----:B------:R-:W-:Y:S05]  /*27100*/  BRA `(.L_x_8899) ;  /* 0xffffffac00e07947 */ /* 0x000fea000383ffff */
.L_x_8745:
[----:B---3--:R3:W4:Y:S02]  /*27110*/  SYNCS.PHASECHK.TRANS64.TRYWAIT P0, [R2+URZ+0x28840], R3 ;  /* 0x02884003020075a7 */ /* 0x008724000800017f */
[----:B----4-:R-:W-:Y:S05]  /*27120*/  @!P0 NANOSLEEP.SYNCS 0x989680 ;  /* 0x009896800000895d */ /* 0x010fea0003900000 */
[----:B------:R-:W4:Y:S02]  /*27130*/  @!P0 SYNCS.PHASECHK.TRANS64 P0, [R2+URZ+0x28840], R3 ;  /* 0x02884003020085a7 */ /* 0x000f24000800007f */
[----:B----4-:R-:W-:Y:S05]  /*27140*/  @!P0 BRA `(.L_x_8745) ;  /* 0xfffffffc00f08947 */ /* 0x010fea000383ffff */
[----:B------:R-:W-:Y:S05]  /*27150*/  BRA `(.L_x_8900) ;  /* 0xffffffb400607947 */ /* 0x000fea000383ffff */
.L_x_8751:
[----:B-1----:R1:W2:Y:S02]  /*27160*/  SYNCS.PHASECHK.TRANS64.TRYWAIT P0, [R2+URZ+0x28860], R5 ;  /* 0x02886005020075a7 */ /* 0x0022a4000800017f */
[----:B--2---:R-:W-:Y:S05]  /*27170*/  @!P0 NANOSLEEP.SYNCS 0x989680 ;  /* 0x009896800000895d */ /* 0x004fea0003900000 */
[----:B------:R-:W2:Y:S02]  /*27180*/  @!P0 SYNCS.PHASECHK.TRANS64 P0, [R2+URZ+0x28860], R5 ;  /* 0x02886005020085a7 */ /* 0x000ea4000800007f */
[----:B--2---:R-:W-:Y:S05]  /*27190*/  @!P0 BRA `(.L_x_8751) ;  /* 0xfffffffc00f08947 */ /* 0x004fea000383ffff */
[----:B------:R-:W-:Y:S05]  /*271a0*/  BRA `(.L_x_8901) ;  /* 0xffffffb800387947 */ /* 0x000fea000383ffff */
.L_x_8763:
[----:B---3--:R3:W4:Y:S02]  /*271b0*/  SYNCS.PHASECHK.TRANS64.TRYWAIT P0, [R0+URZ+0x28860], R2 ;  /* 0x02886002000075a7 */ /* 0x008724000800017f */
[----:B----4-:R-:W-:Y:S05]  /*271c0*/  @!P0 NANOSLEEP.SYNCS 0x989680 ;  /* 0x009896800000895d */ /* 0x010fea0003900000 */
[----:B------:R-:W4:Y:S02]  /*271d0*/  @!P0 SYNCS.PHASECHK.TRANS64 P0, [R0+URZ+0x28860], R2 ;  /* 0x02886002000085a7 */ /* 0x000f24000800007f */
[----:B----4-:R-:W-:Y:S05]  /*271e0*/  @!P0 BRA `(.L_x_8763) ;  /* 0xfffffffc00f08947 */ /* 0x010fea000383ffff */
[----:B------:R-:W-:Y:S05]  /*271f0*/  BRA `(.L_x_8902) ;  /* 0xffffffbc00987947 */ /* 0x000fea000383ffff */
.L_x_8771:
[----:B------:R-:W-:Y:S01]  /*27200*/  BSSY B0, `(.L_x_8903) ;  /* 0x0000008000007945 */ /* 0x000fe20003800000 */
[----:B------:R-:W-:Y:S01]  /*27210*/  IMAD.MOV.U32 R13, RZ, RZ, R16 ;  /* 0x000000ffff0d7224 */ /* 0x000fe200078e0010 */
[----:B0-----:R-:W-:Y:S01]  /*27220*/  MOV R11, 0x1f ;  /* 0x0000001f000b7802 */ /* 0x001fe20000000f00 */
[----:B------:R-:W-:Y:S02]  /*27230*/  IMAD.MOV.U32 R12, RZ, RZ, RZ ;  /* 0x000000ffff0c7224 */ /* 0x000fe400078e00ff */
[----:B------:R-:W-:-:S07]  /*27240*/  IMAD.MOV.U32 R15, RZ, RZ, -0x1 ;  /* 0xffffffffff0f7424 */ /* 0x000fce00078e00ff */
[----:B-1---5:R-:W-:Y:S05]  /*27250*/  WARPSYNC.COLLECTIVE R15, `(.L_x_8904) ;  /* 0x000000000f087348 */ /* 0x022fea0003c00000 */
[----:B------:R0:W2:Y:S02]  /*27260*/  SHFL.IDX P6, R14, R13, R12, R11 ;  /* 0x0000000c0d0e7389 */ /* 0x0000a400000c000b */
[----:B012--5:R-:W-:Y:S01]  /*27270*/  ENDCOLLECTIVE ;  /* 0x000000000000791b */ /* 0x027fe20003800000 */
.L_x_8904:
[----:B------:R-:W-:Y:S05]  /*27280*/  BSYNC B0 ;  /* 0x0000000000007941 */ /* 0x000fea0003800000 */
.L_x_8903:
[----:B------:R-:W-:Y:S01]  /*27290*/  IMAD.MOV.U32 R13, RZ, RZ, R16 ;  /* 0x000000ffff0d7224 */ /* 0x000fe200078e0010 */
[----:B------:R-:W-:Y:S01]  /*272a0*/  LOP3.LUT P1, RZ, R7, 0x1, RZ, 0xc0, !PT ;  /* 0x0000000107ff7812 */ /* 0x000fe2000782c0ff */
        /* <DEDUP_REMOVED lines=8> */
.L_x_8905:
        /* <DEDUP_REMOVED lines=16> */
.L_x_8906:
        /* <DEDUP_REMOVED lines=9> */
.L_x_8907:
        /* <DEDUP_REMOVED lines=8> */
.L_x_8908:
        /* <DEDUP_REMOVED lines=8> */
.L_x_8909:
        /* <DEDUP_REMOVED lines=8> */
.L_x_8910:
        /* <DEDUP_REMOVED lines=9> */
.L_x_8911:
[----:B------:R-:W-:Y:S01]  /*276d0*/  IMAD.MOV.U32 R16, RZ, RZ, R14 ;  /* 0x000000ffff107224 */ /* 0x000fe200078e000e */
[----:B------:R-:W-:Y:S06]  /*276e0*/  BRA `(.L_x_8912) ;  /* 0xffffffc000287947 */ /* 0x000fec000383ffff */
.L_x_8776:
[----:B------:R-:W-:Y:S01]  /*276f0*/  BSSY B0, `(.L_x_8913) ;  /* 0x0000008000007945 */ /* 0x000fe20003800000 */
[----:B-----5:R-:W-:Y:S02]  /*27700*/  IMAD.MOV.U32 R13, RZ, RZ, R2 ;  /* 0x000000ffff0d7224 */ /* 0x020fe400078e0002 */
[----:B------:R-:W-:Y:S02]  /*27710*/  IMAD.MOV.U32 R12, RZ, RZ, 0x1 ;  /* 0x00000001ff0c7424 */ /* 0x000fe400078e00ff */
[----:B0-----:R-:W-:Y:S02]  /*27720*/  IMAD.MOV.U32 R11, RZ, RZ, RZ ;  /* 0x000000ffff0b7224 */ /* 0x001fe400078e00ff */
[----:B------:R-:W-:-:S07]  /*27730*/  IMAD.MOV.U32 R15, RZ, RZ, -0x1 ;  /* 0xffffffffff0f7424 */ /* 0x000fce00078e00ff */
[----:B-1----:R-:W-:Y:S05]  /*27740*/  WARPSYNC.COLLECTIVE R15, `(.L_x_8914) ;  /* 0x000000000f087348 */ /* 0x002fea0003c00000 */
[----:B------:R0:W2:Y:S02]  /*27750*/  SHFL.UP P6, R14, R13, R12, R11 ;  /* 0x0400000c0d0e7389 */ /* 0x0000a400000c000b */
[----:B012---:R-:W-:Y:S01]  /*27760*/  ENDCOLLECTIVE ;  /* 0x000000000000791b */ /* 0x007fe20003800000 */
.L_x_8914:
[----:B------:R-:W-:Y:S05]  /*27770*/  BSYNC B0 ;  /* 0x0000000000007941 */ /* 0x000fea0003800000 */
.L_x_8913:
[----:B------:R-:W2:Y:S01]  /*27780*/  LDL R3, [R1+0x4] ;  /* 0x0000040001037983 */ /* 0x000ea20000100800 */
[----:B------:R-:W-:Y:S02]  /*27790*/  IMAD.MOV.U32 R12, RZ, RZ, 0x2 ;  /* 0x00000002ff0c7424 */ /* 0x000fe400078e00ff */
[----:B------:R-:W-:Y:S02]  /*277a0*/  IMAD.MOV.U32 R11, RZ, RZ, RZ ;  /* 0x000000ffff0b7224 */ /* 0x000fe400078e00ff */
[----:B------:R-:W-:Y:S01]  /*277b0*/  IMAD.MOV.U32 R15, RZ, RZ, -0x1 ;  /* 0xffffffffff0f7424 */ /* 0x000fe200078e00ff */
[----:B--2---:R-:W-:Y:S01]  /*277c0*/  LOP3.LUT P4, RZ, R3, 0x1, RZ, 0xc0, !PT ;  /* 0x0000000103ff7812 */ /* 0x004fe2000788c0ff */
[----:B------:R-:W-:-:S05]  /*277d0*/  IMAD.MOV.U32 R3, RZ, RZ, R14 ;  /* 0x000000ffff037224 */ /* 0x000fca00078e000e */
[----:B------:R-:W-:-:S05]  /*277e0*/  SEL R3, R3, RZ, P4 ;  /* 0x000000ff03037207 */ /* 0x000fca0002000000 */
[----:B------:R-:W-:-:S04]  /*277f0*/  IMAD.IADD R3, R2, 0x1, R3 ;  /* 0x0000000102037824 */ /* 0x000fc800078e0203 */
[----:B------:R-:W-:-:S07]  /*27800*/  IMAD.MOV.U32 R13, RZ, RZ, R3 ;  /* 0x000000ffff0d7224 */ /* 0x000fce00078e0003 */
[----:B------:R-:W-:Y:S05]  /*27810*/  WARPSYNC.COLLECTIVE R15, `(.L_x_8915) ;  /* 0x000000000f087348 */ /* 0x000fea0003c00000 */
[----:B------:R0:W1:Y:S02]  /*27820*/  SHFL.UP P6, R14, R13, R12, R11 ;  /* 0x0400000c0d0e7389 */ /* 0x00006400000c000b */
[----:B01----:R-:W-:Y:S01]  /*27830*/  ENDCOLLECTIVE ;  /* 0x000000000000791b */ /* 0x003fe20003800000 */
.L_x_8915:
        /* <DEDUP_REMOVED lines=8> */
.L_x_8916:
        /* <DEDUP_REMOVED lines=8> */
.L_x_8917:
        /* <DEDUP_REMOVED lines=8> */
.L_x_8918:
        /* <DEDUP_REMOVED lines=9> */
.L_x_8919:
[----:B------:R-:W-:Y:S01]  /*27a50*/  IMAD.MOV.U32 R16, RZ, RZ, R14 ;  /* 0x000000ffff107224 */ /* 0x000fe200078e000e */
[----:B------:R-:W-:Y:S06]  /*27a60*/  BRA `(.L_x_8920) ;  /* 0xffffffbc00e87947 */ /* 0x000fec000383ffff */
.L_x_8778:
[----:B------:R-:W-:Y:S01]  /*27a70*/  BSSY B0, `(.L_x_8921) ;  /* 0x0000006000007945 */ /* 0x000fe20003800000 */
[----:B------:R-:W-:Y:S01]  /*27a80*/  PLOP3.LUT P6, PT, P6, PT, PT, 0x8, 0x0 ;  /* 0x000000000000781c */ /* 0x000fe200037ce170 */
[----:B------:R-:W-:-:S12]  /*27a90*/  IMAD.MOV.U32 R15, RZ, RZ, -0x1 ;  /* 0xffffffffff0f7424 */ /* 0x000fd800078e00ff */
[----:B01---5:R-:W-:Y:S05]  /*27aa0*/  WARPSYNC.COLLECTIVE R15, `(.L_x_8922) ;  /* 0x000000000f087348 */ /* 0x023fea0003c00000 */
[----:B------:R-:W-:Y:S01]  /*27ab0*/  VOTE.ANY R14, PT, P6 ;  /* 0x00000000000e7806 */ /* 0x000fe200030e0100 */
[----:B01---5:R-:W-:Y:S06]  /*27ac0*/  ENDCOLLECTIVE ;  /* 0x000000000000791b */ /* 0x023fec0003800000 */
.L_x_8922:
[----:B------:R-:W-:Y:S05]  /*27ad0*/  BSYNC B0 ;  /* 0x0000000000007941 */ /* 0x000fea0003800000 */
.L_x_8921:
        /* <DEDUP_REMOVED lines=9> */
.L_x_8923:
[----:B------:R-:W-:Y:S01]  /*27b70*/  IMAD.MOV.U32 R17, RZ, RZ, R14 ;  /* 0x000000ffff117224 */ /* 0x000fe200078e000e */
[----:B------:R-:W-:Y:S06]  /*27b80*/  BRA `(.L_x_8924) ;  /* 0xffffffbc00d87947 */ /* 0x000fec000383ffff */
.L_x_8780:
[----:B------:R-:W-:Y:S01]  /*27b90*/  BSSY B0, `(.L_x_8925) ;  /* 0x0000007000007945 */ /* 0x000fe20003800000 */
[----:B------:R-:W-:Y:S02]  /*27ba0*/  IMAD.MOV.U32 R13, RZ, RZ, R3 ;  /* 0x000000ffff0d7224 */ /* 0x000fe400078e0003 */
[----:B0-----:R-:W-:Y:S02]  /*27bb0*/  IMAD.MOV.U32 R11, RZ, RZ, 0x1f ;  /* 0x0000001fff0b7424 */ /* 0x001fe400078e00ff */
[----:B------:R-:W-:-:S07]  /*27bc0*/  IMAD.MOV.U32 R15, RZ, RZ, -0x1 ;  /* 0xffffffffff0f7424 */ /* 0x000fce00078e00ff */
[----:B-123-5:R-:W-:Y:S05]  /*27bd0*/  WARPSYNC.COLLECTIVE R15, `(.L_x_8926) ;  /* 0x000000000f087348 */ /* 0x02efea0003c00000 */
[----:B------:R0:W4:Y:S02]  /*27be0*/  SHFL.IDX P6, R14, R13, R12, R11 ;  /* 0x0000000c0d0e7389 */ /* 0x00012400000c000b */
[----:B012345:R-:W-:Y:S01]  /*27bf0*/  ENDCOLLECTIVE ;  /* 0x000000000000791b */ /* 0x03ffe20003800000 */
.L_x_8926:
[----:B------:R-:W-:Y:S05]  /*27c00*/  BSYNC B0 ;  /* 0x0000000000007941 */ /* 0x000fea0003800000 */
.L_x_8925:
[----:B------:R-:W-:Y:S01]  /*27c10*/  IMAD.MOV.U32 R3, RZ, RZ, R14 ;  /* 0x000000ffff037224 */ /* 0x000fe200078e000e */
[----:B------:R-:W-:Y:S06]  /*27c20*/  BRA `(.L_x_8927) ;  /* 0xffffffbc00cc7947 */ /* 0x000fec000383ffff */
.L_x_8784:
[----:B0-----:R0:W1:Y:S02]  /*27c30*/  SYNCS.PHASECHK.TRANS64.TRYWAIT P0, [R0+URZ+0x28820], R3 ;  /* 0x02882003000075a7 */ /* 0x001064000800017f */
[----:B-1----:R-:W-:Y:S05]  /*27c40*/  @!P0 NANOSLEEP.SYNCS 0x989680 ;  /* 0x009896800000895d */ /* 0x002fea0003900000 */
[----:B------:R-:W1:Y:S02]  /*27c50*/  @!P0 SYNCS.PHASECHK.TRANS64 P0, [R0+URZ+0x28820], R3 ;  /* 0x02882003000085a7 */ /* 0x000e64000800007f */
[----:B-1----:R-:W-:Y:S05]  /*27c60*/  @!P0 BRA `(.L_x_8784) ;  /* 0xfffffffc00f08947 */ /* 0x002fea000383ffff */
[----:B------:R-:W-:Y:S05]  /*27c70*/  BRA `(.L_x_8928) ;  /* 0xffffffc400507947 */ /* 0x000fea000383ffff */
.L_x_8785:
        /* <DEDUP_REMOVED lines=11> */
.L_x_8930:
[----:B------:R-:W-:Y:S05]  /*27d30*/  BSYNC B0 ;  /* 0x0000000000007941 */ /* 0x000fea0003800000 */
.L_x_8929:
[----:B------:R-:W-:Y:S05]  /*27d40*/  BRA `(.L_x_8931) ;  /* 0xffffffc400387947 */ /* 0x000fea000383ffff */
.L_x_8786:
[----:B------:R-:W-:Y:S01]  /*27d50*/  BSSY B0, `(.L_x_8932) ;  /* 0x0000006000007945 */ /* 0x000fe20003800000 */
[----:B------:R-:W-:-:S07]  /*27d60*/  IMAD.MOV.U32 R15, RZ, RZ, -0x1 ;  /* 0xffffffffff0f7424 */ /* 0x000fce00078e00ff */
[----:B01---5:R-:W-:Y:S05]  /*27d70*/  WARPSYNC.COLLECTIVE R15, `(.L_x_8933) ;  /* 0x000000000f0c7348 */ /* 0x023fea0003c00000 */
[----:B------:R-:W-:Y:S02]  /*27d80*/  ELECT P6, UR62, PT ;  /* 0x00000000003e782f */ /* 0x000fe400038c0000 */
[----:B------:R-:W-:Y:S01]  /*27d90*/  MOV R14, UR62 ;  /* 0x0000003e000e7c02 */ /* 0x000fe20008000f00 */
[----:B01---5:R-:W-:Y:S10]  /*27da0*/  ENDCOLLECTIVE ;  /* 0x000000000000791b */ /* 0x023ff40003800000 */
.L_x_8933:
[----:B------:R-:W-:Y:S05]  /*27db0*/  BSYNC B0 ;  /* 0x0000000000007941 */ /* 0x000fea0003800000 */
.L_x_8932:
[----:B------:R-:W-:Y:S05]  /*27dc0*/  BRA `(.L_x_8934) ;  /* 0xffffffc4002c7947 */ /* 0x000fea000383ffff */
.L_x_8788:
[----:B0-----:R0:W1:Y:S02]  /*27dd0*/  SYNCS.PHASECHK.TRANS64.TRYWAIT P0, [R6+URZ], R5 ;  /* 0x00000005060075a7 */ /* 0x001064000800017f */
[----:B-1----:R-:W-:Y:S05]  /*27de0*/  @!P0 NANOSLEEP.SYNCS 0x989680 ;  /* 0x009896800000895d */ /* 0x002fea0003900000 */
[----:B------:R-:W1:Y:S02]  /*27df0*/  @!P0 SYNCS.PHASECHK.TRANS64 P0, [R6+URZ], R5 ;  /* 0x00000005060085a7 */ /* 0x000e64000800007f */
[----:B-1----:R-:W-:Y:S05]  /*27e00*/  @!P0 BRA `(.L_x_8788) ;  /* 0xfffffffc00f08947 */ /* 0x002fea000383ffff */
[----:B------:R-:W-:Y:S05]  /*27e10*/  BRA `(.L_x_8935) ;  /* 0xffffffc400687947 */ /* 0x000fea000383ffff */
.L_x_8789:
[----:B-1----:R1:W2:Y:S02]  /*27e20*/  SYNCS.PHASECHK.TRANS64.TRYWAIT P0, [R7+URZ], R2 ;  /* 0x00000002070075a7 */ /* 0x0022a4000800017f */
[----:B--2---:R-:W-:Y:S05]  /*27e30*/  @!P0 NANOSLEEP.SYNCS 0x989680 ;  /* 0x009896800000895d */ /* 0x004fea0003900000 */
[----:B------:R-:W2:Y:S02]  /*27e40*/  @!P0 SYNCS.PHASECHK.TRANS64 P0, [R7+URZ], R2 ;  /* 0x00000002070085a7 */ /* 0x000ea4000800007f */
[----:B--2---:R-:W-:Y:S05]  /*27e50*/  @!P0 BRA `(.L_x_8789) ;  /* 0xfffffffc00f08947 */ /* 0x004fea000383ffff */
[----:B------:R-:W-:Y:S05]  /*27e60*/  BRA `(.L_x_8936) ;  /* 0xffffffc4005c7947 */ /* 0x000fea000383ffff */
.L_x_8791:
[----:B--2---:R2:W3:Y:S02]  /*27e70*/  SYNCS.PHASECHK.TRANS64.TRYWAIT P0, [R4+URZ], R5 ;  /* 0x00000005040075a7 */ /* 0x0044e4000800017f */
[----:B---3--:R-:W-:Y:S05]  /*27e80*/  @!P0 NANOSLEEP.SYNCS 0x989680 ;  /* 0x009896800000895d */ /* 0x008fea0003900000 */
[----:B------:R-:W3:Y:S02]  /*27e90*/  @!P0 SYNCS.PHASECHK.TRANS64 P0, [R4+URZ], R5 ;  /* 0x00000005040085a7 */ /* 0x000ee4000800007f */
[----:B---3--:R-:W-:Y:S05]  /*27ea0*/  @!P0 BRA `(.L_x_8791) ;  /* 0xfffffffc00f08947 */ /* 0x008fea000383ffff */
[----:B------:R-:W-:Y:S05]  /*27eb0*/  BRA `(.L_x_8937) ;  /* 0xffffffc400647947 */ /* 0x000fea000383ffff */
.L_x_8938:
        /* <DEDUP_REMOVED lines=12> */
.L_x_15319:


//--------------------- .text._ZN7cutlass13device_kernelIN5flash11enable_sm90INS1_16FlashAttnFwdSm90INS1_25CollectiveMainloopFwdSm90ILi2EN4cute5tupleIJNS5_1CILi1EEES8_S8_EEENS6_IJNS7_ILi128EEESA_SA_EEELi128ENS_6half_tEfNS_4arch4Sm90ELb1ELb0ELb0ELb0ELb0ELb0ELb0ELb1ELb1ELb1ELb0ELb0EEENS1_21CollectiveEpilogueFwdISB_S9_SC_SE_Li256ELb0ELb1ELb0ELb0EEENS1_30DynamicPersistentTileSchedulerILi256ELi128ELb0ELb1ELb1EEEEEEEEEvNT_6ParamsE --------------------------
	.section	.text._ZN7cutlass13device_kernelIN5flash11enable_sm90INS1_16FlashAttnFwdSm90INS1_25CollectiveMainloopFwdSm90ILi2EN4cute5tupleIJNS5_1CILi1EEES8_S8_EEENS6_IJNS7_ILi128EEESA_SA_EEELi128ENS_6half_tEfNS_4arch4Sm90ELb1ELb0ELb0ELb0ELb0ELb0ELb0ELb1ELb1ELb1ELb0ELb0EEENS1_21CollectiveEpilogueFwdISB_S9_SC_SE_Li256ELb0ELb1ELb0ELb0EEENS1_30DynamicPersistentTileSchedulerILi256ELi128ELb0ELb1ELb1EEEEEEEEEvNT_6ParamsE,"ax",@progbits
	.align	128
.text._ZN7cutlass13device_kernelIN5flash11enable_sm90INS1_16FlashAttnFwdSm90INS1_25CollectiveMainloopFwdSm90ILi2EN4cute5tupleIJNS5_1CILi1EEES8_S8_EEENS6_IJNS7_ILi128EEESA_SA_EEELi128ENS_6half_tEfNS_4arch4Sm90ELb1ELb0ELb0ELb0ELb0ELb0ELb0ELb1ELb1ELb1ELb0ELb0EEENS1_21CollectiveEpilogueFwdISB_S9_SC_SE_Li256ELb0ELb1ELb0ELb0EEENS1_30DynamicPersistentTileSchedulerILi256ELi128ELb0ELb1ELb1EEEEEEEEEvNT_6ParamsE:
        .type           _ZN7cutlass13device_kernelIN5flash11enable_sm90INS1_16FlashAttnFwdSm90INS1_25CollectiveMainloopFwdSm90ILi2EN4cute5tupleIJNS5_1CILi1EEES8_S8_EEENS6_IJNS7_ILi128EEESA_SA_EEELi128ENS_6half_tEfNS_4arch4Sm90ELb1ELb0ELb0ELb0ELb0ELb0ELb0ELb1ELb1ELb1ELb0ELb0EEENS1_21CollectiveEpilogueFwdISB_S9_SC_SE_Li256ELb0ELb1ELb0ELb0EEENS1_30DynamicPersistentTileSchedulerILi256ELi128ELb0ELb1ELb1EEEEEEEEEvNT_6ParamsE,@function
        .size           _ZN7cutlass13device_kernelIN5flash11enable_sm90INS1_16FlashAttnFwdSm90INS1_25CollectiveMainloopFwdSm90ILi2EN4cute5tupleIJNS5_1CILi1EEES8_S8_EEENS6_IJNS7_ILi128EEESA_SA_EEELi128ENS_6half_tEfNS_4arch4Sm90ELb1ELb0ELb0ELb0ELb0ELb0ELb0ELb1ELb1ELb1ELb0ELb0EEENS1_21CollectiveEpilogueFwdISB_S9_SC_SE_Li256ELb0ELb1ELb0ELb0EEENS1_30DynamicPersistentTileSchedulerILi256ELi128ELb0ELb1ELb1EEEEEEEEEvNT_6ParamsE,(.L_x_15320 - _ZN7cutlass13device_kernelIN5flash11enable_sm90INS1_16FlashAttnFwdSm90INS1_25CollectiveMainloopFwdSm90ILi2EN4cute5tupleIJNS5_1CILi1EEES8_S8_EEENS6_IJNS7_ILi128EEESA_SA_EEELi128ENS_6half_tEfNS_4arch4Sm90ELb1ELb0ELb0ELb0ELb0ELb0ELb0ELb1ELb1ELb1ELb0ELb0EEENS1_21CollectiveEpilogueFwdISB_S9_SC_SE_Li256ELb0ELb1ELb0ELb0EEENS1_30DynamicPersistentTileSchedulerILi256ELi128ELb0ELb1ELb1EEEEEEEEEvNT_6ParamsE)
        .other          _ZN7cutlass13device_kernelIN5flash11enable_sm90INS1_16FlashAttnFwdSm90INS1_25CollectiveMainloopFwdSm90ILi2EN4cute5tupleIJNS5_1CILi1EEES8_S8_EEENS6_IJNS7_ILi128EEESA_SA_EEELi128ENS_6half_tEfNS_4arch4Sm90ELb1ELb0ELb0ELb0ELb0ELb0ELb0ELb1ELb1ELb1ELb0ELb0EEENS1_21CollectiveEpilogueFwdISB_S9_SC_SE_Li256ELb0ELb1ELb0ELb0EEENS1_30DynamicPersistentTileSchedulerILi256ELi128ELb0ELb1ELb1EEEEEEEEEvNT_6ParamsE,@"STO_CUDA_ENTRY STV_DEFAULT"
_ZN7cutlass13device_kernelIN5flash11enable_sm90INS1_16FlashAttnFwdSm90INS1_25CollectiveMainloopFwdSm90ILi2EN4cute5tupleIJNS5_1CILi1EEES8_S8_EEENS6_IJNS7_ILi128EEESA_SA_EEELi128ENS_6half_tEfNS_4arch4Sm90ELb1ELb0ELb0ELb0ELb0ELb0ELb0ELb1ELb1ELb1ELb0ELb0EEENS1_21CollectiveEpilogueFwdISB_S9_SC_SE_Li256ELb0ELb1ELb0ELb0EEENS1_30DynamicPersistentTileSchedulerILi256ELi128ELb0ELb1ELb1EEEEEEEEEvNT_6ParamsE:
        /* <DEDUP_REMOVED lines=18> */
.L_x_8940:
[----:B------:R-:W-:Y:S05]  /*0120*/  BSYNC B0 ;  /* 0x0000000000007941 */ /* 0x000fea0003800000 */
.L_x_8939:
        /* <DEDUP_REMOVED lines=41> */
.L_x_8941:
        /* <DEDUP_REMOVED lines=22> */
.L_x_8942:
        /* <DEDUP_REMOVED lines=18> */
.L_x_8943:
        /* <DEDUP_REMOVED lines=22> */
.L_x_8944:
        /* <DEDUP_REMOVED lines=22> */
.L_x_8945:
[----:B------:R-:W-:Y:S01]  /*0900*/  PLOP3.LUT P0, PT, PT, PT, UP0, 0x80, 0x0 ;  /* 0x000000000000781c */ /* 0x000fe20003f0f008 */
[----:B------:R-:W-:Y:S01]  /*0910*/  UMOV UR38, 0x1 ;  /* 0x0000000100267882 */ /* 0x000fe20000000000 */
[----:B------:R-:W-:Y:S01]  /*0920*/  NOP ;  /* 0x0000000000007918 */ /* 0x000fe20000000000 */
[----:B------:R-:W-:Y:S01]  /*0930*/  USEL UR38, UR38, 0x2, !UP0 ;  /* 0x0000000226267887 */ /* 0x000fe2000c000000 */
[----:B------:R-:W-:Y:S01]  /*0940*/  ULDC.64 UR46, c[0x0][0x208] ;  /* 0x00008200002e7ab9 */ /* 0x000fe20000000a00 */
[----:B012-4-:R-:W-:Y:S08]  /*0950*/  BAR.SYNC.DEFER_BLOCKING 0x0 ;  /* 0x0000000000007b1d */ /* 0x017ff00000010000 */
[----:B------:R-:W-:Y:S05]  /*0960*/  @!P0 BRA `(.L_x_8946) ;  /* 0x000000a000708947 */ /* 0x000fea0003800000 */
.L_x_8947:
        /* <DEDUP_REMOVED lines=21> */
[CC--:B------:R-:W-:Y:S02]  /*0ac0*/  LEA.HI R4, R3.reuse, R190.reuse, RZ, 0x5 ;  /* 0x000000be03047211 */ /* 0x0c0fe400078f28ff */
[----:B------:R-:W-:Y:S02]  /*0ad0*/  LOP3.LUT R5, R0, 0xffffff80, RZ, 0xc0, !PT ;  /* 0xffffff8000057812 */ /* 0x000fe400078ec0ff */
[----:B------:R-:W-:Y:S01]  /*0ae0*/  LEA.HI R2, R3, R190, RZ, 0x4 ;  /* 0x000000be03027211 */ /* 0x000fe200078f20ff */
[----:B------:R-:W-:Y:S01]  /*0af0*/  IMAD.SHL.U32 R4, R4, 0x20, RZ ;  /* 0x0000002004047824 */ /* 0x000fe200078e00ff */
[----:B------:R-:W-:Y:S01]  /*0b00*/  SHF.R.S32.HI R185, RZ, 0x7, R0 ;  /* 0x00000007ffb97819 */ /* 0x000fe20000011400 */
[----:B------:R-:W-:Y:S01]  /*0b10*/  IMAD.IADD R184, R190, 0x1, -R5 ;  /* 0x00000001beb87824 */ /* 0x000fe200078e0a05 */
[----:B------:R-:W-:-:S02]  /*0b20*/  SHF.R.S32.HI R7, RZ, 0x4, R2 ;  /* 0x00000004ff077819 */ /* 0x000fc40000011402 */
[----:B------:R-:W-:Y:S02]  /*0b30*/  LOP3.LUT R5, R2, 0x3fffff0, RZ, 0xc0, !PT ;  /* 0x03fffff002057812 */ /* 0x000fe400078ec0ff */
[----:B------:R-:W-:Y:S02]  /*0b40*/  LOP3.LUT R4, R4, 0xfffffc00, RZ, 0xc0, !PT ;  /* 0xfffffc0004047812 */ /* 0x000fe400078ec0ff */
[----:B------:R-:W-:Y:S01]  /*0b50*/  LEA.HI R2, R2, R7, RZ, 0x1 ;  /* 0x0000000702027211 */ /* 0x000fe200078f08ff */
[----:B------:R-:W-:Y:S01]  /*0b60*/  IMAD.IADD R5, R190, 0x1, -R5 ;  /* 0x00000001be057824 */ /* 0x000fe200078e0a05 */
[----:B------:R-:W-:Y:S02]  /*0b70*/  SHF.R.S32.HI R9, RZ, 0x1f, R184 ;  /* 0x0000001fff097819 */ /* 0x000fe400000114b8 */
[----:B------:R-:W-:Y:S01]  /*0b80*/  LOP3.LUT R2, R2, 0x1ffffffe, RZ, 0xc0, !PT ;  /* 0x1ffffffe02027812 */ /* 0x000fe200078ec0ff */
[----:B------:R-:W-:Y:S01]  /*0b90*/  IMAD R5, R5, 0x40, R4 ;  /* 0x0000004005057824 */ /* 0x000fe200078e0204 */
[----:B------:R-:W-:-:S02]  /*0ba0*/  LEA.HI R4, R3, R190, RZ, 0x2 ;  /* 0x000000be03047211 */ /* 0x000fc400078f10ff */
[----:B------:R-:W-:Y:S01]  /*0bb0*/  LEA.HI R6, R9, R184, RZ, 0x2 ;  /* 0x000000b809067211 */ /* 0x000fe200078f10ff */
[----:B------:R-:W-:Y:S01]  /*0bc0*/  IMAD.IADD R2, R7, 0x1, -R2 ;  /* 0x0000000107027824 */ /* 0x000fe200078e0a02 */
[----:B------:R-:W-:Y:S02]  /*0bd0*/  LOP3.LUT R7, R4, 0xfffffffc, RZ, 0xc0, !PT ;  /* 0xfffffffc04077812 */ /* 0x000fe400078ec0ff */
[--C-:B------:R-:W-:Y:S01]  /*0be0*/  SHF.R.S32.HI R8, RZ, 0x2, R6.reuse ;  /* 0x00000002ff087819 */ /* 0x100fe20000011406 */
[----:B------:R-:W-:Y:S01]  /*0bf0*/  IMAD R187, R2, 0x8, R5 ;  /* 0x0000000802bb7824 */ /* 0x000fe200078e0205 */
[----:B------:R-:W-:Y:S01]  /*0c00*/  SHF.R.S32.HI R11, RZ, 0x1f, R6 ;  /* 0x0000001fff0b7819 */ /* 0x000fe20000011406 */
[----:B------:R-:W-:Y:S01]  /*0c10*/  IMAD.IADD R7, R190, 0x1, -R7 ;  /* 0x00000001be077824 */ /* 0x000fe200078e0a07 */
[----:B------:R-:W-:Y:S02]  /*0c20*/  LEA.HI R3, R3, R190, RZ, 0x3 ;  /* 0x000000be03037211 */ /* 0x000fe400078f18ff */
[----:B------:R-:W-:-:S02]  /*0c30*/  LEA.HI R11, R11, R8, RZ, 0x3 ;  /* 0x000000080b0b7211 */ /* 0x000fc400078f18ff */
[----:B------:R-:W-:Y:S02]  /*0c40*/  LEA.HI R2, R7, R7, RZ, 0x1 ;  /* 0x0000000707027211 */ /* 0x000fe400078f08ff */
[----:B------:R-:W-:Y:S02]  /*0c50*/  LOP3.LUT R19, R3, 0xfffffff8, RZ, 0xc0, !PT ;  /* 0xfffffff803137812 */ /* 0x000fe400078ec0ff */
[----:B------:R-:W-:Y:S02]  /*0c60*/  LOP3.LUT R11, R11, 0xfffffff8, RZ, 0xc0, !PT ;  /* 0xfffffff80b0b7812 */ /* 0x000fe400078ec0ff */
[----:B------:R-:W-:Y:S01]  /*0c70*/  LEA.HI R9, R9, R184, RZ, 0x5 ;  /* 0x000000b809097211 */ /* 0x000fe200078f28ff */
[----:B------:R-:W-:Y:S01]  /*0c80*/  IMAD.IADD R19, R190, 0x1, -R19 ;  /* 0x00000001be137824 */ /* 0x000fe200078e0a13 */
[----:B------:R-:W-:Y:S01]  /*0c90*/  LEA.HI R0, R0, R185, RZ, 0x1 ;  /* 0x000000b900007211 */ /* 0x000fe200078f08ff */
[----:B------:R-:W-:Y:S01]  /*0ca0*/  IMAD.IADD R8, R8, 0x1, -R11 ;  /* 0x0000000108087824 */ /* 0x000fe200078e0a0b */
[----:B------:R-:W-:-:S02]  /*0cb0*/  LOP3.LUT R2, R2, 0x1ffffffe, RZ, 0xc0, !PT ;  /* 0x1ffffffe02027812 */ /* 0x000fc400078ec0ff */
[----:B------:R-:W-:Y:S02]  /*0cc0*/  SHF.R.S32.HI R9, RZ, 0x5, R9 ;  /* 0x00000005ff097819 */ /* 0x000fe40000011409 */
[----:B------:R-:W-:Y:S01]  /*0cd0*/  LOP3.LUT R0, R0, 0x3fffffe, RZ, 0xc0, !PT ;  /* 0x03fffffe00007812 */ /* 0x000fe200078ec0ff */
[----:B------:R-:W-:Y:S01]  /*0ce0*/  IMAD.IADD R17, R7, 0x1, -R2 ;  /* 0x0000000107117824 */ /* 0x000fe200078e0a02 */
[----:B------:R-:W-:Y:S01]  /*0cf0*/  LOP3.LUT R5, R6, 0x7ffffffc, RZ, 0xc0, !PT ;  /* 0x7ffffffc06057812 */ /* 0x000fe200078ec0ff */
[----:B------:R-:W-:Y:S01]  /*0d00*/  IMAD.SHL.U32 R2, R19, 0x8, RZ ;  /* 0x0000000813027824 */ /* 0x000fe200078e00ff */
[----:B------:R-:W-:Y:S01]  /*0d10*/  SHF.R.S32.HI R22, RZ, 0x3, R3 ;  /* 0x00000003ff167819 */ /* 0x000fe20000011403 */
[----:B------:R-:W-:Y:S02]  /*0d20*/  IMAD R9, R9, 0x10, R8 ;  /* 0x0000001009097824 */ /* 0x000fe400078e0208 */
[----:B------:R-:W-:Y:S01]  /*0d30*/  IMAD.IADD R0, R185, 0x1, -R0 ;  /* 0x00000001b9007824 */ /* 0x000fe200078e0a00 */
[----:B------:R-:W-:Y:S01]  /*0d40*/  SHF.R.S32.HI R189, RZ, 0x1f, R2 ;  /* 0x0000001fffbd7819 */ /* 0x000fe20000011402 */
[----:B------:R-:W-:-:S02]  /*0d50*/  VIADD R18, R2, 0x40 ;  /* 0x0000004002127836 */ /* 0x000fc40000000000 */
[----:B------:R-:W-:Y:S02]  /*0d60*/  IMAD R186, R0, 0x40, R9 ;  /* 0x0000004000ba7824 */ /* 0x000fe400078e0209 */
[----:B------:R-:W-:Y:S01]  /*0d70*/  IMAD.IADD R16, R184, 0x1, -R5 ;  /* 0x00000001b8107824 */ /* 0x000fe200078e0a05 */
[----:B------:R-:W-:Y:S01]  /*0d80*/  SHF.R.S32.HI R188, RZ, 0x1f, R18 ;  /* 0x0000001fffbc7819 */ /* 0x000fe20000011412 */
[----:B------:R-:W-:-:S07]  /*0d90*/  IMAD R17, R17, 0x8, R186 ;  /* 0x0000000811117824 */ /* 0x000fce00078e02ba */
.L_x_8998:
        /* <DEDUP_REMOVED lines=21> */
.L_x_8948:
[----:B------:R-:W-:Y:S01]  /*0ef0*/  ULDC UR7, c[0x0][0xc54] ;  /* 0x0003150000077ab9 */ /* 0x000fe20000000800 */
[----:B------:R-:W-:Y:S01]  /*0f00*/  UMOV UR6, UR9 ;  /* 0x0000000900067c82 */ /* 0x000fe20008000000 */
[----:B------:R-:W-:-:S11]  /*0f10*/  UISETP.NE.AND UP0, UPT, UR7, 0x1, UPT ;  /* 0x000000010700788c */ /* 0x000fd6000bf05270 */
[----:B------:R-:W-:Y:S02]  /*0f20*/  @UP0 ULDC.64 UR10, c[0x0][0xc58] ;  /* 0x00031600000a0ab9 */ /* 0x000fe40000000a00 */
[----:B------:R-:W-:-:S04]  /*0f30*/  UIMAD.WIDE.U32 UR4, UR9, UR10, URZ ;  /* 0x0000000a090472a5 */ /* 0x000fc8000f8e003f */
[----:B------:R-:W-:-:S04]  /*0f40*/  @UP0 USHF.R.U32.HI UR6, URZ, UR11, UR5 ;  /* 0x0000000b3f060299 */ /* 0x000fc80008011605 */
[----:B------:R-:W-:-:S12]  /*0f50*/  UIMAD UR4, UR6, UR7, URZ ;  /* 0x00000007060472a4 */ /* 0x000fd8000f8e023f */
.L_x_8949:
[----:B------:R-:W-:Y:S01]  /*0f60*/  ULDC.64 UR10, c[0x0][0x418] ;  /* 0x00010600000a7ab9 */ /* 0x000fe20000000a00 */
[----:B------:R-:W-:Y:S01]  /*0f70*/  ULOP3.LUT UR6, URZ, UR6, URZ, 0x33, !UPT ;  /* 0x000000063f067292 */ /* 0x000fe2000f8e333f */
[----:B------:R-:W-:Y:S01]  /*0f80*/  PLOP3.LUT P0, PT, PT, PT, PT, 0x80, 0x0 ;  /* 0x000000000000781c */ /* 0x000fe20003f0f070 */
[----:B------:R-:W-:Y:S01]  /*0f90*/  UISETP.NE.U32.AND UP0, UPT, UR10, URZ, UPT ;  /* 0x0000003f0a00728c */ /* 0x000fe2000bf05070 */
[----:B------:R-:W-:Y:S01]  /*0fa0*/  IMAD.MOV.U32 R3, RZ, RZ, RZ ;  /* 0x000000ffff037224 */ /* 0x000fe200078e00ff */
[----:B------:R-:W-:Y:S01]  /*0fb0*/  ULDC UR5, c[0x0][0xc3c] ;  /* 0x00030f0000057ab9 */ /* 0x000fe20000000800 */
[----:B------:R-:W-:Y:S01]  /*0fc0*/  UIADD3 UR4, UR9, -UR4, URZ ;  /* 0x8000000409047290 */ /* 0x000fe2000fffe03f */
[----:B------:R-:W-:Y:S01]  /*0fd0*/  IMAD.MOV.U32 R38, RZ, RZ, RZ ;  /* 0x000000ffff267224 */ /* 0x000fe200078e00ff */
[----:B------:R-:W-:Y:S01]  /*0fe0*/  UISETP.NE.AND.EX UP0, UPT, UR11, URZ, UPT, UP0 ;  /* 0x0000003f0b00728c */ /* 0x000fe2000bf05300 */
[----:B------:R-:W-:Y:S01]  /*0ff0*/  CS2R R150, SRZ ;  /* 0x0000000000967805 */ /* 0x000fe2000001ff00 */
[----:B------:R-:W-:Y:S01]  /*1000*/  UIADD3 UR6, UR6, UR5, URZ ;  /* 0x0000000506067290 */ /* 0x000fe2000fffe03f */
[----:B------:R-:W-:Y:S01]  /*1010*/  CS2R R148, SRZ ;  /* 0x0000000000947805 */ /* 0x000fe2000001ff00 */
[----:B------:R-:W-:Y:S01]  /*1020*/  ULDC UR11, c[0x0][0x448] ;  /* 0x00011200000b7ab9 */ /* 0x000fe20000000800 */
[----:B------:R-:W-:Y:S01]  /*1030*/  ULDC UR10, c[0x0][0xc54] ;  /* 0x00031500000a7ab9 */ /* 0x000fe20000000800 */
[----:B------:R-:W-:Y:S01]  /*1040*/  UISETP.NE.AND UP2, UPT, UR11, 0x1, UPT ;  /* 0x000000010b00788c */ /* 0x000fe2000bf45270 */
[----:B------:R-:W-:Y:S01]  /*1050*/  CS2R R146, SRZ ;  /* 0x0000000000927805 */ /* 0x000fe2000001ff00 */
[----:B------:R-:W-:Y:S01]  /*1060*/  USHF.L.U32 UR36, UR6, 0x7, URZ ;  /* 0x0000000706247899 */ /* 0x000fe2000800063f */
[----:B------:R-:W-:Y:S01]  /*1070*/  CS2R R144, SRZ ;  /* 0x0000000000907805 */ /* 0x000fe2000001ff00 */
[----:B------:R-:W-:Y:S01]  /*1080*/  UIMAD UR10, UR8, UR10, UR4 ;  /* 0x0000000a080a72a4 */ /* 0x000fe2000f8e0204 */
[----:B------:R-:W-:Y:S01]  /*1090*/  CS2R R142, SRZ ;  /* 0x00000000008e7805 */ /* 0x000fe2000001ff00 */
[----:B------:R-:W-:Y:S01]  /*10a0*/  UIADD3 UR6, UR36, 0x7f, URZ ;  /* 0x0000007f24067890 */ /* 0x000fe2000fffe03f */
[----:B------:R-:W-:Y:S01]  /*10b0*/  CS2R R140, SRZ ;  /* 0x00000000008c7805 */ /* 0x000fe2000001ff00 */
[----:B------:R-:W-:Y:S01]  /*10c0*/  ULDC UR49, c[0x0][0x424] ;  /* 0x0001090000317ab9 */ /* 0x000fe20000000800 */
[----:B------:R-:W-:Y:S01]  /*10d0*/  ULDC UR7, c[0x0][0x288] ;  /* 0x0000a20000077ab9 */ /* 0x000fe20000000800 */
[----:B------:R-:W-:Y:S01]  /*10e0*/  USEL UR49, UR49, 0x1, UP0 ;  /* 0x0000000131317887 */ /* 0x000fe20008000000 */
[----:B------:R-:W-:Y:S01]  /*10f0*/  CS2R R138, SRZ ;  /* 0x00000000008a7805 */ /* 0x000fe2000001ff00 */
[----:B------:R-:W-:Y:S01]  /*1100*/  @UP2 ULDC UR4, c[0x0][0x44c] ;  /* 0x0001130000042ab9 */ /* 0x000fe20000000800 */
[----:B------:R-:W-:Y:S01]  /*1110*/  UIADD3 UR7, -UR7, 0x80, URZ ;  /* 0x0000008007077890 */ /* 0x000fe2000fffe13f */
[----:B------:R-:W-:Y:S01]  /*1120*/  CS2R R136, SRZ ;  /* 0x0000000000887805 */ /* 0x000fe2000001ff00 */
[----:B------:R-:W-:Y:S01]  /*1130*/  UIMAD.WIDE.U32 UR4, UR6, UR4, URZ ;  /* 0x00000004060472a5 */ /* 0x000fe2000f8e003f */
[----:B------:R-:W-:Y:S01]  /*1140*/  CS2R R134, SRZ ;  /* 0x0000000000867805 */ /* 0x000fe2000001ff00 */
[----:B------:R-:W-:Y:S01]  /*1150*/  ULDC UR9, c[0x0][0x2f0] ;  /* 0x0000bc0000097ab9 */ /* 0x000fe20000000800 */
[----:B------:R-:W-:Y:S01]  /*1160*/  @UP2 ULDC UR11, c[0x0][0x450] ;  /* 0x00011400000b2ab9 */ /* 0x000fe20000000800 */
[----:B------:R-:W-:Y:S01]  /*1170*/  UIMAD UR7, UR49, UR9, UR7 ;  /* 0x00000009310772a4 */ /* 0x000fe2000f8e0207 */
[----:B------:R-:W-:Y:S01]  /*1180*/  CS2R R132, SRZ ;  /* 0x0000000000847805 */ /* 0x000fe2000001ff00 */
[----:B------:R-:W-:Y:S01]  /*1190*/  @UP2 USHF.R.U32.HI UR6, URZ, UR11, UR5 ;  /* 0x0000000b3f062299 */ /* 0x000fe20008011605 */
[----:B------:R-:W-:Y:S01]  /*11a0*/  CS2R R130, SRZ ;  /* 0x0000000000827805 */ /* 0x000fe2000001ff00 */
[----:B------:R-:W-:Y:S01]  /*11b0*/  UIMAD UR4, UR49, UR9, 0x7f ;  /* 0x0000007f310474a4 */ /* 0x000fe2000f8e0209 */
[----:B------:R-:W-:Y:S01]  /*11c0*/  CS2R R128, SRZ ;  /* 0x0000000000807805 */ /* 0x000fe2000001ff00 */
[----:B------:R-:W-:Y:S01]  /*11d0*/  UIADD3 UR6, UR7, UR6, URZ ;  /* 0x0000000607067290 */ /* 0x000fe2000fffe03f */
[----:B------:R-:W-:Y:S01]  /*11e0*/  CS2R R126, SRZ ;  /* 0x00000000007e7805 */ /* 0x000fe2000001ff00 */
[----:B------:R-:W-:Y:S01]  /*11f0*/  USHF.R.S32.HI UR5, URZ, 0x1f, UR4 ;  /* 0x0000001f3f057899 */ /* 0x000fe20008011404 */
[----:B------:R-:W-:Y:S01]  /*1200*/  CS2R R124, SRZ ;  /* 0x00000000007c7805 */ /* 0x000fe2000001ff00 */
[----:B------:R-:W-:Y:S01]  /*1210*/  USHF.R.S32.HI UR7, URZ, 0x1f, UR6 ;  /* 0x0000001f3f077899 */ /* 0x000fe20008011406 */
[----:B------:R-:W-:Y:S01]  /*1220*/  CS2R R122, SRZ ;  /* 0x00000000007a7805 */ /* 0x000fe2000001ff00 */
[----:B------:R-:W-:Y:S01]  /*1230*/  ULEA.HI UR5, UR5, UR4, URZ, 0x7 ;  /* 0x0000000405057291 */ /* 0x000fe2000f8f383f */
[----:B------:R-:W-:Y:S01]  /*1240*/  CS2R R120, SRZ ;  /* 0x0000000000787805 */ /* 0x000fe2000001ff00 */
[----:B------:R-:W-:Y:S01]  /*1250*/  ULEA.HI UR7, UR7, UR6, URZ, 0x7 ;  /* 0x0000000607077291 */ /* 0x000fe2000f8f383f */
[----:B------:R-:W-:Y:S01]  /*1260*/  CS2R R118, SRZ ;  /* 0x0000000000767805 */ /* 0x000fe2000001ff00 */
[----:B------:R-:W-:Y:S01]  /*1270*/  USHF.R.S32.HI UR50, URZ, 0x7, UR5 ;  /* 0x000000073f327899 */ /* 0x000fe20008011405 */
[----:B------:R-:W-:Y:S01]  /*1280*/  CS2R R116, SRZ ;  /* 0x0000000000747805 */ /* 0x000fe2000001ff00 */
[----:B------:R-:W-:Y:S01]  /*1290*/  USHF.R.S32.HI UR7, URZ, 0x7, UR7 ;  /* 0x000000073f077899 */ /* 0x000fe20008011407 */
[----:B------:R-:W-:Y:S01]  /*12a0*/  CS2R R114, SRZ ;  /* 0x0000000000727805 */ /* 0x000fe2000001ff00 */
[----:B------:R-:W-:Y:S01]  /*12b0*/  ULDC UR39, c[0x0][0xc48] ;  /* 0x0003120000277ab9 */ /* 0x000fe20000000800 */
[----:B------:R-:W-:Y:S01]  /*12c0*/  UMOV UR37, UR10 ;  /* 0x0000000a00257c82 */ /* 0x000fe20008000000 */
[----:B------:R-:W-:Y:S01]  /*12d0*/  UISETP.LT.AND UP0, UPT, UR50, UR7, UPT ;  /* 0x000000073200728c */ /* 0x000fe2000bf01270 */
[----:B------:R-:W-:Y:S01]  /*12e0*/  CS2R R112, SRZ ;  /* 0x0000000000707805 */ /* 0x000fe2000001ff00 */
[----:B------:R-:W-:Y:S01]  /*12f0*/  UISETP.NE.AND UP1, UPT, UR39, 0x1, UPT ;  /* 0x000000012700788c */ /* 0x000fe2000bf25270 */
        /* <DEDUP_REMOVED lines=9> */
[----:B------:R-:W-:Y:S01]  /*1390*/  CS2R R96, SRZ ;  /* 0x0000000000607805 */ /* 0x000fe2000001ff00 */
[----:B------:R-:W-:Y:S01]  /*13a0*/  @UP1 ULDC UR8, c[0x0][0xc4c] ;  /* 0x0003130000081ab9 */ /* 0x000fe20000000800 */
[----:B------:R-:W-:Y:S01]  /*13b0*/  PLOP3.LUT P1, PT, PT, PT, UP0, 0x80, 0x0 ;  /* 0x000000000000781c */ /* 0x000fe20003f2f008 */
[----:B------:R-:W-:Y:S01]  /*13c0*/  UIMAD.WIDE.U32 UR4, UR10, UR8, URZ ;  /* 0x000000080a0472a5 */ /* 0x000fe2000f8e003f */
[----:B------:R-:W-:Y:S01]  /*13d0*/  CS2R R6, SRZ ;  /* 0x0000000000067805 */ /* 0x000fe2000001ff00 */
[----:B------:R-:W-:Y:S01]  /*13e0*/  @UP1 ULDC UR6, c[0x0][0xc50] ;  /* 0x0003140000061ab9 */ /* 0x000fe20000000800 */
[----:B------:R-:W-:Y:S01]  /*13f0*/  IMAD.MOV.U32 R94, RZ, RZ, RZ ;  /* 0x000000ffff5e7224 */ /* 0x000fe200078e00ff */
[----:B------:R-:W-:Y:S01]  /*1400*/  @UP1 USHF.R.U32.HI UR37, URZ, UR6, UR5 ;  /* 0x000000063f251299 */ /* 0x000fe20008011605 */
[----:B------:R-:W-:Y:S01]  /*1410*/  IMAD.MOV.U32 R93, RZ, RZ, RZ ;  /* 0x000000ffff5d7224 */ /* 0x000fe200078e00ff */
[----:B------:R-:W-:-:S02]  /*1420*/  CS2R R90, SRZ ;  /* 0x00000000005a7805 */ /* 0x000fc4000001ff00 */
[----:B------:R-:W-:Y:S01]  /*1430*/  CS2R R88, SRZ ;  /* 0x0000000000587805 */ /* 0x000fe2000001ff00 */
[----:B------:R-:W-:-:S04]  /*1440*/  UIADD3 UR4, -UR37, URZ, URZ ;  /* 0x0000003f25047290 */ /* 0x000fc8000fffe13f */
[----:B------:R-:W-:Y:S01]  /*1450*/  UIMAD UR39, UR39, UR4, UR10 ;  /* 0x00000004272772a4 */ /* 0x000fe2000f8e020a */
[----:B------:R-:W-:Y:S11]  /*1460*/  @!P1 BRA `(.L_x_8950) ;  /* 0x00000078007c9947 */ /* 0x000ff60003800000 */
        /* <DEDUP_REMOVED lines=31> */
.L_x_8951:
        /* <DEDUP_REMOVED lines=9> */
.L_x_9099:
[----:B------:R-:W-:Y:S05]  /*16f0*/  @!P0 BRA `(.L_x_8953) ;  /* 0x0000000000048947 */ /* 0x000fea0003800000 */
[----:B------:R-:W-:Y:S01]  /*1700*/  BPT.TRAP 0x1 ;  /* 0x000000040000795c */ /* 0x000fe20000300000 */
.L_x_8953:
[----:B0-----:R-:W-:Y:S02]  /*1710*/  IMAD.U32 R3, RZ, RZ, UR42 ;  /* 0x0000002aff037e24 */ /* 0x001fe4000f8e00ff */
[----:B------:R-:W-:-:S03]  /*1720*/  IMAD.U32 R0, RZ, RZ, UR43 ;  /* 0x0000002bff007e24 */ /* 0x000fc6000f8e00ff */
[----:B------:R-:W-:Y:S02]  /*1730*/  LEA R3, R3, UR41, 0x3 ;  /* 0x0000002903037c11 */ /* 0x000fe4000f8e18ff */
[----:B------:R-:W-:-:S04]  /*1740*/  SHF.L.U32 R0, R0, 0x1f, RZ ;  /* 0x0000001f00007819 */ /* 0x000fc800000006ff */
[----:B------:R0:W1:Y:S01]  /*1750*/  SYNCS.PHASECHK.TRANS64.TRYWAIT P2, [R3+URZ+0x28830], R0 ;  /* 0x02883000030075a7 */ /* 0x000062000804017f */
[----:B------:R-:W-:Y:S05]  /*1760*/  @!P0 BRA `(.L_x_8954) ;  /* 0x0000000000048947 */ /* 0x000fea0003800000 */
[----:B------:R-:W-:Y:S01]  /*1770*/  BPT.TRAP 0x1 ;  /* 0x000000040000795c */ /* 0x000fe20000300000 */
.L_x_8954:
[----:B------:R-:W2:Y:S02]  /*1780*/  S2R R4, SR_TID.X ;  /* 0x0000000000047919 */ /* 0x000ea40000002100 */
[----:B--2---:R-:W-:Y:S01]  /*1790*/  LOP3.LUT P1, RZ, R4, 0x7f, RZ, 0xc0, !PT ;  /* 0x0000007f04ff7812 */ /* 0x004fe2000782c0ff */
[----:B-1----:R-:W-:-:S12]  /*17a0*/  @P2 BRA `(.L_x_8955) ;  /* 0x0000000000082947 */ /* 0x002fd80003800000 */
[----:B------:R-:W1:Y:S02]  /*17b0*/  SYNCS.PHASECHK.TRANS64.TRYWAIT P2, [R3+URZ+0x28830], R0 ;  /* 0x02883000030075a7 */ /* 0x000e64000804017f */
[----:B-1----:R-:W-:Y:S05]  /*17c0*/  @!P2 BRA `(.L_x_8956) ;  /* 0x000000d80060a947 */ /* 0x002fea0003800000 */
.L_x_8955:
[----:B------:R-:W-:Y:S05]  /*17d0*/  WARPSYNC.ALL ;  /* 0x0000000000007948 */ /* 0x000fea0003800000 */
[----:B------:R-:W-:Y:S01]  /*17e0*/  UIADD3 UR4, UR41, 0x18400, URZ ;  /* 0x0001840029047890 */ /* 0x000fe2000fffe03f */
[----:B------:R-:W-:Y:S01]  /*17f0*/  WARPGROUP.ARRIVE ;  /* 0x00000000000079c5 */ /* 0x000fe20000000000 */
[----:B------:R-:W-:Y:S01]  /*1800*/  ULOP3.LUT UR32, UR51, 0x10000, URZ, 0xfc, !UPT ;  /* 0x0001000033207892 */ /* 0x000fe2000f8efc3f */
[----:B01----:R-:W-:Y:S01]  /*1810*/  VIADD R0, R17, UR36 ;  /* 0x0000002411007c36 */ /* 0x003fe20008000000 */
[----:B------:R-:W-:Y:S01]  /*1820*/  USHF.R.U32.HI UR4, URZ, 0x4, UR4 ;  /* 0x000000043f047899 */ /* 0x000fe20008011604 */
[----:B------:R-:W-:Y:S01]  /*1830*/  @!P1 VIADD R3, R3, 0x28840 ;  /* 0x0002884003039836 */ /* 0x000fe20000000000 */
[----:B------:R-:W-:Y:S01]  /*1840*/  UMOV UR33, 0x40000040 ;  /* 0x4000004000217882 */ /* 0x000fe20000000000 */
[----:B------:R-:W-:Y:S01]  /*1850*/  UMOV UR35, 0x40000040 ;  /* 0x4000004000237882 */ /* 0x000fe20000000000 */
[----:B------:R-:W-:Y:S01]  /*1860*/  ULOP3.LUT UR4, UR4, 0x3fff, URZ, 0xc0, !UPT ;  /* 0x00003fff04047892 */ /* 0x000fe2000f8ec03f */
[----:B------:R-:W-:Y:S01]  /*1870*/  IMAD.MOV.U32 R6, RZ, RZ, R0 ;  /* 0x000000ffff067224 */ /* 0x000fe200078e0000 */
[----:B------:R-:W-:Y:S01]  /*1880*/  UMOV UR5, 0x40000040 ;  /* 0x4000004000057882 */ /* 0x000fe20000000000 */
[----:B------:R-:W-:Y:S01]  /*1890*/  UMOV UR7, 0x40000040 ;  /* 0x4000004000077882 */ /* 0x000fe20000000000 */
[----:B------:R-:W-:Y:S01]  /*18a0*/  ULOP3.LUT UR48, UR4, 0x10000, URZ, 0xfc, !UPT ;  /* 0x0001000004307892 */ /* 0x000fe2000f8efc3f */
[----:B------:R-:W-:Y:S01]  /*18b0*/  @!P1 PRMT R3, RZ, 0x654, R3 ;  /* 0x00000654ff039816 */ /* 0x000fe20000000003 */
[----:B------:R-:W-:Y:S01]  /*18c0*/  UIADD3 UR4, UR32, 0x2, URZ ;  /* 0x0000000220047890 */ /* 0x000fe2000fffe03f */
[----:B------:R-:W-:Y:S01]  /*18d0*/  CS2R R150, SRZ ;  /* 0x0000000000967805 */ /* 0x000fe2000001ff00 */
[----:B------:R-:W-:Y:S01]  /*18e0*/  ULEA UR34, UR42, UR48, 0xb ;  /* 0x000000302a227291 */ /* 0x000fe2000f8e583f */
[----:B------:R-:W-:Y:S01]  /*18f0*/  CS2R R148, SRZ ;  /* 0x0000000000947805 */ /* 0x000fe2000001ff00 */
[----:B------:R-:W-:Y:S01]  /*1900*/  UIADD3 UR8, UR32, 0x4, URZ ;  /* 0x0000000420087890 */ /* 0x000fe2000fffe03f */
[----:B------:R-:W-:Y:S01]  /*1910*/  CS2R R146, SRZ ;  /* 0x0000000000927805 */ /* 0x000fe2000001ff00 */
[----:B------:R-:W-:Y:S01]  /*1920*/  UIADD3 UR6, UR34, 0x2, URZ ;  /* 0x0000000222067890 */ /* 0x000fe2000fffe03f */
[----:B------:R-:W-:Y:S01]  /*1930*/  CS2R R144, SRZ ;  /* 0x0000000000907805 */ /* 0x000fe2000001ff00 */
[----:B------:R-:W-:Y:S01]  /*1940*/  UIADD3 UR10, UR34, 0x4, URZ ;  /* 0x00000004220a7890 */ /* 0x000fe2000fffe03f */
[----:B------:R-:W-:Y:S01]  /*1950*/  CS2R R142, SRZ ;  /* 0x00000000008e7805 */ /* 0x000fe2000001ff00 */
[----:B------:R-:W-:Y:S01]  /*1960*/  UMOV UR9, 0x40000040 ;  /* 0x4000004000097882 */ /* 0x000fe20000000000 */
[----:B------:R-:W-:Y:S01]  /*1970*/  HGMMA.64x128x16.F32 R24, gdesc[UR32], RZ, !UPT, gsb0 ;  /* 0x01e00000201879f0 */ /* 0x000fe2000c0008ff */
        /* <DEDUP_REMOVED lines=25> */
[----:B------:R-:W-:-:S02]  /*1b10*/  UIADD3 UR28, UR32, 0x406, URZ ;  /* 0x00000406201c7890 */ /* 0x000fc4000fffe03f */
[----:B------:R-:W-:Y:S01]  /*1b20*/  UIADD3 UR30, UR34, 0x406, URZ ;  /* 0x00000406221e7890 */ /* 0x000fe2000fffe03f */
[----:B------:R-:W-:Y:S01]  /*1b30*/  UMOV UR29, 0x40000040 ;  /* 0x40000040001d7882 */ /* 0x000fe20000000000 */
[----:B------:R-:W-:Y:S01]  /*1b40*/  UMOV UR31, 0x40000040 ;  /* 0x40000040001f7882 */ /* 0x000fe20000000000 */
[----:B------:R-:W-:Y:S01]  /*1b50*/  UIADD3 UR53, UR50, -0x2, URZ ;  /* 0xfffffffe32357890 */ /* 0x000fe2000fffe03f */
[----:B------:R-:W-:Y:S02]  /*1b60*/  WARPGROUP.DEPBAR.LE gsb0, 0x0 ;  /* 0x00008000000079c5 */ /* 0x000fe40000010000 */
[----:B------:R-:W-:-:S06]  /*1b70*/  WARPGROUP.ARRIVE ;  /* 0x00000000000079c5 */ /* 0x000fcc0000000000 */
[----:B------:R-:W-:Y:S01]  /*1b80*/  HGMMA.64x128x16.F32 R24, gdesc[UR4], R24, gsb0 ;  /* 0x01e00000041879f0 */ /* 0x000fe20008000818 */
[----:B------:R-:W-:Y:S02]  /*1b90*/  ULDC UR6, c[0x0][0x448] ;  /* 0x0001120000067ab9 */ /* 0x000fe40000000800 */
[----:B------:R-:W-:-:S06]  /*1ba0*/  UISETP.NE.AND UP0, UPT, UR6, 0x1, UPT ;  /* 0x000000010600788c */ /* 0x000fcc000bf05270 */
[----:B------:R-:W-:-:S05]  /*1bb0*/  PLOP3.LUT P2, PT, PT, PT, UP0, 0x80, 0x0 ;  /* 0x000000000000781c */ /* 0x000fca0003f4f008 */
[----:B------:R-:W-:-:S08]  /*1bc0*/  @UP0 ULDC UR6, c[0x0][0x44c] ;  /* 0x0001130000060ab9 */ /* 0x000fd00000000800 */
[----:B------:R-:W-:Y:S01]  /*1bd0*/  @P2 IMAD.HI.U32 R4, R0, UR6, RZ ;  /* 0x0000000600042c27 */ /* 0x000fe2000f8e00ff */
[----:B------:R-:W-:-:S04]  /*1be0*/  @UP0 ULDC UR6, c[0x0][0x450] ;  /* 0x0001140000060ab9 */ /* 0x000fc80000000800 */
[----:B------:R-:W-:Y:S01]  /*1bf0*/  @P2 SHF.R.U32.HI R6, RZ, UR6, R4 ;  /* 0x00000006ff062c19 */ /* 0x000fe20008011604 */
[----:B------:R-:W-:Y:S02]  /*1c00*/  UMOV UR6, 0xffffff80 ;  /* 0xffffff8000067882 */ /* 0x000fe40000000000 */
[----:B------:R-:W-:Y:S02]  /*1c10*/  UIMAD UR6, UR50, UR6, 0x80 ;  /* 0x00000080320674a4 */ /* 0x000fe4000f8e0206 */
[----:B------:R-:W0:Y:S02]  /*1c20*/  SHFL.IDX PT, R8, R6, 0x1, 0x1c1f ;  /* 0x003c1f0006087f89 */ /* 0x000e2400000e0000 */
[----:B------:R-:W-:Y:S02]  /*1c30*/  UIADD3 UR7, UR6, 0x1, URZ ;  /* 0x0000000106077890 */ /* 0x000fe4000fffe03f */
[----:B------:R-:W1:Y:S04]  /*1c40*/  SHFL.IDX PT, R6, R6, RZ, 0x1c1f ;  /* 0x001c1fff06067589 */ /* 0x000e6800000e0000 */
[----:B------:R-:W-:-:S04]  /*1c50*/  IMAD.U32 R5, RZ, RZ, UR7 ;  /* 0x00000007ff057e24 */ /* 0x000fc8000f8e00ff */
[----:B------:R-:W-:Y:S01]  /*1c60*/  IMAD R0, R16, -0x2, R5 ;  /* 0xfffffffe10007824 */ /* 0x000fe200078e0205 */
[----:B------:R-:W-:Y:S02]  /*1c70*/  WARPGROUP.DEPBAR.LE gsb0, 0x0 ;  /* 0x00008000000079c5 */ /* 0x000fe40000010000 */
[----:B------:R-:W-:-:S06]  /*1c80*/  WARPGROUP.ARRIVE ;  /* 0x00000000000079c5 */ /* 0x000fcc0000000000 */
[----:B------:R-:W-:Y:S01]  /*1c90*/  HGMMA.64x128x16.F32 R24, gdesc[UR8], R24, gsb0 ;  /* 0x01e00000081879f0 */ /* 0x000fe20008000818 */
[----:B------:R-:W-:Y:S01]  /*1ca0*/  ULDC UR11, c[0x0][0x2f0] ;  /* 0x0000bc00000b7ab9 */ /* 0x000fe20000000800 */
[----:B------:R-:W-:Y:S01]  /*1cb0*/  UMOV UR10, UR36 ;  /* 0x00000024000a7c82 */ /* 0x000fe20008000000 */
[----:B------:R-:W-:Y:S02]  /*1cc0*/  UIMAD UR6, UR49, UR11, UR6 ;  /* 0x0000000b310672a4 */ /* 0x000fe4000f8e0206 */
[----:B------:R-:W-:-:S04]  /*1cd0*/  IMAD.U32 R7, RZ, RZ, UR11 ;  /* 0x0000000bff077e24 */ /* 0x000fc8000f8e00ff */
[----:B------:R-:W-:Y:S02]  /*1ce0*/  IMAD R7, R7, UR49, R0 ;  /* 0x0000003107077c24 */ /* 0x000fe4000f8e0200 */
[----:B------:R-:W-:Y:S01]  /*1cf0*/  IMAD.U32 R5, RZ, RZ, UR6 ;  /* 0x00000006ff057e24 */ /* 0x000fe2000f8e00ff */
[----:B------:R-:W-:-:S03]  /*1d00*/  ULDC UR6, c[0x0][0x988] ;  /* 0x0002620000067ab9 */ /* 0x000fc60000000800 */
[----:B------:R-:W-:Y:S01]  /*1d10*/  IMAD R4, R16, -0x2, R5 ;  /* 0xfffffffe10047824 */ /* 0x000fe200078e0205 */
[----:B------:R-:W-:Y:S02]  /*1d20*/  WARPGROUP.DEPBAR.LE gsb0, 0x0 ;  /* 0x00008000000079c5 */ /* 0x000fe40000010000 */
[----:B------:R-:W-:-:S06]  /*1d30*/  WARPGROUP.ARRIVE ;  /* 0x00000000000079c5 */ /* 0x000fcc0000000000 */
[----:B------:R-:W-:Y:S01]  /*1d40*/  HGMMA.64x128x16.F32 R24, gdesc[UR12], R24, gsb0 ;  /* 0x01e000000c1879f0 */ /* 0x000fe20008000818 */
[----:B------:R-:W-:Y:S02]  /*1d50*/  ULDC UR14, c[0x0][0x288] ;  /* 0x0000a200000e7ab9 */ /* 0x000fe40000000800 */
[----:B0-----:R-:W-:Y:S01]  /*1d60*/  IADD3 R5, R8, -UR14, R7 ;  /* 0x8000000e08057c10 */ /* 0x001fe2000fffe007 */
[----:B------:R-:W-:Y:S01]  /*1d70*/  VIADD R7, R7, -UR14 ;  /* 0x8000000e07077c36 */ /* 0x000fe20008000000 */
[----:B------:R-:W-:Y:S02]  /*1d80*/  UIMAD UR11, UR49, UR11, -UR14 ;  /* 0x0000000b310b72a4 */ /* 0x000fe4000f8e0a0e */
[----:B------:R-:W-:Y:S01]  /*1d90*/  VIMNMX R5, R4, R5, PT ;  /* 0x0000000504057248 */ /* 0x000fe20003fe0100 */
[----:B------:R-:W-:Y:S01]  /*1da0*/  @UP0 ULDC UR14, c[0x0][0x450] ;  /* 0x00011400000e0ab9 */ /* 0x000fe20000000800 */
[----:B-1----:R-:W-:Y:S02]  /*1db0*/  VIADDMNMX R7, R6, R7, R4, PT ;  /* 0x0000000706077246 */ /* 0x002fe40003800104 */
[----:B------:R-:W-:-:S02]  /*1dc0*/  ISETP.GT.AND P3, PT, R5, RZ, PT ;  /* 0x000000ff0500720c */ /* 0x000fc40003f64270 */
[C---:B------:R-:W-:Y:S02]  /*1dd0*/  ISETP.GT.AND P4, PT, R5.reuse, 0x1, PT ;  /* 0x000000010500780c */ /* 0x040fe40003f84270 */
[----:B------:R-:W-:Y:S01]  /*1de0*/  ISETP.GT.AND P5, PT, R5, 0x8, PT ;  /* 0x000000080500780c */ /* 0x000fe20003fa4270 */
        /* <DEDUP_REMOVED lines=13> */
[----:B------:R-:W-:Y:S01]  /*1ec0*/  FSEL R9, R26, -INF , P3 ;  /* 0xff8000001a097808 */ /* 0x000fe20001800000 */
[----:B------:R0:W-:Y:S01]  /*1ed0*/  @!P1 SYNCS.ARRIVE.TRANS64.RED.A1T0 RZ, [R3+URZ], RZ ;  /* 0x000000ff03ff99a7 */ /* 0x0001e2000810043f */
[----:B------:R-:W-:Y:S02]  /*1ee0*/  FSEL R27, R27, -INF , P4 ;  /* 0xff8000001b1b7808 */ /* 0x000fe40002000000 */
        /* <DEDUP_REMOVED lines=87> */
[----:B------:R-:W-:Y:S02]  /*2460*/  FSEL R87, R87, -INF , P3 ;  /* 0xff80000057577808 */ /* 0x000fe40001800000 */
[----:B------:R-:W-:Y:S02]  /*2470*/  FMNMX.FTZ R0, R125, R0, !PT ;  /* 0x000000007d007209 */ /* 0x000fe40007810000 */
[----:B------:R-:W-:Y:S02]  /*2480*/  ISETP.GT.AND P4, PT, R7, 0x1, PT ;  /* 0x000000010700780c */ /* 0x000fe40003f84270 */
[----:B------:R-:W-:Y:S01]  /*2490*/  FMNMX.FTZ R8, R87, R0, !PT ;  /* 0x0000000057087209 */ /* 0x000fe20007810000 */
[----:B------:R-:W-:Y:S01]  /*24a0*/  IMAD.U32 R0, RZ, RZ, UR6 ;  /* 0x00000006ff007e24 */ /* 0x000fe2000f8e00ff */
[----:B------:R-:W-:Y:S01]  /*24b0*/  ISETP.GT.AND P5, PT, R7, 0x8, PT ;  /* 0x000000080700780c */ /* 0x000fe20003fa4270 */
[----:B------:R-:W-:Y:S01]  /*24c0*/  @UP0 ULDC UR6, c[0x0][0x44c] ;  /* 0x0001130000060ab9 */ /* 0x000fe20000000800 */
[----:B------:R-:W-:Y:S01]  /*24d0*/  FSEL R25, R25, -INF , P4 ;  /* 0xff80000019197808 */ /* 0x000fe20002000000 */
[----:B------:R-:W1:Y:S01]  /*24e0*/  SHFL.BFLY PT, R5, R8, 0x2, 0x1f ;  /* 0x0c401f0008057f89 */ /* 0x000e6200000e0000 */
[----:B------:R-:W-:Y:S01]  /*24f0*/  FSEL R13, R28, -INF , P5 ;  /* 0xff8000001c0d7808 */ /* 0x000fe20002800000 */
[----:B------:R-:W-:Y:S01]  /*2500*/  UIMAD.WIDE.U32 UR6, UR36, UR6, URZ ;  /* 0x00000006240672a5 */ /* 0x000fe2000f8e003f */
[----:B------:R-:W-:-:S03]  /*2510*/  ISETP.GT.AND P4, PT, R7, 0x10, PT ;  /* 0x000000100700780c */ /* 0x000fc60003f84270 */
[----:B------:R-:W-:Y:S01]  /*2520*/  @UP0 USHF.R.U32.HI UR10, URZ, UR14, UR7 ;  /* 0x0000000e3f0a0299 */ /* 0x000fe20008011607 */
[----:B------:R-:W-:Y:S02]  /*2530*/  FSEL R15, R32, -INF , P4 ;  /* 0xff800000200f7808 */ /* 0x000fe40002000000 */
[----:B------:R-:W-:Y:S01]  /*2540*/  ISETP.GT.AND P4, PT, R7, 0x18, PT ;  /* 0x000000180700780c */ /* 0x000fe20003f84270 */
[----:B------:R-:W-:-:S04]  /*2550*/  UIADD3 UR11, UR11, UR10, URZ ;  /* 0x0000000a0b0b7290 */ /* 0x000fc8000fffe03f */
[----:B------:R-:W-:-:S04]  /*2560*/  USHF.R.S32.HI UR6, URZ, 0x1f, UR11 ;  /* 0x0000001f3f067899 */ /* 0x000fc8000801140b */
[----:B------:R-:W-:-:S04]  /*2570*/  ULEA.HI UR6, UR6, UR11, URZ, 0x7 ;  /* 0x0000000b06067291 */ /* 0x000fc8000f8f383f */
[----:B------:R-:W-:Y:S01]  /*2580*/  USHF.R.S32.HI UR6, URZ, 0x7, UR6 ;  /* 0x000000073f067899 */ /* 0x000fe20008011406 */
[----:B-1----:R-:W-:-:S03]  /*2590*/  FMNMX.FTZ R10, R8, R5, !PT ;  /* 0x00000005080a7209 */ /* 0x002fc60007810000 */
[----:B------:R-:W-:Y:S02]  /*25a0*/  UISETP.LT.AND UP1, UPT, URZ, UR6, UPT ;  /* 0x000000063f00728c */ /* 0x000fe4000bf21270 */
[----:B------:R-:W1:Y:S02]  /*25b0*/  SHFL.BFLY PT, R5, R10, 0x1, 0x1f ;  /* 0x0c201f000a057f89 */ /* 0x000e6400000e0000 */
[----:B------:R-:W-:-:S04]  /*25c0*/  USEL UR51, URZ, UR6, !UP1 ;  /* 0x000000063f337287 */ /* 0x000fc8000c800000 */
[----:B------:R-:W-:Y:S01]  /*25d0*/  UISETP.GE.AND UP1, UPT, UR53, UR51, UPT ;  /* 0x000000333500728c */ /* 0x000fe2000bf26270 */
[----:B-1----:R-:W-:-:S04]  /*25e0*/  FMNMX.FTZ R5, R10, R5, !PT ;  /* 0x000000050a057209 */ /* 0x002fc80007810000 */
[C---:B------:R-:W-:Y:S01]  /*25f0*/  FSETP.NEU.FTZ.AND P3, PT, R5.reuse, -INF , PT ;  /* 0xff8000000500780b */ /* 0x040fe20003f7d000 */
[----:B------:R-:W-:-:S05]  /*2600*/  FMUL.FTZ R12, R5, R0 ;  /* 0x00000000050c7220 */ /* 0x000fca0000410000 */
[----:B------:R-:W-:Y:S02]  /*2610*/  FSEL R30, R12, RZ, P3 ;  /* 0x000000ff0c1e7208 */ /* 0x000fe40001800000 */
[----:B------:R-:W-:-:S03]  /*2620*/  ISETP.GT.AND P3, PT, R7, RZ, PT ;  /* 0x000000ff0700720c */ /* 0x000fc60003f64270 */
[-CC-:B------:R-:W-:Y:S01]  /*2630*/  FFMA.FTZ R183, R11, R0.reuse, -R30.reuse ;  /* 0x000000000bb77223 */ /* 0x180fe2000001081e */
[----:B------:R-:W-:Y:S01]  /*2640*/  FSEL R11, R24, -INF , P3 ;  /* 0xff800000180b7808 */ /* 0x000fe20001800000 */
[-CC-:B------:R-:W-:Y:S01]  /*2650*/  FFMA.FTZ R177, R21, R0.reuse, -R30.reuse ;  /* 0x0000000015b17223 */ /* 0x180fe2000001081e */
[----:B------:R-:W-:Y:S01]  /*2660*/  ISETP.GT.AND P3, PT, R7, 0x9, PT ;  /* 0x000000090700780c */ /* 0x000fe20003f64270 */
[-CC-:B------:R-:W-:Y:S01]  /*2670*/  FFMA.FTZ R27, R27, R0.reuse, -R30.reuse ;  /* 0x000000001b1b7223 */ /* 0x180fe2000001081e */
[----:B------:R-:W-:Y:S01]  /*2680*/  FMNMX.FTZ R8, R11, R25, !PT ;  /* 0x000000190b087209 */ /* 0x000fe20007810000 */
[--C-:B------:R-:W-:Y:S01]  /*2690*/  FFMA.FTZ R6, R31, R0, -R30.reuse ;  /* 0x000000001f067223 */ /* 0x100fe2000001081e */
[----:B------:R-:W-:Y:S01]  /*26a0*/  FSEL R29, R29, -INF , P3 ;  /* 0xff8000001d1d7808 */ /* 0x000fe20001800000 */
[----:B------:R1:W-:Y:S01]  /*26b0*/  MUFU.EX2 R4, R27 ;  /* 0x0000001b00047308 */ /* 0x0003e20000000800 */
        /* <DEDUP_REMOVED lines=16> */
[----:B------:R-:W-:Y:S01]  /*27c0*/  ISETP.GT.AND P4, PT, R7, 0x20, PT ;  /* 0x000000200700780c */ /* 0x000fe20003f84270 */
[----:B------:R-:W-:Y:S01]  /*27d0*/  MUFU.EX2 R8, R35 ;  /* 0x0000002300087308 */ /* 0x000fe20000000800 */
[----:B------:R-:W-:Y:S01]  /*27e0*/  FSEL R37, R37, -INF , P3 ;  /* 0xff80000025257808 */ /* 0x000fe20001800000 */
[--C-:B------:R-:W-:Y:S01]  /*27f0*/  FFMA.FTZ R95, R95, R0, -R30.reuse ;  /* 0x000000005f5f7223 */ /* 0x100fe2000001081e */
[----:B------:R-:W-:Y:S01]  /*2800*/  FMNMX.FTZ R10, R21, R10, !PT ;  /* 0x0000000a150a7209 */ /* 0x000fe20007810000 */
[-CC-:B------:R-:W-:Y:S01]  /*2810*/  FFMA.FTZ R169, R97, R0.reuse, -R30.reuse ;  /* 0x0000000061a97223 */ /* 0x180fe2000001081e */
[----:B------:R-:W-:Y:S01]  /*2820*/  ISETP.GT.AND P3, PT, R7, 0x21, PT ;  /* 0x000000210700780c */ /* 0x000fe20003f64270 */
[--C-:B------:R-:W-:Y:S01]  /*2830*/  FFMA.FTZ R99, R99, R0, -R30.reuse ;  /* 0x0000000063637223 */ /* 0x100fe2000001081e */
[----:B-1----:R-:W-:Y:S01]  /*2840*/  FSEL R27, R40, -INF , P4 ;  /* 0xff800000281b7808 */ /* 0x002fe20002000000 */
        /* <DEDUP_REMOVED lines=14> */
[----:B------:R-:W-:Y:S01]  /*2930*/  FFMA.FTZ R111, R111, R0, -R30 ;  /* 0x000000006f6f7223 */ /* 0x000fe2000001081e */
[----:B------:R-:W-:Y:S01]  /*2940*/  ISETP.GT.AND P4, PT, R7, 0x30, PT ;  /* 0x000000300700780c */ /* 0x000fe20003f84270 */
[----:B------:R2:W-:Y:S01]  /*2950*/  MUFU.EX2 R10, R39 ;  /* 0x00000027000a7308 */ /* 0x0005e20000000800 */
[----:B------:R-:W-:Y:S01]  /*2960*/  FSEL R45, R45, -INF , P3 ;  /* 0xff8000002d2d7808 */ /* 0x000fe20001800000 */
[----:B-1----:R-:W-:Y:S01]  /*2970*/  FADD.FTZ R44, R181, R4 ;  /* 0x00000004b52c7221 */ /* 0x002fe20000010000 */
        /* <DEDUP_REMOVED lines=16> */
[----:B--2---:R-:W-:Y:S01]  /*2a80*/  FSEL R39, R52, -INF , P4 ;  /* 0xff80000034277808 */ /* 0x004fe20002000000 */
        /* <DEDUP_REMOVED lines=15> */
[----:B------:R-:W-:-:S02]  /*2b80*/  ISETP.GT.AND P4, PT, R7, 0x48, PT ;  /* 0x000000480700780c */ /* 0x000fc40003f84270 */
[----:B------:R-:W-:Y:S02]  /*2b90*/  CS2R R104, SRZ ;  /* 0x0000000000687805 */ /* 0x000fe4000001ff00 */
[----:B------:R-:W-:Y:S02]  /*2ba0*/  FSEL R57, R57, -INF , P3 ;  /* 0xff80000039397808 */ /* 0x000fe40001800000 */
[----:B------:R-:W-:Y:S02]  /*2bb0*/  CS2R R100, SRZ ;  /* 0x0000000000647805 */ /* 0x000fe4000001ff00 */
[----:B------:R-:W-:Y:S01]  /*2bc0*/  FMNMX.FTZ R14, R43, R14, !PT ;  /* 0x0000000e2b0e7209 */ /* 0x000fe20007810000 */
[----:B------:R-:W-:Y:S01]  /*2bd0*/  MUFU.EX2 R175, R175 ;  /* 0x000000af00af7308 */ /* 0x000fe20000000800 */
[----:B------:R-:W-:Y:S02]  /*2be0*/  ISETP.GT.AND P3, PT, R7, 0x49, PT ;  /* 0x000000490700780c */ /* 0x000fe40003f64270 */
[----:B------:R-:W-:-:S02]  /*2bf0*/  CS2R R96, SRZ ;  /* 0x0000000000607805 */ /* 0x000fc4000001ff00 */
[----:B------:R-:W-:Y:S02]  /*2c00*/  FSEL R47, R60, -INF , P4 ;  /* 0xff8000003c2f7808 */ /* 0x000fe40002000000 */
[----:B------:R-:W-:Y:S02]  /*2c10*/  CS2R R92, SRZ ;  /* 0x00000000005c7805 */ /* 0x000fe4000001ff00 */
[----:B------:R-:W-:Y:S02]  /*2c20*/  FMNMX.FTZ R20, R57, R14, !PT ;  /* 0x0000000e39147209 */ /* 0x000fe40007810000 */
[----:B------:R-:W-:Y:S02]  /*2c30*/  CS2R R90, SRZ ;  /* 0x00000000005a7805 */ /* 0x000fe4000001ff00 */
[----:B------:R-:W-:Y:S01]  /*2c40*/  ISETP.GT.AND P4, PT, R7, 0x50, PT ;  /* 0x000000500700780c */ /* 0x000fe20003f84270 */
[----:B------:R1:W-:Y:S01]  /*2c50*/  MUFU.EX2 R14, R95 ;  /* 0x0000005f000e7308 */ /* 0x0003e20000000800 */
[----:B------:R-:W-:-:S02]  /*2c60*/  FSEL R61, R61, -INF , P3 ;  /* 0xff8000003d3d7808 */ /* 0x000fc40001800000 */
[----:B------:R-:W-:Y:S02]  /*2c70*/  CS2R R88, SRZ ;  /* 0x0000000000587805 */ /* 0x000fe4000001ff00 */
[----:B------:R-:W-:Y:S02]  /*2c80*/  FMNMX.FTZ R20, R47, R20, !PT ;  /* 0x000000142f147209 */ /* 0x000fe40007810000 */
[----:B------:R-:W-:Y:S02]  /*2c90*/  ISETP.GT.AND P3, PT, R7, 0x51, PT ;  /* 0x000000510700780c */ /* 0x000fe40003f64270 */
[----:B------:R-:W-:Y:S01]  /*2ca0*/  FSEL R51, R64, -INF , P4 ;  /* 0xff80000040337808 */ /* 0x000fe20002000000 */
[----:B------:R-:W-:Y:S01]  /*2cb0*/  MUFU.EX2 R169, R169 ;  /* 0x000000a900a97308 */ /* 0x000fe20000000800 */
[----:B------:R-:W-:Y:S02]  /*2cc0*/  FMNMX.FTZ R20, R61, R20, !PT ;  /* 0x000000143d147209 */ /* 0x000fe40007810000 */
[----:B-1----:R-:W-:-:S02]  /*2cd0*/  CS2R R94, SRZ ;  /* 0x00000000005e7805 */ /* 0x002fc4000001ff00 */
[----:B------:R-:W-:Y:S02]  /*2ce0*/  ISETP.GT.AND P4, PT, R7, 0x58, PT ;  /* 0x000000580700780c */ /* 0x000fe40003f84270 */
[----:B------:R-:W-:Y:S02]  /*2cf0*/  FSEL R65, R65, -INF , P3 ;  /* 0xff80000041417808 */ /* 0x000fe40001800000 */
[----:B------:R-:W-:Y:S01]  /*2d00*/  FMNMX.FTZ R20, R51, R20, !PT ;  /* 0x0000001433147209 */ /* 0x000fe20007810000 */
[----:B------:R-:W-:Y:S01]  /*2d10*/  MUFU.EX2 R171, R171 ;  /* 0x000000ab00ab7308 */ /* 0x000fe20000000800 */
[----:B------:R-:W-:Y:S02]  /*2d20*/  ISETP.GT.AND P3, PT, R7, 0x59, PT ;  /* 0x000000590700780c */ /* 0x000fe40003f64270 */
[----:B------:R-:W-:Y:S02]  /*2d30*/  FSEL R55, R68, -INF , P4 ;  /* 0xff80000044377808 */ /* 0x000fe40002000000 */
[----:B------:R-:W-:-:S02]  /*2d40*/  FMNMX.FTZ R24, R65, R20, !PT ;  /* 0x0000001441187209 */ /* 0x000fc40007810000 */
[----:B------:R-:W-:Y:S01]  /*2d50*/  ISETP.GT.AND P4, PT, R7, 0x60, PT ;  /* 0x000000600700780c */ /* 0x000fe20003f84270 */
[----:B------:R1:W-:Y:S01]  /*2d60*/  MUFU.EX2 R20, R99 ;  /* 0x0000006300147308 */ /* 0x0003e20000000800 */
[----:B------:R-:W-:Y:S02]  /*2d70*/  FSEL R69, R69, -INF , P3 ;  /* 0xff80000045457808 */ /* 0x000fe40001800000 */
[----:B------:R-:W-:Y:S02]  /*2d80*/  FMNMX.FTZ R24, R55, R24, !PT ;  /* 0x0000001837187209 */ /* 0x000fe40007810000 */
[----:B------:R-:W-:Y:S02]  /*2d90*/  ISETP.GT.AND P3, PT, R7, 0x61, PT ;  /* 0x000000610700780c */ /* 0x000fe40003f64270 */
[----:B------:R-:W-:Y:S01]  /*2da0*/  FSEL R59, R72, -INF , P4 ;  /* 0xff800000483b7808 */ /* 0x000fe20002000000 */
[----:B------:R-:W-:Y:S01]  /*2db0*/  MUFU.EX2 R153, R153 ;  /* 0x0000009900997308 */ /* 0x000fe20000000800 */
[----:B------:R-:W-:-:S02]  /*2dc0*/  FMNMX.FTZ R24, R69, R24, !PT ;  /* 0x0000001845187209 */ /* 0x000fc40007810000 */
[----:B-1----:R-:W-:Y:S02]  /*2dd0*/  CS2R R98, SRZ ;  /* 0x0000000000627805 */ /* 0x002fe4000001ff00 */
[----:B------:R-:W-:Y:S02]  /*2de0*/  ISETP.GT.AND P4, PT, R7, 0x68, PT ;  /* 0x000000680700780c */ /* 0x000fe40003f84270 */
[----:B------:R-:W-:Y:S02]  /*2df0*/  FSEL R73, R73, -INF , P3 ;  /* 0xff80000049497808 */ /* 0x000fe40001800000 */
[----:B------:R-:W-:Y:S01]  /*2e00*/  FMNMX.FTZ R24, R59, R24, !PT ;  /* 0x000000183b187209 */ /* 0x000fe20007810000 */
[----:B------:R1:W-:Y:S01]  /*2e10*/  MUFU.EX2 R32, R107 ;  /* 0x0000006b00207308 */ /* 0x0003e20000000800 */
[----:B------:R-:W-:Y:S02]  /*2e20*/  ISETP.GT.AND P3, PT, R7, 0x69, PT ;  /* 0x000000690700780c */ /* 0x000fe40003f64270 */
[----:B------:R-:W-:-:S02]  /*2e30*/  FSEL R63, R76, -INF , P4 ;  /* 0xff8000004c3f7808 */ /* 0x000fc40002000000 */
[----:B------:R-:W-:Y:S02]  /*2e40*/  FMNMX.FTZ R26, R73, R24, !PT ;  /* 0x00000018491a7209 */ /* 0x000fe40007810000 */
[----:B------:R-:W-:Y:S01]  /*2e50*/  ISETP.GT.AND P4, PT, R7, 0x70, PT ;  /* 0x000000700700780c */ /* 0x000fe20003f84270 */
[----:B------:R2:W-:Y:S01]  /*2e60*/  MUFU.EX2 R24, R103 ;  /* 0x0000006700187308 */ /* 0x0005e20000000800 */
[----:B------:R-:W-:Y:S02]  /*2e70*/  FSEL R77, R77, -INF , P3 ;  /* 0xff8000004d4d7808 */ /* 0x000fe40001800000 */
[----:B-1----:R-:W-:Y:S02]  /*2e80*/  CS2R R106, SRZ ;  /* 0x00000000006a7805 */ /* 0x002fe4000001ff00 */
[----:B------:R-:W-:Y:S02]  /*2e90*/  FMNMX.FTZ R26, R63, R26, !PT ;  /* 0x0000001a3f1a7209 */ /* 0x000fe40007810000 */
[----:B------:R-:W-:-:S02]  /*2ea0*/  ISETP.GT.AND P3, PT, R7, 0x71, PT ;  /* 0x000000710700780c */ /* 0x000fc40003f64270 */
[----:B------:R-:W-:Y:S01]  /*2eb0*/  FSEL R67, R80, -INF , P4 ;  /* 0xff80000050437808 */ /* 0x000fe20002000000 */
[----:B------:R-:W-:Y:S01]  /*2ec0*/  MUFU.EX2 R109, R109 ;  /* 0x0000006d006d7308 */ /* 0x000fe20000000800 */
[----:B------:R-:W-:Y:S02]  /*2ed0*/  FMNMX.FTZ R26, R77, R26, !PT ;  /* 0x0000001a4d1a7209 */ /* 0x000fe40007810000 */
[----:B--2---:R-:W-:Y:S02]  /*2ee0*/  CS2R R102, SRZ ;  /* 0x0000000000667805 */ /* 0x004fe4000001ff00 */
[----:B------:R-:W-:Y:S02]  /*2ef0*/  ISETP.GT.AND P4, PT, R7, 0x78, PT ;  /* 0x000000780700780c */ /* 0x000fe40003f84270 */
[----:B------:R-:W-:Y:S02]  /*2f00*/  FSEL R81, R81, -INF , P3 ;  /* 0xff80000051517808 */ /* 0x000fe40001800000 */
[----:B------:R-:W-:Y:S01]  /*2f10*/  FMNMX.FTZ R26, R67, R26, !PT ;  /* 0x0000001a431a7209 */ /* 0x000fe20007810000 */
[----:B------:R1:W2:Y:S01]  /*2f20*/  MUFU.EX2 R34, R111 ;  /* 0x0000006f00227308 */ /* 0x0002a20000000800 */
[----:B------:R-:W-:-:S02]  /*2f30*/  ISETP.GT.AND P3, PT, R7, 0x79, PT ;  /* 0x000000790700780c */ /* 0x000fc40003f64270 */
[----:B------:R-:W-:Y:S02]  /*2f40*/  FSEL R7, R84, -INF , P4 ;  /* 0xff80000054077808 */ /* 0x000fe40002000000 */
[----:B------:R-:W-:Y:S02]  /*2f50*/  FMNMX.FTZ R26, R81, R26, !PT ;  /* 0x0000001a511a7209 */ /* 0x000fe40007810000 */
[----:B------:R-:W-:Y:S01]  /*2f60*/  FSEL R85, R85, -INF , P3 ;  /* 0xff80000055557808 */ /* 0x000fe20001800000 */
[----:B------:R-:W-:Y:S01]  /*2f70*/  MUFU.EX2 R113, R113 ;  /* 0x0000007100717308 */ /* 0x000fe20000000800 */
[----:B------:R-:W-:Y:S02]  /*2f80*/  FMNMX.FTZ R26, R7, R26, !PT ;  /* 0x0000001a071a7209 */ /* 0x000fe40007810000 */
[----:B-1----:R-:W-:Y:S02]  /*2f90*/  CS2R R110, SRZ ;  /* 0x00000000006e7805 */ /* 0x002fe4000001ff00 */
[----:B------:R-:W-:-:S02]  /*2fa0*/  F2FP.F16.F32.PACK_AB R181, R4, R181 ;  /* 0x000000b504b5723e */ /* 0x000fc400000000ff */
[----:B------:R-:W-:Y:S01]  /*2fb0*/  FMNMX.FTZ R26, R85, R26, !PT ;  /* 0x0000001a551a7209 */ /* 0x000fe20007810000 */
[----:B------:R1:W3:Y:S01]  /*2fc0*/  MUFU.EX2 R36, R115 ;  /* 0x0000007300247308 */ /* 0x0002e20000000800 */
[----:B--2---:R-:W-:-:S03]  /*2fd0*/  F2FP.F16.F32.PACK_AB R155, R34, R109 ;  /* 0x0000006d229b723e */ /* 0x004fc600000000ff */
[----:B------:R-:W2:Y:S04]  /*2fe0*/  SHFL.BFLY PT, R9, R26, 0x2, 0x1f ;  /* 0x0c401f001a097f89 */ /* 0x000ea800000e0000 */
[----:B------:R-:W-:Y:S01]  /*2ff0*/  MUFU.EX2 R117, R117 ;  /* 0x0000007500757308 */ /* 0x000fe20000000800 */
[----:B-1----:R-:W-:-:S07]  /*3000*/  CS2R R114, SRZ ;  /* 0x0000000000727805 */ /* 0x002fce000001ff00 */
[----:B------:R-:W1:Y:S01]  /*3010*/  MUFU.EX2 R38, R71 ;  /* 0x0000004700267308 */ /* 0x000e620000000800 */
[----:B---3--:R-:W-:-:S07]  /*3020*/  F2FP.F16.F32.PACK_AB R157, R36, R113 ;  /* 0x00000071249d723e */ /* 0x008fce00000000ff */
[----:B------:R-:W-:Y:S01]  /*3030*/  MUFU.EX2 R119, R119 ;  /* 0x0000007700777308 */ /* 0x000fe20000000800 */
[----:B--2---:R-:W-:-:S05]  /*3040*/  FMNMX.FTZ R28, R26, R9, !PT ;  /* 0x000000091a1c7209 */ /* 0x004fca0007810000 */
[----:B------:R-:W2:Y:S02]  /*3050*/  SHFL.BFLY PT, R9, R28, 0x1, 0x1f ;  /* 0x0c201f001c097f89 */ /* 0x000ea400000e0000 */
[----:B------:R-:W3:Y:S01]  /*3060*/  MUFU.EX2 R40, R75 ;  /* 0x0000004b00287308 */ /* 0x000ee20000000800 */
[----:B-1----:R-:W-:-:S07]  /*3070*/  F2FP.F16.F32.PACK_AB R159, R38, R117 ;  /* 0x00000075269f723e */ /* 0x002fce00000000ff */
[----:B------:R-:W-:Y:S08]  /*3080*/  MUFU.EX2 R121, R121 ;  /* 0x0000007900797308 */ /* 0x000ff00000000800 */
[----:B------:R-:W1:Y:S01]  /*3090*/  MUFU.EX2 R42, R79 ;  /* 0x0000004f002a7308 */ /* 0x000e620000000800 */
[----:B---3--:R-:W-:Y:S02]  /*30a0*/  F2FP.F16.F32.PACK_AB R161, R40, R119 ;  /* 0x0000007728a1723e */ /* 0x008fe400000000ff */
[----:B--2---:R-:W-:-:S05]  /*30b0*/  FMNMX.FTZ R9, R28, R9, !PT ;  /* 0x000000091c097209 */ /* 0x004fca0007810000 */
[----:B------:R-:W-:Y:S01]  /*30c0*/  MUFU.EX2 R123, R123 ;  /* 0x0000007b007b7308 */ /* 0x000fe20000000800 */
[C---:B------:R-:W-:Y:S01]  /*30d0*/  FSETP.NEU.FTZ.AND P3, PT, R9.reuse, -INF , PT ;  /* 0xff8000000900780b */ /* 0x040fe20003f7d000 */
[----:B------:R-:W-:-:S06]  /*30e0*/  FMUL.FTZ R26, R9, R0 ;  /* 0x00000000091a7220 */ /* 0x000fcc0000410000 */
[----:B------:R-:W-:Y:S01]  /*30f0*/  MUFU.EX2 R28, R83 ;  /* 0x00000053001c7308 */ /* 0x000fe20000000800 */
[----:B------:R-:W-:Y:S02]  /*3100*/  FSEL R26, R26, RZ, P3 ;  /* 0x000000ff1a1a7208 */ /* 0x000fe40001800000 */
[----:B------:R-:W-:Y:S02]  /*3110*/  PLOP3.LUT P3, PT, PT, PT, UP1, 0x80, 0x0 ;  /* 0x000000000000781c */ /* 0x000fe40003f6f018 */
[----:B-1----:R-:W-:Y:S01]  /*3120*/  F2FP.F16.F32.PACK_AB R163, R42, R121 ;  /* 0x000000792aa3723e */ /* 0x002fe200000000ff */
        /* <DEDUP_REMOVED lines=31> */
[----:B--2---:R-:W-:Y:S01]  /*3320*/  FADD.FTZ R44, R11, R180 ;  /* 0x000000b40b2c7221 */ /* 0x004fe20000010000 */
[-CC-:B------:R-:W-:Y:S01]  /*3330*/  FFMA.FTZ R55, R55, R0.reuse, -R26.reuse ;  /* 0x0000000037377223 */ /* 0x180fe2000001081a */
[-CC-:B------:R-:W-:Y:S01]  /*3340*/  FFMA.FTZ R69, R69, R0.reuse, -R26.reuse ;  /* 0x0000000045457223 */ /* 0x180fe2000001081a */
[----:B------:R-:W-:Y:S01]  /*3350*/  FADD.FTZ R46, R10, R25 ;  /* 0x000000190a2e7221 */ /* 0x000fe20000010000 */
[-CC-:B------:R-:W-:Y:S01]  /*3360*/  FFMA.FTZ R59, R59, R0.reuse, -R26.reuse ;  /* 0x000000003b3b7223 */ /* 0x180fe2000001081a */
[-C--:B------:R-:W-:Y:S01]  /*3370*/  FFMA.FTZ R73, R73, R0.reuse, -R26 ;  /* 0x0000000049497223 */ /* 0x080fe2000001081a */
[----:B------:R-:W2:Y:S01]  /*3380*/  MUFU.EX2 R15, R15 ;  /* 0x0000000f000f7308 */ /* 0x000ea20000000800 */
[----:B-1----:R-:W-:Y:S01]  /*3390*/  FADD.FTZ R25, R13, R44 ;  /* 0x0000002c0d197221 */ /* 0x002fe20000010000 */
[----:B---3--:R-:W-:Y:S01]  /*33a0*/  FADD.FTZ R29, R173, R46 ;  /* 0x0000002ead1d7221 */ /* 0x008fe20000010000 */
[-CC-:B------:R-:W-:Y:S01]  /*33b0*/  FFMA.FTZ R63, R63, R0.reuse, -R26.reuse ;  /* 0x000000003f3f7223 */ /* 0x180fe2000001081a */
[-CC-:B------:R-:W-:Y:S01]  /*33c0*/  FFMA.FTZ R77, R77, R0.reuse, -R26.reuse ;  /* 0x000000004d4d7223 */ /* 0x180fe2000001081a */
[-C--:B------:R-:W-:Y:S01]  /*33d0*/  FFMA.FTZ R67, R67, R0.reuse, -R26 ;  /* 0x0000000043437223 */ /* 0x080fe2000001081a */
[----:B------:R-:W-:Y:S01]  /*33e0*/  FADD.FTZ R46, R12, R29 ;  /* 0x0000001d0c2e7221 */ /* 0x000fe20000010000 */
[----:B------:R-:W-:Y:S01]  /*33f0*/  F2FP.F16.F32.PACK_AB R183, R6, R183 ;  /* 0x000000b706b7723e */ /* 0x000fe200000000ff */
[----:B------:R-:W1:Y:S01]  /*3400*/  MUFU.EX2 R176, R33 ;  /* 0x0000002100b07308 */ /* 0x000e620000000800 */
[----:B----4-:R-:W-:Y:S01]  /*3410*/  FADD.FTZ R44, R182, R25 ;  /* 0x00000019b62c7221 */ /* 0x010fe20000010000 */
[----:B------:R-:W-:Y:S01]  /*3420*/  FADD.FTZ R29, R175, R46 ;  /* 0x0000002eaf1d7221 */ /* 0x000fe20000010000 */
[-CC-:B------:R-:W-:Y:S01]  /*3430*/  FFMA.FTZ R81, R81, R0.reuse, -R26.reuse ;  /* 0x0000000051517223 */ /* 0x180fe2000001081a */
[-CC-:B------:R-:W-:Y:S01]  /*3440*/  FFMA.FTZ R7, R7, R0.reuse, -R26.reuse ;  /* 0x0000000007077223 */ /* 0x180fe2000001081a */
[----:B------:R-:W-:Y:S01]  /*3450*/  FFMA.FTZ R26, R85, R0, -R26 ;  /* 0x00000000551a7223 */ /* 0x000fe2000001081a */
[----:B------:R-:W-:Y:S01]  /*3460*/  FADD.FTZ R46, R14, R29 ;  /* 0x0000001d0e2e7221 */ /* 0x000fe20000010000 */
[----:B------:R-:W-:Y:S01]  /*3470*/  F2FP.F16.F32.PACK_AB R180, R180, R11 ;  /* 0x0000000bb4b4723e */ /* 0x000fe200000000ff */
[----:B------:R-:W3:Y:S01]  /*3480*/  MUFU.EX2 R21, R21 ;  /* 0x0000001500157308 */ /* 0x000ee20000000800 */
[----:B--2---:R-:W-:Y:S01]  /*3490*/  FADD.FTZ R25, R15, R44 ;  /* 0x0000002c0f197221 */ /* 0x004fe20000010000 */
[----:B------:R-:W-:Y:S01]  /*34a0*/  FADD.FTZ R29, R169, R46 ;  /* 0x0000002ea91d7221 */ /* 0x000fe20000010000 */
[----:B------:R-:W-:-:S02]  /*34b0*/  F2FP.F16.F32.PACK_AB R165, R28, R123 ;  /* 0x0000007b1ca5723e */ /* 0x000fc400000000ff */
[----:B------:R-:W-:Y:S01]  /*34c0*/  F2FP.F16.F32.PACK_AB R177, R8, R177 ;  /* 0x000000b108b1723e */ /* 0x000fe200000000ff */
[----:B------:R-:W-:Y:S01]  /*34d0*/  FADD.FTZ R46, R20, R29 ;  /* 0x0000001d142e7221 */ /* 0x000fe20000010000 */
[----:B------:R-:W-:Y:S01]  /*34e0*/  F2FP.F16.F32.PACK_AB R179, R10, R179 ;  /* 0x000000b30ab3723e */ /* 0x000fe200000000ff */
[----:B------:R-:W2:Y:S01]  /*34f0*/  MUFU.EX2 R178, R37 ;  /* 0x0000002500b27308 */ /* 0x000ea20000000800 */
[----:B-1----:R-:W-:Y:S01]  /*3500*/  FADD.FTZ R44, R176, R25 ;  /* 0x00000019b02c7221 */ /* 0x002fe20000010000 */
[----:B------:R-:W-:Y:S01]  /*3510*/  FADD.FTZ R29, R171, R46 ;  /* 0x0000002eab1d7221 */ /* 0x000fe20000010000 */
[----:B------:R-:W-:Y:S02]  /*3520*/  F2FP.F16.F32.PACK_AB R173, R12, R173 ;  /* 0x000000ad0cad723e */ /* 0x000fe400000000ff */
[----:B------:R-:W-:Y:S01]  /*3530*/  F2FP.F16.F32.PACK_AB R175, R14, R175 ;  /* 0x000000af0eaf723e */ /* 0x000fe200000000ff */
[----:B------:R-:W-:Y:S01]  /*3540*/  FADD.FTZ R46, R24, R29 ;  /* 0x0000001d182e7221 */ /* 0x000fe20000010000 */
[----:B------:R-:W-:Y:S01]  /*3550*/  F2FP.F16.F32.PACK_AB R169, R20, R169 ;  /* 0x000000a914a9723e */ /* 0x000fe200000000ff */
[----:B------:R-:W1:Y:S01]  /*3560*/  MUFU.EX2 R27, R27 ;  /* 0x0000001b001b7308 */ /* 0x000e620000000800 */
[----:B---3--:R-:W-:Y:S01]  /*3570*/  FADD.FTZ R25, R21, R44 ;  /* 0x0000002c15197221 */ /* 0x008fe20000010000 */
[----:B------:R-:W-:-:S02]  /*3580*/  F2FP.F16.F32.PACK_AB R171, R24, R171 ;  /* 0x000000ab18ab723e */ /* 0x000fc400000000ff */
[----:B------:R-:W-:Y:S02]  /*3590*/  F2FP.F16.F32.PACK_AB R182, R182, R13 ;  /* 0x0000000db6b6723e */ /* 0x000fe400000000ff */
[----:B------:R-:W-:Y:S02]  /*35a0*/  F2FP.F16.F32.PACK_AB R176, R176, R15 ;  /* 0x0000000fb0b0723e */ /* 0x000fe400000000ff */
[----:B------:R-:W3:Y:S01]  /*35b0*/  MUFU.EX2 R172, R41 ;  /* 0x0000002900ac7308 */ /* 0x000ee20000000800 */
[C---:B--2---:R-:W-:Y:S01]  /*35c0*/  FADD.FTZ R44, R178.reuse, R25 ;  /* 0x00000019b22c7221 */ /* 0x044fe20000010000 */
[----:B------:R-:W-:-:S06]  /*35d0*/  F2FP.F16.F32.PACK_AB R178, R178, R21 ;  /* 0x00000015b2b2723e */ /* 0x000fcc00000000ff */
[----:B------:R-:W0:Y:S01]  /*35e0*/  MUFU.EX2 R31, R31 ;  /* 0x0000001f001f7308 */ /* 0x000e220000000800 */
[----:B-1----:R-:W-:-:S07]  /*35f0*/  FADD.FTZ R25, R27, R44 ;  /* 0x0000002c1b197221 */ /* 0x002fce0000010000 */
[----:B------:R-:W1:Y:S01]  /*3600*/  MUFU.EX2 R174, R45 ;  /* 0x0000002d00ae7308 */ /* 0x000e620000000800 */
[----:B---3--:R-:W-:Y:S01]  /*3610*/  FADD.FTZ R44, R172, R25 ;  /* 0x00000019ac2c7221 */ /* 0x008fe20000010000 */
[----:B------:R-:W-:Y:S01]  /*3620*/  FADD.FTZ R25, R153, R46 ;  /* 0x0000002e99197221 */ /* 0x000fe20000010000 */
[----:B------:R-:W-:Y:S02]  /*3630*/  F2FP.F16.F32.PACK_AB R153, R32, R153 ;  /* 0x000000992099723e */ /* 0x000fe400000000ff */
[----:B------:R-:W-:Y:S01]  /*3640*/  F2FP.F16.F32.PACK_AB R172, R172, R27 ;  /* 0x0000001bacac723e */ /* 0x000fe200000000ff */
[----:B------:R-:W-:Y:S02]  /*3650*/  FADD.FTZ R46, R32, R25 ;  /* 0x00000019202e7221 */ /* 0x000fe40000010000 */
[----:B------:R-:W2:Y:S01]  /*3660*/  MUFU.EX2 R35, R35 ;  /* 0x0000002300237308 */ /* 0x000ea20000000800 */
[----:B0-----:R-:W-:Y:S01]  /*3670*/  FADD.FTZ R3, R31, R44 ;  /* 0x0000002c1f037221 */ /* 0x001fe20000010000 */
[----:B------:R-:W-:Y:S01]  /*3680*/  FADD.FTZ R25, R109, R46 ;  /* 0x0000002e6d197221 */ /* 0x000fe20000010000 */
[----:B------:R-:W-:-:S03]  /*3690*/  CS2R R108, SRZ ;  /* 0x00000000006c7805 */ /* 0x000fc6000001ff00 */
[----:B------:R-:W-:Y:S02]  /*36a0*/  FADD.FTZ R46, R34, R25 ;  /* 0x00000019222e7221 */ /* 0x000fe40000010000 */
[----:B------:R-:W0:Y:S01]  /*36b0*/  MUFU.EX2 R168, R49 ;  /* 0x0000003100a87308 */ /* 0x000e220000000800 */
[C---:B-1----:R-:W-:Y:S01]  /*36c0*/  FADD.FTZ R44, R174.reuse, R3 ;  /* 0x00000003ae2c7221 */ /* 0x042fe20000010000 */
[----:B------:R-:W-:Y:S01]  /*36d0*/  FADD.FTZ R25, R113, R46 ;  /* 0x0000002e71197221 */ /* 0x000fe20000010000 */
[----:B------:R-:W-:Y:S02]  /*36e0*/  F2FP.F16.F32.PACK_AB R174, R174, R31 ;  /* 0x0000001faeae723e */ /* 0x000fe400000000ff */
[----:B------:R-:W-:Y:S01]  /*36f0*/  CS2R R112, SRZ ;  /* 0x0000000000707805 */ /* 0x000fe2000001ff00 */
[----:B------:R-:W-:Y:S02]  /*3700*/  FADD.FTZ R46, R36, R25 ;  /* 0x00000019242e7221 */ /* 0x000fe40000010000 */
[----:B------:R-:W1:Y:S01]  /*3710*/  MUFU.EX2 R39, R39 ;  /* 0x0000002700277308 */ /* 0x000e620000000800 */
[----:B--2---:R-:W-:Y:S01]  /*3720*/  FADD.FTZ R3, R35, R44 ;  /* 0x0000002c23037221 */ /* 0x004fe20000010000 */
[----:B------:R-:W-:Y:S01]  /*3730*/  FADD.FTZ R25, R117, R46 ;  /* 0x0000002e75197221 */ /* 0x000fe20000010000 */
[----:B------:R-:W-:-:S03]  /*3740*/  CS2R R116, SRZ ;  /* 0x0000000000747805 */ /* 0x000fc6000001ff00 */
[----:B------:R-:W-:Y:S02]  /*3750*/  FADD.FTZ R6, R38, R25 ;  /* 0x0000001926067221 */ /* 0x000fe40000010000 */
[----:B------:R-:W2:Y:S01]  /*3760*/  MUFU.EX2 R170, R53 ;  /* 0x0000003500aa7308 */ /* 0x000ea20000000800 */
[C---:B0-----:R-:W-:Y:S01]  /*3770*/  FADD.FTZ R44, R168.reuse, R3 ;  /* 0x00000003a82c7221 */ /* 0x041fe20000010000 */
[----:B------:R-:W-:Y:S01]  /*3780*/  FADD.FTZ R25, R119, R6 ;  /* 0x0000000677197221 */ /* 0x000fe20000010000 */
[----:B------:R-:W-:Y:S02]  /*3790*/  F2FP.F16.F32.PACK_AB R168, R168, R35 ;  /* 0x00000023a8a8723e */ /* 0x000fe400000000ff */
[----:B------:R-:W-:Y:S01]  /*37a0*/  CS2R R118, SRZ ;  /* 0x0000000000767805 */ /* 0x000fe2000001ff00 */
[----:B------:R-:W-:Y:S02]  /*37b0*/  FADD.FTZ R6, R40, R25 ;  /* 0x0000001928067221 */ /* 0x000fe40000010000 */
[----:B------:R-:W0:Y:S01]  /*37c0*/  MUFU.EX2 R43, R43 ;  /* 0x0000002b002b7308 */ /* 0x000e220000000800 */
[----:B-1----:R-:W-:Y:S01]  /*37d0*/  FADD.FTZ R3, R39, R44 ;  /* 0x0000002c27037221 */ /* 0x002fe20000010000 */
[----:B------:R-:W-:Y:S01]  /*37e0*/  FADD.FTZ R25, R121, R6 ;  /* 0x0000000679197221 */ /* 0x000fe20000010000 */
[----:B------:R-:W-:-:S03]  /*37f0*/  CS2R R120, SRZ ;  /* 0x0000000000787805 */ /* 0x000fc6000001ff00 */
[----:B------:R-:W-:Y:S02]  /*3800*/  FADD.FTZ R6, R42, R25 ;  /* 0x000000192a067221 */ /* 0x000fe40000010000 */
[----:B------:R-:W1:Y:S01]  /*3810*/  MUFU.EX2 R152, R57 ;  /* 0x0000003900987308 */ /* 0x000e620000000800 */
[C---:B--2---:R-:W-:Y:S01]  /*3820*/  FADD.FTZ R44, R170.reuse, R3 ;  /* 0x00000003aa2c7221 */ /* 0x044fe20000010000 */
[----:B------:R-:W-:Y:S01]  /*3830*/  FADD.FTZ R25, R123, R6 ;  /* 0x000000067b197221 */ /* 0x000fe20000010000 */
[----:B------:R-:W-:Y:S02]  /*3840*/  F2FP.F16.F32.PACK_AB R170, R170, R39 ;  /* 0x00000027aaaa723e */ /* 0x000fe400000000ff */
[----:B------:R-:W-:Y:S01]  /*3850*/  CS2R R122, SRZ ;  /* 0x00000000007a7805 */ /* 0x000fe2000001ff00 */
[----:B------:R-:W-:Y:S02]  /*3860*/  FADD.FTZ R6, R28, R25 ;  /* 0x000000191c067221 */ /* 0x000fe40000010000 */
        /* <DEDUP_REMOVED lines=39> */
[C---:B-1----:R-:W-:Y:S01]  /*3ae0*/  F2FP.F16.F32.PACK_AB R167, R30.reuse, R125 ;  /* 0x0000007d1ea7723e */ /* 0x042fe200000000ff */
[----:B------:R-:W-:Y:S01]  /*3af0*/  FADD.FTZ R3, R30, R25 ;  /* 0x000000191e037221 */ /* 0x000fe20000010000 */
[----:B------:R-:W-:Y:S01]  /*3b00*/  CS2R R124, SRZ ;  /* 0x00000000007c7805 */ /* 0x000fe2000001ff00 */
[C---:B--2---:R-:W-:Y:S01]  /*3b10*/  FADD.FTZ R4, R26.reuse, R11 ;  /* 0x0000000b1a047221 */ /* 0x044fe20000010000 */
[----:B------:R-:W-:Y:S01]  /*3b20*/  F2FP.F16.F32.PACK_AB R166, R26, R7 ;  /* 0x000000071aa6723e */ /* 0x000fe200000000ff */
[----:B------:R-:W-:Y:S06]  /*3b30*/  @!P3 BRA `(.L_x_8957) ;  /* 0x000000280054b947 */ /* 0x000fec0003800000 */
[----:B------:R-:W-:Y:S01]  /*3b40*/  IMAD.MOV.U32 R7, RZ, RZ, R5 ;  /* 0x000000ffff077224 */ /* 0x000fe200078e0005 */
[----:B------:R-:W-:Y:S01]  /*3b50*/  UMOV UR54, UR43 ;  /* 0x0000002b00367c82 */ /* 0x000fe20008000000 */
[----:B------:R-:W-:Y:S01]  /*3b60*/  IMAD.MOV.U32 R6, RZ, RZ, R9 ;  /* 0x000000ffff067224 */ /* 0x000fe200078e0009 */
[----:B------:R-:W-:Y:S01]  /*3b70*/  UMOV UR52, UR42 ;  /* 0x0000002a00347c82 */ /* 0x000fe20008000000 */
[----:B------:R-:W-:Y:S01]  /*3b80*/  IMAD.MOV.U32 R151, RZ, RZ, RZ ;  /* 0x000000ffff977224 */ /* 0x000fe200078e00ff */
[----:B------:R-:W-:-:S06]  /*3b90*/  ULDC UR50, c[0x0][0x288] ;  /* 0x0000a20000327ab9 */ /* 0x000fcc0000000800 */
.L_x_8966:
        /* <DEDUP_REMOVED lines=9> */
.L_x_8959:
[----:B------:R-:W-:Y:S01]  /*3c30*/  ULEA UR6, UR42, UR41, 0x3 ;  /* 0x000000292a067291 */ /* 0x000fe2000f8e183f */
[----:B------:R-:W-:-:S05]  /*3c40*/  IMAD.U32 R0, RZ, RZ, UR43 ;  /* 0x0000002bff007e24 */ /* 0x000fca000f8e00ff */
[----:B------:R-:W-:-:S04]  /*3c50*/  SHF.L.U32 R0, R0, 0x1f, RZ ;  /* 0x0000001f00007819 */ /* 0x000fc800000006ff */
[----:B------:R0:W1:Y:S01]  /*3c60*/  SYNCS.PHASECHK.TRANS64.TRYWAIT P3, [UR6+0x28830], R0 ;  /* 0x02883000ff0075a7 */ /* 0x0000620008060146 */
[----:B------:R-:W-:Y:S05]  /*3c70*/  @!P0 BRA `(.L_x_8960) ;  /* 0x0000000000048947 */ /* 0x000fea0003800000 */
[----:B------:R-:W-:Y:S01]  /*3c80*/  BPT.TRAP 0x1 ;  /* 0x000000040000795c */ /* 0x000fe20000300000 */
.L_x_8960:
[----:B-1----:R-:W-:Y:S05]  /*3c90*/  @P3 BRA `(.L_x_8958) ;  /* 0x0000000000083947 */ /* 0x002fea0003800000 */
[----:B------:R-:W1:Y:S02]  /*3ca0*/  SYNCS.PHASECHK.TRANS64.TRYWAIT P3, [UR6+0x28830], R0 ;  /* 0x02883000ff0075a7 */ /* 0x000e640008060146 */
[----:B-1----:R-:W-:Y:S05]  /*3cb0*/  @!P3 BRA `(.L_x_8961) ;  /* 0x000000b40038b947 */ /* 0x002fea0003800000 */
.L_x_8958:
        /* <DEDUP_REMOVED lines=45> */
.L_x_8963:
[----:B------:R-:W-:Y:S01]  /*3f90*/  ULEA UR6, UR52, UR41, 0x3 ;  /* 0x0000002934067291 */ /* 0x000fe2000f8e183f */
[----:B------:R-:W-:-:S05]  /*3fa0*/  IMAD.U32 R0, RZ, RZ, UR54 ;  /* 0x00000036ff007e24 */ /* 0x000fca000f8e00ff */
[----:B------:R-:W-:-:S04]  /*3fb0*/  SHF.L.U32 R0, R0, 0x1f, RZ ;  /* 0x0000001f00007819 */ /* 0x000fc800000006ff */
[----:B------:R0:W1:Y:S01]  /*3fc0*/  SYNCS.PHASECHK.TRANS64.TRYWAIT P3, [UR6+0x28850], R0 ;  /* 0x02885000ff0075a7 */ /* 0x0000620008060146 */
[----:B------:R-:W-:Y:S05]  /*3fd0*/  @!P0 BRA `(.L_x_8964) ;  /* 0x0000000000048947 */ /* 0x000fea0003800000 */
[----:B------:R-:W-:Y:S01]  /*3fe0*/  BPT.TRAP 0x1 ;  /* 0x000000040000795c */ /* 0x000fe20000300000 */
.L_x_8964:
[----:B-1----:R-:W-:Y:S05]  /*3ff0*/  @P3 BRA `(.L_x_8962) ;  /* 0x0000000000083947 */ /* 0x002fea0003800000 */
[----:B------:R-:W1:Y:S02]  /*4000*/  SYNCS.PHASECHK.TRANS64.TRYWAIT P3, [UR6+0x28850], R0 ;  /* 0x02885000ff0075a7 */ /* 0x000e640008060146 */
[----:B-1----:R-:W-:Y:S05]  /*4010*/  @!P3 BRA `(.L_x_8965) ;  /* 0x000000b00078b947 */ /* 0x002fea0003800000 */
.L_x_8962:
[----:B------:R-:W-:Y:S01]  /*4020*/  UIADD3 UR6, UR41, 0x400, URZ ;  /* 0x0000040029067890 */ /* 0x000fe2000fffe03f */
[----:B------:R-:W-:Y:S01]  /*4030*/  WARPGROUP.ARRIVE ;  /* 0x00000000000079c5 */ /* 0x000fe20000000000 */
[----:B------:R-:W-:Y:S01]  /*4040*/  UMOV UR7, 0x40000040 ;  /* 0x4000004000077882 */ /* 0x000fe20000000000 */
[----:B------:R-:W-:Y:S01]  /*4050*/  VIADD R13, R17, UR36 ;  /* 0x00000024110d7c36 */ /* 0x000fe20008000000 */
[----:B------:R-:W-:Y:S01]  /*4060*/  USHF.R.U32.HI UR6, URZ, 0x4, UR6 ;  /* 0x000000043f067899 */ /* 0x000fe20008011606 */
[----:B------:R-:W2:Y:S01]  /*4070*/  LDC R8, c[0x0][0x2f0] ;  /* 0x0000bc00ff087b82 */ /* 0x000ea20000000800 */
[----:B------:R-:W-:Y:S02]  /*4080*/  UISETP.GT.AND UP1, UPT, UR53, UR51, UPT ;  /* 0x000000333500728c */ /* 0x000fe4000bf24270 */
[----:B------:R-:W-:Y:S01]  /*4090*/  ULOP3.LUT UR6, UR6, 0x3fff, URZ, 0xc0, !UPT ;  /* 0x00003fff06067892 */ /* 0x000fe2000f8ec03f */
[----:B------:R-:W-:-:S03]  /*40a0*/  UMOV UR54, UR43 ;  /* 0x0000002b00367c82 */ /* 0x000fc60008000000 */
[----:B------:R-:W-:-:S04]  /*40b0*/  ULOP3.LUT UR6, UR6, 0x4000000, URZ, 0xfc, !UPT ;  /* 0x0400000006067892 */ /* 0x000fc8000f8efc3f */
[----:B------:R-:W-:-:S07]  /*40c0*/  ULEA UR10, UR52, UR6, 0xb ;  /* 0x00000006340a7291 */ /* 0x000fce000f8e583f */
[----:B------:R-:W-:Y:S02]  /*40d0*/  UMOV UR6, UR10 ;  /* 0x0000000a00067c82 */ /* 0x000fe40008000000 */
        /* <DEDUP_REMOVED lines=11> */
[----:B------:R-:W-:Y:S01]  /*4190*/  @UP0 ULDC UR6, c[0x0][0x44c] ;  /* 0x0001130000060ab9 */ /* 0x000fe20000000800 */
[----:B------:R-:W-:Y:S01]  /*41a0*/  UMOV UR7, 0x40000040 ;  /* 0x4000004000077882 */ /* 0x000fe20000000000 */
[----:B01----:R-:W-:Y:S01]  /*41b0*/  @P2 IMAD.HI.U32 R0, R13, UR6, RZ ;  /* 0x000000060d002c27 */ /* 0x003fe2000f8e00ff */
[----:B------:R-:W-:-:S04]  /*41c0*/  @UP0 ULDC UR6, c[0x0][0x450] ;  /* 0x0001140000060ab9 */ /* 0x000fc80000000800 */
[----:B------:R-:W-:Y:S01]  /*41d0*/  @P2 SHF.R.U32.HI R13, RZ, UR6, R0 ;  /* 0x00000006ff0d2c19 */ /* 0x000fe20008011600 */
[----:B------:R-:W-:Y:S02]  /*41e0*/  UMOV UR6, 0xffffff80 ;  /* 0xffffff8000067882 */ /* 0x000fe40000000000 */
[----:B------:R-:W-:Y:S02]  /*41f0*/  UIMAD UR6, UR53, UR6, 0x1 ;  /* 0x00000001350674a4 */ /* 0x000fe4000f8e0206 */
[----:B------:R-:W0:Y:S01]  /*4200*/  SHFL.IDX PT, R0, R13, 0x1, 0x1c1f ;  /* 0x003c1f000d007f89 */ /* 0x000e2200000e0000 */
[----:B------:R-:W-:-:S03]  /*4210*/  UIADD3 UR53, UR53, -0x1, URZ ;  /* 0xffffffff35357890 */ /* 0x000fc6000fffe03f */
[----:B------:R-:W-:Y:S01]  /*4220*/  IMAD.U32 R9, RZ, RZ, UR6 ;  /* 0x00000006ff097e24 */ /* 0x000fe2000f8e00ff */
[----:B------:R-:W-:-:S03]  /*4230*/  UIADD3 UR6, UR10, 0x180, URZ ;  /* 0x000001800a067890 */ /* 0x000fc6000fffe03f */
[----:B------:R-:W-:-:S04]  /*4240*/  IMAD R9, R16, -0x2, R9 ;  /* 0xfffffffe10097824 */ /* 0x000fc800078e0209 */
[----:B--2---:R-:W-:-:S05]  /*4250*/  IMAD R9, R8, UR49, R9 ;  /* 0x0000003108097c24 */ /* 0x004fca000f8e0209 */
[----:B0-----:R-:W-:-:S04]  /*4260*/  IADD3 R0, R0, -UR50, R9 ;  /* 0x8000003200007c10 */ /* 0x001fc8000fffe009 */
        /* <DEDUP_REMOVED lines=31> */
[----:B------:R-:W-:Y:S01]  /*4460*/  HGMMA.64x128x16.F32 R88, R168, gdesc[UR4].tnspB, R88, gsb0 ;  /* 0x41e00004a8587df0 */ /* 0x000fe20008000858 */
[----:B------:R-:W-:Y:S01]  /*4470*/  UIADD3 UR6, UR10, 0x200, URZ ;  /* 0x000002000a067890 */ /* 0x000fe2000fffe03f */
[----:B------:R-:W-:Y:S01]  /*4480*/  FMNMX.FTZ R5, R174, R5, !PT ;  /* 0x00000005ae057209 */ /* 0x000fe20007810000 */
[----:B------:R-:W-:Y:S01]  /*4490*/  UMOV UR7, 0x40000040 ;  /* 0x4000004000077882 */ /* 0x000fe20000000000 */
[----:B------:R-:W-:-:S02]  /*44a0*/  ISETP.GT.AND P4, PT, R0, 0x29, PT ;  /* 0x000000290000780c */ /* 0x000fc40003f84270 */
[----:B------:R-:W-:Y:S01]  /*44b0*/  FMNMX.FTZ R5, R172, R5, !PT ;  /* 0x00000005ac057209 */ /* 0x000fe20007810000 */
[----:B------:R-:W-:Y:S02]  /*44c0*/  WARPGROUP.DEPBAR.LE gsb0, 0x0 ;  /* 0x00008000000079c5 */ /* 0x000fe40000010000 */
[----:B------:R-:W-:Y:S01]  /*44d0*/  WARPGROUP.ARRIVE ;  /* 0x00000000000079c5 */ /* 0x000fe20000000000 */
[----:B------:R-:W-:Y:S02]  /*44e0*/  FSEL R170, R46, -INF , P3 ;  /* 0xff8000002eaa7808 */ /* 0x000fe40001800000 */
[----:B------:R-:W-:Y:S02]  /*44f0*/  ISETP.GT.AND P3, PT, R0, 0x30, PT ;  /* 0x000000300000780c */ /* 0x000fe40003f64270 */
[----:B------:R-:W-:Y:S01]  /*4500*/  FSEL R168, R47, -INF , P4 ;  /* 0xff8000002fa87808 */ /* 0x000fe20002000000 */
[----:B------:R-:W-:Y:S01]  /*4510*/  HGMMA.64x128x16.F32 R88, R152, gdesc[UR4].tnspB, R88, gsb0 ;  /* 0x41e0000498587df0 */ /* 0x000fe20008000858 */
[----:B------:R-:W-:Y:S01]  /*4520*/  FMNMX.FTZ R5, R170, R5, !PT ;  /* 0x00000005aa057209 */ /* 0x000fe20007810000 */
[----:B------:R-:W-:Y:S01]  /*4530*/  UIADD3 UR6, UR10, 0x280, URZ ;  /* 0x000002800a067890 */ /* 0x000fe2000fffe03f */
[----:B------:R-:W-:Y:S01]  /*4540*/  ISETP.GT.AND P4, PT, R0, 0x31, PT ;  /* 0x000000310000780c */ /* 0x000fe20003f84270 */
[----:B------:R-:W-:Y:S01]  /*4550*/  UMOV UR7, 0x40000040 ;  /* 0x4000004000077882 */ /* 0x000fe20000000000 */
        /* <DEDUP_REMOVED lines=57> */
[----:B------:R-:W-:-:S04]  /*48f0*/  FMNMX.FTZ R0, R86, R5, !PT ;  /* 0x0000000556007209 */ /* 0x000fc80007810000 */
[----:B------:R-:W-:-:S05]  /*4900*/  FMNMX.FTZ R15, R87, R0, !PT ;  /* 0x00000000570f7209 */ /* 0x000fca0007810000 */
[----:B------:R-:W0:Y:S01]  /*4910*/  SHFL.BFLY PT, R0, R15, 0x2, 0x1f ;  /* 0x0c401f000f007f89 */ /* 0x000e2200000e0000 */
[----:B------:R-:W-:Y:S02]  /*4920*/  WARPGROUP.DEPBAR.LE gsb0, 0x0 ;  /* 0x00008000000079c5 */ /* 0x000fe40000010000 */
[----:B------:R-:W-:Y:S01]  /*4930*/  WARPGROUP.ARRIVE ;  /* 0x00000000000079c5 */ /* 0x000fe20000000000 */
[----:B------:R-:W1:Y:S05]  /*4940*/  SHFL.IDX PT, R152, R13, RZ, 0x1c1f ;  /* 0x001c1fff0d987589 */ /* 0x000e6a00000e0000 */
[----:B------:R-:W-:Y:S01]  /*4950*/  HGMMA.64x128x16.F32 R88, R156, gdesc[UR4].tnspB, R88, gsb0 ;  /* 0x41e000049c587df0 */ /* 0x000fe20008000858 */
[----:B------:R-:W-:Y:S01]  /*4960*/  UIADD3 UR6, UR10, 0x300, URZ ;  /* 0x000003000a067890 */ /* 0x000fe2000fffe03f */
[----:B0-----:R-:W-:Y:S01]  /*4970*/  FMNMX.FTZ R21, R15, R0, !PT ;  /* 0x000000000f157209 */ /* 0x001fe20007810000 */
[----:B------:R-:W-:Y:S01]  /*4980*/  UMOV UR7, 0x40000040 ;  /* 0x4000004000077882 */ /* 0x000fe20000000000 */
[----:B------:R-:W0:Y:S03]  /*4990*/  LDC R0, c[0x0][0x988] ;  /* 0x00026200ff007b82 */ /* 0x000e260000000800 */
[----:B------:R-:W2:Y:S01]  /*49a0*/  SHFL.BFLY PT, R154, R21, 0x1, 0x1f ;  /* 0x0c201f00159a7f89 */ /* 0x000ea200000e0000 */
[----:B-1----:R-:W-:-:S04]  /*49b0*/  IADD3 R9, R152, -UR50, R9 ;  /* 0x8000003298097c10 */ /* 0x002fc8000fffe009 */
        /* <DEDUP_REMOVED lines=12> */
[----:B--2---:R-:W-:Y:S02]  /*4a80*/  FMNMX.FTZ R5, R21, R154, !PT ;  /* 0x0000009a15057209 */ /* 0x004fe40007810000 */
[----:B------:R-:W-:Y:S02]  /*4a90*/  ISETP.GT.AND P5, PT, R9, 0x11, PT ;  /* 0x000000110900780c */ /* 0x000fe40003fa4270 */
[----:B------:R-:W-:Y:S01]  /*4aa0*/  FSEL R21, R32, -INF , P4 ;  /* 0xff80000020157808 */ /* 0x000fe20002000000 */
[----:B0-----:R-:W-:Y:S01]  /*4ab0*/  FMUL.FTZ R11, R5, R0 ;  /* 0x00000000050b7220 */ /* 0x001fe20000410000 */
        /* <DEDUP_REMOVED lines=44> */
[----:B------:R-:W-:Y:S01]  /*4d80*/  FSEL R61, R61, -INF , P5 ;  /* 0xff8000003d3d7808 */ /* 0x000fe20002800000 */
[----:B------:R-:W-:-:S02]  /*4d90*/  WARPGROUP.DEPBAR.LE gsb0, 0x0 ;  /* 0x00008000000079c5 */ /* 0x000fc40000010000 */
[----:B------:R-:W-:Y:S01]  /*4da0*/  WARPGROUP.ARRIVE ;  /* 0x00000000000079c5 */ /* 0x000fe20000000000 */
[----:B------:R-:W-:Y:S02]  /*4db0*/  FMNMX.FTZ R36, R47, R36, !PT ;  /* 0x000000242f247209 */ /* 0x000fe40007810000 */
        /* <DEDUP_REMOVED lines=33> */
[----:B------:R-:W-:Y:S02]  /*4fd0*/  FSETP.NEU.FTZ.AND P3, PT, R5, -INF , PT ;  /* 0xff8000000500780b */ /* 0x000fe40003f7d000 */
[----:B------:R-:W-:Y:S02]  /*4fe0*/  ISETP.GT.AND P5, PT, R9, 0x79, PT ;  /* 0x000000790900780c */ /* 0x000fe40003fa4270 */
[----:B------:R-:W-:Y:S02]  /*4ff0*/  FSEL R191, R84, -INF , P4 ;  /* 0xff80000054bf7808 */ /* 0x000fe40002000000 */
[----:B------:R-:W-:Y:S02]  /*5000*/  FMNMX.FTZ R44, R81, R44, !PT ;  /* 0x0000002c512c7209 */ /* 0x000fe40007810000 */
[----:B------:R-:W-:-:S02]  /*5010*/  FSEL R11, R11, RZ, P3 ;  /* 0x000000ff0b0b7208 */ /* 0x000fc40001800000 */
[----:B------:R-:W-:Y:S02]  /*5020*/  FSEL R85, R85, -INF , P5 ;  /* 0xff80000055557808 */ /* 0x000fe40002800000 */
[----:B------:R-:W-:Y:S01]  /*5030*/  FMNMX.FTZ R44, R191, R44, !PT ;  /* 0x0000002cbf2c7209 */ /* 0x000fe20007810000 */
[-CC-:B------:R-:W-:Y:S01]  /*5040*/  FFMA.FTZ R46, R46, R0.reuse, -R11.reuse ;  /* 0x000000002e2e7223 */ /* 0x180fe2000001080b */
[----:B------:R-:W-:Y:S01]  /*5050*/  FSEL R48, R5, RZ, P3 ;  /* 0x000000ff05307208 */ /* 0x000fe20001800000 */
[--C-:B------:R-:W-:Y:S01]  /*5060*/  FFMA.FTZ R173, R174, R0, -R11.reuse ;  /* 0x00000000aead7223 */ /* 0x100fe2000001080b */
[----:B------:R-:W-:Y:S01]  /*5070*/  FMNMX.FTZ R9, R85, R44, !PT ;  /* 0x0000002c55097209 */ /* 0x000fe20007810000 */
        /* <DEDUP_REMOVED lines=9> */
[----:B0-----:R-:W0:Y:S01]  /*5110*/  SHFL.BFLY PT, R46, R9, 0x2, 0x1f ;  /* 0x0c401f00092e7f89 */ /* 0x001e2200000e0000 */
        /* <DEDUP_REMOVED lines=22> */
[----:B------:R-:W-:Y:S01]  /*5280*/  MUFU.EX2 R181, R181 ;  /* 0x000000b500b57308 */ /* 0x000fe20000000800 */
[----:B0-----:R-:W-:Y:S01]  /*5290*/  FMNMX.FTZ R46, R9, R46, !PT ;  /* 0x0000002e092e7209 */ /* 0x001fe20007810000 */
[-CC-:B------:R-:W-:Y:S01]  /*52a0*/  FFMA.FTZ R83, R38, R0.reuse, -R11.reuse ;  /* 0x0000000026537223 */ /* 0x180fe2000001080b */
[-CC-:B------:R-:W-:Y:S01]  /*52b0*/  FFMA.FTZ R38, R86, R0.reuse, -R11.reuse ;  /* 0x0000000056267223 */ /* 0x180fe2000001080b */
[----:B------:R-:W-:Y:S01]  /*52c0*/  FFMA.FTZ R11, R87, R0, -R11 ;  /* 0x00000000570b7223 */ /* 0x000fe2000001080b */
[----:B------:R-:W-:Y:S01]  /*52d0*/  PLOP3.LUT P3, PT, PT, PT, UP1, 0x80, 0x0 ;  /* 0x000000000000781c */ /* 0x000fe20003f6f018 */
[----:B------:R-:W0:Y:S02]  /*52e0*/  SHFL.BFLY PT, R9, R46, 0x1, 0x1f ;  /* 0x0c201f002e097f89 */ /* 0x000e2400000e0000 */
[----:B------:R-:W-:Y:S08]  /*52f0*/  MUFU.EX2 R183, R183 ;  /* 0x000000b700b77308 */ /* 0x000ff00000000800 */
[----:B------:R3:W-:Y:S08]  /*5300*/  MUFU.EX2 R28, R176 ;  /* 0x000000b0001c7308 */ /* 0x0007f00000000800 */
[----:B------:R-:W-:Y:S01]  /*5310*/  MUFU.EX2 R10, R10 ;  /* 0x0000000a000a7308 */ /* 0x000fe20000000800 */
[----:B0-----:R-:W-:-:S07]  /*5320*/  FMNMX.FTZ R9, R46, R9, !PT ;  /* 0x000000092e097209 */ /* 0x001fce0007810000 */
[----:B------:R-:W-:Y:S01]  /*5330*/  MUFU.EX2 R177, R177 ;  /* 0x000000b100b17308 */ /* 0x000fe20000000800 */
[C---:B------:R-:W-:Y:S01]  /*5340*/  FSETP.NEU.FTZ.AND P4, PT, R9.reuse, -INF , PT ;  /* 0xff8000000900780b */ /* 0x040fe20003f9d000 */
[-C--:B------:R-:W-:Y:S01]  /*5350*/  FMUL.FTZ R46, R9, R0.reuse ;  /* 0x00000000092e7220 */ /* 0x080fe20000410000 */
[----:B------:R-:W-:Y:S02]  /*5360*/  WARPGROUP.DEPBAR.LE gsb0, 0x0 ;  /* 0x00008000000079c5 */ /* 0x000fe40000010000 */
[----:B------:R-:W-:Y:S02]  /*5370*/  WARPGROUP.ARRIVE ;  /* 0x00000000000079c5 */ /* 0x000fe40000000000 */
[----:B------:R-:W-:Y:S01]  /*5380*/  FSEL R46, R46, RZ, P4 ;  /* 0x000000ff2e2e7208 */ /* 0x000fe20002000000 */
[----:B------:R-:W-:Y:S03]  /*5390*/  MUFU.EX2 R179, R179 ;  /* 0x000000b300b37308 */ /* 0x000fe60000000800 */
[----:B------:R-:W-:Y:S01]  /*53a0*/  HGMMA.64x128x16.F32 R88, R164, gdesc[UR4].tnspB, R88, gsb0 ;  /* 0x41e00004a4587df0 */ /* 0x000fe20008000858 */
[-CC-:B------:R-:W-:Y:S01]  /*53b0*/  FFMA.FTZ R174, R35, R0.reuse, -R46.reuse ;  /* 0x0000000023ae7223 */ /* 0x180fe2000001082e */
[----:B------:R-:W-:Y:S01]  /*53c0*/  FADD.FTZ R35, -R48, R7 ;  /* 0x0000000730237221 */ /* 0x000fe20000010100 */
[----:B------:R-:W-:Y:S01]  /*53d0*/  FSEL R7, R9, RZ, P4 ;  /* 0x000000ff09077208 */ /* 0x000fe20002000000 */
[-CC-:B-1----:R-:W-:Y:S01]  /*53e0*/  FFMA.FTZ R168, R39, R0.reuse, -R46.reuse ;  /* 0x0000000027a87223 */ /* 0x182fe2000001082e */
[-CC-:B------:R-:W-:Y:S01]  /*53f0*/  FFMA.FTZ R13, R13, R0.reuse, -R46.reuse ;  /* 0x000000000d0d7223 */ /* 0x180fe2000001082e */
[-C--:B------:R-:W-:Y:S01]  /*5400*/  FMUL.FTZ R39, R35, R0.reuse ;  /* 0x0000000023277220 */ /* 0x080fe20000410000 */
[-C--:B--2---:R-:W-:Y:S01]  /*5410*/  FFMA.FTZ R180, R25, R0.reuse, -R46 ;  /* 0x0000000019b47223 */ /* 0x084fe2000001082e */
[----:B------:R-:W-:Y:S01]  /*5420*/  FADD.FTZ R35, -R7, R6 ;  /* 0x0000000607237221 */ /* 0x000fe20000010100 */
[-CC-:B------:R-:W-:Y:S01]  /*5430*/  FFMA.FTZ R25, R37, R0.reuse, -R46.reuse ;  /* 0x0000000025197223 */ /* 0x180fe2000001082e */
[----:B------:R-:W-:Y:S01]  /*5440*/  IMAD.U32 R37, RZ, RZ, UR42 ;  /* 0x0000002aff257e24 */ /* 0x000fe2000f8e00ff */
[----:B------:R-:W-:Y:S01]  /*5450*/  MUFU.EX2 R13, R13 ;  /* 0x0000000d000d7308 */ /* 0x000fe20000000800 */
[-C--:B------:R-:W-:Y:S01]  /*5460*/  FMUL.FTZ R6, R35, R0.reuse ;  /* 0x0000000023067220 */ /* 0x080fe20000410000 */
[-CC-:B------:R-:W-:Y:S01]  /*5470*/  FFMA.FTZ R182, R15, R0.reuse, -R46.reuse ;  /* 0x000000000fb67223 */ /* 0x180fe2000001082e */
[-CC-:B------:R-:W-:Y:S01]  /*5480*/  FFMA.FTZ R15, R29, R0.reuse, -R46.reuse ;  /* 0x000000001d0f7223 */ /* 0x180fe2000001082e */
[----:B------:R-:W-:Y:S01]  /*5490*/  @!P1 LEA R35, R37, UR41, 0x3 ;  /* 0x0000002925239c11 */ /* 0x000fe2000f8e18ff */
[-CC-:B---3--:R-:W-:Y:S01]  /*54a0*/  FFMA.FTZ R176, R21, R0.reuse, -R46.reuse ;  /* 0x0000000015b07223 */ /* 0x188fe2000001082e */
[----:B------:R-:W-:Y:S01]  /*54b0*/  IADD3 R37, -R23, 0xb, RZ ;  /* 0x0000000b17257810 */ /* 0x000fe20007ffe1ff */
[----:B------:R-:W-:Y:S01]  /*54c0*/  FFMA.FTZ R21, R33, R0, -R46 ;  /* 0x0000000021157223 */ /* 0x000fe2000001082e */
[----:B------:R-:W0:Y:S01]  /*54d0*/  MUFU.EX2 R6, R6 ;  /* 0x0000000600067308 */ /* 0x000e220000000800 */
[----:B------:R-:W-:-:S02]  /*54e0*/  @!P1 VIADD R35, R35, 0x28840 ;  /* 0x0002884023239836 */ /* 0x000fc40000000000 */
        /* <DEDUP_REMOVED lines=15> */
[----:B-1----:R-:W-:Y:S01]  /*55e0*/  @!P1 PRMT R39, RZ, 0x654, R35 ;  /* 0x00000654ff279816 */ /* 0x002fe20000000023 */
[-CC-:B------:R-:W-:Y:S01]  /*55f0*/  FFMA.FTZ R63, R63, R0.reuse, -R46.reuse ;  /* 0x000000003f3f7223 */ /* 0x180fe2000001082e */
[-CC-:B------:R-:W-:Y:S01]  /*5600*/  FFMA.FTZ R73, R73, R0.reuse, -R46.reuse ;  /* 0x0000000049497223 */ /* 0x180fe2000001082e */
[-CC-:B------:R-:W-:Y:S01]  /*5610*/  FFMA.FTZ R67, R67, R0.reuse, -R46.reuse ;  /* 0x0000000043437223 */ /* 0x180fe2000001082e */
[-CC-:B------:R-:W-:Y:S01]  /*5620*/  FFMA.FTZ R77, R77, R0.reuse, -R46.reuse ;  /* 0x000000004d4d7223 */ /* 0x180fe2000001082e */
[-CC-:B------:R-:W-:Y:S01]  /*5630*/  FFMA.FTZ R75, R75, R0.reuse, -R46.reuse ;  /* 0x000000004b4b7223 */ /* 0x180fe2000001082e */
[-CC-:B------:R-:W-:Y:S01]  /*5640*/  FFMA.FTZ R81, R81, R0.reuse, -R46.reuse ;  /* 0x0000000051517223 */ /* 0x180fe2000001082e */
[----:B------:R-:W1:Y:S01]  /*5650*/  MUFU.EX2 R182, R182 ;  /* 0x000000b600b67308 */ /* 0x000e620000000800 */
[----:B------:R-:W-:Y:S01]  /*5660*/  FFMA.FTZ R191, R191, R0, -R46 ;  /* 0x00000000bfbf7223 */ /* 0x000fe2000001082e */
[----:B------:R-:W-:Y:S01]  /*5670*/  IMAD.U32 R41, RZ, RZ, UR52 ;  /* 0x00000034ff297e24 */ /* 0x000fe2000f8e00ff */
[----:B------:R-:W-:-:S04]  /*5680*/  UMOV UR52, UR42 ;  /* 0x0000002a00347c82 */ /* 0x000fc80008000000 */
[----:B------:R-:W-:Y:S01]  /*5690*/  @!P1 LEA R41, R41, UR41, 0x3 ;  /* 0x0000002929299c11 */ /* 0x000fe2000f8e18ff */
[----:B------:R-:W4:Y:S04]  /*56a0*/  MUFU.EX2 R15, R15 ;  /* 0x0000000f000f7308 */ /* 0x000f280000000800 */
[----:B------:R-:W-:-:S04]  /*56b0*/  @!P1 VIADD R41, R41, 0x28860 ;  /* 0x0002886029299836 */ /* 0x000fc80000000000 */
[----:B------:R-:W5:Y:S01]  /*56c0*/  MUFU.EX2 R176, R176 ;  /* 0x000000b000b07308 */ /* 0x000f620000000800 */
[----:B------:R-:W-:-:S07]  /*56d0*/  @!P1 PRMT R41, RZ, 0x654, R41 ;  /* 0x00000654ff299816 */ /* 0x000fce0000000029 */
[----:B------:R-:W5:Y:S08]  /*56e0*/  MUFU.EX2 R21, R21 ;  /* 0x0000001500157308 */ /* 0x000f700000000800 */
[----:B------:R-:W5:Y:S08]  /*56f0*/  MUFU.EX2 R178, R178 ;  /* 0x000000b200b27308 */ /* 0x000f700000000800 */
[----:B------:R0:W-:Y:S08]  /*5700*/  MUFU.EX2 R32, R172 ;  /* 0x000000ac00207308 */ /* 0x0001f00000000800 */
[----:B------:R-:W5:Y:S01]  /*5710*/  MUFU.EX2 R25, R25 ;  /* 0x0000001900197308 */ /* 0x000f620000000800 */
[-CC-:B0-----:R-:W-:Y:S01]  /*5720*/  FFMA.FTZ R172, R31, R0.reuse, -R46.reuse ;  /* 0x000000001fac7223 */ /* 0x181fe2000001082e */
[-CC-:B------:R-:W-:Y:S01]  /*5730*/  FFMA.FTZ R31, R49, R0.reuse, -R46.reuse ;  /* 0x00000000311f7223 */ /* 0x180fe2000001082e */
[----:B------:R-:W-:-:S05]  /*5740*/  FFMA.FTZ R46, R85, R0, -R46 ;  /* 0x00000000552e7223 */ /* 0x000fca000001082e */
[----:B------:R-:W-:Y:S08]  /*5750*/  MUFU.EX2 R173, R173 ;  /* 0x000000ad00ad7308 */ /* 0x000ff00000000800 */
[----:B------:R-:W0:Y:S08]  /*5760*/  MUFU.EX2 R172, R172 ;  /* 0x000000ac00ac7308 */ /* 0x000e300000000800 */
[----:B------:R-:W0:Y:S08]  /*5770*/  MUFU.EX2 R27, R27 ;  /* 0x0000001b001b7308 */ /* 0x000e300000000800 */
[----:B------:R-:W-:Y:S08]  /*5780*/  MUFU.EX2 R175, R175 ;  /* 0x000000af00af7308 */ /* 0x000ff00000000800 */
[----:B------:R-:W0:Y:S08]  /*5790*/  MUFU.EX2 R174, R174 ;  /* 0x000000ae00ae7308 */ /* 0x000e300000000800 */
[----:B------:R-:W0:Y:S01]  /*57a0*/  MUFU.EX2 R29, R29 ;  /* 0x0000001d001d7308 */ /* 0x000e220000000800 */
[----:B------:R-:W-:-:S02]  /*57b0*/  WARPGROUP.DEPBAR.LE gsb0, 0x0 ;  /* 0x00008000000079c5 */ /* 0x000fc40000010000 */
[----:B------:R4:W-:Y:S06]  /*57c0*/  BAR.ARV R37, 0x100 ;  /* 0x000400250000751d */ /* 0x0009ec0000002000 */
[----:B------:R2:W-:Y:S01]  /*57d0*/  @!P1 SYNCS.ARRIVE.TRANS64.RED.A1T0 RZ, [R39+URZ], RZ ;  /* 0x000000ff27ff99a7 */ /* 0x0005e2000810043f */
[----:B------:R-:W-:Y:S01]  /*57e0*/  MUFU.EX2 R169, R169 ;  /* 0x000000a900a97308 */ /* 0x000fe20000000800 */
[-C--:B------:R-:W-:Y:S01]  /*57f0*/  FMUL.FTZ R88, R88, R6.reuse ;  /* 0x0000000658587220 */ /* 0x080fe20000410000 */
[-C--:B------:R-:W-:Y:S01]  /*5800*/  FMUL.FTZ R89, R89, R6.reuse ;  /* 0x0000000659597220 */ /* 0x080fe20000410000 */
[-C--:B------:R-:W-:Y:S01]  /*5810*/  FMUL.FTZ R92, R92, R6.reuse ;  /* 0x000000065c5c7220 */ /* 0x080fe20000410000 */
[-C--:B------:R-:W-:Y:S01]  /*5820*/  FMUL.FTZ R93, R93, R6.reuse ;  /* 0x000000065d5d7220 */ /* 0x080fe20000410000 */
[-C--:B------:R-:W-:Y:S01]  /*5830*/  FMUL.FTZ R96, R96, R6.reuse ;  /* 0x0000000660607220 */ /* 0x080fe20000410000 */
[----:B------:R-:W-:Y:S01]  /*5840*/  FMUL.FTZ R97, R97, R6 ;  /* 0x0000000661617220 */ /* 0x000fe20000410000 */
[----:B--2---:R-:W-:Y:S01]  /*5850*/  FFMA.FTZ R39, R6, R4, R13 ;  /* 0x0000000406277223 */ /* 0x004fe2000001000d */
[----:B------:R-:W-:Y:S01]  /*5860*/  FFMA.FTZ R4, R7, R3, R8 ;  /* 0x0000000307047223 */ /* 0x000fe20000010008 */
[----:B------:R-:W2:Y:S01]  /*5870*/  MUFU.EX2 R168, R168 ;  /* 0x000000a800a87308 */ /* 0x000ea20000000800 */
[----:B------:R0:W-:Y:S01]  /*5880*/  @!P1 SYNCS.ARRIVE.TRANS64.RED.A1T0 RZ, [R41+URZ], RZ ;  /* 0x000000ff29ff99a7 */ /* 0x0001e2000810043f */
[----:B---3--:R-:W-:Y:S01]  /*5890*/  FADD.FTZ R39, R180, R39 ;  /* 0x00000027b4277221 */ /* 0x008fe20000010000 */
[C---:B------:R-:W-:Y:S01]  /*58a0*/  FADD.FTZ R4, R181.reuse, R4 ;  /* 0x00000004b5047221 */ /* 0x040fe20000010000 */
[----:B------:R-:W-:Y:S01]  /*58b0*/  F2FP.F16.F32.PACK_AB R181, R181, R8 ;  /* 0x00000008b5b5723e */ /* 0x000fe200000000ff */
[----:B------:R-:W-:Y:S01]  /*58c0*/  FMUL.FTZ R100, R100, R6 ;  /* 0x0000000664647220 */ /* 0x000fe20000410000 */
[----:B-1----:R-:W-:Y:S01]  /*58d0*/  FADD.FTZ R48, R182, R39 ;  /* 0x00000027b6307221 */ /* 0x002fe20000010000 */
[----:B----4-:R-:W-:Y:S01]  /*58e0*/  FADD.FTZ R37, R183, R4 ;  /* 0x00000004b7257221 */ /* 0x010fe20000010000 */
[----:B------:R-:W1:Y:S01]  /*58f0*/  MUFU.EX2 R31, R31 ;  /* 0x0000001f001f7308 */ /* 0x000e620000000800 */
[----:B------:R-:W-:Y:S01]  /*5900*/  F2FP.F16.F32.PACK_AB R180, R180, R13 ;  /* 0x0000000db4b4723e */ /* 0x000fe200000000ff */
[C---:B------:R-:W-:Y:S01]  /*5910*/  FADD.FTZ R39, R15.reuse, R48 ;  /* 0x000000300f277221 */ /* 0x040fe20000010000 */
[----:B------:R-:W-:Y:S01]  /*5920*/  FADD.FTZ R4, R10, R37 ;  /* 0x000000250a047221 */ /* 0x000fe20000010000 */
[----:B------:R-:W-:Y:S01]  /*5930*/  F2FP.F16.F32.PACK_AB R182, R15, R182 ;  /* 0x000000b60fb6723e */ /* 0x000fe200000000ff */
[-C--:B------:R-:W-:Y:S01]  /*5940*/  FMUL.FTZ R101, R101, R6.reuse ;  /* 0x0000000665657220 */ /* 0x080fe20000410000 */
[----:B-----5:R-:W-:Y:S01]  /*5950*/  FADD.FTZ R48, R176, R39 ;  /* 0x00000027b0307221 */ /* 0x020fe20000010000 */
[----:B------:R-:W-:Y:S01]  /*5960*/  FADD.FTZ R37, R177, R4 ;  /* 0x00000004b1257221 */ /* 0x000fe20000010000 */
[----:B------:R-:W-:Y:S01]  /*5970*/  MUFU.EX2 R171, R171 ;  /* 0x000000ab00ab7308 */ /* 0x000fe20000000800 */
        /* <DEDUP_REMOVED lines=13> */
[----:B0-----:R-:W-:Y:S01]  /*5a50*/  FADD.FTZ R48, R172, R39 ;  /* 0x00000027ac307221 */ /* 0x001fe20000010000 */
        /* <DEDUP_REMOVED lines=9> */
[----:B------:R-:W0:Y:S01]  /*5af0*/  MUFU.EX2 R33, R33 ;  /* 0x0000002100217308 */ /* 0x000e220000000800 */
[-C--:B------:R-:W-:Y:S01]  /*5b00*/  FMUL.FTZ R121, R121, R6.reuse ;  /* 0x0000000679797220 */ /* 0x080fe20000410000 */
[----:B------:R-:W-:Y:S01]  /*5b10*/  FADD.FTZ R39, R29, R48 ;  /* 0x000000301d277221 */ /* 0x000fe20000010000 */
[----:B------:R-:W-:Y:S01]  /*5b20*/  FADD.FTZ R4, R36, R37 ;  /* 0x0000002524047221 */ /* 0x000fe20000010000 */
[-C--:B------:R-:W-:Y:S01]  /*5b30*/  FMUL.FTZ R124, R124, R6.reuse ;  /* 0x000000067c7c7220 */ /* 0x080fe20000410000 */
[-C--:B------:R-:W-:Y:S01]  /*5b40*/  FMUL.FTZ R125, R125, R6.reuse ;  /* 0x000000067d7d7220 */ /* 0x080fe20000410000 */
[----:B--2---:R-:W-:Y:S01]  /*5b50*/  FADD.FTZ R48, R168, R39 ;  /* 0x00000027a8307221 */ /* 0x004fe20000010000 */
[----:B------:R-:W-:Y:S01]  /*5b60*/  FADD.FTZ R37, R169, R4 ;  /* 0x00000004a9257221 */ /* 0x000fe20000010000 */
[----:B------:R-:W2:Y:S01]  /*5b70*/  MUFU.EX2 R153, R153 ;  /* 0x0000009900997308 */ /* 0x000ea20000000800 */
[-C--:B------:R-:W-:Y:S01]  /*5b80*/  FMUL.FTZ R128, R128, R6.reuse ;  /* 0x0000000680807220 */ /* 0x080fe20000410000 */
[----:B-1----:R-:W-:Y:S01]  /*5b90*/  FADD.FTZ R39, R31, R48 ;  /* 0x000000301f277221 */ /* 0x002fe20000010000 */
[----:B------:R-:W-:Y:S01]  /*5ba0*/  FADD.FTZ R4, R40, R37 ;  /* 0x0000002528047221 */ /* 0x000fe20000010000 */
[-C--:B------:R-:W-:Y:S01]  /*5bb0*/  FMUL.FTZ R129, R129, R6.reuse ;  /* 0x0000000681817220 */ /* 0x080fe20000410000 */
[-C--:B------:R-:W-:Y:S01]  /*5bc0*/  FMUL.FTZ R132, R132, R6.reuse ;  /* 0x0000000684847220 */ /* 0x080fe20000410000 */
[----:B---3--:R-:W-:Y:S01]  /*5bd0*/  FADD.FTZ R8, R170, R39 ;  /* 0x00000027aa087221 */ /* 0x008fe20000010000 */
[----:B------:R-:W-:Y:S01]  /*5be0*/  FADD.FTZ R13, R171, R4 ;  /* 0x00000004ab0d7221 */ /* 0x000fe20000010000 */
[----:B------:R-:W1:Y:S01]  /*5bf0*/  MUFU.EX2 R152, R152 ;  /* 0x0000009800987308 */ /* 0x000e620000000800 */
[-C--:B------:R-:W-:Y:S01]  /*5c00*/  FMUL.FTZ R133, R133, R6.reuse ;  /* 0x0000000685857220 */ /* 0x080fe20000410000 */
[----:B0-----:R-:W-:Y:S01]  /*5c10*/  FADD.FTZ R15, R33, R8 ;  /* 0x00000008210f7221 */ /* 0x001fe20000010000 */
[----:B------:R-:W-:Y:S01]  /*5c20*/  FADD.FTZ R4, R34, R13 ;  /* 0x0000000d22047221 */ /* 0x000fe20000010000 */
[-C--:B------:R-:W-:Y:S01]  /*5c30*/  FMUL.FTZ R136, R136, R6.reuse ;  /* 0x0000000688887220 */ /* 0x080fe20000410000 */
[-C--:B------:R-:W-:Y:S01]  /*5c40*/  FMUL.FTZ R137, R137, R6.reuse ;  /* 0x0000000689897220 */ /* 0x080fe20000410000 */
[-C--:B------:R-:W-:Y:S01]  /*5c50*/  FMUL.FTZ R140, R140, R6.reuse ;  /* 0x000000068c8c7220 */ /* 0x080fe20000410000 */
[-C--:B------:R-:W-:Y:S01]  /*5c60*/  FMUL.FTZ R141, R141, R6.reuse ;  /* 0x000000068d8d7220 */ /* 0x080fe20000410000 */
[----:B------:R-:W0:Y:S01]  /*5c70*/  MUFU.EX2 R12, R12 ;  /* 0x0000000c000c7308 */ /* 0x000e220000000800 */
[----:B--2---:R-:W-:Y:S01]  /*5c80*/  FADD.FTZ R13, R153, R4 ;  /* 0x00000004990d7221 */ /* 0x004fe20000010000 */
[-C--:B------:R-:W-:Y:S01]  /*5c90*/  FMUL.FTZ R144, R144, R6.reuse ;  /* 0x0000000690907220 */ /* 0x080fe20000410000 */
[-C--:B------:R-:W-:Y:S01]  /*5ca0*/  FMUL.FTZ R145, R145, R6.reuse ;  /* 0x0000000691917220 */ /* 0x080fe20000410000 */
[-C--:B------:R-:W-:Y:S01]  /*5cb0*/  FMUL.FTZ R148, R148, R6.reuse ;  /* 0x0000000694947220 */ /* 0x080fe20000410000 */
[----:B------:R-:W-:Y:S01]  /*5cc0*/  FMUL.FTZ R149, R149, R6 ;  /* 0x0000000695957220 */ /* 0x000fe20000410000 */
        /* <DEDUP_REMOVED lines=43> */
[----:B--2---:R-:W-:Y:S01]  /*5f80*/  FADD.FTZ R4, R44, R13 ;  /* 0x0000000d2c047221 */ /* 0x004fe20000010000 */
[----:B------:R-:W-:Y:S01]  /*5f90*/  F2FP.F16.F32.PACK_AB R183, R10, R183 ;  /* 0x000000b70ab7723e */ /* 0x000fe200000000ff */
[----:B------:R-:W-:Y:S01]  /*5fa0*/  IMAD.MOV.U32 R7, RZ, RZ, R5 ;  /* 0x000000ffff077224 */ /* 0x000fe200078e0005 */
[----:B------:R-:W-:Y:S01]  /*5fb0*/  F2FP.F16.F32.PACK_AB R177, R24, R177 ;  /* 0x000000b118b1723e */ /* 0x000fe200000000ff */
[----:B------:R-:W-:Y:S01]  /*5fc0*/  IMAD.MOV.U32 R6, RZ, RZ, R9 ;  /* 0x000000ffff067224 */ /* 0x000fe200078e0009 */
[----:B------:R-:W-:-:S02]  /*5fd0*/  F2FP.F16.F32.PACK_AB R176, R21, R176 ;  /* 0x000000b015b0723e */ /* 0x000fc400000000ff */
[----:B------:R-:W2:Y:S01]  /*5fe0*/  MUFU.EX2 R156, R156 ;  /* 0x0000009c009c7308 */ /* 0x000ea20000000800 */
[C---:B-1----:R-:W-:Y:S01]  /*5ff0*/  FADD.FTZ R15, R3.reuse, R8 ;  /* 0x00000008030f7221 */ /* 0x042fe20000010000 */
[----:B------:R-:W-:Y:S02]  /*6000*/  F2FP.F16.F32.PACK_AB R154, R3, R154 ;  /* 0x0000009a039a723e */ /* 0x000fe400000000ff */
[----:B------:R-:W-:Y:S02]  /*6010*/  F2FP.F16.F32.PACK_AB R178, R25, R178 ;  /* 0x000000b219b2723e */ /* 0x000fe400000000ff */
[----:B------:R-:W-:Y:S02]  /*6020*/  F2FP.F16.F32.PACK_AB R179, R28, R179 ;  /* 0x000000b31cb3723e */ /* 0x000fe400000000ff */
[----:B------:R-:W1:Y:S01]  /*6030*/  MUFU.EX2 R14, R14 ;  /* 0x0000000e000e7308 */ /* 0x000e620000000800 */
[----:B0-----:R-:W-:Y:S01]  /*6040*/  FADD.FTZ R13, R157, R4 ;  /* 0x000000049d0d7221 */ /* 0x001fe20000010000 */
[----:B------:R-:W-:-:S02]  /*6050*/  F2FP.F16.F32.PACK_AB R172, R27, R172 ;  /* 0x000000ac1bac723e */ /* 0x000fc400000000ff */
[----:B------:R-:W-:Y:S02]  /*6060*/  F2FP.F16.F32.PACK_AB R173, R32, R173 ;  /* 0x000000ad20ad723e */ /* 0x000fe400000000ff */
[----:B------:R-:W-:Y:S02]  /*6070*/  F2FP.F16.F32.PACK_AB R174, R29, R174 ;  /* 0x000000ae1dae723e */ /* 0x000fe400000000ff */
[----:B------:R-:W0:Y:S01]  /*6080*/  MUFU.EX2 R65, R65 ;  /* 0x0000004100417308 */ /* 0x000e220000000800 */
[----:B--2---:R-:W-:Y:S01]  /*6090*/  FADD.FTZ R15, R156, R15 ;  /* 0x0000000f9c0f7221 */ /* 0x004fe20000010000 */
[----:B------:R-:W-:Y:S02]  /*60a0*/  F2FP.F16.F32.PACK_AB R175, R36, R175 ;  /* 0x000000af24af723e */ /* 0x000fe400000000ff */
[----:B------:R-:W-:Y:S02]  /*60b0*/  F2FP.F16.F32.PACK_AB R168, R31, R168 ;  /* 0x000000a81fa8723e */ /* 0x000fe400000000ff */
[----:B------:R-:W-:-:S02]  /*60c0*/  F2FP.F16.F32.PACK_AB R169, R40, R169 ;  /* 0x000000a928a9723e */ /* 0x000fc400000000ff */
[----:B------:R-:W2:Y:S01]  /*60d0*/  MUFU.EX2 R159, R159 ;  /* 0x0000009f009f7308 */ /* 0x000ea20000000800 */
[----:B-1----:R-:W-:Y:S01]  /*60e0*/  FADD.FTZ R4, R14, R13 ;  /* 0x0000000d0e047221 */ /* 0x002fe20000010000 */
        /* <DEDUP_REMOVED lines=10> */
[----:B------:R-:W-:-:S06]  /*6190*/  F2FP.F16.F32.PACK_AB R157, R14, R157 ;  /* 0x0000009d0e9d723e */ /* 0x000fcc00000000ff */
        /* <DEDUP_REMOVED lines=41> */
[----:B0-----:R-:W-:-:S04]  /*6430*/  FADD.FTZ R15, R166, R15 ;  /* 0x0000000fa60f7221 */ /* 0x001fc80000010000 */
[C---:B--2---:R-:W-:Y:S01]  /*6440*/  FADD.FTZ R4, R46.reuse, R15 ;  /* 0x0000000f2e047221 */ /* 0x044fe20000010000 */
[----:B------:R-:W-:Y:S01]  /*6450*/  F2FP.F16.F32.PACK_AB R166, R46, R166 ;  /* 0x000000a62ea6723e */ /* 0x000fe200000000ff */
[C---:B-1----:R-:W-:Y:S01]  /*6460*/  FADD.FTZ R3, R11.reuse, R3 ;  /* 0x000000030b037221 */ /* 0x042fe20000010000 */
[----:B------:R-:W-:Y:S01]  /*6470*/  F2FP.F16.F32.PACK_AB R167, R11, R38 ;  /* 0x000000260ba7723e */ /* 0x000fe200000000ff */
[----:B------:R-:W-:Y:S06]  /*6480*/  @P3 BRA `(.L_x_8966) ;  /* 0xffffffd400c43947 */ /* 0x000fec000383ffff */
.L_x_8957:
[----:B------:R-:W-:-:S13]  /*6490*/  ISETP.LE.AND P2, PT, RZ, UR53, PT ;  /* 0x00000035ff007c0c */ /* 0x000fda000bf43270 */
[----:B------:R-:W-:Y:S05]  /*64a0*/  @!P2 BRA `(.L_x_8967) ;  /* 0x0000001c00f8a947 */ /* 0x000fea0003800000 */
[----:B------:R-:W-:Y:S01]  /*64b0*/  IMAD.MOV.U32 R6, RZ, RZ, R5 ;  /* 0x000000ffff067224 */ /* 0x000fe200078e0005 */
[----:B------:R-:W-:Y:S01]  /*64c0*/  UMOV UR50, UR43 ;  /* 0x0000002b00327c82 */ /* 0x000fe20008000000 */
[----:B------:R-:W-:Y:S01]  /*64d0*/  IMAD.MOV.U32 R7, RZ, RZ, R9 ;  /* 0x000000ffff077224 */ /* 0x000fe200078e0009 */
[----:B------:R-:W-:-:S06]  /*64e0*/  UMOV UR49, UR42 ;  /* 0x0000002a00317c82 */ /* 0x000fcc0008000000 */
.L_x_8976:
        /* <DEDUP_REMOVED lines=9> */
.L_x_8969:
[----:B------:R-:W-:Y:S01]  /*6580*/  ULEA UR6, UR42, UR41, 0x3 ;  /* 0x000000292a067291 */ /* 0x000fe2000f8e183f */
[----:B------:R-:W-:-:S05]  /*6590*/  IMAD.U32 R0, RZ, RZ, UR43 ;  /* 0x0000002bff007e24 */ /* 0x000fca000f8e00ff */
[----:B------:R-:W-:-:S04]  /*65a0*/  SHF.L.U32 R0, R0, 0x1f, RZ ;  /* 0x0000001f00007819 */ /* 0x000fc800000006ff */
[----:B------:R0:W1:Y:S01]  /*65b0*/  SYNCS.PHASECHK.TRANS64.TRYWAIT P2, [UR6+0x28830], R0 ;  /* 0x02883000ff0075a7 */ /* 0x0000620008040146 */
[----:B------:R-:W-:Y:S05]  /*65c0*/  @!P0 BRA `(.L_x_8970) ;  /* 0x0000000000048947 */ /* 0x000fea0003800000 */
[----:B------:R-:W-:Y:S01]  /*65d0*/  BPT.TRAP 0x1 ;  /* 0x000000040000795c */ /* 0x000fe20000300000 */
.L_x_8970:
[----:B-1----:R-:W-:Y:S05]  /*65e0*/  @P2 BRA `(.L_x_8968) ;  /* 0x0000000000082947 */ /* 0x002fea0003800000 */
[----:B------:R-:W1:Y:S02]  /*65f0*/  SYNCS.PHASECHK.TRANS64.TRYWAIT P2, [UR6+0x28830], R0 ;  /* 0x02883000ff0075a7 */ /* 0x000e640008040146 */
[----:B-1----:R-:W-:Y:S05]  /*6600*/  @!P2 BRA `(.L_x_8971) ;  /* 0x0000008c0014a947 */ /* 0x002fea0003800000 */
.L_x_8968:
        /* <DEDUP_REMOVED lines=45> */
.L_x_8973:
[----:B------:R-:W-:Y:S01]  /*68e0*/  ULEA UR6, UR49, UR41, 0x3 ;  /* 0x0000002931067291 */ /* 0x000fe2000f8e183f */
[----:B------:R-:W-:-:S05]  /*68f0*/  IMAD.U32 R0, RZ, RZ, UR50 ;  /* 0x00000032ff007e24 */ /* 0x000fca000f8e00ff */
[----:B------:R-:W-:-:S04]  /*6900*/  SHF.L.U32 R0, R0, 0x1f, RZ ;  /* 0x0000001f00007819 */ /* 0x000fc800000006ff */
[----:B------:R0:W1:Y:S01]  /*6910*/  SYNCS.PHASECHK.TRANS64.TRYWAIT P2, [UR6+0x28850], R0 ;  /* 0x02885000ff0075a7 */ /* 0x0000620008040146 */
[----:B------:R-:W-:Y:S05]  /*6920*/  @!P0 BRA `(.L_x_8974) ;  /* 0x0000000000048947 */ /* 0x000fea0003800000 */
[----:B------:R-:W-:Y:S01]  /*6930*/  BPT.TRAP 0x1 ;  /* 0x000000040000795c */ /* 0x000fe20000300000 */
.L_x_8974:
[----:B-1----:R-:W-:Y:S05]  /*6940*/  @P2 BRA `(.L_x_8972) ;  /* 0x0000000000082947 */ /* 0x002fea0003800000 */
[----:B------:R-:W1:Y:S02]  /*6950*/  SYNCS.PHASECHK.TRANS64.TRYWAIT P2, [UR6+0x28850], R0 ;  /* 0x02885000ff0075a7 */ /* 0x000e640008040146 */
[----:B-1----:R-:W-:Y:S05]  /*6960*/  @!P2 BRA `(.L_x_8975) ;  /* 0x000000880054a947 */ /* 0x002fea0003800000 */
.L_x_8972:
        /* <DEDUP_REMOVED lines=114> */
[----:B------:R-:W-:Y:S01]  /*7090*/  FADD.FTZ R73, -R5, R6 ;  /* 0x0000000605497221 */ /* 0x000fe20000010100 */
[-CC-:B------:R-:W-:Y:S01]  /*70a0*/  FFMA.FTZ R180, R24, R0.reuse, -R169.reuse ;  /* 0x0000000018b47223 */ /* 0x180fe200000108a9 */
[-CC-:B------:R-:W-:Y:S01]  /*70b0*/  FFMA.FTZ R182, R28, R0.reuse, -R169.reuse ;  /* 0x000000001cb67223 */ /* 0x180fe200000108a9 */
[----:B------:R-:W-:Y:S01]  /*70c0*/  MUFU.EX2 R11, R11 ;  /* 0x0000000b000b7308 */ /* 0x000fe20000000800 */
[-C--:B------:R-:W-:Y:S01]  /*70d0*/  FMUL.FTZ R6, R73, R0.reuse ;  /* 0x0000000049067220 */ /* 0x080fe20000410000 */
[-C--:B------:R-:W-:Y:S01]  /*70e0*/  FMUL.FTZ R73, R5, R0.reuse ;  /* 0x0000000005497220 */ /* 0x080fe20000410000 */
[-CC-:B------:R-:W-:Y:S01]  /*70f0*/  FFMA.FTZ R13, R29, R0.reuse, -R169.reuse ;  /* 0x000000001d0d7223 */ /* 0x180fe200000108a9 */
[-CC-:B------:R-:W-:Y:S01]  /*7100*/  FFMA.FTZ R176, R32, R0.reuse, -R169.reuse ;  /* 0x0000000020b07223 */ /* 0x180fe200000108a9 */
[-C--:B------:R-:W-:Y:S01]  /*7110*/  FFMA.FTZ R15, R33, R0.reuse, -R169 ;  /* 0x00000000210f7223 */ /* 0x080fe200000108a9 */
[-CC-:B------:R-:W-:Y:S01]  /*7120*/  FFMA.FTZ R181, R26, R0.reuse, -R73.reuse ;  /* 0x000000001ab57223 */ /* 0x180fe20000010849 */
[----:B------:R-:W-:Y:S01]  /*7130*/  FFMA.FTZ R20, R27, R0, -R73 ;  /* 0x000000001b147223 */ /* 0x000fe20000010849 */
[----:B------:R-:W0:Y:S01]  /*7140*/  MUFU.EX2 R180, R180 ;  /* 0x000000b400b47308 */ /* 0x000e220000000800 */
[----:B------:R-:W-:-:S02]  /*7150*/  IMAD.U32 R27, RZ, RZ, UR42 ;  /* 0x0000002aff1b7e24 */ /* 0x000fc4000f8e00ff */
[-CC-:B------:R-:W-:Y:S01]  /*7160*/  FFMA.FTZ R183, R30, R0.reuse, -R73.reuse ;  /* 0x000000001eb77223 */ /* 0x180fe20000010849 */
[-CC-:B------:R-:W-:Y:S01]  /*7170*/  FFMA.FTZ R32, R31, R0.reuse, -R73.reuse ;  /* 0x000000001f207223 */ /* 0x180fe20000010849 */
[-CC-:B------:R-:W-:Y:S01]  /*7180*/  FFMA.FTZ R177, R34, R0.reuse, -R73.reuse ;  /* 0x0000000022b17223 */ /* 0x180fe20000010849 */
[----:B------:R-:W-:Y:S01]  /*7190*/  IADD3 R31, -R23, 0xb, RZ ;  /* 0x0000000b171f7810 */ /* 0x000fe20007ffe1ff */
[-C--:B------:R-:W-:Y:S01]  /*71a0*/  FFMA.FTZ R34, R35, R0.reuse, -R73 ;  /* 0x0000000023227223 */ /* 0x080fe20000010849 */
[----:B------:R-:W-:Y:S01]  /*71b0*/  @!P1 LEA R27, R27, UR41, 0x3 ;  /* 0x000000291b1b9c11 */ /* 0x000fe2000f8e18ff */
[----:B------:R-:W-:Y:S01]  /*71c0*/  MUFU.EX2 R6, R6 ;  /* 0x0000000600067308 */ /* 0x000fe20000000800 */
[-C--:B------:R-:W-:Y:S01]  /*71d0*/  FFMA.FTZ R178, R36, R0.reuse, -R169 ;  /* 0x0000000024b27223 */ /* 0x080fe200000108a9 */
[-C--:B------:R-:W-:Y:S01]  /*71e0*/  FFMA.FTZ R179, R38, R0.reuse, -R73 ;  /* 0x0000000026b37223 */ /* 0x080fe20000010849 */
[----:B------:R-:W-:Y:S01]  /*71f0*/  FFMA.FTZ R21, R37, R0, -R169 ;  /* 0x0000000025157223 */ /* 0x000fe200000108a9 */
[----:B------:R-:W-:-:S02]  /*7200*/  @!P1 VIADD R27, R27, 0x28840 ;  /* 0x000288401b1b9836 */ /* 0x000fc40000000000 */
[-C--:B------:R-:W-:Y:S01]  /*7210*/  FFMA.FTZ R38, R39, R0.reuse, -R73 ;  /* 0x0000000027267223 */ /* 0x080fe20000010849 */
[-C--:B------:R-:W-:Y:S01]  /*7220*/  FFMA.FTZ R172, R40, R0.reuse, -R169 ;  /* 0x0000000028ac7223 */ /* 0x080fe200000108a9 */
[----:B------:R-:W-:Y:S01]  /*7230*/  FFMA.FTZ R173, R42, R0, -R73 ;  /* 0x000000002aad7223 */ /* 0x000fe20000010849 */
[----:B------:R-:W1:Y:S01]  /*7240*/  MUFU.EX2 R181, R181 ;  /* 0x000000b500b57308 */ /* 0x000e620000000800 */
[----:B------:R-:W-:Y:S01]  /*7250*/  @!P1 PRMT R27, RZ, 0x654, R27 ;  /* 0x00000654ff1b9816 */ /* 0x000fe2000000001b */
[----:B0-----:R-:W-:Y:S01]  /*7260*/  FFMA.FTZ R4, R7, R4, R180 ;  /* 0x0000000407047223 */ /* 0x001fe200000100b4 */
        /* <DEDUP_REMOVED lines=14> */
[----:B-1----:R-:W-:Y:S01]  /*7350*/  FFMA.FTZ R3, R6, R3, R181 ;  /* 0x0000000306037223 */ /* 0x002fe200000100b5 */
        /* <DEDUP_REMOVED lines=8> */
[-CC-:B------:R-:W-:Y:S01]  /*73e0*/  FFMA.FTZ R28, R51, R0.reuse, -R73.reuse ;  /* 0x00000000331c7223 */ /* 0x180fe20000010849 */
[-CC-:B------:R-:W-:Y:S01]  /*73f0*/  FFMA.FTZ R171, R54, R0.reuse, -R73.reuse ;  /* 0x0000000036ab7223 */ /* 0x180fe20000010849 */
[-CC-:B------:R-:W-:Y:S01]  /*7400*/  FFMA.FTZ R24, R55, R0.reuse, -R73.reuse ;  /* 0x0000000037187223 */ /* 0x180fe20000010849 */
[--C-:B------:R-:W-:Y:S01]  /*7410*/  FFMA.FTZ R36, R59, R0, -R73.reuse ;  /* 0x000000003b247223 */ /* 0x100fe20000010849 */
[----:B------:R-:W-:Y:S01]  /*7420*/  F2FP.F16.F32.PACK_AB R180, R11, R180 ;  /* 0x000000b40bb4723e */ /* 0x000fe200000000ff */
[-CC-:B------:R-:W-:Y:S01]  /*7430*/  FFMA.FTZ R63, R63, R0.reuse, -R73.reuse ;  /* 0x000000003f3f7223 */ /* 0x180fe20000010849 */
[----:B------:R-:W-:Y:S01]  /*7440*/  MUFU.EX2 R13, R13 ;  /* 0x0000000d000d7308 */ /* 0x000fe20000000800 */
[-CC-:B------:R-:W-:Y:S01]  /*7450*/  FFMA.FTZ R66, R66, R0.reuse, -R73.reuse ;  /* 0x0000000042427223 */ /* 0x180fe20000010849 */
[-CC-:B------:R-:W-:Y:S01]  /*7460*/  FFMA.FTZ R67, R67, R0.reuse, -R73.reuse ;  /* 0x0000000043437223 */ /* 0x180fe20000010849 */
[----:B0-----:R-:W-:Y:S01]  /*7470*/  F2FP.F16.F32.PACK_AB R181, R20, R181 ;  /* 0x000000b514b5723e */ /* 0x001fe200000000ff */
        /* <DEDUP_REMOVED lines=9> */
[----:B------:R-:W-:Y:S01]  /*7510*/  FFMA.FTZ R86, R86, R0, -R73 ;  /* 0x0000000056567223 */ /* 0x000fe20000010849 */
[----:B------:R-:W-:Y:S01]  /*7520*/  IMAD.U32 R35, RZ, RZ, UR49 ;  /* 0x00000031ff237e24 */ /* 0x000fe2000f8e00ff */
[----:B------:R-:W-:Y:S01]  /*7530*/  UMOV UR49, UR42 ;  /* 0x0000002a00317c82 */ /* 0x000fe20008000000 */
[----:B------:R-:W-:Y:S03]  /*7540*/  MUFU.EX2 R176, R176 ;  /* 0x000000b000b07308 */ /* 0x000fe60000000800 */
[----:B------:R-:W-:-:S05]  /*7550*/  @!P1 LEA R35, R35, UR41, 0x3 ;  /* 0x0000002923239c11 */ /* 0x000fca000f8e18ff */
        /* <DEDUP_REMOVED lines=8> */
[----:B------:R-:W-:-:S05]  /*75e0*/  WARPGROUP.ARRIVE ;  /* 0x00000000000079c5 */ /* 0x000fca0000000000 */
[----:B------:R-:W-:Y:S01]  /*75f0*/  MUFU.EX2 R172, R172 ;  /* 0x000000ac00ac7308 */ /* 0x000fe20000000800 */
[-CC-:B------:R-:W-:Y:S01]  /*7600*/  FFMA.FTZ R152, R56, R0.reuse, -R169.reuse ;  /* 0x0000000038987223 */ /* 0x180fe200000108a9 */
[-C--:B------:R-:W-:Y:S01]  /*7610*/  FFMA.FTZ R154, R60, R0.reuse, -R169 ;  /* 0x000000003c9a7223 */ /* 0x080fe200000108a9 */
[-CC-:B------:R-:W-:Y:S01]  /*7620*/  FFMA.FTZ R153, R58, R0.reuse, -R73.reuse ;  /* 0x000000003a997223 */ /* 0x180fe20000010849 */
[----:B------:R-:W-:Y:S01]  /*7630*/  FFMA.FTZ R155, R62, R0, -R73 ;  /* 0x000000003e9b7223 */ /* 0x000fe20000010849 */
[----:B------:R-:W-:Y:S01]  /*7640*/  HGMMA.64x128x16.F32 R88, R156, gdesc[UR4].tnspB, R88, gsb0 ;  /* 0x41e000049c587df0 */ /* 0x000fe20008000858 */
[----:B------:R-:W-:Y:S01]  /*7650*/  UIADD3 UR6, UR10, 0x300, URZ ;  /* 0x000003000a067890 */ /* 0x000fe2000fffe03f */
[----:B------:R-:W-:Y:S01]  /*7660*/  UMOV UR7, 0x40000040 ;  /* 0x4000004000077882 */ /* 0x000fe20000000000 */
        /* <DEDUP_REMOVED lines=43> */
[----:B------:R-:W-:Y:S08]  /*7920*/  MUFU.EX2 R10, R10 ;  /* 0x0000000a000a7308 */ /* 0x000ff00000000800 */
[----:B------:R-:W1:Y:S01]  /*7930*/  MUFU.EX2 R61, R61 ;  /* 0x0000003d003d7308 */ /* 0x000e620000000800 */
[----:B------:R-:W-:-:S02]  /*7940*/  WARPGROUP.DEPBAR.LE gsb0, 0x0 ;  /* 0x00008000000079c5 */ /* 0x000fc40000010000 */
[----:B------:R-:W-:-:S05]  /*7950*/  WARPGROUP.ARRIVE ;  /* 0x00000000000079c5 */ /* 0x000fca0000000000 */
[----:B------:R-:W2:Y:S01]  /*7960*/  MUFU.EX2 R161, R74 ;  /* 0x0000004a00a17308 */ /* 0x000ea20000000800 */
[----:B0-----:R-:W-:Y:S01]  /*7970*/  F2FP.F16.F32.PACK_AB R160, R57, R8 ;  /* 0x0000000839a0723e */ /* 0x001fe200000000ff */
[----:B------:R-:W-:Y:S01]  /*7980*/  HGMMA.64x128x16.F32 R88, R164, gdesc[UR4].tnspB, R88, gsb0 ;  /* 0x41e00004a4587df0 */ /* 0x000fe20008000858 */
[----:B------:R-:W-:Y:S01]  /*7990*/  UIADD3 UR6, UR53, -0x1, URZ ;  /* 0xffffffff35067890 */ /* 0x000fe2000fffe03f */
[----:B-1----:R-:W-:-:S04]  /*79a0*/  F2FP.F16.F32.PACK_AB R162, R61, R10 ;  /* 0x0000000a3da2723e */ /* 0x002fc800000000ff */
[----:B------:R-:W0:Y:S02]  /*79b0*/  MUFU.EX2 R163, R78 ;  /* 0x0000004e00a37308 */ /* 0x000e240000000800 */
[----:B------:R-:W-:-:S06]  /*79c0*/  UMOV UR53, UR6 ;  /* 0x0000000600357c82 */ /* 0x000fcc0008000000 */
[----:B------:R-:W1:Y:S08]  /*79d0*/  MUFU.EX2 R79, R79 ;  /* 0x0000004f004f7308 */ /* 0x000e700000000800 */
[----:B------:R-:W3:Y:S08]  /*79e0*/  MUFU.EX2 R12, R12 ;  /* 0x0000000c000c7308 */ /* 0x000ef00000000800 */
[----:B------:R-:W-:Y:S08]  /*79f0*/  MUFU.EX2 R65, R65 ;  /* 0x0000004100417308 */ /* 0x000ff00000000800 */
[----:B------:R-:W-:Y:S08]  /*7a00*/  MUFU.EX2 R83, R83 ;  /* 0x0000005300537308 */ /* 0x000ff00000000800 */
[----:B------:R-:W-:Y:S08]  /*7a10*/  MUFU.EX2 R14, R84 ;  /* 0x00000054000e7308 */ /* 0x000ff00000000800 */
[----:B------:R-:W-:Y:S01]  /*7a20*/  MUFU.EX2 R69, R69 ;  /* 0x0000004500457308 */ /* 0x000fe20000000800 */
[----:B------:R-:W-:-:S02]  /*7a30*/  WARPGROUP.DEPBAR.LE gsb0, 0x0 ;  /* 0x00008000000079c5 */ /* 0x000fc40000010000 */
[----:B------:R4:W-:Y:S06]  /*7a40*/  BAR.ARV R31, 0x100 ;  /* 0x0004001f0000751d */ /* 0x0009ec0000002000 */
[----:B------:R5:W-:Y:S01]  /*7a50*/  @!P1 SYNCS.ARRIVE.TRANS64.RED.A1T0 RZ, [R27+URZ], RZ ;  /* 0x000000ff1bff99a7 */ /* 0x000be2000810043f */
[----:B------:R-:W3:Y:S01]  /*7a60*/  MUFU.EX2 R165, R82 ;  /* 0x0000005200a57308 */ /* 0x000ee20000000800 */
[----:B----4-:R-:W-:Y:S02]  /*7a70*/  @!P1 VIADD R31, R35, 0x28860 ;  /* 0x00028860231f9836 */ /* 0x010fe40000000000 */
[-C--:B------:R-:W-:Y:S01]  /*7a80*/  FMUL.FTZ R88, R88, R7.reuse ;  /* 0x0000000758587220 */ /* 0x080fe20000410000 */
[-C--:B------:R-:W-:Y:S01]  /*7a90*/  FMUL.FTZ R89, R89, R7.reuse ;  /* 0x0000000759597220 */ /* 0x080fe20000410000 */
[-C--:B------:R-:W-:Y:S01]  /*7aa0*/  FMUL.FTZ R92, R92, R7.reuse ;  /* 0x000000075c5c7220 */ /* 0x080fe20000410000 */
[-C--:B------:R-:W-:Y:S01]  /*7ab0*/  FMUL.FTZ R93, R93, R7.reuse ;  /* 0x000000075d5d7220 */ /* 0x080fe20000410000 */
[----:B------:R-:W-:Y:S01]  /*7ac0*/  @!P1 PRMT R31, RZ, 0x654, R31 ;  /* 0x00000654ff1f9816 */ /* 0x000fe2000000001f */
[----:B-----5:R-:W-:Y:S01]  /*7ad0*/  FADD.FTZ R27, R11, R4 ;  /* 0x000000040b1b7221 */ /* 0x020fe20000010000 */
[----:B------:R-:W-:Y:S01]  /*7ae0*/  FADD.FTZ R4, R20, R3 ;  /* 0x0000000314047221 */ /* 0x000fe20000010000 */
[----:B------:R-:W4:Y:S01]  /*7af0*/  MUFU.EX2 R167, R86 ;  /* 0x0000005600a77308 */ /* 0x000f220000000800 */
[----:B------:R0:W-:Y:S01]  /*7b00*/  @!P1 SYNCS.ARRIVE.TRANS64.RED.A1T0 RZ, [R31+URZ], RZ ;  /* 0x000000ff1fff99a7 */ /* 0x0001e2000810043f */
        /* <DEDUP_REMOVED lines=47> */
[----:B------:R-:W-:Y:S01]  /*7e00*/  FMUL.FTZ R141, R141, R7 ;  /* 0x000000078d8d7220 */ /* 0x000fe20000410000 */
[----:B------:R-:W-:Y:S01]  /*7e10*/  FADD.FTZ R40, R170, R11 ;  /* 0x0000000baa287221 */ /* 0x000fe20000010000 */
[----:B------:R-:W-:Y:S01]  /*7e20*/  FADD.FTZ R3, R171, R4 ;  /* 0x00000004ab037221 */ /* 0x000fe20000010000 */
[----:B------:R-:W-:Y:S01]  /*7e30*/  F2FP.F16.F32.PACK_AB R171, R24, R171 ;  /* 0x000000ab18ab723e */ /* 0x000fe200000000ff */
[-C--:B------:R-:W-:Y:S01]  /*7e40*/  FMUL.FTZ R144, R144, R7.reuse ;  /* 0x0000000790907220 */ /* 0x080fe20000410000 */
[----:B------:R-:W-:Y:S01]  /*7e50*/  FADD.FTZ R11, R37, R40 ;  /* 0x00000028250b7221 */ /* 0x000fe20000010000 */
[----:B------:R-:W-:Y:S01]  /*7e60*/  FADD.FTZ R4, R24, R3 ;  /* 0x0000000318047221 */ /* 0x000fe20000010000 */
[-C--:B------:R-:W-:Y:S01]  /*7e70*/  FMUL.FTZ R145, R145, R7.reuse ;  /* 0x0000000791917220 */ /* 0x080fe20000410000 */
[----:B------:R-:W5:Y:S01]  /*7e80*/  MUFU.EX2 R24, R73 ;  /* 0x0000004900187308 */ /* 0x000f620000000800 */
[----:B------:R-:W-:Y:S01]  /*7e90*/  FADD.FTZ R20, R152, R11 ;  /* 0x0000000b98147221 */ /* 0x000fe20000010000 */
[----:B------:R-:W-:Y:S01]  /*7ea0*/  FADD.FTZ R3, R153, R4 ;  /* 0x0000000499037221 */ /* 0x000fe20000010000 */
[-C--:B------:R-:W-:Y:S01]  /*7eb0*/  FMUL.FTZ R148, R148, R7.reuse ;  /* 0x0000000794947220 */ /* 0x080fe20000410000 */
[----:B------:R-:W-:Y:S01]  /*7ec0*/  FMUL.FTZ R149, R149, R7 ;  /* 0x0000000795957220 */ /* 0x000fe20000410000 */
        /* <DEDUP_REMOVED lines=29> */
[----:B--2---:R-:W-:Y:S01]  /*80a0*/  FADD.FTZ R4, R161, R4 ;  /* 0x00000004a1047221 */ /* 0x004fe20000010000 */
        /* <DEDUP_REMOVED lines=10> */
[----:B------:R-:W-:Y:S01]  /*8150*/  FADD.FTZ R3, R61, R20 ;  /* 0x000000143d037221 */ /* 0x000fe20000010000 */
[----:B-1----:R-:W-:Y:S01]  /*8160*/  FADD.FTZ R4, R79, R4 ;  /* 0x000000044f047221 */ /* 0x002fe20000010000 */
[-C--:B------:R-:W-:Y:S01]  /*8170*/  FMUL.FTZ R130, R130, R6.reuse ;  /* 0x0000000682827220 */ /* 0x080fe20000410000 */
[-C--:B------:R-:W-:Y:S01]  /*8180*/  FMUL.FTZ R131, R131, R6.reuse ;  /* 0x0000000683837220 */ /* 0x080fe20000410000 */
[----:B---3--:R-:W-:Y:S01]  /*8190*/  FADD.FTZ R20, R12, R3 ;  /* 0x000000030c147221 */ /* 0x008fe20000010000 */
        /* <DEDUP_REMOVED lines=8> */
[----:B----4-:R-:W-:Y:S01]  /*8220*/  FADD.FTZ R3, R167, R4 ;  /* 0x00000004a7037221 */ /* 0x010fe20000010000 */
[-C--:B------:R-:W-:Y:S01]  /*8230*/  FMUL.FTZ R142, R142, R6.reuse ;  /* 0x000000068e8e7220 */ /* 0x080fe20000410000 */
[-C--:B------:R-:W-:Y:S01]  /*8240*/  FMUL.FTZ R143, R143, R6.reuse ;  /* 0x000000068f8f7220 */ /* 0x080fe20000410000 */
[-C--:B------:R-:W-:Y:S01]  /*8250*/  FMUL.FTZ R146, R146, R6.reuse ;  /* 0x0000000692927220 */ /* 0x080fe20000410000 */
[-C--:B------:R-:W-:Y:S01]  /*8260*/  FMUL.FTZ R147, R147, R6.reuse ;  /* 0x0000000693937220 */ /* 0x080fe20000410000 */
[-C--:B------:R-:W-:Y:S01]  /*8270*/  FMUL.FTZ R150, R150, R6.reuse ;  /* 0x0000000696967220 */ /* 0x080fe20000410000 */
[----:B------:R-:W-:Y:S01]  /*8280*/  FMUL.FTZ R151, R151, R6 ;  /* 0x0000000697977220 */ /* 0x000fe20000410000 */
[----:B------:R-:W-:Y:S01]  /*8290*/  F2FP.F16.F32.PACK_AB R182, R13, R182 ;  /* 0x000000b60db6723e */ /* 0x000fe200000000ff */
[----:B------:R-:W-:Y:S01]  /*82a0*/  FADD.FTZ R4, R69, R8 ;  /* 0x0000000845047221 */ /* 0x000fe20000010000 */
[----:B------:R-:W-:Y:S01]  /*82b0*/  F2FP.F16.F32.PACK_AB R176, R15, R176 ;  /* 0x000000b00fb0723e */ /* 0x000fe200000000ff */
[----:B-----5:R-:W-:Y:S01]  /*82c0*/  FADD.FTZ R3, R24, R3 ;  /* 0x0000000318037221 */ /* 0x020fe20000010000 */
        /* <DEDUP_REMOVED lines=26> */
[----:B------:R-:W-:Y:S01]  /*8470*/  F2FP.F16.F32.PACK_AB R167, R24, R167 ;  /* 0x000000a718a7723e */ /* 0x000fe200000000ff */
[----:B------:R-:W-:Y:S06]  /*8480*/  @P2 BRA `(.L_x_8976) ;  /* 0xffffffe000182947 */ /* 0x000fec000383ffff */
.L_x_8967:
[----:B------:R-:W-:Y:S06]  /*8490*/  BAR.ARV 0x8, 0x180 ;  /* 0x0206000000007b1d */ /* 0x000fec0000002000 */
[----:B------:R-:W-:Y:S05]  /*84a0*/  @!P0 BRA `(.L_x_8977) ;  /* 0x0000000000048947 */ /* 0x000fea0003800000 */
[----:B------:R-:W-:Y:S01]  /*84b0*/  BPT.TRAP 0x1 ;  /* 0x000000040000795c */ /* 0x000fe20000300000 */
.L_x_8977:
[----:B------:R-:W-:Y:S01]  /*84c0*/  ULEA UR5, UR42, UR41, 0x3 ;  /* 0x000000292a057291 */ /* 0x000fe2000f8e183f */
[----:B------:R-:W-:-:S05]  /*84d0*/  IMAD.U32 R6, RZ, RZ, UR43 ;  /* 0x0000002bff067e24 */ /* 0x000fca000f8e00ff */
[----:B------:R-:W-:-:S04]  /*84e0*/  SHF.L.U32 R6, R6, 0x1f, RZ ;  /* 0x0000001f06067819 */ /* 0x000fc800000006ff */
[----:B------:R0:W1:Y:S01]  /*84f0*/  SYNCS.PHASECHK.TRANS64.TRYWAIT P2, [UR5+0x28850], R6 ;  /* 0x02885006ff0075a7 */ /* 0x0000620008040145 */
[----:B------:R-:W-:Y:S05]  /*8500*/  @!P0 BRA `(.L_x_8978) ;  /* 0x0000000000048947 */ /* 0x000fea0003800000 */
[----:B------:R-:W-:Y:S01]  /*8510*/  BPT.TRAP 0x1 ;  /* 0x000000040000795c */ /* 0x000fe20000300000 */
.L_x_8978:
[----:B-1----:R-:W-:Y:S05]  /*8520*/  @P2 BRA `(.L_x_8979) ;  /* 0x0000000000082947 */ /* 0x002fea0003800000 */
[----:B------:R-:W1:Y:S02]  /*8530*/  SYNCS.PHASECHK.TRANS64.TRYWAIT P0, [UR5+0x28850], R6 ;  /* 0x02885006ff0075a7 */ /* 0x000e640008000145 */
[----:B-1----:R-:W-:Y:S05]  /*8540*/  @!P0 BRA `(.L_x_8980) ;  /* 0x0000006c00748947 */ /* 0x002fea0003800000 */
.L_x_8979:
[----:B------:R-:W-:Y:S01]  /*8550*/  UIADD3 UR41, UR41, 0x400, URZ ;  /* 0x0000040029297890 */ /* 0x000fe2000fffe03f */
[----:B------:R-:W-:Y:S01]  /*8560*/  WARPGROUP.ARRIVE ;  /* 0x00000000000079c5 */ /* 0x000fe20000000000 */
[----:B------:R-:W-:Y:S01]  /*8570*/  UMOV UR7, 0x40000040 ;  /* 0x4000004000077882 */ /* 0x000fe20000000000 */
[----:B-1----:R-:W1:Y:S01]  /*8580*/  SHFL.BFLY PT, R7, R4, 0x2, 0x1f ;  /* 0x0c401f0004077f89 */ /* 0x002e6200000e0000 */
[----:B------:R-:W-:Y:S01]  /*8590*/  USHF.R.U32.HI UR41, URZ, 0x4, UR41 ;  /* 0x000000043f297899 */ /* 0x000fe20008011629 */
[----:B------:R-:W-:Y:S01]  /*85a0*/  IMAD.MOV.U32 R38, RZ, RZ, -0x800000 ;  /* 0xff800000ff267424 */ /* 0x000fe200078e00ff */
        /* <DEDUP_REMOVED lines=12> */
[----:B------:R-:W-:Y:S02]  /*8670*/  IMAD.MOV.U32 R4, RZ, RZ, RZ ;  /* 0x000000ffff047224 */ /* 0x000fe400078e00ff */
[----:B0-----:R-:W-:Y:S01]  /*8680*/  FADD.FTZ R8, R6, R3 ;  /* 0x0000000306087221 */ /* 0x001fe20000010000 */
[----:B------:R-:W-:Y:S01]  /*8690*/  IMAD.MOV.U32 R3, RZ, RZ, -0x800000 ;  /* 0xff800000ff037424 */ /* 0x000fe200078e00ff */
[----:B------:R-:W0:Y:S01]  /*86a0*/  SHFL.BFLY PT, R6, R7, 0x1, 0x1f ;  /* 0x0c201f0007067f89 */ /* 0x000e2200000e0000 */
[----:B------:R-:W-:-:S03]  /*86b0*/  USEL UR42, UR42, URZ, UP0 ;  /* 0x0000003f2a2a7287 */ /* 0x000fc60008000000 */
[----:B------:R-:W1:Y:S01]  /*86c0*/  SHFL.BFLY PT, R11, R8, 0x1, 0x1f ;  /* 0x0c201f00080b7f89 */ /* 0x000e6200000e0000 */
[----:B0-----:R-:W-:Y:S01]  /*86d0*/  FADD.FTZ R13, R7, R6 ;  /* 0x00000006070d7221 */ /* 0x001fe20000010000 */
[----:B-1----:R-:W-:-:S04]  /*86e0*/  FADD.FTZ R14, R8, R11 ;  /* 0x0000000b080e7221 */ /* 0x002fc80000010000 */
[----:B------:R-:W-:Y:S01]  /*86f0*/  FSETP.NE.FTZ.AND P0, PT, R13, RZ, PT ;  /* 0x000000ff0d00720b */ /* 0x000fe20003f15000 */
[----:B------:R-:W-:Y:S02]  /*8700*/  IMAD.U32 R8, RZ, RZ, UR5 ;  /* 0x00000005ff087e24 */ /* 0x000fe4000f8e00ff */
[----:B------:R-:W-:Y:S01]  /*8710*/  IMAD.MOV.U32 R11, RZ, RZ, RZ ;  /* 0x000000ffff0b7224 */ /* 0x000fe200078e00ff */
        /* <DEDUP_REMOVED lines=116> */
.L_x_8950:
        /* <DEDUP_REMOVED lines=11> */
[----:B------:R-:W-:Y:S01]  /*8f10*/  IMAD R9, R22, 0x40, R2 ;  /* 0x0000004016097824 */ /* 0x000fe200078e0202 */
        /* <DEDUP_REMOVED lines=18> */
[----:B------:R-:W-:Y:S01]  /*9040*/  UIMAD UR8, UR37, UR11, UR8 ;  /* 0x0000000b250872a4 */ /* 0x000fe2000f8e0208 */
[----:B------:R-:W-:Y:S01]  /*9050*/  F2FP.F16.F32.PACK_AB R147, R151, R150 ;  /* 0x000000969793723e */ /* 0x000fe200000000ff */
[----:B------:R-:W-:Y:S01]  /*9060*/  UIMAD.WIDE.U32 UR6, UR37, UR10, UR6 ;  /* 0x0000000a250672a5 */ /* 0x000fe2000f8e0006 */
[----:B------:R-:W-:-:S02]  /*9070*/  ULDC UR5, c[0x0][0xa88] ;  /* 0x0002a20000057ab9 */ /* 0x000fc40000000800 */
[----:B------:R-:W-:Y:S01]  /*9080*/  ULDC.64 UR10, c[0x0][0xaf0] ;  /* 0x0002bc00000a7ab9 */ /* 0x000fe20000000a00 */
[----:B-1----:R-:W-:Y:S01]  /*9090*/  IMAD R64, R39, UR5, RZ ;  /* 0x0000000527407c24 */ /* 0x002fe2000f8e02ff */
[----:B------:R-:W-:Y:S02]  /*90a0*/  MOV R36, R0 ;  /* 0x0000000000247202 */ /* 0x000fe40000000f00 */
[----:B0-----:R-:W-:-:S03]  /*90b0*/  MOV R37, R5 ;  /* 0x0000000500257202 */ /* 0x001fc60000000f00 */
[----:B------:R-:W-:-:S04]  /*90c0*/  IMAD.WIDE R4, R187, 0x2, R36 ;  /* 0x00000002bb047825 */ /* 0x000fc800078e0224 */
[----:B------:R-:W-:Y:S01]  /*90d0*/  IMAD.WIDE R36, R9, 0x2, R36 ;  /* 0x0000000209247825 */ /* 0x000fe200078e0224 */
[C---:B------:R-:W-:Y:S02]  /*90e0*/  IADD3 R21, P6, R4.reuse, 0x20, RZ ;  /* 0x0000002004157810 */ /* 0x040fe40007fde0ff */
[C---:B------:R-:W-:Y:S02]  /*90f0*/  IADD3 R33, P1, R4.reuse, 0x4040, RZ ;  /* 0x0000404004217810 */ /* 0x040fe40007f3e0ff */
[----:B------:R-:W-:Y:S01]  /*9100*/  IADD3 R45, P0, R4, 0x4060, RZ ;  /* 0x00004060042d7810 */ /* 0x000fe20007f1e0ff */
[--C-:B------:R-:W-:Y:S01]  /*9110*/  IMAD.X R13, RZ, RZ, R5.reuse, P6 ;  /* 0x000000ffff0d7224 */ /* 0x100fe200030e0605 */
[----:B------:R-:W-:Y:S01]  /*9120*/  IADD3 R35, P6, R36, 0x1000, RZ ;  /* 0x0000100024237810 */ /* 0x000fe20007fde0ff */
[----:B------:R-:W-:Y:S01]  /*9130*/  IMAD.X R43, RZ, RZ, R5, P1 ;  /* 0x000000ffff2b7224 */ /* 0x000fe200008e0605 */
[----:B------:R-:W-:Y:S02]  /*9140*/  ISETP.NE.AND P1, PT, R39, 0x1, PT ;  /* 0x000000012700780c */ /* 0x000fe40003f25270 */
[----:B------:R-:W-:-:S02]  /*9150*/  LOP3.LUT R34, R35, 0x380, RZ, 0xc0, !PT ;  /* 0x0000038023227812 */ /* 0x000fc400078ec0ff */
[----:B------:R-:W-:Y:S02]  /*9160*/  IADD3 R31, P2, R4, 0x4020, RZ ;  /* 0x00004020041f7810 */ /* 0x000fe40007f5e0ff */
[----:B------:R-:W-:Y:S02]  /*9170*/  SHF.R.U64 R34, R34, 0x3, RZ ;  /* 0x0000000322227819 */ /* 0x000fe400000012ff */
[----:B------:R-:W-:Y:S01]  /*9180*/  LOP3.LUT R9, R4, 0x380, RZ, 0xc0, !PT ;  /* 0x0000038004097812 */ /* 0x000fe200078ec0ff */
[----:B------:R-:W-:Y:S01]  /*9190*/  IMAD.X R41, RZ, RZ, R5, P2 ;  /* 0x000000ffff297224 */ /* 0x000fe200010e0605 */
[----:B------:R-:W-:Y:S01]  /*91a0*/  LOP3.LUT R34, R34, R35, RZ, 0x3c, !PT ;  /* 0x0000002322227212 */ /* 0x000fe200078e3cff */
[----:B------:R-:W-:Y:S01]  /*91b0*/  IMAD.X R35, RZ, RZ, R37, P6 ;  /* 0x000000ffff237224 */ /* 0x000fe200030e0625 */
[----:B------:R-:W-:Y:S01]  /*91c0*/  IADD3 R47, P6, R36, 0x7000, RZ ;  /* 0x00007000242f7810 */ /* 0x000fe20007fde0ff */
[----:B------:R-:W0:Y:S01]  /*91d0*/  @P1 LDC R48, c[0x0][0xbf0] ;  /* 0x0002fc00ff301b82 */ /* 0x000e220000000800 */
[----:B------:R-:W-:-:S02]  /*91e0*/  LOP3.LUT R14, R33, 0x380, RZ, 0xc0, !PT ;  /* 0x00000380210e7812 */ /* 0x000fc400078ec0ff */
[----:B------:R-:W-:Y:S02]  /*91f0*/  LOP3.LUT R20, R47, 0x380, RZ, 0xc0, !PT ;  /* 0x000003802f147812 */ /* 0x000fe400078ec0ff */
[----:B------:R-:W-:Y:S02]  /*9200*/  LOP3.LUT R44, R45, 0x380, RZ, 0xc0, !PT ;  /* 0x000003802d2c7812 */ /* 0x000fe400078ec0ff */
[----:B------:R-:W-:Y:S02]  /*9210*/  SHF.R.U64 R20, R20, 0x3, RZ ;  /* 0x0000000314147819 */ /* 0x000fe400000012ff */
[----:B------:R-:W-:Y:S02]  /*9220*/  LOP3.LUT R12, R31, 0x380, RZ, 0xc0, !PT ;  /* 0x000003801f0c7812 */ /* 0x000fe400078ec0ff */
[----:B------:R-:W-:Y:S02]  /*9230*/  LOP3.LUT R20, R20, R47, RZ, 0x3c, !PT ;  /* 0x0000002f14147212 */ /* 0x000fe400078e3cff */
[----:B------:R-:W1:Y:S01]  /*9240*/  @P1 LDC R47, c[0x0][0xbec] ;  /* 0x0002fb00ff2f1b82 */ /* 0x000e620000000800 */
[----:B------:R-:W-:-:S02]  /*9250*/  SHF.R.U64 R9, R9, 0x3, RZ ;  /* 0x0000000309097819 */ /* 0x000fc400000012ff */
[----:B------:R-:W-:Y:S02]  /*9260*/  LOP3.LUT R8, R21, 0x380, RZ, 0xc0, !PT ;  /* 0x0000038015087812 */ /* 0x000fe400078ec0ff */
[----:B------:R-:W-:Y:S02]  /*9270*/  SHF.R.U64 R14, R14, 0x3, RZ ;  /* 0x000000030e0e7819 */ /* 0x000fe400000012ff */
[----:B------:R-:W-:Y:S02]  /*9280*/  SHF.R.U64 R44, R44, 0x3, RZ ;  /* 0x000000032c2c7819 */ /* 0x000fe400000012ff */
[C---:B------:R-:W-:Y:S02]  /*9290*/  IADD3 R29, P3, R4.reuse, 0x4000, RZ ;  /* 0x00004000041d7810 */ /* 0x040fe40007f7e0ff */
[C---:B------:R-:W-:Y:S02]  /*92a0*/  IADD3 R27, P4, R4.reuse, 0x60, RZ ;  /* 0x00000060041b7810 */ /* 0x040fe40007f9e0ff */
[----:B------:R-:W-:Y:S01]  /*92b0*/  IADD3 R25, P5, R4, 0x40, RZ ;  /* 0x0000004004197810 */ /* 0x000fe20007fbe0ff */
[--C-:B------:R-:W-:Y:S01]  /*92c0*/  IMAD.X R15, RZ, RZ, R5.reuse, P3 ;  /* 0x000000ffff0f7224 */ /* 0x100fe200018e0605 */
[----:B------:R-:W-:Y:S01]  /*92d0*/  SHF.R.U64 R12, R12, 0x3, RZ ;  /* 0x000000030c0c7819 */ /* 0x000fe200000012ff */
[--C-:B------:R-:W-:Y:S01]  /*92e0*/  IMAD.X R11, RZ, RZ, R5.reuse, P4 ;  /* 0x000000ffff0b7224 */ /* 0x100fe200020e0605 */
[----:B------:R-:W-:Y:S01]  /*92f0*/  LOP3.LUT R4, R9, R4, RZ, 0x3c, !PT ;  /* 0x0000000409047212 */ /* 0x000fe200078e3cff */
[----:B------:R-:W-:Y:S01]  /*9300*/  IMAD.X R9, RZ, RZ, R5, P5 ;  /* 0x000000ffff097224 */ /* 0x000fe200028e0605 */
[----:B------:R-:W-:-:S02]  /*9310*/  SHF.R.U64 R8, R8, 0x3, RZ ;  /* 0x0000000308087819 */ /* 0x000fc400000012ff */
[----:B------:R-:W-:Y:S02]  /*9320*/  LOP3.LUT R42, R14, R33, RZ, 0x3c, !PT ;  /* 0x000000210e2a7212 */ /* 0x000fe400078e3cff */
[----:B------:R-:W-:Y:S01]  /*9330*/  LOP3.LUT R44, R44, R45, RZ, 0x3c, !PT ;  /* 0x0000002d2c2c7212 */ /* 0x000fe200078e3cff */
[----:B------:R-:W-:Y:S01]  /*9340*/  IMAD.X R45, RZ, RZ, R5, P0 ;  /* 0x000000ffff2d7224 */ /* 0x000fe200000e0605 */
[----:B------:R-:W-:Y:S02]  /*9350*/  LOP3.LUT R10, R29, 0x380, RZ, 0xc0, !PT ;  /* 0x000003801d0a7812 */ /* 0x000fe400078ec0ff */
[----:B------:R-:W-:Y:S02]  /*9360*/  LOP3.LUT R40, R12, R31, RZ, 0x3c, !PT ;  /* 0x0000001f0c287212 */ /* 0x000fe400078e3cff */
[----:B------:R-:W-:Y:S02]  /*9370*/  LOP3.LUT R12, R8, R21, RZ, 0x3c, !PT ;  /* 0x00000015080c7212 */ /* 0x000fe400078e3cff */
[----:B------:R-:W-:-:S02]  /*9380*/  MOV R46, R4 ;  /* 0x00000004002e7202 */ /* 0x000fc40000000f00 */
[----:B------:R-:W-:Y:S02]  /*9390*/  LOP3.LUT R8, R25, 0x380, RZ, 0xc0, !PT ;  /* 0x0000038019087812 */ /* 0x000fe400078ec0ff */
[----:B------:R-:W-:Y:S02]  /*93a0*/  F2FP.F16.F32.PACK_AB R4, R89, R88 ;  /* 0x000000585904723e */ /* 0x000fe400000000ff */
[----:B------:R-:W-:Y:S01]  /*93b0*/  F2FP.F16.F32.PACK_AB R5, R91, R90 ;  /* 0x0000005a5b05723e */ /* 0x000fe200000000ff */
[----:B------:R-:W-:Y:S01]  /*93c0*/  BAR.SYNC.DEFER_BLOCKING 0x1, 0x100 ;  /* 0x0044000000007b1d */ /* 0x000fe20000010000 */
[----:B------:R-:W-:Y:S01]  /*93d0*/  MOV R66, R42 ;  /* 0x0000002a00427202 */ /* 0x000fe20000000f00 */
[----:B------:R-:W-:Y:S01]  /*93e0*/  VIADD R42, R17, UR36 ;  /* 0x00000024112a7c36 */ /* 0x000fe20008000000 */
[----:B------:R-:W-:Y:S01]  /*93f0*/  SHF.R.U64 R10, R10, 0x3, RZ ;  /* 0x000000030a0a7819 */ /* 0x000fe200000012ff */
[----:B------:R-:W-:Y:S01]  /*9400*/  VIADD R43, R186, UR36 ;  /* 0x00000024ba2b7c36 */ /* 0x000fe20008000000 */
[----:B------:R-:W-:-:S02]  /*9410*/  SHF.R.U64 R8, R8, 0x3, RZ ;  /* 0x0000000308087819 */ /* 0x000fc400000012ff */
[----:B------:R-:W-:Y:S02]  /*9420*/  LOP3.LUT R14, R10, R29, RZ, 0x3c, !PT ;  /* 0x0000001d0a0e7212 */ /* 0x000fe400078e3cff */
[----:B------:R-:W-:Y:S02]  /*9430*/  LOP3.LUT R10, R27, 0x380, RZ, 0xc0, !PT ;  /* 0x000003801b0a7812 */ /* 0x000fe400078ec0ff */
[----:B------:R-:W-:Y:S02]  /*9440*/  LOP3.LUT R8, R8, R25, RZ, 0x3c, !PT ;  /* 0x0000001908087212 */ /* 0x000fe400078e3cff */
[----:B------:R-:W-:Y:S02]  /*9450*/  IADD3 R25, P0, R36, 0x6000, RZ ;  /* 0x0000600024197810 */ /* 0x000fe40007f1e0ff */
[----:B------:R-:W-:Y:S02]  /*9460*/  SHF.R.U64 R10, R10, 0x3, RZ ;  /* 0x000000030a0a7819 */ /* 0x000fe400000012ff */
[----:B------:R-:W-:-:S02]  /*9470*/  LOP3.LUT R24, R25, 0x380, RZ, 0xc0, !PT ;  /* 0x0000038019187812 */ /* 0x000fc400078ec0ff */
[----:B------:R-:W-:Y:S02]  /*9480*/  LOP3.LUT R10, R10, R27, RZ, 0x3c, !PT ;  /* 0x0000001b0a0a7212 */ /* 0x000fe400078e3cff */
[----:B------:R-:W-:Y:S02]  /*9490*/  SHF.R.U64 R24, R24, 0x3, RZ ;  /* 0x0000000318187819 */ /* 0x000fe400000012ff */
[----:B------:R-:W-:Y:S01]  /*94a0*/  MOV R54, R10 ;  /* 0x0000000a00367202 */ /* 0x000fe20000000f00 */
[----:B------:R1:W-:Y:S01]  /*94b0*/  STSM.16.M88.4 [R46], R4 ;  /* 0x000000042e007844 */ /* 0x0003e20000000200 */
[----:B------:R-:W-:Y:S01]  /*94c0*/  LOP3.LUT R24, R24, R25, RZ, 0x3c, !PT ;  /* 0x0000001918187212 */ /* 0x000fe200078e3cff */
[----:B------:R-:W-:Y:S01]  /*94d0*/  IMAD.X R25, RZ, RZ, R37, P0 ;  /* 0x000000ffff197224 */ /* 0x000fe200000e0625 */
[----:B------:R-:W-:Y:S01]  /*94e0*/  MOV R53, R14 ;  /* 0x0000000e00357202 */ /* 0x000fe20000000f00 */
[----:B------:R-:W-:Y:S01]  /*94f0*/  IMAD.U32 R14, RZ, RZ, UR8 ;  /* 0x00000008ff0e7e24 */ /* 0x000fe2000f8e00ff */
[----:B------:R-:W-:Y:S01]  /*9500*/  MOV R15, R12 ;  /* 0x0000000c000f7202 */ /* 0x000fe20000000f00 */
[----:B------:R-:W-:Y:S01]  /*9510*/  ULDC.64 UR8, c[0x0][0xae8] ;  /* 0x0002ba0000087ab9 */ /* 0x000fe20000000a00 */
[----:B------:R-:W-:-:S02]  /*9520*/  IADD3 R29, P3, R36, 0x4000, RZ ;  /* 0x00004000241d7810 */ /* 0x000fc40007f7e0ff */
[----:B------:R-:W-:Y:S02]  /*9530*/  IADD3 R27, P2, R36, 0x5000, RZ ;  /* 0x00005000241b7810 */ /* 0x000fe40007f5e0ff */
[----:B------:R-:W-:Y:S02]  /*9540*/  LOP3.LUT R28, R29, 0x380, RZ, 0xc0, !PT ;  /* 0x000003801d1c7812 */ /* 0x000fe400078ec0ff */
[----:B------:R-:W-:Y:S02]  /*9550*/  LOP3.LUT R26, R27, 0x380, RZ, 0xc0, !PT ;  /* 0x000003801b1a7812 */ /* 0x000fe400078ec0ff */
[----:B------:R-:W-:Y:S01]  /*9560*/  SHF.R.U64 R28, R28, 0x3, RZ ;  /* 0x000000031c1c7819 */ /* 0x000fe200000012ff */
[----:B-1----:R-:W-:Y:S01]  /*9570*/  @P1 IMAD.HI.U32 R5, R42, R47, RZ ;  /* 0x0000002f2a051227 */ /* 0x002fe200078e00ff */
[----:B------:R-:W-:Y:S02]  /*9580*/  F2FP.F16.F32.PACK_AB R7, R103, R102 ;  /* 0x000000666707723e */ /* 0x000fe400000000ff */
[----:B------:R-:W-:Y:S01]  /*9590*/  MOV R52, R40 ;  /* 0x0000002800347202 */ /* 0x000fe20000000f00 */
[----:B------:R-:W-:Y:S01]  /*95a0*/  IMAD.MOV.U32 R4, RZ, RZ, R42 ;  /* 0x000000ffff047224 */ /* 0x000fe200078e002a */
[----:B0-----:R-:W-:-:S02]  /*95b0*/  @P1 SHF.R.U32.HI R4, RZ, R48, R5 ;  /* 0x00000030ff041219 */ /* 0x001fc40000011605 */
[----:B------:R-:W-:Y:S02]  /*95c0*/  SHF.R.U64 R26, R26, 0x3, RZ ;  /* 0x000000031a1a7819 */ /* 0x000fe400000012ff */
[--C-:B------:R-:W-:Y:S01]  /*95d0*/  SHF.R.S32.HI R5, RZ, 0x1f, R4.reuse ;  /* 0x0000001fff057819 */ /* 0x100fe20000011404 */
[----:B------:R-:W-:Y:S01]  /*95e0*/  IMAD.MOV R6, RZ, RZ, -R4 ;  /* 0x000000ffff067224 */ /* 0x000fe200078e0a04 */
[----:B------:R-:W-:Y:S02]  /*95f0*/  IADD3 R12, P0, R4, UR6, RZ ;  /* 0x00000006040c7c10 */ /* 0x000fe4000ff1e0ff */
[----:B------:R-:W-:Y:S01]  /*9600*/  F2FP.F16.F32.PACK_AB R4, R97, R96 ;  /* 0x000000606104723e */ /* 0x000fe200000000ff */
[----:B------:R-:W-:Y:S01]  /*9610*/  IMAD R11, R39, R6, R42 ;  /* 0x00000006270b7224 */ /* 0x000fe200078e022a */
[----:B------:R-:W-:Y:S01]  /*9620*/  IADD3.X R13, R5, UR7, R14, P0, !PT ;  /* 0x00000007050d7c10 */ /* 0x000fe200087fe40e */
[----:B------:R-:W-:Y:S01]  /*9630*/  ULDC.64 UR6, c[0x0][0xb88] ;  /* 0x0002e20000067ab9 */ /* 0x000fe20000000a00 */
[----:B------:R-:W-:-:S02]  /*9640*/  F2FP.F16.F32.PACK_AB R5, R99, R98 ;  /* 0x000000626305723e */ /* 0x000fc400000000ff */
[----:B------:R-:W-:Y:S01]  /*9650*/  SHF.R.S32.HI R10, RZ, 0x1f, R11 ;  /* 0x0000001fff0a7819 */ /* 0x000fe2000001140b */
[----:B------:R-:W-:Y:S01]  /*9660*/  IMAD.WIDE.U32 R12, R11, UR6, R12 ;  /* 0x000000060b0c7c25 */ /* 0x000fe2000f8e000c */
[----:B------:R-:W-:Y:S02]  /*9670*/  F2FP.F16.F32.PACK_AB R6, R101, R100 ;  /* 0x000000646506723e */ /* 0x000fe400000000ff */
[----:B------:R-:W-:Y:S01]  /*9680*/  LOP3.LUT R28, R28, R29, RZ, 0x3c, !PT ;  /* 0x0000001d1c1c7212 */ /* 0x000fe200078e3cff */
[----:B------:R-:W-:Y:S01]  /*9690*/  IMAD R10, R10, UR6, RZ ;  /* 0x000000060a0a7c24 */ /* 0x000fe2000f8e02ff */
[----:B------:R-:W-:Y:S01]  /*96a0*/  MOV R14, R8 ;  /* 0x00000008000e7202 */ /* 0x000fe20000000f00 */
[----:B------:R0:W-:Y:S01]  /*96b0*/  STSM.16.M88.4 [R15], R4 ;  /* 0x000000040f007844 */ /* 0x0001e20000000200 */
[----:B------:R-:W-:Y:S01]  /*96c0*/  IMAD.X R29, RZ, RZ, R37, P3 ;  /* 0x000000ffff1d7224 */ /* 0x000fe200018e0625 */
[----:B------:R-:W-:Y:S01]  /*96d0*/  LOP3.LUT P0, RZ, R184, 0x3, RZ, 0xc0, !PT ;  /* 0x00000003b8ff7812 */ /* 0x000fe2000780c0ff */
[----:B------:R-:W-:Y:S01]  /*96e0*/  IMAD R41, R11, UR7, R10 ;  /* 0x000000070b297c24 */ /* 0x000fe2000f8e020a */
[----:B------:R-:W-:Y:S01]  /*96f0*/  ULDC.64 UR6, c[0x0][0xb50] ;  /* 0x0002d40000067ab9 */ /* 0x000fe20000000a00 */
[----:B------:R-:W-:-:S02]  /*9700*/  F2FP.F16.F32.PACK_AB R8, R105, R104 ;  /* 0x000000686908723e */ /* 0x000fc400000000ff */
[----:B------:R-:W-:Y:S02]  /*9710*/  F2FP.F16.F32.PACK_AB R9, R107, R106 ;  /* 0x0000006a6b09723e */ /* 0x000fe400000000ff */
[----:B------:R-:W-:Y:S02]  /*9720*/  F2FP.F16.F32.PACK_AB R10, R109, R108 ;  /* 0x0000006c6d0a723e */ /* 0x000fe400000000ff */
[----:B------:R-:W-:Y:S02]  /*9730*/  F2FP.F16.F32.PACK_AB R11, R111, R110 ;  /* 0x0000006e6f0b723e */ /* 0x000fe400000000ff */
[----:B------:R-:W-:Y:S02]  /*9740*/  LEA R40, P3, R12, UR6, 0x2 ;  /* 0x000000060c287c11 */ /* 0x000fe4000f8610ff */
[----:B------:R-:W-:Y:S01]  /*9750*/  LOP3.LUT R26, R26, R27, RZ, 0x3c, !PT ;  /* 0x0000001b1a1a7212 */ /* 0x000fe200078e3cff */
[----:B0-----:R-:W-:Y:S01]  /*9760*/  VIADD R5, R43, 0x8 ;  /* 0x000000082b057836 */ /* 0x001fe20000000000 */
[----:B------:R0:W-:Y:S01]  /*9770*/  STSM.16.M88.4 [R14], R8 ;  /* 0x000000080e007844 */ /* 0x0001e20000000200 */
[----:B------:R-:W-:Y:S01]  /*9780*/  IMAD.IADD R7, R13, 0x1, R41 ;  /* 0x000000010d077824 */ /* 0x000fe200078e0229 */
[----:B------:R-:W-:Y:S01]  /*9790*/  F2FP.F16.F32.PACK_AB R4, R113, R112 ;  /* 0x000000707104723e */ /* 0x000fe200000000ff */
[----:B------:R-:W-:Y:S01]  /*97a0*/  IMAD.X R27, RZ, RZ, R37, P2 ;  /* 0x000000ffff1b7224 */ /* 0x000fe200010e0625 */
[-C--:B------:R-:W-:Y:S01]  /*97b0*/  ISETP.GE.OR P2, PT, R43, R64.reuse, P0 ;  /* 0x000000402b00720c */ /* 0x080fe20000746670 */
[----:B------:R-:W-:Y:S01]  /*97c0*/  SHFL.IDX PT, R60, R40, RZ, 0x1c1f ;  /* 0x001c1fff283c7589 */ /* 0x000fe200000e0000 */
[----:B------:R-:W-:-:S02]  /*97d0*/  ISETP.GE.OR P0, PT, R5, R64, P0 ;  /* 0x000000400500720c */ /* 0x000fc40000706670 */
[----:B------:R-:W-:Y:S01]  /*97e0*/  LEA.HI.X R41, R12, UR7, R7, 0x2, P3 ;  /* 0x000000070c297c11 */ /* 0x000fe200098f1407 */
[----:B------:R-:W-:Y:S01]  /*97f0*/  SHFL.IDX PT, R62, R40, 0x1, 0x1c1f ;  /* 0x003c1f00283e7f89 */ /* 0x000fe200000e0000 */
[----:B------:R-:W-:Y:S02]  /*9800*/  F2FP.F16.F32.PACK_AB R5, R115, R114 ;  /* 0x000000727305723e */ /* 0x000fe400000000ff */
[----:B------:R-:W-:Y:S01]  /*9810*/  F2FP.F16.F32.PACK_AB R6, R117, R116 ;  /* 0x000000747506723e */ /* 0x000fe200000000ff */
[----:B------:R-:W1:Y:S01]  /*9820*/  SHFL.IDX PT, R61, R41, RZ, 0x1c1f ;  /* 0x001c1fff293d7589 */ /* 0x000e6200000e0000 */
[----:B------:R-:W-:Y:S02]  /*9830*/  F2FP.F16.F32.PACK_AB R7, R119, R118 ;  /* 0x000000767707723e */ /* 0x000fe400000000ff */
[----:B------:R-:W-:Y:S01]  /*9840*/  F2FP.F16.F32.PACK_AB R12, R121, R120 ;  /* 0x00000078790c723e */ /* 0x000fe200000000ff */
[----:B------:R-:W2:Y:S01]  /*9850*/  SHFL.IDX PT, R63, R41, 0x1, 0x1c1f ;  /* 0x003c1f00293f7f89 */ /* 0x000ea200000e0000 */
[----:B------:R-:W-:-:S02]  /*9860*/  F2FP.F16.F32.PACK_AB R13, R123, R122 ;  /* 0x0000007a7b0d723e */ /* 0x000fc400000000ff */
[----:B0-----:R-:W-:Y:S01]  /*9870*/  F2FP.F16.F32.PACK_AB R14, R125, R124 ;  /* 0x0000007c7d0e723e */ /* 0x001fe200000000ff */
[----:B------:R-:W-:Y:S01]  /*9880*/  STSM.16.M88.4 [R54], R4 ;  /* 0x0000000436007844 */ /* 0x000fe20000000200 */
[----:B------:R-:W-:Y:S02]  /*9890*/  F2FP.F16.F32.PACK_AB R15, R127, R126 ;  /* 0x0000007e7f0f723e */ /* 0x000fe400000000ff */
[----:B------:R-:W-:Y:S02]  /*98a0*/  F2FP.F16.F32.PACK_AB R8, R129, R128 ;  /* 0x000000808108723e */ /* 0x000fe400000000ff */
[----:B------:R-:W-:Y:S01]  /*98b0*/  F2FP.F16.F32.PACK_AB R9, R131, R130 ;  /* 0x000000828309723e */ /* 0x000fe200000000ff */
[----:B------:R-:W-:Y:S01]  /*98c0*/  STSM.16.M88.4 [R53], R12 ;  /* 0x0000000c35007844 */ /* 0x000fe20000000200 */
[----:B------:R-:W-:Y:S02]  /*98d0*/  F2FP.F16.F32.PACK_AB R10, R133, R132 ;  /* 0x00000084850a723e */ /* 0x000fe400000000ff */
[----:B------:R-:W-:-:S02]  /*98e0*/  F2FP.F16.F32.PACK_AB R11, R135, R134 ;  /* 0x00000086870b723e */ /* 0x000fc400000000ff */
[----:B------:R-:W-:Y:S02]  /*98f0*/  MOV R65, R44 ;  /* 0x0000002c00417202 */ /* 0x000fe40000000f00 */
[C---:B------:R-:W-:Y:S01]  /*9900*/  LOP3.LUT R21, R36.reuse, 0x380, RZ, 0xc0, !PT ;  /* 0x0000038024157812 */ /* 0x040fe200078ec0ff */
[----:B------:R-:W-:Y:S01]  /*9910*/  STSM.16.M88.4 [R52], R8 ;  /* 0x0000000834007844 */ /* 0x000fe20000000200 */
[C---:B------:R-:W-:Y:S02]  /*9920*/  IADD3 R33, P5, R36.reuse, 0x2000, RZ ;  /* 0x0000200024217810 */ /* 0x040fe40007fbe0ff */
[----:B------:R-:W-:Y:S01]  /*9930*/  SHF.R.U64 R21, R21, 0x3, RZ ;  /* 0x0000000315157819 */ /* 0x000fe200000012ff */
[----:B------:R0:W-:Y:S01]  /*9940*/  STSM.16.M88.4 [R66], R136 ;  /* 0x0000008842007844 */ /* 0x0001e20000000200 */
[----:B------:R-:W-:Y:S01]  /*9950*/  IADD3 R31, P4, R36, 0x3000, RZ ;  /* 0x00003000241f7810 */ /* 0x000fe20007f9e0ff */
[----:B------:R-:W-:Y:S01]  /*9960*/  UIMAD UR5, UR12, UR8, URZ ;  /* 0x000000080c0572a4 */ /* 0x000fe2000f8e023f */
[----:B------:R-:W-:Y:S01]  /*9970*/  LOP3.LUT R36, R21, R36, RZ, 0x3c, !PT ;  /* 0x0000002415247212 */ /* 0x000fe200078e3cff */
[----:B------:R-:W-:Y:S01]  /*9980*/  STSM.16.M88.4 [R65], R144 ;  /* 0x0000009041007844 */ /* 0x000fe20000000200 */
[----:B------:R-:W-:Y:S01]  /*9990*/  IMAD.X R21, RZ, RZ, R37, P6 ;  /* 0x000000ffff157224 */ /* 0x000fe200030e0625 */
[----:B------:R-:W-:Y:S01]  /*99a0*/  UIMAD.WIDE.U32 UR6, UR39, UR8, URZ ;  /* 0x00000008270672a5 */ /* 0x000fe2000f8e003f */
[----:B------:R-:W-:Y:S01]  /*99b0*/  LOP3.LUT R32, R33, 0x380, RZ, 0xc0, !PT ;  /* 0x0000038021207812 */ /* 0x000fe200078ec0ff */
[----:B------:R-:W-:Y:S08]  /*99c0*/  BAR.SYNC.DEFER_BLOCKING 0x1, 0x100 ;  /* 0x0044000000007b1d */ /* 0x000ff00000010000 */
[----:B0-----:R-:W0:Y:S01]  /*99d0*/  @P1 LDC R66, c[0x0][0xbec] ;  /* 0x0002fb00ff421b82 */ /* 0x001e220000000800 */
[----:B------:R-:W-:Y:S01]  /*99e0*/  UIMAD UR5, UR39, UR9, UR5 ;  /* 0x00000009270572a4 */ /* 0x000fe2000f8e0205 */
[----:B------:R-:W-:Y:S01]  /*99f0*/  LOP3.LUT R30, R31, 0x380, RZ, 0xc0, !PT ;  /* 0x000003801f1e7812 */ /* 0x000fe200078ec0ff */
[----:B------:R-:W-:Y:S01]  /*9a00*/  UIMAD UR8, UR13, UR10, URZ ;  /* 0x0000000a0d0872a4 */ /* 0x000fe2000f8e023f */
[----:B------:R-:W-:Y:S01]  /*9a10*/  SHF.R.U64 R32, R32, 0x3, RZ ;  /* 0x0000000320207819 */ /* 0x000fe200000012ff */
[----:B-1----:R1:W-:Y:S01]  /*9a20*/  @!P2 ST.E desc[UR46][R60.64], R38 ;  /* 0x000000263c00a985 */ /* 0x0023e2000c10192e */
[----:B------:R-:W-:Y:S01]  /*9a30*/  UIADD3 UR7, UR7, UR5, URZ ;  /* 0x0000000507077290 */ /* 0x000fe2000fffe03f */
[----:B------:R-:W-:-:S02]  /*9a40*/  SHF.R.U64 R30, R30, 0x3, RZ ;  /* 0x000000031e1e7819 */ /* 0x000fc400000012ff */
[----:B--2---:R2:W-:Y:S01]  /*9a50*/  @!P0 ST.E desc[UR46][R62.64], R3 ;  /* 0x000000033e008985 */ /* 0x0045e2000c10192e */
[----:B------:R-:W-:Y:S01]  /*9a60*/  LOP3.LUT R32, R32, R33, RZ, 0x3c, !PT ;  /* 0x0000002120207212 */ /* 0x000fe200078e3cff */
[----:B-1----:R-:W1:Y:S02]  /*9a70*/  @P1 LDC R61, c[0x0][0xbf0] ;  /* 0x0002fc00ff3d1b82 */ /* 0x002e640000000800 */
[----:B------:R3:W5:Y:S01]  /*9a80*/  LD.E.128 R12, desc[UR46][R24.64] ;  /* 0x0000002e180c7980 */ /* 0x000762000c101d00 */
[----:B------:R-:W-:Y:S01]  /*9a90*/  UIMAD UR5, UR37, UR11, UR8 ;  /* 0x0000000b250572a4 */ /* 0x000fe2000f8e0208 */
[----:B------:R-:W-:Y:S01]  /*9aa0*/  LOP3.LUT R30, R30, R31, RZ, 0x3c, !PT ;  /* 0x0000001f1e1e7212 */ /* 0x000fe200078e3cff */
[----:B--2---:R-:W-:Y:S01]  /*9ab0*/  IMAD R3, R19, 0x20, R22 ;  /* 0x0000002013037824 */ /* 0x004fe200078e0216 */
[----:B------:R0:W5:Y:S01]  /*9ac0*/  LD.E.128 R8, desc[UR46][R20.64] ;  /* 0x0000002e14087980 */ /* 0x000162000c101d00 */
[----:B------:R-:W-:Y:S01]  /*9ad0*/  UIMAD.WIDE.U32 UR6, UR37, UR10, UR6 ;  /* 0x0000000a250672a5 */ /* 0x000fe2000f8e0006 */
[--C-:B------:R-:W-:Y:S01]  /*9ae0*/  IMAD.X R33, RZ, RZ, R37.reuse, P5 ;  /* 0x000000ffff217224 */ /* 0x100fe200028e0625 */
[----:B------:R-:W-:Y:S01]  /*9af0*/  ULDC.64 UR8, c[0x0][0xae0] ;  /* 0x0002b80000087ab9 */ /* 0x000fe20000000a00 */
[----:B------:R2:W5:Y:S01]  /*9b00*/  LD.E.128 R52, desc[UR46][R26.64] ;  /* 0x0000002e1a347980 */ /* 0x000562000c101d00 */
[----:B------:R-:W-:-:S02]  /*9b10*/  IMAD.X R31, RZ, RZ, R37, P4 ;  /* 0x000000ffff1f7224 */ /* 0x000fc400020e0625 */
[----:B---3--:R-:W-:Y:S01]  /*9b20*/  VIADD R25, R3, UR36 ;  /* 0x0000002403197c36 */ /* 0x008fe20008000000 */
[----:B------:R-:W-:Y:S01]  /*9b30*/  UIADD3 UR5, UR7, UR5, URZ ;  /* 0x0000000507057290 */ /* 0x000fe2000fffe03f */
[----:B------:R-:W5:Y:S02]  /*9b40*/  LD.E.128 R48, desc[UR46][R36.64] ;  /* 0x0000002e24307980 */ /* 0x000f64000c101d00 */
[----:B0-----:R-:W-:Y:S02]  /*9b50*/  @P1 IMAD.HI.U32 R20, R25, R66, RZ ;  /* 0x0000004219141227 */ /* 0x001fe400078e00ff */
[----:B------:R-:W5:Y:S02]  /*9b60*/  LD.E.128 R44, desc[UR46][R34.64] ;  /* 0x0000002e222c7980 */ /* 0x000f64000c101d00 */
[----:B------:R-:W-:Y:S02]  /*9b70*/  IMAD.MOV.U32 R3, RZ, RZ, R25 ;  /* 0x000000ffff037224 */ /* 0x000fe400078e0019 */
[----:B------:R-:W-:Y:S01]  /*9b80*/  IMAD.U32 R21, RZ, RZ, UR7 ;  /* 0x00000007ff157e24 */ /* 0x000fe2000f8e00ff */
[----:B------:R-:W5:Y:S01]  /*9b90*/  LD.E.128 R40, desc[UR46][R32.64] ;  /* 0x0000002e20287980 */ /* 0x000f62000c101d00 */
[----:B-1----:R-:W-:-:S03]  /*9ba0*/  @P1 SHF.R.U32.HI R3, RZ, R61, R20 ;  /* 0x0000003dff031219 */ /* 0x002fc60000011614 */
[----:B------:R-:W5:Y:S01]  /*9bb0*/  LD.E.128 R4, desc[UR46][R30.64] ;  /* 0x0000002e1e047980 */ /* 0x000f62000c101d00 */
[--C-:B------:R-:W-:Y:S01]  /*9bc0*/  SHF.R.S32.HI R24, RZ, 0x1f, R3.reuse ;  /* 0x0000001fff187819 */ /* 0x100fe20000011403 */
[----:B--2---:R-:W-:Y:S02]  /*9bd0*/  IMAD.MOV R26, RZ, RZ, -R3 ;  /* 0x000000ffff1a7224 */ /* 0x004fe400078e0a03 */
[----:B------:R-:W-:Y:S01]  /*9be0*/  IMAD.U32 R20, RZ, RZ, UR6 ;  /* 0x00000006ff147e24 */ /* 0x000fe2000f8e00ff */
[----:B------:R0:W5:Y:S01]  /*9bf0*/  LD.E.128 R56, desc[UR46][R28.64] ;  /* 0x0000002e1c387980 */ /* 0x000162000c101d00 */
[----:B------:R-:W-:Y:S01]  /*9c00*/  IMAD.U32 R21, RZ, RZ, UR5 ;  /* 0x00000005ff157e24 */ /* 0x000fe2000f8e00ff */
[----:B------:R-:W-:Y:S01]  /*9c10*/  ULDC.64 UR6, c[0x0][0xad8] ;  /* 0x0002b60000067ab9 */ /* 0x000fe20000000a00 */
[----:B------:R-:W-:Y:S01]  /*9c20*/  IMAD R24, R24, UR8, RZ ;  /* 0x0000000818187c24 */ /* 0x000fe2000f8e02ff */
[----:B------:R-:W-:Y:S01]  /*9c30*/  @!PT LDS RZ, [RZ] ;  /* 0x00000000fffff984 */ /* 0x000fe20000000800 */
[----:B------:R-:W-:Y:S01]  /*9c40*/  @!PT LDS RZ, [RZ] ;  /* 0x00000000fffff984 */ /* 0x000fe20000000800 */
[----:B------:R-:W-:Y:S01]  /*9c50*/  @!PT LDS RZ, [RZ] ;  /* 0x00000000fffff984 */ /* 0x000fe20000000800 */
[----:B------:R-:W-:Y:S01]  /*9c60*/  @!PT LDS RZ, [RZ] ;  /* 0x00000000fffff984 */ /* 0x000fe20000000800 */
[----:B------:R1:W-:Y:S06]  /*9c70*/  MEMBAR.ALL.CTA ;  /* 0x0000000000007992 */ /* 0x0003ec0000008000 */
[----:B-1----:R-:W1:Y:S01]  /*9c80*/  FENCE.VIEW.ASYNC.S ;  /* 0x00000000000073c6 */ /* 0x002e620000000000 */
[----:B------:R-:W-:-:S02]  /*9c90*/  IMAD R39, R39, R26, R25 ;  /* 0x0000001a27277224 */ /* 0x000fc400078e0219 */
[C---:B------:R-:W-:Y:S02]  /*9ca0*/  IMAD R25, R3.reuse, UR9, R24 ;  /* 0x0000000903197c24 */ /* 0x040fe4000f8e0218 */
[----:B------:R-:W-:Y:S01]  /*9cb0*/  IMAD.WIDE.U32 R20, R3, UR8, R20 ;  /* 0x0000000803147c25 */ /* 0x000fe2000f8e0014 */
[----:B------:R-:W-:-:S03]  /*9cc0*/  SHF.R.S32.HI R3, RZ, 0x1f, R39 ;  /* 0x0000001fff037819 */ /* 0x000fc60000011427 */
[----:B------:R-:W-:Y:S02]  /*9cd0*/  IMAD.IADD R21, R21, 0x1, R25 ;  /* 0x0000000115157824 */ /* 0x000fe400078e0219 */
[----:B------:R-:W-:Y:S02]  /*9ce0*/  IMAD R24, R3, UR6, RZ ;  /* 0x0000000603187c24 */ /* 0x000fe4000f8e02ff */
[----:B0-----:R-:W-:Y:S02]  /*9cf0*/  VIADD R29, R22, UR36 ;  /* 0x00000024161d7c36 */ /* 0x001fe40008000000 */
        /* <DEDUP_REMOVED lines=27> */
.L_x_8984:
[----:B------:R-:W-:Y:S05]  /*9eb0*/  BSYNC B1 ;  /* 0x0000000000017941 */ /* 0x000fea0003800000 */
.L_x_8983:
[----:B--2---:R2:W4:Y:S01]  /*9ec0*/  SHFL.IDX PT, R3, R27, 0x1, 0x181f ;  /* 0x00381f001b037f89 */ /* 0x00452200000e0000 */
[----:B------:R-:W-:Y:S03]  /*9ed0*/  BSSY B1, `(.L_x_8985) ;  /* 0x000000c000017945 */ /* 0x000fe60003800000 */
[----:B-1-3--:R2:W1:Y:S01]  /*9ee0*/  SHFL.IDX PT, R25, R26, 0x1, 0x181f ;  /* 0x00381f001a197f89 */ /* 0x00a46200000e0000 */
[----:B------:R-:W-:Y:S05]  /*9ef0*/  @P0 BRA `(.L_x_8986) ;  /* 0x0000000000240947 */ /* 0x000fea0003800000 */
[----:B------:R-:W-:Y:S02]  /*9f00*/  ULDC UR5, c[0x0][0xac8] ;  /* 0x0002b20000057ab9 */ /* 0x000fe40000000800 */
[----:B------:R-:W-:Y:S02]  /*9f10*/  ISETP.GE.AND P3, PT, R2, UR5, PT ;  /* 0x0000000502007c0c */ /* 0x000fe4000bf66270 */
[----:B------:R-:W-:-:S11]  /*9f20*/  ISETP.GE.AND P4, PT, R18, UR5, PT ;  /* 0x0000000512007c0c */ /* 0x000fd6000bf86270 */
[-C--:B-1----:R-:W-:Y:S02]  /*9f30*/  @!P3 LEA R20, P0, R2, R25.reuse, 0x1 ;  /* 0x000000190214b211 */ /* 0x082fe400078008ff */
[----:B------:R-:W-:Y:S02]  /*9f40*/  @!P4 LEA R24, P2, R18, R25, 0x1 ;  /* 0x000000191218c211 */ /* 0x000fe400078408ff */
[-C--:B----4-:R-:W-:Y:S02]  /*9f50*/  @!P3 LEA.HI.X R21, R2, R3.reuse, R189, 0x1, P0 ;  /* 0x000000030215b211 */ /* 0x090fe400000f0cbd */
[----:B------:R-:W-:-:S03]  /*9f60*/  @!P4 LEA.HI.X R25, R18, R3, R188, 0x1, P2 ;  /* 0x000000031219c211 */ /* 0x000fc600010f0cbc */
[----:B-----5:R3:W-:Y:S04]  /*9f70*/  @!P3 ST.E.128 desc[UR46][R20.64], R44 ;  /* 0x0000002c1400b985 */ /* 0x0207e8000c101d2e */
[----:B------:R3:W-:Y:S02]  /*9f80*/  @!P4 ST.E.128 desc[UR46][R24.64], R52 ;  /* 0x000000341800c985 */ /* 0x0007e4000c101d2e */
.L_x_8986:
[----:B------:R-:W-:Y:S05]  /*9f90*/  BSYNC B1 ;  /* 0x0000000000017941 */ /* 0x000fea0003800000 */
.L_x_8985:
[----:B----4-:R4:W0:Y:S01]  /*9fa0*/  SHFL.IDX PT, R3, R27, 0x2, 0x181f ;  /* 0x00581f001b037f89 */ /* 0x01082200000e0000 */
        /* <DEDUP_REMOVED lines=8> */
[-C--:B0-----:R-:W-:Y:S02]  /*a030*/  @!P2 LEA.HI.X R21, R2, R3.reuse, R189, 0x1, P0 ;  /* 0x000000030215a211 */ /* 0x081fe400000f0cbd */
[----:B------:R-:W-:-:S03]  /*a040*/  @!P3 LEA.HI.X R25, R18, R3, R188, 0x1, P1 ;  /* 0x000000031219b211 */ /* 0x000fc600008f0cbc */
[----:B-----5:R3:W-:Y:S04]  /*a050*/  @!P2 ST.E.128 desc[UR46][R20.64], R40 ;  /* 0x000000281400a985 */ /* 0x0207e8000c101d2e */
[----:B------:R3:W-:Y:S02]  /*a060*/  @!P3 ST.E.128 desc[UR46][R24.64], R12 ;  /* 0x0000000c1800b985 */ /* 0x0007e4000c101d2e */
.L_x_8988:
[----:B------:R-:W-:Y:S05]  /*a070*/  BSYNC B1 ;  /* 0x0000000000017941 */ /* 0x000fea0003800000 */
.L_x_8987:
[----:B0-----:R-:W-:Y:S01]  /*a080*/  VIADD R3, R29, 0x60 ;  /* 0x000000601d037836 */ /* 0x001fe20000000000 */
[----:B--2-4-:R-:W0:Y:S04]  /*a090*/  SHFL.IDX PT, R27, R27, 0x3, 0x181f ;  /* 0x00781f001b1b7f89 */ /* 0x014e2800000e0000 */
[----:B------:R-:W-:Y:S01]  /*a0a0*/  ISETP.GE.AND P0, PT, R3, R64, PT ;  /* 0x000000400300720c */ /* 0x000fe20003f06270 */
[----:B---3-5:R2:W3:-:S12]  /*a0b0*/  SHFL.IDX PT, R15, R26, 0x3, 0x181f ;  /* 0x00781f001a0f7f89 */ /* 0x0284d800000e0000 */
[----:B--2---:R-:W-:Y:S05]  /*a0c0*/  @P0 BRA `(.L_x_8989) ;  /* 0x0000000800800947 */ /* 0x004fea0003800000 */
[----:B------:R-:W-:Y:S02]  /*a0d0*/  ULDC UR5, c[0x0][0xac8] ;  /* 0x0002b20000057ab9 */ /* 0x000fe40000000800 */
[----:B------:R-:W-:-:S13]  /*a0e0*/  ISETP.GE.AND P1, PT, R2, UR5, PT ;  /* 0x0000000502007c0c */ /* 0x000fda000bf26270 */
[----:B---3--:R-:W-:-:S04]  /*a0f0*/  @!P1 LEA R12, P0, R2, R15, 0x1 ;  /* 0x0000000f020c9211 */ /* 0x008fc800078008ff */
[----:B0-----:R-:W-:Y:S02]  /*a100*/  @!P1 LEA.HI.X R13, R2, R27, R189, 0x1, P0 ;  /* 0x0000001b020d9211 */ /* 0x001fe400000f0cbd */
[----:B------:R-:W-:-:S03]  /*a110*/  ISETP.GE.AND P0, PT, R18, UR5, PT ;  /* 0x0000000512007c0c */ /* 0x000fc6000bf06270 */
[----:B------:R2:W-:Y:S10]  /*a120*/  @!P1 ST.E.128 desc[UR46][R12.64], R4 ;  /* 0x000000040c009985 */ /* 0x0005f4000c101d2e */
[----:B------:R-:W-:Y:S05]  /*a130*/  @P0 BRA `(.L_x_8989) ;  /* 0x0000000800640947 */ /* 0x000fea0003800000 */
[----:B--2---:R-:W-:-:S04]  /*a140*/  LEA R4, P0, R18, R15, 0x1 ;  /* 0x0000000f12047211 */ /* 0x004fc800078008ff */
[----:B------:R-:W-:-:S05]  /*a150*/  LEA.HI.X R5, R18, R27, R188, 0x1, P0 ;  /* 0x0000001b12057211 */ /* 0x000fca00000f0cbc */
[----:B------:R4:W-:Y:S01]  /*a160*/  ST.E.128 desc[UR46][R4.64], R8 ;  /* 0x0000000804007985 */ /* 0x0009e2000c101d2e */
[----:B------:R-:W-:Y:S05]  /*a170*/  BRA `(.L_x_8989) ;  /* 0x0000000800547947 */ /* 0x000fea0003800000 */
.L_x_8982:
        /* <DEDUP_REMOVED lines=50> */
.L_x_8991:
[----:B------:R-:W-:Y:S05]  /*a4a0*/  BSYNC B1 ;  /* 0x0000000000017941 */ /* 0x000fea0003800000 */
.L_x_8990:
        /* <DEDUP_REMOVED lines=48> */
[----:B------:R-:W-:-:S11]  /*a7b0*/  ISETP.GE.AND P5, PT, R18, UR5, PT ;  /* 0x0000000512007c0c */ /* 0x000fd6000bfa6270 */
[-C--:B-1----:R-:W-:Y:S02]  /*a7c0*/  @!P4 LEA R10, P2, R2, R5.reuse, 0x1 ;  /* 0x00000005020ac211 */ /* 0x082fe400078408ff */
[----:B------:R-:W-:Y:S02]  /*a7d0*/  @!P5 LEA R4, P3, R18, R5, 0x1 ;  /* 0x000000051204d211 */ /* 0x000fe400078608ff */
[-C--:B--2---:R-:W-:Y:S02]  /*a7e0*/  @!P4 LEA.HI.X R11, R2, R3.reuse, R189, 0x1, P2 ;  /* 0x00000003020bc211 */ /* 0x084fe400010f0cbd */
[----:B------:R-:W-:-:S03]  /*a7f0*/  @!P5 LEA.HI.X R5, R18, R3, R188, 0x1, P3 ;  /* 0x000000031205d211 */ /* 0x000fc600018f0cbc */
[----:B------:R3:W-:Y:S04]  /*a800*/  @!P4 ST.E.128 desc[UR46][R10.64], RZ ;  /* 0x000000ff0a00c985 */ /* 0x0007e8000c101d2e */
[----:B------:R3:W-:Y:S02]  /*a810*/  @!P5 ST.E.128 desc[UR46][R4.64], RZ ;  /* 0x000000ff0400d985 */ /* 0x0007e4000c101d2e */
.L_x_8993:
[----:B------:R-:W-:Y:S05]  /*a820*/  BSYNC B1 ;  /* 0x0000000000017941 */ /* 0x000fea0003800000 */
.L_x_8992:
        /* <DEDUP_REMOVED lines=11> */
[----:B------:R3:W-:Y:S04]  /*a8e0*/  @!P3 ST.E.128 desc[UR46][R10.64], RZ ;  /* 0x000000ff0a00b985 */ /* 0x0007e8000c101d2e */
[----:B------:R3:W-:Y:S02]  /*a8f0*/  @!P4 ST.E.128 desc[UR46][R4.64], RZ ;  /* 0x000000ff0400c985 */ /* 0x0007e4000c101d2e */
.L_x_8995:
[----:B------:R-:W-:Y:S05]  /*a900*/  BSYNC B1 ;  /* 0x0000000000017941 */ /* 0x000fea0003800000 */
.L_x_8994:
        /* <DEDUP_REMOVED lines=11> */
[----:B------:R3:W-:Y:S04]  /*a9c0*/  @!P2 ST.E.128 desc[UR46][R10.64], RZ ;  /* 0x000000ff0a00a985 */ /* 0x0007e8000c101d2e */
[----:B------:R3:W-:Y:S02]  /*a9d0*/  @!P3 ST.E.128 desc[UR46][R4.64], RZ ;  /* 0x000000ff0400b985 */ /* 0x0007e4000c101d2e */
.L_x_8997:
[----:B------:R-:W-:Y:S05]  /*a9e0*/  BSYNC B1 ;  /* 0x0000000000017941 */ /* 0x000fea0003800000 */
.L_x_8996:
[----:B------:R-:W-:Y:S01]  /*a9f0*/  VIADD R0, R8, 0x60 ;  /* 0x0000006008007836 */ /* 0x000fe20000000000 */
[----:B0-----:R0:W0:Y:S04]  /*aa00*/  SHFL.IDX PT, R3, R7, 0x3, 0x181f ;  /* 0x00781f0007037f89 */ /* 0x00102800000e0000 */
[----:B------:R-:W-:Y:S01]  /*aa10*/  ISETP.GE.AND P0, PT, R0, R9, PT ;  /* 0x000000090000720c */ /* 0x000fe20003f06270 */
[----:B-1-3--:R1:W3:-:S12]  /*aa20*/  SHFL.IDX PT, R5, R6, 0x3, 0x181f ;  /* 0x00781f0006057f89 */ /* 0x00a2d800000e0000 */
[----:B-1----:R-:W-:Y:S05]  /*aa30*/  @P0 BRA `(.L_x_8989) ;  /* 0x0000000000240947 */ /* 0x002fea0003800000 */
[----:B------:R-:W-:Y:S02]  /*aa40*/  ULDC UR5, c[0x0][0xac8] ;  /* 0x0002b20000057ab9 */ /* 0x000fe40000000800 */
[----:B------:R-:W-:Y:S02]  /*aa50*/  ISETP.GE.AND P2, PT, R2, UR5, PT ;  /* 0x0000000502007c0c */ /* 0x000fe4000bf46270 */
[----:B------:R-:W-:-:S11]  /*aa60*/  ISETP.GE.AND P3, PT, R18, UR5, PT ;  /* 0x0000000512007c0c */ /* 0x000fd6000bf66270 */
[-C--:B--234-:R-:W-:Y:S02]  /*aa70*/  @!P2 LEA R6, P0, R2, R5.reuse, 0x1 ;  /* 0x000000050206a211 */ /* 0x09cfe400078008ff */
[----:B------:R-:W-:Y:S02]  /*aa80*/  @!P3 LEA R4, P1, R18, R5, 0x1 ;  /* 0x000000051204b211 */ /* 0x000fe400078208ff */
[-C--:B0-----:R-:W-:Y:S02]  /*aa90*/  @!P2 LEA.HI.X R7, R2, R3.reuse, R189, 0x1, P0 ;  /* 0x000000030207a211 */ /* 0x081fe400000f0cbd */
[----:B------:R-:W-:-:S03]  /*aaa0*/  @!P3 LEA.HI.X R5, R18, R3, R188, 0x1, P1 ;  /* 0x000000031205b211 */ /* 0x000fc600008f0cbc */
[----:B------:R0:W-:Y:S04]  /*aab0*/  @!P2 ST.E.128 desc[UR46][R6.64], RZ ;  /* 0x000000ff0600a985 */ /* 0x0001e8000c101d2e */
[----:B------:R0:W-:Y:S02]  /*aac0*/  @!P3 ST.E.128 desc[UR46][R4.64], RZ ;  /* 0x000000ff0400b985 */ /* 0x0001e4000c101d2e */
.L_x_8989:
[----:B------:R-:W-:Y:S05]  /*aad0*/  BSYNC B0 ;  /* 0x0000000000007941 */ /* 0x000fea0003800000 */
.L_x_8981:
[----:B------:R-:W-:Y:S02]  /*aae0*/  ULDC UR5, c[0x0][0xc38] ;  /* 0x00030e0000057ab9 */ /* 0x000fe40000000800 */
[----:B------:R-:W-:-:S06]  /*aaf0*/  UISETP.GE.AND UP0, UPT, UR4, UR5, UPT ;  /* 0x000000050400728c */ /* 0x000fcc000bf06270 */
[----:B------:R-:W-:-:S13]  /*ab00*/  PLOP3.LUT P0, PT, PT, PT, UP0, 0x80, 0x0 ;  /* 0x000000000000781c */ /* 0x000fda0003f0f008 */
[----:B------:R-:W-:Y:S05]  /*ab10*/  @!P0 BRA `(.L_x_8998) ;  /* 0xffffff6000a08947 */ /* 0x000fea000383ffff */
[----:B------:R-:W-:Y:S05]  /*ab20*/  EXIT ;  /* 0x000000000000794d */ /* 0x000fea0003800000 */
.L_x_8946:
[----:B------:R-:W-:-:S08]  /*ab30*/  NOP ;  /* 0x0000000000007918 */ /* 0x000fd00000000000 */
[----:B------:R-:W0:-:S00]  /*ab40*/  USETMAXREG.DEALLOC.CTAPOOL 0x18 ;  /* 0x00000018000079c8 */ /* 0x000e0000080e0500 */
        /* <DEDUP_REMOVED lines=38> */
[----:B------:R0:W-:Y:S04]  /*adb0*/  STL [R1+0x4], R2 ;  /* 0x0000040201007387 */ /* 0x0001e80000100800 */
[----:B------:R0:W-:Y:S02]  /*adc0*/  STL [R1+0x1c], RZ ;  /* 0x00001cff01007387 */ /* 0x0001e40000100800 */
.L_x_9086:
        /* <DEDUP_REMOVED lines=14> */
[----:B-1----:R-:W-:Y:S05]  /*aeb0*/  @!P0 BRA `(.L_x_9000) ;  /* 0x0000000000208947 */ /* 0x002fea0003800000 */
        /* <DEDUP_REMOVED lines=8> */
.L_x_9000:
[----:B------:R-:W-:Y:S01]  /*af40*/  ULDC UR8, c[0x0][0xc54] ;  /* 0x0003150000087ab9 */ /* 0x000fe20000000800 */
[----:B------:R-:W-:Y:S01]  /*af50*/  UMOV UR7, UR9 ;  /* 0x0000000900077c82 */ /* 0x000fe20008000000 */
[----:B------:R-:W-:-:S11]  /*af60*/  UISETP.NE.AND UP0, UPT, UR8, 0x1, UPT ;  /* 0x000000010800788c */ /* 0x000fd6000bf05270 */
[----:B------:R-:W-:Y:S02]  /*af70*/  @UP0 ULDC.64 UR10, c[0x0][0xc58] ;  /* 0x00031600000a0ab9 */ /* 0x000fe40000000a00 */
[----:B------:R-:W-:-:S04]  /*af80*/  UIMAD.WIDE.U32 UR4, UR9, UR10, URZ ;  /* 0x0000000a090472a5 */ /* 0x000fc8000f8e003f */
[----:B------:R-:W-:-:S04]  /*af90*/  @UP0 USHF.R.U32.HI UR7, URZ, UR11, UR5 ;  /* 0x0000000b3f070299 */ /* 0x000fc80008011605 */
[----:B------:R-:W-:-:S12]  /*afa0*/  UIMAD UR8, UR7, UR8, URZ ;  /* 0x00000008070872a4 */ /* 0x000fd8000f8e023f */
.L_x_9001:
[----:B------:R-:W-:Y:S01]  /*afb0*/  ULOP3.LUT UR40, URZ, UR7, URZ, 0x33, !UPT ;  /* 0x000000073f287292 */ /* 0x000fe2000f8e333f */
[----:B------:R-:W-:Y:S01]  /*afc0*/  BSSY B7, `(.L_x_9002) ;  /* 0x00003ba000077945 */ /* 0x000fe20003800000 */
[----:B------:R-:W-:Y:S01]  /*afd0*/  ULDC UR5, c[0x0][0x448] ;  /* 0x0001120000057ab9 */ /* 0x000fe20000000800 */
[----:B------:R-:W-:Y:S01]  /*afe0*/  ULDC UR4, c[0x0][0xc3c] ;  /* 0x00030f0000047ab9 */ /* 0x000fe20000000800 */
[----:B------:R-:W-:Y:S02]  /*aff0*/  UISETP.NE.AND UP1, UPT, UR5, 0x1, UPT ;  /* 0x000000010500788c */ /* 0x000fe4000bf25270 */
[----:B------:R-:W-:Y:S01]  /*b000*/  UIADD3 UR40, UR40, UR4, URZ ;  /* 0x0000000428287290 */ /* 0x000fe2000fffe03f */
[----:B------:R-:W-:Y:S01]  /*b010*/  ULDC.64 UR10, c[0x0][0x418] ;  /* 0x00010600000a7ab9 */ /* 0x000fe20000000a00 */
[----:B------:R-:W-:Y:S01]  /*b020*/  ULDC UR5, c[0x0][0x288] ;  /* 0x0000a20000057ab9 */ /* 0x000fe20000000800 */
[----:B------:R-:W-:Y:S02]  /*b030*/  UISETP.NE.U32.AND UP0, UPT, UR10, URZ, UPT ;  /* 0x0000003f0a00728c */ /* 0x000fe4000bf05070 */
[----:B------:R-:W-:-:S02]  /*b040*/  USHF.L.U32 UR7, UR40, 0x7, URZ ;  /* 0x0000000728077899 */ /* 0x000fc4000800063f */
[----:B------:R-:W-:Y:S02]  /*b050*/  UISETP.NE.AND.EX UP0, UPT, UR11, URZ, UPT, UP0 ;  /* 0x0000003f0b00728c */ /* 0x000fe4000bf05300 */
        /* <DEDUP_REMOVED lines=12> */
[----:B------:R-:W-:Y:S02]  /*b120*/  UIADD3 UR8, UR9, -UR8, URZ ;  /* 0x8000000809087290 */ /* 0x000fe4000fffe03f */
[----:B------:R-:W-:Y:S02]  /*b130*/  USHF.R.S32.HI UR9, URZ, 0x1f, UR11 ;  /* 0x0000001f3f097899 */ /* 0x000fe4000801140b */
[----:B------:R-:W-:-:S02]  /*b140*/  USHF.R.S32.HI UR4, URZ, 0x1f, UR7 ;  /* 0x0000001f3f047899 */ /* 0x000fc40008011407 */
[----:B------:R-:W-:Y:S02]  /*b150*/  ULEA.HI UR9, UR9, UR11, URZ, 0x7 ;  /* 0x0000000b09097291 */ /* 0x000fe4000f8f383f */
[----:B------:R-:W-:Y:S01]  /*b160*/  ULEA.HI UR7, UR4, UR7, URZ, 0x7 ;  /* 0x0000000704077291 */ /* 0x000fe2000f8f383f */
[----:B------:R-:W-:Y:S01]  /*b170*/  ULDC UR10, c[0x0][0xc48] ;  /* 0x00031200000a7ab9 */ /* 0x000fe20000000800 */
[----:B------:R-:W-:Y:S02]  /*b180*/  USHF.R.S32.HI UR9, URZ, 0x7, UR9 ;  /* 0x000000073f097899 */ /* 0x000fe40008011409 */
[----:B------:R-:W-:Y:S02]  /*b190*/  USHF.R.S32.HI UR7, URZ, 0x7, UR7 ;  /* 0x000000073f077899 */ /* 0x000fe40008011407 */
        /* <DEDUP_REMOVED lines=32> */
.L_x_9003:
        /* <DEDUP_REMOVED lines=20> */
.L_x_9006:
[----:B------:R-:W-:Y:S05]  /*b4e0*/  BSYNC B6 ;  /* 0x0000000000067941 */ /* 0x000fea0003800000 */
.L_x_9005:
        /* <DEDUP_REMOVED lines=20> */
.L_x_9009:
        /* <DEDUP_REMOVED lines=15> */
.L_x_9008:
[----:B------:R-:W-:Y:S05]  /*b720*/  BSYNC B6 ;  /* 0x0000000000067941 */ /* 0x000fea0003800000 */
.L_x_9007:
        /* <DEDUP_REMOVED lines=27> */
.L_x_9101:
        /* <DEDUP_REMOVED lines=8> */
.L_x_9104:
[----:B------:R-:W-:Y:S05]  /*b960*/  @!P6 BRA `(.L_x_9011) ;  /* 0x0000000000f0e947 */ /* 0x000fea0003800000 */
[----:B------:R-:W-:Y:S01]  /*b970*/  IMAD.MOV.U32 R16, RZ, RZ, R7 ;  /* 0x000000ffff107224 */ /* 0x000fe200078e0007 */
[----:B------:R-:W-:Y:S06]  /*b980*/  @!P1 BRA `(.L_x_9013) ;  /* 0x0000000000449947 */ /* 0x000fec0003800000 */
[----:B------:R-:W2:Y:S01]  /*b990*/  LDC R6, c[0x0][0x43c] ;  /* 0x00010f00ff067b82 */ /* 0x000ea20000000800 */
        /* <DEDUP_REMOVED lines=16> */
.L_x_9013:
[----:B--2---:R-:W2:Y:S01]  /*baa0*/  LDL R2, [R1+0x4] ;  /* 0x0000040001027983 */ /* 0x004ea20000100800 */
[----:B-1----:R-:W-:Y:S01]  /*bab0*/  IMAD R0, R18, 0x8, R17 ;  /* 0x0000000812007824 */ /* 0x002fe200078e0211 */
[----:B--2---:R-:W-:-:S04]  /*bac0*/  SHF.L.U32 R3, R2, 0x1f, RZ ;  /* 0x0000001f02037819 */ /* 0x004fc800000006ff */
[----:B------:R-:W1:Y:S02]  /*bad0*/  SYNCS.PHASECHK.TRANS64.TRYWAIT P0, [R0+URZ+0x28840], R3 ;  /* 0x02884003000075a7 */ /* 0x000e64000800017f */
[----:B-1----:R-:W-:Y:S05]  /*bae0*/  @!P0 BRA `(.L_x_9014) ;  /* 0x0000003800648947 */ /* 0x002fea0003800000 */
.L_x_9105:
        /* <DEDUP_REMOVED lines=11> */
.L_x_9015:
        /* <DEDUP_REMOVED lines=14> */
[----:B------:R-:W-:Y:S01]  /*bc80*/  USHF.L.U32 UR35, UR35, 0x7, URZ ;  /* 0x0000000723237899 */ /* 0x000fe2000800063f */
[----:B------:R-:W-:Y:S01]  /*bc90*/  UMOV UR12, UR36 ;  /* 0x00000024000c7c82 */ /* 0x000fe20008000000 */
[----:B------:R-:W-:Y:S02]  /*bca0*/  UMOV UR13, UR37 ;  /* 0x00000025000d7c82 */ /* 0x000fe40008000000 */
[----:B------:R-:W-:Y:S01]  /*bcb0*/  UIADD3 UR32, UR8, 0x18400, URZ ;  /* 0x0001840008207890 */ /* 0x000fe2000fffe03f */
[----:B------:R2:W-:Y:S01]  /*bcc0*/  STL [R1+0xc], R0 ;  /* 0x00000c0001007387 */ /* 0x0005e20000100800 */
[----:B------:R-:W-:Y:S01]  /*bcd0*/  UIADD3 UR8, UR8, 0x1c400, URZ ;  /* 0x0001c40008087890 */ /* 0x000fe2000fffe03f */
[----:B------:R-:W-:Y:S01]  /*bce0*/  UMOV UR9, UR33 ;  /* 0x0000002100097c82 */ /* 0x000fe20008000000 */
[----:B------:R-:W-:-:S05]  /*bcf0*/  UMOV UR11, UR35 ;  /* 0x00000023000b7c82 */ /* 0x000fca0008000000 */
[----:B------:R2:W-:Y:S02]  /*bd00*/  UTMALDG.4D [UR32], [UR4], desc[UR6] ;  /* 0x00000620040075b4 */ /* 0x0005e40008019000 */
[----:B------:R2:W-:Y:S02]  /*bd10*/  UTMALDG.4D [UR8], [UR4], desc[UR6] ;  /* 0x00000608040075b4 */ /* 0x0005e40008019000 */
[----:B--2---:R-:W-:Y:S01]  /*bd20*/  NOP ;  /* 0x0000000000007918 */ /* 0x004fe20000000000 */
.L_x_9011:
        /* <DEDUP_REMOVED lines=22> */
.L_x_9017:
[----:B------:R-:W-:Y:S05]  /*be90*/  BSYNC B6 ;  /* 0x0000000000067941 */ /* 0x000fea0003800000 */
.L_x_9016:
        /* <DEDUP_REMOVED lines=30> */
[----:B------:R-:W-:Y:S01]  /*c080*/  LOP3.LUT R9, R9, 0x40, RZ, 0xfc, !PT ;  /* 0x0000004009097812 */ /* 0x000fe200078efcff */
[----:B------:R-:W-:Y:S01]  /*c090*/  IMAD.U32 R4, RZ, RZ, UR4 ;  /* 0x00000004ff047e24 */ /* 0x000fe2000f8e00ff */
[----:B------:R-:W-:Y:S01]  /*c0a0*/  ULDC.64 UR4, c[0x0][0x2d0] ;  /* 0x0000b40000047ab9 */ /* 0x000fe20000000a00 */
        /* <DEDUP_REMOVED lines=29> */
[----:B------:R-:W-:Y:S01]  /*c280*/  IMAD.U32 R2, RZ, RZ, UR40 ;  /* 0x00000028ff027e24 */ /* 0x000fe2000f8e00ff */
[----:B------:R-:W-:Y:S02]  /*c290*/  ULDC UR4, c[0x0][0x288] ;  /* 0x0000a20000047ab9 */ /* 0x000fe40000000800 */
[----:B------:R-:W-:Y:S01]  /*c2a0*/  IMAD R3, R7, UR4, RZ ;  /* 0x0000000407037c24 */ /* 0x000fe2000f8e02ff */
[----:B------:R-:W1:Y:S04]  /*c2b0*/  SHFL.IDX PT, R6, R0, RZ, 0x181f ;  /* 0x00181fff00067589 */ /* 0x000e6800000e0000 */
[----:B------:R-:W-:Y:S01]  /*c2c0*/  SHFL.IDX PT, R8, R4, 0x1, 0x181f ;  /* 0x00381f0004087f89 */ /* 0x000fe200000e0000 */
[----:B0-----:R-:W-:-:S04]  /*c2d0*/  LOP3.LUT R5, R5, 0x7f, RZ, 0xc0, !PT ;  /* 0x0000007f05057812 */ /* 0x001fc800078ec0ff */
[----:B------:R-:W-:-:S05]  /*c2e0*/  SHF.R.U32.HI R5, RZ, 0x3, R5 ;  /* 0x00000003ff057819 */ /* 0x000fca0000011605 */
[----:B------:R-:W-:-:S04]  /*c2f0*/  IMAD R2, R2, 0x80, R5 ;  /* 0x0000008002027824 */ /* 0x000fc800078e0205 */
[C---:B------:R-:W-:Y:S01]  /*c300*/  VIADD R5, R2.reuse, 0x10 ;  /* 0x0000001002057836 */ /* 0x040fe20000000000 */
[----:B------:R-:W-:-:S04]  /*c310*/  ISETP.GE.AND P3, PT, R2, R3, PT ;  /* 0x000000030200720c */ /* 0x000fc80003f66270 */
[----:B------:R-:W-:Y:S02]  /*c320*/  ISETP.GE.AND P2, PT, R5, R3, PT ;  /* 0x000000030500720c */ /* 0x000fe40003f46270 */
[----:B------:R-:W0:Y:S07]  /*c330*/  SHFL.IDX PT, R5, R4, RZ, 0x181f ;  /* 0x00181fff04057589 */ /* 0x000e2e00000e0000 */
[----:B-1----:R-:W-:-:S05]  /*c340*/  @!P3 LEA R6, P4, R10, R6, 0x1 ;  /* 0x000000060a06b211 */ /* 0x002fca00078808ff */
[----:B0-----:R-:W-:Y:S02]  /*c350*/  @!P3 IMAD.X R7, RZ, RZ, R5, P4 ;  /* 0x000000ffff07b224 */ /* 0x001fe400020e0605 */
[----:B------:R-:W0:Y:S04]  /*c360*/  SHFL.IDX PT, R5, R0, 0x1, 0x181f ;  /* 0x00381f0000057f89 */ /* 0x000e2800000e0000 */
[----:B-----5:R-:W-:Y:S04]  /*c370*/  @!P3 LDGSTS.E.BYPASS.LTC128B.128 [R9+0x10400], desc[UR46][R6.64], !P1 ;  /* 0x104000000609bfae */ /* 0x020fe8000c901d6e */
[----:B------:R1:W-:Y:S01]  /*c380*/  @!P3 LDGSTS.E.BYPASS.LTC128B.128 [R9+0x14400], desc[UR46][R6.64+0x80], !P0 ;  /* 0x144000800609bfae */ /* 0x0003e2000c101d6e */
[----:B0-----:R-:W-:-:S05]  /*c390*/  @!P2 LEA R5, P4, R10, R5, 0x1 ;  /* 0x000000050a05a211 */ /* 0x001fca00078808ff */
[----:B------:R-:W-:Y:S02]  /*c3a0*/  @!P2 IMAD.X R8, RZ, RZ, R8, P4 ;  /* 0x000000ffff08a224 */ /* 0x000fe400020e0608 */
[----:B-1----:R-:W-:Y:S02]  /*c3b0*/  @!P2 IMAD.MOV.U32 R6, RZ, RZ, R5 ;  /* 0x000000ffff06a224 */ /* 0x002fe400078e0005 */
        /* <DEDUP_REMOVED lines=50> */
.L_x_9122:
        /* <DEDUP_REMOVED lines=11> */
.L_x_9020:
[----:B------:R-:W-:Y:S05]  /*c790*/  BSYNC B0 ;  /* 0x0000000000007941 */ /* 0x000fea0003800000 */
.L_x_9019:
[----:B------:R-:W-:Y:S01]  /*c7a0*/  NOP ;  /* 0x0000000000007918 */ /* 0x000fe20000000000 */
[----:B------:R-:W-:Y:S01]  /*c7b0*/  PLOP3.LUT P0, PT, PT, PT, PT, 0x80, 0x0 ;  /* 0x000000000000781c */ /* 0x000fe20003f0f070 */
[----:B0-----:R-:W-:-:S12]  /*c7c0*/  VIADD R6, R17, 0x28800 ;  /* 0x0002880011067836 */ /* 0x001fd80000000000 */
.L_x_9021:
        /* <DEDUP_REMOVED lines=18> */
.L_x_9123:
[----:B------:R-:W-:Y:S05]  /*c8f0*/  BSYNC B0 ;  /* 0x0000000000007941 */ /* 0x000fea0003800000 */
.L_x_9022:
        /* <DEDUP_REMOVED lines=22> */
[----:B--2---:R-:W-:Y:S01]  /*ca60*/  ISETP.NE.AND P1, PT, R2, RZ, PT ;  /* 0x000000ff0200720c */ /* 0x004fe20003f25270 */
[----:B------:R-:W-:-:S12]  /*ca70*/  IMAD.MOV.U32 R2, RZ, RZ, R16 ;  /* 0x000000ffff027224 */ /* 0x000fd800078e0010 */
[----:B------:R-:W-:Y:S05]  /*ca80*/  @!P1 BRA `(.L_x_9028) ;  /* 0x0000000000509947 */ /* 0x000fea0003800000 */
[----:B------:R-:W2:Y:S01]  /*ca90*/  LDL R10, [R1+0x8] ;  /* 0x00000800010a7983 */ /* 0x000ea20000100800 */
[----:B------:R-:W0:Y:S03]  /*caa0*/  LDC R5, c[0x0][0x43c] ;  /* 0x00010f00ff057b82 */ /* 0x000e260000000800 */
[----:B------:R-:W3:Y:S01]  /*cab0*/  LDL R11, [R1] ;  /* 0x00000000010b7983 */ /* 0x000ee20000100800 */
[----:B------:R-:W-:Y:S01]  /*cac0*/  IMAD.MOV.U32 R4, RZ, RZ, R7 ;  /* 0x000000ffff047224 */ /* 0x000fe200078e0007 */
        /* <DEDUP_REMOVED lines=16> */
.L_x_9028:
[----:B------:R-:W-:Y:S01]  /*cbd0*/  IMAD R4, R0, 0x8, R17 ;  /* 0x0000000800047824 */ /* 0x000fe200078e0211 */
[----:B0-----:R-:W-:Y:S01]  /*cbe0*/  SHF.L.U32 R3, R9, 0x1f, RZ ;  /* 0x0000001f09037819 */ /* 0x001fe200000006ff */
[----:B------:R-:W-:Y:S03]  /*cbf0*/  BSSY B1, `(.L_x_9029) ;  /* 0x0000003000017945 */ /* 0x000fe60003800000 */
[----:B------:R-:W0:Y:S02]  /*cc00*/  SYNCS.PHASECHK.TRANS64.TRYWAIT P0, [R4+URZ+0x28840], R3 ;  /* 0x02884003040075a7 */ /* 0x000e24000800017f */
[----:B0-----:R-:W-:Y:S05]  /*cc10*/  @!P0 BRA `(.L_x_9030) ;  /* 0x0000003000d88947 */ /* 0x001fea0003800000 */
.L_x_9124:
[----:B------:R-:W-:Y:S05]  /*cc20*/  BSYNC B1 ;  /* 0x0000000000017941 */ /* 0x000fea0003800000 */
.L_x_9029:
        /* <DEDUP_REMOVED lines=12> */
.L_x_9032:
[----:B------:R-:W-:Y:S05]  /*ccf0*/  BSYNC B1 ;  /* 0x0000000000017941 */ /* 0x000fea0003800000 */
.L_x_9031:
        /* <DEDUP_REMOVED lines=11> */
[----:B------:R-:W-:-:S12]  /*cdb0*/  USHF.L.U32 UR11, UR11, 0x7, URZ ;  /* 0x000000070b0b7899 */ /* 0x000fd8000800063f */
.L_x_9033:
        /* <DEDUP_REMOVED lines=15> */
.L_x_9034:
        /* <DEDUP_REMOVED lines=15> */
.L_x_9125:
[----:B------:R-:W-:Y:S05]  /*cfa0*/  BSYNC B1 ;  /* 0x0000000000017941 */ /* 0x000fea0003800000 */
.L_x_9035:
        /* <DEDUP_REMOVED lines=12> */
.L_x_9038:
[----:B------:R-:W-:Y:S05]  /*d070*/  BSYNC B1 ;  /* 0x0000000000017941 */ /* 0x000fea0003800000 */
.L_x_9037:
[----:B------:R-:W-:Y:S01]  /*d080*/  R2UR UR6, R12 ;  /* 0x000000000c0672ca */ /* 0x000fe200000e0000 */
[C-C-:B0-----:R-:W-:Y:S01]  /*d090*/  IMAD R3, R18.reuse, 0x8, R17.reuse ;  /* 0x0000000812037824 */ /* 0x141fe200078e0211 */
[----:B------:R-:W-:Y:S01]  /*d0a0*/  R2UR UR7, R13 ;  /* 0x000000000d0772ca */ /* 0x000fe200000e0000 */
[----:B------:R-:W-:Y:S01]  /*d0b0*/  IMAD R4, R18, 0x8000, R17 ;  /* 0x0000800012047824 */ /* 0x000fe200078e0211 */
[----:B------:R-:W-:Y:S01]  /*d0c0*/  R2UR UR10, R10 ;  /* 0x000000000a0a72ca */ /* 0x000fe200000e0000 */
[----:B------:R-:W-:Y:S01]  /*d0d0*/  UIADD3 UR4, UP0, UR44, 0x470, URZ ;  /* 0x000004702c047890 */ /* 0x000fe2000ff1e03f */
[----:B------:R-:W-:Y:S01]  /*d0e0*/  PLOP3.LUT P0, PT, PT, PT, PT, 0x80, 0x0 ;  /* 0x000000000000781c */ /* 0x000fe20003f0f070 */
[----:B------:R-:W-:Y:S02]  /*d0f0*/  IMAD.SHL.U32 R5, R19, 0x80, RZ ;  /* 0x0000008013057824 */ /* 0x000fe400078e00ff */
[----:B------:R-:W-:Y:S01]  /*d100*/  VIADD R3, R3, 0x28850 ;  /* 0x0002885003037836 */ /* 0x000fe20000000000 */
[----:B------:R-:W-:Y:S01]  /*d110*/  UIADD3.X UR5, URZ, UR45, URZ, UP0, !UPT ;  /* 0x0000002d3f057290 */ /* 0x000fe200087fe43f */
[----:B------:R-:W-:-:S11]  /*d120*/  VIADD R10, R4, 0x400 ;  /* 0x00000400040a7836 */ /* 0x000fd60000000000 */
.L_x_9039:
        /* <DEDUP_REMOVED lines=15> */
.L_x_9040:
        /* <DEDUP_REMOVED lines=12> */
.L_x_9027:
[----:B------:R-:W-:Y:S05]  /*d2e0*/  BSYNC B0 ;  /* 0x0000000000007941 */ /* 0x000fea0003800000 */
.L_x_9026:
[----:B------:R0:W-:Y:S01]  /*d2f0*/  STL [R1+0x4], R9 ;  /* 0x0000040901007387 */ /* 0x0001e20000100800 */
[----:B------:R-:W-:Y:S01]  /*d300*/  UIADD3 UR4, UR39, -0x3, URZ ;  /* 0xfffffffd27047890 */ /* 0x000fe2000fffe03f */
[----:B------:R-:W-:-:S05]  /*d310*/  IMAD.MOV.U32 R18, RZ, RZ, R0 ;  /* 0x000000ffff127224 */ /* 0x000fca00078e0000 */
[----:B------:R-:W-:-:S07]  /*d320*/  IMAD.U32 R0, RZ, RZ, UR4 ;  /* 0x00000004ff007e24 */ /* 0x000fce000f8e00ff */
.L_x_9025:
[----:B------:R-:W-:Y:S01]  /*d330*/  ISETP.NE.AND P0, PT, R7, RZ, PT ;  /* 0x000000ff0700720c */ /* 0x000fe20003f05270 */
[----:B------:R-:W-:-:S12]  /*d340*/  BSSY B0, `(.L_x_9024) ;  /* 0x000012d000007945 */ /* 0x000fd80003800000 */
[----:B------:R-:W-:Y:S05]  /*d350*/  @!P0 BRA `(.L_x_9041) ;  /* 0x0000001000ac8947 */ /* 0x000fea0003800000 */
[----:B------:R-:W-:-:S07]  /*d360*/  IMAD.MOV.U32 R8, RZ, RZ, R16 ;  /* 0x000000ffff087224 */ /* 0x000fce00078e0010 */
.L_x_9072:
        /* <DEDUP_REMOVED lines=10> */
[----:B-1----:R-:W-:Y:S05]  /*d410*/  @!P1 BRA `(.L_x_9043) ;  /* 0x0000000800209947 */ /* 0x002fea0003800000 */
        /* <DEDUP_REMOVED lines=24> */
.L_x_9044:
[----:B------:R-:W-:Y:S01]  /*d5a0*/  IMAD R3, R4, 0x8, R17 ;  /* 0x0000000804037824 */ /* 0x000fe200078e0211 */
[----:B------:R-:W-:Y:S01]  /*d5b0*/  SHF.L.U32 R2, R5, 0x1f, RZ ;  /* 0x0000001f05027819 */ /* 0x000fe200000006ff */
[----:B------:R-:W-:Y:S03]  /*d5c0*/  BSSY B2, `(.L_x_9045) ;  /* 0x0000003000027945 */ /* 0x000fe60003800000 */
[----:B------:R-:W2:Y:S02]  /*d5d0*/  SYNCS.PHASECHK.TRANS64.TRYWAIT P0, [R3+URZ+0x28840], R2 ;  /* 0x02884002030075a7 */ /* 0x000ea4000800017f */
[----:B--2---:R-:W-:Y:S05]  /*d5e0*/  @!P0 BRA `(.L_x_9046) ;  /* 0x00000028008c8947 */ /* 0x004fea0003800000 */
.L_x_9126:
[----:B------:R-:W-:Y:S05]  /*d5f0*/  BSYNC B2 ;  /* 0x0000000000027941 */ /* 0x000fea0003800000 */
.L_x_9045:
        /* <DEDUP_REMOVED lines=12> */
.L_x_9048:
[----:B------:R-:W-:Y:S05]  /*d6c0*/  BSYNC B2 ;  /* 0x0000000000027941 */ /* 0x000fea0003800000 */
.L_x_9047:
        /* <DEDUP_REMOVED lines=11> */
.L_x_9049:
        /* <DEDUP_REMOVED lines=16> */
.L_x_9050:
        /* <DEDUP_REMOVED lines=16> */
.L_x_9127:
[----:B------:R-:W-:Y:S05]  /*d980*/  BSYNC B2 ;  /* 0x0000000000027941 */ /* 0x000fea0003800000 */
.L_x_9051:
        /* <DEDUP_REMOVED lines=11> */
.L_x_9054:
[----:B------:R-:W-:Y:S05]  /*da40*/  BSYNC B2 ;  /* 0x0000000000027941 */ /* 0x000fea0003800000 */
.L_x_9053:
[----:B------:R-:W-:Y:S01]  /*da50*/  R2UR UR10, R12 ;  /* 0x000000000c0a72ca */ /* 0x000fe200000e0000 */
[----:B------:R-:W-:Y:S01]  /*da60*/  IMAD R18, R18, 0x8000, R17 ;  /* 0x0000800012127824 */ /* 0x000fe200078e0211 */
[----:B------:R-:W-:Y:S01]  /*da70*/  R2UR UR6, R10 ;  /* 0x000000000a0672ca */ /* 0x000fe200000e0000 */
[----:B------:R-:W-:Y:S01]  /*da80*/  UIADD3 UR4, UP0, UR44, 0x470, URZ ;  /* 0x000004702c047890 */ /* 0x000fe2000ff1e03f */
[----:B------:R-:W-:Y:S01]  /*da90*/  R2UR UR7, R11 ;  /* 0x000000000b0772ca */ /* 0x000fe200000e0000 */
[----:B0-----:R-:W-:Y:S01]  /*daa0*/  IMAD.SHL.U32 R3, R19, 0x80, RZ ;  /* 0x0000008013037824 */ /* 0x001fe200078e00ff */
[----:B------:R-:W-:Y:S01]  /*dab0*/  PLOP3.LUT P0, PT, PT, PT, PT, 0x80, 0x0 ;  /* 0x000000000000781c */ /* 0x000fe20003f0f070 */
[----:B------:R-:W-:Y:S01]  /*dac0*/  VIADD R2, R2, 0x50 ;  /* 0x0000005002027836 */ /* 0x000fe20000000000 */
[----:B------:R-:W-:Y:S01]  /*dad0*/  UIADD3.X UR5, URZ, UR45, URZ, UP0, !UPT ;  /* 0x0000002d3f057290 */ /* 0x000fe200087fe43f */
[----:B------:R-:W-:-:S11]  /*dae0*/  VIADD R9, R18, 0x400 ;  /* 0x0000040012097836 */ /* 0x000fd60000000000 */
.L_x_9055:
        /* <DEDUP_REMOVED lines=15> */
.L_x_9056:
        /* <DEDUP_REMOVED lines=12> */
.L_x_9043:
[----:B------:R-:W-:Y:S05]  /*dca0*/  BSYNC B1 ;  /* 0x0000000000017941 */ /* 0x000fea0003800000 */
.L_x_9042:
        /* <DEDUP_REMOVED lines=34> */
.L_x_9059:
[----:B------:R-:W-:Y:S01]  /*ded0*/  IMAD R2, R18, 0x8, R17 ;  /* 0x0000000812027824 */ /* 0x000fe200078e0211 */
[----:B------:R-:W-:Y:S01]  /*dee0*/  SHF.L.U32 R3, R10, 0x1f, RZ ;  /* 0x0000001f0a037819 */ /* 0x000fe200000006ff */
[----:B------:R-:W-:Y:S03]  /*def0*/  BSSY B2, `(.L_x_9060) ;  /* 0x0000003000027945 */ /* 0x000fe60003800000 */
[----:B------:R-:W3:Y:S02]  /*df00*/  SYNCS.PHASECHK.TRANS64.TRYWAIT P0, [R2+URZ+0x28840], R3 ;  /* 0x02884003020075a7 */ /* 0x000ee4000800017f */
[----:B---3--:R-:W-:Y:S05]  /*df10*/  @!P0 BRA `(.L_x_9061) ;  /* 0x0000002000688947 */ /* 0x008fea0003800000 */
.L_x_9128:
[----:B------:R-:W-:Y:S05]  /*df20*/  BSYNC B2 ;  /* 0x0000000000027941 */ /* 0x000fea0003800000 */
.L_x_9060:
        /* <DEDUP_REMOVED lines=12> */
.L_x_9063:
[----:B------:R-:W-:Y:S05]  /*dff0*/  BSYNC B2 ;  /* 0x0000000000027941 */ /* 0x000fea0003800000 */
.L_x_9062:
        /* <DEDUP_REMOVED lines=8> */
[----:B------:R-:W-:Y:S01]  /*e080*/  IMAD.SHL.U32 R9, R7, 0x80, RZ ;  /* 0x0000008007097824 */ /* 0x000fe200078e00ff */
[----:B------:R-:W-:Y:S01]  /*e090*/  UMOV UR6, 0x0 ;  /* 0x0000000000067882 */ /* 0x000fe20000000000 */
[----:B-1----:R-:W-:Y:S01]  /*e0a0*/  VIADD R10, R2, 0x18400 ;  /* 0x00018400020a7836 */ /* 0x002fe20000000000 */
[----:B------:R-:W-:-:S09]  /*e0b0*/  UMOV UR7, 0x14f00000 ;  /* 0x14f0000000077882 */ /* 0x000fd20000000000 */
.L_x_9064:
        /* <DEDUP_REMOVED lines=16> */
.L_x_9065:
        /* <DEDUP_REMOVED lines=15> */
.L_x_9129:
[----:B------:R-:W-:Y:S05]  /*e2b0*/  BSYNC B2 ;  /* 0x0000000000027941 */ /* 0x000fea0003800000 */
.L_x_9066:
        /* <DEDUP_REMOVED lines=11> */
.L_x_9069:
[----:B------:R-:W-:Y:S05]  /*e370*/  BSYNC B2 ;  /* 0x0000000000027941 */ /* 0x000fea0003800000 */
.L_x_9068:
[----:B------:R-:W-:Y:S01]  /*e380*/  R2UR UR10, R12 ;  /* 0x000000000c0a72ca */ /* 0x000fe200000e0000 */
[----:B------:R-:W-:Y:S01]  /*e390*/  IMAD R4, R4, 0x8000, R17 ;  /* 0x0000800004047824 */ /* 0x000fe200078e0211 */
[----:B------:R-:W-:Y:S01]  /*e3a0*/  R2UR UR6, R10 ;  /* 0x000000000a0672ca */ /* 0x000fe200000e0000 */
[----:B------:R-:W-:Y:S01]  /*e3b0*/  UIADD3 UR4, UP0, UR44, 0x470, URZ ;  /* 0x000004702c047890 */ /* 0x000fe2000ff1e03f */
[----:B------:R-:W-:Y:S01]  /*e3c0*/  R2UR UR7, R11 ;  /* 0x000000000b0772ca */ /* 0x000fe200000e0000 */
[----:B------:R-:W-:Y:S01]  /*e3d0*/  IMAD.SHL.U32 R3, R19, 0x80, RZ ;  /* 0x0000008013037824 */ /* 0x000fe200078e00ff */
[----:B------:R-:W-:Y:S01]  /*e3e0*/  PLOP3.LUT P0, PT, PT, PT, PT, 0x80, 0x0 ;  /* 0x000000000000781c */ /* 0x000fe20003f0f070 */
[----:B0-----:R-:W-:Y:S01]  /*e3f0*/  VIADD R2, R2, 0x50 ;  /* 0x0000005002027836 */ /* 0x001fe20000000000 */
[----:B------:R-:W-:Y:S01]  /*e400*/  UIADD3.X UR5, URZ, UR45, URZ, UP0, !UPT ;  /* 0x0000002d3f057290 */ /* 0x000fe200087fe43f */
[----:B------:R-:W-:-:S11]  /*e410*/  VIADD R5, R4, 0x400 ;  /* 0x0000040004057836 */ /* 0x000fd60000000000 */
.L_x_9070:
        /* <DEDUP_REMOVED lines=15> */
.L_x_9071:
        /* <DEDUP_REMOVED lines=12> */
.L_x_9058:
[----:B------:R-:W-:Y:S05]  /*e5d0*/  BSYNC B1 ;  /* 0x0000000000017941 */ /* 0x000fea0003800000 */
.L_x_9057:
[C---:B------:R-:W-:Y:S01]  /*e5e0*/  ISETP.GT.AND P0, PT, R0.reuse, 0x1, PT ;  /* 0x000000010000780c */ /* 0x040fe20003f04270 */
[----:B------:R-:W-:-:S12]  /*e5f0*/  VIADD R0, R0, 0xfffffffe ;  /* 0xfffffffe00007836 */ /* 0x000fd80000000000 */
[----:B------:R-:W-:Y:S05]  /*e600*/  @P0 BRA `(.L_x_9072) ;  /* 0xffffffec00580947 */ /* 0x000fea000383ffff */
.L_x_9041:
[----:B------:R-:W-:Y:S05]  /*e610*/  BSYNC B0 ;  /* 0x0000000000007941 */ /* 0x000fea0003800000 */
.L_x_9024:
[----:B0-----:R-:W0:Y:S01]  /*e620*/  S2R R0, SR_TID.X ;  /* 0x0000000000007919 */ /* 0x001e220000002100 */
[----:B------:R-:W-:Y:S01]  /*e630*/  BSSY B0, `(.L_x_9073) ;  /* 0x0000011000007945 */ /* 0x000fe20003800000 */
[----:B0-----:R-:W-:-:S04]  /*e640*/  LOP3.LUT R6, R0, 0x7f, RZ, 0xc0, !PT ;  /* 0x0000007f00067812 */ /* 0x001fc800078ec0ff */
[----:B------:R-:W-:-:S13]  /*e650*/  ISETP.NE.AND P1, PT, R6, RZ, PT ;  /* 0x000000ff0600720c */ /* 0x000fda0003f25270 */
[----:B------:R-:W-:Y:S05]  /*e660*/  @P1 BRA `(.L_x_9074) ;  /* 0x0000000000341947 */ /* 0x000fea0003800000 */
[----:B------:R-:W0:Y:S01]  /*e670*/  S2R R5, SR_LANEID ;  /* 0x0000000000057919 */ /* 0x000e220000000000 */
[----:B------:R-:W-:Y:S01]  /*e680*/  VOTEU.ANY UR4, UPT, PT ;  /* 0x0000000000047886 */ /* 0x000fe200038e0100 */
[----:B------:R-:W2:Y:S01]  /*e690*/  LDC.64 R2, c[0x0][0xc80] ;  /* 0x00032000ff027b82 */ /* 0x000ea20000000a00 */
[----:B------:R-:W0:Y:S02]  /*e6a0*/  FLO.U32 R0, UR4 ;  /* 0x0000000400007d00 */ /* 0x000e2400080e0000 */
[----:B0-----:R-:W-:-:S06]  /*e6b0*/  ISETP.EQ.U32.AND P0, PT, R0, R5, PT ;  /* 0x000000050000720c */ /* 0x001fcc0003f02070 */
[----:B------:R-:W2:Y:S07]  /*e6c0*/  POPC R5, UR4 ;  /* 0x0000000400057d09 */ /* 0x000eae0008000000 */
[----:B--2---:R-:W2:Y:S01]  /*e6d0*/  @P0 ATOMG.E.ADD.STRONG.GPU PT, R3, desc[UR46][R2.64], R5 ;  /* 0x00000005020309a8 */ /* 0x004ea200081ee1ee */
[----:B------:R-:W0:Y:S02]  /*e6e0*/  S2R R4, SR_LTMASK ;  /* 0x0000000000047919 */ /* 0x000e240000003900 */
[----:B0-----:R-:W-:-:S04]  /*e6f0*/  LOP3.LUT R4, R4, UR4, RZ, 0xc0, !PT ;  /* 0x0000000404047c12 */ /* 0x001fc8000f8ec0ff */
[----:B------:R-:W0:Y:S01]  /*e700*/  POPC R7, R4 ;  /* 0x0000000400077309 */ /* 0x000e220000000000 */
[----:B--2---:R-:W0:Y:S02]  /*e710*/  SHFL.IDX PT, R0, R3, R0, 0x1f ;  /* 0x00001f0003007589 */ /* 0x004e2400000e0000 */
[----:B0-----:R-:W-:-:S05]  /*e720*/  IADD3 R0, R0, UR41, R7 ;  /* 0x0000002900007c10 */ /* 0x001fca000fffe007 */
[----:B------:R0:W-:Y:S02]  /*e730*/  STL [R1+0x18], R0 ;  /* 0x0000180001007387 */ /* 0x0001e40000100800 */
.L_x_9074:
[----:B------:R-:W-:Y:S05]  /*e740*/  BSYNC B0 ;  /* 0x0000000000007941 */ /* 0x000fea0003800000 */
.L_x_9073:
        /* <DEDUP_REMOVED lines=11> */
.L_x_9130:
[----:B------:R-:W-:Y:S05]  /*e800*/  BSYNC B1 ;  /* 0x0000000000017941 */ /* 0x000fea0003800000 */
.L_x_9077:
        /* <DEDUP_REMOVED lines=9> */
.L_x_9080:
[----:B------:R-:W-:Y:S05]  /*e8a0*/  BSYNC B1 ;  /* 0x0000000000017941 */ /* 0x000fea0003800000 */
.L_x_9079:
[----:B0-----:R-:W-:Y:S01]  /*e8b0*/  IMAD R0, R18, 0x8000, R17 ;  /* 0x0000800012007824 */ /* 0x001fe200078e0211 */
[----:B------:R-:W-:Y:S01]  /*e8c0*/  UIADD3 UR4, UP0, UR44, 0x470, URZ ;  /* 0x000004702c047890 */ /* 0x000fe2000ff1e03f */
[----:B------:R-:W-:Y:S01]  /*e8d0*/  VIADD R2, R3, 0x28850 ;  /* 0x0002885003027836 */ /* 0x000fe20000000000 */
[----:B------:R-:W-:Y:S01]  /*e8e0*/  PLOP3.LUT P0, PT, PT, PT, PT, 0x80, 0x0 ;  /* 0x000000000000781c */ /* 0x000fe20003f0f070 */
[----:B------:R-:W-:Y:S01]  /*e8f0*/  IMAD.SHL.U32 R19, R19, 0x80, RZ ;  /* 0x0000008013137824 */ /* 0x000fe200078e00ff */
[----:B------:R-:W-:Y:S01]  /*e900*/  UIADD3.X UR5, URZ, UR45, URZ, UP0, !UPT ;  /* 0x0000002d3f057290 */ /* 0x000fe200087fe43f */
[----:B------:R-:W-:Y:S01]  /*e910*/  VIADD R3, R0, 0x400 ;  /* 0x0000040000037836 */ /* 0x000fe20000000000 */
[----:B------:R-:W-:Y:S01]  /*e920*/  UMOV UR6, 0x0 ;  /* 0x0000000000067882 */ /* 0x000fe20000000000 */
[----:B------:R-:W-:Y:S01]  /*e930*/  UMOV UR7, 0x14f00000 ;  /* 0x14f0000000077882 */ /* 0x000fe20000000000 */
[----:B------:R-:W-:-:S08]  /*e940*/  UMOV UR10, URZ ;  /* 0x0000003f000a7c82 */ /* 0x000fd00008000000 */
.L_x_9081:
        /* <DEDUP_REMOVED lines=15> */
.L_x_9082:
        /* <DEDUP_REMOVED lines=10> */
.L_x_9076:
[----:B------:R-:W-:Y:S05]  /*eae0*/  BSYNC B0 ;  /* 0x0000000000007941 */ /* 0x000fea0003800000 */
.L_x_9075:
[----:B------:R-:W2:Y:S01]  /*eaf0*/  LDL.LU R3, [R1+0x4] ;  /* 0x0000040001037983 */ /* 0x000ea20000300800 */
[----:B------:R-:W-:-:S05]  /*eb00*/  VIADD R18, R18, 0x1 ;  /* 0x0000000112127836 */ /* 0x000fca0000000000 */
[----:B------:R-:W-:-:S04]  /*eb10*/  ISETP.NE.AND P0, PT, R18, 0x2, PT ;  /* 0x000000021200780c */ /* 0x000fc80003f05270 */
[----:B------:R-:W-:Y:S02]  /*eb20*/  SEL R0, RZ, 0x1, P0 ;  /* 0x00000001ff007807 */ /* 0x000fe40000000000 */
[----:B------:R-:W-:Y:S02]  /*eb30*/  SEL R18, R18, RZ, P0 ;  /* 0x000000ff12127207 */ /* 0x000fe40000000000 */
[----:B--2---:R-:W-:-:S05]  /*eb40*/  LOP3.LUT R3, R3, R0, RZ, 0x3c, !PT ;  /* 0x0000000003037212 */ /* 0x004fca00078e3cff */
[----:B------:R0:W-:Y:S02]  /*eb50*/  STL [R1+0x4], R3 ;  /* 0x0000040301007387 */ /* 0x0001e40000100800 */
.L_x_9004:
[----:B------:R-:W-:Y:S05]  /*eb60*/  BSYNC B7 ;  /* 0x0000000000077941 */ /* 0x000fea0003800000 */
.L_x_9002:
[----:B--2---:R-:W2:Y:S04]  /*eb70*/  LDL R0, [R1+0x20] ;  /* 0x0000200001007983 */ /* 0x004ea80000100800 */
[----:B0-----:R0:W5:Y:S01]  /*eb80*/  LDL R2, [R1+0x18] ;  /* 0x0000180001027983 */ /* 0x0011620000100800 */
        /* <DEDUP_REMOVED lines=12> */
.L_x_9083:
[----:B------:R-:W-:-:S03]  /*ec50*/  UMOV UR4, 0xffffffff ;  /* 0xffffffff00047882 */ /* 0x000fc60000000000 */
[----:B------:R-:W-:Y:S05]  /*ec60*/  BRA.DIV UR4, `(.L_x_9085) ;  /* 0x0000001604507947 */ /* 0x000fea000b800000 */
[----:B-----5:R0:W2:Y:S02]  /*ec70*/  SHFL.IDX PT, R14, R2, RZ, 0x1f ;  /* 0x00001fff020e7589 */ /* 0x0200a400000e0000 */
.L_x_9133:
[----:B------:R-:W3:Y:S01]  /*ec80*/  @!P1 S2R R3, SR_CgaCtaId ;  /* 0x0000000000039919 */ /* 0x000ee20000008800 */
[----:B------:R-:W-:Y:S05]  /*ec90*/  WARPSYNC.ALL ;  /* 0x0000000000007948 */ /* 0x000fea0003800000 */
[----:B------:R-:W-:Y:S01]  /*eca0*/  BAR.SYNC.DEFER_BLOCKING 0x4, 0x180 ;  /* 0x0106000000007b1d */ /* 0x000fe20000010000 */
[----:B------:R-:W-:-:S05]  /*ecb0*/  @!P1 MOV R0, 0x400 ;  /* 0x0000040000009802 */ /* 0x000fca0000000f00 */
[----:B--2---:R2:W-:Y:S01]  /*ecc0*/  STL [R1+0x18], R14 ;  /* 0x0000180e01007387 */ /* 0x0045e20000100800 */
[----:B---3--:R-:W-:-:S05]  /*ecd0*/  @!P1 LEA R17, R3, R0, 0x18 ;  /* 0x0000000003119211 */ /* 0x008fca00078ec0ff */
[----:B------:R2:W-:Y:S01]  /*ece0*/  @!P1 STS [R17+0x288d0], R2 ;  /* 0x0288d00211009388 */ /* 0x0005e20000000800 */
[----:B------:R-:W-:Y:S06]  /*ecf0*/  BAR.ARV 0x5, 0x180 ;  /* 0x0146000000007b1d */ /* 0x000fec0000002000 */
.L_x_9084:
[----:B------:R-:W3:Y:S01]  /*ed00*/  LDL R0, [R1+0x18] ;  /* 0x0000180001007983 */ /* 0x000ee20000100800 */
[----:B------:R-:W-:Y:S02]  /*ed10*/  ULDC UR4, c[0x0][0xc38] ;  /* 0x00030e0000047ab9 */ /* 0x000fe40000000800 */
[----:B---3--:R-:W-:-:S13]  /*ed20*/  ISETP.GE.AND P0, PT, R0, UR4, PT ;  /* 0x0000000400007c0c */ /* 0x008fda000bf06270 */
[----:B------:R-:W-:Y:S05]  /*ed30*/  @!P0 BRA `(.L_x_9086) ;  /* 0xffffffc000248947 */ /* 0x000fea000383ffff */
.L_x_8999:
[----:B-1----:R-:W3:Y:S01]  /*ed40*/  LDL.LU R0, [R1+0x1c] ;  /* 0x00001c0001007983 */ /* 0x002ee20000300800 */
[----:B------:R-:W-:Y:S01]  /*ed50*/  BSSY B0, `(.L_x_9087) ;  /* 0x000000b000007945 */ /* 0x000fe20003800000 */
[----:B------:R-:W1:Y:S01]  /*ed60*/  S2R R5, SR_CgaCtaId ;  /* 0x0000000000057919 */ /* 0x000e620000008800 */
[----:B---3--:R-:W-:-:S05]  /*ed70*/  VIADD R0, R0, 0x1 ;  /* 0x0000000100007836 */ /* 0x008fca0000000000 */
[----:B0-2---:R-:W-:-:S04]  /*ed80*/  LEA.HI R2, R0, R0, RZ, 0x1 ;  /* 0x0000000000027211 */ /* 0x005fc800078f08ff */
[----:B------:R-:W-:-:S05]  /*ed90*/  LOP3.LUT R3, R2, 0xfffffffe, RZ, 0xc0, !PT ;  /* 0xfffffffe02037812 */ /* 0x000fca00078ec0ff */
[----:B------:R-:W-:Y:S01]  /*eda0*/  IMAD.IADD R3, R0, 0x1, -R3 ;  /* 0x0000000100037824 */ /* 0x000fe200078e0a03 */
[----:B------:R-:W-:-:S04]  /*edb0*/  MOV R0, 0x400 ;  /* 0x0000040000007802 */ /* 0x000fc80000000f00 */
[----:B-1----:R-:W-:Y:S02]  /*edc0*/  LEA R0, R5, R0, 0x18 ;  /* 0x0000000005007211 */ /* 0x002fe400078ec0ff */
[----:B------:R-:W-:-:S04]  /*edd0*/  SHF.L.U32 R3, R3, 0x1f, RZ ;  /* 0x0000001f03037819 */ /* 0x000fc800000006ff */
[----:B------:R-:W0:Y:S02]  /*ede0*/  SYNCS.PHASECHK.TRANS64.TRYWAIT P0, [R0+URZ+0x28820], R3 ;  /* 0x02882003000075a7 */ /* 0x000e24000800017f */
[----:B0-----:R-:W-:Y:S05]  /*edf0*/  @!P0 BRA `(.L_x_9088) ;  /* 0x0000001400148947 */ /* 0x001fea0003800000 */
.L_x_9134:
[----:B------:R-:W-:Y:S05]  /*ee00*/  BSYNC B0 ;  /* 0x0000000000007941 */ /* 0x000fea0003800000 */
.L_x_9087:
[----:B------:R-:W-:-:S03]  /*ee10*/  UMOV UR4, 0xffffffff ;  /* 0xffffffff00047882 */ /* 0x000fc60000000000 */
[----:B------:R-:W-:Y:S05]  /*ee20*/  BRA.DIV UR4, `(.L_x_9089) ;  /* 0x00000016041c7947 */ /* 0x000fea000b800000 */
[----:B------:R-:W1:Y:S02]  /*ee30*/  S2R R2, SR_TID.X ;  /* 0x0000000000027919 */ /* 0x000e640000002100 */
[----:B-1----:R-:W-:-:S04]  /*ee40*/  SHF.R.U32.HI R2, RZ, 0x5, R2 ;  /* 0x00000005ff027819 */ /* 0x002fc80000011602 */
[----:B------:R-:W-:-:S05]  /*ee50*/  LOP3.LUT R2, R2, 0x3, RZ, 0xc0, !PT ;  /* 0x0000000302027812 */ /* 0x000fca00078ec0ff */
[----:B------:R1:W2:Y:S02]  /*ee60*/  SHFL.IDX PT, R14, R2, RZ, 0x1f ;  /* 0x00001fff020e7589 */ /* 0x0002a400000e0000 */
.L_x_9137:
[----:B--2---:R-:W-:Y:S01]  /*ee70*/  ISETP.NE.AND P0, PT, R14, RZ, PT ;  /* 0x000000ff0e00720c */ /* 0x004fe20003f05270 */
[----:B------:R-:W-:-:S12]  /*ee80*/  BSSY B0, `(.L_x_9090) ;  /* 0x0000025000007945 */ /* 0x000fd80003800000 */
[----:B------:R-:W-:Y:S05]  /*ee90*/  @P0 BRA `(.L_x_9091) ;  /* 0x00000000008c0947 */ /* 0x000fea0003800000 */
[----:B------:R-:W-:-:S03]  /*eea0*/  UMOV UR4, 0xffffffff ;  /* 0xffffffff00047882 */ /* 0x000fc60000000000 */
[----:B------:R-:W-:Y:S05]  /*eeb0*/  BRA.DIV UR4, `(.L_x_9092) ;  /* 0x00000016042c7947 */ /* 0x000fea000b800000 */
[----:B------:R-:W-:-:S13]  /*eec0*/  ELECT P6, URZ, PT ;  /* 0x00000000003f782f */ /* 0x000fda00038c0000 */
.L_x_9140:
[----:B------:R-:W-:Y:S05]  /*eed0*/  @!P6 BRA `(.L_x_9091) ;  /* 0x00000000007ce947 */ /* 0x000fea0003800000 */
[----:B------:R-:W-:-:S06]  /*eee0*/  ULOP3.LUT UR4, UR38, 0x2, URZ, 0xfc, !UPT ;  /* 0x0000000226047892 */ /* 0x000fcc000f8efc3f */
[----:B-1----:R-:W-:-:S05]  /*eef0*/  IMAD.U32 R2, RZ, RZ, UR4 ;  /* 0x00000004ff027e24 */ /* 0x002fca000f8e00ff */
[----:B------:R-:W-:-:S13]  /*ef00*/  ISETP.NE.AND P2, PT, R2, 0x3, PT ;  /* 0x000000030200780c */ /* 0x000fda0003f45270 */
[----:B------:R-:W-:Y:S05]  /*ef10*/  @!P2 BRA `(.L_x_9093) ;  /* 0x000000000004a947 */ /* 0x000fea0003800000 */
[----:B------:R-:W-:Y:S01]  /*ef20*/  BPT.TRAP 0x1 ;  /* 0x000000040000795c */ /* 0x000fe20000300000 */
.L_x_9093:
        /* <DEDUP_REMOVED lines=13> */
.L_x_9141:
[----:B------:R-:W1:Y:S02]  /*f000*/  SYNCS.PHASECHK.TRANS64.TRYWAIT P0, [R3+URZ], R2 ;  /* 0x00000002030075a7 */ /* 0x000e64000800017f */
[----:B-1----:R-:W-:Y:S05]  /*f010*/  @!P0 BRA `(.L_x_9095) ;  /* 0x0000001400088947 */ /* 0x002fea0003800000 */
.L_x_9142:
[----:B------:R-:W-:Y:S05]  /*f020*/  @!P2 BRA `(.L_x_9096) ;  /* 0x000000000004a947 */ /* 0x000fea0003800000 */
[----:B------:R-:W-:Y:S01]  /*f030*/  BPT.TRAP 0x1 ;  /* 0x000000040000795c */ /* 0x000fe20000300000 */
.L_x_9096:
[----:B-1----:R-:W-:-:S04]  /*f040*/  VIADD R3, R0, 0x28860 ;  /* 0x0002886000037836 */ /* 0x002fc80000000000 */
[----:B------:R-:W-:-:S04]  /*f050*/  IMAD R18, R18, 0x8, R3 ;  /* 0x0000000812127824 */ /* 0x000fc800078e0203 */
[----:B------:R-:W1:Y:S02]  /*f060*/  SYNCS.PHASECHK.TRANS64.TRYWAIT P0, [R18+URZ], R5 ;  /* 0x00000005120075a7 */ /* 0x000e64000800017f */
[----:B-1----:R-:W-:Y:S05]  /*f070*/  @!P0 BRA `(.L_x_9097) ;  /* 0x0000001400048947 */ /* 0x002fea0003800000 */
.L_x_9143:
[----:B------:R-:W-:-:S07]  /*f080*/  IMAD R3, R4, 0x8, R3 ;  /* 0x0000000804037824 */ /* 0x000fce00078e0203 */
.L_x_9098:
[----:B--2---:R2:W3:Y:S02]  /*f090*/  SYNCS.PHASECHK.TRANS64.TRYWAIT P0, [R3+URZ], R2 ;  /* 0x00000002030075a7 */ /* 0x0044e4000800017f */
[----:B---3--:R-:W-:Y:S05]  /*f0a0*/  @!P0 NANOSLEEP.SYNCS 0x989680 ;  /* 0x009896800000895d */ /* 0x008fea0003900000 */
[----:B------:R-:W3:Y:S02]  /*f0b0*/  @!P0 SYNCS.PHASECHK.TRANS64 P0, [R3+URZ], R2 ;  /* 0x00000002030085a7 */ /* 0x000ee4000800007f */
[----:B---3--:R-:W-:Y:S05]  /*f0c0*/  @!P0 BRA `(.L_x_9098) ;  /* 0xfffffffc00f08947 */ /* 0x008fea000383ffff */
.L_x_9091:
[----:B------:R-:W-:Y:S05]  /*f0d0*/  BSYNC B0 ;  /* 0x0000000000007941 */ /* 0x000fea0003800000 */
.L_x_9090:
[----:B------:R-:W-:Y:S05]  /*f0e0*/  EXIT ;  /* 0x000000000000794d */ /* 0x000fea0003800000 */
.L_x_8952:
[----:B0-----:R-:W-:-:S04]  /*f0f0*/  IMAD.U32 R3, RZ, RZ, UR41 ;  /* 0x00000029ff037e24 */ /* 0x001fc8000f8e00ff */
[----:B------:R0:W1:Y:S03]  /*f100*/  SYNCS.PHASECHK.TRANS64.TRYWAIT P1, [R3+URZ+0x28800], R0 ;  /* 0x02880000030075a7 */ /* 0x000066000802017f */
[----:B-1----:R-:W-:Y:S05]  /*f110*/  @!P1 NANOSLEEP.SYNCS 0x989680 ;  /* 0x009896800000995d */ /* 0x002fea0003900000 */
[----:B------:R-:W1:Y:S02]  /*f120*/  @!P1 SYNCS.PHASECHK.TRANS64 P1, [R3+URZ+0x28800], R0 ;  /* 0x02880000030095a7 */ /* 0x000e64000802007f */
[----:B-1----:R-:W-:Y:S05]  /*f130*/  @!P1 BRA `(.L_x_8952) ;  /* 0xfffffffc00ec9947 */ /* 0x002fea000383ffff */
[----:B------:R-:W-:Y:S05]  /*f140*/  BRA `(.L_x_9099) ;  /* 0xffffff2400687947 */ /* 0x000fea000383ffff */
.L_x_8956:
[----:B-1----:R1:W2:Y:S02]  /*f150*/  SYNCS.PHASECHK.TRANS64.TRYWAIT P2, [R3+URZ+0x28830], R0 ;  /* 0x02883000030075a7 */ /* 0x0022a4000804017f */
[----:B--2---:R-:W-:Y:S05]  /*f160*/  @!P2 NANOSLEEP.SYNCS 0x989680 ;  /* 0x009896800000a95d */ /* 0x004fea0003900000 */
[----:B------:R-:W2:Y:S02]  /*f170*/  @!P2 SYNCS.PHASECHK.TRANS64 P2, [R3+URZ+0x28830], R0 ;  /* 0x028830000300a5a7 */ /* 0x000ea4000804007f */
[----:B--2---:R-:W-:Y:S05]  /*f180*/  @!P2 BRA `(.L_x_8956) ;  /* 0xfffffffc00f0a947 */ /* 0x004fea000383ffff */
[----:B------:R-:W-:Y:S05]  /*f190*/  BRA `(.L_x_8955) ;  /* 0xffffff24008c7947 */ /* 0x000fea000383ffff */
.L_x_8961:
[----:B-1----:R-:W-:-:S04]  /*f1a0*/  IMAD.U32 R5, RZ, RZ, UR6 ;  /* 0x00000006ff057e24 */ /* 0x002fc8000f8e00ff */
[----:B------:R1:W2:Y:S03]  /*f1b0*/  SYNCS.PHASECHK.TRANS64.TRYWAIT P3, [R5+URZ+0x28830], R0 ;  /* 0x02883000050075a7 */ /* 0x0002a6000806017f */
[----:B--2---:R-:W-:Y:S05]  /*f1c0*/  @!P3 NANOSLEEP.SYNCS 0x989680 ;  /* 0x009896800000b95d */ /* 0x004fea0003900000 */
[----:B------:R-:W2:Y:S02]  /*f1d0*/  @!P3 SYNCS.PHASECHK.TRANS64 P3, [R5+URZ+0x28830], R0 ;  /* 0x028830000500b5a7 */ /* 0x000ea4000806007f */
[----:B--2---:R-:W-:Y:S05]  /*f1e0*/  @!P3 BRA `(.L_x_8961) ;  /* 0xfffffffc00ecb947 */ /* 0x004fea000383ffff */
[----:B------:R-:W-:Y:S05]  /*f1f0*/  BRA `(.L_x_8958) ;  /* 0xffffff4800b07947 */ /* 0x000fea000383ffff */
.L_x_8965:
[----:B-1----:R-:W-:-:S04]  /*f200*/  IMAD.U32 R5, RZ, RZ, UR6 ;  /* 0x00000006ff057e24 */ /* 0x002fc8000f8e00ff */
[----:B------:R1:W2:Y:S03]  /*f210*/  SYNCS.PHASECHK.TRANS64.TRYWAIT P3, [R5+URZ+0x28850], R0 ;  /* 0x02885000050075a7 */ /* 0x0002a6000806017f */
[----:B--2---:R-:W-:Y:S05]  /*f220*/  @!P3 NANOSLEEP.SYNCS 0x989680 ;  /* 0x009896800000b95d */ /* 0x004fea0003900000 */
[----:B------:R-:W2:Y:S02]  /*f230*/  @!P3 SYNCS.PHASECHK.TRANS64 P3, [R5+URZ+0x28850], R0 ;  /* 0x028850000500b5a7 */ /* 0x000ea4000806007f */
[----:B--2---:R-:W-:Y:S05]  /*f240*/  @!P3 BRA `(.L_x_8965) ;  /* 0xfffffffc00ecb947 */ /* 0x004fea000383ffff */
[----:B------:R-:W-:Y:S05]  /*f250*/  BRA `(.L_x_8962) ;  /* 0xffffff4c00707947 */ /* 0x000fea000383ffff */
.L_x_8971:
[----:B-1----:R-:W-:-:S04]  /*f260*/  IMAD.U32 R5, RZ, RZ, UR6 ;  /* 0x00000006ff057e24 */ /* 0x002fc8000f8e00ff */
[----:B------:R1:W2:Y:S03]  /*f270*/  SYNCS.PHASECHK.TRANS64.TRYWAIT P2, [R5+URZ+0x28830], R0 ;  /* 0x02883000050075a7 */ /* 0x0002a6000804017f */
[----:B--2---:R-:W-:Y:S05]  /*f280*/  @!P2 NANOSLEEP.SYNCS 0x989680 ;  /* 0x009896800000a95d */ /* 0x004fea0003900000 */
[----:B------:R-:W2:Y:S02]  /*f290*/  @!P2 SYNCS.PHASECHK.TRANS64 P2, [R5+URZ+0x28830], R0 ;  /* 0x028830000500a5a7 */ /* 0x000ea4000804007f */
[----:B--2---:R-:W-:Y:S05]  /*f2a0*/  @!P2 BRA `(.L_x_8971) ;  /* 0xfffffffc00eca947 */ /* 0x004fea000383ffff */
[----:B------:R-:W-:Y:S05]  /*f2b0*/  BRA `(.L_x_8968) ;  /* 0xffffff7000d47947 */ /* 0x000fea000383ffff */
.L_x_8975:
[----:B-1----:R-:W-:-:S04]  /*f2c0*/  IMAD.U32 R5, RZ, RZ, UR6 ;  /* 0x00000006ff057e24 */ /* 0x002fc8000f8e00ff */
[----:B------:R1:W2:Y:S03]  /*f2d0*/  SYNCS.PHASECHK.TRANS64.TRYWAIT P2, [R5+URZ+0x28850], R0 ;  /* 0x02885000050075a7 */ /* 0x0002a6000804017f */
[----:B--2---:R-:W-:Y:S05]  /*f2e0*/  @!P2 NANOSLEEP.SYNCS 0x989680 ;  /* 0x009896800000a95d */ /* 0x004fea0003900000 */
[----:B------:R-:W2:Y:S02]  /*f2f0*/  @!P2 SYNCS.PHASECHK.TRANS64 P2, [R5+URZ+0x28850], R0 ;  /* 0x028850000500a5a7 */ /* 0x000ea4000804007f */
[----:B--2---:R-:W-:Y:S05]  /*f300*/  @!P2 BRA `(.L_x_8975) ;  /* 0xfffffffc00eca947 */ /* 0x004fea000383ffff */
[----:B------:R-:W-:Y:S05]  /*f310*/  BRA `(.L_x_8972) ;  /* 0xffffff7400947947 */ /* 0x000fea000383ffff */
.L_x_8980:
[----:B-1----:R-:W-:-:S04]  /*f320*/  IMAD.U32 R7, RZ, RZ, UR5 ;  /* 0x00000005ff077e24 */ /* 0x002fc8000f8e00ff */
[----:B------:R1:W2:Y:S03]  /*f330*/  SYNCS.PHASECHK.TRANS64.TRYWAIT P0, [R7+URZ+0x28850], R6 ;  /* 0x02885006070075a7 */ /* 0x0002a6000800017f */
[----:B--2---:R-:W-:Y:S05]  /*f340*/  @!P0 NANOSLEEP.SYNCS 0x989680 ;  /* 0x009896800000895d */ /* 0x004fea0003900000 */
[----:B------:R-:W2:Y:S02]  /*f350*/  @!P0 SYNCS.PHASECHK.TRANS64 P0, [R7+URZ+0x28850], R6 ;  /* 0x02885006070085a7 */ /* 0x000ea4000800007f */
[----:B--2---:R-:W-:Y:S05]  /*f360*/  @!P0 BRA `(.L_x_8980) ;  /* 0xfffffffc00ec8947 */ /* 0x004fea000383ffff */
[----:B------:R-:W-:Y:S05]  /*f370*/  BRA `(.L_x_8979) ;  /* 0xffffff9000747947 */ /* 0x000fea000383ffff */
.L_x_9010:
[----:B------:R-:W-:Y:S02]  /*f380*/  IMAD.MOV.U32 R13, RZ, RZ, R0 ;  /* 0x000000ffff0d7224 */ /* 0x000fe400078e0000 */
[----:B------:R-:W-:Y:S02]  /*f390*/  IMAD.MOV.U32 R12, RZ, RZ, RZ ;  /* 0x000000ffff0c7224 */ /* 0x000fe400078e00ff */
[----:B------:R-:W-:Y:S02]  /*f3a0*/  IMAD.MOV.U32 R11, RZ, RZ, 0x1f ;  /* 0x0000001fff0b7424 */ /* 0x000fe400078e00ff */
[----:B------:R-:W-:-:S07]  /*f3b0*/  IMAD.MOV.U32 R15, RZ, RZ, -0x1 ;  /* 0xffffffffff0f7424 */ /* 0x000fce00078e00ff */
[----:B0-----:R-:W-:Y:S05]  /*f3c0*/  WARPSYNC.COLLECTIVE R15, `(.L_x_9100) ;  /* 0x000000000f087348 */ /* 0x001fea0003c00000 */
[----:B------:R1:W2:Y:S02]  /*f3d0*/  SHFL.IDX P6, R14, R13, R12, R11 ;  /* 0x0000000c0d0e7389 */ /* 0x0002a400000c000b */
[----:B012---:R-:W-:Y:S01]  /*f3e0*/  ENDCOLLECTIVE ;  /* 0x000000000000791b */ /* 0x007fe20003800000 */
.L_x_9100:
[----:B------:R-:W-:Y:S05]  /*f3f0*/  BRA `(.L_x_9101) ;  /* 0xffffffc400387947 */ /* 0x000fea000383ffff */
.L_x_9012:
[----:B------:R-:W-:Y:S01]  /*f400*/  BSSY B0, `(.L_x_9102) ;  /* 0x0000006000007945 */ /* 0x000fe20003800000 */
[----:B------:R-:W-:-:S07]  /*f410*/  IMAD.MOV.U32 R15, RZ, RZ, -0x1 ;  /* 0xffffffffff0f7424 */ /* 0x000fce00078e00ff */
[----:B01----:R-:W-:Y:S05]  /*f420*/  WARPSYNC.COLLECTIVE R15, `(.L_x_9103) ;  /* 0x000000000f0c7348 */ /* 0x003fea0003c00000 */
[----:B------:R-:W-:Y:S02]  /*f430*/  ELECT P6, UR62, PT ;  /* 0x00000000003e782f */ /* 0x000fe400038c0000 */
[----:B------:R-:W-:Y:S01]  /*f440*/  MOV R14, UR62 ;  /* 0x0000003e000e7c02 */ /* 0x000fe20008000f00 */
[----:B01----:R-:W-:Y:S10]  /*f450*/  ENDCOLLECTIVE ;  /* 0x000000000000791b */ /* 0x003ff40003800000 */
.L_x_9103:
[----:B------:R-:W-:Y:S05]  /*f460*/  BSYNC B0 ;  /* 0x0000000000007941 */ /* 0x000fea0003800000 */
.L_x_9102:
[----:B------:R-:W-:Y:S05]  /*f470*/  BRA `(.L_x_9104) ;  /* 0xffffffc400387947 */ /* 0x000fea000383ffff */
.L_x_9014:
[----:B-1----:R1:W2:Y:S02]  /*f480*/  SYNCS.PHASECHK.TRANS64.TRYWAIT P0, [R0+URZ+0x28840], R3 ;  /* 0x02884003000075a7 */ /* 0x0022a4000800017f */
[----:B--2---:R-:W-:Y:S05]  /*f490*/  @!P0 NANOSLEEP.SYNCS 0x989680 ;  /* 0x009896800000895d */ /* 0x004fea0003900000 */
[----:B------:R-:W2:Y:S02]  /*f4a0*/  @!P0 SYNCS.PHASECHK.TRANS64 P0, [R0+URZ+0x28840], R3 ;  /* 0x02884003000085a7 */ /* 0x000ea4000800007f */
[----:B--2---:R-:W-:Y:S05]  /*f4b0*/  @!P0 BRA `(.L_x_9014) ;  /* 0xfffffffc00f08947 */ /* 0x004fea000383ffff */
[----:B------:R-:W-:Y:S05]  /*f4c0*/  BRA `(.L_x_9105) ;  /* 0xffffffc400887947 */ /* 0x000fea000383ffff */
.L_x_9018:
[----:B------:R-:W-:Y:S01]  /*f4d0*/  IMAD.MOV.U32 R13, RZ, RZ, R4 ;  /* 0x000000ffff0d7224 */ /* 0x000fe200078e0004 */
[----:B------:R-:W-:Y:S01]  /*f4e0*/  LOP3.LUT R8, R8, 0x7f, RZ, 0xc0, !PT ;  /* 0x0000007f08087812 */ /* 0x000fe200078ec0ff */
[----:B------:R-:W-:Y:S02]  /*f4f0*/  IMAD.MOV.U32 R12, RZ, RZ, RZ ;  /* 0x000000ffff0c7224 */ /* 0x000fe400078e00ff */
[----:B------:R-:W-:Y:S01]  /*f500*/  IMAD.MOV.U32 R11, RZ, RZ, 0x181f ;  /* 0x0000181fff0b7424 */ /* 0x000fe200078e00ff */
[----:B------:R-:W-:Y:S01]  /*f510*/  SHF.R.U32.HI R8, RZ, 0x3, R8 ;  /* 0x00000003ff087819 */ /* 0x000fe20000011608 */
[----:B------:R-:W-:Y:S02]  /*f520*/  IMAD.MOV.U32 R15, RZ, RZ, -0x1 ;  /* 0xffffffffff0f7424 */ /* 0x000fe400078e00ff */
[----:B------:R-:W-:-:S07]  /*f530*/  IMAD.U32 R2, RZ, RZ, UR40 ;  /* 0x00000028ff027e24 */ /* 0x000fce000f8e00ff */
[----:B-----5:R-:W-:Y:S05]  /*f540*/  WARPSYNC.COLLECTIVE R15, `(.L_x_9106) ;  /* 0x000000000f087348 */ /* 0x020fea0003c00000 */
[----:B------:R0:W1:Y:S02]  /*f550*/  SHFL.IDX P6, R14, R13, R12, R11 ;  /* 0x0000000c0d0e7389 */ /* 0x00006400000c000b */
[----:B01---5:R-:W-:Y:S01]  /*f560*/  ENDCOLLECTIVE ;  /* 0x000000000000791b */ /* 0x023fe20003800000 */
.L_x_9106:
[----:B------:R-:W-:Y:S02]  /*f570*/  IMAD R2, R2, 0x80, R8 ;  /* 0x0000008002027824 */ /* 0x000fe400078e0208 */
[----:B------:R-:W-:Y:S02]  /*f580*/  IMAD.MOV.U32 R13, RZ, RZ, R0 ;  /* 0x000000ffff0d7224 */ /* 0x000fe400078e0000 */
[----:B------:R-:W-:-:S07]  /*f590*/  IMAD.MOV.U32 R5, RZ, RZ, R14 ;  /* 0x000000ffff057224 */ /* 0x000fce00078e000e */
[----:B------:R-:W-:Y:S05]  /*f5a0*/  WARPSYNC.COLLECTIVE R15, `(.L_x_9107) ;  /* 0x000000000f087348 */ /* 0x000fea0003c00000 */
[----:B------:R0:W1:Y:S02]  /*f5b0*/  SHFL.IDX P6, R14, R13, R12, R11 ;  /* 0x0000000c0d0e7389 */ /* 0x00006400000c000b */
[----:B01----:R-:W-:Y:S01]  /*f5c0*/  ENDCOLLECTIVE ;  /* 0x000000000000791b */ /* 0x003fe20003800000 */
.L_x_9107:
        /* <DEDUP_REMOVED lines=9> */
.L_x_9108:
        /* <DEDUP_REMOVED lines=14> */
.L_x_9109:
[----:B------:R-:W-:Y:S02]  /*f740*/  IMAD.MOV.U32 R13, RZ, RZ, R4 ;  /* 0x000000ffff0d7224 */ /* 0x000fe400078e0004 */
[----:B------:R-:W-:Y:S02]  /*f750*/  IMAD.MOV.U32 R12, RZ, RZ, 0x2 ;  /* 0x00000002ff0c7424 */ /* 0x000fe400078e00ff */
[----:B------:R-:W-:-:S07]  /*f760*/  IMAD.MOV.U32 R5, RZ, RZ, R14 ;  /* 0x000000ffff057224 */ /* 0x000fce00078e000e */
[----:B------:R-:W-:Y:S05]  /*f770*/  WARPSYNC.COLLECTIVE R15, `(.L_x_9110) ;  /* 0x000000000f087348 */ /* 0x000fea0003c00000 */
[----:B------:R0:W1:Y:S02]  /*f780*/  SHFL.IDX P6, R14, R13, R12, R11 ;  /* 0x0000000c0d0e7389 */ /* 0x00006400000c000b */
[----:B01----:R-:W-:Y:S01]  /*f790*/  ENDCOLLECTIVE ;  /* 0x000000000000791b */ /* 0x003fe20003800000 */
.L_x_9110:
        /* <DEDUP_REMOVED lines=17> */
.L_x_9111:
[----:B------:R-:W-:Y:S02]  /*f8b0*/  IMAD.MOV.U32 R13, RZ, RZ, R4 ;  /* 0x000000ffff0d7224 */ /* 0x000fe400078e0004 */
[----:B------:R-:W-:Y:S02]  /*f8c0*/  IMAD.MOV.U32 R12, RZ, RZ, 0x3 ;  /* 0x00000003ff0c7424 */ /* 0x000fe400078e00ff */
[----:B------:R-:W-:-:S07]  /*f8d0*/  IMAD.MOV.U32 R6, RZ, RZ, R14 ;  /* 0x000000ffff067224 */ /* 0x000fce00078e000e */
[----:B------:R-:W-:Y:S05]  /*f8e0*/  WARPSYNC.COLLECTIVE R15, `(.L_x_9112) ;  /* 0x000000000f087348 */ /* 0x000fea0003c00000 */
[----:B------:R0:W1:Y:S02]  /*f8f0*/  SHFL.IDX P6, R14, R13, R12, R11 ;  /* 0x0000000c0d0e7389 */ /* 0x00006400000c000b */
[----:B01----:R-:W-:Y:S01]  /*f900*/  ENDCOLLECTIVE ;  /* 0x000000000000791b */ /* 0x003fe20003800000 */
.L_x_9112:
        /* <DEDUP_REMOVED lines=15> */
.L_x_9113:
[----:B------:R-:W-:Y:S02]  /*fa00*/  IMAD.MOV.U32 R13, RZ, RZ, R4 ;  /* 0x000000ffff0d7224 */ /* 0x000fe400078e0004 */
[----:B------:R-:W-:Y:S02]  /*fa10*/  IMAD.MOV.U32 R12, RZ, RZ, 0x4 ;  /* 0x00000004ff0c7424 */ /* 0x000fe400078e00ff */
[----:B------:R-:W-:-:S07]  /*fa20*/  IMAD.MOV.U32 R6, RZ, RZ, R14 ;  /* 0x000000ffff067224 */ /* 0x000fce00078e000e */
[----:B------:R-:W-:Y:S05]  /*fa30*/  WARPSYNC.COLLECTIVE R15, `(.L_x_9114) ;  /* 0x000000000f087348 */ /* 0x000fea0003c00000 */
[----:B------:R0:W1:Y:S02]  /*fa40*/  SHFL.IDX P6, R14, R13, R12, R11 ;  /* 0x0000000c0d0e7389 */ /* 0x00006400000c000b */
[----:B01----:R-:W-:Y:S01]  /*fa50*/  ENDCOLLECTIVE ;  /* 0x000000000000791b */ /* 0x003fe20003800000 */
.L_x_9114:
        /* <DEDUP_REMOVED lines=15> */
.L_x_9115:
[----:B------:R-:W-:Y:S02]  /*fb50*/  IMAD.MOV.U32 R13, RZ, RZ, R4 ;  /* 0x000000ffff0d7224 */ /* 0x000fe400078e0004 */
[----:B------:R-:W-:Y:S02]  /*fb60*/  IMAD.MOV.U32 R12, RZ, RZ, 0x5 ;  /* 0x00000005ff0c7424 */ /* 0x000fe400078e00ff */
[----:B------:R-:W-:-:S07]  /*fb70*/  IMAD.MOV.U32 R6, RZ, RZ, R14 ;  /* 0x000000ffff067224 */ /* 0x000fce00078e000e */
[----:B------:R-:W-:Y:S05]  /*fb80*/  WARPSYNC.COLLECTIVE R15, `(.L_x_9116) ;  /* 0x000000000f087348 */ /* 0x000fea0003c00000 */
[----:B------:R0:W1:Y:S02]  /*fb90*/  SHFL.IDX P6, R14, R13, R12, R11 ;  /* 0x0000000c0d0e7389 */ /* 0x00006400000c000b */
[----:B01----:R-:W-:Y:S01]  /*fba0*/  ENDCOLLECTIVE ;  /* 0x000000000000791b */ /* 0x003fe20003800000 */
.L_x_9116:
        /* <DEDUP_REMOVED lines=15> */
.L_x_9117:
[----:B------:R-:W-:Y:S02]  /*fca0*/  IMAD.MOV.U32 R13, RZ, RZ, R4 ;  /* 0x000000ffff0d7224 */ /* 0x000fe400078e0004 */
[----:B------:R-:W-:Y:S02]  /*fcb0*/  IMAD.MOV.U32 R12, RZ, RZ, 0x6 ;  /* 0x00000006ff0c7424 */ /* 0x000fe400078e00ff */
[----:B------:R-:W-:-:S07]  /*fcc0*/  IMAD.MOV.U32 R6, RZ, RZ, R14 ;  /* 0x000000ffff067224 */ /* 0x000fce00078e000e */
[----:B------:R-:W-:Y:S05]  /*fcd0*/  WARPSYNC.COLLECTIVE R15, `(.L_x_9118) ;  /* 0x000000000f087348 */ /* 0x000fea0003c00000 */
[----:B------:R0:W1:Y:S02]  /*fce0*/  SHFL.IDX P6, R14, R13, R12, R11 ;  /* 0x0000000c0d0e7389 */ /* 0x00006400000c000b */
[----:B01----:R-:W-:Y:S01]  /*fcf0*/  ENDCOLLECTIVE ;  /* 0x000000000000791b */ /* 0x003fe20003800000 */
.L_x_9118:
        /* <DEDUP_REMOVED lines=14> */
.L_x_9119:
[----:B------:R-:W-:Y:S02]  /*fde0*/  IMAD.MOV.U32 R13, RZ, RZ, R4 ;  /* 0x000000ffff0d7224 */ /* 0x000fe400078e0004 */
[----:B------:R-:W-:Y:S02]  /*fdf0*/  IMAD.MOV.U32 R12, RZ, RZ, 0x7 ;  /* 0x00000007ff0c7424 */ /* 0x000fe400078e00ff */
[----:B------:R-:W-:-:S07]  /*fe00*/  IMAD.MOV.U32 R6, RZ, RZ, R14 ;  /* 0x000000ffff067224 */ /* 0x000fce00078e000e */
[----:B------:R-:W-:Y:S05]  /*fe10*/  WARPSYNC.COLLECTIVE R15, `(.L_x_9120) ;  /* 0x000000000f087348 */ /* 0x000fea0003c00000 */
[----:B------:R0:W1:Y:S02]  /*fe20*/  SHFL.IDX P6, R14, R13, R12, R11 ;  /* 0x0000000c0d0e7389 */ /* 0x00006400000c000b */
[----:B01----:R-:W-:Y:S01]  /*fe30*/  ENDCOLLECTIVE ;  /* 0x000000000000791b */ /* 0x003fe20003800000 */
.L_x_9120:
        /* <DEDUP_REMOVED lines=13> */
.L_x_9121:
[----:B------:R-:W-:Y:S01]  /*ff10*/  IMAD.MOV.U32 R0, RZ, RZ, R14 ;  /* 0x000000ffff007224 */ /* 0x000fe200078e000e */
[----:B------:R-:W-:Y:S06]  /*ff20*/  BRA `(.L_x_9122) ;  /* 0xffffffc400ec7947 */ /* 0x000fec000383ffff */
.L_x_9023:
[----:B0-----:R0:W1:Y:S02]  /*ff30*/  SYNCS.PHASECHK.TRANS64.TRYWAIT P0, [R17+URZ+0x28820], R0 ;  /* 0x02882000110075a7 */ /* 0x001064000800017f */
[----:B-1----:R-:W-:Y:S05]  /*ff40*/  @!P0 NANOSLEEP.SYNCS 0x989680 ;  /* 0x009896800000895d */ /* 0x002fea0003900000 */
[----:B------:R-:W1:Y:S02]  /*ff50*/  @!P0 SYNCS.PHASECHK.TRANS64 P0, [R17+URZ+0x28820], R0 ;  /* 0x02882000110085a7 */ /* 0x000e64000800007f */
[----:B-1----:R-:W-:Y:S05]  /*ff60*/  @!P0 BRA `(.L_x_9023) ;  /* 0xfffffffc00f08947 */ /* 0x002fea000383ffff */
[----:B------:R-:W-:Y:S05]  /*ff70*/  BRA `(.L_x_9123) ;  /* 0xffffffc8005c7947 */ /* 0x000fea000383ffff */
.L_x_9030:
[----:B0-----:R0:W1:Y:S02]  /*ff80*/  SYNCS.PHASECHK.TRANS64.TRYWAIT P0, [R4+URZ+0x28840], R3 ;  /* 0x02884003040075a7 */ /* 0x001064000800017f */
[----:B-1----:R-:W-:Y:S05]  /*ff90*/  @!P0 NANOSLEEP.SYNCS 0x989680 ;  /* 0x009896800000895d */ /* 0x002fea0003900000 */
[----:B------:R-:W1:Y:S02]  /*ffa0*/  @!P0 SYNCS.PHASECHK.TRANS64 P0, [R4+URZ+0x28840], R3 ;  /* 0x02884003040085a7 */ /* 0x000e64000800007f */
[----:B-1----:R-:W-:Y:S05]  /*ffb0*/  @!P0 BRA `(.L_x_9030) ;  /* 0xfffffffc00f08947 */ /* 0x002fea000383ffff */
[----:B------:R-:W-:Y:S05]  /*ffc0*/  BRA `(.L_x_9124) ;  /* 0xffffffcc00147947 */ /* 0x000fea000383ffff */
.L_x_9036:
[----:B0-----:R0:W1:Y:S02]  /*ffd0*/  SYNCS.PHASECHK.TRANS64.TRYWAIT P0, [R4+URZ+0x60], R3 ;  /* 0x00006003040075a7 */ /* 0x001064000800017f */
[----:B-1----:R-:W-:Y:S05]  /*ffe0*/  @!P0 NANOSLEEP.SYNCS 0x989680 ;  /* 0x009896800000895d */ /* 0x002fea0003900000 */
[----:B------:R-:W1:Y:S02]  /*fff0*/  @!P0 SYNCS.PHASECHK.TRANS64 P0, [R4+URZ+0x60], R3 ;  /* 0x00006003040085a7 */ /* 0x000e64000800007f */
[----:B-1----:R-:W-:Y:S05]  /*10000*/  @!P0 BRA `(.L_x_9036) ;  /* 0xfffffffc00f08947 */ /* 0x002fea000383ffff */
[----:B------:R-:W-:Y:S05]  /*10010*/  BRA `(.L_x_9125) ;  /* 0xffffffcc00e07947 */ /* 0x000fea000383ffff */
.L_x_9046:
[----:B--2---:R2:W3:Y:S02]  /*10020*/  SYNCS.PHASECHK.TRANS64.TRYWAIT P0, [R3+URZ+0x28840], R2 ;  /* 0x02884002030075a7 */ /* 0x0044e4000800017f */
[----:B---3--:R-:W-:Y:S05]  /*10030*/  @!P0 NANOSLEEP.SYNCS 0x989680 ;  /* 0x009896800000895d */ /* 0x008fea0003900000 */
[----:B------:R-:W3:Y:S02]  /*10040*/  @!P0 SYNCS.PHASECHK.TRANS64 P0, [R3+URZ+0x28840], R2 ;  /* 0x02884002030085a7 */ /* 0x000ee4000800007f */
[----:B---3--:R-:W-:Y:S05]  /*10050*/  @!P0 BRA `(.L_x_9046) ;  /* 0xfffffffc00f08947 */ /* 0x008fea000383ffff */
[----:B------:R-:W-:Y:S05]  /*10060*/  BRA `(.L_x_9126) ;  /* 0xffffffd400607947 */ /* 0x000fea000383ffff */
.L_x_9052:
[----:B0-----:R0:W1:Y:S02]  /*10070*/  SYNCS.PHASECHK.TRANS64.TRYWAIT P0, [R2+URZ+0x60], R3 ;  /* 0x00006003020075a7 */ /* 0x001064000800017f */
[----:B-1----:R-:W-:Y:S05]  /*10080*/  @!P0 NANOSLEEP.SYNCS 0x989680 ;  /* 0x009896800000895d */ /* 0x002fea0003900000 */
[----:B------:R-:W1:Y:S02]  /*10090*/  @!P0 SYNCS.PHASECHK.TRANS64 P0, [R2+URZ+0x60], R3 ;  /* 0x00006003020085a7 */ /* 0x000e64000800007f */
[----:B-1----:R-:W-:Y:S05]  /*100a0*/  @!P0 BRA `(.L_x_9052) ;  /* 0xfffffffc00f08947 */ /* 0x002fea000383ffff */
[----:B------:R-:W-:Y:S05]  /*100b0*/  BRA `(.L_x_9127) ;  /* 0xffffffd800307947 */ /* 0x000fea000383ffff */
.L_x_9061:
[----:B---3--:R3:W4:Y:S02]  /*100c0*/  SYNCS.PHASECHK.TRANS64.TRYWAIT P0, [R2+URZ+0x28840], R3 ;  /* 0x02884003020075a7 */ /* 0x008724000800017f */
[----:B----4-:R-:W-:Y:S05]  /*100d0*/  @!P0 NANOSLEEP.SYNCS 0x989680 ;  /* 0x009896800000895d */ /* 0x010fea0003900000 */
[----:B------:R-:W4:Y:S02]  /*100e0*/  @!P0 SYNCS.PHASECHK.TRANS64 P0, [R2+URZ+0x28840], R3 ;  /* 0x02884003020085a7 */ /* 0x000f24000800007f */
[----:B----4-:R-:W-:Y:S05]  /*100f0*/  @!P0 BRA `(.L_x_9061) ;  /* 0xfffffffc00f08947 */ /* 0x010fea000383ffff */
[----:B------:R-:W-:Y:S05]  /*10100*/  BRA `(.L_x_9128) ;  /* 0xffffffdc00847947 */ /* 0x000fea000383ffff */
.L_x_9067:
[----:B0-----:R0:W1:Y:S02]  /*10110*/  SYNCS.PHASECHK.TRANS64.TRYWAIT P0, [R2+URZ+0x60], R5 ;  /* 0x00006005020075a7 */ /* 0x001064000800017f */
[----:B-1----:R-:W-:Y:S05]  /*10120*/  @!P0 NANOSLEEP.SYNCS 0x989680 ;  /* 0x009896800000895d */ /* 0x002fea0003900000 */
[----:B------:R-:W1:Y:S02]  /*10130*/  @!P0 SYNCS.PHASECHK.TRANS64 P0, [R2+URZ+0x60], R5 ;  /* 0x00006005020085a7 */ /* 0x000e64000800007f */
[----:B-1----:R-:W-:Y:S05]  /*10140*/  @!P0 BRA `(.L_x_9067) ;  /* 0xfffffffc00f08947 */ /* 0x002fea000383ffff */
[----:B------:R-:W-:Y:S05]  /*10150*/  BRA `(.L_x_9129) ;  /* 0xffffffe000547947 */ /* 0x000fea000383ffff */
.L_x_9078:
[----:B0-----:R0:W2:Y:S02]  /*10160*/  SYNCS.PHASECHK.TRANS64.TRYWAIT P0, [R3+URZ+0x28860], R0 ;  /* 0x02886000030075a7 */ /* 0x0010a4000800017f */
[----:B--2---:R-:W-:Y:S05]  /*10170*/  @!P0 NANOSLEEP.SYNCS 0x989680 ;  /* 0x009896800000895d */ /* 0x004fea0003900000 */
[----:B------:R-:W2:Y:S02]  /*10180*/  @!P0 SYNCS.PHASECHK.TRANS64 P0, [R3+URZ+0x28860], R0 ;  /* 0x02886000030085a7 */ /* 0x000ea4000800007f */
[----:B--2---:R-:W-:Y:S05]  /*10190*/  @!P0 BRA `(.L_x_9078) ;  /* 0xfffffffc00f08947 */ /* 0x004fea000383ffff */
[----:B------:R-:W-:Y:S05]  /*101a0*/  BRA `(.L_x_9130) ;  /* 0xffffffe400947947 */ /* 0x000fea000383ffff */
.L_x_9085:
        /* <DEDUP_REMOVED lines=8> */
.L_x_9132:
[----:B------:R-:W-:Y:S05]  /*10230*/  BSYNC B0 ;  /* 0x0000000000007941 */ /* 0x000fea0003800000 */
.L_x_9131:
[----:B------:R-:W-:Y:S05]  /*10240*/  BRA `(.L_x_9133) ;  /* 0xffffffe8008c7947 */ /* 0x000fea000383ffff */
.L_x_9088:
[----:B0-----:R0:W1:Y:S02]  /*10250*/  SYNCS.PHASECHK.TRANS64.TRYWAIT P0, [R0+URZ+0x28820], R3 ;  /* 0x02882003000075a7 */ /* 0x001064000800017f */
[----:B-1----:R-:W-:Y:S05]  /*10260*/  @!P0 NANOSLEEP.SYNCS 0x989680 ;  /* 0x009896800000895d */ /* 0x002fea0003900000 */
[----:B------:R-:W1:Y:S02]  /*10270*/  @!P0 SYNCS.PHASECHK.TRANS64 P0, [R0+URZ+0x28820], R3 ;  /* 0x02882003000085a7 */ /* 0x000e64000800007f */
[----:B-1----:R-:W-:Y:S05]  /*10280*/  @!P0 BRA `(.L_x_9088) ;  /* 0xfffffffc00f08947 */ /* 0x002fea000383ffff */
[----:B------:R-:W-:Y:S05]  /*10290*/  BRA `(.L_x_9134) ;  /* 0xffffffe800d87947 */ /* 0x000fea000383ffff */
.L_x_9089:
        /* <DEDUP_REMOVED lines=11> */
.L_x_9136:
[----:B------:R-:W-:Y:S05]  /*10350*/  BSYNC B0 ;  /* 0x0000000000007941 */ /* 0x000fea0003800000 */
.L_x_9135:
[----:B------:R-:W-:Y:S05]  /*10360*/  BRA `(.L_x_9137) ;  /* 0xffffffe800c07947 */ /* 0x000fea000383ffff */
.L_x_9092:
[----:B------:R-:W-:Y:S01]  /*10370*/  BSSY B1, `(.L_x_9138) ;  /* 0x0000006000017945 */ /* 0x000fe20003800000 */
[----:B------:R-:W-:-:S07]  /*10380*/  IMAD.MOV.U32 R15, RZ, RZ, -0x1 ;  /* 0xffffffffff0f7424 */ /* 0x000fce00078e00ff */
[----:B01----:R-:W-:Y:S05]  /*10390*/  WARPSYNC.COLLECTIVE R15, `(.L_x_9139) ;  /* 0x000000000f0c7348 */ /* 0x003fea0003c00000 */
[----:B------:R-:W-:Y:S02]  /*103a0*/  ELECT P6, UR62, PT ;  /* 0x00000000003e782f */ /* 0x000fe400038c0000 */
[----:B------:R-:W-:Y:S01]  /*103b0*/  MOV R14, UR62 ;  /* 0x0000003e000e7c02 */ /* 0x000fe20008000f00 */
[----:B01----:R-:W-:Y:S10]  /*103c0*/  ENDCOLLECTIVE ;  /* 0x000000000000791b */ /* 0x003ff40003800000 */
.L_x_9139:
[----:B------:R-:W-:Y:S05]  /*103d0*/  BSYNC B1 ;  /* 0x0000000000017941 */ /* 0x000fea0003800000 */
.L_x_9138:
[----:B------:R-:W-:Y:S05]  /*103e0*/  BRA `(.L_x_9140) ;  /* 0xffffffe800b87947 */ /* 0x000fea000383ffff */
.L_x_9094:
[----:B0-----:R0:W1:Y:S02]  /*103f0*/  SYNCS.PHASECHK.TRANS64.TRYWAIT P0, [R6+URZ], R5 ;  /* 0x00000005060075a7 */ /* 0x001064000800017f */
[----:B-1----:R-:W-:Y:S05]  /*10400*/  @!P0 NANOSLEEP.SYNCS 0x989680 ;  /* 0x009896800000895d */ /* 0x002fea0003900000 */
[----:B------:R-:W1:Y:S02]  /*10410*/  @!P0 SYNCS.PHASECHK.TRANS64 P0, [R6+URZ], R5 ;  /* 0x00000005060085a7 */ /* 0x000e64000800007f */
[----:B-1----:R-:W-:Y:S05]  /*10420*/  @!P0 BRA `(.L_x_9094) ;  /* 0xfffffffc00f08947 */ /* 0x002fea000383ffff */
[----:B------:R-:W-:Y:S05]  /*10430*/  BRA `(.L_x_9141) ;  /* 0xffffffe800f07947 */ /* 0x000fea000383ffff */
.L_x_9095:
[----:B-1----:R1:W2:Y:S02]  /*10440*/  SYNCS.PHASECHK.TRANS64.TRYWAIT P0, [R3+URZ], R2 ;  /* 0x00000002030075a7 */ /* 0x0022a4000800017f */
[----:B--2---:R-:W-:Y:S05]  /*10450*/  @!P0 NANOSLEEP.SYNCS 0x989680 ;  /* 0x009896800000895d */ /* 0x004fea0003900000 */
[----:B------:R-:W2:Y:S02]  /*10460*/  @!P0 SYNCS.PHASECHK.TRANS64 P0, [R3+URZ], R2 ;  /* 0x00000002030085a7 */ /* 0x000ea4000800007f */
[----:B--2---:R-:W-:Y:S05]  /*10470*/  @!P0 BRA `(.L_x_9095) ;  /* 0xfffffffc00f08947 */ /* 0x004fea000383ffff */
[----:B------:R-:W-:Y:S05]  /*10480*/  BRA `(.L_x_9142) ;  /* 0xffffffe800e47947 */ /* 0x000fea000383ffff */
.L_x_9097:
[----:B-1----:R1:W2:Y:S02]  /*10490*/  SYNCS.PHASECHK.TRANS64.TRYWAIT P0, [R18+URZ], R5 ;  /* 0x00000005120075a7 */ /* 0x0022a4000800017f */
[----:B--2---:R-:W-:Y:S05]  /*104a0*/  @!P0 NANOSLEEP.SYNCS 0x989680 ;  /* 0x009896800000895d */ /* 0x004fea0003900000 */
[----:B------:R-:W2:Y:S02]  /*104b0*/  @!P0 SYNCS.PHASECHK.TRANS64 P0, [R18+URZ], R5 ;  /* 0x00000005120085a7 */ /* 0x000ea4000800007f */
[----:B--2---:R-:W-:Y:S05]  /*104c0*/  @!P0 BRA `(.L_x_9097) ;  /* 0xfffffffc00f08947 */ /* 0x004fea000383ffff */
[----:B------:R-:W-:Y:S05]  /*104d0*/  BRA `(.L_x_9143) ;  /* 0xffffffe800e87947 */ /* 0x000fea000383ffff */
.L_x_9144:
        /* <DEDUP_REMOVED lines=10> */
.L_x_15320:


//--------------------- .text._ZN7cutlass13device_kernelIN5flash11enable_sm90INS1_16FlashAttnFwdSm90INS1_25CollectiveMainloopFwdSm90ILi2EN4cute5tupleIJNS5_1CILi1EEES8_S8_EEENS6_IJNS7_ILi128EEESA_SA_EEELi128ENS_6half_tEfNS_4arch4Sm90ELb1ELb0ELb0ELb1ELb0ELb0ELb0ELb1ELb1ELb1ELb0ELb0EEENS1_21CollectiveEpilogueFwdISB_S9_SC_SE_Li256ELb1ELb1ELb0ELb0EEENS1_36VarlenDynamicPersistentTileSchedulerILi128ELi128ELi256ELi128ELb0ELb1ELb1ELb1ELb1ELb1EEEEEEEEEvNT_6ParamsE --------------------------
	.section	.text._ZN7cutlass13device_kernelIN5flash11enable_sm90INS1_16FlashAttnFwdSm90INS1_25CollectiveMainloopFwdSm90ILi2EN4cute5tupleIJNS5_1CILi1EEES8_S8_EEENS6_IJNS7_ILi128EEESA_SA_EEELi128ENS_6half_tEfNS_4arch4Sm90ELb1ELb0ELb0ELb1ELb0ELb0ELb0ELb1ELb1ELb1ELb0ELb0EEENS1_21CollectiveEpilogueFwdISB_S9_SC_SE_Li256ELb1ELb1ELb0ELb0EEENS1_36VarlenDynamicPersistentTileSchedulerILi128ELi128ELi256ELi128ELb0ELb1ELb1ELb1ELb1ELb1EEEEEEEEEvNT_6ParamsE,"ax",@progbits
	.align	128
.text._ZN7cutlass13device_kernelIN5flash11enable_sm90INS1_16FlashAttnFwdSm90INS1_25CollectiveMainloopFwdSm90ILi2EN4cute5tupleIJNS5_1CILi1EEES8_S8_EEENS6_IJNS7_ILi128EEESA_SA_EEELi128ENS_6half_tEfNS_4arch4Sm90ELb1ELb0ELb0ELb1ELb0ELb0ELb0ELb1ELb1ELb1ELb0ELb0EEENS1_21CollectiveEpilogueFwdISB_S9_SC_SE_Li256ELb1ELb1ELb0ELb0EEENS1_36VarlenDynamicPersistentTileSchedulerILi128ELi128ELi256ELi128ELb0ELb1ELb1ELb1ELb1ELb1EEEEEEEEEvNT_6ParamsE:
        .type           _ZN7cutlass13device_kernelIN5flash11enable_sm90INS1_16FlashAttnFwdSm90INS1_25CollectiveMainloopFwdSm90ILi2EN4cute5tupleIJNS5_1CILi1EEES8_S8_EEENS6_IJNS7_ILi128EEESA_SA_EEELi128ENS_6half_tEfNS_4arch4Sm90ELb1ELb0ELb0ELb1ELb0ELb0ELb0ELb1ELb1ELb1ELb0ELb0EEENS1_21CollectiveEpilogueFwdISB_S9_SC_SE_Li256ELb1ELb1ELb0ELb0EEENS1_36VarlenDynamicPersistentTileSchedulerILi128ELi128ELi256ELi128ELb0ELb1ELb1ELb1ELb1ELb1EEEEEEEEEvNT_6ParamsE,@function
        .size           _ZN7cutlass13device_kernelIN5flash11enable_sm90INS1_16FlashAttnFwdSm90INS1_25CollectiveMainloopFwdSm90ILi2EN4cute5tupleIJNS5_1CILi1EEES8_S8_EEENS6_IJNS7_ILi128EEESA_SA_EEELi128ENS_6half_tEfNS_4arch4Sm90ELb1ELb0ELb0ELb1ELb0ELb0ELb0ELb1ELb1ELb1ELb0ELb0EEENS1_21CollectiveEpilogueFwdISB_S9_SC_SE_Li256ELb1ELb1ELb0ELb0EEENS1_36VarlenDynamicPersistentTileSchedulerILi128ELi128ELi256ELi128ELb0ELb1ELb1ELb1ELb1ELb1EEEEEEEEEvNT_6ParamsE,(.L_x_15321 - _ZN7cutlass13device_kernelIN5flash11enable_sm90INS1_16FlashAttnFwdSm90INS1_25CollectiveMainloopFwdSm90ILi2EN4cute5tupleIJNS5_1CILi1EEES8_S8_EEENS6_IJNS7_ILi128EEESA_SA_EEELi128ENS_6half_tEfNS_4arch4Sm90ELb1ELb0ELb0ELb1ELb0ELb0ELb0ELb1ELb1ELb1ELb0ELb0EEENS1_21CollectiveEpilogueFwdISB_S9_SC_SE_Li256ELb1ELb1ELb0ELb0EEENS1_36VarlenDynamicPersistentTileSchedulerILi128ELi128ELi256ELi128ELb0ELb1ELb1ELb1ELb1ELb1EEEEEEEEEvNT_6ParamsE)
        .other          _ZN7cutlass13device_kernelIN5flash11enable_sm90INS1_16FlashAttnFwdSm90INS1_25CollectiveMainloopFwdSm90ILi2EN4cute5tupleIJNS5_1CILi1EEES8_S8_EEENS6_IJNS7_ILi128EEESA_SA_EEELi128ENS_6half_tEfNS_4arch4Sm90ELb1ELb0ELb0ELb1ELb0ELb0ELb0ELb1ELb1ELb1ELb0ELb0EEENS1_21CollectiveEpilogueFwdISB_S9_SC_SE_Li256ELb1ELb1ELb0ELb0EEENS1_36VarlenDynamicPersistentTileSchedulerILi128ELi128ELi256ELi128ELb0ELb1ELb1ELb1ELb1ELb1EEEEEEEEEvNT_6ParamsE,@"STO_CUDA_ENTRY STV_DEFAULT"
_ZN7cutlass13device_kernelIN5flash11enable_sm90INS1_16FlashAttnFwdSm90INS1_25CollectiveMainloopFwdSm90ILi2EN4cute5tupleIJNS5_1CILi1EEES8_S8_EEENS6_IJNS7_ILi128EEESA_SA_EEELi128ENS_6half_tEfNS_4arch4Sm90ELb1ELb0ELb0ELb1ELb0ELb0ELb0ELb1ELb1ELb1ELb0ELb0EEENS1_21CollectiveEpilogueFwdISB_S9_SC_SE_Li256ELb1ELb1ELb0ELb0EEENS1_36VarlenDynamicPersistentTileSchedulerILi128ELi128ELi256ELi128ELb0ELb1ELb1ELb1ELb1ELb1EEEEEEEEEvNT_6ParamsE:
        /* <DEDUP_REMOVED lines=17> */
.L_x_9146:
[----:B------:R-:W-:Y:S05]  /*0110*/  BSYNC B0 ;  /* 0x0000000000007941 */ /* 0x000fea0003800000 */
.L_x_9145:
        /* <DEDUP_REMOVED lines=40> */
.L_x_9147:
        /* <DEDUP_REMOVED lines=22> */
.L_x_9148:
        /* <DEDUP_REMOVED lines=18> */
.L_x_9149:
        /* <DEDUP_REMOVED lines=22> */
.L_x_9150:
        /* <DEDUP_REMOVED lines=22> */
.L_x_9151:
        /* <DEDUP_REMOVED lines=8> */
.L_x_9153:
        /* <DEDUP_REMOVED lines=21> */
[----:B------:R-:W-:-:S04]  /*0ab0*/  LEA.HI R3, R0, R197, RZ, 0x7 ;  /* 0x000000c500037211 */ /* 0x000fc800078f38ff */
[----:B------:R-:W-:Y:S02]  /*0ac0*/  LOP3.LUT R2, R3, 0xffffff80, RZ, 0xc0, !PT ;  /* 0xffffff8003027812 */ /* 0x000fe400078ec0ff */
[----:B------:R-:W-:-:S03]  /*0ad0*/  LEA.HI R4, R0, R197, RZ, 0x5 ;  /* 0x000000c500047211 */ /* 0x000fc600078f28ff */
[----:B------:R-:W-:Y:S02]  /*0ae0*/  IMAD.IADD R191, R197, 0x1, -R2 ;  /* 0x00000001c5bf7824 */ /* 0x000fe400078e0a02 */
[----:B------:R-:W-:-:S03]  /*0af0*/  IMAD.SHL.U32 R6, R4, 0x20, RZ ;  /* 0x0000002004067824 */ /* 0x000fc600078e00ff */
[----:B------:R-:W-:Y:S02]  /*0b00*/  SHF.R.S32.HI R8, RZ, 0x1f, R191 ;  /* 0x0000001fff087819 */ /* 0x000fe400000114bf */
[----:B------:R-:W-:Y:S02]  /*0b10*/  LEA.HI R2, R0, R197, RZ, 0x4 ;  /* 0x000000c500027211 */ /* 0x000fe400078f20ff */
[----:B------:R-:W-:Y:S02]  /*0b20*/  LEA.HI R9, R8, R191, RZ, 0x2 ;  /* 0x000000bf08097211 */ /* 0x000fe400078f10ff */
[----:B------:R-:W-:Y:S02]  /*0b30*/  LEA.HI R10, R0, R197, RZ, 0x2 ;  /* 0x000000c5000a7211 */ /* 0x000fe400078f10ff */
[----:B------:R-:W-:Y:S02]  /*0b40*/  LOP3.LUT R7, R6, 0xfffffc00, RZ, 0xc0, !PT ;  /* 0xfffffc0006077812 */ /* 0x000fe400078ec0ff */
[----:B------:R-:W-:-:S02]  /*0b50*/  SHF.R.S32.HI R6, RZ, 0x2, R9 ;  /* 0x00000002ff067819 */ /* 0x000fc40000011409 */
[----:B------:R-:W-:Y:S02]  /*0b60*/  SHF.R.S32.HI R11, RZ, 0x1f, R9 ;  /* 0x0000001fff0b7819 */ /* 0x000fe40000011409 */
[----:B------:R-:W-:Y:S02]  /*0b70*/  SHF.R.S32.HI R5, RZ, 0x4, R2 ;  /* 0x00000004ff057819 */ /* 0x000fe40000011402 */
[----:B------:R-:W-:Y:S02]  /*0b80*/  LOP3.LUT R4, R2, 0x3fffff0, RZ, 0xc0, !PT ;  /* 0x03fffff002047812 */ /* 0x000fe400078ec0ff */
[----:B------:R-:W-:Y:S02]  /*0b90*/  LOP3.LUT R10, R10, 0xfffffffc, RZ, 0xc0, !PT ;  /* 0xfffffffc0a0a7812 */ /* 0x000fe400078ec0ff */
[----:B------:R-:W-:Y:S02]  /*0ba0*/  LEA.HI R0, R0, R197, RZ, 0x3 ;  /* 0x000000c500007211 */ /* 0x000fe400078f18ff */
[----:B------:R-:W-:-:S02]  /*0bb0*/  LEA.HI R11, R11, R6, RZ, 0x3 ;  /* 0x000000060b0b7211 */ /* 0x000fc400078f18ff */
[----:B------:R-:W-:Y:S01]  /*0bc0*/  SHF.R.S32.HI R192, RZ, 0x7, R3 ;  /* 0x00000007ffc07819 */ /* 0x000fe20000011403 */
[C---:B------:R-:W-:Y:S01]  /*0bd0*/  IMAD.IADD R4, R197.reuse, 0x1, -R4 ;  /* 0x00000001c5047824 */ /* 0x040fe200078e0a04 */
[----:B------:R-:W-:Y:S01]  /*0be0*/  LEA.HI R2, R2, R5, RZ, 0x1 ;  /* 0x0000000502027211 */ /* 0x000fe200078f08ff */
[----:B------:R-:W-:Y:S01]  /*0bf0*/  IMAD.IADD R10, R197, 0x1, -R10 ;  /* 0x00000001c50a7824 */ /* 0x000fe200078e0a0a */
[----:B------:R-:W-:Y:S02]  /*0c00*/  LOP3.LUT R186, R0, 0xfffffff8, RZ, 0xc0, !PT ;  /* 0xfffffff800ba7812 */ /* 0x000fe400078ec0ff */
[----:B------:R-:W-:Y:S02]  /*0c10*/  LOP3.LUT R11, R11, 0xfffffff8, RZ, 0xc0, !PT ;  /* 0xfffffff80b0b7812 */ /* 0x000fe400078ec0ff */
[----:B------:R-:W-:Y:S02]  /*0c20*/  LEA.HI R8, R8, R191, RZ, 0x5 ;  /* 0x000000bf08087211 */ /* 0x000fe400078f28ff */
[----:B------:R-:W-:Y:S01]  /*0c30*/  LEA.HI R3, R3, R192, RZ, 0x1 ;  /* 0x000000c003037211 */ /* 0x000fe200078f08ff */
[----:B------:R-:W-:Y:S01]  /*0c40*/  IMAD R7, R4, 0x40, R7 ;  /* 0x0000004004077824 */ /* 0x000fe200078e0207 */
[----:B------:R-:W-:Y:S01]  /*0c50*/  LOP3.LUT R2, R2, 0x1ffffffe, RZ, 0xc0, !PT ;  /* 0x1ffffffe02027812 */ /* 0x000fe200078ec0ff */
[----:B------:R-:W-:Y:S01]  /*0c60*/  IMAD.IADD R186, R197, 0x1, -R186 ;  /* 0x00000001c5ba7824 */ /* 0x000fe200078e0aba */
[----:B------:R-:W-:Y:S01]  /*0c70*/  SHF.R.S32.HI R8, RZ, 0x5, R8 ;  /* 0x00000005ff087819 */ /* 0x000fe20000011408 */
[----:B------:R-:W-:Y:S01]  /*0c80*/  IMAD.IADD R11, R6, 0x1, -R11 ;  /* 0x00000001060b7824 */ /* 0x000fe200078e0a0b */
[----:B------:R-:W-:-:S02]  /*0c90*/  LEA.HI R4, R10, R10, RZ, 0x1 ;  /* 0x0000000a0a047211 */ /* 0x000fc400078f08ff */
[----:B------:R-:W-:Y:S01]  /*0ca0*/  LOP3.LUT R3, R3, 0x3fffffe, RZ, 0xc0, !PT ;  /* 0x03fffffe03037812 */ /* 0x000fe200078ec0ff */
[----:B------:R-:W-:Y:S01]  /*0cb0*/  IMAD.IADD R2, R5, 0x1, -R2 ;  /* 0x0000000105027824 */ /* 0x000fe200078e0a02 */
[----:B------:R-:W-:Y:S01]  /*0cc0*/  LOP3.LUT R5, R4, 0x1ffffffe, RZ, 0xc0, !PT ;  /* 0x1ffffffe04057812 */ /* 0x000fe200078ec0ff */
[----:B------:R-:W-:Y:S02]  /*0cd0*/  IMAD.SHL.U32 R19, R186, 0x8, RZ ;  /* 0x00000008ba137824 */ /* 0x000fe400078e00ff */
[----:B------:R-:W-:Y:S02]  /*0ce0*/  IMAD R8, R8, 0x10, R11 ;  /* 0x0000001008087824 */ /* 0x000fe400078e020b */
[----:B------:R-:W-:Y:S01]  /*0cf0*/  IMAD.IADD R3, R192, 0x1, -R3 ;  /* 0x00000001c0037824 */ /* 0x000fe200078e0a03 */
[----:B------:R-:W-:Y:S01]  /*0d00*/  LOP3.LUT R22, R9, 0x7ffffffc, RZ, 0xc0, !PT ;  /* 0x7ffffffc09167812 */ /* 0x000fe200078ec0ff */
[----:B------:R-:W-:Y:S02]  /*0d10*/  VIADD R185, R19, 0x40 ;  /* 0x0000004013b97836 */ /* 0x000fe40000000000 */
[----:B------:R-:W-:-:S02]  /*0d20*/  IMAD.IADD R10, R10, 0x1, -R5 ;  /* 0x000000010a0a7824 */ /* 0x000fc400078e0a05 */
[----:B------:R-:W-:Y:S01]  /*0d30*/  IMAD R193, R3, 0x40, R8 ;  /* 0x0000004003c17824 */ /* 0x000fe200078e0208 */
[----:B------:R-:W-:Y:S01]  /*0d40*/  SHF.R.S32.HI R189, RZ, 0x3, R0 ;  /* 0x00000003ffbd7819 */ /* 0x000fe20000011400 */
[----:B------:R-:W-:Y:S01]  /*0d50*/  IMAD R194, R2, 0x8, R7 ;  /* 0x0000000802c27824 */ /* 0x000fe200078e0207 */
[----:B------:R-:W-:Y:S01]  /*0d60*/  SHF.R.S32.HI R196, RZ, 0x1f, R19 ;  /* 0x0000001fffc47819 */ /* 0x000fe20000011413 */
[----:B------:R-:W-:Y:S01]  /*0d70*/  IMAD.MOV.U32 R190, RZ, RZ, RZ ;  /* 0x000000ffffbe7224 */ /* 0x000fe200078e00ff */
[----:B------:R-:W-:Y:S01]  /*0d80*/  SHF.R.S32.HI R195, RZ, 0x1f, R185 ;  /* 0x0000001fffc37819 */ /* 0x000fe200000114b9 */
[----:B------:R-:W-:Y:S02]  /*0d90*/  IMAD.IADD R22, R191, 0x1, -R22 ;  /* 0x00000001bf167824 */ /* 0x000fe400078e0a16 */
[----:B------:R-:W-:Y:S01]  /*0da0*/  IMAD R23, R10, 0x8, R193 ;  /* 0x000000080a177824 */ /* 0x000fe200078e02c1 */
[----:B------:R-:W-:Y:S01]  /*0db0*/  UMOV UR36, URZ ;  /* 0x0000003f00247c82 */ /* 0x000fe20008000000 */
[----:B------:R-:W-:Y:S01]  /*0dc0*/  UMOV UR37, URZ ;  /* 0x0000003f00257c82 */ /* 0x000fe20008000000 */
[----:B--2---:R-:W-:-:S07]  /*0dd0*/  LOP3.LUT R18, R12, 0x1, RZ, 0xfc, !PT ;  /* 0x000000010c127812 */ /* 0x004fce00078efcff */
.L_x_9207:
[----:B0---4-:R-:W0:Y:S01]  /*0de0*/  LDC.64 R2, c[0x0][0xc88] ;  /* 0x00032200ff027b82 */ /* 0x011e220000000a00 */
[----:B------:R-:W-:Y:S01]  /*0df0*/  ULDC.64 UR4, c[0x0][0xa28] ;  /* 0x00028a0000047ab9 */ /* 0x000fe20000000a00 */
[----:B------:R-:W-:Y:S01]  /*0e00*/  ULDC.64 UR6, c[0x0][0xa18] ;  /* 0x0002860000067ab9 */ /* 0x000fe20000000a00 */
[----:B------:R-:W-:Y:S01]  /*0e10*/  IMAD.MOV.U32 R7, RZ, RZ, RZ ;  /* 0x000000ffff077224 */ /* 0x000fe200078e00ff */
[----:B------:R-:W-:Y:S01]  /*0e20*/  ULDC.64 UR8, c[0x0][0xa20] ;  /* 0x0002880000087ab9 */ /* 0x000fe20000000a00 */
[----:B0-----:R-:W-:-:S05]  /*0e30*/  IMAD.WIDE R2, R47, 0x4, R2 ;  /* 0x000000042f027825 */ /* 0x001fca00078e0202 */
[----:B--2---:R-:W2:Y:S01]  /*0e40*/  LDG.E R184, desc[UR40][R2.64] ;  /* 0x0000002802b87981 */ /* 0x004ea2000c1e1900 */
[----:B------:R-:W-:Y:S02]  /*0e50*/  ISETP.NE.U32.AND P0, PT, RZ, UR4, PT ;  /* 0x00000004ff007c0c */ /* 0x000fe4000bf05070 */
[----:B------:R-:W-:Y:S02]  /*0e60*/  ISETP.NE.U32.AND P1, PT, RZ, UR6, PT ;  /* 0x00000006ff007c0c */ /* 0x000fe4000bf25070 */
[----:B------:R-:W-:Y:S02]  /*0e70*/  ISETP.NE.AND.EX P0, PT, RZ, UR5, PT, P0 ;  /* 0x00000005ff007c0c */ /* 0x000fe4000bf05300 */
[----:B------:R-:W-:Y:S02]  /*0e80*/  ISETP.NE.AND.EX P1, PT, RZ, UR7, PT, P1 ;  /* 0x00000007ff007c0c */ /* 0x000fe4000bf25310 */
[----:B--2---:R-:W-:-:S09]  /*0e90*/  SHF.R.S32.HI R188, RZ, 0x1f, R184 ;  /* 0x0000001fffbc7819 */ /* 0x004fd200000114b8 */
[----:B---3--:R-:W-:Y:S01]  /*0ea0*/  @P0 LEA R4, P2, R184, UR4, 0x2 ;  /* 0x00000004b8040c11 */ /* 0x008fe2000f8410ff */
[----:B------:R-:W-:-:S03]  /*0eb0*/  ULDC UR4, c[0x0][0x288] ;  /* 0x0000a20000047ab9 */ /* 0x000fc60000000800 */
[C-C-:B------:R-:W-:Y:S02]  /*0ec0*/  @P0 LEA.HI.X R5, R184.reuse, UR5, R188.reuse, 0x2, P2 ;  /* 0x00000005b8050c11 */ /* 0x140fe400090f14bc */
[C---:B------:R-:W-:Y:S01]  /*0ed0*/  @P1 LEA R2, P2, R184.reuse, UR6, 0x2 ;  /* 0x00000006b8021c11 */ /* 0x040fe2000f8410ff */
[----:B------:R-:W-:Y:S01]  /*0ee0*/  IMAD.U32 R17, RZ, RZ, UR4 ;  /* 0x00000004ff117e24 */ /* 0x000fe2000f8e00ff */
[----:B------:R-:W-:Y:S01]  /*0ef0*/  ULDC.64 UR4, c[0x0][0x418] ;  /* 0x0001060000047ab9 */ /* 0x000fe20000000a00 */
[----:B------:R0:W5:Y:S01]  /*0f00*/  @P0 LDG.E R7, desc[UR40][R4.64] ;  /* 0x0000002804070981 */ /* 0x000162000c1e1900 */
[----:B------:R-:W-:-:S05]  /*0f10*/  @P1 LEA.HI.X R3, R184, UR7, R188, 0x2, P2 ;  /* 0x00000007b8031c11 */ /* 0x000fca00090f14bc */
[----:B------:R0:W5:Y:S01]  /*0f20*/  @P1 LDG.E R17, desc[UR40][R2.64] ;  /* 0x0000002802111981 */ /* 0x000162000c1e1900 */
[----:B------:R-:W-:Y:S01]  /*0f30*/  UISETP.NE.U32.AND UP0, UPT, UR4, URZ, UPT ;  /* 0x0000003f0400728c */ /* 0x000fe2000bf05070 */
[----:B------:R-:W-:Y:S02]  /*0f40*/  ISETP.NE.U32.AND P2, PT, RZ, UR8, PT ;  /* 0x00000008ff007c0c */ /* 0x000fe4000bf45070 */
[----:B------:R-:W-:Y:S01]  /*0f50*/  ULDC UR4, c[0x0][0x424] ;  /* 0x0001090000047ab9 */ /* 0x000fe20000000800 */
[----:B------:R-:W-:Y:S01]  /*0f60*/  UISETP.NE.AND.EX UP0, UPT, UR5, URZ, UPT, UP0 ;  /* 0x0000003f0500728c */ /* 0x000fe2000bf05300 */
[----:B------:R-:W-:Y:S02]  /*0f70*/  ISETP.NE.AND.EX P2, PT, RZ, UR9, PT, P2 ;  /* 0x00000009ff007c0c */ /* 0x000fe4000bf45320 */
[----:B------:R-:W-:Y:S01]  /*0f80*/  ULDC UR5, c[0x0][0x2f0] ;  /* 0x0000bc0000057ab9 */ /* 0x000fe20000000800 */
[----:B------:R-:W-:-:S04]  /*0f90*/  USEL UR4, UR4, 0x1, UP0 ;  /* 0x0000000104047887 */ /* 0x000fc80008000000 */
[----:B------:R-:W-:Y:S01]  /*0fa0*/  UIMAD UR4, UR4, UR5, URZ ;  /* 0x00000005040472a4 */ /* 0x000fe2000f8e023f */
[----:B0-----:R-:W-:Y:S11]  /*0fb0*/  @P1 BRA `(.L_x_9154) ;  /* 0x0000000000241947 */ /* 0x001ff60003800000 */
        /* <DEDUP_REMOVED lines=9> */
.L_x_9154:
[----:B------:R-:W-:Y:S02]  /*1050*/  IMAD.U32 R16, RZ, RZ, UR4 ;  /* 0x00000004ff107e24 */ /* 0x000fe4000f8e00ff */
[----:B------:R-:W-:Y:S01]  /*1060*/  IMAD.MOV.U32 R187, RZ, RZ, R46 ;  /* 0x000000ffffbb7224 */ /* 0x000fe200078e002e */
[----:B------:R-:W-:Y:S06]  /*1070*/  @!P2 BRA `(.L_x_9155) ;  /* 0x000000000010a947 */ /* 0x000fec0003800000 */
[----:B------:R-:W-:-:S04]  /*1080*/  LEA R2, P0, R184, UR8, 0x2 ;  /* 0x00000008b8027c11 */ /* 0x000fc8000f8010ff */
[----:B------:R-:W-:-:S05]  /*1090*/  LEA.HI.X R3, R184, UR9, R188, 0x2, P0 ;  /* 0x00000009b8037c11 */ /* 0x000fca00080f14bc */
[----:B------:R0:W5:Y:S01]  /*10a0*/  LDG.E R16, desc[UR40][R2.64] ;  /* 0x0000002802107981 */ /* 0x000162000c1e1900 */
[----:B------:R-:W-:Y:S05]  /*10b0*/  BRA `(.L_x_9156) ;  /* 0x0000000000247947 */ /* 0x000fea0003800000 */
.L_x_9155:
[----:B------:R-:W-:Y:S02]  /*10c0*/  ULDC.64 UR4, c[0x0][0xa08] ;  /* 0x0002820000047ab9 */ /* 0x000fe40000000a00 */
[----:B------:R-:W-:-:S04]  /*10d0*/  ISETP.NE.U32.AND P0, PT, RZ, UR4, PT ;  /* 0x00000004ff007c0c */ /* 0x000fc8000bf05070 */
[----:B------:R-:W-:-:S13]  /*10e0*/  ISETP.NE.AND.EX P0, PT, RZ, UR5, PT, P0 ;  /* 0x00000005ff007c0c */ /* 0x000fda000bf05300 */
[----:B------:R-:W-:Y:S05]  /*10f0*/  @!P0 BRA `(.L_x_9156) ;  /* 0x0000000000148947 */ /* 0x000fea0003800000 */
[----:B------:R-:W0:Y:S02]  /*1100*/  LDC.64 R2, c[0x0][0xa08] ;  /* 0x00028200ff027b82 */ /* 0x000e240000000a00 */
[----:B0-----:R-:W-:-:S05]  /*1110*/  IMAD.WIDE R2, R184, 0x4, R2 ;  /* 0x00000004b8027825 */ /* 0x001fca00078e0202 */
[----:B------:R-:W2:Y:S04]  /*1120*/  LDG.E R16, desc[UR40][R2.64] ;  /* 0x0000002802107981 */ /* 0x000ea8000c1e1900 */
[----:B------:R-:W2:Y:S02]  /*1130*/  LDG.E R5, desc[UR40][R2.64+0x4] ;  /* 0x0000042802057981 */ /* 0x000ea4000c1e1900 */
[----:B--2---:R-:W-:-:S07]  /*1140*/  IMAD.IADD R16, R5, 0x1, -R16 ;  /* 0x0000000105107824 */ /* 0x004fce00078e0a10 */
.L_x_9156:
[----:B------:R-:W1:Y:S01]  /*1150*/  LDC R0, c[0x0][0x448] ;  /* 0x00011200ff007b82 */ /* 0x000e620000000800 */
[----:B0-----:R-:W-:Y:S01]  /*1160*/  IMAD.SHL.U32 R2, R45, 0x80, RZ ;  /* 0x000000802d027824 */ /* 0x001fe200078e00ff */
[----:B------:R-:W-:Y:S01]  /*1170*/  CS2R R20, SRZ ;  /* 0x0000000000147805 */ /* 0x000fe2000001ff00 */
[----:B-----5:R-:W-:Y:S01]  /*1180*/  IMAD.IADD R16, R16, 0x1, -R7 ;  /* 0x0000000110107824 */ /* 0x020fe200078e0a07 */
[----:B------:R-:W-:Y:S02]  /*1190*/  CS2R R150, SRZ ;  /* 0x0000000000967805 */ /* 0x000fe4000001ff00 */
[----:B------:R-:W-:Y:S02]  /*11a0*/  CS2R R148, SRZ ;  /* 0x0000000000947805 */ /* 0x000fe4000001ff00 */
[----:B------:R-:W-:Y:S02]  /*11b0*/  CS2R R146, SRZ ;  /* 0x0000000000927805 */ /* 0x000fe4000001ff00 */
[----:B------:R-:W-:-:S02]  /*11c0*/  CS2R R144, SRZ ;  /* 0x0000000000907805 */ /* 0x000fc4000001ff00 */
[----:B------:R-:W-:Y:S02]  /*11d0*/  IADD3 R5, R16, 0x80, -R17 ;  /* 0x0000008010057810 */ /* 0x000fe40007ffe811 */
        /* <DEDUP_REMOVED lines=15> */
[----:B-1----:R-:W-:Y:S01]  /*12d0*/  ISETP.NE.AND P0, PT, R0, 0x1, PT ;  /* 0x000000010000780c */ /* 0x002fe20003f05270 */
[----:B------:R-:W-:Y:S01]  /*12e0*/  VIADD R0, R2, 0x7f ;  /* 0x0000007f02007836 */ /* 0x000fe20000000000 */
        /* <DEDUP_REMOVED lines=11> */
[----:B------:R-:W0:Y:S01]  /*13a0*/  @P0 LDC R3, c[0x0][0x44c] ;  /* 0x00011300ff030b82 */ /* 0x000e220000000800 */
[----:B------:R-:W-:Y:S01]  /*13b0*/  CS2R R90, SRZ ;  /* 0x00000000005a7805 */ /* 0x000fe2000001ff00 */
[----:B------:R-:W-:Y:S02]  /*13c0*/  IMAD.MOV.U32 R89, RZ, RZ, RZ ;  /* 0x000000ffff597224 */ /* 0x000fe400078e00ff */
[----:B------:R-:W-:-:S04]  /*13d0*/  IMAD.MOV.U32 R8, RZ, RZ, RZ ;  /* 0x000000ffff087224 */ /* 0x000fc800078e00ff */
[----:B------:R-:W1:Y:S01]  /*13e0*/  @P0 LDC R4, c[0x0][0x450] ;  /* 0x00011400ff040b82 */ /* 0x000e620000000800 */
[----:B0-----:R-:W-:-:S05]  /*13f0*/  @P0 IMAD.HI.U32 R3, R0, R3, RZ ;  /* 0x0000000300030227 */ /* 0x001fca00078e00ff */
[----:B-1----:R-:W-:Y:S01]  /*1400*/  @P0 SHF.R.U32.HI R0, RZ, R4, R3 ;  /* 0x00000004ff000219 */ /* 0x002fe20000011603 */
[----:B------:R-:W-:Y:S01]  /*1410*/  VIADD R3, R16, 0x7f ;  /* 0x0000007f10037836 */ /* 0x000fe20000000000 */
[----:B------:R-:W-:-:S03]  /*1420*/  PLOP3.LUT P0, PT, PT, PT, PT, 0x80, 0x0 ;  /* 0x000000000000781c */ /* 0x000fc60003f0f070 */
[----:B------:R-:W-:Y:S01]  /*1430*/  IMAD.IADD R5, R5, 0x1, R0 ;  /* 0x0000000105057824 */ /* 0x000fe200078e0200 */
[----:B------:R-:W-:-:S04]  /*1440*/  SHF.R.S32.HI R0, RZ, 0x1f, R3 ;  /* 0x0000001fff007819 */ /* 0x000fc80000011403 */
[----:B------:R-:W-:Y:S02]  /*1450*/  SHF.R.S32.HI R4, RZ, 0x1f, R5 ;  /* 0x0000001fff047819 */ /* 0x000fe40000011405 */
[----:B------:R-:W-:Y:S01]  /*1460*/  LEA.HI R0, R0, R3, RZ, 0x7 ;  /* 0x0000000300007211 */ /* 0x000fe200078f38ff */
[----:B------:R-:W-:Y:S01]  /*1470*/  IMAD.MOV.U32 R3, RZ, RZ, RZ ;  /* 0x000000ffff037224 */ /* 0x000fe200078e00ff */
[----:B------:R-:W-:Y:S02]  /*1480*/  LEA.HI R4, R4, R5, RZ, 0x7 ;  /* 0x0000000504047211 */ /* 0x000fe400078f38ff */
[----:B------:R-:W-:Y:S02]  /*1490*/  SHF.R.S32.HI R0, RZ, 0x7, R0 ;  /* 0x00000007ff007819 */ /* 0x000fe40000011400 */
[----:B------:R-:W-:-:S04]  /*14a0*/  SHF.R.S32.HI R5, RZ, 0x7, R4 ;  /* 0x00000007ff057819 */ /* 0x000fc80000011404 */
[----:B------:R-:W-:-:S04]  /*14b0*/  VIMNMX R88, R0, R5, PT ;  /* 0x0000000500587248 */ /* 0x000fc80003fe0100 */
[----:B------:R-:W-:-:S13]  /*14c0*/  ISETP.GE.AND P1, PT, R88, 0x1, PT ;  /* 0x000000015800780c */ /* 0x000fda0003f26270 */
        /* <DEDUP_REMOVED lines=32> */
.L_x_9158:
[----:B------:R-:W-:Y:S02]  /*16d0*/  LEA.HI R0, R190, R190, RZ, 0x1 ;  /* 0x000000bebe007211 */ /* 0x000fe400078f08ff */
[----:B------:R-:W-:Y:S02]  /*16e0*/  ISETP.NE.AND P0, PT, R18, 0x3, PT ;  /* 0x000000031200780c */ /* 0x000fe40003f05270 */
[----:B------:R-:W-:-:S05]  /*16f0*/  LOP3.LUT R3, R0, 0xfffffffe, RZ, 0xc0, !PT ;  /* 0xfffffffe00037812 */ /* 0x000fca00078ec0ff */
[----:B------:R-:W-:-:S05]  /*1700*/  IMAD.IADD R0, R190, 0x1, -R3 ;  /* 0x00000001be007824 */ /* 0x000fca00078e0a03 */
[----:B------:R-:W-:-:S04]  /*1710*/  SHF.L.U32 R0, R0, 0x1f, RZ ;  /* 0x0000001f00007819 */ /* 0x000fc800000006ff */
[----:B------:R-:W0:Y:S02]  /*1720*/  SYNCS.PHASECHK.TRANS64.TRYWAIT P1, [UR38+0x28800], R0 ;  /* 0x02880000ff0075a7 */ /* 0x000e240008020166 */
[----:B0-----:R-:W-:Y:S05]  /*1730*/  @!P1 BRA `(.L_x_9159) ;  /* 0x000000f800109947 */ /* 0x001fea0003800000 */
.L_x_9329:
[----:B------:R-:W-:Y:S05]  /*1740*/  @!P0 BRA `(.L_x_9160) ;  /* 0x0000000000048947 */ /* 0x000fea0003800000 */
[----:B------:R-:W-:Y:S01]  /*1750*/  BPT.TRAP 0x1 ;  /* 0x000000040000795c */ /* 0x000fe20000300000 */
.L_x_9160:
[----:B0-----:R-:W-:Y:S02]  /*1760*/  IMAD.U32 R3, RZ, RZ, UR37 ;  /* 0x00000025ff037e24 */ /* 0x001fe4000f8e00ff */
[----:B------:R-:W-:-:S03]  /*1770*/  IMAD.U32 R0, RZ, RZ, UR36 ;  /* 0x00000024ff007e24 */ /* 0x000fc6000f8e00ff */
[----:B------:R-:W-:Y:S02]  /*1780*/  LEA R3, R3, UR38, 0x3 ;  /* 0x0000002603037c11 */ /* 0x000fe4000f8e18ff */
[----:B------:R-:W-:-:S04]  /*1790*/  SHF.L.U32 R0, R0, 0x1f, RZ ;  /* 0x0000001f00007819 */ /* 0x000fc800000006ff */
[----:B------:R0:W1:Y:S01]  /*17a0*/  SYNCS.PHASECHK.TRANS64.TRYWAIT P2, [R3+URZ+0x28830], R0 ;  /* 0x02883000030075a7 */ /* 0x000062000804017f */
[----:B------:R-:W-:Y:S05]  /*17b0*/  @!P0 BRA `(.L_x_9161) ;  /* 0x0000000000048947 */ /* 0x000fea0003800000 */
[----:B------:R-:W-:Y:S01]  /*17c0*/  BPT.TRAP 0x1 ;  /* 0x000000040000795c */ /* 0x000fe20000300000 */
.L_x_9161:
[----:B------:R-:W2:Y:S02]  /*17d0*/  S2R R4, SR_TID.X ;  /* 0x0000000000047919 */ /* 0x000ea40000002100 */
[----:B--2---:R-:W-:Y:S01]  /*17e0*/  LOP3.LUT P1, RZ, R4, 0x7f, RZ, 0xc0, !PT ;  /* 0x0000007f04ff7812 */ /* 0x004fe2000782c0ff */
[----:B-1----:R-:W-:-:S12]  /*17f0*/  @P2 BRA `(.L_x_9162) ;  /* 0x0000000000082947 */ /* 0x002fd80003800000 */
[----:B------:R-:W1:Y:S02]  /*1800*/  SYNCS.PHASECHK.TRANS64.TRYWAIT P2, [R3+URZ+0x28830], R0 ;  /* 0x02883000030075a7 */ /* 0x000e64000804017f */
[----:B-1----:R-:W-:Y:S05]  /*1810*/  @!P2 BRA `(.L_x_9163) ;  /* 0x000000f400f0a947 */ /* 0x002fea0003800000 */
.L_x_9162:
[----:B------:R-:W-:Y:S05]  /*1820*/  WARPSYNC.ALL ;  /* 0x0000000000007948 */ /* 0x000fea0003800000 */
[----:B------:R-:W-:Y:S01]  /*1830*/  UIADD3 UR4, UR38, 0x18400, URZ ;  /* 0x0001840026047890 */ /* 0x000fe2000fffe03f */
[----:B------:R-:W-:Y:S01]  /*1840*/  WARPGROUP.ARRIVE ;  /* 0x00000000000079c5 */ /* 0x000fe20000000000 */
[----:B------:R-:W-:Y:S01]  /*1850*/  ULOP3.LUT UR32, UR43, 0x10000, URZ, 0xfc, !UPT ;  /* 0x000100002b207892 */ /* 0x000fe2000f8efc3f */
[----:B01----:R-:W0:Y:S01]  /*1860*/  LDC R0, c[0x0][0x448] ;  /* 0x00011200ff007b82 */ /* 0x003e220000000800 */
[----:B------:R-:W-:Y:S01]  /*1870*/  USHF.R.U32.HI UR4, URZ, 0x4, UR4 ;  /* 0x000000043f047899 */ /* 0x000fe20008011604 */
[----:B------:R-:W-:Y:S01]  /*1880*/  @!P1 VIADD R3, R3, 0x28840 ;  /* 0x0002884003039836 */ /* 0x000fe20000000000 */
[----:B------:R-:W-:Y:S01]  /*1890*/  UMOV UR33, 0x40000040 ;  /* 0x4000004000217882 */ /* 0x000fe20000000000 */
[----:B------:R-:W-:Y:S01]  /*18a0*/  UMOV UR35, 0x40000040 ;  /* 0x4000004000237882 */ /* 0x000fe20000000000 */
[----:B------:R-:W-:Y:S01]  /*18b0*/  ULOP3.LUT UR4, UR4, 0x3fff, URZ, 0xc0, !UPT ;  /* 0x00003fff04047892 */ /* 0x000fe2000f8ec03f */
[----:B------:R-:W-:Y:S01]  /*18c0*/  CS2R R150, SRZ ;  /* 0x0000000000967805 */ /* 0x000fe2000001ff00 */
        /* <DEDUP_REMOVED lines=18> */
[----:B0-----:R-:W-:Y:S01]  /*19f0*/  ISETP.NE.AND P2, PT, R0, 0x1, PT ;  /* 0x000000010000780c */ /* 0x001fe20003f45270 */
[----:B------:R-:W-:Y:S01]  /*1a00*/  UIADD3 UR14, UR34, 0x6, URZ ;  /* 0x00000006220e7890 */ /* 0x000fe2000fffe03f */
[----:B------:R-:W-:Y:S01]  /*1a10*/  IMAD.IADD R0, R23, 0x1, R2 ;  /* 0x0000000117007824 */ /* 0x000fe200078e0202 */
        /* <DEDUP_REMOVED lines=11> */
[----:B------:R-:W0:Y:S01]  /*1ad0*/  @P2 LDC R5, c[0x0][0x44c] ;  /* 0x00011300ff052b82 */ /* 0x000e220000000800 */
        /* <DEDUP_REMOVED lines=9> */
[----:B------:R-:W1:Y:S01]  /*1b70*/  @P2 LDC R7, c[0x0][0x450] ;  /* 0x00011400ff072b82 */ /* 0x000e620000000800 */
[----:B------:R-:W-:Y:S01]  /*1b80*/  UIADD3 UR30, UR34, 0x406, URZ ;  /* 0x00000406221e7890 */ /* 0x000fe2000fffe03f */
[----:B------:R-:W-:Y:S01]  /*1b90*/  CS2R R128, SRZ ;  /* 0x0000000000807805 */ /* 0x000fe2000001ff00 */
[----:B------:R-:W-:Y:S01]  /*1ba0*/  UMOV UR29, 0x40000040 ;  /* 0x40000040001d7882 */ /* 0x000fe20000000000 */
[----:B------:R-:W-:Y:S01]  /*1bb0*/  UMOV UR31, 0x40000040 ;  /* 0x40000040001f7882 */ /* 0x000fe20000000000 */
[----:B------:R-:W-:-:S02]  /*1bc0*/  CS2R R126, SRZ ;  /* 0x00000000007e7805 */ /* 0x000fc4000001ff00 */
[----:B------:R-:W-:Y:S01]  /*1bd0*/  CS2R R124, SRZ ;  /* 0x00000000007c7805 */ /* 0x000fe2000001ff00 */
[----:B0-----:R-:W-:-:S04]  /*1be0*/  @P2 IMAD.HI.U32 R4, R0, R5, RZ ;  /* 0x0000000500042227 */ /* 0x001fc800078e00ff */
[----:B------:R-:W-:-:S04]  /*1bf0*/  IMAD.MOV.U32 R5, RZ, RZ, -0x80 ;  /* 0xffffff80ff057424 */ /* 0x000fc800078e00ff */
[----:B------:R-:W-:Y:S01]  /*1c00*/  IMAD R5, R88, R5, 0x80 ;  /* 0x0000008058057424 */ /* 0x000fe200078e0205 */
[----:B-1----:R-:W-:-:S03]  /*1c10*/  @P2 SHF.R.U32.HI R0, RZ, R7, R4 ;  /* 0x00000007ff002219 */ /* 0x002fc60000011604 */
[----:B------:R-:W-:Y:S02]  /*1c20*/  VIADD R7, R5, 0x1 ;  /* 0x0000000105077836 */ /* 0x000fe40000000000 */
[----:B------:R-:W-:Y:S01]  /*1c30*/  IMAD.IADD R5, R16, 0x1, R5 ;  /* 0x0000000110057824 */ /* 0x000fe200078e0205 */
[----:B------:R-:W0:Y:S01]  /*1c40*/  SHFL.IDX PT, R6, R0, 0x1, 0x1c1f ;  /* 0x003c1f0000067f89 */ /* 0x000e2200000e0000 */
[C---:B------:R-:W-:Y:S02]  /*1c50*/  IMAD R7, R22.reuse, -0x2, R7 ;  /* 0xfffffffe16077824 */ /* 0x040fe400078e0207 */
[----:B------:R-:W-:-:S03]  /*1c60*/  IMAD R4, R22, -0x2, R5 ;  /* 0xfffffffe16047824 */ /* 0x000fc600078e0205 */
[----:B------:R-:W-:-:S04]  /*1c70*/  IADD3 R7, -R17, R7, R16 ;  /* 0x0000000711077210 */ /* 0x000fc80007ffe110 */
[----:B0-----:R-:W-:-:S04]  /*1c80*/  VIADDMNMX R6, R6, R7, R4, PT ;  /* 0x0000000706067246 */ /* 0x001fc80003800104 */
[C---:B------:R-:W-:Y:S02]  /*1c90*/  ISETP.GT.AND P3, PT, R6.reuse, RZ, PT ;  /* 0x000000ff0600720c */ /* 0x040fe40003f64270 */
[C---:B------:R-:W-:Y:S02]  /*1ca0*/  ISETP.GT.AND P4, PT, R6.reuse, 0x1, PT ;  /* 0x000000010600780c */ /* 0x040fe40003f84270 */
[----:B------:R-:W-:Y:S01]  /*1cb0*/  ISETP.GT.AND P5, PT, R6, 0x8, PT ;  /* 0x000000080600780c */ /* 0x000fe20003fa4270 */
[----:B------:R-:W-:Y:S02]  /*1cc0*/  WARPGROUP.DEPBAR.LE gsb0, 0x0 ;  /* 0x00008000000079c5 */ /* 0x000fe40000010000 */
[----:B------:R-:W-:-:S06]  /*1cd0*/  WARPGROUP.ARRIVE ;  /* 0x00000000000079c5 */ /* 0x000fcc0000000000 */
[----:B------:R-:W-:Y:S01]  /*1ce0*/  HGMMA.64x128x16.F32 R24, gdesc[UR4], R24, gsb0 ;  /* 0x01e00000041879f0 */ /* 0x000fe20008000818 */
[----:B------:R-:W-:Y:S02]  /*1cf0*/  ULDC UR6, c[0x0][0x988] ;  /* 0x0002620000067ab9 */ /* 0x000fe40000000800 */
        /* <DEDUP_REMOVED lines=107> */
[----:B------:R-:W-:Y:S01]  /*23b0*/  FSEL R123, R86, -INF , P4 ;  /* 0xff800000567b7808 */ /* 0x000fe20002000000 */
[----:B------:R1:W2:Y:S01]  /*23c0*/  SHFL.IDX PT, R6, R0, RZ, 0x1c1f ;  /* 0x001c1fff00067589 */ /* 0x0002a200000e0000 */
[----:B------:R-:W-:-:S02]  /*23d0*/  FMNMX.FTZ R8, R83, R8, !PT ;  /* 0x0000000853087209 */ /* 0x000fc40007810000 */
[----:B------:R-:W-:Y:S02]  /*23e0*/  FSEL R87, R87, -INF , P3 ;  /* 0xff80000057577808 */ /* 0x000fe40001800000 */
[----:B------:R-:W-:Y:S01]  /*23f0*/  FMNMX.FTZ R8, R123, R8, !PT ;  /* 0x000000087b087209 */ /* 0x000fe20007810000 */
[----:B-1----:R-:W-:-:S03]  /*2400*/  IMAD.U32 R0, RZ, RZ, UR6 ;  /* 0x00000006ff007e24 */ /* 0x002fc6000f8e00ff */
[----:B------:R-:W-:-:S05]  /*2410*/  FMNMX.FTZ R8, R87, R8, !PT ;  /* 0x0000000857087209 */ /* 0x000fca0007810000 */
[----:B------:R-:W1:Y:S01]  /*2420*/  SHFL.BFLY PT, R5, R8, 0x2, 0x1f ;  /* 0x0c401f0008057f89 */ /* 0x000e6200000e0000 */
[----:B--2---:R-:W-:-:S04]  /*2430*/  VIADDMNMX R7, R6, R7, R4, PT ;  /* 0x0000000706077246 */ /* 0x004fc80003800104 */
[C---:B------:R-:W-:Y:S02]  /*2440*/  ISETP.GT.AND P4, PT, R7.reuse, 0x1, PT ;  /* 0x000000010700780c */ /* 0x040fe40003f84270 */
[----:B------:R-:W-:Y:S02]  /*2450*/  ISETP.GT.AND P5, PT, R7, 0x8, PT ;  /* 0x000000080700780c */ /* 0x000fe40003fa4270 */
[----:B------:R-:W-:Y:S02]  /*2460*/  FSEL R25, R25, -INF , P4 ;  /* 0xff80000019197808 */ /* 0x000fe40002000000 */
[----:B------:R-:W-:Y:S02]  /*2470*/  ISETP.GT.AND P4, PT, R7, 0x10, PT ;  /* 0x000000100700780c */ /* 0x000fe40003f84270 */
[----:B-1----:R-:W-:Y:S02]  /*2480*/  FMNMX.FTZ R10, R8, R5, !PT ;  /* 0x00000005080a7209 */ /* 0x002fe40007810000 */
[----:B------:R-:W-:-:S02]  /*2490*/  FSEL R13, R32, -INF , P4 ;  /* 0xff800000200d7808 */ /* 0x000fc40002000000 */
[----:B------:R-:W-:Y:S01]  /*24a0*/  ISETP.GT.AND P4, PT, R7, 0x18, PT ;  /* 0x000000180700780c */ /* 0x000fe20003f84270 */
[----:B------:R-:W1:Y:S02]  /*24b0*/  SHFL.BFLY PT, R5, R10, 0x1, 0x1f ;  /* 0x0c201f000a057f89 */ /* 0x000e6400000e0000 */
        /* <DEDUP_REMOVED lines=25> */
[----:B------:R-:W2:Y:S01]  /*2650*/  MUFU.EX2 R181, R181 ;  /* 0x000000b500b57308 */ /* 0x000ea20000000800 */
[----:B------:R-:W-:Y:S01]  /*2660*/  ISETP.GT.AND P3, PT, R7, 0x19, PT ;  /* 0x000000190700780c */ /* 0x000fe20003f64270 */
[-CC-:B------:R-:W-:Y:S01]  /*2670*/  FFMA.FTZ R179, R89, R0.reuse, -R42.reuse ;  /* 0x0000000059b37223 */ /* 0x180fe2000001082a */
[----:B------:R-:W-:Y:S01]  /*2680*/  FSEL R15, R36, -INF , P4 ;  /* 0xff800000240f7808 */ /* 0x000fe20002000000 */
[--C-:B------:R-:W-:Y:S01]  /*2690*/  FFMA.FTZ R173, R91, R0, -R42.reuse ;  /* 0x000000005bad7223 */ /* 0x100fe2000001082a */
[----:B------:R-:W-:Y:S01]  /*26a0*/  FMNMX.FTZ R10, R33, R8, !PT ;  /* 0x00000008210a7209 */ /* 0x000fe20007810000 */
[-CC-:B------:R-:W-:Y:S01]  /*26b0*/  FFMA.FTZ R175, R93, R0.reuse, -R42.reuse ;  /* 0x000000005daf7223 */ /* 0x180fe2000001082a */
[----:B------:R-:W-:Y:S01]  /*26c0*/  ISETP.GT.AND P4, PT, R7, 0x20, PT ;  /* 0x000000200700780c */ /* 0x000fe20003f84270 */
[----:B------:R3:W-:Y:S01]  /*26d0*/  MUFU.EX2 R8, R35 ;  /* 0x0000002300087308 */ /* 0x0007e20000000800 */
[----:B------:R-:W-:Y:S01]  /*26e0*/  FSEL R37, R37, -INF , P3 ;  /* 0xff80000025257808 */ /* 0x000fe20001800000 */
[--C-:B------:R-:W-:Y:S01]  /*26f0*/  FFMA.FTZ R169, R95, R0, -R42.reuse ;  /* 0x000000005fa97223 */ /* 0x100fe2000001082a */
[----:B------:R-:W-:Y:S01]  /*2700*/  FMNMX.FTZ R10, R15, R10, !PT ;  /* 0x0000000a0f0a7209 */ /* 0x000fe20007810000 */
[-CC-:B------:R-:W-:Y:S01]  /*2710*/  FFMA.FTZ R97, R97, R0.reuse, -R42.reuse ;  /* 0x0000000061617223 */ /* 0x180fe2000001082a */
[----:B------:R-:W-:Y:S01]  /*2720*/  ISETP.GT.AND P3, PT, R7, 0x21, PT ;  /* 0x000000210700780c */ /* 0x000fe20003f64270 */
[--C-:B------:R-:W-:Y:S01]  /*2730*/  FFMA.FTZ R171, R99, R0, -R42.reuse ;  /* 0x0000000063ab7223 */ /* 0x100fe2000001082a */
[----:B------:R-:W-:Y:S01]  /*2740*/  FSEL R21, R40, -INF , P4 ;  /* 0xff80000028157808 */ /* 0x000fe20002000000 */
[----:B------:R-:W4:Y:S01]  /*2750*/  MUFU.EX2 R183, R183 ;  /* 0x000000b700b77308 */ /* 0x000f220000000800 */
[----:B------:R-:W-:Y:S01]  /*2760*/  FMNMX.FTZ R10, R37, R10, !PT ;  /* 0x0000000a250a7209 */ /* 0x000fe20007810000 */
[-CC-:B------:R-:W-:Y:S01]  /*2770*/  FFMA.FTZ R101, R101, R0.reuse, -R42.reuse ;  /* 0x0000000065657223 */ /* 0x180fe2000001082a */
[----:B------:R-:W-:Y:S01]  /*2780*/  ISETP.GT.AND P4, PT, R7, 0x28, PT ;  /* 0x000000280700780c */ /* 0x000fe20003f84270 */
[-CC-:B------:R-:W-:Y:S01]  /*2790*/  FFMA.FTZ R153, R103, R0.reuse, -R42.reuse ;  /* 0x0000000067997223 */ /* 0x180fe2000001082a */
[----:B------:R-:W-:Y:S01]  /*27a0*/  FSEL R41, R41, -INF , P3 ;  /* 0xff80000029297808 */ /* 0x000fe20001800000 */
[--C-:B------:R-:W-:Y:S01]  /*27b0*/  FFMA.FTZ R105, R105, R0, -R42.reuse ;  /* 0x0000000069697223 */ /* 0x100fe2000001082a */
[----:B------:R-:W-:Y:S01]  /*27c0*/  FMNMX.FTZ R10, R21, R10, !PT ;  /* 0x0000000a150a7209 */ /* 0x000fe20007810000 */
[----:B------:R-:W5:Y:S01]  /*27d0*/  MUFU.EX2 R6, R6 ;  /* 0x0000000600067308 */ /* 0x000f620000000800 */
[----:B------:R-:W-:Y:S01]  /*27e0*/  ISETP.GT.AND P3, PT, R7, 0x29, PT ;  /* 0x000000290700780c */ /* 0x000fe20003f64270 */
[----:B------:R-:W-:Y:S01]  /*27f0*/  FFMA.FTZ R155, R107, R0, -R42 ;  /* 0x000000006b9b7223 */ /* 0x000fe2000001082a */
[----:B-1----:R-:W-:Y:S01]  /*2800*/  FSEL R27, R44, -INF , P4 ;  /* 0xff8000002c1b7808 */ /* 0x002fe20002000000 */
[----:B--2---:R-:W-:Y:S01]  /*2810*/  FADD.FTZ R44, R181, R4 ;  /* 0x00000004b52c7221 */ /* 0x004fe20000010000 */
        /* <DEDUP_REMOVED lines=11> */
[----:B------:R-:W2:Y:S01]  /*28d0*/  MUFU.EX2 R177, R177 ;  /* 0x000000b100b17308 */ /* 0x000ea20000000800 */
[----:B------:R-:W-:Y:S01]  /*28e0*/  FMNMX.FTZ R12, R45, R12, !PT ;  /* 0x0000000c2d0c7209 */ /* 0x000fe20007810000 */
[----:B------:R-:W0:Y:S01]  /*28f0*/  @P2 LDC R48, c[0x0][0x450] ;  /* 0x00011400ff302b82 */ /* 0x000e220000000800 */
[----:B------:R-:W-:Y:S01]  /*2900*/  ISETP.GT.AND P4, PT, R7, 0x38, PT ;  /* 0x000000380700780c */ /* 0x000fe20003f84270 */
[-CC-:B------:R-:W-:Y:S01]  /*2910*/  FFMA.FTZ R161, R117, R0.reuse, -R42.reuse ;  /* 0x0000000075a17223 */ /* 0x180fe2000001082a */
[----:B------:R-:W-:Y:S01]  /*2920*/  FSEL R49, R49, -INF , P3 ;  /* 0xff80000031317808 */ /* 0x000fe20001800000 */
[--C-:B------:R-:W-:Y:S01]  /*2930*/  FFMA.FTZ R163, R119, R0, -R42.reuse ;  /* 0x0000000077a37223 */ /* 0x100fe2000001082a */
[----:B------:R-:W-:Y:S01]  /*2940*/  FMNMX.FTZ R12, R31, R12, !PT ;  /* 0x0000000c1f0c7209 */ /* 0x000fe20007810000 */
[----:B------:R-:W2:Y:S01]  /*2950*/  MUFU.EX2 R179, R179 ;  /* 0x000000b300b37308 */ /* 0x000ea20000000800 */
[----:B------:R-:W-:Y:S01]  /*2960*/  ISETP.GT.AND P3, PT, R7, 0x39, PT ;  /* 0x000000390700780c */ /* 0x000fe20003f64270 */
[-CC-:B------:R-:W-:Y:S01]  /*2970*/  FFMA.FTZ R36, R79, R0.reuse, -R42.reuse ;  /* 0x000000004f247223 */ /* 0x180fe2000001082a */
[----:B---3--:R-:W-:Y:S01]  /*2980*/  FSEL R35, R52, -INF , P4 ;  /* 0xff80000034237808 */ /* 0x008fe20002000000 */
[--C-:B------:R-:W-:Y:S01]  /*2990*/  FFMA.FTZ R165, R121, R0, -R42.reuse ;  /* 0x0000000079a57223 */ /* 0x100fe2000001082a */
[----:B------:R-:W-:Y:S01]  /*29a0*/  FMNMX.FTZ R14, R49, R12, !PT ;  /* 0x0000000c310e7209 */ /* 0x000fe20007810000 */
[-CC-:B------:R-:W-:Y:S01]  /*29b0*/  FFMA.FTZ R83, R83, R0.reuse, -R42.reuse ;  /* 0x0000000053537223 */ /* 0x180fe2000001082a */
[----:B------:R-:W-:Y:S01]  /*29c0*/  ISETP.GT.AND P4, PT, R7, 0x40, PT ;  /* 0x000000400700780c */ /* 0x000fe20003f84270 */
[----:B------:R3:W-:Y:S01]  /*29d0*/  MUFU.EX2 R12, R43 ;  /* 0x0000002b000c7308 */ /* 0x0007e20000000800 */
[----:B------:R-:W-:Y:S01]  /*29e0*/  FSEL R53, R53, -INF , P3 ;  /* 0xff80000035357808 */ /* 0x000fe20001800000 */
[----:B------:R-:W-:Y:S01]  /*29f0*/  FFMA.FTZ R167, R123, R0, -R42 ;  /* 0x000000007ba77223 */ /* 0x000fe2000001082a */
[----:B------:R-:W-:-:S02]  /*2a00*/  FMNMX.FTZ R14, R35, R14, !PT ;  /* 0x0000000e230e7209 */ /* 0x000fc40007810000 */
[----:B------:R-:W-:Y:S02]  /*2a10*/  CS2R R122, SRZ ;  /* 0x00000000007a7805 */ /* 0x000fe4000001ff00 */
[----:B------:R-:W-:Y:S02]  /*2a20*/  ISETP.GT.AND P3, PT, R7, 0x41, PT ;  /* 0x000000410700780c */ /* 0x000fe40003f64270 */
[----:B------:R-:W-:Y:S02]  /*2a30*/  CS2R R120, SRZ ;  /* 0x0000000000787805 */ /* 0x000fe4000001ff00 */
[----:B-1----:R-:W-:Y:S01]  /*2a40*/  FSEL R39, R56, -INF , P4 ;  /* 0xff80000038277808 */ /* 0x002fe20002000000 */
[----:B------:R-:W-:Y:S01]  /*2a50*/  MUFU.EX2 R173, R173 ;  /* 0x000000ad00ad7308 */ /* 0x000fe20000000800 */
[----:B------:R-:W-:Y:S02]  /*2a60*/  FMNMX.FTZ R14, R53, R14, !PT ;  /* 0x0000000e350e7209 */ /* 0x000fe40007810000 */
[----:B------:R-:W-:-:S02]  /*2a70*/  CS2R R118, SRZ ;  /* 0x0000000000767805 */ /* 0x000fc4000001ff00 */
[----:B------:R-:W-:Y:S02]  /*2a80*/  ISETP.GT.AND P4, PT, R7, 0x48, PT ;  /* 0x000000480700780c */ /* 0x000fe40003f84270 */
[----:B------:R-:W-:Y:S02]  /*2a90*/  CS2R R116, SRZ ;  /* 0x0000000000747805 */ /* 0x000fe4000001ff00 */
[----:B------:R-:W-:Y:S02]  /*2aa0*/  FSEL R57, R57, -INF , P3 ;  /* 0xff80000039397808 */ /* 0x000fe40001800000 */
[----:B------:R-:W-:Y:S02]  /*2ab0*/  CS2R R114, SRZ ;  /* 0x0000000000727805 */ /* 0x000fe4000001ff00 */
[----:B------:R-:W-:Y:S01]  /*2ac0*/  FMNMX.FTZ R14, R39, R14, !PT ;  /* 0x0000000e270e7209 */ /* 0x000fe20007810000 */
[----:B------:R-:W-:Y:S01]  /*2ad0*/  MUFU.EX2 R175, R175 ;  /* 0x000000af00af7308 */ /* 0x000fe20000000800 */
[----:B------:R-:W-:-:S02]  /*2ae0*/  ISETP.GT.AND P3, PT, R7, 0x49, PT ;  /* 0x000000490700780c */ /* 0x000fc40003f64270 */
[----:B------:R-:W-:Y:S02]  /*2af0*/  CS2R R112, SRZ ;  /* 0x0000000000707805 */ /* 0x000fe4000001ff00 */
[----:B---3--:R-:W-:Y:S02]  /*2b00*/  FSEL R43, R60, -INF , P4 ;  /* 0xff8000003c2b7808 */ /* 0x008fe40002000000 */
        /* <DEDUP_REMOVED lines=8> */
[----:B------:R-:W-:Y:S02]  /*2b90*/  CS2R R98, SRZ ;  /* 0x0000000000627805 */ /* 0x000fe4000001ff00 */
[----:B------:R-:W-:Y:S02]  /*2ba0*/  ISETP.GT.AND P3, PT, R7, 0x51, PT ;  /* 0x000000510700780c */ /* 0x000fe40003f64270 */
[----:B------:R-:W-:Y:S02]  /*2bb0*/  CS2R R94, SRZ ;  /* 0x00000000005e7805 */ /* 0x000fe4000001ff00 */
[----:B------:R-:W-:Y:S01]  /*2bc0*/  FSEL R47, R64, -INF , P4 ;  /* 0xff800000402f7808 */ /* 0x000fe20002000000 */
[----:B------:R-:W-:Y:S01]  /*2bd0*/  MUFU.EX2 R169, R169 ;  /* 0x000000a900a97308 */ /* 0x000fe20000000800 */
[----:B------:R-:W-:-:S02]  /*2be0*/  FMNMX.FTZ R20, R61, R20, !PT ;  /* 0x000000143d147209 */ /* 0x000fc40007810000 */
[----:B------:R-:W-:Y:S02]  /*2bf0*/  CS2R R92, SRZ ;  /* 0x00000000005c7805 */ /* 0x000fe4000001ff00 */
[----:B------:R-:W-:Y:S02]  /*2c00*/  ISETP.GT.AND P4, PT, R7, 0x58, PT ;  /* 0x000000580700780c */ /* 0x000fe40003f84270 */
[----:B------:R-:W-:Y:S02]  /*2c10*/  CS2R R90, SRZ ;  /* 0x00000000005a7805 */ /* 0x000fe4000001ff00 */
[----:B------:R-:W-:Y:S02]  /*2c20*/  FSEL R65, R65, -INF , P3 ;  /* 0xff80000041417808 */ /* 0x000fe40001800000 */
[----:B------:R-:W-:Y:S01]  /*2c30*/  FMNMX.FTZ R20, R47, R20, !PT ;  /* 0x000000142f147209 */ /* 0x000fe20007810000 */
[----:B------:R-:W-:Y:S01]  /*2c40*/  MUFU.EX2 R171, R171 ;  /* 0x000000ab00ab7308 */ /* 0x000fe20000000800 */
[----:B------:R-:W-:-:S02]  /*2c50*/  ISETP.GT.AND P3, PT, R7, 0x59, PT ;  /* 0x000000590700780c */ /* 0x000fc40003f64270 */
[----:B------:R-:W-:Y:S02]  /*2c60*/  FSEL R51, R68, -INF , P4 ;  /* 0xff80000044337808 */ /* 0x000fe40002000000 */
[----:B-1----:R-:W-:Y:S02]  /*2c70*/  FMNMX.FTZ R24, R65, R20, !PT ;  /* 0x0000001441187209 */ /* 0x002fe40007810000 */
[----:B------:R-:W-:Y:S01]  /*2c80*/  ISETP.GT.AND P4, PT, R7, 0x60, PT ;  /* 0x000000600700780c */ /* 0x000fe20003f84270 */
[----:B------:R1:W-:Y:S01]  /*2c90*/  MUFU.EX2 R20, R97 ;  /* 0x0000006100147308 */ /* 0x0003e20000000800 */
[----:B------:R-:W-:Y:S02]  /*2ca0*/  FSEL R69, R69, -INF , P3 ;  /* 0xff80000045457808 */ /* 0x000fe40001800000 */
[----:B------:R-:W-:Y:S02]  /*2cb0*/  FMNMX.FTZ R24, R51, R24, !PT ;  /* 0x0000001833187209 */ /* 0x000fe40007810000 */
[----:B------:R-:W-:-:S02]  /*2cc0*/  ISETP.GT.AND P3, PT, R7, 0x61, PT ;  /* 0x000000610700780c */ /* 0x000fc40003f64270 */
[----:B------:R-:W-:Y:S01]  /*2cd0*/  FSEL R55, R72, -INF , P4 ;  /* 0xff80000048377808 */ /* 0x000fe20002000000 */
[----:B------:R-:W-:Y:S01]  /*2ce0*/  MUFU.EX2 R153, R153 ;  /* 0x0000009900997308 */ /* 0x000fe20000000800 */
[----:B------:R-:W-:Y:S02]  /*2cf0*/  FMNMX.FTZ R24, R69, R24, !PT ;  /* 0x0000001845187209 */ /* 0x000fe40007810000 */
[----:B-1----:R-:W-:Y:S02]  /*2d00*/  CS2R R96, SRZ ;  /* 0x0000000000607805 */ /* 0x002fe4000001ff00 */
[----:B------:R-:W-:Y:S02]  /*2d10*/  ISETP.GT.AND P4, PT, R7, 0x68, PT ;  /* 0x000000680700780c */ /* 0x000fe40003f84270 */
[----:B------:R-:W-:Y:S02]  /*2d20*/  FSEL R73, R73, -INF , P3 ;  /* 0xff80000049497808 */ /* 0x000fe40001800000 */
[----:B------:R-:W-:Y:S01]  /*2d30*/  FMNMX.FTZ R24, R55, R24, !PT ;  /* 0x0000001837187209 */ /* 0x000fe20007810000 */
[----:B------:R-:W-:Y:S01]  /*2d40*/  MUFU.EX2 R155, R155 ;  /* 0x0000009b009b7308 */ /* 0x000fe20000000800 */
[----:B------:R-:W-:-:S02]  /*2d50*/  ISETP.GT.AND P3, PT, R7, 0x69, PT ;  /* 0x000000690700780c */ /* 0x000fc40003f64270 */
[----:B------:R-:W-:Y:S02]  /*2d60*/  FSEL R59, R76, -INF , P4 ;  /* 0xff8000004c3b7808 */ /* 0x000fe40002000000 */
[----:B------:R-:W-:Y:S02]  /*2d70*/  FMNMX.FTZ R26, R73, R24, !PT ;  /* 0x00000018491a7209 */ /* 0x000fe40007810000 */
        /* <DEDUP_REMOVED lines=16> */
[----:B------:R-:W-:Y:S01]  /*2e80*/  FSEL R85, R85, -INF , P3 ;  /* 0xff80000055557808 */ /* 0x000fe20001800000 */
[----:B------:R1:W-:Y:S01]  /*2e90*/  MUFU.EX2 R26, R105 ;  /* 0x00000069001a7308 */ /* 0x0003e20000000800 */
[----:B------:R-:W-:Y:S02]  /*2ea0*/  FMNMX.FTZ R28, R67, R28, !PT ;  /* 0x0000001c431c7209 */ /* 0x000fe40007810000 */
[----:B------:R-:W-:Y:S02]  /*2eb0*/  F2FP.F16.F32.PACK_AB R181, R4, R181 ;  /* 0x000000b504b5723e */ /* 0x000fe400000000ff */
[----:B------:R-:W-:Y:S01]  /*2ec0*/  FMNMX.FTZ R7, R85, R28, !PT ;  /* 0x0000001c55077209 */ /* 0x000fe20007810000 */
[--C-:B------:R-:W-:Y:S01]  /*2ed0*/  FFMA.FTZ R28, R109, R0, -R42.reuse ;  /* 0x000000006d1c7223 */ /* 0x100fe2000001082a */
[----:B------:R-:W-:Y:S01]  /*2ee0*/  CS2R R108, SRZ ;  /* 0x00000000006c7805 */ /* 0x000fe2000001ff00 */
[----:B------:R-:W-:Y:S01]  /*2ef0*/  MUFU.EX2 R159, R159 ;  /* 0x0000009f009f7308 */ /* 0x000fe20000000800 */
[----:B-1----:R-:W-:Y:S01]  /*2f00*/  CS2R R104, SRZ ;  /* 0x0000000000687805 */ /* 0x002fe2000001ff00 */
[----:B------:R-:W1:Y:S06]  /*2f10*/  SHFL.BFLY PT, R34, R7, 0x2, 0x1f ;  /* 0x0c401f0007227f89 */ /* 0x000e6c00000e0000 */
[----:B------:R-:W-:Y:S08]  /*2f20*/  MUFU.EX2 R28, R28 ;  /* 0x0000001c001c7308 */ /* 0x000ff00000000800 */
[----:B------:R-:W-:Y:S08]  /*2f30*/  MUFU.EX2 R32, R32 ;  /* 0x0000002000207308 */ /* 0x000ff00000000800 */
[----:B------:R-:W-:Y:S01]  /*2f40*/  MUFU.EX2 R161, R161 ;  /* 0x000000a100a17308 */ /* 0x000fe20000000800 */
[----:B-1----:R-:W-:Y:S01]  /*2f50*/  FMNMX.FTZ R38, R7, R34, !PT ;  /* 0x0000002207267209 */ /* 0x002fe20007810000 */
[-CC-:B------:R-:W-:Y:S01]  /*2f60*/  FFMA.FTZ R34, R75, R0.reuse, -R42.reuse ;  /* 0x000000004b227223 */ /* 0x180fe2000001082a */
[----:B------:R-:W-:-:S03]  /*2f70*/  FFMA.FTZ R42, R87, R0, -R42 ;  /* 0x00000000572a7223 */ /* 0x000fc6000001082a */
[----:B------:R-:W1:Y:S02]  /*2f80*/  SHFL.BFLY PT, R7, R38, 0x1, 0x1f ;  /* 0x0c201f0026077f89 */ /* 0x000e6400000e0000 */
[----:B------:R-:W-:Y:S08]  /*2f90*/  MUFU.EX2 R163, R163 ;  /* 0x000000a300a37308 */ /* 0x000ff00000000800 */
[----:B------:R-:W-:Y:S08]  /*2fa0*/  MUFU.EX2 R34, R34 ;  /* 0x0000002200227308 */ /* 0x000ff00000000800 */
[----:B------:R-:W-:Y:S01]  /*2fb0*/  MUFU.EX2 R36, R36 ;  /* 0x0000002400247308 */ /* 0x000fe20000000800 */
[----:B-1----:R-:W-:-:S07]  /*2fc0*/  FMNMX.FTZ R7, R38, R7, !PT ;  /* 0x0000000726077209 */ /* 0x002fce0007810000 */
[----:B------:R-:W-:Y:S01]  /*2fd0*/  MUFU.EX2 R165, R165 ;  /* 0x000000a500a57308 */ /* 0x000fe20000000800 */
[C---:B------:R-:W-:Y:S01]  /*2fe0*/  FSETP.NEU.FTZ.AND P3, PT, R7.reuse, -INF , PT ;  /* 0xff8000000700780b */ /* 0x040fe20003f7d000 */
[----:B------:R-:W-:-:S06]  /*2ff0*/  FMUL.FTZ R40, R7, R0 ;  /* 0x0000000007287220 */ /* 0x000fcc0000410000 */
[----:B------:R-:W-:Y:S01]  /*3000*/  MUFU.EX2 R38, R83 ;  /* 0x0000005300267308 */ /* 0x000fe20000000800 */
[----:B------:R-:W-:-:S05]  /*3010*/  FSEL R40, R40, RZ, P3 ;  /* 0x000000ff28287208 */ /* 0x000fca0001800000 */
        /* <DEDUP_REMOVED lines=21> */
[----:B------:R-:W3:Y:S01]  /*3170*/  MUFU.EX2 R11, R11 ;  /* 0x0000000b000b7308 */ /* 0x000ee20000000800 */
[----:B--2---:R-:W-:Y:S01]  /*3180*/  FADD.FTZ R25, R177, R44 ;  /* 0x0000002cb1197221 */ /* 0x004fe20000010000 */
        /* <DEDUP_REMOVED lines=8> */
[----:B-1----:R-:W-:Y:S01]  /*3210*/  FADD.FTZ R44, R9, R180 ;  /* 0x000000b4092c7221 */ /* 0x002fe20000010000 */
[-CC-:B------:R-:W-:Y:S01]  /*3220*/  FFMA.FTZ R51, R51, R0.reuse, -R40.reuse ;  /* 0x0000000033337223 */ /* 0x180fe20000010828 */
[-CC-:B------:R-:W-:Y:S01]  /*3230*/  FFMA.FTZ R69, R69, R0.reuse, -R40.reuse ;  /* 0x0000000045457223 */ /* 0x180fe20000010828 */
[----:B------:R-:W-:Y:S01]  /*3240*/  FADD.FTZ R46, R10, R25 ;  /* 0x000000190a2e7221 */ /* 0x000fe20000010000 */
[-CC-:B------:R-:W-:Y:S01]  /*3250*/  FFMA.FTZ R55, R55, R0.reuse, -R40.reuse ;  /* 0x0000000037377223 */ /* 0x180fe20000010828 */
[-C--:B------:R-:W-:Y:S01]  /*3260*/  FFMA.FTZ R73, R73, R0.reuse, -R40 ;  /* 0x0000000049497223 */ /* 0x080fe20000010828 */
[----:B------:R-:W0:Y:S01]  /*3270*/  MUFU.EX2 R13, R13 ;  /* 0x0000000d000d7308 */ /* 0x000e220000000800 */
[----:B---3--:R-:W-:Y:S01]  /*3280*/  FADD.FTZ R25, R11, R44 ;  /* 0x0000002c0b197221 */ /* 0x008fe20000010000 */
[----:B--2---:R-:W-:Y:S01]  /*3290*/  FADD.FTZ R29, R173, R46 ;  /* 0x0000002ead1d7221 */ /* 0x004fe20000010000 */
[-CC-:B------:R-:W-:Y:S01]  /*32a0*/  FFMA.FTZ R59, R59, R0.reuse, -R40.reuse ;  /* 0x000000003b3b7223 */ /* 0x180fe20000010828 */
[-CC-:B------:R-:W-:Y:S01]  /*32b0*/  FFMA.FTZ R77, R77, R0.reuse, -R40.reuse ;  /* 0x000000004d4d7223 */ /* 0x180fe20000010828 */
[-CC-:B------:R-:W-:Y:S01]  /*32c0*/  FFMA.FTZ R63, R63, R0.reuse, -R40.reuse ;  /* 0x000000003f3f7223 */ /* 0x180fe20000010828 */
[----:B------:R-:W-:Y:S01]  /*32d0*/  FADD.FTZ R46, R12, R29 ;  /* 0x0000001d0c2e7221 */ /* 0x000fe20000010000 */
[-C--:B------:R-:W-:Y:S01]  /*32e0*/  FFMA.FTZ R81, R81, R0.reuse, -R40 ;  /* 0x0000000051517223 */ /* 0x080fe20000010828 */
[----:B------:R1:W2:Y:S01]  /*32f0*/  MUFU.EX2 R176, R33 ;  /* 0x0000002100b07308 */ /* 0x0002a20000000800 */
[----:B----4-:R-:W-:Y:S01]  /*3300*/  FADD.FTZ R44, R182, R25 ;  /* 0x00000019b62c7221 */ /* 0x010fe20000010000 */
[----:B------:R-:W-:Y:S01]  /*3310*/  FADD.FTZ R25, R175, R46 ;  /* 0x0000002eaf197221 */ /* 0x000fe20000010000 */
[-CC-:B------:R-:W-:Y:S01]  /*3320*/  FFMA.FTZ R67, R67, R0.reuse, -R40.reuse ;  /* 0x0000000043437223 */ /* 0x180fe20000010828 */
[----:B------:R-:W-:Y:S01]  /*3330*/  FFMA.FTZ R40, R85, R0, -R40 ;  /* 0x0000000055287223 */ /* 0x000fe20000010828 */
[----:B------:R-:W-:Y:S01]  /*3340*/  F2FP.F16.F32.PACK_AB R180, R180, R9 ;  /* 0x00000009b4b4723e */ /* 0x000fe200000000ff */
[----:B------:R-:W-:Y:S01]  /*3350*/  FADD.FTZ R46, R14, R25 ;  /* 0x000000190e2e7221 */ /* 0x000fe20000010000 */
[----:B------:R-:W-:Y:S01]  /*3360*/  IMAD.MOV.U32 R29, RZ, RZ, R2 ;  /* 0x000000ffff1d7224 */ /* 0x000fe200078e0002 */
[----:B------:R-:W3:Y:S01]  /*3370*/  MUFU.EX2 R15, R15 ;  /* 0x0000000f000f7308 */ /* 0x000ee20000000800 */
[----:B0-----:R-:W-:Y:S01]  /*3380*/  FADD.FTZ R3, R13, R44 ;  /* 0x0000002c0d037221 */ /* 0x001fe20000010000 */
[----:B------:R-:W-:Y:S01]  /*3390*/  FADD.FTZ R25, R169, R46 ;  /* 0x0000002ea9197221 */ /* 0x000fe20000010000 */
[----:B-1----:R-:W0:Y:S01]  /*33a0*/  @P2 LDC R33, c[0x0][0x44c] ;  /* 0x00011300ff212b82 */ /* 0x002e220000000800 */
[----:B------:R-:W-:-:S02]  /*33b0*/  F2FP.F16.F32.PACK_AB R183, R6, R183 ;  /* 0x000000b706b7723e */ /* 0x000fc400000000ff */
[----:B------:R-:W-:Y:S01]  /*33c0*/  FADD.FTZ R46, R20, R25 ;  /* 0x00000019142e7221 */ /* 0x000fe20000010000 */
[----:B------:R-:W-:Y:S01]  /*33d0*/  F2FP.F16.F32.PACK_AB R179, R10, R179 ;  /* 0x000000b30ab3723e */ /* 0x000fe200000000ff */
[----:B------:R-:W1:Y:S01]  /*33e0*/  MUFU.EX2 R178, R37 ;  /* 0x0000002500b27308 */ /* 0x000e620000000800 */
[----:B--2---:R-:W-:Y:S01]  /*33f0*/  FADD.FTZ R44, R176, R3 ;  /* 0x00000003b02c7221 */ /* 0x004fe20000010000 */
[----:B------:R-:W-:Y:S01]  /*3400*/  FADD.FTZ R25, R171, R46 ;  /* 0x0000002eab197221 */ /* 0x000fe20000010000 */
[----:B------:R-:W-:Y:S01]  /*3410*/  VIADD R10, R88, 0xfffffffe ;  /* 0xfffffffe580a7836 */ /* 0x000fe20000000000 */
[----:B------:R-:W-:Y:S02]  /*3420*/  F2FP.F16.F32.PACK_AB R177, R8, R177 ;  /* 0x000000b108b1723e */ /* 0x000fe400000000ff */
[----:B------:R-:W-:Y:S01]  /*3430*/  CS2R R88, SRZ ;  /* 0x0000000000587805 */ /* 0x000fe2000001ff00 */
[----:B------:R-:W-:Y:S01]  /*3440*/  FADD.FTZ R46, R24, R25 ;  /* 0x00000019182e7221 */ /* 0x000fe20000010000 */
[----:B------:R-:W-:Y:S01]  /*3450*/  F2FP.F16.F32.PACK_AB R173, R12, R173 ;  /* 0x000000ad0cad723e */ /* 0x000fe200000000ff */
[----:B------:R-:W2:Y:S01]  /*3460*/  MUFU.EX2 R21, R21 ;  /* 0x0000001500157308 */ /* 0x000ea20000000800 */
[----:B---3--:R-:W-:Y:S01]  /*3470*/  FADD.FTZ R3, R15, R44 ;  /* 0x0000002c0f037221 */ /* 0x008fe20000010000 */
[----:B------:R-:W-:Y:S01]  /*3480*/  FADD.FTZ R25, R153, R46 ;  /* 0x0000002e99197221 */ /* 0x000fe20000010000 */
[----:B------:R-:W-:-:S02]  /*3490*/  F2FP.F16.F32.PACK_AB R175, R14, R175 ;  /* 0x000000af0eaf723e */ /* 0x000fc400000000ff */
[----:B------:R-:W-:Y:S01]  /*34a0*/  F2FP.F16.F32.PACK_AB R169, R20, R169 ;  /* 0x000000a914a9723e */ /* 0x000fe200000000ff */
[----:B------:R-:W-:Y:S01]  /*34b0*/  FADD.FTZ R46, R26, R25 ;  /* 0x000000191a2e7221 */ /* 0x000fe20000010000 */
[----:B------:R-:W-:Y:S01]  /*34c0*/  F2FP.F16.F32.PACK_AB R171, R24, R171 ;  /* 0x000000ab18ab723e */ /* 0x000fe200000000ff */
[----:B------:R-:W3:Y:S01]  /*34d0*/  MUFU.EX2 R172, R41 ;  /* 0x0000002900ac7308 */ /* 0x000ee20000000800 */
[----:B-1----:R-:W-:Y:S01]  /*34e0*/  FADD.FTZ R44, R178, R3 ;  /* 0x00000003b22c7221 */ /* 0x002fe20000010000 */
[----:B------:R-:W-:Y:S01]  /*34f0*/  FADD.FTZ R25, R155, R46 ;  /* 0x0000002e9b197221 */ /* 0x000fe20000010000 */
[----:B0-----:R-:W-:Y:S01]  /*3500*/  @P2 IMAD.HI.U32 R33, R2, R33, RZ ;  /* 0x0000002102212227 */ /* 0x001fe200078e00ff */
[----:B------:R-:W-:-:S03]  /*3510*/  F2FP.F16.F32.PACK_AB R153, R26, R153 ;  /* 0x000000991a99723e */ /* 0x000fc600000000ff */
[C---:B------:R-:W-:Y:S01]  /*3520*/  FADD.FTZ R46, R28.reuse, R25 ;  /* 0x000000191c2e7221 */ /* 0x040fe20000010000 */
[----:B------:R-:W-:Y:S01]  /*3530*/  F2FP.F16.F32.PACK_AB R155, R28, R155 ;  /* 0x0000009b1c9b723e */ /* 0x000fe200000000ff */
[----:B------:R-:W0:Y:S01]  /*3540*/  MUFU.EX2 R27, R27 ;  /* 0x0000001b001b7308 */ /* 0x000e220000000800 */
[----:B--2---:R-:W-:Y:S01]  /*3550*/  FADD.FTZ R3, R21, R44 ;  /* 0x0000002c15037221 */ /* 0x004fe20000010000 */
[----:B------:R-:W-:Y:S01]  /*3560*/  FADD.FTZ R25, R157, R46 ;  /* 0x0000002e9d197221 */ /* 0x000fe20000010000 */
[----:B------:R-:W-:Y:S02]  /*3570*/  @P2 SHF.R.U32.HI R29, RZ, R48, R33 ;  /* 0x00000030ff1d2219 */ /* 0x000fe40000011621 */
[C---:B------:R-:W-:Y:S01]  /*3580*/  F2FP.F16.F32.PACK_AB R157, R30.reuse, R157 ;  /* 0x0000009d1e9d723e */ /* 0x040fe200000000ff */
[----:B------:R-:W-:Y:S01]  /*3590*/  FADD.FTZ R46, R30, R25 ;  /* 0x000000191e2e7221 */ /* 0x000fe20000010000 */
[----:B------:R-:W-:Y:S01]  /*35a0*/  IADD3 R29, R29, R16, -R17 ;  /* 0x000000101d1d7210 */ /* 0x000fe20007ffe811 */
[----:B------:R-:W1:Y:S01]  /*35b0*/  MUFU.EX2 R174, R45 ;  /* 0x0000002d00ae7308 */ /* 0x000e620000000800 */
[----:B---3--:R-:W-:Y:S01]  /*35c0*/  FADD.FTZ R44, R172, R3 ;  /* 0x00000003ac2c7221 */ /* 0x008fe20000010000 */
[----:B------:R-:W-:Y:S01]  /*35d0*/  FADD.FTZ R25, R159, R46 ;  /* 0x0000002e9f197221 */ /* 0x000fe20000010000 */
[----:B------:R-:W-:-:S02]  /*35e0*/  SHF.R.S32.HI R48, RZ, 0x1f, R29 ;  /* 0x0000001fff307819 */ /* 0x000fc4000001141d */
[C---:B------:R-:W-:Y:S01]  /*35f0*/  F2FP.F16.F32.PACK_AB R159, R32.reuse, R159 ;  /* 0x0000009f209f723e */ /* 0x040fe200000000ff */
[----:B------:R-:W-:Y:S01]  /*3600*/  FADD.FTZ R6, R32, R25 ;  /* 0x0000001920067221 */ /* 0x000fe20000010000 */
[----:B------:R-:W-:Y:S01]  /*3610*/  LEA.HI R48, R48, R29, RZ, 0x7 ;  /* 0x0000001d30307211 */ /* 0x000fe200078f38ff */
[----:B------:R-:W2:Y:S01]  /*3620*/  MUFU.EX2 R31, R31 ;  /* 0x0000001f001f7308 */ /* 0x000ea20000000800 */
[----:B0-----:R-:W-:Y:S01]  /*3630*/  FADD.FTZ R3, R27, R44 ;  /* 0x0000002c1b037221 */ /* 0x001fe20000010000 */
[----:B------:R-:W-:Y:S01]  /*3640*/  FADD.FTZ R25, R161, R6 ;  /* 0x00000006a1197221 */ /* 0x000fe20000010000 */
[----:B------:R-:W-:Y:S02]  /*3650*/  F2FP.F16.F32.PACK_AB R161, R34, R161 ;  /* 0x000000a122a1723e */ /* 0x000fe400000000ff */
[----:B------:R-:W-:Y:S01]  /*3660*/  F2FP.F16.F32.PACK_AB R182, R182, R11 ;  /* 0x0000000bb6b6723e */ /* 0x000fe200000000ff */
[----:B------:R-:W-:Y:S01]  /*3670*/  FADD.FTZ R6, R34, R25 ;  /* 0x0000001922067221 */ /* 0x000fe20000010000 */
[----:B------:R-:W-:Y:S01]  /*3680*/  F2FP.F16.F32.PACK_AB R176, R176, R13 ;  /* 0x0000000db0b0723e */ /* 0x000fe200000000ff */
[----:B------:R-:W0:Y:S01]  /*3690*/  MUFU.EX2 R168, R49 ;  /* 0x0000003100a87308 */ /* 0x000e220000000800 */
[----:B-1----:R-:W-:Y:S01]  /*36a0*/  FADD.FTZ R44, R174, R3 ;  /* 0x00000003ae2c7221 */ /* 0x002fe20000010000 */
[----:B------:R-:W-:Y:S01]  /*36b0*/  FADD.FTZ R25, R163, R6 ;  /* 0x00000006a3197221 */ /* 0x000fe20000010000 */
[----:B------:R-:W-:-:S02]  /*36c0*/  F2FP.F16.F32.PACK_AB R163, R36, R163 ;  /* 0x000000a324a3723e */ /* 0x000fc400000000ff */
[----:B------:R-:W-:Y:S01]  /*36d0*/  F2FP.F16.F32.PACK_AB R178, R178, R15 ;  /* 0x0000000fb2b2723e */ /* 0x000fe200000000ff */
[----:B------:R-:W-:Y:S01]  /*36e0*/  FADD.FTZ R6, R36, R25 ;  /* 0x0000001924067221 */ /* 0x000fe20000010000 */
[----:B------:R-:W-:Y:S01]  /*36f0*/  F2FP.F16.F32.PACK_AB R172, R172, R21 ;  /* 0x00000015acac723e */ /* 0x000fe200000000ff */
[----:B------:R-:W1:Y:S01]  /*3700*/  MUFU.EX2 R35, R35 ;  /* 0x0000002300237308 */ /* 0x000e620000000800 */
[----:B--2---:R-:W-:Y:S01]  /*3710*/  FADD.FTZ R3, R31, R44 ;  /* 0x0000002c1f037221 */ /* 0x004fe20000010000 */
[----:B------:R-:W-:Y:S01]  /*3720*/  FADD.FTZ R25, R165, R6 ;  /* 0x00000006a5197221 */ /* 0x000fe20000010000 */
[----:B------:R-:W-:Y:S02]  /*3730*/  F2FP.F16.F32.PACK_AB R165, R38, R165 ;  /* 0x000000a526a5723e */ /* 0x000fe400000000ff */
[----:B------:R-:W-:Y:S01]  /*3740*/  F2FP.F16.F32.PACK_AB R174, R174, R27 ;  /* 0x0000001baeae723e */ /* 0x000fe200000000ff */
[----:B------:R-:W-:Y:S02]  /*3750*/  FADD.FTZ R6, R38, R25 ;  /* 0x0000001926067221 */ /* 0x000fe40000010000 */
        /* <DEDUP_REMOVED lines=47> */
[----:B------:R-:W-:Y:S02]  /*3a50*/  SHF.R.S32.HI R9, RZ, 0x7, R48 ;  /* 0x00000007ff097819 */ /* 0x000fe40000011430 */
[----:B------:R-:W-:Y:S02]  /*3a60*/  F2FP.F16.F32.PACK_AB R166, R40, R67 ;  /* 0x0000004328a6723e */ /* 0x000fe400000000ff */
[----:B------:R-:W-:Y:S01]  /*3a70*/  VIMNMX R9, RZ, R9, !PT ;  /* 0x00000009ff097248 */ /* 0x000fe20007fe0100 */
[----:B-1----:R-:W-:-:S03]  /*3a80*/  FADD.FTZ R25, R167, R6 ;  /* 0x00000006a7197221 */ /* 0x002fc60000010000 */
[----:B------:R-:W-:Y:S01]  /*3a90*/  ISETP.GE.AND P3, PT, R10, R9, PT ;  /* 0x000000090a00720c */ /* 0x000fe20003f66270 */
[C---:B--2---:R-:W-:Y:S01]  /*3aa0*/  FADD.FTZ R3, R42.reuse, R25 ;  /* 0x000000192a037221 */ /* 0x044fe20000010000 */
[----:B------:R-:W-:-:S11]  /*3ab0*/  F2FP.F16.F32.PACK_AB R167, R42, R167 ;  /* 0x000000a72aa7723e */ /* 0x000fd600000000ff */
[----:B------:R-:W-:Y:S05]  /*3ac0*/  @!P3 BRA `(.L_x_9164) ;  /* 0x000000280050b947 */ /* 0x000fea0003800000 */
[----:B------:R-:W-:Y:S01]  /*3ad0*/  IMAD.MOV.U32 R8, RZ, RZ, R5 ;  /* 0x000000ffff087224 */ /* 0x000fe200078e0005 */
[----:B------:R-:W-:Y:S01]  /*3ae0*/  UMOV UR44, UR36 ;  /* 0x00000024002c7c82 */ /* 0x000fe20008000000 */
[----:B------:R-:W-:Y:S01]  /*3af0*/  IMAD.MOV.U32 R6, RZ, RZ, R7 ;  /* 0x000000ffff067224 */ /* 0x000fe200078e0007 */
[----:B------:R-:W-:Y:S01]  /*3b00*/  UMOV UR43, UR37 ;  /* 0x00000025002b7c82 */ /* 0x000fe20008000000 */
[----:B------:R-:W-:-:S07]  /*3b10*/  IMAD.MOV.U32 R151, RZ, RZ, RZ ;  /* 0x000000ffff977224 */ /* 0x000fce00078e00ff */
.L_x_9173:
        /* <DEDUP_REMOVED lines=9> */
.L_x_9166:
[----:B------:R-:W-:Y:S01]  /*3bb0*/  ULEA UR6, UR37, UR38, 0x3 ;  /* 0x0000002625067291 */ /* 0x000fe2000f8e183f */
[----:B------:R-:W-:-:S05]  /*3bc0*/  IMAD.U32 R0, RZ, RZ, UR36 ;  /* 0x00000024ff007e24 */ /* 0x000fca000f8e00ff */
[----:B------:R-:W-:-:S04]  /*3bd0*/  SHF.L.U32 R0, R0, 0x1f, RZ ;  /* 0x0000001f00007819 */ /* 0x000fc800000006ff */
[----:B------:R0:W1:Y:S01]  /*3be0*/  SYNCS.PHASECHK.TRANS64.TRYWAIT P3, [UR6+0x28830], R0 ;  /* 0x02883000ff0075a7 */ /* 0x0000620008060146 */
[----:B------:R-:W-:Y:S05]  /*3bf0*/  @!P0 BRA `(.L_x_9167) ;  /* 0x0000000000048947 */ /* 0x000fea0003800000 */
[----:B------:R-:W-:Y:S01]  /*3c00*/  BPT.TRAP 0x1 ;  /* 0x000000040000795c */ /* 0x000fe20000300000 */
.L_x_9167:
[----:B-1----:R-:W-:Y:S05]  /*3c10*/  @P3 BRA `(.L_x_9165) ;  /* 0x0000000000083947 */ /* 0x002fea0003800000 */
[----:B------:R-:W1:Y:S02]  /*3c20*/  SYNCS.PHASECHK.TRANS64.TRYWAIT P3, [UR6+0x28830], R0 ;  /* 0x02883000ff0075a7 */ /* 0x000e640008060146 */
[----:B-1----:R-:W-:Y:S05]  /*3c30*/  @!P3 BRA `(.L_x_9168) ;  /* 0x000000d000fcb947 */ /* 0x002fea0003800000 */
.L_x_9165:
[----:B-1----:R-:W1:Y:S01]  /*3c40*/  S2R R5, SR_TID.X ;  /* 0x0000000000057919 */ /* 0x002e620000002100 */
[----:B------:R-:W-:Y:S01]  /*3c50*/  ULEA UR34, UR37, UR42, 0xb ;  /* 0x0000002a25227291 */ /* 0x000fe2000f8e583f */
[----:B------:R-:W-:Y:S01]  /*3c60*/  UMOV UR35, 0x40000040 ;  /* 0x4000004000237882 */ /* 0x000fe20000000000 */
[----:B------:R-:W-:Y:S02]  /*3c70*/  UMOV UR7, 0x40000040 ;  /* 0x4000004000077882 */ /* 0x000fe40000000000 */
        /* <DEDUP_REMOVED lines=13> */
[----:B-1----:R-:W-:-:S05]  /*3d50*/  SHF.R.U32.HI R5, RZ, 0x7, R5 ;  /* 0x00000007ff057819 */ /* 0x002fca0000011605 */
[----:B0-----:R-:W-:-:S05]  /*3d60*/  VIADD R0, R5, 0x8 ;  /* 0x0000000805007836 */ /* 0x001fca0000000000 */
[----:B------:R0:W-:Y:S06]  /*3d70*/  BAR.SYNC.DEFER_BLOCKING R0, 0x100 ;  /* 0x000400000000751d */ /* 0x0001ec0000010000 */
        /* <DEDUP_REMOVED lines=27> */
.L_x_9170:
[----:B------:R-:W-:Y:S01]  /*3f30*/  ULEA UR6, UR43, UR38, 0x3 ;  /* 0x000000262b067291 */ /* 0x000fe2000f8e183f */
[----:B------:R-:W-:-:S05]  /*3f40*/  IMAD.U32 R0, RZ, RZ, UR44 ;  /* 0x0000002cff007e24 */ /* 0x000fca000f8e00ff */
[----:B------:R-:W-:-:S04]  /*3f50*/  SHF.L.U32 R0, R0, 0x1f, RZ ;  /* 0x0000001f00007819 */ /* 0x000fc800000006ff */
[----:B------:R0:W1:Y:S01]  /*3f60*/  SYNCS.PHASECHK.TRANS64.TRYWAIT P3, [UR6+0x28850], R0 ;  /* 0x02885000ff0075a7 */ /* 0x0000620008060146 */
[----:B------:R-:W-:Y:S05]  /*3f70*/  @!P0 BRA `(.L_x_9171) ;  /* 0x0000000000048947 */ /* 0x000fea0003800000 */
[----:B------:R-:W-:Y:S01]  /*3f80*/  BPT.TRAP 0x1 ;  /* 0x000000040000795c */ /* 0x000fe20000300000 */
.L_x_9171:
[----:B-1----:R-:W-:Y:S05]  /*3f90*/  @P3 BRA `(.L_x_9169) ;  /* 0x0000000000083947 */ /* 0x002fea0003800000 */
[----:B------:R-:W1:Y:S02]  /*3fa0*/  SYNCS.PHASECHK.TRANS64.TRYWAIT P3, [UR6+0x28850], R0 ;  /* 0x02885000ff0075a7 */ /* 0x000e640008060146 */
[----:B-1----:R-:W-:Y:S05]  /*3fb0*/  @!P3 BRA `(.L_x_9172) ;  /* 0x000000d00034b947 */ /* 0x002fea0003800000 */
.L_x_9169:
[----:B------:R-:W-:Y:S01]  /*3fc0*/  UIADD3 UR6, UR38, 0x400, URZ ;  /* 0x0000040026067890 */ /* 0x000fe2000fffe03f */
[----:B------:R-:W-:Y:S01]  /*3fd0*/  WARPGROUP.ARRIVE ;  /* 0x00000000000079c5 */ /* 0x000fe20000000000 */
[----:B------:R-:W-:Y:S01]  /*3fe0*/  UMOV UR7, 0x40000040 ;  /* 0x4000004000077882 */ /* 0x000fe20000000000 */
[----:B------:R-:W-:Y:S01]  /*3ff0*/  UMOV UR11, 0x40000040 ;  /* 0x40000040000b7882 */ /* 0x000fe20000000000 */
[----:B------:R-:W-:Y:S01]  /*4000*/  USHF.R.U32.HI UR6, URZ, 0x4, UR6 ;  /* 0x000000043f067899 */ /* 0x000fe20008011606 */
[----:B-1----:R-:W1:Y:S01]  /*4010*/  @P2 LDC R5, c[0x0][0x44c] ;  /* 0x00011300ff052b82 */ /* 0x002e620000000800 */
[----:B------:R-:W-:Y:S01]  /*4020*/  IMAD.IADD R14, R23, 0x1, R2 ;  /* 0x00000001170e7824 */ /* 0x000fe200078e0202 */
[----:B------:R-:W2:Y:S01]  /*4030*/  S2R R198, SR_TID.X ;  /* 0x0000000000c67919 */ /* 0x000ea20000002100 */
[----:B------:R-:W-:Y:S01]  /*4040*/  ULOP3.LUT UR6, UR6, 0x3fff, URZ, 0xc0, !UPT ;  /* 0x00003fff06067892 */ /* 0x000fe2000f8ec03f */
[----:B------:R-:W-:-:S03]  /*4050*/  UMOV UR44, UR36 ;  /* 0x00000024002c7c82 */ /* 0x000fc60008000000 */
[----:B------:R-:W-:Y:S01]  /*4060*/  ULOP3.LUT UR6, UR6, 0x4000000, URZ, 0xfc, !UPT ;  /* 0x0400000006067892 */ /* 0x000fe2000f8efc3f */
[----:B0-----:R-:W0:Y:S03]  /*4070*/  @P2 LDC R0, c[0x0][0x450] ;  /* 0x00011400ff002b82 */ /* 0x001e260000000800 */
[----:B------:R-:W-:-:S04]  /*4080*/  ULEA UR6, UR43, UR6, 0xb ;  /* 0x000000062b067291 */ /* 0x000fc8000f8e583f */
[----:B------:R-:W-:-:S05]  /*4090*/  UIADD3 UR10, UR6, 0x80, URZ ;  /* 0x00000080060a7890 */ /* 0x000fca000fffe03f */
[----:B------:R-:W-:Y:S01]  /*40a0*/  HGMMA.64x128x16.F32 R88, R180, gdesc[UR4].tnspB, R88, gsb0 ;  /* 0x41e00004b4587df0 */ /* 0x000fe20008000858 */
[----:B------:R-:W-:Y:S01]  /*40b0*/  UMOV UR7, 0x40000040 ;  /* 0x4000004000077882 */ /* 0x000fe20000000000 */
[----:B-1----:R-:W-:-:S05]  /*40c0*/  @P2 IMAD.HI.U32 R5, R14, R5, RZ ;  /* 0x000000050e052227 */ /* 0x002fca00078e00ff */
[----:B0-----:R-:W-:Y:S01]  /*40d0*/  @P2 SHF.R.U32.HI R14, RZ, R0, R5 ;  /* 0x00000000ff0e2219 */ /* 0x001fe20000011605 */
[----:B------:R-:W-:Y:S01]  /*40e0*/  IMAD.MOV.U32 R5, RZ, RZ, -0x80 ;  /* 0xffffff80ff057424 */ /* 0x000fe200078e00ff */
[----:B--2---:R-:W-:-:S03]  /*40f0*/  SHF.R.U32.HI R198, RZ, 0x7, R198 ;  /* 0x00000007ffc67819 */ /* 0x004fc600000116c6 */
[----:B------:R-:W0:Y:S01]  /*4100*/  SHFL.IDX PT, R7, R14, 0x1, 0x1c1f ;  /* 0x003c1f000e077f89 */ /* 0x000e2200000e0000 */
[----:B------:R-:W-:-:S04]  /*4110*/  IMAD R5, R10, R5, 0x1 ;  /* 0x000000010a057424 */ /* 0x000fc800078e0205 */
[----:B------:R-:W-:-:S05]  /*4120*/  IMAD R5, R22, -0x2, R5 ;  /* 0xfffffffe16057824 */ /* 0x000fca00078e0205 */
[----:B------:R-:W-:-:S05]  /*4130*/  IADD3 R12, -R17, R5, R16 ;  /* 0x00000005110c7210 */ /* 0x000fca0007ffe110 */
[----:B0-----:R-:W-:-:S05]  /*4140*/  IMAD.IADD R0, R12, 0x1, R7 ;  /* 0x000000010c007824 */ /* 0x001fca00078e0207 */
        /* <DEDUP_REMOVED lines=10> */
[----:B------:R-:W-:Y:S01]  /*41f0*/  HGMMA.64x128x16.F32 R88, R176, gdesc[UR8].tnspB, R88, gsb0 ;  /* 0x41e00008b0587df0 */ /* 0x000fe20008000858 */
[----:B------:R-:W-:Y:S01]  /*4200*/  UIADD3 UR10, UR6, 0x100, URZ ;  /* 0x00000100060a7890 */ /* 0x000fe2000fffe03f */
[----:B------:R-:W-:Y:S01]  /*4210*/  FMNMX.FTZ R20, R181, R20, !PT ;  /* 0x00000014b5147209 */ /* 0x000fe20007810000 */
[----:B------:R-:W-:Y:S01]  /*4220*/  UMOV UR11, 0x40000040 ;  /* 0x40000040000b7882 */ /* 0x000fe20000000000 */
[----:B------:R-:W-:Y:S02]  /*4230*/  ISETP.GT.AND P3, PT, R0, 0x10, PT ;  /* 0x000000100000780c */ /* 0x000fe40003f64270 */
[----:B------:R-:W-:Y:S02]  /*4240*/  FSEL R201, R31, -INF , P4 ;  /* 0xff8000001fc97808 */ /* 0x000fe40002000000 */
[----:B------:R-:W-:-:S02]  /*4250*/  FMNMX.FTZ R20, R183, R20, !PT ;  /* 0x00000014b7147209 */ /* 0x000fc40007810000 */
[C---:B------:R-:W-:Y:S02]  /*4260*/  ISETP.GT.AND P4, PT, R0.reuse, 0x11, PT ;  /* 0x000000110000780c */ /* 0x040fe40003f84270 */
[----:B------:R-:W-:Y:S02]  /*4270*/  FMNMX.FTZ R20, R201, R20, !PT ;  /* 0x00000014c9147209 */ /* 0x000fe40007810000 */
[----:B------:R-:W-:Y:S02]  /*4280*/  FSEL R199, R35, -INF , P4 ;  /* 0xff80000023c77808 */ /* 0x000fe40002000000 */
[----:B------:R-:W-:Y:S01]  /*4290*/  ISETP.GT.AND P4, PT, R0, 0x19, PT ;  /* 0x000000190000780c */ /* 0x000fe20003f84270 */
[----:B------:R-:W-:Y:S02]  /*42a0*/  WARPGROUP.DEPBAR.LE gsb0, 0x0 ;  /* 0x00008000000079c5 */ /* 0x000fe40000010000 */
[----:B------:R-:W-:Y:S01]  /*42b0*/  WARPGROUP.ARRIVE ;  /* 0x00000000000079c5 */ /* 0x000fe20000000000 */
[----:B------:R-:W-:-:S02]  /*42c0*/  FSEL R177, R34, -INF , P3 ;  /* 0xff80000022b17808 */ /* 0x000fc40001800000 */
[----:B------:R-:W-:Y:S02]  /*42d0*/  ISETP.GT.AND P3, PT, R0, 0x18, PT ;  /* 0x000000180000780c */ /* 0x000fe40003f64270 */
[----:B------:R-:W-:Y:S01]  /*42e0*/  FMNMX.FTZ R20, R177, R20, !PT ;  /* 0x00000014b1147209 */ /* 0x000fe20007810000 */
[----:B------:R-:W-:Y:S01]  /*42f0*/  HGMMA.64x128x16.F32 R88, R172, gdesc[UR8].tnspB, R88, gsb0 ;  /* 0x41e00008ac587df0 */ /* 0x000fe20008000858 */
[----:B------:R-:W-:Y:S01]  /*4300*/  UIADD3 UR10, UR6, 0x180, URZ ;  /* 0x00000180060a7890 */ /* 0x000fe2000fffe03f */
[----:B------:R-:W-:Y:S01]  /*4310*/  FSEL R179, R38, -INF , P3 ;  /* 0xff80000026b37808 */ /* 0x000fe20001800000 */
[----:B------:R-:W-:Y:S01]  /*4320*/  UMOV UR11, 0x40000040 ;  /* 0x40000040000b7882 */ /* 0x000fe20000000000 */
[----:B------:R-:W-:Y:S02]  /*4330*/  FMNMX.FTZ R20, R199, R20, !PT ;  /* 0x00000014c7147209 */ /* 0x000fe40007810000 */
[----:B------:R-:W-:Y:S02]  /*4340*/  ISETP.GT.AND P3, PT, R0, 0x20, PT ;  /* 0x000000200000780c */ /* 0x000fe40003f64270 */
[----:B------:R-:W-:Y:S01]  /*4350*/  FMNMX.FTZ R20, R179, R20, !PT ;  /* 0x00000014b3147209 */ /* 0x000fe20007810000 */
[----:B------:R-:W-:-:S02]  /*4360*/  WARPGROUP.DEPBAR.LE gsb0, 0x0 ;  /* 0x00008000000079c5 */ /* 0x000fc40000010000 */
        /* <DEDUP_REMOVED lines=77> */
[----:B------:R-:W-:Y:S01]  /*4840*/  FSEL R39, R86, -INF , P3 ;  /* 0xff80000056277808 */ /* 0x000fe20001800000 */
[----:B------:R-:W0:Y:S01]  /*4850*/  LDC R0, c[0x0][0x988] ;  /* 0x00026200ff007b82 */ /* 0x000e220000000800 */
[----:B------:R-:W-:Y:S02]  /*4860*/  FMNMX.FTZ R20, R83, R20, !PT ;  /* 0x0000001453147209 */ /* 0x000fe40007810000 */
[----:B------:R-:W-:Y:S02]  /*4870*/  FSEL R87, R87, -INF , P4 ;  /* 0xff80000057577808 */ /* 0x000fe40002000000 */
[----:B------:R-:W-:-:S04]  /*4880*/  FMNMX.FTZ R20, R39, R20, !PT ;  /* 0x0000001427147209 */ /* 0x000fc80007810000 */
[----:B------:R-:W-:-:S05]  /*4890*/  FMNMX.FTZ R20, R87, R20, !PT ;  /* 0x0000001457147209 */ /* 0x000fca0007810000 */
[----:B------:R-:W1:Y:S01]  /*48a0*/  SHFL.BFLY PT, R5, R20, 0x2, 0x1f ;  /* 0x0c401f0014057f89 */ /* 0x000e6200000e0000 */
[----:B------:R-:W-:Y:S02]  /*48b0*/  WARPGROUP.DEPBAR.LE gsb0, 0x0 ;  /* 0x00008000000079c5 */ /* 0x000fe40000010000 */
[----:B------:R-:W-:Y:S01]  /*48c0*/  WARPGROUP.ARRIVE ;  /* 0x00000000000079c5 */ /* 0x000fe20000000000 */
[----:B------:R-:W2:Y:S05]  /*48d0*/  SHFL.IDX PT, R153, R14, RZ, 0x1c1f ;  /* 0x001c1fff0e997589 */ /* 0x000eaa00000e0000 */
[----:B------:R-:W-:Y:S01]  /*48e0*/  HGMMA.64x128x16.F32 R88, R156, gdesc[UR8].tnspB, R88, gsb0 ;  /* 0x41e000089c587df0 */ /* 0x000fe20008000858 */
[----:B------:R-:W-:Y:S01]  /*48f0*/  UIADD3 UR10, UR6, 0x300, URZ ;  /* 0x00000300060a7890 */ /* 0x000fe2000fffe03f */
[----:B------:R-:W-:Y:S01]  /*4900*/  UMOV UR11, 0x40000040 ;  /* 0x40000040000b7882 */ /* 0x000fe20000000000 */
[----:B------:R-:W-:Y:S01]  /*4910*/  UIADD3 UR6, UR6, 0x380, URZ ;  /* 0x0000038006067890 */ /* 0x000fe2000fffe03f */
[----:B-1----:R-:W-:-:S05]  /*4920*/  FMNMX.FTZ R26, R20, R5, !PT ;  /* 0x00000005141a7209 */ /* 0x002fca0007810000 */
[----:B------:R-:W1:Y:S01]  /*4930*/  SHFL.BFLY PT, R5, R26, 0x1, 0x1f ;  /* 0x0c201f001a057f89 */ /* 0x000e6200000e0000 */
[----:B--2---:R-:W-:-:S05]  /*4940*/  IMAD.IADD R34, R12, 0x1, R153 ;  /* 0x000000010c227824 */ /* 0x004fca00078e0299 */
        /* <DEDUP_REMOVED lines=12> */
[----:B-1----:R-:W-:Y:S02]  /*4a10*/  FMNMX.FTZ R5, R26, R5, !PT ;  /* 0x000000051a057209 */ /* 0x002fe40007810000 */
[C---:B------:R-:W-:Y:S02]  /*4a20*/  ISETP.GT.AND P5, PT, R34.reuse, 0x11, PT ;  /* 0x000000112200780c */ /* 0x040fe40003fa4270 */
[----:B------:R-:W-:Y:S01]  /*4a30*/  FMNMX.FTZ R20, R29, R20, !PT ;  /* 0x000000141d147209 */ /* 0x000fe20007810000 */
[----:B0-----:R-:W-:Y:S01]  /*4a40*/  FMUL.FTZ R30, R5, R0 ;  /* 0x00000000051e7220 */ /* 0x001fe20000410000 */
[----:B------:R-:W-:Y:S02]  /*4a50*/  FSEL R33, R33, -INF , P5 ;  /* 0xff80000021217808 */ /* 0x000fe40002800000 */
[----:B------:R-:W-:Y:S02]  /*4a60*/  FSETP.NEU.FTZ.AND P3, PT, R5, -INF , PT ;  /* 0xff8000000500780b */ /* 0x000fe40003f7d000 */
[----:B------:R-:W-:-:S02]  /*4a70*/  ISETP.GT.AND P5, PT, R34, 0x19, PT ;  /* 0x000000192200780c */ /* 0x000fc40003fa4270 */
        /* <DEDUP_REMOVED lines=19> */
[-CC-:B------:R-:W-:Y:S01]  /*4bb0*/  FFMA.FTZ R173, R173, R0.reuse, -R12.reuse ;  /* 0x00000000adad7223 */ /* 0x180fe2000001080c */
[C---:B------:R-:W-:Y:S01]  /*4bc0*/  ISETP.GT.AND P5, PT, R34.reuse, 0x39, PT ;  /* 0x000000392200780c */ /* 0x040fe20003fa4270 */
[-CC-:B------:R-:W-:Y:S01]  /*4bd0*/  FFMA.FTZ R11, R11, R0.reuse, -R12.reuse ;  /* 0x000000000b0b7223 */ /* 0x180fe2000001080c */
[-CC-:B------:R-:W-:Y:S01]  /*4be0*/  FFMA.FTZ R15, R15, R0.reuse, -R12.reuse ;  /* 0x000000000f0f7223 */ /* 0x180fe2000001080c */
[----:B------:R-:W-:Y:S01]  /*4bf0*/  FFMA.FTZ R46, R79, R0, -R12 ;  /* 0x000000004f2e7223 */ /* 0x000fe2000001080c */
[----:B------:R-:W-:Y:S01]  /*4c00*/  FSEL R53, R53, -INF , P5 ;  /* 0xff80000035357808 */ /* 0x000fe20002800000 */
[----:B------:R-:W-:Y:S01]  /*4c10*/  MUFU.EX2 R183, R183 ;  /* 0x000000b700b77308 */ /* 0x000fe20000000800 */
[----:B------:R-:W-:-:S04]  /*4c20*/  ISETP.GT.AND P5, PT, R34, 0x41, PT ;  /* 0x000000412200780c */ /* 0x000fc80003fa4270 */
[----:B------:R-:W-:Y:S02]  /*4c30*/  FSEL R57, R57, -INF , P5 ;  /* 0xff80000039397808 */ /* 0x000fe40002800000 */
[C---:B------:R-:W-:Y:S01]  /*4c40*/  ISETP.GT.AND P5, PT, R34.reuse, 0x49, PT ;  /* 0x000000492200780c */ /* 0x040fe20003fa4270 */
[----:B------:R-:W-:Y:S03]  /*4c50*/  MUFU.EX2 R177, R177 ;  /* 0x000000b100b17308 */ /* 0x000fe60000000800 */
[----:B------:R-:W-:Y:S02]  /*4c60*/  FSEL R61, R61, -INF , P5 ;  /* 0xff8000003d3d7808 */ /* 0x000fe40002800000 */
[----:B------:R-:W-:-:S03]  /*4c70*/  ISETP.GT.AND P5, PT, R34, 0x51, PT ;  /* 0x000000512200780c */ /* 0x000fc60003fa4270 */
[----:B------:R-:W-:Y:S01]  /*4c80*/  MUFU.EX2 R179, R179 ;  /* 0x000000b300b37308 */ /* 0x000fe20000000800 */
[----:B------:R-:W-:Y:S02]  /*4c90*/  FSEL R65, R65, -INF , P5 ;  /* 0xff80000041417808 */ /* 0x000fe40002800000 */
[----:B------:R-:W-:-:S04]  /*4ca0*/  ISETP.GT.AND P5, PT, R34, 0x59, PT ;  /* 0x000000592200780c */ /* 0x000fc80003fa4270 */
        /* <DEDUP_REMOVED lines=13> */
[----:B------:R-:W-:Y:S02]  /*4d80*/  WARPGROUP.DEPBAR.LE gsb0, 0x0 ;  /* 0x00008000000079c5 */ /* 0x000fe40000010000 */
[----:B------:R-:W-:Y:S01]  /*4d90*/  FSEL R157, R32, -INF , P4 ;  /* 0xff800000209d7808 */ /* 0x000fe20002000000 */
[----:B------:R-:W-:Y:S01]  /*4da0*/  WARPGROUP.ARRIVE ;  /* 0x00000000000079c5 */ /* 0x000fe20000000000 */
[----:B------:R-:W-:Y:S01]  /*4db0*/  ISETP.GT.AND P4, PT, R34, 0x18, PT ;  /* 0x000000182200780c */ /* 0x000fe20003f84270 */
[--C-:B------:R-:W-:Y:S01]  /*4dc0*/  FFMA.FTZ R32, R171, R0, -R12.reuse ;  /* 0x00000000ab207223 */ /* 0x100fe2000001080c */
[----:B------:R-:W-:Y:S02]  /*4dd0*/  FMNMX.FTZ R24, R157, R20, !PT ;  /* 0x000000149d187209 */ /* 0x000fe40007810000 */
[----:B------:R-:W-:Y:S01]  /*4de0*/  FSEL R159, R36, -INF , P4 ;  /* 0xff800000249f7808 */ /* 0x000fe20002000000 */
[----:B------:R0:W-:Y:S01]  /*4df0*/  MUFU.EX2 R20, R26 ;  /* 0x0000001a00147308 */ /* 0x0001e20000000800 */
[----:B------:R-:W-:Y:S01]  /*4e00*/  FMNMX.FTZ R24, R33, R24, !PT ;  /* 0x0000001821187209 */ /* 0x000fe20007810000 */
[----:B------:R-:W-:Y:S01]  /*4e10*/  HGMMA.64x128x16.F32 R88, R160, gdesc[UR8].tnspB, R88, gsb0 ;  /* 0x41e00008a0587df0 */ /* 0x000fe20008000858 */
[----:B------:R-:W-:Y:S01]  /*4e20*/  ISETP.GT.AND P4, PT, R34, 0x20, PT ;  /* 0x000000202200780c */ /* 0x000fe20003f84270 */
[----:B------:R-:W-:Y:S01]  /*4e30*/  FFMA.FTZ R36, R47, R0, -R12 ;  /* 0x000000002f247223 */ /* 0x000fe2000001080c */
[----:B------:R-:W-:-:S02]  /*4e40*/  FMNMX.FTZ R24, R159, R24, !PT ;  /* 0x000000189f187209 */ /* 0x000fc40007810000 */
[----:B------:R-:W-:Y:S01]  /*4e50*/  FSEL R201, R40, -INF , P4 ;  /* 0xff80000028c97808 */ /* 0x000fe20002000000 */
[--C-:B------:R-:W-:Y:S01]  /*4e60*/  FFMA.FTZ R40, R51, R0, -R12.reuse ;  /* 0x0000000033287223 */ /* 0x100fe2000001080c */
[----:B------:R-:W-:Y:S02]  /*4e70*/  FMNMX.FTZ R24, R37, R24, !PT ;  /* 0x0000001825187209 */ /* 0x000fe40007810000 */
[----:B------:R-:W-:Y:S02]  /*4e80*/  ISETP.GT.AND P4, PT, R34, 0x28, PT ;  /* 0x000000282200780c */ /* 0x000fe40003f84270 */
[----:B0-----:R-:W-:Y:S02]  /*4e90*/  FMNMX.FTZ R26, R201, R24, !PT ;  /* 0x00000018c91a7209 */ /* 0x001fe40007810000 */
[----:B------:R-:W-:Y:S01]  /*4ea0*/  FSEL R199, R44, -INF , P4 ;  /* 0xff8000002cc77808 */ /* 0x000fe20002000000 */
[----:B------:R0:W-:Y:S01]  /*4eb0*/  MUFU.EX2 R24, R28 ;  /* 0x0000001c00187308 */ /* 0x0001e20000000800 */
[----:B------:R-:W-:Y:S01]  /*4ec0*/  FMNMX.FTZ R26, R41, R26, !PT ;  /* 0x0000001a291a7209 */ /* 0x000fe20007810000 */
[----:B------:R-:W-:Y:S01]  /*4ed0*/  FFMA.FTZ R44, R75, R0, -R12 ;  /* 0x000000004b2c7223 */ /* 0x000fe2000001080c */
[----:B------:R-:W-:-:S02]  /*4ee0*/  ISETP.GT.AND P4, PT, R34, 0x30, PT ;  /* 0x000000302200780c */ /* 0x000fc40003f84270 */
[----:B------:R-:W-:Y:S02]  /*4ef0*/  FMNMX.FTZ R26, R199, R26, !PT ;  /* 0x0000001ac71a7209 */ /* 0x000fe40007810000 */
[----:B------:R-:W-:Y:S01]  /*4f00*/  FSEL R203, R48, -INF , P4 ;  /* 0xff80000030cb7808 */ /* 0x000fe20002000000 */
[----:B------:R-:W-:Y:S01]  /*4f10*/  MUFU.EX2 R44, R44 ;  /* 0x0000002c002c7308 */ /* 0x000fe20000000800 */
[----:B------:R-:W-:Y:S02]  /*4f20*/  FMNMX.FTZ R26, R45, R26, !PT ;  /* 0x0000001a2d1a7209 */ /* 0x000fe40007810000 */
[----:B------:R-:W-:Y:S02]  /*4f30*/  ISETP.GT.AND P4, PT, R34, 0x38, PT ;  /* 0x000000382200780c */ /* 0x000fe40003f84270 */
[----:B0-----:R-:W-:Y:S02]  /*4f40*/  FMNMX.FTZ R28, R203, R26, !PT ;  /* 0x0000001acb1c7209 */ /* 0x001fe40007810000 */
[----:B------:R-:W-:Y:S01]  /*4f50*/  FSEL R205, R52, -INF , P4 ;  /* 0xff80000034cd7808 */ /* 0x000fe20002000000 */
[----:B------:R0:W-:Y:S01]  /*4f60*/  MUFU.EX2 R26, R175 ;  /* 0x000000af001a7308 */ /* 0x0001e20000000800 */
[----:B------:R-:W-:Y:S01]  /*4f70*/  FMNMX.FTZ R28, R49, R28, !PT ;  /* 0x0000001c311c7209 */ /* 0x000fe20007810000 */
[----:B------:R-:W-:Y:S01]  /*4f80*/  IMAD.U32 R52, RZ, RZ, UR37 ;  /* 0x00000025ff347e24 */ /* 0x000fe2000f8e00ff */
[----:B------:R-:W-:-:S02]  /*4f90*/  ISETP.GT.AND P4, PT, R34, 0x40, PT ;  /* 0x000000402200780c */ /* 0x000fc40003f84270 */
[----:B------:R-:W-:Y:S02]  /*4fa0*/  FMNMX.FTZ R28, R205, R28, !PT ;  /* 0x0000001ccd1c7209 */ /* 0x000fe40007810000 */
[----:B------:R-:W-:Y:S02]  /*4fb0*/  FSEL R207, R56, -INF , P4 ;  /* 0xff80000038cf7808 */ /* 0x000fe40002000000 */
[----:B------:R-:W-:Y:S01]  /*4fc0*/  FMNMX.FTZ R28, R53, R28, !PT ;  /* 0x0000001c351c7209 */ /* 0x000fe20007810000 */
[-CC-:B0-----:R-:W-:Y:S01]  /*4fd0*/  FFMA.FTZ R175, R169, R0.reuse, -R12.reuse ;  /* 0x00000000a9af7223 */ /* 0x181fe2000001080c */
[----:B------:R-:W-:Y:S01]  /*4fe0*/  ISETP.GT.AND P4, PT, R34, 0x48, PT ;  /* 0x000000482200780c */ /* 0x000fe20003f84270 */
[--C-:B------:R-:W-:Y:S01]  /*4ff0*/  FFMA.FTZ R169, R43, R0, -R12.reuse ;  /* 0x000000002ba97223 */ /* 0x100fe2000001080c */
[----:B------:R-:W-:Y:S01]  /*5000*/  FMNMX.FTZ R30, R207, R28, !PT ;  /* 0x0000001ccf1e7209 */ /* 0x000fe20007810000 */
[--C-:B------:R-:W-:Y:S01]  /*5010*/  FFMA.FTZ R43, R55, R0, -R12.reuse ;  /* 0x00000000372b7223 */ /* 0x100fe2000001080c */
        /* <DEDUP_REMOVED lines=13> */
[----:B------:R-:W-:-:S02]  /*50f0*/  FMNMX.FTZ R32, R65, R32, !PT ;  /* 0x0000002041207209 */ /* 0x000fc40007810000 */
[----:B------:R-:W-:Y:S02]  /*5100*/  ISETP.GT.AND P4, PT, R34, 0x60, PT ;  /* 0x000000602200780c */ /* 0x000fe40003f84270 */
[----:B------:R-:W-:Y:S02]  /*5110*/  FMNMX.FTZ R32, R47, R32, !PT ;  /* 0x000000202f207209 */ /* 0x000fe40007810000 */
[----:B------:R-:W-:Y:S01]  /*5120*/  FSEL R211, R72, -INF , P4 ;  /* 0xff80000048d37808 */ /* 0x000fe20002000000 */
[----:B------:R-:W-:Y:S01]  /*5130*/  MUFU.EX2 R169, R169 ;  /* 0x000000a900a97308 */ /* 0x000fe20000000800 */
[----:B------:R-:W-:Y:S02]  /*5140*/  FMNMX.FTZ R32, R69, R32, !PT ;  /* 0x0000002045207209 */ /* 0x000fe40007810000 */
[----:B------:R-:W-:Y:S02]  /*5150*/  ISETP.GT.AND P4, PT, R34, 0x68, PT ;  /* 0x000000682200780c */ /* 0x000fe40003f84270 */
[----:B0-----:R-:W-:-:S02]  /*5160*/  FMNMX.FTZ R36, R211, R32, !PT ;  /* 0x00000020d3247209 */ /* 0x001fc40007810000 */
[----:B------:R-:W-:Y:S01]  /*5170*/  FSEL R51, R76, -INF , P4 ;  /* 0xff8000004c337808 */ /* 0x000fe20002000000 */
[----:B------:R0:W-:Y:S01]  /*5180*/  MUFU.EX2 R32, R40 ;  /* 0x0000002800207308 */ /* 0x0001e20000000800 */
[----:B------:R-:W-:Y:S02]  /*5190*/  FMNMX.FTZ R36, R73, R36, !PT ;  /* 0x0000002449247209 */ /* 0x000fe40007810000 */
[----:B------:R-:W-:Y:S02]  /*51a0*/  ISETP.GT.AND P4, PT, R34, 0x70, PT ;  /* 0x000000702200780c */ /* 0x000fe40003f84270 */
[----:B------:R-:W-:Y:S02]  /*51b0*/  FMNMX.FTZ R38, R51, R36, !PT ;  /* 0x0000002433267209 */ /* 0x000fe40007810000 */
[----:B------:R-:W-:Y:S01]  /*51c0*/  FSEL R213, R80, -INF , P4 ;  /* 0xff80000050d57808 */ /* 0x000fe20002000000 */
[----:B------:R1:W-:Y:S01]  /*51d0*/  MUFU.EX2 R36, R7 ;  /* 0x0000000700247308 */ /* 0x0003e20000000800 */
[----:B------:R-:W-:Y:S01]  /*51e0*/  FMNMX.FTZ R38, R77, R38, !PT ;  /* 0x000000264d267209 */ /* 0x000fe20007810000 */
[-CC-:B0-----:R-:W-:Y:S01]  /*51f0*/  FFMA.FTZ R40, R67, R0.reuse, -R12.reuse ;  /* 0x0000000043287223 */ /* 0x181fe2000001080c */
        /* <DEDUP_REMOVED lines=8> */
[-CC-:B------:R-:W-:Y:S01]  /*5280*/  FFMA.FTZ R31, R35, R0.reuse, -R12.reuse ;  /* 0x00000000231f7223 */ /* 0x180fe2000001080c */
[----:B------:R-:W-:Y:S01]  /*5290*/  FFMA.FTZ R35, R39, R0, -R12 ;  /* 0x0000000027237223 */ /* 0x000fe2000001080c */
[----:B------:R-:W-:Y:S01]  /*52a0*/  FMNMX.FTZ R38, R215, R38, !PT ;  /* 0x00000026d7267209 */ /* 0x000fe20007810000 */
[----:B------:R-:W-:Y:S01]  /*52b0*/  MUFU.EX2 R43, R43 ;  /* 0x0000002b002b7308 */ /* 0x000fe20000000800 */
[----:B------:R-:W-:-:S02]  /*52c0*/  @!P1 LEA R52, R52, UR38, 0x3 ;  /* 0x0000002634349c11 */ /* 0x000fc4000f8e18ff */
[----:B-1----:R-:W-:Y:S01]  /*52d0*/  FMNMX.FTZ R7, R85, R38, !PT ;  /* 0x0000002655077209 */ /* 0x002fe20007810000 */
[----:B------:R-:W-:Y:S02]  /*52e0*/  FFMA.FTZ R38, R59, R0, -R12 ;  /* 0x000000003b267223 */ /* 0x000fe4000001080c */
[----:B------:R-:W-:Y:S02]  /*52f0*/  @!P1 VIADD R52, R52, 0x28840 ;  /* 0x0002884034349836 */ /* 0x000fe40000000000 */
[----:B------:R-:W0:Y:S01]  /*5300*/  SHFL.BFLY PT, R42, R7, 0x2, 0x1f ;  /* 0x0c401f00072a7f89 */ /* 0x000e2200000e0000 */
[----:B------:R-:W-:Y:S02]  /*5310*/  MUFU.EX2 R34, R34 ;  /* 0x0000002200227308 */ /* 0x000fe40000000800 */
[----:B------:R-:W-:-:S06]  /*5320*/  @!P1 PRMT R52, RZ, 0x654, R52 ;  /* 0x00000654ff349816 */ /* 0x000fcc0000000034 */
[----:B------:R-:W-:Y:S08]  /*5330*/  MUFU.EX2 R38, R38 ;  /* 0x0000002600267308 */ /* 0x000ff00000000800 */
[----:B------:R-:W-:Y:S01]  /*5340*/  MUFU.EX2 R55, R55 ;  /* 0x0000003700377308 */ /* 0x000fe20000000800 */
[----:B0-----:R-:W-:-:S07]  /*5350*/  FMNMX.FTZ R48, R7, R42, !PT ;  /* 0x0000002a07307209 */ /* 0x001fce0007810000 */
[----:B------:R-:W-:Y:S01]  /*5360*/  MUFU.EX2 R13, R13 ;  /* 0x0000000d000d7308 */ /* 0x000fe20000000800 */
[----:B------:R-:W-:Y:S01]  /*5370*/  FFMA.FTZ R42, R71, R0, -R12 ;  /* 0x00000000472a7223 */ /* 0x000fe2000001080c */
[----:B------:R-:W0:Y:S06]  /*5380*/  SHFL.BFLY PT, R7, R48, 0x1, 0x1f ;  /* 0x0c201f0030077f89 */ /* 0x000e2c00000e0000 */
[----:B------:R-:W-:Y:S01]  /*5390*/  MUFU.EX2 R40, R40 ;  /* 0x0000002800287308 */ /* 0x000fe20000000800 */
[----:B------:R-:W-:Y:S02]  /*53a0*/  WARPGROUP.DEPBAR.LE gsb0, 0x0 ;  /* 0x00008000000079c5 */ /* 0x000fe40000010000 */
[----:B------:R-:W-:-:S05]  /*53b0*/  WARPGROUP.ARRIVE ;  /* 0x00000000000079c5 */ /* 0x000fca0000000000 */
[----:B------:R-:W-:Y:S01]  /*53c0*/  MUFU.EX2 R42, R42 ;  /* 0x0000002a002a7308 */ /* 0x000fe20000000800 */
[----:B------:R-:W-:Y:S07]  /*53d0*/  HGMMA.64x128x16.F32 R88, R164, gdesc[UR4].tnspB, R88, gsb0 ;  /* 0x41e00004a4587df0 */ /* 0x000fee0008000858 */
[----:B------:R-:W1:Y:S01]  /*53e0*/  MUFU.EX2 R21, R21 ;  /* 0x0000001500157308 */ /* 0x000e620000000800 */
[----:B0-----:R-:W-:Y:S01]  /*53f0*/  FMNMX.FTZ R7, R48, R7, !PT ;  /* 0x0000000730077209 */ /* 0x001fe20007810000 */
[-CC-:B------:R-:W-:Y:S01]  /*5400*/  FFMA.FTZ R48, R83, R0.reuse, -R12.reuse ;  /* 0x0000000053307223 */ /* 0x180fe2000001080c */
[----:B------:R-:W-:-:S02]  /*5410*/  FFMA.FTZ R12, R87, R0, -R12 ;  /* 0x00000000570c7223 */ /* 0x000fc4000001080c */
[C---:B------:R-:W-:Y:S01]  /*5420*/  FSETP.NEU.FTZ.AND P4, PT, R7.reuse, -INF , PT ;  /* 0xff8000000700780b */ /* 0x040fe20003f9d000 */
[----:B------:R-:W-:Y:S02]  /*5430*/  FMUL.FTZ R50, R7, R0 ;  /* 0x0000000007327220 */ /* 0x000fe40000410000 */
[----:B------:R-:W-:Y:S03]  /*5440*/  MUFU.EX2 R27, R27 ;  /* 0x0000001b001b7308 */ /* 0x000fe60000000800 */
[----:B------:R-:W-:Y:S02]  /*5450*/  FSEL R50, R50, RZ, P4 ;  /* 0x000000ff32327208 */ /* 0x000fe40002000000 */
[----:B-1----:R-:W-:-:S03]  /*5460*/  F2FP.F16.F32.PACK_AB R161, R44, R21 ;  /* 0x000000152ca1723e */ /* 0x002fc600000000ff */
[----:B------:R-:W-:Y:S01]  /*5470*/  MUFU.EX2 R31, R31 ;  /* 0x0000001f001f7308 */ /* 0x000fe20000000800 */
[-CC-:B------:R-:W-:Y:S01]  /*5480*/  FFMA.FTZ R180, R25, R0.reuse, -R50.reuse ;  /* 0x0000000019b47223 */ /* 0x180fe20000010832 */
[-CC-:B------:R-:W-:Y:S01]  /*5490*/  FFMA.FTZ R25, R29, R0.reuse, -R50.reuse ;  /* 0x000000001d197223 */ /* 0x180fe20000010832 */
[-CC-:B------:R-:W-:Y:S01]  /*54a0*/  FFMA.FTZ R29, R33, R0.reuse, -R50.reuse ;  /* 0x00000000211d7223 */ /* 0x180fe20000010832 */
[-CC-:B------:R-:W-:Y:S01]  /*54b0*/  FFMA.FTZ R33, R37, R0.reuse, -R50.reuse ;  /* 0x0000000025217223 */ /* 0x180fe20000010832 */
[-CC-:B------:R-:W-:Y:S01]  /*54c0*/  FFMA.FTZ R37, R41, R0.reuse, -R50.reuse ;  /* 0x0000000029257223 */ /* 0x180fe20000010832 */
[----:B------:R-:W-:Y:S01]  /*54d0*/  FSEL R41, R5, RZ, P3 ;  /* 0x000000ff05297208 */ /* 0x000fe20001800000 */
[-CC-:B------:R-:W-:Y:S01]  /*54e0*/  FFMA.FTZ R39, R153, R0.reuse, -R50.reuse ;  /* 0x0000000099277223 */ /* 0x180fe20000010832 */
[-CC-:B------:R-:W-:Y:S01]  /*54f0*/  FFMA.FTZ R182, R155, R0.reuse, -R50.reuse ;  /* 0x000000009bb67223 */ /* 0x180fe20000010832 */
[----:B------:R-:W-:Y:S01]  /*5500*/  MUFU.EX2 R180, R180 ;  /* 0x000000b400b47308 */ /* 0x000fe20000000800 */
[-C--:B------:R-:W-:Y:S01]  /*5510*/  FFMA.FTZ R176, R157, R0.reuse, -R50 ;  /* 0x000000009db07223 */ /* 0x080fe20000010832 */
[----:B------:R-:W-:Y:S01]  /*5520*/  FADD.FTZ R59, -R41, R8 ;  /* 0x00000008293b7221 */ /* 0x000fe20000010100 */
[----:B------:R-:W-:Y:S01]  /*5530*/  FSEL R41, R7, RZ, P4 ;  /* 0x000000ff07297208 */ /* 0x000fe20002000000 */
[-CC-:B------:R-:W-:Y:S01]  /*5540*/  FFMA.FTZ R178, R159, R0.reuse, -R50.reuse ;  /* 0x000000009fb27223 */ /* 0x180fe20000010832 */
[----:B------:R-:W-:Y:S01]  /*5550*/  IADD3 R8, -R198, 0xb, RZ ;  /* 0x0000000bc6087810 */ /* 0x000fe20007ffe1ff */
[-C--:B------:R-:W-:Y:S01]  /*5560*/  FMUL.FTZ R54, R59, R0.reuse ;  /* 0x000000003b367220 */ /* 0x080fe20000410000 */
[-C--:B------:R-:W-:Y:S01]  /*5570*/  FFMA.FTZ R172, R201, R0.reuse, -R50 ;  /* 0x00000000c9ac7223 */ /* 0x080fe20000010832 */
[----:B------:R-:W-:Y:S01]  /*5580*/  FADD.FTZ R59, -R41, R6 ;  /* 0x00000006293b7221 */ /* 0x000fe20000010100 */
[----:B------:R-:W-:Y:S01]  /*5590*/  MUFU.EX2 R39, R39 ;  /* 0x0000002700277308 */ /* 0x000fe20000000800 */
[-CC-:B------:R-:W-:Y:S01]  /*55a0*/  FFMA.FTZ R61, R61, R0.reuse, -R50.reuse ;  /* 0x000000003d3d7223 */ /* 0x180fe20000010832 */
        /* <DEDUP_REMOVED lines=23> */
[C---:B------:R-:W-:Y:S01]  /*5720*/  ISETP.GT.AND P3, PT, R10.reuse, R9, PT ;  /* 0x000000090a00720c */ /* 0x040fe20003f64270 */
[----:B------:R-:W-:Y:S01]  /*5730*/  VIADD R10, R10, 0xffffffff ;  /* 0xffffffff0a0a7836 */ /* 0x000fe20000000000 */
[----:B------:R-:W-:-:S02]  /*5740*/  F2FP.F16.F32.PACK_AB R171, R43, R36 ;  /* 0x000000242bab723e */ /* 0x000fc400000000ff */
[----:B------:R-:W-:Y:S02]  /*5750*/  F2FP.F16.F32.PACK_AB R153, R38, R11 ;  /* 0x0000000b2699723e */ /* 0x000fe400000000ff */
[----:B------:R-:W-:Y:S01]  /*5760*/  F2FP.F16.F32.PACK_AB R155, R55, R34 ;  /* 0x00000022379b723e */ /* 0x000fe200000000ff */
[----:B------:R-:W2:Y:S01]  /*5770*/  MUFU.EX2 R25, R25 ;  /* 0x0000001900197308 */ /* 0x000ea20000000800 */
[----:B0-----:R-:W-:Y:S01]  /*5780*/  FFMA.FTZ R59, R6, R4, R39 ;  /* 0x00000004063b7223 */ /* 0x001fe20000010027 */
[----:B------:R-:W-:Y:S01]  /*5790*/  FFMA.FTZ R4, R41, R3, R14 ;  /* 0x0000000329047223 */ /* 0x000fe2000001000e */
[----:B------:R-:W-:Y:S02]  /*57a0*/  F2FP.F16.F32.PACK_AB R157, R40, R13 ;  /* 0x0000000d289d723e */ /* 0x000fe400000000ff */
[C---:B------:R-:W-:Y:S01]  /*57b0*/  FADD.FTZ R59, R180.reuse, R59 ;  /* 0x0000003bb43b7221 */ /* 0x040fe20000010000 */
[C---:B------:R-:W-:Y:S01]  /*57c0*/  FADD.FTZ R4, R181.reuse, R4 ;  /* 0x00000004b5047221 */ /* 0x040fe20000010000 */
[----:B------:R-:W-:Y:S01]  /*57d0*/  F2FP.F16.F32.PACK_AB R181, R181, R14 ;  /* 0x0000000eb5b5723e */ /* 0x000fe200000000ff */
[----:B------:R-:W0:Y:S01]  /*57e0*/  MUFU.EX2 R176, R176 ;  /* 0x000000b000b07308 */ /* 0x000e220000000800 */
[----:B------:R-:W-:-:S02]  /*57f0*/  F2FP.F16.F32.PACK_AB R180, R180, R39 ;  /* 0x00000027b4b4723e */ /* 0x000fc400000000ff */
[----:B------:R-:W-:Y:S02]  /*5800*/  F2FP.F16.F32.PACK_AB R159, R42, R15 ;  /* 0x0000000f2a9f723e */ /* 0x000fe400000000ff */
[----:B------:R-:W-:-:S03]  /*5810*/  F2FP.F16.F32.PACK_AB R163, R46, R27 ;  /* 0x0000001b2ea3723e */ /* 0x000fc600000000ff */
[----:B------:R-:W3:Y:S08]  /*5820*/  MUFU.EX2 R29, R29 ;  /* 0x0000001d001d7308 */ /* 0x000ef00000000800 */
[----:B------:R-:W4:Y:S08]  /*5830*/  MUFU.EX2 R178, R178 ;  /* 0x000000b200b27308 */ /* 0x000f300000000800 */
[----:B------:R-:W5:Y:S08]  /*5840*/  MUFU.EX2 R33, R33 ;  /* 0x0000002100217308 */ /* 0x000f700000000800 */
[----:B------:R-:W5:Y:S08]  /*5850*/  MUFU.EX2 R172, R172 ;  /* 0x000000ac00ac7308 */ /* 0x000f700000000800 */
[----:B------:R3:W-:Y:S08]  /*5860*/  MUFU.EX2 R3, R61 ;  /* 0x0000003d00037308 */ /* 0x0007f00000000800 */
[----:B------:R-:W5:Y:S08]  /*5870*/  MUFU.EX2 R37, R37 ;  /* 0x0000002500257308 */ /* 0x000f700000000800 */
[----:B------:R-:W5:Y:S01]  /*5880*/  MUFU.EX2 R174, R174 ;  /* 0x000000ae00ae7308 */ /* 0x000f620000000800 */
[----:B------:R-:W-:-:S02]  /*5890*/  WARPGROUP.DEPBAR.LE gsb0, 0x0 ;  /* 0x00008000000079c5 */ /* 0x000fc40000010000 */
[----:B------:R1:W-:Y:S06]  /*58a0*/  BAR.ARV R8, 0x100 ;  /* 0x000400080000751d */ /* 0x0003ec0000002000 */
[----:B------:R-:W5:Y:S01]  /*58b0*/  MUFU.EX2 R45, R45 ;  /* 0x0000002d002d7308 */ /* 0x000f620000000800 */
[----:B------:R4:W-:Y:S01]  /*58c0*/  @!P1 SYNCS.ARRIVE.TRANS64.RED.A1T0 RZ, [R52+URZ], RZ ;  /* 0x000000ff34ff99a7 */ /* 0x0009e2000810043f */
[----:B-1----:R-:W-:Y:S01]  /*58d0*/  FADD.FTZ R8, R182, R59 ;  /* 0x0000003bb6087221 */ /* 0x002fe20000010000 */
[----:B------:R-:W-:Y:S01]  /*58e0*/  FADD.FTZ R59, R183, R4 ;  /* 0x00000004b73b7221 */ /* 0x000fe20000010000 */
[C---:B--2---:R-:W-:Y:S01]  /*58f0*/  F2FP.F16.F32.PACK_AB R182, R25.reuse, R182 ;  /* 0x000000b619b6723e */ /* 0x044fe200000000ff */
[----:B------:R-:W-:Y:S01]  /*5900*/  FMUL.FTZ R88, R88, R6 ;  /* 0x0000000658587220 */ /* 0x000fe20000410000 */
[----:B------:R-:W-:Y:S01]  /*5910*/  FADD.FTZ R63, R25, R8 ;  /* 0x00000008193f7221 */ /* 0x000fe20000010000 */
[----:B------:R-:W-:Y:S01]  /*5920*/  FADD.FTZ R4, R20, R59 ;  /* 0x0000003b14047221 */ /* 0x000fe20000010000 */
[----:B------:R-:W1:Y:S01]  /*5930*/  MUFU.EX2 R168, R168 ;  /* 0x000000a800a87308 */ /* 0x000e620000000800 */
[----:B------:R-:W-:Y:S01]  /*5940*/  FFMA.FTZ R59, R65, R0, -R50 ;  /* 0x00000000413b7223 */ /* 0x000fe20000010832 */
[----:B0-----:R-:W-:Y:S01]  /*5950*/  FADD.FTZ R8, R176, R63 ;  /* 0x0000003fb0087221 */ /* 0x001fe20000010000 */
[----:B---3--:R-:W-:Y:S01]  /*5960*/  FADD.FTZ R61, R177, R4 ;  /* 0x00000004b13d7221 */ /* 0x008fe20000010000 */
[----:B------:R-:W-:Y:S01]  /*5970*/  F2FP.F16.F32.PACK_AB R176, R29, R176 ;  /* 0x000000b01db0723e */ /* 0x000fe200000000ff */
[----:B------:R-:W-:Y:S01]  /*5980*/  FFMA.FTZ R50, R85, R0, -R50 ;  /* 0x0000000055327223 */ /* 0x000fe20000010832 */
[----:B------:R-:W-:Y:S01]  /*5990*/  FADD.FTZ R63, R29, R8 ;  /* 0x000000081d3f7221 */ /* 0x000fe20000010000 */
[----:B------:R-:W-:Y:S01]  /*59a0*/  FADD.FTZ R4, R24, R61 ;  /* 0x0000003d18047221 */ /* 0x000fe20000010000 */
[----:B------:R-:W0:Y:S01]  /*59b0*/  MUFU.EX2 R49, R49 ;  /* 0x0000003100317308 */ /* 0x000e220000000800 */
[----:B----4-:R-:W-:-:S02]  /*59c0*/  IMAD.U32 R52, RZ, RZ, UR43 ;  /* 0x0000002bff347e24 */ /* 0x010fc4000f8e00ff */
[----:B------:R-:W-:Y:S01]  /*59d0*/  FADD.FTZ R8, R178, R63 ;  /* 0x0000003fb2087221 */ /* 0x000fe20000010000 */
[----:B------:R-:W-:Y:S01]  /*59e0*/  FADD.FTZ R47, R179, R4 ;  /* 0x00000004b32f7221 */ /* 0x000fe20000010000 */
[----:B------:R-:W-:Y:S01]  /*59f0*/  UMOV UR43, UR37 ;  /* 0x00000025002b7c82 */ /* 0x000fe20008000000 */
[-C--:B------:R-:W-:Y:S01]  /*5a00*/  FMUL.FTZ R89, R89, R6.reuse ;  /* 0x0000000659597220 */ /* 0x080fe20000410000 */
[----:B-----5:R-:W-:Y:S01]  /*5a10*/  FADD.FTZ R61, R33, R8 ;  /* 0x00000008213d7221 */ /* 0x020fe20000010000 */
[----:B------:R-:W-:Y:S01]  /*5a20*/  FADD.FTZ R4, R26, R47 ;  /* 0x0000002f1a047221 */ /* 0x000fe20000010000 */
[----:B------:R-:W2:Y:S01]  /*5a30*/  MUFU.EX2 R170, R170 ;  /* 0x000000aa00aa7308 */ /* 0x000ea20000000800 */
[----:B------:R-:W-:Y:S01]  /*5a40*/  @!P1 LEA R52, R52, UR38, 0x3 ;  /* 0x0000002634349c11 */ /* 0x000fe2000f8e18ff */
[----:B------:R-:W-:Y:S01]  /*5a50*/  FADD.FTZ R8, R172, R61 ;  /* 0x0000003dac087221 */ /* 0x000fe20000010000 */
[----:B------:R-:W-:Y:S01]  /*5a60*/  FADD.FTZ R47, R173, R4 ;  /* 0x00000004ad2f7221 */ /* 0x000fe20000010000 */
[-C--:B------:R-:W-:Y:S01]  /*5a70*/  FMUL.FTZ R92, R92, R6.reuse ;  /* 0x000000065c5c7220 */ /* 0x080fe20000410000 */
[----:B------:R-:W-:Y:S01]  /*5a80*/  FMUL.FTZ R93, R93, R6 ;  /* 0x000000065d5d7220 */ /* 0x000fe20000410000 */
[----:B------:R-:W-:Y:S01]  /*5a90*/  FADD.FTZ R61, R37, R8 ;  /* 0x00000008253d7221 */ /* 0x000fe20000010000 */
[----:B------:R-:W-:Y:S01]  /*5aa0*/  FADD.FTZ R4, R28, R47 ;  /* 0x0000002f1c047221 */ /* 0x000fe20000010000 */
[----:B------:R-:W3:Y:S01]  /*5ab0*/  MUFU.EX2 R53, R53 ;  /* 0x0000003500357308 */ /* 0x000ee20000000800 */
[----:B------:R-:W-:-:S02]  /*5ac0*/  @!P1 VIADD R52, R52, 0x28860 ;  /* 0x0002886034349836 */ /* 0x000fc40000000000 */
[----:B------:R-:W-:Y:S01]  /*5ad0*/  FADD.FTZ R8, R174, R61 ;  /* 0x0000003dae087221 */ /* 0x000fe20000010000 */
[----:B------:R-:W-:Y:S01]  /*5ae0*/  FADD.FTZ R47, R175, R4 ;  /* 0x00000004af2f7221 */ /* 0x000fe20000010000 */
[-C--:B------:R-:W-:Y:S01]  /*5af0*/  FMUL.FTZ R96, R96, R6.reuse ;  /* 0x0000000660607220 */ /* 0x080fe20000410000 */
[-C--:B------:R-:W-:Y:S01]  /*5b00*/  FMUL.FTZ R97, R97, R6.reuse ;  /* 0x0000000661617220 */ /* 0x080fe20000410000 */
[----:B------:R-:W-:Y:S01]  /*5b10*/  FADD.FTZ R61, R45, R8 ;  /* 0x000000082d3d7221 */ /* 0x000fe20000010000 */
[----:B------:R-:W-:Y:S01]  /*5b20*/  FADD.FTZ R4, R30, R47 ;  /* 0x0000002f1e047221 */ /* 0x000fe20000010000 */
[----:B------:R-:W4:Y:S01]  /*5b30*/  MUFU.EX2 R152, R152 ;  /* 0x0000009800987308 */ /* 0x000f220000000800 */
[----:B------:R-:W-:Y:S01]  /*5b40*/  @!P1 PRMT R52, RZ, 0x654, R52 ;  /* 0x00000654ff349816 */ /* 0x000fe20000000034 */
[----:B-1----:R-:W-:Y:S01]  /*5b50*/  FADD.FTZ R8, R168, R61 ;  /* 0x0000003da8087221 */ /* 0x002fe20000010000 */
[----:B------:R-:W-:Y:S01]  /*5b60*/  FADD.FTZ R47, R169, R4 ;  /* 0x00000004a92f7221 */ /* 0x000fe20000010000 */
[-C--:B------:R-:W-:Y:S01]  /*5b70*/  FMUL.FTZ R100, R100, R6.reuse ;  /* 0x0000000664647220 */ /* 0x080fe20000410000 */
[----:B------:R1:W-:Y:S01]  /*5b80*/  @!P1 SYNCS.ARRIVE.TRANS64.RED.A1T0 RZ, [R52+URZ], RZ ;  /* 0x000000ff34ff99a7 */ /* 0x0003e2000810043f */
[----:B0-----:R-:W-:Y:S01]  /*5b90*/  FADD.FTZ R61, R49, R8 ;  /* 0x00000008313d7221 */ /* 0x001fe20000010000 */
[----:B------:R-:W-:Y:S01]  /*5ba0*/  FADD.FTZ R47, R32, R47 ;  /* 0x0000002f202f7221 */ /* 0x000fe20000010000 */
[----:B------:R-:W0:Y:S01]  /*5bb0*/  MUFU.EX2 R57, R57 ;  /* 0x0000003900397308 */ /* 0x000e220000000800 */
[-C--:B------:R-:W-:Y:S01]  /*5bc0*/  FMUL.FTZ R101, R101, R6.reuse ;  /* 0x0000000665657220 */ /* 0x080fe20000410000 */
[----:B--2---:R-:W-:Y:S01]  /*5bd0*/  FADD.FTZ R4, R170, R61 ;  /* 0x0000003daa047221 */ /* 0x004fe20000010000 */
[----:B------:R-:W-:Y:S01]  /*5be0*/  FADD.FTZ R8, R36, R47 ;  /* 0x0000002f24087221 */ /* 0x000fe20000010000 */
[-C--:B------:R-:W-:Y:S01]  /*5bf0*/  FMUL.FTZ R104, R104, R6.reuse ;  /* 0x0000000668687220 */ /* 0x080fe20000410000 */
[-C--:B------:R-:W-:Y:S01]  /*5c00*/  FMUL.FTZ R105, R105, R6.reuse ;  /* 0x0000000669697220 */ /* 0x080fe20000410000 */
[----:B---3--:R-:W-:Y:S01]  /*5c10*/  FADD.FTZ R25, R53, R4 ;  /* 0x0000000435197221 */ /* 0x008fe20000010000 */
[----:B------:R-:W-:Y:S01]  /*5c20*/  FADD.FTZ R8, R43, R8 ;  /* 0x000000082b087221 */ /* 0x000fe20000010000 */
[----:B------:R-:W2:Y:S01]  /*5c30*/  MUFU.EX2 R154, R154 ;  /* 0x0000009a009a7308 */ /* 0x000ea20000000800 */
[-C--:B------:R-:W-:Y:S01]  /*5c40*/  FMUL.FTZ R108, R108, R6.reuse ;  /* 0x000000066c6c7220 */ /* 0x080fe20000410000 */
[----:B----4-:R-:W-:Y:S01]  /*5c50*/  FADD.FTZ R4, R152, R25 ;  /* 0x0000001998047221 */ /* 0x010fe20000010000 */
[----:B------:R-:W-:Y:S01]  /*5c60*/  FADD.FTZ R25, R11, R8 ;  /* 0x000000080b197221 */ /* 0x000fe20000010000 */
[-C--:B------:R-:W-:Y:S01]  /*5c70*/  FMUL.FTZ R109, R109, R6.reuse ;  /* 0x000000066d6d7220 */ /* 0x080fe20000410000 */
[-C--:B------:R-:W-:Y:S01]  /*5c80*/  FMUL.FTZ R112, R112, R6.reuse ;  /* 0x0000000670707220 */ /* 0x080fe20000410000 */
[-C--:B------:R-:W-:Y:S01]  /*5c90*/  FMUL.FTZ R113, R113, R6.reuse ;  /* 0x0000000671717220 */ /* 0x080fe20000410000 */
[----:B------:R-:W-:Y:S01]  /*5ca0*/  FADD.FTZ R25, R38, R25 ;  /* 0x0000001926197221 */ /* 0x000fe20000010000 */
[----:B------:R-:W3:Y:S01]  /*5cb0*/  MUFU.EX2 R156, R156 ;  /* 0x0000009c009c7308 */ /* 0x000ee20000000800 */
[----:B0-----:R-:W-:Y:S01]  /*5cc0*/  FADD.FTZ R29, R57, R4 ;  /* 0x00000004391d7221 */ /* 0x001fe20000010000 */
[-C--:B------:R-:W-:Y:S01]  /*5cd0*/  FMUL.FTZ R116, R116, R6.reuse ;  /* 0x0000000674747220 */ /* 0x080fe20000410000 */
[----:B------:R-:W-:Y:S01]  /*5ce0*/  FADD.FTZ R8, R34, R25 ;  /* 0x0000001922087221 */ /* 0x000fe20000010000 */
[-C--:B------:R-:W-:Y:S01]  /*5cf0*/  FMUL.FTZ R117, R117, R6.reuse ;  /* 0x0000000675757220 */ /* 0x080fe20000410000 */
[-C--:B------:R-:W-:Y:S01]  /*5d00*/  FMUL.FTZ R120, R120, R6.reuse ;  /* 0x0000000678787220 */ /* 0x080fe20000410000 */
[----:B------:R-:W-:Y:S01]  /*5d10*/  FMUL.FTZ R121, R121, R6 ;  /* 0x0000000679797220 */ /* 0x000fe20000410000 */
[----:B------:R-:W-:Y:S01]  /*5d20*/  FADD.FTZ R8, R55, R8 ;  /* 0x0000000837087221 */ /* 0x000fe20000010000 */
[----:B------:R-:W0:Y:S01]  /*5d30*/  MUFU.EX2 R59, R59 ;  /* 0x0000003b003b7308 */ /* 0x000e220000000800 */
[----:B--2---:R-:W-:Y:S01]  /*5d40*/  FADD.FTZ R4, R154, R29 ;  /* 0x0000001d9a047221 */ /* 0x004fe20000010000 */
[----:B------:R-:W-:Y:S01]  /*5d50*/  F2FP.F16.F32.PACK_AB R154, R3, R154 ;  /* 0x0000009a039a723e */ /* 0x000fe200000000ff */
[-C--:B------:R-:W-:Y:S01]  /*5d60*/  FMUL.FTZ R124, R124, R6.reuse ;  /* 0x000000067c7c7220 */ /* 0x080fe20000410000 */
[-C--:B------:R-:W-:Y:S01]  /*5d70*/  FMUL.FTZ R125, R125, R6.reuse ;  /* 0x000000067d7d7220 */ /* 0x080fe20000410000 */
[----:B------:R-:W-:Y:S01]  /*5d80*/  FADD.FTZ R25, R3, R4 ;  /* 0x0000000403197221 */ /* 0x000fe20000010000 */
[-C--:B------:R-:W-:Y:S01]  /*5d90*/  FMUL.FTZ R128, R128, R6.reuse ;  /* 0x0000000680807220 */ /* 0x080fe20000410000 */
[-C--:B------:R-:W-:Y:S01]  /*5da0*/  FMUL.FTZ R129, R129, R6.reuse ;  /* 0x0000000681817220 */ /* 0x080fe20000410000 */
[----:B------:R-:W2:Y:S01]  /*5db0*/  MUFU.EX2 R158, R158 ;  /* 0x0000009e009e7308 */ /* 0x000ea20000000800 */
[----:B---3--:R-:W-:Y:S01]  /*5dc0*/  FADD.FTZ R4, R156, R25 ;  /* 0x000000199c047221 */ /* 0x008fe20000010000 */
[----:B------:R-:W-:Y:S01]  /*5dd0*/  FADD.FTZ R25, R13, R8 ;  /* 0x000000080d197221 */ /* 0x000fe20000010000 */
[-C--:B------:R-:W-:Y:S01]  /*5de0*/  FMUL.FTZ R132, R132, R6.reuse ;  /* 0x0000000684847220 */ /* 0x080fe20000410000 */
[-C--:B------:R-:W-:Y:S01]  /*5df0*/  FMUL.FTZ R133, R133, R6.reuse ;  /* 0x0000000685857220 */ /* 0x080fe20000410000 */
[-C--:B------:R-:W-:Y:S01]  /*5e00*/  FMUL.FTZ R136, R136, R6.reuse ;  /* 0x0000000688887220 */ /* 0x080fe20000410000 */
[-C--:B------:R-:W-:Y:S01]  /*5e10*/  FMUL.FTZ R137, R137, R6.reuse ;  /* 0x0000000689897220 */ /* 0x080fe20000410000 */
[-C--:B------:R-:W-:Y:S01]  /*5e20*/  FMUL.FTZ R140, R140, R6.reuse ;  /* 0x000000068c8c7220 */ /* 0x080fe20000410000 */
[----:B------:R-:W3:Y:S01]  /*5e30*/  MUFU.EX2 R69, R69 ;  /* 0x0000004500457308 */ /* 0x000ee20000000800 */
[----:B0-----:R-:W-:Y:S01]  /*5e40*/  FADD.FTZ R29, R59, R4 ;  /* 0x000000043b1d7221 */ /* 0x001fe20000010000 */
[----:B------:R-:W-:Y:S01]  /*5e50*/  FADD.FTZ R4, R40, R25 ;  /* 0x0000001928047221 */ /* 0x000fe20000010000 */
[-C--:B------:R-:W-:Y:S01]  /*5e60*/  FMUL.FTZ R141, R141, R6.reuse ;  /* 0x000000068d8d7220 */ /* 0x080fe20000410000 */
[-C--:B------:R-:W-:Y:S01]  /*5e70*/  FMUL.FTZ R144, R144, R6.reuse ;  /* 0x0000000690907220 */ /* 0x080fe20000410000 */
[-C--:B------:R-:W-:Y:S01]  /*5e80*/  FMUL.FTZ R145, R145, R6.reuse ;  /* 0x0000000691917220 */ /* 0x080fe20000410000 */
[----:B------:R-:W-:Y:S01]  /*5e90*/  FADD.FTZ R25, R15, R4 ;  /* 0x000000040f197221 */ /* 0x000fe20000010000 */
[-C--:B------:R-:W-:Y:S01]  /*5ea0*/  FMUL.FTZ R148, R148, R6.reuse ;  /* 0x0000000694947220 */ /* 0x080fe20000410000 */
[----:B------:R-:W0:Y:S01]  /*5eb0*/  MUFU.EX2 R160, R211 ;  /* 0x000000d300a07308 */ /* 0x000e220000000800 */
[----:B--2---:R-:W-:Y:S01]  /*5ec0*/  FADD.FTZ R29, R158, R29 ;  /* 0x0000001d9e1d7221 */ /* 0x004fe20000010000 */
[----:B------:R-:W-:Y:S01]  /*5ed0*/  FADD.FTZ R4, R42, R25 ;  /* 0x000000192a047221 */ /* 0x000fe20000010000 */
[----:B------:R-:W-:Y:S01]  /*5ee0*/  FMUL.FTZ R149, R149, R6 ;  /* 0x0000000695957220 */ /* 0x000fe20000410000 */
[----:B------:R-:W-:Y:S01]  /*5ef0*/  F2FP.F16.F32.PACK_AB R183, R20, R183 ;  /* 0x000000b714b7723e */ /* 0x000fe200000000ff */
[----:B------:R-:W-:Y:S01]  /*5f00*/  FMUL.FTZ R90, R90, R41 ;  /* 0x000000295a5a7220 */ /* 0x000fe20000410000 */
[----:B------:R-:W-:Y:S01]  /*5f10*/  FADD.FTZ R3, R21, R4 ;  /* 0x0000000415037221 */ /* 0x000fe20000010000 */
[----:B------:R-:W-:Y:S01]  /*5f20*/  F2FP.F16.F32.PACK_AB R177, R24, R177 ;  /* 0x000000b118b1723e */ /* 0x000fe200000000ff */
[----:B------:R-:W2:Y:S01]  /*5f30*/  MUFU.EX2 R73, R73 ;  /* 0x0000004900497308 */ /* 0x000ea20000000800 */
[----:B---3--:R-:W-:Y:S01]  /*5f40*/  FADD.FTZ R29, R69, R29 ;  /* 0x0000001d451d7221 */ /* 0x008fe20000010000 */
[----:B------:R-:W-:Y:S01]  /*5f50*/  FADD.FTZ R4, R44, R3 ;  /* 0x000000032c047221 */ /* 0x000fe20000010000 */
[----:B------:R-:W-:Y:S01]  /*5f60*/  F2FP.F16.F32.PACK_AB R178, R33, R178 ;  /* 0x000000b221b2723e */ /* 0x000fe200000000ff */
[----:B------:R-:W-:Y:S01]  /*5f70*/  FMUL.FTZ R91, R91, R41 ;  /* 0x000000295b5b7220 */ /* 0x000fe20000410000 */
[----:B------:R-:W-:Y:S01]  /*5f80*/  F2FP.F16.F32.PACK_AB R179, R26, R179 ;  /* 0x000000b31ab3723e */ /* 0x000fe200000000ff */
[----:B------:R-:W-:Y:S01]  /*5f90*/  FADD.FTZ R3, R27, R4 ;  /* 0x000000041b037221 */ /* 0x000fe20000010000 */
[----:B------:R-:W-:Y:S01]  /*5fa0*/  F2FP.F16.F32.PACK_AB R172, R37, R172 ;  /* 0x000000ac25ac723e */ /* 0x000fe200000000ff */
[----:B------:R-:W3:Y:S01]  /*5fb0*/  MUFU.EX2 R162, R51 ;  /* 0x0000003300a27308 */ /* 0x000ee20000000800 */
[----:B0-----:R-:W-:Y:S01]  /*5fc0*/  FADD.FTZ R29, R160, R29 ;  /* 0x0000001da01d7221 */ /* 0x001fe20000010000 */
[----:B------:R-:W-:Y:S01]  /*5fd0*/  FADD.FTZ R4, R46, R3 ;  /* 0x000000032e047221 */ /* 0x000fe20000010000 */
[----:B------:R-:W-:Y:S01]  /*5fe0*/  F2FP.F16.F32.PACK_AB R173, R28, R173 ;  /* 0x000000ad1cad723e */ /* 0x000fe200000000ff */
[----:B------:R-:W-:Y:S01]  /*5ff0*/  FMUL.FTZ R94, R94, R41 ;  /* 0x000000295e5e7220 */ /* 0x000fe20000410000 */
[----:B------:R-:W-:Y:S01]  /*6000*/  F2FP.F16.F32.PACK_AB R174, R45, R174 ;  /* 0x000000ae2dae723e */ /* 0x000fe200000000ff */
[----:B------:R-:W-:Y:S01]  /*6010*/  FADD.FTZ R3, R31, R4 ;  /* 0x000000041f037221 */ /* 0x000fe20000010000 */
[----:B------:R-:W-:Y:S01]  /*6020*/  F2FP.F16.F32.PACK_AB R175, R30, R175 ;  /* 0x000000af1eaf723e */ /* 0x000fe200000000ff */
[----:B------:R-:W0:Y:S01]  /*6030*/  MUFU.EX2 R77, R77 ;  /* 0x0000004d004d7308 */ /* 0x000e220000000800 */
[----:B--2---:R-:W-:Y:S01]  /*6040*/  FADD.FTZ R29, R73, R29 ;  /* 0x0000001d491d7221 */ /* 0x004fe20000010000 */
[----:B------:R-:W-:Y:S01]  /*6050*/  F2FP.F16.F32.PACK_AB R168, R49, R168 ;  /* 0x000000a831a8723e */ /* 0x000fe200000000ff */
[----:B------:R-:W-:Y:S01]  /*6060*/  FMUL.FTZ R95, R95, R41 ;  /* 0x000000295f5f7220 */ /* 0x000fe20000410000 */
[----:B------:R-:W-:Y:S01]  /*6070*/  F2FP.F16.F32.PACK_AB R169, R32, R169 ;  /* 0x000000a920a9723e */ /* 0x000fe200000000ff */
[-C--:B------:R-:W-:Y:S01]  /*6080*/  FMUL.FTZ R98, R98, R41.reuse ;  /* 0x0000002962627220 */ /* 0x080fe20000410000 */
[----:B------:R-:W-:Y:S01]  /*6090*/  F2FP.F16.F32.PACK_AB R170, R53, R170 ;  /* 0x000000aa35aa723e */ /* 0x000fe200000000ff */
[-C--:B------:R-:W-:Y:S01]  /*60a0*/  FMUL.FTZ R99, R99, R41.reuse ;  /* 0x0000002963637220 */ /* 0x080fe20000410000 */
[----:B------:R-:W2:Y:S01]  /*60b0*/  MUFU.EX2 R164, R213 ;  /* 0x000000d500a47308 */ /* 0x000ea20000000800 */
        /* <DEDUP_REMOVED lines=8> */
[----:B0-----:R-:W-:Y:S01]  /*6140*/  FADD.FTZ R29, R77, R29 ;  /* 0x0000001d4d1d7221 */ /* 0x001fe20000010000 */
[----:B------:R-:W-:Y:S01]  /*6150*/  F2FP.F16.F32.PACK_AB R160, R73, R160 ;  /* 0x000000a049a0723e */ /* 0x000fe200000000ff */
[-C--:B------:R-:W-:Y:S01]  /*6160*/  FMUL.FTZ R107, R107, R41.reuse ;  /* 0x000000296b6b7220 */ /* 0x080fe20000410000 */
[----:B------:R-:W-:Y:S01]  /*6170*/  F2FP.F16.F32.PACK_AB R162, R77, R162 ;  /* 0x000000a24da2723e */ /* 0x000fe200000000ff */
        /* <DEDUP_REMOVED lines=10> */
[----:B------:R-:W-:Y:S01]  /*6220*/  FMUL.FTZ R126, R126, R41 ;  /* 0x000000297e7e7220 */ /* 0x000fe20000410000 */
[----:B------:R-:W2:Y:S01]  /*6230*/  MUFU.EX2 R35, R35 ;  /* 0x0000002300237308 */ /* 0x000ea20000000800 */
[C---:B---3--:R-:W-:Y:S01]  /*6240*/  FADD.FTZ R4, R48.reuse, R3 ;  /* 0x0000000330047221 */ /* 0x048fe20000010000 */
[----:B------:R-:W-:Y:S01]  /*6250*/  F2FP.F16.F32.PACK_AB R165, R48, R31 ;  /* 0x0000001f30a5723e */ /* 0x000fe200000000ff */
[-C--:B------:R-:W-:Y:S01]  /*6260*/  FMUL.FTZ R127, R127, R41.reuse ;  /* 0x000000297f7f7220 */ /* 0x080fe20000410000 */
[-C--:B------:R-:W-:Y:S01]  /*6270*/  FMUL.FTZ R130, R130, R41.reuse ;  /* 0x0000002982827220 */ /* 0x080fe20000410000 */
[-C--:B------:R-:W-:Y:S01]  /*6280*/  FMUL.FTZ R131, R131, R41.reuse ;  /* 0x0000002983837220 */ /* 0x080fe20000410000 */
[-C--:B------:R-:W-:Y:S01]  /*6290*/  FMUL.FTZ R134, R134, R41.reuse ;  /* 0x0000002986867220 */ /* 0x080fe20000410000 */
[-C--:B------:R-:W-:Y:S01]  /*62a0*/  FMUL.FTZ R135, R135, R41.reuse ;  /* 0x0000002987877220 */ /* 0x080fe20000410000 */
[----:B------:R-:W3:Y:S01]  /*62b0*/  MUFU.EX2 R166, R215 ;  /* 0x000000d700a67308 */ /* 0x000ee20000000800 */
        /* <DEDUP_REMOVED lines=11> */
[----:B------:R-:W-:Y:S01]  /*6370*/  FMUL.FTZ R151, R151, R41 ;  /* 0x0000002997977220 */ /* 0x000fe20000410000 */
[----:B------:R-:W-:-:S02]  /*6380*/  IMAD.MOV.U32 R8, RZ, RZ, R5 ;  /* 0x000000ffff087224 */ /* 0x000fc400078e0005 */
[----:B------:R-:W-:Y:S01]  /*6390*/  IMAD.MOV.U32 R6, RZ, RZ, R7 ;  /* 0x000000ffff067224 */ /* 0x000fe200078e0007 */
[----:B------:R-:W2:Y:S01]  /*63a0*/  MUFU.EX2 R12, R12 ;  /* 0x0000000c000c7308 */ /* 0x000ea20000000800 */
[----:B---3--:R-:W-:-:S04]  /*63b0*/  FADD.FTZ R29, R166, R29 ;  /* 0x0000001da61d7221 */ /* 0x008fc80000010000 */
[C---:B0-----:R-:W-:Y:S01]  /*63c0*/  FADD.FTZ R4, R50.reuse, R29 ;  /* 0x0000001d32047221 */ /* 0x041fe20000010000 */
[----:B------:R-:W-:Y:S01]  /*63d0*/  F2FP.F16.F32.PACK_AB R166, R50, R166 ;  /* 0x000000a632a6723e */ /* 0x000fe200000000ff */
[C---:B--2---:R-:W-:Y:S01]  /*63e0*/  FADD.FTZ R3, R12.reuse, R3 ;  /* 0x000000030c037221 */ /* 0x044fe20000010000 */
[----:B------:R-:W-:Y:S01]  /*63f0*/  F2FP.F16.F32.PACK_AB R167, R12, R35 ;  /* 0x000000230ca7723e */ /* 0x000fe200000000ff */
[----:B-1----:R-:W-:Y:S06]  /*6400*/  @P3 BRA `(.L_x_9173) ;  /* 0xffffffd400c43947 */ /* 0x002fec000383ffff */
.L_x_9164:
[----:B------:R-:W-:-:S13]  /*6410*/  ISETP.GE.AND P2, PT, R10, RZ, PT ;  /* 0x000000ff0a00720c */ /* 0x000fda0003f46270 */
[----:B------:R-:W-:Y:S05]  /*6420*/  @!P2 BRA `(.L_x_9174) ;  /* 0x000000200000a947 */ /* 0x000fea0003800000 */
[----:B------:R-:W-:Y:S01]  /*6430*/  IMAD.MOV.U32 R6, RZ, RZ, R5 ;  /* 0x000000ffff067224 */ /* 0x000fe200078e0005 */
[----:B------:R-:W-:Y:S01]  /*6440*/  UMOV UR44, UR36 ;  /* 0x00000024002c7c82 */ /* 0x000fe20008000000 */
[----:B------:R-:W-:Y:S01]  /*6450*/  IMAD.MOV.U32 R8, RZ, RZ, R7 ;  /* 0x000000ffff087224 */ /* 0x000fe200078e0007 */
[----:B------:R-:W-:-:S06]  /*6460*/  UMOV UR43, UR37 ;  /* 0x00000025002b7c82 */ /* 0x000fcc0008000000 */
.L_x_9183:
        /* <DEDUP_REMOVED lines=9> */
.L_x_9176:
[----:B------:R-:W-:Y:S01]  /*6500*/  ULEA UR6, UR37, UR38, 0x3 ;  /* 0x0000002625067291 */ /* 0x000fe2000f8e183f */
[----:B------:R-:W-:-:S05]  /*6510*/  IMAD.U32 R0, RZ, RZ, UR36 ;  /* 0x00000024ff007e24 */ /* 0x000fca000f8e00ff */
[----:B------:R-:W-:-:S04]  /*6520*/  SHF.L.U32 R0, R0, 0x1f, RZ ;  /* 0x0000001f00007819 */ /* 0x000fc800000006ff */
[----:B------:R0:W1:Y:S01]  /*6530*/  SYNCS.PHASECHK.TRANS64.TRYWAIT P2, [UR6+0x28830], R0 ;  /* 0x02883000ff0075a7 */ /* 0x0000620008040146 */
[----:B------:R-:W-:Y:S05]  /*6540*/  @!P0 BRA `(.L_x_9177) ;  /* 0x0000000000048947 */ /* 0x000fea0003800000 */
[----:B------:R-:W-:Y:S01]  /*6550*/  BPT.TRAP 0x1 ;  /* 0x000000040000795c */ /* 0x000fe20000300000 */
.L_x_9177:
[----:B-1----:R-:W-:Y:S05]  /*6560*/  @P2 BRA `(.L_x_9175) ;  /* 0x0000000000082947 */ /* 0x002fea0003800000 */
[----:B------:R-:W1:Y:S02]  /*6570*/  SYNCS.PHASECHK.TRANS64.TRYWAIT P2, [UR6+0x28830], R0 ;  /* 0x02883000ff0075a7 */ /* 0x000e640008040146 */
[----:B-1----:R-:W-:Y:S05]  /*6580*/  @!P2 BRA `(.L_x_9178) ;  /* 0x000000a800d8a947 */ /* 0x002fea0003800000 */
.L_x_9175:
        /* <DEDUP_REMOVED lines=47> */
.L_x_9180:
[----:B------:R-:W-:Y:S01]  /*6880*/  ULEA UR6, UR43, UR38, 0x3 ;  /* 0x000000262b067291 */ /* 0x000fe2000f8e183f */
[----:B------:R-:W-:-:S05]  /*6890*/  IMAD.U32 R0, RZ, RZ, UR44 ;  /* 0x0000002cff007e24 */ /* 0x000fca000f8e00ff */
[----:B------:R-:W-:-:S04]  /*68a0*/  SHF.L.U32 R0, R0, 0x1f, RZ ;  /* 0x0000001f00007819 */ /* 0x000fc800000006ff */
[----:B------:R0:W1:Y:S01]  /*68b0*/  SYNCS.PHASECHK.TRANS64.TRYWAIT P2, [UR6+0x28850], R0 ;  /* 0x02885000ff0075a7 */ /* 0x0000620008040146 */
[----:B------:R-:W-:Y:S05]  /*68c0*/  @!P0 BRA `(.L_x_9181) ;  /* 0x0000000000048947 */ /* 0x000fea0003800000 */
[----:B------:R-:W-:Y:S01]  /*68d0*/  BPT.TRAP 0x1 ;  /* 0x000000040000795c */ /* 0x000fe20000300000 */
.L_x_9181:
[----:B-1----:R-:W-:Y:S05]  /*68e0*/  @P2 BRA `(.L_x_9179) ;  /* 0x0000000000082947 */ /* 0x002fea0003800000 */
[----:B------:R-:W1:Y:S02]  /*68f0*/  SYNCS.PHASECHK.TRANS64.TRYWAIT P2, [UR6+0x28850], R0 ;  /* 0x02885000ff0075a7 */ /* 0x000e640008040146 */
[----:B-1----:R-:W-:Y:S05]  /*6900*/  @!P2 BRA `(.L_x_9182) ;  /* 0x000000a80010a947 */ /* 0x002fea0003800000 */
.L_x_9179:
[----:B------:R-:W-:Y:S01]  /*6910*/  UIADD3 UR6, UR38, 0x400, URZ ;  /* 0x0000040026067890 */ /* 0x000fe2000fffe03f */
[----:B------:R-:W-:Y:S01]  /*6920*/  WARPGROUP.ARRIVE ;  /* 0x00000000000079c5 */ /* 0x000fe20000000000 */
[----:B------:R-:W-:Y:S01]  /*6930*/  UMOV UR7, 0x40000040 ;  /* 0x4000004000077882 */ /* 0x000fe20000000000 */
[----:B------:R-:W-:Y:S01]  /*6940*/  UMOV UR11, 0x40000040 ;  /* 0x40000040000b7882 */ /* 0x000fe20000000000 */
[----:B------:R-:W-:Y:S01]  /*6950*/  USHF.R.U32.HI UR6, URZ, 0x4, UR6 ;  /* 0x000000043f067899 */ /* 0x000fe20008011606 */
[----:B01----:R-:W-:Y:S02]  /*6960*/  FMNMX.FTZ R0, R24, R8, !PT ;  /* 0x0000000818007209 */ /* 0x003fe40007810000 */
[----:B------:R-:W0:Y:S01]  /*6970*/  S2R R198, SR_TID.X ;  /* 0x0000000000c67919 */ /* 0x000e220000002100 */
[C---:B------:R-:W-:Y:S01]  /*6980*/  ISETP.GT.AND P2, PT, R10.reuse, RZ, PT ;  /* 0x000000ff0a00720c */ /* 0x040fe20003f44270 */
[----:B------:R-:W-:Y:S01]  /*6990*/  ULOP3.LUT UR6, UR6, 0x3fff, URZ, 0xc0, !UPT ;  /* 0x00003fff06067892 */ /* 0x000fe2000f8ec03f */
[----:B------:R-:W-:Y:S01]  /*69a0*/  FMNMX.FTZ R5, R25, R0, !PT ;  /* 0x0000000019057209 */ /* 0x000fe20007810000 */
[----:B------:R-:W-:Y:S01]  /*69b0*/  UMOV UR44, UR36 ;  /* 0x00000024002c7c82 */ /* 0x000fe20008000000 */
[----:B------:R-:W-:Y:S01]  /*69c0*/  VIADD R10, R10, 0xffffffff ;  /* 0xffffffff0a0a7836 */ /* 0x000fe20000000000 */
[----:B------:R-:W-:Y:S01]  /*69d0*/  ULOP3.LUT UR6, UR6, 0x4000000, URZ, 0xfc, !UPT ;  /* 0x0400000006067892 */ /* 0x000fe2000f8efc3f */
[----:B------:R-:W-:-:S03]  /*69e0*/  FMNMX.FTZ R0, R28, R5, !PT ;  /* 0x000000051c007209 */ /* 0x000fc60007810000 */
[----:B------:R-:W-:Y:S01]  /*69f0*/  ULEA UR6, UR43, UR6, 0xb ;  /* 0x000000062b067291 */ /* 0x000fe2000f8e583f */
[----:B------:R-:W-:-:S03]  /*6a00*/  FMNMX.FTZ R5, R29, R0, !PT ;  /* 0x000000001d057209 */ /* 0x000fc60007810000 */
[----:B------:R-:W-:Y:S01]  /*6a10*/  UIADD3 UR10, UR6, 0x80, URZ ;  /* 0x00000080060a7890 */ /* 0x000fe2000fffe03f */
[----:B------:R-:W-:-:S04]  /*6a20*/  FMNMX.FTZ R0, R32, R5, !PT ;  /* 0x0000000520007209 */ /* 0x000fc80007810000 */
[----:B------:R-:W-:Y:S01]  /*6a30*/  HGMMA.64x128x16.F32 R88, R180, gdesc[UR4].tnspB, R88, gsb0 ;  /* 0x41e00004b4587df0 */ /* 0x000fe20008000858 */
[----:B------:R-:W-:Y:S01]  /*6a40*/  FMNMX.FTZ R5, R33, R0, !PT ;  /* 0x0000000021057209 */ /* 0x000fe20007810000 */
[----:B------:R-:W-:-:S03]  /*6a50*/  UMOV UR7, 0x40000040 ;  /* 0x4000004000077882 */ /* 0x000fc60000000000 */
[----:B------:R-:W-:-:S04]  /*6a60*/  FMNMX.FTZ R0, R36, R5, !PT ;  /* 0x0000000524007209 */ /* 0x000fc80007810000 */
        /* <DEDUP_REMOVED lines=35> */
[----:B-1----:R-:W-:-:S05]  /*6ca0*/  FMNMX.FTZ R7, R11, R12, !PT ;  /* 0x0000000c0b077209 */ /* 0x002fca0007810000 */
        /* <DEDUP_REMOVED lines=36> */
[----:B------:R-:W-:-:S05]  /*6ef0*/  FMNMX.FTZ R5, R87, R8, !PT ;  /* 0x0000000857057209 */ /* 0x000fca0007810000 */
[----:B------:R-:W-:Y:S01]  /*6f00*/  HGMMA.64x128x16.F32 R88, R172, gdesc[UR8].tnspB, R88, gsb0 ;  /* 0x41e00008ac587df0 */ /* 0x000fe20008000858 */
[----:B------:R-:W-:Y:S01]  /*6f10*/  UIADD3 UR10, UR6, 0x180, URZ ;  /* 0x00000180060a7890 */ /* 0x000fe2000fffe03f */
[----:B------:R-:W0:Y:S01]  /*6f20*/  SHFL.BFLY PT, R12, R5, 0x2, 0x1f ;  /* 0x0c401f00050c7f89 */ /* 0x000e2200000e0000 */
        /* <DEDUP_REMOVED lines=18> */
[----:B------:R-:W-:Y:S01]  /*7050*/  FADD.FTZ R69, -R5, R6 ;  /* 0x0000000605457221 */ /* 0x000fe20000010100 */
[-CC-:B------:R-:W-:Y:S01]  /*7060*/  FFMA.FTZ R180, R24, R0.reuse, -R169.reuse ;  /* 0x0000000018b47223 */ /* 0x180fe200000108a9 */
[-CC-:B------:R-:W-:Y:S01]  /*7070*/  FFMA.FTZ R25, R25, R0.reuse, -R169.reuse ;  /* 0x0000000019197223 */ /* 0x180fe200000108a9 */
[-CC-:B------:R-:W-:Y:S01]  /*7080*/  FFMA.FTZ R182, R28, R0.reuse, -R169.reuse ;  /* 0x000000001cb67223 */ /* 0x180fe200000108a9 */
[-C--:B------:R-:W-:Y:S01]  /*7090*/  FMUL.FTZ R6, R69, R0.reuse ;  /* 0x0000000045067220 */ /* 0x080fe20000410000 */
[-C--:B------:R-:W-:Y:S01]  /*70a0*/  FMUL.FTZ R69, R5, R0.reuse ;  /* 0x0000000005457220 */ /* 0x080fe20000410000 */
[----:B------:R-:W-:Y:S01]  /*70b0*/  MUFU.EX2 R11, R25 ;  /* 0x00000019000b7308 */ /* 0x000fe20000000800 */
[-CC-:B------:R-:W-:Y:S01]  /*70c0*/  FFMA.FTZ R176, R32, R0.reuse, -R169.reuse ;  /* 0x0000000020b07223 */ /* 0x180fe200000108a9 */
[-C--:B------:R-:W-:Y:S01]  /*70d0*/  FFMA.FTZ R15, R33, R0.reuse, -R169 ;  /* 0x00000000210f7223 */ /* 0x080fe200000108a9 */
[-CC-:B------:R-:W-:Y:S01]  /*70e0*/  FFMA.FTZ R181, R26, R0.reuse, -R69.reuse ;  /* 0x000000001ab57223 */ /* 0x180fe20000010845 */
[----:B------:R-:W-:Y:S01]  /*70f0*/  FFMA.FTZ R20, R27, R0, -R69 ;  /* 0x000000001b147223 */ /* 0x000fe20000010845 */
[----:B------:R-:W-:-:S02]  /*7100*/  IMAD.U32 R27, RZ, RZ, UR37 ;  /* 0x00000025ff1b7e24 */ /* 0x000fc4000f8e00ff */
[-CC-:B------:R-:W-:Y:S01]  /*7110*/  FFMA.FTZ R183, R30, R0.reuse, -R69.reuse ;  /* 0x000000001eb77223 */ /* 0x180fe20000010845 */
[-CC-:B------:R-:W-:Y:S01]  /*7120*/  FFMA.FTZ R24, R31, R0.reuse, -R69.reuse ;  /* 0x000000001f187223 */ /* 0x180fe20000010845 */
[----:B------:R-:W0:Y:S01]  /*7130*/  MUFU.EX2 R180, R180 ;  /* 0x000000b400b47308 */ /* 0x000e220000000800 */
[-CC-:B------:R-:W-:Y:S01]  /*7140*/  FFMA.FTZ R177, R34, R0.reuse, -R69.reuse ;  /* 0x0000000022b17223 */ /* 0x180fe20000010845 */
[----:B------:R-:W-:Y:S01]  /*7150*/  @!P1 LEA R27, R27, UR38, 0x3 ;  /* 0x000000261b1b9c11 */ /* 0x000fe2000f8e18ff */
[-C--:B------:R-:W-:Y:S01]  /*7160*/  FFMA.FTZ R26, R35, R0.reuse, -R69 ;  /* 0x00000000231a7223 */ /* 0x080fe20000010845 */
[----:B------:R-:W-:Y:S01]  /*7170*/  IADD3 R31, -R198, 0xb, RZ ;  /* 0x0000000bc61f7810 */ /* 0x000fe20007ffe1ff */
[-C--:B------:R-:W-:Y:S01]  /*7180*/  FFMA.FTZ R178, R36, R0.reuse, -R169 ;  /* 0x0000000024b27223 */ /* 0x080fe200000108a9 */
[-C--:B------:R-:W-:Y:S01]  /*7190*/  FFMA.FTZ R179, R38, R0.reuse, -R69 ;  /* 0x0000000026b37223 */ /* 0x080fe20000010845 */
[----:B------:R-:W-:Y:S01]  /*71a0*/  @!P1 VIADD R27, R27, 0x28840 ;  /* 0x000288401b1b9836 */ /* 0x000fe20000000000 */
[----:B------:R-:W-:Y:S01]  /*71b0*/  MUFU.EX2 R6, R6 ;  /* 0x0000000600067308 */ /* 0x000fe20000000800 */
[-CC-:B------:R-:W-:Y:S01]  /*71c0*/  FFMA.FTZ R172, R40, R0.reuse, -R169.reuse ;  /* 0x0000000028ac7223 */ /* 0x180fe200000108a9 */
[-C--:B------:R-:W-:Y:S01]  /*71d0*/  FFMA.FTZ R17, R37, R0.reuse, -R169 ;  /* 0x0000000025117223 */ /* 0x080fe200000108a9 */
[-C--:B------:R-:W-:Y:S01]  /*71e0*/  FFMA.FTZ R28, R39, R0.reuse, -R69 ;  /* 0x00000000271c7223 */ /* 0x080fe20000010845 */
[----:B------:R-:W-:Y:S01]  /*71f0*/  @!P1 PRMT R27, RZ, 0x654, R27 ;  /* 0x00000654ff1b9816 */ /* 0x000fe2000000001b */
[-C--:B------:R-:W-:Y:S01]  /*7200*/  FFMA.FTZ R173, R42, R0.reuse, -R69 ;  /* 0x000000002aad7223 */ /* 0x080fe20000010845 */
[-C--:B------:R-:W-:Y:S01]  /*7210*/  FFMA.FTZ R21, R41, R0.reuse, -R169 ;  /* 0x0000000029157223 */ /* 0x080fe200000108a9 */
[----:B------:R-:W-:Y:S01]  /*7220*/  FFMA.FTZ R30, R43, R0, -R69 ;  /* 0x000000002b1e7223 */ /* 0x000fe20000010845 */
[----:B------:R-:W1:Y:S01]  /*7230*/  MUFU.EX2 R181, R181 ;  /* 0x000000b500b57308 */ /* 0x000e620000000800 */
[----:B0-----:R-:W-:Y:S01]  /*7240*/  FFMA.FTZ R4, R9, R4, R180 ;  /* 0x0000000409047223 */ /* 0x001fe200000100b4 */
[-C--:B------:R-:W-:Y:S01]  /*7250*/  FFMA.FTZ R174, R44, R0.reuse, -R169 ;  /* 0x000000002cae7223 */ /* 0x080fe200000108a9 */
[-C--:B------:R-:W-:Y:S01]  /*7260*/  FFMA.FTZ R175, R46, R0.reuse, -R69 ;  /* 0x000000002eaf7223 */ /* 0x080fe20000010845 */
[-C--:B------:R-:W-:Y:S01]  /*7270*/  FFMA.FTZ R25, R45, R0.reuse, -R169 ;  /* 0x000000002d197223 */ /* 0x080fe200000108a9 */
[-C--:B------:R-:W-:Y:S01]  /*7280*/  FFMA.FTZ R32, R47, R0.reuse, -R69 ;  /* 0x000000002f207223 */ /* 0x080fe20000010845 */
        /* <DEDUP_REMOVED lines=22> */
[--C-:B------:R-:W-:Y:S01]  /*73f0*/  FFMA.FTZ R38, R59, R0, -R69.reuse ;  /* 0x000000003b267223 */ /* 0x100fe20000010845 */
[----:B------:R-:W-:Y:S01]  /*7400*/  F2FP.F16.F32.PACK_AB R180, R11, R180 ;  /* 0x000000b40bb4723e */ /* 0x000fe200000000ff */
[-CC-:B------:R-:W-:Y:S01]  /*7410*/  FFMA.FTZ R67, R67, R0.reuse, -R69.reuse ;  /* 0x0000000043437223 */ /* 0x180fe20000010845 */
[----:B------:R-:W-:Y:S01]  /*7420*/  F2FP.F16.F32.PACK_AB R181, R20, R181 ;  /* 0x000000b514b5723e */ /* 0x000fe200000000ff */
        /* <DEDUP_REMOVED lines=11> */
[----:B------:R-:W-:Y:S01]  /*74e0*/  FFMA.FTZ R86, R86, R0, -R69 ;  /* 0x0000000056567223 */ /* 0x000fe20000010845 */
[----:B------:R-:W-:Y:S01]  /*74f0*/  IMAD.U32 R35, RZ, RZ, UR43 ;  /* 0x0000002bff237e24 */ /* 0x000fe2000f8e00ff */
[----:B------:R-:W-:-:S03]  /*7500*/  UMOV UR43, UR37 ;  /* 0x00000025002b7c82 */ /* 0x000fc60008000000 */
[----:B------:R-:W-:Y:S01]  /*7510*/  MUFU.EX2 R176, R176 ;  /* 0x000000b000b07308 */ /* 0x000fe20000000800 */
[----:B------:R-:W-:-:S07]  /*7520*/  @!P1 LEA R35, R35, UR38, 0x3 ;  /* 0x0000002623239c11 */ /* 0x000fce000f8e18ff */
        /* <DEDUP_REMOVED lines=12> */
[----:B-1----:R-:W-:Y:S01]  /*75f0*/  FADD.FTZ R3, R179, R40 ;  /* 0x00000028b3037221 */ /* 0x002fe20000010000 */
[----:B------:R-:W-:-:S02]  /*7600*/  WARPGROUP.DEPBAR.LE gsb0, 0x0 ;  /* 0x00008000000079c5 */ /* 0x000fc40000010000 */
[----:B------:R-:W-:Y:S01]  /*7610*/  WARPGROUP.ARRIVE ;  /* 0x00000000000079c5 */ /* 0x000fe20000000000 */
[-CC-:B------:R-:W-:Y:S01]  /*7620*/  FFMA.FTZ R152, R56, R0.reuse, -R169.reuse ;  /* 0x0000000038987223 */ /* 0x180fe200000108a9 */
[-C--:B------:R-:W-:Y:S02]  /*7630*/  FFMA.FTZ R154, R60, R0.reuse, -R169 ;  /* 0x000000003c9a7223 */ /* 0x080fe400000108a9 */
[----:B------:R-:W-:Y:S01]  /*7640*/  MUFU.EX2 R172, R172 ;  /* 0x000000ac00ac7308 */ /* 0x000fe20000000800 */
[-CC-:B------:R-:W-:Y:S01]  /*7650*/  FFMA.FTZ R153, R58, R0.reuse, -R69.reuse ;  /* 0x000000003a997223 */ /* 0x180fe20000010845 */
[----:B------:R-:W-:Y:S01]  /*7660*/  FFMA.FTZ R155, R62, R0, -R69 ;  /* 0x000000003e9b7223 */ /* 0x000fe20000010845 */
[----:B------:R-:W-:Y:S01]  /*7670*/  HGMMA.64x128x16.F32 R88, R156, gdesc[UR8].tnspB, R88, gsb0 ;  /* 0x41e000089c587df0 */ /* 0x000fe20008000858 */
[----:B------:R-:W-:Y:S01]  /*7680*/  UIADD3 UR10, UR6, 0x300, URZ ;  /* 0x00000300060a7890 */ /* 0x000fe2000fffe03f */
[----:B------:R-:W-:Y:S01]  /*7690*/  UMOV UR11, 0x40000040 ;  /* 0x40000040000b7882 */ /* 0x000fe20000000000 */
[----:B------:R-:W-:-:S02]  /*76a0*/  UIADD3 UR6, UR6, 0x380, URZ ;  /* 0x0000038006067890 */ /* 0x000fc4000fffe03f */
        /* <DEDUP_REMOVED lines=31> */
[----:B------:R-:W-:Y:S01]  /*78a0*/  FFMA.FTZ R157, R66, R0, -R69 ;  /* 0x00000000429d7223 */ /* 0x000fe20000010845 */
[----:B------:R-:W-:Y:S01]  /*78b0*/  MUFU.EX2 R154, R154 ;  /* 0x0000009a009a7308 */ /* 0x000fe20000000800 */
[----:B------:R-:W-:Y:S07]  /*78c0*/  HGMMA.64x128x16.F32 R88, R160, gdesc[UR8].tnspB, R88, gsb0 ;  /* 0x41e00008a0587df0 */ /* 0x000fee0008000858 */
[----:B------:R-:W0:Y:S08]  /*78d0*/  MUFU.EX2 R169, R169 ;  /* 0x000000a900a97308 */ /* 0x000e300000000800 */
[----:B------:R-:W1:Y:S08]  /*78e0*/  MUFU.EX2 R155, R155 ;  /* 0x0000009b009b7308 */ /* 0x000e700000000800 */
[----:B------:R-:W-:Y:S01]  /*78f0*/  MUFU.EX2 R41, R41 ;  /* 0x0000002900297308 */ /* 0x000fe20000000800 */
[----:B0-----:R-:W-:Y:S01]  /*7900*/  FADD.FTZ R3, R169, R40 ;  /* 0x00000028a9037221 */ /* 0x001fe20000010000 */
[----:B------:R-:W-:-:S03]  /*7910*/  F2FP.F16.F32.PACK_AB R169, R34, R169 ;  /* 0x000000a922a9723e */ /* 0x000fc600000000ff */
[----:B------:R-:W-:-:S03]  /*7920*/  FADD.FTZ R40, R34, R3 ;  /* 0x0000000322287221 */ /* 0x000fc60000010000 */
[----:B------:R-:W-:Y:S01]  /*7930*/  MUFU.EX2 R156, R156 ;  /* 0x0000009c009c7308 */ /* 0x000fe20000000800 */
[----:B------:R-:W-:Y:S01]  /*7940*/  FADD.FTZ R3, R171, R40 ;  /* 0x00000028ab037221 */ /* 0x000fe20000010000 */
[----:B------:R-:W-:-:S03]  /*7950*/  F2FP.F16.F32.PACK_AB R171, R36, R171 ;  /* 0x000000ab24ab723e */ /* 0x000fc600000000ff */
[----:B------:R-:W-:-:S03]  /*7960*/  FADD.FTZ R20, R36, R3 ;  /* 0x0000000324147221 */ /* 0x000fc60000010000 */
[----:B------:R-:W-:Y:S01]  /*7970*/  MUFU.EX2 R157, R157 ;  /* 0x0000009d009d7308 */ /* 0x000fe20000000800 */
[----:B------:R-:W-:Y:S01]  /*7980*/  FADD.FTZ R3, R153, R20 ;  /* 0x0000001499037221 */ /* 0x000fe20000010000 */
[----:B------:R-:W-:-:S03]  /*7990*/  F2FP.F16.F32.PACK_AB R153, R38, R153 ;  /* 0x000000992699723e */ /* 0x000fc600000000ff */
[----:B------:R-:W-:-:S03]  /*79a0*/  FADD.FTZ R20, R38, R3 ;  /* 0x0000000326147221 */ /* 0x000fc60000010000 */
[----:B------:R-:W-:Y:S01]  /*79b0*/  MUFU.EX2 R45, R45 ;  /* 0x0000002d002d7308 */ /* 0x000fe20000000800 */
[----:B-1----:R-:W-:-:S07]  /*79c0*/  FADD.FTZ R3, R155, R20 ;  /* 0x000000149b037221 */ /* 0x002fce0000010000 */
        /* <DEDUP_REMOVED lines=9> */
[----:B------:R-:W1:Y:S08]  /*7a60*/  MUFU.EX2 R57, R57 ;  /* 0x0000003900397308 */ /* 0x000e700000000800 */
[----:B------:R-:W-:Y:S01]  /*7a70*/  MUFU.EX2 R79, R79 ;  /* 0x0000004f004f7308 */ /* 0x000fe20000000800 */
[----:B------:R-:W-:-:S02]  /*7a80*/  WARPGROUP.DEPBAR.LE gsb0, 0x0 ;  /* 0x00008000000079c5 */ /* 0x000fc40000010000 */
[----:B------:R-:W-:-:S05]  /*7a90*/  WARPGROUP.ARRIVE ;  /* 0x00000000000079c5 */ /* 0x000fca0000000000 */
[----:B------:R-:W-:Y:S01]  /*7aa0*/  MUFU.EX2 R161, R74 ;  /* 0x0000004a00a17308 */ /* 0x000fe20000000800 */
[----:B0-----:R-:W-:Y:S02]  /*7ab0*/  F2FP.F16.F32.PACK_AB R160, R53, R8 ;  /* 0x0000000835a0723e */ /* 0x001fe400000000ff */
[----:B-1----:R-:W-:Y:S01]  /*7ac0*/  F2FP.F16.F32.PACK_AB R162, R57, R12 ;  /* 0x0000000c39a2723e */ /* 0x002fe200000000ff */
[----:B------:R-:W-:Y:S04]  /*7ad0*/  HGMMA.64x128x16.F32 R88, R164, gdesc[UR4].tnspB, R88, gsb0 ;  /* 0x41e00004a4587df0 */ /* 0x000fe80008000858 */
        /* <DEDUP_REMOVED lines=10> */
[----:B0-----:R-:W-:Y:S02]  /*7b80*/  @!P1 VIADD R31, R35, 0x28860 ;  /* 0x00028860231f9836 */ /* 0x001fe40000000000 */
[-C--:B------:R-:W-:Y:S01]  /*7b90*/  FMUL.FTZ R90, R90, R6.reuse ;  /* 0x000000065a5a7220 */ /* 0x080fe20000410000 */
[-C--:B------:R-:W-:Y:S01]  /*7ba0*/  FMUL.FTZ R91, R91, R6.reuse ;  /* 0x000000065b5b7220 */ /* 0x080fe20000410000 */
[-C--:B------:R-:W-:Y:S01]  /*7bb0*/  FMUL.FTZ R94, R94, R6.reuse ;  /* 0x000000065e5e7220 */ /* 0x080fe20000410000 */
[----:B------:R-:W-:Y:S01]  /*7bc0*/  FMUL.FTZ R95, R95, R6 ;  /* 0x000000065f5f7220 */ /* 0x000fe20000410000 */
[----:B------:R-:W-:Y:S01]  /*7bd0*/  @!P1 PRMT R31, RZ, 0x654, R31 ;  /* 0x00000654ff1f9816 */ /* 0x000fe2000000001f */
[----:B-1----:R-:W-:Y:S01]  /*7be0*/  FADD.FTZ R27, R11, R4 ;  /* 0x000000040b1b7221 */ /* 0x002fe20000010000 */
[-CC-:B------:R-:W-:Y:S01]  /*7bf0*/  FFMA.FTZ R4, R63, R0.reuse, -R69.reuse ;  /* 0x000000003f047223 */ /* 0x180fe20000010845 */
[----:B------:R-:W-:Y:S01]  /*7c00*/  FFMA.FTZ R69, R87, R0, -R69 ;  /* 0x0000000057457223 */ /* 0x000fe20000010845 */
[----:B------:R-:W-:Y:S01]  /*7c10*/  MUFU.EX2 R167, R86 ;  /* 0x0000005600a77308 */ /* 0x000fe20000000800 */
[----:B------:R-:W-:Y:S01]  /*7c20*/  FADD.FTZ R42, R182, R27 ;  /* 0x0000001bb62a7221 */ /* 0x000fe20000010000 */
[----:B------:R0:W-:Y:S01]  /*7c30*/  @!P1 SYNCS.ARRIVE.TRANS64.RED.A1T0 RZ, [R31+URZ], RZ ;  /* 0x000000ff1fff99a7 */ /* 0x0001e2000810043f */
        /* <DEDUP_REMOVED lines=23> */
[C---:B-1----:R-:W-:Y:S01]  /*7db0*/  FADD.FTZ R20, R4.reuse, R3 ;  /* 0x0000000304147221 */ /* 0x042fe20000010000 */
[----:B------:R-:W-:Y:S01]  /*7dc0*/  F2FP.F16.F32.PACK_AB R155, R4, R155 ;  /* 0x0000009b049b723e */ /* 0x000fe200000000ff */
        /* <DEDUP_REMOVED lines=46> */
[----:B------:R-:W-:Y:S01]  /*80b0*/  F2FP.F16.F32.PACK_AB R168, R29, R168 ;  /* 0x000000a81da8723e */ /* 0x000fe200000000ff */
[-C--:B------:R-:W-:Y:S01]  /*80c0*/  FMUL.FTZ R97, R97, R9.reuse ;  /* 0x0000000961617220 */ /* 0x080fe20000410000 */
[----:B------:R-:W-:Y:S01]  /*80d0*/  F2FP.F16.F32.PACK_AB R170, R33, R170 ;  /* 0x000000aa21aa723e */ /* 0x000fe200000000ff */
[----:B------:R-:W-:Y:S01]  /*80e0*/  FADD.FTZ R3, R45, R24 ;  /* 0x000000182d037221 */ /* 0x000fe20000010000 */
[----:B------:R-:W-:Y:S01]  /*80f0*/  F2FP.F16.F32.PACK_AB R152, R37, R152 ;  /* 0x000000982598723e */ /* 0x000fe200000000ff */
[-C--:B------:R-:W-:Y:S01]  /*8100*/  FMUL.FTZ R100, R100, R9.reuse ;  /* 0x0000000964647220 */ /* 0x080fe20000410000 */
[----:B------:R-:W-:Y:S01]  /*8110*/  F2FP.F16.F32.PACK_AB R154, R41, R154 ;  /* 0x0000009a299a723e */ /* 0x000fe200000000ff */
[----:B------:R-:W-:Y:S01]  /*8120*/  FADD.FTZ R24, R158, R3 ;  /* 0x000000039e187221 */ /* 0x000fe20000010000 */
[----:B------:R-:W-:Y:S01]  /*8130*/  F2FP.F16.F32.PACK_AB R156, R45, R156 ;  /* 0x0000009c2d9c723e */ /* 0x000fe200000000ff */
[----:B------:R-:W-:Y:S01]  /*8140*/  FMUL.FTZ R101, R101, R9 ;  /* 0x0000000965657220 */ /* 0x000fe20000410000 */
[----:B------:R-:W-:Y:S01]  /*8150*/  F2FP.F16.F32.PACK_AB R157, R67, R157 ;  /* 0x0000009d439d723e */ /* 0x000fe200000000ff */
[C---:B------:R-:W-:Y:S01]  /*8160*/  FADD.FTZ R3, R49.reuse, R24 ;  /* 0x0000001831037221 */ /* 0x040fe20000010000 */
[----:B------:R-:W-:Y:S01]  /*8170*/  F2FP.F16.F32.PACK_AB R158, R49, R158 ;  /* 0x0000009e319e723e */ /* 0x000fe200000000ff */
[----:B------:R-:W-:Y:S01]  /*8180*/  FMUL.FTZ R104, R104, R9 ;  /* 0x0000000968687220 */ /* 0x000fe20000410000 */
[----:B------:R-:W-:Y:S01]  /*8190*/  F2FP.F16.F32.PACK_AB R159, R71, R159 ;  /* 0x0000009f479f723e */ /* 0x000fe200000000ff */
[----:B------:R-:W-:Y:S01]  /*81a0*/  FADD.FTZ R24, R8, R3 ;  /* 0x0000000308187221 */ /* 0x000fe20000010000 */
        /* <DEDUP_REMOVED lines=10> */
[----:B--2---:R-:W-:Y:S01]  /*8250*/  F2FP.F16.F32.PACK_AB R167, R69, R167 ;  /* 0x000000a745a7723e */ /* 0x004fe200000000ff */
        /* <DEDUP_REMOVED lines=13> */
[----:B------:R-:W-:Y:S01]  /*8330*/  FADD.FTZ R3, R69, R20 ;  /* 0x0000001445037221 */ /* 0x000fe20000010000 */
[-C--:B------:R-:W-:Y:S01]  /*8340*/  FMUL.FTZ R129, R129, R9.reuse ;  /* 0x0000000981817220 */ /* 0x080fe20000410000 */
[-C--:B------:R-:W-:Y:S01]  /*8350*/  FMUL.FTZ R132, R132, R9.reuse ;  /* 0x0000000984847220 */ /* 0x080fe20000410000 */
[----:B------:R-:W-:Y:S01]  /*8360*/  FADD.FTZ R4, R65, R4 ;  /* 0x0000000441047221 */ /* 0x000fe20000010000 */
        /* <DEDUP_REMOVED lines=10> */
[----:B------:R-:W-:Y:S01]  /*8410*/  IMAD.MOV.U32 R8, RZ, RZ, R7 ;  /* 0x000000ffff087224 */ /* 0x000fe200078e0007 */
[----:B0-----:R-:W-:Y:S06]  /*8420*/  @P2 BRA `(.L_x_9183) ;  /* 0xffffffe000102947 */ /* 0x001fec000383ffff */
.L_x_9174:
[----:B------:R-:W-:Y:S06]  /*8430*/  BAR.ARV 0x8, 0x180 ;  /* 0x0206000000007b1d */ /* 0x000fec0000002000 */
[----:B------:R-:W-:Y:S05]  /*8440*/  @!P0 BRA `(.L_x_9184) ;  /* 0x0000000000048947 */ /* 0x000fea0003800000 */
[----:B------:R-:W-:Y:S01]  /*8450*/  BPT.TRAP 0x1 ;  /* 0x000000040000795c */ /* 0x000fe20000300000 */
.L_x_9184:
[----:B------:R-:W-:Y:S01]  /*8460*/  ULEA UR5, UR37, UR38, 0x3 ;  /* 0x0000002625057291 */ /* 0x000fe2000f8e183f */
[----:B------:R-:W-:-:S05]  /*8470*/  IMAD.U32 R6, RZ, RZ, UR36 ;  /* 0x00000024ff067e24 */ /* 0x000fca000f8e00ff */
[----:B------:R-:W-:-:S04]  /*8480*/  SHF.L.U32 R6, R6, 0x1f, RZ ;  /* 0x0000001f06067819 */ /* 0x000fc800000006ff */
[----:B------:R0:W1:Y:S01]  /*8490*/  SYNCS.PHASECHK.TRANS64.TRYWAIT P2, [UR5+0x28850], R6 ;  /* 0x02885006ff0075a7 */ /* 0x0000620008040145 */
[----:B------:R-:W-:Y:S05]  /*84a0*/  @!P0 BRA `(.L_x_9185) ;  /* 0x0000000000048947 */ /* 0x000fea0003800000 */
[----:B------:R-:W-:Y:S01]  /*84b0*/  BPT.TRAP 0x1 ;  /* 0x000000040000795c */ /* 0x000fe20000300000 */
.L_x_9185:
[----:B-1----:R-:W-:Y:S05]  /*84c0*/  @P2 BRA `(.L_x_9186) ;  /* 0x0000000000082947 */ /* 0x002fea0003800000 */
[----:B------:R-:W1:Y:S02]  /*84d0*/  SYNCS.PHASECHK.TRANS64.TRYWAIT P0, [UR5+0x28850], R6 ;  /* 0x02885006ff0075a7 */ /* 0x000e640008000145 */
[----:B-1----:R-:W-:Y:S05]  /*84e0*/  @!P0 BRA `(.L_x_9187) ;  /* 0x0000008c00308947 */ /* 0x002fea0003800000 */
.L_x_9186:
[----:B------:R-:W-:Y:S01]  /*84f0*/  UIADD3 UR38, UR38, 0x400, URZ ;  /* 0x0000040026267890 */ /* 0x000fe2000fffe03f */
[----:B------:R-:W-:Y:S01]  /*8500*/  WARPGROUP.ARRIVE ;  /* 0x00000000000079c5 */ /* 0x000fe20000000000 */
[----:B------:R-:W-:Y:S01]  /*8510*/  UMOV UR7, 0x40000040 ;  /* 0x4000004000077882 */ /* 0x000fe20000000000 */
[----:B-1----:R-:W1:Y:S01]  /*8520*/  SHFL.BFLY PT, R9, R4, 0x2, 0x1f ;  /* 0x0c401f0004097f89 */ /* 0x002e6200000e0000 */
[----:B------:R-:W-:Y:S01]  /*8530*/  USHF.R.U32.HI UR38, URZ, 0x4, UR38 ;  /* 0x000000043f267899 */ /* 0x000fe20008011626 */
[----:B------:R-:W-:Y:S02]  /*8540*/  IMAD.MOV.U32 R20, RZ, RZ, -0x800000 ;  /* 0xff800000ff147424 */ /* 0x000fe400078e00ff */
[----:B0-----:R-:W0:Y:S01]  /*8550*/  SHFL.BFLY PT, R6, R3, 0x2, 0x1f ;  /* 0x0c401f0003067f89 */ /* 0x001e2200000e0000 */
[----:B------:R-:W-:Y:S01]  /*8560*/  ULOP3.LUT UR38, UR38, 0x3fff, URZ, 0xc0, !UPT ;  /* 0x00003fff26267892 */ /* 0x000fe2000f8ec03f */
[----:B------:R-:W-:-:S03]  /*8570*/  VIADD R190, R190, 0x1 ;  /* 0x00000001bebe7836 */ /* 0x000fc60000000000 */
        /* <DEDUP_REMOVED lines=136> */
.L_x_9157:
        /* <DEDUP_REMOVED lines=11> */
[----:B------:R-:W-:Y:S01]  /*8eb0*/  F2FP.F16.F32.PACK_AB R7, R7, R94 ;  /* 0x0000005e0707723e */ /* 0x000fe200000000ff */
[----:B------:R-:W-:Y:S01]  /*8ec0*/  IMAD.MOV.U32 R48, RZ, RZ, RZ ;  /* 0x000000ffff307224 */ /* 0x000fe200078e00ff */
[----:B------:R-:W-:Y:S01]  /*8ed0*/  F2FP.F16.F32.PACK_AB R128, R129, R128 ;  /* 0x000000808180723e */ /* 0x000fe200000000ff */
[----:B-1----:R-:W1:Y:S01]  /*8ee0*/  LDC R44, c[0x0][0xbe8] ;  /* 0x0002fa00ff2c7b82 */ /* 0x002e620000000800 */
        /* <DEDUP_REMOVED lines=12> */
[----:B--2---:R-:W-:-:S03]  /*8fb0*/  MOV R17, R5 ;  /* 0x0000000500117202 */ /* 0x004fc60000000f00 */
[----:B------:R-:W-:-:S03]  /*8fc0*/  IMAD.WIDE R4, R194, 0x2, R16 ;  /* 0x00000002c2047825 */ /* 0x000fc600078e0210 */
[C---:B------:R-:W-:Y:S02]  /*8fd0*/  LOP3.LUT R9, R4.reuse, 0x380, RZ, 0xc0, !PT ;  /* 0x0000038004097812 */ /* 0x040fe400078ec0ff */
[C---:B------:R-:W-:Y:S02]  /*8fe0*/  IADD3 R31, P6, R4.reuse, 0x20, RZ ;  /* 0x00000020041f7810 */ /* 0x040fe40007fde0ff */
[C---:B------:R-:W-:Y:S02]  /*8ff0*/  IADD3 R33, P5, R4.reuse, 0x40, RZ ;  /* 0x0000004004217810 */ /* 0x040fe40007fbe0ff */
[----:B------:R-:W-:Y:S01]  /*9000*/  SHF.R.U64 R9, R9, 0x3, RZ ;  /* 0x0000000309097819 */ /* 0x000fe200000012ff */
[--C-:B------:R-:W-:Y:S01]  /*9010*/  IMAD.X R29, RZ, RZ, R5.reuse, P6 ;  /* 0x000000ffff1d7224 */ /* 0x100fe200030e0605 */
[----:B------:R-:W-:Y:S01]  /*9020*/  LOP3.LUT R10, R31, 0x380, RZ, 0xc0, !PT ;  /* 0x000003801f0a7812 */ /* 0x000fe200078ec0ff */
[----:B------:R-:W-:Y:S01]  /*9030*/  IMAD.X R27, RZ, RZ, R5, P5 ;  /* 0x000000ffff1b7224 */ /* 0x000fe200028e0605 */
[----:B------:R-:W-:Y:S01]  /*9040*/  LOP3.LUT R12, R33, 0x380, RZ, 0xc0, !PT ;  /* 0x00000380210c7812 */ /* 0x000fe200078ec0ff */
[----:B------:R-:W-:Y:S01]  /*9050*/  BAR.SYNC.DEFER_BLOCKING 0x1, 0x100 ;  /* 0x0044000000007b1d */ /* 0x000fe20000010000 */
[----:B------:R-:W-:-:S02]  /*9060*/  IADD3 R35, P4, R4, 0x60, RZ ;  /* 0x0000006004237810 */ /* 0x000fc40007f9e0ff */
[C---:B------:R-:W-:Y:S02]  /*9070*/  IADD3 R37, P3, R4.reuse, 0x4000, RZ ;  /* 0x0000400004257810 */ /* 0x040fe40007f7e0ff */
        /* <DEDUP_REMOVED lines=10> */
[----:B------:R-:W-:-:S02]  /*9120*/  SHF.R.U64 R12, R12, 0x3, RZ ;  /* 0x000000030c0c7819 */ /* 0x000fc400000012ff */
[----:B------:R-:W-:Y:S02]  /*9130*/  MOV R36, R4 ;  /* 0x0000000400247202 */ /* 0x000fe40000000f00 */
[----:B------:R-:W-:Y:S02]  /*9140*/  F2FP.F16.F32.PACK_AB R4, R89, R8 ;  /* 0x000000085904723e */ /* 0x000fe400000000ff */
[----:B------:R-:W-:Y:S02]  /*9150*/  LOP3.LUT R28, R10, R31, RZ, 0x3c, !PT ;  /* 0x0000001f0a1c7212 */ /* 0x000fe400078e3cff */
[----:B------:R-:W-:Y:S02]  /*9160*/  LOP3.LUT R26, R12, R33, RZ, 0x3c, !PT ;  /* 0x000000210c1a7212 */ /* 0x000fe400078e3cff */
[----:B------:R-:W-:Y:S02]  /*9170*/  LOP3.LUT R8, R39, 0x380, RZ, 0xc0, !PT ;  /* 0x0000038027087812 */ /* 0x000fe400078ec0ff */
[----:B------:R-:W-:-:S02]  /*9180*/  LOP3.LUT R10, R41, 0x380, RZ, 0xc0, !PT ;  /* 0x00000380290a7812 */ /* 0x000fc400078ec0ff */
[----:B------:R-:W-:Y:S02]  /*9190*/  LOP3.LUT R12, R32, 0x380, RZ, 0xc0, !PT ;  /* 0x00000380200c7812 */ /* 0x000fe400078ec0ff */
[----:B------:R-:W-:Y:S02]  /*91a0*/  LOP3.LUT R14, R35, 0x380, RZ, 0xc0, !PT ;  /* 0x00000380230e7812 */ /* 0x000fe400078ec0ff */
[----:B------:R-:W-:Y:S02]  /*91b0*/  LOP3.LUT R30, R37, 0x380, RZ, 0xc0, !PT ;  /* 0x00000380251e7812 */ /* 0x000fe400078ec0ff */
[----:B------:R-:W-:Y:S02]  /*91c0*/  SHF.R.U64 R8, R8, 0x3, RZ ;  /* 0x0000000308087819 */ /* 0x000fe400000012ff */
[----:B------:R-:W-:Y:S02]  /*91d0*/  SHF.R.U64 R10, R10, 0x3, RZ ;  /* 0x000000030a0a7819 */ /* 0x000fe400000012ff */
[----:B------:R-:W-:-:S02]  /*91e0*/  SHF.R.U64 R21, R12, 0x3, RZ ;  /* 0x000000030c157819 */ /* 0x000fc400000012ff */
[----:B------:R-:W-:Y:S02]  /*91f0*/  SHF.R.U64 R14, R14, 0x3, RZ ;  /* 0x000000030e0e7819 */ /* 0x000fe400000012ff */
[----:B------:R-:W-:Y:S02]  /*9200*/  SHF.R.U64 R30, R30, 0x3, RZ ;  /* 0x000000031e1e7819 */ /* 0x000fe400000012ff */
[----:B------:R-:W-:Y:S02]  /*9210*/  LOP3.LUT R12, R8, R39, RZ, 0x3c, !PT ;  /* 0x00000027080c7212 */ /* 0x000fe400078e3cff */
[----:B------:R-:W-:Y:S01]  /*9220*/  F2FP.F16.F32.PACK_AB R5, R91, R90 ;  /* 0x0000005a5b05723e */ /* 0x000fe200000000ff */
[----:B------:R-:W2:Y:S01]  /*9230*/  LDC.64 R38, c[0x0][0xc00] ;  /* 0x00030000ff267b82 */ /* 0x000ea20000000a00 */
[----:B------:R-:W-:Y:S02]  /*9240*/  LOP3.LUT R10, R10, R41, RZ, 0x3c, !PT ;  /* 0x000000290a0a7212 */ /* 0x000fe400078e3cff */
[----:B------:R-:W-:Y:S01]  /*9250*/  LOP3.LUT R8, R21, R32, RZ, 0x3c, !PT ;  /* 0x0000002015087212 */ /* 0x000fe200078e3cff */
[----:B------:R3:W-:Y:S01]  /*9260*/  STSM.16.M88.4 [R36], R4 ;  /* 0x0000000424007844 */ /* 0x0007e20000000200 */
[----:B------:R-:W-:-:S02]  /*9270*/  LOP3.LUT R24, R14, R35, RZ, 0x3c, !PT ;  /* 0x000000230e187212 */ /* 0x000fc400078e3cff */
[----:B------:R-:W-:Y:S02]  /*9280*/  LOP3.LUT R14, R30, R37, RZ, 0x3c, !PT ;  /* 0x000000251e0e7212 */ /* 0x000fe400078e3cff */
[----:B------:R-:W-:Y:S02]  /*9290*/  MOV R30, R10 ;  /* 0x0000000a001e7202 */ /* 0x000fe40000000f00 */
[----:B------:R-:W-:Y:S02]  /*92a0*/  MOV R21, R8 ;  /* 0x0000000800157202 */ /* 0x000fe40000000f00 */
[----:B------:R-:W-:Y:S02]  /*92b0*/  MOV R35, R28 ;  /* 0x0000001c00237202 */ /* 0x000fe40000000f00 */
[----:B------:R-:W-:Y:S01]  /*92c0*/  F2FP.F16.F32.PACK_AB R8, R97, R96 ;  /* 0x000000606108723e */ /* 0x000fe200000000ff */
[----:B------:R-:W4:Y:S01]  /*92d0*/  LDC.64 R28, c[0x0][0xc00] ;  /* 0x00030000ff1c7b82 */ /* 0x000f220000000a00 */
[----:B------:R-:W-:-:S02]  /*92e0*/  F2FP.F16.F32.PACK_AB R9, R99, R98 ;  /* 0x000000626309723e */ /* 0x000fc400000000ff */
[----:B------:R-:W-:Y:S02]  /*92f0*/  F2FP.F16.F32.PACK_AB R10, R101, R100 ;  /* 0x00000064650a723e */ /* 0x000fe400000000ff */
[----:B------:R-:W-:Y:S02]  /*9300*/  F2FP.F16.F32.PACK_AB R11, R103, R102 ;  /* 0x00000066670b723e */ /* 0x000fe400000000ff */
[----:B------:R-:W-:Y:S02]  /*9310*/  MOV R34, R26 ;  /* 0x0000001a00227202 */ /* 0x000fe40000000f00 */
[----:B------:R-:W-:Y:S01]  /*9320*/  MOV R32, R14 ;  /* 0x0000000e00207202 */ /* 0x000fe20000000f00 */
[----:B------:R-:W-:Y:S01]  /*9330*/  STSM.16.M88.4 [R35], R8 ;  /* 0x0000000823007844 */ /* 0x000fe20000000200 */
[----:B------:R-:W-:Y:S02]  /*9340*/  MOV R31, R12 ;  /* 0x0000000c001f7202 */ /* 0x000fe40000000f00 */
[----:B---3--:R-:W-:-:S02]  /*9350*/  F2FP.F16.F32.PACK_AB R4, R105, R104 ;  /* 0x000000686904723e */ /* 0x008fc400000000ff */
[----:B------:R-:W-:Y:S02]  /*9360*/  F2FP.F16.F32.PACK_AB R5, R107, R106 ;  /* 0x0000006a6b05723e */ /* 0x000fe400000000ff */
[----:B------:R-:W-:Y:S02]  /*9370*/  F2FP.F16.F32.PACK_AB R6, R109, R108 ;  /* 0x0000006c6d06723e */ /* 0x000fe400000000ff */
[----:B------:R-:W-:Y:S02]  /*9380*/  F2FP.F16.F32.PACK_AB R7, R111, R110 ;  /* 0x0000006e6f07723e */ /* 0x000fe400000000ff */
[----:B------:R-:W-:Y:S02]  /*9390*/  MOV R33, R24 ;  /* 0x0000001800217202 */ /* 0x000fe40000000f00 */
[----:B------:R-:W-:Y:S01]  /*93a0*/  F2FP.F16.F32.PACK_AB R12, R113, R112 ;  /* 0x00000070710c723e */ /* 0x000fe200000000ff */
[----:B------:R3:W-:Y:S01]  /*93b0*/  STSM.16.M88.4 [R34], R4 ;  /* 0x0000000422007844 */ /* 0x0007e20000000200 */
[----:B------:R-:W-:Y:S01]  /*93c0*/  F2FP.F16.F32.PACK_AB R13, R115, R114 ;  /* 0x00000072730d723e */ /* 0x000fe200000000ff */
[----:B----4-:R-:W-:Y:S01]  /*93d0*/  IMAD.WIDE R28, R184, 0x4, R28 ;  /* 0x00000004b81c7825 */ /* 0x010fe200078e021c */
[----:B------:R-:W-:-:S02]  /*93e0*/  F2FP.F16.F32.PACK_AB R14, R117, R116 ;  /* 0x00000074750e723e */ /* 0x000fc400000000ff */
[----:B------:R-:W-:Y:S02]  /*93f0*/  F2FP.F16.F32.PACK_AB R15, R119, R118 ;  /* 0x00000076770f723e */ /* 0x000fe400000000ff */
[----:B------:R-:W-:Y:S02]  /*9400*/  F2FP.F16.F32.PACK_AB R24, R121, R120 ;  /* 0x000000787918723e */ /* 0x000fe400000000ff */
[----:B------:R-:W-:Y:S01]  /*9410*/  F2FP.F16.F32.PACK_AB R25, R123, R122 ;  /* 0x0000007a7b19723e */ /* 0x000fe200000000ff */
[----:B------:R4:W-:Y:S01]  /*9420*/  STSM.16.M88.4 [R33], R12 ;  /* 0x0000000c21007844 */ /* 0x0009e20000000200 */
[----:B------:R-:W-:Y:S02]  /*9430*/  F2FP.F16.F32.PACK_AB R26, R125, R124 ;  /* 0x0000007c7d1a723e */ /* 0x000fe400000000ff */
[----:B------:R-:W-:Y:S02]  /*9440*/  F2FP.F16.F32.PACK_AB R27, R127, R126 ;  /* 0x0000007e7f1b723e */ /* 0x000fe400000000ff */
[----:B------:R-:W-:-:S02]  /*9450*/  ISETP.NE.U32.AND P2, PT, RZ, UR4, PT ;  /* 0x00000004ff007c0c */ /* 0x000fc4000bf45070 */
[----:B--2---:R-:W-:Y:S01]  /*9460*/  ISETP.NE.U32.AND P0, PT, R38, RZ, PT ;  /* 0x000000ff2600720c */ /* 0x004fe20003f05070 */
[----:B------:R4:W-:Y:S01]  /*9470*/  STSM.16.M88.4 [R32], R24 ;  /* 0x0000001820007844 */ /* 0x0009e20000000200 */
[----:B------:R-:W-:Y:S02]  /*9480*/  ISETP.NE.AND.EX P2, PT, RZ, UR5, PT, P2 ;  /* 0x00000005ff007c0c */ /* 0x000fe4000bf45320 */
[----:B------:R-:W-:Y:S01]  /*9490*/  ISETP.NE.AND.EX P0, PT, R39, RZ, PT, P0 ;  /* 0x000000ff2700720c */ /* 0x000fe20003f05300 */
[----:B------:R4:W-:Y:S04]  /*94a0*/  STSM.16.M88.4 [R31], R128 ;  /* 0x000000801f007844 */ /* 0x0009e80000000200 */
[----:B------:R4:W-:Y:S04]  /*94b0*/  STSM.16.M88.4 [R30], R136 ;  /* 0x000000881e007844 */ /* 0x0009e80000000200 */
[----:B------:R4:W-:Y:S01]  /*94c0*/  STSM.16.M88.4 [R21], R144 ;  /* 0x0000009015007844 */ /* 0x0009e20000000200 */
[----:B------:R-:W-:Y:S01]  /*94d0*/  BAR.SYNC.DEFER_BLOCKING 0x1, 0x100 ;  /* 0x0044000000007b1d */ /* 0x000fe20000010000 */
[----:B---3--:R-:W-:-:S05]  /*94e0*/  @P2 LEA R4, P3, R184, UR4, 0x2 ;  /* 0x00000004b8042c11 */ /* 0x008fca000f8610ff */
[----:B------:R-:W-:Y:S01]  /*94f0*/  ULDC UR4, c[0x0][0xa88] ;  /* 0x0002a20000047ab9 */ /* 0x000fe20000000800 */
[----:B------:R-:W-:Y:S01]  /*9500*/  @P2 LEA.HI.X R5, R184, UR5, R188, 0x2, P3 ;  /* 0x00000005b8052c11 */ /* 0x000fe200098f14bc */
[----:B------:R-:W-:Y:S01]  /*9510*/  IMAD.U32 R7, RZ, RZ, UR4 ;  /* 0x00000004ff077e24 */ /* 0x000fe2000f8e00ff */
[----:B------:R4:W5:Y:S01]  /*9520*/  @P0 LDG.E R48, desc[UR40][R28.64] ;  /* 0x000000281c300981 */ /* 0x000962000c1e1900 */
[----:B-1----:R-:W-:-:S04]  /*9530*/  ISETP.NE.AND P1, PT, R44, 0x1, PT ;  /* 0x000000012c00780c */ /* 0x002fc80003f25270 */
[----:B------:R4:W5:Y:S09]  /*9540*/  @P2 LDG.E R7, desc[UR40][R4.64] ;  /* 0x0000002804072981 */ /* 0x000972000c1e1900 */
[----:B------:R-:W1:Y:S08]  /*9550*/  @P1 LDC R6, c[0x0][0xbec] ;  /* 0x0002fb00ff061b82 */ /* 0x000e700000000800 */
[----:B------:R-:W2:Y:S01]  /*9560*/  @P1 LDC R11, c[0x0][0xbf0] ;  /* 0x0002fc00ff0b1b82 */ /* 0x000ea20000000800 */
[----:B----4-:R-:W-:Y:S05]  /*9570*/  @P2 BRA `(.L_x_9190) ;  /* 0x0000000000102947 */ /* 0x010fea0003800000 */
[----:B------:R-:W-:Y:S05]  /*9580*/  @!P0 BRA `(.L_x_9190) ;  /* 0x00000000000c8947 */ /* 0x000fea0003800000 */
[----:B------:R-:W3:Y:S04]  /*9590*/  LDG.E R4, desc[UR40][R28.64] ;  /* 0x000000281c047981 */ /* 0x000ee8000c1e1900 */
[----:B-----5:R-:W3:Y:S02]  /*95a0*/  LDG.E R7, desc[UR40][R28.64+0x4] ;  /* 0x000004281c077981 */ /* 0x020ee4000c1e1900 */
[----:B---3--:R-:W-:-:S07]  /*95b0*/  IMAD.IADD R7, R7, 0x1, -R4 ;  /* 0x0000000107077824 */ /* 0x008fce00078e0a04 */
.L_x_9190:
[----:B------:R-:W-:Y:S01]  /*95c0*/  SHF.R.S32.HI R21, RZ, 0x1f, R187 ;  /* 0x0000001fff157819 */ /* 0x000fe200000114bb */
[----:B------:R-:W-:Y:S01]  /*95d0*/  IMAD.IADD R15, R23, 0x1, R2 ;  /* 0x00000001170f7824 */ /* 0x000fe200078e0202 */
[----:B------:R-:W-:Y:S01]  /*95e0*/  ULDC.64 UR4, c[0x0][0xb90] ;  /* 0x0002e40000047ab9 */ /* 0x000fe20000000a00 */
[----:B-----5:R-:W-:Y:S01]  /*95f0*/  SHF.R.S32.HI R49, RZ, 0x1f, R48 ;  /* 0x0000001fff317819 */ /* 0x020fe20000011430 */
[----:B------:R-:W-:Y:S01]  /*9600*/  IMAD.IADD R24, R193, 0x1, R2 ;  /* 0x00000001c1187824 */ /* 0x000fe200078e0202 */
[----:B------:R-:W-:Y:S01]  /*9610*/  SEL R188, R188, RZ, !P0 ;  /* 0x000000ffbcbc7207 */ /* 0x000fe20004000000 */
[----:B------:R-:W-:Y:S01]  /*9620*/  IMAD R4, R21, UR4, RZ ;  /* 0x0000000415047c24 */ /* 0x000fe2000f8e02ff */
[----:B------:R-:W-:Y:S01]  /*9630*/  SEL R55, R184, RZ, !P0 ;  /* 0x000000ffb8377207 */ /* 0x000fe20004000000 */
[----:B-1----:R-:W-:-:S04]  /*9640*/  @P1 IMAD.HI.U32 R6, R15, R6, RZ ;  /* 0x000000060f061227 */ /* 0x002fc800078e00ff */
[----:B------:R-:W-:Y:S01]  /*9650*/  IMAD.MOV.U32 R9, RZ, RZ, R15 ;  /* 0x000000ffff097224 */ /* 0x000fe200078e000f */
[----:B--2---:R-:W-:Y:S01]  /*9660*/  @P1 SHF.R.U32.HI R9, RZ, R11, R6 ;  /* 0x0000000bff091219 */ /* 0x004fe20000011606 */
[C---:B------:R-:W-:Y:S02]  /*9670*/  IMAD R13, R187.reuse, UR5, R4 ;  /* 0x00000005bb0d7c24 */ /* 0x040fe4000f8e0204 */
        /* <DEDUP_REMOVED lines=42> */
[----:B------:R-:W1:Y:S01]  /*9920*/  SHFL.IDX PT, R51, R14, RZ, 0x1c1f ;  /* 0x001c1fff0e337589 */ /* 0x000e6200000e0000 */
[----:B------:R-:W-:-:S02]  /*9930*/  IADD3 R33, P4, R16, 0x6000, RZ ;  /* 0x0000600010217810 */ /* 0x000fc40007f9e0ff */
[----:B------:R-:W-:Y:S01]  /*9940*/  LOP3.LUT R8, R8, R9, RZ, 0x3c, !PT ;  /* 0x0000000908087212 */ /* 0x000fe200078e3cff */
[----:B------:R-:W2:Y:S01]  /*9950*/  SHFL.IDX PT, R53, R14, 0x1, 0x1c1f ;  /* 0x003c1f000e357f89 */ /* 0x000ea200000e0000 */
        /* <DEDUP_REMOVED lines=11> */
[----:B-1----:R1:W-:Y:S01]  /*9a10*/  @!P2 ST.E desc[UR40][R50.64], R20 ;  /* 0x000000143200a985 */ /* 0x0023e2000c101928 */
[----:B------:R-:W-:Y:S02]  /*9a20*/  LOP3.LUT R16, R11, R16, RZ, 0x3c, !PT ;  /* 0x000000100b107212 */ /* 0x000fe400078e3cff */
[----:B------:R-:W-:Y:S01]  /*9a30*/  LOP3.LUT R40, R40, R41, RZ, 0x3c, !PT ;  /* 0x0000002928287212 */ /* 0x000fe200078e3cff */
[----:B--2---:R2:W-:Y:S01]  /*9a40*/  @!P0 ST.E desc[UR40][R52.64], R3 ;  /* 0x0000000334008985 */ /* 0x0045e2000c101928 */
[----:B------:R-:W-:Y:S01]  /*9a50*/  LOP3.LUT R36, R36, R37, RZ, 0x3c, !PT ;  /* 0x0000002524247212 */ /* 0x000fe200078e3cff */
[--C-:B------:R-:W-:Y:S01]  /*9a60*/  IMAD.X R41, RZ, RZ, R17.reuse, P6 ;  /* 0x000000ffff297224 */ /* 0x100fe200030e0611 */
[----:B------:R-:W-:Y:S01]  /*9a70*/  LOP3.LUT R32, R32, R33, RZ, 0x3c, !PT ;  /* 0x0000002120207212 */ /* 0x000fe200078e3cff */
[--C-:B------:R-:W-:Y:S01]  /*9a80*/  IMAD.X R37, RZ, RZ, R17.reuse, P5 ;  /* 0x000000ffff257224 */ /* 0x100fe200028e0611 */
[----:B------:R3:W5:Y:S01]  /*9a90*/  LD.E.128 R24, desc[UR40][R16.64] ;  /* 0x0000002810187980 */ /* 0x000762000c101d00 */
[----:B------:R-:W-:Y:S01]  /*9aa0*/  IMAD.X R33, RZ, RZ, R17, P4 ;  /* 0x000000ffff217224 */ /* 0x000fe200020e0611 */
[----:B------:R-:W-:Y:S01]  /*9ab0*/  LOP3.LUT R12, R15, 0x380, RZ, 0xc0, !PT ;  /* 0x000003800f0c7812 */ /* 0x000fe200078ec0ff */
[----:B-1----:R-:W1:Y:S01]  /*9ac0*/  @P1 LDC R51, c[0x0][0xbec] ;  /* 0x0002fb00ff331b82 */ /* 0x002e620000000800 */
[----:B------:R-:W-:Y:S01]  /*9ad0*/  LOP3.LUT R4, R5, 0x380, RZ, 0xc0, !PT ;  /* 0x0000038005047812 */ /* 0x000fe200078ec0ff */
[----:B------:R-:W5:Y:S01]  /*9ae0*/  LD.E.128 R8, desc[UR40][R8.64] ;  /* 0x0000002808087980 */ /* 0x000f62000c101d00 */
[----:B------:R-:W-:Y:S01]  /*9af0*/  SHF.R.U64 R12, R12, 0x3, RZ ;  /* 0x000000030c0c7819 */ /* 0x000fe200000012ff */
[----:B--2---:R-:W-:Y:S01]  /*9b00*/  IMAD R3, R49, UR4, RZ ;  /* 0x0000000431037c24 */ /* 0x004fe2000f8e02ff */
[----:B------:R-:W-:Y:S01]  /*9b10*/  SHF.R.U64 R4, R4, 0x3, RZ ;  /* 0x0000000304047819 */ /* 0x000fe200000012ff */
[----:B------:R-:W5:Y:S01]  /*9b20*/  LD.E.128 R40, desc[UR40][R40.64] ;  /* 0x0000002828287980 */ /* 0x000f62000c101d00 */
[----:B---3--:R-:W-:Y:S01]  /*9b30*/  IMAD.WIDE.U32 R16, R48, UR4, RZ ;  /* 0x0000000430107c25 */ /* 0x008fe2000f8e00ff */
[----:B------:R-:W2:Y:S01]  /*9b40*/  @P1 LDC R49, c[0x0][0xbf0] ;  /* 0x0002fc00ff311b82 */ /* 0x000ea20000000800 */
[----:B------:R-:W-:Y:S01]  /*9b50*/  LOP3.LUT R12, R12, R15, RZ, 0x3c, !PT ;  /* 0x0000000f0c0c7212 */ /* 0x000fe200078e3cff */
[----:B------:R-:W5:Y:S01]  /*9b60*/  LD.E.128 R36, desc[UR40][R36.64] ;  /* 0x0000002824247980 */ /* 0x000f62000c101d00 */
[----:B------:R-:W-:Y:S01]  /*9b70*/  IMAD R3, R48, UR5, R3 ;  /* 0x0000000530037c24 */ /* 0x000fe2000f8e0203 */
[----:B------:R-:W-:Y:S01]  /*9b80*/  ULDC.64 UR4, c[0x0][0xae8] ;  /* 0x0002ba0000047ab9 */ /* 0x000fe20000000a00 */
[----:B------:R-:W-:Y:S01]  /*9b90*/  LOP3.LUT R28, R4, R5, RZ, 0x3c, !PT ;  /* 0x00000005041c7212 */ /* 0x000fe200078e3cff */
[----:B------:R-:W5:Y:S01]  /*9ba0*/  LD.E.128 R32, desc[UR40][R32.64] ;  /* 0x0000002820207980 */ /* 0x000f62000c101d00 */
[----:B------:R-:W-:-:S02]  /*9bb0*/  IMAD.IADD R17, R17, 0x1, R3 ;  /* 0x0000000111117824 */ /* 0x000fc400078e0203 */
[----:B------:R-:W-:Y:S01]  /*9bc0*/  IMAD R3, R186, 0x20, R189 ;  /* 0x00000020ba037824 */ /* 0x000fe200078e02bd */
[----:B------:R-:W5:Y:S01]  /*9bd0*/  LD.E.128 R12, desc[UR40][R12.64] ;  /* 0x000000280c0c7980 */ /* 0x000f62000c101d00 */
[----:B------:R-:W-:Y:S02]  /*9be0*/  IMAD R20, R21, UR4, RZ ;  /* 0x0000000415147c24 */ /* 0x000fe4000f8e02ff */
[----:B------:R-:W-:Y:S01]  /*9bf0*/  IMAD.IADD R48, R2, 0x1, R3 ;  /* 0x0000000102307824 */ /* 0x000fe200078e0203 */
[----:B------:R-:W5:Y:S01]  /*9c00*/  LD.E.128 R4, desc[UR40][R6.64] ;  /* 0x0000002806047980 */ /* 0x000f62000c101d00 */
[C---:B------:R-:W-:Y:S02]  /*9c10*/  IMAD R3, R187.reuse, UR5, R20 ;  /* 0x00000005bb037c24 */ /* 0x040fe4000f8e0214 */
[----:B------:R-:W-:Y:S01]  /*9c20*/  IMAD.WIDE.U32 R16, R187, UR4, R16 ;  /* 0x00000004bb107c25 */ /* 0x000fe2000f8e0010 */
[----:B------:R-:W-:Y:S01]  /*9c30*/  ULDC.64 UR4, c[0x0][0xaf0] ;  /* 0x0002bc0000047ab9 */ /* 0x000fe20000000a00 */
[----:B------:R-:W5:Y:S02]  /*9c40*/  LD.E.128 R28, desc[UR40][R28.64] ;  /* 0x000000281c1c7980 */ /* 0x000f64000c101d00 */
[----:B-1----:R-:W-:Y:S01]  /*9c50*/  @P1 IMAD.HI.U32 R20, R48, R51, RZ ;  /* 0x0000003330141227 */ /* 0x002fe200078e00ff */
[----:B------:R-:W-:Y:S01]  /*9c60*/  @!PT LDS RZ, [RZ] ;  /* 0x00000000fffff984 */ /* 0x000fe20000000800 */
[----:B------:R-:W-:Y:S01]  /*9c70*/  @!PT LDS RZ, [RZ] ;  /* 0x00000000fffff984 */ /* 0x000fe20000000800 */
[----:B------:R-:W-:Y:S01]  /*9c80*/  @!PT LDS RZ, [RZ] ;  /* 0x00000000fffff984 */ /* 0x000fe20000000800 */
[----:B------:R-:W-:Y:S01]  /*9c90*/  @!PT LDS RZ, [RZ] ;  /* 0x00000000fffff984 */ /* 0x000fe20000000800 */
[----:B------:R1:W-:Y:S06]  /*9ca0*/  MEMBAR.ALL.CTA ;  /* 0x0000000000007992 */ /* 0x0003ec0000008000 */
[----:B-1----:R-:W1:Y:S01]  /*9cb0*/  FENCE.VIEW.ASYNC.S ;  /* 0x00000000000073c6 */ /* 0x002e620000000000 */
[----:B------:R-:W-:-:S02]  /*9cc0*/  IMAD.IADD R17, R17, 0x1, R3 ;  /* 0x0000000111117824 */ /* 0x000fc400078e0203 */
[----:B------:R-:W-:Y:S01]  /*9cd0*/  IMAD.MOV.U32 R3, RZ, RZ, R48 ;  /* 0x000000ffff037224 */ /* 0x000fe200078e0030 */
[----:B--2---:R-:W-:Y:S01]  /*9ce0*/  @P1 SHF.R.U32.HI R3, RZ, R49, R20 ;  /* 0x00000031ff031219 */ /* 0x004fe20000011614 */
        /* <DEDUP_REMOVED lines=15> */
[----:B------:R-:W-:Y:S02]  /*9de0*/  IMAD.IADD R17, R17, 0x1, R49 ;  /* 0x0000000111117824 */ /* 0x000fe400078e0231 */
[----:B------:R-:W-:-:S02]  /*9df0*/  VIADD R20, R44, 0x20 ;  /* 0x000000202c147836 */ /* 0x000fc40000000000 */
[C---:B------:R-:W-:Y:S02]  /*9e00*/  IMAD R49, R21.reuse, UR5, R2 ;  /* 0x0000000515317c24 */ /* 0x040fe4000f8e0202 */
[----:B------:R-:W-:Y:S01]  /*9e10*/  IMAD.WIDE.U32 R2, R21, UR4, R16 ;  /* 0x0000000415027c25 */ /* 0x000fe2000f8e0010 */
[-C--:B------:R-:W-:Y:S01]  /*9e20*/  ISETP.GE.AND P2, PT, R44, R57.reuse, PT ;  /* 0x000000392c00720c */ /* 0x080fe20003f46270 */
[----:B------:R-:W-:Y:S01]  /*9e30*/  ULDC.64 UR4, c[0x0][0xa80] ;  /* 0x0002a00000047ab9 */ /* 0x000fe20000000a00 */
[----:B------:R-:W-:Y:S01]  /*9e40*/  ISETP.GE.AND P0, PT, R20, R57, PT ;  /* 0x000000391400720c */ /* 0x000fe20003f06270 */
[----:B0-----:R-:W-:Y:S01]  /*9e50*/  VIADD R0, R0, 0x28820 ;  /* 0x0002882000007836 */ /* 0x001fe20000000000 */
[----:B------:R-:W-:Y:S01]  /*9e60*/  LEA R20, P3, R2, UR4, 0x1 ;  /* 0x0000000402147c11 */ /* 0x000fe2000f8608ff */
[----:B------:R-:W-:Y:S02]  /*9e70*/  IMAD.IADD R3, R3, 0x1, R49 ;  /* 0x0000000103037824 */ /* 0x000fe400078e0231 */
[----:B------:R-:W-:Y:S01]  /*9e80*/  VIADD R16, R44, 0x40 ;  /* 0x000000402c107836 */ /* 0x000fe20000000000 */
[----:B------:R-:W-:-:S02]  /*9e90*/  PRMT R0, RZ, 0x654, R0 ;  /* 0x00000654ff007816 */ /* 0x000fc40000000000 */
[----:B------:R-:W-:Y:S01]  /*9ea0*/  LEA.HI.X R21, R2, UR5, R3, 0x1, P3 ;  /* 0x0000000502157c11 */ /* 0x000fe200098f0c03 */
[----:B------:R-:W-:Y:S01]  /*9eb0*/  BSSY B1, `(.L_x_9191) ;  /* 0x000000f000017945 */ /* 0x000fe20003800000 */
[----:B------:R-:W-:Y:S01]  /*9ec0*/  ISETP.GE.AND P1, PT, R16, R57, PT ;  /* 0x000000391000720c */ /* 0x000fe20003f26270 */
[----:B-1----:R0:W-:Y:S01]  /*9ed0*/  SYNCS.ARRIVE.TRANS64.RED.A1T0 RZ, [R0+URZ], RZ ;  /* 0x000000ff00ff79a7 */ /* 0x0021e2000810043f */
[----:B------:R1:W2:Y:S04]  /*9ee0*/  SHFL.IDX PT, R16, R20, RZ, 0x181f ;  /* 0x00181fff14107589 */ /* 0x0002a800000e0000 */
[----:B0-----:R1:W0:Y:S01]  /*9ef0*/  SHFL.IDX PT, R0, R21, RZ, 0x181f ;  /* 0x00181fff15007589 */ /* 0x00122200000e0000 */
[----:B------:R-:W-:Y:S06]  /*9f00*/  @P2 BRA `(.L_x_9192) ;  /* 0x0000000000242947 */ /* 0x000fec0003800000 */
[----:B------:R-:W-:Y:S02]  /*9f10*/  ULDC UR4, c[0x0][0xac8] ;  /* 0x0002b20000047ab9 */ /* 0x000fe40000000800 */
[----:B------:R-:W-:Y:S02]  /*9f20*/  ISETP.GE.AND P2, PT, R19, UR4, PT ;  /* 0x0000000413007c0c */ /* 0x000fe4000bf46270 */
[----:B------:R-:W-:-:S11]  /*9f30*/  ISETP.GE.AND P3, PT, R185, UR4, PT ;  /* 0x00000004b9007c0c */ /* 0x000fd6000bf66270 */
[-C--:B--2---:R-:W-:Y:S02]  /*9f40*/  @!P2 LEA R2, P4, R19, R16.reuse, 0x1 ;  /* 0x000000101302a211 */ /* 0x084fe400078808ff */
[----:B------:R-:W-:Y:S02]  /*9f50*/  @!P3 LEA R16, P5, R185, R16, 0x1 ;  /* 0x00000010b910b211 */ /* 0x000fe400078a08ff */
[-C--:B0-----:R-:W-:Y:S02]  /*9f60*/  @!P2 LEA.HI.X R3, R19, R0.reuse, R196, 0x1, P4 ;  /* 0x000000001303a211 */ /* 0x081fe400020f0cc4 */
[----:B------:R-:W-:-:S03]  /*9f70*/  @!P3 LEA.HI.X R17, R185, R0, R195, 0x1, P5 ;  /* 0x00000000b911b211 */ /* 0x000fc600028f0cc3 */
[----:B-----5:R3:W-:Y:S04]  /*9f80*/  @!P2 ST.E.128 desc[UR40][R2.64], R24 ;  /* 0x000000180200a985 */ /* 0x0207e8000c101d28 */
[----:B------:R3:W-:Y:S02]  /*9f90*/  @!P3 ST.E.128 desc[UR40][R16.64], R40 ;  /* 0x000000281000b985 */ /* 0x0007e4000c101d28 */
.L_x_9192:
[----:B------:R-:W-:Y:S05]  /*9fa0*/  BSYNC B1 ;  /* 0x0000000000017941 */ /* 0x000fea0003800000 */
.L_x_9191:
[----:B0-----:R0:W4:Y:S01]  /*9fb0*/  SHFL.IDX PT, R0, R21, 0x1, 0x181f ;  /* 0x00381f0015007f89 */ /* 0x00112200000e0000 */
[----:B------:R-:W-:Y:S03]  /*9fc0*/  BSSY B1, `(.L_x_9193) ;  /* 0x000000c000017945 */ /* 0x000fe60003800000 */
[----:B--23--:R0:W2:Y:S01]  /*9fd0*/  SHFL.IDX PT, R16, R20, 0x1, 0x181f ;  /* 0x00381f0014107f89 */ /* 0x00c0a200000e0000 */
[----:B------:R-:W-:Y:S05]  /*9fe0*/  @P0 BRA `(.L_x_9194) ;  /* 0x0000000000240947 */ /* 0x000fea0003800000 */
[----:B------:R-:W-:Y:S02]  /*9ff0*/  ULDC UR4, c[0x0][0xac8] ;  /* 0x0002b20000047ab9 */ /* 0x000fe40000000800 */
[----:B------:R-:W-:Y:S02]  /*a000*/  ISETP.GE.AND P3, PT, R19, UR4, PT ;  /* 0x0000000413007c0c */ /* 0x000fe4000bf66270 */
[----:B------:R-:W-:-:S11]  /*a010*/  ISETP.GE.AND P4, PT, R185, UR4, PT ;  /* 0x00000004b9007c0c */ /* 0x000fd6000bf86270 */
[-C--:B--2---:R-:W-:Y:S02]  /*a020*/  @!P3 LEA R2, P0, R19, R16.reuse, 0x1 ;  /* 0x000000101302b211 */ /* 0x084fe400078008ff */
[----:B------:R-:W-:Y:S02]  /*a030*/  @!P4 LEA R16, P2, R185, R16, 0x1 ;  /* 0x00000010b910c211 */ /* 0x000fe400078408ff */
[-C--:B----4-:R-:W-:Y:S02]  /*a040*/  @!P3 LEA.HI.X R3, R19, R0.reuse, R196, 0x1, P0 ;  /* 0x000000001303b211 */ /* 0x090fe400000f0cc4 */
[----:B------:R-:W-:-:S03]  /*a050*/  @!P4 LEA.HI.X R17, R185, R0, R195, 0x1, P2 ;  /* 0x00000000b911c211 */ /* 0x000fc600010f0cc3 */
[----:B-----5:R3:W-:Y:S04]  /*a060*/  @!P3 ST.E.128 desc[UR40][R2.64], R12 ;  /* 0x0000000c0200b985 */ /* 0x0207e8000c101d28 */
[----:B------:R3:W-:Y:S02]  /*a070*/  @!P4 ST.E.128 desc[UR40][R16.64], R36 ;  /* 0x000000241000c985 */ /* 0x0007e4000c101d28 */
.L_x_9194:
[----:B------:R-:W-:Y:S05]  /*a080*/  BSYNC B1 ;  /* 0x0000000000017941 */ /* 0x000fea0003800000 */
.L_x_9193:
[----:B----4-:R4:W0:Y:S01]  /*a090*/  SHFL.IDX PT, R0, R21, 0x2, 0x181f ;  /* 0x00581f0015007f89 */ /* 0x01082200000e0000 */
[----:B------:R-:W-:Y:S03]  /*a0a0*/  BSSY B1, `(.L_x_9195) ;  /* 0x000000c000017945 */ /* 0x000fe60003800000 */
[----:B---3-5:R4:W3:Y:S01]  /*a0b0*/  SHFL.IDX PT, R12, R20, 0x2, 0x181f ;  /* 0x00581f00140c7f89 */ /* 0x0288e200000e0000 */
[----:B------:R-:W-:Y:S05]  /*a0c0*/  @P1 BRA `(.L_x_9196) ;  /* 0x0000000000241947 */ /* 0x000fea0003800000 */
[----:B------:R-:W-:Y:S02]  /*a0d0*/  ULDC UR4, c[0x0][0xac8] ;  /* 0x0002b20000047ab9 */ /* 0x000fe40000000800 */
[----:B------:R-:W-:Y:S02]  /*a0e0*/  ISETP.GE.AND P2, PT, R19, UR4, PT ;  /* 0x0000000413007c0c */ /* 0x000fe4000bf46270 */
[----:B------:R-:W-:-:S11]  /*a0f0*/  ISETP.GE.AND P3, PT, R185, UR4, PT ;  /* 0x00000004b9007c0c */ /* 0x000fd6000bf66270 */
[-C--:B---3--:R-:W-:Y:S02]  /*a100*/  @!P2 LEA R2, P0, R19, R12.reuse, 0x1 ;  /* 0x0000000c1302a211 */ /* 0x088fe400078008ff */
[----:B------:R-:W-:Y:S02]  /*a110*/  @!P3 LEA R12, P1, R185, R12, 0x1 ;  /* 0x0000000cb90cb211 */ /* 0x000fe400078208ff */
[-C--:B0-----:R-:W-:Y:S02]  /*a120*/  @!P2 LEA.HI.X R3, R19, R0.reuse, R196, 0x1, P0 ;  /* 0x000000001303a211 */ /* 0x081fe400000f0cc4 */
[----:B------:R-:W-:-:S03]  /*a130*/  @!P3 LEA.HI.X R13, R185, R0, R195, 0x1, P1 ;  /* 0x00000000b90db211 */ /* 0x000fc600008f0cc3 */
[----:B------:R0:W-:Y:S04]  /*a140*/  @!P2 ST.E.128 desc[UR40][R2.64], R4 ;  /* 0x000000040200a985 */ /* 0x0001e8000c101d28 */
[----:B------:R0:W-:Y:S02]  /*a150*/  @!P3 ST.E.128 desc[UR40][R12.64], R32 ;  /* 0x000000200c00b985 */ /* 0x0001e4000c101d28 */
.L_x_9196:
[----:B------:R-:W-:Y:S05]  /*a160*/  BSYNC B1 ;  /* 0x0000000000017941 */ /* 0x000fea0003800000 */
.L_x_9195:
[----:B0-----:R-:W-:Y:S01]  /*a170*/  VIADD R0, R44, 0x60 ;  /* 0x000000602c007836 */ /* 0x001fe20000000000 */
[----:B------:R0:W0:Y:S04]  /*a180*/  SHFL.IDX PT, R4, R21, 0x3, 0x181f ;  /* 0x00781f0015047f89 */ /* 0x00002800000e0000 */
[----:B------:R-:W-:Y:S01]  /*a190*/  ISETP.GE.AND P0, PT, R0, R57, PT ;  /* 0x000000390000720c */ /* 0x000fe20003f06270 */
[----:B-1--4-:R-:W1:-:S12]  /*a1a0*/  SHFL.IDX PT, R20, R20, 0x3, 0x181f ;  /* 0x00781f0014147f89 */ /* 0x012e5800000e0000 */
        /* <DEDUP_REMOVED lines=12> */
.L_x_9189:
[----:B------:R-:W2:Y:S01]  /*a270*/  LDC.64 R6, c[0x0][0xc00] ;  /* 0x00030000ff067b82 */ /* 0x000ea20000000a00 */
[C---:B------:R-:W-:Y:S01]  /*a280*/  IMAD.SHL.U32 R5, R184.reuse, 0x4, RZ ;  /* 0x00000004b8057824 */ /* 0x040fe200078e00ff */
[----:B0-----:R-:W-:Y:S01]  /*a290*/  SHF.L.U64.HI R0, R184, 0x2, R188 ;  /* 0x00000002b8007819 */ /* 0x001fe200000102bc */
[----:B------:R-:W-:Y:S01]  /*a2a0*/  ULDC.64 UR4, c[0x0][0xc08] ;  /* 0x0003020000047ab9 */ /* 0x000fe20000000a00 */
[----:B------:R-:W-:-:S04]  /*a2b0*/  IMAD.MOV.U32 R3, RZ, RZ, RZ ;  /* 0x000000ffff037224 */ /* 0x000fc800078e00ff */
[----:B------:R-:W0:Y:S01]  /*a2c0*/  LDC R17, c[0x0][0xbe8] ;  /* 0x0002fa00ff117b82 */ /* 0x000e220000000800 */
        /* <DEDUP_REMOVED lines=12> */
[----:B0-----:R-:W-:Y:S02]  /*a390*/  ISETP.NE.AND P2, PT, R17, 0x1, PT ;  /* 0x000000011100780c */ /* 0x001fe40003f45270 */
[----:B------:R-:W-:-:S11]  /*a3a0*/  ISETP.GE.AND P3, PT, R197, 0x80, PT ;  /* 0x00000080c500780c */ /* 0x000fd60003f66270 */
[----:B------:R-:W0:Y:S08]  /*a3b0*/  @P2 LDC R16, c[0x0][0xbec] ;  /* 0x0002fb00ff102b82 */ /* 0x000e300000000800 */
[----:B------:R-:W3:Y:S01]  /*a3c0*/  @P2 LDC R21, c[0x0][0xbf0] ;  /* 0x0002fc00ff152b82 */ /* 0x000ee20000000800 */
[----:B--2---:R-:W-:Y:S05]  /*a3d0*/  @P1 BRA `(.L_x_9198) ;  /* 0x0000000000101947 */ /* 0x004fea0003800000 */
[----:B------:R-:W-:Y:S05]  /*a3e0*/  @!P0 BRA `(.L_x_9198) ;  /* 0x00000000000c8947 */ /* 0x000fea0003800000 */
[----:B------:R-:W2:Y:S04]  /*a3f0*/  LDG.E R5, desc[UR40][R6.64] ;  /* 0x0000002806057981 */ /* 0x000ea8000c1e1900 */
[----:B-----5:R-:W2:Y:S02]  /*a400*/  LDG.E R0, desc[UR40][R6.64+0x4] ;  /* 0x0000042806007981 */ /* 0x020ea4000c1e1900 */
[----:B--2---:R-:W-:-:S07]  /*a410*/  IMAD.IADD R0, R0, 0x1, -R5 ;  /* 0x0000000100007824 */ /* 0x004fce00078e0a05 */
.L_x_9198:
[----:B------:R-:W-:Y:S01]  /*a420*/  BSSY B1, `(.L_x_9199) ;  /* 0x000002d000017945 */ /* 0x000fe20003800000 */
[----:B------:R-:W-:Y:S02]  /*a430*/  SHF.R.S32.HI R12, RZ, 0x1f, R187 ;  /* 0x0000001fff0c7819 */ /* 0x000fe400000114bb */
[----:B------:R-:W-:Y:S02]  /*a440*/  SEL R13, R184, RZ, !P0 ;  /* 0x000000ffb80d7207 */ /* 0x000fe40004000000 */
[----:B------:R-:W-:Y:S02]  /*a450*/  SEL R188, R188, RZ, !P0 ;  /* 0x000000ffbcbc7207 */ /* 0x000fe40004000000 */
[----:B-----5:R-:W-:Y:S01]  /*a460*/  SHF.R.S32.HI R10, RZ, 0x1f, R3 ;  /* 0x0000001fff0a7819 */ /* 0x020fe20000011403 */
[----:B------:R-:W-:Y:S06]  /*a470*/  @P3 BRA `(.L_x_9200) ;  /* 0x00000000009c3947 */ /* 0x000fec0003800000 */
[----:B------:R-:W2:Y:S01]  /*a480*/  S2R R5, SR_TID.X ;  /* 0x0000000000057919 */ /* 0x000ea20000002100 */
[----:B------:R-:W4:Y:S02]  /*a490*/  LDC R14, c[0x0][0xbe8] ;  /* 0x0002fa00ff0e7b82 */ /* 0x000f240000000800 */
[----:B----4-:R-:W-:Y:S01]  /*a4a0*/  IMAD R4, R0, R14, RZ ;  /* 0x0000000e00047224 */ /* 0x010fe200078e02ff */
[----:B--2---:R-:W-:-:S04]  /*a4b0*/  IADD3 R11, R2, -0x80, R5 ;  /* 0xffffff80020b7810 */ /* 0x004fc80007ffe005 */
        /* <DEDUP_REMOVED lines=35> */
.L_x_9200:
[----:B------:R-:W-:Y:S05]  /*a6f0*/  BSYNC B1 ;  /* 0x0000000000017941 */ /* 0x000fea0003800000 */
.L_x_9199:
        /* <DEDUP_REMOVED lines=8> */
[----:B------:R-:W-:Y:S02]  /*a780*/  IMAD.IADD R9, R2, 0x1, R3 ;  /* 0x0000000102097824 */ /* 0x000fe400078e0203 */
[----:B------:R-:W-:Y:S02]  /*a790*/  IMAD R8, R12, UR4, RZ ;  /* 0x000000040c087c24 */ /* 0x000fe4000f8e02ff */
[----:B0-----:R-:W-:-:S04]  /*a7a0*/  @P2 IMAD.HI.U32 R6, R9, R16, RZ ;  /* 0x0000001009062227 */ /* 0x001fc800078e00ff */
[C---:B------:R-:W-:Y:S02]  /*a7b0*/  IMAD R7, R187.reuse, UR5, R8 ;  /* 0x00000005bb077c24 */ /* 0x040fe4000f8e0208 */
[----:B------:R-:W-:Y:S01]  /*a7c0*/  IMAD.WIDE.U32 R4, R187, UR4, R4 ;  /* 0x00000004bb047c25 */ /* 0x000fe2000f8e0004 */
[----:B------:R-:W-:-:S03]  /*a7d0*/  ULDC.64 UR4, c[0x0][0xaf0] ;  /* 0x0002bc0000047ab9 */ /* 0x000fc60000000a00 */
[----:B------:R-:W-:Y:S01]  /*a7e0*/  IMAD.MOV.U32 R3, RZ, RZ, R9 ;  /* 0x000000ffff037224 */ /* 0x000fe200078e0009 */
[----:B---3--:R-:W-:Y:S01]  /*a7f0*/  @P2 SHF.R.U32.HI R3, RZ, R21, R6 ;  /* 0x00000015ff032219 */ /* 0x008fe20000011606 */
        /* <DEDUP_REMOVED lines=34> */
[----:B------:R-:W-:-:S11]  /*aa20*/  ISETP.GE.AND P5, PT, R185, UR4, PT ;  /* 0x00000004b9007c0c */ /* 0x000fd6000bfa6270 */
[-C--:B--2---:R-:W-:Y:S02]  /*aa30*/  @!P4 LEA R6, P2, R19, R2.reuse, 0x1 ;  /* 0x000000021306c211 */ /* 0x084fe400078408ff */
[----:B------:R-:W-:Y:S02]  /*aa40*/  @!P5 LEA R2, P3, R185, R2, 0x1 ;  /* 0x00000002b902d211 */ /* 0x000fe400078608ff */
[-C--:B---3--:R-:W-:Y:S02]  /*aa50*/  @!P4 LEA.HI.X R7, R19, R0.reuse, R196, 0x1, P2 ;  /* 0x000000001307c211 */ /* 0x088fe400010f0cc4 */
[----:B------:R-:W-:-:S03]  /*aa60*/  @!P5 LEA.HI.X R3, R185, R0, R195, 0x1, P3 ;  /* 0x00000000b903d211 */ /* 0x000fc600018f0cc3 */
[----:B------:R4:W-:Y:S04]  /*aa70*/  @!P4 ST.E.128 desc[UR40][R6.64], RZ ;  /* 0x000000ff0600c985 */ /* 0x0009e8000c101d28 */
[----:B------:R4:W-:Y:S02]  /*aa80*/  @!P5 ST.E.128 desc[UR40][R2.64], RZ ;  /* 0x000000ff0200d985 */ /* 0x0009e4000c101d28 */
.L_x_9202:
[----:B------:R-:W-:Y:S05]  /*aa90*/  BSYNC B1 ;  /* 0x0000000000017941 */ /* 0x000fea0003800000 */
.L_x_9201:
[----:B---3--:R3:W0:Y:S01]  /*aaa0*/  SHFL.IDX PT, R0, R5, 0x1, 0x181f ;  /* 0x00381f0005007f89 */ /* 0x00862200000e0000 */
[----:B------:R-:W-:Y:S03]  /*aab0*/  BSSY B1, `(.L_x_9203) ;  /* 0x000000c000017945 */ /* 0x000fe60003800000 */
[----:B--2-4-:R3:W2:Y:S01]  /*aac0*/  SHFL.IDX PT, R2, R4, 0x1, 0x181f ;  /* 0x00381f0004027f89 */ /* 0x0146a200000e0000 */
[----:B------:R-:W-:Y:S05]  /*aad0*/  @P1 BRA `(.L_x_9204) ;  /* 0x0000000000241947 */ /* 0x000fea0003800000 */
[----:B------:R-:W-:Y:S02]  /*aae0*/  ULDC UR4, c[0x0][0xac8] ;  /* 0x0002b20000047ab9 */ /* 0x000fe40000000800 */
[----:B------:R-:W-:Y:S02]  /*aaf0*/  ISETP.GE.AND P3, PT, R19, UR4, PT ;  /* 0x0000000413007c0c */ /* 0x000fe4000bf66270 */
[----:B------:R-:W-:-:S11]  /*ab00*/  ISETP.GE.AND P4, PT, R185, UR4, PT ;  /* 0x00000004b9007c0c */ /* 0x000fd6000bf86270 */
[-C--:B--2---:R-:W-:Y:S02]  /*ab10*/  @!P3 LEA R6, P1, R19, R2.reuse, 0x1 ;  /* 0x000000021306b211 */ /* 0x084fe400078208ff */
[----:B------:R-:W-:Y:S02]  /*ab20*/  @!P4 LEA R2, P2, R185, R2, 0x1 ;  /* 0x00000002b902c211 */ /* 0x000fe400078408ff */
[-C--:B0-----:R-:W-:Y:S02]  /*ab30*/  @!P3 LEA.HI.X R7, R19, R0.reuse, R196, 0x1, P1 ;  /* 0x000000001307b211 */ /* 0x081fe400008f0cc4 */
[----:B------:R-:W-:-:S03]  /*ab40*/  @!P4 LEA.HI.X R3, R185, R0, R195, 0x1, P2 ;  /* 0x00000000b903c211 */ /* 0x000fc600010f0cc3 */
[----:B------:R4:W-:Y:S04]  /*ab50*/  @!P3 ST.E.128 desc[UR40][R6.64], RZ ;  /* 0x000000ff0600b985 */ /* 0x0009e8000c101d28 */
[----:B------:R4:W-:Y:S02]  /*ab60*/  @!P4 ST.E.128 desc[UR40][R2.64], RZ ;  /* 0x000000ff0200c985 */ /* 0x0009e4000c101d28 */
.L_x_9204:
[----:B------:R-:W-:Y:S05]  /*ab70*/  BSYNC B1 ;  /* 0x0000000000017941 */ /* 0x000fea0003800000 */
.L_x_9203:
[----:B0-----:R0:W0:Y:S01]  /*ab80*/  SHFL.IDX PT, R0, R5, 0x2, 0x181f ;  /* 0x00581f0005007f89 */ /* 0x00102200000e0000 */
[----:B------:R-:W-:Y:S03]  /*ab90*/  BSSY B1, `(.L_x_9205) ;  /* 0x000000c000017945 */ /* 0x000fe60003800000 */
[----:B--2-4-:R2:W4:Y:S01]  /*aba0*/  SHFL.IDX PT, R2, R4, 0x2, 0x181f ;  /* 0x00581f0004027f89 */ /* 0x01452200000e0000 */
        /* <DEDUP_REMOVED lines=10> */
.L_x_9206:
[----:B------:R-:W-:Y:S05]  /*ac50*/  BSYNC B1 ;  /* 0x0000000000017941 */ /* 0x000fea0003800000 */
.L_x_9205:
[----:B0-----:R-:W-:Y:S01]  /*ac60*/  VIADD R0, R8, 0x60 ;  /* 0x0000006008007836 */ /* 0x001fe20000000000 */
[----:B------:R0:W0:Y:S04]  /*ac70*/  SHFL.IDX PT, R6, R5, 0x3, 0x181f ;  /* 0x00781f0005067f89 */ /* 0x00002800000e0000 */
[----:B------:R-:W-:Y:S01]  /*ac80*/  ISETP.GE.AND P0, PT, R0, R17, PT ;  /* 0x000000110000720c */ /* 0x000fe20003f06270 */
[----:B----4-:R4:W0:-:S12]  /*ac90*/  SHFL.IDX PT, R2, R4, 0x3, 0x181f ;  /* 0x00781f0004027f89 */ /* 0x01081800000e0000 */
[----:B----4-:R-:W-:Y:S05]  /*aca0*/  @P0 BRA `(.L_x_9197) ;  /* 0x0000000000240947 */ /* 0x010fea0003800000 */
[----:B------:R-:W-:Y:S02]  /*acb0*/  ULDC UR4, c[0x0][0xac8] ;  /* 0x0002b20000047ab9 */ /* 0x000fe40000000800 */
[----:B------:R-:W-:Y:S02]  /*acc0*/  ISETP.GE.AND P2, PT, R19, UR4, PT ;  /* 0x0000000413007c0c */ /* 0x000fe4000bf46270 */
[----:B------:R-:W-:-:S11]  /*acd0*/  ISETP.GE.AND P3, PT, R185, UR4, PT ;  /* 0x00000004b9007c0c */ /* 0x000fd6000bf66270 */
[-C--:B0-23--:R-:W-:Y:S02]  /*ace0*/  @!P2 LEA R4, P0, R19, R2.reuse, 0x1 ;  /* 0x000000021304a211 */ /* 0x08dfe400078008ff */
[----:B------:R-:W-:Y:S02]  /*acf0*/  @!P3 LEA R2, P1, R185, R2, 0x1 ;  /* 0x00000002b902b211 */ /* 0x000fe400078208ff */
[-C--:B------:R-:W-:Y:S02]  /*ad00*/  @!P2 LEA.HI.X R5, R19, R6.reuse, R196, 0x1, P0 ;  /* 0x000000061305a211 */ /* 0x080fe400000f0cc4 */
[----:B------:R-:W-:-:S03]  /*ad10*/  @!P3 LEA.HI.X R3, R185, R6, R195, 0x1, P1 ;  /* 0x00000006b903b211 */ /* 0x000fc600008f0cc3 */
[----:B------:R0:W-:Y:S04]  /*ad20*/  @!P2 ST.E.128 desc[UR40][R4.64], RZ ;  /* 0x000000ff0400a985 */ /* 0x0001e8000c101d28 */
[----:B------:R0:W-:Y:S02]  /*ad30*/  @!P3 ST.E.128 desc[UR40][R2.64], RZ ;  /* 0x000000ff0200b985 */ /* 0x0001e4000c101d28 */
.L_x_9197:
[----:B------:R-:W-:Y:S05]  /*ad40*/  BSYNC B0 ;  /* 0x0000000000007941 */ /* 0x000fea0003800000 */
.L_x_9188:
[----:B------:R-:W-:Y:S02]  /*ad50*/  ULDC UR4, c[0x0][0xc3c] ;  /* 0x00030f0000047ab9 */ /* 0x000fe40000000800 */
[----:B-1----:R-:W-:-:S13]  /*ad60*/  ISETP.GE.AND P0, PT, R47, UR4, PT ;  /* 0x000000042f007c0c */ /* 0x002fda000bf06270 */
[----:B------:R-:W-:Y:S05]  /*ad70*/  @!P0 BRA `(.L_x_9207) ;  /* 0xffffff6000188947 */ /* 0x000fea000383ffff */
[----:B------:R-:W-:Y:S05]  /*ad80*/  EXIT ;  /* 0x000000000000794d */ /* 0x000fea0003800000 */
.L_x_9152:
[----:B------:R-:W-:-:S08]  /*ad90*/  NOP ;  /* 0x0000000000007918 */ /* 0x000fd00000000000 */
[----:B--2---:R-:W0:-:S00]  /*ada0*/  USETMAXREG.DEALLOC.CTAPOOL 0x18 ;  /* 0x00000018000079c8 */ /* 0x004e0000080e0500 */
        /* <DEDUP_REMOVED lines=14> */
.L_x_9208:
        /* <DEDUP_REMOVED lines=42> */
.L_x_9214:
        /* <DEDUP_REMOVED lines=12> */
.L_x_9213:
[----:B------:R-:W-:Y:S05]  /*b1f0*/  BSYNC B0 ;  /* 0x0000000000007941 */ /* 0x000fea0003800000 */
.L_x_9212:
        /* <DEDUP_REMOVED lines=21> */
.L_x_9210:
        /* <DEDUP_REMOVED lines=20> */
.L_x_9215:
        /* <DEDUP_REMOVED lines=57> */
.L_x_9211:
[----:B------:R-:W-:Y:S02]  /*b820*/  IMAD.MOV.U32 R17, RZ, RZ, RZ ;  /* 0x000000ffff117224 */ /* 0x000fe400078e00ff */
[----:B------:R-:W-:Y:S02]  /*b830*/  IMAD.U32 R16, RZ, RZ, UR6 ;  /* 0x00000006ff107e24 */ /* 0x000fe4000f8e00ff */
[----:B------:R-:W-:-:S07]  /*b840*/  IMAD.MOV.U32 R18, RZ, RZ, RZ ;  /* 0x000000ffff127224 */ /* 0x000fce00078e00ff */
.L_x_9216:
[----:B------:R-:W-:-:S13]  /*b850*/  ISETP.NE.AND P0, PT, R0, RZ, PT ;  /* 0x000000ff0000720c */ /* 0x000fda0003f05270 */
[----:B------:R-:W1:Y:S01]  /*b860*/  @!P0 S2R R3, SR_CgaCtaId ;  /* 0x0000000000038919 */ /* 0x000e620000008800 */
[----:B------:R-:W-:-:S04]  /*b870*/  @!P0 MOV R0, 0x400 ;  /* 0x0000040000008802 */ /* 0x000fc80000000f00 */
[----:B-1----:R-:W-:-:S05]  /*b880*/  @!P0 LEA R0, R3, R0, 0x18 ;  /* 0x0000000003008211 */ /* 0x002fca00078ec0ff */
[----:B------:R2:W-:Y:S01]  /*b890*/  @!P0 STS.128 [R0+0x288d0], R16 ;  /* 0x0288d01000008388 */ /* 0x0005e20000000c00 */
[----:B------:R-:W-:Y:S06]  /*b8a0*/  BAR.ARV 0x5, 0x180 ;  /* 0x0146000000007b1d */ /* 0x000fec0000002000 */
.L_x_9209:
        /* <DEDUP_REMOVED lines=33> */
.L_x_9316:
[----:B0---4-:R-:W0:Y:S02]  /*bac0*/  LDC.64 R2, c[0x0][0xc88] ;  /* 0x00032200ff027b82 */ /* 0x011e240000000a00 */
[----:B0-----:R-:W-:-:S05]  /*bad0*/  IMAD.WIDE R2, R19, 0x4, R2 ;  /* 0x0000000413027825 */ /* 0x001fca00078e0202 */
[----:B--2---:R-:W2:Y:S01]  /*bae0*/  LDG.E R12, desc[UR40][R2.64] ;  /* 0x00000028020c7981 */ /* 0x004ea2000c1e1900 */
        /* <DEDUP_REMOVED lines=53> */
.L_x_9218:
        /* <DEDUP_REMOVED lines=8> */
[----:B------:R-:W-:-:S04]  /*bec0*/  IADD3 R6, P0, R11, UR4, RZ ;  /* 0x000000040b067c10 */ /* 0x000fc8000ff1e0ff */
[----:B------:R-:W-:-:S05]  /*bed0*/  IADD3.X R7, R10, UR5, RZ, P0, !PT ;  /* 0x000000050a077c10 */ /* 0x000fca00087fe4ff */
[----:B------:R2:W5:Y:S01]  /*bee0*/  LDG.E R6, desc[UR40][R6.64] ;  /* 0x0000002806067981 */ /* 0x000562000c1e1900 */
[----:B------:R-:W-:Y:S05]  /*bef0*/  BRA `(.L_x_9220) ;  /* 0x0000000000107947 */ /* 0x000fea0003800000 */
.L_x_9219:
[----:B------:R-:W-:Y:S05]  /*bf00*/  @!P0 BRA `(.L_x_9220) ;  /* 0x00000000000c8947 */ /* 0x000fea0003800000 */
[----:B------:R-:W2:Y:S04]  /*bf10*/  LDG.E R6, desc[UR40][R4.64] ;  /* 0x0000002804067981 */ /* 0x000ea8000c1e1900 */
[----:B------:R-:W2:Y:S02]  /*bf20*/  LDG.E R4, desc[UR40][R4.64+0x4] ;  /* 0x0000042804047981 */ /* 0x000ea4000c1e1900 */
[----:B--2---:R-:W-:-:S07]  /*bf30*/  IMAD.IADD R6, R4, 0x1, -R6 ;  /* 0x0000000104067824 */ /* 0x004fce00078e0a06 */
.L_x_9220:
[----:B-----5:R-:W-:Y:S01]  /*bf40*/  IMAD.IADD R6, R6, 0x1, -R0 ;  /* 0x0000000106067824 */ /* 0x020fe200078e0a00 */
[----:B------:R-:W-:Y:S01]  /*bf50*/  BSSY B7, `(.L_x_9221) ;  /* 0x00003ff000077945 */ /* 0x000fe20003800000 */
[----:B------:R-:W3:Y:S02]  /*bf60*/  LDC R0, c[0x0][0x448] ;  /* 0x00011200ff007b82 */ /* 0x000ee40000000800 */
[----:B---3--:R-:W-:Y:S01]  /*bf70*/  ISETP.NE.AND P0, PT, R0, 0x1, PT ;  /* 0x000000010000780c */ /* 0x008fe20003f05270 */
[----:B------:R-:W-:-:S04]  /*bf80*/  IMAD.SHL.U32 R0, R17, 0x80, RZ ;  /* 0x0000008011007824 */ /* 0x000fc800078e00ff */
[----:B------:R-:W-:-:S08]  /*bf90*/  VIADD R0, R0, 0x7f ;  /* 0x0000007f00007836 */ /* 0x000fd00000000000 */
[----:B------:R-:W3:Y:S08]  /*bfa0*/  @P0 LDC R2, c[0x0][0x44c] ;  /* 0x00011300ff020b82 */ /* 0x000ef00000000800 */
[----:B------:R-:W4:Y:S01]  /*bfb0*/  @P0 LDC R3, c[0x0][0x450] ;  /* 0x00011400ff030b82 */ /* 0x000f220000000800 */
[----:B---3--:R-:W-:-:S05]  /*bfc0*/  @P0 IMAD.HI.U32 R2, R0, R2, RZ ;  /* 0x0000000200020227 */ /* 0x008fca00078e00ff */
[----:B----4-:R-:W-:Y:S02]  /*bfd0*/  @P0 SHF.R.U32.HI R0, RZ, R3, R2 ;  /* 0x00000003ff000219 */ /* 0x010fe40000011602 */
[C---:B------:R-:W-:Y:S01]  /*bfe0*/  IADD3 R2, R6.reuse, 0x80, -R9 ;  /* 0x0000008006027810 */ /* 0x040fe20007ffe809 */
[----:B------:R-:W-:-:S04]  /*bff0*/  VIADD R6, R6, 0x7f ;  /* 0x0000007f06067836 */ /* 0x000fc80000000000 */
[----:B------:R-:W-:Y:S01]  /*c000*/  IMAD.IADD R0, R2, 0x1, R0 ;  /* 0x0000000102007824 */ /* 0x000fe200078e0200 */
[----:B------:R-:W-:-:S04]  /*c010*/  SHF.R.S32.HI R2, RZ, 0x1f, R6 ;  /* 0x0000001fff027819 */ /* 0x000fc80000011406 */
[----:B------:R-:W-:Y:S02]  /*c020*/  SHF.R.S32.HI R3, RZ, 0x1f, R0 ;  /* 0x0000001fff037819 */ /* 0x000fe40000011400 */
[----:B------:R-:W-:Y:S02]  /*c030*/  LEA.HI R2, R2, R6, RZ, 0x7 ;  /* 0x0000000602027211 */ /* 0x000fe400078f38ff */
[----:B------:R-:W-:Y:S02]  /*c040*/  LEA.HI R3, R3, R0, RZ, 0x7 ;  /* 0x0000000003037211 */ /* 0x000fe400078f38ff */
[----:B------:R-:W-:Y:S02]  /*c050*/  SHF.R.S32.HI R2, RZ, 0x7, R2 ;  /* 0x00000007ff027819 */ /* 0x000fe40000011402 */
[----:B------:R-:W-:-:S04]  /*c060*/  SHF.R.S32.HI R3, RZ, 0x7, R3 ;  /* 0x00000007ff037819 */ /* 0x000fc80000011403 */
[----:B------:R-:W-:-:S04]  /*c070*/  VIMNMX R4, R2, R3, PT ;  /* 0x0000000302047248 */ /* 0x000fc80003fe0100 */
[----:B------:R-:W-:Y:S01]  /*c080*/  ISETP.GT.AND P0, PT, R4, RZ, PT ;  /* 0x000000ff0400720c */ /* 0x000fe20003f04270 */
        /* <DEDUP_REMOVED lines=19> */
.L_x_9222:
        /* <DEDUP_REMOVED lines=21> */
.L_x_9225:
[----:B------:R-:W-:Y:S05]  /*c310*/  BSYNC B6 ;  /* 0x0000000000067941 */ /* 0x000fea0003800000 */
.L_x_9224:
        /* <DEDUP_REMOVED lines=21> */
.L_x_9228:
        /* <DEDUP_REMOVED lines=16> */
.L_x_9227:
[----:B------:R-:W-:Y:S05]  /*c570*/  BSYNC B6 ;  /* 0x0000000000067941 */ /* 0x000fea0003800000 */
.L_x_9226:
[----:B------:R-:W3:Y:S01]  /*c580*/  LDL.LU R2, [R1] ;  /* 0x0000000001027983 */ /* 0x000ee20000300800 */
[----:B------:R-:W-:-:S03]  /*c590*/  ULDC.64 UR4, c[0x0][0x9f8] ;  /* 0x00027e0000047ab9 */ /* 0x000fc60000000a00 */
[----:B------:R-:W4:Y:S04]  /*c5a0*/  LDL.LU R4, [R1+0xc] ;  /* 0x00000c0001047983 */ /* 0x000f280000300800 */
[----:B--2---:R-:W2:Y:S01]  /*c5b0*/  LDL R7, [R1+0x10] ;  /* 0x0000100001077983 */ /* 0x004ea20000100800 */
[----:B------:R-:W-:-:S03]  /*c5c0*/  ISETP.NE.U32.AND P0, PT, RZ, UR4, PT ;  /* 0x00000004ff007c0c */ /* 0x000fc6000bf05070 */
[----:B------:R-:W5:Y:S01]  /*c5d0*/  LDL R0, [R1+0x2c] ;  /* 0x00002c0001007983 */ /* 0x000f620000100800 */
[----:B------:R-:W-:-:S13]  /*c5e0*/  ISETP.NE.AND.EX P0, PT, RZ, UR5, PT, P0 ;  /* 0x00000005ff007c0c */ /* 0x000fda000bf05300 */
[----:B---3--:R-:W-:-:S04]  /*c5f0*/  @P0 IADD3 R2, P1, R2, UR4, RZ ;  /* 0x0000000402020c10 */ /* 0x008fc8000ff3e0ff */
[----:B----4-:R-:W-:Y:S01]  /*c600*/  @P0 IADD3.X R3, R4, UR5, RZ, P1, !PT ;  /* 0x0000000504030c10 */ /* 0x010fe20008ffe4ff */
[----:B------:R-:W-:-:S04]  /*c610*/  ULDC.64 UR4, c[0x0][0xa08] ;  /* 0x0002820000047ab9 */ /* 0x000fc80000000a00 */
[----:B--2---:R2:W3:Y:S02]  /*c620*/  @P0 LDG.E R7, desc[UR40][R2.64] ;  /* 0x0000002802070981 */ /* 0x0044e4000c1e1900 */
        /* <DEDUP_REMOVED lines=14> */
.L_x_9332:
        /* <DEDUP_REMOVED lines=10> */
.L_x_9335:
[----:B------:R-:W-:Y:S05]  /*c7b0*/  @!P6 BRA `(.L_x_9230) ;  /* 0x000000040020e947 */ /* 0x000fea0003800000 */
[----:B------:R-:W-:-:S04]  /*c7c0*/  ISETP.NE.U32.AND P0, PT, R2, RZ, PT ;  /* 0x000000ff0200720c */ /* 0x000fc80003f05070 */
[----:B------:R-:W-:-:S13]  /*c7d0*/  ISETP.NE.AND.EX P0, PT, R3, RZ, PT, P0 ;  /* 0x000000ff0300720c */ /* 0x000fda0003f05300 */
[----:B------:R-:W-:Y:S05]  /*c7e0*/  @!P0 BRA `(.L_x_9232) ;  /* 0x0000000000548947 */ /* 0x000fea0003800000 */
[----:B------:R-:W4:Y:S01]  /*c7f0*/  LDC R6, c[0x0][0x43c] ;  /* 0x00010f00ff067b82 */ /* 0x000f220000000800 */
[----:B01----:R-:W-:Y:S01]  /*c800*/  IMAD.MOV.U32 R9, RZ, RZ, R4 ;  /* 0x000000ffff097224 */ /* 0x003fe200078e0004 */
[----:B------:R-:W-:-:S03]  /*c810*/  ULDC.64 UR4, c[0x0][0x428] ;  /* 0x00010a0000047ab9 */ /* 0x000fc60000000a00 */
        /* <DEDUP_REMOVED lines=18> */
.L_x_9232:
[----:B------:R-:W5:Y:S04]  /*c940*/  LDL R7, [R1+0x4] ;  /* 0x0000040001077983 */ /* 0x000f680000100800 */
[----:B---34-:R-:W5:Y:S04]  /*c950*/  LDL R0, [R1+0x8] ;  /* 0x0000080001007983 */ /* 0x018f680000100800 */
[----:B------:R-:W3:Y:S01]  /*c960*/  LDL R2, [R1+0x14] ;  /* 0x0000140001027983 */ /* 0x000ee20000100800 */
[----:B-----5:R-:W-:Y:S01]  /*c970*/  IMAD R0, R0, 0x8, R7 ;  /* 0x0000000800007824 */ /* 0x020fe200078e0207 */
[----:B---3--:R-:W-:-:S04]  /*c980*/  SHF.L.U32 R2, R2, 0x1f, RZ ;  /* 0x0000001f02027819 */ /* 0x008fc800000006ff */
[----:B------:R-:W3:Y:S02]  /*c990*/  SYNCS.PHASECHK.TRANS64.TRYWAIT P0, [R0+URZ+0x28840], R2 ;  /* 0x02884002000075a7 */ /* 0x000ee4000800017f */
[----:B---3--:R-:W-:Y:S05]  /*c9a0*/  @!P0 BRA `(.L_x_9233) ;  /* 0x00000048006c8947 */ /* 0x008fea0003800000 */
.L_x_9336:
        /* <DEDUP_REMOVED lines=11> */
.L_x_9234:
[----:B--2---:R-:W2:Y:S04]  /*ca60*/  LDL R5, [R1+0x4] ;  /* 0x0000040001057983 */ /* 0x004ea80000100800 */
[----:B------:R-:W2:Y:S04]  /*ca70*/  LDL R4, [R1+0x8] ;  /* 0x0000080001047983 */ /* 0x000ea80000100800 */
[----:B------:R-:W4:Y:S04]  /*ca80*/  LDL R6, [R1+0xc] ;  /* 0x00000c0001067983 */ /* 0x000f280000100800 */
[----:B------:R-:W5:Y:S04]  /*ca90*/  LDL R3, [R1+0x18] ;  /* 0x0000180001037983 */ /* 0x000f680000100800 */
[----:B---3--:R-:W3:Y:S01]  /*caa0*/  LDL R2, [R1] ;  /* 0x0000000001027983 */ /* 0x008ee20000100800 */
[----:B------:R-:W-:Y:S01]  /*cab0*/  R2UR UR9, R0 ;  /* 0x00000000000972ca */ /* 0x000fe200000e0000 */
[----:B------:R-:W-:Y:S01]  /*cac0*/  UIADD3 UR4, UP0, UR38, 0x370, URZ ;  /* 0x0000037026047890 */ /* 0x000fe2000ff1e03f */
[----:B------:R-:W-:-:S02]  /*cad0*/  R2UR UR12, R18 ;  /* 0x00000000120c72ca */ /* 0x000fc400000e0000 */
[----:B------:R-:W-:Y:S01]  /*cae0*/  PLOP3.LUT P0, PT, PT, PT, PT, 0x80, 0x0 ;  /* 0x000000000000781c */ /* 0x000fe20003f0f070 */
[----:B------:R-:W-:Y:S01]  /*caf0*/  UMOV UR10, URZ ;  /* 0x0000003f000a7c82 */ /* 0x000fe20008000000 */
[----:B------:R-:W-:-:S07]  /*cb00*/  UMOV UR7, 0x14f00000 ;  /* 0x14f0000000077882 */ /* 0x000fce0000000000 */
[----:B------:R-:W-:Y:S01]  /*cb10*/  UIADD3 UR9, UR9, 0x28830, URZ ;  /* 0x0002883009097890 */ /* 0x000fe2000fffe03f */
[----:B------:R-:W-:Y:S01]  /*cb20*/  UMOV UR15, 0x40 ;  /* 0x00000040000f7882 */ /* 0x000fe20000000000 */
[----:B--2---:R-:W-:Y:S01]  /*cb30*/  IMAD R0, R4, 0x8000, R5 ;  /* 0x0000800004007824 */ /* 0x004fe200078e0205 */
[----:B----4-:R-:W-:-:S04]  /*cb40*/  R2UR UR11, R6 ;  /* 0x00000000060b72ca */ /* 0x010fc800000e0000 */
[----:B------:R-:W-:Y:S02]  /*cb50*/  R2UR UR6, R0 ;  /* 0x00000000000672ca */ /* 0x000fe400000e0000 */
[----:B-----5:R-:W-:Y:S02]  /*cb60*/  R2UR UR5, R3 ;  /* 0x00000000030572ca */ /* 0x020fe400000e0000 */
[----:B---3--:R-:W-:-:S09]  /*cb70*/  R2UR UR13, R2 ;  /* 0x00000000020d72ca */ /* 0x008fd200000e0000 */
[----:B------:R-:W-:Y:S02]  /*cb80*/  UIADD3 UR8, UR6, 0x18400, URZ ;  /* 0x0001840006087890 */ /* 0x000fe4000fffe03f */
[----:B------:R-:W-:Y:S02]  /*cb90*/  ULEA UR11, UR11, UR5, 0x7 ;  /* 0x000000050b0b7291 */ /* 0x000fe4000f8e383f */
[----:B------:R-:W-:Y:S02]  /*cba0*/  UIADD3.X UR5, URZ, UR39, URZ, UP0, !UPT ;  /* 0x000000273f057290 */ /* 0x000fe400087fe43f */
[----:B------:R-:W-:Y:S01]  /*cbb0*/  UIADD3 UR14, UR6, 0x1c400, URZ ;  /* 0x0001c400060e7890 */ /* 0x000fe2000fffe03f */
[----:B------:R-:W-:Y:S02]  /*cbc0*/  P2R R0, PR, RZ, 0x1 ;  /* 0x00000001ff007803 */ /* 0x000fe40000000000 */
[----:B------:R-:W-:-:S04]  /*cbd0*/  UMOV UR6, 0x0 ;  /* 0x0000000000067882 */ /* 0x000fc80000000000 */
[----:B------:R2:W-:Y:S01]  /*cbe0*/  UTMALDG.4D [UR8], [UR4], desc[UR6] ;  /* 0x00000608040075b4 */ /* 0x0005e20008019000 */
[----:B------:R4:W-:Y:S01]  /*cbf0*/  STL [R1+0x20], R0 ;  /* 0x0000200001007387 */ /* 0x0009e20000100800 */
[----:B--2---:R-:W-:Y:S01]  /*cc00*/  UMOV UR8, UR14 ;  /* 0x0000000e00087c82 */ /* 0x004fe20008000000 */
[----:B------:R-:W-:Y:S02]  /*cc10*/  UMOV UR10, UR15 ;  /* 0x0000000f000a7c82 */ /* 0x000fe40008000000 */
[----:B------:R4:W-:Y:S01]  /*cc20*/  UTMALDG.4D [UR8], [UR4], desc[UR6] ;  /* 0x00000608040075b4 */ /* 0x0009e20008019000 */
[----:B------:R-:W-:Y:S02]  /*cc30*/  NOP ;  /* 0x0000000000007918 */ /* 0x000fe40000000000 */
.L_x_9230:
[----:B------:R-:W5:Y:S04]  /*cc40*/  LDL R2, [R1+0x4] ;  /* 0x0000040001027983 */ /* 0x000f680000100800 */
[----:B------:R-:W5:Y:S04]  /*cc50*/  LDL.LU R3, [R1+0x30] ;  /* 0x0000300001037983 */ /* 0x000f680000300800 */
[----:B--2---:R-:W2:Y:S04]  /*cc60*/  LDL.LU R5, [R1+0x28] ;  /* 0x0000280001057983 */ /* 0x004ea80000300800 */
[----:B---3--:R-:W3:Y:S01]  /*cc70*/  LDL.LU R4, [R1+0x38] ;  /* 0x0000380001047983 */ /* 0x008ee20000300800 */
[----:B------:R-:W-:Y:S05]  /*cc80*/  WARPSYNC.ALL ;  /* 0x0000000000007948 */ /* 0x000fea0003800000 */
[----:B----4-:R-:W-:Y:S01]  /*cc90*/  ULDC.64 UR4, c[0x0][0x298] ;  /* 0x0000a60000047ab9 */ /* 0x010fe20000000a00 */
[----:B------:R-:W-:Y:S01]  /*cca0*/  ULDC.64 UR6, c[0x0][0xa00] ;  /* 0x0002800000067ab9 */ /* 0x000fe20000000a00 */
[----:B------:R-:W-:Y:S01]  /*ccb0*/  BSSY B6, `(.L_x_9235) ;  /* 0x0000024000067945 */ /* 0x000fe20003800000 */
[----:B------:R-:W-:Y:S01]  /*ccc0*/  BAR.SYNC.DEFER_BLOCKING 0x8, 0x180 ;  /* 0x0206000000007b1d */ /* 0x000fe20000010000 */
[----:B------:R-:W-:-:S04]  /*ccd0*/  ISETP.NE.U32.AND P0, PT, RZ, UR6, PT ;  /* 0x00000006ff007c0c */ /* 0x000fc8000bf05070 */
[----:B------:R-:W-:Y:S01]  /*cce0*/  ISETP.NE.AND.EX P0, PT, RZ, UR7, PT, P0 ;  /* 0x00000007ff007c0c */ /* 0x000fe2000bf05300 */
[----:B-----5:R-:W-:Y:S01]  /*ccf0*/  VIADD R2, R2, 0x10400 ;  /* 0x0001040002027836 */ /* 0x020fe20000000000 */
[----:B------:R-:W-:-:S04]  /*cd00*/  SHF.R.S32.HI R0, RZ, 0x1f, R3 ;  /* 0x0000001fff007819 */ /* 0x000fc80000011403 */
        /* <DEDUP_REMOVED lines=30> */
.L_x_9236:
[----:B------:R-:W-:Y:S05]  /*cef0*/  BSYNC B6 ;  /* 0x0000000000067941 */ /* 0x000fea0003800000 */
.L_x_9235:
        /* <DEDUP_REMOVED lines=8> */
[----:B01----:R-:W0:Y:S03]  /*cf80*/  S2R R9, SR_TID.X ;  /* 0x0000000000097919 */ /* 0x003e260000002100 */
[----:B------:R1:W5:Y:S01]  /*cf90*/  LDL R10, [R1+0x34] ;  /* 0x00003400010a7983 */ /* 0x0003620000100800 */
[----:B---3--:R-:W-:Y:S01]  /*cfa0*/  ISETP.NE.AND P0, PT, R7, 0x1, PT ;  /* 0x000000010700780c */ /* 0x008fe20003f05270 */
[----:B0-----:R-:W-:-:S05]  /*cfb0*/  IMAD.SHL.U32 R8, R9, 0x8, RZ ;  /* 0x0000000809087824 */ /* 0x001fca00078e00ff */
[----:B------:R-:W-:-:S04]  /*cfc0*/  LOP3.LUT R8, R8, 0x38, RZ, 0xc0, !PT ;  /* 0x0000003808087812 */ /* 0x000fc800078ec0ff */
        /* <DEDUP_REMOVED lines=10> */
[----:B------:R-:W2:Y:S03]  /*d070*/  @P0 LDC R6, c[0x0][0x450] ;  /* 0x00011400ff060b82 */ /* 0x000ea60000000800 */
[----:B------:R-:W-:Y:S01]  /*d080*/  IMAD R0, R4, UR5, R0 ;  /* 0x0000000504007c24 */ /* 0x000fe2000f8e0200 */
[----:B------:R-:W-:Y:S01]  /*d090*/  ULDC.64 UR4, c[0x0][0x2d0] ;  /* 0x0000b40000047ab9 */ /* 0x000fe20000000a00 */
[----:B------:R-:W3:Y:S02]  /*d0a0*/  S2R R4, SR_TID.X ;  /* 0x0000000000047919 */ /* 0x000ee40000002100 */
[----:B------:R-:W-:Y:S01]  /*d0b0*/  IMAD.IADD R3, R3, 0x1, R0 ;  /* 0x0000000103037824 */ /* 0x000fe200078e0200 */
[----:B0-----:R-:W-:-:S04]  /*d0c0*/  LOP3.LUT R5, R5, 0x7f, RZ, 0xc0, !PT ;  /* 0x0000007f05057812 */ /* 0x001fc800078ec0ff */
[----:B------:R-:W-:Y:S01]  /*d0d0*/  SHF.R.U32.HI R5, RZ, 0x3, R5 ;  /* 0x00000003ff057819 */ /* 0x000fe20000011605 */
[----:B---3--:R-:W-:-:S05]  /*d0e0*/  IMAD.SHL.U32 R4, R4, 0x10, RZ ;  /* 0x0000001004047824 */ /* 0x008fca00078e00ff */
[----:B------:R-:W-:Y:S02]  /*d0f0*/  LOP3.LUT R4, R5, 0x70, R4, 0xf8, !PT ;  /* 0x0000007005047812 */ /* 0x000fe400078ef804 */
[----:B------:R-:W0:Y:S03]  /*d100*/  @P0 LDC R5, c[0x0][0x44c] ;  /* 0x00011300ff050b82 */ /* 0x000e260000000800 */
[----:B------:R-:W-:-:S04]  /*d110*/  IMAD R0, R17, 0x80, R4 ;  /* 0x0000008011007824 */ /* 0x000fc800078e0204 */
[----:B------:R-:W-:Y:S02]  /*d120*/  IMAD.MOV.U32 R4, RZ, RZ, R0 ;  /* 0x000000ffff047224 */ /* 0x000fe400078e0000 */
[----:B0-----:R-:W-:-:S05]  /*d130*/  @P0 IMAD.HI.U32 R5, R0, R5, RZ ;  /* 0x0000000500050227 */ /* 0x001fca00078e00ff */
[----:B--2---:R-:W-:-:S05]  /*d140*/  @P0 SHF.R.U32.HI R4, RZ, R6, R5 ;  /* 0x00000006ff040219 */ /* 0x004fca0000011605 */
        /* <DEDUP_REMOVED lines=12> */
[----:B------:R-:W-:Y:S02]  /*d210*/  ISETP.GE.AND P1, PT, R8, UR4, PT ;  /* 0x0000000408007c0c */ /* 0x000fe4000bf26270 */
[----:B------:R1:W5:Y:S01]  /*d220*/  LDL R8, [R1+0x24] ;  /* 0x0000240001087983 */ /* 0x0003620000100800 */
[----:B------:R-:W-:Y:S02]  /*d230*/  IMAD.SHL.U32 R9, R9, 0x8, RZ ;  /* 0x0000000809097824 */ /* 0x000fe400078e00ff */
[----:B------:R-:W-:-:S03]  /*d240*/  IMAD R0, R0, UR5, R6 ;  /* 0x0000000500007c24 */ /* 0x000fc6000f8e0206 */
[----:B------:R-:W-:Y:S01]  /*d250*/  LOP3.LUT R9, R9, 0x38, RZ, 0xc0, !PT ;  /* 0x0000003809097812 */ /* 0x000fe200078ec0ff */
[----:B------:R-:W-:Y:S01]  /*d260*/  IMAD.IADD R0, R5, 0x1, R0 ;  /* 0x0000000105007824 */ /* 0x000fe200078e0200 */
[C---:B------:R-:W-:Y:S02]  /*d270*/  LEA R3, P2, R4.reuse, UR6, 0x1 ;  /* 0x0000000604037c11 */ /* 0x040fe4000f8408ff */
[----:B------:R-:W-:Y:S01]  /*d280*/  ISETP.GE.AND P0, PT, R9, UR4, PT ;  /* 0x0000000409007c0c */ /* 0x000fe2000bf06270 */
[----:B------:R-:W-:Y:S01]  /*d290*/  UMOV UR4, 0xffffffff ;  /* 0xffffffff00047882 */ /* 0x000fe20000000000 */
[----:B------:R-:W-:Y:S02]  /*d2a0*/  LEA.HI.X R0, R4, UR7, R0, 0x1, P2 ;  /* 0x0000000704007c11 */ /* 0x000fe400090f0c00 */
[----:B-1----:R-:W-:Y:S09]  /*d2b0*/  BRA.DIV UR4, `(.L_x_9237) ;  /* 0x00000042043c7947 */ /* 0x002ff2000b800000 */
[----:B------:R-:W0:Y:S01]  /*d2c0*/  S2R R4, SR_TID.X ;  /* 0x0000000000047919 */ /* 0x000e220000002100 */
[----:B-----5:R-:W-:Y:S01]  /*d2d0*/  IMAD R2, R10, R7, RZ ;  /* 0x000000070a027224 */ /* 0x020fe200078e02ff */
[----:B------:R-:W1:Y:S04]  /*d2e0*/  SHFL.IDX PT, R5, R3, RZ, 0x181f ;  /* 0x00181fff03057589 */ /* 0x000e6800000e0000 */
[----:B------:R-:W-:Y:S04]  /*d2f0*/  SHFL.IDX PT, R6, R3, 0x1, 0x181f ;  /* 0x00381f0003067f89 */ /* 0x000fe800000e0000 */
        /* <DEDUP_REMOVED lines=9> */
[----:B0-----:R-:W-:-:S05]  /*d390*/  @!P4 IMAD.X R4, RZ, RZ, R4, P3 ;  /* 0x000000ffff04c224 */ /* 0x001fca00018e0604 */
[----:B------:R-:W-:-:S04]  /*d3a0*/  @!P4 LOP3.LUT R5, R5, R4, RZ, 0x3c, !PT ;  /* 0x000000040505c212 */ /* 0x000fc800078e3cff */
[----:B------:R-:W-:-:S04]  /*d3b0*/  @!P4 LOP3.LUT R4, R5, R4, RZ, 0x3c, !PT ;  /* 0x000000040504c212 */ /* 0x000fc800078e3cff */
[----:B------:R-:W-:-:S05]  /*d3c0*/  @!P4 LOP3.LUT R5, R5, R4, RZ, 0x3c, !PT ;  /* 0x000000040505c212 */ /* 0x000fca00078e3cff */
[----:B------:R-:W-:Y:S04]  /*d3d0*/  @!P4 LDGSTS.E.BYPASS.LTC128B.128 [R8+0x10400], desc[UR40][R4.64], !P0 ;  /* 0x104000000408cfae */ /* 0x000fe8000c101d68 */
[----:B------:R0:W-:Y:S02]  /*d3e0*/  @!P4 LDGSTS.E.BYPASS.LTC128B.128 [R8+0x14400], desc[UR40][R4.64+0x80], !P1 ;  /* 0x144000800408cfae */ /* 0x0001e4000c901d68 */
[----:B0-----:R-:W-:-:S05]  /*d3f0*/  @!P2 LEA R5, P3, R9, R6, 0x1 ;  /* 0x000000060905a211 */ /* 0x001fca00078608ff */
[----:B------:R-:W-:-:S05]  /*d400*/  @!P2 IMAD.X R4, RZ, RZ, R7, P3 ;  /* 0x000000ffff04a224 */ /* 0x000fca00018e0607 */
[----:B------:R-:W-:-:S04]  /*d410*/  @!P2 LOP3.LUT R5, R5, R4, RZ, 0x3c, !PT ;  /* 0x000000040505a212 */ /* 0x000fc800078e3cff */
[----:B------:R-:W-:-:S04]  /*d420*/  @!P2 LOP3.LUT R4, R5, R4, RZ, 0x3c, !PT ;  /* 0x000000040504a212 */ /* 0x000fc800078e3cff */
[----:B------:R-:W-:-:S05]  /*d430*/  @!P2 LOP3.LUT R5, R5, R4, RZ, 0x3c, !PT ;  /* 0x000000040505a212 */ /* 0x000fca00078e3cff */
[----:B------:R-:W-:Y:S04]  /*d440*/  @!P2 LDGSTS.E.BYPASS.LTC128B.128 [R8+0x10c00], desc[UR40][R4.64], !P0 ;  /* 0x10c000000408afae */ /* 0x000fe8000c101d68 */
[----:B------:R0:W-:Y:S02]  /*d450*/  @!P2 LDGSTS.E.BYPASS.LTC128B.128 [R8+0x14c00], desc[UR40][R4.64+0x80], !P1 ;  /* 0x14c000800408afae */ /* 0x0001e4000c901d68 */
[----:B0-----:R-:W-:Y:S02]  /*d460*/  VIADD R4, R17, 0x20 ;  /* 0x0000002011047836 */ /* 0x001fe40000000000 */
[----:B------:R-:W0:Y:S03]  /*d470*/  SHFL.IDX PT, R5, R3, 0x2, 0x181f ;  /* 0x00581f0003057f89 */ /* 0x000e2600000e0000 */
[----:B------:R-:W-:-:S02]  /*d480*/  ISETP.GE.AND P2, PT, R4, R2, PT ;  /* 0x000000020400720c */ /* 0x000fc40003f46270 */
[----:B------:R-:W1:Y:S11]  /*d490*/  SHFL.IDX PT, R4, R0, 0x2, 0x181f ;  /* 0x00581f0000047f89 */ /* 0x000e7600000e0000 */
[----:B0-----:R-:W-:-:S05]  /*d4a0*/  @!P2 LEA R5, P3, R9, R5, 0x1 ;  /* 0x000000050905a211 */ /* 0x001fca00078608ff */
[----:B-1----:R-:W-:-:S05]  /*d4b0*/  @!P2 IMAD.X R4, RZ, RZ, R4, P3 ;  /* 0x000000ffff04a224 */ /* 0x002fca00018e0604 */
        /* <DEDUP_REMOVED lines=50> */
[----:B--2---:R1:W-:Y:S02]  /*d7e0*/  @!P2 LDGSTS.E.BYPASS.LTC128B.128 [R8+0x17400], desc[UR40][R4.64+0x80], !P1 ;  /* 0x174000800408afae */ /* 0x0043e4000c901d68 */
.L_x_9353:
        /* <DEDUP_REMOVED lines=11> */
.L_x_9239:
[----:B------:R-:W-:Y:S05]  /*d8a0*/  BSYNC B0 ;  /* 0x0000000000007941 */ /* 0x000fea0003800000 */
.L_x_9238:
[----:B012---:R-:W2:Y:S01]  /*d8b0*/  LDL R8, [R1+0x4] ;  /* 0x0000040001087983 */ /* 0x007ea20000100800 */
[----:B------:R-:W-:Y:S01]  /*d8c0*/  PLOP3.LUT P0, PT, PT, PT, PT, 0x80, 0x0 ;  /* 0x000000000000781c */ /* 0x000fe20003f0f070 */
[----:B------:R-:W-:Y:S01]  /*d8d0*/  NOP ;  /* 0x0000000000007918 */ /* 0x000fe20000000000 */
[----:B--2---:R-:W-:-:S11]  /*d8e0*/  VIADD R6, R8, 0x28800 ;  /* 0x0002880008067836 */ /* 0x004fd60000000000 */
.L_x_9240:
        /* <DEDUP_REMOVED lines=19> */
.L_x_9354:
[----:B------:R-:W-:Y:S05]  /*da20*/  BSYNC B0 ;  /* 0x0000000000007941 */ /* 0x000fea0003800000 */
.L_x_9241:
        /* <DEDUP_REMOVED lines=47> */
.L_x_9249:
[----:B------:R-:W2:Y:S01]  /*dd20*/  LDL R0, [R1+0x4] ;  /* 0x0000040001007983 */ /* 0x000ea20000100800 */
[----:B------:R-:W-:Y:S01]  /*dd30*/  BSSY B3, `(.L_x_9250) ;  /* 0x0000005000037945 */ /* 0x000fe20003800000 */
[----:B--2---:R-:W-:Y:S01]  /*dd40*/  IMAD R2, R8, 0x8, R0 ;  /* 0x0000000808027824 */ /* 0x004fe200078e0200 */
[----:B------:R-:W-:-:S04]  /*dd50*/  SHF.L.U32 R0, R12, 0x1f, RZ ;  /* 0x0000001f0c007819 */ /* 0x000fc800000006ff */
[----:B------:R-:W1:Y:S02]  /*dd60*/  SYNCS.PHASECHK.TRANS64.TRYWAIT P0, [R2+URZ+0x28840], R0 ;  /* 0x02884000020075a7 */ /* 0x000e64000800017f */
[----:B-1----:R-:W-:Y:S05]  /*dd70*/  @!P0 BRA `(.L_x_9251) ;  /* 0x0000004000708947 */ /* 0x002fea0003800000 */
.L_x_9355:
[----:B------:R-:W-:Y:S05]  /*dd80*/  BSYNC B3 ;  /* 0x0000000000037941 */ /* 0x000fea0003800000 */
.L_x_9250:
        /* <DEDUP_REMOVED lines=12> */
.L_x_9253:
[----:B------:R-:W-:Y:S05]  /*de50*/  BSYNC B3 ;  /* 0x0000000000037941 */ /* 0x000fea0003800000 */
.L_x_9252:
        /* <DEDUP_REMOVED lines=13> */
.L_x_9254:
        /* <DEDUP_REMOVED lines=16> */
.L_x_9255:
        /* <DEDUP_REMOVED lines=17> */
.L_x_9356:
[----:B------:R-:W-:Y:S05]  /*e140*/  BSYNC B3 ;  /* 0x0000000000037941 */ /* 0x000fea0003800000 */
.L_x_9256:
        /* <DEDUP_REMOVED lines=14> */
.L_x_9259:
[----:B------:R-:W-:Y:S05]  /*e230*/  BSYNC B3 ;  /* 0x0000000000037941 */ /* 0x000fea0003800000 */
.L_x_9258:
        /* <DEDUP_REMOVED lines=13> */
.L_x_9260:
        /* <DEDUP_REMOVED lines=16> */
.L_x_9261:
        /* <DEDUP_REMOVED lines=13> */
.L_x_9248:
[----:B------:R-:W-:Y:S05]  /*e4e0*/  BSYNC B1 ;  /* 0x0000000000017941 */ /* 0x000fea0003800000 */
.L_x_9247:
[----:B------:R-:W2:Y:S04]  /*e4f0*/  LDL.LU R0, [R1+0x2c] ;  /* 0x00002c0001007983 */ /* 0x000ea80000300800 */
[----:B------:R3:W-:Y:S04]  /*e500*/  STL [R1+0x8], R8 ;  /* 0x0000080801007387 */ /* 0x0007e80000100800 */
[----:B------:R3:W-:Y:S02]  /*e510*/  STL [R1+0x14], R12 ;  /* 0x0000140c01007387 */ /* 0x0007e40000100800 */
[----:B--23--:R-:W-:-:S07]  /*e520*/  VIADD R0, R0, 0xfffffffd ;  /* 0xfffffffd00007836 */ /* 0x00cfce0000000000 */
.L_x_9246:
[----:B------:R-:W-:Y:S05]  /*e530*/  BSYNC B2 ;  /* 0x0000000000027941 */ /* 0x000fea0003800000 */
.L_x_9245:
[----:B------:R-:W-:-:S13]  /*e540*/  ISETP.NE.AND P0, PT, R4, RZ, PT ;  /* 0x000000ff0400720c */ /* 0x000fda0003f05270 */
[----:B------:R-:W-:Y:S05]  /*e550*/  @!P0 BRA `(.L_x_9244) ;  /* 0x0000001400008947 */ /* 0x000fea0003800000 */
[----:B------:R2:W5:Y:S02]  /*e560*/  LDL R8, [R1] ;  /* 0x0000000001087983 */ /* 0x0005640000100800 */
.L_x_9292:
[----:B---3--:R-:W3:Y:S04]  /*e570*/  LDL R4, [R1+0x20] ;  /* 0x0000200001047983 */ /* 0x008ee80000100800 */
[----:B0-----:R-:W4:Y:S04]  /*e580*/  LDL R3, [R1+0x8] ;  /* 0x0000080001037983 */ /* 0x001f280000100800 */
[----:B--2---:R-:W2:Y:S01]  /*e590*/  LDL R2, [R1+0x14] ;  /* 0x0000140001027983 */ /* 0x004ea20000100800 */
[----:B------:R-:W-:Y:S05]  /*e5a0*/  YIELD ;  /* 0x0000000000007946 */ /* 0x000fea0003800000 */
[----:B------:R-:W-:Y:S01]  /*e5b0*/  BSSY B1, `(.L_x_9262) ;  /* 0x000009a000017945 */ /* 0x000fe20003800000 */
[----:B---3--:R-:W-:Y:S01]  /*e5c0*/  ISETP.NE.AND P1, PT, R4, RZ, PT ;  /* 0x000000ff0400720c */ /* 0x008fe20003f25270 */
        /* <DEDUP_REMOVED lines=12> */
[----:B-----5:R-:W0:Y:S01]  /*e690*/  LDC R8, c[0x0][0x43c] ;  /* 0x00010f00ff087b82 */ /* 0x020e220000000800 */
        /* <DEDUP_REMOVED lines=17> */
.L_x_9264:
[----:B------:R-:W2:Y:S01]  /*e7b0*/  LDL R2, [R1+0x4] ;  /* 0x0000040001027983 */ /* 0x000ea20000100800 */
[----:B------:R-:W-:Y:S01]  /*e7c0*/  BSSY B2, `(.L_x_9265) ;  /* 0x0000005000027945 */ /* 0x000fe20003800000 */
[----:B--2---:R-:W-:Y:S01]  /*e7d0*/  IMAD R3, R4, 0x8, R2 ;  /* 0x0000000804037824 */ /* 0x004fe200078e0202 */
[----:B------:R-:W-:-:S04]  /*e7e0*/  SHF.L.U32 R2, R5, 0x1f, RZ ;  /* 0x0000001f05027819 */ /* 0x000fc800000006ff */
[----:B------:R-:W2:Y:S02]  /*e7f0*/  SYNCS.PHASECHK.TRANS64.TRYWAIT P0, [R3+URZ+0x28840], R2 ;  /* 0x02884002030075a7 */ /* 0x000ea4000800017f */
[----:B--2---:R-:W-:Y:S05]  /*e800*/  @!P0 BRA `(.L_x_9266) ;  /* 0x0000003400f48947 */ /* 0x004fea0003800000 */
.L_x_9357:
[----:B------:R-:W-:Y:S05]  /*e810*/  BSYNC B2 ;  /* 0x0000000000027941 */ /* 0x000fea0003800000 */
.L_x_9265:
        /* <DEDUP_REMOVED lines=12> */
.L_x_9268:
[----:B------:R-:W-:Y:S05]  /*e8e0*/  BSYNC B2 ;  /* 0x0000000000027941 */ /* 0x000fea0003800000 */
.L_x_9267:
[----:B--2---:R-:W2:Y:S04]  /*e8f0*/  LDL R2, [R1+0x4] ;  /* 0x0000040001027983 */ /* 0x004ea80000100800 */
        /* <DEDUP_REMOVED lines=12> */
.L_x_9269:
        /* <DEDUP_REMOVED lines=16> */
.L_x_9270:
        /* <DEDUP_REMOVED lines=17> */
.L_x_9358:
[----:B------:R-:W-:Y:S05]  /*ebd0*/  BSYNC B2 ;  /* 0x0000000000027941 */ /* 0x000fea0003800000 */
.L_x_9271:
        /* <DEDUP_REMOVED lines=11> */
.L_x_9274:
[----:B------:R-:W-:Y:S05]  /*ec90*/  BSYNC B2 ;  /* 0x0000000000027941 */ /* 0x000fea0003800000 */
.L_x_9273:
[----:B------:R-:W2:Y:S04]  /*eca0*/  LDL R15, [R1+0x4] ;  /* 0x00000400010f7983 */ /* 0x000ea80000100800 */
        /* <DEDUP_REMOVED lines=13> */
.L_x_9275:
        /* <DEDUP_REMOVED lines=16> */
.L_x_9276:
        /* <DEDUP_REMOVED lines=13> */
.L_x_9263:
[----:B------:R-:W-:Y:S05]  /*ef50*/  BSYNC B1 ;  /* 0x0000000000017941 */ /* 0x000fea0003800000 */
.L_x_9262:
        /* <DEDUP_REMOVED lines=17> */
[----:B------:R-:W0:Y:S01]  /*f070*/  LDC R9, c[0x0][0x43c] ;  /* 0x00010f00ff097b82 */ /* 0x000e220000000800 */
[----:B------:R-:W-:Y:S02]  /*f080*/  ULDC.64 UR6, c[0x0][0x428] ;  /* 0x00010a0000067ab9 */ /* 0x000fe40000000a00 */
[----:B------:R-:W4:Y:S01]  /*f090*/  LDL R12, [R1+0x10] ;  /* 0x00001000010c7983 */ /* 0x000f220000100800 */
        /* <DEDUP_REMOVED lines=15> */
.L_x_9279:
[----:B------:R-:W3:Y:S01]  /*f190*/  LDL R2, [R1+0x4] ;  /* 0x0000040001027983 */ /* 0x000ee20000100800 */
[----:B------:R-:W-:Y:S01]  /*f1a0*/  SHF.L.U32 R3, R10, 0x1f, RZ ;  /* 0x0000001f0a037819 */ /* 0x000fe200000006ff */
[----:B------:R-:W-:Y:S01]  /*f1b0*/  BSSY B2, `(.L_x_9280) ;  /* 0x0000004000027945 */ /* 0x000fe20003800000 */
[----:B---3--:R-:W-:-:S04]  /*f1c0*/  IMAD R2, R11, 0x8, R2 ;  /* 0x000000080b027824 */ /* 0x008fc800078e0202 */
[----:B------:R-:W3:Y:S02]  /*f1d0*/  SYNCS.PHASECHK.TRANS64.TRYWAIT P0, [R2+URZ+0x28840], R3 ;  /* 0x02884003020075a7 */ /* 0x000ee4000800017f */
[----:B---3--:R-:W-:Y:S05]  /*f1e0*/  @!P0 BRA `(.L_x_9281) ;  /* 0x0000002c00a48947 */ /* 0x008fea0003800000 */
.L_x_9359:
[----:B------:R-:W-:Y:S05]  /*f1f0*/  BSYNC B2 ;  /* 0x0000000000027941 */ /* 0x000fea0003800000 */
.L_x_9280:
[----:B0-----:R-:W0:Y:S01]  /*f200*/  S2R R9, SR_TID.X ;  /* 0x0000000000097919 */ /* 0x001e220000002100 */
        /* <DEDUP_REMOVED lines=9> */
[----:B----4-:R-:W-:Y:S05]  /*f2a0*/  @!P0 BRA `(.L_x_9283) ;  /* 0x0000000000048947 */ /* 0x010fea0003800000 */
[----:B------:R-:W-:Y:S01]  /*f2b0*/  BPT.TRAP 0x1 ;  /* 0x000000040000795c */ /* 0x000fe20000300000 */
.L_x_9283:
[----:B------:R-:W-:Y:S05]  /*f2c0*/  BSYNC B2 ;  /* 0x0000000000027941 */ /* 0x000fea0003800000 */
.L_x_9282:
[----:B---3--:R-:W3:Y:S04]  /*f2d0*/  LDL R2, [R1+0x8] ;  /* 0x0000080001027983 */ /* 0x008ee80000100800 */
[----:B--2---:R-:W2:Y:S04]  /*f2e0*/  LDL R10, [R1+0x4] ;  /* 0x00000400010a7983 */ /* 0x004ea80000100800 */
        /* <DEDUP_REMOVED lines=13> */
.L_x_9284:
        /* <DEDUP_REMOVED lines=16> */
.L_x_9285:
        /* <DEDUP_REMOVED lines=15> */
.L_x_9360:
[----:B------:R-:W-:Y:S05]  /*f5b0*/  BSYNC B2 ;  /* 0x0000000000027941 */ /* 0x000fea0003800000 */
.L_x_9286:
        /* <DEDUP_REMOVED lines=11> */
.L_x_9289:
[----:B------:R-:W-:Y:S05]  /*f670*/  BSYNC B2 ;  /* 0x0000000000027941 */ /* 0x000fea0003800000 */
.L_x_9288:
[----:B------:R-:W2:Y:S04]  /*f680*/  LDL R9, [R1+0x4] ;  /* 0x0000040001097983 */ /* 0x000ea80000100800 */
        /* <DEDUP_REMOVED lines=12> */
.L_x_9290:
        /* <DEDUP_REMOVED lines=16> */
.L_x_9291:
        /* <DEDUP_REMOVED lines=13> */
.L_x_9278:
[----:B------:R-:W-:Y:S05]  /*f920*/  BSYNC B1 ;  /* 0x0000000000017941 */ /* 0x000fea0003800000 */
.L_x_9277:
[C---:B------:R-:W-:Y:S01]  /*f930*/  ISETP.GT.AND P0, PT, R0.reuse, 0x1, PT ;  /* 0x000000010000780c */ /* 0x040fe20003f04270 */
[----:B------:R-:W-:-:S12]  /*f940*/  VIADD R0, R0, 0xfffffffe ;  /* 0xfffffffe00007836 */ /* 0x000fd80000000000 */
[----:B------:R-:W-:Y:S05]  /*f950*/  @P0 BRA `(.L_x_9292) ;  /* 0xffffffec00040947 */ /* 0x000fea000383ffff */
.L_x_9244:
[----:B------:R-:W-:Y:S05]  /*f960*/  BSYNC B0 ;  /* 0x0000000000007941 */ /* 0x000fea0003800000 */
.L_x_9243:
[----:B------:R-:W0:Y:S01]  /*f970*/  S2R R2, SR_TID.X ;  /* 0x0000000000027919 */ /* 0x000e220000002100 */
[----:B------:R-:W-:Y:S01]  /*f980*/  BSSY B0, `(.L_x_9293) ;  /* 0x0000010000007945 */ /* 0x000fe20003800000 */
[----:B0-----:R-:W-:-:S04]  /*f990*/  LOP3.LUT R3, R2, 0x7f, RZ, 0xc0, !PT ;  /* 0x0000007f02037812 */ /* 0x001fc800078ec0ff */
[----:B------:R-:W-:-:S13]  /*f9a0*/  ISETP.NE.AND P0, PT, R3, RZ, PT ;  /* 0x000000ff0300720c */ /* 0x000fda0003f05270 */
[----:B------:R-:W-:Y:S05]  /*f9b0*/  @P0 BRA `(.L_x_9294) ;  /* 0x0000000000300947 */ /* 0x000fea0003800000 */
[----:B------:R-:W0:Y:S01]  /*f9c0*/  S2R R2, SR_LANEID ;  /* 0x0000000000027919 */ /* 0x000e220000000000 */
[----:B------:R-:W-:Y:S01]  /*f9d0*/  VOTEU.ANY UR4, UPT, PT ;  /* 0x0000000000047886 */ /* 0x000fe200038e0100 */
[----:B------:R-:W4:Y:S01]  /*f9e0*/  LDC.64 R4, c[0x0][0xc60] ;  /* 0x00031800ff047b82 */ /* 0x000f220000000a00 */
[----:B------:R-:W0:Y:S02]  /*f9f0*/  FLO.U32 R0, UR4 ;  /* 0x0000000400007d00 */ /* 0x000e2400080e0000 */
[----:B0-----:R-:W-:-:S06]  /*fa00*/  ISETP.EQ.U32.AND P0, PT, R0, R2, PT ;  /* 0x000000020000720c */ /* 0x001fcc0003f02070 */
[----:B------:R-:W4:Y:S07]  /*fa10*/  POPC R2, UR4 ;  /* 0x0000000400027d09 */ /* 0x000f2e0008000000 */
[----:B----4-:R-:W4:Y:S04]  /*fa20*/  @P0 ATOMG.E.ADD.STRONG.GPU PT, R2, desc[UR40][R4.64], R2 ;  /* 0x00000002040209a8 */ /* 0x010f2800081ee1e8 */
[----:B----4-:R0:W4:Y:S02]  /*fa30*/  SHFL.IDX PT, R2, R2, R0, 0x1f ;  /* 0x00001f0002027589 */ /* 0x01012400000e0000 */
[----:B0-----:R-:W0:Y:S02]  /*fa40*/  S2R R0, SR_LTMASK ;  /* 0x0000000000007919 */ /* 0x001e240000003900 */
[----:B0-----:R-:W-:-:S06]  /*fa50*/  LOP3.LUT R0, R0, UR4, RZ, 0xc0, !PT ;  /* 0x0000000400007c12 */ /* 0x001fcc000f8ec0ff */
[----:B------:R-:W4:Y:S02]  /*fa60*/  POPC R0, R0 ;  /* 0x0000000000007309 */ /* 0x000f240000000000 */
[----:B----4-:R-:W-:-:S07]  /*fa70*/  IADD3 R16, R2, UR36, R0 ;  /* 0x0000002402107c10 */ /* 0x010fce000fffe000 */
.L_x_9294:
[----:B------:R-:W-:Y:S05]  /*fa80*/  BSYNC B0 ;  /* 0x0000000000007941 */ /* 0x000fea0003800000 */
.L_x_9293:
        /* <DEDUP_REMOVED lines=11> */
[----:B------:R-:W0:Y:S02]  /*fb40*/  SYNCS.PHASECHK.TRANS64.TRYWAIT P0, [R0+URZ+0x28860], R2 ;  /* 0x02886002000075a7 */ /* 0x000e24000800017f */
[----:B0-----:R-:W-:Y:S05]  /*fb50*/  @!P0 BRA `(.L_x_9298) ;  /* 0x0000002400708947 */ /* 0x001fea0003800000 */
.L_x_9361:
[----:B------:R-:W-:Y:S05]  /*fb60*/  BSYNC B1 ;  /* 0x0000000000017941 */ /* 0x000fea0003800000 */
.L_x_9297:
[----:B------:R-:W-:Y:S04]  /*fb70*/  BSSY B1, `(.L_x_9299) ;  /* 0x0000009000017945 */ /* 0x000fe80003800000 */
[----:B------:R-:W-:Y:S05]  /*fb80*/  @P1 BRA `(.L_x_9300) ;  /* 0x00000000001c1947 */ /* 0x000fea0003800000 */
[----:B------:R-:W2:Y:S01]  /*fb90*/  S2R R3, SR_TID.X ;  /* 0x0000000000037919 */ /* 0x000ea20000002100 */
[----:B0-----:R-:W-:-:S04]  /*fba0*/  IMAD.MOV.U32 R2, RZ, RZ, 0x8000 ;  /* 0x00008000ff027424 */ /* 0x001fc800078e00ff */
[----:B------:R4:W-:Y:S01]  /*fbb0*/  SYNCS.ARRIVE.TRANS64 RZ, [R0+URZ+0x28850], R2 ;  /* 0x0288500200ff79a7 */ /* 0x0009e2000800003f */
[----:B--2---:R-:W-:-:S04]  /*fbc0*/  LOP3.LUT R3, R3, 0x1f, RZ, 0xc0, !PT ;  /* 0x0000001f03037812 */ /* 0x004fc800078ec0ff */
[----:B------:R-:W-:-:S13]  /*fbd0*/  ISETP.NE.AND P0, PT, R3, RZ, PT ;  /* 0x000000ff0300720c */ /* 0x000fda0003f05270 */
[----:B----4-:R-:W-:Y:S05]  /*fbe0*/  @!P0 BRA `(.L_x_9300) ;  /* 0x0000000000048947 */ /* 0x010fea0003800000 */
[----:B------:R-:W-:Y:S01]  /*fbf0*/  BPT.TRAP 0x1 ;  /* 0x000000040000795c */ /* 0x000fe20000300000 */
.L_x_9300:
[----:B------:R-:W-:Y:S05]  /*fc00*/  BSYNC B1 ;  /* 0x0000000000017941 */ /* 0x000fea0003800000 */
.L_x_9299:
[----:B------:R-:W2:Y:S04]  /*fc10*/  LDL.LU R5, [R1+0x18] ;  /* 0x0000180001057983 */ /* 0x000ea80000300800 */
[----:B------:R-:W2:Y:S04]  /*fc20*/  LDL.LU R3, [R1+0xc] ;  /* 0x00000c0001037983 */ /* 0x000ea80000300800 */
[----:B------:R-:W4:Y:S04]  /*fc30*/  LDL R4, [R1+0x4] ;  /* 0x0000040001047983 */ /* 0x000f280000100800 */
[----:B0-----:R-:W4:Y:S01]  /*fc40*/  LDL R2, [R1+0x8] ;  /* 0x0000080001027983 */ /* 0x001f220000100800 */
        /* <DEDUP_REMOVED lines=10> */
.L_x_9301:
        /* <DEDUP_REMOVED lines=16> */
.L_x_9302:
        /* <DEDUP_REMOVED lines=11> */
.L_x_9296:
[----:B------:R-:W-:Y:S05]  /*fea0*/  BSYNC B0 ;  /* 0x0000000000007941 */ /* 0x000fea0003800000 */
.L_x_9295:
[----:B------:R-:W4:Y:S04]  /*feb0*/  LDL.LU R5, [R1+0x8] ;  /* 0x0000080001057983 */ /* 0x000f280000300800 */
        /* <DEDUP_REMOVED lines=8> */
.L_x_9223:
[----:B------:R-:W-:Y:S05]  /*ff40*/  BSYNC B7 ;  /* 0x0000000000077941 */ /* 0x000fea0003800000 */
.L_x_9221:
[----:B----4-:R-:W4:Y:S02]  /*ff50*/  LDL R0, [R1+0x50] ;  /* 0x0000500001007983 */ /* 0x010f240000100800 */
[----:B----4-:R-:W-:-:S13]  /*ff60*/  ISETP.NE.AND P0, PT, R0, RZ, PT ;  /* 0x000000ff0000720c */ /* 0x010fda0003f05270 */
[----:B------:R-:W-:Y:S05]  /*ff70*/  @!P0 BRA `(.L_x_9303) ;  /* 0x0000000000288947 */ /* 0x000fea0003800000 */
[----:B------:R-:W-:Y:S05]  /*ff80*/  WARPSYNC.ALL ;  /* 0x0000000000007948 */ /* 0x000fea0003800000 */
[----:B------:R-:W4:Y:S08]  /*ff90*/  S2UR UR5, SR_CgaCtaId ;  /* 0x00000000000579c3 */ /* 0x000f300000008800 */
[----:B------:R-:W-:Y:S06]  /*ffa0*/  BAR.SYNC.DEFER_BLOCKING 0x5, 0x180 ;  /* 0x0146000000007b1d */ /* 0x000fec0000010000 */
[----:B------:R-:W-:-:S02]  /*ffb0*/  UMOV UR4, 0x400 ;  /* 0x0000040000047882 */ /* 0x000fc40000000000 */
[----:B----4-:R-:W-:-:S06]  /*ffc0*/  ULEA UR4, UR5, UR4, 0x18 ;  /* 0x0000000405047291 */ /* 0x010fcc000f8ec03f */
[----:B------:R-:W-:-:S05]  /*ffd0*/  IMAD.U32 R0, RZ, RZ, UR4 ;  /* 0x00000004ff007e24 */ /* 0x000fca000f8e00ff */
[----:B------:R4:W0:Y:S04]  /*ffe0*/  LDS.128 R16, [R0+0x288d0] ;  /* 0x0288d00000107984 */ /* 0x0008280000000c00 */
[----:B------:R4:W-:Y:S01]  /*fff0*/  STL [R1+0x4], R0 ;  /* 0x0000040001007387 */ /* 0x0009e20000100800 */
[----:B------:R-:W-:Y:S06]  /*10000*/  BAR.ARV 0x4, 0x180 ;  /* 0x0106000000007b1d */ /* 0x000fec0000002000 */
[----:B------:R-:W-:Y:S05]  /*10010*/  BRA `(.L_x_9304) ;  /* 0x0000000800d47947 */ /* 0x000fea0003800000 */
.L_x_9303:
[----:B------:R-:W4:Y:S01]  /*10020*/  S2R R0, SR_TID.X ;  /* 0x0000000000007919 */ /* 0x000f220000002100 */
[----:B------:R-:W-:Y:S01]  /*10030*/  UMOV UR4, 0xffffffff ;  /* 0xffffffff00047882 */ /* 0x000fe20000000000 */
[----:B----4-:R-:W-:-:S04]  /*10040*/  LOP3.LUT R4, R0, 0x1f, RZ, 0xc0, !PT ;  /* 0x0000001f00047812 */ /* 0x010fc800078ec0ff */
[----:B------:R-:W-:Y:S01]  /*10050*/  ISETP.NE.AND P0, PT, R4, 0x1f, PT ;  /* 0x0000001f0400780c */ /* 0x000fe20003f05270 */
[----:B------:R-:W-:-:S12]  /*10060*/  BRA.DIV UR4, `(.L_x_9305) ;  /* 0x0000002204407947 */ /* 0x000fd8000b800000 */
[----:B------:R-:W-:Y:S01]  /*10070*/  IMAD.IADD R5, R19, 0x1, R4 ;  /* 0x0000000113057824 */ /* 0x000fe200078e0204 */
[----:B------:R-:W-:-:S04]  /*10080*/  ULDC UR4, c[0x0][0xc3c] ;  /* 0x00030f0000047ab9 */ /* 0x000fc80000000800 */
[----:B------:R-:W-:-:S13]  /*10090*/  ISETP.GE.OR P1, PT, R5, UR4, !P0 ;  /* 0x0000000405007c0c */ /* 0x000fda000c726670 */
[----:B------:R-:W4:Y:S02]  /*100a0*/  @!P1 LDC.64 R2, c[0x0][0xc80] ;  /* 0x00032000ff029b82 */ /* 0x000f240000000a00 */
[----:B----4-:R-:W-:-:S06]  /*100b0*/  @!P1 IMAD.WIDE R2, R5, 0x4, R2 ;  /* 0x0000000405029825 */ /* 0x010fcc00078e0202 */
[----:B------:R4:W2:Y:S01]  /*100c0*/  @!P1 LDG.E R3, desc[UR40][R2.64] ;  /* 0x0000002802039981 */ /* 0x0008a2000c1e1900 */
[C---:B------:R-:W-:Y:S02]  /*100d0*/  ISETP.GE.U32.AND P2, PT, R4.reuse, 0x2, PT ;  /* 0x000000020400780c */ /* 0x040fe40003f46070 */
[C---:B------:R-:W-:Y:S01]  /*100e0*/  ISETP.GE.U32.AND P3, PT, R4.reuse, 0x4, PT ;  /* 0x000000040400780c */ /* 0x040fe20003f66070 */
[----:B------:R-:W-:Y:S01]  /*100f0*/  SHFL.IDX PT, R0, R16, RZ, 0x1f ;  /* 0x00001fff10007589 */ /* 0x000fe200000e0000 */
[C---:B------:R-:W-:Y:S02]  /*10100*/  ISETP.GE.U32.AND P4, PT, R4.reuse, 0x8, PT ;  /* 0x000000080400780c */ /* 0x040fe40003f86070 */
[C---:B------:R-:W-:Y:S01]  /*10110*/  ISETP.GE.U32.AND P5, PT, R4.reuse, 0x10, PT ;  /* 0x000000100400780c */ /* 0x040fe20003fa6070 */
[----:B----4-:R-:W-:Y:S02]  /*10120*/  IMAD.MOV.U32 R2, RZ, RZ, RZ ;  /* 0x000000ffff027224 */ /* 0x010fe400078e00ff */
[----:B--2---:R-:W-:Y:S01]  /*10130*/  @!P1 IMAD.MOV.U32 R2, RZ, RZ, R3 ;  /* 0x000000ffff029224 */ /* 0x004fe200078e0003 */
        /* <DEDUP_REMOVED lines=18> */
.L_x_9371:
[----:B------:R-:W-:Y:S02]  /*10260*/  ULDC UR4, c[0x0][0xc38] ;  /* 0x00030e0000047ab9 */ /* 0x000fe40000000800 */
[----:B------:R-:W-:-:S04]  /*10270*/  IMAD.U32 R4, RZ, RZ, UR4 ;  /* 0x00000004ff047e24 */ /* 0x000fc8000f8e00ff */
[----:B----4-:R-:W-:-:S04]  /*10280*/  IMAD R16, R14, R4, RZ ;  /* 0x000000040e107224 */ /* 0x010fc800078e02ff */
[----:B------:R-:W-:-:S05]  /*10290*/  IMAD.IADD R5, R5, 0x1, R16 ;  /* 0x0000000105057824 */ /* 0x000fca00078e0210 */
[----:B------:R-:W-:-:S13]  /*102a0*/  ISETP.GT.AND P6, PT, R5, R0, PT ;  /* 0x000000000500720c */ /* 0x000fda0003fc4270 */
[----:B------:R-:W-:Y:S05]  /*102b0*/  @P6 BRA `(.L_x_9306) ;  /* 0x00000000009c6947 */ /* 0x000fea0003800000 */
.L_x_9311:
[----:B------:R-:W4:Y:S01]  /*102c0*/  LDC R2, c[0x0][0xc3c] ;  /* 0x00030f00ff027b82 */ /* 0x000f220000000800 */
[----:B------:R-:W-:-:S05]  /*102d0*/  VIADD R19, R19, 0x1f ;  /* 0x0000001f13137836 */ /* 0x000fca0000000000 */
[----:B----4-:R-:W-:-:S13]  /*102e0*/  ISETP.GE.AND P6, PT, R19, R2, PT ;  /* 0x000000021300720c */ /* 0x010fda0003fc6270 */
[----:B------:R-:W-:Y:S05]  /*102f0*/  @P6 BRA `(.L_x_9307) ;  /* 0x0000000400d06947 */ /* 0x000fea0003800000 */
[----:B--2---:R-:W2:Y:S01]  /*10300*/  S2R R3, SR_TID.X ;  /* 0x0000000000037919 */ /* 0x004ea20000002100 */
[----:B------:R-:W-:Y:S01]  /*10310*/  BSSY B0, `(.L_x_9308) ;  /* 0x0000009000007945 */ /* 0x000fe20003800000 */
[----:B--2---:R-:W-:-:S05]  /*10320*/  LOP3.LUT R3, R3, 0x1f, RZ, 0xc0, !PT ;  /* 0x0000001f03037812 */ /* 0x004fca00078ec0ff */
[----:B---3--:R-:W-:-:S05]  /*10330*/  IMAD.IADD R7, R19, 0x1, R3 ;  /* 0x0000000113077824 */ /* 0x008fca00078e0203 */
[----:B------:R-:W-:Y:S01]  /*10340*/  ISETP.GE.OR P6, PT, R7, R2, !P0 ;  /* 0x000000020700720c */ /* 0x000fe200047c6670 */
[----:B------:R-:W-:-:S12]  /*10350*/  IMAD.MOV.U32 R2, RZ, RZ, RZ ;  /* 0x000000ffff027224 */ /* 0x000fd800078e00ff */
[----:B------:R-:W-:Y:S05]  /*10360*/  @P6 BRA `(.L_x_9309) ;  /* 0x00000000000c6947 */ /* 0x000fea0003800000 */
[----:B------:R-:W2:Y:S02]  /*10370*/  LDC.64 R2, c[0x0][0xc80] ;  /* 0x00032000ff027b82 */ /* 0x000ea40000000a00 */
[----:B--2---:R-:W-:-:S06]  /*10380*/  IMAD.WIDE R2, R7, 0x4, R2 ;  /* 0x0000000407027825 */ /* 0x004fcc00078e0202 */
[----:B------:R2:W5:Y:S02]  /*10390*/  LDG.E R2, desc[UR40][R2.64] ;  /* 0x0000002802027981 */ /* 0x000564000c1e1900 */
.L_x_9309:
[----:B------:R-:W-:Y:S05]  /*103a0*/  BSYNC B0 ;  /* 0x0000000000007941 */ /* 0x000fea0003800000 */
.L_x_9308:
[----:B------:R-:W-:-:S03]  /*103b0*/  UMOV UR4, 0xffffffff ;  /* 0xffffffff00047882 */ /* 0x000fc60000000000 */
[----:B------:R-:W-:Y:S05]  /*103c0*/  BRA.DIV UR4, `(.L_x_9310) ;  /* 0x00000022048c7947 */ /* 0x000fea000b800000 */
[----:B-----5:R-:W2:Y:S02]  /*103d0*/  SHFL.UP PT, R14, R2, 0x1, RZ ;  /* 0x04200000020e7989 */ /* 0x020ea400000e00ff */
        /* <DEDUP_REMOVED lines=15> */
.L_x_9379:
[----:B------:R-:W-:Y:S02]  /*104d0*/  ULDC UR4, c[0x0][0xc38] ;  /* 0x00030e0000047ab9 */ /* 0x000fe40000000800 */
[----:B------:R-:W-:-:S04]  /*104e0*/  IMAD.U32 R4, RZ, RZ, UR4 ;  /* 0x00000004ff047e24 */ /* 0x000fc8000f8e00ff */
[----:B---3--:R-:W-:-:S04]  /*104f0*/  IMAD R16, R14, R4, RZ ;  /* 0x000000040e107224 */ /* 0x008fc800078e02ff */
[----:B------:R-:W-:-:S05]  /*10500*/  IMAD.IADD R5, R16, 0x1, R5 ;  /* 0x0000000110057824 */ /* 0x000fca00078e0205 */
[----:B------:R-:W-:-:S13]  /*10510*/  ISETP.GT.AND P6, PT, R5, R0, PT ;  /* 0x000000000500720c */ /* 0x000fda0003fc4270 */
[----:B------:R-:W-:Y:S05]  /*10520*/  @!P6 BRA `(.L_x_9311) ;  /* 0xfffffffc0064e947 */ /* 0x000fea000383ffff */
.L_x_9306:
        /* <DEDUP_REMOVED lines=8> */
.L_x_9383:
[----:B------:R-:W-:Y:S01]  /*105b0*/  ISETP.NE.AND P0, PT, R5, RZ, PT ;  /* 0x000000ff0500720c */ /* 0x000fe20003f05270 */
[----:B------:R-:W-:-:S12]  /*105c0*/  IMAD.MOV.U32 R5, RZ, RZ, RZ ;  /* 0x000000ffff057224 */ /* 0x000fd800078e00ff */
[----:B------:R-:W-:Y:S05]  /*105d0*/  @!P0 BRA `(.L_x_9313) ;  /* 0x0000000000108947 */ /* 0x000fea0003800000 */
[----:B------:R-:W-:Y:S01]  /*105e0*/  UMOV UR4, 0xffffffff ;  /* 0xffffffff00047882 */ /* 0x000fe20000000000 */
[----:B------:R-:W-:Y:S02]  /*105f0*/  VIADD R12, R6, 0xffffffff ;  /* 0xffffffff060c7836 */ /* 0x000fe40000000000 */
[----:B------:R-:W-:Y:S05]  /*10600*/  BRA.DIV UR4, `(.L_x_9314) ;  /* 0x0000002604047947 */ /* 0x000fea000b800000 */
[----:B------:R0:W0:Y:S02]  /*10610*/  SHFL.IDX PT, R5, R3, R12, 0x1f ;  /* 0x00001f0c03057589 */ /* 0x00002400000e0000 */
.L_x_9313:
[----:B0-2-4-:R-:W0:Y:S01]  /*10620*/  LDC.64 R2, c[0x0][0xc90] ;  /* 0x00032400ff027b82 */ /* 0x015e220000000a00 */
[----:B------:R-:W-:-:S04]  /*10630*/  IMAD.IADD R19, R6, 0x1, R19 ;  /* 0x0000000106137824 */ /* 0x000fc800078e0213 */
[----:B0-----:R-:W-:-:S05]  /*10640*/  IMAD.WIDE R2, R19, 0x4, R2 ;  /* 0x0000000413027825 */ /* 0x001fca00078e0202 */
[----:B---3--:R-:W2:Y:S01]  /*10650*/  LDG.E R7, desc[UR40][R2.64] ;  /* 0x0000002802077981 */ /* 0x008ea2000c1e1900 */
        /* <DEDUP_REMOVED lines=62> */
.L_x_9307:
[----:B------:R-:W-:Y:S01]  /*10a40*/  UMOV UR4, URZ ;  /* 0x0000003f00047c82 */ /* 0x000fe20008000000 */
[----:B------:R-:W-:Y:S01]  /*10a50*/  UMOV UR5, URZ ;  /* 0x0000003f00057c82 */ /* 0x000fe20008000000 */
[----:B------:R-:W-:Y:S01]  /*10a60*/  ULDC UR6, c[0x0][0xc3c] ;  /* 0x00030f0000067ab9 */ /* 0x000fe20000000800 */
[----:B------:R-:W-:Y:S02]  /*10a70*/  IMAD.MOV.U32 R16, RZ, RZ, R0 ;  /* 0x000000ffff107224 */ /* 0x000fe400078e0000 */
[----:B------:R-:W-:Y:S02]  /*10a80*/  IMAD.U32 R17, RZ, RZ, UR4 ;  /* 0x00000004ff117e24 */ /* 0x000fe4000f8e00ff */
[----:B------:R-:W-:Y:S02]  /*10a90*/  IMAD.U32 R18, RZ, RZ, UR5 ;  /* 0x00000005ff127e24 */ /* 0x000fe4000f8e00ff */
[----:B------:R-:W-:-:S07]  /*10aa0*/  IMAD.U32 R19, RZ, RZ, UR6 ;  /* 0x00000006ff137e24 */ /* 0x000fce000f8e00ff */
.L_x_9315:
[----:B------:R4:W3:Y:S01]  /*10ab0*/  LDL R2, [R1+0x4] ;  /* 0x0000040001027983 */ /* 0x0008e20000100800 */
[----:B------:R-:W0:Y:S01]  /*10ac0*/  S2R R0, SR_TID.X ;  /* 0x0000000000007919 */ /* 0x000e220000002100 */
[----:B------:R-:W-:Y:S05]  /*10ad0*/  WARPSYNC.ALL ;  /* 0x0000000000007948 */ /* 0x000fea0003800000 */
[----:B0-----:R-:W-:Y:S01]  /*10ae0*/  LOP3.LUT R0, R0, 0x1f, RZ, 0xc0, !PT ;  /* 0x0000001f00007812 */ /* 0x001fe200078ec0ff */
[----:B------:R-:W-:Y:S03]  /*10af0*/  BAR.SYNC.DEFER_BLOCKING 0x4, 0x180 ;  /* 0x0106000000007b1d */ /* 0x000fe60000010000 */
[----:B------:R-:W-:-:S13]  /*10b00*/  ISETP.NE.AND P0, PT, R0, RZ, PT ;  /* 0x000000ff0000720c */ /* 0x000fda0003f05270 */
[----:B--2---:R-:W3:Y:S01]  /*10b10*/  @!P0 S2R R3, SR_CgaCtaId ;  /* 0x0000000000038919 */ /* 0x004ee20000008800 */
[----:B------:R-:W-:-:S04]  /*10b20*/  @!P0 MOV R0, 0x400 ;  /* 0x0000040000008802 */ /* 0x000fc80000000f00 */
[----:B---3--:R-:W-:-:S05]  /*10b30*/  @!P0 LEA R2, R3, R0, 0x18 ;  /* 0x0000000003028211 */ /* 0x008fca00078ec0ff */
[----:B------:R4:W-:Y:S04]  /*10b40*/  @!P0 STS.128 [R2+0x288d0], R16 ;  /* 0x0288d01002008388 */ /* 0x0009e80000000c00 */
[----:B------:R4:W-:Y:S01]  /*10b50*/  @!P0 STL [R1+0x4], R2 ;  /* 0x0000040201008387 */ /* 0x0009e20000100800 */
[----:B------:R-:W-:Y:S06]  /*10b60*/  BAR.ARV 0x5, 0x180 ;  /* 0x0146000000007b1d */ /* 0x000fec0000002000 */
.L_x_9304:
[----:B------:R-:W-:Y:S02]  /*10b70*/  ULDC UR4, c[0x0][0xc3c] ;  /* 0x00030f0000047ab9 */ /* 0x000fe40000000800 */
[----:B0-----:R-:W-:-:S13]  /*10b80*/  ISETP.GE.AND P0, PT, R19, UR4, PT ;  /* 0x0000000413007c0c */ /* 0x001fda000bf06270 */
[----:B------:R-:W-:Y:S05]  /*10b90*/  @!P0 BRA `(.L_x_9316) ;  /* 0xffffffac00c88947 */ /* 0x000fea000383ffff */
[----:B------:R-:W-:Y:S05]  /*10ba0*/  BSYNC B8 ;  /* 0x0000000000087941 */ /* 0x000fea0003800000 */
.L_x_9217:
        /* <DEDUP_REMOVED lines=12> */
.L_x_9386:
[----:B------:R-:W-:Y:S05]  /*10c70*/  BSYNC B0 ;  /* 0x0000000000007941 */ /* 0x000fea0003800000 */
.L_x_9317:
[----:B------:R-:W-:-:S03]  /*10c80*/  UMOV UR4, 0xffffffff ;  /* 0xffffffff00047882 */ /* 0x000fc60000000000 */
[----:B------:R-:W-:Y:S05]  /*10c90*/  BRA.DIV UR4, `(.L_x_9319) ;  /* 0x0000001e049c7947 */ /* 0x000fea000b800000 */
[----:B------:R-:W4:Y:S02]  /*10ca0*/  S2R R2, SR_TID.X ;  /* 0x0000000000027919 */ /* 0x000f240000002100 */
[----:B----4-:R-:W-:-:S04]  /*10cb0*/  SHF.R.U32.HI R2, RZ, 0x5, R2 ;  /* 0x00000005ff027819 */ /* 0x010fc80000011602 */
[----:B------:R-:W-:-:S05]  /*10cc0*/  LOP3.LUT R2, R2, 0x3, RZ, 0xc0, !PT ;  /* 0x0000000302027812 */ /* 0x000fca00078ec0ff */
[----:B------:R4:W0:Y:S02]  /*10cd0*/  SHFL.IDX PT, R14, R2, RZ, 0x1f ;  /* 0x00001fff020e7589 */ /* 0x00082400000e0000 */
.L_x_9389:
[----:B0-----:R-:W-:Y:S01]  /*10ce0*/  ISETP.NE.AND P0, PT, R14, RZ, PT ;  /* 0x000000ff0e00720c */ /* 0x001fe20003f05270 */
[----:B------:R-:W-:-:S12]  /*10cf0*/  BSSY B0, `(.L_x_9320) ;  /* 0x0000027000007945 */ /* 0x000fd80003800000 */
[----:B------:R-:W-:Y:S05]  /*10d00*/  @P0 BRA `(.L_x_9321) ;  /* 0x0000000000940947 */ /* 0x000fea0003800000 */
[----:B------:R-:W-:-:S03]  /*10d10*/  UMOV UR4, 0xffffffff ;  /* 0xffffffff00047882 */ /* 0x000fc60000000000 */
[----:B------:R-:W-:Y:S05]  /*10d20*/  BRA.DIV UR4, `(.L_x_9322) ;  /* 0x0000001e04ac7947 */ /* 0x000fea000b800000 */
[----:B------:R-:W-:-:S13]  /*10d30*/  ELECT P6, URZ, PT ;  /* 0x00000000003f782f */ /* 0x000fda00038c0000 */
.L_x_9392:
[----:B------:R-:W-:Y:S05]  /*10d40*/  @!P6 BRA `(.L_x_9321) ;  /* 0x000000000084e947 */ /* 0x000fea0003800000 */
[----:B----4-:R-:W4:Y:S02]  /*10d50*/  LDL.LU R2, [R1+0x54] ;  /* 0x0000540001027983 */ /* 0x010f240000300800 */
[----:B----4-:R-:W-:-:S04]  /*10d60*/  LOP3.LUT R2, R2, 0x2, RZ, 0xfc, !PT ;  /* 0x0000000202027812 */ /* 0x010fc800078efcff */
[----:B------:R-:W-:-:S13]  /*10d70*/  ISETP.NE.AND P2, PT, R2, 0x3, PT ;  /* 0x000000030200780c */ /* 0x000fda0003f45270 */
[----:B------:R-:W-:Y:S05]  /*10d80*/  @!P2 BRA `(.L_x_9323) ;  /* 0x000000000004a947 */ /* 0x000fea0003800000 */
[----:B------:R-:W-:Y:S01]  /*10d90*/  BPT.TRAP 0x1 ;  /* 0x000000040000795c */ /* 0x000fe20000300000 */
.L_x_9323:
[----:B------:R-:W4:Y:S04]  /*10da0*/  LDL R3, [R1+0x8] ;  /* 0x0000080001037983 */ /* 0x000f280000100800 */
[----:B--23--:R-:W2:Y:S01]  /*10db0*/  LDL.LU R7, [R1+0x14] ;  /* 0x0000140001077983 */ /* 0x00cea20000300800 */
[----:B------:R-:W-:-:S04]  /*10dc0*/  VIADD R2, R0, 0x28840 ;  /* 0x0002884000027836 */ /* 0x000fc80000000000 */
[C---:B----4-:R-:W-:Y:S02]  /*10dd0*/  IMAD R6, R3.reuse, 0x8, R2 ;  /* 0x0000000803067824 */ /* 0x050fe400078e0202 */
        /* <DEDUP_REMOVED lines=10> */
.L_x_9393:
[----:B------:R-:W2:Y:S02]  /*10e80*/  SYNCS.PHASECHK.TRANS64.TRYWAIT P0, [R7+URZ], R2 ;  /* 0x00000002070075a7 */ /* 0x000ea4000800017f */
[----:B--2---:R-:W-:Y:S05]  /*10e90*/  @!P0 BRA `(.L_x_9325) ;  /* 0x0000001c00848947 */ /* 0x004fea0003800000 */
.L_x_9394:
[----:B------:R-:W-:Y:S05]  /*10ea0*/  @!P2 BRA `(.L_x_9326) ;  /* 0x000000000004a947 */ /* 0x000fea0003800000 */
[----:B------:R-:W-:Y:S01]  /*10eb0*/  BPT.TRAP 0x1 ;  /* 0x000000040000795c */ /* 0x000fe20000300000 */
.L_x_9326:
[----:B------:R-:W3:Y:S01]  /*10ec0*/  LDL.LU R4, [R1+0x8] ;  /* 0x0000080001047983 */ /* 0x000ee20000300800 */
[----:B------:R-:W-:-:S04]  /*10ed0*/  VIADD R0, R0, 0x28860 ;  /* 0x0002886000007836 */ /* 0x000fc80000000000 */
[----:B---3--:R-:W-:-:S04]  /*10ee0*/  IMAD R4, R4, 0x8, R0 ;  /* 0x0000000804047824 */ /* 0x008fc800078e0200 */
[----:B------:R-:W3:Y:S02]  /*10ef0*/  SYNCS.PHASECHK.TRANS64.TRYWAIT P0, [R4+URZ], R5 ;  /* 0x00000005040075a7 */ /* 0x000ee4000800017f */
[----:B---3--:R-:W-:Y:S05]  /*10f00*/  @!P0 BRA `(.L_x_9327) ;  /* 0x0000001c007c8947 */ /* 0x008fea0003800000 */
.L_x_9395:
[----:B------:R-:W-:-:S07]  /*10f10*/  IMAD R3, R3, 0x8, R0 ;  /* 0x0000000803037824 */ /* 0x000fce00078e0200 */
.L_x_9328:
[----:B----4-:R4:W0:Y:S02]  /*10f20*/  SYNCS.PHASECHK.TRANS64.TRYWAIT P0, [R3+URZ], R2 ;  /* 0x00000002030075a7 */ /* 0x010824000800017f */
[----:B0-----:R-:W-:Y:S05]  /*10f30*/  @!P0 NANOSLEEP.SYNCS 0x989680 ;  /* 0x009896800000895d */ /* 0x001fea0003900000 */
[----:B------:R-:W0:Y:S02]  /*10f40*/  @!P0 SYNCS.PHASECHK.TRANS64 P0, [R3+URZ], R2 ;  /* 0x00000002030085a7 */ /* 0x000e24000800007f */
[----:B0-----:R-:W-:Y:S05]  /*10f50*/  @!P0 BRA `(.L_x_9328) ;  /* 0xfffffffc00f08947 */ /* 0x001fea000383ffff */
.L_x_9321:
[----:B------:R-:W-:Y:S05]  /*10f60*/  BSYNC B0 ;  /* 0x0000000000007941 */ /* 0x000fea0003800000 */
.L_x_9320:
[----:B------:R-:W-:Y:S05]  /*10f70*/  EXIT ;  /* 0x000000000000794d */ /* 0x000fea0003800000 */
.L_x_9159:
[----:B0-----:R-:W-:-:S04]  /*10f80*/  IMAD.U32 R3, RZ, RZ, UR38 ;  /* 0x00000026ff037e24 */ /* 0x001fc8000f8e00ff */
[----:B------:R0:W1:Y:S03]  /*10f90*/  SYNCS.PHASECHK.TRANS64.TRYWAIT P1, [R3+URZ+0x28800], R0 ;  /* 0x02880000030075a7 */ /* 0x000066000802017f */
[----:B-1----:R-:W-:Y:S05]  /*10fa0*/  @!P1 NANOSLEEP.SYNCS 0x989680 ;  /* 0x009896800000995d */ /* 0x002fea0003900000 */
[----:B------:R-:W1:Y:S02]  /*10fb0*/  @!P1 SYNCS.PHASECHK.TRANS64 P1, [R3+URZ+0x28800], R0 ;  /* 0x02880000030095a7 */ /* 0x000e64000802007f */
[----:B-1----:R-:W-:Y:S05]  /*10fc0*/  @!P1 BRA `(.L_x_9159) ;  /* 0xfffffffc00ec9947 */ /* 0x002fea000383ffff */
[----:B------:R-:W-:Y:S05]  /*10fd0*/  BRA `(.L_x_9329) ;  /* 0xffffff0400d87947 */ /* 0x000fea000383ffff */
.L_x_9163:
[----:B-1----:R1:W2:Y:S02]  /*10fe0*/  SYNCS.PHASECHK.TRANS64.TRYWAIT P2, [R3+URZ+0x28830], R0 ;  /* 0x02883000030075a7 */ /* 0x0022a4000804017f */
[----:B--2---:R-:W-:Y:S05]  /*10ff0*/  @!P2 NANOSLEEP.SYNCS 0x989680 ;  /* 0x009896800000a95d */ /* 0x004fea0003900000 */
[----:B------:R-:W2:Y:S02]  /*11000*/  @!P2 SYNCS.PHASECHK.TRANS64 P2, [R3+URZ+0x28830], R0 ;  /* 0x028830000300a5a7 */ /* 0x000ea4000804007f */
[----:B--2---:R-:W-:Y:S05]  /*11010*/  @!P2 BRA `(.L_x_9163) ;  /* 0xfffffffc00f0a947 */ /* 0x004fea000383ffff */
[----:B------:R-:W-:Y:S05]  /*11020*/  BRA `(.L_x_9162) ;  /* 0xffffff0400fc7947 */ /* 0x000fea000383ffff */
.L_x_9168:
[----:B-1----:R-:W-:-:S04]  /*11030*/  IMAD.U32 R5, RZ, RZ, UR6 ;  /* 0x00000006ff057e24 */ /* 0x002fc8000f8e00ff */
[----:B------:R1:W2:Y:S03]  /*11040*/  SYNCS.PHASECHK.TRANS64.TRYWAIT P3, [R5+URZ+0x28830], R0 ;  /* 0x02883000050075a7 */ /* 0x0002a6000806017f */
[----:B--2---:R-:W-:Y:S05]  /*11050*/  @!P3 NANOSLEEP.SYNCS 0x989680 ;  /* 0x009896800000b95d */ /* 0x004fea0003900000 */
[----:B------:R-:W2:Y:S02]  /*11060*/  @!P3 SYNCS.PHASECHK.TRANS64 P3, [R5+URZ+0x28830], R0 ;  /* 0x028830000500b5a7 */ /* 0x000ea4000806007f */
[----:B--2---:R-:W-:Y:S05]  /*11070*/  @!P3 BRA `(.L_x_9168) ;  /* 0xfffffffc00ecb947 */ /* 0x004fea000383ffff */
[----:B------:R-:W-:Y:S05]  /*11080*/  BRA `(.L_x_9165) ;  /* 0xffffff2800ec7947 */ /* 0x000fea000383ffff */
.L_x_9172:
[----:B-1----:R-:W-:-:S04]  /*11090*/  IMAD.U32 R5, RZ, RZ, UR6 ;  /* 0x00000006ff057e24 */ /* 0x002fc8000f8e00ff */
[----:B------:R1:W2:Y:S03]  /*110a0*/  SYNCS.PHASECHK.TRANS64.TRYWAIT P3, [R5+URZ+0x28850], R0 ;  /* 0x02885000050075a7 */ /* 0x0002a6000806017f */
[----:B--2---:R-:W-:Y:S05]  /*110b0*/  @!P3 NANOSLEEP.SYNCS 0x989680 ;  /* 0x009896800000b95d */ /* 0x004fea0003900000 */
[----:B------:R-:W2:Y:S02]  /*110c0*/  @!P3 SYNCS.PHASECHK.TRANS64 P3, [R5+URZ+0x28850], R0 ;  /* 0x028850000500b5a7 */ /* 0x000ea4000806007f */
[----:B--2---:R-:W-:Y:S05]  /*110d0*/  @!P3 BRA `(.L_x_9172) ;  /* 0xfffffffc00ecb947 */ /* 0x004fea000383ffff */
[----:B------:R-:W-:Y:S05]  /*110e0*/  BRA `(.L_x_9169) ;  /* 0xffffff2c00b47947 */ /* 0x000fea000383ffff */
.L_x_9178:
[----:B-1----:R-:W-:-:S04]  /*110f0*/  IMAD.U32 R5, RZ, RZ, UR6 ;  /* 0x00000006ff057e24 */ /* 0x002fc8000f8e00ff */
[----:B------:R1:W2:Y:S03]  /*11100*/  SYNCS.PHASECHK.TRANS64.TRYWAIT P2, [R5+URZ+0x28830], R0 ;  /* 0x02883000050075a7 */ /* 0x0002a6000804017f */
[----:B--2---:R-:W-:Y:S05]  /*11110*/  @!P2 NANOSLEEP.SYNCS 0x989680 ;  /* 0x009896800000a95d */ /* 0x004fea0003900000 */
[----:B------:R-:W2:Y:S02]  /*11120*/  @!P2 SYNCS.PHASECHK.TRANS64 P2, [R5+URZ+0x28830], R0 ;  /* 0x028830000500a5a7 */ /* 0x000ea4000804007f */
[----:B--2---:R-:W-:Y:S05]  /*11130*/  @!P2 BRA `(.L_x_9178) ;  /* 0xfffffffc00eca947 */ /* 0x004fea000383ffff */
[----:B------:R-:W-:Y:S05]  /*11140*/  BRA `(.L_x_9175) ;  /* 0xffffff5400107947 */ /* 0x000fea000383ffff */
.L_x_9182:
[----:B-1----:R-:W-:-:S04]  /*11150*/  IMAD.U32 R5, RZ, RZ, UR6 ;  /* 0x00000006ff057e24 */ /* 0x002fc8000f8e00ff */
[----:B------:R1:W2:Y:S03]  /*11160*/  SYNCS.PHASECHK.TRANS64.TRYWAIT P2, [R5+URZ+0x28850], R0 ;  /* 0x02885000050075a7 */ /* 0x0002a6000804017f */
[----:B--2---:R-:W-:Y:S05]  /*11170*/  @!P2 NANOSLEEP.SYNCS 0x989680 ;  /* 0x009896800000a95d */ /* 0x004fea0003900000 */
[----:B------:R-:W2:Y:S02]  /*11180*/  @!P2 SYNCS.PHASECHK.TRANS64 P2, [R5+URZ+0x28850], R0 ;  /* 0x028850000500a5a7 */ /* 0x000ea4000804007f */
[----:B--2---:R-:W-:Y:S05]  /*11190*/  @!P2 BRA `(.L_x_9182) ;  /* 0xfffffffc00eca947 */ /* 0x004fea000383ffff */
[----:B------:R-:W-:Y:S05]  /*111a0*/  BRA `(.L_x_9179) ;  /* 0xffffff5400d87947 */ /* 0x000fea000383ffff */
.L_x_9187:
[----:B-1----:R-:W-:-:S04]  /*111b0*/  IMAD.U32 R9, RZ, RZ, UR5 ;  /* 0x00000005ff097e24 */ /* 0x002fc8000f8e00ff */
[----:B------:R1:W2:Y:S03]  /*111c0*/  SYNCS.PHASECHK.TRANS64.TRYWAIT P0, [R9+URZ+0x28850], R6 ;  /* 0x02885006090075a7 */ /* 0x0002a6000800017f */
[----:B--2---:R-:W-:Y:S05]  /*111d0*/  @!P0 NANOSLEEP.SYNCS 0x989680 ;  /* 0x009896800000895d */ /* 0x004fea0003900000 */
[----:B------:R-:W2:Y:S02]  /*111e0*/  @!P0 SYNCS.PHASECHK.TRANS64 P0, [R9+URZ+0x28850], R6 ;  /* 0x02885006090085a7 */ /* 0x000ea4000800007f */
[----:B--2---:R-:W-:Y:S05]  /*111f0*/  @!P0 BRA `(.L_x_9187) ;  /* 0xfffffffc00ec8947 */ /* 0x004fea000383ffff */
[----:B------:R-:W-:Y:S05]  /*11200*/  BRA `(.L_x_9186) ;  /* 0xffffff7000b87947 */ /* 0x000fea000383ffff */
.L_x_9229:
        /* <DEDUP_REMOVED lines=11> */
.L_x_9331:
[----:B------:R-:W-:Y:S05]  /*112c0*/  BSYNC B0 ;  /* 0x0000000000007941 */ /* 0x000fea0003800000 */
.L_x_9330:
[----:B------:R-:W-:Y:S05]  /*112d0*/  BRA `(.L_x_9332) ;  /* 0xffffffb4000c7947 */ /* 0x000fea000383ffff */
.L_x_9231:
[----:B------:R-:W-:Y:S01]  /*112e0*/  BSSY B0, `(.L_x_9333) ;  /* 0x0000006000007945 */ /* 0x000fe20003800000 */
[----:B------:R-:W-:-:S07]  /*112f0*/  IMAD.MOV.U32 R15, RZ, RZ, -0x1 ;  /* 0xffffffffff0f7424 */ /* 0x000fce00078e00ff */
[----:B0123--:R-:W-:Y:S05]  /*11300*/  WARPSYNC.COLLECTIVE R15, `(.L_x_9334) ;  /* 0x000000000f0c7348 */ /* 0x00ffea0003c00000 */
[----:B------:R-:W-:Y:S02]  /*11310*/  ELECT P6, UR62, PT ;  /* 0x00000000003e782f */ /* 0x000fe400038c0000 */
[----:B------:R-:W-:Y:S01]  /*11320*/  MOV R14, UR62 ;  /* 0x0000003e000e7c02 */ /* 0x000fe20008000f00 */
[----:B0123--:R-:W-:Y:S10]  /*11330*/  ENDCOLLECTIVE ;  /* 0x000000000000791b */ /* 0x00fff40003800000 */
.L_x_9334:
[----:B------:R-:W-:Y:S05]  /*11340*/  BSYNC B0 ;  /* 0x0000000000007941 */ /* 0x000fea0003800000 */
.L_x_9333:
[----:B------:R-:W-:Y:S05]  /*11350*/  BRA `(.L_x_9335) ;  /* 0xffffffb400147947 */ /* 0x000fea000383ffff */
.L_x_9233:
[----:B---3--:R3:W4:Y:S02]  /*11360*/  SYNCS.PHASECHK.TRANS64.TRYWAIT P0, [R0+URZ+0x28840], R2 ;  /* 0x02884002000075a7 */ /* 0x008724000800017f */
[----:B----4-:R-:W-:Y:S05]  /*11370*/  @!P0 NANOSLEEP.SYNCS 0x989680 ;  /* 0x009896800000895d */ /* 0x010fea0003900000 */
[----:B------:R-:W4:Y:S02]  /*11380*/  @!P0 SYNCS.PHASECHK.TRANS64 P0, [R0+URZ+0x28840], R2 ;  /* 0x02884002000085a7 */ /* 0x000f24000800007f */
[----:B----4-:R-:W-:Y:S05]  /*11390*/  @!P0 BRA `(.L_x_9233) ;  /* 0xfffffffc00f08947 */ /* 0x010fea000383ffff */
[----:B------:R-:W-:Y:S05]  /*113a0*/  BRA `(.L_x_9336) ;  /* 0xffffffb400807947 */ /* 0x000fea000383ffff */
.L_x_9237:
[----:B------:R-:W-:Y:S01]  /*113b0*/  IMAD.MOV.U32 R13, RZ, RZ, R0 ;  /* 0x000000ffff0d7224 */ /* 0x000fe200078e0000 */
[----:B------:R-:W0:Y:S01]  /*113c0*/  S2R R6, SR_TID.X ;  /* 0x0000000000067919 */ /* 0x000e220000002100 */
[----:B------:R-:W-:Y:S02]  /*113d0*/  IMAD.MOV.U32 R12, RZ, RZ, RZ ;  /* 0x000000ffff0c7224 */ /* 0x000fe400078e00ff */
[----:B------:R-:W-:Y:S02]  /*113e0*/  IMAD.MOV.U32 R11, RZ, RZ, 0x181f ;  /* 0x0000181fff0b7424 */ /* 0x000fe400078e00ff */
[----:B------:R-:W-:Y:S02]  /*113f0*/  IMAD.MOV.U32 R15, RZ, RZ, -0x1 ;  /* 0xffffffffff0f7424 */ /* 0x000fe400078e00ff */
[----:B-----5:R-:W-:-:S07]  /*11400*/  IMAD R2, R10, R7, RZ ;  /* 0x000000070a027224 */ /* 0x020fce00078e02ff */
[----:B0-----:R-:W-:Y:S05]  /*11410*/  WARPSYNC.COLLECTIVE R15, `(.L_x_9337) ;  /* 0x000000000f087348 */ /* 0x001fea0003c00000 */
[----:B------:R1:W2:Y:S02]  /*11420*/  SHFL.IDX P6, R14, R13, R12, R11 ;  /* 0x0000000c0d0e7389 */ /* 0x0002a400000c000b */
[----:B012---:R-:W-:Y:S01]  /*11430*/  ENDCOLLECTIVE ;  /* 0x000000000000791b */ /* 0x007fe20003800000 */
.L_x_9337:
[----:B------:R-:W-:Y:S01]  /*11440*/  IMAD.MOV.U32 R13, RZ, RZ, R3 ;  /* 0x000000ffff0d7224 */ /* 0x000fe200078e0003 */
[----:B------:R-:W-:Y:S01]  /*11450*/  LOP3.LUT R6, R6, 0x7f, RZ, 0xc0, !PT ;  /* 0x0000007f06067812 */ /* 0x000fe200078ec0ff */
[----:B------:R-:W-:-:S07]  /*11460*/  IMAD.MOV.U32 R4, RZ, RZ, R14 ;  /* 0x000000ffff047224 */ /* 0x000fce00078e000e */
[----:B------:R-:W-:Y:S05]  /*11470*/  WARPSYNC.COLLECTIVE R15, `(.L_x_9338) ;  /* 0x000000000f087348 */ /* 0x000fea0003c00000 */
[----:B------:R0:W1:Y:S02]  /*11480*/  SHFL.IDX P6, R14, R13, R12, R11 ;  /* 0x0000000c0d0e7389 */ /* 0x00006400000c000b */
[----:B01----:R-:W-:Y:S01]  /*11490*/  ENDCOLLECTIVE ;  /* 0x000000000000791b */ /* 0x003fe20003800000 */
.L_x_9338:
[----:B------:R-:W-:-:S05]  /*114a0*/  SHF.R.U32.HI R6, RZ, 0x3, R6 ;  /* 0x00000003ff067819 */ /* 0x000fca0000011606 */
[----:B------:R-:W-:-:S05]  /*114b0*/  IMAD R17, R17, 0x80, R6 ;  /* 0x0000008011117824 */ /* 0x000fca00078e0206 */
[----:B------:R-:W-:Y:S01]  /*114c0*/  ISETP.GE.AND P2, PT, R17, R2, PT ;  /* 0x000000021100720c */ /* 0x000fe20003f46270 */
[----:B------:R-:W-:Y:S02]  /*114d0*/  IMAD.MOV.U32 R13, RZ, RZ, R0 ;  /* 0x000000ffff0d7224 */ /* 0x000fe400078e0000 */
[----:B------:R-:W-:Y:S02]  /*114e0*/  IMAD.MOV.U32 R12, RZ, RZ, 0x1 ;  /* 0x00000001ff0c7424 */ /* 0x000fe400078e00ff */
[----:B------:R-:W-:-:S08]  /*114f0*/  IMAD.MOV.U32 R5, RZ, RZ, R14 ;  /* 0x000000ffff057224 */ /* 0x000fd000078e000e */
[----:B------:R-:W-:Y:S05]  /*11500*/  WARPSYNC.COLLECTIVE R15, `(.L_x_9339) ;  /* 0x000000000f087348 */ /* 0x000fea0003c00000 */
[----:B------:R0:W1:Y:S02]  /*11510*/  SHFL.IDX P6, R14, R13, R12, R11 ;  /* 0x0000000c0d0e7389 */ /* 0x00006400000c000b */
[----:B01----:R-:W-:Y:S01]  /*11520*/  ENDCOLLECTIVE ;  /* 0x000000000000791b */ /* 0x003fe20003800000 */
.L_x_9339:
        /* <DEDUP_REMOVED lines=10> */
.L_x_9340:
[----:B------:R-:W-:Y:S01]  /*115d0*/  @!PT LDS RZ, [RZ] ;  /* 0x00000000fffff984 */ /* 0x000fe20000000800 */
[----:B------:R-:W-:Y:S01]  /*115e0*/  @!PT LDS RZ, [RZ] ;  /* 0x00000000fffff984 */ /* 0x000fe20000000800 */
[----:B------:R-:W-:Y:S01]  /*115f0*/  @!PT LDS RZ, [RZ] ;  /* 0x00000000fffff984 */ /* 0x000fe20000000800 */
[----:B------:R-:W-:Y:S04]  /*11600*/  @!P2 LDGSTS.E.BYPASS.LTC128B.128 [R8+0x10400], desc[UR40][R4.64], !P0 ;  /* 0x104000000408afae */ /* 0x000fe8000c101d68 */
[----:B------:R0:W-:Y:S01]  /*11610*/  @!P2 LDGSTS.E.BYPASS.LTC128B.128 [R8+0x14400], desc[UR40][R4.64+0x80], !P1 ;  /* 0x144000800408afae */ /* 0x0001e2000c901d68 */
[----:B------:R-:W-:Y:S02]  /*11620*/  IMAD.MOV.U32 R13, RZ, RZ, R0 ;  /* 0x000000ffff0d7224 */ /* 0x000fe400078e0000 */
[----:B------:R-:W-:Y:S02]  /*11630*/  IMAD.MOV.U32 R12, RZ, RZ, 0x2 ;  /* 0x00000002ff0c7424 */ /* 0x000fe400078e00ff */
[----:B0-----:R-:W-:Y:S02]  /*11640*/  VIADD R4, R17, 0x10 ;  /* 0x0000001011047836 */ /* 0x001fe40000000000 */
[----:B------:R-:W-:-:S03]  /*11650*/  IMAD.MOV.U32 R6, RZ, RZ, R14 ;  /* 0x000000ffff067224 */ /* 0x000fc600078e000e */
[----:B------:R-:W-:-:S13]  /*11660*/  ISETP.GE.AND P2, PT, R4, R2, PT ;  /* 0x000000020400720c */ /* 0x000fda0003f46270 */
[----:B------:R-:W-:Y:S05]  /*11670*/  WARPSYNC.COLLECTIVE R15, `(.L_x_9341) ;  /* 0x000000000f087348 */ /* 0x000fea0003c00000 */
[----:B------:R0:W1:Y:S02]  /*11680*/  SHFL.IDX P6, R14, R13, R12, R11 ;  /* 0x0000000c0d0e7389 */ /* 0x00006400000c000b */
[----:B01----:R-:W-:Y:S01]  /*11690*/  ENDCOLLECTIVE ;  /* 0x000000000000791b */ /* 0x003fe20003800000 */
.L_x_9341:
[----:B------:R-:W-:Y:S01]  /*116a0*/  @!P2 LEA R5, P3, R9, R6, 0x1 ;  /* 0x000000060905a211 */ /* 0x000fe200078608ff */
[----:B------:R-:W-:-:S04]  /*116b0*/  IMAD.MOV.U32 R13, RZ, RZ, R3 ;  /* 0x000000ffff0d7224 */ /* 0x000fc800078e0003 */
[----:B------:R-:W-:Y:S02]  /*116c0*/  @!P2 IMAD.X R4, RZ, RZ, R7, P3 ;  /* 0x000000ffff04a224 */ /* 0x000fe400018e0607 */
[----:B------:R-:W-:-:S03]  /*116d0*/  VIADD R7, R17, 0x60 ;  /* 0x0000006011077836 */ /* 0x000fc60000000000 */
[----:B------:R-:W-:-:S04]  /*116e0*/  @!P2 LOP3.LUT R5, R5, R4, RZ, 0x3c, !PT ;  /* 0x000000040505a212 */ /* 0x000fc800078e3cff */
[----:B------:R-:W-:-:S04]  /*116f0*/  @!P2 LOP3.LUT R4, R5, R4, RZ, 0x3c, !PT ;  /* 0x000000040504a212 */ /* 0x000fc800078e3cff */
[----:B------:R-:W-:-:S05]  /*11700*/  @!P2 LOP3.LUT R5, R5, R4, RZ, 0x3c, !PT ;  /* 0x000000040505a212 */ /* 0x000fca00078e3cff */
[----:B------:R-:W-:Y:S01]  /*11710*/  @!PT LDS RZ, [RZ] ;  /* 0x00000000fffff984 */ /* 0x000fe20000000800 */
[----:B------:R-:W-:Y:S01]  /*11720*/  @!PT LDS RZ, [RZ] ;  /* 0x00000000fffff984 */ /* 0x000fe20000000800 */
[----:B------:R-:W-:Y:S01]  /*11730*/  @!PT LDS RZ, [RZ] ;  /* 0x00000000fffff984 */ /* 0x000fe20000000800 */
[----:B------:R-:W-:Y:S04]  /*11740*/  @!P2 LDGSTS.E.BYPASS.LTC128B.128 [R8+0x10c00], desc[UR40][R4.64], !P0 ;  /* 0x10c000000408afae */ /* 0x000fe8000c101d68 */
[----:B------:R0:W-:Y:S02]  /*11750*/  @!P2 LDGSTS.E.BYPASS.LTC128B.128 [R8+0x14c00], desc[UR40][R4.64+0x80], !P1 ;  /* 0x14c000800408afae */ /* 0x0001e4000c901d68 */
[----:B0-----:R-:W-:-:S05]  /*11760*/  VIADD R4, R17, 0x20 ;  /* 0x0000002011047836 */ /* 0x001fca0000000000 */
[----:B------:R-:W-:Y:S01]  /*11770*/  ISETP.GE.AND P2, PT, R4, R2, PT ;  /* 0x000000020400720c */ /* 0x000fe20003f46270 */
[----:B------:R-:W-:-:S12]  /*11780*/  IMAD.MOV.U32 R4, RZ, RZ, R14 ;  /* 0x000000ffff047224 */ /* 0x000fd800078e000e */
[----:B------:R-:W-:Y:S05]  /*11790*/  WARPSYNC.COLLECTIVE R15, `(.L_x_9342) ;  /* 0x000000000f087348 */ /* 0x000fea0003c00000 */
[----:B------:R0:W1:Y:S02]  /*117a0*/  SHFL.IDX P6, R14, R13, R12, R11 ;  /* 0x0000000c0d0e7389 */ /* 0x00006400000c000b */
[----:B01----:R-:W-:Y:S01]  /*117b0*/  ENDCOLLECTIVE ;  /* 0x000000000000791b */ /* 0x003fe20003800000 */
.L_x_9342:
[----:B------:R-:W-:Y:S02]  /*117c0*/  IMAD.MOV.U32 R13, RZ, RZ, R0 ;  /* 0x000000ffff0d7224 */ /* 0x000fe400078e0000 */
[----:B------:R-:W-:Y:S02]  /*117d0*/  IMAD.MOV.U32 R12, RZ, RZ, 0x3 ;  /* 0x00000003ff0c7424 */ /* 0x000fe400078e00ff */
[----:B------:R-:W-:-:S07]  /*117e0*/  IMAD.MOV.U32 R5, RZ, RZ, R14 ;  /* 0x000000ffff057224 */ /* 0x000fce00078e000e */
[----:B------:R-:W-:Y:S05]  /*117f0*/  WARPSYNC.COLLECTIVE R15, `(.L_x_9343) ;  /* 0x000000000f087348 */ /* 0x000fea0003c00000 */
[----:B------:R0:W1:Y:S02]  /*11800*/  SHFL.IDX P6, R14, R13, R12, R11 ;  /* 0x0000000c0d0e7389 */ /* 0x00006400000c000b */
[----:B01----:R-:W-:Y:S01]  /*11810*/  ENDCOLLECTIVE ;  /* 0x000000000000791b */ /* 0x003fe20003800000 */
.L_x_9343:
        /* <DEDUP_REMOVED lines=17> */
.L_x_9344:
[----:B------:R-:W-:Y:S02]  /*11930*/  IMAD.MOV.U32 R13, RZ, RZ, R0 ;  /* 0x000000ffff0d7224 */ /* 0x000fe400078e0000 */
[----:B------:R-:W-:Y:S02]  /*11940*/  IMAD.MOV.U32 R12, RZ, RZ, 0x4 ;  /* 0x00000004ff0c7424 */ /* 0x000fe400078e00ff */
[----:B------:R-:W-:-:S07]  /*11950*/  IMAD.MOV.U32 R5, RZ, RZ, R14 ;  /* 0x000000ffff057224 */ /* 0x000fce00078e000e */
[----:B------:R-:W-:Y:S05]  /*11960*/  WARPSYNC.COLLECTIVE R15, `(.L_x_9345) ;  /* 0x000000000f087348 */ /* 0x000fea0003c00000 */
[----:B------:R0:W1:Y:S02]  /*11970*/  SHFL.IDX P6, R14, R13, R12, R11 ;  /* 0x0000000c0d0e7389 */ /* 0x00006400000c000b */
[----:B01----:R-:W-:Y:S01]  /*11980*/  ENDCOLLECTIVE ;  /* 0x000000000000791b */ /* 0x003fe20003800000 */
.L_x_9345:
        /* <DEDUP_REMOVED lines=17> */
.L_x_9346:
[----:B------:R-:W-:Y:S02]  /*11aa0*/  IMAD.MOV.U32 R13, RZ, RZ, R0 ;  /* 0x000000ffff0d7224 */ /* 0x000fe400078e0000 */
[----:B------:R-:W-:Y:S02]  /*11ab0*/  IMAD.MOV.U32 R12, RZ, RZ, 0x5 ;  /* 0x00000005ff0c7424 */ /* 0x000fe400078e00ff */
[----:B------:R-:W-:-:S07]  /*11ac0*/  IMAD.MOV.U32 R5, RZ, RZ, R14 ;  /* 0x000000ffff057224 */ /* 0x000fce00078e000e */
[----:B------:R-:W-:Y:S05]  /*11ad0*/  WARPSYNC.COLLECTIVE R15, `(.L_x_9347) ;  /* 0x000000000f087348 */ /* 0x000fea0003c00000 */
[----:B------:R0:W1:Y:S02]  /*11ae0*/  SHFL.IDX P6, R14, R13, R12, R11 ;  /* 0x0000000c0d0e7389 */ /* 0x00006400000c000b */
[----:B01----:R-:W-:Y:S01]  /*11af0*/  ENDCOLLECTIVE ;  /* 0x000000000000791b */ /* 0x003fe20003800000 */
.L_x_9347:
        /* <DEDUP_REMOVED lines=17> */
.L_x_9348:
[----:B------:R-:W-:Y:S02]  /*11c10*/  IMAD.MOV.U32 R13, RZ, RZ, R0 ;  /* 0x000000ffff0d7224 */ /* 0x000fe400078e0000 */
[----:B------:R-:W-:Y:S02]  /*11c20*/  IMAD.MOV.U32 R12, RZ, RZ, 0x6 ;  /* 0x00000006ff0c7424 */ /* 0x000fe400078e00ff */
[----:B------:R-:W-:-:S07]  /*11c30*/  IMAD.MOV.U32 R5, RZ, RZ, R14 ;  /* 0x000000ffff057224 */ /* 0x000fce00078e000e */
[----:B------:R-:W-:Y:S05]  /*11c40*/  WARPSYNC.COLLECTIVE R15, `(.L_x_9349) ;  /* 0x000000000f087348 */ /* 0x000fea0003c00000 */
[----:B------:R0:W1:Y:S02]  /*11c50*/  SHFL.IDX P6, R14, R13, R12, R11 ;  /* 0x0000000c0d0e7389 */ /* 0x00006400000c000b */
[----:B01----:R-:W-:Y:S01]  /*11c60*/  ENDCOLLECTIVE ;  /* 0x000000000000791b */ /* 0x003fe20003800000 */
.L_x_9349:
        /* <DEDUP_REMOVED lines=16> */
.L_x_9350:
[----:B------:R-:W-:Y:S02]  /*11d70*/  IMAD.MOV.U32 R13, RZ, RZ, R0 ;  /* 0x000000ffff0d7224 */ /* 0x000fe400078e0000 */
[----:B------:R-:W-:Y:S02]  /*11d80*/  IMAD.MOV.U32 R12, RZ, RZ, 0x7 ;  /* 0x00000007ff0c7424 */ /* 0x000fe400078e00ff */
[----:B------:R-:W-:-:S07]  /*11d90*/  IMAD.MOV.U32 R5, RZ, RZ, R14 ;  /* 0x000000ffff057224 */ /* 0x000fce00078e000e */
[----:B------:R-:W-:Y:S05]  /*11da0*/  WARPSYNC.COLLECTIVE R15, `(.L_x_9351) ;  /* 0x000000000f087348 */ /* 0x000fea0003c00000 */
[----:B------:R0:W1:Y:S02]  /*11db0*/  SHFL.IDX P6, R14, R13, R12, R11 ;  /* 0x0000000c0d0e7389 */ /* 0x00006400000c000b */
[----:B01----:R-:W-:Y:S01]  /*11dc0*/  ENDCOLLECTIVE ;  /* 0x000000000000791b */ /* 0x003fe20003800000 */
.L_x_9351:
        /* <DEDUP_REMOVED lines=10> */
.L_x_9352:
[----:B------:R-:W-:Y:S01]  /*11e70*/  @!PT LDS RZ, [RZ] ;  /* 0x00000000fffff984 */ /* 0x000fe20000000800 */
[----:B------:R-:W-:Y:S01]  /*11e80*/  @!PT LDS RZ, [RZ] ;  /* 0x00000000fffff984 */ /* 0x000fe20000000800 */
[----:B------:R-:W-:Y:S01]  /*11e90*/  @!PT LDS RZ, [RZ] ;  /* 0x00000000fffff984 */ /* 0x000fe20000000800 */
[----:B------:R0:W-:Y:S04]  /*11ea0*/  @!P2 LDGSTS.E.BYPASS.LTC128B.128 [R8+0x13400], desc[UR40][R4.64], !P0 ;  /* 0x134000000408afae */ /* 0x0001e8000c101d68 */
[----:B------:R0:W-:Y:S01]  /*11eb0*/  @!P2 LDGSTS.E.BYPASS.LTC128B.128 [R8+0x17400], desc[UR40][R4.64+0x80], !P1 ;  /* 0x174000800408afae */ /* 0x0001e2000c901d68 */
[----:B------:R-:W-:Y:S01]  /*11ec0*/  IMAD.MOV.U32 R3, RZ, RZ, R14 ;  /* 0x000000ffff037224 */ /* 0x000fe200078e000e */
[----:B------:R-:W-:Y:S06]  /*11ed0*/  BRA `(.L_x_9353) ;  /* 0xffffffb800447947 */ /* 0x000fec000383ffff */
.L_x_9242:
[----:B0-----:R-:W2:Y:S02]  /*11ee0*/  LDL R2, [R1+0x4] ;  /* 0x0000040001027983 */ /* 0x001ea40000100800 */
[----:B--2---:R0:W1:Y:S02]  /*11ef0*/  SYNCS.PHASECHK.TRANS64.TRYWAIT P0, [R2+URZ+0x28820], R0 ;  /* 0x02882000020075a7 */ /* 0x004064000800017f */
[----:B-1----:R-:W-:Y:S05]  /*11f00*/  @!P0 NANOSLEEP.SYNCS 0x989680 ;  /* 0x009896800000895d */ /* 0x002fea0003900000 */
[----:B------:R-:W1:Y:S02]  /*11f10*/  @!P0 SYNCS.PHASECHK.TRANS64 P0, [R2+URZ+0x28820], R0 ;  /* 0x02882000020085a7 */ /* 0x000e64000800007f */
[----:B-1----:R-:W-:Y:S05]  /*11f20*/  @!P0 BRA `(.L_x_9242) ;  /* 0xfffffffc00ec8947 */ /* 0x002fea000383ffff */
[----:B------:R-:W-:Y:S05]  /*11f30*/  BRA `(.L_x_9354) ;  /* 0xffffffb800b87947 */ /* 0x000fea000383ffff */
.L_x_9251:
[----:B-1----:R1:W2:Y:S02]  /*11f40*/  SYNCS.PHASECHK.TRANS64.TRYWAIT P0, [R2+URZ+0x28840], R0 ;  /* 0x02884000020075a7 */ /* 0x0022a4000800017f */
[----:B--2---:R-:W-:Y:S05]  /*11f50*/  @!P0 NANOSLEEP.SYNCS 0x989680 ;  /* 0x009896800000895d */ /* 0x004fea0003900000 */
[----:B------:R-:W2:Y:S02]  /*11f60*/  @!P0 SYNCS.PHASECHK.TRANS64 P0, [R2+URZ+0x28840], R0 ;  /* 0x02884000020085a7 */ /* 0x000ea4000800007f */
[----:B--2---:R-:W-:Y:S05]  /*11f70*/  @!P0 BRA `(.L_x_9251) ;  /* 0xfffffffc00f08947 */ /* 0x004fea000383ffff */
[----:B------:R-:W-:Y:S05]  /*11f80*/  BRA `(.L_x_9355) ;  /* 0xffffffbc007c7947 */ /* 0x000fea000383ffff */
.L_x_9257:
[----:B0-----:R0:W1:Y:S02]  /*11f90*/  SYNCS.PHASECHK.TRANS64.TRYWAIT P0, [R2+URZ+0x60], R0 ;  /* 0x00006000020075a7 */ /* 0x001064000800017f */
[----:B-1----:R-:W-:Y:S05]  /*11fa0*/  @!P0 NANOSLEEP.SYNCS 0x989680 ;  /* 0x009896800000895d */ /* 0x002fea0003900000 */
[----:B------:R-:W1:Y:S02]  /*11fb0*/  @!P0 SYNCS.PHASECHK.TRANS64 P0, [R2+URZ+0x60], R0 ;  /* 0x00006000020085a7 */ /* 0x000e64000800007f */
[----:B-1----:R-:W-:Y:S05]  /*11fc0*/  @!P0 BRA `(.L_x_9257) ;  /* 0xfffffffc00f08947 */ /* 0x002fea000383ffff */
[----:B------:R-:W-:Y:S05]  /*11fd0*/  BRA `(.L_x_9356) ;  /* 0xffffffc000587947 */ /* 0x000fea000383ffff */
.L_x_9266:
[----:B--2---:R2:W3:Y:S02]  /*11fe0*/  SYNCS.PHASECHK.TRANS64.TRYWAIT P0, [R3+URZ+0x28840], R2 ;  /* 0x02884002030075a7 */ /* 0x0044e4000800017f */
[----:B---3--:R-:W-:Y:S05]  /*11ff0*/  @!P0 NANOSLEEP.SYNCS 0x989680 ;  /* 0x009896800000895d */ /* 0x008fea0003900000 */
[----:B------:R-:W3:Y:S02]  /*12000*/  @!P0 SYNCS.PHASECHK.TRANS64 P0, [R3+URZ+0x28840], R2 ;  /* 0x02884002030085a7 */ /* 0x000ee4000800007f */
[----:B---3--:R-:W-:Y:S05]  /*12010*/  @!P0 BRA `(.L_x_9266) ;  /* 0xfffffffc00f08947 */ /* 0x008fea000383ffff */
[----:B------:R-:W-:Y:S05]  /*12020*/  BRA `(.L_x_9357) ;  /* 0xffffffc400f87947 */ /* 0x000fea000383ffff */
.L_x_9272:
[----:B0-----:R0:W2:Y:S02]  /*12030*/  SYNCS.PHASECHK.TRANS64.TRYWAIT P0, [R2+URZ+0x60], R3 ;  /* 0x00006003020075a7 */ /* 0x0010a4000800017f */
[----:B--2---:R-:W-:Y:S05]  /*12040*/  @!P0 NANOSLEEP.SYNCS 0x989680 ;  /* 0x009896800000895d */ /* 0x004fea0003900000 */
[----:B------:R-:W2:Y:S02]  /*12050*/  @!P0 SYNCS.PHASECHK.TRANS64 P0, [R2+URZ+0x60], R3 ;  /* 0x00006003020085a7 */ /* 0x000ea4000800007f */
[----:B--2---:R-:W-:Y:S05]  /*12060*/  @!P0 BRA `(.L_x_9272) ;  /* 0xfffffffc00f08947 */ /* 0x004fea000383ffff */
[----:B------:R-:W-:Y:S05]  /*12070*/  BRA `(.L_x_9358) ;  /* 0xffffffc800d47947 */ /* 0x000fea000383ffff */
.L_x_9281:
[----:B---3--:R3:W4:Y:S02]  /*12080*/  SYNCS.PHASECHK.TRANS64.TRYWAIT P0, [R2+URZ+0x28840], R3 ;  /* 0x02884003020075a7 */ /* 0x008724000800017f */
[----:B----4-:R-:W-:Y:S05]  /*12090*/  @!P0 NANOSLEEP.SYNCS 0x989680 ;  /* 0x009896800000895d */ /* 0x010fea0003900000 */
[----:B------:R-:W4:Y:S02]  /*120a0*/  @!P0 SYNCS.PHASECHK.TRANS64 P0, [R2+URZ+0x28840], R3 ;  /* 0x02884003020085a7 */ /* 0x000f24000800007f */
[----:B----4-:R-:W-:Y:S05]  /*120b0*/  @!P0 BRA `(.L_x_9281) ;  /* 0xfffffffc00f08947 */ /* 0x010fea000383ffff */
[----:B------:R-:W-:Y:S05]  /*120c0*/  BRA `(.L_x_9359) ;  /* 0xffffffd000487947 */ /* 0x000fea000383ffff */
.L_x_9287:
[----:B0-----:R0:W2:Y:S02]  /*120d0*/  SYNCS.PHASECHK.TRANS64.TRYWAIT P0, [R2+URZ+0x60], R5 ;  /* 0x00006005020075a7 */ /* 0x0010a4000800017f */
[----:B--2---:R-:W-:Y:S05]  /*120e0*/  @!P0 NANOSLEEP.SYNCS 0x989680 ;  /* 0x009896800000895d */ /* 0x004fea0003900000 */
[----:B------:R-:W2:Y:S02]  /*120f0*/  @!P0 SYNCS.PHASECHK.TRANS64 P0, [R2+URZ+0x60], R5 ;  /* 0x00006005020085a7 */ /* 0x000ea4000800007f */
[----:B--2---:R-:W-:Y:S05]  /*12100*/  @!P0 BRA `(.L_x_9287) ;  /* 0xfffffffc00f08947 */ /* 0x004fea000383ffff */
[----:B------:R-:W-:Y:S05]  /*12110*/  BRA `(.L_x_9360) ;  /* 0xffffffd400247947 */ /* 0x000fea000383ffff */
.L_x_9298:
[----:B0-----:R0:W2:Y:S02]  /*12120*/  SYNCS.PHASECHK.TRANS64.TRYWAIT P0, [R0+URZ+0x28860], R2 ;  /* 0x02886002000075a7 */ /* 0x0010a4000800017f */
[----:B--2---:R-:W-:Y:S05]  /*12130*/  @!P0 NANOSLEEP.SYNCS 0x989680 ;  /* 0x009896800000895d */ /* 0x004fea0003900000 */
[----:B------:R-:W2:Y:S02]  /*12140*/  @!P0 SYNCS.PHASECHK.TRANS64 P0, [R0+URZ+0x28860], R2 ;  /* 0x02886002000085a7 */ /* 0x000ea4000800007f */
[----:B--2---:R-:W-:Y:S05]  /*12150*/  @!P0 BRA `(.L_x_9298) ;  /* 0xfffffffc00f08947 */ /* 0x004fea000383ffff */
[----:B------:R-:W-:Y:S05]  /*12160*/  BRA `(.L_x_9361) ;  /* 0xffffffd8007c7947 */ /* 0x000fea000383ffff */
.L_x_9305:
[----:B------:R-:W-:Y:S01]  /*12170*/  BSSY B0, `(.L_x_9362) ;  /* 0x0000008000007945 */ /* 0x000fe20003800000 */
[----:B------:R-:W-:Y:S02]  /*12180*/  IMAD.MOV.U32 R13, RZ, RZ, R16 ;  /* 0x000000ffff0d7224 */ /* 0x000fe400078e0010 */
[----:B------:R-:W-:Y:S02]  /*12190*/  IMAD.MOV.U32 R12, RZ, RZ, RZ ;  /* 0x000000ffff0c7224 */ /* 0x000fe400078e00ff */
[----:B------:R-:W-:Y:S02]  /*121a0*/  IMAD.MOV.U32 R11, RZ, RZ, 0x1f ;  /* 0x0000001fff0b7424 */ /* 0x000fe400078e00ff */
[----:B------:R-:W-:-:S07]  /*121b0*/  IMAD.MOV.U32 R15, RZ, RZ, -0x1 ;  /* 0xffffffffff0f7424 */ /* 0x000fce00078e00ff */
[----:B0123-5:R-:W-:Y:S05]  /*121c0*/  WARPSYNC.COLLECTIVE R15, `(.L_x_9363) ;  /* 0x000000000f087348 */ /* 0x02ffea0003c00000 */
[----:B------:R4:W0:Y:S02]  /*121d0*/  SHFL.IDX P6, R14, R13, R12, R11 ;  /* 0x0000000c0d0e7389 */ /* 0x00082400000c000b */
[----:B012345:R-:W-:Y:S01]  /*121e0*/  ENDCOLLECTIVE ;  /* 0x000000000000791b */ /* 0x03ffe20003800000 */
.L_x_9363:
[----:B------:R-:W-:Y:S05]  /*121f0*/  BSYNC B0 ;  /* 0x0000000000007941 */ /* 0x000fea0003800000 */
.L_x_9362:
        /* <DEDUP_REMOVED lines=9> */
.L_x_9364:
        /* <DEDUP_REMOVED lines=18> */
.L_x_9365:
[----:B------:R-:W-:Y:S01]  /*123b0*/  IMAD.MOV.U32 R12, RZ, RZ, 0x2 ;  /* 0x00000002ff0c7424 */ /* 0x000fe200078e00ff */
[----:B------:R-:W-:-:S05]  /*123c0*/  SEL R7, R14, RZ, P1 ;  /* 0x000000ff0e077207 */ /* 0x000fca0000800000 */
[----:B------:R-:W-:-:S04]  /*123d0*/  IMAD.IADD R3, R2, 0x1, R7 ;  /* 0x0000000102037824 */ /* 0x000fc800078e0207 */
[----:B------:R-:W-:-:S07]  /*123e0*/  IMAD.MOV.U32 R13, RZ, RZ, R3 ;  /* 0x000000ffff0d7224 */ /* 0x000fce00078e0003 */
[----:B------:R-:W-:Y:S05]  /*123f0*/  WARPSYNC.COLLECTIVE R15, `(.L_x_9366) ;  /* 0x000000000f087348 */ /* 0x000fea0003c00000 */
[----:B------:R0:W1:Y:S02]  /*12400*/  SHFL.UP P6, R14, R13, R12, R11 ;  /* 0x0400000c0d0e7389 */ /* 0x00006400000c000b */
[----:B01----:R-:W-:Y:S01]  /*12410*/  ENDCOLLECTIVE ;  /* 0x000000000000791b */ /* 0x003fe20003800000 */
.L_x_9366:
[----:B------:R-:W-:Y:S01]  /*12420*/  IMAD.MOV.U32 R12, RZ, RZ, 0x4 ;  /* 0x00000004ff0c7424 */ /* 0x000fe200078e00ff */
[----:B------:R-:W-:-:S05]  /*12430*/  SEL R14, R14, RZ, P2 ;  /* 0x000000ff0e0e7207 */ /* 0x000fca0001000000 */
[----:B------:R-:W-:-:S04]  /*12440*/  IMAD.IADD R3, R3, 0x1, R14 ;  /* 0x0000000103037824 */ /* 0x000fc800078e020e */
[----:B------:R-:W-:-:S07]  /*12450*/  IMAD.MOV.U32 R13, RZ, RZ, R3 ;  /* 0x000000ffff0d7224 */ /* 0x000fce00078e0003 */
[----:B------:R-:W-:Y:S05]  /*12460*/  WARPSYNC.COLLECTIVE R15, `(.L_x_9367) ;  /* 0x000000000f087348 */ /* 0x000fea0003c00000 */
[----:B------:R0:W1:Y:S02]  /*12470*/  SHFL.UP P6, R14, R13, R12, R11 ;  /* 0x0400000c0d0e7389 */ /* 0x00006400000c000b */
[----:B01----:R-:W-:Y:S01]  /*12480*/  ENDCOLLECTIVE ;  /* 0x000000000000791b */ /* 0x003fe20003800000 */
.L_x_9367:
[----:B------:R-:W-:Y:S01]  /*12490*/  IMAD.MOV.U32 R12, RZ, RZ, 0x8 ;  /* 0x00000008ff0c7424 */ /* 0x000fe200078e00ff */
[----:B------:R-:W-:-:S05]  /*124a0*/  SEL R14, R14, RZ, P3 ;  /* 0x000000ff0e0e7207 */ /* 0x000fca0001800000 */
[----:B------:R-:W-:-:S04]  /*124b0*/  IMAD.IADD R3, R3, 0x1, R14 ;  /* 0x0000000103037824 */ /* 0x000fc800078e020e */
[----:B------:R-:W-:-:S07]  /*124c0*/  IMAD.MOV.U32 R13, RZ, RZ, R3 ;  /* 0x000000ffff0d7224 */ /* 0x000fce00078e0003 */
[----:B------:R-:W-:Y:S05]  /*124d0*/  WARPSYNC.COLLECTIVE R15, `(.L_x_9368) ;  /* 0x000000000f087348 */ /* 0x000fea0003c00000 */
[----:B------:R0:W1:Y:S02]  /*124e0*/  SHFL.UP P6, R14, R13, R12, R11 ;  /* 0x0400000c0d0e7389 */ /* 0x00006400000c000b */
[----:B01----:R-:W-:Y:S01]  /*124f0*/  ENDCOLLECTIVE ;  /* 0x000000000000791b */ /* 0x003fe20003800000 */
.L_x_9368:
[----:B------:R-:W-:Y:S01]  /*12500*/  IMAD.MOV.U32 R12, RZ, RZ, 0x10 ;  /* 0x00000010ff0c7424 */ /* 0x000fe200078e00ff */
[----:B------:R-:W-:-:S05]  /*12510*/  SEL R14, R14, RZ, P4 ;  /* 0x000000ff0e0e7207 */ /* 0x000fca0002000000 */
[----:B------:R-:W-:-:S04]  /*12520*/  IMAD.IADD R3, R3, 0x1, R14 ;  /* 0x0000000103037824 */ /* 0x000fc800078e020e */
[----:B------:R-:W-:-:S07]  /*12530*/  IMAD.MOV.U32 R13, RZ, RZ, R3 ;  /* 0x000000ffff0d7224 */ /* 0x000fce00078e0003 */
[----:B------:R-:W-:Y:S05]  /*12540*/  WARPSYNC.COLLECTIVE R15, `(.L_x_9369) ;  /* 0x000000000f087348 */ /* 0x000fea0003c00000 */
[----:B------:R0:W1:Y:S02]  /*12550*/  SHFL.UP P6, R14, R13, R12, R11 ;  /* 0x0400000c0d0e7389 */ /* 0x00006400000c000b */
[----:B01----:R-:W-:Y:S01]  /*12560*/  ENDCOLLECTIVE ;  /* 0x000000000000791b */ /* 0x003fe20003800000 */
.L_x_9369:
        /* <DEDUP_REMOVED lines=8> */
.L_x_9370:
[----:B------:R-:W-:Y:S05]  /*125f0*/  BRA `(.L_x_9371) ;  /* 0xffffffdc00187947 */ /* 0x000fea000383ffff */
.L_x_9310:
[----:B------:R-:W-:Y:S01]  /*12600*/  BSSY B0, `(.L_x_9372) ;  /* 0x0000008000007945 */ /* 0x000fe20003800000 */
[----:B-----5:R-:W-:Y:S02]  /*12610*/  IMAD.MOV.U32 R13, RZ, RZ, R2 ;  /* 0x000000ffff0d7224 */ /* 0x020fe400078e0002 */
[----:B------:R-:W-:Y:S02]  /*12620*/  IMAD.MOV.U32 R12, RZ, RZ, 0x1 ;  /* 0x00000001ff0c7424 */ /* 0x000fe400078e00ff */
[----:B------:R-:W-:Y:S02]  /*12630*/  IMAD.MOV.U32 R11, RZ, RZ, RZ ;  /* 0x000000ffff0b7224 */ /* 0x000fe400078e00ff */
[----:B------:R-:W-:-:S07]  /*12640*/  IMAD.MOV.U32 R15, RZ, RZ, -0x1 ;  /* 0xffffffffff0f7424 */ /* 0x000fce00078e00ff */
[----:B012---:R-:W-:Y:S05]  /*12650*/  WARPSYNC.COLLECTIVE R15, `(.L_x_9373) ;  /* 0x000000000f087348 */ /* 0x007fea0003c00000 */
[----:B------:R3:W4:Y:S02]  /*12660*/  SHFL.UP P6, R14, R13, R12, R11 ;  /* 0x0400000c0d0e7389 */ /* 0x00072400000c000b */
[----:B01234-:R-:W-:Y:S01]  /*12670*/  ENDCOLLECTIVE ;  /* 0x000000000000791b */ /* 0x01ffe20003800000 */
.L_x_9373:
[----:B------:R-:W-:Y:S05]  /*12680*/  BSYNC B0 ;  /* 0x0000000000007941 */ /* 0x000fea0003800000 */
.L_x_9372:
        /* <DEDUP_REMOVED lines=9> */
.L_x_9374:
[----:B------:R-:W-:Y:S01]  /*12720*/  IMAD.MOV.U32 R12, RZ, RZ, 0x4 ;  /* 0x00000004ff0c7424 */ /* 0x000fe200078e00ff */
[----:B------:R-:W-:-:S05]  /*12730*/  SEL R14, R14, RZ, P2 ;  /* 0x000000ff0e0e7207 */ /* 0x000fca0001000000 */
[----:B------:R-:W-:-:S04]  /*12740*/  IMAD.IADD R3, R3, 0x1, R14 ;  /* 0x0000000103037824 */ /* 0x000fc800078e020e */
[----:B------:R-:W-:-:S07]  /*12750*/  IMAD.MOV.U32 R13, RZ, RZ, R3 ;  /* 0x000000ffff0d7224 */ /* 0x000fce00078e0003 */
[----:B------:R-:W-:Y:S05]  /*12760*/  WARPSYNC.COLLECTIVE R15, `(.L_x_9375) ;  /* 0x000000000f087348 */ /* 0x000fea0003c00000 */
[----:B------:R0:W1:Y:S02]  /*12770*/  SHFL.UP P6, R14, R13, R12, R11 ;  /* 0x0400000c0d0e7389 */ /* 0x00006400000c000b */
[----:B01----:R-:W-:Y:S01]  /*12780*/  ENDCOLLECTIVE ;  /* 0x000000000000791b */ /* 0x003fe20003800000 */
.L_x_9375:
[----:B------:R-:W-:Y:S01]  /*12790*/  IMAD.MOV.U32 R12, RZ, RZ, 0x8 ;  /* 0x00000008ff0c7424 */ /* 0x000fe200078e00ff */
[----:B------:R-:W-:-:S05]  /*127a0*/  SEL R14, R14, RZ, P3 ;  /* 0x000000ff0e0e7207 */ /* 0x000fca0001800000 */
[----:B------:R-:W-:-:S04]  /*127b0*/  IMAD.IADD R3, R3, 0x1, R14 ;  /* 0x0000000103037824 */ /* 0x000fc800078e020e */
[----:B------:R-:W-:-:S07]  /*127c0*/  IMAD.MOV.U32 R13, RZ, RZ, R3 ;  /* 0x000000ffff0d7224 */ /* 0x000fce00078e0003 */
[----:B------:R-:W-:Y:S05]  /*127d0*/  WARPSYNC.COLLECTIVE R15, `(.L_x_9376) ;  /* 0x000000000f087348 */ /* 0x000fea0003c00000 */
[----:B------:R0:W1:Y:S02]  /*127e0*/  SHFL.UP P6, R14, R13, R12, R11 ;  /* 0x0400000c0d0e7389 */ /* 0x00006400000c000b */
[----:B01----:R-:W-:Y:S01]  /*127f0*/  ENDCOLLECTIVE ;  /* 0x000000000000791b */ /* 0x003fe20003800000 */
.L_x_9376:
[----:B------:R-:W-:Y:S01]  /*12800*/  IMAD.MOV.U32 R12, RZ, RZ, 0x10 ;  /* 0x00000010ff0c7424 */ /* 0x000fe200078e00ff */
[----:B------:R-:W-:-:S05]  /*12810*/  SEL R14, R14, RZ, P4 ;  /* 0x000000ff0e0e7207 */ /* 0x000fca0002000000 */
[----:B------:R-:W-:-:S04]  /*12820*/  IMAD.IADD R3, R3, 0x1, R14 ;  /* 0x0000000103037824 */ /* 0x000fc800078e020e */
[----:B------:R-:W-:-:S07]  /*12830*/  IMAD.MOV.U32 R13, RZ, RZ, R3 ;  /* 0x000000ffff0d7224 */ /* 0x000fce00078e0003 */
[----:B------:R-:W-:Y:S05]  /*12840*/  WARPSYNC.COLLECTIVE R15, `(.L_x_9377) ;  /* 0x000000000f087348 */ /* 0x000fea0003c00000 */
[----:B------:R0:W1:Y:S02]  /*12850*/  SHFL.UP P6, R14, R13, R12, R11 ;  /* 0x0400000c0d0e7389 */ /* 0x00006400000c000b */
[----:B01----:R-:W-:Y:S01]  /*12860*/  ENDCOLLECTIVE ;  /* 0x000000000000791b */ /* 0x003fe20003800000 */
.L_x_9377:
        /* <DEDUP_REMOVED lines=8> */
.L_x_9378:
[----:B------:R-:W-:Y:S05]  /*128f0*/  BRA `(.L_x_9379) ;  /* 0xffffffd800f47947 */ /* 0x000fea000383ffff */
.L_x_9312:
[----:B------:R-:W-:Y:S01]  /*12900*/  BSSY B0, `(.L_x_9380) ;  /* 0x0000006000007945 */ /* 0x000fe20003800000 */
[----:B------:R-:W-:Y:S01]  /*12910*/  PLOP3.LUT P6, PT, P6, PT, PT, 0x8, 0x0 ;  /* 0x000000000000781c */ /* 0x000fe200037ce170 */
[----:B------:R-:W-:-:S12]  /*12920*/  IMAD.MOV.U32 R15, RZ, RZ, -0x1 ;  /* 0xffffffffff0f7424 */ /* 0x000fd800078e00ff */
[----:B0123-5:R-:W-:Y:S05]  /*12930*/  WARPSYNC.COLLECTIVE R15, `(.L_x_9381) ;  /* 0x000000000f087348 */ /* 0x02ffea0003c00000 */
[----:B------:R-:W-:Y:S01]  /*12940*/  VOTE.ANY R14, PT, P6 ;  /* 0x00000000000e7806 */ /* 0x000fe200030e0100 */
[----:B0123-5:R-:W-:Y:S06]  /*12950*/  ENDCOLLECTIVE ;  /* 0x000000000000791b */ /* 0x02ffec0003800000 */
.L_x_9381:
[----:B------:R-:W-:Y:S05]  /*12960*/  BSYNC B0 ;  /* 0x0000000000007941 */ /* 0x000fea0003800000 */
.L_x_9380:
        /* <DEDUP_REMOVED lines=9> */
.L_x_9382:
[----:B------:R-:W-:Y:S01]  /*12a00*/  IMAD.MOV.U32 R17, RZ, RZ, R14 ;  /* 0x000000ffff117224 */ /* 0x000fe200078e000e */
[----:B------:R-:W-:Y:S06]  /*12a10*/  BRA `(.L_x_9383) ;  /* 0xffffffd800e47947 */ /* 0x000fec000383ffff */
.L_x_9314:
[----:B------:R-:W-:Y:S01]  /*12a20*/  BSSY B0, `(.L_x_9384) ;  /* 0x0000007000007945 */ /* 0x000fe20003800000 */
[----:B------:R-:W-:Y:S02]  /*12a30*/  IMAD.MOV.U32 R13, RZ, RZ, R3 ;  /* 0x000000ffff0d7224 */ /* 0x000fe400078e0003 */
[----:B------:R-:W-:Y:S02]  /*12a40*/  IMAD.MOV.U32 R11, RZ, RZ, 0x1f ;  /* 0x0000001fff0b7424 */ /* 0x000fe400078e00ff */
[----:B------:R-:W-:-:S07]  /*12a50*/  IMAD.MOV.U32 R15, RZ, RZ, -0x1 ;  /* 0xffffffffff0f7424 */ /* 0x000fce00078e00ff */
[----:B012345:R-:W-:Y:S05]  /*12a60*/  WARPSYNC.COLLECTIVE R15, `(.L_x_9385) ;  /* 0x000000000f087348 */ /* 0x03ffea0003c00000 */
[----:B------:R0:W0:Y:S02]  /*12a70*/  SHFL.IDX P6, R14, R13, R12, R11 ;  /* 0x0000000c0d0e7389 */ /* 0x00002400000c000b */
[----:B012345:R-:W-:Y:S01]  /*12a80*/  ENDCOLLECTIVE ;  /* 0x000000000000791b */ /* 0x03ffe20003800000 */
.L_x_9385:
[----:B------:R-:W-:Y:S05]  /*12a90*/  BSYNC B0 ;  /* 0x0000000000007941 */ /* 0x000fea0003800000 */
.L_x_9384:
[----:B------:R-:W-:Y:S01]  /*12aa0*/  IMAD.MOV.U32 R5, RZ, RZ, R14 ;  /* 0x000000ffff057224 */ /* 0x000fe200078e000e */
[----:B------:R-:W-:Y:S06]  /*12ab0*/  BRA `(.L_x_9313) ;  /* 0xffffffd800d87947 */ /* 0x000fec000383ffff */
.L_x_9318:
[----:B0-----:R0:W4:Y:S02]  /*12ac0*/  SYNCS.PHASECHK.TRANS64.TRYWAIT P0, [R0+URZ+0x28820], R3 ;  /* 0x02882003000075a7 */ /* 0x001124000800017f */
[----:B----4-:R-:W-:Y:S05]  /*12ad0*/  @!P0 NANOSLEEP.SYNCS 0x989680 ;  /* 0x009896800000895d */ /* 0x010fea0003900000 */
[----:B------:R-:W4:Y:S02]  /*12ae0*/  @!P0 SYNCS.PHASECHK.TRANS64 P0, [R0+URZ+0x28820], R3 ;  /* 0x02882003000085a7 */ /* 0x000f24000800007f */
[----:B----4-:R-:W-:Y:S05]  /*12af0*/  @!P0 BRA `(.L_x_9318) ;  /* 0xfffffffc00f08947 */ /* 0x010fea000383ffff */
[----:B------:R-:W-:Y:S05]  /*12b00*/  BRA `(.L_x_9386) ;  /* 0xffffffe000587947 */ /* 0x000fea000383ffff */
.L_x_9319:
        /* <DEDUP_REMOVED lines=11> */
.L_x_9388:
[----:B------:R-:W-:Y:S05]  /*12bc0*/  BSYNC B0 ;  /* 0x0000000000007941 */ /* 0x000fea0003800000 */
.L_x_9387:
[----:B------:R-:W-:Y:S05]  /*12bd0*/  BRA `(.L_x_9389) ;  /* 0xffffffe000407947 */ /* 0x000fea000383ffff */
.L_x_9322:
[----:B------:R-:W-:Y:S01]  /*12be0*/  BSSY B1, `(.L_x_9390) ;  /* 0x0000006000017945 */ /* 0x000fe20003800000 */
[----:B------:R-:W-:-:S07]  /*12bf0*/  IMAD.MOV.U32 R15, RZ, RZ, -0x1 ;  /* 0xffffffffff0f7424 */ /* 0x000fce00078e00ff */
[----:B-12345:R-:W-:Y:S05]  /*12c00*/  WARPSYNC.COLLECTIVE R15, `(.L_x_9391) ;  /* 0x000000000f0c7348 */ /* 0x03efea0003c00000 */
[----:B------:R-:W-:Y:S02]  /*12c10*/  ELECT P6, UR62, PT ;  /* 0x00000000003e782f */ /* 0x000fe400038c0000 */
[----:B------:R-:W-:Y:S01]  /*12c20*/  MOV R14, UR62 ;  /* 0x0000003e000e7c02 */ /* 0x000fe20008000f00 */
[----:B-12345:R-:W-:Y:S10]  /*12c30*/  ENDCOLLECTIVE ;  /* 0x000000000000791b */ /* 0x03eff40003800000 */
.L_x_9391:
[----:B------:R-:W-:Y:S05]  /*12c40*/  BSYNC B1 ;  /* 0x0000000000017941 */ /* 0x000fea0003800000 */
.L_x_9390:
[----:B------:R-:W-:Y:S05]  /*12c50*/  BRA `(.L_x_9392) ;  /* 0xffffffe000387947 */ /* 0x000fea000383ffff */
.L_x_9324:
[----:B0-----:R0:W2:Y:S02]  /*12c60*/  SYNCS.PHASECHK.TRANS64.TRYWAIT P0, [R6+URZ], R5 ;  /* 0x00000005060075a7 */ /* 0x0010a4000800017f */
[----:B--2---:R-:W-:Y:S05]  /*12c70*/  @!P0 NANOSLEEP.SYNCS 0x989680 ;  /* 0x009896800000895d */ /* 0x004fea0003900000 */
[----:B------:R-:W2:Y:S02]  /*12c80*/  @!P0 SYNCS.PHASECHK.TRANS64 P0, [R6+URZ], R5 ;  /* 0x00000005060085a7 */ /* 0x000ea4000800007f */
[----:B--2---:R-:W-:Y:S05]  /*12c90*/  @!P0 BRA `(.L_x_9324) ;  /* 0xfffffffc00f08947 */ /* 0x004fea000383ffff */
[----:B------:R-:W-:Y:S05]  /*12ca0*/  BRA `(.L_x_9393) ;  /* 0xffffffe000747947 */ /* 0x000fea000383ffff */
.L_x_9325:
[----:B--2---:R2:W3:Y:S02]  /*12cb0*/  SYNCS.PHASECHK.TRANS64.TRYWAIT P0, [R7+URZ], R2 ;  /* 0x00000002070075a7 */ /* 0x0044e4000800017f */
[----:B---3--:R-:W-:Y:S05]  /*12cc0*/  @!P0 NANOSLEEP.SYNCS 0x989680 ;  /* 0x009896800000895d */ /* 0x008fea0003900000 */
[----:B------:R-:W3:Y:S02]  /*12cd0*/  @!P0 SYNCS.PHASECHK.TRANS64 P0, [R7+URZ], R2 ;  /* 0x00000002070085a7 */ /* 0x000ee4000800007f */
[----:B---3--:R-:W-:Y:S05]  /*12ce0*/  @!P0 BRA `(.L_x_9325) ;  /* 0xfffffffc00f08947 */ /* 0x008fea000383ffff */
[----:B------:R-:W-:Y:S05]  /*12cf0*/  BRA `(.L_x_9394) ;  /* 0xffffffe000687947 */ /* 0x000fea000383ffff */
.L_x_9327:
[----:B---3--:R3:W4:Y:S02]  /*12d00*/  SYNCS.PHASECHK.TRANS64.TRYWAIT P0, [R4+URZ], R5 ;  /* 0x00000005040075a7 */ /* 0x008724000800017f */
[----:B----4-:R-:W-:Y:S05]  /*12d10*/  @!P0 NANOSLEEP.SYNCS 0x989680 ;  /* 0x009896800000895d */ /* 0x010fea0003900000 */
[----:B------:R-:W4:Y:S02]  /*12d20*/  @!P0 SYNCS.PHASECHK.TRANS64 P0, [R4+URZ], R5 ;  /* 0x00000005040085a7 */ /* 0x000f24000800007f */
[----:B----4-:R-:W-:Y:S05]  /*12d30*/  @!P0 BRA `(.L_x_9327) ;  /* 0xfffffffc00f08947 */ /* 0x010fea000383ffff */
[----:B------:R-:W-:Y:S05]  /*12d40*/  BRA `(.L_x_9395) ;  /* 0xffffffe000707947 */ /* 0x000fea000383ffff */
.L_x_9396:
        /* <DEDUP_REMOVED lines=11> */
.L_x_15321:


//--------------------- .text._ZN7cutlass13device_kernelIN5flash11enable_sm90INS1_16FlashAttnFwdSm90INS1_25CollectiveMainloopFwdSm90ILi2EN4cute5tupleIJNS5_1CILi1EEES8_S8_EEENS6_IJNS7_ILi128EEESA_SA_EEELi128ENS_6half_tEfNS_4arch4Sm90ELb1ELb0ELb0ELb1ELb0ELb1ELb0ELb1ELb1ELb1ELb0ELb0EEENS1_21CollectiveEpilogueFwdISB_S9_SC_SE_Li256ELb1ELb1ELb0ELb0EEENS1_36VarlenDynamicPersistentTileSchedulerILi128ELi128ELi256ELi128ELb0ELb1ELb1ELb1ELb1ELb1EEEEEEEEEvNT_6ParamsE --------------------------
	.section	.text._ZN7cutlass13device_kernelIN5flash11enable_sm90INS1_16FlashAttnFwdSm90INS1_25CollectiveMainloopFwdSm90ILi2EN4cute5tupleIJNS5_1CILi1EEES8_S8_EEENS6_IJNS7_ILi128EEESA_SA_EEELi128ENS_6half_tEfNS_4arch4Sm90ELb1ELb0ELb0ELb1ELb0ELb1ELb0ELb1ELb1ELb1ELb0ELb0EEENS1_21CollectiveEpilogueFwdISB_S9_SC_SE_Li256ELb1ELb1ELb0ELb0EEENS1_36VarlenDynamicPersistentTileSchedulerILi128ELi128ELi256ELi128ELb0ELb1ELb1ELb1ELb1ELb1EEEEEEEEEvNT_6ParamsE,"ax",@progbits
	.align	128
.text._ZN7cutlass13device_kernelIN5flash11enable_sm90INS1_16FlashAttnFwdSm90INS1_25CollectiveMainloopFwdSm90ILi2EN4cute5tupleIJNS5_1CILi1EEES8_S8_EEENS6_IJNS7_ILi128EEESA_SA_EEELi128ENS_6half_tEfNS_4arch4Sm90ELb1ELb0ELb0ELb1ELb0ELb1ELb0ELb1ELb1ELb1ELb0ELb0EEENS1_21CollectiveEpilogueFwdISB_S9_SC_SE_Li256ELb1ELb1ELb0ELb0EEENS1_36VarlenDynamicPersistentTileSchedulerILi128ELi128ELi256ELi128ELb0ELb1ELb1ELb1ELb1ELb1EEEEEEEEEvNT_6ParamsE:
        .type           _ZN7cutlass13device_kernelIN5flash11enable_sm90INS1_16FlashAttnFwdSm90INS1_25CollectiveMainloopFwdSm90ILi2EN4cute5tupleIJNS5_1CILi1EEES8_S8_EEENS6_IJNS7_ILi128EEESA_SA_EEELi128ENS_6half_tEfNS_4arch4Sm90ELb1ELb0ELb0ELb1ELb0ELb1ELb0ELb1ELb1ELb1ELb0ELb0EEENS1_21CollectiveEpilogueFwdISB_S9_SC_SE_Li256ELb1ELb1ELb0ELb0EEENS1_36VarlenDynamicPersistentTileSchedulerILi128ELi128ELi256ELi128ELb0ELb1ELb1ELb1ELb1ELb1EEEEEEEEEvNT_6ParamsE,@function
        .size           _ZN7cutlass13device_kernelIN5flash11enable_sm90INS1_16FlashAttnFwdSm90INS1_25CollectiveMainloopFwdSm90ILi2EN4cute5tupleIJNS5_1CILi1EEES8_S8_EEENS6_IJNS7_ILi128EEESA_SA_EEELi128ENS_6half_tEfNS_4arch4Sm90ELb1ELb0ELb0ELb1ELb0ELb1ELb0ELb1ELb1ELb1ELb0ELb0EEENS1_21CollectiveEpilogueFwdISB_S9_SC_SE_Li256ELb1ELb1ELb0ELb0EEENS1_36VarlenDynamicPersistentTileSchedulerILi128ELi128ELi256ELi128ELb0ELb1ELb1ELb1ELb1ELb1EEEEEEEEEvNT_6ParamsE,(.L_x_15322 - _ZN7cutlass13device_kernelIN5flash11enable_sm90INS1_16FlashAttnFwdSm90INS1_25CollectiveMainloopFwdSm90ILi2EN4cute5tupleIJNS5_1CILi1EEES8_S8_EEENS6_IJNS7_ILi128EEESA_SA_EEELi128ENS_6half_tEfNS_4arch4Sm90ELb1ELb0ELb0ELb1ELb0ELb1ELb0ELb1ELb1ELb1ELb0ELb0EEENS1_21CollectiveEpilogueFwdISB_S9_SC_SE_Li256ELb1ELb1ELb0ELb0EEENS1_36VarlenDynamicPersistentTileSchedulerILi128ELi128ELi256ELi128ELb0ELb1ELb1ELb1ELb1ELb1EEEEEEEEEvNT_6ParamsE)
        .other          _ZN7cutlass13device_kernelIN5flash11enable_sm90INS1_16FlashAttnFwdSm90INS1_25CollectiveMainloopFwdSm90ILi2EN4cute5tupleIJNS5_1CILi1EEES8_S8_EEENS6_IJNS7_ILi128EEESA_SA_EEELi128ENS_6half_tEfNS_4arch4Sm90ELb1ELb0ELb0ELb1ELb0ELb1ELb0ELb1ELb1ELb1ELb0ELb0EEENS1_21CollectiveEpilogueFwdISB_S9_SC_SE_Li256ELb1ELb1ELb0ELb0EEENS1_36VarlenDynamicPersistentTileSchedulerILi128ELi128ELi256ELi128ELb0ELb1ELb1ELb1ELb1ELb1EEEEEEEEEvNT_6ParamsE,@"STO_CUDA_ENTRY STV_DEFAULT"
_ZN7cutlass13device_kernelIN5flash11enable_sm90INS1_16FlashAttnFwdSm90INS1_25CollectiveMainloopFwdSm90ILi2EN4cute5tupleIJNS5_1CILi1EEES8_S8_EEENS6_IJNS7_ILi128EEESA_SA_EEELi128ENS_6half_tEfNS_4arch4Sm90ELb1ELb0ELb0ELb1ELb0ELb1ELb0ELb1ELb1ELb1ELb0ELb0EEENS1_21CollectiveEpilogueFwdISB_S9_SC_SE_Li256ELb1ELb1ELb0ELb0EEENS1_36VarlenDynamicPersistentTileSchedulerILi128ELi128ELi256ELi128ELb0ELb1ELb1ELb1ELb1ELb1EEEEEEEEEvNT_6ParamsE:
        /* <DEDUP_REMOVED lines=23> */
.L_x_9398:
[----:B------:R-:W-:Y:S05]  /*0170*/  BSYNC B0 ;  /* 0x0000000000007941 */ /* 0x000fea0003800000 */
.L_x_9397:
        /* <DEDUP_REMOVED lines=40> */
.L_x_9399:
        /* <DEDUP_REMOVED lines=22> */
.L_x_9400:
        /* <DEDUP_REMOVED lines=18> */
.L_x_9401:
        /* <DEDUP_REMOVED lines=22> */
.L_x_9402:
        /* <DEDUP_REMOVED lines=22> */
.L_x_9403:
        /* <DEDUP_REMOVED lines=9> */
.L_x_9406:
        /* <DEDUP_REMOVED lines=20> */
[----:B------:R-:W-:Y:S01]  /*0b10*/  MOV R186, RZ ;  /* 0x000000ff00ba7202 */ /* 0x000fe20000000f00 */
[----:B------:R-:W-:Y:S02]  /*0b20*/  VIADD R219, R2, 0x10400 ;  /* 0x0001040002db7836 */ /* 0x000fe40000000000 */
        /* <DEDUP_REMOVED lines=8> */
[CC--:B------:R-:W-:Y:S01]  /*0bb0*/  LEA.HI R4, R0.reuse, R231.reuse, RZ, 0x4 ;  /* 0x000000e700047211 */ /* 0x0c0fe200078f20ff */
[----:B------:R-:W-:Y:S01]  /*0bc0*/  IMAD.SHL.U32 R5, R5, 0x20, RZ ;  /* 0x0000002005057824 */ /* 0x000fe200078e00ff */
[----:B------:R-:W-:Y:S01]  /*0bd0*/  LEA.HI R12, R0, R231, RZ, 0x2 ;  /* 0x000000e7000c7211 */ /* 0x000fe200078f10ff */
[----:B------:R-:W-:Y:S01]  /*0be0*/  IMAD.IADD R220, R231, 0x1, -R220 ;  /* 0x00000001e7dc7824 */ /* 0x000fe200078e0adc */
[----:B------:R-:W-:Y:S02]  /*0bf0*/  LOP3.LUT R6, R4, 0x3fffff0, RZ, 0xc0, !PT ;  /* 0x03fffff004067812 */ /* 0x000fe400078ec0ff */
[----:B------:R-:W-:Y:S02]  /*0c00*/  LOP3.LUT R5, R5, 0xfffffc00, RZ, 0xc0, !PT ;  /* 0xfffffc0005057812 */ /* 0x000fe400078ec0ff */
[----:B------:R-:W-:-:S02]  /*0c10*/  SHF.R.S32.HI R9, RZ, 0x1f, R220 ;  /* 0x0000001fff097819 */ /* 0x000fc400000114dc */
[----:B------:R-:W-:Y:S02]  /*0c20*/  IADD3 R6, R231, -R6, RZ ;  /* 0x80000006e7067210 */ /* 0x000fe40007ffe0ff */
[----:B------:R-:W-:Y:S02]  /*0c30*/  LEA.HI R8, R9, R220, RZ, 0x2 ;  /* 0x000000dc09087211 */ /* 0x000fe400078f10ff */
[----:B------:R-:W-:Y:S02]  /*0c40*/  LOP3.LUT R12, R12, 0xfffffffc, RZ, 0xc0, !PT ;  /* 0xfffffffc0c0c7812 */ /* 0x000fe400078ec0ff */
[--C-:B------:R-:W-:Y:S02]  /*0c50*/  SHF.R.S32.HI R10, RZ, 0x2, R8.reuse ;  /* 0x00000002ff0a7819 */ /* 0x100fe40000011408 */
[----:B------:R-:W-:Y:S01]  /*0c60*/  SHF.R.S32.HI R7, RZ, 0x1f, R8 ;  /* 0x0000001fff077819 */ /* 0x000fe20000011408 */
[----:B------:R-:W-:Y:S01]  /*0c70*/  IMAD.IADD R12, R231, 0x1, -R12 ;  /* 0x00000001e70c7824 */ /* 0x000fe200078e0a0c */
[----:B------:R-:W-:-:S02]  /*0c80*/  LEA.HI R22, R0, R231, RZ, 0x3 ;  /* 0x000000e700167211 */ /* 0x000fc400078f18ff */
[----:B------:R-:W-:Y:S02]  /*0c90*/  LEA.HI R7, R7, R10, RZ, 0x3 ;  /* 0x0000000a07077211 */ /* 0x000fe400078f18ff */
[----:B------:R-:W-:Y:S02]  /*0ca0*/  LEA.HI R0, R0, R231, RZ, 0x6 ;  /* 0x000000e700007211 */ /* 0x000fe400078f30ff */
[----:B------:R-:W-:Y:S01]  /*0cb0*/  LOP3.LUT R11, R7, 0xfffffff8, RZ, 0xc0, !PT ;  /* 0xfffffff8070b7812 */ /* 0x000fe200078ec0ff */
[----:B------:R-:W-:Y:S01]  /*0cc0*/  IMAD R7, R6, 0x40, R5 ;  /* 0x0000004006077824 */ /* 0x000fe200078e0205 */
[----:B------:R-:W-:Y:S01]  /*0cd0*/  SHF.R.S32.HI R5, RZ, 0x4, R4 ;  /* 0x00000004ff057819 */ /* 0x000fe20000011404 */
[----:B------:R-:W-:Y:S01]  /*0ce0*/  IMAD.SHL.U32 R0, R0, 0x8, RZ ;  /* 0x0000000800007824 */ /* 0x000fe200078e00ff */
[----:B------:R-:W-:Y:S01]  /*0cf0*/  LOP3.LUT R206, R22, 0xfffffff8, RZ, 0xc0, !PT ;  /* 0xfffffff816ce7812 */ /* 0x000fe200078ec0ff */
[----:B------:R-:W-:Y:S01]  /*0d00*/  IMAD.IADD R10, R10, 0x1, -R11 ;  /* 0x000000010a0a7824 */ /* 0x000fe200078e0a0b */
[----:B------:R-:W-:-:S02]  /*0d10*/  LEA.HI R4, R4, R5, RZ, 0x1 ;  /* 0x0000000504047211 */ /* 0x000fc400078f08ff */
[----:B------:R-:W-:Y:S01]  /*0d20*/  SHF.R.S32.HI R22, RZ, 0x3, R22 ;  /* 0x00000003ff167819 */ /* 0x000fe20000011416 */
[----:B------:R-:W-:Y:S01]  /*0d30*/  IMAD.IADD R206, R231, 0x1, -R206 ;  /* 0x00000001e7ce7824 */ /* 0x000fe200078e0ace */
[----:B------:R-:W-:Y:S02]  /*0d40*/  LOP3.LUT R4, R4, 0x1ffffffe, RZ, 0xc0, !PT ;  /* 0x1ffffffe04047812 */ /* 0x000fe400078ec0ff */
[----:B------:R-:W-:Y:S01]  /*0d50*/  SHF.R.S32.HI R224, RZ, 0x7, R3 ;  /* 0x00000007ffe07819 */ /* 0x000fe20000011403 */
[----:B------:R-:W-:Y:S01]  /*0d60*/  VIADD R213, R22, 0x20 ;  /* 0x0000002016d57836 */ /* 0x000fe20000000000 */
[----:B------:R-:W-:Y:S01]  /*0d70*/  LEA.HI R6, R12, R12, RZ, 0x1 ;  /* 0x0000000c0c067211 */ /* 0x000fe200078f08ff */
[----:B------:R-:W-:Y:S01]  /*0d80*/  IMAD.IADD R4, R5, 0x1, -R4 ;  /* 0x0000000105047824 */ /* 0x000fe200078e0a04 */
[----:B------:R-:W-:Y:S01]  /*0d90*/  LEA.HI R9, R9, R220, RZ, 0x5 ;  /* 0x000000dc09097211 */ /* 0x000fe200078f28ff */
[C---:B------:R-:W-:Y:S01]  /*0da0*/  VIADD R212, R22.reuse, 0x40 ;  /* 0x0000004016d47836 */ /* 0x040fe20000000000 */
[----:B------:R-:W-:Y:S01]  /*0db0*/  LEA.HI R3, R3, R224, RZ, 0x1 ;  /* 0x000000e003037211 */ /* 0x000fe200078f08ff */
[----:B------:R-:W-:Y:S01]  /*0dc0*/  IMAD.SHL.U32 R227, R22, 0x40, RZ ;  /* 0x0000004016e37824 */ /* 0x000fe200078e00ff */
[----:B------:R-:W-:Y:S01]  /*0dd0*/  LOP3.LUT R5, R6, 0x1ffffffe, RZ, 0xc0, !PT ;  /* 0x1ffffffe06057812 */ /* 0x000fe200078ec0ff */
[----:B------:R-:W-:Y:S01]  /*0de0*/  IMAD.SHL.U32 R196, R213, 0x40, RZ ;  /* 0x00000040d5c47824 */ /* 0x000fe200078e00ff */
[----:B------:R-:W-:Y:S01]  /*0df0*/  IADD3 R211, R22, 0x60, RZ ;  /* 0x0000006016d37810 */ /* 0x000fe20007ffe0ff */
[----:B------:R-:W-:Y:S01]  /*0e00*/  IMAD.SHL.U32 R195, R212, 0x40, RZ ;  /* 0x00000040d4c37824 */ /* 0x000fe200078e00ff */
[----:B------:R-:W-:Y:S01]  /*0e10*/  SHF.R.S32.HI R9, RZ, 0x5, R9 ;  /* 0x00000005ff097819 */ /* 0x000fe20000011409 */
[----:B------:R-:W-:Y:S01]  /*0e20*/  IMAD.IADD R204, R12, 0x1, -R5 ;  /* 0x000000010ccc7824 */ /* 0x000fe200078e0a05 */
[----:B------:R-:W-:Y:S01]  /*0e30*/  LOP3.LUT R3, R3, 0x3fffffe, RZ, 0xc0, !PT ;  /* 0x03fffffe03037812 */ /* 0x000fe200078ec0ff */
[----:B------:R-:W-:Y:S01]  /*0e40*/  IMAD.SHL.U32 R194, R211, 0x40, RZ ;  /* 0x00000040d3c27824 */ /* 0x000fe200078e00ff */
[----:B------:R-:W-:Y:S01]  /*0e50*/  LEA R226, R4, R7, 0x3 ;  /* 0x0000000704e27211 */ /* 0x000fe200078e18ff */
[----:B------:R-:W-:Y:S01]  /*0e60*/  IMAD R10, R9, 0x10, R10 ;  /* 0x00000010090a7824 */ /* 0x000fe200078e020a */
[----:B------:R-:W-:Y:S01]  /*0e70*/  LOP3.LUT R201, R0, 0xfffffe00, RZ, 0xc0, !PT ;  /* 0xfffffe0000c97812 */ /* 0x000fe200078ec0ff */
[----:B------:R-:W-:Y:S01]  /*0e80*/  IMAD.IADD R3, R224, 0x1, -R3 ;  /* 0x00000001e0037824 */ /* 0x000fe200078e0a03 */
[----:B------:R-:W-:Y:S01]  /*0e90*/  SHF.R.S32.HI R0, RZ, 0x1f, R213 ;  /* 0x0000001fff007819 */ /* 0x000fe200000114d5 */
[C---:B------:R-:W-:Y:S01]  /*0ea0*/  IMAD.SHL.U32 R16, R206.reuse, 0x8, RZ ;  /* 0x00000008ce107824 */ /* 0x040fe200078e00ff */
[----:B------:R-:W-:Y:S01]  /*0eb0*/  SHF.R.S32.HI R4, RZ, 0x1f, R211 ;  /* 0x0000001fff047819 */ /* 0x000fe200000114d3 */
[----:B------:R-:W-:Y:S01]  /*0ec0*/  IMAD R225, R3, 0x40, R10 ;  /* 0x0000004003e17824 */ /* 0x000fe200078e020a */
[----:B------:R-:W-:Y:S01]  /*0ed0*/  SHF.R.S32.HI R5, RZ, 0x1f, R212 ;  /* 0x0000001fff057819 */ /* 0x000fe200000114d4 */
[----:B------:R-:W-:Y:S01]  /*0ee0*/  IMAD.SHL.U32 R18, R206, 0x4, RZ ;  /* 0x00000004ce127824 */ /* 0x000fe200078e00ff */
[----:B------:R-:W-:Y:S01]  /*0ef0*/  LEA.HI R0, R0, R213, RZ, 0x3 ;  /* 0x000000d500007211 */ /* 0x000fe200078f18ff */
[----:B------:R-:W-:Y:S01]  /*0f00*/  IMAD R204, R204, 0x8, R225 ;  /* 0x00000008cccc7824 */ /* 0x000fe200078e02e1 */
[----:B------:R-:W-:Y:S01]  /*0f10*/  LEA.HI R4, R4, R211, RZ, 0x3 ;  /* 0x000000d304047211 */ /* 0x000fe200078f18ff */
[----:B------:R-:W-:Y:S01]  /*0f20*/  VIADD R185, R18, 0x20 ;  /* 0x0000002012b97836 */ /* 0x000fe20000000000 */
[----:B------:R-:W-:Y:S01]  /*0f30*/  LEA.HI R5, R5, R212, RZ, 0x3 ;  /* 0x000000d405057211 */ /* 0x000fe200078f18ff */
[----:B------:R-:W-:Y:S01]  /*0f40*/  IMAD.SHL.U32 R0, R0, 0x40, RZ ;  /* 0x0000004000007824 */ /* 0x000fe200078e00ff */
[----:B------:R-:W-:Y:S01]  /*0f50*/  LOP3.LUT R3, R227, 0x1c0, RZ, 0xc0, !PT ;  /* 0x000001c0e3037812 */ /* 0x000fe200078ec0ff */
[----:B------:R-:W-:Y:S01]  /*0f60*/  IMAD.SHL.U32 R4, R4, 0x40, RZ ;  /* 0x0000004004047824 */ /* 0x000fe200078e00ff */
[----:B------:R-:W-:Y:S01]  /*0f70*/  LOP3.LUT R196, R196, 0x1c0, RZ, 0xc0, !PT ;  /* 0x000001c0c4c47812 */ /* 0x000fe200078ec0ff */
[----:B------:R-:W-:Y:S01]  /*0f80*/  IMAD.SHL.U32 R5, R5, 0x40, RZ ;  /* 0x0000004005057824 */ /* 0x000fe200078e00ff */
[----:B------:R-:W-:-:S02]  /*0f90*/  LOP3.LUT R194, R194, 0x1c0, RZ, 0xc0, !PT ;  /* 0x000001c0c2c27812 */ /* 0x000fc400078ec0ff */
[----:B------:R-:W-:Y:S02]  /*0fa0*/  LOP3.LUT R195, R195, 0x1c0, RZ, 0xc0, !PT ;  /* 0x000001c0c3c37812 */ /* 0x000fe400078ec0ff */
[----:B------:R-:W-:Y:S02]  /*0fb0*/  SHF.R.U32.HI R200, RZ, 0x3, R3 ;  /* 0x00000003ffc87819 */ /* 0x000fe40000011603 */
[----:B------:R-:W-:Y:S02]  /*0fc0*/  LOP3.LUT R205, R3, 0x38, R16, 0xf8, !PT ;  /* 0x0000003803cd7812 */ /* 0x000fe400078ef810 */
[----:B------:R-:W-:Y:S02]  /*0fd0*/  SHF.R.U32.HI R230, RZ, 0x3, R196 ;  /* 0x00000003ffe67819 */ /* 0x000fe400000116c4 */
[----:B------:R-:W-:Y:S02]  /*0fe0*/  LOP3.LUT R3, R196, 0x38, R16, 0xf8, !PT ;  /* 0x00000038c4037812 */ /* 0x000fe400078ef810 */
[----:B------:R-:W-:-:S02]  /*0ff0*/  SHF.R.U32.HI R228, RZ, 0x3, R194 ;  /* 0x00000003ffe47819 */ /* 0x000fc400000116c2 */
[--C-:B------:R-:W-:Y:S02]  /*1000*/  LOP3.LUT R7, R194, 0x38, R16.reuse, 0xf8, !PT ;  /* 0x00000038c2077812 */ /* 0x100fe400078ef810 */
[----:B------:R-:W-:Y:S02]  /*1010*/  LOP3.LUT R199, R0, 0xfffffe00, RZ, 0xc0, !PT ;  /* 0xfffffe0000c77812 */ /* 0x000fe400078ec0ff */
[----:B------:R-:W-:Y:S02]  /*1020*/  LOP3.LUT R197, R4, 0xfffffe00, RZ, 0xc0, !PT ;  /* 0xfffffe0004c57812 */ /* 0x000fe400078ec0ff */
[----:B------:R-:W-:Y:S02]  /*1030*/  SHF.R.U32.HI R229, RZ, 0x3, R195 ;  /* 0x00000003ffe57819 */ /* 0x000fe400000116c3 */
[----:B------:R-:W-:Y:S02]  /*1040*/  LOP3.LUT R6, R195, 0x38, R16, 0xf8, !PT ;  /* 0x00000038c3067812 */ /* 0x000fe400078ef810 */
[----:B------:R-:W-:-:S02]  /*1050*/  LOP3.LUT R198, R5, 0xfffffe00, RZ, 0xc0, !PT ;  /* 0xfffffe0005c67812 */ /* 0x000fc400078ec0ff */
[----:B------:R-:W-:Y:S02]  /*1060*/  LOP3.LUT R203, R8, 0x7ffffffc, RZ, 0xc0, !PT ;  /* 0x7ffffffc08cb7812 */ /* 0x000fe400078ec0ff */
[----:B------:R-:W-:Y:S02]  /*1070*/  LOP3.LUT R205, R201, R205, R200, 0xf6, !PT ;  /* 0x000000cdc9cd7212 */ /* 0x000fe400078ef6c8 */
[----:B------:R-:W-:Y:S01]  /*1080*/  LOP3.LUT R0, R199, R3, R230, 0xf6, !PT ;  /* 0x00000003c7007212 */ /* 0x000fe200078ef6e6 */
[----:B------:R-:W-:Y:S01]  /*1090*/  IMAD.IADD R203, R220, 0x1, -R203 ;  /* 0x00000001dccb7824 */ /* 0x000fe200078e0acb */
[----:B------:R-:W-:Y:S01]  /*10a0*/  LOP3.LUT R4, R197, R7, R228, 0xf6, !PT ;  /* 0x00000007c5047212 */ /* 0x000fe200078ef6e4 */
[--C-:B------:R-:W-:Y:S01]  /*10b0*/  IMAD R202, R205, 0x2, R219.reuse ;  /* 0x00000002cdca7824 */ /* 0x100fe200078e02db */
[----:B------:R-:W-:Y:S01]  /*10c0*/  IADD3 R187, R16, 0x40, RZ ;  /* 0x0000004010bb7810 */ /* 0x000fe20007ffe0ff */
[----:B------:R-:W-:Y:S01]  /*10d0*/  IMAD R223, R0, 0x2, R219 ;  /* 0x0000000200df7824 */ /* 0x000fe200078e02db */
[----:B------:R-:W-:Y:S01]  /*10e0*/  LOP3.LUT R6, R198, R6, R229, 0xf6, !PT ;  /* 0x00000006c6067212 */ /* 0x000fe200078ef6e5 */
[----:B------:R-:W-:Y:S01]  /*10f0*/  IMAD R221, R4, 0x2, R219 ;  /* 0x0000000204dd7824 */ /* 0x000fe200078e02db */
[----:B------:R-:W-:-:S02]  /*1100*/  SHF.R.S32.HI R216, RZ, 0x1f, R22 ;  /* 0x0000001fffd87819 */ /* 0x000fc40000011416 */
[----:B------:R-:W-:Y:S02]  /*1110*/  SHF.R.S32.HI R17, RZ, 0x1f, R16 ;  /* 0x0000001fff117819 */ /* 0x000fe40000011410 */
[----:B------:R-:W-:Y:S02]  /*1120*/  SHF.R.S32.HI R19, RZ, 0x1f, R18 ;  /* 0x0000001fff137819 */ /* 0x000fe40000011412 */
[----:B------:R-:W-:Y:S02]  /*1130*/  SHF.R.S32.HI R218, RZ, 0x1f, R185 ;  /* 0x0000001fffda7819 */ /* 0x000fe400000114b9 */
[----:B------:R-:W-:Y:S02]  /*1140*/  SHF.R.S32.HI R215, RZ, 0x1f, R187 ;  /* 0x0000001fffd77819 */ /* 0x000fe400000114bb */
[----:B------:R-:W-:Y:S02]  /*1150*/  LEA R222, R6, R219, 0x1 ;  /* 0x000000db06de7211 */ /* 0x000fe400078e08ff */
[----:B--2---:R-:W-:-:S07]  /*1160*/  LOP3.LUT R189, R13, 0x1, RZ, 0xfc, !PT ;  /* 0x000000010dbd7812 */ /* 0x004fce00078efcff */
.L_x_9610:
[----:B0---4-:R-:W0:Y:S02]  /*1170*/  LDC.64 R4, c[0x0][0xc88] ;  /* 0x00032200ff047b82 */ /* 0x011e240000000a00 */
[----:B0-----:R-:W-:-:S05]  /*1180*/  IMAD.WIDE R4, R31, 0x4, R4 ;  /* 0x000000041f047825 */ /* 0x001fca00078e0204 */
[----:B--2---:R-:W2:Y:S01]  /*1190*/  LDG.E R210, desc[UR40][R4.64] ;  /* 0x0000002804d27981 */ /* 0x004ea2000c1e1900 */
[----:B------:R-:W-:Y:S05]  /*11a0*/  YIELD ;  /* 0x0000000000007946 */ /* 0x000fea0003800000 */
[----:B------:R-:W-:Y:S01]  /*11b0*/  ULDC.64 UR4, c[0x0][0xa28] ;  /* 0x00028a0000047ab9 */ /* 0x000fe20000000a00 */
[----:B------:R-:W-:Y:S01]  /*11c0*/  ULDC.64 UR8, c[0x0][0xa18] ;  /* 0x0002860000087ab9 */ /* 0x000fe20000000a00 */
[----:B------:R-:W-:Y:S01]  /*11d0*/  ISETP.NE.U32.AND P1, PT, RZ, UR4, PT ;  /* 0x00000004ff007c0c */ /* 0x000fe2000bf25070 */
[----:B------:R-:W-:Y:S01]  /*11e0*/  ULDC.64 UR6, c[0x0][0xa08] ;  /* 0x0002820000067ab9 */ /* 0x000fe20000000a00 */
[----:B------:R-:W-:Y:S01]  /*11f0*/  IMAD.MOV.U32 R3, RZ, RZ, RZ ;  /* 0x000000ffff037224 */ /* 0x000fe200078e00ff */
[----:B------:R-:W-:Y:S01]  /*1200*/  ISETP.NE.U32.AND P0, PT, RZ, UR6, PT ;  /* 0x00000006ff007c0c */ /* 0x000fe2000bf05070 */
[----:B------:R-:W-:Y:S01]  /*1210*/  IMAD.MOV.U32 R31, RZ, RZ, RZ ;  /* 0x000000ffff1f7224 */ /* 0x000fe200078e00ff */
[----:B------:R-:W-:-:S02]  /*1220*/  ISETP.NE.AND.EX P1, PT, RZ, UR5, PT, P1 ;  /* 0x00000005ff007c0c */ /* 0x000fc4000bf25310 */
[----:B------:R-:W-:Y:S02]  /*1230*/  ISETP.NE.AND.EX P0, PT, RZ, UR7, PT, P0 ;  /* 0x00000007ff007c0c */ /* 0x000fe4000bf05300 */
[----:B--2---:R-:W-:Y:S01]  /*1240*/  SHF.R.S32.HI R217, RZ, 0x1f, R210 ;  /* 0x0000001fffd97819 */ /* 0x004fe200000114d2 */
[----:B------:R-:W-:-:S08]  /*1250*/  IMAD.SHL.U32 R208, R210, 0x4, RZ ;  /* 0x00000004d2d07824 */ /* 0x000fd000078e00ff */
[C---:B------:R-:W-:Y:S02]  /*1260*/  @P1 LEA R6, P2, R210.reuse, UR4, 0x2 ;  /* 0x00000004d2061c11 */ /* 0x040fe4000f8410ff */
[C-C-:B------:R-:W-:Y:S02]  /*1270*/  SHF.L.U64.HI R209, R210.reuse, 0x2, R217.reuse ;  /* 0x00000002d2d17819 */ /* 0x140fe400000102d9 */
[----:B------:R-:W-:Y:S02]  /*1280*/  @P1 LEA.HI.X R7, R210, UR5, R217, 0x2, P2 ;  /* 0x00000005d2071c11 */ /* 0x000fe400090f14d9 */
[----:B------:R-:W-:Y:S01]  /*1290*/  ISETP.NE.U32.AND P2, PT, RZ, UR8, PT ;  /* 0x00000008ff007c0c */ /* 0x000fe2000bf45070 */
[----:B------:R-:W-:Y:S01]  /*12a0*/  ULDC UR4, c[0x0][0x288] ;  /* 0x0000a20000047ab9 */ /* 0x000fe20000000800 */
[----:B------:R-:W-:Y:S01]  /*12b0*/  IADD3 R8, P3, R208, UR6, RZ ;  /* 0x00000006d0087c10 */ /* 0x000fe2000ff7e0ff */
[----:B------:R0:W5:Y:S01]  /*12c0*/  @P1 LDG.E R3, desc[UR40][R6.64] ;  /* 0x0000002806031981 */ /* 0x000162000c1e1900 */
[----:B------:R-:W-:Y:S01]  /*12d0*/  ISETP.NE.AND.EX P2, PT, RZ, UR9, PT, P2 ;  /* 0x00000009ff007c0c */ /* 0x000fe2000bf45320 */
[----:B------:R-:W-:Y:S01]  /*12e0*/  IMAD.U32 R192, RZ, RZ, UR4 ;  /* 0x00000004ffc07e24 */ /* 0x000fe2000f8e00ff */
[----:B------:R-:W-:Y:S01]  /*12f0*/  IADD3.X R9, R209, UR7, RZ, P3, !PT ;  /* 0x00000007d1097c10 */ /* 0x000fe20009ffe4ff */
[----:B------:R-:W-:-:S04]  /*1300*/  ULDC.64 UR4, c[0x0][0x418] ;  /* 0x0001060000047ab9 */ /* 0x000fc80000000a00 */
[----:B------:R0:W5:Y:S06]  /*1310*/  @P0 LDG.E R31, desc[UR40][R8.64] ;  /* 0x00000028081f0981 */ /* 0x00016c000c1e1900 */
[----:B------:R-:W-:-:S04]  /*1320*/  @P2 IADD3 R4, P1, R208, UR8, RZ ;  /* 0x00000008d0042c10 */ /* 0x000fc8000ff3e0ff */
[----:B------:R-:W-:-:S05]  /*1330*/  @P2 IADD3.X R5, R209, UR9, RZ, P1, !PT ;  /* 0x00000009d1052c10 */ /* 0x000fca0008ffe4ff */
        /* <DEDUP_REMOVED lines=8> */
[----:B------:R-:W-:Y:S01]  /*13c0*/  MOV R24, UR5 ;  /* 0x0000000500187c02 */ /* 0x000fe20008000f00 */
[----:B------:R-:W-:Y:S02]  /*13d0*/  IMAD.U32 R28, RZ, RZ, UR4 ;  /* 0x00000004ff1c7e24 */ /* 0x000fe4000f8e00ff */
[----:B------:R-:W-:Y:S01]  /*13e0*/  IMAD.MOV.U32 R27, RZ, RZ, R210 ;  /* 0x000000ffff1b7224 */ /* 0x000fe200078e00d2 */
[----:B0--3--:R-:W-:Y:S06]  /*13f0*/  @P2 BRA `(.L_x_9408) ;  /* 0x0000000000242947 */ /* 0x009fec0003800000 */
        /* <DEDUP_REMOVED lines=9> */
.L_x_9408:
[----:B------:R-:W-:Y:S01]  /*1490*/  ULDC.64 UR4, c[0x0][0xa20] ;  /* 0x0002880000047ab9 */ /* 0x000fe20000000a00 */
[----:B------:R-:W-:Y:S01]  /*14a0*/  IMAD.MOV.U32 R207, RZ, RZ, R30 ;  /* 0x000000ffffcf7224 */ /* 0x000fe200078e001e */
[----:B------:R-:W-:-:S04]  /*14b0*/  ISETP.NE.U32.AND P1, PT, RZ, UR4, PT ;  /* 0x00000004ff007c0c */ /* 0x000fc8000bf25070 */
[----:B------:R-:W-:-:S13]  /*14c0*/  ISETP.NE.AND.EX P1, PT, RZ, UR5, PT, P1 ;  /* 0x00000005ff007c0c */ /* 0x000fda000bf25310 */
[----:B------:R-:W-:Y:S05]  /*14d0*/  @!P1 BRA `(.L_x_9409) ;  /* 0x0000000000109947 */ /* 0x000fea0003800000 */
[----:B------:R-:W-:-:S04]  /*14e0*/  IADD3 R4, P0, R208, UR4, RZ ;  /* 0x00000004d0047c10 */ /* 0x000fc8000ff1e0ff */
[----:B------:R-:W-:-:S05]  /*14f0*/  IADD3.X R5, R209, UR5, RZ, P0, !PT ;  /* 0x00000005d1057c10 */ /* 0x000fca00087fe4ff */
[----:B------:R0:W5:Y:S01]  /*1500*/  LDG.E R28, desc[UR40][R4.64] ;  /* 0x00000028041c7981 */ /* 0x000162000c1e1900 */
[----:B------:R-:W-:Y:S05]  /*1510*/  BRA `(.L_x_9410) ;  /* 0x0000000000107947 */ /* 0x000fea0003800000 */
.L_x_9409:
[----:B------:R-:W-:Y:S05]  /*1520*/  @!P0 BRA `(.L_x_9410) ;  /* 0x00000000000c8947 */ /* 0x000fea0003800000 */
[----:B------:R-:W2:Y:S04]  /*1530*/  LDG.E R5, desc[UR40][R8.64] ;  /* 0x0000002808057981 */ /* 0x000ea8000c1e1900 */
[----:B------:R-:W2:Y:S02]  /*1540*/  LDG.E R28, desc[UR40][R8.64+0x4] ;  /* 0x00000428081c7981 */ /* 0x000ea4000c1e1900 */
[----:B--2---:R-:W-:-:S07]  /*1550*/  IMAD.IADD R28, R28, 0x1, -R5 ;  /* 0x000000011c1c7824 */ /* 0x004fce00078e0a05 */
.L_x_9410:
        /* <DEDUP_REMOVED lines=15> */
[----:B-1----:R-:W-:Y:S02]  /*1650*/  ISETP.NE.AND P1, PT, R8, 0x1, PT ;  /* 0x000000010800780c */ /* 0x002fe40003f25270 */
[----:B------:R-:W-:-:S05]  /*1660*/  SHF.L.U32 R191, R29, 0x7, RZ ;  /* 0x000000071dbf7819 */ /* 0x000fca00000006ff */
[----:B0-----:R-:W-:-:S06]  /*1670*/  VIADD R4, R191, 0x7f ;  /* 0x0000007fbf047836 */ /* 0x001fcc0000000000 */
[----:B------:R-:W0:Y:S08]  /*1680*/  @P1 LDC R11, c[0x0][0x44c] ;  /* 0x00011300ff0b1b82 */ /* 0x000e300000000800 */
[----:B------:R-:W1:Y:S01]  /*1690*/  @P1 LDC R5, c[0x0][0x450] ;  /* 0x00011400ff051b82 */ /* 0x000e620000000800 */
[----:B--2---:R-:W-:Y:S02]  /*16a0*/  @P0 IMAD.IADD R24, R9, 0x1, -R0 ;  /* 0x0000000109180824 */ /* 0x004fe400078e0a00 */
[----:B------:R-:W-:-:S02]  /*16b0*/  IMAD.IADD R9, R28, 0x1, -R3 ;  /* 0x000000011c097824 */ /* 0x000fc400078e0a03 */
[----:B0-----:R-:W-:-:S03]  /*16c0*/  @P1 IMAD.HI.U32 R0, R4, R11, RZ ;  /* 0x0000000b04001227 */ /* 0x001fc600078e00ff */
[C---:B------:R-:W-:Y:S01]  /*16d0*/  IADD3 R25, -R9.reuse, RZ, RZ ;  /* 0x000000ff09197210 */ /* 0x040fe20007ffe1ff */
[----:B------:R-:W-:Y:S01]  /*16e0*/  IMAD.IADD R193, R9, 0x1, R24 ;  /* 0x0000000109c17824 */ /* 0x000fe200078e0218 */
[----:B-1----:R-:W-:Y:S02]  /*16f0*/  @P1 SHF.R.U32.HI R4, RZ, R5, R0 ;  /* 0x00000005ff041219 */ /* 0x002fe40000011600 */
[----:B------:R-:W-:Y:S01]  /*1700*/  VIMNMX R25, RZ, R25, !PT ;  /* 0x00000019ff197248 */ /* 0x000fe20007fe0100 */
[C---:B------:R-:W-:Y:S01]  /*1710*/  VIADD R0, R193.reuse, 0x7f ;  /* 0x0000007fc1007836 */ /* 0x040fe20000000000 */
[----:B------:R-:W-:-:S04]  /*1720*/  IADD3 R128, R193, 0x80, -R192 ;  /* 0x00000080c1807810 */ /* 0x000fc80007ffe8c0 */
[----:B------:R-:W-:Y:S01]  /*1730*/  SHF.R.S32.HI R3, RZ, 0x1f, R0 ;  /* 0x0000001fff037819 */ /* 0x000fe20000011400 */
[----:B------:R-:W-:-:S03]  /*1740*/  IMAD.IADD R4, R128, 0x1, R4 ;  /* 0x0000000180047824 */ /* 0x000fc600078e0204 */
[----:B------:R-:W-:Y:S02]  /*1750*/  LEA.HI R3, R3, R0, RZ, 0x7 ;  /* 0x0000000003037211 */ /* 0x000fe400078f38ff */
[----:B------:R-:W-:Y:S02]  /*1760*/  SHF.R.S32.HI R5, RZ, 0x1f, R4 ;  /* 0x0000001fff057819 */ /* 0x000fe40000011404 */
[----:B------:R-:W-:Y:S02]  /*1770*/  SHF.R.S32.HI R129, RZ, 0x7, R3 ;  /* 0x00000007ff817819 */ /* 0x000fe40000011403 */
[----:B------:R-:W-:-:S04]  /*1780*/  LEA.HI R5, R5, R4, RZ, 0x7 ;  /* 0x0000000405057211 */ /* 0x000fc800078f38ff */
[----:B------:R-:W-:-:S04]  /*1790*/  SHF.R.S32.HI R0, RZ, 0x7, R5 ;  /* 0x00000007ff007819 */ /* 0x000fc80000011405 */
[----:B------:R-:W-:-:S05]  /*17a0*/  VIMNMX R0, R129, R0, PT ;  /* 0x0000000081007248 */ /* 0x000fca0003fe0100 */
[----:B------:R-:W-:-:S05]  /*17b0*/  IMAD R3, R0, 0x80, -R9 ;  /* 0x0000008000037824 */ /* 0x000fca00078e0a09 */
[----:B------:R-:W-:-:S04]  /*17c0*/  VIMNMX R0, R3, R24, PT ;  /* 0x0000001803007248 */ /* 0x000fc80003fe0100 */
[----:B------:R-:W-:Y:S02]  /*17d0*/  ISETP.GT.AND P0, PT, R0, R25, PT ;  /* 0x000000190000720c */ /* 0x000fe40003f04270 */
[----:B------:R-:W-:-:S05]  /*17e0*/  SHF.R.U32.HI R25, RZ, 0x7, R25 ;  /* 0x00000007ff197819 */ /* 0x000fca0000011619 */
[----:B------:R-:W-:-:S06]  /*17f0*/  IMAD.MOV.U32 R26, RZ, RZ, R25 ;  /* 0x000000ffff1a7224 */ /* 0x000fcc00078e0019 */
[----:B------:R-:W-:-:S05]  /*1800*/  @P0 VIADD R0, R0, 0x7f ;  /* 0x0000007f00000836 */ /* 0x000fca0000000000 */
[----:B------:R-:W-:-:S04]  /*1810*/  @P0 SHF.R.S32.HI R3, RZ, 0x1f, R0 ;  /* 0x0000001fff030819 */ /* 0x000fc80000011400 */
[----:B------:R-:W-:-:S04]  /*1820*/  @P0 LEA.HI R3, R3, R0, RZ, 0x7 ;  /* 0x0000000003030211 */ /* 0x000fc800078f38ff */
[----:B------:R-:W-:Y:S02]  /*1830*/  @P0 SHF.R.S32.HI R26, RZ, 0x7, R3 ;  /* 0x00000007ff1a0819 */ /* 0x000fe40000011403 */
[----:B------:R-:W-:Y:S02]  /*1840*/  PLOP3.LUT P0, PT, PT, PT, PT, 0x80, 0x0 ;  /* 0x000000000000781c */ /* 0x000fe40003f0f070 */
        /* <DEDUP_REMOVED lines=22> */
.L_x_9413:
[----:B------:R-:W-:Y:S05]  /*19b0*/  BSYNC B6 ;  /* 0x0000000000067941 */ /* 0x000fea0003800000 */
.L_x_9412:
        /* <DEDUP_REMOVED lines=20> */
.L_x_9415:
[----:B------:R-:W-:Y:S05]  /*1b00*/  BSYNC B6 ;  /* 0x0000000000067941 */ /* 0x000fea0003800000 */
.L_x_9414:
[----:B------:R-:W-:Y:S01]  /*1b10*/  ULDC.64 UR4, c[0x0][0x9f8] ;  /* 0x00027e0000047ab9 */ /* 0x000fe20000000a00 */
[----:B------:R-:W0:Y:S01]  /*1b20*/  S2R R33, SR_TID.X ;  /* 0x0000000000217919 */ /* 0x000e220000002100 */
[----:B------:R-:W-:Y:S01]  /*1b30*/  ISETP.NE.U32.AND P0, PT, RZ, UR4, PT ;  /* 0x00000004ff007c0c */ /* 0x000fe2000bf05070 */
[----:B------:R-:W1:Y:S01]  /*1b40*/  LDC.64 R102, c[0x0][0x300] ;  /* 0x0000c000ff667b82 */ /* 0x000e620000000a00 */
[----:B------:R-:W-:Y:S01]  /*1b50*/  IMAD.IADD R47, R31, 0x1, R28 ;  /* 0x000000011f2f7824 */ /* 0x000fe200078e021c */
[----:B------:R-:W-:Y:S01]  /*1b60*/  ULDC.64 UR6, c[0x0][0xa08] ;  /* 0x0002820000067ab9 */ /* 0x000fe20000000a00 */
[----:B------:R-:W-:Y:S02]  /*1b70*/  ISETP.NE.AND.EX P0, PT, RZ, UR5, PT, P0 ;  /* 0x00000005ff007c0c */ /* 0x000fe4000bf05300 */
[----:B------:R-:W-:-:S03]  /*1b80*/  SHF.R.S32.HI R8, RZ, 0x1f, R30 ;  /* 0x0000001fff087819 */ /* 0x000fc6000001141e */
[----:B------:R-:W2:Y:S08]  /*1b90*/  LDC R39, c[0x0][0x3f4] ;  /* 0x0000fd00ff277b82 */ /* 0x000eb00000000800 */
[----:B------:R-:W-:Y:S01]  /*1ba0*/  @P0 IADD3 R4, P1, R208, UR4, RZ ;  /* 0x00000004d0040c10 */ /* 0x000fe2000ff3e0ff */
[----:B------:R-:W3:Y:S03]  /*1bb0*/  LDC.64 R12, c[0x0][0x3f8] ;  /* 0x0000fe00ff0c7b82 */ /* 0x000ee60000000a00 */
[----:B------:R-:W-:Y:S01]  /*1bc0*/  @P0 IADD3.X R5, R209, UR5, RZ, P1, !PT ;  /* 0x00000005d1050c10 */ /* 0x000fe20008ffe4ff */
[----:B------:R-:W-:-:S04]  /*1bd0*/  ULDC.64 UR4, c[0x0][0x308] ;  /* 0x0000c20000047ab9 */ /* 0x000fc80000000a00 */
[----:B------:R4:W4:Y:S01]  /*1be0*/  @P0 LDG.E R27, desc[UR40][R4.64] ;  /* 0x00000028041b0981 */ /* 0x000922000c1e1900 */
[----:B------:R-:W-:Y:S01]  /*1bf0*/  SHF.R.S32.HI R43, RZ, 0x1f, R47 ;  /* 0x0000001fff2b7819 */ /* 0x000fe2000001142f */
[-C--:B-1----:R-:W-:Y:S01]  /*1c00*/  IMAD.WIDE.U32 R6, R47, R102.reuse, RZ ;  /* 0x000000662f067225 */ /* 0x082fe200078e00ff */
[----:B------:R-:W-:Y:S02]  /*1c10*/  ISETP.NE.U32.AND P0, PT, RZ, UR6, PT ;  /* 0x00000006ff007c0c */ /* 0x000fe4000bf05070 */
[----:B0-----:R-:W-:Y:S01]  /*1c20*/  SHF.R.U32.HI R33, RZ, 0x7, R33 ;  /* 0x00000007ff217819 */ /* 0x001fe20000011621 */
[-C--:B------:R-:W-:Y:S01]  /*1c30*/  IMAD R0, R43, R102.reuse, RZ ;  /* 0x000000662b007224 */ /* 0x080fe200078e02ff */
[----:B------:R-:W-:Y:S01]  /*1c40*/  ISETP.NE.AND.EX P0, PT, RZ, UR7, PT, P0 ;  /* 0x00000007ff007c0c */ /* 0x000fe2000bf05300 */
[----:B------:R-:W-:Y:S01]  /*1c50*/  IMAD.SHL.U32 R92, R102, 0x20, RZ ;  /* 0x00000020665c7824 */ /* 0x000fe200078e00ff */
[----:B------:R-:W-:Y:S01]  /*1c60*/  ISETP.NE.AND P6, PT, R33, 0x1, PT ;  /* 0x000000012100780c */ /* 0x000fe20003fc5270 */
[----:B------:R-:W-:Y:S01]  /*1c70*/  IMAD R3, R47, R103, R0 ;  /* 0x000000672f037224 */ /* 0x000fe200078e0200 */
[----:B--2---:R-:W-:Y:S01]  /*1c80*/  ISETP.GE.AND P2, PT, R16, R39, PT ;  /* 0x000000271000720c */ /* 0x004fe20003f46270 */
[----:B------:R-:W-:Y:S01]  /*1c90*/  IMAD.WIDE.U32 R44, R22, R102, R16 ;  /* 0x00000066162c7225 */ /* 0x000fe200078e0010 */
[----:B-----5:R-:W-:-:S02]  /*1ca0*/  SHF.R.S32.HI R31, RZ, 0x1f, R113 ;  /* 0x0000001fff1f7819 */ /* 0x020fc40000011471 */
[----:B------:R-:W-:Y:S01]  /*1cb0*/  SHF.L.U64.HI R93, R102, 0x5, R103 ;  /* 0x00000005665d7819 */ /* 0x000fe20000010267 */
[----:B------:R-:W-:Y:S01]  /*1cc0*/  IMAD.IADD R7, R7, 0x1, R3 ;  /* 0x0000000107077824 */ /* 0x000fe200078e0203 */
[----:B---3--:R-:W-:Y:S01]  /*1cd0*/  SHF.L.U64.HI R21, R12, 0x5, R13 ;  /* 0x000000050c157819 */ /* 0x008fe2000001020d */
[----:B------:R-:W-:Y:S01]  /*1ce0*/  IMAD R3, R8, UR4, RZ ;  /* 0x0000000408037c24 */ /* 0x000fe2000f8e02ff */
[----:B------:R-:W-:Y:S01]  /*1cf0*/  SHF.R.S32.HI R118, RZ, 0x1f, R213 ;  /* 0x0000001fff767819 */ /* 0x000fe200000114d5 */
[C---:B----4-:R-:W-:Y:S01]  /*1d00*/  IMAD.WIDE.U32 R4, R30.reuse, UR4, R6 ;  /* 0x000000041e047c25 */ /* 0x050fe2000f8e0006 */
[----:B------:R-:W-:Y:S01]  /*1d10*/  SHF.R.S32.HI R117, RZ, 0x1f, R212 ;  /* 0x0000001fff757819 */ /* 0x000fe200000114d4 */
[----:B------:R-:W0:Y:S01]  /*1d20*/  LDC.64 R6, c[0x0][0x408] ;  /* 0x00010200ff067b82 */ /* 0x000e220000000a00 */
[----:B------:R-:W-:Y:S01]  /*1d30*/  SHF.R.S32.HI R116, RZ, 0x1f, R211 ;  /* 0x0000001fff747819 */ /* 0x000fe200000114d3 */
[----:B------:R-:W-:Y:S01]  /*1d40*/  IMAD R3, R30, UR5, R3 ;  /* 0x000000051e037c24 */ /* 0x000fe2000f8e0203 */
[----:B------:R-:W-:Y:S01]  /*1d50*/  ULDC.64 UR4, c[0x0][0x310] ;  /* 0x0000c40000047ab9 */ /* 0x000fe20000000a00 */
[----:B------:R-:W-:-:S04]  /*1d60*/  IMAD.WIDE.U32 R10, R22, R12, R16 ;  /* 0x0000000c160a7225 */ /* 0x000fc800078e0010 */
[----:B------:R-:W-:Y:S02]  /*1d70*/  IMAD.IADD R5, R5, 0x1, R3 ;  /* 0x0000000105057824 */ /* 0x000fe400078e0203 */
[----:B------:R-:W-:-:S04]  /*1d80*/  IMAD.WIDE.U32 R130, R22, R102, R92 ;  /* 0x0000006616827225 */ /* 0x000fc800078e005c */
[----:B------:R-:W-:Y:S02]  /*1d90*/  IMAD R32, R31, R12, RZ ;  /* 0x0000000c1f207224 */ /* 0x000fe400078e02ff */
[----:B------:R-:W-:Y:S02]  /*1da0*/  IMAD.SHL.U32 R112, R39, 0x2, RZ ;  /* 0x0000000227707824 */ /* 0x000fe400078e00ff */
[----:B------:R-:W-:Y:S02]  /*1db0*/  IMAD R37, R113, R13, R32 ;  /* 0x0000000d71257224 */ /* 0x000fe400078e0220 */
        /* <DEDUP_REMOVED lines=8> */
[----:B------:R-:W-:-:S04]  /*1e40*/  IMAD.WIDE.U32 R100, R99, UR4, R4 ;  /* 0x0000000463647c25 */ /* 0x000fc8000f8e0004 */
[----:B------:R-:W-:Y:S01]  /*1e50*/  IMAD R0, R9, UR4, RZ ;  /* 0x0000000409007c24 */ /* 0x000fe2000f8e02ff */
[----:B------:R-:W-:Y:S01]  /*1e60*/  IADD3 R42, P4, R100, 0x40, RZ ;  /* 0x00000040642a7810 */ /* 0x000fe20007f9e0ff */
[----:B------:R-:W-:Y:S02]  /*1e70*/  IMAD.X R47, R216, 0x1, R43, P0 ;  /* 0x00000001d82f7824 */ /* 0x000fe400000e062b */
        /* <DEDUP_REMOVED lines=11> */
[----:B------:R-:W-:Y:S01]  /*1f30*/  IMAD R0, R9, UR4, RZ ;  /* 0x0000000409007c24 */ /* 0x000fe2000f8e02ff */
[----:B------:R-:W-:Y:S01]  /*1f40*/  @!P6 BAR.SYNC.DEFER_BLOCKING 0x9, 0x100 ;  /* 0x024400000000eb1d */ /* 0x000fe20000010000 */
[----:B------:R-:W-:Y:S01]  /*1f50*/  IMAD.WIDE.U32 R8, R22, R6, R18 ;  /* 0x0000000616087225 */ /* 0x000fe200078e0012 */
[----:B------:R-:W-:-:S03]  /*1f60*/  IADD3 R39, P0, R100, R44, RZ ;  /* 0x0000002c64277210 */ /* 0x000fc60007f1e0ff */
[----:B------:R-:W-:Y:S01]  /*1f70*/  IMAD.IADD R3, R16, 0x1, R3 ;  /* 0x0000000110037824 */ /* 0x000fe200078e0203 */
[----:B------:R-:W-:Y:S01]  /*1f80*/  IADD3 R43, P3, R39, 0x40, RZ ;  /* 0x00000040272b7810 */ /* 0x000fe20007f7e0ff */
[C---:B------:R-:W-:Y:S02]  /*1f90*/  IMAD R109, R99.reuse, UR5, R0 ;  /* 0x00000005636d7c24 */ /* 0x040fe4000f8e0200 */
[-C--:B------:R-:W-:Y:S01]  /*1fa0*/  IMAD R0, R216, R12.reuse, RZ ;  /* 0x0000000cd8007224 */ /* 0x080fe200078e02ff */
[----:B------:R-:W-:Y:S01]  /*1fb0*/  SHF.R.S32.HI R20, RZ, 0x1f, R3 ;  /* 0x0000001fff147819 */ /* 0x000fe20000011403 */
[----:B------:R-:W-:Y:S01]  /*1fc0*/  IMAD.WIDE.U32 R98, R99, UR4, R4 ;  /* 0x0000000463627c25 */ /* 0x000fe2000f8e0004 */
[----:B------:R-:W-:Y:S02]  /*1fd0*/  ULDC UR4, c[0x0][0x2f4] ;  /* 0x0000bd0000047ab9 */ /* 0x000fe40000000800 */
[----:B------:R-:W-:Y:S01]  /*1fe0*/  LEA.HI R105, R20, R3, RZ, 0x3 ;  /* 0x0000000314697211 */ /* 0x000fe200078f18ff */
[----:B------:R-:W-:-:S03]  /*1ff0*/  IMAD.WIDE.U32 R4, R22, R12, R18 ;  /* 0x0000000c16047225 */ /* 0x000fc600078e0012 */
[----:B------:R-:W-:Y:S01]  /*2000*/  LOP3.LUT R40, R105, 0xfffffff8, RZ, 0xc0, !PT ;  /* 0xfffffff869287812 */ /* 0x000fe200078ec0ff */
[----:B------:R-:W-:Y:S01]  /*2010*/  IMAD R15, R22, R13, R0 ;  /* 0x0000000d160f7224 */ /* 0x000fe200078e0200 */
[----:B------:R-:W-:Y:S01]  /*2020*/  P2R R0, PR, RZ, 0x4 ;  /* 0x00000004ff007803 */ /* 0x000fe20000000000 */
[----:B------:R-:W-:Y:S01]  /*2030*/  IMAD.MOV.U32 R90, RZ, RZ, R8 ;  /* 0x000000ffff5a7224 */ /* 0x000fe200078e0008 */
[----:B------:R-:W-:Y:S01]  /*2040*/  LEA.HI R8, R20, R3, RZ, 0x6 ;  /* 0x0000000314087211 */ /* 0x000fe200078f30ff */
[----:B------:R-:W-:Y:S01]  /*2050*/  IMAD.IADD R11, R15, 0x1, R11 ;  /* 0x000000010f0b7824 */ /* 0x000fe200078e020b */
[----:B------:R-:W-:Y:S01]  /*2060*/  IADD3 R5, R5, R15, RZ ;  /* 0x0000000f05057210 */ /* 0x000fe20007ffe0ff */
[----:B------:R-:W-:Y:S01]  /*2070*/  IMAD.WIDE.U32 R14, R22, R6, R16 ;  /* 0x00000006160e7225 */ /* 0x000fe200078e0010 */
[----:B------:R-:W-:Y:S02]  /*2080*/  SHF.L.U32 R3, R8, 0x7, RZ ;  /* 0x0000000708037819 */ /* 0x000fe400000006ff */
[----:B------:R-:W-:Y:S01]  /*2090*/  LOP3.LUT R8, R105, 0x38, RZ, 0xc0, !PT ;  /* 0x0000003869087812 */ /* 0x000fe200078ec0ff */
[----:B------:R-:W-:Y:S01]  /*20a0*/  IMAD.MOV.U32 R88, RZ, RZ, R14 ;  /* 0x000000ffff587224 */ /* 0x000fe200078e000e */
[----:B------:R-:W-:Y:S01]  /*20b0*/  LOP3.LUT R14, R3, 0xffffe000, RZ, 0xc0, !PT ;  /* 0xffffe000030e7812 */ /* 0x000fe200078ec0ff */
[----:B------:R-:W-:Y:S01]  /*20c0*/  IMAD.WIDE.U32 R96, R113, R12, R4 ;  /* 0x0000000c71607225 */ /* 0x000fe200078e0004 */
[----:B------:R-:W-:-:S02]  /*20d0*/  LOP3.LUT R3, R8, 0x1c0, R227, 0xf8, !PT ;  /* 0x000001c008037812 */ /* 0x000fc400078ef8e3 */
[----:B------:R-:W-:Y:S01]  /*20e0*/  LOP3.LUT R20, R195, 0x38, R105, 0xf8, !PT ;  /* 0x00000038c3147812 */ /* 0x000fe200078ef869 */
[----:B------:R-:W-:Y:S01]  /*20f0*/  IMAD R4, R31, R6, RZ ;  /* 0x000000061f047224 */ /* 0x000fe200078e02ff */
[----:B------:R-:W-:Y:S01]  /*2100*/  LOP3.LUT R3, R3, R200, RZ, 0x3c, !PT ;  /* 0x000000c803037212 */ /* 0x000fe200078e3cff */
[----:B------:R-:W-:Y:S01]  /*2110*/  IMAD.IADD R91, R9, 0x1, R89 ;  /* 0x00000001095b7824 */ /* 0x000fe200078e0259 */
[----:B------:R-:W-:Y:S01]  /*2120*/  LOP3.LUT R9, R196, 0x38, R105, 0xf8, !PT ;  /* 0x00000038c4097812 */ /* 0x000fe200078ef869 */
[----:B------:R-:W-:Y:S01]  /*2130*/  IMAD R49, R113, R7, R4 ;  /* 0x0000000771317224 */ /* 0x000fe200078e0204 */
[----:B------:R-:W-:Y:S01]  /*2140*/  IADD3 R27, R3, R14, R201 ;  /* 0x0000000e031b7210 */ /* 0x000fe20007ffe0c9 */
[----:B------:R-:W-:Y:S01]  /*2150*/  IMAD R3, R216, R102, RZ ;  /* 0x00000066d8037224 */ /* 0x000fe200078e02ff */
[----:B------:R-:W-:Y:S01]  /*2160*/  IADD3 R4, P1, R92, R130, RZ ;  /* 0x000000825c047210 */ /* 0x000fe20007f3e0ff */
[----:B------:R-:W-:Y:S01]  /*2170*/  IMAD.IADD R89, R89, 0x1, R15 ;  /* 0x0000000159597824 */ /* 0x000fe200078e020f */
[----:B------:R-:W-:Y:S01]  /*2180*/  LOP3.LUT R15, R194, 0x38, R105, 0xf8, !PT ;  /* 0x00000038c20f7812 */ /* 0x000fe200078ef869 */
[----:B------:R-:W-:Y:S01]  /*2190*/  IMAD R35, R22, R103, R3 ;  /* 0x0000006716237224 */ /* 0x000fe200078e0203 */
[----:B------:R-:W-:Y:S01]  /*21a0*/  LOP3.LUT R9, R9, R230, RZ, 0x3c, !PT ;  /* 0x000000e609097212 */ /* 0x000fe200078e3cff */
[----:B------:R-:W-:Y:S01]  /*21b0*/  IMAD.WIDE.U32 R88, R113, R6, R88 ;  /* 0x0000000671587225 */ /* 0x000fe200078e0058 */
[----:B------:R-:W-:-:S02]  /*21c0*/  LOP3.LUT R15, R15, R228, RZ, 0x3c, !PT ;  /* 0x000000e40f0f7212 */ /* 0x000fc400078e3cff */
[----:B------:R-:W-:Y:S01]  /*21d0*/  IADD3 R34, R45, R35, RZ ;  /* 0x000000232d227210 */ /* 0x000fe20007ffe0ff */
[----:B------:R-:W-:Y:S01]  /*21e0*/  IMAD.IADD R5, R35, 0x1, R131 ;  /* 0x0000000123057824 */ /* 0x000fe200078e0283 */
[----:B------:R-:W-:Y:S01]  /*21f0*/  LOP3.LUT R29, R20, R229, RZ, 0x3c, !PT ;  /* 0x000000e5141d7212 */ /* 0x000fe200078e3cff */
[----:B------:R-:W-:Y:S01]  /*2200*/  IMAD.WIDE.U32 R94, R113, R12, R10 ;  /* 0x0000000c715e7225 */ /* 0x000fe200078e000a */
[C-C-:B------:R-:W-:Y:S02]  /*2210*/  SHF.L.U64.HI R3, R102.reuse, 0x7, R103.reuse ;  /* 0x0000000766037819 */ /* 0x140fe40000010267 */
[----:B------:R-:W-:Y:S01]  /*2220*/  SHF.L.U64.HI R31, R102, 0x6, R103 ;  /* 0x00000006661f7819 */ /* 0x000fe20000010267 */
[----:B------:R-:W-:Y:S01]  /*2230*/  IMAD.X R32, R5, 0x1, R93, P1 ;  /* 0x0000000105207824 */ /* 0x000fe200008e065d */
[----:B------:R-:W-:Y:S01]  /*2240*/  IADD3 R33, P1, R4, R92, RZ ;  /* 0x0000005c04217210 */ /* 0x000fe20007f3e0ff */
[----:B------:R-:W-:Y:S01]  /*2250*/  IMAD.WIDE.U32 R90, R113, R6, R90 ;  /* 0x00000006715a7225 */ /* 0x000fe200078e005a */
[----:B------:R-:W-:-:S02]  /*2260*/  IADD3 R30, R9, R14, R199 ;  /* 0x0000000e091e7210 */ /* 0x000fc40007ffe0c7 */
[-C--:B------:R-:W-:Y:S01]  /*2270*/  IADD3 R28, R15, R14.reuse, R197 ;  /* 0x0000000e0f1c7210 */ /* 0x080fe20007ffe0c5 */
[----:B------:R-:W-:Y:S01]  /*2280*/  IMAD.X R103, R34, 0x1, R41, P0 ;  /* 0x0000000122677824 */ /* 0x000fe200000e0629 */
[----:B------:R-:W-:Y:S01]  /*2290*/  IADD3 R29, R29, R14, R198 ;  /* 0x0000000e1d1d7210 */ /* 0x000fe20007ffe0c6 */
[C---:B------:R-:W-:Y:S01]  /*22a0*/  IMAD.SHL.U32 R14, R12.reuse, 0x20, RZ ;  /* 0x000000200c0e7824 */ /* 0x040fe200078e00ff */
[--C-:B------:R-:W-:Y:S01]  /*22b0*/  SHF.L.U64.HI R20, R12, 0x6, R13.reuse ;  /* 0x000000060c147819 */ /* 0x100fe2000001020d */
[----:B------:R-:W-:Y:S01]  /*22c0*/  IMAD.SHL.U32 R8, R6, 0x20, RZ ;  /* 0x0000002006087824 */ /* 0x000fe200078e00ff */
[C---:B------:R-:W-:Y:S01]  /*22d0*/  SHF.L.U64.HI R15, R12.reuse, 0x7, R13 ;  /* 0x000000070c0f7819 */ /* 0x040fe2000001020d */
[----:B------:R-:W-:Y:S01]  /*22e0*/  IMAD.SHL.U32 R13, R12, 0x40, RZ ;  /* 0x000000400c0d7824 */ /* 0x000fe200078e00ff */
[----:B------:R-:W-:Y:S01]  /*22f0*/  SHF.L.U64.HI R11, R6, 0x5, R7 ;  /* 0x00000005060b7819 */ /* 0x000fe20000010207 */
[----:B------:R-:W-:Y:S01]  /*2300*/  IMAD.X R35, R32, 0x1, R93, P1 ;  /* 0x0000000120237824 */ /* 0x000fe200008e065d */
[C---:B------:R-:W-:Y:S01]  /*2310*/  SHF.L.U64.HI R10, R6.reuse, 0x6, R7 ;  /* 0x00000006060a7819 */ /* 0x040fe20000010207 */
[----:B------:R-:W-:Y:S01]  /*2320*/  IMAD.IADD R36, R97, 0x1, R37 ;  /* 0x0000000161247824 */ /* 0x000fe200078e0225 */
[C---:B------:R-:W-:Y:S01]  /*2330*/  SHF.L.U64.HI R9, R6.reuse, 0x7, R7 ;  /* 0x0000000706097819 */ /* 0x040fe20000010207 */
[C---:B------:R-:W-:Y:S01]  /*2340*/  IMAD.SHL.U32 R7, R6.reuse, 0x40, RZ ;  /* 0x0000004006077824 */ /* 0x040fe200078e00ff */
[----:B------:R-:W-:Y:S01]  /*2350*/  SHF.L.U32 R6, R6, 0x7, RZ ;  /* 0x0000000706067819 */ /* 0x000fe200000006ff */
[----:B------:R-:W-:Y:S01]  /*2360*/  IMAD.SHL.U32 R12, R12, 0x80, RZ ;  /* 0x000000800c0c7824 */ /* 0x000fe200078e00ff */
[----:B------:R-:W-:Y:S01]  /*2370*/  ISETP.GE.AND P2, PT, R16, UR4, PT ;  /* 0x0000000410007c0c */ /* 0x000fe2000bf46270 */
[----:B------:R-:W-:Y:S01]  /*2380*/  IMAD.IADD R37, R37, 0x1, R95 ;  /* 0x0000000125257824 */ /* 0x000fe200078e025f */
[----:B------:R-:W-:Y:S01]  /*2390*/  ISETP.GE.AND P1, PT, R187, UR4, PT ;  /* 0x00000004bb007c0c */ /* 0x000fe2000bf26270 */
[----:B------:R-:W-:Y:S01]  /*23a0*/  IMAD.IADD R38, R91, 0x1, R49 ;  /* 0x000000015b267824 */ /* 0x000fe200078e0231 */
[----:B------:R-:W-:Y:S01]  /*23b0*/  IADD3 R104, R49, R89, RZ ;  /* 0x0000005931687210 */ /* 0x000fe20007ffe0ff */
[----:B------:R-:W-:Y:S01]  /*23c0*/  IMAD.X R108, RZ, RZ, R103, P3 ;  /* 0x000000ffff6c7224 */ /* 0x000fe200018e0667 */
[----:B------:R-:W-:Y:S01]  /*23d0*/  SHF.R.S32.HI R105, RZ, 0x3, R105 ;  /* 0x00000003ff697819 */ /* 0x000fe20000011469 */
[----:B------:R-:W-:Y:S01]  /*23e0*/  IMAD.IADD R109, R99, 0x1, R109 ;  /* 0x00000001636d7824 */ /* 0x000fe200078e026d */
[----:B------:R-:W-:-:S07]  /*23f0*/  SHF.R.S32.HI R106, RZ, 0x1f, R40 ;  /* 0x0000001fff6a7819 */ /* 0x000fce0000011428 */
.L_x_9501:
        /* <DEDUP_REMOVED lines=18> */
[----:B------:R-:W-:Y:S02]  /*2520*/  IMAD R115, R26, -0x80, R24 ;  /* 0xffffff801a737824 */ /* 0x000fe400078e0218 */
[----:B------:R-:W-:-:S03]  /*2530*/  IMAD.WIDE.U32 R120, R127, R26, RZ ;  /* 0x0000001a7f787225 */ /* 0x000fc600078e00ff */
[----:B------:R-:W-:Y:S01]  /*2540*/  VIMNMX R115, R115, 0x80, PT ;  /* 0x0000008073737848 */ /* 0x000fe20003fe0100 */
[----:B------:R-:W-:Y:S01]  /*2550*/  IMAD R49, R49, R6, R52 ;  /* 0x0000000631317224 */ /* 0x000fe200078e0234 */
[----:B------:R-:W-:Y:S01]  /*2560*/  IADD3 R122, R121, R51, RZ ;  /* 0x00000033797a7210 */ /* 0x000fe20007ffe0ff */
        /* <DEDUP_REMOVED lines=33> */
.L_x_9420:
[----:B------:R-:W-:Y:S05]  /*2780*/  BSYNC B1 ;  /* 0x0000000000017941 */ /* 0x000fea0003800000 */
.L_x_9419:
[----:B------:R-:W-:Y:S01]  /*2790*/  ISETP.GE.AND P4, PT, R213, R115, PT ;  /* 0x00000073d500720c */ /* 0x000fe20003f86270 */
[----:B0----5:R-:W-:Y:S01]  /*27a0*/  IMAD.MOV.U32 R48, RZ, RZ, R76 ;  /* 0x000000ffff307224 */ /* 0x021fe200078e004c */
[----:B------:R-:W-:Y:S01]  /*27b0*/  MOV R50, R84 ;  /* 0x0000005400327202 */ /* 0x000fe20000000f00 */
[----:B------:R-:W-:Y:S01]  /*27c0*/  IMAD.MOV.U32 R49, RZ, RZ, R77 ;  /* 0x000000ffff317224 */ /* 0x000fe200078e004d */
[----:B------:R-:W-:Y:S01]  /*27d0*/  BSSY B1, `(.L_x_9421) ;  /* 0x0000024000017945 */ /* 0x000fe20003800000 */
        /* <DEDUP_REMOVED lines=9> */
[----:B------:R-:W-:-:S02]  /*2870*/  CS2R R72, SRZ ;  /* 0x0000000000487805 */ /* 0x000fc4000001ff00 */
[----:B------:R-:W-:Y:S02]  /*2880*/  CS2R R70, SRZ ;  /* 0x0000000000467805 */ /* 0x000fe4000001ff00 */
[----:B------:R-:W-:Y:S02]  /*2890*/  PRMT R138, R48, 0x5410, R49 ;  /* 0x00005410308a7816 */ /* 0x000fe40000000031 */
[----:B------:R-:W-:Y:S02]  /*28a0*/  CS2R R74, SRZ ;  /* 0x00000000004a7805 */ /* 0x000fe4000001ff00 */
        /* <DEDUP_REMOVED lines=22> */
.L_x_9422:
[----:B------:R-:W-:Y:S05]  /*2a10*/  BSYNC B1 ;  /* 0x0000000000017941 */ /* 0x000fea0003800000 */
.L_x_9421:
        /* <DEDUP_REMOVED lines=8> */
[----:B------:R-:W-:Y:S01]  /*2aa0*/  CS2R R52, SRZ ;  /* 0x0000000000347805 */ /* 0x000fe2000001ff00 */
[----:B------:R-:W-:Y:S01]  /*2ab0*/  IMAD.MOV.U32 R49, RZ, RZ, R71 ;  /* 0x000000ffff317224 */ /* 0x000fe200078e0047 */
[----:B------:R-:W-:Y:S01]  /*2ac0*/  PRMT R132, R50, 0x5410, R51 ;  /* 0x0000541032847816 */ /* 0x000fe20000000033 */
[----:B------:R-:W-:Y:S01]  /*2ad0*/  IMAD.MOV.U32 R50, RZ, RZ, R74 ;  /* 0x000000ffff327224 */ /* 0x000fe200078e004a */
[----:B------:R-:W-:Y:S01]  /*2ae0*/  CS2R R60, SRZ ;  /* 0x00000000003c7805 */ /* 0x000fe2000001ff00 */
[----:B------:R-:W-:Y:S01]  /*2af0*/  IMAD.MOV.U32 R51, RZ, RZ, R75 ;  /* 0x000000ffff337224 */ /* 0x000fe200078e004b */
[----:B------:R-:W-:-:S02]  /*2b00*/  PRMT R125, R48, 0x5410, R49 ;  /* 0x00005410307d7816 */ /* 0x000fc40000000031 */
[----:B------:R-:W-:Y:S02]  /*2b10*/  CS2R R64, SRZ ;  /* 0x0000000000407805 */ /* 0x000fe4000001ff00 */
[----:B------:R-:W-:Y:S02]  /*2b20*/  CS2R R62, SRZ ;  /* 0x00000000003e7805 */ /* 0x000fe4000001ff00 */
        /* <DEDUP_REMOVED lines=27> */
.L_x_9424:
[----:B------:R-:W-:Y:S05]  /*2ce0*/  BSYNC B1 ;  /* 0x0000000000017941 */ /* 0x000fea0003800000 */
.L_x_9423:
[----:B------:R-:W-:Y:S01]  /*2cf0*/  ISETP.GE.AND P5, PT, R211, R115, PT ;  /* 0x00000073d300720c */ /* 0x000fe20003fa6270 */
[----:B------:R-:W-:-:S12]  /*2d00*/  BSSY B1, `(.L_x_9425) ;  /* 0x000001e000017945 */ /* 0x000fd80003800000 */
[----:B------:R-:W-:Y:S05]  /*2d10*/  @P5 BRA `(.L_x_9426) ;  /* 0x0000000000705947 */ /* 0x000fea0003800000 */
[----:B0-----:R-:W0:Y:S01]  /*2d20*/  LDC.64 R48, c[0x0][0x3f8] ;  /* 0x0000fe00ff307b82 */ /* 0x001e220000000a00 */
[----:B------:R-:W-:Y:S01]  /*2d30*/  MOV R83, R119 ;  /* 0x0000007700537202 */ /* 0x000fe20000000f00 */
[----:B------:R-:W-:Y:S01]  /*2d40*/  IMAD.MOV.U32 R81, RZ, RZ, R110 ;  /* 0x000000ffff517224 */ /* 0x000fe200078e006e */
[----:B------:R-:W-:Y:S01]  /*2d50*/  ULDC.64 UR4, c[0x0][0x3e8] ;  /* 0x0000fa0000047ab9 */ /* 0x000fe20000000a00 */
        /* <DEDUP_REMOVED lines=24> */
.L_x_9426:
[----:B------:R-:W-:Y:S05]  /*2ee0*/  BSYNC B1 ;  /* 0x0000000000017941 */ /* 0x000fea0003800000 */
.L_x_9425:
[----:B01---5:R-:W-:Y:S01]  /*2ef0*/  IMAD.MOV.U32 R48, RZ, RZ, R60 ;  /* 0x000000ffff307224 */ /* 0x023fe200078e003c */
[----:B------:R-:W-:Y:S01]  /*2f00*/  ISETP.NE.AND P0, PT, R189, 0x3, PT ;  /* 0x00000003bd00780c */ /* 0x000fe20003f05270 */
[----:B------:R-:W-:Y:S02]  /*2f10*/  IMAD.MOV.U32 R49, RZ, RZ, R61 ;  /* 0x000000ffff317224 */ /* 0x000fe400078e003d */
        /* <DEDUP_REMOVED lines=22> */
[----:B------:R-:W-:Y:S06]  /*3080*/  @!P0 BRA `(.L_x_9427) ;  /* 0x0000000000048947 */ /* 0x000fec0003800000 */
[----:B------:R-:W-:Y:S01]  /*3090*/  BPT.TRAP 0x1 ;  /* 0x000000040000795c */ /* 0x000fe20000300000 */
.L_x_9427:
[----:B------:R-:W-:Y:S01]  /*30a0*/  IMAD R110, R23, 0x8, R2 ;  /* 0x00000008176e7824 */ /* 0x000fe200078e0202 */
[----:B------:R-:W-:Y:S01]  /*30b0*/  SHF.L.U32 R119, R188, 0x1f, RZ ;  /* 0x0000001fbc777819 */ /* 0x000fe200000006ff */
[----:B------:R-:W-:Y:S03]  /*30c0*/  BSSY B1, `(.L_x_9428) ;  /* 0x0000003000017945 */ /* 0x000fe60003800000 */
[----:B------:R-:W0:Y:S02]  /*30d0*/  SYNCS.PHASECHK.TRANS64.TRYWAIT P6, [R110+URZ+0x28890], R119 ;  /* 0x028890776e0075a7 */ /* 0x000e2400080c017f */
[----:B0-----:R-:W-:Y:S05]  /*30e0*/  @!P6 BRA `(.L_x_9429) ;  /* 0x000001bc0060e947 */ /* 0x001fea0003800000 */
.L_x_9770:
[----:B------:R-:W-:Y:S05]  /*30f0*/  BSYNC B1 ;  /* 0x0000000000017941 */ /* 0x000fea0003800000 */
.L_x_9428:
        /* <DEDUP_REMOVED lines=12> */
[----:B------:R-:W-:Y:S02]  /*31c0*/  SHF.R.U64 R150, R84, 0x10, R85 ;  /* 0x0000001054967819 */ /* 0x000fe40000001255 */
[--C-:B------:R-:W-:Y:S02]  /*31d0*/  SHF.R.U64 R84, R86, 0x10, R87.reuse ;  /* 0x0000001056547819 */ /* 0x100fe40000001257 */
[----:B------:R-:W-:Y:S02]  /*31e0*/  SHF.R.U32.HI R148, RZ, 0x10, R87 ;  /* 0x00000010ff947819 */ /* 0x000fe40000011657 */
[----:B------:R-:W-:Y:S01]  /*31f0*/  SHF.R.U32.HI R149, RZ, 0x10, R85 ;  /* 0x00000010ff957819 */ /* 0x000fe20000011655 */
[----:B------:R-:W-:Y:S01]  /*3200*/  HADD2.F32 R87, -RZ, R84.H0_H0 ;  /* 0x20000054ff577230 */ /* 0x000fe20000004100 */
[----:B--2---:R-:W-:Y:S01]  /*3210*/  MOV R80, R50 ;  /* 0x0000003200507202 */ /* 0x004fe20000000f00 */
[----:B------:R-:W-:Y:S02]  /*3220*/  HADD2.F32 R148, -RZ, R148.H0_H0 ;  /* 0x20000094ff947230 */ /* 0x000fe40000004100 */
[----:B------:R-:W-:-:S02]  /*3230*/  HADD2.F32 R50, -RZ, R49.H1_H1 ;  /* 0x30000031ff327230 */ /* 0x000fc40000004100 */
[----:B------:R-:W-:Y:S02]  /*3240*/  HADD2.F32 R84, -RZ, R51.H1_H1 ;  /* 0x30000033ff547230 */ /* 0x000fe40000004100 */
[----:B------:R-:W-:Y:S02]  /*3250*/  HADD2.F32 R49, -RZ, R49.H0_H0 ;  /* 0x20000031ff317230 */ /* 0x000fe40000004100 */
[----:B------:R-:W-:Y:S02]  /*3260*/  HADD2.F32 R85, -RZ, R150.H0_H0 ;  /* 0x20000096ff557230 */ /* 0x000fe40000004100 */
[----:B------:R-:W-:Y:S01]  /*3270*/  FMUL.FTZ R150, R50, R87 ;  /* 0x0000005732967220 */ /* 0x000fe20000410000 */
[----:B------:R-:W-:Y:S02]  /*3280*/  HADD2.F32 R51, -RZ, R51.H0_H0 ;  /* 0x20000033ff337230 */ /* 0x000fe40000004100 */
[----:B------:R-:W-:Y:S01]  /*3290*/  FMUL.FTZ R152, R84, R148 ;  /* 0x0000009454987220 */ /* 0x000fe20000410000 */
[----:B------:R-:W-:-:S02]  /*32a0*/  HADD2.F32 R86, -RZ, R149.H0_H0 ;  /* 0x20000095ff567230 */ /* 0x000fc40000004100 */
[C---:B------:R-:W-:Y:S01]  /*32b0*/  FMUL.FTZ R87, R49.reuse, R87 ;  /* 0x0000005731577220 */ /* 0x040fe20000410000 */
[-C--:B------:R-:W-:Y:S01]  /*32c0*/  FFMA.FTZ R150, R49, R85.reuse, -R150 ;  /* 0x0000005531967223 */ /* 0x080fe20000010896 */
[C---:B------:R-:W-:Y:S01]  /*32d0*/  FMUL.FTZ R151, R51.reuse, R148 ;  /* 0x0000009433977220 */ /* 0x040fe20000410000 */
[--C-:B------:R-:W-:Y:S02]  /*32e0*/  HADD2.F32 R49, -RZ, R48.reuse.H1_H1 ;  /* 0x30000030ff317230 */ /* 0x100fe40000004100 */
[-C--:B------:R-:W-:Y:S01]  /*32f0*/  FFMA.FTZ R152, R51, R86.reuse, -R152 ;  /* 0x0000005633987223 */ /* 0x080fe20000010898 */
[--C-:B------:R-:W-:Y:S02]  /*3300*/  HADD2.F32 R51, -RZ, R147.reuse.H1_H1 ;  /* 0x30000093ff337230 */ /* 0x100fe40000004100 */
[----:B------:R-:W-:Y:S01]  /*3310*/  FFMA.FTZ R149, R50, R85, R87 ;  /* 0x0000005532957223 */ /* 0x000fe20000010057 */
[----:B------:R-:W-:Y:S02]  /*3320*/  HADD2.F32 R147, -RZ, R147.H0_H0 ;  /* 0x20000093ff937230 */ /* 0x000fe40000004100 */
[----:B------:R-:W-:Y:S01]  /*3330*/  FFMA.FTZ R151, R84, R86, R151 ;  /* 0x0000005654977223 */ /* 0x000fe20000010097 */
[----:B------:R-:W-:-:S02]  /*3340*/  HADD2.F32 R48, -RZ, R48.H0_H0 ;  /* 0x20000030ff307230 */ /* 0x000fc40000004100 */
[--C-:B------:R-:W-:Y:S02]  /*3350*/  HADD2.F32 R85, -RZ, R145.reuse.H1_H1 ;  /* 0x30000091ff557230 */ /* 0x100fe40000004100 */
[CC--:B------:R-:W-:Y:S01]  /*3360*/  FMUL.FTZ R87, R49.reuse, R147.reuse ;  /* 0x0000009331577220 */ /* 0x0c0fe20000410000 */
[--C-:B------:R-:W-:Y:S02]  /*3370*/  HADD2.F32 R50, -RZ, R80.reuse.H1_H1 ;  /* 0x30000050ff327230 */ /* 0x100fe40000004100 */
        /* <DEDUP_REMOVED lines=13> */
.L_x_9435:
[----:B------:R-:W-:Y:S05]  /*3450*/  BSYNC B3 ;  /* 0x0000000000037941 */ /* 0x000fea0003800000 */
.L_x_9434:
[----:B------:R-:W-:Y:S02]  /*3460*/  ULDC.64 UR4, c[0x0][0x2e8] ;  /* 0x0000ba0000047ab9 */ /* 0x000fe40000000a00 */
[----:B------:R-:W-:-:S04]  /*3470*/  LEA R80, P3, R81, UR4, 0x1 ;  /* 0x0000000451507c11 */ /* 0x000fc8000f8608ff */
[----:B------:R-:W-:-:S05]  /*3480*/  LEA.HI.X R81, R81, UR5, R146, 0x1, P3 ;  /* 0x0000000551517c11 */ /* 0x000fca00098f0c92 */
[----:B--2---:R1:W-:Y:S04]  /*3490*/  STG.E.128 desc[UR40][R80.64], R48 ;  /* 0x0000003050007986 */ /* 0x0043e8000c101d28 */
.L_x_9433:
[----:B------:R-:W-:Y:S05]  /*34a0*/  BSYNC B2 ;  /* 0x0000000000027941 */ /* 0x000fea0003800000 */
.L_x_9432:
        /* <DEDUP_REMOVED lines=48> */
.L_x_9437:
[----:B------:R-:W-:Y:S05]  /*37b0*/  BSYNC B2 ;  /* 0x0000000000027941 */ /* 0x000fea0003800000 */
.L_x_9436:
[----:B------:R-:W-:Y:S02]  /*37c0*/  ULDC.64 UR4, c[0x0][0x2e8] ;  /* 0x0000ba0000047ab9 */ /* 0x000fe40000000a00 */
[----:B------:R-:W-:-:S04]  /*37d0*/  LEA R76, P3, R143, UR4, 0x1 ;  /* 0x000000048f4c7c11 */ /* 0x000fc8000f8608ff */
[----:B------:R-:W-:-:S05]  /*37e0*/  LEA.HI.X R77, R143, UR5, R144, 0x1, P3 ;  /* 0x000000058f4d7c11 */ /* 0x000fca00098f0c90 */
[----:B--2---:R2:W-:Y:S04]  /*37f0*/  STG.E.128 desc[UR40][R76.64], R48 ;  /* 0x000000304c007986 */ /* 0x0045e8000c101d28 */
.L_x_9431:
[----:B------:R-:W-:Y:S05]  /*3800*/  BSYNC B1 ;  /* 0x0000000000017941 */ /* 0x000fea0003800000 */
.L_x_9430:
        /* <DEDUP_REMOVED lines=53> */
.L_x_9443:
[----:B------:R-:W-:Y:S05]  /*3b60*/  BSYNC B3 ;  /* 0x0000000000037941 */ /* 0x000fea0003800000 */
.L_x_9442:
[----:B------:R-:W-:Y:S02]  /*3b70*/  ULDC.64 UR4, c[0x0][0x2e8] ;  /* 0x0000ba0000047ab9 */ /* 0x000fe40000000a00 */
[----:B------:R-:W-:-:S04]  /*3b80*/  LEA R72, P3, R78, UR4, 0x1 ;  /* 0x000000044e487c11 */ /* 0x000fc8000f8608ff */
[----:B------:R-:W-:-:S05]  /*3b90*/  LEA.HI.X R73, R78, UR5, R79, 0x1, P3 ;  /* 0x000000054e497c11 */ /* 0x000fca00098f0c4f */
[----:B--2---:R2:W-:Y:S04]  /*3ba0*/  STG.E.128 desc[UR40][R72.64], R48 ;  /* 0x0000003048007986 */ /* 0x0045e8000c101d28 */
.L_x_9441:
[----:B------:R-:W-:Y:S05]  /*3bb0*/  BSYNC B2 ;  /* 0x0000000000027941 */ /* 0x000fea0003800000 */
.L_x_9440:
        /* <DEDUP_REMOVED lines=48> */
.L_x_9445:
[----:B------:R-:W-:Y:S05]  /*3ec0*/  BSYNC B2 ;  /* 0x0000000000027941 */ /* 0x000fea0003800000 */
.L_x_9444:
[----:B------:R-:W-:Y:S02]  /*3ed0*/  ULDC.64 UR4, c[0x0][0x2e8] ;  /* 0x0000ba0000047ab9 */ /* 0x000fe40000000a00 */
[----:B------:R-:W-:-:S04]  /*3ee0*/  LEA R68, P3, R79, UR4, 0x1 ;  /* 0x000000044f447c11 */ /* 0x000fc8000f8608ff */
[----:B------:R-:W-:-:S05]  /*3ef0*/  LEA.HI.X R69, R79, UR5, R80, 0x1, P3 ;  /* 0x000000054f457c11 */ /* 0x000fca00098f0c50 */
[----:B--2---:R3:W-:Y:S04]  /*3f00*/  STG.E.128 desc[UR40][R68.64], R48 ;  /* 0x0000003044007986 */ /* 0x0047e8000c101d28 */
.L_x_9439:
[----:B------:R-:W-:Y:S05]  /*3f10*/  BSYNC B1 ;  /* 0x0000000000017941 */ /* 0x000fea0003800000 */
.L_x_9438:
        /* <DEDUP_REMOVED lines=54> */
.L_x_9451:
[----:B------:R-:W-:Y:S05]  /*4280*/  BSYNC B3 ;  /* 0x0000000000037941 */ /* 0x000fea0003800000 */
.L_x_9450:
[----:B------:R-:W-:Y:S02]  /*4290*/  ULDC.64 UR4, c[0x0][0x2e8] ;  /* 0x0000ba0000047ab9 */ /* 0x000fe40000000a00 */
[----:B------:R-:W-:-:S04]  /*42a0*/  LEA R64, P3, R75, UR4, 0x1 ;  /* 0x000000044b407c11 */ /* 0x000fc8000f8608ff */
[----:B------:R-:W-:-:S05]  /*42b0*/  LEA.HI.X R65, R75, UR5, R76, 0x1, P3 ;  /* 0x000000054b417c11 */ /* 0x000fca00098f0c4c */
[----:B--2---:R2:W-:Y:S04]  /*42c0*/  STG.E.128 desc[UR40][R64.64], R48 ;  /* 0x0000003040007986 */ /* 0x0045e8000c101d28 */
.L_x_9449:
[----:B------:R-:W-:Y:S05]  /*42d0*/  BSYNC B2 ;  /* 0x0000000000027941 */ /* 0x000fea0003800000 */
.L_x_9448:
        /* <DEDUP_REMOVED lines=48> */
.L_x_9453:
[----:B------:R-:W-:Y:S05]  /*45e0*/  BSYNC B2 ;  /* 0x0000000000027941 */ /* 0x000fea0003800000 */
.L_x_9452:
[----:B------:R-:W-:Y:S02]  /*45f0*/  ULDC.64 UR4, c[0x0][0x2e8] ;  /* 0x0000ba0000047ab9 */ /* 0x000fe40000000a00 */
[----:B------:R-:W-:-:S04]  /*4600*/  LEA R60, P3, R71, UR4, 0x1 ;  /* 0x00000004473c7c11 */ /* 0x000fc8000f8608ff */
[----:B------:R-:W-:-:S05]  /*4610*/  LEA.HI.X R61, R71, UR5, R72, 0x1, P3 ;  /* 0x00000005473d7c11 */ /* 0x000fca00098f0c48 */
[----:B--2---:R4:W-:Y:S04]  /*4620*/  STG.E.128 desc[UR40][R60.64], R48 ;  /* 0x000000303c007986 */ /* 0x0049e8000c101d28 */
.L_x_9447:
[----:B------:R-:W-:Y:S05]  /*4630*/  BSYNC B1 ;  /* 0x0000000000017941 */ /* 0x000fea0003800000 */
.L_x_9446:
        /* <DEDUP_REMOVED lines=51> */
.L_x_9458:
[----:B------:R-:W-:Y:S05]  /*4970*/  BSYNC B2 ;  /* 0x0000000000027941 */ /* 0x000fea0003800000 */
.L_x_9457:
[----:B------:R-:W-:Y:S01]  /*4980*/  ULDC.64 UR4, c[0x0][0x2e8] ;  /* 0x0000ba0000047ab9 */ /* 0x000fe20000000a00 */
[----:B------:R-:W-:Y:S01]  /*4990*/  IMAD.X R58, R122, 0x1, R41, P3 ;  /* 0x000000017a3a7824 */ /* 0x000fe200018e0629 */
[----:B------:R-:W-:-:S04]  /*49a0*/  LEA R56, P3, R67, UR4, 0x1 ;  /* 0x0000000443387c11 */ /* 0x000fc8000f8608ff */
[----:B------:R-:W-:-:S05]  /*49b0*/  LEA.HI.X R57, R67, UR5, R58, 0x1, P3 ;  /* 0x0000000543397c11 */ /* 0x000fca00098f0c3a */
[----:B--2---:R1:W-:Y:S04]  /*49c0*/  STG.E.128 desc[UR40][R56.64], R48 ;  /* 0x0000003038007986 */ /* 0x0043e8000c101d28 */
.L_x_9456:
[----:B------:R-:W-:Y:S05]  /*49d0*/  BSYNC B1 ;  /* 0x0000000000017941 */ /* 0x000fea0003800000 */
.L_x_9455:
        /* <DEDUP_REMOVED lines=47> */
.L_x_9460:
[----:B------:R-:W-:Y:S05]  /*4cd0*/  BSYNC B1 ;  /* 0x0000000000017941 */ /* 0x000fea0003800000 */
.L_x_9459:
[----:B------:R-:W-:Y:S01]  /*4ce0*/  ULDC.64 UR4, c[0x0][0x2e8] ;  /* 0x0000ba0000047ab9 */ /* 0x000fe20000000a00 */
[----:B------:R-:W-:Y:S02]  /*4cf0*/  IADD3.X R122, R122, R107, RZ, P3, !PT ;  /* 0x0000006b7a7a7210 */ /* 0x000fe40001ffe4ff */
[----:B------:R-:W-:-:S04]  /*4d00*/  LEA R52, P3, R63, UR4, 0x1 ;  /* 0x000000043f347c11 */ /* 0x000fc8000f8608ff */
[----:B------:R-:W-:-:S05]  /*4d10*/  LEA.HI.X R53, R63, UR5, R122, 0x1, P3 ;  /* 0x000000053f357c11 */ /* 0x000fca00098f0c7a */
[----:B--2---:R1:W-:Y:S01]  /*4d20*/  STG.E.128 desc[UR40][R52.64], R48 ;  /* 0x0000003034007986 */ /* 0x0043e2000c101d28 */
[----:B------:R-:W-:Y:S05]  /*4d30*/  BRA `(.L_x_9454) ;  /* 0x0000002c00e07947 */ /* 0x000fea0003800000 */
.L_x_9418:
        /* <DEDUP_REMOVED lines=84> */
.L_x_9462:
[----:B------:R-:W-:Y:S05]  /*5280*/  BSYNC B1 ;  /* 0x0000000000017941 */ /* 0x000fea0003800000 */
.L_x_9461:
[----:B-----5:R-:W-:Y:S01]  /*5290*/  IMAD.MOV.U32 R80, RZ, RZ, R74 ;  /* 0x000000ffff507224 */ /* 0x020fe200078e004a */
[----:B------:R-:W-:Y:S01]  /*52a0*/  MOV R81, R75 ;  /* 0x0000004b00517202 */ /* 0x000fe20000000f00 */
[----:B------:R-:W-:Y:S01]  /*52b0*/  IMAD.MOV.U32 R82, RZ, RZ, R72 ;  /* 0x000000ffff527224 */ /* 0x000fe200078e0048 */
[----:B------:R-:W-:Y:S01]  /*52c0*/  ISETP.NE.AND P0, PT, R189, 0x3, PT ;  /* 0x00000003bd00780c */ /* 0x000fe20003f05270 */
        /* <DEDUP_REMOVED lines=53> */
.L_x_9463:
        /* <DEDUP_REMOVED lines=9> */
.L_x_9771:
[----:B------:R-:W-:Y:S05]  /*56b0*/  BSYNC B1 ;  /* 0x0000000000017941 */ /* 0x000fea0003800000 */
.L_x_9464:
        /* <DEDUP_REMOVED lines=15> */
[----:B------:R-:W-:Y:S02]  /*57b0*/  SHF.R.S32.HI R81, RZ, 0x1f, R80 ;  /* 0x0000001fff517819 */ /* 0x000fe40000011450 */
[----:B------:R-:W-:Y:S02]  /*57c0*/  SHF.L.U32 R145, R80, 0x3, RZ ;  /* 0x0000000350917819 */ /* 0x000fe400000006ff */
        /* <DEDUP_REMOVED lines=14> */
[--C-:B------:R-:W-:Y:S01]  /*58b0*/  SHF.R.U64 R48, R48, 0x10, R49.reuse ;  /* 0x0000001030307819 */ /* 0x100fe20000001231 */
[--C-:B------:R-:W-:Y:S01]  /*58c0*/  HADD2.F32 R156, -RZ, R154.reuse.H1_H1 ;  /* 0x3000009aff9c7230 */ /* 0x100fe20000004100 */
[----:B------:R-:W-:Y:S01]  /*58d0*/  SHF.R.U32.HI R152, RZ, 0x10, R49 ;  /* 0x00000010ff987819 */ /* 0x000fe20000011631 */
[----:B------:R-:W-:Y:S01]  /*58e0*/  HADD2.F32 R155, -RZ, R154.H0_H0 ;  /* 0x2000009aff9b7230 */ /* 0x000fe20000004100 */
[--C-:B------:R-:W-:Y:S02]  /*58f0*/  SHF.R.U32.HI R158, RZ, 0x10, R53.reuse ;  /* 0x00000010ff9e7819 */ /* 0x100fe40000011635 */
[----:B------:R-:W-:Y:S01]  /*5900*/  SHF.R.U64 R49, R52, 0x10, R53 ;  /* 0x0000001034317819 */ /* 0x000fe20000001235 */
[--C-:B-1----:R-:W-:Y:S01]  /*5910*/  HADD2.F32 R53, -RZ, R81.reuse.H0_H0 ;  /* 0x20000051ff357230 */ /* 0x102fe20000004100 */
[--C-:B------:R-:W-:Y:S01]  /*5920*/  SHF.R.U64 R50, R50, 0x10, R51.reuse ;  /* 0x0000001032327819 */ /* 0x100fe20000001233 */
[----:B------:R-:W-:Y:S01]  /*5930*/  HADD2.F32 R158, -RZ, R158.H0_H0 ;  /* 0x2000009eff9e7230 */ /* 0x000fe20000004100 */
[----:B------:R-:W-:Y:S01]  /*5940*/  SHF.R.U32.HI R52, RZ, 0x10, R51 ;  /* 0x00000010ff347819 */ /* 0x000fe20000011633 */
[----:B------:R-:W-:Y:S01]  /*5950*/  HADD2.F32 R81, -RZ, R81.H1_H1 ;  /* 0x30000051ff517230 */ /* 0x000fe20000004100 */
[----:B------:R-:W-:Y:S01]  /*5960*/  SHF.R.U64 R51, R54, 0x10, R55 ;  /* 0x0000001036337819 */ /* 0x000fe20000001237 */
[----:B--2---:R-:W-:-:S02]  /*5970*/  HADD2.F32 R54, -RZ, R85.H0_H0 ;  /* 0x20000055ff367230 */ /* 0x004fc40000004100 */
[-C--:B------:R-:W-:Y:S01]  /*5980*/  FMUL.FTZ R157, R53, R156.reuse ;  /* 0x0000009c359d7220 */ /* 0x080fe20000410000 */
[----:B------:R-:W-:Y:S01]  /*5990*/  HADD2.F32 R85, -RZ, R85.H1_H1 ;  /* 0x30000055ff557230 */ /* 0x000fe20000004100 */
[----:B------:R-:W-:Y:S01]  /*59a0*/  SHF.R.U32.HI R55, RZ, 0x10, R55 ;  /* 0x00000010ff377819 */ /* 0x000fe20000011637 */
[----:B------:R-:W-:Y:S02]  /*59b0*/  HADD2.F32 R154, -RZ, R152.H0_H0 ;  /* 0x20000098ff9a7230 */ /* 0x000fe40000004100 */
[C---:B------:R-:W-:Y:S01]  /*59c0*/  FMUL.FTZ R152, R54.reuse, R156 ;  /* 0x0000009c36987220 */ /* 0x040fe20000410000 */
[-C--:B------:R-:W-:Y:S01]  /*59d0*/  FFMA.FTZ R54, R54, R155.reuse, R157 ;  /* 0x0000009b36367223 */ /* 0x080fe2000001009d */
[-C--:B------:R-:W-:Y:S01]  /*59e0*/  FMUL.FTZ R156, R85, R158.reuse ;  /* 0x0000009e559c7220 */ /* 0x080fe20000410000 */
[----:B------:R-:W-:Y:S01]  /*59f0*/  FMUL.FTZ R158, R81, R158 ;  /* 0x0000009e519e7220 */ /* 0x000fe20000410000 */
[----:B------:R-:W-:Y:S01]  /*5a00*/  FFMA.FTZ R53, R53, R155, -R152 ;  /* 0x0000009b35357223 */ /* 0x000fe20000010898 */
[----:B------:R-:W-:-:S02]  /*5a10*/  HADD2.F32 R160, -RZ, R55.H0_H0 ;  /* 0x20000037ffa07230 */ /* 0x000fc40000004100 */
[-C--:B------:R-:W-:Y:S01]  /*5a20*/  FFMA.FTZ R152, R81, R154.reuse, -R156 ;  /* 0x0000009a51987223 */ /* 0x080fe2000001089c */
[----:B------:R-:W-:Y:S01]  /*5a30*/  FFMA.FTZ R81, R85, R154, R158 ;  /* 0x0000009a55517223 */ /* 0x000fe2000001009e */
[--C-:B------:R-:W-:Y:S02]  /*5a40*/  HADD2.F32 R154, -RZ, R153.reuse.H1_H1 ;  /* 0x30000099ff9a7230 */ /* 0x100fe40000004100 */
[----:B------:R-:W-:Y:S01]  /*5a50*/  HADD2.F32 R158, -RZ, R153.H0_H0 ;  /* 0x20000099ff9e7230 */ /* 0x000fe20000004100 */
[----:B------:R-:W-:Y:S01]  /*5a60*/  F2FP.F16.F32.PACK_AB R53, R152, R53 ;  /* 0x000000359835723e */ /* 0x000fe200000000ff */
[--C-:B------:R-:W-:Y:S02]  /*5a70*/  HADD2.F32 R153, -RZ, R87.reuse.H0_H0 ;  /* 0x20000057ff997230 */ /* 0x100fe40000004100 */
[----:B------:R-:W-:Y:S02]  /*5a80*/  HADD2.F32 R87, -RZ, R87.H1_H1 ;  /* 0x30000057ff577230 */ /* 0x000fe40000004100 */
[----:B------:R-:W-:-:S02]  /*5a90*/  HADD2.F32 R85, -RZ, R83.H0_H0 ;  /* 0x20000053ff557230 */ /* 0x000fc40000004100 */
[----:B------:R-:W-:Y:S02]  /*5aa0*/  HADD2.F32 R83, -RZ, R83.H1_H1 ;  /* 0x30000053ff537230 */ /* 0x000fe40000004100 */
[----:B------:R-:W-:Y:S01]  /*5ab0*/  FMUL.FTZ R162, R87, R160 ;  /* 0x000000a057a27220 */ /* 0x000fe20000410000 */
[----:B------:R-:W-:Y:S02]  /*5ac0*/  HADD2.F32 R156, -RZ, R52.H0_H0 ;  /* 0x20000034ff9c7230 */ /* 0x000fe40000004100 */
[-C--:B------:R-:W-:Y:S01]  /*5ad0*/  FMUL.FTZ R52, R153, R158.reuse ;  /* 0x0000009e99347220 */ /* 0x080fe20000410000 */
[----:B------:R-:W-:Y:S01]  /*5ae0*/  FMUL.FTZ R158, R85, R158 ;  /* 0x0000009e559e7220 */ /* 0x000fe20000410000 */
[----:B------:R-:W-:Y:S02]  /*5af0*/  FMUL.FTZ R160, R83, R160 ;  /* 0x000000a053a07220 */ /* 0x000fe40000410000 */
[-C--:B------:R-:W-:Y:S01]  /*5b00*/  FFMA.FTZ R52, R85, R154.reuse, -R52 ;  /* 0x0000009a55347223 */ /* 0x080fe20000010834 */
[----:B------:R-:W-:Y:S01]  /*5b10*/  FFMA.FTZ R55, R153, R154, R158 ;  /* 0x0000009a99377223 */ /* 0x000fe2000001009e */
[-C--:B------:R-:W-:Y:S01]  /*5b20*/  FFMA.FTZ R83, R83, R156.reuse, -R162 ;  /* 0x0000009c53537223 */ /* 0x080fe200000108a2 */
[----:B------:R-:W-:Y:S01]  /*5b30*/  FFMA.FTZ R154, R87, R156, R160 ;  /* 0x0000009c579a7223 */ /* 0x000fe200000100a0 */
[----:B------:R-:W-:-:S02]  /*5b40*/  HADD2.F32 R156, -RZ, R151.H0_H0 ;  /* 0x20000097ff9c7230 */ /* 0x000fc40000004100 */
[----:B------:R-:W-:Y:S01]  /*5b50*/  HADD2.F32 R158, -RZ, R151.H1_H1 ;  /* 0x30000097ff9e7230 */ /* 0x000fe20000004100 */
[----:B------:R-:W-:Y:S01]  /*5b60*/  F2FP.F16.F32.PACK_AB R83, R83, R52 ;  /* 0x000000345353723e */ /* 0x000fe200000000ff */
[----:B------:R-:W-:Y:S02]  /*5b70*/  HADD2.F32 R151, -RZ, R49.H0_H0 ;  /* 0x20000031ff977230 */ /* 0x000fe40000004100 */
[----:B------:R-:W-:Y:S02]  /*5b80*/  HADD2.F32 R85, -RZ, R84.H0_H0 ;  /* 0x20000054ff557230 */ /* 0x000fe40000004100 */
[----:B------:R-:W-:Y:S02]  /*5b90*/  HADD2.F32 R49, -RZ, R80.H0_H0 ;  /* 0x20000050ff317230 */ /* 0x000fe40000004100 */
[----:B------:R-:W-:Y:S02]  /*5ba0*/  HADD2.F32 R84, -RZ, R84.H1_H1 ;  /* 0x30000054ff547230 */ /* 0x000fe40000004100 */
[----:B------:R-:W-:-:S02]  /*5bb0*/  HADD2.F32 R80, -RZ, R80.H1_H1 ;  /* 0x30000050ff507230 */ /* 0x000fc40000004100 */
[----:B------:R-:W-:Y:S02]  /*5bc0*/  HADD2.F32 R87, -RZ, R48.H0_H0 ;  /* 0x20000030ff577230 */ /* 0x000fe40000004100 */
[-C--:B------:R-:W-:Y:S01]  /*5bd0*/  FMUL.FTZ R48, R85, R158.reuse ;  /* 0x0000009e55307220 */ /* 0x080fe20000410000 */
[C---:B------:R-:W-:Y:S01]  /*5be0*/  FMUL.FTZ R158, R49.reuse, R158 ;  /* 0x0000009e319e7220 */ /* 0x040fe20000410000 */
[-C--:B------:R-:W-:Y:S01]  /*5bf0*/  FMUL.FTZ R153, R84, R151.reuse ;  /* 0x0000009754997220 */ /* 0x080fe20000410000 */
[C---:B------:R-:W-:Y:S01]  /*5c00*/  FMUL.FTZ R151, R80.reuse, R151 ;  /* 0x0000009750977220 */ /* 0x040fe20000410000 */
[-C--:B------:R-:W-:Y:S01]  /*5c10*/  FFMA.FTZ R48, R49, R156.reuse, -R48 ;  /* 0x0000009c31307223 */ /* 0x080fe20000010830 */
[----:B------:R-:W-:Y:S01]  /*5c20*/  FFMA.FTZ R49, R85, R156, R158 ;  /* 0x0000009c55317223 */ /* 0x000fe2000001009e */
[-C--:B------:R-:W-:Y:S01]  /*5c30*/  FFMA.FTZ R153, R80, R87.reuse, -R153 ;  /* 0x0000005750997223 */ /* 0x080fe20000010899 */
[----:B------:R-:W-:Y:S01]  /*5c40*/  FFMA.FTZ R156, R84, R87, R151 ;  /* 0x00000057549c7223 */ /* 0x000fe20000010097 */
[----:B------:R-:W-:-:S02]  /*5c50*/  HADD2.F32 R87, -RZ, R51.H0_H0 ;  /* 0x20000033ff577230 */ /* 0x000fc40000004100 */
[----:B------:R-:W-:Y:S02]  /*5c60*/  HADD2.F32 R80, -RZ, R86.H0_H0 ;  /* 0x20000056ff507230 */ /* 0x000fe40000004100 */
[----:B------:R-:W-:Y:S02]  /*5c70*/  HADD2.F32 R84, -RZ, R150.H0_H0 ;  /* 0x20000096ff547230 */ /* 0x000fe40000004100 */
[----:B------:R-:W-:Y:S02]  /*5c80*/  HADD2.F32 R51, -RZ, R82.H0_H0 ;  /* 0x20000052ff337230 */ /* 0x000fe40000004100 */
[----:B------:R-:W-:Y:S02]  /*5c90*/  HADD2.F32 R86, -RZ, R86.H1_H1 ;  /* 0x30000056ff567230 */ /* 0x000fe40000004100 */
[----:B------:R-:W-:Y:S02]  /*5ca0*/  HADD2.F32 R150, -RZ, R150.H1_H1 ;  /* 0x30000096ff967230 */ /* 0x000fe40000004100 */
[----:B------:R-:W-:-:S02]  /*5cb0*/  HADD2.F32 R82, -RZ, R82.H1_H1 ;  /* 0x30000052ff527230 */ /* 0x000fc40000004100 */
[-C--:B------:R-:W-:Y:S01]  /*5cc0*/  FMUL.FTZ R155, R86, R87.reuse ;  /* 0x00000057569b7220 */ /* 0x080fe20000410000 */
[----:B------:R-:W-:Y:S02]  /*5cd0*/  HADD2.F32 R85, -RZ, R50.H0_H0 ;  /* 0x20000032ff557230 */ /* 0x000fe40000004100 */
[-C--:B------:R-:W-:Y:S01]  /*5ce0*/  FMUL.FTZ R50, R80, R150.reuse ;  /* 0x0000009650327220 */ /* 0x080fe20000410000 */
[C---:B------:R-:W-:Y:S01]  /*5cf0*/  FMUL.FTZ R151, R51.reuse, R150 ;  /* 0x0000009633977220 */ /* 0x040fe20000410000 */
[----:B------:R-:W-:Y:S02]  /*5d00*/  FMUL.FTZ R87, R82, R87 ;  /* 0x0000005752577220 */ /* 0x000fe40000410000 */
        /* <DEDUP_REMOVED lines=11> */
.L_x_9469:
[----:B------:R-:W-:Y:S05]  /*5dc0*/  BSYNC B2 ;  /* 0x0000000000027941 */ /* 0x000fea0003800000 */
.L_x_9468:
        /* <DEDUP_REMOVED lines=11> */
.L_x_9467:
[----:B------:R-:W-:Y:S05]  /*5e80*/  BSYNC B1 ;  /* 0x0000000000017941 */ /* 0x000fea0003800000 */
.L_x_9466:
        /* <DEDUP_REMOVED lines=9> */
[----:B------:R-:W-:Y:S02]  /*5f20*/  IADD3 R82, P4, P5, R100, R80, R40 ;  /* 0x0000005064527210 */ /* 0x000fe40007d9e028 */
[----:B------:R-:W-:-:S02]  /*5f30*/  IADD3 R84, R81, R49, RZ ;  /* 0x0000003151547210 */ /* 0x000fc40007ffe0ff */
[----:B------:R-:W-:Y:S02]  /*5f40*/  SHF.R.S32.HI R49, RZ, 0x1f, R48 ;  /* 0x0000001fff317819 */ /* 0x000fe40000011430 */
[----:B------:R-:W-:Y:S02]  /*5f50*/  IADD3.X R83, R41, R84, R106, P4, P5 ;  /* 0x0000005429537210 */ /* 0x000fe400027ea46a */
[----:B------:R-:W-:-:S04]  /*5f60*/  LEA.HI R48, R49, R48, RZ, 0x4 ;  /* 0x0000003031307211 */ /* 0x000fc800078f20ff */
[----:B------:R-:W-:-:S04]  /*5f70*/  LEA.HI.SX32 R48, R48, R105, 0x1c ;  /* 0x0000006930307211 */ /* 0x000fc800078fe2ff */
[----:B------:R-:W-:Y:S01]  /*5f80*/  SHF.R.S32.HI R49, RZ, 0x1f, R48 ;  /* 0x0000001fff317819 */ /* 0x000fe20000011430 */
[----:B------:R-:W-:-:S03]  /*5f90*/  IMAD.SHL.U32 R85, R48, 0x8, RZ ;  /* 0x0000000830557824 */ /* 0x000fc600078e00ff */
[----:B------:R-:W-:Y:S02]  /*5fa0*/  LEA.HI R48, R49, R48, RZ, 0x3 ;  /* 0x0000003031307211 */ /* 0x000fe400078f18ff */
[----:B------:R-:W-:-:S03]  /*5fb0*/  LOP3.LUT R49, R196, 0x38, R85, 0xf8, !PT ;  /* 0x00000038c4317812 */ /* 0x000fc600078ef855 */
[----:B------:R-:W-:Y:S01]  /*5fc0*/  IMAD.SHL.U32 R50, R48, 0x400, RZ ;  /* 0x0000040030327824 */ /* 0x000fe200078e00ff */
[----:B------:R-:W-:Y:S01]  /*5fd0*/  LOP3.LUT R48, R49, R230, RZ, 0x3c, !PT ;  /* 0x000000e631307212 */ /* 0x000fe200078e3cff */
[----:B------:R-:W-:-:S03]  /*5fe0*/  IMAD R49, R23, 0x4000, R30 ;  /* 0x0000400017317824 */ /* 0x000fc600078e021e */
[----:B------:R-:W-:Y:S01]  /*5ff0*/  LOP3.LUT R50, R50, 0x7fffe000, RZ, 0xc0, !PT ;  /* 0x7fffe00032327812 */ /* 0x000fe200078ec0ff */
[----:B------:R-:W-:-:S03]  /*6000*/  IMAD R49, R49, 0x2, R2 ;  /* 0x0000000231317824 */ /* 0x000fc600078e0202 */
[----:B------:R-:W-:-:S05]  /*6010*/  IADD3 R48, R48, R50, R199 ;  /* 0x0000003230307210 */ /* 0x000fca0007ffe0c7 */
[----:B------:R-:W-:-:S04]  /*6020*/  IMAD R51, R23, 0x4000, R48 ;  /* 0x0000400017337824 */ /* 0x000fc800078e0230 */
[----:B------:R-:W-:Y:S02]  /*6030*/  IMAD R52, R51, 0x2, R2 ;  /* 0x0000000233347824 */ /* 0x000fe400078e0202 */
[----:B------:R-:W1:Y:S04]  /*6040*/  LDS.128 R48, [R49+0x18400] ;  /* 0x0184000031307984 */ /* 0x000e680000000c00 */
[----:B------:R-:W2:Y:S01]  /*6050*/  LDS.128 R52, [R52+0x18400] ;  /* 0x0184000034347984 */ /* 0x000ea20000000c00 */
[----:B------:R-:W-:Y:S05]  /*6060*/  @P3 BRA `(.L_x_9473) ;  /* 0x00000004005c3947 */ /* 0x000fea0003800000 */
[----:B------:R-:W-:Y:S01]  /*6070*/  SHF.R.U64 R86, R56, 0x10, R57 ;  /* 0x0000001038567819 */ /* 0x000fe20000001239 */
[--C-:B------:R-:W-:Y:S01]  /*6080*/  HADD2.F32 R125, -RZ, R148.reuse.H1_H1 ;  /* 0x30000094ff7d7230 */ /* 0x100fe20000004100 */
[----:B------:R-:W-:Y:S01]  /*6090*/  SHF.R.U64 R56, R58, 0x10, R59 ;  /* 0x000000103a387819 */ /* 0x000fe2000000123b */
[----:B------:R-:W-:Y:S01]  /*60a0*/  HADD2.F32 R148, -RZ, R148.H0_H0 ;  /* 0x20000094ff947230 */ /* 0x000fe20000004100 */
[----:B-1----:R-:W-:Y:S01]  /*60b0*/  MOV R58, R48 ;  /* 0x00000030003a7202 */ /* 0x002fe20000000f00 */
[----:B--2---:R-:W-:Y:S01]  /*60c0*/  IMAD.MOV.U32 R48, RZ, RZ, R53 ;  /* 0x000000ffff307224 */ /* 0x004fe200078e0035 */
[----:B------:R-:W-:Y:S01]  /*60d0*/  SHF.R.U32.HI R124, RZ, 0x10, R61 ;  /* 0x00000010ff7c7819 */ /* 0x000fe2000001163d */
[----:B------:R-:W-:Y:S01]  /*60e0*/  IMAD.MOV.U32 R53, RZ, RZ, R51 ;  /* 0x000000ffff357224 */ /* 0x000fe200078e0033 */
[----:B------:R-:W-:Y:S01]  /*60f0*/  SHF.R.U32.HI R87, RZ, 0x10, R57 ;  /* 0x00000010ff577819 */ /* 0x000fe20000011639 */
[----:B------:R-:W-:Y:S01]  /*6100*/  HADD2.F32 R51, -RZ, R49.H1_H1 ;  /* 0x30000031ff337230 */ /* 0x000fe20000004100 */
[----:B------:R-:W-:Y:S01]  /*6110*/  SHF.R.U64 R60, R60, 0x10, R61 ;  /* 0x000000103c3c7819 */ /* 0x000fe2000000123d */
[----:B------:R-:W-:Y:S01]  /*6120*/  IMAD.MOV.U32 R61, RZ, RZ, R55 ;  /* 0x000000ffff3d7224 */ /* 0x000fe200078e0037 */
[----:B------:R-:W-:Y:S01]  /*6130*/  SHF.R.U32.HI R144, RZ, 0x10, R59 ;  /* 0x00000010ff907819 */ /* 0x000fe2000001163b */
[----:B------:R-:W-:Y:S01]  /*6140*/  IMAD.MOV.U32 R59, RZ, RZ, R52 ;  /* 0x000000ffff3b7224 */ /* 0x000fe200078e0034 */
[--C-:B------:R-:W-:Y:S01]  /*6150*/  SHF.R.U64 R57, R62, 0x10, R63.reuse ;  /* 0x000000103e397819 */ /* 0x100fe2000000123f */
[----:B------:R-:W-:Y:S01]  /*6160*/  HADD2.F32 R52, -RZ, R48.H0_H0 ;  /* 0x20000030ff347230 */ /* 0x000fe20000004100 */
[----:B------:R-:W-:Y:S01]  /*6170*/  SHF.R.U32.HI R143, RZ, 0x10, R63 ;  /* 0x00000010ff8f7819 */ /* 0x000fe2000001163f */
[----:B------:R-:W-:-:S02]  /*6180*/  HADD2.F32 R63, -RZ, R149.H1_H1 ;  /* 0x30000095ff3f7230 */ /* 0x000fc40000004100 */
[----:B------:R-:W-:Y:S02]  /*6190*/  HADD2.F32 R149, -RZ, R149.H0_H0 ;  /* 0x20000095ff957230 */ /* 0x000fe40000004100 */
[----:B------:R-:W-:Y:S02]  /*61a0*/  HADD2.F32 R55, -RZ, R48.H1_H1 ;  /* 0x30000030ff377230 */ /* 0x000fe40000004100 */
[----:B------:R-:W-:Y:S02]  /*61b0*/  HADD2.F32 R48, -RZ, R49.H0_H0 ;  /* 0x20000031ff307230 */ /* 0x000fe40000004100 */
[-C--:B------:R-:W-:Y:S01]  /*61c0*/  FMUL.FTZ R49, R52, R149.reuse ;  /* 0x0000009534317220 */ /* 0x080fe20000410000 */
[----:B------:R-:W-:Y:S02]  /*61d0*/  HADD2.F32 R124, -RZ, R124.H0_H0 ;  /* 0x2000007cff7c7230 */ /* 0x000fe40000004100 */
[----:B------:R-:W-:Y:S02]  /*61e0*/  HADD2.F32 R62, -RZ, R87.H0_H0 ;  /* 0x20000057ff3e7230 */ /* 0x000fe40000004100 */
[C---:B------:R-:W-:Y:S01]  /*61f0*/  FMUL.FTZ R149, R48.reuse, R149 ;  /* 0x0000009530957220 */ /* 0x040fe20000410000 */
[-C--:B------:R-:W-:Y:S01]  /*6200*/  FFMA.FTZ R48, R48, R63.reuse, -R49 ;  /* 0x0000003f30307223 */ /* 0x080fe20000010831 */
[-C--:B------:R-:W-:Y:S01]  /*6210*/  FMUL.FTZ R142, R55, R124.reuse ;  /* 0x0000007c378e7220 */ /* 0x080fe20000410000 */
[----:B------:R-:W-:Y:S01]  /*6220*/  FMUL.FTZ R124, R51, R124 ;  /* 0x0000007c337c7220 */ /* 0x000fe20000410000 */
[----:B------:R-:W-:Y:S01]  /*6230*/  FFMA.FTZ R49, R52, R63, R149 ;  /* 0x0000003f34317223 */ /* 0x000fe20000010095 */
[----:B------:R-:W-:-:S02]  /*6240*/  HADD2.F32 R63, -RZ, R61.H1_H1 ;  /* 0x3000003dff3f7230 */ /* 0x000fc40000004100 */
[-C--:B------:R-:W-:Y:S01]  /*6250*/  FFMA.FTZ R51, R51, R62.reuse, -R142 ;  /* 0x0000003e33337223 */ /* 0x080fe2000001088e */
[----:B------:R-:W-:Y:S01]  /*6260*/  FFMA.FTZ R52, R55, R62, R124 ;  /* 0x0000003e37347223 */ /* 0x000fe2000001007c */
[----:B------:R-:W-:Y:S02]  /*6270*/  HADD2.F32 R62, -RZ, R61.H0_H0 ;  /* 0x2000003dff3e7230 */ /* 0x000fe40000004100 */
[----:B------:R-:W-:Y:S01]  /*6280*/  HADD2.F32 R55, -RZ, R53.H0_H0 ;  /* 0x20000035ff377230 */ /* 0x000fe20000004100 */
[----:B------:R-:W-:Y:S01]  /*6290*/  F2FP.F16.F32.PACK_AB R51, R51, R48 ;  /* 0x000000303333723e */ /* 0x000fe200000000ff */
[----:B------:R-:W-:Y:S02]  /*62a0*/  HADD2.F32 R142, -RZ, R143.H0_H0 ;  /* 0x2000008fff8e7230 */ /* 0x000fe40000004100 */
[----:B------:R-:W-:Y:S02]  /*62b0*/  HADD2.F32 R87, -RZ, R146.H1_H1 ;  /* 0x30000092ff577230 */ /* 0x000fe40000004100 */
[----:B------:R-:W-:-:S02]  /*62c0*/  HADD2.F32 R124, -RZ, R144.H0_H0 ;  /* 0x20000090ff7c7230 */ /* 0x000fc40000004100 */
[CC--:B------:R-:W-:Y:S01]  /*62d0*/  FMUL.FTZ R144, R62.reuse, R125.reuse ;  /* 0x0000007d3e907220 */ /* 0x0c0fe20000410000 */
[----:B------:R-:W-:Y:S02]  /*62e0*/  HADD2.F32 R61, -RZ, R53.H1_H1 ;  /* 0x30000035ff3d7230 */ /* 0x000fe40000004100 */
[----:B------:R-:W-:Y:S01]  /*62f0*/  FMUL.FTZ R125, R55, R125 ;  /* 0x0000007d377d7220 */ /* 0x000fe20000410000 */
[-C--:B------:R-:W-:Y:S01]  /*6300*/  FMUL.FTZ R150, R63, R142.reuse ;  /* 0x0000008e3f967220 */ /* 0x080fe20000410000 */
[-C--:B------:R-:W-:Y:S01]  /*6310*/  FFMA.FTZ R53, R55, R87.reuse, -R144 ;  /* 0x0000005737357223 */ /* 0x080fe20000010890 */
[----:B------:R-:W-:Y:S02]  /*6320*/  HADD2.F32 R146, -RZ, R146.H0_H0 ;  /* 0x20000092ff927230 */ /* 0x000fe40000004100 */
[C---:B------:R-:W-:Y:S01]  /*6330*/  FMUL.FTZ R142, R61.reuse, R142 ;  /* 0x0000008e3d8e7220 */ /* 0x040fe20000410000 */
[----:B------:R-:W-:Y:S01]  /*6340*/  FFMA.FTZ R55, R62, R87, R125 ;  /* 0x000000573e377223 */ /* 0x000fe2000001007d */
[----:B------:R-:W-:Y:S01]  /*6350*/  FFMA.FTZ R150, R61, R124, -R150 ;  /* 0x0000007c3d967223 */ /* 0x000fe20000010896 */
[----:B------:R-:W-:-:S02]  /*6360*/  HADD2.F32 R62, -RZ, R60.H0_H0 ;  /* 0x2000003cff3e7230 */ /* 0x000fc40000004100 */
[----:B------:R-:W-:Y:S01]  /*6370*/  FFMA.FTZ R142, R63, R124, R142 ;  /* 0x0000007c3f8e7223 */ /* 0x000fe2000001008e */
[--C-:B------:R-:W-:Y:S02]  /*6380*/  HADD2.F32 R61, -RZ, R59.reuse.H0_H0 ;  /* 0x2000003bff3d7230 */ /* 0x100fe40000004100 */
[--C-:B------:R-:W-:Y:S01]  /*6390*/  HADD2.F32 R60, -RZ, R58.reuse.H0_H0 ;  /* 0x2000003aff3c7230 */ /* 0x100fe20000004100 */
[----:B------:R-:W-:Y:S01]  /*63a0*/  F2FP.F16.F32.PACK_AB R150, R150, R53 ;  /* 0x000000359696723e */ /* 0x000fe200000000ff */
[----:B------:R-:W-:Y:S02]  /*63b0*/  HADD2.F32 R59, -RZ, R59.H1_H1 ;  /* 0x3000003bff3b7230 */ /* 0x000fe40000004100 */
[-C--:B------:R-:W-:Y:S01]  /*63c0*/  FMUL.FTZ R63, R61, R148.reuse ;  /* 0x000000943d3f7220 */ /* 0x080fe20000410000 */
[----:B------:R-:W-:Y:S02]  /*63d0*/  HADD2.F32 R58, -RZ, R58.H1_H1 ;  /* 0x3000003aff3a7230 */ /* 0x000fe40000004100 */
[----:B------:R-:W-:Y:S01]  /*63e0*/  FMUL.FTZ R148, R60, R148 ;  /* 0x000000943c947220 */ /* 0x000fe20000410000 */
[----:B------:R-:W-:-:S02]  /*63f0*/  HADD2.F32 R86, -RZ, R86.H0_H0 ;  /* 0x20000056ff567230 */ /* 0x000fc40000004100 */
[C---:B------:R-:W-:Y:S01]  /*6400*/  FMUL.FTZ R87, R59.reuse, R62 ;  /* 0x0000003e3b577220 */ /* 0x040fe20000410000 */
[----:B------:R-:W-:Y:S01]  /*6410*/  FFMA.FTZ R60, R60, R146, -R63 ;  /* 0x000000923c3c7223 */ /* 0x000fe2000001083f */
[C---:B------:R-:W-:Y:S01]  /*6420*/  FMUL.FTZ R62, R58.reuse, R62 ;  /* 0x0000003e3a3e7220 */ /* 0x040fe20000410000 */
[----:B------:R-:W-:Y:S02]  /*6430*/  HADD2.F32 R63, -RZ, R57.H0_H0 ;  /* 0x20000039ff3f7230 */ /* 0x000fe40000004100 */
[-C--:B------:R-:W-:Y:S01]  /*6440*/  FFMA.FTZ R87, R58, R86.reuse, -R87 ;  /* 0x000000563a577223 */ /* 0x080fe20000010857 */
[----:B------:R-:W-:Y:S02]  /*6450*/  HADD2.F32 R58, -RZ, R54.H0_H0 ;  /* 0x20000036ff3a7230 */ /* 0x000fe40000004100 */
[----:B------:R-:W-:Y:S01]  /*6460*/  FFMA.FTZ R125, R59, R86, R62 ;  /* 0x000000563b7d7223 */ /* 0x000fe2000001003e */
[--C-:B------:R-:W-:Y:S02]  /*6470*/  HADD2.F32 R59, -RZ, R147.reuse.H0_H0 ;  /* 0x20000093ff3b7230 */ /* 0x100fe40000004100 */
[----:B------:R-:W-:Y:S01]  /*6480*/  FFMA.FTZ R148, R61, R146, R148 ;  /* 0x000000923d947223 */ /* 0x000fe20000010094 */
[----:B------:R-:W-:Y:S01]  /*6490*/  HADD2.F32 R147, -RZ, R147.H1_H1 ;  /* 0x30000093ff937230 */ /* 0x000fe20000004100 */
[----:B------:R-:W-:Y:S01]  /*64a0*/  F2FP.F16.F32.PACK_AB R53, R52, R49 ;  /* 0x000000313435723e */ /* 0x000fe200000000ff */
        /* <DEDUP_REMOVED lines=8> */
[----:B------:R-:W-:Y:S01]  /*6530*/  FMUL.FTZ R143, R54, R63 ;  /* 0x0000003f368f7220 */ /* 0x000fe20000410000 */
[C---:B------:R-:W-:Y:S01]  /*6540*/  FMUL.FTZ R147, R57.reuse, R147 ;  /* 0x0000009339937220 */ /* 0x040fe20000410000 */
[C---:B------:R-:W-:Y:S01]  /*6550*/  FMUL.FTZ R63, R50.reuse, R63 ;  /* 0x0000003f323f7220 */ /* 0x040fe20000410000 */
[----:B------:R-:W-:Y:S01]  /*6560*/  FFMA.FTZ R56, R57, R59, -R56 ;  /* 0x0000003b39387223 */ /* 0x000fe20000010838 */
[----:B------:R-:W-:Y:S01]  /*6570*/  FFMA.FTZ R143, R50, R61, -R143 ;  /* 0x0000003d328f7223 */ /* 0x000fe2000001088f */
[----:B------:R-:W-:Y:S01]  /*6580*/  FFMA.FTZ R147, R58, R59, R147 ;  /* 0x0000003b3a937223 */ /* 0x000fe20000010093 */
[----:B------:R-:W-:Y:S01]  /*6590*/  FFMA.FTZ R54, R54, R61, R63 ;  /* 0x0000003d36367223 */ /* 0x000fe2000001003f */
[----:B------:R-:W-:Y:S02]  /*65a0*/  IMAD.MOV.U32 R49, RZ, RZ, R51 ;  /* 0x000000ffff317224 */ /* 0x000fe400078e0033 */
[----:B------:R-:W-:Y:S01]  /*65b0*/  F2FP.F16.F32.PACK_AB R50, R143, R56 ;  /* 0x000000388f32723e */ /* 0x000fe200000000ff */
[----:B------:R-:W-:Y:S01]  /*65c0*/  IMAD.MOV.U32 R51, RZ, RZ, R150 ;  /* 0x000000ffff337224 */ /* 0x000fe200078e0096 */
[----:B------:R-:W-:-:S07]  /*65d0*/  F2FP.F16.F32.PACK_AB R54, R54, R147 ;  /* 0x000000933636723e */ /* 0x000fce00000000ff */
.L_x_9473:
[----:B------:R-:W-:Y:S05]  /*65e0*/  BSYNC B2 ;  /* 0x0000000000027941 */ /* 0x000fea0003800000 */
.L_x_9472:
        /* <DEDUP_REMOVED lines=11> */
.L_x_9471:
[----:B------:R-:W-:Y:S05]  /*66a0*/  BSYNC B1 ;  /* 0x0000000000017941 */ /* 0x000fea0003800000 */
.L_x_9470:
        /* <DEDUP_REMOVED lines=30> */
[----:B------:R-:W-:Y:S02]  /*6890*/  SHF.R.U32.HI R80, RZ, 0x10, R69 ;  /* 0x00000010ff507819 */ /* 0x000fe40000011645 */
[--C-:B------:R-:W-:Y:S01]  /*68a0*/  SHF.R.U64 R62, R66, 0x10, R67.reuse ;  /* 0x00000010423e7819 */ /* 0x100fe20000001243 */
[----:B--2---:R-:W-:Y:S01]  /*68b0*/  IMAD.MOV.U32 R66, RZ, RZ, R52 ;  /* 0x000000ffff427224 */ /* 0x004fe200078e0034 */
[----:B------:R-:W-:Y:S01]  /*68c0*/  SHF.R.U32.HI R85, RZ, 0x10, R67 ;  /* 0x00000010ff557819 */ /* 0x000fe20000011643 */
[----:B------:R-:W-:Y:S01]  /*68d0*/  IMAD.MOV.U32 R67, RZ, RZ, R55 ;  /* 0x000000ffff437224 */ /* 0x000fe200078e0037 */
[--C-:B------:R-:W-:Y:S01]  /*68e0*/  SHF.R.U32.HI R82, RZ, 0x10, R65.reuse ;  /* 0x00000010ff527819 */ /* 0x100fe20000011641 */
[--C-:B------:R-:W-:Y:S01]  /*68f0*/  HADD2.F32 R55, -RZ, R53.reuse.H0_H0 ;  /* 0x20000035ff377230 */ /* 0x100fe20000004100 */
[----:B------:R-:W-:Y:S01]  /*6900*/  SHF.R.U64 R64, R64, 0x10, R65 ;  /* 0x0000001040407819 */ /* 0x000fe20000001241 */
[----:B-1----:R-:W-:Y:S01]  /*6910*/  IMAD.MOV.U32 R52, RZ, RZ, R51 ;  /* 0x000000ffff347224 */ /* 0x002fe200078e0033 */
[----:B------:R-:W-:Y:S01]  /*6920*/  SHF.R.U64 R83, R68, 0x10, R69 ;  /* 0x0000001044537819 */ /* 0x000fe20000001245 */
[----:B------:R-:W-:Y:S01]  /*6930*/  HADD2.F32 R53, -RZ, R53.H1_H1 ;  /* 0x30000035ff357230 */ /* 0x000fe20000004100 */
[--C-:B------:R-:W-:Y:S01]  /*6940*/  SHF.R.U64 R63, R70, 0x10, R71.reuse ;  /* 0x00000010463f7819 */ /* 0x100fe20000001247 */
[----:B------:R-:W-:Y:S01]  /*6950*/  HADD2.F32 R80, -RZ, R80.H0_H0 ;  /* 0x20000050ff507230 */ /* 0x000fe20000004100 */
[----:B------:R-:W-:Y:S01]  /*6960*/  MOV R65, R48 ;  /* 0x0000003000417202 */ /* 0x000fe20000000f00 */
[----:B------:R-:W-:Y:S01]  /*6970*/  HADD2.F32 R51, -RZ, R49.H1_H1 ;  /* 0x30000031ff337230 */ /* 0x000fe20000004100 */
[----:B------:R-:W-:Y:S01]  /*6980*/  SHF.R.U32.HI R81, RZ, 0x10, R71 ;  /* 0x00000010ff517819 */ /* 0x000fe20000011647 */
[----:B------:R-:W-:-:S02]  /*6990*/  HADD2.F32 R69, -RZ, R141.H1_H1 ;  /* 0x3000008dff457230 */ /* 0x000fc40000004100 */
[-C--:B------:R-:W-:Y:S01]  /*69a0*/  FMUL.FTZ R84, R53, R80.reuse ;  /* 0x0000005035547220 */ /* 0x080fe20000410000 */
[----:B------:R-:W-:Y:S02]  /*69b0*/  HADD2.F32 R70, -RZ, R82.H0_H0 ;  /* 0x20000052ff467230 */ /* 0x000fe40000004100 */
[----:B------:R-:W-:Y:S01]  /*69c0*/  FMUL.FTZ R80, R51, R80 ;  /* 0x0000005033507220 */ /* 0x000fe20000410000 */
        /* <DEDUP_REMOVED lines=42> */
[----:B------:R-:W-:Y:S02]  /*6c70*/  HADD2.F32 R54, -RZ, R54.H1_H1 ;  /* 0x30000036ff367230 */ /* 0x000fe40000004100 */
[----:B------:R-:W-:Y:S01]  /*6c80*/  FFMA.FTZ R64, R66, R64, R53 ;  /* 0x0000004042407223 */ /* 0x000fe20000010035 */
        /* <DEDUP_REMOVED lines=8> */
[C---:B------:R-:W-:Y:S01]  /*6d10*/  FMUL.FTZ R62, R52.reuse, R140 ;  /* 0x0000008c343e7220 */ /* 0x040fe20000410000 */
[-C--:B------:R-:W-:Y:S01]  /*6d20*/  FFMA.FTZ R55, R52, R138.reuse, R55 ;  /* 0x0000008a34377223 */ /* 0x080fe20000010037 */
[----:B------:R-:W-:Y:S01]  /*6d30*/  F2FP.F16.F32.PACK_AB R69, R84, R69 ;  /* 0x000000455445723e */ /* 0x000fe200000000ff */
[-C--:B------:R-:W-:Y:S01]  /*6d40*/  FFMA.FTZ R54, R54, R53.reuse, R63 ;  /* 0x0000003536367223 */ /* 0x080fe2000001003f */
[----:B------:R-:W-:Y:S01]  /*6d50*/  FFMA.FTZ R62, R51, R138, -R62 ;  /* 0x0000008a333e7223 */ /* 0x000fe2000001083e */
[----:B------:R-:W-:Y:S01]  /*6d60*/  FFMA.FTZ R67, R50, R53, -R67 ;  /* 0x0000003532437223 */ /* 0x000fe20000010843 */
[----:B------:R-:W-:Y:S01]  /*6d70*/  F2FP.F16.F32.PACK_AB R53, R80, R49 ;  /* 0x000000315035723e */ /* 0x000fe200000000ff */
[----:B------:R-:W-:Y:S01]  /*6d80*/  IMAD.MOV.U32 R49, RZ, RZ, R71 ;  /* 0x000000ffff317224 */ /* 0x000fe200078e0047 */
[----:B------:R-:W-:Y:S01]  /*6d90*/  F2FP.F16.F32.PACK_AB R54, R54, R55 ;  /* 0x000000373636723e */ /* 0x000fe200000000ff */
[----:B------:R-:W-:Y:S01]  /*6da0*/  IMAD.MOV.U32 R55, RZ, RZ, R69 ;  /* 0x000000ffff377224 */ /* 0x000fe200078e0045 */
[----:B------:R-:W-:-:S02]  /*6db0*/  F2FP.F16.F32.PACK_AB R51, R81, R82 ;  /* 0x000000525133723e */ /* 0x000fc400000000ff */
[----:B------:R-:W-:Y:S02]  /*6dc0*/  F2FP.F16.F32.PACK_AB R48, R65, R68 ;  /* 0x000000444130723e */ /* 0x000fe400000000ff */
[----:B------:R-:W-:Y:S02]  /*6dd0*/  F2FP.F16.F32.PACK_AB R52, R64, R141 ;  /* 0x0000008d4034723e */ /* 0x000fe400000000ff */
[----:B------:R-:W-:-:S07]  /*6de0*/  F2FP.F16.F32.PACK_AB R50, R67, R62 ;  /* 0x0000003e4332723e */ /* 0x000fce00000000ff */
.L_x_9477:
[----:B------:R-:W-:Y:S05]  /*6df0*/  BSYNC B2 ;  /* 0x0000000000027941 */ /* 0x000fea0003800000 */
.L_x_9476:
        /* <DEDUP_REMOVED lines=11> */
.L_x_9475:
[----:B------:R-:W-:Y:S05]  /*6eb0*/  BSYNC B1 ;  /* 0x0000000000017941 */ /* 0x000fea0003800000 */
.L_x_9474:
[C---:B------:R-:W-:Y:S01]  /*6ec0*/  ISETP.GE.OR P4, PT, R211.reuse, R115, P2 ;  /* 0x00000073d300720c */ /* 0x040fe20001786670 */
        /* <DEDUP_REMOVED lines=31> */
[----:B------:R-:W-:Y:S01]  /*70c0*/  SHF.R.U32.HI R66, RZ, 0x10, R77 ;  /* 0x00000010ff427819 */ /* 0x000fe2000001164d */
[----:B--2---:R-:W-:Y:S01]  /*70d0*/  IMAD.MOV.U32 R62, RZ, RZ, R52 ;  /* 0x000000ffff3e7224 */ /* 0x004fe200078e0034 */
[----:B-1----:R-:W-:Y:S01]  /*70e0*/  MOV R52, R50 ;  /* 0x0000003200347202 */ /* 0x002fe20000000f00 */
[----:B------:R-:W-:Y:S01]  /*70f0*/  IMAD.MOV.U32 R63, RZ, RZ, R54 ;  /* 0x000000ffff3f7224 */ /* 0x000fe200078e0036 */
[----:B------:R-:W-:Y:S01]  /*7100*/  SHF.R.U32.HI R64, RZ, 0x10, R73 ;  /* 0x00000010ff407819 */ /* 0x000fe20000011649 */
[--C-:B------:R-:W-:Y:S01]  /*7110*/  HADD2.F32 R54, -RZ, R53.reuse.H0_H0 ;  /* 0x20000035ff367230 */ /* 0x100fe20000004100 */
[--C-:B------:R-:W-:Y:S01]  /*7120*/  SHF.R.U64 R71, R78, 0x10, R79.reuse ;  /* 0x000000104e477819 */ /* 0x100fe2000000124f */
[----:B------:R-:W-:Y:S01]  /*7130*/  HADD2.F32 R53, -RZ, R53.H1_H1 ;  /* 0x30000035ff357230 */ /* 0x000fe20000004100 */
[----:B------:R-:W-:Y:S01]  /*7140*/  SHF.R.U32.HI R78, RZ, 0x10, R79 ;  /* 0x00000010ff4e7819 */ /* 0x000fe2000001164f */
[--C-:B------:R-:W-:Y:S01]  /*7150*/  HADD2.F32 R50, -RZ, R49.reuse.H0_H0 ;  /* 0x20000031ff327230 */ /* 0x100fe20000004100 */
[----:B------:R-:W-:Y:S01]  /*7160*/  SHF.R.U64 R76, R76, 0x10, R77 ;  /* 0x000000104c4c7819 */ /* 0x000fe2000000124d */
[----:B------:R-:W-:Y:S01]  /*7170*/  HADD2.F32 R66, -RZ, R66.H0_H0 ;  /* 0x20000042ff427230 */ /* 0x000fe20000004100 */
[--C-:B------:R-:W-:Y:S01]  /*7180*/  SHF.R.U64 R77, R74, 0x10, R75.reuse ;  /* 0x000000104a4d7819 */ /* 0x100fe2000000124b */
[----:B------:R-:W-:Y:S01]  /*7190*/  HADD2.F32 R49, -RZ, R49.H1_H1 ;  /* 0x30000031ff317230 */ /* 0x000fe20000004100 */
[----:B------:R-:W-:Y:S01]  /*71a0*/  SHF.R.U32.HI R74, RZ, 0x10, R75 ;  /* 0x00000010ff4a7819 */ /* 0x000fe2000001164b */
[----:B------:R-:W-:-:S02]  /*71b0*/  HADD2.F32 R67, -RZ, R132.H0_H0 ;  /* 0x20000084ff437230 */ /* 0x000fc40000004100 */
        /* <DEDUP_REMOVED lines=8> */
[----:B------:R-:W-:Y:S01]  /*7240*/  FFMA.FTZ R69, R50, R65, -R69 ;  /* 0x0000004132457223 */ /* 0x000fe20000010845 */
[----:B------:R-:W-:-:S02]  /*7250*/  HADD2.F32 R64, -RZ, R134.H0_H0 ;  /* 0x20000086ff407230 */ /* 0x000fc40000004100 */
[----:B------:R-:W-:Y:S01]  /*7260*/  FFMA.FTZ R67, R54, R65, R67 ;  /* 0x0000004136437223 */ /* 0x000fe20000010043 */
[----:B------:R-:W-:Y:S01]  /*7270*/  HADD2.F32 R49, -RZ, R51.H0_H0 ;  /* 0x20000033ff317230 */ /* 0x000fe20000004100 */
[----:B------:R-:W-:Y:S01]  /*7280*/  SHF.R.U64 R80, R72, 0x10, R73 ;  /* 0x0000001048507819 */ /* 0x000fe20000001249 */
[--C-:B------:R-:W-:Y:S02]  /*7290*/  HADD2.F32 R50, -RZ, R55.reuse.H0_H0 ;  /* 0x20000037ff327230 */ /* 0x100fe40000004100 */
[----:B------:R-:W-:Y:S02]  /*72a0*/  HADD2.F32 R55, -RZ, R55.H1_H1 ;  /* 0x30000037ff377230 */ /* 0x000fe40000004100 */
[-C--:B------:R-:W-:Y:S01]  /*72b0*/  FMUL.FTZ R65, R49, R64.reuse ;  /* 0x0000004031417220 */ /* 0x080fe20000410000 */
[----:B------:R-:W-:Y:S02]  /*72c0*/  HADD2.F32 R66, -RZ, R78.H0_H0 ;  /* 0x2000004eff427230 */ /* 0x000fe40000004100 */
[----:B------:R-:W-:Y:S01]  /*72d0*/  FMUL.FTZ R72, R50, R64 ;  /* 0x0000004032487220 */ /* 0x000fe20000410000 */
[----:B------:R-:W-:Y:S01]  /*72e0*/  HADD2.F32 R51, -RZ, R51.H1_H1 ;  /* 0x30000033ff337230 */ /* 0x000fe20000004100 */
[----:B------:R-:W-:Y:S01]  /*72f0*/  F2FP.F16.F32.PACK_AB R67, R70, R67 ;  /* 0x000000434643723e */ /* 0x000fe200000000ff */
[----:B------:R-:W-:-:S02]  /*7300*/  HADD2.F32 R53, -RZ, R137.H0_H0 ;  /* 0x20000089ff357230 */ /* 0x000fc40000004100 */
[-C--:B------:R-:W-:Y:S01]  /*7310*/  FMUL.FTZ R64, R55, R66.reuse ;  /* 0x0000004237407220 */ /* 0x080fe20000410000 */
[----:B------:R-:W-:Y:S02]  /*7320*/  HADD2.F32 R54, -RZ, R74.H0_H0 ;  /* 0x2000004aff367230 */ /* 0x000fe40000004100 */
[----:B------:R-:W-:Y:S01]  /*7330*/  FMUL.FTZ R74, R51, R66 ;  /* 0x00000042334a7220 */ /* 0x000fe20000410000 */
[----:B------:R-:W-:Y:S02]  /*7340*/  HADD2.F32 R132, -RZ, R132.H1_H1 ;  /* 0x30000084ff847230 */ /* 0x000fe40000004100 */
        /* <DEDUP_REMOVED lines=11> */
[----:B------:R-:W-:Y:S02]  /*7400*/  HADD2.F32 R136, -RZ, R136.H1_H1 ;  /* 0x30000088ff887230 */ /* 0x000fe40000004100 */
[----:B------:R-:W-:Y:S01]  /*7410*/  FMUL.FTZ R65, R62, R53 ;  /* 0x000000353e417220 */ /* 0x000fe20000410000 */
[----:B------:R-:W-:-:S02]  /*7420*/  HADD2.F32 R51, -RZ, R80.H0_H0 ;  /* 0x20000050ff337230 */ /* 0x000fc40000004100 */
[C---:B------:R-:W-:Y:S01]  /*7430*/  FMUL.FTZ R53, R48.reuse, R53 ;  /* 0x0000003530357220 */ /* 0x040fe20000410000 */
[----:B------:R-:W-:Y:S02]  /*7440*/  HADD2.F32 R134, -RZ, R134.H1_H1 ;  /* 0x30000086ff867230 */ /* 0x000fe40000004100 */
[-C--:B------:R-:W-:Y:S01]  /*7450*/  FFMA.FTZ R54, R49, R136.reuse, -R54 ;  /* 0x0000008831367223 */ /* 0x080fe20000010836 */
        /* <DEDUP_REMOVED lines=11> */
[----:B------:R-:W-:Y:S02]  /*7510*/  HADD2.F32 R137, -RZ, R137.H1_H1 ;  /* 0x30000089ff897230 */ /* 0x000fe40000004100 */
        /* <DEDUP_REMOVED lines=16> */
.L_x_9479:
[----:B------:R-:W-:Y:S05]  /*7620*/  BSYNC B1 ;  /* 0x0000000000017941 */ /* 0x000fea0003800000 */
.L_x_9478:
        /* <DEDUP_REMOVED lines=10> */
.L_x_9417:
[----:B------:R-:W-:-:S13]  /*76d0*/  ISETP.NE.AND P0, PT, R189, 0x3, PT ;  /* 0x00000003bd00780c */ /* 0x000fda0003f05270 */
[----:B------:R-:W-:Y:S05]  /*76e0*/  @!P0 BRA `(.L_x_9480) ;  /* 0x0000000000048947 */ /* 0x000fea0003800000 */
[----:B------:R-:W-:Y:S01]  /*76f0*/  BPT.TRAP 0x1 ;  /* 0x000000040000795c */ /* 0x000fe20000300000 */
.L_x_9480:
        /* <DEDUP_REMOVED lines=9> */
.L_x_9772:
[----:B------:R-:W-:Y:S05]  /*7790*/  BSYNC B1 ;  /* 0x0000000000017941 */ /* 0x000fea0003800000 */
.L_x_9481:
        /* <DEDUP_REMOVED lines=9> */
[----:B------:R-:W3:Y:S01]  /*7830*/  @!P1 LDS.128 R52, [R114+0x1c400] ;  /* 0x01c4000072349984 */ /* 0x000ee20000000c00 */
[----:B------:R-:W-:Y:S02]  /*7840*/  @!P2 IADD3.X R63, R65, R103, RZ, P3, !PT ;  /* 0x00000067413fa210 */ /* 0x000fe40001ffe4ff */
        /* <DEDUP_REMOVED lines=9> */
.L_x_9484:
[----:B------:R-:W-:Y:S05]  /*78e0*/  BSYNC B1 ;  /* 0x0000000000017941 */ /* 0x000fea0003800000 */
.L_x_9483:
[----:B------:R-:W-:Y:S01]  /*78f0*/  ISETP.GE.AND P3, PT, R213, R115, PT ;  /* 0x00000073d500720c */ /* 0x000fe20003f66270 */
[----:B------:R-:W-:-:S12]  /*7900*/  BSSY B1, `(.L_x_9485) ;  /* 0x0000012000017945 */ /* 0x000fd80003800000 */
[----:B------:R-:W-:Y:S05]  /*7910*/  @P3 BRA `(.L_x_9486) ;  /* 0x0000000000403947 */ /* 0x000fea0003800000 */
[----:B-1----:R-:W1:Y:S01]  /*7920*/  @!P2 LDC.64 R58, c[0x0][0x2e8] ;  /* 0x0000ba00ff3aab82 */ /* 0x002e620000000a00 */
[----:B------:R-:W2:Y:S01]  /*7930*/  @!P2 LDS.128 R48, [R114+0x19400] ;  /* 0x019400007230a984 */ /* 0x000ea20000000c00 */
[----:B------:R-:W-:-:S03]  /*7940*/  IADD3 R64, P3, R92, R56, RZ ;  /* 0x000000385c407210 */ /* 0x000fc60007f7e0ff */
        /* <DEDUP_REMOVED lines=13> */
.L_x_9486:
[----:B------:R-:W-:Y:S05]  /*7a20*/  BSYNC B1 ;  /* 0x0000000000017941 */ /* 0x000fea0003800000 */
.L_x_9485:
        /* <DEDUP_REMOVED lines=13> */
[----:B------:R-:W-:-:S04]  /*7b00*/  @!P1 IADD3 R62, P3, R64, R43, RZ ;  /* 0x0000002b403e9210 */ /* 0x000fc80007f7e0ff */
[----:B------:R-:W-:Y:S02]  /*7b10*/  @!P1 IADD3.X R63, R66, R108, RZ, P3, !PT ;  /* 0x0000006c423f9210 */ /* 0x000fe40001ffe4ff */
[----:B----4-:R-:W-:-:S04]  /*7b20*/  @!P1 LEA R60, P3, R62, R60, 0x1 ;  /* 0x0000003c3e3c9211 */ /* 0x010fc800078608ff */
[----:B------:R-:W-:Y:S01]  /*7b30*/  @!P1 LEA.HI.X R61, R62, R61, R63, 0x1, P3 ;  /* 0x0000003d3e3d9211 */ /* 0x000fe200018f0c3f */
[----:B--2---:R4:W-:Y:S04]  /*7b40*/  @!P2 STG.E.128 desc[UR40][R58.64], R48 ;  /* 0x000000303a00a986 */ /* 0x0049e8000c101d28 */
[----:B---3--:R4:W-:Y:S04]  /*7b50*/  @!P1 STG.E.128 desc[UR40][R60.64], R52 ;  /* 0x000000343c009986 */ /* 0x0089e8000c101d28 */
.L_x_9488:
[----:B------:R-:W-:Y:S05]  /*7b60*/  BSYNC B1 ;  /* 0x0000000000017941 */ /* 0x000fea0003800000 */
.L_x_9487:
        /* <DEDUP_REMOVED lines=21> */
.L_x_9454:
[----:B------:R-:W-:Y:S05]  /*7cc0*/  BSYNC B0 ;  /* 0x0000000000007941 */ /* 0x000fea0003800000 */
.L_x_9416:
        /* <DEDUP_REMOVED lines=17> */
.L_x_9490:
[----:B------:R-:W-:Y:S05]  /*7de0*/  BSYNC B0 ;  /* 0x0000000000007941 */ /* 0x000fea0003800000 */
.L_x_9489:
[----:B------:R-:W2:Y:S01]  /*7df0*/  SYNCS.PHASECHK.TRANS64.TRYWAIT P0, [R110+URZ+0x288b0], R119 ;  /* 0x0288b0776e0075a7 */ /* 0x000ea2000800017f */
[----:B------:R-:W-:Y:S01]  /*7e00*/  ULDC UR42, c[0x0][0x2f4] ;  /* 0x0000bd00002a7ab9 */ /* 0x000fe20000000800 */
[----:B------:R-:W-:Y:S01]  /*7e10*/  ULDC.64 UR36, c[0x0][0x328] ;  /* 0x0000ca0000247ab9 */ /* 0x000fe20000000a00 */
[----:B------:R-:W-:Y:S01]  /*7e20*/  ULDC.64 UR38, c[0x0][0x318] ;  /* 0x0000c60000267ab9 */ /* 0x000fe20000000a00 */
[----:B------:R-:W-:Y:S04]  /*7e30*/  BSSY B0, `(.L_x_9491) ;  /* 0x0000002000007945 */ /* 0x000fe80003800000 */
[----:B--2---:R-:W-:Y:S05]  /*7e40*/  @!P0 BRA `(.L_x_9492) ;  /* 0x0000017000448947 */ /* 0x004fea0003800000 */
.L_x_9773:
[----:B------:R-:W-:Y:S05]  /*7e50*/  BSYNC B0 ;  /* 0x0000000000007941 */ /* 0x000fea0003800000 */
.L_x_9491:
[----:B------:R-:W-:Y:S01]  /*7e60*/  ISETP.GE.AND P0, PT, R22, R115, PT ;  /* 0x000000731600720c */ /* 0x000fe20003f06270 */
[----:B------:R-:W-:Y:S01]  /*7e70*/  BSSY B0, `(.L_x_9493) ;  /* 0x0000011000007945 */ /* 0x000fe20003800000 */
[----:B------:R-:W-:-:S11]  /*7e80*/  IMAD.WIDE R52, R26, 0x80, R46 ;  /* 0x000000801a347825 */ /* 0x000fd600078e022e */
[----:B------:R-:W-:Y:S05]  /*7e90*/  @P0 BRA `(.L_x_9494) ;  /* 0x0000000000380947 */ /* 0x000fea0003800000 */
[----:B------:R-:W-:Y:S01]  /*7ea0*/  MOV R49, R109 ;  /* 0x0000006d00317202 */ /* 0x000fe20000000f00 */
[----:B------:R-:W-:Y:S02]  /*7eb0*/  IMAD R51, R53, UR36, RZ ;  /* 0x0000002435337c24 */ /* 0x000fe4000f8e02ff */
[----:B-1----:R-:W-:Y:S02]  /*7ec0*/  IMAD.MOV.U32 R48, RZ, RZ, R98 ;  /* 0x000000ffff307224 */ /* 0x002fe400078e0062 */
        /* <DEDUP_REMOVED lines=11> */
.L_x_9494:
[----:B------:R-:W-:Y:S05]  /*7f80*/  BSYNC B0 ;  /* 0x0000000000007941 */ /* 0x000fea0003800000 */
.L_x_9493:
[----:B------:R-:W-:Y:S01]  /*7f90*/  ISETP.GE.AND P0, PT, R213, R115, PT ;  /* 0x00000073d500720c */ /* 0x000fe20003f06270 */
[----:B------:R-:W-:-:S12]  /*7fa0*/  BSSY B0, `(.L_x_9495) ;  /* 0x0000012000007945 */ /* 0x000fd80003800000 */
[----:B------:R-:W-:Y:S05]  /*7fb0*/  @P0 BRA `(.L_x_9496) ;  /* 0x0000000000400947 */ /* 0x000fea0003800000 */
[----:B---3--:R-:W-:Y:S01]  /*7fc0*/  IADD3 R51, P0, R52, 0x20, RZ ;  /* 0x0000002034337810 */ /* 0x008fe20007f1e0ff */
        /* <DEDUP_REMOVED lines=15> */
.L_x_9496:
[----:B------:R-:W-:Y:S05]  /*80c0*/  BSYNC B0 ;  /* 0x0000000000007941 */ /* 0x000fea0003800000 */
.L_x_9495:
[----:B------:R-:W-:Y:S01]  /*80d0*/  ISETP.GE.AND P0, PT, R212, R115, PT ;  /* 0x00000073d400720c */ /* 0x000fe20003f06270 */
[----:B------:R-:W-:-:S12]  /*80e0*/  BSSY B0, `(.L_x_9497) ;  /* 0x0000012000007945 */ /* 0x000fd80003800000 */
[----:B------:R-:W-:Y:S05]  /*80f0*/  @P0 BRA `(.L_x_9498) ;  /* 0x0000000000400947 */ /* 0x000fea0003800000 */
[----:B---34-:R-:W-:Y:S01]  /*8100*/  IADD3 R51, P0, R52, 0x40, RZ ;  /* 0x0000004034337810 */ /* 0x018fe20007f1e0ff */
[----:B------:R-:W-:-:S04]  /*8110*/  IMAD.MOV.U32 R49, RZ, RZ, R109 ;  /* 0x000000ffff317224 */ /* 0x000fc800078e006d */
[----:B-1----:R-:W-:-:S04]  /*8120*/  IMAD.X R48, RZ, RZ, R53, P0 ;  /* 0x000000ffff307224 */ /* 0x002fc800000e0635 */
[----:B------:R-:W-:Y:S01]  /*8130*/  IMAD R50, R48, UR36, RZ ;  /* 0x0000002430327c24 */ /* 0x000fe2000f8e02ff */
[----:B------:R-:W-:-:S05]  /*8140*/  MOV R48, R98 ;  /* 0x0000006200307202 */ /* 0x000fca0000000f00 */
        /* <DEDUP_REMOVED lines=11> */
.L_x_9498:
[----:B------:R-:W-:Y:S05]  /*8200*/  BSYNC B0 ;  /* 0x0000000000007941 */ /* 0x000fea0003800000 */
.L_x_9497:
        /* <DEDUP_REMOVED lines=19> */
.L_x_9500:
[----:B------:R-:W-:Y:S05]  /*8340*/  BSYNC B0 ;  /* 0x0000000000007941 */ /* 0x000fea0003800000 */
.L_x_9499:
        /* <DEDUP_REMOVED lines=8> */
[----:B------:R-:W-:Y:S01]  /*83d0*/  VIADD R23, R23, 0x1 ;  /* 0x0000000117177836 */ /* 0x000fe20000000000 */
[----:B0-2---:R-:W-:-:S04]  /*83e0*/  @!P3 IADD3 R110, R110, 0x288c0, RZ ;  /* 0x000288c06e6eb810 */ /* 0x005fc80007ffe0ff */
        /* <DEDUP_REMOVED lines=12> */
.L_x_9411:
[----:B------:R-:W1:Y:S01]  /*84b0*/  LDC R0, c[0x0][0x448] ;  /* 0x00011200ff007b82 */ /* 0x000e620000000800 */
[----:B------:R-:W-:Y:S01]  /*84c0*/  VIADD R3, R191, 0x7f ;  /* 0x0000007fbf037836 */ /* 0x000fe20000000000 */
[----:B------:R-:W-:Y:S01]  /*84d0*/  CS2R R150, SRZ ;  /* 0x0000000000967805 */ /* 0x000fe2000001ff00 */
[----:B------:R-:W-:Y:S01]  /*84e0*/  IMAD.MOV.U32 R40, RZ, RZ, RZ ;  /* 0x000000ffff287224 */ /* 0x000fe200078e00ff */
[----:B------:R-:W-:Y:S02]  /*84f0*/  CS2R R148, SRZ ;  /* 0x0000000000947805 */ /* 0x000fe4000001ff00 */
[----:B------:R-:W-:Y:S02]  /*8500*/  CS2R R146, SRZ ;  /* 0x0000000000927805 */ /* 0x000fe4000001ff00 */
[----:B------:R-:W-:Y:S02]  /*8510*/  CS2R R144, SRZ ;  /* 0x0000000000907805 */ /* 0x000fe4000001ff00 */
[----:B------:R-:W-:-:S02]  /*8520*/  CS2R R38, SRZ ;  /* 0x0000000000267805 */ /* 0x000fc4000001ff00 */
[----:B------:R-:W-:Y:S01]  /*8530*/  MOV R142, RZ ;  /* 0x000000ff008e7202 */ /* 0x000fe20000000f00 */
[----:B------:R-:W-:Y:S01]  /*8540*/  IMAD.MOV.U32 R141, RZ, RZ, RZ ;  /* 0x000000ffff8d7224 */ /* 0x000fe200078e00ff */
[----:B------:R-:W-:Y:S01]  /*8550*/  CS2R R36, SRZ ;  /* 0x0000000000247805 */ /* 0x000fe2000001ff00 */
[----:B------:R-:W-:Y:S01]  /*8560*/  IMAD.MOV.U32 R138, RZ, RZ, RZ ;  /* 0x000000ffff8a7224 */ /* 0x000fe200078e00ff */
[----:B------:R-:W-:Y:S01]  /*8570*/  CS2R R134, SRZ ;  /* 0x0000000000867805 */ /* 0x000fe2000001ff00 */
[----:B------:R-:W-:Y:S01]  /*8580*/  IMAD.MOV.U32 R137, RZ, RZ, RZ ;  /* 0x000000ffff897224 */ /* 0x000fe200078e00ff */
        /* <DEDUP_REMOVED lines=10> */
[----:B-1----:R-:W-:Y:S01]  /*8630*/  ISETP.NE.AND P1, PT, R0, 0x1, PT ;  /* 0x000000010000780c */ /* 0x002fe20003f25270 */
[----:B------:R-:W-:Y:S01]  /*8640*/  IMAD.MOV.U32 R112, RZ, RZ, RZ ;  /* 0x000000ffff707224 */ /* 0x000fe200078e00ff */
        /* <DEDUP_REMOVED lines=11> */
[----:B------:R-:W0:Y:S01]  /*8700*/  @P1 LDC R0, c[0x0][0x44c] ;  /* 0x00011300ff001b82 */ /* 0x000e220000000800 */
[----:B------:R-:W-:-:S07]  /*8710*/  IMAD.MOV.U32 R93, RZ, RZ, RZ ;  /* 0x000000ffff5d7224 */ /* 0x000fce00078e00ff */
[----:B------:R-:W1:Y:S01]  /*8720*/  @P1 LDC R5, c[0x0][0x450] ;  /* 0x00011400ff051b82 */ /* 0x000e620000000800 */
[----:B0-----:R-:W-:-:S05]  /*8730*/  @P1 IMAD.HI.U32 R0, R3, R0, RZ ;  /* 0x0000000003001227 */ /* 0x001fca00078e00ff */
[----:B-1----:R-:W-:Y:S02]  /*8740*/  @P1 SHF.R.U32.HI R3, RZ, R5, R0 ;  /* 0x00000005ff031219 */ /* 0x002fe40000011600 */
[----:B------:R-:W-:-:S03]  /*8750*/  PLOP3.LUT P1, PT, PT, PT, PT, 0x80, 0x0 ;  /* 0x000000000000781c */ /* 0x000fc60003f2f070 */
[----:B------:R-:W-:Y:S01]  /*8760*/  IMAD.IADD R3, R128, 0x1, R3 ;  /* 0x0000000180037824 */ /* 0x000fe200078e0203 */
[----:B------:R-:W-:-:S04]  /*8770*/  MOV R128, RZ ;  /* 0x000000ff00807202 */ /* 0x000fc80000000f00 */
[----:B------:R-:W-:-:S04]  /*8780*/  SHF.R.S32.HI R0, RZ, 0x1f, R3 ;  /* 0x0000001fff007819 */ /* 0x000fc80000011403 */
[----:B------:R-:W-:Y:S01]  /*8790*/  LEA.HI R0, R0, R3, RZ, 0x7 ;  /* 0x0000000300007211 */ /* 0x000fe200078f38ff */
[----:B------:R-:W-:-:S03]  /*87a0*/  IMAD.MOV.U32 R3, RZ, RZ, RZ ;  /* 0x000000ffff037224 */ /* 0x000fc600078e00ff */
[----:B------:R-:W-:Y:S01]  /*87b0*/  SHF.R.S32.HI R4, RZ, 0x7, R0 ;  /* 0x00000007ff047819 */ /* 0x000fe20000011400 */
[----:B------:R-:W-:-:S03]  /*87c0*/  IMAD.MOV.U32 R0, RZ, RZ, RZ ;  /* 0x000000ffff007224 */ /* 0x000fc600078e00ff */
[----:B------:R-:W-:-:S04]  /*87d0*/  VIMNMX R129, R129, R4, PT ;  /* 0x0000000481817248 */ /* 0x000fc80003fe0100 */
[----:B------:R-:W-:Y:S01]  /*87e0*/  ISETP.GE.AND P2, PT, R129, 0x1, PT ;  /* 0x000000018100780c */ /* 0x000fe20003f46270 */
[----:B------:R-:W-:-:S12]  /*87f0*/  @P0 BRA `(.L_x_9502) ;  /* 0x00000000000c0947 */ /* 0x000fd80003800000 */
[----:B------:R-:W0:Y:S01]  /*8800*/  FENCE.VIEW.ASYNC.G ;  /* 0x00000000000073c6 */ /* 0x000e220000000100 */
[----:B------:R-:W-:Y:S05]  /*8810*/  WARPSYNC.ALL ;  /* 0x0000000000007948 */ /* 0x000fea0003800000 */
[----:B0-----:R-:W-:Y:S06]  /*8820*/  BAR.ARV 0xc, 0x180 ;  /* 0x0306000000007b1d */ /* 0x001fec0000002000 */
.L_x_9502:
[----:B------:R-:W-:Y:S01]  /*8830*/  CS2R R88, SRZ ;  /* 0x0000000000587805 */ /* 0x000fe2000001ff00 */
[----:B------:R-:W-:Y:S06]  /*8840*/  @!P2 BRA `(.L_x_9503) ;  /* 0x000000cc0084a947 */ /* 0x000fec0003800000 */
[----:B------:R-:W-:-:S03]  /*8850*/  UMOV UR4, 0xffffffff ;  /* 0xffffffff00047882 */ /* 0x000fc60000000000 */
[----:B------:R-:W-:Y:S05]  /*8860*/  BRA.DIV UR4, `(.L_x_9504) ;  /* 0x0000016604d07947 */ /* 0x000fea000b800000 */
[----:B------:R0:W1:Y:S02]  /*8870*/  SHFL.IDX PT, R190, R224, RZ, 0x1f ;  /* 0x00001fffe0be7589 */ /* 0x00006400000e0000 */
.L_x_9776:
        /* <DEDUP_REMOVED lines=12> */
[----:B------:R-:W-:Y:S01]  /*8940*/  MOV R4, UR4 ;  /* 0x0000000400047c02 */ /* 0x000fe20008000f00 */
[----:B------:R1:W2:Y:S01]  /*8950*/  LDC.64 R14, c[0x4][R0] ;  /* 0x01000000000e7b82 */ /* 0x0002a20000000a00 */
        /* <DEDUP_REMOVED lines=8> */
[----:B-1----:R-:W-:-:S07]  /*89e0*/  IMAD.MOV.U32 R13, RZ, RZ, RZ ;  /* 0x000000ffff0d7224 */ /* 0x002fce00078e00ff */
[----:B------:R-:W-:-:S07]  /*89f0*/  LEPC R20, `(.L_x_9505) ;  /* 0x000000001014794e */ /* 0x000fce0000000000 */
[----:B0-2--5:R-:W-:Y:S05]  /*8a00*/  CALL.ABS.NOINC R14 ;  /* 0x000000000e007343 */ /* 0x025fea0003c00000 */
.L_x_9505:
        /* <DEDUP_REMOVED lines=12> */
.L_x_9509:
[----:B--2---:R2:W3:Y:S02]  /*8ad0*/  SYNCS.PHASECHK.TRANS64.TRYWAIT P0, [R2+URZ+0x28800], R3 ;  /* 0x02880003020075a7 */ /* 0x0044e4000800017f */
[----:B---3--:R-:W-:Y:S05]  /*8ae0*/  @!P0 NANOSLEEP.SYNCS 0x989680 ;  /* 0x009896800000895d */ /* 0x008fea0003900000 */
[----:B------:R-:W3:Y:S02]  /*8af0*/  @!P0 SYNCS.PHASECHK.TRANS64 P0, [R2+URZ+0x28800], R3 ;  /* 0x02880003020085a7 */ /* 0x000ee4000800007f */
[----:B---3--:R-:W-:Y:S05]  /*8b00*/  @!P0 BRA `(.L_x_9509) ;  /* 0xfffffffc00f08947 */ /* 0x008fea000383ffff */
.L_x_9508:
[----:B------:R-:W-:Y:S05]  /*8b10*/  BSYNC B0 ;  /* 0x0000000000007941 */ /* 0x000fea0003800000 */
.L_x_9507:
[----:B------:R-:W-:Y:S05]  /*8b20*/  BRA `(.L_x_9510) ;  /* 0x0000004c00907947 */ /* 0x000fea0003800000 */
.L_x_9506:
        /* <DEDUP_REMOVED lines=28> */
[----:B0-2---:R-:W-:Y:S05]  /*8cf0*/  CALL.ABS.NOINC R14 ;  /* 0x000000000e007343 */ /* 0x005fea0003c00000 */
.L_x_9511:
        /* <DEDUP_REMOVED lines=8> */
[----:B------:R-:W-:Y:S01]  /*8d80*/  MOV R7, R29 ;  /* 0x0000001d00077202 */ /* 0x000fe20000000f00 */
[----:B------:R-:W-:Y:S01]  /*8d90*/  ULDC.64 UR6, c[0x0][0x408] ;  /* 0x0001020000067ab9 */ /* 0x000fe20000000a00 */
        /* <DEDUP_REMOVED lines=29> */
.L_x_9782:
        /* <DEDUP_REMOVED lines=16> */
[-C--:B---3--:R-:W-:Y:S02]  /*9070*/  @!P4 IADD3 R10, P0, R3, R12.reuse, RZ ;  /* 0x0000000c030ac210 */ /* 0x088fe40007f1e0ff */
[----:B0-----:R-:W-:Y:S02]  /*9080*/  @!P4 IADD3 R12, P1, R14, R12, RZ ;  /* 0x0000000c0e0cc210 */ /* 0x001fe40007f3e0ff */
[----:B------:R-:W-:Y:S01]  /*9090*/  @!P5 SHF.L.U64.HI R9, R185, 0x1, R218 ;  /* 0x00000001b909d819 */ /* 0x000fe200000102da */
[----:B--2---:R-:W-:Y:S01]  /*90a0*/  @!P4 IMAD.X R11, R0, 0x1, R13, P0 ;  /* 0x00000001000bc824 */ /* 0x004fe200000e060d */
[----:B------:R-:W-:Y:S02]  /*90b0*/  @!P5 IADD3 R20, P2, R3, R15, RZ ;  /* 0x0000000f0314d210 */ /* 0x000fe40007f5e0ff */
[----:B------:R-:W-:-:S02]  /*90c0*/  CS2R R46, SRZ ;  /* 0x00000000002e7805 */ /* 0x000fc4000001ff00 */
[----:B------:R-:W-:Y:S02]  /*90d0*/  @!P5 IADD3 R14, P3, R14, R15, RZ ;  /* 0x0000000f0e0ed210 */ /* 0x000fe40007f7e0ff */
[----:B------:R-:W-:Y:S01]  /*90e0*/  CS2R R48, SRZ ;  /* 0x0000000000307805 */ /* 0x000fe2000001ff00 */
[----:B----4-:R-:W-:Y:S02]  /*90f0*/  @!P4 IMAD.X R13, R4, 0x1, R13, P1 ;  /* 0x00000001040dc824 */ /* 0x010fe400008e060d */
[--C-:B------:R-:W-:Y:S01]  /*9100*/  @!P5 IMAD.X R21, R0, 0x1, R9.reuse, P2 ;  /* 0x000000010015d824 */ /* 0x100fe200010e0609 */
[----:B------:R0:W5:Y:S01]  /*9110*/  @!P4 LD.E.64 R46, desc[UR40][R10.64] ;  /* 0x000000280a2ec980 */ /* 0x000162000c101b00 */
[----:B------:R-:W-:-:S03]  /*9120*/  @!P5 IMAD.X R15, R4, 0x1, R9, P3 ;  /* 0x00000001040fd824 */ /* 0x000fc600018e0609 */
[----:B------:R0:W5:Y:S04]  /*9130*/  @!P5 LD.E.64 R40, desc[UR40][R20.64] ;  /* 0x000000281428d980 */ /* 0x000168000c101b00 */
[----:B------:R0:W5:Y:S04]  /*9140*/  @!P5 LD.E.64 R44, desc[UR40][R14.64] ;  /* 0x000000280e2cd980 */ /* 0x000168000c101b00 */
[----:B------:R0:W5:Y:S02]  /*9150*/  @!P4 LD.E.64 R48, desc[UR40][R12.64] ;  /* 0x000000280c30c980 */ /* 0x000164000c101b00 */
.L_x_9516:
[----:B------:R-:W-:Y:S05]  /*9160*/  BSYNC B1 ;  /* 0x0000000000017941 */ /* 0x000fea0003800000 */
.L_x_9515:
[----:B--2--5:R-:W-:Y:S01]  /*9170*/  IMAD.MOV.U32 R0, RZ, RZ, R48 ;  /* 0x000000ffff007224 */ /* 0x024fe200078e0030 */
[----:B---3--:R-:W-:Y:S01]  /*9180*/  MOV R3, R49 ;  /* 0x0000003100037202 */ /* 0x008fe20000000f00 */
[----:B----4-:R-:W-:Y:S01]  /*9190*/  IMAD.MOV.U32 R4, RZ, RZ, R44 ;  /* 0x000000ffff047224 */ /* 0x010fe200078e002c */
        /* <DEDUP_REMOVED lines=10> */
[----:B------:R-:W-:Y:S02]  /*9240*/  MOV R9, R41 ;  /* 0x0000002900097202 */ /* 0x000fe40000000f00 */
[----:B------:R-:W-:Y:S02]  /*9250*/  PRMT R65, R65, 0x5410, R0 ;  /* 0x0000541041417816 */ /* 0x000fe40000000000 */
[----:B------:R-:W-:Y:S02]  /*9260*/  PRMT R70, R70, 0x5410, R3 ;  /* 0x0000541046467816 */ /* 0x000fe40000000003 */
[----:B------:R-:W-:Y:S02]  /*9270*/  PRMT R59, R59, 0x5410, R4 ;  /* 0x000054103b3b7816 */ /* 0x000fe40000000004 */
[----:B------:R-:W-:Y:S01]  /*9280*/  PRMT R58, R58, 0x5410, R9 ;  /* 0x000054103a3a7816 */ /* 0x000fe20000000009 */
[----:B------:R-:W-:Y:S06]  /*9290*/  BRA.DIV UR4, `(.L_x_9517) ;  /* 0x0000015e04e07947 */ /* 0x000fec000b800000 */
[----:B------:R2:W3:Y:S04]  /*92a0*/  SHFL.IDX PT, R0, R6, 0x1, 0x181f ;  /* 0x00381f0006007f89 */ /* 0x0004e800000e0000 */
[----:B------:R2:W4:Y:S04]  /*92b0*/  SHFL.IDX PT, R3, R5, 0x1, 0x181f ;  /* 0x00381f0005037f89 */ /* 0x00052800000e0000 */
[----:B------:R2:W1:Y:S04]  /*92c0*/  SHFL.IDX PT, R4, R8, 0x1, 0x181f ;  /* 0x00381f0008047f89 */ /* 0x00046800000e0000 */
[----:B0-----:R2:W0:Y:S02]  /*92d0*/  SHFL.IDX PT, R14, R7, 0x1, 0x181f ;  /* 0x00381f00070e7f89 */ /* 0x00142400000e0000 */
.L_x_9788:
        /* <DEDUP_REMOVED lines=17> */
[-C--:B------:R-:W-:Y:S02]  /*93f0*/  @!P5 IADD3 R20, P2, R3, R11.reuse, RZ ;  /* 0x0000000b0314d210 */ /* 0x080fe40007f5e0ff */
[C---:B0-----:R-:W-:Y:S02]  /*9400*/  @!P4 IADD3 R12, P1, R14.reuse, R12, RZ ;  /* 0x0000000c0e0cc210 */ /* 0x041fe40007f3e0ff */
[----:B------:R-:W-:Y:S01]  /*9410*/  @!P5 IADD3 R14, P3, R14, R11, RZ ;  /* 0x0000000b0e0ed210 */ /* 0x000fe20007f7e0ff */
[----:B---3--:R-:W-:Y:S01]  /*9420*/  @!P5 IMAD.X R21, R0, 0x1, R15, P2 ;  /* 0x000000010015d824 */ /* 0x008fe200010e060f */
[----:B------:R-:W-:-:S02]  /*9430*/  CS2R R36, SRZ ;  /* 0x0000000000247805 */ /* 0x000fc4000001ff00 */
[----:B------:R-:W-:Y:S01]  /*9440*/  CS2R R38, SRZ ;  /* 0x0000000000267805 */ /* 0x000fe2000001ff00 */
[----:B------:R-:W-:Y:S01]  /*9450*/  @!P4 IMAD.X R11, R0, 0x1, R9, P0 ;  /* 0x00000001000bc824 */ /* 0x000fe200000e0609 */
[C---:B-1----:R-:W-:Y:S01]  /*9460*/  @!P4 IADD3.X R13, R4.reuse, R9, RZ, P1, !PT ;  /* 0x00000009040dc210 */ /* 0x042fe20000ffe4ff */
[----:B------:R-:W-:Y:S01]  /*9470*/  @!P5 IMAD.X R15, R4, 0x1, R15, P3 ;  /* 0x00000001040fd824 */ /* 0x000fe200018e060f */
[----:B------:R0:W5:Y:S04]  /*9480*/  @!P5 LD.E.64 R32, desc[UR40][R20.64] ;  /* 0x000000281420d980 */ /* 0x000168000c101b00 */
[----:B------:R0:W5:Y:S04]  /*9490*/  @!P5 LD.E.64 R34, desc[UR40][R14.64] ;  /* 0x000000280e22d980 */ /* 0x000168000c101b00 */
[----:B------:R0:W5:Y:S04]  /*94a0*/  @!P4 LD.E.64 R36, desc[UR40][R10.64] ;  /* 0x000000280a24c980 */ /* 0x000168000c101b00 */
[----:B------:R0:W5:Y:S02]  /*94b0*/  @!P4 LD.E.64 R38, desc[UR40][R12.64] ;  /* 0x000000280c26c980 */ /* 0x000164000c101b00 */
.L_x_9519:
[----:B------:R-:W-:Y:S05]  /*94c0*/  BSYNC B1 ;  /* 0x0000000000017941 */ /* 0x000fea0003800000 */
.L_x_9518:
[----:B----45:R-:W-:Y:S01]  /*94d0*/  IMAD.MOV.U32 R3, RZ, RZ, R39 ;  /* 0x000000ffff037224 */ /* 0x030fe200078e0027 */
[----:B------:R-:W-:Y:S01]  /*94e0*/  UMOV UR4, 0xffffffff ;  /* 0xffffffff00047882 */ /* 0x000fe20000000000 */
[----:B-1----:R-:W-:Y:S02]  /*94f0*/  IMAD.MOV.U32 R4, RZ, RZ, R34 ;  /* 0x000000ffff047224 */ /* 0x002fe400078e0022 */
[----:B------:R-:W-:Y:S01]  /*9500*/  IMAD.MOV.U32 R9, RZ, RZ, R35 ;  /* 0x000000ffff097224 */ /* 0x000fe200078e0023 */
[----:B------:R-:W-:Y:S01]  /*9510*/  PRMT R56, R56, 0x5410, R3 ;  /* 0x0000541038387816 */ /* 0x000fe20000000003 */
[----:B---3--:R-:W-:Y:S02]  /*9520*/  IMAD.MOV.U32 R0, RZ, RZ, R38 ;  /* 0x000000ffff007224 */ /* 0x008fe400078e0026 */
        /* <DEDUP_REMOVED lines=14> */
.L_x_9794:
        /* <DEDUP_REMOVED lines=31> */
.L_x_9522:
[----:B------:R-:W-:Y:S05]  /*9800*/  BSYNC B1 ;  /* 0x0000000000017941 */ /* 0x000fea0003800000 */
.L_x_9521:
[----:B---3-5:R-:W-:Y:S01]  /*9810*/  IMAD.MOV.U32 R0, RZ, RZ, R30 ;  /* 0x000000ffff007224 */ /* 0x028fe200078e001e */
[----:B----4-:R-:W-:Y:S01]  /*9820*/  MOV R3, R31 ;  /* 0x0000001f00037202 */ /* 0x010fe20000000f00 */
[----:B-1----:R-:W-:Y:S01]  /*9830*/  IMAD.MOV.U32 R4, RZ, RZ, R20 ;  /* 0x000000ffff047224 */ /* 0x002fe200078e0014 */
[----:B------:R-:W-:Y:S01]  /*9840*/  UMOV UR4, 0xffffffff ;  /* 0xffffffff00047882 */ /* 0x000fe20000000000 */
[----:B------:R-:W-:Y:S01]  /*9850*/  IMAD.MOV.U32 R9, RZ, RZ, R21 ;  /* 0x000000ffff097224 */ /* 0x000fe200078e0015 */
[----:B------:R-:W-:Y:S01]  /*9860*/  PRMT R53, R0, 0x5410, R3 ;  /* 0x0000541000357816 */ /* 0x000fe20000000003 */
[----:B------:R-:W-:Y:S01]  /*9870*/  IMAD.MOV.U32 R0, RZ, RZ, R28 ;  /* 0x000000ffff007224 */ /* 0x000fe200078e001c */
[----:B0-----:R-:W-:Y:S01]  /*9880*/  CS2R R26, SRZ ;  /* 0x00000000001a7805 */ /* 0x001fe2000001ff00 */
[----:B------:R-:W-:Y:S01]  /*9890*/  IMAD.MOV.U32 R3, RZ, RZ, R29 ;  /* 0x000000ffff037224 */ /* 0x000fe200078e001d */
[----:B------:R-:W-:Y:S01]  /*98a0*/  PRMT R43, R4, 0x5410, R9 ;  /* 0x00005410042b7816 */ /* 0x000fe20000000009 */
[----:B------:R-:W-:Y:S01]  /*98b0*/  IMAD.MOV.U32 R4, RZ, RZ, R24 ;  /* 0x000000ffff047224 */ /* 0x000fe200078e0018 */
[----:B------:R-:W-:-:S02]  /*98c0*/  MOV R9, R25 ;  /* 0x0000001900097202 */ /* 0x000fc40000000f00 */
[----:B------:R-:W-:Y:S02]  /*98d0*/  PRMT R54, R0, 0x5410, R3 ;  /* 0x0000541000367816 */ /* 0x000fe40000000003 */
[----:B------:R-:W-:Y:S01]  /*98e0*/  PRMT R50, R4, 0x5410, R9 ;  /* 0x0000541004327816 */ /* 0x000fe20000000009 */
[----:B------:R-:W-:Y:S06]  /*98f0*/  BRA.DIV UR4, `(.L_x_9523) ;  /* 0x0000015e04287947 */ /* 0x000fec000b800000 */
[----:B------:R0:W1:Y:S04]  /*9900*/  SHFL.IDX PT, R0, R6, 0x3, 0x181f ;  /* 0x00781f0006007f89 */ /* 0x00006800000e0000 */
[----:B------:R0:W3:Y:S04]  /*9910*/  SHFL.IDX PT, R3, R5, 0x3, 0x181f ;  /* 0x00781f0005037f89 */ /* 0x0000e800000e0000 */
[----:B------:R0:W4:Y:S04]  /*9920*/  SHFL.IDX PT, R4, R8, 0x3, 0x181f ;  /* 0x00781f0008047f89 */ /* 0x00012800000e0000 */
[----:B------:R0:W0:Y:S02]  /*9930*/  SHFL.IDX PT, R14, R7, 0x3, 0x181f ;  /* 0x00781f00070e7f89 */ /* 0x00002400000e0000 */
.L_x_9800:
        /* <DEDUP_REMOVED lines=21> */
[-C--:B------:R-:W-:Y:S02]  /*9a90*/  @!P5 IADD3 R62, P2, R3, R15.reuse, RZ ;  /* 0x0000000f033ed210 */ /* 0x080fe40007f5e0ff */
[----:B------:R-:W-:Y:S01]  /*9aa0*/  @!P5 IADD3 R14, P3, R14, R15, RZ ;  /* 0x0000000f0e0ed210 */ /* 0x000fe20007f7e0ff */
[----:B----4-:R-:W-:Y:S01]  /*9ab0*/  @!P4 IMAD.X R61, R4, 0x1, R11, P1 ;  /* 0x00000001043dc824 */ /* 0x010fe200008e060b */
[C---:B-1----:R-:W-:Y:S01]  /*9ac0*/  @!P4 IADD3.X R7, R0.reuse, R11, RZ, P0, !PT ;  /* 0x0000000b0007c210 */ /* 0x042fe200007fe4ff */
[--C-:B------:R-:W-:Y:S01]  /*9ad0*/  @!P5 IMAD.X R63, R0, 0x1, R13.reuse, P2 ;  /* 0x00000001003fd824 */ /* 0x100fe200010e060d */
[----:B------:R-:W-:Y:S01]  /*9ae0*/  CS2R R10, SRZ ;  /* 0x00000000000a7805 */ /* 0x000fe2000001ff00 */
[----:B------:R-:W-:Y:S01]  /*9af0*/  @!P5 IMAD.X R15, R4, 0x1, R13, P3 ;  /* 0x00000001040fd824 */ /* 0x000fe200018e060d */
[----:B------:R-:W-:-:S02]  /*9b00*/  CS2R R12, SRZ ;  /* 0x00000000000c7805 */ /* 0x000fc4000001ff00 */
[----:B------:R-:W-:Y:S01]  /*9b10*/  CS2R R26, SRZ ;  /* 0x00000000001a7805 */ /* 0x000fe2000001ff00 */
[----:B------:R0:W5:Y:S04]  /*9b20*/  @!P5 LD.E.64 R8, desc[UR40][R62.64] ;  /* 0x000000283e08d980 */ /* 0x000168000c101b00 */
[----:B------:R0:W5:Y:S04]  /*9b30*/  @!P5 LD.E.64 R10, desc[UR40][R14.64] ;  /* 0x000000280e0ad980 */ /* 0x000168000c101b00 */
[----:B------:R0:W5:Y:S04]  /*9b40*/  @!P4 LD.E.64 R12, desc[UR40][R6.64] ;  /* 0x00000028060cc980 */ /* 0x000168000c101b00 */
[----:B------:R0:W5:Y:S02]  /*9b50*/  @!P4 LD.E.64 R26, desc[UR40][R60.64] ;  /* 0x000000283c1ac980 */ /* 0x000164000c101b00 */
.L_x_9525:
[----:B------:R-:W-:Y:S05]  /*9b60*/  BSYNC B1 ;  /* 0x0000000000017941 */ /* 0x000fea0003800000 */
.L_x_9524:
        /* <DEDUP_REMOVED lines=15> */
[----:B--2---:R-:W-:Y:S06]  /*9c60*/  @!P0 BRA `(.L_x_9527) ;  /* 0x0000015800bc8947 */ /* 0x004fec0003800000 */
.L_x_9801:
[----:B------:R-:W-:Y:S05]  /*9c70*/  BSYNC B1 ;  /* 0x0000000000017941 */ /* 0x000fea0003800000 */
.L_x_9526:
        /* <DEDUP_REMOVED lines=50> */
.L_x_9531:
[----:B------:R-:W-:Y:S05]  /*9fa0*/  BSYNC B2 ;  /* 0x0000000000027941 */ /* 0x000fea0003800000 */
.L_x_9530:
        /* <DEDUP_REMOVED lines=43> */
.L_x_9529:
[----:B------:R-:W-:Y:S05]  /*a260*/  BSYNC B1 ;  /* 0x0000000000017941 */ /* 0x000fea0003800000 */
.L_x_9528:
        /* <DEDUP_REMOVED lines=50> */
.L_x_9535:
[----:B------:R-:W-:Y:S05]  /*a590*/  BSYNC B2 ;  /* 0x0000000000027941 */ /* 0x000fea0003800000 */
.L_x_9534:
        /* <DEDUP_REMOVED lines=43> */
.L_x_9533:
[----:B------:R-:W-:Y:S05]  /*a850*/  BSYNC B1 ;  /* 0x0000000000017941 */ /* 0x000fea0003800000 */
.L_x_9532:
        /* <DEDUP_REMOVED lines=50> */
.L_x_9539:
[----:B------:R-:W-:Y:S05]  /*ab80*/  BSYNC B2 ;  /* 0x0000000000027941 */ /* 0x000fea0003800000 */
.L_x_9538:
        /* <DEDUP_REMOVED lines=43> */
.L_x_9537:
[----:B------:R-:W-:Y:S05]  /*ae40*/  BSYNC B1 ;  /* 0x0000000000017941 */ /* 0x000fea0003800000 */
.L_x_9536:
        /* <DEDUP_REMOVED lines=49> */
.L_x_9542:
[----:B------:R-:W-:Y:S05]  /*b160*/  BSYNC B1 ;  /* 0x0000000000017941 */ /* 0x000fea0003800000 */
.L_x_9541:
        /* <DEDUP_REMOVED lines=44> */
.L_x_9513:
[----:B------:R-:W1:Y:S01]  /*b430*/  LDC R5, c[0x0][0x448] ;  /* 0x00011200ff057b82 */ /* 0x000e620000000800 */
[----:B------:R-:W-:Y:S01]  /*b440*/  ULDC.64 UR4, c[0x0][0x3f8] ;  /* 0x0000fe0000047ab9 */ /* 0x000fe20000000a00 */
[----:B------:R-:W-:Y:S01]  /*b450*/  ULDC.64 UR6, c[0x0][0x408] ;  /* 0x0001020000067ab9 */ /* 0x000fe20000000a00 */
[----:B------:R-:W-:Y:S01]  /*b460*/  MOV R27, R31 ;  /* 0x0000001f001b7202 */ /* 0x000fe20000000f00 */
        /* <DEDUP_REMOVED lines=31> */
[C---:B------:R-:W-:Y:S01]  /*b660*/  @!P1 IMAD.SHL.U32 R7, R16.reuse, 0x2, RZ ;  /* 0x0000000210079824 */ /* 0x040fe200078e00ff */
[----:B------:R-:W-:-:S04]  /*b670*/  @!P1 SHF.L.U64.HI R6, R16, 0x1, R17 ;  /* 0x0000000110069819 */ /* 0x000fc80000010211 */
[----:B--2---:R-:W-:-:S05]  /*b680*/  @!P1 IADD3 R4, P2, R4, R7, RZ ;  /* 0x0000000704049210 */ /* 0x004fca0007f5e0ff */
[----:B---3--:R-:W-:Y:S02]  /*b690*/  @!P1 IMAD.X R3, R3, 0x1, R6, P2 ;  /* 0x0000000103039824 */ /* 0x008fe400010e0606 */
[----:B------:R-:W-:-:S03]  /*b6a0*/  @!P1 IMAD.MOV.U32 R24, RZ, RZ, R4 ;  /* 0x000000ffff189224 */ /* 0x000fc600078e0004 */
[----:B------:R-:W-:-:S06]  /*b6b0*/  @!P1 MOV R25, R3 ;  /* 0x0000000300199202 */ /* 0x000fcc0000000f00 */
        /* <DEDUP_REMOVED lines=14> */
[----:B------:R-:W-:Y:S01]  /*b7a0*/  @!P1 IMAD.MOV.U32 R48, RZ, RZ, R26 ;  /* 0x000000ffff309224 */ /* 0x000fe200078e001a */
[----:B------:R-:W-:Y:S01]  /*b7b0*/  MOV R8, R47 ;  /* 0x0000002f00087202 */ /* 0x000fe20000000f00 */
[----:B------:R-:W-:Y:S02]  /*b7c0*/  IMAD.MOV.U32 R3, RZ, RZ, R46 ;  /* 0x000000ffff037224 */ /* 0x000fe400078e002e */
[----:B------:R-:W-:Y:S01]  /*b7d0*/  @!P1 IMAD.MOV.U32 R49, RZ, RZ, R27 ;  /* 0x000000ffff319224 */ /* 0x000fe200078e001b */
[----:B------:R-:W-:Y:S01]  /*b7e0*/  PRMT R66, R8, 0x7610, R66 ;  /* 0x0000761008427816 */ /* 0x000fe20000000042 */
[----:B------:R-:W-:Y:S01]  /*b7f0*/  IMAD.MOV.U32 R10, RZ, RZ, R48 ;  /* 0x000000ffff0a7224 */ /* 0x000fe200078e0030 */
[----:B------:R-:W-:Y:S01]  /*b800*/  PRMT R64, R3, 0x7610, R64 ;  /* 0x0000761003407816 */ /* 0x000fe20000000040 */
[----:B------:R1:W2:Y:S01]  /*b810*/  SHFL.IDX PT, R8, R32, 0x1, 0x181f ;  /* 0x00381f0020087f89 */ /* 0x0002a200000e0000 */
[----:B------:R-:W-:Y:S01]  /*b820*/  IMAD.MOV.U32 R11, RZ, RZ, R49 ;  /* 0x000000ffff0b7224 */ /* 0x000fe200078e0031 */
[----:B---3--:R-:W-:Y:S01]  /*b830*/  @!P1 MOV R21, R5 ;  /* 0x0000000500159202 */ /* 0x008fe20000000f00 */
[----:B------:R-:W-:Y:S01]  /*b840*/  @!P1 IMAD.MOV.U32 R20, RZ, RZ, R4 ;  /* 0x000000ffff149224 */ /* 0x000fe200078e0004 */
[----:B------:R1:W3:Y:S01]  /*b850*/  SHFL.IDX PT, R3, R35, 0x1, 0x181f ;  /* 0x00381f0023037f89 */ /* 0x0002e200000e0000 */
[----:B------:R-:W-:Y:S01]  /*b860*/  @!P1 IMAD.MOV.U32 R36, RZ, RZ, R6 ;  /* 0x000000ffff249224 */ /* 0x000fe200078e0006 */
[----:B------:R-:W-:Y:S01]  /*b870*/  PRMT R43, R10, 0x5410, R11 ;  /* 0x000054100a2b7816 */ /* 0x000fe2000000000b */
[----:B------:R-:W-:-:S02]  /*b880*/  @!P1 IMAD.MOV.U32 R37, RZ, RZ, R7 ;  /* 0x000000ffff259224 */ /* 0x000fc400078e0007 */
[----:B------:R-:W-:Y:S02]  /*b890*/  IMAD.MOV.U32 R4, RZ, RZ, R20 ;  /* 0x000000ffff047224 */ /* 0x000fe400078e0014 */
[----:B------:R-:W-:Y:S01]  /*b8a0*/  IMAD.MOV.U32 R5, RZ, RZ, R21 ;  /* 0x000000ffff057224 */ /* 0x000fe200078e0015 */
[----:B------:R-:W-:Y:S01]  /*b8b0*/  MOV R7, R37 ;  /* 0x0000002500077202 */ /* 0x000fe20000000f00 */
[----:B------:R-:W-:-:S03]  /*b8c0*/  IMAD.MOV.U32 R6, RZ, RZ, R36 ;  /* 0x000000ffff067224 */ /* 0x000fc600078e0024 */
[----:B------:R-:W-:Y:S02]  /*b8d0*/  PRMT R68, R5, 0x7610, R68 ;  /* 0x0000761005447816 */ /* 0x000fe40000000044 */
[----:B------:R-:W-:Y:S02]  /*b8e0*/  PRMT R65, R6, 0x5410, R4 ;  /* 0x0000541006417816 */ /* 0x000fe40000000004 */
[----:B01--4-:R-:W-:-:S07]  /*b8f0*/  PRMT R64, R64, 0x5410, R7 ;  /* 0x0000541040407816 */ /* 0x013fce0000000007 */
.L_x_9811:
        /* <DEDUP_REMOVED lines=13> */
[-C--:B--2---:R-:W-:Y:S02]  /*b9d0*/  IADD3 R4, P1, R8, R15.reuse, RZ ;  /* 0x0000000f08047210 */ /* 0x084fe40007f3e0ff */
[----:B------:R-:W-:-:S03]  /*b9e0*/  IADD3 R14, P2, R14, R15, RZ ;  /* 0x0000000f0e0e7210 */ /* 0x000fc60007f5e0ff */
[--C-:B---3--:R-:W-:Y:S02]  /*b9f0*/  IMAD.X R5, R3, 0x1, R6.reuse, P1 ;  /* 0x0000000103057824 */ /* 0x108fe400008e0606 */
[----:B------:R-:W-:-:S04]  /*ba00*/  IMAD.X R15, R9, 0x1, R6, P2 ;  /* 0x00000001090f7824 */ /* 0x000fc800010e0606 */
[----:B------:R-:W5:Y:S04]  /*ba10*/  LD.E.128 R4, desc[UR40][R4.64] ;  /* 0x0000002804047980 */ /* 0x000f68000c101d00 */
[----:B------:R0:W5:Y:S02]  /*ba20*/  LD.E.128 R24, desc[UR40][R14.64] ;  /* 0x000000280e187980 */ /* 0x000164000c101d00 */
.L_x_9545:
[----:B------:R-:W-:Y:S05]  /*ba30*/  BSYNC B1 ;  /* 0x0000000000017941 */ /* 0x000fea0003800000 */
.L_x_9544:
[----:B---3-5:R-:W-:Y:S01]  /*ba40*/  IMAD.MOV.U32 R3, RZ, RZ, R24 ;  /* 0x000000ffff037224 */ /* 0x028fe200078e0018 */
[----:B--2---:R-:W-:Y:S01]  /*ba50*/  MOV R8, R25 ;  /* 0x0000001900087202 */ /* 0x004fe20000000f00 */
[----:B------:R-:W-:Y:S01]  /*ba60*/  IMAD.MOV.U32 R9, RZ, RZ, R26 ;  /* 0x000000ffff097224 */ /* 0x000fe200078e001a */
        /* <DEDUP_REMOVED lines=33> */
[----:B--2---:R-:W-:Y:S01]  /*bc80*/  @!P1 MOV R50, R8 ;  /* 0x0000000800329202 */ /* 0x004fe20000000f00 */
[----:B------:R-:W-:Y:S02]  /*bc90*/  @!P1 IMAD.MOV.U32 R51, RZ, RZ, R9 ;  /* 0x000000ffff339224 */ /* 0x000fe400078e0009 */
[----:B------:R-:W-:Y:S02]  /*bca0*/  @!P1 IMAD.MOV.U32 R52, RZ, RZ, R10 ;  /* 0x000000ffff349224 */ /* 0x000fe400078e000a */
[----:B------:R-:W-:-:S02]  /*bcb0*/  IMAD.MOV.U32 R3, RZ, RZ, R50 ;  /* 0x000000ffff037224 */ /* 0x000fc400078e0032 */
[----:B------:R-:W-:Y:S01]  /*bcc0*/  IMAD.MOV.U32 R12, RZ, RZ, R51 ;  /* 0x000000ffff0c7224 */ /* 0x000fe200078e0033 */
[----:B------:R-:W-:Y:S01]  /*bcd0*/  MOV R8, R52 ;  /* 0x0000003400087202 */ /* 0x000fe20000000f00 */
[----:B------:R-:W-:-:S03]  /*bce0*/  @!P1 IMAD.MOV.U32 R53, RZ, RZ, R11 ;  /* 0x000000ffff359224 */ /* 0x000fc600078e000b */
[----:B------:R-:W-:Y:S01]  /*bcf0*/  PRMT R59, R3, 0x5410, R12 ;  /* 0x00005410033b7816 */ /* 0x000fe2000000000c */
[----:B------:R-:W-:Y:S01]  /*bd00*/  IMAD.MOV.U32 R9, RZ, RZ, R53 ;  /* 0x000000ffff097224 */ /* 0x000fe200078e0035 */
[----:B------:R2:W0:Y:S01]  /*bd10*/  SHFL.IDX PT, R3, R35, 0x3, 0x181f ;  /* 0x00781f0023037f89 */ /* 0x00042200000e0000 */
[----:B---3--:R-:W-:Y:S02]  /*bd20*/  @!P1 IMAD.MOV.U32 R38, RZ, RZ, R28 ;  /* 0x000000ffff269224 */ /* 0x008fe400078e001c */
[----:B------:R-:W-:Y:S01]  /*bd30*/  @!P1 IMAD.MOV.U32 R39, RZ, RZ, R29 ;  /* 0x000000ffff279224 */ /* 0x000fe200078e001d */
[----:B------:R-:W-:Y:S01]  /*bd40*/  PRMT R44, R8, 0x5410, R9 ;  /* 0x00005410082c7816 */ /* 0x000fe20000000009 */
[----:B------:R-:W-:Y:S01]  /*bd50*/  @!P1 IMAD.MOV.U32 R40, RZ, RZ, R30 ;  /* 0x000000ffff289224 */ /* 0x000fe200078e001e */
[----:B------:R-:W-:Y:S01]  /*bd60*/  MOV R8, R38 ;  /* 0x0000002600087202 */ /* 0x000fe20000000f00 */
[----:B------:R-:W-:Y:S02]  /*bd70*/  @!P1 IMAD.MOV.U32 R41, RZ, RZ, R31 ;  /* 0x000000ffff299224 */ /* 0x000fe400078e001f */
[----:B------:R-:W-:-:S02]  /*bd80*/  IMAD.MOV.U32 R9, RZ, RZ, R39 ;  /* 0x000000ffff097224 */ /* 0x000fc400078e0027 */
[----:B------:R-:W-:Y:S02]  /*bd90*/  IMAD.MOV.U32 R10, RZ, RZ, R40 ;  /* 0x000000ffff0a7224 */ /* 0x000fe400078e0028 */
[----:B------:R-:W-:Y:S01]  /*bda0*/  IMAD.MOV.U32 R11, RZ, RZ, R41 ;  /* 0x000000ffff0b7224 */ /* 0x000fe200078e0029 */
[----:B------:R-:W-:Y:S02]  /*bdb0*/  PRMT R62, R8, 0x5410, R9 ;  /* 0x00005410083e7816 */ /* 0x000fe40000000009 */
[----:B------:R-:W-:Y:S02]  /*bdc0*/  CS2R R8, SRZ ;  /* 0x0000000000087805 */ /* 0x000fe4000001ff00 */
[----:B-12-4-:R-:W-:-:S07]  /*bdd0*/  PRMT R63, R10, 0x5410, R11 ;  /* 0x000054100a3f7816 */ /* 0x016fce000000000b */
.L_x_9821:
        /* <DEDUP_REMOVED lines=15> */
[C---:B------:R-:W-:Y:S02]  /*bed0*/  SHF.L.U32 R9, R16.reuse, 0x1, RZ ;  /* 0x0000000110097819 */ /* 0x040fe400000006ff */
[----:B------:R-:W-:Y:S02]  /*bee0*/  SHF.L.U64.HI R10, R16, 0x1, R17 ;  /* 0x00000001100a7819 */ /* 0x000fe40000010211 */
[-C--:B0-----:R-:W-:Y:S02]  /*bef0*/  IADD3 R12, P1, R32, R9.reuse, RZ ;  /* 0x00000009200c7210 */ /* 0x081fe40007f3e0ff */
[----:B------:R-:W-:-:S03]  /*bf00*/  IADD3 R8, P2, R34, R9, RZ ;  /* 0x0000000922087210 */ /* 0x000fc60007f5e0ff */
[--C-:B------:R-:W-:Y:S02]  /*bf10*/  IMAD.X R13, R3, 0x1, R10.reuse, P1 ;  /* 0x00000001030d7824 */ /* 0x100fe400008e060a */
[----:B------:R-:W-:-:S04]  /*bf20*/  IMAD.X R9, R33, 0x1, R10, P2 ;  /* 0x0000000121097824 */ /* 0x000fc800010e060a */
[----:B------:R-:W5:Y:S04]  /*bf30*/  LD.E.128 R12, desc[UR40][R12.64] ;  /* 0x000000280c0c7980 */ /* 0x000f68000c101d00 */
[----:B------:R-:W5:Y:S02]  /*bf40*/  LD.E.128 R8, desc[UR40][R8.64] ;  /* 0x0000002808087980 */ /* 0x000f64000c101d00 */
.L_x_9548:
[----:B------:R-:W-:Y:S05]  /*bf50*/  BSYNC B1 ;  /* 0x0000000000017941 */ /* 0x000fea0003800000 */
.L_x_9547:
        /* <DEDUP_REMOVED lines=19> */
.L_x_9822:
[----:B------:R-:W-:Y:S05]  /*c090*/  BSYNC B1 ;  /* 0x0000000000017941 */ /* 0x000fea0003800000 */
.L_x_9549:
        /* <DEDUP_REMOVED lines=11> */
[----:B------:R-:W-:Y:S02]  /*c150*/  SHF.L.U32 R31, R31, 0xa, RZ ;  /* 0x0000000a1f1f7819 */ /* 0x000fe400000006ff */
[----:B------:R-:W-:Y:S02]  /*c160*/  LOP3.LUT R29, R30, 0x1c0, R227, 0xf8, !PT ;  /* 0x000001c01e1d7812 */ /* 0x000fe400078ef8e3 */
[----:B------:R-:W-:Y:S02]  /*c170*/  LOP3.LUT R32, R31, 0x7fffe000, RZ, 0xc0, !PT ;  /* 0x7fffe0001f207812 */ /* 0x000fe400078ec0ff */
[----:B------:R-:W-:Y:S02]  /*c180*/  LOP3.LUT R33, R29, R200, RZ, 0x3c, !PT ;  /* 0x000000c81d217212 */ /* 0x000fe400078e3cff */
[----:B------:R-:W0:Y:S01]  /*c190*/  LDS.128 R28, [R202] ;  /* 0x00000000ca1c7984 */ /* 0x000e220000000c00 */
[----:B------:R-:W-:Y:S02]  /*c1a0*/  SHF.R.U32.HI R70, RZ, 0x10, R21 ;  /* 0x00000010ff467819 */ /* 0x000fe40000011615 */
[----:B------:R-:W-:-:S02]  /*c1b0*/  IADD3 R33, R33, R32, R201 ;  /* 0x0000002021217210 */ /* 0x000fc40007ffe0c9 */
[----:B------:R-:W-:Y:S01]  /*c1c0*/  SHF.R.U32.HI R69, RZ, 0x10, R47 ;  /* 0x00000010ff457819 */ /* 0x000fe2000001162f */
[----:B------:R-:W-:Y:S01]  /*c1d0*/  HADD2.F32 R70, -RZ, R70.H0_H0 ;  /* 0x20000046ff467230 */ /* 0x000fe20000004100 */
[--C-:B------:R-:W-:Y:S01]  /*c1e0*/  SHF.R.U64 R79, R48, 0x10, R49.reuse ;  /* 0x00000010304f7819 */ /* 0x100fe20000001231 */
[----:B------:R-:W-:Y:S01]  /*c1f0*/  IMAD R67, R33, 0x2, R2 ;  /* 0x0000000221437824 */ /* 0x000fe200078e0202 */
[----:B------:R-:W-:Y:S02]  /*c200*/  SHF.R.U32.HI R78, RZ, 0x10, R49 ;  /* 0x00000010ff4e7819 */ /* 0x000fe40000011631 */
[--C-:B------:R-:W-:Y:S02]  /*c210*/  SHF.R.U32.HI R73, RZ, 0x10, R37.reuse ;  /* 0x00000010ff497819 */ /* 0x100fe40000011625 */
[----:B------:R-:W1:Y:S01]  /*c220*/  LDS.128 R32, [R67+0x10400] ;  /* 0x0104000043207984 */ /* 0x000e620000000c00 */
[----:B------:R-:W-:Y:S01]  /*c230*/  SHF.R.U64 R75, R36, 0x10, R37 ;  /* 0x00000010244b7819 */ /* 0x000fe20000001225 */
[----:B0-----:R-:W-:-:S02]  /*c240*/  HADD2.F32 R21, -RZ, R29.H0_H0 ;  /* 0x2000001dff157230 */ /* 0x001fc40000004100 */
[----:B------:R-:W-:Y:S02]  /*c250*/  HADD2.F32 R20, -RZ, R28.H0_H0 ;  /* 0x2000001cff147230 */ /* 0x000fe40000004100 */
[----:B------:R-:W-:Y:S02]  /*c260*/  HADD2.F32 R29, -RZ, R29.H1_H1 ;  /* 0x3000001dff1d7230 */ /* 0x000fe40000004100 */
        /* <DEDUP_REMOVED lines=12> */
[----:B------:R-:W-:-:S02]  /*c330*/  HADD2.F32 R66, -RZ, R65.H1_H1 ;  /* 0x30000041ff427230 */ /* 0x000fc40000004100 */
[----:B------:R-:W-:Y:S01]  /*c340*/  FFMA.FTZ R74, R21, R68, R74 ;  /* 0x00000044154a7223 */ /* 0x000fe2000001004a */
[----:B------:R-:W-:Y:S02]  /*c350*/  HADD2.F32 R21, -RZ, R64.H0_H0 ;  /* 0x20000040ff157230 */ /* 0x000fe40000004100 */
[----:B------:R-:W-:Y:S01]  /*c360*/  FMUL.FTZ R68, R47, R46 ;  /* 0x0000002e2f447220 */ /* 0x000fe20000410000 */
[----:B------:R-:W-:Y:S02]  /*c370*/  HADD2.F32 R48, -RZ, R34.H0_H0 ;  /* 0x20000022ff307230 */ /* 0x000fe40000004100 */
[C---:B------:R-:W-:Y:S01]  /*c380*/  FMUL.FTZ R47, R33.reuse, R66 ;  /* 0x00000042212f7220 */ /* 0x040fe20000410000 */
[----:B------:R-:W-:Y:S02]  /*c390*/  HADD2.F32 R65, -RZ, R65.H0_H0 ;  /* 0x20000041ff417230 */ /* 0x000fe40000004100 */
[----:B------:R-:W-:Y:S01]  /*c3a0*/  FMUL.FTZ R33, R33, R21 ;  /* 0x0000001521217220 */ /* 0x000fe20000410000 */
[----:B------:R-:W-:-:S02]  /*c3b0*/  HADD2.F32 R49, -RZ, R35.H0_H0 ;  /* 0x20000023ff317230 */ /* 0x000fc40000004100 */
[C---:B------:R-:W-:Y:S01]  /*c3c0*/  FFMA.FTZ R47, R20.reuse, R21, -R47 ;  /* 0x00000015142f7223 */ /* 0x040fe2000001082f */
[--C-:B------:R-:W-:Y:S02]  /*c3d0*/  HADD2.F32 R21, -RZ, R43.reuse.H0_H0 ;  /* 0x2000002bff157230 */ /* 0x100fe40000004100 */
[C---:B------:R-:W-:Y:S01]  /*c3e0*/  FFMA.FTZ R69, R29.reuse, R46, -R76 ;  /* 0x0000002e1d457223 */ /* 0x040fe2000001084c */
[----:B------:R-:W-:Y:S02]  /*c3f0*/  HADD2.F32 R64, -RZ, R64.H1_H1 ;  /* 0x30000040ff407230 */ /* 0x000fe40000004100 */
[----:B------:R-:W-:Y:S01]  /*c400*/  FFMA.FTZ R71, R29, R70, R68 ;  /* 0x000000461d477223 */ /* 0x000fe20000010044 */
[----:B------:R-:W-:Y:S01]  /*c410*/  FFMA.FTZ R66, R20, R66, R33 ;  /* 0x0000004214427223 */ /* 0x000fe20000010021 */
[C---:B------:R-:W-:Y:S01]  /*c420*/  FMUL.FTZ R29, R48.reuse, R65 ;  /* 0x00000041301d7220 */ /* 0x040fe20000410000 */
[----:B------:R-:W-:Y:S02]  /*c430*/  HADD2.F32 R20, -RZ, R43.H1_H1 ;  /* 0x3000002bff147230 */ /* 0x000fe40000004100 */
[----:B------:R-:W-:Y:S01]  /*c440*/  FMUL.FTZ R33, R48, R21 ;  /* 0x0000001530217220 */ /* 0x000fe20000410000 */
[----:B------:R-:W-:-:S02]  /*c450*/  HADD2.F32 R35, -RZ, R35.H1_H1 ;  /* 0x30000023ff237230 */ /* 0x000fc40000004100 */
        /* <DEDUP_REMOVED lines=37> */
.L_x_9552:
[----:B------:R-:W-:Y:S05]  /*c6b0*/  BSYNC B1 ;  /* 0x0000000000017941 */ /* 0x000fea0003800000 */
.L_x_9551:
[----:B------:R-:W-:Y:S04]  /*c6c0*/  BSSY B1, `(.L_x_9553) ;  /* 0x0000060000017945 */ /* 0x000fe80003800000 */
[----:B------:R-:W-:Y:S05]  /*c6d0*/  @P2 BRA `(.L_x_9554) ;  /* 0x0000000400782947 */ /* 0x000fea0003800000 */
[----:B------:R-:W-:Y:S01]  /*c6e0*/  LEA.HI R20, R45, R206, RZ, 0x1d ;  /* 0x000000ce2d147211 */ /* 0x000fe200078fe8ff */
[----:B------:R-:W-:Y:S01]  /*c6f0*/  HADD2.F32 R36, -RZ, R54.H1_H1 ;  /* 0x30000036ff247230 */ /* 0x000fe20000004100 */
[--C-:B------:R-:W-:Y:S02]  /*c700*/  SHF.R.U64 R49, R24, 0x10, R25.reuse ;  /* 0x0000001018317819 */ /* 0x100fe40000001219 */
[----:B01----:R-:W-:Y:S01]  /*c710*/  SHF.R.S32.HI R29, RZ, 0x1f, R20 ;  /* 0x0000001fff1d7819 */ /* 0x003fe20000011414 */
[----:B------:R-:W-:Y:S01]  /*c720*/  IMAD.SHL.U32 R21, R20, 0x8, RZ ;  /* 0x0000000814157824 */ /* 0x000fe200078e00ff */
[----:B------:R-:W-:Y:S02]  /*c730*/  SHF.R.U32.HI R46, RZ, 0x10, R25 ;  /* 0x00000010ff2e7819 */ /* 0x000fe40000011619 */
[----:B------:R-:W-:Y:S02]  /*c740*/  LEA.HI R29, R29, R20, RZ, 0x3 ;  /* 0x000000141d1d7211 */ /* 0x000fe400078f18ff */
[----:B------:R-:W-:Y:S01]  /*c750*/  LOP3.LUT R21, R196, 0x38, R21, 0xf8, !PT ;  /* 0x00000038c4157812 */ /* 0x000fe200078ef815 */
[----:B------:R-:W-:Y:S01]  /*c760*/  HADD2.F32 R46, -RZ, R46.H0_H0 ;  /* 0x2000002eff2e7230 */ /* 0x000fe20000004100 */
[----:B------:R-:W-:Y:S01]  /*c770*/  SHF.R.U64 R47, R26, 0x10, R27 ;  /* 0x000000101a2f7819 */ /* 0x000fe2000000121b */
[----:B------:R-:W-:Y:S01]  /*c780*/  IMAD.SHL.U32 R29, R29, 0x400, RZ ;  /* 0x000004001d1d7824 */ /* 0x000fe200078e00ff */
[----:B------:R-:W-:-:S02]  /*c790*/  LOP3.LUT R20, R21, R230, RZ, 0x3c, !PT ;  /* 0x000000e615147212 */ /* 0x000fc400078e3cff */
[----:B------:R-:W-:Y:S01]  /*c7a0*/  SHF.R.U32.HI R43, RZ, 0x10, R27 ;  /* 0x00000010ff2b7819 */ /* 0x000fe2000001161b */
[--C-:B------:R-:W-:Y:S01]  /*c7b0*/  HADD2.F32 R27, -RZ, R57.reuse.H1_H1 ;  /* 0x30000039ff1b7230 */ /* 0x100fe20000004100 */
[----:B------:R-:W-:Y:S01]  /*c7c0*/  LOP3.LUT R21, R29, 0x7fffe000, RZ, 0xc0, !PT ;  /* 0x7fffe0001d157812 */ /* 0x000fe200078ec0ff */
[----:B------:R-:W-:Y:S01]  /*c7d0*/  HADD2.F32 R57, -RZ, R57.H0_H0 ;  /* 0x20000039ff397230 */ /* 0x000fe20000004100 */
[----:B------:R-:W0:Y:S01]  /*c7e0*/  LDS.128 R28, [R223] ;  /* 0x00000000df1c7984 */ /* 0x000e220000000c00 */
[----:B------:R-:W-:Y:S02]  /*c7f0*/  SHF.R.U64 R67, R4, 0x10, R5 ;  /* 0x0000001004437819 */ /* 0x000fe40000001205 */
[----:B------:R-:W-:Y:S02]  /*c800*/  IADD3 R21, R20, R21, R199 ;  /* 0x0000001514157210 */ /* 0x000fe40007ffe0c7 */
[----:B------:R-:W-:Y:S02]  /*c810*/  SHF.R.U32.HI R37, RZ, 0x10, R5 ;  /* 0x00000010ff257819 */ /* 0x000fe40000011605 */
[--C-:B------:R-:W-:Y:S01]  /*c820*/  SHF.R.U64 R66, R6, 0x10, R7.reuse ;  /* 0x0000001006427819 */ /* 0x100fe20000001207 */
[----:B------:R-:W-:Y:S01]  /*c830*/  IMAD R21, R21, 0x2, R2 ;  /* 0x0000000215157824 */ /* 0x000fe200078e0202 */
[----:B------:R-:W-:-:S04]  /*c840*/  SHF.R.U32.HI R65, RZ, 0x10, R7 ;  /* 0x00000010ff417819 */ /* 0x000fc80000011607 */
        /* <DEDUP_REMOVED lines=15> */
[----:B------:R-:W-:Y:S02]  /*c940*/  HADD2.F32 R27, -RZ, R54.H0_H0 ;  /* 0x20000036ff1b7230 */ /* 0x000fe40000004100 */
[----:B------:R-:W-:Y:S01]  /*c950*/  FMUL.FTZ R54, R33, R46 ;  /* 0x0000002e21367220 */ /* 0x000fe20000410000 */
[----:B------:R-:W-:Y:S01]  /*c960*/  FFMA.FTZ R64, R5, R36, R64 ;  /* 0x0000002405407223 */ /* 0x000fe20000010040 */
[-C--:B------:R-:W-:Y:S01]  /*c970*/  FMUL.FTZ R36, R33, R24.reuse ;  /* 0x0000001821247220 */ /* 0x080fe20000410000 */
[----:B------:R-:W-:Y:S02]  /*c980*/  HADD2.F32 R25, -RZ, R34.H0_H0 ;  /* 0x20000022ff197230 */ /* 0x000fe40000004100 */
[----:B------:R-:W-:Y:S01]  /*c990*/  FFMA.FTZ R33, R29, R24, -R54 ;  /* 0x000000181d217223 */ /* 0x000fe20000010836 */
[----:B------:R-:W-:Y:S01]  /*c9a0*/  FMUL.FTZ R5, R20, R27 ;  /* 0x0000001b14057220 */ /* 0x000fe20000410000 */
[----:B------:R-:W-:-:S02]  /*c9b0*/  HADD2.F32 R24, -RZ, R56.H0_H0 ;  /* 0x20000038ff187230 */ /* 0x000fc40000004100 */
[-C--:B------:R-:W-:Y:S01]  /*c9c0*/  FMUL.FTZ R20, R20, R57.reuse ;  /* 0x0000003914147220 */ /* 0x080fe20000410000 */
[----:B------:R-:W-:Y:S01]  /*c9d0*/  FFMA.FTZ R37, R29, R46, R36 ;  /* 0x0000002e1d257223 */ /* 0x000fe20000010024 */
[C---:B------:R-:W-:Y:S01]  /*c9e0*/  FFMA.FTZ R57, R4.reuse, R57, -R5 ;  /* 0x0000003904397223 */ /* 0x040fe20000010805 */
[--C-:B------:R-:W-:Y:S02]  /*c9f0*/  HADD2.F32 R5, -RZ, R58.reuse.H0_H0 ;  /* 0x2000003aff057230 */ /* 0x100fe40000004100 */
[----:B------:R-:W-:Y:S01]  /*ca00*/  FFMA.FTZ R29, R4, R27, R20 ;  /* 0x0000001b041d7223 */ /* 0x000fe20000010014 */
[----:B------:R-:W-:Y:S02]  /*ca10*/  HADD2.F32 R26, -RZ, R35.H0_H0 ;  /* 0x20000023ff1a7230 */ /* 0x000fe40000004100 */
[C---:B------:R-:W-:Y:S01]  /*ca20*/  FMUL.FTZ R27, R25.reuse, R24 ;  /* 0x00000018191b7220 */ /* 0x040fe20000410000 */
[----:B------:R-:W-:Y:S02]  /*ca30*/  HADD2.F32 R58, -RZ, R58.H1_H1 ;  /* 0x3000003aff3a7230 */ /* 0x000fe40000004100 */
[----:B------:R-:W-:Y:S01]  /*ca40*/  FMUL.FTZ R25, R25, R5 ;  /* 0x0000000519197220 */ /* 0x000fe20000410000 */
[----:B------:R-:W-:-:S02]  /*ca50*/  HADD2.F32 R56, -RZ, R56.H1_H1 ;  /* 0x30000038ff387230 */ /* 0x000fc40000004100 */
[----:B------:R-:W-:Y:S01]  /*ca60*/  FFMA.FTZ R36, R6, R5, -R27 ;  /* 0x0000000506247223 */ /* 0x000fe2000001081b */
[----:B------:R-:W-:Y:S02]  /*ca70*/  HADD2.F32 R35, -RZ, R35.H1_H1 ;  /* 0x30000023ff237230 */ /* 0x000fe40000004100 */
[C---:B------:R-:W-:Y:S01]  /*ca80*/  FMUL.FTZ R5, R26.reuse, R58 ;  /* 0x0000003a1a057220 */ /* 0x040fe20000410000 */
[----:B------:R-:W-:Y:S02]  /*ca90*/  HADD2.F32 R20, -RZ, R43.H0_H0 ;  /* 0x2000002bff147230 */ /* 0x000fe40000004100 */
[----:B------:R-:W-:Y:S01]  /*caa0*/  FMUL.FTZ R46, R26, R56 ;  /* 0x000000381a2e7220 */ /* 0x000fe20000410000 */
[----:B------:R-:W-:Y:S02]  /*cab0*/  HADD2.F32 R4, -RZ, R65.H0_H0 ;  /* 0x20000041ff047230 */ /* 0x000fe40000004100 */
[----:B------:R-:W-:Y:S01]  /*cac0*/  FFMA.FTZ R26, R6, R24, R25 ;  /* 0x00000018061a7223 */ /* 0x000fe20000010019 */
[----:B------:R-:W-:-:S02]  /*cad0*/  HADD2.F32 R32, -RZ, R32.H1_H1 ;  /* 0x30000020ff207230 */ /* 0x000fc40000004100 */
[----:B------:R-:W-:Y:S01]  /*cae0*/  FMUL.FTZ R6, R35, R20 ;  /* 0x0000001423067220 */ /* 0x000fe20000410000 */
[----:B------:R-:W-:Y:S02]  /*caf0*/  HADD2.F32 R34, -RZ, R34.H1_H1 ;  /* 0x30000022ff227230 */ /* 0x000fe40000004100 */
[C---:B------:R-:W-:Y:S01]  /*cb00*/  FFMA.FTZ R46, R7.reuse, R58, -R46 ;  /* 0x0000003a072e7223 */ /* 0x040fe2000001082e */
[----:B------:R-:W-:Y:S01]  /*cb10*/  FFMA.FTZ R56, R7, R56, R5 ;  /* 0x0000003807387223 */ /* 0x000fe20000010005 */
        /* <DEDUP_REMOVED lines=26> */
.L_x_9554:
[----:B------:R-:W-:Y:S05]  /*ccc0*/  BSYNC B1 ;  /* 0x0000000000017941 */ /* 0x000fea0003800000 */
.L_x_9553:
        /* <DEDUP_REMOVED lines=12> */
[----:B------:R-:W-:Y:S02]  /*cd90*/  SHF.L.U32 R5, R5, 0xa, RZ ;  /* 0x0000000a05057819 */ /* 0x000fe400000006ff */
[----:B------:R-:W-:Y:S02]  /*cda0*/  LOP3.LUT R21, R4, R229, RZ, 0x3c, !PT ;  /* 0x000000e504157212 */ /* 0x000fe400078e3cff */
[----:B------:R-:W-:Y:S02]  /*cdb0*/  LOP3.LUT R20, R5, 0x7fffe000, RZ, 0xc0, !PT ;  /* 0x7fffe00005147812 */ /* 0x000fe400078ec0ff */
[----:B------:R-:W1:Y:S01]  /*cdc0*/  LDS.128 R4, [R222] ;  /* 0x00000000de047984 */ /* 0x000e620000000c00 */
[--C-:B------:R-:W-:Y:S02]  /*cdd0*/  SHF.R.U64 R48, R38, 0x10, R39.reuse ;  /* 0x0000001026307819 */ /* 0x100fe40000001227 */
[----:B------:R-:W-:Y:S02]  /*cde0*/  IADD3 R21, R21, R20, R198 ;  /* 0x0000001415157210 */ /* 0x000fe40007ffe0c6 */
[----:B------:R-:W-:-:S02]  /*cdf0*/  SHF.R.U32.HI R37, RZ, 0x10, R39 ;  /* 0x00000010ff257819 */ /* 0x000fc40000011627 */
[--C-:B------:R-:W-:Y:S01]  /*ce00*/  SHF.R.U64 R47, R40, 0x10, R41.reuse ;  /* 0x00000010282f7819 */ /* 0x100fe20000001229 */
[----:B------:R-:W-:Y:S01]  /*ce10*/  IMAD R21, R21, 0x2, R2 ;  /* 0x0000000215157824 */ /* 0x000fe200078e0202 */
[----:B------:R-:W-:Y:S01]  /*ce20*/  SHF.R.U32.HI R46, RZ, 0x10, R41 ;  /* 0x00000010ff2e7819 */ /* 0x000fe20000011629 */
[----:B------:R-:W-:Y:S01]  /*ce30*/  HADD2.F32 R37, -RZ, R37.H0_H0 ;  /* 0x20000025ff257230 */ /* 0x000fe20000004100 */
[--C-:B------:R-:W-:Y:S02]  /*ce40*/  SHF.R.U64 R49, R52, 0x10, R53.reuse ;  /* 0x0000001034317819 */ /* 0x100fe40000001235 */
[----:B------:R-:W2:Y:S01]  /*ce50*/  LDS.128 R24, [R21+0x10400] ;  /* 0x0104000015187984 */ /* 0x000ea20000000c00 */
[----:B------:R-:W-:Y:S01]  /*ce60*/  SHF.R.U32.HI R52, RZ, 0x10, R53 ;  /* 0x00000010ff347819 */ /* 0x000fe20000011635 */
[--C-:B-1----:R-:W-:Y:S02]  /*ce70*/  HADD2.F32 R20, -RZ, R5.reuse.H0_H0 ;  /* 0x20000005ff147230 */ /* 0x102fe40000004100 */
[----:B------:R-:W-:-:S02]  /*ce80*/  HADD2.F32 R28, -RZ, R5.H1_H1 ;  /* 0x30000005ff1c7230 */ /* 0x000fc40000004100 */
[----:B------:R-:W-:Y:S02]  /*ce90*/  HADD2.F32 R5, -RZ, R4.H0_H0 ;  /* 0x20000004ff057230 */ /* 0x000fe40000004100 */
[----:B0-----:R-:W-:Y:S02]  /*cea0*/  HADD2.F32 R29, -RZ, R6.H0_H0 ;  /* 0x20000006ff1d7230 */ /* 0x001fe40000004100 */
[--C-:B------:R-:W-:Y:S02]  /*ceb0*/  HADD2.F32 R30, -RZ, R7.reuse.H0_H0 ;  /* 0x20000007ff1e7230 */ /* 0x100fe40000004100 */
[----:B------:R-:W-:Y:S02]  /*cec0*/  HADD2.F32 R7, -RZ, R7.H1_H1 ;  /* 0x30000007ff077230 */ /* 0x000fe40000004100 */
[----:B------:R-:W-:Y:S02]  /*ced0*/  HADD2.F32 R4, -RZ, R4.H1_H1 ;  /* 0x30000004ff047230 */ /* 0x000fe40000004100 */
[----:B--2---:R-:W-:-:S02]  /*cee0*/  HADD2.F32 R31, -RZ, R25.H0_H0 ;  /* 0x20000019ff1f7230 */ /* 0x004fc40000004100 */
[----:B------:R-:W-:Y:S02]  /*cef0*/  HADD2.F32 R32, -RZ, R25.H1_H1 ;  /* 0x30000019ff207230 */ /* 0x000fe40000004100 */
[----:B------:R-:W-:Y:S02]  /*cf00*/  HADD2.F32 R25, -RZ, R24.H0_H0 ;  /* 0x20000018ff197230 */ /* 0x000fe40000004100 */
[CC--:B------:R-:W-:Y:S01]  /*cf10*/  FMUL.FTZ R39, R31.reuse, R36.reuse ;  /* 0x000000241f277220 */ /* 0x0c0fe20000410000 */
[-C--:B------:R-:W-:Y:S01]  /*cf20*/  FMUL.FTZ R41, R31, R35.reuse ;  /* 0x000000231f297220 */ /* 0x080fe20000410000 */
[----:B------:R-:W-:Y:S02]  /*cf30*/  HADD2.F32 R31, -RZ, R50.H0_H0 ;  /* 0x20000032ff1f7230 */ /* 0x000fe40000004100 */
[C---:B------:R-:W-:Y:S01]  /*cf40*/  FFMA.FTZ R39, R20.reuse, R35, -R39 ;  /* 0x0000002314277223 */ /* 0x040fe20000010827 */
[----:B------:R-:W-:Y:S01]  /*cf50*/  FFMA.FTZ R41, R20, R36, R41 ;  /* 0x0000002414297223 */ /* 0x000fe20000010029 */
[----:B------:R-:W-:-:S02]  /*cf60*/  HADD2.F32 R20, -RZ, R59.H0_H0 ;  /* 0x2000003bff147230 */ /* 0x000fc40000004100 */
[C---:B------:R-:W-:Y:S01]  /*cf70*/  FMUL.FTZ R35, R32.reuse, R37 ;  /* 0x0000002520237220 */ /* 0x040fe20000410000 */
[-C--:B------:R-:W-:Y:S01]  /*cf80*/  FMUL.FTZ R43, R32, R31.reuse ;  /* 0x0000001f202b7220 */ /* 0x080fe20000410000 */
[C---:B------:R-:W-:Y:S01]  /*cf90*/  FMUL.FTZ R36, R25.reuse, R62 ;  /* 0x0000003e19247220 */ /* 0x040fe20000410000 */
[----:B------:R-:W-:Y:S02]  /*cfa0*/  HADD2.F32 R33, -RZ, R26.H0_H0 ;  /* 0x2000001aff217230 */ /* 0x000fe40000004100 */
[-C--:B------:R-:W-:Y:S01]  /*cfb0*/  FMUL.FTZ R25, R25, R20.reuse ;  /* 0x0000001419197220 */ /* 0x080fe20000410000 */
[----:B------:R-:W-:Y:S02]  /*cfc0*/  HADD2.F32 R32, -RZ, R63.H0_H0 ;  /* 0x2000003fff207230 */ /* 0x000fe40000004100 */
[----:B------:R-:W-:Y:S01]  /*cfd0*/  FFMA.FTZ R36, R5, R20, -R36 ;  /* 0x0000001405247223 */ /* 0x000fe20000010824 */
[----:B------:R-:W-:Y:S02]  /*cfe0*/  HADD2.F32 R34, -RZ, R27.H0_H0 ;  /* 0x2000001bff227230 */ /* 0x000fe40000004100 */
[C---:B------:R-:W-:Y:S01]  /*cff0*/  FFMA.FTZ R38, R28.reuse, R31, -R35 ;  /* 0x0000001f1c267223 */ /* 0x040fe20000010823 */
[----:B------:R-:W-:Y:S01]  /*d000*/  FFMA.FTZ R40, R28, R37, R43 ;  /* 0x000000251c287223 */ /* 0x000fe2000001002b */
[----:B------:R-:W-:-:S02]  /*d010*/  HADD2.F32 R20, -RZ, R44.H0_H0 ;  /* 0x2000002cff147230 */ /* 0x000fc40000004100 */
[----:B------:R-:W-:Y:S01]  /*d020*/  FFMA.FTZ R62, R5, R62, R25 ;  /* 0x0000003e053e7223 */ /* 0x000fe20000010019 */
[----:B------:R-:W-:Y:S02]  /*d030*/  HADD2.F32 R63, -RZ, R63.H1_H1 ;  /* 0x3000003fff3f7230 */ /* 0x000fe40000004100 */
[C---:B------:R-:W-:Y:S01]  /*d040*/  FMUL.FTZ R28, R33.reuse, R32 ;  /* 0x00000020211c7220 */ /* 0x040fe20000410000 */
[----:B------:R-:W-:Y:S02]  /*d050*/  HADD2.F32 R5, -RZ, R44.H1_H1 ;  /* 0x3000002cff057230 */ /* 0x000fe40000004100 */
[-C--:B------:R-:W-:Y:S01]  /*d060*/  FMUL.FTZ R44, R33, R20.reuse ;  /* 0x00000014212c7220 */ /* 0x080fe20000410000 */
[----:B------:R-:W-:Y:S02]  /*d070*/  HADD2.F32 R27, -RZ, R27.H1_H1 ;  /* 0x3000001bff1b7230 */ /* 0x000fe40000004100 */
[----:B------:R-:W-:Y:S01]  /*d080*/  FFMA.FTZ R35, R29, R20, -R28 ;  /* 0x000000141d237223 */ /* 0x000fe2000001081c */
[----:B------:R-:W-:Y:S01]  /*d090*/  FMUL.FTZ R25, R34, R63 ;  /* 0x0000003f22197220 */ /* 0x000fe20000410000 */
[----:B------:R-:W-:-:S02]  /*d0a0*/  HADD2.F32 R28, -RZ, R46.H0_H0 ;  /* 0x2000002eff1c7230 */ /* 0x000fc40000004100 */
[-C--:B------:R-:W-:Y:S01]  /*d0b0*/  FMUL.FTZ R34, R34, R5.reuse ;  /* 0x0000000522227220 */ /* 0x080fe20000410000 */
[----:B------:R-:W-:Y:S02]  /*d0c0*/  HADD2.F32 R20, -RZ, R52.H0_H0 ;  /* 0x20000034ff147230 */ /* 0x000fe40000004100 */
[----:B------:R-:W-:Y:S01]  /*d0d0*/  FFMA.FTZ R44, R29, R32, R44 ;  /* 0x000000201d2c7223 */ /* 0x000fe2000001002c */
[C---:B------:R-:W-:Y:S01]  /*d0e0*/  FFMA.FTZ R32, R30.reuse, R5, -R25 ;  /* 0x000000051e207223 */ /* 0x040fe20000010819 */
[----:B------:R-:W-:Y:S01]  /*d0f0*/  FFMA.FTZ R34, R30, R63, R34 ;  /* 0x0000003f1e227223 */ /* 0x000fe20000010022 */
[C---:B------:R-:W-:Y:S01]  /*d100*/  FMUL.FTZ R46, R27.reuse, R28 ;  /* 0x0000001c1b2e7220 */ /* 0x040fe20000410000 */
[----:B------:R-:W-:Y:S01]  /*d110*/  FMUL.FTZ R30, R27, R20 ;  /* 0x000000141b1e7220 */ /* 0x000fe20000410000 */
[----:B------:R-:W-:Y:S02]  /*d120*/  HADD2.F32 R24, -RZ, R24.H1_H1 ;  /* 0x30000018ff187230 */ /* 0x000fe40000004100 */
[----:B------:R-:W-:-:S02]  /*d130*/  HADD2.F32 R26, -RZ, R26.H1_H1 ;  /* 0x3000001aff1a7230 */ /* 0x000fc40000004100 */
[C---:B------:R-:W-:Y:S01]  /*d140*/  FFMA.FTZ R43, R7.reuse, R20, -R46 ;  /* 0x00000014072b7223 */ /* 0x040fe2000001082e */
[----:B------:R-:W-:Y:S02]  /*d150*/  HADD2.F32 R27, -RZ, R48.H0_H0 ;  /* 0x20000030ff1b7230 */ /* 0x000fe40000004100 */
        /* <DEDUP_REMOVED lines=9> */
[-C--:B------:R-:W-:Y:S01]  /*d1f0*/  FMUL.FTZ R26, R26, R25.reuse ;  /* 0x000000191a1a7220 */ /* 0x080fe20000410000 */
        /* <DEDUP_REMOVED lines=13> */
.L_x_9556:
[----:B------:R-:W-:Y:S05]  /*d2d0*/  BSYNC B1 ;  /* 0x0000000000017941 */ /* 0x000fea0003800000 */
.L_x_9555:
[----:B-1----:R-:W-:Y:S01]  /*d2e0*/  PRMT R32, R0, 0x5410, R3 ;  /* 0x0000541000207816 */ /* 0x002fe20000000003 */
[----:B------:R-:W-:Y:S06]  /*d2f0*/  @P0 BRA `(.L_x_9540) ;  /* 0x0000000400780947 */ /* 0x000fec0003800000 */
[----:B------:R-:W-:Y:S01]  /*d300*/  LEA.HI R45, R45, R206, RZ, 0x1d ;  /* 0x000000ce2d2d7211 */ /* 0x000fe200078fe8ff */
[--C-:B--23--:R-:W-:Y:S01]  /*d310*/  HADD2.F32 R21, -RZ, R55.reuse.H1_H1 ;  /* 0x30000037ff157230 */ /* 0x10cfe20000004100 */
        /* <DEDUP_REMOVED lines=15> */
[----:B------:R-:W1:Y:S01]  /*d410*/  LDS.128 R4, [R221] ;  /* 0x00000000dd047984 */ /* 0x000e620000000c00 */
        /* <DEDUP_REMOVED lines=76> */
.L_x_9540:
[----:B------:R-:W-:Y:S05]  /*d8e0*/  BSYNC B0 ;  /* 0x0000000000007941 */ /* 0x000fea0003800000 */
.L_x_9512:
        /* <DEDUP_REMOVED lines=8> */
.L_x_9510:
[----:B------:R-:W-:-:S13]  /*d970*/  ISETP.NE.AND P0, PT, R189, 0x3, PT ;  /* 0x00000003bd00780c */ /* 0x000fda0003f05270 */
[----:B------:R-:W-:Y:S05]  /*d980*/  @!P0 BRA `(.L_x_9557) ;  /* 0x0000000000048947 */ /* 0x000fea0003800000 */
[----:B------:R-:W-:Y:S01]  /*d990*/  BPT.TRAP 0x1 ;  /* 0x000000040000795c */ /* 0x000fe20000300000 */
.L_x_9557:
[----:B------:R-:W-:Y:S01]  /*d9a0*/  IMAD R0, R184, 0x8, R2 ;  /* 0x00000008b8007824 */ /* 0x000fe200078e0202 */
[----:B012---:R-:W-:-:S04]  /*d9b0*/  SHF.L.U32 R3, R186, 0x1f, RZ ;  /* 0x0000001fba037819 */ /* 0x007fc800000006ff */
[----:B------:R0:W1:Y:S01]  /*d9c0*/  SYNCS.PHASECHK.TRANS64.TRYWAIT P2, [R0+URZ+0x28830], R3 ;  /* 0x02883003000075a7 */ /* 0x000062000804017f */
[----:B------:R-:W-:Y:S05]  /*d9d0*/  @!P0 BRA `(.L_x_9558) ;  /* 0x0000000000048947 */ /* 0x000fea0003800000 */
[----:B------:R-:W-:Y:S01]  /*d9e0*/  BPT.TRAP 0x1 ;  /* 0x000000040000795c */ /* 0x000fe20000300000 */
.L_x_9558:
[----:B---34-:R-:W2:Y:S02]  /*d9f0*/  S2R R4, SR_TID.X ;  /* 0x0000000000047919 */ /* 0x018ea40000002100 */
[----:B--2---:R-:W-:-:S04]  /*da00*/  LOP3.LUT R4, R4, 0x7f, RZ, 0xc0, !PT ;  /* 0x0000007f04047812 */ /* 0x004fc800078ec0ff */
[----:B------:R-:W-:Y:S01]  /*da10*/  ISETP.NE.AND P1, PT, R4, RZ, PT ;  /* 0x000000ff0400720c */ /* 0x000fe20003f25270 */
[----:B-1----:R-:W-:-:S12]  /*da20*/  @P2 BRA `(.L_x_9559) ;  /* 0x0000000000082947 */ /* 0x002fd80003800000 */
[----:B------:R-:W1:Y:S02]  /*da30*/  SYNCS.PHASECHK.TRANS64.TRYWAIT P2, [R0+URZ+0x28830], R3 ;  /* 0x02883003000075a7 */ /* 0x000e64000804017f */
[----:B-1----:R-:W-:Y:S05]  /*da40*/  @!P2 BRA `(.L_x_9560) ;  /* 0x000001280030a947 */ /* 0x002fea0003800000 */
.L_x_9559:
[----:B------:R-:W-:Y:S05]  /*da50*/  WARPSYNC.ALL ;  /* 0x0000000000007948 */ /* 0x000fea0003800000 */
[----:B01----:R-:W-:Y:S01]  /*da60*/  IADD3 R3, R2, 0x18400, RZ ;  /* 0x0001840002037810 */ /* 0x003fe20007ffe0ff */
[----:B------:R-:W-:Y:S01]  /*da70*/  IMAD.MOV.U32 R7, RZ, RZ, 0x40000040 ;  /* 0x40000040ff077424 */ /* 0x000fe200078e00ff */
[----:B------:R-:W-:Y:S01]  /*da80*/  R2UR UR24, R42 ;  /* 0x000000002a1872ca */ /* 0x000fe200000e0000 */
[----:B------:R-:W-:Y:S01]  /*da90*/  UMOV UR25, 0x40000040 ;  /* 0x4000004000197882 */ /* 0x000fe20000000000 */
[----:B------:R-:W-:Y:S01]  /*daa0*/  SHF.R.U32.HI R3, RZ, 0x4, R3 ;  /* 0x00000004ff037819 */ /* 0x000fe20000011603 */
[----:B------:R-:W-:Y:S01]  /*dab0*/  WARPGROUP.ARRIVE ;  /* 0x00000000000079c5 */ /* 0x000fe20000000000 */
[----:B------:R-:W-:Y:S01]  /*dac0*/  R2UR UR27, R7 ;  /* 0x00000000071b72ca */ /* 0x000fe200000e0000 */
[----:B------:R-:W-:Y:S01]  /*dad0*/  IMAD.MOV.U32 R9, RZ, RZ, 0x40000040 ;  /* 0x40000040ff097424 */ /* 0x000fe200078e00ff */
[----:B------:R-:W-:Y:S01]  /*dae0*/  LOP3.LUT R3, R3, 0x3fff, RZ, 0xc0, !PT ;  /* 0x00003fff03037812 */ /* 0x000fe200078ec0ff */
[----:B------:R-:W-:Y:S01]  /*daf0*/  UMOV UR29, 0x40000040 ;  /* 0x40000040001d7882 */ /* 0x000fe20000000000 */
[----:B------:R-:W-:Y:S01]  /*db00*/  UMOV UR33, 0x40000040 ;  /* 0x4000004000217882 */ /* 0x000fe20000000000 */
[----:B------:R-:W-:Y:S01]  /*db10*/  UMOV UR5, 0x40000040 ;  /* 0x4000004000057882 */ /* 0x000fe20000000000 */
[----:B------:R-:W-:Y:S01]  /*db20*/  LOP3.LUT R5, R3, 0x10000, RZ, 0xfc, !PT ;  /* 0x0001000003057812 */ /* 0x000fe200078efcff */
[----:B------:R-:W-:Y:S01]  /*db30*/  UMOV UR9, 0x40000040 ;  /* 0x4000004000097882 */ /* 0x000fe20000000000 */
[----:B------:R-:W-:Y:S01]  /*db40*/  R2UR UR31, R9 ;  /* 0x00000000091f72ca */ /* 0x000fe200000e0000 */
[----:B------:R-:W-:Y:S01]  /*db50*/  ULOP3.LUT UR24, UR24, 0x10000, URZ, 0xfc, !UPT ;  /* 0x0001000018187892 */ /* 0x000fe2000f8efc3f */
[----:B------:R-:W-:Y:S01]  /*db60*/  MOV R9, 0x40000040 ;  /* 0x4000004000097802 */ /* 0x000fe20000000f00 */
[----:B------:R-:W-:Y:S01]  /*db70*/  IMAD R6, R184, 0x800, R5 ;  /* 0x00000800b8067824 */ /* 0x000fe200078e0205 */
[----:B------:R-:W-:Y:S01]  /*db80*/  UMOV UR13, 0x40000040 ;  /* 0x40000040000d7882 */ /* 0x000fe20000000000 */
[----:B------:R-:W-:Y:S01]  /*db90*/  UIADD3 UR28, UR24, 0x2, URZ ;  /* 0x00000002181c7890 */ /* 0x000fe2000fffe03f */
[----:B------:R-:W-:Y:S01]  /*dba0*/  R2UR UR35, R9 ;  /* 0x00000000092372ca */ /* 0x000fe200000e0000 */
[C---:B------:R-:W-:Y:S01]  /*dbb0*/  VIADD R8, R6.reuse, 0x2 ;  /* 0x0000000206087836 */ /* 0x040fe20000000000 */
[----:B------:R-:W-:Y:S01]  /*dbc0*/  R2UR UR26, R6 ;  /* 0x00000000061a72ca */ /* 0x000fe200000e0000 */
[----:B------:R-:W-:Y:S01]  /*dbd0*/  UIADD3 UR32, UR24, 0x4, URZ ;  /* 0x0000000418207890 */ /* 0x000fe2000fffe03f */
[----:B------:R-:W-:Y:S01]  /*dbe0*/  IMAD.MOV.U32 R9, RZ, RZ, 0x40000040 ;  /* 0x40000040ff097424 */ /* 0x000fe200078e00ff */
[----:B------:R-:W-:Y:S01]  /*dbf0*/  UIADD3 UR4, UR24, 0x6, URZ ;  /* 0x0000000618047890 */ /* 0x000fe2000fffe03f */
[----:B------:R-:W-:Y:S01]  /*dc00*/  R2UR UR30, R8 ;  /* 0x00000000081e72ca */ /* 0x000fe200000e0000 */
[----:B------:R-:W-:Y:S01]  /*dc10*/  VIADD R8, R6, 0x4 ;  /* 0x0000000406087836 */ /* 0x000fe20000000000 */
[----:B------:R-:W-:Y:S01]  /*dc20*/  UIADD3 UR8, UR24, 0x400, URZ ;  /* 0x0000040018087890 */ /* 0x000fe2000fffe03f */
[----:B------:R-:W-:Y:S01]  /*dc30*/  R2UR UR7, R9 ;  /* 0x00000000090772ca */ /* 0x000fe200000e0000 */
[----:B------:R-:W-:Y:S01]  /*dc40*/  IMAD.MOV.U32 R9, RZ, RZ, 0x40000040 ;  /* 0x40000040ff097424 */ /* 0x000fe200078e00ff */
[----:B------:R-:W-:Y:S01]  /*dc50*/  UIADD3 UR12, UR24, 0x402, URZ ;  /* 0x00000402180c7890 */ /* 0x000fe2000fffe03f */
[----:B------:R-:W-:Y:S01]  /*dc60*/  R2UR UR34, R8 ;  /* 0x00000000082272ca */ /* 0x000fe200000e0000 */
[----:B------:R-:W-:Y:S01]  /*dc70*/  VIADD R8, R6, 0x6 ;  /* 0x0000000606087836 */ /* 0x000fe20000000000 */
[----:B------:R-:W-:-:S02]  /*dc80*/  UIADD3 UR16, UR24, 0x404, URZ ;  /* 0x0000040418107890 */ /* 0x000fc4000fffe03f */
[----:B------:R-:W-:Y:S01]  /*dc90*/  HGMMA.64x128x16.F32 R24, gdesc[UR24], RZ, !UPT, gsb0 ;  /* 0x01e00000181879f0 */ /* 0x000fe2000c0008ff */
[----:B------:R-:W-:Y:S01]  /*dca0*/  R2UR UR11, R9 ;  /* 0x00000000090b72ca */ /* 0x000fe200000e0000 */
[----:B------:R-:W-:Y:S01]  /*dcb0*/  UMOV UR17, 0x40000040 ;  /* 0x4000004000117882 */ /* 0x000fe20000000000 */
[----:B------:R-:W-:Y:S01]  /*dcc0*/  R2UR UR6, R8 ;  /* 0x00000000080672ca */ /* 0x000fe200000e0000 */
[----:B------:R-:W-:Y:S01]  /*dcd0*/  VIADD R8, R6, 0x400 ;  /* 0x0000040006087836 */ /* 0x000fe20000000000 */
[----:B------:R-:W-:Y:S01]  /*dce0*/  MOV R9, 0x40000040 ;  /* 0x4000004000097802 */ /* 0x000fe20000000f00 */
[----:B------:R-:W-:Y:S01]  /*dcf0*/  IMAD.MOV.U32 R7, RZ, RZ, 0x40000040 ;  /* 0x40000040ff077424 */ /* 0x000fe200078e00ff */
[----:B------:R-:W-:Y:S01]  /*dd00*/  UIADD3 UR20, UR24, 0x406, URZ ;  /* 0x0000040618147890 */ /* 0x000fe2000fffe03f */
[----:B------:R-:W0:Y:S01]  /*dd10*/  LDC R3, c[0x0][0x448] ;  /* 0x00011200ff037b82 */ /* 0x000e220000000800 */
[----:B------:R-:W-:Y:S01]  /*dd20*/  R2UR UR10, R8 ;  /* 0x00000000080a72ca */ /* 0x000fe200000e0000 */
[----:B------:R-:W-:Y:S01]  /*dd30*/  VIADD R8, R6, 0x402 ;  /* 0x0000040206087836 */ /* 0x000fe20000000000 */
[----:B------:R-:W-:Y:S01]  /*dd40*/  R2UR UR15, R9 ;  /* 0x00000000090f72ca */ /* 0x000fe200000e0000 */
[----:B------:R-:W-:Y:S01]  /*dd50*/  IMAD.MOV.U32 R9, RZ, RZ, 0x40000040 ;  /* 0x40000040ff097424 */ /* 0x000fe200078e00ff */
[----:B------:R-:W-:Y:S01]  /*dd60*/  R2UR UR23, R7 ;  /* 0x00000000071772ca */ /* 0x000fe200000e0000 */
[----:B------:R-:W-:Y:S01]  /*dd70*/  UMOV UR21, 0x40000040 ;  /* 0x4000004000157882 */ /* 0x000fe20000000000 */
[----:B------:R-:W-:Y:S01]  /*dd80*/  R2UR UR14, R8 ;  /* 0x00000000080e72ca */ /* 0x000fe200000e0000 */
[C---:B------:R-:W-:Y:S01]  /*dd90*/  VIADD R8, R6.reuse, 0x404 ;  /* 0x0000040406087836 */ /* 0x040fe20000000000 */
[----:B------:R-:W-:Y:S01]  /*dda0*/  R2UR UR19, R9 ;  /* 0x00000000091372ca */ /* 0x000fe200000e0000 */
[----:B------:R-:W-:Y:S01]  /*ddb0*/  VIADD R6, R6, 0x406 ;  /* 0x0000040606067836 */ /* 0x000fe20000000000 */
[----:B------:R-:W-:Y:S01]  /*ddc0*/  ULDC UR43, c[0x0][0x988] ;  /* 0x00026200002b7ab9 */ /* 0x000fe20000000800 */
[----:B------:R-:W-:Y:S01]  /*ddd0*/  @!P1 VIADD R0, R0, 0x28840 ;  /* 0x0002884000009836 */ /* 0x000fe20000000000 */
[----:B------:R-:W-:Y:S01]  /*dde0*/  R2UR UR18, R8 ;  /* 0x00000000081272ca */ /* 0x000fe200000e0000 */
[----:B------:R-:W-:Y:S01]  /*ddf0*/  ULDC UR44, c[0x0][0x988] ;  /* 0x00026200002c7ab9 */ /* 0x000fe20000000800 */
[----:B------:R-:W-:-:S02]  /*de00*/  R2UR UR22, R6 ;  /* 0x00000000061672ca */ /* 0x000fc400000e0000 */
[----:B------:R-:W-:Y:S02]  /*de10*/  CS2R R150, SRZ ;  /* 0x0000000000967805 */ /* 0x000fe4000001ff00 */
[----:B------:R-:W-:Y:S02]  /*de20*/  @!P1 PRMT R0, RZ, 0x654, R0 ;  /* 0x00000654ff009816 */ /* 0x000fe40000000000 */
[----:B------:R-:W-:Y:S02]  /*de30*/  CS2R R148, SRZ ;  /* 0x0000000000947805 */ /* 0x000fe4000001ff00 */
[----:B------:R-:W-:Y:S02]  /*de40*/  CS2R R146, SRZ ;  /* 0x0000000000927805 */ /* 0x000fe4000001ff00 */
[----:B------:R-:W-:Y:S02]  /*de50*/  CS2R R144, SRZ ;  /* 0x0000000000907805 */ /* 0x000fe4000001ff00 */
[----:B------:R-:W-:-:S02]  /*de60*/  CS2R R142, SRZ ;  /* 0x00000000008e7805 */ /* 0x000fc4000001ff00 */
[----:B------:R-:W-:Y:S02]  /*de70*/  CS2R R140, SRZ ;  /* 0x00000000008c7805 */ /* 0x000fe4000001ff00 */
[----:B------:R-:W-:Y:S02]  /*de80*/  CS2R R138, SRZ ;  /* 0x00000000008a7805 */ /* 0x000fe4000001ff00 */
[----:B0-----:R-:W-:Y:S01]  /*de90*/  ISETP.NE.AND P2, PT, R3, 0x1, PT ;  /* 0x000000010300780c */ /* 0x001fe20003f45270 */
[----:B------:R-:W-:Y:S01]  /*dea0*/  IMAD.IADD R3, R204, 0x1, R191 ;  /* 0x00000001cc037824 */ /* 0x000fe200078e02bf */
        /* <DEDUP_REMOVED lines=8> */
[----:B------:R-:W0:Y:S08]  /*df30*/  @P2 LDC R4, c[0x0][0x44c] ;  /* 0x00011300ff042b82 */ /* 0x000e300000000800 */
[----:B------:R-:W1:Y:S01]  /*df40*/  @P2 LDC R7, c[0x0][0x450] ;  /* 0x00011400ff072b82 */ /* 0x000e620000000800 */
[----:B0-----:R-:W-:-:S05]  /*df50*/  @P2 IMAD.HI.U32 R4, R3, R4, RZ ;  /* 0x0000000403042227 */ /* 0x001fca00078e00ff */
[----:B-1----:R-:W-:Y:S02]  /*df60*/  @P2 SHF.R.U32.HI R3, RZ, R7, R4 ;  /* 0x00000007ff032219 */ /* 0x002fe40000011604 */
[----:B------:R-:W-:-:S03]  /*df70*/  MOV R4, 0xffffff80 ;  /* 0xffffff8000047802 */ /* 0x000fc60000000f00 */
[----:B------:R-:W0:Y:S02]  /*df80*/  SHFL.IDX PT, R8, R3, 0x1, 0x1c1f ;  /* 0x003c1f0003087f89 */ /* 0x000e2400000e0000 */
[----:B------:R-:W-:Y:S02]  /*df90*/  IMAD R4, R129, R4, 0x80 ;  /* 0x0000008081047424 */ /* 0x000fe400078e0204 */
[----:B------:R-:W1:Y:S02]  /*dfa0*/  SHFL.IDX PT, R11, R3, RZ, 0x1c1f ;  /* 0x001c1fff030b7589 */ /* 0x000e6400000e0000 */
[----:B------:R-:W-:Y:S02]  /*dfb0*/  VIADD R6, R4, 0x1 ;  /* 0x0000000104067836 */ /* 0x000fe40000000000 */
[----:B------:R-:W-:Y:S02]  /*dfc0*/  IMAD.IADD R4, R193, 0x1, R4 ;  /* 0x00000001c1047824 */ /* 0x000fe400078e0204 */
[----:B------:R-:W-:-:S02]  /*dfd0*/  IMAD R6, R203, -0x2, R6 ;  /* 0xfffffffecb067824 */ /* 0x000fc400078e0206 */
[----:B------:R-:W-:-:S03]  /*dfe0*/  IMAD R4, R203, -0x2, R4 ;  /* 0xfffffffecb047824 */ /* 0x000fc600078e0204 */
[----:B------:R-:W-:-:S04]  /*dff0*/  IADD3 R7, -R192, R6, R193 ;  /* 0x00000006c0077210 */ /* 0x000fc80007ffe1c1 */
[----:B0-----:R-:W-:-:S04]  /*e000*/  VIADDMNMX R8, R8, R7, R4, PT ;  /* 0x0000000708087246 */ /* 0x001fc80003800104 */
[C---:B------:R-:W-:Y:S02]  /*e010*/  ISETP.GT.AND P4, PT, R8.reuse, RZ, PT ;  /* 0x000000ff0800720c */ /* 0x040fe40003f84270 */
[C---:B------:R-:W-:Y:S02]  /*e020*/  ISETP.GT.AND P5, PT, R8.reuse, 0x1, PT ;  /* 0x000000010800780c */ /* 0x040fe40003fa4270 */
[----:B------:R-:W-:Y:S02]  /*e030*/  ISETP.GT.AND P3, PT, R8, 0x8, PT ;  /* 0x000000080800780c */ /* 0x000fe40003f64270 */
[----:B-1----:R-:W-:Y:S01]  /*e040*/  VIADDMNMX R11, R11, R7, R4, PT ;  /* 0x000000070b0b7246 */ /* 0x002fe20003800104 */
        /* <DEDUP_REMOVED lines=8> */
[----:B------:R-:W-:Y:S01]  /*e0d0*/  HGMMA.64x128x16.F32 R24, gdesc[UR4], R24, gsb0 ;  /* 0x01e00000041879f0 */ /* 0x000fe20008000818 */
[----:B------:R-:W-:Y:S02]  /*e0e0*/  ULDC UR6, c[0x0][0x988] ;  /* 0x0002620000067ab9 */ /* 0x000fe40000000800 */
[----:B------:R-:W-:Y:S01]  /*e0f0*/  IMAD.U32 R3, RZ, RZ, UR6 ;  /* 0x00000006ff037e24 */ /* 0x000fe2000f8e00ff */
        /* <DEDUP_REMOVED lines=39> */
[----:B------:R-:W-:Y:S01]  /*e370*/  IMAD.MOV.U32 R43, RZ, RZ, R191 ;  /* 0x000000ffff2b7224 */ /* 0x000fe200078e00bf */
        /* <DEDUP_REMOVED lines=70> */
[----:B------:R-:W1:Y:S01]  /*e7e0*/  SHFL.BFLY PT, R8, R13, 0x2, 0x1f ;  /* 0x0c401f000d087f89 */ /* 0x000e6200000e0000 */
[----:B------:R-:W-:Y:S02]  /*e7f0*/  FSEL R25, R25, -INF , P5 ;  /* 0xff80000019197808 */ /* 0x000fe40002800000 */
[----:B------:R-:W-:Y:S02]  /*e800*/  ISETP.GT.AND P4, PT, R11, 0x9, PT ;  /* 0x000000090b00780c */ /* 0x000fe40003f84270 */
[----:B------:R-:W-:Y:S02]  /*e810*/  FMNMX.FTZ R7, R92, R25, !PT ;  /* 0x000000195c077209 */ /* 0x000fe40007810000 */
[----:B-1----:R-:W-:-:S05]  /*e820*/  FMNMX.FTZ R15, R13, R8, !PT ;  /* 0x000000080d0f7209 */ /* 0x002fca0007810000 */
[----:B------:R-:W1:Y:S02]  /*e830*/  SHFL.BFLY PT, R8, R15, 0x1, 0x1f ;  /* 0x0c201f000f087f89 */ /* 0x000e6400000e0000 */
[----:B-1----:R-:W-:-:S04]  /*e840*/  FMNMX.FTZ R8, R15, R8, !PT ;  /* 0x000000080f087209 */ /* 0x002fc80007810000 */
[C---:B------:R-:W-:Y:S01]  /*e850*/  FSETP.NEU.FTZ.AND P3, PT, R8.reuse, -INF , PT ;  /* 0xff8000000800780b */ /* 0x040fe20003f7d000 */
[----:B------:R-:W-:-:S05]  /*e860*/  FMUL.FTZ R9, R8, R3 ;  /* 0x0000000308097220 */ /* 0x000fca0000410000 */
[----:B------:R-:W-:Y:S02]  /*e870*/  FSEL R9, R9, RZ, P3 ;  /* 0x000000ff09097208 */ /* 0x000fe40001800000 */
[----:B------:R-:W-:-:S03]  /*e880*/  ISETP.GT.AND P3, PT, R11, 0x8, PT ;  /* 0x000000080b00780c */ /* 0x000fc60003f64270 */
[-CC-:B------:R-:W-:Y:S01]  /*e890*/  FFMA.FTZ R181, R12, R3.reuse, -R9.reuse ;  /* 0x000000030cb57223 */ /* 0x180fe20000010809 */
[-CC-:B------:R-:W-:Y:S01]  /*e8a0*/  FFMA.FTZ R12, R88, R3.reuse, -R9.reuse ;  /* 0x00000003580c7223 */ /* 0x180fe20000010809 */
[----:B------:R-:W-:Y:S01]  /*e8b0*/  FSEL R88, R28, -INF , P3 ;  /* 0xff8000001c587808 */ /* 0x000fe20001800000 */
[-CC-:B------:R-:W-:Y:S01]  /*e8c0*/  FFMA.FTZ R183, R90, R3.reuse, -R9.reuse ;  /* 0x000000035ab77223 */ /* 0x180fe20000010809 */
[----:B------:R-:W-:Y:S01]  /*e8d0*/  ISETP.GT.AND P3, PT, R11, 0x10, PT ;  /* 0x000000100b00780c */ /* 0x000fe20003f64270 */
[-CC-:B------:R-:W-:Y:S01]  /*e8e0*/  FFMA.FTZ R13, R94, R3.reuse, -R9.reuse ;  /* 0x000000035e0d7223 */ /* 0x180fe20000010809 */
[----:B------:R-:W-:Y:S01]  /*e8f0*/  FSEL R90, R29, -INF , P4 ;  /* 0xff8000001d5a7808 */ /* 0x000fe20002000000 */
[--C-:B------:R-:W-:Y:S01]  /*e900*/  FFMA.FTZ R177, R96, R3, -R9.reuse ;  /* 0x0000000360b17223 */ /* 0x100fe20000010809 */
[----:B------:R-:W-:Y:S01]  /*e910*/  FMNMX.FTZ R7, R88, R7, !PT ;  /* 0x0000000758077209 */ /* 0x000fe20007810000 */
[-CC-:B------:R-:W-:Y:S01]  /*e920*/  FFMA.FTZ R24, R100, R3.reuse, -R9.reuse ;  /* 0x0000000364187223 */ /* 0x180fe20000010809 */
[C---:B------:R-:W-:Y:S01]  /*e930*/  ISETP.GT.AND P4, PT, R11.reuse, 0x11, PT ;  /* 0x000000110b00780c */ /* 0x040fe20003f84270 */
[-CC-:B------:R-:W-:Y:S01]  /*e940*/  FFMA.FTZ R179, R102, R3.reuse, -R9.reuse ;  /* 0x0000000366b37223 */ /* 0x180fe20000010809 */
[----:B------:R-:W-:Y:S01]  /*e950*/  FSEL R94, R32, -INF , P3 ;  /* 0xff800000205e7808 */ /* 0x000fe20001800000 */
[--C-:B------:R-:W-:Y:S01]  /*e960*/  FFMA.FTZ R28, R104, R3, -R9.reuse ;  /* 0x00000003681c7223 */ /* 0x100fe20000010809 */
[----:B------:R-:W-:Y:S01]  /*e970*/  FMNMX.FTZ R7, R90, R7, !PT ;  /* 0x000000075a077209 */ /* 0x000fe20007810000 */
        /* <DEDUP_REMOVED lines=19> */
[C---:B------:R-:W-:Y:S01]  /*eab0*/  ISETP.GT.AND P4, PT, R11.reuse, 0x21, PT ;  /* 0x000000210b00780c */ /* 0x040fe20003f84270 */
[-CC-:B------:R-:W-:Y:S01]  /*eac0*/  FFMA.FTZ R42, R42, R3.reuse, -R9.reuse ;  /* 0x000000032a2a7223 */ /* 0x180fe20000010809 */
[----:B------:R-:W-:Y:S01]  /*ead0*/  FSEL R40, R40, -INF , P3 ;  /* 0xff80000028287808 */ /* 0x000fe20001800000 */
[--C-:B------:R-:W-:Y:S01]  /*eae0*/  FFMA.FTZ R6, R6, R3, -R9.reuse ;  /* 0x0000000306067223 */ /* 0x100fe20000010809 */
[----:B------:R-:W-:Y:S01]  /*eaf0*/  FMNMX.FTZ R7, R100, R7, !PT ;  /* 0x0000000764077209 */ /* 0x000fe20007810000 */
[----:B------:R-:W1:Y:S01]  /*eb00*/  MUFU.EX2 R4, R12 ;  /* 0x0000000c00047308 */ /* 0x000e620000000800 */
[----:B------:R-:W-:Y:S01]  /*eb10*/  ISETP.GT.AND P3, PT, R11, 0x28, PT ;  /* 0x000000280b00780c */ /* 0x000fe20003f64270 */
[-CC-:B------:R-:W-:Y:S01]  /*eb20*/  FFMA.FTZ R10, R10, R3.reuse, -R9.reuse ;  /* 0x000000030a0a7223 */ /* 0x180fe20000010809 */
[----:B------:R-:W-:Y:S01]  /*eb30*/  FSEL R102, R41, -INF , P4 ;  /* 0xff80000029667808 */ /* 0x000fe20002000000 */
[--C-:B------:R-:W-:Y:S01]  /*eb40*/  FFMA.FTZ R157, R66, R3, -R9.reuse ;  /* 0x00000003429d7223 */ /* 0x100fe20000010809 */
[----:B------:R-:W-:Y:S01]  /*eb50*/  FMNMX.FTZ R7, R40, R7, !PT ;  /* 0x0000000728077209 */ /* 0x000fe20007810000 */
[-CC-:B------:R-:W-:Y:S01]  /*eb60*/  FFMA.FTZ R14, R14, R3.reuse, -R9.reuse ;  /* 0x000000030e0e7223 */ /* 0x180fe20000010809 */
[C---:B------:R-:W-:Y:S01]  /*eb70*/  ISETP.GT.AND P4, PT, R11.reuse, 0x29, PT ;  /* 0x000000290b00780c */ /* 0x040fe20003f84270 */
[----:B------:R-:W2:Y:S01]  /*eb80*/  MUFU.EX2 R183, R183 ;  /* 0x000000b700b77308 */ /* 0x000ea20000000800 */
[----:B------:R-:W-:Y:S01]  /*eb90*/  FSEL R44, R44, -INF , P3 ;  /* 0xff8000002c2c7808 */ /* 0x000fe20001800000 */
[--C-:B------:R-:W-:Y:S01]  /*eba0*/  FFMA.FTZ R159, R70, R3, -R9.reuse ;  /* 0x00000003469f7223 */ /* 0x100fe20000010809 */
[----:B------:R-:W-:Y:S01]  /*ebb0*/  FMNMX.FTZ R7, R102, R7, !PT ;  /* 0x0000000766077209 */ /* 0x000fe20007810000 */
[-CC-:B------:R-:W-:Y:S01]  /*ebc0*/  FFMA.FTZ R20, R20, R3.reuse, -R9.reuse ;  /* 0x0000000314147223 */ /* 0x180fe20000010809 */
[----:B------:R-:W-:Y:S01]  /*ebd0*/  ISETP.GT.AND P3, PT, R11, 0x30, PT ;  /* 0x000000300b00780c */ /* 0x000fe20003f64270 */
[--C-:B------:R-:W-:Y:S01]  /*ebe0*/  FFMA.FTZ R161, R74, R3, -R9.reuse ;  /* 0x000000034aa17223 */ /* 0x100fe20000010809 */
[----:B------:R-:W-:Y:S01]  /*ebf0*/  FSEL R104, R45, -INF , P4 ;  /* 0xff8000002d687808 */ /* 0x000fe20002000000 */
[----:B------:R3:W4:Y:S01]  /*ec00*/  MUFU.EX2 R12, R13 ;  /* 0x0000000d000c7308 */ /* 0x0007220000000800 */
        /* <DEDUP_REMOVED lines=13> */
[----:B------:R-:W-:Y:S01]  /*ece0*/  FFMA.FTZ R46, R46, R3, -R9 ;  /* 0x000000032e2e7223 */ /* 0x000fe20000010809 */
[----:B------:R-:W-:Y:S01]  /*ecf0*/  ISETP.GT.AND P4, PT, R11, 0x39, PT ;  /* 0x000000390b00780c */ /* 0x000fe20003f84270 */
[----:B------:R-:W0:Y:S01]  /*ed00*/  MUFU.EX2 R177, R177 ;  /* 0x000000b100b17308 */ /* 0x000e220000000800 */
[----:B------:R-:W-:-:S02]  /*ed10*/  FSEL R52, R52, -INF , P3 ;  /* 0xff80000034347808 */ /* 0x000fc40001800000 */
[----:B------:R-:W-:Y:S02]  /*ed20*/  FMNMX.FTZ R7, R106, R7, !PT ;  /* 0x000000076a077209 */ /* 0x000fe40007810000 */
[----:B------:R-:W-:Y:S02]  /*ed30*/  ISETP.GT.AND P3, PT, R11, 0x40, PT ;  /* 0x000000400b00780c */ /* 0x000fe40003f64270 */
[----:B------:R-:W-:Y:S01]  /*ed40*/  FSEL R108, R53, -INF , P4 ;  /* 0xff800000356c7808 */ /* 0x000fe20002000000 */
[----:B------:R-:W0:Y:S01]  /*ed50*/  MUFU.EX2 R24, R24 ;  /* 0x0000001800187308 */ /* 0x000e220000000800 */
[----:B------:R-:W-:Y:S02]  /*ed60*/  FMNMX.FTZ R7, R52, R7, !PT ;  /* 0x0000000734077209 */ /* 0x000fe40007810000 */
[----:B------:R-:W-:Y:S02]  /*ed70*/  ISETP.GT.AND P4, PT, R11, 0x41, PT ;  /* 0x000000410b00780c */ /* 0x000fe40003f84270 */
[----:B------:R-:W-:-:S02]  /*ed80*/  FSEL R56, R56, -INF , P3 ;  /* 0xff80000038387808 */ /* 0x000fc40001800000 */
[----:B------:R-:W-:Y:S01]  /*ed90*/  FMNMX.FTZ R7, R108, R7, !PT ;  /* 0x000000076c077209 */ /* 0x000fe20007810000 */
[----:B------:R-:W0:Y:S01]  /*eda0*/  MUFU.EX2 R179, R179 ;  /* 0x000000b300b37308 */ /* 0x000e220000000800 */
[----:B------:R-:W-:Y:S02]  /*edb0*/  ISETP.GT.AND P3, PT, R11, 0x48, PT ;  /* 0x000000480b00780c */ /* 0x000fe40003f64270 */
[----:B------:R-:W-:Y:S02]  /*edc0*/  FSEL R110, R57, -INF , P4 ;  /* 0xff800000396e7808 */ /* 0x000fe40002000000 */
[----:B------:R-:W-:Y:S02]  /*edd0*/  FMNMX.FTZ R7, R56, R7, !PT ;  /* 0x0000000738077209 */ /* 0x000fe40007810000 */
[----:B------:R-:W-:Y:S01]  /*ede0*/  ISETP.GT.AND P4, PT, R11, 0x49, PT ;  /* 0x000000490b00780c */ /* 0x000fe20003f84270 */
[----:B------:R-:W0:Y:S01]  /*edf0*/  MUFU.EX2 R28, R28 ;  /* 0x0000001c001c7308 */ /* 0x000e220000000800 */
[----:B------:R-:W-:-:S02]  /*ee00*/  FSEL R112, R60, -INF , P3 ;  /* 0xff8000003c707808 */ /* 0x000fc40001800000 */
[----:B------:R-:W-:Y:S02]  /*ee10*/  FMNMX.FTZ R7, R110, R7, !PT ;  /* 0x000000076e077209 */ /* 0x000fe40007810000 */
[----:B------:R-:W-:Y:S02]  /*ee20*/  ISETP.GT.AND P3, PT, R11, 0x50, PT ;  /* 0x000000500b00780c */ /* 0x000fe40003f64270 */
[----:B------:R-:W-:Y:S01]  /*ee30*/  FSEL R60, R61, -INF , P4 ;  /* 0xff8000003d3c7808 */ /* 0x000fe20002000000 */
[----:B------:R-:W-:Y:S01]  /*ee40*/  MUFU.EX2 R173, R173 ;  /* 0x000000ad00ad7308 */ /* 0x000fe20000000800 */
[----:B------:R-:W-:Y:S02]  /*ee50*/  FMNMX.FTZ R7, R112, R7, !PT ;  /* 0x0000000770077209 */ /* 0x000fe40007810000 */
[----:B------:R-:W-:Y:S02]  /*ee60*/  ISETP.GT.AND P4, PT, R11, 0x51, PT ;  /* 0x000000510b00780c */ /* 0x000fe40003f84270 */
[----:B------:R-:W-:-:S02]  /*ee70*/  FSEL R64, R64, -INF , P3 ;  /* 0xff80000040407808 */ /* 0x000fc40001800000 */
[----:B------:R-:W-:Y:S01]  /*ee80*/  FMNMX.FTZ R7, R60, R7, !PT ;  /* 0x000000073c077209 */ /* 0x000fe20007810000 */
[----:B------:R-:W-:Y:S01]  /*ee90*/  MUFU.EX2 R32, R32 ;  /* 0x0000002000207308 */ /* 0x000fe20000000800 */
[----:B------:R-:W-:Y:S02]  /*eea0*/  ISETP.GT.AND P3, PT, R11, 0x58, PT ;  /* 0x000000580b00780c */ /* 0x000fe40003f64270 */
[----:B------:R-:W-:Y:S02]  /*eeb0*/  FSEL R50, R65, -INF , P4 ;  /* 0xff80000041327808 */ /* 0x000fe40002000000 */
[----:B------:R-:W-:Y:S02]  /*eec0*/  FMNMX.FTZ R7, R64, R7, !PT ;  /* 0x0000000740077209 */ /* 0x000fe40007810000 */
        /* <DEDUP_REMOVED lines=34> */
[----:B------:R-:W-:Y:S02]  /*f0f0*/  FSEL R118, R85, -INF , P4 ;  /* 0xff80000055767808 */ /* 0x000fe40002000000 */
[----:B------:R-:W-:Y:S01]  /*f100*/  FMNMX.FTZ R7, R84, R7, !PT ;  /* 0x0000000754077209 */ /* 0x000fe20007810000 */
[----:B------:R-:W-:Y:S03]  /*f110*/  MUFU.EX2 R6, R6 ;  /* 0x0000000600067308 */ /* 0x000fe60000000800 */
[----:B------:R-:W-:-:S05]  /*f120*/  FMNMX.FTZ R7, R118, R7, !PT ;  /* 0x0000000776077209 */ /* 0x000fca0007810000 */
[----:B------:R-:W1:Y:S01]  /*f130*/  SHFL.BFLY PT, R62, R7, 0x2, 0x1f ;  /* 0x0c401f00073e7f89 */ /* 0x000e6200000e0000 */
[----:B------:R-:W-:Y:S08]  /*f140*/  MUFU.EX2 R155, R155 ;  /* 0x0000009b009b7308 */ /* 0x000ff00000000800 */
[----:B------:R-:W-:Y:S08]  /*f150*/  MUFU.EX2 R10, R10 ;  /* 0x0000000a000a7308 */ /* 0x000ff00000000800 */
[----:B------:R-:W-:Y:S01]  /*f160*/  MUFU.EX2 R157, R157 ;  /* 0x0000009d009d7308 */ /* 0x000fe20000000800 */
        /* <DEDUP_REMOVED lines=20> */
[----:B--2---:R-:W-:Y:S01]  /*f2b0*/  FADD.FTZ R33, R183, R40 ;  /* 0x00000028b7217221 */ /* 0x004fe20000010000 */
[-CC-:B---3--:R-:W-:Y:S01]  /*f2c0*/  FFMA.FTZ R13, R96, R3.reuse, -R29.reuse ;  /* 0x00000003600d7223 */ /* 0x188fe2000001081d */
[-CC-:B------:R-:W-:Y:S01]  /*f2d0*/  FFMA.FTZ R168, R48, R3.reuse, -R29.reuse ;  /* 0x0000000330a87223 */ /* 0x180fe2000001081d */
[-C--:B------:R-:W-:Y:S01]  /*f2e0*/  FFMA.FTZ R178, R98, R3.reuse, -R29 ;  /* 0x0000000362b27223 */ /* 0x080fe2000001081d */
[----:B----4-:R-:W-:Y:S01]  /*f2f0*/  FADD.FTZ R40, R12, R33 ;  /* 0x000000210c287221 */ /* 0x010fe20000010000 */
[----:B------:R-:W1:Y:S01]  /*f300*/  @P2 LDC R48, c[0x0][0x44c] ;  /* 0x00011300ff302b82 */ /* 0x000e620000000800 */
[-CC-:B------:R-:W-:Y:S01]  /*f310*/  FFMA.FTZ R15, R100, R3.reuse, -R29.reuse ;  /* 0x00000003640f7223 */ /* 0x180fe2000001081d */
[----:B------:R-:W2:Y:S01]  /*f320*/  MUFU.EX2 R9, R9 ;  /* 0x0000000900097308 */ /* 0x000ea20000000800 */
[----:B0-----:R-:W-:Y:S01]  /*f330*/  FADD.FTZ R35, R177, R40 ;  /* 0x00000028b1237221 */ /* 0x001fe20000010000 */
[-CC-:B------:R-:W-:Y:S01]  /*f340*/  FFMA.FTZ R170, R52, R3.reuse, -R29.reuse ;  /* 0x0000000334aa7223 */ /* 0x180fe2000001081d */
[-CC-:B------:R-:W-:Y:S01]  /*f350*/  FFMA.FTZ R174, R44, R3.reuse, -R29.reuse ;  /* 0x000000032cae7223 */ /* 0x180fe2000001081d */
[-C--:B------:R-:W-:Y:S01]  /*f360*/  FFMA.FTZ R21, R102, R3.reuse, -R29 ;  /* 0x0000000366157223 */ /* 0x080fe2000001081d */
[----:B------:R-:W-:Y:S01]  /*f370*/  FADD.FTZ R40, R24, R35 ;  /* 0x0000002318287221 */ /* 0x000fe20000010000 */
[----:B------:R-:W0:Y:S01]  /*f380*/  @P2 LDC R52, c[0x0][0x450] ;  /* 0x00011400ff342b82 */ /* 0x000e220000000800 */
[-CC-:B------:R-:W-:Y:S01]  /*f390*/  FFMA.FTZ R25, R104, R3.reuse, -R29.reuse ;  /* 0x0000000368197223 */ /* 0x180fe2000001081d */
[----:B------:R-:W3:Y:S01]  /*f3a0*/  MUFU.EX2 R182, R182 ;  /* 0x000000b600b67308 */ /* 0x000ee20000000800 */
[----:B------:R-:W-:Y:S01]  /*f3b0*/  FADD.FTZ R37, R179, R40 ;  /* 0x00000028b3257221 */ /* 0x000fe20000010000 */
[-CC-:B------:R-:W-:Y:S01]  /*f3c0*/  FFMA.FTZ R27, R106, R3.reuse, -R29.reuse ;  /* 0x000000036a1b7223 */ /* 0x180fe2000001081d */
[-CC-:B------:R-:W-:Y:S01]  /*f3d0*/  FFMA.FTZ R31, R108, R3.reuse, -R29.reuse ;  /* 0x000000036c1f7223 */ /* 0x180fe2000001081d */
[-C--:B------:R-:W-:Y:S01]  /*f3e0*/  FFMA.FTZ R152, R56, R3.reuse, -R29 ;  /* 0x0000000338987223 */ /* 0x080fe2000001081d */
[----:B------:R-:W-:Y:S01]  /*f3f0*/  FADD.FTZ R44, R28, R37 ;  /* 0x000000251c2c7221 */ /* 0x000fe20000010000 */
[-CC-:B------:R-:W-:Y:S01]  /*f400*/  FFMA.FTZ R33, R110, R3.reuse, -R29.reuse ;  /* 0x000000036e217223 */ /* 0x180fe2000001081d */
[-C--:B------:R-:W-:Y:S01]  /*f410*/  FFMA.FTZ R154, R112, R3.reuse, -R29 ;  /* 0x00000003709a7223 */ /* 0x080fe2000001081d */
[----:B------:R-:W4:Y:S01]  /*f420*/  MUFU.EX2 R11, R11 ;  /* 0x0000000b000b7308 */ /* 0x000f220000000800 */
[----:B--2---:R-:W-:Y:S01]  /*f430*/  FADD.FTZ R35, R180, R9 ;  /* 0x00000009b4237221 */ /* 0x004fe20000010000 */
[----:B------:R-:W-:Y:S01]  /*f440*/  FADD.FTZ R39, R173, R44 ;  /* 0x0000002cad277221 */ /* 0x000fe20000010000 */
[-CC-:B------:R-:W-:Y:S01]  /*f450*/  FFMA.FTZ R60, R60, R3.reuse, -R29.reuse ;  /* 0x000000033c3c7223 */ /* 0x180fe2000001081d */
[-CC-:B------:R-:W-:Y:S01]  /*f460*/  FFMA.FTZ R64, R64, R3.reuse, -R29.reuse ;  /* 0x0000000340407223 */ /* 0x180fe2000001081d */
[----:B------:R-:W-:Y:S01]  /*f470*/  FFMA.FTZ R50, R50, R3, -R29 ;  /* 0x0000000332327223 */ /* 0x000fe2000001081d */
[----:B-1----:R-:W-:-:S04]  /*f480*/  @P2 IMAD.HI.U32 R41, R191, R48, RZ ;  /* 0x00000030bf292227 */ /* 0x002fc800078e00ff */
[-C--:B------:R-:W-:Y:S01]  /*f490*/  FFMA.FTZ R68, R68, R3.reuse, -R29 ;  /* 0x0000000344447223 */ /* 0x080fe2000001081d */
[----:B------:R-:W1:Y:S01]  /*f4a0*/  MUFU.EX2 R176, R176 ;  /* 0x000000b000b07308 */ /* 0x000e620000000800 */
[----:B---3--:R-:W-:Y:S01]  /*f4b0*/  FADD.FTZ R40, R182, R35 ;  /* 0x00000023b6287221 */ /* 0x008fe20000010000 */
[-CC-:B------:R-:W-:Y:S01]  /*f4c0*/  FFMA.FTZ R114, R114, R3.reuse, -R29.reuse ;  /* 0x0000000372727223 */ /* 0x180fe2000001081d */
[--C-:B------:R-:W-:Y:S01]  /*f4d0*/  FFMA.FTZ R72, R72, R3, -R29.reuse ;  /* 0x0000000348487223 */ /* 0x100fe2000001081d */
[----:B------:R-:W-:Y:S01]  /*f4e0*/  F2FP.F16.F32.PACK_AB R181, R4, R181 ;  /* 0x000000b504b5723e */ /* 0x000fe200000000ff */
[-C--:B------:R-:W-:Y:S01]  /*f4f0*/  FFMA.FTZ R54, R54, R3.reuse, -R29 ;  /* 0x0000000336367223 */ /* 0x080fe2000001081d */
[----:B0-----:R-:W-:Y:S01]  /*f500*/  @P2 SHF.R.U32.HI R43, RZ, R52, R41 ;  /* 0x00000034ff2b2219 */ /* 0x001fe20000011629 */
[----:B------:R-:W-:Y:S01]  /*f510*/  FFMA.FTZ R76, R76, R3, -R29 ;  /* 0x000000034c4c7223 */ /* 0x000fe2000001081d */
[----:B------:R-:W0:Y:S01]  /*f520*/  MUFU.EX2 R13, R13 ;  /* 0x0000000d000d7308 */ /* 0x000e220000000800 */
[----:B----4-:R-:W-:Y:S01]  /*f530*/  FADD.FTZ R37, R11, R40 ;  /* 0x000000280b257221 */ /* 0x010fe20000010000 */
[----:B------:R-:W-:Y:S01]  /*f540*/  FADD.FTZ R40, R32, R39 ;  /* 0x0000002720287221 */ /* 0x000fe20000010000 */
[----:B------:R-:W-:Y:S01]  /*f550*/  IADD3 R44, R43, R193, -R192 ;  /* 0x000000c12b2c7210 */ /* 0x000fe20007ffe8c0 */
[-CC-:B------:R-:W-:Y:S01]  /*f560*/  FFMA.FTZ R116, R116, R3.reuse, -R29.reuse ;  /* 0x0000000374747223 */ /* 0x180fe2000001081d */
[-C--:B------:R-:W-:Y:S01]  /*f570*/  FFMA.FTZ R80, R80, R3.reuse, -R29 ;  /* 0x0000000350507223 */ /* 0x080fe2000001081d */
[----:B------:R-:W-:Y:S01]  /*f580*/  FADD.FTZ R39, R175, R40 ;  /* 0x00000028af277221 */ /* 0x000fe20000010000 */
[----:B------:R-:W-:Y:S01]  /*f590*/  SHF.R.S32.HI R47, RZ, 0x1f, R44 ;  /* 0x0000001fff2f7819 */ /* 0x000fe2000001142c */
[----:B------:R-:W2:Y:S01]  /*f5a0*/  MUFU.EX2 R178, R178 ;  /* 0x000000b200b27308 */ /* 0x000ea20000000800 */
[----:B-1----:R-:W-:Y:S01]  /*f5b0*/  FADD.FTZ R0, R176, R37 ;  /* 0x00000025b0007221 */ /* 0x002fe20000010000 */
[----:B------:R-:W-:Y:S01]  /*f5c0*/  FADD.FTZ R40, R36, R39 ;  /* 0x0000002724287221 */ /* 0x000fe20000010000 */
[-CC-:B------:R-:W-:Y:S01]  /*f5d0*/  FFMA.FTZ R58, R58, R3.reuse, -R29.reuse ;  /* 0x000000033a3a7223 */ /* 0x180fe2000001081d */
[-CC-:B------:R-:W-:Y:S01]  /*f5e0*/  FFMA.FTZ R84, R84, R3.reuse, -R29.reuse ;  /* 0x0000000354547223 */ /* 0x180fe2000001081d */
[----:B------:R-:W-:Y:S01]  /*f5f0*/  FFMA.FTZ R118, R118, R3, -R29 ;  /* 0x0000000376767223 */ /* 0x000fe2000001081d */
[----:B------:R-:W-:Y:S01]  /*f600*/  FADD.FTZ R41, R169, R40 ;  /* 0x00000028a9297221 */ /* 0x000fe20000010000 */
[----:B------:R-:W-:Y:S01]  /*f610*/  LEA.HI R29, R47, R44, RZ, 0x7 ;  /* 0x0000002c2f1d7211 */ /* 0x000fe200078f38ff */
[----:B------:R-:W1:Y:S01]  /*f620*/  MUFU.EX2 R15, R15 ;  /* 0x0000000f000f7308 */ /* 0x000e620000000800 */
[C---:B0-----:R-:W-:Y:S01]  /*f630*/  FADD.FTZ R37, R13.reuse, R0 ;  /* 0x000000000d257221 */ /* 0x041fe20000010000 */
[----:B------:R-:W-:Y:S01]  /*f640*/  FADD.FTZ R40, R38, R41 ;  /* 0x0000002926287221 */ /* 0x000fe20000010000 */
[----:B------:R-:W-:-:S02]  /*f650*/  F2FP.F16.F32.PACK_AB R176, R13, R176 ;  /* 0x000000b00db0723e */ /* 0x000fc400000000ff */
[----:B-----5:R-:W-:Y:S02]  /*f660*/  CS2R R112, SRZ ;  /* 0x0000000000707805 */ /* 0x020fe4000001ff00 */
[----:B------:R-:W-:Y:S01]  /*f670*/  SHF.R.S32.HI R13, RZ, 0x7, R29 ;  /* 0x00000007ff0d7819 */ /* 0x000fe2000001141d */
[----:B------:R-:W-:Y:S01]  /*f680*/  FADD.FTZ R41, R171, R40 ;  /* 0x00000028ab297221 */ /* 0x000fe20000010000 */
[----:B------:R-:W-:Y:S01]  /*f690*/  F2FP.F16.F32.PACK_AB R180, R9, R180 ;  /* 0x000000b409b4723e */ /* 0x000fe200000000ff */
[----:B------:R-:W0:Y:S01]  /*f6a0*/  MUFU.EX2 R172, R172 ;  /* 0x000000ac00ac7308 */ /* 0x000e220000000800 */
[----:B--2---:R-:W-:Y:S01]  /*f6b0*/  FADD.FTZ R0, R178, R37 ;  /* 0x00000025b2007221 */ /* 0x004fe20000010000 */
[----:B------:R-:W-:Y:S01]  /*f6c0*/  FADD.FTZ R40, R42, R41 ;  /* 0x000000292a287221 */ /* 0x000fe20000010000 */
[----:B------:R-:W-:Y:S02]  /*f6d0*/  VIMNMX R13, RZ, R13, !PT ;  /* 0x0000000dff0d7248 */ /* 0x000fe40007fe0100 */
[----:B------:R-:W-:-:S02]  /*f6e0*/  CS2R R110, SRZ ;  /* 0x00000000006e7805 */ /* 0x000fc4000001ff00 */
[----:B------:R-:W-:Y:S01]  /*f6f0*/  F2FP.F16.F32.PACK_AB R182, R11, R182 ;  /* 0x000000b60bb6723e */ /* 0x000fe200000000ff */
[----:B------:R-:W-:Y:S01]  /*f700*/  FADD.FTZ R43, R153, R40 ;  /* 0x00000028992b7221 */ /* 0x000fe20000010000 */
[----:B------:R-:W-:Y:S01]  /*f710*/  F2FP.F16.F32.PACK_AB R183, R12, R183 ;  /* 0x000000b70cb7723e */ /* 0x000fe200000000ff */
[----:B------:R-:W2:Y:S01]  /*f720*/  MUFU.EX2 R21, R21 ;  /* 0x0000001500157308 */ /* 0x000ea20000000800 */
[----:B-1----:R-:W-:Y:S01]  /*f730*/  FADD.FTZ R39, R15, R0 ;  /* 0x000000000f277221 */ /* 0x002fe20000010000 */
[----:B------:R-:W-:Y:S01]  /*f740*/  FADD.FTZ R40, R6, R43 ;  /* 0x0000002b06287221 */ /* 0x000fe20000010000 */
[----:B------:R-:W-:Y:S02]  /*f750*/  F2FP.F16.F32.PACK_AB R177, R24, R177 ;  /* 0x000000b118b1723e */ /* 0x000fe400000000ff */
[----:B------:R-:W-:Y:S02]  /*f760*/  CS2R R108, SRZ ;  /* 0x00000000006c7805 */ /* 0x000fe4000001ff00 */
[----:B------:R-:W-:Y:S01]  /*f770*/  F2FP.F16.F32.PACK_AB R179, R28, R179 ;  /* 0x000000b31cb3723e */ /* 0x000fe200000000ff */
[----:B------:R-:W-:Y:S01]  /*f780*/  FADD.FTZ R43, R155, R40 ;  /* 0x000000289b2b7221 */ /* 0x000fe20000010000 */
[----:B------:R-:W-:Y:S01]  /*f790*/  F2FP.F16.F32.PACK_AB R155, R10, R155 ;  /* 0x0000009b0a9b723e */ /* 0x000fe200000000ff */
[----:B------:R-:W1:Y:S01]  /*f7a0*/  MUFU.EX2 R174, R174 ;  /* 0x000000ae00ae7308 */ /* 0x000e620000000800 */
[----:B0-----:R-:W-:Y:S01]  /*f7b0*/  FADD.FTZ R0, R172, R39 ;  /* 0x00000027ac007221 */ /* 0x001fe20000010000 */
[----:B------:R-:W-:Y:S01]  /*f7c0*/  FADD.FTZ R40, R10, R43 ;  /* 0x0000002b0a287221 */ /* 0x000fe20000010000 */
[----:B------:R-:W-:-:S02]  /*f7d0*/  IADD3 R10, R129, -0x2, RZ ;  /* 0xfffffffe810a7810 */ /* 0x000fc40007ffe0ff */
[----:B------:R-:W-:Y:S02]  /*f7e0*/  CS2R R128, SRZ ;  /* 0x0000000000807805 */ /* 0x000fe4000001ff00 */
[----:B------:R-:W-:Y:S01]  /*f7f0*/  F2FP.F16.F32.PACK_AB R173, R32, R173 ;  /* 0x000000ad20ad723e */ /* 0x000fe200000000ff */
[----:B------:R-:W-:Y:S01]  /*f800*/  FADD.FTZ R45, R157, R40 ;  /* 0x000000289d2d7221 */ /* 0x000fe20000010000 */
[----:B------:R-:W-:Y:S01]  /*f810*/  ISETP.GE.AND P3, PT, R10, R13, PT ;  /* 0x0000000d0a00720c */ /* 0x000fe20003f66270 */
[----:B------:R-:W0:Y:S01]  /*f820*/  MUFU.EX2 R25, R25 ;  /* 0x0000001900197308 */ /* 0x000e220000000800 */
[----:B--2---:R-:W-:Y:S01]  /*f830*/  FADD.FTZ R39, R21, R0 ;  /* 0x0000000015277221 */ /* 0x004fe20000010000 */
[----:B------:R-:W-:Y:S01]  /*f840*/  FADD.FTZ R40, R14, R45 ;  /* 0x0000002d0e287221 */ /* 0x000fe20000010000 */
[----:B------:R-:W-:Y:S02]  /*f850*/  F2FP.F16.F32.PACK_AB R175, R36, R175 ;  /* 0x000000af24af723e */ /* 0x000fe400000000ff */
        /* <DEDUP_REMOVED lines=14> */
[C---:B------:R-:W-:Y:S01]  /*f940*/  FADD.FTZ R4, R26.reuse, R47 ;  /* 0x0000002f1a047221 */ /* 0x040fe20000010000 */
[----:B------:R-:W-:-:S02]  /*f950*/  F2FP.F16.F32.PACK_AB R161, R26, R161 ;  /* 0x000000a11aa1723e */ /* 0x000fc400000000ff */
[----:B------:R-:W-:Y:S02]  /*f960*/  CS2R R102, SRZ ;  /* 0x0000000000667805 */ /* 0x000fe4000001ff00 */
[----:B------:R-:W-:Y:S01]  /*f970*/  F2FP.F16.F32.PACK_AB R178, R15, R178 ;  /* 0x000000b20fb2723e */ /* 0x000fe200000000ff */
[----:B------:R-:W-:Y:S01]  /*f980*/  FADD.FTZ R47, R163, R4 ;  /* 0x00000004a32f7221 */ /* 0x000fe20000010000 */
[----:B------:R-:W-:Y:S01]  /*f990*/  F2FP.F16.F32.PACK_AB R172, R21, R172 ;  /* 0x000000ac15ac723e */ /* 0x000fe200000000ff */
[----:B------:R-:W0:Y:S01]  /*f9a0*/  MUFU.EX2 R170, R170 ;  /* 0x000000aa00aa7308 */ /* 0x000e220000000800 */
[----:B--2---:R-:W-:Y:S01]  /*f9b0*/  FADD.FTZ R0, R168, R41 ;  /* 0x00000029a8007221 */ /* 0x004fe20000010000 */
[----:B------:R-:W-:Y:S02]  /*f9c0*/  F2FP.F16.F32.PACK_AB R174, R25, R174 ;  /* 0x000000ae19ae723e */ /* 0x000fe400000000ff */
[----:B------:R-:W-:Y:S02]  /*f9d0*/  CS2R R100, SRZ ;  /* 0x0000000000647805 */ /* 0x000fe4000001ff00 */
[----:B------:R-:W-:-:S02]  /*f9e0*/  CS2R R98, SRZ ;  /* 0x0000000000627805 */ /* 0x000fc4000001ff00 */
[----:B------:R-:W-:Y:S02]  /*f9f0*/  CS2R R96, SRZ ;  /* 0x0000000000607805 */ /* 0x000fe4000001ff00 */
[----:B------:R-:W-:Y:S02]  /*fa00*/  CS2R R94, SRZ ;  /* 0x00000000005e7805 */ /* 0x000fe4000001ff00 */
[----:B------:R-:W-:Y:S01]  /*fa10*/  CS2R R92, SRZ ;  /* 0x00000000005c7805 */ /* 0x000fe2000001ff00 */
[----:B------:R-:W2:Y:S01]  /*fa20*/  MUFU.EX2 R31, R31 ;  /* 0x0000001f001f7308 */ /* 0x000ea20000000800 */
[C---:B-1----:R-:W-:Y:S01]  /*fa30*/  FADD.FTZ R41, R27.reuse, R0 ;  /* 0x000000001b297221 */ /* 0x042fe20000010000 */
[----:B------:R-:W-:Y:S02]  /*fa40*/  F2FP.F16.F32.PACK_AB R168, R27, R168 ;  /* 0x000000a81ba8723e */ /* 0x000fe400000000ff */
[----:B------:R-:W-:Y:S02]  /*fa50*/  CS2R R90, SRZ ;  /* 0x00000000005a7805 */ /* 0x000fe4000001ff00 */
[----:B------:R-:W-:-:S02]  /*fa60*/  CS2R R88, SRZ ;  /* 0x0000000000587805 */ /* 0x000fc4000001ff00 */
        /* <DEDUP_REMOVED lines=20> */
[----:B------:R2:W3:Y:S01]  /*fbb0*/  MUFU.EX2 R39, R114 ;  /* 0x0000007200277308 */ /* 0x0004e20000000800 */
[----:B-1----:R-:W-:-:S07]  /*fbc0*/  FADD.FTZ R0, R68, R45 ;  /* 0x0000002d44007221 */ /* 0x002fce0000010000 */
[----:B------:R-:W1:Y:S01]  /*fbd0*/  MUFU.EX2 R165, R165 ;  /* 0x000000a500a57308 */ /* 0x000e620000000800 */
[C---:B0-----:R-:W-:Y:S01]  /*fbe0*/  FADD.FTZ R4, R30.reuse, R47 ;  /* 0x0000002f1e047221 */ /* 0x041fe20000010000 */
[----:B------:R-:W-:Y:S02]  /*fbf0*/  F2FP.F16.F32.PACK_AB R163, R30, R163 ;  /* 0x000000a31ea3723e */ /* 0x000fe400000000ff */
[----:B--2---:R-:W-:-:S04]  /*fc00*/  CS2R R114, SRZ ;  /* 0x0000000000727805 */ /* 0x004fc8000001ff00 */
[----:B------:R-:W0:Y:S01]  /*fc10*/  MUFU.EX2 R72, R72 ;  /* 0x0000004800487308 */ /* 0x000e220000000800 */
[C---:B---3--:R-:W-:Y:S01]  /*fc20*/  FADD.FTZ R47, R39.reuse, R0 ;  /* 0x00000000272f7221 */ /* 0x048fe20000010000 */
        /* <DEDUP_REMOVED lines=11> */
[----:B------:R1:W3:Y:S01]  /*fce0*/  MUFU.EX2 R43, R116 ;  /* 0x00000074002b7308 */ /* 0x0002e20000000800 */
[----:B0-----:R-:W-:-:S07]  /*fcf0*/  FADD.FTZ R49, R167, R4 ;  /* 0x00000004a7317221 */ /* 0x001fce0000010000 */
[----:B------:R-:W0:Y:S01]  /*fd00*/  MUFU.EX2 R80, R80 ;  /* 0x0000005000507308 */ /* 0x000e220000000800 */
[----:B--2---:R-:W-:Y:S01]  /*fd10*/  FADD.FTZ R4, R76, R47 ;  /* 0x0000002f4c047221 */ /* 0x004fe20000010000 */
[----:B-1----:R-:W-:-:S06]  /*fd20*/  CS2R R116, SRZ ;  /* 0x0000000000747805 */ /* 0x002fcc000001ff00 */
[----:B------:R-:W1:Y:S01]  /*fd30*/  MUFU.EX2 R45, R58 ;  /* 0x0000003a002d7308 */ /* 0x000e620000000800 */
[C---:B---3--:R-:W-:Y:S01]  /*fd40*/  FADD.FTZ R11, R43.reuse, R4 ;  /* 0x000000042b0b7221 */ /* 0x048fe20000010000 */
[----:B------:R-:W-:-:S06]  /*fd50*/  F2FP.F16.F32.PACK_AB R162, R43, R76 ;  /* 0x0000004c2ba2723e */ /* 0x000fcc00000000ff */
[----:B------:R-:W2:Y:S01]  /*fd60*/  MUFU.EX2 R84, R84 ;  /* 0x0000005400547308 */ /* 0x000ea20000000800 */
[----:B0-----:R-:W-:-:S07]  /*fd70*/  FADD.FTZ R4, R80, R11 ;  /* 0x0000000b50047221 */ /* 0x001fce0000010000 */
[----:B------:R-:W0:Y:S01]  /*fd80*/  MUFU.EX2 R46, R46 ;  /* 0x0000002e002e7308 */ /* 0x000e220000000800 */
[C---:B-1----:R-:W-:Y:S01]  /*fd90*/  FADD.FTZ R11, R45.reuse, R4 ;  /* 0x000000042d0b7221 */ /* 0x042fe20000010000 */
[----:B------:R-:W-:-:S06]  /*fda0*/  F2FP.F16.F32.PACK_AB R164, R45, R80 ;  /* 0x000000502da4723e */ /* 0x000fcc00000000ff */
[----:B------:R1:W3:Y:S01]  /*fdb0*/  MUFU.EX2 R9, R118 ;  /* 0x0000007600097308 */ /* 0x0002e20000000800 */
[----:B--2---:R-:W-:Y:S01]  /*fdc0*/  FADD.FTZ R4, R84, R11 ;  /* 0x0000000b54047221 */ /* 0x004fe20000010000 */
[C---:B0-----:R-:W-:Y:S01]  /*fdd0*/  FADD.FTZ R0, R46.reuse, R49 ;  /* 0x000000312e007221 */ /* 0x041fe20000010000 */
[----:B------:R-:W-:Y:S02]  /*fde0*/  F2FP.F16.F32.PACK_AB R167, R46, R167 ;  /* 0x000000a72ea7723e */ /* 0x000fe400000000ff */
[----:B-1----:R-:W-:Y:S01]  /*fdf0*/  CS2R R118, SRZ ;  /* 0x0000000000767805 */ /* 0x002fe2000001ff00 */
[C---:B---3--:R-:W-:Y:S01]  /*fe00*/  FADD.FTZ R4, R9.reuse, R4 ;  /* 0x0000000409047221 */ /* 0x048fe20000010000 */
[----:B------:R-:W-:Y:S01]  /*fe10*/  F2FP.F16.F32.PACK_AB R166, R9, R84 ;  /* 0x0000005409a6723e */ /* 0x000fe200000000ff */
[----:B------:R-:W-:Y:S06]  /*fe20*/  @!P3 BRA `(.L_x_9561) ;  /* 0x0000002800d4b947 */ /* 0x000fec0003800000 */
[----:B------:R-:W-:Y:S02]  /*fe30*/  IMAD.MOV.U32 R12, RZ, RZ, R8 ;  /* 0x000000ffff0c7224 */ /* 0x000fe400078e0008 */
[----:B------:R-:W-:Y:S02]  /*fe40*/  IMAD.MOV.U32 R11, RZ, RZ, R7 ;  /* 0x000000ffff0b7224 */ /* 0x000fe400078e0007 */
[----:B------:R-:W-:Y:S02]  /*fe50*/  IMAD.MOV.U32 R15, RZ, RZ, R186 ;  /* 0x000000ffff0f7224 */ /* 0x000fe400078e00ba */
[----:B------:R-:W-:Y:S02]  /*fe60*/  IMAD.MOV.U32 R14, RZ, RZ, R184 ;  /* 0x000000ffff0e7224 */ /* 0x000fe400078e00b8 */
[----:B------:R-:W-:-:S07]  /*fe70*/  IMAD.MOV.U32 R151, RZ, RZ, RZ ;  /* 0x000000ffff977224 */ /* 0x000fce00078e00ff */
.L_x_9571:
[----:B------:R-:W-:Y:S01]  /*fe80*/  ISETP.NE.AND P3, PT, R190, RZ, PT ;  /* 0x000000ffbe00720c */ /* 0x000fe20003f65270 */
[----:B------:R-:W-:Y:S05]  /*fe90*/  YIELD ;  /* 0x0000000000007946 */ /* 0x000fea0003800000 */
[----:B------:R-:W-:-:S04]  /*fea0*/  IADD3 R184, R14, 0x1, RZ ;  /* 0x000000010eb87810 */ /* 0x000fc80007ffe0ff */
[----:B------:R-:W-:-:S04]  /*feb0*/  ISETP.NE.AND P4, PT, R184, 0x2, PT ;  /* 0x00000002b800780c */ /* 0x000fc80003f85270 */
[----:B------:R-:W-:Y:S02]  /*fec0*/  SEL R186, RZ, 0x1, P4 ;  /* 0x00000001ffba7807 */ /* 0x000fe40002000000 */
[----:B------:R-:W-:Y:S02]  /*fed0*/  SEL R184, R184, RZ, P4 ;  /* 0x000000ffb8b87207 */ /* 0x000fe40002000000 */
[----:B------:R-:W-:Y:S01]  /*fee0*/  LOP3.LUT R186, R15, R186, RZ, 0x3c, !PT ;  /* 0x000000ba0fba7212 */ /* 0x000fe200078e3cff */
[----:B------:R-:W-:Y:S06]  /*fef0*/  @P3 BRA `(.L_x_9562) ;  /* 0x0000000000303947 */ /* 0x000fec0003800000 */
[----:B------:R-:W-:Y:S05]  /*ff00*/  @!P0 BRA `(.L_x_9563) ;  /* 0x0000000000048947 */ /* 0x000fea0003800000 */
[----:B------:R-:W-:Y:S01]  /*ff10*/  BPT.TRAP 0x1 ;  /* 0x000000040000795c */ /* 0x000fe20000300000 */
.L_x_9563:
[----:B------:R-:W-:Y:S01]  /*ff20*/  IMAD R3, R184, 0x8, R2 ;  /* 0x00000008b8037824 */ /* 0x000fe200078e0202 */
[----:B------:R-:W-:-:S04]  /*ff30*/  SHF.L.U32 R6, R186, 0x1f, RZ ;  /* 0x0000001fba067819 */ /* 0x000fc800000006ff */
[----:B------:R0:W1:Y:S01]  /*ff40*/  SYNCS.PHASECHK.TRANS64.TRYWAIT P4, [R3+URZ+0x28830], R6 ;  /* 0x02883006030075a7 */ /* 0x000062000808017f */
[----:B------:R-:W-:Y:S05]  /*ff50*/  @!P0 BRA `(.L_x_9564) ;  /* 0x0000000000048947 */ /* 0x000fea0003800000 */
[----:B------:R-:W-:Y:S01]  /*ff60*/  BPT.TRAP 0x1 ;  /* 0x000000040000795c */ /* 0x000fe20000300000 */
.L_x_9564:
[----:B------:R-:W-:Y:S04]  /*ff70*/  BSSY B0, `(.L_x_9562) ;  /* 0x0000004000007945 */ /* 0x000fe80003800000 */
[----:B-1----:R-:W-:Y:S05]  /*ff80*/  @P4 BRA `(.L_x_9565) ;  /* 0x0000000000084947 */ /* 0x002fea0003800000 */
[----:B------:R-:W1:Y:S02]  /*ff90*/  SYNCS.PHASECHK.TRANS64.TRYWAIT P4, [R3+URZ+0x28830], R6 ;  /* 0x02883006030075a7 */ /* 0x000e64000808017f */
[----:B-1----:R-:W-:Y:S05]  /*ffa0*/  @!P4 BRA `(.L_x_9566) ;  /* 0x0000010000ecc947 */ /* 0x002fea0003800000 */
.L_x_9565:
[----:B------:R-:W-:Y:S05]  /*ffb0*/  BSYNC B0 ;  /* 0x0000000000007941 */ /* 0x000fea0003800000 */
.L_x_9562:
[----:B01----:R-:W0:Y:S01]  /*ffc0*/  S2R R3, SR_TID.X ;  /* 0x0000000000037919 */ /* 0x003e220000002100 */
[----:B------:R-:W-:Y:S05]  /*ffd0*/  WARPSYNC.ALL ;  /* 0x0000000000007948 */ /* 0x000fea0003800000 */
[----:B------:R-:W-:Y:S01]  /*ffe0*/  IMAD R6, R184, 0x800, R5 ;  /* 0x00000800b8067824 */ /* 0x000fe200078e0205 */
[----:B------:R-:W-:Y:S01]  /*fff0*/  MOV R9, 0x40000040 ;  /* 0x4000004000097802 */ /* 0x000fe20000000f00 */
[----:B------:R-:W-:Y:S02]  /*10000*/  IMAD.MOV.U32 R7, RZ, RZ, 0x40000040 ;  /* 0x40000040ff077424 */ /* 0x000fe400078e00ff */
[C---:B------:R-:W-:Y:S01]  /*10010*/  VIADD R8, R6.reuse, 0x2 ;  /* 0x0000000206087836 */ /* 0x040fe20000000000 */
[----:B------:R-:W-:-:S02]  /*10020*/  R2UR UR26, R6 ;  /* 0x00000000061a72ca */ /* 0x000fc400000e0000 */
[----:B------:R-:W-:Y:S02]  /*10030*/  R2UR UR27, R7 ;  /* 0x00000000071b72ca */ /* 0x000fe400000e0000 */
[----:B------:R-:W-:Y:S01]  /*10040*/  R2UR UR30, R8 ;  /* 0x00000000081e72ca */ /* 0x000fe200000e0000 */
[----:B------:R-:W-:Y:S01]  /*10050*/  VIADD R8, R6, 0x4 ;  /* 0x0000000406087836 */ /* 0x000fe20000000000 */
[----:B------:R-:W-:Y:S01]  /*10060*/  R2UR UR31, R9 ;  /* 0x00000000091f72ca */ /* 0x000fe200000e0000 */
[----:B------:R-:W-:Y:S01]  /*10070*/  IMAD.MOV.U32 R9, RZ, RZ, 0x40000040 ;  /* 0x40000040ff097424 */ /* 0x000fe200078e00ff */
[----:B------:R-:W-:Y:S02]  /*10080*/  MOV R7, 0x40000040 ;  /* 0x4000004000077802 */ /* 0x000fe40000000f00 */
[----:B------:R-:W-:Y:S01]  /*10090*/  R2UR UR34, R8 ;  /* 0x00000000082272ca */ /* 0x000fe200000e0000 */
[----:B------:R-:W-:Y:S01]  /*100a0*/  VIADD R8, R6, 0x6 ;  /* 0x0000000606087836 */ /* 0x000fe20000000000 */
[----:B------:R-:W-:Y:S01]  /*100b0*/  R2UR UR35, R9 ;  /* 0x00000000092372ca */ /* 0x000fe200000e0000 */
[----:B------:R-:W-:Y:S01]  /*100c0*/  IMAD.MOV.U32 R9, RZ, RZ, 0x40000040 ;  /* 0x40000040ff097424 */ /* 0x000fe200078e00ff */
[----:B------:R-:W-:-:S02]  /*100d0*/  R2UR UR23, R7 ;  /* 0x00000000071772ca */ /* 0x000fc400000e0000 */
[----:B------:R-:W-:Y:S01]  /*100e0*/  R2UR UR6, R8 ;  /* 0x00000000080672ca */ /* 0x000fe200000e0000 */
[----:B------:R-:W-:Y:S01]  /*100f0*/  VIADD R8, R6, 0x400 ;  /* 0x0000040006087836 */ /* 0x000fe20000000000 */
[----:B------:R-:W-:Y:S02]  /*10100*/  R2UR UR7, R9 ;  /* 0x00000000090772ca */ /* 0x000fe400000e0000 */
[----:B------:R-:W-:Y:S02]  /*10110*/  MOV R9, 0x40000040 ;  /* 0x4000004000097802 */ /* 0x000fe40000000f00 */
        /* <DEDUP_REMOVED lines=42> */
.L_x_9568:
[----:B------:R-:W-:Y:S01]  /*103c0*/  SHF.L.U32 R3, R15, 0x1f, RZ ;  /* 0x0000001f0f037819 */ /* 0x000fe200000006ff */
[----:B------:R-:W-:-:S04]  /*103d0*/  IMAD R6, R14, 0x8, R2 ;  /* 0x000000080e067824 */ /* 0x000fc800078e0202 */
[----:B------:R0:W1:Y:S01]  /*103e0*/  SYNCS.PHASECHK.TRANS64.TRYWAIT P3, [R6+URZ+0x28850], R3 ;  /* 0x02885003060075a7 */ /* 0x000062000806017f */
[----:B------:R-:W-:Y:S05]  /*103f0*/  @!P0 BRA `(.L_x_9569) ;  /* 0x0000000000048947 */ /* 0x000fea0003800000 */
[----:B------:R-:W-:Y:S01]  /*10400*/  BPT.TRAP 0x1 ;  /* 0x000000040000795c */ /* 0x000fe20000300000 */
.L_x_9569:
[----:B-1----:R-:W-:Y:S05]  /*10410*/  @P3 BRA `(.L_x_9567) ;  /* 0x0000000000083947 */ /* 0x002fea0003800000 */
[----:B------:R-:W1:Y:S02]  /*10420*/  SYNCS.PHASECHK.TRANS64.TRYWAIT P3, [R6+URZ+0x28850], R3 ;  /* 0x02885003060075a7 */ /* 0x000e64000806017f */
[----:B-1----:R-:W-:Y:S05]  /*10430*/  @!P3 BRA `(.L_x_9570) ;  /* 0x000000fc00dcb947 */ /* 0x002fea0003800000 */
.L_x_9567:
[----:B01----:R-:W-:Y:S01]  /*10440*/  VIADD R3, R2, 0x400 ;  /* 0x0000040002037836 */ /* 0x003fe20000000000 */
[----:B------:R-:W-:Y:S05]  /*10450*/  WARPSYNC.ALL ;  /* 0x0000000000007948 */ /* 0x000fea0003800000 */
[----:B------:R-:W-:Y:S01]  /*10460*/  SHF.R.U32.HI R3, RZ, 0x4, R3 ;  /* 0x00000004ff037819 */ /* 0x000fe20000011603 */
[----:B------:R-:W-:Y:S01]  /*10470*/  IMAD.MOV.U32 R7, RZ, RZ, 0x40000040 ;  /* 0x40000040ff077424 */ /* 0x000fe200078e00ff */
[----:B------:R-:W-:Y:S01]  /*10480*/  WARPGROUP.ARRIVE ;  /* 0x00000000000079c5 */ /* 0x000fe20000000000 */
[----:B------:R-:W-:Y:S01]  /*10490*/  MOV R9, 0x40000040 ;  /* 0x4000004000097802 */ /* 0x000fe20000000f00 */
[----:B------:R-:W-:Y:S01]  /*104a0*/  IMAD.IADD R20, R204, 0x1, R191 ;  /* 0x00000001cc147824 */ /* 0x000fe200078e02bf */
[----:B------:R-:W-:-:S03]  /*104b0*/  LOP3.LUT R3, R3, 0x3fff, RZ, 0xc0, !PT ;  /* 0x00003fff03037812 */ /* 0x000fc600078ec0ff */
[----:B------:R-:W0:Y:S01]  /*104c0*/  S2R R233, SR_TID.X ;  /* 0x0000000000e97919 */ /* 0x000e220000002100 */
[----:B------:R-:W-:Y:S02]  /*104d0*/  R2UR UR7, R7 ;  /* 0x00000000070772ca */ /* 0x000fe400000e0000 */
        /* <DEDUP_REMOVED lines=11> */
[----:B-1----:R-:W-:Y:S01]  /*10590*/  @P2 IMAD.HI.U32 R3, R20, R3, RZ ;  /* 0x0000000314032227 */ /* 0x002fe200078e00ff */
[----:B------:R-:W-:Y:S02]  /*105a0*/  WARPGROUP.DEPBAR.LE gsb0, 0x0 ;  /* 0x00008000000079c5 */ /* 0x000fe40000010000 */
[----:B------:R-:W-:-:S07]  /*105b0*/  WARPGROUP.ARRIVE ;  /* 0x00000000000079c5 */ /* 0x000fce0000000000 */
[----:B------:R-:W-:Y:S01]  /*105c0*/  HGMMA.64x128x16.F32 R88, R176, gdesc[UR4].tnspB, R88, gsb0 ;  /* 0x41e00004b0587df0 */ /* 0x000fe20008000858 */
[----:B------:R-:W-:Y:S02]  /*105d0*/  R2UR UR6, R8 ;  /* 0x00000000080672ca */ /* 0x000fe400000e0000 */
[----:B------:R-:W-:Y:S01]  /*105e0*/  R2UR UR7, R9 ;  /* 0x00000000090772ca */ /* 0x000fe200000e0000 */
[----:B------:R-:W0:Y:S01]  /*105f0*/  @P2 LDC R8, c[0x0][0x450] ;  /* 0x00011400ff082b82 */ /* 0x000e220000000800 */
[----:B------:R-:W-:Y:S01]  /*10600*/  IMAD.MOV.U32 R9, RZ, RZ, 0x40000040 ;  /* 0x40000040ff097424 */ /* 0x000fe200078e00ff */
[----:B0-----:R-:W-:Y:S01]  /*10610*/  @P2 SHF.R.U32.HI R20, RZ, R8, R3 ;  /* 0x00000008ff142219 */ /* 0x001fe20000011603 */
[----:B------:R-:W-:-:S04]  /*10620*/  IMAD.MOV.U32 R3, RZ, RZ, -0x80 ;  /* 0xffffff80ff037424 */ /* 0x000fc800078e00ff */
[----:B------:R-:W-:-:S04]  /*10630*/  IMAD R8, R10, R3, 0x1 ;  /* 0x000000010a087424 */ /* 0x000fc800078e0203 */
[----:B------:R-:W-:-:S05]  /*10640*/  IMAD R8, R203, -0x2, R8 ;  /* 0xfffffffecb087824 */ /* 0x000fca00078e0208 */
[----:B------:R-:W-:Y:S02]  /*10650*/  IADD3 R15, -R192, R8, R193 ;  /* 0x00000008c00f7210 */ /* 0x000fe40007ffe1c1 */
[----:B------:R-:W-:Y:S01]  /*10660*/  IADD3 R8, R6, 0x180, RZ ;  /* 0x0000018006087810 */ /* 0x000fe20007ffe0ff */
[----:B------:R-:W-:Y:S02]  /*10670*/  WARPGROUP.DEPBAR.LE gsb0, 0x0 ;  /* 0x00008000000079c5 */ /* 0x000fe40000010000 */
[----:B------:R-:W-:-:S06]  /*10680*/  WARPGROUP.ARRIVE ;  /* 0x00000000000079c5 */ /* 0x000fcc0000000000 */
[----:B------:R-:W-:Y:S01]  /*10690*/  HGMMA.64x128x16.F32 R88, R172, gdesc[UR4].tnspB, R88, gsb0 ;  /* 0x41e00004ac587df0 */ /* 0x000fe20008000858 */
[----:B------:R-:W-:Y:S02]  /*106a0*/  R2UR UR6, R8 ;  /* 0x00000000080672ca */ /* 0x000fe400000e0000 */
[----:B------:R-:W-:Y:S01]  /*106b0*/  R2UR UR7, R9 ;  /* 0x00000000090772ca */ /* 0x000fe200000e0000 */
[----:B------:R-:W-:Y:S01]  /*106c0*/  IMAD.MOV.U32 R9, RZ, RZ, 0x40000040 ;  /* 0x40000040ff097424 */ /* 0x000fe200078e00ff */
[----:B------:R-:W-:Y:S02]  /*106d0*/  WARPGROUP.DEPBAR.LE gsb0, 0x0 ;  /* 0x00008000000079c5 */ /* 0x000fe40000010000 */
[----:B------:R-:W-:Y:S01]  /*106e0*/  WARPGROUP.ARRIVE ;  /* 0x00000000000079c5 */ /* 0x000fe20000000000 */
[----:B------:R-:W0:Y:S04]  /*106f0*/  SHFL.IDX PT, R172, R20, RZ, 0x1c1f ;  /* 0x001c1fff14ac7589 */ /* 0x000e2800000e0000 */
[----:B------:R-:W1:Y:S04]  /*10700*/  SHFL.IDX PT, R20, R20, 0x1, 0x1c1f ;  /* 0x003c1f0014147f89 */ /* 0x000e6800000e0000 */
[----:B------:R-:W-:Y:S01]  /*10710*/  HGMMA.64x128x16.F32 R88, R168, gdesc[UR4].tnspB, R88, gsb0 ;  /* 0x41e00004a8587df0 */ /* 0x000fe20008000858 */
[----:B------:R-:W-:-:S02]  /*10720*/  R2UR UR7, R9 ;  /* 0x00000000090772ca */ /* 0x000fc400000e0000 */
[----:B------:R-:W-:Y:S01]  /*10730*/  MOV R9, 0x40000040 ;  /* 0x4000004000097802 */ /* 0x000fe20000000f00 */
[C---:B0-----:R-:W-:Y:S02]  /*10740*/  IMAD.IADD R3, R15.reuse, 0x1, R172 ;  /* 0x000000010f037824 */ /* 0x041fe400078e02ac */
[----:B-1----:R-:W-:-:S03]  /*10750*/  IMAD.IADD R15, R15, 0x1, R20 ;  /* 0x000000010f0f7824 */ /* 0x002fc600078e0214 */
[C---:B------:R-:W-:Y:S01]  /*10760*/  ISETP.GT.AND P3, PT, R3.reuse, RZ, PT ;  /* 0x000000ff0300720c */ /* 0x040fe20003f64270 */
[----:B------:R-:W-:Y:S01]  /*10770*/  VIADD R20, R6, 0x300 ;  /* 0x0000030006147836 */ /* 0x000fe20000000000 */
[C---:B------:R-:W-:Y:S02]  /*10780*/  ISETP.GT.AND P4, PT, R3.reuse, 0x1, PT ;  /* 0x000000010300780c */ /* 0x040fe40003f84270 */
[----:B------:R-:W-:Y:S02]  /*10790*/  FSEL R24, R24, -INF , P3 ;  /* 0xff80000018187808 */ /* 0x000fe40001800000 */
[----:B------:R-:W-:Y:S02]  /*107a0*/  ISETP.GT.AND P3, PT, R3, 0x8, PT ;  /* 0x000000080300780c */ /* 0x000fe40003f64270 */
[----:B------:R-:W-:Y:S02]  /*107b0*/  FSEL R172, R25, -INF , P4 ;  /* 0xff80000019ac7808 */ /* 0x000fe40002000000 */
[----:B------:R-:W-:-:S02]  /*107c0*/  FMNMX.FTZ R7, R24, R11, !PT ;  /* 0x0000000b18077209 */ /* 0x000fc40007810000 */
[C---:B------:R-:W-:Y:S02]  /*107d0*/  ISETP.GT.AND P4, PT, R3.reuse, 0x9, PT ;  /* 0x000000090300780c */ /* 0x040fe40003f84270 */
[----:B------:R-:W-:Y:S02]  /*107e0*/  FSEL R28, R28, -INF , P3 ;  /* 0xff8000001c1c7808 */ /* 0x000fe40001800000 */
[----:B------:R-:W-:Y:S02]  /*107f0*/  FMNMX.FTZ R7, R172, R7, !PT ;  /* 0x00000007ac077209 */ /* 0x000fe40007810000 */
        /* <DEDUP_REMOVED lines=13> */
[----:B------:R-:W-:Y:S02]  /*108d0*/  FMNMX.FTZ R7, R36, R7, !PT ;  /* 0x0000000724077209 */ /* 0x000fe40007810000 */
[----:B------:R-:W-:-:S02]  /*108e0*/  FSEL R40, R40, -INF , P3 ;  /* 0xff80000028287808 */ /* 0x000fc40001800000 */
[----:B------:R-:W-:Y:S02]  /*108f0*/  ISETP.GT.AND P3, PT, R3, 0x28, PT ;  /* 0x000000280300780c */ /* 0x000fe40003f64270 */
[----:B------:R-:W-:Y:S02]  /*10900*/  ISETP.GT.AND P5, PT, R15, RZ, PT ;  /* 0x000000ff0f00720c */ /* 0x000fe40003fa4270 */
[----:B------:R-:W-:Y:S02]  /*10910*/  FSEL R44, R44, -INF , P3 ;  /* 0xff8000002c2c7808 */ /* 0x000fe40001800000 */
[----:B------:R-:W-:Y:S02]  /*10920*/  ISETP.GT.AND P3, PT, R3, 0x30, PT ;  /* 0x000000300300780c */ /* 0x000fe40003f64270 */
[----:B------:R-:W-:Y:S02]  /*10930*/  FSEL R26, R26, -INF , P5 ;  /* 0xff8000001a1a7808 */ /* 0x000fe40002800000 */
[----:B------:R-:W-:-:S02]  /*10940*/  FSEL R48, R48, -INF , P3 ;  /* 0xff80000030307808 */ /* 0x000fc40001800000 */
[----:B------:R-:W-:Y:S02]  /*10950*/  ISETP.GT.AND P3, PT, R3, 0x38, PT ;  /* 0x000000380300780c */ /* 0x000fe40003f64270 */
[----:B------:R-:W-:Y:S02]  /*10960*/  ISETP.GT.AND P5, PT, R15, 0x8, PT ;  /* 0x000000080f00780c */ /* 0x000fe40003fa4270 */
        /* <DEDUP_REMOVED lines=23> */
[C---:B------:R-:W-:Y:S02]  /*10ae0*/  ISETP.GT.AND P5, PT, R15.reuse, 0x28, PT ;  /* 0x000000280f00780c */ /* 0x040fe40003fa4270 */
[----:B------:R-:W-:Y:S02]  /*10af0*/  FSEL R84, R84, -INF , P3 ;  /* 0xff80000054547808 */ /* 0x000fe40001800000 */
[----:B------:R-:W-:Y:S02]  /*10b00*/  FSEL R46, R46, -INF , P5 ;  /* 0xff8000002e2e7808 */ /* 0x000fe40002800000 */
[----:B------:R-:W-:Y:S01]  /*10b10*/  ISETP.GT.AND P5, PT, R15, 0x30, PT ;  /* 0x000000300f00780c */ /* 0x000fe20003fa4270 */
[----:B------:R-:W-:Y:S02]  /*10b20*/  WARPGROUP.DEPBAR.LE gsb0, 0x0 ;  /* 0x00008000000079c5 */ /* 0x000fe40000010000 */
[----:B------:R-:W-:Y:S01]  /*10b30*/  FSEL R168, R37, -INF , P4 ;  /* 0xff80000025a87808 */ /* 0x000fe20002000000 */
[----:B------:R-:W-:Y:S01]  /*10b40*/  WARPGROUP.ARRIVE ;  /* 0x00000000000079c5 */ /* 0x000fe20000000000 */
        /* <DEDUP_REMOVED lines=33> */
[----:B------:R-:W-:Y:S01]  /*10d60*/  FMNMX.FTZ R7, R69, R8, !PT ;  /* 0x0000000845077209 */ /* 0x000fe20007810000 */
[----:B------:R-:W-:Y:S01]  /*10d70*/  VIADD R8, R6, 0x200 ;  /* 0x0000020006087836 */ /* 0x000fe20000000000 */
[----:B------:R-:W-:Y:S02]  /*10d80*/  FSEL R73, R73, -INF , P4 ;  /* 0xff80000049497808 */ /* 0x000fe40002000000 */
[----:B------:R-:W-:Y:S02]  /*10d90*/  FMNMX.FTZ R7, R72, R7, !PT ;  /* 0x0000000748077209 */ /* 0x000fe40007810000 */
[----:B------:R-:W-:-:S02]  /*10da0*/  R2UR UR6, R8 ;  /* 0x00000000080672ca */ /* 0x000fc400000e0000 */
[----:B------:R-:W-:Y:S02]  /*10db0*/  ISETP.GT.AND P4, PT, R3, 0x69, PT ;  /* 0x000000690300780c */ /* 0x000fe40003f84270 */
[----:B------:R-:W-:Y:S02]  /*10dc0*/  FMNMX.FTZ R7, R73, R7, !PT ;  /* 0x0000000749077209 */ /* 0x000fe40007810000 */
[----:B------:R-:W-:Y:S02]  /*10dd0*/  FSEL R77, R77, -INF , P4 ;  /* 0xff8000004d4d7808 */ /* 0x000fe40002000000 */
[----:B------:R-:W-:Y:S02]  /*10de0*/  FMNMX.FTZ R8, R76, R7, !PT ;  /* 0x000000074c087209 */ /* 0x000fe40007810000 */
[----:B------:R-:W-:Y:S02]  /*10df0*/  ISETP.GT.AND P4, PT, R3, 0x71, PT ;  /* 0x000000710300780c */ /* 0x000fe40003f84270 */
[----:B------:R-:W-:Y:S01]  /*10e00*/  FMNMX.FTZ R7, R77, R8, !PT ;  /* 0x000000084d077209 */ /* 0x000fe20007810000 */
[----:B------:R-:W-:Y:S01]  /*10e10*/  HGMMA.64x128x16.F32 R88, R152, gdesc[UR4].tnspB, R88, gsb0 ;  /* 0x41e0000498587df0 */ /* 0x000fe20008000858 */
[----:B------:R-:W-:-:S02]  /*10e20*/  FSEL R81, R81, -INF , P4 ;  /* 0xff80000051517808 */ /* 0x000fc40002000000 */
[----:B------:R-:W-:Y:S02]  /*10e30*/  FMNMX.FTZ R8, R80, R7, !PT ;  /* 0x0000000750087209 */ /* 0x000fe40007810000 */
[----:B------:R-:W-:Y:S02]  /*10e40*/  ISETP.GT.AND P4, PT, R3, 0x79, PT ;  /* 0x000000790300780c */ /* 0x000fe40003f84270 */
[----:B------:R-:W-:Y:S02]  /*10e50*/  FMNMX.FTZ R3, R81, R8, !PT ;  /* 0x0000000851037209 */ /* 0x000fe40007810000 */
[----:B------:R-:W-:Y:S02]  /*10e60*/  R2UR UR7, R9 ;  /* 0x00000000090772ca */ /* 0x000fe400000e0000 */
[----:B------:R-:W-:Y:S02]  /*10e70*/  FMNMX.FTZ R3, R84, R3, !PT ;  /* 0x0000000354037209 */ /* 0x000fe40007810000 */
[----:B------:R-:W-:-:S02]  /*10e80*/  FSEL R50, R50, -INF , P5 ;  /* 0xff80000032327808 */ /* 0x000fc40002800000 */
        /* <DEDUP_REMOVED lines=19> */
[----:B------:R-:W-:Y:S01]  /*10fc0*/  FSEL R152, R85, -INF , P4 ;  /* 0xff80000055987808 */ /* 0x000fe20002000000 */
[----:B------:R-:W-:Y:S01]  /*10fd0*/  WARPGROUP.ARRIVE ;  /* 0x00000000000079c5 */ /* 0x000fe20000000000 */
[----:B------:R-:W-:Y:S02]  /*10fe0*/  ISETP.GT.AND P4, PT, R15, 0x1, PT ;  /* 0x000000010f00780c */ /* 0x000fe40003f84270 */
[----:B------:R-:W-:Y:S01]  /*10ff0*/  FMNMX.FTZ R21, R152, R3, !PT ;  /* 0x0000000398157209 */ /* 0x000fe20007810000 */
[----:B------:R-:W-:Y:S01]  /*11000*/  IMAD.U32 R3, RZ, RZ, UR44 ;  /* 0x0000002cff037e24 */ /* 0x000fe2000f8e00ff */
[----:B------:R-:W-:Y:S02]  /*11010*/  FSEL R154, R27, -INF , P4 ;  /* 0xff8000001b9a7808 */ /* 0x000fe40002000000 */
[----:B------:R-:W-:Y:S01]  /*11020*/  ISETP.GT.AND P4, PT, R15, 0x9, PT ;  /* 0x000000090f00780c */ /* 0x000fe20003f84270 */
[----:B------:R-:W0:Y:S02]  /*11030*/  SHFL.BFLY PT, R8, R21, 0x2, 0x1f ;  /* 0x0c401f0015087f89 */ /* 0x000e2400000e0000 */
[----:B0-----:R-:W-:-:S02]  /*11040*/  FMNMX.FTZ R33, R21, R8, !PT ;  /* 0x0000000815217209 */ /* 0x001fc40007810000 */
[----:B------:R-:W-:-:S03]  /*11050*/  FMNMX.FTZ R21, R26, R12, !PT ;  /* 0x0000000c1a157209 */ /* 0x000fc60007810000 */
[----:B------:R-:W0:Y:S01]  /*11060*/  SHFL.BFLY PT, R8, R33, 0x1, 0x1f ;  /* 0x0c201f0021087f89 */ /* 0x000e2200000e0000 */
[----:B------:R-:W-:-:S04]  /*11070*/  FMNMX.FTZ R21, R154, R21, !PT ;  /* 0x000000159a157209 */ /* 0x000fc80007810000 */
[----:B------:R-:W-:Y:S02]  /*11080*/  FMNMX.FTZ R21, R30, R21, !PT ;  /* 0x000000151e157209 */ /* 0x000fe40007810000 */
[----:B0-----:R-:W-:Y:S01]  /*11090*/  FMNMX.FTZ R7, R33, R8, !PT ;  /* 0x0000000821077209 */ /* 0x001fe20007810000 */
[----:B------:R-:W-:-:S03]  /*110a0*/  VIADD R8, R6, 0x280 ;  /* 0x0000028006087836 */ /* 0x000fc60000000000 */
[C---:B------:R-:W-:Y:S01]  /*110b0*/  FSETP.NEU.FTZ.AND P3, PT, R7.reuse, -INF , PT ;  /* 0xff8000000700780b */ /* 0x040fe20003f7d000 */
[----:B------:R-:W-:Y:S01]  /*110c0*/  FMUL.FTZ R29, R7, R3 ;  /* 0x00000003071d7220 */ /* 0x000fe20000410000 */
[----:B------:R-:W-:-:S04]  /*110d0*/  R2UR UR6, R8 ;  /* 0x00000000080672ca */ /* 0x000fc800000e0000 */
[----:B------:R-:W-:-:S05]  /*110e0*/  FSEL R29, R29, RZ, P3 ;  /* 0x000000ff1d1d7208 */ /* 0x000fca0001800000 */
[-CC-:B------:R-:W-:Y:S01]  /*110f0*/  FFMA.FTZ R9, R28, R3.reuse, -R29.reuse ;  /* 0x000000031c097223 */ /* 0x180fe2000001081d */
[-CC-:B------:R-:W-:Y:S01]  /*11100*/  FFMA.FTZ R28, R174, R3.reuse, -R29.reuse ;  /* 0x00000003ae1c7223 */ /* 0x180fe2000001081d */
[-CC-:B------:R-:W-:Y:S01]  /*11110*/  FFMA.FTZ R27, R32, R3.reuse, -R29.reuse ;  /* 0x00000003201b7223 */ /* 0x180fe2000001081d */
[-CC-:B------:R-:W-:Y:S01]  /*11120*/  FFMA.FTZ R32, R168, R3.reuse, -R29.reuse ;  /* 0x00000003a8207223 */ /* 0x180fe2000001081d */
[----:B------:R-:W-:Y:S01]  /*11130*/  HGMMA.64x128x16.F32 R88, R156, gdesc[UR4].tnspB, R88, gsb0 ;  /* 0x41e000049c587df0 */ /* 0x000fe20008000858 */
[-CC-:B------:R-:W-:Y:S01]  /*11140*/  FFMA.FTZ R25, R24, R3.reuse, -R29.reuse ;  /* 0x0000000318197223 */ /* 0x180fe2000001081d */
[-CC-:B------:R-:W-:Y:S01]  /*11150*/  FFMA.FTZ R24, R172, R3.reuse, -R29.reuse ;  /* 0x00000003ac187223 */ /* 0x180fe2000001081d */
[-CC-:B------:R-:W-:Y:S01]  /*11160*/  FFMA.FTZ R172, R40, R3.reuse, -R29.reuse ;  /* 0x0000000328ac7223 */ /* 0x180fe2000001081d */
[-CC-:B------:R-:W-:Y:S01]  /*11170*/  FFMA.FTZ R40, R178, R3.reuse, -R29.reuse ;  /* 0x00000003b2287223 */ /* 0x180fe2000001081d */
[-CC-:B------:R-:W-:Y:S01]  /*11180*/  FFMA.FTZ R37, R48, R3.reuse, -R29.reuse ;  /* 0x0000000330257223 */ /* 0x180fe2000001081d */
[----:B------:R-:W-:Y:S01]  /*11190*/  FFMA.FTZ R48, R232, R3, -R29 ;  /* 0x00000003e8307223 */ /* 0x000fe2000001081d */
[----:B------:R-:W-:Y:S01]  /*111a0*/  R2UR UR6, R20 ;  /* 0x00000000140672ca */ /* 0x000fe200000e0000 */
[----:B------:R-:W-:-:S02]  /*111b0*/  VIADD R20, R6, 0x380 ;  /* 0x0000038006147836 */ /* 0x000fc40000000000 */
        /* <DEDUP_REMOVED lines=29> */
[----:B------:R-:W-:Y:S01]  /*11390*/  FSEL R156, R31, -INF , P4 ;  /* 0xff8000001f9c7808 */ /* 0x000fe20002000000 */
[--C-:B------:R-:W-:Y:S01]  /*113a0*/  FFMA.FTZ R31, R36, R3, -R29.reuse ;  /* 0x00000003241f7223 */ /* 0x100fe2000001081d */
[----:B------:R-:W-:Y:S01]  /*113b0*/  ISETP.GT.AND P4, PT, R15, 0x11, PT ;  /* 0x000000110f00780c */ /* 0x000fe20003f84270 */
[----:B------:R-:W-:Y:S01]  /*113c0*/  WARPGROUP.ARRIVE ;  /* 0x00000000000079c5 */ /* 0x000fe20000000000 */
[----:B------:R-:W-:Y:S01]  /*113d0*/  FMNMX.FTZ R21, R156, R21, !PT ;  /* 0x000000159c157209 */ /* 0x000fe20007810000 */
[----:B------:R-:W-:Y:S01]  /*113e0*/  MUFU.EX2 R56, R56 ;  /* 0x0000003800387308 */ /* 0x000fe20000000800 */
[----:B------:R-:W-:Y:S01]  /*113f0*/  FSEL R158, R35, -INF , P4 ;  /* 0xff800000239e7808 */ /* 0x000fe20002000000 */
[--C-:B------:R-:W-:Y:S01]  /*11400*/  FFMA.FTZ R35, R44, R3, -R29.reuse ;  /* 0x000000032c237223 */ /* 0x100fe2000001081d */
[----:B------:R-:W-:Y:S01]  /*11410*/  FMNMX.FTZ R21, R34, R21, !PT ;  /* 0x0000001522157209 */ /* 0x000fe20007810000 */
[----:B------:R-:W-:Y:S01]  /*11420*/  FFMA.FTZ R44, R180, R3, -R29 ;  /* 0x00000003b42c7223 */ /* 0x000fe2000001081d */
[----:B------:R-:W-:-:S02]  /*11430*/  ISETP.GT.AND P4, PT, R15, 0x19, PT ;  /* 0x000000190f00780c */ /* 0x000fc40003f84270 */
[----:B------:R-:W-:Y:S01]  /*11440*/  FMNMX.FTZ R21, R158, R21, !PT ;  /* 0x000000159e157209 */ /* 0x000fe20007810000 */
[----:B------:R-:W-:Y:S01]  /*11450*/  MUFU.EX2 R31, R31 ;  /* 0x0000001f001f7308 */ /* 0x000fe20000000800 */
[----:B------:R-:W-:Y:S01]  /*11460*/  FSEL R174, R39, -INF , P4 ;  /* 0xff80000027ae7808 */ /* 0x000fe20002000000 */
[--C-:B------:R-:W-:Y:S01]  /*11470*/  FFMA.FTZ R39, R182, R3, -R29.reuse ;  /* 0x00000003b6277223 */ /* 0x100fe2000001081d */
[----:B------:R-:W-:Y:S02]  /*11480*/  FMNMX.FTZ R21, R38, R21, !PT ;  /* 0x0000001526157209 */ /* 0x000fe40007810000 */
[----:B------:R-:W-:Y:S02]  /*11490*/  ISETP.GT.AND P4, PT, R15, 0x21, PT ;  /* 0x000000210f00780c */ /* 0x000fe40003f84270 */
        /* <DEDUP_REMOVED lines=11> */
[----:B------:R-:W-:Y:S01]  /*11550*/  FMNMX.FTZ R21, R46, R21, !PT ;  /* 0x000000152e157209 */ /* 0x000fe20007810000 */
[----:B------:R-:W-:Y:S01]  /*11560*/  FFMA.FTZ R72, R81, R3, -R29 ;  /* 0x0000000351487223 */ /* 0x000fe2000001081d */
[----:B------:R-:W-:Y:S02]  /*11570*/  ISETP.GT.AND P4, PT, R15, 0x31, PT ;  /* 0x000000310f00780c */ /* 0x000fe40003f84270 */
[----:B------:R-:W-:Y:S01]  /*11580*/  FMNMX.FTZ R21, R168, R21, !PT ;  /* 0x00000015a8157209 */ /* 0x000fe20007810000 */
[----:B------:R-:W-:Y:S01]  /*11590*/  MUFU.EX2 R39, R39 ;  /* 0x0000002700277308 */ /* 0x000fe20000000800 */
[----:B------:R-:W-:-:S02]  /*115a0*/  FSEL R51, R51, -INF , P4 ;  /* 0xff80000033337808 */ /* 0x000fc40002000000 */
[----:B------:R-:W-:Y:S02]  /*115b0*/  FMNMX.FTZ R8, R50, R21, !PT ;  /* 0x0000001532087209 */ /* 0x000fe40007810000 */
[----:B------:R-:W-:Y:S02]  /*115c0*/  ISETP.GT.AND P4, PT, R15, 0x39, PT ;  /* 0x000000390f00780c */ /* 0x000fe40003f84270 */
[----:B------:R-:W-:Y:S01]  /*115d0*/  FMNMX.FTZ R21, R51, R8, !PT ;  /* 0x0000000833157209 */ /* 0x000fe20007810000 */
[----:B------:R-:W-:Y:S01]  /*115e0*/  MUFU.EX2 R43, R43 ;  /* 0x0000002b002b7308 */ /* 0x000fe20000000800 */
[----:B------:R-:W-:Y:S02]  /*115f0*/  FSEL R55, R55, -INF , P4 ;  /* 0xff80000037377808 */ /* 0x000fe40002000000 */
[----:B------:R-:W-:Y:S02]  /*11600*/  FMNMX.FTZ R8, R54, R21, !PT ;  /* 0x0000001536087209 */ /* 0x000fe40007810000 */
[----:B------:R-:W-:-:S02]  /*11610*/  ISETP.GT.AND P4, PT, R15, 0x41, PT ;  /* 0x000000410f00780c */ /* 0x000fc40003f84270 */
[----:B------:R-:W-:Y:S01]  /*11620*/  FMNMX.FTZ R21, R55, R8, !PT ;  /* 0x0000000837157209 */ /* 0x000fe20007810000 */
[----:B------:R-:W-:Y:S01]  /*11630*/  MUFU.EX2 R45, R45 ;  /* 0x0000002d002d7308 */ /* 0x000fe20000000800 */
[----:B------:R-:W-:Y:S02]  /*11640*/  FSEL R59, R59, -INF , P4 ;  /* 0xff8000003b3b7808 */ /* 0x000fe40002000000 */
        /* <DEDUP_REMOVED lines=36> */
[----:B0-----:R-:W-:Y:S02]  /*11890*/  F2FP.F16.F32.PACK_AB R152, R48, R41 ;  /* 0x000000293098723e */ /* 0x001fe400000000ff */
[----:B------:R-:W-:Y:S01]  /*118a0*/  FMNMX.FTZ R21, R232, R21, !PT ;  /* 0x00000015e8157209 */ /* 0x000fe20007810000 */
[----:B------:R0:W-:Y:S04]  /*118b0*/  MUFU.EX2 R15, R60 ;  /* 0x0000003c000f7308 */ /* 0x0001e80000000800 */
[----:B------:R-:W1:Y:S04]  /*118c0*/  SHFL.BFLY PT, R8, R21, 0x2, 0x1f ;  /* 0x0c401f0015087f89 */ /* 0x000e6800000e0000 */
[----:B------:R-:W-:Y:S01]  /*118d0*/  MUFU.EX2 R76, R76 ;  /* 0x0000004c004c7308 */ /* 0x000fe20000000800 */
[----:B0-----:R-:W-:-:S07]  /*118e0*/  FFMA.FTZ R60, R69, R3, -R29 ;  /* 0x00000003453c7223 */ /* 0x001fce000001081d */
[----:B------:R-:W-:Y:S01]  /*118f0*/  MUFU.EX2 R60, R60 ;  /* 0x0000003c003c7308 */ /* 0x000fe20000000800 */
[----:B-1----:R-:W-:-:S05]  /*11900*/  FMNMX.FTZ R8, R21, R8, !PT ;  /* 0x0000000815087209 */ /* 0x002fca0007810000 */
[----:B------:R-:W0:Y:S02]  /*11910*/  SHFL.BFLY PT, R21, R8, 0x1, 0x1f ;  /* 0x0c201f0008157f89 */ /* 0x000e2400000e0000 */
[----:B0-----:R-:W-:Y:S01]  /*11920*/  FMNMX.FTZ R8, R8, R21, !PT ;  /* 0x0000001508087209 */ /* 0x001fe20007810000 */
[----:B------:R-:W-:-:S03]  /*11930*/  IMAD.MOV.U32 R21, RZ, RZ, 0x40000040 ;  /* 0x40000040ff157424 */ /* 0x000fc600078e00ff */
[C---:B------:R-:W-:Y:S01]  /*11940*/  FSETP.NEU.FTZ.AND P4, PT, R8.reuse, -INF , PT ;  /* 0xff8000000800780b */ /* 0x040fe20003f9d000 */
[----:B------:R-:W-:Y:S01]  /*11950*/  FMUL.FTZ R61, R8, R3 ;  /* 0x00000003083d7220 */ /* 0x000fe20000410000 */
[----:B------:R-:W-:Y:S01]  /*11960*/  R2UR UR7, R21 ;  /* 0x00000000150772ca */ /* 0x000fe200000e0000 */
[----:B------:R-:W-:-:S03]  /*11970*/  IMAD.MOV.U32 R21, RZ, RZ, 0x40000040 ;  /* 0x40000040ff157424 */ /* 0x000fc600078e00ff */
[----:B------:R-:W-:-:S05]  /*11980*/  FSEL R29, R61, RZ, P4 ;  /* 0x000000ff3d1d7208 */ /* 0x000fca0002000000 */
[-CC-:B------:R-:W-:Y:S01]  /*11990*/  FFMA.FTZ R175, R46, R3.reuse, -R29.reuse ;  /* 0x000000032eaf7223 */ /* 0x180fe2000001081d */
[----:B------:R-:W-:Y:S01]  /*119a0*/  FSEL R46, R7, RZ, P3 ;  /* 0x000000ff072e7208 */ /* 0x000fe20001800000 */
[-CC-:B------:R-:W-:Y:S01]  /*119b0*/  FFMA.FTZ R26, R26, R3.reuse, -R29.reuse ;  /* 0x000000031a1a7223 */ /* 0x180fe2000001081d */
[-C--:B------:R-:W-:Y:S01]  /*119c0*/  FFMA.FTZ R181, R154, R3.reuse, -R29 ;  /* 0x000000039ab57223 */ /* 0x080fe2000001081d */
[----:B------:R-:W-:Y:S01]  /*119d0*/  HGMMA.64x128x16.F32 R88, R160, gdesc[UR4].tnspB, R88, gsb0 ;  /* 0x41e00004a0587df0 */ /* 0x000fe20008000858 */
[----:B------:R-:W-:Y:S01]  /*119e0*/  R2UR UR6, R20 ;  /* 0x00000000140672ca */ /* 0x000fe200000e0000 */
[----:B------:R-:W-:Y:S01]  /*119f0*/  FADD.FTZ R46, -R46, R11 ;  /* 0x0000000b2e2e7221 */ /* 0x000fe20000010100 */
[----:B------:R-:W-:Y:S01]  /*11a00*/  R2UR UR7, R21 ;  /* 0x00000000150772ca */ /* 0x000fe200000e0000 */
[----:B------:R-:W-:Y:S01]  /*11a10*/  MUFU.EX2 R26, R26 ;  /* 0x0000001a001a7308 */ /* 0x000fe20000000800 */
[----:B------:R-:W-:Y:S01]  /*11a20*/  FSEL R11, R8, RZ, P4 ;  /* 0x000000ff080b7208 */ /* 0x000fe20002000000 */
[-C--:B------:R-:W-:Y:S01]  /*11a30*/  FMUL.FTZ R6, R46, R3.reuse ;  /* 0x000000032e067220 */ /* 0x080fe20000410000 */
[-CC-:B------:R-:W-:Y:S01]  /*11a40*/  FFMA.FTZ R183, R30, R3.reuse, -R29.reuse ;  /* 0x000000031eb77223 */ /* 0x180fe2000001081d */
[-CC-:B------:R-:W-:Y:S01]  /*11a50*/  FFMA.FTZ R84, R156, R3.reuse, -R29.reuse ;  /* 0x000000039c547223 */ /* 0x180fe2000001081d */
[-CC-:B------:R-:W-:Y:S01]  /*11a60*/  FFMA.FTZ R177, R34, R3.reuse, -R29.reuse ;  /* 0x0000000322b17223 */ /* 0x180fe2000001081d */
[----:B------:R-:W-:Y:S01]  /*11a70*/  FADD.FTZ R12, -R11, R12 ;  /* 0x0000000c0b0c7221 */ /* 0x000fe20000010100 */
[----:B------:R-:W-:Y:S01]  /*11a80*/  IADD3 R20, -R233, 0xb, RZ ;  /* 0x0000000be9147810 */ /* 0x000fe20007ffe1ff */
[----:B------:R-:W-:Y:S01]  /*11a90*/  MUFU.EX2 R6, R6 ;  /* 0x0000000600067308 */ /* 0x000fe20000000800 */
[-CC-:B------:R-:W-:Y:S01]  /*11aa0*/  FFMA.FTZ R30, R158, R3.reuse, -R29.reuse ;  /* 0x000000039e1e7223 */ /* 0x180fe2000001081d */
[-C--:B------:R-:W-:Y:S01]  /*11ab0*/  FMUL.FTZ R11, R12, R3.reuse ;  /* 0x000000030c0b7220 */ /* 0x080fe20000410000 */
[----:B------:R-:W-:Y:S01]  /*11ac0*/  @!P1 LEA R12, R184, R2, 0x3 ;  /* 0x00000002b80c9211 */ /* 0x000fe200078e18ff */
[----:B------:R-:W-:Y:S01]  /*11ad0*/  FFMA.FTZ R179, R38, R3, -R29 ;  /* 0x0000000326b37223 */ /* 0x000fe2000001081d */
[----:B------:R-:W-:-:S02]  /*11ae0*/  @!P1 IMAD R46, R14, 0x8, R2 ;  /* 0x000000080e2e9824 */ /* 0x000fc400078e0202 */
[-CC-:B------:R-:W-:Y:S01]  /*11af0*/  FFMA.FTZ R80, R174, R3.reuse, -R29.reuse ;  /* 0x00000003ae507223 */ /* 0x180fe2000001081d */
[-CC-:B------:R-:W-:Y:S01]  /*11b00*/  FFMA.FTZ R173, R42, R3.reuse, -R29.reuse ;  /* 0x000000032aad7223 */ /* 0x180fe2000001081d */
[----:B------:R-:W0:Y:S01]  /*11b10*/  MUFU.EX2 R11, R11 ;  /* 0x0000000b000b7308 */ /* 0x000e220000000800 */
[----:B------:R-:W-:Y:S02]  /*11b20*/  @!P1 VIADD R12, R12, 0x28840 ;  /* 0x000288400c0c9836 */ /* 0x000fe40000000000 */
[-CC-:B------:R-:W-:Y:S01]  /*11b30*/  FFMA.FTZ R42, R51, R3.reuse, -R29.reuse ;  /* 0x00000003332a7223 */ /* 0x180fe2000001081d */
[-CC-:B------:R-:W-:Y:S01]  /*11b40*/  FFMA.FTZ R34, R36, R3.reuse, -R29.reuse ;  /* 0x0000000324227223 */ /* 0x180fe2000001081d */
[----:B------:R-:W-:Y:S02]  /*11b50*/  @!P1 VIADD R46, R46, 0x28860 ;  /* 0x000288602e2e9836 */ /* 0x000fe40000000000 */
[-CC-:B------:R-:W-:Y:S01]  /*11b60*/  FFMA.FTZ R36, R168, R3.reuse, -R29.reuse ;  /* 0x00000003a8247223 */ /* 0x180fe2000001081d */
[----:B------:R-:W-:Y:S01]  /*11b70*/  @!P1 PRMT R21, RZ, 0x654, R12 ;  /* 0x00000654ff159816 */ /* 0x000fe2000000000c */
[-CC-:B------:R-:W-:Y:S01]  /*11b80*/  FFMA.FTZ R169, R50, R3.reuse, -R29.reuse ;  /* 0x0000000332a97223 */ /* 0x180fe2000001081d */
[----:B------:R-:W1:Y:S01]  /*11b90*/  MUFU.EX2 R181, R181 ;  /* 0x000000b500b57308 */ /* 0x000e620000000800 */
[----:B------:R-:W-:Y:S01]  /*11ba0*/  @!P1 PRMT R46, RZ, 0x654, R46 ;  /* 0x00000654ff2e9816 */ /* 0x000fe2000000002e */
[-CC-:B------:R-:W-:Y:S01]  /*11bb0*/  FFMA.FTZ R171, R54, R3.reuse, -R29.reuse ;  /* 0x0000000336ab7223 */ /* 0x180fe2000001081d */
[-CC-:B------:R-:W-:Y:S01]  /*11bc0*/  FFMA.FTZ R38, R55, R3.reuse, -R29.reuse ;  /* 0x0000000337267223 */ /* 0x180fe2000001081d */
[-CC-:B------:R-:W-:Y:S01]  /*11bd0*/  FFMA.FTZ R153, R58, R3.reuse, -R29.reuse ;  /* 0x000000033a997223 */ /* 0x180fe2000001081d */
[-CC-:B------:R-:W-:Y:S01]  /*11be0*/  FFMA.FTZ R59, R59, R3.reuse, -R29.reuse ;  /* 0x000000033b3b7223 */ /* 0x180fe2000001081d */
[-CC-:B------:R-:W-:Y:S01]  /*11bf0*/  FFMA.FTZ R155, R62, R3.reuse, -R29.reuse ;  /* 0x000000033e9b7223 */ /* 0x180fe2000001081d */
[-CC-:B------:R-:W-:Y:S01]  /*11c00*/  FFMA.FTZ R157, R66, R3.reuse, -R29.reuse ;  /* 0x00000003429d7223 */ /* 0x180fe2000001081d */
[----:B------:R-:W2:Y:S01]  /*11c10*/  MUFU.EX2 R183, R183 ;  /* 0x000000b700b77308 */ /* 0x000ea20000000800 */
[----:B0-----:R-:W-:Y:S01]  /*11c20*/  FFMA.FTZ R0, R11, R0, R26 ;  /* 0x000000000b007223 */ /* 0x001fe2000001001a */
[-CC-:B------:R-:W-:Y:S01]  /*11c30*/  FFMA.FTZ R159, R70, R3.reuse, -R29.reuse ;  /* 0x00000003469f7223 */ /* 0x180fe2000001081d */
[-CC-:B------:R-:W-:Y:S01]  /*11c40*/  FFMA.FTZ R78, R78, R3.reuse, -R29.reuse ;  /* 0x000000034e4e7223 */ /* 0x180fe2000001081d */
[-CC-:B------:R-:W-:Y:S01]  /*11c50*/  FFMA.FTZ R82, R82, R3.reuse, -R29.reuse ;  /* 0x0000000352527223 */ /* 0x180fe2000001081d */
[--C-:B------:R-:W-:Y:S01]  /*11c60*/  FFMA.FTZ R83, R83, R3, -R29.reuse ;  /* 0x0000000353537223 */ /* 0x100fe2000001081d */
[----:B------:R-:W-:Y:S01]  /*11c70*/  F2FP.F16.F32.PACK_AB R154, R52, R15 ;  /* 0x0000000f349a723e */ /* 0x000fe200000000ff */
[-CC-:B------:R-:W-:Y:S01]  /*11c80*/  FFMA.FTZ R86, R86, R3.reuse, -R29.reuse ;  /* 0x0000000356567223 */ /* 0x180fe2000001081d */
[----:B------:R-:W0:Y:S01]  /*11c90*/  MUFU.EX2 R84, R84 ;  /* 0x0000005400547308 */ /* 0x000e220000000800 */
[C---:B-1----:R-:W-:Y:S01]  /*11ca0*/  FADD.FTZ R14, R181.reuse, R0 ;  /* 0x00000000b50e7221 */ /* 0x042fe20000010000 */
[----:B------:R-:W-:Y:S01]  /*11cb0*/  FFMA.FTZ R0, R178, R3, -R29 ;  /* 0x00000003b2007223 */ /* 0x000fe2000001081d */
[----:B------:R-:W-:-:S02]  /*11cc0*/  F2FP.F16.F32.PACK_AB R181, R181, R26 ;  /* 0x0000001ab5b5723e */ /* 0x000fc400000000ff */
[C---:B------:R-:W-:Y:S01]  /*11cd0*/  ISETP.GT.AND P3, PT, R10.reuse, R13, PT ;  /* 0x0000000d0a00720c */ /* 0x040fe20003f64270 */
[----:B------:R-:W-:Y:S01]  /*11ce0*/  VIADD R10, R10, 0xffffffff ;  /* 0xffffffff0a0a7836 */ /* 0x000fe20000000000 */
[----:B------:R-:W-:Y:S01]  /*11cf0*/  F2FP.F16.F32.PACK_AB R178, R32, R31 ;  /* 0x0000001f20b2723e */ /* 0x000fe200000000ff */
[----:B------:R-:W1:Y:S01]  /*11d00*/  MUFU.EX2 R177, R177 ;  /* 0x000000b100b17308 */ /* 0x000e620000000800 */
[----:B--2---:R-:W-:Y:S01]  /*11d10*/  FADD.FTZ R51, R183, R14 ;  /* 0x0000000eb7337221 */ /* 0x004fe20000010000 */
[----:B------:R-:W-:Y:S02]  /*11d20*/  F2FP.F16.F32.PACK_AB R174, R40, R35 ;  /* 0x0000002328ae723e */ /* 0x000fe400000000ff */
[----:B------:R-:W-:Y:S02]  /*11d30*/  F2FP.F16.F32.PACK_AB R168, R44, R37 ;  /* 0x000000252ca8723e */ /* 0x000fe400000000ff */
[----:B------:R-:W-:Y:S02]  /*11d40*/  F2FP.F16.F32.PACK_AB R156, R56, R43 ;  /* 0x0000002b389c723e */ /* 0x000fe400000000ff */
[----:B------:R-:W2:Y:S01]  /*11d50*/  MUFU.EX2 R30, R30 ;  /* 0x0000001e001e7308 */ /* 0x000ea20000000800 */
[C---:B0-----:R-:W-:Y:S01]  /*11d60*/  FADD.FTZ R14, R84.reuse, R51 ;  /* 0x00000033540e7221 */ /* 0x041fe20000010000 */
[----:B------:R-:W-:-:S02]  /*11d70*/  F2FP.F16.F32.PACK_AB R183, R84, R183 ;  /* 0x000000b754b7723e */ /* 0x000fc400000000ff */
[----:B------:R-:W-:-:S04]  /*11d80*/  F2FP.F16.F32.PACK_AB R158, R60, R45 ;  /* 0x0000002d3c9e723e */ /* 0x000fc800000000ff */
        /* <DEDUP_REMOVED lines=9> */
[----:B------:R-:W5:Y:S08]  /*11e20*/  MUFU.EX2 R42, R42 ;  /* 0x0000002a002a7308 */ /* 0x000f700000000800 */
[----:B------:R-:W5:Y:S08]  /*11e30*/  MUFU.EX2 R171, R171 ;  /* 0x000000ab00ab7308 */ /* 0x000f700000000800 */
[----:B------:R-:W5:Y:S01]  /*11e40*/  MUFU.EX2 R38, R38 ;  /* 0x0000002600267308 */ /* 0x000f620000000800 */
[----:B------:R-:W-:-:S02]  /*11e50*/  WARPGROUP.DEPBAR.LE gsb0, 0x0 ;  /* 0x00008000000079c5 */ /* 0x000fc40000010000 */
[----:B------:R-:W-:Y:S01]  /*11e60*/  WARPGROUP.ARRIVE ;  /* 0x00000000000079c5 */ /* 0x000fe20000000000 */
[----:B------:R-:W-:Y:S01]  /*11e70*/  FFMA.FTZ R161, R74, R3, -R29 ;  /* 0x000000034aa17223 */ /* 0x000fe2000001081d */
[----:B------:R-:W-:-:S03]  /*11e80*/  F2FP.F16.F32.PACK_AB R160, R64, R47 ;  /* 0x0000002f40a0723e */ /* 0x000fc600000000ff */
[----:B------:R-:W5:Y:S01]  /*11e90*/  MUFU.EX2 R153, R153 ;  /* 0x0000009900997308 */ /* 0x000f620000000800 */
[----:B------:R-:W-:Y:S01]  /*11ea0*/  F2FP.F16.F32.PACK_AB R162, R68, R49 ;  /* 0x0000003144a2723e */ /* 0x000fe200000000ff */
[----:B------:R-:W-:Y:S06]  /*11eb0*/  HGMMA.64x128x16.F32 R88, R164, gdesc[UR4].tnspB, R88, gsb0 ;  /* 0x41e00004a4587df0 */ /* 0x000fec0008000858 */
        /* <DEDUP_REMOVED lines=13> */
[-C--:B------:R-:W-:Y:S01]  /*11f90*/  FMUL.FTZ R90, R90, R11.reuse ;  /* 0x0000000b5a5a7220 */ /* 0x080fe20000410000 */
[----:B0-----:R-:W-:Y:S01]  /*11fa0*/  FADD.FTZ R20, R30, R51 ;  /* 0x000000331e147221 */ /* 0x001fe20000010000 */
[-C--:B------:R-:W-:Y:S01]  /*11fb0*/  FMUL.FTZ R91, R91, R11.reuse ;  /* 0x0000000b5b5b7220 */ /* 0x080fe20000410000 */
[-C--:B------:R-:W-:Y:S01]  /*11fc0*/  FMUL.FTZ R94, R94, R11.reuse ;  /* 0x0000000b5e5e7220 */ /* 0x080fe20000410000 */
[----:B------:R-:W-:Y:S01]  /*11fd0*/  FMUL.FTZ R95, R95, R11 ;  /* 0x0000000b5f5f7220 */ /* 0x000fe20000410000 */
[----:B------:R-:W-:Y:S01]  /*11fe0*/  FADD.FTZ R51, R179, R20 ;  /* 0x00000014b3337221 */ /* 0x000fe20000010000 */
[----:B------:R-:W-:Y:S01]  /*11ff0*/  FFMA.FTZ R20, R75, R3, -R29 ;  /* 0x000000034b147223 */ /* 0x000fe2000001081d */
[----:B-1----:R-:W-:Y:S01]  /*12000*/  FFMA.FTZ R21, R6, R4, R25 ;  /* 0x0000000406157223 */ /* 0x002fe20000010019 */
[----:B------:R0:W-:Y:S01]  /*12010*/  @!P1 SYNCS.ARRIVE.TRANS64.RED.A1T0 RZ, [R46+URZ], RZ ;  /* 0x000000ff2eff99a7 */ /* 0x0001e2000810043f */
[-C--:B------:R-:W-:Y:S01]  /*12020*/  FMUL.FTZ R98, R98, R11.reuse ;  /* 0x0000000b62627220 */ /* 0x080fe20000410000 */
[-C--:B------:R-:W-:Y:S01]  /*12030*/  FMUL.FTZ R99, R99, R11.reuse ;  /* 0x0000000b63637220 */ /* 0x080fe20000410000 */
[----:B------:R-:W-:Y:S01]  /*12040*/  FADD.FTZ R4, R24, R21 ;  /* 0x0000001518047221 */ /* 0x000fe20000010000 */
[----:B------:R-:W-:Y:S01]  /*12050*/  MUFU.EX2 R20, R20 ;  /* 0x0000001400147308 */ /* 0x000fe20000000800 */
[-C--:B------:R-:W-:Y:S01]  /*12060*/  FMUL.FTZ R102, R102, R11.reuse ;  /* 0x0000000b66667220 */ /* 0x080fe20000410000 */
[-C--:B------:R-:W-:Y:S01]  /*12070*/  FMUL.FTZ R103, R103, R11.reuse ;  /* 0x0000000b67677220 */ /* 0x080fe20000410000 */
[----:B------:R-:W-:Y:S01]  /*12080*/  FADD.FTZ R21, R9, R4 ;  /* 0x0000000409157221 */ /* 0x000fe20000010000 */
[----:B0-----:R-:W-:Y:S01]  /*12090*/  FADD.FTZ R46, R80, R51 ;  /* 0x00000033502e7221 */ /* 0x001fe20000010000 */
[-C--:B------:R-:W-:Y:S01]  /*120a0*/  FMUL.FTZ R106, R106, R11.reuse ;  /* 0x0000000b6a6a7220 */ /* 0x080fe20000410000 */
[-C--:B------:R-:W-:Y:S01]  /*120b0*/  FMUL.FTZ R107, R107, R11.reuse ;  /* 0x0000000b6b6b7220 */ /* 0x080fe20000410000 */
[----:B------:R-:W-:Y:S01]  /*120c0*/  FADD.FTZ R4, R28, R21 ;  /* 0x000000151c047221 */ /* 0x000fe20000010000 */
[----:B--2---:R-:W-:Y:S01]  /*120d0*/  FADD.FTZ R51, R173, R46 ;  /* 0x0000002ead337221 */ /* 0x004fe20000010000 */
[-C--:B------:R-:W-:Y:S01]  /*120e0*/  FMUL.FTZ R110, R110, R11.reuse ;  /* 0x0000000b6e6e7220 */ /* 0x080fe20000410000 */
[----:B------:R-:W-:Y:S01]  /*120f0*/  FMUL.FTZ R111, R111, R11 ;  /* 0x0000000b6f6f7220 */ /* 0x000fe20000410000 */
[----:B------:R-:W-:Y:S01]  /*12100*/  FADD.FTZ R21, R27, R4 ;  /* 0x000000041b157221 */ /* 0x000fe20000010000 */
[----:B---3--:R-:W-:Y:S01]  /*12110*/  FADD.FTZ R46, R34, R51 ;  /* 0x00000033222e7221 */ /* 0x008fe20000010000 */
[----:B------:R-:W-:Y:S01]  /*12120*/  FFMA.FTZ R4, R67, R3, -R29 ;  /* 0x0000000343047223 */ /* 0x000fe2000001081d */
[-C--:B------:R-:W-:Y:S01]  /*12130*/  FMUL.FTZ R114, R114, R11.reuse ;  /* 0x0000000b72727220 */ /* 0x080fe20000410000 */
[----:B------:R-:W-:Y:S01]  /*12140*/  FADD.FTZ R14, R176, R21 ;  /* 0x00000015b00e7221 */ /* 0x000fe20000010000 */
[----:B----4-:R-:W-:Y:S01]  /*12150*/  FADD.FTZ R55, R175, R46 ;  /* 0x0000002eaf377221 */ /* 0x010fe20000010000 */
[-C--:B------:R-:W-:Y:S01]  /*12160*/  FMUL.FTZ R115, R115, R11.reuse ;  /* 0x0000000b73737220 */ /* 0x080fe20000410000 */
[----:B------:R-:W-:Y:S01]  /*12170*/  FMUL.FTZ R118, R118, R11 ;  /* 0x0000000b76767220 */ /* 0x000fe20000410000 */
[----:B------:R-:W-:Y:S01]  /*12180*/  FADD.FTZ R21, R31, R14 ;  /* 0x0000000e1f157221 */ /* 0x000fe20000010000 */
[----:B------:R-:W-:Y:S01]  /*12190*/  FFMA.FTZ R14, R180, R3, -R29 ;  /* 0x00000003b40e7223 */ /* 0x000fe2000001081d */
[----:B------:R-:W-:Y:S01]  /*121a0*/  F2FP.F16.F32.PACK_AB R180, R24, R25 ;  /* 0x0000001918b4723e */ /* 0x000fe200000000ff */
[----:B------:R-:W0:Y:S01]  /*121b0*/  MUFU.EX2 R4, R4 ;  /* 0x0000000400047308 */ /* 0x000e220000000800 */
[----:B------:R-:W-:Y:S01]  /*121c0*/  FADD.FTZ R21, R32, R21 ;  /* 0x0000001520157221 */ /* 0x000fe20000010000 */
[-C--:B------:R-:W-:Y:S01]  /*121d0*/  FMUL.FTZ R119, R119, R11.reuse ;  /* 0x0000000b77777220 */ /* 0x080fe20000410000 */
[-C--:B------:R-:W-:Y:S01]  /*121e0*/  FMUL.FTZ R122, R122, R11.reuse ;  /* 0x0000000b7a7a7220 */ /* 0x080fe20000410000 */
[----:B------:R-:W-:Y:S01]  /*121f0*/  FMUL.FTZ R123, R123, R11 ;  /* 0x0000000b7b7b7220 */ /* 0x000fe20000410000 */
[----:B------:R-:W-:Y:S01]  /*12200*/  FADD.FTZ R50, R172, R21 ;  /* 0x00000015ac327221 */ /* 0x000fe20000010000 */
[--C-:B------:R-:W-:Y:S01]  /*12210*/  FFMA.FTZ R21, R182, R3, -R29.reuse ;  /* 0x00000003b6157223 */ /* 0x100fe2000001081d */
[----:B------:R-:W-:Y:S01]  /*12220*/  F2FP.F16.F32.PACK_AB R182, R28, R9 ;  /* 0x000000091cb6723e */ /* 0x000fe200000000ff */
[----:B------:R-:W1:Y:S01]  /*12230*/  MUFU.EX2 R14, R14 ;  /* 0x0000000e000e7308 */ /* 0x000e620000000800 */
[----:B------:R-:W-:Y:S01]  /*12240*/  FADD.FTZ R50, R33, R50 ;  /* 0x0000003221327221 */ /* 0x000fe20000010000 */
[----:B------:R-:W-:Y:S01]  /*12250*/  FFMA.FTZ R29, R232, R3, -R29 ;  /* 0x00000003e81d7223 */ /* 0x000fe2000001081d */
[-C--:B------:R-:W-:Y:S01]  /*12260*/  FMUL.FTZ R126, R126, R11.reuse ;  /* 0x0000000b7e7e7220 */ /* 0x080fe20000410000 */
[-C--:B------:R-:W-:Y:S01]  /*12270*/  FMUL.FTZ R127, R127, R11.reuse ;  /* 0x0000000b7f7f7220 */ /* 0x080fe20000410000 */
[----:B------:R-:W-:Y:S01]  /*12280*/  FADD.FTZ R51, R35, R50 ;  /* 0x0000003223337221 */ /* 0x000fe20000010000 */
[----:B-----5:R-:W-:Y:S01]  /*12290*/  FADD.FTZ R50, R36, R55 ;  /* 0x0000003724327221 */ /* 0x020fe20000010000 */
[-C--:B------:R-:W-:Y:S01]  /*122a0*/  FMUL.FTZ R130, R130, R11.reuse ;  /* 0x0000000b82827220 */ /* 0x080fe20000410000 */
[----:B------:R2:W3:Y:S01]  /*122b0*/  MUFU.EX2 R163, R21 ;  /* 0x0000001500a37308 */ /* 0x0004e20000000800 */
        /* <DEDUP_REMOVED lines=23> */
[----:B------:R-:W-:Y:S01]  /*12430*/  FMUL.FTZ R150, R150, R11 ;  /* 0x0000000b96967220 */ /* 0x000fe20000410000 */
[----:B------:R-:W-:Y:S01]  /*12440*/  FADD.FTZ R24, R48, R9 ;  /* 0x0000000930187221 */ /* 0x000fe20000010000 */
[----:B------:R-:W-:Y:S01]  /*12450*/  FADD.FTZ R25, R155, R26 ;  /* 0x0000001a9b197221 */ /* 0x000fe20000010000 */
[C---:B------:R-:W-:Y:S01]  /*12460*/  F2FP.F16.F32.PACK_AB R155, R0.reuse, R155 ;  /* 0x0000009b009b723e */ /* 0x040fe200000000ff */
[----:B------:R-:W-:Y:S01]  /*12470*/  FMUL.FTZ R151, R151, R11 ;  /* 0x0000000b97977220 */ /* 0x000fe20000410000 */
[----:B------:R-:W-:Y:S01]  /*12480*/  FADD.FTZ R9, R15, R24 ;  /* 0x000000180f097221 */ /* 0x000fe20000010000 */
[----:B------:R-:W-:Y:S01]  /*12490*/  FADD.FTZ R26, R0, R25 ;  /* 0x00000019001a7221 */ /* 0x000fe20000010000 */
[----:B------:R-:W-:Y:S01]  /*124a0*/  F2FP.F16.F32.PACK_AB R176, R176, R27 ;  /* 0x0000001bb0b0723e */ /* 0x000fe200000000ff */
[-C--:B------:R-:W-:Y:S01]  /*124b0*/  FMUL.FTZ R88, R88, R6.reuse ;  /* 0x0000000658587220 */ /* 0x080fe20000410000 */
[----:B------:R-:W-:Y:S01]  /*124c0*/  FADD.FTZ R24, R52, R9 ;  /* 0x0000000934187221 */ /* 0x000fe20000010000 */
[----:B------:R-:W-:Y:S01]  /*124d0*/  FADD.FTZ R25, R157, R26 ;  /* 0x0000001a9d197221 */ /* 0x000fe20000010000 */
[C---:B0-----:R-:W-:Y:S01]  /*124e0*/  F2FP.F16.F32.PACK_AB R157, R4.reuse, R157 ;  /* 0x0000009d049d723e */ /* 0x041fe200000000ff */
[-C--:B------:R-:W-:Y:S01]  /*124f0*/  FMUL.FTZ R89, R89, R6.reuse ;  /* 0x0000000659597220 */ /* 0x080fe20000410000 */
[----:B------:R-:W-:Y:S01]  /*12500*/  FADD.FTZ R9, R43, R24 ;  /* 0x000000182b097221 */ /* 0x000fe20000010000 */
[----:B------:R-:W-:Y:S01]  /*12510*/  FADD.FTZ R26, R4, R25 ;  /* 0x00000019041a7221 */ /* 0x000fe20000010000 */
[----:B------:R-:W-:Y:S01]  /*12520*/  F2FP.F16.F32.PACK_AB R179, R80, R179 ;  /* 0x000000b350b3723e */ /* 0x000fe200000000ff */
[-C--:B------:R-:W-:Y:S01]  /*12530*/  FMUL.FTZ R92, R92, R6.reuse ;  /* 0x000000065c5c7220 */ /* 0x080fe20000410000 */
[----:B------:R-:W-:Y:S01]  /*12540*/  FADD.FTZ R24, R56, R9 ;  /* 0x0000000938187221 */ /* 0x000fe20000010000 */
[----:B--2---:R-:W-:Y:S01]  /*12550*/  FADD.FTZ R21, R159, R26 ;  /* 0x0000001a9f157221 */ /* 0x004fe20000010000 */
[C---:B-1----:R-:W-:Y:S01]  /*12560*/  F2FP.F16.F32.PACK_AB R159, R14.reuse, R159 ;  /* 0x0000009f0e9f723e */ /* 0x042fe200000000ff */
        /* <DEDUP_REMOVED lines=18> */
[----:B---3--:R-:W-:Y:S01]  /*12690*/  FADD.FTZ R15, R163, R15 ;  /* 0x0000000fa30f7221 */ /* 0x008fe20000010000 */
        /* <DEDUP_REMOVED lines=15> */
[----:B----4-:R-:W-:Y:S01]  /*12790*/  FADD.FTZ R0, R29, R15 ;  /* 0x0000000f1d007221 */ /* 0x010fe20000010000 */
[----:B------:R-:W-:Y:S01]  /*127a0*/  F2FP.F16.F32.PACK_AB R164, R72, R53 ;  /* 0x0000003548a4723e */ /* 0x000fe200000000ff */
[----:B------:R-:W-:Y:S01]  /*127b0*/  FMUL.FTZ R112, R112, R6 ;  /* 0x0000000670707220 */ /* 0x000fe20000410000 */
[----:B------:R-:W-:Y:S01]  /*127c0*/  F2FP.F16.F32.PACK_AB R165, R83, R82 ;  /* 0x0000005253a5723e */ /* 0x000fe200000000ff */
[C---:B------:R-:W-:Y:S01]  /*127d0*/  FADD.FTZ R4, R76.reuse, R9 ;  /* 0x000000094c047221 */ /* 0x040fe20000010000 */
        /* <DEDUP_REMOVED lines=21> */
[----:B------:R-:W-:Y:S01]  /*12930*/  IMAD.MOV.U32 R15, RZ, RZ, R186 ;  /* 0x000000ffff0f7224 */ /* 0x000fe200078e00ba */
[----:B------:R-:W-:Y:S01]  /*12940*/  MOV R14, R184 ;  /* 0x000000b8000e7202 */ /* 0x000fe20000000f00 */
[----:B------:R-:W-:-:S02]  /*12950*/  IMAD.MOV.U32 R12, RZ, RZ, R8 ;  /* 0x000000ffff0c7224 */ /* 0x000fc400078e0008 */
[----:B------:R-:W-:Y:S01]  /*12960*/  IMAD.MOV.U32 R11, RZ, RZ, R7 ;  /* 0x000000ffff0b7224 */ /* 0x000fe200078e0007 */
[----:B------:R-:W-:Y:S06]  /*12970*/  @P3 BRA `(.L_x_9571) ;  /* 0xffffffd400403947 */ /* 0x000fec000383ffff */
.L_x_9561:
[----:B------:R-:W-:-:S13]  /*12980*/  ISETP.GE.AND P2, PT, R10, RZ, PT ;  /* 0x000000ff0a00720c */ /* 0x000fda0003f46270 */
[----:B------:R-:W-:Y:S05]  /*12990*/  @!P2 BRA `(.L_x_9572) ;  /* 0x000000200084a947 */ /* 0x000fea0003800000 */
[----:B------:R-:W-:Y:S01]  /*129a0*/  IMAD.MOV.U32 R11, RZ, RZ, R8 ;  /* 0x000000ffff0b7224 */ /* 0x000fe200078e0008 */
[----:B------:R-:W-:Y:S01]  /*129b0*/  MOV R12, R184 ;  /* 0x000000b8000c7202 */ /* 0x000fe20000000f00 */
[----:B------:R-:W-:Y:S02]  /*129c0*/  IMAD.MOV.U32 R13, RZ, RZ, R7 ;  /* 0x000000ffff0d7224 */ /* 0x000fe400078e0007 */
[----:B------:R-:W-:-:S07]  /*129d0*/  IMAD.MOV.U32 R14, RZ, RZ, R186 ;  /* 0x000000ffff0e7224 */ /* 0x000fce00078e00ba */
.L_x_9582:
[----:B------:R-:W-:Y:S01]  /*129e0*/  ISETP.NE.AND P2, PT, R190, RZ, PT ;  /* 0x000000ffbe00720c */ /* 0x000fe20003f45270 */
[----:B------:R-:W-:Y:S01]  /*129f0*/  VIADD R184, R12, 0x1 ;  /* 0x000000010cb87836 */ /* 0x000fe20000000000 */
[----:B------:R-:W-:Y:S05]  /*12a00*/  YIELD ;  /* 0x0000000000007946 */ /* 0x000fea0003800000 */
[----:B------:R-:W-:-:S04]  /*12a10*/  ISETP.NE.AND P3, PT, R184, 0x2, PT ;  /* 0x00000002b800780c */ /* 0x000fc80003f65270 */
[----:B------:R-:W-:Y:S02]  /*12a20*/  SEL R3, RZ, 0x1, P3 ;  /* 0x00000001ff037807 */ /* 0x000fe40001800000 */
[----:B------:R-:W-:Y:S02]  /*12a30*/  SEL R184, R184, RZ, P3 ;  /* 0x000000ffb8b87207 */ /* 0x000fe40001800000 */
[----:B------:R-:W-:Y:S01]  /*12a40*/  LOP3.LUT R186, R14, R3, RZ, 0x3c, !PT ;  /* 0x000000030eba7212 */ /* 0x000fe200078e3cff */
[----:B------:R-:W-:Y:S06]  /*12a50*/  @P2 BRA `(.L_x_9573) ;  /* 0x0000000000302947 */ /* 0x000fec0003800000 */
[----:B------:R-:W-:Y:S05]  /*12a60*/  @!P0 BRA `(.L_x_9574) ;  /* 0x0000000000048947 */ /* 0x000fea0003800000 */
[----:B------:R-:W-:Y:S01]  /*12a70*/  BPT.TRAP 0x1 ;  /* 0x000000040000795c */ /* 0x000fe20000300000 */
.L_x_9574:
[----:B------:R-:W-:Y:S01]  /*12a80*/  IMAD R3, R184, 0x8, R2 ;  /* 0x00000008b8037824 */ /* 0x000fe200078e0202 */
[----:B------:R-:W-:-:S04]  /*12a90*/  SHF.L.U32 R6, R186, 0x1f, RZ ;  /* 0x0000001fba067819 */ /* 0x000fc800000006ff */
[----:B------:R0:W1:Y:S01]  /*12aa0*/  SYNCS.PHASECHK.TRANS64.TRYWAIT P3, [R3+URZ+0x28830], R6 ;  /* 0x02883006030075a7 */ /* 0x000062000806017f */
[----:B------:R-:W-:Y:S05]  /*12ab0*/  @!P0 BRA `(.L_x_9575) ;  /* 0x0000000000048947 */ /* 0x000fea0003800000 */
[----:B------:R-:W-:Y:S01]  /*12ac0*/  BPT.TRAP 0x1 ;  /* 0x000000040000795c */ /* 0x000fe20000300000 */
.L_x_9575:
[----:B------:R-:W-:Y:S04]  /*12ad0*/  BSSY B0, `(.L_x_9573) ;  /* 0x0000004000007945 */ /* 0x000fe80003800000 */
[----:B-1----:R-:W-:Y:S05]  /*12ae0*/  @P3 BRA `(.L_x_9576) ;  /* 0x0000000000083947 */ /* 0x002fea0003800000 */
[----:B------:R-:W1:Y:S02]  /*12af0*/  SYNCS.PHASECHK.TRANS64.TRYWAIT P3, [R3+URZ+0x28830], R6 ;  /* 0x02883006030075a7 */ /* 0x000e64000806017f */
[----:B-1----:R-:W-:Y:S05]  /*12b00*/  @!P3 BRA `(.L_x_9577) ;  /* 0x000000d8003cb947 */ /* 0x002fea0003800000 */
.L_x_9576:
[----:B------:R-:W-:Y:S05]  /*12b10*/  BSYNC B0 ;  /* 0x0000000000007941 */ /* 0x000fea0003800000 */
.L_x_9573:
[----:B01----:R-:W0:Y:S01]  /*12b20*/  S2R R3, SR_TID.X ;  /* 0x0000000000037919 */ /* 0x003e220000002100 */
[----:B------:R-:W-:Y:S05]  /*12b30*/  WARPSYNC.ALL ;  /* 0x0000000000007948 */ /* 0x000fea0003800000 */
[----:B------:R-:W-:Y:S02]  /*12b40*/  IMAD R6, R184, 0x800, R5 ;  /* 0x00000800b8067824 */ /* 0x000fe400078e0205 */
[----:B------:R-:W-:Y:S02]  /*12b50*/  IMAD.MOV.U32 R7, RZ, RZ, 0x40000040 ;  /* 0x40000040ff077424 */ /* 0x000fe400078e00ff */
[----:B------:R-:W-:Y:S01]  /*12b60*/  IMAD.MOV.U32 R9, RZ, RZ, 0x40000040 ;  /* 0x40000040ff097424 */ /* 0x000fe200078e00ff */
[----:B------:R-:W-:-:S02]  /*12b70*/  R2UR UR26, R6 ;  /* 0x00000000061a72ca */ /* 0x000fc400000e0000 */
[----:B------:R-:W-:Y:S01]  /*12b80*/  R2UR UR27, R7 ;  /* 0x00000000071b72ca */ /* 0x000fe200000e0000 */
[----:B------:R-:W-:Y:S01]  /*12b90*/  IMAD.MOV.U32 R7, RZ, RZ, 0x40000040 ;  /* 0x40000040ff077424 */ /* 0x000fe200078e00ff */
        /* <DEDUP_REMOVED lines=9> */
[----:B------:R-:W-:-:S03]  /*12c30*/  VIADD R8, R6, 0x6 ;  /* 0x0000000606087836 */ /* 0x000fc60000000000 */
[----:B------:R-:W-:Y:S01]  /*12c40*/  R2UR UR7, R9 ;  /* 0x00000000090772ca */ /* 0x000fe200000e0000 */
[----:B------:R-:W-:Y:S01]  /*12c50*/  IMAD.MOV.U32 R9, RZ, RZ, 0x40000040 ;  /* 0x40000040ff097424 */ /* 0x000fe200078e00ff */
[----:B------:R-:W-:Y:S02]  /*12c60*/  R2UR UR6, R8 ;  /* 0x00000000080672ca */ /* 0x000fe400000e0000 */
[----:B0-----:R-:W-:Y:S02]  /*12c70*/  SHF.R.U32.HI R3, RZ, 0x7, R3 ;  /* 0x00000007ff037819 */ /* 0x001fe40000011603 */
[----:B------:R-:W-:Y:S02]  /*12c80*/  IADD3 R8, R6, 0x400, RZ ;  /* 0x0000040006087810 */ /* 0x000fe40007ffe0ff */
[----:B------:R-:W-:Y:S01]  /*12c90*/  R2UR UR11, R9 ;  /* 0x00000000090b72ca */ /* 0x000fe200000e0000 */
[----:B------:R-:W-:Y:S01]  /*12ca0*/  VIADD R3, R3, 0x8 ;  /* 0x0000000803037836 */ /* 0x000fe20000000000 */
[----:B------:R-:W-:Y:S01]  /*12cb0*/  R2UR UR10, R8 ;  /* 0x00000000080a72ca */ /* 0x000fe200000e0000 */
[----:B------:R-:W-:-:S02]  /*12cc0*/  VIADD R8, R6, 0x402 ;  /* 0x0000040206087836 */ /* 0x000fc40000000000 */
[----:B------:R-:W-:Y:S01]  /*12cd0*/  IMAD.MOV.U32 R9, RZ, RZ, 0x40000040 ;  /* 0x40000040ff097424 */ /* 0x000fe200078e00ff */
[----:B------:R0:W-:Y:S02]  /*12ce0*/  BAR.SYNC.DEFER_BLOCKING R3, 0x100 ;  /* 0x000400030000751d */ /* 0x0001e40000010000 */
[----:B------:R-:W-:Y:S01]  /*12cf0*/  R2UR UR14, R8 ;  /* 0x00000000080e72ca */ /* 0x000fe200000e0000 */
[C---:B------:R-:W-:Y:S01]  /*12d00*/  VIADD R8, R6.reuse, 0x404 ;  /* 0x0000040406087836 */ /* 0x040fe20000000000 */
[----:B------:R-:W-:Y:S01]  /*12d10*/  R2UR UR15, R9 ;  /* 0x00000000090f72ca */ /* 0x000fe200000e0000 */
[----:B------:R-:W-:Y:S01]  /*12d20*/  IMAD.MOV.U32 R9, RZ, RZ, 0x40000040 ;  /* 0x40000040ff097424 */ /* 0x000fe200078e00ff */
[----:B------:R-:W-:Y:S02]  /*12d30*/  IADD3 R6, R6, 0x406, RZ ;  /* 0x0000040606067810 */ /* 0x000fe40007ffe0ff */
[----:B------:R-:W-:Y:S02]  /*12d40*/  R2UR UR18, R8 ;  /* 0x00000000081272ca */ /* 0x000fe400000e0000 */
[----:B------:R-:W-:-:S02]  /*12d50*/  R2UR UR19, R9 ;  /* 0x00000000091372ca */ /* 0x000fc400000e0000 */
        /* <DEDUP_REMOVED lines=28> */
.L_x_9579:
[----:B------:R-:W-:Y:S01]  /*12f20*/  SHF.L.U32 R3, R14, 0x1f, RZ ;  /* 0x0000001f0e037819 */ /* 0x000fe200000006ff */
[----:B------:R-:W-:-:S04]  /*12f30*/  IMAD R6, R12, 0x8, R2 ;  /* 0x000000080c067824 */ /* 0x000fc800078e0202 */
[----:B------:R0:W1:Y:S01]  /*12f40*/  SYNCS.PHASECHK.TRANS64.TRYWAIT P2, [R6+URZ+0x28850], R3 ;  /* 0x02885003060075a7 */ /* 0x000062000804017f */
[----:B------:R-:W-:Y:S05]  /*12f50*/  @!P0 BRA `(.L_x_9580) ;  /* 0x0000000000048947 */ /* 0x000fea0003800000 */
[----:B------:R-:W-:Y:S01]  /*12f60*/  BPT.TRAP 0x1 ;  /* 0x000000040000795c */ /* 0x000fe20000300000 */
.L_x_9580:
[----:B-1----:R-:W-:Y:S05]  /*12f70*/  @P2 BRA `(.L_x_9578) ;  /* 0x0000000000082947 */ /* 0x002fea0003800000 */
[----:B------:R-:W1:Y:S02]  /*12f80*/  SYNCS.PHASECHK.TRANS64.TRYWAIT P2, [R6+URZ+0x28850], R3 ;  /* 0x02885003060075a7 */ /* 0x000e64000804017f */
[----:B-1----:R-:W-:Y:S05]  /*12f90*/  @!P2 BRA `(.L_x_9581) ;  /* 0x000000d4002ca947 */ /* 0x002fea0003800000 */
.L_x_9578:
        /* <DEDUP_REMOVED lines=8> */
[----:B------:R-:W-:Y:S02]  /*13020*/  R2UR UR7, R7 ;  /* 0x00000000070772ca */ /* 0x000fe400000e0000 */
[----:B------:R-:W-:Y:S02]  /*13030*/  LOP3.LUT R3, R3, 0x4000000, RZ, 0xfc, !PT ;  /* 0x0400000003037812 */ /* 0x000fe400078efcff */
[C---:B------:R-:W-:Y:S01]  /*13040*/  ISETP.GT.AND P2, PT, R10.reuse, RZ, PT ;  /* 0x000000ff0a00720c */ /* 0x040fe20003f44270 */
[----:B------:R-:W-:Y:S02]  /*13050*/  VIADD R10, R10, 0xffffffff ;  /* 0xffffffff0a0a7836 */ /* 0x000fe40000000000 */
[C---:B------:R-:W-:Y:S02]  /*13060*/  IMAD R6, R12.reuse, 0x800, R3 ;  /* 0x000008000c067824 */ /* 0x040fe400078e0203 */
[----:B------:R-:W-:-:S03]  /*13070*/  @!P1 IMAD R12, R12, 0x8, R2 ;  /* 0x000000080c0c9824 */ /* 0x000fc600078e0202 */
[C---:B------:R-:W-:Y:S02]  /*13080*/  R2UR UR6, R6.reuse ;  /* 0x00000000060672ca */ /* 0x040fe400000e0000 */
[----:B------:R-:W-:Y:S02]  /*13090*/  IADD3 R8, R6, 0x80, RZ ;  /* 0x0000008006087810 */ /* 0x000fe40007ffe0ff */
[----:B------:R-:W-:-:S04]  /*130a0*/  @!P1 IADD3 R12, R12, 0x28860, RZ ;  /* 0x000288600c0c9810 */ /* 0x000fc80007ffe0ff */
[----:B------:R-:W-:-:S05]  /*130b0*/  @!P1 PRMT R12, RZ, 0x654, R12 ;  /* 0x00000654ff0c9816 */ /* 0x000fca000000000c */
[----:B------:R-:W-:Y:S01]  /*130c0*/  HGMMA.64x128x16.F32 R88, R180, gdesc[UR4].tnspB, R88, gsb0 ;  /* 0x41e00004b4587df0 */ /* 0x000fe20008000858 */
[----:B------:R-:W-:Y:S02]  /*130d0*/  R2UR UR6, R8 ;  /* 0x00000000080672ca */ /* 0x000fe400000e0000 */
[----:B------:R-:W-:Y:S01]  /*130e0*/  R2UR UR7, R9 ;  /* 0x00000000090772ca */ /* 0x000fe200000e0000 */
[----:B------:R-:W-:Y:S01]  /*130f0*/  IMAD.MOV.U32 R9, RZ, RZ, 0x40000040 ;  /* 0x40000040ff097424 */ /* 0x000fe200078e00ff */
[----:B------:R-:W-:Y:S02]  /*13100*/  FMNMX.FTZ R8, R24, R13, !PT ;  /* 0x0000000d18087209 */ /* 0x000fe40007810000 */
[----:B0-----:R-:W-:Y:S02]  /*13110*/  SHF.R.U32.HI R192, RZ, 0x7, R192 ;  /* 0x00000007ffc07819 */ /* 0x001fe400000116c0 */
[----:B------:R-:W-:Y:S01]  /*13120*/  FMNMX.FTZ R3, R25, R8, !PT ;  /* 0x0000000819037209 */ /* 0x000fe20007810000 */
[----:B------:R-:W-:-:S03]  /*13130*/  VIADD R8, R6, 0x100 ;  /* 0x0000010006087836 */ /* 0x000fc60000000000 */
[----:B------:R-:W-:-:S04]  /*13140*/  FMNMX.FTZ R14, R28, R3, !PT ;  /* 0x000000031c0e7209 */ /* 0x000fc80007810000 */
[----:B------:R-:W-:Y:S01]  /*13150*/  FMNMX.FTZ R3, R29, R14, !PT ;  /* 0x0000000e1d037209 */ /* 0x000fe20007810000 */
[----:B------:R-:W-:Y:S02]  /*13160*/  WARPGROUP.DEPBAR.LE gsb0, 0x0 ;  /* 0x00008000000079c5 */ /* 0x000fe40000010000 */
[----:B------:R-:W-:-:S06]  /*13170*/  WARPGROUP.ARRIVE ;  /* 0x00000000000079c5 */ /* 0x000fcc0000000000 */
[----:B------:R-:W-:Y:S01]  /*13180*/  HGMMA.64x128x16.F32 R88, R176, gdesc[UR4].tnspB, R88, gsb0 ;  /* 0x41e00004b0587df0 */ /* 0x000fe20008000858 */
[----:B------:R-:W-:Y:S02]  /*13190*/  R2UR UR6, R8 ;  /* 0x00000000080672ca */ /* 0x000fe400000e0000 */
        /* <DEDUP_REMOVED lines=36> */
[----:B------:R-:W-:-:S05]  /*133e0*/  FMNMX.FTZ R8, R85, R8, !PT ;  /* 0x0000000855087209 */ /* 0x000fca0007810000 */
[----:B------:R-:W0:Y:S02]  /*133f0*/  SHFL.BFLY PT, R3, R8, 0x2, 0x1f ;  /* 0x0c401f0008037f89 */ /* 0x000e2400000e0000 */
[----:B0-----:R-:W-:Y:S01]  /*13400*/  FMNMX.FTZ R15, R8, R3, !PT ;  /* 0x00000003080f7209 */ /* 0x001fe20007810000 */
[----:B------:R-:W-:Y:S01]  /*13410*/  VIADD R8, R6, 0x200 ;  /* 0x0000020006087836 */ /* 0x000fe20000000000 */
[----:B------:R-:W-:-:S03]  /*13420*/  MOV R3, UR43 ;  /* 0x0000002b00037c02 */ /* 0x000fc60008000f00 */
[----:B------:R-:W0:Y:S02]  /*13430*/  SHFL.BFLY PT, R14, R15, 0x1, 0x1f ;  /* 0x0c201f000f0e7f89 */ /* 0x000e2400000e0000 */
[----:B0-----:R-:W-:-:S05]  /*13440*/  FMNMX.FTZ R7, R15, R14, !PT ;  /* 0x0000000e0f077209 */ /* 0x001fca0007810000 */
[----:B------:R-:W-:-:S04]  /*13450*/  FADD.FTZ R14, -R7, R13 ;  /* 0x0000000d070e7221 */ /* 0x000fc80000010100 */
[-C--:B------:R-:W-:Y:S01]  /*13460*/  FMUL.FTZ R13, R14, R3.reuse ;  /* 0x000000030e0d7220 */ /* 0x080fe20000410000 */
        /* <DEDUP_REMOVED lines=27> */
[----:B------:R-:W-:-:S02]  /*13620*/  R2UR UR6, R8 ;  /* 0x00000000080672ca */ /* 0x000fc400000e0000 */
[----:B------:R-:W-:Y:S02]  /*13630*/  R2UR UR7, R9 ;  /* 0x00000000090772ca */ /* 0x000fe400000e0000 */
        /* <DEDUP_REMOVED lines=32> */
[----:B------:R-:W-:-:S06]  /*13840*/  FFMA.FTZ R20, R72, R3, -R14 ;  /* 0x0000000348147223 */ /* 0x000fcc000001080e */
[----:B------:R-:W-:Y:S01]  /*13850*/  MUFU.EX2 R20, R20 ;  /* 0x0000001400147308 */ /* 0x000fe20000000800 */
[----:B------:R-:W-:Y:S02]  /*13860*/  WARPGROUP.DEPBAR.LE gsb0, 0x0 ;  /* 0x00008000000079c5 */ /* 0x000fe40000010000 */
[----:B------:R-:W-:Y:S01]  /*13870*/  WARPGROUP.ARRIVE ;  /* 0x00000000000079c5 */ /* 0x000fe20000000000 */
[-CC-:B------:R-:W-:Y:S01]  /*13880*/  FFMA.FTZ R168, R48, R3.reuse, -R14.reuse ;  /* 0x0000000330a87223 */ /* 0x180fe2000001080e */
[----:B------:R-:W-:-:S04]  /*13890*/  FFMA.FTZ R170, R52, R3, -R14 ;  /* 0x0000000334aa7223 */ /* 0x000fc8000001080e */
        /* <DEDUP_REMOVED lines=19> */
[----:B------:R-:W-:Y:S01]  /*139d0*/  VIADD R8, R6, 0x300 ;  /* 0x0000030006087836 */ /* 0x000fe20000000000 */
[----:B------:R-:W-:-:S03]  /*139e0*/  MOV R9, 0x40000040 ;  /* 0x4000004000097802 */ /* 0x000fc60000000f00 */
[----:B------:R-:W0:Y:S01]  /*139f0*/  SHFL.BFLY PT, R32, R15, 0x1, 0x1f ;  /* 0x0c201f000f207f89 */ /* 0x000e2200000e0000 */
[----:B------:R-:W-:Y:S02]  /*13a00*/  WARPGROUP.DEPBAR.LE gsb0, 0x0 ;  /* 0x00008000000079c5 */ /* 0x000fe40000010000 */
[----:B------:R-:W-:Y:S01]  /*13a10*/  WARPGROUP.ARRIVE ;  /* 0x00000000000079c5 */ /* 0x000fe20000000000 */
[-CC-:B------:R-:W-:Y:S01]  /*13a20*/  FFMA.FTZ R153, R33, R3.reuse, -R14.reuse ;  /* 0x0000000321997223 */ /* 0x180fe2000001080e */
[-CC-:B------:R-:W-:Y:S01]  /*13a30*/  FFMA.FTZ R33, R41, R3.reuse, -R14.reuse ;  /* 0x0000000329217223 */ /* 0x180fe2000001080e */
[-CC-:B------:R-:W-:Y:S01]  /*13a40*/  FFMA.FTZ R41, R45, R3.reuse, -R14.reuse ;  /* 0x000000032d297223 */ /* 0x180fe2000001080e */
[-CC-:B------:R-:W-:Y:S01]  /*13a50*/  FFMA.FTZ R45, R53, R3.reuse, -R14.reuse ;  /* 0x00000003352d7223 */ /* 0x180fe2000001080e */
[-CC-:B------:R-:W-:Y:S01]  /*13a60*/  FFMA.FTZ R155, R57, R3.reuse, -R14.reuse ;  /* 0x00000003399b7223 */ /* 0x180fe2000001080e */
[----:B------:R-:W-:Y:S01]  /*13a70*/  HGMMA.64x128x16.F32 R88, R156, gdesc[UR4].tnspB, R88, gsb0 ;  /* 0x41e000049c587df0 */ /* 0x000fe20008000858 */
[----:B------:R-:W-:Y:S01]  /*13a80*/  R2UR UR6, R8 ;  /* 0x00000000080672ca */ /* 0x000fe200000e0000 */
[-CC-:B------:R-:W-:Y:S01]  /*13a90*/  FFMA.FTZ R53, R65, R3.reuse, -R14.reuse ;  /* 0x0000000341357223 */ /* 0x180fe2000001080e */
[----:B------:R-:W-:Y:S01]  /*13aa0*/  R2UR UR7, R9 ;  /* 0x00000000090772ca */ /* 0x000fe200000e0000 */
[-CC-:B------:R-:W-:Y:S01]  /*13ab0*/  FFMA.FTZ R152, R56, R3.reuse, -R14.reuse ;  /* 0x0000000338987223 */ /* 0x180fe2000001080e */
[----:B0-----:R-:W-:Y:S01]  /*13ac0*/  FMNMX.FTZ R8, R15, R32, !PT ;  /* 0x000000200f087209 */ /* 0x001fe20007810000 */
[-CC-:B------:R-:W-:Y:S01]  /*13ad0*/  FFMA.FTZ R154, R60, R3.reuse, -R14.reuse ;  /* 0x000000033c9a7223 */ /* 0x180fe2000001080e */
[-CC-:B------:R-:W-:Y:S01]  /*13ae0*/  FFMA.FTZ R57, R73, R3.reuse, -R14.reuse ;  /* 0x0000000349397223 */ /* 0x180fe2000001080e */
[-CC-:B------:R-:W-:Y:S01]  /*13af0*/  FFMA.FTZ R65, R77, R3.reuse, -R14.reuse ;  /* 0x000000034d417223 */ /* 0x180fe2000001080e */
[-CC-:B------:R-:W-:Y:S01]  /*13b00*/  FFMA.FTZ R9, R84, R3.reuse, -R14.reuse ;  /* 0x0000000354097223 */ /* 0x180fe2000001080e */
[----:B------:R-:W-:Y:S01]  /*13b10*/  FFMA.FTZ R32, R85, R3, -R14 ;  /* 0x0000000355207223 */ /* 0x000fe2000001080e */
[----:B------:R-:W-:-:S02]  /*13b20*/  IMAD.MOV.U32 R15, RZ, RZ, 0x40000040 ;  /* 0x40000040ff0f7424 */ /* 0x000fc400078e00ff */
[-C--:B------:R-:W-:Y:S01]  /*13b30*/  FMUL.FTZ R36, R8, R3.reuse ;  /* 0x0000000308247220 */ /* 0x080fe20000410000 */
[----:B------:R-:W-:Y:S03]  /*13b40*/  MUFU.EX2 R153, R153 ;  /* 0x0000009900997308 */ /* 0x000fe60000000800 */
[-CC-:B------:R-:W-:Y:S01]  /*13b50*/  FFMA.FTZ R26, R26, R3.reuse, -R36.reuse ;  /* 0x000000031a1a7223 */ /* 0x180fe20000010824 */
[-CC-:B------:R-:W-:Y:S01]  /*13b60*/  FFMA.FTZ R181, R27, R3.reuse, -R36.reuse ;  /* 0x000000031bb57223 */ /* 0x180fe20000010824 */
[-CC-:B------:R-:W-:Y:S01]  /*13b70*/  FFMA.FTZ R183, R30, R3.reuse, -R36.reuse ;  /* 0x000000031eb77223 */ /* 0x180fe20000010824 */
[-CC-:B------:R-:W-:Y:S01]  /*13b80*/  FFMA.FTZ R30, R31, R3.reuse, -R36.reuse ;  /* 0x000000031f1e7223 */ /* 0x180fe20000010824 */
[-CC-:B------:R-:W-:Y:S01]  /*13b90*/  FFMA.FTZ R177, R34, R3.reuse, -R36.reuse ;  /* 0x0000000322b17223 */ /* 0x180fe20000010824 */
[----:B------:R-:W-:Y:S01]  /*13ba0*/  IADD3 R31, -R192, 0xb, RZ ;  /* 0x0000000bc01f7810 */ /* 0x000fe20007ffe1ff */
        /* <DEDUP_REMOVED lines=38> */
[-C--:B------:R-:W-:Y:S01]  /*13e10*/  FFMA.FTZ R157, R66, R3.reuse, -R36 ;  /* 0x00000003429d7223 */ /* 0x080fe20000010824 */
[----:B------:R-:W-:Y:S01]  /*13e20*/  HGMMA.64x128x16.F32 R88, R160, gdesc[UR4].tnspB, R88, gsb0 ;  /* 0x41e00004a0587df0 */ /* 0x000fe20008000858 */
[----:B------:R-:W-:Y:S01]  /*13e30*/  FMUL.FTZ R11, R14, R3 ;  /* 0x000000030e0b7220 */ /* 0x000fe20000410000 */
[----:B------:R-:W-:Y:S01]  /*13e40*/  VIADD R14, R6, 0x380 ;  /* 0x00000380060e7836 */ /* 0x000fe20000000000 */
[----:B------:R-:W-:Y:S01]  /*13e50*/  R2UR UR7, R15 ;  /* 0x000000000f0772ca */ /* 0x000fe200000e0000 */
[----:B------:R-:W-:-:S02]  /*13e60*/  @!P1 IMAD R15, R184, 0x8, R2 ;  /* 0x00000008b80f9824 */ /* 0x000fc400078e0202 */
[-CC-:B------:R-:W-:Y:S01]  /*13e70*/  FFMA.FTZ R6, R55, R3.reuse, -R36.reuse ;  /* 0x0000000337067223 */ /* 0x180fe20000010824 */
[----:B------:R-:W-:Y:S01]  /*13e80*/  MUFU.EX2 R171, R171 ;  /* 0x000000ab00ab7308 */ /* 0x000fe20000000800 */
[----:B------:R-:W-:Y:S01]  /*13e90*/  R2UR UR6, R14 ;  /* 0x000000000e0672ca */ /* 0x000fe200000e0000 */
[----:B------:R-:W-:Y:S02]  /*13ea0*/  @!P1 VIADD R27, R15, 0x28840 ;  /* 0x000288400f1b9836 */ /* 0x000fe40000000000 */
[-CC-:B------:R-:W-:Y:S01]  /*13eb0*/  FFMA.FTZ R14, R58, R3.reuse, -R36.reuse ;  /* 0x000000033a0e7223 */ /* 0x180fe20000010824 */
[-CC-:B------:R-:W-:Y:S01]  /*13ec0*/  FFMA.FTZ R15, R59, R3.reuse, -R36.reuse ;  /* 0x000000033b0f7223 */ /* 0x180fe20000010824 */
[----:B------:R-:W-:Y:S01]  /*13ed0*/  FFMA.FTZ R159, R70, R3, -R36 ;  /* 0x00000003469f7223 */ /* 0x000fe20000010824 */
[----:B------:R-:W-:Y:S01]  /*13ee0*/  @!P1 PRMT R27, RZ, 0x654, R27 ;  /* 0x00000654ff1b9816 */ /* 0x000fe2000000001b */
[----:B------:R-:W0:Y:S08]  /*13ef0*/  MUFU.EX2 R11, R11 ;  /* 0x0000000b000b7308 */ /* 0x000e300000000800 */
[----:B------:R-:W-:Y:S08]  /*13f00*/  MUFU.EX2 R45, R45 ;  /* 0x0000002d002d7308 */ /* 0x000ff00000000800 */
[----:B------:R-:W-:Y:S01]  /*13f10*/  MUFU.EX2 R6, R6 ;  /* 0x0000000600067308 */ /* 0x000fe20000000800 */
[----:B0-----:R-:W-:-:S04]  /*13f20*/  FFMA.FTZ R46, R11, R0, R26 ;  /* 0x000000000b2e7223 */ /* 0x001fc8000001001a */
[C---:B------:R-:W-:Y:S01]  /*13f30*/  FADD.FTZ R46, R181.reuse, R46 ;  /* 0x0000002eb52e7221 */ /* 0x040fe20000010000 */
[----:B------:R-:W-:Y:S02]  /*13f40*/  F2FP.F16.F32.PACK_AB R181, R181, R26 ;  /* 0x0000001ab5b5723e */ /* 0x000fe400000000ff */
        /* <DEDUP_REMOVED lines=14> */
[----:B------:R-:W-:Y:S01]  /*14030*/  WARPGROUP.ARRIVE ;  /* 0x00000000000079c5 */ /* 0x000fe20000000000 */
[----:B------:R-:W-:-:S04]  /*14040*/  FFMA.FTZ R161, R74, R3, -R36 ;  /* 0x000000034aa17223 */ /* 0x000fc80000010824 */
[----:B------:R-:W1:Y:S01]  /*14050*/  MUFU.EX2 R65, R65 ;  /* 0x0000004100417308 */ /* 0x000e620000000800 */
[----:B0-----:R-:W-:Y:S01]  /*14060*/  F2FP.F16.F32.PACK_AB R160, R57, R20 ;  /* 0x0000001439a0723e */ /* 0x001fe200000000ff */
[----:B------:R-:W-:Y:S06]  /*14070*/  HGMMA.64x128x16.F32 R88, R164, gdesc[UR4].tnspB, R88, gsb0 ;  /* 0x41e00004a4587df0 */ /* 0x000fec0008000858 */
[----:B------:R-:W-:Y:S08]  /*14080*/  MUFU.EX2 R161, R161 ;  /* 0x000000a100a17308 */ /* 0x000ff00000000800 */
[----:B------:R-:W0:Y:S01]  /*14090*/  MUFU.EX2 R79, R79 ;  /* 0x0000004f004f7308 */ /* 0x000e220000000800 */
[----:B-1----:R-:W-:-:S07]  /*140a0*/  F2FP.F16.F32.PACK_AB R162, R65, R24 ;  /* 0x0000001841a2723e */ /* 0x002fce00000000ff */
[----:B------:R-:W-:Y:S08]  /*140b0*/  MUFU.EX2 R82, R82 ;  /* 0x0000005200527308 */ /* 0x000ff00000000800 */
[----:B------:R-:W-:Y:S01]  /*140c0*/  MUFU.EX2 R83, R83 ;  /* 0x0000005300537308 */ /* 0x000fe20000000800 */
[----:B0-----:R-:W-:-:S07]  /*140d0*/  F2FP.F16.F32.PACK_AB R163, R79, R78 ;  /* 0x0000004e4fa3723e */ /* 0x001fce00000000ff */
[----:B------:R-:W-:Y:S08]  /*140e0*/  MUFU.EX2 R9, R9 ;  /* 0x0000000900097308 */ /* 0x000ff00000000800 */
[----:B------:R-:W-:Y:S08]  /*140f0*/  MUFU.EX2 R86, R86 ;  /* 0x0000005600567308 */ /* 0x000ff00000000800 */
[----:B------:R-:W-:Y:S01]  /*14100*/  MUFU.EX2 R32, R32 ;  /* 0x0000002000207308 */ /* 0x000fe20000000800 */
[----:B------:R-:W-:-:S02]  /*14110*/  WARPGROUP.DEPBAR.LE gsb0, 0x0 ;  /* 0x00008000000079c5 */ /* 0x000fc40000010000 */
[----:B------:R0:W-:Y:S06]  /*14120*/  BAR.ARV R31, 0x100 ;  /* 0x0004001f0000751d */ /* 0x0001ec0000002000 */
[----:B------:R1:W-:Y:S01]  /*14130*/  @!P1 SYNCS.ARRIVE.TRANS64.RED.A1T0 RZ, [R27+URZ], RZ ;  /* 0x000000ff1bff99a7 */ /* 0x0003e2000810043f */
[----:B------:R-:W-:Y:S01]  /*14140*/  FMUL.FTZ R88, R88, R13 ;  /* 0x0000000d58587220 */ /* 0x000fe20000410000 */
[----:B0-----:R-:W-:Y:S01]  /*14150*/  FADD.FTZ R31, R183, R46 ;  /* 0x0000002eb71f7221 */ /* 0x001fe20000010000 */
[----:B------:R-:W-:Y:S01]  /*14160*/  F2FP.F16.F32.PACK_AB R183, R30, R183 ;  /* 0x000000b71eb7723e */ /* 0x000fe200000000ff */
[-C--:B------:R-:W-:Y:S01]  /*14170*/  FMUL.FTZ R89, R89, R13.reuse ;  /* 0x0000000d59597220 */ /* 0x080fe20000410000 */
[-C--:B------:R-:W-:Y:S01]  /*14180*/  FMUL.FTZ R92, R92, R13.reuse ;  /* 0x0000000d5c5c7220 */ /* 0x080fe20000410000 */
[-C--:B------:R-:W-:Y:S01]  /*14190*/  FMUL.FTZ R93, R93, R13.reuse ;  /* 0x0000000d5d5d7220 */ /* 0x080fe20000410000 */
[-C--:B------:R-:W-:Y:S01]  /*141a0*/  FMUL.FTZ R96, R96, R13.reuse ;  /* 0x0000000d60607220 */ /* 0x080fe20000410000 */
[----:B-1----:R-:W-:Y:S01]  /*141b0*/  FADD.FTZ R27, R21, R4 ;  /* 0x00000004151b7221 */ /* 0x002fe20000010000 */
[----:B------:R0:W-:Y:S01]  /*141c0*/  @!P1 SYNCS.ARRIVE.TRANS64.RED.A1T0 RZ, [R12+URZ], RZ ;  /* 0x000000ff0cff99a7 */ /* 0x0001e2000810043f */
[-C--:B------:R-:W-:Y:S01]  /*141d0*/  FMUL.FTZ R97, R97, R13.reuse ;  /* 0x0000000d61617220 */ /* 0x080fe20000410000 */
[----:B------:R-:W-:Y:S01]  /*141e0*/  FMUL.FTZ R100, R100, R13 ;  /* 0x0000000d64647220 */ /* 0x000fe20000410000 */
[----:B------:R-:W-:Y:S01]  /*141f0*/  FADD.FTZ R4, R182, R27 ;  /* 0x0000001bb6047221 */ /* 0x000fe20000010000 */
[----:B------:R-:W-:Y:S01]  /*14200*/  F2FP.F16.F32.PACK_AB R182, R25, R182 ;  /* 0x000000b619b6723e */ /* 0x000fe200000000ff */
[----:B------:R-:W-:Y:S01]  /*14210*/  FFMA.FTZ R27, R63, R3, -R36 ;  /* 0x000000033f1b7223 */ /* 0x000fe20000010824 */
[-C--:B------:R-:W-:Y:S01]  /*14220*/  FMUL.FTZ R101, R101, R13.reuse ;  /* 0x0000000d65657220 */ /* 0x080fe20000410000 */
[----:B------:R-:W-:Y:S01]  /*14230*/  FADD.FTZ R35, R25, R4 ;  /* 0x0000000419237221 */ /* 0x000fe20000010000 */
[----:B------:R-:W-:Y:S01]  /*14240*/  FADD.FTZ R4, R30, R31 ;  /* 0x0000001f1e047221 */ /* 0x000fe20000010000 */
[-C--:B------:R-:W-:Y:S01]  /*14250*/  FMUL.FTZ R104, R104, R13.reuse ;  /* 0x0000000d68687220 */ /* 0x080fe20000410000 */
[----:B------:R-:W-:Y:S01]  /*14260*/  FMUL.FTZ R105, R105, R13 ;  /* 0x0000000d69697220 */ /* 0x000fe20000410000 */
[----:B0-----:R-:W-:Y:S01]  /*14270*/  FADD.FTZ R12, R176, R35 ;  /* 0x00000023b00c7221 */ /* 0x001fe20000010000 */
[----:B------:R-:W-:Y:S01]  /*14280*/  FADD.FTZ R31, R177, R4 ;  /* 0x00000004b11f7221 */ /* 0x000fe20000010000 */
[----:B------:R-:W0:Y:S01]  /*14290*/  MUFU.EX2 R27, R27 ;  /* 0x0000001b001b7308 */ /* 0x000e220000000800 */
[----:B------:R-:W-:Y:S01]  /*142a0*/  FFMA.FTZ R4, R67, R3, -R36 ;  /* 0x0000000343047223 */ /* 0x000fe20000010824 */
[----:B------:R-:W-:Y:S01]  /*142b0*/  FADD.FTZ R35, R153, R12 ;  /* 0x0000000c99237221 */ /* 0x000fe20000010000 */
[C---:B------:R-:W-:Y:S01]  /*142c0*/  FADD.FTZ R46, R34.reuse, R31 ;  /* 0x0000001f222e7221 */ /* 0x040fe20000010000 */
[----:B------:R-:W-:Y:S01]  /*142d0*/  F2FP.F16.F32.PACK_AB R177, R34, R177 ;  /* 0x000000b122b1723e */ /* 0x000fe200000000ff */
[-C--:B------:R-:W-:Y:S01]  /*142e0*/  FFMA.FTZ R12, R71, R3.reuse, -R36 ;  /* 0x00000003470c7223 */ /* 0x080fe20000010824 */
[----:B------:R-:W-:Y:S01]  /*142f0*/  FADD.FTZ R48, R178, R35 ;  /* 0x00000023b2307221 */ /* 0x000fe20000010000 */
[----:B------:R-:W-:Y:S01]  /*14300*/  FADD.FTZ R31, R179, R46 ;  /* 0x0000002eb31f7221 */ /* 0x000fe20000010000 */
[----:B------:R-:W1:Y:S01]  /*14310*/  MUFU.EX2 R4, R4 ;  /* 0x0000000400047308 */ /* 0x000e620000000800 */
[----:B------:R-:W-:Y:S01]  /*14320*/  F2FP.F16.F32.PACK_AB R176, R153, R176 ;  /* 0x000000b099b0723e */ /* 0x000fe200000000ff */
[----:B------:R-:W-:Y:S01]  /*14330*/  FADD.FTZ R35, R29, R48 ;  /* 0x000000301d237221 */ /* 0x000fe20000010000 */
[----:B------:R-:W-:Y:S01]  /*14340*/  FADD.FTZ R46, R38, R31 ;  /* 0x0000001f262e7221 */ /* 0x000fe20000010000 */
[----:B------:R-:W-:Y:S01]  /*14350*/  F2FP.F16.F32.PACK_AB R153, R15, R14 ;  /* 0x0000000e0f99723e */ /* 0x000fe200000000ff */
[----:B------:R-:W-:Y:S01]  /*14360*/  FFMA.FTZ R36, R87, R3, -R36 ;  /* 0x0000000357247223 */ /* 0x000fe20000010824 */
[----:B------:R-:W-:Y:S01]  /*14370*/  FADD.FTZ R48, R172, R35 ;  /* 0x00000023ac307221 */ /* 0x000fe20000010000 */
[----:B------:R-:W-:Y:S01]  /*14380*/  FADD.FTZ R31, R173, R46 ;  /* 0x0000002ead1f7221 */ /* 0x000fe20000010000 */
        /* <DEDUP_REMOVED lines=28> */
[----:B------:R-:W3:Y:S01]  /*14550*/  MUFU.EX2 R26, R75 ;  /* 0x0000004b001a7308 */ /* 0x000ee20000000800 */
[-C--:B------:R-:W-:Y:S01]  /*14560*/  FMUL.FTZ R129, R129, R13.reuse ;  /* 0x0000000d81817220 */ /* 0x080fe20000410000 */
[----:B------:R-:W-:Y:S01]  /*14570*/  FADD.FTZ R30, R152, R25 ;  /* 0x00000019981e7221 */ /* 0x000fe20000010000 */
[----:B------:R-:W-:Y:S01]  /*14580*/  FADD.FTZ R34, R14, R21 ;  /* 0x000000150e227221 */ /* 0x000fe20000010000 */
[C---:B------:R-:W-:Y:S01]  /*14590*/  F2FP.F16.F32.PACK_AB R152, R155.reuse, R152 ;  /* 0x000000989b98723e */ /* 0x040fe200000000ff */
[-C--:B------:R-:W-:Y:S01]  /*145a0*/  FMUL.FTZ R132, R132, R13.reuse ;  /* 0x0000000d84847220 */ /* 0x080fe20000410000 */
[----:B------:R-:W-:Y:S01]  /*145b0*/  FADD.FTZ R21, R155, R30 ;  /* 0x0000001e9b157221 */ /* 0x000fe20000010000 */
[----:B------:R-:W-:Y:S01]  /*145c0*/  FADD.FTZ R25, R15, R34 ;  /* 0x000000220f197221 */ /* 0x000fe20000010000 */
[----:B0-----:R-:W-:Y:S01]  /*145d0*/  F2FP.F16.F32.PACK_AB R155, R27, R0 ;  /* 0x000000001b9b723e */ /* 0x001fe200000000ff */
        /* <DEDUP_REMOVED lines=11> */
[----:B-1----:R-:W-:Y:S01]  /*14690*/  F2FP.F16.F32.PACK_AB R157, R4, R157 ;  /* 0x0000009d049d723e */ /* 0x002fe200000000ff */
[-C--:B------:R-:W-:Y:S01]  /*146a0*/  FMUL.FTZ R144, R144, R13.reuse ;  /* 0x0000000d90907220 */ /* 0x080fe20000410000 */
[----:B------:R-:W-:Y:S01]  /*146b0*/  FADD.FTZ R25, R53, R30 ;  /* 0x0000001e35197221 */ /* 0x000fe20000010000 */
[----:B------:R-:W-:Y:S01]  /*146c0*/  FADD.FTZ R30, R4, R21 ;  /* 0x00000015041e7221 */ /* 0x000fe20000010000 */
[-C--:B------:R-:W-:Y:S01]  /*146d0*/  FMUL.FTZ R145, R145, R13.reuse ;  /* 0x0000000d91917220 */ /* 0x080fe20000410000 */
[----:B------:R-:W-:Y:S01]  /*146e0*/  FMUL.FTZ R148, R148, R13 ;  /* 0x0000000d94947220 */ /* 0x000fe20000410000 */
[----:B------:R-:W-:Y:S01]  /*146f0*/  FADD.FTZ R34, R158, R25 ;  /* 0x000000199e227221 */ /* 0x000fe20000010000 */
[----:B------:R-:W-:Y:S01]  /*14700*/  FADD.FTZ R21, R159, R30 ;  /* 0x0000001e9f157221 */ /* 0x000fe20000010000 */
[C---:B--2---:R-:W-:Y:S01]  /*14710*/  F2FP.F16.F32.PACK_AB R159, R12.reuse, R159 ;  /* 0x0000009f0c9f723e */ /* 0x044fe200000000ff */
        /* <DEDUP_REMOVED lines=52> */
[----:B------:R-:W-:Y:S01]  /*14a60*/  FADD.FTZ R0, R36, R15 ;  /* 0x0000000f24007221 */ /* 0x000fe20000010000 */
        /* <DEDUP_REMOVED lines=20> */
.L_x_9572:
[----:B------:R-:W-:Y:S05]  /*14bb0*/  WARPSYNC.ALL ;  /* 0x0000000000007948 */ /* 0x000fea0003800000 */
[----:B------:R-:W-:Y:S06]  /*14bc0*/  BAR.ARV 0x8, 0x180 ;  /* 0x0206000000007b1d */ /* 0x000fec0000002000 */
[----:B------:R-:W-:Y:S05]  /*14bd0*/  @!P0 BRA `(.L_x_9583) ;  /* 0x0000000000048947 */ /* 0x000fea0003800000 */
[----:B------:R-:W-:Y:S01]  /*14be0*/  BPT.TRAP 0x1 ;  /* 0x000000040000795c */ /* 0x000fe20000300000 */
.L_x_9583:
[----:B------:R-:W-:Y:S02]  /*14bf0*/  LEA R12, R184, R2, 0x3 ;  /* 0x00000002b80c7211 */ /* 0x000fe400078e18ff */
[----:B------:R-:W-:-:S04]  /*14c00*/  SHF.L.U32 R5, R186, 0x1f, RZ ;  /* 0x0000001fba057819 */ /* 0x000fc800000006ff */
[----:B------:R0:W1:Y:S01]  /*14c10*/  SYNCS.PHASECHK.TRANS64.TRYWAIT P2, [R12+URZ+0x28850], R5 ;  /* 0x028850050c0075a7 */ /* 0x000062000804017f */
[----:B------:R-:W-:Y:S05]  /*14c20*/  @!P0 BRA `(.L_x_9584) ;  /* 0x0000000000048947 */ /* 0x000fea0003800000 */
[----:B------:R-:W-:Y:S01]  /*14c30*/  BPT.TRAP 0x1 ;  /* 0x000000040000795c */ /* 0x000fe20000300000 */
.L_x_9584:
[----:B------:R-:W-:-:S05]  /*14c40*/  VIADD R2, R2, 0x400 ;  /* 0x0000040002027836 */ /* 0x000fca0000000000 */
[----:B------:R-:W-:-:S04]  /*14c50*/  SHF.R.U32.HI R2, RZ, 0x4, R2 ;  /* 0x00000004ff027819 */ /* 0x000fc80000011602 */
[----:B------:R-:W-:-:S04]  /*14c60*/  LOP3.LUT R2, R2, 0x3fff, RZ, 0xc0, !PT ;  /* 0x00003fff02027812 */ /* 0x000fc800078ec0ff */
[----:B------:R-:W-:Y:S01]  /*14c70*/  LOP3.LUT R11, R2, 0x4000000, RZ, 0xfc, !PT ;  /* 0x04000000020b7812 */ /* 0x000fe200078efcff */
[----:B-1----:R-:W-:Y:S06]  /*14c80*/  @P2 BRA `(.L_x_9585) ;  /* 0x0000000000082947 */ /* 0x002fec0003800000 */
[----:B------:R-:W1:Y:S02]  /*14c90*/  SYNCS.PHASECHK.TRANS64.TRYWAIT P0, [R12+URZ+0x28850], R5 ;  /* 0x028850050c0075a7 */ /* 0x000e64000800017f */
[----:B-1----:R-:W-:Y:S05]  /*14ca0*/  @!P0 BRA `(.L_x_9586) ;  /* 0x000000b400fc8947 */ /* 0x002fea0003800000 */
.L_x_9585:
[----:B------:R-:W-:Y:S01]  /*14cb0*/  IMAD R10, R184, 0x800, R11 ;  /* 0x00000800b80a7824 */ /* 0x000fe200078e020b */
[----:B------:R-:W-:Y:S05]  /*14cc0*/  WARPSYNC.ALL ;  /* 0x0000000000007948 */ /* 0x000fea0003800000 */
[----:B------:R-:W-:Y:S01]  /*14cd0*/  IMAD.MOV.U32 R11, RZ, RZ, 0x40000040 ;  /* 0x40000040ff0b7424 */ /* 0x000fe200078e00ff */
[C---:B------:R-:W-:Y:S01]  /*14ce0*/  R2UR UR6, R10.reuse ;  /* 0x000000000a0672ca */ /* 0x040fe200000e0000 */
[----:B------:R-:W-:Y:S01]  /*14cf0*/  WARPGROUP.ARRIVE ;  /* 0x00000000000079c5 */ /* 0x000fe20000000000 */
[----:B------:R-:W-:Y:S01]  /*14d00*/  VIADD R14, R10, 0x80 ;  /* 0x000000800a0e7836 */ /* 0x000fe20000000000 */
[----:B01----:R-:W0:Y:S01]  /*14d10*/  SHFL.BFLY PT, R5, R4, 0x2, 0x1f ;  /* 0x0c401f0004057f89 */ /* 0x003e2200000e0000 */
[----:B------:R-:W-:Y:S01]  /*14d20*/  R2UR UR7, R11 ;  /* 0x000000000b0772ca */ /* 0x000fe200000e0000 */
[----:B------:R-:W-:Y:S01]  /*14d30*/  IMAD.MOV.U32 R15, RZ, RZ, 0x40000040 ;  /* 0x40000040ff0f7424 */ /* 0x000fe200078e00ff */
[----:B------:R-:W-:Y:S01]  /*14d40*/  IADD3 R184, R184, 0x1, RZ ;  /* 0x00000001b8b87810 */ /* 0x000fe20007ffe0ff */
[----:B------:R-:W-:Y:S01]  /*14d50*/  IMAD.MOV.U32 R11, RZ, RZ, 0x40000040 ;  /* 0x40000040ff0b7424 */ /* 0x000fe200078e00ff */
[----:B------:R-:W1:Y:S01]  /*14d60*/  SHFL.BFLY PT, R9, R0, 0x2, 0x1f ;  /* 0x0c401f0000097f89 */ /* 0x000e6200000e0000 */
[----:B------:R-:W-:Y:S01]  /*14d70*/  IMAD.MOV.U32 R40, RZ, RZ, -0x800000 ;  /* 0xff800000ff287424 */ /* 0x000fe200078e00ff */
[----:B------:R-:W-:-:S02]  /*14d80*/  ISETP.NE.AND P0, PT, R184, 0x2, PT ;  /* 0x00000002b800780c */ /* 0x000fc40003f05270 */
[----:B------:R-:W-:Y:S02]  /*14d90*/  IADD3 R214, R214, 0x1, RZ ;  /* 0x00000001d6d67810 */ /* 0x000fe40007ffe0ff */
[----:B------:R-:W-:-:S03]  /*14da0*/  SEL R184, R184, RZ, P0 ;  /* 0x000000ffb8b87207 */ /* 0x000fc60000000000 */
[----:B------:R-:W-:Y:S01]  /*14db0*/  HGMMA.64x128x16.F32 R88, R180, gdesc[UR4].tnspB, R88, gsb0 ;  /* 0x41e00004b4587df0 */ /* 0x000fe20008000858 */
[----:B------:R-:W-:Y:S02]  /*14dc0*/  R2UR UR6, R14 ;  /* 0x000000000e0672ca */ /* 0x000fe400000e0000 */
[----:B------:R-:W-:Y:S01]  /*14dd0*/  R2UR UR7, R15 ;  /* 0x000000000f0772ca */ /* 0x000fe200000e0000 */
[----:B------:R-:W-:Y:S01]  /*14de0*/  IMAD.MOV.U32 R15, RZ, RZ, 0x40000040 ;  /* 0x40000040ff0f7424 */ /* 0x000fe200078e00ff */
[----:B------:R-:W-:Y:S01]  /*14df0*/  IADD3 R14, R10, 0x100, RZ ;  /* 0x000001000a0e7810 */ /* 0x000fe20007ffe0ff */
[----:B0-----:R-:W-:Y:S01]  /*14e00*/  FADD.FTZ R5, R5, R4 ;  /* 0x0000000405057221 */ /* 0x001fe20000010000 */
[----:B-1----:R-:W-:-:S04]  /*14e10*/  FADD.FTZ R9, R9, R0 ;  /* 0x0000000009097221 */ /* 0x002fc80000010000 */
[----:B------:R-:W0:Y:S01]  /*14e20*/  SHFL.BFLY PT, R2, R5, 0x1, 0x1f ;  /* 0x0c201f0005027f89 */ /* 0x000e2200000e0000 */
[----:B------:R-:W-:-:S03]  /*14e30*/  IMAD.MOV.U32 R0, RZ, RZ, -0x800000 ;  /* 0xff800000ff007424 */ /* 0x000fc600078e00ff */
[----:B------:R-:W1:Y:S01]  /*14e40*/  SHFL.BFLY PT, R6, R9, 0x1, 0x1f ;  /* 0x0c201f0009067f89 */ /* 0x000e6200000e0000 */
[----:B0-----:R-:W-:Y:S01]  /*14e50*/  FADD.FTZ R13, R5, R2 ;  /* 0x00000002050d7221 */ /* 0x001fe20000010000 */
[----:B------:R-:W-:Y:S01]  /*14e60*/  SEL R5, RZ, 0x1, P0 ;  /* 0x00000001ff057807 */ /* 0x000fe20000000000 */
[----:B------:R-:W-:-:S03]  /*14e70*/  IMAD.MOV.U32 R2, RZ, RZ, RZ ;  /* 0x000000ffff027224 */ /* 0x000fc600078e00ff */
[----:B------:R-:W-:Y:S02]  /*14e80*/  FSETP.NE.FTZ.AND P2, PT, R13, RZ, PT ;  /* 0x000000ff0d00720b */ /* 0x000fe40003f55000 */
[----:B------:R-:W-:Y:S01]  /*14e90*/  LOP3.LUT R186, R186, R5, RZ, 0x3c, !PT ;  /* 0x00000005baba7212 */ /* 0x000fe200078e3cff */
[----:B------:R-:W-:-:S10]  /*14ea0*/  IMAD.MOV.U32 R5, RZ, RZ, RZ ;  /* 0x000000ffff057224 */ /* 0x000fd400078e00ff */
[----:B------:R-:W-:Y:S01]  /*14eb0*/  @P2 MUFU.RCP R2, R13 ;  /* 0x0000000d00022308 */ /* 0x000fe20000001000 */
[----:B------:R-:W-:Y:S01]  /*14ec0*/  @P2 FMUL.FTZ R4, R3, 0.69314718246459960938 ;  /* 0x3f31721803042820 */ /* 0x000fe20000410000 */
        /* <DEDUP_REMOVED lines=33> */
[----:B-1----:R-:W-:Y:S01]  /*150e0*/  FADD.FTZ R14, R9, R6 ;  /* 0x00000006090e7221 */ /* 0x002fe20000010000 */
[----:B------:R-:W-:Y:S01]  /*150f0*/  R2UR UR7, R15 ;  /* 0x000000000f0772ca */ /* 0x000fe200000e0000 */
[----:B------:R-:W0:Y:S03]  /*15100*/  @P2 MUFU.LG2 R6, R13 ;  /* 0x0000000d00062308 */ /* 0x000e260000000c00 */
[----:B------:R-:W-:-:S13]  /*15110*/  FSETP.NE.FTZ.AND P3, PT, R14, RZ, PT ;  /* 0x000000ff0e00720b */ /* 0x000fda0003f75000 */
[----:B------:R-:W-:Y:S01]  /*15120*/  @P3 MUFU.RCP R5, R14 ;  /* 0x0000000e00053308 */ /* 0x000fe20000001000 */
[----:B------:R-:W-:Y:S02]  /*15130*/  WARPGROUP.DEPBAR.LE gsb0, 0x0 ;  /* 0x00008000000079c5 */ /* 0x000fe40000010000 */
[----:B------:R-:W-:-:S06]  /*15140*/  WARPGROUP.ARRIVE ;  /* 0x00000000000079c5 */ /* 0x000fcc0000000000 */
[----:B------:R-:W-:Y:S01]  /*15150*/  HGMMA.64x128x16.F32 R88, R160, gdesc[UR4].tnspB, R88, gsb0 ;  /* 0x41e00004a0587df0 */ /* 0x000fe20008000858 */
[----:B------:R-:W-:Y:S02]  /*15160*/  R2UR UR6, R10 ;  /* 0x000000000a0672ca */ /* 0x000fe400000e0000 */
[----:B------:R-:W-:Y:S01]  /*15170*/  R2UR UR7, R11 ;  /* 0x000000000b0772ca */ /* 0x000fe200000e0000 */
[----:B------:R-:W1:Y:S01]  /*15180*/  @P3 MUFU.LG2 R10, R14 ;  /* 0x0000000e000a3308 */ /* 0x000e620000000c00 */
[----:B------:R-:W-:Y:S02]  /*15190*/  @!P1 VIADD R11, R12, 0x28860 ;  /* 0x000288600c0b9836 */ /* 0x000fe40000000000 */
[----:B------:R-:W-:Y:S01]  /*151a0*/  @P3 FMUL.FTZ R12, R3, 0.69314718246459960938 ;  /* 0x3f317218030c3820 */ /* 0x000fe20000410000 */
[----:B0-----:R-:W-:Y:S02]  /*151b0*/  @P2 FMUL.FTZ R3, R6, 0.69314718246459960938 ;  /* 0x3f31721806032820 */ /* 0x001fe40000410000 */
[----:B------:R-:W-:-:S02]  /*151c0*/  @!P1 PRMT R11, RZ, 0x654, R11 ;  /* 0x00000654ff0b9816 */ /* 0x000fc4000000000b */
[----:B------:R-:W-:Y:S01]  /*151d0*/  @P2 FFMA.FTZ R40, R4, R7, R3 ;  /* 0x0000000704282223 */ /* 0x000fe20000010003 */
[----:B-1----:R-:W-:-:S04]  /*151e0*/  @P3 FMUL.FTZ R9, R10, 0.69314718246459960938 ;  /* 0x3f3172180a093820 */ /* 0x002fc80000410000 */
[----:B------:R-:W-:Y:S01]  /*151f0*/  @P3 FFMA.FTZ R0, R12, R8, R9 ;  /* 0x000000080c003223 */ /* 0x000fe20000010009 */
[----:B------:R-:W-:Y:S02]  /*15200*/  WARPGROUP.DEPBAR.LE gsb0, 0x0 ;  /* 0x00008000000079c5 */ /* 0x000fe40000010000 */
[----:B------:R-:W-:-:S06]  /*15210*/  WARPGROUP.ARRIVE ;  /* 0x00000000000079c5 */ /* 0x000fcc0000000000 */
[----:B------:R-:W-:Y:S03]  /*15220*/  HGMMA.64x128x16.F32 R88, R164, gdesc[UR4].tnspB, R88, gsb0 ;  /* 0x41e00004a4587df0 */ /* 0x000fe60008000858 */
        /* <DEDUP_REMOVED lines=67> */
.L_x_9503:
        /* <DEDUP_REMOVED lines=17> */
[----:B------:R-:W-:Y:S01]  /*15770*/  F2FP.F16.F32.PACK_AB R36, R137, R36 ;  /* 0x000000248924723e */ /* 0x000fe200000000ff */
[----:B------:R-:W3:Y:S01]  /*15780*/  LDC R56, c[0x0][0xbe8] ;  /* 0x0002fa00ff387b82 */ /* 0x000ee20000000800 */
[----:B------:R-:W-:-:S02]  /*15790*/  F2FP.F16.F32.PACK_AB R37, R37, R138 ;  /* 0x0000008a2525723e */ /* 0x000fc400000000ff */
[----:B------:R-:W-:Y:S02]  /*157a0*/  F2FP.F16.F32.PACK_AB R38, R141, R38 ;  /* 0x000000268d26723e */ /* 0x000fe400000000ff */
        /* <DEDUP_REMOVED lines=10> */
[----:B------:R-:W-:Y:S01]  /*15850*/  IMAD.X R7, RZ, RZ, R9, P0 ;  /* 0x000000ffff077224 */ /* 0x000fe200000e0609 */
[----:B-1----:R-:W-:-:S02]  /*15860*/  LOP3.LUT R28, R53, 0x380, RZ, 0xc0, !PT ;  /* 0x00000380351c7812 */ /* 0x002fc400078ec0ff */
[----:B------:R-:W-:Y:S01]  /*15870*/  SHF.R.U64 R33, R33, 0x3, RZ ;  /* 0x0000000321217819 */ /* 0x000fe200000012ff */
[--C-:B------:R-:W-:Y:S01]  /*15880*/  IMAD.X R13, RZ, RZ, R9.reuse, P1 ;  /* 0x000000ffff0d7224 */ /* 0x100fe200008e0609 */
[----:B------:R-:W-:Y:S02]  /*15890*/  LOP3.LUT R4, R41, 0x380, RZ, 0xc0, !PT ;  /* 0x0000038029047812 */ /* 0x000fe400078ec0ff */
[----:B------:R-:W-:Y:S02]  /*158a0*/  LOP3.LUT R6, R43, 0x380, RZ, 0xc0, !PT ;  /* 0x000003802b067812 */ /* 0x000fe400078ec0ff */
[C---:B------:R-:W-:Y:S02]  /*158b0*/  IADD3 R47, P2, R8.reuse, 0x4000, RZ ;  /* 0x00004000082f7810 */ /* 0x040fe40007f5e0ff */
[C---:B------:R-:W-:Y:S02]  /*158c0*/  IADD3 R49, P3, R8.reuse, 0x4020, RZ ;  /* 0x0000402008317810 */ /* 0x040fe40007f7e0ff */
        /* <DEDUP_REMOVED lines=8> */
[----:B------:R-:W-:Y:S02]  /*15950*/  SHF.R.U64 R6, R6, 0x3, RZ ;  /* 0x0000000306067819 */ /* 0x000fe400000012ff */
[----:B------:R-:W-:Y:S02]  /*15960*/  LOP3.LUT R14, R47, 0x380, RZ, 0xc0, !PT ;  /* 0x000003802f0e7812 */ /* 0x000fe400078ec0ff */
[----:B------:R-:W-:-:S02]  /*15970*/  LOP3.LUT R32, R28, R53, RZ, 0x3c, !PT ;  /* 0x000000351c207212 */ /* 0x000fc400078e3cff */
[-C--:B------:R-:W-:Y:S02]  /*15980*/  IADD3.X R25, RZ, R9.reuse, RZ, P3, !PT ;  /* 0x00000009ff197210 */ /* 0x080fe40001ffe4ff */
[----:B------:R-:W-:Y:S02]  /*15990*/  SHF.R.U64 R12, R12, 0x3, RZ ;  /* 0x000000030c0c7819 */ /* 0x000fe400000012ff */
[----:B------:R-:W-:Y:S02]  /*159a0*/  LOP3.LUT R24, R49, 0x380, RZ, 0xc0, !PT ;  /* 0x0000038031187812 */ /* 0x000fe400078ec0ff */
[----:B------:R-:W-:Y:S02]  /*159b0*/  LOP3.LUT R26, R51, 0x380, RZ, 0xc0, !PT ;  /* 0x00000380331a7812 */ /* 0x000fe400078ec0ff */
[----:B------:R-:W-:Y:S02]  /*159c0*/  MOV R28, R8 ;  /* 0x00000008001c7202 */ /* 0x000fe40000000f00 */
[----:B------:R-:W-:-:S02]  /*159d0*/  LOP3.LUT R4, R4, R41, RZ, 0x3c, !PT ;  /* 0x0000002904047212 */ /* 0x000fc400078e3cff */
[----:B------:R-:W-:Y:S02]  /*159e0*/  LOP3.LUT R6, R6, R43, RZ, 0x3c, !PT ;  /* 0x0000002b06067212 */ /* 0x000fe400078e3cff */
[----:B------:R-:W-:Y:S02]  /*159f0*/  F2FP.F16.F32.PACK_AB R8, R89, R88 ;  /* 0x000000585908723e */ /* 0x000fe400000000ff */
[----:B------:R-:W-:Y:S02]  /*15a00*/  F2FP.F16.F32.PACK_AB R9, R91, R90 ;  /* 0x0000005a5b09723e */ /* 0x000fe400000000ff */
[----:B------:R-:W-:Y:S02]  /*15a10*/  SHF.R.U64 R14, R14, 0x3, RZ ;  /* 0x000000030e0e7819 */ /* 0x000fe400000012ff */
[----:B------:R-:W-:Y:S01]  /*15a20*/  LOP3.LUT R12, R12, R45, RZ, 0x3c, !PT ;  /* 0x0000002d0c0c7212 */ /* 0x000fe200078e3cff */
[----:B------:R1:W-:Y:S01]  /*15a30*/  STSM.16.M88.4 [R28], R8 ;  /* 0x000000081c007844 */ /* 0x0003e20000000200 */
[----:B------:R-:W-:-:S02]  /*15a40*/  SHF.R.U64 R24, R24, 0x3, RZ ;  /* 0x0000000318187819 */ /* 0x000fc400000012ff */
[----:B------:R-:W-:Y:S02]  /*15a50*/  SHF.R.U64 R26, R26, 0x3, RZ ;  /* 0x000000031a1a7819 */ /* 0x000fe400000012ff */
[----:B------:R-:W-:Y:S02]  /*15a60*/  MOV R46, R4 ;  /* 0x00000004002e7202 */ /* 0x000fe40000000f00 */
[----:B------:R-:W-:Y:S02]  /*15a70*/  MOV R45, R6 ;  /* 0x00000006002d7202 */ /* 0x000fe40000000f00 */
[----:B------:R-:W-:Y:S02]  /*15a80*/  F2FP.F16.F32.PACK_AB R4, R97, R96 ;  /* 0x000000606104723e */ /* 0x000fe400000000ff */
[----:B------:R-:W-:Y:S02]  /*15a90*/  F2FP.F16.F32.PACK_AB R5, R99, R98 ;  /* 0x000000626305723e */ /* 0x000fe400000000ff */
[----:B------:R-:W-:-:S02]  /*15aa0*/  F2FP.F16.F32.PACK_AB R6, R101, R100 ;  /* 0x000000646506723e */ /* 0x000fc400000000ff */
[----:B------:R-:W-:Y:S02]  /*15ab0*/  F2FP.F16.F32.PACK_AB R7, R103, R102 ;  /* 0x000000666707723e */ /* 0x000fe400000000ff */
[----:B------:R-:W-:Y:S02]  /*15ac0*/  LOP3.LUT R14, R14, R47, RZ, 0x3c, !PT ;  /* 0x0000002f0e0e7212 */ /* 0x000fe400078e3cff */
[----:B-1----:R-:W-:Y:S01]  /*15ad0*/  F2FP.F16.F32.PACK_AB R8, R105, R104 ;  /* 0x000000686908723e */ /* 0x002fe200000000ff */
[----:B------:R-:W-:Y:S01]  /*15ae0*/  STSM.16.M88.4 [R46], R4 ;  /* 0x000000042e007844 */ /* 0x000fe20000000200 */
[----:B------:R-:W-:Y:S02]  /*15af0*/  F2FP.F16.F32.PACK_AB R9, R107, R106 ;  /* 0x0000006a6b09723e */ /* 0x000fe400000000ff */
[----:B------:R-:W-:Y:S02]  /*15b00*/  F2FP.F16.F32.PACK_AB R10, R109, R108 ;  /* 0x0000006c6d0a723e */ /* 0x000fe400000000ff */
[----:B------:R-:W-:-:S02]  /*15b10*/  F2FP.F16.F32.PACK_AB R11, R111, R110 ;  /* 0x0000006e6f0b723e */ /* 0x000fc400000000ff */
[----:B------:R-:W-:Y:S02]  /*15b20*/  LOP3.LUT R24, R24, R49, RZ, 0x3c, !PT ;  /* 0x0000003118187212 */ /* 0x000fe400078e3cff */
[----:B------:R-:W-:Y:S01]  /*15b30*/  LOP3.LUT R26, R26, R51, RZ, 0x3c, !PT ;  /* 0x000000331a1a7212 */ /* 0x000fe200078e3cff */
[----:B------:R1:W-:Y:S01]  /*15b40*/  STSM.16.M88.4 [R45], R8 ;  /* 0x000000082d007844 */ /* 0x0003e20000000200 */
[----:B------:R-:W-:Y:S02]  /*15b50*/  MOV R44, R12 ;  /* 0x0000000c002c7202 */ /* 0x000fe40000000f00 */
[----:B------:R-:W-:Y:S02]  /*15b60*/  MOV R42, R14 ;  /* 0x0000000e002a7202 */ /* 0x000fe40000000f00 */
[----:B------:R-:W-:Y:S02]  /*15b70*/  MOV R43, R24 ;  /* 0x00000018002b7202 */ /* 0x000fe40000000f00 */
[----:B------:R-:W-:-:S02]  /*15b80*/  MOV R41, R26 ;  /* 0x0000001a00297202 */ /* 0x000fc40000000f00 */
[----:B------:R-:W-:Y:S02]  /*15b90*/  F2FP.F16.F32.PACK_AB R12, R35, R112 ;  /* 0x00000070230c723e */ /* 0x000fe400000000ff */
        /* <DEDUP_REMOVED lines=8> */
[----:B------:R-:W-:Y:S02]  /*15c20*/  MOV R28, R32 ;  /* 0x00000020001c7202 */ /* 0x000fe40000000f00 */
[----:B------:R-:W-:Y:S01]  /*15c30*/  ISETP.NE.U32.AND P0, PT, RZ, UR4, PT ;  /* 0x00000004ff007c0c */ /* 0x000fe2000bf05070 */
[----:B------:R2:W-:Y:S01]  /*15c40*/  STSM.16.M88.4 [R42], R24 ;  /* 0x000000182a007844 */ /* 0x0005e20000000200 */
[----:B-1----:R-:W-:Y:S02]  /*15c50*/  IADD3 R8, P1, R208, UR4, RZ ;  /* 0x00000004d0087c10 */ /* 0x002fe4000ff3e0ff */
[----:B------:R-:W-:Y:S02]  /*15c60*/  F2FP.F16.F32.PACK_AB R32, R3, R128 ;  /* 0x000000800320723e */ /* 0x000fe400000000ff */
[----:B------:R-:W-:-:S02]  /*15c70*/  F2FP.F16.F32.PACK_AB R33, R131, R130 ;  /* 0x000000828321723e */ /* 0x000fc400000000ff */
[----:B------:R-:W-:Y:S02]  /*15c80*/  F2FP.F16.F32.PACK_AB R35, R135, R134 ;  /* 0x000000868723723e */ /* 0x000fe400000000ff */
[----:B------:R-:W-:Y:S02]  /*15c90*/  F2FP.F16.F32.PACK_AB R4, R145, R144 ;  /* 0x000000909104723e */ /* 0x000fe400000000ff */
[----:B------:R-:W-:Y:S01]  /*15ca0*/  F2FP.F16.F32.PACK_AB R5, R147, R146 ;  /* 0x000000929305723e */ /* 0x000fe200000000ff */
[----:B------:R1:W-:Y:S01]  /*15cb0*/  STSM.16.M88.4 [R43], R32 ;  /* 0x000000202b007844 */ /* 0x0003e20000000200 */
[----:B------:R-:W-:Y:S02]  /*15cc0*/  F2FP.F16.F32.PACK_AB R6, R149, R148 ;  /* 0x000000949506723e */ /* 0x000fe400000000ff */
[----:B------:R-:W-:Y:S01]  /*15cd0*/  F2FP.F16.F32.PACK_AB R7, R151, R150 ;  /* 0x000000969707723e */ /* 0x000fe200000000ff */
[----:B------:R1:W-:Y:S01]  /*15ce0*/  STSM.16.M88.4 [R41], R36 ;  /* 0x0000002429007844 */ /* 0x0003e20000000200 */
[----:B------:R-:W-:Y:S01]  /*15cf0*/  ISETP.NE.AND.EX P0, PT, RZ, UR5, PT, P0 ;  /* 0x00000005ff007c0c */ /* 0x000fe2000bf05300 */
[----:B--2---:R-:W-:Y:S01]  /*15d00*/  IMAD.MOV.U32 R42, RZ, RZ, RZ ;  /* 0x000000ffff2a7224 */ /* 0x004fe200078e00ff */
[----:B------:R-:W-:Y:S01]  /*15d10*/  IADD3.X R9, R209, UR5, RZ, P1, !PT ;  /* 0x00000005d1097c10 */ /* 0x000fe20008ffe4ff */
[----:B------:R-:W-:Y:S01]  /*15d20*/  ULDC.64 UR4, c[0x0][0xc08] ;  /* 0x0003020000047ab9 */ /* 0x000fe20000000a00 */
[----:B------:R1:W-:Y:S01]  /*15d30*/  STSM.16.M88.4 [R28], R4 ;  /* 0x000000041c007844 */ /* 0x0003e20000000200 */
[----:B------:R-:W-:Y:S01]  /*15d40*/  BAR.SYNC.DEFER_BLOCKING 0x1, 0x100 ;  /* 0x0044000000007b1d */ /* 0x000fe20000010000 */
[----:B------:R-:W-:-:S04]  /*15d50*/  ISETP.NE.U32.AND P2, PT, RZ, UR4, PT ;  /* 0x00000004ff007c0c */ /* 0x000fc8000bf45070 */
[----:B------:R-:W-:-:S13]  /*15d60*/  ISETP.NE.AND.EX P2, PT, RZ, UR5, PT, P2 ;  /* 0x00000005ff007c0c */ /* 0x000fda000bf45320 */
[----:B------:R-:W-:Y:S01]  /*15d70*/  @P2 IADD3 R208, P3, R208, UR4, RZ ;  /* 0x00000004d0d02c10 */ /* 0x000fe2000ff7e0ff */
[----:B------:R-:W-:Y:S02]  /*15d80*/  ULDC UR4, c[0x0][0xa88] ;  /* 0x0002a20000047ab9 */ /* 0x000fe40000000800 */
[----:B------:R-:W-:Y:S01]  /*15d90*/  IMAD.U32 R3, RZ, RZ, UR4 ;  /* 0x00000004ff037e24 */ /* 0x000fe2000f8e00ff */
[----:B------:R-:W-:Y:S01]  /*15da0*/  @P2 IADD3.X R209, R209, UR5, RZ, P3, !PT ;  /* 0x00000005d1d12c10 */ /* 0x000fe20009ffe4ff */
[----:B------:R1:W5:Y:S01]  /*15db0*/  @P0 LDG.E R42, desc[UR40][R8.64] ;  /* 0x00000028082a0981 */ /* 0x000362000c1e1900 */
[----:B---3--:R-:W-:Y:S01]  /*15dc0*/  ISETP.NE.AND P1, PT, R56, 0x1, PT ;  /* 0x000000013800780c */ /* 0x008fe20003f25270 */
[----:B------:R-:W-:Y:S02]  /*15dd0*/  IMAD.IADD R15, R204, 0x1, R191 ;  /* 0x00000001cc0f7824 */ /* 0x000fe400078e02bf */
[----:B------:R1:W5:Y:S10]  /*15de0*/  @P2 LDG.E R3, desc[UR40][R208.64] ;  /* 0x00000028d0032981 */ /* 0x000374000c1e1900 */
[----:B------:R-:W2:Y:S08]  /*15df0*/  @P1 LDC R10, c[0x0][0xbec] ;  /* 0x0002fb00ff0a1b82 */ /* 0x000eb00000000800 */
[----:B------:R-:W3:Y:S01]  /*15e00*/  @P1 LDC R11, c[0x0][0xbf0] ;  /* 0x0002fc00ff0b1b82 */ /* 0x000ee20000000800 */
[----:B-1----:R-:W-:Y:S05]  /*15e10*/  @P2 BRA `(.L_x_9589) ;  /* 0x0000000000102947 */ /* 0x002fea0003800000 */
[----:B------:R-:W-:Y:S05]  /*15e20*/  @!P0 BRA `(.L_x_9589) ;  /* 0x00000000000c8947 */ /* 0x000fea0003800000 */
[----:B------:R-:W4:Y:S04]  /*15e30*/  LDG.E R4, desc[UR40][R8.64] ;  /* 0x0000002808047981 */ /* 0x000f28000c1e1900 */
[----:B-----5:R-:W4:Y:S02]  /*15e40*/  LDG.E R3, desc[UR40][R8.64+0x4] ;  /* 0x0000042808037981 */ /* 0x020f24000c1e1900 */
[----:B----4-:R-:W-:-:S07]  /*15e50*/  IADD3 R3, -R4, R3, RZ ;  /* 0x0000000304037210 */ /* 0x010fce0007ffe1ff */
.L_x_9589:
[----:B------:R-:W-:Y:S01]  /*15e60*/  SHF.R.S32.HI R28, RZ, 0x1f, R207 ;  /* 0x0000001fff1c7819 */ /* 0x000fe200000114cf */
[----:B--2---:R-:W-:Y:S01]  /*15e70*/  @P1 IMAD.HI.U32 R4, R15, R10, RZ ;  /* 0x0000000a0f041227 */ /* 0x004fe200078e00ff */
[----:B------:R-:W-:Y:S01]  /*15e80*/  ULDC.64 UR4, c[0x0][0xb90] ;  /* 0x0002e40000047ab9 */ /* 0x000fe20000000a00 */
[----:B-----5:R-:W-:Y:S01]  /*15e90*/  SHF.R.S32.HI R43, RZ, 0x1f, R42 ;  /* 0x0000001fff2b7819 */ /* 0x020fe2000001142a */
[----:B------:R-:W1:Y:S01]  /*15ea0*/  @P1 LDC R41, c[0x0][0xbec] ;  /* 0x0002fb00ff291b82 */ /* 0x000e620000000800 */
[----:B------:R-:W-:Y:S01]  /*15eb0*/  IMAD R6, R28, UR4, RZ ;  /* 0x000000041c067c24 */ /* 0x000fe2000f8e02ff */
[----:B------:R-:W-:Y:S01]  /*15ec0*/  SEL R217, R217, RZ, !P0 ;  /* 0x000000ffd9d97207 */ /* 0x000fe20004000000 */
[----:B------:R-:W-:Y:S01]  /*15ed0*/  IMAD.MOV.U32 R7, RZ, RZ, R15 ;  /* 0x000000ffff077224 */ /* 0x000fe200078e000f */
[----:B---3--:R-:W-:Y:S01]  /*15ee0*/  @P1 SHF.R.U32.HI R7, RZ, R11, R4 ;  /* 0x0000000bff071219 */ /* 0x008fe20000011604 */
[----:B------:R-:W-:Y:S01]  /*15ef0*/  IMAD.WIDE.U32 R4, R207, UR4, R42 ;  /* 0x00000004cf047c25 */ /* 0x000fe2000f8e002a */
[----:B------:R-:W-:-:S03]  /*15f00*/  SEL R57, R210, RZ, !P0 ;  /* 0x000000ffd2397207 */ /* 0x000fc60004000000 */
[----:B------:R-:W-:Y:S01]  /*15f10*/  IMAD R9, R207, UR5, R6 ;  /* 0x00000005cf097c24 */ /* 0x000fe2000f8e0206 */
[----:B------:R-:W-:Y:S01]  /*15f20*/  ULDC.64 UR4, c[0x0][0xb98] ;  /* 0x0002e60000047ab9 */ /* 0x000fe20000000a00 */
[----:B------:R-:W-:Y:S02]  /*15f30*/  IMAD.MOV R13, RZ, RZ, -R7 ;  /* 0x000000ffff0d7224 */ /* 0x000fe400078e0a07 */
[----:B------:R-:W-:Y:S02]  /*15f40*/  IMAD.IADD R5, R5, 0x1, R9 ;  /* 0x0000000105057824 */ /* 0x000fe400078e0209 */
[----:B------:R-:W-:Y:S02]  /*15f50*/  IMAD.IADD R11, R16, 0x1, R227 ;  /* 0x00000001100b7824 */ /* 0x000fe400078e02e3 */
[----:B------:R-:W-:Y:S02]  /*15f60*/  IMAD R9, R56, R13, R15 ;  /* 0x0000000d38097224 */ /* 0x000fe400078e020f */
[----:B------:R-:W-:-:S02]  /*15f70*/  IMAD R6, R217, UR4, RZ ;  /* 0x00000004d9067c24 */ /* 0x000fc4000f8e02ff */
        /* <DEDUP_REMOVED lines=8> */
[----:B------:R-:W-:Y:S01]  /*16000*/  IMAD R58, R3, R56, RZ ;  /* 0x00000038033a7224 */ /* 0x000fe200078e02ff */
[----:B------:R-:W-:Y:S01]  /*16010*/  IADD3.X R5, R11, R5, R8, P2, !PT ;  /* 0x000000050b057210 */ /* 0x000fe200017fe408 */
[----:B------:R-:W-:Y:S01]  /*16020*/  IMAD R6, R6, UR4, RZ ;  /* 0x0000000406067c24 */ /* 0x000fe2000f8e02ff */
[----:B------:R-:W-:-:S02]  /*16030*/  LOP3.LUT R8, R7, 0x380, RZ, 0xc0, !PT ;  /* 0x0000038007087812 */ /* 0x000fc400078ec0ff */
[----:B------:R-:W-:Y:S01]  /*16040*/  IADD3 R33, P3, R20, 0x4000, RZ ;  /* 0x0000400014217810 */ /* 0x000fe20007f7e0ff */
[C---:B------:R-:W-:Y:S01]  /*16050*/  IMAD R11, R9.reuse, UR5, R6 ;  /* 0x00000005090b7c24 */ /* 0x040fe2000f8e0206 */
[----:B------:R-:W-:Y:S01]  /*16060*/  SHF.R.U64 R8, R8, 0x3, RZ ;  /* 0x0000000308087819 */ /* 0x000fe200000012ff */
[----:B------:R-:W-:Y:S01]  /*16070*/  IMAD.WIDE.U32 R4, R9, UR4, R4 ;  /* 0x0000000409047c25 */ /* 0x000fe2000f8e0004 */
[----:B------:R-:W-:Y:S01]  /*16080*/  ULDC.64 UR4, c[0x0][0xb50] ;  /* 0x0002d40000047ab9 */ /* 0x000fe20000000a00 */
[----:B------:R-:W-:Y:S02]  /*16090*/  LOP3.LUT R32, R33, 0x380, RZ, 0xc0, !PT ;  /* 0x0000038021207812 */ /* 0x000fe400078ec0ff */
[----:B------:R-:W-:Y:S01]  /*160a0*/  IMAD.IADD R5, R5, 0x1, R11 ;  /* 0x0000000105057824 */ /* 0x000fe200078e020b */
[----:B------:R-:W-:Y:S02]  /*160b0*/  LEA R6, P2, R4, UR4, 0x2 ;  /* 0x0000000404067c11 */ /* 0x000fe4000f8410ff */
[----:B------:R-:W-:-:S02]  /*160c0*/  LOP3.LUT R8, R8, R7, RZ, 0x3c, !PT ;  /* 0x0000000708087212 */ /* 0x000fc400078e3cff */
[----:B------:R-:W-:Y:S01]  /*160d0*/  LEA.HI.X R7, R4, UR5, R5, 0x2, P2 ;  /* 0x0000000504077c11 */ /* 0x000fe200090f1405 */
[----:B------:R-:W-:Y:S01]  /*160e0*/  IMAD.IADD R5, R225, 0x1, R191 ;  /* 0x00000001e1057824 */ /* 0x000fe200078e02bf */
[----:B------:R-:W-:Y:S01]  /*160f0*/  IADD3 R25, P2, R20, 0x3000, RZ ;  /* 0x0000300014197810 */ /* 0x000fe20007f5e0ff */
[----:B------:R-:W-:Y:S01]  /*16100*/  SHFL.IDX PT, R52, R6, RZ, 0x1c1f ;  /* 0x001c1fff06347589 */ /* 0x000fe200000e0000 */
[----:B------:R-:W-:Y:S01]  /*16110*/  SHF.R.U64 R32, R32, 0x3, RZ ;  /* 0x0000000320207819 */ /* 0x000fe200000012ff */
[----:B------:R-:W-:Y:S01]  /*16120*/  VIADD R3, R5, 0x8 ;  /* 0x0000000805037836 */ /* 0x000fe20000000000 */
[----:B------:R-:W-:Y:S01]  /*16130*/  LOP3.LUT R24, R25, 0x380, RZ, 0xc0, !PT ;  /* 0x0000038019187812 */ /* 0x000fe200078ec0ff */
[----:B------:R-:W2:Y:S01]  /*16140*/  SHFL.IDX PT, R53, R7, RZ, 0x1c1f ;  /* 0x001c1fff07357589 */ /* 0x000ea200000e0000 */
[----:B------:R-:W-:Y:S01]  /*16150*/  IADD3 R13, P4, R20, 0x2000, RZ ;  /* 0x00002000140d7810 */ /* 0x000fe20007f9e0ff */
[----:B------:R-:W-:Y:S01]  /*16160*/  ULDC.64 UR4, c[0x0][0xaa0] ;  /* 0x0002a80000047ab9 */ /* 0x000fe20000000a00 */
[----:B------:R-:W-:Y:S01]  /*16170*/  SHF.R.U64 R24, R24, 0x3, RZ ;  /* 0x0000000318187819 */ /* 0x000fe200000012ff */
[----:B------:R-:W-:Y:S01]  /*16180*/  SHFL.IDX PT, R54, R6, 0x1, 0x1c1f ;  /* 0x003c1f0006367f89 */ /* 0x000fe200000e0000 */
[----:B------:R-:W-:-:S02]  /*16190*/  IADD3.X R9, RZ, R21, RZ, P0, !PT ;  /* 0x00000015ff097210 */ /* 0x000fc400007fe4ff */
[----:B------:R-:W-:Y:S01]  /*161a0*/  LOP3.LUT R32, R32, R33, RZ, 0x3c, !PT ;  /* 0x0000002120207212 */ /* 0x000fe200078e3cff */
[----:B------:R-:W3:Y:S01]  /*161b0*/  SHFL.IDX PT, R55, R7, 0x1, 0x1c1f ;  /* 0x003c1f0007377f89 */ /* 0x000ee200000e0000 */
[----:B------:R-:W-:Y:S01]  /*161c0*/  LOP3.LUT P0, RZ, R220, 0x3, RZ, 0xc0, !PT ;  /* 0x00000003dcff7812 */ /* 0x000fe2000780c0ff */
[--C-:B------:R-:W-:Y:S01]  /*161d0*/  IMAD.X R33, RZ, RZ, R21.reuse, P3 ;  /* 0x000000ffff217224 */ /* 0x100fe200018e0615 */
[----:B------:R-:W-:Y:S02]  /*161e0*/  LOP3.LUT R12, R13, 0x380, RZ, 0xc0, !PT ;  /* 0x000003800d0c7812 */ /* 0x000fe400078ec0ff */
[----:B------:R-:W-:Y:S01]  /*161f0*/  LOP3.LUT R24, R24, R25, RZ, 0x3c, !PT ;  /* 0x0000001918187212 */ /* 0x000fe200078e3cff */
[----:B------:R-:W-:Y:S01]  /*16200*/  IMAD.X R25, RZ, RZ, R21, P2 ;  /* 0x000000ffff197224 */ /* 0x000fe200010e0615 */
[----:B------:R-:W-:Y:S02]  /*16210*/  IADD3 R4, P3, R20, 0x7000, RZ ;  /* 0x0000700014047810 */ /* 0x000fe40007f7e0ff */
[----:B------:R-:W-:-:S02]  /*16220*/  ISETP.GE.OR P2, PT, R5, R58, P0 ;  /* 0x0000003a0500720c */ /* 0x000fc40000746670 */
[----:B------:R-:W-:Y:S01]  /*16230*/  SHF.R.U64 R12, R12, 0x3, RZ ;  /* 0x000000030c0c7819 */ /* 0x000fe200000012ff */
[--C-:B------:R-:W-:Y:S01]  /*16240*/  IMAD.X R49, RZ, RZ, R21.reuse, P3 ;  /* 0x000000ffff317224 */ /* 0x100fe200018e0615 */
[----:B------:R-:W-:Y:S02]  /*16250*/  ISETP.GE.OR P0, PT, R3, R58, P0 ;  /* 0x0000003a0300720c */ /* 0x000fe40000706670 */
[----:B------:R-:W-:Y:S02]  /*16260*/  LOP3.LUT R3, R4, 0x380, RZ, 0xc0, !PT ;  /* 0x0000038004037812 */ /* 0x000fe400078ec0ff */
[----:B------:R-:W-:Y:S01]  /*16270*/  LOP3.LUT R12, R12, R13, RZ, 0x3c, !PT ;  /* 0x0000000d0c0c7212 */ /* 0x000fe200078e3cff */
[----:B------:R-:W-:Y:S01]  /*16280*/  IMAD.X R13, RZ, RZ, R21, P4 ;  /* 0x000000ffff0d7224 */ /* 0x000fe200020e0615 */
[----:B------:R-:W-:Y:S02]  /*16290*/  SHF.R.U64 R3, R3, 0x3, RZ ;  /* 0x0000000303037819 */ /* 0x000fe400000012ff */
[C---:B------:R-:W-:Y:S01]  /*162a0*/  IADD3 R37, P5, R20.reuse, 0x5000, RZ ;  /* 0x0000500014257810 */ /* 0x040fe20007fbe0ff */
[----:B--2---:R-:W-:Y:S01]  /*162b0*/  @!P2 ST.E desc[UR40][R52.64], R40 ;  /* 0x000000283400a985 */ /* 0x004fe2000c101928 */
[----:B------:R-:W-:-:S02]  /*162c0*/  IADD3 R45, P4, R20, 0x6000, RZ ;  /* 0x00006000142d7810 */ /* 0x000fc40007f9e0ff */
[----:B------:R-:W-:Y:S01]  /*162d0*/  LOP3.LUT R5, R20, 0x380, RZ, 0xc0, !PT ;  /* 0x0000038014057812 */ /* 0x000fe200078ec0ff */
[----:B---3--:R2:W-:Y:S01]  /*162e0*/  @!P0 ST.E desc[UR40][R54.64], R0 ;  /* 0x0000000036008985 */ /* 0x0085e2000c101928 */
[----:B------:R-:W-:Y:S01]  /*162f0*/  LOP3.LUT R48, R3, R4, RZ, 0x3c, !PT ;  /* 0x0000000403307212 */ /* 0x000fe200078e3cff */
[----:B------:R-:W-:Y:S01]  /*16300*/  IMAD R3, R43, UR4, RZ ;  /* 0x000000042b037c24 */ /* 0x000fe2000f8e02ff */
[----:B------:R-:W-:Y:S01]  /*16310*/  LOP3.LUT R36, R37, 0x380, RZ, 0xc0, !PT ;  /* 0x0000038025247812 */ /* 0x000fe200078ec0ff */
[----:B------:R-:W3:Y:S01]  /*16320*/  @P1 LDC R43, c[0x0][0xbf0] ;  /* 0x0002fc00ff2b1b82 */ /* 0x000ee20000000800 */
[----:B------:R-:W-:Y:S01]  /*16330*/  LOP3.LUT R44, R45, 0x380, RZ, 0xc0, !PT ;  /* 0x000003802d2c7812 */ /* 0x000fe200078ec0ff */
[----:B------:R-:W5:Y:S01]  /*16340*/  LD.E.128 R8, desc[UR40][R8.64] ;  /* 0x0000002808087980 */ /* 0x000f62000c101d00 */
[----:B------:R-:W-:Y:S02]  /*16350*/  SHF.R.U64 R5, R5, 0x3, RZ ;  /* 0x0000000305057819 */ /* 0x000fe400000012ff */
[----:B------:R-:W-:Y:S01]  /*16360*/  SHF.R.U64 R36, R36, 0x3, RZ ;  /* 0x0000000324247819 */ /* 0x000fe200000012ff */
[----:B------:R-:W5:Y:S01]  /*16370*/  LD.E.128 R12, desc[UR40][R12.64] ;  /* 0x000000280c0c7980 */ /* 0x000f62000c101d00 */
[----:B------:R-:W-:-:S02]  /*16380*/  SHF.R.U64 R44, R44, 0x3, RZ ;  /* 0x000000032c2c7819 */ /* 0x000fc400000012ff */
[----:B------:R-:W-:Y:S01]  /*16390*/  LOP3.LUT R20, R5, R20, RZ, 0x3c, !PT ;  /* 0x0000001405147212 */ /* 0x000fe200078e3cff */
[----:B--2---:R-:W-:Y:S01]  /*163a0*/  IMAD R0, R206, 0x20, R22 ;  /* 0x00000020ce007824 */ /* 0x004fe200078e0216 */
[----:B------:R-:W-:Y:S01]  /*163b0*/  LOP3.LUT R36, R36, R37, RZ, 0x3c, !PT ;  /* 0x0000002524247212 */ /* 0x000fe200078e3cff */
[----:B------:R-:W5:Y:S01]  /*163c0*/  LD.E.128 R24, desc[UR40][R24.64] ;  /* 0x0000002818187980 */ /* 0x000f62000c101d00 */
[----:B------:R-:W-:Y:S01]  /*163d0*/  LOP3.LUT R44, R44, R45, RZ, 0x3c, !PT ;  /* 0x0000002d2c2c7212 */ /* 0x000fe200078e3cff */
[----:B------:R-:W-:Y:S01]  /*163e0*/  IMAD.X R45, RZ, RZ, R21, P4 ;  /* 0x000000ffff2d7224 */ /* 0x000fe200020e0615 */
[----:B------:R-:W-:Y:S01]  /*163f0*/  IADD3.X R37, RZ, R21, RZ, P5, !PT ;  /* 0x00000015ff257210 */ /* 0x000fe20002ffe4ff */
[----:B------:R2:W5:Y:S01]  /*16400*/  LD.E.128 R4, desc[UR40][R20.64] ;  /* 0x0000002814047980 */ /* 0x000562000c101d00 */
[C---:B------:R-:W-:Y:S02]  /*16410*/  IMAD R3, R42.reuse, UR5, R3 ;  /* 0x000000052a037c24 */ /* 0x040fe4000f8e0203 */
[----:B------:R-:W-:Y:S01]  /*16420*/  IMAD.IADD R40, R191, 0x1, R0 ;  /* 0x00000001bf287824 */ /* 0x000fe200078e0200 */
[----:B------:R-:W5:Y:S04]  /*16430*/  LD.E.128 R32, desc[UR40][R32.64] ;  /* 0x0000002820207980 */ /* 0x000f68000c101d00 */
[----:B------:R-:W5:Y:S01]  /*16440*/  LD.E.128 R36, desc[UR40][R36.64] ;  /* 0x0000002824247980 */ /* 0x000f62000c101d00 */
[----:B--2---:R-:W-:Y:S01]  /*16450*/  IMAD.WIDE.U32 R20, R42, UR4, RZ ;  /* 0x000000042a147c25 */ /* 0x004fe2000f8e00ff */
[----:B------:R-:W-:-:S02]  /*16460*/  ULDC.64 UR4, c[0x0][0xae8] ;  /* 0x0002ba0000047ab9 */ /* 0x000fc40000000a00 */
[----:B------:R-:W5:Y:S01]  /*16470*/  LD.E.128 R44, desc[UR40][R44.64] ;  /* 0x000000282c2c7980 */ /* 0x000f62000c101d00 */
[----:B------:R-:W-:Y:S02]  /*16480*/  IMAD.IADD R21, R21, 0x1, R3 ;  /* 0x0000000115157824 */ /* 0x000fe400078e0203 */
[----:B------:R-:W-:Y:S01]  /*16490*/  IMAD R28, R28, UR4, RZ ;  /* 0x000000041c1c7c24 */ /* 0x000fe2000f8e02ff */
[----:B------:R-:W5:Y:S01]  /*164a0*/  LD.E.128 R48, desc[UR40][R48.64] ;  /* 0x0000002830307980 */ /* 0x000f62000c101d00 */
[C---:B------:R-:W-:Y:S01]  /*164b0*/  IMAD.WIDE.U32 R20, R207.reuse, UR4, R20 ;  /* 0x00000004cf147c25 */ /* 0x040fe2000f8e0014 */
[----:B------:R-:W-:Y:S01]  /*164c0*/  @!PT LDS RZ, [RZ] ;  /* 0x00000000fffff984 */ /* 0x000fe20000000800 */
[----:B------:R-:W-:Y:S01]  /*164d0*/  @!PT LDS RZ, [RZ] ;  /* 0x00000000fffff984 */ /* 0x000fe20000000800 */
[----:B------:R-:W-:Y:S01]  /*164e0*/  @!PT LDS RZ, [RZ] ;  /* 0x00000000fffff984 */ /* 0x000fe20000000800 */
[----:B------:R-:W-:Y:S01]  /*164f0*/  @!PT LDS RZ, [RZ] ;  /* 0x00000000fffff984 */ /* 0x000fe20000000800 */
[----:B------:R2:W-:Y:S06]  /*16500*/  MEMBAR.ALL.CTA ;  /* 0x0000000000007992 */ /* 0x0005ec0000008000 */
[----:B--2---:R-:W2:Y:S01]  /*16510*/  FENCE.VIEW.ASYNC.S ;  /* 0x00000000000073c6 */ /* 0x004ea20000000000 */
[----:B------:R-:W-:Y:S01]  /*16520*/  IMAD R3, R207, UR5, R28 ;  /* 0x00000005cf037c24 */ /* 0x000fe2000f8e021c */
[----:B------:R-:W-:Y:S01]  /*16530*/  ULDC.64 UR4, c[0x0][0xaf0] ;  /* 0x0002bc0000047ab9 */ /* 0x000fe20000000a00 */
[----:B-1----:R-:W-:-:S03]  /*16540*/  @P1 IMAD.HI.U32 R0, R40, R41, RZ ;  /* 0x0000002928001227 */ /* 0x002fc600078e00ff */
[----:B------:R-:W-:Y:S01]  /*16550*/  IADD3 R21, R21, R3, RZ ;  /* 0x0000000315157210 */ /* 0x000fe20007ffe0ff */
[----:B------:R-:W-:Y:S01]  /*16560*/  IMAD.MOV.U32 R3, RZ, RZ, R40 ;  /* 0x000000ffff037224 */ /* 0x000fe200078e0028 */
[----:B---3--:R-:W-:Y:S01]  /*16570*/  @P1 SHF.R.U32.HI R3, RZ, R43, R0 ;  /* 0x0000002bff031219 */ /* 0x008fe20000011600 */
        /* <DEDUP_REMOVED lines=14> */
[----:B------:R-:W-:Y:S02]  /*16660*/  IMAD.IADD R21, R21, 0x1, R43 ;  /* 0x0000000115157824 */ /* 0x000fe400078e022b */
[----:B------:R-:W-:Y:S01]  /*16670*/  IMAD R28, R0, UR4, RZ ;  /* 0x00000004001c7c24 */ /* 0x000fe2000f8e02ff */
[----:B------:R-:W-:Y:S01]  /*16680*/  IADD3 R0, R191, 0x20, RZ ;  /* 0x00000020bf007810 */ /* 0x000fe20007ffe0ff */
[----:B------:R-:W-:Y:S01]  /*16690*/  IMAD.WIDE.U32 R20, R41, UR4, R20 ;  /* 0x0000000429147c25 */ /* 0x000fe2000f8e0014 */
[----:B------:R-:W-:-:S03]  /*166a0*/  ISETP.GE.AND P2, PT, R191, R58, PT ;  /* 0x0000003abf00720c */ /* 0x000fc60003f46270 */
[----:B------:R-:W-:Y:S01]  /*166b0*/  IMAD R43, R41, UR5, R28 ;  /* 0x00000005292b7c24 */ /* 0x000fe2000f8e021c */
[-C--:B------:R-:W-:Y:S01]  /*166c0*/  ISETP.GE.AND P0, PT, R0, R58.reuse, PT ;  /* 0x0000003a0000720c */ /* 0x080fe20003f06270 */
[----:B------:R-:W-:Y:S01]  /*166d0*/  VIADD R0, R2, 0x28820 ;  /* 0x0002882002007836 */ /* 0x000fe20000000000 */
[----:B------:R-:W-:Y:S01]  /*166e0*/  ULDC.64 UR4, c[0x0][0xa80] ;  /* 0x0002a00000047ab9 */ /* 0x000fe20000000a00 */
[----:B------:R-:W-:Y:S01]  /*166f0*/  VIADD R3, R191, 0x40 ;  /* 0x00000040bf037836 */ /* 0x000fe20000000000 */
[C---:B------:R-:W-:Y:S01]  /*16700*/  LEA R28, P3, R20.reuse, UR4, 0x1 ;  /* 0x00000004141c7c11 */ /* 0x040fe2000f8608ff */
[----:B------:R-:W-:Y:S01]  /*16710*/  IMAD.IADD R21, R21, 0x1, R43 ;  /* 0x0000000115157824 */ /* 0x000fe200078e022b */
[----:B------:R-:W-:Y:S02]  /*16720*/  PRMT R0, RZ, 0x654, R0 ;  /* 0x00000654ff007816 */ /* 0x000fe40000000000 */
[----:B------:R-:W-:Y:S02]  /*16730*/  ISETP.GE.AND P1, PT, R3, R58, PT ;  /* 0x0000003a0300720c */ /* 0x000fe40003f26270 */
[----:B------:R-:W-:Y:S01]  /*16740*/  LEA.HI.X R3, R20, UR5, R21, 0x1, P3 ;  /* 0x0000000514037c11 */ /* 0x000fe200098f0c15 */
[----:B--2---:R1:W-:Y:S01]  /*16750*/  SYNCS.ARRIVE.TRANS64.RED.A1T0 RZ, [R0+URZ], RZ ;  /* 0x000000ff00ff79a7 */ /* 0x0043e2000810043f */
[----:B------:R2:W3:Y:S01]  /*16760*/  SHFL.IDX PT, R40, R28, RZ, 0x181f ;  /* 0x00181fff1c287589 */ /* 0x0004e200000e0000 */
[----:B------:R-:W-:Y:S03]  /*16770*/  BSSY B1, `(.L_x_9590) ;  /* 0x000000c000017945 */ /* 0x000fe60003800000 */
[----:B-1----:R2:W1:Y:S01]  /*16780*/  SHFL.IDX PT, R0, R3, RZ, 0x181f ;  /* 0x00181fff03007589 */ /* 0x00246200000e0000 */
[----:B------:R-:W-:Y:S05]  /*16790*/  @P2 BRA `(.L_x_9591) ;  /* 0x0000000000242947 */ /* 0x000fea0003800000 */
[----:B------:R-:W-:Y:S02]  /*167a0*/  ULDC UR4, c[0x0][0xac8] ;  /* 0x0002b20000047ab9 */ /* 0x000fe40000000800 */
[----:B------:R-:W-:Y:S02]  /*167b0*/  ISETP.GE.AND P2, PT, R16, UR4, PT ;  /* 0x0000000410007c0c */ /* 0x000fe4000bf46270 */
[----:B------:R-:W-:-:S11]  /*167c0*/  ISETP.GE.AND P3, PT, R187, UR4, PT ;  /* 0x00000004bb007c0c */ /* 0x000fd6000bf66270 */
[CC--:B---3--:R-:W-:Y:S02]  /*167d0*/  @!P2 LEA R20, P4, R16.reuse, R40.reuse, 0x1 ;  /* 0x000000281014a211 */ /* 0x0c8fe400078808ff */
[C---:B------:R-:W-:Y:S02]  /*167e0*/  @!P3 LEA R40, P5, R187.reuse, R40, 0x1 ;  /* 0x00000028bb28b211 */ /* 0x040fe400078a08ff */
[-C--:B-1----:R-:W-:Y:S02]  /*167f0*/  @!P2 LEA.HI.X R21, R16, R0.reuse, R17, 0x1, P4 ;  /* 0x000000001015a211 */ /* 0x082fe400020f0c11 */
[----:B------:R-:W-:-:S03]  /*16800*/  @!P3 LEA.HI.X R41, R187, R0, R215, 0x1, P5 ;  /* 0x00000000bb29b211 */ /* 0x000fc600028f0cd7 */
[----:B-----5:R4:W-:Y:S04]  /*16810*/  @!P2 ST.E.128 desc[UR40][R20.64], R4 ;  /* 0x000000041400a985 */ /* 0x0209e8000c101d28 */
[----:B------:R4:W-:Y:S02]  /*16820*/  @!P3 ST.E.128 desc[UR40][R40.64], R32 ;  /* 0x000000202800b985 */ /* 0x0009e4000c101d28 */
.L_x_9591:
[----:B------:R-:W-:Y:S05]  /*16830*/  BSYNC B1 ;  /* 0x0000000000017941 */ /* 0x000fea0003800000 */
.L_x_9590:
[----:B-1----:R1:W0:Y:S01]  /*16840*/  SHFL.IDX PT, R0, R3, 0x1, 0x181f ;  /* 0x00381f0003007f89 */ /* 0x00222200000e0000 */
[----:B------:R-:W-:Y:S03]  /*16850*/  BSSY B1, `(.L_x_9592) ;  /* 0x000000c000017945 */ /* 0x000fe60003800000 */
[----:B----45:R1:W4:Y:S01]  /*16860*/  SHFL.IDX PT, R6, R28, 0x1, 0x181f ;  /* 0x00381f001c067f89 */ /* 0x03032200000e0000 */
[----:B------:R-:W-:Y:S05]  /*16870*/  @P0 BRA `(.L_x_9593) ;  /* 0x0000000000240947 */ /* 0x000fea0003800000 */
[----:B------:R-:W-:Y:S02]  /*16880*/  ULDC UR4, c[0x0][0xac8] ;  /* 0x0002b20000047ab9 */ /* 0x000fe40000000800 */
[----:B------:R-:W-:Y:S02]  /*16890*/  ISETP.GE.AND P3, PT, R16, UR4, PT ;  /* 0x0000000410007c0c */ /* 0x000fe4000bf66270 */
[----:B------:R-:W-:-:S11]  /*168a0*/  ISETP.GE.AND P4, PT, R187, UR4, PT ;  /* 0x00000004bb007c0c */ /* 0x000fd6000bf86270 */
[CC--:B----4-:R-:W-:Y:S02]  /*168b0*/  @!P3 LEA R4, P0, R16.reuse, R6.reuse, 0x1 ;  /* 0x000000061004b211 */ /* 0x0d0fe400078008ff */
[C---:B------:R-:W-:Y:S02]  /*168c0*/  @!P4 LEA R6, P2, R187.reuse, R6, 0x1 ;  /* 0x00000006bb06c211 */ /* 0x040fe400078408ff */
[-C--:B0-----:R-:W-:Y:S02]  /*168d0*/  @!P3 LEA.HI.X R5, R16, R0.reuse, R17, 0x1, P0 ;  /* 0x000000001005b211 */ /* 0x081fe400000f0c11 */
[----:B------:R-:W-:-:S03]  /*168e0*/  @!P4 LEA.HI.X R7, R187, R0, R215, 0x1, P2 ;  /* 0x00000000bb07c211 */ /* 0x000fc600010f0cd7 */
[----:B------:R0:W-:Y:S04]  /*168f0*/  @!P3 ST.E.128 desc[UR40][R4.64], R8 ;  /* 0x000000080400b985 */ /* 0x0001e8000c101d28 */
[----:B------:R0:W-:Y:S02]  /*16900*/  @!P4 ST.E.128 desc[UR40][R6.64], R36 ;  /* 0x000000240600c985 */ /* 0x0001e4000c101d28 */
.L_x_9593:
[----:B------:R-:W-:Y:S05]  /*16910*/  BSYNC B1 ;  /* 0x0000000000017941 */ /* 0x000fea0003800000 */
.L_x_9592:
[----:B0-----:R0:W0:Y:S01]  /*16920*/  SHFL.IDX PT, R0, R3, 0x2, 0x181f ;  /* 0x00581f0003007f89 */ /* 0x00102200000e0000 */
[----:B------:R-:W-:Y:S03]  /*16930*/  BSSY B1, `(.L_x_9594) ;  /* 0x000000c000017945 */ /* 0x000fe60003800000 */
[----:B----4-:R4:W0:Y:S01]  /*16940*/  SHFL.IDX PT, R6, R28, 0x2, 0x181f ;  /* 0x00581f001c067f89 */ /* 0x01082200000e0000 */
        /* <DEDUP_REMOVED lines=8> */
[----:B------:R0:W-:Y:S04]  /*169d0*/  @!P2 ST.E.128 desc[UR40][R4.64], R12 ;  /* 0x0000000c0400a985 */ /* 0x0001e8000c101d28 */
[----:B------:R0:W-:Y:S02]  /*169e0*/  @!P3 ST.E.128 desc[UR40][R6.64], R44 ;  /* 0x0000002c0600b985 */ /* 0x0001e4000c101d28 */
.L_x_9595:
[----:B------:R-:W-:Y:S05]  /*169f0*/  BSYNC B1 ;  /* 0x0000000000017941 */ /* 0x000fea0003800000 */
.L_x_9594:
[----:B0-----:R-:W-:Y:S01]  /*16a00*/  VIADD R0, R191, 0x60 ;  /* 0x00000060bf007836 */ /* 0x001fe20000000000 */
[----:B------:R0:W0:Y:S04]  /*16a10*/  SHFL.IDX PT, R6, R3, 0x3, 0x181f ;  /* 0x00781f0003067f89 */ /* 0x00002800000e0000 */
[----:B------:R-:W-:Y:S01]  /*16a20*/  ISETP.GE.AND P0, PT, R0, R58, PT ;  /* 0x0000003a0000720c */ /* 0x000fe20003f06270 */
[----:B-12-4-:R-:W2:-:S12]  /*16a30*/  SHFL.IDX PT, R28, R28, 0x3, 0x181f ;  /* 0x00781f001c1c7f89 */ /* 0x016e9800000e0000 */
        /* <DEDUP_REMOVED lines=12> */
.L_x_9588:
        /* <DEDUP_REMOVED lines=16> */
[----:B--2---:R-:W-:Y:S02]  /*16c00*/  ISETP.NE.AND P2, PT, R25, 0x1, PT ;  /* 0x000000011900780c */ /* 0x004fe40003f45270 */
[----:B------:R-:W-:-:S11]  /*16c10*/  ISETP.GE.AND P3, PT, R231, 0x80, PT ;  /* 0x00000080e700780c */ /* 0x000fd60003f66270 */
[----:B------:R-:W2:Y:S01]  /*16c20*/  @P2 LDC R27, c[0x0][0xbec] ;  /* 0x0002fb00ff1b2b82 */ /* 0x000ea20000000800 */
[----:B---3--:R-:W-:Y:S05]  /*16c30*/  @P1 BRA `(.L_x_9597) ;  /* 0x0000000000101947 */ /* 0x008fea0003800000 */
[----:B------:R-:W-:Y:S05]  /*16c40*/  @!P0 BRA `(.L_x_9597) ;  /* 0x00000000000c8947 */ /* 0x000fea0003800000 */
[----:B------:R-:W3:Y:S04]  /*16c50*/  LDG.E R3, desc[UR40][R4.64] ;  /* 0x0000002804037981 */ /* 0x000ee8000c1e1900 */
[----:B-----5:R-:W3:Y:S02]  /*16c60*/  LDG.E R8, desc[UR40][R4.64+0x4] ;  /* 0x0000042804087981 */ /* 0x020ee4000c1e1900 */
[----:B---3--:R-:W-:-:S07]  /*16c70*/  IMAD.IADD R8, R8, 0x1, -R3 ;  /* 0x0000000108087824 */ /* 0x008fce00078e0a03 */
.L_x_9597:
        /* <DEDUP_REMOVED lines=19> */
[----:B------:R-:W3:Y:S08]  /*16db0*/  @P0 LDC R7, c[0x0][0xbec] ;  /* 0x0002fb00ff070b82 */ /* 0x000ef00000000800 */
[----:B------:R-:W4:Y:S01]  /*16dc0*/  @P0 LDC R21, c[0x0][0xbf0] ;  /* 0x0002fc00ff150b82 */ /* 0x000f220000000800 */
[----:B---3--:R-:W-:-:S04]  /*16dd0*/  @P0 IMAD.HI.U32 R6, R12, R7, RZ ;  /* 0x000000070c060227 */ /* 0x008fc800078e00ff */
[----:B------:R-:W-:Y:S01]  /*16de0*/  IMAD R7, R207, UR5, R10 ;  /* 0x00000005cf077c24 */ /* 0x000fe2000f8e020a */
[----:B------:R-:W-:Y:S01]  /*16df0*/  ULDC.64 UR4, c[0x0][0xb98] ;  /* 0x0002e60000047ab9 */ /* 0x000fe20000000a00 */
[----:B----4-:R-:W-:Y:S02]  /*16e00*/  @P0 SHF.R.U32.HI R3, RZ, R21, R6 ;  /* 0x00000015ff030219 */ /* 0x010fe40000011606 */
[----:B------:R-:W-:Y:S02]  /*16e10*/  IMAD.IADD R5, R5, 0x1, R7 ;  /* 0x0000000105057824 */ /* 0x000fe400078e0207 */
[----:B------:R-:W-:Y:S01]  /*16e20*/  IMAD R6, R217, UR4, RZ ;  /* 0x00000004d9067c24 */ /* 0x000fe2000f8e02ff */
[----:B------:R-:W-:Y:S01]  /*16e30*/  IADD3 R7, -R3, RZ, RZ ;  /* 0x000000ff03077210 */ /* 0x000fe20007ffe1ff */
        /* <DEDUP_REMOVED lines=17> */
.L_x_9599:
[----:B------:R-:W-:Y:S05]  /*16f50*/  BSYNC B1 ;  /* 0x0000000000017941 */ /* 0x000fea0003800000 */
.L_x_9598:
[----:B------:R-:W4:Y:S01]  /*16f60*/  @P2 LDC R9, c[0x0][0xbf0] ;  /* 0x0002fc00ff092b82 */ /* 0x000f220000000800 */
[----:B------:R-:W-:Y:S01]  /*16f70*/  ULDC.64 UR4, c[0x0][0xaa0] ;  /* 0x0002a80000047ab9 */ /* 0x000fe20000000a00 */
[----:B---3--:R-:W-:Y:S02]  /*16f80*/  IMAD R6, R206, 0x20, R22 ;  /* 0x00000020ce067824 */ /* 0x008fe400078e0216 */
[----:B------:R-:W-:Y:S02]  /*16f90*/  IMAD R3, R11, UR4, RZ ;  /* 0x000000040b037c24 */ /* 0x000fe4000f8e02ff */
[----:B------:R-:W-:-:S04]  /*16fa0*/  IMAD.WIDE.U32 R4, R0, UR4, RZ ;  /* 0x0000000400047c25 */ /* 0x000fc8000f8e00ff */
[----:B------:R-:W-:Y:S01]  /*16fb0*/  IMAD R3, R0, UR5, R3 ;  /* 0x0000000500037c24 */ /* 0x000fe2000f8e0203 */
[----:B------:R-:W-:Y:S01]  /*16fc0*/  ULDC.64 UR4, c[0x0][0xae8] ;  /* 0x0002ba0000047ab9 */ /* 0x000fe20000000a00 */
[----:B------:R-:W-:Y:S01]  /*16fd0*/  IMAD.IADD R10, R191, 0x1, R6 ;  /* 0x00000001bf0a7824 */ /* 0x000fe200078e0206 */
[----:B------:R-:W-:Y:S01]  /*16fe0*/  IADD3 R191, R22, R191, RZ ;  /* 0x000000bf16bf7210 */ /* 0x000fe20007ffe0ff */
[----:B------:R-:W-:Y:S02]  /*16ff0*/  IMAD R0, R13, UR4, RZ ;  /* 0x000000040d007c24 */ /* 0x000fe4000f8e02ff */
[----:B------:R-:W-:Y:S01]  /*17000*/  IMAD.IADD R5, R5, 0x1, R3 ;  /* 0x0000000105057824 */ /* 0x000fe200078e0203 */
[----:B------:R-:W-:Y:S01]  /*17010*/  MOV R3, R10 ;  /* 0x0000000a00037202 */ /* 0x000fe20000000f00 */
[----:B------:R-:W-:Y:S02]  /*17020*/  IMAD R7, R207, UR5, R0 ;  /* 0x00000005cf077c24 */ /* 0x000fe4000f8e0200 */
[----:B--2---:R-:W-:-:S04]  /*17030*/  @P2 IMAD.HI.U32 R0, R10, R27, RZ ;  /* 0x0000001b0a002227 */ /* 0x004fc800078e00ff */
[----:B------:R-:W-:Y:S01]  /*17040*/  IMAD.WIDE.U32 R4, R207, UR4, R4 ;  /* 0x00000004cf047c25 */ /* 0x000fe2000f8e0004 */
[----:B----4-:R-:W-:Y:S01]  /*17050*/  @P2 SHF.R.U32.HI R3, RZ, R9, R0 ;  /* 0x00000009ff032219 */ /* 0x010fe20000011600 */
[----:B------:R-:W-:Y:S02]  /*17060*/  ULDC.64 UR4, c[0x0][0xaf0] ;  /* 0x0002bc0000047ab9 */ /* 0x000fe40000000a00 */
[----:B------:R-:W-:Y:S01]  /*17070*/  IMAD.IADD R5, R5, 0x1, R7 ;  /* 0x0000000105057824 */ /* 0x000fe200078e0207 */
[--C-:B------:R-:W-:Y:S01]  /*17080*/  SHF.R.S32.HI R0, RZ, 0x1f, R3.reuse ;  /* 0x0000001fff007819 */ /* 0x100fe20000011403 */
[----:B------:R-:W-:Y:S02]  /*17090*/  IMAD R6, R217, UR4, RZ ;  /* 0x00000004d9067c24 */ /* 0x000fe4000f8e02ff */
[----:B------:R-:W-:Y:S02]  /*170a0*/  IMAD.MOV R7, RZ, RZ, -R3 ;  /* 0x000000ffff077224 */ /* 0x000fe400078e0a03 */
[----:B------:R-:W-:-:S02]  /*170b0*/  IMAD R9, R15, UR5, R6 ;  /* 0x000000050f097c24 */ /* 0x000fc4000f8e0206 */
        /* <DEDUP_REMOVED lines=16> */
[----:B------:R-:W-:-:S03]  /*171c0*/  UMOV UR4, 0xffffffff ;  /* 0xffffffff00047882 */ /* 0x000fc60000000000 */
[----:B------:R-:W-:Y:S01]  /*171d0*/  LEA.HI.X R4, R4, UR5, R5, 0x1, P0 ;  /* 0x0000000504047c11 */ /* 0x000fe200080f0c05 */
[----:B------:R-:W-:Y:S08]  /*171e0*/  BRA.DIV UR4, `(.L_x_9600) ;  /* 0x0000009204c07947 */ /* 0x000ff0000b800000 */
[----:B------:R2:W3:Y:S04]  /*171f0*/  SHFL.IDX PT, R0, R4, RZ, 0x181f ;  /* 0x00181fff04007589 */ /* 0x0004e800000e0000 */
[----:B------:R2:W4:Y:S02]  /*17200*/  SHFL.IDX PT, R14, R3, RZ, 0x181f ;  /* 0x00181fff030e7589 */ /* 0x00052400000e0000 */
.L_x_9825:
[----:B------:R-:W-:Y:S01]  /*17210*/  IMAD R8, R8, R25, RZ ;  /* 0x0000001908087224 */ /* 0x000fe200078e02ff */
[----:B------:R-:W-:Y:S04]  /*17220*/  BSSY B1, `(.L_x_9601) ;  /* 0x000000c000017945 */ /* 0x000fe80003800000 */
[----:B------:R-:W-:-:S13]  /*17230*/  ISETP.GE.AND P0, PT, R191, R8, PT ;  /* 0x00000008bf00720c */ /* 0x000fda0003f06270 */
[----:B------:R-:W-:Y:S05]  /*17240*/  @P0 BRA `(.L_x_9602) ;  /* 0x0000000000240947 */ /* 0x000fea0003800000 */
[----:B------:R-:W-:Y:S02]  /*17250*/  ULDC UR4, c[0x0][0xac8] ;  /* 0x0002b20000047ab9 */ /* 0x000fe40000000800 */
[----:B------:R-:W-:Y:S02]  /*17260*/  ISETP.GE.AND P2, PT, R16, UR4, PT ;  /* 0x0000000410007c0c */ /* 0x000fe4000bf46270 */
[----:B------:R-:W-:-:S11]  /*17270*/  ISETP.GE.AND P3, PT, R187, UR4, PT ;  /* 0x00000004bb007c0c */ /* 0x000fd6000bf66270 */
[CC--:B----4-:R-:W-:Y:S02]  /*17280*/  @!P2 LEA R6, P0, R16.reuse, R14.reuse, 0x1 ;  /* 0x0000000e1006a211 */ /* 0x0d0fe400078008ff */
[C---:B------:R-:W-:Y:S02]  /*17290*/  @!P3 LEA R14, P1, R187.reuse, R14, 0x1 ;  /* 0x0000000ebb0eb211 */ /* 0x040fe400078208ff */
[-C--:B---3--:R-:W-:Y:S02]  /*172a0*/  @!P2 LEA.HI.X R7, R16, R0.reuse, R17, 0x1, P0 ;  /* 0x000000001007a211 */ /* 0x088fe400000f0c11 */
[----:B------:R-:W-:-:S03]  /*172b0*/  @!P3 LEA.HI.X R15, R187, R0, R215, 0x1, P1 ;  /* 0x00000000bb0fb211 */ /* 0x000fc600008f0cd7 */
[----:B------:R3:W-:Y:S04]  /*172c0*/  @!P2 ST.E.128 desc[UR40][R6.64], RZ ;  /* 0x000000ff0600a985 */ /* 0x0007e8000c101d28 */
[----:B------:R3:W-:Y:S02]  /*172d0*/  @!P3 ST.E.128 desc[UR40][R14.64], RZ ;  /* 0x000000ff0e00b985 */ /* 0x0007e4000c101d28 */
.L_x_9602:
[----:B------:R-:W-:Y:S05]  /*172e0*/  BSYNC B1 ;  /* 0x0000000000017941 */ /* 0x000fea0003800000 */
.L_x_9601:
[----:B------:R-:W-:-:S03]  /*172f0*/  UMOV UR4, 0xffffffff ;  /* 0xffffffff00047882 */ /* 0x000fc60000000000 */
[----:B------:R-:W-:Y:S05]  /*17300*/  BRA.DIV UR4, `(.L_x_9603) ;  /* 0x0000009204ac7947 */ /* 0x000fea000b800000 */
[----:B---3--:R3:W0:Y:S04]  /*17310*/  SHFL.IDX PT, R0, R4, 0x1, 0x181f ;  /* 0x00381f0004007f89 */ /* 0x00862800000e0000 */
[----:B----4-:R3:W4:Y:S02]  /*17320*/  SHFL.IDX PT, R14, R3, 0x1, 0x181f ;  /* 0x00381f00030e7f89 */ /* 0x01072400000e0000 */
.L_x_9829:
[----:B------:R-:W-:Y:S01]  /*17330*/  VIADD R5, R191, 0x20 ;  /* 0x00000020bf057836 */ /* 0x000fe20000000000 */
        /* <DEDUP_REMOVED lines=10> */
[----:B------:R0:W-:Y:S04]  /*173e0*/  @!P2 ST.E.128 desc[UR40][R6.64], RZ ;  /* 0x000000ff0600a985 */ /* 0x0001e8000c101d28 */
[----:B------:R0:W-:Y:S02]  /*173f0*/  @!P3 ST.E.128 desc[UR40][R14.64], RZ ;  /* 0x000000ff0e00b985 */ /* 0x0001e4000c101d28 */
.L_x_9605:
[----:B------:R-:W-:Y:S05]  /*17400*/  BSYNC B1 ;  /* 0x0000000000017941 */ /* 0x000fea0003800000 */
.L_x_9604:
[----:B------:R-:W-:-:S03]  /*17410*/  UMOV UR4, 0xffffffff ;  /* 0xffffffff00047882 */ /* 0x000fc60000000000 */
[----:B------:R-:W-:Y:S05]  /*17420*/  BRA.DIV UR4, `(.L_x_9606) ;  /* 0x0000009204ac7947 */ /* 0x000fea000b800000 */
[----:B0-----:R0:W0:Y:S04]  /*17430*/  SHFL.IDX PT, R0, R4, 0x2, 0x181f ;  /* 0x00581f0004007f89 */ /* 0x00102800000e0000 */
[----:B----4-:R4:W0:Y:S02]  /*17440*/  SHFL.IDX PT, R14, R3, 0x2, 0x181f ;  /* 0x00581f00030e7f89 */ /* 0x01082400000e0000 */
.L_x_9833:
[----:B------:R-:W-:Y:S01]  /*17450*/  VIADD R5, R191, 0x40 ;  /* 0x00000040bf057836 */ /* 0x000fe20000000000 */
[----:B------:R-:W-:Y:S04]  /*17460*/  BSSY B1, `(.L_x_9607) ;  /* 0x000000c000017945 */ /* 0x000fe80003800000 */
[----:B------:R-:W-:-:S13]  /*17470*/  ISETP.GE.AND P0, PT, R5, R8, PT ;  /* 0x000000080500720c */ /* 0x000fda0003f06270 */
        /* <DEDUP_REMOVED lines=10> */
.L_x_9608:
[----:B------:R-:W-:Y:S05]  /*17520*/  BSYNC B1 ;  /* 0x0000000000017941 */ /* 0x000fea0003800000 */
.L_x_9607:
[----:B------:R-:W-:-:S03]  /*17530*/  UMOV UR4, 0xffffffff ;  /* 0xffffffff00047882 */ /* 0x000fc60000000000 */
[----:B------:R-:W-:Y:S05]  /*17540*/  BRA.DIV UR4, `(.L_x_9609) ;  /* 0x0000009204ac7947 */ /* 0x000fea000b800000 */
[----:B0-----:R0:W0:Y:S04]  /*17550*/  SHFL.IDX PT, R0, R4, 0x3, 0x181f ;  /* 0x00781f0004007f89 */ /* 0x00102800000e0000 */
[----:B------:R0:W0:Y:S02]  /*17560*/  SHFL.IDX PT, R14, R3, 0x3, 0x181f ;  /* 0x00781f00030e7f89 */ /* 0x00002400000e0000 */
.L_x_9837:
[----:B0-234-:R-:W-:-:S05]  /*17570*/  VIADD R3, R191, 0x60 ;  /* 0x00000060bf037836 */ /* 0x01dfca0000000000 */
[----:B------:R-:W-:-:S13]  /*17580*/  ISETP.GE.AND P0, PT, R3, R8, PT ;  /* 0x000000080300720c */ /* 0x000fda0003f06270 */
[----:B------:R-:W-:Y:S05]  /*17590*/  @P0 BRA `(.L_x_9596) ;  /* 0x0000000000240947 */ /* 0x000fea0003800000 */
[----:B------:R-:W-:Y:S02]  /*175a0*/  ULDC UR4, c[0x0][0xac8] ;  /* 0x0002b20000047ab9 */ /* 0x000fe40000000800 */
[----:B------:R-:W-:Y:S02]  /*175b0*/  ISETP.GE.AND P2, PT, R16, UR4, PT ;  /* 0x0000000410007c0c */ /* 0x000fe4000bf46270 */
[----:B------:R-:W-:-:S11]  /*175c0*/  ISETP.GE.AND P3, PT, R187, UR4, PT ;  /* 0x00000004bb007c0c */ /* 0x000fd6000bf66270 */
[CC--:B------:R-:W-:Y:S02]  /*175d0*/  @!P2 LEA R4, P0, R16.reuse, R14.reuse, 0x1 ;  /* 0x0000000e1004a211 */ /* 0x0c0fe400078008ff */
[C---:B------:R-:W-:Y:S02]  /*175e0*/  @!P3 LEA R14, P1, R187.reuse, R14, 0x1 ;  /* 0x0000000ebb0eb211 */ /* 0x040fe400078208ff */
[-C--:B------:R-:W-:Y:S02]  /*175f0*/  @!P2 LEA.HI.X R5, R16, R0.reuse, R17, 0x1, P0 ;  /* 0x000000001005a211 */ /* 0x080fe400000f0c11 */
[----:B------:R-:W-:-:S03]  /*17600*/  @!P3 LEA.HI.X R15, R187, R0, R215, 0x1, P1 ;  /* 0x00000000bb0fb211 */ /* 0x000fc600008f0cd7 */
[----:B------:R0:W-:Y:S04]  /*17610*/  @!P2 ST.E.128 desc[UR40][R4.64], RZ ;  /* 0x000000ff0400a985 */ /* 0x0001e8000c101d28 */
[----:B------:R0:W-:Y:S02]  /*17620*/  @!P3 ST.E.128 desc[UR40][R14.64], RZ ;  /* 0x000000ff0e00b985 */ /* 0x0001e4000c101d28 */
.L_x_9596:
[----:B------:R-:W-:Y:S05]  /*17630*/  BSYNC B0 ;  /* 0x0000000000007941 */ /* 0x000fea0003800000 */
.L_x_9587:
[----:B------:R-:W-:Y:S02]  /*17640*/  ULDC UR4, c[0x0][0xc3c] ;  /* 0x00030f0000047ab9 */ /* 0x000fe40000000800 */
[----:B-1----:R-:W-:-:S13]  /*17650*/  ISETP.GE.AND P0, PT, R31, UR4, PT ;  /* 0x000000041f007c0c */ /* 0x002fda000bf06270 */
[----:B------:R-:W-:Y:S05]  /*17660*/  @!P0 BRA `(.L_x_9610) ;  /* 0xfffffe9800c08947 */ /* 0x000fea000383ffff */
[----:B------:R-:W-:Y:S05]  /*17670*/  BRA `(.L_x_9407) ;  /* 0x0000007400f47947 */ /* 0x000fea0003800000 */
.L_x_9405:
        /* <DEDUP_REMOVED lines=18> */
.L_x_9611:
        /* <DEDUP_REMOVED lines=37> */
[----:B------:R-:W-:Y:S01]  /*179f0*/  MOV R7, R8 ;  /* 0x0000000800077202 */ /* 0x000fe20000000f00 */
[----:B------:R-:W-:Y:S01]  /*17a00*/  UMOV UR4, URZ ;  /* 0x0000003f00047c82 */ /* 0x000fe20008000000 */
[----:B------:R-:W-:Y:S01]  /*17a10*/  ULDC UR7, c[0x0][0xc3c] ;  /* 0x00030f0000077ab9 */ /* 0x000fe20000000800 */
[----:B------:R-:W-:-:S05]  /*17a20*/  ULDC UR5, c[0x0][0xc38] ;  /* 0x00030e0000057ab9 */ /* 0x000fca0000000800 */
.L_x_9617:
        /* <DEDUP_REMOVED lines=12> */
.L_x_9616:
[----:B------:R-:W-:Y:S05]  /*17af0*/  BSYNC B0 ;  /* 0x0000000000007941 */ /* 0x000fea0003800000 */
.L_x_9615:
        /* <DEDUP_REMOVED lines=21> */
.L_x_9613:
        /* <DEDUP_REMOVED lines=20> */
.L_x_9618:
        /* <DEDUP_REMOVED lines=21> */
[----:B------:R-:W-:Y:S01]  /*17ee0*/  IMAD R5, R11, R8, RZ ;  /* 0x000000080b057224 */ /* 0x000fe200078e02ff */
[----:B------:R-:W-:-:S03]  /*17ef0*/  IADD3 R8, -R8, RZ, RZ ;  /* 0x000000ff08087210 */ /* 0x000fc60007ffe1ff */
        /* <DEDUP_REMOVED lines=33> */
.L_x_9614:
[----:B------:R-:W-:Y:S01]  /*18110*/  IMAD.MOV.U32 R17, RZ, RZ, RZ ;  /* 0x000000ffff117224 */ /* 0x000fe200078e00ff */
[----:B------:R-:W-:Y:S01]  /*18120*/  MOV R16, UR6 ;  /* 0x0000000600107c02 */ /* 0x000fe20008000f00 */
[----:B------:R-:W-:-:S07]  /*18130*/  IMAD.MOV.U32 R18, RZ, RZ, RZ ;  /* 0x000000ffff127224 */ /* 0x000fce00078e00ff */
.L_x_9619:
[----:B------:R-:W-:-:S13]  /*18140*/  ISETP.NE.AND P0, PT, R0, RZ, PT ;  /* 0x000000ff0000720c */ /* 0x000fda0003f05270 */
[----:B------:R-:W1:Y:S01]  /*18150*/  @!P0 S2R R3, SR_CgaCtaId ;  /* 0x0000000000038919 */ /* 0x000e620000008800 */
[----:B------:R-:W-:-:S04]  /*18160*/  @!P0 MOV R0, 0x400 ;  /* 0x0000040000008802 */ /* 0x000fc80000000f00 */
[----:B-1----:R-:W-:-:S05]  /*18170*/  @!P0 LEA R0, R3, R0, 0x18 ;  /* 0x0000000003008211 */ /* 0x002fca00078ec0ff */
[----:B------:R1:W-:Y:S01]  /*18180*/  @!P0 STS.128 [R0+0x288d0], R16 ;  /* 0x0288d01000008388 */ /* 0x0003e20000000c00 */
[----:B------:R-:W-:Y:S06]  /*18190*/  BAR.ARV 0x5, 0x180 ;  /* 0x0146000000007b1d */ /* 0x000fec0000002000 */
.L_x_9612:
        /* <DEDUP_REMOVED lines=10> */
[----:B------:R-:W1:Y:S01]  /*18240*/  S2UR UR5, SR_CgaCtaId ;  /* 0x00000000000579c3 */ /* 0x000e620000008800 */
[----:B------:R-:W-:Y:S01]  /*18250*/  LOP3.LUT R8, R4, 0x7f, RZ, 0xc0, !PT ;  /* 0x0000007f04087812 */ /* 0x000fe200078ec0ff */
[----:B------:R-:W-:Y:S01]  /*18260*/  UMOV UR4, 0x400 ;  /* 0x0000040000047882 */ /* 0x000fe20000000000 */
[----:B------:R-:W-:Y:S01]  /*18270*/  BSSY B8, `(.L_x_9620) ;  /* 0x0000683000087945 */ /* 0x000fe20003800000 */
[----:B------:R-:W-:Y:S01]  /*18280*/  LOP3.LUT R3, R0, 0x1f8, RZ, 0xc0, !PT ;  /* 0x000001f800037812 */ /* 0x000fe200078ec0ff */
[----:B------:R-:W-:Y:S01]  /*18290*/  ULDC.64 UR38, c[0x0][0x198] ;  /* 0x0000660000267ab9 */ /* 0x000fe20000000a00 */
[C---:B------:R-:W-:Y:S01]  /*182a0*/  ISETP.NE.AND P1, PT, R8.reuse, RZ, PT ;  /* 0x000000ff0800720c */ /* 0x040fe20003f25270 */
[----:B0-----:R-:W-:Y:S01]  /*182b0*/  IMAD.SHL.U32 R2, R8, 0x8, RZ ;  /* 0x0000000808027824 */ /* 0x001fe200078e00ff */
[----:B------:R-:W-:Y:S01]  /*182c0*/  LOP3.LUT R3, R3, 0x38, R4, 0x78, !PT ;  /* 0x0000003803037812 */ /* 0x000fe200078e7804 */
[----:B------:R-:W-:Y:S01]  /*182d0*/  ULDC UR36, c[0x0][0xc] ;  /* 0x0000030000247ab9 */ /* 0x000fe20000000800 */
[----:B------:R-:W-:-:S02]  /*182e0*/  LOP3.LUT R0, R0, 0x38, RZ, 0xc0, !PT ;  /* 0x0000003800007812 */ /* 0x000fc400078ec0ff */
[----:B------:R-:W-:Y:S02]  /*182f0*/  LOP3.LUT R2, R3, 0x200, R2, 0xf8, !PT ;  /* 0x0000020003027812 */ /* 0x000fe400078ef802 */
[C---:B------:R-:W-:Y:S01]  /*18300*/  LOP3.LUT P0, R3, R4.reuse, 0x1f, RZ, 0xc0, !PT ;  /* 0x0000001f04037812 */ /* 0x040fe2000780c0ff */
[----:B------:R-:W-:Y:S01]  /*18310*/  IMAD.SHL.U32 R4, R4, 0x10, RZ ;  /* 0x0000001004047824 */ /* 0x000fe200078e00ff */
[----:B------:R-:W-:Y:S02]  /*18320*/  SHF.R.U32.HI R7, RZ, 0x3, R8 ;  /* 0x00000003ff077819 */ /* 0x000fe40000011608 */
[----:B------:R-:W-:Y:S01]  /*18330*/  LOP3.LUT R0, R0, 0x40, RZ, 0xfc, !PT ;  /* 0x0000004000007812 */ /* 0x000fe200078efcff */
[----:B------:R0:W-:Y:S01]  /*18340*/  STL [R1+0x2c], R3 ;  /* 0x00002c0301007387 */ /* 0x0001e20000100800 */
[----:B------:R-:W-:Y:S01]  /*18350*/  LOP3.LUT R4, R7, 0x70, R4, 0xf8, !PT ;  /* 0x0000007007047812 */ /* 0x000fe200078ef804 */
[----:B-1----:R-:W-:-:S06]  /*18360*/  ULEA UR4, UR5, UR4, 0x18 ;  /* 0x0000000405047291 */ /* 0x002fcc000f8ec03f */
[----:B0-----:R-:W-:-:S05]  /*18370*/  MOV R3, UR4 ;  /* 0x0000000400037c02 */ /* 0x001fca0008000f00 */
[----:B------:R-:W-:Y:S01]  /*18380*/  IMAD R2, R2, 0x2, R3 ;  /* 0x0000000202027824 */ /* 0x000fe200078e0203 */
[----:B------:R-:W-:Y:S04]  /*18390*/  STL [R1+0x4], R3 ;  /* 0x0000040301007387 */ /* 0x000fe80000100800 */
        /* <DEDUP_REMOVED lines=17> */
.L_x_9759:
        /* <DEDUP_REMOVED lines=9> */
[----:B-1----:R-:W-:Y:S01]  /*18540*/  IMAD.MOV.U32 R0, RZ, RZ, RZ ;  /* 0x000000ffff007224 */ /* 0x002fe200078e00ff */
[----:B------:R-:W-:Y:S01]  /*18550*/  ISETP.NE.AND.EX P0, PT, RZ, UR5, PT, P0 ;  /* 0x00000005ff007c0c */ /* 0x000fe2000bf05300 */
[----:B------:R-:W-:Y:S01]  /*18560*/  IMAD.MOV.U32 R12, RZ, RZ, RZ ;  /* 0x000000ffff0c7224 */ /* 0x000fe200078e00ff */
[----:B------:R-:W-:Y:S01]  /*18570*/  ISETP.NE.AND.EX P3, PT, RZ, UR11, PT, P3 ;  /* 0x0000000bff007c0c */ /* 0x000fe2000bf65330 */
[----:B------:R-:W-:Y:S01]  /*18580*/  ULDC.64 UR8, c[0x0][0xa10] ;  /* 0x0002840000087ab9 */ /* 0x000fe20000000a00 */
[----:B--2---:R-:W-:Y:S01]  /*18590*/  SHF.R.S32.HI R5, RZ, 0x1f, R4 ;  /* 0x0000001fff057819 */ /* 0x004fe20000011404 */
[----:B------:R-:W-:-:S08]  /*185a0*/  IMAD.SHL.U32 R15, R4, 0x4, RZ ;  /* 0x00000004040f7824 */ /* 0x000fd000078e00ff */
        /* <DEDUP_REMOVED lines=29> */
[----:B-1----:R-:W-:Y:S01]  /*18780*/  MOV R12, UR4 ;  /* 0x00000004000c7c02 */ /* 0x002fe20008000f00 */
        /* <DEDUP_REMOVED lines=17> */
[----:B--2--5:R-:W-:-:S05]  /*188a0*/  IMAD.IADD R13, R2, 0x1, -R12 ;  /* 0x00000001020d7824 */ /* 0x024fca00078e0a0c */
[----:B------:R0:W-:Y:S02]  /*188b0*/  STL [R1+0x44], R13 ;  /* 0x0000440d01007387 */ /* 0x0001e40000100800 */
.L_x_9621:
        /* <DEDUP_REMOVED lines=12> */
.L_x_9622:
[----:B------:R-:W-:Y:S05]  /*18980*/  @!P2 BRA `(.L_x_9623) ;  /* 0x00000000000ca947 */ /* 0x000fea0003800000 */
[----:B------:R-:W2:Y:S04]  /*18990*/  LDG.E R9, desc[UR40][R6.64] ;  /* 0x0000002806097981 */ /* 0x000ea8000c1e1900 */
[----:B------:R-:W2:Y:S02]  /*189a0*/  LDG.E R6, desc[UR40][R6.64+0x4] ;  /* 0x0000042806067981 */ /* 0x000ea4000c1e1900 */
[----:B--2---:R-:W-:-:S07]  /*189b0*/  IMAD.IADD R9, R6, 0x1, -R9 ;  /* 0x0000000106097824 */ /* 0x004fce00078e0a09 */
.L_x_9623:
[----:B-1----:R-:W2:Y:S01]  /*189c0*/  @P0 LDG.E R2, desc[UR40][R4.64] ;  /* 0x0000002804020981 */ /* 0x002ea2000c1e1900 */
[----:B------:R-:W1:Y:S01]  /*189d0*/  LDC R3, c[0x0][0x448] ;  /* 0x00011200ff037b82 */ /* 0x000e620000000800 */
[----:B-----5:R-:W-:Y:S02]  /*189e0*/  IADD3 R0, -R0, R9, RZ ;  /* 0x0000000900007210 */ /* 0x020fe40007ffe1ff */
[----:B------:R3:W2:Y:S01]  /*189f0*/  @P0 LDG.E R4, desc[UR40][R4.64+0x4] ;  /* 0x0000042804040981 */ /* 0x0006a2000c1e1900 */
[----:B-1----:R-:W-:-:S13]  /*18a00*/  ISETP.NE.AND P1, PT, R3, 0x1, PT ;  /* 0x000000010300780c */ /* 0x002fda0003f25270 */
[----:B---3--:R-:W1:Y:S01]  /*18a10*/  @P1 LDC R5, c[0x0][0x450] ;  /* 0x00011400ff051b82 */ /* 0x008e620000000800 */
[----:B------:R-:W-:-:S05]  /*18a20*/  IMAD.MOV R9, RZ, RZ, -R0 ;  /* 0x000000ffff097224 */ /* 0x000fca00078e0a00 */
[----:B------:R-:W-:Y:S01]  /*18a30*/  VIMNMX R9, RZ, R9, !PT ;  /* 0x00000009ff097248 */ /* 0x000fe20007fe0100 */
[----:B------:R-:W-:Y:S01]  /*18a40*/  BSSY B0, `(.L_x_9624) ;  /* 0x0000133000007945 */ /* 0x000fe20003800000 */
[----:B------:R-:W-:Y:S01]  /*18a50*/  PLOP3.LUT P5, PT, PT, PT, PT, 0x80, 0x0 ;  /* 0x000000000000781c */ /* 0x000fe20003faf070 */
[----:B--2---:R-:W-:Y:S02]  /*18a60*/  @P0 IMAD.IADD R8, R4, 0x1, -R2 ;  /* 0x0000000104080824 */ /* 0x004fe400078e0a02 */
[----:B------:R-:W2:Y:S01]  /*18a70*/  @P1 LDC R4, c[0x0][0x44c] ;  /* 0x00011300ff041b82 */ /* 0x000ea20000000800 */
[----:B------:R-:W-:-:S04]  /*18a80*/  IMAD.SHL.U32 R2, R17, 0x80, RZ ;  /* 0x0000008011027824 */ /* 0x000fc800078e00ff */
[----:B------:R-:W-:-:S04]  /*18a90*/  VIADD R2, R2, 0x7f ;  /* 0x0000007f02027836 */ /* 0x000fc80000000000 */
[----:B------:R-:W-:Y:S02]  /*18aa0*/  IMAD.MOV.U32 R3, RZ, RZ, R2 ;  /* 0x000000ffff037224 */ /* 0x000fe400078e0002 */
[----:B--2---:R-:W-:-:S04]  /*18ab0*/  @P1 IMAD.HI.U32 R4, R2, R4, RZ ;  /* 0x0000000402041227 */ /* 0x004fc800078e00ff */
[----:B------:R-:W-:Y:S01]  /*18ac0*/  IMAD.IADD R2, R0, 0x1, R8 ;  /* 0x0000000100027824 */ /* 0x000fe200078e0208 */
[----:B-1----:R-:W-:-:S04]  /*18ad0*/  @P1 SHF.R.U32.HI R3, RZ, R5, R4 ;  /* 0x00000005ff031219 */ /* 0x002fc80000011604 */
[C---:B------:R-:W-:Y:S02]  /*18ae0*/  IADD3 R21, R2.reuse, 0x80, -R13 ;  /* 0x0000008002157810 */ /* 0x040fe40007ffe80d */
[----:B------:R-:W-:-:S03]  /*18af0*/  IADD3 R4, R2, 0x7f, RZ ;  /* 0x0000007f02047810 */ /* 0x000fc60007ffe0ff */
[----:B------:R-:W-:Y:S01]  /*18b00*/  IMAD.IADD R2, R21, 0x1, R3 ;  /* 0x0000000115027824 */ /* 0x000fe200078e0203 */
[----:B------:R-:W-:-:S04]  /*18b10*/  SHF.R.S32.HI R3, RZ, 0x1f, R4 ;  /* 0x0000001fff037819 */ /* 0x000fc80000011404 */
[----:B------:R-:W-:Y:S02]  /*18b20*/  LEA.HI R20, R3, R4, RZ, 0x7 ;  /* 0x0000000403147211 */ /* 0x000fe400078f38ff */
[----:B------:R-:W-:-:S04]  /*18b30*/  SHF.R.S32.HI R3, RZ, 0x1f, R2 ;  /* 0x0000001fff037819 */ /* 0x000fc80000011402 */
[----:B------:R-:W-:Y:S02]  /*18b40*/  LEA.HI R2, R3, R2, RZ, 0x7 ;  /* 0x0000000203027211 */ /* 0x000fe400078f38ff */
[----:B------:R-:W-:Y:S02]  /*18b50*/  SHF.R.S32.HI R20, RZ, 0x7, R20 ;  /* 0x00000007ff147819 */ /* 0x000fe40000011414 */
[----:B------:R-:W-:-:S04]  /*18b60*/  SHF.R.S32.HI R2, RZ, 0x7, R2 ;  /* 0x00000007ff027819 */ /* 0x000fc80000011402 */
[----:B------:R-:W-:-:S05]  /*18b70*/  VIMNMX R2, R20, R2, PT ;  /* 0x0000000214027248 */ /* 0x000fca0003fe0100 */
[----:B------:R-:W-:-:S05]  /*18b80*/  IMAD R2, R2, 0x80, -R0 ;  /* 0x0000008002027824 */ /* 0x000fca00078e0a00 */
[----:B------:R-:W-:-:S04]  /*18b90*/  VIMNMX R8, R2, R8, PT ;  /* 0x0000000802087248 */ /* 0x000fc80003fe0100 */
[----:B------:R-:W-:Y:S02]  /*18ba0*/  ISETP.GT.AND P1, PT, R8, R9, PT ;  /* 0x000000090800720c */ /* 0x000fe40003f24270 */
[----:B------:R-:W-:-:S11]  /*18bb0*/  SHF.R.U32.HI R9, RZ, 0x7, R9 ;  /* 0x00000007ff097819 */ /* 0x000fd60000011609 */
[----:B------:R-:W-:-:S05]  /*18bc0*/  @P1 VIADD R8, R8, 0x7f ;  /* 0x0000007f08081836 */ /* 0x000fca0000000000 */
[----:B------:R-:W-:Y:S01]  /*18bd0*/  @P1 SHF.R.S32.HI R0, RZ, 0x1f, R8 ;  /* 0x0000001fff001819 */ /* 0x000fe20000011408 */
[----:B------:R-:W-:-:S03]  /*18be0*/  IMAD.MOV.U32 R6, RZ, RZ, R9 ;  /* 0x000000ffff067224 */ /* 0x000fc600078e0009 */
[----:B------:R-:W-:-:S04]  /*18bf0*/  @P1 LEA.HI R8, R0, R8, RZ, 0x7 ;  /* 0x0000000800081211 */ /* 0x000fc800078f38ff */
        /* <DEDUP_REMOVED lines=10> */
.L_x_9840:
[----:B--2---:R-:W-:Y:S02]  /*18ca0*/  ISETP.NE.AND P0, PT, R14, RZ, PT ;  /* 0x000000ff0e00720c */ /* 0x004fe40003f05270 */
[----:B------:R-:W-:-:S11]  /*18cb0*/  PLOP3.LUT P1, PT, PT, PT, PT, 0x8, 0x0 ;  /* 0x000000000000781c */ /* 0x000fd60003f2e170 */
[----:B------:R-:W-:Y:S05]  /*18cc0*/  @P0 BRA `(.L_x_9627) ;  /* 0x00000000000c0947 */ /* 0x000fea0003800000 */
[----:B------:R-:W-:-:S03]  /*18cd0*/  UMOV UR4, 0xffffffff ;  /* 0xffffffff00047882 */ /* 0x000fc60000000000 */
[----:B------:R-:W-:Y:S05]  /*18ce0*/  BRA.DIV UR4, `(.L_x_9628) ;  /* 0x0000007e04407947 */ /* 0x000fea000b800000 */
[----:B------:R-:W-:-:S13]  /*18cf0*/  ELECT P1, URZ, PT ;  /* 0x00000000003f782f */ /* 0x000fda0003820000 */
.L_x_9627:
[----:B-1----:R-:W2:Y:S04]  /*18d00*/  LDL R2, [R1+0x58] ;  /* 0x0000580001027983 */ /* 0x002ea80000100800 */
[----:B------:R-:W3:Y:S01]  /*18d10*/  LDL R4, [R1+0x4] ;  /* 0x0000040001047983 */ /* 0x000ee20000100800 */
[----:B------:R-:W-:Y:S01]  /*18d20*/  BSSY B1, `(.L_x_9629) ;  /* 0x0000008000017945 */ /* 0x000fe20003800000 */
[----:B--2---:R-:W-:-:S04]  /*18d30*/  IADD3 R2, R2, 0x1, RZ ;  /* 0x0000000102027810 */ /* 0x004fc80007ffe0ff */
[----:B------:R-:W-:-:S04]  /*18d40*/  LEA.HI R3, R2, R2, RZ, 0x1 ;  /* 0x0000000202037211 */ /* 0x000fc800078f08ff */
[----:B------:R-:W-:-:S05]  /*18d50*/  LOP3.LUT R3, R3, 0xfffffffe, RZ, 0xc0, !PT ;  /* 0xfffffffe03037812 */ /* 0x000fca00078ec0ff */
[----:B------:R-:W-:-:S05]  /*18d60*/  IMAD.IADD R2, R2, 0x1, -R3 ;  /* 0x0000000102027824 */ /* 0x000fca00078e0a03 */
[----:B------:R-:W-:-:S04]  /*18d70*/  SHF.L.U32 R2, R2, 0x1f, RZ ;  /* 0x0000001f02027819 */ /* 0x000fc800000006ff */
[----:B---3--:R-:W1:Y:S02]  /*18d80*/  SYNCS.PHASECHK.TRANS64.TRYWAIT P0, [R4+URZ+0x28820], R2 ;  /* 0x02882002040075a7 */ /* 0x008e64000800017f */
[----:B-1----:R-:W-:Y:S05]  /*18d90*/  @!P0 BRA `(.L_x_9630) ;  /* 0x0000007c00388947 */ /* 0x002fea0003800000 */
.L_x_9843:
[----:B------:R-:W-:Y:S05]  /*18da0*/  BSYNC B1 ;  /* 0x0000000000017941 */ /* 0x000fea0003800000 */
.L_x_9629:
        /* <DEDUP_REMOVED lines=13> */
.L_x_9844:
[----:B------:R-:W-:Y:S05]  /*18e80*/  BSYNC B2 ;  /* 0x0000000000027941 */ /* 0x000fea0003800000 */
.L_x_9633:
        /* <DEDUP_REMOVED lines=8> */
.L_x_9636:
[----:B------:R-:W-:Y:S05]  /*18f10*/  BSYNC B2 ;  /* 0x0000000000027941 */ /* 0x000fea0003800000 */
.L_x_9635:
        /* <DEDUP_REMOVED lines=11> */
[----:B---3--:R-:W-:-:S02]  /*18fd0*/  IMAD R7, R2, 0x8000, R5 ;  /* 0x0000800002077824 */ /* 0x008fc400078e0205 */
[----:B------:R-:W-:Y:S02]  /*18fe0*/  IMAD.SHL.U32 R11, R2, 0x4000, RZ ;  /* 0x00004000020b7824 */ /* 0x000fe400078e00ff */
[----:B------:R-:W-:Y:S02]  /*18ff0*/  VIADD R2, R4, 0x28890 ;  /* 0x0002889004027836 */ /* 0x000fe40000000000 */
[----:B------:R-:W-:-:S07]  /*19000*/  VIADD R5, R7, 0x18400 ;  /* 0x0001840007057836 */ /* 0x000fce0000000000 */
.L_x_9637:
        /* <DEDUP_REMOVED lines=16> */
.L_x_9638:
        /* <DEDUP_REMOVED lines=13> */
.L_x_9845:
[----:B------:R-:W-:Y:S05]  /*191e0*/  BSYNC B2 ;  /* 0x0000000000027941 */ /* 0x000fea0003800000 */
.L_x_9639:
        /* <DEDUP_REMOVED lines=10> */
.L_x_9642:
[----:B------:R-:W-:Y:S05]  /*19290*/  BSYNC B2 ;  /* 0x0000000000027941 */ /* 0x000fea0003800000 */
.L_x_9641:
[----:B0-----:R-:W3:Y:S01]  /*192a0*/  LDL R2, [R1+0x4] ;  /* 0x0000040001027983 */ /* 0x001ee20000100800 */
[----:B------:R-:W-:Y:S01]  /*192b0*/  R2UR UR10, R14 ;  /* 0x000000000e0a72ca */ /* 0x000fe200000e0000 */
[----:B------:R-:W-:Y:S01]  /*192c0*/  UIADD3 UR4, UP0, UR38, 0x670, URZ ;  /* 0x0000067026047890 */ /* 0x000fe2000ff1e03f */
[----:B------:R-:W-:Y:S01]  /*192d0*/  R2UR UR6, R12 ;  /* 0x000000000c0672ca */ /* 0x000fe200000e0000 */
[----:B-12---:R-:W-:Y:S01]  /*192e0*/  VIADD R4, R4, 0x288b0 ;  /* 0x000288b004047836 */ /* 0x006fe20000000000 */
[----:B------:R-:W-:Y:S01]  /*192f0*/  R2UR UR7, R13 ;  /* 0x000000000d0772ca */ /* 0x000fe200000e0000 */
[----:B------:R-:W-:Y:S01]  /*19300*/  UIADD3.X UR5, URZ, UR39, URZ, UP0, !UPT ;  /* 0x000000273f057290 */ /* 0x000fe200087fe43f */
[----:B------:R-:W-:Y:S01]  /*19310*/  PLOP3.LUT P0, PT, PT, PT, PT, 0x80, 0x0 ;  /* 0x000000000000781c */ /* 0x000fe20003f0f070 */
[----:B---3--:R-:W-:-:S05]  /*19320*/  IMAD R5, R11, 0x2, R2 ;  /* 0x000000020b057824 */ /* 0x008fca00078e0202 */
[----:B------:R-:W-:-:S07]  /*19330*/  IADD3 R2, R5, 0x400, RZ ;  /* 0x0000040005027810 */ /* 0x000fce0007ffe0ff */
.L_x_9643:
        /* <DEDUP_REMOVED lines=15> */
.L_x_9644:
        /* <DEDUP_REMOVED lines=10> */
.L_x_9632:
[----:B------:R-:W-:Y:S05]  /*194d0*/  BSYNC B1 ;  /* 0x0000000000017941 */ /* 0x000fea0003800000 */
.L_x_9631:
[----:B------:R-:W1:Y:S04]  /*194e0*/  LDL.LU R7, [R1+0x20] ;  /* 0x0000200001077983 */ /* 0x000e680000300800 */
[----:B------:R-:W2:Y:S01]  /*194f0*/  LDL.LU R5, [R1+0x24] ;  /* 0x0000240001057983 */ /* 0x000ea20000300800 */
[----:B------:R-:W-:Y:S01]  /*19500*/  PLOP3.LUT P5, PT, PT, PT, PT, 0x8, 0x0 ;  /* 0x000000000000781c */ /* 0x000fe20003fae170 */
[----:B-1----:R-:W-:Y:S02]  /*19510*/  VIADD R2, R7, 0x1 ;  /* 0x0000000107027836 */ /* 0x002fe40000000000 */
        /* <DEDUP_REMOVED lines=9> */
.L_x_9659:
        /* <DEDUP_REMOVED lines=14> */
.L_x_9846:
[----:B------:R-:W-:Y:S05]  /*19690*/  BSYNC B2 ;  /* 0x0000000000027941 */ /* 0x000fea0003800000 */
.L_x_9647:
        /* <DEDUP_REMOVED lines=8> */
.L_x_9650:
[----:B------:R-:W-:Y:S05]  /*19720*/  BSYNC B2 ;  /* 0x0000000000027941 */ /* 0x000fea0003800000 */
.L_x_9649:
        /* <DEDUP_REMOVED lines=13> */
.L_x_9651:
        /* <DEDUP_REMOVED lines=16> */
.L_x_9652:
        /* <DEDUP_REMOVED lines=13> */
.L_x_9847:
[----:B------:R-:W-:Y:S05]  /*199d0*/  BSYNC B2 ;  /* 0x0000000000027941 */ /* 0x000fea0003800000 */
.L_x_9653:
        /* <DEDUP_REMOVED lines=10> */
.L_x_9656:
[----:B------:R-:W-:Y:S05]  /*19a80*/  BSYNC B2 ;  /* 0x0000000000027941 */ /* 0x000fea0003800000 */
.L_x_9655:
        /* <DEDUP_REMOVED lines=8> */
.L_x_9657:
        /* <DEDUP_REMOVED lines=15> */
.L_x_9658:
        /* <DEDUP_REMOVED lines=10> */
.L_x_9646:
[----:B------:R-:W-:Y:S05]  /*19ca0*/  BSYNC B1 ;  /* 0x0000000000017941 */ /* 0x000fea0003800000 */
.L_x_9645:
        /* <DEDUP_REMOVED lines=12> */
.L_x_9625:
[----:B------:R-:W-:Y:S05]  /*19d70*/  BSYNC B0 ;  /* 0x0000000000007941 */ /* 0x000fea0003800000 */
.L_x_9624:
        /* <DEDUP_REMOVED lines=10> */
[----:B------:R-:W-:-:S05]  /*19e20*/  IMAD.IADD R0, R21, 0x1, R0 ;  /* 0x0000000115007824 */ /* 0x000fca00078e0200 */
[----:B------:R-:W-:-:S04]  /*19e30*/  SHF.R.S32.HI R2, RZ, 0x1f, R0 ;  /* 0x0000001fff027819 */ /* 0x000fc80000011400 */
[----:B------:R-:W-:-:S04]  /*19e40*/  LEA.HI R0, R2, R0, RZ, 0x7 ;  /* 0x0000000002007211 */ /* 0x000fc800078f38ff */
[----:B------:R-:W-:-:S04]  /*19e50*/  SHF.R.S32.HI R0, RZ, 0x7, R0 ;  /* 0x00000007ff007819 */ /* 0x000fc80000011400 */
        /* <DEDUP_REMOVED lines=21> */
.L_x_9661:
        /* <DEDUP_REMOVED lines=21> */
.L_x_9664:
[----:B------:R-:W-:Y:S05]  /*1a100*/  BSYNC B6 ;  /* 0x0000000000067941 */ /* 0x000fea0003800000 */
.L_x_9663:
        /* <DEDUP_REMOVED lines=21> */
.L_x_9667:
        /* <DEDUP_REMOVED lines=16> */
.L_x_9666:
[----:B------:R-:W-:Y:S05]  /*1a360*/  BSYNC B6 ;  /* 0x0000000000067941 */ /* 0x000fea0003800000 */
.L_x_9665:
        /* <DEDUP_REMOVED lines=25> */
.L_x_9850:
        /* <DEDUP_REMOVED lines=12> */
.L_x_9853:
        /* <DEDUP_REMOVED lines=25> */
.L_x_9671:
[----:B------:R-:W3:Y:S04]  /*1a750*/  LDL R7, [R1+0x4] ;  /* 0x0000040001077983 */ /* 0x000ee80000100800 */
[----:B-12---:R-:W3:Y:S04]  /*1a760*/  LDL R0, [R1+0xc] ;  /* 0x00000c0001007983 */ /* 0x006ee80000100800 */
[----:B------:R-:W2:Y:S01]  /*1a770*/  LDL R2, [R1+0x18] ;  /* 0x0000180001027983 */ /* 0x000ea20000100800 */
[----:B---3--:R-:W-:Y:S01]  /*1a780*/  IMAD R0, R0, 0x8, R7 ;  /* 0x0000000800007824 */ /* 0x008fe200078e0207 */
[----:B--2---:R-:W-:-:S04]  /*1a790*/  SHF.L.U32 R2, R2, 0x1f, RZ ;  /* 0x0000001f02027819 */ /* 0x004fc800000006ff */
[----:B------:R-:W1:Y:S02]  /*1a7a0*/  SYNCS.PHASECHK.TRANS64.TRYWAIT P0, [R0+URZ+0x28840], R2 ;  /* 0x02884002000075a7 */ /* 0x000e64000800017f */
[----:B-1----:R-:W-:Y:S05]  /*1a7b0*/  @!P0 BRA `(.L_x_9672) ;  /* 0x00000064006c8947 */ /* 0x002fea0003800000 */
.L_x_9854:
        /* <DEDUP_REMOVED lines=10> */
.L_x_9673:
[----:B------:R-:W3:Y:S04]  /*1a860*/  LDL R6, [R1+0x4] ;  /* 0x0000040001067983 */ /* 0x000ee80000100800 */
[----:B------:R-:W3:Y:S04]  /*1a870*/  LDL R5, [R1+0xc] ;  /* 0x00000c0001057983 */ /* 0x000ee80000100800 */
[----:B------:R-:W4:Y:S04]  /*1a880*/  LDL R7, [R1+0x10] ;  /* 0x0000100001077983 */ /* 0x000f280000100800 */
[----:B------:R-:W4:Y:S04]  /*1a890*/  LDL R4, [R1+0x1c] ;  /* 0x00001c0001047983 */ /* 0x000f280000100800 */
[----:B-12---:R-:W2:Y:S01]  /*1a8a0*/  LDL R2, [R1] ;  /* 0x0000000001027983 */ /* 0x006ea20000100800 */
[----:B------:R-:W-:-:S02]  /*1a8b0*/  R2UR UR9, R0 ;  /* 0x00000000000972ca */ /* 0x000fc400000e0000 */
[----:B------:R-:W-:Y:S01]  /*1a8c0*/  PLOP3.LUT P0, PT, PT, PT, PT, 0x80, 0x0 ;  /* 0x000000000000781c */ /* 0x000fe20003f0f070 */
[----:B------:R-:W-:Y:S01]  /*1a8d0*/  UIADD3 UR4, UP0, UR38, 0x370, URZ ;  /* 0x0000037026047890 */ /* 0x000fe2000ff1e03f */
[----:B------:R-:W-:Y:S02]  /*1a8e0*/  R2UR UR12, R18 ;  /* 0x00000000120c72ca */ /* 0x000fe400000e0000 */
[----:B-----5:R-:W-:-:S07]  /*1a8f0*/  LOP3.LUT R3, R3, 0xfffffffb, RZ, 0xc0, !PT ;  /* 0xfffffffb03037812 */ /* 0x020fce00078ec0ff */
        /* <DEDUP_REMOVED lines=9> */
[----:B------:R-:W-:Y:S02]  /*1a990*/  R2UR UR5, R4 ;  /* 0x00000000040572ca */ /* 0x000fe400000e0000 */
[----:B--2---:R-:W-:-:S09]  /*1a9a0*/  R2UR UR13, R2 ;  /* 0x00000000020d72ca */ /* 0x004fd200000e0000 */
        /* <DEDUP_REMOVED lines=10> */
.L_x_9669:
        /* <DEDUP_REMOVED lines=43> */
.L_x_9675:
[----:B------:R-:W-:Y:S05]  /*1ad00*/  BSYNC B6 ;  /* 0x0000000000067941 */ /* 0x000fea0003800000 */
.L_x_9674:
[----:B------:R-:W3:Y:S01]  /*1ad10*/  LDL.LU R6, [R1+0x40] ;  /* 0x0000400001067983 */ /* 0x000ee20000300800 */
[----:B------:R-:W-:Y:S01]  /*1ad20*/  ULDC.64 UR4, c[0x0][0x2d8] ;  /* 0x0000b60000047ab9 */ /* 0x000fe20000000a00 */
[----:B------:R-:W1:Y:S02]  /*1ad30*/  LDC R7, c[0x0][0x448] ;  /* 0x00011200ff077b82 */ /* 0x000e640000000800 */
[----:B--2---:R-:W3:Y:S04]  /*1ad40*/  LDL.LU.64 R2, [R1+0x50] ;  /* 0x0000500001027983 */ /* 0x004ee80000300a00 */
[----:B------:R-:W2:Y:S04]  /*1ad50*/  LDL.LU R0, [R1+0x4c] ;  /* 0x00004c0001007983 */ /* 0x000ea80000300800 */
[----:B------:R-:W4:Y:S04]  /*1ad60*/  LDL.LU R4, [R1+0x5c] ;  /* 0x00005c0001047983 */ /* 0x000f280000300800 */
[----:B------:R-:W4:Y:S01]  /*1ad70*/  LDL.LU R5, [R1+0x34] ;  /* 0x0000340001057983 */ /* 0x000f220000300800 */
        /* <DEDUP_REMOVED lines=8> */
[----:B------:R-:W-:Y:S02]  /*1ae00*/  LOP3.LUT R8, R8, 0x40, RZ, 0xfc, !PT ;  /* 0x0000004008087812 */ /* 0x000fe400078efcff */
[----:B------:R-:W-:Y:S01]  /*1ae10*/  LOP3.LUT R9, R9, 0x38, RZ, 0xc0, !PT ;  /* 0x0000003809097812 */ /* 0x000fe200078ec0ff */
[----:B---3--:R-:W-:Y:S02]  /*1ae20*/  IMAD.MOV.U32 R3, RZ, RZ, R6 ;  /* 0x000000ffff037224 */ /* 0x008fe400078e0006 */
[----:B------:R-:W0:Y:S01]  /*1ae30*/  @P0 LDC R6, c[0x0][0x450] ;  /* 0x00011400ff060b82 */ /* 0x000e220000000800 */
[----:B--2---:R-:W-:-:S02]  /*1ae40*/  IMAD R0, R0, UR4, RZ ;  /* 0x0000000400007c24 */ /* 0x004fc4000f8e02ff */
[----:B------:R-:W-:-:S04]  /*1ae50*/  IMAD.WIDE.U32 R2, R18, UR4, R2 ;  /* 0x0000000412027c25 */ /* 0x000fc8000f8e0002 */
[----:B------:R-:W-:Y:S01]  /*1ae60*/  IMAD R0, R18, UR5, R0 ;  /* 0x0000000512007c24 */ /* 0x000fe2000f8e0200 */
[----:B------:R-:W-:-:S04]  /*1ae70*/  ULDC.64 UR4, c[0x0][0x2e0] ;  /* 0x0000b80000047ab9 */ /* 0x000fc80000000a00 */
[----:B------:R-:W-:Y:S01]  /*1ae80*/  IADD3 R3, R3, R0, RZ ;  /* 0x0000000003037210 */ /* 0x000fe20007ffe0ff */
[----:B----4-:R-:W-:Y:S02]  /*1ae90*/  IMAD R0, R4, UR4, RZ ;  /* 0x0000000404007c24 */ /* 0x010fe4000f8e02ff */
[----:B------:R-:W1:Y:S02]  /*1aea0*/  S2R R4, SR_TID.X ;  /* 0x0000000000047919 */ /* 0x000e640000002100 */
[C---:B------:R-:W-:Y:S02]  /*1aeb0*/  IMAD R0, R5.reuse, UR5, R0 ;  /* 0x0000000505007c24 */ /* 0x040fe4000f8e0200 */
[----:B------:R-:W-:Y:S01]  /*1aec0*/  IMAD.WIDE.U32 R2, R5, UR4, R2 ;  /* 0x0000000405027c25 */ /* 0x000fe2000f8e0002 */
[----:B------:R-:W-:-:S03]  /*1aed0*/  ULDC.64 UR4, c[0x0][0x2d0] ;  /* 0x0000b40000047ab9 */ /* 0x000fc60000000a00 */
[----:B------:R-:W-:Y:S01]  /*1aee0*/  IMAD.IADD R3, R3, 0x1, R0 ;  /* 0x0000000103037824 */ /* 0x000fe200078e0200 */
[----:B-1----:R-:W-:-:S04]  /*1aef0*/  LOP3.LUT R4, R4, 0x7f, RZ, 0xc0, !PT ;  /* 0x0000007f04047812 */ /* 0x002fc800078ec0ff */
[----:B------:R-:W-:Y:S02]  /*1af00*/  SHF.R.U32.HI R5, RZ, 0x3, R4 ;  /* 0x00000003ff057819 */ /* 0x000fe40000011604 */
[----:B------:R-:W1:Y:S02]  /*1af10*/  S2R R4, SR_TID.X ;  /* 0x0000000000047919 */ /* 0x000e640000002100 */
[----:B-1----:R-:W-:-:S05]  /*1af20*/  IMAD.SHL.U32 R4, R4, 0x10, RZ ;  /* 0x0000001004047824 */ /* 0x002fca00078e00ff */
        /* <DEDUP_REMOVED lines=30> */
[----:B------:R-:W-:-:S03]  /*1b110*/  IMAD R17, R17, 0x80, R10 ;  /* 0x0000008011117824 */ /* 0x000fc600078e020a */
[----:B------:R-:W-:Y:S04]  /*1b120*/  SHFL.IDX PT, R4, R2, RZ, 0x181f ;  /* 0x00181fff02047589 */ /* 0x000fe800000e0000 */
[----:B------:R-:W-:Y:S01]  /*1b130*/  SHFL.IDX PT, R6, R2, 0x1, 0x181f ;  /* 0x00381f0002067f89 */ /* 0x000fe200000e0000 */
[----:B--2---:R-:W-:-:S03]  /*1b140*/  IMAD R0, R5, R7, RZ ;  /* 0x0000000705007224 */ /* 0x004fc600078e02ff */
[----:B------:R-:W1:Y:S02]  /*1b150*/  SHFL.IDX PT, R5, R3, RZ, 0x181f ;  /* 0x00181fff03057589 */ /* 0x000e6400000e0000 */
[----:B------:R-:W-:-:S13]  /*1b160*/  ISETP.GE.AND P2, PT, R17, R0, PT ;  /* 0x000000001100720c */ /* 0x000fda0003f46270 */
[----:B-1----:R-:W-:-:S05]  /*1b170*/  @!P2 LEA R5, P3, R9, R5, 0x1 ;  /* 0x000000050905a211 */ /* 0x002fca00078608ff */
[----:B------:R-:W-:-:S05]  /*1b180*/  @!P2 IMAD.X R4, RZ, RZ, R4, P3 ;  /* 0x000000ffff04a224 */ /* 0x000fca00018e0604 */
[----:B------:R-:W-:-:S04]  /*1b190*/  @!P2 LOP3.LUT R5, R5, R4, RZ, 0x3c, !PT ;  /* 0x000000040505a212 */ /* 0x000fc800078e3cff */
[----:B------:R-:W-:-:S04]  /*1b1a0*/  @!P2 LOP3.LUT R4, R5, R4, RZ, 0x3c, !PT ;  /* 0x000000040504a212 */ /* 0x000fc800078e3cff */
[----:B------:R-:W-:-:S05]  /*1b1b0*/  @!P2 LOP3.LUT R5, R5, R4, RZ, 0x3c, !PT ;  /* 0x000000040505a212 */ /* 0x000fca00078e3cff */
[----:B-----5:R-:W-:Y:S04]  /*1b1c0*/  @!P2 LDGSTS.E.BYPASS.LTC128B.128 [R8+0x10400], desc[UR40][R4.64], !P0 ;  /* 0x104000000408afae */ /* 0x020fe8000c101d68 */
[----:B------:R1:W-:Y:S02]  /*1b1d0*/  @!P2 LDGSTS.E.BYPASS.LTC128B.128 [R8+0x14400], desc[UR40][R4.64+0x80], !P1 ;  /* 0x144000800408afae */ /* 0x0003e4000c901d68 */
[----:B-1----:R-:W-:-:S04]  /*1b1e0*/  IADD3 R4, R17, 0x10, RZ ;  /* 0x0000001011047810 */ /* 0x002fc80007ffe0ff */
[----:B------:R-:W-:Y:S02]  /*1b1f0*/  ISETP.GE.AND P2, PT, R4, R0, PT ;  /* 0x000000000400720c */ /* 0x000fe40003f46270 */
[----:B------:R-:W1:Y:S11]  /*1b200*/  SHFL.IDX PT, R4, R3, 0x1, 0x181f ;  /* 0x00381f0003047f89 */ /* 0x000e7600000e0000 */
[----:B-1----:R-:W-:-:S05]  /*1b210*/  @!P2 LEA R5, P3, R9, R4, 0x1 ;  /* 0x000000040905a211 */ /* 0x002fca00078608ff */
[----:B------:R-:W-:Y:S02]  /*1b220*/  @!P2 IMAD.X R4, RZ, RZ, R6, P3 ;  /* 0x000000ffff04a224 */ /* 0x000fe400018e0606 */
[----:B------:R-:W-:Y:S03]  /*1b230*/  SHFL.IDX PT, R6, R2, 0x2, 0x181f ;  /* 0x00581f0002067f89 */ /* 0x000fe600000e0000 */
[----:B------:R-:W-:-:S04]  /*1b240*/  @!P2 LOP3.LUT R5, R5, R4, RZ, 0x3c, !PT ;  /* 0x000000040505a212 */ /* 0x000fc800078e3cff */
[----:B------:R-:W-:-:S04]  /*1b250*/  @!P2 LOP3.LUT R4, R5, R4, RZ, 0x3c, !PT ;  /* 0x000000040504a212 */ /* 0x000fc800078e3cff */
[----:B------:R-:W-:-:S05]  /*1b260*/  @!P2 LOP3.LUT R5, R5, R4, RZ, 0x3c, !PT ;  /* 0x000000040505a212 */ /* 0x000fca00078e3cff */
[----:B------:R-:W-:Y:S04]  /*1b270*/  @!P2 LDGSTS.E.BYPASS.LTC128B.128 [R8+0x10c00], desc[UR40][R4.64], !P0 ;  /* 0x10c000000408afae */ /* 0x000fe8000c101d68 */
[----:B------:R1:W-:Y:S02]  /*1b280*/  @!P2 LDGSTS.E.BYPASS.LTC128B.128 [R8+0x14c00], desc[UR40][R4.64+0x80], !P1 ;  /* 0x14c000800408afae */ /* 0x0003e4000c901d68 */
[----:B-1----:R-:W-:-:S05]  /*1b290*/  VIADD R4, R17, 0x20 ;  /* 0x0000002011047836 */ /* 0x002fca0000000000 */
        /* <DEDUP_REMOVED lines=45> */
[----:B------:R-:W1:Y:S04]  /*1b570*/  SHFL.IDX PT, R4, R3, 0x6, 0x181f ;  /* 0x00d81f0003047f89 */ /* 0x000e6800000e0000 */
[----:B------:R-:W2:Y:S07]  /*1b580*/  SHFL.IDX PT, R3, R3, 0x7, 0x181f ;  /* 0x00f81f0003037f89 */ /* 0x000eae00000e0000 */
[----:B-1----:R-:W-:-:S05]  /*1b590*/  @!P2 LEA R5, P3, R9, R4, 0x1 ;  /* 0x000000040905a211 */ /* 0x002fca00078608ff */
[----:B------:R-:W-:-:S05]  /*1b5a0*/  @!P2 IMAD.X R4, RZ, RZ, R6, P3 ;  /* 0x000000ffff04a224 */ /* 0x000fca00018e0606 */
[----:B------:R-:W-:-:S04]  /*1b5b0*/  @!P2 LOP3.LUT R5, R5, R4, RZ, 0x3c, !PT ;  /* 0x000000040505a212 */ /* 0x000fc800078e3cff */
[----:B------:R-:W-:-:S04]  /*1b5c0*/  @!P2 LOP3.LUT R4, R5, R4, RZ, 0x3c, !PT ;  /* 0x000000040504a212 */ /* 0x000fc800078e3cff */
[----:B------:R-:W-:-:S05]  /*1b5d0*/  @!P2 LOP3.LUT R5, R5, R4, RZ, 0x3c, !PT ;  /* 0x000000040505a212 */ /* 0x000fca00078e3cff */
[----:B------:R-:W-:Y:S04]  /*1b5e0*/  @!P2 LDGSTS.E.BYPASS.LTC128B.128 [R8+0x13400], desc[UR40][R4.64], !P0 ;  /* 0x134000000408afae */ /* 0x000fe8000c101d68 */
[----:B------:R1:W-:Y:S04]  /*1b5f0*/  @!P2 LDGSTS.E.BYPASS.LTC128B.128 [R8+0x17400], desc[UR40][R4.64+0x80], !P1 ;  /* 0x174000800408afae */ /* 0x0003e8000c901d68 */
[----:B-12---:R1:W3:Y:S02]  /*1b600*/  SHFL.IDX PT, R4, R2, 0x7, 0x181f ;  /* 0x00f81f0002047f89 */ /* 0x0062e400000e0000 */
.L_x_9871:
[----:B------:R-:W-:Y:S01]  /*1b610*/  IADD3 R17, R17, 0x70, RZ ;  /* 0x0000007011117810 */ /* 0x000fe20007ffe0ff */
[----:B------:R-:W-:Y:S03]  /*1b620*/  BSSY B0, `(.L_x_9677) ;  /* 0x000000a000007945 */ /* 0x000fe60003800000 */
[----:B------:R-:W-:-:S13]  /*1b630*/  ISETP.GE.AND P2, PT, R17, R0, PT ;  /* 0x000000001100720c */ /* 0x000fda0003f46270 */
[----:B------:R-:W-:Y:S05]  /*1b640*/  @P2 BRA `(.L_x_9678) ;  /* 0x00000000001c2947 */ /* 0x000fea0003800000 */
[----:B-1----:R-:W-:-:S05]  /*1b650*/  LEA R2, P2, R9, R3, 0x1 ;  /* 0x0000000309027211 */ /* 0x002fca00078408ff */
[----:B---3--:R-:W-:-:S05]  /*1b660*/  IMAD.X R3, RZ, RZ, R4, P2 ;  /* 0x000000ffff037224 */ /* 0x008fca00010e0604 */
[----:B------:R-:W-:Y:S01]  /*1b670*/  @!PT LDS RZ, [RZ] ;  /* 0x00000000fffff984 */ /* 0x000fe20000000800 */
[----:B------:R-:W-:Y:S01]  /*1b680*/  @!PT LDS RZ, [RZ] ;  /* 0x00000000fffff984 */ /* 0x000fe20000000800 */
[----:B------:R-:W-:Y:S01]  /*1b690*/  @!PT LDS RZ, [RZ] ;  /* 0x00000000fffff984 */ /* 0x000fe20000000800 */
[----:B------:R2:W-:Y:S04]  /*1b6a0*/  LDGSTS.E.BYPASS.LTC128B.128 [R8+0x13c00], desc[UR40][R2.64], !P0 ;  /* 0x13c0000002087fae */ /* 0x0005e8000c101d68 */
[----:B------:R2:W-:Y:S02]  /*1b6b0*/  LDGSTS.E.BYPASS.LTC128B.128 [R8+0x17c00], desc[UR40][R2.64+0x80], !P1 ;  /* 0x17c0008002087fae */ /* 0x0005e4000c901d68 */
.L_x_9678:
[----:B------:R-:W-:Y:S05]  /*1b6c0*/  BSYNC B0 ;  /* 0x0000000000007941 */ /* 0x000fea0003800000 */
.L_x_9677:
[----:B--2---:R2:W5:Y:S01]  /*1b6d0*/  LDL R8, [R1+0x4] ;  /* 0x0000040001087983 */ /* 0x0045620000100800 */
[----:B------:R-:W-:Y:S01]  /*1b6e0*/  PLOP3.LUT P0, PT, PT, PT, PT, 0x80, 0x0 ;  /* 0x000000000000781c */ /* 0x000fe20003f0f070 */
[----:B------:R-:W-:-:S12]  /*1b6f0*/  NOP ;  /* 0x0000000000007918 */ /* 0x000fd80000000000 */
.L_x_9679:
[----:B-1----:R-:W4:Y:S01]  /*1b700*/  LDL R2, [R1+0x4] ;  /* 0x0000040001027983 */ /* 0x002f220000100800 */
        /* <DEDUP_REMOVED lines=17> */
[----:B-1--4-:R-:W-:Y:S05]  /*1b820*/  @!P0 BRA `(.L_x_9681) ;  /* 0x0000006000348947 */ /* 0x012fea0003800000 */
.L_x_9872:
[----:B------:R-:W-:Y:S05]  /*1b830*/  BSYNC B0 ;  /* 0x0000000000007941 */ /* 0x000fea0003800000 */
.L_x_9680:
[----:B-1----:R-:W4:Y:S01]  /*1b840*/  LDL R2, [R1+0x38] ;  /* 0x0000380001027983 */ /* 0x002f220000100800 */
[----:B------:R-:W-:Y:S01]  /*1b850*/  BSSY B0, `(.L_x_9682) ;  /* 0x00001fb000007945 */ /* 0x000fe20003800000 */
[----:B----4-:R-:W-:-:S13]  /*1b860*/  ISETP.GE.AND P0, PT, R2, 0x2, PT ;  /* 0x000000020200780c */ /* 0x010fda0003f06270 */
[----:B------:R-:W-:Y:S05]  /*1b870*/  @!P0 BRA `(.L_x_9683) ;  /* 0x0000001c00e08947 */ /* 0x000fea0003800000 */
[C---:B------:R-:W-:Y:S01]  /*1b880*/  LOP3.LUT R0, R2.reuse, 0x1, RZ, 0xc0, !PT ;  /* 0x0000000102007812 */ /* 0x040fe200078ec0ff */
[----:B------:R-:W-:Y:S01]  /*1b890*/  VIADD R2, R2, 0xfffffffe ;  /* 0xfffffffe02027836 */ /* 0x000fe20000000000 */
[----:B------:R-:W-:Y:S02]  /*1b8a0*/  BSSY B2, `(.L_x_9684) ;  /* 0x00000ac000027945 */ /* 0x000fe40003800000 */
[----:B------:R-:W-:Y:S01]  /*1b8b0*/  ISETP.NE.U32.AND P0, PT, R0, 0x1, PT ;  /* 0x000000010000780c */ /* 0x000fe20003f05070 */
[----:B------:R-:W-:-:S12]  /*1b8c0*/  IMAD.MOV.U32 R0, RZ, RZ, R2 ;  /* 0x000000ffff007224 */ /* 0x000fd800078e0002 */
[----:B------:R-:W-:Y:S05]  /*1b8d0*/  @!P0 BRA `(.L_x_9685) ;  /* 0x0000000800a08947 */ /* 0x000fea0003800000 */
[----:B------:R-:W4:Y:S04]  /*1b8e0*/  LDL R5, [R1+0x8] ;  /* 0x0000080001057983 */ /* 0x000f280000100800 */
[----:B---3--:R-:W3:Y:S04]  /*1b8f0*/  LDL R4, [R1+0xc] ;  /* 0x00000c0001047983 */ /* 0x008ee80000100800 */
[----:B------:R-:W2:Y:S01]  /*1b900*/  LDL R3, [R1+0x18] ;  /* 0x0000180001037983 */ /* 0x000ea20000100800 */
[----:B------:R-:W-:Y:S01]  /*1b910*/  BSSY B1, `(.L_x_9686) ;  /* 0x00000a0000017945 */ /* 0x000fe20003800000 */
[----:B----4-:R-:W-:-:S02]  /*1b920*/  LOP3.LUT P1, RZ, R5, 0x4, RZ, 0xc0, !PT ;  /* 0x0000000405ff7812 */ /* 0x010fc4000782c0ff */
[----:B---3--:R-:W-:-:S04]  /*1b930*/  IADD3 R7, R4, 0x1, RZ ;  /* 0x0000000104077810 */ /* 0x008fc80007ffe0ff */
        /* <DEDUP_REMOVED lines=10> */
[----:B-1----:R-:W-:Y:S05]  /*1b9e0*/  @!P0 BRA `(.L_x_9688) ;  /* 0x0000000000508947 */ /* 0x002fea0003800000 */
[----:B------:R-:W2:Y:S01]  /*1b9f0*/  LDL R9, [R1+0x28] ;  /* 0x0000280001097983 */ /* 0x000ea20000100800 */
[----:B------:R-:W1:Y:S03]  /*1ba00*/  LDC R3, c[0x0][0x43c] ;  /* 0x00010f00ff037b82 */ /* 0x000e660000000800 */
[----:B-----5:R-:W3:Y:S01]  /*1ba10*/  LDL R8, [R1+0x14] ;  /* 0x0000140001087983 */ /* 0x020ee20000100800 */
[----:B------:R-:W-:Y:S01]  /*1ba20*/  IMAD.MOV.U32 R0, RZ, RZ, R2 ;  /* 0x000000ffff007224 */ /* 0x000fe200078e0002 */
[----:B------:R-:W-:Y:S01]  /*1ba30*/  ULDC.64 UR6, c[0x0][0x428] ;  /* 0x00010a0000067ab9 */ /* 0x000fe20000000a00 */
[----:B-1----:R-:W-:-:S13]  /*1ba40*/  ISETP.NE.AND P0, PT, R3, 0x1, PT ;  /* 0x000000010300780c */ /* 0x002fda0003f05270 */
[----:B------:R-:W1:Y:S02]  /*1ba50*/  @P0 LDC.64 R4, c[0x0][0x440] ;  /* 0x00011000ff040b82 */ /* 0x000e640000000a00 */
[----:B-1----:R-:W-:-:S05]  /*1ba60*/  @P0 IMAD.HI.U32 R4, R2, R4, RZ ;  /* 0x0000000402040227 */ /* 0x002fca00078e00ff */
        /* <DEDUP_REMOVED lines=12> */
.L_x_9688:
[----:B------:R-:W2:Y:S01]  /*1bb30*/  LDL R0, [R1+0x4] ;  /* 0x0000040001007983 */ /* 0x000ea20000100800 */
[----:B------:R-:W-:Y:S01]  /*1bb40*/  BSSY B3, `(.L_x_9689) ;  /* 0x0000005000037945 */ /* 0x000fe20003800000 */
[----:B--2---:R-:W-:Y:S02]  /*1bb50*/  LEA R3, R7, R0, 0x3 ;  /* 0x0000000007037211 */ /* 0x004fe400078e18ff */
[----:B------:R-:W-:-:S04]  /*1bb60*/  SHF.L.U32 R0, R10, 0x1f, RZ ;  /* 0x0000001f0a007819 */ /* 0x000fc800000006ff */
[----:B------:R-:W2:Y:S02]  /*1bb70*/  SYNCS.PHASECHK.TRANS64.TRYWAIT P0, [R3+URZ+0x28840], R0 ;  /* 0x02884000030075a7 */ /* 0x000ea4000800017f */
[----:B--2---:R-:W-:Y:S05]  /*1bb80*/  @!P0 BRA `(.L_x_9690) ;  /* 0x0000005c00748947 */ /* 0x004fea0003800000 */
.L_x_9873:
[----:B------:R-:W-:Y:S05]  /*1bb90*/  BSYNC B3 ;  /* 0x0000000000037941 */ /* 0x000fea0003800000 */
.L_x_9689:
        /* <DEDUP_REMOVED lines=11> */
.L_x_9692:
[----:B------:R-:W-:Y:S05]  /*1bc50*/  BSYNC B3 ;  /* 0x0000000000037941 */ /* 0x000fea0003800000 */
.L_x_9691:
[----:B------:R-:W3:Y:S04]  /*1bc60*/  LDL R5, [R1+0x4] ;  /* 0x0000040001057983 */ /* 0x000ee80000100800 */
[----:B--2---:R-:W2:Y:S01]  /*1bc70*/  LDL R0, [R1+0x1c] ;  /* 0x00001c0001007983 */ /* 0x004ea20000100800 */
[----:B-1----:R-:W-:Y:S01]  /*1bc80*/  IMAD.MOV.U32 R9, RZ, RZ, RZ ;  /* 0x000000ffff097224 */ /* 0x002fe200078e00ff */
[----:B------:R-:W-:Y:S01]  /*1bc90*/  UIADD3 UR4, UP0, UR38, 0x370, URZ ;  /* 0x0000037026047890 */ /* 0x000fe2000ff1e03f */
[----:B------:R-:W-:Y:S01]  /*1bca0*/  PLOP3.LUT P0, PT, PT, PT, PT, 0x80, 0x0 ;  /* 0x000000000000781c */ /* 0x000fe20003f0f070 */
[----:B------:R-:W-:Y:S01]  /*1bcb0*/  VIADD R3, R3, 0x28830 ;  /* 0x0002883003037836 */ /* 0x000fe20000000000 */
[----:B------:R-:W-:Y:S01]  /*1bcc0*/  UMOV UR6, 0x0 ;  /* 0x0000000000067882 */ /* 0x000fe20000000000 */
[----:B------:R-:W-:Y:S01]  /*1bcd0*/  R2UR UR10, R9 ;  /* 0x00000000090a72ca */ /* 0x000fe200000e0000 */
[----:B------:R-:W-:Y:S01]  /*1bce0*/  UIADD3.X UR5, URZ, UR39, URZ, UP0, !UPT ;  /* 0x000000273f057290 */ /* 0x000fe200087fe43f */
[----:B------:R-:W-:Y:S01]  /*1bcf0*/  UMOV UR7, 0x14f00000 ;  /* 0x14f0000000077882 */ /* 0x000fe20000000000 */
[----:B---3-5:R-:W-:-:S02]  /*1bd00*/  IMAD R8, R7, 0x8000, R5 ;  /* 0x0000800007087824 */ /* 0x028fc400078e0205 */
[----:B--2---:R-:W-:-:S03]  /*1bd10*/  IMAD R0, R6, 0x80, R0 ;  /* 0x0000008006007824 */ /* 0x004fc600078e0200 */
[----:B------:R-:W-:-:S07]  /*1bd20*/  IADD3 R5, R8, 0x18400, RZ ;  /* 0x0001840008057810 */ /* 0x000fce0007ffe0ff */
.L_x_9693:
        /* <DEDUP_REMOVED lines=16> */
.L_x_9694:
        /* <DEDUP_REMOVED lines=18> */
.L_x_9874:
[----:B------:R-:W-:Y:S05]  /*1bf50*/  BSYNC B3 ;  /* 0x0000000000037941 */ /* 0x000fea0003800000 */
.L_x_9695:
        /* <DEDUP_REMOVED lines=10> */
.L_x_9697:
[----:B------:R-:W2:Y:S01]  /*1c000*/  LDL R3, [R1+0x8] ;  /* 0x0000080001037983 */ /* 0x000ea20000100800 */
[----:B------:R-:W-:Y:S01]  /*1c010*/  BSSY B3, `(.L_x_9698) ;  /* 0x0000004000037945 */ /* 0x000fe20003800000 */
[----:B--2---:R-:W-:-:S13]  /*1c020*/  LOP3.LUT P0, RZ, R3, 0x8, RZ, 0xc0, !PT ;  /* 0x0000000803ff7812 */ /* 0x004fda000780c0ff */
[----:B------:R-:W-:Y:S05]  /*1c030*/  @P0 BRA `(.L_x_9699) ;  /* 0x0000000000040947 */ /* 0x000fea0003800000 */
[----:B------:R-:W-:Y:S01]  /*1c040*/  BPT.TRAP 0x1 ;  /* 0x000000040000795c */ /* 0x000fe20000300000 */
.L_x_9699:
[----:B------:R-:W-:Y:S05]  /*1c050*/  BSYNC B3 ;  /* 0x0000000000037941 */ /* 0x000fea0003800000 */
.L_x_9698:
        /* <DEDUP_REMOVED lines=14> */
.L_x_9700:
        /* <DEDUP_REMOVED lines=16> */
.L_x_9701:
        /* <DEDUP_REMOVED lines=11> */
[----:B------:R1:W-:Y:S04]  /*1c2f0*/  STL [R1], R4 ;  /* 0x0000000401007387 */ /* 0x0003e80000100800 */
[----:B------:R1:W-:Y:S02]  /*1c300*/  STL [R1+0x10], R6 ;  /* 0x0000100601007387 */ /* 0x0003e40000100800 */
.L_x_9687:
[----:B------:R-:W-:Y:S05]  /*1c310*/  BSYNC B1 ;  /* 0x0000000000017941 */ /* 0x000fea0003800000 */
.L_x_9686:
[----:B------:R-:W2:Y:S04]  /*1c320*/  LDL.LU R0, [R1+0x38] ;  /* 0x0000380001007983 */ /* 0x000ea80000300800 */
[----:B------:R4:W-:Y:S04]  /*1c330*/  STL [R1+0x18], R10 ;  /* 0x0000180a01007387 */ /* 0x0009e80000100800 */
[----:B------:R4:W-:Y:S02]  /*1c340*/  STL [R1+0xc], R7 ;  /* 0x00000c0701007387 */ /* 0x0009e40000100800 */
[----:B--2-4-:R-:W-:-:S07]  /*1c350*/  VIADD R0, R0, 0xfffffffd ;  /* 0xfffffffd00007836 */ /* 0x014fce0000000000 */
.L_x_9685:
[----:B------:R-:W-:Y:S05]  /*1c360*/  BSYNC B2 ;  /* 0x0000000000027941 */ /* 0x000fea0003800000 */
.L_x_9684:
[----:B------:R-:W-:-:S13]  /*1c370*/  ISETP.NE.AND P0, PT, R2, RZ, PT ;  /* 0x000000ff0200720c */ /* 0x000fda0003f05270 */
[----:B------:R-:W-:Y:S05]  /*1c380*/  @!P0 BRA `(.L_x_9683) ;  /* 0x00000014001c8947 */ /* 0x000fea0003800000 */
[----:B-----5:R4:W5:Y:S02]  /*1c390*/  LDL R8, [R1] ;  /* 0x0000000001087983 */ /* 0x0209640000100800 */
.L_x_9734:
[----:B-1-3--:R-:W3:Y:S04]  /*1c3a0*/  LDL R4, [R1+0x8] ;  /* 0x0000080001047983 */ /* 0x00aee80000100800 */
[----:B--2---:R-:W2:Y:S04]  /*1c3b0*/  LDL R3, [R1+0xc] ;  /* 0x00000c0001037983 */ /* 0x004ea80000100800 */
[----:B------:R-:W4:Y:S01]  /*1c3c0*/  LDL R2, [R1+0x18] ;  /* 0x0000180001027983 */ /* 0x000f220000100800 */
[----:B------:R-:W-:Y:S05]  /*1c3d0*/  YIELD ;  /* 0x0000000000007946 */ /* 0x000fea0003800000 */
        /* <DEDUP_REMOVED lines=32> */
.L_x_9704:
[----:B------:R-:W2:Y:S01]  /*1c5e0*/  LDL R2, [R1+0x4] ;  /* 0x0000040001027983 */ /* 0x000ea20000100800 */
[----:B------:R-:W-:Y:S01]  /*1c5f0*/  BSSY B2, `(.L_x_9705) ;  /* 0x0000005000027945 */ /* 0x000fe20003800000 */
[----:B--2---:R-:W-:Y:S01]  /*1c600*/  IMAD R3, R4, 0x8, R2 ;  /* 0x0000000804037824 */ /* 0x004fe200078e0202 */
[----:B------:R-:W-:-:S04]  /*1c610*/  SHF.L.U32 R2, R5, 0x1f, RZ ;  /* 0x0000001f05027819 */ /* 0x000fc800000006ff */
[----:B------:R-:W2:Y:S02]  /*1c620*/  SYNCS.PHASECHK.TRANS64.TRYWAIT P0, [R3+URZ+0x28840], R2 ;  /* 0x02884002030075a7 */ /* 0x000ea4000800017f */
[----:B--2---:R-:W-:Y:S05]  /*1c630*/  @!P0 BRA `(.L_x_9706) ;  /* 0x0000005000f08947 */ /* 0x004fea0003800000 */
.L_x_9875:
[----:B------:R-:W-:Y:S05]  /*1c640*/  BSYNC B2 ;  /* 0x0000000000027941 */ /* 0x000fea0003800000 */
.L_x_9705:
        /* <DEDUP_REMOVED lines=11> */
.L_x_9708:
[----:B------:R-:W-:Y:S05]  /*1c700*/  BSYNC B2 ;  /* 0x0000000000027941 */ /* 0x000fea0003800000 */
.L_x_9707:
[----:B--2---:R-:W2:Y:S04]  /*1c710*/  LDL R2, [R1+0x4] ;  /* 0x0000040001027983 */ /* 0x004ea80000100800 */
        /* <DEDUP_REMOVED lines=12> */
.L_x_9709:
        /* <DEDUP_REMOVED lines=16> */
.L_x_9710:
        /* <DEDUP_REMOVED lines=18> */
.L_x_9876:
[----:B------:R-:W-:Y:S05]  /*1ca00*/  BSYNC B2 ;  /* 0x0000000000027941 */ /* 0x000fea0003800000 */
.L_x_9711:
        /* <DEDUP_REMOVED lines=10> */
.L_x_9713:
[----:B------:R-:W2:Y:S01]  /*1cab0*/  LDL R3, [R1+0x8] ;  /* 0x0000080001037983 */ /* 0x000ea20000100800 */
[----:B------:R-:W-:Y:S01]  /*1cac0*/  BSSY B2, `(.L_x_9714) ;  /* 0x0000004000027945 */ /* 0x000fe20003800000 */
[----:B--2---:R-:W-:-:S13]  /*1cad0*/  LOP3.LUT P0, RZ, R3, 0x8, RZ, 0xc0, !PT ;  /* 0x0000000803ff7812 */ /* 0x004fda000780c0ff */
[----:B------:R-:W-:Y:S05]  /*1cae0*/  @P0 BRA `(.L_x_9715) ;  /* 0x0000000000040947 */ /* 0x000fea0003800000 */
[----:B------:R-:W-:Y:S01]  /*1caf0*/  BPT.TRAP 0x1 ;  /* 0x000000040000795c */ /* 0x000fe20000300000 */
.L_x_9715:
[----:B------:R-:W-:Y:S05]  /*1cb00*/  BSYNC B2 ;  /* 0x0000000000027941 */ /* 0x000fea0003800000 */
.L_x_9714:
        /* <DEDUP_REMOVED lines=14> */
.L_x_9716:
        /* <DEDUP_REMOVED lines=16> */
.L_x_9717:
        /* <DEDUP_REMOVED lines=13> */
.L_x_9703:
[----:B------:R-:W-:Y:S05]  /*1cdc0*/  BSYNC B1 ;  /* 0x0000000000017941 */ /* 0x000fea0003800000 */
.L_x_9702:
        /* <DEDUP_REMOVED lines=35> */
.L_x_9720:
[----:B------:R-:W3:Y:S01]  /*1d000*/  LDL R2, [R1+0x4] ;  /* 0x0000040001027983 */ /* 0x000ee20000100800 */
[----:B------:R-:W-:Y:S01]  /*1d010*/  BSSY B2, `(.L_x_9721) ;  /* 0x0000005000027945 */ /* 0x000fe20003800000 */
[----:B---3--:R-:W-:Y:S01]  /*1d020*/  IMAD R3, R11, 0x8, R2 ;  /* 0x000000080b037824 */ /* 0x008fe200078e0202 */
[----:B------:R-:W-:-:S04]  /*1d030*/  SHF.L.U32 R2, R10, 0x1f, RZ ;  /* 0x0000001f0a027819 */ /* 0x000fc800000006ff */
[----:B------:R-:W3:Y:S02]  /*1d040*/  SYNCS.PHASECHK.TRANS64.TRYWAIT P0, [R3+URZ+0x28840], R2 ;  /* 0x02884002030075a7 */ /* 0x000ee4000800017f */
[----:B---3--:R-:W-:Y:S05]  /*1d050*/  @!P0 BRA `(.L_x_9722) ;  /* 0x0000004800908947 */ /* 0x008fea0003800000 */
.L_x_9877:
[----:B------:R-:W-:Y:S05]  /*1d060*/  BSYNC B2 ;  /* 0x0000000000027941 */ /* 0x000fea0003800000 */
.L_x_9721:
        /* <DEDUP_REMOVED lines=11> */
.L_x_9724:
[----:B------:R-:W-:Y:S05]  /*1d120*/  BSYNC B2 ;  /* 0x0000000000027941 */ /* 0x000fea0003800000 */
.L_x_9723:
[----:B-1----:R-:W4:Y:S04]  /*1d130*/  LDL R9, [R1+0x4] ;  /* 0x0000040001097983 */ /* 0x002f280000100800 */
[----:B---3--:R-:W4:Y:S04]  /*1d140*/  LDL R2, [R1+0xc] ;  /* 0x00000c0001027983 */ /* 0x008f280000100800 */
[----:B------:R-:W3:Y:S01]  /*1d150*/  LDL R7, [R1+0x1c] ;  /* 0x00001c0001077983 */ /* 0x000ee20000100800 */
        /* <DEDUP_REMOVED lines=8> */
[----:B----4-:R-:W-:Y:S01]  /*1d1e0*/  IMAD R2, R2, 0x8000, R9 ;  /* 0x0000800002027824 */ /* 0x010fe200078e0209 */
[----:B---3--:R-:W-:-:S03]  /*1d1f0*/  LEA R7, R6, R7, 0x7 ;  /* 0x0000000706077211 */ /* 0x008fc600078e38ff */
[----:B------:R-:W-:-:S08]  /*1d200*/  VIADD R9, R2, 0x18400 ;  /* 0x0001840002097836 */ /* 0x000fd00000000000 */
.L_x_9725:
        /* <DEDUP_REMOVED lines=16> */
.L_x_9726:
        /* <DEDUP_REMOVED lines=16> */
.L_x_9878:
[----:B------:R-:W-:Y:S05]  /*1d410*/  BSYNC B2 ;  /* 0x0000000000027941 */ /* 0x000fea0003800000 */
.L_x_9727:
        /* <DEDUP_REMOVED lines=10> */
.L_x_9729:
[----:B------:R-:W2:Y:S01]  /*1d4c0*/  LDL R3, [R1+0x8] ;  /* 0x0000080001037983 */ /* 0x000ea20000100800 */
[----:B------:R-:W-:Y:S01]  /*1d4d0*/  BSSY B2, `(.L_x_9730) ;  /* 0x0000004000027945 */ /* 0x000fe20003800000 */
[----:B--2---:R-:W-:-:S13]  /*1d4e0*/  LOP3.LUT P0, RZ, R3, 0x8, RZ, 0xc0, !PT ;  /* 0x0000000803ff7812 */ /* 0x004fda000780c0ff */
[----:B------:R-:W-:Y:S05]  /*1d4f0*/  @P0 BRA `(.L_x_9731) ;  /* 0x0000000000040947 */ /* 0x000fea0003800000 */
[----:B------:R-:W-:Y:S01]  /*1d500*/  BPT.TRAP 0x1 ;  /* 0x000000040000795c */ /* 0x000fe20000300000 */
.L_x_9731:
[----:B------:R-:W-:Y:S05]  /*1d510*/  BSYNC B2 ;  /* 0x0000000000027941 */ /* 0x000fea0003800000 */
.L_x_9730:
        /* <DEDUP_REMOVED lines=13> */
.L_x_9732:
        /* <DEDUP_REMOVED lines=16> */
.L_x_9733:
        /* <DEDUP_REMOVED lines=13> */
.L_x_9719:
[----:B------:R-:W-:Y:S05]  /*1d7c0*/  BSYNC B1 ;  /* 0x0000000000017941 */ /* 0x000fea0003800000 */
.L_x_9718:
[C---:B------:R-:W-:Y:S01]  /*1d7d0*/  ISETP.GT.AND P0, PT, R0.reuse, 0x1, PT ;  /* 0x000000010000780c */ /* 0x040fe20003f04270 */
[----:B------:R-:W-:-:S12]  /*1d7e0*/  VIADD R0, R0, 0xfffffffe ;  /* 0xfffffffe00007836 */ /* 0x000fd80000000000 */
[----:B------:R-:W-:Y:S05]  /*1d7f0*/  @P0 BRA `(.L_x_9734) ;  /* 0xffffffe800e80947 */ /* 0x000fea000383ffff */
.L_x_9683:
[----:B------:R-:W-:Y:S05]  /*1d800*/  BSYNC B0 ;  /* 0x0000000000007941 */ /* 0x000fea0003800000 */
.L_x_9682:
[----:B------:R-:W4:Y:S01]  /*1d810*/  S2R R2, SR_TID.X ;  /* 0x0000000000027919 */ /* 0x000f220000002100 */
[----:B------:R-:W-:Y:S01]  /*1d820*/  BSSY B0, `(.L_x_9735) ;  /* 0x0000010000007945 */ /* 0x000fe20003800000 */
[----:B----4-:R-:W-:-:S04]  /*1d830*/  LOP3.LUT R2, R2, 0x7f, RZ, 0xc0, !PT ;  /* 0x0000007f02027812 */ /* 0x010fc800078ec0ff */
[----:B------:R-:W-:-:S13]  /*1d840*/  ISETP.NE.AND P0, PT, R2, RZ, PT ;  /* 0x000000ff0200720c */ /* 0x000fda0003f05270 */
[----:B------:R-:W-:Y:S05]  /*1d850*/  @P0 BRA `(.L_x_9736) ;  /* 0x0000000000300947 */ /* 0x000fea0003800000 */
[----:B------:R-:W4:Y:S01]  /*1d860*/  S2R R2, SR_LANEID ;  /* 0x0000000000027919 */ /* 0x000f220000000000 */
[----:B------:R-:W-:Y:S01]  /*1d870*/  VOTEU.ANY UR4, UPT, PT ;  /* 0x0000000000047886 */ /* 0x000fe200038e0100 */
[----:B-1-3--:R-:W1:Y:S01]  /*1d880*/  LDC.64 R4, c[0x0][0xc60] ;  /* 0x00031800ff047b82 */ /* 0x00ae620000000a00 */
[----:B------:R-:W4:Y:S02]  /*1d890*/  FLO.U32 R0, UR4 ;  /* 0x0000000400007d00 */ /* 0x000f2400080e0000 */
[----:B----4-:R-:W-:-:S06]  /*1d8a0*/  ISETP.EQ.U32.AND P0, PT, R0, R2, PT ;  /* 0x000000020000720c */ /* 0x010fcc0003f02070 */
[----:B------:R-:W1:Y:S07]  /*1d8b0*/  POPC R2, UR4 ;  /* 0x0000000400027d09 */ /* 0x000e6e0008000000 */
[----:B-1----:R-:W3:Y:S04]  /*1d8c0*/  @P0 ATOMG.E.ADD.STRONG.GPU PT, R2, desc[UR40][R4.64], R2 ;  /* 0x00000002040209a8 */ /* 0x002ee800081ee1e8 */
[----:B---3--:R1:W3:Y:S02]  /*1d8d0*/  SHFL.IDX PT, R2, R2, R0, 0x1f ;  /* 0x00001f0002027589 */ /* 0x0082e400000e0000 */
[----:B-1----:R-:W1:Y:S02]  /*1d8e0*/  S2R R0, SR_LTMASK ;  /* 0x0000000000007919 */ /* 0x002e640000003900 */
[----:B-1----:R-:W-:-:S06]  /*1d8f0*/  LOP3.LUT R0, R0, UR4, RZ, 0xc0, !PT ;  /* 0x0000000400007c12 */ /* 0x002fcc000f8ec0ff */
[----:B------:R-:W3:Y:S02]  /*1d900*/  POPC R0, R0 ;  /* 0x0000000000007309 */ /* 0x000ee40000000000 */
[----:B---3--:R-:W-:-:S07]  /*1d910*/  IADD3 R16, R2, UR36, R0 ;  /* 0x0000002402107c10 */ /* 0x008fce000fffe000 */
.L_x_9736:
[----:B------:R-:W-:Y:S05]  /*1d920*/  BSYNC B0 ;  /* 0x0000000000007941 */ /* 0x000fea0003800000 */
.L_x_9735:
        /* <DEDUP_REMOVED lines=12> */
.L_x_9879:
[----:B------:R-:W-:Y:S05]  /*1d9f0*/  BSYNC B1 ;  /* 0x0000000000017941 */ /* 0x000fea0003800000 */
.L_x_9739:
[----:B------:R-:W4:Y:S01]  /*1da00*/  LDL R3, [R1+0x3c] ;  /* 0x00003c0001037983 */ /* 0x000f220000100800 */
[----:B-1-3--:R-:W1:Y:S02]  /*1da10*/  S2R R4, SR_TID.X ;  /* 0x0000000000047919 */ /* 0x00ae640000002100 */
[----:B-1----:R-:W-:-:S04]  /*1da20*/  LOP3.LUT R4, R4, 0x7f, RZ, 0xc0, !PT ;  /* 0x0000007f04047812 */ /* 0x002fc800078ec0ff */
[----:B------:R-:W-:-:S13]  /*1da30*/  ISETP.NE.AND P0, PT, R4, RZ, PT ;  /* 0x000000ff0400720c */ /* 0x000fda0003f05270 */
[----:B--2---:R-:W-:-:S04]  /*1da40*/  @!P0 IMAD.MOV.U32 R2, RZ, RZ, 0x8000 ;  /* 0x00008000ff028424 */ /* 0x004fc800078e00ff */
[----:B------:R4:W-:Y:S02]  /*1da50*/  @!P0 SYNCS.ARRIVE.TRANS64 RZ, [R0+URZ+0x28850], R2 ;  /* 0x0288500200ff89a7 */ /* 0x0009e4000800003f */
[----:B----4-:R-:W-:-:S04]  /*1da60*/  PRMT R2, R3, 0x9910, RZ ;  /* 0x0000991003027816 */ /* 0x010fc800000000ff */
[----:B------:R-:W-:-:S13]  /*1da70*/  ISETP.NE.AND P0, PT, R2, 0x2, PT ;  /* 0x000000020200780c */ /* 0x000fda0003f05270 */
[----:B------:R-:W-:Y:S05]  /*1da80*/  @P0 BRA `(.L_x_9741) ;  /* 0x0000000000040947 */ /* 0x000fea0003800000 */
[----:B------:R-:W-:Y:S01]  /*1da90*/  BPT.TRAP 0x1 ;  /* 0x000000040000795c */ /* 0x000fe20000300000 */
.L_x_9741:
[----:B------:R-:W2:Y:S01]  /*1daa0*/  LDL R2, [R1+0x8] ;  /* 0x0000080001027983 */ /* 0x000ea20000100800 */
[----:B------:R-:W-:Y:S01]  /*1dab0*/  BSSY B1, `(.L_x_9742) ;  /* 0x0000004000017945 */ /* 0x000fe20003800000 */
[----:B--2---:R-:W-:-:S13]  /*1dac0*/  LOP3.LUT P0, RZ, R2, 0x8, RZ, 0xc0, !PT ;  /* 0x0000000802ff7812 */ /* 0x004fda000780c0ff */
[----:B------:R-:W-:Y:S05]  /*1dad0*/  @P0 BRA `(.L_x_9743) ;  /* 0x0000000000040947 */ /* 0x000fea0003800000 */
[----:B------:R-:W-:Y:S01]  /*1dae0*/  BPT.TRAP 0x1 ;  /* 0x000000040000795c */ /* 0x000fe20000300000 */
.L_x_9743:
[----:B------:R-:W-:Y:S05]  /*1daf0*/  BSYNC B1 ;  /* 0x0000000000017941 */ /* 0x000fea0003800000 */
.L_x_9742:
[----:B------:R-:W2:Y:S04]  /*1db00*/  LDL.LU R5, [R1+0x1c] ;  /* 0x00001c0001057983 */ /* 0x000ea80000300800 */
        /* <DEDUP_REMOVED lines=13> */
.L_x_9744:
        /* <DEDUP_REMOVED lines=16> */
.L_x_9745:
        /* <DEDUP_REMOVED lines=11> */
.L_x_9738:
[----:B------:R-:W-:Y:S05]  /*1dd90*/  BSYNC B0 ;  /* 0x0000000000007941 */ /* 0x000fea0003800000 */
.L_x_9737:
[----:B------:R-:W4:Y:S04]  /*1dda0*/  LDL.LU R5, [R1+0xc] ;  /* 0x00000c0001057983 */ /* 0x000f280000300800 */
[----:B-1-3--:R-:W3:Y:S01]  /*1ddb0*/  LDL.LU R4, [R1+0x18] ;  /* 0x0000180001047983 */ /* 0x00aee20000300800 */
[----:B----4-:R-:W-:-:S05]  /*1ddc0*/  VIADD R0, R5, 0x1 ;  /* 0x0000000105007836 */ /* 0x010fca0000000000 */
[----:B------:R-:W-:-:S04]  /*1ddd0*/  ISETP.NE.AND P0, PT, R0, 0x2, PT ;  /* 0x000000020000780c */ /* 0x000fc80003f05270 */
[----:B------:R-:W-:Y:S02]  /*1dde0*/  SEL R2, RZ, 0x1, P0 ;  /* 0x00000001ff027807 */ /* 0x000fe40000000000 */
[----:B------:R-:W-:Y:S02]  /*1ddf0*/  SEL R0, R0, RZ, P0 ;  /* 0x000000ff00007207 */ /* 0x000fe40000000000 */
[----:B---3--:R-:W-:-:S03]  /*1de00*/  LOP3.LUT R4, R4, R2, RZ, 0x3c, !PT ;  /* 0x0000000204047212 */ /* 0x008fc600078e3cff */
[----:B------:R1:W-:Y:S04]  /*1de10*/  STL [R1+0xc], R0 ;  /* 0x00000c0001007387 */ /* 0x0003e80000100800 */
[----:B------:R1:W-:Y:S02]  /*1de20*/  STL [R1+0x18], R4 ;  /* 0x0000180401007387 */ /* 0x0003e40000100800 */
.L_x_9662:
[----:B------:R-:W-:Y:S05]  /*1de30*/  BSYNC B7 ;  /* 0x0000000000077941 */ /* 0x000fea0003800000 */
.L_x_9660:
[----:B------:R-:W3:Y:S02]  /*1de40*/  LDL R7, [R1+0x8] ;  /* 0x0000080001077983 */ /* 0x000ee40000100800 */
[----:B---3--:R-:W-:-:S13]  /*1de50*/  LOP3.LUT P0, RZ, R7, 0x10, RZ, 0xc0, !PT ;  /* 0x0000001007ff7812 */ /* 0x008fda000780c0ff */
[----:B------:R-:W-:Y:S05]  /*1de60*/  @!P0 BRA `(.L_x_9746) ;  /* 0x0000000000288947 */ /* 0x000fea0003800000 */
[----:B------:R-:W-:Y:S05]  /*1de70*/  WARPSYNC.ALL ;  /* 0x0000000000007948 */ /* 0x000fea0003800000 */
[----:B------:R-:W3:Y:S08]  /*1de80*/  S2UR UR5, SR_CgaCtaId ;  /* 0x00000000000579c3 */ /* 0x000ef00000008800 */
[----:B------:R-:W-:Y:S06]  /*1de90*/  BAR.SYNC.DEFER_BLOCKING 0x5, 0x180 ;  /* 0x0146000000007b1d */ /* 0x000fec0000010000 */
[----:B------:R-:W-:-:S02]  /*1dea0*/  UMOV UR4, 0x400 ;  /* 0x0000040000047882 */ /* 0x000fc40000000000 */
[----:B---3--:R-:W-:-:S06]  /*1deb0*/  ULEA UR4, UR5, UR4, 0x18 ;  /* 0x0000000405047291 */ /* 0x008fcc000f8ec03f */
[----:B-1----:R-:W-:-:S05]  /*1dec0*/  IMAD.U32 R0, RZ, RZ, UR4 ;  /* 0x00000004ff007e24 */ /* 0x002fca000f8e00ff */
[----:B------:R1:W3:Y:S04]  /*1ded0*/  LDS.128 R16, [R0+0x288d0] ;  /* 0x0288d00000107984 */ /* 0x0002e80000000c00 */
[----:B------:R1:W-:Y:S01]  /*1dee0*/  STL [R1+0x4], R0 ;  /* 0x0000040001007387 */ /* 0x0003e20000100800 */
[----:B------:R-:W-:Y:S06]  /*1def0*/  BAR.ARV 0x4, 0x180 ;  /* 0x0106000000007b1d */ /* 0x000fec0000002000 */
[----:B------:R-:W-:Y:S05]  /*1df00*/  BRA `(.L_x_9747) ;  /* 0x0000000800d87947 */ /* 0x000fea0003800000 */
.L_x_9746:
[----:B------:R-:W3:Y:S01]  /*1df10*/  LDL R6, [R1+0x2c] ;  /* 0x00002c0001067983 */ /* 0x000ee20000100800 */
[----:B------:R-:W-:Y:S01]  /*1df20*/  UMOV UR4, 0xffffffff ;  /* 0xffffffff00047882 */ /* 0x000fe20000000000 */
[----:B---3--:R-:W-:Y:S02]  /*1df30*/  ISETP.NE.AND P5, PT, R6, 0x1f, PT ;  /* 0x0000001f0600780c */ /* 0x008fe40003fa5270 */
[----:B------:R-:W-:Y:S11]  /*1df40*/  BRA.DIV UR4, `(.L_x_9748) ;  /* 0x0000003e04107947 */ /* 0x000ff6000b800000 */
[----:B-1----:R-:W-:Y:S01]  /*1df50*/  IMAD.IADD R0, R19, 0x1, R6 ;  /* 0x0000000113007824 */ /* 0x002fe200078e0206 */
[----:B------:R-:W-:Y:S01]  /*1df60*/  ULDC UR4, c[0x0][0xc3c] ;  /* 0x00030f0000047ab9 */ /* 0x000fe20000000800 */
[----:B------:R-:W-:-:S03]  /*1df70*/  LOP3.LUT P4, RZ, R7, 0x1, RZ, 0xc0, !PT ;  /* 0x0000000107ff7812 */ /* 0x000fc6000788c0ff */
[----:B------:R-:W-:-:S13]  /*1df80*/  ISETP.GE.OR P0, PT, R0, UR4, !P5 ;  /* 0x0000000400007c0c */ /* 0x000fda000ef06670 */
[----:B------:R-:W1:Y:S02]  /*1df90*/  @!P0 LDC.64 R2, c[0x0][0xc80] ;  /* 0x00032000ff028b82 */ /* 0x000e640000000a00 */
[----:B-1----:R-:W-:-:S06]  /*1dfa0*/  @!P0 IMAD.WIDE R2, R0, 0x4, R2 ;  /* 0x0000000400028825 */ /* 0x002fcc00078e0202 */
[----:B------:R1:W3:Y:S01]  /*1dfb0*/  @!P0 LDG.E R3, desc[UR40][R2.64] ;  /* 0x0000002802038981 */ /* 0x0002e2000c1e1900 */
[C---:B------:R-:W-:Y:S02]  /*1dfc0*/  ISETP.GE.U32.AND P1, PT, R6.reuse, 0x4, PT ;  /* 0x000000040600780c */ /* 0x040fe40003f26070 */
[C---:B------:R-:W-:Y:S01]  /*1dfd0*/  ISETP.GE.U32.AND P2, PT, R6.reuse, 0x8, PT ;  /* 0x000000080600780c */ /* 0x040fe20003f46070 */
[----:B------:R-:W-:Y:S01]  /*1dfe0*/  SHFL.IDX PT, R0, R16, RZ, 0x1f ;  /* 0x00001fff10007589 */ /* 0x000fe200000e0000 */
[C---:B------:R-:W-:Y:S01]  /*1dff0*/  ISETP.GE.U32.AND P3, PT, R6.reuse, 0x10, PT ;  /* 0x000000100600780c */ /* 0x040fe20003f66070 */
[----:B-1----:R-:W-:Y:S02]  /*1e000*/  IMAD.MOV.U32 R2, RZ, RZ, RZ ;  /* 0x000000ffff027224 */ /* 0x002fe400078e00ff */
[----:B---3--:R-:W-:Y:S01]  /*1e010*/  @!P0 IMAD.MOV.U32 R2, RZ, RZ, R3 ;  /* 0x000000ffff028224 */ /* 0x008fe200078e0003 */
[----:B------:R-:W-:-:S04]  /*1e020*/  ISETP.GE.U32.AND P0, PT, R6, 0x2, PT ;  /* 0x000000020600780c */ /* 0x000fc80003f06070 */
[----:B------:R-:W1:Y:S02]  /*1e030*/  SHFL.UP PT, R3, R2, 0x1, RZ ;  /* 0x0420000002037989 */ /* 0x000e6400000e00ff */
[----:B-1----:R-:W-:-:S04]  /*1e040*/  SEL R5, R3, RZ, P4 ;  /* 0x000000ff03057207 */ /* 0x002fc80002000000 */
[----:B------:R-:W-:Y:S02]  /*1e050*/  IADD3 R3, R2, R5, RZ ;  /* 0x0000000502037210 */ /* 0x000fe40007ffe0ff */
        /* <DEDUP_REMOVED lines=13> */
[----:B------:R1:W3:Y:S02]  /*1e130*/  SHFL.IDX PT, R16, R3, 0x1f, 0x1f ;  /* 0x03e01f0003107f89 */ /* 0x0002e400000e0000 */
.L_x_9889:
[----:B------:R-:W-:Y:S02]  /*1e140*/  ULDC UR4, c[0x0][0xc38] ;  /* 0x00030e0000047ab9 */ /* 0x000fe40000000800 */
[----:B------:R-:W-:-:S04]  /*1e150*/  IMAD.U32 R4, RZ, RZ, UR4 ;  /* 0x00000004ff047e24 */ /* 0x000fc8000f8e00ff */
[----:B---3--:R-:W-:-:S05]  /*1e160*/  IMAD R16, R16, R4, RZ ;  /* 0x0000000410107224 */ /* 0x008fca00078e02ff */
[----:B------:R-:W-:-:S04]  /*1e170*/  IADD3 R5, R5, R16, RZ ;  /* 0x0000001005057210 */ /* 0x000fc80007ffe0ff */
[----:B------:R-:W-:-:S13]  /*1e180*/  ISETP.GT.AND P4, PT, R5, R0, PT ;  /* 0x000000000500720c */ /* 0x000fda0003f84270 */
[----:B------:R-:W-:Y:S05]  /*1e190*/  @P4 BRA `(.L_x_9749) ;  /* 0x0000000000a04947 */ /* 0x000fea0003800000 */
.L_x_9754:
[----:B------:R-:W3:Y:S01]  /*1e1a0*/  LDC R2, c[0x0][0xc3c] ;  /* 0x00030f00ff027b82 */ /* 0x000ee20000000800 */
[----:B------:R-:W-:-:S05]  /*1e1b0*/  VIADD R19, R19, 0x1f ;  /* 0x0000001f13137836 */ /* 0x000fca0000000000 */
[----:B---3--:R-:W-:-:S13]  /*1e1c0*/  ISETP.GE.AND P4, PT, R19, R2, PT ;  /* 0x000000021300720c */ /* 0x008fda0003f86270 */
[----:B------:R-:W-:Y:S05]  /*1e1d0*/  @P4 BRA `(.L_x_9750) ;  /* 0x0000000400dc4947 */ /* 0x000fea0003800000 */
[----:B-1----:R-:W3:Y:S01]  /*1e1e0*/  LDL R3, [R1+0x2c] ;  /* 0x00002c0001037983 */ /* 0x002ee20000100800 */
[----:B------:R-:W-:Y:S01]  /*1e1f0*/  BSSY B0, `(.L_x_9751) ;  /* 0x0000008000007945 */ /* 0x000fe20003800000 */
[----:B---3--:R-:W-:-:S05]  /*1e200*/  IMAD.IADD R4, R19, 0x1, R3 ;  /* 0x0000000113047824 */ /* 0x008fca00078e0203 */
[----:B------:R-:W-:Y:S01]  /*1e210*/  ISETP.GE.OR P4, PT, R4, R2, !P5 ;  /* 0x000000020400720c */ /* 0x000fe20006f86670 */
[----:B------:R-:W-:-:S12]  /*1e220*/  IMAD.MOV.U32 R2, RZ, RZ, RZ ;  /* 0x000000ffff027224 */ /* 0x000fd800078e00ff */
[----:B------:R-:W-:Y:S05]  /*1e230*/  @P4 BRA `(.L_x_9752) ;  /* 0x00000000000c4947 */ /* 0x000fea0003800000 */
[----:B------:R-:W1:Y:S02]  /*1e240*/  LDC.64 R2, c[0x0][0xc80] ;  /* 0x00032000ff027b82 */ /* 0x000e640000000a00 */
[----:B-1----:R-:W-:-:S06]  /*1e250*/  IMAD.WIDE R2, R4, 0x4, R2 ;  /* 0x0000000404027825 */ /* 0x002fcc00078e0202 */
[----:B------:R1:W5:Y:S02]  /*1e260*/  LDG.E R2, desc[UR40][R2.64] ;  /* 0x0000002802027981 */ /* 0x000364000c1e1900 */
.L_x_9752:
[----:B------:R-:W-:Y:S05]  /*1e270*/  BSYNC B0 ;  /* 0x0000000000007941 */ /* 0x000fea0003800000 */
.L_x_9751:
[----:B------:R-:W-:-:S03]  /*1e280*/  UMOV UR4, 0xffffffff ;  /* 0xffffffff00047882 */ /* 0x000fc60000000000 */
[----:B------:R-:W-:Y:S05]  /*1e290*/  BRA.DIV UR4, `(.L_x_9753) ;  /* 0x0000003e04787947 */ /* 0x000fea000b800000 */
[----:B------:R-:W3:Y:S04]  /*1e2a0*/  LDL R4, [R1+0x8] ;  /* 0x0000080001047983 */ /* 0x000ee80000100800 */
[----:B-1---5:R-:W1:Y:S01]  /*1e2b0*/  SHFL.UP PT, R3, R2, 0x1, RZ ;  /* 0x0420000002037989 */ /* 0x022e6200000e00ff */
[----:B---3--:R-:W-:-:S04]  /*1e2c0*/  LOP3.LUT P4, RZ, R4, 0x1, RZ, 0xc0, !PT ;  /* 0x0000000104ff7812 */ /* 0x008fc8000788c0ff */
        /* <DEDUP_REMOVED lines=14> */
[----:B------:R1:W3:Y:S02]  /*1e3b0*/  SHFL.IDX PT, R16, R3, 0x1f, 0x1f ;  /* 0x03e01f0003107f89 */ /* 0x0002e400000e0000 */
.L_x_9897:
[----:B------:R-:W-:Y:S02]  /*1e3c0*/  ULDC UR4, c[0x0][0xc38] ;  /* 0x00030e0000047ab9 */ /* 0x000fe40000000800 */
[----:B------:R-:W-:-:S04]  /*1e3d0*/  IMAD.U32 R4, RZ, RZ, UR4 ;  /* 0x00000004ff047e24 */ /* 0x000fc8000f8e00ff */
[----:B---3--:R-:W-:-:S04]  /*1e3e0*/  IMAD R16, R16, R4, RZ ;  /* 0x0000000410107224 */ /* 0x008fc800078e02ff */
[----:B------:R-:W-:-:S05]  /*1e3f0*/  IMAD.IADD R5, R16, 0x1, R5 ;  /* 0x0000000110057824 */ /* 0x000fca00078e0205 */
[----:B------:R-:W-:-:S13]  /*1e400*/  ISETP.GT.AND P4, PT, R5, R0, PT ;  /* 0x000000000500720c */ /* 0x000fda0003f84270 */
[----:B------:R-:W-:Y:S05]  /*1e410*/  @!P4 BRA `(.L_x_9754) ;  /* 0xfffffffc0060c947 */ /* 0x000fea000383ffff */
.L_x_9749:
[----:B------:R-:W-:Y:S01]  /*1e420*/  IMAD.IADD R16, R5, 0x1, -R16 ;  /* 0x0000000105107824 */ /* 0x000fe200078e0a10 */
[----:B------:R-:W-:-:S03]  /*1e430*/  UMOV UR4, 0xffffffff ;  /* 0xffffffff00047882 */ /* 0x000fc60000000000 */
[----:B------:R-:W-:-:S05]  /*1e440*/  IMAD R5, R3, R4, R16 ;  /* 0x0000000403057224 */ /* 0x000fca00078e0210 */
[----:B------:R-:W-:Y:S01]  /*1e450*/  ISETP.GT.AND P6, PT, R5, R0, PT ;  /* 0x000000000500720c */ /* 0x000fe20003fc4270 */
[----:B------:R-:W-:-:S12]  /*1e460*/  BRA.DIV UR4, `(.L_x_9755) ;  /* 0x0000003e04e47947 */ /* 0x000fd8000b800000 */
[----:B------:R-:W-:-:S04]  /*1e470*/  VOTE.ANY R6, PT, !P6 ;  /* 0x0000000000067806 */ /* 0x000fc800070e0100 */
[----:B------:R-:W3:Y:S02]  /*1e480*/  POPC R5, R6 ;  /* 0x0000000600057309 */ /* 0x000ee40000000000 */
[----:B---3--:R3:W4:Y:S02]  /*1e490*/  SHFL.IDX PT, R17, R2, R5, 0x1f ;  /* 0x00001f0502117589 */ /* 0x00872400000e0000 */
.L_x_9901:
[----:B------:R-:W-:Y:S02]  /*1e4a0*/  ISETP.NE.AND P0, PT, R6, RZ, PT ;  /* 0x000000ff0600720c */ /* 0x000fe40003f05270 */
[----:B------:R-:W-:-:S11]  /*1e4b0*/  MOV R6, RZ ;  /* 0x000000ff00067202 */ /* 0x000fd60000000f00 */
[----:B------:R-:W-:Y:S05]  /*1e4c0*/  @!P0 BRA `(.L_x_9756) ;  /* 0x0000000000148947 */ /* 0x000fea0003800000 */
[----:B------:R-:W-:Y:S01]  /*1e4d0*/  UMOV UR4, 0xffffffff ;  /* 0xffffffff00047882 */ /* 0x000fe20000000000 */
[----:B------:R-:W-:Y:S02]  /*1e4e0*/  VIADD R12, R5, 0xffffffff ;  /* 0xffffffff050c7836 */ /* 0x000fe40000000000 */
[----:B------:R-:W-:Y:S05]  /*1e4f0*/  BRA.DIV UR4, `(.L_x_9757) ;  /* 0x0000004204087947 */ /* 0x000fea000b800000 */
[----:B-1----:R1:W0:Y:S02]  /*1e500*/  SHFL.IDX PT, R3, R3, R12, 0x1f ;  /* 0x00001f0c03037589 */ /* 0x00222400000e0000 */
.L_x_9904:
[----:B0-----:R-:W-:-:S07]  /*1e510*/  IMAD.MOV.U32 R6, RZ, RZ, R3 ;  /* 0x000000ffff067224 */ /* 0x001fce00078e0003 */
.L_x_9756:
[----:B-1-3--:R-:W1:Y:S01]  /*1e520*/  LDC.64 R2, c[0x0][0xc90] ;  /* 0x00032400ff027b82 */ /* 0x00ae620000000a00 */
[----:B------:R-:W-:-:S04]  /*1e530*/  IMAD.IADD R19, R5, 0x1, R19 ;  /* 0x0000000105137824 */ /* 0x000fc800078e0213 */
[----:B-1----:R-:W-:-:S05]  /*1e540*/  IMAD.WIDE R2, R19, 0x4, R2 ;  /* 0x0000000413027825 */ /* 0x002fca00078e0202 */
[----:B------:R-:W4:Y:S01]  /*1e550*/  LDG.E R7, desc[UR40][R2.64] ;  /* 0x0000002802077981 */ /* 0x000f22000c1e1900 */
[----:B------:R-:W-:-:S04]  /*1e560*/  IMAD R16, R6, R4, R16 ;  /* 0x0000000406107224 */ /* 0x000fc800078e0210 */
[----:B------:R-:W-:Y:S02]  /*1e570*/  IMAD.IADD R0, R0, 0x1, -R16 ;  /* 0x0000000100007824 */ /* 0x000fe400078e0a10 */
[----:B----4-:R-:W-:-:S05]  /*1e580*/  IMAD R5, R17, R7, RZ ;  /* 0x0000000711057224 */ /* 0x010fca00078e02ff */
[----:B-----5:R-:W-:-:S04]  /*1e590*/  IABS R8, R5 ;  /* 0x0000000500087213 */ /* 0x020fc80000000000 */
[----:B------:R-:W1:Y:S08]  /*1e5a0*/  I2F.RP R2, R8 ;  /* 0x0000000800027306 */ /* 0x000e700000209400 */
[----:B-1----:R-:W1:Y:S02]  /*1e5b0*/  MUFU.RCP R2, R2 ;  /* 0x0000000200027308 */ /* 0x002e640000001000 */
[----:B-1----:R-:W-:-:S06]  /*1e5c0*/  VIADD R2, R2, 0xffffffe ;  /* 0x0ffffffe02027836 */ /* 0x002fcc0000000000 */
[----:B------:R-:W1:Y:S02]  /*1e5d0*/  F2I.FTZ.U32.TRUNC.NTZ R3, R2 ;  /* 0x0000000200037305 */ /* 0x000e64000021f000 */
[----:B-1----:R-:W-:-:S04]  /*1e5e0*/  IMAD.MOV R2, RZ, RZ, -R3 ;  /* 0x000000ffff027224 */ /* 0x002fc800078e0a03 */
        /* <DEDUP_REMOVED lines=15> */
[----:B------:R-:W-:-:S05]  /*1e6e0*/  @P0 VIADD R9, R9, 0x1 ;  /* 0x0000000109090836 */ /* 0x000fca0000000000 */
[----:B------:R-:W-:-:S05]  /*1e6f0*/  MOV R2, R9 ;  /* 0x0000000900027202 */ /* 0x000fca0000000f00 */
        /* <DEDUP_REMOVED lines=26> */
[C---:B------:R-:W-:Y:S02]  /*1e8a0*/  LOP3.LUT R3, R0.reuse, R4, RZ, 0x3c, !PT ;  /* 0x0000000400037212 */ /* 0x040fe400078e3cff */
[----:B------:R-:W-:Y:S02]  /*1e8b0*/  IADD3 R0, R0, R6, RZ ;  /* 0x0000000600007210 */ /* 0x000fe40007ffe0ff */
        /* <DEDUP_REMOVED lines=9> */
.L_x_9750:
[----:B------:R-:W-:Y:S01]  /*1e950*/  UMOV UR4, URZ ;  /* 0x0000003f00047c82 */ /* 0x000fe20008000000 */
[----:B------:R-:W-:Y:S01]  /*1e960*/  UMOV UR5, URZ ;  /* 0x0000003f00057c82 */ /* 0x000fe20008000000 */
[----:B------:R-:W-:Y:S01]  /*1e970*/  ULDC UR6, c[0x0][0xc3c] ;  /* 0x00030f0000067ab9 */ /* 0x000fe20000000800 */
[----:B------:R-:W-:Y:S01]  /*1e980*/  IMAD.MOV.U32 R16, RZ, RZ, R0 ;  /* 0x000000ffff107224 */ /* 0x000fe200078e0000 */
[----:B------:R-:W-:Y:S01]  /*1e990*/  MOV R19, UR6 ;  /* 0x0000000600137c02 */ /* 0x000fe20008000f00 */
[----:B------:R-:W-:Y:S02]  /*1e9a0*/  IMAD.U32 R17, RZ, RZ, UR4 ;  /* 0x00000004ff117e24 */ /* 0x000fe4000f8e00ff */
[----:B------:R-:W-:-:S07]  /*1e9b0*/  IMAD.U32 R18, RZ, RZ, UR5 ;  /* 0x00000005ff127e24 */ /* 0x000fce000f8e00ff */
.L_x_9758:
[----:B------:R-:W3:Y:S04]  /*1e9c0*/  LDL R0, [R1+0x2c] ;  /* 0x00002c0001007983 */ /* 0x000ee80000100800 */
[----:B-1----:R4:W2:Y:S01]  /*1e9d0*/  LDL R3, [R1+0x4] ;  /* 0x0000040001037983 */ /* 0x0028a20000100800 */
[----:B------:R-:W-:Y:S05]  /*1e9e0*/  WARPSYNC.ALL ;  /* 0x0000000000007948 */ /* 0x000fea0003800000 */
[----:B------:R-:W-:Y:S01]  /*1e9f0*/  BAR.SYNC.DEFER_BLOCKING 0x4, 0x180 ;  /* 0x0106000000007b1d */ /* 0x000fe20000010000 */
[----:B---3--:R-:W-:-:S13]  /*1ea00*/  ISETP.NE.AND P0, PT, R0, RZ, PT ;  /* 0x000000ff0000720c */ /* 0x008fda0003f05270 */
[----:B------:R-:W2:Y:S01]  /*1ea10*/  @!P0 S2R R0, SR_CgaCtaId ;  /* 0x0000000000008919 */ /* 0x000ea20000008800 */
[----:B------:R-:W-:-:S04]  /*1ea20*/  @!P0 MOV R2, 0x400 ;  /* 0x0000040000028802 */ /* 0x000fc80000000f00 */
[----:B--2---:R-:W-:-:S05]  /*1ea30*/  @!P0 LEA R3, R0, R2, 0x18 ;  /* 0x0000000200038211 */ /* 0x004fca00078ec0ff */
[----:B------:R4:W-:Y:S04]  /*1ea40*/  @!P0 STS.128 [R3+0x288d0], R16 ;  /* 0x0288d01003008388 */ /* 0x0009e80000000c00 */
[----:B------:R4:W-:Y:S01]  /*1ea50*/  @!P0 STL [R1+0x4], R3 ;  /* 0x0000040301008387 */ /* 0x0009e20000100800 */
[----:B------:R-:W-:Y:S06]  /*1ea60*/  BAR.ARV 0x5, 0x180 ;  /* 0x0146000000007b1d */ /* 0x000fec0000002000 */
.L_x_9747:
[----:B------:R-:W-:Y:S02]  /*1ea70*/  ULDC UR4, c[0x0][0xc3c] ;  /* 0x00030f0000047ab9 */ /* 0x000fe40000000800 */
[----:B---3--:R-:W-:-:S13]  /*1ea80*/  ISETP.GE.AND P0, PT, R19, UR4, PT ;  /* 0x0000000413007c0c */ /* 0x008fda000bf06270 */
[----:B------:R-:W-:Y:S05]  /*1ea90*/  @!P0 BRA `(.L_x_9759) ;  /* 0xffffff9800848947 */ /* 0x000fea000383ffff */
[----:B------:R-:W-:Y:S05]  /*1eaa0*/  BSYNC B8 ;  /* 0x0000000000087941 */ /* 0x000fea0003800000 */
.L_x_9620:
[----:B-1----:R-:W3:Y:S01]  /*1eab0*/  LDL.LU R0, [R1+0x58] ;  /* 0x0000580001007983 */ /* 0x002ee20000300800 */
[----:B------:R-:W-:Y:S01]  /*1eac0*/  BSSY B0, `(.L_x_9760) ;  /* 0x000000b000007945 */ /* 0x000fe20003800000 */
[----:B------:R-:W1:Y:S01]  /*1ead0*/  S2R R5, SR_CgaCtaId ;  /* 0x0000000000057919 */ /* 0x000e620000008800 */
[----:B---3--:R-:W-:-:S05]  /*1eae0*/  VIADD R0, R0, 0x1 ;  /* 0x0000000100007836 */ /* 0x008fca0000000000 */
[----:B0-----:R-:W-:-:S04]  /*1eaf0*/  LEA.HI R2, R0, R0, RZ, 0x1 ;  /* 0x0000000000027211 */ /* 0x001fc800078f08ff */
[----:B----4-:R-:W-:-:S05]  /*1eb00*/  LOP3.LUT R3, R2, 0xfffffffe, RZ, 0xc0, !PT ;  /* 0xfffffffe02037812 */ /* 0x010fca00078ec0ff */
[----:B------:R-:W-:Y:S01]  /*1eb10*/  IMAD.IADD R3, R0, 0x1, -R3 ;  /* 0x0000000100037824 */ /* 0x000fe200078e0a03 */
[----:B------:R-:W-:-:S04]  /*1eb20*/  MOV R0, 0x400 ;  /* 0x0000040000007802 */ /* 0x000fc80000000f00 */
[----:B-1----:R-:W-:Y:S02]  /*1eb30*/  LEA R0, R5, R0, 0x18 ;  /* 0x0000000005007211 */ /* 0x002fe400078ec0ff */
[----:B------:R-:W-:-:S04]  /*1eb40*/  SHF.L.U32 R3, R3, 0x1f, RZ ;  /* 0x0000001f03037819 */ /* 0x000fc800000006ff */
[----:B------:R-:W0:Y:S02]  /*1eb50*/  SYNCS.PHASECHK.TRANS64.TRYWAIT P0, [R0+URZ+0x28820], R3 ;  /* 0x02882003000075a7 */ /* 0x000e24000800017f */
[----:B0-----:R-:W-:Y:S05]  /*1eb60*/  @!P0 BRA `(.L_x_9761) ;  /* 0x0000003800948947 */ /* 0x001fea0003800000 */
.L_x_9905:
[----:B------:R-:W-:Y:S05]  /*1eb70*/  BSYNC B0 ;  /* 0x0000000000007941 */ /* 0x000fea0003800000 */
.L_x_9760:
[----:B------:R-:W-:-:S03]  /*1eb80*/  UMOV UR4, 0xffffffff ;  /* 0xffffffff00047882 */ /* 0x000fc60000000000 */
[----:B------:R-:W-:Y:S05]  /*1eb90*/  BRA.DIV UR4, `(.L_x_9762) ;  /* 0x0000003a049c7947 */ /* 0x000fea000b800000 */
[----:B------:R-:W1:Y:S02]  /*1eba0*/  S2R R2, SR_TID.X ;  /* 0x0000000000027919 */ /* 0x000e640000002100 */
[----:B-1----:R-:W-:-:S04]  /*1ebb0*/  SHF.R.U32.HI R2, RZ, 0x5, R2 ;  /* 0x00000005ff027819 */ /* 0x002fc80000011602 */
[----:B------:R-:W-:-:S05]  /*1ebc0*/  LOP3.LUT R2, R2, 0x3, RZ, 0xc0, !PT ;  /* 0x0000000302027812 */ /* 0x000fca00078ec0ff */
[----:B------:R1:W3:Y:S02]  /*1ebd0*/  SHFL.IDX PT, R14, R2, RZ, 0x1f ;  /* 0x00001fff020e7589 */ /* 0x0002e400000e0000 */
.L_x_9908:
[----:B---3--:R-:W-:-:S13]  /*1ebe0*/  ISETP.NE.AND P0, PT, R14, RZ, PT ;  /* 0x000000ff0e00720c */ /* 0x008fda0003f05270 */
[----:B------:R-:W-:Y:S05]  /*1ebf0*/  @P0 BRA `(.L_x_9407) ;  /* 0x0000000000940947 */ /* 0x000fea0003800000 */
[----:B------:R-:W-:-:S03]  /*1ec00*/  UMOV UR4, 0xffffffff ;  /* 0xffffffff00047882 */ /* 0x000fc60000000000 */
[----:B------:R-:W-:Y:S05]  /*1ec10*/  BRA.DIV UR4, `(.L_x_9763) ;  /* 0x0000003a04b07947 */ /* 0x000fea000b800000 */
[----:B------:R-:W-:-:S13]  /*1ec20*/  ELECT P6, URZ, PT ;  /* 0x00000000003f782f */ /* 0x000fda00038c0000 */
.L_x_9911:
[----:B------:R-:W-:Y:S05]  /*1ec30*/  @!P6 BRA `(.L_x_9407) ;  /* 0x000000000084e947 */ /* 0x000fea0003800000 */
[----:B-1----:R-:W3:Y:S02]  /*1ec40*/  LDL.LU R2, [R1+0x48] ;  /* 0x0000480001027983 */ /* 0x002ee40000300800 */
[----:B---3--:R-:W-:-:S04]  /*1ec50*/  LOP3.LUT R2, R2, 0x2, RZ, 0xfc, !PT ;  /* 0x0000000202027812 */ /* 0x008fc800078efcff */
[----:B------:R-:W-:-:S13]  /*1ec60*/  ISETP.NE.AND P2, PT, R2, 0x3, PT ;  /* 0x000000030200780c */ /* 0x000fda0003f45270 */
[----:B------:R-:W-:Y:S05]  /*1ec70*/  @!P2 BRA `(.L_x_9764) ;  /* 0x000000000004a947 */ /* 0x000fea0003800000 */
[----:B------:R-:W-:Y:S01]  /*1ec80*/  BPT.TRAP 0x1 ;  /* 0x000000040000795c */ /* 0x000fe20000300000 */
.L_x_9764:
[----:B0-----:R-:W3:Y:S04]  /*1ec90*/  LDL R3, [R1+0xc] ;  /* 0x00000c0001037983 */ /* 0x001ee80000100800 */
[----:B------:R-:W4:Y:S01]  /*1eca0*/  LDL.LU R7, [R1+0x18] ;  /* 0x0000180001077983 */ /* 0x000f220000300800 */
[----:B------:R-:W-:-:S04]  /*1ecb0*/  VIADD R2, R0, 0x28840 ;  /* 0x0002884000027836 */ /* 0x000fc80000000000 */
[C---:B---3--:R-:W-:Y:S02]  /*1ecc0*/  IMAD R6, R3.reuse, 0x8, R2 ;  /* 0x0000000803067824 */ /* 0x048fe400078e0202 */
[----:B------:R-:W-:Y:S01]  /*1ecd0*/  VIADD R3, R3, 0x1 ;  /* 0x0000000103037836 */ /* 0x000fe20000000000 */
[----:B----4-:R-:W-:-:S04]  /*1ece0*/  SHF.L.U32 R5, R7, 0x1f, RZ ;  /* 0x0000001f07057819 */ /* 0x010fc800000006ff */
        /* <DEDUP_REMOVED lines=8> */
.L_x_9912:
[----:B------:R-:W1:Y:S02]  /*1ed70*/  SYNCS.PHASECHK.TRANS64.TRYWAIT P0, [R7+URZ], R2 ;  /* 0x00000002070075a7 */ /* 0x000e64000800017f */
[----:B-1----:R-:W-:Y:S05]  /*1ed80*/  @!P0 BRA `(.L_x_9766) ;  /* 0x0000003800888947 */ /* 0x002fea0003800000 */
.L_x_9913:
[----:B------:R-:W-:Y:S05]  /*1ed90*/  @!P2 BRA `(.L_x_9767) ;  /* 0x000000000004a947 */ /* 0x000fea0003800000 */
[----:B------:R-:W-:Y:S01]  /*1eda0*/  BPT.TRAP 0x1 ;  /* 0x000000040000795c */ /* 0x000fe20000300000 */
.L_x_9767:
[----:B------:R-:W3:Y:S01]  /*1edb0*/  LDL.LU R4, [R1+0xc] ;  /* 0x00000c0001047983 */ /* 0x000ee20000300800 */
[----:B------:R-:W-:-:S04]  /*1edc0*/  VIADD R0, R0, 0x28860 ;  /* 0x0002886000007836 */ /* 0x000fc80000000000 */
[----:B---3--:R-:W-:-:S04]  /*1edd0*/  IMAD R4, R4, 0x8, R0 ;  /* 0x0000000804047824 */ /* 0x008fc800078e0200 */
[----:B------:R-:W3:Y:S02]  /*1ede0*/  SYNCS.PHASECHK.TRANS64.TRYWAIT P0, [R4+URZ], R5 ;  /* 0x00000005040075a7 */ /* 0x000ee4000800017f */
[----:B---3--:R-:W-:Y:S05]  /*1edf0*/  @!P0 BRA `(.L_x_9768) ;  /* 0x0000003800808947 */ /* 0x008fea0003800000 */
.L_x_9914:
[----:B------:R-:W-:-:S07]  /*1ee00*/  IMAD R3, R3, 0x8, R0 ;  /* 0x0000000803037824 */ /* 0x000fce00078e0200 */
.L_x_9769:
[----:B----4-:R4:W0:Y:S02]  /*1ee10*/  SYNCS.PHASECHK.TRANS64.TRYWAIT P0, [R3+URZ], R2 ;  /* 0x00000002030075a7 */ /* 0x010824000800017f */
[----:B0-----:R-:W-:Y:S05]  /*1ee20*/  @!P0 NANOSLEEP.SYNCS 0x989680 ;  /* 0x009896800000895d */ /* 0x001fea0003900000 */
[----:B------:R-:W0:Y:S02]  /*1ee30*/  @!P0 SYNCS.PHASECHK.TRANS64 P0, [R3+URZ], R2 ;  /* 0x00000002030085a7 */ /* 0x000e24000800007f */
[----:B0-----:R-:W-:Y:S05]  /*1ee40*/  @!P0 BRA `(.L_x_9769) ;  /* 0xfffffffc00f08947 */ /* 0x001fea000383ffff */
.L_x_9407:
[----:B------:R-:W-:Y:S05]  /*1ee50*/  BSYNC B9 ;  /* 0x0000000000097941 */ /* 0x000fea0003800000 */
.L_x_9404:
[----:B------:R-:W-:Y:S05]  /*1ee60*/  EXIT ;  /* 0x000000000000794d */ /* 0x000fea0003800000 */
.L_x_9429:
[----:B0-----:R0:W1:Y:S02]  /*1ee70*/  SYNCS.PHASECHK.TRANS64.TRYWAIT P6, [R110+URZ+0x28890], R119 ;  /* 0x028890776e0075a7 */ /* 0x00106400080c017f */
[----:B-1----:R-:W-:Y:S05]  /*1ee80*/  @!P6 NANOSLEEP.SYNCS 0x989680 ;  /* 0x009896800000e95d */ /* 0x002fea0003900000 */
[----:B------:R-:W1:Y:S02]  /*1ee90*/  @!P6 SYNCS.PHASECHK.TRANS64 P6, [R110+URZ+0x28890], R119 ;  /* 0x028890776e00e5a7 */ /* 0x000e6400080c007f */
[----:B-1----:R-:W-:Y:S05]  /*1eea0*/  @!P6 BRA `(.L_x_9429) ;  /* 0xfffffffc00f0e947 */ /* 0x002fea000383ffff */
[----:B------:R-:W-:Y:S05]  /*1eeb0*/  BRA `(.L_x_9770) ;  /* 0xfffffe40008c7947 */ /* 0x000fea000383ffff */
.L_x_9465:
[----:B0-----:R0:W1:Y:S02]  /*1eec0*/  SYNCS.PHASECHK.TRANS64.TRYWAIT P4, [R110+URZ+0x28890], R119 ;  /* 0x028890776e0075a7 */ /* 0x001064000808017f */
[----:B-1----:R-:W-:Y:S05]  /*1eed0*/  @!P4 NANOSLEEP.SYNCS 0x989680 ;  /* 0x009896800000c95d */ /* 0x002fea0003900000 */
[----:B------:R-:W1:Y:S02]  /*1eee0*/  @!P4 SYNCS.PHASECHK.TRANS64 P4, [R110+URZ+0x28890], R119 ;  /* 0x028890776e00c5a7 */ /* 0x000e64000808007f */
[----:B-1----:R-:W-:Y:S05]  /*1eef0*/  @!P4 BRA `(.L_x_9465) ;  /* 0xfffffffc00f0c947 */ /* 0x002fea000383ffff */
[----:B------:R-:W-:Y:S05]  /*1ef00*/  BRA `(.L_x_9771) ;  /* 0xfffffe6400e87947 */ /* 0x000fea000383ffff */
.L_x_9482:
[----:B0-----:R0:W1:Y:S02]  /*1ef10*/  SYNCS.PHASECHK.TRANS64.TRYWAIT P3, [R110+URZ+0x28890], R119 ;  /* 0x028890776e0075a7 */ /* 0x001064000806017f */
[----:B-1----:R-:W-:Y:S05]  /*1ef20*/  @!P3 NANOSLEEP.SYNCS 0x989680 ;  /* 0x009896800000b95d */ /* 0x002fea0003900000 */
[----:B------:R-:W1:Y:S02]  /*1ef30*/  @!P3 SYNCS.PHASECHK.TRANS64 P3, [R110+URZ+0x28890], R119 ;  /* 0x028890776e00b5a7 */ /* 0x000e64000806007f */
[----:B-1----:R-:W-:Y:S05]  /*1ef40*/  @!P3 BRA `(.L_x_9482) ;  /* 0xfffffffc00f0b947 */ /* 0x002fea000383ffff */
[----:B------:R-:W-:Y:S05]  /*1ef50*/  BRA `(.L_x_9772) ;  /* 0xfffffe88000c7947 */ /* 0x000fea000383ffff */
.L_x_9492:
[----:B--2---:R2:W3:Y:S02]  /*1ef60*/  SYNCS.PHASECHK.TRANS64.TRYWAIT P0, [R110+URZ+0x288b0], R119 ;  /* 0x0288b0776e0075a7 */ /* 0x0044e4000800017f */
[----:B---3--:R-:W-:Y:S05]  /*1ef70*/  @!P0 NANOSLEEP.SYNCS 0x989680 ;  /* 0x009896800000895d */ /* 0x008fea0003900000 */
[----:B------:R-:W3:Y:S02]  /*1ef80*/  @!P0 SYNCS.PHASECHK.TRANS64 P0, [R110+URZ+0x288b0], R119 ;  /* 0x0288b0776e0085a7 */ /* 0x000ee4000800007f */
[----:B---3--:R-:W-:Y:S05]  /*1ef90*/  @!P0 BRA `(.L_x_9492) ;  /* 0xfffffffc00f08947 */ /* 0x008fea000383ffff */
[----:B------:R-:W-:Y:S05]  /*1efa0*/  BRA `(.L_x_9773) ;  /* 0xfffffe8c00a87947 */ /* 0x000fea000383ffff */
.L_x_9504:
[----:B------:R-:W-:Y:S01]  /*1efb0*/  BSSY B0, `(.L_x_9774) ;  /* 0x0000008000007945 */ /* 0x000fe20003800000 */
[----:B------:R-:W-:Y:S01]  /*1efc0*/  IMAD.MOV.U32 R13, RZ, RZ, R224 ;  /* 0x000000ffff0d7224 */ /* 0x000fe200078e00e0 */
[----:B------:R-:W-:Y:S01]  /*1efd0*/  MOV R11, 0x1f ;  /* 0x0000001f000b7802 */ /* 0x000fe20000000f00 */
[----:B------:R-:W-:Y:S02]  /*1efe0*/  IMAD.MOV.U32 R12, RZ, RZ, RZ ;  /* 0x000000ffff0c7224 */ /* 0x000fe400078e00ff */
[----:B------:R-:W-:-:S07]  /*1eff0*/  IMAD.MOV.U32 R15, RZ, RZ, -0x1 ;  /* 0xffffffffff0f7424 */ /* 0x000fce00078e00ff */
[----:B-----5:R-:W-:Y:S05]  /*1f000*/  WARPSYNC.COLLECTIVE R15, `(.L_x_9775) ;  /* 0x000000000f087348 */ /* 0x020fea0003c00000 */
[----:B------:R0:W1:Y:S02]  /*1f010*/  SHFL.IDX P6, R14, R13, R12, R11 ;  /* 0x0000000c0d0e7389 */ /* 0x00006400000c000b */
[----:B01---5:R-:W-:Y:S01]  /*1f020*/  ENDCOLLECTIVE ;  /* 0x000000000000791b */ /* 0x023fe20003800000 */
.L_x_9775:
[----:B------:R-:W-:Y:S05]  /*1f030*/  BSYNC B0 ;  /* 0x0000000000007941 */ /* 0x000fea0003800000 */
.L_x_9774:
[----:B------:R-:W-:Y:S01]  /*1f040*/  IMAD.MOV.U32 R190, RZ, RZ, R14 ;  /* 0x000000ffffbe7224 */ /* 0x000fe200078e000e */
[----:B------:R-:W-:Y:S06]  /*1f050*/  BRA `(.L_x_9776) ;  /* 0xfffffe9800087947 */ /* 0x000fec000383ffff */
.L_x_9514:
[----:B------:R-:W-:Y:S01]  /*1f060*/  BSSY B1, `(.L_x_9777) ;  /* 0x0000008000017945 */ /* 0x000fe20003800000 */
[----:B------:R-:W-:Y:S01]  /*1f070*/  IMAD.MOV.U32 R13, RZ, RZ, R6 ;  /* 0x000000ffff0d7224 */ /* 0x000fe200078e0006 */
[----:B------:R-:W-:Y:S01]  /*1f080*/  MOV R15, 0xffffffff ;  /* 0xffffffff000f7802 */ /* 0x000fe20000000f00 */
[----:B------:R-:W-:Y:S02]  /*1f090*/  IMAD.MOV.U32 R12, RZ, RZ, RZ ;  /* 0x000000ffff0c7224 */ /* 0x000fe400078e00ff */
[----:B------:R-:W-:-:S07]  /*1f0a0*/  IMAD.MOV.U32 R11, RZ, RZ, 0x181f ;  /* 0x0000181fff0b7424 */ /* 0x000fce00078e00ff */
[----:B0-----:R-:W-:Y:S05]  /*1f0b0*/  WARPSYNC.COLLECTIVE R15, `(.L_x_9778) ;  /* 0x000000000f087348 */ /* 0x001fea0003c00000 */
[----:B------:R1:W2:Y:S02]  /*1f0c0*/  SHFL.IDX P6, R14, R13, R12, R11 ;  /* 0x0000000c0d0e7389 */ /* 0x0002a400000c000b */
[----:B012---:R-:W-:Y:S01]  /*1f0d0*/  ENDCOLLECTIVE ;  /* 0x000000000000791b */ /* 0x007fe20003800000 */
.L_x_9778:
[----:B------:R-:W-:Y:S05]  /*1f0e0*/  BSYNC B1 ;  /* 0x0000000000017941 */ /* 0x000fea0003800000 */
.L_x_9777:
        /* <DEDUP_REMOVED lines=8> */
.L_x_9779:
[----:B------:R-:W-:Y:S01]  /*1f170*/  IMAD.MOV.U32 R13, RZ, RZ, R8 ;  /* 0x000000ffff0d7224 */ /* 0x000fe200078e0008 */
[----:B------:R-:W-:-:S07]  /*1f180*/  MOV R3, R14 ;  /* 0x0000000e00037202 */ /* 0x000fce0000000f00 */
[----:B------:R-:W-:Y:S05]  /*1f190*/  WARPSYNC.COLLECTIVE R15, `(.L_x_9780) ;  /* 0x000000000f087348 */ /* 0x000fea0003c00000 */
[----:B------:R0:W1:Y:S02]  /*1f1a0*/  SHFL.IDX P6, R14, R13, R12, R11 ;  /* 0x0000000c0d0e7389 */ /* 0x00006400000c000b */
[----:B01----:R-:W-:Y:S01]  /*1f1b0*/  ENDCOLLECTIVE ;  /* 0x000000000000791b */ /* 0x003fe20003800000 */
.L_x_9780:
[----:B------:R-:W-:Y:S02]  /*1f1c0*/  IMAD.MOV.U32 R13, RZ, RZ, R7 ;  /* 0x000000ffff0d7224 */ /* 0x000fe400078e0007 */
[----:B------:R-:W-:-:S07]  /*1f1d0*/  IMAD.MOV.U32 R4, RZ, RZ, R14 ;  /* 0x000000ffff047224 */ /* 0x000fce00078e000e */
[----:B------:R-:W-:Y:S05]  /*1f1e0*/  WARPSYNC.COLLECTIVE R15, `(.L_x_9781) ;  /* 0x000000000f087348 */ /* 0x000fea0003c00000 */
[----:B------:R0:W1:Y:S02]  /*1f1f0*/  SHFL.IDX P6, R14, R13, R12, R11 ;  /* 0x0000000c0d0e7389 */ /* 0x00006400000c000b */
[----:B01----:R-:W-:Y:S01]  /*1f200*/  ENDCOLLECTIVE ;  /* 0x000000000000791b */ /* 0x003fe20003800000 */
.L_x_9781:
[----:B------:R-:W-:Y:S05]  /*1f210*/  BRA `(.L_x_9782) ;  /* 0xfffffe9c00547947 */ /* 0x000fea000383ffff */
.L_x_9517:
        /* <DEDUP_REMOVED lines=8> */
.L_x_9784:
[----:B------:R-:W-:Y:S05]  /*1f2a0*/  BSYNC B1 ;  /* 0x0000000000017941 */ /* 0x000fea0003800000 */
.L_x_9783:
        /* <DEDUP_REMOVED lines=8> */
.L_x_9785:
[----:B------:R-:W-:Y:S02]  /*1f330*/  IMAD.MOV.U32 R13, RZ, RZ, R8 ;  /* 0x000000ffff0d7224 */ /* 0x000fe400078e0008 */
[----:B------:R-:W-:-:S07]  /*1f340*/  IMAD.MOV.U32 R3, RZ, RZ, R14 ;  /* 0x000000ffff037224 */ /* 0x000fce00078e000e */
[----:B------:R-:W-:Y:S05]  /*1f350*/  WARPSYNC.COLLECTIVE R15, `(.L_x_9786) ;  /* 0x000000000f087348 */ /* 0x000fea0003c00000 */
[----:B------:R0:W1:Y:S02]  /*1f360*/  SHFL.IDX P6, R14, R13, R12, R11 ;  /* 0x0000000c0d0e7389 */ /* 0x00006400000c000b */
[----:B01----:R-:W-:Y:S01]  /*1f370*/  ENDCOLLECTIVE ;  /* 0x000000000000791b */ /* 0x003fe20003800000 */
.L_x_9786:
[----:B------:R-:W-:Y:S02]  /*1f380*/  IMAD.MOV.U32 R13, RZ, RZ, R7 ;  /* 0x000000ffff0d7224 */ /* 0x000fe400078e0007 */
[----:B------:R-:W-:-:S07]  /*1f390*/  IMAD.MOV.U32 R4, RZ, RZ, R14 ;  /* 0x000000ffff047224 */ /* 0x000fce00078e000e */
[----:B------:R-:W-:Y:S05]  /*1f3a0*/  WARPSYNC.COLLECTIVE R15, `(.L_x_9787) ;  /* 0x000000000f087348 */ /* 0x000fea0003c00000 */
[----:B------:R0:W1:Y:S02]  /*1f3b0*/  SHFL.IDX P6, R14, R13, R12, R11 ;  /* 0x0000000c0d0e7389 */ /* 0x00006400000c000b */
[----:B01----:R-:W-:Y:S01]  /*1f3c0*/  ENDCOLLECTIVE ;  /* 0x000000000000791b */ /* 0x003fe20003800000 */
.L_x_9787:
[----:B------:R-:W-:Y:S05]  /*1f3d0*/  BRA `(.L_x_9788) ;  /* 0xfffffe9c00c07947 */ /* 0x000fea000383ffff */
.L_x_9520:
[----:B------:R-:W-:Y:S01]  /*1f3e0*/  BSSY B1, `(.L_x_9789) ;  /* 0x0000008000017945 */ /* 0x000fe20003800000 */
[----:B0-----:R-:W-:Y:S01]  /*1f3f0*/  IMAD.MOV.U32 R13, RZ, RZ, R6 ;  /* 0x000000ffff0d7224 */ /* 0x001fe200078e0006 */
[----:B------:R-:W-:Y:S01]  /*1f400*/  MOV R12, 0x2 ;  /* 0x00000002000c7802 */ /* 0x000fe20000000f00 */
[----:B------:R-:W-:Y:S02]  /*1f410*/  IMAD.MOV.U32 R11, RZ, RZ, 0x181f ;  /* 0x0000181fff0b7424 */ /* 0x000fe400078e00ff */
[----:B------:R-:W-:-:S07]  /*1f420*/  IMAD.MOV.U32 R15, RZ, RZ, -0x1 ;  /* 0xffffffffff0f7424 */ /* 0x000fce00078e00ff */
[----:B--2---:R-:W-:Y:S05]  /*1f430*/  WARPSYNC.COLLECTIVE R15, `(.L_x_9790) ;  /* 0x000000000f087348 */ /* 0x004fea0003c00000 */
[----:B------:R0:W1:Y:S02]  /*1f440*/  SHFL.IDX P6, R14, R13, R12, R11 ;  /* 0x0000000c0d0e7389 */ /* 0x00006400000c000b */
[----:B012---:R-:W-:Y:S01]  /*1f450*/  ENDCOLLECTIVE ;  /* 0x000000000000791b */ /* 0x007fe20003800000 */
.L_x_9790:
[----:B------:R-:W-:Y:S05]  /*1f460*/  BSYNC B1 ;  /* 0x0000000000017941 */ /* 0x000fea0003800000 */
.L_x_9789:
        /* <DEDUP_REMOVED lines=8> */
.L_x_9791:
[----:B------:R-:W-:Y:S02]  /*1f4f0*/  IMAD.MOV.U32 R13, RZ, RZ, R8 ;  /* 0x000000ffff0d7224 */ /* 0x000fe400078e0008 */
[----:B------:R-:W-:-:S07]  /*1f500*/  IMAD.MOV.U32 R3, RZ, RZ, R14 ;  /* 0x000000ffff037224 */ /* 0x000fce00078e000e */
[----:B------:R-:W-:Y:S05]  /*1f510*/  WARPSYNC.COLLECTIVE R15, `(.L_x_9792) ;  /* 0x000000000f087348 */ /* 0x000fea0003c00000 */
[----:B------:R0:W1:Y:S02]  /*1f520*/  SHFL.IDX P6, R14, R13, R12, R11 ;  /* 0x0000000c0d0e7389 */ /* 0x00006400000c000b */
[----:B01----:R-:W-:Y:S01]  /*1f530*/  ENDCOLLECTIVE ;  /* 0x000000000000791b */ /* 0x003fe20003800000 */
.L_x_9792:
[----:B------:R-:W-:Y:S02]  /*1f540*/  IMAD.MOV.U32 R13, RZ, RZ, R7 ;  /* 0x000000ffff0d7224 */ /* 0x000fe400078e0007 */
[----:B------:R-:W-:-:S07]  /*1f550*/  IMAD.MOV.U32 R4, RZ, RZ, R14 ;  /* 0x000000ffff047224 */ /* 0x000fce00078e000e */
[----:B------:R-:W-:Y:S05]  /*1f560*/  WARPSYNC.COLLECTIVE R15, `(.L_x_9793) ;  /* 0x000000000f087348 */ /* 0x000fea0003c00000 */
[----:B------:R0:W1:Y:S02]  /*1f570*/  SHFL.IDX P6, R14, R13, R12, R11 ;  /* 0x0000000c0d0e7389 */ /* 0x00006400000c000b */
[----:B01----:R-:W-:Y:S01]  /*1f580*/  ENDCOLLECTIVE ;  /* 0x000000000000791b */ /* 0x003fe20003800000 */
.L_x_9793:
[----:B------:R-:W-:Y:S05]  /*1f590*/  BRA `(.L_x_9794) ;  /* 0xfffffea0001c7947 */ /* 0x000fea000383ffff */
.L_x_9523:
[----:B------:R-:W-:Y:S01]  /*1f5a0*/  BSSY B1, `(.L_x_9795) ;  /* 0x0000008000017945 */ /* 0x000fe20003800000 */
[----:B------:R-:W-:Y:S01]  /*1f5b0*/  MOV R13, R6 ;  /* 0x00000006000d7202 */ /* 0x000fe20000000f00 */
[----:B------:R-:W-:Y:S02]  /*1f5c0*/  IMAD.MOV.U32 R12, RZ, RZ, 0x3 ;  /* 0x00000003ff0c7424 */ /* 0x000fe400078e00ff */
[----:B------:R-:W-:Y:S02]  /*1f5d0*/  IMAD.MOV.U32 R11, RZ, RZ, 0x181f ;  /* 0x0000181fff0b7424 */ /* 0x000fe400078e00ff */
[----:B------:R-:W-:-:S07]  /*1f5e0*/  IMAD.MOV.U32 R15, RZ, RZ, -0x1 ;  /* 0xffffffffff0f7424 */ /* 0x000fce00078e00ff */
[----:B--2---:R-:W-:Y:S05]  /*1f5f0*/  WARPSYNC.COLLECTIVE R15, `(.L_x_9796) ;  /* 0x000000000f087348 */ /* 0x004fea0003c00000 */
[----:B------:R0:W1:Y:S02]  /*1f600*/  SHFL.IDX P6, R14, R13, R12, R11 ;  /* 0x0000000c0d0e7389 */ /* 0x00006400000c000b */
[----:B012---:R-:W-:Y:S01]  /*1f610*/  ENDCOLLECTIVE ;  /* 0x000000000000791b */ /* 0x007fe20003800000 */
.L_x_9796:
[----:B------:R-:W-:Y:S05]  /*1f620*/  BSYNC B1 ;  /* 0x0000000000017941 */ /* 0x000fea0003800000 */
.L_x_9795:
        /* <DEDUP_REMOVED lines=8> */
.L_x_9797:
[----:B------:R-:W-:Y:S02]  /*1f6b0*/  IMAD.MOV.U32 R13, RZ, RZ, R8 ;  /* 0x000000ffff0d7224 */ /* 0x000fe400078e0008 */
[----:B------:R-:W-:-:S07]  /*1f6c0*/  IMAD.MOV.U32 R3, RZ, RZ, R14 ;  /* 0x000000ffff037224 */ /* 0x000fce00078e000e */
[----:B------:R-:W-:Y:S05]  /*1f6d0*/  WARPSYNC.COLLECTIVE R15, `(.L_x_9798) ;  /* 0x000000000f087348 */ /* 0x000fea0003c00000 */
[----:B------:R0:W1:Y:S02]  /*1f6e0*/  SHFL.IDX P6, R14, R13, R12, R11 ;  /* 0x0000000c0d0e7389 */ /* 0x00006400000c000b */
[----:B01----:R-:W-:Y:S01]  /*1f6f0*/  ENDCOLLECTIVE ;  /* 0x000000000000791b */ /* 0x003fe20003800000 */
.L_x_9798:
[----:B------:R-:W-:Y:S01]  /*1f700*/  MOV R13, R7 ;  /* 0x00000007000d7202 */ /* 0x000fe20000000f00 */
[----:B------:R-:W-:-:S07]  /*1f710*/  IMAD.MOV.U32 R4, RZ, RZ, R14 ;  /* 0x000000ffff047224 */ /* 0x000fce00078e000e */
[----:B------:R-:W-:Y:S05]  /*1f720*/  WARPSYNC.COLLECTIVE R15, `(.L_x_9799) ;  /* 0x000000000f087348 */ /* 0x000fea0003c00000 */
[----:B------:R0:W1:Y:S02]  /*1f730*/  SHFL.IDX P6, R14, R13, R12, R11 ;  /* 0x0000000c0d0e7389 */ /* 0x00006400000c000b */
[----:B01----:R-:W-:Y:S01]  /*1f740*/  ENDCOLLECTIVE ;  /* 0x000000000000791b */ /* 0x003fe20003800000 */
.L_x_9799:
[----:B------:R-:W-:Y:S05]  /*1f750*/  BRA `(.L_x_9800) ;  /* 0xfffffea000787947 */ /* 0x000fea000383ffff */
.L_x_9527:
[----:B0-----:R0:W1:Y:S02]  /*1f760*/  SYNCS.PHASECHK.TRANS64.TRYWAIT P0, [R2+URZ+0x28800], R5 ;  /* 0x02880005020075a7 */ /* 0x001064000800017f */
[----:B-1----:R-:W-:Y:S05]  /*1f770*/  @!P0 NANOSLEEP.SYNCS 0x989680 ;  /* 0x009896800000895d */ /* 0x002fea0003900000 */
[----:B------:R-:W1:Y:S02]  /*1f780*/  @!P0 SYNCS.PHASECHK.TRANS64 P0, [R2+URZ+0x28800], R5 ;  /* 0x02880005020085a7 */ /* 0x000e64000800007f */
[----:B-1----:R-:W-:Y:S05]  /*1f790*/  @!P0 BRA `(.L_x_9527) ;  /* 0xfffffffc00f08947 */ /* 0x002fea000383ffff */
[----:B------:R-:W-:Y:S05]  /*1f7a0*/  BRA `(.L_x_9801) ;  /* 0xfffffea400307947 */ /* 0x000fea000383ffff */
.L_x_9543:
        /* <DEDUP_REMOVED lines=9> */
.L_x_9803:
[----:B------:R-:W-:Y:S05]  /*1f840*/  BSYNC B1 ;  /* 0x0000000000017941 */ /* 0x000fea0003800000 */
.L_x_9802:
[----:B------:R-:W-:Y:S01]  /*1f850*/  MOV R13, R32 ;  /* 0x00000020000d7202 */ /* 0x000fe20000000f00 */
[----:B------:R-:W-:Y:S01]  /*1f860*/  IMAD.MOV.U32 R12, RZ, RZ, RZ ;  /* 0x000000ffff0c7224 */ /* 0x000fe200078e00ff */
[----:B------:R-:W-:Y:S01]  /*1f870*/  ISETP.GE.AND P0, PT, R16, R45, PT ;  /* 0x0000002d1000720c */ /* 0x000fe20003f06270 */
[----:B------:R-:W-:Y:S02]  /*1f880*/  IMAD.MOV.U32 R11, RZ, RZ, 0x181f ;  /* 0x0000181fff0b7424 */ /* 0x000fe400078e00ff */
[----:B------:R-:W-:Y:S02]  /*1f890*/  IMAD.MOV.U32 R15, RZ, RZ, -0x1 ;  /* 0xffffffffff0f7424 */ /* 0x000fe400078e00ff */
[----:B------:R-:W-:Y:S02]  /*1f8a0*/  IMAD.MOV.U32 R3, RZ, RZ, R14 ;  /* 0x000000ffff037224 */ /* 0x000fe400078e000e */
[----:B------:R-:W-:-:S07]  /*1f8b0*/  IMAD R0, R192, R5, RZ ;  /* 0x00000005c0007224 */ /* 0x000fce00078e02ff */
[----:B------:R-:W-:Y:S05]  /*1f8c0*/  WARPSYNC.COLLECTIVE R15, `(.L_x_9804) ;  /* 0x000000000f087348 */ /* 0x000fea0003c00000 */
[----:B------:R0:W1:Y:S02]  /*1f8d0*/  SHFL.IDX P6, R14, R13, R12, R11 ;  /* 0x0000000c0d0e7389 */ /* 0x00006400000c000b */
[----:B01----:R-:W-:Y:S01]  /*1f8e0*/  ENDCOLLECTIVE ;  /* 0x000000000000791b */ /* 0x003fe20003800000 */
.L_x_9804:
        /* <DEDUP_REMOVED lines=8> */
.L_x_9805:
[----:B------:R-:W-:-:S05]  /*1f970*/  @!P1 IADD3 R4, P2, R4, R7, RZ ;  /* 0x0000000704049210 */ /* 0x000fca0007f5e0ff */
[----:B------:R-:W-:Y:S02]  /*1f980*/  @!P1 IMAD.X R3, R3, 0x1, R6, P2 ;  /* 0x0000000103039824 */ /* 0x000fe400010e0606 */
[----:B------:R-:W-:Y:S02]  /*1f990*/  @!P1 IMAD.MOV.U32 R24, RZ, RZ, R4 ;  /* 0x000000ffff189224 */ /* 0x000fe400078e0004 */
[----:B------:R-:W-:Y:S02]  /*1f9a0*/  @!P1 IMAD.MOV.U32 R25, RZ, RZ, R3 ;  /* 0x000000ffff199224 */ /* 0x000fe400078e0003 */
[----:B------:R-:W-:-:S04]  /*1f9b0*/  IMAD.MOV.U32 R13, RZ, RZ, R34 ;  /* 0x000000ffff0d7224 */ /* 0x000fc800078e0022 */
[----:B------:R-:W5:Y:S01]  /*1f9c0*/  @!P1 LD.E.128 R24, desc[UR40][R24.64] ;  /* 0x0000002818189980 */ /* 0x000f62000c101d00 */
[----:B------:R-:W-:-:S07]  /*1f9d0*/  MOV R5, R14 ;  /* 0x0000000e00057202 */ /* 0x000fce0000000f00 */
[----:B-----5:R-:W-:Y:S05]  /*1f9e0*/  WARPSYNC.COLLECTIVE R15, `(.L_x_9806) ;  /* 0x000000000f087348 */ /* 0x020fea0003c00000 */
[----:B------:R0:W1:Y:S02]  /*1f9f0*/  SHFL.IDX P6, R14, R13, R12, R11 ;  /* 0x0000000c0d0e7389 */ /* 0x00006400000c000b */
[----:B01---5:R-:W-:Y:S01]  /*1fa00*/  ENDCOLLECTIVE ;  /* 0x000000000000791b */ /* 0x023fe20003800000 */
.L_x_9806:
[----:B------:R-:W-:-:S04]  /*1fa10*/  @!P1 IADD3 R14, P2, R14, R7, RZ ;  /* 0x000000070e0e9210 */ /* 0x000fc80007f5e0ff */
[----:B------:R-:W-:Y:S01]  /*1fa20*/  @!P1 IADD3.X R5, R5, R6, RZ, P2, !PT ;  /* 0x0000000605059210 */ /* 0x000fe200017fe4ff */
[----:B------:R-:W-:-:S06]  /*1fa30*/  @!P1 IMAD.MOV.U32 R4, RZ, RZ, R14 ;  /* 0x000000ffff049224 */ /* 0x000fcc00078e000e */
[----:B------:R-:W5:Y:S01]  /*1fa40*/  @!P1 LD.E.128 R4, desc[UR40][R4.64] ;  /* 0x0000002804049980 */ /* 0x000f62000c101d00 */
[----:B------:R-:W-:Y:S02]  /*1fa50*/  IMAD.MOV.U32 R13, RZ, RZ, R35 ;  /* 0x000000ffff0d7224 */ /* 0x000fe400078e0023 */
[----:B------:R-:W-:-:S07]  /*1fa60*/  IMAD.MOV.U32 R12, RZ, RZ, 0x1 ;  /* 0x00000001ff0c7424 */ /* 0x000fce00078e00ff */
[----:B-----5:R-:W-:Y:S05]  /*1fa70*/  WARPSYNC.COLLECTIVE R15, `(.L_x_9807) ;  /* 0x000000000f087348 */ /* 0x020fea0003c00000 */
[----:B------:R0:W1:Y:S02]  /*1fa80*/  SHFL.IDX P6, R14, R13, R12, R11 ;  /* 0x0000000c0d0e7389 */ /* 0x00006400000c000b */
[----:B01---5:R-:W-:Y:S01]  /*1fa90*/  ENDCOLLECTIVE ;  /* 0x000000000000791b */ /* 0x023fe20003800000 */
.L_x_9807:
        /* <DEDUP_REMOVED lines=12> */
.L_x_9808:
[----:B------:R-:W-:-:S04]  /*1fb60*/  @!P1 IMAD.MOV.U32 R47, RZ, RZ, R25 ;  /* 0x000000ffff2f9224 */ /* 0x000fc800078e0019 */
[----:B------:R-:W-:-:S05]  /*1fb70*/  IMAD.MOV.U32 R8, RZ, RZ, R47 ;  /* 0x000000ffff087224 */ /* 0x000fca00078e002f */
[----:B------:R-:W-:Y:S01]  /*1fb80*/  PRMT R66, R8, 0x7610, R66 ;  /* 0x0000761008427816 */ /* 0x000fe20000000042 */
[----:B------:R-:W-:Y:S01]  /*1fb90*/  IMAD.MOV.U32 R13, RZ, RZ, R33 ;  /* 0x000000ffff0d7224 */ /* 0x000fe200078e0021 */
[----:B------:R-:W-:-:S07]  /*1fba0*/  MOV R8, R14 ;  /* 0x0000000e00087202 */ /* 0x000fce0000000f00 */
[----:B------:R-:W-:Y:S05]  /*1fbb0*/  WARPSYNC.COLLECTIVE R15, `(.L_x_9809) ;  /* 0x000000000f087348 */ /* 0x000fea0003c00000 */
[----:B------:R0:W1:Y:S02]  /*1fbc0*/  SHFL.IDX P6, R14, R13, R12, R11 ;  /* 0x0000000c0d0e7389 */ /* 0x00006400000c000b */
[----:B01----:R-:W-:Y:S01]  /*1fbd0*/  ENDCOLLECTIVE ;  /* 0x000000000000791b */ /* 0x003fe20003800000 */
.L_x_9809:
[----:B------:R-:W-:Y:S02]  /*1fbe0*/  IMAD.MOV.U32 R13, RZ, RZ, R34 ;  /* 0x000000ffff0d7224 */ /* 0x000fe400078e0022 */
[----:B------:R-:W-:-:S07]  /*1fbf0*/  IMAD.MOV.U32 R9, RZ, RZ, R14 ;  /* 0x000000ffff097224 */ /* 0x000fce00078e000e */
[----:B------:R-:W-:Y:S05]  /*1fc00*/  WARPSYNC.COLLECTIVE R15, `(.L_x_9810) ;  /* 0x000000000f087348 */ /* 0x000fea0003c00000 */
[----:B------:R0:W1:Y:S02]  /*1fc10*/  SHFL.IDX P6, R14, R13, R12, R11 ;  /* 0x0000000c0d0e7389 */ /* 0x00006400000c000b */
[----:B01----:R-:W-:Y:S01]  /*1fc20*/  ENDCOLLECTIVE ;  /* 0x000000000000791b */ /* 0x003fe20003800000 */
.L_x_9810:
[----:B------:R-:W-:Y:S01]  /*1fc30*/  @!P1 MOV R48, R26 ;  /* 0x0000001a00309202 */ /* 0x000fe20000000f00 */
[----:B------:R-:W-:Y:S01]  /*1fc40*/  @!P1 IMAD.MOV.U32 R49, RZ, RZ, R27 ;  /* 0x000000ffff319224 */ /* 0x000fe200078e001b */
[----:B------:R-:W-:Y:S01]  /*1fc50*/  @!P1 MOV R20, R4 ;  /* 0x0000000400149202 */ /* 0x000fe20000000f00 */
[----:B------:R-:W-:Y:S02]  /*1fc60*/  @!P1 IMAD.MOV.U32 R21, RZ, RZ, R5 ;  /* 0x000000ffff159224 */ /* 0x000fe400078e0005 */
[----:B------:R-:W-:Y:S02]  /*1fc70*/  @!P1 IMAD.MOV.U32 R36, RZ, RZ, R6 ;  /* 0x000000ffff249224 */ /* 0x000fe400078e0006 */
[----:B------:R-:W-:Y:S02]  /*1fc80*/  @!P1 IMAD.MOV.U32 R37, RZ, RZ, R7 ;  /* 0x000000ffff259224 */ /* 0x000fe400078e0007 */
[----:B------:R-:W-:Y:S02]  /*1fc90*/  IMAD.MOV.U32 R10, RZ, RZ, R48 ;  /* 0x000000ffff0a7224 */ /* 0x000fe400078e0030 */
[----:B------:R-:W-:Y:S01]  /*1fca0*/  IMAD.MOV.U32 R25, RZ, RZ, R49 ;  /* 0x000000ffff197224 */ /* 0x000fe200078e0031 */
[----:B------:R-:W-:Y:S01]  /*1fcb0*/  MOV R6, R36 ;  /* 0x0000002400067202 */ /* 0x000fe20000000f00 */
[----:B------:R-:W-:-:S02]  /*1fcc0*/  IMAD.MOV.U32 R4, RZ, RZ, R20 ;  /* 0x000000ffff047224 */ /* 0x000fc400078e0014 */
[----:B------:R-:W-:Y:S02]  /*1fcd0*/  IMAD.MOV.U32 R5, RZ, RZ, R21 ;  /* 0x000000ffff057224 */ /* 0x000fe400078e0015 */
[----:B------:R-:W-:Y:S01]  /*1fce0*/  IMAD.MOV.U32 R7, RZ, RZ, R37 ;  /* 0x000000ffff077224 */ /* 0x000fe200078e0025 */
[----:B------:R-:W-:Y:S02]  /*1fcf0*/  PRMT R43, R10, 0x5410, R25 ;  /* 0x000054100a2b7816 */ /* 0x000fe40000000019 */
[----:B------:R-:W-:Y:S02]  /*1fd00*/  CS2R R24, SRZ ;  /* 0x0000000000187805 */ /* 0x000fe4000001ff00 */
[----:B------:R-:W-:Y:S02]  /*1fd10*/  PRMT R65, R6, 0x5410, R4 ;  /* 0x0000541006417816 */ /* 0x000fe40000000004 */
[----:B------:R-:W-:Y:S02]  /*1fd20*/  PRMT R68, R5, 0x7610, R68 ;  /* 0x0000761005447816 */ /* 0x000fe40000000044 */
[----:B------:R-:W-:Y:S01]  /*1fd30*/  PRMT R64, R64, 0x5410, R7 ;  /* 0x0000541040407816 */ /* 0x000fe20000000007 */
[----:B------:R-:W-:Y:S06]  /*1fd40*/  BRA `(.L_x_9811) ;  /* 0xfffffeb800ec7947 */ /* 0x000fec000383ffff */
.L_x_9546:
        /* <DEDUP_REMOVED lines=8> */
.L_x_9813:
[----:B------:R-:W-:Y:S05]  /*1fdd0*/  BSYNC B1 ;  /* 0x0000000000017941 */ /* 0x000fea0003800000 */
.L_x_9812:
[----:B------:R-:W-:Y:S01]  /*1fde0*/  IMAD.MOV.U32 R13, RZ, RZ, R32 ;  /* 0x000000ffff0d7224 */ /* 0x000fe200078e0020 */
[----:B------:R-:W-:Y:S01]  /*1fdf0*/  MOV R3, R14 ;  /* 0x0000000e00037202 */ /* 0x000fe20000000f00 */
[----:B------:R-:W-:Y:S01]  /*1fe00*/  IMAD.MOV.U32 R12, RZ, RZ, 0x2 ;  /* 0x00000002ff0c7424 */ /* 0x000fe200078e00ff */
[----:B------:R-:W-:Y:S01]  /*1fe10*/  IADD3 R9, R55, 0x40, RZ ;  /* 0x0000004037097810 */ /* 0x000fe20007ffe0ff */
[----:B------:R-:W-:Y:S02]  /*1fe20*/  IMAD.MOV.U32 R11, RZ, RZ, 0x181f ;  /* 0x0000181fff0b7424 */ /* 0x000fe400078e00ff */
[----:B------:R-:W-:Y:S01]  /*1fe30*/  IMAD.MOV.U32 R15, RZ, RZ, -0x1 ;  /* 0xffffffffff0f7424 */ /* 0x000fe200078e00ff */
[----:B------:R-:W-:-:S13]  /*1fe40*/  ISETP.GE.OR P1, PT, R9, R0, P0 ;  /* 0x000000000900720c */ /* 0x000fda0000726670 */
[----:B------:R-:W-:Y:S05]  /*1fe50*/  WARPSYNC.COLLECTIVE R15, `(.L_x_9814) ;  /* 0x000000000f087348 */ /* 0x000fea0003c00000 */
[----:B------:R0:W1:Y:S02]  /*1fe60*/  SHFL.IDX P6, R14, R13, R12, R11 ;  /* 0x0000000c0d0e7389 */ /* 0x00006400000c000b */
[----:B01----:R-:W-:Y:S01]  /*1fe70*/  ENDCOLLECTIVE ;  /* 0x000000000000791b */ /* 0x003fe20003800000 */
.L_x_9814:
[C---:B------:R-:W-:Y:S01]  /*1fe80*/  @!P1 IMAD.SHL.U32 R31, R16.reuse, 0x2, RZ ;  /* 0x00000002101f9824 */ /* 0x040fe200078e00ff */
[----:B------:R-:W-:Y:S01]  /*1fe90*/  @!P1 SHF.L.U64.HI R29, R16, 0x1, R17 ;  /* 0x00000001101d9819 */ /* 0x000fe20000010211 */
[----:B------:R-:W-:Y:S02]  /*1fea0*/  IMAD.MOV.U32 R13, RZ, RZ, R33 ;  /* 0x000000ffff0d7224 */ /* 0x000fe400078e0021 */
[----:B------:R-:W-:-:S07]  /*1feb0*/  IMAD.MOV.U32 R8, RZ, RZ, R14 ;  /* 0x000000ffff087224 */ /* 0x000fce00078e000e */
[----:B------:R-:W-:Y:S05]  /*1fec0*/  WARPSYNC.COLLECTIVE R15, `(.L_x_9815) ;  /* 0x000000000f087348 */ /* 0x000fea0003c00000 */
[----:B------:R0:W1:Y:S02]  /*1fed0*/  SHFL.IDX P6, R14, R13, R12, R11 ;  /* 0x0000000c0d0e7389 */ /* 0x00006400000c000b */
[----:B01----:R-:W-:Y:S01]  /*1fee0*/  ENDCOLLECTIVE ;  /* 0x000000000000791b */ /* 0x003fe20003800000 */
.L_x_9815:
[----:B------:R-:W-:-:S05]  /*1fef0*/  @!P1 IADD3 R8, P2, R8, R31, RZ ;  /* 0x0000001f08089210 */ /* 0x000fca0007f5e0ff */
[----:B------:R-:W-:Y:S02]  /*1ff00*/  @!P1 IMAD.X R9, R3, 0x1, R29, P2 ;  /* 0x0000000103099824 */ /* 0x000fe400010e061d */
[----:B------:R-:W-:Y:S02]  /*1ff10*/  IMAD.MOV.U32 R13, RZ, RZ, R34 ;  /* 0x000000ffff0d7224 */ /* 0x000fe400078e0022 */
[----:B------:R-:W-:-:S07]  /*1ff20*/  IMAD.MOV.U32 R28, RZ, RZ, R14 ;  /* 0x000000ffff1c7224 */ /* 0x000fce00078e000e */
[----:B------:R-:W-:Y:S05]  /*1ff30*/  WARPSYNC.COLLECTIVE R15, `(.L_x_9816) ;  /* 0x000000000f087348 */ /* 0x000fea0003c00000 */
[----:B------:R0:W1:Y:S02]  /*1ff40*/  SHFL.IDX P6, R14, R13, R12, R11 ;  /* 0x0000000c0d0e7389 */ /* 0x00006400000c000b */
[----:B01----:R-:W-:Y:S01]  /*1ff50*/  ENDCOLLECTIVE ;  /* 0x000000000000791b */ /* 0x003fe20003800000 */
.L_x_9816:
[----:B------:R-:W2:Y:S01]  /*1ff60*/  @!P1 LD.E.128 R8, desc[UR40][R8.64] ;  /* 0x0000002808089980 */ /* 0x000ea2000c101d00 */
[----:B------:R-:W-:-:S04]  /*1ff70*/  @!P1 IADD3 R14, P2, R14, R31, RZ ;  /* 0x0000001f0e0e9210 */ /* 0x000fc80007f5e0ff */
[----:B------:R-:W-:-:S05]  /*1ff80*/  @!P1 IADD3.X R3, R28, R29, RZ, P2, !PT ;  /* 0x0000001d1c039210 */ /* 0x000fca00017fe4ff */
        /* <DEDUP_REMOVED lines=8> */
[----:B--2---:R-:W-:Y:S01]  /*20010*/  @!P1 IMAD.MOV.U32 R50, RZ, RZ, R8 ;  /* 0x000000ffff329224 */ /* 0x004fe200078e0008 */
[----:B------:R-:W-:Y:S01]  /*20020*/  @!P1 MOV R52, R10 ;  /* 0x0000000a00349202 */ /* 0x000fe20000000f00 */
[----:B------:R-:W-:-:S02]  /*20030*/  @!P1 IMAD.MOV.U32 R51, RZ, RZ, R9 ;  /* 0x000000ffff339224 */ /* 0x000fc400078e0009 */
[----:B------:R-:W-:Y:S02]  /*20040*/  IMAD.MOV.U32 R3, RZ, RZ, R50 ;  /* 0x000000ffff037224 */ /* 0x000fe400078e0032 */
[----:B------:R-:W-:Y:S02]  /*20050*/  IMAD.MOV.U32 R12, RZ, RZ, R51 ;  /* 0x000000ffff0c7224 */ /* 0x000fe400078e0033 */
[----:B------:R-:W-:Y:S02]  /*20060*/  @!P1 IMAD.MOV.U32 R53, RZ, RZ, R11 ;  /* 0x000000ffff359224 */ /* 0x000fe400078e000b */
[----:B------:R-:W-:Y:S01]  /*20070*/  IMAD.MOV.U32 R11, RZ, RZ, 0x181f ;  /* 0x0000181fff0b7424 */ /* 0x000fe200078e00ff */
[----:B------:R-:W-:Y:S01]  /*20080*/  PRMT R59, R3, 0x5410, R12 ;  /* 0x00005410033b7816 */ /* 0x000fe2000000000c */
[----:B------:R-:W-:Y:S02]  /*20090*/  IMAD.MOV.U32 R12, RZ, RZ, 0x3 ;  /* 0x00000003ff0c7424 */ /* 0x000fe400078e00ff */
[----:B------:R-:W-:-:S02]  /*200a0*/  IMAD.MOV.U32 R8, RZ, RZ, R52 ;  /* 0x000000ffff087224 */ /* 0x000fc400078e0034 */
[----:B------:R-:W-:-:S07]  /*200b0*/  IMAD.MOV.U32 R9, RZ, RZ, R53 ;  /* 0x000000ffff097224 */ /* 0x000fce00078e0035 */
[----:B-----5:R-:W-:Y:S05]  /*200c0*/  WARPSYNC.COLLECTIVE R15, `(.L_x_9817) ;  /* 0x000000000f087348 */ /* 0x020fea0003c00000 */
[----:B------:R0:W1:Y:S02]  /*200d0*/  SHFL.IDX P6, R14, R13, R12, R11 ;  /* 0x0000000c0d0e7389 */ /* 0x00006400000c000b */
[----:B01---5:R-:W-:Y:S01]  /*200e0*/  ENDCOLLECTIVE ;  /* 0x000000000000791b */ /* 0x023fe20003800000 */
.L_x_9817:
[----:B------:R-:W-:Y:S01]  /*200f0*/  PRMT R44, R8, 0x5410, R9 ;  /* 0x00005410082c7816 */ /* 0x000fe20000000009 */
[----:B------:R-:W-:Y:S01]  /*20100*/  @!P1 IMAD.MOV.U32 R38, RZ, RZ, R28 ;  /* 0x000000ffff269224 */ /* 0x000fe200078e001c */
[----:B------:R-:W-:Y:S01]  /*20110*/  @!P1 MOV R41, R31 ;  /* 0x0000001f00299202 */ /* 0x000fe20000000f00 */
[----:B------:R-:W-:Y:S02]  /*20120*/  @!P1 IMAD.MOV.U32 R39, RZ, RZ, R29 ;  /* 0x000000ffff279224 */ /* 0x000fe400078e001d */
[----:B------:R-:W-:Y:S02]  /*20130*/  @!P1 IMAD.MOV.U32 R40, RZ, RZ, R30 ;  /* 0x000000ffff289224 */ /* 0x000fe400078e001e */
[----:B------:R-:W-:Y:S02]  /*20140*/  IMAD.MOV.U32 R8, RZ, RZ, R38 ;  /* 0x000000ffff087224 */ /* 0x000fe400078e0026 */
[----:B------:R-:W-:Y:S02]  /*20150*/  IMAD.MOV.U32 R13, RZ, RZ, R32 ;  /* 0x000000ffff0d7224 */ /* 0x000fe400078e0020 */
[----:B------:R-:W-:-:S02]  /*20160*/  IMAD.MOV.U32 R9, RZ, RZ, R39 ;  /* 0x000000ffff097224 */ /* 0x000fc400078e0027 */
[----:B------:R-:W-:-:S03]  /*20170*/  IMAD.MOV.U32 R10, RZ, RZ, R40 ;  /* 0x000000ffff0a7224 */ /* 0x000fc600078e0028 */
[----:B------:R-:W-:Y:S02]  /*20180*/  PRMT R62, R8, 0x5410, R9 ;  /* 0x00005410083e7816 */ /* 0x000fe40000000009 */
[----:B------:R-:W-:Y:S02]  /*20190*/  CS2R R8, SRZ ;  /* 0x0000000000087805 */ /* 0x000fe4000001ff00 */
[----:B------:R-:W-:-:S07]  /*201a0*/  MOV R3, R14 ;  /* 0x0000000e00037202 */ /* 0x000fce0000000f00 */
[----:B------:R-:W-:Y:S05]  /*201b0*/  WARPSYNC.COLLECTIVE R15, `(.L_x_9818) ;  /* 0x000000000f087348 */ /* 0x000fea0003c00000 */
[----:B------:R0:W1:Y:S02]  /*201c0*/  SHFL.IDX P6, R14, R13, R12, R11 ;  /* 0x0000000c0d0e7389 */ /* 0x00006400000c000b */
[----:B01----:R-:W-:Y:S01]  /*201d0*/  ENDCOLLECTIVE ;  /* 0x000000000000791b */ /* 0x003fe20003800000 */
.L_x_9818:
[----:B------:R-:W-:Y:S02]  /*201e0*/  IMAD.MOV.U32 R13, RZ, RZ, R33 ;  /* 0x000000ffff0d7224 */ /* 0x000fe400078e0021 */
[----:B------:R-:W-:-:S07]  /*201f0*/  IMAD.MOV.U32 R32, RZ, RZ, R14 ;  /* 0x000000ffff207224 */ /* 0x000fce00078e000e */
[----:B------:R-:W-:Y:S05]  /*20200*/  WARPSYNC.COLLECTIVE R15, `(.L_x_9819) ;  /* 0x000000000f087348 */ /* 0x000fea0003c00000 */
[----:B------:R0:W1:Y:S02]  /*20210*/  SHFL.IDX P6, R14, R13, R12, R11 ;  /* 0x0000000c0d0e7389 */ /* 0x00006400000c000b */
[----:B01----:R-:W-:Y:S01]  /*20220*/  ENDCOLLECTIVE ;  /* 0x000000000000791b */ /* 0x003fe20003800000 */
.L_x_9819:
[----:B------:R-:W-:Y:S02]  /*20230*/  IMAD.MOV.U32 R13, RZ, RZ, R34 ;  /* 0x000000ffff0d7224 */ /* 0x000fe400078e0022 */
[----:B------:R-:W-:-:S07]  /*20240*/  IMAD.MOV.U32 R33, RZ, RZ, R14 ;  /* 0x000000ffff217224 */ /* 0x000fce00078e000e */
[----:B------:R-:W-:Y:S05]  /*20250*/  WARPSYNC.COLLECTIVE R15, `(.L_x_9820) ;  /* 0x000000000f087348 */ /* 0x000fea0003c00000 */
[----:B------:R0:W1:Y:S02]  /*20260*/  SHFL.IDX P6, R14, R13, R12, R11 ;  /* 0x0000000c0d0e7389 */ /* 0x00006400000c000b */
[----:B01----:R-:W-:Y:S01]  /*20270*/  ENDCOLLECTIVE ;  /* 0x000000000000791b */ /* 0x003fe20003800000 */
.L_x_9820:
[----:B------:R-:W-:-:S05]  /*20280*/  IMAD.MOV.U32 R11, RZ, RZ, R41 ;  /* 0x000000ffff0b7224 */ /* 0x000fca00078e0029 */
[----:B------:R-:W-:Y:S02]  /*20290*/  PRMT R63, R10, 0x5410, R11 ;  /* 0x000054100a3f7816 */ /* 0x000fe4000000000b */
[----:B------:R-:W-:Y:S01]  /*202a0*/  MOV R34, R14 ;  /* 0x0000000e00227202 */ /* 0x000fe20000000f00 */
[----:B------:R-:W-:Y:S06]  /*202b0*/  BRA `(.L_x_9821) ;  /* 0xfffffeb800c87947 */ /* 0x000fec000383ffff */
.L_x_9550:
[----:B0-----:R0:W1:Y:S02]  /*202c0*/  SYNCS.PHASECHK.TRANS64.TRYWAIT P4, [R2+URZ+0x28800], R29 ;  /* 0x0288001d020075a7 */ /* 0x001064000808017f */
[----:B-1----:R-:W-:Y:S05]  /*202d0*/  @!P4 NANOSLEEP.SYNCS 0x989680 ;  /* 0x009896800000c95d */ /* 0x002fea0003900000 */
[----:B------:R-:W1:Y:S02]  /*202e0*/  @!P4 SYNCS.PHASECHK.TRANS64 P4, [R2+URZ+0x28800], R29 ;  /* 0x0288001d0200c5a7 */ /* 0x000e64000808007f */
[----:B-1----:R-:W-:Y:S05]  /*202f0*/  @!P4 BRA `(.L_x_9550) ;  /* 0xfffffffc00f0c947 */ /* 0x002fea000383ffff */
[----:B------:R-:W-:Y:S05]  /*20300*/  BRA `(.L_x_9822) ;  /* 0xfffffebc00607947 */ /* 0x000fea000383ffff */
.L_x_9560:
[----:B-1----:R1:W2:Y:S02]  /*20310*/  SYNCS.PHASECHK.TRANS64.TRYWAIT P2, [R0+URZ+0x28830], R3 ;  /* 0x02883003000075a7 */ /* 0x0022a4000804017f */
[----:B--2---:R-:W-:Y:S05]  /*20320*/  @!P2 NANOSLEEP.SYNCS 0x989680 ;  /* 0x009896800000a95d */ /* 0x004fea0003900000 */
[----:B------:R-:W2:Y:S02]  /*20330*/  @!P2 SYNCS.PHASECHK.TRANS64 P2, [R0+URZ+0x28830], R3 ;  /* 0x028830030000a5a7 */ /* 0x000ea4000804007f */
[----:B--2---:R-:W-:Y:S05]  /*20340*/  @!P2 BRA `(.L_x_9560) ;  /* 0xfffffffc00f0a947 */ /* 0x004fea000383ffff */
[----:B------:R-:W-:Y:S05]  /*20350*/  BRA `(.L_x_9559) ;  /* 0xfffffed400bc7947 */ /* 0x000fea000383ffff */
.L_x_9566:
[----:B-1----:R1:W2:Y:S02]  /*20360*/  SYNCS.PHASECHK.TRANS64.TRYWAIT P4, [R3+URZ+0x28830], R6 ;  /* 0x02883006030075a7 */ /* 0x0022a4000808017f */
[----:B--2---:R-:W-:Y:S05]  /*20370*/  @!P4 NANOSLEEP.SYNCS 0x989680 ;  /* 0x009896800000c95d */ /* 0x004fea0003900000 */
[----:B------:R-:W2:Y:S02]  /*20380*/  @!P4 SYNCS.PHASECHK.TRANS64 P4, [R3+URZ+0x28830], R6 ;  /* 0x028830060300c5a7 */ /* 0x000ea4000808007f */
[----:B--2---:R-:W-:Y:S05]  /*20390*/  @!P4 BRA `(.L_x_9566) ;  /* 0xfffffffc00f0c947 */ /* 0x004fea000383ffff */
[----:B------:R-:W-:Y:S05]  /*203a0*/  BRA `(.L_x_9565) ;  /* 0xfffffefc00007947 */ /* 0x000fea000383ffff */
.L_x_9570:
[----:B-1----:R1:W2:Y:S02]  /*203b0*/  SYNCS.PHASECHK.TRANS64.TRYWAIT P3, [R6+URZ+0x28850], R3 ;  /* 0x02885003060075a7 */ /* 0x0022a4000806017f */
[----:B--2---:R-:W-:Y:S05]  /*203c0*/  @!P3 NANOSLEEP.SYNCS 0x989680 ;  /* 0x009896800000b95d */ /* 0x004fea0003900000 */
[----:B------:R-:W2:Y:S02]  /*203d0*/  @!P3 SYNCS.PHASECHK.TRANS64 P3, [R6+URZ+0x28850], R3 ;  /* 0x028850030600b5a7 */ /* 0x000ea4000806007f */
[----:B--2---:R-:W-:Y:S05]  /*203e0*/  @!P3 BRA `(.L_x_9570) ;  /* 0xfffffffc00f0b947 */ /* 0x004fea000383ffff */
[----:B------:R-:W-:Y:S05]  /*203f0*/  BRA `(.L_x_9567) ;  /* 0xffffff0000107947 */ /* 0x000fea000383ffff */
.L_x_9577:
[----:B-1----:R1:W2:Y:S02]  /*20400*/  SYNCS.PHASECHK.TRANS64.TRYWAIT P3, [R3+URZ+0x28830], R6 ;  /* 0x02883006030075a7 */ /* 0x0022a4000806017f */
[----:B--2---:R-:W-:Y:S05]  /*20410*/  @!P3 NANOSLEEP.SYNCS 0x989680 ;  /* 0x009896800000b95d */ /* 0x004fea0003900000 */
[----:B------:R-:W2:Y:S02]  /*20420*/  @!P3 SYNCS.PHASECHK.TRANS64 P3, [R3+URZ+0x28830], R6 ;  /* 0x028830060300b5a7 */ /* 0x000ea4000806007f */
[----:B--2---:R-:W-:Y:S05]  /*20430*/  @!P3 BRA `(.L_x_9577) ;  /* 0xfffffffc00f0b947 */ /* 0x004fea000383ffff */
[----:B------:R-:W-:Y:S05]  /*20440*/  BRA `(.L_x_9576) ;  /* 0xffffff2400b07947 */ /* 0x000fea000383ffff */
.L_x_9581:
[----:B-1----:R1:W2:Y:S02]  /*20450*/  SYNCS.PHASECHK.TRANS64.TRYWAIT P2, [R6+URZ+0x28850], R3 ;  /* 0x02885003060075a7 */ /* 0x0022a4000804017f */
[----:B--2---:R-:W-:Y:S05]  /*20460*/  @!P2 NANOSLEEP.SYNCS 0x989680 ;  /* 0x009896800000a95d */ /* 0x004fea0003900000 */
[----:B------:R-:W2:Y:S02]  /*20470*/  @!P2 SYNCS.PHASECHK.TRANS64 P2, [R6+URZ+0x28850], R3 ;  /* 0x028850030600a5a7 */ /* 0x000ea4000804007f */
[----:B--2---:R-:W-:Y:S05]  /*20480*/  @!P2 BRA `(.L_x_9581) ;  /* 0xfffffffc00f0a947 */ /* 0x004fea000383ffff */
[----:B------:R-:W-:Y:S05]  /*20490*/  BRA `(.L_x_9578) ;  /* 0xffffff2800c07947 */ /* 0x000fea000383ffff */
.L_x_9586:
[----:B-1----:R1:W2:Y:S02]  /*204a0*/  SYNCS.PHASECHK.TRANS64.TRYWAIT P0, [R12+URZ+0x28850], R5 ;  /* 0x028850050c0075a7 */ /* 0x0022a4000800017f */
[----:B--2---:R-:W-:Y:S05]  /*204b0*/  @!P0 NANOSLEEP.SYNCS 0x989680 ;  /* 0x009896800000895d */ /* 0x004fea0003900000 */
[----:B------:R-:W2:Y:S02]  /*204c0*/  @!P0 SYNCS.PHASECHK.TRANS64 P0, [R12+URZ+0x28850], R5 ;  /* 0x028850050c0085a7 */ /* 0x000ea4000800007f */
[----:B--2---:R-:W-:Y:S05]  /*204d0*/  @!P0 BRA `(.L_x_9586) ;  /* 0xfffffffc00f08947 */ /* 0x004fea000383ffff */
[----:B------:R-:W-:Y:S05]  /*204e0*/  BRA `(.L_x_9585) ;  /* 0xffffff4400f07947 */ /* 0x000fea000383ffff */
.L_x_9600:
[----:B------:R-:W-:Y:S01]  /*204f0*/  IMAD.MOV.U32 R13, RZ, RZ, R4 ;  /* 0x000000ffff0d7224 */ /* 0x000fe200078e0004 */
[----:B------:R-:W-:Y:S01]  /*20500*/  MOV R12, RZ ;  /* 0x000000ff000c7202 */ /* 0x000fe20000000f00 */
[----:B------:R-:W-:Y:S02]  /*20510*/  IMAD.MOV.U32 R11, RZ, RZ, 0x181f ;  /* 0x0000181fff0b7424 */ /* 0x000fe400078e00ff */
[----:B------:R-:W-:-:S07]  /*20520*/  IMAD.MOV.U32 R15, RZ, RZ, -0x1 ;  /* 0xffffffffff0f7424 */ /* 0x000fce00078e00ff */
[----:B01----:R-:W-:Y:S05]  /*20530*/  WARPSYNC.COLLECTIVE R15, `(.L_x_9823) ;  /* 0x000000000f087348 */ /* 0x003fea0003c00000 */
[----:B------:R2:W3:Y:S02]  /*20540*/  SHFL.IDX P6, R14, R13, R12, R11 ;  /* 0x0000000c0d0e7389 */ /* 0x0004e400000c000b */
[----:B0123--:R-:W-:Y:S01]  /*20550*/  ENDCOLLECTIVE ;  /* 0x000000000000791b */ /* 0x00ffe20003800000 */
.L_x_9823:
[----:B------:R-:W-:Y:S02]  /*20560*/  IMAD.MOV.U32 R13, RZ, RZ, R3 ;  /* 0x000000ffff0d7224 */ /* 0x000fe400078e0003 */
[----:B------:R-:W-:-:S07]  /*20570*/  IMAD.MOV.U32 R0, RZ, RZ, R14 ;  /* 0x000000ffff007224 */ /* 0x000fce00078e000e */
[----:B------:R-:W-:Y:S05]  /*20580*/  WARPSYNC.COLLECTIVE R15, `(.L_x_9824) ;  /* 0x000000000f087348 */ /* 0x000fea0003c00000 */
[----:B------:R0:W1:Y:S02]  /*20590*/  SHFL.IDX P6, R14, R13, R12, R11 ;  /* 0x0000000c0d0e7389 */ /* 0x00006400000c000b */
[----:B01----:R-:W-:Y:S01]  /*205a0*/  ENDCOLLECTIVE ;  /* 0x000000000000791b */ /* 0x003fe20003800000 */
.L_x_9824:
[----:B------:R-:W-:Y:S05]  /*205b0*/  BRA `(.L_x_9825) ;  /* 0xffffff6c00147947 */ /* 0x000fea000383ffff */
.L_x_9603:
[----:B------:R-:W-:Y:S01]  /*205c0*/  BSSY B1, `(.L_x_9826) ;  /* 0x0000008000017945 */ /* 0x000fe20003800000 */
[----:B------:R-:W-:Y:S01]  /*205d0*/  IMAD.MOV.U32 R13, RZ, RZ, R4 ;  /* 0x000000ffff0d7224 */ /* 0x000fe200078e0004 */
[----:B------:R-:W-:Y:S01]  /*205e0*/  MOV R12, 0x1 ;  /* 0x00000001000c7802 */ /* 0x000fe20000000f00 */
[----:B------:R-:W-:Y:S02]  /*205f0*/  IMAD.MOV.U32 R11, RZ, RZ, 0x181f ;  /* 0x0000181fff0b7424 */ /* 0x000fe400078e00ff */
[----:B---3--:R-:W-:-:S07]  /*20600*/  IMAD.MOV.U32 R15, RZ, RZ, -0x1 ;  /* 0xffffffffff0f7424 */ /* 0x008fce00078e00ff */
[----:B012-4-:R-:W-:Y:S05]  /*20610*/  WARPSYNC.COLLECTIVE R15, `(.L_x_9827) ;  /* 0x000000000f087348 */ /* 0x017fea0003c00000 */
[----:B----4-:R3:W4:Y:S02]  /*20620*/  SHFL.IDX P6, R14, R13, R12, R11 ;  /* 0x0000000c0d0e7389 */ /* 0x01072400000c000b */
[----:B01234-:R-:W-:Y:S01]  /*20630*/  ENDCOLLECTIVE ;  /* 0x000000000000791b */ /* 0x01ffe20003800000 */
.L_x_9827:
[----:B------:R-:W-:Y:S05]  /*20640*/  BSYNC B1 ;  /* 0x0000000000017941 */ /* 0x000fea0003800000 */
.L_x_9826:
        /* <DEDUP_REMOVED lines=8> */
.L_x_9828:
[----:B------:R-:W-:Y:S05]  /*206d0*/  BRA `(.L_x_9829) ;  /* 0xffffff6c00147947 */ /* 0x000fea000383ffff */
.L_x_9606:
[----:B------:R-:W-:Y:S01]  /*206e0*/  BSSY B1, `(.L_x_9830) ;  /* 0x0000008000017945 */ /* 0x000fe20003800000 */
[----:B------:R-:W-:Y:S02]  /*206f0*/  IMAD.MOV.U32 R13, RZ, RZ, R4 ;  /* 0x000000ffff0d7224 */ /* 0x000fe400078e0004 */
[----:B------:R-:W-:Y:S02]  /*20700*/  IMAD.MOV.U32 R12, RZ, RZ, 0x2 ;  /* 0x00000002ff0c7424 */ /* 0x000fe400078e00ff */
[----:B------:R-:W-:Y:S02]  /*20710*/  IMAD.MOV.U32 R11, RZ, RZ, 0x181f ;  /* 0x0000181fff0b7424 */ /* 0x000fe400078e00ff */
[----:B0-----:R-:W-:-:S07]  /*20720*/  IMAD.MOV.U32 R15, RZ, RZ, -0x1 ;  /* 0xffffffffff0f7424 */ /* 0x001fce00078e00ff */
[----:B-1234-:R-:W-:Y:S05]  /*20730*/  WARPSYNC.COLLECTIVE R15, `(.L_x_9831) ;  /* 0x000000000f087348 */ /* 0x01efea0003c00000 */
[----:B----4-:R0:W4:Y:S02]  /*20740*/  SHFL.IDX P6, R14, R13, R12, R11 ;  /* 0x0000000c0d0e7389 */ /* 0x01012400000c000b */
[----:B01234-:R-:W-:Y:S01]  /*20750*/  ENDCOLLECTIVE ;  /* 0x000000000000791b */ /* 0x01ffe20003800000 */
.L_x_9831:
[----:B------:R-:W-:Y:S05]  /*20760*/  BSYNC B1 ;  /* 0x0000000000017941 */ /* 0x000fea0003800000 */
.L_x_9830:
        /* <DEDUP_REMOVED lines=8> */
.L_x_9832:
[----:B------:R-:W-:Y:S05]  /*207f0*/  BRA `(.L_x_9833) ;  /* 0xffffff6c00147947 */ /* 0x000fea000383ffff */
.L_x_9609:
[----:B------:R-:W-:Y:S01]  /*20800*/  BSSY B1, `(.L_x_9834) ;  /* 0x0000008000017945 */ /* 0x000fe20003800000 */
[----:B------:R-:W-:Y:S01]  /*20810*/  IMAD.MOV.U32 R13, RZ, RZ, R4 ;  /* 0x000000ffff0d7224 */ /* 0x000fe200078e0004 */
[----:B------:R-:W-:Y:S01]  /*20820*/  MOV R12, 0x3 ;  /* 0x00000003000c7802 */ /* 0x000fe20000000f00 */
[----:B------:R-:W-:Y:S02]  /*20830*/  IMAD.MOV.U32 R11, RZ, RZ, 0x181f ;  /* 0x0000181fff0b7424 */ /* 0x000fe400078e00ff */
[----:B0-----:R-:W-:-:S07]  /*20840*/  IMAD.MOV.U32 R15, RZ, RZ, -0x1 ;  /* 0xffffffffff0f7424 */ /* 0x001fce00078e00ff */
[----:B-1234-:R-:W-:Y:S05]  /*20850*/  WARPSYNC.COLLECTIVE R15, `(.L_x_9835) ;  /* 0x000000000f087348 */ /* 0x01efea0003c00000 */
[----:B------:R0:W0:Y:S02]  /*20860*/  SHFL.IDX P6, R14, R13, R12, R11 ;  /* 0x0000000c0d0e7389 */ /* 0x00002400000c000b */
[----:B01234-:R-:W-:Y:S01]  /*20870*/  ENDCOLLECTIVE ;  /* 0x000000000000791b */ /* 0x01ffe20003800000 */
.L_x_9835:
[----:B------:R-:W-:Y:S05]  /*20880*/  BSYNC B1 ;  /* 0x0000000000017941 */ /* 0x000fea0003800000 */
.L_x_9834:
        /* <DEDUP_REMOVED lines=8> */
.L_x_9836:
[----:B------:R-:W-:Y:S05]  /*20910*/  BRA `(.L_x_9837) ;  /* 0xffffff6c00147947 */ /* 0x000fea000383ffff */
.L_x_9626:
[----:B------:R-:W1:Y:S01]  /*20920*/  S2R R7, SR_TID.X ;  /* 0x0000000000077919 */ /* 0x000e620000002100 */
[----:B------:R-:W-:Y:S01]  /*20930*/  BSSY B1, `(.L_x_9838) ;  /* 0x000000a000017945 */ /* 0x000fe20003800000 */
[----:B------:R-:W-:Y:S02]  /*20940*/  IMAD.MOV.U32 R12, RZ, RZ, RZ ;  /* 0x000000ffff0c7224 */ /* 0x000fe400078e00ff */
[----:B------:R-:W-:Y:S02]  /*20950*/  IMAD.MOV.U32 R11, RZ, RZ, 0x1f ;  /* 0x0000001fff0b7424 */ /* 0x000fe400078e00ff */
[----:B------:R-:W-:Y:S01]  /*20960*/  IMAD.MOV.U32 R15, RZ, RZ, -0x1 ;  /* 0xffffffffff0f7424 */ /* 0x000fe200078e00ff */
[----:B-1----:R-:W-:-:S04]  /*20970*/  SHF.R.U32.HI R7, RZ, 0x5, R7 ;  /* 0x00000005ff077819 */ /* 0x002fc80000011607 */
[----:B------:R-:W-:-:S05]  /*20980*/  LOP3.LUT R7, R7, 0x3, RZ, 0xc0, !PT ;  /* 0x0000000307077812 */ /* 0x000fca00078ec0ff */
[----:B0-----:R-:W-:-:S07]  /*20990*/  IMAD.MOV.U32 R13, RZ, RZ, R7 ;  /* 0x000000ffff0d7224 */ /* 0x001fce00078e0007 */
[----:B------:R-:W-:Y:S05]  /*209a0*/  WARPSYNC.COLLECTIVE R15, `(.L_x_9839) ;  /* 0x000000000f087348 */ /* 0x000fea0003c00000 */
[----:B------:R0:W1:Y:S02]  /*209b0*/  SHFL.IDX P6, R14, R13, R12, R11 ;  /* 0x0000000c0d0e7389 */ /* 0x00006400000c000b */
[----:B01----:R-:W-:Y:S01]  /*209c0*/  ENDCOLLECTIVE ;  /* 0x000000000000791b */ /* 0x003fe20003800000 */
.L_x_9839:
[----:B------:R-:W-:Y:S05]  /*209d0*/  BSYNC B1 ;  /* 0x0000000000017941 */ /* 0x000fea0003800000 */
.L_x_9838:
[----:B------:R-:W-:Y:S05]  /*209e0*/  BRA `(.L_x_9840) ;  /* 0xffffff8000ac7947 */ /* 0x000fea000383ffff */
.L_x_9628:
[----:B------:R-:W-:Y:S01]  /*209f0*/  BSSY B1, `(.L_x_9841) ;  /* 0x0000006000017945 */ /* 0x000fe20003800000 */
[----:B------:R-:W-:-:S07]  /*20a00*/  MOV R15, 0xffffffff ;  /* 0xffffffff000f7802 */ /* 0x000fce0000000f00 */
[----:B01----:R-:W-:Y:S05]  /*20a10*/  WARPSYNC.COLLECTIVE R15, `(.L_x_9842) ;  /* 0x000000000f0c7348 */ /* 0x003fea0003c00000 */
[----:B------:R-:W-:Y:S02]  /*20a20*/  ELECT P6, UR62, PT ;  /* 0x00000000003e782f */ /* 0x000fe400038c0000 */
[----:B------:R-:W-:Y:S01]  /*20a30*/  MOV R14, UR62 ;  /* 0x0000003e000e7c02 */ /* 0x000fe20008000f00 */
[----:B01----:R-:W-:Y:S10]  /*20a40*/  ENDCOLLECTIVE ;  /* 0x000000000000791b */ /* 0x003ff40003800000 */
.L_x_9842:
[----:B------:R-:W-:Y:S05]  /*20a50*/  BSYNC B1 ;  /* 0x0000000000017941 */ /* 0x000fea0003800000 */
.L_x_9841:
[----:B------:R-:W-:Y:S01]  /*20a60*/  PLOP3.LUT P1, PT, P6, PT, PT, 0x80, 0x0 ;  /* 0x000000000000781c */ /* 0x000fe2000372f070 */
[----:B------:R-:W-:-:S12]  /*20a70*/  BRA `(.L_x_9627) ;  /* 0xffffff8000a07947 */ /* 0x000fd8000383ffff */
.L_x_9630:
[----:B-1----:R-:W2:Y:S02]  /*20a80*/  LDL R3, [R1+0x4] ;  /* 0x0000040001037983 */ /* 0x002ea40000100800 */
[----:B--2---:R1:W2:Y:S02]  /*20a90*/  SYNCS.PHASECHK.TRANS64.TRYWAIT P0, [R3+URZ+0x28820], R2 ;  /* 0x02882002030075a7 */ /* 0x0042a4000800017f */
[----:B--2---:R-:W-:Y:S05]  /*20aa0*/  @!P0 NANOSLEEP.SYNCS 0x989680 ;  /* 0x009896800000895d */ /* 0x004fea0003900000 */
[----:B------:R-:W2:Y:S02]  /*20ab0*/  @!P0 SYNCS.PHASECHK.TRANS64 P0, [R3+URZ+0x28820], R2 ;  /* 0x02882002030085a7 */ /* 0x000ea4000800007f */
[----:B--2---:R-:W-:Y:S05]  /*20ac0*/  @!P0 BRA `(.L_x_9630) ;  /* 0xfffffffc00ec8947 */ /* 0x004fea000383ffff */
[----:B------:R-:W-:Y:S05]  /*20ad0*/  BRA `(.L_x_9843) ;  /* 0xffffff8000b07947 */ /* 0x000fea000383ffff */
.L_x_9634:
[----:B-1----:R1:W2:Y:S02]  /*20ae0*/  SYNCS.PHASECHK.TRANS64.TRYWAIT P0, [R4+URZ+0x288a0], R8 ;  /* 0x0288a008040075a7 */ /* 0x0022a4000800017f */
[----:B--2---:R-:W-:Y:S05]  /*20af0*/  @!P0 NANOSLEEP.SYNCS 0x989680 ;  /* 0x009896800000895d */ /* 0x004fea0003900000 */
[----:B------:R-:W2:Y:S02]  /*20b00*/  @!P0 SYNCS.PHASECHK.TRANS64 P0, [R4+URZ+0x288a0], R8 ;  /* 0x0288a008040085a7 */ /* 0x000ea4000800007f */
[----:B--2---:R-:W-:Y:S05]  /*20b10*/  @!P0 BRA `(.L_x_9634) ;  /* 0xfffffffc00f08947 */ /* 0x004fea000383ffff */
[----:B------:R-:W-:Y:S05]  /*20b20*/  BRA `(.L_x_9844) ;  /* 0xffffff8000d47947 */ /* 0x000fea000383ffff */
.L_x_9640:
[----:B--2---:R2:W3:Y:S02]  /*20b30*/  SYNCS.PHASECHK.TRANS64.TRYWAIT P0, [R4+URZ+0x288c0], R8 ;  /* 0x0288c008040075a7 */ /* 0x0044e4000800017f */
[----:B---3--:R-:W-:Y:S05]  /*20b40*/  @!P0 NANOSLEEP.SYNCS 0x989680 ;  /* 0x009896800000895d */ /* 0x008fea0003900000 */
[----:B------:R-:W3:Y:S02]  /*20b50*/  @!P0 SYNCS.PHASECHK.TRANS64 P0, [R4+URZ+0x288c0], R8 ;  /* 0x0288c008040085a7 */ /* 0x000ee4000800007f */
[----:B---3--:R-:W-:Y:S05]  /*20b60*/  @!P0 BRA `(.L_x_9640) ;  /* 0xfffffffc00f08947 */ /* 0x008fea000383ffff */
[----:B------:R-:W-:Y:S05]  /*20b70*/  BRA `(.L_x_9845) ;  /* 0xffffff8400987947 */ /* 0x000fea000383ffff */
.L_x_9648:
[----:B-1----:R1:W2:Y:S02]  /*20b80*/  SYNCS.PHASECHK.TRANS64.TRYWAIT P0, [R6+URZ+0x288a0], R5 ;  /* 0x0288a005060075a7 */ /* 0x0022a4000800017f */
[----:B--2---:R-:W-:Y:S05]  /*20b90*/  @!P0 NANOSLEEP.SYNCS 0x989680 ;  /* 0x009896800000895d */ /* 0x004fea0003900000 */
[----:B------:R-:W2:Y:S02]  /*20ba0*/  @!P0 SYNCS.PHASECHK.TRANS64 P0, [R6+URZ+0x288a0], R5 ;  /* 0x0288a005060085a7 */ /* 0x000ea4000800007f */
[----:B--2---:R-:W-:Y:S05]  /*20bb0*/  @!P0 BRA `(.L_x_9648) ;  /* 0xfffffffc00f08947 */ /* 0x004fea000383ffff */
[----:B------:R-:W-:Y:S05]  /*20bc0*/  BRA `(.L_x_9846) ;  /* 0xffffff8800b07947 */ /* 0x000fea000383ffff */
.L_x_9654:
[----:B--2---:R2:W3:Y:S02]  /*20bd0*/  SYNCS.PHASECHK.TRANS64.TRYWAIT P0, [R6+URZ+0x288c0], R5 ;  /* 0x0288c005060075a7 */ /* 0x0044e4000800017f */
[----:B---3--:R-:W-:Y:S05]  /*20be0*/  @!P0 NANOSLEEP.SYNCS 0x989680 ;  /* 0x009896800000895d */ /* 0x008fea0003900000 */
[----:B------:R-:W3:Y:S02]  /*20bf0*/  @!P0 SYNCS.PHASECHK.TRANS64 P0, [R6+URZ+0x288c0], R5 ;  /* 0x0288c005060085a7 */ /* 0x000ee4000800007f */
[----:B---3--:R-:W-:Y:S05]  /*20c00*/  @!P0 BRA `(.L_x_9654) ;  /* 0xfffffffc00f08947 */ /* 0x008fea000383ffff */
[----:B------:R-:W-:Y:S05]  /*20c10*/  BRA `(.L_x_9847) ;  /* 0xffffff8c006c7947 */ /* 0x000fea000383ffff */
.L_x_9668:
        /* <DEDUP_REMOVED lines=11> */
.L_x_9849:
[----:B------:R-:W-:Y:S05]  /*20cd0*/  BSYNC B0 ;  /* 0x0000000000007941 */ /* 0x000fea0003800000 */
.L_x_9848:
[----:B------:R-:W-:Y:S05]  /*20ce0*/  BRA `(.L_x_9850) ;  /* 0xffffff9800047947 */ /* 0x000fea000383ffff */
.L_x_9670:
[----:B------:R-:W-:Y:S01]  /*20cf0*/  BSSY B0, `(.L_x_9851) ;  /* 0x0000006000007945 */ /* 0x000fe20003800000 */
[----:B------:R-:W-:-:S07]  /*20d00*/  IMAD.MOV.U32 R15, RZ, RZ, -0x1 ;  /* 0xffffffffff0f7424 */ /* 0x000fce00078e00ff */
[----:B01----:R-:W-:Y:S05]  /*20d10*/  WARPSYNC.COLLECTIVE R15, `(.L_x_9852) ;  /* 0x000000000f0c7348 */ /* 0x003fea0003c00000 */
[----:B------:R-:W-:Y:S02]  /*20d20*/  ELECT P6, UR62, PT ;  /* 0x00000000003e782f */ /* 0x000fe400038c0000 */
[----:B------:R-:W-:Y:S01]  /*20d30*/  MOV R14, UR62 ;  /* 0x0000003e000e7c02 */ /* 0x000fe20008000f00 */
[----:B01----:R-:W-:Y:S10]  /*20d40*/  ENDCOLLECTIVE ;  /* 0x000000000000791b */ /* 0x003ff40003800000 */
.L_x_9852:
[----:B------:R-:W-:Y:S05]  /*20d50*/  BSYNC B0 ;  /* 0x0000000000007941 */ /* 0x000fea0003800000 */
.L_x_9851:
[----:B------:R-:W-:Y:S05]  /*20d60*/  BRA `(.L_x_9853) ;  /* 0xffffff9800147947 */ /* 0x000fea000383ffff */
.L_x_9672:
[----:B-1----:R1:W2:Y:S02]  /*20d70*/  SYNCS.PHASECHK.TRANS64.TRYWAIT P0, [R0+URZ+0x28840], R2 ;  /* 0x02884002000075a7 */ /* 0x0022a4000800017f */
[----:B--2---:R-:W-:Y:S05]  /*20d80*/  @!P0 NANOSLEEP.SYNCS 0x989680 ;  /* 0x009896800000895d */ /* 0x004fea0003900000 */
[----:B------:R-:W2:Y:S02]  /*20d90*/  @!P0 SYNCS.PHASECHK.TRANS64 P0, [R0+URZ+0x28840], R2 ;  /* 0x02884002000085a7 */ /* 0x000ea4000800007f */
[----:B--2---:R-:W-:Y:S05]  /*20da0*/  @!P0 BRA `(.L_x_9672) ;  /* 0xfffffffc00f08947 */ /* 0x004fea000383ffff */
[----:B------:R-:W-:Y:S05]  /*20db0*/  BRA `(.L_x_9854) ;  /* 0xffffff9800807947 */ /* 0x000fea000383ffff */
.L_x_9676:
[----:B------:R-:W2:Y:S01]  /*20dc0*/  LDL.LU R11, [R1+0x44] ;  /* 0x00004400010b7983 */ /* 0x000ea20000300800 */
[----:B------:R-:W-:Y:S01]  /*20dd0*/  MOV R13, R2 ;  /* 0x00000002000d7202 */ /* 0x000fe20000000f00 */
[----:B------:R-:W-:Y:S02]  /*20de0*/  IMAD.MOV.U32 R12, RZ, RZ, RZ ;  /* 0x000000ffff0c7224 */ /* 0x000fe400078e00ff */
[----:B------:R-:W-:Y:S02]  /*20df0*/  IMAD.MOV.U32 R15, RZ, RZ, -0x1 ;  /* 0xffffffffff0f7424 */ /* 0x000fe400078e00ff */
[----:B------:R-:W-:Y:S02]  /*20e00*/  IMAD R17, R17, 0x80, R10 ;  /* 0x0000008011117824 */ /* 0x000fe400078e020a */
[----:B--2---:R-:W-:Y:S02]  /*20e10*/  IMAD R0, R11, R7, RZ ;  /* 0x000000070b007224 */ /* 0x004fe400078e02ff */
[----:B------:R-:W-:-:S02]  /*20e20*/  IMAD.MOV.U32 R11, RZ, RZ, 0x181f ;  /* 0x0000181fff0b7424 */ /* 0x000fc400078e00ff */
[C---:B------:R-:W-:Y:S01]  /*20e30*/  VIADD R7, R17.reuse, 0x10 ;  /* 0x0000001011077836 */ /* 0x040fe20000000000 */
[----:B------:R-:W-:-:S13]  /*20e40*/  ISETP.GE.AND P2, PT, R17, R0, PT ;  /* 0x000000001100720c */ /* 0x000fda0003f46270 */
[----:B0----5:R-:W-:Y:S05]  /*20e50*/  WARPSYNC.COLLECTIVE R15, `(.L_x_9855) ;  /* 0x000000000f087348 */ /* 0x021fea0003c00000 */
[----:B------:R1:W2:Y:S02]  /*20e60*/  SHFL.IDX P6, R14, R13, R12, R11 ;  /* 0x0000000c0d0e7389 */ /* 0x0002a400000c000b */
[----:B012--5:R-:W-:Y:S01]  /*20e70*/  ENDCOLLECTIVE ;  /* 0x000000000000791b */ /* 0x027fe20003800000 */
.L_x_9855:
[----:B------:R-:W-:Y:S02]  /*20e80*/  IMAD.MOV.U32 R13, RZ, RZ, R3 ;  /* 0x000000ffff0d7224 */ /* 0x000fe400078e0003 */
[----:B------:R-:W-:-:S07]  /*20e90*/  IMAD.MOV.U32 R4, RZ, RZ, R14 ;  /* 0x000000ffff047224 */ /* 0x000fce00078e000e */
[----:B------:R-:W-:Y:S05]  /*20ea0*/  WARPSYNC.COLLECTIVE R15, `(.L_x_9856) ;  /* 0x000000000f087348 */ /* 0x000fea0003c00000 */
[----:B------:R0:W1:Y:S02]  /*20eb0*/  SHFL.IDX P6, R14, R13, R12, R11 ;  /* 0x0000000c0d0e7389 */ /* 0x00006400000c000b */
[----:B01----:R-:W-:Y:S01]  /*20ec0*/  ENDCOLLECTIVE ;  /* 0x000000000000791b */ /* 0x003fe20003800000 */
.L_x_9856:
[----:B------:R-:W-:Y:S02]  /*20ed0*/  IMAD.MOV.U32 R13, RZ, RZ, R2 ;  /* 0x000000ffff0d7224 */ /* 0x000fe400078e0002 */
[----:B------:R-:W-:Y:S01]  /*20ee0*/  IMAD.MOV.U32 R12, RZ, RZ, 0x1 ;  /* 0x00000001ff0c7424 */ /* 0x000fe200078e00ff */
[----:B------:R-:W-:-:S07]  /*20ef0*/  MOV R5, R14 ;  /* 0x0000000e00057202 */ /* 0x000fce0000000f00 */
[----:B------:R-:W-:Y:S05]  /*20f00*/  WARPSYNC.COLLECTIVE R15, `(.L_x_9857) ;  /* 0x000000000f087348 */ /* 0x000fea0003c00000 */
[----:B------:R0:W1:Y:S02]  /*20f10*/  SHFL.IDX P6, R14, R13, R12, R11 ;  /* 0x0000000c0d0e7389 */ /* 0x00006400000c000b */
[----:B01----:R-:W-:Y:S01]  /*20f20*/  ENDCOLLECTIVE ;  /* 0x000000000000791b */ /* 0x003fe20003800000 */
.L_x_9857:
[----:B------:R-:W-:-:S05]  /*20f30*/  @!P2 LEA R5, P3, R9, R5, 0x1 ;  /* 0x000000050905a211 */ /* 0x000fca00078608ff */
[----:B------:R-:W-:-:S05]  /*20f40*/  @!P2 IMAD.X R4, RZ, RZ, R4, P3 ;  /* 0x000000ffff04a224 */ /* 0x000fca00018e0604 */
[----:B------:R-:W-:Y:S01]  /*20f50*/  @!P2 LOP3.LUT R5, R5, R4, RZ, 0x3c, !PT ;  /* 0x000000040505a212 */ /* 0x000fe200078e3cff */
[----:B------:R-:W-:-:S03]  /*20f60*/  IMAD.MOV.U32 R13, RZ, RZ, R3 ;  /* 0x000000ffff0d7224 */ /* 0x000fc600078e0003 */
[----:B------:R-:W-:-:S04]  /*20f70*/  @!P2 LOP3.LUT R4, R5, R4, RZ, 0x3c, !PT ;  /* 0x000000040504a212 */ /* 0x000fc800078e3cff */
[----:B------:R-:W-:Y:S02]  /*20f80*/  @!P2 LOP3.LUT R5, R5, R4, RZ, 0x3c, !PT ;  /* 0x000000040505a212 */ /* 0x000fe400078e3cff */
[----:B------:R-:W-:-:S03]  /*20f90*/  MOV R6, R14 ;  /* 0x0000000e00067202 */ /* 0x000fc60000000f00 */
[----:B------:R-:W-:Y:S01]  /*20fa0*/  @!PT LDS RZ, [RZ] ;  /* 0x00000000fffff984 */ /* 0x000fe20000000800 */
[----:B------:R-:W-:Y:S01]  /*20fb0*/  @!PT LDS RZ, [RZ] ;  /* 0x00000000fffff984 */ /* 0x000fe20000000800 */
[----:B------:R-:W-:Y:S01]  /*20fc0*/  @!PT LDS RZ, [RZ] ;  /* 0x00000000fffff984 */ /* 0x000fe20000000800 */
[----:B------:R0:W-:Y:S04]  /*20fd0*/  @!P2 LDGSTS.E.BYPASS.LTC128B.128 [R8+0x10400], desc[UR40][R4.64], !P0 ;  /* 0x104000000408afae */ /* 0x0001e8000c101d68 */
[----:B0-----:R-:W-:Y:S05]  /*20fe0*/  WARPSYNC.COLLECTIVE R15, `(.L_x_9858) ;  /* 0x000000000f087348 */ /* 0x001fea0003c00000 */
[----:B------:R1:W2:Y:S02]  /*20ff0*/  SHFL.IDX P6, R14, R13, R12, R11 ;  /* 0x0000000c0d0e7389 */ /* 0x0002a400000c000b */
[----:B012---:R-:W-:Y:S01]  /*21000*/  ENDCOLLECTIVE ;  /* 0x000000000000791b */ /* 0x007fe20003800000 */
.L_x_9858:
[----:B------:R-:W-:Y:S01]  /*21010*/  @!PT LDS RZ, [RZ] ;  /* 0x00000000fffff984 */ /* 0x000fe20000000800 */
[----:B------:R-:W-:Y:S01]  /*21020*/  @!PT LDS RZ, [RZ] ;  /* 0x00000000fffff984 */ /* 0x000fe20000000800 */
[----:B------:R-:W-:Y:S01]  /*21030*/  @!PT LDS RZ, [RZ] ;  /* 0x00000000fffff984 */ /* 0x000fe20000000800 */
[----:B------:R0:W-:Y:S01]  /*21040*/  @!P2 LDGSTS.E.BYPASS.LTC128B.128 [R8+0x14400], desc[UR40][R4.64+0x80], !P1 ;  /* 0x144000800408afae */ /* 0x0001e2000c901d68 */
[----:B------:R-:W-:Y:S01]  /*21050*/  ISETP.GE.AND P2, PT, R7, R0, PT ;  /* 0x000000000700720c */ /* 0x000fe20003f46270 */
[----:B------:R-:W-:Y:S01]  /*21060*/  IMAD.MOV.U32 R13, RZ, RZ, R2 ;  /* 0x000000ffff0d7224 */ /* 0x000fe200078e0002 */
[----:B------:R-:W-:Y:S01]  /*21070*/  MOV R12, 0x2 ;  /* 0x00000002000c7802 */ /* 0x000fe20000000f00 */
[----:B0-----:R-:W-:-:S10]  /*21080*/  IMAD.MOV.U32 R4, RZ, RZ, R14 ;  /* 0x000000ffff047224 */ /* 0x001fd400078e000e */
[----:B------:R-:W-:Y:S05]  /*21090*/  WARPSYNC.COLLECTIVE R15, `(.L_x_9859) ;  /* 0x000000000f087348 */ /* 0x000fea0003c00000 */
[----:B------:R0:W1:Y:S02]  /*210a0*/  SHFL.IDX P6, R14, R13, R12, R11 ;  /* 0x0000000c0d0e7389 */ /* 0x00006400000c000b */
[----:B01----:R-:W-:Y:S01]  /*210b0*/  ENDCOLLECTIVE ;  /* 0x000000000000791b */ /* 0x003fe20003800000 */
.L_x_9859:
        /* <DEDUP_REMOVED lines=10> */
.L_x_9860:
[----:B------:R-:W-:Y:S01]  /*21160*/  @!PT LDS RZ, [RZ] ;  /* 0x00000000fffff984 */ /* 0x000fe20000000800 */
[----:B------:R-:W-:Y:S01]  /*21170*/  @!PT LDS RZ, [RZ] ;  /* 0x00000000fffff984 */ /* 0x000fe20000000800 */
[----:B------:R-:W-:Y:S01]  /*21180*/  @!PT LDS RZ, [RZ] ;  /* 0x00000000fffff984 */ /* 0x000fe20000000800 */
[----:B------:R-:W-:Y:S04]  /*21190*/  @!P2 LDGSTS.E.BYPASS.LTC128B.128 [R8+0x10c00], desc[UR40][R4.64], !P0 ;  /* 0x10c000000408afae */ /* 0x000fe8000c101d68 */
[----:B------:R0:W-:Y:S01]  /*211a0*/  @!P2 LDGSTS.E.BYPASS.LTC128B.128 [R8+0x14c00], desc[UR40][R4.64+0x80], !P1 ;  /* 0x14c000800408afae */ /* 0x0001e2000c901d68 */
[----:B------:R-:W-:Y:S01]  /*211b0*/  MOV R13, R2 ;  /* 0x00000002000d7202 */ /* 0x000fe20000000f00 */
[----:B------:R-:W-:Y:S02]  /*211c0*/  IMAD.MOV.U32 R12, RZ, RZ, 0x3 ;  /* 0x00000003ff0c7424 */ /* 0x000fe400078e00ff */
[----:B0-----:R-:W-:-:S05]  /*211d0*/  VIADD R4, R17, 0x20 ;  /* 0x0000002011047836 */ /* 0x001fca0000000000 */
[----:B------:R-:W-:Y:S01]  /*211e0*/  ISETP.GE.AND P2, PT, R4, R0, PT ;  /* 0x000000000400720c */ /* 0x000fe20003f46270 */
[----:B------:R-:W-:-:S12]  /*211f0*/  IMAD.MOV.U32 R4, RZ, RZ, R14 ;  /* 0x000000ffff047224 */ /* 0x000fd800078e000e */
[----:B------:R-:W-:Y:S05]  /*21200*/  WARPSYNC.COLLECTIVE R15, `(.L_x_9861) ;  /* 0x000000000f087348 */ /* 0x000fea0003c00000 */
[----:B------:R0:W1:Y:S02]  /*21210*/  SHFL.IDX P6, R14, R13, R12, R11 ;  /* 0x0000000c0d0e7389 */ /* 0x00006400000c000b */
[----:B01----:R-:W-:Y:S01]  /*21220*/  ENDCOLLECTIVE ;  /* 0x000000000000791b */ /* 0x003fe20003800000 */
.L_x_9861:
        /* <DEDUP_REMOVED lines=9> */
.L_x_9862:
[----:B------:R-:W-:-:S05]  /*212c0*/  @!P2 LOP3.LUT R5, R5, R4, RZ, 0x3c, !PT ;  /* 0x000000040505a212 */ /* 0x000fca00078e3cff */
[----:B------:R-:W-:Y:S01]  /*212d0*/  @!PT LDS RZ, [RZ] ;  /* 0x00000000fffff984 */ /* 0x000fe20000000800 */
[----:B------:R-:W-:Y:S01]  /*212e0*/  @!PT LDS RZ, [RZ] ;  /* 0x00000000fffff984 */ /* 0x000fe20000000800 */
[----:B------:R-:W-:Y:S01]  /*212f0*/  @!PT LDS RZ, [RZ] ;  /* 0x00000000fffff984 */ /* 0x000fe20000000800 */
[----:B------:R-:W-:Y:S04]  /*21300*/  @!P2 LDGSTS.E.BYPASS.LTC128B.128 [R8+0x11400], desc[UR40][R4.64], !P0 ;  /* 0x114000000408afae */ /* 0x000fe8000c101d68 */
[----:B------:R0:W-:Y:S01]  /*21310*/  @!P2 LDGSTS.E.BYPASS.LTC128B.128 [R8+0x15400], desc[UR40][R4.64+0x80], !P1 ;  /* 0x154000800408afae */ /* 0x0001e2000c901d68 */
[----:B------:R-:W-:Y:S02]  /*21320*/  IMAD.MOV.U32 R13, RZ, RZ, R2 ;  /* 0x000000ffff0d7224 */ /* 0x000fe400078e0002 */
[----:B------:R-:W-:Y:S02]  /*21330*/  IMAD.MOV.U32 R12, RZ, RZ, 0x4 ;  /* 0x00000004ff0c7424 */ /* 0x000fe400078e00ff */
[----:B0-----:R-:W-:-:S05]  /*21340*/  VIADD R4, R17, 0x30 ;  /* 0x0000003011047836 */ /* 0x001fca0000000000 */
[----:B------:R-:W-:Y:S01]  /*21350*/  ISETP.GE.AND P2, PT, R4, R0, PT ;  /* 0x000000000400720c */ /* 0x000fe20003f46270 */
[----:B------:R-:W-:-:S12]  /*21360*/  IMAD.MOV.U32 R4, RZ, RZ, R14 ;  /* 0x000000ffff047224 */ /* 0x000fd800078e000e */
[----:B------:R-:W-:Y:S05]  /*21370*/  WARPSYNC.COLLECTIVE R15, `(.L_x_9863) ;  /* 0x000000000f087348 */ /* 0x000fea0003c00000 */
[----:B------:R0:W1:Y:S02]  /*21380*/  SHFL.IDX P6, R14, R13, R12, R11 ;  /* 0x0000000c0d0e7389 */ /* 0x00006400000c000b */
[----:B01----:R-:W-:Y:S01]  /*21390*/  ENDCOLLECTIVE ;  /* 0x000000000000791b */ /* 0x003fe20003800000 */
.L_x_9863:
        /* <DEDUP_REMOVED lines=9> */
.L_x_9864:
[----:B------:R-:W-:-:S05]  /*21430*/  @!P2 LOP3.LUT R5, R5, R4, RZ, 0x3c, !PT ;  /* 0x000000040505a212 */ /* 0x000fca00078e3cff */
[----:B------:R-:W-:Y:S01]  /*21440*/  @!PT LDS RZ, [RZ] ;  /* 0x00000000fffff984 */ /* 0x000fe20000000800 */
[----:B------:R-:W-:Y:S01]  /*21450*/  @!PT LDS RZ, [RZ] ;  /* 0x00000000fffff984 */ /* 0x000fe20000000800 */
[----:B------:R-:W-:Y:S01]  /*21460*/  @!PT LDS RZ, [RZ] ;  /* 0x00000000fffff984 */ /* 0x000fe20000000800 */
[----:B------:R-:W-:Y:S04]  /*21470*/  @!P2 LDGSTS.E.BYPASS.LTC128B.128 [R8+0x11c00], desc[UR40][R4.64], !P0 ;  /* 0x11c000000408afae */ /* 0x000fe8000c101d68 */
[----:B------:R0:W-:Y:S01]  /*21480*/  @!P2 LDGSTS.E.BYPASS.LTC128B.128 [R8+0x15c00], desc[UR40][R4.64+0x80], !P1 ;  /* 0x15c000800408afae */ /* 0x0001e2000c901d68 */
[----:B------:R-:W-:Y:S02]  /*21490*/  IMAD.MOV.U32 R13, RZ, RZ, R2 ;  /* 0x000000ffff0d7224 */ /* 0x000fe400078e0002 */
[----:B------:R-:W-:Y:S01]  /*214a0*/  IMAD.MOV.U32 R12, RZ, RZ, 0x5 ;  /* 0x00000005ff0c7424 */ /* 0x000fe200078e00ff */
[----:B0-----:R-:W-:-:S04]  /*214b0*/  IADD3 R4, R17, 0x40, RZ ;  /* 0x0000004011047810 */ /* 0x001fc80007ffe0ff */
[----:B------:R-:W-:Y:S01]  /*214c0*/  ISETP.GE.AND P2, PT, R4, R0, PT ;  /* 0x000000000400720c */ /* 0x000fe20003f46270 */
[----:B------:R-:W-:-:S12]  /*214d0*/  IMAD.MOV.U32 R4, RZ, RZ, R14 ;  /* 0x000000ffff047224 */ /* 0x000fd800078e000e */
[----:B------:R-:W-:Y:S05]  /*214e0*/  WARPSYNC.COLLECTIVE R15, `(.L_x_9865) ;  /* 0x000000000f087348 */ /* 0x000fea0003c00000 */
[----:B------:R0:W1:Y:S02]  /*214f0*/  SHFL.IDX P6, R14, R13, R12, R11 ;  /* 0x0000000c0d0e7389 */ /* 0x00006400000c000b */
[----:B01----:R-:W-:Y:S01]  /*21500*/  ENDCOLLECTIVE ;  /* 0x000000000000791b */ /* 0x003fe20003800000 */
.L_x_9865:
[----:B------:R-:W-:Y:S01]  /*21510*/  @!P2 LEA R5, P3, R9, R4, 0x1 ;  /* 0x000000040905a211 */ /* 0x000fe200078608ff */
[----:B------:R-:W-:-:S03]  /*21520*/  IMAD.MOV.U32 R13, RZ, RZ, R3 ;  /* 0x000000ffff0d7224 */ /* 0x000fc600078e0003 */
[----:B------:R-:W-:-:S04]  /*21530*/  @!P2 IADD3.X R4, RZ, R6, RZ, P3, !PT ;  /* 0x00000006ff04a210 */ /* 0x000fc80001ffe4ff */
[----:B------:R-:W-:-:S04]  /*21540*/  @!P2 LOP3.LUT R5, R5, R4, RZ, 0x3c, !PT ;  /* 0x000000040505a212 */ /* 0x000fc800078e3cff */
[----:B------:R-:W-:Y:S01]  /*21550*/  @!P2 LOP3.LUT R4, R5, R4, RZ, 0x3c, !PT ;  /* 0x000000040504a212 */ /* 0x000fe200078e3cff */
[----:B------:R-:W-:-:S07]  /*21560*/  IMAD.MOV.U32 R6, RZ, RZ, R14 ;  /* 0x000000ffff067224 */ /* 0x000fce00078e000e */
[----:B------:R-:W-:Y:S05]  /*21570*/  WARPSYNC.COLLECTIVE R15, `(.L_x_9866) ;  /* 0x000000000f087348 */ /* 0x000fea0003c00000 */
[----:B------:R0:W1:Y:S02]  /*21580*/  SHFL.IDX P6, R14, R13, R12, R11 ;  /* 0x0000000c0d0e7389 */ /* 0x00006400000c000b */
[----:B01----:R-:W-:Y:S01]  /*21590*/  ENDCOLLECTIVE ;  /* 0x000000000000791b */ /* 0x003fe20003800000 */
.L_x_9866:
        /* <DEDUP_REMOVED lines=9> */
[----:B------:R-:W-:Y:S02]  /*21630*/  ISETP.GE.AND P2, PT, R4, R0, PT ;  /* 0x000000000400720c */ /* 0x000fe40003f46270 */
[----:B------:R-:W-:-:S11]  /*21640*/  MOV R4, R14 ;  /* 0x0000000e00047202 */ /* 0x000fd60000000f00 */
[----:B------:R-:W-:Y:S05]  /*21650*/  WARPSYNC.COLLECTIVE R15, `(.L_x_9867) ;  /* 0x000000000f087348 */ /* 0x000fea0003c00000 */
[----:B------:R0:W1:Y:S02]  /*21660*/  SHFL.IDX P6, R14, R13, R12, R11 ;  /* 0x0000000c0d0e7389 */ /* 0x00006400000c000b */
[----:B01----:R-:W-:Y:S01]  /*21670*/  ENDCOLLECTIVE ;  /* 0x000000000000791b */ /* 0x003fe20003800000 */
.L_x_9867:
[----:B------:R-:W-:-:S05]  /*21680*/  @!P2 LEA R5, P3, R9, R4, 0x1 ;  /* 0x000000040905a211 */ /* 0x000fca00078608ff */
[----:B------:R-:W-:Y:S01]  /*21690*/  @!P2 IMAD.X R4, RZ, RZ, R6, P3 ;  /* 0x000000ffff04a224 */ /* 0x000fe200018e0606 */
[----:B------:R-:W-:-:S04]  /*216a0*/  MOV R13, R3 ;  /* 0x00000003000d7202 */ /* 0x000fc80000000f00 */
[----:B------:R-:W-:-:S04]  /*216b0*/  @!P2 LOP3.LUT R5, R5, R4, RZ, 0x3c, !PT ;  /* 0x000000040505a212 */ /* 0x000fc800078e3cff */
[----:B------:R-:W-:Y:S01]  /*216c0*/  @!P2 LOP3.LUT R4, R5, R4, RZ, 0x3c, !PT ;  /* 0x000000040504a212 */ /* 0x000fe200078e3cff */
[----:B------:R-:W-:-:S07]  /*216d0*/  IMAD.MOV.U32 R6, RZ, RZ, R14 ;  /* 0x000000ffff067224 */ /* 0x000fce00078e000e */
[----:B------:R-:W-:Y:S05]  /*216e0*/  WARPSYNC.COLLECTIVE R15, `(.L_x_9868) ;  /* 0x000000000f087348 */ /* 0x000fea0003c00000 */
[----:B------:R0:W1:Y:S02]  /*216f0*/  SHFL.IDX P6, R14, R13, R12, R11 ;  /* 0x0000000c0d0e7389 */ /* 0x00006400000c000b */
[----:B01----:R-:W-:Y:S01]  /*21700*/  ENDCOLLECTIVE ;  /* 0x000000000000791b */ /* 0x003fe20003800000 */
.L_x_9868:
        /* <DEDUP_REMOVED lines=14> */
.L_x_9869:
[----:B------:R-:W-:Y:S02]  /*217f0*/  @!P2 LEA R5, P3, R9, R4, 0x1 ;  /* 0x000000040905a211 */ /* 0x000fe400078608ff */
[----:B------:R-:W-:-:S03]  /*21800*/  MOV R13, R3 ;  /* 0x00000003000d7202 */ /* 0x000fc60000000f00 */
        /* <DEDUP_REMOVED lines=13> */
.L_x_9870:
[----:B------:R-:W-:Y:S01]  /*218e0*/  IMAD.MOV.U32 R3, RZ, RZ, R14 ;  /* 0x000000ffff037224 */ /* 0x000fe200078e000e */
[----:B------:R-:W-:Y:S06]  /*218f0*/  BRA `(.L_x_9871) ;  /* 0xffffff9c00447947 */ /* 0x000fec000383ffff */
.L_x_9681:
[----:B-1----:R-:W4:Y:S02]  /*21900*/  LDL R2, [R1+0x4] ;  /* 0x0000040001027983 */ /* 0x002f240000100800 */
[----:B----4-:R1:W4:Y:S02]  /*21910*/  SYNCS.PHASECHK.TRANS64.TRYWAIT P0, [R2+URZ+0x28820], R0 ;  /* 0x02882000020075a7 */ /* 0x010324000800017f */
[----:B----4-:R-:W-:Y:S05]  /*21920*/  @!P0 NANOSLEEP.SYNCS 0x989680 ;  /* 0x009896800000895d */ /* 0x010fea0003900000 */
[----:B------:R-:W4:Y:S02]  /*21930*/  @!P0 SYNCS.PHASECHK.TRANS64 P0, [R2+URZ+0x28820], R0 ;  /* 0x02882000020085a7 */ /* 0x000f24000800007f */
[----:B----4-:R-:W-:Y:S05]  /*21940*/  @!P0 BRA `(.L_x_9681) ;  /* 0xfffffffc00ec8947 */ /* 0x010fea000383ffff */
[----:B------:R-:W-:Y:S05]  /*21950*/  BRA `(.L_x_9872) ;  /* 0xffffff9c00b47947 */ /* 0x000fea000383ffff */
.L_x_9690:
[----:B--2---:R2:W3:Y:S02]  /*21960*/  SYNCS.PHASECHK.TRANS64.TRYWAIT P0, [R3+URZ+0x28840], R0 ;  /* 0x02884000030075a7 */ /* 0x0044e4000800017f */
[----:B---3--:R-:W-:Y:S05]  /*21970*/  @!P0 NANOSLEEP.SYNCS 0x989680 ;  /* 0x009896800000895d */ /* 0x008fea0003900000 */
[----:B------:R-:W3:Y:S02]  /*21980*/  @!P0 SYNCS.PHASECHK.TRANS64 P0, [R3+URZ+0x28840], R0 ;  /* 0x02884000030085a7 */ /* 0x000ee4000800007f */
[----:B---3--:R-:W-:Y:S05]  /*21990*/  @!P0 BRA `(.L_x_9690) ;  /* 0xfffffffc00f08947 */ /* 0x008fea000383ffff */
[----:B------:R-:W-:Y:S05]  /*219a0*/  BRA `(.L_x_9873) ;  /* 0xffffffa000787947 */ /* 0x000fea000383ffff */
.L_x_9696:
[----:B-1----:R1:W2:Y:S02]  /*219b0*/  SYNCS.PHASECHK.TRANS64.TRYWAIT P0, [R0+URZ+0x28860], R3 ;  /* 0x02886003000075a7 */ /* 0x0022a4000800017f */
[----:B--2---:R-:W-:Y:S05]  /*219c0*/  @!P0 NANOSLEEP.SYNCS 0x989680 ;  /* 0x009896800000895d */ /* 0x004fea0003900000 */
[----:B------:R-:W2:Y:S02]  /*219d0*/  @!P0 SYNCS.PHASECHK.TRANS64 P0, [R0+URZ+0x28860], R3 ;  /* 0x02886003000085a7 */ /* 0x000ea4000800007f */
[----:B--2---:R-:W-:Y:S05]  /*219e0*/  @!P0 BRA `(.L_x_9696) ;  /* 0xfffffffc00f08947 */ /* 0x004fea000383ffff */
[----:B------:R-:W-:Y:S05]  /*219f0*/  BRA `(.L_x_9874) ;  /* 0xffffffa400547947 */ /* 0x000fea000383ffff */
.L_x_9706:
[----:B--2---:R2:W3:Y:S02]  /*21a00*/  SYNCS.PHASECHK.TRANS64.TRYWAIT P0, [R3+URZ+0x28840], R2 ;  /* 0x02884002030075a7 */ /* 0x0044e4000800017f */
[----:B---3--:R-:W-:Y:S05]  /*21a10*/  @!P0 NANOSLEEP.SYNCS 0x989680 ;  /* 0x009896800000895d */ /* 0x008fea0003900000 */
[----:B------:R-:W3:Y:S02]  /*21a20*/  @!P0 SYNCS.PHASECHK.TRANS64 P0, [R3+URZ+0x28840], R2 ;  /* 0x02884002030085a7 */ /* 0x000ee4000800007f */
[----:B---3--:R-:W-:Y:S05]  /*21a30*/  @!P0 BRA `(.L_x_9706) ;  /* 0xfffffffc00f08947 */ /* 0x008fea000383ffff */
[----:B------:R-:W-:Y:S05]  /*21a40*/  BRA `(.L_x_9875) ;  /* 0xffffffa800fc7947 */ /* 0x000fea000383ffff */
.L_x_9712:
[----:B-1----:R1:W2:Y:S02]  /*21a50*/  SYNCS.PHASECHK.TRANS64.TRYWAIT P0, [R2+URZ+0x28860], R3 ;  /* 0x02886003020075a7 */ /* 0x0022a4000800017f */
[----:B--2---:R-:W-:Y:S05]  /*21a60*/  @!P0 NANOSLEEP.SYNCS 0x989680 ;  /* 0x009896800000895d */ /* 0x004fea0003900000 */
[----:B------:R-:W2:Y:S02]  /*21a70*/  @!P0 SYNCS.PHASECHK.TRANS64 P0, [R2+URZ+0x28860], R3 ;  /* 0x02886003020085a7 */ /* 0x000ea4000800007f */
[----:B--2---:R-:W-:Y:S05]  /*21a80*/  @!P0 BRA `(.L_x_9712) ;  /* 0xfffffffc00f08947 */ /* 0x004fea000383ffff */
[----:B------:R-:W-:Y:S05]  /*21a90*/  BRA `(.L_x_9876) ;  /* 0xffffffac00d87947 */ /* 0x000fea000383ffff */
.L_x_9722:
[----:B---3--:R3:W4:Y:S02]  /*21aa0*/  SYNCS.PHASECHK.TRANS64.TRYWAIT P0, [R3+URZ+0x28840], R2 ;  /* 0x02884002030075a7 */ /* 0x008724000800017f */
[----:B----4-:R-:W-:Y:S05]  /*21ab0*/  @!P0 NANOSLEEP.SYNCS 0x989680 ;  /* 0x009896800000895d */ /* 0x010fea0003900000 */
[----:B------:R-:W4:Y:S02]  /*21ac0*/  @!P0 SYNCS.PHASECHK.TRANS64 P0, [R3+URZ+0x28840], R2 ;  /* 0x02884002030085a7 */ /* 0x000f24000800007f */
[----:B----4-:R-:W-:Y:S05]  /*21ad0*/  @!P0 BRA `(.L_x_9722) ;  /* 0xfffffffc00f08947 */ /* 0x010fea000383ffff */
[----:B------:R-:W-:Y:S05]  /*21ae0*/  BRA `(.L_x_9877) ;  /* 0xffffffb4005c7947 */ /* 0x000fea000383ffff */
.L_x_9728:
[----:B-1----:R1:W2:Y:S02]  /*21af0*/  SYNCS.PHASECHK.TRANS64.TRYWAIT P0, [R2+URZ+0x28860], R5 ;  /* 0x02886005020075a7 */ /* 0x0022a4000800017f */
[----:B--2---:R-:W-:Y:S05]  /*21b00*/  @!P0 NANOSLEEP.SYNCS 0x989680 ;  /* 0x009896800000895d */ /* 0x004fea0003900000 */
[----:B------:R-:W2:Y:S02]  /*21b10*/  @!P0 SYNCS.PHASECHK.TRANS64 P0, [R2+URZ+0x28860], R5 ;  /* 0x02886005020085a7 */ /* 0x000ea4000800007f */
[----:B--2---:R-:W-:Y:S05]  /*21b20*/  @!P0 BRA `(.L_x_9728) ;  /* 0xfffffffc00f08947 */ /* 0x004fea000383ffff */
[----:B------:R-:W-:Y:S05]  /*21b30*/  BRA `(.L_x_9878) ;  /* 0xffffffb800347947 */ /* 0x000fea000383ffff */
.L_x_9740:
[----:B--2---:R2:W4:Y:S02]  /*21b40*/  SYNCS.PHASECHK.TRANS64.TRYWAIT P0, [R0+URZ+0x28860], R2 ;  /* 0x02886002000075a7 */ /* 0x004524000800017f */
[----:B----4-:R-:W-:Y:S05]  /*21b50*/  @!P0 NANOSLEEP.SYNCS 0x989680 ;  /* 0x009896800000895d */ /* 0x010fea0003900000 */
[----:B------:R-:W4:Y:S02]  /*21b60*/  @!P0 SYNCS.PHASECHK.TRANS64 P0, [R0+URZ+0x28860], R2 ;  /* 0x02886002000085a7 */ /* 0x000f24000800007f */
[----:B----4-:R-:W-:Y:S05]  /*21b70*/  @!P0 BRA `(.L_x_9740) ;  /* 0xfffffffc00f08947 */ /* 0x010fea000383ffff */
[----:B------:R-:W-:Y:S05]  /*21b80*/  BRA `(.L_x_9879) ;  /* 0xffffffbc00987947 */ /* 0x000fea000383ffff */
.L_x_9748:
[----:B------:R-:W-:Y:S01]  /*21b90*/  BSSY B0, `(.L_x_9880) ;  /* 0x0000008000007945 */ /* 0x000fe20003800000 */
[----:B0-----:R-:W-:Y:S02]  /*21ba0*/  IMAD.MOV.U32 R13, RZ, RZ, R16 ;  /* 0x000000ffff0d7224 */ /* 0x001fe400078e0010 */
[----:B------:R-:W-:Y:S02]  /*21bb0*/  IMAD.MOV.U32 R12, RZ, RZ, RZ ;  /* 0x000000ffff0c7224 */ /* 0x000fe400078e00ff */
[----:B--2---:R-:W-:Y:S02]  /*21bc0*/  IMAD.MOV.U32 R11, RZ, RZ, 0x1f ;  /* 0x0000001fff0b7424 */ /* 0x004fe400078e00ff */
[----:B------:R-:W-:-:S07]  /*21bd0*/  IMAD.MOV.U32 R15, RZ, RZ, -0x1 ;  /* 0xffffffffff0f7424 */ /* 0x000fce00078e00ff */
[----:B-1---5:R-:W-:Y:S05]  /*21be0*/  WARPSYNC.COLLECTIVE R15, `(.L_x_9881) ;  /* 0x000000000f087348 */ /* 0x022fea0003c00000 */
[----:B------:R0:W2:Y:S02]  /*21bf0*/  SHFL.IDX P6, R14, R13, R12, R11 ;  /* 0x0000000c0d0e7389 */ /* 0x0000a400000c000b */
[----:B012--5:R-:W-:Y:S01]  /*21c00*/  ENDCOLLECTIVE ;  /* 0x000000000000791b */ /* 0x027fe20003800000 */
.L_x_9881:
[----:B------:R-:W-:Y:S05]  /*21c10*/  BSYNC B0 ;  /* 0x0000000000007941 */ /* 0x000fea0003800000 */
.L_x_9880:
[----:B------:R-:W-:Y:S01]  /*21c20*/  IMAD.MOV.U32 R13, RZ, RZ, R16 ;  /* 0x000000ffff0d7224 */ /* 0x000fe200078e0010 */
[----:B------:R-:W-:Y:S01]  /*21c30*/  MOV R0, R14 ;  /* 0x0000000e00007202 */ /* 0x000fe20000000f00 */
[----:B------:R-:W-:Y:S01]  /*21c40*/  IMAD.MOV.U32 R12, RZ, RZ, 0x1 ;  /* 0x00000001ff0c7424 */ /* 0x000fe200078e00ff */
[----:B------:R-:W-:Y:S01]  /*21c50*/  IADD3 R4, R19, R6, RZ ;  /* 0x0000000613047210 */ /* 0x000fe20007ffe0ff */
[----:B------:R-:W-:Y:S01]  /*21c60*/  IMAD.MOV.U32 R11, RZ, RZ, 0x1f ;  /* 0x0000001fff0b7424 */ /* 0x000fe200078e00ff */
[----:B------:R-:W-:Y:S01]  /*21c70*/  LOP3.LUT P1, RZ, R7, 0x1, RZ, 0xc0, !PT ;  /* 0x0000000107ff7812 */ /* 0x000fe2000782c0ff */
[----:B------:R-:W-:-:S12]  /*21c80*/  IMAD.MOV.U32 R15, RZ, RZ, -0x1 ;  /* 0xffffffffff0f7424 */ /* 0x000fd800078e00ff */
[----:B------:R-:W-:Y:S05]  /*21c90*/  WARPSYNC.COLLECTIVE R15, `(.L_x_9882) ;  /* 0x000000000f087348 */ /* 0x000fea0003c00000 */
[----:B------:R0:W1:Y:S02]  /*21ca0*/  SHFL.IDX P6, R14, R13, R12, R11 ;  /* 0x0000000c0d0e7389 */ /* 0x00006400000c000b */
[----:B01----:R-:W-:Y:S01]  /*21cb0*/  ENDCOLLECTIVE ;  /* 0x000000000000791b */ /* 0x003fe20003800000 */
.L_x_9882:
        /* <DEDUP_REMOVED lines=16> */
.L_x_9883:
        /* <DEDUP_REMOVED lines=9> */
.L_x_9884:
        /* <DEDUP_REMOVED lines=8> */
.L_x_9885:
        /* <DEDUP_REMOVED lines=8> */
.L_x_9886:
        /* <DEDUP_REMOVED lines=8> */
.L_x_9887:
        /* <DEDUP_REMOVED lines=9> */
.L_x_9888:
[----:B------:R-:W-:Y:S01]  /*22060*/  IMAD.MOV.U32 R16, RZ, RZ, R14 ;  /* 0x000000ffff107224 */ /* 0x000fe200078e000e */
[----:B------:R-:W-:Y:S06]  /*22070*/  BRA `(.L_x_9889) ;  /* 0xffffffc000307947 */ /* 0x000fec000383ffff */
.L_x_9753:
[----:B------:R-:W-:Y:S01]  /*22080*/  BSSY B0, `(.L_x_9890) ;  /* 0x0000008000007945 */ /* 0x000fe20003800000 */
[----:B0----5:R-:W-:Y:S01]  /*22090*/  IMAD.MOV.U32 R13, RZ, RZ, R2 ;  /* 0x000000ffff0d7224 */ /* 0x021fe200078e0002 */
[----:B------:R-:W-:Y:S01]  /*220a0*/  MOV R15, 0xffffffff ;  /* 0xffffffff000f7802 */ /* 0x000fe20000000f00 */
[----:B------:R-:W-:Y:S02]  /*220b0*/  IMAD.MOV.U32 R12, RZ, RZ, 0x1 ;  /* 0x00000001ff0c7424 */ /* 0x000fe400078e00ff */
[----:B--2---:R-:W-:-:S07]  /*220c0*/  IMAD.MOV.U32 R11, RZ, RZ, RZ ;  /* 0x000000ffff0b7224 */ /* 0x004fce00078e00ff */
[----:B-1----:R-:W-:Y:S05]  /*220d0*/  WARPSYNC.COLLECTIVE R15, `(.L_x_9891) ;  /* 0x000000000f087348 */ /* 0x002fea0003c00000 */
[----:B------:R0:W2:Y:S02]  /*220e0*/  SHFL.UP P6, R14, R13, R12, R11 ;  /* 0x0400000c0d0e7389 */ /* 0x0000a400000c000b */
[----:B012---:R-:W-:Y:S01]  /*220f0*/  ENDCOLLECTIVE ;  /* 0x000000000000791b */ /* 0x007fe20003800000 */
.L_x_9891:
[----:B------:R-:W-:Y:S05]  /*22100*/  BSYNC B0 ;  /* 0x0000000000007941 */ /* 0x000fea0003800000 */
.L_x_9890:
[----:B------:R-:W2:Y:S01]  /*22110*/  LDL R3, [R1+0x8] ;  /* 0x0000080001037983 */ /* 0x000ea20000100800 */
[----:B------:R-:W-:Y:S01]  /*22120*/  IMAD.MOV.U32 R12, RZ, RZ, 0x2 ;  /* 0x00000002ff0c7424 */ /* 0x000fe200078e00ff */
[----:B------:R-:W-:Y:S01]  /*22130*/  MOV R15, 0xffffffff ;  /* 0xffffffff000f7802 */ /* 0x000fe20000000f00 */
[----:B------:R-:W-:Y:S01]  /*22140*/  IMAD.MOV.U32 R11, RZ, RZ, RZ ;  /* 0x000000ffff0b7224 */ /* 0x000fe200078e00ff */
        /* <DEDUP_REMOVED lines=8> */
.L_x_9892:
        /* <DEDUP_REMOVED lines=8> */
.L_x_9893:
        /* <DEDUP_REMOVED lines=8> */
.L_x_9894:
        /* <DEDUP_REMOVED lines=8> */
.L_x_9895:
        /* <DEDUP_REMOVED lines=9> */
.L_x_9896:
[----:B------:R-:W-:Y:S01]  /*223e0*/  MOV R16, R14 ;  /* 0x0000000e00107202 */ /* 0x000fe20000000f00 */
[----:B------:R-:W-:Y:S06]  /*223f0*/  BRA `(.L_x_9897) ;  /* 0xffffffbc00f07947 */ /* 0x000fec000383ffff */
.L_x_9755:
[----:B------:R-:W-:Y:S01]  /*22400*/  BSSY B0, `(.L_x_9898) ;  /* 0x0000006000007945 */ /* 0x000fe20003800000 */
[----:B------:R-:W-:Y:S01]  /*22410*/  PLOP3.LUT P6, PT, P6, PT, PT, 0x8, 0x0 ;  /* 0x000000000000781c */ /* 0x000fe200037ce170 */
[----:B------:R-:W-:-:S12]  /*22420*/  IMAD.MOV.U32 R15, RZ, RZ, -0x1 ;  /* 0xffffffffff0f7424 */ /* 0x000fd800078e00ff */
[----:B012--5:R-:W-:Y:S05]  /*22430*/  WARPSYNC.COLLECTIVE R15, `(.L_x_9899) ;  /* 0x000000000f087348 */ /* 0x027fea0003c00000 */
[----:B------:R-:W-:Y:S01]  /*22440*/  VOTE.ANY R14, PT, P6 ;  /* 0x00000000000e7806 */ /* 0x000fe200030e0100 */
[----:B012--5:R-:W-:Y:S06]  /*22450*/  ENDCOLLECTIVE ;  /* 0x000000000000791b */ /* 0x027fec0003800000 */
.L_x_9899:
[----:B------:R-:W-:Y:S05]  /*22460*/  BSYNC B0 ;  /* 0x0000000000007941 */ /* 0x000fea0003800000 */
.L_x_9898:
[----:B------:R-:W-:Y:S01]  /*22470*/  IMAD.MOV.U32 R6, RZ, RZ, R14 ;  /* 0x000000ffff067224 */ /* 0x000fe200078e000e */
[----:B------:R-:W-:Y:S01]  /*22480*/  MOV R15, 0xffffffff ;  /* 0xffffffff000f7802 */ /* 0x000fe20000000f00 */
[----:B------:R-:W-:Y:S02]  /*22490*/  IMAD.MOV.U32 R13, RZ, RZ, R2 ;  /* 0x000000ffff0d7224 */ /* 0x000fe400078e0002 */
[----:B------:R-:W0:Y:S01]  /*224a0*/  POPC R5, R6 ;  /* 0x0000000600057309 */ /* 0x000e220000000000 */
[----:B------:R-:W-:Y:S02]  /*224b0*/  IMAD.MOV.U32 R11, RZ, RZ, 0x1f ;  /* 0x0000001fff0b7424 */ /* 0x000fe400078e00ff */
[----:B0-----:R-:W-:-:S07]  /*224c0*/  IMAD.MOV.U32 R12, RZ, RZ, R5 ;  /* 0x000000ffff0c7224 */ /* 0x001fce00078e0005 */
[----:B------:R-:W-:Y:S05]  /*224d0*/  WARPSYNC.COLLECTIVE R15, `(.L_x_9900) ;  /* 0x000000000f087348 */ /* 0x000fea0003c00000 */
[----:B------:R0:W1:Y:S02]  /*224e0*/  SHFL.IDX P6, R14, R13, R12, R11 ;  /* 0x0000000c0d0e7389 */ /* 0x00006400000c000b */
[----:B01----:R-:W-:Y:S01]  /*224f0*/  ENDCOLLECTIVE ;  /* 0x000000000000791b */ /* 0x003fe20003800000 */
.L_x_9900:
[----:B------:R-:W-:Y:S01]  /*22500*/  IMAD.MOV.U32 R17, RZ, RZ, R14 ;  /* 0x000000ffff117224 */ /* 0x000fe200078e000e */
[----:B------:R-:W-:Y:S06]  /*22510*/  BRA `(.L_x_9901) ;  /* 0xffffffbc00e07947 */ /* 0x000fec000383ffff */
.L_x_9757:
[----:B------:R-:W-:Y:S01]  /*22520*/  BSSY B0, `(.L_x_9902) ;  /* 0x0000007000007945 */ /* 0x000fe20003800000 */
[----:B0-----:R-:W-:Y:S02]  /*22530*/  IMAD.MOV.U32 R13, RZ, RZ, R3 ;  /* 0x000000ffff0d7224 */ /* 0x001fe400078e0003 */
[----:B--2---:R-:W-:Y:S02]  /*22540*/  IMAD.MOV.U32 R11, RZ, RZ, 0x1f ;  /* 0x0000001fff0b7424 */ /* 0x004fe400078e00ff */
[----:B------:R-:W-:-:S07]  /*22550*/  IMAD.MOV.U32 R15, RZ, RZ, -0x1 ;  /* 0xffffffffff0f7424 */ /* 0x000fce00078e00ff */
[----:B-1-345:R-:W-:Y:S05]  /*22560*/  WARPSYNC.COLLECTIVE R15, `(.L_x_9903) ;  /* 0x000000000f087348 */ /* 0x03afea0003c00000 */
[----:B------:R0:W2:Y:S02]  /*22570*/  SHFL.IDX P6, R14, R13, R12, R11 ;  /* 0x0000000c0d0e7389 */ /* 0x0000a400000c000b */
[----:B012345:R-:W-:Y:S01]  /*22580*/  ENDCOLLECTIVE ;  /* 0x000000000000791b */ /* 0x03ffe20003800000 */
.L_x_9903:
[----:B------:R-:W-:Y:S05]  /*22590*/  BSYNC B0 ;  /* 0x0000000000007941 */ /* 0x000fea0003800000 */
.L_x_9902:
[----:B------:R-:W-:Y:S01]  /*225a0*/  IMAD.MOV.U32 R3, RZ, RZ, R14 ;  /* 0x000000ffff037224 */ /* 0x000fe200078e000e */
[----:B------:R-:W-:Y:S06]  /*225b0*/  BRA `(.L_x_9904) ;  /* 0xffffffbc00d47947 */ /* 0x000fec000383ffff */
.L_x_9761:
[----:B0-----:R0:W1:Y:S02]  /*225c0*/  SYNCS.PHASECHK.TRANS64.TRYWAIT P0, [R0+URZ+0x28820], R3 ;  /* 0x02882003000075a7 */ /* 0x001064000800017f */
[----:B-1----:R-:W-:Y:S05]  /*225d0*/  @!P0 NANOSLEEP.SYNCS 0x989680 ;  /* 0x009896800000895d */ /* 0x002fea0003900000 */
[----:B------:R-:W1:Y:S02]  /*225e0*/  @!P0 SYNCS.PHASECHK.TRANS64 P0, [R0+URZ+0x28820], R3 ;  /* 0x02882003000085a7 */ /* 0x000e64000800007f */
[----:B-1----:R-:W-:Y:S05]  /*225f0*/  @!P0 BRA `(.L_x_9761) ;  /* 0xfffffffc00f08947 */ /* 0x002fea000383ffff */
[----:B------:R-:W-:Y:S05]  /*22600*/  BRA `(.L_x_9905) ;  /* 0xffffffc400587947 */ /* 0x000fea000383ffff */
.L_x_9762:
[----:B------:R-:W1:Y:S01]  /*22610*/  S2R R2, SR_TID.X ;  /* 0x0000000000027919 */ /* 0x000e620000002100 */
[----:B------:R-:W-:Y:S01]  /*22620*/  BSSY B0, `(.L_x_9906) ;  /* 0x000000a000007945 */ /* 0x000fe20003800000 */
[----:B------:R-:W-:Y:S02]  /*22630*/  IMAD.MOV.U32 R12, RZ, RZ, RZ ;  /* 0x000000ffff0c7224 */ /* 0x000fe400078e00ff */
[----:B--2---:R-:W-:Y:S02]  /*22640*/  IMAD.MOV.U32 R11, RZ, RZ, 0x1f ;  /* 0x0000001fff0b7424 */ /* 0x004fe400078e00ff */
[----:B------:R-:W-:Y:S01]  /*22650*/  IMAD.MOV.U32 R15, RZ, RZ, -0x1 ;  /* 0xffffffffff0f7424 */ /* 0x000fe200078e00ff */
[----:B-1----:R-:W-:-:S04]  /*22660*/  SHF.R.U32.HI R2, RZ, 0x5, R2 ;  /* 0x00000005ff027819 */ /* 0x002fc80000011602 */
[----:B------:R-:W-:-:S04]  /*22670*/  LOP3.LUT R2, R2, 0x3, RZ, 0xc0, !PT ;  /* 0x0000000302027812 */ /* 0x000fc800078ec0ff */
[----:B------:R-:W-:-:S07]  /*22680*/  MOV R13, R2 ;  /* 0x00000002000d7202 */ /* 0x000fce0000000f00 */
[----:B0----5:R-:W-:Y:S05]  /*22690*/  WARPSYNC.COLLECTIVE R15, `(.L_x_9907) ;  /* 0x000000000f087348 */ /* 0x021fea0003c00000 */
[----:B------:R1:W2:Y:S02]  /*226a0*/  SHFL.IDX P6, R14, R13, R12, R11 ;  /* 0x0000000c0d0e7389 */ /* 0x0002a400000c000b */
[----:B012--5:R-:W-:Y:S01]  /*226b0*/  ENDCOLLECTIVE ;  /* 0x000000000000791b */ /* 0x027fe20003800000 */
.L_x_9907:
[----:B------:R-:W-:Y:S05]  /*226c0*/  BSYNC B0 ;  /* 0x0000000000007941 */ /* 0x000fea0003800000 */
.L_x_9906:
[----:B------:R-:W-:Y:S05]  /*226d0*/  BRA `(.L_x_9908) ;  /* 0xffffffc400407947 */ /* 0x000fea000383ffff */
.L_x_9763:
[----:B------:R-:W-:Y:S01]  /*226e0*/  BSSY B0, `(.L_x_9909) ;  /* 0x0000006000007945 */ /* 0x000fe20003800000 */
[----:B------:R-:W-:-:S07]  /*226f0*/  IMAD.MOV.U32 R15, RZ, RZ, -0x1 ;  /* 0xffffffffff0f7424 */ /* 0x000fce00078e00ff */
[----:B012--5:R-:W-:Y:S05]  /*22700*/  WARPSYNC.COLLECTIVE R15, `(.L_x_9910) ;  /* 0x000000000f0c7348 */ /* 0x027fea0003c00000 */
[----:B------:R-:W-:Y:S02]  /*22710*/  ELECT P6, UR62, PT ;  /* 0x00000000003e782f */ /* 0x000fe400038c0000 */
[----:B------:R-:W-:Y:S01]  /*22720*/  MOV R14, UR62 ;  /* 0x0000003e000e7c02 */ /* 0x000fe20008000f00 */
[----:B012--5:R-:W-:Y:S10]  /*22730*/  ENDCOLLECTIVE ;  /* 0x000000000000791b */ /* 0x027ff40003800000 */
.L_x_9910:
[----:B------:R-:W-:Y:S05]  /*22740*/  BSYNC B0 ;  /* 0x0000000000007941 */ /* 0x000fea0003800000 */
.L_x_9909:
[----:B------:R-:W-:Y:S05]  /*22750*/  BRA `(.L_x_9911) ;  /* 0xffffffc400347947 */ /* 0x000fea000383ffff */
.L_x_9765:
[----:B0-----:R0:W1:Y:S02]  /*22760*/  SYNCS.PHASECHK.TRANS64.TRYWAIT P0, [R6+URZ], R5 ;  /* 0x00000005060075a7 */ /* 0x001064000800017f */
[----:B-1----:R-:W-:Y:S05]  /*22770*/  @!P0 NANOSLEEP.SYNCS 0x989680 ;  /* 0x009896800000895d */ /* 0x002fea0003900000 */
[----:B------:R-:W1:Y:S02]  /*22780*/  @!P0 SYNCS.PHASECHK.TRANS64 P0, [R6+URZ], R5 ;  /* 0x00000005060085a7 */ /* 0x000e64000800007f */
[----:B-1----:R-:W-:Y:S05]  /*22790*/  @!P0 BRA `(.L_x_9765) ;  /* 0xfffffffc00f08947 */ /* 0x002fea000383ffff */
[----:B------:R-:W-:Y:S05]  /*227a0*/  BRA `(.L_x_9912) ;  /* 0xffffffc400707947 */ /* 0x000fea000383ffff */
.L_x_9766:
[----:B-1----:R1:W3:Y:S02]  /*227b0*/  SYNCS.PHASECHK.TRANS64.TRYWAIT P0, [R7+URZ], R2 ;  /* 0x00000002070075a7 */ /* 0x0022e4000800017f */
[----:B---3--:R-:W-:Y:S05]  /*227c0*/  @!P0 NANOSLEEP.SYNCS 0x989680 ;  /* 0x009896800000895d */ /* 0x008fea0003900000 */
[----:B------:R-:W3:Y:S02]  /*227d0*/  @!P0 SYNCS.PHASECHK.TRANS64 P0, [R7+URZ], R2 ;  /* 0x00000002070085a7 */ /* 0x000ee4000800007f */
[----:B---3--:R-:W-:Y:S05]  /*227e0*/  @!P0 BRA `(.L_x_9766) ;  /* 0xfffffffc00f08947 */ /* 0x008fea000383ffff */
[----:B------:R-:W-:Y:S05]  /*227f0*/  BRA `(.L_x_9913) ;  /* 0xffffffc400647947 */ /* 0x000fea000383ffff */
.L_x_9768:
[----:B---3--:R3:W4:Y:S02]  /*22800*/  SYNCS.PHASECHK.TRANS64.TRYWAIT P0, [R4+URZ], R5 ;  /* 0x00000005040075a7 */ /* 0x008724000800017f */
[----:B----4-:R-:W-:Y:S05]  /*22810*/  @!P0 NANOSLEEP.SYNCS 0x989680 ;  /* 0x009896800000895d */ /* 0x010fea0003900000 */
[----:B------:R-:W4:Y:S02]  /*22820*/  @!P0 SYNCS.PHASECHK.TRANS64 P0, [R4+URZ], R5 ;  /* 0x00000005040085a7 */ /* 0x000f24000800007f */
[----:B----4-:R-:W-:Y:S05]  /*22830*/  @!P0 BRA `(.L_x_9768) ;  /* 0xfffffffc00f08947 */ /* 0x010fea000383ffff */
[----:B------:R-:W-:Y:S05]  /*22840*/  BRA `(.L_x_9914) ;  /* 0xffffffc4006c7947 */ /* 0x000fea000383ffff */
.L_x_9915:
        /* <DEDUP_REMOVED lines=11> */
.L_x_15322:


//--------------------- .text._ZN7cutlass13device_kernelIN5flash11enable_sm90INS1_16FlashAttnFwdSm90INS1_25CollectiveMainloopFwdSm90ILi2EN4cute5tupleIJNS5_1CILi1EEES8_S8_EEENS6_IJNS7_ILi192EEENS7_ILi144EEENS7_ILi96EEEEEELi96ENS_6half_tEfNS_4arch4Sm90ELb0ELb0ELb0ELb0ELb0ELb0ELb0ELb0ELb1ELb1ELb0ELb0EEENS1_21CollectiveEpilogueFwdINS6_IJSA_SC_SB_EEES9_SE_SG_Li384ELb0ELb1ELb0ELb0EEENS1_29StaticPersistentTileSchedulerILb0EEEEEEEEEvNT_6ParamsE --------------------------
	.section	.text._ZN7cutlass13device_kernelIN5flash11enable_sm90INS1_16FlashAttnFwdSm90INS1_25CollectiveMainloopFwdSm90ILi2EN4cute5tupleIJNS5_1CILi1EEES8_S8_EEENS6_IJNS7_ILi192EEENS7_ILi144EEENS7_ILi96EEEEEELi96ENS_6half_tEfNS_4arch4Sm90ELb0ELb0ELb0ELb0ELb0ELb0ELb0ELb0ELb1ELb1ELb0ELb0EEENS1_21CollectiveEpilogueFwdINS6_IJSA_SC_SB_EEES9_SE_SG_Li384ELb0ELb1ELb0ELb0EEENS1_29StaticPersistentTileSchedulerILb0EEEEEEEEEvNT_6ParamsE,"ax",@progbits
	.align	128
.text._ZN7cutlass13device_kernelIN5flash11enable_sm90INS1_16FlashAttnFwdSm90INS1_25CollectiveMainloopFwdSm90ILi2EN4cute5tupleIJNS5_1CILi1EEES8_S8_EEENS6_IJNS7_ILi192EEENS7_ILi144EEENS7_ILi96EEEEEELi96ENS_6half_tEfNS_4arch4Sm90ELb0ELb0ELb0ELb0ELb0ELb0ELb0ELb0ELb1ELb1ELb0ELb0EEENS1_21CollectiveEpilogueFwdINS6_IJSA_SC_SB_EEES9_SE_SG_Li384ELb0ELb1ELb0ELb0EEENS1_29StaticPersistentTileSchedulerILb0EEEEEEEEEvNT_6ParamsE:
        .type           _ZN7cutlass13device_kernelIN5flash11enable_sm90INS1_16FlashAttnFwdSm90INS1_25CollectiveMainloopFwdSm90ILi2EN4cute5tupleIJNS5_1CILi1EEES8_S8_EEENS6_IJNS7_ILi192EEENS7_ILi144EEENS7_ILi96EEEEEELi96ENS_6half_tEfNS_4arch4Sm90ELb0ELb0ELb0ELb0ELb0ELb0ELb0ELb0ELb1ELb1ELb0ELb0EEENS1_21CollectiveEpilogueFwdINS6_IJSA_SC_SB_EEES9_SE_SG_Li384ELb0ELb1ELb0ELb0EEENS1_29StaticPersistentTileSchedulerILb0EEEEEEEEEvNT_6ParamsE,@function
        .size           _ZN7cutlass13device_kernelIN5flash11enable_sm90INS1_16FlashAttnFwdSm90INS1_25CollectiveMainloopFwdSm90ILi2EN4cute5tupleIJNS5_1CILi1EEES8_S8_EEENS6_IJNS7_ILi192EEENS7_ILi144EEENS7_ILi96EEEEEELi96ENS_6half_tEfNS_4arch4Sm90ELb0ELb0ELb0ELb0ELb0ELb0ELb0ELb0ELb1ELb1ELb0ELb0EEENS1_21CollectiveEpilogueFwdINS6_IJSA_SC_SB_EEES9_SE_SG_Li384ELb0ELb1ELb0ELb0EEENS1_29StaticPersistentTileSchedulerILb0EEEEEEEEEvNT_6ParamsE,(.L_x_15323 - _ZN7cutlass13device_kernelIN5flash11enable_sm90INS1_16FlashAttnFwdSm90INS1_25CollectiveMainloopFwdSm90ILi2EN4cute5tupleIJNS5_1CILi1EEES8_S8_EEENS6_IJNS7_ILi192EEENS7_ILi144EEENS7_ILi96EEEEEELi96ENS_6half_tEfNS_4arch4Sm90ELb0ELb0ELb0ELb0ELb0ELb0ELb0ELb0ELb1ELb1ELb0ELb0EEENS1_21CollectiveEpilogueFwdINS6_IJSA_SC_SB_EEES9_SE_SG_Li384ELb0ELb1ELb0ELb0EEENS1_29StaticPersistentTileSchedulerILb0EEEEEEEEEvNT_6ParamsE)
        .other          _ZN7cutlass13device_kernelIN5flash11enable_sm90INS1_16FlashAttnFwdSm90INS1_25CollectiveMainloopFwdSm90ILi2EN4cute5tupleIJNS5_1CILi1EEES8_S8_EEENS6_IJNS7_ILi192EEENS7_ILi144EEENS7_ILi96EEEEEELi96ENS_6half_tEfNS_4arch4Sm90ELb0ELb0ELb0ELb0ELb0ELb0ELb0ELb0ELb1ELb1ELb0ELb0EEENS1_21CollectiveEpilogueFwdINS6_IJSA_SC_SB_EEES9_SE_SG_Li384ELb0ELb1ELb0ELb0EEENS1_29StaticPersistentTileSchedulerILb0EEEEEEEEEvNT_6ParamsE,@"STO_CUDA_ENTRY STV_DEFAULT"
_ZN7cutlass13device_kernelIN5flash11enable_sm90INS1_16FlashAttnFwdSm90INS1_25CollectiveMainloopFwdSm90ILi2EN4cute5tupleIJNS5_1CILi1EEES8_S8_EEENS6_IJNS7_ILi192EEENS7_ILi144EEENS7_ILi96EEEEEELi96ENS_6half_tEfNS_4arch4Sm90ELb0ELb0ELb0ELb0ELb0ELb0ELb0ELb0ELb1ELb1ELb0ELb0EEENS1_21CollectiveEpilogueFwdINS6_IJSA_SC_SB_EEES9_SE_SG_Li384ELb0ELb1ELb0ELb0EEENS1_29StaticPersistentTileSchedulerILb0EEEEEEEEEvNT_6ParamsE:
        /* <DEDUP_REMOVED lines=17> */
.L_x_9917:
[----:B------:R-:W-:Y:S05]  /*0110*/  BSYNC B0 ;  /* 0x0000000000007941 */ /* 0x000fea0003800000 */
.L_x_9916:
        /* <DEDUP_REMOVED lines=40> */
.L_x_9918:
        /* <DEDUP_REMOVED lines=22> */
.L_x_9919:
        /* <DEDUP_REMOVED lines=18> */
.L_x_9920:
        /* <DEDUP_REMOVED lines=22> */
.L_x_9921:
        /* <DEDUP_REMOVED lines=22> */
.L_x_9922:
        /* <DEDUP_REMOVED lines=8> */
.L_x_9924:
[----:B------:R-:W-:-:S08]  /*0960*/  NOP ;  /* 0x0000000000007918 */ /* 0x000fd00000000000 */
[----:B------:R-:W0:Y:S02]  /*0970*/  USETMAXREG.TRY_ALLOC.CTAPOOL UP0, 0xa0 ;  /* 0x000000a0000079c8 */ /* 0x000e240008000600 */
[----:B0-----:R-:W-:-:S13]  /*0980*/  PLOP3.LUT P0, PT, PT, PT, UP0, 0x80, 0x0 ;  /* 0x000000000000781c */ /* 0x001fda0003f0f008 */
[----:B------:R-:W-:Y:S05]  /*0990*/  @!P0 BRA `(.L_x_9924) ;  /* 0xfffffffc00f08947 */ /* 0x000fea000383ffff */
[----:B--2---:R-:W0:Y:S01]  /*09a0*/  S2R R2, SR_TID.X ;  /* 0x0000000000027919 */ /* 0x004e220000002100 */
[----:B------:R-:W1:Y:S08]  /*09b0*/  S2UR UR4, SR_CTAID.X ;  /* 0x00000000000479c3 */ /* 0x000e700000002500 */
[----:B------:R-:W-:Y:S06]  /*09c0*/  BAR.ARV 0x8, 0x200 ;  /* 0x0208000000007b1d */ /* 0x000fec0000002000 */
[----:B0-----:R-:W-:-:S04]  /*09d0*/  LOP3.LUT R0, R2, 0xffffff80, RZ, 0xc0, !PT ;  /* 0xffffff8002007812 */ /* 0x001fc800078ec0ff */
[----:B------:R-:W-:Y:S02]  /*09e0*/  ISETP.NE.AND P0, PT, R0, 0x80, PT ;  /* 0x000000800000780c */ /* 0x000fe40003f05270 */
[----:B------:R-:W1:Y:S11]  /*09f0*/  LDC R0, c[0x0][0xc34] ;  /* 0x00030d00ff007b82 */ /* 0x000e760000000800 */
[----:B------:R-:W-:Y:S06]  /*0a00*/  @!P0 BAR.ARV 0x9, 0x100 ;  /* 0x0244000000008b1d */ /* 0x000fec0000002000 */
[----:B-1----:R-:W-:-:S13]  /*0a10*/  ISETP.LE.AND P0, PT, R0, UR4, PT ;  /* 0x0000000400007c0c */ /* 0x002fda000bf03270 */
[----:B------:R-:W-:Y:S05]  /*0a20*/  @P0 EXIT ;  /* 0x000000000000094d */ /* 0x000fea0003800000 */
[----:B------:R-:W2:Y:S01]  /*0a30*/  LDL.LU R12, [R1+0x24] ;  /* 0x00002400010c7983 */ /* 0x000ea20000300800 */
[----:B------:R-:W-:-:S05]  /*0a40*/  VIADD R147, R2, 0xffffff80 ;  /* 0xffffff8002937836 */ /* 0x000fca0000000000 */
[----:B------:R-:W-:-:S04]  /*0a50*/  SHF.R.S32.HI R0, RZ, 0x1f, R147 ;  /* 0x0000001fff007819 */ /* 0x000fc80000011493 */
[----:B------:R-:W-:-:S04]  /*0a60*/  LEA.HI R2, R0, R147, RZ, 0x4 ;  /* 0x0000009300027211 */ /* 0x000fc800078f20ff */
[----:B------:R-:W-:Y:S02]  /*0a70*/  LOP3.LUT R4, R2, 0xfffffff0, RZ, 0xc0, !PT ;  /* 0xfffffff002047812 */ /* 0x000fe400078ec0ff */
[----:B------:R-:W-:-:S03]  /*0a80*/  LEA.HI R153, R0, R147, RZ, 0x7 ;  /* 0x0000009300997211 */ /* 0x000fc600078f38ff */
[----:B------:R-:W-:Y:S01]  /*0a90*/  IMAD.IADD R4, R147, 0x1, -R4 ;  /* 0x0000000193047824 */ /* 0x000fe200078e0a04 */
[CC--:B------:R-:W-:Y:S02]  /*0aa0*/  LEA.HI R148, R0.reuse, R147.reuse, RZ, 0x2 ;  /* 0x0000009300947211 */ /* 0x0c0fe400078f10ff */
[----:B------:R-:W-:Y:S02]  /*0ab0*/  LEA.HI R0, R0, R147, RZ, 0x5 ;  /* 0x0000009300007211 */ /* 0x000fe400078f28ff */
[----:B------:R-:W-:Y:S02]  /*0ac0*/  SHF.R.S32.HI R3, RZ, 0x1f, R4 ;  /* 0x0000001fff037819 */ /* 0x000fe40000011404 */
[----:B------:R-:W-:Y:S02]  /*0ad0*/  LOP3.LUT R6, R153, 0xffffff80, RZ, 0xc0, !PT ;  /* 0xffffff8099067812 */ /* 0x000fe400078ec0ff */
[----:B------:R-:W-:Y:S02]  /*0ae0*/  SHF.R.S32.HI R9, RZ, 0x5, R0 ;  /* 0x00000005ff097819 */ /* 0x000fe40000011400 */
[----:B------:R-:W-:Y:S01]  /*0af0*/  LEA.HI R0, R3, R4, RZ, 0x3 ;  /* 0x0000000403007211 */ /* 0x000fe200078f18ff */
[----:B------:R-:W-:Y:S01]  /*0b00*/  IMAD.IADD R149, R147, 0x1, -R6 ;  /* 0x0000000193957824 */ /* 0x000fe200078e0a06 */
[----:B------:R-:W-:-:S02]  /*0b10*/  SHF.R.S32.HI R5, RZ, 0x4, R2 ;  /* 0x00000004ff057819 */ /* 0x000fc40000011402 */
[----:B------:R-:W-:Y:S01]  /*0b20*/  LOP3.LUT R8, R148, 0xfffffffc, RZ, 0xc0, !PT ;  /* 0xfffffffc94087812 */ /* 0x000fe200078ec0ff */
[----:B------:R-:W-:Y:S01]  /*0b30*/  IMAD.SHL.U32 R0, R0, 0x10, RZ ;  /* 0x0000001000007824 */ /* 0x000fe200078e00ff */
[----:B------:R-:W-:Y:S02]  /*0b40*/  LEA.HI R3, R3, R4, RZ, 0x2 ;  /* 0x0000000403037211 */ /* 0x000fe400078f10ff */
[----:B------:R-:W-:Y:S02]  /*0b50*/  SHF.R.S32.HI R6, RZ, 0x1f, R149 ;  /* 0x0000001fff067819 */ /* 0x000fe40000011495 */
[----:B------:R-:W-:Y:S01]  /*0b60*/  LEA.HI R2, R2, R5, RZ, 0x1 ;  /* 0x0000000502027211 */ /* 0x000fe200078f08ff */
[----:B------:R-:W-:Y:S01]  /*0b70*/  IMAD.IADD R147, R147, 0x1, -R8 ;  /* 0x0000000193937824 */ /* 0x000fe200078e0a08 */
[----:B------:R-:W-:Y:S01]  /*0b80*/  LOP3.LUT R7, R3, 0x7fffffc, RZ, 0xc0, !PT ;  /* 0x07fffffc03077812 */ /* 0x000fe200078ec0ff */
[----:B------:R-:W0:Y:S01]  /*0b90*/  S2UR UR5, SR_CgaCtaId ;  /* 0x00000000000579c3 */ /* 0x000e220000008800 */
[----:B------:R-:W-:-:S02]  /*0ba0*/  LOP3.LUT R0, R0, 0x7fffff80, RZ, 0xc0, !PT ;  /* 0x7fffff8000007812 */ /* 0x000fc400078ec0ff */
[----:B------:R-:W-:Y:S02]  /*0bb0*/  LEA.HI R8, R6, R149, RZ, 0x2 ;  /* 0x0000009506087211 */ /* 0x000fe400078f10ff */
[----:B------:R-:W-:Y:S02]  /*0bc0*/  LOP3.LUT R2, R2, 0x1ffffffe, RZ, 0xc0, !PT ;  /* 0x1ffffffe02027812 */ /* 0x000fe400078ec0ff */
[----:B------:R-:W-:Y:S01]  /*0bd0*/  SHF.R.S32.HI R3, RZ, 0x2, R3 ;  /* 0x00000002ff037819 */ /* 0x000fe20000011403 */
[----:B------:R-:W-:Y:S01]  /*0be0*/  IMAD.IADD R7, R4, 0x1, -R7 ;  /* 0x0000000104077824 */ /* 0x000fe200078e0a07 */
[----:B------:R-:W-:Y:S01]  /*0bf0*/  SHF.R.S32.HI R153, RZ, 0x7, R153 ;  /* 0x00000007ff997819 */ /* 0x000fe20000011499 */
[----:B------:R-:W-:Y:S01]  /*0c00*/  IMAD R0, R9, 0x100, R0 ;  /* 0x0000010009007824 */ /* 0x000fe200078e0200 */
[----:B------:R-:W-:Y:S01]  /*0c10*/  SHF.R.S32.HI R10, RZ, 0x2, R8 ;  /* 0x00000002ff0a7819 */ /* 0x000fe20000011408 */
[----:B------:R-:W-:Y:S01]  /*0c20*/  IMAD.IADD R2, R5, 0x1, -R2 ;  /* 0x0000000105027824 */ /* 0x000fe200078e0a02 */
[----:B------:R-:W-:Y:S01]  /*0c30*/  SHF.R.S32.HI R11, RZ, 0x1f, R8 ;  /* 0x0000001fff0b7819 */ /* 0x000fe20000011408 */
[----:B------:R-:W-:-:S02]  /*0c40*/  IMAD.SHL.U32 R3, R3, 0x40, RZ ;  /* 0x0000004003037824 */ /* 0x000fc400078e00ff */
[----:B------:R-:W-:Y:S01]  /*0c50*/  IMAD R7, R7, 0x10, R0 ;  /* 0x0000001007077824 */ /* 0x000fe200078e0200 */
[----:B------:R-:W-:Y:S01]  /*0c60*/  LEA.HI R11, R11, R10, RZ, 0x3 ;  /* 0x0000000a0b0b7211 */ /* 0x000fe200078f18ff */
[----:B------:R-:W-:Y:S01]  /*0c70*/  IMAD.HI R0, R153, 0x55555556, RZ ;  /* 0x5555555699007827 */ /* 0x000fe200078e02ff */
[----:B------:R-:W-:-:S03]  /*0c80*/  LOP3.LUT R3, R3, 0x40, RZ, 0xc0, !PT ;  /* 0x0000004003037812 */ /* 0x000fc600078ec0ff */
[----:B------:R-:W-:Y:S01]  /*0c90*/  IMAD.SHL.U32 R2, R2, 0x8, RZ ;  /* 0x0000000802027824 */ /* 0x000fe200078e00ff */
[----:B------:R-:W-:Y:S01]  /*0ca0*/  LOP3.LUT R11, R11, 0xfffffff8, RZ, 0xc0, !PT ;  /* 0xfffffff80b0b7812 */ /* 0x000fe200078ec0ff */
[----:B------:R-:W-:Y:S01]  /*0cb0*/  IMAD R13, R9, 0x10, R4 ;  /* 0x00000010090d7824 */ /* 0x000fe200078e0204 */
[----:B------:R-:W-:Y:S02]  /*0cc0*/  LEA.HI R6, R6, R149, RZ, 0x5 ;  /* 0x0000009506067211 */ /* 0x000fe400078f28ff */
[----:B------:R-:W-:Y:S01]  /*0cd0*/  LEA.HI R4, R0, R0, RZ, 0x1 ;  /* 0x0000000000047211 */ /* 0x000fe200078f08ff */
[--C-:B------:R-:W-:Y:S01]  /*0ce0*/  IMAD.U32 R156, R13, 0x20, R2.reuse ;  /* 0x000000200d9c7824 */ /* 0x100fe200078e0002 */
[----:B------:R-:W-:Y:S02]  /*0cf0*/  LOP3.LUT R0, R3, 0x8, R2, 0xf8, !PT ;  /* 0x0000000803007812 */ /* 0x000fe400078ef802 */
[----:B------:R-:W-:Y:S01]  /*0d00*/  SHF.R.U32.HI R3, RZ, 0x3, R3 ;  /* 0x00000003ff037819 */ /* 0x000fe20000011603 */
[----:B------:R-:W-:Y:S01]  /*0d10*/  IMAD.IADD R11, R10, 0x1, -R11 ;  /* 0x000000010a0b7824 */ /* 0x000fe200078e0a0b */
[----:B------:R-:W-:-:S02]  /*0d20*/  SHF.R.S32.HI R6, RZ, 0x5, R6 ;  /* 0x00000005ff067819 */ /* 0x000fc40000011406 */
[C---:B------:R-:W-:Y:S01]  /*0d30*/  LEA.HI R2, R147.reuse, R147, RZ, 0x1 ;  /* 0x0000009393027211 */ /* 0x040fe200078f08ff */
[----:B------:R-:W-:Y:S01]  /*0d40*/  IMAD.SHL.U32 R18, R147, 0x8, RZ ;  /* 0x0000000893127824 */ /* 0x000fe200078e00ff */
[----:B------:R-:W-:Y:S01]  /*0d50*/  LOP3.LUT R0, R0, R3, RZ, 0x3c, !PT ;  /* 0x0000000300007212 */ /* 0x000fe200078e3cff */
[----:B------:R-:W-:Y:S01]  /*0d60*/  IMAD R4, R4, -0x3, R153 ;  /* 0xfffffffd04047824 */ /* 0x000fe200078e0299 */
[----:B------:R-:W-:Y:S01]  /*0d70*/  LOP3.LUT R8, R8, 0x7ffffffc, RZ, 0xc0, !PT ;  /* 0x7ffffffc08087812 */ /* 0x000fe200078ec0ff */
[----:B------:R-:W-:Y:S01]  /*0d80*/  IMAD R11, R6, 0x10, R11 ;  /* 0x00000010060b7824 */ /* 0x000fe200078e020b */
[----:B------:R-:W-:Y:S01]  /*0d90*/  LOP3.LUT R2, R2, 0x1ffffffe, RZ, 0xc0, !PT ;  /* 0x1ffffffe02027812 */ /* 0x000fe200078ec0ff */
[----:B------:R-:W-:Y:S01]  /*0da0*/  UMOV UR37, 0x400 ;  /* 0x0000040000257882 */ /* 0x000fe20000000000 */
[----:B------:R-:W-:Y:S01]  /*0db0*/  IMAD.IADD R0, R0, 0x1, R7 ;  /* 0x0000000100007824 */ /* 0x000fe200078e0207 */
[----:B0-----:R-:W-:Y:S01]  /*0dc0*/  ULEA UR37, UR5, UR37, 0x18 ;  /* 0x0000002505257291 */ /* 0x001fe2000f8ec03f */
[----:B------:R-:W-:-:S02]  /*0dd0*/  VIADD R145, R18, 0x20 ;  /* 0x0000002012917836 */ /* 0x000fc40000000000 */
[----:B------:R-:W-:Y:S02]  /*0de0*/  VIADD R144, R18, 0x40 ;  /* 0x0000004012907836 */ /* 0x000fe40000000000 */
[----:B------:R-:W-:Y:S02]  /*0df0*/  IMAD.MOV.U32 R157, RZ, RZ, -0x2 ;  /* 0xfffffffeff9d7424 */ /* 0x000fe400078e00ff */
[----:B------:R-:W-:Y:S02]  /*0e00*/  IMAD.IADD R8, R149, 0x1, -R8 ;  /* 0x0000000195087824 */ /* 0x000fe400078e0a08 */
[----:B------:R-:W-:Y:S02]  /*0e10*/  IMAD R154, R4, 0x40, R11 ;  /* 0x00000040049a7824 */ /* 0x000fe400078e020b */
[----:B------:R-:W-:Y:S01]  /*0e20*/  IMAD.IADD R155, R147, 0x1, -R2 ;  /* 0x00000001939b7824 */ /* 0x000fe200078e0a02 */
[----:B------:R-:W-:Y:S01]  /*0e30*/  SHF.R.S32.HI R148, RZ, 0x2, R148 ;  /* 0x00000002ff947819 */ /* 0x000fe20000011494 */
[----:B------:R-:W-:Y:S01]  /*0e40*/  IMAD R157, R8, R157, 0x90 ;  /* 0x00000090089d7424 */ /* 0x000fe200078e029d */
[----:B------:R-:W-:Y:S01]  /*0e50*/  SHF.R.S32.HI R4, RZ, 0x1f, R145 ;  /* 0x0000001fff047819 */ /* 0x000fe20000011491 */
[----:B------:R-:W-:Y:S01]  /*0e60*/  IMAD.MOV.U32 R146, RZ, RZ, RZ ;  /* 0x000000ffff927224 */ /* 0x000fe200078e00ff */
[----:B------:R-:W-:Y:S01]  /*0e70*/  SHF.R.S32.HI R3, RZ, 0x1f, R144 ;  /* 0x0000001fff037819 */ /* 0x000fe20000011490 */
[----:B------:R-:W-:Y:S01]  /*0e80*/  IMAD.MOV.U32 R16, RZ, RZ, RZ ;  /* 0x000000ffff107224 */ /* 0x000fe200078e00ff */
[----:B------:R-:W-:Y:S01]  /*0e90*/  LEA R2, R0, UR37, 0x1 ;  /* 0x0000002500027c11 */ /* 0x000fe2000f8e08ff */
[----:B------:R-:W-:-:S02]  /*0ea0*/  IMAD R155, R155, 0x8, R154 ;  /* 0x000000089b9b7824 */ /* 0x000fc400078e029a */
[----:B------:R-:W-:Y:S01]  /*0eb0*/  IMAD.U32 R19, RZ, RZ, UR4 ;  /* 0x00000004ff137e24 */ /* 0x000fe2000f8e00ff */
[----:B------:R-:W-:Y:S01]  /*0ec0*/  UMOV UR36, URZ ;  /* 0x0000003f00247c82 */ /* 0x000fe20008000000 */
[----:B--2---:R-:W-:-:S07]  /*0ed0*/  LOP3.LUT R17, R12, 0x1, RZ, 0xfc, !PT ;  /* 0x000000010c117812 */ /* 0x004fce00078efcff */
.L_x_9949:
[----:B0-----:R-:W0:Y:S01]  /*0ee0*/  SHFL.IDX PT, R0, R153, RZ, 0x1f ;  /* 0x00001fff99007589 */ /* 0x001e2200000e0000 */
[----:B-1----:R-:W1:Y:S01]  /*0ef0*/  LDC R64, c[0x0][0x2f0] ;  /* 0x0000bc00ff407b82 */ /* 0x002e620000000800 */
[----:B------:R-:W-:Y:S01]  /*0f00*/  ULDC UR4, c[0x0][0xc38] ;  /* 0x00030e0000047ab9 */ /* 0x000fe20000000800 */
[----:B------:R-:W-:Y:S01]  /*0f10*/  R2UR UR11, R19 ;  /* 0x00000000130b72ca */ /* 0x000fe200000e0000 */
[----:B------:R-:W-:Y:S01]  /*0f20*/  UISETP.NE.AND UP1, UPT, UR4, 0x1, UPT ;  /* 0x000000010400788c */ /* 0x000fe2000bf25270 */
[----:B------:R-:W-:Y:S02]  /*0f30*/  ULDC.64 UR6, c[0x0][0x418] ;  /* 0x0001060000067ab9 */ /* 0x000fe40000000a00 */
[----:B------:R-:W-:Y:S01]  /*0f40*/  ULDC UR4, c[0x0][0xc44] ;  /* 0x0003110000047ab9 */ /* 0x000fe20000000800 */
[----:B------:R-:W-:Y:S02]  /*0f50*/  UISETP.NE.U32.AND UP0, UPT, UR6, URZ, UPT ;  /* 0x0000003f0600728c */ /* 0x000fe4000bf05070 */
[----:B------:R-:W-:-:S02]  /*0f60*/  UISETP.NE.AND UP2, UPT, UR4, 0x1, UPT ;  /* 0x000000010400788c */ /* 0x000fc4000bf45270 */
[----:B------:R-:W-:Y:S01]  /*0f70*/  UISETP.NE.AND.EX UP0, UPT, UR7, URZ, UPT, UP0 ;  /* 0x0000003f0700728c */ /* 0x000fe2000bf05300 */
[----:B------:R-:W-:Y:S01]  /*0f80*/  ULDC UR8, c[0x0][0x424] ;  /* 0x0001090000087ab9 */ /* 0x000fe20000000800 */
[----:B------:R-:W-:Y:S01]  /*0f90*/  UIADD3 UR9, UR37, 0x24300, URZ ;  /* 0x0002430025097890 */ /* 0x000fe2000fffe03f */
[----:B------:R-:W-:Y:S01]  /*0fa0*/  @UP1 ULDC UR4, c[0x0][0xc3c] ;  /* 0x00030f0000041ab9 */ /* 0x000fe20000000800 */
[----:B------:R-:W-:Y:S02]  /*0fb0*/  USEL UR8, UR8, 0x1, UP0 ;  /* 0x0000000108087887 */ /* 0x000fe40008000000 */
[----:B------:R-:W-:Y:S02]  /*0fc0*/  UIMAD.WIDE.U32 UR4, UR11, UR4, URZ ;  /* 0x000000040b0472a5 */ /* 0x000fe4000f8e003f */
[----:B------:R-:W-:Y:S01]  /*0fd0*/  ULOP3.LUT UP0, URZ, UR9, 0x9f, URZ, 0xc0, !UPT ;  /* 0x0000009f093f7892 */ /* 0x000fe2000f80c03f */
[----:B0-----:R-:W-:Y:S01]  /*0fe0*/  R2UR UR38, R0 ;  /* 0x00000000002672ca */ /* 0x001fe200000e0000 */
[----:B------:R-:W-:Y:S01]  /*0ff0*/  @UP1 ULDC UR10, c[0x0][0xc40] ;  /* 0x00031000000a1ab9 */ /* 0x000fe20000000800 */
[----:B------:R-:W-:Y:S01]  /*1000*/  UMOV UR12, UR11 ;  /* 0x0000000b000c7c82 */ /* 0x000fe20008000000 */
[----:B-1----:R-:W-:Y:S01]  /*1010*/  IMAD R64, R64, UR8, RZ ;  /* 0x0000000840407c24 */ /* 0x002fe2000f8e02ff */
[----:B------:R-:W-:Y:S01]  /*1020*/  @UP1 USHF.R.U32.HI UR12, URZ, UR10, UR5 ;  /* 0x0000000a3f0c1299 */ /* 0x000fe20008011605 */
[----:B------:R-:W-:-:S02]  /*1030*/  PLOP3.LUT P0, PT, PT, PT, UP0, 0x80, 0x0 ;  /* 0x000000000000781c */ /* 0x000fc40003f0f008 */
[----:B------:R-:W-:-:S03]  /*1040*/  VIADD R0, R64, 0x8f ;  /* 0x0000008f40007836 */ /* 0x000fc60000000000 */
[----:B------:R-:W-:Y:S01]  /*1050*/  IMAD.U32 R152, RZ, RZ, UR12 ;  /* 0x0000000cff987e24 */ /* 0x000fe2000f8e00ff */
[----:B------:R-:W-:Y:S01]  /*1060*/  UMOV UR8, UR12 ;  /* 0x0000000c00087c82 */ /* 0x000fe20008000000 */
[----:B------:R-:W-:Y:S01]  /*1070*/  IMAD.HI R0, R0, 0x38e38e39, RZ ;  /* 0x38e38e3900007827 */ /* 0x000fe200078e02ff */
[----:B------:R-:W-:-:S04]  /*1080*/  UIMAD.WIDE UR6, UR38, 0x55555556, URZ ;  /* 0x55555556260678a5 */ /* 0x000fc8000f8e023f */
[----:B------:R-:W-:Y:S01]  /*1090*/  ULEA.HI UR7, UR7, UR7, URZ, 0x1 ;  /* 0x0000000707077291 */ /* 0x000fe2000f8f083f */
[----:B------:R-:W-:-:S03]  /*10a0*/  SHF.R.U32.HI R3, RZ, 0x1f, R0 ;  /* 0x0000001fff037819 */ /* 0x000fc60000011600 */
[----:B------:R-:W-:Y:S01]  /*10b0*/  UIMAD UR40, UR7, -0x3, UR38 ;  /* 0xfffffffd072878a4 */ /* 0x000fe2000f8e0226 */
[----:B-----5:R-:W-:Y:S02]  /*10c0*/  LEA.HI.SX32 R22, R0, R3, 0x1b ;  /* 0x0000000300167211 */ /* 0x020fe400078fdaff */
[----:B------:R-:W-:Y:S02]  /*10d0*/  @UP2 ULDC.64 UR6, c[0x0][0xc48] ;  /* 0x0003120000062ab9 */ /* 0x000fe40000000a00 */
[----:B------:R-:W-:Y:S02]  /*10e0*/  UIMAD.WIDE.U32 UR4, UR12, UR6, URZ ;  /* 0x000000060c0472a5 */ /* 0x000fe4000f8e003f */
[----:B------:R-:W-:Y:S02]  /*10f0*/  ULEA UR6, UR40, UR9, 0xb ;  /* 0x0000000928067291 */ /* 0x000fe4000f8e583f */
[----:B------:R-:W-:Y:S02]  /*1100*/  @UP2 USHF.R.U32.HI UR8, URZ, UR7, UR5 ;  /* 0x000000073f082299 */ /* 0x000fe40008011605 */
[----:B------:R-:W-:Y:S01]  /*1110*/  USHF.R.U32.HI UR6, URZ, 0x4, UR6 ;  /* 0x000000043f067899 */ /* 0x000fe20008011606 */
[----:B------:R-:W-:-:S03]  /*1120*/  UMOV UR4, UR11 ;  /* 0x0000000b00047c82 */ /* 0x000fc60008000000 */
[----:B------:R-:W-:Y:S01]  /*1130*/  ULOP3.LUT UR39, UR6, 0x3fff, URZ, 0xc0, !UPT ;  /* 0x00003fff06277892 */ /* 0x000fe2000f8ec03f */
[----:B------:R-:W-:Y:S02]  /*1140*/  IMAD.U32 R151, RZ, RZ, UR8 ;  /* 0x00000008ff977e24 */ /* 0x000fe4000f8e00ff */
[----:B------:R-:W-:Y:S01]  /*1150*/  IMAD.U32 R150, RZ, RZ, UR4 ;  /* 0x00000004ff967e24 */ /* 0x000fe2000f8e00ff */
[----:B---34-:R-:W-:Y:S08]  /*1160*/  @!P0 BRA `(.L_x_9925) ;  /* 0x0000000000408947 */ /* 0x018ff00003800000 */
        /* <DEDUP_REMOVED lines=16> */
.L_x_9925:
[----:B------:R-:W-:Y:S02]  /*1270*/  LOP3.LUT R0, R146, 0x1, RZ, 0xc0, !PT ;  /* 0x0000000192007812 */ /* 0x000fe400078ec0ff */
[----:B------:R-:W-:Y:S02]  /*1280*/  ISETP.NE.AND P0, PT, R17, 0x3, PT ;  /* 0x000000031100780c */ /* 0x000fe40003f05270 */
[----:B------:R-:W-:-:S04]  /*1290*/  SHF.L.U32 R0, R0, 0x1f, RZ ;  /* 0x0000001f00007819 */ /* 0x000fc800000006ff */
[----:B------:R-:W0:Y:S02]  /*12a0*/  SYNCS.PHASECHK.TRANS64.TRYWAIT P1, [UR37+0x31c00], R0 ;  /* 0x031c0000ff0075a7 */ /* 0x000e240008020165 */
[----:B0-----:R-:W-:Y:S05]  /*12b0*/  @!P1 BRA `(.L_x_9926) ;  /* 0x000000cc00589947 */ /* 0x001fea0003800000 */
.L_x_10041:
[----:B------:R-:W-:Y:S05]  /*12c0*/  @!P0 BRA `(.L_x_9927) ;  /* 0x0000000000048947 */ /* 0x000fea0003800000 */
[----:B------:R-:W-:Y:S01]  /*12d0*/  BPT.TRAP 0x1 ;  /* 0x000000040000795c */ /* 0x000fe20000300000 */
.L_x_9927:
[----:B------:R-:W-:Y:S01]  /*12e0*/  IMAD.U32 R4, RZ, RZ, UR36 ;  /* 0x00000024ff047e24 */ /* 0x000fe2000f8e00ff */
[----:B0-----:R-:W-:-:S04]  /*12f0*/  SHF.L.U32 R3, R16, 0x1f, RZ ;  /* 0x0000001f10037819 */ /* 0x001fc800000006ff */
[----:B------:R-:W-:-:S04]  /*1300*/  LEA R4, R4, UR37, 0x3 ;  /* 0x0000002504047c11 */ /* 0x000fc8000f8e18ff */
[----:B------:R0:W1:Y:S01]  /*1310*/  SYNCS.PHASECHK.TRANS64.TRYWAIT P2, [R4+URZ+0x31c30], R3 ;  /* 0x031c3003040075a7 */ /* 0x000062000804017f */
[----:B------:R-:W-:Y:S05]  /*1320*/  @!P0 BRA `(.L_x_9928) ;  /* 0x0000000000048947 */ /* 0x000fea0003800000 */
[----:B------:R-:W-:Y:S01]  /*1330*/  BPT.TRAP 0x1 ;  /* 0x000000040000795c */ /* 0x000fe20000300000 */
.L_x_9928:
[----:B------:R-:W2:Y:S01]  /*1340*/  S2R R0, SR_TID.X ;  /* 0x0000000000007919 */ /* 0x000ea20000002100 */
[----:B------:R-:W-:Y:S01]  /*1350*/  IMAD.MOV.U32 R71, RZ, RZ, RZ ;  /* 0x000000ffff477224 */ /* 0x000fe200078e00ff */
[----:B--2---:R-:W-:Y:S01]  /*1360*/  LOP3.LUT P1, RZ, R0, 0x7f, RZ, 0xc0, !PT ;  /* 0x0000007f00ff7812 */ /* 0x004fe2000782c0ff */
[----:B-1----:R-:W-:-:S12]  /*1370*/  @P2 BRA `(.L_x_9929) ;  /* 0x0000000000082947 */ /* 0x002fd80003800000 */
[----:B------:R-:W1:Y:S02]  /*1380*/  SYNCS.PHASECHK.TRANS64.TRYWAIT P2, [R4+URZ+0x31c30], R3 ;  /* 0x031c3003040075a7 */ /* 0x000e64000804017f */
[----:B-1----:R-:W-:Y:S05]  /*1390*/  @!P2 BRA `(.L_x_9930) ;  /* 0x000000cc0038a947 */ /* 0x002fea0003800000 */
.L_x_9929:
[----:B------:R-:W-:Y:S05]  /*13a0*/  WARPSYNC.ALL ;  /* 0x0000000000007948 */ /* 0x000fea0003800000 */
[----:B------:R-:W-:Y:S01]  /*13b0*/  UIADD3 UR4, UR37, 0x16a00, URZ ;  /* 0x00016a0025047890 */ /* 0x000fe2000fffe03f */
[----:B------:R-:W-:Y:S01]  /*13c0*/  WARPGROUP.ARRIVE ;  /* 0x00000000000079c5 */ /* 0x000fe20000000000 */
[----:B------:R-:W-:Y:S01]  /*13d0*/  ULEA UR40, UR40, UR37, 0xc ;  /* 0x0000002528287291 */ /* 0x000fe2000f8e603f */
[----:B------:R-:W-:Y:S01]  /*13e0*/  IMAD.IADD R5, R157, 0x1, R64 ;  /* 0x000000019d057824 */ /* 0x000fe200078e0240 */
[----:B------:R-:W-:Y:S01]  /*13f0*/  USHF.R.U32.HI UR4, URZ, 0x4, UR4 ;  /* 0x000000043f047899 */ /* 0x000fe20008011604 */
[----:B------:R-:W-:Y:S01]  /*1400*/  P2R R9, PR, RZ, 0x2 ;  /* 0x00000002ff097803 */ /* 0x000fe20000000000 */
[----:B------:R-:W-:Y:S01]  /*1410*/  UIADD3 UR40, UR40, 0xda00, URZ ;  /* 0x0000da0028287890 */ /* 0x000fe2000fffe03f */
[----:B------:R-:W-:Y:S01]  /*1420*/  IMAD R5, R22, -0x90, R5 ;  /* 0xffffff7016057824 */ /* 0x000fe200078e0205 */
[----:B------:R-:W-:Y:S01]  /*1430*/  ULOP3.LUT UR4, UR4, 0x3fff, URZ, 0xc0, !UPT ;  /* 0x00003fff04047892 */ /* 0x000fe2000f8ec03f */
[----:B------:R-:W-:Y:S01]  /*1440*/  P2R R7, PR, RZ, 0x1 ;  /* 0x00000001ff077803 */ /* 0x000fe20000000000 */
[----:B------:R-:W-:-:S02]  /*1450*/  USHF.R.U32.HI UR40, URZ, 0x4, UR40 ;  /* 0x000000043f287899 */ /* 0x000fc40008011628 */
[----:B------:R-:W-:Y:S01]  /*1460*/  ULOP3.LUT UR6, UR4, 0x10000, URZ, 0xfc, !UPT ;  /* 0x0001000004067892 */ /* 0x000fe2000f8efc3f */
[C---:B------:R-:W-:Y:S01]  /*1470*/  ISETP.GT.AND P2, PT, R5.reuse, RZ, PT ;  /* 0x000000ff0500720c */ /* 0x040fe20003f44270 */
[----:B------:R-:W-:Y:S01]  /*1480*/  ULOP3.LUT UR5, UR40, 0x3fff, URZ, 0xc0, !UPT ;  /* 0x00003fff28057892 */ /* 0x000fe2000f8ec03f */
[C---:B------:R-:W-:Y:S01]  /*1490*/  ISETP.GT.AND P3, PT, R5.reuse, 0x1, PT ;  /* 0x000000010500780c */ /* 0x040fe20003f64270 */
[----:B------:R-:W-:Y:S01]  /*14a0*/  UIMAD UR4, UR36, 0x6c0, UR6 ;  /* 0x000006c0240478a4 */ /* 0x000fe2000f8e0206 */
[C---:B------:R-:W-:Y:S01]  /*14b0*/  ISETP.GT.AND P4, PT, R5.reuse, 0x8, PT ;  /* 0x000000080500780c */ /* 0x040fe20003f84270 */
[----:B------:R-:W-:Y:S01]  /*14c0*/  ULOP3.LUT UR5, UR5, 0x10000, URZ, 0xfc, !UPT ;  /* 0x0001000005057892 */ /* 0x000fe2000f8efc3f */
[C---:B------:R-:W-:Y:S01]  /*14d0*/  ISETP.GT.AND P5, PT, R5.reuse, 0x9, PT ;  /* 0x000000090500780c */ /* 0x040fe20003fa4270 */
[----:B------:R-:W-:Y:S01]  /*14e0*/  UMOV UR31, 0x80000020 ;  /* 0x80000020001f7882 */ /* 0x000fe20000000000 */
[----:B------:R-:W-:Y:S01]  /*14f0*/  UMOV UR29, 0x80000020 ;  /* 0x80000020001d7882 */ /* 0x000fe20000000000 */
[----:B------:R-:W-:Y:S01]  /*1500*/  UIADD3 UR7, UR4, 0xc0, URZ ;  /* 0x000000c004077890 */ /* 0x000fe2000fffe03f */
[C---:B------:R-:W-:Y:S01]  /*1510*/  ISETP.GT.AND P6, PT, R5.reuse, 0x41, PT ;  /* 0x000000410500780c */ /* 0x040fe20003fc4270 */
[----:B------:R-:W-:Y:S01]  /*1520*/  UMOV UR30, UR4 ;  /* 0x00000004001e7c82 */ /* 0x000fe20008000000 */
[----:B------:R-:W-:Y:S01]  /*1530*/  UMOV UR28, UR5 ;  /* 0x00000005001c7c82 */ /* 0x000fe20008000000 */
[----:B------:R-:W-:Y:S01]  /*1540*/  UIADD3 UR8, UR4, 0x100, URZ ;  /* 0x0000010004087890 */ /* 0x000fe2000fffe03f */
[----:B------:R-:W-:Y:S01]  /*1550*/  HGMMA.64x16x16.F32 R96, gdesc[UR28], RZ, !UPT, gsb0 ;  /* 0x002000001c6079f0 */ /* 0x000fe2000c0008ff */
[----:B------:R-:W-:Y:S01]  /*1560*/  UIADD3 UR30, UR4, 0x40, URZ ;  /* 0x00000040041e7890 */ /* 0x000fe2000fffe03f */
[C---:B------:R-:W-:Y:S01]  /*1570*/  ISETP.GT.AND P1, PT, R5.reuse, 0x69, PT ;  /* 0x000000690500780c */ /* 0x040fe20003f24270 */
[----:B------:R-:W-:Y:S01]  /*1580*/  UMOV UR31, 0x80000020 ;  /* 0x80000020001f7882 */ /* 0x000fe20000000000 */
[----:B------:R-:W-:Y:S01]  /*1590*/  UIADD3 UR9, UR4, 0x140, URZ ;  /* 0x0000014004097890 */ /* 0x000fe2000fffe03f */
[----:B------:R-:W-:Y:S01]  /*15a0*/  ISETP.GT.AND P0, PT, R5, 0x70, PT ;  /* 0x000000700500780c */ /* 0x000fe20003f04270 */
[----:B------:R-:W-:-:S02]  /*15b0*/  UIADD3 UR10, UR4, 0x180, URZ ;  /* 0x00000180040a7890 */ /* 0x000fc4000fffe03f */
[----:B------:R-:W-:Y:S02]  /*15c0*/  UIADD3 UR11, UR5, 0x2, URZ ;  /* 0x00000002050b7890 */ /* 0x000fe4000fffe03f */
[----:B------:R-:W-:Y:S02]  /*15d0*/  UIADD3 UR12, UR4, 0x102, URZ ;  /* 0x00000102040c7890 */ /* 0x000fe4000fffe03f */
[----:B------:R-:W-:Y:S02]  /*15e0*/  UIADD3 UR13, UR4, 0x142, URZ ;  /* 0x00000142040d7890 */ /* 0x000fe4000fffe03f */
[----:B------:R-:W-:Y:S02]  /*15f0*/  UIADD3 UR14, UR4, 0x182, URZ ;  /* 0x00000182040e7890 */ /* 0x000fe4000fffe03f */
[----:B------:R-:W-:Y:S02]  /*1600*/  UIADD3 UR15, UR5, 0x300, URZ ;  /* 0x00000300050f7890 */ /* 0x000fe4000fffe03f */
        /* <DEDUP_REMOVED lines=52> */
[----:B------:R-:W-:Y:S01]  /*1950*/  UMOV UR8, UR11 ;  /* 0x0000000b00087c82 */ /* 0x000fe20008000000 */
[----:B------:R-:W-:Y:S01]  /*1960*/  UMOV UR11, 0x80000020 ;  /* 0x80000020000b7882 */ /* 0x000fe20000000000 */
        /* <DEDUP_REMOVED lines=89> */
[----:B------:R-:W-:Y:S01]  /*1f00*/  UMOV UR16, UR11 ;  /* 0x0000000b00107c82 */ /* 0x000fe20008000000 */
        /* <DEDUP_REMOVED lines=123> */
[----:B01----:R-:W-:Y:S01]  /*26c0*/  FMNMX.FTZ R3, R96, R97, !PT ;  /* 0x0000006160037209 */ /* 0x003fe20007810000 */
        /* <DEDUP_REMOVED lines=60> */
[----:B------:R-:W-:Y:S01]  /*2a90*/  UMOV UR26, UR5 ;  /* 0x00000005001a7c82 */ /* 0x000fe20008000000 */
[----:B------:R-:W-:Y:S01]  /*2aa0*/  UMOV UR27, 0x80000020 ;  /* 0x80000020001b7882 */ /* 0x000fe20000000000 */
[----:B------:R-:W-:Y:S01]  /*2ab0*/  UIADD3 UR5, UR4, 0x642, URZ ;  /* 0x0000064204057890 */ /* 0x000fe2000fffe03f */
[----:B------:R-:W-:-:S02]  /*2ac0*/  FSEL R120, R76, -INF , P4 ;  /* 0xff8000004c787808 */ /* 0x000fc40002000000 */
[----:B------:R-:W-:Y:S02]  /*2ad0*/  FMNMX.FTZ R3, R114, R3, !PT ;  /* 0x0000000372037209 */ /* 0x000fe40007810000 */
[----:B------:R-:W-:Y:S02]  /*2ae0*/  FSEL R74, R74, -INF , P2 ;  /* 0xff8000004a4a7808 */ /* 0x000fe40001000000 */
[----:B------:R-:W-:Y:S02]  /*2af0*/  FSEL R122, R77, -INF , P5 ;  /* 0xff8000004d7a7808 */ /* 0x000fe40002800000 */
[----:B------:R-:W-:Y:S02]  /*2b00*/  ISETP.GT.AND P2, PT, R5, 0x40, PT ;  /* 0x000000400500780c */ /* 0x000fe40003f44270 */
[----:B------:R-:W-:Y:S02]  /*2b10*/  FMNMX.FTZ R3, R120, R3, !PT ;  /* 0x0000000378037209 */ /* 0x000fe40007810000 */
[----:B------:R-:W-:-:S02]  /*2b20*/  FSEL R66, R79, -INF , P5 ;  /* 0xff8000004f427808 */ /* 0x000fc40002800000 */
[----:B------:R-:W-:Y:S02]  /*2b30*/  FMNMX.FTZ R3, R122, R3, !PT ;  /* 0x000000037a037209 */ /* 0x000fe40007810000 */
[C---:B------:R-:W-:Y:S02]  /*2b40*/  ISETP.GT.AND P5, PT, R5.reuse, 0x48, PT ;  /* 0x000000480500780c */ /* 0x040fe40003fa4270 */
[----:B------:R-:W-:Y:S02]  /*2b50*/  FSEL R78, R78, -INF , P4 ;  /* 0xff8000004e4e7808 */ /* 0x000fe40002000000 */
[----:B------:R-:W-:Y:S02]  /*2b60*/  ISETP.GT.AND P4, PT, R5, 0x49, PT ;  /* 0x000000490500780c */ /* 0x000fe40003f84270 */
[----:B------:R-:W-:Y:S02]  /*2b70*/  FSEL R20, R75, -INF , P3 ;  /* 0xff8000004b147808 */ /* 0x000fe40001800000 */
[----:B------:R-:W-:Y:S01]  /*2b80*/  ISETP.GT.AND P3, PT, R5, 0x50, PT ;  /* 0x000000500500780c */ /* 0x000fe20003f64270 */
[----:B------:R-:W-:-:S02]  /*2b90*/  WARPGROUP.DEPBAR.LE gsb0, 0x0 ;  /* 0x00008000000079c5 */ /* 0x000fc40000010000 */
        /* <DEDUP_REMOVED lines=10> */
[----:B------:R-:W-:Y:S02]  /*2c40*/  FMNMX.FTZ R3, R128, R3, !PT ;  /* 0x0000000380037209 */ /* 0x000fe40007810000 */
[----:B------:R-:W-:Y:S02]  /*2c50*/  FSEL R58, R58, -INF , P2 ;  /* 0xff8000003a3a7808 */ /* 0x000fe40001000000 */
[----:B------:R-:W-:Y:S02]  /*2c60*/  ISETP.GT.AND P2, PT, R5, 0x51, PT ;  /* 0x000000510500780c */ /* 0x000fe40003f44270 */
[----:B------:R-:W-:Y:S02]  /*2c70*/  FMNMX.FTZ R3, R132, R3, !PT ;  /* 0x0000000384037209 */ /* 0x000fe40007810000 */
[----:B------:R-:W-:-:S02]  /*2c80*/  FSEL R62, R62, -INF , P5 ;  /* 0xff8000003e3e7808 */ /* 0x000fc40002800000 */
[----:B------:R-:W-:Y:S01]  /*2c90*/  ISETP.GT.AND P5, PT, R5, 0x59, PT ;  /* 0x000000590500780c */ /* 0x000fe20003fa4270 */
[----:B------:R-:W-:Y:S02]  /*2ca0*/  WARPGROUP.DEPBAR.LE gsb0, 0x0 ;  /* 0x00008000000079c5 */ /* 0x000fe40000010000 */
[----:B------:R-:W-:Y:S01]  /*2cb0*/  WARPGROUP.ARRIVE ;  /* 0x00000000000079c5 */ /* 0x000fe20000000000 */
[----:B------:R-:W-:Y:S02]  /*2cc0*/  FSEL R116, R48, -INF , P3 ;  /* 0xff80000030747808 */ /* 0x000fe40001800000 */
[----:B------:R-:W-:Y:S02]  /*2cd0*/  FSEL R48, R59, -INF , P6 ;  /* 0xff8000003b307808 */ /* 0x000fe40003000000 */
[----:B------:R-:W-:Y:S01]  /*2ce0*/  ISETP.GT.AND P6, PT, R5, 0x58, PT ;  /* 0x000000580500780c */ /* 0x000fe20003fc4270 */
[----:B------:R-:W-:Y:S01]  /*2cf0*/  HGMMA.64x16x16.F32 R40, gdesc[UR24], R40, gsb0 ;  /* 0x00200000182879f0 */ /* 0x000fe20008000828 */
[----:B------:R-:W-:Y:S01]  /*2d00*/  UMOV UR26, UR5 ;  /* 0x00000005001a7c82 */ /* 0x000fe20008000000 */
[----:B------:R-:W-:Y:S01]  /*2d10*/  UMOV UR27, 0x80000020 ;  /* 0x80000020001b7882 */ /* 0x000fe20000000000 */
[----:B------:R-:W-:-:S02]  /*2d20*/  FSEL R110, R49, -INF , P2 ;  /* 0xff800000316e7808 */ /* 0x000fc40001000000 */
[----:B------:R-:W-:Y:S02]  /*2d30*/  FMNMX.FTZ R3, R116, R3, !PT ;  /* 0x0000000374037209 */ /* 0x000fe40007810000 */
        /* <DEDUP_REMOVED lines=26> */
[C---:B------:R-:W-:Y:S02]  /*2ee0*/  ISETP.GT.AND P1, PT, R5.reuse, 0x71, PT ;  /* 0x000000710500780c */ /* 0x040fe40003f24270 */
[----:B------:R-:W-:Y:S02]  /*2ef0*/  FMNMX.FTZ R3, R138, R3, !PT ;  /* 0x000000038a037209 */ /* 0x000fe40007810000 */
[----:B------:R-:W-:Y:S02]  /*2f00*/  FSEL R46, R46, -INF , P2 ;  /* 0xff8000002e2e7808 */ /* 0x000fe40001000000 */
[----:B------:R-:W-:Y:S02]  /*2f10*/  ISETP.GT.AND P2, PT, R5, 0x79, PT ;  /* 0x000000790500780c */ /* 0x000fe40003f44270 */
[----:B------:R-:W-:-:S02]  /*2f20*/  FSEL R42, R42, -INF , P4 ;  /* 0xff8000002a2a7808 */ /* 0x000fc40002000000 */
[----:B------:R-:W-:Y:S02]  /*2f30*/  ISETP.GT.AND P4, PT, R5, 0x81, PT ;  /* 0x000000810500780c */ /* 0x000fe40003f84270 */
[----:B------:R-:W-:Y:S02]  /*2f40*/  FSEL R40, R55, -INF , P5 ;  /* 0xff80000037287808 */ /* 0x000fe40002800000 */
[----:B------:R-:W-:Y:S02]  /*2f50*/  ISETP.GT.AND P5, PT, R5, 0x88, PT ;  /* 0x000000880500780c */ /* 0x000fe40003fa4270 */
[----:B------:R-:W-:Y:S02]  /*2f60*/  P2R R15, PR, RZ, 0x4 ;  /* 0x00000004ff0f7803 */ /* 0x000fe40000000000 */
        /* <DEDUP_REMOVED lines=9> */
[----:B------:R-:W-:Y:S01]  /*3000*/  FMNMX.FTZ R0, R142, R3, !PT ;  /* 0x000000038e007209 */ /* 0x000fe20007810000 */
[----:B------:R-:W-:Y:S01]  /*3010*/  IMAD.U32 R3, RZ, RZ, UR4 ;  /* 0x00000004ff037e24 */ /* 0x000fe2000f8e00ff */
[----:B------:R-:W-:-:S02]  /*3020*/  FSEL R32, R43, -INF , P3 ;  /* 0xff8000002b207808 */ /* 0x000fc40001800000 */
[----:B------:R-:W-:Y:S02]  /*3030*/  FSEL R57, R37, -INF , P2 ;  /* 0xff80000025397808 */ /* 0x000fe40001000000 */
[----:B------:R-:W-:Y:S02]  /*3040*/  FMNMX.FTZ R0, R51, R0, !PT ;  /* 0x0000000033007209 */ /* 0x000fe40007810000 */
[----:B------:R-:W-:Y:S02]  /*3050*/  ISETP.GT.AND P3, PT, R5, 0x80, PT ;  /* 0x000000800500780c */ /* 0x000fe40003f64270 */
[----:B------:R-:W-:Y:S02]  /*3060*/  FMNMX.FTZ R0, R57, R0, !PT ;  /* 0x0000000039007209 */ /* 0x000fe40007810000 */
[----:B------:R-:W-:Y:S02]  /*3070*/  P2R R21, PR, RZ, 0x1 ;  /* 0x00000001ff157803 */ /* 0x000fe40000000000 */
[----:B------:R-:W-:-:S02]  /*3080*/  ISETP.GT.AND P0, PT, R5, 0x69, PT ;  /* 0x000000690500780c */ /* 0x000fc40003f04270 */
[----:B------:R-:W-:-:S04]  /*3090*/  ISETP.GT.AND P1, PT, R5, 0x70, PT ;  /* 0x000000700500780c */ /* 0x000fc80003f24270 */
[----:B------:R-:W-:Y:S02]  /*30a0*/  FSEL R34, R34, -INF , P1 ;  /* 0xff80000022227808 */ /* 0x000fe40000800000 */
[----:B------:R-:W-:Y:S01]  /*30b0*/  ISETP.NE.AND P1, PT, R23, RZ, PT ;  /* 0x000000ff1700720c */ /* 0x000fe20003f25270 */
[----:B------:R-:W-:Y:S02]  /*30c0*/  WARPGROUP.DEPBAR.LE gsb0, 0x0 ;  /* 0x00008000000079c5 */ /* 0x000fe40000010000 */
[----:B------:R-:W-:Y:S02]  /*30d0*/  FSEL R43, R24, -INF , P3 ;  /* 0xff800000182b7808 */ /* 0x000fe40001800000 */
[----:B------:R-:W-:Y:S02]  /*30e0*/  FSEL R55, R25, -INF , P4 ;  /* 0xff80000019377808 */ /* 0x000fe40002000000 */
[----:B------:R-:W-:Y:S02]  /*30f0*/  FMNMX.FTZ R0, R43, R0, !PT ;  /* 0x000000002b007209 */ /* 0x000fe40007810000 */
[----:B------:R-:W-:-:S02]  /*3100*/  FSEL R45, R28, -INF , P5 ;  /* 0xff8000001c2d7808 */ /* 0x000fc40002800000 */
[----:B------:R-:W-:Y:S02]  /*3110*/  FMNMX.FTZ R0, R55, R0, !PT ;  /* 0x0000000037007209 */ /* 0x000fe40007810000 */
[----:B------:R-:W-:Y:S02]  /*3120*/  FSEL R49, R29, -INF , P6 ;  /* 0xff8000001d317808 */ /* 0x000fe40003000000 */
[----:B------:R-:W-:Y:S02]  /*3130*/  FMNMX.FTZ R0, R45, R0, !PT ;  /* 0x000000002d007209 */ /* 0x000fe40007810000 */
[----:B------:R-:W-:Y:S02]  /*3140*/  FSEL R24, R47, -INF , P0 ;  /* 0xff8000002f187808 */ /* 0x000fe40000000000 */
[----:B------:R-:W-:Y:S02]  /*3150*/  FMNMX.FTZ R11, R49, R0, !PT ;  /* 0x00000000310b7209 */ /* 0x000fe40007810000 */
[----:B------:R-:W-:-:S02]  /*3160*/  ISETP.NE.AND P0, PT, R21, RZ, PT ;  /* 0x000000ff1500720c */ /* 0x000fc40003f05270 */
[----:B------:R-:W-:Y:S01]  /*3170*/  FSEL R28, R35, -INF , P1 ;  /* 0xff800000231c7808 */ /* 0x000fe20000800000 */
[----:B------:R-:W0:Y:S01]  /*3180*/  SHFL.BFLY PT, R0, R11, 0x2, 0x1f ;  /* 0x0c401f000b007f89 */ /* 0x000e2200000e0000 */
[----:B------:R-:W-:Y:S02]  /*3190*/  FSEL R38, R38, -INF , P0 ;  /* 0xff80000026267808 */ /* 0x000fe40000000000 */
[----:B------:R-:W-:Y:S02]  /*31a0*/  FSEL R26, R26, -INF , P3 ;  /* 0xff8000001a1a7808 */ /* 0x000fe40001800000 */
[----:B------:R-:W-:Y:S02]  /*31b0*/  ISETP.NE.AND P1, PT, R9, RZ, PT ;  /* 0x000000ff0900720c */ /* 0x000fe40003f25270 */
[----:B------:R-:W-:-:S11]  /*31c0*/  ISETP.NE.AND P0, PT, R7, RZ, PT ;  /* 0x000000ff0700720c */ /* 0x000fd60003f05270 */
[----:B------:R-:W-:-:S05]  /*31d0*/  @!P1 VIADD R4, R4, 0x31c40 ;  /* 0x00031c4004049836 */ /* 0x000fca0000000000 */
[----:B------:R-:W-:Y:S02]  /*31e0*/  @!P1 PRMT R4, RZ, 0x654, R4 ;  /* 0x00000654ff049816 */ /* 0x000fe40000000004 */
[----:B0-----:R-:W-:Y:S02]  /*31f0*/  FMNMX.FTZ R13, R11, R0, !PT ;  /* 0x000000000b0d7209 */ /* 0x001fe40007810000 */
[----:B------:R-:W-:Y:S01]  /*3200*/  FMNMX.FTZ R11, R98, R99, !PT ;  /* 0x00000063620b7209 */ /* 0x000fe20007810000 */
[----:B------:R0:W-:Y:S02]  /*3210*/  @!P1 SYNCS.ARRIVE.TRANS64.RED.A1T0 RZ, [R4+URZ], RZ ;  /* 0x000000ff04ff99a7 */ /* 0x0001e4000810043f */
[----:B------:R-:W1:Y:S01]  /*3220*/  SHFL.BFLY PT, R0, R13, 0x1, 0x1f ;  /* 0x0c201f000d007f89 */ /* 0x000e6200000e0000 */
[----:B------:R-:W-:Y:S02]  /*3230*/  FMNMX.FTZ R11, R102, R11, !PT ;  /* 0x0000000b660b7209 */ /* 0x000fe40007810000 */
[----:B-1----:R-:W-:-:S02]  /*3240*/  FMNMX.FTZ R0, R13, R0, !PT ;  /* 0x000000000d007209 */ /* 0x002fc40007810000 */
        /* <DEDUP_REMOVED lines=55> */
[----:B------:R-:W-:-:S02]  /*35c0*/  FFMA.FTZ R45, R45, R3, -R53 ;  /* 0x000000032d2d7223 */ /* 0x000fc40000010835 */
[----:B------:R-:W-:-:S03]  /*35d0*/  FMNMX.FTZ R21, R52, R15, !PT ;  /* 0x0000000f34157209 */ /* 0x000fc60007810000 */
[----:B------:R1:W-:Y:S01]  /*35e0*/  MUFU.EX2 R15, R120 ;  /* 0x00000078000f7308 */ /* 0x0003e20000000800 */
[----:B------:R-:W-:Y:S02]  /*35f0*/  FMNMX.FTZ R21, R50, R21, !PT ;  /* 0x0000001532157209 */ /* 0x000fe40007810000 */
[----:B0-----:R-:W-:Y:S02]  /*3600*/  F2FP.F16.F32.PACK_AB R4, R76, R5 ;  /* 0x000000054c04723e */ /* 0x001fe400000000ff */
[----:B------:R-:W-:-:S03]  /*3610*/  FMNMX.FTZ R21, R56, R21, !PT ;  /* 0x0000001538157209 */ /* 0x000fc60007810000 */
[----:B------:R-:W-:Y:S01]  /*3620*/  MUFU.EX2 R96, R96 ;  /* 0x0000006000607308 */ /* 0x000fe20000000800 */
[----:B------:R-:W-:Y:S02]  /*3630*/  FMNMX.FTZ R21, R54, R21, !PT ;  /* 0x0000001536157209 */ /* 0x000fe40007810000 */
[----:B-1----:R-:W-:Y:S02]  /*3640*/  FSEL R120, R30, -INF , P5 ;  /* 0xff8000001e787808 */ /* 0x002fe40002800000 */
        /* <DEDUP_REMOVED lines=8> */
[----:B------:R-:W-:Y:S01]  /*36d0*/  FMNMX.FTZ R33, R34, R33, !PT ;  /* 0x0000002122217209 */ /* 0x000fe20007810000 */
[----:B0-----:R-:W-:-:S03]  /*36e0*/  FFMA.FTZ R92, R134, R3, -R53 ;  /* 0x00000003865c7223 */ /* 0x001fc60000010835 */
        /* <DEDUP_REMOVED lines=10> */
[----:B------:R1:W-:Y:S01]  /*3790*/  MUFU.EX2 R33, R37 ;  /* 0x0000002500217308 */ /* 0x0003e20000000800 */
[-CC-:B0-----:R-:W-:Y:S01]  /*37a0*/  FFMA.FTZ R72, R132, R3.reuse, -R53.reuse ;  /* 0x0000000384487223 */ /* 0x181fe20000010835 */
[----:B------:R-:W0:Y:S06]  /*37b0*/  SHFL.BFLY PT, R30, R35, 0x2, 0x1f ;  /* 0x0c401f00231e7f89 */ /* 0x000e2c00000e0000 */
[----:B------:R-:W-:Y:S01]  /*37c0*/  MUFU.EX2 R25, R25 ;  /* 0x0000001900197308 */ /* 0x000fe20000000800 */
[----:B-1----:R-:W-:-:S07]  /*37d0*/  FFMA.FTZ R37, R136, R3, -R53 ;  /* 0x0000000388257223 */ /* 0x002fce0000010835 */
[----:B------:R-:W-:Y:S08]  /*37e0*/  MUFU.EX2 R70, R70 ;  /* 0x0000004600467308 */ /* 0x000ff00000000800 */
[----:B------:R-:W-:Y:S01]  /*37f0*/  MUFU.EX2 R60, R60 ;  /* 0x0000003c003c7308 */ /* 0x000fe20000000800 */
[----:B0-----:R-:W-:Y:S01]  /*3800*/  FMNMX.FTZ R27, R35, R30, !PT ;  /* 0x0000001e231b7209 */ /* 0x001fe20007810000 */
[-CC-:B------:R-:W-:Y:S01]  /*3810*/  FFMA.FTZ R30, R43, R3.reuse, -R53.reuse ;  /* 0x000000032b1e7223 */ /* 0x180fe20000010835 */
[-CC-:B------:R-:W-:Y:S01]  /*3820*/  FFMA.FTZ R35, R140, R3.reuse, -R53.reuse ;  /* 0x000000038c237223 */ /* 0x180fe20000010835 */
[----:B------:R-:W-:-:S02]  /*3830*/  FFMA.FTZ R43, R55, R3, -R53 ;  /* 0x00000003372b7223 */ /* 0x000fc40000010835 */
[----:B------:R-:W0:Y:S02]  /*3840*/  SHFL.BFLY PT, R110, R27, 0x1, 0x1f ;  /* 0x0c201f001b6e7f89 */ /* 0x000e2400000e0000 */
[----:B------:R-:W-:Y:S08]  /*3850*/  MUFU.EX2 R36, R36 ;  /* 0x0000002400247308 */ /* 0x000ff00000000800 */
[----:B------:R-:W-:Y:S08]  /*3860*/  MUFU.EX2 R23, R23 ;  /* 0x0000001700177308 */ /* 0x000ff00000000800 */
[----:B------:R-:W-:Y:S01]  /*3870*/  MUFU.EX2 R68, R68 ;  /* 0x0000004400447308 */ /* 0x000fe20000000800 */
[----:B0-----:R-:W-:Y:S01]  /*3880*/  FMNMX.FTZ R73, R27, R110, !PT ;  /* 0x0000006e1b497209 */ /* 0x001fe20007810000 */
[----:B------:R-:W-:-:S06]  /*3890*/  FFMA.FTZ R110, R49, R3, -R53 ;  /* 0x00000003316e7223 */ /* 0x000fcc0000010835 */
[----:B------:R-:W-:Y:S01]  /*38a0*/  MUFU.EX2 R21, R128 ;  /* 0x0000008000157308 */ /* 0x000fe20000000800 */
[C---:B------:R-:W-:Y:S01]  /*38b0*/  FSETP.NEU.FTZ.AND P2, PT, R73.reuse, -INF , PT ;  /* 0xff8000004900780b */ /* 0x040fe20003f5d000 */
[----:B------:R-:W-:-:S05]  /*38c0*/  FMUL.FTZ R27, R73, R3 ;  /* 0x00000003491b7220 */ /* 0x000fca0000410000 */
[----:B------:R-:W-:Y:S01]  /*38d0*/  FSEL R27, R27, RZ, P2 ;  /* 0x000000ff1b1b7208 */ /* 0x000fe20001000000 */
[----:B------:R-:W-:Y:S01]  /*38e0*/  MUFU.EX2 R72, R72 ;  /* 0x0000004800487308 */ /* 0x000fe20000000800 */
[----:B------:R-:W-:Y:S01]  /*38f0*/  ISETP.GE.AND P2, PT, R64, 0x91, PT ;  /* 0x000000914000780c */ /* 0x000fe20003f46270 */
[----:B------:R-:W-:Y:S02]  /*3900*/  IMAD.MOV.U32 R64, RZ, RZ, R71 ;  /* 0x000000ffff407224 */ /* 0x000fe400078e0047 */
        /* <DEDUP_REMOVED lines=36> */
[-C--:B------:R-:W-:Y:S01]  /*3b50*/  FFMA.FTZ R122, R122, R3.reuse, -R27 ;  /* 0x000000037a7a7223 */ /* 0x080fe2000001081b */
[----:B------:R-:W-:Y:S01]  /*3b60*/  IMAD.MOV.U32 R62, RZ, RZ, R71 ;  /* 0x000000ffff3e7224 */ /* 0x000fe200078e0047 */
[----:B------:R-:W0:Y:S01]  /*3b70*/  MUFU.EX2 R47, R47 ;  /* 0x0000002f002f7308 */ /* 0x000e220000000800 */
[----:B--2---:R-:W-:Y:S01]  /*3b80*/  FADD.FTZ R6, R5, R76 ;  /* 0x0000004c05067221 */ /* 0x004fe20000010000 */
[----:B-1----:R-:W-:Y:S01]  /*3b90*/  FADD.FTZ R8, R102, R67 ;  /* 0x0000004366087221 */ /* 0x002fe20000010000 */
[-CC-:B------:R-:W-:Y:S01]  /*3ba0*/  FFMA.FTZ R67, R32, R3.reuse, -R27.reuse ;  /* 0x0000000320437223 */ /* 0x180fe2000001081b */
[--C-:B------:R-:W-:Y:S01]  /*3bb0*/  FFMA.FTZ R32, R46, R3, -R27.reuse ;  /* 0x000000032e207223 */ /* 0x100fe2000001081b */
[----:B------:R-:W-:Y:S01]  /*3bc0*/  FADD.FTZ R69, R7, R6 ;  /* 0x0000000607457221 */ /* 0x000fe20000010000 */
[----:B------:R-:W-:Y:S01]  /*3bd0*/  F2FP.F16.F32.PACK_AB R6, R96, R7 ;  /* 0x000000076006723e */ /* 0x000fe200000000ff */
[-C--:B------:R-:W-:Y:S01]  /*3be0*/  FFMA.FTZ R46, R28, R3.reuse, -R27 ;  /* 0x000000031c2e7223 */ /* 0x080fe2000001081b */
[----:B------:R-:W1:Y:S01]  /*3bf0*/  MUFU.EX2 R90, R90 ;  /* 0x0000005a005a7308 */ /* 0x000e620000000800 */
[----:B------:R-:W-:Y:S01]  /*3c00*/  FADD.FTZ R10, R96, R69 ;  /* 0x00000045600a7221 */ /* 0x000fe20000010000 */
[C---:B---3--:R-:W-:Y:S01]  /*3c10*/  FADD.FTZ R8, R65.reuse, R8 ;  /* 0x0000000841087221 */ /* 0x048fe20000010000 */
[----:B------:R-:W-:Y:S01]  /*3c20*/  F2FP.F16.F32.PACK_AB R7, R65, R102 ;  /* 0x000000664107723e */ /* 0x000fe200000000ff */
[----:B------:R-:W-:Y:S01]  /*3c30*/  FFMA.FTZ R65, R40, R3, -R27 ;  /* 0x0000000328417223 */ /* 0x000fe2000001081b */
[----:B------:R-:W-:Y:S01]  /*3c40*/  FADD.FTZ R69, R9, R10 ;  /* 0x0000000a09457221 */ /* 0x000fe20000010000 */
[----:B------:R-:W-:Y:S01]  /*3c50*/  F2FP.F16.F32.PACK_AB R5, R99, R98 ;  /* 0x000000626305723e */ /* 0x000fe200000000ff */
[----:B------:R-:W-:Y:S01]  /*3c60*/  IMAD.MOV.U32 R58, RZ, RZ, R71 ;  /* 0x000000ffff3a7224 */ /* 0x000fe200078e0047 */
[----:B------:R-:W2:Y:S01]  /*3c70*/  MUFU.EX2 R49, R49 ;  /* 0x0000003100317308 */ /* 0x000ea20000000800 */
[----:B0-----:R-:W-:Y:S01]  /*3c80*/  FADD.FTZ R75, R47, R8 ;  /* 0x000000082f4b7221 */ /* 0x001fe20000010000 */
[----:B------:R-:W-:Y:S01]  /*3c90*/  FADD.FTZ R8, R88, R69 ;  /* 0x0000004558087221 */ /* 0x000fe20000010000 */
[----:B------:R0:W-:Y:S01]  /*3ca0*/  STSM.16.M88.4 [R2+0x24300], R4 ;  /* 0x0243000402007844 */ /* 0x0001e20000000200 */
[----:B------:R-:W-:-:S02]  /*3cb0*/  IMAD.MOV.U32 R56, RZ, RZ, R71 ;  /* 0x000000ffff387224 */ /* 0x000fc400078e0047 */
[----:B------:R-:W-:Y:S02]  /*3cc0*/  FADD.FTZ R69, R11, R8 ;  /* 0x000000080b457221 */ /* 0x000fe40000010000 */
[----:B------:R-:W3:Y:S01]  /*3cd0*/  MUFU.EX2 R94, R94 ;  /* 0x0000005e005e7308 */ /* 0x000ee20000000800 */
[----:B-1----:R-:W-:Y:S01]  /*3ce0*/  FADD.FTZ R10, R90, R75 ;  /* 0x0000004b5a0a7221 */ /* 0x002fe20000010000 */
[----:B------:R-:W-:-:S04]  /*3cf0*/  FADD.FTZ R8, R44, R69 ;  /* 0x000000452c087221 */ /* 0x000fc80000010000 */
[----:B------:R-:W-:Y:S02]  /*3d00*/  FADD.FTZ R69, R29, R8 ;  /* 0x000000081d457221 */ /* 0x000fe40000010000 */
[----:B------:R-:W1:Y:S01]  /*3d10*/  MUFU.EX2 R51, R51 ;  /* 0x0000003300337308 */ /* 0x000e620000000800 */
[----:B--2---:R-:W-:Y:S01]  /*3d20*/  FADD.FTZ R75, R49, R10 ;  /* 0x0000000a314b7221 */ /* 0x004fe20000010000 */
[C---:B------:R-:W-:Y:S01]  /*3d30*/  FADD.FTZ R8, R80.reuse, R69 ;  /* 0x0000004550087221 */ /* 0x040fe20000010000 */
[----:B0-----:R-:W-:Y:S01]  /*3d40*/  F2FP.F16.F32.PACK_AB R4, R80, R29 ;  /* 0x0000001d5004723e */ /* 0x001fe200000000ff */
[----:B------:R-:W-:Y:S02]  /*3d50*/  IMAD.MOV.U32 R29, RZ, RZ, R71 ;  /* 0x000000ffff1d7224 */ /* 0x000fe400078e0047 */
[----:B------:R-:W-:Y:S02]  /*3d60*/  FADD.FTZ R69, R25, R8 ;  /* 0x0000000819457221 */ /* 0x000fe40000010000 */
[----:B------:R-:W0:Y:S01]  /*3d70*/  MUFU.EX2 R82, R82 ;  /* 0x0000005200527308 */ /* 0x000e220000000800 */
[----:B---3--:R-:W-:-:S07]  /*3d80*/  FADD.FTZ R10, R94, R75 ;  /* 0x0000004b5e0a7221 */ /* 0x008fce0000010000 */
[----:B------:R-:W2:Y:S01]  /*3d90*/  MUFU.EX2 R12, R12 ;  /* 0x0000000c000c7308 */ /* 0x000ea20000000800 */
[----:B-1----:R-:W-:Y:S01]  /*3da0*/  FADD.FTZ R75, R51, R10 ;  /* 0x0000000a334b7221 */ /* 0x002fe20000010000 */
[----:B------:R-:W-:-:S04]  /*3db0*/  FADD.FTZ R10, R70, R69 ;  /* 0x00000045460a7221 */ /* 0x000fc80000010000 */
[----:B------:R-:W-:Y:S01]  /*3dc0*/  FADD.FTZ R69, R13, R10 ;  /* 0x0000000a0d457221 */ /* 0x000fe20000010000 */
[----:B------:R-:W-:Y:S01]  /*3dd0*/  F2FP.F16.F32.PACK_AB R10, R44, R11 ;  /* 0x0000000b2c0a723e */ /* 0x000fe200000000ff */
[----:B------:R-:W1:Y:S01]  /*3de0*/  MUFU.EX2 R53, R53 ;  /* 0x0000003500357308 */ /* 0x000e620000000800 */
[----:B0-----:R-:W-:Y:S01]  /*3df0*/  FADD.FTZ R75, R82, R75 ;  /* 0x0000004b524b7221 */ /* 0x001fe20000010000 */
[----:B------:R-:W-:Y:S01]  /*3e00*/  F2FP.F16.F32.PACK_AB R11, R94, R49 ;  /* 0x000000315e0b723e */ /* 0x000fe200000000ff */
[--C-:B------:R-:W-:Y:S02]  /*3e10*/  IMAD.MOV.U32 R49, RZ, RZ, R71.reuse ;  /* 0x000000ffff317224 */ /* 0x100fe400078e0047 */
[----:B------:R-:W-:-:S03]  /*3e20*/  IMAD.MOV.U32 R44, RZ, RZ, R71 ;  /* 0x000000ffff2c7224 */ /* 0x000fc600078e0047 */
[----:B------:R-:W0:Y:S01]  /*3e30*/  MUFU.EX2 R14, R14 ;  /* 0x0000000e000e7308 */ /* 0x000e220000000800 */
[----:B--2---:R-:W-:-:S07]  /*3e40*/  FADD.FTZ R8, R12, R75 ;  /* 0x0000004b0c087221 */ /* 0x004fce0000010000 */
[----:B------:R-:W2:Y:S01]  /*3e50*/  MUFU.EX2 R55, R55 ;  /* 0x0000003700377308 */ /* 0x000ea20000000800 */
[----:B-1----:R-:W-:Y:S01]  /*3e60*/  FADD.FTZ R27, R53, R8 ;  /* 0x00000008351b7221 */ /* 0x002fe20000010000 */
[----:B------:R-:W-:Y:S02]  /*3e70*/  F2FP.F16.F32.PACK_AB R8, R88, R9 ;  /* 0x000000095808723e */ /* 0x000fe400000000ff */
[----:B------:R-:W-:-:S04]  /*3e80*/  F2FP.F16.F32.PACK_AB R9, R90, R47 ;  /* 0x0000002f5a09723e */ /* 0x000fc800000000ff */
[----:B------:R-:W1:Y:S01]  /*3e90*/  MUFU.EX2 R57, R57 ;  /* 0x0000003900397308 */ /* 0x000e620000000800 */
[----:B0-----:R-:W-:Y:S01]  /*3ea0*/  FADD.FTZ R26, R14, R27 ;  /* 0x0000001b0e1a7221 */ /* 0x001fe20000010000 */
[----:B------:R-:W-:Y:S06]  /*3eb0*/  STSM.16.M88.4 [R2+0x25b00], R8 ;  /* 0x025b000802007844 */ /* 0x000fec0000000200 */
[----:B------:R-:W0:Y:S01]  /*3ec0*/  MUFU.EX2 R66, R66 ;  /* 0x0000004200427308 */ /* 0x000e220000000800 */
[----:B--2---:R-:W-:-:S07]  /*3ed0*/  FADD.FTZ R26, R55, R26 ;  /* 0x0000001a371a7221 */ /* 0x004fce0000010000 */
[----:B------:R-:W2:Y:S01]  /*3ee0*/  MUFU.EX2 R20, R20 ;  /* 0x0000001400147308 */ /* 0x000ea20000000800 */
[----:B-1----:R-:W-:-:S07]  /*3ef0*/  FADD.FTZ R7, R57, R26 ;  /* 0x0000001a39077221 */ /* 0x002fce0000010000 */
[----:B------:R1:W-:Y:S01]  /*3f00*/  MUFU.EX2 R28, R42 ;  /* 0x0000002a001c7308 */ /* 0x0003e20000000800 */
[----:B0-----:R-:W-:-:S07]  /*3f10*/  FADD.FTZ R7, R66, R7 ;  /* 0x0000000742077221 */ /* 0x001fce0000010000 */
[----:B------:R-:W0:Y:S01]  /*3f20*/  MUFU.EX2 R59, R59 ;  /* 0x0000003b003b7308 */ /* 0x000e220000000800 */
[----:B-1----:R-:W-:Y:S01]  /*3f30*/  FADD.FTZ R42, R60, R69 ;  /* 0x000000453c2a7221 */ /* 0x002fe20000010000 */
[----:B------:R-:W-:-:S03]  /*3f40*/  IMAD.MOV.U32 R69, RZ, RZ, R71 ;  /* 0x000000ffff457224 */ /* 0x000fc600078e0047 */
[----:B------:R-:W-:Y:S01]  /*3f50*/  FADD.FTZ R5, R15, R42 ;  /* 0x0000002a0f057221 */ /* 0x000fe20000010000 */
[----:B------:R-:W-:Y:S02]  /*3f60*/  IMAD.MOV.U32 R42, RZ, RZ, R71 ;  /* 0x000000ffff2a7224 */ /* 0x000fe400078e0047 */
[----:B------:R-:W1:Y:S01]  /*3f70*/  MUFU.EX2 R48, R48 ;  /* 0x0000003000307308 */ /* 0x000e620000000800 */
[----:B------:R-:W-:Y:S01]  /*3f80*/  FADD.FTZ R6, R36, R5 ;  /* 0x0000000524067221 */ /* 0x000fe20000010000 */
[----:B------:R-:W-:Y:S01]  /*3f90*/  F2FP.F16.F32.PACK_AB R5, R82, R51 ;  /* 0x000000335205723e */ /* 0x000fe200000000ff */
[--C-:B------:R-:W-:Y:S02]  /*3fa0*/  IMAD.MOV.U32 R51, RZ, RZ, R71.reuse ;  /* 0x000000ffff337224 */ /* 0x100fe400078e0047 */
[----:B------:R-:W-:Y:S01]  /*3fb0*/  FADD.FTZ R27, R23, R6 ;  /* 0x00000006171b7221 */ /* 0x000fe20000010000 */
[----:B------:R-:W-:Y:S01]  /*3fc0*/  F2FP.F16.F32.PACK_AB R6, R70, R25 ;  /* 0x000000194606723e */ /* 0x000fe200000000ff */
[----:B------:R-:W-:Y:S01]  /*3fd0*/  IMAD.MOV.U32 R70, RZ, RZ, R71 ;  /* 0x000000ffff467224 */ /* 0x000fe200078e0047 */
[----:B------:R-:W3:Y:S01]  /*3fe0*/  MUFU.EX2 R61, R61 ;  /* 0x0000003d003d7308 */ /* 0x000ee20000000800 */
[----:B------:R-:W-:-:S04]  /*3ff0*/  FADD.FTZ R26, R68, R27 ;  /* 0x0000001b441a7221 */ /* 0x000fc80000010000 */
[----:B------:R-:W-:-:S03]  /*4000*/  FADD.FTZ R27, R21, R26 ;  /* 0x0000001a151b7221 */ /* 0x000fc60000010000 */
[----:B------:R-:W4:Y:S01]  /*4010*/  MUFU.EX2 R50, R50 ;  /* 0x0000003200327308 */ /* 0x000f220000000800 */
[----:B------:R-:W-:-:S04]  /*4020*/  FADD.FTZ R26, R72, R27 ;  /* 0x0000001b481a7221 */ /* 0x000fc80000010000 */
[----:B------:R-:W-:-:S03]  /*4030*/  FADD.FTZ R27, R33, R26 ;  /* 0x0000001a211b7221 */ /* 0x000fc60000010000 */
[----:B------:R2:W-:Y:S08]  /*4040*/  MUFU.EX2 R47, R24 ;  /* 0x00000018002f7308 */ /* 0x0005f00000000800 */
[----:B------:R-:W5:Y:S01]  /*4050*/  MUFU.EX2 R108, R108 ;  /* 0x0000006c006c7308 */ /* 0x000f620000000800 */
[----:B--2---:R-:W-:Y:S01]  /*4060*/  FADD.FTZ R24, R20, R7 ;  /* 0x0000000714187221 */ /* 0x004fe20000010000 */
[----:B------:R-:W-:Y:S01]  /*4070*/  F2FP.F16.F32.PACK_AB R7, R53, R12 ;  /* 0x0000000c3507723e */ /* 0x000fe200000000ff */
[----:B------:R-:W-:Y:S01]  /*4080*/  IMAD.MOV.U32 R53, RZ, RZ, R71 ;  /* 0x000000ffff357224 */ /* 0x000fe200078e0047 */
[----:B------:R-:W-:Y:S01]  /*4090*/  F2FP.F16.F32.PACK_AB R12, R60, R13 ;  /* 0x0000000d3c0c723e */ /* 0x000fe200000000ff */
[----:B0-----:R-:W-:Y:S01]  /*40a0*/  FADD.FTZ R25, R59, R24 ;  /* 0x000000183b197221 */ /* 0x001fe20000010000 */
[----:B------:R-:W-:Y:S01]  /*40b0*/  F2FP.F16.F32.PACK_AB R13, R55, R14 ;  /* 0x0000000e370d723e */ /* 0x000fe200000000ff */
[----:B------:R0:W-:Y:S01]  /*40c0*/  STSM.16.M88.4 [R2+0x27300], R4 ;  /* 0x0273000402007844 */ /* 0x0001e20000000200 */
[----:B------:R-:W2:Y:S01]  /*40d0*/  MUFU.EX2 R63, R63 ;  /* 0x0000003f003f7308 */ /* 0x000ea20000000800 */
[----:B-1----:R-:W-:Y:S01]  /*40e0*/  FADD.FTZ R24, R48, R25 ;  /* 0x0000001930187221 */ /* 0x002fe20000010000 */
[----:B------:R-:W-:Y:S01]  /*40f0*/  F2FP.F16.F32.PACK_AB R14, R36, R15 ;  /* 0x0000000f240e723e */ /* 0x000fe200000000ff */
[--C-:B------:R-:W-:Y:S01]  /*4100*/  IMAD.MOV.U32 R60, RZ, RZ, R71.reuse ;  /* 0x000000ffff3c7224 */ /* 0x100fe200078e0047 */
[----:B------:R-:W-:Y:S01]  /*4110*/  F2FP.F16.F32.PACK_AB R15, R66, R57 ;  /* 0x00000039420f723e */ /* 0x000fe200000000ff */
[----:B---3--:R-:W-:Y:S01]  /*4120*/  FADD.FTZ R25, R61, R24 ;  /* 0x000000183d197221 */ /* 0x008fe20000010000 */
[----:B------:R-:W-:-:S02]  /*4130*/  IMAD.MOV.U32 R66, RZ, RZ, R71 ;  /* 0x000000ffff427224 */ /* 0x000fc400078e0047 */
[----:B------:R-:W1:Y:S01]  /*4140*/  MUFU.EX2 R41, R41 ;  /* 0x0000002900297308 */ /* 0x000e620000000800 */
[----:B----4-:R-:W-:Y:S01]  /*4150*/  FADD.FTZ R24, R50, R25 ;  /* 0x0000001932187221 */ /* 0x010fe20000010000 */
[C---:B-----5:R-:W-:Y:S01]  /*4160*/  FADD.FTZ R26, R108.reuse, R27 ;  /* 0x0000001b6c1a7221 */ /* 0x060fe20000010000 */
[----:B------:R-:W-:Y:S01]  /*4170*/  STSM.16.M88.4 [R2+0x28b00], R12 ;  /* 0x028b000c02007844 */ /* 0x000fe20000000200 */
[--C-:B------:R-:W-:Y:S02]  /*4180*/  IMAD.MOV.U32 R57, RZ, RZ, R71.reuse ;  /* 0x000000ffff397224 */ /* 0x100fe400078e0047 */
[--C-:B------:R-:W-:Y:S01]  /*4190*/  IMAD.MOV.U32 R55, RZ, RZ, R71.reuse ;  /* 0x000000ffff377224 */ /* 0x100fe200078e0047 */
[----:B0-----:R-:W-:Y:S01]  /*41a0*/  F2FP.F16.F32.PACK_AB R4, R108, R33 ;  /* 0x000000216c04723e */ /* 0x001fe200000000ff */
[----:B------:R0:W3:Y:S01]  /*41b0*/  MUFU.EX2 R40, R54 ;  /* 0x0000003600287308 */ /* 0x0000e20000000800 */
[----:B--2---:R-:W-:Y:S01]  /*41c0*/  FADD.FTZ R25, R63, R24 ;  /* 0x000000183f197221 */ /* 0x004fe20000010000 */
[----:B------:R-:W-:Y:S01]  /*41d0*/  F2FP.F16.F32.PACK_AB R24, R68, R23 ;  /* 0x000000174418723e */ /* 0x000fe200000000ff */
[----:B------:R-:W-:-:S02]  /*41e0*/  IMAD.MOV.U32 R68, RZ, RZ, R71 ;  /* 0x000000ffff447224 */ /* 0x000fc400078e0047 */
[----:B------:R-:W-:-:S03]  /*41f0*/  IMAD.MOV.U32 R33, RZ, RZ, R71 ;  /* 0x000000ffff217224 */ /* 0x000fc600078e0047 */
[----:B------:R-:W2:Y:S01]  /*4200*/  MUFU.EX2 R106, R106 ;  /* 0x0000006a006a7308 */ /* 0x000ea20000000800 */
[----:B-1----:R-:W-:Y:S01]  /*4210*/  FADD.FTZ R27, R41, R26 ;  /* 0x0000001a291b7221 */ /* 0x002fe20000010000 */
[----:B------:R-:W-:Y:S01]  /*4220*/  F2FP.F16.F32.PACK_AB R26, R72, R21 ;  /* 0x00000015481a723e */ /* 0x000fe200000000ff */
[----:B0-----:R-:W-:-:S05]  /*4230*/  IMAD.MOV.U32 R54, RZ, RZ, R71 ;  /* 0x000000ffff367224 */ /* 0x001fca00078e0047 */
[----:B------:R-:W0:Y:S01]  /*4240*/  MUFU.EX2 R65, R65 ;  /* 0x0000004100417308 */ /* 0x000e220000000800 */
[----:B---3--:R-:W-:Y:S01]  /*4250*/  FADD.FTZ R36, R40, R25 ;  /* 0x0000001928247221 */ /* 0x008fe20000010000 */
[----:B------:R-:W-:Y:S01]  /*4260*/  F2FP.F16.F32.PACK_AB R25, R59, R20 ;  /* 0x000000143b19723e */ /* 0x000fe200000000ff */
[----:B------:R-:W-:-:S05]  /*4270*/  IMAD.MOV.U32 R59, RZ, RZ, R71 ;  /* 0x000000ffff3b7224 */ /* 0x000fca00078e0047 */
[----:B------:R-:W1:Y:S01]  /*4280*/  MUFU.EX2 R39, R39 ;  /* 0x0000002700277308 */ /* 0x000e620000000800 */
[----:B--2---:R-:W-:Y:S01]  /*4290*/  FADD.FTZ R8, R106, R27 ;  /* 0x0000001b6a087221 */ /* 0x004fe20000010000 */
[----:B------:R-:W-:Y:S01]  /*42a0*/  F2FP.F16.F32.PACK_AB R27, R61, R48 ;  /* 0x000000303d1b723e */ /* 0x000fe200000000ff */
[--C-:B------:R-:W-:Y:S02]  /*42b0*/  IMAD.MOV.U32 R61, RZ, RZ, R71.reuse ;  /* 0x000000ffff3d7224 */ /* 0x100fe400078e0047 */
[--C-:B------:R-:W-:Y:S02]  /*42c0*/  IMAD.MOV.U32 R48, RZ, RZ, R71.reuse ;  /* 0x000000ffff307224 */ /* 0x100fe400078e0047 */
[----:B------:R2:W-:Y:S01]  /*42d0*/  STSM.16.M88.4 [R2+0x2a300], R24 ;  /* 0x02a3001802007844 */ /* 0x0005e20000000200 */
[----:B------:R-:W3:Y:S01]  /*42e0*/  MUFU.EX2 R92, R92 ;  /* 0x0000005c005c7308 */ /* 0x000ee20000000800 */
[----:B0-----:R-:W-:Y:S01]  /*42f0*/  FADD.FTZ R5, R65, R36 ;  /* 0x0000002441057221 */ /* 0x001fe20000010000 */
[----:B------:R-:W-:-:S03]  /*4300*/  IMAD.MOV.U32 R36, RZ, RZ, R71 ;  /* 0x000000ffff247224 */ /* 0x000fc600078e0047 */
[----:B------:R-:W-:Y:S01]  /*4310*/  FADD.FTZ R6, R28, R5 ;  /* 0x000000051c067221 */ /* 0x000fe20000010000 */
[----:B------:R-:W-:Y:S01]  /*4320*/  F2FP.F16.F32.PACK_AB R5, R63, R50 ;  /* 0x000000323f05723e */ /* 0x000fe200000000ff */
[--C-:B------:R-:W-:Y:S01]  /*4330*/  IMAD.MOV.U32 R63, RZ, RZ, R71.reuse ;  /* 0x000000ffff3f7224 */ /* 0x100fe200078e0047 */
[----:B------:R-:W0:Y:S01]  /*4340*/  MUFU.EX2 R67, R67 ;  /* 0x0000004300437308 */ /* 0x000e220000000800 */
[----:B-1----:R-:W-:Y:S01]  /*4350*/  FADD.FTZ R7, R39, R8 ;  /* 0x0000000827077221 */ /* 0x002fe20000010000 */
[--C-:B------:R-:W-:Y:S02]  /*4360*/  IMAD.MOV.U32 R50, RZ, RZ, R71.reuse ;  /* 0x000000ffff327224 */ /* 0x100fe400078e0047 */
[----:B--2---:R-:W-:-:S04]  /*4370*/  IMAD.MOV.U32 R27, RZ, RZ, R71 ;  /* 0x000000ffff1b7224 */ /* 0x004fc800078e0047 */
[----:B------:R-:W1:Y:S01]  /*4380*/  MUFU.EX2 R37, R37 ;  /* 0x0000002500257308 */ /* 0x000e620000000800 */
[----:B---3--:R-:W-:Y:S01]  /*4390*/  FADD.FTZ R8, R92, R7 ;  /* 0x000000075c087221 */ /* 0x008fe20000010000 */
[--C-:B------:R-:W-:Y:S02]  /*43a0*/  IMAD.MOV.U32 R26, RZ, RZ, R71.reuse ;  /* 0x000000ffff1a7224 */ /* 0x100fe400078e0047 */
[--C-:B------:R-:W-:Y:S02]  /*43b0*/  IMAD.MOV.U32 R25, RZ, RZ, R71.reuse ;  /* 0x000000ffff197224 */ /* 0x100fe400078e0047 */
[--C-:B------:R-:W-:Y:S02]  /*43c0*/  IMAD.MOV.U32 R24, RZ, RZ, R71.reuse ;  /* 0x000000ffff187224 */ /* 0x100fe400078e0047 */
[----:B------:R-:W2:Y:S01]  /*43d0*/  MUFU.EX2 R32, R32 ;  /* 0x0000002000207308 */ /* 0x000ea20000000800 */
[----:B0-----:R-:W-:Y:S01]  /*43e0*/  FADD.FTZ R7, R67, R6 ;  /* 0x0000000643077221 */ /* 0x001fe20000010000 */
[----:B------:R-:W-:Y:S01]  /*43f0*/  F2FP.F16.F32.PACK_AB R6, R106, R41 ;  /* 0x000000296a06723e */ /* 0x000fe200000000ff */
[----:B------:R-:W-:-:S05]  /*4400*/  IMAD.MOV.U32 R41, RZ, RZ, R71 ;  /* 0x000000ffff297224 */ /* 0x000fca00078e0047 */
[----:B------:R-:W0:Y:S01]  /*4410*/  MUFU.EX2 R100, R100 ;  /* 0x0000006400647308 */ /* 0x000e220000000800 */
[----:B-1----:R-:W-:-:S07]  /*4420*/  FADD.FTZ R9, R37, R8 ;  /* 0x0000000825097221 */ /* 0x002fce0000010000 */
[----:B------:R-:W1:Y:S01]  /*4430*/  MUFU.EX2 R35, R35 ;  /* 0x0000002300237308 */ /* 0x000e620000000800 */
[----:B--2---:R-:W-:Y:S01]  /*4440*/  FADD.FTZ R8, R32, R7 ;  /* 0x0000000720087221 */ /* 0x004fe20000010000 */
[----:B------:R-:W-:Y:S01]  /*4450*/  F2FP.F16.F32.PACK_AB R7, R65, R40 ;  /* 0x000000284107723e */ /* 0x000fe200000000ff */
[--C-:B------:R-:W-:Y:S02]  /*4460*/  IMAD.MOV.U32 R65, RZ, RZ, R71.reuse ;  /* 0x000000ffff417224 */ /* 0x100fe400078e0047 */
[----:B------:R-:W-:Y:S02]  /*4470*/  IMAD.MOV.U32 R40, RZ, RZ, R71 ;  /* 0x000000ffff287224 */ /* 0x000fe400078e0047 */
[----:B------:R2:W-:Y:S01]  /*4480*/  STSM.16.M88.4 [R2+0x2bb00], R4 ;  /* 0x02bb000402007844 */ /* 0x0005e20000000200 */
[----:B------:R-:W3:Y:S01]  /*4490*/  MUFU.EX2 R34, R34 ;  /* 0x0000002200227308 */ /* 0x000ee20000000800 */
[----:B0-----:R-:W-:Y:S01]  /*44a0*/  FADD.FTZ R10, R100, R9 ;  /* 0x00000009640a7221 */ /* 0x001fe20000010000 */
[----:B------:R-:W-:Y:S01]  /*44b0*/  FADD.FTZ R9, R47, R8 ;  /* 0x000000082f097221 */ /* 0x000fe20000010000 */
[----:B------:R-:W-:Y:S01]  /*44c0*/  F2FP.F16.F32.PACK_AB R8, R92, R39 ;  /* 0x000000275c08723e */ /* 0x000fe200000000ff */
[----:B------:R-:W-:-:S04]  /*44d0*/  IMAD.MOV.U32 R39, RZ, RZ, R71 ;  /* 0x000000ffff277224 */ /* 0x000fc800078e0047 */
[----:B------:R-:W0:Y:S01]  /*44e0*/  MUFU.EX2 R104, R104 ;  /* 0x0000006800687308 */ /* 0x000e220000000800 */
[----:B-1----:R-:W-:-:S07]  /*44f0*/  FADD.FTZ R11, R35, R10 ;  /* 0x0000000a230b7221 */ /* 0x002fce0000010000 */
[----:B------:R1:W4:Y:S01]  /*4500*/  MUFU.EX2 R105, R46 ;  /* 0x0000002e00697308 */ /* 0x0003220000000800 */
[----:B---3--:R-:W-:Y:S01]  /*4510*/  FADD.FTZ R10, R34, R9 ;  /* 0x00000009220a7221 */ /* 0x008fe20000010000 */
[----:B------:R-:W-:Y:S01]  /*4520*/  F2FP.F16.F32.PACK_AB R9, R67, R28 ;  /* 0x0000001c4309723e */ /* 0x000fe200000000ff */
[--C-:B------:R-:W-:Y:S02]  /*4530*/  IMAD.MOV.U32 R67, RZ, RZ, R71.reuse ;  /* 0x000000ffff437224 */ /* 0x100fe400078e0047 */
[----:B------:R-:W-:-:S03]  /*4540*/  IMAD.MOV.U32 R28, RZ, RZ, R71 ;  /* 0x000000ffff1c7224 */ /* 0x000fc600078e0047 */
[----:B------:R-:W3:Y:S01]  /*4550*/  MUFU.EX2 R31, R31 ;  /* 0x0000001f001f7308 */ /* 0x000ee20000000800 */
[C---:B0-----:R-:W-:Y:S01]  /*4560*/  FADD.FTZ R12, R104.reuse, R11 ;  /* 0x0000000b680c7221 */ /* 0x041fe20000010000 */
[----:B------:R-:W-:Y:S01]  /*4570*/  F2FP.F16.F32.PACK_AB R104, R104, R35 ;  /* 0x000000236868723e */ /* 0x000fe200000000ff */
[--C-:B-1----:R-:W-:Y:S02]  /*4580*/  IMAD.MOV.U32 R46, RZ, RZ, R71.reuse ;  /* 0x000000ffff2e7224 */ /* 0x102fe400078e0047 */
[----:B------:R-:W-:-:S03]  /*4590*/  IMAD.MOV.U32 R35, RZ, RZ, R71 ;  /* 0x000000ffff237224 */ /* 0x000fc600078e0047 */
[----:B------:R-:W0:Y:S01]  /*45a0*/  MUFU.EX2 R38, R38 ;  /* 0x0000002600267308 */ /* 0x000e220000000800 */
[C---:B----4-:R-:W-:Y:S01]  /*45b0*/  FADD.FTZ R11, R105.reuse, R10 ;  /* 0x0000000a690b7221 */ /* 0x050fe20000010000 */
[----:B------:R-:W-:Y:S01]  /*45c0*/  F2FP.F16.F32.PACK_AB R10, R100, R37 ;  /* 0x00000025640a723e */ /* 0x000fe200000000ff */
[--C-:B------:R-:W-:Y:S01]  /*45d0*/  IMAD.MOV.U32 R37, RZ, RZ, R71.reuse ;  /* 0x000000ffff257224 */ /* 0x100fe200078e0047 */
[----:B------:R-:W-:Y:S01]  /*45e0*/  F2FP.F16.F32.PACK_AB R105, R105, R34 ;  /* 0x000000226969723e */ /* 0x000fe200000000ff */
[----:B------:R-:W-:-:S03]  /*45f0*/  IMAD.MOV.U32 R34, RZ, RZ, R71 ;  /* 0x000000ffff227224 */ /* 0x000fc600078e0047 */
[----:B------:R-:W2:Y:S01]  /*4600*/  MUFU.EX2 R107, R114 ;  /* 0x00000072006b7308 */ /* 0x000ea20000000800 */
[----:B---3--:R-:W-:-:S07]  /*4610*/  FADD.FTZ R15, R31, R12 ;  /* 0x0000000c1f0f7221 */ /* 0x008fce0000010000 */
[----:B------:R-:W1:Y:S01]  /*4620*/  MUFU.EX2 R84, R84 ;  /* 0x0000005400547308 */ /* 0x000e620000000800 */
[----:B0-----:R-:W-:Y:S01]  /*4630*/  FADD.FTZ R12, R38, R11 ;  /* 0x0000000b260c7221 */ /* 0x001fe20000010000 */
[----:B------:R-:W-:Y:S01]  /*4640*/  F2FP.F16.F32.PACK_AB R11, R47, R32 ;  /* 0x000000202f0b723e */ /* 0x000fe200000000ff */
[--C-:B------:R-:W-:Y:S02]  /*4650*/  IMAD.MOV.U32 R47, RZ, RZ, R71.reuse ;  /* 0x000000ffff2f7224 */ /* 0x100fe400078e0047 */
[--C-:B------:R-:W-:Y:S02]  /*4660*/  IMAD.MOV.U32 R32, RZ, RZ, R71.reuse ;  /* 0x000000ffff207224 */ /* 0x100fe400078e0047 */
[----:B------:R0:W-:Y:S01]  /*4670*/  STSM.16.M88.4 [R2+0x2d300], R8 ;  /* 0x02d3000802007844 */ /* 0x0001e20000000200 */
[----:B------:R-:W3:Y:S01]  /*4680*/  MUFU.EX2 R52, R52 ;  /* 0x0000003400347308 */ /* 0x000ee20000000800 */
[C---:B--2---:R-:W-:Y:S01]  /*4690*/  FADD.FTZ R5, R107.reuse, R12 ;  /* 0x0000000c6b057221 */ /* 0x044fe20000010000 */
[----:B------:R-:W-:Y:S01]  /*46a0*/  F2FP.F16.F32.PACK_AB R107, R107, R38 ;  /* 0x000000266b6b723e */ /* 0x000fe200000000ff */
[----:B------:R-:W-:-:S05]  /*46b0*/  IMAD.MOV.U32 R38, RZ, RZ, R71 ;  /* 0x000000ffff267224 */ /* 0x000fca00078e0047 */
[----:B------:R-:W2:Y:S01]  /*46c0*/  MUFU.EX2 R30, R30 ;  /* 0x0000001e001e7308 */ /* 0x000ea20000000800 */
[C---:B-1----:R-:W-:Y:S01]  /*46d0*/  FADD.FTZ R15, R84.reuse, R15 ;  /* 0x0000000f540f7221 */ /* 0x042fe20000010000 */
[----:B------:R-:W-:Y:S01]  /*46e0*/  F2FP.F16.F32.PACK_AB R106, R84, R31 ;  /* 0x0000001f546a723e */ /* 0x000fe200000000ff */
[----:B------:R-:W-:-:S04]  /*46f0*/  IMAD.MOV.U32 R31, RZ, RZ, R71 ;  /* 0x000000ffff1f7224 */ /* 0x000fc800078e0047 */
[----:B------:R0:W-:Y:S01]  /*4700*/  STSM.16.M88.4 [R2+0x2eb00], R104 ;  /* 0x02eb006802007844 */ /* 0x0001e20000000200 */
[----:B------:R-:W1:Y:S01]  /*4710*/  MUFU.EX2 R13, R116 ;  /* 0x00000074000d7308 */ /* 0x000e620000000800 */
[----:B---3--:R-:W-:-:S07]  /*4720*/  FADD.FTZ R6, R52, R5 ;  /* 0x0000000534067221 */ /* 0x008fce0000010000 */
[----:B------:R-:W3:Y:S01]  /*4730*/  MUFU.EX2 R43, R43 ;  /* 0x0000002b002b7308 */ /* 0x000ee20000000800 */
[----:B--2---:R-:W-:-:S07]  /*4740*/  FADD.FTZ R4, R30, R15 ;  /* 0x0000000f1e047221 */ /* 0x004fce0000010000 */
[----:B------:R-:W2:Y:S01]  /*4750*/  MUFU.EX2 R45, R45 ;  /* 0x0000002d002d7308 */ /* 0x000ea20000000800 */
[C---:B-1----:R-:W-:Y:S01]  /*4760*/  FADD.FTZ R5, R13.reuse, R6 ;  /* 0x000000060d057221 */ /* 0x042fe20000010000 */
[----:B------:R-:W-:Y:S01]  /*4770*/  F2FP.F16.F32.PACK_AB R13, R13, R52 ;  /* 0x000000340d0d723e */ /* 0x000fe200000000ff */
[----:B------:R-:W-:-:S05]  /*4780*/  IMAD.MOV.U32 R52, RZ, RZ, R71 ;  /* 0x000000ffff347224 */ /* 0x000fca00078e0047 */
[----:B------:R-:W1:Y:S01]  /*4790*/  MUFU.EX2 R110, R110 ;  /* 0x0000006e006e7308 */ /* 0x000e620000000800 */
[C---:B---3--:R-:W-:Y:S01]  /*47a0*/  F2FP.F16.F32.PACK_AB R12, R43.reuse, R30 ;  /* 0x0000001e2b0c723e */ /* 0x048fe200000000ff */
[----:B------:R-:W-:Y:S01]  /*47b0*/  FADD.FTZ R4, R43, R4 ;  /* 0x000000042b047221 */ /* 0x000fe20000010000 */
[--C-:B------:R-:W-:Y:S02]  /*47c0*/  IMAD.MOV.U32 R43, RZ, RZ, R71.reuse ;  /* 0x000000ffff2b7224 */ /* 0x100fe400078e0047 */
[----:B------:R-:W-:-:S03]  /*47d0*/  IMAD.MOV.U32 R30, RZ, RZ, R71 ;  /* 0x000000ffff1e7224 */ /* 0x000fc600078e0047 */
[----:B------:R-:W3:Y:S01]  /*47e0*/  MUFU.EX2 R120, R120 ;  /* 0x0000007800787308 */ /* 0x000ee20000000800 */
[----:B--2---:R-:W-:-:S07]  /*47f0*/  FADD.FTZ R7, R45, R4 ;  /* 0x000000042d077221 */ /* 0x004fce0000010000 */
[----:B------:R-:W2:Y:S01]  /*4800*/  MUFU.EX2 R21, R122 ;  /* 0x0000007a00157308 */ /* 0x000ea20000000800 */
[C---:B-1----:R-:W-:Y:S01]  /*4810*/  F2FP.F16.F32.PACK_AB R14, R110.reuse, R45 ;  /* 0x0000002d6e0e723e */ /* 0x042fe200000000ff */
[----:B------:R-:W-:Y:S01]  /*4820*/  FADD.FTZ R7, R110, R7 ;  /* 0x000000076e077221 */ /* 0x000fe20000010000 */
[----:B------:R-:W-:Y:S02]  /*4830*/  IMAD.MOV.U32 R45, RZ, RZ, R71 ;  /* 0x000000ffff2d7224 */ /* 0x000fe400078e0047 */
[----:B---3--:R-:W-:Y:S01]  /*4840*/  FADD.FTZ R6, R120, R5 ;  /* 0x0000000578067221 */ /* 0x008fe20000010000 */
[----:B--2---:R-:W-:-:S03]  /*4850*/  F2FP.F16.F32.PACK_AB R15, R21, R120 ;  /* 0x00000078150f723e */ /* 0x004fc600000000ff */
[----:B------:R-:W-:Y:S02]  /*4860*/  FADD.FTZ R6, R21, R6 ;  /* 0x0000000615067221 */ /* 0x000fe40000010000 */
[----:B------:R0:W-:Y:S01]  /*4870*/  STSM.16.M88.4 [R2+0x30300], R12 ;  /* 0x0303000c02007844 */ /* 0x0001e20000000200 */
[----:B------:R1:W-:Y:S06]  /*4880*/  MEMBAR.ALL.CTA ;  /* 0x0000000000007992 */ /* 0x0003ec0000008000 */
[----:B-1----:R-:W1:Y:S02]  /*4890*/  FENCE.VIEW.ASYNC.S ;  /* 0x00000000000073c6 */ /* 0x002e640000000000 */
[----:B-1----:R-:W-:Y:S01]  /*48a0*/  NOP ;  /* 0x0000000000007918 */ /* 0x002fe20000000000 */
[----:B------:R-:W-:Y:S05]  /*48b0*/  @!P2 BRA `(.L_x_9931) ;  /* 0x00000038002ca947 */ /* 0x000fea0003800000 */
[----:B------:R-:W-:Y:S01]  /*48c0*/  VIADD R4, R22, 0xfffffffe ;  /* 0xfffffffe16047836 */ /* 0x000fe20000000000 */
[----:B------:R-:W-:Y:S01]  /*48d0*/  CS2R R70, SRZ ;  /* 0x0000000000467805 */ /* 0x000fe2000001ff00 */
[----:B0-----:R-:W-:Y:S01]  /*48e0*/  IMAD.MOV.U32 R8, RZ, RZ, R73 ;  /* 0x000000ffff087224 */ /* 0x001fe200078e0049 */
        /* <DEDUP_REMOVED lines=25> */
[----:B------:R-:W-:-:S06]  /*4a80*/  UMOV UR5, UR36 ;  /* 0x0000002400057c82 */ /* 0x000fcc0008000000 */
.L_x_9940:
[----:B------:R-:W-:Y:S01]  /*4a90*/  UIADD3 UR36, UR5, 0x1, URZ ;  /* 0x0000000105247890 */ /* 0x000fe2000fffe03f */
[----:B------:R-:W-:-:S03]  /*4aa0*/  ISETP.NE.AND P3, PT, RZ, UR38, PT ;  /* 0x00000026ff007c0c */ /* 0x000fc6000bf65270 */
[----:B------:R-:W-:-:S04]  /*4ab0*/  UISETP.NE.AND UP0, UPT, UR36, 0x2, UPT ;  /* 0x000000022400788c */ /* 0x000fc8000bf05270 */
[----:B------:R-:W-:Y:S02]  /*4ac0*/  USEL UR4, URZ, 0x1, UP0 ;  /* 0x000000013f047887 */ /* 0x000fe40008000000 */
[----:B------:R-:W-:-:S04]  /*4ad0*/  USEL UR36, UR36, URZ, UP0 ;  /* 0x0000003f24247287 */ /* 0x000fc80008000000 */
[----:B------:R-:W-:Y:S01]  /*4ae0*/  LOP3.LUT R16, R9, UR4, RZ, 0x3c, !PT ;  /* 0x0000000409107c12 */ /* 0x000fe2000f8e3cff */
[----:B------:R-:W-:Y:S07]  /*4af0*/  @P3 BRA `(.L_x_9932) ;  /* 0x0000000000283947 */ /* 0x000fee0003800000 */
[----:B------:R-:W-:Y:S05]  /*4b00*/  @!P0 BRA `(.L_x_9933) ;  /* 0x0000000000048947 */ /* 0x000fea0003800000 */
[----:B------:R-:W-:Y:S01]  /*4b10*/  BPT.TRAP 0x1 ;  /* 0x000000040000795c */ /* 0x000fe20000300000 */
.L_x_9933:
[----:B------:R-:W-:Y:S01]  /*4b20*/  ULEA UR4, UR36, UR37, 0x3 ;  /* 0x0000002524047291 */ /* 0x000fe2000f8e183f */
[----:B------:R-:W-:-:S08]  /*4b30*/  SHF.L.U32 R0, R16, 0x1f, RZ ;  /* 0x0000001f10007819 */ /* 0x000fd000000006ff */
[----:B------:R0:W1:Y:S01]  /*4b40*/  SYNCS.PHASECHK.TRANS64.TRYWAIT P2, [UR4+0x31c30], R0 ;  /* 0x031c3000ff0075a7 */ /* 0x0000620008040144 */
[----:B------:R-:W-:Y:S05]  /*4b50*/  @!P0 BRA `(.L_x_9934) ;  /* 0x0000000000048947 */ /* 0x000fea0003800000 */
[----:B------:R-:W-:Y:S01]  /*4b60*/  BPT.TRAP 0x1 ;  /* 0x000000040000795c */ /* 0x000fe20000300000 */
.L_x_9934:
[----:B-1----:R-:W-:Y:S05]  /*4b70*/  @P2 BRA `(.L_x_9932) ;  /* 0x0000000000082947 */ /* 0x002fea0003800000 */
[----:B------:R-:W1:Y:S02]  /*4b80*/  SYNCS.PHASECHK.TRANS64.TRYWAIT P2, [UR4+0x31c30], R0 ;  /* 0x031c3000ff0075a7 */ /* 0x000e640008040144 */
[----:B-1----:R-:W-:Y:S05]  /*4b90*/  @!P2 BRA `(.L_x_9935) ;  /* 0x00000094004ca947 */ /* 0x002fea0003800000 */
.L_x_9932:
[----:B-1----:R-:W1:Y:S01]  /*4ba0*/  S2R R3, SR_TID.X ;  /* 0x0000000000037919 */ /* 0x002e620000002100 */
[----:B------:R-:W-:Y:S01]  /*4bb0*/  UIMAD UR4, UR36, 0x6c0, UR6 ;  /* 0x000006c0240478a4 */ /* 0x000fe2000f8e0206 */
[----:B------:R-:W-:Y:S01]  /*4bc0*/  UMOV UR31, 0x80000020 ;  /* 0x80000020001f7882 */ /* 0x000fe20000000000 */
[----:B------:R-:W-:Y:S02]  /*4bd0*/  UMOV UR32, UR28 ;  /* 0x0000001c00207c82 */ /* 0x000fe40008000000 */
[----:B------:R-:W-:Y:S01]  /*4be0*/  UIADD3 UR34, UR4, 0x40, URZ ;  /* 0x0000004004227890 */ /* 0x000fe2000fffe03f */
[----:B------:R-:W-:Y:S02]  /*4bf0*/  UMOV UR33, UR29 ;  /* 0x0000001d00217c82 */ /* 0x000fe40008000000 */
        /* <DEDUP_REMOVED lines=19> */
[----:B-1----:R-:W-:Y:S01]  /*4d30*/  SHF.R.U32.HI R3, RZ, 0x7, R3 ;  /* 0x00000007ff037819 */ /* 0x002fe20000011603 */
[----:B------:R-:W-:Y:S01]  /*4d40*/  UMOV UR56, UR28 ;  /* 0x0000001c00387c82 */ /* 0x000fe20008000000 */
[----:B------:R-:W-:Y:S01]  /*4d50*/  UMOV UR57, UR29 ;  /* 0x0000001d00397c82 */ /* 0x000fe20008000000 */
[----:B------:R-:W-:Y:S01]  /*4d60*/  UMOV UR59, 0x80000020 ;  /* 0x80000020003b7882 */ /* 0x000fe20000000000 */
[----:B------:R-:W-:Y:S01]  /*4d70*/  UIADD3 UR7, UR4, 0x200, URZ ;  /* 0x0000020004077890 */ /* 0x000fe2000fffe03f */
[----:B0-----:R-:W-:Y:S01]  /*4d80*/  VIADD R0, R3, 0x8 ;  /* 0x0000000803007836 */ /* 0x001fe20000000000 */
[----:B------:R-:W-:Y:S01]  /*4d90*/  UIADD3 UR10, UR4, 0x2, URZ ;  /* 0x00000002040a7890 */ /* 0x000fe2000fffe03f */
[----:B------:R-:W-:Y:S01]  /*4da0*/  UMOV UR11, 0x80000020 ;  /* 0x80000020000b7882 */ /* 0x000fe20000000000 */
[----:B------:R-:W-:-:S02]  /*4db0*/  UIADD3 UR14, UR4, 0x240, URZ ;  /* 0x00000240040e7890 */ /* 0x000fc4000fffe03f */
[----:B------:R0:W-:Y:S01]  /*4dc0*/  BAR.SYNC.DEFER_BLOCKING R0, 0x100 ;  /* 0x000400000000751d */ /* 0x0001e20000010000 */
[----:B------:R-:W-:Y:S02]  /*4dd0*/  UIADD3 UR18, UR4, 0x242, URZ ;  /* 0x0000024204127890 */ /* 0x000fe4000fffe03f */
[----:B------:R-:W-:Y:S02]  /*4de0*/  UIADD3 UR22, UR4, 0x480, URZ ;  /* 0x0000048004167890 */ /* 0x000fe4000fffe03f */
[----:B------:R-:W-:Y:S01]  /*4df0*/  UIADD3 UR26, UR4, 0x482, URZ ;  /* 0x00000482041a7890 */ /* 0x000fe2000fffe03f */
[----:B------:R-:W-:Y:S01]  /*4e00*/  UMOV UR15, 0x80000020 ;  /* 0x80000020000f7882 */ /* 0x000fe20000000000 */
[----:B------:R-:W-:Y:S01]  /*4e10*/  UMOV UR19, 0x80000020 ;  /* 0x8000002000137882 */ /* 0x000fe20000000000 */
[----:B------:R-:W-:Y:S01]  /*4e20*/  UMOV UR23, 0x80000020 ;  /* 0x8000002000177882 */ /* 0x000fe20000000000 */
[----:B------:R-:W-:Y:S01]  /*4e30*/  UMOV UR27, 0x80000020 ;  /* 0x80000020001b7882 */ /* 0x000fe20000000000 */
        /* <DEDUP_REMOVED lines=314> */
.L_x_9937:
[----:B------:R-:W-:Y:S01]  /*61e0*/  ULEA UR4, UR5, UR37, 0x3 ;  /* 0x0000002505047291 */ /* 0x000fe2000f8e183f */
[----:B------:R-:W-:-:S08]  /*61f0*/  SHF.L.U32 R0, R9, 0x1f, RZ ;  /* 0x0000001f09007819 */ /* 0x000fd000000006ff */
[----:B------:R0:W1:Y:S01]  /*6200*/  SYNCS.PHASECHK.TRANS64.TRYWAIT P2, [UR4+0x31c50], R0 ;  /* 0x031c5000ff0075a7 */ /* 0x0000620008040144 */
[----:B------:R-:W-:Y:S05]  /*6210*/  @!P0 BRA `(.L_x_9938) ;  /* 0x0000000000048947 */ /* 0x000fea0003800000 */
[----:B------:R-:W-:Y:S01]  /*6220*/  BPT.TRAP 0x1 ;  /* 0x000000040000795c */ /* 0x000fe20000300000 */
.L_x_9938:
[----:B-1----:R-:W-:Y:S05]  /*6230*/  @P2 BRA `(.L_x_9936) ;  /* 0x0000000000082947 */ /* 0x002fea0003800000 */
[----:B------:R-:W1:Y:S02]  /*6240*/  SYNCS.PHASECHK.TRANS64.TRYWAIT P2, [UR4+0x31c50], R0 ;  /* 0x031c5000ff0075a7 */ /* 0x000e640008040144 */
[----:B-1----:R-:W-:Y:S05]  /*6250*/  @!P2 BRA `(.L_x_9939) ;  /* 0x0000007c00b4a947 */ /* 0x002fea0003800000 */
.L_x_9936:
[----:B------:R-:W-:Y:S01]  /*6260*/  UIADD3 UR4, UR37, 0x200, URZ ;  /* 0x0000020025047890 */ /* 0x000fe2000fffe03f */
[----:B------:R-:W-:Y:S01]  /*6270*/  WARPGROUP.ARRIVE ;  /* 0x00000000000079c5 */ /* 0x000fe20000000000 */
[----:B------:R-:W-:Y:S01]  /*6280*/  ULOP3.LUT UR7, UR39, 0x10000, URZ, 0xfc, !UPT ;  /* 0x0001000027077892 */ /* 0x000fe2000f8efc3f */
[----:B01----:R-:W-:Y:S01]  /*6290*/  FMNMX.FTZ R0, R136, R5, !PT ;  /* 0x0000000588007209 */ /* 0x003fe20007810000 */
[----:B------:R-:W-:Y:S01]  /*62a0*/  USHF.R.U32.HI UR4, URZ, 0x4, UR4 ;  /* 0x000000043f047899 */ /* 0x000fe20008011604 */
[----:B------:R-:W-:Y:S01]  /*62b0*/  FMNMX.FTZ R22, R138, R8, !PT ;  /* 0x000000088a167209 */ /* 0x000fe20007810000 */
[----:B------:R-:W-:Y:S01]  /*62c0*/  UMOV UR33, 0xc0000010 ;  /* 0xc000001000217882 */ /* 0x000fe20000000000 */
[----:B------:R-:W-:Y:S01]  /*62d0*/  UMOV UR35, 0x80000020 ;  /* 0x8000002000237882 */ /* 0x000fe20000000000 */
[----:B------:R-:W-:Y:S01]  /*62e0*/  ULOP3.LUT UR4, UR4, 0x3fff, URZ, 0xc0, !UPT ;  /* 0x00003fff04047892 */ /* 0x000fe2000f8ec03f */
[----:B------:R-:W-:Y:S01]  /*62f0*/  FMNMX.FTZ R3, R137, R0, !PT ;  /* 0x0000000089037209 */ /* 0x000fe20007810000 */
[----:B------:R-:W-:Y:S01]  /*6300*/  UMOV UR32, UR7 ;  /* 0x0000000700207c82 */ /* 0x000fe20008000000 */
[----:B------:R-:W-:Y:S01]  /*6310*/  FMNMX.FTZ R23, R139, R22, !PT ;  /* 0x000000168b177209 */ /* 0x000fe20007810000 */
[----:B------:R-:W-:Y:S01]  /*6320*/  ULOP3.LUT UR4, UR4, 0x2400000, URZ, 0xfc, !UPT ;  /* 0x0240000004047892 */ /* 0x000fe2000f8efc3f */
[----:B------:R-:W-:-:S03]  /*6330*/  FMNMX.FTZ R0, R140, R3, !PT ;  /* 0x000000038c007209 */ /* 0x000fc60007810000 */
[----:B------:R-:W-:Y:S01]  /*6340*/  UIMAD UR4, UR5, 0x6c0, UR4 ;  /* 0x000006c0050478a4 */ /* 0x000fe2000f8e0204 */
[----:B------:R-:W-:-:S04]  /*6350*/  FMNMX.FTZ R3, R141, R0, !PT ;  /* 0x000000008d037209 */ /* 0x000fc80007810000 */
[----:B------:R-:W-:Y:S02]  /*6360*/  FMNMX.FTZ R0, R128, R3, !PT ;  /* 0x0000000380007209 */ /* 0x000fe40007810000 */
[----:B------:R-:W-:Y:S02]  /*6370*/  UMOV UR34, UR4 ;  /* 0x0000000400227c82 */ /* 0x000fe40008000000 */
[----:B------:R-:W-:Y:S01]  /*6380*/  HGMMA.64x96x16.F32 R24, gdesc[UR32].tnspB, R24, gsb0 ;  /* 0x41600000201879f0 */ /* 0x000fe20008000818 */
[----:B------:R-:W-:Y:S01]  /*6390*/  UIADD3 UR32, UR7, 0x180, URZ ;  /* 0x0000018007207890 */ /* 0x000fe2000fffe03f */
[----:B------:R-:W-:Y:S01]  /*63a0*/  FMNMX.FTZ R3, R129, R0, !PT ;  /* 0x0000000081037209 */ /* 0x000fe20007810000 */
[----:B------:R-:W-:Y:S01]  /*63b0*/  UIADD3 UR34, UR4, 0x40, URZ ;  /* 0x0000004004227890 */ /* 0x000fe2000fffe03f */
[----:B------:R-:W-:Y:S01]  /*63c0*/  UMOV UR33, 0xc0000010 ;  /* 0xc000001000217882 */ /* 0x000fe20000000000 */
        /* <DEDUP_REMOVED lines=29> */
[----:B------:R-:W-:Y:S01]  /*65a0*/  HGMMA.64x96x16.F32 R24, gdesc[UR32].tnspB, R24, gsb0 ;  /* 0x41600000201879f0 */ /* 0x000fe20008000818 */
[----:B------:R-:W-:Y:S02]  /*65b0*/  UIADD3 UR32, UR7, 0x300, URZ ;  /* 0x0000030007207890 */ /* 0x000fe4000fffe03f */
[----:B------:R-:W-:Y:S01]  /*65c0*/  UIADD3 UR34, UR4, 0x80, URZ ;  /* 0x0000008004227890 */ /* 0x000fe2000fffe03f */
[----:B------:R-:W-:Y:S01]  /*65d0*/  FMNMX.FTZ R0, R72, R3, !PT ;  /* 0x0000000348007209 */ /* 0x000fe20007810000 */
[----:B------:R-:W-:Y:S01]  /*65e0*/  UMOV UR33, 0xc0000010 ;  /* 0xc000001000217882 */ /* 0x000fe20000000000 */
[----:B------:R-:W-:Y:S02]  /*65f0*/  UMOV UR35, 0x80000020 ;  /* 0x8000002000237882 */ /* 0x000fe40000000000 */
[----:B------:R-:W-:-:S04]  /*6600*/  FMNMX.FTZ R3, R73, R0, !PT ;  /* 0x0000000049037209 */ /* 0x000fc80007810000 */
        /* <DEDUP_REMOVED lines=20> */
[----:B------:R-:W0:Y:S01]  /*6750*/  S2R R141, SR_TID.X ;  /* 0x00000000008d7919 */ /* 0x000e220000002100 */
[----:B------:R1:W-:Y:S01]  /*6760*/  MUFU.EX2 R23, R128 ;  /* 0x0000008000177308 */ /* 0x0003e20000000800 */
[----:B------:R-:W-:Y:S01]  /*6770*/  FFMA.FTZ R9, R136, R3, -R10 ;  /* 0x0000000388097223 */ /* 0x000fe2000001080a */
[----:B------:R-:W-:Y:S01]  /*6780*/  FMNMX.FTZ R121, R131, R120, !PT ;  /* 0x0000007883797209 */ /* 0x000fe20007810000 */
[----:B------:R-:W-:-:S02]  /*6790*/  WARPGROUP.DEPBAR.LE gsb0, 0x0 ;  /* 0x00008000000079c5 */ /* 0x000fc40000010000 */
[----:B------:R-:W-:Y:S01]  /*67a0*/  WARPGROUP.ARRIVE ;  /* 0x00000000000079c5 */ /* 0x000fe20000000000 */
[--C-:B------:R-:W-:Y:S01]  /*67b0*/  FFMA.FTZ R120, R124, R3, -R10.reuse ;  /* 0x000000037c787223 */ /* 0x100fe2000001080a */
[----:B------:R-:W-:Y:S01]  /*67c0*/  FMNMX.FTZ R124, R134, R121, !PT ;  /* 0x00000079867c7209 */ /* 0x000fe20007810000 */
[-CC-:B------:R-:W-:Y:S01]  /*67d0*/  FFMA.FTZ R11, R137, R3.reuse, -R10.reuse ;  /* 0x00000003890b7223 */ /* 0x180fe2000001080a */
[-CC-:B------:R-:W-:Y:S01]  /*67e0*/  FFMA.FTZ R20, R132, R3.reuse, -R10.reuse ;  /* 0x0000000384147223 */ /* 0x180fe2000001080a */
[-CC-:B------:R-:W-:Y:S01]  /*67f0*/  FFMA.FTZ R21, R133, R3.reuse, -R10.reuse ;  /* 0x0000000385157223 */ /* 0x180fe2000001080a */
[----:B------:R-:W-:Y:S01]  /*6800*/  HGMMA.64x96x16.F32 R24, gdesc[UR32].tnspB, R24, gsb0 ;  /* 0x41600000201879f0 */ /* 0x000fe20008000818 */
[----:B------:R-:W-:Y:S01]  /*6810*/  UIADD3 UR32, UR7, 0x480, URZ ;  /* 0x0000048007207890 */ /* 0x000fe2000fffe03f */
[----:B------:R-:W-:Y:S01]  /*6820*/  FMNMX.FTZ R121, R135, R124, !PT ;  /* 0x0000007c87797209 */ /* 0x000fe20007810000 */
[----:B------:R-:W-:Y:S01]  /*6830*/  UIADD3 UR34, UR4, 0xc0, URZ ;  /* 0x000000c004227890 */ /* 0x000fe2000fffe03f */
[--C-:B------:R-:W-:Y:S01]  /*6840*/  FFMA.FTZ R112, R112, R3, -R10.reuse ;  /* 0x0000000370707223 */ /* 0x100fe2000001080a */
[----:B------:R-:W-:Y:S01]  /*6850*/  UMOV UR33, 0xc0000010 ;  /* 0xc000001000217882 */ /* 0x000fe20000000000 */
[----:B------:R-:W-:Y:S01]  /*6860*/  UMOV UR35, 0x80000020 ;  /* 0x8000002000237882 */ /* 0x000fe20000000000 */
        /* <DEDUP_REMOVED lines=14> */
[----:B0-----:R-:W-:Y:S01]  /*6950*/  SHF.R.U32.HI R140, RZ, 0x7, R141 ;  /* 0x00000007ff8c7819 */ /* 0x001fe2000001168d */
[--C-:B------:R-:W-:Y:S01]  /*6960*/  FFMA.FTZ R101, R101, R3, -R10.reuse ;  /* 0x0000000365657223 */ /* 0x100fe2000001080a */
[----:B------:R-:W-:Y:S01]  /*6970*/  FMNMX.FTZ R124, R114, R125, !PT ;  /* 0x0000007d727c7209 */ /* 0x000fe20007810000 */
[-CC-:B------:R-:W-:Y:S01]  /*6980*/  FFMA.FTZ R88, R88, R3.reuse, -R10.reuse ;  /* 0x0000000358587223 */ /* 0x180fe2000001080a */
[----:B------:R-:W-:Y:S01]  /*6990*/  ISETP.GE.U32.AND P2, PT, R141, 0x180, PT ;  /* 0x000001808d00780c */ /* 0x000fe20003f46070 */
        /* <DEDUP_REMOVED lines=12> */
[----:B------:R-:W-:Y:S01]  /*6a60*/  FFMA.FTZ R77, R77, R3, -R10 ;  /* 0x000000034d4d7223 */ /* 0x000fe2000001080a */
[----:B------:R-:W-:Y:S01]  /*6a70*/  FMNMX.FTZ R124, R106, R125, !PT ;  /* 0x0000007d6a7c7209 */ /* 0x000fe20007810000 */
[----:B------:R0:W-:Y:S03]  /*6a80*/  MUFU.EX2 R121, R129 ;  /* 0x0000008100797308 */ /* 0x0001e60000000800 */
[----:B------:R-:W-:-:S04]  /*6a90*/  FMNMX.FTZ R125, R107, R124, !PT ;  /* 0x0000007c6b7d7209 */ /* 0x000fc80007810000 */
[----:B------:R-:W-:Y:S01]  /*6aa0*/  FMNMX.FTZ R124, R110, R125, !PT ;  /* 0x0000007d6e7c7209 */ /* 0x000fe20007810000 */
[----:B------:R-:W2:Y:S03]  /*6ab0*/  MUFU.EX2 R5, R5 ;  /* 0x0000000500057308 */ /* 0x000ea60000000800 */
[----:B------:R-:W-:-:S04]  /*6ac0*/  FMNMX.FTZ R125, R111, R124, !PT ;  /* 0x0000007c6f7d7209 */ /* 0x000fc80007810000 */
[----:B------:R-:W-:Y:S01]  /*6ad0*/  FMNMX.FTZ R124, R98, R125, !PT ;  /* 0x0000007d627c7209 */ /* 0x000fe20007810000 */
[----:B------:R-:W3:Y:S03]  /*6ae0*/  MUFU.EX2 R9, R9 ;  /* 0x0000000900097308 */ /* 0x000ee60000000800 */
[----:B------:R-:W-:-:S04]  /*6af0*/  FMNMX.FTZ R125, R99, R124, !PT ;  /* 0x0000007c637d7209 */ /* 0x000fc80007810000 */
[----:B------:R-:W-:Y:S01]  /*6b00*/  FMNMX.FTZ R124, R102, R125, !PT ;  /* 0x0000007d667c7209 */ /* 0x000fe20007810000 */
[----:B------:R-:W4:Y:S03]  /*6b10*/  MUFU.EX2 R11, R11 ;  /* 0x0000000b000b7308 */ /* 0x000f260000000800 */
        /* <DEDUP_REMOVED lines=13> */
[----:B------:R-:W-:Y:S02]  /*6bf0*/  WARPGROUP.DEPBAR.LE gsb0, 0x0 ;  /* 0x00008000000079c5 */ /* 0x000fe40000010000 */
[----:B------:R-:W-:Y:S01]  /*6c00*/  WARPGROUP.ARRIVE ;  /* 0x00000000000079c5 */ /* 0x000fe20000000000 */
[----:B------:R-:W-:Y:S01]  /*6c10*/  FMNMX.FTZ R124, R74, R125, !PT ;  /* 0x0000007d4a7c7209 */ /* 0x000fe20007810000 */
[----:B------:R-:W-:Y:S03]  /*6c20*/  MUFU.EX2 R20, R20 ;  /* 0x0000001400147308 */ /* 0x000fe60000000800 */
[----:B------:R-:W-:Y:S01]  /*6c30*/  FMNMX.FTZ R125, R75, R124, !PT ;  /* 0x0000007c4b7d7209 */ /* 0x000fe20007810000 */
[----:B------:R-:W-:Y:S01]  /*6c40*/  HGMMA.64x96x16.F32 R24, gdesc[UR32].tnspB, R24, gsb0 ;  /* 0x41600000201879f0 */ /* 0x000fe20008000818 */
[----:B------:R-:W-:-:S02]  /*6c50*/  UIADD3 UR32, UR7, 0x600, URZ ;  /* 0x0000060007207890 */ /* 0x000fc4000fffe03f */
[----:B------:R-:W-:Y:S01]  /*6c60*/  UIADD3 UR34, UR4, 0x100, URZ ;  /* 0x0000010004227890 */ /* 0x000fe2000fffe03f */
[----:B------:R-:W-:Y:S01]  /*6c70*/  FMNMX.FTZ R124, R78, R125, !PT ;  /* 0x0000007d4e7c7209 */ /* 0x000fe20007810000 */
[----:B------:R-:W-:Y:S01]  /*6c80*/  UMOV UR33, 0xc0000010 ;  /* 0xc000001000217882 */ /* 0x000fe20000000000 */
[----:B------:R-:W-:Y:S01]  /*6c90*/  UMOV UR35, 0x80000020 ;  /* 0x8000002000237882 */ /* 0x000fe20000000000 */
[----:B------:R-:W-:Y:S01]  /*6ca0*/  MUFU.EX2 R21, R21 ;  /* 0x0000001500157308 */ /* 0x000fe20000000800 */
[----:B------:R-:W-:-:S05]  /*6cb0*/  FMNMX.FTZ R124, R79, R124, !PT ;  /* 0x0000007c4f7c7209 */ /* 0x000fca0007810000 */
[----:B------:R-:W5:Y:S02]  /*6cc0*/  SHFL.BFLY PT, R125, R124, 0x2, 0x1f ;  /* 0x0c401f007c7d7f89 */ /* 0x000f6400000e0000 */
[----:B------:R-:W-:Y:S08]  /*6cd0*/  MUFU.EX2 R22, R22 ;  /* 0x0000001600167308 */ /* 0x000ff00000000800 */
[----:B------:R-:W-:Y:S08]  /*6ce0*/  MUFU.EX2 R120, R120 ;  /* 0x0000007800787308 */ /* 0x000ff00000000800 */
[----:B------:R-:W-:Y:S01]  /*6cf0*/  MUFU.EX2 R112, R112 ;  /* 0x0000007000707308 */ /* 0x000fe20000000800 */
[----:B-----5:R-:W-:Y:S01]  /*6d00*/  FMNMX.FTZ R125, R124, R125, !PT ;  /* 0x0000007d7c7d7209 */ /* 0x020fe20007810000 */
[----:B------:R-:W-:Y:S01]  /*6d10*/  FFMA.FTZ R124, R73, R3, -R10 ;  /* 0x00000003497c7223 */ /* 0x000fe2000001080a */
[----:B------:R-:W-:-:S05]  /*6d20*/  IMAD.U32 R10, RZ, RZ, UR36 ;  /* 0x00000024ff0a7e24 */ /* 0x000fca000f8e00ff */
[----:B------:R-:W-:Y:S01]  /*6d30*/  MUFU.EX2 R113, R113 ;  /* 0x0000007100717308 */ /* 0x000fe20000000800 */
[----:B-1----:R-:W1:Y:S01]  /*6d40*/  SHFL.BFLY PT, R128, R125, 0x1, 0x1f ;  /* 0x0c201f007d807f89 */ /* 0x002e6200000e0000 */
[----:B------:R-:W-:-:S06]  /*6d50*/  @!P1 LEA R10, R10, UR37, 0x3 ;  /* 0x000000250a0a9c11 */ /* 0x000fcc000f8e18ff */
[----:B------:R-:W-:Y:S01]  /*6d60*/  MUFU.EX2 R116, R116 ;  /* 0x0000007400747308 */ /* 0x000fe20000000800 */
[----:B------:R-:W-:-:S05]  /*6d70*/  @!P1 VIADD R10, R10, 0x31c40 ;  /* 0x00031c400a0a9836 */ /* 0x000fca0000000000 */
[----:B------:R-:W-:Y:S02]  /*6d80*/  @!P1 PRMT R10, RZ, 0x654, R10 ;  /* 0x00000654ff0a9816 */ /* 0x000fe4000000000a */
[----:B------:R-:W-:Y:S08]  /*6d90*/  MUFU.EX2 R117, R117 ;  /* 0x0000007500757308 */ /* 0x000ff00000000800 */
[----:B------:R-:W-:Y:S01]  /*6da0*/  MUFU.EX2 R104, R104 ;  /* 0x0000006800687308 */ /* 0x000fe20000000800 */
[----:B-1----:R-:W-:-:S05]  /*6db0*/  FMNMX.FTZ R73, R125, R128, !PT ;  /* 0x000000807d497209 */ /* 0x002fca0007810000 */
[C---:B------:R-:W-:Y:S01]  /*6dc0*/  FADD.FTZ R8, -R73.reuse, R8 ;  /* 0x0000000849087221 */ /* 0x040fe20000010100 */
[-C--:B------:R-:W-:Y:S01]  /*6dd0*/  FMUL.FTZ R128, R73, R3.reuse ;  /* 0x0000000349807220 */ /* 0x080fe20000410000 */
[----:B------:R-:W-:Y:S02]  /*6de0*/  MUFU.EX2 R105, R105 ;  /* 0x0000006900697308 */ /* 0x000fe40000000800 */
[-C--:B------:R-:W-:Y:S01]  /*6df0*/  FMUL.FTZ R8, R8, R3.reuse ;  /* 0x0000000308087220 */ /* 0x080fe20000410000 */
[-CC-:B0-----:R-:W-:Y:S01]  /*6e00*/  FFMA.FTZ R129, R138, R3.reuse, -R128.reuse ;  /* 0x000000038a817223 */ /* 0x181fe20000010880 */
        /* <DEDUP_REMOVED lines=18> */
[----:B------:R-:W-:Y:S01]  /*6f30*/  SEL R8, R8, 0x9, !P2 ;  /* 0x0000000908087807 */ /* 0x000fe20005000000 */
[-CC-:B------:R-:W-:Y:S01]  /*6f40*/  FFMA.FTZ R123, R123, R3.reuse, -R128.reuse ;  /* 0x000000037b7b7223 */ /* 0x180fe20000010880 */
[----:B------:R-:W0:Y:S01]  /*6f50*/  MUFU.EX2 R132, R132 ;  /* 0x0000008400847308 */ /* 0x000e220000000800 */
[-CC-:B------:R-:W-:Y:S01]  /*6f60*/  FFMA.FTZ R114, R114, R3.reuse, -R128.reuse ;  /* 0x0000000372727223 */ /* 0x180fe20000010880 */
[-CC-:B------:R-:W-:Y:S01]  /*6f70*/  FFMA.FTZ R103, R103, R3.reuse, -R128.reuse ;  /* 0x0000000367677223 */ /* 0x180fe20000010880 */
[-CC-:B------:R-:W-:Y:S01]  /*6f80*/  FFMA.FTZ R106, R106, R3.reuse, -R128.reuse ;  /* 0x000000036a6a7223 */ /* 0x180fe20000010880 */
[----:B------:R-:W-:Y:S01]  /*6f90*/  FFMA.FTZ R107, R107, R3, -R128 ;  /* 0x000000036b6b7223 */ /* 0x000fe20000010880 */
[----:B------:R-:W-:-:S02]  /*6fa0*/  WARPGROUP.DEPBAR.LE gsb0, 0x0 ;  /* 0x00008000000079c5 */ /* 0x000fc40000010000 */
[----:B------:R-:W-:Y:S01]  /*6fb0*/  WARPGROUP.ARRIVE ;  /* 0x00000000000079c5 */ /* 0x000fe20000000000 */
[----:B------:R-:W5:Y:S01]  /*6fc0*/  MUFU.EX2 R136, R136 ;  /* 0x0000008800887308 */ /* 0x000f620000000800 */
[-CC-:B------:R-:W-:Y:S01]  /*6fd0*/  FFMA.FTZ R86, R86, R3.reuse, -R128.reuse ;  /* 0x0000000356567223 */ /* 0x180fe20000010880 */
[-CC-:B------:R-:W-:Y:S01]  /*6fe0*/  FFMA.FTZ R87, R87, R3.reuse, -R128.reuse ;  /* 0x0000000357577223 */ /* 0x180fe20000010880 */
[-CC-:B------:R-:W-:Y:S01]  /*6ff0*/  FFMA.FTZ R75, R75, R3.reuse, -R128.reuse ;  /* 0x000000034b4b7223 */ /* 0x180fe20000010880 */
[-CC-:B------:R-:W-:Y:S01]  /*7000*/  FFMA.FTZ R78, R78, R3.reuse, -R128.reuse ;  /* 0x000000034e4e7223 */ /* 0x180fe20000010880 */
[----:B------:R-:W-:Y:S01]  /*7010*/  HGMMA.64x96x16.F32 R24, gdesc[UR32].tnspB, R24, gsb0 ;  /* 0x41600000201879f0 */ /* 0x000fe20008000818 */
[----:B------:R-:W-:Y:S01]  /*7020*/  UIADD3 UR32, UR7, 0x780, URZ ;  /* 0x0000078007207890 */ /* 0x000fe2000fffe03f */
[----:B------:R-:W-:Y:S01]  /*7030*/  FFMA.FTZ R79, R79, R3, -R128 ;  /* 0x000000034f4f7223 */ /* 0x000fe20000010880 */
[----:B------:R-:W-:Y:S01]  /*7040*/  UIADD3 UR34, UR4, 0x140, URZ ;  /* 0x0000014004227890 */ /* 0x000fe2000fffe03f */
[----:B------:R-:W5:Y:S01]  /*7050*/  MUFU.EX2 R137, R137 ;  /* 0x0000008900897308 */ /* 0x000f620000000800 */
[----:B------:R-:W-:Y:S01]  /*7060*/  UMOV UR33, 0xc0000010 ;  /* 0xc000001000217882 */ /* 0x000fe20000000000 */
[----:B------:R-:W-:Y:S01]  /*7070*/  UMOV UR35, 0x80000020 ;  /* 0x8000002000237882 */ /* 0x000fe20000000000 */
[C---:B------:R-:W-:Y:S01]  /*7080*/  ISETP.GT.AND P2, PT, R4.reuse, RZ, PT ;  /* 0x000000ff0400720c */ /* 0x040fe20003f44270 */
[----:B------:R-:W-:-:S04]  /*7090*/  VIADD R4, R4, 0xffffffff ;  /* 0xffffffff04047836 */ /* 0x000fc80000000000 */
        /* <DEDUP_REMOVED lines=13> */
[----:B------:R-:W-:-:S05]  /*7170*/  WARPGROUP.ARRIVE ;  /* 0x00000000000079c5 */ /* 0x000fca0000000000 */
[----:B------:R-:W5:Y:S01]  /*7180*/  MUFU.EX2 R106, R106 ;  /* 0x0000006a006a7308 */ /* 0x000f620000000800 */
[----:B------:R-:W-:Y:S01]  /*7190*/  HGMMA.64x96x16.F32 R24, gdesc[UR32].tnspB, R24, gsb0 ;  /* 0x41600000201879f0 */ /* 0x000fe20008000818 */
[----:B------:R-:W-:Y:S02]  /*71a0*/  UIADD3 UR32, UR7, 0x900, URZ ;  /* 0x0000090007207890 */ /* 0x000fe4000fffe03f */
[----:B------:R-:W-:Y:S01]  /*71b0*/  UIADD3 UR34, UR4, 0x180, URZ ;  /* 0x0000018004227890 */ /* 0x000fe2000fffe03f */
[----:B------:R-:W-:Y:S01]  /*71c0*/  UMOV UR33, 0xc0000010 ;  /* 0xc000001000217882 */ /* 0x000fe20000000000 */
[----:B------:R-:W-:Y:S02]  /*71d0*/  UMOV UR35, 0x80000020 ;  /* 0x8000002000237882 */ /* 0x000fe40000000000 */
        /* <DEDUP_REMOVED lines=15> */
[----:B------:R-:W-:Y:S01]  /*72d0*/  HGMMA.64x96x16.F32 R24, gdesc[UR32].tnspB, R24, gsb0 ;  /* 0x41600000201879f0 */ /* 0x000fe20008000818 */
[----:B------:R-:W-:Y:S02]  /*72e0*/  UIADD3 UR32, UR7, 0xa80, URZ ;  /* 0x00000a8007207890 */ /* 0x000fe4000fffe03f */
[----:B------:R-:W-:-:S04]  /*72f0*/  UIADD3 UR34, UR4, 0x1c0, URZ ;  /* 0x000001c004227890 */ /* 0x000fc8000fffe03f */
[----:B------:R-:W-:Y:S01]  /*7300*/  MUFU.EX2 R81, R81 ;  /* 0x0000005100517308 */ /* 0x000fe20000000800 */
[----:B------:R-:W-:Y:S01]  /*7310*/  UMOV UR33, 0xc0000010 ;  /* 0xc000001000217882 */ /* 0x000fe20000000000 */
[----:B------:R-:W-:-:S06]  /*7320*/  UMOV UR35, 0x80000020 ;  /* 0x8000002000237882 */ /* 0x000fcc0000000000 */
        /* <DEDUP_REMOVED lines=11> */
[----:B------:R-:W-:-:S06]  /*73e0*/  WARPGROUP.ARRIVE ;  /* 0x00000000000079c5 */ /* 0x000fcc0000000000 */
[----:B------:R-:W-:Y:S01]  /*73f0*/  HGMMA.64x96x16.F32 R24, gdesc[UR32].tnspB, R24, gsb0 ;  /* 0x41600000201879f0 */ /* 0x000fe20008000818 */
[----:B------:R-:W-:Y:S02]  /*7400*/  UIADD3 UR32, UR7, 0xc00, URZ ;  /* 0x00000c0007207890 */ /* 0x000fe4000fffe03f */
[----:B------:R-:W-:Y:S01]  /*7410*/  UIADD3 UR34, UR4, 0x200, URZ ;  /* 0x0000020004227890 */ /* 0x000fe2000fffe03f */
[----:B------:R-:W-:Y:S01]  /*7420*/  UMOV UR33, 0xc0000010 ;  /* 0xc000001000217882 */ /* 0x000fe20000000000 */
[----:B------:R-:W-:Y:S01]  /*7430*/  UMOV UR35, 0x80000020 ;  /* 0x8000002000237882 */ /* 0x000fe20000000000 */
[----:B------:R-:W-:Y:S02]  /*7440*/  WARPGROUP.DEPBAR.LE gsb0, 0x0 ;  /* 0x00008000000079c5 */ /* 0x000fe40000010000 */
[----:B------:R-:W-:-:S06]  /*7450*/  WARPGROUP.ARRIVE ;  /* 0x00000000000079c5 */ /* 0x000fcc0000000000 */
[----:B------:R-:W-:Y:S03]  /*7460*/  HGMMA.64x96x16.F32 R24, gdesc[UR32].tnspB, R24, gsb0 ;  /* 0x41600000201879f0 */ /* 0x000fe60008000818 */
[----:B------:R-:W-:Y:S02]  /*7470*/  WARPGROUP.DEPBAR.LE gsb0, 0x0 ;  /* 0x00008000000079c5 */ /* 0x000fe40000010000 */
[----:B------:R3:W-:Y:S06]  /*7480*/  BAR.ARV R8, 0x100 ;  /* 0x000400080000751d */ /* 0x0007ec0000002000 */
[----:B------:R-:W-:Y:S01]  /*7490*/  @!P1 SYNCS.ARRIVE.TRANS64.RED.A1T0 RZ, [R10+URZ], RZ ;  /* 0x000000ff0aff99a7 */ /* 0x000fe2000810043f */
[-C--:B--2---:R-:W-:Y:S01]  /*74a0*/  FMUL.FTZ R24, R24, R5.reuse ;  /* 0x0000000518187220 */ /* 0x084fe20000410000 */
[----:B---3--:R-:W-:Y:S01]  /*74b0*/  IMAD.U32 R8, RZ, RZ, UR5 ;  /* 0x00000005ff087e24 */ /* 0x008fe2000f8e00ff */
        /* <DEDUP_REMOVED lines=14> */
[----:B------:R-:W-:Y:S01]  /*75a0*/  @!P1 PRMT R8, RZ, 0x654, R8 ;  /* 0x00000654ff089816 */ /* 0x000fe20000000008 */
        /* <DEDUP_REMOVED lines=10> */
[----:B------:R-:W-:Y:S01]  /*7650*/  FMUL.FTZ R65, R65, R5 ;  /* 0x0000000541417220 */ /* 0x000fe20000410000 */
[----:B--2---:R-:W-:Y:S01]  /*7660*/  FFMA.FTZ R8, R5, R7, R9 ;  /* 0x0000000705087223 */ /* 0x004fe20000010009 */
[-C--:B------:R-:W-:Y:S01]  /*7670*/  FMUL.FTZ R68, R68, R5.reuse ;  /* 0x0000000544447220 */ /* 0x080fe20000410000 */
[----:B------:R2:W3:Y:S01]  /*7680*/  MUFU.EX2 R7, R119 ;  /* 0x0000007700077308 */ /* 0x0004e20000000800 */
[----:B------:R-:W-:Y:S01]  /*7690*/  FMUL.FTZ R69, R69, R5 ;  /* 0x0000000545457220 */ /* 0x000fe20000410000 */
[C---:B----4-:R-:W-:Y:S01]  /*76a0*/  FADD.FTZ R135, R11.reuse, R8 ;  /* 0x000000080b877221 */ /* 0x050fe20000010000 */
[----:B------:R-:W-:Y:S01]  /*76b0*/  F2FP.F16.F32.PACK_AB R8, R11, R9 ;  /* 0x000000090b08723e */ /* 0x000fe200000000ff */
[----:B-1----:R-:W-:Y:S01]  /*76c0*/  FFMA.FTZ R9, R125, R6, R129 ;  /* 0x000000067d097223 */ /* 0x002fe20000010081 */
[-C--:B------:R-:W-:Y:S01]  /*76d0*/  FMUL.FTZ R26, R26, R125.reuse ;  /* 0x0000007d1a1a7220 */ /* 0x080fe20000410000 */
[----:B------:R-:W-:Y:S01]  /*76e0*/  FADD.FTZ R10, R12, R135 ;  /* 0x000000870c0a7221 */ /* 0x000fe20000010000 */
[----:B------:R-:W-:Y:S01]  /*76f0*/  FMUL.FTZ R27, R27, R125 ;  /* 0x0000007d1b1b7220 */ /* 0x000fe20000410000 */
[C---:B0-----:R-:W-:Y:S01]  /*7700*/  FADD.FTZ R11, R132.reuse, R9 ;  /* 0x00000009840b7221 */ /* 0x041fe20000010000 */
[----:B------:R-:W-:Y:S01]  /*7710*/  F2FP.F16.F32.PACK_AB R9, R132, R129 ;  /* 0x000000818409723e */ /* 0x000fe200000000ff */
[C---:B------:R-:W-:Y:S01]  /*7720*/  FADD.FTZ R111, R13.reuse, R10 ;  /* 0x0000000a0d6f7221 */ /* 0x040fe20000010000 */
[----:B------:R-:W-:Y:S01]  /*7730*/  F2FP.F16.F32.PACK_AB R10, R13, R12 ;  /* 0x0000000c0d0a723e */ /* 0x000fe200000000ff */
[----:B-----5:R-:W-:Y:S01]  /*7740*/  FADD.FTZ R132, R136, R11 ;  /* 0x0000000b88847221 */ /* 0x020fe20000010000 */
[-CC-:B------:R-:W-:Y:S01]  /*7750*/  FFMA.FTZ R12, R98, R3.reuse, -R128.reuse ;  /* 0x00000003620c7223 */ /* 0x180fe20000010880 */
[-C--:B------:R-:W-:Y:S01]  /*7760*/  FFMA.FTZ R13, R90, R3.reuse, -R128 ;  /* 0x000000035a0d7223 */ /* 0x080fe20000010880 */
[----:B------:R-:W-:Y:S01]  /*7770*/  FADD.FTZ R90, R14, R111 ;  /* 0x0000006f0e5a7221 */ /* 0x000fe20000010000 */
[C---:B------:R-:W-:Y:S01]  /*7780*/  FADD.FTZ R132, R137.reuse, R132 ;  /* 0x0000008489847221 */ /* 0x040fe20000010000 */
[----:B------:R0:W1:Y:S01]  /*7790*/  MUFU.EX2 R6, R12 ;  /* 0x0000000c00067308 */ /* 0x0000620000000800 */
[----:B------:R-:W-:Y:S01]  /*77a0*/  F2FP.F16.F32.PACK_AB R11, R137, R136 ;  /* 0x00000088890b723e */ /* 0x000fe200000000ff */
[----:B--2---:R-:W-:Y:S01]  /*77b0*/  FADD.FTZ R119, R15, R90 ;  /* 0x0000005a0f777221 */ /* 0x004fe20000010000 */
[----:B------:R-:W-:Y:S01]  /*77c0*/  FADD.FTZ R111, R133, R132 ;  /* 0x00000084856f7221 */ /* 0x000fe20000010000 */
[-CC-:B------:R-:W-:Y:S01]  /*77d0*/  FFMA.FTZ R98, R99, R3.reuse, -R128.reuse ;  /* 0x0000000363627223 */ /* 0x180fe20000010880 */
[-CC-:B------:R-:W-:Y:S01]  /*77e0*/  FFMA.FTZ R99, R102, R3.reuse, -R128.reuse ;  /* 0x0000000366637223 */ /* 0x180fe20000010880 */
[----:B------:R-:W-:Y:S01]  /*77f0*/  FADD.FTZ R132, R20, R119 ;  /* 0x0000007714847221 */ /* 0x000fe20000010000 */
[-CC-:B------:R-:W-:Y:S01]  /*7800*/  FFMA.FTZ R102, R95, R3.reuse, -R128.reuse ;  /* 0x000000035f667223 */ /* 0x180fe20000010880 */
[----:B------:R2:W-:Y:S01]  /*7810*/  MUFU.EX2 R90, R103 ;  /* 0x00000067005a7308 */ /* 0x0005e20000000800 */
[-CC-:B0-----:R-:W-:Y:S01]  /*7820*/  FFMA.FTZ R12, R91, R3.reuse, -R128.reuse ;  /* 0x000000035b0c7223 */ /* 0x181fe20000010880 */
[-CC-:B------:R-:W-:Y:S01]  /*7830*/  FFMA.FTZ R91, R94, R3.reuse, -R128.reuse ;  /* 0x000000035e5b7223 */ /* 0x180fe20000010880 */
[----:B------:R-:W-:Y:S01]  /*7840*/  FADD.FTZ R94, R138, R111 ;  /* 0x0000006f8a5e7221 */ /* 0x000fe20000010000 */
[----:B------:R-:W-:Y:S01]  /*7850*/  FFMA.FTZ R95, R82, R3, -R128 ;  /* 0x00000003525f7223 */ /* 0x000fe20000010880 */
[----:B------:R0:W-:Y:S01]  /*7860*/  STSM.16.M88.4 [R2+0x24300], R8 ;  /* 0x0243000802007844 */ /* 0x0001e20000000200 */
[----:B------:R-:W-:Y:S01]  /*7870*/  FMUL.FTZ R30, R30, R125 ;  /* 0x0000007d1e1e7220 */ /* 0x000fe20000410000 */
[----:B------:R-:W-:Y:S01]  /*7880*/  FADD.FTZ R111, R131, R94 ;  /* 0x0000005e836f7221 */ /* 0x000fe20000010000 */
[----:B------:R-:W-:Y:S01]  /*7890*/  FFMA.FTZ R94, R83, R3, -R128 ;  /* 0x00000003535e7223 */ /* 0x000fe20000010880 */
[----:B------:R-:W-:Y:S01]  /*78a0*/  FADD.FTZ R83, R21, R132 ;  /* 0x0000008415537221 */ /* 0x000fe20000010000 */
[----:B------:R4:W-:Y:S01]  /*78b0*/  MUFU.EX2 R82, R13 ;  /* 0x0000000d00527308 */ /* 0x0009e20000000800 */
[----:B------:R-:W-:Y:S01]  /*78c0*/  FADD.FTZ R111, R134, R111 ;  /* 0x0000006f866f7221 */ /* 0x000fe20000010000 */
[----:B------:R-:W-:Y:S01]  /*78d0*/  FMUL.FTZ R31, R31, R125 ;  /* 0x0000007d1f1f7220 */ /* 0x000fe20000410000 */
[----:B------:R-:W-:Y:S01]  /*78e0*/  FADD.FTZ R132, R22, R83 ;  /* 0x0000005316847221 */ /* 0x000fe20000010000 */
[----:B------:R-:W-:Y:S01]  /*78f0*/  FFMA.FTZ R83, R74, R3, -R128 ;  /* 0x000000034a537223 */ /* 0x000fe20000010880 */
[----:B------:R-:W-:Y:S01]  /*7900*/  FADD.FTZ R136, R130, R111 ;  /* 0x0000006f82887221 */ /* 0x000fe20000010000 */
[-C--:B------:R-:W-:Y:S01]  /*7910*/  FMUL.FTZ R34, R34, R125.reuse ;  /* 0x0000007d22227220 */ /* 0x080fe20000410000 */
[----:B--2---:R-:W-:Y:S01]  /*7920*/  FADD.FTZ R103, R23, R132 ;  /* 0x0000008417677221 */ /* 0x004fe20000010000 */
[----:B------:R2:W-:Y:S01]  /*7930*/  MUFU.EX2 R74, R12 ;  /* 0x0000000c004a7308 */ /* 0x0005e20000000800 */
[----:B------:R-:W-:Y:S01]  /*7940*/  FADD.FTZ R111, R123, R136 ;  /* 0x000000887b6f7221 */ /* 0x000fe20000010000 */
[----:B------:R-:W-:Y:S01]  /*7950*/  FMUL.FTZ R35, R35, R125 ;  /* 0x0000007d23237220 */ /* 0x000fe20000410000 */
[----:B------:R-:W-:Y:S01]  /*7960*/  FADD.FTZ R132, R120, R103 ;  /* 0x0000006778847221 */ /* 0x000fe20000010000 */
[----:B0-----:R-:W-:Y:S01]  /*7970*/  F2FP.F16.F32.PACK_AB R8, R15, R14 ;  /* 0x0000000e0f08723e */ /* 0x001fe200000000ff */
[----:B------:R-:W-:Y:S01]  /*7980*/  FADD.FTZ R111, R122, R111 ;  /* 0x0000006f7a6f7221 */ /* 0x000fe20000010000 */
[----:B------:R-:W-:Y:S01]  /*7990*/  F2FP.F16.F32.PACK_AB R10, R21, R20 ;  /* 0x00000014150a723e */ /* 0x000fe200000000ff */
[----:B----4-:R-:W-:Y:S01]  /*79a0*/  FADD.FTZ R13, R121, R132 ;  /* 0x00000084790d7221 */ /* 0x010fe20000010000 */
[----:B------:R0:W-:Y:S01]  /*79b0*/  MUFU.EX2 R20, R102 ;  /* 0x0000006600147308 */ /* 0x0001e20000000800 */
[----:B------:R-:W-:Y:S01]  /*79c0*/  FADD.FTZ R111, R126, R111 ;  /* 0x0000006f7e6f7221 */ /* 0x000fe20000010000 */
[----:B------:R-:W-:Y:S01]  /*79d0*/  F2FP.F16.F32.PACK_AB R9, R138, R133 ;  /* 0x000000858a09723e */ /* 0x000fe200000000ff */
[----:B------:R-:W-:Y:S01]  /*79e0*/  FADD.FTZ R128, R112, R13 ;  /* 0x0000000d70807221 */ /* 0x000fe20000010000 */
[----:B------:R-:W-:Y:S01]  /*79f0*/  F2FP.F16.F32.PACK_AB R11, R134, R131 ;  /* 0x00000083860b723e */ /* 0x000fe200000000ff */
[----:B--2---:R-:W-:Y:S01]  /*7a00*/  FADD.FTZ R12, R114, R111 ;  /* 0x0000006f720c7221 */ /* 0x004fe20000010000 */
[C---:B------:R-:W-:Y:S01]  /*7a10*/  F2FP.F16.F32.PACK_AB R112, R113.reuse, R112 ;  /* 0x000000707170723e */ /* 0x040fe200000000ff */
[----:B------:R-:W-:Y:S01]  /*7a20*/  FADD.FTZ R13, R113, R128 ;  /* 0x00000080710d7221 */ /* 0x000fe20000010000 */
[----:B------:R-:W2:Y:S01]  /*7a30*/  MUFU.EX2 R98, R98 ;  /* 0x0000006200627308 */ /* 0x000ea20000000800 */
[----:B------:R-:W-:Y:S01]  /*7a40*/  FADD.FTZ R12, R127, R12 ;  /* 0x0000000c7f0c7221 */ /* 0x000fe20000010000 */
[----:B------:R4:W-:Y:S01]  /*7a50*/  STSM.16.M88.4 [R2+0x25b00], R8 ;  /* 0x025b000802007844 */ /* 0x0009e20000000200 */
[----:B------:R-:W-:Y:S01]  /*7a60*/  FADD.FTZ R14, R116, R13 ;  /* 0x0000000d740e7221 */ /* 0x000fe20000010000 */
[----:B------:R-:W-:Y:S01]  /*7a70*/  F2FP.F16.F32.PACK_AB R13, R123, R130 ;  /* 0x000000827b0d723e */ /* 0x000fe200000000ff */
[----:B------:R-:W-:Y:S01]  /*7a80*/  FADD.FTZ R15, R115, R12 ;  /* 0x0000000c730f7221 */ /* 0x000fe20000010000 */
[----:B------:R-:W-:Y:S01]  /*7a90*/  F2FP.F16.F32.PACK_AB R12, R23, R22 ;  /* 0x00000016170c723e */ /* 0x000fe200000000ff */
[----:B------:R-:W-:Y:S01]  /*7aa0*/  FADD.FTZ R21, R117, R14 ;  /* 0x0000000e75157221 */ /* 0x000fe20000010000 */
[----:B------:R-:W5:Y:S01]  /*7ab0*/  MUFU.EX2 R99, R99 ;  /* 0x0000006300637308 */ /* 0x000f620000000800 */
[----:B------:R-:W-:Y:S01]  /*7ac0*/  FADD.FTZ R15, R118, R15 ;  /* 0x0000000f760f7221 */ /* 0x000fe20000010000 */
[----:B------:R-:W-:Y:S01]  /*7ad0*/  F2FP.F16.F32.PACK_AB R14, R121, R120 ;  /* 0x00000078790e723e */ /* 0x000fe200000000ff */
[----:B------:R-:W-:Y:S01]  /*7ae0*/  FADD.FTZ R22, R104, R21 ;  /* 0x0000001568167221 */ /* 0x000fe20000010000 */
[C---:B------:R-:W-:Y:S01]  /*7af0*/  F2FP.F16.F32.PACK_AB R104, R105.reuse, R104 ;  /* 0x000000686968723e */ /* 0x040fe200000000ff */
[----:B0-----:R-:W-:Y:S01]  /*7b00*/  FADD.FTZ R102, R106, R15 ;  /* 0x0000000f6a667221 */ /* 0x001fe20000010000 */
[----:B------:R-:W-:Y:S01]  /*7b10*/  F2FP.F16.F32.PACK_AB R15, R126, R122 ;  /* 0x0000007a7e0f723e */ /* 0x000fe200000000ff */
[----:B------:R-:W-:Y:S01]  /*7b20*/  FADD.FTZ R21, R105, R22 ;  /* 0x0000001669157221 */ /* 0x000fe20000010000 */
[----:B------:R-:W0:Y:S01]  /*7b30*/  MUFU.EX2 R91, R91 ;  /* 0x0000005b005b7308 */ /* 0x000e220000000800 */
[C---:B------:R-:W-:Y:S01]  /*7b40*/  FADD.FTZ R102, R107.reuse, R102 ;  /* 0x000000666b667221 */ /* 0x040fe20000010000 */
[----:B------:R-:W-:Y:S01]  /*7b50*/  F2FP.F16.F32.PACK_AB R105, R107, R106 ;  /* 0x0000006a6b69723e */ /* 0x000fe200000000ff */
[----:B------:R-:W-:Y:S01]  /*7b60*/  FADD.FTZ R22, R108, R21 ;  /* 0x000000156c167221 */ /* 0x000fe20000010000 */
[C---:B---3--:R-:W-:Y:S01]  /*7b70*/  F2FP.F16.F32.PACK_AB R107, R110.reuse, R7 ;  /* 0x000000076e6b723e */ /* 0x048fe200000000ff */
[----:B------:R-:W-:Y:S01]  /*7b80*/  FADD.FTZ R21, R7, R102 ;  /* 0x0000006607157221 */ /* 0x000fe20000010000 */
[----:B------:R3:W-:Y:S01]  /*7b90*/  STSM.16.M88.4 [R2+0x27300], R12 ;  /* 0x0273000c02007844 */ /* 0x0007e20000000200 */
[----:B------:R-:W-:Y:S01]  /*7ba0*/  FADD.FTZ R23, R109, R22 ;  /* 0x000000166d177221 */ /* 0x000fe20000010000 */
[----:B------:R-:W0:Y:S01]  /*7bb0*/  MUFU.EX2 R95, R95 ;  /* 0x0000005f005f7308 */ /* 0x000e220000000800 */
[----:B------:R-:W-:Y:S01]  /*7bc0*/  FADD.FTZ R21, R110, R21 ;  /* 0x000000156e157221 */ /* 0x000fe20000010000 */
[----:B------:R-:W-:Y:S01]  /*7bd0*/  F2FP.F16.F32.PACK_AB R113, R127, R114 ;  /* 0x000000727f71723e */ /* 0x000fe200000000ff */
[----:B------:R-:W-:Y:S01]  /*7be0*/  FADD.FTZ R22, R96, R23 ;  /* 0x0000001760167221 */ /* 0x000fe20000010000 */
[----:B------:R-:W-:Y:S01]  /*7bf0*/  F2FP.F16.F32.PACK_AB R96, R97, R96 ;  /* 0x000000606160723e */ /* 0x000fe200000000ff */
[----:B-1----:R-:W-:Y:S01]  /*7c00*/  FADD.FTZ R21, R6, R21 ;  /* 0x0000001506157221 */ /* 0x002fe20000010000 */
[----:B------:R-:W-:Y:S01]  /*7c10*/  F2FP.F16.F32.PACK_AB R114, R117, R116 ;  /* 0x000000747572723e */ /* 0x000fe200000000ff */
[----:B------:R-:W-:Y:S01]  /*7c20*/  FADD.FTZ R23, R97, R22 ;  /* 0x0000001661177221 */ /* 0x000fe20000010000 */
[----:B------:R-:W1:Y:S01]  /*7c30*/  MUFU.EX2 R94, R94 ;  /* 0x0000005e005e7308 */ /* 0x000e620000000800 */
[C---:B--2---:R-:W-:Y:S01]  /*7c40*/  FADD.FTZ R22, R98.reuse, R21 ;  /* 0x0000001562167221 */ /* 0x044fe20000010000 */
[----:B------:R-:W-:Y:S01]  /*7c50*/  F2FP.F16.F32.PACK_AB R97, R98, R6 ;  /* 0x000000066261723e */ /* 0x000fe200000000ff */
[----:B------:R-:W-:Y:S01]  /*7c60*/  FADD.FTZ R102, R100, R23 ;  /* 0x0000001764667221 */ /* 0x000fe20000010000 */
[----:B------:R-:W-:Y:S01]  /*7c70*/  F2FP.F16.F32.PACK_AB R115, R118, R115 ;  /* 0x000000737673723e */ /* 0x000fe200000000ff */
[----:B-----5:R-:W-:Y:S01]  /*7c80*/  FADD.FTZ R21, R99, R22 ;  /* 0x0000001663157221 */ /* 0x020fe20000010000 */
[----:B------:R-:W-:Y:S01]  /*7c90*/  F2FP.F16.F32.PACK_AB R106, R109, R108 ;  /* 0x0000006c6d6a723e */ /* 0x000fe200000000ff */
[C---:B----4-:R-:W-:Y:S01]  /*7ca0*/  FADD.FTZ R9, R101.reuse, R102 ;  /* 0x0000006665097221 */ /* 0x050fe20000010000 */
[----:B------:R2:W4:Y:S01]  /*7cb0*/  MUFU.EX2 R11, R83 ;  /* 0x00000053000b7308 */ /* 0x0005220000000800 */
[----:B------:R-:W-:Y:S01]  /*7cc0*/  FADD.FTZ R21, R90, R21 ;  /* 0x000000155a157221 */ /* 0x000fe20000010000 */
[----:B------:R-:W-:Y:S01]  /*7cd0*/  F2FP.F16.F32.PACK_AB R98, R101, R100 ;  /* 0x000000646562723e */ /* 0x000fe200000000ff */
[----:B------:R-:W-:Y:S01]  /*7ce0*/  FADD.FTZ R8, R88, R9 ;  /* 0x0000000958087221 */ /* 0x000fe20000010000 */
[----:B------:R-:W-:Y:S01]  /*7cf0*/  F2FP.F16.F32.PACK_AB R99, R90, R99 ;  /* 0x000000635a63723e */ /* 0x000fe200000000ff */
[----:B------:R-:W-:Y:S01]  /*7d00*/  FADD.FTZ R21, R82, R21 ;  /* 0x0000001552157221 */ /* 0x000fe20000010000 */
[C---:B------:R-:W-:Y:S01]  /*7d10*/  F2FP.F16.F32.PACK_AB R88, R89.reuse, R88 ;  /* 0x000000585958723e */ /* 0x040fe200000000ff */
[----:B------:R-:W-:Y:S01]  /*7d20*/  FADD.FTZ R7, R89, R8 ;  /* 0x0000000859077221 */ /* 0x000fe20000010000 */
[----:B---3--:R-:W3:Y:S01]  /*7d30*/  MUFU.EX2 R13, R78 ;  /* 0x0000004e000d7308 */ /* 0x008ee20000000800 */
[C---:B------:R-:W-:Y:S01]  /*7d40*/  FADD.FTZ R6, R74.reuse, R21 ;  /* 0x000000154a067221 */ /* 0x040fe20000010000 */
[----:B------:R-:W-:Y:S01]  /*7d50*/  F2FP.F16.F32.PACK_AB R89, R74, R82 ;  /* 0x000000524a59723e */ /* 0x000fe200000000ff */
[----:B------:R-:W-:Y:S01]  /*7d60*/  FADD.FTZ R8, R92, R7 ;  /* 0x000000075c087221 */ /* 0x000fe20000010000 */
[----:B------:R-:W-:Y:S01]  /*7d70*/  F2FP.F16.F32.PACK_AB R90, R93, R92 ;  /* 0x0000005c5d5a723e */ /* 0x000fe200000000ff */
[----:B0-----:R-:W-:Y:S01]  /*7d80*/  FADD.FTZ R7, R91, R6 ;  /* 0x000000065b077221 */ /* 0x001fe20000010000 */
[C---:B------:R-:W-:Y:S01]  /*7d90*/  F2FP.F16.F32.PACK_AB R91, R20.reuse, R91 ;  /* 0x0000005b145b723e */ /* 0x040fe200000000ff */
[----:B------:R-:W-:Y:S01]  /*7da0*/  FADD.FTZ R9, R93, R8 ;  /* 0x000000085d097221 */ /* 0x000fe20000010000 */
[----:B------:R-:W-:Y:S01]  /*7db0*/  F2FP.F16.F32.PACK_AB R82, R85, R84 ;  /* 0x000000545552723e */ /* 0x000fe200000000ff */
[----:B------:R-:W-:Y:S01]  /*7dc0*/  FADD.FTZ R6, R20, R7 ;  /* 0x0000000714067221 */ /* 0x000fe20000010000 */
[----:B--2---:R-:W-:Y:S01]  /*7dd0*/  F2FP.F16.F32.PACK_AB R83, R87, R86 ;  /* 0x000000565753723e */ /* 0x004fe200000000ff */
[----:B------:R-:W-:Y:S01]  /*7de0*/  FADD.FTZ R8, R80, R9 ;  /* 0x0000000950087221 */ /* 0x000fe20000010000 */
[----:B------:R-:W-:Y:S01]  /*7df0*/  F2FP.F16.F32.PACK_AB R80, R81, R80 ;  /* 0x000000505150723e */ /* 0x000fe200000000ff */
[----:B------:R-:W-:Y:S01]  /*7e00*/  FADD.FTZ R7, R95, R6 ;  /* 0x000000065f077221 */ /* 0x000fe20000010000 */
[----:B------:R-:W-:Y:S01]  /*7e10*/  STSM.16.M88.4 [R2+0x28b00], R112 ;  /* 0x028b007002007844 */ /* 0x000fe20000000200 */
[----:B------:R-:W-:Y:S01]  /*7e20*/  FADD.FTZ R9, R81, R8 ;  /* 0x0000000851097221 */ /* 0x000fe20000010000 */
[C---:B-1----:R-:W-:Y:S01]  /*7e30*/  F2FP.F16.F32.PACK_AB R81, R94.reuse, R95 ;  /* 0x0000005f5e51723e */ /* 0x042fe200000000ff */
[----:B------:R-:W-:Y:S01]  /*7e40*/  FADD.FTZ R7, R94, R7 ;  /* 0x000000075e077221 */ /* 0x000fe20000010000 */
[----:B------:R-:W-:Y:S01]  /*7e50*/  F2FP.F16.F32.PACK_AB R10, R77, R76 ;  /* 0x0000004c4d0a723e */ /* 0x000fe200000000ff */
[----:B------:R-:W-:Y:S01]  /*7e60*/  FADD.FTZ R6, R84, R9 ;  /* 0x0000000954067221 */ /* 0x000fe20000010000 */
[----:B----4-:R-:W-:Y:S01]  /*7e70*/  F2FP.F16.F32.PACK_AB R9, R75, R11 ;  /* 0x0000000b4b09723e */ /* 0x010fe200000000ff */
[----:B------:R-:W-:Y:S01]  /*7e80*/  FADD.FTZ R8, R86, R7 ;  /* 0x0000000756087221 */ /* 0x000fe20000010000 */
[----:B------:R-:W-:Y:S01]  /*7e90*/  STSM.16.M88.4 [R2+0x2a300], R104 ;  /* 0x02a3006802007844 */ /* 0x000fe20000000200 */
[----:B------:R-:W-:Y:S01]  /*7ea0*/  FADD.FTZ R7, R85, R6 ;  /* 0x0000000655077221 */ /* 0x000fe20000010000 */
[-C--:B------:R-:W-:Y:S01]  /*7eb0*/  FMUL.FTZ R38, R38, R125.reuse ;  /* 0x0000007d26267220 */ /* 0x080fe20000410000 */
[----:B------:R-:W-:Y:S01]  /*7ec0*/  FADD.FTZ R8, R87, R8 ;  /* 0x0000000857087221 */ /* 0x000fe20000010000 */
[----:B------:R-:W-:Y:S01]  /*7ed0*/  STSM.16.M88.4 [R2+0x2bb00], R96 ;  /* 0x02bb006002007844 */ /* 0x000fe20000000200 */
[----:B------:R-:W-:Y:S01]  /*7ee0*/  FADD.FTZ R7, R72, R7 ;  /* 0x0000000748077221 */ /* 0x000fe20000010000 */
[----:B------:R-:W-:Y:S01]  /*7ef0*/  FMUL.FTZ R39, R39, R125 ;  /* 0x0000007d27277220 */ /* 0x000fe20000410000 */
[----:B------:R-:W-:Y:S01]  /*7f00*/  FADD.FTZ R6, R11, R8 ;  /* 0x000000080b067221 */ /* 0x000fe20000010000 */
[C---:B------:R-:W-:Y:S01]  /*7f10*/  F2FP.F16.F32.PACK_AB R8, R124.reuse, R72 ;  /* 0x000000487c08723e */ /* 0x040fe200000000ff */
[----:B------:R-:W-:Y:S01]  /*7f20*/  STSM.16.M88.4 [R2+0x2d300], R88 ;  /* 0x02d3005802007844 */ /* 0x000fe20000000200 */
[----:B---3--:R-:W-:Y:S01]  /*7f30*/  F2FP.F16.F32.PACK_AB R11, R79, R13 ;  /* 0x0000000d4f0b723e */ /* 0x008fe200000000ff */
[----:B------:R-:W-:Y:S01]  /*7f40*/  FADD.FTZ R7, R124, R7 ;  /* 0x000000077c077221 */ /* 0x000fe20000010000 */
[----:B------:R-:W-:Y:S01]  /*7f50*/  FADD.FTZ R6, R75, R6 ;  /* 0x000000064b067221 */ /* 0x000fe20000010000 */
[----:B------:R-:W-:Y:S01]  /*7f60*/  STSM.16.M88.4 [R2+0x2eb00], R80 ;  /* 0x02eb005002007844 */ /* 0x000fe20000000200 */
[-C--:B------:R-:W-:Y:S01]  /*7f70*/  FMUL.FTZ R42, R42, R125.reuse ;  /* 0x0000007d2a2a7220 */ /* 0x080fe20000410000 */
[----:B------:R-:W-:Y:S01]  /*7f80*/  FADD.FTZ R76, R76, R7 ;  /* 0x000000074c4c7221 */ /* 0x000fe20000010000 */
[----:B------:R-:W-:Y:S01]  /*7f90*/  FADD.FTZ R6, R13, R6 ;  /* 0x000000060d067221 */ /* 0x000fe20000010000 */
[----:B------:R0:W-:Y:S01]  /*7fa0*/  STSM.16.M88.4 [R2+0x30300], R8 ;  /* 0x0303000802007844 */ /* 0x0001e20000000200 */
[-C--:B------:R-:W-:Y:S01]  /*7fb0*/  FMUL.FTZ R43, R43, R125.reuse ;  /* 0x0000007d2b2b7220 */ /* 0x080fe20000410000 */
[----:B------:R-:W-:Y:S01]  /*7fc0*/  FADD.FTZ R7, R77, R76 ;  /* 0x0000004c4d077221 */ /* 0x000fe20000010000 */
[----:B------:R-:W-:Y:S01]  /*7fd0*/  FADD.FTZ R6, R79, R6 ;  /* 0x000000064f067221 */ /* 0x000fe20000010000 */
[----:B------:R-:W-:Y:S01]  /*7fe0*/  @!PT LDS RZ, [RZ] ;  /* 0x00000000fffff984 */ /* 0x000fe20000000800 */
[----:B------:R-:W-:Y:S01]  /*7ff0*/  @!PT LDS RZ, [RZ] ;  /* 0x00000000fffff984 */ /* 0x000fe20000000800 */
[----:B------:R-:W-:Y:S01]  /*8000*/  @!PT LDS RZ, [RZ] ;  /* 0x00000000fffff984 */ /* 0x000fe20000000800 */
[----:B------:R-:W-:Y:S01]  /*8010*/  @!PT LDS RZ, [RZ] ;  /* 0x00000000fffff984 */ /* 0x000fe20000000800 */
[----:B------:R1:W-:Y:S06]  /*8020*/  MEMBAR.ALL.CTA ;  /* 0x0000000000007992 */ /* 0x0003ec0000008000 */
[----:B-1----:R-:W1:Y:S01]  /*8030*/  FENCE.VIEW.ASYNC.S ;  /* 0x00000000000073c6 */ /* 0x002e620000000000 */
        /* <DEDUP_REMOVED lines=14> */
[----:B0-----:R-:W-:-:S02]  /*8120*/  IMAD.MOV.U32 R9, RZ, RZ, R16 ;  /* 0x000000ffff097224 */ /* 0x001fc400078e0010 */
[----:B------:R-:W-:Y:S02]  /*8130*/  IMAD.MOV.U32 R8, RZ, RZ, R73 ;  /* 0x000000ffff087224 */ /* 0x000fe400078e0049 */
[----:B------:R-:W-:Y:S01]  /*8140*/  IMAD.MOV.U32 R5, RZ, RZ, R0 ;  /* 0x000000ffff057224 */ /* 0x000fe200078e0000 */
[----:B-1----:R-:W-:Y:S01]  /*8150*/  NOP ;  /* 0x0000000000007918 */ /* 0x002fe20000000000 */
[----:B------:R-:W-:Y:S05]  /*8160*/  @P2 BRA `(.L_x_9940) ;  /* 0xffffffc800482947 */ /* 0x000fea000383ffff */
.L_x_9931:
[----:B------:R-:W-:Y:S06]  /*8170*/  BAR.ARV 0x8, 0x200 ;  /* 0x0208000000007b1d */ /* 0x000fec0000002000 */
[----:B------:R-:W-:Y:S05]  /*8180*/  @!P0 BRA `(.L_x_9941) ;  /* 0x0000000000048947 */ /* 0x000fea0003800000 */
[----:B------:R-:W-:Y:S01]  /*8190*/  BPT.TRAP 0x1 ;  /* 0x000000040000795c */ /* 0x000fe20000300000 */
.L_x_9941:
[----:B------:R-:W-:Y:S01]  /*81a0*/  ULEA UR12, UR36, UR37, 0x3 ;  /* 0x00000025240c7291 */ /* 0x000fe2000f8e183f */
[----:B------:R-:W-:-:S08]  /*81b0*/  SHF.L.U32 R4, R16, 0x1f, RZ ;  /* 0x0000001f10047819 */ /* 0x000fd000000006ff */
[----:B------:R1:W2:Y:S01]  /*81c0*/  SYNCS.PHASECHK.TRANS64.TRYWAIT P2, [UR12+0x31c50], R4 ;  /* 0x031c5004ff0075a7 */ /* 0x0002a2000804014c */
[----:B------:R-:W-:Y:S05]  /*81d0*/  @!P0 BRA `(.L_x_9942) ;  /* 0x0000000000048947 */ /* 0x000fea0003800000 */
[----:B------:R-:W-:Y:S01]  /*81e0*/  BPT.TRAP 0x1 ;  /* 0x000000040000795c */ /* 0x000fe20000300000 */
.L_x_9942:
[----:B--2---:R-:W-:Y:S05]  /*81f0*/  @P2 BRA `(.L_x_9943) ;  /* 0x0000000000082947 */ /* 0x004fea0003800000 */
[----:B------:R-:W2:Y:S02]  /*8200*/  SYNCS.PHASECHK.TRANS64.TRYWAIT P0, [UR12+0x31c50], R4 ;  /* 0x031c5004ff0075a7 */ /* 0x000ea4000800014c */
[----:B--2---:R-:W-:Y:S05]  /*8210*/  @!P0 BRA `(.L_x_9944) ;  /* 0x0000005c00dc8947 */ /* 0x004fea0003800000 */
.L_x_9943:
[----:B------:R-:W-:Y:S01]  /*8220*/  UIADD3 UR4, UR37, 0x200, URZ ;  /* 0x0000020025047890 */ /* 0x000fe2000fffe03f */
[----:B------:R-:W-:Y:S01]  /*8230*/  WARPGROUP.ARRIVE ;  /* 0x00000000000079c5 */ /* 0x000fe20000000000 */
[----:B------:R-:W-:Y:S01]  /*8240*/  ULOP3.LUT UR6, UR39, 0x10000, URZ, 0xfc, !UPT ;  /* 0x0001000027067892 */ /* 0x000fe2000f8efc3f */
[----:B-12---:R-:W1:Y:S01]  /*8250*/  SHFL.BFLY PT, R4, R7, 0x2, 0x1f ;  /* 0x0c401f0007047f89 */ /* 0x006e6200000e0000 */
[----:B------:R-:W-:-:S03]  /*8260*/  USHF.R.U32.HI UR4, URZ, 0x4, UR4 ;  /* 0x000000043f047899 */ /* 0x000fc60008011604 */
[----:B------:R-:W2:Y:S01]  /*8270*/  S2UR UR5, SR_SWINHI ;  /* 0x00000000000579c3 */ /* 0x000ea20000002f00 */
[----:B------:R-:W-:Y:S01]  /*8280*/  UMOV UR9, 0xc0000010 ;  /* 0xc000001000097882 */ /* 0x000fe20000000000 */
[----:B------:R-:W-:Y:S01]  /*8290*/  UMOV UR11, 0x80000020 ;  /* 0x80000020000b7882 */ /* 0x000fe20000000000 */
[----:B------:R-:W-:Y:S01]  /*82a0*/  ULOP3.LUT UR4, UR4, 0x3fff, URZ, 0xc0, !UPT ;  /* 0x00003fff04047892 */ /* 0x000fe2000f8ec03f */
[----:B0-----:R-:W0:Y:S01]  /*82b0*/  SHFL.BFLY PT, R9, R6, 0x2, 0x1f ;  /* 0x0c401f0006097f89 */ /* 0x001e2200000e0000 */
[----:B------:R-:W-:Y:S01]  /*82c0*/  UMOV UR8, UR6 ;  /* 0x0000000600087c82 */ /* 0x000fe20008000000 */
[----:B------:R-:W-:Y:S01]  /*82d0*/  R2UR UR15, R151 ;  /* 0x00000000970f72ca */ /* 0x000fe200000e0000 */
[----:B------:R-:W-:Y:S01]  /*82e0*/  ULOP3.LUT UR4, UR4, 0x2400000, URZ, 0xfc, !UPT ;  /* 0x0240000004047892 */ /* 0x000fe2000f8efc3f */
[----:B------:R-:W-:Y:S01]  /*82f0*/  R2UR UR17, R152 ;  /* 0x00000000981172ca */ /* 0x000fe200000e0000 */
[----:B------:R-:W-:Y:S01]  /*8300*/  UIADD3 UR7, UR6, 0xc00, URZ ;  /* 0x00000c0006077890 */ /* 0x000fe2000fffe03f */
[----:B------:R-:W-:Y:S01]  /*8310*/  IMAD.MOV.U32 R76, RZ, RZ, -0x800000 ;  /* 0xff800000ff4c7424 */ /* 0x000fe200078e00ff */
[----:B------:R-:W-:Y:S01]  /*8320*/  UIMAD UR4, UR36, 0x6c0, UR4 ;  /* 0x000006c0240478a4 */ /* 0x000fe2000f8e0204 */
[----:B------:R-:W-:Y:S01]  /*8330*/  CS2R R14, SRZ ;  /* 0x00000000000e7805 */ /* 0x000fe2000001ff00 */
[----:B------:R-:W-:Y:S01]  /*8340*/  ULDC UR13, c[0x0][0xc44] ;  /* 0x00031100000d7ab9 */ /* 0x000fe20000000800 */
[----:B------:R-:W-:Y:S01]  /*8350*/  IMAD.MOV.U32 R77, RZ, RZ, -0x800000 ;  /* 0xff800000ff4d7424 */ /* 0x000fe200078e00ff */
[----:B------:R-:W3:Y:S01]  /*8360*/  LDC R22, c[0x0][0xc38] ;  /* 0x00030e00ff167b82 */ /* 0x000ee20000000800 */
[----:B------:R-:W-:-:S02]  /*8370*/  R2UR UR16, R150 ;  /* 0x00000000961072ca */ /* 0x000fc400000e0000 */
[----:B------:R-:W-:Y:S02]  /*8380*/  UMOV UR10, UR4 ;  /* 0x00000004000a7c82 */ /* 0x000fe40008000000 */
[----:B------:R-:W-:Y:S01]  /*8390*/  HGMMA.64x96x16.F32 R24, gdesc[UR8].tnspB, R24, gsb0 ;  /* 0x41600000081879f0 */ /* 0x000fe20008000818 */
[----:B------:R-:W-:Y:S01]  /*83a0*/  UIADD3 UR8, UR6, 0x180, URZ ;  /* 0x0000018006087890 */ /* 0x000fe2000fffe03f */
[----:B-1----:R-:W-:Y:S01]  /*83b0*/  FADD.FTZ R4, R4, R7 ;  /* 0x0000000704047221 */ /* 0x002fe20000010000 */
[----:B------:R-:W-:Y:S01]  /*83c0*/  UIADD3 UR10, UR4, 0x40, URZ ;  /* 0x00000040040a7890 */ /* 0x000fe2000fffe03f */
[----:B------:R-:W-:Y:S01]  /*83d0*/  IMAD R7, R148, 0x20, R18 ;  /* 0x0000002094077824 */ /* 0x000fe200078e0212 */
[----:B------:R-:W-:Y:S01]  /*83e0*/  UMOV UR9, 0xc0000010 ;  /* 0xc000001000097882 */ /* 0x000fe20000000000 */
[----:B------:R-:W-:Y:S01]  /*83f0*/  UMOV UR11, 0x80000020 ;  /* 0x80000020000b7882 */ /* 0x000fe20000000000 */
[----:B------:R-:W1:Y:S01]  /*8400*/  SHFL.BFLY PT, R5, R4, 0x1, 0x1f ;  /* 0x0c201f0004057f89 */ /* 0x000e6200000e0000 */
[----:B0-----:R-:W-:-:S05]  /*8410*/  FADD.FTZ R9, R9, R6 ;  /* 0x0000000609097221 */ /* 0x001fca0000010000 */
[----:B------:R-:W0:Y:S01]  /*8420*/  SHFL.BFLY PT, R8, R9, 0x1, 0x1f ;  /* 0x0c201f0009087f89 */ /* 0x000e2200000e0000 */
[----:B-1----:R-:W-:-:S05]  /*8430*/  FADD.FTZ R10, R4, R5 ;  /* 0x00000005040a7221 */ /* 0x002fca0000010000 */
[----:B------:R-:W-:Y:S01]  /*8440*/  FSETP.NE.FTZ.AND P0, PT, R10, RZ, PT ;  /* 0x000000ff0a00720b */ /* 0x000fe20003f15000 */
[----:B0-----:R-:W-:-:S05]  /*8450*/  FADD.FTZ R8, R9, R8 ;  /* 0x0000000809087221 */ /* 0x001fca0000010000 */
[----:B------:R-:W-:-:S07]  /*8460*/  FSETP.NE.FTZ.AND P2, PT, R8, RZ, PT ;  /* 0x000000ff0800720b */ /* 0x000fce0003f55000 */
[----:B------:R-:W0:Y:S01]  /*8470*/  @P0 MUFU.LG2 R6, R10 ;  /* 0x0000000a00060308 */ /* 0x000e220000000c00 */
[----:B------:R-:W-:-:S05]  /*8480*/  @P0 FMUL.FTZ R5, R3, 0.69314718246459960938 ;  /* 0x3f31721803050820 */ /* 0x000fca0000410000 */
[----:B------:R-:W-:Y:S02]  /*8490*/  @P2 FMUL.FTZ R3, R3, 0.69314718246459960938 ;  /* 0x3f31721803032820 */ /* 0x000fe40000410000 */
[----:B------:R-:W1:Y:S08]  /*84a0*/  @P2 MUFU.LG2 R4, R8 ;  /* 0x0000000800042308 */ /* 0x000e700000000c00 */
[----:B------:R4:W3:Y:S01]  /*84b0*/  @P0 MUFU.RCP R15, R10 ;  /* 0x0000000a000f0308 */ /* 0x0008e20000001000 */
[----:B0-----:R-:W-:-:S04]  /*84c0*/  @P0 FMUL.FTZ R6, R6, 0.69314718246459960938 ;  /* 0x3f31721806060820 */ /* 0x001fc80000410000 */
[----:B------:R-:W-:Y:S02]  /*84d0*/  @P0 FFMA.FTZ R76, R5, R0, R6 ;  /* 0x00000000054c0223 */ /* 0x000fe40000010006 */
[----:B------:R-:W0:Y:S01]  /*84e0*/  LDC R0, c[0x0][0xbe8] ;  /* 0x0002fa00ff007b82 */ /* 0x000e220000000800 */
[----:B------:R3:W3:Y:S01]  /*84f0*/  @P2 MUFU.RCP R14, R8 ;  /* 0x00000008000e2308 */ /* 0x0006e20000001000 */
[----:B-1----:R-:W-:-:S04]  /*8500*/  @P2 FMUL.FTZ R4, R4, 0.69314718246459960938 ;  /* 0x3f31721804042820 */ /* 0x002fc80000410000 */
[----:B------:R-:W-:Y:S01]  /*8510*/  @P2 FFMA.FTZ R77, R3, R73, R4 ;  /* 0x00000049034d2223 */ /* 0x000fe20000010004 */
[----:B------:R-:W-:Y:S02]  /*8520*/  WARPGROUP.DEPBAR.LE gsb0, 0x0 ;  /* 0x00008000000079c5 */ /* 0x000fe40000010000 */
        /* <DEDUP_REMOVED lines=41> */
[----:B------:R-:W-:-:S03]  /*87c0*/  UIADD3 UR6, UR4, 0x200, URZ ;  /* 0x0000020004067890 */ /* 0x000fc6000fffe03f */
[----:B------:R-:W-:Y:S01]  /*87d0*/  UMOV UR4, UR7 ;  /* 0x0000000700047c82 */ /* 0x000fe20008000000 */
[----:B------:R-:W-:Y:S01]  /*87e0*/  UMOV UR7, 0x80000020 ;  /* 0x8000002000077882 */ /* 0x000fe20000000000 */
[----:B------:R-:W-:Y:S02]  /*87f0*/  WARPGROUP.DEPBAR.LE gsb0, 0x0 ;  /* 0x00008000000079c5 */ /* 0x000fe40000010000 */
[----:B------:R-:W-:-:S06]  /*8800*/  WARPGROUP.ARRIVE ;  /* 0x00000000000079c5 */ /* 0x000fcc0000000000 */
[----:B------:R-:W-:Y:S01]  /*8810*/  HGMMA.64x96x16.F32 R24, gdesc[UR8].tnspB, R24, gsb0 ;  /* 0x41600000081879f0 */ /* 0x000fe20008000818 */
[----:B------:R-:W-:Y:S01]  /*8820*/  UMOV UR8, UR37 ;  /* 0x0000002500087c82 */ /* 0x000fe20008000000 */
[----:B--2---:R-:W-:Y:S01]  /*8830*/  UMOV UR9, UR5 ;  /* 0x0000000500097c82 */ /* 0x004fe20008000000 */
[----:B------:R-:W-:Y:S01]  /*8840*/  UIADD3 UR5, -UR15, URZ, URZ ;  /* 0x0000003f0f057290 */ /* 0x000fe2000fffe13f */
[----:B------:R-:W-:Y:S01]  /*8850*/  IMAD.U32 R74, RZ, RZ, UR8 ;  /* 0x00000008ff4a7e24 */ /* 0x000fe2000f8e00ff */
[----:B------:R-:W-:Y:S01]  /*8860*/  ULDC.64 UR10, c[0x0][0xb90] ;  /* 0x0002e400000a7ab9 */ /* 0x000fe20000000a00 */
[----:B------:R-:W-:Y:S01]  /*8870*/  IMAD.U32 R75, RZ, RZ, UR9 ;  /* 0x00000009ff4b7e24 */ /* 0x000fe2000f8e00ff */
[----:B------:R-:W-:-:S03]  /*8880*/  UIMAD UR13, UR13, UR5, UR17 ;  /* 0x000000050d0d72a4 */ /* 0x000fc6000f8e0211 */
[----:B------:R-:W-:Y:S01]  /*8890*/  UMOV UR5, 0xc0000010 ;  /* 0xc000001000057882 */ /* 0x000fe20000000000 */
[--C-:B------:R-:W-:Y:S01]  /*88a0*/  IMAD.WIDE R20, R156, 0x2, R74.reuse ;  /* 0x000000029c147825 */ /* 0x100fe200078e024a */
[----:B------:R-:W-:Y:S02]  /*88b0*/  USHF.R.S32.HI UR14, URZ, 0x1f, UR13 ;  /* 0x0000001f3f0e7899 */ /* 0x000fe4000801140d */
[----:B------:R-:W-:Y:S01]  /*88c0*/  UIMAD.WIDE.U32 UR8, UR13, UR10, URZ ;  /* 0x0000000a0d0872a5 */ /* 0x000fe2000f8e003f */
[----:B------:R-:W-:Y:S01]  /*88d0*/  IMAD.WIDE R74, R7, 0x2, R74 ;  /* 0x00000002074a7825 */ /* 0x000fe200078e024a */
[C---:B----4-:R-:W-:Y:S01]  /*88e0*/  IADD3 R10, P2, R20.reuse, 0x6000, RZ ;  /* 0x00006000140a7810 */ /* 0x050fe20007f5e0ff */
[----:B------:R-:W-:Y:S01]  /*88f0*/  UIMAD UR10, UR14, UR10, URZ ;  /* 0x0000000a0e0a72a4 */ /* 0x000fe2000f8e023f */
[----:B------:R-:W-:Y:S02]  /*8900*/  LOP3.LUT R3, R20, 0x180, RZ, 0xc0, !PT ;  /* 0x0000018014037812 */ /* 0x000fe400078ec0ff */
[----:B------:R-:W-:Y:S01]  /*8910*/  LOP3.LUT R5, R10, 0x180, RZ, 0xc0, !PT ;  /* 0x000001800a057812 */ /* 0x000fe200078ec0ff */
[----:B------:R-:W-:Y:S01]  /*8920*/  IMAD.X R79, RZ, RZ, R21, P2 ;  /* 0x000000ffff4f7224 */ /* 0x000fe200010e0615 */
[----:B0-----:R-:W-:Y:S01]  /*8930*/  ISETP.NE.AND P2, PT, R0, 0x1, PT ;  /* 0x000000010000780c */ /* 0x001fe20003f45270 */
[----:B------:R-:W-:Y:S01]  /*8940*/  UIMAD UR10, UR13, UR11, UR10 ;  /* 0x0000000b0d0a72a4 */ /* 0x000fe2000f8e020a */
[----:B------:R-:W-:Y:S01]  /*8950*/  SHF.R.U64 R3, R3, 0x3, RZ ;  /* 0x0000000303037819 */ /* 0x000fe200000012ff */
[----:B------:R-:W-:Y:S01]  /*8960*/  IMAD.U32 R12, RZ, RZ, UR8 ;  /* 0x00000008ff0c7e24 */ /* 0x000fe2000f8e00ff */
[C---:B------:R-:W-:Y:S01]  /*8970*/  IADD3 R87, P0, R20.reuse, 0x6020, RZ ;  /* 0x0000602014577810 */ /* 0x040fe20007f1e0ff */
[----:B------:R-:W-:Y:S01]  /*8980*/  UIADD3 UR8, UR9, UR10, URZ ;  /* 0x0000000a09087290 */ /* 0x000fe2000fffe03f */
[C---:B---3--:R-:W-:Y:S01]  /*8990*/  IADD3 R8, P3, R20.reuse, 0x3020, RZ ;  /* 0x0000302014087810 */ /* 0x048fe20007f7e0ff */
[----:B------:R-:W-:Y:S01]  /*89a0*/  IMAD.U32 R13, RZ, RZ, UR9 ;  /* 0x00000009ff0d7e24 */ /* 0x000fe2000f8e00ff */
[----:B------:R-:W-:-:S02]  /*89b0*/  IADD3 R6, P4, R20, 0x3000, RZ ;  /* 0x0000300014067810 */ /* 0x000fc40007f9e0ff */
[----:B------:R-:W-:Y:S01]  /*89c0*/  IADD3 R4, P5, R20, 0x20, RZ ;  /* 0x0000002014047810 */ /* 0x000fe20007fbe0ff */
[--C-:B------:R-:W-:Y:S01]  /*89d0*/  IMAD.X R85, RZ, RZ, R21.reuse, P3 ;  /* 0x000000ffff557224 */ /* 0x100fe200018e0615 */
[----:B------:R-:W-:Y:S01]  /*89e0*/  LOP3.LUT R20, R3, R20, RZ, 0x3c, !PT ;  /* 0x0000001403147212 */ /* 0x000fe200078e3cff */
[----:B------:R-:W0:Y:S01]  /*89f0*/  @P2 LDC R88, c[0x0][0xbec] ;  /* 0x0002fb00ff582b82 */ /* 0x000e220000000800 */
[----:B------:R-:W-:Y:S01]  /*8a00*/  SHF.R.U64 R3, R5, 0x3, RZ ;  /* 0x0000000305037819 */ /* 0x000fe200000012ff */
[--C-:B------:R-:W-:Y:S01]  /*8a10*/  IMAD.X R81, RZ, RZ, R21.reuse, P4 ;  /* 0x000000ffff517224 */ /* 0x100fe200020e0615 */
[----:B------:R-:W-:Y:S01]  /*8a20*/  LOP3.LUT R5, R6, 0x180, RZ, 0xc0, !PT ;  /* 0x0000018006057812 */ /* 0x000fe200078ec0ff */
[----:B------:R-:W-:Y:S01]  /*8a30*/  IMAD.X R83, RZ, RZ, R21, P5 ;  /* 0x000000ffff537224 */ /* 0x000fe200028e0615 */
[----:B------:R-:W-:Y:S01]  /*8a40*/  LOP3.LUT R78, R3, R10, RZ, 0x3c, !PT ;  /* 0x0000000a034e7212 */ /* 0x000fe200078e3cff */
[----:B------:R-:W-:Y:S01]  /*8a50*/  IMAD.U32 R13, RZ, RZ, UR8 ;  /* 0x00000008ff0d7e24 */ /* 0x000fe2000f8e00ff */
[----:B------:R-:W-:Y:S01]  /*8a60*/  LOP3.LUT R3, R4, 0x180, RZ, 0xc0, !PT ;  /* 0x0000018004037812 */ /* 0x000fe200078ec0ff */
[----:B------:R-:W1:Y:S01]  /*8a70*/  @P2 LDC R89, c[0x0][0xbf0] ;  /* 0x0002fc00ff592b82 */ /* 0x000e620000000800 */
[----:B------:R-:W-:Y:S01]  /*8a80*/  LOP3.LUT R86, R87, 0x180, RZ, 0xc0, !PT ;  /* 0x0000018057567812 */ /* 0x000fe200078ec0ff */
[----:B------:R-:W-:Y:S01]  /*8a90*/  ULDC.64 UR8, c[0x0][0xae8] ;  /* 0x0002ba0000087ab9 */ /* 0x000fe20000000a00 */
[----:B------:R-:W-:-:S02]  /*8aa0*/  SHF.R.U64 R3, R3, 0x3, RZ ;  /* 0x0000000303037819 */ /* 0x000fc400000012ff */
[----:B------:R-:W-:Y:S02]  /*8ab0*/  SHF.R.U64 R5, R5, 0x3, RZ ;  /* 0x0000000305057819 */ /* 0x000fe400000012ff */
[----:B------:R-:W-:Y:S01]  /*8ac0*/  LOP3.LUT R82, R3, R4, RZ, 0x3c, !PT ;  /* 0x0000000403527212 */ /* 0x000fe200078e3cff */
[----:B------:R-:W-:Y:S01]  /*8ad0*/  IMAD R3, RZ, RZ, -UR17 ;  /* 0x80000011ff037e24 */ /* 0x000fe2000f8e02ff */
[----:B------:R-:W-:Y:S02]  /*8ae0*/  R2UR UR10, R19 ;  /* 0x00000000130a72ca */ /* 0x000fe400000e0000 */
[----:B------:R-:W-:Y:S01]  /*8af0*/  IADD3 R19, P6, R74, 0x7800, RZ ;  /* 0x000078004a137810 */ /* 0x000fe20007fde0ff */
[----:B------:R-:W-:Y:S01]  /*8b00*/  IMAD R3, R22, R3, UR16 ;  /* 0x0000001016037e24 */ /* 0x000fe2000f8e0203 */
[----:B------:R-:W-:Y:S01]  /*8b10*/  SHF.R.U64 R86, R86, 0x3, RZ ;  /* 0x0000000356567819 */ /* 0x000fe200000012ff */
[----:B------:R-:W2:Y:S01]  /*8b20*/  LDC.64 R22, c[0x0][0xb98] ;  /* 0x0002e600ff167b82 */ /* 0x000ea20000000a00 */
[----:B------:R-:W-:Y:S01]  /*8b30*/  LOP3.LUT R80, R5, R6, RZ, 0x3c, !PT ;  /* 0x0000000605507212 */ /* 0x000fe200078e3cff */
[----:B------:R-:W-:Y:S01]  /*8b40*/  IMAD R93, R3, 0xc0, R155 ;  /* 0x000000c0035d7824 */ /* 0x000fe200078e029b */
[----:B------:R-:W-:-:S02]  /*8b50*/  LOP3.LUT R6, R19, 0x180, RZ, 0xc0, !PT ;  /* 0x0000018013067812 */ /* 0x000fc400078ec0ff */
[----:B------:R-:W-:Y:S01]  /*8b60*/  LOP3.LUT R86, R86, R87, RZ, 0x3c, !PT ;  /* 0x0000005756567212 */ /* 0x000fe200078e3cff */
[----:B------:R-:W-:Y:S01]  /*8b70*/  IMAD.X R87, RZ, RZ, R21, P0 ;  /* 0x000000ffff577224 */ /* 0x000fe200000e0615 */
[----:B------:R-:W-:Y:S02]  /*8b80*/  SHF.R.U64 R6, R6, 0x3, RZ ;  /* 0x0000000306067819 */ /* 0x000fe400000012ff */
[----:B------:R-:W-:Y:S01]  /*8b90*/  MOV R21, R20 ;  /* 0x0000001400157202 */ /* 0x000fe20000000f00 */
[----:B0-----:R-:W-:Y:S01]  /*8ba0*/  @P2 IMAD.HI.U32 R20, R93, R88, RZ ;  /* 0x000000585d142227 */ /* 0x001fe200078e00ff */
[----:B------:R-:W-:Y:S02]  /*8bb0*/  LOP3.LUT R6, R6, R19, RZ, 0x3c, !PT ;  /* 0x0000001306067212 */ /* 0x000fe400078e3cff */
[----:B------:R-:W-:Y:S01]  /*8bc0*/  MOV R19, R86 ;  /* 0x0000005600137202 */ /* 0x000fe20000000f00 */
[----:B------:R-:W-:Y:S01]  /*8bd0*/  IMAD.MOV.U32 R87, RZ, RZ, R93 ;  /* 0x000000ffff577224 */ /* 0x000fe200078e005d */
[----:B-1----:R-:W-:Y:S01]  /*8be0*/  @P2 SHF.R.U32.HI R87, RZ, R89, R20 ;  /* 0x00000059ff572219 */ /* 0x002fe20000011614 */
[----:B------:R-:W-:Y:S01]  /*8bf0*/  IMAD.U32 R20, RZ, RZ, UR12 ;  /* 0x0000000cff147e24 */ /* 0x000fe2000f8e00ff */
[----:B------:R-:W-:-:S02]  /*8c00*/  IADD3 R73, P0, R74, 0x1800, RZ ;  /* 0x000018004a497810 */ /* 0x000fc40007f1e0ff */
[----:B------:R-:W-:Y:S01]  /*8c10*/  LOP3.LUT R7, R8, 0x180, RZ, 0xc0, !PT ;  /* 0x0000018008077812 */ /* 0x000fe200078ec0ff */
[----:B------:R-:W-:Y:S01]  /*8c20*/  @!P1 VIADD R20, R20, 0x31c60 ;  /* 0x00031c6014149836 */ /* 0x000fe20000000000 */
[----:B------:R-:W-:Y:S01]  /*8c30*/  LOP3.LUT R72, R73, 0x180, RZ, 0xc0, !PT ;  /* 0x0000018049487812 */ /* 0x000fe200078ec0ff */
[----:B------:R-:W-:Y:S01]  /*8c40*/  IMAD.MOV R91, RZ, RZ, -R87 ;  /* 0x000000ffff5b7224 */ /* 0x000fe200078e0a57 */
[----:B------:R-:W-:Y:S01]  /*8c50*/  MOV R80, R80 ;  /* 0x0000005000507202 */ /* 0x000fe20000000f00 */
[----:B--2---:R-:W-:Y:S01]  /*8c60*/  IMAD.WIDE.U32 R12, R22, UR15, R12 ;  /* 0x0000000f160c7c25 */ /* 0x004fe2000f8e000c */
[----:B------:R-:W-:Y:S02]  /*8c70*/  @!P1 PRMT R20, RZ, 0x654, R20 ;  /* 0x00000654ff149816 */ /* 0x000fe40000000014 */
[----:B------:R-:W-:Y:S01]  /*8c80*/  SHF.R.U64 R72, R72, 0x3, RZ ;  /* 0x0000000348487819 */ /* 0x000fe200000012ff */
[----:B------:R-:W-:Y:S01]  /*8c90*/  IMAD R91, R0, R91, R93 ;  /* 0x0000005b005b7224 */ /* 0x000fe200078e025d */
[----:B------:R-:W-:-:S02]  /*8ca0*/  MOV R81, R82 ;  /* 0x0000005200517202 */ /* 0x000fc40000000f00 */
[----:B------:R-:W-:Y:S02]  /*8cb0*/  SHF.R.U64 R7, R7, 0x3, RZ ;  /* 0x0000000307077819 */ /* 0x000fe400000012ff */
[----:B------:R-:W-:Y:S01]  /*8cc0*/  LOP3.LUT R72, R72, R73, RZ, 0x3c, !PT ;  /* 0x0000004948487212 */ /* 0x000fe200078e3cff */
[--C-:B------:R-:W-:Y:S01]  /*8cd0*/  IMAD.X R73, RZ, RZ, R75.reuse, P0 ;  /* 0x000000ffff497224 */ /* 0x100fe200000e064b */
[----:B------:R-:W-:Y:S01]  /*8ce0*/  LOP3.LUT R84, R7, R8, RZ, 0x3c, !PT ;  /* 0x0000000807547212 */ /* 0x000fe200078e3cff */
[----:B------:R-:W-:Y:S01]  /*8cf0*/  IMAD.X R7, RZ, RZ, R75, P6 ;  /* 0x000000ffff077224 */ /* 0x000fe200030e064b */
[----:B------:R-:W-:Y:S02]  /*8d00*/  IADD3 R11, P3, R74, 0x3000, RZ ;  /* 0x000030004a0b7810 */ /* 0x000fe40007f7e0ff */
[----:B------:R-:W-:Y:S02]  /*8d10*/  SHF.R.S32.HI R93, RZ, 0x1f, R87 ;  /* 0x0000001fff5d7819 */ /* 0x000fe40000011457 */
[----:B------:R-:W-:-:S02]  /*8d20*/  SHF.R.S32.HI R90, RZ, 0x1f, R91 ;  /* 0x0000001fff5a7819 */ /* 0x000fc4000001145b */
[----:B------:R-:W-:Y:S02]  /*8d30*/  IADD3 R12, P0, R87, R12, RZ ;  /* 0x0000000c570c7210 */ /* 0x000fe40007f1e0ff */
[----:B------:R-:W-:Y:S01]  /*8d40*/  MOV R78, R78 ;  /* 0x0000004e004e7202 */ /* 0x000fe20000000f00 */
[----:B------:R-:W-:Y:S02]  /*8d50*/  WARPGROUP.DEPBAR.LE gsb0, 0x0 ;  /* 0x00008000000079c5 */ /* 0x000fe40000010000 */
[----:B------:R-:W-:Y:S01]  /*8d60*/  WARPGROUP.ARRIVE ;  /* 0x00000000000079c5 */ /* 0x000fe20000000000 */
[----:B------:R-:W-:Y:S02]  /*8d70*/  MOV R79, R84 ;  /* 0x00000054004f7202 */ /* 0x000fe40000000f00 */
[----:B------:R-:W-:Y:S02]  /*8d80*/  LOP3.LUT R10, R11, 0x180, RZ, 0xc0, !PT ;  /* 0x000001800b0a7812 */ /* 0x000fe400078ec0ff */
[----:B------:R-:W-:Y:S01]  /*8d90*/  IADD3 R5, P5, R74, 0x6000, RZ ;  /* 0x000060004a057810 */ /* 0x000fe20007fbe0ff */
[----:B------:R-:W-:Y:S01]  /*8da0*/  HGMMA.64x96x16.F32 R24, gdesc[UR4].tnspB, R24, gsb0 ;  /* 0x41600000041879f0 */ /* 0x000fe20008000818 */
[----:B------:R-:W-:Y:S01]  /*8db0*/  USHF.R.S32.HI UR7, URZ, 0x1f, UR15 ;  /* 0x0000001f3f077899 */ /* 0x000fe2000801140f */
[----:B------:R-:W-:Y:S01]  /*8dc0*/  SHF.R.U64 R10, R10, 0x3, RZ ;  /* 0x000000030a0a7819 */ /* 0x000fe200000012ff */
[----:B------:R-:W-:Y:S01]  /*8dd0*/  ULDC.64 UR4, c[0x0][0xb88] ;  /* 0x0002e20000047ab9 */ /* 0x000fe20000000a00 */
[----:B------:R-:W-:Y:S01]  /*8de0*/  ULDC UR6, c[0x0][0xa88] ;  /* 0x0002a20000067ab9 */ /* 0x000fe20000000800 */
[----:B------:R-:W-:Y:S01]  /*8df0*/  IMAD R90, R90, UR4, RZ ;  /* 0x000000045a5a7c24 */ /* 0x000fe2000f8e02ff */
[----:B------:R-:W-:Y:S01]  /*8e00*/  LOP3.LUT R10, R10, R11, RZ, 0x3c, !PT ;  /* 0x0000000b0a0a7212 */ /* 0x000fe200078e3cff */
[----:B------:R-:W-:Y:S01]  /*8e10*/  IMAD R82, R22, UR7, RZ ;  /* 0x0000000716527c24 */ /* 0x000fe2000f8e02ff */
[----:B------:R-:W-:Y:S01]  /*8e20*/  LOP3.LUT R4, R5, 0x180, RZ, 0xc0, !PT ;  /* 0x0000018005047812 */ /* 0x000fe200078ec0ff */
[----:B------:R-:W-:Y:S01]  /*8e30*/  IMAD.X R11, RZ, RZ, R75, P3 ;  /* 0x000000ffff0b7224 */ /* 0x000fe200018e064b */
[----:B------:R-:W-:Y:S01]  /*8e40*/  IADD3 R9, P4, R74, 0x4800, RZ ;  /* 0x000048004a097810 */ /* 0x000fe20007f9e0ff */
[----:B------:R-:W-:Y:S01]  /*8e50*/  IMAD R92, R23, UR15, R82 ;  /* 0x0000000f175c7c24 */ /* 0x000fe2000f8e0252 */
[----:B------:R-:W-:-:S02]  /*8e60*/  SHF.R.U64 R4, R4, 0x3, RZ ;  /* 0x0000000304047819 */ /* 0x000fc400000012ff */
[----:B------:R-:W-:Y:S02]  /*8e70*/  LOP3.LUT R8, R9, 0x180, RZ, 0xc0, !PT ;  /* 0x0000018009087812 */ /* 0x000fe400078ec0ff */
[----:B------:R-:W-:Y:S02]  /*8e80*/  IADD3.X R13, R93, R13, R92, P0, !PT ;  /* 0x0000000d5d0d7210 */ /* 0x000fe400007fe45c */
[----:B------:R-:W-:Y:S02]  /*8e90*/  LOP3.LUT P0, RZ, R149, 0x3, RZ, 0xc0, !PT ;  /* 0x0000000395ff7812 */ /* 0x000fe4000780c0ff */
[----:B------:R-:W-:Y:S01]  /*8ea0*/  LOP3.LUT R4, R4, R5, RZ, 0x3c, !PT ;  /* 0x0000000504047212 */ /* 0x000fe200078e3cff */
[----:B------:R-:W-:Y:S01]  /*8eb0*/  IMAD.WIDE.U32 R12, R91, UR4, R12 ;  /* 0x000000045b0c7c25 */ /* 0x000fe2000f8e000c */
[----:B------:R-:W-:Y:S02]  /*8ec0*/  LOP3.LUT R5, R74, 0x180, RZ, 0xc0, !PT ;  /* 0x000001804a057812 */ /* 0x000fe400078ec0ff */
[----:B------:R-:W-:-:S02]  /*8ed0*/  SHF.R.U64 R8, R8, 0x3, RZ ;  /* 0x0000000308087819 */ /* 0x000fc400000012ff */
[----:B------:R-:W-:Y:S02]  /*8ee0*/  SHF.R.U64 R5, R5, 0x3, RZ ;  /* 0x0000000305057819 */ /* 0x000fe400000012ff */
[----:B------:R-:W-:Y:S01]  /*8ef0*/  LOP3.LUT R8, R8, R9, RZ, 0x3c, !PT ;  /* 0x0000000908087212 */ /* 0x000fe200078e3cff */
[--C-:B------:R-:W-:Y:S01]  /*8f00*/  IMAD.X R9, RZ, RZ, R75.reuse, P4 ;  /* 0x000000ffff097224 */ /* 0x100fe200020e064b */
[----:B------:R-:W-:Y:S01]  /*8f10*/  LOP3.LUT R74, R5, R74, RZ, 0x3c, !PT ;  /* 0x0000004a054a7212 */ /* 0x000fe200078e3cff */
[----:B------:R-:W-:Y:S01]  /*8f20*/  IMAD.X R5, RZ, RZ, R75, P5 ;  /* 0x000000ffff057224 */ /* 0x000fe200028e064b */
        /* <DEDUP_REMOVED lines=29> */
[----:B------:R-:W-:Y:S01]  /*9100*/  FMUL.FTZ R30, R30, R14 ;  /* 0x0000000e1e1e7220 */ /* 0x000fe20000410000 */
[----:B------:R-:W-:-:S02]  /*9110*/  IMAD R49, R91, UR5, R90 ;  /* 0x000000055b317c24 */ /* 0x000fc4000f8e025a */
[-C--:B------:R-:W-:Y:S01]  /*9120*/  FMUL.FTZ R31, R35, R14.reuse ;  /* 0x0000000e231f7220 */ /* 0x080fe20000410000 */
[----:B------:R-:W-:Y:S02]  /*9130*/  IMAD R57, R3, 0xc0, R154 ;  /* 0x000000c003397824 */ /* 0x000fe400078e029a */
[-C--:B------:R-:W-:Y:S01]  /*9140*/  FMUL.FTZ R35, R39, R14.reuse ;  /* 0x0000000e27237220 */ /* 0x080fe20000410000 */
[----:B------:R-:W-:Y:S01]  /*9150*/  FMUL.FTZ R52, R50, R14 ;  /* 0x0000000e32347220 */ /* 0x000fe20000410000 */
[----:B------:R-:W-:Y:S01]  /*9160*/  F2FP.F16.F32.PACK_AB R24, R25, R24 ;  /* 0x000000181918723e */ /* 0x000fe200000000ff */
[----:B------:R-:W-:Y:S01]  /*9170*/  FMUL.FTZ R39, R43, R14 ;  /* 0x0000000e2b277220 */ /* 0x000fe20000410000 */
[----:B------:R-:W-:Y:S01]  /*9180*/  F2FP.F16.F32.PACK_AB R25, R15, R26 ;  /* 0x0000001a0f19723e */ /* 0x000fe200000000ff */
[----:B------:R-:W-:Y:S01]  /*9190*/  ULDC.64 UR4, c[0x0][0xb50] ;  /* 0x0002d40000047ab9 */ /* 0x000fe20000000a00 */
[----:B------:R-:W-:Y:S02]  /*91a0*/  IMAD R50, R0, UR6, RZ ;  /* 0x0000000600327c24 */ /* 0x000fe4000f8e02ff */
[----:B------:R-:W-:Y:S01]  /*91b0*/  FMUL.FTZ R43, R47, R14 ;  /* 0x0000000e2f2b7220 */ /* 0x000fe20000410000 */
[----:B------:R-:W-:Y:S01]  /*91c0*/  F2FP.F16.F32.PACK_AB R27, R27, R30 ;  /* 0x0000001e1b1b723e */ /* 0x000fe200000000ff */
[----:B------:R-:W-:-:S02]  /*91d0*/  VIADD R15, R57, 0x8 ;  /* 0x00000008390f7836 */ /* 0x000fc40000000000 */
[-C--:B------:R-:W-:Y:S01]  /*91e0*/  FMUL.FTZ R34, R34, R14.reuse ;  /* 0x0000000e22227220 */ /* 0x080fe20000410000 */
[----:B------:R-:W-:Y:S02]  /*91f0*/  IMAD.IADD R13, R13, 0x1, R49 ;  /* 0x000000010d0d7824 */ /* 0x000fe400078e0231 */
[-C--:B------:R-:W-:Y:S01]  /*9200*/  FMUL.FTZ R38, R38, R14.reuse ;  /* 0x0000000e26267220 */ /* 0x080fe20000410000 */
[----:B------:R-:W-:Y:S01]  /*9210*/  FMUL.FTZ R47, R51, R14 ;  /* 0x0000000e332f7220 */ /* 0x000fe20000410000 */
[----:B------:R-:W-:Y:S01]  /*9220*/  F2FP.F16.F32.PACK_AB R26, R83, R84 ;  /* 0x00000054531a723e */ /* 0x000fe200000000ff */
[----:B------:R-:W-:Y:S01]  /*9230*/  BAR.SYNC.DEFER_BLOCKING 0x1, 0x180 ;  /* 0x0046000000007b1d */ /* 0x000fe20000010000 */
[----:B------:R-:W-:Y:S01]  /*9240*/  LEA R30, P3, R12, UR4, 0x2 ;  /* 0x000000040c1e7c11 */ /* 0x000fe2000f8610ff */
        /* <DEDUP_REMOVED lines=8> */
[----:B------:R-:W-:Y:S01]  /*92d0*/  ISETP.GE.OR P1, PT, R57, R50, P0 ;  /* 0x000000323900720c */ /* 0x000fe20000726670 */
[-C--:B------:R-:W-:Y:S01]  /*92e0*/  FMUL.FTZ R61, R67, R14.reuse ;  /* 0x0000000e433d7220 */ /* 0x080fe20000410000 */
[-C--:B------:R-:W-:Y:S01]  /*92f0*/  FMUL.FTZ R62, R66, R14.reuse ;  /* 0x0000000e423e7220 */ /* 0x080fe20000410000 */
[-C--:B------:R-:W-:Y:S01]  /*9300*/  FMUL.FTZ R63, R71, R14.reuse ;  /* 0x0000000e473f7220 */ /* 0x080fe20000410000 */
[----:B------:R-:W-:Y:S01]  /*9310*/  FMUL.FTZ R70, R70, R14 ;  /* 0x0000000e46467220 */ /* 0x000fe20000410000 */
[----:B------:R-:W-:Y:S01]  /*9320*/  ISETP.GE.OR P0, PT, R15, R50, P0 ;  /* 0x000000320f00720c */ /* 0x000fe20000706670 */
[----:B------:R-:W-:Y:S01]  /*9330*/  SHFL.IDX PT, R48, R30, RZ, 0x1c1f ;  /* 0x001c1fff1e307589 */ /* 0x000fe200000e0000 */
[----:B------:R-:W-:-:S02]  /*9340*/  LEA.HI.X R64, R12, UR5, R13, 0x2, P3 ;  /* 0x000000050c407c11 */ /* 0x000fc400098f140d */
[----:B------:R-:W-:Y:S01]  /*9350*/  F2FP.F16.F32.PACK_AB R12, R85, R86 ;  /* 0x00000056550c723e */ /* 0x000fe200000000ff */
[----:B------:R0:W-:Y:S01]  /*9360*/  SHFL.IDX PT, R56, R30, 0x1, 0x1c1f ;  /* 0x003c1f001e387f89 */ /* 0x0001e200000e0000 */
[----:B------:R-:W-:Y:S02]  /*9370*/  F2FP.F16.F32.PACK_AB R13, R31, R34 ;  /* 0x000000221f0d723e */ /* 0x000fe400000000ff */
[----:B------:R-:W-:Y:S01]  /*9380*/  F2FP.F16.F32.PACK_AB R14, R87, R88 ;  /* 0x00000058570e723e */ /* 0x000fe200000000ff */
[----:B------:R1:W-:Y:S01]  /*9390*/  STSM.16.M88.4 [R21], R24 ;  /* 0x0000001815007844 */ /* 0x0003e20000000200 */
[----:B------:R-:W-:Y:S02]  /*93a0*/  F2FP.F16.F32.PACK_AB R15, R35, R38 ;  /* 0x00000026230f723e */ /* 0x000fe400000000ff */
[----:B------:R-:W-:Y:S01]  /*93b0*/  F2FP.F16.F32.PACK_AB R22, R22, R23 ;  /* 0x000000171616723e */ /* 0x000fe200000000ff */
[----:B------:R-:W2:Y:S01]  /*93c0*/  SHFL.IDX PT, R49, R64, RZ, 0x1c1f ;  /* 0x001c1fff40317589 */ /* 0x000ea200000e0000 */
[----:B------:R-:W-:-:S02]  /*93d0*/  F2FP.F16.F32.PACK_AB R20, R20, R89 ;  /* 0x000000591414723e */ /* 0x000fc400000000ff */
[----:B------:R-:W-:Y:S01]  /*93e0*/  F2FP.F16.F32.PACK_AB R23, R43, R46 ;  /* 0x0000002e2b17723e */ /* 0x000fe200000000ff */
[----:B------:R-:W-:Y:S01]  /*93f0*/  STSM.16.M88.4 [R81], R12 ;  /* 0x0000000c51007844 */ /* 0x000fe20000000200 */
[----:B0-----:R-:W-:Y:S02]  /*9400*/  F2FP.F16.F32.PACK_AB R30, R32, R41 ;  /* 0x00000029201e723e */ /* 0x001fe400000000ff */
[----:B------:R-:W-:Y:S01]  /*9410*/  F2FP.F16.F32.PACK_AB R31, R59, R60 ;  /* 0x0000003c3b1f723e */ /* 0x000fe200000000ff */
[----:B------:R-:W0:Y:S01]  /*9420*/  SHFL.IDX PT, R57, R64, 0x1, 0x1c1f ;  /* 0x003c1f0040397f89 */ /* 0x000e2200000e0000 */
[----:B------:R-:W-:Y:S02]  /*9430*/  F2FP.F16.F32.PACK_AB R32, R33, R40 ;  /* 0x000000282120723e */ /* 0x000fe400000000ff */
[----:B------:R-:W-:Y:S02]  /*9440*/  F2FP.F16.F32.PACK_AB R33, R61, R62 ;  /* 0x0000003e3d21723e */ /* 0x000fe400000000ff */
[----:B-1----:R-:W-:-:S02]  /*9450*/  F2FP.F16.F32.PACK_AB R21, R39, R42 ;  /* 0x0000002a2715723e */ /* 0x002fc400000000ff */
[----:B------:R-:W-:Y:S02]  /*9460*/  F2FP.F16.F32.PACK_AB R26, R28, R45 ;  /* 0x0000002d1c1a723e */ /* 0x000fe400000000ff */
[----:B------:R-:W-:Y:S01]  /*9470*/  F2FP.F16.F32.PACK_AB R24, R37, R82 ;  /* 0x000000522518723e */ /* 0x000fe200000000ff */
[----:B------:R-:W-:Y:S01]  /*9480*/  STSM.16.M88.4 [R80], R20 ;  /* 0x0000001450007844 */ /* 0x000fe20000000200 */
[----:B------:R-:W-:Y:S02]  /*9490*/  F2FP.F16.F32.PACK_AB R25, R47, R52 ;  /* 0x000000342f19723e */ /* 0x000fe400000000ff */
[----:B------:R-:W-:Y:S02]  /*94a0*/  F2FP.F16.F32.PACK_AB R27, R51, R54 ;  /* 0x00000036331b723e */ /* 0x000fe400000000ff */
[----:B------:R-:W-:Y:S02]  /*94b0*/  F2FP.F16.F32.PACK_AB R28, R29, R44 ;  /* 0x0000002c1d1c723e */ /* 0x000fe400000000ff */
[----:B------:R-:W-:Y:S01]  /*94c0*/  F2FP.F16.F32.PACK_AB R29, R55, R58 ;  /* 0x0000003a371d723e */ /* 0x000fe200000000ff */
[----:B------:R1:W-:Y:S01]  /*94d0*/  STSM.16.M88.4 [R79], R24 ;  /* 0x000000184f007844 */ /* 0x0003e20000000200 */
[----:B------:R-:W-:-:S02]  /*94e0*/  F2FP.F16.F32.PACK_AB R34, R36, R53 ;  /* 0x000000352422723e */ /* 0x000fc400000000ff */
[----:B------:R-:W-:Y:S01]  /*94f0*/  F2FP.F16.F32.PACK_AB R35, R63, R70 ;  /* 0x000000463f23723e */ /* 0x000fe200000000ff */
[----:B------:R3:W-:Y:S04]  /*9500*/  STSM.16.M88.4 [R78], R28 ;  /* 0x0000001c4e007844 */ /* 0x0007e80000000200 */
[----:B------:R4:W-:Y:S01]  /*9510*/  STSM.16.M88.4 [R19], R32 ;  /* 0x0000002013007844 */ /* 0x0009e20000000200 */
[----:B------:R-:W-:Y:S08]  /*9520*/  BAR.SYNC.DEFER_BLOCKING 0x1, 0x180 ;  /* 0x0046000000007b1d */ /* 0x000ff00000010000 */
[----:B-1----:R-:W1:Y:S08]  /*9530*/  @P2 LDC R25, c[0x0][0xbec] ;  /* 0x0002fb00ff192b82 */ /* 0x002e700000000800 */
[----:B---3--:R-:W3:Y:S01]  /*9540*/  @P2 LDC R28, c[0x0][0xbf0] ;  /* 0x0002fc00ff1c2b82 */ /* 0x008ee20000000800 */
[----:B------:R-:W-:Y:S01]  /*9550*/  IMAD R24, R147, 0x60, R148 ;  /* 0x0000006093187824 */ /* 0x000fe200078e0294 */
[----:B------:R-:W-:-:S06]  /*9560*/  UIMAD UR6, UR14, UR8, URZ ;  /* 0x000000080e0672a4 */ /* 0x000fcc000f8e023f */
[----:B------:R-:W4:Y:S01]  /*9570*/  LDC.64 R26, c[0x0][0xae0] ;  /* 0x0002b800ff1a7b82 */ /* 0x000f220000000a00 */
[----:B------:R-:W-:Y:S01]  /*9580*/  IMAD R24, R3, 0xc0, R24 ;  /* 0x000000c003187824 */ /* 0x000fe200078e0218 */
[----:B--2---:R2:W-:Y:S01]  /*9590*/  @!P1 ST.E desc[UR60][R48.64], R76 ;  /* 0x0000004c30009985 */ /* 0x0045e2000c10193c */
[----:B------:R-:W-:-:S03]  /*95a0*/  UIMAD.WIDE.U32 UR4, UR13, UR8, URZ ;  /* 0x000000080d0472a5 */ /* 0x000fc6000f8e003f */
[----:B0-----:R2:W-:Y:S01]  /*95b0*/  @!P0 ST.E desc[UR60][R56.64], R77 ;  /* 0x0000004d38008985 */ /* 0x0015e2000c10193c */
[----:B------:R-:W-:-:S03]  /*95c0*/  UIMAD UR6, UR13, UR9, UR6 ;  /* 0x000000090d0672a4 */ /* 0x000fc6000f8e0206 */
[----:B------:R1:W5:Y:S01]  /*95d0*/  LD.E.128 R52, desc[UR60][R4.64] ;  /* 0x0000003c04347980 */ /* 0x000362000c101d00 */
[----:B------:R-:W-:Y:S01]  /*95e0*/  ULDC.64 UR8, c[0x0][0xaf0] ;  /* 0x0002bc0000087ab9 */ /* 0x000fe20000000a00 */
[----:B------:R-:W-:Y:S02]  /*95f0*/  UIADD3 UR5, UR5, UR6, URZ ;  /* 0x0000000605057290 */ /* 0x000fe4000fffe03f */
[----:B------:R-:W-:Y:S01]  /*9600*/  UIMAD UR6, UR7, UR8, URZ ;  /* 0x00000008070672a4 */ /* 0x000fe2000f8e023f */
[----:B------:R0:W5:Y:S04]  /*9610*/  LD.E.128 R20, desc[UR60][R6.64] ;  /* 0x0000003c06147980 */ /* 0x000168000c101d00 */
[----:B------:R-:W5:Y:S01]  /*9620*/  LD.E.128 R40, desc[UR60][R74.64] ;  /* 0x0000003c4a287980 */ /* 0x000f62000c101d00 */
[----:B-1----:R-:W-:-:S03]  /*9630*/  @P2 IMAD.HI.U32 R5, R24, R25, RZ ;  /* 0x0000001918052227 */ /* 0x002fc600078e00ff */
[----:B------:R-:W5:Y:S01]  /*9640*/  LD.E.128 R36, desc[UR60][R72.64] ;  /* 0x0000003c48247980 */ /* 0x000f62000c101d00 */
[----:B------:R-:W-:Y:S01]  /*9650*/  IMAD.MOV.U32 R4, RZ, RZ, R24 ;  /* 0x000000ffff047224 */ /* 0x000fe200078e0018 */
[----:B---3--:R-:W-:Y:S01]  /*9660*/  @P2 SHF.R.U32.HI R4, RZ, R28, R5 ;  /* 0x0000001cff042219 */ /* 0x008fe20000011605 */
[----:B------:R-:W-:Y:S01]  /*9670*/  UIMAD UR6, UR15, UR9, UR6 ;  /* 0x000000090f0672a4 */ /* 0x000fe2000f8e0206 */
[----:B------:R-:W5:Y:S01]  /*9680*/  LD.E.128 R44, desc[UR60][R10.64] ;  /* 0x0000003c0a2c7980 */ /* 0x000f62000c101d00 */
[----:B------:R-:W-:Y:S01]  /*9690*/  UIMAD.WIDE.U32 UR4, UR15, UR8, UR4 ;  /* 0x000000080f0472a5 */ /* 0x000fe2000f8e0004 */
[--C-:B------:R-:W-:Y:S01]  /*96a0*/  SHF.R.S32.HI R5, RZ, 0x1f, R4.reuse ;  /* 0x0000001fff057819 */ /* 0x100fe20000011404 */
[----:B0-----:R-:W-:Y:S01]  /*96b0*/  IMAD.MOV R7, RZ, RZ, -R4 ;  /* 0x000000ffff077224 */ /* 0x001fe200078e0a04 */
[----:B------:R0:W5:Y:S01]  /*96c0*/  LD.E.128 R12, desc[UR60][R8.64] ;  /* 0x0000003c080c7980 */ /* 0x000162000c101d00 */
[----:B------:R-:W-:Y:S02]  /*96d0*/  UIADD3 UR5, UR5, UR6, URZ ;  /* 0x0000000605057290 */ /* 0x000fe4000fffe03f */
[----:B------:R-:W-:Y:S01]  /*96e0*/  IMAD R7, R0, R7, R24 ;  /* 0x0000000700077224 */ /* 0x000fe200078e0218 */
[----:B------:R-:W-:Y:S01]  /*96f0*/  @!PT LDS RZ, [RZ] ;  /* 0x00000000fffff984 */ /* 0x000fe20000000800 */
[----:B------:R-:W-:Y:S01]  /*9700*/  @!PT LDS RZ, [RZ] ;  /* 0x00000000fffff984 */ /* 0x000fe20000000800 */
[----:B------:R-:W-:Y:S01]  /*9710*/  @!PT LDS RZ, [RZ] ;  /* 0x00000000fffff984 */ /* 0x000fe20000000800 */
[----:B------:R-:W-:Y:S01]  /*9720*/  @!PT LDS RZ, [RZ] ;  /* 0x00000000fffff984 */ /* 0x000fe20000000800 */
[----:B------:R1:W-:Y:S06]  /*9730*/  MEMBAR.ALL.CTA ;  /* 0x0000000000007992 */ /* 0x0003ec0000008000 */
[----:B-1----:R-:W1:Y:S01]  /*9740*/  FENCE.VIEW.ASYNC.S ;  /* 0x00000000000073c6 */ /* 0x002e620000000000 */
[-C--:B----4-:R-:W-:Y:S01]  /*9750*/  IMAD R5, R5, R26.reuse, RZ ;  /* 0x0000001a05057224 */ /* 0x090fe200078e02ff */
[----:B------:R-:W-:Y:S01]  /*9760*/  ULDC.64 UR6, c[0x0][0xad8] ;  /* 0x0002b60000067ab9 */ /* 0x000fe20000000a00 */
[----:B------:R-:W-:Y:S01]  /*9770*/  IMAD R25, R3, 0xc0, R148 ;  /* 0x000000c003197824 */ /* 0x000fe200078e0294 */
[----:B------:R-:W-:Y:S01]  /*9780*/  SHF.R.S32.HI R0, RZ, 0x1f, R7 ;  /* 0x0000001fff007819 */ /* 0x000fe20000011407 */
[----:B------:R-:W-:Y:S01]  /*9790*/  UIADD3 UR36, UR36, 0x1, URZ ;  /* 0x0000000124247890 */ /* 0x000fe2000fffe03f */
[C---:B0-----:R-:W-:Y:S01]  /*97a0*/  IMAD R9, R4.reuse, R27, R5 ;  /* 0x0000001b04097224 */ /* 0x041fe200078e0205 */
[----:B------:R-:W-:Y:S01]  /*97b0*/  ULDC.64 UR8, c[0x0][0xa80] ;  /* 0x0002a00000087ab9 */ /* 0x000fe20000000a00 */
[----:B------:R-:W-:-:S04]  /*97c0*/  IMAD.WIDE.U32 R4, R4, R26, UR4 ;  /* 0x0000000404047e25 */ /* 0x000fc8000f8e001a */
[----:B------:R-:W-:Y:S02]  /*97d0*/  IMAD.IADD R5, R5, 0x1, R9 ;  /* 0x0000000105057824 */ /* 0x000fe400078e0209 */
[----:B------:R-:W-:Y:S01]  /*97e0*/  IMAD R0, R0, UR6, RZ ;  /* 0x0000000600007c24 */ /* 0x000fe2000f8e02ff */
[----:B------:R-:W-:Y:S01]  /*97f0*/  UIADD3 UR4, UR37, 0x31c20, URZ ;  /* 0x00031c2025047890 */ /* 0x000fe2000fffe03f */
[----:B------:R-:W-:Y:S01]  /*9800*/  IMAD.WIDE.U32 R4, R7, UR6, R4 ;  /* 0x0000000607047c25 */ /* 0x000fe2000f8e0004 */
[----:B------:R-:W-:-:S03]  /*9810*/  ISETP.GE.AND P0, PT, R25, R50, PT ;  /* 0x000000321900720c */ /* 0x000fc60003f06270 */
[----:B------:R-:W-:Y:S01]  /*9820*/  IMAD R9, R7, UR7, R0 ;  /* 0x0000000707097c24 */ /* 0x000fe2000f8e0200 */
[----:B------:R-:W-:Y:S01]  /*9830*/  UISETP.NE.AND UP0, UPT, UR36, 0x2, UPT ;  /* 0x000000022400788c */ /* 0x000fe2000bf05270 */
[C---:B------:R-:W-:Y:S01]  /*9840*/  LEA R0, P1, R4.reuse, UR8, 0x1 ;  /* 0x0000000804007c11 */ /* 0x040fe2000f8208ff */
[----:B------:R-:W-:Y:S01]  /*9850*/  UPRMT UR4, URZ, 0x654, UR4 ;  /* 0x000006543f047896 */ /* 0x000fe20008000004 */
[----:B------:R-:W-:Y:S01]  /*9860*/  IMAD.IADD R3, R5, 0x1, R9 ;  /* 0x0000000105037824 */ /* 0x000fe200078e0209 */
[----:B------:R-:W-:Y:S01]  /*9870*/  ULDC UR5, c[0x0][0xc] ;  /* 0x0000030000057ab9 */ /* 0x000fe20000000800 */
[----:B------:R-:W-:Y:S02]  /*9880*/  USEL UR6, URZ, 0x1, UP0 ;  /* 0x000000013f067887 */ /* 0x000fe40008000000 */
[----:B------:R-:W-:Y:S01]  /*9890*/  UIADD3 UR10, UR5, UR10, URZ ;  /* 0x0000000a050a7290 */ /* 0x000fe2000fffe03f */
[----:B------:R-:W-:Y:S01]  /*98a0*/  LEA.HI.X R24, R4, UR9, R3, 0x1, P1 ;  /* 0x0000000904187c11 */ /* 0x000fe200088f0c03 */
[----:B------:R-:W-:Y:S01]  /*98b0*/  USEL UR36, UR36, URZ, UP0 ;  /* 0x0000003f24247287 */ /* 0x000fe20008000000 */
[----:B-1----:R2:W0:Y:S01]  /*98c0*/  SHFL.IDX PT, R6, R0, RZ, 0x1c1f ;  /* 0x001c1fff00067589 */ /* 0x00242200000e0000 */
[----:B------:R-:W-:Y:S01]  /*98d0*/  LOP3.LUT R16, R16, UR6, RZ, 0x3c, !PT ;  /* 0x0000000610107c12 */ /* 0x000fe2000f8e3cff */
[----:B------:R-:W-:Y:S01]  /*98e0*/  SYNCS.ARRIVE.TRANS64.RED.A1T0 RZ, [UR4], RZ ;  /* 0x000000ffffff79a7 */ /* 0x000fe20008100404 */
[----:B------:R-:W-:Y:S01]  /*98f0*/  IMAD.U32 R19, RZ, RZ, UR10 ;  /* 0x0000000aff137e24 */ /* 0x000fe2000f8e00ff */
[----:B------:R2:W1:Y:S01]  /*9900*/  SHFL.IDX PT, R7, R24, RZ, 0x1c1f ;  /* 0x001c1fff18077589 */ /* 0x00046200000e0000 */
[----:B------:R-:W-:Y:S01]  /*9910*/  BSSY B0, `(.L_x_9945) ;  /* 0x0000010000007945 */ /* 0x000fe20003800000 */
[----:B------:R-:W-:-:S02]  /*9920*/  SHF.R.S32.HI R94, RZ, 0x1f, R144 ;  /* 0x0000001fff5e7819 */ /* 0x000fc40000011490 */
[----:B------:R-:W-:Y:S01]  /*9930*/  SHF.R.S32.HI R95, RZ, 0x1f, R145 ;  /* 0x0000001fff5f7819 */ /* 0x000fe20000011491 */
[----:B------:R-:W-:Y:S06]  /*9940*/  @P0 BRA `(.L_x_9946) ;  /* 0x0000000000300947 */ /* 0x000fec0003800000 */
[----:B------:R-:W-:Y:S02]  /*9950*/  ULDC UR4, c[0x0][0xac8] ;  /* 0x0002b20000047ab9 */ /* 0x000fe40000000800 */
[----:B------:R-:W-:Y:S02]  /*9960*/  ISETP.GE.AND P1, PT, R145, UR4, PT ;  /* 0x0000000491007c0c */ /* 0x000fe4000bf26270 */
[----:B------:R-:W-:Y:S02]  /*9970*/  ISETP.GE.AND P2, PT, R144, UR4, PT ;  /* 0x0000000490007c0c */ /* 0x000fe4000bf46270 */
[----:B------:R-:W-:-:S09]  /*9980*/  ISETP.GE.AND P0, PT, R18, UR4, PT ;  /* 0x0000000412007c0c */ /* 0x000fd2000bf06270 */
[CC--:B0-----:R-:W-:Y:S02]  /*9990*/  @!P1 LEA R8, P3, R145.reuse, R6.reuse, 0x1 ;  /* 0x0000000691089211 */ /* 0x0c1fe400078608ff */
[----:B------:R-:W-:Y:S02]  /*99a0*/  @!P2 LEA R10, P4, R144, R6, 0x1 ;  /* 0x00000006900aa211 */ /* 0x000fe400078808ff */
[----:B-1----:R-:W-:Y:S01]  /*99b0*/  @!P0 IMAD.WIDE R4, R18, 0x2, R6 ;  /* 0x0000000212048825 */ /* 0x002fe200078e0206 */
[-C--:B------:R-:W-:Y:S02]  /*99c0*/  @!P1 LEA.HI.X R9, R145, R7.reuse, R95, 0x1, P3 ;  /* 0x0000000791099211 */ /* 0x080fe400018f0c5f */
[----:B------:R-:W-:Y:S02]  /*99d0*/  @!P2 LEA.HI.X R11, R144, R7, R94, 0x1, P4 ;  /* 0x00000007900ba211 */ /* 0x000fe400020f0c5e */
[----:B-----5:R3:W-:Y:S04]  /*99e0*/  @!P0 ST.E.128 desc[UR60][R4.64], R40 ;  /* 0x0000002804008985 */ /* 0x0207e8000c101d3c */
[----:B------:R3:W-:Y:S04]  /*99f0*/  @!P1 ST.E.128 desc[UR60][R8.64], R44 ;  /* 0x0000002c08009985 */ /* 0x0007e8000c101d3c */
[----:B------:R3:W-:Y:S02]  /*9a00*/  @!P2 ST.E.128 desc[UR60][R10.64], R52 ;  /* 0x000000340a00a985 */ /* 0x0007e4000c101d3c */
.L_x_9946:
[----:B------:R-:W-:Y:S05]  /*9a10*/  BSYNC B0 ;  /* 0x0000000000007941 */ /* 0x000fea0003800000 */
.L_x_9945:
[----:B------:R-:W-:Y:S01]  /*9a20*/  VIADD R3, R25, 0x60 ;  /* 0x0000006019037836 */ /* 0x000fe20000000000 */
[----:B-1----:R1:W4:Y:S01]  /*9a30*/  SHFL.IDX PT, R7, R24, 0x1, 0x1c1f ;  /* 0x003c1f0018077f89 */ /* 0x00232200000e0000 */
[----:B------:R-:W-:Y:S01]  /*9a40*/  BSSY B0, `(.L_x_9947) ;  /* 0x0000011000007945 */ /* 0x000fe20003800000 */
[----:B------:R-:W-:Y:S02]  /*9a50*/  VIADD R146, R146, 0x1 ;  /* 0x0000000192927836 */ /* 0x000fe40000000000 */
[----:B------:R-:W-:Y:S01]  /*9a60*/  ISETP.GE.AND P0, PT, R3, R50, PT ;  /* 0x000000320300720c */ /* 0x000fe20003f06270 */
[----:B0-----:R1:W0:-:S12]  /*9a70*/  SHFL.IDX PT, R6, R0, 0x1, 0x1c1f ;  /* 0x003c1f0000067f89 */ /* 0x00121800000e0000 */
[----:B-1----:R-:W-:Y:S05]  /*9a80*/  @P0 BRA `(.L_x_9948) ;  /* 0x0000000000300947 */ /* 0x002fea0003800000 */
[----:B------:R-:W-:Y:S02]  /*9a90*/  ULDC UR4, c[0x0][0xac8] ;  /* 0x0002b20000047ab9 */ /* 0x000fe40000000800 */
[----:B------:R-:W-:Y:S02]  /*9aa0*/  ISETP.GE.AND P3, PT, R145, UR4, PT ;  /* 0x0000000491007c0c */ /* 0x000fe4000bf66270 */
[----:B------:R-:W-:Y:S02]  /*9ab0*/  ISETP.GE.AND P4, PT, R144, UR4, PT ;  /* 0x0000000490007c0c */ /* 0x000fe4000bf86270 */
[----:B------:R-:W-:-:S09]  /*9ac0*/  ISETP.GE.AND P2, PT, R18, UR4, PT ;  /* 0x0000000412007c0c */ /* 0x000fd2000bf46270 */
[CC--:B0--3--:R-:W-:Y:S02]  /*9ad0*/  @!P3 LEA R8, P0, R145.reuse, R6.reuse, 0x1 ;  /* 0x000000069108b211 */ /* 0x0c9fe400078008ff */
[----:B------:R-:W-:Y:S02]  /*9ae0*/  @!P4 LEA R10, P1, R144, R6, 0x1 ;  /* 0x00000006900ac211 */ /* 0x000fe400078208ff */
[----:B----4-:R-:W-:Y:S01]  /*9af0*/  @!P2 IMAD.WIDE R4, R18, 0x2, R6 ;  /* 0x000000021204a825 */ /* 0x010fe200078e0206 */
[-C--:B------:R-:W-:Y:S02]  /*9b00*/  @!P3 LEA.HI.X R9, R145, R7.reuse, R95, 0x1, P0 ;  /* 0x000000079109b211 */ /* 0x080fe400000f0c5f */
[----:B------:R-:W-:Y:S02]  /*9b10*/  @!P4 LEA.HI.X R11, R144, R7, R94, 0x1, P1 ;  /* 0x00000007900bc211 */ /* 0x000fe400008f0c5e */
[----:B-----5:R1:W-:Y:S04]  /*9b20*/  @!P2 ST.E.128 desc[UR60][R4.64], R36 ;  /* 0x000000240400a985 */ /* 0x0203e8000c101d3c */
[----:B------:R1:W-:Y:S04]  /*9b30*/  @!P3 ST.E.128 desc[UR60][R8.64], R12 ;  /* 0x0000000c0800b985 */ /* 0x0003e8000c101d3c */
[----:B------:R1:W-:Y:S02]  /*9b40*/  @!P4 ST.E.128 desc[UR60][R10.64], R20 ;  /* 0x000000140a00c985 */ /* 0x0003e4000c101d3c */
.L_x_9948:
[----:B------:R-:W-:Y:S05]  /*9b50*/  BSYNC B0 ;  /* 0x0000000000007941 */ /* 0x000fea0003800000 */
.L_x_9947:
[----:B--2---:R-:W2:Y:S01]  /*9b60*/  LDC R0, c[0x0][0xc34] ;  /* 0x00030d00ff007b82 */ /* 0x004ea20000000800 */
[----:B------:R-:W-:-:S13]  /*9b70*/  R2UR UR4, R19 ;  /* 0x00000000130472ca */ /* 0x000fda00000e0000 */
[----:B--2---:R-:W-:-:S13]  /*9b80*/  ISETP.LE.AND P0, PT, R0, UR4, PT ;  /* 0x0000000400007c0c */ /* 0x004fda000bf03270 */
[----:B------:R-:W-:Y:S05]  /*9b90*/  @!P0 BRA `(.L_x_9949) ;  /* 0xffffff7000d08947 */ /* 0x000fea000383ffff */
[----:B------:R-:W-:Y:S05]  /*9ba0*/  EXIT ;  /* 0x000000000000794d */ /* 0x000fea0003800000 */
.L_x_9923:
[----:B------:R-:W-:-:S08]  /*9bb0*/  NOP ;  /* 0x0000000000007918 */ /* 0x000fd00000000000 */
[----:B--2---:R-:W0:-:S00]  /*9bc0*/  USETMAXREG.DEALLOC.CTAPOOL 0x20 ;  /* 0x00000020000079c8 */ /* 0x004e0000080e0500 */
[----:B------:R-:W1:Y:S01]  /*9bd0*/  S2UR UR5, SR_CTAID.X ;  /* 0x00000000000579c3 */ /* 0x000e620000002500 */
[----:B0-----:R-:W-:Y:S02]  /*9be0*/  IMAD.MOV.U32 R0, RZ, RZ, 0x1 ;  /* 0x00000001ff007424 */ /* 0x001fe400078e00ff */
[----:B------:R-:W-:Y:S02]  /*9bf0*/  IMAD.MOV.U32 R16, RZ, RZ, RZ ;  /* 0x000000ffff107224 */ /* 0x000fe400078e00ff */
[----:B------:R-:W-:-:S03]  /*9c00*/  IMAD.MOV.U32 R23, RZ, RZ, 0x1 ;  /* 0x00000001ff177424 */ /* 0x000fc600078e00ff */
[----:B------:R-:W1:Y:S02]  /*9c10*/  LDC R2, c[0x0][0xc34] ;  /* 0x00030d00ff027b82 */ /* 0x000e640000000800 */
[----:B-1----:R-:W-:-:S13]  /*9c20*/  ISETP.LE.AND P0, PT, R2, UR5, PT ;  /* 0x0000000502007c0c */ /* 0x002fda000bf03270 */
[----:B------:R-:W-:Y:S05]  /*9c30*/  @P0 BRA `(.L_x_9950) ;  /* 0x0000004000240947 */ /* 0x000fea0003800000 */
[----:B------:R-:W0:Y:S01]  /*9c40*/  S2R R6, SR_TID.X ;  /* 0x0000000000067919 */ /* 0x000e220000002100 */
[----:B------:R-:W1:Y:S01]  /*9c50*/  S2UR UR4, SR_CgaCtaId ;  /* 0x00000000000479c3 */ /* 0x000e620000008800 */
[----:B------:R-:W-:Y:S01]  /*9c60*/  UMOV UR36, 0x400 ;  /* 0x0000040000247882 */ /* 0x000fe20000000000 */
[----:B------:R-:W-:Y:S01]  /*9c70*/  IMAD.MOV.U32 R23, RZ, RZ, 0x1 ;  /* 0x00000001ff177424 */ /* 0x000fe200078e00ff */
[----:B------:R-:W-:Y:S01]  /*9c80*/  ULDC.64 UR38, c[0x0][0x198] ;  /* 0x0000660000267ab9 */ /* 0x000fe20000000a00 */
[----:B------:R-:W-:Y:S01]  /*9c90*/  IMAD.MOV.U32 R16, RZ, RZ, RZ ;  /* 0x000000ffff107224 */ /* 0x000fe200078e00ff */
[----:B------:R-:W-:Y:S01]  /*9ca0*/  ULDC UR37, c[0x0][0xc] ;  /* 0x0000030000257ab9 */ /* 0x000fe20000000800 */
[----:B-1----:R-:W-:Y:S01]  /*9cb0*/  ULEA UR36, UR4, UR36, 0x18 ;  /* 0x0000002404247291 */ /* 0x002fe2000f8ec03f */
[C---:B0-----:R-:W-:Y:S01]  /*9cc0*/  LOP3.LUT R5, R6.reuse, 0x7f, RZ, 0xc0, !PT ;  /* 0x0000007f06057812 */ /* 0x041fe200078ec0ff */
[----:B------:R-:W-:-:S04]  /*9cd0*/  IMAD.SHL.U32 R0, R6, 0x8, RZ ;  /* 0x0000000806007824 */ /* 0x000fc800078e00ff */
[----:B------:R-:W-:Y:S01]  /*9ce0*/  IMAD.SHL.U32 R4, R5, 0x8, RZ ;  /* 0x0000000805047824 */ /* 0x000fe200078e00ff */
[C---:B------:R-:W-:Y:S02]  /*9cf0*/  LOP3.LUT R3, R0.reuse, 0x20, RZ, 0xc0, !PT ;  /* 0x0000002000037812 */ /* 0x040fe400078ec0ff */
[----:B------:R-:W-:Y:S02]  /*9d00*/  LOP3.LUT R2, R0, 0xd8, RZ, 0xc0, !PT ;  /* 0x000000d800027812 */ /* 0x000fe400078ec0ff */
[----:B------:R-:W-:Y:S02]  /*9d10*/  LOP3.LUT R3, R3, 0x300, R4, 0xf8, !PT ;  /* 0x0000030003037812 */ /* 0x000fe400078ef804 */
[----:B------:R-:W-:Y:S01]  /*9d20*/  SHF.R.U32.HI R4, RZ, 0x2, R5 ;  /* 0x00000002ff047819 */ /* 0x000fe20000011605 */
[----:B------:R-:W-:Y:S01]  /*9d30*/  IMAD.U32 R5, RZ, RZ, UR5 ;  /* 0x00000005ff057e24 */ /* 0x000fe2000f8e00ff */
[----:B------:R-:W-:Y:S02]  /*9d40*/  LOP3.LUT R2, R2, 0x18, R6, 0x78, !PT ;  /* 0x0000001802027812 */ /* 0x000fe400078e7806 */
[----:B------:R-:W-:-:S02]  /*9d50*/  LOP3.LUT R0, R0, 0x18, RZ, 0xc0, !PT ;  /* 0x0000001800007812 */ /* 0x000fc400078ec0ff */
[----:B------:R0:W-:Y:S01]  /*9d60*/  STL [R1+0x4], R5 ;  /* 0x0000040501007387 */ /* 0x0001e20000100800 */
[----:B------:R-:W-:Y:S01]  /*9d70*/  LOP3.LUT R3, R3, R2, RZ, 0xfc, !PT ;  /* 0x0000000203037212 */ /* 0x000fe200078efcff */
[----:B------:R-:W-:Y:S02]  /*9d80*/  IMAD.SHL.U32 R2, R6, 0x20, RZ ;  /* 0x0000002006027824 */ /* 0x000fe400078e00ff */
[----:B------:R0:W-:Y:S01]  /*9d90*/  STL [R1+0x18], RZ ;  /* 0x000018ff01007387 */ /* 0x0001e20000100800 */
[----:B------:R-:W-:Y:S02]  /*9da0*/  LEA R26, R3, UR36, 0x1 ;  /* 0x00000024031a7c11 */ /* 0x000fe4000f8e08ff */
[----:B------:R-:W-:Y:S02]  /*9db0*/  LOP3.LUT R4, R4, 0x60, R2, 0xf8, !PT ;  /* 0x0000006004047812 */ /* 0x000fe400078ef802 */
[C---:B------:R-:W-:Y:S02]  /*9dc0*/  LOP3.LUT R2, R0.reuse, 0x20, RZ, 0xfc, !PT ;  /* 0x0000002000027812 */ /* 0x040fe400078efcff */
[----:B------:R-:W-:-:S07]  /*9dd0*/  LOP3.LUT R0, R0, 0x40, RZ, 0xfc, !PT ;  /* 0x0000004000007812 */ /* 0x000fce00078efcff */
.L_x_10028:
[----:B------:R-:W2:Y:S01]  /*9de0*/  LDL R6, [R1+0x4] ;  /* 0x0000040001067983 */ /* 0x000ea20000100800 */
[----:B------:R-:W1:Y:S01]  /*9df0*/  LDC R2, c[0x0][0xc38] ;  /* 0x00030e00ff027b82 */ /* 0x000e620000000800 */
[----:B------:R-:W-:Y:S05]  /*9e00*/  YIELD ;  /* 0x0000000000007946 */ /* 0x000fea0003800000 */
[----:B------:R-:W-:Y:S02]  /*9e10*/  ULDC.64 UR4, c[0x0][0x418] ;  /* 0x0001060000047ab9 */ /* 0x000fe40000000a00 */
[----:B------:R-:W3:Y:S01]  /*9e20*/  LDC R0, c[0x0][0xc44] ;  /* 0x00031100ff007b82 */ /* 0x000ee20000000800 */
[----:B------:R-:W-:-:S03]  /*9e30*/  UISETP.NE.U32.AND UP0, UPT, UR4, URZ, UPT ;  /* 0x0000003f0400728c */ /* 0x000fc6000bf05070 */
[----:B------:R-:W-:Y:S01]  /*9e40*/  ULDC UR4, c[0x0][0x424] ;  /* 0x0001090000047ab9 */ /* 0x000fe20000000800 */
[----:B------:R-:W-:Y:S02]  /*9e50*/  UISETP.NE.AND.EX UP0, UPT, UR5, URZ, UPT, UP0 ;  /* 0x0000003f0500728c */ /* 0x000fe4000bf05300 */
[----:B------:R-:W-:Y:S02]  /*9e60*/  UIADD3 UR5, UR36, 0x16a00, URZ ;  /* 0x00016a0024057890 */ /* 0x000fe4000fffe03f */
[----:B------:R-:W-:Y:S02]  /*9e70*/  USEL UR4, UR4, 0x1, UP0 ;  /* 0x0000000104047887 */ /* 0x000fe40008000000 */
[----:B------:R-:W-:Y:S01]  /*9e80*/  ULOP3.LUT UP0, URZ, UR5, 0x1bf, URZ, 0xc0, !UPT ;  /* 0x000001bf053f7892 */ /* 0x000fe2000f80c03f */
[----:B-1----:R-:W-:Y:S02]  /*9e90*/  ISETP.NE.AND P0, PT, R2, 0x1, PT ;  /* 0x000000010200780c */ /* 0x002fe40003f05270 */
[----:B---3--:R-:W-:-:S11]  /*9ea0*/  ISETP.NE.AND P1, PT, R0, 0x1, PT ;  /* 0x000000010000780c */ /* 0x008fd60003f25270 */
[----:B------:R-:W2:Y:S08]  /*9eb0*/  @P0 LDC R4, c[0x0][0xc3c] ;  /* 0x00030f00ff040b82 */ /* 0x000eb00000000800 */
[----:B0-----:R-:W0:Y:S08]  /*9ec0*/  @P0 LDC R5, c[0x0][0xc40] ;  /* 0x00031000ff050b82 */ /* 0x001e300000000800 */
[----:B------:R-:W1:Y:S01]  /*9ed0*/  @P1 LDC.64 R2, c[0x0][0xc48] ;  /* 0x00031200ff021b82 */ /* 0x000e620000000a00 */
[----:B--2---:R-:W-:-:S04]  /*9ee0*/  @P0 IMAD.HI.U32 R4, R6, R4, RZ ;  /* 0x0000000406040227 */ /* 0x004fc800078e00ff */
[----:B------:R-:W-:Y:S01]  /*9ef0*/  IMAD.MOV.U32 R29, RZ, RZ, R6 ;  /* 0x000000ffff1d7224 */ /* 0x000fe200078e0006 */
[----:B0-----:R-:W-:Y:S02]  /*9f00*/  @P0 SHF.R.U32.HI R29, RZ, R5, R4 ;  /* 0x00000005ff1d0219 */ /* 0x001fe40000011604 */
[----:B------:R-:W-:-:S03]  /*9f10*/  PLOP3.LUT P0, PT, PT, PT, UP0, 0x80, 0x0 ;  /* 0x000000000000781c */ /* 0x000fc60003f0f008 */
[----:B-1----:R-:W-:-:S04]  /*9f20*/  @P1 IMAD.HI.U32 R2, R29, R2, RZ ;  /* 0x000000021d021227 */ /* 0x002fc800078e00ff */
[----:B------:R-:W-:Y:S01]  /*9f30*/  IMAD.MOV.U32 R27, RZ, RZ, R29 ;  /* 0x000000ffff1b7224 */ /* 0x000fe200078e001d */
[----:B------:R-:W-:Y:S02]  /*9f40*/  @P1 SHF.R.U32.HI R27, RZ, R3, R2 ;  /* 0x00000003ff1b1219 */ /* 0x000fe40000011602 */
[----:B------:R-:W0:Y:S03]  /*9f50*/  LDC R2, c[0x0][0x2f0] ;  /* 0x0000bc00ff027b82 */ /* 0x000e260000000800 */
[----:B------:R-:W-:-:S04]  /*9f60*/  IMAD.MOV R17, RZ, RZ, -R27 ;  /* 0x000000ffff117224 */ /* 0x000fc800078e0a1b */
[----:B------:R-:W-:Y:S02]  /*9f70*/  IMAD R17, R0, R17, R29 ;  /* 0x0000001100117224 */ /* 0x000fe400078e021d */
[----:B0-----:R-:W-:-:S04]  /*9f80*/  IMAD R6, R2, UR4, RZ ;  /* 0x0000000402067c24 */ /* 0x001fc8000f8e02ff */
[----:B------:R-:W-:Y:S01]  /*9f90*/  VIADD R2, R6, 0x8f ;  /* 0x0000008f06027836 */ /* 0x000fe20000000000 */
[----:B------:R0:W-:Y:S03]  /*9fa0*/  STL [R1+0x8], R6 ;  /* 0x0000080601007387 */ /* 0x0001e60000100800 */
[----:B------:R-:W-:-:S05]  /*9fb0*/  IMAD.HI R2, R2, 0x38e38e39, RZ ;  /* 0x38e38e3902027827 */ /* 0x000fca00078e02ff */
[----:B------:R-:W-:-:S04]  /*9fc0*/  SHF.R.U32.HI R3, RZ, 0x1f, R2 ;  /* 0x0000001fff037819 */ /* 0x000fc80000011602 */
[----:B------:R-:W-:-:S05]  /*9fd0*/  LEA.HI.SX32 R25, R2, R3, 0x1b ;  /* 0x0000000302197211 */ /* 0x000fca00078fdaff */
[----:B------:R0:W-:Y:S01]  /*9fe0*/  STL [R1], R25 ;  /* 0x0000001901007387 */ /* 0x0001e20000100800 */
        /* <DEDUP_REMOVED lines=8> */
[----:B0-----:R-:W-:Y:S02]  /*a070*/  IMAD.U32 R6, RZ, RZ, UR8 ;  /* 0x00000008ff067e24 */ /* 0x001fe4000f8e00ff */
[----:B------:R-:W-:-:S02]  /*a080*/  IMAD.U32 R7, RZ, RZ, UR9 ;  /* 0x00000009ff077e24 */ /* 0x000fc4000f8e00ff */
[----:B------:R-:W-:Y:S02]  /*a090*/  IMAD.U32 R10, RZ, RZ, UR4 ;  /* 0x00000004ff0a7e24 */ /* 0x000fe4000f8e00ff */
[----:B------:R-:W-:Y:S02]  /*a0a0*/  IMAD.U32 R11, RZ, RZ, UR5 ;  /* 0x00000005ff0b7e24 */ /* 0x000fe4000f8e00ff */
[----:B------:R-:W-:Y:S02]  /*a0b0*/  IMAD.MOV.U32 R8, RZ, RZ, 0x70 ;  /* 0x00000070ff087424 */ /* 0x000fe400078e00ff */
[----:B------:R-:W-:Y:S02]  /*a0c0*/  IMAD.MOV.U32 R12, RZ, RZ, 0x1 ;  /* 0x00000001ff0c7424 */ /* 0x000fe400078e00ff */
[----:B------:R-:W-:-:S07]  /*a0d0*/  IMAD.MOV.U32 R13, RZ, RZ, RZ ;  /* 0x000000ffff0d7224 */ /* 0x000fce00078e00ff */
[----:B------:R-:W-:-:S07]  /*a0e0*/  LEPC R20, `(.L_x_9951) ;  /* 0x000000001014794e */ /* 0x000fce0000000000 */
[----:B-1----:R-:W-:Y:S05]  /*a0f0*/  CALL.ABS.NOINC R2 ;  /* 0x0000000002007343 */ /* 0x002fea0003c00000 */
.L_x_9951:
        /* <DEDUP_REMOVED lines=11> */
[----:B0-----:R-:W-:Y:S02]  /*a1b0*/  IMAD.U32 R6, RZ, RZ, UR8 ;  /* 0x00000008ff067e24 */ /* 0x001fe4000f8e00ff */
[----:B------:R-:W-:-:S02]  /*a1c0*/  IMAD.U32 R7, RZ, RZ, UR9 ;  /* 0x00000009ff077e24 */ /* 0x000fc4000f8e00ff */
[----:B------:R-:W-:Y:S02]  /*a1d0*/  IMAD.U32 R10, RZ, RZ, UR4 ;  /* 0x00000004ff0a7e24 */ /* 0x000fe4000f8e00ff */
[----:B------:R-:W-:Y:S02]  /*a1e0*/  IMAD.U32 R11, RZ, RZ, UR5 ;  /* 0x00000005ff0b7e24 */ /* 0x000fe4000f8e00ff */
[----:B------:R-:W-:Y:S02]  /*a1f0*/  IMAD.MOV.U32 R8, RZ, RZ, 0x70 ;  /* 0x00000070ff087424 */ /* 0x000fe400078e00ff */
[----:B------:R-:W-:Y:S02]  /*a200*/  IMAD.MOV.U32 R12, RZ, RZ, 0x1 ;  /* 0x00000001ff0c7424 */ /* 0x000fe400078e00ff */
[----:B-1----:R-:W-:-:S07]  /*a210*/  IMAD.MOV.U32 R13, RZ, RZ, RZ ;  /* 0x000000ffff0d7224 */ /* 0x002fce00078e00ff */
[----:B------:R-:W-:-:S07]  /*a220*/  LEPC R20, `(.L_x_9953) ;  /* 0x000000001014794e */ /* 0x000fce0000000000 */
[----:B--2---:R-:W-:Y:S05]  /*a230*/  CALL.ABS.NOINC R2 ;  /* 0x0000000002007343 */ /* 0x004fea0003c00000 */
.L_x_9953:
        /* <DEDUP_REMOVED lines=15> */
.L_x_9952:
[----:B------:R-:W-:Y:S01]  /*a330*/  ULDC.64 UR4, c[0x0][0x9f8] ;  /* 0x00027e0000047ab9 */ /* 0x000fe20000000a00 */
[----:B------:R-:W-:Y:S01]  /*a340*/  IMAD.MOV.U32 R22, RZ, RZ, R27 ;  /* 0x000000ffff167224 */ /* 0x000fe200078e001b */
[----:B------:R-:W-:-:S04]  /*a350*/  ISETP.NE.U32.AND P0, PT, RZ, UR4, PT ;  /* 0x00000004ff007c0c */ /* 0x000fc8000bf05070 */
[----:B------:R-:W-:-:S13]  /*a360*/  ISETP.NE.AND.EX P0, PT, RZ, UR5, PT, P0 ;  /* 0x00000005ff007c0c */ /* 0x000fda000bf05300 */
[----:B------:R-:W1:Y:S02]  /*a370*/  @P0 LDC.64 R2, c[0x0][0x9f8] ;  /* 0x00027e00ff020b82 */ /* 0x000e640000000a00 */
[----:B-1----:R-:W-:-:S05]  /*a380*/  @P0 IMAD.WIDE R2, R27, 0x4, R2 ;  /* 0x000000041b020825 */ /* 0x002fca00078e0202 */
[----:B------:R1:W0:Y:S01]  /*a390*/  @P0 LDG.E R22, desc[UR60][R2.64] ;  /* 0x0000003c02160981 */ /* 0x000222000c1e1900 */
[----:B------:R-:W-:Y:S01]  /*a3a0*/  UMOV UR4, 0xffffffff ;  /* 0xffffffff00047882 */ /* 0x000fe20000000000 */
[----:B------:R-:W-:Y:S01]  /*a3b0*/  LOP3.LUT R19, R19, 0xfffffffe, RZ, 0xc0, !PT ;  /* 0xfffffffe13137812 */ /* 0x000fe200078ec0ff */
[----:B------:R-:W-:Y:S01]  /*a3c0*/  VIADD R28, R25, 0xffffffff ;  /* 0xffffffff191c7836 */ /* 0x000fe20000000000 */
[----:B-1----:R-:W1:Y:S02]  /*a3d0*/  LDC.64 R2, c[0x0][0x418] ;  /* 0x00010600ff027b82 */ /* 0x002e640000000a00 */
[----:B-1----:R-:W-:-:S04]  /*a3e0*/  ISETP.NE.U32.AND P0, PT, R2, RZ, PT ;  /* 0x000000ff0200720c */ /* 0x002fc80003f05070 */
[----:B------:R-:W-:-:S13]  /*a3f0*/  ISETP.NE.AND.EX P1, PT, R3, RZ, PT, P0 ;  /* 0x000000ff0300720c */ /* 0x000fda0003f25300 */
[----:B------:R-:W-:Y:S02]  /*a400*/  @P1 LOP3.LUT R19, R19, 0x1, RZ, 0xfc, !PT ;  /* 0x0000000113131812 */ /* 0x000fe400078efcff */
[----:B0-----:R-:W-:Y:S02]  /*a410*/  SHF.R.S32.HI R25, RZ, 0x1f, R22 ;  /* 0x0000001fff197819 */ /* 0x001fe40000011416 */
[----:B------:R-:W-:Y:S01]  /*a420*/  SEL R18, R22, RZ, !P1 ;  /* 0x000000ff16127207 */ /* 0x000fe20004800000 */
[----:B------:R-:W-:Y:S06]  /*a430*/  BRA.DIV UR4, `(.L_x_9954) ;  /* 0x0000003e046c7947 */ /* 0x000fec000b800000 */
[----:B------:R-:W0:Y:S02]  /*a440*/  S2R R0, SR_TID.X ;  /* 0x0000000000007919 */ /* 0x000e240000002100 */
[----:B0-----:R-:W-:-:S04]  /*a450*/  SHF.R.U32.HI R0, RZ, 0x5, R0 ;  /* 0x00000005ff007819 */ /* 0x001fc80000011600 */
[----:B------:R-:W-:-:S05]  /*a460*/  LOP3.LUT R0, R0, 0x3, RZ, 0xc0, !PT ;  /* 0x0000000300007812 */ /* 0x000fca00078ec0ff */
[----:B------:R0:W1:Y:S02]  /*a470*/  SHFL.IDX PT, R14, R0, RZ, 0x1f ;  /* 0x00001fff000e7589 */ /* 0x00006400000e0000 */
.L_x_10044:
[----:B-1----:R-:W-:Y:S02]  /*a480*/  ISETP.NE.AND P0, PT, R14, RZ, PT ;  /* 0x000000ff0e00720c */ /* 0x002fe40003f05270 */
[----:B------:R-:W-:Y:S02]  /*a490*/  PLOP3.LUT P2, PT, PT, PT, PT, 0x8, 0x0 ;  /* 0x000000000000781c */ /* 0x000fe40003f4e170 */
[----:B------:R-:W-:-:S11]  /*a4a0*/  LOP3.LUT R19, R19, 0xfffffffd, RZ, 0xc0, !PT ;  /* 0xfffffffd13137812 */ /* 0x000fd600078ec0ff */
[----:B------:R-:W-:Y:S01]  /*a4b0*/  @P2 LOP3.LUT R19, R19, 0x2, RZ, 0xfc, !PT ;  /* 0x0000000213132812 */ /* 0x000fe200078efcff */
[----:B------:R-:W-:Y:S06]  /*a4c0*/  @P0 BRA `(.L_x_9955) ;  /* 0x0000000400140947 */ /* 0x000fec0003800000 */
[----:B------:R-:W-:-:S03]  /*a4d0*/  UMOV UR4, 0xffffffff ;  /* 0xffffffff00047882 */ /* 0x000fc60000000000 */
[----:B------:R-:W-:Y:S05]  /*a4e0*/  BRA.DIV UR4, `(.L_x_9956) ;  /* 0x0000003e04747947 */ /* 0x000fea000b800000 */
[----:B------:R-:W-:-:S13]  /*a4f0*/  ELECT P6, URZ, PT ;  /* 0x00000000003f782f */ /* 0x000fda00038c0000 */
.L_x_10047:
[----:B------:R-:W-:Y:S05]  /*a500*/  @!P6 BRA `(.L_x_9955) ;  /* 0x000000040004e947 */ /* 0x000fea0003800000 */
[----:B------:R-:W-:Y:S02]  /*a510*/  IMAD.MOV.U32 R24, RZ, RZ, R28 ;  /* 0x000000ffff187224 */ /* 0x000fe400078e001c */
[----:B------:R-:W-:Y:S01]  /*a520*/  IMAD.MOV.U32 R18, RZ, RZ, R22 ;  /* 0x000000ffff127224 */ /* 0x000fe200078e0016 */
[----:B------:R-:W-:Y:S06]  /*a530*/  @!P1 BRA `(.L_x_9957) ;  /* 0x0000000000449947 */ /* 0x000fec0003800000 */
[----:B------:R-:W1:Y:S01]  /*a540*/  LDC R7, c[0x0][0x43c] ;  /* 0x00010f00ff077b82 */ /* 0x000e620000000800 */
[----:B------:R-:W-:Y:S01]  /*a550*/  ULDC.64 UR4, c[0x0][0x428] ;  /* 0x00010a0000047ab9 */ /* 0x000fe20000000a00 */
[----:B-1----:R-:W-:-:S13]  /*a560*/  ISETP.NE.AND P0, PT, R7, 0x1, PT ;  /* 0x000000010700780c */ /* 0x002fda0003f05270 */
[----:B------:R-:W0:Y:S02]  /*a570*/  @P0 LDC.64 R4, c[0x0][0x440] ;  /* 0x00011000ff040b82 */ /* 0x000e240000000a00 */
[----:B0-----:R-:W-:-:S04]  /*a580*/  @P0 IMAD.HI.U32 R0, R28, R4, RZ ;  /* 0x000000041c000227 */ /* 0x001fc800078e00ff */
[----:B------:R-:W-:Y:S01]  /*a590*/  IMAD.MOV.U32 R4, RZ, RZ, R28 ;  /* 0x000000ffff047224 */ /* 0x000fe200078e001c */
[----:B------:R-:W-:Y:S01]  /*a5a0*/  @P0 SHF.R.U32.HI R4, RZ, R5, R0 ;  /* 0x00000005ff040219 */ /* 0x000fe20000011600 */
[----:B------:R-:W-:-:S03]  /*a5b0*/  IMAD R0, R25, UR4, RZ ;  /* 0x0000000419007c24 */ /* 0x000fc6000f8e02ff */
[--C-:B------:R-:W-:Y:S01]  /*a5c0*/  SHF.R.S32.HI R5, RZ, 0x1f, R4.reuse ;  /* 0x0000001fff057819 */ /* 0x100fe20000011404 */
[----:B------:R-:W-:Y:S02]  /*a5d0*/  IMAD.MOV R24, RZ, RZ, -R4 ;  /* 0x000000ffff187224 */ /* 0x000fe400078e0a04 */
[C---:B------:R-:W-:Y:S02]  /*a5e0*/  IMAD R0, R22.reuse, UR5, R0 ;  /* 0x0000000516007c24 */ /* 0x040fe4000f8e0200 */
[----:B------:R-:W-:-:S04]  /*a5f0*/  IMAD.WIDE.U32 R4, R22, UR4, R4 ;  /* 0x0000000416047c25 */ /* 0x000fc8000f8e0004 */
[----:B------:R-:W-:Y:S01]  /*a600*/  IMAD.IADD R0, R5, 0x1, R0 ;  /* 0x0000000105007824 */ /* 0x000fe200078e0200 */
[----:B------:R-:W-:Y:S01]  /*a610*/  LEA R2, P0, R4, R2, 0x2 ;  /* 0x0000000204027211 */ /* 0x000fe200078010ff */
[----:B------:R-:W-:-:S03]  /*a620*/  IMAD R24, R7, R24, R28 ;  /* 0x0000001807187224 */ /* 0x000fc600078e021c */
[----:B------:R-:W-:-:S05]  /*a630*/  LEA.HI.X R3, R4, R3, R0, 0x2, P0 ;  /* 0x0000000304037211 */ /* 0x000fca00000f1400 */
[----:B------:R1:W5:Y:S04]  /*a640*/  LDG.E R18, desc[UR60][R2.64] ;  /* 0x0000003c02127981 */ /* 0x000368000c1e1900 */
.L_x_9957:
[----:B0-----:R-:W0:Y:S01]  /*a650*/  S2R R0, SR_TID.X ;  /* 0x0000000000007919 */ /* 0x001e220000002100 */
[----:B-1----:R-:W-:Y:S02]  /*a660*/  LEA R3, R16, UR36, 0x3 ;  /* 0x0000002410037c11 */ /* 0x002fe4000f8e18ff */
[----:B0-----:R-:W-:Y:S02]  /*a670*/  LOP3.LUT R2, R0, 0x7f, RZ, 0xc0, !PT ;  /* 0x0000007f00027812 */ /* 0x001fe400078ec0ff */
[----:B------:R-:W-:Y:S02]  /*a680*/  SHF.L.U32 R0, R23, 0x1f, RZ ;  /* 0x0000001f17007819 */ /* 0x000fe400000006ff */
[----:B------:R-:W-:Y:S02]  /*a690*/  ISETP.NE.AND P1, PT, R2, RZ, PT ;  /* 0x000000ff0200720c */ /* 0x000fe40003f25270 */
[----:B------:R-:W0:Y:S02]  /*a6a0*/  SYNCS.PHASECHK.TRANS64.TRYWAIT P0, [R3+URZ+0x31c40], R0 ;  /* 0x031c4000030075a7 */ /* 0x000e24000800017f */
[----:B0-----:R-:W-:Y:S09]  /*a6b0*/  @!P0 BRA `(.L_x_9958) ;  /* 0x0000003c00208947 */ /* 0x001ff20003800000 */
.L_x_10048:
        /* <DEDUP_REMOVED lines=8> */
.L_x_9959:
[----:B------:R-:W-:Y:S01]  /*a740*/  R2UR UR8, R16 ;  /* 0x00000000100872ca */ /* 0x000fe200000e0000 */
[----:B------:R-:W-:Y:S01]  /*a750*/  UIADD3 UR4, UP0, UR38, 0x370, URZ ;  /* 0x0000037026047890 */ /* 0x000fe2000ff1e03f */
[----:B------:R-:W-:Y:S01]  /*a760*/  R2UR UR9, R3 ;  /* 0x00000000030972ca */ /* 0x000fe200000e0000 */
[----:B------:R-:W-:Y:S01]  /*a770*/  UMOV UR10, URZ ;  /* 0x0000003f000a7c82 */ /* 0x000fe20008000000 */
[----:B------:R-:W-:Y:S01]  /*a780*/  R2UR UR11, R24 ;  /* 0x00000000180b72ca */ /* 0x000fe200000e0000 */
[----:B------:R-:W-:Y:S01]  /*a790*/  UIADD3.X UR5, URZ, UR39, URZ, UP0, !UPT ;  /* 0x000000273f057290 */ /* 0x000fe200087fe43f */
[----:B------:R-:W-:Y:S01]  /*a7a0*/  R2UR UR12, R17 ;  /* 0x00000000110c72ca */ /* 0x000fe200000e0000 */
[----:B------:R-:W-:Y:S01]  /*a7b0*/  UMOV UR6, 0x0 ;  /* 0x0000000000067882 */ /* 0x000fe20000000000 */
[----:B-----5:R-:W-:Y:S01]  /*a7c0*/  R2UR UR13, R18 ;  /* 0x00000000120d72ca */ /* 0x020fe200000e0000 */
[----:B------:R-:W-:Y:S01]  /*a7d0*/  UMOV UR7, 0x14f00000 ;  /* 0x14f0000000077882 */ /* 0x000fe20000000000 */
[----:B------:R-:W-:Y:S01]  /*a7e0*/  UMOV UR16, 0x20 ;  /* 0x0000002000107882 */ /* 0x000fe20000000000 */
[----:B------:R-:W-:-:S02]  /*a7f0*/  PLOP3.LUT P0, PT, PT, PT, PT, 0x80, 0x0 ;  /* 0x000000000000781c */ /* 0x000fc40003f0f070 */
[----:B------:R-:W-:Y:S01]  /*a800*/  UIMAD UR8, UR8, 0x6c00, UR36 ;  /* 0x00006c00080878a4 */ /* 0x000fe2000f8e0224 */
[----:B------:R-:W-:Y:S01]  /*a810*/  LOP3.LUT R19, R19, 0xfffffffd, RZ, 0xc0, !PT ;  /* 0xfffffffd13137812 */ /* 0x000fe200078ec0ff */
[----:B------:R-:W-:Y:S02]  /*a820*/  UIADD3 UR9, UR9, 0x31c30, URZ ;  /* 0x00031c3009097890 */ /* 0x000fe4000fffe03f */
[----:B------:R-:W-:Y:S02]  /*a830*/  UIMAD UR11, UR11, 0x90, URZ ;  /* 0x000000900b0b78a4 */ /* 0x000fe4000f8e023f */
[----:B------:R-:W-:Y:S02]  /*a840*/  UIADD3 UR14, UR8, 0x16a00, URZ ;  /* 0x00016a00080e7890 */ /* 0x000fe4000fffe03f */
[----:B------:R-:W-:Y:S02]  /*a850*/  UIADD3 UR15, UR8, 0x18e00, URZ ;  /* 0x00018e00080f7890 */ /* 0x000fe4000fffe03f */
[----:B------:R-:W-:Y:S01]  /*a860*/  UIADD3 UR17, UR8, 0x1b200, URZ ;  /* 0x0001b20008117890 */ /* 0x000fe2000fffe03f */
[----:B------:R-:W-:-:S02]  /*a870*/  @P0 LOP3.LUT R19, R19, 0x2, RZ, 0xfc, !PT ;  /* 0x0000000213130812 */ /* 0x000fc400078efcff */
        /* <DEDUP_REMOVED lines=9> */
[----:B-1----:R-:W-:Y:S01]  /*a910*/  NOP ;  /* 0x0000000000007918 */ /* 0x002fe20000000000 */
.L_x_9955:
[----:B------:R-:W-:Y:S05]  /*a920*/  WARPSYNC.ALL ;  /* 0x0000000000007948 */ /* 0x000fea0003800000 */
[----:B------:R-:W-:Y:S01]  /*a930*/  UIADD3 UR4, UR36, 0xda00, URZ ;  /* 0x0000da0024047890 */ /* 0x000fe2000fffe03f */
[----:B0-----:R-:W-:Y:S01]  /*a940*/  SHF.R.S32.HI R0, RZ, 0x1f, R17 ;  /* 0x0000001fff007819 */ /* 0x001fe20000011411 */
[----:B------:R-:W-:Y:S02]  /*a950*/  BAR.SYNC.DEFER_BLOCKING 0x8, 0x200 ;  /* 0x0208000000007b1d */ /* 0x000fe40000010000 */
[----:B------:R-:W-:-:S04]  /*a960*/  ULOP3.LUT UP0, URZ, UR4, 0x1bf, URZ, 0xc0, !UPT ;  /* 0x000001bf043f7892 */ /* 0x000fc8000f80c03f */
[----:B------:R-:W-:Y:S02]  /*a970*/  ULDC.64 UR4, c[0x0][0x2d8] ;  /* 0x0000b60000047ab9 */ /* 0x000fe40000000a00 */
[----:B------:R-:W-:Y:S01]  /*a980*/  IMAD R0, R0, UR4, RZ ;  /* 0x0000000400007c24 */ /* 0x000fe2000f8e02ff */
[----:B------:R-:W-:Y:S01]  /*a990*/  PLOP3.LUT P0, PT, PT, PT, UP0, 0x80, 0x0 ;  /* 0x000000000000781c */ /* 0x000fe20003f0f008 */
[----:B------:R-:W-:-:S04]  /*a9a0*/  IMAD.WIDE.U32 R2, R17, UR4, RZ ;  /* 0x0000000411027c25 */ /* 0x000fc8000f8e00ff */
[----:B------:R-:W-:Y:S01]  /*a9b0*/  IMAD R0, R17, UR5, R0 ;  /* 0x0000000511007c24 */ /* 0x000fe2000f8e0200 */
[----:B------:R0:W-:Y:S03]  /*a9c0*/  STL.64 [R1+0x10], R2 ;  /* 0x0000100201007387 */ /* 0x0001e60000100a00 */
[----:B0-----:R-:W-:Y:S01]  /*a9d0*/  IMAD.IADD R2, R3, 0x1, R0 ;  /* 0x0000000103027824 */ /* 0x001fe200078e0200 */
[----:B------:R-:W-:-:S05]  /*a9e0*/  SHF.R.S32.HI R0, RZ, 0x1f, R27 ;  /* 0x0000001fff007819 */ /* 0x000fca000001141b */
[----:B------:R0:W-:Y:S04]  /*a9f0*/  STL [R1+0x20], R0 ;  /* 0x0000200001007387 */ /* 0x0001e80000100800 */
[----:B------:R0:W-:Y:S01]  /*aa00*/  STL [R1+0x1c], R2 ;  /* 0x00001c0201007387 */ /* 0x0001e20000100800 */
        /* <DEDUP_REMOVED lines=17> */
.L_x_9960:
[----:B------:R-:W2:Y:S01]  /*ab20*/  LDL.LU R20, [R1+0x1c] ;  /* 0x00001c0001147983 */ /* 0x000ea20000300800 */
[----:B------:R-:W1:Y:S01]  /*ab30*/  LDC R10, c[0x0][0x448] ;  /* 0x00011200ff0a7b82 */ /* 0x000e620000000800 */
[----:B------:R-:W-:Y:S01]  /*ab40*/  ULDC.64 UR4, c[0x0][0x2e0] ;  /* 0x0000b80000047ab9 */ /* 0x000fe20000000a00 */
[----:B------:R-:W-:Y:S01]  /*ab50*/  ULDC.64 UR6, c[0x0][0x2c8] ;  /* 0x0000b20000067ab9 */ /* 0x000fe20000000a00 */
[----:B0-----:R-:W2:Y:S01]  /*ab60*/  LDL.LU.64 R2, [R1+0x10] ;  /* 0x0000100001027983 */ /* 0x001ea20000300a00 */
[----:B------:R-:W-:-:S03]  /*ab70*/  ULDC.64 UR8, c[0x0][0x280] ;  /* 0x0000a00000087ab9 */ /* 0x000fc60000000a00 */
[----:B------:R-:W3:Y:S04]  /*ab80*/  LDL.LU R0, [R1+0x20] ;  /* 0x0000200001007983 */ /* 0x000ee80000300800 */
[----:B------:R-:W4:Y:S01]  /*ab90*/  LDL R21, [R1+0x4] ;  /* 0x0000040001157983 */ /* 0x000f220000100800 */
[----:B------:R-:W0:Y:S01]  /*aba0*/  S2R R12, SR_TID.X ;  /* 0x00000000000c7919 */ /* 0x000e220000002100 */
[----:B------:R-:W5:Y:S01]  /*abb0*/  S2R R11, SR_TID.X ;  /* 0x00000000000b7919 */ /* 0x000f620000002100 */
[----:B-1----:R-:W-:-:S13]  /*abc0*/  ISETP.NE.AND P0, PT, R10, 0x1, PT ;  /* 0x000000010a00780c */ /* 0x002fda0003f05270 */
[----:B------:R-:W1:Y:S08]  /*abd0*/  @P0 LDC R4, c[0x0][0x450] ;  /* 0x00011400ff040b82 */ /* 0x000e700000000800 */
[----:B------:R-:W1:Y:S01]  /*abe0*/  @P0 LDC R9, c[0x0][0x44c] ;  /* 0x00011300ff090b82 */ /* 0x000e620000000800 */
[----:B--2---:R-:W-:Y:S02]  /*abf0*/  IMAD.MOV.U32 R3, RZ, RZ, R20 ;  /* 0x000000ffff037224 */ /* 0x004fe400078e0014 */
[----:B------:R-:W2:Y:S01]  /*ac00*/  S2R R20, SR_TID.X ;  /* 0x0000000000147919 */ /* 0x000ea20000002100 */
[----:B---3--:R-:W-:-:S02]  /*ac10*/  IMAD R0, R0, UR4, RZ ;  /* 0x0000000400007c24 */ /* 0x008fc4000f8e02ff */
[----:B------:R-:W-:Y:S01]  /*ac20*/  IMAD.WIDE.U32 R2, R27, UR4, R2 ;  /* 0x000000041b027c25 */ /* 0x000fe2000f8e0002 */
[----:B------:R-:W-:-:S03]  /*ac30*/  ULDC UR4, c[0x0][0xc38] ;  /* 0x00030e0000047ab9 */ /* 0x000fc60000000800 */
[----:B------:R-:W-:Y:S02]  /*ac40*/  IMAD R5, R27, UR5, R0 ;  /* 0x000000051b057c24 */ /* 0x000fe4000f8e0200 */
[----:B------:R-:W3:Y:S02]  /*ac50*/  @P0 LDC R0, c[0x0][0x44c] ;  /* 0x00011300ff000b82 */ /* 0x000ee40000000800 */
[----:B------:R-:W-:Y:S01]  /*ac60*/  IMAD.IADD R3, R3, 0x1, R5 ;  /* 0x0000000103037824 */ /* 0x000fe200078e0205 */
[C---:B--2---:R-:W-:Y:S01]  /*ac70*/  LOP3.LUT R6, R20.reuse, 0x7f, RZ, 0xc0, !PT ;  /* 0x0000007f14067812 */ /* 0x044fe200078ec0ff */
[----:B------:R-:W-:-:S03]  /*ac80*/  IMAD.SHL.U32 R20, R20, 0x20, RZ ;  /* 0x0000002014147824 */ /* 0x000fc600078e00ff */
[----:B------:R-:W-:Y:S01]  /*ac90*/  SHF.R.U32.HI R7, RZ, 0x2, R6 ;  /* 0x00000002ff077819 */ /* 0x000fe20000011606 */
[----:B------:R-:W-:-:S03]  /*aca0*/  IMAD.MOV R6, RZ, RZ, -R29 ;  /* 0x000000ffff067224 */ /* 0x000fc600078e0a1d */
[----:B------:R-:W-:Y:S01]  /*acb0*/  LOP3.LUT R20, R7, 0x60, R20, 0xf8, !PT ;  /* 0x0000006007147812 */ /* 0x000fe200078ef814 */
[----:B----4-:R-:W-:Y:S01]  /*acc0*/  IMAD R6, R6, UR4, R21 ;  /* 0x0000000406067c24 */ /* 0x010fe2000f8e0215 */
[----:B------:R-:W-:Y:S01]  /*acd0*/  ULDC.64 UR4, c[0x0][0x2d0] ;  /* 0x0000b40000047ab9 */ /* 0x000fe20000000a00 */
[----:B0-----:R-:W-:Y:S02]  /*ace0*/  IMAD.SHL.U32 R21, R12, 0x8, RZ ;  /* 0x000000080c157824 */ /* 0x001fe400078e00ff */
[----:B------:R-:W-:Y:S02]  /*acf0*/  IMAD R7, R6, 0xc0, R20 ;  /* 0x000000c006077824 */ /* 0x000fe400078e0214 */
[----:B-----5:R-:W-:Y:S01]  /*ad00*/  IMAD.SHL.U32 R20, R11, 0x8, RZ ;  /* 0x000000080b147824 */ /* 0x020fe200078e00ff */
[----:B------:R-:W-:Y:S01]  /*ad10*/  LOP3.LUT R21, R21, 0x18, RZ, 0xc0, !PT ;  /* 0x0000001815157812 */ /* 0x000fe200078ec0ff */
[----:B---3--:R-:W-:-:S03]  /*ad20*/  @P0 IMAD.HI.U32 R0, R7, R0, RZ ;  /* 0x0000000007000227 */ /* 0x008fc600078e00ff */
[----:B------:R-:W-:Y:S01]  /*ad30*/  LOP3.LUT R20, R20, 0x18, RZ, 0xc0, !PT ;  /* 0x0000001814147812 */ /* 0x000fe200078ec0ff */
[----:B------:R-:W-:Y:S01]  /*ad40*/  IMAD.MOV.U32 R5, RZ, RZ, R7 ;  /* 0x000000ffff057224 */ /* 0x000fe200078e0007 */
[----:B-1----:R-:W-:Y:S02]  /*ad50*/  @P0 SHF.R.U32.HI R5, RZ, R4, R0 ;  /* 0x00000004ff050219 */ /* 0x002fe40000011600 */
[C---:B------:R-:W-:Y:S02]  /*ad60*/  LOP3.LUT R13, R21.reuse, 0x20, RZ, 0xfc, !PT ;  /* 0x00000020150d7812 */ /* 0x040fe400078efcff */
[----:B------:R-:W-:Y:S02]  /*ad70*/  SHF.R.S32.HI R0, RZ, 0x1f, R5 ;  /* 0x0000001fff007819 */ /* 0x000fe40000011405 */
[----:B------:R-:W-:Y:S02]  /*ad80*/  LOP3.LUT R12, R21, 0x40, RZ, 0xfc, !PT ;  /* 0x00000040150c7812 */ /* 0x000fe400078efcff */
[----:B------:R-:W-:Y:S01]  /*ad90*/  LOP3.LUT R21, R11, 0x7f, RZ, 0xc0, !PT ;  /* 0x0000007f0b157812 */ /* 0x000fe200078ec0ff */
[----:B------:R-:W-:-:S04]  /*ada0*/  IMAD R0, R0, UR4, RZ ;  /* 0x0000000400007c24 */ /* 0x000fc8000f8e02ff */
[C---:B------:R-:W-:Y:S02]  /*adb0*/  IMAD R8, R5.reuse, UR5, R0 ;  /* 0x0000000505087c24 */ /* 0x040fe4000f8e0200 */
[----:B------:R-:W-:Y:S02]  /*adc0*/  IMAD.MOV R0, RZ, RZ, -R5 ;  /* 0x000000ffff007224 */ /* 0x000fe400078e0a05 */
[----:B------:R-:W-:-:S04]  /*add0*/  IMAD.WIDE.U32 R4, R5, UR4, R2 ;  /* 0x0000000405047c25 */ /* 0x000fc8000f8e0002 */
[----:B------:R-:W-:Y:S02]  /*ade0*/  IMAD R0, R10, R0, R7 ;  /* 0x000000000a007224 */ /* 0x000fe400078e0207 */
[----:B------:R-:W-:-:S03]  /*adf0*/  IMAD.IADD R5, R5, 0x1, R8 ;  /* 0x0000000105057824 */ /* 0x000fc600078e0208 */
[----:B------:R-:W-:Y:S01]  /*ae00*/  SHF.R.S32.HI R8, RZ, 0x1f, R0 ;  /* 0x0000001fff087819 */ /* 0x000fe20000011400 */
[----:B------:R-:W-:-:S04]  /*ae10*/  IMAD.WIDE.U32 R4, R0, UR6, R4 ;  /* 0x0000000600047c25 */ /* 0x000fc8000f8e0004 */
[----:B------:R-:W-:-:S04]  /*ae20*/  IMAD R8, R8, UR6, RZ ;  /* 0x0000000608087c24 */ /* 0x000fc8000f8e02ff */
[----:B------:R-:W-:Y:S01]  /*ae30*/  IMAD R8, R0, UR7, R8 ;  /* 0x0000000700087c24 */ /* 0x000fe2000f8e0208 */
[----:B------:R-:W-:-:S03]  /*ae40*/  LEA R0, P1, R4, UR8, 0x1 ;  /* 0x0000000804007c11 */ /* 0x000fc6000f8208ff */
[----:B------:R-:W-:Y:S02]  /*ae50*/  IMAD.IADD R5, R5, 0x1, R8 ;  /* 0x0000000105057824 */ /* 0x000fe400078e0208 */
[----:B------:R-:W-:-:S03]  /*ae60*/  VIADD R8, R7, 0x80 ;  /* 0x0000008007087836 */ /* 0x000fc60000000000 */
[----:B------:R-:W-:Y:S01]  /*ae70*/  LEA.HI.X R4, R4, UR9, R5, 0x1, P1 ;  /* 0x0000000904047c11 */ /* 0x000fe200088f0c05 */
[----:B------:R-:W-:Y:S01]  /*ae80*/  @P0 IMAD.HI.U32 R9, R8, R9, RZ ;  /* 0x0000000908090227 */ /* 0x000fe200078e00ff */
[----:B------:R-:W0:Y:S03]  /*ae90*/  @P0 LDC R5, c[0x0][0x450] ;  /* 0x00011400ff050b82 */ /* 0x000e260000000800 */
[----:B------:R-:W-:Y:S01]  /*aea0*/  IMAD.MOV.U32 R7, RZ, RZ, R8 ;  /* 0x000000ffff077224 */ /* 0x000fe200078e0008 */
[----:B0-----:R-:W-:Y:S02]  /*aeb0*/  @P0 SHF.R.U32.HI R7, RZ, R5, R9 ;  /* 0x00000005ff070219 */ /* 0x001fe40000011609 */
[----:B------:R-:W-:-:S03]  /*aec0*/  SHF.R.U32.HI R9, RZ, 0x2, R21 ;  /* 0x00000002ff097819 */ /* 0x000fc60000011615 */
[----:B------:R-:W-:Y:S02]  /*aed0*/  IMAD.MOV R5, RZ, RZ, -R7 ;  /* 0x000000ffff057224 */ /* 0x000fe400078e0a07 */
[----:B------:R-:W-:-:S04]  /*aee0*/  IMAD.WIDE.U32 R2, R7, UR4, R2 ;  /* 0x0000000407027c25 */ /* 0x000fc8000f8e0002 */
[----:B------:R-:W-:Y:S01]  /*aef0*/  IMAD R5, R10, R5, R8 ;  /* 0x000000050a057224 */ /* 0x000fe200078e0208 */
[----:B------:R-:W-:-:S05]  /*af00*/  SHF.R.S32.HI R8, RZ, 0x1f, R7 ;  /* 0x0000001fff087819 */ /* 0x000fca0000011407 */
[----:B------:R-:W-:Y:S01]  /*af10*/  IMAD R8, R8, UR4, RZ ;  /* 0x0000000408087c24 */ /* 0x000fe2000f8e02ff */
[----:B------:R-:W-:Y:S02]  /*af20*/  ULDC UR4, c[0x0][0x2b8] ;  /* 0x0000ae0000047ab9 */ /* 0x000fe40000000800 */
[----:B------:R-:W-:Y:S01]  /*af30*/  ISETP.GE.AND P0, PT, R20, UR4, PT ;  /* 0x0000000414007c0c */ /* 0x000fe2000bf06270 */
[----:B------:R-:W-:Y:S01]  /*af40*/  IMAD R8, R7, UR5, R8 ;  /* 0x0000000507087c24 */ /* 0x000fe2000f8e0208 */
[----:B------:R-:W-:Y:S02]  /*af50*/  SHF.R.S32.HI R7, RZ, 0x1f, R5 ;  /* 0x0000001fff077819 */ /* 0x000fe40000011405 */
[----:B------:R-:W-:Y:S01]  /*af60*/  ISETP.GE.AND P1, PT, R13, UR4, PT ;  /* 0x000000040d007c0c */ /* 0x000fe2000bf26270 */
[----:B------:R-:W-:Y:S01]  /*af70*/  IMAD.IADD R3, R3, 0x1, R8 ;  /* 0x0000000103037824 */ /* 0x000fe200078e0208 */
[----:B------:R-:W-:Y:S01]  /*af80*/  ISETP.GE.AND P2, PT, R12, UR4, PT ;  /* 0x000000040c007c0c */ /* 0x000fe2000bf46270 */
[----:B------:R-:W-:Y:S01]  /*af90*/  IMAD R7, R7, UR6, RZ ;  /* 0x0000000607077c24 */ /* 0x000fe2000f8e02ff */
[----:B------:R-:W-:Y:S01]  /*afa0*/  UMOV UR4, 0xffffffff ;  /* 0xffffffff00047882 */ /* 0x000fe20000000000 */
[----:B------:R-:W-:-:S04]  /*afb0*/  IMAD.WIDE.U32 R2, R5, UR6, R2 ;  /* 0x0000000605027c25 */ /* 0x000fc8000f8e0002 */
[----:B------:R-:W-:Y:S01]  /*afc0*/  IMAD R7, R5, UR7, R7 ;  /* 0x0000000705077c24 */ /* 0x000fe2000f8e0207 */
[----:B------:R-:W-:-:S03]  /*afd0*/  LEA R8, P3, R2, UR8, 0x1 ;  /* 0x0000000802087c11 */ /* 0x000fc6000f8608ff */
[----:B------:R-:W-:-:S05]  /*afe0*/  IMAD.IADD R7, R3, 0x1, R7 ;  /* 0x0000000103077824 */ /* 0x000fca00078e0207 */
[----:B------:R-:W-:Y:S01]  /*aff0*/  LEA.HI.X R7, R2, UR9, R7, 0x1, P3 ;  /* 0x0000000902077c11 */ /* 0x000fe200098f0c07 */
[----:B------:R-:W-:Y:S06]  /*b000*/  BRA.DIV UR4, `(.L_x_9961) ;  /* 0x0000003204e07947 */ /* 0x000fec000b800000 */
[----:B------:R-:W0:Y:S01]  /*b010*/  SHFL.IDX PT, R3, R0, RZ, 0x1c1f ;  /* 0x001c1fff00037589 */ /* 0x000e2200000e0000 */
[----:B------:R-:W-:Y:S01]  /*b020*/  ULDC UR4, c[0x0][0x288] ;  /* 0x0000a20000047ab9 */ /* 0x000fe20000000800 */
[----:B------:R-:W-:Y:S02]  /*b030*/  IMAD R6, R6, 0xc0, R9 ;  /* 0x000000c006067824 */ /* 0x000fe400078e0209 */
        /* <DEDUP_REMOVED lines=27> */
[----:B------:R-:W1:Y:S04]  /*b1f0*/  SHFL.IDX PT, R2, R4, 0x2, 0x1c1f ;  /* 0x005c1f0004027f89 */ /* 0x000e6800000e0000 */
[----:B------:R-:W-:Y:S07]  /*b200*/  SHFL.IDX PT, R4, R4, 0x3, 0x1c1f ;  /* 0x007c1f0004047f89 */ /* 0x000fee00000e0000 */
[----:B0-----:R-:W-:-:S05]  /*b210*/  @!P3 LEA R3, P4, R20, R3, 0x1 ;  /* 0x000000031403b211 */ /* 0x001fca00078808ff */
[----:B-1----:R-:W-:-:S05]  /*b220*/  @!P3 IMAD.X R2, RZ, RZ, R2, P4 ;  /* 0x000000ffff02b224 */ /* 0x002fca00020e0602 */
[----:B------:R-:W-:-:S04]  /*b230*/  @!P3 LOP3.LUT R3, R3, R2, RZ, 0x3c, !PT ;  /* 0x000000020303b212 */ /* 0x000fc800078e3cff */
[----:B------:R-:W-:-:S04]  /*b240*/  @!P3 LOP3.LUT R2, R3, R2, RZ, 0x3c, !PT ;  /* 0x000000020302b212 */ /* 0x000fc800078e3cff */
[----:B------:R-:W-:-:S05]  /*b250*/  @!P3 LOP3.LUT R3, R3, R2, RZ, 0x3c, !PT ;  /* 0x000000020303b212 */ /* 0x000fca00078e3cff */
[----:B------:R-:W-:Y:S04]  /*b260*/  @!P3 LDGSTS.E.BYPASS.LTC128B.128 [R26+0xea00], desc[UR60][R2.64], !P0 ;  /* 0x0ea00000021abfae */ /* 0x000fe8000c101d7c */
[----:B------:R-:W-:Y:S04]  /*b270*/  @!P3 LDGSTS.E.BYPASS.LTC128B.128 [R26+0x11a00], desc[UR60][R2.64+0x40], !P1 ;  /* 0x11a00040021abfae */ /* 0x000fe8000c901d7c */
[----:B------:R0:W-:Y:S04]  /*b280*/  @!P3 LDGSTS.E.BYPASS.LTC128B.128 [R26+0x14a00], desc[UR60][R2.64+0x80], !P2 ;  /* 0x14a00080021abfae */ /* 0x0001e8000d101d7c */
[----:B0-----:R0:W1:Y:S02]  /*b290*/  SHFL.IDX PT, R2, R0, 0x3, 0x1c1f ;  /* 0x007c1f0000027f89 */ /* 0x00106400000e0000 */
[----:B0-----:R-:W-:-:S05]  /*b2a0*/  VIADD R0, R6, 0x80 ;  /* 0x0000008006007836 */ /* 0x001fca0000000000 */
[----:B------:R-:W-:Y:S01]  /*b2b0*/  ISETP.GE.AND P3, PT, R0, R5, PT ;  /* 0x000000050000720c */ /* 0x000fe20003f66270 */
[----:B------:R-:W-:-:S05]  /*b2c0*/  VIADD R0, R6, 0x60 ;  /* 0x0000006006007836 */ /* 0x000fca0000000000 */
[----:B------:R-:W-:Y:S02]  /*b2d0*/  ISETP.GE.AND P4, PT, R0, R5, PT ;  /* 0x000000050000720c */ /* 0x000fe40003f86270 */
[----:B------:R-:W-:Y:S04]  /*b2e0*/  SHFL.IDX PT, R0, R7, RZ, 0x1c1f ;  /* 0x001c1fff07007589 */ /* 0x000fe800000e0000 */
[----:B------:R-:W-:Y:S07]  /*b2f0*/  SHFL.IDX PT, R7, R7, 0x1, 0x1c1f ;  /* 0x003c1f0007077f89 */ /* 0x000fee00000e0000 */
[----:B-1----:R-:W-:-:S05]  /*b300*/  @!P4 LEA R2, P5, R20, R2, 0x1 ;  /* 0x000000021402c211 */ /* 0x002fca00078a08ff */
[----:B------:R-:W-:Y:S02]  /*b310*/  @!P4 IMAD.X R3, RZ, RZ, R4, P5 ;  /* 0x000000ffff03c224 */ /* 0x000fe400028e0604 */
[----:B------:R-:W0:Y:S04]  /*b320*/  SHFL.IDX PT, R4, R8, RZ, 0x1c1f ;  /* 0x001c1fff08047589 */ /* 0x000e2800000e0000 */
[----:B------:R-:W-:Y:S04]  /*b330*/  @!P4 LDGSTS.E.BYPASS.LTC128B.128 [R26+0xf200], desc[UR60][R2.64], !P0 ;  /* 0x0f200000021acfae */ /* 0x000fe8000c101d7c */
[----:B------:R-:W-:Y:S04]  /*b340*/  @!P4 LDGSTS.E.BYPASS.LTC128B.128 [R26+0x12200], desc[UR60][R2.64+0x40], !P1 ;  /* 0x12200040021acfae */ /* 0x000fe8000c901d7c */
[----:B------:R1:W-:Y:S01]  /*b350*/  @!P4 LDGSTS.E.BYPASS.LTC128B.128 [R26+0x15200], desc[UR60][R2.64+0x80], !P2 ;  /* 0x15200080021acfae */ /* 0x0003e2000d101d7c */
[----:B0-----:R-:W-:-:S05]  /*b360*/  @!P3 LEA R4, P5, R20, R4, 0x1 ;  /* 0x000000041404b211 */ /* 0x001fca00078a08ff */
[----:B------:R-:W-:Y:S02]  /*b370*/  @!P3 IMAD.X R0, RZ, RZ, R0, P5 ;  /* 0x000000ffff00b224 */ /* 0x000fe400028e0600 */
[----:B-1----:R-:W-:Y:S02]  /*b380*/  @!P3 IMAD.MOV.U32 R2, RZ, RZ, R4 ;  /* 0x000000ffff02b224 */ /* 0x002fe400078e0004 */
[----:B------:R-:W-:-:S05]  /*b390*/  @!P3 IMAD.MOV.U32 R3, RZ, RZ, R0 ;  /* 0x000000ffff03b224 */ /* 0x000fca00078e0000 */
[----:B------:R0:W-:Y:S04]  /*b3a0*/  @!P3 LDGSTS.E.BYPASS.LTC128B.128 [R26+0xfa00], desc[UR60][R2.64], !P0 ;  /* 0x0fa00000021abfae */ /* 0x0001e8000c101d7c */
[----:B------:R0:W-:Y:S04]  /*b3b0*/  @!P3 LDGSTS.E.BYPASS.LTC128B.128 [R26+0x12a00], desc[UR60][R2.64+0x40], !P1 ;  /* 0x12a00040021abfae */ /* 0x0001e8000c901d7c */
[----:B------:R0:W-:Y:S02]  /*b3c0*/  @!P3 LDGSTS.E.BYPASS.LTC128B.128 [R26+0x15a00], desc[UR60][R2.64+0x80], !P2 ;  /* 0x15a00080021abfae */ /* 0x0001e4000d101d7c */
.L_x_10061:
[----:B------:R-:W2:Y:S01]  /*b3d0*/  LDL R0, [R1+0x18] ;  /* 0x0000180001007983 */ /* 0x000ea20000100800 */
[----:B------:R-:W-:-:S05]  /*b3e0*/  VIADD R6, R6, 0xa0 ;  /* 0x000000a006067836 */ /* 0x000fca0000000000 */
[----:B------:R-:W-:-:S13]  /*b3f0*/  ISETP.GE.AND P3, PT, R6, R5, PT ;  /* 0x000000050600720c */ /* 0x000fda0003f66270 */
[----:B0-----:R-:W-:-:S05]  /*b400*/  @!P3 LEA R2, P4, R20, R14, 0x1 ;  /* 0x0000000e1402b211 */ /* 0x001fca00078808ff */
[----:B------:R-:W-:-:S05]  /*b410*/  @!P3 IMAD.X R3, RZ, RZ, R7, P4 ;  /* 0x000000ffff03b224 */ /* 0x000fca00020e0607 */
[----:B------:R-:W-:Y:S01]  /*b420*/  @!PT LDS RZ, [RZ] ;  /* 0x00000000fffff984 */ /* 0x000fe20000000800 */
[----:B------:R-:W-:Y:S01]  /*b430*/  @!PT LDS RZ, [RZ] ;  /* 0x00000000fffff984 */ /* 0x000fe20000000800 */
[----:B------:R-:W-:Y:S01]  /*b440*/  @!PT LDS RZ, [RZ] ;  /* 0x00000000fffff984 */ /* 0x000fe20000000800 */
[----:B------:R0:W-:Y:S04]  /*b450*/  @!P3 LDGSTS.E.BYPASS.LTC128B.128 [R26+0x10200], desc[UR60][R2.64], !P0 ;  /* 0x10200000021abfae */ /* 0x0001e8000c101d7c */
[----:B------:R0:W-:Y:S04]  /*b460*/  @!P3 LDGSTS.E.BYPASS.LTC128B.128 [R26+0x13200], desc[UR60][R2.64+0x40], !P1 ;  /* 0x13200040021abfae */ /* 0x0001e8000c901d7c */
[----:B------:R0:W-:Y:S01]  /*b470*/  @!P3 LDGSTS.E.BYPASS.LTC128B.128 [R26+0x16200], desc[UR60][R2.64+0x80], !P2 ;  /* 0x16200080021abfae */ /* 0x0001e2000d101d7c */
        /* <DEDUP_REMOVED lines=12> */
[----:B01----:R-:W-:-:S12]  /*b540*/  @!P0 BRA `(.L_x_9963) ;  /* 0x00000034009c8947 */ /* 0x003fd80003800000 */
.L_x_10062:
[----:B------:R-:W-:Y:S05]  /*b550*/  BSYNC B0 ;  /* 0x0000000000007941 */ /* 0x000fea0003800000 */
.L_x_9962:
[----:B------:R-:W-:Y:S01]  /*b560*/  VIADD R8, R9, 0x31c00 ;  /* 0x00031c0009087836 */ /* 0x000fe20000000000 */
[----:B------:R-:W-:Y:S06]  /*b570*/  @!P1 BRA `(.L_x_9964) ;  /* 0x0000002000749947 */ /* 0x000fec0003800000 */
[----:B------:R-:W2:Y:S01]  /*b580*/  LDL R2, [R1] ;  /* 0x0000000001027983 */ /* 0x000ea20000100800 */
[----:B------:R-:W-:Y:S02]  /*b590*/  IMAD.MOV.U32 R3, RZ, RZ, 0x1 ;  /* 0x00000001ff037424 */ /* 0x000fe400078e00ff */
[----:B--2---:R-:W-:-:S05]  /*b5a0*/  IMAD.MOV R6, RZ, RZ, -R2 ;  /* 0x000000ffff067224 */ /* 0x004fca00078e0a02 */
[----:B------:R-:W-:-:S05]  /*b5b0*/  VIADDMNMX R6, R6, R3, 0xffffffff, !PT ;  /* 0xffffffff06067446 */ /* 0x000fca0007800103 */
[----:B0-----:R-:W-:-:S05]  /*b5c0*/  IMAD.IADD R0, R2, 0x1, R6 ;  /* 0x0000000102007824 */ /* 0x001fca00078e0206 */
[----:B------:R-:W-:-:S04]  /*b5d0*/  LOP3.LUT R0, R0, 0x1, RZ, 0xc0, !PT ;  /* 0x0000000100007812 */ /* 0x000fc800078ec0ff */
[----:B------:R-:W-:Y:S01]  /*b5e0*/  ISETP.NE.U32.AND P0, PT, R0, 0x1, PT ;  /* 0x000000010000780c */ /* 0x000fe20003f05070 */
[----:B------:R-:W-:-:S12]  /*b5f0*/  VIADD R0, R2, 0xfffffffe ;  /* 0xfffffffe02007836 */ /* 0x000fd80000000000 */
[----:B------:R-:W-:Y:S05]  /*b600*/  @P0 BRA `(.L_x_9965) ;  /* 0x0000000800c80947 */ /* 0x000fea0003800000 */
[----:B------:R-:W-:Y:S01]  /*b610*/  LOP3.LUT P2, RZ, R19, 0x2, RZ, 0xc0, !PT ;  /* 0x0000000213ff7812 */ /* 0x000fe2000784c0ff */
[----:B------:R-:W-:Y:S01]  /*b620*/  VIADD R7, R16, 0x1 ;  /* 0x0000000110077836 */ /* 0x000fe20000000000 */
[----:B------:R-:W-:Y:S04]  /*b630*/  BSSY B0, `(.L_x_9966) ;  /* 0x00000ab000007945 */ /* 0x000fe80003800000 */
[----:B------:R-:W-:-:S04]  /*b640*/  ISETP.NE.AND P0, PT, R7, 0x2, PT ;  /* 0x000000020700780c */ /* 0x000fc80003f05270 */
[----:B------:R-:W-:Y:S02]  /*b650*/  SEL R10, RZ, 0x1, P0 ;  /* 0x00000001ff0a7807 */ /* 0x000fe40000000000 */
[----:B------:R-:W-:Y:S02]  /*b660*/  SEL R7, R7, RZ, P0 ;  /* 0x000000ff07077207 */ /* 0x000fe40000000000 */
[----:B------:R-:W-:Y:S01]  /*b670*/  LOP3.LUT R10, R23, R10, RZ, 0x3c, !PT ;  /* 0x0000000a170a7212 */ /* 0x000fe200078e3cff */
[----:B------:R-:W-:Y:S06]  /*b680*/  @!P2 BRA `(.L_x_9967) ;  /* 0x000000080094a947 */ /* 0x000fec0003800000 */
[----:B------:R-:W-:Y:S01]  /*b690*/  LOP3.LUT P2, RZ, R19, 0x1, RZ, 0xc0, !PT ;  /* 0x0000000113ff7812 */ /* 0x000fe2000784c0ff */
[----:B------:R-:W-:-:S12]  /*b6a0*/  IMAD.MOV.U32 R5, RZ, RZ, R18 ;  /* 0x000000ffff057224 */ /* 0x000fd800078e0012 */
[----:B------:R-:W-:Y:S05]  /*b6b0*/  @!P2 BRA `(.L_x_9968) ;  /* 0x000000000048a947 */ /* 0x000fea0003800000 */
[----:B------:R-:W0:Y:S01]  /*b6c0*/  LDC R5, c[0x0][0x43c] ;  /* 0x00010f00ff057b82 */ /* 0x000e220000000800 */
[----:B------:R-:W-:Y:S01]  /*b6d0*/  ULDC.64 UR4, c[0x0][0x428] ;  /* 0x00010a0000047ab9 */ /* 0x000fe20000000a00 */
[----:B0-----:R-:W-:-:S13]  /*b6e0*/  ISETP.NE.AND P0, PT, R5, 0x1, PT ;  /* 0x000000010500780c */ /* 0x001fda0003f05270 */
[----:B------:R-:W0:Y:S02]  /*b6f0*/  @P0 LDC.64 R2, c[0x0][0x440] ;  /* 0x00011000ff020b82 */ /* 0x000e240000000a00 */
[----:B0-----:R-:W-:-:S04]  /*b700*/  @P0 IMAD.HI.U32 R4, R0, R2, RZ ;  /* 0x0000000200040227 */ /* 0x001fc800078e00ff */
[----:B------:R-:W-:Y:S01]  /*b710*/  IMAD.MOV.U32 R2, RZ, RZ, R0 ;  /* 0x000000ffff027224 */ /* 0x000fe200078e0000 */
[----:B------:R-:W-:Y:S01]  /*b720*/  @P0 SHF.R.U32.HI R2, RZ, R3, R4 ;  /* 0x00000003ff020219 */ /* 0x000fe20000011604 */
[----:B------:R-:W-:-:S04]  /*b730*/  IMAD R4, R25, UR4, RZ ;  /* 0x0000000419047c24 */ /* 0x000fc8000f8e02ff */
[----:B------:R-:W-:Y:S02]  /*b740*/  IMAD.MOV R3, RZ, RZ, -R2 ;  /* 0x000000ffff037224 */ /* 0x000fe400078e0a02 */
[----:B------:R-:W-:Y:S02]  /*b750*/  IMAD R4, R22, UR5, R4 ;  /* 0x0000000516047c24 */ /* 0x000fe4000f8e0204 */
[----:B------:R-:W-:Y:S01]  /*b760*/  IMAD R0, R5, R3, R0 ;  /* 0x0000000305007224 */ /* 0x000fe200078e0200 */
[----:B------:R-:W-:-:S03]  /*b770*/  SHF.R.S32.HI R3, RZ, 0x1f, R2 ;  /* 0x0000001fff037819 */ /* 0x000fc60000011402 */
[----:B------:R-:W-:Y:S01]  /*b780*/  IMAD.WIDE.U32 R2, R22, UR4, R2 ;  /* 0x0000000416027c25 */ /* 0x000fe2000f8e0002 */
[----:B------:R-:W-:-:S03]  /*b790*/  ULDC.64 UR4, c[0x0][0x418] ;  /* 0x0001060000047ab9 */ /* 0x000fc60000000a00 */
[----:B------:R-:W-:Y:S01]  /*b7a0*/  IMAD.IADD R3, R4, 0x1, R3 ;  /* 0x0000000104037824 */ /* 0x000fe200078e0203 */
[----:B------:R-:W-:-:S04]  /*b7b0*/  LEA R4, P0, R2, UR4, 0x2 ;  /* 0x0000000402047c11 */ /* 0x000fc8000f8010ff */
[----:B------:R-:W-:-:S06]  /*b7c0*/  LEA.HI.X R5, R2, UR5, R3, 0x2, P0 ;  /* 0x0000000502057c11 */ /* 0x000fcc00080f1403 */
[----:B------:R0:W5:Y:S03]  /*b7d0*/  LDG.E R5, desc[UR60][R4.64] ;  /* 0x0000003c04057981 */ /* 0x000166000c1e1900 */
.L_x_9968:
[----:B------:R-:W-:Y:S01]  /*b7e0*/  LEA R3, R7, UR36, 0x3 ;  /* 0x0000002407037c11 */ /* 0x000fe2000f8e18ff */
[----:B------:R-:W-:Y:S01]  /*b7f0*/  BSSY B1, `(.L_x_9969) ;  /* 0x0000004000017945 */ /* 0x000fe20003800000 */
[----:B------:R-:W-:-:S04]  /*b800*/  SHF.L.U32 R2, R10, 0x1f, RZ ;  /* 0x0000001f0a027819 */ /* 0x000fc800000006ff */
[----:B------:R-:W1:Y:S02]  /*b810*/  SYNCS.PHASECHK.TRANS64.TRYWAIT P0, [R3+URZ+0x31c40], R2 ;  /* 0x031c4002030075a7 */ /* 0x000e64000800017f */
[----:B-1----:R-:W-:Y:S05]  /*b820*/  @!P0 BRA `(.L_x_9970) ;  /* 0x0000003000f88947 */ /* 0x002fea0003800000 */
.L_x_10063:
[----:B------:R-:W-:Y:S05]  /*b830*/  BSYNC B1 ;  /* 0x0000000000017941 */ /* 0x000fea0003800000 */
.L_x_9969:
        /* <DEDUP_REMOVED lines=12> */
.L_x_9972:
[----:B------:R-:W-:Y:S05]  /*b900*/  BSYNC B1 ;  /* 0x0000000000017941 */ /* 0x000fea0003800000 */
.L_x_9971:
        /* <DEDUP_REMOVED lines=11> */
.L_x_9973:
        /* <DEDUP_REMOVED lines=16> */
.L_x_9974:
        /* <DEDUP_REMOVED lines=16> */
.L_x_9975:
        /* <DEDUP_REMOVED lines=15> */
.L_x_10064:
[----:B------:R-:W-:Y:S05]  /*bcb0*/  BSYNC B1 ;  /* 0x0000000000017941 */ /* 0x000fea0003800000 */
.L_x_9976:
[----:B------:R-:W-:Y:S01]  /*bcc0*/  BSSY B1, `(.L_x_9978) ;  /* 0x000000c000017945 */ /* 0x000fe20003800000 */
[----:B0-----:R-:W-:Y:S02]  /*bcd0*/  IMAD.MOV.U32 R2, RZ, RZ, 0x0 ;  /* 0x00000000ff027424 */ /* 0x001fe400078e00ff */
[----:B------:R-:W-:Y:S01]  /*bce0*/  IMAD.MOV.U32 R3, RZ, RZ, 0x14f00000 ;  /* 0x14f00000ff037424 */ /* 0x000fe200078e00ff */
[----:B------:R-:W-:Y:S06]  /*bcf0*/  @P1 BRA `(.L_x_9979) ;  /* 0x0000000000201947 */ /* 0x000fec0003800000 */
[----:B------:R-:W0:Y:S01]  /*bd00*/  S2R R4, SR_TID.X ;  /* 0x0000000000047919 */ /* 0x000e220000002100 */
[----:B------:R-:W-:Y:S01]  /*bd10*/  IMAD.MOV.U32 R11, RZ, RZ, 0x6c00 ;  /* 0x00006c00ff0b7424 */ /* 0x000fe200078e00ff */
[----:B0-----:R-:W-:Y:S02]  /*bd20*/  LOP3.LUT R13, R4, 0x1f, RZ, 0xc0, !PT ;  /* 0x0000001f040d7812 */ /* 0x001fe400078ec0ff */
[----:B------:R-:W-:Y:S02]  /*bd30*/  LEA R4, R16, UR36, 0x3 ;  /* 0x0000002410047c11 */ /* 0x000fe4000f8e18ff */
[----:B------:R-:W-:Y:S02]  /*bd40*/  ISETP.NE.AND P0, PT, R13, RZ, PT ;  /* 0x000000ff0d00720c */ /* 0x000fe40003f05270 */
[----:B------:R0:W-:Y:S11]  /*bd50*/  SYNCS.ARRIVE.TRANS64 RZ, [R4+URZ+0x31c50], R11 ;  /* 0x031c500b04ff79a7 */ /* 0x0001f6000800003f */
[----:B0-----:R-:W-:Y:S05]  /*bd60*/  @!P0 BRA `(.L_x_9979) ;  /* 0x0000000000048947 */ /* 0x001fea0003800000 */
[----:B------:R-:W-:Y:S01]  /*bd70*/  BPT.TRAP 0x1 ;  /* 0x000000040000795c */ /* 0x000fe20000300000 */
.L_x_9979:
[----:B------:R-:W-:Y:S05]  /*bd80*/  BSYNC B1 ;  /* 0x0000000000017941 */ /* 0x000fea0003800000 */
.L_x_9978:
[----:B------:R-:W-:Y:S01]  /*bd90*/  R2UR UR6, R2 ;  /* 0x00000000020672ca */ /* 0x000fe200000e0000 */
[C---:B------:R-:W-:Y:S01]  /*bda0*/  IMAD R11, R16.reuse, 0x6c00, R9 ;  /* 0x00006c00100b7824 */ /* 0x040fe200078e0209 */
[----:B------:R-:W-:Y:S01]  /*bdb0*/  R2UR UR7, R3 ;  /* 0x00000000030772ca */ /* 0x000fe200000e0000 */
[----:B------:R-:W-:Y:S01]  /*bdc0*/  UIADD3 UR4, UP0, UR38, 0x470, URZ ;  /* 0x0000047026047890 */ /* 0x000fe2000ff1e03f */
[----:B------:R-:W-:Y:S01]  /*bdd0*/  LEA R4, R16, UR36, 0x3 ;  /* 0x0000002410047c11 */ /* 0x000fe2000f8e18ff */
[----:B------:R-:W-:Y:S01]  /*bde0*/  VIADD R13, R11, 0x200 ;  /* 0x000002000b0d7836 */ /* 0x000fe20000000000 */
[----:B------:R-:W-:Y:S01]  /*bdf0*/  R2UR UR10, R12 ;  /* 0x000000000c0a72ca */ /* 0x000fe200000e0000 */
[----:B------:R-:W-:Y:S01]  /*be00*/  IMAD R12, R24, 0x90, RZ ;  /* 0x00000090180c7824 */ /* 0x000fe200078e02ff */
[----:B------:R-:W-:Y:S01]  /*be10*/  PLOP3.LUT P0, PT, PT, PT, PT, 0x80, 0x0 ;  /* 0x000000000000781c */ /* 0x000fe20003f0f070 */
[----:B------:R-:W-:Y:S01]  /*be20*/  VIADD R4, R4, 0x31c50 ;  /* 0x00031c5004047836 */ /* 0x000fe20000000000 */
[----:B------:R-:W-:-:S12]  /*be30*/  UIADD3.X UR5, URZ, UR39, URZ, UP0, !UPT ;  /* 0x000000273f057290 */ /* 0x000fd800087fe43f */
.L_x_9980:
        /* <DEDUP_REMOVED lines=15> */
.L_x_9981:
        /* <DEDUP_REMOVED lines=15> */
.L_x_9982:
        /* <DEDUP_REMOVED lines=10> */
[----:B------:R-:W-:Y:S02]  /*c0c0*/  IMAD.MOV.U32 R18, RZ, RZ, R5 ;  /* 0x000000ffff127224 */ /* 0x000fe400078e0005 */
[----:B------:R-:W-:-:S07]  /*c0d0*/  IMAD.MOV.U32 R24, RZ, RZ, R0 ;  /* 0x000000ffff187224 */ /* 0x000fce00078e0000 */
.L_x_9967:
[----:B------:R-:W-:Y:S05]  /*c0e0*/  BSYNC B0 ;  /* 0x0000000000007941 */ /* 0x000fea0003800000 */
.L_x_9966:
[----:B------:R-:W2:Y:S01]  /*c0f0*/  LDL.LU R0, [R1] ;  /* 0x0000000001007983 */ /* 0x000ea20000300800 */
[----:B------:R-:W-:Y:S02]  /*c100*/  IMAD.MOV.U32 R16, RZ, RZ, R7 ;  /* 0x000000ffff107224 */ /* 0x000fe400078e0007 */
[----:B------:R-:W-:Y:S02]  /*c110*/  IMAD.MOV.U32 R23, RZ, RZ, R10 ;  /* 0x000000ffff177224 */ /* 0x000fe400078e000a */
[----:B--2---:R-:W-:-:S07]  /*c120*/  VIADD R0, R0, 0xfffffffd ;  /* 0xfffffffd00007836 */ /* 0x004fce0000000000 */
.L_x_9965:
[----:B------:R-:W-:Y:S01]  /*c130*/  IMAD.MOV R3, RZ, RZ, -R6 ;  /* 0x000000ffff037224 */ /* 0x000fe200078e0a06 */
[----:B------:R-:W-:Y:S04]  /*c140*/  BSSY B0, `(.L_x_9964) ;  /* 0x0000160000007945 */ /* 0x000fe80003800000 */
[----:B------:R-:W-:-:S13]  /*c150*/  ISETP.NE.AND P0, PT, R28, R3, PT ;  /* 0x000000031c00720c */ /* 0x000fda0003f05270 */
[----:B------:R-:W-:Y:S05]  /*c160*/  @!P0 BRA `(.L_x_9983) ;  /* 0x0000001400748947 */ /* 0x000fea0003800000 */
[----:B------:R-:W-:-:S07]  /*c170*/  IMAD.MOV.U32 R4, RZ, RZ, R18 ;  /* 0x000000ffff047224 */ /* 0x000fce00078e0012 */
.L_x_10018:
        /* <DEDUP_REMOVED lines=22> */
[----:B------:R-:W-:Y:S01]  /*c2e0*/  IMAD.WIDE.U32 R2, R22, UR4, R2 ;  /* 0x0000000416027c25 */ /* 0x000fe2000f8e0002 */
[----:B------:R-:W-:-:S03]  /*c2f0*/  ULDC.64 UR4, c[0x0][0x418] ;  /* 0x0001060000047ab9 */ /* 0x000fc60000000a00 */
[----:B------:R-:W-:Y:S01]  /*c300*/  IMAD.IADD R3, R4, 0x1, R3 ;  /* 0x0000000104037824 */ /* 0x000fe200078e0203 */
[----:B------:R-:W-:Y:S01]  /*c310*/  LEA R4, P0, R2, UR4, 0x2 ;  /* 0x0000000402047c11 */ /* 0x000fe2000f8010ff */
[----:B------:R-:W-:-:S03]  /*c320*/  IMAD R10, R5, R10, R0 ;  /* 0x0000000a050a7224 */ /* 0x000fc600078e0200 */
[----:B------:R-:W-:-:S05]  /*c330*/  LEA.HI.X R5, R2, UR5, R3, 0x2, P0 ;  /* 0x0000000502057c11 */ /* 0x000fca00080f1403 */
[----:B------:R0:W5:Y:S04]  /*c340*/  LDG.E R4, desc[UR60][R4.64] ;  /* 0x0000003c04047981 */ /* 0x000168000c1e1900 */
.L_x_9986:
[----:B------:R-:W-:Y:S01]  /*c350*/  LEA R3, R6, UR36, 0x3 ;  /* 0x0000002406037c11 */ /* 0x000fe2000f8e18ff */
[----:B------:R-:W-:Y:S01]  /*c360*/  BSSY B2, `(.L_x_9987) ;  /* 0x0000004000027945 */ /* 0x000fe20003800000 */
[----:B------:R-:W-:-:S04]  /*c370*/  SHF.L.U32 R2, R7, 0x1f, RZ ;  /* 0x0000001f07027819 */ /* 0x000fc800000006ff */
[----:B------:R-:W1:Y:S02]  /*c380*/  SYNCS.PHASECHK.TRANS64.TRYWAIT P0, [R3+URZ+0x31c40], R2 ;  /* 0x031c4002030075a7 */ /* 0x000e64000800017f */
[----:B-1----:R-:W-:Y:S05]  /*c390*/  @!P0 BRA `(.L_x_9988) ;  /* 0x0000002800448947 */ /* 0x002fea0003800000 */
.L_x_10065:
[----:B------:R-:W-:Y:S05]  /*c3a0*/  BSYNC B2 ;  /* 0x0000000000027941 */ /* 0x000fea0003800000 */
.L_x_9987:
        /* <DEDUP_REMOVED lines=12> */
.L_x_9990:
[----:B------:R-:W-:Y:S05]  /*c470*/  BSYNC B2 ;  /* 0x0000000000027941 */ /* 0x000fea0003800000 */
.L_x_9989:
        /* <DEDUP_REMOVED lines=11> */
.L_x_9991:
        /* <DEDUP_REMOVED lines=16> */
.L_x_9992:
        /* <DEDUP_REMOVED lines=16> */
.L_x_9993:
        /* <DEDUP_REMOVED lines=15> */
.L_x_10066:
[----:B------:R-:W-:Y:S05]  /*c820*/  BSYNC B2 ;  /* 0x0000000000027941 */ /* 0x000fea0003800000 */
.L_x_9994:
        /* <DEDUP_REMOVED lines=11> */
.L_x_9997:
[----:B------:R-:W-:Y:S05]  /*c8e0*/  BSYNC B2 ;  /* 0x0000000000027941 */ /* 0x000fea0003800000 */
.L_x_9996:
        /* <DEDUP_REMOVED lines=10> */
.L_x_9998:
        /* <DEDUP_REMOVED lines=12> */
[----:B------:R-:W-:Y:S01]  /*ca50*/  R2UR UR10, R11 ;  /* 0x000000000b0a72ca */ /* 0x000fe200000e0000 */
[----:B------:R-:W-:Y:S01]  /*ca60*/  VIADD R11, R16, 0x2600 ;  /* 0x00002600100b7836 */ /* 0x000fe20000000000 */
[----:B------:R-:W-:-:S13]  /*ca70*/  PLOP3.LUT P0, PT, PT, PT, PT, 0x80, 0x0 ;  /* 0x000000000000781c */ /* 0x000fda0003f0f070 */
.L_x_9999:
        /* <DEDUP_REMOVED lines=15> */
.L_x_10000:
        /* <DEDUP_REMOVED lines=12> */
.L_x_9985:
[----:B------:R-:W-:Y:S05]  /*cc30*/  BSYNC B1 ;  /* 0x0000000000017941 */ /* 0x000fea0003800000 */
.L_x_9984:
        /* <DEDUP_REMOVED lines=9> */
[----:B------:R-:W-:-:S12]  /*ccd0*/  VIADD R10, R0, 0xffffffff ;  /* 0xffffffff000a7836 */ /* 0x000fd80000000000 */
[----:B------:R-:W-:Y:S05]  /*cce0*/  @!P1 BRA `(.L_x_10003) ;  /* 0x0000000000489947 */ /* 0x000fea0003800000 */
[----:B------:R-:W0:Y:S01]  /*ccf0*/  LDC R4, c[0x0][0x43c] ;  /* 0x00010f00ff047b82 */ /* 0x000e220000000800 */
        /* <DEDUP_REMOVED lines=9> */
[----:B------:R-:W-:-:S04]  /*cd90*/  IMAD R4, R25, UR4, RZ ;  /* 0x0000000419047c24 */ /* 0x000fc8000f8e02ff */
[C---:B------:R-:W-:Y:S02]  /*cda0*/  IMAD R4, R22.reuse, UR5, R4 ;  /* 0x0000000516047c24 */ /* 0x040fe4000f8e0204 */
[----:B------:R-:W-:Y:S01]  /*cdb0*/  IMAD.WIDE.U32 R2, R22, UR4, R2 ;  /* 0x0000000416027c25 */ /* 0x000fe2000f8e0002 */
[----:B------:R-:W-:-:S03]  /*cdc0*/  ULDC.64 UR4, c[0x0][0x418] ;  /* 0x0001060000047ab9 */ /* 0x000fc60000000a00 */
[----:B------:R-:W-:Y:S01]  /*cdd0*/  IMAD.IADD R3, R4, 0x1, R3 ;  /* 0x0000000104037824 */ /* 0x000fe200078e0203 */
[----:B------:R-:W-:-:S04]  /*cde0*/  LEA R4, P0, R2, UR4, 0x2 ;  /* 0x0000000402047c11 */ /* 0x000fc8000f8010ff */
[----:B------:R-:W-:-:S05]  /*cdf0*/  LEA.HI.X R5, R2, UR5, R3, 0x2, P0 ;  /* 0x0000000502057c11 */ /* 0x000fca00080f1403 */
[----:B------:R0:W5:Y:S04]  /*ce00*/  LDG.E R4, desc[UR60][R4.64] ;  /* 0x0000003c04047981 */ /* 0x000168000c1e1900 */
.L_x_10003:
[----:B------:R-:W-:Y:S01]  /*ce10*/  LEA R2, R16, UR36, 0x3 ;  /* 0x0000002410027c11 */ /* 0x000fe2000f8e18ff */
[----:B------:R-:W-:Y:S01]  /*ce20*/  BSSY B2, `(.L_x_10004) ;  /* 0x0000004000027945 */ /* 0x000fe20003800000 */
[----:B------:R-:W-:-:S04]  /*ce30*/  SHF.L.U32 R3, R23, 0x1f, RZ ;  /* 0x0000001f17037819 */ /* 0x000fc800000006ff */
[----:B------:R-:W1:Y:S02]  /*ce40*/  SYNCS.PHASECHK.TRANS64.TRYWAIT P0, [R2+URZ+0x31c40], R3 ;  /* 0x031c4003020075a7 */ /* 0x000e64000800017f */
[----:B-1----:R-:W-:Y:S05]  /*ce50*/  @!P0 BRA `(.L_x_10005) ;  /* 0x0000001c00bc8947 */ /* 0x002fea0003800000 */
.L_x_10067:
[----:B------:R-:W-:Y:S05]  /*ce60*/  BSYNC B2 ;  /* 0x0000000000027941 */ /* 0x000fea0003800000 */
.L_x_10004:
        /* <DEDUP_REMOVED lines=12> */
.L_x_10007:
[----:B------:R-:W-:Y:S05]  /*cf30*/  BSYNC B2 ;  /* 0x0000000000027941 */ /* 0x000fea0003800000 */
.L_x_10006:
        /* <DEDUP_REMOVED lines=12> */
.L_x_10008:
        /* <DEDUP_REMOVED lines=16> */
.L_x_10009:
        /* <DEDUP_REMOVED lines=16> */
.L_x_10010:
        /* <DEDUP_REMOVED lines=15> */
.L_x_10068:
[----:B------:R-:W-:Y:S05]  /*d2f0*/  BSYNC B2 ;  /* 0x0000000000027941 */ /* 0x000fea0003800000 */
.L_x_10011:
        /* <DEDUP_REMOVED lines=11> */
.L_x_10014:
[----:B------:R-:W-:Y:S05]  /*d3b0*/  BSYNC B2 ;  /* 0x0000000000027941 */ /* 0x000fea0003800000 */
.L_x_10013:
        /* <DEDUP_REMOVED lines=10> */
.L_x_10015:
        /* <DEDUP_REMOVED lines=15> */
.L_x_10016:
        /* <DEDUP_REMOVED lines=15> */
.L_x_10017:
        /* <DEDUP_REMOVED lines=12> */
.L_x_10002:
[----:B------:R-:W-:Y:S05]  /*d700*/  BSYNC B1 ;  /* 0x0000000000017941 */ /* 0x000fea0003800000 */
.L_x_10001:
[C---:B------:R-:W-:Y:S01]  /*d710*/  ISETP.GT.AND P0, PT, R0.reuse, 0x1, PT ;  /* 0x000000010000780c */ /* 0x040fe20003f04270 */
[----:B------:R-:W-:-:S12]  /*d720*/  VIADD R0, R0, 0xfffffffe ;  /* 0xfffffffe00007836 */ /* 0x000fd80000000000 */
[----:B------:R-:W-:Y:S05]  /*d730*/  @P0 BRA `(.L_x_10018) ;  /* 0xffffffe800900947 */ /* 0x000fea000383ffff */
.L_x_9983:
[----:B------:R-:W-:Y:S05]  /*d740*/  BSYNC B0 ;  /* 0x0000000000007941 */ /* 0x000fea0003800000 */
.L_x_9964:
[----:B------:R-:W-:Y:S01]  /*d750*/  LOP3.LUT P0, RZ, R19, 0x2, RZ, 0xc0, !PT ;  /* 0x0000000213ff7812 */ /* 0x000fe2000780c0ff */
[----:B------:R-:W-:-:S12]  /*d760*/  BSSY B0, `(.L_x_10019) ;  /* 0x0000047000007945 */ /* 0x000fd80003800000 */
[----:B------:R-:W-:Y:S05]  /*d770*/  @!P0 BRA `(.L_x_10020) ;  /* 0x0000000400148947 */ /* 0x000fea0003800000 */
[----:B0-----:R-:W0:Y:S01]  /*d780*/  S2R R0, SR_TID.X ;  /* 0x0000000000007919 */ /* 0x001e220000002100 */
[----:B------:R-:W-:Y:S01]  /*d790*/  LEA R3, R16, UR36, 0x3 ;  /* 0x0000002410037c11 */ /* 0x000fe2000f8e18ff */
[----:B------:R-:W-:Y:S01]  /*d7a0*/  BSSY B1, `(.L_x_10021) ;  /* 0x0000006000017945 */ /* 0x000fe20003800000 */
[----:B0-----:R-:W-:Y:S02]  /*d7b0*/  LOP3.LUT R2, R0, 0x7f, RZ, 0xc0, !PT ;  /* 0x0000007f00027812 */ /* 0x001fe400078ec0ff */
[----:B------:R-:W-:Y:S02]  /*d7c0*/  SHF.L.U32 R0, R23, 0x1f, RZ ;  /* 0x0000001f17007819 */ /* 0x000fe400000006ff */
[----:B------:R-:W-:Y:S02]  /*d7d0*/  ISETP.NE.AND P1, PT, R2, RZ, PT ;  /* 0x000000ff0200720c */ /* 0x000fe40003f25270 */
[----:B------:R-:W0:Y:S02]  /*d7e0*/  SYNCS.PHASECHK.TRANS64.TRYWAIT P0, [R3+URZ+0x31c60], R0 ;  /* 0x031c6000030075a7 */ /* 0x000e24000800017f */
[----:B0-----:R-:W-:Y:S09]  /*d7f0*/  @!P0 BRA `(.L_x_10022) ;  /* 0x00000014007c8947 */ /* 0x001ff20003800000 */
.L_x_10069:
[----:B------:R-:W-:Y:S05]  /*d800*/  BSYNC B1 ;  /* 0x0000000000017941 */ /* 0x000fea0003800000 */
.L_x_10021:
        /* <DEDUP_REMOVED lines=9> */
.L_x_10024:
[----:B------:R-:W-:Y:S05]  /*d8a0*/  BSYNC B1 ;  /* 0x0000000000017941 */ /* 0x000fea0003800000 */
.L_x_10023:
[----:B------:R-:W-:Y:S01]  /*d8b0*/  IMAD R9, R16, 0x6c00, R9 ;  /* 0x00006c0010097824 */ /* 0x000fe200078e0209 */
[----:B------:R-:W-:Y:S01]  /*d8c0*/  UIADD3 UR4, UP0, UR38, 0x470, URZ ;  /* 0x0000047026047890 */ /* 0x000fe2000ff1e03f */
[----:B0-----:R-:W-:Y:S01]  /*d8d0*/  VIADD R0, R3, 0x31c50 ;  /* 0x00031c5003007836 */ /* 0x001fe20000000000 */
[----:B------:R-:W-:Y:S01]  /*d8e0*/  PLOP3.LUT P0, PT, PT, PT, PT, 0x80, 0x0 ;  /* 0x000000000000781c */ /* 0x000fe20003f0f070 */
[----:B------:R-:W-:Y:S01]  /*d8f0*/  IMAD R3, R24, 0x90, RZ ;  /* 0x0000009018037824 */ /* 0x000fe200078e02ff */
[----:B------:R-:W-:Y:S01]  /*d900*/  UIADD3.X UR5, URZ, UR39, URZ, UP0, !UPT ;  /* 0x000000273f057290 */ /* 0x000fe200087fe43f */
[----:B------:R-:W-:Y:S01]  /*d910*/  VIADD R2, R9, 0x200 ;  /* 0x0000020009027836 */ /* 0x000fe20000000000 */
[----:B------:R-:W-:Y:S01]  /*d920*/  UMOV UR6, 0x0 ;  /* 0x0000000000067882 */ /* 0x000fe20000000000 */
[----:B------:R-:W-:Y:S01]  /*d930*/  UMOV UR7, 0x14f00000 ;  /* 0x14f0000000077882 */ /* 0x000fe20000000000 */
[----:B------:R-:W-:-:S08]  /*d940*/  UMOV UR10, URZ ;  /* 0x0000003f000a7c82 */ /* 0x000fd00008000000 */
.L_x_10025:
        /* <DEDUP_REMOVED lines=15> */
.L_x_10026:
        /* <DEDUP_REMOVED lines=15> */
.L_x_10027:
        /* <DEDUP_REMOVED lines=10> */
.L_x_10020:
[----:B------:R-:W-:Y:S05]  /*dbd0*/  BSYNC B0 ;  /* 0x0000000000007941 */ /* 0x000fea0003800000 */
.L_x_10019:
[----:B------:R-:W2:Y:S01]  /*dbe0*/  LDL.LU R4, [R1+0x4] ;  /* 0x0000040001047983 */ /* 0x000ea20000300800 */
[----:B------:R-:W-:-:S03]  /*dbf0*/  ULDC UR4, c[0x0][0xc34] ;  /* 0x00030d0000047ab9 */ /* 0x000fc60000000800 */
[----:B------:R-:W3:Y:S01]  /*dc00*/  LDL.LU R2, [R1+0x18] ;  /* 0x0000180001027983 */ /* 0x000ee20000300800 */
[----:B------:R-:W-:-:S05]  /*dc10*/  VIADD R16, R16, 0x1 ;  /* 0x0000000110107836 */ /* 0x000fca0000000000 */
[----:B------:R-:W-:-:S04]  /*dc20*/  ISETP.NE.AND P0, PT, R16, 0x2, PT ;  /* 0x000000021000780c */ /* 0x000fc80003f05270 */
[----:B0-----:R-:W-:Y:S02]  /*dc30*/  SEL R0, RZ, 0x1, P0 ;  /* 0x00000001ff007807 */ /* 0x001fe40000000000 */
[----:B------:R-:W-:Y:S02]  /*dc40*/  SEL R16, R16, RZ, P0 ;  /* 0x000000ff10107207 */ /* 0x000fe40000000000 */
[----:B------:R-:W-:Y:S01]  /*dc50*/  LOP3.LUT R23, R23, R0, RZ, 0x3c, !PT ;  /* 0x0000000017177212 */ /* 0x000fe200078e3cff */
[----:B--2---:R-:W-:Y:S02]  /*dc60*/  VIADD R4, R4, UR37 ;  /* 0x0000002504047c36 */ /* 0x004fe40008000000 */
[----:B---3--:R-:W-:-:S03]  /*dc70*/  VIADD R2, R2, 0x1 ;  /* 0x0000000102027836 */ /* 0x008fc60000000000 */
[----:B------:R1:W-:Y:S01]  /*dc80*/  STL [R1+0x4], R4 ;  /* 0x0000040401007387 */ /* 0x0003e20000100800 */
[----:B------:R-:W-:-:S03]  /*dc90*/  ISETP.GE.AND P1, PT, R4, UR4, PT ;  /* 0x0000000404007c0c */ /* 0x000fc6000bf26270 */
[----:B------:R1:W-:Y:S10]  /*dca0*/  STL [R1+0x18], R2 ;  /* 0x0000180201007387 */ /* 0x0003f40000100800 */
[----:B-1----:R-:W-:Y:S05]  /*dcb0*/  @!P1 BRA `(.L_x_10028) ;  /* 0xffffffc000489947 */ /* 0x002fea000383ffff */
[----:B------:R-:W-:-:S07]  /*dcc0*/  LOP3.LUT R0, R2, 0x1, RZ, 0xc, !PT ;  /* 0x0000000102007812 */ /* 0x000fce00078e0cff */
.L_x_9950:
[----:B------:R-:W0:Y:S01]  /*dcd0*/  S2R R3, SR_CgaCtaId ;  /* 0x0000000000037919 */ /* 0x000e220000008800 */
[----:B------:R-:W-:Y:S01]  /*dce0*/  MOV R2, 0x400 ;  /* 0x0000040000027802 */ /* 0x000fe20000000f00 */
[----:B------:R-:W-:Y:S01]  /*dcf0*/  BSSY B0, `(.L_x_10029) ;  /* 0x0000005000007945 */ /* 0x000fe20003800000 */
[----:B------:R-:W-:Y:S02]  /*dd00*/  SHF.L.U32 R0, R0, 0x1f, RZ ;  /* 0x0000001f00007819 */ /* 0x000fe400000006ff */
[----:B0-----:R-:W-:-:S04]  /*dd10*/  LEA R7, R3, R2, 0x18 ;  /* 0x0000000203077211 */ /* 0x001fc800078ec0ff */
[----:B------:R-:W0:Y:S02]  /*dd20*/  SYNCS.PHASECHK.TRANS64.TRYWAIT P0, [R7+URZ+0x31c20], R0 ;  /* 0x031c2000070075a7 */ /* 0x000e24000800017f */
[----:B0-----:R-:W-:Y:S05]  /*dd30*/  @!P0 BRA `(.L_x_10030) ;  /* 0x0000001000408947 */ /* 0x001fea0003800000 */
.L_x_10070:
[----:B------:R-:W-:Y:S05]  /*dd40*/  BSYNC B0 ;  /* 0x0000000000007941 */ /* 0x000fea0003800000 */
.L_x_10029:
[----:B------:R-:W-:-:S03]  /*dd50*/  UMOV UR4, 0xffffffff ;  /* 0xffffffff00047882 */ /* 0x000fc60000000000 */
[----:B------:R-:W-:Y:S05]  /*dd60*/  BRA.DIV UR4, `(.L_x_10031) ;  /* 0x0000001204487947 */ /* 0x000fea000b800000 */
[----:B0-----:R-:W0:Y:S02]  /*dd70*/  S2R R0, SR_TID.X ;  /* 0x0000000000007919 */ /* 0x001e240000002100 */
[----:B0-----:R-:W-:-:S04]  /*dd80*/  SHF.R.U32.HI R0, RZ, 0x5, R0 ;  /* 0x00000005ff007819 */ /* 0x001fc80000011600 */
[----:B------:R-:W-:-:S05]  /*dd90*/  LOP3.LUT R0, R0, 0x3, RZ, 0xc0, !PT ;  /* 0x0000000300007812 */ /* 0x000fca00078ec0ff */
[----:B------:R0:W1:Y:S02]  /*dda0*/  SHFL.IDX PT, R14, R0, RZ, 0x1f ;  /* 0x00001fff000e7589 */ /* 0x00006400000e0000 */
.L_x_10073:
[----:B-1----:R-:W-:Y:S01]  /*ddb0*/  ISETP.NE.AND P0, PT, R14, RZ, PT ;  /* 0x000000ff0e00720c */ /* 0x002fe20003f05270 */
[----:B------:R-:W-:-:S12]  /*ddc0*/  BSSY B0, `(.L_x_10032) ;  /* 0x0000024000007945 */ /* 0x000fd80003800000 */
[----:B------:R-:W-:Y:S05]  /*ddd0*/  @P0 BRA `(.L_x_10033) ;  /* 0x0000000000880947 */ /* 0x000fea0003800000 */
[----:B------:R-:W-:-:S03]  /*dde0*/  UMOV UR4, 0xffffffff ;  /* 0xffffffff00047882 */ /* 0x000fc60000000000 */
[----:B------:R-:W-:Y:S05]  /*ddf0*/  BRA.DIV UR4, `(.L_x_10034) ;  /* 0x0000001204587947 */ /* 0x000fea000b800000 */
[----:B------:R-:W-:-:S13]  /*de00*/  ELECT P6, URZ, PT ;  /* 0x00000000003f782f */ /* 0x000fda00038c0000 */
.L_x_10076:
[----:B------:R-:W-:Y:S05]  /*de10*/  @!P6 BRA `(.L_x_10033) ;  /* 0x000000000078e947 */ /* 0x000fea0003800000 */
[----:B0-----:R-:W2:Y:S02]  /*de20*/  LDL.LU R0, [R1+0x24] ;  /* 0x0000240001007983 */ /* 0x001ea40000300800 */
[----:B--2---:R-:W-:-:S04]  /*de30*/  LOP3.LUT R0, R0, 0x2, RZ, 0xfc, !PT ;  /* 0x0000000200007812 */ /* 0x004fc800078efcff */
[----:B------:R-:W-:-:S13]  /*de40*/  ISETP.NE.AND P2, PT, R0, 0x3, PT ;  /* 0x000000030000780c */ /* 0x000fda0003f45270 */
[----:B------:R-:W-:Y:S05]  /*de50*/  @!P2 BRA `(.L_x_10035) ;  /* 0x000000000004a947 */ /* 0x000fea0003800000 */
[----:B------:R-:W-:Y:S01]  /*de60*/  BPT.TRAP 0x1 ;  /* 0x000000040000795c */ /* 0x000fe20000300000 */
.L_x_10035:
[----:B------:R-:W-:Y:S01]  /*de70*/  VIADD R3, R7, 0x31c40 ;  /* 0x00031c4007037836 */ /* 0x000fe20000000000 */
[----:B------:R-:W-:Y:S01]  /*de80*/  SHF.L.U32 R4, R23, 0x1f, RZ ;  /* 0x0000001f17047819 */ /* 0x000fe200000006ff */
[C---:B------:R-:W-:Y:S02]  /*de90*/  VIADD R0, R16.reuse, 0x1 ;  /* 0x0000000110007836 */ /* 0x040fe40000000000 */
[----:B------:R-:W-:-:S03]  /*dea0*/  IMAD R5, R16, 0x8, R3 ;  /* 0x0000000810057824 */ /* 0x000fc600078e0203 */
        /* <DEDUP_REMOVED lines=8> */
.L_x_10077:
[----:B------:R-:W1:Y:S02]  /*df30*/  SYNCS.PHASECHK.TRANS64.TRYWAIT P0, [R3+URZ], R0 ;  /* 0x00000000030075a7 */ /* 0x000e64000800017f */
[----:B-1----:R-:W-:Y:S05]  /*df40*/  @!P0 BRA `(.L_x_10037) ;  /* 0x0000001000388947 */ /* 0x002fea0003800000 */
.L_x_10078:
[----:B------:R-:W-:Y:S05]  /*df50*/  @!P2 BRA `(.L_x_10038) ;  /* 0x000000000004a947 */ /* 0x000fea0003800000 */
[----:B------:R-:W-:Y:S01]  /*df60*/  BPT.TRAP 0x1 ;  /* 0x000000040000795c */ /* 0x000fe20000300000 */
.L_x_10038:
[----:B-1----:R-:W-:-:S04]  /*df70*/  VIADD R3, R7, 0x31c60 ;  /* 0x00031c6007037836 */ /* 0x002fc80000000000 */
[----:B0-----:R-:W-:-:S04]  /*df80*/  IMAD R5, R16, 0x8, R3 ;  /* 0x0000000810057824 */ /* 0x001fc800078e0203 */
[----:B------:R-:W0:Y:S02]  /*df90*/  SYNCS.PHASECHK.TRANS64.TRYWAIT P0, [R5+URZ], R4 ;  /* 0x00000004050075a7 */ /* 0x000e24000800017f */
[----:B0-----:R-:W-:Y:S05]  /*dfa0*/  @!P0 BRA `(.L_x_10039) ;  /* 0x0000001000348947 */ /* 0x001fea0003800000 */
.L_x_10079:
[----:B------:R-:W-:-:S07]  /*dfb0*/  IMAD R3, R6, 0x8, R3 ;  /* 0x0000000806037824 */ /* 0x000fce00078e0203 */
.L_x_10040:
[----:B-1----:R1:W2:Y:S02]  /*dfc0*/  SYNCS.PHASECHK.TRANS64.TRYWAIT P0, [R3+URZ], R0 ;  /* 0x00000000030075a7 */ /* 0x0022a4000800017f */
[----:B--2---:R-:W-:Y:S05]  /*dfd0*/  @!P0 NANOSLEEP.SYNCS 0x989680 ;  /* 0x009896800000895d */ /* 0x004fea0003900000 */
[----:B------:R-:W2:Y:S02]  /*dfe0*/  @!P0 SYNCS.PHASECHK.TRANS64 P0, [R3+URZ], R0 ;  /* 0x00000000030085a7 */ /* 0x000ea4000800007f */
[----:B--2---:R-:W-:Y:S05]  /*dff0*/  @!P0 BRA `(.L_x_10040) ;  /* 0xfffffffc00f08947 */ /* 0x004fea000383ffff */
.L_x_10033:
[----:B------:R-:W-:Y:S05]  /*e000*/  BSYNC B0 ;  /* 0x0000000000007941 */ /* 0x000fea0003800000 */
.L_x_10032:
[----:B------:R-:W-:Y:S05]  /*e010*/  EXIT ;  /* 0x000000000000794d */ /* 0x000fea0003800000 */
.L_x_9926:
[----:B0-----:R-:W-:-:S04]  /*e020*/  IMAD.U32 R3, RZ, RZ, UR37 ;  /* 0x00000025ff037e24 */ /* 0x001fc8000f8e00ff */
[----:B------:R0:W1:Y:S03]  /*e030*/  SYNCS.PHASECHK.TRANS64.TRYWAIT P1, [R3+URZ+0x31c00], R0 ;  /* 0x031c0000030075a7 */ /* 0x000066000802017f */
[----:B-1----:R-:W-:Y:S05]  /*e040*/  @!P1 NANOSLEEP.SYNCS 0x989680 ;  /* 0x009896800000995d */ /* 0x002fea0003900000 */
[----:B------:R-:W1:Y:S02]  /*e050*/  @!P1 SYNCS.PHASECHK.TRANS64 P1, [R3+URZ+0x31c00], R0 ;  /* 0x031c0000030095a7 */ /* 0x000e64000802007f */
[----:B-1----:R-:W-:Y:S05]  /*e060*/  @!P1 BRA `(.L_x_9926) ;  /* 0xfffffffc00ec9947 */ /* 0x002fea000383ffff */
[----:B------:R-:W-:Y:S05]  /*e070*/  BRA `(.L_x_10041) ;  /* 0xffffff3000907947 */ /* 0x000fea000383ffff */
.L_x_9930:
[----:B-1----:R1:W2:Y:S02]  /*e080*/  SYNCS.PHASECHK.TRANS64.TRYWAIT P2, [R4+URZ+0x31c30], R3 ;  /* 0x031c3003040075a7 */ /* 0x0022a4000804017f */
[----:B--2---:R-:W-:Y:S05]  /*e090*/  @!P2 NANOSLEEP.SYNCS 0x989680 ;  /* 0x009896800000a95d */ /* 0x004fea0003900000 */
[----:B------:R-:W2:Y:S02]  /*e0a0*/  @!P2 SYNCS.PHASECHK.TRANS64 P2, [R4+URZ+0x31c30], R3 ;  /* 0x031c30030400a5a7 */ /* 0x000ea4000804007f */
[----:B--2---:R-:W-:Y:S05]  /*e0b0*/  @!P2 BRA `(.L_x_9930) ;  /* 0xfffffffc00f0a947 */ /* 0x004fea000383ffff */
[----:B------:R-:W-:Y:S05]  /*e0c0*/  BRA `(.L_x_9929) ;  /* 0xffffff3000b47947 */ /* 0x000fea000383ffff */
.L_x_9935:
[----:B-1----:R-:W-:-:S04]  /*e0d0*/  IMAD.U32 R3, RZ, RZ, UR4 ;  /* 0x00000004ff037e24 */ /* 0x002fc8000f8e00ff */
[----:B------:R1:W2:Y:S03]  /*e0e0*/  SYNCS.PHASECHK.TRANS64.TRYWAIT P2, [R3+URZ+0x31c30], R0 ;  /* 0x031c3000030075a7 */ /* 0x0002a6000804017f */
[----:B--2---:R-:W-:Y:S05]  /*e0f0*/  @!P2 NANOSLEEP.SYNCS 0x989680 ;  /* 0x009896800000a95d */ /* 0x004fea0003900000 */
[----:B------:R-:W2:Y:S02]  /*e100*/  @!P2 SYNCS.PHASECHK.TRANS64 P2, [R3+URZ+0x31c30], R0 ;  /* 0x031c30000300a5a7 */ /* 0x000ea4000804007f */
[----:B--2---:R-:W-:Y:S05]  /*e110*/  @!P2 BRA `(.L_x_9935) ;  /* 0xfffffffc00eca947 */ /* 0x004fea000383ffff */
[----:B------:R-:W-:Y:S05]  /*e120*/  BRA `(.L_x_9932) ;  /* 0xffffff68009c7947 */ /* 0x000fea000383ffff */
.L_x_9939:
[----:B-1----:R-:W-:-:S04]  /*e130*/  IMAD.U32 R3, RZ, RZ, UR4 ;  /* 0x00000004ff037e24 */ /* 0x002fc8000f8e00ff */
[----:B------:R1:W2:Y:S03]  /*e140*/  SYNCS.PHASECHK.TRANS64.TRYWAIT P2, [R3+URZ+0x31c50], R0 ;  /* 0x031c5000030075a7 */ /* 0x0002a6000804017f */
[----:B--2---:R-:W-:Y:S05]  /*e150*/  @!P2 NANOSLEEP.SYNCS 0x989680 ;  /* 0x009896800000a95d */ /* 0x004fea0003900000 */
[----:B------:R-:W2:Y:S02]  /*e160*/  @!P2 SYNCS.PHASECHK.TRANS64 P2, [R3+URZ+0x31c50], R0 ;  /* 0x031c50000300a5a7 */ /* 0x000ea4000804007f */
[----:B--2---:R-:W-:Y:S05]  /*e170*/  @!P2 BRA `(.L_x_9939) ;  /* 0xfffffffc00eca947 */ /* 0x004fea000383ffff */
[----:B------:R-:W-:Y:S05]  /*e180*/  BRA `(.L_x_9936) ;  /* 0xffffff8000347947 */ /* 0x000fea000383ffff */
.L_x_9944:
[----:B--2---:R-:W-:-:S04]  /*e190*/  IMAD.U32 R5, RZ, RZ, UR12 ;  /* 0x0000000cff057e24 */ /* 0x004fc8000f8e00ff */
[----:B------:R2:W3:Y:S03]  /*e1a0*/  SYNCS.PHASECHK.TRANS64.TRYWAIT P0, [R5+URZ+0x31c50], R4 ;  /* 0x031c5004050075a7 */ /* 0x0004e6000800017f */
[----:B---3--:R-:W-:Y:S05]  /*e1b0*/  @!P0 NANOSLEEP.SYNCS 0x989680 ;  /* 0x009896800000895d */ /* 0x008fea0003900000 */
[----:B------:R-:W3:Y:S02]  /*e1c0*/  @!P0 SYNCS.PHASECHK.TRANS64 P0, [R5+URZ+0x31c50], R4 ;  /* 0x031c5004050085a7 */ /* 0x000ee4000800007f */
[----:B---3--:R-:W-:Y:S05]  /*e1d0*/  @!P0 BRA `(.L_x_9944) ;  /* 0xfffffffc00ec8947 */ /* 0x008fea000383ffff */
[----:B------:R-:W-:Y:S05]  /*e1e0*/  BRA `(.L_x_9943) ;  /* 0xffffffa0000c7947 */ /* 0x000fea000383ffff */
.L_x_9954:
        /* <DEDUP_REMOVED lines=11> */
.L_x_10043:
[----:B------:R-:W-:Y:S05]  /*e2a0*/  BSYNC B0 ;  /* 0x0000000000007941 */ /* 0x000fea0003800000 */
.L_x_10042:
[----:B------:R-:W-:Y:S05]  /*e2b0*/  BRA `(.L_x_10044) ;  /* 0xffffffc000707947 */ /* 0x000fea000383ffff */
.L_x_9956:
[----:B------:R-:W-:Y:S01]  /*e2c0*/  BSSY B0, `(.L_x_10045) ;  /* 0x0000006000007945 */ /* 0x000fe20003800000 */
[----:B------:R-:W-:-:S07]  /*e2d0*/  IMAD.MOV.U32 R15, RZ, RZ, -0x1 ;  /* 0xffffffffff0f7424 */ /* 0x000fce00078e00ff */
[----:B0-----:R-:W-:Y:S05]  /*e2e0*/  WARPSYNC.COLLECTIVE R15, `(.L_x_10046) ;  /* 0x000000000f0c7348 */ /* 0x001fea0003c00000 */
[----:B------:R-:W-:Y:S02]  /*e2f0*/  ELECT P6, UR62, PT ;  /* 0x00000000003e782f */ /* 0x000fe400038c0000 */
[----:B------:R-:W-:Y:S01]  /*e300*/  MOV R14, UR62 ;  /* 0x0000003e000e7c02 */ /* 0x000fe20008000f00 */
[----:B0-----:R-:W-:Y:S10]  /*e310*/  ENDCOLLECTIVE ;  /* 0x000000000000791b */ /* 0x001ff40003800000 */
.L_x_10046:
[----:B------:R-:W-:Y:S05]  /*e320*/  BSYNC B0 ;  /* 0x0000000000007941 */ /* 0x000fea0003800000 */
.L_x_10045:
[----:B------:R-:W-:Y:S05]  /*e330*/  BRA `(.L_x_10047) ;  /* 0xffffffc000707947 */ /* 0x000fea000383ffff */
.L_x_9958:
[----:B0-----:R0:W1:Y:S02]  /*e340*/  SYNCS.PHASECHK.TRANS64.TRYWAIT P0, [R3+URZ+0x31c40], R0 ;  /* 0x031c4000030075a7 */ /* 0x001064000800017f */
[----:B-1----:R-:W-:Y:S05]  /*e350*/  @!P0 NANOSLEEP.SYNCS 0x989680 ;  /* 0x009896800000895d */ /* 0x002fea0003900000 */
[----:B------:R-:W1:Y:S02]  /*e360*/  @!P0 SYNCS.PHASECHK.TRANS64 P0, [R3+URZ+0x31c40], R0 ;  /* 0x031c4000030085a7 */ /* 0x000e64000800007f */
[----:B-1----:R-:W-:Y:S05]  /*e370*/  @!P0 BRA `(.L_x_9958) ;  /* 0xfffffffc00f08947 */ /* 0x002fea000383ffff */
[----:B------:R-:W-:Y:S05]  /*e380*/  BRA `(.L_x_10048) ;  /* 0xffffffc000cc7947 */ /* 0x000fea000383ffff */
.L_x_9961:
[----:B------:R-:W-:Y:S02]  /*e390*/  IMAD.MOV.U32 R13, RZ, RZ, R4 ;  /* 0x000000ffff0d7224 */ /* 0x000fe400078e0004 */
[----:B------:R-:W-:Y:S02]  /*e3a0*/  IMAD.MOV.U32 R12, RZ, RZ, RZ ;  /* 0x000000ffff0c7224 */ /* 0x000fe400078e00ff */
[----:B------:R-:W-:Y:S02]  /*e3b0*/  IMAD.MOV.U32 R11, RZ, RZ, 0x1c1f ;  /* 0x00001c1fff0b7424 */ /* 0x000fe400078e00ff */
[----:B------:R-:W-:Y:S02]  /*e3c0*/  IMAD.MOV.U32 R15, RZ, RZ, -0x1 ;  /* 0xffffffffff0f7424 */ /* 0x000fe400078e00ff */
[----:B------:R-:W-:-:S07]  /*e3d0*/  IMAD R6, R6, 0xc0, R9 ;  /* 0x000000c006067824 */ /* 0x000fce00078e0209 */
[----:B------:R-:W-:Y:S05]  /*e3e0*/  WARPSYNC.COLLECTIVE R15, `(.L_x_10049) ;  /* 0x000000000f087348 */ /* 0x000fea0003c00000 */
[----:B------:R0:W1:Y:S02]  /*e3f0*/  SHFL.IDX P6, R14, R13, R12, R11 ;  /* 0x0000000c0d0e7389 */ /* 0x00006400000c000b */
[----:B01----:R-:W-:Y:S01]  /*e400*/  ENDCOLLECTIVE ;  /* 0x000000000000791b */ /* 0x003fe20003800000 */
.L_x_10049:
[----:B------:R-:W-:Y:S02]  /*e410*/  IMAD.MOV.U32 R13, RZ, RZ, R0 ;  /* 0x000000ffff0d7224 */ /* 0x000fe400078e0000 */
[----:B------:R-:W-:-:S07]  /*e420*/  IMAD.MOV.U32 R2, RZ, RZ, R14 ;  /* 0x000000ffff027224 */ /* 0x000fce00078e000e */
[----:B------:R-:W-:Y:S05]  /*e430*/  WARPSYNC.COLLECTIVE R15, `(.L_x_10050) ;  /* 0x000000000f087348 */ /* 0x000fea0003c00000 */
[----:B------:R0:W1:Y:S02]  /*e440*/  SHFL.IDX P6, R14, R13, R12, R11 ;  /* 0x0000000c0d0e7389 */ /* 0x00006400000c000b */
[----:B01----:R-:W-:Y:S01]  /*e450*/  ENDCOLLECTIVE ;  /* 0x000000000000791b */ /* 0x003fe20003800000 */
.L_x_10050:
[----:B------:R-:W-:Y:S02]  /*e460*/  ULDC UR4, c[0x0][0x288] ;  /* 0x0000a20000047ab9 */ /* 0x000fe40000000800 */
[----:B------:R-:W-:Y:S02]  /*e470*/  IMAD R5, R10, UR4, RZ ;  /* 0x000000040a057c24 */ /* 0x000fe4000f8e02ff */
[----:B------:R-:W-:-:S03]  /*e480*/  VIADD R10, R6, 0x20 ;  /* 0x00000020060a7836 */ /* 0x000fc60000000000 */
[----:B------:R-:W-:Y:S01]  /*e490*/  ISETP.GE.AND P4, PT, R6, R5, PT ;  /* 0x000000050600720c */ /* 0x000fe20003f86270 */
[----:B------:R-:W-:Y:S02]  /*e4a0*/  IMAD.MOV.U32 R13, RZ, RZ, R4 ;  /* 0x000000ffff0d7224 */ /* 0x000fe400078e0004 */
[----:B------:R-:W-:Y:S02]  /*e4b0*/  IMAD.MOV.U32 R12, RZ, RZ, 0x1 ;  /* 0x00000001ff0c7424 */ /* 0x000fe400078e00ff */
[----:B------:R-:W-:-:S08]  /*e4c0*/  IMAD.MOV.U32 R3, RZ, RZ, R14 ;  /* 0x000000ffff037224 */ /* 0x000fd000078e000e */
[----:B------:R-:W-:Y:S05]  /*e4d0*/  WARPSYNC.COLLECTIVE R15, `(.L_x_10051) ;  /* 0x000000000f087348 */ /* 0x000fea0003c00000 */
[----:B------:R0:W1:Y:S02]  /*e4e0*/  SHFL.IDX P6, R14, R13, R12, R11 ;  /* 0x0000000c0d0e7389 */ /* 0x00006400000c000b */
[----:B01----:R-:W-:Y:S01]  /*e4f0*/  ENDCOLLECTIVE ;  /* 0x000000000000791b */ /* 0x003fe20003800000 */
.L_x_10051:
[----:B------:R-:W-:-:S05]  /*e500*/  @!P4 LEA R3, P3, R20, R3, 0x1 ;  /* 0x000000031403c211 */ /* 0x000fca00078608ff */
[----:B------:R-:W-:Y:S01]  /*e510*/  @!P4 IMAD.X R2, RZ, RZ, R2, P3 ;  /* 0x000000ffff02c224 */ /* 0x000fe200018e0602 */
[----:B------:R-:W-:-:S04]  /*e520*/  ISETP.GE.AND P3, PT, R10, R5, PT ;  /* 0x000000050a00720c */ /* 0x000fc80003f66270 */
        /* <DEDUP_REMOVED lines=14> */
.L_x_10052:
[----:B------:R-:W-:Y:S02]  /*e610*/  IMAD.MOV.U32 R13, RZ, RZ, R4 ;  /* 0x000000ffff0d7224 */ /* 0x000fe400078e0004 */
[----:B------:R-:W-:Y:S02]  /*e620*/  IMAD.MOV.U32 R12, RZ, RZ, 0x2 ;  /* 0x00000002ff0c7424 */ /* 0x000fe400078e00ff */
[----:B------:R-:W-:-:S07]  /*e630*/  IMAD.MOV.U32 R3, RZ, RZ, R14 ;  /* 0x000000ffff037224 */ /* 0x000fce00078e000e */
[----:B------:R-:W-:Y:S05]  /*e640*/  WARPSYNC.COLLECTIVE R15, `(.L_x_10053) ;  /* 0x000000000f087348 */ /* 0x000fea0003c00000 */
[----:B------:R0:W1:Y:S02]  /*e650*/  SHFL.IDX P6, R14, R13, R12, R11 ;  /* 0x0000000c0d0e7389 */ /* 0x00006400000c000b */
[----:B01----:R-:W-:Y:S01]  /*e660*/  ENDCOLLECTIVE ;  /* 0x000000000000791b */ /* 0x003fe20003800000 */
.L_x_10053:
        /* <DEDUP_REMOVED lines=18> */
.L_x_10054:
[----:B------:R-:W-:Y:S02]  /*e790*/  IMAD.MOV.U32 R13, RZ, RZ, R4 ;  /* 0x000000ffff0d7224 */ /* 0x000fe400078e0004 */
[----:B------:R-:W-:Y:S02]  /*e7a0*/  IMAD.MOV.U32 R12, RZ, RZ, 0x3 ;  /* 0x00000003ff0c7424 */ /* 0x000fe400078e00ff */
[----:B------:R-:W-:-:S07]  /*e7b0*/  IMAD.MOV.U32 R3, RZ, RZ, R14 ;  /* 0x000000ffff037224 */ /* 0x000fce00078e000e */
[----:B------:R-:W-:Y:S05]  /*e7c0*/  WARPSYNC.COLLECTIVE R15, `(.L_x_10055) ;  /* 0x000000000f087348 */ /* 0x000fea0003c00000 */
[----:B------:R0:W1:Y:S02]  /*e7d0*/  SHFL.IDX P6, R14, R13, R12, R11 ;  /* 0x0000000c0d0e7389 */ /* 0x00006400000c000b */
[----:B01----:R-:W-:Y:S01]  /*e7e0*/  ENDCOLLECTIVE ;  /* 0x000000000000791b */ /* 0x003fe20003800000 */
.L_x_10055:
[----:B------:R-:W-:-:S05]  /*e7f0*/  @!P3 LEA R3, P4, R20, R3, 0x1 ;  /* 0x000000031403b211 */ /* 0x000fca00078808ff */
[----:B------:R-:W-:-:S05]  /*e800*/  @!P3 IMAD.X R2, RZ, RZ, R2, P4 ;  /* 0x000000ffff02b224 */ /* 0x000fca00020e0602 */
[-C--:B------:R-:W-:Y:S01]  /*e810*/  @!P3 LOP3.LUT R3, R3, R2.reuse, RZ, 0x3c, !PT ;  /* 0x000000020303b212 */ /* 0x080fe200078e3cff */
[----:B------:R-:W-:Y:S02]  /*e820*/  IMAD.MOV.U32 R13, RZ, RZ, R0 ;  /* 0x000000ffff0d7224 */ /* 0x000fe400078e0000 */
[----:B------:R-:W-:Y:S01]  /*e830*/  VIADD R0, R6, 0x60 ;  /* 0x0000006006007836 */ /* 0x000fe20000000000 */
[----:B------:R-:W-:-:S04]  /*e840*/  @!P3 LOP3.LUT R2, R3, R2, RZ, 0x3c, !PT ;  /* 0x000000020302b212 */ /* 0x000fc800078e3cff */
[----:B------:R-:W-:Y:S01]  /*e850*/  @!P3 LOP3.LUT R3, R3, R2, RZ, 0x3c, !PT ;  /* 0x000000020303b212 */ /* 0x000fe200078e3cff */
[----:B------:R-:W-:-:S07]  /*e860*/  IMAD.MOV.U32 R4, RZ, RZ, R14 ;  /* 0x000000ffff047224 */ /* 0x000fce00078e000e */
[----:B------:R-:W-:Y:S05]  /*e870*/  WARPSYNC.COLLECTIVE R15, `(.L_x_10056) ;  /* 0x000000000f087348 */ /* 0x000fea0003c00000 */
[----:B------:R0:W1:Y:S02]  /*e880*/  SHFL.IDX P6, R14, R13, R12, R11 ;  /* 0x0000000c0d0e7389 */ /* 0x00006400000c000b */
[----:B01----:R-:W-:Y:S01]  /*e890*/  ENDCOLLECTIVE ;  /* 0x000000000000791b */ /* 0x003fe20003800000 */
.L_x_10056:
[----:B------:R-:W-:Y:S01]  /*e8a0*/  @!PT LDS RZ, [RZ] ;  /* 0x00000000fffff984 */ /* 0x000fe20000000800 */
[----:B------:R-:W-:Y:S01]  /*e8b0*/  @!PT LDS RZ, [RZ] ;  /* 0x00000000fffff984 */ /* 0x000fe20000000800 */
[----:B------:R-:W-:Y:S01]  /*e8c0*/  @!PT LDS RZ, [RZ] ;  /* 0x00000000fffff984 */ /* 0x000fe20000000800 */
[----:B------:R-:W-:Y:S04]  /*e8d0*/  @!P3 LDGSTS.E.BYPASS.LTC128B.128 [R26+0xea00], desc[UR60][R2.64], !P0 ;  /* 0x0ea00000021abfae */ /* 0x000fe8000c101d7c */
[----:B------:R-:W-:Y:S04]  /*e8e0*/  @!P3 LDGSTS.E.BYPASS.LTC128B.128 [R26+0x11a00], desc[UR60][R2.64+0x40], !P1 ;  /* 0x11a00040021abfae */ /* 0x000fe8000c901d7c */
[----:B------:R0:W-:Y:S01]  /*e8f0*/  @!P3 LDGSTS.E.BYPASS.LTC128B.128 [R26+0x14a00], desc[UR60][R2.64+0x80], !P2 ;  /* 0x14a00080021abfae */ /* 0x0001e2000d101d7c */
[----:B------:R-:W-:Y:S01]  /*e900*/  ISETP.GE.AND P3, PT, R0, R5, PT ;  /* 0x000000050000720c */ /* 0x000fe20003f66270 */
[----:B------:R-:W-:-:S02]  /*e910*/  IMAD.MOV.U32 R13, RZ, RZ, R7 ;  /* 0x000000ffff0d7224 */ /* 0x000fc400078e0007 */
[----:B------:R-:W-:Y:S02]  /*e920*/  IMAD.MOV.U32 R12, RZ, RZ, RZ ;  /* 0x000000ffff0c7224 */ /* 0x000fe400078e00ff */
[----:B0-----:R-:W-:-:S08]  /*e930*/  IMAD.MOV.U32 R2, RZ, RZ, R14 ;  /* 0x000000ffff027224 */ /* 0x001fd000078e000e */
[----:B------:R-:W-:Y:S05]  /*e940*/  WARPSYNC.COLLECTIVE R15, `(.L_x_10057) ;  /* 0x000000000f087348 */ /* 0x000fea0003c00000 */
[----:B------:R0:W1:Y:S02]  /*e950*/  SHFL.IDX P6, R14, R13, R12, R11 ;  /* 0x0000000c0d0e7389 */ /* 0x00006400000c000b */
[----:B01----:R-:W-:Y:S01]  /*e960*/  ENDCOLLECTIVE ;  /* 0x000000000000791b */ /* 0x003fe20003800000 */
.L_x_10057:
[----:B------:R-:W-:-:S05]  /*e970*/  @!P3 LEA R2, P5, R20, R2, 0x1 ;  /* 0x000000021402b211 */ /* 0x000fca00078a08ff */
[----:B------:R-:W-:-:S05]  /*e980*/  @!P3 IMAD.X R3, RZ, RZ, R4, P5 ;  /* 0x000000ffff03b224 */ /* 0x000fca00028e0604 */
[----:B------:R-:W-:Y:S01]  /*e990*/  @!PT LDS RZ, [RZ] ;  /* 0x00000000fffff984 */ /* 0x000fe20000000800 */
[----:B------:R-:W-:Y:S01]  /*e9a0*/  @!PT LDS RZ, [RZ] ;  /* 0x00000000fffff984 */ /* 0x000fe20000000800 */
[----:B------:R-:W-:Y:S01]  /*e9b0*/  @!PT LDS RZ, [RZ] ;  /* 0x00000000fffff984 */ /* 0x000fe20000000800 */
[----:B------:R0:W-:Y:S01]  /*e9c0*/  @!P3 LDGSTS.E.BYPASS.LTC128B.128 [R26+0xf200], desc[UR60][R2.64], !P0 ;  /* 0x0f200000021abfae */ /* 0x0001e2000c101d7c */
[----:B------:R-:W-:-:S03]  /*e9d0*/  IMAD.MOV.U32 R13, RZ, RZ, R8 ;  /* 0x000000ffff0d7224 */ /* 0x000fc600078e0008 */
[----:B------:R0:W-:Y:S04]  /*e9e0*/  @!P3 LDGSTS.E.BYPASS.LTC128B.128 [R26+0x12200], desc[UR60][R2.64+0x40], !P1 ;  /* 0x12200040021abfae */ /* 0x0001e8000c901d7c */
[----:B------:R0:W-:Y:S01]  /*e9f0*/  @!P3 LDGSTS.E.BYPASS.LTC128B.128 [R26+0x15200], desc[UR60][R2.64+0x80], !P2 ;  /* 0x15200080021abfae */ /* 0x0001e2000d101d7c */
[----:B------:R-:W-:-:S07]  /*ea00*/  IMAD.MOV.U32 R0, RZ, RZ, R14 ;  /* 0x000000ffff007224 */ /* 0x000fce00078e000e */
[----:B0-----:R-:W-:Y:S05]  /*ea10*/  WARPSYNC.COLLECTIVE R15, `(.L_x_10058) ;  /* 0x000000000f087348 */ /* 0x001fea0003c00000 */
[----:B------:R1:W2:Y:S02]  /*ea20*/  SHFL.IDX P6, R14, R13, R12, R11 ;  /* 0x0000000c0d0e7389 */ /* 0x0002a400000c000b */
[----:B012---:R-:W-:Y:S01]  /*ea30*/  ENDCOLLECTIVE ;  /* 0x000000000000791b */ /* 0x007fe20003800000 */
.L_x_10058:
        /* <DEDUP_REMOVED lines=8> */
.L_x_10059:
[----:B------:R-:W-:-:S05]  /*eac0*/  @!P3 LEA R4, P5, R20, R4, 0x1 ;  /* 0x000000041404b211 */ /* 0x000fca00078a08ff */
[----:B------:R-:W-:Y:S02]  /*ead0*/  @!P3 IMAD.X R0, RZ, RZ, R0, P5 ;  /* 0x000000ffff00b224 */ /* 0x000fe400028e0600 */
[----:B------:R-:W-:Y:S02]  /*eae0*/  @!P3 IMAD.MOV.U32 R2, RZ, RZ, R4 ;  /* 0x000000ffff02b224 */ /* 0x000fe400078e0004 */
[----:B------:R-:W-:Y:S02]  /*eaf0*/  @!P3 IMAD.MOV.U32 R3, RZ, RZ, R0 ;  /* 0x000000ffff03b224 */ /* 0x000fe400078e0000 */
[----:B------:R-:W-:-:S03]  /*eb00*/  IMAD.MOV.U32 R13, RZ, RZ, R8 ;  /* 0x000000ffff0d7224 */ /* 0x000fc600078e0008 */
[----:B------:R-:W-:Y:S01]  /*eb10*/  @!PT LDS RZ, [RZ] ;  /* 0x00000000fffff984 */ /* 0x000fe20000000800 */
[----:B------:R-:W-:Y:S01]  /*eb20*/  @!PT LDS RZ, [RZ] ;  /* 0x00000000fffff984 */ /* 0x000fe20000000800 */
[----:B------:R-:W-:Y:S01]  /*eb30*/  @!PT LDS RZ, [RZ] ;  /* 0x00000000fffff984 */ /* 0x000fe20000000800 */
[----:B------:R0:W-:Y:S04]  /*eb40*/  @!P3 LDGSTS.E.BYPASS.LTC128B.128 [R26+0xfa00], desc[UR60][R2.64], !P0 ;  /* 0x0fa00000021abfae */ /* 0x0001e8000c101d7c */
[----:B------:R0:W-:Y:S01]  /*eb50*/  @!P3 LDGSTS.E.BYPASS.LTC128B.128 [R26+0x12a00], desc[UR60][R2.64+0x40], !P1 ;  /* 0x12a00040021abfae */ /* 0x0001e2000c901d7c */
[----:B------:R-:W-:-:S03]  /*eb60*/  IMAD.MOV.U32 R7, RZ, RZ, R14 ;  /* 0x000000ffff077224 */ /* 0x000fc600078e000e */
[----:B------:R0:W-:Y:S04]  /*eb70*/  @!P3 LDGSTS.E.BYPASS.LTC128B.128 [R26+0x15a00], desc[UR60][R2.64+0x80], !P2 ;  /* 0x15a00080021abfae */ /* 0x0001e8000d101d7c */
[----:B0-----:R-:W-:Y:S05]  /*eb80*/  WARPSYNC.COLLECTIVE R15, `(.L_x_10060) ;  /* 0x000000000f087348 */ /* 0x001fea0003c00000 */
[----:B------:R1:W2:Y:S02]  /*eb90*/  SHFL.IDX P6, R14, R13, R12, R11 ;  /* 0x0000000c0d0e7389 */ /* 0x0002a400000c000b */
[----:B012---:R-:W-:Y:S01]  /*eba0*/  ENDCOLLECTIVE ;  /* 0x000000000000791b */ /* 0x007fe20003800000 */
.L_x_10060:
[----:B------:R-:W-:Y:S05]  /*ebb0*/  BRA `(.L_x_10061) ;  /* 0xffffffc800047947 */ /* 0x000fea000383ffff */
.L_x_9963:
[----:B0-----:R0:W1:Y:S02]  /*ebc0*/  SYNCS.PHASECHK.TRANS64.TRYWAIT P0, [R9+URZ+0x31c20], R0 ;  /* 0x031c2000090075a7 */ /* 0x001064000800017f */
[----:B-1----:R-:W-:Y:S05]  /*ebd0*/  @!P0 NANOSLEEP.SYNCS 0x989680 ;  /* 0x009896800000895d */ /* 0x002fea0003900000 */
[----:B------:R-:W1:Y:S02]  /*ebe0*/  @!P0 SYNCS.PHASECHK.TRANS64 P0, [R9+URZ+0x31c20], R0 ;  /* 0x031c2000090085a7 */ /* 0x000e64000800007f */
[----:B-1----:R-:W-:Y:S05]  /*ebf0*/  @!P0 BRA `(.L_x_9963) ;  /* 0xfffffffc00f08947 */ /* 0x002fea000383ffff */
[----:B------:R-:W-:Y:S05]  /*ec00*/  BRA `(.L_x_10062) ;  /* 0xffffffc800507947 */ /* 0x000fea000383ffff */
.L_x_9970:
[----:B-1----:R1:W2:Y:S02]  /*ec10*/  SYNCS.PHASECHK.TRANS64.TRYWAIT P0, [R3+URZ+0x31c40], R2 ;  /* 0x031c4002030075a7 */ /* 0x0022a4000800017f */
[----:B--2---:R-:W-:Y:S05]  /*ec20*/  @!P0 NANOSLEEP.SYNCS 0x989680 ;  /* 0x009896800000895d */ /* 0x004fea0003900000 */
[----:B------:R-:W2:Y:S02]  /*ec30*/  @!P0 SYNCS.PHASECHK.TRANS64 P0, [R3+URZ+0x31c40], R2 ;  /* 0x031c4002030085a7 */ /* 0x000ea4000800007f */
[----:B--2---:R-:W-:Y:S05]  /*ec40*/  @!P0 BRA `(.L_x_9970) ;  /* 0xfffffffc00f08947 */ /* 0x004fea000383ffff */
[----:B------:R-:W-:Y:S05]  /*ec50*/  BRA `(.L_x_10063) ;  /* 0xffffffc800f47947 */ /* 0x000fea000383ffff */
.L_x_9977:
[----:B0-----:R0:W1:Y:S02]  /*ec60*/  SYNCS.PHASECHK.TRANS64.TRYWAIT P0, [R3+URZ+0x60], R2 ;  /* 0x00006002030075a7 */ /* 0x001064000800017f */
[----:B-1----:R-:W-:Y:S05]  /*ec70*/  @!P0 NANOSLEEP.SYNCS 0x989680 ;  /* 0x009896800000895d */ /* 0x002fea0003900000 */
[----:B------:R-:W1:Y:S02]  /*ec80*/  @!P0 SYNCS.PHASECHK.TRANS64 P0, [R3+URZ+0x60], R2 ;  /* 0x00006002030085a7 */ /* 0x000e64000800007f */
[----:B-1----:R-:W-:Y:S05]  /*ec90*/  @!P0 BRA `(.L_x_9977) ;  /* 0xfffffffc00f08947 */ /* 0x002fea000383ffff */
[----:B------:R-:W-:Y:S05]  /*eca0*/  BRA `(.L_x_10064) ;  /* 0xffffffd000007947 */ /* 0x000fea000383ffff */
.L_x_9988:
[----:B-1----:R1:W2:Y:S02]  /*ecb0*/  SYNCS.PHASECHK.TRANS64.TRYWAIT P0, [R3+URZ+0x31c40], R2 ;  /* 0x031c4002030075a7 */ /* 0x0022a4000800017f */
[----:B--2---:R-:W-:Y:S05]  /*ecc0*/  @!P0 NANOSLEEP.SYNCS 0x989680 ;  /* 0x009896800000895d */ /* 0x004fea0003900000 */
[----:B------:R-:W2:Y:S02]  /*ecd0*/  @!P0 SYNCS.PHASECHK.TRANS64 P0, [R3+URZ+0x31c40], R2 ;  /* 0x031c4002030085a7 */ /* 0x000ea4000800007f */
[----:B--2---:R-:W-:Y:S05]  /*ece0*/  @!P0 BRA `(.L_x_9988) ;  /* 0xfffffffc00f08947 */ /* 0x004fea000383ffff */
[----:B------:R-:W-:Y:S05]  /*ecf0*/  BRA `(.L_x_10065) ;  /* 0xffffffd400a87947 */ /* 0x000fea000383ffff */
.L_x_9995:
[----:B0-----:R0:W1:Y:S02]  /*ed00*/  SYNCS.PHASECHK.TRANS64.TRYWAIT P0, [R13+URZ+0x60], R23 ;  /* 0x000060170d0075a7 */ /* 0x001064000800017f */
[----:B-1----:R-:W-:Y:S05]  /*ed10*/  @!P0 NANOSLEEP.SYNCS 0x989680 ;  /* 0x009896800000895d */ /* 0x002fea0003900000 */
[----:B------:R-:W1:Y:S02]  /*ed20*/  @!P0 SYNCS.PHASECHK.TRANS64 P0, [R13+URZ+0x60], R23 ;  /* 0x000060170d0085a7 */ /* 0x000e64000800007f */
[----:B-1----:R-:W-:Y:S05]  /*ed30*/  @!P0 BRA `(.L_x_9995) ;  /* 0xfffffffc00f08947 */ /* 0x002fea000383ffff */
[----:B------:R-:W-:Y:S05]  /*ed40*/  BRA `(.L_x_10066) ;  /* 0xffffffd800b47947 */ /* 0x000fea000383ffff */
.L_x_10005:
[----:B-1----:R1:W2:Y:S02]  /*ed50*/  SYNCS.PHASECHK.TRANS64.TRYWAIT P0, [R2+URZ+0x31c40], R3 ;  /* 0x031c4003020075a7 */ /* 0x0022a4000800017f */
[----:B--2---:R-:W-:Y:S05]  /*ed60*/  @!P0 NANOSLEEP.SYNCS 0x989680 ;  /* 0x009896800000895d */ /* 0x004fea0003900000 */
[----:B------:R-:W2:Y:S02]  /*ed70*/  @!P0 SYNCS.PHASECHK.TRANS64 P0, [R2+URZ+0x31c40], R3 ;  /* 0x031c4003020085a7 */ /* 0x000ea4000800007f */
[----:B--2---:R-:W-:Y:S05]  /*ed80*/  @!P0 BRA `(.L_x_10005) ;  /* 0xfffffffc00f08947 */ /* 0x004fea000383ffff */
[----:B------:R-:W-:Y:S05]  /*ed90*/  BRA `(.L_x_10067) ;  /* 0xffffffe000307947 */ /* 0x000fea000383ffff */
.L_x_10012:
[----:B0-----:R0:W1:Y:S02]  /*eda0*/  SYNCS.PHASECHK.TRANS64.TRYWAIT P0, [R7+URZ+0x60], R2 ;  /* 0x00006002070075a7 */ /* 0x001064000800017f */
[----:B-1----:R-:W-:Y:S05]  /*edb0*/  @!P0 NANOSLEEP.SYNCS 0x989680 ;  /* 0x009896800000895d */ /* 0x002fea0003900000 */
[----:B------:R-:W1:Y:S02]  /*edc0*/  @!P0 SYNCS.PHASECHK.TRANS64 P0, [R7+URZ+0x60], R2 ;  /* 0x00006002070085a7 */ /* 0x000e64000800007f */
[----:B-1----:R-:W-:Y:S05]  /*edd0*/  @!P0 BRA `(.L_x_10012) ;  /* 0xfffffffc00f08947 */ /* 0x002fea000383ffff */
[----:B------:R-:W-:Y:S05]  /*ede0*/  BRA `(.L_x_10068) ;  /* 0xffffffe400407947 */ /* 0x000fea000383ffff */
.L_x_10022:
[----:B0-----:R0:W1:Y:S02]  /*edf0*/  SYNCS.PHASECHK.TRANS64.TRYWAIT P0, [R3+URZ+0x31c60], R0 ;  /* 0x031c6000030075a7 */ /* 0x001064000800017f */
[----:B-1----:R-:W-:Y:S05]  /*ee00*/  @!P0 NANOSLEEP.SYNCS 0x989680 ;  /* 0x009896800000895d */ /* 0x002fea0003900000 */
[----:B------:R-:W1:Y:S02]  /*ee10*/  @!P0 SYNCS.PHASECHK.TRANS64 P0, [R3+URZ+0x31c60], R0 ;  /* 0x031c6000030085a7 */ /* 0x000e64000800007f */
[----:B-1----:R-:W-:Y:S05]  /*ee20*/  @!P0 BRA `(.L_x_10022) ;  /* 0xfffffffc00f08947 */ /* 0x002fea000383ffff */
[----:B------:R-:W-:Y:S05]  /*ee30*/  BRA `(.L_x_10069) ;  /* 0xffffffe800707947 */ /* 0x000fea000383ffff */
.L_x_10030:
[----:B0-----:R0:W1:Y:S02]  /*ee40*/  SYNCS.PHASECHK.TRANS64.TRYWAIT P0, [R7+URZ+0x31c20], R0 ;  /* 0x031c2000070075a7 */ /* 0x001064000800017f */
[----:B-1----:R-:W-:Y:S05]  /*ee50*/  @!P0 NANOSLEEP.SYNCS 0x989680 ;  /* 0x009896800000895d */ /* 0x002fea0003900000 */
[----:B------:R-:W1:Y:S02]  /*ee60*/  @!P0 SYNCS.PHASECHK.TRANS64 P0, [R7+URZ+0x31c20], R0 ;  /* 0x031c2000070085a7 */ /* 0x000e64000800007f */
[----:B-1----:R-:W-:Y:S05]  /*ee70*/  @!P0 BRA `(.L_x_10030) ;  /* 0xfffffffc00f08947 */ /* 0x002fea000383ffff */
[----:B------:R-:W-:Y:S05]  /*ee80*/  BRA `(.L_x_10070) ;  /* 0xffffffec00ac7947 */ /* 0x000fea000383ffff */
.L_x_10031:
        /* <DEDUP_REMOVED lines=11> */
.L_x_10072:
[----:B------:R-:W-:Y:S05]  /*ef40*/  BSYNC B0 ;  /* 0x0000000000007941 */ /* 0x000fea0003800000 */
.L_x_10071:
[----:B------:R-:W-:Y:S05]  /*ef50*/  BRA `(.L_x_10073) ;  /* 0xffffffec00947947 */ /* 0x000fea000383ffff */
.L_x_10034:
[----:B------:R-:W-:Y:S01]  /*ef60*/  BSSY B1, `(.L_x_10074) ;  /* 0x0000006000017945 */ /* 0x000fe20003800000 */
[----:B------:R-:W-:-:S07]  /*ef70*/  IMAD.MOV.U32 R15, RZ, RZ, -0x1 ;  /* 0xffffffffff0f7424 */ /* 0x000fce00078e00ff */
[----:B0-----:R-:W-:Y:S05]  /*ef80*/  WARPSYNC.COLLECTIVE R15, `(.L_x_10075) ;  /* 0x000000000f0c7348 */ /* 0x001fea0003c00000 */
[----:B------:R-:W-:Y:S02]  /*ef90*/  ELECT P6, UR62, PT ;  /* 0x00000000003e782f */ /* 0x000fe400038c0000 */
[----:B------:R-:W-:Y:S01]  /*efa0*/  MOV R14, UR62 ;  /* 0x0000003e000e7c02 */ /* 0x000fe20008000f00 */
[----:B0-----:R-:W-:Y:S10]  /*efb0*/  ENDCOLLECTIVE ;  /* 0x000000000000791b */ /* 0x001ff40003800000 */
.L_x_10075:
[----:B------:R-:W-:Y:S05]  /*efc0*/  BSYNC B1 ;  /* 0x0000000000017941 */ /* 0x000fea0003800000 */
.L_x_10074:
[----:B------:R-:W-:Y:S05]  /*efd0*/  BRA `(.L_x_10076) ;  /* 0xffffffec008c7947 */ /* 0x000fea000383ffff */
.L_x_10036:
[----:B0-----:R0:W1:Y:S02]  /*efe0*/  SYNCS.PHASECHK.TRANS64.TRYWAIT P0, [R5+URZ], R4 ;  /* 0x00000004050075a7 */ /* 0x001064000800017f */
[----:B-1----:R-:W-:Y:S05]  /*eff0*/  @!P0 NANOSLEEP.SYNCS 0x989680 ;  /* 0x009896800000895d */ /* 0x002fea0003900000 */
[----:B------:R-:W1:Y:S02]  /*f000*/  @!P0 SYNCS.PHASECHK.TRANS64 P0, [R5+URZ], R4 ;  /* 0x00000004050085a7 */ /* 0x000e64000800007f */
[----:B-1----:R-:W-:Y:S05]  /*f010*/  @!P0 BRA `(.L_x_10036) ;  /* 0xfffffffc00f08947 */ /* 0x002fea000383ffff */
[----:B------:R-:W-:Y:S05]  /*f020*/  BRA `(.L_x_10077) ;  /* 0xffffffec00c07947 */ /* 0x000fea000383ffff */
.L_x_10037:
[----:B-1----:R1:W2:Y:S02]  /*f030*/  SYNCS.PHASECHK.TRANS64.TRYWAIT P0, [R3+URZ], R0 ;  /* 0x00000000030075a7 */ /* 0x0022a4000800017f */
[----:B--2---:R-:W-:Y:S05]  /*f040*/  @!P0 NANOSLEEP.SYNCS 0x989680 ;  /* 0x009896800000895d */ /* 0x004fea0003900000 */
[----:B------:R-:W2:Y:S02]  /*f050*/  @!P0 SYNCS.PHASECHK.TRANS64 P0, [R3+URZ], R0 ;  /* 0x00000000030085a7 */ /* 0x000ea4000800007f */
[----:B--2---:R-:W-:Y:S05]  /*f060*/  @!P0 BRA `(.L_x_10037) ;  /* 0xfffffffc00f08947 */ /* 0x004fea000383ffff */
[----:B------:R-:W-:Y:S05]  /*f070*/  BRA `(.L_x_10078) ;  /* 0xffffffec00b47947 */ /* 0x000fea000383ffff */
.L_x_10039:
[----:B0-----:R0:W1:Y:S02]  /*f080*/  SYNCS.PHASECHK.TRANS64.TRYWAIT P0, [R5+URZ], R4 ;  /* 0x00000004050075a7 */ /* 0x001064000800017f */
[----:B-1----:R-:W-:Y:S05]  /*f090*/  @!P0 NANOSLEEP.SYNCS 0x989680 ;  /* 0x009896800000895d */ /* 0x002fea0003900000 */
[----:B------:R-:W1:Y:S02]  /*f0a0*/  @!P0 SYNCS.PHASECHK.TRANS64 P0, [R5+URZ], R4 ;  /* 0x00000004050085a7 */ /* 0x000e64000800007f */
[----:B-1----:R-:W-:Y:S05]  /*f0b0*/  @!P0 BRA `(.L_x_10039) ;  /* 0xfffffffc00f08947 */ /* 0x002fea000383ffff */
[----:B------:R-:W-:Y:S05]  /*f0c0*/  BRA `(.L_x_10079) ;  /* 0xffffffec00b87947 */ /* 0x000fea000383ffff */
.L_x_10080:
        /* <DEDUP_REMOVED lines=11> */
.L_x_15323:


//--------------------- .text._ZN7cutlass13device_kernelIN5flash11enable_sm90INS1_16FlashAttnFwdSm90INS1_25CollectiveMainloopFwdSm90ILi2EN4cute5tupleIJNS5_1CILi1EEES8_S8_EEENS6_IJNS7_ILi192EEENS7_ILi144EEENS7_ILi96EEEEEELi96ENS_6half_tEfNS_4arch4Sm90ELb0ELb0ELb0ELb1ELb0ELb0ELb0ELb0ELb1ELb1ELb0ELb0EEENS1_21CollectiveEpilogueFwdINS6_IJSA_SC_SB_EEES9_SE_SG_Li384ELb1ELb1ELb0ELb0EEENS1_36VarlenDynamicPersistentTileSchedulerILi192ELi144ELi384ELi128ELb0ELb1ELb1ELb0ELb1ELb1EEEEEEEEEvNT_6ParamsE --------------------------
	.section	.text._ZN7cutlass13device_kernelIN5flash11enable_sm90INS1_16FlashAttnFwdSm90INS1_25CollectiveMainloopFwdSm90ILi2EN4cute5tupleIJNS5_1CILi1EEES8_S8_EEENS6_IJNS7_ILi192EEENS7_ILi144EEENS7_ILi96EEEEEELi96ENS_6half_tEfNS_4arch4Sm90ELb0ELb0ELb0ELb1ELb0ELb0ELb0ELb0ELb1ELb1ELb0ELb0EEENS1_21CollectiveEpilogueFwdINS6_IJSA_SC_SB_EEES9_SE_SG_Li384ELb1ELb1ELb0ELb0EEENS1_36VarlenDynamicPersistentTileSchedulerILi192ELi144ELi384ELi128ELb0ELb1ELb1ELb0ELb1ELb1EEEEEEEEEvNT_6ParamsE,"ax",@progbits
	.align	128
.text._ZN7cutlass13device_kernelIN5flash11enable_sm90INS1_16FlashAttnFwdSm90INS1_25CollectiveMainloopFwdSm90ILi2EN4cute5tupleIJNS5_1CILi1EEES8_S8_EEENS6_IJNS7_ILi192EEENS7_ILi144EEENS7_ILi96EEEEEELi96ENS_6half_tEfNS_4arch4Sm90ELb0ELb0ELb0ELb1ELb0ELb0ELb0ELb0ELb1ELb1ELb0ELb0EEENS1_21CollectiveEpilogueFwdINS6_IJSA_SC_SB_EEES9_SE_SG_Li384ELb1ELb1ELb0ELb0EEENS1_36VarlenDynamicPersistentTileSchedulerILi192ELi144ELi384ELi128ELb0ELb1ELb1ELb0ELb1ELb1EEEEEEEEEvNT_6ParamsE:
        .type           _ZN7cutlass13device_kernelIN5flash11enable_sm90INS1_16FlashAttnFwdSm90INS1_25CollectiveMainloopFwdSm90ILi2EN4cute5tupleIJNS5_1CILi1EEES8_S8_EEENS6_IJNS7_ILi192EEENS7_ILi144EEENS7_ILi96EEEEEELi96ENS_6half_tEfNS_4arch4Sm90ELb0ELb0ELb0ELb1ELb0ELb0ELb0ELb0ELb1ELb1ELb0ELb0EEENS1_21CollectiveEpilogueFwdINS6_IJSA_SC_SB_EEES9_SE_SG_Li384ELb1ELb1ELb0ELb0EEENS1_36VarlenDynamicPersistentTileSchedulerILi192ELi144ELi384ELi128ELb0ELb1ELb1ELb0ELb1ELb1EEEEEEEEEvNT_6ParamsE,@function
        .size           _ZN7cutlass13device_kernelIN5flash11enable_sm90INS1_16FlashAttnFwdSm90INS1_25CollectiveMainloopFwdSm90ILi2EN4cute5tupleIJNS5_1CILi1EEES8_S8_EEENS6_IJNS7_ILi192EEENS7_ILi144EEENS7_ILi96EEEEEELi96ENS_6half_tEfNS_4arch4Sm90ELb0ELb0ELb0ELb1ELb0ELb0ELb0ELb0ELb1ELb1ELb0ELb0EEENS1_21CollectiveEpilogueFwdINS6_IJSA_SC_SB_EEES9_SE_SG_Li384ELb1ELb1ELb0ELb0EEENS1_36VarlenDynamicPersistentTileSchedulerILi192ELi144ELi384ELi128ELb0ELb1ELb1ELb0ELb1ELb1EEEEEEEEEvNT_6ParamsE,(.L_x_15324 - _ZN7cutlass13device_kernelIN5flash11enable_sm90INS1_16FlashAttnFwdSm90INS1_25CollectiveMainloopFwdSm90ILi2EN4cute5tupleIJNS5_1CILi1EEES8_S8_EEENS6_IJNS7_ILi192EEENS7_ILi144EEENS7_ILi96EEEEEELi96ENS_6half_tEfNS_4arch4Sm90ELb0ELb0ELb0ELb1ELb0ELb0ELb0ELb0ELb1ELb1ELb0ELb0EEENS1_21CollectiveEpilogueFwdINS6_IJSA_SC_SB_EEES9_SE_SG_Li384ELb1ELb1ELb0ELb0EEENS1_36VarlenDynamicPersistentTileSchedulerILi192ELi144ELi384ELi128ELb0ELb1ELb1ELb0ELb1ELb1EEEEEEEEEvNT_6ParamsE)
        .other          _ZN7cutlass13device_kernelIN5flash11enable_sm90INS1_16FlashAttnFwdSm90INS1_25CollectiveMainloopFwdSm90ILi2EN4cute5tupleIJNS5_1CILi1EEES8_S8_EEENS6_IJNS7_ILi192EEENS7_ILi144EEENS7_ILi96EEEEEELi96ENS_6half_tEfNS_4arch4Sm90ELb0ELb0ELb0ELb1ELb0ELb0ELb0ELb0ELb1ELb1ELb0ELb0EEENS1_21CollectiveEpilogueFwdINS6_IJSA_SC_SB_EEES9_SE_SG_Li384ELb1ELb1ELb0ELb0EEENS1_36VarlenDynamicPersistentTileSchedulerILi192ELi144ELi384ELi128ELb0ELb1ELb1ELb0ELb1ELb1EEEEEEEEEvNT_6ParamsE,@"STO_CUDA_ENTRY STV_DEFAULT"
_ZN7cutlass13device_kernelIN5flash11enable_sm90INS1_16FlashAttnFwdSm90INS1_25CollectiveMainloopFwdSm90ILi2EN4cute5tupleIJNS5_1CILi1EEES8_S8_EEENS6_IJNS7_ILi192EEENS7_ILi144EEENS7_ILi96EEEEEELi96ENS_6half_tEfNS_4arch4Sm90ELb0ELb0ELb0ELb1ELb0ELb0ELb0ELb0ELb1ELb1ELb0ELb0EEENS1_21CollectiveEpilogueFwdINS6_IJSA_SC_SB_EEES9_SE_SG_Li384ELb1ELb1ELb0ELb0EEENS1_36VarlenDynamicPersistentTileSchedulerILi192ELi144ELi384ELi128ELb0ELb1ELb1ELb0ELb1ELb1EEEEEEEEEvNT_6ParamsE:
        /* <DEDUP_REMOVED lines=17> */
.L_x_10082:
[----:B------:R-:W-:Y:S05]  /*0110*/  BSYNC B0 ;  /* 0x0000000000007941 */ /* 0x000fea0003800000 */
.L_x_10081:
        /* <DEDUP_REMOVED lines=40> */
.L_x_10083:
        /* <DEDUP_REMOVED lines=22> */
.L_x_10084:
        /* <DEDUP_REMOVED lines=18> */
.L_x_10085:
        /* <DEDUP_REMOVED lines=22> */
.L_x_10086:
        /* <DEDUP_REMOVED lines=22> */
.L_x_10087:
        /* <DEDUP_REMOVED lines=8> */
.L_x_10089:
        /* <DEDUP_REMOVED lines=8> */
[----:B-1----:R-:W-:-:S03]  /*09e0*/  ULEA UR36, UR4, UR36, 0x18 ;  /* 0x0000002404247291 */ /* 0x002fc6000f8ec03f */
[----:B------:R-:W-:Y:S01]  /*09f0*/  ULDC UR4, c[0x0][0xc3c] ;  /* 0x00030f0000047ab9 */ /* 0x000fe20000000800 */
[----:B0-----:R-:W-:-:S04]  /*0a00*/  LOP3.LUT R0, R2, 0xffffff80, RZ, 0xc0, !PT ;  /* 0xffffff8002007812 */ /* 0x001fc800078ec0ff */
[----:B------:R-:W-:-:S13]  /*0a10*/  ISETP.NE.AND P0, PT, R0, 0x80, PT ;  /* 0x000000800000780c */ /* 0x000fda0003f05270 */
[----:B------:R-:W-:Y:S08]  /*0a20*/  @!P0 BAR.ARV 0x9, 0x100 ;  /* 0x0244000000008b1d */ /* 0x000ff00000002000 */
[----:B------:R-:W-:Y:S06]  /*0a30*/  BAR.SYNC.DEFER_BLOCKING 0x5, 0x200 ;  /* 0x0148000000007b1d */ /* 0x000fec0000010000 */
[----:B------:R-:W0:Y:S02]  /*0a40*/  LDS.128 R32, [UR36+0x31cd0] ;  /* 0x031cd024ff207984 */ /* 0x000e240008000c00 */
[----:B------:R-:W-:Y:S06]  /*0a50*/  BAR.ARV 0x4, 0x200 ;  /* 0x0108000000007b1d */ /* 0x000fec0000002000 */
[----:B0-----:R-:W-:-:S13]  /*0a60*/  ISETP.GE.AND P0, PT, R35, UR4, PT ;  /* 0x0000000423007c0c */ /* 0x001fda000bf06270 */
[----:B------:R-:W-:Y:S05]  /*0a70*/  @P0 EXIT ;  /* 0x000000000000094d */ /* 0x000fea0003800000 */
[----:B------:R-:W2:Y:S01]  /*0a80*/  LDL.LU R13, [R1+0x38] ;  /* 0x00003800010d7983 */ /* 0x000ea20000300800 */
[----:B------:R-:W-:-:S05]  /*0a90*/  VIADD R15, R2, 0xffffff80 ;  /* 0xffffff80020f7836 */ /* 0x000fca0000000000 */
[----:B------:R-:W-:-:S04]  /*0aa0*/  SHF.R.S32.HI R0, RZ, 0x1f, R15 ;  /* 0x0000001fff007819 */ /* 0x000fc8000001140f */
[----:B------:R-:W-:-:S04]  /*0ab0*/  LEA.HI R2, R0, R15, RZ, 0x4 ;  /* 0x0000000f00027211 */ /* 0x000fc800078f20ff */
[----:B------:R-:W-:Y:S02]  /*0ac0*/  SHF.R.S32.HI R5, RZ, 0x4, R2 ;  /* 0x00000004ff057819 */ /* 0x000fe40000011402 */
[C---:B------:R-:W-:Y:S02]  /*0ad0*/  LOP3.LUT R3, R2.reuse, 0xfffffff0, RZ, 0xc0, !PT ;  /* 0xfffffff002037812 */ /* 0x040fe400078ec0ff */
[----:B------:R-:W-:Y:S02]  /*0ae0*/  LEA.HI R2, R2, R5, RZ, 0x1 ;  /* 0x0000000502027211 */ /* 0x000fe400078f08ff */
[----:B------:R-:W-:Y:S01]  /*0af0*/  LEA.HI R151, R0, R15, RZ, 0x7 ;  /* 0x0000000f00977211 */ /* 0x000fe200078f38ff */
[----:B------:R-:W-:Y:S01]  /*0b00*/  IMAD.IADD R3, R15, 0x1, -R3 ;  /* 0x000000010f037824 */ /* 0x000fe200078e0a03 */
[----:B------:R-:W-:Y:S02]  /*0b10*/  LOP3.LUT R4, R2, 0x1ffffffe, RZ, 0xc0, !PT ;  /* 0x1ffffffe02047812 */ /* 0x000fe400078ec0ff */
[----:B------:R-:W-:-:S02]  /*0b20*/  LOP3.LUT R150, R151, 0xffffff80, RZ, 0xc0, !PT ;  /* 0xffffff8097967812 */ /* 0x000fc400078ec0ff */
[----:B------:R-:W-:Y:S01]  /*0b30*/  SHF.R.S32.HI R2, RZ, 0x1f, R3 ;  /* 0x0000001fff027819 */ /* 0x000fe20000011403 */
[----:B------:R-:W-:Y:S02]  /*0b40*/  IMAD.IADD R4, R5, 0x1, -R4 ;  /* 0x0000000105047824 */ /* 0x000fe400078e0a04 */
[----:B------:R-:W-:Y:S01]  /*0b50*/  IMAD.IADD R150, R15, 0x1, -R150 ;  /* 0x000000010f967824 */ /* 0x000fe200078e0a96 */
[CC--:B------:R-:W-:Y:S02]  /*0b60*/  LEA.HI R5, R2.reuse, R3.reuse, RZ, 0x3 ;  /* 0x0000000302057211 */ /* 0x0c0fe400078f18ff */
[----:B------:R-:W-:Y:S02]  /*0b70*/  LEA.HI R2, R2, R3, RZ, 0x2 ;  /* 0x0000000302027211 */ /* 0x000fe400078f10ff */
[----:B------:R-:W-:Y:S01]  /*0b80*/  LEA.HI R7, R0, R15, RZ, 0x5 ;  /* 0x0000000f00077211 */ /* 0x000fe200078f28ff */
[----:B------:R-:W-:Y:S01]  /*0b90*/  IMAD.SHL.U32 R5, R5, 0x10, RZ ;  /* 0x0000001005057824 */ /* 0x000fe200078e00ff */
[----:B------:R-:W-:-:S02]  /*0ba0*/  LOP3.LUT R6, R2, 0x7fffffc, RZ, 0xc0, !PT ;  /* 0x07fffffc02067812 */ /* 0x000fc400078ec0ff */
[----:B------:R-:W-:Y:S02]  /*0bb0*/  SHF.R.S32.HI R9, RZ, 0x1f, R150 ;  /* 0x0000001fff097819 */ /* 0x000fe40000011496 */
[----:B------:R-:W-:Y:S02]  /*0bc0*/  SHF.R.S32.HI R2, RZ, 0x2, R2 ;  /* 0x00000002ff027819 */ /* 0x000fe40000011402 */
[----:B------:R-:W-:Y:S02]  /*0bd0*/  SHF.R.S32.HI R8, RZ, 0x5, R7 ;  /* 0x00000005ff087819 */ /* 0x000fe40000011407 */
[----:B------:R-:W-:Y:S01]  /*0be0*/  LEA.HI R10, R9, R150, RZ, 0x2 ;  /* 0x00000096090a7211 */ /* 0x000fe200078f10ff */
[----:B------:R-:W-:Y:S01]  /*0bf0*/  IMAD.SHL.U32 R2, R2, 0x40, RZ ;  /* 0x0000004002027824 */ /* 0x000fe200078e00ff */
[----:B------:R-:W-:Y:S02]  /*0c00*/  LOP3.LUT R5, R5, 0x7fffff80, RZ, 0xc0, !PT ;  /* 0x7fffff8005057812 */ /* 0x000fe400078ec0ff */
[----:B------:R-:W-:Y:S01]  /*0c10*/  LEA.HI R0, R0, R15, RZ, 0x2 ;  /* 0x0000000f00007211 */ /* 0x000fe200078f10ff */
[----:B------:R-:W-:Y:S01]  /*0c20*/  IMAD.IADD R6, R3, 0x1, -R6 ;  /* 0x0000000103067824 */ /* 0x000fe200078e0a06 */
[--C-:B------:R-:W-:Y:S01]  /*0c30*/  SHF.R.S32.HI R11, RZ, 0x2, R10.reuse ;  /* 0x00000002ff0b7819 */ /* 0x100fe2000001140a */
[----:B------:R-:W-:Y:S01]  /*0c40*/  IMAD R14, R8, 0x10, R3 ;  /* 0x00000010080e7824 */ /* 0x000fe200078e0203 */
[----:B------:R-:W-:Y:S01]  /*0c50*/  SHF.R.S32.HI R12, RZ, 0x1f, R10 ;  /* 0x0000001fff0c7819 */ /* 0x000fe2000001140a */
[----:B------:R-:W-:Y:S01]  /*0c60*/  IMAD.SHL.U32 R3, R4, 0x8, RZ ;  /* 0x0000000804037824 */ /* 0x000fe200078e00ff */
[----:B------:R-:W-:Y:S01]  /*0c70*/  SHF.R.S32.HI R151, RZ, 0x7, R151 ;  /* 0x00000007ff977819 */ /* 0x000fe20000011497 */
[----:B------:R-:W-:Y:S01]  /*0c80*/  IMAD R5, R8, 0x100, R5 ;  /* 0x0000010008057824 */ /* 0x000fe200078e0205 */
[----:B------:R-:W-:-:S02]  /*0c90*/  LOP3.LUT R2, R2, 0x40, RZ, 0xc0, !PT ;  /* 0x0000004002027812 */ /* 0x000fc400078ec0ff */
[----:B------:R-:W-:Y:S01]  /*0ca0*/  LOP3.LUT R147, R0, 0xfffffffc, RZ, 0xc0, !PT ;  /* 0xfffffffc00937812 */ /* 0x000fe200078ec0ff */
[----:B------:R-:W-:Y:S01]  /*0cb0*/  IMAD.U32 R155, R14, 0x20, R3 ;  /* 0x000000200e9b7824 */ /* 0x000fe200078e0003 */
[----:B------:R-:W-:Y:S01]  /*0cc0*/  LEA.HI R12, R12, R11, RZ, 0x3 ;  /* 0x0000000b0c0c7211 */ /* 0x000fe200078f18ff */
[----:B------:R-:W-:Y:S01]  /*0cd0*/  IMAD R5, R6, 0x10, R5 ;  /* 0x0000001006057824 */ /* 0x000fe200078e0205 */
[----:B------:R-:W-:Y:S01]  /*0ce0*/  LOP3.LUT R3, R2, 0x8, R3, 0xf8, !PT ;  /* 0x0000000802037812 */ /* 0x000fe200078ef803 */
[----:B------:R-:W-:Y:S01]  /*0cf0*/  IMAD.HI R6, R151, 0x55555556, RZ ;  /* 0x5555555697067827 */ /* 0x000fe200078e02ff */
[----:B------:R-:W-:Y:S02]  /*0d00*/  SHF.R.U32.HI R2, RZ, 0x3, R2 ;  /* 0x00000003ff027819 */ /* 0x000fe40000011602 */
[----:B------:R-:W-:Y:S01]  /*0d10*/  LOP3.LUT R12, R12, 0xfffffff8, RZ, 0xc0, !PT ;  /* 0xfffffff80c0c7812 */ /* 0x000fe200078ec0ff */
[----:B------:R-:W-:Y:S01]  /*0d20*/  IMAD.IADD R147, R15, 0x1, -R147 ;  /* 0x000000010f937824 */ /* 0x000fe200078e0a93 */
[----:B------:R-:W-:-:S02]  /*0d30*/  LEA.HI R9, R9, R150, RZ, 0x5 ;  /* 0x0000009609097211 */ /* 0x000fc400078f28ff */
[----:B------:R-:W-:Y:S01]  /*0d40*/  LOP3.LUT R2, R3, R2, RZ, 0x3c, !PT ;  /* 0x0000000203027212 */ /* 0x000fe200078e3cff */
[----:B------:R-:W-:Y:S01]  /*0d50*/  IMAD.IADD R12, R11, 0x1, -R12 ;  /* 0x000000010b0c7824 */ /* 0x000fe200078e0a0c */
[----:B------:R-:W-:Y:S02]  /*0d60*/  LEA.HI R6, R6, R6, RZ, 0x1 ;  /* 0x0000000606067211 */ /* 0x000fe400078f08ff */
[----:B------:R-:W-:Y:S02]  /*0d70*/  SHF.R.S32.HI R9, RZ, 0x5, R9 ;  /* 0x00000005ff097819 */ /* 0x000fe40000011409 */
[C---:B------:R-:W-:Y:S01]  /*0d80*/  LEA.HI R3, R147.reuse, R147, RZ, 0x1 ;  /* 0x0000009393037211 */ /* 0x040fe200078f08ff */
[----:B------:R-:W-:Y:S01]  /*0d90*/  IMAD.SHL.U32 R19, R147, 0x8, RZ ;  /* 0x0000000893137824 */ /* 0x000fe200078e00ff */
[----:B------:R-:W-:Y:S01]  /*0da0*/  LOP3.LUT R7, R10, 0x7ffffffc, RZ, 0xc0, !PT ;  /* 0x7ffffffc0a077812 */ /* 0x000fe200078ec0ff */
[----:B------:R-:W-:Y:S01]  /*0db0*/  IMAD R6, R6, -0x3, R151 ;  /* 0xfffffffd06067824 */ /* 0x000fe200078e0297 */
[----:B------:R-:W-:Y:S01]  /*0dc0*/  LOP3.LUT R4, R3, 0x1ffffffe, RZ, 0xc0, !PT ;  /* 0x1ffffffe03047812 */ /* 0x000fe200078ec0ff */
[----:B------:R-:W-:-:S02]  /*0dd0*/  IMAD R9, R9, 0x10, R12 ;  /* 0x0000001009097824 */ /* 0x000fc400078e020c */
[----:B------:R-:W-:Y:S02]  /*0de0*/  IMAD.IADD R2, R2, 0x1, R5 ;  /* 0x0000000102027824 */ /* 0x000fe400078e0205 */
[C---:B------:R-:W-:Y:S02]  /*0df0*/  VIADD R144, R19.reuse, 0x20 ;  /* 0x0000002013907836 */ /* 0x040fe40000000000 */
[----:B------:R-:W-:Y:S02]  /*0e00*/  VIADD R146, R19, 0x40 ;  /* 0x0000004013927836 */ /* 0x000fe40000000000 */
[----:B------:R-:W-:Y:S02]  /*0e10*/  IMAD.MOV.U32 R8, RZ, RZ, -0x2 ;  /* 0xfffffffeff087424 */ /* 0x000fe400078e00ff */
[----:B------:R-:W-:Y:S02]  /*0e20*/  IMAD.IADD R7, R150, 0x1, -R7 ;  /* 0x0000000196077824 */ /* 0x000fe400078e0a07 */
[----:B------:R-:W-:-:S02]  /*0e30*/  IMAD R152, R6, 0x40, R9 ;  /* 0x0000004006987824 */ /* 0x000fc400078e0209 */
        /* <DEDUP_REMOVED lines=8> */
[----:B------:R-:W-:Y:S01]  /*0ec0*/  IMAD R154, R3, 0x8, R152 ;  /* 0x00000008039a7824 */ /* 0x000fe200078e0298 */
[----:B------:R-:W-:Y:S01]  /*0ed0*/  UMOV UR39, URZ ;  /* 0x0000003f00277c82 */ /* 0x000fe20008000000 */
[----:B--2---:R-:W-:-:S07]  /*0ee0*/  LOP3.LUT R17, R13, 0x1, RZ, 0xfc, !PT ;  /* 0x000000010d117812 */ /* 0x004fce00078efcff */
.L_x_10123:
[----:B0--3--:R-:W0:Y:S01]  /*0ef0*/  LDC.64 R4, c[0x0][0xc88] ;  /* 0x00032200ff047b82 */ /* 0x009e220000000a00 */
[----:B------:R-:W-:Y:S01]  /*0f00*/  ULDC.64 UR4, c[0x0][0xa28] ;  /* 0x00028a0000047ab9 */ /* 0x000fe20000000a00 */
[----:B--2---:R-:W-:Y:S01]  /*0f10*/  IMAD.MOV.U32 R3, RZ, RZ, RZ ;  /* 0x000000ffff037224 */ /* 0x004fe200078e00ff */
[----:B------:R-:W-:Y:S01]  /*0f20*/  ULDC.64 UR6, c[0x0][0xa20] ;  /* 0x0002880000067ab9 */ /* 0x000fe20000000a00 */
[----:B0-----:R-:W-:-:S05]  /*0f30*/  IMAD.WIDE R4, R35, 0x4, R4 ;  /* 0x0000000423047825 */ /* 0x001fca00078e0204 */
[----:B------:R-:W2:Y:S01]  /*0f40*/  LDG.E R18, desc[UR56][R4.64] ;  /* 0x0000003804127981 */ /* 0x000ea2000c1e1900 */
[----:B------:R-:W-:-:S04]  /*0f50*/  ISETP.NE.U32.AND P0, PT, RZ, UR4, PT ;  /* 0x00000004ff007c0c */ /* 0x000fc8000bf05070 */
[----:B------:R-:W-:Y:S02]  /*0f60*/  ISETP.NE.AND.EX P0, PT, RZ, UR5, PT, P0 ;  /* 0x00000005ff007c0c */ /* 0x000fe4000bf05300 */
[----:B--2---:R-:W-:-:S11]  /*0f70*/  SHF.R.S32.HI R145, RZ, 0x1f, R18 ;  /* 0x0000001fff917819 */ /* 0x004fd60000011412 */
[----:B----4-:R-:W-:-:S04]  /*0f80*/  @P0 LEA R6, P1, R18, UR4, 0x2 ;  /* 0x0000000412060c11 */ /* 0x010fc8000f8210ff */
        /* <DEDUP_REMOVED lines=25> */
.L_x_10090:
        /* <DEDUP_REMOVED lines=32> */
[----:B------:R-:W-:Y:S01]  /*1320*/  CS2R R78, SRZ ;  /* 0x00000000004e7805 */ /* 0x000fe2000001ff00 */
[----:B------:R-:W-:Y:S01]  /*1330*/  IMAD.MOV.U32 R12, RZ, RZ, RZ ;  /* 0x000000ffff0c7224 */ /* 0x000fe200078e00ff */
[----:B0-----:R-:W-:Y:S01]  /*1340*/  CS2R R6, SRZ ;  /* 0x0000000000067805 */ /* 0x001fe2000001ff00 */
[----:B------:R-:W-:Y:S02]  /*1350*/  IMAD.MOV.U32 R14, RZ, RZ, RZ ;  /* 0x000000ffff0e7224 */ /* 0x000fe400078e00ff */
[----:B------:R-:W-:-:S02]  /*1360*/  IMAD.MOV.U32 R24, RZ, RZ, RZ ;  /* 0x000000ffff187224 */ /* 0x000fc400078e00ff */
[----:B------:R-:W-:Y:S01]  /*1370*/  IMAD.MOV.U32 R83, RZ, RZ, RZ ;  /* 0x000000ffff537224 */ /* 0x000fe200078e00ff */
[----:B------:R-:W-:Y:S06]  /*1380*/  @!P1 BRA `(.L_x_10091) ;  /* 0x0000007c000c9947 */ /* 0x000fec0003800000 */
[----:B------:R-:W0:Y:S01]  /*1390*/  SHFL.IDX PT, R0, R151, RZ, 0x1f ;  /* 0x00001fff97007589 */ /* 0x000e2200000e0000 */
[----:B------:R-:W-:-:S04]  /*13a0*/  UIADD3 UR6, UR36, 0x24300, URZ ;  /* 0x0002430024067890 */ /* 0x000fc8000fffe03f */
[----:B------:R-:W-:-:S06]  /*13b0*/  ULOP3.LUT UP0, URZ, UR6, 0x9f, URZ, 0xc0, !UPT ;  /* 0x0000009f063f7892 */ /* 0x000fcc000f80c03f */
[----:B------:R-:W-:Y:S02]  /*13c0*/  PLOP3.LUT P0, PT, PT, PT, UP0, 0x80, 0x0 ;  /* 0x000000000000781c */ /* 0x000fe40003f0f008 */
[----:B0-----:R-:W-:-:S13]  /*13d0*/  R2UR UR38, R0 ;  /* 0x00000000002672ca */ /* 0x001fda00000e0000 */
[----:B------:R-:W-:-:S04]  /*13e0*/  UIMAD.WIDE UR4, UR38, 0x55555556, URZ ;  /* 0x55555556260478a5 */ /* 0x000fc8000f8e023f */
[----:B------:R-:W-:-:S04]  /*13f0*/  ULEA.HI UR5, UR5, UR5, URZ, 0x1 ;  /* 0x0000000505057291 */ /* 0x000fc8000f8f083f */
[----:B------:R-:W-:-:S04]  /*1400*/  UIMAD UR40, UR5, -0x3, UR38 ;  /* 0xfffffffd052878a4 */ /* 0x000fc8000f8e0226 */
        /* <DEDUP_REMOVED lines=20> */
.L_x_10092:
[----:B------:R-:W-:Y:S02]  /*1550*/  LEA.HI R0, R149, R149, RZ, 0x1 ;  /* 0x0000009595007211 */ /* 0x000fe400078f08ff */
[----:B------:R-:W-:Y:S02]  /*1560*/  ISETP.NE.AND P0, PT, R17, 0x3, PT ;  /* 0x000000031100780c */ /* 0x000fe40003f05270 */
[----:B------:R-:W-:-:S05]  /*1570*/  LOP3.LUT R0, R0, 0xfffffffe, RZ, 0xc0, !PT ;  /* 0xfffffffe00007812 */ /* 0x000fca00078ec0ff */
[----:B------:R-:W-:-:S05]  /*1580*/  IMAD.IADD R0, R149, 0x1, -R0 ;  /* 0x0000000195007824 */ /* 0x000fca00078e0a00 */
[----:B------:R-:W-:-:S04]  /*1590*/  SHF.L.U32 R0, R0, 0x1f, RZ ;  /* 0x0000001f00007819 */ /* 0x000fc800000006ff */
[----:B------:R-:W0:Y:S02]  /*15a0*/  SYNCS.PHASECHK.TRANS64.TRYWAIT P1, [UR36+0x31c00], R0 ;  /* 0x031c0000ff0075a7 */ /* 0x000e240008020164 */
[----:B0-----:R-:W-:Y:S05]  /*15b0*/  @!P1 BRA `(.L_x_10093) ;  /* 0x000000f000d49947 */ /* 0x001fea0003800000 */
.L_x_10250:
[----:B------:R-:W-:Y:S05]  /*15c0*/  @!P0 BRA `(.L_x_10094) ;  /* 0x0000000000048947 */ /* 0x000fea0003800000 */
[----:B------:R-:W-:Y:S01]  /*15d0*/  BPT.TRAP 0x1 ;  /* 0x000000040000795c */ /* 0x000fe20000300000 */
.L_x_10094:
[----:B------:R-:W-:Y:S01]  /*15e0*/  IMAD.U32 R4, RZ, RZ, UR39 ;  /* 0x00000027ff047e24 */ /* 0x000fe2000f8e00ff */
[----:B0-----:R-:W-:-:S04]  /*15f0*/  SHF.L.U32 R3, R16, 0x1f, RZ ;  /* 0x0000001f10037819 */ /* 0x001fc800000006ff */
[----:B------:R-:W-:-:S04]  /*1600*/  LEA R4, R4, UR36, 0x3 ;  /* 0x0000002404047c11 */ /* 0x000fc8000f8e18ff */
[----:B------:R0:W1:Y:S01]  /*1610*/  SYNCS.PHASECHK.TRANS64.TRYWAIT P2, [R4+URZ+0x31c30], R3 ;  /* 0x031c3003040075a7 */ /* 0x000062000804017f */
[----:B------:R-:W-:Y:S05]  /*1620*/  @!P0 BRA `(.L_x_10095) ;  /* 0x0000000000048947 */ /* 0x000fea0003800000 */
[----:B------:R-:W-:Y:S01]  /*1630*/  BPT.TRAP 0x1 ;  /* 0x000000040000795c */ /* 0x000fe20000300000 */
.L_x_10095:
[----:B------:R-:W2:Y:S01]  /*1640*/  S2R R0, SR_TID.X ;  /* 0x0000000000007919 */ /* 0x000ea20000002100 */
[----:B------:R-:W-:Y:S01]  /*1650*/  IMAD.MOV.U32 R71, RZ, RZ, RZ ;  /* 0x000000ffff477224 */ /* 0x000fe200078e00ff */
[----:B--2---:R-:W-:Y:S01]  /*1660*/  LOP3.LUT P1, RZ, R0, 0x7f, RZ, 0xc0, !PT ;  /* 0x0000007f00ff7812 */ /* 0x004fe2000782c0ff */
[----:B-1----:R-:W-:-:S12]  /*1670*/  @P2 BRA `(.L_x_10096) ;  /* 0x0000000000082947 */ /* 0x002fd80003800000 */
[----:B------:R-:W1:Y:S02]  /*1680*/  SYNCS.PHASECHK.TRANS64.TRYWAIT P2, [R4+URZ+0x31c30], R3 ;  /* 0x031c3003040075a7 */ /* 0x000e64000804017f */
[----:B-1----:R-:W-:Y:S05]  /*1690*/  @!P2 BRA `(.L_x_10097) ;  /* 0x000000f000b4a947 */ /* 0x002fea0003800000 */
.L_x_10096:
        /* <DEDUP_REMOVED lines=26> */
[----:B------:R-:W-:Y:S01]  /*1840*/  UMOV UR7, 0x80000020 ;  /* 0x8000002000077882 */ /* 0x000fe20000000000 */
[----:B------:R-:W-:Y:S01]  /*1850*/  HGMMA.64x16x16.F32 R96, gdesc[UR24], RZ, !UPT, gsb0 ;  /* 0x00200000186079f0 */ /* 0x000fe2000c0008ff */
[----:B------:R-:W-:Y:S01]  /*1860*/  UIADD3 UR8, UR26, 0xc0, URZ ;  /* 0x000000c01a087890 */ /* 0x000fe2000fffe03f */
[C---:B------:R-:W-:Y:S01]  /*1870*/  ISETP.GT.AND P1, PT, R5.reuse, 0x69, PT ;  /* 0x000000690500780c */ /* 0x040fe20003f24270 */
[----:B------:R-:W-:Y:S01]  /*1880*/  UIADD3 UR9, UR26, 0x100, URZ ;  /* 0x000001001a097890 */ /* 0x000fe2000fffe03f */
[----:B------:R-:W-:Y:S01]  /*1890*/  ISETP.GT.AND P0, PT, R5, 0x70, PT ;  /* 0x000000700500780c */ /* 0x000fe20003f04270 */
[----:B------:R-:W-:-:S02]  /*18a0*/  UIADD3 UR10, UR26, 0x140, URZ ;  /* 0x000001401a0a7890 */ /* 0x000fc4000fffe03f */
[----:B------:R-:W-:Y:S02]  /*18b0*/  UIADD3 UR11, UR26, 0x180, URZ ;  /* 0x000001801a0b7890 */ /* 0x000fe4000fffe03f */
[----:B------:R-:W-:Y:S02]  /*18c0*/  UIADD3 UR12, UR26, 0x240, URZ ;  /* 0x000002401a0c7890 */ /* 0x000fe4000fffe03f */
[----:B------:R-:W-:Y:S02]  /*18d0*/  UIADD3 UR13, UR26, 0x3c0, URZ ;  /* 0x000003c01a0d7890 */ /* 0x000fe4000fffe03f */
[----:B------:R-:W-:Y:S01]  /*18e0*/  UIADD3 UR14, UR26, 0x242, URZ ;  /* 0x000002421a0e7890 */ /* 0x000fe2000fffe03f */
        /* <DEDUP_REMOVED lines=386> */
[----:B------:R-:W-:Y:S01]  /*3110*/  FSEL R60, R49, -INF , P2 ;  /* 0xff800000313c7808 */ /* 0x000fe20001000000 */
[----:B------:R-:W-:Y:S01]  /*3120*/  ULDC UR6, c[0x0][0x988] ;  /* 0x0002620000067ab9 */ /* 0x000fe20000000800 */
[----:B------:R-:W-:-:S02]  /*3130*/  FMNMX.FTZ R3, R116, R3, !PT ;  /* 0x0000000374037209 */ /* 0x000fc40007810000 */
        /* <DEDUP_REMOVED lines=20> */
[----:B------:R-:W-:Y:S01]  /*3280*/  FSEL R40, R55, -INF , P5 ;  /* 0xff80000037287808 */ /* 0x000fe20002800000 */
[----:B------:R-:W-:Y:S01]  /*3290*/  UMOV UR23, 0x80000020 ;  /* 0x8000002000177882 */ /* 0x000fe20000000000 */
[----:B------:R-:W-:-:S02]  /*32a0*/  ISETP.GT.AND P5, PT, R5, 0x88, PT ;  /* 0x000000880500780c */ /* 0x000fc40003fa4270 */
[----:B------:R-:W-:Y:S02]  /*32b0*/  FSEL R134, R41, -INF , P3 ;  /* 0xff80000029867808 */ /* 0x000fe40001800000 */
[----:B------:R-:W-:Y:S02]  /*32c0*/  FMNMX.FTZ R3, R124, R3, !PT ;  /* 0x000000037c037209 */ /* 0x000fe40007810000 */
[----:B------:R-:W-:Y:S02]  /*32d0*/  FSEL R136, R44, -INF , P2 ;  /* 0xff8000002c887808 */ /* 0x000fe40001000000 */
[----:B------:R-:W-:Y:S02]  /*32e0*/  FMNMX.FTZ R3, R134, R3, !PT ;  /* 0x0000000386037209 */ /* 0x000fe40007810000 */
[----:B------:R-:W-:Y:S02]  /*32f0*/  FSEL R46, R46, -INF , P2 ;  /* 0xff8000002e2e7808 */ /* 0x000fe40001000000 */
[----:B------:R-:W-:-:S02]  /*3300*/  FMNMX.FTZ R3, R136, R3, !PT ;  /* 0x0000000388037209 */ /* 0x000fc40007810000 */
[C---:B------:R-:W-:Y:S02]  /*3310*/  ISETP.GT.AND P2, PT, R5.reuse, 0x79, PT ;  /* 0x000000790500780c */ /* 0x040fe40003f44270 */
[----:B------:R-:W-:Y:S02]  /*3320*/  FMNMX.FTZ R3, R138, R3, !PT ;  /* 0x000000038a037209 */ /* 0x000fe40007810000 */
[----:B------:R-:W-:Y:S02]  /*3330*/  FSEL R42, R42, -INF , P4 ;  /* 0xff8000002a2a7808 */ /* 0x000fe40002000000 */
[----:B------:R-:W-:Y:S02]  /*3340*/  ISETP.GT.AND P4, PT, R5, 0x81, PT ;  /* 0x000000810500780c */ /* 0x000fe40003f84270 */
[----:B------:R-:W-:Y:S01]  /*3350*/  P2R R15, PR, RZ, 0x4 ;  /* 0x00000004ff0f7803 */ /* 0x000fe20000000000 */
[----:B------:R-:W-:Y:S02]  /*3360*/  WARPGROUP.DEPBAR.LE gsb0, 0x0 ;  /* 0x00008000000079c5 */ /* 0x000fe40000010000 */
[----:B------:R-:W-:Y:S01]  /*3370*/  WARPGROUP.ARRIVE ;  /* 0x00000000000079c5 */ /* 0x000fe20000000000 */
[----:B------:R-:W-:-:S02]  /*3380*/  FSEL R142, R33, -INF , P1 ;  /* 0xff800000218e7808 */ /* 0x000fc40000800000 */
[----:B------:R-:W-:Y:S02]  /*3390*/  P2R R33, PR, RZ, 0x2 ;  /* 0x00000002ff217803 */ /* 0x000fe40000000000 */
[----:B------:R-:W-:Y:S01]  /*33a0*/  ISETP.GT.AND P1, PT, R5, 0x70, PT ;  /* 0x000000700500780c */ /* 0x000fe20003f24270 */
[----:B------:R-:W-:Y:S01]  /*33b0*/  HGMMA.64x16x16.F32 R24, gdesc[UR20], R24, gsb0 ;  /* 0x00200000141879f0 */ /* 0x000fe20008000818 */
[----:B------:R-:W-:Y:S02]  /*33c0*/  FSEL R140, R32, -INF , P0 ;  /* 0xff800000208c7808 */ /* 0x000fe40000000000 */
[----:B------:R-:W-:Y:S02]  /*33d0*/  FSEL R34, R34, -INF , P1 ;  /* 0xff80000022227808 */ /* 0x000fe40000800000 */
[----:B------:R-:W-:Y:S02]  /*33e0*/  ISETP.NE.AND P1, PT, R33, RZ, PT ;  /* 0x000000ff2100720c */ /* 0x000fe40003f25270 */
[----:B------:R-:W-:-:S02]  /*33f0*/  ISETP.GT.AND P0, PT, R5, 0x78, PT ;  /* 0x000000780500780c */ /* 0x000fc40003f04270 */
[----:B------:R-:W-:Y:S02]  /*3400*/  FMNMX.FTZ R3, R140, R3, !PT ;  /* 0x000000038c037209 */ /* 0x000fe40007810000 */
[----:B------:R-:W-:Y:S02]  /*3410*/  FSEL R53, R36, -INF , P0 ;  /* 0xff80000024357808 */ /* 0x000fe40000000000 */
[----:B------:R-:W-:Y:S01]  /*3420*/  FMNMX.FTZ R0, R142, R3, !PT ;  /* 0x000000038e007209 */ /* 0x000fe20007810000 */
[----:B------:R-:W-:Y:S01]  /*3430*/  IMAD.U32 R3, RZ, RZ, UR6 ;  /* 0x00000006ff037e24 */ /* 0x000fe2000f8e00ff */
[----:B------:R-:W-:Y:S02]  /*3440*/  FSEL R32, R43, -INF , P3 ;  /* 0xff8000002b207808 */ /* 0x000fe40001800000 */
[----:B------:R-:W-:Y:S02]  /*3450*/  FSEL R59, R37, -INF , P2 ;  /* 0xff800000253b7808 */ /* 0x000fe40001000000 */
[----:B------:R-:W-:-:S02]  /*3460*/  FMNMX.FTZ R0, R53, R0, !PT ;  /* 0x0000000035007209 */ /* 0x000fc40007810000 */
[----:B------:R-:W-:Y:S02]  /*3470*/  ISETP.GT.AND P3, PT, R5, 0x80, PT ;  /* 0x000000800500780c */ /* 0x000fe40003f64270 */
[----:B------:R-:W-:Y:S02]  /*3480*/  FMNMX.FTZ R0, R59, R0, !PT ;  /* 0x000000003b007209 */ /* 0x000fe40007810000 */
[----:B------:R-:W-:Y:S02]  /*3490*/  P2R R21, PR, RZ, 0x1 ;  /* 0x00000001ff157803 */ /* 0x000fe40000000000 */
[----:B------:R-:W-:Y:S01]  /*34a0*/  ISETP.GT.AND P0, PT, R5, 0x69, PT ;  /* 0x000000690500780c */ /* 0x000fe20003f04270 */
[----:B------:R-:W-:Y:S02]  /*34b0*/  WARPGROUP.DEPBAR.LE gsb0, 0x0 ;  /* 0x00008000000079c5 */ /* 0x000fe40000010000 */
[----:B------:R-:W-:Y:S02]  /*34c0*/  FSEL R49, R28, -INF , P5 ;  /* 0xff8000001c317808 */ /* 0x000fe40002800000 */
[----:B------:R-:W-:-:S02]  /*34d0*/  FSEL R28, R35, -INF , P1 ;  /* 0xff800000231c7808 */ /* 0x000fc40000800000 */
[----:B------:R-:W-:Y:S02]  /*34e0*/  ISETP.NE.AND P1, PT, R9, RZ, PT ;  /* 0x000000ff0900720c */ /* 0x000fe40003f25270 */
[----:B------:R-:W-:Y:S02]  /*34f0*/  FMNMX.FTZ R9, R98, R99, !PT ;  /* 0x0000006362097209 */ /* 0x000fe40007810000 */
[----:B------:R-:W-:Y:S02]  /*3500*/  FSEL R37, R24, -INF , P3 ;  /* 0xff80000018257808 */ /* 0x000fe40001800000 */
[----:B------:R-:W-:Y:S02]  /*3510*/  FMNMX.FTZ R9, R102, R9, !PT ;  /* 0x0000000966097209 */ /* 0x000fe40007810000 */
[----:B------:R-:W-:Y:S02]  /*3520*/  FSEL R57, R25, -INF , P4 ;  /* 0xff80000019397808 */ /* 0x000fe40002000000 */
[----:B------:R-:W-:-:S02]  /*3530*/  FMNMX.FTZ R9, R6, R9, !PT ;  /* 0x0000000906097209 */ /* 0x000fc40007810000 */
[----:B------:R-:W-:Y:S01]  /*3540*/  FMNMX.FTZ R0, R37, R0, !PT ;  /* 0x0000000025007209 */ /* 0x000fe20007810000 */
[----:B------:R-:W-:Y:S01]  /*3550*/  @!P1 VIADD R4, R4, 0x31c40 ;  /* 0x00031c4004049836 */ /* 0x000fe20000000000 */
[----:B------:R-:W-:Y:S02]  /*3560*/  FMNMX.FTZ R9, R90, R9, !PT ;  /* 0x000000095a097209 */ /* 0x000fe40007810000 */
[----:B------:R-:W-:Y:S02]  /*3570*/  FMNMX.FTZ R0, R57, R0, !PT ;  /* 0x0000000039007209 */ /* 0x000fe40007810000 */
[----:B------:R-:W-:Y:S02]  /*3580*/  FMNMX.FTZ R9, R8, R9, !PT ;  /* 0x0000000908097209 */ /* 0x000fe40007810000 */
[----:B------:R-:W-:Y:S02]  /*3590*/  FSEL R51, R29, -INF , P6 ;  /* 0xff8000001d337808 */ /* 0x000fe40003000000 */
[----:B------:R-:W-:-:S02]  /*35a0*/  FMNMX.FTZ R9, R94, R9, !PT ;  /* 0x000000095e097209 */ /* 0x000fc40007810000 */
[----:B------:R-:W-:Y:S02]  /*35b0*/  FMNMX.FTZ R0, R49, R0, !PT ;  /* 0x0000000031007209 */ /* 0x000fe40007810000 */
[----:B------:R-:W-:Y:S02]  /*35c0*/  FMNMX.FTZ R9, R12, R9, !PT ;  /* 0x000000090c097209 */ /* 0x000fe40007810000 */
[----:B------:R-:W-:Y:S02]  /*35d0*/  FMNMX.FTZ R11, R51, R0, !PT ;  /* 0x00000000330b7209 */ /* 0x000fe40007810000 */
[----:B------:R-:W-:Y:S02]  /*35e0*/  FMNMX.FTZ R9, R82, R9, !PT ;  /* 0x0000000952097209 */ /* 0x000fe40007810000 */
[----:B------:R-:W-:Y:S01]  /*35f0*/  FSEL R24, R47, -INF , P0 ;  /* 0xff8000002f187808 */ /* 0x000fe20000000000 */
[----:B------:R-:W0:Y:S01]  /*3600*/  SHFL.BFLY PT, R0, R11, 0x2, 0x1f ;  /* 0x0c401f000b007f89 */ /* 0x000e2200000e0000 */
[----:B------:R-:W-:-:S02]  /*3610*/  FMNMX.FTZ R9, R14, R9, !PT ;  /* 0x000000090e097209 */ /* 0x000fc40007810000 */
[----:B------:R-:W-:Y:S02]  /*3620*/  ISETP.NE.AND P0, PT, R21, RZ, PT ;  /* 0x000000ff1500720c */ /* 0x000fe40003f05270 */
[----:B------:R-:W-:Y:S02]  /*3630*/  FMNMX.FTZ R9, R86, R9, !PT ;  /* 0x0000000956097209 */ /* 0x000fe40007810000 */
[----:B------:R-:W-:Y:S02]  /*3640*/  FSEL R38, R38, -INF , P0 ;  /* 0xff80000026267808 */ /* 0x000fe40000000000 */
[----:B------:R-:W-:Y:S02]  /*3650*/  FMNMX.FTZ R9, R20, R9, !PT ;  /* 0x0000000914097209 */ /* 0x000fe40007810000 */
[----:B------:R-:W-:Y:S02]  /*3660*/  FSEL R26, R26, -INF , P3 ;  /* 0xff8000001a1a7808 */ /* 0x000fe40001800000 */
[----:B------:R-:W-:-:S02]  /*3670*/  FMNMX.FTZ R9, R74, R9, !PT ;  /* 0x000000094a097209 */ /* 0x000fc40007810000 */
[----:B------:R-:W-:Y:S02]  /*3680*/  FSEL R30, R30, -INF , P5 ;  /* 0xff8000001e1e7808 */ /* 0x000fe40002800000 */
[----:B------:R-:W-:Y:S02]  /*3690*/  FMNMX.FTZ R9, R66, R9, !PT ;  /* 0x0000000942097209 */ /* 0x000fe40007810000 */
[----:B------:R-:W-:Y:S02]  /*36a0*/  ISETP.NE.AND P0, PT, R7, RZ, PT ;  /* 0x000000ff0700720c */ /* 0x000fe40003f05270 */
[----:B------:R-:W-:Y:S02]  /*36b0*/  FMNMX.FTZ R9, R78, R9, !PT ;  /* 0x000000094e097209 */ /* 0x000fe40007810000 */
[----:B------:R-:W-:Y:S02]  /*36c0*/  @!P1 PRMT R4, RZ, 0x654, R4 ;  /* 0x00000654ff049816 */ /* 0x000fe40000000004 */
[----:B------:R-:W-:-:S02]  /*36d0*/  FMNMX.FTZ R9, R68, R9, !PT ;  /* 0x0000000944097209 */ /* 0x000fc40007810000 */
[----:B0-----:R-:W-:Y:S01]  /*36e0*/  FMNMX.FTZ R13, R11, R0, !PT ;  /* 0x000000000b0d7209 */ /* 0x001fe20007810000 */
[----:B------:R0:W-:Y:S01]  /*36f0*/  @!P1 SYNCS.ARRIVE.TRANS64.RED.A1T0 RZ, [R4+URZ], RZ ;  /* 0x000000ff04ff99a7 */ /* 0x0001e2000810043f */
[----:B------:R-:W-:-:S03]  /*3700*/  FMNMX.FTZ R9, R58, R9, !PT ;  /* 0x000000093a097209 */ /* 0x000fc60007810000 */
[----:B------:R-:W1:Y:S01]  /*3710*/  SHFL.BFLY PT, R0, R13, 0x1, 0x1f ;  /* 0x0c201f000d007f89 */ /* 0x000e6200000e0000 */
[----:B------:R-:W-:-:S04]  /*3720*/  FMNMX.FTZ R9, R48, R9, !PT ;  /* 0x0000000930097209 */ /* 0x000fc80007810000 */
[----:B------:R-:W-:-:S04]  /*3730*/  FMNMX.FTZ R9, R62, R9, !PT ;  /* 0x000000093e097209 */ /* 0x000fc80007810000 */
[----:B------:R-:W-:-:S04]  /*3740*/  FMNMX.FTZ R9, R52, R9, !PT ;  /* 0x0000000934097209 */ /* 0x000fc80007810000 */
[----:B------:R-:W-:-:S04]  /*3750*/  FMNMX.FTZ R9, R50, R9, !PT ;  /* 0x0000000932097209 */ /* 0x000fc80007810000 */
[----:B------:R-:W-:-:S04]  /*3760*/  FMNMX.FTZ R9, R56, R9, !PT ;  /* 0x0000000938097209 */ /* 0x000fc80007810000 */
[----:B------:R-:W-:Y:S02]  /*3770*/  FMNMX.FTZ R9, R54, R9, !PT ;  /* 0x0000000936097209 */ /* 0x000fe40007810000 */
[----:B-1----:R-:W-:Y:S02]  /*3780*/  FMNMX.FTZ R0, R13, R0, !PT ;  /* 0x000000000d007209 */ /* 0x002fe40007810000 */
        /* <DEDUP_REMOVED lines=44> */
[-CC-:B------:R-:W-:Y:S01]  /*3a50*/  FFMA.FTZ R128, R128, R3.reuse, -R55.reuse ;  /* 0x0000000380807223 */ /* 0x180fe20000010837 */
[-CC-:B------:R-:W-:Y:S01]  /*3a60*/  FFMA.FTZ R84, R132, R3.reuse, -R55.reuse ;  /* 0x0000000384547223 */ /* 0x180fe20000010837 */
[----:B------:R-:W1:Y:S01]  /*3a70*/  SHFL.BFLY PT, R10, R39, 0x2, 0x1f ;  /* 0x0c401f00270a7f89 */ /* 0x000e6200000e0000 */
        /* <DEDUP_REMOVED lines=13> */
[----:B0-----:R-:W-:-:S04]  /*3b50*/  F2FP.F16.F32.PACK_AB R4, R96, R5 ;  /* 0x000000056004723e */ /* 0x001fc800000000ff */
[----:B------:R-:W-:Y:S01]  /*3b60*/  MUFU.EX2 R100, R100 ;  /* 0x0000006400647308 */ /* 0x000fe20000000800 */
[----:B-1----:R-:W-:Y:S01]  /*3b70*/  FMNMX.FTZ R27, R39, R10, !PT ;  /* 0x0000000a271b7209 */ /* 0x002fe20007810000 */
[----:B------:R-:W-:-:S06]  /*3b80*/  FFMA.FTZ R39, R53, R3, -R55 ;  /* 0x0000000335277223 */ /* 0x000fcc0000010837 */
[----:B------:R0:W-:Y:S01]  /*3b90*/  MUFU.EX2 R35, R116 ;  /* 0x0000007400237308 */ /* 0x0001e20000000800 */
[----:B------:R-:W1:Y:S07]  /*3ba0*/  SHFL.BFLY PT, R10, R27, 0x1, 0x1f ;  /* 0x0c201f001b0a7f89 */ /* 0x000e6e00000e0000 */
[----:B------:R-:W-:Y:S01]  /*3bb0*/  MUFU.EX2 R15, R15 ;  /* 0x0000000f000f7308 */ /* 0x000fe20000000800 */
[----:B0-----:R-:W-:-:S07]  /*3bc0*/  FFMA.FTZ R116, R51, R3, -R55 ;  /* 0x0000000333747223 */ /* 0x001fce0000010837 */
[----:B------:R-:W-:Y:S08]  /*3bd0*/  MUFU.EX2 R44, R44 ;  /* 0x0000002c002c7308 */ /* 0x000ff00000000800 */
        /* <DEDUP_REMOVED lines=51> */
[----:B------:R-:W-:Y:S01]  /*3f10*/  FFMA.FTZ R69, R32, R3, -R27 ;  /* 0x0000000320457223 */ /* 0x000fe2000001081b */
[----:B------:R-:W-:Y:S01]  /*3f20*/  F2FP.F16.F32.PACK_AB R5, R99, R98 ;  /* 0x000000626305723e */ /* 0x000fe200000000ff */
[----:B------:R-:W-:Y:S01]  /*3f30*/  FADD.FTZ R73, R7, R6 ;  /* 0x0000000607497221 */ /* 0x000fe20000010000 */
[C---:B------:R-:W-:Y:S01]  /*3f40*/  F2FP.F16.F32.PACK_AB R6, R114.reuse, R7 ;  /* 0x000000077206723e */ /* 0x040fe200000000ff */
[----:B------:R-:W-:Y:S01]  /*3f50*/  IMAD.MOV.U32 R62, RZ, RZ, R71 ;  /* 0x000000ffff3e7224 */ /* 0x000fe200078e0047 */
[----:B------:R-:W1:Y:S01]  /*3f60*/  MUFU.EX2 R90, R90 ;  /* 0x0000005a005a7308 */ /* 0x000e620000000800 */
[----:B------:R-:W-:Y:S01]  /*3f70*/  FADD.FTZ R14, R114, R73 ;  /* 0x00000049720e7221 */ /* 0x000fe20000010000 */
[C---:B---3--:R-:W-:Y:S01]  /*3f80*/  FADD.FTZ R12, R67.reuse, R12 ;  /* 0x0000000c430c7221 */ /* 0x048fe20000010000 */
[----:B------:R-:W-:Y:S01]  /*3f90*/  F2FP.F16.F32.PACK_AB R7, R67, R102 ;  /* 0x000000664307723e */ /* 0x000fe200000000ff */
[----:B------:R-:W-:Y:S01]  /*3fa0*/  FFMA.FTZ R67, R40, R3, -R27 ;  /* 0x0000000328437223 */ /* 0x000fe2000001081b */
[----:B------:R-:W-:-:S03]  /*3fb0*/  FADD.FTZ R73, R13, R14 ;  /* 0x0000000e0d497221 */ /* 0x000fc60000010000 */
[----:B------:R-:W2:Y:S01]  /*3fc0*/  MUFU.EX2 R8, R8 ;  /* 0x0000000800087308 */ /* 0x000ea20000000800 */
[----:B0-----:R-:W-:Y:S01]  /*3fd0*/  FADD.FTZ R75, R31, R12 ;  /* 0x0000000c1f4b7221 */ /* 0x001fe20000010000 */
[----:B------:R-:W-:Y:S01]  /*3fe0*/  FADD.FTZ R12, R100, R73 ;  /* 0x00000049640c7221 */ /* 0x000fe20000010000 */
[----:B------:R0:W-:Y:S03]  /*3ff0*/  STSM.16.M88.4 [R2+0x24300], R4 ;  /* 0x0243000402007844 */ /* 0x0001e60000000200 */
[----:B------:R-:W-:Y:S02]  /*4000*/  FADD.FTZ R73, R15, R12 ;  /* 0x0000000c0f497221 */ /* 0x000fe40000010000 */
[----:B------:R-:W3:Y:S01]  /*4010*/  MUFU.EX2 R51, R51 ;  /* 0x0000003300337308 */ /* 0x000ee20000000800 */
[----:B-1----:R-:W-:Y:S01]  /*4020*/  FADD.FTZ R75, R90, R75 ;  /* 0x0000004b5a4b7221 */ /* 0x002fe20000010000 */
[----:B------:R-:W-:-:S04]  /*4030*/  FADD.FTZ R14, R44, R73 ;  /* 0x000000492c0e7221 */ /* 0x000fc80000010000 */
[----:B------:R-:W-:Y:S02]  /*4040*/  FADD.FTZ R73, R33, R14 ;  /* 0x0000000e21497221 */ /* 0x000fe40000010000 */
[----:B------:R-:W1:Y:S01]  /*4050*/  MUFU.EX2 R53, R53 ;  /* 0x0000003500357308 */ /* 0x000e620000000800 */
[----:B--2---:R-:W-:Y:S01]  /*4060*/  FADD.FTZ R12, R8, R75 ;  /* 0x0000004b080c7221 */ /* 0x004fe20000010000 */
[----:B0-----:R-:W-:-:S06]  /*4070*/  F2FP.F16.F32.PACK_AB R4, R88, R33 ;  /* 0x000000215804723e */ /* 0x001fcc00000000ff */
[----:B------:R-:W0:Y:S01]  /*4080*/  MUFU.EX2 R82, R82 ;  /* 0x0000005200527308 */ /* 0x000e220000000800 */
[----:B---3--:R-:W-:-:S07]  /*4090*/  FADD.FTZ R12, R51, R12 ;  /* 0x0000000c330c7221 */ /* 0x008fce0000010000 */
[----:B------:R-:W2:Y:S01]  /*40a0*/  MUFU.EX2 R55, R55 ;  /* 0x0000003700377308 */ /* 0x000ea20000000800 */
[----:B-1----:R-:W-:Y:S01]  /*40b0*/  FADD.FTZ R75, R53, R12 ;  /* 0x0000000c354b7221 */ /* 0x002fe20000010000 */
[----:B------:R-:W-:-:S04]  /*40c0*/  FADD.FTZ R12, R88, R73 ;  /* 0x00000049580c7221 */ /* 0x000fc80000010000 */
[----:B------:R-:W-:Y:S02]  /*40d0*/  FADD.FTZ R73, R29, R12 ;  /* 0x0000000c1d497221 */ /* 0x000fe40000010000 */
[----:B------:R-:W1:Y:S01]  /*40e0*/  MUFU.EX2 R80, R80 ;  /* 0x0000005000507308 */ /* 0x000e620000000800 */
[----:B0-----:R-:W-:-:S07]  /*40f0*/  FADD.FTZ R14, R82, R75 ;  /* 0x0000004b520e7221 */ /* 0x001fce0000010000 */
[----:B------:R-:W0:Y:S01]  /*4100*/  MUFU.EX2 R86, R86 ;  /* 0x0000005600567308 */ /* 0x000e220000000800 */
[----:B--2---:R-:W-:Y:S01]  /*4110*/  FADD.FTZ R75, R55, R14 ;  /* 0x0000000e374b7221 */ /* 0x004fe20000010000 */
[----:B------:R-:W-:Y:S01]  /*4120*/  F2FP.F16.F32.PACK_AB R14, R44, R15 ;  /* 0x0000000f2c0e723e */ /* 0x000fe200000000ff */
[--C-:B------:R-:W-:Y:S01]  /*4130*/  IMAD.MOV.U32 R44, RZ, RZ, R71.reuse ;  /* 0x000000ffff2c7224 */ /* 0x100fe200078e0047 */
[----:B------:R-:W-:Y:S01]  /*4140*/  F2FP.F16.F32.PACK_AB R15, R51, R8 ;  /* 0x00000008330f723e */ /* 0x000fe200000000ff */
[----:B------:R-:W-:-:S03]  /*4150*/  IMAD.MOV.U32 R51, RZ, RZ, R71 ;  /* 0x000000ffff337224 */ /* 0x000fc600078e0047 */
[----:B------:R-:W-:Y:S01]  /*4160*/  MUFU.EX2 R25, R25 ;  /* 0x0000001900197308 */ /* 0x000fe20000000800 */
[----:B-1----:R-:W-:-:S07]  /*4170*/  FADD.FTZ R12, R80, R73 ;  /* 0x00000049500c7221 */ /* 0x002fce0000010000 */
[----:B------:R-:W1:Y:S01]  /*4180*/  MUFU.EX2 R20, R20 ;  /* 0x0000001400147308 */ /* 0x000e620000000800 */
[----:B0-----:R-:W-:-:S07]  /*4190*/  FADD.FTZ R75, R86, R75 ;  /* 0x0000004b564b7221 */ /* 0x001fce0000010000 */
[----:B------:R-:W-:Y:S08]  /*41a0*/  MUFU.EX2 R70, R70 ;  /* 0x0000004600467308 */ /* 0x000ff00000000800 */
[----:B------:R-:W0:Y:S01]  /*41b0*/  MUFU.EX2 R59, R59 ;  /* 0x0000003b003b7308 */ /* 0x000e220000000800 */
[----:B-1----:R-:W-:-:S07]  /*41c0*/  FADD.FTZ R26, R20, R75 ;  /* 0x0000004b141a7221 */ /* 0x002fce0000010000 */
[----:B------:R-:W-:Y:S08]  /*41d0*/  MUFU.EX2 R21, R21 ;  /* 0x0000001500157308 */ /* 0x000ff00000000800 */
[----:B------:R-:W1:Y:S01]  /*41e0*/  MUFU.EX2 R61, R61 ;  /* 0x0000003d003d7308 */ /* 0x000e620000000800 */
[----:B0-----:R-:W-:-:S07]  /*41f0*/  FADD.FTZ R26, R59, R26 ;  /* 0x0000001a3b1a7221 */ /* 0x001fce0000010000 */
[----:B------:R-:W0:Y:S08]  /*4200*/  MUFU.EX2 R36, R36 ;  /* 0x0000002400247308 */ /* 0x000e300000000800 */
[----:B------:R-:W2:Y:S01]  /*4210*/  MUFU.EX2 R66, R66 ;  /* 0x0000004200427308 */ /* 0x000ea20000000800 */
[----:B-1----:R-:W-:-:S07]  /*4220*/  FADD.FTZ R7, R61, R26 ;  /* 0x0000001a3d077221 */ /* 0x002fce0000010000 */
[----:B------:R1:W-:Y:S01]  /*4230*/  MUFU.EX2 R40, R54 ;  /* 0x0000003600287308 */ /* 0x0003e20000000800 */
[----:B0-----:R-:W-:-:S07]  /*4240*/  F2FP.F16.F32.PACK_AB R26, R36, R21 ;  /* 0x00000015241a723e */ /* 0x001fce00000000ff */
[----:B------:R-:W0:Y:S01]  /*4250*/  MUFU.EX2 R11, R11 ;  /* 0x0000000b000b7308 */ /* 0x000e220000000800 */
[----:B-1----:R-:W-:Y:S01]  /*4260*/  FFMA.FTZ R54, R38, R3, -R27 ;  /* 0x0000000326367223 */ /* 0x002fe2000001081b */
[----:B------:R-:W-:Y:S01]  /*4270*/  FADD.FTZ R27, R25, R12 ;  /* 0x0000000c191b7221 */ /* 0x000fe20000010000 */
[----:B--2---:R-:W-:Y:S01]  /*4280*/  FADD.FTZ R8, R66, R7 ;  /* 0x0000000742087221 */ /* 0x004fe20000010000 */
[----:B------:R-:W-:Y:S02]  /*4290*/  F2FP.F16.F32.PACK_AB R12, R100, R13 ;  /* 0x0000000d640c723e */ /* 0x000fe400000000ff */
[----:B------:R-:W-:Y:S01]  /*42a0*/  FADD.FTZ R30, R70, R27 ;  /* 0x0000001b461e7221 */ /* 0x000fe20000010000 */
[----:B------:R-:W-:Y:S01]  /*42b0*/  F2FP.F16.F32.PACK_AB R13, R90, R31 ;  /* 0x0000001f5a0d723e */ /* 0x000fe200000000ff */
[----:B------:R-:W1:Y:S01]  /*42c0*/  MUFU.EX2 R57, R57 ;  /* 0x0000003900397308 */ /* 0x000e620000000800 */
[----:B------:R-:W-:Y:S01]  /*42d0*/  F2FP.F16.F32.PACK_AB R7, R86, R55 ;  /* 0x000000375607723e */ /* 0x000fe200000000ff */
[----:B------:R-:W-:Y:S01]  /*42e0*/  FADD.FTZ R5, R21, R30 ;  /* 0x0000001e15057221 */ /* 0x000fe20000010000 */
[----:B------:R-:W-:Y:S01]  /*42f0*/  IMAD.MOV.U32 R55, RZ, RZ, R71 ;  /* 0x000000ffff377224 */ /* 0x000fe200078e0047 */
[----:B------:R-:W-:Y:S02]  /*4300*/  STSM.16.M88.4 [R2+0x25b00], R12 ;  /* 0x025b000c02007844 */ /* 0x000fe40000000200 */
[----:B------:R-:W-:Y:S01]  /*4310*/  FADD.FTZ R6, R36, R5 ;  /* 0x0000000524067221 */ /* 0x000fe20000010000 */
[----:B------:R-:W-:Y:S01]  /*4320*/  F2FP.F16.F32.PACK_AB R5, R82, R53 ;  /* 0x000000355205723e */ /* 0x000fe200000000ff */
[----:B------:R-:W2:Y:S01]  /*4330*/  MUFU.EX2 R72, R72 ;  /* 0x0000004800487308 */ /* 0x000ea20000000800 */
[----:B------:R-:W-:-:S02]  /*4340*/  IMAD.MOV.U32 R53, RZ, RZ, R71 ;  /* 0x000000ffff357224 */ /* 0x000fc400078e0047 */
[----:B0-----:R-:W-:Y:S01]  /*4350*/  FADD.FTZ R27, R11, R6 ;  /* 0x000000060b1b7221 */ /* 0x001fe20000010000 */
[----:B------:R-:W-:Y:S01]  /*4360*/  F2FP.F16.F32.PACK_AB R6, R80, R29 ;  /* 0x0000001d5006723e */ /* 0x000fe200000000ff */
[----:B------:R-:W-:-:S03]  /*4370*/  IMAD.MOV.U32 R36, RZ, RZ, R71 ;  /* 0x000000ffff247224 */ /* 0x000fc600078e0047 */
[----:B------:R-:W0:Y:S01]  /*4380*/  MUFU.EX2 R58, R58 ;  /* 0x0000003a003a7308 */ /* 0x000e220000000800 */
[----:B-1----:R-:W-:Y:S01]  /*4390*/  FADD.FTZ R29, R57, R8 ;  /* 0x00000008391d7221 */ /* 0x002fe20000010000 */
[----:B------:R1:W-:Y:S06]  /*43a0*/  STSM.16.M88.4 [R2+0x27300], R4 ;  /* 0x0273000402007844 */ /* 0x0003ec0000000200 */
[----:B------:R-:W3:Y:S01]  /*43b0*/  MUFU.EX2 R9, R128 ;  /* 0x0000008000097308 */ /* 0x000ee20000000800 */
[----:B--2---:R-:W-:-:S07]  /*43c0*/  FADD.FTZ R8, R72, R27 ;  /* 0x0000001b48087221 */ /* 0x004fce0000010000 */
[----:B------:R-:W2:Y:S01]  /*43d0*/  MUFU.EX2 R48, R48 ;  /* 0x0000003000307308 */ /* 0x000ea20000000800 */
[----:B0-----:R-:W-:-:S07]  /*43e0*/  FADD.FTZ R29, R58, R29 ;  /* 0x0000001d3a1d7221 */ /* 0x001fce0000010000 */
[----:B------:R-:W0:Y:S01]  /*43f0*/  MUFU.EX2 R84, R84 ;  /* 0x0000005400547308 */ /* 0x000e220000000800 */
[----:B---3--:R-:W-:-:S07]  /*4400*/  FADD.FTZ R27, R9, R8 ;  /* 0x00000008091b7221 */ /* 0x008fce0000010000 */
[----:B------:R-:W3:Y:S01]  /*4410*/  MUFU.EX2 R63, R63 ;  /* 0x0000003f003f7308 */ /* 0x000ee20000000800 */
[----:B--2---:R-:W-:-:S07]  /*4420*/  FADD.FTZ R8, R48, R29 ;  /* 0x0000001d30087221 */ /* 0x004fce0000010000 */
[----:B------:R-:W2:Y:S01]  /*4430*/  MUFU.EX2 R50, R50 ;  /* 0x0000003200327308 */ /* 0x000ea20000000800 */
[----:B0-----:R-:W-:-:S07]  /*4440*/  F2FP.F16.F32.PACK_AB R30, R84, R9 ;  /* 0x00000009541e723e */ /* 0x001fce00000000ff */
[----:B------:R-:W1:Y:S01]  /*4450*/  MUFU.EX2 R112, R112 ;  /* 0x0000007000707308 */ /* 0x000e620000000800 */
[----:B---3--:R-:W-:-:S07]  /*4460*/  FADD.FTZ R21, R63, R8 ;  /* 0x000000083f157221 */ /* 0x008fce0000010000 */
[----:B------:R-:W0:Y:S01]  /*4470*/  MUFU.EX2 R65, R65 ;  /* 0x0000004100417308 */ /* 0x000e220000000800 */
[----:B--2---:R-:W-:-:S07]  /*4480*/  FADD.FTZ R8, R50, R21 ;  /* 0x0000001532087221 */ /* 0x004fce0000010000 */
[----:B------:R-:W2:Y:S01]  /*4490*/  MUFU.EX2 R47, R47 ;  /* 0x0000002f002f7308 */ /* 0x000ea20000000800 */
[----:B-1----:R-:W-:-:S07]  /*44a0*/  F2FP.F16.F32.PACK_AB R4, R112, R35 ;  /* 0x000000237004723e */ /* 0x002fce00000000ff */
[----:B------:R1:W-:Y:S08]  /*44b0*/  MUFU.EX2 R73, R24 ;  /* 0x0000001800497308 */ /* 0x0003f00000000800 */
[----:B------:R-:W3:Y:S01]  /*44c0*/  MUFU.EX2 R110, R110 ;  /* 0x0000006e006e7308 */ /* 0x000ee20000000800 */
[----:B-1----:R-:W-:Y:S01]  /*44d0*/  F2FP.F16.F32.PACK_AB R24, R70, R25 ;  /* 0x000000194618723e */ /* 0x002fe200000000ff */
[----:B------:R-:W-:Y:S01]  /*44e0*/  IMAD.MOV.U32 R70, RZ, RZ, R71 ;  /* 0x000000ffff467224 */ /* 0x000fe200078e0047 */
[----:B------:R-:W-:Y:S01]  /*44f0*/  F2FP.F16.F32.PACK_AB R25, R59, R20 ;  /* 0x000000143b19723e */ /* 0x000fe200000000ff */
[----:B------:R-:W-:Y:S01]  /*4500*/  FADD.FTZ R20, R84, R27 ;  /* 0x0000001b54147221 */ /* 0x000fe20000010000 */
[----:B------:R-:W-:Y:S01]  /*4510*/  F2FP.F16.F32.PACK_AB R27, R66, R61 ;  /* 0x0000003d421b723e */ /* 0x000fe200000000ff */
[----:B------:R-:W-:-:S02]  /*4520*/  IMAD.MOV.U32 R66, RZ, RZ, R71 ;  /* 0x000000ffff427224 */ /* 0x000fc400078e0047 */
[----:B------:R-:W1:Y:S01]  /*4530*/  MUFU.EX2 R67, R67 ;  /* 0x0000004300437308 */ /* 0x000e620000000800 */
[----:B------:R-:W-:Y:S01]  /*4540*/  FADD.FTZ R29, R35, R20 ;  /* 0x00000014231d7221 */ /* 0x000fe20000010000 */
[----:B------:R4:W-:Y:S01]  /*4550*/  STSM.16.M88.4 [R2+0x28b00], R24 ;  /* 0x028b001802007844 */ /* 0x0009e20000000200 */
[----:B------:R-:W-:Y:S02]  /*4560*/  IMAD.MOV.U32 R61, RZ, RZ, R71 ;  /* 0x000000ffff3d7224 */ /* 0x000fe400078e0047 */
[----:B------:R-:W-:Y:S01]  /*4570*/  FADD.FTZ R20, R112, R29 ;  /* 0x0000001d70147221 */ /* 0x000fe20000010000 */
[----:B0-----:R-:W-:Y:S01]  /*4580*/  FADD.FTZ R29, R65, R8 ;  /* 0x00000008411d7221 */ /* 0x001fe20000010000 */
[----:B------:R-:W-:Y:S01]  /*4590*/  IMAD.MOV.U32 R59, RZ, RZ, R71 ;  /* 0x000000ffff3b7224 */ /* 0x000fe200078e0047 */
[----:B------:R-:W0:Y:S01]  /*45a0*/  MUFU.EX2 R45, R45 ;  /* 0x0000002d002d7308 */ /* 0x000e220000000800 */
[----:B--2---:R-:W-:Y:S01]  /*45b0*/  FADD.FTZ R31, R47, R20 ;  /* 0x000000142f1f7221 */ /* 0x004fe20000010000 */
[----:B------:R-:W-:Y:S01]  /*45c0*/  FADD.FTZ R8, R40, R29 ;  /* 0x0000001d28087221 */ /* 0x000fe20000010000 */
[----:B------:R-:W-:Y:S01]  /*45d0*/  F2FP.F16.F32.PACK_AB R29, R58, R57 ;  /* 0x000000393a1d723e */ /* 0x000fe200000000ff */
[----:B------:R-:W-:-:S02]  /*45e0*/  IMAD.MOV.U32 R58, RZ, RZ, R71 ;  /* 0x000000ffff3a7224 */ /* 0x000fc400078e0047 */
[----:B---3--:R-:W-:Y:S01]  /*45f0*/  FADD.FTZ R12, R110, R31 ;  /* 0x0000001f6e0c7221 */ /* 0x008fe20000010000 */
[----:B------:R-:W-:Y:S01]  /*4600*/  F2FP.F16.F32.PACK_AB R31, R63, R48 ;  /* 0x000000303f1f723e */ /* 0x000fe200000000ff */
[--C-:B------:R-:W-:Y:S01]  /*4610*/  IMAD.MOV.U32 R63, RZ, RZ, R71.reuse ;  /* 0x000000ffff3f7224 */ /* 0x100fe200078e0047 */
[----:B------:R2:W3:Y:S01]  /*4620*/  MUFU.EX2 R32, R42 ;  /* 0x0000002a00207308 */ /* 0x0004e20000000800 */
[----:B-1----:R-:W-:Y:S01]  /*4630*/  FADD.FTZ R5, R67, R8 ;  /* 0x0000000843057221 */ /* 0x002fe20000010000 */
[--C-:B------:R-:W-:Y:S02]  /*4640*/  IMAD.MOV.U32 R57, RZ, RZ, R71.reuse ;  /* 0x000000ffff397224 */ /* 0x100fe400078e0047 */
[--C-:B------:R-:W-:Y:S02]  /*4650*/  IMAD.MOV.U32 R48, RZ, RZ, R71.reuse ;  /* 0x000000ffff307224 */ /* 0x100fe400078e0047 */
[--C-:B------:R-:W-:Y:S02]  /*4660*/  IMAD.MOV.U32 R35, RZ, RZ, R71.reuse ;  /* 0x000000ffff237224 */ /* 0x100fe400078e0047 */
[----:B------:R-:W1:Y:S01]  /*4670*/  MUFU.EX2 R76, R76 ;  /* 0x0000004c004c7308 */ /* 0x000e620000000800 */
[----:B0-----:R-:W-:Y:S01]  /*4680*/  FADD.FTZ R7, R45, R12 ;  /* 0x0000000c2d077221 */ /* 0x001fe20000010000 */
[----:B--2---:R-:W-:-:S06]  /*4690*/  IMAD.MOV.U32 R42, RZ, RZ, R71 ;  /* 0x000000ffff2a7224 */ /* 0x004fcc00078e0047 */
[----:B------:R-:W0:Y:S01]  /*46a0*/  MUFU.EX2 R69, R69 ;  /* 0x0000004500457308 */ /* 0x000e220000000800 */
[----:B---3--:R-:W-:Y:S01]  /*46b0*/  FADD.FTZ R6, R32, R5 ;  /* 0x0000000520067221 */ /* 0x008fe20000010000 */
[----:B------:R-:W-:Y:S01]  /*46c0*/  F2FP.F16.F32.PACK_AB R5, R65, R50 ;  /* 0x000000324105723e */ /* 0x000fe200000000ff */
[--C-:B------:R-:W-:Y:S02]  /*46d0*/  IMAD.MOV.U32 R65, RZ, RZ, R71.reuse ;  /* 0x000000ffff417224 */ /* 0x100fe400078e0047 */
[----:B------:R-:W-:-:S03]  /*46e0*/  IMAD.MOV.U32 R50, RZ, RZ, R71 ;  /* 0x000000ffff327224 */ /* 0x000fc600078e0047 */
[----:B------:R-:W2:Y:S01]  /*46f0*/  MUFU.EX2 R43, R43 ;  /* 0x0000002b002b7308 */ /* 0x000ea20000000800 */
[----:B-1----:R-:W-:-:S07]  /*4700*/  FADD.FTZ R8, R76, R7 ;  /* 0x000000074c087221 */ /* 0x002fce0000010000 */
[----:B------:R1:W3:Y:S01]  /*4710*/  MUFU.EX2 R38, R46 ;  /* 0x0000002e00267308 */ /* 0x0002e20000000800 */
[C---:B0-----:R-:W-:Y:S01]  /*4720*/  FADD.FTZ R7, R69.reuse, R6 ;  /* 0x0000000645077221 */ /* 0x041fe20000010000 */
[----:B------:R-:W-:Y:S01]  /*4730*/  F2FP.F16.F32.PACK_AB R6, R110, R47 ;  /* 0x0000002f6e06723e */ /* 0x000fe200000000ff */
[--C-:B------:R-:W-:Y:S01]  /*4740*/  IMAD.MOV.U32 R47, RZ, RZ, R71.reuse ;  /* 0x000000ffff2f7224 */ /* 0x100fe200078e0047 */
[----:B------:R-:W-:Y:S01]  /*4750*/  F2FP.F16.F32.PACK_AB R13, R69, R32 ;  /* 0x00000020450d723e */ /* 0x000fe200000000ff */
[--C-:B------:R-:W-:Y:S02]  /*4760*/  IMAD.MOV.U32 R69, RZ, RZ, R71.reuse ;  /* 0x000000ffff457224 */ /* 0x100fe400078e0047 */
[--C-:B------:R-:W-:Y:S01]  /*4770*/  IMAD.MOV.U32 R32, RZ, RZ, R71.reuse ;  /* 0x000000ffff207224 */ /* 0x100fe200078e0047 */
[----:B------:R-:W0:Y:S01]  /*4780*/  MUFU.EX2 R92, R92 ;  /* 0x0000005c005c7308 */ /* 0x000e220000000800 */
[----:B--2---:R-:W-:Y:S01]  /*4790*/  FADD.FTZ R9, R43, R8 ;  /* 0x000000082b097221 */ /* 0x004fe20000010000 */
[----:B-1----:R-:W-:-:S06]  /*47a0*/  IMAD.MOV.U32 R46, RZ, RZ, R71 ;  /* 0x000000ffff2e7224 */ /* 0x002fcc00078e0047 */
[----:B------:R-:W-:Y:S01]  /*47b0*/  MUFU.EX2 R41, R41 ;  /* 0x0000002900297308 */ /* 0x000fe20000000800 */
[----:B---3--:R-:W-:Y:S01]  /*47c0*/  FADD.FTZ R8, R38, R7 ;  /* 0x0000000726087221 */ /* 0x008fe20000010000 */
[----:B------:R-:W-:Y:S01]  /*47d0*/  F2FP.F16.F32.PACK_AB R7, R67, R40 ;  /* 0x000000284307723e */ /* 0x000fe200000000ff */
[--C-:B------:R-:W-:Y:S01]  /*47e0*/  IMAD.MOV.U32 R67, RZ, RZ, R71.reuse ;  /* 0x000000ffff437224 */ /* 0x100fe200078e0047 */
[C---:B------:R-:W-:Y:S01]  /*47f0*/  F2FP.F16.F32.PACK_AB R15, R73.reuse, R38 ;  /* 0x00000026490f723e */ /* 0x040fe200000000ff */
[--C-:B------:R-:W-:Y:S02]  /*4800*/  IMAD.MOV.U32 R40, RZ, RZ, R71.reuse ;  /* 0x000000ffff287224 */ /* 0x100fe400078e0047 */
[----:B------:R-:W-:Y:S01]  /*4810*/  IMAD.MOV.U32 R38, RZ, RZ, R71 ;  /* 0x000000ffff267224 */ /* 0x000fe200078e0047 */
[----:B------:R-:W1:Y:S01]  /*4820*/  MUFU.EX2 R52, R52 ;  /* 0x0000003400347308 */ /* 0x000e620000000800 */
[----:B0-----:R-:W-:Y:S01]  /*4830*/  FADD.FTZ R12, R92, R9 ;  /* 0x000000095c0c7221 */ /* 0x001fe20000010000 */
[----:B------:R-:W-:-:S06]  /*4840*/  FADD.FTZ R9, R73, R8 ;  /* 0x0000000849097221 */ /* 0x000fcc0000010000 */
[----:B------:R-:W4:Y:S08]  /*4850*/  MUFU.EX2 R106, R106 ;  /* 0x0000006a006a7308 */ /* 0x000f300000000800 */
[----:B------:R0:W2:Y:S01]  /*4860*/  MUFU.EX2 R33, R28 ;  /* 0x0000001c00217308 */ /* 0x0000a20000000800 */
[----:B-1----:R-:W-:-:S07]  /*4870*/  FADD.FTZ R8, R52, R9 ;  /* 0x0000000934087221 */ /* 0x002fce0000010000 */
[----:B------:R-:W1:Y:S01]  /*4880*/  MUFU.EX2 R39, R39 ;  /* 0x0000002700277308 */ /* 0x000e620000000800 */
[----:B0-----:R-:W-:Y:S01]  /*4890*/  F2FP.F16.F32.PACK_AB R28, R72, R11 ;  /* 0x0000000b481c723e */ /* 0x001fe200000000ff */
[----:B------:R-:W-:Y:S01]  /*48a0*/  FADD.FTZ R11, R41, R12 ;  /* 0x0000000c290b7221 */ /* 0x000fe20000010000 */
[----:B------:R-:W-:Y:S01]  /*48b0*/  F2FP.F16.F32.PACK_AB R12, R76, R45 ;  /* 0x0000002d4c0c723e */ /* 0x000fe200000000ff */
[----:B------:R-:W-:Y:S01]  /*48c0*/  IMAD.MOV.U32 R45, RZ, RZ, R71 ;  /* 0x000000ffff2d7224 */ /* 0x000fe200078e0047 */
[C---:B----4-:R-:W-:Y:S01]  /*48d0*/  F2FP.F16.F32.PACK_AB R24, R106.reuse, R41 ;  /* 0x000000296a18723e */ /* 0x050fe200000000ff */
[----:B------:R-:W-:Y:S01]  /*48e0*/  FADD.FTZ R14, R106, R11 ;  /* 0x0000000b6a0e7221 */ /* 0x000fe20000010000 */
[----:B------:R0:W-:Y:S01]  /*48f0*/  STSM.16.M88.4 [R2+0x2a300], R28 ;  /* 0x02a3001c02007844 */ /* 0x0001e20000000200 */
[----:B------:R-:W3:Y:S01]  /*4900*/  MUFU.EX2 R54, R54 ;  /* 0x0000003600367308 */ /* 0x000ee20000000800 */
[----:B--2---:R-:W-:Y:S01]  /*4910*/  FADD.FTZ R11, R33, R8 ;  /* 0x00000008210b7221 */ /* 0x004fe20000010000 */
[--C-:B------:R-:W-:Y:S01]  /*4920*/  IMAD.MOV.U32 R41, RZ, RZ, R71.reuse ;  /* 0x000000ffff297224 */ /* 0x100fe200078e0047 */
[----:B------:R2:W-:Y:S05]  /*4930*/  STSM.16.M88.4 [R2+0x2bb00], R4 ;  /* 0x02bb000402007844 */ /* 0x0005ea0000000200 */
[----:B------:R-:W2:Y:S01]  /*4940*/  MUFU.EX2 R60, R60 ;  /* 0x0000003c003c7308 */ /* 0x000ea20000000800 */
[----:B-1----:R-:W-:Y:S01]  /*4950*/  FADD.FTZ R25, R39, R14 ;  /* 0x0000000e27197221 */ /* 0x002fe20000010000 */
[----:B------:R-:W-:Y:S01]  /*4960*/  F2FP.F16.F32.PACK_AB R14, R92, R43 ;  /* 0x0000002b5c0e723e */ /* 0x000fe200000000ff */
[----:B------:R-:W-:-:S04]  /*4970*/  IMAD.MOV.U32 R43, RZ, RZ, R71 ;  /* 0x000000ffff2b7224 */ /* 0x000fc800078e0047 */
[----:B------:R-:W-:Y:S01]  /*4980*/  STSM.16.M88.4 [R2+0x2d300], R12 ;  /* 0x02d3000c02007844 */ /* 0x000fe20000000200 */
[----:B------:R-:W1:Y:S01]  /*4990*/  MUFU.EX2 R21, R120 ;  /* 0x0000007800157308 */ /* 0x000e620000000800 */
[----:B---3--:R-:W-:Y:S01]  /*49a0*/  FADD.FTZ R8, R54, R11 ;  /* 0x0000000b36087221 */ /* 0x008fe20000010000 */
[--C-:B0-----:R-:W-:Y:S02]  /*49b0*/  IMAD.MOV.U32 R31, RZ, RZ, R71.reuse ;  /* 0x000000ffff1f7224 */ /* 0x101fe400078e0047 */
[--C-:B------:R-:W-:Y:S02]  /*49c0*/  IMAD.MOV.U32 R30, RZ, RZ, R71.reuse ;  /* 0x000000ffff1e7224 */ /* 0x100fe400078e0047 */
[----:B------:R-:W-:Y:S02]  /*49d0*/  IMAD.MOV.U32 R29, RZ, RZ, R71 ;  /* 0x000000ffff1d7224 */ /* 0x000fe400078e0047 */
[----:B------:R-:W0:Y:S01]  /*49e0*/  MUFU.EX2 R37, R37 ;  /* 0x0000002500257308 */ /* 0x000e220000000800 */
[C---:B--2---:R-:W-:Y:S01]  /*49f0*/  FADD.FTZ R4, R60.reuse, R25 ;  /* 0x000000193c047221 */ /* 0x044fe20000010000 */
[----:B------:R-:W-:Y:S01]  /*4a00*/  F2FP.F16.F32.PACK_AB R25, R33, R52 ;  /* 0x000000342119723e */ /* 0x000fe200000000ff */
[--C-:B------:R-:W-:Y:S01]  /*4a10*/  IMAD.MOV.U32 R52, RZ, RZ, R71.reuse ;  /* 0x000000ffff347224 */ /* 0x100fe200078e0047 */
[----:B------:R-:W-:Y:S01]  /*4a20*/  F2FP.F16.F32.PACK_AB R26, R60, R39 ;  /* 0x000000273c1a723e */ /* 0x000fe200000000ff */
[----:B------:R-:W-:-:S02]  /*4a30*/  IMAD.MOV.U32 R60, RZ, RZ, R71 ;  /* 0x000000ffff3c7224 */ /* 0x000fc400078e0047 */
[--C-:B------:R-:W-:Y:S01]  /*4a40*/  IMAD.MOV.U32 R39, RZ, RZ, R71.reuse ;  /* 0x000000ffff277224 */ /* 0x100fe200078e0047 */
[----:B------:R-:W2:Y:S01]  /*4a50*/  MUFU.EX2 R56, R56 ;  /* 0x0000003800387308 */ /* 0x000ea20000000800 */
[C---:B-1----:R-:W-:Y:S01]  /*4a60*/  FADD.FTZ R5, R21.reuse, R8 ;  /* 0x0000000815057221 */ /* 0x042fe20000010000 */
[----:B------:R-:W-:Y:S01]  /*4a70*/  F2FP.F16.F32.PACK_AB R27, R21, R54 ;  /* 0x00000036151b723e */ /* 0x000fe200000000ff */
[--C-:B------:R-:W-:Y:S02]  /*4a80*/  IMAD.MOV.U32 R54, RZ, RZ, R71.reuse ;  /* 0x000000ffff367224 */ /* 0x100fe400078e0047 */
[--C-:B------:R-:W-:Y:S02]  /*4a90*/  IMAD.MOV.U32 R33, RZ, RZ, R71.reuse ;  /* 0x000000ffff217224 */ /* 0x100fe400078e0047 */
[----:B------:R1:W-:Y:S01]  /*4aa0*/  STSM.16.M88.4 [R2+0x2eb00], R24 ;  /* 0x02eb001802007844 */ /* 0x0003e20000000200 */
[----:B------:R-:W3:Y:S01]  /*4ab0*/  MUFU.EX2 R108, R108 ;  /* 0x0000006c006c7308 */ /* 0x000ee20000000800 */
[----:B0-----:R-:W-:Y:S01]  /*4ac0*/  FADD.FTZ R7, R37, R4 ;  /* 0x0000000425077221 */ /* 0x001fe20000010000 */
[----:B------:R-:W-:-:S06]  /*4ad0*/  IMAD.MOV.U32 R28, RZ, RZ, R71 ;  /* 0x000000ffff1c7224 */ /* 0x000fcc00078e0047 */
[----:B------:R-:W0:Y:S01]  /*4ae0*/  MUFU.EX2 R109, R122 ;  /* 0x0000007a006d7308 */ /* 0x000e220000000800 */
[----:B--2---:R-:W-:Y:S01]  /*4af0*/  FADD.FTZ R4, R56, R5 ;  /* 0x0000000538047221 */ /* 0x004fe20000010000 */
[----:B-1----:R-:W-:-:S06]  /*4b00*/  IMAD.MOV.U32 R27, RZ, RZ, R71 ;  /* 0x000000ffff1b7224 */ /* 0x002fcc00078e0047 */
[----:B------:R-:W-:Y:S01]  /*4b10*/  MUFU.EX2 R49, R49 ;  /* 0x0000003100317308 */ /* 0x000fe20000000800 */
[C---:B---3--:R-:W-:Y:S01]  /*4b20*/  FADD.FTZ R6, R108.reuse, R7 ;  /* 0x000000076c067221 */ /* 0x048fe20000010000 */
[----:B------:R-:W-:Y:S01]  /*4b30*/  F2FP.F16.F32.PACK_AB R108, R108, R37 ;  /* 0x000000256c6c723e */ /* 0x000fe200000000ff */
[--C-:B------:R-:W-:Y:S02]  /*4b40*/  IMAD.MOV.U32 R37, RZ, RZ, R71.reuse ;  /* 0x000000ffff257224 */ /* 0x100fe400078e0047 */
[--C-:B------:R-:W-:Y:S02]  /*4b50*/  IMAD.MOV.U32 R26, RZ, RZ, R71.reuse ;  /* 0x000000ffff1a7224 */ /* 0x100fe400078e0047 */
[--C-:B------:R-:W-:Y:S01]  /*4b60*/  IMAD.MOV.U32 R25, RZ, RZ, R71.reuse ;  /* 0x000000ffff197224 */ /* 0x100fe200078e0047 */
[----:B------:R-:W1:Y:S01]  /*4b70*/  MUFU.EX2 R116, R116 ;  /* 0x0000007400747308 */ /* 0x000e620000000800 */
[C---:B0-----:R-:W-:Y:S01]  /*4b80*/  FADD.FTZ R5, R109.reuse, R4 ;  /* 0x000000046d057221 */ /* 0x041fe20000010000 */
[----:B------:R-:W-:Y:S01]  /*4b90*/  F2FP.F16.F32.PACK_AB R109, R109, R56 ;  /* 0x000000386d6d723e */ /* 0x000fe200000000ff */
[----:B------:R-:W-:-:S02]  /*4ba0*/  IMAD.MOV.U32 R56, RZ, RZ, R71 ;  /* 0x000000ffff387224 */ /* 0x000fc400078e0047 */
[----:B------:R-:W-:-:S03]  /*4bb0*/  IMAD.MOV.U32 R24, RZ, RZ, R71 ;  /* 0x000000ffff187224 */ /* 0x000fc600078e0047 */
[----:B------:R-:W-:Y:S08]  /*4bc0*/  MUFU.EX2 R34, R34 ;  /* 0x0000002200227308 */ /* 0x000ff00000000800 */
[----:B------:R-:W0:Y:S01]  /*4bd0*/  MUFU.EX2 R9, R126 ;  /* 0x0000007e00097308 */ /* 0x000e220000000800 */
[----:B-1----:R-:W-:Y:S01]  /*4be0*/  F2FP.F16.F32.PACK_AB R110, R116, R49 ;  /* 0x00000031746e723e */ /* 0x002fe200000000ff */
[----:B------:R-:W-:-:S04]  /*4bf0*/  FADD.FTZ R49, R49, R6 ;  /* 0x0000000631317221 */ /* 0x000fc80000010000 */
[----:B------:R-:W-:Y:S01]  /*4c00*/  FADD.FTZ R4, R116, R49 ;  /* 0x0000003174047221 */ /* 0x000fe20000010000 */
[----:B------:R-:W-:Y:S01]  /*4c10*/  IMAD.MOV.U32 R49, RZ, RZ, R71 ;  /* 0x000000ffff317224 */ /* 0x000fe200078e0047 */
[----:B0-----:R-:W-:Y:S01]  /*4c20*/  F2FP.F16.F32.PACK_AB R111, R9, R34 ;  /* 0x00000022096f723e */ /* 0x001fe200000000ff */
[----:B------:R-:W-:-:S04]  /*4c30*/  FADD.FTZ R34, R34, R5 ;  /* 0x0000000522227221 */ /* 0x000fc80000010000 */
[----:B------:R0:W-:Y:S01]  /*4c40*/  STSM.16.M88.4 [R2+0x30300], R108 ;  /* 0x0303006c02007844 */ /* 0x0001e20000000200 */
[----:B------:R-:W-:Y:S01]  /*4c50*/  FADD.FTZ R5, R9, R34 ;  /* 0x0000002209057221 */ /* 0x000fe20000010000 */
[----:B------:R-:W-:Y:S01]  /*4c60*/  IMAD.MOV.U32 R34, RZ, RZ, R71 ;  /* 0x000000ffff227224 */ /* 0x000fe200078e0047 */
[----:B------:R1:W-:Y:S06]  /*4c70*/  MEMBAR.ALL.CTA ;  /* 0x0000000000007992 */ /* 0x0003ec0000008000 */
[----:B-1----:R-:W1:Y:S02]  /*4c80*/  FENCE.VIEW.ASYNC.S ;  /* 0x00000000000073c6 */ /* 0x002e640000000000 */
[----:B-1----:R-:W-:Y:S01]  /*4c90*/  NOP ;  /* 0x0000000000007918 */ /* 0x002fe20000000000 */
[----:B------:R-:W-:Y:S05]  /*4ca0*/  @!P2 BRA `(.L_x_10098) ;  /* 0x000000380038a947 */ /* 0x000fea0003800000 */
        /* <DEDUP_REMOVED lines=29> */
.L_x_10107:
[----:B------:R-:W-:Y:S01]  /*4e80*/  UIADD3 UR39, UR59, 0x1, URZ ;  /* 0x000000013b277890 */ /* 0x000fe2000fffe03f */
[----:B------:R-:W-:-:S03]  /*4e90*/  ISETP.NE.AND P3, PT, RZ, UR38, PT ;  /* 0x00000026ff007c0c */ /* 0x000fc6000bf65270 */
[----:B------:R-:W-:-:S04]  /*4ea0*/  UISETP.NE.AND UP0, UPT, UR39, 0x2, UPT ;  /* 0x000000022700788c */ /* 0x000fc8000bf05270 */
[----:B------:R-:W-:Y:S02]  /*4eb0*/  USEL UR6, URZ, 0x1, UP0 ;  /* 0x000000013f067887 */ /* 0x000fe40008000000 */
[----:B------:R-:W-:-:S04]  /*4ec0*/  USEL UR39, UR39, URZ, UP0 ;  /* 0x0000003f27277287 */ /* 0x000fc80008000000 */
[----:B------:R-:W-:Y:S01]  /*4ed0*/  LOP3.LUT R16, R6, UR6, RZ, 0x3c, !PT ;  /* 0x0000000606107c12 */ /* 0x000fe2000f8e3cff */
[----:B---3--:R-:W-:Y:S07]  /*4ee0*/  @P3 BRA `(.L_x_10099) ;  /* 0x0000000000283947 */ /* 0x008fee0003800000 */
[----:B------:R-:W-:Y:S05]  /*4ef0*/  @!P0 BRA `(.L_x_10100) ;  /* 0x0000000000048947 */ /* 0x000fea0003800000 */
[----:B------:R-:W-:Y:S01]  /*4f00*/  BPT.TRAP 0x1 ;  /* 0x000000040000795c */ /* 0x000fe20000300000 */
.L_x_10100:
[----:B------:R-:W-:Y:S01]  /*4f10*/  ULEA UR6, UR39, UR36, 0x3 ;  /* 0x0000002427067291 */ /* 0x000fe2000f8e183f */
[----:B------:R-:W-:-:S08]  /*4f20*/  SHF.L.U32 R0, R16, 0x1f, RZ ;  /* 0x0000001f10007819 */ /* 0x000fd000000006ff */
[----:B------:R1:W2:Y:S01]  /*4f30*/  SYNCS.PHASECHK.TRANS64.TRYWAIT P2, [UR6+0x31c30], R0 ;  /* 0x031c3000ff0075a7 */ /* 0x0002a20008040146 */
[----:B------:R-:W-:Y:S05]  /*4f40*/  @!P0 BRA `(.L_x_10101) ;  /* 0x0000000000048947 */ /* 0x000fea0003800000 */
[----:B------:R-:W-:Y:S01]  /*4f50*/  BPT.TRAP 0x1 ;  /* 0x000000040000795c */ /* 0x000fe20000300000 */
.L_x_10101:
[----:B--2---:R-:W-:Y:S05]  /*4f60*/  @P2 BRA `(.L_x_10099) ;  /* 0x0000000000082947 */ /* 0x004fea0003800000 */
[----:B------:R-:W2:Y:S02]  /*4f70*/  SYNCS.PHASECHK.TRANS64.TRYWAIT P2, [UR6+0x31c30], R0 ;  /* 0x031c3000ff0075a7 */ /* 0x000ea40008040146 */
[----:B--2---:R-:W-:Y:S05]  /*4f80*/  @!P2 BRA `(.L_x_10102) ;  /* 0x000000b8008ca947 */ /* 0x004fea0003800000 */
.L_x_10099:
[----:B--2---:R-:W2:Y:S01]  /*4f90*/  S2R R3, SR_TID.X ;  /* 0x0000000000037919 */ /* 0x004ea20000002100 */
[----:B------:R-:W-:Y:S01]  /*4fa0*/  UIMAD UR26, UR39, 0x6c0, UR58 ;  /* 0x000006c0271a78a4 */ /* 0x000fe2000f8e023a */
[----:B------:R-:W-:Y:S01]  /*4fb0*/  UMOV UR27, 0x80000020 ;  /* 0x80000020001b7882 */ /* 0x000fe20000000000 */
[----:B------:R-:W-:Y:S02]  /*4fc0*/  UMOV UR28, UR24 ;  /* 0x00000018001c7c82 */ /* 0x000fe40008000000 */
[----:B------:R-:W-:Y:S01]  /*4fd0*/  UIADD3 UR30, UR26, 0x40, URZ ;  /* 0x000000401a1e7890 */ /* 0x000fe2000fffe03f */
        /* <DEDUP_REMOVED lines=20> */
[----:B--2---:R-:W-:Y:S01]  /*5120*/  SHF.R.U32.HI R3, RZ, 0x7, R3 ;  /* 0x00000007ff037819 */ /* 0x004fe20000011603 */
[----:B------:R-:W-:Y:S01]  /*5130*/  UMOV UR53, UR25 ;  /* 0x0000001900357c82 */ /* 0x000fe20008000000 */
[----:B------:R-:W-:Y:S01]  /*5140*/  UMOV UR55, 0x80000020 ;  /* 0x8000002000377882 */ /* 0x000fe20000000000 */
[----:B------:R-:W-:-:S02]  /*5150*/  UIADD3 UR6, UR26, 0x200, URZ ;  /* 0x000002001a067890 */ /* 0x000fc4000fffe03f */
[----:B-1----:R-:W-:Y:S01]  /*5160*/  VIADD R0, R3, 0x8 ;  /* 0x0000000803007836 */ /* 0x002fe20000000000 */
[----:B------:R-:W-:Y:S01]  /*5170*/  UMOV UR7, 0x80000020 ;  /* 0x8000002000077882 */ /* 0x000fe20000000000 */
[----:B------:R-:W-:Y:S01]  /*5180*/  UIADD3 UR10, UR26, 0x202, URZ ;  /* 0x000002021a0a7890 */ /* 0x000fe2000fffe03f */
[----:B------:R-:W-:Y:S02]  /*5190*/  UMOV UR11, 0x80000020 ;  /* 0x80000020000b7882 */ /* 0x000fe40000000000 */
[----:B------:R1:W-:Y:S01]  /*51a0*/  BAR.SYNC.DEFER_BLOCKING R0, 0x100 ;  /* 0x000400000000751d */ /* 0x0003e20000010000 */
[----:B------:R-:W-:Y:S02]  /*51b0*/  UIADD3 UR14, UR26, 0x242, URZ ;  /* 0x000002421a0e7890 */ /* 0x000fe4000fffe03f */
[----:B------:R-:W-:Y:S02]  /*51c0*/  UIADD3 UR18, UR26, 0x480, URZ ;  /* 0x000004801a127890 */ /* 0x000fe4000fffe03f */
[----:B------:R-:W-:Y:S01]  /*51d0*/  UIADD3 UR22, UR26, 0x482, URZ ;  /* 0x000004821a167890 */ /* 0x000fe2000fffe03f */
[----:B------:R-:W-:Y:S01]  /*51e0*/  UMOV UR15, 0x80000020 ;  /* 0x80000020000f7882 */ /* 0x000fe20000000000 */
[----:B------:R-:W-:Y:S01]  /*51f0*/  UMOV UR19, 0x80000020 ;  /* 0x8000002000137882 */ /* 0x000fe20000000000 */
[----:B------:R-:W-:Y:S01]  /*5200*/  UMOV UR23, 0x80000020 ;  /* 0x8000002000177882 */ /* 0x000fe20000000000 */
[----:B------:R-:W-:-:S06]  /*5210*/  WARPGROUP.ARRIVE ;  /* 0x00000000000079c5 */ /* 0x000fcc0000000000 */
[----:B------:R-:W-:Y:S03]  /*5220*/  HGMMA.64x16x16.F32 R136, gdesc[UR24], RZ, !UPT, gsb0 ;  /* 0x00200000188879f0 */ /* 0x000fe6000c0008ff */
        /* <DEDUP_REMOVED lines=22> */
[----:B0-----:R-:W-:-:S06]  /*5390*/  WARPGROUP.ARRIVE ;  /* 0x00000000000079c5 */ /* 0x001fcc0000000000 */
        /* <DEDUP_REMOVED lines=291> */
[----:B-1----:R-:W-:Y:S05]  /*65d0*/  @P3 BRA `(.L_x_10103) ;  /* 0x0000000000283947 */ /* 0x002fea0003800000 */
[----:B------:R-:W-:Y:S05]  /*65e0*/  @!P0 BRA `(.L_x_10104) ;  /* 0x0000000000048947 */ /* 0x000fea0003800000 */
[----:B------:R-:W-:Y:S01]  /*65f0*/  BPT.TRAP 0x1 ;  /* 0x000000040000795c */ /* 0x000fe20000300000 */
.L_x_10104:
[----:B------:R-:W-:Y:S01]  /*6600*/  ULEA UR6, UR59, UR36, 0x3 ;  /* 0x000000243b067291 */ /* 0x000fe2000f8e183f */
[----:B------:R-:W-:-:S08]  /*6610*/  SHF.L.U32 R0, R6, 0x1f, RZ ;  /* 0x0000001f06007819 */ /* 0x000fd000000006ff */
[----:B------:R0:W1:Y:S01]  /*6620*/  SYNCS.PHASECHK.TRANS64.TRYWAIT P2, [UR6+0x31c50], R0 ;  /* 0x031c5000ff0075a7 */ /* 0x0000620008040146 */
[----:B------:R-:W-:Y:S05]  /*6630*/  @!P0 BRA `(.L_x_10105) ;  /* 0x0000000000048947 */ /* 0x000fea0003800000 */
[----:B------:R-:W-:Y:S01]  /*6640*/  BPT.TRAP 0x1 ;  /* 0x000000040000795c */ /* 0x000fe20000300000 */
.L_x_10105:
[----:B-1----:R-:W-:Y:S05]  /*6650*/  @P2 BRA `(.L_x_10103) ;  /* 0x0000000000082947 */ /* 0x002fea0003800000 */
[----:B------:R-:W1:Y:S02]  /*6660*/  SYNCS.PHASECHK.TRANS64.TRYWAIT P2, [UR6+0x31c50], R0 ;  /* 0x031c5000ff0075a7 */ /* 0x000e640008040146 */
[----:B-1----:R-:W-:Y:S05]  /*6670*/  @!P2 BRA `(.L_x_10106) ;  /* 0x000000a000e8a947 */ /* 0x002fea0003800000 */
.L_x_10103:
[----:B------:R-:W-:Y:S01]  /*6680*/  UIADD3 UR6, UR36, 0x200, URZ ;  /* 0x0000020024067890 */ /* 0x000fe2000fffe03f */
[----:B------:R-:W-:Y:S01]  /*6690*/  WARPGROUP.ARRIVE ;  /* 0x00000000000079c5 */ /* 0x000fe20000000000 */
[----:B------:R-:W-:Y:S01]  /*66a0*/  ULOP3.LUT UR7, UR37, 0x10000, URZ, 0xfc, !UPT ;  /* 0x0001000025077892 */ /* 0x000fe2000f8efc3f */
[----:B01----:R-:W-:Y:S01]  /*66b0*/  FMNMX.FTZ R0, R136, R7, !PT ;  /* 0x0000000788007209 */ /* 0x003fe20007810000 */
[----:B------:R-:W-:-:S03]  /*66c0*/  USHF.R.U32.HI UR6, URZ, 0x4, UR6 ;  /* 0x000000043f067899 */ /* 0x000fc60008011606 */
[----:B------:R-:W0:Y:S01]  /*66d0*/  S2R R14, SR_TID.X ;  /* 0x00000000000e7919 */ /* 0x000e220000002100 */
[----:B------:R-:W-:Y:S01]  /*66e0*/  UMOV UR29, 0xc0000010 ;  /* 0xc0000010001d7882 */ /* 0x000fe20000000000 */
[----:B------:R-:W-:Y:S01]  /*66f0*/  UMOV UR31, 0x80000020 ;  /* 0x80000020001f7882 */ /* 0x000fe20000000000 */
[----:B------:R-:W-:Y:S01]  /*6700*/  ULOP3.LUT UR6, UR6, 0x3fff, URZ, 0xc0, !UPT ;  /* 0x00003fff06067892 */ /* 0x000fe2000f8ec03f */
[----:B------:R-:W-:Y:S01]  /*6710*/  FMNMX.FTZ R3, R137, R0, !PT ;  /* 0x0000000089037209 */ /* 0x000fe20007810000 */
[----:B------:R-:W-:Y:S01]  /*6720*/  UMOV UR28, UR7 ;  /* 0x00000007001c7c82 */ /* 0x000fe20008000000 */
[----:B------:R-:W-:Y:S01]  /*6730*/  IMAD.U32 R20, RZ, RZ, UR59 ;  /* 0x0000003bff147e24 */ /* 0x000fe2000f8e00ff */
[----:B------:R-:W-:Y:S01]  /*6740*/  ULOP3.LUT UR6, UR6, 0x2400000, URZ, 0xfc, !UPT ;  /* 0x0240000006067892 */ /* 0x000fe2000f8efc3f */
[----:B------:R-:W-:-:S03]  /*6750*/  FMNMX.FTZ R0, R140, R3, !PT ;  /* 0x000000038c007209 */ /* 0x000fc60007810000 */
[----:B------:R-:W-:Y:S01]  /*6760*/  UIMAD UR6, UR59, 0x6c0, UR6 ;  /* 0x000006c03b0678a4 */ /* 0x000fe2000f8e0206 */
[----:B------:R-:W-:Y:S02]  /*6770*/  FMNMX.FTZ R3, R141, R0, !PT ;  /* 0x000000008d037209 */ /* 0x000fe40007810000 */
[----:B------:R-:W-:Y:S01]  /*6780*/  @!P1 LEA R20, R20, UR36, 0x3 ;  /* 0x0000002414149c11 */ /* 0x000fe2000f8e18ff */
[----:B------:R-:W-:Y:S01]  /*6790*/  UMOV UR59, UR39 ;  /* 0x00000027003b7c82 */ /* 0x000fe20008000000 */
[----:B------:R-:W-:Y:S02]  /*67a0*/  FMNMX.FTZ R0, R128, R3, !PT ;  /* 0x0000000380007209 */ /* 0x000fe40007810000 */
[----:B------:R-:W-:Y:S01]  /*67b0*/  UMOV UR30, UR6 ;  /* 0x00000006001e7c82 */ /* 0x000fe20008000000 */
[----:B------:R-:W-:Y:S01]  /*67c0*/  @!P1 VIADD R20, R20, 0x31c60 ;  /* 0x00031c6014149836 */ /* 0x000fe20000000000 */
[----:B------:R-:W-:Y:S01]  /*67d0*/  HGMMA.64x96x16.F32 R24, gdesc[UR28].tnspB, R24, gsb0 ;  /* 0x416000001c1879f0 */ /* 0x000fe20008000818 */
[----:B------:R-:W-:Y:S01]  /*67e0*/  UIADD3 UR28, UR7, 0x180, URZ ;  /* 0x00000180071c7890 */ /* 0x000fe2000fffe03f */
[----:B------:R-:W-:Y:S01]  /*67f0*/  FMNMX.FTZ R3, R129, R0, !PT ;  /* 0x0000000081037209 */ /* 0x000fe20007810000 */
[----:B------:R-:W-:Y:S01]  /*6800*/  UIADD3 UR30, UR6, 0x40, URZ ;  /* 0x00000040061e7890 */ /* 0x000fe2000fffe03f */
[----:B------:R-:W-:Y:S01]  /*6810*/  @!P1 PRMT R20, RZ, 0x654, R20 ;  /* 0x00000654ff149816 */ /* 0x000fe20000000014 */
[----:B------:R-:W-:Y:S01]  /*6820*/  UMOV UR29, 0xc0000010 ;  /* 0xc0000010001d7882 */ /* 0x000fe20000000000 */
[----:B------:R-:W-:Y:S01]  /*6830*/  UMOV UR31, 0x80000020 ;  /* 0x80000020001f7882 */ /* 0x000fe20000000000 */
[----:B------:R-:W-:-:S04]  /*6840*/  FMNMX.FTZ R0, R132, R3, !PT ;  /* 0x0000000384007209 */ /* 0x000fc80007810000 */
        /* <DEDUP_REMOVED lines=45> */
[----:B------:R-:W-:Y:S01]  /*6b20*/  FMNMX.FTZ R0, R102, R3, !PT ;  /* 0x0000000366007209 */ /* 0x000fe20007810000 */
[----:B------:R-:W-:Y:S02]  /*6b30*/  WARPGROUP.DEPBAR.LE gsb0, 0x0 ;  /* 0x00008000000079c5 */ /* 0x000fe40000010000 */
[----:B------:R-:W-:Y:S01]  /*6b40*/  WARPGROUP.ARRIVE ;  /* 0x00000000000079c5 */ /* 0x000fe20000000000 */
[----:B------:R-:W-:-:S02]  /*6b50*/  FMNMX.FTZ R3, R103, R0, !PT ;  /* 0x0000000067037209 */ /* 0x000fc40007810000 */
[----:B------:R-:W-:Y:S02]  /*6b60*/  FMNMX.FTZ R6, R84, R9, !PT ;  /* 0x0000000954067209 */ /* 0x000fe40007810000 */
[----:B------:R-:W-:Y:S01]  /*6b70*/  FMNMX.FTZ R0, R90, R3, !PT ;  /* 0x000000035a007209 */ /* 0x000fe20007810000 */
[----:B------:R-:W-:Y:S01]  /*6b80*/  HGMMA.64x96x16.F32 R24, gdesc[UR28].tnspB, R24, gsb0 ;  /* 0x416000001c1879f0 */ /* 0x000fe20008000818 */
[----:B------:R-:W-:Y:S01]  /*6b90*/  UIADD3 UR28, UR7, 0x300, URZ ;  /* 0x00000300071c7890 */ /* 0x000fe2000fffe03f */
[----:B------:R-:W-:Y:S01]  /*6ba0*/  FMNMX.FTZ R9, R85, R6, !PT ;  /* 0x0000000655097209 */ /* 0x000fe20007810000 */
[----:B------:R-:W-:Y:S01]  /*6bb0*/  UIADD3 UR30, UR6, 0x80, URZ ;  /* 0x00000080061e7890 */ /* 0x000fe2000fffe03f */
[----:B------:R-:W-:Y:S01]  /*6bc0*/  FMNMX.FTZ R3, R91, R0, !PT ;  /* 0x000000005b037209 */ /* 0x000fe20007810000 */
[----:B------:R-:W-:Y:S01]  /*6bd0*/  UMOV UR29, 0xc0000010 ;  /* 0xc0000010001d7882 */ /* 0x000fe20000000000 */
[----:B------:R-:W-:Y:S01]  /*6be0*/  UMOV UR31, 0x80000020 ;  /* 0x80000020001f7882 */ /* 0x000fe20000000000 */
        /* <DEDUP_REMOVED lines=8> */
[----:B0-----:R-:W-:Y:S01]  /*6c70*/  SHF.R.U32.HI R11, RZ, 0x7, R14 ;  /* 0x00000007ff0b7819 */ /* 0x001fe2000001160e */
[----:B------:R-:W0:Y:S01]  /*6c80*/  SHFL.BFLY PT, R9, R0, 0x2, 0x1f ;  /* 0x0c401f0000097f89 */ /* 0x000e2200000e0000 */
[----:B------:R-:W-:Y:S02]  /*6c90*/  FMNMX.FTZ R6, R86, R3, !PT ;  /* 0x0000000356067209 */ /* 0x000fe40007810000 */
[----:B------:R-:W-:Y:S02]  /*6ca0*/  ISETP.GE.U32.AND P2, PT, R14, 0x180, PT ;  /* 0x000001800e00780c */ /* 0x000fe40003f46070 */
[----:B------:R-:W-:-:S04]  /*6cb0*/  FMNMX.FTZ R3, R87, R6, !PT ;  /* 0x0000000657037209 */ /* 0x000fc80007810000 */
[----:B------:R-:W-:-:S04]  /*6cc0*/  FMNMX.FTZ R6, R74, R3, !PT ;  /* 0x000000034a067209 */ /* 0x000fc80007810000 */
[----:B------:R-:W-:-:S04]  /*6cd0*/  FMNMX.FTZ R3, R75, R6, !PT ;  /* 0x000000064b037209 */ /* 0x000fc80007810000 */
[----:B------:R-:W-:Y:S02]  /*6ce0*/  FMNMX.FTZ R6, R78, R3, !PT ;  /* 0x000000034e067209 */ /* 0x000fe40007810000 */
[----:B0-----:R-:W-:Y:S02]  /*6cf0*/  FMNMX.FTZ R12, R0, R9, !PT ;  /* 0x00000009000c7209 */ /* 0x001fe40007810000 */
[----:B------:R-:W-:Y:S01]  /*6d00*/  FMNMX.FTZ R9, R79, R6, !PT ;  /* 0x000000064f097209 */ /* 0x000fe20007810000 */
[----:B------:R-:W-:Y:S02]  /*6d10*/  VIADD R6, R11, 0x9 ;  /* 0x000000090b067836 */ /* 0x000fe40000000000 */
[----:B------:R-:W0:Y:S03]  /*6d20*/  SHFL.BFLY PT, R3, R12, 0x1, 0x1f ;  /* 0x0c201f000c037f89 */ /* 0x000e2600000e0000 */
[----:B------:R-:W-:Y:S01]  /*6d30*/  SEL R11, R6, 0x9, !P2 ;  /* 0x00000009060b7807 */ /* 0x000fe20005000000 */
[----:B------:R-:W1:Y:S01]  /*6d40*/  SHFL.BFLY PT, R10, R9, 0x2, 0x1f ;  /* 0x0c401f00090a7f89 */ /* 0x000e6200000e0000 */
[C---:B------:R-:W-:Y:S01]  /*6d50*/  ISETP.GT.AND P2, PT, R8.reuse, RZ, PT ;  /* 0x000000ff0800720c */ /* 0x040fe20003f44270 */
[----:B------:R-:W-:Y:S01]  /*6d60*/  VIADD R8, R8, 0xffffffff ;  /* 0xffffffff08087836 */ /* 0x000fe20000000000 */
[----:B0-----:R-:W-:Y:S01]  /*6d70*/  FMNMX.FTZ R0, R12, R3, !PT ;  /* 0x000000030c007209 */ /* 0x001fe20007810000 */
[----:B------:R-:W-:Y:S01]  /*6d80*/  IMAD.U32 R12, RZ, RZ, UR39 ;  /* 0x00000027ff0c7e24 */ /* 0x000fe2000f8e00ff */
[----:B------:R-:W0:Y:S01]  /*6d90*/  LDC R3, c[0x0][0x988] ;  /* 0x00026200ff037b82 */ /* 0x000e220000000800 */
[----:B-1----:R-:W-:-:S02]  /*6da0*/  FMNMX.FTZ R10, R9, R10, !PT ;  /* 0x0000000a090a7209 */ /* 0x002fc40007810000 */
[----:B------:R-:W-:Y:S01]  /*6db0*/  FADD.FTZ R6, -R0, R7 ;  /* 0x0000000700067221 */ /* 0x000fe20000010100 */
[----:B------:R-:W-:Y:S02]  /*6dc0*/  @!P1 LEA R12, R12, UR36, 0x3 ;  /* 0x000000240c0c9c11 */ /* 0x000fe4000f8e18ff */
[----:B------:R-:W1:Y:S03]  /*6dd0*/  SHFL.BFLY PT, R15, R10, 0x1, 0x1f ;  /* 0x0c201f000a0f7f89 */ /* 0x000e6600000e0000 */
[----:B------:R-:W-:-:S05]  /*6de0*/  @!P1 VIADD R12, R12, 0x31c40 ;  /* 0x00031c400c0c9836 */ /* 0x000fca0000000000 */
[----:B------:R-:W-:Y:S01]  /*6df0*/  @!P1 PRMT R12, RZ, 0x654, R12 ;  /* 0x00000654ff0c9816 */ /* 0x000fe2000000000c */
[----:B------:R-:W-:Y:S02]  /*6e00*/  WARPGROUP.DEPBAR.LE gsb0, 0x0 ;  /* 0x00008000000079c5 */ /* 0x000fe40000010000 */
[----:B------:R-:W-:Y:S01]  /*6e10*/  WARPGROUP.ARRIVE ;  /* 0x00000000000079c5 */ /* 0x000fe20000000000 */
[-C--:B0-----:R-:W-:Y:S01]  /*6e20*/  FMUL.FTZ R9, R6, R3.reuse ;  /* 0x0000000306097220 */ /* 0x081fe20000410000 */
[----:B------:R-:W-:-:S04]  /*6e30*/  FMUL.FTZ R6, R0, R3 ;  /* 0x0000000300067220 */ /* 0x000fc80000410000 */
[----:B------:R-:W-:Y:S01]  /*6e40*/  HGMMA.64x96x16.F32 R24, gdesc[UR28].tnspB, R24, gsb0 ;  /* 0x416000001c1879f0 */ /* 0x000fe20008000818 */
[----:B------:R-:W-:Y:S01]  /*6e50*/  UIADD3 UR28, UR7, 0x480, URZ ;  /* 0x00000480071c7890 */ /* 0x000fe2000fffe03f */
[----:B-1----:R-:W-:Y:S01]  /*6e60*/  FMNMX.FTZ R10, R10, R15, !PT ;  /* 0x0000000f0a0a7209 */ /* 0x002fe20007810000 */
[----:B------:R-:W-:Y:S01]  /*6e70*/  UIADD3 UR30, UR6, 0xc0, URZ ;  /* 0x000000c0061e7890 */ /* 0x000fe2000fffe03f */
[-CC-:B------:R-:W-:Y:S01]  /*6e80*/  FFMA.FTZ R7, R136, R3.reuse, -R6.reuse ;  /* 0x0000000388077223 */ /* 0x180fe20000010806 */
[----:B------:R-:W-:Y:S01]  /*6e90*/  UMOV UR29, 0xc0000010 ;  /* 0xc0000010001d7882 */ /* 0x000fe20000000000 */
[----:B------:R-:W-:Y:S01]  /*6ea0*/  UMOV UR31, 0x80000020 ;  /* 0x80000020001f7882 */ /* 0x000fe20000000000 */
[----:B------:R-:W-:Y:S01]  /*6eb0*/  FADD.FTZ R14, -R10, R13 ;  /* 0x0000000d0a0e7221 */ /* 0x000fe20000010100 */
[-CC-:B------:R-:W-:Y:S01]  /*6ec0*/  FFMA.FTZ R15, R141, R3.reuse, -R6.reuse ;  /* 0x000000038d0f7223 */ /* 0x180fe20000010806 */
[----:B------:R-:W-:Y:S01]  /*6ed0*/  MUFU.EX2 R9, R9 ;  /* 0x0000000900097308 */ /* 0x000fe20000000800 */
[-CC-:B------:R-:W-:Y:S01]  /*6ee0*/  FFMA.FTZ R128, R128, R3.reuse, -R6.reuse ;  /* 0x0000000380807223 */ /* 0x180fe20000010806 */
[-C--:B------:R-:W-:Y:S01]  /*6ef0*/  FMUL.FTZ R13, R14, R3.reuse ;  /* 0x000000030e0d7220 */ /* 0x080fe20000410000 */
[-C--:B------:R-:W-:Y:S01]  /*6f00*/  FMUL.FTZ R14, R10, R3.reuse ;  /* 0x000000030a0e7220 */ /* 0x080fe20000410000 */
[-CC-:B------:R-:W-:Y:S01]  /*6f10*/  FFMA.FTZ R129, R129, R3.reuse, -R6.reuse ;  /* 0x0000000381817223 */ /* 0x180fe20000010806 */
[-CC-:B------:R-:W-:Y:S01]  /*6f20*/  FFMA.FTZ R132, R132, R3.reuse, -R6.reuse ;  /* 0x0000000384847223 */ /* 0x180fe20000010806 */
[-C--:B------:R-:W-:Y:S01]  /*6f30*/  FFMA.FTZ R133, R133, R3.reuse, -R6 ;  /* 0x0000000385857223 */ /* 0x080fe20000010806 */
[-CC-:B------:R-:W-:Y:S01]  /*6f40*/  FFMA.FTZ R21, R139, R3.reuse, -R14.reuse ;  /* 0x000000038b157223 */ /* 0x180fe2000001080e */
[-CC-:B------:R-:W-:Y:S01]  /*6f50*/  FFMA.FTZ R136, R142, R3.reuse, -R14.reuse ;  /* 0x000000038e887223 */ /* 0x180fe2000001080e */
[-C--:B------:R-:W-:Y:S01]  /*6f60*/  FFMA.FTZ R143, R143, R3.reuse, -R14 ;  /* 0x000000038f8f7223 */ /* 0x080fe2000001080e */
        /* <DEDUP_REMOVED lines=42> */
[----:B------:R-:W-:-:S06]  /*7210*/  FFMA.FTZ R78, R78, R3, -R14 ;  /* 0x000000034e4e7223 */ /* 0x000fcc000001080e */
        /* <DEDUP_REMOVED lines=10> */
[----:B------:R-:W-:Y:S01]  /*72c0*/  UIADD3 UR30, UR6, 0x100, URZ ;  /* 0x00000100061e7890 */ /* 0x000fe2000fffe03f */
[----:B------:R-:W-:Y:S01]  /*72d0*/  UMOV UR29, 0xc0000010 ;  /* 0xc0000010001d7882 */ /* 0x000fe20000000000 */
[----:B------:R-:W-:Y:S02]  /*72e0*/  UMOV UR31, 0x80000020 ;  /* 0x80000020001f7882 */ /* 0x000fe40000000000 */
        /* <DEDUP_REMOVED lines=64> */
[----:B------:R2:W-:Y:S01]  /*76f0*/  @!P1 SYNCS.ARRIVE.TRANS64.RED.A1T0 RZ, [R12+URZ], RZ ;  /* 0x000000ff0cff99a7 */ /* 0x0005e2000810043f */
[----:B0-----:R-:W-:Y:S01]  /*7700*/  FMUL.FTZ R26, R26, R13 ;  /* 0x0000000d1a1a7220 */ /* 0x001fe20000410000 */
[--C-:B-1----:R-:W-:Y:S01]  /*7710*/  FFMA.FTZ R11, R137, R3, -R6.reuse ;  /* 0x00000003890b7223 */ /* 0x102fe20000010806 */
[----:B------:R-:W-:Y:S01]  /*7720*/  FFMA.FTZ R137, R9, R4, R7 ;  /* 0x0000000409897223 */ /* 0x000fe20000010007 */
[-C--:B------:R-:W-:Y:S01]  /*7730*/  FMUL.FTZ R27, R27, R13.reuse ;  /* 0x0000000d1b1b7220 */ /* 0x080fe20000410000 */
[-C--:B------:R-:W-:Y:S01]  /*7740*/  FMUL.FTZ R30, R30, R13.reuse ;  /* 0x0000000d1e1e7220 */ /* 0x080fe20000410000 */
[-C--:B------:R-:W-:Y:S01]  /*7750*/  FMUL.FTZ R31, R31, R13.reuse ;  /* 0x0000000d1f1f7220 */ /* 0x080fe20000410000 */
[----:B------:R-:W-:Y:S01]  /*7760*/  FMUL.FTZ R34, R34, R13 ;  /* 0x0000000d22227220 */ /* 0x000fe20000410000 */
[----:B------:R0:W-:Y:S01]  /*7770*/  @!P1 SYNCS.ARRIVE.TRANS64.RED.A1T0 RZ, [R20+URZ], RZ ;  /* 0x000000ff14ff99a7 */ /* 0x0001e2000810043f */
[----:B--2---:R-:W-:Y:S01]  /*7780*/  FFMA.FTZ R12, R140, R3, -R6 ;  /* 0x000000038c0c7223 */ /* 0x004fe20000010806 */
[----:B------:R-:W1:Y:S01]  /*7790*/  MUFU.EX2 R11, R11 ;  /* 0x0000000b000b7308 */ /* 0x000e620000000800 */
[-C--:B------:R-:W-:Y:S01]  /*77a0*/  FMUL.FTZ R35, R35, R13.reuse ;  /* 0x0000000d23237220 */ /* 0x080fe20000410000 */
[-C--:B------:R-:W-:Y:S01]  /*77b0*/  FMUL.FTZ R38, R38, R13.reuse ;  /* 0x0000000d26267220 */ /* 0x080fe20000410000 */
[-C--:B------:R-:W-:Y:S01]  /*77c0*/  FMUL.FTZ R39, R39, R13.reuse ;  /* 0x0000000d27277220 */ /* 0x080fe20000410000 */
[-C--:B------:R-:W-:Y:S01]  /*77d0*/  FMUL.FTZ R42, R42, R13.reuse ;  /* 0x0000000d2a2a7220 */ /* 0x080fe20000410000 */
[----:B------:R-:W-:Y:S01]  /*77e0*/  FMUL.FTZ R43, R43, R13 ;  /* 0x0000000d2b2b7220 */ /* 0x000fe20000410000 */
[--C-:B0-----:R-:W-:Y:S01]  /*77f0*/  FFMA.FTZ R20, R138, R3, -R14.reuse ;  /* 0x000000038a147223 */ /* 0x101fe2000001080e */
[-C--:B------:R-:W-:Y:S01]  /*7800*/  FMUL.FTZ R46, R46, R13.reuse ;  /* 0x0000000d2e2e7220 */ /* 0x080fe20000410000 */
[----:B------:R-:W0:Y:S01]  /*7810*/  MUFU.EX2 R12, R12 ;  /* 0x0000000c000c7308 */ /* 0x000e220000000800 */
[-C--:B------:R-:W-:Y:S01]  /*7820*/  FMUL.FTZ R47, R47, R13.reuse ;  /* 0x0000000d2f2f7220 */ /* 0x080fe20000410000 */
[-C--:B------:R-:W-:Y:S01]  /*7830*/  FMUL.FTZ R50, R50, R13.reuse ;  /* 0x0000000d32327220 */ /* 0x080fe20000410000 */
[-C--:B------:R-:W-:Y:S01]  /*7840*/  FMUL.FTZ R51, R51, R13.reuse ;  /* 0x0000000d33337220 */ /* 0x080fe20000410000 */
[-C--:B------:R-:W-:Y:S01]  /*7850*/  FMUL.FTZ R54, R54, R13.reuse ;  /* 0x0000000d36367220 */ /* 0x080fe20000410000 */
[-C--:B------:R-:W-:Y:S01]  /*7860*/  FMUL.FTZ R55, R55, R13.reuse ;  /* 0x0000000d37377220 */ /* 0x080fe20000410000 */
[-C--:B------:R-:W-:Y:S01]  /*7870*/  FMUL.FTZ R58, R58, R13.reuse ;  /* 0x0000000d3a3a7220 */ /* 0x080fe20000410000 */
[----:B------:R-:W-:Y:S01]  /*7880*/  FMUL.FTZ R59, R59, R13 ;  /* 0x0000000d3b3b7220 */ /* 0x000fe20000410000 */
[----:B------:R-:W2:Y:S01]  /*7890*/  MUFU.EX2 R20, R20 ;  /* 0x0000001400147308 */ /* 0x000ea20000000800 */
[C---:B-1----:R-:W-:Y:S01]  /*78a0*/  F2FP.F16.F32.PACK_AB R4, R11.reuse, R7 ;  /* 0x000000070b04723e */ /* 0x042fe200000000ff */
[----:B------:R-:W-:Y:S01]  /*78b0*/  FADD.FTZ R137, R11, R137 ;  /* 0x000000890b897221 */ /* 0x000fe20000010000 */
[----:B------:R-:W-:Y:S01]  /*78c0*/  F2FP.F16.F32.PACK_AB R7, R143, R136 ;  /* 0x000000888f07723e */ /* 0x000fe200000000ff */
[----:B------:R-:W-:Y:S01]  /*78d0*/  FFMA.FTZ R11, R111, R3, -R14 ;  /* 0x000000036f0b7223 */ /* 0x000fe2000001080e */
[-C--:B------:R-:W-:Y:S01]  /*78e0*/  FMUL.FTZ R62, R62, R13.reuse ;  /* 0x0000000d3e3e7220 */ /* 0x080fe20000410000 */
[-C--:B------:R-:W-:Y:S01]  /*78f0*/  FMUL.FTZ R63, R63, R13.reuse ;  /* 0x0000000d3f3f7220 */ /* 0x080fe20000410000 */
[-C--:B------:R-:W-:Y:S01]  /*7900*/  FMUL.FTZ R66, R66, R13.reuse ;  /* 0x0000000d42427220 */ /* 0x080fe20000410000 */
[-C--:B------:R-:W-:Y:S01]  /*7910*/  FMUL.FTZ R67, R67, R13.reuse ;  /* 0x0000000d43437220 */ /* 0x080fe20000410000 */
[----:B0-----:R-:W-:Y:S01]  /*7920*/  F2FP.F16.F32.PACK_AB R6, R15, R12 ;  /* 0x0000000c0f06723e */ /* 0x001fe200000000ff */
[----:B------:R-:W-:Y:S01]  /*7930*/  FADD.FTZ R12, R12, R137 ;  /* 0x000000890c0c7221 */ /* 0x000fe20000010000 */
[----:B------:R-:W-:Y:S01]  /*7940*/  MUFU.EX2 R11, R11 ;  /* 0x0000000b000b7308 */ /* 0x000fe20000000800 */
[-C--:B------:R-:W-:Y:S01]  /*7950*/  FMUL.FTZ R70, R70, R13.reuse ;  /* 0x0000000d46467220 */ /* 0x080fe20000410000 */
[----:B------:R-:W-:Y:S01]  /*7960*/  FMUL.FTZ R71, R71, R13 ;  /* 0x0000000d47477220 */ /* 0x000fe20000410000 */
[-C--:B------:R-:W-:Y:S01]  /*7970*/  FMUL.FTZ R24, R24, R9.reuse ;  /* 0x0000000918187220 */ /* 0x080fe20000410000 */
[-C--:B------:R-:W-:Y:S01]  /*7980*/  FMUL.FTZ R25, R25, R9.reuse ;  /* 0x0000000919197220 */ /* 0x080fe20000410000 */
[----:B------:R-:W-:Y:S01]  /*7990*/  FMUL.FTZ R28, R28, R9 ;  /* 0x000000091c1c7220 */ /* 0x000fe20000410000 */
[----:B--2---:R-:W-:Y:S01]  /*79a0*/  FFMA.FTZ R138, R13, R5, R20 ;  /* 0x000000050d8a7223 */ /* 0x004fe20000010014 */
[----:B------:R-:W-:Y:S01]  /*79b0*/  F2FP.F16.F32.PACK_AB R5, R21, R20 ;  /* 0x000000141505723e */ /* 0x000fe200000000ff */
[-CC-:B------:R-:W-:Y:S01]  /*79c0*/  FFMA.FTZ R20, R131, R3.reuse, -R14.reuse ;  /* 0x0000000383147223 */ /* 0x180fe2000001080e */
[-C--:B------:R-:W-:Y:S01]  /*79d0*/  FFMA.FTZ R131, R134, R3.reuse, -R14 ;  /* 0x0000000386837223 */ /* 0x080fe2000001080e */
[----:B------:R-:W-:Y:S01]  /*79e0*/  FADD.FTZ R21, R21, R138 ;  /* 0x0000008a15157221 */ /* 0x000fe20000010000 */
[----:B------:R-:W-:Y:S01]  /*79f0*/  FFMA.FTZ R134, R135, R3, -R14 ;  /* 0x0000000387867223 */ /* 0x000fe2000001080e */
[----:B------:R0:W-:Y:S01]  /*7a00*/  STSM.16.M88.4 [R2+0x24300], R4 ;  /* 0x0243000402007844 */ /* 0x0001e20000000200 */
[----:B------:R-:W-:Y:S01]  /*7a10*/  FMUL.FTZ R29, R29, R9 ;  /* 0x000000091d1d7220 */ /* 0x000fe20000410000 */
[----:B------:R-:W-:Y:S01]  /*7a20*/  MUFU.EX2 R20, R20 ;  /* 0x0000001400147308 */ /* 0x000fe20000000800 */
[----:B------:R-:W-:Y:S01]  /*7a30*/  FADD.FTZ R136, R136, R21 ;  /* 0x0000001588887221 */ /* 0x000fe20000010000 */
[----:B------:R-:W-:Y:S01]  /*7a40*/  FADD.FTZ R21, R15, R12 ;  /* 0x0000000c0f157221 */ /* 0x000fe20000010000 */
        /* <DEDUP_REMOVED lines=8> */
[-C--:B------:R-:W-:Y:S01]  /*7ad0*/  FFMA.FTZ R99, R102, R3.reuse, -R14 ;  /* 0x0000000366637223 */ /* 0x080fe2000001080e */
[C---:B------:R-:W-:Y:S01]  /*7ae0*/  F2FP.F16.F32.PACK_AB R128, R129.reuse, R128 ;  /* 0x000000808180723e */ /* 0x040fe200000000ff */
[----:B------:R-:W-:Y:S01]  /*7af0*/  FADD.FTZ R111, R129, R74 ;  /* 0x0000004a816f7221 */ /* 0x000fe20000010000 */
[-CC-:B0-----:R-:W-:Y:S01]  /*7b00*/  FFMA.FTZ R7, R130, R3.reuse, -R14.reuse ;  /* 0x0000000382077223 */ /* 0x181fe2000001080e */
[-CC-:B------:R-:W-:Y:S01]  /*7b10*/  FFMA.FTZ R6, R122, R3.reuse, -R14.reuse ;  /* 0x000000037a067223 */ /* 0x180fe2000001080e */
[----:B------:R-:W-:Y:S01]  /*7b20*/  MUFU.EX2 R134, R134 ;  /* 0x0000008600867308 */ /* 0x000fe20000000800 */
[-CC-:B------:R-:W-:Y:S01]  /*7b30*/  FFMA.FTZ R122, R123, R3.reuse, -R14.reuse ;  /* 0x000000037b7a7223 */ /* 0x180fe2000001080e */
[-CC-:B------:R-:W-:Y:S01]  /*7b40*/  FFMA.FTZ R123, R126, R3.reuse, -R14.reuse ;  /* 0x000000037e7b7223 */ /* 0x180fe2000001080e */
[-CC-:B------:R-:W-:Y:S01]  /*7b50*/  FFMA.FTZ R126, R127, R3.reuse, -R14.reuse ;  /* 0x000000037f7e7223 */ /* 0x180fe2000001080e */
[----:B------:R-:W-:Y:S01]  /*7b60*/  FADD.FTZ R102, R132, R111 ;  /* 0x0000006f84667221 */ /* 0x000fe20000010000 */
[-CC-:B------:R-:W-:Y:S01]  /*7b70*/  FFMA.FTZ R5, R114, R3.reuse, -R14.reuse ;  /* 0x0000000372057223 */ /* 0x180fe2000001080e */
[-CC-:B------:R-:W-:Y:S01]  /*7b80*/  FFMA.FTZ R114, R115, R3.reuse, -R14.reuse ;  /* 0x0000000373727223 */ /* 0x180fe2000001080e */
[-CC-:B------:R-:W-:Y:S01]  /*7b90*/  FFMA.FTZ R115, R118, R3.reuse, -R14.reuse ;  /* 0x0000000376737223 */ /* 0x180fe2000001080e */
[----:B------:R-:W0:Y:S01]  /*7ba0*/  MUFU.EX2 R7, R7 ;  /* 0x0000000700077308 */ /* 0x000e220000000800 */
[-C--:B------:R-:W-:Y:S01]  /*7bb0*/  FFMA.FTZ R118, R119, R3.reuse, -R14 ;  /* 0x0000000377767223 */ /* 0x080fe2000001080e */
[----:B------:R-:W-:Y:S01]  /*7bc0*/  FADD.FTZ R111, R133, R102 ;  /* 0x00000066856f7221 */ /* 0x000fe20000010000 */
[-CC-:B------:R-:W-:Y:S01]  /*7bd0*/  FFMA.FTZ R4, R106, R3.reuse, -R14.reuse ;  /* 0x000000036a047223 */ /* 0x180fe2000001080e */
[-CC-:B------:R-:W-:Y:S01]  /*7be0*/  FFMA.FTZ R106, R107, R3.reuse, -R14.reuse ;  /* 0x000000036b6a7223 */ /* 0x180fe2000001080e */
[-CC-:B------:R-:W-:Y:S01]  /*7bf0*/  FFMA.FTZ R107, R110, R3.reuse, -R14.reuse ;  /* 0x000000036e6b7223 */ /* 0x180fe2000001080e */
[----:B------:R-:W-:Y:S01]  /*7c00*/  FFMA.FTZ R14, R79, R3, -R14 ;  /* 0x000000034f0e7223 */ /* 0x000fe2000001080e */
[----:B------:R-:W-:Y:S01]  /*7c10*/  F2FP.F16.F32.PACK_AB R130, R133, R132 ;  /* 0x000000848582723e */ /* 0x000fe200000000ff */
[----:B------:R-:W1:Y:S01]  /*7c20*/  MUFU.EX2 R6, R6 ;  /* 0x0000000600067308 */ /* 0x000e620000000800 */
        /* <DEDUP_REMOVED lines=8> */
[----:B0-----:R-:W-:Y:S01]  /*7cb0*/  FADD.FTZ R21, R7, R136 ;  /* 0x0000008807157221 */ /* 0x001fe20000010000 */
[----:B------:R-:W-:Y:S01]  /*7cc0*/  F2FP.F16.F32.PACK_AB R129, R20, R7 ;  /* 0x000000071481723e */ /* 0x000fe200000000ff */
[-C--:B------:R-:W-:Y:S01]  /*7cd0*/  FMUL.FTZ R45, R45, R9.reuse ;  /* 0x000000092d2d7220 */ /* 0x080fe20000410000 */
[-C--:B------:R-:W-:Y:S01]  /*7ce0*/  FMUL.FTZ R48, R48, R9.reuse ;  /* 0x0000000930307220 */ /* 0x080fe20000410000 */
[----:B------:R-:W-:Y:S01]  /*7cf0*/  FADD.FTZ R74, R20, R21 ;  /* 0x00000015144a7221 */ /* 0x000fe20000010000 */
[-C--:B------:R-:W-:Y:S01]  /*7d00*/  FMUL.FTZ R49, R49, R9.reuse ;  /* 0x0000000931317220 */ /* 0x080fe20000410000 */
[-C--:B------:R-:W-:Y:S01]  /*7d10*/  FMUL.FTZ R52, R52, R9.reuse ;  /* 0x0000000934347220 */ /* 0x080fe20000410000 */
[----:B------:R-:W0:Y:S01]  /*7d20*/  MUFU.EX2 R123, R123 ;  /* 0x0000007b007b7308 */ /* 0x000e220000000800 */
[----:B------:R-:W-:Y:S01]  /*7d30*/  FADD.FTZ R21, R131, R74 ;  /* 0x0000004a83157221 */ /* 0x000fe20000010000 */
[----:B------:R-:W-:Y:S01]  /*7d40*/  FADD.FTZ R74, R120, R111 ;  /* 0x0000006f784a7221 */ /* 0x000fe20000010000 */
[----:B------:R-:W-:Y:S01]  /*7d50*/  F2FP.F16.F32.PACK_AB R120, R121, R120 ;  /* 0x000000787978723e */ /* 0x000fe200000000ff */
[----:B------:R-:W-:Y:S01]  /*7d60*/  FMUL.FTZ R53, R53, R9 ;  /* 0x0000000935357220 */ /* 0x000fe20000410000 */
[C---:B------:R-:W-:Y:S01]  /*7d70*/  FADD.FTZ R119, R134.reuse, R21 ;  /* 0x0000001586777221 */ /* 0x040fe20000010000 */
[----:B------:R-:W-:Y:S01]  /*7d80*/  FADD.FTZ R111, R121, R74 ;  /* 0x0000004a796f7221 */ /* 0x000fe20000010000 */
[----:B------:R-:W-:Y:S01]  /*7d90*/  F2FP.F16.F32.PACK_AB R131, R134, R131 ;  /* 0x000000838683723e */ /* 0x000fe200000000ff */
[----:B------:R-:W3:Y:S01]  /*7da0*/  MUFU.EX2 R126, R126 ;  /* 0x0000007e007e7308 */ /* 0x000ee20000000800 */
[----:B-1----:R-:W-:Y:S01]  /*7db0*/  FADD.FTZ R119, R6, R119 ;  /* 0x0000007706777221 */ /* 0x002fe20000010000 */
[----:B------:R-:W-:Y:S01]  /*7dc0*/  FADD.FTZ R110, R124, R111 ;  /* 0x0000006f7c6e7221 */ /* 0x000fe20000010000 */
[C---:B--2---:R-:W-:Y:S01]  /*7dd0*/  F2FP.F16.F32.PACK_AB R121, R122.reuse, R6 ;  /* 0x000000067a79723e */ /* 0x044fe200000000ff */
[----:B------:R1:W-:Y:S01]  /*7de0*/  STSM.16.M88.4 [R2+0x25b00], R128 ;  /* 0x025b008002007844 */ /* 0x0003e20000000200 */
[----:B------:R-:W-:Y:S01]  /*7df0*/  FADD.FTZ R102, R122, R119 ;  /* 0x000000777a667221 */ /* 0x000fe20000010000 */
[C---:B------:R-:W-:Y:S01]  /*7e00*/  FADD.FTZ R111, R125.reuse, R110 ;  /* 0x0000006e7d6f7221 */ /* 0x040fe20000010000 */
[----:B------:R-:W-:Y:S01]  /*7e10*/  F2FP.F16.F32.PACK_AB R122, R125, R124 ;  /* 0x0000007c7d7a723e */ /* 0x000fe200000000ff */
        /* <DEDUP_REMOVED lines=9> */
[----:B------:R-:W-:Y:S01]  /*7eb0*/  FMUL.FTZ R69, R69, R9 ;  /* 0x0000000945457220 */ /* 0x000fe20000410000 */
[----:B------:R-:W-:-:S06]  /*7ec0*/  IMAD.MOV.U32 R13, RZ, RZ, R10 ;  /* 0x000000ffff0d7224 */ /* 0x000fcc00078e000a */
[----:B------:R-:W5:Y:S08]  /*7ed0*/  MUFU.EX2 R115, R115 ;  /* 0x0000007300737308 */ /* 0x000f700000000800 */
[----:B------:R0:W-:Y:S08]  /*7ee0*/  MUFU.EX2 R79, R103 ;  /* 0x00000067004f7308 */ /* 0x0001f00000000800 */
[----:B------:R-:W1:Y:S01]  /*7ef0*/  MUFU.EX2 R118, R118 ;  /* 0x0000007600767308 */ /* 0x000e620000000800 */
[----:B0-----:R-:W-:Y:S01]  /*7f00*/  FADD.FTZ R103, R123, R102 ;  /* 0x000000667b677221 */ /* 0x001fe20000010000 */
[----:B---3--:R-:W-:-:S03]  /*7f10*/  F2FP.F16.F32.PACK_AB R123, R126, R123 ;  /* 0x0000007b7e7b723e */ /* 0x008fc600000000ff */
[----:B------:R-:W-:Y:S02]  /*7f20*/  FADD.FTZ R102, R126, R103 ;  /* 0x000000677e667221 */ /* 0x000fe40000010000 */
[----:B------:R3:W-:Y:S01]  /*7f30*/  STSM.16.M88.4 [R2+0x27300], R120 ;  /* 0x0273007802007844 */ /* 0x0007e20000000200 */
[----:B------:R0:W-:Y:S01]  /*7f40*/  MUFU.EX2 R21, R98 ;  /* 0x0000006200157308 */ /* 0x0001e20000000800 */
[----:B--2---:R-:W-:-:S04]  /*7f50*/  FADD.FTZ R103, R5, R102 ;  /* 0x0000006605677221 */ /* 0x004fc80000010000 */
[----:B----4-:R-:W-:-:S03]  /*7f60*/  FADD.FTZ R20, R114, R103 ;  /* 0x0000006772147221 */ /* 0x010fc60000010000 */
[----:B------:R-:W2:Y:S01]  /*7f70*/  MUFU.EX2 R4, R4 ;  /* 0x0000000400047308 */ /* 0x000ea20000000800 */
[----:B0-----:R-:W-:Y:S01]  /*7f80*/  FADD.FTZ R98, R112, R111 ;  /* 0x0000006f70627221 */ /* 0x001fe20000010000 */
[----:B------:R-:W-:-:S03]  /*7f90*/  F2FP.F16.F32.PACK_AB R112, R113, R112 ;  /* 0x000000707170723e */ /* 0x000fc600000000ff */
[----:B------:R-:W-:Y:S01]  /*7fa0*/  FADD.FTZ R7, R113, R98 ;  /* 0x0000006271077221 */ /* 0x000fe20000010000 */
[----:B------:R-:W-:Y:S02]  /*7fb0*/  F2FP.F16.F32.PACK_AB R113, R114, R5 ;  /* 0x000000057271723e */ /* 0x000fe400000000ff */
[----:B------:R-:W0:Y:S01]  /*7fc0*/  MUFU.EX2 R106, R106 ;  /* 0x0000006a006a7308 */ /* 0x000e220000000800 */
[----:B------:R-:W-:Y:S01]  /*7fd0*/  FADD.FTZ R98, R116, R7 ;  /* 0x0000000774627221 */ /* 0x000fe20000010000 */
[----:B-----5:R-:W-:Y:S01]  /*7fe0*/  FADD.FTZ R7, R115, R20 ;  /* 0x0000001473077221 */ /* 0x020fe20000010000 */
[C---:B------:R-:W-:Y:S02]  /*7ff0*/  F2FP.F16.F32.PACK_AB R114, R117.reuse, R116 ;  /* 0x000000747572723e */ /* 0x040fe400000000ff */
[----:B------:R-:W-:Y:S01]  /*8000*/  FADD.FTZ R103, R117, R98 ;  /* 0x0000006275677221 */ /* 0x000fe20000010000 */
[C---:B-1----:R-:W-:Y:S01]  /*8010*/  FADD.FTZ R7, R118.reuse, R7 ;  /* 0x0000000776077221 */ /* 0x042fe20000010000 */
[----:B------:R-:W-:Y:S01]  /*8020*/  F2FP.F16.F32.PACK_AB R115, R118, R115 ;  /* 0x000000737673723e */ /* 0x000fe200000000ff */
[----:B------:R-:W1:Y:S01]  /*8030*/  MUFU.EX2 R107, R107 ;  /* 0x0000006b006b7308 */ /* 0x000e620000000800 */
[----:B------:R-:W-:Y:S01]  /*8040*/  FADD.FTZ R20, R104, R103 ;  /* 0x0000006768147221 */ /* 0x000fe20000010000 */
[----:B--2---:R-:W-:Y:S01]  /*8050*/  FADD.FTZ R7, R4, R7 ;  /* 0x0000000704077221 */ /* 0x004fe20000010000 */
[C---:B------:R-:W-:Y:S01]  /*8060*/  F2FP.F16.F32.PACK_AB R104, R105.reuse, R104 ;  /* 0x000000686968723e */ /* 0x040fe200000000ff */
[----:B------:R3:W-:Y:S01]  /*8070*/  STSM.16.M88.4 [R2+0x28b00], R112 ;  /* 0x028b007002007844 */ /* 0x0007e20000000200 */
[----:B------:R-:W-:Y:S01]  /*8080*/  FADD.FTZ R103, R105, R20 ;  /* 0x0000001469677221 */ /* 0x000fe20000010000 */
[----:B------:R-:W-:-:S02]  /*8090*/  F2FP.F16.F32.PACK_AB R98, R101, R100 ;  /* 0x000000646562723e */ /* 0x000fc400000000ff */
[----:B------:R-:W-:Y:S01]  /*80a0*/  MUFU.EX2 R12, R12 ;  /* 0x0000000c000c7308 */ /* 0x000fe20000000800 */
[C---:B0-----:R-:W-:Y:S01]  /*80b0*/  FADD.FTZ R20, R106.reuse, R7 ;  /* 0x000000076a147221 */ /* 0x041fe20000010000 */
[----:B------:R-:W-:Y:S02]  /*80c0*/  F2FP.F16.F32.PACK_AB R105, R106, R4 ;  /* 0x000000046a69723e */ /* 0x000fe400000000ff */
[----:B------:R-:W-:-:S04]  /*80d0*/  F2FP.F16.F32.PACK_AB R106, R109, R108 ;  /* 0x0000006c6d6a723e */ /* 0x000fc800000000ff */
[----:B------:R-:W0:Y:S01]  /*80e0*/  MUFU.EX2 R15, R15 ;  /* 0x0000000f000f7308 */ /* 0x000e220000000800 */
[----:B-1----:R-:W-:Y:S01]  /*80f0*/  FADD.FTZ R20, R107, R20 ;  /* 0x000000146b147221 */ /* 0x002fe20000010000 */
[----:B------:R-:W-:-:S03]  /*8100*/  F2FP.F16.F32.PACK_AB R107, R11, R107 ;  /* 0x0000006b0b6b723e */ /* 0x000fc600000000ff */
[----:B------:R-:W-:Y:S02]  /*8110*/  FADD.FTZ R7, R11, R20 ;  /* 0x000000140b077221 */ /* 0x000fe40000010000 */
[----:B------:R3:W-:Y:S01]  /*8120*/  STSM.16.M88.4 [R2+0x2a300], R104 ;  /* 0x02a3006802007844 */ /* 0x0007e20000000200 */
[----:B------:R-:W-:Y:S08]  /*8130*/  MUFU.EX2 R74, R91 ;  /* 0x0000005b004a7308 */ /* 0x000ff00000000800 */
[----:B------:R1:W-:Y:S08]  /*8140*/  MUFU.EX2 R91, R94 ;  /* 0x0000005e005b7308 */ /* 0x0003f00000000800 */
[----:B------:R-:W2:Y:S01]  /*8150*/  MUFU.EX2 R99, R99 ;  /* 0x0000006300637308 */ /* 0x000ea20000000800 */
[----:B-1----:R-:W-:-:S04]  /*8160*/  FADD.FTZ R94, R108, R103 ;  /* 0x000000676c5e7221 */ /* 0x002fc80000010000 */
[----:B------:R-:W-:-:S03]  /*8170*/  FADD.FTZ R5, R109, R94 ;  /* 0x0000005e6d057221 */ /* 0x000fc60000010000 */
[----:B------:R1:W4:Y:S01]  /*8180*/  MUFU.EX2 R6, R90 ;  /* 0x0000005a00067308 */ /* 0x0003220000000800 */
[----:B------:R-:W-:Y:S01]  /*8190*/  FADD.FTZ R20, R96, R5 ;  /* 0x0000000560147221 */ /* 0x000fe20000010000 */
[----:B------:R-:W-:-:S03]  /*81a0*/  F2FP.F16.F32.PACK_AB R96, R97, R96 ;  /* 0x000000606160723e */ /* 0x000fc600000000ff */
[----:B------:R-:W-:Y:S01]  /*81b0*/  FADD.FTZ R5, R97, R20 ;  /* 0x0000001461057221 */ /* 0x000fe20000010000 */
[----:B0-----:R-:W-:Y:S02]  /*81c0*/  F2FP.F16.F32.PACK_AB R97, R15, R12 ;  /* 0x0000000c0f61723e */ /* 0x001fe400000000ff */
[----:B------:R0:W5:Y:S01]  /*81d0*/  MUFU.EX2 R103, R82 ;  /* 0x0000005200677308 */ /* 0x0001620000000800 */
[----:B-1----:R-:W-:Y:S01]  /*81e0*/  FADD.FTZ R90, R12, R7 ;  /* 0x000000070c5a7221 */ /* 0x002fe20000010000 */
[----:B------:R-:W-:-:S03]  /*81f0*/  FADD.FTZ R20, R100, R5 ;  /* 0x0000000564147221 */ /* 0x000fc60000010000 */
[----:B------:R-:W-:Y:S01]  /*8200*/  FADD.FTZ R90, R15, R90 ;  /* 0x0000005a0f5a7221 */ /* 0x000fe20000010000 */
[----:B------:R-:W-:Y:S02]  /*8210*/  FADD.FTZ R5, R101, R20 ;  /* 0x0000001465057221 */ /* 0x000fe40000010000 */
[----:B------:R-:W-:Y:S01]  /*8220*/  MUFU.EX2 R11, R78 ;  /* 0x0000004e000b7308 */ /* 0x000fe20000000800 */
[----:B--2---:R-:W-:Y:S01]  /*8230*/  FADD.FTZ R90, R99, R90 ;  /* 0x0000005a635a7221 */ /* 0x004fe20000010000 */
[----:B------:R-:W-:Y:S01]  /*8240*/  FADD.FTZ R4, R88, R5 ;  /* 0x0000000558047221 */ /* 0x000fe20000010000 */
[C---:B------:R-:W-:Y:S02]  /*8250*/  F2FP.F16.F32.PACK_AB R99, R79.reuse, R99 ;  /* 0x000000634f63723e */ /* 0x040fe400000000ff */
[----:B------:R-:W-:Y:S01]  /*8260*/  FADD.FTZ R90, R79, R90 ;  /* 0x0000005a4f5a7221 */ /* 0x000fe20000010000 */
[C---:B------:R-:W-:Y:S01]  /*8270*/  FADD.FTZ R7, R89.reuse, R4 ;  /* 0x0000000459077221 */ /* 0x040fe20000010000 */
[----:B------:R-:W-:Y:S01]  /*8280*/  F2FP.F16.F32.PACK_AB R88, R89, R88 ;  /* 0x000000585958723e */ /* 0x000fe200000000ff */
[----:B------:R-:W1:Y:S01]  /*8290*/  MUFU.EX2 R14, R14 ;  /* 0x0000000e000e7308 */ /* 0x000e620000000800 */
[----:B------:R-:W-:Y:S01]  /*82a0*/  FADD.FTZ R5, R21, R90 ;  /* 0x0000005a15057221 */ /* 0x000fe20000010000 */
[----:B------:R-:W-:Y:S01]  /*82b0*/  FADD.FTZ R12, R92, R7 ;  /* 0x000000075c0c7221 */ /* 0x000fe20000010000 */
[C---:B------:R-:W-:Y:S01]  /*82c0*/  F2FP.F16.F32.PACK_AB R89, R74.reuse, R21 ;  /* 0x000000154a59723e */ /* 0x040fe200000000ff */
[----:B------:R3:W-:Y:S01]  /*82d0*/  STSM.16.M88.4 [R2+0x2bb00], R96 ;  /* 0x02bb006002007844 */ /* 0x0007e20000000200 */
[----:B------:R-:W-:Y:S01]  /*82e0*/  FADD.FTZ R4, R74, R5 ;  /* 0x000000054a047221 */ /* 0x000fe20000010000 */
[C---:B------:R-:W-:Y:S01]  /*82f0*/  FADD.FTZ R5, R93.reuse, R12 ;  /* 0x0000000c5d057221 */ /* 0x040fe20000010000 */
[----:B------:R-:W-:-:S02]  /*8300*/  F2FP.F16.F32.PACK_AB R90, R93, R92 ;  /* 0x0000005c5d5a723e */ /* 0x000fc400000000ff */
[----:B------:R-:W-:Y:S01]  /*8310*/  FADD.FTZ R4, R91, R4 ;  /* 0x000000045b047221 */ /* 0x000fe20000010000 */
[----:B------:R-:W-:Y:S02]  /*8320*/  F2FP.F16.F32.PACK_AB R91, R95, R91 ;  /* 0x0000005b5f5b723e */ /* 0x000fe400000000ff */
[----:B0-----:R-:W-:Y:S01]  /*8330*/  F2FP.F16.F32.PACK_AB R82, R85, R84 ;  /* 0x000000545552723e */ /* 0x001fe200000000ff */
[----:B------:R-:W-:Y:S01]  /*8340*/  FADD.FTZ R7, R95, R4 ;  /* 0x000000045f077221 */ /* 0x000fe20000010000 */
[----:B------:R-:W-:Y:S01]  /*8350*/  FADD.FTZ R4, R80, R5 ;  /* 0x0000000550047221 */ /* 0x000fe20000010000 */
[C---:B------:R-:W-:Y:S01]  /*8360*/  F2FP.F16.F32.PACK_AB R80, R81.reuse, R80 ;  /* 0x000000505150723e */ /* 0x040fe200000000ff */
[----:B------:R3:W-:Y:S01]  /*8370*/  STSM.16.M88.4 [R2+0x2d300], R88 ;  /* 0x02d3005802007844 */ /* 0x0007e20000000200 */
[----:B----4-:R-:W-:Y:S01]  /*8380*/  FADD.FTZ R12, R6, R7 ;  /* 0x00000007060c7221 */ /* 0x010fe20000010000 */
        /* <DEDUP_REMOVED lines=8> */
[----:B------:R-:W-:Y:S01]  /*8410*/  F2FP.F16.F32.PACK_AB R74, R77, R76 ;  /* 0x0000004c4d4a723e */ /* 0x000fe200000000ff */
[----:B------:R3:W-:Y:S01]  /*8420*/  STSM.16.M88.4 [R2+0x2eb00], R80 ;  /* 0x02eb005002007844 */ /* 0x0007e20000000200 */
[----:B------:R-:W-:Y:S01]  /*8430*/  FADD.FTZ R12, R87, R12 ;  /* 0x0000000c570c7221 */ /* 0x000fe20000010000 */
[----:B------:R-:W-:Y:S01]  /*8440*/  FADD.FTZ R4, R72, R5 ;  /* 0x0000000548047221 */ /* 0x000fe20000010000 */
[----:B------:R-:W-:Y:S01]  /*8450*/  F2FP.F16.F32.PACK_AB R72, R73, R72 ;  /* 0x000000484948723e */ /* 0x000fe200000000ff */
[----:B------:R-:W-:-:S02]  /*8460*/  IMAD.MOV.U32 R7, RZ, RZ, R0 ;  /* 0x000000ffff077224 */ /* 0x000fc400078e0000 */
[----:B-----5:R-:W-:Y:S01]  /*8470*/  FADD.FTZ R12, R103, R12 ;  /* 0x0000000c670c7221 */ /* 0x020fe20000010000 */
[----:B------:R-:W-:Y:S01]  /*8480*/  FADD.FTZ R5, R73, R4 ;  /* 0x0000000449057221 */ /* 0x000fe20000010000 */
[C---:B------:R-:W-:Y:S02]  /*8490*/  F2FP.F16.F32.PACK_AB R73, R75.reuse, R103 ;  /* 0x000000674b49723e */ /* 0x040fe400000000ff */
[----:B------:R-:W-:Y:S01]  /*84a0*/  FADD.FTZ R12, R75, R12 ;  /* 0x0000000c4b0c7221 */ /* 0x000fe20000010000 */
[----:B-1----:R-:W-:Y:S01]  /*84b0*/  F2FP.F16.F32.PACK_AB R75, R14, R11 ;  /* 0x0000000b0e4b723e */ /* 0x002fe200000000ff */
[----:B------:R-:W-:Y:S02]  /*84c0*/  FADD.FTZ R4, R76, R5 ;  /* 0x000000054c047221 */ /* 0x000fe40000010000 */
[----:B------:R-:W-:Y:S02]  /*84d0*/  FADD.FTZ R12, R11, R12 ;  /* 0x0000000c0b0c7221 */ /* 0x000fe40000010000 */
[----:B------:R3:W-:Y:S01]  /*84e0*/  STSM.16.M88.4 [R2+0x30300], R72 ;  /* 0x0303004802007844 */ /* 0x0007e20000000200 */
[----:B------:R-:W-:Y:S01]  /*84f0*/  FADD.FTZ R4, R77, R4 ;  /* 0x000000044d047221 */ /* 0x000fe20000010000 */
[----:B------:R-:W-:Y:S01]  /*8500*/  FADD.FTZ R5, R14, R12 ;  /* 0x0000000c0e057221 */ /* 0x000fe20000010000 */
[----:B------:R-:W-:Y:S01]  /*8510*/  @!PT LDS RZ, [RZ] ;  /* 0x00000000fffff984 */ /* 0x000fe20000000800 */
[----:B------:R-:W-:Y:S01]  /*8520*/  @!PT LDS RZ, [RZ] ;  /* 0x00000000fffff984 */ /* 0x000fe20000000800 */
[----:B------:R-:W-:Y:S01]  /*8530*/  @!PT LDS RZ, [RZ] ;  /* 0x00000000fffff984 */ /* 0x000fe20000000800 */
[----:B------:R-:W-:Y:S01]  /*8540*/  @!PT LDS RZ, [RZ] ;  /* 0x00000000fffff984 */ /* 0x000fe20000000800 */
[----:B------:R0:W-:Y:S06]  /*8550*/  MEMBAR.ALL.CTA ;  /* 0x0000000000007992 */ /* 0x0001ec0000008000 */
[----:B0-----:R-:W0:Y:S02]  /*8560*/  FENCE.VIEW.ASYNC.S ;  /* 0x00000000000073c6 */ /* 0x001e240000000000 */
[----:B0-----:R-:W-:Y:S01]  /*8570*/  NOP ;  /* 0x0000000000007918 */ /* 0x001fe20000000000 */
[----:B------:R-:W-:Y:S05]  /*8580*/  @P2 BRA `(.L_x_10107) ;  /* 0xffffffc8003c2947 */ /* 0x000fea000383ffff */
.L_x_10098:
[----:B------:R-:W-:Y:S06]  /*8590*/  BAR.ARV 0x8, 0x200 ;  /* 0x0208000000007b1d */ /* 0x000fec0000002000 */
[----:B------:R-:W-:Y:S05]  /*85a0*/  @!P0 BRA `(.L_x_10108) ;  /* 0x0000000000048947 */ /* 0x000fea0003800000 */
[----:B------:R-:W-:Y:S01]  /*85b0*/  BPT.TRAP 0x1 ;  /* 0x000000040000795c */ /* 0x000fe20000300000 */
.L_x_10108:
[----:B------:R-:W-:Y:S01]  /*85c0*/  ULEA UR9, UR39, UR36, 0x3 ;  /* 0x0000002427097291 */ /* 0x000fe2000f8e183f */
[----:B------:R-:W-:-:S08]  /*85d0*/  SHF.L.U32 R6, R16, 0x1f, RZ ;  /* 0x0000001f10067819 */ /* 0x000fd000000006ff */
[----:B------:R1:W2:Y:S01]  /*85e0*/  SYNCS.PHASECHK.TRANS64.TRYWAIT P2, [UR9+0x31c50], R6 ;  /* 0x031c5006ff0075a7 */ /* 0x0002a20008040149 */
[----:B------:R-:W-:Y:S05]  /*85f0*/  @!P0 BRA `(.L_x_10109) ;  /* 0x0000000000048947 */ /* 0x000fea0003800000 */
[----:B------:R-:W-:Y:S01]  /*8600*/  BPT.TRAP 0x1 ;  /* 0x000000040000795c */ /* 0x000fe20000300000 */
.L_x_10109:
[----:B--2---:R-:W-:Y:S05]  /*8610*/  @P2 BRA `(.L_x_10110) ;  /* 0x0000000000082947 */ /* 0x004fea0003800000 */
[----:B------:R-:W2:Y:S02]  /*8620*/  SYNCS.PHASECHK.TRANS64.TRYWAIT P0, [UR9+0x31c50], R6 ;  /* 0x031c5006ff0075a7 */ /* 0x000ea40008000149 */
[----:B--2---:R-:W-:Y:S05]  /*8630*/  @!P0 BRA `(.L_x_10111) ;  /* 0x0000008400108947 */ /* 0x004fea0003800000 */
.L_x_10110:
[----:B------:R-:W-:Y:S01]  /*8640*/  UIADD3 UR36, UR36, 0x200, URZ ;  /* 0x0000020024247890 */ /* 0x000fe2000fffe03f */
[----:B------:R-:W-:Y:S01]  /*8650*/  WARPGROUP.ARRIVE ;  /* 0x00000000000079c5 */ /* 0x000fe20000000000 */
[----:B------:R-:W-:Y:S01]  /*8660*/  ULOP3.LUT UR37, UR37, 0x10000, URZ, 0xfc, !UPT ;  /* 0x0001000025257892 */ /* 0x000fe2000f8efc3f */
[----:B--2---:R-:W2:Y:S01]  /*8670*/  SHFL.BFLY PT, R7, R4, 0x2, 0x1f ;  /* 0x0c401f0004077f89 */ /* 0x004ea200000e0000 */
[----:B------:R-:W-:Y:S01]  /*8680*/  USHF.R.U32.HI UR36, URZ, 0x4, UR36 ;  /* 0x000000043f247899 */ /* 0x000fe20008011624 */
[----:B------:R-:W-:Y:S01]  /*8690*/  IMAD.MOV.U32 R21, RZ, RZ, -0x800000 ;  /* 0xff800000ff157424 */ /* 0x000fe200078e00ff */
[----:B------:R-:W-:Y:S01]  /*86a0*/  UMOV UR5, 0xc0000010 ;  /* 0xc000001000057882 */ /* 0x000fe20000000000 */
[----:B------:R-:W-:Y:S01]  /*86b0*/  UMOV UR7, 0x80000020 ;  /* 0x8000002000077882 */ /* 0x000fe20000000000 */
[----:B------:R-:W-:Y:S01]  /*86c0*/  ULOP3.LUT UR36, UR36, 0x3fff, URZ, 0xc0, !UPT ;  /* 0x00003fff24247892 */ /* 0x000fe2000f8ec03f */
[----:B-1----:R-:W1:Y:S01]  /*86d0*/  SHFL.BFLY PT, R6, R5, 0x2, 0x1f ;  /* 0x0c401f0005067f89 */ /* 0x002e6200000e0000 */
[----:B------:R-:W-:Y:S01]  /*86e0*/  UMOV UR4, UR37 ;  /* 0x0000002500047c82 */ /* 0x000fe20008000000 */
[----:B------:R-:W-:Y:S01]  /*86f0*/  IMAD.MOV.U32 R20, RZ, RZ, -0x800000 ;  /* 0xff800000ff147424 */ /* 0x000fe200078e00ff */
[----:B------:R-:W-:Y:S01]  /*8700*/  ULOP3.LUT UR8, UR36, 0x2400000, URZ, 0xfc, !UPT ;  /* 0x0240000024087892 */ /* 0x000fe2000f8efc3f */
[----:B------:R-:W-:-:S03]  /*8710*/  VIADD R149, R149, 0x1 ;  /* 0x0000000195957836 */ /* 0x000fc60000000000 */
[----:B------:R-:W-:Y:S02]  /*8720*/  UIMAD UR8, UR39, 0x6c0, UR8 ;  /* 0x000006c0270878a4 */ /* 0x000fe4000f8e0208 */
[----:B------:R-:W-:-:S04]  /*8730*/  UIADD3 UR39, UR39, 0x1, URZ ;  /* 0x0000000127277890 */ /* 0x000fc8000fffe03f */
[----:B------:R-:W-:Y:S01]  /*8740*/  UISETP.NE.AND UP0, UPT, UR39, 0x2, UPT ;  /* 0x000000022700788c */ /* 0x000fe2000bf05270 */
[----:B------:R-:W-:Y:S02]  /*8750*/  UMOV UR6, UR8 ;  /* 0x0000000800067c82 */ /* 0x000fe40008000000 */
[----:B------:R-:W-:Y:S01]  /*8760*/  HGMMA.64x96x16.F32 R24, gdesc[UR4].tnspB, R24, gsb0 ;  /* 0x41600000041879f0 */ /* 0x000fe20008000818 */
[----:B------:R-:W-:Y:S01]  /*8770*/  UIADD3 UR4, UR37, 0x180, URZ ;  /* 0x0000018025047890 */ /* 0x000fe2000fffe03f */
[----:B--2---:R-:W-:Y:S01]  /*8780*/  FADD.FTZ R7, R7, R4 ;  /* 0x0000000407077221 */ /* 0x004fe20000010000 */
[----:B------:R-:W-:Y:S01]  /*8790*/  UIADD3 UR6, UR8, 0x40, URZ ;  /* 0x0000004008067890 */ /* 0x000fe2000fffe03f */
[----:B------:R-:W-:Y:S01]  /*87a0*/  IMAD.MOV.U32 R4, RZ, RZ, RZ ;  /* 0x000000ffff047224 */ /* 0x000fe200078e00ff */
[----:B------:R-:W-:Y:S01]  /*87b0*/  UMOV UR5, 0xc0000010 ;  /* 0xc000001000057882 */ /* 0x000fe20000000000 */
[----:B------:R-:W-:Y:S01]  /*87c0*/  UMOV UR7, 0x80000020 ;  /* 0x8000002000077882 */ /* 0x000fe20000000000 */
[----:B-1----:R-:W-:Y:S01]  /*87d0*/  FADD.FTZ R8, R6, R5 ;  /* 0x0000000506087221 */ /* 0x002fe20000010000 */
[----:B------:R-:W-:Y:S01]  /*87e0*/  USEL UR39, UR39, URZ, UP0 ;  /* 0x0000003f27277287 */ /* 0x000fe20008000000 */
[----:B------:R-:W1:Y:S04]  /*87f0*/  SHFL.BFLY PT, R6, R7, 0x1, 0x1f ;  /* 0x0c201f0007067f89 */ /* 0x000e6800000e0000 */
[----:B------:R-:W2:Y:S01]  /*8800*/  SHFL.BFLY PT, R9, R8, 0x1, 0x1f ;  /* 0x0c201f0008097f89 */ /* 0x000ea200000e0000 */
[----:B-1----:R-:W-:Y:S01]  /*8810*/  FADD.FTZ R12, R7, R6 ;  /* 0x00000006070c7221 */ /* 0x002fe20000010000 */
[----:B------:R-:W-:-:S02]  /*8820*/  IMAD.U32 R7, RZ, RZ, UR9 ;  /* 0x00000009ff077e24 */ /* 0x000fc4000f8e00ff */
[----:B--2---:R-:W-:Y:S02]  /*8830*/  FADD.FTZ R13, R8, R9 ;  /* 0x00000009080d7221 */ /* 0x004fe40000010000 */
[----:B------:R-:W-:Y:S01]  /*8840*/  FSETP.NE.FTZ.AND P0, PT, R12, RZ, PT ;  /* 0x000000ff0c00720b */ /* 0x000fe20003f15000 */
[----:B------:R-:W-:Y:S02]  /*8850*/  IMAD.MOV.U32 R9, RZ, RZ, RZ ;  /* 0x000000ffff097224 */ /* 0x000fe400078e00ff */
[----:B------:R-:W-:-:S10]  /*8860*/  FSETP.NE.FTZ.AND P2, PT, R13, RZ, PT ;  /* 0x000000ff0d00720b */ /* 0x000fd40003f55000 */
[----:B------:R-:W1:Y:S01]  /*8870*/  @P0 MUFU.LG2 R6, R12 ;  /* 0x0000000c00060308 */ /* 0x000e620000000c00 */
[C---:B------:R-:W-:Y:S02]  /*8880*/  @P0 FMUL.FTZ R5, R3.reuse, 0.69314718246459960938 ;  /* 0x3f31721803050820 */ /* 0x040fe40000410000 */
[----:B------:R-:W-:Y:S01]  /*8890*/  @P2 FMUL.FTZ R8, R3, 0.69314718246459960938 ;  /* 0x3f31721803082820 */ /* 0x000fe20000410000 */
[----:B------:R-:W-:-:S04]  /*88a0*/  @!P1 VIADD R3, R7, 0x31c60 ;  /* 0x00031c6007039836 */ /* 0x000fc80000000000 */
[----:B------:R-:W-:Y:S08]  /*88b0*/  @P0 MUFU.RCP R4, R12 ;  /* 0x0000000c00040308 */ /* 0x000ff00000001000 */
[----:B------:R-:W2:Y:S01]  /*88c0*/  @P2 MUFU.LG2 R11, R13 ;  /* 0x0000000d000b2308 */ /* 0x000ea20000000c00 */
[----:B-1----:R-:W-:-:S04]  /*88d0*/  @P0 FMUL.FTZ R6, R6, 0.69314718246459960938 ;  /* 0x3f31721806060820 */ /* 0x002fc80000410000 */
[----:B------:R-:W-:Y:S01]  /*88e0*/  @P0 FFMA.FTZ R21, R5, R0, R6 ;  /* 0x0000000005150223 */ /* 0x000fe20000010006 */
[----:B------:R-:W-:Y:S02]  /*88f0*/  @!P1 PRMT R5, RZ, 0x654, R3 ;  /* 0x00000654ff059816 */ /* 0x000fe40000000003 */
[----:B------:R-:W1:Y:S01]  /*8900*/  @P2 MUFU.RCP R9, R13 ;  /* 0x0000000d00092308 */ /* 0x000e620000001000 */
[----:B------:R-:W-:Y:S01]  /*8910*/  PLOP3.LUT P0, PT, PT, PT, PT, 0x8, 0x0 ;  /* 0x000000000000781c */ /* 0x000fe20003f0e170 */
[----:B--2---:R-:W-:-:S04]  /*8920*/  @P2 FMUL.FTZ R11, R11, 0.69314718246459960938 ;  /* 0x3f3172180b0b2820 */ /* 0x004fc80000410000 */
        /* <DEDUP_REMOVED lines=53> */
[----:B------:R-:W-:-:S06]  /*8c80*/  USEL UR4, URZ, 0x1, UP0 ;  /* 0x000000013f047887 */ /* 0x000fcc0008000000 */
[----:B------:R-:W-:Y:S01]  /*8c90*/  LOP3.LUT R16, R16, UR4, RZ, 0x3c, !PT ;  /* 0x0000000410107c12 */ /* 0x000fe2000f8e3cff */
[----:B------:R-:W-:Y:S02]  /*8ca0*/  WARPGROUP.DEPBAR.LE gsb0, 0x0 ;  /* 0x00008000000079c5 */ /* 0x000fe40000010000 */
[----:B------:R2:W-:Y:S01]  /*8cb0*/  @!P1 SYNCS.ARRIVE.TRANS64.RED.A1T0 RZ, [R5+URZ], RZ ;  /* 0x000000ff05ff99a7 */ /* 0x0005e2000810043f */
[-C--:B---3--:R-:W-:Y:S01]  /*8cc0*/  FMUL.FTZ R72, R49, R4.reuse ;  /* 0x0000000431487220 */ /* 0x088fe20000410000 */
        /* <DEDUP_REMOVED lines=46> */
[----:B--2---:R-:W-:-:S07]  /*8fb0*/  FMUL.FTZ R71, R71, R9 ;  /* 0x0000000947477220 */ /* 0x004fce0000410000 */
.L_x_10091:
[----:B------:R-:W1:Y:S08]  /*8fc0*/  S2UR UR4, SR_CgaCtaId ;  /* 0x00000000000479c3 */ /* 0x000e700000008800 */
[----:B------:R-:W-:Y:S06]  /*8fd0*/  BAR.SYNC.DEFER_BLOCKING 0x5, 0x200 ;  /* 0x0148000000007b1d */ /* 0x000fec0000010000 */
[----:B------:R-:W-:Y:S01]  /*8fe0*/  UMOV UR36, 0x400 ;  /* 0x0000040000247882 */ /* 0x000fe20000000000 */
[----:B------:R-:W-:Y:S01]  /*8ff0*/  BSSY B0, `(.L_x_10112) ;  /* 0x00001a1000007945 */ /* 0x000fe20003800000 */
[----:B-1----:R-:W-:-:S09]  /*9000*/  ULEA UR36, UR4, UR36, 0x18 ;  /* 0x0000002404247291 */ /* 0x002fd2000f8ec03f */
[----:B------:R-:W1:Y:S01]  /*9010*/  LDS.128 R32, [UR36+0x31cd0] ;  /* 0x031cd024ff207984 */ /* 0x000e620008000c00 */
[----:B------:R-:W-:Y:S06]  /*9020*/  BAR.ARV 0x4, 0x200 ;  /* 0x0108000000007b1d */ /* 0x000fec0000002000 */
[----:B------:R-:W-:Y:S05]  /*9030*/  @P0 BRA `(.L_x_10113) ;  /* 0x0000001000180947 */ /* 0x000fea0003800000 */
[----:B------:R-:W2:Y:S08]  /*9040*/  S2UR UR6, SR_SWINHI ;  /* 0x00000000000679c3 */ /* 0x000eb00000002f00 */
[----:B------:R-:W-:Y:S01]  /*9050*/  BAR.SYNC.DEFER_BLOCKING 0x1, 0x180 ;  /* 0x0046000000007b1d */ /* 0x000fe20000010000 */
[----:B------:R-:W-:-:S05]  /*9060*/  F2FP.F16.F32.PACK_AB R27, R27, R46 ;  /* 0x0000002e1b1b723e */ /* 0x000fca00000000ff */
[----:B------:R-:W-:Y:S01]  /*9070*/  UMOV UR4, UR36 ;  /* 0x0000002400047c82 */ /* 0x000fe20008000000 */
[----:B--2---:R-:W-:Y:S01]  /*9080*/  UMOV UR5, UR6 ;  /* 0x0000000600057c82 */ /* 0x004fe20008000000 */
[----:B------:R-:W-:Y:S02]  /*9090*/  IMAD.U32 R28, RZ, RZ, UR4 ;  /* 0x00000004ff1c7e24 */ /* 0x000fe4000f8e00ff */
[----:B------:R-:W-:Y:S01]  /*90a0*/  IMAD.U32 R29, RZ, RZ, UR5 ;  /* 0x00000005ff1d7e24 */ /* 0x000fe2000f8e00ff */
[----:B------:R-:W-:Y:S01]  /*90b0*/  ULDC.64 UR4, c[0x0][0xc08] ;  /* 0x0003020000047ab9 */ /* 0x000fe20000000a00 */
        /* <DEDUP_REMOVED lines=15> */
[----:B-1----:R-:W-:-:S02]  /*91b0*/  MOV R32, R4 ;  /* 0x0000000400207202 */ /* 0x002fc40000000f00 */
[----:B------:R-:W-:Y:S02]  /*91c0*/  LOP3.LUT R10, R59, 0x180, RZ, 0xc0, !PT ;  /* 0x000001803b0a7812 */ /* 0x000fe400078ec0ff */
[----:B------:R-:W-:Y:S02]  /*91d0*/  F2FP.F16.F32.PACK_AB R4, R83, R6 ;  /* 0x000000065304723e */ /* 0x000fe400000000ff */
[----:B------:R-:W-:Y:S02]  /*91e0*/  F2FP.F16.F32.PACK_AB R6, R14, R7 ;  /* 0x000000070e06723e */ /* 0x000fe400000000ff */
[----:B------:R-:W-:Y:S02]  /*91f0*/  F2FP.F16.F32.PACK_AB R5, R24, R81 ;  /* 0x000000511805723e */ /* 0x000fe400000000ff */
[----:B------:R-:W-:Y:S02]  /*9200*/  LOP3.LUT R14, R63, 0x180, RZ, 0xc0, !PT ;  /* 0x000001803f0e7812 */ /* 0x000fe400078ec0ff */
[----:B------:R-:W-:-:S02]  /*9210*/  SHF.R.U64 R8, R8, 0x3, RZ ;  /* 0x0000000308087819 */ /* 0x000fc400000012ff */
[----:B------:R-:W-:Y:S02]  /*9220*/  LOP3.LUT R24, R67, 0x180, RZ, 0xc0, !PT ;  /* 0x0000018043187812 */ /* 0x000fe400078ec0ff */
[----:B------:R-:W-:Y:S02]  /*9230*/  SHF.R.U64 R10, R10, 0x3, RZ ;  /* 0x000000030a0a7819 */ /* 0x000fe400000012ff */
[----:B------:R-:W-:Y:S02]  /*9240*/  LOP3.LUT R58, R85, 0x180, RZ, 0xc0, !PT ;  /* 0x00000180553a7812 */ /* 0x000fe400078ec0ff */
[----:B------:R-:W-:Y:S02]  /*9250*/  SHF.R.U64 R14, R14, 0x3, RZ ;  /* 0x000000030e0e7819 */ /* 0x000fe400000012ff */
[----:B------:R-:W-:Y:S02]  /*9260*/  LOP3.LUT R8, R8, R55, RZ, 0x3c, !PT ;  /* 0x0000003708087212 */ /* 0x000fe400078e3cff */
[----:B------:R-:W-:Y:S01]  /*9270*/  SHF.R.U64 R24, R24, 0x3, RZ ;  /* 0x0000000318187819 */ /* 0x000fe200000012ff */
[----:B------:R-:W1:Y:S01]  /*9280*/  LDC.64 R54, c[0x0][0xc00] ;  /* 0x00030000ff367b82 */ /* 0x000e620000000a00 */
[----:B------:R-:W-:-:S02]  /*9290*/  LOP3.LUT R10, R10, R59, RZ, 0x3c, !PT ;  /* 0x0000003b0a0a7212 */ /* 0x000fc400078e3cff */
[----:B------:R-:W-:Y:S02]  /*92a0*/  SHF.R.U64 R58, R58, 0x3, RZ ;  /* 0x000000033a3a7819 */ /* 0x000fe400000012ff */
[----:B------:R-:W-:Y:S02]  /*92b0*/  F2FP.F16.F32.PACK_AB R7, R12, R69 ;  /* 0x000000450c07723e */ /* 0x000fe400000000ff */
[----:B------:R-:W-:Y:S02]  /*92c0*/  LOP3.LUT R12, R14, R63, RZ, 0x3c, !PT ;  /* 0x0000003f0e0c7212 */ /* 0x000fe400078e3cff */
[----:B------:R-:W-:Y:S01]  /*92d0*/  LOP3.LUT R14, R24, R67, RZ, 0x3c, !PT ;  /* 0x00000043180e7212 */ /* 0x000fe200078e3cff */
[----:B------:R2:W-:Y:S01]  /*92e0*/  STSM.16.M88.4 [R32], R4 ;  /* 0x0000000420007844 */ /* 0x0005e20000000200 */
[----:B------:R-:W-:Y:S02]  /*92f0*/  LOP3.LUT R24, R58, R85, RZ, 0x3c, !PT ;  /* 0x000000553a187212 */ /* 0x000fe400078e3cff */
[----:B------:R-:W-:-:S02]  /*9300*/  MOV R63, R8 ;  /* 0x00000008003f7202 */ /* 0x000fc40000000f00 */
[----:B------:R-:W-:Y:S02]  /*9310*/  MOV R62, R10 ;  /* 0x0000000a003e7202 */ /* 0x000fe40000000f00 */
[----:B------:R-:W-:Y:S02]  /*9320*/  F2FP.F16.F32.PACK_AB R8, R79, R78 ;  /* 0x0000004e4f08723e */ /* 0x000fe400000000ff */
[----:B------:R-:W-:Y:S02]  /*9330*/  F2FP.F16.F32.PACK_AB R9, R65, R68 ;  /* 0x000000444109723e */ /* 0x000fe400000000ff */
[----:B------:R-:W-:Y:S02]  /*9340*/  F2FP.F16.F32.PACK_AB R10, R80, R77 ;  /* 0x0000004d500a723e */ /* 0x000fe400000000ff */
[----:B------:R-:W-:Y:S02]  /*9350*/  F2FP.F16.F32.PACK_AB R11, R30, R31 ;  /* 0x0000001f1e0b723e */ /* 0x000fe400000000ff */
[----:B------:R-:W-:Y:S01]  /*9360*/  MOV R59, R12 ;  /* 0x0000000c003b7202 */ /* 0x000fe20000000f00 */
[----:B------:R-:W3:Y:S01]  /*9370*/  LDC.64 R30, c[0x0][0xc00] ;  /* 0x00030000ff1e7b82 */ /* 0x000ee20000000a00 */
[----:B------:R-:W-:Y:S01]  /*9380*/  MOV R58, R14 ;  /* 0x0000000e003a7202 */ /* 0x000fe20000000f00 */
[----:B------:R4:W-:Y:S01]  /*9390*/  STSM.16.M88.4 [R63], R8 ;  /* 0x000000083f007844 */ /* 0x0009e20000000200 */
[----:B------:R-:W-:-:S02]  /*93a0*/  F2FP.F16.F32.PACK_AB R12, R76, R73 ;  /* 0x000000494c0c723e */ /* 0x000fc400000000ff */
[----:B------:R-:W-:Y:S02]  /*93b0*/  F2FP.F16.F32.PACK_AB R13, R60, R61 ;  /* 0x0000003d3c0d723e */ /* 0x000fe400000000ff */
[----:B------:R-:W-:Y:S02]  /*93c0*/  F2FP.F16.F32.PACK_AB R14, R75, R74 ;  /* 0x0000004a4b0e723e */ /* 0x000fe400000000ff */
[----:B------:R-:W-:Y:S02]  /*93d0*/  F2FP.F16.F32.PACK_AB R15, R56, R57 ;  /* 0x00000039380f723e */ /* 0x000fe400000000ff */
[----:B--2---:R-:W-:Y:S02]  /*93e0*/  MOV R32, R24 ;  /* 0x0000001800207202 */ /* 0x004fe40000000f00 */
[----:B------:R-:W-:Y:S01]  /*93f0*/  F2FP.F16.F32.PACK_AB R4, R72, R41 ;  /* 0x000000294804723e */ /* 0x000fe200000000ff */
[----:B------:R-:W-:Y:S01]  /*9400*/  STSM.16.M88.4 [R62], R12 ;  /* 0x0000000c3e007844 */ /* 0x000fe20000000200 */
[----:B------:R-:W-:-:S02]  /*9410*/  F2FP.F16.F32.PACK_AB R5, R51, R52 ;  /* 0x000000343305723e */ /* 0x000fc400000000ff */
[----:B------:R-:W-:Y:S01]  /*9420*/  F2FP.F16.F32.PACK_AB R6, R49, R40 ;  /* 0x000000283106723e */ /* 0x000fe200000000ff */
[----:B------:R-:W-:Y:S01]  /*9430*/  IMAD.MOV.U32 R40, RZ, RZ, RZ ;  /* 0x000000ffff287224 */ /* 0x000fe200078e00ff */
[----:B------:R-:W-:Y:S02]  /*9440*/  F2FP.F16.F32.PACK_AB R7, R47, R50 ;  /* 0x000000322f07723e */ /* 0x000fe400000000ff */
[----:B------:R-:W-:Y:S02]  /*9450*/  F2FP.F16.F32.PACK_AB R25, R26, R43 ;  /* 0x0000002b1a19723e */ /* 0x000fe400000000ff */
[----:B------:R-:W-:Y:S01]  /*9460*/  F2FP.F16.F32.PACK_AB R24, R44, R37 ;  /* 0x000000252c18723e */ /* 0x000fe200000000ff */
[----:B------:R2:W-:Y:S01]  /*9470*/  STSM.16.M88.4 [R59], R4 ;  /* 0x000000043b007844 */ /* 0x0005e20000000200 */
[----:B------:R-:W-:Y:S01]  /*9480*/  F2FP.F16.F32.PACK_AB R26, R45, R36 ;  /* 0x000000242d1a723e */ /* 0x000fe200000000ff */
[----:B---3--:R-:W-:Y:S01]  /*9490*/  IMAD.WIDE R30, R18, 0x4, R30 ;  /* 0x00000004121e7825 */ /* 0x008fe200078e021e */
[----:B----4-:R-:W-:-:S02]  /*94a0*/  F2FP.F16.F32.PACK_AB R8, R48, R3 ;  /* 0x000000033008723e */ /* 0x010fc400000000ff */
[----:B------:R-:W-:Y:S01]  /*94b0*/  F2FP.F16.F32.PACK_AB R9, R39, R42 ;  /* 0x0000002a2709723e */ /* 0x000fe200000000ff */
[----:B------:R3:W-:Y:S01]  /*94c0*/  STSM.16.M88.4 [R58], R24 ;  /* 0x000000183a007844 */ /* 0x0007e20000000200 */
[----:B------:R-:W-:Y:S02]  /*94d0*/  F2FP.F16.F32.PACK_AB R10, R53, R0 ;  /* 0x00000000350a723e */ /* 0x000fe400000000ff */
[----:B------:R-:W-:Y:S01]  /*94e0*/  F2FP.F16.F32.PACK_AB R11, R71, R38 ;  /* 0x00000026470b723e */ /* 0x000fe200000000ff */
[----:B------:R-:W4:Y:S01]  /*94f0*/  LDC R0, c[0x0][0xbe8] ;  /* 0x0002fa00ff007b82 */ /* 0x000f220000000800 */
[----:B------:R-:W-:Y:S02]  /*9500*/  ISETP.NE.U32.AND P2, PT, RZ, UR4, PT ;  /* 0x00000004ff007c0c */ /* 0x000fe4000bf45070 */
[----:B-1----:R-:W-:Y:S01]  /*9510*/  ISETP.NE.U32.AND P0, PT, R54, RZ, PT ;  /* 0x000000ff3600720c */ /* 0x002fe20003f05070 */
[----:B------:R3:W-:Y:S04]  /*9520*/  STSM.16.M88.4 [R32], R8 ;  /* 0x0000000820007844 */ /* 0x0007e80000000200 */
[----:B------:R-:W-:Y:S01]  /*9530*/  BAR.SYNC.DEFER_BLOCKING 0x1, 0x180 ;  /* 0x0046000000007b1d */ /* 0x000fe20000010000 */
[----:B------:R-:W-:-:S02]  /*9540*/  ISETP.NE.AND.EX P2, PT, RZ, UR5, PT, P2 ;  /* 0x00000005ff007c0c */ /* 0x000fc4000bf45320 */
[----:B------:R-:W-:-:S11]  /*9550*/  ISETP.NE.AND.EX P0, PT, R55, RZ, PT, P0 ;  /* 0x000000ff3700720c */ /* 0x000fd60003f05300 */
[C---:B--2---:R-:W-:Y:S01]  /*9560*/  @P2 LEA R4, P3, R18.reuse, UR4, 0x2 ;  /* 0x0000000412042c11 */ /* 0x044fe2000f8610ff */
[----:B------:R-:W-:Y:S02]  /*9570*/  ULDC UR4, c[0x0][0xa88] ;  /* 0x0002a20000047ab9 */ /* 0x000fe40000000800 */
[----:B------:R-:W-:Y:S01]  /*9580*/  IMAD.U32 R3, RZ, RZ, UR4 ;  /* 0x00000004ff037e24 */ /* 0x000fe2000f8e00ff */
[----:B------:R-:W-:Y:S01]  /*9590*/  @P2 LEA.HI.X R5, R18, UR5, R145, 0x2, P3 ;  /* 0x0000000512052c11 */ /* 0x000fe200098f1491 */
[----:B------:R3:W5:Y:S01]  /*95a0*/  @P0 LDG.E R40, desc[UR56][R30.64] ;  /* 0x000000381e280981 */ /* 0x000762000c1e1900 */
[----:B----4-:R-:W-:Y:S01]  /*95b0*/  ISETP.NE.AND P1, PT, R0, 0x1, PT ;  /* 0x000000010000780c */ /* 0x010fe20003f25270 */
[----:B------:R-:W-:Y:S02]  /*95c0*/  IMAD R15, R23, 0xc0, R154 ;  /* 0x000000c0170f7824 */ /* 0x000fe400078e029a */
        /* <DEDUP_REMOVED lines=8> */
.L_x_10114:
[----:B------:R-:W-:Y:S01]  /*9650*/  SHF.R.S32.HI R32, RZ, 0x1f, R22 ;  /* 0x0000001fff207819 */ /* 0x000fe20000011416 */
[----:B------:R-:W-:Y:S01]  /*9660*/  ULDC.64 UR4, c[0x0][0xb90] ;  /* 0x0002e40000047ab9 */ /* 0x000fe20000000a00 */
[----:B-1----:R-:W-:Y:S01]  /*9670*/  @P1 IMAD.HI.U32 R4, R15, R12, RZ ;  /* 0x0000000c0f041227 */ /* 0x002fe200078e00ff */
[----:B-----5:R-:W-:Y:S01]  /*9680*/  SHF.R.S32.HI R41, RZ, 0x1f, R40 ;  /* 0x0000001fff297819 */ /* 0x020fe20000011428 */
[----:B------:R-:W1:Y:S01]  /*9690*/  @P1 LDC R49, c[0x0][0xbec] ;  /* 0x0002fb00ff311b82 */ /* 0x000e620000000800 */
[----:B------:R-:W-:Y:S01]  /*96a0*/  SEL R145, R145, RZ, !P0 ;  /* 0x000000ff91917207 */ /* 0x000fe20004000000 */
[----:B------:R-:W-:Y:S01]  /*96b0*/  IMAD R5, R32, UR4, RZ ;  /* 0x0000000420057c24 */ /* 0x000fe2000f8e02ff */
[----:B------:R-:W-:Y:S01]  /*96c0*/  SEL R47, R18, RZ, !P0 ;  /* 0x000000ff122f7207 */ /* 0x000fe20004000000 */
[----:B------:R-:W-:Y:S01]  /*96d0*/  IMAD.MOV.U32 R7, RZ, RZ, R15 ;  /* 0x000000ffff077224 */ /* 0x000fe200078e000f */
[----:B--2---:R-:W-:Y:S01]  /*96e0*/  @P1 SHF.R.U32.HI R7, RZ, R13, R4 ;  /* 0x0000000dff071219 */ /* 0x004fe20000011604 */
[----:B------:R-:W-:Y:S01]  /*96f0*/  IMAD R9, R148, 0x20, R19 ;  /* 0x0000002094097824 */ /* 0x000fe200078e0213 */
[----:B------:R-:W-:Y:S01]  /*9700*/  ULDC.64 UR6, c[0x0][0xa80] ;  /* 0x0002a00000067ab9 */ /* 0x000fe20000000a00 */
[----:B------:R-:W-:-:S02]  /*9710*/  IMAD R11, R22, UR5, R5 ;  /* 0x00000005160b7c24 */ /* 0x000fc4000f8e0205 */
[----:B------:R-:W-:Y:S01]  /*9720*/  IMAD.WIDE.U32 R4, R22, UR4, R40 ;  /* 0x0000000416047c25 */ /* 0x000fe2000f8e0028 */
[----:B------:R-:W-:-:S03]  /*9730*/  ULDC.64 UR4, c[0x0][0xb98] ;  /* 0x0002e60000047ab9 */ /* 0x000fc60000000a00 */
[----:B------:R-:W-:-:S04]  /*9740*/  IMAD.WIDE R28, R9, 0x2, R28 ;  /* 0x00000002091c7825 */ /* 0x000fc800078e021c */
[----:B------:R-:W-:Y:S01]  /*9750*/  IMAD.MOV R9, RZ, RZ, -R7 ;  /* 0x000000ffff097224 */ /* 0x000fe200078e0a07 */
[----:B------:R-:W-:Y:S01]  /*9760*/  IADD3 R13, P2, R28, 0x1800, RZ ;  /* 0x000018001c0d7810 */ /* 0x000fe20007f5e0ff */
[----:B------:R-:W-:Y:S01]  /*9770*/  IMAD.IADD R5, R5, 0x1, R11 ;  /* 0x0000000105057824 */ /* 0x000fe200078e020b */
[----:B------:R-:W-:Y:S01]  /*9780*/  SHF.R.S32.HI R11, RZ, 0x1f, R7 ;  /* 0x0000001fff0b7819 */ /* 0x000fe20000011407 */
[----:B------:R-:W-:Y:S01]  /*9790*/  IMAD R9, R0, R9, R15 ;  /* 0x0000000900097224 */ /* 0x000fe200078e020f */
[----:B------:R-:W-:Y:S01]  /*97a0*/  LOP3.LUT R8, R13, 0x180, RZ, 0xc0, !PT ;  /* 0x000001800d087812 */ /* 0x000fe200078ec0ff */
[----:B------:R-:W-:Y:S01]  /*97b0*/  IMAD R6, R145, UR4, RZ ;  /* 0x0000000491067c24 */ /* 0x000fe2000f8e02ff */
[----:B------:R-:W-:Y:S01]  /*97c0*/  IADD3 R25, P5, R28, 0x4800, RZ ;  /* 0x000048001c197810 */ /* 0x000fe20007fbe0ff */
[C---:B------:R-:W-:Y:S01]  /*97d0*/  IMAD.WIDE.U32 R4, R47.reuse, UR4, R4 ;  /* 0x000000042f047c25 */ /* 0x040fe2000f8e0004 */
[----:B------:R-:W-:Y:S02]  /*97e0*/  SHF.R.U64 R8, R8, 0x3, RZ ;  /* 0x0000000308087819 */ /* 0x000fe400000012ff */
[----:B------:R-:W-:Y:S01]  /*97f0*/  IADD3 R31, P4, R28, 0x6000, RZ ;  /* 0x000060001c1f7810 */ /* 0x000fe20007f9e0ff */
[----:B------:R-:W-:Y:S01]  /*9800*/  IMAD R10, R47, UR5, R6 ;  /* 0x000000052f0a7c24 */ /* 0x000fe2000f8e0206 */
[----:B------:R-:W-:Y:S01]  /*9810*/  SHF.R.S32.HI R6, RZ, 0x1f, R9 ;  /* 0x0000001fff067819 */ /* 0x000fe20000011409 */
[----:B------:R-:W-:Y:S01]  /*9820*/  ULDC.64 UR4, c[0x0][0xb88] ;  /* 0x0002e20000047ab9 */ /* 0x000fe20000000a00 */
[----:B------:R-:W-:Y:S01]  /*9830*/  IADD3 R4, P0, R7, R4, RZ ;  /* 0x0000000407047210 */ /* 0x000fe20007f1e0ff */
[----:B------:R-:W-:Y:S01]  /*9840*/  IMAD R46, R3, R0, RZ ;  /* 0x00000000032e7224 */ /* 0x000fe200078e02ff */
[----:B------:R-:W-:Y:S01]  /*9850*/  LOP3.LUT R8, R8, R13, RZ, 0x3c, !PT ;  /* 0x0000000d08087212 */ /* 0x000fe200078e3cff */
[----:B------:R-:W-:Y:S01]  /*9860*/  IMAD R6, R6, UR4, RZ ;  /* 0x0000000406067c24 */ /* 0x000fe2000f8e02ff */
[----:B------:R-:W-:Y:S01]  /*9870*/  IADD3.X R5, R11, R5, R10, P0, !PT ;  /* 0x000000050b057210 */ /* 0x000fe200007fe40a */
[----:B------:R-:W-:Y:S01]  /*9880*/  IMAD R11, R23, 0xc0, R152 ;  /* 0x000000c0170b7824 */ /* 0x000fe200078e0298 */
[C---:B------:R-:W-:Y:S01]  /*9890*/  IADD3 R13, P6, R28.reuse, 0x3000, RZ ;  /* 0x000030001c0d7810 */ /* 0x040fe20007fde0ff */
[C---:B------:R-:W-:Y:S01]  /*98a0*/  IMAD R7, R9.reuse, UR5, R6 ;  /* 0x0000000509077c24 */ /* 0x040fe2000f8e0206 */
[----:B------:R-:W-:Y:S01]  /*98b0*/  IADD3 R6, P3, R28, 0x7800, RZ ;  /* 0x000078001c067810 */ /* 0x000fe20007f7e0ff */
[----:B------:R-:W-:Y:S01]  /*98c0*/  IMAD.WIDE.U32 R4, R9, UR4, R4 ;  /* 0x0000000409047c25 */ /* 0x000fe2000f8e0004 */
[----:B------:R-:W-:Y:S01]  /*98d0*/  ULDC.64 UR4, c[0x0][0xb50] ;  /* 0x0002d40000047ab9 */ /* 0x000fe20000000a00 */
[----:B------:R-:W-:-:S02]  /*98e0*/  LOP3.LUT R12, R13, 0x180, RZ, 0xc0, !PT ;  /* 0x000001800d0c7812 */ /* 0x000fc400078ec0ff */
[----:B------:R-:W-:Y:S01]  /*98f0*/  IMAD.IADD R5, R5, 0x1, R7 ;  /* 0x0000000105057824 */ /* 0x000fe200078e0207 */
[C---:B------:R-:W-:Y:S01]  /*9900*/  LEA R7, P0, R4.reuse, UR4, 0x2 ;  /* 0x0000000404077c11 */ /* 0x040fe2000f8010ff */
[----:B------:R-:W-:Y:S01]  /*9910*/  VIADD R3, R11, 0x8 ;  /* 0x000000080b037836 */ /* 0x000fe20000000000 */
[----:B------:R-:W-:Y:S01]  /*9920*/  LOP3.LUT R24, R25, 0x180, RZ, 0xc0, !PT ;  /* 0x0000018019187812 */ /* 0x000fe200078ec0ff */
[----:B------:R-:W-:Y:S01]  /*9930*/  IMAD.X R9, RZ, RZ, R29, P2 ;  /* 0x000000ffff097224 */ /* 0x000fe200010e061d */
[----:B------:R-:W-:Y:S01]  /*9940*/  LEA.HI.X R4, R4, UR5, R5, 0x2, P0 ;  /* 0x0000000504047c11 */ /* 0x000fe200080f1405 */
[----:B------:R-:W-:Y:S01]  /*9950*/  SHFL.IDX PT, R42, R7, RZ, 0x1c1f ;  /* 0x001c1fff072a7589 */ /* 0x000fe200000e0000 */
[----:B------:R-:W-:Y:S01]  /*9960*/  LOP3.LUT P0, RZ, R150, 0x3, RZ, 0xc0, !PT ;  /* 0x0000000396ff7812 */ /* 0x000fe2000780c0ff */
[----:B------:R-:W-:Y:S01]  /*9970*/  ULDC.64 UR4, c[0x0][0xaa0] ;  /* 0x0002a80000047ab9 */ /* 0x000fe20000000a00 */
[----:B------:R-:W-:Y:S01]  /*9980*/  IMAD R18, R147, 0x60, R148 ;  /* 0x0000006093127824 */ /* 0x000fe200078e0294 */
[----:B------:R-:W2:Y:S01]  /*9990*/  SHFL.IDX PT, R43, R4, RZ, 0x1c1f ;  /* 0x001c1fff042b7589 */ /* 0x000ea200000e0000 */
[-C--:B------:R-:W-:Y:S01]  /*99a0*/  ISETP.GE.OR P2, PT, R11, R46.reuse, P0 ;  /* 0x0000002e0b00720c */ /* 0x080fe20000746670 */
[----:B------:R-:W-:Y:S01]  /*99b0*/  IMAD.X R37, RZ, RZ, R29, P3 ;  /* 0x000000ffff257224 */ /* 0x000fe200018e061d */
[----:B------:R-:W-:Y:S01]  /*99c0*/  ISETP.GE.OR P0, PT, R3, R46, P0 ;  /* 0x0000002e0300720c */ /* 0x000fe20000706670 */
[----:B------:R-:W-:Y:S01]  /*99d0*/  SHFL.IDX PT, R44, R7, 0x1, 0x1c1f ;  /* 0x003c1f00072c7f89 */ /* 0x000fe200000e0000 */
[----:B------:R-:W-:-:S02]  /*99e0*/  LOP3.LUT R3, R6, 0x180, RZ, 0xc0, !PT ;  /* 0x0000018006037812 */ /* 0x000fc400078ec0ff */
[----:B------:R-:W-:Y:S01]  /*99f0*/  LOP3.LUT R30, R31, 0x180, RZ, 0xc0, !PT ;  /* 0x000001801f1e7812 */ /* 0x000fe200078ec0ff */
[----:B------:R3:W4:Y:S01]  /*9a00*/  SHFL.IDX PT, R45, R4, 0x1, 0x1c1f ;  /* 0x003c1f00042d7f89 */ /* 0x00072200000e0000 */
[----:B------:R-:W-:Y:S02]  /*9a10*/  SHF.R.U64 R3, R3, 0x3, RZ ;  /* 0x0000000303037819 */ /* 0x000fe400000012ff */
[----:B------:R-:W-:Y:S02]  /*9a20*/  LOP3.LUT R5, R28, 0x180, RZ, 0xc0, !PT ;  /* 0x000001801c057812 */ /* 0x000fe400078ec0ff */
[----:B------:R-:W-:Y:S01]  /*9a30*/  LOP3.LUT R36, R3, R6, RZ, 0x3c, !PT ;  /* 0x0000000603247212 */ /* 0x000fe200078e3cff */
[----:B------:R-:W-:Y:S01]  /*9a40*/  IMAD R3, R41, UR4, RZ ;  /* 0x0000000429037c24 */ /* 0x000fe2000f8e02ff */
[----:B------:R-:W-:Y:S01]  /*9a50*/  SHF.R.U64 R12, R12, 0x3, RZ ;  /* 0x000000030c0c7819 */ /* 0x000fe200000012ff */
[----:B------:R-:W0:Y:S01]  /*9a60*/  @P1 LDC R41, c[0x0][0xbf0] ;  /* 0x0002fc00ff291b82 */ /* 0x000e220000000800 */
[----:B------:R-:W-:Y:S01]  /*9a70*/  SHF.R.U64 R24, R24, 0x3, RZ ;  /* 0x0000000318187819 */ /* 0x000fe200000012ff */
[----:B------:R-:W-:Y:S01]  /*9a80*/  IMAD R3, R40, UR5, R3 ;  /* 0x0000000528037c24 */ /* 0x000fe2000f8e0203 */
[----:B------:R-:W-:-:S02]  /*9a90*/  SHF.R.U64 R30, R30, 0x3, RZ ;  /* 0x000000031e1e7819 */ /* 0x000fc400000012ff */
[----:B------:R-:W-:Y:S02]  /*9aa0*/  SHF.R.U64 R5, R5, 0x3, RZ ;  /* 0x0000000305057819 */ /* 0x000fe400000012ff */
[----:B------:R-:W-:Y:S01]  /*9ab0*/  LOP3.LUT R12, R12, R13, RZ, 0x3c, !PT ;  /* 0x0000000d0c0c7212 */ /* 0x000fe200078e3cff */
[----:B--2---:R-:W-:Y:S01]  /*9ac0*/  @!P2 ST.E desc[UR56][R42.64], R21 ;  /* 0x000000152a00a985 */ /* 0x004fe2000c101938 */
[----:B------:R-:W-:Y:S01]  /*9ad0*/  LOP3.LUT R24, R24, R25, RZ, 0x3c, !PT ;  /* 0x0000001918187212 */ /* 0x000fe200078e3cff */
[--C-:B------:R-:W-:Y:S01]  /*9ae0*/  IMAD.X R13, RZ, RZ, R29.reuse, P6 ;  /* 0x000000ffff0d7224 */ /* 0x100fe200030e061d */
[----:B------:R-:W-:Y:S01]  /*9af0*/  LOP3.LUT R30, R30, R31, RZ, 0x3c, !PT ;  /* 0x0000001f1e1e7212 */ /* 0x000fe200078e3cff */
[--C-:B------:R-:W-:Y:S01]  /*9b00*/  IMAD.X R25, RZ, RZ, R29.reuse, P5 ;  /* 0x000000ffff197224 */ /* 0x100fe200028e061d */
[----:B---3--:R-:W-:Y:S01]  /*9b10*/  LOP3.LUT R4, R5, R28, RZ, 0x3c, !PT ;  /* 0x0000001c05047212 */ /* 0x008fe200078e3cff */
[--C-:B------:R-:W-:Y:S01]  /*9b20*/  IMAD.X R31, RZ, RZ, R29.reuse, P4 ;  /* 0x000000ffff1f7224 */ /* 0x100fe200020e061d */
[----:B----4-:R2:W-:Y:S01]  /*9b30*/  @!P0 ST.E desc[UR56][R44.64], R20 ;  /* 0x000000142c008985 */ /* 0x0105e2000c101938 */
[----:B------:R-:W-:-:S03]  /*9b40*/  IMAD.MOV.U32 R5, RZ, RZ, R29 ;  /* 0x000000ffff057224 */ /* 0x000fc600078e001d */
[----:B------:R-:W5:Y:S04]  /*9b50*/  LD.E.128 R8, desc[UR56][R8.64] ;  /* 0x0000003808087980 */ /* 0x000f68000c101d00 */
[----:B------:R-:W5:Y:S01]  /*9b60*/  LD.E.128 R4, desc[UR56][R4.64] ;  /* 0x0000003804047980 */ /* 0x000f62000c101d00 */
[----:B--2---:R-:W-:Y:S01]  /*9b70*/  IMAD.WIDE.U32 R20, R40, UR4, RZ ;  /* 0x0000000428147c25 */ /* 0x004fe2000f8e00ff */
[----:B------:R-:W-:Y:S02]  /*9b80*/  ULDC.64 UR4, c[0x0][0xae8] ;  /* 0x0002ba0000047ab9 */ /* 0x000fe40000000a00 */
[----:B------:R-:W5:Y:S01]  /*9b90*/  LD.E.128 R12, desc[UR56][R12.64] ;  /* 0x000000380c0c7980 */ /* 0x000f62000c101d00 */
[----:B------:R-:W-:Y:S02]  /*9ba0*/  IMAD.IADD R21, R21, 0x1, R3 ;  /* 0x0000000115157824 */ /* 0x000fe400078e0203 */
[----:B------:R-:W-:Y:S01]  /*9bb0*/  IMAD R3, R32, UR4, RZ ;  /* 0x0000000420037c24 */ /* 0x000fe2000f8e02ff */
[----:B------:R-:W5:Y:S01]  /*9bc0*/  LD.E.128 R24, desc[UR56][R24.64] ;  /* 0x0000003818187980 */ /* 0x000f62000c101d00 */
[----:B------:R-:W-:-:S02]  /*9bd0*/  IMAD R32, R23, 0xc0, R18 ;  /* 0x000000c017207824 */ /* 0x000fc400078e0212 */
[C---:B------:R-:W-:Y:S01]  /*9be0*/  IMAD R3, R22.reuse, UR5, R3 ;  /* 0x0000000516037c24 */ /* 0x040fe2000f8e0203 */
[----:B------:R-:W5:Y:S01]  /*9bf0*/  LD.E.128 R28, desc[UR56][R30.64] ;  /* 0x000000381e1c7980 */ /* 0x000f62000c101d00 */
[----:B------:R-:W-:Y:S01]  /*9c00*/  IMAD.WIDE.U32 R20, R22, UR4, R20 ;  /* 0x0000000416147c25 */ /* 0x000fe2000f8e0014 */
[----:B------:R-:W-:Y:S02]  /*9c10*/  ULDC.64 UR4, c[0x0][0xaf0] ;  /* 0x0002bc0000047ab9 */ /* 0x000fe40000000a00 */
[----:B------:R-:W5:Y:S01]  /*9c20*/  LD.E.128 R36, desc[UR56][R36.64] ;  /* 0x0000003824247980 */ /* 0x000f62000c101d00 */
        /* <DEDUP_REMOVED lines=17> */
[----:B------:R-:W-:Y:S02]  /*9d40*/  IMAD R41, R0, R43, R32 ;  /* 0x0000002b00297224 */ /* 0x000fe400078e0220 */
[----:B------:R-:W-:Y:S02]  /*9d50*/  IMAD R18, R18, UR4, RZ ;  /* 0x0000000412127c24 */ /* 0x000fe4000f8e02ff */
[----:B------:R-:W-:Y:S01]  /*9d60*/  IMAD.WIDE.U32 R20, R3, UR4, R20 ;  /* 0x0000000403147c25 */ /* 0x000fe2000f8e0014 */
[----:B------:R-:W-:-:S03]  /*9d70*/  SHF.R.S32.HI R0, RZ, 0x1f, R41 ;  /* 0x0000001fff007819 */ /* 0x000fc60000011429 */
[----:B------:R-:W-:Y:S01]  /*9d80*/  IMAD R43, R3, UR5, R18 ;  /* 0x00000005032b7c24 */ /* 0x000fe2000f8e0212 */
[----:B------:R-:W-:Y:S01]  /*9d90*/  ULDC.64 UR4, c[0x0][0xad8] ;  /* 0x0002b60000047ab9 */ /* 0x000fe20000000a00 */
[----:B------:R-:W-:Y:S02]  /*9da0*/  IMAD R45, R23, 0xc0, R148 ;  /* 0x000000c0172d7824 */ /* 0x000fe400078e0294 */
[----:B------:R-:W-:Y:S02]  /*9db0*/  IMAD.IADD R21, R21, 0x1, R43 ;  /* 0x0000000115157824 */ /* 0x000fe400078e022b */
[----:B------:R-:W-:Y:S02]  /*9dc0*/  IMAD R0, R0, UR4, RZ ;  /* 0x0000000400007c24 */ /* 0x000fe4000f8e02ff */
[----:B------:R-:W-:Y:S01]  /*9dd0*/  IMAD.WIDE.U32 R20, R41, UR4, R20 ;  /* 0x0000000429147c25 */ /* 0x000fe2000f8e0014 */
[----:B------:R-:W-:Y:S01]  /*9de0*/  UIADD3 UR4, UR36, 0x31c20, URZ ;  /* 0x00031c2024047890 */ /* 0x000fe2000fffe03f */
[----:B------:R-:W-:-:S02]  /*9df0*/  ISETP.GE.AND P0, PT, R45, R46, PT ;  /* 0x0000002e2d00720c */ /* 0x000fc40003f06270 */
[----:B------:R-:W-:Y:S01]  /*9e00*/  IMAD R3, R41, UR5, R0 ;  /* 0x0000000529037c24 */ /* 0x000fe2000f8e0200 */
[----:B------:R-:W-:Y:S01]  /*9e10*/  LEA R18, P1, R20, UR6, 0x1 ;  /* 0x0000000614127c11 */ /* 0x000fe2000f8208ff */
[----:B------:R-:W-:Y:S02]  /*9e20*/  UPRMT UR4, URZ, 0x654, UR4 ;  /* 0x000006543f047896 */ /* 0x000fe40008000004 */
[----:B------:R-:W-:-:S05]  /*9e30*/  IMAD.IADD R3, R21, 0x1, R3 ;  /* 0x0000000115037824 */ /* 0x000fca00078e0203 */
[----:B------:R-:W-:Y:S01]  /*9e40*/  LEA.HI.X R3, R20, UR7, R3, 0x1, P1 ;  /* 0x0000000714037c11 */ /* 0x000fe200088f0c03 */
[----:B-1----:R0:W1:Y:S01]  /*9e50*/  SHFL.IDX PT, R22, R18, RZ, 0x1c1f ;  /* 0x001c1fff12167589 */ /* 0x00206200000e0000 */
[----:B------:R-:W-:Y:S01]  /*9e60*/  SYNCS.ARRIVE.TRANS64.RED.A1T0 RZ, [UR4], RZ ;  /* 0x000000ffffff79a7 */ /* 0x000fe20008100404 */
[----:B------:R-:W-:Y:S02]  /*9e70*/  BSSY B1, `(.L_x_10115) ;  /* 0x000000f000017945 */ /* 0x000fe40003800000 */
[----:B------:R0:W2:Y:S02]  /*9e80*/  SHFL.IDX PT, R23, R3, RZ, 0x1c1f ;  /* 0x001c1fff03177589 */ /* 0x0000a400000e0000 */
[----:B------:R-:W-:Y:S05]  /*9e90*/  @P0 BRA `(.L_x_10116) ;  /* 0x0000000000300947 */ /* 0x000fea0003800000 */
[----:B------:R-:W-:Y:S02]  /*9ea0*/  ULDC UR4, c[0x0][0xac8] ;  /* 0x0002b20000047ab9 */ /* 0x000fe40000000800 */
[----:B------:R-:W-:Y:S02]  /*9eb0*/  ISETP.GE.AND P1, PT, R144, UR4, PT ;  /* 0x0000000490007c0c */ /* 0x000fe4000bf26270 */
[----:B------:R-:W-:Y:S02]  /*9ec0*/  ISETP.GE.AND P2, PT, R146, UR4, PT ;  /* 0x0000000492007c0c */ /* 0x000fe4000bf46270 */
[----:B------:R-:W-:-:S09]  /*9ed0*/  ISETP.GE.AND P0, PT, R19, UR4, PT ;  /* 0x0000000413007c0c */ /* 0x000fd2000bf06270 */
[-C--:B-1----:R-:W-:Y:S02]  /*9ee0*/  @!P1 LEA R40, P3, R144, R22.reuse, 0x1 ;  /* 0x0000001690289211 */ /* 0x082fe400078608ff */
[----:B------:R-:W-:Y:S02]  /*9ef0*/  @!P2 LEA R42, P4, R146, R22, 0x1 ;  /* 0x00000016922aa211 */ /* 0x000fe400078808ff */
[----:B--2---:R-:W-:Y:S01]  /*9f00*/  @!P0 IMAD.WIDE R20, R19, 0x2, R22 ;  /* 0x0000000213148825 */ /* 0x004fe200078e0216 */
[-C--:B------:R-:W-:Y:S02]  /*9f10*/  @!P1 LEA.HI.X R41, R144, R23.reuse, R157, 0x1, P3 ;  /* 0x0000001790299211 */ /* 0x080fe400018f0c9d */
[----:B------:R-:W-:Y:S02]  /*9f20*/  @!P2 LEA.HI.X R43, R146, R23, R156, 0x1, P4 ;  /* 0x00000017922ba211 */ /* 0x000fe400020f0c9c */
[----:B-----5:R3:W-:Y:S04]  /*9f30*/  @!P0 ST.E.128 desc[UR56][R20.64], R4 ;  /* 0x0000000414008985 */ /* 0x0207e8000c101d38 */
[----:B------:R3:W-:Y:S04]  /*9f40*/  @!P1 ST.E.128 desc[UR56][R40.64], R12 ;  /* 0x0000000c28009985 */ /* 0x0007e8000c101d38 */
[----:B------:R3:W-:Y:S02]  /*9f50*/  @!P2 ST.E.128 desc[UR56][R42.64], R28 ;  /* 0x0000001c2a00a985 */ /* 0x0007e4000c101d38 */
.L_x_10116:
[----:B------:R-:W-:Y:S05]  /*9f60*/  BSYNC B1 ;  /* 0x0000000000017941 */ /* 0x000fea0003800000 */
.L_x_10115:
[----:B------:R-:W-:Y:S01]  /*9f70*/  VIADD R0, R45, 0x60 ;  /* 0x000000602d007836 */ /* 0x000fe20000000000 */
[----:B---3-5:R3:W4:Y:S04]  /*9f80*/  SHFL.IDX PT, R7, R3, 0x1, 0x1c1f ;  /* 0x003c1f0003077f89 */ /* 0x02872800000e0000 */
[----:B------:R-:W-:Y:S01]  /*9f90*/  ISETP.GE.AND P0, PT, R0, R46, PT ;  /* 0x0000002e0000720c */ /* 0x000fe20003f06270 */
[----:B------:R3:W0:-:S12]  /*9fa0*/  SHFL.IDX PT, R6, R18, 0x1, 0x1c1f ;  /* 0x003c1f0012067f89 */ /* 0x00061800000e0000 */
[----:B---3--:R-:W-:Y:S05]  /*9fb0*/  @P0 BRA `(.L_x_10117) ;  /* 0x0000000800900947 */ /* 0x008fea0003800000 */
[----:B------:R-:W-:Y:S02]  /*9fc0*/  ULDC UR4, c[0x0][0xac8] ;  /* 0x0002b20000047ab9 */ /* 0x000fe40000000800 */
[----:B------:R-:W-:Y:S02]  /*9fd0*/  ISETP.GE.AND P2, PT, R144, UR4, PT ;  /* 0x0000000490007c0c */ /* 0x000fe4000bf46270 */
[----:B------:R-:W-:-:S11]  /*9fe0*/  ISETP.GE.AND P1, PT, R19, UR4, PT ;  /* 0x0000000413007c0c */ /* 0x000fd6000bf26270 */
[C---:B0-----:R-:W-:Y:S02]  /*9ff0*/  @!P2 LEA R12, P0, R144.reuse, R6, 0x1 ;  /* 0x00000006900ca211 */ /* 0x041fe400078008ff */
[----:B----4-:R-:W-:Y:S02]  /*a000*/  @!P1 IMAD.WIDE R4, R19, 0x2, R6 ;  /* 0x0000000213049825 */ /* 0x010fe400078e0206 */
        /* <DEDUP_REMOVED lines=9> */
.L_x_10113:
        /* <DEDUP_REMOVED lines=12> */
[----:B------:R2:W5:Y:S01]  /*a160*/  @P0 LDG.E R3, desc[UR56][R6.64] ;  /* 0x0000003806030981 */ /* 0x000562000c1e1900 */
[----:B------:R-:W4:Y:S07]  /*a170*/  S2R R8, SR_TID.X ;  /* 0x0000000000087919 */ /* 0x000f2e0000002100 */
[----:B------:R-:W-:Y:S01]  /*a180*/  @P1 IADD3 R4, P2, R5, UR4, RZ ;  /* 0x0000000405041c10 */ /* 0x000fe2000ff5e0ff */
[----:B------:R-:W-:-:S03]  /*a190*/  ULDC UR4, c[0x0][0xa88] ;  /* 0x0002a20000047ab9 */ /* 0x000fc60000000800 */
[----:B------:R-:W-:Y:S01]  /*a1a0*/  @P1 IADD3.X R5, R0, UR5, RZ, P2, !PT ;  /* 0x0000000500051c10 */ /* 0x000fe200097fe4ff */
[----:B------:R-:W-:-:S06]  /*a1b0*/  IMAD.U32 R0, RZ, RZ, UR4 ;  /* 0x00000004ff007e24 */ /* 0x000fcc000f8e00ff */
[----:B------:R2:W5:Y:S01]  /*a1c0*/  @P1 LDG.E R0, desc[UR56][R4.64] ;  /* 0x0000003804001981 */ /* 0x000562000c1e1900 */
[----:B---3--:R-:W-:-:S13]  /*a1d0*/  ISETP.NE.AND P2, PT, R25, 0x1, PT ;  /* 0x000000011900780c */ /* 0x008fda0003f45270 */
[----:B------:R-:W3:Y:S01]  /*a1e0*/  @P2 LDC R14, c[0x0][0xbec] ;  /* 0x0002fb00ff0e2b82 */ /* 0x000ee20000000800 */
[----:B----4-:R-:W-:-:S05]  /*a1f0*/  VIADD R8, R8, 0xffffff80 ;  /* 0xffffff8008087836 */ /* 0x010fca0000000000 */
[----:B------:R-:W-:Y:S01]  /*a200*/  ISETP.GE.AND P3, PT, R8, 0xc0, PT ;  /* 0x000000c00800780c */ /* 0x000fe20003f66270 */
[----:B--2---:R-:W-:-:S12]  /*a210*/  @P1 BRA `(.L_x_10118) ;  /* 0x0000000000101947 */ /* 0x004fd80003800000 */
[----:B------:R-:W-:Y:S05]  /*a220*/  @!P0 BRA `(.L_x_10118) ;  /* 0x00000000000c8947 */ /* 0x000fea0003800000 */
[----:B------:R-:W2:Y:S04]  /*a230*/  LDG.E R5, desc[UR56][R6.64] ;  /* 0x0000003806057981 */ /* 0x000ea8000c1e1900 */
[----:B-----5:R-:W2:Y:S02]  /*a240*/  LDG.E R0, desc[UR56][R6.64+0x4] ;  /* 0x0000043806007981 */ /* 0x020ea4000c1e1900 */
[----:B--2---:R-:W-:-:S07]  /*a250*/  IMAD.IADD R0, R0, 0x1, -R5 ;  /* 0x0000000100007824 */ /* 0x004fce00078e0a05 */
.L_x_10118:
        /* <DEDUP_REMOVED lines=8> */
[----:B----4-:R-:W-:Y:S02]  /*a2e0*/  IMAD R5, R0, R11, RZ ;  /* 0x0000000b00057224 */ /* 0x010fe400078e02ff */
        /* <DEDUP_REMOVED lines=37> */
.L_x_10120:
[----:B------:R-:W-:Y:S05]  /*a540*/  BSYNC B1 ;  /* 0x0000000000017941 */ /* 0x000fea0003800000 */
.L_x_10119:
[----:B------:R-:W4:Y:S01]  /*a550*/  @P2 LDC R9, c[0x0][0xbf0] ;  /* 0x0002fc00ff092b82 */ /* 0x000f220000000800 */
        /* <DEDUP_REMOVED lines=32> */
[----:B------:R-:W-:Y:S02]  /*a760*/  IMAD R25, R0, R25, RZ ;  /* 0x0000001900197224 */ /* 0x000fe400078e02ff */
[----:B------:R-:W-:Y:S02]  /*a770*/  IMAD R0, R23, 0xc0, R148 ;  /* 0x000000c017007824 */ /* 0x000fe400078e0294 */
[C---:B------:R-:W-:Y:S02]  /*a780*/  IMAD R3, R7.reuse, UR5, R6 ;  /* 0x0000000507037c24 */ /* 0x040fe4000f8e0206 */
[----:B------:R-:W-:Y:S01]  /*a790*/  IMAD.WIDE.U32 R4, R7, UR4, R4 ;  /* 0x0000000407047c25 */ /* 0x000fe2000f8e0004 */
[----:B------:R-:W-:Y:S01]  /*a7a0*/  ISETP.GE.AND P0, PT, R0, R25, PT ;  /* 0x000000190000720c */ /* 0x000fe20003f06270 */
[----:B------:R-:W-:-:S02]  /*a7b0*/  ULDC.64 UR4, c[0x0][0xa80] ;  /* 0x0002a00000047ab9 */ /* 0x000fc40000000a00 */
[----:B------:R-:W-:Y:S01]  /*a7c0*/  IMAD.IADD R3, R5, 0x1, R3 ;  /* 0x0000000105037824 */ /* 0x000fe200078e0203 */
[----:B------:R-:W-:-:S04]  /*a7d0*/  LEA R6, P1, R4, UR4, 0x1 ;  /* 0x0000000404067c11 */ /* 0x000fc8000f8208ff */
[----:B------:R-:W-:Y:S02]  /*a7e0*/  LEA.HI.X R3, R4, UR5, R3, 0x1, P1 ;  /* 0x0000000504037c11 */ /* 0x000fe400088f0c03 */
[----:B------:R2:W3:Y:S04]  /*a7f0*/  SHFL.IDX PT, R4, R6, RZ, 0x1c1f ;  /* 0x001c1fff06047589 */ /* 0x0004e800000e0000 */
[----:B------:R2:W4:Y:S01]  /*a800*/  SHFL.IDX PT, R5, R3, RZ, 0x1c1f ;  /* 0x001c1fff03057589 */ /* 0x00052200000e0000 */
[----:B------:R-:W-:Y:S05]  /*a810*/  @P0 BRA `(.L_x_10122) ;  /* 0x0000000000300947 */ /* 0x000fea0003800000 */
[----:B------:R-:W-:Y:S02]  /*a820*/  ULDC UR4, c[0x0][0xac8] ;  /* 0x0002b20000047ab9 */ /* 0x000fe40000000800 */
[----:B------:R-:W-:Y:S02]  /*a830*/  ISETP.GE.AND P3, PT, R144, UR4, PT ;  /* 0x0000000490007c0c */ /* 0x000fe4000bf66270 */
[----:B------:R-:W-:Y:S02]  /*a840*/  ISETP.GE.AND P4, PT, R146, UR4, PT ;  /* 0x0000000492007c0c */ /* 0x000fe4000bf86270 */
[----:B------:R-:W-:-:S09]  /*a850*/  ISETP.GE.AND P2, PT, R19, UR4, PT ;  /* 0x0000000413007c0c */ /* 0x000fd2000bf46270 */
[-C--:B---3--:R-:W-:Y:S02]  /*a860*/  @!P3 LEA R10, P0, R144, R4.reuse, 0x1 ;  /* 0x00000004900ab211 */ /* 0x088fe400078008ff */
[----:B------:R-:W-:Y:S02]  /*a870*/  @!P4 LEA R12, P1, R146, R4, 0x1 ;  /* 0x00000004920cc211 */ /* 0x000fe400078208ff */
[----:B----4-:R-:W-:Y:S01]  /*a880*/  @!P2 IMAD.WIDE R8, R19, 0x2, R4 ;  /* 0x000000021308a825 */ /* 0x010fe200078e0204 */
[-C--:B------:R-:W-:Y:S02]  /*a890*/  @!P3 LEA.HI.X R11, R144, R5.reuse, R157, 0x1, P0 ;  /* 0x00000005900bb211 */ /* 0x080fe400000f0c9d */
[----:B------:R-:W-:Y:S02]  /*a8a0*/  @!P4 LEA.HI.X R13, R146, R5, R156, 0x1, P1 ;  /* 0x00000005920dc211 */ /* 0x000fe400008f0c9c */
[----:B------:R3:W-:Y:S04]  /*a8b0*/  @!P2 ST.E.128 desc[UR56][R8.64], RZ ;  /* 0x000000ff0800a985 */ /* 0x0007e8000c101d38 */
[----:B------:R3:W-:Y:S04]  /*a8c0*/  @!P3 ST.E.128 desc[UR56][R10.64], RZ ;  /* 0x000000ff0a00b985 */ /* 0x0007e8000c101d38 */
[----:B------:R3:W-:Y:S02]  /*a8d0*/  @!P4 ST.E.128 desc[UR56][R12.64], RZ ;  /* 0x000000ff0c00c985 */ /* 0x0007e4000c101d38 */
.L_x_10122:
[----:B------:R-:W-:Y:S05]  /*a8e0*/  BSYNC B1 ;  /* 0x0000000000017941 */ /* 0x000fea0003800000 */
.L_x_10121:
[----:B------:R-:W-:Y:S01]  /*a8f0*/  VIADD R0, R0, 0x60 ;  /* 0x0000006000007836 */ /* 0x000fe20000000000 */
[----:B----4-:R4:W0:Y:S04]  /*a900*/  SHFL.IDX PT, R5, R3, 0x1, 0x1c1f ;  /* 0x003c1f0003057f89 */ /* 0x01082800000e0000 */
[----:B------:R-:W-:Y:S01]  /*a910*/  ISETP.GE.AND P0, PT, R0, R25, PT ;  /* 0x000000190000720c */ /* 0x000fe20003f06270 */
[----:B---3--:R4:W3:-:S12]  /*a920*/  SHFL.IDX PT, R4, R6, 0x1, 0x1c1f ;  /* 0x003c1f0006047f89 */ /* 0x0088d800000e0000 */
[----:B----4-:R-:W-:Y:S05]  /*a930*/  @P0 BRA `(.L_x_10117) ;  /* 0x0000000000300947 */ /* 0x010fea0003800000 */
[----:B------:R-:W-:Y:S02]  /*a940*/  ULDC UR4, c[0x0][0xac8] ;  /* 0x0002b20000047ab9 */ /* 0x000fe40000000800 */
[----:B------:R-:W-:Y:S02]  /*a950*/  ISETP.GE.AND P3, PT, R144, UR4, PT ;  /* 0x0000000490007c0c */ /* 0x000fe4000bf66270 */
[----:B------:R-:W-:Y:S02]  /*a960*/  ISETP.GE.AND P4, PT, R146, UR4, PT ;  /* 0x0000000492007c0c */ /* 0x000fe4000bf86270 */
[----:B------:R-:W-:-:S09]  /*a970*/  ISETP.GE.AND P2, PT, R19, UR4, PT ;  /* 0x0000000413007c0c */ /* 0x000fd2000bf46270 */
[-C--:B---3--:R-:W-:Y:S02]  /*a980*/  @!P3 LEA R8, P0, R144, R4.reuse, 0x1 ;  /* 0x000000049008b211 */ /* 0x088fe400078008ff */
[----:B------:R-:W-:Y:S02]  /*a990*/  @!P4 LEA R10, P1, R146, R4, 0x1 ;  /* 0x00000004920ac211 */ /* 0x000fe400078208ff */
[----:B0-2---:R-:W-:Y:S01]  /*a9a0*/  @!P2 IMAD.WIDE R6, R19, 0x2, R4 ;  /* 0x000000021306a825 */ /* 0x005fe200078e0204 */
[-C--:B------:R-:W-:Y:S02]  /*a9b0*/  @!P3 LEA.HI.X R9, R144, R5.reuse, R157, 0x1, P0 ;  /* 0x000000059009b211 */ /* 0x080fe400000f0c9d */
[----:B------:R-:W-:Y:S02]  /*a9c0*/  @!P4 LEA.HI.X R11, R146, R5, R156, 0x1, P1 ;  /* 0x00000005920bc211 */ /* 0x000fe400008f0c9c */
[----:B------:R4:W-:Y:S04]  /*a9d0*/  @!P2 ST.E.128 desc[UR56][R6.64], RZ ;  /* 0x000000ff0600a985 */ /* 0x0009e8000c101d38 */
[----:B------:R4:W-:Y:S04]  /*a9e0*/  @!P3 ST.E.128 desc[UR56][R8.64], RZ ;  /* 0x000000ff0800b985 */ /* 0x0009e8000c101d38 */
[----:B------:R4:W-:Y:S02]  /*a9f0*/  @!P4 ST.E.128 desc[UR56][R10.64], RZ ;  /* 0x000000ff0a00c985 */ /* 0x0009e4000c101d38 */
.L_x_10117:
[----:B------:R-:W-:Y:S05]  /*aa00*/  BSYNC B0 ;  /* 0x0000000000007941 */ /* 0x000fea0003800000 */
.L_x_10112:
[----:B------:R-:W-:Y:S02]  /*aa10*/  ULDC UR4, c[0x0][0xc3c] ;  /* 0x00030f0000047ab9 */ /* 0x000fe40000000800 */
[----:B-1----:R-:W-:-:S13]  /*aa20*/  ISETP.GE.AND P0, PT, R35, UR4, PT ;  /* 0x0000000423007c0c */ /* 0x002fda000bf06270 */
[----:B------:R-:W-:Y:S05]  /*aa30*/  @!P0 BRA `(.L_x_10123) ;  /* 0xffffff64002c8947 */ /* 0x000fea000383ffff */
[----:B------:R-:W-:Y:S05]  /*aa40*/  EXIT ;  /* 0x000000000000794d */ /* 0x000fea0003800000 */
.L_x_10088:
[----:B------:R-:W-:-:S08]  /*aa50*/  NOP ;  /* 0x0000000000007918 */ /* 0x000fd00000000000 */
[----:B--2---:R-:W0:-:S00]  /*aa60*/  USETMAXREG.DEALLOC.CTAPOOL 0x20 ;  /* 0x00000020000079c8 */ /* 0x004e0000080e0500 */
[----:B0-----:R-:W-:Y:S02]  /*aa70*/  LOP3.LUT R0, R0, 0x3, RZ, 0xc0, !PT ;  /* 0x0000000300007812 */ /* 0x001fe400078ec0ff */
[----:B------:R-:W-:-:S04]  /*aa80*/  LOP3.LUT R29, R29, 0xfffffffd, RZ, 0xc0, !PT ;  /* 0xfffffffd1d1d7812 */ /* 0x000fc800078ec0ff */
[----:B------:R-:W0:Y:S02]  /*aa90*/  SHFL.IDX PT, R0, R0, RZ, 0x1f ;  /* 0x00001fff00007589 */ /* 0x000e2400000e0000 */
[----:B0-----:R-:W-:Y:S01]  /*aaa0*/  ISETP.NE.AND P0, PT, R0, RZ, PT ;  /* 0x000000ff0000720c */ /* 0x001fe20003f05270 */
[----:B------:R-:W-:-:S12]  /*aab0*/  IMAD.MOV.U32 R0, RZ, RZ, RZ ;  /* 0x000000ffff007224 */ /* 0x000fd800078e00ff */
[----:B------:R-:W-:Y:S01]  /*aac0*/  @P0 LOP3.LUT R29, R29, 0x2, RZ, 0xfc, !PT ;  /* 0x000000021d1d0812 */ /* 0x000fe200078efcff */
[----:B------:R-:W-:Y:S06]  /*aad0*/  @!P0 BRA `(.L_x_10124) ;  /* 0x00000000001c8947 */ /* 0x000fec0003800000 */
[----:B------:R-:W0:Y:S08]  /*aae0*/  S2UR UR5, SR_CgaCtaId ;  /* 0x00000000000579c3 */ /* 0x000e300000008800 */
[----:B------:R-:W-:Y:S06]  /*aaf0*/  BAR.SYNC.DEFER_BLOCKING 0x5, 0x200 ;  /* 0x0148000000007b1d */ /* 0x000fec0000010000 */
[----:B------:R-:W-:-:S02]  /*ab00*/  UMOV UR4, 0x400 ;  /* 0x0000040000047882 */ /* 0x000fc40000000000 */
[----:B0-----:R-:W-:-:S09]  /*ab10*/  ULEA UR4, UR5, UR4, 0x18 ;  /* 0x0000000405047291 */ /* 0x001fd2000f8ec03f */
[----:B------:R-:W0:Y:S01]  /*ab20*/  LDS.128 R16, [UR4+0x31cd0] ;  /* 0x031cd004ff107984 */ /* 0x000e220008000c00 */
[----:B------:R-:W-:Y:S06]  /*ab30*/  BAR.ARV 0x4, 0x200 ;  /* 0x0108000000007b1d */ /* 0x000fec0000002000 */
[----:B------:R-:W-:Y:S05]  /*ab40*/  BRA `(.L_x_10125) ;  /* 0x0000000800007947 */ /* 0x000fea0003800000 */
.L_x_10124:
[----:B------:R-:W0:Y:S01]  /*ab50*/  S2R R2, SR_TID.X ;  /* 0x0000000000027919 */ /* 0x000e220000002100 */
        /* <DEDUP_REMOVED lines=41> */
.L_x_10130:
        /* <DEDUP_REMOVED lines=12> */
.L_x_10129:
[----:B------:R-:W-:Y:S05]  /*aeb0*/  BSYNC B0 ;  /* 0x0000000000007941 */ /* 0x000fea0003800000 */
.L_x_10128:
        /* <DEDUP_REMOVED lines=21> */
.L_x_10126:
        /* <DEDUP_REMOVED lines=11> */
[----:B------:R0:W1:Y:S01]  /*b0c0*/  F2I.FTZ.U32.TRUNC.NTZ R3, R2 ;  /* 0x0000000200037305 */ /* 0x000062000021f000 */
[----:B------:R-:W-:Y:S05]  /*b0d0*/  @!P0 BRA `(.L_x_10131) ;  /* 0x0000000000088947 */ /* 0x000fea0003800000 */
[----:B------:R-:W-:-:S06]  /*b0e0*/  VIADD R16, R19, 0xffffffff ;  /* 0xffffffff13107836 */ /* 0x000fcc0000000000 */
[----:B------:R2:W3:Y:S02]  /*b0f0*/  SHFL.IDX PT, R16, R7, R16, 0x1f ;  /* 0x00001f1007107589 */ /* 0x0004e400000e0000 */
.L_x_10131:
[----:B---3--:R-:W-:Y:S01]  /*b100*/  IMAD R16, R16, UR5, R9 ;  /* 0x0000000510107c24 */ /* 0x008fe2000f8e0209 */
[----:B0-----:R-:W-:Y:S01]  /*b110*/  IABS R2, R0 ;  /* 0x0000000000027213 */ /* 0x001fe20000000000 */
[----:B-12---:R-:W-:Y:S02]  /*b120*/  IMAD.MOV R7, RZ, RZ, -R3 ;  /* 0x000000ffff077224 */ /* 0x006fe400078e0a03 */
[----:B------:R-:W-:Y:S01]  /*b130*/  VIADD R19, R19, UR4 ;  /* 0x0000000413137c36 */ /* 0x000fe20008000000 */
[----:B------:R-:W-:Y:S01]  /*b140*/  IADD3 R9, -R16, UR6, RZ ;  /* 0x0000000610097c10 */ /* 0x000fe2000fffe1ff */
[----:B------:R-:W-:Y:S02]  /*b150*/  IMAD.MOV R8, RZ, RZ, -R2 ;  /* 0x000000ffff087224 */ /* 0x000fe400078e0a02 */
[----:B------:R-:W-:Y:S01]  /*b160*/  IMAD R7, R7, R4, RZ ;  /* 0x0000000407077224 */ /* 0x000fe200078e02ff */
[----:B------:R-:W-:Y:S01]  /*b170*/  IABS R6, R9 ;  /* 0x0000000900067213 */ /* 0x000fe20000000000 */
[----:B------:R-:W-:-:S04]  /*b180*/  IMAD.MOV.U32 R2, RZ, RZ, RZ ;  /* 0x000000ffff027224 */ /* 0x000fc800078e00ff */
[----:B------:R-:W-:-:S04]  /*b190*/  IMAD.HI.U32 R2, R3, R7, R2 ;  /* 0x0000000703027227 */ /* 0x000fc800078e0002 */
[----:B------:R-:W-:Y:S02]  /*b1a0*/  IMAD.MOV.U32 R3, RZ, RZ, R6 ;  /* 0x000000ffff037224 */ /* 0x000fe400078e0006 */
[----:B------:R-:W-:Y:S02]  /*b1b0*/  IMAD.MOV.U32 R6, RZ, RZ, R8 ;  /* 0x000000ffff067224 */ /* 0x000fe400078e0008 */
        /* <DEDUP_REMOVED lines=16> */
.L_x_10127:
[----:B------:R-:W-:Y:S02]  /*b2c0*/  IMAD.MOV.U32 R17, RZ, RZ, RZ ;  /* 0x000000ffff117224 */ /* 0x000fe400078e00ff */
[----:B------:R-:W-:Y:S02]  /*b2d0*/  IMAD.U32 R16, RZ, RZ, UR6 ;  /* 0x00000006ff107e24 */ /* 0x000fe4000f8e00ff */
[----:B------:R-:W-:-:S07]  /*b2e0*/  IMAD.MOV.U32 R18, RZ, RZ, RZ ;  /* 0x000000ffff127224 */ /* 0x000fce00078e00ff */
.L_x_10132:
[----:B------:R-:W-:-:S13]  /*b2f0*/  ISETP.NE.AND P0, PT, R5, RZ, PT ;  /* 0x000000ff0500720c */ /* 0x000fda0003f05270 */
[----:B------:R-:W0:Y:S01]  /*b300*/  @!P0 S2R R3, SR_CgaCtaId ;  /* 0x0000000000038919 */ /* 0x000e220000008800 */
[----:B------:R-:W-:-:S04]  /*b310*/  @!P0 MOV R0, 0x400 ;  /* 0x0000040000008802 */ /* 0x000fc80000000f00 */
[----:B0-----:R-:W-:-:S05]  /*b320*/  @!P0 LEA R0, R3, R0, 0x18 ;  /* 0x0000000003008211 */ /* 0x001fca00078ec0ff */
[----:B------:R1:W-:Y:S01]  /*b330*/  @!P0 STS.128 [R0+0x31cd0], R16 ;  /* 0x031cd01000008388 */ /* 0x0003e20000000c00 */
[----:B------:R-:W-:Y:S06]  /*b340*/  BAR.ARV 0x5, 0x200 ;  /* 0x0148000000007b1d */ /* 0x000fec0000002000 */
.L_x_10125:
[----:B------:R2:W-:Y:S01]  /*b350*/  STL [R1+0x30], RZ ;  /* 0x000030ff01007387 */ /* 0x0005e20000100800 */
[----:B------:R-:W-:Y:S01]  /*b360*/  ULDC UR4, c[0x0][0xc3c] ;  /* 0x00030f0000047ab9 */ /* 0x000fe20000000800 */
[----:B------:R-:W-:Y:S01]  /*b370*/  IMAD.MOV.U32 R26, RZ, RZ, 0x1 ;  /* 0x00000001ff1a7424 */ /* 0x000fe200078e00ff */
[----:B0-----:R-:W-:Y:S01]  /*b380*/  ISETP.GE.AND P0, PT, R19, UR4, PT ;  /* 0x0000000413007c0c */ /* 0x001fe2000bf06270 */
[----:B------:R-:W-:-:S12]  /*b390*/  IMAD.MOV.U32 R23, RZ, RZ, RZ ;  /* 0x000000ffff177224 */ /* 0x000fd800078e00ff */
[----:B--2---:R-:W-:Y:S05]  /*b3a0*/  @P0 BRA `(.L_x_10133) ;  /* 0x0000005000700947 */ /* 0x004fea0003800000 */
[----:B------:R-:W0:Y:S01]  /*b3b0*/  S2R R6, SR_TID.X ;  /* 0x0000000000067919 */ /* 0x000e220000002100 */
[----:B------:R-:W2:Y:S01]  /*b3c0*/  S2UR UR5, SR_CgaCtaId ;  /* 0x00000000000579c3 */ /* 0x000ea20000008800 */
[----:B------:R-:W-:Y:S01]  /*b3d0*/  UMOV UR4, 0x400 ;  /* 0x0000040000047882 */ /* 0x000fe20000000000 */
[----:B------:R-:W-:Y:S01]  /*b3e0*/  BSSY B8, `(.L_x_10133) ;  /* 0x0000518000087945 */ /* 0x000fe20003800000 */
[----:B------:R3:W-:Y:S01]  /*b3f0*/  STL [R1+0x30], RZ ;  /* 0x000030ff01007387 */ /* 0x0007e20000100800 */
[----:B------:R-:W-:Y:S01]  /*b400*/  IMAD.MOV.U32 R26, RZ, RZ, 0x1 ;  /* 0x00000001ff1a7424 */ /* 0x000fe200078e00ff */
[----:B------:R-:W-:Y:S01]  /*b410*/  ULDC UR36, c[0x0][0xc] ;  /* 0x0000030000247ab9 */ /* 0x000fe20000000800 */
[----:B------:R-:W-:Y:S01]  /*b420*/  IMAD.MOV.U32 R23, RZ, RZ, RZ ;  /* 0x000000ffff177224 */ /* 0x000fe200078e00ff */
[----:B------:R-:W-:Y:S01]  /*b430*/  ULDC.64 UR38, c[0x0][0x198] ;  /* 0x0000660000267ab9 */ /* 0x000fe20000000a00 */
[----:B--2---:R-:W-:-:S06]  /*b440*/  ULEA UR4, UR5, UR4, 0x18 ;  /* 0x0000000405047291 */ /* 0x004fcc000f8ec03f */
[----:B------:R-:W-:Y:S01]  /*b450*/  IMAD.U32 R22, RZ, RZ, UR4 ;  /* 0x00000004ff167e24 */ /* 0x000fe2000f8e00ff */
[C---:B0-----:R-:W-:Y:S01]  /*b460*/  LOP3.LUT R5, R6.reuse, 0x7f, RZ, 0xc0, !PT ;  /* 0x0000007f06057812 */ /* 0x041fe200078ec0ff */
[----:B-1----:R-:W-:-:S04]  /*b470*/  IMAD.SHL.U32 R0, R6, 0x8, RZ ;  /* 0x0000000806007824 */ /* 0x002fc800078e00ff */
[----:B------:R-:W-:Y:S01]  /*b480*/  IMAD.SHL.U32 R4, R5, 0x8, RZ ;  /* 0x0000000805047824 */ /* 0x000fe200078e00ff */
[C---:B------:R-:W-:Y:S02]  /*b490*/  LOP3.LUT R3, R0.reuse, 0x20, RZ, 0xc0, !PT ;  /* 0x0000002000037812 */ /* 0x040fe400078ec0ff */
[----:B------:R-:W-:Y:S02]  /*b4a0*/  LOP3.LUT R2, R0, 0xd8, RZ, 0xc0, !PT ;  /* 0x000000d800027812 */ /* 0x000fe400078ec0ff */
[----:B------:R-:W-:Y:S02]  /*b4b0*/  LOP3.LUT R3, R3, 0x300, R4, 0xf8, !PT ;  /* 0x0000030003037812 */ /* 0x000fe400078ef804 */
[----:B------:R-:W-:Y:S02]  /*b4c0*/  LOP3.LUT R2, R2, 0x18, R6, 0x78, !PT ;  /* 0x0000001802027812 */ /* 0x000fe400078e7806 */
[----:B------:R-:W-:Y:S02]  /*b4d0*/  SHF.R.U32.HI R4, RZ, 0x2, R5 ;  /* 0x00000002ff047819 */ /* 0x000fe40000011605 */
[----:B------:R-:W-:Y:S01]  /*b4e0*/  LOP3.LUT R3, R3, R2, RZ, 0xfc, !PT ;  /* 0x0000000203037212 */ /* 0x000fe200078efcff */
[----:B------:R-:W-:Y:S01]  /*b4f0*/  IMAD.SHL.U32 R2, R6, 0x20, RZ ;  /* 0x0000002006027824 */ /* 0x000fe200078e00ff */
[----:B------:R-:W-:-:S03]  /*b500*/  LOP3.LUT R0, R0, 0x18, RZ, 0xc0, !PT ;  /* 0x0000001800007812 */ /* 0x000fc600078ec0ff */
[----:B------:R-:W-:Y:S01]  /*b510*/  IMAD R3, R3, 0x2, R22 ;  /* 0x0000000203037824 */ /* 0x000fe200078e0216 */
[----:B------:R-:W-:Y:S02]  /*b520*/  LOP3.LUT R4, R4, 0x60, R2, 0xf8, !PT ;  /* 0x0000006004047812 */ /* 0x000fe400078ef802 */
[C---:B------:R-:W-:Y:S02]  /*b530*/  LOP3.LUT R2, R0.reuse, 0x20, RZ, 0xfc, !PT ;  /* 0x0000002000027812 */ /* 0x040fe400078efcff */
[----:B------:R3:W-:Y:S01]  /*b540*/  STL [R1+0x4], R3 ;  /* 0x0000040301007387 */ /* 0x0007e20000100800 */
[----:B------:R-:W-:-:S07]  /*b550*/  LOP3.LUT R0, R0, 0x40, RZ, 0xfc, !PT ;  /* 0x0000004000007812 */ /* 0x000fce00078efcff */
.L_x_10237:
[----:B0--3--:R-:W0:Y:S02]  /*b560*/  LDC.64 R2, c[0x0][0xc88] ;  /* 0x00032200ff027b82 */ /* 0x009e240000000a00 */
[----:B0-----:R-:W-:-:S05]  /*b570*/  IMAD.WIDE R2, R19, 0x4, R2 ;  /* 0x0000000413027825 */ /* 0x001fca00078e0202 */
[----:B--2---:R-:W2:Y:S01]  /*b580*/  LDG.E R9, desc[UR56][R2.64] ;  /* 0x0000003802097981 */ /* 0x004ea2000c1e1900 */
[----:B------:R-:W-:Y:S05]  /*b590*/  YIELD ;  /* 0x0000000000007946 */ /* 0x000fea0003800000 */
[----:B------:R-:W-:Y:S01]  /*b5a0*/  ULDC.64 UR4, c[0x0][0xa28] ;  /* 0x00028a0000047ab9 */ /* 0x000fe20000000a00 */
[----:B-1----:R-:W-:Y:S01]  /*b5b0*/  IMAD.MOV.U32 R0, RZ, RZ, RZ ;  /* 0x000000ffff007224 */ /* 0x002fe200078e00ff */
        /* <DEDUP_REMOVED lines=14> */
[----:B------:R1:W5:Y:S01]  /*b6a0*/  @P0 LDG.E R0, desc[UR56][R2.64] ;  /* 0x0000003802000981 */ /* 0x000362000c1e1900 */
[----:B------:R-:W-:Y:S01]  /*b6b0*/  ISETP.NE.AND.EX P1, PT, RZ, UR5, PT, P1 ;  /* 0x00000005ff007c0c */ /* 0x000fe2000bf25310 */
[----:B------:R-:W-:Y:S01]  /*b6c0*/  IMAD.MOV.U32 R28, RZ, RZ, RZ ;  /* 0x000000ffff1c7224 */ /* 0x000fe200078e00ff */
[----:B------:R-:W-:Y:S01]  /*b6d0*/  ISETP.NE.U32.AND P2, PT, RZ, UR6, PT ;  /* 0x00000006ff007c0c */ /* 0x000fe2000bf45070 */
[----:B------:R-:W-:Y:S01]  /*b6e0*/  STL [R1], R8 ;  /* 0x0000000801007387 */ /* 0x000fe20000100800 */
[----:B------:R-:W-:Y:S02]  /*b6f0*/  ISETP.NE.U32.AND P0, PT, RZ, UR8, PT ;  /* 0x00000008ff007c0c */ /* 0x000fe4000bf05070 */
[----:B------:R-:W-:Y:S02]  /*b700*/  ISETP.NE.AND.EX P2, PT, RZ, UR7, PT, P2 ;  /* 0x00000007ff007c0c */ /* 0x000fe4000bf45320 */
        /* <DEDUP_REMOVED lines=22> */
[----:B----4-:R-:W-:Y:S05]  /*b870*/  @P2 BRA `(.L_x_10134) ;  /* 0x0000000000142947 */ /* 0x010fea0003800000 */
[----:B------:R-:W-:Y:S05]  /*b880*/  @!P1 BRA `(.L_x_10134) ;  /* 0x0000000000109947 */ /* 0x000fea0003800000 */
[----:B------:R-:W2:Y:S04]  /*b890*/  LDG.E R7, desc[UR56][R2.64] ;  /* 0x0000003802077981 */ /* 0x000ea8000c1e1900 */
[----:B------:R-:W2:Y:S02]  /*b8a0*/  LDG.E R2, desc[UR56][R2.64+0x4] ;  /* 0x0000043802027981 */ /* 0x000ea4000c1e1900 */
[----:B--2---:R-:W-:-:S05]  /*b8b0*/  IMAD.IADD R2, R2, 0x1, -R7 ;  /* 0x0000000102027824 */ /* 0x004fca00078e0a07 */
[----:B------:R1:W-:Y:S02]  /*b8c0*/  STL [R1+0x2c], R2 ;  /* 0x00002c0201007387 */ /* 0x0003e40000100800 */
.L_x_10134:
[----:B------:R-:W-:Y:S01]  /*b8d0*/  ULDC.64 UR4, c[0x0][0xa20] ;  /* 0x0002880000047ab9 */ /* 0x000fe20000000a00 */
[----:B-----5:R-:W-:Y:S01]  /*b8e0*/  IMAD.IADD R28, R28, 0x1, R0 ;  /* 0x000000011c1c7824 */ /* 0x020fe200078e0200 */
[----:B------:R-:W-:Y:S01]  /*b8f0*/  ISETP.NE.U32.AND P1, PT, RZ, UR4, PT ;  /* 0x00000004ff007c0c */ /* 0x000fe2000bf25070 */
[----:B------:R-:W-:-:S03]  /*b900*/  IMAD.MOV.U32 R25, RZ, RZ, R9 ;  /* 0x000000ffff197224 */ /* 0x000fc600078e0009 */
[----:B------:R-:W-:-:S13]  /*b910*/  ISETP.NE.AND.EX P1, PT, RZ, UR5, PT, P1 ;  /* 0x00000005ff007c0c */ /* 0x000fda000bf25310 */
[----:B------:R-:W-:Y:S05]  /*b920*/  @!P1 BRA `(.L_x_10135) ;  /* 0x0000000000109947 */ /* 0x000fea0003800000 */
[----:B-1----:R-:W-:-:S04]  /*b930*/  IADD3 R2, P0, R24, UR4, RZ ;  /* 0x0000000418027c10 */ /* 0x002fc8000ff1e0ff */
[----:B------:R-:W-:-:S05]  /*b940*/  IADD3.X R3, R8, UR5, RZ, P0, !PT ;  /* 0x0000000508037c10 */ /* 0x000fca00087fe4ff */
[----:B------:R1:W5:Y:S01]  /*b950*/  LDG.E R6, desc[UR56][R2.64] ;  /* 0x0000003802067981 */ /* 0x000362000c1e1900 */
[----:B------:R-:W-:Y:S05]  /*b960*/  BRA `(.L_x_10136) ;  /* 0x0000000000107947 */ /* 0x000fea0003800000 */
.L_x_10135:
[----:B------:R-:W-:Y:S05]  /*b970*/  @!P0 BRA `(.L_x_10136) ;  /* 0x00000000000c8947 */ /* 0x000fea0003800000 */
[----:B------:R-:W2:Y:S04]  /*b980*/  LDG.E R6, desc[UR56][R4.64] ;  /* 0x0000003804067981 */ /* 0x000ea8000c1e1900 */
[----:B------:R-:W2:Y:S02]  /*b990*/  LDG.E R4, desc[UR56][R4.64+0x4] ;  /* 0x0000043804047981 */ /* 0x000ea4000c1e1900 */
[----:B--2---:R-:W-:-:S07]  /*b9a0*/  IMAD.IADD R6, R4, 0x1, -R6 ;  /* 0x0000000104067824 */ /* 0x004fce00078e0a06 */
.L_x_10136:
[----:B-1---5:R-:W-:Y:S01]  /*b9b0*/  IMAD.IADD R2, R6, 0x1, -R0 ;  /* 0x0000000106027824 */ /* 0x022fe200078e0a00 */
[----:B------:R-:W-:Y:S03]  /*b9c0*/  BSSY B7, `(.L_x_10137) ;  /* 0x000041b000077945 */ /* 0x000fe60003800000 */
[C---:B------:R-:W-:Y:S01]  /*b9d0*/  VIADD R0, R2.reuse, 0x8f ;  /* 0x0000008f02007836 */ /* 0x040fe20000000000 */
[----:B------:R1:W-:Y:S01]  /*b9e0*/  STL [R1+0x28], R2 ;  /* 0x0000280201007387 */ /* 0x0003e20000100800 */
[----:B------:R-:W-:Y:S02]  /*b9f0*/  ISETP.GT.AND P0, PT, R2, RZ, PT ;  /* 0x000000ff0200720c */ /* 0x000fe40003f04270 */
[----:B------:R-:W-:-:S05]  /*ba00*/  IMAD.HI R0, R0, 0x38e38e39, RZ ;  /* 0x38e38e3900007827 */ /* 0x000fca00078e02ff */
[----:B-1----:R-:W-:-:S04]  /*ba10*/  SHF.R.U32.HI R2, RZ, 0x1f, R0 ;  /* 0x0000001fff027819 */ /* 0x002fc80000011600 */
[----:B------:R-:W-:-:S05]  /*ba20*/  LEA.HI.SX32 R0, R0, R2, 0x1b ;  /* 0x0000000200007211 */ /* 0x000fca00078fdaff */
[----:B------:R1:W-:Y:S01]  /*ba30*/  STL [R1+0x10], R0 ;  /* 0x0000100001007387 */ /* 0x0003e20000100800 */
[----:B------:R-:W-:Y:S05]  /*ba40*/  @P0 BRA `(.L_x_10138) ;  /* 0x0000000000440947 */ /* 0x000fea0003800000 */
[----:B------:R-:W2:Y:S02]  /*ba50*/  S2R R3, SR_TID.X ;  /* 0x0000000000037919 */ /* 0x000ea40000002100 */
[----:B--2---:R-:W-:-:S04]  /*ba60*/  LOP3.LUT R3, R3, 0x7f, RZ, 0xc0, !PT ;  /* 0x0000007f03037812 */ /* 0x004fc800078ec0ff */
[----:B------:R-:W-:-:S13]  /*ba70*/  ISETP.NE.AND P0, PT, R3, RZ, PT ;  /* 0x000000ff0300720c */ /* 0x000fda0003f05270 */
[----:B------:R-:W-:Y:S05]  /*ba80*/  @P0 BRA `(.L_x_10139) ;  /* 0x0000004000380947 */ /* 0x000fea0003800000 */
[----:B------:R-:W2:Y:S01]  /*ba90*/  S2R R5, SR_LANEID ;  /* 0x0000000000057919 */ /* 0x000ea20000000000 */
[----:B------:R-:W-:Y:S01]  /*baa0*/  VOTEU.ANY UR4, UPT, PT ;  /* 0x0000000000047886 */ /* 0x000fe200038e0100 */
[----:B------:R-:W3:Y:S01]  /*bab0*/  LDC.64 R2, c[0x0][0xc60] ;  /* 0x00031800ff027b82 */ /* 0x000ee20000000a00 */
[----:B-1----:R-:W2:Y:S02]  /*bac0*/  FLO.U32 R0, UR4 ;  /* 0x0000000400007d00 */ /* 0x002ea400080e0000 */
[----:B--2---:R-:W-:-:S06]  /*bad0*/  ISETP.EQ.U32.AND P0, PT, R0, R5, PT ;  /* 0x000000050000720c */ /* 0x004fcc0003f02070 */
[----:B------:R-:W3:Y:S07]  /*bae0*/  POPC R5, UR4 ;  /* 0x0000000400057d09 */ /* 0x000eee0008000000 */
[----:B---3--:R-:W2:Y:S01]  /*baf0*/  @P0 ATOMG.E.ADD.STRONG.GPU PT, R3, desc[UR56][R2.64], R5 ;  /* 0x00000005020309a8 */ /* 0x008ea200081ee1f8 */
[----:B------:R-:W1:Y:S02]  /*bb00*/  S2R R4, SR_LTMASK ;  /* 0x0000000000047919 */ /* 0x000e640000003900 */
[----:B-1----:R-:W-:-:S04]  /*bb10*/  LOP3.LUT R4, R4, UR4, RZ, 0xc0, !PT ;  /* 0x0000000404047c12 */ /* 0x002fc8000f8ec0ff */
[----:B------:R-:W1:Y:S01]  /*bb20*/  POPC R7, R4 ;  /* 0x0000000400077309 */ /* 0x000e620000000000 */
[----:B--2---:R-:W1:Y:S02]  /*bb30*/  SHFL.IDX PT, R0, R3, R0, 0x1f ;  /* 0x00001f0003007589 */ /* 0x004e6400000e0000 */
[----:B-1----:R-:W-:Y:S01]  /*bb40*/  IADD3 R16, R0, UR36, R7 ;  /* 0x0000002400107c10 */ /* 0x002fe2000fffe007 */
[----:B------:R-:W-:Y:S06]  /*bb50*/  BRA `(.L_x_10139) ;  /* 0x0000004000047947 */ /* 0x000fec0003800000 */
.L_x_10138:
[----:B-1----:R-:W-:Y:S01]  /*bb60*/  VIADD R0, R22, 0x16a00 ;  /* 0x00016a0016007836 */ /* 0x002fe20000000000 */
        /* <DEDUP_REMOVED lines=12> */
[----:B0-----:R-:W-:Y:S02]  /*bc30*/  IMAD.U32 R10, RZ, RZ, UR4 ;  /* 0x00000004ff0a7e24 */ /* 0x001fe4000f8e00ff */
[----:B------:R-:W-:Y:S02]  /*bc40*/  IMAD.U32 R11, RZ, RZ, UR5 ;  /* 0x00000005ff0b7e24 */ /* 0x000fe4000f8e00ff */
[----:B------:R-:W-:Y:S02]  /*bc50*/  IMAD.MOV.U32 R8, RZ, RZ, 0x70 ;  /* 0x00000070ff087424 */ /* 0x000fe400078e00ff */
[----:B------:R-:W-:Y:S02]  /*bc60*/  IMAD.MOV.U32 R12, RZ, RZ, 0x1 ;  /* 0x00000001ff0c7424 */ /* 0x000fe400078e00ff */
[----:B------:R-:W-:-:S07]  /*bc70*/  IMAD.MOV.U32 R13, RZ, RZ, RZ ;  /* 0x000000ffff0d7224 */ /* 0x000fce00078e00ff */
[----:B------:R-:W-:-:S07]  /*bc80*/  LEPC R20, `(.L_x_10141) ;  /* 0x000000001014794e */ /* 0x000fce0000000000 */
[----:B-1----:R-:W-:Y:S05]  /*bc90*/  CALL.ABS.NOINC R2 ;  /* 0x0000000002007343 */ /* 0x002fea0003c00000 */
.L_x_10141:
[----:B------:R-:W-:Y:S05]  /*bca0*/  BSYNC B6 ;  /* 0x0000000000067941 */ /* 0x000fea0003800000 */
.L_x_10140:
        /* <DEDUP_REMOVED lines=13> */
[----:B0-----:R-:W-:Y:S02]  /*bd80*/  IMAD.U32 R10, RZ, RZ, UR4 ;  /* 0x00000004ff0a7e24 */ /* 0x001fe4000f8e00ff */
[----:B------:R-:W-:Y:S02]  /*bd90*/  IMAD.U32 R11, RZ, RZ, UR5 ;  /* 0x00000005ff0b7e24 */ /* 0x000fe4000f8e00ff */
[----:B------:R-:W-:Y:S02]  /*bda0*/  IMAD.MOV.U32 R8, RZ, RZ, 0x70 ;  /* 0x00000070ff087424 */ /* 0x000fe400078e00ff */
[----:B------:R-:W-:Y:S02]  /*bdb0*/  IMAD.MOV.U32 R12, RZ, RZ, 0x1 ;  /* 0x00000001ff0c7424 */ /* 0x000fe400078e00ff */
[----:B-1----:R-:W-:-:S07]  /*bdc0*/  IMAD.MOV.U32 R13, RZ, RZ, RZ ;  /* 0x000000ffff0d7224 */ /* 0x002fce00078e00ff */
[----:B------:R-:W-:-:S07]  /*bdd0*/  LEPC R20, `(.L_x_10144) ;  /* 0x000000001014794e */ /* 0x000fce0000000000 */
[----:B--2---:R-:W-:Y:S05]  /*bde0*/  CALL.ABS.NOINC R2 ;  /* 0x0000000002007343 */ /* 0x004fea0003c00000 */
.L_x_10144:
        /* <DEDUP_REMOVED lines=16> */
.L_x_10143:
[----:B------:R-:W-:Y:S05]  /*bef0*/  BSYNC B6 ;  /* 0x0000000000067941 */ /* 0x000fea0003800000 */
.L_x_10142:
[----:B------:R-:W2:Y:S01]  /*bf00*/  LDL.LU R21, [R1] ;  /* 0x0000000001157983 */ /* 0x000ea20000300800 */
[----:B------:R-:W-:Y:S02]  /*bf10*/  ULDC.64 UR4, c[0x0][0x9f8] ;  /* 0x00027e0000047ab9 */ /* 0x000fe40000000a00 */
[----:B------:R-:W-:Y:S01]  /*bf20*/  ISETP.NE.U32.AND P0, PT, RZ, UR4, PT ;  /* 0x00000004ff007c0c */ /* 0x000fe2000bf05070 */
[----:B------:R-:W3:Y:S03]  /*bf30*/  LDL R20, [R1+0x10] ;  /* 0x0000100001147983 */ /* 0x000ee60000100800 */
[----:B------:R-:W-:-:S13]  /*bf40*/  ISETP.NE.AND.EX P0, PT, RZ, UR5, PT, P0 ;  /* 0x00000005ff007c0c */ /* 0x000fda000bf05300 */
[----:B------:R-:W-:-:S04]  /*bf50*/  @P0 IADD3 R2, P1, R24, UR4, RZ ;  /* 0x0000000418020c10 */ /* 0x000fc8000ff3e0ff */
[----:B--2---:R-:W-:Y:S01]  /*bf60*/  @P0 IADD3.X R3, R21, UR5, RZ, P1, !PT ;  /* 0x0000000515030c10 */ /* 0x004fe20008ffe4ff */
[----:B------:R-:W-:-:S04]  /*bf70*/  ULDC.64 UR4, c[0x0][0xa08] ;  /* 0x0002820000047ab9 */ /* 0x000fc80000000a00 */
[----:B------:R1:W2:Y:S01]  /*bf80*/  @P0 LDG.E R25, desc[UR56][R2.64] ;  /* 0x0000003802190981 */ /* 0x0002a2000c1e1900 */
[----:B---3--:R-:W-:-:S05]  /*bf90*/  VIADD R8, R20, 0xffffffff ;  /* 0xffffffff14087836 */ /* 0x008fca0000000000 */
[----:B------:R3:W-:Y:S01]  /*bfa0*/  STL [R1+0xc], R8 ;  /* 0x00000c0801007387 */ /* 0x0007e20000100800 */
[----:B-1----:R-:W1:Y:S02]  /*bfb0*/  LDC.64 R2, c[0x0][0x418] ;  /* 0x00010600ff027b82 */ /* 0x002e640000000a00 */
[----:B-1----:R-:W-:Y:S01]  /*bfc0*/  LOP3.LUT P0, RZ, R2, UR4, RZ, 0xfc, !PT ;  /* 0x0000000402ff7c12 */ /* 0x002fe2000f80fcff */
[----:B------:R-:W-:-:S03]  /*bfd0*/  UMOV UR4, 0xffffffff ;  /* 0xffffffff00047882 */ /* 0x000fc60000000000 */
[----:B------:R-:W-:Y:S02]  /*bfe0*/  LOP3.LUT P0, RZ, R3, UR5, RZ, 0xfc, P0 ;  /* 0x0000000503ff7c12 */ /* 0x000fe4000800fcff */
[----:B--2---:R-:W-:Y:S02]  /*bff0*/  SHF.R.S32.HI R7, RZ, 0x1f, R25 ;  /* 0x0000001fff077819 */ /* 0x004fe40000011419 */
[----:B------:R-:W-:-:S03]  /*c000*/  SEL R24, R25, RZ, !P0 ;  /* 0x000000ff19187207 */ /* 0x000fc60004000000 */
[----:B------:R3:W-:Y:S01]  /*c010*/  STL [R1], R7 ;  /* 0x0000000701007387 */ /* 0x0007e20000100800 */
[----:B------:R-:W-:Y:S05]  /*c020*/  BRA.DIV UR4, `(.L_x_10145) ;  /* 0x0000004a04ac7947 */ /* 0x000fea000b800000 */
[----:B------:R-:W1:Y:S02]  /*c030*/  S2R R0, SR_TID.X ;  /* 0x0000000000007919 */ /* 0x000e640000002100 */
[----:B-1----:R-:W-:-:S04]  /*c040*/  SHF.R.U32.HI R0, RZ, 0x5, R0 ;  /* 0x00000005ff007819 */ /* 0x002fc80000011600 */
[----:B------:R-:W-:-:S05]  /*c050*/  LOP3.LUT R0, R0, 0x3, RZ, 0xc0, !PT ;  /* 0x0000000300007812 */ /* 0x000fca00078ec0ff */
[----:B------:R1:W2:Y:S02]  /*c060*/  SHFL.IDX PT, R14, R0, RZ, 0x1f ;  /* 0x00001fff000e7589 */ /* 0x0002a400000e0000 */
.L_x_10253:
        /* <DEDUP_REMOVED lines=8> */
.L_x_10256:
[----:B------:R-:W-:Y:S05]  /*c0f0*/  @!P6 BRA `(.L_x_10146) ;  /* 0x00000004000ce947 */ /* 0x000fea0003800000 */
[----:B------:R-:W-:Y:S01]  /*c100*/  ISETP.NE.U32.AND P0, PT, R2, RZ, PT ;  /* 0x000000ff0200720c */ /* 0x000fe20003f05070 */
[----:B------:R-:W-:-:S03]  /*c110*/  IMAD.MOV.U32 R27, RZ, RZ, R8 ;  /* 0x000000ffff1b7224 */ /* 0x000fc600078e0008 */
[----:B------:R-:W-:-:S13]  /*c120*/  ISETP.NE.AND.EX P0, PT, R3, RZ, PT, P0 ;  /* 0x000000ff0300720c */ /* 0x000fda0003f05300 */
[----:B------:R-:W-:Y:S05]  /*c130*/  @!P0 BRA `(.L_x_10148) ;  /* 0x0000000000448947 */ /* 0x000fea0003800000 */
[----:B------:R-:W2:Y:S01]  /*c140*/  LDC R6, c[0x0][0x43c] ;  /* 0x00010f00ff067b82 */ /* 0x000ea20000000800 */
[----:B------:R-:W-:Y:S01]  /*c150*/  ULDC.64 UR4, c[0x0][0x428] ;  /* 0x00010a0000047ab9 */ /* 0x000fe20000000a00 */
[----:B--2---:R-:W-:-:S13]  /*c160*/  ISETP.NE.AND P0, PT, R6, 0x1, PT ;  /* 0x000000010600780c */ /* 0x004fda0003f05270 */
[----:B------:R-:W1:Y:S02]  /*c170*/  @P0 LDC.64 R4, c[0x0][0x440] ;  /* 0x00011000ff040b82 */ /* 0x000e640000000a00 */
[----:B-1----:R-:W-:-:S04]  /*c180*/  @P0 IMAD.HI.U32 R0, R8, R4, RZ ;  /* 0x0000000408000227 */ /* 0x002fc800078e00ff */
        /* <DEDUP_REMOVED lines=12> */
.L_x_10148:
[----:B-1----:R-:W-:Y:S01]  /*c250*/  IMAD R0, R23, 0x8, R22 ;  /* 0x0000000817007824 */ /* 0x002fe200078e0216 */
[----:B--2---:R-:W-:-:S04]  /*c260*/  SHF.L.U32 R2, R26, 0x1f, RZ ;  /* 0x0000001f1a027819 */ /* 0x004fc800000006ff */
[----:B------:R-:W1:Y:S02]  /*c270*/  SYNCS.PHASECHK.TRANS64.TRYWAIT P0, [R0+URZ+0x31c40], R2 ;  /* 0x031c4002000075a7 */ /* 0x000e64000800017f */
[----:B-1----:R-:W-:Y:S05]  /*c280*/  @!P0 BRA `(.L_x_10149) ;  /* 0x0000004800688947 */ /* 0x002fea0003800000 */
.L_x_10257:
        /* <DEDUP_REMOVED lines=9> */
[----:B----4-:R-:W-:Y:S05]  /*c320*/  @!P0 BRA `(.L_x_10150) ;  /* 0x0000000000048947 */ /* 0x010fea0003800000 */
[----:B------:R-:W-:Y:S01]  /*c330*/  BPT.TRAP 0x1 ;  /* 0x000000040000795c */ /* 0x000fe20000300000 */
.L_x_10150:
[----:B------:R-:W-:Y:S01]  /*c340*/  R2UR UR9, R0 ;  /* 0x00000000000972ca */ /* 0x000fe200000e0000 */
[----:B-1----:R-:W-:Y:S01]  /*c350*/  IMAD R0, R23, 0x6c00, R22 ;  /* 0x00006c0017007824 */ /* 0x002fe200078e0216 */
[----:B------:R-:W-:Y:S01]  /*c360*/  R2UR UR11, R27 ;  /* 0x000000001b0b72ca */ /* 0x000fe200000e0000 */
[----:B------:R-:W-:Y:S01]  /*c370*/  UIADD3 UR4, UP0, UR38, 0x370, URZ ;  /* 0x0000037026047890 */ /* 0x000fe2000ff1e03f */
[----:B------:R-:W-:Y:S01]  /*c380*/  R2UR UR5, R28 ;  /* 0x000000001c0572ca */ /* 0x000fe200000e0000 */
[----:B------:R-:W-:Y:S01]  /*c390*/  UMOV UR10, URZ ;  /* 0x0000003f000a7c82 */ /* 0x000fe20008000000 */
[----:B------:R-:W-:Y:S01]  /*c3a0*/  R2UR UR8, R0 ;  /* 0x00000000000872ca */ /* 0x000fe200000e0000 */
[----:B------:R-:W-:Y:S01]  /*c3b0*/  UMOV UR6, 0x0 ;  /* 0x0000000000067882 */ /* 0x000fe20000000000 */
[----:B------:R-:W-:Y:S01]  /*c3c0*/  R2UR UR12, R18 ;  /* 0x00000000120c72ca */ /* 0x000fe200000e0000 */
[----:B------:R-:W-:Y:S01]  /*c3d0*/  UMOV UR7, 0x14f00000 ;  /* 0x14f0000000077882 */ /* 0x000fe20000000000 */
[----:B-----5:R-:W-:Y:S01]  /*c3e0*/  R2UR UR13, R24 ;  /* 0x00000000180d72ca */ /* 0x020fe200000e0000 */
[----:B------:R-:W-:Y:S01]  /*c3f0*/  UMOV UR16, 0x20 ;  /* 0x0000002000107882 */ /* 0x000fe20000000000 */
[----:B------:R-:W-:Y:S01]  /*c400*/  PLOP3.LUT P0, PT, PT, PT, PT, 0x80, 0x0 ;  /* 0x000000000000781c */ /* 0x000fe20003f0f070 */
[----:B------:R-:W-:Y:S01]  /*c410*/  UIADD3 UR9, UR9, 0x31c30, URZ ;  /* 0x00031c3009097890 */ /* 0x000fe2000fffe03f */
[----:B------:R-:W-:-:S03]  /*c420*/  LOP3.LUT R29, R29, 0xfffffffe, RZ, 0xc0, !PT ;  /* 0xfffffffe1d1d7812 */ /* 0x000fc600078ec0ff */
[----:B------:R-:W-:Y:S02]  /*c430*/  UIMAD UR11, UR11, 0x90, UR5 ;  /* 0x000000900b0b78a4 */ /* 0x000fe4000f8e0205 */
[----:B------:R-:W-:Y:S02]  /*c440*/  UIADD3 UR14, UR8, 0x16a00, URZ ;  /* 0x00016a00080e7890 */ /* 0x000fe4000fffe03f */
[----:B------:R-:W-:Y:S02]  /*c450*/  UIADD3.X UR5, URZ, UR39, URZ, UP0, !UPT ;  /* 0x000000273f057290 */ /* 0x000fe400087fe43f */
[----:B------:R-:W-:Y:S02]  /*c460*/  UIADD3 UR15, UR8, 0x18e00, URZ ;  /* 0x00018e00080f7890 */ /* 0x000fe4000fffe03f */
[----:B------:R-:W-:Y:S01]  /*c470*/  UIADD3 UR17, UR8, 0x1b200, URZ ;  /* 0x0001b20008117890 */ /* 0x000fe2000fffe03f */
[----:B------:R-:W-:Y:S02]  /*c480*/  @P0 LOP3.LUT R29, R29, 0x1, RZ, 0xfc, !PT ;  /* 0x000000011d1d0812 */ /* 0x000fe400078efcff */
[----:B------:R-:W-:Y:S01]  /*c490*/  UMOV UR8, UR14 ;  /* 0x0000000e00087c82 */ /* 0x000fe20008000000 */
[----:B------:R-:W-:Y:S01]  /*c4a0*/  UMOV UR14, 0x40 ;  /* 0x00000040000e7882 */ /* 0x000fe20000000000 */
[----:B------:R1:W-:Y:S02]  /*c4b0*/  UTMALDG.4D [UR8], [UR4], desc[UR6] ;  /* 0x00000608040075b4 */ /* 0x0003e40008019000 */
[----:B-1----:R-:W-:Y:S01]  /*c4c0*/  UMOV UR8, UR15 ;  /* 0x0000000f00087c82 */ /* 0x002fe20008000000 */
[----:B------:R-:W-:-:S02]  /*c4d0*/  UMOV UR10, UR16 ;  /* 0x00000010000a7c82 */ /* 0x000fc40008000000 */
[----:B------:R1:W-:Y:S02]  /*c4e0*/  UTMALDG.4D [UR8], [UR4], desc[UR6] ;  /* 0x00000608040075b4 */ /* 0x0003e40008019000 */
[----:B-1----:R-:W-:Y:S01]  /*c4f0*/  UMOV UR8, UR17 ;  /* 0x0000001100087c82 */ /* 0x002fe20008000000 */
[----:B------:R-:W-:Y:S02]  /*c500*/  UMOV UR10, UR14 ;  /* 0x0000000e000a7c82 */ /* 0x000fe40008000000 */
[----:B------:R2:W-:Y:S02]  /*c510*/  UTMALDG.4D [UR8], [UR4], desc[UR6] ;  /* 0x00000608040075b4 */ /* 0x0005e40008019000 */
[----:B--2---:R-:W-:Y:S01]  /*c520*/  NOP ;  /* 0x0000000000007918 */ /* 0x004fe20000000000 */
.L_x_10146:
[----:B------:R-:W2:Y:S04]  /*c530*/  LDL.LU R4, [R1+0x14] ;  /* 0x0000140001047983 */ /* 0x000ea80000300800 */
[----:B------:R-:W4:Y:S04]  /*c540*/  LDL.LU R6, [R1+0x8] ;  /* 0x0000080001067983 */ /* 0x000f280000300800 */
[----:B------:R-:W5:Y:S01]  /*c550*/  LDL.LU R3, [R1+0x18] ;  /* 0x0000180001037983 */ /* 0x000f620000300800 */
[----:B------:R-:W-:Y:S05]  /*c560*/  WARPSYNC.ALL ;  /* 0x0000000000007948 */ /* 0x000fea0003800000 */
[----:B------:R-:W-:Y:S01]  /*c570*/  ULDC.64 UR6, c[0x0][0xa00] ;  /* 0x0002800000067ab9 */ /* 0x000fe20000000a00 */
[----:B------:R-:W-:Y:S01]  /*c580*/  ULDC.64 UR4, c[0x0][0x298] ;  /* 0x0000a60000047ab9 */ /* 0x000fe20000000a00 */
[----:B------:R-:W-:Y:S01]  /*c590*/  BAR.SYNC.DEFER_BLOCKING 0x8, 0x200 ;  /* 0x0208000000007b1d */ /* 0x000fe20000010000 */
[----:B------:R-:W-:Y:S01]  /*c5a0*/  ISETP.NE.U32.AND P0, PT, RZ, UR6, PT ;  /* 0x00000006ff007c0c */ /* 0x000fe2000bf05070 */
[----:B-1----:R-:W-:-:S03]  /*c5b0*/  VIADD R0, R22, 0xda00 ;  /* 0x0000da0016007836 */ /* 0x002fc60000000000 */
[----:B------:R-:W-:Y:S01]  /*c5c0*/  ISETP.NE.AND.EX P0, PT, RZ, UR7, PT, P0 ;  /* 0x00000007ff007c0c */ /* 0x000fe2000bf05300 */
[----:B------:R-:W-:Y:S01]  /*c5d0*/  BSSY B6, `(.L_x_10151) ;  /* 0x0000020000067945 */ /* 0x000fe20003800000 */
[----:B------:R-:W-:Y:S02]  /*c5e0*/  LOP3.LUT P1, RZ, R0, 0x1bf, RZ, 0xc0, !PT ;  /* 0x000001bf00ff7812 */ /* 0x000fe4000782c0ff */
[----:B--2---:R-:W-:-:S05]  /*c5f0*/  SHF.R.S32.HI R2, RZ, 0x1f, R4 ;  /* 0x0000001fff027819 */ /* 0x004fca0000011404 */
[----:B------:R-:W-:Y:S01]  /*c600*/  IMAD R2, R2, UR4, RZ ;  /* 0x0000000402027c24 */ /* 0x000fe2000f8e02ff */
[----:B-----5:R-:W-:-:S03]  /*c610*/  SEL R3, R3, RZ, !P0 ;  /* 0x000000ff03037207 */ /* 0x020fc60004000000 */
[----:B------:R-:W-:Y:S01]  /*c620*/  IMAD R0, R4, UR5, R2 ;  /* 0x0000000504007c24 */ /* 0x000fe2000f8e0202 */
[----:B----4-:R-:W-:Y:S01]  /*c630*/  SEL R2, R6, RZ, !P0 ;  /* 0x000000ff06027207 */ /* 0x010fe20004000000 */
[----:B------:R-:W-:-:S05]  /*c640*/  IMAD.WIDE.U32 R4, R4, UR4, RZ ;  /* 0x0000000404047c25 */ /* 0x000fca000f8e00ff */
[----:B------:R-:W-:Y:S04]  /*c650*/  STL.64 [R1+0x20], R4 ;  /* 0x0000200401007387 */ /* 0x000fe80000100a00 */
        /* <DEDUP_REMOVED lines=15> */
[----:B---3--:R-:W-:-:S02]  /*c750*/  IMAD.U32 R7, RZ, RZ, UR9 ;  /* 0x00000009ff077e24 */ /* 0x008fc4000f8e00ff */
[----:B0-----:R-:W-:Y:S02]  /*c760*/  IMAD.U32 R10, RZ, RZ, UR4 ;  /* 0x00000004ff0a7e24 */ /* 0x001fe4000f8e00ff */
[----:B------:R-:W-:Y:S02]  /*c770*/  IMAD.U32 R11, RZ, RZ, UR5 ;  /* 0x00000005ff0b7e24 */ /* 0x000fe4000f8e00ff */
[----:B------:R-:W-:Y:S02]  /*c780*/  IMAD.MOV.U32 R8, RZ, RZ, 0x70 ;  /* 0x00000070ff087424 */ /* 0x000fe400078e00ff */
[----:B------:R-:W-:Y:S02]  /*c790*/  IMAD.MOV.U32 R12, RZ, RZ, 0x1 ;  /* 0x00000001ff0c7424 */ /* 0x000fe400078e00ff */
[----:B------:R-:W-:-:S07]  /*c7a0*/  IMAD.MOV.U32 R13, RZ, RZ, RZ ;  /* 0x000000ffff0d7224 */ /* 0x000fce00078e00ff */
[----:B------:R-:W-:-:S07]  /*c7b0*/  LEPC R20, `(.L_x_10152) ;  /* 0x000000001014794e */ /* 0x000fce0000000000 */
[----:B-1----:R-:W-:Y:S05]  /*c7c0*/  CALL.ABS.NOINC R2 ;  /* 0x0000000002007343 */ /* 0x002fea0003c00000 */
.L_x_10152:
[----:B------:R-:W-:Y:S05]  /*c7d0*/  BSYNC B6 ;  /* 0x0000000000067941 */ /* 0x000fea0003800000 */
.L_x_10151:
[----:B--2---:R-:W2:Y:S01]  /*c7e0*/  LDL.LU R0, [R1+0x14] ;  /* 0x0000140001007983 */ /* 0x004ea20000300800 */
[----:B------:R-:W1:Y:S01]  /*c7f0*/  LDC R9, c[0x0][0x448] ;  /* 0x00011200ff097b82 */ /* 0x000e620000000800 */
[----:B------:R-:W-:Y:S01]  /*c800*/  ULDC.64 UR4, c[0x0][0x2d8] ;  /* 0x0000b60000047ab9 */ /* 0x000fe20000000a00 */
[----:B------:R-:W-:Y:S01]  /*c810*/  ULDC.64 UR6, c[0x0][0x2c8] ;  /* 0x0000b20000067ab9 */ /* 0x000fe20000000a00 */
[----:B------:R-:W2:Y:S01]  /*c820*/  LDL.LU.64 R2, [R1+0x20] ;  /* 0x0000200001027983 */ /* 0x000ea20000300a00 */
[----:B------:R-:W-:-:S03]  /*c830*/  ULDC.64 UR8, c[0x0][0x280] ;  /* 0x0000a00000087ab9 */ /* 0x000fc60000000a00 */
[----:B------:R-:W4:Y:S04]  /*c840*/  LDL.LU R20, [R1+0x18] ;  /* 0x0000180001147983 */ /* 0x000f280000300800 */
[----:B------:R-:W4:Y:S04]  /*c850*/  LDL.LU R21, [R1+0x34] ;  /* 0x0000340001157983 */ /* 0x000f280000300800 */
[----:B------:R-:W4:Y:S01]  /*c860*/  LDL.LU R4, [R1+0x8] ;  /* 0x0000080001047983 */ /* 0x000f220000300800 */
[----:B0-----:R-:W0:Y:S01]  /*c870*/  S2R R10, SR_TID.X ;  /* 0x00000000000a7919 */ /* 0x001e220000002100 */
[----:B------:R-:W0:Y:S01]  /*c880*/  S2R R11, SR_TID.X ;  /* 0x00000000000b7919 */ /* 0x000e220000002100 */
[----:B-1----:R-:W-:-:S13]  /*c890*/  ISETP.NE.AND P0, PT, R9, 0x1, PT ;  /* 0x000000010900780c */ /* 0x002fda0003f05270 */
[----:B------:R-:W1:Y:S08]  /*c8a0*/  @P0 LDC R5, c[0x0][0x450] ;  /* 0x00011400ff050b82 */ /* 0x000e700000000800 */
[----:B---3--:R-:W3:Y:S01]  /*c8b0*/  @P0 LDC R8, c[0x0][0x44c] ;  /* 0x00011300ff080b82 */ /* 0x008ee20000000800 */
[----:B--2---:R-:W-:Y:S02]  /*c8c0*/  IMAD.MOV.U32 R3, RZ, RZ, R0 ;  /* 0x000000ffff037224 */ /* 0x004fe400078e0000 */
[----:B----4-:R-:W-:-:S02]  /*c8d0*/  IMAD R0, R20, UR4, RZ ;  /* 0x0000000414007c24 */ /* 0x010fc4000f8e02ff */
[C---:B------:R-:W-:Y:S01]  /*c8e0*/  IMAD.WIDE.U32 R2, R18.reuse, UR4, R2 ;  /* 0x0000000412027c25 */ /* 0x040fe2000f8e0002 */
[----:B------:R-:W2:Y:S03]  /*c8f0*/  S2R R20, SR_TID.X ;  /* 0x0000000000147919 */ /* 0x000ea60000002100 */
[----:B------:R-:W-:Y:S01]  /*c900*/  IMAD R0, R18, UR5, R0 ;  /* 0x0000000512007c24 */ /* 0x000fe2000f8e0200 */
[----:B------:R-:W-:-:S03]  /*c910*/  ULDC.64 UR4, c[0x0][0x2e0] ;  /* 0x0000b80000047ab9 */ /* 0x000fc60000000a00 */
[----:B------:R-:W-:Y:S02]  /*c920*/  IMAD.IADD R3, R3, 0x1, R0 ;  /* 0x0000000103037824 */ /* 0x000fe400078e0200 */
[----:B------:R-:W-:Y:S02]  /*c930*/  IMAD R0, R21, UR4, RZ ;  /* 0x0000000415007c24 */ /* 0x000fe4000f8e02ff */
[----:B------:R-:W4:Y:S01]  /*c940*/  S2R R21, SR_TID.X ;  /* 0x0000000000157919 */ /* 0x000f220000002100 */
[----:B------:R-:W-:-:S04]  /*c950*/  IMAD.WIDE.U32 R2, R4, UR4, R2 ;  /* 0x0000000404027c25 */ /* 0x000fc8000f8e0002 */
[----:B------:R-:W-:Y:S01]  /*c960*/  IMAD R0, R4, UR5, R0 ;  /* 0x0000000504007c24 */ /* 0x000fe2000f8e0200 */
[----:B------:R-:W-:Y:S01]  /*c970*/  ULDC.64 UR4, c[0x0][0x2d0] ;  /* 0x0000b40000047ab9 */ /* 0x000fe20000000a00 */
[----:B------:R-:W1:Y:S02]  /*c980*/  @P0 LDC R4, c[0x0][0x44c] ;  /* 0x00011300ff040b82 */ /* 0x000e640000000800 */
[----:B------:R-:W-:Y:S01]  /*c990*/  IMAD.IADD R3, R3, 0x1, R0 ;  /* 0x0000000103037824 */ /* 0x000fe200078e0200 */
[----:B--2---:R-:W-:-:S04]  /*c9a0*/  LOP3.LUT R20, R20, 0x7f, RZ, 0xc0, !PT ;  /* 0x0000007f14147812 */ /* 0x004fc800078ec0ff */
[----:B------:R-:W-:Y:S01]  /*c9b0*/  SHF.R.U32.HI R20, RZ, 0x2, R20 ;  /* 0x00000002ff147819 */ /* 0x000fe20000011614 */
[----:B----4-:R-:W-:Y:S02]  /*c9c0*/  IMAD.SHL.U32 R6, R21, 0x20, RZ ;  /* 0x0000002015067824 */ /* 0x010fe400078e00ff */
[----:B0-----:R-:W-:-:S03]  /*c9d0*/  IMAD.SHL.U32 R21, R10, 0x8, RZ ;  /* 0x000000080a157824 */ /* 0x001fc600078e00ff */
[----:B------:R-:W-:Y:S01]  /*c9e0*/  LOP3.LUT R6, R20, 0x60, R6, 0xf8, !PT ;  /* 0x0000006014067812 */ /* 0x000fe200078ef806 */
[----:B------:R-:W-:Y:S01]  /*c9f0*/  IMAD.SHL.U32 R20, R11, 0x8, RZ ;  /* 0x000000080b147824 */ /* 0x000fe200078e00ff */
[----:B------:R-:W-:-:S03]  /*ca00*/  LOP3.LUT R21, R21, 0x18, RZ, 0xc0, !PT ;  /* 0x0000001815157812 */ /* 0x000fc600078ec0ff */
[----:B------:R-:W-:Y:S01]  /*ca10*/  IMAD R6, R17, 0xc0, R6 ;  /* 0x000000c011067824 */ /* 0x000fe200078e0206 */
[C---:B------:R-:W-:Y:S02]  /*ca20*/  LOP3.LUT R10, R21.reuse, 0x40, RZ, 0xfc, !PT ;  /* 0x00000040150a7812 */ /* 0x040fe400078efcff */
[----:B------:R-:W-:Y:S01]  /*ca30*/  LOP3.LUT R20, R20, 0x18, RZ, 0xc0, !PT ;  /* 0x0000001814147812 */ /* 0x000fe200078ec0ff */
[----:B-1----:R-:W-:Y:S01]  /*ca40*/  @P0 IMAD.HI.U32 R0, R6, R4, RZ ;  /* 0x0000000406000227 */ /* 0x002fe200078e00ff */
[----:B------:R-:W-:-:S03]  /*ca50*/  LOP3.LUT R12, R21, 0x20, RZ, 0xfc, !PT ;  /* 0x00000020150c7812 */ /* 0x000fc600078efcff */
[----:B------:R-:W-:Y:S01]  /*ca60*/  IMAD.MOV.U32 R4, RZ, RZ, R6 ;  /* 0x000000ffff047224 */ /* 0x000fe200078e0006 */
[----:B------:R-:W-:-:S04]  /*ca70*/  @P0 SHF.R.U32.HI R4, RZ, R5, R0 ;  /* 0x00000005ff040219 */ /* 0x000fc80000011600 */
[----:B------:R-:W-:-:S05]  /*ca80*/  SHF.R.S32.HI R0, RZ, 0x1f, R4 ;  /* 0x0000001fff007819 */ /* 0x000fca0000011404 */
        /* <DEDUP_REMOVED lines=14> */
[----:B---3--:R-:W-:Y:S01]  /*cb70*/  @P0 IMAD.HI.U32 R8, R7, R8, RZ ;  /* 0x0000000807080227 */ /* 0x008fe200078e00ff */
[----:B------:R-:W0:Y:S03]  /*cb80*/  @P0 LDC R5, c[0x0][0x450] ;  /* 0x00011400ff050b82 */ /* 0x000e260000000800 */
[----:B------:R-:W-:Y:S01]  /*cb90*/  IMAD.MOV.U32 R6, RZ, RZ, R7 ;  /* 0x000000ffff067224 */ /* 0x000fe200078e0007 */
[----:B0-----:R-:W-:-:S05]  /*cba0*/  @P0 SHF.R.U32.HI R6, RZ, R5, R8 ;  /* 0x00000005ff060219 */ /* 0x001fca0000011608 */
        /* <DEDUP_REMOVED lines=8> */
[----:B------:R0:W5:Y:S01]  /*cc30*/  LDL R10, [R1+0x4] ;  /* 0x00000400010a7983 */ /* 0x0001620000100800 */
[----:B------:R-:W-:Y:S02]  /*cc40*/  SHF.R.S32.HI R6, RZ, 0x1f, R5 ;  /* 0x0000001fff067819 */ /* 0x000fe40000011405 */
[----:B------:R-:W-:Y:S01]  /*cc50*/  IMAD.IADD R3, R3, 0x1, R7 ;  /* 0x0000000103037824 */ /* 0x000fe200078e0207 */
[----:B------:R-:W-:Y:S02]  /*cc60*/  ISETP.GE.AND P2, PT, R20, UR4, PT ;  /* 0x0000000414007c0c */ /* 0x000fe4000bf46270 */
[----:B------:R-:W-:Y:S01]  /*cc70*/  IMAD R6, R6, UR6, RZ ;  /* 0x0000000606067c24 */ /* 0x000fe2000f8e02ff */
[----:B------:R-:W-:Y:S01]  /*cc80*/  ISETP.GE.AND P1, PT, R12, UR4, PT ;  /* 0x000000040c007c0c */ /* 0x000fe2000bf26270 */
[----:B------:R-:W-:-:S04]  /*cc90*/  IMAD.WIDE.U32 R2, R5, UR6, R2 ;  /* 0x0000000605027c25 */ /* 0x000fc8000f8e0002 */
[----:B------:R-:W-:Y:S01]  /*cca0*/  IMAD R6, R5, UR7, R6 ;  /* 0x0000000705067c24 */ /* 0x000fe2000f8e0206 */
[----:B------:R-:W-:-:S03]  /*ccb0*/  LEA R7, P3, R2, UR8, 0x1 ;  /* 0x0000000802077c11 */ /* 0x000fc6000f8608ff */
[----:B------:R-:W-:Y:S01]  /*ccc0*/  IMAD.IADD R6, R3, 0x1, R6 ;  /* 0x0000000103067824 */ /* 0x000fe200078e0206 */
[----:B------:R-:W-:Y:S01]  /*ccd0*/  UMOV UR4, 0xffffffff ;  /* 0xffffffff00047882 */ /* 0x000fe20000000000 */
[----:B------:R-:W-:-:S03]  /*cce0*/  LOP3.LUT R21, R11, 0x7f, RZ, 0xc0, !PT ;  /* 0x0000007f0b157812 */ /* 0x000fc600078ec0ff */
[----:B------:R-:W-:Y:S02]  /*ccf0*/  LEA.HI.X R6, R2, UR9, R6, 0x1, P3 ;  /* 0x0000000902067c11 */ /* 0x000fe400098f0c06 */
[----:B------:R-:W-:Y:S01]  /*cd00*/  SHF.R.U32.HI R21, RZ, 0x2, R21 ;  /* 0x00000002ff157819 */ /* 0x000fe20000011615 */
[----:B0-----:R-:W-:Y:S06]  /*cd10*/  BRA.DIV UR4, `(.L_x_10153) ;  /* 0x0000003e04d87947 */ /* 0x001fec000b800000 */
[----:B------:R-:W2:Y:S01]  /*cd20*/  LDL.LU R3, [R1+0x2c] ;  /* 0x00002c0001037983 */ /* 0x000ea20000300800 */
[----:B------:R-:W-:-:S03]  /*cd30*/  IMAD R17, R17, 0xc0, R21 ;  /* 0x000000c011117824 */ /* 0x000fc600078e0215 */
[----:B------:R-:W-:Y:S01]  /*cd40*/  SHFL.IDX PT, R2, R4, RZ, 0x1c1f ;  /* 0x001c1fff04027589 */ /* 0x000fe200000e0000 */
        /* <DEDUP_REMOVED lines=54> */
[----:B------:R-:W-:Y:S04]  /*d0b0*/  @!P3 LDGSTS.E.BYPASS.LTC128B.128 [R10+0xfa00], desc[UR56][R2.64], !P2 ;  /* 0x0fa00000020abfae */ /* 0x000fe8000d101d78 */
[----:B------:R-:W-:Y:S04]  /*d0c0*/  @!P3 LDGSTS.E.BYPASS.LTC128B.128 [R10+0x12a00], desc[UR56][R2.64+0x40], !P1 ;  /* 0x12a00040020abfae */ /* 0x000fe8000c901d78 */
[----:B------:R0:W-:Y:S04]  /*d0d0*/  @!P3 LDGSTS.E.BYPASS.LTC128B.128 [R10+0x15a00], desc[UR56][R2.64+0x80], !P0 ;  /* 0x15a00080020abfae */ /* 0x0001e8000c101d78 */
[----:B0-----:R0:W1:Y:S02]  /*d0e0*/  SHFL.IDX PT, R2, R7, 0x1, 0x1c1f ;  /* 0x003c1f0007027f89 */ /* 0x00106400000e0000 */
.L_x_10270:
[----:B------:R-:W-:Y:S02]  /*d0f0*/  VIADD R17, R17, 0xa0 ;  /* 0x000000a011117836 */ /* 0x000fe40000000000 */
[----:B------:R-:W-:-:S03]  /*d100*/  VIADD R0, R22, 0x31c00 ;  /* 0x00031c0016007836 */ /* 0x000fc60000000000 */
[----:B------:R-:W-:-:S13]  /*d110*/  ISETP.GE.AND P3, PT, R17, R5, PT ;  /* 0x000000051100720c */ /* 0x000fda0003f66270 */
[----:B-1----:R-:W-:-:S05]  /*d120*/  @!P3 LEA R2, P4, R20, R2, 0x1 ;  /* 0x000000021402b211 */ /* 0x002fca00078808ff */
[----:B------:R-:W-:-:S05]  /*d130*/  @!P3 IMAD.X R3, RZ, RZ, R6, P4 ;  /* 0x000000ffff03b224 */ /* 0x000fca00020e0606 */
[----:B------:R-:W-:Y:S01]  /*d140*/  @!PT LDS RZ, [RZ] ;  /* 0x00000000fffff984 */ /* 0x000fe20000000800 */
[----:B------:R-:W-:Y:S01]  /*d150*/  @!PT LDS RZ, [RZ] ;  /* 0x00000000fffff984 */ /* 0x000fe20000000800 */
[----:B------:R-:W-:Y:S01]  /*d160*/  @!PT LDS RZ, [RZ] ;  /* 0x00000000fffff984 */ /* 0x000fe20000000800 */
[----:B------:R1:W-:Y:S04]  /*d170*/  @!P3 LDGSTS.E.BYPASS.LTC128B.128 [R10+0x10200], desc[UR56][R2.64], !P2 ;  /* 0x10200000020abfae */ /* 0x0003e8000d101d78 */
[----:B------:R1:W-:Y:S04]  /*d180*/  @!P3 LDGSTS.E.BYPASS.LTC128B.128 [R10+0x13200], desc[UR56][R2.64+0x40], !P1 ;  /* 0x13200040020abfae */ /* 0x0003e8000c901d78 */
[----:B------:R1:W-:Y:S01]  /*d190*/  @!P3 LDGSTS.E.BYPASS.LTC128B.128 [R10+0x16200], desc[UR56][R2.64+0x80], !P0 ;  /* 0x16200080020abfae */ /* 0x0003e2000c101d78 */
[----:B------:R-:W-:Y:S01]  /*d1a0*/  PLOP3.LUT P0, PT, PT, PT, PT, 0x80, 0x0 ;  /* 0x000000000000781c */ /* 0x000fe20003f0f070 */
[----:B------:R-:W-:-:S12]  /*d1b0*/  NOP ;  /* 0x0000000000007918 */ /* 0x000fd80000000000 */
.L_x_10154:
        /* <DEDUP_REMOVED lines=8> */
[----:B------:R-:W-:Y:S01]  /*d240*/  LEA.HI R2, R3, R3, RZ, 0x1 ;  /* 0x0000000303027211 */ /* 0x000fe200078f08ff */
[----:B------:R1:W-:Y:S03]  /*d250*/  STL [R1+0x30], R3 ;  /* 0x0000300301007387 */ /* 0x0003e60000100800 */
[----:B------:R-:W-:-:S05]  /*d260*/  LOP3.LUT R2, R2, 0xfffffffe, RZ, 0xc0, !PT ;  /* 0xfffffffe02027812 */ /* 0x000fca00078ec0ff */
[----:B------:R-:W-:-:S05]  /*d270*/  IMAD.IADD R2, R3, 0x1, -R2 ;  /* 0x0000000103027824 */ /* 0x000fca00078e0a02 */
[----:B-1----:R-:W-:Y:S01]  /*d280*/  SHF.L.U32 R3, R2, 0x1f, RZ ;  /* 0x0000001f02037819 */ /* 0x002fe200000006ff */
[----:B------:R-:W-:Y:S01]  /*d290*/  NOP ;  /* 0x0000000000007918 */ /* 0x000fe20000000000 */
[----:B------:R-:W2:Y:S01]  /*d2a0*/  LDL.LU R4, [R1+0x28] ;  /* 0x0000280001047983 */ /* 0x000ea20000300800 */
[----:B------:R1:W-:Y:S01]  /*d2b0*/  SYNCS.ARRIVE.TRANS64.A1T0 RZ, [R22+URZ+0x31c00], RZ ;  /* 0x031c00ff16ff79a7 */ /* 0x0003e2000810003f */
[----:B------:R-:W-:Y:S01]  /*d2c0*/  BSSY B0, `(.L_x_10155) ;  /* 0x0000004000007945 */ /* 0x000fe20003800000 */
[----:B------:R-:W3:Y:S01]  /*d2d0*/  SYNCS.PHASECHK.TRANS64.TRYWAIT P0, [R22+URZ+0x31c20], R3 ;  /* 0x031c2003160075a7 */ /* 0x000ee2000800017f */
[----:B--2---:R-:W-:Y:S02]  /*d2e0*/  ISETP.GE.AND P1, PT, R4, 0x91, PT ;  /* 0x000000910400780c */ /* 0x004fe40003f26270 */
[----:B-1-3--:R-:W-:Y:S11]  /*d2f0*/  @!P0 BRA `(.L_x_10156) ;  /* 0x0000004000708947 */ /* 0x00aff60003800000 */
.L_x_10271:
[----:B------:R-:W-:Y:S05]  /*d300*/  BSYNC B0 ;  /* 0x0000000000007941 */ /* 0x000fea0003800000 */
.L_x_10155:
[----:B------:R-:W-:Y:S04]  /*d310*/  BSSY B0, `(.L_x_10157) ;  /* 0x0000227000007945 */ /* 0x000fe80003800000 */
[----:B------:R-:W-:Y:S05]  /*d320*/  @!P1 BRA `(.L_x_10158) ;  /* 0x0000002000949947 */ /* 0x000fea0003800000 */
[----:B------:R-:W0:Y:S01]  /*d330*/  LDL R4, [R1+0x10] ;  /* 0x0000100001047983 */ /* 0x000e220000100800 */
[----:B------:R-:W-:Y:S01]  /*d340*/  IMAD.MOV.U32 R2, RZ, RZ, 0x1 ;  /* 0x00000001ff027424 */ /* 0x000fe200078e00ff */
[----:B------:R-:W-:Y:S01]  /*d350*/  BSSY B2, `(.L_x_10159) ;  /* 0x00000bc000027945 */ /* 0x000fe20003800000 */
[----:B0-----:R-:W-:Y:S02]  /*d360*/  IMAD.MOV R7, RZ, RZ, -R4 ;  /* 0x000000ffff077224 */ /* 0x001fe400078e0a04 */
[----:B------:R-:W-:-:S03]  /*d370*/  VIADD R6, R4, 0xfffffffe ;  /* 0xfffffffe04067836 */ /* 0x000fc60000000000 */
[----:B------:R-:W-:-:S05]  /*d380*/  VIADDMNMX R7, R7, R2, 0xffffffff, !PT ;  /* 0xffffffff07077446 */ /* 0x000fca0007800102 */
[----:B------:R-:W-:-:S05]  /*d390*/  IMAD.IADD R2, R4, 0x1, R7 ;  /* 0x0000000104027824 */ /* 0x000fca00078e0207 */
[----:B------:R-:W-:-:S04]  /*d3a0*/  LOP3.LUT R2, R2, 0x1, RZ, 0xc0, !PT ;  /* 0x0000000102027812 */ /* 0x000fc800078ec0ff */
[----:B------:R-:W-:-:S13]  /*d3b0*/  ISETP.NE.U32.AND P0, PT, R2, 0x1, PT ;  /* 0x000000010200780c */ /* 0x000fda0003f05070 */
        /* <DEDUP_REMOVED lines=9> */
[----:B------:R-:W-:Y:S01]  /*d450*/  ULDC.64 UR4, c[0x0][0x418] ;  /* 0x0001060000047ab9 */ /* 0x000fe20000000a00 */
[----:B------:R-:W-:Y:S01]  /*d460*/  IMAD.MOV.U32 R5, RZ, RZ, R24 ;  /* 0x000000ffff057224 */ /* 0x000fe200078e0018 */
[----:B------:R-:W-:-:S04]  /*d470*/  ISETP.NE.U32.AND P0, PT, RZ, UR4, PT ;  /* 0x00000004ff007c0c */ /* 0x000fc8000bf05070 */
[----:B------:R-:W-:-:S13]  /*d480*/  ISETP.NE.AND.EX P0, PT, RZ, UR5, PT, P0 ;  /* 0x00000005ff007c0c */ /* 0x000fda000bf05300 */
[----:B------:R-:W-:Y:S05]  /*d490*/  @!P0 BRA `(.L_x_10163) ;  /* 0x0000000000488947 */ /* 0x000fea0003800000 */
[----:B------:R-:W2:Y:S01]  /*d4a0*/  LDL R10, [R1] ;  /* 0x00000000010a7983 */ /* 0x000ea20000100800 */
[----:B------:R-:W0:Y:S01]  /*d4b0*/  LDC R5, c[0x0][0x43c] ;  /* 0x00010f00ff057b82 */ /* 0x000e220000000800 */
[----:B------:R-:W-:Y:S01]  /*d4c0*/  ULDC.64 UR6, c[0x0][0x428] ;  /* 0x00010a0000067ab9 */ /* 0x000fe20000000a00 */
[----:B0-----:R-:W-:-:S13]  /*d4d0*/  ISETP.NE.AND P0, PT, R5, 0x1, PT ;  /* 0x000000010500780c */ /* 0x001fda0003f05270 */
[----:B-1----:R-:W0:Y:S02]  /*d4e0*/  @P0 LDC.64 R2, c[0x0][0x440] ;  /* 0x00011000ff020b82 */ /* 0x002e240000000a00 */
[----:B0-----:R-:W-:-:S04]  /*d4f0*/  @P0 IMAD.HI.U32 R4, R6, R2, RZ ;  /* 0x0000000206040227 */ /* 0x001fc800078e00ff */
[----:B------:R-:W-:Y:S01]  /*d500*/  IMAD.MOV.U32 R2, RZ, RZ, R6 ;  /* 0x000000ffff027224 */ /* 0x000fe200078e0006 */
[----:B------:R-:W-:-:S05]  /*d510*/  @P0 SHF.R.U32.HI R2, RZ, R3, R4 ;  /* 0x00000003ff020219 */ /* 0x000fca0000011604 */
[----:B------:R-:W-:-:S04]  /*d520*/  IMAD.MOV R3, RZ, RZ, -R2 ;  /* 0x000000ffff037224 */ /* 0x000fc800078e0a02 */
[----:B------:R-:W-:Y:S01]  /*d530*/  IMAD R6, R5, R3, R6 ;  /* 0x0000000305067224 */ /* 0x000fe200078e0206 */
[----:B------:R-:W-:-:S03]  /*d540*/  SHF.R.S32.HI R3, RZ, 0x1f, R2 ;  /* 0x0000001fff037819 */ /* 0x000fc60000011402 */
[----:B------:R-:W-:-:S04]  /*d550*/  IMAD.WIDE.U32 R2, R25, UR6, R2 ;  /* 0x0000000619027c25 */ /* 0x000fc8000f8e0002 */
[----:B--2---:R-:W-:-:S04]  /*d560*/  IMAD R4, R10, UR6, RZ ;  /* 0x000000060a047c24 */ /* 0x004fc8000f8e02ff */
[----:B------:R-:W-:-:S04]  /*d570*/  IMAD R4, R25, UR7, R4 ;  /* 0x0000000719047c24 */ /* 0x000fc8000f8e0204 */
[----:B------:R-:W-:Y:S01]  /*d580*/  IMAD.IADD R3, R4, 0x1, R3 ;  /* 0x0000000104037824 */ /* 0x000fe200078e0203 */
[----:B------:R-:W-:-:S04]  /*d590*/  LEA R4, P0, R2, UR4, 0x2 ;  /* 0x0000000402047c11 */ /* 0x000fc8000f8010ff */
[----:B------:R-:W-:-:S06]  /*d5a0*/  LEA.HI.X R5, R2, UR5, R3, 0x2, P0 ;  /* 0x0000000502057c11 */ /* 0x000fcc00080f1403 */
[----:B------:R0:W5:Y:S03]  /*d5b0*/  LDG.E R5, desc[UR56][R4.64] ;  /* 0x0000003804057981 */ /* 0x000166000c1e1900 */
.L_x_10163:
[----:B-1----:R-:W-:Y:S01]  /*d5c0*/  IMAD R3, R8, 0x8, R22 ;  /* 0x0000000808037824 */ /* 0x002fe200078e0216 */
[----:B------:R-:W-:Y:S01]  /*d5d0*/  SHF.L.U32 R2, R9, 0x1f, RZ ;  /* 0x0000001f09027819 */ /* 0x000fe200000006ff */
[----:B------:R-:W-:Y:S03]  /*d5e0*/  BSSY B3, `(.L_x_10164) ;  /* 0x0000003000037945 */ /* 0x000fe60003800000 */
[----:B------:R-:W1:Y:S02]  /*d5f0*/  SYNCS.PHASECHK.TRANS64.TRYWAIT P0, [R3+URZ+0x31c40], R2 ;  /* 0x031c4002030075a7 */ /* 0x000e64000800017f */
[----:B-1----:R-:W-:Y:S05]  /*d600*/  @!P0 BRA `(.L_x_10165) ;  /* 0x0000003c00c08947 */ /* 0x002fea0003800000 */
.L_x_10272:
[----:B------:R-:W-:Y:S05]  /*d610*/  BSYNC B3 ;  /* 0x0000000000037941 */ /* 0x000fea0003800000 */
.L_x_10164:
        /* <DEDUP_REMOVED lines=12> */
.L_x_10167:
[----:B------:R-:W-:Y:S05]  /*d6e0*/  BSYNC B3 ;  /* 0x0000000000037941 */ /* 0x000fea0003800000 */
.L_x_10166:
[----:B------:R-:W-:Y:S01]  /*d6f0*/  IMAD.MOV.U32 R11, RZ, RZ, RZ ;  /* 0x000000ffff0b7224 */ /* 0x000fe200078e00ff */
[----:B------:R-:W-:Y:S01]  /*d700*/  UIADD3 UR4, UP0, UR38, 0x370, URZ ;  /* 0x0000037026047890 */ /* 0x000fe2000ff1e03f */
[----:B------:R-:W-:Y:S01]  /*d710*/  IMAD R4, R8, 0x6c00, R22 ;  /* 0x00006c0008047824 */ /* 0x000fe200078e0216 */
[----:B------:R-:W-:Y:S01]  /*d720*/  PLOP3.LUT P0, PT, PT, PT, PT, 0x80, 0x0 ;  /* 0x000000000000781c */ /* 0x000fe20003f0f070 */
[----:B-1----:R-:W-:Y:S01]  /*d730*/  VIADD R3, R3, 0x31c30 ;  /* 0x00031c3003037836 */ /* 0x002fe20000000000 */
[----:B------:R-:W-:Y:S01]  /*d740*/  R2UR UR10, R11 ;  /* 0x000000000b0a72ca */ /* 0x000fe200000e0000 */
[----:B------:R-:W-:Y:S01]  /*d750*/  IMAD R2, R6, 0x90, R28 ;  /* 0x0000009006027824 */ /* 0x000fe200078e021c */
[----:B------:R-:W-:Y:S01]  /*d760*/  UIADD3.X UR5, URZ, UR39, URZ, UP0, !UPT ;  /* 0x000000273f057290 */ /* 0x000fe200087fe43f */
[----:B------:R-:W-:Y:S01]  /*d770*/  VIADD R10, R4, 0x16a00 ;  /* 0x00016a00040a7836 */ /* 0x000fe20000000000 */
[----:B------:R-:W-:Y:S01]  /*d780*/  UMOV UR6, 0x0 ;  /* 0x0000000000067882 */ /* 0x000fe20000000000 */
[----:B------:R-:W-:-:S10]  /*d790*/  UMOV UR7, 0x14f00000 ;  /* 0x14f0000000077882 */ /* 0x000fd40000000000 */
.L_x_10168:
        /* <DEDUP_REMOVED lines=16> */
.L_x_10169:
        /* <DEDUP_REMOVED lines=16> */
.L_x_10170:
        /* <DEDUP_REMOVED lines=15> */
.L_x_10273:
[----:B------:R-:W-:Y:S05]  /*da90*/  BSYNC B3 ;  /* 0x0000000000037941 */ /* 0x000fea0003800000 */
.L_x_10171:
        /* <DEDUP_REMOVED lines=12> */
.L_x_10174:
[----:B------:R-:W-:Y:S05]  /*db60*/  BSYNC B3 ;  /* 0x0000000000037941 */ /* 0x000fea0003800000 */
.L_x_10173:
[----:B------:R-:W-:Y:S01]  /*db70*/  R2UR UR10, R11 ;  /* 0x000000000b0a72ca */ /* 0x000fe200000e0000 */
[C-C-:B0-----:R-:W-:Y:S01]  /*db80*/  IMAD R2, R23.reuse, 0x8, R22.reuse ;  /* 0x0000000817027824 */ /* 0x141fe200078e0216 */
[----:B------:R-:W-:Y:S01]  /*db90*/  R2UR UR6, R12 ;  /* 0x000000000c0672ca */ /* 0x000fe200000e0000 */
[----:B------:R-:W-:Y:S01]  /*dba0*/  IMAD R3, R23, 0x6c00, R22 ;  /* 0x00006c0017037824 */ /* 0x000fe200078e0216 */
[----:B------:R-:W-:Y:S01]  /*dbb0*/  R2UR UR7, R13 ;  /* 0x000000000d0772ca */ /* 0x000fe200000e0000 */
[----:B------:R-:W-:Y:S01]  /*dbc0*/  UIADD3 UR4, UP0, UR38, 0x470, URZ ;  /* 0x0000047026047890 */ /* 0x000fe2000ff1e03f */
[----:B------:R-:W-:Y:S01]  /*dbd0*/  PLOP3.LUT P0, PT, PT, PT, PT, 0x80, 0x0 ;  /* 0x000000000000781c */ /* 0x000fe20003f0f070 */
[----:B------:R-:W-:Y:S02]  /*dbe0*/  IMAD R4, R27, 0x90, R28 ;  /* 0x000000901b047824 */ /* 0x000fe400078e021c */
[----:B------:R-:W-:Y:S01]  /*dbf0*/  VIADD R2, R2, 0x31c50 ;  /* 0x00031c5002027836 */ /* 0x000fe20000000000 */
[----:B------:R-:W-:Y:S01]  /*dc00*/  UIADD3.X UR5, URZ, UR39, URZ, UP0, !UPT ;  /* 0x000000273f057290 */ /* 0x000fe200087fe43f */
[----:B------:R-:W-:-:S11]  /*dc10*/  VIADD R10, R3, 0x200 ;  /* 0x00000200030a7836 */ /* 0x000fd60000000000 */
.L_x_10175:
        /* <DEDUP_REMOVED lines=15> */
.L_x_10176:
        /* <DEDUP_REMOVED lines=15> */
.L_x_10177:
        /* <DEDUP_REMOVED lines=12> */
.L_x_10162:
[----:B------:R-:W-:Y:S05]  /*dec0*/  BSYNC B1 ;  /* 0x0000000000017941 */ /* 0x000fea0003800000 */
.L_x_10161:
[----:B------:R-:W2:Y:S01]  /*ded0*/  LDL.LU R2, [R1+0x10] ;  /* 0x0000100001027983 */ /* 0x000ea20000300800 */
[----:B------:R-:W-:Y:S02]  /*dee0*/  IMAD.MOV.U32 R23, RZ, RZ, R8 ;  /* 0x000000ffff177224 */ /* 0x000fe400078e0008 */
[----:B------:R-:W-:Y:S02]  /*def0*/  IMAD.MOV.U32 R26, RZ, RZ, R9 ;  /* 0x000000ffff1a7224 */ /* 0x000fe400078e0009 */
[----:B--2---:R-:W-:-:S07]  /*df00*/  VIADD R6, R2, 0xfffffffd ;  /* 0xfffffffd02067836 */ /* 0x004fce0000000000 */
.L_x_10160:
[----:B------:R-:W-:Y:S05]  /*df10*/  BSYNC B2 ;  /* 0x0000000000027941 */ /* 0x000fea0003800000 */
.L_x_10159:
[----:B------:R-:W2:Y:S01]  /*df20*/  LDL.LU R2, [R1+0xc] ;  /* 0x00000c0001027983 */ /* 0x000ea20000300800 */
[----:B------:R-:W-:-:S05]  /*df30*/  IMAD.MOV R7, RZ, RZ, -R7 ;  /* 0x000000ffff077224 */ /* 0x000fca00078e0a07 */
[----:B--2---:R-:W-:-:S13]  /*df40*/  ISETP.NE.AND P0, PT, R2, R7, PT ;  /* 0x000000070200720c */ /* 0x004fda0003f05270 */
[----:B------:R-:W-:Y:S05]  /*df50*/  @!P0 BRA `(.L_x_10158) ;  /* 0x0000001400888947 */ /* 0x000fea0003800000 */
[----:B------:R-:W-:-:S07]  /*df60*/  IMAD.MOV.U32 R4, RZ, RZ, R24 ;  /* 0x000000ffff047224 */ /* 0x000fce00078e0018 */
.L_x_10212:
[----:B------:R-:W-:Y:S01]  /*df70*/  LOP3.LUT P1, RZ, R29, 0x1, RZ, 0xc0, !PT ;  /* 0x000000011dff7812 */ /* 0x000fe2000782c0ff */
[----:B------:R-:W-:Y:S01]  /*df80*/  VIADD R7, R23, 0x1 ;  /* 0x0000000117077836 */ /* 0x000fe20000000000 */
[----:B------:R-:W-:Y:S05]  /*df90*/  YIELD ;  /* 0x0000000000007946 */ /* 0x000fea0003800000 */
[----:B------:R-:W-:Y:S01]  /*dfa0*/  ISETP.NE.AND P0, PT, R7, 0x2, PT ;  /* 0x000000020700780c */ /* 0x000fe20003f05270 */
[----:B------:R-:W-:Y:S03]  /*dfb0*/  BSSY B1, `(.L_x_10178) ;  /* 0x00000aa000017945 */ /* 0x000fe60003800000 */
[----:B-1----:R-:W-:-:S02]  /*dfc0*/  SEL R3, RZ, 0x1, P0 ;  /* 0x00000001ff037807 */ /* 0x002fc40000000000 */
        /* <DEDUP_REMOVED lines=24> */
[----:B------:R-:W-:-:S05]  /*e150*/  LEA.HI.X R5, R2, UR5, R3, 0x2, P0 ;  /* 0x0000000502057c11 */ /* 0x000fca00080f1403 */
[----:B------:R0:W5:Y:S04]  /*e160*/  LDG.E R4, desc[UR56][R4.64] ;  /* 0x0000003804047981 */ /* 0x000168000c1e1900 */
.L_x_10180:
[----:B------:R-:W-:Y:S01]  /*e170*/  IMAD R3, R7, 0x8, R22 ;  /* 0x0000000807037824 */ /* 0x000fe200078e0216 */
[----:B------:R-:W-:Y:S01]  /*e180*/  SHF.L.U32 R2, R8, 0x1f, RZ ;  /* 0x0000001f08027819 */ /* 0x000fe200000006ff */
[----:B------:R-:W-:Y:S03]  /*e190*/  BSSY B2, `(.L_x_10181) ;  /* 0x0000003000027945 */ /* 0x000fe60003800000 */
[----:B------:R-:W1:Y:S02]  /*e1a0*/  SYNCS.PHASECHK.TRANS64.TRYWAIT P0, [R3+URZ+0x31c40], R2 ;  /* 0x031c4002030075a7 */ /* 0x000e64000800017f */
[----:B-1----:R-:W-:Y:S05]  /*e1b0*/  @!P0 BRA `(.L_x_10182) ;  /* 0x0000003000fc8947 */ /* 0x002fea0003800000 */
.L_x_10274:
[----:B------:R-:W-:Y:S05]  /*e1c0*/  BSYNC B2 ;  /* 0x0000000000027941 */ /* 0x000fea0003800000 */
.L_x_10181:
        /* <DEDUP_REMOVED lines=12> */
.L_x_10184:
[----:B------:R-:W-:Y:S05]  /*e290*/  BSYNC B2 ;  /* 0x0000000000027941 */ /* 0x000fea0003800000 */
.L_x_10183:
        /* <DEDUP_REMOVED lines=11> */
.L_x_10185:
        /* <DEDUP_REMOVED lines=16> */
.L_x_10186:
        /* <DEDUP_REMOVED lines=16> */
.L_x_10187:
        /* <DEDUP_REMOVED lines=15> */
.L_x_10275:
[----:B------:R-:W-:Y:S05]  /*e640*/  BSYNC B2 ;  /* 0x0000000000027941 */ /* 0x000fea0003800000 */
.L_x_10188:
        /* <DEDUP_REMOVED lines=11> */
.L_x_10191:
[----:B------:R-:W-:Y:S05]  /*e700*/  BSYNC B2 ;  /* 0x0000000000027941 */ /* 0x000fea0003800000 */
.L_x_10190:
[----:B------:R-:W-:Y:S01]  /*e710*/  R2UR UR6, R2 ;  /* 0x00000000020672ca */ /* 0x000fe200000e0000 */
[----:B------:R-:W-:Y:S01]  /*e720*/  IMAD R23, R23, 0x6c00, R22 ;  /* 0x00006c0017177824 */ /* 0x000fe200078e0216 */
[----:B------:R-:W-:Y:S01]  /*e730*/  R2UR UR7, R3 ;  /* 0x00000000030772ca */ /* 0x000fe200000e0000 */
[----:B------:R-:W-:Y:S01]  /*e740*/  UIADD3 UR4, UP0, UR38, 0x470, URZ ;  /* 0x0000047026047890 */ /* 0x000fe2000ff1e03f */
[----:B------:R-:W-:Y:S01]  /*e750*/  R2UR UR10, R5 ;  /* 0x00000000050a72ca */ /* 0x000fe200000e0000 */
[----:B------:R-:W-:Y:S01]  /*e760*/  IMAD R5, R27, 0x90, R28 ;  /* 0x000000901b057824 */ /* 0x000fe200078e021c */
[----:B------:R-:W-:Y:S01]  /*e770*/  PLOP3.LUT P0, PT, PT, PT, PT, 0x80, 0x0 ;  /* 0x000000000000781c */ /* 0x000fe20003f0f070 */
[----:B0-----:R-:W-:Y:S01]  /*e780*/  VIADD R12, R12, 0x50 ;  /* 0x000000500c0c7836 */ /* 0x001fe20000000000 */
[----:B------:R-:W-:Y:S01]  /*e790*/  UIADD3.X UR5, URZ, UR39, URZ, UP0, !UPT ;  /* 0x000000273f057290 */ /* 0x000fe200087fe43f */
[----:B------:R-:W-:-:S11]  /*e7a0*/  VIADD R13, R23, 0x200 ;  /* 0x00000200170d7836 */ /* 0x000fd60000000000 */
.L_x_10192:
        /* <DEDUP_REMOVED lines=15> */
.L_x_10193:
        /* <DEDUP_REMOVED lines=15> */
.L_x_10194:
        /* <DEDUP_REMOVED lines=12> */
.L_x_10179:
[----:B------:R-:W-:Y:S05]  /*ea50*/  BSYNC B1 ;  /* 0x0000000000017941 */ /* 0x000fea0003800000 */
.L_x_10178:
        /* <DEDUP_REMOVED lines=9> */
[----:B------:R-:W-:Y:S01]  /*eaf0*/  VIADD R9, R6, 0xffffffff ;  /* 0xffffffff06097836 */ /* 0x000fe20000000000 */
        /* <DEDUP_REMOVED lines=21> */
.L_x_10197:
[----:B------:R-:W-:Y:S01]  /*ec50*/  IMAD R2, R23, 0x8, R22 ;  /* 0x0000000817027824 */ /* 0x000fe200078e0216 */
[----:B------:R-:W-:Y:S01]  /*ec60*/  SHF.L.U32 R3, R26, 0x1f, RZ ;  /* 0x0000001f1a037819 */ /* 0x000fe200000006ff */
[----:B------:R-:W-:Y:S03]  /*ec70*/  BSSY B2, `(.L_x_10198) ;  /* 0x0000003000027945 */ /* 0x000fe60003800000 */
[----:B------:R-:W1:Y:S02]  /*ec80*/  SYNCS.PHASECHK.TRANS64.TRYWAIT P0, [R2+URZ+0x31c40], R3 ;  /* 0x031c4003020075a7 */ /* 0x000e64000800017f */
[----:B-1----:R-:W-:Y:S05]  /*ec90*/  @!P0 BRA `(.L_x_10199) ;  /* 0x00000028006c8947 */ /* 0x002fea0003800000 */
.L_x_10276:
[----:B------:R-:W-:Y:S05]  /*eca0*/  BSYNC B2 ;  /* 0x0000000000027941 */ /* 0x000fea0003800000 */
.L_x_10198:
        /* <DEDUP_REMOVED lines=12> */
.L_x_10201:
[----:B------:R-:W-:Y:S05]  /*ed70*/  BSYNC B2 ;  /* 0x0000000000027941 */ /* 0x000fea0003800000 */
.L_x_10200:
        /* <DEDUP_REMOVED lines=8> */
[----:B------:R-:W-:Y:S01]  /*ee00*/  IMAD R2, R9, 0x90, R28 ;  /* 0x0000009009027824 */ /* 0x000fe200078e021c */
[----:B------:R-:W-:Y:S01]  /*ee10*/  UMOV UR6, 0x0 ;  /* 0x0000000000067882 */ /* 0x000fe20000000000 */
[----:B------:R-:W-:Y:S01]  /*ee20*/  VIADD R10, R12, 0x16a00 ;  /* 0x00016a000c0a7836 */ /* 0x000fe20000000000 */
[----:B------:R-:W-:-:S09]  /*ee30*/  UMOV UR7, 0x14f00000 ;  /* 0x14f0000000077882 */ /* 0x000fd20000000000 */
.L_x_10202:
        /* <DEDUP_REMOVED lines=16> */
.L_x_10203:
        /* <DEDUP_REMOVED lines=16> */
.L_x_10204:
        /* <DEDUP_REMOVED lines=15> */
.L_x_10277:
[----:B------:R-:W-:Y:S05]  /*f130*/  BSYNC B2 ;  /* 0x0000000000027941 */ /* 0x000fea0003800000 */
.L_x_10205:
        /* <DEDUP_REMOVED lines=11> */
.L_x_10208:
[----:B------:R-:W-:Y:S05]  /*f1f0*/  BSYNC B2 ;  /* 0x0000000000027941 */ /* 0x000fea0003800000 */
.L_x_10207:
[----:B------:R-:W-:Y:S01]  /*f200*/  R2UR UR6, R2 ;  /* 0x00000000020672ca */ /* 0x000fe200000e0000 */
[----:B------:R-:W-:Y:S01]  /*f210*/  IMAD R7, R7, 0x6c00, R22 ;  /* 0x00006c0007077824 */ /* 0x000fe200078e0216 */
[----:B------:R-:W-:Y:S01]  /*f220*/  R2UR UR7, R3 ;  /* 0x00000000030772ca */ /* 0x000fe200000e0000 */
[----:B------:R-:W-:Y:S01]  /*f230*/  UIADD3 UR4, UP0, UR38, 0x470, URZ ;  /* 0x0000047026047890 */ /* 0x000fe2000ff1e03f */
[----:B------:R-:W-:Y:S01]  /*f240*/  R2UR UR10, R5 ;  /* 0x00000000050a72ca */ /* 0x000fe200000e0000 */
[----:B------:R-:W-:Y:S01]  /*f250*/  IMAD R5, R27, 0x90, R28 ;  /* 0x000000901b057824 */ /* 0x000fe200078e021c */
[----:B------:R-:W-:Y:S01]  /*f260*/  PLOP3.LUT P0, PT, PT, PT, PT, 0x80, 0x0 ;  /* 0x000000000000781c */ /* 0x000fe20003f0f070 */
[----:B------:R-:W-:Y:S01]  /*f270*/  VIADD R8, R8, 0x50 ;  /* 0x0000005008087836 */ /* 0x000fe20000000000 */
[----:B------:R-:W-:Y:S01]  /*f280*/  UIADD3.X UR5, URZ, UR39, URZ, UP0, !UPT ;  /* 0x000000273f057290 */ /* 0x000fe200087fe43f */
[----:B------:R-:W-:-:S11]  /*f290*/  VIADD R12, R7, 0x200 ;  /* 0x00000200070c7836 */ /* 0x000fd60000000000 */
.L_x_10209:
        /* <DEDUP_REMOVED lines=15> */
.L_x_10210:
        /* <DEDUP_REMOVED lines=15> */
.L_x_10211:
        /* <DEDUP_REMOVED lines=12> */
.L_x_10196:
[----:B------:R-:W-:Y:S05]  /*f540*/  BSYNC B1 ;  /* 0x0000000000017941 */ /* 0x000fea0003800000 */
.L_x_10195:
[C---:B------:R-:W-:Y:S01]  /*f550*/  ISETP.GT.AND P0, PT, R6.reuse, 0x1, PT ;  /* 0x000000010600780c */ /* 0x040fe20003f04270 */
[----:B------:R-:W-:-:S12]  /*f560*/  VIADD R6, R6, 0xfffffffe ;  /* 0xfffffffe06067836 */ /* 0x000fd80000000000 */
[----:B------:R-:W-:Y:S05]  /*f570*/  @P0 BRA `(.L_x_10212) ;  /* 0xffffffe8007c0947 */ /* 0x000fea000383ffff */
.L_x_10158:
[----:B------:R-:W-:Y:S05]  /*f580*/  BSYNC B0 ;  /* 0x0000000000007941 */ /* 0x000fea0003800000 */
.L_x_10157:
[----:B------:R-:W2:Y:S01]  /*f590*/  S2R R2, SR_TID.X ;  /* 0x0000000000027919 */ /* 0x000ea20000002100 */
[----:B------:R-:W-:Y:S01]  /*f5a0*/  BSSY B0, `(.L_x_10213) ;  /* 0x0000010000007945 */ /* 0x000fe20003800000 */
[----:B--2---:R-:W-:-:S04]  /*f5b0*/  LOP3.LUT R8, R2, 0x7f, RZ, 0xc0, !PT ;  /* 0x0000007f02087812 */ /* 0x004fc800078ec0ff */
[----:B------:R-:W-:-:S13]  /*f5c0*/  ISETP.NE.AND P0, PT, R8, RZ, PT ;  /* 0x000000ff0800720c */ /* 0x000fda0003f05270 */
[----:B------:R-:W-:Y:S05]  /*f5d0*/  @P0 BRA `(.L_x_10214) ;  /* 0x0000000000300947 */ /* 0x000fea0003800000 */
[----:B------:R-:W2:Y:S01]  /*f5e0*/  S2R R5, SR_LANEID ;  /* 0x0000000000057919 */ /* 0x000ea20000000000 */
[----:B------:R-:W-:Y:S01]  /*f5f0*/  VOTEU.ANY UR4, UPT, PT ;  /* 0x0000000000047886 */ /* 0x000fe200038e0100 */
[----:B-1----:R-:W1:Y:S01]  /*f600*/  LDC.64 R2, c[0x0][0xc60] ;  /* 0x00031800ff027b82 */ /* 0x002e620000000a00 */
[----:B------:R-:W2:Y:S02]  /*f610*/  FLO.U32 R0, UR4 ;  /* 0x0000000400007d00 */ /* 0x000ea400080e0000 */
[----:B--2---:R-:W-:-:S06]  /*f620*/  ISETP.EQ.U32.AND P0, PT, R0, R5, PT ;  /* 0x000000050000720c */ /* 0x004fcc0003f02070 */
[----:B------:R-:W1:Y:S07]  /*f630*/  POPC R5, UR4 ;  /* 0x0000000400057d09 */ /* 0x000e6e0008000000 */
[----:B-1----:R-:W2:Y:S01]  /*f640*/  @P0 ATOMG.E.ADD.STRONG.GPU PT, R3, desc[UR56][R2.64], R5 ;  /* 0x00000005020309a8 */ /* 0x002ea200081ee1f8 */
[----:B------:R-:W1:Y:S02]  /*f650*/  S2R R4, SR_LTMASK ;  /* 0x0000000000047919 */ /* 0x000e640000003900 */
[----:B-1----:R-:W-:-:S04]  /*f660*/  LOP3.LUT R4, R4, UR4, RZ, 0xc0, !PT ;  /* 0x0000000404047c12 */ /* 0x002fc8000f8ec0ff */
[----:B0-----:R-:W0:Y:S01]  /*f670*/  POPC R7, R4 ;  /* 0x0000000400077309 */ /* 0x001e220000000000 */
[----:B--2---:R-:W0:Y:S02]  /*f680*/  SHFL.IDX PT, R0, R3, R0, 0x1f ;  /* 0x00001f0003007589 */ /* 0x004e2400000e0000 */
[----:B0-----:R-:W-:-:S07]  /*f690*/  IADD3 R16, R0, UR36, R7 ;  /* 0x0000002400107c10 */ /* 0x001fce000fffe007 */
.L_x_10214:
[----:B------:R-:W-:Y:S05]  /*f6a0*/  BSYNC B0 ;  /* 0x0000000000007941 */ /* 0x000fea0003800000 */
.L_x_10213:
[----:B------:R-:W-:Y:S01]  /*f6b0*/  LOP3.LUT P0, RZ, R29, 0x1, RZ, 0xc0, !PT ;  /* 0x000000011dff7812 */ /* 0x000fe2000780c0ff */
[----:B------:R-:W-:-:S12]  /*f6c0*/  BSSY B0, `(.L_x_10215) ;  /* 0x0000045000007945 */ /* 0x000fd80003800000 */
[----:B------:R-:W-:Y:S05]  /*f6d0*/  @!P0 BRA `(.L_x_10216) ;  /* 0x00000004000c8947 */ /* 0x000fea0003800000 */
[----:B-1----:R-:W-:Y:S01]  /*f6e0*/  IMAD R3, R23, 0x8, R22 ;  /* 0x0000000817037824 */ /* 0x002fe200078e0216 */
[----:B------:R-:W-:Y:S01]  /*f6f0*/  SHF.L.U32 R0, R26, 0x1f, RZ ;  /* 0x0000001f1a007819 */ /* 0x000fe200000006ff */
[----:B------:R-:W-:Y:S01]  /*f700*/  BSSY B1, `(.L_x_10217) ;  /* 0x0000004000017945 */ /* 0x000fe20003800000 */
[----:B------:R-:W-:Y:S02]  /*f710*/  ISETP.NE.AND P1, PT, R8, RZ, PT ;  /* 0x000000ff0800720c */ /* 0x000fe40003f25270 */
[----:B------:R-:W1:Y:S02]  /*f720*/  SYNCS.PHASECHK.TRANS64.TRYWAIT P0, [R3+URZ+0x31c60], R0 ;  /* 0x031c6000030075a7 */ /* 0x000e64000800017f */
[----:B-1----:R-:W-:Y:S09]  /*f730*/  @!P0 BRA `(.L_x_10218) ;  /* 0x0000001c00ec8947 */ /* 0x002ff20003800000 */
.L_x_10278:
[----:B------:R-:W-:Y:S05]  /*f740*/  BSYNC B1 ;  /* 0x0000000000017941 */ /* 0x000fea0003800000 */
.L_x_10217:
[----:B------:R-:W-:Y:S04]  /*f750*/  BSSY B1, `(.L_x_10219) ;  /* 0x0000009000017945 */ /* 0x000fe80003800000 */
        /* <DEDUP_REMOVED lines=8> */
.L_x_10220:
[----:B------:R-:W-:Y:S05]  /*f7e0*/  BSYNC B1 ;  /* 0x0000000000017941 */ /* 0x000fea0003800000 */
.L_x_10219:
[----:B-1----:R-:W-:Y:S01]  /*f7f0*/  IMAD R0, R23, 0x6c00, R22 ;  /* 0x00006c0017007824 */ /* 0x002fe200078e0216 */
[----:B------:R-:W-:Y:S01]  /*f800*/  UIADD3 UR4, UP0, UR38, 0x470, URZ ;  /* 0x0000047026047890 */ /* 0x000fe2000ff1e03f */
[----:B------:R-:W-:Y:S01]  /*f810*/  VIADD R2, R3, 0x31c50 ;  /* 0x00031c5003027836 */ /* 0x000fe20000000000 */
[----:B------:R-:W-:Y:S01]  /*f820*/  PLOP3.LUT P0, PT, PT, PT, PT, 0x80, 0x0 ;  /* 0x000000000000781c */ /* 0x000fe20003f0f070 */
[----:B------:R-:W-:Y:S01]  /*f830*/  IMAD R28, R27, 0x90, R28 ;  /* 0x000000901b1c7824 */ /* 0x000fe200078e021c */
[----:B------:R-:W-:Y:S01]  /*f840*/  UIADD3.X UR5, URZ, UR39, URZ, UP0, !UPT ;  /* 0x000000273f057290 */ /* 0x000fe200087fe43f */
[----:B------:R-:W-:Y:S01]  /*f850*/  VIADD R3, R0, 0x200 ;  /* 0x0000020000037836 */ /* 0x000fe20000000000 */
[----:B------:R-:W-:Y:S01]  /*f860*/  UMOV UR6, 0x0 ;  /* 0x0000000000067882 */ /* 0x000fe20000000000 */
[----:B------:R-:W-:Y:S01]  /*f870*/  UMOV UR7, 0x14f00000 ;  /* 0x14f0000000077882 */ /* 0x000fe20000000000 */
[----:B------:R-:W-:-:S08]  /*f880*/  UMOV UR10, URZ ;  /* 0x0000003f000a7c82 */ /* 0x000fd00008000000 */
.L_x_10221:
        /* <DEDUP_REMOVED lines=15> */
.L_x_10222:
        /* <DEDUP_REMOVED lines=15> */
.L_x_10223:
        /* <DEDUP_REMOVED lines=10> */
.L_x_10216:
[----:B------:R-:W-:Y:S05]  /*fb10*/  BSYNC B0 ;  /* 0x0000000000007941 */ /* 0x000fea0003800000 */
.L_x_10215:
[----:B------:R-:W-:-:S05]  /*fb20*/  VIADD R23, R23, 0x1 ;  /* 0x0000000117177836 */ /* 0x000fca0000000000 */
[----:B------:R-:W-:-:S04]  /*fb30*/  ISETP.NE.AND P0, PT, R23, 0x2, PT ;  /* 0x000000021700780c */ /* 0x000fc80003f05270 */
[----:B-1----:R-:W-:Y:S02]  /*fb40*/  SEL R3, RZ, 0x1, P0 ;  /* 0x00000001ff037807 */ /* 0x002fe40000000000 */
[----:B------:R-:W-:Y:S02]  /*fb50*/  SEL R23, R23, RZ, P0 ;  /* 0x000000ff17177207 */ /* 0x000fe40000000000 */
[----:B------:R-:W-:-:S07]  /*fb60*/  LOP3.LUT R26, R26, R3, RZ, 0x3c, !PT ;  /* 0x000000031a1a7212 */ /* 0x000fce00078e3cff */
.L_x_10139:
[----:B------:R-:W-:Y:S05]  /*fb70*/  BSYNC B7 ;  /* 0x0000000000077941 */ /* 0x000fea0003800000 */
.L_x_10137:
[----:B------:R-:W-:-:S13]  /*fb80*/  LOP3.LUT P0, RZ, R29, 0x2, RZ, 0xc0, !PT ;  /* 0x000000021dff7812 */ /* 0x000fda000780c0ff */
[----:B------:R-:W-:Y:S05]  /*fb90*/  @!P0 BRA `(.L_x_10224) ;  /* 0x0000000000248947 */ /* 0x000fea0003800000 */
[----:B------:R-:W-:Y:S05]  /*fba0*/  WARPSYNC.ALL ;  /* 0x0000000000007948 */ /* 0x000fea0003800000 */
[----:B------:R-:W2:Y:S08]  /*fbb0*/  S2UR UR5, SR_CgaCtaId ;  /* 0x00000000000579c3 */ /* 0x000eb00000008800 */
[----:B------:R-:W-:Y:S06]  /*fbc0*/  BAR.SYNC.DEFER_BLOCKING 0x5, 0x200 ;  /* 0x0148000000007b1d */ /* 0x000fec0000010000 */
[----:B------:R-:W-:-:S02]  /*fbd0*/  UMOV UR4, 0x400 ;  /* 0x0000040000047882 */ /* 0x000fc40000000000 */
[----:B--2---:R-:W-:-:S06]  /*fbe0*/  ULEA UR4, UR5, UR4, 0x18 ;  /* 0x0000000405047291 */ /* 0x004fcc000f8ec03f */
[----:B------:R-:W-:-:S05]  /*fbf0*/  IMAD.U32 R22, RZ, RZ, UR4 ;  /* 0x00000004ff167e24 */ /* 0x000fca000f8e00ff */
[----:B------:R2:W3:Y:S01]  /*fc00*/  LDS.128 R16, [R22+0x31cd0] ;  /* 0x031cd00016107984 */ /* 0x0004e20000000c00 */
[----:B------:R-:W-:Y:S06]  /*fc10*/  BAR.ARV 0x4, 0x200 ;  /* 0x0108000000007b1d */ /* 0x000fec0000002000 */
[----:B------:R-:W-:Y:S05]  /*fc20*/  BRA `(.L_x_10225) ;  /* 0x0000000800407947 */ /* 0x000fea0003800000 */
.L_x_10224:
[----:B-1----:R-:W1:Y:S01]  /*fc30*/  S2R R0, SR_TID.X ;  /* 0x0000000000007919 */ /* 0x002e620000002100 */
        /* <DEDUP_REMOVED lines=35> */
.L_x_10288:
[----:B------:R-:W-:Y:S02]  /*fe70*/  ULDC UR4, c[0x0][0xc38] ;  /* 0x00030e0000047ab9 */ /* 0x000fe40000000800 */
[----:B------:R-:W-:-:S04]  /*fe80*/  IMAD.U32 R16, RZ, RZ, UR4 ;  /* 0x00000004ff107e24 */ /* 0x000fc8000f8e00ff */
[----:B-1----:R-:W-:-:S04]  /*fe90*/  IMAD R5, R14, R16, RZ ;  /* 0x000000100e057224 */ /* 0x002fc800078e02ff */
[----:B------:R-:W-:-:S05]  /*fea0*/  IMAD.IADD R4, R4, 0x1, R5 ;  /* 0x0000000104047824 */ /* 0x000fca00078e0205 */
[----:B------:R-:W-:-:S13]  /*feb0*/  ISETP.GT.AND P6, PT, R4, R0, PT ;  /* 0x000000000400720c */ /* 0x000fda0003fc4270 */
[----:B------:R-:W-:Y:S05]  /*fec0*/  @P6 BRA `(.L_x_10227) ;  /* 0x00000000009c6947 */ /* 0x000fea0003800000 */
.L_x_10232:
[----:B------:R-:W1:Y:S01]  /*fed0*/  LDC R6, c[0x0][0xc3c] ;  /* 0x00030f00ff067b82 */ /* 0x000e620000000800 */
[----:B------:R-:W-:-:S05]  /*fee0*/  VIADD R19, R19, 0x1f ;  /* 0x0000001f13137836 */ /* 0x000fca0000000000 */
[----:B-1----:R-:W-:-:S13]  /*fef0*/  ISETP.GE.AND P6, PT, R19, R6, PT ;  /* 0x000000061300720c */ /* 0x002fda0003fc6270 */
[----:B------:R-:W-:Y:S05]  /*ff00*/  @P6 BRA `(.L_x_10228) ;  /* 0x0000000400446947 */ /* 0x000fea0003800000 */
[----:B------:R-:W1:Y:S01]  /*ff10*/  S2R R2, SR_TID.X ;  /* 0x0000000000027919 */ /* 0x000e620000002100 */
[----:B------:R-:W-:Y:S01]  /*ff20*/  BSSY B0, `(.L_x_10229) ;  /* 0x0000009000007945 */ /* 0x000fe20003800000 */
[----:B-1----:R-:W-:-:S05]  /*ff30*/  LOP3.LUT R2, R2, 0x1f, RZ, 0xc0, !PT ;  /* 0x0000001f02027812 */ /* 0x002fca00078ec0ff */
[----:B------:R-:W-:Y:S02]  /*ff40*/  IMAD.IADD R5, R19, 0x1, R2 ;  /* 0x0000000113057824 */ /* 0x000fe400078e0202 */
[----:B------:R-:W-:-:S03]  /*ff50*/  IMAD.MOV.U32 R2, RZ, RZ, RZ ;  /* 0x000000ffff027224 */ /* 0x000fc600078e00ff */
[----:B------:R-:W-:-:S13]  /*ff60*/  ISETP.GE.OR P6, PT, R5, R6, !P0 ;  /* 0x000000060500720c */ /* 0x000fda00047c6670 */
[----:B------:R-:W-:Y:S05]  /*ff70*/  @P6 BRA `(.L_x_10230) ;  /* 0x00000000000c6947 */ /* 0x000fea0003800000 */
[----:B0-----:R-:W0:Y:S02]  /*ff80*/  LDC.64 R2, c[0x0][0xc80] ;  /* 0x00032000ff027b82 */ /* 0x001e240000000a00 */
[----:B0-----:R-:W-:-:S06]  /*ff90*/  IMAD.WIDE R2, R5, 0x4, R2 ;  /* 0x0000000405027825 */ /* 0x001fcc00078e0202 */
[----:B------:R1:W5:Y:S02]  /*ffa0*/  LDG.E R2, desc[UR56][R2.64] ;  /* 0x0000003802027981 */ /* 0x000364000c1e1900 */
.L_x_10230:
[----:B------:R-:W-:Y:S05]  /*ffb0*/  BSYNC B0 ;  /* 0x0000000000007941 */ /* 0x000fea0003800000 */
.L_x_10229:
[----:B------:R-:W-:-:S03]  /*ffc0*/  UMOV UR4, 0xffffffff ;  /* 0xffffffff00047882 */ /* 0x000fc60000000000 */
[----:B------:R-:W-:Y:S05]  /*ffd0*/  BRA.DIV UR4, `(.L_x_10231) ;  /* 0x0000001a04fc7947 */ /* 0x000fea000b800000 */
[----:B-----5:R-:W2:Y:S02]  /*ffe0*/  SHFL.UP PT, R14, R2, 0x1, RZ ;  /* 0x04200000020e7989 */ /* 0x020ea400000e00ff */
[----:B--2---:R-:W-:-:S05]  /*fff0*/  SEL R13, R14, RZ, P1 ;  /* 0x000000ff0e0d7207 */ /* 0x004fca0000800000 */
[----:B------:R-:W-:-:S05]  /*10000*/  IMAD.IADD R13, R2, 0x1, R13 ;  /* 0x00000001020d7824 */ /* 0x000fca00078e020d */
[----:B------:R-:W2:Y:S02]  /*10010*/  SHFL.UP PT, R14, R13, 0x2, RZ ;  /* 0x044000000d0e7989 */ /* 0x000ea400000e00ff */
[----:B--2---:R-:W-:-:S05]  /*10020*/  SEL R14, R14, RZ, P2 ;  /* 0x000000ff0e0e7207 */ /* 0x004fca0001000000 */
[----:B01----:R-:W-:-:S05]  /*10030*/  IMAD.IADD R3, R13, 0x1, R14 ;  /* 0x000000010d037824 */ /* 0x003fca00078e020e */
        /* <DEDUP_REMOVED lines=10> */
.L_x_10296:
[----:B------:R-:W-:Y:S02]  /*100e0*/  ULDC UR4, c[0x0][0xc38] ;  /* 0x00030e0000047ab9 */ /* 0x000fe40000000800 */
[----:B------:R-:W-:-:S04]  /*100f0*/  IMAD.U32 R16, RZ, RZ, UR4 ;  /* 0x00000004ff107e24 */ /* 0x000fc8000f8e00ff */
[----:B-1----:R-:W-:-:S04]  /*10100*/  IMAD R5, R14, R16, RZ ;  /* 0x000000100e057224 */ /* 0x002fc800078e02ff */
[----:B------:R-:W-:-:S05]  /*10110*/  IMAD.IADD R4, R5, 0x1, R4 ;  /* 0x0000000105047824 */ /* 0x000fca00078e0204 */
[----:B------:R-:W-:-:S13]  /*10120*/  ISETP.GT.AND P6, PT, R4, R0, PT ;  /* 0x000000000400720c */ /* 0x000fda0003fc4270 */
[----:B------:R-:W-:Y:S05]  /*10130*/  @!P6 BRA `(.L_x_10232) ;  /* 0xfffffffc0064e947 */ /* 0x000fea000383ffff */
.L_x_10227:
        /* <DEDUP_REMOVED lines=8> */
.L_x_10300:
[----:B------:R-:W-:Y:S01]  /*101c0*/  ISETP.NE.AND P0, PT, R6, RZ, PT ;  /* 0x000000ff0600720c */ /* 0x000fe20003f05270 */
[----:B------:R-:W-:-:S12]  /*101d0*/  IMAD.MOV.U32 R14, RZ, RZ, RZ ;  /* 0x000000ffff0e7224 */ /* 0x000fd800078e00ff */
[----:B------:R-:W-:Y:S05]  /*101e0*/  @!P0 BRA `(.L_x_10234) ;  /* 0x0000000000108947 */ /* 0x000fea0003800000 */
[----:B------:R-:W-:Y:S01]  /*101f0*/  UMOV UR4, 0xffffffff ;  /* 0xffffffff00047882 */ /* 0x000fe20000000000 */
[----:B------:R-:W-:Y:S02]  /*10200*/  VIADD R12, R4, 0xffffffff ;  /* 0xffffffff040c7836 */ /* 0x000fe40000000000 */
[----:B------:R-:W-:Y:S05]  /*10210*/  BRA.DIV UR4, `(.L_x_10235) ;  /* 0x0000001e04707947 */ /* 0x000fea000b800000 */
[----:B------:R3:W4:Y:S02]  /*10220*/  SHFL.IDX PT, R14, R3, R12, 0x1f ;  /* 0x00001f0c030e7589 */ /* 0x00072400000e0000 */
.L_x_10234:
[----:B--2---:R-:W-:Y:S01]  /*10230*/  IABS R6, R17 ;  /* 0x0000001100067213 */ /* 0x004fe20000000000 */
[----:B----4-:R-:W-:Y:S02]  /*10240*/  IMAD R16, R14, R16, R5 ;  /* 0x000000100e107224 */ /* 0x010fe400078e0205 */
[----:B------:R-:W-:Y:S01]  /*10250*/  IMAD.IADD R19, R4, 0x1, R19 ;  /* 0x0000000104137824 */ /* 0x000fe200078e0213 */
[----:B------:R-:W2:Y:S01]  /*10260*/  I2F.RP R7, R6 ;  /* 0x0000000600077306 */ /* 0x000ea20000209400 */
[----:B------:R-:W-:-:S07]  /*10270*/  IMAD.IADD R0, R0, 0x1, -R16 ;  /* 0x0000000100007824 */ /* 0x000fce00078e0a10 */
[----:B--2---:R-:W1:Y:S02]  /*10280*/  MUFU.RCP R7, R7 ;  /* 0x0000000700077308 */ /* 0x004e640000001000 */
[----:B-1----:R-:W-:-:S06]  /*10290*/  VIADD R2, R7, 0xffffffe ;  /* 0x0ffffffe07027836 */ /* 0x002fcc0000000000 */
[----:B0--3--:R0:W1:Y:S02]  /*102a0*/  F2I.FTZ.U32.TRUNC.NTZ R3, R2 ;  /* 0x0000000200037305 */ /* 0x009064000021f000 */
[----:B0-----:R-:W-:Y:S02]  /*102b0*/  IMAD.MOV.U32 R2, RZ, RZ, RZ ;  /* 0x000000ffff027224 */ /* 0x001fe400078e00ff */
[----:B-1----:R-:W-:-:S04]  /*102c0*/  IMAD.MOV R5, RZ, RZ, -R3 ;  /* 0x000000ffff057224 */ /* 0x002fc800078e0a03 */
[----:B------:R-:W-:-:S04]  /*102d0*/  IMAD R5, R5, R6, RZ ;  /* 0x0000000605057224 */ /* 0x000fc800078e02ff */
[----:B------:R-:W-:Y:S01]  /*102e0*/  IMAD.HI.U32 R3, R3, R5, R2 ;  /* 0x0000000503037227 */ /* 0x000fe200078e0002 */
[----:B------:R-:W-:Y:S02]  /*102f0*/  IABS R5, R17 ;  /* 0x0000001100057213 */ /* 0x000fe40000000000 */
[----:B------:R-:W-:-:S03]  /*10300*/  IABS R2, R0 ;  /* 0x0000000000027213 */ /* 0x000fc60000000000 */
[----:B------:R-:W-:Y:S02]  /*10310*/  IMAD.MOV R5, RZ, RZ, -R5 ;  /* 0x000000ffff057224 */ /* 0x000fe400078e0a05 */
        /* <DEDUP_REMOVED lines=10> */
[----:B------:R-:W-:Y:S01]  /*103c0*/  @!P2 IMAD.MOV R3, RZ, RZ, -R3 ;  /* 0x000000ffff03a224 */ /* 0x000fe200078e0a03 */
[----:B------:R-:W-:-:S05]  /*103d0*/  @!P1 LOP3.LUT R3, RZ, R17, RZ, 0x33, !PT ;  /* 0x00000011ff039212 */ /* 0x000fca00078e33ff */
[--C-:B------:R-:W-:Y:S02]  /*103e0*/  IMAD.MOV R2, RZ, RZ, -R3.reuse ;  /* 0x000000ffff027224 */ /* 0x100fe400078e0a03 */
[----:B------:R-:W-:Y:S02]  /*103f0*/  IMAD.MOV.U32 R18, RZ, RZ, R3 ;  /* 0x000000ffff127224 */ /* 0x000fe400078e0003 */
[----:B------:R-:W-:Y:S01]  /*10400*/  IMAD R17, R17, R2, R0 ;  /* 0x0000000211117224 */ /* 0x000fe200078e0200 */
[----:B------:R-:W-:Y:S06]  /*10410*/  BRA `(.L_x_10236) ;  /* 0x00000000001c7947 */ /* 0x000fec0003800000 */
.L_x_10228:
[----:B------:R-:W-:Y:S01]  /*10420*/  UMOV UR4, URZ ;  /* 0x0000003f00047c82 */ /* 0x000fe20008000000 */
[----:B------:R-:W-:Y:S01]  /*10430*/  UMOV UR5, URZ ;  /* 0x0000003f00057c82 */ /* 0x000fe20008000000 */
[----:B------:R-:W-:Y:S01]  /*10440*/  ULDC UR6, c[0x0][0xc3c] ;  /* 0x00030f0000067ab9 */ /* 0x000fe20000000800 */
[----:B------:R-:W-:Y:S02]  /*10450*/  IMAD.MOV.U32 R16, RZ, RZ, R0 ;  /* 0x000000ffff107224 */ /* 0x000fe400078e0000 */
[----:B------:R-:W-:Y:S02]  /*10460*/  IMAD.U32 R17, RZ, RZ, UR4 ;  /* 0x00000004ff117e24 */ /* 0x000fe4000f8e00ff */
[----:B------:R-:W-:Y:S02]  /*10470*/  IMAD.U32 R18, RZ, RZ, UR5 ;  /* 0x00000005ff127e24 */ /* 0x000fe4000f8e00ff */
[----:B------:R-:W-:-:S07]  /*10480*/  IMAD.U32 R19, RZ, RZ, UR6 ;  /* 0x00000006ff137e24 */ /* 0x000fce000f8e00ff */
.L_x_10236:
[----:B------:R-:W1:Y:S01]  /*10490*/  S2R R0, SR_TID.X ;  /* 0x0000000000007919 */ /* 0x000e620000002100 */
[----:B------:R-:W-:Y:S05]  /*104a0*/  WARPSYNC.ALL ;  /* 0x0000000000007948 */ /* 0x000fea0003800000 */
[----:B------:R-:W-:Y:S01]  /*104b0*/  BAR.SYNC.DEFER_BLOCKING 0x4, 0x200 ;  /* 0x0108000000007b1d */ /* 0x000fe20000010000 */
[----:B-1----:R-:W-:-:S04]  /*104c0*/  LOP3.LUT R0, R0, 0x1f, RZ, 0xc0, !PT ;  /* 0x0000001f00007812 */ /* 0x002fc800078ec0ff */
[----:B------:R-:W-:-:S13]  /*104d0*/  ISETP.NE.AND P0, PT, R0, RZ, PT ;  /* 0x000000ff0000720c */ /* 0x000fda0003f05270 */
[----:B0-----:R-:W0:Y:S01]  /*104e0*/  @!P0 S2R R3, SR_CgaCtaId ;  /* 0x0000000000038919 */ /* 0x001e220000008800 */
[----:B------:R-:W-:-:S04]  /*104f0*/  @!P0 MOV R0, 0x400 ;  /* 0x0000040000008802 */ /* 0x000fc80000000f00 */
[----:B0-----:R-:W-:-:S05]  /*10500*/  @!P0 LEA R22, R3, R0, 0x18 ;  /* 0x0000000003168211 */ /* 0x001fca00078ec0ff */
[----:B------:R4:W-:Y:S01]  /*10510*/  @!P0 STS.128 [R22+0x31cd0], R16 ;  /* 0x031cd01016008388 */ /* 0x0009e20000000c00 */
[----:B------:R-:W-:Y:S06]  /*10520*/  BAR.ARV 0x5, 0x200 ;  /* 0x0148000000007b1d */ /* 0x000fec0000002000 */
.L_x_10225:
[----:B------:R-:W-:Y:S02]  /*10530*/  ULDC UR4, c[0x0][0xc3c] ;  /* 0x00030f0000047ab9 */ /* 0x000fe40000000800 */
[----:B---3--:R-:W-:-:S13]  /*10540*/  ISETP.GE.AND P0, PT, R19, UR4, PT ;  /* 0x0000000413007c0c */ /* 0x008fda000bf06270 */
[----:B------:R-:W-:Y:S05]  /*10550*/  @!P0 BRA `(.L_x_10237) ;  /* 0xffffffb000008947 */ /* 0x000fea000383ffff */
[----:B------:R-:W-:Y:S05]  /*10560*/  BSYNC B8 ;  /* 0x0000000000087941 */ /* 0x000fea0003800000 */
.L_x_10133:
[----:B-1----:R-:W3:Y:S01]  /*10570*/  LDL.LU R0, [R1+0x30] ;  /* 0x0000300001007983 */ /* 0x002ee20000300800 */
[----:B------:R-:W-:Y:S01]  /*10580*/  BSSY B0, `(.L_x_10238) ;  /* 0x000000b000007945 */ /* 0x000fe20003800000 */
[----:B------:R-:W1:Y:S01]  /*10590*/  S2R R5, SR_CgaCtaId ;  /* 0x0000000000057919 */ /* 0x000e620000008800 */
[----:B---3--:R-:W-:-:S05]  /*105a0*/  VIADD R0, R0, 0x1 ;  /* 0x0000000100007836 */ /* 0x008fca0000000000 */
[----:B------:R-:W-:-:S04]  /*105b0*/  LEA.HI R2, R0, R0, RZ, 0x1 ;  /* 0x0000000000027211 */ /* 0x000fc800078f08ff */
[----:B------:R-:W-:Y:S02]  /*105c0*/  LOP3.LUT R3, R2, 0xfffffffe, RZ, 0xc0, !PT ;  /* 0xfffffffe02037812 */ /* 0x000fe400078ec0ff */
[----:B------:R-:W-:-:S03]  /*105d0*/  MOV R2, 0x400 ;  /* 0x0000040000027802 */ /* 0x000fc60000000f00 */
[----:B------:R-:W-:Y:S01]  /*105e0*/  IMAD.IADD R0, R0, 0x1, -R3 ;  /* 0x0000000100007824 */ /* 0x000fe200078e0a03 */
[----:B-1----:R-:W-:-:S04]  /*105f0*/  LEA R9, R5, R2, 0x18 ;  /* 0x0000000205097211 */ /* 0x002fc800078ec0ff */
[----:B------:R-:W-:-:S04]  /*10600*/  SHF.L.U32 R0, R0, 0x1f, RZ ;  /* 0x0000001f00007819 */ /* 0x000fc800000006ff */
[----:B------:R-:W1:Y:S02]  /*10610*/  SYNCS.PHASECHK.TRANS64.TRYWAIT P0, [R9+URZ+0x31c20], R0 ;  /* 0x031c2000090075a7 */ /* 0x000e64000800017f */
[----:B-1----:R-:W-:Y:S05]  /*10620*/  @!P0 BRA `(.L_x_10239) ;  /* 0x0000001800908947 */ /* 0x002fea0003800000 */
.L_x_10303:
[----:B------:R-:W-:Y:S05]  /*10630*/  BSYNC B0 ;  /* 0x0000000000007941 */ /* 0x000fea0003800000 */
.L_x_10238:
[----:B------:R-:W-:-:S03]  /*10640*/  UMOV UR4, 0xffffffff ;  /* 0xffffffff00047882 */ /* 0x000fc60000000000 */
[----:B------:R-:W-:Y:S05]  /*10650*/  BRA.DIV UR4, `(.L_x_10240) ;  /* 0x0000001a04987947 */ /* 0x000fea000b800000 */
[----:B-1----:R-:W1:Y:S02]  /*10660*/  S2R R0, SR_TID.X ;  /* 0x0000000000007919 */ /* 0x002e640000002100 */
[----:B-1----:R-:W-:-:S04]  /*10670*/  SHF.R.U32.HI R0, RZ, 0x5, R0 ;  /* 0x00000005ff007819 */ /* 0x002fc80000011600 */
[----:B------:R-:W-:-:S05]  /*10680*/  LOP3.LUT R0, R0, 0x3, RZ, 0xc0, !PT ;  /* 0x0000000300007812 */ /* 0x000fca00078ec0ff */
[----:B------:R1:W3:Y:S02]  /*10690*/  SHFL.IDX PT, R14, R0, RZ, 0x1f ;  /* 0x00001fff000e7589 */ /* 0x0002e400000e0000 */
.L_x_10306:
[----:B---3--:R-:W-:Y:S01]  /*106a0*/  ISETP.NE.AND P0, PT, R14, RZ, PT ;  /* 0x000000ff0e00720c */ /* 0x008fe20003f05270 */
[----:B------:R-:W-:-:S12]  /*106b0*/  BSSY B0, `(.L_x_10241) ;  /* 0x0000024000007945 */ /* 0x000fd80003800000 */
[----:B------:R-:W-:Y:S05]  /*106c0*/  @P0 BRA `(.L_x_10242) ;  /* 0x0000000000880947 */ /* 0x000fea0003800000 */
[----:B------:R-:W-:-:S03]  /*106d0*/  UMOV UR4, 0xffffffff ;  /* 0xffffffff00047882 */ /* 0x000fc60000000000 */
[----:B------:R-:W-:Y:S05]  /*106e0*/  BRA.DIV UR4, `(.L_x_10243) ;  /* 0x0000001a04a87947 */ /* 0x000fea000b800000 */
[----:B------:R-:W-:-:S13]  /*106f0*/  ELECT P6, URZ, PT ;  /* 0x00000000003f782f */ /* 0x000fda00038c0000 */
.L_x_10309:
[----:B------:R-:W-:Y:S05]  /*10700*/  @!P6 BRA `(.L_x_10242) ;  /* 0x000000000078e947 */ /* 0x000fea0003800000 */
[----:B-1----:R-:W3:Y:S02]  /*10710*/  LDL.LU R0, [R1+0x38] ;  /* 0x0000380001007983 */ /* 0x002ee40000300800 */
[----:B---3--:R-:W-:-:S04]  /*10720*/  LOP3.LUT R0, R0, 0x2, RZ, 0xfc, !PT ;  /* 0x0000000200007812 */ /* 0x008fc800078efcff */
[----:B------:R-:W-:-:S13]  /*10730*/  ISETP.NE.AND P2, PT, R0, 0x3, PT ;  /* 0x000000030000780c */ /* 0x000fda0003f45270 */
[----:B------:R-:W-:Y:S05]  /*10740*/  @!P2 BRA `(.L_x_10244) ;  /* 0x000000000004a947 */ /* 0x000fea0003800000 */
[----:B------:R-:W-:Y:S01]  /*10750*/  BPT.TRAP 0x1 ;  /* 0x000000040000795c */ /* 0x000fe20000300000 */
.L_x_10244:
[----:B------:R-:W-:Y:S01]  /*10760*/  VIADD R0, R9, 0x31c40 ;  /* 0x00031c4009007836 */ /* 0x000fe20000000000 */
[----:B------:R-:W-:Y:S01]  /*10770*/  SHF.L.U32 R4, R26, 0x1f, RZ ;  /* 0x0000001f1a047819 */ /* 0x000fe200000006ff */
[C---:B------:R-:W-:Y:S02]  /*10780*/  VIADD R2, R23.reuse, 0x1 ;  /* 0x0000000117027836 */ /* 0x040fe40000000000 */
[----:B------:R-:W-:-:S03]  /*10790*/  IMAD R5, R23, 0x8, R0 ;  /* 0x0000000817057824 */ /* 0x000fc600078e0200 */
[C---:B------:R-:W-:Y:S01]  /*107a0*/  ISETP.NE.AND P1, PT, R2.reuse, 0x2, PT ;  /* 0x000000020200780c */ /* 0x040fe20003f25270 */
[----:B------:R-:W1:Y:S03]  /*107b0*/  SYNCS.PHASECHK.TRANS64.TRYWAIT P0, [R5+URZ], R4 ;  /* 0x00000004050075a7 */ /* 0x000e66000800017f */
[----:B------:R-:W-:Y:S02]  /*107c0*/  SEL R3, RZ, 0x1, P1 ;  /* 0x00000001ff037807 */ /* 0x000fe40000800000 */
[----:B0-----:R-:W-:Y:S02]  /*107d0*/  SEL R7, R2, RZ, P1 ;  /* 0x000000ff02077207 */ /* 0x001fe40000800000 */
[----:B------:R-:W-:-:S03]  /*107e0*/  LOP3.LUT R2, R26, R3, RZ, 0x3c, !PT ;  /* 0x000000031a027212 */ /* 0x000fc600078e3cff */
[----:B------:R-:W-:Y:S01]  /*107f0*/  IMAD R3, R7, 0x8, R0 ;  /* 0x0000000807037824 */ /* 0x000fe200078e0200 */
[----:B------:R-:W-:Y:S01]  /*10800*/  SHF.L.U32 R2, R2, 0x1f, RZ ;  /* 0x0000001f02027819 */ /* 0x000fe200000006ff */
[----:B-1----:R-:W-:Y:S06]  /*10810*/  @!P0 BRA `(.L_x_10245) ;  /* 0x00000018007c8947 */ /* 0x002fec0003800000 */
.L_x_10310:
[----:B------:R-:W1:Y:S02]  /*10820*/  SYNCS.PHASECHK.TRANS64.TRYWAIT P0, [R3+URZ], R2 ;  /* 0x00000002030075a7 */ /* 0x000e64000800017f */
[----:B-1----:R-:W-:Y:S05]  /*10830*/  @!P0 BRA `(.L_x_10246) ;  /* 0x0000001800888947 */ /* 0x002fea0003800000 */
.L_x_10311:
[----:B------:R-:W-:Y:S05]  /*10840*/  @!P2 BRA `(.L_x_10247) ;  /* 0x000000000004a947 */ /* 0x000fea0003800000 */
[----:B------:R-:W-:Y:S01]  /*10850*/  BPT.TRAP 0x1 ;  /* 0x000000040000795c */ /* 0x000fe20000300000 */
.L_x_10247:
[----:B------:R-:W-:-:S04]  /*10860*/  VIADD R0, R9, 0x31c60 ;  /* 0x00031c6009007836 */ /* 0x000fc80000000000 */
[----:B------:R-:W-:-:S04]  /*10870*/  IMAD R23, R23, 0x8, R0 ;  /* 0x0000000817177824 */ /* 0x000fc800078e0200 */
[----:B------:R-:W3:Y:S02]  /*10880*/  SYNCS.PHASECHK.TRANS64.TRYWAIT P0, [R23+URZ], R4 ;  /* 0x00000004170075a7 */ /* 0x000ee4000800017f */
[----:B---3--:R-:W-:Y:S05]  /*10890*/  @!P0 BRA `(.L_x_10248) ;  /* 0x0000001800848947 */ /* 0x008fea0003800000 */
.L_x_10312:
[----:B------:R-:W-:-:S07]  /*108a0*/  IMAD R7, R7, 0x8, R0 ;  /* 0x0000000807077824 */ /* 0x000fce00078e0200 */
.L_x_10249:
[----:B------:R0:W0:Y:S02]  /*108b0*/  SYNCS.PHASECHK.TRANS64.TRYWAIT P0, [R7+URZ], R2 ;  /* 0x00000002070075a7 */ /* 0x000024000800017f */
[----:B0-----:R-:W-:Y:S05]  /*108c0*/  @!P0 NANOSLEEP.SYNCS 0x989680 ;  /* 0x009896800000895d */ /* 0x001fea0003900000 */
[----:B------:R-:W0:Y:S02]  /*108d0*/  @!P0 SYNCS.PHASECHK.TRANS64 P0, [R7+URZ], R2 ;  /* 0x00000002070085a7 */ /* 0x000e24000800007f */
[----:B0-----:R-:W-:Y:S05]  /*108e0*/  @!P0 BRA `(.L_x_10249) ;  /* 0xfffffffc00f08947 */ /* 0x001fea000383ffff */
.L_x_10242:
[----:B------:R-:W-:Y:S05]  /*108f0*/  BSYNC B0 ;  /* 0x0000000000007941 */ /* 0x000fea0003800000 */
.L_x_10241:
[----:B------:R-:W-:Y:S05]  /*10900*/  EXIT ;  /* 0x000000000000794d */ /* 0x000fea0003800000 */
.L_x_10093:
[----:B0-----:R-:W-:-:S04]  /*10910*/  IMAD.U32 R3, RZ, RZ, UR36 ;  /* 0x00000024ff037e24 */ /* 0x001fc8000f8e00ff */
[----:B------:R0:W1:Y:S03]  /*10920*/  SYNCS.PHASECHK.TRANS64.TRYWAIT P1, [R3+URZ+0x31c00], R0 ;  /* 0x031c0000030075a7 */ /* 0x000066000802017f */
[----:B-1----:R-:W-:Y:S05]  /*10930*/  @!P1 NANOSLEEP.SYNCS 0x989680 ;  /* 0x009896800000995d */ /* 0x002fea0003900000 */
[----:B------:R-:W1:Y:S02]  /*10940*/  @!P1 SYNCS.PHASECHK.TRANS64 P1, [R3+URZ+0x31c00], R0 ;  /* 0x031c0000030095a7 */ /* 0x000e64000802007f */
[----:B-1----:R-:W-:Y:S05]  /*10950*/  @!P1 BRA `(.L_x_10093) ;  /* 0xfffffffc00ec9947 */ /* 0x002fea000383ffff */
[----:B------:R-:W-:Y:S05]  /*10960*/  BRA `(.L_x_10250) ;  /* 0xffffff0c00147947 */ /* 0x000fea000383ffff */
.L_x_10097:
[----:B-1----:R1:W2:Y:S02]  /*10970*/  SYNCS.PHASECHK.TRANS64.TRYWAIT P2, [R4+URZ+0x31c30], R3 ;  /* 0x031c3003040075a7 */ /* 0x0022a4000804017f */
[----:B--2---:R-:W-:Y:S05]  /*10980*/  @!P2 NANOSLEEP.SYNCS 0x989680 ;  /* 0x009896800000a95d */ /* 0x004fea0003900000 */
[----:B------:R-:W2:Y:S02]  /*10990*/  @!P2 SYNCS.PHASECHK.TRANS64 P2, [R4+URZ+0x31c30], R3 ;  /* 0x031c30030400a5a7 */ /* 0x000ea4000804007f */
[----:B--2---:R-:W-:Y:S05]  /*109a0*/  @!P2 BRA `(.L_x_10097) ;  /* 0xfffffffc00f0a947 */ /* 0x004fea000383ffff */
[----:B------:R-:W-:Y:S05]  /*109b0*/  BRA `(.L_x_10096) ;  /* 0xffffff0c00387947 */ /* 0x000fea000383ffff */
.L_x_10102:
[----:B--2---:R-:W-:-:S04]  /*109c0*/  IMAD.U32 R3, RZ, RZ, UR6 ;  /* 0x00000006ff037e24 */ /* 0x004fc8000f8e00ff */
[----:B------:R2:W3:Y:S03]  /*109d0*/  SYNCS.PHASECHK.TRANS64.TRYWAIT P2, [R3+URZ+0x31c30], R0 ;  /* 0x031c3000030075a7 */ /* 0x0004e6000804017f */
[----:B---3--:R-:W-:Y:S05]  /*109e0*/  @!P2 NANOSLEEP.SYNCS 0x989680 ;  /* 0x009896800000a95d */ /* 0x008fea0003900000 */
[----:B------:R-:W3:Y:S02]  /*109f0*/  @!P2 SYNCS.PHASECHK.TRANS64 P2, [R3+URZ+0x31c30], R0 ;  /* 0x031c30000300a5a7 */ /* 0x000ee4000804007f */
[----:B---3--:R-:W-:Y:S05]  /*10a00*/  @!P2 BRA `(.L_x_10102) ;  /* 0xfffffffc00eca947 */ /* 0x008fea000383ffff */
[----:B------:R-:W-:Y:S05]  /*10a10*/  BRA `(.L_x_10099) ;  /* 0xffffff44005c7947 */ /* 0x000fea000383ffff */
.L_x_10106:
[----:B-1----:R-:W-:-:S04]  /*10a20*/  IMAD.U32 R3, RZ, RZ, UR6 ;  /* 0x00000006ff037e24 */ /* 0x002fc8000f8e00ff */
[----:B------:R1:W2:Y:S03]  /*10a30*/  SYNCS.PHASECHK.TRANS64.TRYWAIT P2, [R3+URZ+0x31c50], R0 ;  /* 0x031c5000030075a7 */ /* 0x0002a6000804017f */
[----:B--2---:R-:W-:Y:S05]  /*10a40*/  @!P2 NANOSLEEP.SYNCS 0x989680 ;  /* 0x009896800000a95d */ /* 0x004fea0003900000 */
[----:B------:R-:W2:Y:S02]  /*10a50*/  @!P2 SYNCS.PHASECHK.TRANS64 P2, [R3+URZ+0x31c50], R0 ;  /* 0x031c50000300a5a7 */ /* 0x000ea4000804007f */
[----:B--2---:R-:W-:Y:S05]  /*10a60*/  @!P2 BRA `(.L_x_10106) ;  /* 0xfffffffc00eca947 */ /* 0x004fea000383ffff */
[----:B------:R-:W-:Y:S05]  /*10a70*/  BRA `(.L_x_10103) ;  /* 0xffffff5c00007947 */ /* 0x000fea000383ffff */
.L_x_10111:
[----:B--2---:R-:W-:-:S04]  /*10a80*/  IMAD.U32 R7, RZ, RZ, UR9 ;  /* 0x00000009ff077e24 */ /* 0x004fc8000f8e00ff */
[----:B------:R2:W4:Y:S03]  /*10a90*/  SYNCS.PHASECHK.TRANS64.TRYWAIT P0, [R7+URZ+0x31c50], R6 ;  /* 0x031c5006070075a7 */ /* 0x000526000800017f */
[----:B----4-:R-:W-:Y:S05]  /*10aa0*/  @!P0 NANOSLEEP.SYNCS 0x989680 ;  /* 0x009896800000895d */ /* 0x010fea0003900000 */
[----:B------:R-:W4:Y:S02]  /*10ab0*/  @!P0 SYNCS.PHASECHK.TRANS64 P0, [R7+URZ+0x31c50], R6 ;  /* 0x031c5006070085a7 */ /* 0x000f24000800007f */
[----:B----4-:R-:W-:Y:S05]  /*10ac0*/  @!P0 BRA `(.L_x_10111) ;  /* 0xfffffffc00ec8947 */ /* 0x010fea000383ffff */
[----:B------:R-:W-:Y:S05]  /*10ad0*/  BRA `(.L_x_10110) ;  /* 0xffffff7800d87947 */ /* 0x000fea000383ffff */
.L_x_10145:
        /* <DEDUP_REMOVED lines=8> */
[----:B0--3--:R-:W-:Y:S05]  /*10b60*/  WARPSYNC.COLLECTIVE R15, `(.L_x_10252) ;  /* 0x000000000f087348 */ /* 0x009fea0003c00000 */
[----:B------:R1:W2:Y:S02]  /*10b70*/  SHFL.IDX P6, R14, R13, R12, R11 ;  /* 0x0000000c0d0e7389 */ /* 0x0002a400000c000b */
[----:B0123--:R-:W-:Y:S01]  /*10b80*/  ENDCOLLECTIVE ;  /* 0x000000000000791b */ /* 0x00ffe20003800000 */
.L_x_10252:
[----:B------:R-:W-:Y:S05]  /*10b90*/  BSYNC B0 ;  /* 0x0000000000007941 */ /* 0x000fea0003800000 */
.L_x_10251:
[----:B------:R-:W-:Y:S05]  /*10ba0*/  BRA `(.L_x_10253) ;  /* 0xffffffb400307947 */ /* 0x000fea000383ffff */
.L_x_10147:
[----:B------:R-:W-:Y:S01]  /*10bb0*/  BSSY B0, `(.L_x_10254) ;  /* 0x0000006000007945 */ /* 0x000fe20003800000 */
[----:B------:R-:W-:-:S07]  /*10bc0*/  IMAD.MOV.U32 R15, RZ, RZ, -0x1 ;  /* 0xffffffffff0f7424 */ /* 0x000fce00078e00ff */
[----:B01-3--:R-:W-:Y:S05]  /*10bd0*/  WARPSYNC.COLLECTIVE R15, `(.L_x_10255) ;  /* 0x000000000f0c7348 */ /* 0x00bfea0003c00000 */
[----:B------:R-:W-:Y:S02]  /*10be0*/  ELECT P6, UR62, PT ;  /* 0x00000000003e782f */ /* 0x000fe400038c0000 */
[----:B------:R-:W-:Y:S01]  /*10bf0*/  MOV R14, UR62 ;  /* 0x0000003e000e7c02 */ /* 0x000fe20008000f00 */
[----:B01-3--:R-:W-:Y:S10]  /*10c00*/  ENDCOLLECTIVE ;  /* 0x000000000000791b */ /* 0x00bff40003800000 */
.L_x_10255:
[----:B------:R-:W-:Y:S05]  /*10c10*/  BSYNC B0 ;  /* 0x0000000000007941 */ /* 0x000fea0003800000 */
.L_x_10254:
[----:B------:R-:W-:Y:S05]  /*10c20*/  BRA `(.L_x_10256) ;  /* 0xffffffb400307947 */ /* 0x000fea000383ffff */
.L_x_10149:
[----:B-1----:R1:W2:Y:S02]  /*10c30*/  SYNCS.PHASECHK.TRANS64.TRYWAIT P0, [R0+URZ+0x31c40], R2 ;  /* 0x031c4002000075a7 */ /* 0x0022a4000800017f */
[----:B--2---:R-:W-:Y:S05]  /*10c40*/  @!P0 NANOSLEEP.SYNCS 0x989680 ;  /* 0x009896800000895d */ /* 0x004fea0003900000 */
[----:B------:R-:W2:Y:S02]  /*10c50*/  @!P0 SYNCS.PHASECHK.TRANS64 P0, [R0+URZ+0x31c40], R2 ;  /* 0x031c4002000085a7 */ /* 0x000ea4000800007f */
[----:B--2---:R-:W-:Y:S05]  /*10c60*/  @!P0 BRA `(.L_x_10149) ;  /* 0xfffffffc00f08947 */ /* 0x004fea000383ffff */
[----:B------:R-:W-:Y:S05]  /*10c70*/  BRA `(.L_x_10257) ;  /* 0xffffffb400847947 */ /* 0x000fea000383ffff */
.L_x_10153:
[----:B------:R-:W2:Y:S01]  /*10c80*/  LDL.LU R11, [R1+0x2c] ;  /* 0x00002c00010b7983 */ /* 0x000ea20000300800 */
[----:B------:R-:W-:Y:S02]  /*10c90*/  IMAD.MOV.U32 R13, RZ, RZ, R4 ;  /* 0x000000ffff0d7224 */ /* 0x000fe400078e0004 */
[----:B------:R-:W-:Y:S02]  /*10ca0*/  IMAD.MOV.U32 R12, RZ, RZ, RZ ;  /* 0x000000ffff0c7224 */ /* 0x000fe400078e00ff */
[----:B------:R-:W-:Y:S02]  /*10cb0*/  IMAD.MOV.U32 R15, RZ, RZ, -0x1 ;  /* 0xffffffffff0f7424 */ /* 0x000fe400078e00ff */
[----:B------:R-:W-:-:S04]  /*10cc0*/  IMAD R17, R17, 0xc0, R21 ;  /* 0x000000c011117824 */ /* 0x000fc800078e0215 */
[----:B------:R-:W-:Y:S02]  /*10cd0*/  VIADD R8, R17, 0x20 ;  /* 0x0000002011087836 */ /* 0x000fe40000000000 */
[----:B--2---:R-:W-:Y:S02]  /*10ce0*/  IMAD R5, R11, R9, RZ ;  /* 0x000000090b057224 */ /* 0x004fe400078e02ff */
[----:B------:R-:W-:-:S03]  /*10cf0*/  IMAD.MOV.U32 R11, RZ, RZ, 0x1c1f ;  /* 0x00001c1fff0b7424 */ /* 0x000fc600078e00ff */
[----:B------:R-:W-:-:S13]  /*10d00*/  ISETP.GE.AND P4, PT, R17, R5, PT ;  /* 0x000000051100720c */ /* 0x000fda0003f86270 */
[----:B-----5:R-:W-:Y:S05]  /*10d10*/  WARPSYNC.COLLECTIVE R15, `(.L_x_10258) ;  /* 0x000000000f087348 */ /* 0x020fea0003c00000 */
[----:B------:R0:W1:Y:S02]  /*10d20*/  SHFL.IDX P6, R14, R13, R12, R11 ;  /* 0x0000000c0d0e7389 */ /* 0x00006400000c000b */
[----:B01---5:R-:W-:Y:S01]  /*10d30*/  ENDCOLLECTIVE ;  /* 0x000000000000791b */ /* 0x023fe20003800000 */
.L_x_10258:
[----:B------:R-:W-:Y:S02]  /*10d40*/  IMAD.MOV.U32 R13, RZ, RZ, R0 ;  /* 0x000000ffff0d7224 */ /* 0x000fe400078e0000 */
[----:B------:R-:W-:-:S07]  /*10d50*/  IMAD.MOV.U32 R2, RZ, RZ, R14 ;  /* 0x000000ffff027224 */ /* 0x000fce00078e000e */
[----:B------:R-:W-:Y:S05]  /*10d60*/  WARPSYNC.COLLECTIVE R15, `(.L_x_10259) ;  /* 0x000000000f087348 */ /* 0x000fea0003c00000 */
[----:B------:R0:W1:Y:S02]  /*10d70*/  SHFL.IDX P6, R14, R13, R12, R11 ;  /* 0x0000000c0d0e7389 */ /* 0x00006400000c000b */
[----:B01----:R-:W-:Y:S01]  /*10d80*/  ENDCOLLECTIVE ;  /* 0x000000000000791b */ /* 0x003fe20003800000 */
.L_x_10259:
[----:B------:R-:W-:Y:S02]  /*10d90*/  IMAD.MOV.U32 R13, RZ, RZ, R4 ;  /* 0x000000ffff0d7224 */ /* 0x000fe400078e0004 */
[----:B------:R-:W-:Y:S02]  /*10da0*/  IMAD.MOV.U32 R12, RZ, RZ, 0x1 ;  /* 0x00000001ff0c7424 */ /* 0x000fe400078e00ff */
[----:B------:R-:W-:-:S07]  /*10db0*/  IMAD.MOV.U32 R3, RZ, RZ, R14 ;  /* 0x000000ffff037224 */ /* 0x000fce00078e000e */
[----:B------:R-:W-:Y:S05]  /*10dc0*/  WARPSYNC.COLLECTIVE R15, `(.L_x_10260) ;  /* 0x000000000f087348 */ /* 0x000fea0003c00000 */
[----:B------:R0:W1:Y:S02]  /*10dd0*/  SHFL.IDX P6, R14, R13, R12, R11 ;  /* 0x0000000c0d0e7389 */ /* 0x00006400000c000b */
[----:B01----:R-:W-:Y:S01]  /*10de0*/  ENDCOLLECTIVE ;  /* 0x000000000000791b */ /* 0x003fe20003800000 */
.L_x_10260:
        /* <DEDUP_REMOVED lines=17> */
.L_x_10261:
[----:B------:R-:W-:Y:S02]  /*10f00*/  IMAD.MOV.U32 R13, RZ, RZ, R4 ;  /* 0x000000ffff0d7224 */ /* 0x000fe400078e0004 */
[----:B------:R-:W-:Y:S02]  /*10f10*/  IMAD.MOV.U32 R12, RZ, RZ, 0x2 ;  /* 0x00000002ff0c7424 */ /* 0x000fe400078e00ff */
[----:B------:R-:W-:-:S07]  /*10f20*/  IMAD.MOV.U32 R3, RZ, RZ, R14 ;  /* 0x000000ffff037224 */ /* 0x000fce00078e000e */
[----:B------:R-:W-:Y:S05]  /*10f30*/  WARPSYNC.COLLECTIVE R15, `(.L_x_10262) ;  /* 0x000000000f087348 */ /* 0x000fea0003c00000 */
[----:B------:R0:W1:Y:S02]  /*10f40*/  SHFL.IDX P6, R14, R13, R12, R11 ;  /* 0x0000000c0d0e7389 */ /* 0x00006400000c000b */
[----:B01----:R-:W-:Y:S01]  /*10f50*/  ENDCOLLECTIVE ;  /* 0x000000000000791b */ /* 0x003fe20003800000 */
.L_x_10262:
        /* <DEDUP_REMOVED lines=18> */
.L_x_10263:
[----:B------:R-:W-:Y:S02]  /*11080*/  IMAD.MOV.U32 R13, RZ, RZ, R4 ;  /* 0x000000ffff0d7224 */ /* 0x000fe400078e0004 */
[----:B------:R-:W-:Y:S02]  /*11090*/  IMAD.MOV.U32 R12, RZ, RZ, 0x3 ;  /* 0x00000003ff0c7424 */ /* 0x000fe400078e00ff */
[----:B------:R-:W-:-:S07]  /*110a0*/  IMAD.MOV.U32 R3, RZ, RZ, R14 ;  /* 0x000000ffff037224 */ /* 0x000fce00078e000e */
[----:B------:R-:W-:Y:S05]  /*110b0*/  WARPSYNC.COLLECTIVE R15, `(.L_x_10264) ;  /* 0x000000000f087348 */ /* 0x000fea0003c00000 */
[----:B------:R0:W1:Y:S02]  /*110c0*/  SHFL.IDX P6, R14, R13, R12, R11 ;  /* 0x0000000c0d0e7389 */ /* 0x00006400000c000b */
[----:B01----:R-:W-:Y:S01]  /*110d0*/  ENDCOLLECTIVE ;  /* 0x000000000000791b */ /* 0x003fe20003800000 */
.L_x_10264:
        /* <DEDUP_REMOVED lines=11> */
.L_x_10265:
        /* <DEDUP_REMOVED lines=13> */
.L_x_10266:
        /* <DEDUP_REMOVED lines=13> */
.L_x_10267:
        /* <DEDUP_REMOVED lines=8> */
.L_x_10268:
        /* <DEDUP_REMOVED lines=15> */
.L_x_10269:
[----:B------:R-:W-:Y:S01]  /*114a0*/  IMAD.MOV.U32 R2, RZ, RZ, R14 ;  /* 0x000000ffff027224 */ /* 0x000fe200078e000e */
[----:B------:R-:W-:Y:S06]  /*114b0*/  BRA `(.L_x_10270) ;  /* 0xffffffbc000c7947 */ /* 0x000fec000383ffff */
.L_x_10156:
[----:B-1----:R1:W2:Y:S02]  /*114c0*/  SYNCS.PHASECHK.TRANS64.TRYWAIT P0, [R22+URZ+0x31c20], R3 ;  /* 0x031c2003160075a7 */ /* 0x0022a4000800017f */
[----:B--2---:R-:W-:Y:S05]  /*114d0*/  @!P0 NANOSLEEP.SYNCS 0x989680 ;  /* 0x009896800000895d */ /* 0x004fea0003900000 */
[----:B------:R-:W2:Y:S02]  /*114e0*/  @!P0 SYNCS.PHASECHK.TRANS64 P0, [R22+URZ+0x31c20], R3 ;  /* 0x031c2003160085a7 */ /* 0x000ea4000800007f */
[----:B--2---:R-:W-:Y:S05]  /*114f0*/  @!P0 BRA `(.L_x_10156) ;  /* 0xfffffffc00f08947 */ /* 0x004fea000383ffff */
[----:B------:R-:W-:Y:S05]  /*11500*/  BRA `(.L_x_10271) ;  /* 0xffffffbc007c7947 */ /* 0x000fea000383ffff */
.L_x_10165:
[----:B-1----:R1:W2:Y:S02]  /*11510*/  SYNCS.PHASECHK.TRANS64.TRYWAIT P0, [R3+URZ+0x31c40], R2 ;  /* 0x031c4002030075a7 */ /* 0x0022a4000800017f */
[----:B--2---:R-:W-:Y:S05]  /*11520*/  @!P0 NANOSLEEP.SYNCS 0x989680 ;  /* 0x009896800000895d */ /* 0x004fea0003900000 */
[----:B------:R-:W2:Y:S02]  /*11530*/  @!P0 SYNCS.PHASECHK.TRANS64 P0, [R3+URZ+0x31c40], R2 ;  /* 0x031c4002030085a7 */ /* 0x000ea4000800007f */
[----:B--2---:R-:W-:Y:S05]  /*11540*/  @!P0 BRA `(.L_x_10165) ;  /* 0xfffffffc00f08947 */ /* 0x004fea000383ffff */
[----:B------:R-:W-:Y:S05]  /*11550*/  BRA `(.L_x_10272) ;  /* 0xffffffc0002c7947 */ /* 0x000fea000383ffff */
.L_x_10172:
[----:B0-----:R0:W1:Y:S02]  /*11560*/  SYNCS.PHASECHK.TRANS64.TRYWAIT P0, [R3+URZ+0x60], R2 ;  /* 0x00006002030075a7 */ /* 0x001064000800017f */
[----:B-1----:R-:W-:Y:S05]  /*11570*/  @!P0 NANOSLEEP.SYNCS 0x989680 ;  /* 0x009896800000895d */ /* 0x002fea0003900000 */
[----:B------:R-:W1:Y:S02]  /*11580*/  @!P0 SYNCS.PHASECHK.TRANS64 P0, [R3+URZ+0x60], R2 ;  /* 0x00006002030085a7 */ /* 0x000e64000800007f */
[----:B-1----:R-:W-:Y:S05]  /*11590*/  @!P0 BRA `(.L_x_10172) ;  /* 0xfffffffc00f08947 */ /* 0x002fea000383ffff */
[----:B------:R-:W-:Y:S05]  /*115a0*/  BRA `(.L_x_10273) ;  /* 0xffffffc400387947 */ /* 0x000fea000383ffff */
.L_x_10182:
[----:B-1----:R1:W2:Y:S02]  /*115b0*/  SYNCS.PHASECHK.TRANS64.TRYWAIT P0, [R3+URZ+0x31c40], R2 ;  /* 0x031c4002030075a7 */ /* 0x0022a4000800017f */
[----:B--2---:R-:W-:Y:S05]  /*115c0*/  @!P0 NANOSLEEP.SYNCS 0x989680 ;  /* 0x009896800000895d */ /* 0x004fea0003900000 */
[----:B------:R-:W2:Y:S02]  /*115d0*/  @!P0 SYNCS.PHASECHK.TRANS64 P0, [R3+URZ+0x31c40], R2 ;  /* 0x031c4002030085a7 */ /* 0x000ea4000800007f */
[----:B--2---:R-:W-:Y:S05]  /*115e0*/  @!P0 BRA `(.L_x_10182) ;  /* 0xfffffffc00f08947 */ /* 0x004fea000383ffff */
[----:B------:R-:W-:Y:S05]  /*115f0*/  BRA `(.L_x_10274) ;  /* 0xffffffc800f07947 */ /* 0x000fea000383ffff */
.L_x_10189:
[----:B0-----:R0:W1:Y:S02]  /*11600*/  SYNCS.PHASECHK.TRANS64.TRYWAIT P0, [R12+URZ+0x60], R26 ;  /* 0x0000601a0c0075a7 */ /* 0x001064000800017f */
[----:B-1----:R-:W-:Y:S05]  /*11610*/  @!P0 NANOSLEEP.SYNCS 0x989680 ;  /* 0x009896800000895d */ /* 0x002fea0003900000 */
[----:B------:R-:W1:Y:S02]  /*11620*/  @!P0 SYNCS.PHASECHK.TRANS64 P0, [R12+URZ+0x60], R26 ;  /* 0x0000601a0c0085a7 */ /* 0x000e64000800007f */
[----:B-1----:R-:W-:Y:S05]  /*11630*/  @!P0 BRA `(.L_x_10189) ;  /* 0xfffffffc00f08947 */ /* 0x002fea000383ffff */
[----:B------:R-:W-:Y:S05]  /*11640*/  BRA `(.L_x_10275) ;  /* 0xffffffcc00fc7947 */ /* 0x000fea000383ffff */
.L_x_10199:
[----:B-1----:R1:W2:Y:S02]  /*11650*/  SYNCS.PHASECHK.TRANS64.TRYWAIT P0, [R2+URZ+0x31c40], R3 ;  /* 0x031c4003020075a7 */ /* 0x0022a4000800017f */
[----:B--2---:R-:W-:Y:S05]  /*11660*/  @!P0 NANOSLEEP.SYNCS 0x989680 ;  /* 0x009896800000895d */ /* 0x004fea0003900000 */
[----:B------:R-:W2:Y:S02]  /*11670*/  @!P0 SYNCS.PHASECHK.TRANS64 P0, [R2+URZ+0x31c40], R3 ;  /* 0x031c4003020085a7 */ /* 0x000ea4000800007f */
[----:B--2---:R-:W-:Y:S05]  /*11680*/  @!P0 BRA `(.L_x_10199) ;  /* 0xfffffffc00f08947 */ /* 0x004fea000383ffff */
[----:B------:R-:W-:Y:S05]  /*11690*/  BRA `(.L_x_10276) ;  /* 0xffffffd400807947 */ /* 0x000fea000383ffff */
.L_x_10206:
[----:B0-----:R0:W1:Y:S02]  /*116a0*/  SYNCS.PHASECHK.TRANS64.TRYWAIT P0, [R8+URZ+0x60], R2 ;  /* 0x00006002080075a7 */ /* 0x001064000800017f */
[----:B-1----:R-:W-:Y:S05]  /*116b0*/  @!P0 NANOSLEEP.SYNCS 0x989680 ;  /* 0x009896800000895d */ /* 0x002fea0003900000 */
[----:B------:R-:W1:Y:S02]  /*116c0*/  @!P0 SYNCS.PHASECHK.TRANS64 P0, [R8+URZ+0x60], R2 ;  /* 0x00006002080085a7 */ /* 0x000e64000800007f */
[----:B-1----:R-:W-:Y:S05]  /*116d0*/  @!P0 BRA `(.L_x_10206) ;  /* 0xfffffffc00f08947 */ /* 0x002fea000383ffff */
[----:B------:R-:W-:Y:S05]  /*116e0*/  BRA `(.L_x_10277) ;  /* 0xffffffd800907947 */ /* 0x000fea000383ffff */
.L_x_10218:
[----:B-1----:R1:W2:Y:S02]  /*116f0*/  SYNCS.PHASECHK.TRANS64.TRYWAIT P0, [R3+URZ+0x31c60], R0 ;  /* 0x031c6000030075a7 */ /* 0x0022a4000800017f */
[----:B--2---:R-:W-:Y:S05]  /*11700*/  @!P0 NANOSLEEP.SYNCS 0x989680 ;  /* 0x009896800000895d */ /* 0x004fea0003900000 */
[----:B------:R-:W2:Y:S02]  /*11710*/  @!P0 SYNCS.PHASECHK.TRANS64 P0, [R3+URZ+0x31c60], R0 ;  /* 0x031c6000030085a7 */ /* 0x000ea4000800007f */
[----:B--2---:R-:W-:Y:S05]  /*11720*/  @!P0 BRA `(.L_x_10218) ;  /* 0xfffffffc00f08947 */ /* 0x004fea000383ffff */
[----:B------:R-:W-:Y:S05]  /*11730*/  BRA `(.L_x_10278) ;  /* 0xffffffe000007947 */ /* 0x000fea000383ffff */
.L_x_10226:
        /* <DEDUP_REMOVED lines=8> */
.L_x_10280:
[----:B------:R-:W-:Y:S05]  /*117c0*/  BSYNC B0 ;  /* 0x0000000000007941 */ /* 0x000fea0003800000 */
.L_x_10279:
        /* <DEDUP_REMOVED lines=9> */
.L_x_10281:
        /* <DEDUP_REMOVED lines=18> */
.L_x_10282:
[----:B------:R-:W-:Y:S01]  /*11980*/  IMAD.MOV.U32 R12, RZ, RZ, 0x2 ;  /* 0x00000002ff0c7424 */ /* 0x000fe200078e00ff */
[----:B------:R-:W-:-:S05]  /*11990*/  SEL R5, R14, RZ, P1 ;  /* 0x000000ff0e057207 */ /* 0x000fca0000800000 */
[----:B------:R-:W-:-:S04]  /*119a0*/  IMAD.IADD R5, R2, 0x1, R5 ;  /* 0x0000000102057824 */ /* 0x000fc800078e0205 */
[----:B------:R-:W-:-:S07]  /*119b0*/  IMAD.MOV.U32 R13, RZ, RZ, R5 ;  /* 0x000000ffff0d7224 */ /* 0x000fce00078e0005 */
[----:B------:R-:W-:Y:S05]  /*119c0*/  WARPSYNC.COLLECTIVE R15, `(.L_x_10283) ;  /* 0x000000000f087348 */ /* 0x000fea0003c00000 */
[----:B------:R0:W1:Y:S02]  /*119d0*/  SHFL.UP P6, R14, R13, R12, R11 ;  /* 0x0400000c0d0e7389 */ /* 0x00006400000c000b */
[----:B01----:R-:W-:Y:S01]  /*119e0*/  ENDCOLLECTIVE ;  /* 0x000000000000791b */ /* 0x003fe20003800000 */
.L_x_10283:
[----:B------:R-:W-:Y:S01]  /*119f0*/  IMAD.MOV.U32 R12, RZ, RZ, 0x4 ;  /* 0x00000004ff0c7424 */ /* 0x000fe200078e00ff */
[----:B------:R-:W-:-:S05]  /*11a00*/  SEL R6, R14, RZ, P2 ;  /* 0x000000ff0e067207 */ /* 0x000fca0001000000 */
[----:B------:R-:W-:-:S04]  /*11a10*/  IMAD.IADD R6, R5, 0x1, R6 ;  /* 0x0000000105067824 */ /* 0x000fc800078e0206 */
[----:B------:R-:W-:-:S07]  /*11a20*/  IMAD.MOV.U32 R13, RZ, RZ, R6 ;  /* 0x000000ffff0d7224 */ /* 0x000fce00078e0006 */
[----:B------:R-:W-:Y:S05]  /*11a30*/  WARPSYNC.COLLECTIVE R15, `(.L_x_10284) ;  /* 0x000000000f087348 */ /* 0x000fea0003c00000 */
[----:B------:R0:W1:Y:S02]  /*11a40*/  SHFL.UP P6, R14, R13, R12, R11 ;  /* 0x0400000c0d0e7389 */ /* 0x00006400000c000b */
[----:B01----:R-:W-:Y:S01]  /*11a50*/  ENDCOLLECTIVE ;  /* 0x000000000000791b */ /* 0x003fe20003800000 */
.L_x_10284:
[----:B------:R-:W-:Y:S01]  /*11a60*/  IMAD.MOV.U32 R12, RZ, RZ, 0x8 ;  /* 0x00000008ff0c7424 */ /* 0x000fe200078e00ff */
[----:B------:R-:W-:-:S05]  /*11a70*/  SEL R7, R14, RZ, P3 ;  /* 0x000000ff0e077207 */ /* 0x000fca0001800000 */
[----:B------:R-:W-:-:S04]  /*11a80*/  IMAD.IADD R7, R6, 0x1, R7 ;  /* 0x0000000106077824 */ /* 0x000fc800078e0207 */
[----:B------:R-:W-:-:S07]  /*11a90*/  IMAD.MOV.U32 R13, RZ, RZ, R7 ;  /* 0x000000ffff0d7224 */ /* 0x000fce00078e0007 */
[----:B------:R-:W-:Y:S05]  /*11aa0*/  WARPSYNC.COLLECTIVE R15, `(.L_x_10285) ;  /* 0x000000000f087348 */ /* 0x000fea0003c00000 */
[----:B------:R0:W1:Y:S02]  /*11ab0*/  SHFL.UP P6, R14, R13, R12, R11 ;  /* 0x0400000c0d0e7389 */ /* 0x00006400000c000b */
[----:B01----:R-:W-:Y:S01]  /*11ac0*/  ENDCOLLECTIVE ;  /* 0x000000000000791b */ /* 0x003fe20003800000 */
.L_x_10285:
[----:B------:R-:W-:Y:S01]  /*11ad0*/  IMAD.MOV.U32 R12, RZ, RZ, 0x10 ;  /* 0x00000010ff0c7424 */ /* 0x000fe200078e00ff */
[----:B------:R-:W-:-:S05]  /*11ae0*/  SEL R14, R14, RZ, P4 ;  /* 0x000000ff0e0e7207 */ /* 0x000fca0002000000 */
[----:B------:R-:W-:-:S04]  /*11af0*/  IMAD.IADD R5, R7, 0x1, R14 ;  /* 0x0000000107057824 */ /* 0x000fc800078e020e */
[----:B------:R-:W-:-:S07]  /*11b00*/  IMAD.MOV.U32 R13, RZ, RZ, R5 ;  /* 0x000000ffff0d7224 */ /* 0x000fce00078e0005 */
[----:B------:R-:W-:Y:S05]  /*11b10*/  WARPSYNC.COLLECTIVE R15, `(.L_x_10286) ;  /* 0x000000000f087348 */ /* 0x000fea0003c00000 */
[----:B------:R0:W1:Y:S02]  /*11b20*/  SHFL.UP P6, R14, R13, R12, R11 ;  /* 0x0400000c0d0e7389 */ /* 0x00006400000c000b */
[----:B01----:R-:W-:Y:S01]  /*11b30*/  ENDCOLLECTIVE ;  /* 0x000000000000791b */ /* 0x003fe20003800000 */
.L_x_10286:
        /* <DEDUP_REMOVED lines=8> */
.L_x_10287:
[----:B------:R-:W-:Y:S05]  /*11bc0*/  BRA `(.L_x_10288) ;  /* 0xffffffe000a87947 */ /* 0x000fea000383ffff */
.L_x_10231:
        /* <DEDUP_REMOVED lines=8> */
.L_x_10290:
[----:B------:R-:W-:Y:S05]  /*11c50*/  BSYNC B0 ;  /* 0x0000000000007941 */ /* 0x000fea0003800000 */
.L_x_10289:
[----:B------:R-:W-:Y:S01]  /*11c60*/  SEL R13, R14, RZ, P1 ;  /* 0x000000ff0e0d7207 */ /* 0x000fe20000800000 */
[----:B------:R-:W-:Y:S02]  /*11c70*/  IMAD.MOV.U32 R12, RZ, RZ, 0x2 ;  /* 0x00000002ff0c7424 */ /* 0x000fe400078e00ff */
[----:B------:R-:W-:Y:S02]  /*11c80*/  IMAD.MOV.U32 R11, RZ, RZ, RZ ;  /* 0x000000ffff0b7224 */ /* 0x000fe400078e00ff */
[----:B------:R-:W-:Y:S02]  /*11c90*/  IMAD.IADD R13, R2, 0x1, R13 ;  /* 0x00000001020d7824 */ /* 0x000fe400078e020d */
[----:B------:R-:W-:-:S07]  /*11ca0*/  IMAD.MOV.U32 R15, RZ, RZ, -0x1 ;  /* 0xffffffffff0f7424 */ /* 0x000fce00078e00ff */
[----:B------:R-:W-:Y:S05]  /*11cb0*/  WARPSYNC.COLLECTIVE R15, `(.L_x_10291) ;  /* 0x000000000f087348 */ /* 0x000fea0003c00000 */
[----:B------:R0:W1:Y:S02]  /*11cc0*/  SHFL.UP P6, R14, R13, R12, R11 ;  /* 0x0400000c0d0e7389 */ /* 0x00006400000c000b */
[----:B01----:R-:W-:Y:S01]  /*11cd0*/  ENDCOLLECTIVE ;  /* 0x000000000000791b */ /* 0x003fe20003800000 */
.L_x_10291:
[----:B------:R-:W-:Y:S01]  /*11ce0*/  IMAD.MOV.U32 R12, RZ, RZ, 0x4 ;  /* 0x00000004ff0c7424 */ /* 0x000fe200078e00ff */
[----:B------:R-:W-:-:S05]  /*11cf0*/  SEL R14, R14, RZ, P2 ;  /* 0x000000ff0e0e7207 */ /* 0x000fca0001000000 */
[----:B------:R-:W-:-:S04]  /*11d00*/  IMAD.IADD R3, R13, 0x1, R14 ;  /* 0x000000010d037824 */ /* 0x000fc800078e020e */
[----:B------:R-:W-:-:S07]  /*11d10*/  IMAD.MOV.U32 R13, RZ, RZ, R3 ;  /* 0x000000ffff0d7224 */ /* 0x000fce00078e0003 */
[----:B------:R-:W-:Y:S05]  /*11d20*/  WARPSYNC.COLLECTIVE R15, `(.L_x_10292) ;  /* 0x000000000f087348 */ /* 0x000fea0003c00000 */
[----:B------:R0:W1:Y:S02]  /*11d30*/  SHFL.UP P6, R14, R13, R12, R11 ;  /* 0x0400000c0d0e7389 */ /* 0x00006400000c000b */
[----:B01----:R-:W-:Y:S01]  /*11d40*/  ENDCOLLECTIVE ;  /* 0x000000000000791b */ /* 0x003fe20003800000 */
.L_x_10292:
[----:B------:R-:W-:Y:S01]  /*11d50*/  IMAD.MOV.U32 R12, RZ, RZ, 0x8 ;  /* 0x00000008ff0c7424 */ /* 0x000fe200078e00ff */
[----:B------:R-:W-:-:S05]  /*11d60*/  SEL R14, R14, RZ, P3 ;  /* 0x000000ff0e0e7207 */ /* 0x000fca0001800000 */
[----:B------:R-:W-:-:S04]  /*11d70*/  IMAD.IADD R5, R3, 0x1, R14 ;  /* 0x0000000103057824 */ /* 0x000fc800078e020e */
[----:B------:R-:W-:-:S07]  /*11d80*/  IMAD.MOV.U32 R13, RZ, RZ, R5 ;  /* 0x000000ffff0d7224 */ /* 0x000fce00078e0005 */
[----:B------:R-:W-:Y:S05]  /*11d90*/  WARPSYNC.COLLECTIVE R15, `(.L_x_10293) ;  /* 0x000000000f087348 */ /* 0x000fea0003c00000 */
[----:B------:R0:W1:Y:S02]  /*11da0*/  SHFL.UP P6, R14, R13, R12, R11 ;  /* 0x0400000c0d0e7389 */ /* 0x00006400000c000b */
[----:B01----:R-:W-:Y:S01]  /*11db0*/  ENDCOLLECTIVE ;  /* 0x000000000000791b */ /* 0x003fe20003800000 */
.L_x_10293:
[----:B------:R-:W-:Y:S01]  /*11dc0*/  IMAD.MOV.U32 R12, RZ, RZ, 0x10 ;  /* 0x00000010ff0c7424 */ /* 0x000fe200078e00ff */
[----:B------:R-:W-:-:S05]  /*11dd0*/  SEL R6, R14, RZ, P4 ;  /* 0x000000ff0e067207 */ /* 0x000fca0002000000 */
[----:B------:R-:W-:-:S04]  /*11de0*/  IMAD.IADD R6, R5, 0x1, R6 ;  /* 0x0000000105067824 */ /* 0x000fc800078e0206 */
[----:B------:R-:W-:-:S07]  /*11df0*/  IMAD.MOV.U32 R13, RZ, RZ, R6 ;  /* 0x000000ffff0d7224 */ /* 0x000fce00078e0006 */
[----:B------:R-:W-:Y:S05]  /*11e00*/  WARPSYNC.COLLECTIVE R15, `(.L_x_10294) ;  /* 0x000000000f087348 */ /* 0x000fea0003c00000 */
[----:B------:R0:W1:Y:S02]  /*11e10*/  SHFL.UP P6, R14, R13, R12, R11 ;  /* 0x0400000c0d0e7389 */ /* 0x00006400000c000b */
[----:B01----:R-:W-:Y:S01]  /*11e20*/  ENDCOLLECTIVE ;  /* 0x000000000000791b */ /* 0x003fe20003800000 */
.L_x_10294:
        /* <DEDUP_REMOVED lines=8> */
.L_x_10295:
[----:B------:R-:W-:Y:S05]  /*11eb0*/  BRA `(.L_x_10296) ;  /* 0xffffffe000887947 */ /* 0x000fea000383ffff */
.L_x_10233:
[----:B------:R-:W-:Y:S01]  /*11ec0*/  BSSY B0, `(.L_x_10297) ;  /* 0x0000006000007945 */ /* 0x000fe20003800000 */
[----:B------:R-:W-:Y:S01]  /*11ed0*/  PLOP3.LUT P6, PT, P6, PT, PT, 0x8, 0x0 ;  /* 0x000000000000781c */ /* 0x000fe200037ce170 */
[----:B------:R-:W-:-:S12]  /*11ee0*/  IMAD.MOV.U32 R15, RZ, RZ, -0x1 ;  /* 0xffffffffff0f7424 */ /* 0x000fd800078e00ff */
[----:B0-----:R-:W-:Y:S05]  /*11ef0*/  WARPSYNC.COLLECTIVE R15, `(.L_x_10298) ;  /* 0x000000000f087348 */ /* 0x001fea0003c00000 */
[----:B------:R-:W-:Y:S01]  /*11f00*/  VOTE.ANY R14, PT, P6 ;  /* 0x00000000000e7806 */ /* 0x000fe200030e0100 */
[----:B0-----:R-:W-:Y:S06]  /*11f10*/  ENDCOLLECTIVE ;  /* 0x000000000000791b */ /* 0x001fec0003800000 */
.L_x_10298:
[----:B------:R-:W-:Y:S05]  /*11f20*/  BSYNC B0 ;  /* 0x0000000000007941 */ /* 0x000fea0003800000 */
.L_x_10297:
        /* <DEDUP_REMOVED lines=9> */
.L_x_10299:
[----:B------:R-:W-:Y:S01]  /*11fc0*/  IMAD.MOV.U32 R17, RZ, RZ, R14 ;  /* 0x000000ffff117224 */ /* 0x000fe200078e000e */
[----:B------:R-:W-:Y:S06]  /*11fd0*/  BRA `(.L_x_10300) ;  /* 0xffffffe000787947 */ /* 0x000fec000383ffff */
.L_x_10235:
[----:B------:R-:W-:Y:S01]  /*11fe0*/  BSSY B0, `(.L_x_10301) ;  /* 0x0000007000007945 */ /* 0x000fe20003800000 */
[----:B------:R-:W-:Y:S02]  /*11ff0*/  IMAD.MOV.U32 R13, RZ, RZ, R3 ;  /* 0x000000ffff0d7224 */ /* 0x000fe400078e0003 */
[----:B------:R-:W-:Y:S02]  /*12000*/  IMAD.MOV.U32 R11, RZ, RZ, 0x1f ;  /* 0x0000001fff0b7424 */ /* 0x000fe400078e00ff */
[----:B------:R-:W-:-:S07]  /*12010*/  IMAD.MOV.U32 R15, RZ, RZ, -0x1 ;  /* 0xffffffffff0f7424 */ /* 0x000fce00078e00ff */
[----:B012---:R-:W-:Y:S05]  /*12020*/  WARPSYNC.COLLECTIVE R15, `(.L_x_10302) ;  /* 0x000000000f087348 */ /* 0x007fea0003c00000 */
[----:B------:R3:W4:Y:S02]  /*12030*/  SHFL.IDX P6, R14, R13, R12, R11 ;  /* 0x0000000c0d0e7389 */ /* 0x00072400000c000b */
[----:B01234-:R-:W-:Y:S01]  /*12040*/  ENDCOLLECTIVE ;  /* 0x000000000000791b */ /* 0x01ffe20003800000 */
.L_x_10302:
[----:B------:R-:W-:Y:S05]  /*12050*/  BSYNC B0 ;  /* 0x0000000000007941 */ /* 0x000fea0003800000 */
.L_x_10301:
[----:B------:R-:W-:Y:S05]  /*12060*/  BRA `(.L_x_10234) ;  /* 0xffffffe000707947 */ /* 0x000fea000383ffff */
.L_x_10239:
[----:B-1----:R1:W3:Y:S02]  /*12070*/  SYNCS.PHASECHK.TRANS64.TRYWAIT P0, [R9+URZ+0x31c20], R0 ;  /* 0x031c2000090075a7 */ /* 0x0022e4000800017f */
[----:B---3--:R-:W-:Y:S05]  /*12080*/  @!P0 NANOSLEEP.SYNCS 0x989680 ;  /* 0x009896800000895d */ /* 0x008fea0003900000 */
[----:B------:R-:W3:Y:S02]  /*12090*/  @!P0 SYNCS.PHASECHK.TRANS64 P0, [R9+URZ+0x31c20], R0 ;  /* 0x031c2000090085a7 */ /* 0x000ee4000800007f */
[----:B---3--:R-:W-:Y:S05]  /*120a0*/  @!P0 BRA `(.L_x_10239) ;  /* 0xfffffffc00f08947 */ /* 0x008fea000383ffff */
[----:B------:R-:W-:Y:S05]  /*120b0*/  BRA `(.L_x_10303) ;  /* 0xffffffe4005c7947 */ /* 0x000fea000383ffff */
.L_x_10240:
        /* <DEDUP_REMOVED lines=8> */
[----:B012-4-:R-:W-:Y:S05]  /*12140*/  WARPSYNC.COLLECTIVE R15, `(.L_x_10305) ;  /* 0x000000000f087348 */ /* 0x017fea0003c00000 */
[----:B------:R3:W0:Y:S02]  /*12150*/  SHFL.IDX P6, R14, R13, R12, R11 ;  /* 0x0000000c0d0e7389 */ /* 0x00062400000c000b */
[----:B01234-:R-:W-:Y:S01]  /*12160*/  ENDCOLLECTIVE ;  /* 0x000000000000791b */ /* 0x01ffe20003800000 */
.L_x_10305:
[----:B------:R-:W-:Y:S05]  /*12170*/  BSYNC B0 ;  /* 0x0000000000007941 */ /* 0x000fea0003800000 */
.L_x_10304:
[----:B------:R-:W-:Y:S05]  /*12180*/  BRA `(.L_x_10306) ;  /* 0xffffffe400447947 */ /* 0x000fea000383ffff */
.L_x_10243:
[----:B------:R-:W-:Y:S01]  /*12190*/  BSSY B1, `(.L_x_10307) ;  /* 0x0000006000017945 */ /* 0x000fe20003800000 */
[----:B------:R-:W-:-:S07]  /*121a0*/  IMAD.MOV.U32 R15, RZ, RZ, -0x1 ;  /* 0xffffffffff0f7424 */ /* 0x000fce00078e00ff */
[----:B012-4-:R-:W-:Y:S05]  /*121b0*/  WARPSYNC.COLLECTIVE R15, `(.L_x_10308) ;  /* 0x000000000f0c7348 */ /* 0x017fea0003c00000 */
[----:B------:R-:W-:Y:S02]  /*121c0*/  ELECT P6, UR62, PT ;  /* 0x00000000003e782f */ /* 0x000fe400038c0000 */
[----:B------:R-:W-:Y:S01]  /*121d0*/  MOV R14, UR62 ;  /* 0x0000003e000e7c02 */ /* 0x000fe20008000f00 */
[----:B012-4-:R-:W-:Y:S10]  /*121e0*/  ENDCOLLECTIVE ;  /* 0x000000000000791b */ /* 0x017ff40003800000 */
.L_x_10308:
[----:B------:R-:W-:Y:S05]  /*121f0*/  BSYNC B1 ;  /* 0x0000000000017941 */ /* 0x000fea0003800000 */
.L_x_10307:
[----:B------:R-:W-:Y:S05]  /*12200*/  BRA `(.L_x_10309) ;  /* 0xffffffe4003c7947 */ /* 0x000fea000383ffff */
.L_x_10245:
[----:B0-----:R0:W1:Y:S02]  /*12210*/  SYNCS.PHASECHK.TRANS64.TRYWAIT P0, [R5+URZ], R4 ;  /* 0x00000004050075a7 */ /* 0x001064000800017f */
[----:B-1----:R-:W-:Y:S05]  /*12220*/  @!P0 NANOSLEEP.SYNCS 0x989680 ;  /* 0x009896800000895d */ /* 0x002fea0003900000 */
[----:B------:R-:W1:Y:S02]  /*12230*/  @!P0 SYNCS.PHASECHK.TRANS64 P0, [R5+URZ], R4 ;  /* 0x00000004050085a7 */ /* 0x000e64000800007f */
[----:B-1----:R-:W-:Y:S05]  /*12240*/  @!P0 BRA `(.L_x_10245) ;  /* 0xfffffffc00f08947 */ /* 0x002fea000383ffff */
[----:B------:R-:W-:Y:S05]  /*12250*/  BRA `(.L_x_10310) ;  /* 0xffffffe400707947 */ /* 0x000fea000383ffff */
.L_x_10246:
[----:B-1----:R1:W3:Y:S02]  /*12260*/  SYNCS.PHASECHK.TRANS64.TRYWAIT P0, [R3+URZ], R2 ;  /* 0x00000002030075a7 */ /* 0x0022e4000800017f */
[----:B---3--:R-:W-:Y:S05]  /*12270*/  @!P0 NANOSLEEP.SYNCS 0x989680 ;  /* 0x009896800000895d */ /* 0x008fea0003900000 */
[----:B------:R-:W3:Y:S02]  /*12280*/  @!P0 SYNCS.PHASECHK.TRANS64 P0, [R3+URZ], R2 ;  /* 0x00000002030085a7 */ /* 0x000ee4000800007f */
[----:B---3--:R-:W-:Y:S05]  /*12290*/  @!P0 BRA `(.L_x_10246) ;  /* 0xfffffffc00f08947 */ /* 0x008fea000383ffff */
[----:B------:R-:W-:Y:S05]  /*122a0*/  BRA `(.L_x_10311) ;  /* 0xffffffe400647947 */ /* 0x000fea000383ffff */
.L_x_10248:
[----:B---3--:R3:W0:Y:S02]  /*122b0*/  SYNCS.PHASECHK.TRANS64.TRYWAIT P0, [R23+URZ], R4 ;  /* 0x00000004170075a7 */ /* 0x008624000800017f */
[----:B0-----:R-:W-:Y:S05]  /*122c0*/  @!P0 NANOSLEEP.SYNCS 0x989680 ;  /* 0x009896800000895d */ /* 0x001fea0003900000 */
[----:B------:R-:W0:Y:S02]  /*122d0*/  @!P0 SYNCS.PHASECHK.TRANS64 P0, [R23+URZ], R4 ;  /* 0x00000004170085a7 */ /* 0x000e24000800007f */
[----:B0-----:R-:W-:Y:S05]  /*122e0*/  @!P0 BRA `(.L_x_10248) ;  /* 0xfffffffc00f08947 */ /* 0x001fea000383ffff */
[----:B------:R-:W-:Y:S05]  /*122f0*/  BRA `(.L_x_10312) ;  /* 0xffffffe400687947 */ /* 0x000fea000383ffff */
.L_x_10313:
        /* <DEDUP_REMOVED lines=16> */
.L_x_15324:


//--------------------- .text._ZN7cutlass13device_kernelIN5flash11enable_sm90INS1_16FlashAttnFwdSm90INS1_25CollectiveMainloopFwdSm90ILi2EN4cute5tupleIJNS5_1CILi1EEES8_S8_EEENS6_IJNS7_ILi192EEENS7_ILi144EEENS7_ILi96EEEEEELi96ENS_6half_tEfNS_4arch4Sm90ELb0ELb0ELb0ELb1ELb0ELb1ELb0ELb0ELb1ELb1ELb0ELb0EEENS1_21CollectiveEpilogueFwdINS6_IJSA_SC_SB_EEES9_SE_SG_Li384ELb1ELb1ELb0ELb0EEENS1_36VarlenDynamicPersistentTileSchedulerILi192ELi144ELi384ELi128ELb0ELb1ELb1ELb0ELb1ELb1EEEEEEEEEvNT_6ParamsE --------------------------
	.section	.text._ZN7cutlass13device_kernelIN5flash11enable_sm90INS1_16FlashAttnFwdSm90INS1_25CollectiveMainloopFwdSm90ILi2EN4cute5tupleIJNS5_1CILi1EEES8_S8_EEENS6_IJNS7_ILi192EEENS7_ILi144EEENS7_ILi96EEEEEELi96ENS_6half_tEfNS_4arch4Sm90ELb0ELb0ELb0ELb1ELb0ELb1ELb0ELb0ELb1ELb1ELb0ELb0EEENS1_21CollectiveEpilogueFwdINS6_IJSA_SC_SB_EEES9_SE_SG_Li384ELb1ELb1ELb0ELb0EEENS1_36VarlenDynamicPersistentTileSchedulerILi192ELi144ELi384ELi128ELb0ELb1ELb1ELb0ELb1ELb1EEEEEEEEEvNT_6ParamsE,"ax",@progbits
	.align	128
.text._ZN7cutlass13device_kernelIN5flash11enable_sm90INS1_16FlashAttnFwdSm90INS1_25CollectiveMainloopFwdSm90ILi2EN4cute5tupleIJNS5_1CILi1EEES8_S8_EEENS6_IJNS7_ILi192EEENS7_ILi144EEENS7_ILi96EEEEEELi96ENS_6half_tEfNS_4arch4Sm90ELb0ELb0ELb0ELb1ELb0ELb1ELb0ELb0ELb1ELb1ELb0ELb0EEENS1_21CollectiveEpilogueFwdINS6_IJSA_SC_SB_EEES9_SE_SG_Li384ELb1ELb1ELb0ELb0EEENS1_36VarlenDynamicPersistentTileSchedulerILi192ELi144ELi384ELi128ELb0ELb1ELb1ELb0ELb1ELb1EEEEEEEEEvNT_6ParamsE:
        .type           _ZN7cutlass13device_kernelIN5flash11enable_sm90INS1_16FlashAttnFwdSm90INS1_25CollectiveMainloopFwdSm90ILi2EN4cute5tupleIJNS5_1CILi1EEES8_S8_EEENS6_IJNS7_ILi192EEENS7_ILi144EEENS7_ILi96EEEEEELi96ENS_6half_tEfNS_4arch4Sm90ELb0ELb0ELb0ELb1ELb0ELb1ELb0ELb0ELb1ELb1ELb0ELb0EEENS1_21CollectiveEpilogueFwdINS6_IJSA_SC_SB_EEES9_SE_SG_Li384ELb1ELb1ELb0ELb0EEENS1_36VarlenDynamicPersistentTileSchedulerILi192ELi144ELi384ELi128ELb0ELb1ELb1ELb0ELb1ELb1EEEEEEEEEvNT_6ParamsE,@function
        .size           _ZN7cutlass13device_kernelIN5flash11enable_sm90INS1_16FlashAttnFwdSm90INS1_25CollectiveMainloopFwdSm90ILi2EN4cute5tupleIJNS5_1CILi1EEES8_S8_EEENS6_IJNS7_ILi192EEENS7_ILi144EEENS7_ILi96EEEEEELi96ENS_6half_tEfNS_4arch4Sm90ELb0ELb0ELb0ELb1ELb0ELb1ELb0ELb0ELb1ELb1ELb0ELb0EEENS1_21CollectiveEpilogueFwdINS6_IJSA_SC_SB_EEES9_SE_SG_Li384ELb1ELb1ELb0ELb0EEENS1_36VarlenDynamicPersistentTileSchedulerILi192ELi144ELi384ELi128ELb0ELb1ELb1ELb0ELb1ELb1EEEEEEEEEvNT_6ParamsE,(.L_x_15325 - _ZN7cutlass13device_kernelIN5flash11enable_sm90INS1_16FlashAttnFwdSm90INS1_25CollectiveMainloopFwdSm90ILi2EN4cute5tupleIJNS5_1CILi1EEES8_S8_EEENS6_IJNS7_ILi192EEENS7_ILi144EEENS7_ILi96EEEEEELi96ENS_6half_tEfNS_4arch4Sm90ELb0ELb0ELb0ELb1ELb0ELb1ELb0ELb0ELb1ELb1ELb0ELb0EEENS1_21CollectiveEpilogueFwdINS6_IJSA_SC_SB_EEES9_SE_SG_Li384ELb1ELb1ELb0ELb0EEENS1_36VarlenDynamicPersistentTileSchedulerILi192ELi144ELi384ELi128ELb0ELb1ELb1ELb0ELb1ELb1EEEEEEEEEvNT_6ParamsE)
        .other          _ZN7cutlass13device_kernelIN5flash11enable_sm90INS1_16FlashAttnFwdSm90INS1_25CollectiveMainloopFwdSm90ILi2EN4cute5tupleIJNS5_1CILi1EEES8_S8_EEENS6_IJNS7_ILi192EEENS7_ILi144EEENS7_ILi96EEEEEELi96ENS_6half_tEfNS_4arch4Sm90ELb0ELb0ELb0ELb1ELb0ELb1ELb0ELb0ELb1ELb1ELb0ELb0EEENS1_21CollectiveEpilogueFwdINS6_IJSA_SC_SB_EEES9_SE_SG_Li384ELb1ELb1ELb0ELb0EEENS1_36VarlenDynamicPersistentTileSchedulerILi192ELi144ELi384ELi128ELb0ELb1ELb1ELb0ELb1ELb1EEEEEEEEEvNT_6ParamsE,@"STO_CUDA_ENTRY STV_DEFAULT"
_ZN7cutlass13device_kernelIN5flash11enable_sm90INS1_16FlashAttnFwdSm90INS1_25CollectiveMainloopFwdSm90ILi2EN4cute5tupleIJNS5_1CILi1EEES8_S8_EEENS6_IJNS7_ILi192EEENS7_ILi144EEENS7_ILi96EEEEEELi96ENS_6half_tEfNS_4arch4Sm90ELb0ELb0ELb0ELb1ELb0ELb1ELb0ELb0ELb1ELb1ELb0ELb0EEENS1_21CollectiveEpilogueFwdINS6_IJSA_SC_SB_EEES9_SE_SG_Li384ELb1ELb1ELb0ELb0EEENS1_36VarlenDynamicPersistentTileSchedulerILi192ELi144ELi384ELi128ELb0ELb1ELb1ELb0ELb1ELb1EEEEEEEEEvNT_6ParamsE:
        /* <DEDUP_REMOVED lines=23> */
.L_x_10315:
[----:B------:R-:W-:Y:S05]  /*0170*/  BSYNC B0 ;  /* 0x0000000000007941 */ /* 0x000fea0003800000 */
.L_x_10314:
        /* <DEDUP_REMOVED lines=40> */
.L_x_10316:
        /* <DEDUP_REMOVED lines=22> */
.L_x_10317:
        /* <DEDUP_REMOVED lines=18> */
.L_x_10318:
        /* <DEDUP_REMOVED lines=22> */
.L_x_10319:
        /* <DEDUP_REMOVED lines=22> */
.L_x_10320:
        /* <DEDUP_REMOVED lines=9> */
.L_x_10323:
[----:B------:R-:W-:-:S08]  /*09d0*/  NOP ;  /* 0x0000000000007918 */ /* 0x000fd00000000000 */
[----:B------:R-:W0:Y:S02]  /*09e0*/  USETMAXREG.TRY_ALLOC.CTAPOOL UP0, 0xa0 ;  /* 0x000000a0000079c8 */ /* 0x000e240008000600 */
[----:B0-----:R-:W-:-:S13]  /*09f0*/  PLOP3.LUT P0, PT, PT, PT, UP0, 0x80, 0x0 ;  /* 0x000000000000781c */ /* 0x001fda0003f0f008 */
[----:B------:R-:W-:Y:S05]  /*0a00*/  @!P0 BRA `(.L_x_10323) ;  /* 0xfffffffc00f08947 */ /* 0x000fea000383ffff */
[----:B------:R-:W3:Y:S01]  /*0a10*/  LDL.LU R0, [R1] ;  /* 0x0000000001007983 */ /* 0x000ee20000300800 */
[----:B--2---:R-:W0:Y:S01]  /*0a20*/  S2R R2, SR_TID.X ;  /* 0x0000000000027919 */ /* 0x004e220000002100 */
[----:B------:R-:W1:Y:S01]  /*0a30*/  S2UR UR5, SR_CgaCtaId ;  /* 0x00000000000579c3 */ /* 0x000e620000008800 */
[----:B------:R-:W-:Y:S01]  /*0a40*/  UMOV UR4, 0x400 ;  /* 0x0000040000047882 */ /* 0x000fe20000000000 */
[----:B0-----:R-:W-:-:S06]  /*0a50*/  SHF.R.U32.HI R2, RZ, 0x7, R2 ;  /* 0x00000007ff027819 */ /* 0x001fcc0000011602 */
[----:B------:R-:W-:Y:S06]  /*0a60*/  BAR.ARV 0x8, 0x200 ;  /* 0x0208000000007b1d */ /* 0x000fec0000002000 */
[----:B------:R-:W-:-:S13]  /*0a70*/  ISETP.NE.AND P0, PT, R2, 0x1, PT ;  /* 0x000000010200780c */ /* 0x000fda0003f05270 */
[----:B------:R-:W-:Y:S08]  /*0a80*/  @!P0 BAR.ARV 0x9, 0x100 ;  /* 0x0244000000008b1d */ /* 0x000ff00000002000 */
[----:B------:R-:W-:Y:S01]  /*0a90*/  BAR.SYNC.DEFER_BLOCKING 0x5, 0x200 ;  /* 0x0148000000007b1d */ /* 0x000fe20000010000 */
[----:B-1----:R-:W-:-:S06]  /*0aa0*/  ULEA UR4, UR5, UR4, 0x18 ;  /* 0x0000000405047291 */ /* 0x002fcc000f8ec03f */
[----:B------:R-:W-:Y:S01]  /*0ab0*/  IMAD.U32 R16, RZ, RZ, UR4 ;  /* 0x00000004ff107e24 */ /* 0x000fe2000f8e00ff */
[----:B------:R-:W-:-:S04]  /*0ac0*/  ULDC UR4, c[0x0][0xc3c] ;  /* 0x00030f0000047ab9 */ /* 0x000fc80000000800 */
[----:B------:R-:W0:Y:S01]  /*0ad0*/  LDS.128 R104, [R16+0x31cd0] ;  /* 0x031cd00010687984 */ /* 0x000e220000000c00 */
[----:B------:R-:W-:Y:S06]  /*0ae0*/  BAR.ARV 0x4, 0x200 ;  /* 0x0108000000007b1d */ /* 0x000fec0000002000 */
[----:B---3--:R-:W-:-:S04]  /*0af0*/  LOP3.LUT R0, R0, 0xffffffef, RZ, 0xc0, !PT ;  /* 0xffffffef00007812 */ /* 0x008fc800078ec0ff */
[----:B------:R-:W-:-:S05]  /*0b00*/  @P0 LOP3.LUT R0, R0, 0x10, RZ, 0xfc, !PT ;  /* 0x0000001000000812 */ /* 0x000fca00078efcff */
[----:B------:R1:W-:Y:S01]  /*0b10*/  STL [R1], R0 ;  /* 0x0000000001007387 */ /* 0x0003e20000100800 */
[----:B0-----:R-:W-:-:S13]  /*0b20*/  ISETP.GE.AND P0, PT, R107, UR4, PT ;  /* 0x000000046b007c0c */ /* 0x001fda000bf06270 */
[----:B-1----:R-:W-:Y:S05]  /*0b30*/  @P0 BRA `(.L_x_10324) ;  /* 0x000001cc00680947 */ /* 0x002fea0003800000 */
[----:B------:R-:W0:Y:S01]  /*0b40*/  S2R R0, SR_TID.X ;  /* 0x0000000000007919 */ /* 0x000e220000002100 */
[----:B------:R-:W-:Y:S02]  /*0b50*/  IMAD.MOV.U32 R20, RZ, RZ, -0x2 ;  /* 0xfffffffeff147424 */ /* 0x000fe400078e00ff */
[----:B0-----:R-:W-:-:S05]  /*0b60*/  VIADD R27, R0, 0xffffff80 ;  /* 0xffffff80001b7836 */ /* 0x001fca0000000000 */
[CC--:B------:R-:W-:Y:S02]  /*0b70*/  LEA.HI R4, R27.reuse, R27.reuse, RZ, 0x1 ;  /* 0x0000001b1b047211 */ /* 0x0c0fe400078f08ff */
[----:B------:R-:W-:Y:S02]  /*0b80*/  SHF.R.S32.HI R0, RZ, 0x1f, R27 ;  /* 0x0000001fff007819 */ /* 0x000fe4000001141b */
[----:B------:R-:W-:Y:S02]  /*0b90*/  LOP3.LUT R2, R4, 0xfffffffe, RZ, 0xc0, !PT ;  /* 0xfffffffe04027812 */ /* 0x000fe400078ec0ff */
[----:B------:R-:W-:Y:S02]  /*0ba0*/  LEA.HI R3, R0, R27, RZ, 0x4 ;  /* 0x0000001b00037211 */ /* 0x000fe400078f20ff */
[----:B------:R-:W-:Y:S01]  /*0bb0*/  SHF.R.S32.HI R19, RZ, 0x1, R4 ;  /* 0x00000001ff137819 */ /* 0x000fe20000011404 */
[----:B------:R-:W-:Y:S01]  /*0bc0*/  IMAD.IADD R26, R27, 0x1, -R2 ;  /* 0x000000011b1a7824 */ /* 0x000fe200078e0a02 */
[----:B------:R-:W-:-:S02]  /*0bd0*/  SHF.R.S32.HI R2, RZ, 0x4, R3 ;  /* 0x00000004ff027819 */ /* 0x000fc40000011403 */
[----:B------:R-:W-:Y:S01]  /*0be0*/  LEA.HI R5, R4, R19, RZ, 0x1 ;  /* 0x0000001304057211 */ /* 0x000fe200078f08ff */
[----:B------:R-:W-:Y:S01]  /*0bf0*/  IMAD.SHL.U32 R24, R26, 0x4, RZ ;  /* 0x000000041a187824 */ /* 0x000fe200078e00ff */
[----:B------:R-:W-:Y:S02]  /*0c00*/  LEA.HI R4, R3, R2, RZ, 0x1 ;  /* 0x0000000203047211 */ /* 0x000fe400078f08ff */
[----:B------:R-:W-:Y:S01]  /*0c10*/  LOP3.LUT R6, R5, 0x7fffffe, RZ, 0xc0, !PT ;  /* 0x07fffffe05067812 */ /* 0x000fe200078ec0ff */
[----:B------:R-:W-:Y:S01]  /*0c20*/  VIADD R23, R24, 0x10 ;  /* 0x0000001018177836 */ /* 0x000fe20000000000 */
[----:B------:R-:W-:Y:S01]  /*0c30*/  LOP3.LUT R5, R4, 0x1ffffffe, RZ, 0xc0, !PT ;  /* 0x1ffffffe04057812 */ /* 0x000fe200078ec0ff */
[C---:B------:R-:W-:Y:S01]  /*0c40*/  VIADD R21, R24.reuse, 0x20 ;  /* 0x0000002018157836 */ /* 0x040fe20000000000 */
[----:B------:R-:W-:Y:S01]  /*0c50*/  LOP3.LUT R3, R3, 0xfffffff0, RZ, 0xc0, !PT ;  /* 0xfffffff003037812 */ /* 0x000fe200078ec0ff */
[----:B------:R-:W-:Y:S01]  /*0c60*/  IMAD.IADD R4, R24, 0x1, R23 ;  /* 0x0000000118047824 */ /* 0x000fe200078e0217 */
[----:B------:R-:W-:Y:S01]  /*0c70*/  STL [R1+0x48], R24 ;  /* 0x0000481801007387 */ /* 0x000fe20000100800 */
[----:B------:R-:W-:-:S02]  /*0c80*/  IMAD.IADD R7, R19, 0x1, -R6 ;  /* 0x0000000113077824 */ /* 0x000fc400078e0a06 */
[C---:B------:R-:W-:Y:S01]  /*0c90*/  IMAD.IADD R5, R2.reuse, 0x1, -R5 ;  /* 0x0000000102057824 */ /* 0x040fe200078e0a05 */
[----:B------:R-:W-:Y:S01]  /*0ca0*/  SHF.R.S32.HI R9, RZ, 0x1f, R4 ;  /* 0x0000001fff097819 */ /* 0x000fe20000011404 */
[----:B------:R-:W-:Y:S01]  /*0cb0*/  IMAD R17, R2, 0x8, R7 ;  /* 0x0000000802117824 */ /* 0x000fe200078e0207 */
[----:B------:R-:W-:Y:S01]  /*0cc0*/  LEA.HI R2, R0, R27, RZ, 0x7 ;  /* 0x0000001b00027211 */ /* 0x000fe200078f38ff */
[----:B------:R-:W-:Y:S01]  /*0cd0*/  IMAD.IADD R6, R24, 0x1, R21 ;  /* 0x0000000118067824 */ /* 0x000fe200078e0215 */
[-C--:B------:R-:W-:Y:S01]  /*0ce0*/  LEA.HI R12, R9, R4.reuse, RZ, 0x3 ;  /* 0x00000004090c7211 */ /* 0x080fe200078f18ff */
[----:B------:R-:W-:Y:S01]  /*0cf0*/  IMAD.IADD R3, R27, 0x1, -R3 ;  /* 0x000000011b037824 */ /* 0x000fe200078e0a03 */
[----:B------:R-:W-:Y:S01]  /*0d00*/  LEA.HI R14, R9, R4, RZ, 0x5 ;  /* 0x00000004090e7211 */ /* 0x000fe200078f28ff */
[----:B------:R-:W-:Y:S01]  /*0d10*/  STL [R1+0x64], R23 ;  /* 0x0000641701007387 */ /* 0x000fe20000100800 */
[----:B------:R-:W-:Y:S01]  /*0d20*/  LOP3.LUT R4, R2, 0xffffff80, RZ, 0xc0, !PT ;  /* 0xffffff8002047812 */ /* 0x000fe200078ec0ff */
[----:B------:R-:W-:Y:S01]  /*0d30*/  IMAD.SHL.U32 R5, R5, 0x8, RZ ;  /* 0x0000000805057824 */ /* 0x000fe200078e00ff */
[----:B------:R-:W-:Y:S01]  /*0d40*/  SHF.R.S32.HI R7, RZ, 0x1f, R6 ;  /* 0x0000001fff077819 */ /* 0x000fe20000011406 */
[----:B------:R-:W-:Y:S01]  /*0d50*/  STL [R1+0x6c], R21 ;  /* 0x00006c1501007387 */ /* 0x000fe20000100800 */
[----:B------:R-:W-:Y:S01]  /*0d60*/  SHF.R.S32.HI R28, RZ, 0x7, R2 ;  /* 0x00000007ff1c7819 */ /* 0x000fe20000011402 */
[----:B------:R-:W-:Y:S01]  /*0d70*/  IMAD.IADD R22, R27, 0x1, -R4 ;  /* 0x000000011b167824 */ /* 0x000fe200078e0a04 */
[----:B------:R-:W-:-:S02]  /*0d80*/  SHF.R.S32.HI R4, RZ, 0x1f, R3 ;  /* 0x0000001fff047819 */ /* 0x000fc40000011403 */
[CC--:B------:R-:W-:Y:S02]  /*0d90*/  LEA.HI R13, R7.reuse, R6.reuse, RZ, 0x3 ;  /* 0x00000006070d7211 */ /* 0x0c0fe400078f18ff */
[----:B------:R-:W-:Y:S02]  /*0da0*/  LEA.HI R15, R7, R6, RZ, 0x5 ;  /* 0x00000006070f7211 */ /* 0x000fe400078f28ff */
[CC--:B------:R-:W-:Y:S02]  /*0db0*/  LEA.HI R6, R0.reuse, R27.reuse, RZ, 0x5 ;  /* 0x0000001b00067211 */ /* 0x0c0fe400078f28ff */
[----:B------:R-:W-:Y:S02]  /*0dc0*/  SHF.R.S32.HI R8, RZ, 0x1f, R22 ;  /* 0x0000001fff087819 */ /* 0x000fe40000011416 */
[----:B------:R-:W-:Y:S02]  /*0dd0*/  LEA.HI R7, R0, R27, RZ, 0x2 ;  /* 0x0000001b00077211 */ /* 0x000fe400078f10ff */
[----:B------:R-:W-:-:S02]  /*0de0*/  LEA.HI R0, R4, R3, RZ, 0x3 ;  /* 0x0000000304007211 */ /* 0x000fc400078f18ff */
[----:B------:R-:W-:Y:S02]  /*0df0*/  LEA.HI R9, R8, R22, RZ, 0x2 ;  /* 0x0000001608097211 */ /* 0x000fe400078f10ff */
[----:B------:R-:W-:Y:S01]  /*0e00*/  LEA.HI R4, R4, R3, RZ, 0x2 ;  /* 0x0000000304047211 */ /* 0x000fe200078f10ff */
[----:B------:R-:W-:Y:S01]  /*0e10*/  IMAD.SHL.U32 R2, R0, 0x10, RZ ;  /* 0x0000001000027824 */ /* 0x000fe200078e00ff */
[----:B------:R-:W-:Y:S02]  /*0e20*/  LOP3.LUT R10, R9, 0x7ffffffc, RZ, 0xc0, !PT ;  /* 0x7ffffffc090a7812 */ /* 0x000fe400078ec0ff */
[----:B------:R-:W-:Y:S02]  /*0e30*/  SHF.R.S32.HI R6, RZ, 0x5, R6 ;  /* 0x00000005ff067819 */ /* 0x000fe40000011406 */
[----:B------:R-:W-:Y:S01]  /*0e40*/  LOP3.LUT R0, R4, 0x7fffffc, RZ, 0xc0, !PT ;  /* 0x07fffffc04007812 */ /* 0x000fe200078ec0ff */
[----:B------:R-:W-:Y:S01]  /*0e50*/  IMAD.IADD R11, R22, 0x1, -R10 ;  /* 0x00000001160b7824 */ /* 0x000fe200078e0a0a */
[----:B------:R-:W-:Y:S01]  /*0e60*/  LOP3.LUT R2, R2, 0x7fffff80, RZ, 0xc0, !PT ;  /* 0x7fffff8002027812 */ /* 0x000fe200078ec0ff */
[C---:B------:R-:W-:Y:S01]  /*0e70*/  IMAD R18, R6.reuse, 0x10, R3 ;  /* 0x0000001006127824 */ /* 0x040fe200078e0203 */
[--C-:B------:R-:W-:Y:S01]  /*0e80*/  SHF.R.S32.HI R29, RZ, 0x2, R7.reuse ;  /* 0x00000002ff1d7819 */ /* 0x100fe20000011407 */
[----:B------:R-:W-:Y:S01]  /*0e90*/  IMAD.IADD R0, R3, 0x1, -R0 ;  /* 0x0000000103007824 */ /* 0x000fe200078e0a00 */
[----:B------:R-:W-:Y:S01]  /*0ea0*/  SHF.R.S32.HI R10, RZ, 0x1f, R7 ;  /* 0x0000001fff0a7819 */ /* 0x000fe20000011407 */
[----:B------:R-:W-:Y:S01]  /*0eb0*/  IMAD R3, R6, 0x100, R2 ;  /* 0x0000010006037824 */ /* 0x000fe200078e0202 */
[----:B------:R-:W-:Y:S01]  /*0ec0*/  SHF.R.S32.HI R6, RZ, 0x2, R9 ;  /* 0x00000002ff067819 */ /* 0x000fe20000011409 */
[----:B------:R-:W-:Y:S01]  /*0ed0*/  IMAD R2, R11, R20, 0x90 ;  /* 0x000000900b027424 */ /* 0x000fe200078e0214 */
[----:B------:R-:W-:-:S02]  /*0ee0*/  LEA.HI R10, R10, R29, RZ, 0x2 ;  /* 0x0000001d0a0a7211 */ /* 0x000fc400078f10ff */
[----:B------:R-:W-:Y:S02]  /*0ef0*/  SHF.R.S32.HI R9, RZ, 0x1f, R9 ;  /* 0x0000001fff097819 */ /* 0x000fe40000011409 */
[----:B------:R0:W-:Y:S01]  /*0f00*/  STL [R1+0xc8], R2 ;  /* 0x0000c80201007387 */ /* 0x0001e20000100800 */
[----:B------:R-:W-:Y:S02]  /*0f10*/  LOP3.LUT R10, R10, 0xfffffffc, RZ, 0xc0, !PT ;  /* 0xfffffffc0a0a7812 */ /* 0x000fe400078ec0ff */
[----:B------:R-:W-:Y:S01]  /*0f20*/  SHF.R.S32.HI R4, RZ, 0x2, R4 ;  /* 0x00000002ff047819 */ /* 0x000fe20000011404 */
[----:B------:R-:W2:Y:S01]  /*0f30*/  LDL.LU R11, [R1+0x28] ;  /* 0x00002800010b7983 */ /* 0x000ea20000300800 */
[----:B------:R-:W-:Y:S01]  /*0f40*/  LEA.HI R9, R9, R6, RZ, 0x3 ;  /* 0x0000000609097211 */ /* 0x000fe200078f18ff */
[----:B------:R-:W-:Y:S02]  /*0f50*/  IMAD.IADD R20, R29, 0x1, -R10 ;  /* 0x000000011d147824 */ /* 0x000fe400078e0a0a */
[----:B------:R-:W-:-:S02]  /*0f60*/  IMAD.SHL.U32 R4, R4, 0x40, RZ ;  /* 0x0000004004047824 */ /* 0x000fc400078e00ff */
[----:B------:R-:W-:Y:S01]  /*0f70*/  IMAD R3, R0, 0x10, R3 ;  /* 0x0000001000037824 */ /* 0x000fe200078e0203 */
[----:B------:R-:W-:Y:S01]  /*0f80*/  LOP3.LUT R9, R9, 0xfffffff8, RZ, 0xc0, !PT ;  /* 0xfffffff809097812 */ /* 0x000fe200078ec0ff */
[----:B0-----:R-:W-:Y:S01]  /*0f90*/  IMAD.HI R2, R28, 0x55555556, RZ ;  /* 0x555555561c027827 */ /* 0x001fe200078e02ff */
[----:B------:R-:W-:Y:S02]  /*0fa0*/  LEA.HI R8, R8, R22, RZ, 0x5 ;  /* 0x0000001608087211 */ /* 0x000fe400078f28ff */
[----:B------:R-:W-:Y:S01]  /*0fb0*/  LOP3.LUT R4, R4, 0x40, RZ, 0xc0, !PT ;  /* 0x0000004004047812 */ /* 0x000fe200078ec0ff */
[----:B------:R-:W-:Y:S02]  /*0fc0*/  IMAD.SHL.U32 R0, R20, 0x40, RZ ;  /* 0x0000004014007824 */ /* 0x000fe400078e00ff */
[----:B------:R-:W-:Y:S01]  /*0fd0*/  IMAD.U32 R10, R18, 0x20, R5 ;  /* 0x00000020120a7824 */ /* 0x000fe200078e0005 */
[----:B------:R-:W-:Y:S01]  /*0fe0*/  LEA.HI R2, R2, R2, RZ, 0x1 ;  /* 0x0000000202027211 */ /* 0x000fe200078f08ff */
[----:B------:R-:W-:Y:S01]  /*0ff0*/  IMAD.IADD R9, R6, 0x1, -R9 ;  /* 0x0000000106097824 */ /* 0x000fe200078e0a09 */
[----:B------:R-:W-:-:S02]  /*1000*/  LOP3.LUT R22, R0, 0xc0, RZ, 0xc0, !PT ;  /* 0x000000c000167812 */ /* 0x000fc400078ec0ff */
[----:B------:R-:W-:Y:S01]  /*1010*/  SHF.R.S32.HI R8, RZ, 0x5, R8 ;  /* 0x00000005ff087819 */ /* 0x000fe20000011408 */
[----:B------:R-:W-:Y:S01]  /*1020*/  STL [R1+0xcc], R10 ;  /* 0x0000cc0a01007387 */ /* 0x000fe20000100800 */
[----:B------:R-:W-:Y:S01]  /*1030*/  LOP3.LUT R5, R4, 0x8, R5, 0xf8, !PT ;  /* 0x0000000804057812 */ /* 0x000fe200078ef805 */
[----:B------:R-:W-:Y:S01]  /*1040*/  IMAD.SHL.U32 R18, R17, 0x20, RZ ;  /* 0x0000002011127824 */ /* 0x000fe200078e00ff */
[----:B------:R-:W-:Y:S01]  /*1050*/  SHF.R.U32.HI R4, RZ, 0x3, R4 ;  /* 0x00000003ff047819 */ /* 0x000fe20000011604 */
[----:B------:R0:W-:Y:S01]  /*1060*/  STL [R1+0x84], R20 ;  /* 0x0000841401007387 */ /* 0x0001e20000100800 */
[----:B------:R-:W-:Y:S01]  /*1070*/  SHF.R.S32.HI R15, RZ, 0x5, R15 ;  /* 0x00000005ff0f7819 */ /* 0x000fe2000001140f */
[----:B------:R-:W-:Y:S01]  /*1080*/  IMAD R2, R2, -0x3, R28 ;  /* 0xfffffffd02027824 */ /* 0x000fe200078e021c */
[----:B------:R-:W-:Y:S01]  /*1090*/  LOP3.LUT R6, R22, 0x18, R13, 0xf8, !PT ;  /* 0x0000001816067812 */ /* 0x000fe200078ef80d */
[----:B------:R-:W-:Y:S01]  /*10a0*/  IMAD R9, R8, 0x10, R9 ;  /* 0x0000001008097824 */ /* 0x000fe200078e0209 */
[----:B------:R-:W-:-:S02]  /*10b0*/  LOP3.LUT R0, R22, 0x18, R12, 0xf8, !PT ;  /* 0x0000001816007812 */ /* 0x000fc400078ef80c */
[----:B0-----:R-:W-:Y:S01]  /*10c0*/  SHF.R.U32.HI R20, RZ, 0x3, R22 ;  /* 0x00000003ff147819 */ /* 0x001fe20000011616 */
[----:B------:R-:W-:Y:S01]  /*10d0*/  IMAD R15, R15, 0x1800, R18 ;  /* 0x000018000f0f7824 */ /* 0x000fe200078e0212 */
[----:B------:R-:W-:Y:S01]  /*10e0*/  LOP3.LUT R4, R5, R4, RZ, 0x3c, !PT ;  /* 0x0000000405047212 */ /* 0x000fe200078e3cff */
[----:B------:R-:W-:Y:S01]  /*10f0*/  IMAD R10, R2, 0x40, R9 ;  /* 0x00000040020a7824 */ /* 0x000fe200078e0209 */
[-C--:B------:R-:W-:Y:S02]  /*1100*/  LOP3.LUT R6, R6, R20.reuse, RZ, 0x3c, !PT ;  /* 0x0000001406067212 */ /* 0x080fe400078e3cff */
[----:B------:R-:W-:Y:S01]  /*1110*/  LOP3.LUT R5, R0, R20, RZ, 0x3c, !PT ;  /* 0x0000001400057212 */ /* 0x000fe200078e3cff */
[----:B------:R-:W-:Y:S01]  /*1120*/  STL [R1+0x50], R22 ;  /* 0x0000501601007387 */ /* 0x000fe20000100800 */
[----:B------:R-:W-:Y:S01]  /*1130*/  LOP3.LUT R7, R7, 0xfffffffc, RZ, 0xc0, !PT ;  /* 0xfffffffc07077812 */ /* 0x000fe200078ec0ff */
[----:B------:R-:W-:Y:S01]  /*1140*/  IMAD.IADD R6, R15, 0x1, R6 ;  /* 0x000000010f067824 */ /* 0x000fe200078e0206 */
[----:B------:R-:W-:Y:S01]  /*1150*/  SHF.R.S32.HI R14, RZ, 0x5, R14 ;  /* 0x00000005ff0e7819 */ /* 0x000fe2000001140e */
[----:B------:R-:W-:Y:S01]  /*1160*/  STL [R1+0x58], R18 ;  /* 0x0000581201007387 */ /* 0x000fe20000100800 */
[----:B------:R-:W-:-:S03]  /*1170*/  VIADD R15, R24, 0x18 ;  /* 0x00000018180f7836 */ /* 0x000fc60000000000 */
[----:B------:R-:W-:Y:S01]  /*1180*/  STL [R1+0x54], R20 ;  /* 0x0000541401007387 */ /* 0x000fe20000100800 */
[----:B------:R-:W-:Y:S02]  /*1190*/  IMAD.IADD R3, R4, 0x1, R3 ;  /* 0x0000000104037824 */ /* 0x000fe400078e0203 */
[----:B------:R-:W-:Y:S01]  /*11a0*/  VIADD R2, R24, 0x8 ;  /* 0x0000000818027836 */ /* 0x000fe20000000000 */
[----:B------:R-:W-:Y:S01]  /*11b0*/  STL [R1+0xc0], R10 ;  /* 0x0000c00a01007387 */ /* 0x000fe20000100800 */
[----:B------:R-:W-:Y:S02]  /*11c0*/  IMAD.IADD R4, R27, 0x1, -R7 ;  /* 0x000000011b047824 */ /* 0x000fe400078e0a07 */
[----:B------:R-:W-:Y:S01]  /*11d0*/  IMAD R14, R14, 0x1800, R18 ;  /* 0x000018000e0e7824 */ /* 0x000fe200078e0212 */
[----:B------:R-:W-:-:S03]  /*11e0*/  SHF.R.S32.HI R7, RZ, 0x1f, R15 ;  /* 0x0000001fff077819 */ /* 0x000fc6000001140f */
[----:B------:R-:W-:Y:S02]  /*11f0*/  IMAD.IADD R5, R14, 0x1, R5 ;  /* 0x000000010e057824 */ /* 0x000fe400078e0205 */
[----:B------:R-:W-:Y:S01]  /*1200*/  VIADD R14, R24, 0x28 ;  /* 0x00000028180e7836 */ /* 0x000fe20000000000 */
[----:B------:R-:W-:Y:S01]  /*1210*/  SHF.L.U64.HI R7, R15, 0x1, R7 ;  /* 0x000000010f077819 */ /* 0x000fe20000010207 */
[----:B------:R-:W-:Y:S01]  /*1220*/  IMAD.SHL.U32 R144, R26, 0x8, RZ ;  /* 0x000000081a907824 */ /* 0x000fe200078e00ff */
[----:B------:R-:W-:Y:S02]  /*1230*/  SHF.R.S32.HI R8, RZ, 0x1f, R21 ;  /* 0x0000001fff087819 */ /* 0x000fe40000011415 */
[----:B------:R-:W-:Y:S02]  /*1240*/  SHF.R.S32.HI R9, RZ, 0x1f, R14 ;  /* 0x0000001fff097819 */ /* 0x000fe4000001140e */
[----:B------:R-:W-:Y:S01]  /*1250*/  SHF.L.U64.HI R8, R21, 0x1, R8 ;  /* 0x0000000115087819 */ /* 0x000fe20000010208 */
[----:B------:R-:W-:Y:S01]  /*1260*/  IMAD.MOV.U32 R17, RZ, RZ, RZ ;  /* 0x000000ffff117224 */ /* 0x000fe200078e00ff */
[----:B------:R-:W-:-:S02]  /*1270*/  CS2R R154, SRZ ;  /* 0x00000000009a7805 */ /* 0x000fc4000001ff00 */
[----:B--2---:R-:W-:Y:S01]  /*1280*/  LOP3.LUT R0, R11, 0x1, RZ, 0xfc, !PT ;  /* 0x000000010b007812 */ /* 0x004fe200078efcff */
[----:B------:R-:W-:-:S04]  /*1290*/  VIADD R11, R16, 0xda00 ;  /* 0x0000da00100b7836 */ /* 0x000fc80000000000 */
[----:B------:R0:W-:Y:S04]  /*12a0*/  STL [R1+0x44], R0 ;  /* 0x0000440001007387 */ /* 0x0001e80000100800 */
[----:B------:R-:W-:Y:S04]  /*12b0*/  STL [R1+0x94], RZ ;  /* 0x000094ff01007387 */ /* 0x000fe80000100800 */
[----:B------:R-:W-:Y:S01]  /*12c0*/  STL [R1+0xbc], R11 ;  /* 0x0000bc0b01007387 */ /* 0x000fe20000100800 */
[----:B0-----:R-:W-:-:S03]  /*12d0*/  SHF.R.S32.HI R0, RZ, 0x1f, R19 ;  /* 0x0000001fff007819 */ /* 0x001fc60000011413 */
[----:B------:R-:W-:Y:S01]  /*12e0*/  STL [R1+0x5c], RZ ;  /* 0x00005cff01007387 */ /* 0x000fe20000100800 */
[----:B------:R-:W-:-:S03]  /*12f0*/  LEA.HI R0, R4, R4, RZ, 0x1 ;  /* 0x0000000404007211 */ /* 0x000fc600078f08ff */
[----:B------:R-:W-:Y:S04]  /*1300*/  STL [R1+0x68], R15 ;  /* 0x0000680f01007387 */ /* 0x000fe80000100800 */
[----:B------:R0:W-:Y:S01]  /*1310*/  STL [R1+0x60], R2 ;  /* 0x0000600201007387 */ /* 0x0001e20000100800 */
[----:B------:R-:W-:Y:S02]  /*1320*/  LOP3.LUT R0, R0, 0x1ffffffe, RZ, 0xc0, !PT ;  /* 0x1ffffffe00007812 */ /* 0x000fe400078ec0ff */
[----:B0-----:R-:W-:-:S04]  /*1330*/  SHF.R.S32.HI R2, RZ, 0x1f, R23 ;  /* 0x0000001fff027819 */ /* 0x001fc80000011417 */
[----:B------:R-:W-:Y:S01]  /*1340*/  SHF.L.U64.HI R23, R23, 0x1, R2 ;  /* 0x0000000117177819 */ /* 0x000fe20000010202 */
[----:B------:R-:W-:Y:S01]  /*1350*/  STL [R1+0x70], R14 ;  /* 0x0000700e01007387 */ /* 0x000fe20000100800 */
[----:B------:R-:W-:Y:S01]  /*1360*/  IMAD.IADD R0, R4, 0x1, -R0 ;  /* 0x0000000104007824 */ /* 0x000fe200078e0a00 */
[C-C-:B------:R-:W-:Y:S02]  /*1370*/  LOP3.LUT R4, R22.reuse, 0x18, R144.reuse, 0xf8, !PT ;  /* 0x0000001816047812 */ /* 0x140fe400078ef890 */
[----:B------:R-:W-:Y:S01]  /*1380*/  STL [R1+0xa0], R23 ;  /* 0x0000a01701007387 */ /* 0x000fe20000100800 */
[----:B------:R-:W-:-:S03]  /*1390*/  LOP3.LUT R2, R22, 0x8, R144, 0xf8, !PT ;  /* 0x0000000816027812 */ /* 0x000fc600078ef890 */
[----:B------:R0:W-:Y:S01]  /*13a0*/  STL [R1+0xa4], R7 ;  /* 0x0000a40701007387 */ /* 0x0001e20000100800 */
[-C--:B------:R-:W-:Y:S02]  /*13b0*/  LOP3.LUT R4, R4, R20.reuse, RZ, 0x3c, !PT ;  /* 0x0000001404047212 */ /* 0x080fe400078e3cff */
[----:B------:R-:W-:Y:S01]  /*13c0*/  LOP3.LUT R2, R2, R20, RZ, 0x3c, !PT ;  /* 0x0000001402027212 */ /* 0x000fe200078e3cff */
[----:B------:R1:W-:Y:S01]  /*13d0*/  STL [R1+0xa8], R8 ;  /* 0x0000a80801007387 */ /* 0x0003e20000100800 */
[----:B0-----:R-:W-:Y:S01]  /*13e0*/  SHF.L.U64.HI R7, R14, 0x1, R9 ;  /* 0x000000010e077819 */ /* 0x001fe20000010209 */
[----:B------:R-:W-:-:S04]  /*13f0*/  IMAD.IADD R4, R18, 0x1, R4 ;  /* 0x0000000112047824 */ /* 0x000fc800078e0204 */
[----:B------:R0:W-:Y:S01]  /*1400*/  STL [R1+0xac], R7 ;  /* 0x0000ac0701007387 */ /* 0x0001e20000100800 */
[----:B-1----:R-:W-:Y:S01]  /*1410*/  SHF.R.S32.HI R8, RZ, 0x3, R13 ;  /* 0x00000003ff087819 */ /* 0x002fe2000001140d */
[----:B------:R-:W-:Y:S01]  /*1420*/  IMAD.IADD R2, R18, 0x1, R2 ;  /* 0x0000000112027824 */ /* 0x000fe200078e0202 */
[----:B0-----:R-:W-:Y:S01]  /*1430*/  SHF.R.S32.HI R7, RZ, 0x3, R12 ;  /* 0x00000003ff077819 */ /* 0x001fe2000001140c */
[----:B------:R-:W-:-:S04]  /*1440*/  IMAD R0, R0, 0x8, R10 ;  /* 0x0000000800007824 */ /* 0x000fc800078e020a */
[----:B------:R0:W-:Y:S04]  /*1450*/  STL [R1+0x98], R7 ;  /* 0x0000980701007387 */ /* 0x0001e80000100800 */
[----:B------:R-:W-:Y:S04]  /*1460*/  STL [R1+0x9c], R8 ;  /* 0x00009c0801007387 */ /* 0x000fe80000100800 */
[----:B------:R1:W-:Y:S01]  /*1470*/  STL [R1+0x80], R2 ;  /* 0x0000800201007387 */ /* 0x0003e20000100800 */
[--C-:B0-----:R-:W-:Y:S02]  /*1480*/  IMAD R7, R4, 0x2, R11.reuse ;  /* 0x0000000204077824 */ /* 0x101fe400078e020b */
[----:B------:R-:W-:-:S03]  /*1490*/  IMAD R4, R5, 0x2, R11 ;  /* 0x0000000205047824 */ /* 0x000fc600078e020b */
[----:B------:R0:W-:Y:S01]  /*14a0*/  STL [R1+0xb8], R7 ;  /* 0x0000b80701007387 */ /* 0x0001e20000100800 */
[----:B-1----:R-:W-:-:S03]  /*14b0*/  IMAD R2, R6, 0x2, R11 ;  /* 0x0000000206027824 */ /* 0x002fc600078e020b */
[----:B------:R0:W-:Y:S04]  /*14c0*/  STL [R1+0xb4], R4 ;  /* 0x0000b40401007387 */ /* 0x0001e80000100800 */
[----:B------:R0:W-:Y:S04]  /*14d0*/  STL [R1+0xb0], R2 ;  /* 0x0000b00201007387 */ /* 0x0001e80000100800 */
[----:B------:R0:W-:Y:S01]  /*14e0*/  STL [R1+0xc4], R0 ;  /* 0x0000c40001007387 */ /* 0x0001e20000100800 */
[----:B------:R-:W-:-:S07]  /*14f0*/  IMAD R18, R3, 0x2, R16 ;  /* 0x0000000203127824 */ /* 0x000fce00078e0210 */
.L_x_10460:
[----:B0---4-:R-:W0:Y:S02]  /*1500*/  LDC.64 R2, c[0x0][0xc88] ;  /* 0x00032200ff027b82 */ /* 0x011e240000000a00 */
[----:B0-----:R-:W-:-:S05]  /*1510*/  IMAD.WIDE R2, R107, 0x4, R2 ;  /* 0x000000046b027825 */ /* 0x001fca00078e0202 */
[----:B--23--:R0:W2:Y:S01]  /*1520*/  LDG.E R10, desc[UR60][R2.64] ;  /* 0x0000003c020a7981 */ /* 0x00c0a2000c1e1900 */
[----:B------:R-:W-:Y:S05]  /*1530*/  YIELD ;  /* 0x0000000000007946 */ /* 0x000fea0003800000 */
[----:B------:R-:W-:Y:S01]  /*1540*/  ULDC.64 UR4, c[0x0][0xa28] ;  /* 0x00028a0000047ab9 */ /* 0x000fe20000000a00 */
[----:B------:R-:W-:Y:S01]  /*1550*/  ULDC.64 UR8, c[0x0][0xa18] ;  /* 0x0002860000087ab9 */ /* 0x000fe20000000a00 */
[----:B------:R-:W-:Y:S01]  /*1560*/  ISETP.NE.U32.AND P1, PT, RZ, UR4, PT ;  /* 0x00000004ff007c0c */ /* 0x000fe2000bf25070 */
[----:B------:R-:W-:Y:S01]  /*1570*/  ULDC.64 UR6, c[0x0][0xa08] ;  /* 0x0002820000067ab9 */ /* 0x000fe20000000a00 */
[----:B0-----:R-:W-:Y:S01]  /*1580*/  IMAD.MOV.U32 R3, RZ, RZ, RZ ;  /* 0x000000ffff037224 */ /* 0x001fe200078e00ff */
[----:B------:R-:W-:Y:S01]  /*1590*/  ISETP.NE.U32.AND P0, PT, RZ, UR6, PT ;  /* 0x00000006ff007c0c */ /* 0x000fe2000bf05070 */
[----:B------:R-:W-:Y:S01]  /*15a0*/  IMAD.MOV.U32 R27, RZ, RZ, RZ ;  /* 0x000000ffff1b7224 */ /* 0x000fe200078e00ff */
[----:B------:R-:W-:-:S02]  /*15b0*/  ISETP.NE.AND.EX P1, PT, RZ, UR5, PT, P1 ;  /* 0x00000005ff007c0c */ /* 0x000fc4000bf25310 */
[----:B------:R-:W-:Y:S02]  /*15c0*/  ISETP.NE.AND.EX P0, PT, RZ, UR7, PT, P0 ;  /* 0x00000007ff007c0c */ /* 0x000fe4000bf05300 */
[----:B--2---:R-:W-:Y:S01]  /*15d0*/  SHF.R.S32.HI R0, RZ, 0x1f, R10 ;  /* 0x0000001fff007819 */ /* 0x004fe2000001140a */
[----:B------:R-:W-:-:S08]  /*15e0*/  IMAD.SHL.U32 R26, R10, 0x4, RZ ;  /* 0x000000040a1a7824 */ /* 0x000fd000078e00ff */
[C---:B------:R-:W-:Y:S01]  /*15f0*/  @P1 LEA R4, P2, R10.reuse, UR4, 0x2 ;  /* 0x000000040a041c11 */ /* 0x040fe2000f8410ff */
[----:B------:R0:W-:Y:S01]  /*1600*/  STL [R1+0x88], R10 ;  /* 0x0000880a01007387 */ /* 0x0001e20000100800 */
        /* <DEDUP_REMOVED lines=22> */
[----:B------:R-:W-:Y:S02]  /*1770*/  IMAD.U32 R24, RZ, RZ, UR4 ;  /* 0x00000004ff187e24 */ /* 0x000fe4000f8e00ff */
[----:B------:R-:W-:Y:S01]  /*1780*/  IMAD.MOV.U32 R25, RZ, RZ, R10 ;  /* 0x000000ffff197224 */ /* 0x000fe200078e000a */
[----:B01----:R-:W-:Y:S06]  /*1790*/  @P2 BRA `(.L_x_10325) ;  /* 0x0000000000242947 */ /* 0x003fec0003800000 */
        /* <DEDUP_REMOVED lines=9> */
.L_x_10325:
[----:B------:R-:W-:Y:S01]  /*1830*/  ULDC.64 UR4, c[0x0][0xa20] ;  /* 0x0002880000047ab9 */ /* 0x000fe20000000a00 */
[----:B------:R0:W-:Y:S01]  /*1840*/  STL [R1+0x90], R105 ;  /* 0x0000906901007387 */ /* 0x0001e20000100800 */
[----:B------:R-:W-:-:S03]  /*1850*/  ISETP.NE.U32.AND P1, PT, RZ, UR4, PT ;  /* 0x00000004ff007c0c */ /* 0x000fc6000bf25070 */
[----:B------:R0:W-:Y:S01]  /*1860*/  STL [R1+0x8c], R106 ;  /* 0x00008c6a01007387 */ /* 0x0001e20000100800 */
[----:B------:R-:W-:-:S13]  /*1870*/  ISETP.NE.AND.EX P1, PT, RZ, UR5, PT, P1 ;  /* 0x00000005ff007c0c */ /* 0x000fda000bf25310 */
[----:B0-----:R-:W-:Y:S05]  /*1880*/  @!P1 BRA `(.L_x_10326) ;  /* 0x0000000000109947 */ /* 0x001fea0003800000 */
[----:B------:R-:W-:-:S04]  /*1890*/  IADD3 R4, P0, R26, UR4, RZ ;  /* 0x000000041a047c10 */ /* 0x000fc8000ff1e0ff */
[----:B------:R-:W-:-:S05]  /*18a0*/  IADD3.X R5, R28, UR5, RZ, P0, !PT ;  /* 0x000000051c057c10 */ /* 0x000fca00087fe4ff */
[----:B------:R0:W5:Y:S01]  /*18b0*/  LDG.E R24, desc[UR60][R4.64] ;  /* 0x0000003c04187981 */ /* 0x000162000c1e1900 */
[----:B------:R-:W-:Y:S05]  /*18c0*/  BRA `(.L_x_10327) ;  /* 0x0000000000107947 */ /* 0x000fea0003800000 */
.L_x_10326:
[----:B------:R-:W-:Y:S05]  /*18d0*/  @!P0 BRA `(.L_x_10327) ;  /* 0x00000000000c8947 */ /* 0x000fea0003800000 */
[----:B------:R-:W2:Y:S04]  /*18e0*/  LDG.E R5, desc[UR60][R8.64] ;  /* 0x0000003c08057981 */ /* 0x000ea8000c1e1900 */
[----:B------:R-:W2:Y:S02]  /*18f0*/  LDG.E R24, desc[UR60][R8.64+0x4] ;  /* 0x0000043c08187981 */ /* 0x000ea4000c1e1900 */
[----:B--2---:R-:W-:-:S07]  /*1900*/  IMAD.IADD R24, R24, 0x1, -R5 ;  /* 0x0000000118187824 */ /* 0x004fce00078e0a05 */
.L_x_10327:
        /* <DEDUP_REMOVED lines=9> */
[----:B------:R-:W-:Y:S01]  /*19a0*/  ISETP.NE.U32.AND P1, PT, RZ, UR4, PT ;  /* 0x00000004ff007c0c */ /* 0x000fe2000bf25070 */
[----:B------:R-:W-:-:S03]  /*19b0*/  IMAD.MOV.U32 R104, RZ, RZ, R24 ;  /* 0x000000ffff687224 */ /* 0x000fc600078e0018 */
        /* <DEDUP_REMOVED lines=15> */
[----:B------:R-:W-:-:S05]  /*1ab0*/  IMAD.WIDE.U32 R4, R4, 0x38e38e39, RZ ;  /* 0x38e38e3904047825 */ /* 0x000fca00078e00ff */
[----:B------:R-:W-:-:S05]  /*1ac0*/  SHF.R.U32.HI R81, RZ, 0x5, R5 ;  /* 0x00000005ff517819 */ /* 0x000fca0000011605 */
[----:B------:R-:W-:Y:S02]  /*1ad0*/  IMAD.MOV.U32 R22, RZ, RZ, R81 ;  /* 0x000000ffff167224 */ /* 0x000fe400078e0051 */
[----:B------:R-:W-:-:S04]  /*1ae0*/  @P0 VIADD R0, R3, 0x8f ;  /* 0x0000008f03000836 */ /* 0x000fc80000000000 */
        /* <DEDUP_REMOVED lines=26> */
.L_x_10330:
[----:B------:R-:W-:Y:S05]  /*1c90*/  BSYNC B6 ;  /* 0x0000000000067941 */ /* 0x000fea0003800000 */
.L_x_10329:
        /* <DEDUP_REMOVED lines=20> */
.L_x_10332:
[----:B------:R-:W-:Y:S05]  /*1de0*/  BSYNC B6 ;  /* 0x0000000000067941 */ /* 0x000fea0003800000 */
.L_x_10331:
[----:B------:R-:W2:Y:S01]  /*1df0*/  LDL.64 R14, [R1+0x48] ;  /* 0x00004800010e7983 */ /* 0x000ea20000100a00 */
[----:B------:R-:W-:Y:S01]  /*1e00*/  ULDC.64 UR4, c[0x0][0x9f8] ;  /* 0x00027e0000047ab9 */ /* 0x000fe20000000a00 */
[----:B------:R-:W-:Y:S01]  /*1e10*/  IMAD.IADD R74, R27, 0x1, R24 ;  /* 0x000000011b4a7824 */ /* 0x000fe200078e0218 */
[----:B------:R-:W-:Y:S01]  /*1e20*/  ISETP.NE.U32.AND P0, PT, RZ, UR4, PT ;  /* 0x00000004ff007c0c */ /* 0x000fe2000bf05070 */
[----:B------:R-:W2:Y:S01]  /*1e30*/  LDL.64 R32, [R1+0x48] ;  /* 0x0000480001207983 */ /* 0x000ea20000100a00 */
[----:B------:R-:W-:-:S03]  /*1e40*/  ULDC.64 UR6, c[0x0][0xa08] ;  /* 0x0002820000067ab9 */ /* 0x000fc60000000a00 */
[----:B------:R-:W3:Y:S01]  /*1e50*/  LDL R40, [R1+0x50] ;  /* 0x0000500001287983 */ /* 0x000ee20000100800 */
[----:B------:R-:W-:Y:S01]  /*1e60*/  ISETP.NE.AND.EX P0, PT, RZ, UR5, PT, P0 ;  /* 0x00000005ff007c0c */ /* 0x000fe2000bf05300 */
[----:B------:R-:W0:Y:S02]  /*1e70*/  LDC.64 R66, c[0x0][0x408] ;  /* 0x00010200ff427b82 */ /* 0x000e240000000a00 */
[----:B------:R-:W4:Y:S01]  /*1e80*/  LDL.LU R36, [R1] ;  /* 0x0000000001247983 */ /* 0x000f220000300800 */
[----:B------:R-:W1:Y:S01]  /*1e90*/  S2R R20, SR_TID.X ;  /* 0x0000000000147919 */ /* 0x000e620000002100 */
[----:B------:R-:W-:-:S04]  /*1ea0*/  SHF.R.S32.HI R8, RZ, 0x1f, R106 ;  /* 0x0000001fff087819 */ /* 0x000fc8000001146a */
[----:B------:R-:W0:Y:S04]  /*1eb0*/  LDC R107, c[0x0][0x3f4] ;  /* 0x0000fd00ff6b7b82 */ /* 0x000e280000000800 */
[----:B------:R-:W-:-:S04]  /*1ec0*/  @P0 IADD3 R4, P1, R26, UR4, RZ ;  /* 0x000000041a040c10 */ /* 0x000fc8000ff3e0ff */
[----:B------:R-:W-:Y:S01]  /*1ed0*/  @P0 IADD3.X R5, R28, UR5, RZ, P1, !PT ;  /* 0x000000051c050c10 */ /* 0x000fe20008ffe4ff */
[----:B------:R-:W-:Y:S01]  /*1ee0*/  ULDC.64 UR4, c[0x0][0x308] ;  /* 0x0000c20000047ab9 */ /* 0x000fe20000000a00 */
[----:B------:R-:W0:Y:S03]  /*1ef0*/  LDC.64 R28, c[0x0][0x300] ;  /* 0x0000c000ff1c7b82 */ /* 0x000e260000000a00 */
[----:B------:R2:W3:Y:S01]  /*1f00*/  @P0 LDG.E R25, desc[UR60][R4.64] ;  /* 0x0000003c04190981 */ /* 0x0004e2000c1e1900 */
[----:B------:R-:W-:Y:S02]  /*1f10*/  SHF.R.S32.HI R11, RZ, 0x1f, R74 ;  /* 0x0000001fff0b7819 */ /* 0x000fe4000001144a */
[----:B------:R-:W-:Y:S02]  /*1f20*/  ISETP.NE.U32.AND P0, PT, RZ, UR6, PT ;  /* 0x00000006ff007c0c */ /* 0x000fe4000bf05070 */
[----:B------:R-:W-:Y:S01]  /*1f30*/  SHF.R.S32.HI R34, RZ, 0x1f, R19 ;  /* 0x0000001fff227819 */ /* 0x000fe20000011413 */
[----:B------:R-:W4:Y:S01]  /*1f40*/  LDC.64 R72, c[0x0][0x3f8] ;  /* 0x0000fe00ff487b82 */ /* 0x000f220000000a00 */
[----:B------:R-:W-:-:S02]  /*1f50*/  ISETP.NE.AND.EX P0, PT, RZ, UR7, PT, P0 ;  /* 0x00000007ff007c0c */ /* 0x000fc4000bf05300 */
[----:B-1----:R-:W-:Y:S01]  /*1f60*/  SHF.R.U32.HI R35, RZ, 0x7, R20 ;  /* 0x00000007ff237819 */ /* 0x002fe20000011614 */
[-C--:B0-----:R-:W-:Y:S02]  /*1f70*/  IMAD R0, R11, R28.reuse, RZ ;  /* 0x0000001c0b007224 */ /* 0x081fe400078e02ff */
[----:B------:R-:W-:-:S04]  /*1f80*/  IMAD.WIDE.U32 R6, R74, R28, RZ ;  /* 0x0000001c4a067225 */ /* 0x000fc800078e00ff */
[----:B------:R-:W-:Y:S02]  /*1f90*/  IMAD R3, R74, R29, R0 ;  /* 0x0000001d4a037224 */ /* 0x000fe400078e0200 */
[----:B--2---:R-:W-:Y:S02]  /*1fa0*/  IMAD.MOV.U32 R32, RZ, RZ, R14 ;  /* 0x000000ffff207224 */ /* 0x004fe400078e000e */
[----:B------:R-:W-:Y:S01]  /*1fb0*/  IMAD.IADD R7, R7, 0x1, R3 ;  /* 0x0000000107077824 */ /* 0x000fe200078e0203 */
[----:B------:R-:W-:Y:S01]  /*1fc0*/  ISETP.NE.AND P6, PT, R35, 0x1, PT ;  /* 0x000000012300780c */ /* 0x000fe20003fc5270 */
[----:B------:R-:W-:Y:S01]  /*1fd0*/  IMAD R3, R8, UR4, RZ ;  /* 0x0000000408037c24 */ /* 0x000fe2000f8e02ff */
[----:B------:R-:W-:Y:S01]  /*1fe0*/  SHF.R.S32.HI R33, RZ, 0x1f, R32 ;  /* 0x0000001fff217819 */ /* 0x000fe20000011420 */
[----:B------:R-:W-:-:S04]  /*1ff0*/  IMAD.WIDE.U32 R4, R106, UR4, R6 ;  /* 0x000000046a047c25 */ /* 0x000fc8000f8e0006 */
[----:B------:R0:W-:Y:S01]  /*2000*/  STL [R1+0x4c], R33 ;  /* 0x00004c2101007387 */ /* 0x0001e20000100800 */
[----:B------:R-:W-:Y:S01]  /*2010*/  IMAD R3, R106, UR5, R3 ;  /* 0x000000056a037c24 */ /* 0x000fe2000f8e0203 */
[----:B------:R-:W-:Y:S02]  /*2020*/  ULDC.64 UR4, c[0x0][0x310] ;  /* 0x0000c40000047ab9 */ /* 0x000fe40000000a00 */
[----:B------:R-:W2:Y:S01]  /*2030*/  LDL R37, [R1+0x84] ;  /* 0x0000840001257983 */ /* 0x000ea20000100800 */
[----:B------:R-:W-:-:S03]  /*2040*/  IMAD.IADD R5, R5, 0x1, R3 ;  /* 0x0000000105057824 */ /* 0x000fc600078e0203 */
[----:B------:R-:W2:Y:S04]  /*2050*/  LDL R38, [R1+0x54] ;  /* 0x0000540001267983 */ /* 0x000ea80000100800 */
[----:B------:R-:W2:Y:S01]  /*2060*/  LDL R39, [R1+0x58] ;  /* 0x0000580001277983 */ /* 0x000ea20000100800 */
[----:B---3--:R-:W-:Y:S02]  /*2070*/  SHF.R.S32.HI R0, RZ, 0x1f, R25 ;  /* 0x0000001fff007819 */ /* 0x008fe40000011419 */
[----:B------:R-:W-:Y:S02]  /*2080*/  SEL R21, R25, RZ, !P0 ;  /* 0x000000ff19157207 */ /* 0x000fe40004000000 */
[----:B------:R-:W-:-:S05]  /*2090*/  SEL R13, R0, RZ, !P0 ;  /* 0x000000ff000d7207 */ /* 0x000fca0004000000 */
[----:B------:R-:W-:Y:S02]  /*20a0*/  IMAD R0, R13, UR4, RZ ;  /* 0x000000040d007c24 */ /* 0x000fe4000f8e02ff */
[----:B------:R-:W-:-:S04]  /*20b0*/  IMAD.WIDE.U32 R24, R21, UR4, R4 ;  /* 0x0000000415187c25 */ /* 0x000fc8000f8e0004 */
[----:B------:R-:W-:Y:S02]  /*20c0*/  IMAD R3, R21, UR5, R0 ;  /* 0x0000000515037c24 */ /* 0x000fe4000f8e0200 */
[----:B------:R-:W-:Y:S01]  /*20d0*/  VIADD R0, R144, 0x10 ;  /* 0x0000001090007836 */ /* 0x000fe20000000000 */
[----:B------:R-:W-:Y:S05]  /*20e0*/  @!P6 WARPSYNC.ALL ;  /* 0x000000000000e948 */ /* 0x000fea0003800000 */
[----:B------:R-:W-:Y:S01]  /*20f0*/  ULDC.64 UR6, c[0x0][0x330] ;  /* 0x0000cc0000067ab9 */ /* 0x000fe20000000a00 */
[----:B------:R-:W-:Y:S01]  /*2100*/  ULDC UR4, c[0x0][0x2f4] ;  /* 0x0000bd0000047ab9 */ /* 0x000fe20000000800 */
[----:B------:R-:W-:Y:S01]  /*2110*/  SHF.R.S32.HI R145, RZ, 0x1f, R144 ;  /* 0x0000001fff917819 */ /* 0x000fe20000011490 */
[----:B------:R-:W-:Y:S01]  /*2120*/  IMAD R6, R34, R28, RZ ;  /* 0x0000001c22067224 */ /* 0x000fe200078e02ff */
[----:B------:R-:W-:Y:S01]  /*2130*/  ISETP.GE.AND P1, PT, R0, UR4, PT ;  /* 0x0000000400007c0c */ /* 0x000fe2000bf26270 */
[----:B------:R-:W-:-:S02]  /*2140*/  IMAD R7, R8, UR6, RZ ;  /* 0x0000000608077c24 */ /* 0x000fc4000f8e02ff */
[C---:B------:R-:W-:Y:S01]  /*2150*/  IMAD R89, R19.reuse, R29, R6 ;  /* 0x0000001d13597224 */ /* 0x040fe200078e0206 */
[----:B------:R-:W-:Y:S01]  /*2160*/  SEL R6, RZ, 0xffffffff, P1 ;  /* 0xffffffffff067807 */ /* 0x000fe20000800000 */
[----:B------:R-:W-:Y:S01]  /*2170*/  IMAD.WIDE.U32 R4, R19, R28, R144 ;  /* 0x0000001c13047225 */ /* 0x000fe200078e0090 */
[----:B------:R-:W-:-:S03]  /*2180*/  ISETP.GE.AND P0, PT, R144, UR4, PT ;  /* 0x0000000490007c0c */ /* 0x000fc6000bf06270 */
[C---:B------:R-:W-:Y:S02]  /*2190*/  IMAD R7, R106.reuse, UR7, R7 ;  /* 0x000000076a077c24 */ /* 0x040fe4000f8e0207 */
[----:B------:R-:W-:Y:S01]  /*21a0*/  IMAD.WIDE.U32 R26, R106, UR6, R144 ;  /* 0x000000066a1a7c25 */ /* 0x000fe2000f8e0090 */
[----:B------:R-:W-:Y:S01]  /*21b0*/  IADD3 R94, P2, R24, R4, RZ ;  /* 0x00000004185e7210 */ /* 0x000fe20007f5e0ff */
[----:B------:R-:W-:Y:S02]  /*21c0*/  ULDC.64 UR6, c[0x0][0x338] ;  /* 0x0000ce0000067ab9 */ /* 0x000fe40000000a00 */
[----:B------:R-:W-:Y:S01]  /*21d0*/  IMAD.IADD R27, R27, 0x1, R7 ;  /* 0x000000011b1b7824 */ /* 0x000fe200078e0207 */
[----:B------:R-:W-:Y:S01]  /*21e0*/  SEL R4, RZ, 0x1, P0 ;  /* 0x00000001ff047807 */ /* 0x000fe20000000000 */
[----:B------:R-:W-:Y:S02]  /*21f0*/  IMAD.SHL.U32 R7, R6, 0x2, RZ ;  /* 0x0000000206077824 */ /* 0x000fe400078e00ff */
[----:B------:R-:W-:-:S03]  /*2200*/  IMAD.IADD R3, R25, 0x1, R3 ;  /* 0x0000000119037824 */ /* 0x000fc600078e0203 */
[----:B------:R-:W-:Y:S01]  /*2210*/  LOP3.LUT R7, R7, 0x2, R4, 0xe2, !PT ;  /* 0x0000000207077812 */ /* 0x000fe200078ee204 */
[C---:B------:R-:W-:Y:S01]  /*2220*/  VIADD R4, R144.reuse, 0x20 ;  /* 0x0000002090047836 */ /* 0x040fe20000000000 */
[----:B------:R-:W-:Y:S01]  /*2230*/  IADD3.X R89, R3, R5, R89, P2, !PT ;  /* 0x0000000503597210 */ /* 0x000fe200017fe459 */
[----:B------:R-:W-:Y:S02]  /*2240*/  VIADD R5, R144, 0x30 ;  /* 0x0000003090057836 */ /* 0x000fe40000000000 */
[----:B------:R-:W-:Y:S01]  /*2250*/  IMAD R8, R34, R66, RZ ;  /* 0x0000004222087224 */ /* 0x000fe200078e02ff */
[----:B------:R-:W-:Y:S01]  /*2260*/  ISETP.GE.AND P0, PT, R4, UR4, PT ;  /* 0x0000000404007c0c */ /* 0x000fe2000bf06270 */
[----:B------:R-:W-:Y:S01]  /*2270*/  VIADD R6, R144, 0x40 ;  /* 0x0000004090067836 */ /* 0x000fe20000000000 */
[----:B------:R-:W-:Y:S01]  /*2280*/  ISETP.GE.AND P1, PT, R5, UR4, PT ;  /* 0x0000000405007c0c */ /* 0x000fe2000bf26270 */
[----:B------:R-:W-:Y:S01]  /*2290*/  IMAD R15, R19, R67, R8 ;  /* 0x00000043130f7224 */ /* 0x000fe200078e0208 */
[----:B------:R-:W-:-:S02]  /*22a0*/  SEL R8, RZ, 0x4, P0 ;  /* 0x00000004ff087807 */ /* 0x000fc40000000000 */
[----:B------:R-:W-:Y:S02]  /*22b0*/  ISETP.GE.AND P3, PT, R4, R107, PT ;  /* 0x0000006b0400720c */ /* 0x000fe40003f66270 */
[----:B------:R-:W-:Y:S02]  /*22c0*/  SEL R9, RZ, 0x8, P1 ;  /* 0x00000008ff097807 */ /* 0x000fe40000800000 */
[----:B------:R-:W-:Y:S02]  /*22d0*/  ISETP.GE.AND P0, PT, R6, UR4, PT ;  /* 0x0000000406007c0c */ /* 0x000fe4000bf06270 */
[----:B------:R-:W-:Y:S02]  /*22e0*/  LOP3.LUT R7, R9, R7, R8, 0xfe, !PT ;  /* 0x0000000709077212 */ /* 0x000fe400078efe08 */
[----:B------:R-:W-:Y:S02]  /*22f0*/  SEL R10, RZ, 0x10, P0 ;  /* 0x00000010ff0a7807 */ /* 0x000fe40000000000 */
[-C--:B------:R-:W-:Y:S01]  /*2300*/  ISETP.GE.AND P0, PT, R144, R107.reuse, PT ;  /* 0x0000006b9000720c */ /* 0x080fe20003f06270 */
[----:B------:R-:W-:Y:S01]  /*2310*/  IMAD.WIDE.U32 R30, R19, R66, R144 ;  /* 0x00000042131e7225 */ /* 0x000fe200078e0090 */
[----:B------:R-:W-:-:S02]  /*2320*/  ISETP.GE.AND P1, PT, R0, R107, PT ;  /* 0x0000006b0000720c */ /* 0x000fc40003f26270 */
[----:B------:R-:W-:Y:S01]  /*2330*/  LOP3.LUT R10, R7, R10, RZ, 0xfc, !PT ;  /* 0x0000000a070a7212 */ /* 0x000fe200078efcff */
[----:B------:R-:W-:Y:S01]  /*2340*/  IMAD.WIDE.U32 R64, R19, R66, R32 ;  /* 0x0000004213407225 */ /* 0x000fe200078e0020 */
[----:B----4-:R-:W-:Y:S02]  /*2350*/  LOP3.LUT R36, R36, 0xfffffffe, RZ, 0xc0, !PT ;  /* 0xfffffffe24247812 */ /* 0x010fe400078ec0ff */
[----:B------:R-:W-:Y:S01]  /*2360*/  SEL R7, R107, RZ, P0 ;  /* 0x000000ff6b077207 */ /* 0x000fe20000000000 */
[----:B------:R-:W-:Y:S01]  /*2370*/  IMAD R13, R13, UR6, RZ ;  /* 0x000000060d0d7c24 */ /* 0x000fe2000f8e02ff */
[----:B------:R-:W-:Y:S01]  /*2380*/  SEL R9, R107, RZ, P1 ;  /* 0x000000ff6b097207 */ /* 0x000fe20000800000 */
[----:B------:R-:W-:Y:S01]  /*2390*/  IMAD R8, R34, R72, RZ ;  /* 0x0000004822087224 */ /* 0x000fe200078e02ff */
[----:B------:R-:W-:Y:S01]  /*23a0*/  @P3 LOP3.LUT R36, R36, 0x1, RZ, 0xfc, !PT ;  /* 0x0000000124243812 */ /* 0x000fe200078efcff */
[----:B------:R-:W-:Y:S02]  /*23b0*/  IMAD.IADD R31, R31, 0x1, R15 ;  /* 0x000000011f1f7824 */ /* 0x000fe400078e020f */
[----:B------:R-:W-:Y:S01]  /*23c0*/  IMAD.IADD R65, R15, 0x1, R65 ;  /* 0x000000010f417824 */ /* 0x000fe200078e0241 */
[----:B------:R-:W-:Y:S01]  /*23d0*/  SEL R15, R107, RZ, P3 ;  /* 0x000000ff6b0f7207 */ /* 0x000fe20001800000 */
[----:B------:R-:W-:-:S02]  /*23e0*/  IMAD R13, R21, UR7, R13 ;  /* 0x00000007150d7c24 */ /* 0x000fc4000f8e020d */
[----:B------:R-:W-:-:S04]  /*23f0*/  IMAD.WIDE.U32 R26, R21, UR6, R26 ;  /* 0x00000006151a7c25 */ /* 0x000fc8000f8e001a */
[C---:B------:R-:W-:Y:S02]  /*2400*/  IMAD R21, R19.reuse, R73, R8 ;  /* 0x0000004913157224 */ /* 0x040fe400078e0208 */
[----:B------:R-:W-:Y:S02]  /*2410*/  IMAD.IADD R8, R144, 0x1, R7 ;  /* 0x0000000190087824 */ /* 0x000fe400078e0207 */
[----:B------:R-:W-:Y:S02]  /*2420*/  IMAD.IADD R14, R0, 0x1, R9 ;  /* 0x00000001000e7824 */ /* 0x000fe400078e0209 */
[----:B------:R-:W-:Y:S01]  /*2430*/  IMAD.WIDE.U32 R68, R19, R72, R144 ;  /* 0x0000004813447225 */ /* 0x000fe200078e0090 */
[----:B------:R-:W-:-:S03]  /*2440*/  SHF.R.S32.HI R9, RZ, 0x1f, R8 ;  /* 0x0000001fff097819 */ /* 0x000fc60000011408 */
[----:B------:R-:W-:-:S04]  /*2450*/  IMAD.WIDE.U32 R70, R19, R72, R32 ;  /* 0x0000004813467225 */ /* 0x000fc800078e0020 */
[----:B------:R-:W-:Y:S01]  /*2460*/  IMAD.IADD R20, R4, 0x1, R15 ;  /* 0x0000000104147824 */ /* 0x000fe200078e020f */
[----:B------:R-:W-:Y:S01]  /*2470*/  SHF.R.S32.HI R15, RZ, 0x1f, R14 ;  /* 0x0000001fff0f7819 */ /* 0x000fe2000001140e */
[----:B------:R-:W-:Y:S01]  /*2480*/  IMAD.IADD R69, R69, 0x1, R21 ;  /* 0x0000000145457824 */ /* 0x000fe200078e0215 */
[----:B------:R-:W-:Y:S01]  /*2490*/  LOP3.LUT R36, R36, 0xfffffffd, RZ, 0xc0, !PT ;  /* 0xfffffffd24247812 */ /* 0x000fe200078ec0ff */
[----:B------:R-:W-:Y:S01]  /*24a0*/  IMAD.IADD R71, R21, 0x1, R71 ;  /* 0x0000000115477824 */ /* 0x000fe200078e0247 */
[----:B------:R-:W-:Y:S02]  /*24b0*/  SHF.R.S32.HI R21, RZ, 0x1f, R20 ;  /* 0x0000001fff157819 */ /* 0x000fe40000011414 */
[CC--:B------:R-:W-:Y:S02]  /*24c0*/  LEA.HI R7, R9.reuse, R8.reuse, RZ, 0x3 ;  /* 0x0000000809077211 */ /* 0x0c0fe400078f18ff */
[----:B------:R-:W-:Y:S02]  /*24d0*/  LEA.HI R12, R9, R8, RZ, 0x5 ;  /* 0x00000008090c7211 */ /* 0x000fe400078f28ff */
[----:B------:R-:W-:-:S02]  /*24e0*/  LEA.HI R8, R15, R14, RZ, 0x3 ;  /* 0x0000000e0f087211 */ /* 0x000fc400078f18ff */
[----:B------:R-:W-:Y:S02]  /*24f0*/  LEA.HI R15, R15, R14, RZ, 0x5 ;  /* 0x0000000e0f0f7211 */ /* 0x000fe400078f28ff */
[CC--:B------:R-:W-:Y:S02]  /*2500*/  LEA.HI R9, R21.reuse, R20.reuse, RZ, 0x3 ;  /* 0x0000001415097211 */ /* 0x0c0fe400078f18ff */
[----:B------:R-:W-:Y:S02]  /*2510*/  LEA.HI R21, R21, R20, RZ, 0x5 ;  /* 0x0000001415157211 */ /* 0x000fe400078f28ff */
[----:B------:R-:W-:Y:S02]  /*2520*/  SHF.R.S32.HI R20, RZ, 0x5, R15 ;  /* 0x00000005ff147819 */ /* 0x000fe4000001140f */
[----:B------:R-:W-:Y:S02]  /*2530*/  SHF.R.S32.HI R14, RZ, 0x5, R12 ;  /* 0x00000005ff0e7819 */ /* 0x000fe4000001140c */
[----:B------:R-:W-:-:S02]  /*2540*/  LOP3.LUT R15, R40, 0x18, R8, 0xf8, !PT ;  /* 0x00000018280f7812 */ /* 0x000fc400078ef808 */
[----:B0----5:R-:W-:Y:S02]  /*2550*/  SHF.R.S32.HI R33, RZ, 0x1f, R104 ;  /* 0x0000001fff217819 */ /* 0x021fe40000011468 */
[----:B------:R-:W-:Y:S01]  /*2560*/  LOP3.LUT R12, R40, 0x18, R7, 0xf8, !PT ;  /* 0x00000018280c7812 */ /* 0x000fe200078ef807 */
[----:B------:R-:W-:Y:S01]  /*2570*/  VIADD R79, R144, 0x50 ;  /* 0x00000050904f7836 */ /* 0x000fe20000000000 */
[----:B------:R-:W-:Y:S01]  /*2580*/  IADD3 R74, P2, R19, R74, RZ ;  /* 0x0000004a134a7210 */ /* 0x000fe20007f5e0ff */
[----:B------:R-:W-:-:S04]  /*2590*/  IMAD.WIDE.U32 R30, R104, R66, R30 ;  /* 0x00000042681e7225 */ /* 0x000fc800078e001e */
[----:B------:R-:W-:Y:S01]  /*25a0*/  IMAD.X R75, R34, 0x1, R11, P2 ;  /* 0x00000001224b7824 */ /* 0x000fe200010e060b */
[----:B------:R-:W-:Y:S01]  /*25b0*/  ISETP.GE.AND P2, PT, R79, UR4, PT ;  /* 0x000000044f007c0c */ /* 0x000fe2000bf46270 */
[----:B------:R-:W-:Y:S01]  /*25c0*/  IMAD.WIDE.U32 R64, R104, R66, R64 ;  /* 0x0000004268407225 */ /* 0x000fe200078e0040 */
[----:B------:R-:W-:Y:S02]  /*25d0*/  SHF.R.S32.HI R32, RZ, 0x5, R21 ;  /* 0x00000005ff207819 */ /* 0x000fe40000011415 */
[----:B------:R-:W-:Y:S02]  /*25e0*/  LOP3.LUT R21, R40, 0x18, R9, 0xf8, !PT ;  /* 0x0000001828157812 */ /* 0x000fe400078ef809 */
[----:B------:R-:W-:Y:S01]  /*25f0*/  SEL R11, RZ, 0x20, P2 ;  /* 0x00000020ff0b7807 */ /* 0x000fe20001000000 */
[----:B------:R-:W-:Y:S01]  /*2600*/  IMAD R95, R29, 0x90, RZ ;  /* 0x000000901d5f7824 */ /* 0x000fe200078e02ff */
[----:B------:R-:W-:Y:S01]  /*2610*/  LOP3.LUT R78, R7, 0xfffffff8, RZ, 0xc0, !PT ;  /* 0xfffffff8074e7812 */ /* 0x000fe200078ec0ff */
[----:B------:R-:W-:Y:S01]  /*2620*/  IMAD R97, R73, 0x90, RZ ;  /* 0x0000009049617824 */ /* 0x000fe200078e02ff */
[----:B------:R-:W-:Y:S01]  /*2630*/  LOP3.LUT R77, R8, 0xfffffff8, RZ, 0xc0, !PT ;  /* 0xfffffff8084d7812 */ /* 0x000fe200078ec0ff */
[----:B------:R-:W-:Y:S01]  /*2640*/  IMAD.WIDE.U32 R68, R104, R72, R68 ;  /* 0x0000004868447225 */ /* 0x000fe200078e0044 */
[----:B------:R-:W-:-:S03]  /*2650*/  LOP3.LUT R76, R9, 0xfffffff8, RZ, 0xc0, !PT ;  /* 0xfffffff8094c7812 */ /* 0x000fc600078ec0ff */
[----:B------:R-:W-:-:S04]  /*2660*/  IMAD.WIDE.U32 R70, R104, R72, R70 ;  /* 0x0000004868467225 */ /* 0x000fc800078e0046 */
[----:B------:R-:W-:Y:S01]  /*2670*/  IMAD.WIDE.U32 R28, R28, 0x90, RZ ;  /* 0x000000901c1c7825 */ /* 0x000fe200078e00ff */
[----:B------:R-:W-:-:S03]  /*2680*/  SHF.R.S32.HI R100, RZ, 0x1f, R78 ;  /* 0x0000001fff647819 */ /* 0x000fc6000001144e */
[----:B------:R-:W-:Y:S01]  /*2690*/  IMAD.IADD R88, R27, 0x1, R13 ;  /* 0x000000011b587824 */ /* 0x000fe200078e020d */
[----:B------:R-:W-:Y:S01]  /*26a0*/  SHF.R.S32.HI R99, RZ, 0x1f, R77 ;  /* 0x0000001fff637819 */ /* 0x000fe2000001144d */
[----:B------:R-:W-:Y:S01]  /*26b0*/  VIADD R112, R35, 0x8 ;  /* 0x0000000823707836 */ /* 0x000fe20000000000 */
[----:B------:R-:W-:Y:S01]  /*26c0*/  SHF.R.S32.HI R98, RZ, 0x1f, R76 ;  /* 0x0000001fff627819 */ /* 0x000fe2000001144c */
[----:B------:R-:W-:Y:S02]  /*26d0*/  IMAD.SHL.U32 R107, R107, 0x2, RZ ;  /* 0x000000026b6b7824 */ /* 0x000fe400078e00ff */
[----:B------:R-:W-:Y:S01]  /*26e0*/  IMAD.IADD R95, R29, 0x1, R95 ;  /* 0x000000011d5f7824 */ /* 0x000fe200078e025f */
[----:B------:R-:W-:Y:S01]  /*26f0*/  @!P6 BAR.SYNC.DEFER_BLOCKING 0x9, 0x100 ;  /* 0x024400000000eb1d */ /* 0x000fe20000010000 */
[----:B--2---:R-:W-:Y:S02]  /*2700*/  LOP3.LUT P3, RZ, R37, 0x2, RZ, 0xc0, !PT ;  /* 0x0000000225ff7812 */ /* 0x004fe4000786c0ff */
[----:B------:R-:W-:-:S11]  /*2710*/  LOP3.LUT R15, R15, R38, RZ, 0x3c, !PT ;  /* 0x000000260f0f7212 */ /* 0x000fd600078e3cff */
[----:B------:R-:W-:Y:S01]  /*2720*/  @P3 LOP3.LUT R36, R36, 0x2, RZ, 0xfc, !PT ;  /* 0x0000000224243812 */ /* 0x000fe200078efcff */
[----:B------:R-:W-:-:S04]  /*2730*/  IMAD R20, R20, 0x1200, R39 ;  /* 0x0000120014147824 */ /* 0x000fc800078e0227 */
[----:B------:R0:W-:Y:S01]  /*2740*/  STL [R1], R36 ;  /* 0x0000002401007387 */ /* 0x0001e20000100800 */
[----:B------:R-:W-:Y:S01]  /*2750*/  LOP3.LUT R103, R12, R38, RZ, 0x3c, !PT ;  /* 0x000000260c677212 */ /* 0x000fe200078e3cff */
[----:B------:R-:W-:Y:S02]  /*2760*/  IMAD R12, R33, R66, RZ ;  /* 0x00000042210c7224 */ /* 0x000fe400078e02ff */
[----:B------:R-:W-:Y:S02]  /*2770*/  IMAD.IADD R102, R20, 0x1, R15 ;  /* 0x0000000114667824 */ /* 0x000fe400078e020f */
[----:B------:R-:W-:Y:S02]  /*2780*/  IMAD R83, R104, R67, R12 ;  /* 0x0000004368537224 */ /* 0x000fe400078e020c */
[----:B------:R-:W-:Y:S02]  /*2790*/  IMAD R15, R67, 0x90, RZ ;  /* 0x00000090430f7824 */ /* 0x000fe400078e02ff */
[----:B------:R-:W-:-:S04]  /*27a0*/  IMAD.WIDE.U32 R66, R66, 0x90, RZ ;  /* 0x0000009042427825 */ /* 0x000fc800078e00ff */
[----:B------:R-:W-:Y:S01]  /*27b0*/  IMAD R33, R33, R72, RZ ;  /* 0x0000004821217224 */ /* 0x000fe200078e02ff */
[----:B------:R-:W-:Y:S01]  /*27c0*/  LOP3.LUT R21, R21, R38, RZ, 0x3c, !PT ;  /* 0x0000002615157212 */ /* 0x000fe200078e3cff */
[----:B------:R-:W-:Y:S02]  /*27d0*/  IMAD R14, R14, 0x1200, R39 ;  /* 0x000012000e0e7824 */ /* 0x000fe400078e0227 */
[----:B------:R-:W-:Y:S01]  /*27e0*/  IMAD.IADD R96, R67, 0x1, R15 ;  /* 0x0000000143607824 */ /* 0x000fe200078e020f */
[----:B------:R-:W-:Y:S01]  /*27f0*/  LOP3.LUT R15, R10, R11, RZ, 0xfc, !PT ;  /* 0x0000000b0a0f7212 */ /* 0x000fe200078efcff */
[----:B------:R-:W-:Y:S02]  /*2800*/  IMAD R33, R104, R73, R33 ;  /* 0x0000004968217224 */ /* 0x000fe400078e0221 */
[----:B------:R-:W-:Y:S02]  /*2810*/  IMAD R32, R32, 0x1200, R39 ;  /* 0x0000120020207824 */ /* 0x000fe400078e0227 */
[----:B------:R-:W-:Y:S01]  /*2820*/  IMAD.WIDE.U32 R72, R72, 0x90, RZ ;  /* 0x0000009048487825 */ /* 0x000fe200078e00ff */
[----:B------:R-:W-:-:S02]  /*2830*/  LOP3.LUT R11, R15, 0x2, RZ, 0xc0, !PT ;  /* 0x000000020f0b7812 */ /* 0x000fc400078ec0ff */
[C---:B------:R-:W-:Y:S01]  /*2840*/  LOP3.LUT R12, R15.reuse, 0x4, RZ, 0xc0, !PT ;  /* 0x000000040f0c7812 */ /* 0x040fe200078ec0ff */
[----:B------:R-:W-:Y:S01]  /*2850*/  IMAD.IADD R103, R14, 0x1, R103 ;  /* 0x000000010e677824 */ /* 0x000fe200078e0267 */
[----:B------:R-:W-:Y:S01]  /*2860*/  LOP3.LUT R13, R15, 0x8, RZ, 0xc0, !PT ;  /* 0x000000080f0d7812 */ /* 0x000fe200078ec0ff */
[----:B------:R-:W-:Y:S01]  /*2870*/  IMAD.IADD R87, R31, 0x1, R83 ;  /* 0x000000011f577824 */ /* 0x000fe200078e0253 */
[----:B------:R-:W-:Y:S01]  /*2880*/  LOP3.LUT R14, R15, 0x10, RZ, 0xc0, !PT ;  /* 0x000000100f0e7812 */ /* 0x000fe200078ec0ff */
[----:B------:R-:W-:Y:S01]  /*2890*/  IMAD.IADD R101, R32, 0x1, R21 ;  /* 0x0000000120657824 */ /* 0x000fe200078e0215 */
[----:B------:R-:W-:Y:S01]  /*28a0*/  LOP3.LUT R10, R10, 0x1, RZ, 0xc0, !PT ;  /* 0x000000010a0a7812 */ /* 0x000fe200078ec0ff */
[----:B------:R-:W-:Y:S01]  /*28b0*/  IMAD.IADD R97, R73, 0x1, R97 ;  /* 0x0000000149617824 */ /* 0x000fe200078e0261 */
[----:B------:R-:W-:Y:S01]  /*28c0*/  LOP3.LUT R15, R15, 0x20, RZ, 0xc0, !PT ;  /* 0x000000200f0f7812 */ /* 0x000fe200078ec0ff */
[----:B------:R-:W-:Y:S02]  /*28d0*/  IMAD.IADD R83, R83, 0x1, R65 ;  /* 0x0000000153537824 */ /* 0x000fe400078e0241 */
[----:B------:R-:W-:-:S02]  /*28e0*/  IMAD.IADD R84, R69, 0x1, R33 ;  /* 0x0000000145547824 */ /* 0x000fc400078e0221 */
[----:B0-----:R-:W-:-:S07]  /*28f0*/  IMAD.IADD R82, R33, 0x1, R71 ;  /* 0x0000000121527824 */ /* 0x001fce00078e0247 */
.L_x_10388:
[----:B------:R-:W2:Y:S01]  /*2900*/  LDL R20, [R1+0x84] ;  /* 0x0000840001147983 */ /* 0x000ea20000100800 */
[----:B------:R-:W0:Y:S03]  /*2910*/  LDC.64 R90, c[0x0][0x2e8] ;  /* 0x0000ba00ff5a7b82 */ /* 0x000e260000000a00 */
[----:B---3--:R-:W3:Y:S01]  /*2920*/  LDL R34, [R1+0x80] ;  /* 0x0000800001227983 */ /* 0x008ee20000100800 */
[----:B------:R-:W-:-:S04]  /*2930*/  VIADD R39, R22, 0xffffffff ;  /* 0xffffffff16277836 */ /* 0x000fc80000000000 */
[----:B-1----:R-:W1:Y:S01]  /*2940*/  LDC R106, c[0x0][0x3f4] ;  /* 0x0000fd00ff6a7b82 */ /* 0x002e620000000800 */
[----:B------:R-:W-:Y:S01]  /*2950*/  SHF.R.S32.HI R32, RZ, 0x1f, R39 ;  /* 0x0000001fff207819 */ /* 0x000fe20000011427 */
[-C--:B------:R-:W-:Y:S02]  /*2960*/  IMAD R21, R95, R39.reuse, RZ ;  /* 0x000000275f157224 */ /* 0x080fe400078e02ff */
[----:B------:R-:W-:-:S04]  /*2970*/  IMAD.WIDE.U32 R60, R28, R39, RZ ;  /* 0x000000271c3c7225 */ /* 0x000fc800078e00ff */
[----:B------:R-:W-:Y:S01]  /*2980*/  IMAD R33, R32, R28, R21 ;  /* 0x0000001c20217224 */ /* 0x000fe200078e0215 */
[----:B------:R-:W-:-:S03]  /*2990*/  IADD3 R21, P2, R94, R60, RZ ;  /* 0x0000003c5e157210 */ /* 0x000fc60007f5e0ff */
[----:B------:R-:W-:-:S04]  /*29a0*/  IMAD.IADD R92, R61, 0x1, R33 ;  /* 0x000000013d5c7824 */ /* 0x000fc800078e0221 */
[----:B------:R-:W-:Y:S01]  /*29b0*/  IMAD.X R22, R92, 0x1, R89, P2 ;  /* 0x000000015c167824 */ /* 0x000fe200010e0659 */
[----:B0-----:R-:W-:-:S04]  /*29c0*/  LEA R36, P3, R21, R90, 0x1 ;  /* 0x0000005a15247211 */ /* 0x001fc800078608ff */
[----:B------:R-:W-:Y:S02]  /*29d0*/  LEA.HI.X R37, R21, R91, R22, 0x1, P3 ;  /* 0x0000005b15257211 */ /* 0x000fe400018f0c16 */
[----:B-1----:R-:W-:Y:S01]  /*29e0*/  ISETP.GE.AND P3, PT, R106, 0x1, PT ;  /* 0x000000016a00780c */ /* 0x002fe20003f66270 */
[----:B------:R-:W-:Y:S05]  /*29f0*/  YIELD ;  /* 0x0000000000007946 */ /* 0x000fea0003800000 */
[----:B------:R-:W-:Y:S01]  /*2a00*/  BSSY B0, `(.L_x_10333) ;  /* 0x00003df000007945 */ /* 0x000fe20003800000 */
[----:B------:R-:W-:Y:S01]  /*2a10*/  ISETP.GT.AND P2, PT, R39, R81, PT ;  /* 0x000000512700720c */ /* 0x000fe20003f44270 */
[----:B------:R-:W-:Y:S01]  /*2a20*/  IMAD.MOV.U32 R22, RZ, RZ, R39 ;  /* 0x000000ffff167224 */ /* 0x000fe200078e0027 */
[----:B--2---:R-:W-:Y:S01]  /*2a30*/  LOP3.LUT P4, RZ, R20, 0x2, RZ, 0xc0, !PT ;  /* 0x0000000214ff7812 */ /* 0x004fe2000788c0ff */
[----:B---3--:R-:W-:-:S04]  /*2a40*/  IMAD R80, R17, 0x3600, R34 ;  /* 0x0000360011507824 */ /* 0x008fc800078e0222 */
[----:B------:R-:W-:-:S08]  /*2a50*/  VIADD R20, R80, 0x10 ;  /* 0x0000001050147836 */ /* 0x000fd00000000000 */
[C---:B------:R-:W-:Y:S02]  /*2a60*/  @P4 VIADD R20, R80.reuse, 0xfffffff0 ;  /* 0xfffffff050144836 */ /* 0x040fe40000000000 */
[--C-:B------:R-:W-:Y:S02]  /*2a70*/  IMAD R80, R80, 0x2, R23.reuse ;  /* 0x0000000250507824 */ /* 0x100fe400078e0217 */
[----:B------:R-:W-:Y:S01]  /*2a80*/  IMAD R21, R20, 0x2, R23 ;  /* 0x0000000214157824 */ /* 0x000fe200078e0217 */
[----:B------:R-:W-:Y:S06]  /*2a90*/  @!P3 BRA `(.L_x_10334) ;  /* 0x0000003800d4b947 */ /* 0x000fec0003800000 */
[----:B------:R-:W-:Y:S01]  /*2aa0*/  ULDC.U8 UR4, c[0x0][0x410] ;  /* 0x0001040000047ab9 */ /* 0x000fe20000000000 */
[-C--:B------:R-:W-:Y:S01]  /*2ab0*/  IMAD R33, R97, R39.reuse, RZ ;  /* 0x0000002761217224 */ /* 0x080fe200078e02ff */
[----:B------:R-:W-:Y:S01]  /*2ac0*/  ISETP.NE.AND P3, PT, RZ, UR4, PT ;  /* 0x00000004ff007c0c */ /* 0x000fe2000bf65270 */
[-C--:B------:R-:W-:Y:S02]  /*2ad0*/  IMAD R35, R96, R39.reuse, RZ ;  /* 0x0000002760237224 */ /* 0x080fe400078e02ff */
        /* <DEDUP_REMOVED lines=24> */
[----:B------:R-:W2:Y:S04]  /*2c60*/  LDL.64 R116, [R1+0x48] ;  /* 0x0000480001747983 */ /* 0x000ea80000100a00 */
[----:B------:R-:W3:Y:S04]  /*2c70*/  LDL R115, [R1+0x60] ;  /* 0x0000600001737983 */ /* 0x000ee80000100800 */
[----:B------:R-:W4:Y:S04]  /*2c80*/  LDL R114, [R1+0x64] ;  /* 0x0000640001727983 */ /* 0x000f280000100800 */
[----:B------:R-:W4:Y:S04]  /*2c90*/  LDL R111, [R1+0x68] ;  /* 0x00006800016f7983 */ /* 0x000f280000100800 */
[----:B------:R-:W4:Y:S04]  /*2ca0*/  LDL R110, [R1+0x6c] ;  /* 0x00006c00016e7983 */ /* 0x000f280000100800 */
[----:B------:R-:W4:Y:S01]  /*2cb0*/  LDL R93, [R1+0x70] ;  /* 0x00007000015d7983 */ /* 0x000f220000100800 */
[----:B------:R-:W-:Y:S01]  /*2cc0*/  IADD3 R58, P3, R70, R58, RZ ;  /* 0x0000003a463a7210 */ /* 0x000fe20007f7e0ff */
[----:B------:R-:W-:Y:S01]  /*2cd0*/  ULDC.64 UR4, c[0x0][0x3e8] ;  /* 0x0000fa0000047ab9 */ /* 0x000fe20000000a00 */
[----:B------:R-:W-:-:S02]  /*2ce0*/  CS2R R62, SRZ ;  /* 0x00000000003e7805 */ /* 0x000fc4000001ff00 */
[----:B------:R-:W-:Y:S01]  /*2cf0*/  CS2R R90, SRZ ;  /* 0x00000000005a7805 */ /* 0x000fe2000001ff00 */
[----:B------:R-:W-:Y:S01]  /*2d00*/  IMAD.X R35, R20, 0x1, R82, P3 ;  /* 0x0000000114237824 */ /* 0x000fe200018e0652 */
[----:B------:R-:W-:-:S05]  /*2d10*/  IADD3 R56, P3, R64, R56, RZ ;  /* 0x0000003840387210 */ /* 0x000fca0007f7e0ff */
[----:B------:R-:W-:Y:S01]  /*2d20*/  IMAD.X R33, R86, 0x1, R83, P3 ;  /* 0x0000000156217824 */ /* 0x000fe200018e0653 */
[----:B------:R-:W-:-:S04]  /*2d30*/  LEA R34, P3, R58, UR4, 0x1 ;  /* 0x000000043a227c11 */ /* 0x000fc8000f8608ff */
[----:B------:R-:W-:Y:S01]  /*2d40*/  LEA.HI.X R35, R58, UR5, R35, 0x1, P3 ;  /* 0x000000053a237c11 */ /* 0x000fe200098f0c23 */
[----:B------:R-:W-:Y:S02]  /*2d50*/  ULDC.64 UR4, c[0x0][0x400] ;  /* 0x0001000000047ab9 */ /* 0x000fe40000000a00 */
[----:B------:R-:W-:-:S04]  /*2d60*/  LEA R32, P3, R56, UR4, 0x1 ;  /* 0x0000000438207c11 */ /* 0x000fc8000f8608ff */
[----:B------:R-:W-:Y:S02]  /*2d70*/  LEA.HI.X R33, R56, UR5, R33, 0x1, P3 ;  /* 0x0000000538217c11 */ /* 0x000fe400098f0c21 */
        /* <DEDUP_REMOVED lines=10> */
[----:B--2---:R-:W-:-:S13]  /*2e20*/  ISETP.GE.AND P3, PT, R116, R106, PT ;  /* 0x0000006a7400720c */ /* 0x004fda0003f66270 */
[----:B------:R0:W5:Y:S04]  /*2e30*/  @!P3 LDG.E.64 R62, desc[UR60][R34.64] ;  /* 0x0000003c223eb981 */ /* 0x000168000c1e1b00 */
[----:B------:R0:W5:Y:S01]  /*2e40*/  @!P3 LDG.E.64 R90, desc[UR60][R32.64] ;  /* 0x0000003c205ab981 */ /* 0x000162000c1e1b00 */
[----:B---3--:R-:W-:-:S13]  /*2e50*/  ISETP.GE.AND P3, PT, R115, R106, PT ;  /* 0x0000006a7300720c */ /* 0x008fda0003f66270 */
[----:B------:R0:W5:Y:S04]  /*2e60*/  @!P3 LDG.E.64 R54, desc[UR60][R34.64+0x10] ;  /* 0x0000103c2236b981 */ /* 0x000168000c1e1b00 */
[----:B------:R0:W5:Y:S01]  /*2e70*/  @!P3 LDG.E.64 R60, desc[UR60][R32.64+0x10] ;  /* 0x0000103c203cb981 */ /* 0x000162000c1e1b00 */
[----:B----4-:R-:W-:-:S13]  /*2e80*/  ISETP.GE.AND P3, PT, R114, R106, PT ;  /* 0x0000006a7200720c */ /* 0x010fda0003f66270 */
[----:B------:R0:W5:Y:S04]  /*2e90*/  @!P3 LDG.E.64 R50, desc[UR60][R34.64+0x20] ;  /* 0x0000203c2232b981 */ /* 0x000168000c1e1b00 */
[----:B------:R0:W5:Y:S01]  /*2ea0*/  @!P3 LDG.E.64 R52, desc[UR60][R32.64+0x20] ;  /* 0x0000203c2034b981 */ /* 0x000162000c1e1b00 */
[----:B------:R-:W-:-:S13]  /*2eb0*/  ISETP.GE.AND P3, PT, R111, R106, PT ;  /* 0x0000006a6f00720c */ /* 0x000fda0003f66270 */
[----:B------:R0:W5:Y:S04]  /*2ec0*/  @!P3 LDG.E.64 R46, desc[UR60][R34.64+0x30] ;  /* 0x0000303c222eb981 */ /* 0x000168000c1e1b00 */
[----:B------:R0:W5:Y:S01]  /*2ed0*/  @!P3 LDG.E.64 R48, desc[UR60][R32.64+0x30] ;  /* 0x0000303c2030b981 */ /* 0x000162000c1e1b00 */
[----:B------:R-:W-:-:S13]  /*2ee0*/  ISETP.GE.AND P3, PT, R110, R106, PT ;  /* 0x0000006a6e00720c */ /* 0x000fda0003f66270 */
[----:B------:R0:W5:Y:S04]  /*2ef0*/  @!P3 LDG.E.64 R42, desc[UR60][R34.64+0x40] ;  /* 0x0000403c222ab981 */ /* 0x000168000c1e1b00 */
[----:B------:R0:W5:Y:S01]  /*2f00*/  @!P3 LDG.E.64 R44, desc[UR60][R32.64+0x40] ;  /* 0x0000403c202cb981 */ /* 0x000162000c1e1b00 */
[----:B------:R-:W-:-:S13]  /*2f10*/  ISETP.GE.AND P3, PT, R93, R106, PT ;  /* 0x0000006a5d00720c */ /* 0x000fda0003f66270 */
[----:B------:R0:W5:Y:S04]  /*2f20*/  @!P3 LDG.E.64 R38, desc[UR60][R34.64+0x50] ;  /* 0x0000503c2226b981 */ /* 0x000168000c1e1b00 */
[----:B------:R0:W5:Y:S02]  /*2f30*/  @!P3 LDG.E.64 R40, desc[UR60][R32.64+0x50] ;  /* 0x0000503c2028b981 */ /* 0x000164000c1e1b00 */
.L_x_10337:
[----:B------:R-:W-:Y:S05]  /*2f40*/  BSYNC B1 ;  /* 0x0000000000017941 */ /* 0x000fea0003800000 */
.L_x_10336:
[----:B0-----:R-:W2:Y:S01]  /*2f50*/  LDL R33, [R1+0x44] ;  /* 0x0000440001217983 */ /* 0x001ea20000100800 */
[----:B-----5:R-:W-:Y:S02]  /*2f60*/  IMAD.MOV.U32 R20, RZ, RZ, R38 ;  /* 0x000000ffff147224 */ /* 0x020fe400078e0026 */
[----:B------:R-:W-:-:S05]  /*2f70*/  IMAD.MOV.U32 R32, RZ, RZ, R39 ;  /* 0x000000ffff207224 */ /* 0x000fca00078e0027 */
[----:B------:R-:W-:Y:S01]  /*2f80*/  PRMT R92, R32, 0x5410, R20 ;  /* 0x00005410205c7816 */ /* 0x000fe20000000014 */
[----:B------:R-:W-:Y:S02]  /*2f90*/  IMAD.MOV.U32 R20, RZ, RZ, R42 ;  /* 0x000000ffff147224 */ /* 0x000fe400078e002a */
        /* <DEDUP_REMOVED lines=26> */
[----:B------:R-:W-:-:S05]  /*3140*/  IMAD.MOV.U32 R20, RZ, RZ, R60 ;  /* 0x000000ffff147224 */ /* 0x000fca00078e003c */
[----:B------:R-:W-:Y:S01]  /*3150*/  PRMT R119, R20, 0x7610, R119 ;  /* 0x0000761014777816 */ /* 0x000fe20000000077 */
[----:B------:R-:W-:-:S05]  /*3160*/  IMAD.MOV.U32 R20, RZ, RZ, R61 ;  /* 0x000000ffff147224 */ /* 0x000fca00078e003d */
[----:B------:R-:W-:Y:S01]  /*3170*/  PRMT R119, R119, 0x5410, R20 ;  /* 0x0000541077777816 */ /* 0x000fe20000000014 */
[----:B------:R-:W-:-:S05]  /*3180*/  IMAD.MOV.U32 R20, RZ, RZ, R90 ;  /* 0x000000ffff147224 */ /* 0x000fca00078e005a */
[----:B------:R-:W-:Y:S01]  /*3190*/  PRMT R121, R20, 0x7610, R121 ;  /* 0x0000761014797816 */ /* 0x000fe20000000079 */
[----:B------:R-:W-:-:S05]  /*31a0*/  IMAD.MOV.U32 R20, RZ, RZ, R91 ;  /* 0x000000ffff147224 */ /* 0x000fca00078e005b */
[----:B------:R-:W-:Y:S02]  /*31b0*/  PRMT R121, R121, 0x5410, R20 ;  /* 0x0000541079797816 */ /* 0x000fe40000000014 */
[----:B--2---:R-:W-:-:S13]  /*31c0*/  ISETP.NE.AND P3, PT, R33, 0x3, PT ;  /* 0x000000032100780c */ /* 0x004fda0003f65270 */
[----:B------:R-:W-:Y:S05]  /*31d0*/  @!P3 BRA `(.L_x_10338) ;  /* 0x000000000004b947 */ /* 0x000fea0003800000 */
[----:B------:R-:W-:Y:S01]  /*31e0*/  BPT.TRAP 0x1 ;  /* 0x000000040000795c */ /* 0x000fe20000300000 */
.L_x_10338:
[----:B------:R-:W-:Y:S01]  /*31f0*/  IMAD R20, R17, 0x8, R16 ;  /* 0x0000000811147824 */ /* 0x000fe200078e0210 */
[----:B------:R-:W-:Y:S01]  /*3200*/  SHF.L.U32 R86, R155, 0x1f, RZ ;  /* 0x0000001f9b567819 */ /* 0x000fe200000006ff */
[----:B------:R-:W-:Y:S03]  /*3210*/  BSSY B1, `(.L_x_10339) ;  /* 0x0000003000017945 */ /* 0x000fe60003800000 */
[----:B------:R-:W0:Y:S02]  /*3220*/  SYNCS.PHASECHK.TRANS64.TRYWAIT P5, [R20+URZ+0x31c90], R86 ;  /* 0x031c9056140075a7 */ /* 0x000e2400080a017f */
[----:B0-----:R-:W-:Y:S05]  /*3230*/  @!P5 BRA `(.L_x_10340) ;  /* 0x000001a400b0d947 */ /* 0x001fea0003800000 */
.L_x_10629:
[----:B------:R-:W-:Y:S05]  /*3240*/  BSYNC B1 ;  /* 0x0000000000017941 */ /* 0x000fea0003800000 */
.L_x_10339:
[----:B------:R-:W-:Y:S05]  /*3250*/  @P4 BRA `(.L_x_10341) ;  /* 0x0000003400644947 */ /* 0x000fea0003800000 */
[----:B------:R-:W-:Y:S01]  /*3260*/  ISETP.NE.AND P4, PT, R10, RZ, PT ;  /* 0x000000ff0a00720c */ /* 0x000fe20003f85270 */
[----:B------:R-:W-:-:S12]  /*3270*/  BSSY B1, `(.L_x_10342) ;  /* 0x0000032000017945 */ /* 0x000fd80003800000 */
[----:B------:R-:W-:Y:S05]  /*3280*/  @!P4 BRA `(.L_x_10343) ;  /* 0x0000000000c0c947 */ /* 0x000fea0003800000 */
[----:B------:R-:W2:Y:S01]  /*3290*/  LDL.64 R56, [R1+0x48] ;  /* 0x0000480001387983 */ /* 0x000ea20000100a00 */
[----:B------:R-:W-:Y:S03]  /*32a0*/  BSSY B2, `(.L_x_10344) ;  /* 0x000002d000027945 */ /* 0x000fe60003800000 */
[----:B------:R1:W3:Y:S01]  /*32b0*/  LDS.128 R32, [R80+0x16800] ;  /* 0x0168000050207984 */ /* 0x0002e20000000c00 */
[----:B--2---:R-:W-:-:S13]  /*32c0*/  ISETP.GE.AND P4, PT, R56, R106, PT ;  /* 0x0000006a3800720c */ /* 0x004fda0003f86270 */
[----:B-1-3--:R-:W-:Y:S05]  /*32d0*/  @P4 BRA `(.L_x_10345) ;  /* 0x0000000000a44947 */ /* 0x00afea0003800000 */
[----:B------:R-:W-:Y:S01]  /*32e0*/  SHF.R.U64 R56, R62, 0x10, R63 ;  /* 0x000000103e387819 */ /* 0x000fe2000000123f */
[----:B------:R-:W-:Y:S01]  /*32f0*/  HADD2.F32 R58, -RZ, R33.H1_H1 ;  /* 0x30000021ff3a7230 */ /* 0x000fe20000004100 */
[--C-:B------:R-:W-:Y:S02]  /*3300*/  SHF.R.U64 R57, R90, 0x10, R91.reuse ;  /* 0x000000105a397819 */ /* 0x100fe4000000125b */
        /* <DEDUP_REMOVED lines=9> */
[----:B------:R-:W-:Y:S02]  /*33a0*/  IMAD.MOV.U32 R63, RZ, RZ, R34 ;  /* 0x000000ffff3f7224 */ /* 0x000fe400078e0022 */
[-C--:B------:R-:W-:Y:S01]  /*33b0*/  FFMA.FTZ R33, R56, R59.reuse, -R33 ;  /* 0x0000003b38217223 */ /* 0x080fe20000010821 */
[----:B------:R-:W-:Y:S02]  /*33c0*/  HADD2.F32 R91, -RZ, R121.H1_H1 ;  /* 0x30000079ff5b7230 */ /* 0x000fe40000004100 */
[----:B------:R-:W-:Y:S01]  /*33d0*/  FFMA.FTZ R56, R58, R59, R57 ;  /* 0x0000003b3a387223 */ /* 0x000fe20000010039 */
[----:B------:R-:W-:-:S02]  /*33e0*/  HADD2.F32 R57, -RZ, R35.H1_H1 ;  /* 0x30000023ff397230 */ /* 0x000fc40000004100 */
[----:B------:R-:W-:Y:S02]  /*33f0*/  HADD2.F32 R59, -RZ, R35.H0_H0 ;  /* 0x20000023ff3b7230 */ /* 0x000fe40000004100 */
[----:B------:R-:W-:Y:S02]  /*3400*/  HADD2.F32 R34, -RZ, R63.H1_H1 ;  /* 0x3000003fff227230 */ /* 0x000fe40000004100 */
[----:B------:R-:W-:Y:S01]  /*3410*/  FMUL.FTZ R58, R57, R90 ;  /* 0x0000005a393a7220 */ /* 0x000fe20000410000 */
[----:B------:R-:W-:-:S03]  /*3420*/  F2FP.F16.F32.PACK_AB R33, R56, R33 ;  /* 0x000000213821723e */ /* 0x000fc600000000ff */
[C---:B------:R-:W-:Y:S01]  /*3430*/  FFMA.FTZ R35, R59.reuse, R62, -R58 ;  /* 0x0000003e3b237223 */ /* 0x040fe2000001083a */
[----:B------:R-:W-:Y:S01]  /*3440*/  FMUL.FTZ R58, R59, R90 ;  /* 0x0000005a3b3a7220 */ /* 0x000fe20000410000 */
[----:B------:R-:W-:Y:S02]  /*3450*/  HADD2.F32 R90, -RZ, R121.H0_H0 ;  /* 0x20000079ff5a7230 */ /* 0x000fe40000004100 */
        /* <DEDUP_REMOVED lines=8> */
[----:B------:R-:W-:Y:S01]  /*34e0*/  FFMA.FTZ R57, R57, R62, R90 ;  /* 0x0000003e39397223 */ /* 0x000fe2000001005a */
[----:B------:R-:W-:Y:S02]  /*34f0*/  HADD2.F32 R90, -RZ, R63.H0_H0 ;  /* 0x2000003fff5a7230 */ /* 0x000fe40000004100 */
[-C--:B------:R-:W-:Y:S01]  /*3500*/  FMUL.FTZ R63, R34, R91.reuse ;  /* 0x0000005b223f7220 */ /* 0x080fe20000410000 */
[----:B------:R-:W-:Y:S01]  /*3510*/  HADD2.F32 R59, -RZ, R120.H0_H0 ;  /* 0x20000078ff3b7230 */ /* 0x000fe20000004100 */
[----:B------:R-:W-:Y:S01]  /*3520*/  F2FP.F16.F32.PACK_AB R32, R57, R32 ;  /* 0x000000203920723e */ /* 0x000fe200000000ff */
[----:B------:R-:W-:-:S03]  /*3530*/  FMUL.FTZ R91, R90, R91 ;  /* 0x0000005b5a5b7220 */ /* 0x000fc60000410000 */
[-C--:B------:R-:W-:Y:S01]  /*3540*/  FFMA.FTZ R62, R90, R59.reuse, -R63 ;  /* 0x0000003b5a3e7223 */ /* 0x080fe2000001083f */
[----:B------:R-:W-:-:S05]  /*3550*/  FFMA.FTZ R91, R34, R59, R91 ;  /* 0x0000003b225b7223 */ /* 0x000fca000001005b */
[----:B------:R-:W-:-:S07]  /*3560*/  F2FP.F16.F32.PACK_AB R34, R91, R62 ;  /* 0x0000003e5b22723e */ /* 0x000fce00000000ff */
.L_x_10345:
[----:B------:R-:W-:Y:S05]  /*3570*/  BSYNC B2 ;  /* 0x0000000000027941 */ /* 0x000fea0003800000 */
.L_x_10344:
[----:B------:R1:W-:Y:S02]  /*3580*/  STG.E.128 desc[UR60][R36.64], R32 ;  /* 0x0000002024007986 */ /* 0x0003e4000c101d3c */
.L_x_10343:
[----:B------:R-:W-:Y:S05]  /*3590*/  BSYNC B1 ;  /* 0x0000000000017941 */ /* 0x000fea0003800000 */
.L_x_10342:
[----:B------:R-:W-:Y:S01]  /*35a0*/  ISETP.NE.AND P4, PT, R11, RZ, PT ;  /* 0x000000ff0b00720c */ /* 0x000fe20003f85270 */
[----:B------:R-:W-:-:S12]  /*35b0*/  BSSY B1, `(.L_x_10346) ;  /* 0x0000034000017945 */ /* 0x000fd80003800000 */
[----:B------:R-:W-:Y:S05]  /*35c0*/  @!P4 BRA `(.L_x_10347) ;  /* 0x0000000000c8c947 */ /* 0x000fea0003800000 */
[----:B------:R-:W2:Y:S01]  /*35d0*/  LDL R56, [R1+0x60] ;  /* 0x0000600001387983 */ /* 0x000ea20000100800 */
[----:B------:R-:W-:Y:S03]  /*35e0*/  BSSY B2, `(.L_x_10348) ;  /* 0x000002f000027945 */ /* 0x000fe60003800000 */
[----:B-1----:R1:W3:Y:S01]  /*35f0*/  LDS.128 R32, [R21+0x16800] ;  /* 0x0168000015207984 */ /* 0x0022e20000000c00 */
[----:B--2---:R-:W-:-:S13]  /*3600*/  ISETP.GE.AND P4, PT, R56, R106, PT ;  /* 0x0000006a3800720c */ /* 0x004fda0003f86270 */
[----:B-1-3--:R-:W-:Y:S05]  /*3610*/  @P4 BRA `(.L_x_10349) ;  /* 0x0000000000ac4947 */ /* 0x00afea0003800000 */
[----:B------:R-:W-:Y:S01]  /*3620*/  SHF.R.U64 R56, R54, 0x10, R55 ;  /* 0x0000001036387819 */ /* 0x000fe20000001237 */
[----:B------:R-:W-:Y:S01]  /*3630*/  IMAD.MOV.U32 R57, RZ, RZ, R33 ;  /* 0x000000ffff397224 */ /* 0x000fe200078e0021 */
[----:B------:R-:W-:Y:S01]  /*3640*/  SHF.R.U32.HI R54, RZ, 0x10, R55 ;  /* 0x00000010ff367819 */ /* 0x000fe20000011637 */
[----:B------:R-:W-:Y:S01]  /*3650*/  HADD2.F32 R59, -RZ, R119.H0_H0 ;  /* 0x20000077ff3b7230 */ /* 0x000fe20000004100 */
[--C-:B------:R-:W-:Y:S02]  /*3660*/  SHF.R.U64 R55, R60, 0x10, R61.reuse ;  /* 0x000000103c377819 */ /* 0x100fe4000000123d */
[--C-:B------:R-:W-:Y:S01]  /*3670*/  HADD2.F32 R58, -RZ, R57.reuse.H1_H1 ;  /* 0x30000039ff3a7230 */ /* 0x100fe20000004100 */
[----:B------:R-:W-:Y:S01]  /*3680*/  SHF.R.U32.HI R60, RZ, 0x10, R61 ;  /* 0x00000010ff3c7819 */ /* 0x000fe2000001163d */
[----:B------:R-:W-:Y:S02]  /*3690*/  HADD2.F32 R62, -RZ, R57.H0_H0 ;  /* 0x20000039ff3e7230 */ /* 0x000fe40000004100 */
[----:B------:R-:W-:-:S02]  /*36a0*/  HADD2.F32 R33, -RZ, R55.H0_H0 ;  /* 0x20000037ff217230 */ /* 0x000fc40000004100 */
[----:B------:R-:W-:Y:S02]  /*36b0*/  HADD2.F32 R55, -RZ, R56.H0_H0 ;  /* 0x20000038ff377230 */ /* 0x000fe40000004100 */
[----:B------:R-:W-:Y:S02]  /*36c0*/  HADD2.F32 R60, -RZ, R60.H0_H0 ;  /* 0x2000003cff3c7230 */ /* 0x000fe40000004100 */
[-C--:B------:R-:W-:Y:S01]  /*36d0*/  FMUL.FTZ R57, R58, R33.reuse ;  /* 0x000000213a397220 */ /* 0x080fe20000410000 */
[----:B------:R-:W-:-:S03]  /*36e0*/  FMUL.FTZ R33, R62, R33 ;  /* 0x000000213e217220 */ /* 0x000fc60000410000 */
[-C--:B------:R-:W-:Y:S01]  /*36f0*/  FFMA.FTZ R56, R62, R55.reuse, -R57 ;  /* 0x000000373e387223 */ /* 0x080fe20000010839 */
[----:B------:R-:W-:Y:S01]  /*3700*/  FFMA.FTZ R33, R58, R55, R33 ;  /* 0x000000373a217223 */ /* 0x000fe20000010021 */
[----:B------:R-:W-:Y:S02]  /*3710*/  IMAD.MOV.U32 R55, RZ, RZ, R35 ;  /* 0x000000ffff377224 */ /* 0x000fe400078e0023 */
[----:B------:R-:W-:Y:S02]  /*3720*/  HADD2.F32 R58, -RZ, R54.H0_H0 ;  /* 0x20000036ff3a7230 */ /* 0x000fe40000004100 */
[----:B------:R-:W-:Y:S01]  /*3730*/  F2FP.F16.F32.PACK_AB R33, R33, R56 ;  /* 0x000000382121723e */ /* 0x000fe200000000ff */
[--C-:B------:R-:W-:Y:S02]  /*3740*/  HADD2.F32 R35, -RZ, R55.reuse.H1_H1 ;  /* 0x30000037ff237230 */ /* 0x100fe40000004100 */
[----:B------:R-:W-:-:S03]  /*3750*/  HADD2.F32 R55, -RZ, R55.H0_H0 ;  /* 0x20000037ff377230 */ /* 0x000fc60000004100 */
[-C--:B------:R-:W-:Y:S02]  /*3760*/  FMUL.FTZ R54, R35, R60.reuse ;  /* 0x0000003c23367220 */ /* 0x080fe40000410000 */
[C---:B------:R-:W-:Y:S02]  /*3770*/  FMUL.FTZ R60, R55.reuse, R60 ;  /* 0x0000003c373c7220 */ /* 0x040fe40000410000 */
[-C--:B------:R-:W-:Y:S01]  /*3780*/  FFMA.FTZ R54, R55, R58.reuse, -R54 ;  /* 0x0000003a37367223 */ /* 0x080fe20000010836 */
[----:B------:R-:W-:Y:S02]  /*3790*/  HADD2.F32 R55, -RZ, R117.H0_H0 ;  /* 0x20000075ff377230 */ /* 0x000fe40000004100 */
[----:B------:R-:W-:Y:S01]  /*37a0*/  FFMA.FTZ R35, R35, R58, R60 ;  /* 0x0000003a23237223 */ /* 0x000fe2000001003c */
[----:B------:R-:W-:-:S04]  /*37b0*/  IMAD.MOV.U32 R58, RZ, RZ, R32 ;  /* 0x000000ffff3a7224 */ /* 0x000fc800078e0020 */
[----:B------:R-:W-:Y:S01]  /*37c0*/  F2FP.F16.F32.PACK_AB R35, R35, R54 ;  /* 0x000000362323723e */ /* 0x000fe200000000ff */
[--C-:B------:R-:W-:Y:S02]  /*37d0*/  HADD2.F32 R32, -RZ, R58.reuse.H1_H1 ;  /* 0x3000003aff207230 */ /* 0x100fe40000004100 */
[----:B------:R-:W-:-:S03]  /*37e0*/  HADD2.F32 R58, -RZ, R58.H0_H0 ;  /* 0x2000003aff3a7230 */ /* 0x000fc60000004100 */
[-C--:B------:R-:W-:Y:S02]  /*37f0*/  FMUL.FTZ R57, R32, R59.reuse ;  /* 0x0000003b20397220 */ /* 0x080fe40000410000 */
[C---:B------:R-:W-:Y:S02]  /*3800*/  FMUL.FTZ R59, R58.reuse, R59 ;  /* 0x0000003b3a3b7220 */ /* 0x040fe40000410000 */
[-C--:B------:R-:W-:Y:S01]  /*3810*/  FFMA.FTZ R57, R58, R55.reuse, -R57 ;  /* 0x000000373a397223 */ /* 0x080fe20000010839 */
[--C-:B------:R-:W-:Y:S02]  /*3820*/  HADD2.F32 R58, -RZ, R34.reuse.H1_H1 ;  /* 0x30000022ff3a7230 */ /* 0x100fe40000004100 */
[----:B------:R-:W-:Y:S01]  /*3830*/  FFMA.FTZ R32, R32, R55, R59 ;  /* 0x0000003720207223 */ /* 0x000fe2000001003b */
[----:B------:R-:W-:Y:S02]  /*3840*/  HADD2.F32 R55, -RZ, R119.H1_H1 ;  /* 0x30000077ff377230 */ /* 0x000fe40000004100 */
[----:B------:R-:W-:-:S02]  /*3850*/  HADD2.F32 R34, -RZ, R34.H0_H0 ;  /* 0x20000022ff227230 */ /* 0x000fc40000004100 */
[----:B------:R-:W-:Y:S02]  /*3860*/  HADD2.F32 R59, -RZ, R117.H1_H1 ;  /* 0x30000075ff3b7230 */ /* 0x000fe40000004100 */
[----:B------:R-:W-:Y:S01]  /*3870*/  FMUL.FTZ R61, R58, R55 ;  /* 0x000000373a3d7220 */ /* 0x000fe20000410000 */
[----:B------:R-:W-:Y:S01]  /*3880*/  F2FP.F16.F32.PACK_AB R32, R32, R57 ;  /* 0x000000392020723e */ /* 0x000fe200000000ff */
[C---:B------:R-:W-:Y:S02]  /*3890*/  FMUL.FTZ R55, R34.reuse, R55 ;  /* 0x0000003722377220 */ /* 0x040fe40000410000 */
[-C--:B------:R-:W-:Y:S02]  /*38a0*/  FFMA.FTZ R61, R34, R59.reuse, -R61 ;  /* 0x0000003b223d7223 */ /* 0x080fe4000001083d */
[----:B------:R-:W-:-:S05]  /*38b0*/  FFMA.FTZ R58, R58, R59, R55 ;  /* 0x0000003b3a3a7223 */ /* 0x000fca0000010037 */
[----:B------:R-:W-:-:S07]  /*38c0*/  F2FP.F16.F32.PACK_AB R34, R58, R61 ;  /* 0x0000003d3a22723e */ /* 0x000fce00000000ff */
.L_x_10349:
[----:B------:R-:W-:Y:S05]  /*38d0*/  BSYNC B2 ;  /* 0x0000000000027941 */ /* 0x000fea0003800000 */
.L_x_10348:
[----:B------:R2:W-:Y:S02]  /*38e0*/  STG.E.128 desc[UR60][R36.64+0x20], R32 ;  /* 0x0000202024007986 */ /* 0x0005e4000c101d3c */
.L_x_10347:
[----:B------:R-:W-:Y:S05]  /*38f0*/  BSYNC B1 ;  /* 0x0000000000017941 */ /* 0x000fea0003800000 */
.L_x_10346:
[----:B------:R-:W-:Y:S01]  /*3900*/  ISETP.NE.AND P4, PT, R12, RZ, PT ;  /* 0x000000ff0c00720c */ /* 0x000fe20003f85270 */
[----:B------:R-:W-:-:S12]  /*3910*/  BSSY B1, `(.L_x_10350) ;  /* 0x0000035000017945 */ /* 0x000fd80003800000 */
[----:B------:R-:W-:Y:S05]  /*3920*/  @!P4 BRA `(.L_x_10351) ;  /* 0x0000000000ccc947 */ /* 0x000fea0003800000 */
[----:B------:R-:W3:Y:S01]  /*3930*/  LDL R54, [R1+0x64] ;  /* 0x0000640001367983 */ /* 0x000ee20000100800 */
[----:B------:R-:W-:Y:S03]  /*3940*/  BSSY B2, `(.L_x_10352) ;  /* 0x0000030000027945 */ /* 0x000fe60003800000 */
[----:B-12---:R1:W2:Y:S01]  /*3950*/  LDS.128 R32, [R80+0x18c00] ;  /* 0x018c000050207984 */ /* 0x0062a20000000c00 */
[----:B---3--:R-:W-:-:S13]  /*3960*/  ISETP.GE.AND P4, PT, R54, R106, PT ;  /* 0x0000006a3600720c */ /* 0x008fda0003f86270 */
[----:B-12---:R-:W-:Y:S05]  /*3970*/  @P4 BRA `(.L_x_10353) ;  /* 0x0000000000b04947 */ /* 0x006fea0003800000 */
[----:B------:R-:W-:Y:S01]  /*3980*/  SHF.R.U64 R54, R52, 0x10, R53 ;  /* 0x0000001034367819 */ /* 0x000fe20000001235 */
[----:B------:R-:W-:Y:S01]  /*3990*/  IMAD.MOV.U32 R52, RZ, RZ, R33 ;  /* 0x000000ffff347224 */ /* 0x000fe200078e0021 */
[----:B------:R-:W-:Y:S01]  /*39a0*/  SHF.R.U64 R50, R50, 0x10, R51 ;  /* 0x0000001032327819 */ /* 0x000fe20000001233 */
[----:B------:R-:W-:Y:S01]  /*39b0*/  HADD2.F32 R57, -RZ, R118.H1_H1 ;  /* 0x30000076ff397230 */ /* 0x000fe20000004100 */
        /* <DEDUP_REMOVED lines=8> */
[----:B------:R-:W-:Y:S02]  /*3a40*/  HADD2.F32 R55, -RZ, R118.H0_H0 ;  /* 0x20000076ff377230 */ /* 0x000fe40000004100 */
        /* <DEDUP_REMOVED lines=14> */
[----:B------:R-:W-:Y:S02]  /*3b30*/  IMAD.MOV.U32 R50, RZ, RZ, R34 ;  /* 0x000000ffff327224 */ /* 0x000fe400078e0022 */
        /* <DEDUP_REMOVED lines=16> */
.L_x_10353:
[----:B------:R-:W-:Y:S05]  /*3c40*/  BSYNC B2 ;  /* 0x0000000000027941 */ /* 0x000fea0003800000 */
.L_x_10352:
[----:B------:R3:W-:Y:S02]  /*3c50*/  STG.E.128 desc[UR60][R36.64+0x40], R32 ;  /* 0x0000402024007986 */ /* 0x0007e4000c101d3c */
.L_x_10351:
[----:B------:R-:W-:Y:S05]  /*3c60*/  BSYNC B1 ;  /* 0x0000000000017941 */ /* 0x000fea0003800000 */
.L_x_10350:
[----:B------:R-:W-:Y:S01]  /*3c70*/  ISETP.NE.AND P4, PT, R13, RZ, PT ;  /* 0x000000ff0d00720c */ /* 0x000fe20003f85270 */
[----:B------:R-:W-:-:S12]  /*3c80*/  BSSY B1, `(.L_x_10354) ;  /* 0x0000034000017945 */ /* 0x000fd80003800000 */
[----:B------:R-:W-:Y:S05]  /*3c90*/  @!P4 BRA `(.L_x_10355) ;  /* 0x0000000000c8c947 */ /* 0x000fea0003800000 */
[----:B------:R-:W4:Y:S01]  /*3ca0*/  LDL R50, [R1+0x68] ;  /* 0x0000680001327983 */ /* 0x000f220000100800 */
[----:B------:R-:W-:Y:S03]  /*3cb0*/  BSSY B2, `(.L_x_10356) ;  /* 0x000002f000027945 */ /* 0x000fe60003800000 */
[----:B-123--:R1:W2:Y:S01]  /*3cc0*/  LDS.128 R32, [R21+0x18c00] ;  /* 0x018c000015207984 */ /* 0x00e2a20000000c00 */
[----:B----4-:R-:W-:-:S13]  /*3cd0*/  ISETP.GE.AND P4, PT, R50, R106, PT ;  /* 0x0000006a3200720c */ /* 0x010fda0003f86270 */
[----:B-12---:R-:W-:Y:S05]  /*3ce0*/  @P4 BRA `(.L_x_10357) ;  /* 0x0000000000ac4947 */ /* 0x006fea0003800000 */
[----:B------:R-:W-:Y:S01]  /*3cf0*/  SHF.R.U64 R48, R48, 0x10, R49 ;  /* 0x0000001030307819 */ /* 0x000fe20000001231 */
[----:B------:R-:W-:Y:S01]  /*3d00*/  IMAD.MOV.U32 R50, RZ, RZ, R33 ;  /* 0x000000ffff327224 */ /* 0x000fe200078e0021 */
[--C-:B------:R-:W-:Y:S02]  /*3d10*/  SHF.R.U64 R46, R46, 0x10, R47.reuse ;  /* 0x000000102e2e7819 */ /* 0x100fe4000000122f */
[----:B------:R-:W-:Y:S01]  /*3d20*/  SHF.R.U32.HI R52, RZ, 0x10, R47 ;  /* 0x00000010ff347819 */ /* 0x000fe2000001162f */
[----:B------:R-:W-:Y:S02]  /*3d30*/  HADD2.F32 R48, -RZ, R48.H0_H0 ;  /* 0x20000030ff307230 */ /* 0x000fe40000004100 */
        /* <DEDUP_REMOVED lines=8> */
[----:B------:R-:W-:Y:S01]  /*3dc0*/  SHF.R.U32.HI R48, RZ, 0x10, R49 ;  /* 0x00000010ff307819 */ /* 0x000fe20000011631 */
[----:B------:R-:W-:Y:S02]  /*3dd0*/  IMAD.MOV.U32 R46, RZ, RZ, R35 ;  /* 0x000000ffff2e7224 */ /* 0x000fe400078e0023 */
[----:B------:R-:W-:Y:S01]  /*3de0*/  HADD2.F32 R49, -RZ, R114.H1_H1 ;  /* 0x30000072ff317230 */ /* 0x000fe20000004100 */
[----:B------:R-:W-:Y:S01]  /*3df0*/  F2FP.F16.F32.PACK_AB R33, R33, R50 ;  /* 0x000000322121723e */ /* 0x000fe200000000ff */
[----:B------:R-:W-:Y:S02]  /*3e00*/  HADD2.F32 R48, -RZ, R48.H0_H0 ;  /* 0x20000030ff307230 */ /* 0x000fe40000004100 */
[--C-:B------:R-:W-:Y:S02]  /*3e10*/  HADD2.F32 R35, -RZ, R46.reuse.H1_H1 ;  /* 0x3000002eff237230 */ /* 0x100fe40000004100 */
[----:B------:R-:W-:-:S02]  /*3e20*/  HADD2.F32 R47, -RZ, R46.H0_H0 ;  /* 0x2000002eff2f7230 */ /* 0x000fc40000004100 */
[----:B------:R-:W-:Y:S02]  /*3e30*/  IMAD.MOV.U32 R46, RZ, RZ, R32 ;  /* 0x000000ffff2e7224 */ /* 0x000fe400078e0020 */
[-C--:B------:R-:W-:Y:S01]  /*3e40*/  FMUL.FTZ R32, R35, R48.reuse ;  /* 0x0000003023207220 */ /* 0x080fe20000410000 */
[----:B------:R-:W-:-:S03]  /*3e50*/  FMUL.FTZ R48, R47, R48 ;  /* 0x000000302f307220 */ /* 0x000fc60000410000 */
[-C--:B------:R-:W-:Y:S01]  /*3e60*/  FFMA.FTZ R32, R47, R52.reuse, -R32 ;  /* 0x000000342f207223 */ /* 0x080fe20000010820 */
[--C-:B------:R-:W-:Y:S02]  /*3e70*/  HADD2.F32 R47, -RZ, R46.reuse.H1_H1 ;  /* 0x3000002eff2f7230 */ /* 0x100fe40000004100 */
[----:B------:R-:W-:Y:S01]  /*3e80*/  FFMA.FTZ R35, R35, R52, R48 ;  /* 0x0000003423237223 */ /* 0x000fe20000010030 */
[--C-:B------:R-:W-:Y:S02]  /*3e90*/  HADD2.F32 R48, -RZ, R115.reuse.H0_H0 ;  /* 0x20000073ff307230 */ /* 0x100fe40000004100 */
[----:B------:R-:W-:Y:S02]  /*3ea0*/  HADD2.F32 R46, -RZ, R46.H0_H0 ;  /* 0x2000002eff2e7230 */ /* 0x000fe40000004100 */
[----:B------:R-:W-:Y:S02]  /*3eb0*/  HADD2.F32 R115, -RZ, R115.H1_H1 ;  /* 0x30000073ff737230 */ /* 0x000fe40000004100 */
[----:B------:R-:W-:Y:S01]  /*3ec0*/  FMUL.FTZ R51, R47, R48 ;  /* 0x000000302f337220 */ /* 0x000fe20000410000 */
[----:B------:R-:W-:Y:S01]  /*3ed0*/  F2FP.F16.F32.PACK_AB R35, R35, R32 ;  /* 0x000000202323723e */ /* 0x000fe200000000ff */
        /* <DEDUP_REMOVED lines=8> */
[----:B------:R-:W-:Y:S02]  /*3f60*/  F2FP.F16.F32.PACK_AB R32, R49, R46 ;  /* 0x0000002e3120723e */ /* 0x000fe400000000ff */
[-C--:B------:R-:W-:Y:S01]  /*3f70*/  FFMA.FTZ R51, R34, R47.reuse, -R51 ;  /* 0x0000002f22337223 */ /* 0x080fe20000010833 */
[----:B------:R-:W-:-:S05]  /*3f80*/  FFMA.FTZ R48, R48, R47, R115 ;  /* 0x0000002f30307223 */ /* 0x000fca0000010073 */
[----:B------:R-:W-:-:S07]  /*3f90*/  F2FP.F16.F32.PACK_AB R34, R48, R51 ;  /* 0x000000333022723e */ /* 0x000fce00000000ff */
.L_x_10357:
[----:B------:R-:W-:Y:S05]  /*3fa0*/  BSYNC B2 ;  /* 0x0000000000027941 */ /* 0x000fea0003800000 */
.L_x_10356:
[----:B------:R4:W-:Y:S02]  /*3fb0*/  STG.E.128 desc[UR60][R36.64+0x60], R32 ;  /* 0x0000602024007986 */ /* 0x0009e4000c101d3c */
.L_x_10355:
[----:B------:R-:W-:Y:S05]  /*3fc0*/  BSYNC B1 ;  /* 0x0000000000017941 */ /* 0x000fea0003800000 */
.L_x_10354:
[----:B------:R-:W-:Y:S01]  /*3fd0*/  ISETP.NE.AND P4, PT, R14, RZ, PT ;  /* 0x000000ff0e00720c */ /* 0x000fe20003f85270 */
[----:B------:R-:W-:-:S12]  /*3fe0*/  BSSY B1, `(.L_x_10358) ;  /* 0x0000031000017945 */ /* 0x000fd80003800000 */
[----:B------:R-:W-:Y:S05]  /*3ff0*/  @!P4 BRA `(.L_x_10359) ;  /* 0x0000000000bcc947 */ /* 0x000fea0003800000 */
[----:B------:R-:W5:Y:S01]  /*4000*/  LDL R46, [R1+0x6c] ;  /* 0x00006c00012e7983 */ /* 0x000f620000100800 */
[----:B------:R-:W-:Y:S03]  /*4010*/  BSSY B2, `(.L_x_10360) ;  /* 0x000002c000027945 */ /* 0x000fe60003800000 */
[----:B-1234-:R1:W2:Y:S01]  /*4020*/  LDS.128 R32, [R80+0x1b000] ;  /* 0x01b0000050207984 */ /* 0x01e2a20000000c00 */
[----:B-----5:R-:W-:-:S13]  /*4030*/  ISETP.GE.AND P4, PT, R46, R106, PT ;  /* 0x0000006a2e00720c */ /* 0x020fda0003f86270 */
[----:B-12---:R-:W-:Y:S05]  /*4040*/  @P4 BRA `(.L_x_10361) ;  /* 0x0000000000a04947 */ /* 0x006fea0003800000 */
[----:B------:R-:W-:Y:S02]  /*4050*/  SHF.R.U64 R42, R42, 0x10, R43 ;  /* 0x000000102a2a7819 */ /* 0x000fe4000000122b */
[--C-:B------:R-:W-:Y:S01]  /*4060*/  SHF.R.U64 R46, R44, 0x10, R45.reuse ;  /* 0x000000102c2e7819 */ /* 0x100fe2000000122d */
[--C-:B------:R-:W-:Y:S01]  /*4070*/  HADD2.F32 R44, -RZ, R35.reuse.H1_H1 ;  /* 0x30000023ff2c7230 */ /* 0x100fe20000004100 */
[----:B------:R-:W-:Y:S01]  /*4080*/  SHF.R.U32.HI R47, RZ, 0x10, R45 ;  /* 0x00000010ff2f7819 */ /* 0x000fe2000001162d */
[----:B------:R-:W-:Y:S01]  /*4090*/  HADD2.F32 R35, -RZ, R35.H0_H0 ;  /* 0x20000023ff237230 */ /* 0x000fe20000004100 */
[----:B------:R-:W-:Y:S01]  /*40a0*/  SHF.R.U32.HI R48, RZ, 0x10, R43 ;  /* 0x00000010ff307819 */ /* 0x000fe2000001162b */
[----:B------:R-:W-:Y:S02]  /*40b0*/  HADD2.F32 R43, -RZ, R42.H0_H0 ;  /* 0x2000002aff2b7230 */ /* 0x000fe40000004100 */
[----:B------:R-:W-:Y:S02]  /*40c0*/  HADD2.F32 R42, -RZ, R33.H1_H1 ;  /* 0x30000021ff2a7230 */ /* 0x000fe40000004100 */
[----:B------:R-:W-:-:S02]  /*40d0*/  HADD2.F32 R46, -RZ, R46.H0_H0 ;  /* 0x2000002eff2e7230 */ /* 0x000fc40000004100 */
[----:B------:R-:W-:Y:S02]  /*40e0*/  HADD2.F32 R33, -RZ, R33.H0_H0 ;  /* 0x20000021ff217230 */ /* 0x000fe40000004100 */
[----:B------:R-:W-:Y:S02]  /*40f0*/  HADD2.F32 R47, -RZ, R47.H0_H0 ;  /* 0x2000002fff2f7230 */ /* 0x000fe40000004100 */
[----:B------:R-:W-:Y:S02]  /*4100*/  HADD2.F32 R45, -RZ, R48.H0_H0 ;  /* 0x20000030ff2d7230 */ /* 0x000fe40000004100 */
[-C--:B------:R-:W-:Y:S01]  /*4110*/  FMUL.FTZ R48, R42, R46.reuse ;  /* 0x0000002e2a307220 */ /* 0x080fe20000410000 */
[----:B------:R-:W-:Y:S01]  /*4120*/  FMUL.FTZ R49, R33, R46 ;  /* 0x0000002e21317220 */ /* 0x000fe20000410000 */
[-C--:B------:R-:W-:Y:S01]  /*4130*/  FMUL.FTZ R46, R44, R47.reuse ;  /* 0x0000002f2c2e7220 */ /* 0x080fe20000410000 */
[----:B------:R-:W-:Y:S01]  /*4140*/  FMUL.FTZ R47, R35, R47 ;  /* 0x0000002f232f7220 */ /* 0x000fe20000410000 */
[-C--:B------:R-:W-:Y:S01]  /*4150*/  FFMA.FTZ R33, R33, R43.reuse, -R48 ;  /* 0x0000002b21217223 */ /* 0x080fe20000010830 */
[----:B------:R-:W-:Y:S01]  /*4160*/  FFMA.FTZ R42, R42, R43, R49 ;  /* 0x0000002b2a2a7223 */ /* 0x000fe20000010031 */
[-C--:B------:R-:W-:Y:S01]  /*4170*/  FFMA.FTZ R35, R35, R45.reuse, -R46 ;  /* 0x0000002d23237223 */ /* 0x080fe2000001082e */
[----:B------:R-:W-:Y:S01]  /*4180*/  FFMA.FTZ R44, R44, R45, R47 ;  /* 0x0000002d2c2c7223 */ /* 0x000fe2000001002f */
[----:B------:R-:W-:-:S02]  /*4190*/  HADD2.F32 R43, -RZ, R32.H1_H1 ;  /* 0x30000020ff2b7230 */ /* 0x000fc40000004100 */
[--C-:B------:R-:W-:Y:S01]  /*41a0*/  HADD2.F32 R47, -RZ, R111.reuse.H0_H0 ;  /* 0x2000006fff2f7230 */ /* 0x100fe20000004100 */
[----:B------:R-:W-:Y:S01]  /*41b0*/  F2FP.F16.F32.PACK_AB R33, R42, R33 ;  /* 0x000000212a21723e */ /* 0x000fe200000000ff */
[----:B------:R-:W-:Y:S01]  /*41c0*/  HADD2.F32 R32, -RZ, R32.H0_H0 ;  /* 0x20000020ff207230 */ /* 0x000fe20000004100 */
[----:B------:R-:W-:Y:S01]  /*41d0*/  F2FP.F16.F32.PACK_AB R35, R44, R35 ;  /* 0x000000232c23723e */ /* 0x000fe200000000ff */
[--C-:B------:R-:W-:Y:S02]  /*41e0*/  HADD2.F32 R45, -RZ, R34.reuse.H1_H1 ;  /* 0x30000022ff2d7230 */ /* 0x100fe40000004100 */
[-C--:B------:R-:W-:Y:S01]  /*41f0*/  FMUL.FTZ R49, R43, R47.reuse ;  /* 0x0000002f2b317220 */ /* 0x080fe20000410000 */
[----:B------:R-:W-:Y:S02]  /*4200*/  HADD2.F32 R111, -RZ, R111.H1_H1 ;  /* 0x3000006fff6f7230 */ /* 0x000fe40000004100 */
        /* <DEDUP_REMOVED lines=12> */
.L_x_10361:
[----:B------:R-:W-:Y:S05]  /*42d0*/  BSYNC B2 ;  /* 0x0000000000027941 */ /* 0x000fea0003800000 */
.L_x_10360:
[----:B------:R1:W-:Y:S02]  /*42e0*/  STG.E.128 desc[UR60][R36.64+0x80], R32 ;  /* 0x0000802024007986 */ /* 0x0003e4000c101d3c */
.L_x_10359:
[----:B------:R-:W-:Y:S05]  /*42f0*/  BSYNC B1 ;  /* 0x0000000000017941 */ /* 0x000fea0003800000 */
.L_x_10358:
[----:B------:R-:W-:-:S13]  /*4300*/  ISETP.NE.AND P4, PT, R15, RZ, PT ;  /* 0x000000ff0f00720c */ /* 0x000fda0003f85270 */
[----:B------:R-:W-:Y:S05]  /*4310*/  @!P4 BRA `(.L_x_10341) ;  /* 0x000000240034c947 */ /* 0x000fea0003800000 */
[----:B------:R-:W5:Y:S01]  /*4320*/  LDL R42, [R1+0x70] ;  /* 0x00007000012a7983 */ /* 0x000f620000100800 */
[----:B------:R-:W-:Y:S03]  /*4330*/  BSSY B1, `(.L_x_10362) ;  /* 0x000002d000017945 */ /* 0x000fe60003800000 */
[----:B-1234-:R1:W2:Y:S01]  /*4340*/  LDS.128 R32, [R21+0x1b000] ;  /* 0x01b0000015207984 */ /* 0x01e2a20000000c00 */
[----:B-----5:R-:W-:-:S13]  /*4350*/  ISETP.GE.AND P4, PT, R42, R106, PT ;  /* 0x0000006a2a00720c */ /* 0x020fda0003f86270 */
[----:B-12---:R-:W-:Y:S05]  /*4360*/  @P4 BRA `(.L_x_10363) ;  /* 0x0000000000a44947 */ /* 0x006fea0003800000 */
[--C-:B------:R-:W-:Y:S01]  /*4370*/  SHF.R.U64 R43, R38, 0x10, R39.reuse ;  /* 0x00000010262b7819 */ /* 0x100fe20000001227 */
[----:B------:R-:W-:Y:S01]  /*4380*/  IMAD.MOV.U32 R38, RZ, RZ, R34 ;  /* 0x000000ffff267224 */ /* 0x000fe200078e0022 */
        /* <DEDUP_REMOVED lines=39> */
.L_x_10363:
[----:B------:R-:W-:Y:S05]  /*4600*/  BSYNC B1 ;  /* 0x0000000000017941 */ /* 0x000fea0003800000 */
.L_x_10362:
[----:B------:R1:W-:Y:S01]  /*4610*/  STG.E.128 desc[UR60][R36.64+0xa0], R32 ;  /* 0x0000a02024007986 */ /* 0x0003e2000c101d3c */
[----:B------:R-:W-:Y:S05]  /*4620*/  BRA `(.L_x_10341) ;  /* 0x0000002000707947 */ /* 0x000fea0003800000 */
.L_x_10335:
        /* <DEDUP_REMOVED lines=21> */
[----:B------:R-:W-:Y:S02]  /*4780*/  IADD3 R57, P3, R30, R56, RZ ;  /* 0x000000381e397210 */ /* 0x000fe40007f7e0ff */
[----:B------:R-:W-:-:S03]  /*4790*/  CS2R R52, SRZ ;  /* 0x0000000000347805 */ /* 0x000fc6000001ff00 */
[----:B------:R-:W-:Y:S01]  /*47a0*/  IMAD.X R86, R86, 0x1, R87, P3 ;  /* 0x0000000156567824 */ /* 0x000fe200018e0657 */
        /* <DEDUP_REMOVED lines=10> */
[----:B------:R-:W5:Y:S04]  /*4850*/  @!P3 LDG.E.128 R40, desc[UR60][R44.64] ;  /* 0x0000003c2c28b981 */ /* 0x000f68000c1e1d00 */
[----:B------:R-:W5:Y:S01]  /*4860*/  @!P3 LDG.E.128 R52, desc[UR60][R56.64] ;  /* 0x0000003c3834b981 */ /* 0x000f62000c1e1d00 */
[----:B------:R-:W-:Y:S02]  /*4870*/  ISETP.GE.AND P3, PT, R0, R106, PT ;  /* 0x0000006a0000720c */ /* 0x000fe40003f66270 */
[----:B------:R-:W-:Y:S02]  /*4880*/  CS2R R34, SRZ ;  /* 0x0000000000227805 */ /* 0x000fe4000001ff00 */
[----:B------:R-:W-:-:S09]  /*4890*/  CS2R R32, SRZ ;  /* 0x0000000000207805 */ /* 0x000fd2000001ff00 */
[----:B------:R-:W5:Y:S04]  /*48a0*/  @!P3 LDG.E.128 R36, desc[UR60][R44.64+0x20] ;  /* 0x0000203c2c24b981 */ /* 0x000f68000c1e1d00 */
[----:B------:R-:W5:Y:S01]  /*48b0*/  @!P3 LDG.E.128 R48, desc[UR60][R56.64+0x20] ;  /* 0x0000203c3830b981 */ /* 0x000f62000c1e1d00 */
[----:B------:R-:W-:Y:S02]  /*48c0*/  ISETP.GE.AND P3, PT, R4, R106, PT ;  /* 0x0000006a0400720c */ /* 0x000fe40003f66270 */
[----:B------:R-:W-:-:S11]  /*48d0*/  CS2R R46, SRZ ;  /* 0x00000000002e7805 */ /* 0x000fd6000001ff00 */
[----:B------:R0:W5:Y:S02]  /*48e0*/  @!P3 LDG.E.128 R32, desc[UR60][R44.64+0x40] ;  /* 0x0000403c2c20b981 */ /* 0x000164000c1e1d00 */
[----:B0-----:R-:W-:-:S06]  /*48f0*/  CS2R R44, SRZ ;  /* 0x00000000002c7805 */ /* 0x001fcc000001ff00 */
[----:B------:R0:W5:Y:S02]  /*4900*/  @!P3 LDG.E.128 R44, desc[UR60][R56.64+0x40] ;  /* 0x0000403c382cb981 */ /* 0x000164000c1e1d00 */
.L_x_10365:
[----:B------:R-:W-:Y:S05]  /*4910*/  BSYNC B1 ;  /* 0x0000000000017941 */ /* 0x000fea0003800000 */
.L_x_10364:
        /* <DEDUP_REMOVED lines=8> */
[----:B------:R-:W-:-:S03]  /*49a0*/  IMAD.MOV.U32 R56, RZ, RZ, R39 ;  /* 0x000000ffff387224 */ /* 0x000fc600078e0027 */
[----:B------:R-:W-:Y:S01]  /*49b0*/  PRMT R125, R125, 0x5410, R20 ;  /* 0x000054107d7d7816 */ /* 0x000fe20000000014 */
[----:B------:R-:W-:Y:S01]  /*49c0*/  IMAD.MOV.U32 R20, RZ, RZ, R37 ;  /* 0x000000ffff147224 */ /* 0x000fe200078e0025 */
[----:B------:R-:W-:Y:S01]  /*49d0*/  PRMT R127, R56, 0x7610, R127 ;  /* 0x00007610387f7816 */ /* 0x000fe2000000007f */
[----:B------:R-:W-:-:S03]  /*49e0*/  IMAD.MOV.U32 R56, RZ, RZ, R36 ;  /* 0x000000ffff387224 */ /* 0x000fc600078e0024 */
[----:B------:R-:W-:Y:S01]  /*49f0*/  PRMT R128, R20, 0x7610, R128 ;  /* 0x0000761014807816 */ /* 0x000fe20000000080 */
[----:B------:R-:W-:Y:S01]  /*4a00*/  IMAD.MOV.U32 R20, RZ, RZ, R42 ;  /* 0x000000ffff147224 */ /* 0x000fe200078e002a */
[----:B------:R-:W-:Y:S01]  /*4a10*/  PRMT R126, R56, 0x7610, R126 ;  /* 0x00007610387e7816 */ /* 0x000fe2000000007e */
[----:B------:R-:W-:-:S05]  /*4a20*/  IMAD.MOV.U32 R56, RZ, RZ, R43 ;  /* 0x000000ffff387224 */ /* 0x000fca00078e002b */
[----:B------:R-:W-:Y:S01]  /*4a30*/  PRMT R129, R20, 0x5410, R56 ;  /* 0x0000541014817816 */ /* 0x000fe20000000038 */
[----:B------:R-:W-:Y:S02]  /*4a40*/  IMAD.MOV.U32 R20, RZ, RZ, R40 ;  /* 0x000000ffff147224 */ /* 0x000fe400078e0028 */
[----:B------:R-:W-:-:S03]  /*4a50*/  IMAD.MOV.U32 R56, RZ, RZ, R41 ;  /* 0x000000ffff387224 */ /* 0x000fc600078e0029 */
[----:B------:R-:W-:Y:S01]  /*4a60*/  PRMT R130, R20, 0x7610, R130 ;  /* 0x0000761014827816 */ /* 0x000fe20000000082 */
[----:B------:R-:W-:Y:S01]  /*4a70*/  IMAD.MOV.U32 R20, RZ, RZ, R47 ;  /* 0x000000ffff147224 */ /* 0x000fe200078e002f */
[----:B------:R-:W-:Y:S01]  /*4a80*/  PRMT R119, R56, 0x7610, R119 ;  /* 0x0000761038777816 */ /* 0x000fe20000000077 */
        /* <DEDUP_REMOVED lines=9> */
[----:B------:R-:W-:-:S04]  /*4b20*/  PRMT R125, R56, 0x7610, R125 ;  /* 0x00007610387d7816 */ /* 0x000fc8000000007d */
        /* <DEDUP_REMOVED lines=14> */
.L_x_10366:
[----:B------:R-:W-:Y:S01]  /*4c10*/  IMAD R20, R17, 0x8, R16 ;  /* 0x0000000811147824 */ /* 0x000fe200078e0210 */
[----:B------:R-:W-:Y:S01]  /*4c20*/  SHF.L.U32 R86, R155, 0x1f, RZ ;  /* 0x0000001f9b567819 */ /* 0x000fe200000006ff */
[----:B------:R-:W-:Y:S03]  /*4c30*/  BSSY B1, `(.L_x_10367) ;  /* 0x0000003000017945 */ /* 0x000fe60003800000 */
[----:B------:R-:W0:Y:S02]  /*4c40*/  SYNCS.PHASECHK.TRANS64.TRYWAIT P5, [R20+URZ+0x31c90], R86 ;  /* 0x031c9056140075a7 */ /* 0x000e2400080a017f */
[----:B0-----:R-:W-:Y:S05]  /*4c50*/  @!P5 BRA `(.L_x_10368) ;  /* 0x0000018c003cd947 */ /* 0x001fea0003800000 */
.L_x_10630:
[----:B------:R-:W-:Y:S05]  /*4c60*/  BSYNC B1 ;  /* 0x0000000000017941 */ /* 0x000fea0003800000 */
.L_x_10367:
[----:B------:R-:W-:Y:S05]  /*4c70*/  @P4 BRA `(.L_x_10341) ;  /* 0x0000001800dc4947 */ /* 0x000fea0003800000 */
[----:B------:R-:W1:Y:S01]  /*4c80*/  LDC R110, c[0x0][0x2f4] ;  /* 0x0000bd00ff6e7b82 */ /* 0x000e620000000800 */
[----:B------:R-:W-:Y:S01]  /*4c90*/  ISETP.NE.AND P4, PT, R10, RZ, PT ;  /* 0x000000ff0a00720c */ /* 0x000fe20003f85270 */
[----:B------:R-:W-:Y:S01]  /*4ca0*/  ULDC.64 UR4, c[0x0][0x300] ;  /* 0x0000c00000047ab9 */ /* 0x000fe20000000a00 */
[----:B------:R-:W-:Y:S01]  /*4cb0*/  SHF.R.S32.HI R56, RZ, 0x1f, R19 ;  /* 0x0000001fff387819 */ /* 0x000fe20000011413 */
[----:B------:R-:W-:Y:S01]  /*4cc0*/  IMAD.MOV.U32 R93, RZ, RZ, R92 ;  /* 0x000000ffff5d7224 */ /* 0x000fe200078e005c */
[----:B------:R-:W-:Y:S01]  /*4cd0*/  BSSY B1, `(.L_x_10369) ;  /* 0x0000088000017945 */ /* 0x000fe20003800000 */
[----:B------:R-:W-:Y:S02]  /*4ce0*/  IMAD.MOV.U32 R92, RZ, RZ, R60 ;  /* 0x000000ffff5c7224 */ /* 0x000fe400078e003c */
[----:B------:R-:W-:Y:S02]  /*4cf0*/  IMAD R56, R56, UR4, RZ ;  /* 0x0000000438387c24 */ /* 0x000fe4000f8e02ff */
[----:B------:R-:W-:-:S04]  /*4d00*/  IMAD.WIDE.U32 R92, R19, UR4, R92 ;  /* 0x00000004135c7c25 */ /* 0x000fc8000f8e005c */
[----:B------:R-:W-:-:S04]  /*4d10*/  IMAD R56, R19, UR5, R56 ;  /* 0x0000000513387c24 */ /* 0x000fc8000f8e0238 */
[----:B------:R-:W-:Y:S02]  /*4d20*/  IMAD.IADD R111, R56, 0x1, R93 ;  /* 0x00000001386f7824 */ /* 0x000fe400078e025d */
[----:B-1----:R-:W-:Y:S01]  /*4d30*/  IMAD.IADD R114, R110, 0x1, -R107 ;  /* 0x000000016e727824 */ /* 0x002fe200078e0a6b */
[----:B------:R-:W-:Y:S06]  /*4d40*/  @!P4 BRA `(.L_x_10370) ;  /* 0x000000080000c947 */ /* 0x000fec0003800000 */
[----:B------:R-:W2:Y:S04]  /*4d50*/  LDL R62, [R1+0x50] ;  /* 0x00005000013e7983 */ /* 0x000ea80000100800 */
[----:B------:R-:W3:Y:S04]  /*4d60*/  LDL R58, [R1+0x54] ;  /* 0x00005400013a7983 */ /* 0x000ee80000100800 */
[----:B------:R-:W4:Y:S01]  /*4d70*/  LDL R59, [R1+0x58] ;  /* 0x00005800013b7983 */ /* 0x000f220000100800 */
[----:B------:R-:W-:-:S04]  /*4d80*/  SEL R56, R107, R114, !P0 ;  /* 0x000000726b387207 */ /* 0x000fc80004000000 */
[----:B------:R-:W-:-:S04]  /*4d90*/  SHF.R.S32.HI R57, RZ, 0x1f, R56 ;  /* 0x0000001fff397819 */ /* 0x000fc80000011438 */
[----:B------:R-:W-:-:S04]  /*4da0*/  LEA.HI R57, R57, R56, RZ, 0x4 ;  /* 0x0000003839397211 */ /* 0x000fc800078f20ff */
[----:B------:R-:W-:-:S04]  /*4db0*/  SHF.R.S32.HI R57, RZ, 0x4, R57 ;  /* 0x00000004ff397819 */ /* 0x000fc80000011439 */
[----:B------:R-:W-:-:S04]  /*4dc0*/  LEA.HI.SX32 R115, R7, R57, 0x1d ;  /* 0x0000003907737211 */ /* 0x000fc800078feaff */
[----:B------:R-:W-:-:S04]  /*4dd0*/  SHF.R.S32.HI R57, RZ, 0x1f, R115 ;  /* 0x0000001fff397819 */ /* 0x000fc80000011473 */
[----:B------:R-:W-:Y:S01]  /*4de0*/  LEA.HI R57, R57, R115, RZ, 0x2 ;  /* 0x0000007339397211 */ /* 0x000fe200078f10ff */
[----:B------:R-:W-:-:S03]  /*4df0*/  IMAD.SHL.U32 R115, R115, 0x8, RZ ;  /* 0x0000000873737824 */ /* 0x000fc600078e00ff */
[----:B------:R-:W-:Y:S02]  /*4e00*/  SHF.R.S32.HI R57, RZ, 0x2, R57 ;  /* 0x00000002ff397819 */ /* 0x000fe40000011439 */
[----:B------:R-:W-:Y:S01]  /*4e10*/  ISETP.GE.AND P4, PT, R144, R106, PT ;  /* 0x0000006a9000720c */ /* 0x000fe20003f86270 */
[----:B------:R-:W-:Y:S01]  /*4e20*/  BSSY B2, `(.L_x_10371) ;  /* 0x0000066000027945 */ /* 0x000fe20003800000 */
[----:B--2---:R-:W-:-:S04]  /*4e30*/  LOP3.LUT R56, R62, 0x18, R115, 0xf8, !PT ;  /* 0x000000183e387812 */ /* 0x004fc800078ef873 */
[----:B---3--:R-:W-:Y:S01]  /*4e40*/  LOP3.LUT R56, R56, R58, RZ, 0x3c, !PT ;  /* 0x0000003a38387212 */ /* 0x008fe200078e3cff */
[----:B----4-:R-:W-:-:S04]  /*4e50*/  IMAD R57, R57, 0x1200, R59 ;  /* 0x0000120039397824 */ /* 0x010fc800078e023b */
[----:B------:R-:W-:-:S04]  /*4e60*/  IMAD.IADD R56, R57, 0x1, R56 ;  /* 0x0000000139387824 */ /* 0x000fc800078e0238 */
[C---:B------:R-:W-:Y:S02]  /*4e70*/  IMAD R60, R17.reuse, 0x3600, R56 ;  /* 0x00003600113c7824 */ /* 0x040fe400078e0238 */
[----:B------:R-:W-:Y:S02]  /*4e80*/  IMAD R56, R17, 0x3600, R103 ;  /* 0x0000360011387824 */ /* 0x000fe400078e0267 */
[--C-:B------:R-:W-:Y:S02]  /*4e90*/  IMAD R60, R60, 0x2, R16.reuse ;  /* 0x000000023c3c7824 */ /* 0x100fe400078e0210 */
[----:B------:R-:W-:-:S04]  /*4ea0*/  IMAD R56, R56, 0x2, R16 ;  /* 0x0000000238387824 */ /* 0x000fc800078e0210 */
[----:B------:R-:W1:Y:S04]  /*4eb0*/  LDS.128 R60, [R60+0x16a00] ;  /* 0x016a00003c3c7984 */ /* 0x000e680000000c00 */
[----:B------:R-:W2:Y:S01]  /*4ec0*/  LDS.128 R56, [R56+0x16a00] ;  /* 0x016a000038387984 */ /* 0x000ea20000000c00 */
[----:B------:R-:W-:Y:S05]  /*4ed0*/  @P4 BRA `(.L_x_10372) ;  /* 0x0000000400684947 */ /* 0x000fea0003800000 */
[----:B-1----:R-:W-:Y:S01]  /*4ee0*/  IMAD.MOV.U32 R118, RZ, RZ, R61 ;  /* 0x000000ffff767224 */ /* 0x002fe200078e003d */
        /* <DEDUP_REMOVED lines=8> */
[CC--:B------:R-:W-:Y:S01]  /*4f70*/  FMUL.FTZ R61, R57.reuse, R116.reuse ;  /* 0x00000074393d7220 */ /* 0x0c0fe20000410000 */
        /* <DEDUP_REMOVED lines=12> */
[----:B------:R-:W-:Y:S02]  /*5040*/  HADD2.F32 R116, -RZ, R116.H0_H0 ;  /* 0x20000074ff747230 */ /* 0x000fe40000004100 */
[C---:B------:R-:W-:Y:S01]  /*5050*/  FMUL.FTZ R119, R53.reuse, R119 ;  /* 0x0000007735777220 */ /* 0x040fe20000410000 */
[----:B------:R-:W-:Y:S01]  /*5060*/  FFMA.FTZ R53, R53, R41, -R117 ;  /* 0x0000002935357223 */ /* 0x000fe20000010875 */
[----:B------:R-:W-:-:S02]  /*5070*/  HADD2.F32 R117, -RZ, R131.H0_H0 ;  /* 0x20000083ff757230 */ /* 0x000fc40000004100 */
[----:B------:R-:W-:Y:S01]  /*5080*/  FFMA.FTZ R41, R52, R41, R119 ;  /* 0x0000002934297223 */ /* 0x000fe20000010077 */
[----:B------:R-:W-:Y:S02]  /*5090*/  IMAD.MOV.U32 R52, RZ, RZ, R59 ;  /* 0x000000ffff347224 */ /* 0x000fe400078e003b */
[----:B------:R-:W-:Y:S02]  /*50a0*/  HADD2.F32 R119, -RZ, R129.H1_H1 ;  /* 0x30000081ff777230 */ /* 0x000fe40000004100 */
[----:B------:R-:W-:Y:S01]  /*50b0*/  FMUL.FTZ R59, R118, R117 ;  /* 0x00000075763b7220 */ /* 0x000fe20000410000 */
[----:B------:R-:W-:Y:S01]  /*50c0*/  F2FP.F16.F32.PACK_AB R53, R53, R61 ;  /* 0x0000003d3535723e */ /* 0x000fe200000000ff */
[----:B------:R-:W-:Y:S01]  /*50d0*/  HADD2.F32 R120, -RZ, R52.H0_H0 ;  /* 0x20000034ff787230 */ /* 0x000fe20000004100 */
[----:B------:R-:W-:-:S03]  /*50e0*/  F2FP.F16.F32.PACK_AB R41, R41, R57 ;  /* 0x000000392929723e */ /* 0x000fc600000000ff */
[----:B------:R-:W-:Y:S02]  /*50f0*/  IMAD.MOV.U32 R57, RZ, RZ, R53 ;  /* 0x000000ffff397224 */ /* 0x000fe400078e0035 */
[C---:B------:R-:W-:Y:S01]  /*5100*/  FMUL.FTZ R117, R120.reuse, R117 ;  /* 0x0000007578757220 */ /* 0x040fe20000410000 */
[-C--:B------:R-:W-:Y:S01]  /*5110*/  FFMA.FTZ R59, R120, R119.reuse, -R59 ;  /* 0x00000077783b7223 */ /* 0x080fe2000001083b */
[----:B------:R-:W-:Y:S02]  /*5120*/  HADD2.F32 R120, -RZ, R131.H1_H1 ;  /* 0x30000083ff787230 */ /* 0x000fe40000004100 */
[----:B------:R-:W-:Y:S01]  /*5130*/  FFMA.FTZ R117, R118, R119, R117 ;  /* 0x0000007776757223 */ /* 0x000fe20000010075 */
[----:B------:R-:W-:Y:S01]  /*5140*/  SHF.R.U32.HI R118, RZ, 0x10, R43 ;  /* 0x00000010ff767819 */ /* 0x000fe2000001162b */
[----:B------:R-:W-:Y:S01]  /*5150*/  IMAD.MOV.U32 R61, RZ, RZ, R41 ;  /* 0x000000ffff3d7224 */ /* 0x000fe200078e0029 */
[--C-:B------:R-:W-:Y:S01]  /*5160*/  SHF.R.U64 R43, R54, 0x10, R55.reuse ;  /* 0x00000010362b7819 */ /* 0x100fe20000001237 */
[----:B------:R-:W-:Y:S01]  /*5170*/  HADD2.F32 R54, -RZ, R63.H1_H1 ;  /* 0x3000003fff367230 */ /* 0x000fe20000004100 */
[----:B------:R-:W-:Y:S01]  /*5180*/  SHF.R.U32.HI R55, RZ, 0x10, R55 ;  /* 0x00000010ff377819 */ /* 0x000fe20000011637 */
[----:B------:R-:W-:-:S02]  /*5190*/  HADD2.F32 R63, -RZ, R52.H1_H1 ;  /* 0x30000034ff3f7230 */ /* 0x000fc40000004100 */
[----:B------:R-:W-:Y:S02]  /*51a0*/  HADD2.F32 R118, -RZ, R118.H0_H0 ;  /* 0x20000076ff767230 */ /* 0x000fe40000004100 */
        /* <DEDUP_REMOVED lines=9> */
[----:B------:R-:W-:Y:S02]  /*5240*/  HADD2.F32 R63, -RZ, R130.H0_H0 ;  /* 0x20000082ff3f7230 */ /* 0x000fe40000004100 */
[-C--:B------:R-:W-:Y:S01]  /*5250*/  FMUL.FTZ R119, R54, R120.reuse ;  /* 0x0000007836777220 */ /* 0x080fe20000410000 */
[----:B------:R-:W-:Y:S01]  /*5260*/  F2FP.F16.F32.PACK_AB R55, R55, R117 ;  /* 0x000000753737723e */ /* 0x000fe200000000ff */
[----:B------:R-:W-:-:S02]  /*5270*/  FMUL.FTZ R120, R118, R120 ;  /* 0x0000007876787220 */ /* 0x000fc40000410000 */
        /* <DEDUP_REMOVED lines=8> */
[C---:B------:R-:W-:Y:S01]  /*5300*/  FMUL.FTZ R116, R60.reuse, R116 ;  /* 0x000000743c747220 */ /* 0x040fe20000410000 */
[----:B------:R-:W-:Y:S02]  /*5310*/  HADD2.F32 R58, -RZ, R58.H1_H1 ;  /* 0x3000003aff3a7230 */ /* 0x000fe40000004100 */
[-C--:B------:R-:W-:Y:S01]  /*5320*/  FFMA.FTZ R40, R60, R56.reuse, -R40 ;  /* 0x000000383c287223 */ /* 0x080fe20000010828 */
[----:B------:R-:W-:Y:S02]  /*5330*/  HADD2.F32 R60, -RZ, R129.H0_H0 ;  /* 0x20000081ff3c7230 */ /* 0x000fe40000004100 */
[----:B------:R-:W-:Y:S01]  /*5340*/  FFMA.FTZ R54, R54, R56, R116 ;  /* 0x0000003836367223 */ /* 0x000fe20000010074 */
[--C-:B------:R-:W-:Y:S02]  /*5350*/  HADD2.F32 R56, -RZ, R62.reuse.H0_H0 ;  /* 0x2000003eff387230 */ /* 0x100fe40000004100 */
[----:B------:R-:W-:Y:S01]  /*5360*/  HADD2.F32 R62, -RZ, R62.H1_H1 ;  /* 0x3000003eff3e7230 */ /* 0x000fe20000004100 */
[----:B------:R-:W-:-:S02]  /*5370*/  F2FP.F16.F32.PACK_AB R40, R40, R119 ;  /* 0x000000772828723e */ /* 0x000fc400000000ff */
[-C--:B------:R-:W-:Y:S01]  /*5380*/  FMUL.FTZ R116, R56, R118.reuse ;  /* 0x0000007638747220 */ /* 0x080fe20000410000 */
[C---:B------:R-:W-:Y:S01]  /*5390*/  FMUL.FTZ R118, R63.reuse, R118 ;  /* 0x000000763f767220 */ /* 0x040fe20000410000 */
[----:B------:R-:W-:Y:S02]  /*53a0*/  F2FP.F16.F32.PACK_AB R54, R54, R120 ;  /* 0x000000783636723e */ /* 0x000fe400000000ff */
        /* <DEDUP_REMOVED lines=13> */
.L_x_10372:
[----:B------:R-:W-:Y:S05]  /*5480*/  BSYNC B2 ;  /* 0x0000000000027941 */ /* 0x000fea0003800000 */
.L_x_10371:
        /* <DEDUP_REMOVED lines=11> */
[----:B-1----:R2:W-:Y:S04]  /*5540*/  @!P4 STG.E.128 desc[UR60][R42.64], R60 ;  /* 0x0000003c2a00c986 */ /* 0x0025e8000c101d3c */
.L_x_10370:
[----:B------:R-:W-:Y:S05]  /*5550*/  BSYNC B1 ;  /* 0x0000000000017941 */ /* 0x000fea0003800000 */
.L_x_10369:
[----:B------:R-:W-:Y:S01]  /*5560*/  ISETP.NE.AND P4, PT, R11, RZ, PT ;  /* 0x000000ff0b00720c */ /* 0x000fe20003f85270 */
[----:B------:R-:W-:-:S12]  /*5570*/  BSSY B1, `(.L_x_10373) ;  /* 0x0000082000017945 */ /* 0x000fd80003800000 */
[----:B------:R-:W-:Y:S05]  /*5580*/  @!P4 BRA `(.L_x_10374) ;  /* 0x000000080000c947 */ /* 0x000fea0003800000 */
[----:B------:R-:W3:Y:S04]  /*5590*/  LDL R52, [R1+0x50] ;  /* 0x0000500001347983 */ /* 0x000ee80000100800 */
[----:B--2---:R-:W2:Y:S04]  /*55a0*/  LDL R42, [R1+0x54] ;  /* 0x00005400012a7983 */ /* 0x004ea80000100800 */
        /* <DEDUP_REMOVED lines=12> */
[----:B---3--:R-:W-:-:S04]  /*5670*/  LOP3.LUT R40, R52, 0x18, R56, 0xf8, !PT ;  /* 0x0000001834287812 */ /* 0x008fc800078ef838 */
[----:B--2---:R-:W-:Y:S01]  /*5680*/  LOP3.LUT R40, R40, R42, RZ, 0x3c, !PT ;  /* 0x0000002a28287212 */ /* 0x004fe200078e3cff */
        /* <DEDUP_REMOVED lines=13> */
[----:B------:R-:W-:Y:S01]  /*5760*/  HADD2.F32 R59, -RZ, R128.H1_H1 ;  /* 0x30000080ff3b7230 */ /* 0x000fe20000004100 */
[----:B------:R-:W-:Y:S01]  /*5770*/  SHF.R.U64 R38, R38, 0x10, R39 ;  /* 0x0000001026267819 */ /* 0x000fe20000001227 */
[----:B------:R-:W-:Y:S02]  /*5780*/  HADD2.F32 R41, -RZ, R58.H0_H0 ;  /* 0x2000003aff297230 */ /* 0x000fe40000004100 */
[----:B------:R-:W-:Y:S02]  /*5790*/  HADD2.F32 R61, -RZ, R57.H0_H0 ;  /* 0x20000039ff3d7230 */ /* 0x000fe40000004100 */
[----:B------:R-:W-:-:S02]  /*57a0*/  HADD2.F32 R60, -RZ, R128.H0_H0 ;  /* 0x20000080ff3c7230 */ /* 0x000fc40000004100 */
[-C--:B------:R-:W-:Y:S01]  /*57b0*/  FMUL.FTZ R53, R41, R59.reuse ;  /* 0x0000003b29357220 */ /* 0x080fe20000410000 */
[----:B------:R-:W-:Y:S02]  /*57c0*/  HADD2.F32 R58, -RZ, R58.H1_H1 ;  /* 0x3000003aff3a7230 */ /* 0x000fe40000004100 */
[C---:B------:R-:W-:Y:S01]  /*57d0*/  FMUL.FTZ R59, R61.reuse, R59 ;  /* 0x0000003b3d3b7220 */ /* 0x040fe20000410000 */
[----:B------:R-:W-:Y:S02]  /*57e0*/  HADD2.F32 R37, -RZ, R37.H0_H0 ;  /* 0x20000025ff257230 */ /* 0x000fe40000004100 */
[-C--:B------:R-:W-:Y:S01]  /*57f0*/  FFMA.FTZ R53, R61, R60.reuse, -R53 ;  /* 0x0000003c3d357223 */ /* 0x080fe20000010835 */
[----:B------:R-:W-:Y:S02]  /*5800*/  HADD2.F32 R36, -RZ, R36.H0_H0 ;  /* 0x20000024ff247230 */ /* 0x000fe40000004100 */
[----:B------:R-:W-:Y:S01]  /*5810*/  FFMA.FTZ R41, R41, R60, R59 ;  /* 0x0000003c29297223 */ /* 0x000fe2000001003b */
[--C-:B------:R-:W-:Y:S01]  /*5820*/  SHF.R.U32.HI R59, RZ, 0x10, R49.reuse ;  /* 0x00000010ff3b7819 */ /* 0x100fe20000011631 */
[----:B------:R-:W-:Y:S01]  /*5830*/  HADD2.F32 R60, -RZ, R127.H1_H1 ;  /* 0x3000007fff3c7230 */ /* 0x000fe20000004100 */
[----:B------:R-:W-:Y:S01]  /*5840*/  SHF.R.U64 R49, R48, 0x10, R49 ;  /* 0x0000001030317819 */ /* 0x000fe20000001231 */
[----:B------:R-:W-:-:S02]  /*5850*/  HADD2.F32 R48, -RZ, R57.H1_H1 ;  /* 0x30000039ff307230 */ /* 0x000fc40000004100 */
[----:B------:R-:W-:Y:S02]  /*5860*/  HADD2.F32 R59, -RZ, R59.H0_H0 ;  /* 0x2000003bff3b7230 */ /* 0x000fe40000004100 */
[----:B------:R-:W-:Y:S02]  /*5870*/  HADD2.F32 R49, -RZ, R49.H0_H0 ;  /* 0x20000031ff317230 */ /* 0x000fe40000004100 */
[----:B------:R-:W-:Y:S02]  /*5880*/  HADD2.F32 R38, -RZ, R38.H0_H0 ;  /* 0x20000026ff267230 */ /* 0x000fe40000004100 */
[-C--:B------:R-:W-:Y:S01]  /*5890*/  FMUL.FTZ R57, R58, R59.reuse ;  /* 0x0000003b3a397220 */ /* 0x080fe20000410000 */
[----:B------:R-:W-:-:S03]  /*58a0*/  FMUL.FTZ R59, R48, R59 ;  /* 0x0000003b303b7220 */ /* 0x000fc60000410000 */
[-C--:B------:R-:W-:Y:S01]  /*58b0*/  FFMA.FTZ R48, R48, R37.reuse, -R57 ;  /* 0x0000002530307223 */ /* 0x080fe20000010839 */
[----:B------:R-:W-:Y:S02]  /*58c0*/  HADD2.F32 R57, -RZ, R55.H0_H0 ;  /* 0x20000037ff397230 */ /* 0x000fe40000004100 */
[----:B------:R-:W-:Y:S01]  /*58d0*/  FFMA.FTZ R37, R58, R37, R59 ;  /* 0x000000253a257223 */ /* 0x000fe2000001003b */
[----:B------:R-:W-:Y:S02]  /*58e0*/  HADD2.F32 R58, -RZ, R127.H0_H0 ;  /* 0x2000007fff3a7230 */ /* 0x000fe40000004100 */
[--C-:B------:R-:W-:Y:S02]  /*58f0*/  HADD2.F32 R59, -RZ, R43.reuse.H0_H0 ;  /* 0x2000002bff3b7230 */ /* 0x100fe40000004100 */
[----:B------:R-:W-:Y:S01]  /*5900*/  FMUL.FTZ R61, R57, R60 ;  /* 0x0000003c393d7220 */ /* 0x000fe20000410000 */
[----:B------:R-:W-:Y:S01]  /*5910*/  HADD2.F32 R43, -RZ, R43.H1_H1 ;  /* 0x3000002bff2b7230 */ /* 0x000fe20000004100 */
[----:B------:R-:W-:-:S02]  /*5920*/  F2FP.F16.F32.PACK_AB R48, R48, R53 ;  /* 0x000000353030723e */ /* 0x000fc400000000ff */
[C---:B------:R-:W-:Y:S01]  /*5930*/  FFMA.FTZ R61, R59.reuse, R58, -R61 ;  /* 0x0000003a3b3d7223 */ /* 0x040fe2000001083d */
[----:B------:R-:W-:Y:S01]  /*5940*/  FMUL.FTZ R59, R59, R60 ;  /* 0x0000003c3b3b7220 */ /* 0x000fe20000410000 */
[----:B------:R-:W-:Y:S01]  /*5950*/  F2FP.F16.F32.PACK_AB R37, R37, R41 ;  /* 0x000000292525723e */ /* 0x000fe200000000ff */
[----:B------:R-:W-:Y:S02]  /*5960*/  IMAD.MOV.U32 R41, RZ, RZ, R48 ;  /* 0x000000ffff297224 */ /* 0x000fe400078e0030 */
[----:B------:R-:W-:Y:S01]  /*5970*/  FFMA.FTZ R59, R57, R58, R59 ;  /* 0x0000003a393b7223 */ /* 0x000fe2000001003b */
[----:B------:R-:W-:Y:S01]  /*5980*/  SHF.R.U32.HI R57, RZ, 0x10, R39 ;  /* 0x00000010ff397819 */ /* 0x000fe20000011627 */
[----:B------:R-:W-:Y:S01]  /*5990*/  IMAD.MOV.U32 R53, RZ, RZ, R37 ;  /* 0x000000ffff357224 */ /* 0x000fe200078e0025 */
[--C-:B------:R-:W-:Y:S02]  /*59a0*/  SHF.R.U64 R39, R50, 0x10, R51.reuse ;  /* 0x0000001032277819 */ /* 0x100fe40000001233 */
[----:B------:R-:W-:Y:S01]  /*59b0*/  SHF.R.U32.HI R50, RZ, 0x10, R51 ;  /* 0x00000010ff327819 */ /* 0x000fe20000011633 */
[----:B------:R-:W-:-:S02]  /*59c0*/  HADD2.F32 R51, -RZ, R55.H1_H1 ;  /* 0x30000037ff337230 */ /* 0x000fc40000004100 */
[----:B------:R-:W-:Y:S02]  /*59d0*/  HADD2.F32 R57, -RZ, R57.H0_H0 ;  /* 0x20000039ff397230 */ /* 0x000fe40000004100 */
[----:B------:R-:W-:Y:S02]  /*59e0*/  HADD2.F32 R50, -RZ, R50.H0_H0 ;  /* 0x20000032ff327230 */ /* 0x000fe40000004100 */
[----:B------:R-:W-:-:S03]  /*59f0*/  HADD2.F32 R39, -RZ, R39.H0_H0 ;  /* 0x20000027ff277230 */ /* 0x000fc60000004100 */
[----:B------:R-:W-:-:S04]  /*5a00*/  FMUL.FTZ R55, R51, R50 ;  /* 0x0000003233377220 */ /* 0x000fc80000410000 */
[CC--:B------:R-:W-:Y:S01]  /*5a10*/  FFMA.FTZ R55, R43.reuse, R57.reuse, -R55 ;  /* 0x000000392b377223 */ /* 0x0c0fe20000010837 */
[----:B------:R-:W-:Y:S01]  /*5a20*/  FMUL.FTZ R43, R43, R50 ;  /* 0x000000322b2b7220 */ /* 0x000fe20000410000 */
[--C-:B------:R-:W-:Y:S02]  /*5a30*/  HADD2.F32 R50, -RZ, R52.reuse.H0_H0 ;  /* 0x20000034ff327230 */ /* 0x100fe40000004100 */
[----:B------:R-:W-:Y:S02]  /*5a40*/  HADD2.F32 R52, -RZ, R52.H1_H1 ;  /* 0x30000034ff347230 */ /* 0x000fe40000004100 */
[----:B------:R-:W-:Y:S01]  /*5a50*/  FFMA.FTZ R43, R51, R57, R43 ;  /* 0x00000039332b7223 */ /* 0x000fe2000001002b */
[----:B------:R-:W-:Y:S01]  /*5a60*/  HADD2.F32 R57, -RZ, R126.H1_H1 ;  /* 0x3000007eff397230 */ /* 0x000fe20000004100 */
[----:B------:R-:W-:Y:S01]  /*5a70*/  F2FP.F16.F32.PACK_AB R55, R55, R61 ;  /* 0x0000003d3737723e */ /* 0x000fe200000000ff */
[----:B------:R-:W-:Y:S02]  /*5a80*/  HADD2.F32 R51, -RZ, R40.H0_H0 ;  /* 0x20000028ff337230 */ /* 0x000fe40000004100 */
[----:B------:R-:W-:-:S02]  /*5a90*/  HADD2.F32 R126, -RZ, R126.H0_H0 ;  /* 0x2000007eff7e7230 */ /* 0x000fc40000004100 */
[CC--:B------:R-:W-:Y:S01]  /*5aa0*/  FMUL.FTZ R58, R50.reuse, R57.reuse ;  /* 0x00000039323a7220 */ /* 0x0c0fe20000410000 */
[----:B------:R-:W-:Y:S02]  /*5ab0*/  HADD2.F32 R40, -RZ, R40.H1_H1 ;  /* 0x30000028ff287230 */ /* 0x000fe40000004100 */
[----:B------:R-:W-:Y:S01]  /*5ac0*/  FMUL.FTZ R57, R51, R57 ;  /* 0x0000003933397220 */ /* 0x000fe20000410000 */
[----:B------:R-:W-:Y:S01]  /*5ad0*/  F2FP.F16.F32.PACK_AB R59, R43, R59 ;  /* 0x0000003b2b3b723e */ /* 0x000fe200000000ff */
[-C--:B------:R-:W-:Y:S01]  /*5ae0*/  FFMA.FTZ R58, R51, R126.reuse, -R58 ;  /* 0x0000007e333a7223 */ /* 0x080fe2000001083a */
[--C-:B------:R-:W-:Y:S02]  /*5af0*/  HADD2.F32 R51, -RZ, R125.reuse.H0_H0 ;  /* 0x2000007dff337230 */ /* 0x100fe40000004100 */
        /* <DEDUP_REMOVED lines=28> */
.L_x_10376:
[----:B------:R-:W-:Y:S05]  /*5cc0*/  BSYNC B2 ;  /* 0x0000000000027941 */ /* 0x000fea0003800000 */
.L_x_10375:
        /* <DEDUP_REMOVED lines=12> */
.L_x_10374:
[----:B------:R-:W-:Y:S05]  /*5d90*/  BSYNC B1 ;  /* 0x0000000000017941 */ /* 0x000fea0003800000 */
.L_x_10373:
[----:B------:R-:W-:-:S13]  /*5da0*/  ISETP.NE.AND P4, PT, R12, RZ, PT ;  /* 0x000000ff0c00720c */ /* 0x000fda0003f85270 */
[----:B------:R-:W-:Y:S05]  /*5db0*/  @!P4 BRA `(.L_x_10341) ;  /* 0x00000008008cc947 */ /* 0x000fea0003800000 */
[----:B---3--:R-:W3:Y:S04]  /*5dc0*/  LDL R36, [R1] ;  /* 0x0000000001247983 */ /* 0x008ee80000100800 */
[----:B------:R-:W2:Y:S04]  /*5dd0*/  LDL R39, [R1+0x50] ;  /* 0x0000500001277983 */ /* 0x000ea80000100800 */
[----:B------:R-:W4:Y:S04]  /*5de0*/  LDL R38, [R1+0x58] ;  /* 0x0000580001267983 */ /* 0x000f280000100800 */
[----:B------:R-:W5:Y:S01]  /*5df0*/  LDL R37, [R1+0x54] ;  /* 0x0000540001257983 */ /* 0x000f620000100800 */
[----:B------:R-:W-:Y:S01]  /*5e00*/  BSSY B1, `(.L_x_10377) ;  /* 0x0000074000017945 */ /* 0x000fe20003800000 */
[----:B---3--:R-:W-:-:S02]  /*5e10*/  LOP3.LUT P6, RZ, R36, 0x1, RZ, 0xc0, !PT ;  /* 0x0000000124ff7812 */ /* 0x008fc400078cc0ff */
[----:B------:R-:W-:Y:S01]  /*5e20*/  IADD3 R36, P4, P5, R24, R92, R76 ;  /* 0x0000005c18247210 */ /* 0x000fe20007d9e04c */
[----:B--2---:R-:W-:Y:S02]  /*5e30*/  IMAD.MOV.U32 R40, RZ, RZ, R39 ;  /* 0x000000ffff287224 */ /* 0x004fe400078e0027 */
[----:B----4-:R-:W-:Y:S01]  /*5e40*/  IMAD.MOV.U32 R39, RZ, RZ, R38 ;  /* 0x000000ffff277224 */ /* 0x010fe200078e0026 */
[----:B------:R-:W-:Y:S01]  /*5e50*/  SEL R114, R107, R114, !P6 ;  /* 0x000000726b727207 */ /* 0x000fe20007000000 */
[----:B-----5:R-:W-:Y:S01]  /*5e60*/  IMAD.MOV.U32 R38, RZ, RZ, R37 ;  /* 0x000000ffff267224 */ /* 0x020fe200078e0025 */
[----:B------:R-:W-:Y:S02]  /*5e70*/  IADD3.X R37, R3, R111, R98, P4, P5 ;  /* 0x0000006f03257210 */ /* 0x000fe400027ea462 */
[----:B------:R-:W-:-:S04]  /*5e80*/  LEA R48, P4, R36, R90, 0x1 ;  /* 0x0000005a24307211 */ /* 0x000fc800078808ff */
[----:B------:R-:W-:Y:S02]  /*5e90*/  LEA.HI.X R49, R36, R91, R37, 0x1, P4 ;  /* 0x0000005b24317211 */ /* 0x000fe400020f0c25 */
[----:B------:R-:W-:-:S04]  /*5ea0*/  SHF.R.S32.HI R37, RZ, 0x1f, R114 ;  /* 0x0000001fff257819 */ /* 0x000fc80000011472 */
[----:B------:R-:W-:-:S04]  /*5eb0*/  LEA.HI R37, R37, R114, RZ, 0x4 ;  /* 0x0000007225257211 */ /* 0x000fc800078f20ff */
[----:B------:R-:W-:-:S04]  /*5ec0*/  SHF.R.S32.HI R36, RZ, 0x4, R37 ;  /* 0x00000004ff247819 */ /* 0x000fc80000011425 */
        /* <DEDUP_REMOVED lines=13> */
[----:B------:R-:W1:Y:S04]  /*5fa0*/  LDS.128 R36, [R37+0x16a00] ;  /* 0x016a000025247984 */ /* 0x000e680000000c00 */
[----:B------:R-:W2:Y:S01]  /*5fb0*/  LDS.128 R40, [R40+0x16a00] ;  /* 0x016a000028287984 */ /* 0x000ea20000000c00 */
[----:B------:R-:W-:-:S13]  /*5fc0*/  ISETP.GE.AND P4, PT, R4, R106, PT ;  /* 0x0000006a0400720c */ /* 0x000fda0003f86270 */
[----:B------:R-:W-:Y:S05]  /*5fd0*/  @P4 BRA `(.L_x_10378) ;  /* 0x0000000400584947 */ /* 0x000fea0003800000 */
[----:B------:R-:W-:Y:S01]  /*5fe0*/  HADD2.F32 R53, -RZ, R124.H1_H1 ;  /* 0x3000007cff357230 */ /* 0x000fe20000004100 */
[----:B------:R-:W-:Y:S01]  /*5ff0*/  SHF.R.U64 R32, R32, 0x10, R33 ;  /* 0x0000001020207819 */ /* 0x000fe20000001221 */
[----:B--2---:R-:W-:Y:S01]  /*6000*/  HADD2.F32 R51, -RZ, R41.H0_H0 ;  /* 0x20000029ff337230 */ /* 0x004fe20000004100 */
[----:B------:R-:W-:Y:S01]  /*6010*/  SHF.R.U32.HI R56, RZ, 0x10, R47 ;  /* 0x00000010ff387819 */ /* 0x000fe2000001162f */
[----:B-1----:R-:W-:Y:S01]  /*6020*/  HADD2.F32 R52, -RZ, R37.H0_H0 ;  /* 0x20000025ff347230 */ /* 0x002fe20000004100 */
[----:B------:R-:W-:Y:S01]  /*6030*/  SHF.R.U32.HI R58, RZ, 0x10, R35 ;  /* 0x00000010ff3a7819 */ /* 0x000fe20000011623 */
[----:B------:R-:W-:Y:S02]  /*6040*/  HADD2.F32 R54, -RZ, R122.H1_H1 ;  /* 0x3000007aff367230 */ /* 0x000fe40000004100 */
[-C--:B------:R-:W-:Y:S01]  /*6050*/  FMUL.FTZ R55, R51, R53.reuse ;  /* 0x0000003533377220 */ /* 0x080fe20000410000 */
[----:B------:R-:W-:Y:S02]  /*6060*/  HADD2.F32 R41, -RZ, R41.H1_H1 ;  /* 0x30000029ff297230 */ /* 0x000fe40000004100 */
[----:B------:R-:W-:Y:S01]  /*6070*/  FMUL.FTZ R53, R52, R53 ;  /* 0x0000003534357220 */ /* 0x000fe20000410000 */
[----:B------:R-:W-:-:S02]  /*6080*/  HADD2.F32 R56, -RZ, R56.H0_H0 ;  /* 0x20000038ff387230 */ /* 0x000fc40000004100 */
[-C--:B------:R-:W-:Y:S01]  /*6090*/  FFMA.FTZ R55, R52, R54.reuse, -R55 ;  /* 0x0000003634377223 */ /* 0x080fe20000010837 */
[----:B------:R-:W-:Y:S02]  /*60a0*/  HADD2.F32 R52, -RZ, R37.H1_H1 ;  /* 0x30000025ff347230 */ /* 0x000fe40000004100 */
[----:B------:R-:W-:Y:S01]  /*60b0*/  FFMA.FTZ R53, R51, R54, R53 ;  /* 0x0000003633357223 */ /* 0x000fe20000010035 */
[----:B------:R-:W-:Y:S01]  /*60c0*/  SHF.R.U32.HI R51, RZ, 0x10, R45 ;  /* 0x00000010ff337819 */ /* 0x000fe2000001162d */
[----:B------:R-:W-:Y:S01]  /*60d0*/  HADD2.F32 R58, -RZ, R58.H0_H0 ;  /* 0x2000003aff3a7230 */ /* 0x000fe20000004100 */
[----:B------:R-:W-:Y:S01]  /*60e0*/  SHF.R.U32.HI R54, RZ, 0x10, R33 ;  /* 0x00000010ff367819 */ /* 0x000fe20000011621 */
[----:B------:R-:W-:Y:S01]  /*60f0*/  IMAD.MOV.U32 R33, RZ, RZ, R43 ;  /* 0x000000ffff217224 */ /* 0x000fe200078e002b */
[----:B------:R-:W-:Y:S01]  /*6100*/  SHF.R.U64 R44, R44, 0x10, R45 ;  /* 0x000000102c2c7819 */ /* 0x000fe2000000122d */
[----:B------:R-:W-:Y:S01]  /*6110*/  HADD2.F32 R51, -RZ, R51.H0_H0 ;  /* 0x20000033ff337230 */ /* 0x000fe20000004100 */
[----:B------:R-:W-:Y:S01]  /*6120*/  SHF.R.U64 R46, R46, 0x10, R47 ;  /* 0x000000102e2e7819 */ /* 0x000fe2000000122f */
[----:B------:R-:W-:Y:S01]  /*6130*/  HADD2.F32 R37, -RZ, R54.H0_H0 ;  /* 0x20000036ff257230 */ /* 0x000fe20000004100 */
[----:B------:R-:W-:Y:S01]  /*6140*/  SHF.R.U64 R35, R34, 0x10, R35 ;  /* 0x0000001022237819 */ /* 0x000fe20000001223 */
[----:B------:R-:W-:-:S02]  /*6150*/  HADD2.F32 R43, -RZ, R123.H1_H1 ;  /* 0x3000007bff2b7230 */ /* 0x000fc40000004100 */
[CC--:B------:R-:W-:Y:S01]  /*6160*/  FMUL.FTZ R54, R41.reuse, R51.reuse ;  /* 0x0000003329367220 */ /* 0x0c0fe20000410000 */
[C---:B------:R-:W-:Y:S01]  /*6170*/  FMUL.FTZ R51, R52.reuse, R51 ;  /* 0x0000003334337220 */ /* 0x040fe20000410000 */
[----:B------:R-:W-:Y:S02]  /*6180*/  HADD2.F32 R45, -RZ, R121.H1_H1 ;  /* 0x30000079ff2d7230 */ /* 0x000fe40000004100 */
[-C--:B------:R-:W-:Y:S01]  /*6190*/  FFMA.FTZ R54, R52, R37.reuse, -R54 ;  /* 0x0000002534367223 */ /* 0x080fe20000010836 */
[----:B------:R-:W-:Y:S01]  /*61a0*/  FFMA.FTZ R51, R41, R37, R51 ;  /* 0x0000002529337223 */ /* 0x000fe20000010033 */
[----:B------:R-:W-:Y:S02]  /*61b0*/  IMAD.MOV.U32 R37, RZ, RZ, R39 ;  /* 0x000000ffff257224 */ /* 0x000fe400078e0027 */
[--C-:B------:R-:W-:Y:S01]  /*61c0*/  HADD2.F32 R39, -RZ, R33.reuse.H0_H0 ;  /* 0x20000021ff277230 */ /* 0x100fe20000004100 */
[----:B------:R-:W-:Y:S01]  /*61d0*/  F2FP.F16.F32.PACK_AB R54, R54, R55 ;  /* 0x000000373636723e */ /* 0x000fe200000000ff */
[----:B------:R-:W-:Y:S01]  /*61e0*/  HADD2.F32 R33, -RZ, R33.H1_H1 ;  /* 0x30000021ff217230 */ /* 0x000fe20000004100 */
[----:B------:R-:W-:Y:S01]  /*61f0*/  F2FP.F16.F32.PACK_AB R51, R51, R53 ;  /* 0x000000353333723e */ /* 0x000fe200000000ff */
[----:B------:R-:W-:-:S02]  /*6200*/  HADD2.F32 R41, -RZ, R37.H0_H0 ;  /* 0x20000025ff297230 */ /* 0x000fc40000004100 */
[-C--:B------:R-:W-:Y:S01]  /*6210*/  FMUL.FTZ R52, R39, R43.reuse ;  /* 0x0000002b27347220 */ /* 0x080fe20000410000 */
[----:B------:R-:W-:Y:S02]  /*6220*/  HADD2.F32 R37, -RZ, R37.H1_H1 ;  /* 0x30000025ff257230 */ /* 0x000fe40000004100 */
[-C--:B------:R-:W-:Y:S01]  /*6230*/  FMUL.FTZ R60, R33, R56.reuse ;  /* 0x00000038213c7220 */ /* 0x080fe20000410000 */
[----:B------:R-:W-:Y:S02]  /*6240*/  HADD2.F32 R124, -RZ, R124.H0_H0 ;  /* 0x2000007cff7c7230 */ /* 0x000fe40000004100 */
[----:B------:R-:W-:Y:S01]  /*6250*/  FMUL.FTZ R43, R41, R43 ;  /* 0x0000002b292b7220 */ /* 0x000fe20000410000 */
[----:B------:R-:W-:Y:S02]  /*6260*/  HADD2.F32 R122, -RZ, R122.H0_H0 ;  /* 0x2000007aff7a7230 */ /* 0x000fe40000004100 */
[C---:B------:R-:W-:Y:S01]  /*6270*/  FMUL.FTZ R56, R37.reuse, R56 ;  /* 0x0000003825387220 */ /* 0x040fe20000410000 */
[----:B------:R-:W-:Y:S01]  /*6280*/  FFMA.FTZ R37, R37, R58, -R60 ;  /* 0x0000003a25257223 */ /* 0x000fe2000001083c */
[----:B------:R-:W-:Y:S01]  /*6290*/  FFMA.FTZ R43, R39, R45, R43 ;  /* 0x0000002d272b7223 */ /* 0x000fe2000001002b */
[----:B------:R-:W-:-:S02]  /*62a0*/  HADD2.F32 R39, -RZ, R36.H0_H0 ;  /* 0x20000024ff277230 */ /* 0x000fc40000004100 */
[----:B------:R-:W-:Y:S01]  /*62b0*/  FFMA.FTZ R56, R33, R58, R56 ;  /* 0x0000003a21387223 */ /* 0x000fe20000010038 */
[----:B------:R-:W-:Y:S02]  /*62c0*/  HADD2.F32 R33, -RZ, R40.H0_H0 ;  /* 0x20000028ff217230 */ /* 0x000fe40000004100 */
[----:B------:R-:W-:Y:S01]  /*62d0*/  FFMA.FTZ R52, R41, R45, -R52 ;  /* 0x0000002d29347223 */ /* 0x000fe20000010834 */
[----:B------:R-:W-:Y:S02]  /*62e0*/  HADD2.F32 R44, -RZ, R44.H0_H0 ;  /* 0x2000002cff2c7230 */ /* 0x000fe40000004100 */
[----:B------:R-:W-:Y:S02]  /*62f0*/  HADD2.F32 R32, -RZ, R32.H0_H0 ;  /* 0x20000020ff207230 */ /* 0x000fe40000004100 */
[-C--:B------:R-:W-:Y:S01]  /*6300*/  FMUL.FTZ R58, R33, R124.reuse ;  /* 0x0000007c213a7220 */ /* 0x080fe20000410000 */
[----:B------:R-:W-:Y:S01]  /*6310*/  FMUL.FTZ R124, R39, R124 ;  /* 0x0000007c277c7220 */ /* 0x000fe20000410000 */
[----:B------:R-:W-:Y:S01]  /*6320*/  HADD2.F32 R123, -RZ, R123.H0_H0 ;  /* 0x2000007bff7b7230 */ /* 0x000fe20000004100 */
[----:B------:R-:W-:Y:S01]  /*6330*/  F2FP.F16.F32.PACK_AB R52, R37, R52 ;  /* 0x000000342534723e */ /* 0x000fe200000000ff */
[----:B------:R-:W-:Y:S01]  /*6340*/  FFMA.FTZ R58, R39, R122, -R58 ;  /* 0x0000007a273a7223 */ /* 0x000fe2000001083a */
[----:B------:R-:W-:-:S02]  /*6350*/  HADD2.F32 R39, -RZ, R40.H1_H1 ;  /* 0x30000028ff277230 */ /* 0x000fc40000004100 */
[----:B------:R-:W-:Y:S01]  /*6360*/  FFMA.FTZ R124, R33, R122, R124 ;  /* 0x0000007a217c7223 */ /* 0x000fe2000001007c */
[----:B------:R-:W-:Y:S01]  /*6370*/  HADD2.F32 R33, -RZ, R36.H1_H1 ;  /* 0x30000024ff217230 */ /* 0x000fe20000004100 */
[----:B------:R-:W-:Y:S01]  /*6380*/  F2FP.F16.F32.PACK_AB R43, R56, R43 ;  /* 0x0000002b382b723e */ /* 0x000fe200000000ff */
[----:B------:R-:W-:Y:S02]  /*6390*/  HADD2.F32 R121, -RZ, R121.H0_H0 ;  /* 0x20000079ff797230 */ /* 0x000fe40000004100 */
[-C--:B------:R-:W-:Y:S01]  /*63a0*/  FMUL.FTZ R36, R39, R44.reuse ;  /* 0x0000002c27247220 */ /* 0x080fe20000410000 */
[----:B------:R-:W-:Y:S02]  /*63b0*/  HADD2.F32 R35, -RZ, R35.H0_H0 ;  /* 0x20000023ff237230 */ /* 0x000fe40000004100 */
[C---:B------:R-:W-:Y:S01]  /*63c0*/  FMUL.FTZ R44, R33.reuse, R44 ;  /* 0x0000002c212c7220 */ /* 0x040fe20000410000 */
[----:B------:R-:W-:Y:S02]  /*63d0*/  IMAD.MOV.U32 R37, RZ, RZ, R54 ;  /* 0x000000ffff257224 */ /* 0x000fe400078e0036 */
[----:B------:R-:W-:Y:S01]  /*63e0*/  FFMA.FTZ R33, R33, R32, -R36 ;  /* 0x0000002021217223 */ /* 0x000fe20000010824 */
[----:B------:R-:W-:-:S02]  /*63f0*/  HADD2.F32 R36, -RZ, R42.H0_H0 ;  /* 0x2000002aff247230 */ /* 0x000fc40000004100 */
[----:B------:R-:W-:Y:S01]  /*6400*/  FFMA.FTZ R39, R39, R32, R44 ;  /* 0x0000002027277223 */ /* 0x000fe2000001002c */
[----:B------:R-:W-:Y:S02]  /*6410*/  HADD2.F32 R32, -RZ, R38.H0_H0 ;  /* 0x20000026ff207230 */ /* 0x000fe40000004100 */
[----:B------:R-:W-:Y:S02]  /*6420*/  HADD2.F32 R42, -RZ, R42.H1_H1 ;  /* 0x3000002aff2a7230 */ /* 0x000fe40000004100 */
[-C--:B------:R-:W-:Y:S01]  /*6430*/  FMUL.FTZ R41, R36, R123.reuse ;  /* 0x0000007b24297220 */ /* 0x080fe20000410000 */
[----:B------:R-:W-:Y:S02]  /*6440*/  HADD2.F32 R38, -RZ, R38.H1_H1 ;  /* 0x30000026ff267230 */ /* 0x000fe40000004100 */
[C---:B------:R-:W-:Y:S01]  /*6450*/  FMUL.FTZ R123, R32.reuse, R123 ;  /* 0x0000007b207b7220 */ /* 0x040fe20000410000 */
[----:B------:R-:W-:Y:S01]  /*6460*/  F2FP.F16.F32.PACK_AB R33, R33, R58 ;  /* 0x0000003a2121723e */ /* 0x000fe200000000ff */
[----:B------:R-:W-:Y:S01]  /*6470*/  FFMA.FTZ R32, R32, R121, -R41 ;  /* 0x0000007920207223 */ /* 0x000fe20000010829 */
[----:B------:R-:W-:-:S02]  /*6480*/  HADD2.F32 R41, -RZ, R46.H0_H0 ;  /* 0x2000002eff297230 */ /* 0x000fc40000004100 */
[----:B------:R-:W-:Y:S01]  /*6490*/  FFMA.FTZ R36, R36, R121, R123 ;  /* 0x0000007924247223 */ /* 0x000fe2000001007b */
[----:B------:R-:W-:Y:S01]  /*64a0*/  F2FP.F16.F32.PACK_AB R40, R39, R124 ;  /* 0x0000007c2728723e */ /* 0x000fe200000000ff */
[----:B------:R-:W-:Y:S02]  /*64b0*/  IMAD.MOV.U32 R39, RZ, RZ, R52 ;  /* 0x000000ffff277224 */ /* 0x000fe400078e0034 */
[-C--:B------:R-:W-:Y:S01]  /*64c0*/  FMUL.FTZ R45, R42, R41.reuse ;  /* 0x000000292a2d7220 */ /* 0x080fe20000410000 */
[----:B------:R-:W-:-:S03]  /*64d0*/  FMUL.FTZ R41, R38, R41 ;  /* 0x0000002926297220 */ /* 0x000fc60000410000 */
[-C--:B------:R-:W-:Y:S01]  /*64e0*/  FFMA.FTZ R45, R38, R35.reuse, -R45 ;  /* 0x00000023262d7223 */ /* 0x080fe2000001082d */
[----:B------:R-:W-:-:S04]  /*64f0*/  FFMA.FTZ R41, R42, R35, R41 ;  /* 0x000000232a297223 */ /* 0x000fc80000010029 */
[----:B------:R-:W-:Y:S02]  /*6500*/  F2FP.F16.F32.PACK_AB R38, R45, R32 ;  /* 0x000000202d26723e */ /* 0x000fe400000000ff */
[----:B------:R-:W-:Y:S01]  /*6510*/  F2FP.F16.F32.PACK_AB R42, R41, R36 ;  /* 0x00000024292a723e */ /* 0x000fe200000000ff */
[----:B------:R-:W-:Y:S02]  /*6520*/  IMAD.MOV.U32 R36, RZ, RZ, R33 ;  /* 0x000000ffff247224 */ /* 0x000fe400078e0021 */
[----:B------:R-:W-:-:S07]  /*6530*/  IMAD.MOV.U32 R41, RZ, RZ, R51 ;  /* 0x000000ffff297224 */ /* 0x000fce00078e0033 */
.L_x_10378:
[----:B------:R-:W-:Y:S05]  /*6540*/  BSYNC B1 ;  /* 0x0000000000017941 */ /* 0x000fea0003800000 */
.L_x_10377:
[----:B-1----:R4:W-:Y:S01]  /*6550*/  STG.E.128 desc[UR60][R48.64], R36 ;  /* 0x0000002430007986 */ /* 0x0029e2000c101d3c */
[----:B------:R-:W-:-:S13]  /*6560*/  ISETP.GE.AND P4, PT, R50, R110, PT ;  /* 0x0000006e3200720c */ /* 0x000fda0003f86270 */
[----:B------:R-:W-:Y:S05]  /*6570*/  @P4 BRA `(.L_x_10341) ;  /* 0x00000000009c4947 */ /* 0x000fea0003800000 */
[--C-:B------:R-:W-:Y:S02]  /*6580*/  SHF.R.S32.HI R32, RZ, 0x1f, R50.reuse ;  /* 0x0000001fff207819 */ /* 0x100fe40000011432 */
[----:B------:R-:W-:-:S04]  /*6590*/  IADD3 R50, P4, P5, R24, R92, R50 ;  /* 0x0000005c18327210 */ /* 0x000fc80007d9e032 */
[----:B------:R-:W-:Y:S02]  /*65a0*/  IADD3.X R32, R3, R111, R32, P4, P5 ;  /* 0x0000006f03207210 */ /* 0x000fe400027ea420 */
[----:B------:R-:W-:-:S04]  /*65b0*/  LEA R90, P4, R50, R90, 0x1 ;  /* 0x0000005a325a7211 */ /* 0x000fc800078808ff */
[----:B------:R-:W-:-:S05]  /*65c0*/  LEA.HI.X R91, R50, R91, R32, 0x1, P4 ;  /* 0x0000005b325b7211 */ /* 0x000fca00020f0c20 */
[----:B--2---:R1:W-:Y:S01]  /*65d0*/  STG.E.128 desc[UR60][R90.64], R40 ;  /* 0x000000285a007986 */ /* 0x0043e2000c101d3c */
[----:B------:R-:W-:Y:S05]  /*65e0*/  BRA `(.L_x_10341) ;  /* 0x0000000000807947 */ /* 0x000fea0003800000 */
.L_x_10334:
[----:B------:R-:W2:Y:S02]  /*65f0*/  LDL R32, [R1+0x44] ;  /* 0x0000440001207983 */ /* 0x000ea40000100800 */
[----:B--2---:R-:W-:-:S13]  /*6600*/  ISETP.NE.AND P3, PT, R32, 0x3, PT ;  /* 0x000000032000780c */ /* 0x004fda0003f65270 */
[----:B------:R-:W-:Y:S05]  /*6610*/  @!P3 BRA `(.L_x_10379) ;  /* 0x000000000004b947 */ /* 0x000fea0003800000 */
[----:B------:R-:W-:Y:S01]  /*6620*/  BPT.TRAP 0x1 ;  /* 0x000000040000795c */ /* 0x000fe20000300000 */
.L_x_10379:
[----:B------:R-:W-:Y:S01]  /*6630*/  IMAD R20, R17, 0x8, R16 ;  /* 0x0000000811147824 */ /* 0x000fe200078e0210 */
[----:B------:R-:W-:Y:S01]  /*6640*/  SHF.L.U32 R86, R155, 0x1f, RZ ;  /* 0x0000001f9b567819 */ /* 0x000fe200000006ff */
[----:B------:R-:W-:Y:S01]  /*6650*/  IMAD R85, R22, -0x90, R2 ;  /* 0xffffff7016557824 */ /* 0x000fe200078e0202 */
[----:B------:R-:W-:Y:S02]  /*6660*/  BSSY B1, `(.L_x_10380) ;  /* 0x0000004000017945 */ /* 0x000fe40003800000 */
[----:B------:R-:W0:Y:S02]  /*6670*/  SYNCS.PHASECHK.TRANS64.TRYWAIT P4, [R20+URZ+0x31c90], R86 ;  /* 0x031c9056140075a7 */ /* 0x000e24000808017f */
[----:B------:R-:W-:Y:S01]  /*6680*/  VIMNMX R85, R85, 0x90, PT ;  /* 0x0000009055557848 */ /* 0x000fe20003fe0100 */
[----:B0-----:R-:W-:Y:S06]  /*6690*/  @!P4 BRA `(.L_x_10381) ;  /* 0x0000017000c0c947 */ /* 0x001fec0003800000 */
.L_x_10631:
[----:B------:R-:W-:Y:S05]  /*66a0*/  BSYNC B1 ;  /* 0x0000000000017941 */ /* 0x000fea0003800000 */
.L_x_10380:
[----:B------:R-:W-:-:S13]  /*66b0*/  ISETP.GE.AND P4, PT, R19, R85, PT ;  /* 0x000000551300720c */ /* 0x000fda0003f86270 */
[----:B------:R-:W-:Y:S05]  /*66c0*/  @P4 BRA `(.L_x_10341) ;  /* 0x0000000000484947 */ /* 0x000fea0003800000 */
[----:B------:R-:W-:-:S13]  /*66d0*/  ISETP.NE.AND P4, PT, R10, RZ, PT ;  /* 0x000000ff0a00720c */ /* 0x000fda0003f85270 */
[----:B------:R-:W1:Y:S04]  /*66e0*/  @P4 LDS.128 R32, [R80+0x16800] ;  /* 0x0168000050204984 */ /* 0x000e680000000c00 */
[----:B-1----:R-:W-:Y:S01]  /*66f0*/  @P4 STG.E.128 desc[UR60][R36.64], R32 ;  /* 0x0000002024004986 */ /* 0x002fe2000c101d3c */
        /* <DEDUP_REMOVED lines=14> */
[----:B-1----:R1:W-:Y:S02]  /*67e0*/  @P4 STG.E.128 desc[UR60][R36.64+0xa0], R32 ;  /* 0x0000a02024004986 */ /* 0x0023e4000c101d3c */
.L_x_10341:
[----:B------:R-:W-:Y:S05]  /*67f0*/  BSYNC B0 ;  /* 0x0000000000007941 */ /* 0x000fea0003800000 */
.L_x_10333:
        /* <DEDUP_REMOVED lines=17> */
.L_x_10383:
[----:B------:R-:W-:Y:S05]  /*6910*/  BSYNC B0 ;  /* 0x0000000000007941 */ /* 0x000fea0003800000 */
.L_x_10382:
[----:B------:R-:W2:Y:S01]  /*6920*/  SYNCS.PHASECHK.TRANS64.TRYWAIT P3, [R20+URZ+0x31cb0], R86 ;  /* 0x031cb056140075a7 */ /* 0x000ea2000806017f */
[----:B------:R-:W-:Y:S04]  /*6930*/  BSSY B0, `(.L_x_10384) ;  /* 0x0000002000007945 */ /* 0x000fe80003800000 */
[----:B--2---:R-:W-:Y:S05]  /*6940*/  @!P3 BRA `(.L_x_10385) ;  /* 0x000001700028b947 */ /* 0x004fea0003800000 */
.L_x_10632:
[----:B------:R-:W-:Y:S05]  /*6950*/  BSYNC B0 ;  /* 0x0000000000007941 */ /* 0x000fea0003800000 */
.L_x_10384:
[----:B------:R-:W-:Y:S01]  /*6960*/  ISETP.GE.AND P3, PT, R19, R85, PT ;  /* 0x000000551300720c */ /* 0x000fe20003f66270 */
[----:B------:R-:W-:-:S12]  /*6970*/  BSSY B0, `(.L_x_10386) ;  /* 0x0000020000007945 */ /* 0x000fd80003800000 */
[----:B------:R-:W-:Y:S05]  /*6980*/  @P3 BRA `(.L_x_10387) ;  /* 0x0000000000783947 */ /* 0x000fea0003800000 */
[----:B------:R-:W-:Y:S01]  /*6990*/  IMAD.WIDE R34, R22, 0x90, R74 ;  /* 0x0000009016227825 */ /* 0x000fe200078e024a */
[----:B------:R-:W-:-:S03]  /*69a0*/  ULDC.64 UR4, c[0x0][0x328] ;  /* 0x0000ca0000047ab9 */ /* 0x000fc60000000a00 */
[----:B------:R-:W-:Y:S02]  /*69b0*/  IMAD R35, R35, UR4, RZ ;  /* 0x0000000423237c24 */ /* 0x000fe4000f8e02ff */
[----:B-1----:R-:W-:Y:S02]  /*69c0*/  IMAD.MOV.U32 R32, RZ, RZ, R26 ;  /* 0x000000ffff207224 */ /* 0x002fe400078e001a */
[----:B------:R-:W-:Y:S02]  /*69d0*/  IMAD.MOV.U32 R33, RZ, RZ, R88 ;  /* 0x000000ffff217224 */ /* 0x000fe400078e0058 */
[C---:B------:R-:W-:Y:S02]  /*69e0*/  IMAD R35, R34.reuse, UR5, R35 ;  /* 0x0000000522237c24 */ /* 0x040fe4000f8e0223 */
[----:B------:R-:W-:Y:S01]  /*69f0*/  IMAD.WIDE.U32 R32, R34, UR4, R32 ;  /* 0x0000000422207c25 */ /* 0x000fe2000f8e0020 */
[----:B------:R-:W-:-:S03]  /*6a00*/  ULDC.64 UR4, c[0x0][0x318] ;  /* 0x0000c60000047ab9 */ /* 0x000fc60000000a00 */
[----:B------:R-:W-:Y:S01]  /*6a10*/  IMAD.IADD R33, R33, 0x1, R35 ;  /* 0x0000000121217824 */ /* 0x000fe200078e0223 */
[----:B------:R-:W-:Y:S01]  /*6a20*/  LEA R36, P3, R32, UR4, 0x1 ;  /* 0x0000000420247c11 */ /* 0x000fe2000f8608ff */
[----:B------:R-:W-:-:S03]  /*6a30*/  ULDC UR4, c[0x0][0x2f4] ;  /* 0x0000bd0000047ab9 */ /* 0x000fc60000000800 */
[----:B------:R-:W-:Y:S02]  /*6a40*/  LEA.HI.X R37, R32, UR5, R33, 0x1, P3 ;  /* 0x0000000520257c11 */ /* 0x000fe400098f0c21 */
        /* <DEDUP_REMOVED lines=17> */
[----:B-1----:R3:W-:Y:S02]  /*6b60*/  @!P3 STG.E.128 desc[UR60][R36.64+0xa0], R32 ;  /* 0x0000a0202400b986 */ /* 0x0027e4000c101d3c */
.L_x_10387:
[----:B------:R-:W-:Y:S05]  /*6b70*/  BSYNC B0 ;  /* 0x0000000000007941 */ /* 0x000fea0003800000 */
.L_x_10386:
[----:B------:R-:W-:Y:S01]  /*6b80*/  @!PT LDS RZ, [RZ] ;  /* 0x00000000fffff984 */ /* 0x000fe20000000800 */
[----:B------:R-:W-:Y:S01]  /*6b90*/  @!PT LDS RZ, [RZ] ;  /* 0x00000000fffff984 */ /* 0x000fe20000000800 */
[----:B------:R-:W-:Y:S01]  /*6ba0*/  @!PT LDS RZ, [RZ] ;  /* 0x00000000fffff984 */ /* 0x000fe20000000800 */
[----:B------:R-:W-:Y:S01]  /*6bb0*/  @!PT LDS RZ, [RZ] ;  /* 0x00000000fffff984 */ /* 0x000fe20000000800 */
[----:B------:R4:W-:Y:S06]  /*6bc0*/  MEMBAR.ALL.CTA ;  /* 0x0000000000007992 */ /* 0x0009ec0000008000 */
[----:B----4-:R-:W4:Y:S01]  /*6bd0*/  FENCE.VIEW.ASYNC.S ;  /* 0x00000000000073c6 */ /* 0x010f220000000000 */
[----:B0-2---:R-:W-:Y:S02]  /*6be0*/  @!P4 VIADD R20, R20, 0x31cc0 ;  /* 0x00031cc01414c836 */ /* 0x005fe40000000000 */
[----:B------:R-:W-:-:S03]  /*6bf0*/  VIADD R17, R17, 0x1 ;  /* 0x0000000111117836 */ /* 0x000fc60000000000 */
[----:B------:R-:W-:Y:S01]  /*6c00*/  @!P4 PRMT R20, RZ, 0x654, R20 ;  /* 0x00000654ff14c816 */ /* 0x000fe20000000014 */
[----:B----4-:R0:W-:Y:S01]  /*6c10*/  BAR.SYNC.DEFER_BLOCKING R112, 0x80 ;  /* 0x000200700000751d */ /* 0x0101e20000010000 */
[----:B------:R-:W-:-:S04]  /*6c20*/  ISETP.NE.AND P3, PT, R17, 0x2, PT ;  /* 0x000000021100780c */ /* 0x000fc80003f65270 */
[----:B------:R-:W-:Y:S01]  /*6c30*/  SEL R17, R17, RZ, P3 ;  /* 0x000000ff11117207 */ /* 0x000fe20001800000 */
[----:B------:R2:W-:Y:S02]  /*6c40*/  @!P4 SYNCS.ARRIVE.TRANS64.RED.A1T0 RZ, [R20+URZ], RZ ;  /* 0x000000ff14ffc9a7 */ /* 0x0005e4000810043f */
[----:B--2---:R-:W-:-:S04]  /*6c50*/  SEL R20, RZ, 0x1, P3 ;  /* 0x00000001ff147807 */ /* 0x004fc80001800000 */
[----:B------:R-:W-:Y:S01]  /*6c60*/  LOP3.LUT R155, R155, R20, RZ, 0x3c, !PT ;  /* 0x000000149b9b7212 */ /* 0x000fe200078e3cff */
[----:B0-----:R-:W-:Y:S06]  /*6c70*/  @P2 BRA `(.L_x_10388) ;  /* 0xffffffbc00202947 */ /* 0x001fec000383ffff */
[----:B------:R-:W0:Y:S01]  /*6c80*/  S2R R21, SR_TID.X ;  /* 0x0000000000157919 */ /* 0x000e220000002100 */
[----:B------:R-:W-:Y:S02]  /*6c90*/  PLOP3.LUT P0, PT, PT, PT, PT, 0x8, 0x0 ;  /* 0x000000000000781c */ /* 0x000fe40003f0e170 */
[----:B0-----:R-:W-:-:S04]  /*6ca0*/  SHF.R.U32.HI R21, RZ, 0x7, R21 ;  /* 0x00000007ff157819 */ /* 0x001fc80000011615 */
[----:B------:R-:W-:-:S13]  /*6cb0*/  ISETP.NE.AND P5, PT, R21, 0x1, PT ;  /* 0x000000011500780c */ /* 0x000fda0003fa5270 */
[----:B------:R-:W-:Y:S06]  /*6cc0*/  @!P5 BAR.ARV 0x9, 0x100 ;  /* 0x024400000000db1d */ /* 0x000fec0000002000 */
.L_x_10328:
[----:B------:R-:W-:Y:S02]  /*6cd0*/  ISETP.GE.AND P2, PT, R109, 0x1, PT ;  /* 0x000000016d00780c */ /* 0x000fe40003f46270 */
[----:B------:R-:W-:Y:S02]  /*6ce0*/  CS2R R2, SRZ ;  /* 0x0000000000027805 */ /* 0x000fe4000001ff00 */
[----:B------:R-:W-:Y:S01]  /*6cf0*/  PLOP3.LUT P1, PT, PT, PT, PT, 0x80, 0x0 ;  /* 0x000000000000781c */ /* 0x000fe20003f2f070 */
[----:B------:R-:W-:Y:S01]  /*6d00*/  IMAD.MOV.U32 R0, RZ, RZ, RZ ;  /* 0x000000ffff007224 */ /* 0x000fe200078e00ff */
[----:B------:R-:W-:Y:S01]  /*6d10*/  CS2R R26, SRZ ;  /* 0x00000000001a7805 */ /* 0x000fe2000001ff00 */
[----:B------:R-:W-:Y:S01]  /*6d20*/  IMAD.MOV.U32 R71, RZ, RZ, RZ ;  /* 0x000000ffff477224 */ /* 0x000fe200078e00ff */
[----:B------:R-:W-:Y:S01]  /*6d30*/  CS2R R52, SRZ ;  /* 0x0000000000347805 */ /* 0x000fe2000001ff00 */
[----:B---3--:R-:W-:Y:S01]  /*6d40*/  IMAD.MOV.U32 R37, RZ, RZ, RZ ;  /* 0x000000ffff257224 */ /* 0x008fe200078e00ff */
        /* <DEDUP_REMOVED lines=22> */
[----:B------:R-:W-:Y:S06]  /*6eb0*/  @P0 BRA `(.L_x_10389) ;  /* 0x00000000000c0947 */ /* 0x000fec0003800000 */
[----:B------:R-:W0:Y:S01]  /*6ec0*/  FENCE.VIEW.ASYNC.G ;  /* 0x00000000000073c6 */ /* 0x000e220000000100 */
[----:B------:R-:W-:Y:S05]  /*6ed0*/  WARPSYNC.ALL ;  /* 0x0000000000007948 */ /* 0x000fea0003800000 */
[----:B0-----:R-:W-:Y:S06]  /*6ee0*/  BAR.ARV 0xc, 0x200 ;  /* 0x0308000000007b1d */ /* 0x001fec0000002000 */
.L_x_10389:
        /* <DEDUP_REMOVED lines=11> */
[----:B0-----:R2:W-:Y:S02]  /*6fa0*/  STL [R1+0x74], R0 ;  /* 0x0000740001007387 */ /* 0x0015e40000100800 */
.L_x_10635:
[----:B------:R-:W2:Y:S01]  /*6fb0*/  LDL R3, [R1+0x74] ;  /* 0x0000740001037983 */ /* 0x000ea20000100800 */
[----:B------:R-:W-:Y:S01]  /*6fc0*/  BSSY B6, `(.L_x_10392) ;  /* 0x000001b000067945 */ /* 0x000fe20003800000 */
[----:B--2---:R-:W-:-:S05]  /*6fd0*/  IMAD.HI R0, R3, 0x55555556, RZ ;  /* 0x5555555603007827 */ /* 0x004fca00078e02ff */
[----:B------:R-:W-:-:S05]  /*6fe0*/  LEA.HI R2, R0, R0, RZ, 0x1 ;  /* 0x0000000000027211 */ /* 0x000fca00078f08ff */
[----:B------:R-:W-:Y:S02]  /*6ff0*/  IMAD R2, R2, -0x3, R3 ;  /* 0xfffffffd02027824 */ /* 0x000fe400078e0203 */
[----:B------:R-:W-:-:S04]  /*7000*/  VIADD R3, R16, 0x24300 ;  /* 0x0002430010037836 */ /* 0x000fc80000000000 */
[----:B------:R-:W-:Y:S01]  /*7010*/  IMAD R0, R2, 0x800, R3 ;  /* 0x0000080002007824 */ /* 0x000fe200078e0203 */
[----:B------:R-:W-:-:S04]  /*7020*/  LOP3.LUT P0, RZ, R3, 0x9f, RZ, 0xc0, !PT ;  /* 0x0000009f03ff7812 */ /* 0x000fc8000780c0ff */
[----:B------:R-:W-:-:S04]  /*7030*/  SHF.R.U32.HI R0, RZ, 0x4, R0 ;  /* 0x00000004ff007819 */ /* 0x000fc80000011600 */
[----:B------:R-:W-:-:S05]  /*7040*/  LOP3.LUT R0, R0, 0x3fff, RZ, 0xc0, !PT ;  /* 0x00003fff00007812 */ /* 0x000fca00078ec0ff */
[----:B------:R2:W-:Y:S01]  /*7050*/  STL [R1+0x7c], R0 ;  /* 0x00007c0001007387 */ /* 0x0005e20000100800 */
[----:B------:R-:W-:Y:S05]  /*7060*/  @!P0 BRA `(.L_x_10393) ;  /* 0x0000000000408947 */ /* 0x000fea0003800000 */
[----:B--2---:R-:W-:Y:S01]  /*7070*/  MOV R0, 0x0 ;  /* 0x0000000000007802 */ /* 0x004fe20000000f00 */
[----:B------:R-:W-:Y:S01]  /*7080*/  ULDC.64 UR4, c[0x4][0x1b8] ;  /* 0x01006e0000047ab9 */ /* 0x000fe20000000a00 */
[----:B------:R-:W-:Y:S01]  /*7090*/  ULDC.64 UR6, c[0x4][0x1c0] ;  /* 0x0100700000067ab9 */ /* 0x000fe20000000a00 */
[----:B------:R-:W-:Y:S01]  /*70a0*/  IMAD.U32 R4, RZ, RZ, UR4 ;  /* 0x00000004ff047e24 */ /* 0x000fe2000f8e00ff */
[----:B0-----:R0:W2:Y:S01]  /*70b0*/  LDC.64 R14, c[0x4][R0] ;  /* 0x01000000000e7b82 */ /* 0x0010a20000000a00 */
        /* <DEDUP_REMOVED lines=10> */
[----:B-12--5:R-:W-:Y:S05]  /*7160*/  CALL.ABS.NOINC R14 ;  /* 0x000000000e007343 */ /* 0x026fea0003c00000 */
.L_x_10393:
[----:B------:R-:W-:Y:S05]  /*7170*/  BSYNC B6 ;  /* 0x0000000000067941 */ /* 0x000fea0003800000 */
.L_x_10392:
        /* <DEDUP_REMOVED lines=8> */
[----:B------:R2:W3:Y:S03]  /*7200*/  SYNCS.PHASECHK.TRANS64.TRYWAIT P0, [R16+URZ+0x31c00], R3 ;  /* 0x031c0003100075a7 */ /* 0x0004e6000800017f */
[----:B---3--:R-:W-:Y:S05]  /*7210*/  @!P0 NANOSLEEP.SYNCS 0x989680 ;  /* 0x009896800000895d */ /* 0x008fea0003900000 */
[----:B------:R-:W3:Y:S01]  /*7220*/  @!P0 SYNCS.PHASECHK.TRANS64 P0, [R16+URZ+0x31c00], R3 ;  /* 0x031c0003100085a7 */ /* 0x000ee2000800007f */
[----:B------:R-:W-:Y:S04]  /*7230*/  BSSY B0, `(.L_x_10395) ;  /* 0x0000006000007945 */ /* 0x000fe80003800000 */
[----:B---3--:R-:W-:Y:S05]  /*7240*/  @P0 BRA `(.L_x_10396) ;  /* 0x0000000000100947 */ /* 0x008fea0003800000 */
.L_x_10397:
[----:B---3--:R3:W4:Y:S02]  /*7250*/  SYNCS.PHASECHK.TRANS64.TRYWAIT P0, [R16+URZ+0x31c00], R3 ;  /* 0x031c0003100075a7 */ /* 0x008724000800017f */
[----:B----4-:R-:W-:Y:S05]  /*7260*/  @!P0 NANOSLEEP.SYNCS 0x989680 ;  /* 0x009896800000895d */ /* 0x010fea0003900000 */
[----:B------:R-:W4:Y:S02]  /*7270*/  @!P0 SYNCS.PHASECHK.TRANS64 P0, [R16+URZ+0x31c00], R3 ;  /* 0x031c0003100085a7 */ /* 0x000f24000800007f */
[----:B----4-:R-:W-:Y:S05]  /*7280*/  @!P0 BRA `(.L_x_10397) ;  /* 0xfffffffc00f08947 */ /* 0x010fea000383ffff */
.L_x_10396:
[----:B------:R-:W-:Y:S05]  /*7290*/  BSYNC B0 ;  /* 0x0000000000007941 */ /* 0x000fea0003800000 */
.L_x_10395:
[----:B------:R-:W-:Y:S05]  /*72a0*/  BRA `(.L_x_10398) ;  /* 0x0000003800487947 */ /* 0x000fea0003800000 */
.L_x_10394:
[----:B------:R-:W3:Y:S01]  /*72b0*/  LDL R8, [R1+0xbc] ;  /* 0x0000bc0001087983 */ /* 0x000ee20000100800 */
[----:B--2--5:R-:W-:Y:S01]  /*72c0*/  SHF.R.S32.HI R0, RZ, 0x1f, R104 ;  /* 0x0000001fff007819 */ /* 0x024fe20000011468 */
[----:B------:R-:W-:Y:S01]  /*72d0*/  ULDC.64 UR6, c[0x0][0x408] ;  /* 0x0001020000067ab9 */ /* 0x000fe20000000a00 */
[----:B------:R-:W-:Y:S02]  /*72e0*/  ULDC.64 UR4, c[0x0][0x3f8] ;  /* 0x0000fe0000047ab9 */ /* 0x000fe40000000a00 */
[----:B------:R-:W-:-:S04]  /*72f0*/  IMAD.WIDE.U32 R4, R104, UR4, RZ ;  /* 0x0000000468047c25 */ /* 0x000fc8000f8e00ff */
[C---:B------:R-:W-:Y:S02]  /*7300*/  IMAD R7, R0.reuse, UR6, RZ ;  /* 0x0000000600077c24 */ /* 0x040fe4000f8e02ff */
[----:B------:R-:W-:Y:S02]  /*7310*/  IMAD R3, R0, UR4, RZ ;  /* 0x0000000400037c24 */ /* 0x000fe4000f8e02ff */
[C---:B------:R-:W-:Y:S02]  /*7320*/  IMAD R25, R104.reuse, UR7, R7 ;  /* 0x0000000768197c24 */ /* 0x040fe4000f8e0207 */
[C---:B------:R-:W-:Y:S01]  /*7330*/  IMAD R3, R104.reuse, UR5, R3 ;  /* 0x0000000568037c24 */ /* 0x040fe2000f8e0203 */
[----:B------:R-:W-:Y:S01]  /*7340*/  ULDC.64 UR4, c[0x0][0x3e8] ;  /* 0x0000fa0000047ab9 */ /* 0x000fe20000000a00 */
[----:B------:R-:W-:Y:S01]  /*7350*/  IMAD.WIDE.U32 R6, R104, UR6, RZ ;  /* 0x0000000668067c25 */ /* 0x000fe2000f8e00ff */
[----:B------:R-:W-:Y:S01]  /*7360*/  ULDC.64 UR6, c[0x0][0x400] ;  /* 0x0001000000067ab9 */ /* 0x000fe20000000a00 */
[----:B------:R-:W-:-:S02]  /*7370*/  LEA R22, P1, R4, UR4, 0x1 ;  /* 0x0000000404167c11 */ /* 0x000fc4000f8208ff */
[----:B------:R-:W-:Y:S01]  /*7380*/  IMAD.IADD R23, R3, 0x1, R5 ;  /* 0x0000000103177824 */ /* 0x000fe200078e0205 */
[----:B------:R-:W-:Y:S01]  /*7390*/  LEA R24, P2, R6, UR6, 0x1 ;  /* 0x0000000606187c11 */ /* 0x000fe2000f8408ff */
[----:B------:R-:W-:-:S03]  /*73a0*/  IMAD.IADD R25, R25, 0x1, R7 ;  /* 0x0000000119197824 */ /* 0x000fc600078e0207 */
[----:B------:R-:W-:Y:S02]  /*73b0*/  LEA.HI.X R23, R4, UR5, R23, 0x1, P1 ;  /* 0x0000000504177c11 */ /* 0x000fe400088f0c17 */
[----:B------:R-:W-:Y:S02]  /*73c0*/  LEA.HI.X R25, R6, UR7, R25, 0x1, P2 ;  /* 0x0000000706197c11 */ /* 0x000fe400090f0c19 */
[----:B---3--:R-:W-:-:S13]  /*73d0*/  LOP3.LUT P0, RZ, R8, 0x1bf, RZ, 0xc0, !PT ;  /* 0x000001bf08ff7812 */ /* 0x008fda000780c0ff */
[----:B------:R-:W-:Y:S05]  /*73e0*/  @!P0 BRA `(.L_x_10399) ;  /* 0x0000000000408947 */ /* 0x000fea0003800000 */
[----:B------:R-:W-:Y:S01]  /*73f0*/  MOV R0, 0x0 ;  /* 0x0000000000007802 */ /* 0x000fe20000000f00 */
        /* <DEDUP_REMOVED lines=14> */
[----:B-12---:R-:W-:Y:S05]  /*74e0*/  CALL.ABS.NOINC R14 ;  /* 0x000000000e007343 */ /* 0x006fea0003c00000 */
.L_x_10399:
[----:B------:R-:W-:Y:S01]  /*74f0*/  ULDC.U8 UR4, c[0x0][0x410] ;  /* 0x0001040000047ab9 */ /* 0x000fe20000000000 */
[----:B------:R-:W-:Y:S01]  /*7500*/  BSSY B0, `(.L_x_10400) ;  /* 0x0000364000007945 */ /* 0x000fe20003800000 */
[----:B------:R-:W-:Y:S01]  /*7510*/  ISETP.NE.AND P0, PT, RZ, UR4, PT ;  /* 0x00000004ff007c0c */ /* 0x000fe2000bf05270 */
[----:B------:R-:W-:-:S12]  /*7520*/  IMAD R7, R105, 0xc0, R19 ;  /* 0x000000c069077824 */ /* 0x000fd800078e0213 */
[----:B------:R-:W-:Y:S05]  /*7530*/  @!P0 BRA `(.L_x_10401) ;  /* 0x0000001800d88947 */ /* 0x000fea0003800000 */
[----:B------:R-:W-:-:S03]  /*7540*/  UMOV UR4, 0xffffffff ;  /* 0xffffffff00047882 */ /* 0x000fc60000000000 */
[----:B------:R-:W-:Y:S05]  /*7550*/  BRA.DIV UR4, `(.L_x_10402) ;  /* 0x0000016604787947 */ /* 0x000fea000b800000 */
[----:B------:R2:W3:Y:S04]  /*7560*/  SHFL.IDX PT, R3, R23, RZ, 0x1e1f ;  /* 0x001e1fff17037589 */ /* 0x0004e800000e0000 */
[----:B------:R2:W4:Y:S04]  /*7570*/  SHFL.IDX PT, R0, R22, RZ, 0x1e1f ;  /* 0x001e1fff16007589 */ /* 0x00052800000e0000 */
[----:B------:R2:W0:Y:S04]  /*7580*/  SHFL.IDX PT, R5, R25, RZ, 0x1e1f ;  /* 0x001e1fff19057589 */ /* 0x00042800000e0000 */
[----:B------:R2:W0:Y:S02]  /*7590*/  SHFL.IDX PT, R4, R24, RZ, 0x1e1f ;  /* 0x001e1fff18047589 */ /* 0x00042400000e0000 */
.L_x_10641:
[----:B------:R-:W5:Y:S01]  /*75a0*/  LDL R45, [R1+0x94] ;  /* 0x00009400012d7983 */ /* 0x000f620000100800 */
[----:B------:R-:W-:Y:S01]  /*75b0*/  ULDC UR4, c[0x0][0x448] ;  /* 0x0001120000047ab9 */ /* 0x000fe20000000800 */
[----:B------:R-:W-:Y:S01]  /*75c0*/  BSSY B1, `(.L_x_10403) ;  /* 0x000005c000017945 */ /* 0x000fe20003800000 */
[----:B------:R-:W-:Y:S01]  /*75d0*/  IMAD R108, R108, UR4, RZ ;  /* 0x000000046c6c7c24 */ /* 0x000fe2000f8e02ff */
[----:B------:R-:W-:Y:S02]  /*75e0*/  CS2R R34, SRZ ;  /* 0x0000000000227805 */ /* 0x000fe4000001ff00 */
[----:B------:R-:W-:Y:S02]  /*75f0*/  CS2R R30, SRZ ;  /* 0x00000000001e7805 */ /* 0x000fe4000001ff00 */
[----:B--2---:R-:W-:Y:S01]  /*7600*/  CS2R R24, SRZ ;  /* 0x0000000000187805 */ /* 0x004fe2000001ff00 */
[----:B------:R-:W-:Y:S01]  /*7610*/  IMAD R6, R105, -0xc0, R108 ;  /* 0xffffff4069067824 */ /* 0x000fe200078e026c */
[----:B------:R-:W-:-:S02]  /*7620*/  ISETP.GE.AND P1, PT, R7, R108, PT ;  /* 0x0000006c0700720c */ /* 0x000fc40003f26270 */
[----:B------:R-:W-:Y:S02]  /*7630*/  CS2R R20, SRZ ;  /* 0x0000000000147805 */ /* 0x000fe4000001ff00 */
[----:B------:R-:W-:Y:S02]  /*7640*/  CS2R R12, SRZ ;  /* 0x00000000000c7805 */ /* 0x000fe4000001ff00 */
[----:B------:R-:W-:Y:S02]  /*7650*/  CS2R R8, SRZ ;  /* 0x0000000000087805 */ /* 0x000fe4000001ff00 */
[----:B------:R-:W-:Y:S02]  /*7660*/  VIMNMX R6, R6, 0xc0, PT ;  /* 0x000000c006067848 */ /* 0x000fe40003fe0100 */
[----:B-1----:R-:W-:Y:S02]  /*7670*/  CS2R R32, SRZ ;  /* 0x0000000000207805 */ /* 0x002fe4000001ff00 */
[----:B------:R-:W-:-:S02]  /*7680*/  CS2R R28, SRZ ;  /* 0x00000000001c7805 */ /* 0x000fc4000001ff00 */
[----:B------:R-:W-:Y:S02]  /*7690*/  CS2R R26, SRZ ;  /* 0x00000000001a7805 */ /* 0x000fe4000001ff00 */
[----:B------:R-:W-:Y:S02]  /*76a0*/  ISETP.GE.AND P0, PT, R19, R6, PT ;  /* 0x000000061300720c */ /* 0x000fe40003f06270 */
[----:B------:R-:W-:Y:S02]  /*76b0*/  CS2R R22, SRZ ;  /* 0x0000000000167805 */ /* 0x000fe4000001ff00 */
[----:B0-----:R-:W-:Y:S02]  /*76c0*/  CS2R R14, SRZ ;  /* 0x00000000000e7805 */ /* 0x001fe4000001ff00 */
[----:B------:R-:W-:Y:S02]  /*76d0*/  CS2R R10, SRZ ;  /* 0x00000000000a7805 */ /* 0x000fe4000001ff00 */
[----:B-----5:R-:W-:Y:S01]  /*76e0*/  LEA.HI R44, R45, R45, RZ, 0x1 ;  /* 0x0000002d2d2c7211 */ /* 0x020fe200078f08ff */
[----:B------:R-:W-:Y:S06]  /*76f0*/  @P1 BRA `(.L_x_10404) ;  /* 0x0000000400201947 */ /* 0x000fec0003800000 */
[----:B------:R-:W2:Y:S01]  /*7700*/  LDL R39, [R1+0x60] ;  /* 0x0000600001277983 */ /* 0x000ea20000100800 */
[----:B------:R-:W-:-:S03]  /*7710*/  ULDC UR4, c[0x0][0x3f4] ;  /* 0x0000fd0000047ab9 */ /* 0x000fc60000000800 */
[----:B------:R-:W3:Y:S04]  /*7720*/  LDL R38, [R1+0x64] ;  /* 0x0000640001267983 */ /* 0x000ee80000100800 */
[----:B------:R-:W4:Y:S04]  /*7730*/  LDL R37, [R1+0x68] ;  /* 0x0000680001257983 */ /* 0x000f280000100800 */
[----:B------:R-:W4:Y:S04]  /*7740*/  LDL R36, [R1+0xa0] ;  /* 0x0000a00001247983 */ /* 0x000f280000100800 */
[----:B------:R-:W4:Y:S04]  /*7750*/  LDL R41, [R1+0xa4] ;  /* 0x0000a40001297983 */ /* 0x000f280000100800 */
[----:B------:R-:W4:Y:S04]  /*7760*/  LDL R40, [R1+0x6c] ;  /* 0x00006c0001287983 */ /* 0x000f280000100800 */
[----:B------:R-:W4:Y:S04]  /*7770*/  LDL.64 R42, [R1+0x48] ;  /* 0x00004800012a7983 */ /* 0x000f280000100a00 */
[----:B------:R-:W4:Y:S04]  /*7780*/  LDL R14, [R1+0x70] ;  /* 0x00007000010e7983 */ /* 0x000f280000100800 */
[----:B------:R-:W4:Y:S04]  /*7790*/  LDL R47, [R1+0xa8] ;  /* 0x0000a800012f7983 */ /* 0x000f280000100800 */
[----:B------:R-:W4:Y:S01]  /*77a0*/  LDL R46, [R1+0xac] ;  /* 0x0000ac00012e7983 */ /* 0x000f220000100800 */
        /* <DEDUP_REMOVED lines=8> */
[C---:B--2---:R-:W-:Y:S01]  /*7830*/  ISETP.GE.AND P2, PT, R39.reuse, UR4, PT ;  /* 0x0000000427007c0c */ /* 0x044fe2000bf46270 */
[C---:B------:R-:W-:Y:S01]  /*7840*/  IMAD.SHL.U32 R9, R39.reuse, 0x2, RZ ;  /* 0x0000000227097824 */ /* 0x040fe200078e00ff */
[----:B------:R-:W-:Y:S02]  /*7850*/  SHF.R.S32.HI R6, RZ, 0x1f, R39 ;  /* 0x0000001fff067819 */ /* 0x000fe40000011427 */
[C---:B---3--:R-:W-:Y:S01]  /*7860*/  ISETP.GE.AND P1, PT, R38.reuse, UR4, PT ;  /* 0x0000000426007c0c */ /* 0x048fe2000bf26270 */
[----:B------:R-:W-:Y:S01]  /*7870*/  IMAD.SHL.U32 R13, R38, 0x2, RZ ;  /* 0x00000002260d7824 */ /* 0x000fe200078e00ff */
[----:B------:R-:W-:-:S07]  /*7880*/  SHF.L.U64.HI R10, R39, 0x1, R6 ;  /* 0x00000001270a7819 */ /* 0x000fce0000010206 */
[-C--:B----4-:R-:W-:Y:S02]  /*7890*/  @!P2 IADD3 R6, P3, R0, R9.reuse, RZ ;  /* 0x000000090006a210 */ /* 0x090fe40007f7e0ff */
[----:B------:R-:W-:-:S03]  /*78a0*/  @!P2 IADD3 R8, P4, R4, R9, RZ ;  /* 0x000000090408a210 */ /* 0x000fc60007f9e0ff */
[--C-:B------:R-:W-:Y:S01]  /*78b0*/  @!P2 IMAD.X R7, R3, 0x1, R10.reuse, P3 ;  /* 0x000000010307a824 */ /* 0x100fe200018e060a */
[----:B------:R-:W-:Y:S01]  /*78c0*/  ISETP.GE.AND P3, PT, R37, UR4, PT ;  /* 0x0000000425007c0c */ /* 0x000fe2000bf66270 */
[----:B------:R-:W-:Y:S01]  /*78d0*/  @!P2 IMAD.X R9, R5, 0x1, R10, P4 ;  /* 0x000000010509a824 */ /* 0x000fe200020e060a */
[----:B------:R-:W-:Y:S02]  /*78e0*/  @!P1 IADD3 R10, P4, R0, R13, RZ ;  /* 0x0000000d000a9210 */ /* 0x000fe40007f9e0ff */
[----:B------:R0:W5:Y:S01]  /*78f0*/  @!P2 LD.E.64 R28, desc[UR60][R6.64] ;  /* 0x0000003c061ca980 */ /* 0x000162000c101b00 */
[----:B------:R-:W-:-:S03]  /*7900*/  IMAD.SHL.U32 R39, R37, 0x2, RZ ;  /* 0x0000000225277824 */ /* 0x000fc600078e00ff */
[----:B------:R-:W5:Y:S01]  /*7910*/  @!P2 LD.E.64 R30, desc[UR60][R8.64] ;  /* 0x0000003c081ea980 */ /* 0x000f62000c101b00 */
[----:B------:R-:W-:Y:S01]  /*7920*/  @!P1 IADD3 R12, P2, R4, R13, RZ ;  /* 0x0000000d040c9210 */ /* 0x000fe20007f5e0ff */
[----:B------:R-:W-:-:S03]  /*7930*/  @!P1 IMAD.X R11, R3, 0x1, R36, P4 ;  /* 0x00000001030b9824 */ /* 0x000fc600020e0624 */
[-C--:B------:R-:W-:Y:S01]  /*7940*/  @!P3 IADD3 R38, P4, R4, R39.reuse, RZ ;  /* 0x000000270426b210 */ /* 0x080fe20007f9e0ff */
[C---:B------:R-:W-:Y:S01]  /*7950*/  @!P1 IMAD.X R13, R5.reuse, 0x1, R36, P2 ;  /* 0x00000001050d9824 */ /* 0x040fe200010e0624 */
[----:B------:R-:W-:Y:S01]  /*7960*/  @!P3 IADD3 R36, P2, R0, R39, RZ ;  /* 0x000000270024b210 */ /* 0x000fe20007f5e0ff */
[----:B------:R1:W5:Y:S02]  /*7970*/  @!P1 LD.E.64 R26, desc[UR60][R10.64] ;  /* 0x0000003c0a1a9980 */ /* 0x000364000c101b00 */
[--C-:B------:R-:W-:Y:S02]  /*7980*/  @!P3 IMAD.X R39, R5, 0x1, R41.reuse, P4 ;  /* 0x000000010527b824 */ /* 0x100fe400020e0629 */
[----:B------:R-:W5:Y:S01]  /*7990*/  @!P1 LD.E.64 R24, desc[UR60][R12.64] ;  /* 0x0000003c0c189980 */ /* 0x000f62000c101b00 */
[----:B------:R-:W-:Y:S01]  /*79a0*/  @!P3 IMAD.X R37, R3, 0x1, R41, P2 ;  /* 0x000000010325b824 */ /* 0x000fe200010e0629 */
[----:B------:R-:W-:Y:S02]  /*79b0*/  ISETP.GE.AND P1, PT, R40, UR4, PT ;  /* 0x0000000428007c0c */ /* 0x000fe4000bf26270 */
[----:B------:R-:W-:Y:S01]  /*79c0*/  ISETP.GE.AND P2, PT, R42, UR4, PT ;  /* 0x000000042a007c0c */ /* 0x000fe2000bf46270 */
[----:B------:R2:W5:Y:S01]  /*79d0*/  @!P3 LD.E.64 R20, desc[UR60][R38.64] ;  /* 0x0000003c2614b980 */ /* 0x000562000c101b00 */
[----:B0-----:R-:W-:-:S03]  /*79e0*/  IMAD.SHL.U32 R7, R40, 0x2, RZ ;  /* 0x0000000228077824 */ /* 0x001fc600078e00ff */
[----:B------:R0:W5:Y:S01]  /*79f0*/  @!P3 LD.E.64 R22, desc[UR60][R36.64] ;  /* 0x0000003c2416b980 */ /* 0x000162000c101b00 */
[C---:B------:R-:W-:Y:S01]  /*7a00*/  ISETP.GE.AND P3, PT, R14.reuse, UR4, PT ;  /* 0x000000040e007c0c */ /* 0x040fe2000bf66270 */
[----:B-1----:R-:W-:-:S04]  /*7a10*/  IMAD.SHL.U32 R11, R14, 0x2, RZ ;  /* 0x000000020e0b7824 */ /* 0x002fc800078e00ff */
[-C--:B------:R-:W-:Y:S02]  /*7a20*/  @!P1 IADD3 R40, P5, R0, R7.reuse, RZ ;  /* 0x0000000700289210 */ /* 0x080fe40007fbe0ff */
[----:B------:R-:W-:Y:S01]  /*7a30*/  @!P1 IADD3 R6, P4, R4, R7, RZ ;  /* 0x0000000704069210 */ /* 0x000fe20007f9e0ff */
[----:B------:R-:W-:Y:S02]  /*7a40*/  @!P2 IMAD.MOV.U32 R8, RZ, RZ, R0 ;  /* 0x000000ffff08a224 */ /* 0x000fe400078e0000 */
[----:B------:R-:W-:Y:S02]  /*7a50*/  @!P2 IMAD.MOV.U32 R9, RZ, RZ, R3 ;  /* 0x000000ffff09a224 */ /* 0x000fe400078e0003 */
[----:B--2---:R-:W-:-:S04]  /*7a60*/  @!P2 IMAD.WIDE R38, R42, 0x2, R4 ;  /* 0x000000022a26a825 */ /* 0x004fc800078e0204 */
[----:B0-----:R-:W-:-:S04]  /*7a70*/  @!P2 IMAD.WIDE R36, R42, 0x2, R8 ;  /* 0x000000022a24a825 */ /* 0x001fc800078e0208 */
[--C-:B------:R-:W-:Y:S01]  /*7a80*/  @!P1 IMAD.X R41, R3, 0x1, R47.reuse, P5 ;  /* 0x0000000103299824 */ /* 0x100fe200028e062f */
[-C--:B------:R-:W-:Y:S01]  /*7a90*/  @!P3 IADD3 R42, P5, R0, R11.reuse, RZ ;  /* 0x0000000b002ab210 */ /* 0x080fe20007fbe0ff */
[----:B------:R-:W-:Y:S01]  /*7aa0*/  @!P1 IMAD.X R7, R5, 0x1, R47, P4 ;  /* 0x0000000105079824 */ /* 0x000fe200020e062f */
[----:B------:R-:W-:Y:S02]  /*7ab0*/  @!P3 IADD3 R4, P4, R4, R11, RZ ;  /* 0x0000000b0404b210 */ /* 0x000fe40007f9e0ff */
[----:B------:R-:W-:Y:S02]  /*7ac0*/  CS2R R14, SRZ ;  /* 0x00000000000e7805 */ /* 0x000fe4000001ff00 */
[----:B------:R-:W-:Y:S02]  /*7ad0*/  CS2R R12, SRZ ;  /* 0x00000000000c7805 */ /* 0x000fe4000001ff00 */
[----:B------:R-:W-:Y:S02]  /*7ae0*/  CS2R R10, SRZ ;  /* 0x00000000000a7805 */ /* 0x000fe4000001ff00 */
[----:B------:R-:W-:Y:S01]  /*7af0*/  CS2R R8, SRZ ;  /* 0x0000000000087805 */ /* 0x000fe2000001ff00 */
[--C-:B------:R-:W-:Y:S01]  /*7b00*/  @!P3 IMAD.X R43, R3, 0x1, R46.reuse, P5 ;  /* 0x00000001032bb824 */ /* 0x100fe200028e062e */
[----:B------:R0:W5:Y:S01]  /*7b10*/  @!P2 LD.E.64 R32, desc[UR60][R36.64] ;  /* 0x0000003c2420a980 */ /* 0x000162000c101b00 */
[----:B------:R-:W-:-:S03]  /*7b20*/  @!P3 IMAD.X R5, R5, 0x1, R46, P4 ;  /* 0x000000010505b824 */ /* 0x000fc600020e062e */
[----:B------:R0:W5:Y:S04]  /*7b30*/  @!P2 LD.E.64 R34, desc[UR60][R38.64] ;  /* 0x0000003c2622a980 */ /* 0x000168000c101b00 */
[----:B------:R0:W5:Y:S04]  /*7b40*/  @!P1 LD.E.64 R14, desc[UR60][R40.64] ;  /* 0x0000003c280e9980 */ /* 0x000168000c101b00 */
[----:B------:R0:W5:Y:S04]  /*7b50*/  @!P1 LD.E.64 R12, desc[UR60][R6.64] ;  /* 0x0000003c060c9980 */ /* 0x000168000c101b00 */
[----:B------:R0:W5:Y:S04]  /*7b60*/  @!P3 LD.E.64 R10, desc[UR60][R42.64] ;  /* 0x0000003c2a0ab980 */ /* 0x000168000c101b00 */
[----:B------:R0:W5:Y:S02]  /*7b70*/  @!P3 LD.E.64 R8, desc[UR60][R4.64] ;  /* 0x0000003c0408b980 */ /* 0x000164000c101b00 */
.L_x_10404:
[----:B------:R-:W-:Y:S05]  /*7b80*/  BSYNC B1 ;  /* 0x0000000000017941 */ /* 0x000fea0003800000 */
.L_x_10403:
[----:B---3-5:R-:W-:Y:S01]  /*7b90*/  IMAD.MOV.U32 R3, RZ, RZ, R35 ;  /* 0x000000ffff037224 */ /* 0x028fe200078e0023 */
[----:B------:R-:W-:Y:S01]  /*7ba0*/  LOP3.LUT R44, R44, 0xfffffffe, RZ, 0xc0, !PT ;  /* 0xfffffffe2c2c7812 */ /* 0x000fe200078ec0ff */
[----:B----4-:R-:W-:Y:S01]  /*7bb0*/  IMAD.MOV.U32 R0, RZ, RZ, R34 ;  /* 0x000000ffff007224 */ /* 0x010fe200078e0022 */
[----:B------:R-:W-:Y:S01]  /*7bc0*/  BSSY B1, `(.L_x_10405) ;  /* 0x000002b000017945 */ /* 0x000fe20003800000 */
[----:B0-----:R-:W-:Y:S01]  /*7bd0*/  IMAD.MOV.U32 R4, RZ, RZ, R30 ;  /* 0x000000ffff047224 */ /* 0x001fe200078e001e */
[----:B------:R-:W-:Y:S01]  /*7be0*/  PRMT R43, R43, 0x5410, R3 ;  /* 0x000054102b2b7816 */ /* 0x000fe20000000003 */
        /* <DEDUP_REMOVED lines=39> */
[----:B0-----:R-:W-:Y:S06]  /*7e60*/  @!P1 BRA `(.L_x_10406) ;  /* 0x0000015c00a89947 */ /* 0x001fec0003800000 */
.L_x_10642:
[----:B------:R-:W-:Y:S05]  /*7e70*/  BSYNC B1 ;  /* 0x0000000000017941 */ /* 0x000fea0003800000 */
.L_x_10405:
[----:B------:R-:W-:Y:S01]  /*7e80*/  PRMT R37, R0, 0x5410, R4 ;  /* 0x0000541000257816 */ /* 0x000fe20000000004 */
[----:B------:R-:W-:Y:S06]  /*7e90*/  @P0 BRA `(.L_x_10407) ;  /* 0x0000002c00280947 */ /* 0x000fec0003800000 */
[----:B------:R-:W2:Y:S01]  /*7ea0*/  LDL.64 R50, [R1+0x48] ;  /* 0x0000480001327983 */ /* 0x000ea20000100a00 */
[----:B------:R-:W2:Y:S03]  /*7eb0*/  LDC R0, c[0x0][0x3f4] ;  /* 0x0000fd00ff007b82 */ /* 0x000ea60000000800 */
[----:B------:R-:W0:Y:S04]  /*7ec0*/  LDL R49, [R1+0x80] ;  /* 0x0000800001317983 */ /* 0x000e280000100800 */
[----:B------:R-:W3:Y:S04]  /*7ed0*/  LDL R48, [R1+0x60] ;  /* 0x0000600001307983 */ /* 0x000ee80000100800 */
[----:B------:R-:W4:Y:S04]  /*7ee0*/  LDL R47, [R1+0x64] ;  /* 0x00006400012f7983 */ /* 0x000f280000100800 */
[----:B------:R-:W5:Y:S04]  /*7ef0*/  LDL R45, [R1+0x68] ;  /* 0x00006800012d7983 */ /* 0x000f680000100800 */
[----:B------:R-:W5:Y:S04]  /*7f00*/  LDL R7, [R1+0x6c] ;  /* 0x00006c0001077983 */ /* 0x000f680000100800 */
[----:B------:R-:W5:Y:S04]  /*7f10*/  LDL R6, [R1+0x70] ;  /* 0x0000700001067983 */ /* 0x000f680000100800 */
[----:B------:R-:W5:Y:S01]  /*7f20*/  LDL R5, [R1+0x84] ;  /* 0x0000840001057983 */ /* 0x000f620000100800 */
[----:B------:R-:W-:Y:S01]  /*7f30*/  BSSY B1, `(.L_x_10408) ;  /* 0x0000035000017945 */ /* 0x000fe20003800000 */
[-C--:B--2---:R-:W-:Y:S01]  /*7f40*/  ISETP.GE.AND P6, PT, R50, R0.reuse, PT ;  /* 0x000000003200720c */ /* 0x084fe20003fc6270 */
[----:B0-----:R-:W-:Y:S01]  /*7f50*/  IMAD R3, R49, 0x2, R16 ;  /* 0x0000000231037824 */ /* 0x001fe200078e0210 */
[----:B---3--:R-:W-:-:S02]  /*7f60*/  ISETP.GE.AND P0, PT, R48, R0, PT ;  /* 0x000000003000720c */ /* 0x008fc40003f06270 */
[-C--:B----4-:R-:W-:Y:S02]  /*7f70*/  ISETP.GE.AND P1, PT, R47, R0.reuse, PT ;  /* 0x000000002f00720c */ /* 0x090fe40003f26270 */
[-C--:B-----5:R-:W-:Y:S02]  /*7f80*/  ISETP.GE.AND P2, PT, R45, R0.reuse, PT ;  /* 0x000000002d00720c */ /* 0x0a0fe40003f46270 */
[-C--:B------:R-:W-:Y:S02]  /*7f90*/  ISETP.GE.AND P3, PT, R7, R0.reuse, PT ;  /* 0x000000000700720c */ /* 0x080fe40003f66270 */
[----:B------:R-:W-:Y:S01]  /*7fa0*/  ISETP.GE.AND P4, PT, R6, R0, PT ;  /* 0x000000000600720c */ /* 0x000fe20003f86270 */
[----:B------:R-:W-:Y:S01]  /*7fb0*/  VIADD R0, R3, 0x20 ;  /* 0x0000002003007836 */ /* 0x000fe20000000000 */
[----:B------:R-:W-:Y:S01]  /*7fc0*/  LOP3.LUT P5, RZ, R5, 0x2, RZ, 0xc0, !PT ;  /* 0x0000000205ff7812 */ /* 0x000fe200078ac0ff */
[----:B------:R-:W-:-:S12]  /*7fd0*/  @P6 BRA `(.L_x_10409) ;  /* 0x0000000000a86947 */ /* 0x000fd80003800000 */
[----:B------:R-:W0:Y:S01]  /*7fe0*/  LDS.128 R4, [R3+0xda00] ;  /* 0x00da000003047984 */ /* 0x000e220000000c00 */
        /* <DEDUP_REMOVED lines=20> */
[----:B------:R-:W-:Y:S02]  /*8130*/  HADD2.F32 R6, -RZ, R5.H0_H0 ;  /* 0x20000005ff067230 */ /* 0x000fe40000004100 */
[----:B------:R-:W-:Y:S01]  /*8140*/  FFMA.FTZ R49, R34, R45, -R49 ;  /* 0x0000002d22317223 */ /* 0x000fe20000010831 */
[----:B------:R-:W-:Y:S02]  /*8150*/  HADD2.F32 R44, -RZ, R43.H1_H1 ;  /* 0x3000002bff2c7230 */ /* 0x000fe40000004100 */
[----:B------:R-:W-:Y:S01]  /*8160*/  FFMA.FTZ R45, R7, R46, R50 ;  /* 0x0000002e072d7223 */ /* 0x000fe20000010032 */
[----:B------:R-:W-:Y:S02]  /*8170*/  HADD2.F32 R5, -RZ, R5.H1_H1 ;  /* 0x30000005ff057230 */ /* 0x000fe40000004100 */
[----:B------:R-:W-:-:S02]  /*8180*/  HADD2.F32 R34, -RZ, R55.H0_H0 ;  /* 0x20000037ff227230 */ /* 0x000fc40000004100 */
        /* <DEDUP_REMOVED lines=14> */
[----:B------:R0:W-:Y:S02]  /*8270*/  STS.128 [R3+0xda00], R4 ;  /* 0x00da000403007388 */ /* 0x0001e40000000c00 */
.L_x_10409:
[----:B------:R-:W-:Y:S05]  /*8280*/  BSYNC B1 ;  /* 0x0000000000017941 */ /* 0x000fea0003800000 */
.L_x_10408:
[----:B------:R-:W-:Y:S01]  /*8290*/  BSSY B1, `(.L_x_10410) ;  /* 0x000002d000017945 */ /* 0x000fe20003800000 */
[----:B------:R-:W-:-:S03]  /*82a0*/  @P5 VIADD R0, R3, 0xffffffe0 ;  /* 0xffffffe003005836 */ /* 0x000fc60000000000 */
[----:B------:R-:W-:Y:S05]  /*82b0*/  @P0 BRA `(.L_x_10411) ;  /* 0x0000000000a80947 */ /* 0x000fea0003800000 */
[----:B0-----:R-:W0:Y:S01]  /*82c0*/  LDS.128 R4, [R0+0xda00] ;  /* 0x00da000000047984 */ /* 0x001e220000000c00 */
[----:B------:R-:W-:Y:S01]  /*82d0*/  SHF.R.U32.HI R33, RZ, 0x10, R29 ;  /* 0x00000010ff217819 */ /* 0x000fe2000001161d */
[----:B------:R-:W-:Y:S01]  /*82e0*/  HADD2.F32 R34, -RZ, R54.H0_H0 ;  /* 0x20000036ff227230 */ /* 0x000fe20000004100 */
        /* <DEDUP_REMOVED lines=39> */
.L_x_10411:
[----:B------:R-:W-:Y:S05]  /*8560*/  BSYNC B1 ;  /* 0x0000000000017941 */ /* 0x000fea0003800000 */
.L_x_10410:
[----:B------:R-:W-:Y:S04]  /*8570*/  BSSY B1, `(.L_x_10412) ;  /* 0x000002c000017945 */ /* 0x000fe80003800000 */
[----:B------:R-:W-:Y:S05]  /*8580*/  @P1 BRA `(.L_x_10413) ;  /* 0x0000000000a81947 */ /* 0x000fea0003800000 */
[----:B01----:R-:W0:Y:S01]  /*8590*/  LDS.128 R4, [R3+0x10a00] ;  /* 0x010a000003047984 */ /* 0x003e220000000c00 */
        /* <DEDUP_REMOVED lines=41> */
.L_x_10413:
[----:B------:R-:W-:Y:S05]  /*8830*/  BSYNC B1 ;  /* 0x0000000000017941 */ /* 0x000fea0003800000 */
.L_x_10412:
        /* <DEDUP_REMOVED lines=44> */
.L_x_10415:
[----:B------:R-:W-:Y:S05]  /*8b00*/  BSYNC B1 ;  /* 0x0000000000017941 */ /* 0x000fea0003800000 */
.L_x_10414:
        /* <DEDUP_REMOVED lines=44> */
.L_x_10417:
[----:B------:R-:W-:Y:S05]  /*8dd0*/  BSYNC B1 ;  /* 0x0000000000017941 */ /* 0x000fea0003800000 */
.L_x_10416:
[----:B------:R-:W-:Y:S05]  /*8de0*/  @P4 BRA `(.L_x_10407) ;  /* 0x0000001c00544947 */ /* 0x000fea0003800000 */
[----:B01234-:R-:W0:Y:S01]  /*8df0*/  LDS.128 R4, [R0+0x13a00] ;  /* 0x013a000000047984 */ /* 0x01fe220000000c00 */
        /* <DEDUP_REMOVED lines=8> */
[----:B------:R-:W-:-:S02]  /*8e80*/  HADD2.F32 R11, -RZ, R37.H0_H0 ;  /* 0x20000025ff0b7230 */ /* 0x000fc40000004100 */
[----:B------:R-:W-:Y:S02]  /*8e90*/  HADD2.F32 R37, -RZ, R37.H1_H1 ;  /* 0x30000025ff257230 */ /* 0x000fe40000004100 */
[--C-:B0-----:R-:W-:Y:S02]  /*8ea0*/  HADD2.F32 R10, -RZ, R7.reuse.H1_H1 ;  /* 0x30000007ff0a7230 */ /* 0x101fe40000004100 */
        /* <DEDUP_REMOVED lines=31> */
.L_x_10401:
[----:B------:R-:W-:-:S03]  /*90a0*/  UMOV UR4, 0xffffffff ;  /* 0xffffffff00047882 */ /* 0x000fc60000000000 */
[----:B------:R-:W-:Y:S05]  /*90b0*/  BRA.DIV UR4, `(.L_x_10418) ;  /* 0x0000014e04287947 */ /* 0x000fea000b800000 */
[----:B------:R-:W2:Y:S04]  /*90c0*/  SHFL.IDX PT, R3, R23, RZ, 0x1e1f ;  /* 0x001e1fff17037589 */ /* 0x000ea800000e0000 */
[----:B------:R-:W1:Y:S04]  /*90d0*/  SHFL.IDX PT, R0, R22, RZ, 0x1e1f ;  /* 0x001e1fff16007589 */ /* 0x000e6800000e0000 */
[----:B------:R3:W4:Y:S04]  /*90e0*/  SHFL.IDX PT, R5, R25, RZ, 0x1e1f ;  /* 0x001e1fff19057589 */ /* 0x00072800000e0000 */
[----:B0-----:R3:W0:Y:S01]  /*90f0*/  SHFL.IDX PT, R14, R24, RZ, 0x1e1f ;  /* 0x001e1fff180e7589 */ /* 0x00162200000e0000 */
[----:B--2---:R-:W-:-:S02]  /*9100*/  IMAD.MOV.U32 R33, RZ, RZ, R3 ;  /* 0x000000ffff217224 */ /* 0x004fc400078e0003 */
[----:B-1-3--:R-:W-:-:S07]  /*9110*/  IMAD.MOV.U32 R32, RZ, RZ, R0 ;  /* 0x000000ffff207224 */ /* 0x00afce00078e0000 */
.L_x_10648:
[----:B------:R-:W2:Y:S01]  /*9120*/  LDL R43, [R1+0x94] ;  /* 0x00009400012b7983 */ /* 0x000ea20000100800 */
[----:B------:R-:W-:Y:S01]  /*9130*/  ULDC UR4, c[0x0][0x448] ;  /* 0x0001120000047ab9 */ /* 0x000fe20000000800 */
[----:B------:R-:W-:Y:S01]  /*9140*/  BSSY B1, `(.L_x_10419) ;  /* 0x0000038000017945 */ /* 0x000fe20003800000 */
[----:B------:R-:W-:Y:S01]  /*9150*/  IMAD R108, R108, UR4, RZ ;  /* 0x000000046c6c7c24 */ /* 0x000fe2000f8e02ff */
[----:B------:R-:W-:Y:S01]  /*9160*/  CS2R R8, SRZ ;  /* 0x0000000000087805 */ /* 0x000fe2000001ff00 */
[----:B0-----:R-:W-:Y:S01]  /*9170*/  IMAD.MOV.U32 R34, RZ, RZ, R14 ;  /* 0x000000ffff227224 */ /* 0x001fe200078e000e */
[----:B------:R-:W-:Y:S01]  /*9180*/  CS2R R10, SRZ ;  /* 0x00000000000a7805 */ /* 0x000fe2000001ff00 */
[----:B------:R-:W-:Y:S01]  /*9190*/  IMAD R0, R105, -0xc0, R108 ;  /* 0xffffff4069007824 */ /* 0x000fe200078e026c */
[----:B------:R-:W-:Y:S01]  /*91a0*/  ISETP.GE.AND P1, PT, R7, R108, PT ;  /* 0x0000006c0700720c */ /* 0x000fe20003f26270 */
[----:B----4-:R-:W-:Y:S01]  /*91b0*/  IMAD.MOV.U32 R35, RZ, RZ, R5 ;  /* 0x000000ffff237224 */ /* 0x010fe200078e0005 */
[----:B------:R-:W-:-:S02]  /*91c0*/  CS2R R4, SRZ ;  /* 0x0000000000047805 */ /* 0x000fc4000001ff00 */
[----:B------:R-:W-:Y:S02]  /*91d0*/  CS2R R6, SRZ ;  /* 0x0000000000067805 */ /* 0x000fe4000001ff00 */
[----:B------:R-:W-:Y:S02]  /*91e0*/  VIMNMX R0, R0, 0xc0, PT ;  /* 0x000000c000007848 */ /* 0x000fe40003fe0100 */
[----:B------:R-:W-:Y:S02]  /*91f0*/  CS2R R12, SRZ ;  /* 0x00000000000c7805 */ /* 0x000fe4000001ff00 */
[----:B------:R-:W-:Y:S02]  /*9200*/  CS2R R14, SRZ ;  /* 0x00000000000e7805 */ /* 0x000fe4000001ff00 */
[----:B------:R-:W-:Y:S02]  /*9210*/  CS2R R20, SRZ ;  /* 0x0000000000147805 */ /* 0x000fe4000001ff00 */
[----:B------:R-:W-:-:S02]  /*9220*/  ISETP.GE.AND P0, PT, R19, R0, PT ;  /* 0x000000001300720c */ /* 0x000fc40003f06270 */
[----:B------:R-:W-:Y:S02]  /*9230*/  CS2R R22, SRZ ;  /* 0x0000000000167805 */ /* 0x000fe4000001ff00 */
[----:B------:R-:W-:Y:S02]  /*9240*/  CS2R R24, SRZ ;  /* 0x0000000000187805 */ /* 0x000fe4000001ff00 */
[----:B------:R-:W-:Y:S02]  /*9250*/  CS2R R26, SRZ ;  /* 0x00000000001a7805 */ /* 0x000fe4000001ff00 */
[----:B------:R-:W-:Y:S02]  /*9260*/  CS2R R28, SRZ ;  /* 0x00000000001c7805 */ /* 0x000fe4000001ff00 */
[----:B------:R-:W-:Y:S02]  /*9270*/  CS2R R30, SRZ ;  /* 0x00000000001e7805 */ /* 0x000fe4000001ff00 */
[----:B--2---:R-:W-:Y:S01]  /*9280*/  LEA.HI R0, R43, R43, RZ, 0x1 ;  /* 0x0000002b2b007211 */ /* 0x004fe200078f08ff */
[----:B------:R-:W-:Y:S06]  /*9290*/  @P1 BRA `(.L_x_10420) ;  /* 0x0000000000881947 */ /* 0x000fec0003800000 */
[----:B------:R-:W2:Y:S04]  /*92a0*/  LDL R37, [R1+0x98] ;  /* 0x0000980001257983 */ /* 0x000ea80000100800 */
[----:B------:R-:W3:Y:S01]  /*92b0*/  LDL R36, [R1+0x9c] ;  /* 0x00009c0001247983 */ /* 0x000ee20000100800 */
[C---:B------:R-:W-:Y:S01]  /*92c0*/  VIADD R3, R144.reuse, 0x10 ;  /* 0x0000001090037836 */ /* 0x040fe20000000000 */
[----:B------:R-:W-:Y:S01]  /*92d0*/  ULDC UR4, c[0x0][0x3f4] ;  /* 0x0000fd0000047ab9 */ /* 0x000fe20000000800 */
[C---:B------:R-:W-:Y:S01]  /*92e0*/  VIADD R4, R144.reuse, 0x20 ;  /* 0x0000002090047836 */ /* 0x040fe20000000000 */
[----:B------:R-:W-:Y:S02]  /*92f0*/  ISETP.GE.AND P1, PT, R144, UR4, PT ;  /* 0x0000000490007c0c */ /* 0x000fe4000bf26270 */
[----:B------:R-:W-:-:S02]  /*9300*/  CS2R R20, SRZ ;  /* 0x0000000000147805 */ /* 0x000fc4000001ff00 */
[----:B------:R-:W-:Y:S02]  /*9310*/  ISETP.GE.AND P2, PT, R3, UR4, PT ;  /* 0x0000000403007c0c */ /* 0x000fe4000bf46270 */
[----:B------:R-:W-:Y:S02]  /*9320*/  CS2R R22, SRZ ;  /* 0x0000000000167805 */ /* 0x000fe4000001ff00 */
[----:B------:R-:W-:Y:S02]  /*9330*/  ISETP.GE.AND P3, PT, R4, UR4, PT ;  /* 0x0000000404007c0c */ /* 0x000fe4000bf66270 */
[----:B------:R-:W-:Y:S02]  /*9340*/  CS2R R4, SRZ ;  /* 0x0000000000047805 */ /* 0x000fe4000001ff00 */
[----:B------:R-:W-:Y:S02]  /*9350*/  CS2R R6, SRZ ;  /* 0x0000000000067805 */ /* 0x000fe4000001ff00 */
[----:B------:R-:W-:Y:S01]  /*9360*/  CS2R R24, SRZ ;  /* 0x0000000000187805 */ /* 0x000fe2000001ff00 */
[----:B------:R-:W-:Y:S01]  /*9370*/  @!P1 IMAD.WIDE R12, R144, 0x2, R32 ;  /* 0x00000002900c9825 */ /* 0x000fe200078e0220 */
[----:B------:R-:W-:-:S02]  /*9380*/  CS2R R26, SRZ ;  /* 0x00000000001a7805 */ /* 0x000fc4000001ff00 */
[----:B------:R-:W-:Y:S02]  /*9390*/  CS2R R8, SRZ ;  /* 0x0000000000087805 */ /* 0x000fe4000001ff00 */
[----:B------:R-:W-:Y:S02]  /*93a0*/  CS2R R10, SRZ ;  /* 0x00000000000a7805 */ /* 0x000fe4000001ff00 */
[----:B------:R-:W-:Y:S01]  /*93b0*/  CS2R R28, SRZ ;  /* 0x00000000001c7805 */ /* 0x000fe2000001ff00 */
[----:B------:R0:W5:Y:S01]  /*93c0*/  @!P1 LD.E.128 R20, desc[UR60][R12.64] ;  /* 0x0000003c0c149980 */ /* 0x000162000c101d00 */
[----:B------:R-:W-:Y:S02]  /*93d0*/  CS2R R30, SRZ ;  /* 0x00000000001e7805 */ /* 0x000fe4000001ff00 */
[----:B------:R-:W-:Y:S02]  /*93e0*/  CS2R R14, SRZ ;  /* 0x00000000000e7805 */ /* 0x000fe4000001ff00 */
[----:B0-----:R-:W-:Y:S01]  /*93f0*/  CS2R R12, SRZ ;  /* 0x00000000000c7805 */ /* 0x001fe2000001ff00 */
[----:B--2---:R-:W-:-:S02]  /*9400*/  @!P2 IMAD.SHL.U32 R3, R37, 0x8, RZ ;  /* 0x000000082503a824 */ /* 0x004fc400078e00ff */
[----:B---3--:R-:W-:Y:S02]  /*9410*/  @!P3 IMAD.SHL.U32 R41, R36, 0x8, RZ ;  /* 0x000000082429b824 */ /* 0x008fe400078e00ff */
        /* <DEDUP_REMOVED lines=10> */
.L_x_10420:
[----:B------:R-:W-:Y:S05]  /*94c0*/  BSYNC B1 ;  /* 0x0000000000017941 */ /* 0x000fea0003800000 */
.L_x_10419:
[----:B------:R-:W-:Y:S01]  /*94d0*/  LOP3.LUT R0, R0, 0xfffffffe, RZ, 0xc0, !PT ;  /* 0xfffffffe00007812 */ /* 0x000fe200078ec0ff */
[----:B-----5:R-:W-:Y:S01]  /*94e0*/  IMAD.MOV.U32 R3, RZ, RZ, R4 ;  /* 0x000000ffff037224 */ /* 0x020fe200078e0004 */
[----:B------:R-:W-:Y:S01]  /*94f0*/  BSSY B1, `(.L_x_10421) ;  /* 0x000002e000017945 */ /* 0x000fe20003800000 */
[----:B0-----:R-:W-:Y:S02]  /*9500*/  IMAD.MOV.U32 R32, RZ, RZ, R5 ;  /* 0x000000ffff207224 */ /* 0x001fe400078e0005 */
        /* <DEDUP_REMOVED lines=43> */
[----:B0-----:R-:W-:Y:S06]  /*97c0*/  @!P1 BRA `(.L_x_10422) ;  /* 0x0000014400dc9947 */ /* 0x001fec0003800000 */
.L_x_10649:
[----:B------:R-:W-:Y:S05]  /*97d0*/  BSYNC B1 ;  /* 0x0000000000017941 */ /* 0x000fea0003800000 */
.L_x_10421:
[----:B------:R-:W-:Y:S01]  /*97e0*/  PRMT R43, R0, 0x5410, R32 ;  /* 0x00005410002b7816 */ /* 0x000fe20000000020 */
[----:B------:R-:W-:Y:S06]  /*97f0*/  @P0 BRA `(.L_x_10407) ;  /* 0x0000001000d00947 */ /* 0x000fec0003800000 */
[----:B------:R1:W5:Y:S01]  /*9800*/  LDL R67, [R1+0x50] ;  /* 0x0000500001437983 */ /* 0x0003620000100800 */
[----:B0-----:R-:W0:Y:S03]  /*9810*/  LDC R3, c[0x0][0x3f4] ;  /* 0x0000fd00ff037b82 */ /* 0x001e260000000800 */
[----:B------:R1:W5:Y:S04]  /*9820*/  LDL R66, [R1+0x58] ;  /* 0x0000580001427983 */ /* 0x0003680000100800 */
[----:B------:R1:W5:Y:S01]  /*9830*/  LDL R65, [R1+0x54] ;  /* 0x0000540001417983 */ /* 0x0003620000100800 */
[C---:B------:R-:W-:Y:S01]  /*9840*/  VIADD R0, R144.reuse, 0x10 ;  /* 0x0000001090007836 */ /* 0x040fe20000000000 */
[----:B------:R-:W-:Y:S01]  /*9850*/  BSSY B1, `(.L_x_10423) ;  /* 0x000006a000017945 */ /* 0x000fe20003800000 */
[C---:B------:R-:W-:Y:S01]  /*9860*/  VIADD R32, R144.reuse, 0x20 ;  /* 0x0000002090207836 */ /* 0x040fe20000000000 */
[----:B0-----:R-:W-:-:S02]  /*9870*/  ISETP.GE.AND P0, PT, R144, R3, PT ;  /* 0x000000039000720c */ /* 0x001fc40003f06270 */
[-C--:B------:R-:W-:Y:S02]  /*9880*/  ISETP.GE.AND P1, PT, R0, R3.reuse, PT ;  /* 0x000000030000720c */ /* 0x080fe40003f26270 */
[----:B------:R-:W-:-:S09]  /*9890*/  ISETP.GE.AND P2, PT, R32, R3, PT ;  /* 0x000000032000720c */ /* 0x000fd20003f46270 */
[----:B-1----:R-:W-:Y:S05]  /*98a0*/  @P0 BRA `(.L_x_10424) ;  /* 0x0000000400900947 */ /* 0x002fea0003800000 */
[----:B------:R-:W2:Y:S01]  /*98b0*/  LDL R68, [R1+0xb8] ;  /* 0x0000b80001447983 */ /* 0x000ea20000100800 */
[----:B------:R-:W0:Y:S02]  /*98c0*/  S2R R33, SR_TID.X ;  /* 0x0000000000217919 */ /* 0x000e240000002100 */
[----:B0-----:R-:W-:-:S05]  /*98d0*/  VIADD R34, R33, 0xffffff80 ;  /* 0xffffff8021227836 */ /* 0x001fca0000000000 */
[----:B------:R-:W-:-:S04]  /*98e0*/  LEA.HI R33, R34, R34, RZ, 0x1 ;  /* 0x0000002222217211 */ /* 0x000fc800078f08ff */
[----:B------:R-:W-:-:S05]  /*98f0*/  LOP3.LUT R33, R33, 0xfffffffe, RZ, 0xc0, !PT ;  /* 0xfffffffe21217812 */ /* 0x000fca00078ec0ff */
[----:B------:R-:W-:-:S05]  /*9900*/  IMAD.IADD R33, R34, 0x1, -R33 ;  /* 0x0000000122217824 */ /* 0x000fca00078e0a21 */
[----:B------:R-:W-:-:S04]  /*9910*/  LEA.HI R0, R3, R33, RZ, 0x1d ;  /* 0x0000002103007211 */ /* 0x000fc800078fe8ff */
[----:B------:R-:W-:-:S04]  /*9920*/  SHF.R.S32.HI R33, RZ, 0x1f, R0 ;  /* 0x0000001fff217819 */ /* 0x000fc80000011400 */
[----:B------:R-:W-:Y:S01]  /*9930*/  LEA.HI R33, R33, R0, RZ, 0x2 ;  /* 0x0000000021217211 */ /* 0x000fe200078f10ff */
[----:B------:R-:W-:-:S03]  /*9940*/  IMAD.SHL.U32 R0, R0, 0x8, RZ ;  /* 0x0000000800007824 */ /* 0x000fc600078e00ff */
[----:B------:R-:W-:Y:S02]  /*9950*/  SHF.R.S32.HI R33, RZ, 0x2, R33 ;  /* 0x00000002ff217819 */ /* 0x000fe40000011421 */
[----:B-----5:R-:W-:-:S03]  /*9960*/  LOP3.LUT R0, R67, 0x18, R0, 0xf8, !PT ;  /* 0x0000001843007812 */ /* 0x020fc600078ef800 */
[----:B------:R-:W-:Y:S01]  /*9970*/  IMAD R36, R33, 0x1800, R66 ;  /* 0x0000180021247824 */ /* 0x000fe200078e0242 */
[----:B------:R-:W-:-:S05]  /*9980*/  LOP3.LUT R37, R0, R65, RZ, 0x3c, !PT ;  /* 0x0000004100257212 */ /* 0x000fca00078e3cff */
[----:B------:R-:W-:-:S04]  /*9990*/  IMAD.IADD R37, R36, 0x1, R37 ;  /* 0x0000000124257824 */ /* 0x000fc800078e0225 */
[----:B------:R-:W-:-:S05]  /*99a0*/  IMAD R0, R37, 0x2, R16 ;  /* 0x0000000225007824 */ /* 0x000fca00078e0210 */
[----:B------:R-:W0:Y:S01]  /*99b0*/  LDS.128 R36, [R0+0xda00] ;  /* 0x00da000000247984 */ /* 0x000e220000000c00 */
[--C-:B------:R-:W-:Y:S02]  /*99c0*/  SHF.R.U64 R20, R20, 0x10, R21.reuse ;  /* 0x0000001014147819 */ /* 0x100fe40000001215 */
[----:B------:R-:W-:Y:S02]  /*99d0*/  SHF.R.U32.HI R54, RZ, 0x10, R21 ;  /* 0x00000010ff367819 */ /* 0x000fe40000011615 */
[--C-:B------:R-:W-:Y:S02]  /*99e0*/  SHF.R.U64 R21, R4, 0x10, R5.reuse ;  /* 0x0000001004157819 */ /* 0x100fe40000001205 */
[----:B------:R-:W-:Y:S01]  /*99f0*/  SHF.R.U32.HI R57, RZ, 0x10, R5 ;  /* 0x00000010ff397819 */ /* 0x000fe20000011605 */
[----:B------:R-:W-:Y:S01]  /*9a00*/  HADD2.F32 R55, -RZ, R55.H0_H0 ;  /* 0x20000037ff377230 */ /* 0x000fe20000004100 */
[----:B------:R-:W-:Y:S01]  /*9a10*/  SHF.R.U64 R5, R6, 0x10, R7 ;  /* 0x0000001006057819 */ /* 0x000fe20000001207 */
[----:B------:R-:W-:Y:S01]  /*9a20*/  HADD2.F32 R53, -RZ, R53.H0_H0 ;  /* 0x20000035ff357230 */ /* 0x000fe20000004100 */
[----:B------:R-:W-:Y:S01]  /*9a30*/  SHF.R.U64 R4, R22, 0x10, R23 ;  /* 0x0000001016047819 */ /* 0x000fe20000001217 */
[----:B------:R-:W-:-:S02]  /*9a40*/  HADD2.F32 R57, -RZ, R57.H0_H0 ;  /* 0x20000039ff397230 */ /* 0x000fc40000004100 */
[----:B------:R-:W-:Y:S01]  /*9a50*/  HADD2.F32 R56, -RZ, R56.H0_H0 ;  /* 0x20000038ff387230 */ /* 0x000fe20000004100 */
[----:B------:R-:W-:Y:S01]  /*9a60*/  SHF.R.U32.HI R62, RZ, 0x10, R7 ;  /* 0x00000010ff3e7819 */ /* 0x000fe20000011607 */
[----:B0-----:R-:W-:-:S05]  /*9a70*/  HADD2.F32 R6, -RZ, R37.H0_H0 ;  /* 0x20000025ff067230 */ /* 0x001fca0000004100 */
[C---:B------:R-:W-:Y:S01]  /*9a80*/  FMUL.FTZ R59, R6.reuse, R55 ;  /* 0x00000037063b7220 */ /* 0x040fe20000410000 */
[----:B------:R-:W-:Y:S01]  /*9a90*/  FMUL.FTZ R61, R6, R53 ;  /* 0x00000035063d7220 */ /* 0x000fe20000410000 */
[----:B------:R-:W-:Y:S02]  /*9aa0*/  HADD2.F32 R50, -RZ, R37.H1_H1 ;  /* 0x30000025ff327230 */ /* 0x000fe40000004100 */
[----:B------:R-:W-:Y:S02]  /*9ab0*/  HADD2.F32 R37, -RZ, R36.H0_H0 ;  /* 0x20000024ff257230 */ /* 0x000fe40000004100 */
[----:B------:R-:W-:Y:S02]  /*9ac0*/  HADD2.F32 R51, -RZ, R38.H0_H0 ;  /* 0x20000026ff337230 */ /* 0x000fe40000004100 */
[----:B------:R-:W-:Y:S01]  /*9ad0*/  HADD2.F32 R52, -RZ, R39.H0_H0 ;  /* 0x20000027ff347230 */ /* 0x000fe20000004100 */
[----:B------:R-:W-:Y:S01]  /*9ae0*/  SHF.R.U32.HI R23, RZ, 0x10, R23 ;  /* 0x00000010ff177819 */ /* 0x000fe20000011617 */
[----:B------:R-:W-:-:S02]  /*9af0*/  HADD2.F32 R36, -RZ, R36.H1_H1 ;  /* 0x30000024ff247230 */ /* 0x000fc40000004100 */
[----:B------:R-:W-:Y:S02]  /*9b00*/  HADD2.F32 R39, -RZ, R39.H1_H1 ;  /* 0x30000027ff277230 */ /* 0x000fe40000004100 */
[----:B------:R-:W-:Y:S02]  /*9b10*/  HADD2.F32 R21, -RZ, R21.H0_H0 ;  /* 0x20000015ff157230 */ /* 0x000fe40000004100 */
[----:B------:R-:W-:Y:S01]  /*9b20*/  HADD2.F32 R38, -RZ, R38.H1_H1 ;  /* 0x30000026ff267230 */ /* 0x000fe20000004100 */
[----:B--2---:R-:W0:Y:S02]  /*9b30*/  LDS.128 R32, [R68] ;  /* 0x0000000044207984 */ /* 0x004e240000000c00 */
[----:B0-----:R-:W-:-:S05]  /*9b40*/  HADD2.F32 R22, -RZ, R33.H0_H0 ;  /* 0x20000021ff167230 */ /* 0x001fca0000004100 */
[C---:B------:R-:W-:Y:S01]  /*9b50*/  FFMA.FTZ R6, R22.reuse, R53, -R59 ;  /* 0x0000003516067223 */ /* 0x040fe2000001083b */
[----:B------:R-:W-:Y:S02]  /*9b60*/  HADD2.F32 R53, -RZ, R54.H0_H0 ;  /* 0x20000036ff357230 */ /* 0x000fe40000004100 */
[----:B------:R-:W-:Y:S01]  /*9b70*/  FFMA.FTZ R22, R22, R55, R61 ;  /* 0x0000003716167223 */ /* 0x000fe2000001003d */
[----:B------:R-:W-:Y:S02]  /*9b80*/  HADD2.F32 R54, -RZ, R58.H0_H0 ;  /* 0x2000003aff367230 */ /* 0x000fe40000004100 */
[C---:B------:R-:W-:Y:S01]  /*9b90*/  FMUL.FTZ R59, R50.reuse, R57 ;  /* 0x00000039323b7220 */ /* 0x040fe20000410000 */
[----:B------:R-:W-:Y:S02]  /*9ba0*/  HADD2.F32 R48, -RZ, R33.H1_H1 ;  /* 0x30000021ff307230 */ /* 0x000fe40000004100 */
[----:B------:R-:W-:Y:S01]  /*9bb0*/  FMUL.FTZ R55, R50, R53 ;  /* 0x0000003532377220 */ /* 0x000fe20000410000 */
[----:B------:R-:W-:-:S02]  /*9bc0*/  HADD2.F32 R33, -RZ, R32.H0_H0 ;  /* 0x20000020ff217230 */ /* 0x000fc40000004100 */
[C---:B------:R-:W-:Y:S01]  /*9bd0*/  FMUL.FTZ R58, R37.reuse, R56 ;  /* 0x00000038253a7220 */ /* 0x040fe20000410000 */
[----:B------:R-:W-:Y:S02]  /*9be0*/  HADD2.F32 R50, -RZ, R60.H0_H0 ;  /* 0x2000003cff327230 */ /* 0x000fe40000004100 */
[-C--:B------:R-:W-:Y:S01]  /*9bf0*/  FMUL.FTZ R37, R37, R54.reuse ;  /* 0x0000003625257220 */ /* 0x080fe20000410000 */
[C---:B------:R-:W-:Y:S01]  /*9c00*/  FFMA.FTZ R59, R48.reuse, R53, -R59 ;  /* 0x00000035303b7223 */ /* 0x040fe2000001083b */
[----:B------:R-:W-:Y:S01]  /*9c10*/  FFMA.FTZ R55, R48, R57, R55 ;  /* 0x0000003930377223 */ /* 0x000fe20000010037 */
[----:B------:R-:W-:Y:S02]  /*9c20*/  HADD2.F32 R48, -RZ, R63.H0_H0 ;  /* 0x2000003fff307230 */ /* 0x000fe40000004100 */
[C---:B------:R-:W-:Y:S01]  /*9c30*/  FFMA.FTZ R58, R33.reuse, R54, -R58 ;  /* 0x00000036213a7223 */ /* 0x040fe2000001083a */
[----:B------:R-:W-:Y:S02]  /*9c40*/  HADD2.F32 R49, -RZ, R34.H0_H0 ;  /* 0x20000022ff317230 */ /* 0x000fe40000004100 */
[----:B------:R-:W-:Y:S01]  /*9c50*/  FFMA.FTZ R56, R33, R56, R37 ;  /* 0x0000003821387223 */ /* 0x000fe20000010025 */
[----:B------:R-:W-:Y:S01]  /*9c60*/  FMUL.FTZ R54, R51, R50 ;  /* 0x0000003233367220 */ /* 0x000fe20000410000 */
[----:B------:R-:W-:-:S02]  /*9c70*/  HADD2.F32 R37, -RZ, R60.H1_H1 ;  /* 0x3000003cff257230 */ /* 0x000fc40000004100 */
[-C--:B------:R-:W-:Y:S01]  /*9c80*/  FMUL.FTZ R60, R51, R48.reuse ;  /* 0x00000030333c7220 */ /* 0x080fe20000410000 */
[----:B------:R-:W-:Y:S02]  /*9c90*/  HADD2.F32 R33, -RZ, R63.H1_H1 ;  /* 0x3000003fff217230 */ /* 0x000fe40000004100 */
[----:B------:R-:W-:Y:S01]  /*9ca0*/  FFMA.FTZ R51, R49, R48, -R54 ;  /* 0x0000003031337223 */ /* 0x000fe20000010836 */
[----:B------:R-:W-:Y:S02]  /*9cb0*/  HADD2.F32 R54, -RZ, R62.H0_H0 ;  /* 0x2000003eff367230 */ /* 0x000fe40000004100 */
[C---:B------:R-:W-:Y:S01]  /*9cc0*/  FMUL.FTZ R62, R52.reuse, R37 ;  /* 0x00000025343e7220 */ /* 0x040fe20000410000 */
[----:B------:R-:W-:Y:S02]  /*9cd0*/  HADD2.F32 R7, -RZ, R35.H0_H0 ;  /* 0x20000023ff077230 */ /* 0x000fe40000004100 */
[----:B------:R-:W-:Y:S01]  /*9ce0*/  FMUL.FTZ R52, R52, R33 ;  /* 0x0000002134347220 */ /* 0x000fe20000410000 */
[----:B------:R-:W-:-:S02]  /*9cf0*/  HADD2.F32 R48, -RZ, R23.H0_H0 ;  /* 0x20000017ff307230 */ /* 0x000fc40000004100 */
[C---:B------:R-:W-:Y:S01]  /*9d00*/  FFMA.FTZ R62, R7.reuse, R33, -R62 ;  /* 0x00000021073e7223 */ /* 0x040fe2000001083e */
[----:B------:R-:W-:Y:S01]  /*9d10*/  FFMA.FTZ R52, R7, R37, R52 ;  /* 0x0000002507347223 */ /* 0x000fe20000010034 */
[----:B------:R-:W-:Y:S02]  /*9d20*/  HADD2.F32 R7, -RZ, R20.H0_H0 ;  /* 0x20000014ff077230 */ /* 0x000fe40000004100 */
[----:B------:R-:W-:Y:S02]  /*9d30*/  HADD2.F32 R23, -RZ, R5.H0_H0 ;  /* 0x20000005ff177230 */ /* 0x000fe40000004100 */
[----:B------:R-:W-:Y:S01]  /*9d40*/  FFMA.FTZ R60, R49, R50, R60 ;  /* 0x00000032313c7223 */ /* 0x000fe2000001003c */
[----:B------:R-:W-:Y:S02]  /*9d50*/  HADD2.F32 R5, -RZ, R4.H0_H0 ;  /* 0x20000004ff057230 */ /* 0x000fe40000004100 */
[----:B------:R-:W-:Y:S01]  /*9d60*/  FMUL.FTZ R50, R39, R54 ;  /* 0x0000003627327220 */ /* 0x000fe20000410000 */
[----:B------:R-:W-:-:S02]  /*9d70*/  HADD2.F32 R35, -RZ, R35.H1_H1 ;  /* 0x30000023ff237230 */ /* 0x000fc40000004100 */
[-C--:B------:R-:W-:Y:S01]  /*9d80*/  FMUL.FTZ R64, R39, R48.reuse ;  /* 0x0000003027407220 */ /* 0x080fe20000410000 */
[----:B------:R-:W-:Y:S02]  /*9d90*/  HADD2.F32 R32, -RZ, R32.H1_H1 ;  /* 0x30000020ff207230 */ /* 0x000fe40000004100 */
[C---:B------:R-:W-:Y:S01]  /*9da0*/  FMUL.FTZ R33, R36.reuse, R21 ;  /* 0x0000001524217220 */ /* 0x040fe20000410000 */
[----:B------:R-:W-:Y:S02]  /*9db0*/  HADD2.F32 R34, -RZ, R34.H1_H1 ;  /* 0x30000022ff227230 */ /* 0x000fe40000004100 */
[----:B------:R-:W-:Y:S01]  /*9dc0*/  FMUL.FTZ R36, R36, R7 ;  /* 0x0000000724247220 */ /* 0x000fe20000410000 */
[C---:B------:R-:W-:Y:S01]  /*9dd0*/  FMUL.FTZ R37, R38.reuse, R23 ;  /* 0x0000001726257220 */ /* 0x040fe20000410000 */
[----:B------:R-:W-:Y:S01]  /*9de0*/  FMUL.FTZ R38, R38, R5 ;  /* 0x0000000526267220 */ /* 0x000fe20000410000 */
[C---:B------:R-:W-:Y:S01]  /*9df0*/  FFMA.FTZ R39, R35.reuse, R48, -R50 ;  /* 0x0000003023277223 */ /* 0x040fe20000010832 */
[----:B------:R-:W-:Y:S01]  /*9e00*/  FFMA.FTZ R49, R35, R54, R64 ;  /* 0x0000003623317223 */ /* 0x000fe20000010040 */
        /* <DEDUP_REMOVED lines=12> */
[----:B------:R0:W-:Y:S04]  /*9ed0*/  STS.128 [R68], R4 ;  /* 0x0000000444007388 */ /* 0x0001e80000000c00 */
[----:B------:R0:W-:Y:S02]  /*9ee0*/  STS.128 [R0+0xda00], R20 ;  /* 0x00da001400007388 */ /* 0x0001e40000000c00 */
.L_x_10424:
[----:B------:R-:W-:Y:S05]  /*9ef0*/  BSYNC B1 ;  /* 0x0000000000017941 */ /* 0x000fea0003800000 */
.L_x_10423:
[----:B------:R-:W-:Y:S04]  /*9f00*/  BSSY B1, `(.L_x_10425) ;  /* 0x0000062000017945 */ /* 0x000fe80003800000 */
[----:B------:R-:W-:Y:S05]  /*9f10*/  @P1 BRA `(.L_x_10426) ;  /* 0x0000000400801947 */ /* 0x000fea0003800000 */
[----:B0-----:R-:W2:Y:S04]  /*9f20*/  LDL R0, [R1+0x98] ;  /* 0x0000980001007983 */ /* 0x001ea80000100800 */
[----:B------:R-:W3:Y:S01]  /*9f30*/  LDL R53, [R1+0xb4] ;  /* 0x0000b40001357983 */ /* 0x000ee20000100800 */
[--C-:B------:R-:W-:Y:S01]  /*9f40*/  SHF.R.U64 R24, R24, 0x10, R25.reuse ;  /* 0x0000001018187819 */ /* 0x100fe20000001219 */
[--C-:B------:R-:W-:Y:S01]  /*9f50*/  HADD2.F32 R33, -RZ, R47.reuse.H1_H1 ;  /* 0x3000002fff217230 */ /* 0x100fe20000004100 */
[----:B------:R-:W-:Y:S01]  /*9f60*/  SHF.R.U32.HI R34, RZ, 0x10, R25 ;  /* 0x00000010ff227819 */ /* 0x000fe20000011619 */
[----:B------:R-:W-:Y:S01]  /*9f70*/  HADD2.F32 R47, -RZ, R47.H0_H0 ;  /* 0x2000002fff2f7230 */ /* 0x000fe20000004100 */
[--C-:B------:R-:W-:Y:S02]  /*9f80*/  SHF.R.U32.HI R35, RZ, 0x10, R9.reuse ;  /* 0x00000010ff237819 */ /* 0x100fe40000011609 */
[----:B------:R-:W-:-:S02]  /*9f90*/  SHF.R.U64 R50, R8, 0x10, R9 ;  /* 0x0000001008327819 */ /* 0x000fc40000001209 */
[--C-:B------:R-:W-:Y:S01]  /*9fa0*/  SHF.R.U64 R52, R26, 0x10, R27.reuse ;  /* 0x000000101a347819 */ /* 0x100fe2000000121b */
[----:B------:R-:W-:Y:S01]  /*9fb0*/  HADD2.F32 R35, -RZ, R35.H0_H0 ;  /* 0x20000023ff237230 */ /* 0x000fe20000004100 */
[----:B------:R-:W-:Y:S02]  /*9fc0*/  SHF.R.U32.HI R51, RZ, 0x10, R27 ;  /* 0x00000010ff337819 */ /* 0x000fe4000001161b */
[--C-:B------:R-:W-:Y:S02]  /*9fd0*/  SHF.R.U64 R49, R10, 0x10, R11.reuse ;  /* 0x000000100a317819 */ /* 0x100fe4000000120b */
[----:B------:R-:W-:Y:S02]  /*9fe0*/  SHF.R.U32.HI R48, RZ, 0x10, R11 ;  /* 0x00000010ff307819 */ /* 0x000fe4000001160b */
[----:B--2---:R-:W-:-:S04]  /*9ff0*/  LEA.HI R0, R3, R0, RZ, 0x1d ;  /* 0x0000000003007211 */ /* 0x004fc800078fe8ff */
[----:B------:R-:W-:-:S04]  /*a000*/  SHF.R.S32.HI R5, RZ, 0x1f, R0 ;  /* 0x0000001fff057819 */ /* 0x000fc80000011400 */
[----:B------:R-:W-:Y:S01]  /*a010*/  LEA.HI R5, R5, R0, RZ, 0x2 ;  /* 0x0000000005057211 */ /* 0x000fe200078f10ff */
[----:B------:R-:W-:-:S03]  /*a020*/  IMAD.SHL.U32 R0, R0, 0x8, RZ ;  /* 0x0000000800007824 */ /* 0x000fc600078e00ff */
[----:B------:R-:W-:Y:S02]  /*a030*/  SHF.R.S32.HI R5, RZ, 0x2, R5 ;  /* 0x00000002ff057819 */ /* 0x000fe40000011405 */
[----:B-----5:R-:W-:-:S03]  /*a040*/  LOP3.LUT R0, R67, 0x18, R0, 0xf8, !PT ;  /* 0x0000001843007812 */ /* 0x020fc600078ef800 */
[----:B------:R-:W-:Y:S01]  /*a050*/  IMAD R20, R5, 0x1800, R66 ;  /* 0x0000180005147824 */ /* 0x000fe200078e0242 */
[----:B------:R-:W-:Y:S01]  /*a060*/  LOP3.LUT R21, R0, R65, RZ, 0x3c, !PT ;  /* 0x0000004100157212 */ /* 0x000fe200078e3cff */
[----:B---3--:R-:W0:Y:S04]  /*a070*/  LDS.128 R4, [R53] ;  /* 0x0000000035047984 */ /* 0x008e280000000c00 */
[----:B------:R-:W-:-:S04]  /*a080*/  IMAD.IADD R21, R20, 0x1, R21 ;  /* 0x0000000114157824 */ /* 0x000fc800078e0215 */
        /* <DEDUP_REMOVED lines=16> */
[----:B------:R-:W-:Y:S02]  /*a190*/  HADD2.F32 R34, -RZ, R44.H0_H0 ;  /* 0x2000002cff227230 */ /* 0x000fe40000004100 */
[C---:B------:R-:W-:Y:S01]  /*a1a0*/  FFMA.FTZ R37, R8.reuse, R33, -R37 ;  /* 0x0000002108257223 */ /* 0x040fe20000010825 */
[----:B------:R-:W-:Y:S01]  /*a1b0*/  FFMA.FTZ R39, R8, R47, R39 ;  /* 0x0000002f08277223 */ /* 0x000fe20000010027 */
[----:B------:R-:W-:Y:S02]  /*a1c0*/  HADD2.F32 R8, -RZ, R46.H0_H0 ;  /* 0x2000002eff087230 */ /* 0x000fe40000004100 */
[-C--:B------:R-:W-:Y:S01]  /*a1d0*/  FMUL.FTZ R38, R26, R25.reuse ;  /* 0x000000191a267220 */ /* 0x080fe20000410000 */
[----:B------:R-:W-:Y:S01]  /*a1e0*/  FMUL.FTZ R26, R21, R34 ;  /* 0x00000022151a7220 */ /* 0x000fe20000410000 */
[----:B------:R-:W-:Y:S02]  /*a1f0*/  HADD2.F32 R27, -RZ, R22.H0_H0 ;  /* 0x20000016ff1b7230 */ /* 0x000fe40000004100 */
[----:B------:R-:W-:Y:S01]  /*a200*/  FFMA.FTZ R36, R9, R25, -R36 ;  /* 0x0000001909247223 */ /* 0x000fe20000010824 */
[----:B------:R-:W-:-:S02]  /*a210*/  HADD2.F32 R44, -RZ, R44.H1_H1 ;  /* 0x3000002cff2c7230 */ /* 0x000fc40000004100 */
[-C--:B------:R-:W-:Y:S01]  /*a220*/  FMUL.FTZ R21, R21, R8.reuse ;  /* 0x0000000815157220 */ /* 0x080fe20000410000 */
[----:B------:R-:W-:Y:S01]  /*a230*/  FFMA.FTZ R25, R5, R8, -R26 ;  /* 0x0000000805197223 */ /* 0x000fe2000001081a */
[----:B------:R-:W-:Y:S02]  /*a240*/  HADD2.F32 R8, -RZ, R45.H1_H1 ;  /* 0x3000002dff087230 */ /* 0x000fe40000004100 */
[----:B------:R-:W-:Y:S01]  /*a250*/  FFMA.FTZ R38, R9, R35, R38 ;  /* 0x0000002309267223 */ /* 0x000fe20000010026 */
[----:B------:R-:W-:Y:S02]  /*a260*/  HADD2.F32 R32, -RZ, R23.H0_H0 ;  /* 0x20000017ff207230 */ /* 0x000fe40000004100 */
[----:B------:R-:W-:Y:S01]  /*a270*/  FFMA.FTZ R34, R5, R34, R21 ;  /* 0x0000002205227223 */ /* 0x000fe20000010015 */
[----:B------:R-:W-:Y:S02]  /*a280*/  HADD2.F32 R45, -RZ, R45.H0_H0 ;  /* 0x2000002dff2d7230 */ /* 0x000fe40000004100 */
[----:B------:R-:W-:Y:S01]  /*a290*/  FMUL.FTZ R5, R27, R44 ;  /* 0x0000002c1b057220 */ /* 0x000fe20000410000 */
[----:B------:R-:W-:-:S02]  /*a2a0*/  HADD2.F32 R46, -RZ, R46.H1_H1 ;  /* 0x3000002eff2e7230 */ /* 0x000fc40000004100 */
[-C--:B------:R-:W-:Y:S01]  /*a2b0*/  FMUL.FTZ R9, R27, R8.reuse ;  /* 0x000000081b097220 */ /* 0x080fe20000410000 */
[----:B------:R-:W-:Y:S02]  /*a2c0*/  HADD2.F32 R26, -RZ, R48.H0_H0 ;  /* 0x20000030ff1a7230 */ /* 0x000fe40000004100 */
[----:B------:R-:W-:Y:S01]  /*a2d0*/  FFMA.FTZ R27, R10, R8, -R5 ;  /* 0x000000080a1b7223 */ /* 0x000fe20000010805 */
[CC--:B------:R-:W-:Y:S01]  /*a2e0*/  FMUL.FTZ R48, R32.reuse, R45.reuse ;  /* 0x0000002d20307220 */ /* 0x0c0fe20000410000 */
[----:B------:R-:W-:Y:S02]  /*a2f0*/  HADD2.F32 R23, -RZ, R23.H1_H1 ;  /* 0x30000017ff177230 */ /* 0x000fe40000004100 */
[----:B------:R-:W-:Y:S01]  /*a300*/  FMUL.FTZ R32, R32, R46 ;  /* 0x0000002e20207220 */ /* 0x000fe20000410000 */
[----:B------:R-:W-:Y:S02]  /*a310*/  HADD2.F32 R8, -RZ, R51.H0_H0 ;  /* 0x20000033ff087230 */ /* 0x000fe40000004100 */
[----:B------:R-:W-:Y:S01]  /*a320*/  FFMA.FTZ R10, R10, R44, R9 ;  /* 0x0000002c0a0a7223 */ /* 0x000fe20000010009 */
[C---:B------:R-:W-:Y:S01]  /*a330*/  FFMA.FTZ R48, R11.reuse, R46, -R48 ;  /* 0x0000002e0b307223 */ /* 0x040fe20000010830 */
[----:B------:R-:W-:Y:S01]  /*a340*/  FFMA.FTZ R32, R11, R45, R32 ;  /* 0x0000002d0b207223 */ /* 0x000fe20000010020 */
[----:B------:R-:W-:-:S02]  /*a350*/  HADD2.F32 R20, -RZ, R20.H1_H1 ;  /* 0x30000014ff147230 */ /* 0x000fc40000004100 */
[C---:B------:R-:W-:Y:S01]  /*a360*/  FMUL.FTZ R44, R23.reuse, R26 ;  /* 0x0000001a172c7220 */ /* 0x040fe20000410000 */
[-C--:B------:R-:W-:Y:S01]  /*a370*/  FMUL.FTZ R46, R23, R8.reuse ;  /* 0x00000008172e7220 */ /* 0x080fe20000410000 */
[----:B------:R-:W-:Y:S02]  /*a380*/  HADD2.F32 R11, -RZ, R50.H0_H0 ;  /* 0x20000032ff0b7230 */ /* 0x000fe40000004100 */
[----:B------:R-:W-:Y:S02]  /*a390*/  HADD2.F32 R5, -RZ, R24.H0_H0 ;  /* 0x20000018ff057230 */ /* 0x000fe40000004100 */
[C---:B------:R-:W-:Y:S01]  /*a3a0*/  FFMA.FTZ R35, R7.reuse, R8, -R44 ;  /* 0x0000000807237223 */ /* 0x040fe2000001082c */
[----:B------:R-:W-:Y:S02]  /*a3b0*/  HADD2.F32 R22, -RZ, R22.H1_H1 ;  /* 0x30000016ff167230 */ /* 0x000fe40000004100 */
[----:B------:R-:W-:Y:S01]  /*a3c0*/  FFMA.FTZ R45, R7, R26, R46 ;  /* 0x0000001a072d7223 */ /* 0x000fe2000001002e */
[----:B------:R-:W-:-:S02]  /*a3d0*/  HADD2.F32 R21, -RZ, R49.H0_H0 ;  /* 0x20000031ff157230 */ /* 0x000fc40000004100 */
[C---:B------:R-:W-:Y:S01]  /*a3e0*/  FMUL.FTZ R7, R20.reuse, R11 ;  /* 0x0000000b14077220 */ /* 0x040fe20000410000 */
[----:B------:R-:W-:Y:S02]  /*a3f0*/  HADD2.F32 R9, -RZ, R52.H0_H0 ;  /* 0x20000034ff097230 */ /* 0x000fe40000004100 */
[----:B------:R-:W-:Y:S01]  /*a400*/  FMUL.FTZ R20, R20, R5 ;  /* 0x0000000514147220 */ /* 0x000fe20000410000 */
[----:B------:R-:W-:Y:S02]  /*a410*/  HADD2.F32 R6, -RZ, R6.H1_H1 ;  /* 0x30000006ff067230 */ /* 0x000fe40000004100 */
[----:B------:R-:W-:Y:S01]  /*a420*/  FMUL.FTZ R33, R22, R21 ;  /* 0x0000001516217220 */ /* 0x000fe20000410000 */
[----:B------:R-:W-:Y:S01]  /*a430*/  FFMA.FTZ R8, R4, R5, -R7 ;  /* 0x0000000504087223 */ /* 0x000fe20000010807 */
[----:B------:R-:W-:Y:S01]  /*a440*/  FMUL.FTZ R22, R22, R9 ;  /* 0x0000000916167220 */ /* 0x000fe20000410000 */
[----:B------:R-:W-:Y:S01]  /*a450*/  FFMA.FTZ R23, R4, R11, R20 ;  /* 0x0000000b04177223 */ /* 0x000fe20000010014 */
[C---:B------:R-:W-:Y:S01]  /*a460*/  FFMA.FTZ R20, R6.reuse, R9, -R33 ;  /* 0x0000000906147223 */ /* 0x040fe20000010821 */
        /* <DEDUP_REMOVED lines=11> */
.L_x_10426:
[----:B------:R-:W-:Y:S05]  /*a520*/  BSYNC B1 ;  /* 0x0000000000017941 */ /* 0x000fea0003800000 */
.L_x_10425:
[----:B------:R-:W-:Y:S05]  /*a530*/  @P2 BRA `(.L_x_10407) ;  /* 0x0000000400802947 */ /* 0x000fea0003800000 */
[----:B01----:R-:W2:Y:S04]  /*a540*/  LDL R0, [R1+0x9c] ;  /* 0x00009c0001007983 */ /* 0x003ea80000100800 */
        /* <DEDUP_REMOVED lines=9> */
[----:B------:R-:W-:-:S02]  /*a5e0*/  SHF.R.U64 R36, R28, 0x10, R29 ;  /* 0x000000101c247819 */ /* 0x000fc4000000121d */
[----:B------:R-:W-:Y:S02]  /*a5f0*/  SHF.R.U32.HI R28, RZ, 0x10, R29 ;  /* 0x00000010ff1c7819 */ /* 0x000fe4000001161d */
[--C-:B------:R-:W-:Y:S02]  /*a600*/  SHF.R.U32.HI R25, RZ, 0x10, R13.reuse ;  /* 0x00000010ff197819 */ /* 0x100fe4000001160d */
[----:B------:R-:W-:-:S03]  /*a610*/  SHF.R.U64 R33, R12, 0x10, R13 ;  /* 0x000000100c217819 */ /* 0x000fc6000000120d */
[----:B------:R-:W-:Y:S01]  /*a620*/  HADD2.F32 R25, -RZ, R25.H0_H0 ;  /* 0x20000019ff197230 */ /* 0x000fe20000004100 */
[----:B--2---:R-:W-:-:S04]  /*a630*/  LEA.HI R3, R3, R0, RZ, 0x1d ;  /* 0x0000000003037211 */ /* 0x004fc800078fe8ff */
[----:B------:R-:W-:Y:S01]  /*a640*/  SHF.R.S32.HI R0, RZ, 0x1f, R3 ;  /* 0x0000001fff007819 */ /* 0x000fe20000011403 */
[----:B---3--:R-:W0:Y:S03]  /*a650*/  LDS.128 R4, [R37] ;  /* 0x0000000025047984 */ /* 0x008e260000000c00 */
        /* <DEDUP_REMOVED lines=26> */
[C---:B------:R-:W-:Y:S01]  /*a800*/  FMUL.FTZ R12, R9.reuse, R40 ;  /* 0x00000028090c7220 */ /* 0x040fe20000410000 */
[----:B------:R-:W-:Y:S01]  /*a810*/  FMUL.FTZ R24, R20, R15 ;  /* 0x0000000f14187220 */ /* 0x000fe20000410000 */
[----:B------:R-:W-:Y:S02]  /*a820*/  HADD2.F32 R21, -RZ, R10.H0_H0 ;  /* 0x2000000aff157230 */ /* 0x000fe40000004100 */
        /* <DEDUP_REMOVED lines=8> */
[----:B------:R-:W-:Y:S01]  /*a8b0*/  FFMA.FTZ R26, R5, R15, -R26 ;  /* 0x0000000f051a7223 */ /* 0x000fe2000001081a */
        /* <DEDUP_REMOVED lines=12> */
[C---:B------:R-:W-:Y:S01]  /*a980*/  FMUL.FTZ R20, R11.reuse, R24 ;  /* 0x000000180b147220 */ /* 0x040fe20000410000 */
[----:B------:R-:W-:Y:S02]  /*a990*/  HADD2.F32 R8, -RZ, R8.H1_H1 ;  /* 0x30000008ff087230 */ /* 0x000fe40000004100 */
[----:B------:R-:W-:Y:S01]  /*a9a0*/  FMUL.FTZ R14, R11, R12 ;  /* 0x0000000c0b0e7220 */ /* 0x000fe20000410000 */
        /* <DEDUP_REMOVED lines=25> */
.L_x_10407:
[----:B------:R-:W-:Y:S05]  /*ab40*/  BSYNC B0 ;  /* 0x0000000000007941 */ /* 0x000fea0003800000 */
.L_x_10400:
[----:B------:R-:W-:Y:S01]  /*ab50*/  @!PT LDS RZ, [RZ] ;  /* 0x00000000fffff984 */ /* 0x000fe20000000800 */
[----:B------:R-:W-:Y:S01]  /*ab60*/  @!PT LDS RZ, [RZ] ;  /* 0x00000000fffff984 */ /* 0x000fe20000000800 */
[----:B------:R-:W-:Y:S01]  /*ab70*/  @!PT LDS RZ, [RZ] ;  /* 0x00000000fffff984 */ /* 0x000fe20000000800 */
[----:B------:R-:W-:Y:S01]  /*ab80*/  @!PT LDS RZ, [RZ] ;  /* 0x00000000fffff984 */ /* 0x000fe20000000800 */
[----:B------:R1:W-:Y:S06]  /*ab90*/  MEMBAR.ALL.CTA ;  /* 0x0000000000007992 */ /* 0x0003ec0000008000 */
[----:B-1----:R-:W1:Y:S01]  /*aba0*/  FENCE.VIEW.ASYNC.S ;  /* 0x00000000000073c6 */ /* 0x002e620000000000 */
[----:B------:R-:W-:Y:S05]  /*abb0*/  WARPSYNC.ALL ;  /* 0x0000000000007948 */ /* 0x000fea0003800000 */
[----:B-1----:R-:W-:Y:S06]  /*abc0*/  BAR.SYNC.DEFER_BLOCKING 0xd, 0x180 ;  /* 0x0346000000007b1d */ /* 0x002fec0000010000 */
.L_x_10398:
[----:B0--3--:R-:W3:Y:S02]  /*abd0*/  LDL R0, [R1+0x44] ;  /* 0x0000440001007983 */ /* 0x009ee40000100800 */
[----:B---3--:R-:W-:-:S13]  /*abe0*/  ISETP.NE.AND P0, PT, R0, 0x3, PT ;  /* 0x000000030000780c */ /* 0x008fda0003f05270 */
[----:B------:R-:W-:Y:S05]  /*abf0*/  @!P0 BRA `(.L_x_10427) ;  /* 0x0000000000048947 */ /* 0x000fea0003800000 */
[----:B------:R-:W-:Y:S01]  /*ac00*/  BPT.TRAP 0x1 ;  /* 0x000000040000795c */ /* 0x000fe20000300000 */
.L_x_10427:
[----:B--2-4-:R-:W2:Y:S01]  /*ac10*/  LDL R3, [R1+0x5c] ;  /* 0x00005c0001037983 */ /* 0x014ea20000100800 */
[----:B------:R-:W-:Y:S01]  /*ac20*/  IMAD R0, R154, 0x8, R16 ;  /* 0x000000089a007824 */ /* 0x000fe200078e0210 */
[----:B--2---:R-:W-:-:S04]  /*ac30*/  SHF.L.U32 R5, R3, 0x1f, RZ ;  /* 0x0000001f03057819 */ /* 0x004fc800000006ff */
[----:B------:R0:W2:Y:S01]  /*ac40*/  SYNCS.PHASECHK.TRANS64.TRYWAIT P1, [R0+URZ+0x31c30], R5 ;  /* 0x031c3005000075a7 */ /* 0x0000a2000802017f */
[----:B------:R-:W-:Y:S05]  /*ac50*/  @!P0 BRA `(.L_x_10428) ;  /* 0x0000000000048947 */ /* 0x000fea0003800000 */
[----:B------:R-:W-:Y:S01]  /*ac60*/  BPT.TRAP 0x1 ;  /* 0x000000040000795c */ /* 0x000fe20000300000 */
.L_x_10428:
[----:B------:R-:W-:Y:S02]  /*ac70*/  IMAD R2, R2, 0x1000, R16 ;  /* 0x0000100002027824 */ /* 0x000fe400078e0210 */
[----:B------:R-:W-:Y:S02]  /*ac80*/  VIADD R4, R16, 0x16a00 ;  /* 0x00016a0010047836 */ /* 0x000fe40000000000 */
[----:B------:R-:W-:-:S03]  /*ac90*/  VIADD R3, R2, 0xda00 ;  /* 0x0000da0002037836 */ /* 0x000fc60000000000 */
[----:B------:R-:W-:Y:S02]  /*aca0*/  SHF.R.U32.HI R2, RZ, 0x4, R4 ;  /* 0x00000004ff027819 */ /* 0x000fe40000011604 */
[----:B------:R-:W-:Y:S02]  /*acb0*/  SHF.R.U32.HI R3, RZ, 0x4, R3 ;  /* 0x00000004ff037819 */ /* 0x000fe40000011603 */
[----:B------:R-:W-:Y:S02]  /*acc0*/  LOP3.LUT R2, R2, 0x3fff, RZ, 0xc0, !PT ;  /* 0x00003fff02027812 */ /* 0x000fe400078ec0ff */
[----:B------:R-:W-:Y:S02]  /*acd0*/  LOP3.LUT R3, R3, 0x3fff, RZ, 0xc0, !PT ;  /* 0x00003fff03037812 */ /* 0x000fe400078ec0ff */
[----:B------:R-:W-:-:S05]  /*ace0*/  LOP3.LUT R2, R2, 0x10000, RZ, 0xfc, !PT ;  /* 0x0001000002027812 */ /* 0x000fca00078efcff */
[----:B------:R3:W-:Y:S01]  /*acf0*/  STL [R1+0x78], R2 ;  /* 0x0000780201007387 */ /* 0x0007e20000100800 */
[----:B--2---:R-:W-:Y:S05]  /*ad00*/  @P1 BRA `(.L_x_10429) ;  /* 0x0000000000081947 */ /* 0x004fea0003800000 */
[----:B------:R-:W2:Y:S02]  /*ad10*/  SYNCS.PHASECHK.TRANS64.TRYWAIT P1, [R0+URZ+0x31c30], R5 ;  /* 0x031c3005000075a7 */ /* 0x000ea4000802017f */
[----:B--2---:R-:W-:Y:S05]  /*ad20*/  @!P1 BRA `(.L_x_10430) ;  /* 0x0000013000989947 */ /* 0x004fea0003800000 */
.L_x_10429:
[----:B------:R-:W4:Y:S01]  /*ad30*/  LDL R4, [R1+0x78] ;  /* 0x0000780001047983 */ /* 0x000f220000100800 */
[----:B---3--:R-:W-:Y:S01]  /*ad40*/  LOP3.LUT R2, R3, 0x10000, RZ, 0xfc, !PT ;  /* 0x0001000003027812 */ /* 0x008fe200078efcff */
[----:B------:R-:W-:Y:S01]  /*ad50*/  IMAD.MOV.U32 R15, RZ, RZ, -0x7fffffe0 ;  /* 0x80000020ff0f7424 */ /* 0x000fe200078e00ff */
[----:B------:R-:W-:Y:S01]  /*ad60*/  P2R R96, PR, RZ, 0x1 ;  /* 0x00000001ff607803 */ /* 0x000fe20000000000 */
[----:B------:R-:W-:Y:S01]  /*ad70*/  IMAD.MOV.U32 R3, RZ, RZ, -0x7fffffe0 ;  /* 0x80000020ff037424 */ /* 0x000fe200078e00ff */
[----:B------:R-:W-:Y:S05]  /*ad80*/  WARPSYNC.ALL ;  /* 0x0000000000007948 */ /* 0x000fea0003800000 */
[----:B------:R-:W-:Y:S01]  /*ad90*/  R2UR UR7, R15 ;  /* 0x000000000f0772ca */ /* 0x000fe200000e0000 */
[----:B------:R-:W3:Y:S01]  /*ada0*/  LDL R97, [R1+0xc8] ;  /* 0x0000c80001617983 */ /* 0x000ee20000100800 */
[----:B------:R-:W-:-:S02]  /*adb0*/  R2UR UR4, R2 ;  /* 0x00000000020472ca */ /* 0x000fc400000e0000 */
[C---:B------:R-:W-:Y:S01]  /*adc0*/  R2UR UR5, R3.reuse ;  /* 0x00000000030572ca */ /* 0x040fe200000e0000 */
[----:B------:R-:W-:Y:S01]  /*add0*/  WARPGROUP.ARRIVE ;  /* 0x00000000000079c5 */ /* 0x000fe20000000000 */
[----:B0-2---:R-:W-:Y:S02]  /*ade0*/  IMAD.MOV.U32 R5, RZ, RZ, -0x7fffffe0 ;  /* 0x80000020ff057424 */ /* 0x005fe400078e00ff */
[----:B------:R-:W-:Y:S01]  /*adf0*/  IMAD.MOV.U32 R7, RZ, RZ, -0x7fffffe0 ;  /* 0x80000020ff077424 */ /* 0x000fe200078e00ff */
[C---:B------:R-:W-:Y:S02]  /*ae00*/  R2UR UR8, R2.reuse ;  /* 0x00000000020872ca */ /* 0x040fe400000e0000 */
[----:B------:R-:W-:Y:S02]  /*ae10*/  R2UR UR9, R3 ;  /* 0x00000000030972ca */ /* 0x000fe400000e0000 */
[----:B------:R-:W-:Y:S02]  /*ae20*/  R2UR UR11, R7 ;  /* 0x00000000070b72ca */ /* 0x000fe400000e0000 */
[----:B------:R-:W-:-:S02]  /*ae30*/  R2UR UR12, R2 ;  /* 0x00000000020c72ca */ /* 0x000fc400000e0000 */
[C---:B------:R-:W-:Y:S01]  /*ae40*/  R2UR UR13, R3.reuse ;  /* 0x00000000030d72ca */ /* 0x040fe200000e0000 */
[----:B------:R-:W-:Y:S01]  /*ae50*/  IMAD.MOV.U32 R9, RZ, RZ, -0x7fffffe0 ;  /* 0x80000020ff097424 */ /* 0x000fe200078e00ff */
[----:B------:R-:W-:Y:S02]  /*ae60*/  R2UR UR16, R2 ;  /* 0x00000000021072ca */ /* 0x000fe400000e0000 */
[----:B------:R-:W-:Y:S02]  /*ae70*/  R2UR UR17, R3 ;  /* 0x00000000031172ca */ /* 0x000fe400000e0000 */
[----:B------:R-:W-:Y:S01]  /*ae80*/  R2UR UR19, R9 ;  /* 0x00000000091372ca */ /* 0x000fe200000e0000 */
[----:B----4-:R-:W-:-:S05]  /*ae90*/  IMAD R14, R154, 0x6c0, R4 ;  /* 0x000006c09a0e7824 */ /* 0x010fca00078e0204 */
[----:B------:R-:W-:-:S13]  /*aea0*/  R2UR UR6, R14 ;  /* 0x000000000e0672ca */ /* 0x000fda00000e0000 */
[----:B------:R-:W-:Y:S01]  /*aeb0*/  HGMMA.64x16x16.F32 R88, gdesc[UR4], RZ, !UPT, gsb0 ;  /* 0x00200000045879f0 */ /* 0x000fe2000c0008ff */
[----:B------:R-:W-:Y:S01]  /*aec0*/  VIADD R4, R14, 0x40 ;  /* 0x000000400e047836 */ /* 0x000fe20000000000 */
[----:B------:R-:W-:Y:S02]  /*aed0*/  R2UR UR7, R5 ;  /* 0x00000000050772ca */ /* 0x000fe400000e0000 */
[----:B------:R-:W-:Y:S02]  /*aee0*/  R2UR UR4, R2 ;  /* 0x00000000020472ca */ /* 0x000fe400000e0000 */
[----:B------:R-:W-:Y:S02]  /*aef0*/  R2UR UR6, R4 ;  /* 0x00000000040672ca */ /* 0x000fe400000e0000 */
[----:B------:R-:W-:Y:S01]  /*af00*/  R2UR UR5, R3 ;  /* 0x00000000030572ca */ /* 0x000fe200000e0000 */
[----:B------:R-:W-:Y:S02]  /*af10*/  WARPGROUP.DEPBAR.LE gsb0, 0x0 ;  /* 0x00008000000079c5 */ /* 0x000fe40000010000 */
[----:B------:R-:W-:-:S10]  /*af20*/  WARPGROUP.ARRIVE ;  /* 0x00000000000079c5 */ /* 0x000fd40000000000 */
[----:B------:R-:W-:Y:S01]  /*af30*/  HGMMA.64x16x16.F32 R80, gdesc[UR4], RZ, !UPT, gsb0 ;  /* 0x00200000045079f0 */ /* 0x000fe2000c0008ff */
[----:B------:R-:W-:-:S05]  /*af40*/  VIADD R6, R14, 0x80 ;  /* 0x000000800e067836 */ /* 0x000fca0000000000 */
[----:B------:R-:W-:Y:S01]  /*af50*/  R2UR UR10, R6 ;  /* 0x00000000060a72ca */ /* 0x000fe200000e0000 */
[----:B------:R-:W-:Y:S02]  /*af60*/  WARPGROUP.DEPBAR.LE gsb0, 0x0 ;  /* 0x00008000000079c5 */ /* 0x000fe40000010000 */
[----:B------:R-:W-:-:S10]  /*af70*/  WARPGROUP.ARRIVE ;  /* 0x00000000000079c5 */ /* 0x000fd40000000000 */
[----:B------:R-:W-:Y:S01]  /*af80*/  HGMMA.64x16x16.F32 R72, gdesc[UR8], RZ, !UPT, gsb0 ;  /* 0x00200000084879f0 */ /* 0x000fe2000c0008ff */
[----:B------:R-:W-:Y:S02]  /*af90*/  VIADD R4, R14, 0xc0 ;  /* 0x000000c00e047836 */ /* 0x000fe40000000000 */
[----:B------:R-:W-:-:S03]  /*afa0*/  IMAD.MOV.U32 R5, RZ, RZ, -0x7fffffe0 ;  /* 0x80000020ff057424 */ /* 0x000fc600078e00ff */
[----:B------:R-:W-:Y:S02]  /*afb0*/  R2UR UR14, R4 ;  /* 0x00000000040e72ca */ /* 0x000fe400000e0000 */
[----:B------:R-:W-:Y:S01]  /*afc0*/  R2UR UR15, R5 ;  /* 0x00000000050f72ca */ /* 0x000fe200000e0000 */
[----:B------:R-:W-:Y:S02]  /*afd0*/  WARPGROUP.DEPBAR.LE gsb0, 0x0 ;  /* 0x00008000000079c5 */ /* 0x000fe40000010000 */
[----:B-----5:R-:W-:-:S10]  /*afe0*/  WARPGROUP.ARRIVE ;  /* 0x00000000000079c5 */ /* 0x020fd40000000000 */
[----:B------:R-:W-:Y:S01]  /*aff0*/  HGMMA.64x16x16.F32 R64, gdesc[UR12], RZ, !UPT, gsb0 ;  /* 0x002000000c4079f0 */ /* 0x000fe2000c0008ff */
[----:B------:R-:W-:-:S05]  /*b000*/  VIADD R8, R14, 0x100 ;  /* 0x000001000e087836 */ /* 0x000fca0000000000 */
[----:B------:R-:W-:Y:S01]  /*b010*/  R2UR UR18, R8 ;  /* 0x00000000081272ca */ /* 0x000fe200000e0000 */
[----:B------:R-:W-:Y:S02]  /*b020*/  WARPGROUP.DEPBAR.LE gsb0, 0x0 ;  /* 0x00008000000079c5 */ /* 0x000fe40000010000 */
[----:B------:R-:W-:-:S10]  /*b030*/  WARPGROUP.ARRIVE ;  /* 0x00000000000079c5 */ /* 0x000fd40000000000 */
[----:B------:R-:W-:Y:S01]  /*b040*/  HGMMA.64x16x16.F32 R56, gdesc[UR16], RZ, !UPT, gsb0 ;  /* 0x00200000103879f0 */ /* 0x000fe2000c0008ff */
[----:B------:R-:W-:Y:S02]  /*b050*/  VIADD R6, R14, 0x140 ;  /* 0x000001400e067836 */ /* 0x000fe40000000000 */
[----:B------:R-:W-:Y:S01]  /*b060*/  IMAD.MOV.U32 R7, RZ, RZ, -0x7fffffe0 ;  /* 0x80000020ff077424 */ /* 0x000fe200078e00ff */
[----:B------:R-:W-:Y:S02]  /*b070*/  R2UR UR20, R2 ;  /* 0x00000000021472ca */ /* 0x000fe400000e0000 */
[----:B------:R-:W-:Y:S02]  /*b080*/  R2UR UR22, R6 ;  /* 0x00000000061672ca */ /* 0x000fe400000e0000 */
[----:B------:R-:W-:Y:S02]  /*b090*/  R2UR UR23, R7 ;  /* 0x00000000071772ca */ /* 0x000fe400000e0000 */
[----:B------:R-:W-:Y:S01]  /*b0a0*/  R2UR UR21, R3 ;  /* 0x00000000031572ca */ /* 0x000fe200000e0000 */
[----:B------:R-:W-:-:S02]  /*b0b0*/  WARPGROUP.DEPBAR.LE gsb0, 0x0 ;  /* 0x00008000000079c5 */ /* 0x000fc40000010000 */
        /* <DEDUP_REMOVED lines=18> */
[----:B-1----:R-:W-:-:S10]  /*b1e0*/  WARPGROUP.ARRIVE ;  /* 0x00000000000079c5 */ /* 0x002fd40000000000 */
        /* <DEDUP_REMOVED lines=11> */
[----:B------:R-:W-:Y:S02]  /*b2a0*/  VIADD R8, R2, 0x2 ;  /* 0x0000000202087836 */ /* 0x000fe40000000000 */
[----:B------:R-:W-:Y:S02]  /*b2b0*/  IMAD.MOV.U32 R5, RZ, RZ, -0x7fffffe0 ;  /* 0x80000020ff057424 */ /* 0x000fe400078e00ff */
[----:B------:R-:W-:Y:S01]  /*b2c0*/  IMAD.MOV.U32 R9, RZ, RZ, -0x7fffffe0 ;  /* 0x80000020ff097424 */ /* 0x000fe200078e00ff */
[----:B------:R-:W-:Y:S02]  /*b2d0*/  R2UR UR34, R4 ;  /* 0x00000000042272ca */ /* 0x000fe400000e0000 */
[----:B------:R-:W-:-:S02]  /*b2e0*/  R2UR UR35, R5 ;  /* 0x00000000052372ca */ /* 0x000fc400000e0000 */
[----:B------:R-:W-:Y:S02]  /*b2f0*/  R2UR UR32, R8 ;  /* 0x00000000082072ca */ /* 0x000fe400000e0000 */
[----:B------:R-:W-:Y:S01]  /*b300*/  R2UR UR33, R9 ;  /* 0x00000000092172ca */ /* 0x000fe200000e0000 */
[----:B------:R-:W-:Y:S02]  /*b310*/  WARPGROUP.DEPBAR.LE gsb0, 0x0 ;  /* 0x00008000000079c5 */ /* 0x000fe40000010000 */
[----:B------:R-:W-:-:S10]  /*b320*/  WARPGROUP.ARRIVE ;  /* 0x00000000000079c5 */ /* 0x000fd40000000000 */
[----:B------:R-:W-:Y:S01]  /*b330*/  HGMMA.64x16x16.F32 R88, gdesc[UR32], R88, gsb0 ;  /* 0x00200000205879f0 */ /* 0x000fe20008000858 */
        /* <DEDUP_REMOVED lines=350> */
[----:B---3--:R-:W-:Y:S02]  /*c920*/  IMAD.IADD R20, R97, 0x1, R109 ;  /* 0x0000000161147824 */ /* 0x008fe400078e026d */
[----:B------:R-:W-:Y:S02]  /*c930*/  IMAD.MOV.U32 R21, RZ, RZ, -0x7fffffe0 ;  /* 0x80000020ff157424 */ /* 0x000fe400078e00ff */
[----:B------:R-:W-:Y:S02]  /*c940*/  IMAD R97, R113, -0x90, R20 ;  /* 0xffffff7071617824 */ /* 0x000fe400078e0214 */
[----:B------:R-:W-:Y:S01]  /*c950*/  VIADD R20, R14, 0x542 ;  /* 0x000005420e147836 */ /* 0x000fe20000000000 */
        /* <DEDUP_REMOVED lines=30> */
[----:B------:R-:W-:-:S02]  /*cb40*/  R2UR UR9, R5 ;  /* 0x00000000050972ca */ /* 0x000fc400000e0000 */
[C---:B------:R-:W-:Y:S02]  /*cb50*/  ISETP.GT.AND P1, PT, R97.reuse, RZ, PT ;  /* 0x000000ff6100720c */ /* 0x040fe40003f24270 */
[C---:B------:R-:W-:Y:S02]  /*cb60*/  ISETP.GT.AND P2, PT, R97.reuse, 0x1, PT ;  /* 0x000000016100780c */ /* 0x040fe40003f44270 */
[----:B------:R-:W-:Y:S01]  /*cb70*/  ISETP.GT.AND P3, PT, R97, 0x8, PT ;  /* 0x000000086100780c */ /* 0x000fe20003f64270 */
[----:B------:R-:W-:Y:S02]  /*cb80*/  WARPGROUP.DEPBAR.LE gsb0, 0x0 ;  /* 0x00008000000079c5 */ /* 0x000fe40000010000 */
[----:B------:R-:W-:-:S06]  /*cb90*/  WARPGROUP.ARRIVE ;  /* 0x00000000000079c5 */ /* 0x000fcc0000000000 */
[----:B------:R-:W-:Y:S01]  /*cba0*/  HGMMA.64x16x16.F32 R40, gdesc[UR8], R40, gsb0 ;  /* 0x00200000082879f0 */ /* 0x000fe20008000828 */
[----:B------:R-:W-:Y:S02]  /*cbb0*/  FSEL R88, R88, -INF , P1 ;  /* 0xff80000058587808 */ /* 0x000fe40000800000 */
[----:B------:R-:W-:Y:S02]  /*cbc0*/  FSEL R89, R89, -INF , P2 ;  /* 0xff80000059597808 */ /* 0x000fe40001000000 */
[----:B------:R-:W-:Y:S02]  /*cbd0*/  ISETP.GT.AND P4, PT, R97, 0x9, PT ;  /* 0x000000096100780c */ /* 0x000fe40003f84270 */
[----:B------:R-:W-:Y:S02]  /*cbe0*/  FSEL R92, R92, -INF , P3 ;  /* 0xff8000005c5c7808 */ /* 0x000fe40001800000 */
[----:B------:R-:W-:Y:S02]  /*cbf0*/  FMNMX.FTZ R15, R88, R89, !PT ;  /* 0x00000059580f7209 */ /* 0x000fe40007810000 */
[----:B------:R-:W-:-:S02]  /*cc00*/  FSEL R93, R93, -INF , P4 ;  /* 0xff8000005d5d7808 */ /* 0x000fc40002000000 */
[----:B------:R-:W-:Y:S01]  /*cc10*/  FMNMX.FTZ R20, R92, R15, !PT ;  /* 0x0000000f5c147209 */ /* 0x000fe20007810000 */
[----:B------:R-:W-:-:S03]  /*cc20*/  IMAD.MOV.U32 R21, RZ, RZ, -0x7fffffe0 ;  /* 0x80000020ff157424 */ /* 0x000fc600078e00ff */
[----:B------:R-:W-:Y:S01]  /*cc30*/  FMNMX.FTZ R15, R93, R20, !PT ;  /* 0x000000145d0f7209 */ /* 0x000fe20007810000 */
[----:B------:R-:W-:Y:S01]  /*cc40*/  VIADD R20, R14, 0x642 ;  /* 0x000006420e147836 */ /* 0x000fe20000000000 */
[----:B------:R-:W-:Y:S02]  /*cc50*/  R2UR UR7, R21 ;  /* 0x00000000150772ca */ /* 0x000fe400000e0000 */
[----:B------:R-:W-:Y:S02]  /*cc60*/  R2UR UR4, R4 ;  /* 0x00000000040472ca */ /* 0x000fe400000e0000 */
[----:B------:R-:W-:Y:S02]  /*cc70*/  R2UR UR6, R20 ;  /* 0x00000000140672ca */ /* 0x000fe400000e0000 */
[----:B------:R-:W-:Y:S02]  /*cc80*/  R2UR UR5, R5 ;  /* 0x00000000050572ca */ /* 0x000fe400000e0000 */
[----:B------:R-:W-:-:S02]  /*cc90*/  FSEL R90, R90, -INF , P1 ;  /* 0xff8000005a5a7808 */ /* 0x000fc40000800000 */
[----:B------:R-:W-:Y:S02]  /*cca0*/  ISETP.GT.AND P1, PT, R97, 0x10, PT ;  /* 0x000000106100780c */ /* 0x000fe40003f24270 */
[----:B------:R-:W-:Y:S02]  /*ccb0*/  FSEL R91, R91, -INF , P2 ;  /* 0xff8000005b5b7808 */ /* 0x000fe40001000000 */
[C---:B------:R-:W-:Y:S02]  /*ccc0*/  ISETP.GT.AND P2, PT, R97.reuse, 0x11, PT ;  /* 0x000000116100780c */ /* 0x040fe40003f44270 */
[----:B------:R-:W-:Y:S02]  /*ccd0*/  FSEL R80, R80, -INF , P1 ;  /* 0xff80000050507808 */ /* 0x000fe40000800000 */
[----:B------:R-:W-:Y:S02]  /*cce0*/  FSEL R94, R94, -INF , P3 ;  /* 0xff8000005e5e7808 */ /* 0x000fe40001800000 */
[----:B------:R-:W-:-:S02]  /*ccf0*/  ISETP.GT.AND P3, PT, R97, 0x18, PT ;  /* 0x000000186100780c */ /* 0x000fc40003f64270 */
[----:B------:R-:W-:Y:S01]  /*cd00*/  FSEL R81, R81, -INF , P2 ;  /* 0xff80000051517808 */ /* 0x000fe20001000000 */
[----:B------:R-:W-:Y:S02]  /*cd10*/  WARPGROUP.DEPBAR.LE gsb0, 0x0 ;  /* 0x00008000000079c5 */ /* 0x000fe40000010000 */
[----:B------:R-:W-:Y:S01]  /*cd20*/  WARPGROUP.ARRIVE ;  /* 0x00000000000079c5 */ /* 0x000fe20000000000 */
[----:B------:R-:W-:-:S05]  /*cd30*/  FMNMX.FTZ R22, R80, R15, !PT ;  /* 0x0000000f50167209 */ /* 0x000fca0007810000 */
[----:B------:R-:W-:Y:S01]  /*cd40*/  HGMMA.64x16x16.F32 R32, gdesc[UR4], R32, gsb0 ;  /* 0x00200000042079f0 */ /* 0x000fe20008000820 */
[----:B------:R-:W-:Y:S01]  /*cd50*/  FSEL R95, R95, -INF , P4 ;  /* 0xff8000005f5f7808 */ /* 0x000fe20002000000 */
[----:B------:R-:W-:Y:S01]  /*cd60*/  VIADD R14, R14, 0x682 ;  /* 0x000006820e0e7836 */ /* 0x000fe20000000000 */
[----:B------:R-:W-:Y:S01]  /*cd70*/  ISETP.GT.AND P4, PT, R97, 0x19, PT ;  /* 0x000000196100780c */ /* 0x000fe20003f84270 */
[----:B------:R-:W-:Y:S01]  /*cd80*/  ULDC UR4, c[0x0][0x988] ;  /* 0x0002620000047ab9 */ /* 0x000fe20000000800 */
[----:B------:R-:W-:Y:S02]  /*cd90*/  FSEL R84, R84, -INF , P3 ;  /* 0xff80000054547808 */ /* 0x000fe40001800000 */
[----:B------:R-:W-:Y:S02]  /*cda0*/  FMNMX.FTZ R15, R81, R22, !PT ;  /* 0x00000016510f7209 */ /* 0x000fe40007810000 */
[----:B------:R-:W-:Y:S02]  /*cdb0*/  FSEL R82, R82, -INF , P1 ;  /* 0xff80000052527808 */ /* 0x000fe40000800000 */
[----:B------:R-:W-:-:S02]  /*cdc0*/  FSEL R85, R85, -INF , P4 ;  /* 0xff80000055557808 */ /* 0x000fc40002000000 */
[----:B------:R-:W-:Y:S02]  /*cdd0*/  ISETP.GT.AND P1, PT, R97, 0x20, PT ;  /* 0x000000206100780c */ /* 0x000fe40003f24270 */
        /* <DEDUP_REMOVED lines=13> */
[----:B------:R-:W-:Y:S01]  /*ceb0*/  IMAD.MOV.U32 R15, RZ, RZ, -0x7fffffe0 ;  /* 0x80000020ff0f7424 */ /* 0x000fe200078e00ff */
[----:B------:R-:W-:Y:S02]  /*cec0*/  R2UR UR14, R14 ;  /* 0x000000000e0e72ca */ /* 0x000fe400000e0000 */
[----:B------:R-:W-:Y:S02]  /*ced0*/  FSEL R77, R77, -INF , P4 ;  /* 0xff8000004d4d7808 */ /* 0x000fe40002000000 */
[----:B------:R-:W-:Y:S02]  /*cee0*/  ISETP.GT.AND P5, PT, R97, 0x30, PT ;  /* 0x000000306100780c */ /* 0x000fe40003fa4270 */
[----:B------:R-:W-:-:S02]  /*cef0*/  FMNMX.FTZ R14, R76, R21, !PT ;  /* 0x000000154c0e7209 */ /* 0x000fc40007810000 */
[----:B------:R-:W-:Y:S02]  /*cf00*/  FSEL R79, R79, -INF , P4 ;  /* 0xff8000004f4f7808 */ /* 0x000fe40002000000 */
[----:B------:R-:W-:Y:S02]  /*cf10*/  R2UR UR15, R15 ;  /* 0x000000000f0f72ca */ /* 0x000fe400000e0000 */
        /* <DEDUP_REMOVED lines=20> */
[----:B------:R-:W-:Y:S01]  /*d060*/  FMNMX.FTZ R15, R69, R14, !PT ;  /* 0x0000000e450f7209 */ /* 0x000fe20007810000 */
[----:B------:R-:W-:Y:S02]  /*d070*/  WARPGROUP.DEPBAR.LE gsb0, 0x0 ;  /* 0x00008000000079c5 */ /* 0x000fe40000010000 */
[----:B------:R-:W-:Y:S01]  /*d080*/  FSEL R67, R67, -INF , P4 ;  /* 0xff80000043437808 */ /* 0x000fe20002000000 */
[----:B------:R-:W-:Y:S01]  /*d090*/  WARPGROUP.ARRIVE ;  /* 0x00000000000079c5 */ /* 0x000fe20000000000 */
[----:B------:R-:W-:-:S02]  /*d0a0*/  ISETP.GT.AND P4, PT, R97, 0x48, PT ;  /* 0x000000486100780c */ /* 0x000fc40003f84270 */
[----:B------:R-:W-:Y:S02]  /*d0b0*/  FSEL R57, R57, -INF , P5 ;  /* 0xff80000039397808 */ /* 0x000fe40002800000 */
[----:B------:R-:W-:Y:S01]  /*d0c0*/  FMNMX.FTZ R14, R56, R15, !PT ;  /* 0x0000000f380e7209 */ /* 0x000fe20007810000 */
[----:B------:R-:W-:Y:S01]  /*d0d0*/  HGMMA.64x16x16.F32 R24, gdesc[UR12], R24, gsb0 ;  /* 0x002000000c1879f0 */ /* 0x000fe20008000818 */
        /* <DEDUP_REMOVED lines=62> */
[----:B------:R-:W-:Y:S02]  /*d4c0*/  FMNMX.FTZ R15, R25, R14, !PT ;  /* 0x0000000e190f7209 */ /* 0x000fe40007810000 */
[----:B------:R-:W-:Y:S02]  /*d4d0*/  FSEL R28, R28, -INF , P5 ;  /* 0xff8000001c1c7808 */ /* 0x000fe40002800000 */
[----:B------:R-:W-:-:S02]  /*d4e0*/  ISETP.GT.AND P6, PT, R97, 0x89, PT ;  /* 0x000000896100780c */ /* 0x000fc40003fc4270 */
[----:B------:R-:W-:Y:S02]  /*d4f0*/  FMNMX.FTZ R14, R28, R15, !PT ;  /* 0x0000000f1c0e7209 */ /* 0x000fe40007810000 */
[----:B------:R-:W-:-:S04]  /*d500*/  FSEL R29, R29, -INF , P6 ;  /* 0xff8000001d1d7808 */ /* 0x000fc80003000000 */
[----:B------:R-:W-:-:S05]  /*d510*/  FMNMX.FTZ R98, R29, R14, !PT ;  /* 0x0000000e1d627209 */ /* 0x000fca0007810000 */
[----:B------:R-:W0:Y:S02]  /*d520*/  SHFL.BFLY PT, R15, R98, 0x2, 0x1f ;  /* 0x0c401f00620f7f89 */ /* 0x000e2400000e0000 */
[----:B0-----:R-:W-:-:S05]  /*d530*/  FMNMX.FTZ R99, R98, R15, !PT ;  /* 0x0000000f62637209 */ /* 0x001fca0007810000 */
[----:B------:R-:W0:Y:S01]  /*d540*/  SHFL.BFLY PT, R14, R99, 0x1, 0x1f ;  /* 0x0c201f00630e7f89 */ /* 0x000e2200000e0000 */
[----:B------:R-:W-:Y:S02]  /*d550*/  P2R R23, PR, RZ, 0x4 ;  /* 0x00000004ff177803 */ /* 0x000fe40000000000 */
[----:B------:R-:W-:Y:S02]  /*d560*/  P2R R22, PR, RZ, 0x2 ;  /* 0x00000002ff167803 */ /* 0x000fe40000000000 */
[----:B------:R-:W-:-:S04]  /*d570*/  ISETP.GT.AND P1, PT, R97, 0x69, PT ;  /* 0x000000696100780c */ /* 0x000fc80003f24270 */
[----:B------:R-:W-:Y:S02]  /*d580*/  FSEL R47, R47, -INF , P1 ;  /* 0xff8000002f2f7808 */ /* 0x000fe40000800000 */
[----:B0-----:R-:W-:Y:S01]  /*d590*/  FMNMX.FTZ R15, R99, R14, !PT ;  /* 0x0000000e630f7209 */ /* 0x001fe20007810000 */
[----:B------:R-:W-:-:S03]  /*d5a0*/  IMAD.U32 R14, RZ, RZ, UR4 ;  /* 0x00000004ff0e7e24 */ /* 0x000fc6000f8e00ff */
[C---:B------:R-:W-:Y:S01]  /*d5b0*/  FSETP.NEU.FTZ.AND P2, PT, R15.reuse, -INF , PT ;  /* 0xff8000000f00780b */ /* 0x040fe20003f5d000 */
[----:B------:R-:W-:Y:S01]  /*d5c0*/  FMUL.FTZ R21, R15, R14 ;  /* 0x0000000e0f157220 */ /* 0x000fe20000410000 */
[----:B------:R-:W-:-:S04]  /*d5d0*/  ISETP.NE.AND P1, PT, R22, RZ, PT ;  /* 0x000000ff1600720c */ /* 0x000fc80003f25270 */
[----:B------:R-:W-:Y:S02]  /*d5e0*/  FSEL R21, R21, RZ, P2 ;  /* 0x000000ff15157208 */ /* 0x000fe40001000000 */
[----:B------:R-:W-:-:S03]  /*d5f0*/  ISETP.NE.AND P2, PT, R23, RZ, PT ;  /* 0x000000ff1700720c */ /* 0x000fc60003f45270 */
[-CC-:B------:R-:W-:Y:S01]  /*d600*/  FFMA.FTZ R22, R89, R14.reuse, -R21.reuse ;  /* 0x0000000e59167223 */ /* 0x180fe20000010815 */
[----:B------:R-:W-:Y:S01]  /*d610*/  FMNMX.FTZ R89, R90, R91, !PT ;  /* 0x0000005b5a597209 */ /* 0x000fe20007810000 */
[----:B------:R-:W-:-:S03]  /*d620*/  FFMA.FTZ R23, R92, R14, -R21 ;  /* 0x0000000e5c177223 */ /* 0x000fc60000010815 */
[----:B------:R-:W-:-:S04]  /*d630*/  FMNMX.FTZ R92, R94, R89, !PT ;  /* 0x000000595e5c7209 */ /* 0x000fc80007810000 */
[----:B------:R-:W-:-:S04]  /*d640*/  FMNMX.FTZ R89, R95, R92, !PT ;  /* 0x0000005c5f597209 */ /* 0x000fc80007810000 */
[----:B------:R-:W-:Y:S02]  /*d650*/  FMNMX.FTZ R92, R82, R89, !PT ;  /* 0x00000059525c7209 */ /* 0x000fe40007810000 */
[----:B------:R-:W-:Y:S02]  /*d660*/  P2R R20, PR, RZ, 0x1 ;  /* 0x00000001ff147803 */ /* 0x000fe40000000000 */
[----:B------:R-:W-:Y:S02]  /*d670*/  ISETP.GT.AND P0, PT, R97, 0x70, PT ;  /* 0x000000706100780c */ /* 0x000fe40003f04270 */
[----:B------:R-:W-:Y:S02]  /*d680*/  FMNMX.FTZ R89, R83, R92, !PT ;  /* 0x0000005c53597209 */ /* 0x000fe40007810000 */
[----:B------:R-:W-:Y:S02]  /*d690*/  FSEL R34, R34, -INF , P0 ;  /* 0xff80000022227808 */ /* 0x000fe40000000000 */
[----:B------:R-:W-:-:S02]  /*d6a0*/  FMNMX.FTZ R92, R86, R89, !PT ;  /* 0x00000059565c7209 */ /* 0x000fc40007810000 */
[----:B------:R-:W-:Y:S01]  /*d6b0*/  ISETP.NE.AND P0, PT, R20, RZ, PT ;  /* 0x000000ff1400720c */ /* 0x000fe20003f05270 */
[-CC-:B------:R-:W-:Y:S01]  /*d6c0*/  FFMA.FTZ R20, R88, R14.reuse, -R21.reuse ;  /* 0x0000000e58147223 */ /* 0x180fe20000010815 */
[--C-:B------:R-:W-:Y:S01]  /*d6d0*/  FFMA.FTZ R88, R93, R14, -R21.reuse ;  /* 0x0000000e5d587223 */ /* 0x100fe20000010815 */
[----:B------:R-:W-:Y:S01]  /*d6e0*/  FMNMX.FTZ R93, R87, R92, !PT ;  /* 0x0000005c575d7209 */ /* 0x000fe20007810000 */
[----:B------:R-:W-:-:S03]  /*d6f0*/  FFMA.FTZ R89, R72, R14, -R21 ;  /* 0x0000000e48597223 */ /* 0x000fc60000010815 */
        /* <DEDUP_REMOVED lines=21> */
[----:B------:R-:W-:Y:S02]  /*d850*/  FMNMX.FTZ R72, R34, R93, !PT ;  /* 0x0000005d22487209 */ /* 0x000fe40007810000 */
[----:B------:R-:W-:Y:S02]  /*d860*/  FSEL R38, R38, -INF , P1 ;  /* 0xff80000026267808 */ /* 0x000fe40000800000 */
[----:B------:R-:W-:Y:S02]  /*d870*/  FMNMX.FTZ R93, R35, R72, !PT ;  /* 0x00000048235d7209 */ /* 0x000fe40007810000 */
[----:B------:R-:W-:-:S02]  /*d880*/  FSEL R97, R39, -INF , P2 ;  /* 0xff80000027617808 */ /* 0x000fc40001000000 */
[----:B------:R-:W-:Y:S02]  /*d890*/  FMNMX.FTZ R72, R38, R93, !PT ;  /* 0x0000005d26487209 */ /* 0x000fe40007810000 */
[----:B------:R-:W-:Y:S02]  /*d8a0*/  FSEL R26, R26, -INF , P3 ;  /* 0xff8000001a1a7808 */ /* 0x000fe40001800000 */
[----:B------:R-:W-:Y:S01]  /*d8b0*/  FMNMX.FTZ R93, R97, R72, !PT ;  /* 0x00000048615d7209 */ /* 0x000fe20007810000 */
[----:B------:R-:W-:Y:S01]  /*d8c0*/  FFMA.FTZ R39, R48, R14, -R21 ;  /* 0x0000000e30277223 */ /* 0x000fe20000010815 */
[----:B------:R-:W-:Y:S02]  /*d8d0*/  FSEL R27, R27, -INF , P4 ;  /* 0xff8000001b1b7808 */ /* 0x000fe40002000000 */
[----:B------:R-:W-:Y:S02]  /*d8e0*/  FMNMX.FTZ R48, R26, R93, !PT ;  /* 0x0000005d1a307209 */ /* 0x000fe40007810000 */
[----:B------:R-:W-:-:S02]  /*d8f0*/  FSEL R30, R30, -INF , P5 ;  /* 0xff8000001e1e7808 */ /* 0x000fc40002800000 */
[----:B------:R-:W-:Y:S02]  /*d900*/  FMNMX.FTZ R93, R27, R48, !PT ;  /* 0x000000301b5d7209 */ /* 0x000fe40007810000 */
[----:B------:R-:W-:Y:S02]  /*d910*/  FSEL R31, R31, -INF , P6 ;  /* 0xff8000001f1f7808 */ /* 0x000fe40003000000 */
[----:B------:R-:W-:-:S04]  /*d920*/  FMNMX.FTZ R48, R30, R93, !PT ;  /* 0x0000005d1e307209 */ /* 0x000fc80007810000 */
[----:B------:R-:W-:-:S05]  /*d930*/  FMNMX.FTZ R72, R31, R48, !PT ;  /* 0x000000301f487209 */ /* 0x000fca0007810000 */
[----:B------:R-:W0:Y:S02]  /*d940*/  SHFL.BFLY PT, R99, R72, 0x2, 0x1f ;  /* 0x0c401f0048637f89 */ /* 0x000e2400000e0000 */
[----:B0-----:R-:W-:-:S05]  /*d950*/  FMNMX.FTZ R99, R72, R99, !PT ;  /* 0x0000006348637209 */ /* 0x001fca0007810000 */
[----:B------:R-:W0:Y:S01]  /*d960*/  SHFL.BFLY PT, R72, R99, 0x1, 0x1f ;  /* 0x0c201f0063487f89 */ /* 0x000e2200000e0000 */
[----:B------:R-:W1:Y:S01]  /*d970*/  S2R R100, SR_TID.X ;  /* 0x0000000000647919 */ /* 0x000e620000002100 */
[----:B------:R-:W-:Y:S01]  /*d980*/  ISETP.NE.AND P0, PT, R96, RZ, PT ;  /* 0x000000ff6000720c */ /* 0x000fe20003f05270 */
[-CC-:B------:R-:W-:Y:S01]  /*d990*/  FFMA.FTZ R96, R52, R14.reuse, -R21.reuse ;  /* 0x0000000e34607223 */ /* 0x180fe20000010815 */
[-CC-:B------:R-:W-:Y:S01]  /*d9a0*/  FFMA.FTZ R45, R45, R14.reuse, -R21.reuse ;  /* 0x0000000e2d2d7223 */ /* 0x180fe20000010815 */
[-CC-:B------:R-:W-:Y:S01]  /*d9b0*/  FFMA.FTZ R52, R53, R14.reuse, -R21.reuse ;  /* 0x0000000e35347223 */ /* 0x180fe20000010815 */
[-CC-:B------:R-:W-:Y:S01]  /*d9c0*/  FFMA.FTZ R53, R40, R14.reuse, -R21.reuse ;  /* 0x0000000e28357223 */ /* 0x180fe20000010815 */
[----:B------:R-:W-:Y:S01]  /*d9d0*/  MUFU.EX2 R48, R96 ;  /* 0x0000006000307308 */ /* 0x000fe20000000800 */
[----:B------:R-:W-:Y:S01]  /*d9e0*/  FFMA.FTZ R92, R41, R14, -R21 ;  /* 0x0000000e295c7223 */ /* 0x000fe20000010815 */
[----:B0-----:R-:W-:-:S04]  /*d9f0*/  FMNMX.FTZ R72, R99, R72, !PT ;  /* 0x0000004863487209 */ /* 0x001fc80007810000 */
[C---:B------:R-:W-:Y:S01]  /*da00*/  FSETP.NEU.FTZ.AND P1, PT, R72.reuse, -INF , PT ;  /* 0xff8000004800780b */ /* 0x040fe20003f3d000 */
[-C--:B------:R-:W-:Y:S01]  /*da10*/  FMUL.FTZ R99, R72, R14.reuse ;  /* 0x0000000e48637220 */ /* 0x080fe20000410000 */
[-CC-:B------:R-:W-:Y:S01]  /*da20*/  FFMA.FTZ R93, R44, R14.reuse, -R21.reuse ;  /* 0x0000000e2c5d7223 */ /* 0x180fe20000010815 */
[----:B------:R0:W-:Y:S03]  /*da30*/  MUFU.EX2 R96, R45 ;  /* 0x0000002d00607308 */ /* 0x0001e60000000800 */
[----:B------:R-:W-:Y:S01]  /*da40*/  FSEL R99, R99, RZ, P1 ;  /* 0x000000ff63637208 */ /* 0x000fe20000800000 */
        /* <DEDUP_REMOVED lines=21> */
[-CC-:B0-----:R-:W-:Y:S01]  /*dba0*/  FFMA.FTZ R45, R25, R14.reuse, -R21.reuse ;  /* 0x0000000e192d7223 */ /* 0x181fe20000010815 */
[-CC-:B------:R-:W-:Y:S01]  /*dbb0*/  FFMA.FTZ R32, R28, R14.reuse, -R21.reuse ;  /* 0x0000000e1c207223 */ /* 0x180fe20000010815 */
[-C--:B------:R-:W-:Y:S01]  /*dbc0*/  FFMA.FTZ R33, R29, R14.reuse, -R21 ;  /* 0x0000000e1d217223 */ /* 0x080fe20000010815 */
[-CC-:B------:R-:W-:Y:S01]  /*dbd0*/  FFMA.FTZ R21, R90, R14.reuse, -R99.reuse ;  /* 0x0000000e5a157223 */ /* 0x180fe20000010863 */
[-CC-:B------:R-:W-:Y:S01]  /*dbe0*/  FFMA.FTZ R25, R91, R14.reuse, -R99.reuse ;  /* 0x0000000e5b197223 */ /* 0x180fe20000010863 */
[-CC-:B------:R-:W-:Y:S01]  /*dbf0*/  FFMA.FTZ R29, R94, R14.reuse, -R99.reuse ;  /* 0x0000000e5e1d7223 */ /* 0x180fe20000010863 */
[----:B------:R-:W-:Y:S01]  /*dc00*/  MUFU.EX2 R20, R20 ;  /* 0x0000001400147308 */ /* 0x000fe20000000800 */
[----:B------:R-:W-:-:S07]  /*dc10*/  FFMA.FTZ R90, R95, R14, -R99 ;  /* 0x0000000e5f5a7223 */ /* 0x000fce0000010863 */
[----:B------:R-:W0:Y:S01]  /*dc20*/  MUFU.EX2 R22, R22 ;  /* 0x0000001600167308 */ /* 0x000e220000000800 */
[----:B------:R-:W-:Y:S01]  /*dc30*/  FFMA.FTZ R82, R82, R14, -R99 ;  /* 0x0000000e52527223 */ /* 0x000fe20000010863 */
[----:B-1----:R-:W-:-:S06]  /*dc40*/  LOP3.LUT R100, R100, 0x7f, RZ, 0xc0, !PT ;  /* 0x0000007f64647812 */ /* 0x002fcc00078ec0ff */
[----:B------:R-:W-:Y:S08]  /*dc50*/  MUFU.EX2 R21, R21 ;  /* 0x0000001500157308 */ /* 0x000ff00000000800 */
[----:B------:R-:W1:Y:S01]  /*dc60*/  MUFU.EX2 R25, R25 ;  /* 0x0000001900197308 */ /* 0x000e620000000800 */
[----:B------:R-:W-:-:S07]  /*dc70*/  FFMA.FTZ R83, R83, R14, -R99 ;  /* 0x0000000e53537223 */ /* 0x000fce0000010863 */
[----:B------:R-:W2:Y:S01]  /*dc80*/  MUFU.EX2 R23, R23 ;  /* 0x0000001700177308 */ /* 0x000ea20000000800 */
[----:B------:R-:W-:-:S07]  /*dc90*/  ISETP.NE.AND P1, PT, R100, RZ, PT ;  /* 0x000000ff6400720c */ /* 0x000fce0003f25270 */
[----:B------:R-:W3:Y:S01]  /*dca0*/  MUFU.EX2 R29, R29 ;  /* 0x0000001d001d7308 */ /* 0x000ee20000000800 */
[----:B------:R-:W-:-:S07]  /*dcb0*/  FFMA.FTZ R86, R86, R14, -R99 ;  /* 0x0000000e56567223 */ /* 0x000fce0000010863 */
[----:B------:R-:W4:Y:S08]  /*dcc0*/  MUFU.EX2 R88, R88 ;  /* 0x0000005800587308 */ /* 0x000f300000000800 */
[----:B------:R-:W4:Y:S01]  /*dcd0*/  MUFU.EX2 R90, R90 ;  /* 0x0000005a005a7308 */ /* 0x000f220000000800 */
[----:B0-----:R-:W-:Y:S01]  /*dce0*/  FADD.FTZ R94, R20, R22 ;  /* 0x00000016145e7221 */ /* 0x001fe20000010000 */
[----:B-1----:R-:W-:-:S06]  /*dcf0*/  FADD.FTZ R100, R21, R25 ;  /* 0x0000001915647221 */ /* 0x002fcc0000010000 */
[----:B------:R-:W0:Y:S01]  /*dd00*/  MUFU.EX2 R80, R80 ;  /* 0x0000005000507308 */ /* 0x000e220000000800 */
[-CC-:B------:R-:W-:Y:S01]  /*dd10*/  FFMA.FTZ R87, R87, R14.reuse, -R99.reuse ;  /* 0x0000000e57577223 */ /* 0x180fe20000010863 */
[----:B------:R-:W-:-:S06]  /*dd20*/  FFMA.FTZ R95, R54, R14, -R99 ;  /* 0x0000000e365f7223 */ /* 0x000fcc0000010863 */
[----:B------:R-:W1:Y:S01]  /*dd30*/  MUFU.EX2 R82, R82 ;  /* 0x0000005200527308 */ /* 0x000e620000000800 */
[-CC-:B------:R-:W-:Y:S01]  /*dd40*/  FFMA.FTZ R54, R43, R14.reuse, -R99.reuse ;  /* 0x0000000e2b367223 */ /* 0x180fe20000010863 */
[----:B------:R-:W-:Y:S01]  /*dd50*/  FFMA.FTZ R24, R55, R14, -R99 ;  /* 0x0000000e37187223 */ /* 0x000fe20000010863 */
[----:B--2---:R-:W-:-:S05]  /*dd60*/  FADD.FTZ R43, R23, R94 ;  /* 0x0000005e172b7221 */ /* 0x004fca0000010000 */
[----:B------:R-:W2:Y:S01]  /*dd70*/  MUFU.EX2 R81, R81 ;  /* 0x0000005100517308 */ /* 0x000ea20000000800 */
[----:B---3--:R-:W-:Y:S01]  /*dd80*/  FADD.FTZ R55, R29, R100 ;  /* 0x000000641d377221 */ /* 0x008fe20000010000 */
[----:B------:R-:W-:-:S06]  /*dd90*/  FFMA.FTZ R74, R74, R14, -R99 ;  /* 0x0000000e4a4a7223 */ /* 0x000fcc0000010863 */
[----:B------:R-:W3:Y:S01]  /*dda0*/  MUFU.EX2 R83, R83 ;  /* 0x0000005300537308 */ /* 0x000ee20000000800 */
[----:B------:R-:W-:Y:S02]  /*ddb0*/  @!P1 VIADD R0, R0, 0x31c40 ;  /* 0x00031c4000009836 */ /* 0x000fe40000000000 */
[----:B----4-:R-:W-:Y:S01]  /*ddc0*/  FADD.FTZ R43, R88, R43 ;  /* 0x0000002b582b7221 */ /* 0x010fe20000010000 */
[----:B------:R-:W-:-:S04]  /*ddd0*/  FFMA.FTZ R91, R47, R14, -R99 ;  /* 0x0000000e2f5b7223 */ /* 0x000fc80000010863 */
[----:B------:R-:W-:Y:S01]  /*dde0*/  MUFU.EX2 R84, R84 ;  /* 0x0000005400547308 */ /* 0x000fe20000000800 */
[----:B------:R-:W-:Y:S01]  /*ddf0*/  FADD.FTZ R47, R90, R55 ;  /* 0x000000375a2f7221 */ /* 0x000fe20000010000 */
[----:B------:R-:W-:-:S06]  /*de00*/  FFMA.FTZ R75, R75, R14, -R99 ;  /* 0x0000000e4b4b7223 */ /* 0x000fcc0000010863 */
[----:B------:R-:W4:Y:S01]  /*de10*/  MUFU.EX2 R86, R86 ;  /* 0x0000005600567308 */ /* 0x000f220000000800 */
[----:B------:R-:W-:Y:S01]  /*de20*/  FFMA.FTZ R94, R46, R14, -R99 ;  /* 0x0000000e2e5e7223 */ /* 0x000fe20000010863 */
[----:B------:R-:W-:Y:S01]  /*de30*/  @!P1 PRMT R0, RZ, 0x654, R0 ;  /* 0x00000654ff009816 */ /* 0x000fe20000000000 */
[----:B0-----:R-:W-:-:S05]  /*de40*/  FADD.FTZ R46, R80, R43 ;  /* 0x0000002b502e7221 */ /* 0x001fca0000010000 */
[----:B------:R-:W-:Y:S01]  /*de50*/  MUFU.EX2 R85, R85 ;  /* 0x0000005500557308 */ /* 0x000fe20000000800 */
[----:B-1----:R-:W-:Y:S01]  /*de60*/  FADD.FTZ R100, R82, R47 ;  /* 0x0000002f52647221 */ /* 0x002fe20000010000 */
[----:B------:R-:W-:-:S06]  /*de70*/  FFMA.FTZ R78, R78, R14, -R99 ;  /* 0x0000000e4e4e7223 */ /* 0x000fcc0000010863 */
[----:B------:R-:W0:Y:S01]  /*de80*/  MUFU.EX2 R87, R87 ;  /* 0x0000005700577308 */ /* 0x000e220000000800 */
[-CC-:B------:R-:W-:Y:S01]  /*de90*/  FFMA.FTZ R50, R50, R14.reuse, -R99.reuse ;  /* 0x0000000e32327223 */ /* 0x180fe20000010863 */
[-CC-:B------:R-:W-:Y:S01]  /*dea0*/  FFMA.FTZ R55, R35, R14.reuse, -R99.reuse ;  /* 0x0000000e23377223 */ /* 0x180fe20000010863 */
[----:B--2---:R-:W-:Y:S01]  /*deb0*/  FADD.FTZ R35, R81, R46 ;  /* 0x0000002e51237221 */ /* 0x004fe20000010000 */
[----:B------:R1:W-:Y:S04]  /*dec0*/  @!P1 SYNCS.ARRIVE.TRANS64.RED.A1T0 RZ, [R0+URZ], RZ ;  /* 0x000000ff00ff99a7 */ /* 0x0003e8000810043f */
[----:B------:R-:W-:Y:S01]  /*ded0*/  MUFU.EX2 R89, R89 ;  /* 0x0000005900597308 */ /* 0x000fe20000000800 */
[----:B---3--:R-:W-:Y:S01]  /*dee0*/  FADD.FTZ R43, R83, R100 ;  /* 0x00000064532b7221 */ /* 0x008fe20000010000 */
[----:B------:R-:W-:-:S06]  /*def0*/  FFMA.FTZ R79, R79, R14, -R99 ;  /* 0x0000000e4f4f7223 */ /* 0x000fcc0000010863 */
[----:B------:R-:W2:Y:S01]  /*df00*/  MUFU.EX2 R74, R74 ;  /* 0x0000004a004a7308 */ /* 0x000ea20000000800 */
[-CC-:B------:R-:W-:Y:S01]  /*df10*/  FFMA.FTZ R98, R51, R14.reuse, -R99.reuse ;  /* 0x0000000e33627223 */ /* 0x180fe20000010863 */
[----:B------:R-:W-:-:S06]  /*df20*/  FFMA.FTZ R47, R26, R14, -R99 ;  /* 0x0000000e1a2f7223 */ /* 0x000fcc0000010863 */
[----:B------:R-:W3:Y:S01]  /*df30*/  MUFU.EX2 R73, R73 ;  /* 0x0000004900497308 */ /* 0x000ee20000000800 */
[----:B----4-:R-:W-:Y:S01]  /*df40*/  FADD.FTZ R26, R86, R43 ;  /* 0x0000002b561a7221 */ /* 0x010fe20000010000 */
[----:B------:R-:W-:-:S06]  /*df50*/  FFMA.FTZ R66, R66, R14, -R99 ;  /* 0x0000000e42427223 */ /* 0x000fcc0000010863 */
[----:B------:R-:W4:Y:S01]  /*df60*/  MUFU.EX2 R75, R75 ;  /* 0x0000004b004b7308 */ /* 0x000f220000000800 */
[-CC-:B------:R-:W-:Y:S01]  /*df70*/  FFMA.FTZ R28, R42, R14.reuse, -R99.reuse ;  /* 0x0000000e2a1c7223 */ /* 0x180fe20000010863 */
[----:B------:R-:W-:-:S06]  /*df80*/  FFMA.FTZ R46, R27, R14, -R99 ;  /* 0x0000000e1b2e7223 */ /* 0x000fcc0000010863 */
[----:B-1----:R1:W-:Y:S01]  /*df90*/  MUFU.EX2 R0, R50 ;  /* 0x0000003200007308 */ /* 0x0023e20000000800 */
[----:B0-----:R-:W-:-:S07]  /*dfa0*/  FADD.FTZ R27, R87, R26 ;  /* 0x0000001a571b7221 */ /* 0x001fce0000010000 */
[----:B------:R-:W0:Y:S01]  /*dfb0*/  MUFU.EX2 R76, R76 ;  /* 0x0000004c004c7308 */ /* 0x000e220000000800 */
[----:B-1----:R-:W-:Y:S01]  /*dfc0*/  FFMA.FTZ R50, R38, R14, -R99 ;  /* 0x0000000e26327223 */ /* 0x002fe20000010863 */
[----:B------:R-:W-:-:S06]  /*dfd0*/  FADD.FTZ R38, R84, R35 ;  /* 0x0000002354267221 */ /* 0x000fcc0000010000 */
[----:B------:R-:W1:Y:S01]  /*dfe0*/  MUFU.EX2 R78, R78 ;  /* 0x0000004e004e7308 */ /* 0x000e620000000800 */
[----:B------:R-:W-:Y:S01]  /*dff0*/  FFMA.FTZ R67, R67, R14, -R99 ;  /* 0x0000000e43437223 */ /* 0x000fe20000010863 */
[----:B--2---:R-:W-:-:S06]  /*e000*/  FADD.FTZ R26, R74, R27 ;  /* 0x0000001b4a1a7221 */ /* 0x004fcc0000010000 */
[----:B------:R-:W2:Y:S01]  /*e010*/  MUFU.EX2 R77, R77 ;  /* 0x0000004d004d7308 */ /* 0x000ea20000000800 */
[----:B------:R-:W-:-:S07]  /*e020*/  FFMA.FTZ R70, R70, R14, -R99 ;  /* 0x0000000e46467223 */ /* 0x000fce0000010863 */
[----:B------:R3:W-:Y:S01]  /*e030*/  MUFU.EX2 R42, R98 ;  /* 0x00000062002a7308 */ /* 0x0007e20000000800 */
[----:B------:R-:W-:-:S07]  /*e040*/  F2FP.F16.F32.PACK_AB R20, R22, R20 ;  /* 0x000000141614723e */ /* 0x000fce00000000ff */
[----:B------:R-:W2:Y:S01]  /*e050*/  MUFU.EX2 R79, R79 ;  /* 0x0000004f004f7308 */ /* 0x000ea20000000800 */
[----:B---3--:R-:W-:-:S04]  /*e060*/  FADD.FTZ R98, R85, R38 ;  /* 0x0000002655627221 */ /* 0x008fc80000010000 */
[----:B------:R-:W-:-:S03]  /*e070*/  FADD.FTZ R98, R89, R98 ;  /* 0x0000006259627221 */ /* 0x000fc60000010000 */
[----:B------:R-:W-:Y:S01]  /*e080*/  MUFU.EX2 R64, R64 ;  /* 0x0000004000407308 */ /* 0x000fe20000000800 */
[----:B------:R-:W-:Y:S01]  /*e090*/  FADD.FTZ R27, R73, R98 ;  /* 0x00000062491b7221 */ /* 0x000fe20000010000 */
[----:B------:R-:W-:Y:S01]  /*e0a0*/  F2FP.F16.F32.PACK_AB R22, R88, R23 ;  /* 0x000000175816723e */ /* 0x000fe200000000ff */
[----:B----4-:R-:W-:-:S05]  /*e0b0*/  FADD.FTZ R23, R75, R26 ;  /* 0x0000001a4b177221 */ /* 0x010fca0000010000 */
[----:B------:R-:W3:Y:S01]  /*e0c0*/  MUFU.EX2 R66, R66 ;  /* 0x0000004200427308 */ /* 0x000ee20000000800 */
[-CC-:B------:R-:W-:Y:S01]  /*e0d0*/  FFMA.FTZ R71, R71, R14.reuse, -R99.reuse ;  /* 0x0000000e47477223 */ /* 0x180fe20000010863 */
[----:B------:R-:W-:Y:S01]  /*e0e0*/  FFMA.FTZ R38, R30, R14, -R99 ;  /* 0x0000000e1e267223 */ /* 0x000fe20000010863 */
[----:B0-----:R-:W-:-:S05]  /*e0f0*/  FADD.FTZ R26, R76, R27 ;  /* 0x0000001b4c1a7221 */ /* 0x001fca0000010000 */
[----:B------:R-:W0:Y:S01]  /*e100*/  MUFU.EX2 R65, R65 ;  /* 0x0000004100417308 */ /* 0x000e220000000800 */
[----:B-1----:R-:W-:Y:S01]  /*e110*/  FADD.FTZ R30, R78, R23 ;  /* 0x000000174e1e7221 */ /* 0x002fe20000010000 */
[----:B------:R-:W-:-:S06]  /*e120*/  FFMA.FTZ R58, R58, R14, -R99 ;  /* 0x0000000e3a3a7223 */ /* 0x000fcc0000010863 */
[----:B------:R-:W1:Y:S01]  /*e130*/  MUFU.EX2 R67, R67 ;  /* 0x0000004300437308 */ /* 0x000e620000000800 */
[----:B--2---:R-:W-:Y:S01]  /*e140*/  FADD.FTZ R23, R77, R26 ;  /* 0x0000001a4d177221 */ /* 0x004fe20000010000 */
[----:B------:R-:W-:-:S06]  /*e150*/  FADD.FTZ R27, R79, R30 ;  /* 0x0000001e4f1b7221 */ /* 0x000fcc0000010000 */
[----:B------:R-:W2:Y:S01]  /*e160*/  MUFU.EX2 R68, R68 ;  /* 0x0000004400447308 */ /* 0x000ea20000000800 */
[----:B------:R-:W-:-:S07]  /*e170*/  FFMA.FTZ R59, R59, R14, -R99 ;  /* 0x0000000e3b3b7223 */ /* 0x000fce0000010863 */
[----:B------:R-:W4:Y:S01]  /*e180*/  MUFU.EX2 R70, R70 ;  /* 0x0000004600467308 */ /* 0x000f220000000800 */
[----:B------:R-:W-:Y:S01]  /*e190*/  F2FP.F16.F32.PACK_AB R30, R77, R76 ;  /* 0x0000004c4d1e723e */ /* 0x000fe200000000ff */
[----:B---3--:R-:W-:-:S06]  /*e1a0*/  FADD.FTZ R76, R66, R27 ;  /* 0x0000001b424c7221 */ /* 0x008fcc0000010000 */
[----:B------:R-:W3:Y:S01]  /*e1b0*/  MUFU.EX2 R69, R69 ;  /* 0x0000004500457308 */ /* 0x000ee20000000800 */
[----:B------:R-:W-:-:S07]  /*e1c0*/  FFMA.FTZ R62, R62, R14, -R99 ;  /* 0x0000000e3e3e7223 */ /* 0x000fce0000010863 */
[----:B------:R-:W-:Y:S08]  /*e1d0*/  MUFU.EX2 R71, R71 ;  /* 0x0000004700477308 */ /* 0x000ff00000000800 */
[----:B------:R0:W-:Y:S01]  /*e1e0*/  MUFU.EX2 R35, R24 ;  /* 0x0000001800237308 */ /* 0x0001e20000000800 */
[----:B------:R-:W-:-:S07]  /*e1f0*/  FFMA.FTZ R63, R63, R14, -R99 ;  /* 0x0000000e3f3f7223 */ /* 0x000fce0000010863 */
[----:B------:R-:W3:Y:S01]  /*e200*/  MUFU.EX2 R56, R56 ;  /* 0x0000003800387308 */ /* 0x000ee20000000800 */
[----:B0-----:R-:W-:Y:S01]  /*e210*/  F2FP.F16.F32.PACK_AB R24, R81, R80 ;  /* 0x000000505118723e */ /* 0x001fe200000000ff */
[----:B------:R-:W-:Y:S01]  /*e220*/  FADD.FTZ R80, R64, R23 ;  /* 0x0000001740507221 */ /* 0x000fe20000010000 */
[----:B------:R-:W-:-:S05]  /*e230*/  F2FP.F16.F32.PACK_AB R23, R90, R29 ;  /* 0x0000001d5a17723e */ /* 0x000fca00000000ff */
[----:B------:R-:W0:Y:S01]  /*e240*/  MUFU.EX2 R58, R58 ;  /* 0x0000003a003a7308 */ /* 0x000e220000000800 */
[----:B------:R-:W-:Y:S01]  /*e250*/  FADD.FTZ R27, R65, R80 ;  /* 0x00000050411b7221 */ /* 0x000fe20000010000 */
[----:B-1----:R-:W-:-:S06]  /*e260*/  FADD.FTZ R29, R67, R76 ;  /* 0x0000004c431d7221 */ /* 0x002fcc0000010000 */
[----:B------:R-:W1:Y:S01]  /*e270*/  MUFU.EX2 R57, R57 ;  /* 0x0000003900397308 */ /* 0x000e620000000800 */
[----:B--2---:R-:W-:Y:S01]  /*e280*/  FADD.FTZ R76, R68, R27 ;  /* 0x0000001b444c7221 */ /* 0x004fe20000010000 */
[----:B----4-:R-:W-:-:S06]  /*e290*/  FADD.FTZ R80, R70, R29 ;  /* 0x0000001d46507221 */ /* 0x010fcc0000010000 */
[----:B------:R-:W2:Y:S01]  /*e2a0*/  MUFU.EX2 R59, R59 ;  /* 0x0000003b003b7308 */ /* 0x000ea20000000800 */
[-CC-:B------:R-:W-:Y:S01]  /*e2b0*/  FFMA.FTZ R51, R34, R14.reuse, -R99.reuse ;  /* 0x0000000e22337223 */ /* 0x180fe20000010863 */
[-CC-:B------:R-:W-:Y:S01]  /*e2c0*/  FFMA.FTZ R97, R97, R14.reuse, -R99.reuse ;  /* 0x0000000e61617223 */ /* 0x180fe20000010863 */
[----:B------:R-:W-:-:S05]  /*e2d0*/  FFMA.FTZ R99, R31, R14, -R99 ;  /* 0x0000000e1f637223 */ /* 0x000fca0000010863 */
[----:B------:R-:W4:Y:S01]  /*e2e0*/  MUFU.EX2 R60, R60 ;  /* 0x0000003c003c7308 */ /* 0x000f220000000800 */
[----:B---3--:R-:W-:-:S07]  /*e2f0*/  FADD.FTZ R31, R69, R76 ;  /* 0x0000004c451f7221 */ /* 0x008fce0000010000 */
[----:B------:R-:W3:Y:S01]  /*e300*/  MUFU.EX2 R62, R62 ;  /* 0x0000003e003e7308 */ /* 0x000ee20000000800 */
[----:B------:R-:W-:Y:S01]  /*e310*/  F2FP.F16.F32.PACK_AB R29, R75, R74 ;  /* 0x0000004a4b1d723e */ /* 0x000fe200000000ff */
[----:B------:R-:W-:-:S06]  /*e320*/  FADD.FTZ R74, R56, R31 ;  /* 0x0000001f384a7221 */ /* 0x000fcc0000010000 */
[----:B------:R-:W3:Y:S08]  /*e330*/  MUFU.EX2 R61, R61 ;  /* 0x0000003d003d7308 */ /* 0x000ef00000000800 */
[----:B------:R0:W-:Y:S08]  /*e340*/  MUFU.EX2 R43, R28 ;  /* 0x0000001c002b7308 */ /* 0x0001f00000000800 */
[----:B------:R-:W3:Y:S01]  /*e350*/  MUFU.EX2 R63, R63 ;  /* 0x0000003f003f7308 */ /* 0x000ee20000000800 */
[----:B0-----:R-:W-:Y:S01]  /*e360*/  F2FP.F16.F32.PACK_AB R28, R73, R89 ;  /* 0x00000059491c723e */ /* 0x001fe200000000ff */
[----:B------:R-:W-:-:S04]  /*e370*/  FADD.FTZ R73, R71, R80 ;  /* 0x0000005047497221 */ /* 0x000fc80000010000 */
[----:B------:R-:W-:Y:S02]  /*e380*/  FADD.FTZ R76, R58, R73 ;  /* 0x000000493a4c7221 */ /* 0x000fe40000010000 */
[----:B------:R-:W0:Y:S01]  /*e390*/  MUFU.EX2 R39, R39 ;  /* 0x0000002700277308 */ /* 0x000e220000000800 */
[----:B-1----:R-:W-:Y:S01]  /*e3a0*/  FADD.FTZ R73, R57, R74 ;  /* 0x0000004a39497221 */ /* 0x002fe20000010000 */
[----:B--2---:R-:W-:Y:S01]  /*e3b0*/  FADD.FTZ R75, R59, R76 ;  /* 0x0000004c3b4b7221 */ /* 0x004fe20000010000 */
[----:B------:R-:W-:-:S05]  /*e3c0*/  F2FP.F16.F32.PACK_AB R21, R25, R21 ;  /* 0x000000151915723e */ /* 0x000fca00000000ff */
[----:B------:R-:W1:Y:S01]  /*e3d0*/  MUFU.EX2 R49, R49 ;  /* 0x0000003100317308 */ /* 0x000e620000000800 */
[----:B------:R-:W-:Y:S01]  /*e3e0*/  F2FP.F16.F32.PACK_AB R31, R79, R78 ;  /* 0x0000004e4f1f723e */ /* 0x000fe200000000ff */
[----:B----4-:R-:W-:Y:S01]  /*e3f0*/  FADD.FTZ R76, R60, R73 ;  /* 0x000000493c4c7221 */ /* 0x010fe20000010000 */
[----:B---3--:R-:W-:Y:S01]  /*e400*/  FADD.FTZ R78, R62, R75 ;  /* 0x0000004b3e4e7221 */ /* 0x008fe20000010000 */
[----:B------:R2:W-:Y:S04]  /*e410*/  STSM.16.M88.4 [R18+0x24300], R20 ;  /* 0x0243001412007844 */ /* 0x0005e80000000200 */
[----:B------:R-:W3:Y:S01]  /*e420*/  MUFU.EX2 R34, R95 ;  /* 0x0000005f00227308 */ /* 0x000ee20000000800 */
[----:B------:R-:W-:-:S07]  /*e430*/  FADD.FTZ R76, R61, R76 ;  /* 0x0000004c3d4c7221 */ /* 0x000fce0000010000 */
[----:B------:R-:W4:Y:S01]  /*e440*/  MUFU.EX2 R52, R52 ;  /* 0x0000003400347308 */ /* 0x000f220000000800 */
[----:B--2---:R-:W-:Y:S01]  /*e450*/  F2FP.F16.F32.PACK_AB R20, R65, R64 ;  /* 0x000000404114723e */ /* 0x004fe200000000ff */
[----:B------:R-:W-:Y:S01]  /*e460*/  FADD.FTZ R65, R63, R78 ;  /* 0x0000004e3f417221 */ /* 0x000fe20000010000 */
[----:B0-----:R-:W-:-:S05]  /*e470*/  FADD.FTZ R76, R39, R76 ;  /* 0x0000004c274c7221 */ /* 0x001fca0000010000 */
[----:B------:R-:W0:Y:S01]  /*e480*/  MUFU.EX2 R53, R53 ;  /* 0x0000003500357308 */ /* 0x000e220000000800 */
[----:B------:R-:W-:Y:S01]  /*e490*/  FADD.FTZ R65, R0, R65 ;  /* 0x0000004100417221 */ /* 0x000fe20000010000 */
[----:B------:R-:W-:Y:S02]  /*e4a0*/  F2FP.F16.F32.PACK_AB R26, R85, R84 ;  /* 0x00000054551a723e */ /* 0x000fe400000000ff */
[----:B------:R-:W-:Y:S02]  /*e4b0*/  F2FP.F16.F32.PACK_AB R25, R83, R82 ;  /* 0x000000525319723e */ /* 0x000fe400000000ff */
[----:B------:R-:W-:Y:S01]  /*e4c0*/  F2FP.F16.F32.PACK_AB R27, R87, R86 ;  /* 0x00000056571b723e */ /* 0x000fe200000000ff */
[----:B-1----:R-:W-:Y:S01]  /*e4d0*/  FADD.FTZ R23, R49, R76 ;  /* 0x0000004c31177221 */ /* 0x002fe20000010000 */
[----:B------:R-:W1:Y:S01]  /*e4e0*/  MUFU.EX2 R92, R92 ;  /* 0x0000005c005c7308 */ /* 0x000e620000000800 */
[----:B------:R-:W-:Y:S02]  /*e4f0*/  FADD.FTZ R65, R42, R65 ;  /* 0x000000412a417221 */ /* 0x000fe40000010000 */
[----:B------:R2:W-:Y:S05]  /*e500*/  STSM.16.M88.4 [R18+0x25b00], R24 ;  /* 0x025b001812007844 */ /* 0x0005ea0000000200 */
[----:B------:R-:W1:Y:S01]  /*e510*/  MUFU.EX2 R54, R54 ;  /* 0x0000003600367308 */ /* 0x000e620000000800 */
[----:B------:R3:W-:Y:S07]  /*e520*/  STSM.16.M88.4 [R18+0x27300], R28 ;  /* 0x0273001c12007844 */ /* 0x0007ee0000000200 */
[----:B------:R-:W1:Y:S01]  /*e530*/  MUFU.EX2 R93, R93 ;  /* 0x0000005d005d7308 */ /* 0x000e620000000800 */
[----:B--2---:R-:W-:-:S07]  /*e540*/  FADD.FTZ R25, R48, R23 ;  /* 0x0000001730197221 */ /* 0x004fce0000010000 */
[----:B------:R-:W2:Y:S01]  /*e550*/  MUFU.EX2 R94, R94 ;  /* 0x0000005e005e7308 */ /* 0x000ea20000000800 */
[----:B---3--:R-:W-:Y:S01]  /*e560*/  FADD.FTZ R28, R34, R65 ;  /* 0x00000041221c7221 */ /* 0x008fe20000010000 */
[----:B----4-:R-:W-:-:S03]  /*e570*/  FADD.FTZ R30, R52, R25 ;  /* 0x00000019341e7221 */ /* 0x010fc60000010000 */
[----:B------:R-:W-:-:S03]  /*e580*/  FADD.FTZ R28, R35, R28 ;  /* 0x0000001c231c7221 */ /* 0x000fc60000010000 */
[----:B------:R-:W3:Y:S01]  /*e590*/  MUFU.EX2 R91, R91 ;  /* 0x0000005b005b7308 */ /* 0x000ee20000000800 */
[----:B0-----:R-:W-:-:S07]  /*e5a0*/  FADD.FTZ R29, R53, R30 ;  /* 0x0000001e351d7221 */ /* 0x001fce0000010000 */
[----:B------:R-:W0:Y:S08]  /*e5b0*/  MUFU.EX2 R40, R40 ;  /* 0x0000002800287308 */ /* 0x000e300000000800 */
[----:B------:R-:W-:Y:S08]  /*e5c0*/  MUFU.EX2 R51, R51 ;  /* 0x0000003300337308 */ /* 0x000ff00000000800 */
[----:B------:R4:W-:Y:S02]  /*e5d0*/  MUFU.EX2 R74, R55 ;  /* 0x00000037004a7308 */ /* 0x0009e40000000800 */
[----:B----4-:R-:W-:-:S06]  /*e5e0*/  FADD.FTZ R55, R43, R28 ;  /* 0x0000001c2b377221 */ /* 0x010fcc0000010000 */
[----:B------:R-:W4:Y:S01]  /*e5f0*/  MUFU.EX2 R41, R41 ;  /* 0x0000002900297308 */ /* 0x000f220000000800 */
[----:B-1----:R-:W-:Y:S01]  /*e600*/  FADD.FTZ R28, R92, R29 ;  /* 0x0000001d5c1c7221 */ /* 0x002fe20000010000 */
[----:B------:R-:W-:-:S03]  /*e610*/  FADD.FTZ R55, R54, R55 ;  /* 0x0000003736377221 */ /* 0x000fc60000010000 */
[----:B------:R-:W-:-:S03]  /*e620*/  FADD.FTZ R29, R93, R28 ;  /* 0x0000001c5d1d7221 */ /* 0x000fc60000010000 */
[----:B------:R-:W1:Y:S01]  /*e630*/  MUFU.EX2 R36, R36 ;  /* 0x0000002400247308 */ /* 0x000e620000000800 */
[----:B--2---:R-:W-:Y:S01]  /*e640*/  FADD.FTZ R28, R94, R55 ;  /* 0x000000375e1c7221 */ /* 0x004fe20000010000 */
[----:B------:R-:W-:Y:S02]  /*e650*/  F2FP.F16.F32.PACK_AB R22, R69, R68 ;  /* 0x000000444516723e */ /* 0x000fe400000000ff */
[----:B------:R-:W-:Y:S02]  /*e660*/  F2FP.F16.F32.PACK_AB R21, R67, R66 ;  /* 0x000000424315723e */ /* 0x000fe400000000ff */
[----:B------:R-:W-:Y:S02]  /*e670*/  F2FP.F16.F32.PACK_AB R23, R71, R70 ;  /* 0x000000464717723e */ /* 0x000fe400000000ff */
[----:B------:R-:W2:Y:S01]  /*e680*/  MUFU.EX2 R50, R50 ;  /* 0x0000003200327308 */ /* 0x000ea20000000800 */
[----:B------:R-:W-:Y:S01]  /*e690*/  F2FP.F16.F32.PACK_AB R24, R57, R56 ;  /* 0x000000383918723e */ /* 0x000fe200000000ff */
[----:B------:R-:W-:Y:S01]  /*e6a0*/  FADD.FTZ R29, R96, R29 ;  /* 0x0000001d601d7221 */ /* 0x000fe20000010000 */
[----:B------:R-:W-:-:S02]  /*e6b0*/  F2FP.F16.F32.PACK_AB R26, R61, R60 ;  /* 0x0000003c3d1a723e */ /* 0x000fc400000000ff */
[----:B------:R-:W-:Y:S02]  /*e6c0*/  F2FP.F16.F32.PACK_AB R25, R59, R58 ;  /* 0x0000003a3b19723e */ /* 0x000fe400000000ff */
[----:B------:R-:W-:Y:S01]  /*e6d0*/  F2FP.F16.F32.PACK_AB R27, R63, R62 ;  /* 0x0000003e3f1b723e */ /* 0x000fe200000000ff */
[----:B------:R-:W2:Y:S01]  /*e6e0*/  MUFU.EX2 R37, R37 ;  /* 0x0000002500257308 */ /* 0x000ea20000000800 */
[----:B---3--:R-:W-:Y:S01]  /*e6f0*/  FADD.FTZ R28, R91, R28 ;  /* 0x0000001c5b1c7221 */ /* 0x008fe20000010000 */
[----:B------:R3:W-:Y:S01]  /*e700*/  STSM.16.M88.4 [R18+0x28b00], R20 ;  /* 0x028b001412007844 */ /* 0x0007e20000000200 */
[----:B0-----:R-:W-:-:S05]  /*e710*/  FADD.FTZ R30, R40, R29 ;  /* 0x0000001d281e7221 */ /* 0x001fca0000010000 */
[----:B------:R-:W0:Y:S01]  /*e720*/  MUFU.EX2 R31, R97 ;  /* 0x00000061001f7308 */ /* 0x000e220000000800 */
[----:B------:R1:W-:Y:S01]  /*e730*/  STSM.16.M88.4 [R18+0x2a300], R24 ;  /* 0x02a3001812007844 */ /* 0x0003e20000000200 */
[----:B----4-:R-:W-:-:S06]  /*e740*/  FADD.FTZ R29, R41, R30 ;  /* 0x0000001e291d7221 */ /* 0x010fcc0000010000 */
[----:B------:R-:W4:Y:S01]  /*e750*/  MUFU.EX2 R44, R44 ;  /* 0x0000002c002c7308 */ /* 0x000f220000000800 */
[----:B---3--:R-:W-:-:S07]  /*e760*/  F2FP.F16.F32.PACK_AB R23, R35, R34 ;  /* 0x000000222317723e */ /* 0x008fce00000000ff */
[----:B------:R-:W3:Y:S01]  /*e770*/  MUFU.EX2 R47, R47 ;  /* 0x0000002f002f7308 */ /* 0x000ee20000000800 */
[----:B-1----:R-:W-:Y:S01]  /*e780*/  FADD.FTZ R27, R51, R28 ;  /* 0x0000001c331b7221 */ /* 0x002fe20000010000 */
[----:B------:R-:W-:-:S03]  /*e790*/  F2FP.F16.F32.PACK_AB R21, R42, R0 ;  /* 0x000000002a15723e */ /* 0x000fc600000000ff */
[----:B------:R-:W-:-:S03]  /*e7a0*/  FADD.FTZ R35, R74, R27 ;  /* 0x0000001b4a237221 */ /* 0x000fc60000010000 */
[----:B------:R-:W1:Y:S01]  /*e7b0*/  MUFU.EX2 R45, R45 ;  /* 0x0000002d002d7308 */ /* 0x000e620000000800 */
[----:B------:R-:W-:Y:S01]  /*e7c0*/  FADD.FTZ R0, R36, R29 ;  /* 0x0000001d24007221 */ /* 0x000fe20000010000 */
[----:B--2---:R-:W-:-:S06]  /*e7d0*/  FADD.FTZ R28, R50, R35 ;  /* 0x00000023321c7221 */ /* 0x004fcc0000010000 */
[----:B------:R-:W-:Y:S08]  /*e7e0*/  MUFU.EX2 R32, R32 ;  /* 0x0000002000207308 */ /* 0x000ff00000000800 */
[----:B------:R-:W-:Y:S08]  /*e7f0*/  MUFU.EX2 R33, R33 ;  /* 0x0000002100217308 */ /* 0x000ff00000000800 */
[----:B------:R-:W2:Y:S08]  /*e800*/  MUFU.EX2 R46, R46 ;  /* 0x0000002e002e7308 */ /* 0x000eb00000000800 */
[----:B------:R-:W-:Y:S08]  /*e810*/  MUFU.EX2 R38, R38 ;  /* 0x0000002600267308 */ /* 0x000ff00000000800 */
[----:B------:R-:W2:Y:S01]  /*e820*/  MUFU.EX2 R99, R99 ;  /* 0x0000006300637308 */ /* 0x000ea20000000800 */
[----:B------:R-:W-:Y:S01]  /*e830*/  FADD.FTZ R29, R37, R0 ;  /* 0x00000000251d7221 */ /* 0x000fe20000010000 */
[----:B0-----:R-:W-:Y:S01]  /*e840*/  FADD.FTZ R0, R31, R28 ;  /* 0x0000001c1f007221 */ /* 0x001fe20000010000 */
[----:B------:R-:W-:-:S02]  /*e850*/  F2FP.F16.F32.PACK_AB R20, R49, R39 ;  /* 0x000000273114723e */ /* 0x000fc400000000ff */
[----:B------:R-:W-:Y:S01]  /*e860*/  F2FP.F16.F32.PACK_AB R22, R52, R48 ;  /* 0x000000303416723e */ /* 0x000fe200000000ff */
[----:B----4-:R-:W-:Y:S01]  /*e870*/  FADD.FTZ R34, R44, R29 ;  /* 0x0000001d2c227221 */ /* 0x010fe20000010000 */
[----:B---3--:R-:W-:Y:S01]  /*e880*/  FADD.FTZ R35, R47, R0 ;  /* 0x000000002f237221 */ /* 0x008fe20000010000 */
[----:B------:R-:W-:Y:S02]  /*e890*/  F2FP.F16.F32.PACK_AB R24, R92, R53 ;  /* 0x000000355c18723e */ /* 0x000fe400000000ff */
[----:B------:R-:W-:Y:S01]  /*e8a0*/  F2FP.F16.F32.PACK_AB R26, R96, R93 ;  /* 0x0000005d601a723e */ /* 0x000fe200000000ff */
[----:B------:R0:W-:Y:S01]  /*e8b0*/  STSM.16.M88.4 [R18+0x2bb00], R20 ;  /* 0x02bb001412007844 */ /* 0x0001e20000000200 */
[----:B------:R-:W-:Y:S02]  /*e8c0*/  F2FP.F16.F32.PACK_AB R25, R54, R43 ;  /* 0x0000002b3619723e */ /* 0x000fe400000000ff */
[----:B------:R-:W-:Y:S02]  /*e8d0*/  F2FP.F16.F32.PACK_AB R27, R91, R94 ;  /* 0x0000005e5b1b723e */ /* 0x000fe400000000ff */
[----:B------:R-:W-:Y:S01]  /*e8e0*/  F2FP.F16.F32.PACK_AB R30, R37, R36 ;  /* 0x00000024251e723e */ /* 0x000fe200000000ff */
[----:B-1----:R-:W-:Y:S01]  /*e8f0*/  FADD.FTZ R37, R45, R34 ;  /* 0x000000222d257221 */ /* 0x002fe20000010000 */
[----:B------:R-:W-:Y:S01]  /*e900*/  F2FP.F16.F32.PACK_AB R28, R41, R40 ;  /* 0x00000028291c723e */ /* 0x000fe200000000ff */
[----:B--2---:R-:W-:Y:S01]  /*e910*/  FADD.FTZ R35, R46, R35 ;  /* 0x000000232e237221 */ /* 0x004fe20000010000 */
[----:B------:R-:W-:-:S02]  /*e920*/  F2FP.F16.F32.PACK_AB R29, R74, R51 ;  /* 0x000000334a1d723e */ /* 0x000fc400000000ff */
[----:B------:R-:W-:Y:S01]  /*e930*/  F2FP.F16.F32.PACK_AB R31, R31, R50 ;  /* 0x000000321f1f723e */ /* 0x000fe200000000ff */
[----:B------:R-:W-:Y:S01]  /*e940*/  STSM.16.M88.4 [R18+0x2d300], R24 ;  /* 0x02d3001812007844 */ /* 0x000fe20000000200 */
[----:B0-----:R-:W-:Y:S02]  /*e950*/  F2FP.F16.F32.PACK_AB R20, R45, R44 ;  /* 0x0000002c2d14723e */ /* 0x001fe400000000ff */
[----:B------:R-:W-:Y:S02]  /*e960*/  F2FP.F16.F32.PACK_AB R21, R46, R47 ;  /* 0x0000002f2e15723e */ /* 0x000fe400000000ff */
[----:B------:R-:W-:Y:S02]  /*e970*/  F2FP.F16.F32.PACK_AB R22, R33, R32 ;  /* 0x000000202116723e */ /* 0x000fe400000000ff */
[----:B------:R-:W-:Y:S01]  /*e980*/  F2FP.F16.F32.PACK_AB R23, R99, R38 ;  /* 0x000000266317723e */ /* 0x000fe200000000ff */
[----:B------:R-:W-:Y:S01]  /*e990*/  FADD.FTZ R32, R32, R37 ;  /* 0x0000002520207221 */ /* 0x000fe20000010000 */
[----:B------:R-:W-:Y:S01]  /*e9a0*/  STSM.16.M88.4 [R18+0x2eb00], R28 ;  /* 0x02eb001c12007844 */ /* 0x000fe20000000200 */
[----:B------:R-:W-:-:S03]  /*e9b0*/  FADD.FTZ R38, R38, R35 ;  /* 0x0000002326267221 */ /* 0x000fc60000010000 */
[----:B------:R0:W-:Y:S01]  /*e9c0*/  STSM.16.M88.4 [R18+0x30300], R20 ;  /* 0x0303001412007844 */ /* 0x0001e20000000200 */
[----:B------:R-:W-:Y:S01]  /*e9d0*/  FADD.FTZ R0, R99, R38 ;  /* 0x0000002663007221 */ /* 0x000fe20000010000 */
[----:B------:R1:W-:Y:S06]  /*e9e0*/  MEMBAR.ALL.CTA ;  /* 0x0000000000007992 */ /* 0x0003ec0000008000 */
[----:B-1----:R-:W1:Y:S01]  /*e9f0*/  FENCE.VIEW.ASYNC.S ;  /* 0x00000000000073c6 */ /* 0x002e620000000000 */
[----:B------:R-:W-:Y:S01]  /*ea00*/  ISETP.GE.AND P2, PT, R109, 0x91, PT ;  /* 0x000000916d00780c */ /* 0x000fe20003f46270 */
[----:B0-----:R-:W-:-:S05]  /*ea10*/  FADD.FTZ R20, R33, R32 ;  /* 0x0000002021147221 */ /* 0x001fca0000010000 */
[----:B------:R0:W-:Y:S04]  /*ea20*/  STL [R1+0x38], R20 ;  /* 0x0000381401007387 */ /* 0x0001e80000100800 */
[----:B------:R0:W-:Y:S01]  /*ea30*/  STL [R1+0x40], R0 ;  /* 0x0000400001007387 */ /* 0x0001e20000100800 */
[----:B------:R-:W-:-:S04]  /*ea40*/  IMAD.MOV.U32 R71, RZ, RZ, RZ ;  /* 0x000000ffff477224 */ /* 0x000fc800078e00ff */
        /* <DEDUP_REMOVED lines=46> */
[----:B------:R-:W-:Y:S01]  /*ed30*/  IMAD.MOV.U32 R24, RZ, RZ, R71 ;  /* 0x000000ffff187224 */ /* 0x000fe200078e0047 */
[----:B-1----:R-:W-:Y:S01]  /*ed40*/  NOP ;  /* 0x0000000000007918 */ /* 0x002fe20000000000 */
[----:B0-----:R-:W-:Y:S05]  /*ed50*/  @!P2 BRA `(.L_x_10431) ;  /* 0x0000004800bca947 */ /* 0x001fea0003800000 */
[----:B------:R-:W-:Y:S02]  /*ed60*/  VIADD R0, R113, 0xfffffffe ;  /* 0xfffffffe71007836 */ /* 0x000fe40000000000 */
[----:B------:R-:W-:Y:S02]  /*ed70*/  IMAD.MOV.U32 R157, RZ, RZ, R72 ;  /* 0x000000ffff9d7224 */ /* 0x000fe400078e0048 */
[----:B------:R-:W-:Y:S01]  /*ed80*/  IMAD.MOV.U32 R156, RZ, RZ, R15 ;  /* 0x000000ffff9c7224 */ /* 0x000fe200078e000f */
[----:B------:R0:W-:Y:S04]  /*ed90*/  STL [R1+0x3c], R0 ;  /* 0x00003c0001007387 */ /* 0x0001e80000100800 */
[----:B------:R-:W2:Y:S01]  /*eda0*/  LDL.LU R14, [R1+0x5c] ;  /* 0x00005c00010e7983 */ /* 0x000ea20000300800 */
[----:B------:R-:W-:-:S02]  /*edb0*/  CS2R R70, SRZ ;  /* 0x0000000000467805 */ /* 0x000fc4000001ff00 */
[----:B------:R-:W-:Y:S02]  /*edc0*/  CS2R R68, SRZ ;  /* 0x0000000000447805 */ /* 0x000fe4000001ff00 */
[----:B------:R-:W-:Y:S02]  /*edd0*/  CS2R R66, SRZ ;  /* 0x0000000000427805 */ /* 0x000fe4000001ff00 */
[----:B------:R-:W-:Y:S02]  /*ede0*/  CS2R R64, SRZ ;  /* 0x0000000000407805 */ /* 0x000fe4000001ff00 */
[----:B------:R-:W-:Y:S01]  /*edf0*/  CS2R R62, SRZ ;  /* 0x00000000003e7805 */ /* 0x000fe2000001ff00 */
[----:B0-----:R-:W-:Y:S01]  /*ee00*/  IMAD.MOV.U32 R0, RZ, RZ, R154 ;  /* 0x000000ffff007224 */ /* 0x001fe200078e009a */
        /* <DEDUP_REMOVED lines=19> */
[----:B--2---:R0:W-:Y:S06]  /*ef40*/  STL [R1+0x4], R14 ;  /* 0x0000040e01007387 */ /* 0x0041ec0000100800 */
.L_x_10442:
[----:B------:R-:W2:Y:S04]  /*ef50*/  LDL R15, [R1+0x4] ;  /* 0x00000400010f7983 */ /* 0x000ea80000100800 */
[----:B-1----:R-:W3:Y:S01]  /*ef60*/  LDL R20, [R1+0x74] ;  /* 0x0000740001147983 */ /* 0x002ee20000100800 */
[----:B------:R-:W-:-:S05]  /*ef70*/  VIADD R154, R0, 0x1 ;  /* 0x00000001009a7836 */ /* 0x000fca0000000000 */
[----:B------:R-:W-:-:S04]  /*ef80*/  ISETP.NE.AND P3, PT, R154, 0x2, PT ;  /* 0x000000029a00780c */ /* 0x000fc80003f65270 */
[----:B0-----:R-:W-:Y:S01]  /*ef90*/  SEL R14, RZ, 0x1, P3 ;  /* 0x00000001ff0e7807 */ /* 0x001fe20001800000 */
[----:B------:R-:W-:Y:S05]  /*efa0*/  YIELD ;  /* 0x0000000000007946 */ /* 0x000fea0003800000 */
[----:B------:R-:W-:Y:S02]  /*efb0*/  SEL R154, R154, RZ, P3 ;  /* 0x000000ff9a9a7207 */ /* 0x000fe40001800000 */
[----:B--2---:R-:W-:-:S05]  /*efc0*/  LOP3.LUT R15, R15, R14, RZ, 0x3c, !PT ;  /* 0x0000000e0f0f7212 */ /* 0x004fca00078e3cff */
[----:B------:R0:W-:Y:S01]  /*efd0*/  STL [R1+0x5c], R15 ;  /* 0x00005c0f01007387 */ /* 0x0001e20000100800 */
[----:B---3--:R-:W-:-:S13]  /*efe0*/  ISETP.NE.AND P2, PT, R20, RZ, PT ;  /* 0x000000ff1400720c */ /* 0x008fda0003f45270 */
[----:B0-----:R-:W-:Y:S05]  /*eff0*/  @P2 BRA `(.L_x_10432) ;  /* 0x0000000000302947 */ /* 0x001fea0003800000 */
[----:B------:R-:W-:Y:S05]  /*f000*/  @!P0 BRA `(.L_x_10433) ;  /* 0x0000000000048947 */ /* 0x000fea0003800000 */
[----:B------:R-:W-:Y:S01]  /*f010*/  BPT.TRAP 0x1 ;  /* 0x000000040000795c */ /* 0x000fe20000300000 */
.L_x_10433:
[----:B------:R-:W-:Y:S01]  /*f020*/  IMAD R14, R154, 0x8, R16 ;  /* 0x000000089a0e7824 */ /* 0x000fe200078e0210 */
[----:B------:R-:W-:-:S04]  /*f030*/  SHF.L.U32 R15, R15, 0x1f, RZ ;  /* 0x0000001f0f0f7819 */ /* 0x000fc800000006ff */
[----:B------:R0:W1:Y:S01]  /*f040*/  SYNCS.PHASECHK.TRANS64.TRYWAIT P3, [R14+URZ+0x31c30], R15 ;  /* 0x031c300f0e0075a7 */ /* 0x000062000806017f */
[----:B------:R-:W-:Y:S05]  /*f050*/  @!P0 BRA `(.L_x_10434) ;  /* 0x0000000000048947 */ /* 0x000fea0003800000 */
[----:B------:R-:W-:Y:S01]  /*f060*/  BPT.TRAP 0x1 ;  /* 0x000000040000795c */ /* 0x000fe20000300000 */
.L_x_10434:
[----:B------:R-:W-:Y:S04]  /*f070*/  BSSY B0, `(.L_x_10432) ;  /* 0x0000004000007945 */ /* 0x000fe80003800000 */
[----:B-1----:R-:W-:Y:S05]  /*f080*/  @P3 BRA `(.L_x_10435) ;  /* 0x0000000000083947 */ /* 0x002fea0003800000 */
[----:B------:R-:W1:Y:S02]  /*f090*/  SYNCS.PHASECHK.TRANS64.TRYWAIT P3, [R14+URZ+0x31c30], R15 ;  /* 0x031c300f0e0075a7 */ /* 0x000e64000806017f */
[----:B-1----:R-:W-:Y:S05]  /*f0a0*/  @!P3 BRA `(.L_x_10436) ;  /* 0x000000ec00ccb947 */ /* 0x002fea0003800000 */
.L_x_10435:
[----:B------:R-:W-:Y:S05]  /*f0b0*/  BSYNC B0 ;  /* 0x0000000000007941 */ /* 0x000fea0003800000 */
.L_x_10432:
[----:B01----:R-:W2:Y:S01]  /*f0c0*/  LDL R14, [R1+0x78] ;  /* 0x00007800010e7983 */ /* 0x003ea20000100800 */
[----:B------:R-:W-:Y:S05]  /*f0d0*/  WARPSYNC.ALL ;  /* 0x0000000000007948 */ /* 0x000fea0003800000 */
[----:B------:R-:W0:Y:S01]  /*f0e0*/  S2R R20, SR_TID.X ;  /* 0x0000000000147919 */ /* 0x000e220000002100 */
[----:B------:R-:W-:Y:S01]  /*f0f0*/  IMAD.MOV.U32 R15, RZ, RZ, -0x7fffffe0 ;  /* 0x80000020ff0f7424 */ /* 0x000fe200078e00ff */
[C---:B------:R-:W-:Y:S01]  /*f100*/  R2UR UR52, R2.reuse ;  /* 0x00000000023472ca */ /* 0x040fe200000e0000 */
[----:B------:R-:W-:Y:S01]  /*f110*/  IMAD.MOV.U32 R23, RZ, RZ, -0x7fffffe0 ;  /* 0x80000020ff177424 */ /* 0x000fe200078e00ff */
[----:B------:R-:W-:Y:S01]  /*f120*/  R2UR UR53, R3 ;  /* 0x00000000033572ca */ /* 0x000fe200000e0000 */
[----:B------:R-:W-:Y:S01]  /*f130*/  IMAD.MOV.U32 R147, RZ, RZ, -0x7fffffe0 ;  /* 0x80000020ff937424 */ /* 0x000fe200078e00ff */
[C---:B------:R-:W-:Y:S01]  /*f140*/  R2UR UR7, R15.reuse ;  /* 0x000000000f0772ca */ /* 0x040fe200000e0000 */
[----:B------:R-:W-:Y:S01]  /*f150*/  IMAD.MOV.U32 R21, RZ, RZ, -0x7fffffe0 ;  /* 0x80000020ff157424 */ /* 0x000fe200078e00ff */
[----:B------:R-:W-:Y:S01]  /*f160*/  R2UR UR11, R15 ;  /* 0x000000000f0b72ca */ /* 0x000fe200000e0000 */
[----:B------:R-:W-:Y:S01]  /*f170*/  IMAD.MOV.U32 R81, RZ, RZ, -0x7fffffe0 ;  /* 0x80000020ff517424 */ /* 0x000fe200078e00ff */
[----:B------:R-:W-:Y:S01]  /*f180*/  R2UR UR55, R23 ;  /* 0x00000000173772ca */ /* 0x000fe200000e0000 */
[----:B------:R-:W-:Y:S01]  /*f190*/  IMAD.MOV.U32 R79, RZ, RZ, -0x7fffffe0 ;  /* 0x80000020ff4f7424 */ /* 0x000fe200078e00ff */
[----:B------:R-:W-:Y:S01]  /*f1a0*/  R2UR UR5, R15 ;  /* 0x000000000f0572ca */ /* 0x000fe200000e0000 */
[----:B------:R1:W-:Y:S01]  /*f1b0*/  STL [R1+0xfc], R30 ;  /* 0x0000fc1e01007387 */ /* 0x0003e20000100800 */
[C---:B------:R-:W-:Y:S01]  /*f1c0*/  R2UR UR59, R21.reuse ;  /* 0x00000000153b72ca */ /* 0x040fe200000e0000 */
[----:B------:R-:W-:Y:S01]  /*f1d0*/  IMAD.MOV.U32 R149, RZ, RZ, -0x7fffffe0 ;  /* 0x80000020ff957424 */ /* 0x000fe200078e00ff */
[----:B------:R-:W-:Y:S01]  /*f1e0*/  R2UR UR9, R21 ;  /* 0x00000000150972ca */ /* 0x000fe200000e0000 */
[----:B------:R3:W-:Y:S01]  /*f1f0*/  STL [R1+0xf8], R29 ;  /* 0x0000f81d01007387 */ /* 0x0007e20000100800 */
[----:B------:R-:W-:-:S02]  /*f200*/  R2UR UR56, R2 ;  /* 0x00000000023872ca */ /* 0x000fc400000e0000 */
[----:B------:R-:W-:Y:S01]  /*f210*/  MOV R23, UR7 ;  /* 0x0000000700177c02 */ /* 0x000fe20008000f00 */
[----:B------:R-:W-:Y:S01]  /*f220*/  UMOV UR7, UR11 ;  /* 0x0000000b00077c82 */ /* 0x000fe20008000000 */
[----:B------:R-:W-:Y:S01]  /*f230*/  R2UR UR57, R3 ;  /* 0x00000000033972ca */ /* 0x000fe200000e0000 */
[----:B------:R4:W-:Y:S01]  /*f240*/  STL [R1+0xf4], R28 ;  /* 0x0000f41c01007387 */ /* 0x0009e20000100800 */
[----:B------:R-:W-:Y:S01]  /*f250*/  MOV R74, UR55 ;  /* 0x00000037004a7c02 */ /* 0x000fe20008000f00 */
[----:B------:R-:W-:Y:S01]  /*f260*/  UMOV UR55, UR5 ;  /* 0x0000000500377c82 */ /* 0x000fe20008000000 */
[----:B------:R-:W-:Y:S01]  /*f270*/  MOV R15, UR7 ;  /* 0x00000007000f7c02 */ /* 0x000fe20008000f00 */
[----:B------:R4:W-:Y:S01]  /*f280*/  STL [R1+0xf0], R27 ;  /* 0x0000f01b01007387 */ /* 0x0009e20000100800 */
[----:B------:R-:W-:Y:S02]  /*f290*/  R2UR UR7, R147 ;  /* 0x00000000930772ca */ /* 0x000fe400000e0000 */
[----:B------:R-:W-:Y:S01]  /*f2a0*/  R2UR UR5, R3 ;  /* 0x00000000030572ca */ /* 0x000fe200000e0000 */
[----:B------:R-:W-:Y:S01]  /*f2b0*/  STL [R1+0xec], R26 ;  /* 0x0000ec1a01007387 */ /* 0x000fe20000100800 */
[----:B0-----:R-:W-:-:S02]  /*f2c0*/  SHF.R.U32.HI R20, RZ, 0x7, R20 ;  /* 0x00000007ff147819 */ /* 0x001fc40000011614 */
[----:B------:R-:W-:Y:S01]  /*f2d0*/  R2UR UR11, R21 ;  /* 0x00000000150b72ca */ /* 0x000fe200000e0000 */
[----:B------:R-:W-:Y:S01]  /*f2e0*/  STL [R1+0xe8], R25 ;  /* 0x0000e81901007387 */ /* 0x000fe20000100800 */
[C---:B------:R-:W-:Y:S01]  /*f2f0*/  R2UR UR15, R81.reuse ;  /* 0x00000000510f72ca */ /* 0x040fe200000e0000 */
[----:B------:R-:W-:Y:S01]  /*f300*/  VIADD R72, R20, 0x8 ;  /* 0x0000000814487836 */ /* 0x000fe20000000000 */
[C---:B------:R-:W-:Y:S01]  /*f310*/  R2UR UR31, R81.reuse ;  /* 0x00000000511f72ca */ /* 0x040fe200000e0000 */
[----:B------:R-:W-:Y:S01]  /*f320*/  STL [R1+0xe4], R24 ;  /* 0x0000e41801007387 */ /* 0x000fe20000100800 */
[C---:B------:R-:W-:Y:S02]  /*f330*/  R2UR UR39, R81.reuse ;  /* 0x00000000512772ca */ /* 0x040fe400000e0000 */
[C---:B------:R-:W-:Y:S01]  /*f340*/  R2UR UR51, R81.reuse ;  /* 0x00000000513372ca */ /* 0x040fe200000e0000 */
[----:B------:R0:W-:Y:S01]  /*f350*/  BAR.SYNC.DEFER_BLOCKING R72, 0x100 ;  /* 0x000400480000751d */ /* 0x0001e20000010000 */
[----:B------:R-:W-:-:S02]  /*f360*/  R2UR UR25, R81 ;  /* 0x00000000511972ca */ /* 0x000fc400000e0000 */
[C---:B------:R-:W-:Y:S02]  /*f370*/  R2UR UR23, R21.reuse ;  /* 0x00000000151772ca */ /* 0x040fe400000e0000 */
[C---:B------:R-:W-:Y:S02]  /*f380*/  R2UR UR35, R21.reuse ;  /* 0x00000000152372ca */ /* 0x040fe400000e0000 */
[----:B------:R-:W-:Y:S01]  /*f390*/  R2UR UR47, R21 ;  /* 0x00000000152f72ca */ /* 0x000fe200000e0000 */
[----:B------:R4:W-:Y:S01]  /*f3a0*/  STL [R1+0xe0], R19 ;  /* 0x0000e01301007387 */ /* 0x0009e20000100800 */
[----:B0-----:R-:W-:Y:S01]  /*f3b0*/  MOV R72, UR59 ;  /* 0x0000003b00487c02 */ /* 0x001fe20008000f00 */
[----:B------:R-:W-:Y:S01]  /*f3c0*/  UMOV UR59, UR9 ;  /* 0x00000009003b7c82 */ /* 0x000fe20008000000 */
[----:B------:R-:W-:Y:S01]  /*f3d0*/  R2UR UR9, R81 ;  /* 0x00000000510972ca */ /* 0x000fe200000e0000 */
[----:B------:R-:W-:Y:S01]  /*f3e0*/  STL [R1+0xdc], R18 ;  /* 0x0000dc1201007387 */ /* 0x000fe20000100800 */
[----:B------:R-:W-:-:S02]  /*f3f0*/  R2UR UR33, R21 ;  /* 0x00000000152172ca */ /* 0x000fc400000e0000 */
[C---:B------:R-:W-:Y:S01]  /*f400*/  R2UR UR29, R21.reuse ;  /* 0x00000000151d72ca */ /* 0x040fe200000e0000 */
[----:B------:R-:W-:Y:S01]  /*f410*/  STL [R1+0xd8], R17 ;  /* 0x0000d81101007387 */ /* 0x000fe20000100800 */
[----:B------:R-:W-:Y:S01]  /*f420*/  R2UR UR17, R21 ;  /* 0x00000000151172ca */ /* 0x000fe200000e0000 */
[----:B------:R-:W-:Y:S01]  /*f430*/  IMAD.MOV.U32 R21, RZ, RZ, -0x7fffffe0 ;  /* 0x80000020ff157424 */ /* 0x000fe200078e00ff */
[----:B-1----:R-:W-:Y:S01]  /*f440*/  MOV R30, UR61 ;  /* 0x0000003d001e7c02 */ /* 0x002fe20008000f00 */
[----:B------:R-:W-:Y:S01]  /*f450*/  STL [R1+0xd4], R16 ;  /* 0x0000d41001007387 */ /* 0x000fe20000100800 */
[----:B---3--:R-:W-:Y:S02]  /*f460*/  MOV R29, UR60 ;  /* 0x0000003c001d7c02 */ /* 0x008fe40008000f00 */
[----:B------:R-:W-:Y:S01]  /*f470*/  R2UR UR13, R21 ;  /* 0x00000000150d72ca */ /* 0x000fe200000e0000 */
[----:B------:R-:W-:Y:S01]  /*f480*/  WARPGROUP.ARRIVE ;  /* 0x00000000000079c5 */ /* 0x000fe20000000000 */
[----:B------:R-:W-:Y:S01]  /*f490*/  IMAD.U32 R153, RZ, RZ, UR9 ;  /* 0x00000009ff997e24 */ /* 0x000fe2000f8e00ff */
[C---:B------:R-:W-:Y:S01]  /*f4a0*/  R2UR UR9, R79.reuse ;  /* 0x000000004f0972ca */ /* 0x040fe200000e0000 */
[----:B------:R0:W-:Y:S01]  /*f4b0*/  STL [R1+0xd0], R0 ;  /* 0x0000d00001007387 */ /* 0x0001e20000100800 */
[----:B------:R-:W-:-:S02]  /*f4c0*/  R2UR UR19, R79 ;  /* 0x000000004f1372ca */ /* 0x000fc400000e0000 */
[C---:B------:R-:W-:Y:S02]  /*f4d0*/  R2UR UR27, R79.reuse ;  /* 0x000000004f1b72ca */ /* 0x040fe400000e0000 */
[C---:B------:R-:W-:Y:S02]  /*f4e0*/  R2UR UR43, R79.reuse ;  /* 0x000000004f2b72ca */ /* 0x040fe400000e0000 */
[----:B------:R-:W-:Y:S02]  /*f4f0*/  R2UR UR21, R79 ;  /* 0x000000004f1572ca */ /* 0x000fe400000e0000 */
[C---:B------:R-:W-:Y:S02]  /*f500*/  R2UR UR40, R8.reuse ;  /* 0x00000000082872ca */ /* 0x040fe400000e0000 */
[----:B------:R-:W-:Y:S01]  /*f510*/  R2UR UR41, R9 ;  /* 0x00000000092972ca */ /* 0x000fe200000e0000 */
[----:B------:R-:W-:Y:S01]  /*f520*/  IMAD.U32 R151, RZ, RZ, UR9 ;  /* 0x00000009ff977e24 */ /* 0x000fe2000f8e00ff */
[----:B------:R-:W-:-:S02]  /*f530*/  R2UR UR44, R8 ;  /* 0x00000000082c72ca */ /* 0x000fc400000e0000 */
[C---:B------:R-:W-:Y:S02]  /*f540*/  R2UR UR45, R9.reuse ;  /* 0x00000000092d72ca */ /* 0x040fe400000e0000 */
[----:B------:R-:W-:Y:S02]  /*f550*/  R2UR UR48, R8 ;  /* 0x00000000083072ca */ /* 0x000fe400000e0000 */
[----:B------:R-:W-:Y:S01]  /*f560*/  R2UR UR49, R9 ;  /* 0x00000000093172ca */ /* 0x000fe200000e0000 */
[----:B--2---:R-:W-:-:S04]  /*f570*/  IMAD R146, R154, 0x6c0, R14 ;  /* 0x000006c09a927824 */ /* 0x004fc800078e020e */
[C---:B------:R-:W-:Y:S02]  /*f580*/  VIADD R14, R146.reuse, 0x40 ;  /* 0x00000040920e7836 */ /* 0x040fe40000000000 */
[C---:B------:R-:W-:Y:S02]  /*f590*/  VIADD R22, R146.reuse, 0x100 ;  /* 0x0000010092167836 */ /* 0x040fe40000000000 */
        /* <DEDUP_REMOVED lines=29> */
[----:B------:R-:W-:Y:S01]  /*f770*/  R2UR UR50, R80 ;  /* 0x00000000503272ca */ /* 0x000fe200000e0000 */
[C---:B------:R-:W-:Y:S01]  /*f780*/  VIADD R80, R146.reuse, 0x280 ;  /* 0x0000028092507836 */ /* 0x040fe20000000000 */
[----:B------:R-:W-:Y:S01]  /*f790*/  MOV R76, UR6 ;  /* 0x00000006004c7c02 */ /* 0x000fe20008000f00 */
[C---:B------:R-:W-:Y:S01]  /*f7a0*/  VIADD R148, R146.reuse, 0x402 ;  /* 0x0000040292947836 */ /* 0x040fe20000000000 */
[----:B------:R-:W-:-:S02]  /*f7b0*/  R2UR UR6, R146 ;  /* 0x00000000920672ca */ /* 0x000fc400000e0000 */
[----:B------:R-:W-:Y:S01]  /*f7c0*/  R2UR UR24, R80 ;  /* 0x00000000501872ca */ /* 0x000fe200000e0000 */
[----:B------:R-:W-:Y:S01]  /*f7d0*/  VIADD R80, R146, 0x340 ;  /* 0x0000034092507836 */ /* 0x000fe20000000000 */
[----:B------:R-:W-:Y:S01]  /*f7e0*/  R2UR UR26, R78 ;  /* 0x000000004e1a72ca */ /* 0x000fe200000e0000 */
[----:B------:R-:W-:Y:S01]  /*f7f0*/  VIADD R78, R146, 0x182 ;  /* 0x00000182924e7836 */ /* 0x000fe20000000000 */
[----:B------:R-:W-:Y:S01]  /*f800*/  R2UR UR10, R20 ;  /* 0x00000000140a72ca */ /* 0x000fe200000e0000 */
[----:B------:R-:W-:Y:S01]  /*f810*/  VIADD R20, R146, 0x42 ;  /* 0x0000004292147836 */ /* 0x000fe20000000000 */
[----:B------:R-:W-:Y:S02]  /*f820*/  R2UR UR8, R80 ;  /* 0x00000000500872ca */ /* 0x000fe400000e0000 */
[----:B------:R-:W-:Y:S01]  /*f830*/  R2UR UR42, R78 ;  /* 0x000000004e2a72ca */ /* 0x000fe200000e0000 */
[----:B------:R-:W-:Y:S01]  /*f840*/  VIADD R78, R146, 0x2c0 ;  /* 0x000002c0924e7836 */ /* 0x000fe20000000000 */
[----:B------:R-:W-:Y:S01]  /*f850*/  R2UR UR22, R20 ;  /* 0x00000000141672ca */ /* 0x000fe200000e0000 */
[----:B------:R-:W-:Y:S01]  /*f860*/  HGMMA.64x16x16.F32 R136, gdesc[UR4], RZ, !UPT, gsb0 ;  /* 0x00200000048879f0 */ /* 0x000fe2000c0008ff */
[----:B------:R-:W-:Y:S01]  /*f870*/  R2UR UR7, R15 ;  /* 0x000000000f0772ca */ /* 0x000fe200000e0000 */
[----:B------:R-:W-:Y:S01]  /*f880*/  IMAD.MOV.U32 R15, RZ, RZ, -0x7fffffe0 ;  /* 0x80000020ff0f7424 */ /* 0x000fe200078e00ff */
[----:B------:R-:W-:Y:S01]  /*f890*/  R2UR UR6, R76 ;  /* 0x000000004c0672ca */ /* 0x000fe200000e0000 */
[----:B------:R-:W-:Y:S01]  /*f8a0*/  VIADD R20, R146, 0x102 ;  /* 0x0000010292147836 */ /* 0x000fe20000000000 */
[----:B------:R-:W-:-:S02]  /*f8b0*/  R2UR UR4, R2 ;  /* 0x00000000020472ca */ /* 0x000fc400000e0000 */
[----:B------:R-:W-:Y:S01]  /*f8c0*/  R2UR UR5, R3 ;  /* 0x00000000030572ca */ /* 0x000fe200000e0000 */
[----:B------:R-:W-:Y:S01]  /*f8d0*/  IMAD.U32 R152, RZ, RZ, UR8 ;  /* 0x00000008ff987e24 */ /* 0x000fe2000f8e00ff */
[----:B------:R-:W-:Y:S01]  /*f8e0*/  R2UR UR20, R78 ;  /* 0x000000004e1472ca */ /* 0x000fe200000e0000 */
[----:B------:R-:W-:Y:S01]  /*f8f0*/  VIADD R78, R146, 0x380 ;  /* 0x00000380924e7836 */ /* 0x000fe20000000000 */
[----:B------:R-:W-:Y:S01]  /*f900*/  R2UR UR9, R15 ;  /* 0x000000000f0972ca */ /* 0x000fe200000e0000 */
[----:B------:R-:W-:Y:S01]  /*f910*/  IMAD.MOV.U32 R15, RZ, RZ, -0x7fffffe0 ;  /* 0x80000020ff0f7424 */ /* 0x000fe200078e00ff */
[----:B------:R-:W-:Y:S01]  /*f920*/  R2UR UR34, R20 ;  /* 0x00000000142272ca */ /* 0x000fe200000e0000 */
[----:B------:R-:W-:Y:S01]  /*f930*/  VIADD R20, R146, 0x1c2 ;  /* 0x000001c292147836 */ /* 0x000fe20000000000 */
[----:B------:R-:W-:Y:S02]  /*f940*/  R2UR UR8, R78 ;  /* 0x000000004e0872ca */ /* 0x000fe400000e0000 */
[----:B------:R-:W-:Y:S01]  /*f950*/  R2UR UR37, R15 ;  /* 0x000000000f2572ca */ /* 0x000fe200000e0000 */
[----:B------:R-:W-:Y:S01]  /*f960*/  IMAD.MOV.U32 R15, RZ, RZ, -0x7fffffe0 ;  /* 0x80000020ff0f7424 */ /* 0x000fe200078e00ff */
[----:B------:R-:W-:Y:S01]  /*f970*/  R2UR UR46, R20 ;  /* 0x00000000142e72ca */ /* 0x000fe200000e0000 */
[----:B------:R-:W-:-:S05]  /*f980*/  VIADD R20, R146, 0x240 ;  /* 0x0000024092147836 */ /* 0x000fca0000000000 */
[----:B------:R-:W-:Y:S01]  /*f990*/  R2UR UR32, R20 ;  /* 0x00000000142072ca */ /* 0x000fe200000e0000 */
[----:B------:R-:W-:Y:S02]  /*f9a0*/  VIADD R20, R146, 0x300 ;  /* 0x0000030092147836 */ /* 0x000fe40000000000 */
[----:B------:R-:W-:Y:S01]  /*f9b0*/  IMAD.U32 R150, RZ, RZ, UR8 ;  /* 0x00000008ff967e24 */ /* 0x000fe2000f8e00ff */
[----:B------:R-:W-:Y:S01]  /*f9c0*/  R2UR UR8, R14 ;  /* 0x000000000e0872ca */ /* 0x000fe200000e0000 */
[----:B------:R-:W-:Y:S01]  /*f9d0*/  VIADD R14, R146, 0x242 ;  /* 0x00000242920e7836 */ /* 0x000fe20000000000 */
[----:B------:R-:W-:Y:S01]  /*f9e0*/  R2UR UR28, R20 ;  /* 0x00000000141c72ca */ /* 0x000fe200000e0000 */
[----:B------:R-:W-:Y:S02]  /*f9f0*/  VIADD R20, R146, 0x3c0 ;  /* 0x000003c092147836 */ /* 0x000fe40000000000 */
[----:B------:R-:W-:Y:S01]  /*fa00*/  IMAD.U32 R21, RZ, RZ, UR37 ;  /* 0x00000025ff157e24 */ /* 0x000fe2000f8e00ff */
[----:B------:R-:W-:Y:S01]  /*fa10*/  R2UR UR36, R14 ;  /* 0x000000000e2472ca */ /* 0x000fe200000e0000 */
[----:B------:R-:W-:Y:S01]  /*fa20*/  VIADD R14, R146, 0x282 ;  /* 0x00000282920e7836 */ /* 0x000fe20000000000 */
[----:B------:R-:W-:Y:S01]  /*fa30*/  R2UR UR16, R20 ;  /* 0x00000000141072ca */ /* 0x000fe200000e0000 */
[----:B------:R-:W-:Y:S01]  /*fa40*/  VIADD R20, R146, 0x440 ;  /* 0x0000044092147836 */ /* 0x000fe20000000000 */
[----:B------:R-:W-:Y:S01]  /*fa50*/  R2UR UR37, R15 ;  /* 0x000000000f2572ca */ /* 0x000fe200000e0000 */
[----:B------:R-:W-:-:S03]  /*fa60*/  IMAD.MOV.U32 R15, RZ, RZ, -0x7fffffe0 ;  /* 0x80000020ff0f7424 */ /* 0x000fc600078e00ff */
[----:B------:R-:W-:-:S05]  /*fa70*/  R2UR UR12, R20 ;  /* 0x00000000140c72ca */ /* 0x000fca00000e0000 */
[----:B------:R-:W-:Y:S01]  /*fa80*/  IMAD.U32 R20, RZ, RZ, UR36 ;  /* 0x00000024ff147e24 */ /* 0x000fe2000f8e00ff */
[----:B------:R-:W-:Y:S01]  /*fa90*/  R2UR UR36, R14 ;  /* 0x000000000e2472ca */ /* 0x000fe200000e0000 */
[----:B------:R-:W-:Y:S01]  /*faa0*/  VIADD R14, R146, 0x302 ;  /* 0x00000302920e7836 */ /* 0x000fe20000000000 */
[----:B------:R-:W-:Y:S02]  /*fab0*/  WARPGROUP.DEPBAR.LE gsb0, 0x0 ;  /* 0x00008000000079c5 */ /* 0x000fe40000010000 */
[----:B------:R-:W-:-:S06]  /*fac0*/  WARPGROUP.ARRIVE ;  /* 0x00000000000079c5 */ /* 0x000fcc0000000000 */
[----:B------:R-:W-:Y:S01]  /*fad0*/  HGMMA.64x16x16.F32 R128, gdesc[UR52], RZ, !UPT, gsb0 ;  /* 0x00200000348079f0 */ /* 0x000fe2000c0008ff */
[----:B------:R-:W-:Y:S01]  /*fae0*/  R2UR UR55, R74 ;  /* 0x000000004a3772ca */ /* 0x000fe200000e0000 */
[----:B------:R-:W-:Y:S01]  /*faf0*/  VIADD R74, R146, 0x382 ;  /* 0x00000382924a7836 */ /* 0x000fe20000000000 */
[----:B------:R-:W-:Y:S01]  /*fb00*/  R2UR UR54, R75 ;  /* 0x000000004b3672ca */ /* 0x000fe200000e0000 */
[----:B------:R-:W-:Y:S01]  /*fb10*/  IMAD.MOV.U32 R75, RZ, RZ, -0x7fffffe0 ;  /* 0x80000020ff4b7424 */ /* 0x000fe200078e00ff */
[----:B------:R-:W-:Y:S02]  /*fb20*/  R2UR UR52, R2 ;  /* 0x00000000023472ca */ /* 0x000fe400000e0000 */
[----:B------:R-:W-:Y:S01]  /*fb30*/  R2UR UR53, R3 ;  /* 0x00000000033572ca */ /* 0x000fe200000e0000 */
        /* <DEDUP_REMOVED lines=8> */
[----:B------:R-:W-:Y:S02]  /*fbc0*/  R2UR UR57, R3 ;  /* 0x00000000033972ca */ /* 0x000fe400000e0000 */
[----:B------:R-:W-:Y:S01]  /*fbd0*/  R2UR UR60, R72 ;  /* 0x00000000483c72ca */ /* 0x000fe200000e0000 */
[----:B------:R-:W-:Y:S01]  /*fbe0*/  VIADD R72, R146, 0x342 ;  /* 0x0000034292487836 */ /* 0x000fe20000000000 */
[----:B------:R-:W-:Y:S01]  /*fbf0*/  R2UR UR61, R73 ;  /* 0x00000000493d72ca */ /* 0x000fe200000e0000 */
[----:B------:R-:W-:Y:S01]  /*fc00*/  IMAD.MOV.U32 R73, RZ, RZ, -0x7fffffe0 ;  /* 0x80000020ff497424 */ /* 0x000fe200078e00ff */
[----:B------:R-:W-:-:S02]  /*fc10*/  WARPGROUP.DEPBAR.LE gsb0, 0x0 ;  /* 0x00008000000079c5 */ /* 0x000fc40000010000 */
[----:B------:R-:W-:-:S06]  /*fc20*/  WARPGROUP.ARRIVE ;  /* 0x00000000000079c5 */ /* 0x000fcc0000000000 */
[----:B------:R-:W-:Y:S01]  /*fc30*/  HGMMA.64x16x16.F32 R112, gdesc[UR4], RZ, !UPT, gsb0 ;  /* 0x00200000047079f0 */ /* 0x000fe2000c0008ff */
[----:B------:R-:W-:Y:S01]  /*fc40*/  R2UR UR7, R23 ;  /* 0x00000000170772ca */ /* 0x000fe200000e0000 */
[----:B------:R-:W-:Y:S01]  /*fc50*/  IMAD.U32 R23, RZ, RZ, UR37 ;  /* 0x00000025ff177e24 */ /* 0x000fe2000f8e00ff */
[----:B------:R-:W-:Y:S01]  /*fc60*/  R2UR UR6, R22 ;  /* 0x00000000160672ca */ /* 0x000fe200000e0000 */
[----:B------:R-:W-:Y:S01]  /*fc70*/  IMAD.U32 R22, RZ, RZ, UR36 ;  /* 0x00000024ff167e24 */ /* 0x000fe2000f8e00ff */
[----:B------:R-:W-:Y:S02]  /*fc80*/  R2UR UR4, R2 ;  /* 0x00000000020472ca */ /* 0x000fe400000e0000 */
[----:B------:R-:W-:Y:S02]  /*fc90*/  R2UR UR5, R3 ;  /* 0x00000000030572ca */ /* 0x000fe400000e0000 */
[----:B------:R-:W-:Y:S02]  /*fca0*/  R2UR UR36, R8 ;  /* 0x00000000082472ca */ /* 0x000fe400000e0000 */
[----:B------:R-:W-:Y:S01]  /*fcb0*/  R2UR UR37, R9 ;  /* 0x00000000092572ca */ /* 0x000fe200000e0000 */
[----:B------:R-:W-:-:S02]  /*fcc0*/  WARPGROUP.DEPBAR.LE gsb0, 0x0 ;  /* 0x00008000000079c5 */ /* 0x000fc40000010000 */
[----:B------:R-:W-:-:S06]  /*fcd0*/  WARPGROUP.ARRIVE ;  /* 0x00000000000079c5 */ /* 0x000fcc0000000000 */
[----:B------:R-:W-:Y:S01]  /*fce0*/  HGMMA.64x16x16.F32 R104, gdesc[UR52], RZ, !UPT, gsb0 ;  /* 0x00200000346879f0 */ /* 0x000fe2000c0008ff */
[----:B------:R-:W-:Y:S01]  /*fcf0*/  UMOV UR54, UR12 ;  /* 0x0000000c00367c82 */ /* 0x000fe20008000000 */
[----:B------:R-:W-:Y:S01]  /*fd00*/  UMOV UR55, UR13 ;  /* 0x0000000d00377c82 */ /* 0x000fe20008000000 */
[----:B------:R-:W-:Y:S01]  /*fd10*/  R2UR UR12, R14 ;  /* 0x000000000e0c72ca */ /* 0x000fe200000e0000 */
[----:B------:R-:W-:Y:S01]  /*fd20*/  UMOV UR52, UR16 ;  /* 0x0000001000347c82 */ /* 0x000fe20008000000 */
[----:B------:R-:W-:Y:S01]  /*fd30*/  R2UR UR13, R15 ;  /* 0x000000000f0d72ca */ /* 0x000fe200000e0000 */
[----:B------:R-:W-:Y:S01]  /*fd40*/  UMOV UR53, UR17 ;  /* 0x0000001100357c82 */ /* 0x000fe20008000000 */
[C---:B------:R-:W-:Y:S02]  /*fd50*/  R2UR UR16, R8.reuse ;  /* 0x00000000081072ca */ /* 0x040fe400000e0000 */
[----:B------:R-:W-:Y:S02]  /*fd60*/  R2UR UR17, R9 ;  /* 0x00000000091172ca */ /* 0x000fe400000e0000 */
[----:B----4-:R-:W-:Y:S01]  /*fd70*/  MOV R28, UR55 ;  /* 0x00000037001c7c02 */ /* 0x010fe20008000f00 */
[----:B------:R-:W-:Y:S01]  /*fd80*/  UMOV UR55, UR25 ;  /* 0x0000001900377c82 */ /* 0x000fe20008000000 */
[----:B------:R-:W-:Y:S01]  /*fd90*/  MOV R27, UR54 ;  /* 0x00000036001b7c02 */ /* 0x000fe20008000f00 */
[----:B------:R-:W-:Y:S01]  /*fda0*/  UMOV UR54, UR24 ;  /* 0x0000001800367c82 */ /* 0x000fe20008000000 */
[----:B------:R-:W-:Y:S01]  /*fdb0*/  R2UR UR24, R8 ;  /* 0x00000000081872ca */ /* 0x000fe200000e0000 */
[----:B------:R-:W-:Y:S01]  /*fdc0*/  IMAD.U32 R14, RZ, RZ, UR12 ;  /* 0x0000000cff0e7e24 */ /* 0x000fe2000f8e00ff */
[----:B------:R-:W-:Y:S01]  /*fdd0*/  R2UR UR12, R2 ;  /* 0x00000000020c72ca */ /* 0x000fe200000e0000 */
[----:B------:R-:W-:Y:S01]  /*fde0*/  IMAD.U32 R15, RZ, RZ, UR13 ;  /* 0x0000000dff0f7e24 */ /* 0x000fe2000f8e00ff */
[----:B------:R-:W-:-:S02]  /*fdf0*/  R2UR UR13, R3 ;  /* 0x00000000030d72ca */ /* 0x000fc400000e0000 */
[----:B------:R-:W-:Y:S01]  /*fe00*/  R2UR UR25, R9 ;  /* 0x00000000091972ca */ /* 0x000fe200000e0000 */
[----:B------:R-:W-:Y:S02]  /*fe10*/  WARPGROUP.DEPBAR.LE gsb0, 0x0 ;  /* 0x00008000000079c5 */ /* 0x000fe40000010000 */
[----:B------:R-:W-:-:S06]  /*fe20*/  WARPGROUP.ARRIVE ;  /* 0x00000000000079c5 */ /* 0x000fcc0000000000 */
[----:B------:R-:W-:Y:S01]  /*fe30*/  HGMMA.64x16x16.F32 R96, gdesc[UR56], RZ, !UPT, gsb0 ;  /* 0x00200000386079f0 */ /* 0x000fe2000c0008ff */
[----:B------:R-:W-:Y:S01]  /*fe40*/  UMOV UR58, UR8 ;  /* 0x00000008003a7c82 */ /* 0x000fe20008000000 */
[----:B------:R-:W-:Y:S01]  /*fe50*/  UMOV UR59, UR9 ;  /* 0x00000009003b7c82 */ /* 0x000fe20008000000 */
        /* <DEDUP_REMOVED lines=10> */
[----:B------:R-:W-:Y:S01]  /*ff00*/  UMOV UR4, UR20 ;  /* 0x0000001400047c82 */ /* 0x000fe20008000000 */
[----:B------:R-:W-:Y:S01]  /*ff10*/  R2UR UR7, R75 ;  /* 0x000000004b0772ca */ /* 0x000fe200000e0000 */
[----:B------:R-:W-:Y:S01]  /*ff20*/  UMOV UR5, UR21 ;  /* 0x0000001500057c82 */ /* 0x000fe20008000000 */
[----:B------:R-:W-:Y:S02]  /*ff30*/  R2UR UR20, R8 ;  /* 0x00000000081472ca */ /* 0x000fe400000e0000 */
[----:B------:R-:W-:-:S07]  /*ff40*/  R2UR UR21, R9 ;  /* 0x00000000091572ca */ /* 0x000fce00000e0000 */
[----:B------:R-:W-:Y:S01]  /*ff50*/  MOV R19, UR6 ;  /* 0x0000000600137c02 */ /* 0x000fe20008000f00 */
[----:B------:R-:W-:Y:S01]  /*ff60*/  UMOV UR6, UR32 ;  /* 0x0000002000067c82 */ /* 0x000fe20008000000 */
[----:B------:R-:W-:Y:S01]  /*ff70*/  MOV R24, UR7 ;  /* 0x0000000700187c02 */ /* 0x000fe20008000f00 */
[----:B------:R-:W-:Y:S01]  /*ff80*/  UMOV UR7, UR33 ;  /* 0x0000002100077c82 */ /* 0x000fe20008000000 */
[----:B------:R-:W-:Y:S02]  /*ff90*/  R2UR UR32, R8 ;  /* 0x00000000082072ca */ /* 0x000fe400000e0000 */
[----:B------:R-:W-:Y:S01]  /*ffa0*/  R2UR UR33, R9 ;  /* 0x00000000092172ca */ /* 0x000fe200000e0000 */
[----:B------:R-:W-:Y:S02]  /*ffb0*/  WARPGROUP.DEPBAR.LE gsb0, 0x0 ;  /* 0x00008000000079c5 */ /* 0x000fe40000010000 */
[----:B------:R-:W-:-:S06]  /*ffc0*/  WARPGROUP.ARRIVE ;  /* 0x00000000000079c5 */ /* 0x000fcc0000000000 */
[----:B------:R-:W-:Y:S01]  /*ffd0*/  HGMMA.64x16x16.F32 R80, gdesc[UR8], RZ, !UPT, gsb0 ;  /* 0x00200000085079f0 */ /* 0x000fe2000c0008ff */
[----:B------:R-:W-:Y:S02]  /*ffe0*/  R2UR UR10, R72 ;  /* 0x00000000480a72ca */ /* 0x000fe400000e0000 */
[----:B------:R-:W-:Y:S02]  /*fff0*/  R2UR UR11, R73 ;  /* 0x00000000490b72ca */ /* 0x000fe400000e0000 */
        /* <DEDUP_REMOVED lines=15> */
[----:B------:R-:W-:Y:S02]  /*100f0*/  WARPGROUP.DEPBAR.LE gsb0, 0x0 ;  /* 0x00008000000079c5 */ /* 0x000fe40000010000 */
[----:B------:R-:W-:-:S06]  /*10100*/  WARPGROUP.ARRIVE ;  /* 0x00000000000079c5 */ /* 0x000fcc0000000000 */
[----:B------:R-:W-:Y:S01]  /*10110*/  HGMMA.64x16x16.F32 R136, gdesc[UR16], R136, gsb0 ;  /* 0x00200000108879f0 */ /* 0x000fe20008000888 */
        /* <DEDUP_REMOVED lines=11> */
[----:B------:R-:W-:Y:S02]  /*101d0*/  R2UR UR20, R12 ;  /* 0x000000000c1472ca */ /* 0x000fe400000e0000 */
[----:B------:R-:W-:-:S07]  /*101e0*/  R2UR UR21, R13 ;  /* 0x000000000d1572ca */ /* 0x000fce00000e0000 */
[----:B0-----:R-:W-:Y:S01]  /*101f0*/  MOV R0, UR22 ;  /* 0x0000001600007c02 */ /* 0x001fe20008000f00 */
[----:B------:R-:W-:Y:S01]  /*10200*/  UMOV UR22, UR6 ;  /* 0x0000000600167c82 */ /* 0x000fe20008000000 */
[----:B------:R-:W-:Y:S01]  /*10210*/  MOV R16, UR23 ;  /* 0x0000001700107c02 */ /* 0x000fe20008000f00 */
[----:B------:R-:W-:Y:S01]  /*10220*/  UMOV UR23, UR7 ;  /* 0x0000000700177c82 */ /* 0x000fe20008000000 */
[----:B------:R-:W-:Y:S02]  /*10230*/  R2UR UR6, R152 ;  /* 0x00000000980672ca */ /* 0x000fe400000e0000 */
[----:B------:R-:W-:Y:S01]  /*10240*/  R2UR UR7, R153 ;  /* 0x00000000990772ca */ /* 0x000fe200000e0000 */
        /* <DEDUP_REMOVED lines=9> */
[----:B------:R-:W-:Y:S02]  /*102e0*/  MOV R17, UR26 ;  /* 0x0000001a00117c02 */ /* 0x000fe40008000f00 */
[----:B------:R-:W-:Y:S02]  /*102f0*/  MOV R18, UR27 ;  /* 0x0000001b00127c02 */ /* 0x000fe40008000f00 */
        /* <DEDUP_REMOVED lines=11> */
[----:B------:R-:W-:Y:S01]  /*103b0*/  MOV R152, UR30 ;  /* 0x0000001e00987c02 */ /* 0x000fe20008000f00 */
[----:B------:R-:W-:Y:S01]  /*103c0*/  UMOV UR30, UR60 ;  /* 0x0000003c001e7c82 */ /* 0x000fe20008000000 */
[----:B------:R-:W-:Y:S01]  /*103d0*/  MOV R153, UR31 ;  /* 0x0000001f00997c02 */ /* 0x000fe20008000f00 */
[----:B------:R-:W-:Y:S01]  /*103e0*/  UMOV UR31, UR61 ;  /* 0x0000003d001f7c82 */ /* 0x000fe20008000000 */
[C---:B------:R-:W-:Y:S02]  /*103f0*/  R2UR UR12, R10.reuse ;  /* 0x000000000a0c72ca */ /* 0x040fe400000e0000 */
[C---:B------:R-:W-:Y:S02]  /*10400*/  R2UR UR13, R11.reuse ;  /* 0x000000000b0d72ca */ /* 0x040fe400000e0000 */
[----:B------:R-:W-:Y:S02]  /*10410*/  R2UR UR16, R10 ;  /* 0x000000000a1072ca */ /* 0x000fe400000e0000 */
[----:B------:R-:W-:Y:S01]  /*10420*/  R2UR UR17, R11 ;  /* 0x000000000b1172ca */ /* 0x000fe200000e0000 */
[----:B------:R-:W-:Y:S01]  /*10430*/  VIADD R14, R146, 0x5c0 ;  /* 0x000005c0920e7836 */ /* 0x000fe20000000000 */
[----:B------:R-:W-:Y:S01]  /*10440*/  R2UR UR61, R30 ;  /* 0x000000001e3d72ca */ /* 0x000fe200000e0000 */
[----:B------:R-:W-:Y:S01]  /*10450*/  IMAD.MOV.U32 R15, RZ, RZ, -0x7fffffe0 ;  /* 0x80000020ff0f7424 */ /* 0x000fe200078e00ff */
[----:B------:R0:W5:Y:S01]  /*10460*/  LDL.LU R30, [R1+0xfc] ;  /* 0x0000fc00011e7983 */ /* 0x0001620000300800 */
[----:B------:R-:W-:-:S02]  /*10470*/  WARPGROUP.DEPBAR.LE gsb0, 0x0 ;  /* 0x00008000000079c5 */ /* 0x000fc40000010000 */
        /* <DEDUP_REMOVED lines=9> */
[----:B------:R-:W-:Y:S02]  /*10510*/  R2UR UR38, R148 ;  /* 0x00000000942672ca */ /* 0x000fe400000e0000 */
[----:B------:R-:W-:Y:S02]  /*10520*/  R2UR UR39, R149 ;  /* 0x00000000952772ca */ /* 0x000fe400000e0000 */
        /* <DEDUP_REMOVED lines=31> */
[----:B------:R-:W-:Y:S02]  /*10720*/  MOV R151, UR35 ;  /* 0x0000002300977c02 */ /* 0x000fe40008000f00 */
[----:B------:R-:W-:Y:S02]  /*10730*/  MOV R150, UR34 ;  /* 0x0000002200967c02 */ /* 0x000fe40008000f00 */
[----:B------:R-:W-:Y:S02]  /*10740*/  R2UR UR34, R22 ;  /* 0x00000000162272ca */ /* 0x000fe400000e0000 */
[----:B------:R-:W-:Y:S01]  /*10750*/  R2UR UR35, R23 ;  /* 0x00000000172372ca */ /* 0x000fe200000e0000 */
[----:B------:R-:W-:-:S02]  /*10760*/  WARPGROUP.DEPBAR.LE gsb0, 0x0 ;  /* 0x00008000000079c5 */ /* 0x000fc40000010000 */
        /* <DEDUP_REMOVED lines=24> */
[----:B------:R-:W-:Y:S02]  /*108f0*/  WARPGROUP.DEPBAR.LE gsb0, 0x0 ;  /* 0x00008000000079c5 */ /* 0x000fe40000010000 */
[----:B------:R-:W-:-:S10]  /*10900*/  WARPGROUP.ARRIVE ;  /* 0x00000000000079c5 */ /* 0x000fd40000000000 */
[----:B------:R-:W-:Y:S01]  /*10910*/  HGMMA.64x16x16.F32 R80, gdesc[UR56], R80, gsb0 ;  /* 0x00200000385079f0 */ /* 0x000fe20008000850 */
[----:B------:R-:W-:Y:S02]  /*10920*/  R2UR UR55, R28 ;  /* 0x000000001c3772ca */ /* 0x000fe400000e0000 */
[----:B------:R-:W-:Y:S02]  /*10930*/  R2UR UR54, R27 ;  /* 0x000000001b3672ca */ /* 0x000fe400000e0000 */
[----:B------:R-:W-:Y:S02]  /*10940*/  R2UR UR52, R12 ;  /* 0x000000000c3472ca */ /* 0x000fe400000e0000 */
[----:B------:R-:W-:Y:S01]  /*10950*/  R2UR UR53, R13 ;  /* 0x000000000d3572ca */ /* 0x000fe200000e0000 */
[----:B------:R-:W-:Y:S02]  /*10960*/  WARPGROUP.DEPBAR.LE gsb0, 0x0 ;  /* 0x00008000000079c5 */ /* 0x000fe40000010000 */
[----:B------:R-:W-:-:S10]  /*10970*/  WARPGROUP.ARRIVE ;  /* 0x00000000000079c5 */ /* 0x000fd40000000000 */
        /* <DEDUP_REMOVED lines=148> */
[----:B------:R0:W5:Y:S01]  /*112c0*/  LDL.LU R29, [R1+0xf8] ;  /* 0x0000f800011d7983 */ /* 0x0001620000300800 */
[----:B------:R-:W-:Y:S02]  /*112d0*/  R2UR UR18, R14 ;  /* 0x000000000e1272ca */ /* 0x000fe400000e0000 */
[----:B------:R-:W-:Y:S01]  /*112e0*/  R2UR UR19, R15 ;  /* 0x000000000f1372ca */ /* 0x000fe200000e0000 */
[----:B------:R0:W5:Y:S01]  /*112f0*/  LDL.LU R28, [R1+0xf4] ;  /* 0x0000f400011c7983 */ /* 0x0001620000300800 */
[----:B------:R-:W-:-:S02]  /*11300*/  R2UR UR16, R4 ;  /* 0x00000000041072ca */ /* 0x000fc400000e0000 */
[----:B------:R-:W-:Y:S01]  /*11310*/  R2UR UR17, R5 ;  /* 0x00000000051172ca */ /* 0x000fe200000e0000 */
[----:B------:R0:W5:Y:S04]  /*11320*/  LDL.LU R27, [R1+0xf0] ;  /* 0x0000f000011b7983 */ /* 0x0001680000300800 */
[----:B------:R0:W5:Y:S04]  /*11330*/  LDL.LU R26, [R1+0xec] ;  /* 0x0000ec00011a7983 */ /* 0x0001680000300800 */
[----:B------:R0:W5:Y:S04]  /*11340*/  LDL.LU R25, [R1+0xe8] ;  /* 0x0000e80001197983 */ /* 0x0001680000300800 */
[----:B------:R0:W5:Y:S04]  /*11350*/  LDL.LU R24, [R1+0xe4] ;  /* 0x0000e40001187983 */ /* 0x0001680000300800 */
[----:B------:R0:W5:Y:S04]  /*11360*/  LDL.LU R19, [R1+0xe0] ;  /* 0x0000e00001137983 */ /* 0x0001680000300800 */
[----:B------:R0:W5:Y:S04]  /*11370*/  LDL.LU R18, [R1+0xdc] ;  /* 0x0000dc0001127983 */ /* 0x0001680000300800 */
[----:B------:R0:W5:Y:S04]  /*11380*/  LDL.LU R17, [R1+0xd8] ;  /* 0x0000d80001117983 */ /* 0x0001680000300800 */
[----:B------:R0:W5:Y:S04]  /*11390*/  LDL.LU R16, [R1+0xd4] ;  /* 0x0000d40001107983 */ /* 0x0001680000300800 */
[----:B------:R0:W5:Y:S01]  /*113a0*/  LDL.LU R0, [R1+0xd0] ;  /* 0x0000d00001007983 */ /* 0x0001620000300800 */
[----:B------:R-:W-:-:S02]  /*113b0*/  WARPGROUP.DEPBAR.LE gsb0, 0x0 ;  /* 0x00008000000079c5 */ /* 0x000fc40000010000 */
[----:B------:R-:W-:-:S06]  /*113c0*/  WARPGROUP.ARRIVE ;  /* 0x00000000000079c5 */ /* 0x000fcc0000000000 */
        /* <DEDUP_REMOVED lines=36> */
[----:B------:R-:W-:Y:S03]  /*11610*/  HGMMA.64x16x16.F32 R72, gdesc[UR32], R72, gsb0 ;  /* 0x00200000204879f0 */ /* 0x000fe60008000848 */
[----:B------:R-:W-:Y:S02]  /*11620*/  WARPGROUP.DEPBAR.LE gsb0, 0x0 ;  /* 0x00008000000079c5 */ /* 0x000fe40000010000 */
[----:B0-----:R-:W-:Y:S05]  /*11630*/  @P2 BRA `(.L_x_10437) ;  /* 0x0000000000342947 */ /* 0x001fea0003800000 */
[----:B------:R-:W-:Y:S05]  /*11640*/  @!P0 BRA `(.L_x_10438) ;  /* 0x0000000000048947 */ /* 0x000fea0003800000 */
[----:B------:R-:W-:Y:S01]  /*11650*/  BPT.TRAP 0x1 ;  /* 0x000000040000795c */ /* 0x000fe20000300000 */
.L_x_10438:
[----:B------:R-:W2:Y:S01]  /*11660*/  LDL.LU R14, [R1+0x4] ;  /* 0x00000400010e7983 */ /* 0x000ea20000300800 */
[----:B-----5:R-:W-:Y:S01]  /*11670*/  IMAD R15, R0, 0x8, R16 ;  /* 0x00000008000f7824 */ /* 0x020fe200078e0210 */
[----:B--2---:R-:W-:-:S04]  /*11680*/  SHF.L.U32 R14, R14, 0x1f, RZ ;  /* 0x0000001f0e0e7819 */ /* 0x004fc800000006ff */
[----:B------:R0:W1:Y:S01]  /*11690*/  SYNCS.PHASECHK.TRANS64.TRYWAIT P2, [R15+URZ+0x31c50], R14 ;  /* 0x031c500e0f0075a7 */ /* 0x000062000804017f */
[----:B------:R-:W-:Y:S05]  /*116a0*/  @!P0 BRA `(.L_x_10439) ;  /* 0x0000000000048947 */ /* 0x000fea0003800000 */
[----:B------:R-:W-:Y:S01]  /*116b0*/  BPT.TRAP 0x1 ;  /* 0x000000040000795c */ /* 0x000fe20000300000 */
.L_x_10439:
[----:B------:R-:W-:Y:S04]  /*116c0*/  BSSY B0, `(.L_x_10437) ;  /* 0x0000004000007945 */ /* 0x000fe80003800000 */
[----:B-1----:R-:W-:Y:S05]  /*116d0*/  @P2 BRA `(.L_x_10440) ;  /* 0x0000000000082947 */ /* 0x002fea0003800000 */
[----:B------:R-:W1:Y:S02]  /*116e0*/  SYNCS.PHASECHK.TRANS64.TRYWAIT P2, [R15+URZ+0x31c50], R14 ;  /* 0x031c500e0f0075a7 */ /* 0x000e64000804017f */
[----:B-1----:R-:W-:Y:S05]  /*116f0*/  @!P2 BRA `(.L_x_10441) ;  /* 0x000000c8004ca947 */ /* 0x002fea0003800000 */
.L_x_10440:
[----:B------:R-:W-:Y:S05]  /*11700*/  BSYNC B0 ;  /* 0x0000000000007941 */ /* 0x000fea0003800000 */
.L_x_10437:
[----:B------:R-:W2:Y:S01]  /*11710*/  LDL.LU R22, [R1+0x38] ;  /* 0x0000380001167983 */ /* 0x000ea20000300800 */
[----:B01----:R-:W-:Y:S01]  /*11720*/  FMNMX.FTZ R14, R136, R156, !PT ;  /* 0x0000009c880e7209 */ /* 0x003fe20007810000 */
[----:B------:R-:W-:Y:S05]  /*11730*/  WARPSYNC.ALL ;  /* 0x0000000000007948 */ /* 0x000fea0003800000 */
[----:B------:R-:W-:Y:S01]  /*11740*/  FMNMX.FTZ R14, R137, R14, !PT ;  /* 0x0000000e890e7209 */ /* 0x000fe20007810000 */
[----:B------:R-:W-:-:S03]  /*11750*/  ULDC UR4, c[0x0][0x988] ;  /* 0x0002620000047ab9 */ /* 0x000fc60000000800 */
        /* <DEDUP_REMOVED lines=65> */
[----:B0-----:R-:W3:Y:S01]  /*11b70*/  LDL R136, [R1+0x7c] ;  /* 0x00007c0001887983 */ /* 0x001ee20000100800 */
        /* <DEDUP_REMOVED lines=17> */
[----:B--2---:R-:W-:-:S07]  /*11c90*/  FFMA.FTZ R21, R80, R22, R20 ;  /* 0x0000001650157223 */ /* 0x004fce0000010014 */
[----:B------:R-:W1:Y:S01]  /*11ca0*/  MUFU.EX2 R22, R140 ;  /* 0x0000008c00167308 */ /* 0x000e620000000800 */
[C---:B0-----:R-:W-:Y:S01]  /*11cb0*/  FADD.FTZ R21, R137.reuse, R21 ;  /* 0x0000001589157221 */ /* 0x041fe20000010000 */
[----:B------:R-:W-:-:S03]  /*11cc0*/  F2FP.F16.F32.PACK_AB R20, R137, R20 ;  /* 0x000000148914723e */ /* 0x000fc600000000ff */
[----:B-1----:R-:W-:-:S04]  /*11cd0*/  FADD.FTZ R21, R22, R21 ;  /* 0x0000001516157221 */ /* 0x002fc80000010000 */
[----:B------:R-:W-:Y:S01]  /*11ce0*/  FADD.FTZ R137, R141, R21 ;  /* 0x000000158d897221 */ /* 0x000fe20000010000 */
        /* <DEDUP_REMOVED lines=38> */
[----:B------:R-:W0:Y:S01]  /*11f50*/  SHFL.BFLY PT, R72, R23, 0x1, 0x1f ;  /* 0x0c201f0017487f89 */ /* 0x000e2200000e0000 */
[----:B-----5:R-:W-:-:S05]  /*11f60*/  VIADD R21, R16, 0x200 ;  /* 0x0000020010157836 */ /* 0x020fca0000000000 */
[----:B------:R-:W-:-:S04]  /*11f70*/  SHF.R.U32.HI R21, RZ, 0x4, R21 ;  /* 0x00000004ff157819 */ /* 0x000fc80000011615 */
[----:B------:R-:W-:-:S04]  /*11f80*/  LOP3.LUT R21, R21, 0x3fff, RZ, 0xc0, !PT ;  /* 0x00003fff15157812 */ /* 0x000fc800078ec0ff */
[----:B------:R-:W-:Y:S02]  /*11f90*/  LOP3.LUT R21, R21, 0x2400000, RZ, 0xfc, !PT ;  /* 0x0240000015157812 */ /* 0x000fe400078efcff */
[----:B0-----:R-:W-:-:S05]  /*11fa0*/  FMNMX.FTZ R72, R23, R72, !PT ;  /* 0x0000004817487209 */ /* 0x001fca0007810000 */
[----:B------:R-:W-:-:S04]  /*11fb0*/  FMUL.FTZ R85, R72, R14 ;  /* 0x0000000e48557220 */ /* 0x000fc80000410000 */
[----:B------:R-:W-:Y:S01]  /*11fc0*/  FFMA.FTZ R73, R74, R14, -R85 ;  /* 0x0000000e4a497223 */ /* 0x000fe20000010855 */
[----:B------:R-:W-:-:S04]  /*11fd0*/  IMAD R74, R0, 0x6c0, R21 ;  /* 0x000006c0004a7824 */ /* 0x000fc800078e0215 */
[----:B------:R-:W-:-:S05]  /*11fe0*/  VIADD R76, R74, 0x40 ;  /* 0x000000404a4c7836 */ /* 0x000fca0000000000 */
[----:B------:R-:W-:Y:S01]  /*11ff0*/  R2UR UR10, R76 ;  /* 0x000000004c0a72ca */ /* 0x000fe200000e0000 */
        /* <DEDUP_REMOVED lines=8> */
[C---:B------:R-:W-:Y:S02]  /*12080*/  VIADD R76, R74.reuse, 0x180 ;  /* 0x000001804a4c7836 */ /* 0x040fe40000000000 */
[----:B------:R-:W-:Y:S01]  /*12090*/  FFMA.FTZ R81, R75, R14, -R85 ;  /* 0x0000000e4b517223 */ /* 0x000fe20000010855 */
[----:B------:R-:W-:Y:S01]  /*120a0*/  IMAD.MOV.U32 R75, RZ, RZ, -0x7fffffe0 ;  /* 0x80000020ff4b7424 */ /* 0x000fe200078e00ff */
[----:B------:R-:W-:Y:S02]  /*120b0*/  R2UR UR6, R74 ;  /* 0x000000004a0672ca */ /* 0x000fe400000e0000 */
[----:B------:R-:W-:Y:S01]  /*120c0*/  R2UR UR30, R76 ;  /* 0x000000004c1e72ca */ /* 0x000fe200000e0000 */
[C---:B------:R-:W-:Y:S02]  /*120d0*/  VIADD R76, R74.reuse, 0x1c0 ;  /* 0x000001c04a4c7836 */ /* 0x040fe40000000000 */
[----:B------:R-:W-:Y:S01]  /*120e0*/  VIADD R74, R74, 0x200 ;  /* 0x000002004a4a7836 */ /* 0x000fe20000000000 */
[----:B------:R-:W-:-:S02]  /*120f0*/  R2UR UR7, R75 ;  /* 0x000000004b0772ca */ /* 0x000fc400000e0000 */
[----:B------:R-:W-:Y:S01]  /*12100*/  R2UR UR39, R75 ;  /* 0x000000004b2772ca */ /* 0x000fe200000e0000 */
[----:B------:R-:W-:Y:S01]  /*12110*/  IMAD.MOV.U32 R75, RZ, RZ, -0x3ffffff0 ;  /* 0xc0000010ff4b7424 */ /* 0x000fe200078e00ff */
[----:B------:R-:W-:Y:S02]  /*12120*/  R2UR UR38, R74 ;  /* 0x000000004a2672ca */ /* 0x000fe400000e0000 */
[----:B---3--:R-:W-:Y:S02]  /*12130*/  LOP3.LUT R74, R136, 0x10000, RZ, 0xfc, !PT ;  /* 0x00010000884a7812 */ /* 0x008fe400078efcff */
[----:B------:R-:W-:Y:S02]  /*12140*/  R2UR UR5, R75 ;  /* 0x000000004b0572ca */ /* 0x000fe400000e0000 */
[----:B------:R-:W-:Y:S01]  /*12150*/  R2UR UR4, R74 ;  /* 0x000000004a0472ca */ /* 0x000fe200000e0000 */
[----:B------:R-:W-:-:S12]  /*12160*/  WARPGROUP.ARRIVE ;  /* 0x00000000000079c5 */ /* 0x000fd80000000000 */
[----:B------:R-:W-:Y:S01]  /*12170*/  HGMMA.64x96x16.F32 R24, gdesc[UR4].tnspB, R24, gsb0 ;  /* 0x41600000041879f0 */ /* 0x000fe20008000818 */
[----:B------:R-:W-:Y:S01]  /*12180*/  IMAD.MOV.U32 R77, RZ, RZ, -0x7fffffe0 ;  /* 0x80000020ff4d7424 */ /* 0x000fe200078e00ff */
[----:B------:R-:W-:Y:S01]  /*12190*/  R2UR UR34, R76 ;  /* 0x000000004c2272ca */ /* 0x000fe200000e0000 */
[----:B------:R-:W-:-:S03]  /*121a0*/  VIADD R76, R74, 0x180 ;  /* 0x000001804a4c7836 */ /* 0x000fc60000000000 */
[C---:B------:R-:W-:Y:S02]  /*121b0*/  R2UR UR11, R77.reuse ;  /* 0x000000004d0b72ca */ /* 0x040fe400000e0000 */
[C---:B------:R-:W-:Y:S02]  /*121c0*/  R2UR UR15, R77.reuse ;  /* 0x000000004d0f72ca */ /* 0x040fe400000e0000 */
[C---:B------:R-:W-:Y:S02]  /*121d0*/  R2UR UR19, R77.reuse ;  /* 0x000000004d1372ca */ /* 0x040fe400000e0000 */
[C---:B------:R-:W-:Y:S02]  /*121e0*/  R2UR UR23, R77.reuse ;  /* 0x000000004d1772ca */ /* 0x040fe400000e0000 */
[C---:B------:R-:W-:Y:S02]  /*121f0*/  R2UR UR27, R77.reuse ;  /* 0x000000004d1b72ca */ /* 0x040fe400000e0000 */
[----:B------:R-:W-:-:S02]  /*12200*/  R2UR UR31, R77 ;  /* 0x000000004d1f72ca */ /* 0x000fc400000e0000 */
[----:B------:R-:W-:Y:S01]  /*12210*/  R2UR UR35, R77 ;  /* 0x000000004d2372ca */ /* 0x000fe200000e0000 */
[----:B------:R-:W-:Y:S01]  /*12220*/  IMAD.MOV.U32 R77, RZ, RZ, -0x3ffffff0 ;  /* 0xc0000010ff4d7424 */ /* 0x000fe200078e00ff */
[----:B------:R-:W-:-:S04]  /*12230*/  R2UR UR8, R76 ;  /* 0x000000004c0872ca */ /* 0x000fc800000e0000 */
[----:B------:R-:W-:Y:S01]  /*12240*/  R2UR UR9, R77 ;  /* 0x000000004d0972ca */ /* 0x000fe200000e0000 */
[----:B------:R-:W-:Y:S02]  /*12250*/  WARPGROUP.DEPBAR.LE gsb0, 0x0 ;  /* 0x00008000000079c5 */ /* 0x000fe40000010000 */
[----:B------:R-:W-:-:S10]  /*12260*/  WARPGROUP.ARRIVE ;  /* 0x00000000000079c5 */ /* 0x000fd40000000000 */
[----:B------:R-:W-:Y:S01]  /*12270*/  HGMMA.64x96x16.F32 R24, gdesc[UR8].tnspB, R24, gsb0 ;  /* 0x41600000081879f0 */ /* 0x000fe20008000818 */
[----:B------:R-:W-:Y:S02]  /*12280*/  VIADD R76, R74, 0x300 ;  /* 0x000003004a4c7836 */ /* 0x000fe40000000000 */
[----:B------:R-:W-:-:S03]  /*12290*/  IMAD.MOV.U32 R77, RZ, RZ, -0x3ffffff0 ;  /* 0xc0000010ff4d7424 */ /* 0x000fc600078e00ff */
[----:B------:R-:W-:Y:S02]  /*122a0*/  R2UR UR12, R76 ;  /* 0x000000004c0c72ca */ /* 0x000fe400000e0000 */
[----:B------:R-:W-:Y:S01]  /*122b0*/  R2UR UR13, R77 ;  /* 0x000000004d0d72ca */ /* 0x000fe200000e0000 */
[----:B------:R-:W-:Y:S02]  /*122c0*/  VIADD R76, R74, 0x480 ;  /* 0x000004804a4c7836 */ /* 0x000fe40000000000 */
[----:B------:R-:W-:Y:S01]  /*122d0*/  IMAD.MOV.U32 R77, RZ, RZ, -0x3ffffff0 ;  /* 0xc0000010ff4d7424 */ /* 0x000fe200078e00ff */
[----:B------:R-:W-:Y:S02]  /*122e0*/  WARPGROUP.DEPBAR.LE gsb0, 0x0 ;  /* 0x00008000000079c5 */ /* 0x000fe40000010000 */
[----:B------:R-:W-:-:S07]  /*122f0*/  WARPGROUP.ARRIVE ;  /* 0x00000000000079c5 */ /* 0x000fce0000000000 */
[----:B------:R-:W-:Y:S01]  /*12300*/  HGMMA.64x96x16.F32 R24, gdesc[UR12].tnspB, R24, gsb0 ;  /* 0x416000000c1879f0 */ /* 0x000fe20008000818 */
[----:B------:R-:W-:Y:S02]  /*12310*/  R2UR UR16, R76 ;  /* 0x000000004c1072ca */ /* 0x000fe400000e0000 */
[----:B------:R-:W-:Y:S01]  /*12320*/  R2UR UR17, R77 ;  /* 0x000000004d1172ca */ /* 0x000fe200000e0000 */
[----:B------:R-:W-:Y:S02]  /*12330*/  VIADD R76, R74, 0x600 ;  /* 0x000006004a4c7836 */ /* 0x000fe40000000000 */
[----:B------:R-:W-:-:S03]  /*12340*/  IMAD.MOV.U32 R77, RZ, RZ, -0x3ffffff0 ;  /* 0xc0000010ff4d7424 */ /* 0x000fc600078e00ff */
[----:B------:R-:W-:Y:S01]  /*12350*/  R2UR UR20, R76 ;  /* 0x000000004c1472ca */ /* 0x000fe200000e0000 */
[----:B------:R-:W-:Y:S02]  /*12360*/  WARPGROUP.DEPBAR.LE gsb0, 0x0 ;  /* 0x00008000000079c5 */ /* 0x000fe40000010000 */
[----:B------:R-:W-:-:S06]  /*12370*/  WARPGROUP.ARRIVE ;  /* 0x00000000000079c5 */ /* 0x000fcc0000000000 */
[----:B------:R-:W-:Y:S01]  /*12380*/  HGMMA.64x96x16.F32 R24, gdesc[UR16].tnspB, R24, gsb0 ;  /* 0x41600000101879f0 */ /* 0x000fe20008000818 */
[----:B------:R-:W-:Y:S01]  /*12390*/  R2UR UR21, R77 ;  /* 0x000000004d1572ca */ /* 0x000fe200000e0000 */
[----:B------:R-:W-:Y:S02]  /*123a0*/  VIADD R76, R74, 0x780 ;  /* 0x000007804a4c7836 */ /* 0x000fe40000000000 */
[----:B------:R-:W-:-:S03]  /*123b0*/  IMAD.MOV.U32 R77, RZ, RZ, -0x3ffffff0 ;  /* 0xc0000010ff4d7424 */ /* 0x000fc600078e00ff */
[----:B------:R-:W-:Y:S02]  /*123c0*/  R2UR UR24, R76 ;  /* 0x000000004c1872ca */ /* 0x000fe400000e0000 */
[----:B------:R-:W-:Y:S01]  /*123d0*/  R2UR UR25, R77 ;  /* 0x000000004d1972ca */ /* 0x000fe200000e0000 */
[----:B------:R-:W-:Y:S02]  /*123e0*/  WARPGROUP.DEPBAR.LE gsb0, 0x0 ;  /* 0x00008000000079c5 */ /* 0x000fe40000010000 */
[----:B------:R-:W-:-:S06]  /*123f0*/  WARPGROUP.ARRIVE ;  /* 0x00000000000079c5 */ /* 0x000fcc0000000000 */
[----:B------:R-:W-:Y:S01]  /*12400*/  HGMMA.64x96x16.F32 R24, gdesc[UR20].tnspB, R24, gsb0 ;  /* 0x41600000141879f0 */ /* 0x000fe20008000818 */
[----:B------:R-:W-:Y:S02]  /*12410*/  VIADD R76, R74, 0x900 ;  /* 0x000009004a4c7836 */ /* 0x000fe40000000000 */
[----:B------:R-:W-:Y:S02]  /*12420*/  IMAD.MOV.U32 R77, RZ, RZ, -0x3ffffff0 ;  /* 0xc0000010ff4d7424 */ /* 0x000fe400078e00ff */
[----:B------:R-:W-:Y:S01]  /*12430*/  FFMA.FTZ R84, R78, R14, -R85 ;  /* 0x0000000e4e547223 */ /* 0x000fe20000010855 */
[----:B------:R-:W-:Y:S01]  /*12440*/  R2UR UR28, R76 ;  /* 0x000000004c1c72ca */ /* 0x000fe200000e0000 */
[----:B------:R-:W2:Y:S01]  /*12450*/  LDL.LU R78, [R1+0x40] ;  /* 0x00004000014e7983 */ /* 0x000ea20000300800 */
[----:B------:R-:W-:Y:S01]  /*12460*/  R2UR UR29, R77 ;  /* 0x000000004d1d72ca */ /* 0x000fe200000e0000 */
[----:B------:R-:W-:Y:S02]  /*12470*/  WARPGROUP.DEPBAR.LE gsb0, 0x0 ;  /* 0x00008000000079c5 */ /* 0x000fe40000010000 */
[----:B------:R-:W-:-:S06]  /*12480*/  WARPGROUP.ARRIVE ;  /* 0x00000000000079c5 */ /* 0x000fcc0000000000 */
[----:B------:R-:W-:Y:S01]  /*12490*/  HGMMA.64x96x16.F32 R24, gdesc[UR24].tnspB, R24, gsb0 ;  /* 0x41600000181879f0 */ /* 0x000fe20008000818 */
        /* <DEDUP_REMOVED lines=13> */
[----:B------:R-:W-:Y:S03]  /*12570*/  HGMMA.64x96x16.F32 R24, gdesc[UR32].tnspB, R24, gsb0 ;  /* 0x41600000201879f0 */ /* 0x000fe60008000818 */
[----:B------:R-:W0:Y:S01]  /*12580*/  S2R R140, SR_TID.X ;  /* 0x00000000008c7919 */ /* 0x000e220000002100 */
[----:B------:R-:W-:Y:S01]  /*12590*/  FADD.FTZ R21, -R72, R157 ;  /* 0x0000009d48157221 */ /* 0x000fe20000010100 */
[----:B------:R-:W-:-:S03]  /*125a0*/  FFMA.FTZ R138, R138, R14, -R85 ;  /* 0x0000000e8a8a7223 */ /* 0x000fc60000010855 */
[-C--:B------:R-:W-:Y:S01]  /*125b0*/  FMUL.FTZ R21, R21, R14.reuse ;  /* 0x0000000e15157220 */ /* 0x080fe20000410000 */
[----:B------:R-:W-:-:S03]  /*125c0*/  FFMA.FTZ R139, R139, R14, -R85 ;  /* 0x0000000e8b8b7223 */ /* 0x000fc60000010855 */
[----:B------:R-:W-:Y:S01]  /*125d0*/  MUFU.EX2 R136, R21 ;  /* 0x0000001500887308 */ /* 0x000fe20000000800 */
[-CC-:B------:R-:W-:Y:S01]  /*125e0*/  FFMA.FTZ R142, R142, R14.reuse, -R85.reuse ;  /* 0x0000000e8e8e7223 */ /* 0x180fe20000010855 */
[-CC-:B------:R-:W-:Y:S01]  /*125f0*/  FFMA.FTZ R143, R143, R14.reuse, -R85.reuse ;  /* 0x0000000e8f8f7223 */ /* 0x180fe20000010855 */
[-CC-:B------:R-:W-:Y:S01]  /*12600*/  FFMA.FTZ R130, R130, R14.reuse, -R85.reuse ;  /* 0x0000000e82827223 */ /* 0x180fe20000010855 */
[-CC-:B------:R-:W-:Y:S01]  /*12610*/  FFMA.FTZ R131, R131, R14.reuse, -R85.reuse ;  /* 0x0000000e83837223 */ /* 0x180fe20000010855 */
[----:B------:R-:W-:-:S03]  /*12620*/  FFMA.FTZ R134, R134, R14, -R85 ;  /* 0x0000000e86867223 */ /* 0x000fc60000010855 */
[----:B------:R-:W2:Y:S01]  /*12630*/  MUFU.EX2 R21, R138 ;  /* 0x0000008a00157308 */ /* 0x000ea20000000800 */
[----:B------:R-:W-:Y:S01]  /*12640*/  FFMA.FTZ R135, R135, R14, -R85 ;  /* 0x0000000e87877223 */ /* 0x000fe20000010855 */
[----:B------:R-:W-:Y:S02]  /*12650*/  WARPGROUP.DEPBAR.LE gsb0, 0x0 ;  /* 0x00008000000079c5 */ /* 0x000fe40000010000 */
[----:B------:R-:W-:-:S06]  /*12660*/  WARPGROUP.ARRIVE ;  /* 0x00000000000079c5 */ /* 0x000fcc0000000000 */
[----:B------:R-:W-:Y:S01]  /*12670*/  HGMMA.64x96x16.F32 R24, gdesc[UR36].tnspB, R24, gsb0 ;  /* 0x41600000241879f0 */ /* 0x000fe20008000818 */
        /* <DEDUP_REMOVED lines=26> */
[----:B0-----:R-:W-:-:S02]  /*12820*/  SHF.R.U32.HI R79, RZ, 0x7, R140 ;  /* 0x00000007ff4f7819 */ /* 0x001fc4000001168c */
[----:B------:R-:W-:-:S03]  /*12830*/  ISETP.GE.U32.AND P2, PT, R140, 0x180, PT ;  /* 0x000001808c00780c */ /* 0x000fc60003f46070 */
[----:B------:R-:W-:Y:S02]  /*12840*/  VIADD R74, R79, 0x9 ;  /* 0x000000094f4a7836 */ /* 0x000fe40000000000 */
[----:B------:R-:W-:Y:S01]  /*12850*/  MUFU.EX2 R23, R142 ;  /* 0x0000008e00177308 */ /* 0x000fe20000000800 */
[----:B--2---:R-:W-:Y:S02]  /*12860*/  FFMA.FTZ R75, R136, R78, R21 ;  /* 0x0000004e884b7223 */ /* 0x004fe40000010015 */
[----:B------:R-:W-:-:S05]  /*12870*/  SEL R74, R74, 0x9, !P2 ;  /* 0x000000094a4a7807 */ /* 0x000fca0005000000 */
[----:B------:R-:W-:Y:S01]  /*12880*/  MUFU.EX2 R143, R143 ;  /* 0x0000008f008f7308 */ /* 0x000fe20000000800 */
[----:B------:R-:W-:-:S04]  /*12890*/  @!P1 IMAD R76, R154, 0x8, R16 ;  /* 0x000000089a4c9824 */ /* 0x000fc800078e0210 */
[----:B------:R-:W-:Y:S01]  /*128a0*/  @!P1 VIADD R76, R76, 0x31c40 ;  /* 0x00031c404c4c9836 */ /* 0x000fe20000000000 */
[----:B------:R-:W-:Y:S02]  /*128b0*/  F2FP.F16.F32.PACK_AB R22, R141, R22 ;  /* 0x000000168d16723e */ /* 0x000fe400000000ff */
[----:B-1----:R-:W-:Y:S02]  /*128c0*/  F2FP.F16.F32.PACK_AB R21, R139, R21 ;  /* 0x000000158b15723e */ /* 0x002fe400000000ff */
[----:B------:R-:W-:Y:S01]  /*128d0*/  @!P1 PRMT R76, RZ, 0x654, R76 ;  /* 0x00000654ff4c9816 */ /* 0x000fe2000000004c */
[----:B------:R-:W0:Y:S08]  /*128e0*/  MUFU.EX2 R153, R153 ;  /* 0x0000009900997308 */ /* 0x000e300000000800 */
[----:B------:R-:W-:Y:S08]  /*128f0*/  MUFU.EX2 R151, R151 ;  /* 0x0000009700977308 */ /* 0x000ff00000000800 */
[----:B------:R-:W-:Y:S01]  /*12900*/  MUFU.EX2 R131, R131 ;  /* 0x0000008300837308 */ /* 0x000fe20000000800 */
[----:B0-----:R-:W-:Y:S01]  /*12910*/  FADD.FTZ R137, R153, R137 ;  /* 0x0000008999897221 */ /* 0x001fe20000010000 */
[----:B------:R-:W-:-:S02]  /*12920*/  WARPGROUP.DEPBAR.LE gsb0, 0x0 ;  /* 0x00008000000079c5 */ /* 0x000fc40000010000 */
[----:B------:R0:W-:Y:S06]  /*12930*/  BAR.ARV R74, 0x100 ;  /* 0x0004004a0000751d */ /* 0x0001ec0000002000 */
[----:B------:R1:W-:Y:S01]  /*12940*/  @!P1 SYNCS.ARRIVE.TRANS64.RED.A1T0 RZ, [R76+URZ], RZ ;  /* 0x000000ff4cff99a7 */ /* 0x0003e2000810043f */
[----:B0-----:R-:W-:Y:S01]  /*12950*/  FADD.FTZ R74, R139, R75 ;  /* 0x0000004b8b4a7221 */ /* 0x001fe20000010000 */
[----:B------:R-:W-:-:S04]  /*12960*/  @!P1 IMAD R75, R0, 0x8, R16 ;  /* 0x00000008004b9824 */ /* 0x000fc800078e0210 */
[----:B------:R-:W-:Y:S02]  /*12970*/  @!P1 VIADD R75, R75, 0x31c60 ;  /* 0x00031c604b4b9836 */ /* 0x000fe40000000000 */
[----:B------:R-:W-:Y:S01]  /*12980*/  FADD.FTZ R0, R23, R74 ;  /* 0x0000004a17007221 */ /* 0x000fe20000010000 */
[----:B------:R-:W-:Y:S02]  /*12990*/  F2FP.F16.F32.PACK_AB R23, R143, R23 ;  /* 0x000000178f17723e */ /* 0x000fe400000000ff */
[----:B------:R-:W-:-:S04]  /*129a0*/  @!P1 PRMT R75, RZ, 0x654, R75 ;  /* 0x00000654ff4b9816 */ /* 0x000fc8000000004b */
[----:B------:R0:W-:Y:S01]  /*129b0*/  @!P1 SYNCS.ARRIVE.TRANS64.RED.A1T0 RZ, [R75+URZ], RZ ;  /* 0x000000ff4bff99a7 */ /* 0x0001e2000810043f */
[----:B------:R2:W-:Y:S01]  /*129c0*/  STSM.16.M88.4 [R18+0x24300], R20 ;  /* 0x0243001412007844 */ /* 0x0005e20000000200 */
[----:B------:R-:W-:Y:S01]  /*129d0*/  MUFU.EX2 R149, R149 ;  /* 0x0000009500957308 */ /* 0x000fe20000000800 */
[----:B------:R-:W-:-:S07]  /*129e0*/  FADD.FTZ R0, R143, R0 ;  /* 0x000000008f007221 */ /* 0x000fce0000010000 */
[----:B--2---:R-:W2:Y:S08]  /*129f0*/  MUFU.EX2 R20, R152 ;  /* 0x0000009800147308 */ /* 0x004eb00000000800 */
[----:B------:R-:W3:Y:S08]  /*12a00*/  MUFU.EX2 R21, R130 ;  /* 0x0000008200157308 */ /* 0x000ef00000000800 */
[----:B------:R-:W4:Y:S08]  /*12a10*/  MUFU.EX2 R22, R150 ;  /* 0x0000009600167308 */ /* 0x000f300000000800 */
[----:B------:R-:W0:Y:S01]  /*12a20*/  MUFU.EX2 R23, R134 ;  /* 0x0000008600177308 */ /* 0x000e220000000800 */
[----:B--2---:R-:W-:Y:S01]  /*12a30*/  FADD.FTZ R137, R20, R137 ;  /* 0x0000008914897221 */ /* 0x004fe20000010000 */
[----:B---3--:R-:W-:-:S06]  /*12a40*/  FADD.FTZ R0, R21, R0 ;  /* 0x0000000015007221 */ /* 0x008fcc0000010000 */
[----:B------:R-:W-:Y:S01]  /*12a50*/  MUFU.EX2 R135, R135 ;  /* 0x0000008700877308 */ /* 0x000fe20000000800 */
[----:B------:R-:W-:Y:S01]  /*12a60*/  FADD.FTZ R137, R151, R137 ;  /* 0x0000008997897221 */ /* 0x000fe20000010000 */
[----:B------:R-:W-:-:S06]  /*12a70*/  FADD.FTZ R0, R131, R0 ;  /* 0x0000000083007221 */ /* 0x000fcc0000010000 */
[----:B-1----:R-:W1:Y:S08]  /*12a80*/  MUFU.EX2 R76, R148 ;  /* 0x00000094004c7308 */ /* 0x002e700000000800 */
[----:B------:R-:W-:Y:S01]  /*12a90*/  MUFU.EX2 R77, R122 ;  /* 0x0000007a004d7308 */ /* 0x000fe20000000800 */
[----:B----4-:R-:W-:Y:S01]  /*12aa0*/  FADD.FTZ R137, R22, R137 ;  /* 0x0000008916897221 */ /* 0x010fe20000010000 */
[----:B0-----:R-:W-:-:S06]  /*12ab0*/  FADD.FTZ R0, R23, R0 ;  /* 0x0000000017007221 */ /* 0x001fcc0000010000 */
[----:B------:R-:W0:Y:S08]  /*12ac0*/  MUFU.EX2 R147, R147 ;  /* 0x0000009300937308 */ /* 0x000e300000000800 */
[----:B------:R-:W2:Y:S01]  /*12ad0*/  MUFU.EX2 R123, R123 ;  /* 0x0000007b007b7308 */ /* 0x000ea20000000800 */
[----:B------:R-:W-:-:S07]  /*12ae0*/  FADD.FTZ R137, R149, R137 ;  /* 0x0000008995897221 */ /* 0x000fce0000010000 */
[----:B------:R-:W3:Y:S08]  /*12af0*/  MUFU.EX2 R78, R146 ;  /* 0x00000092004e7308 */ /* 0x000ef00000000800 */
[----:B------:R-:W4:Y:S01]  /*12b00*/  MUFU.EX2 R79, R126 ;  /* 0x0000007e004f7308 */ /* 0x000f220000000800 */
[----:B-1----:R-:W-:-:S07]  /*12b10*/  FADD.FTZ R137, R76, R137 ;  /* 0x000000894c897221 */ /* 0x002fce0000010000 */
[----:B------:R-:W-:Y:S08]  /*12b20*/  MUFU.EX2 R133, R133 ;  /* 0x0000008500857308 */ /* 0x000ff00000000800 */
[----:B------:R1:W-:Y:S08]  /*12b30*/  MUFU.EX2 R74, R88 ;  /* 0x00000058004a7308 */ /* 0x0003f00000000800 */
[----:B------:R-:W4:Y:S01]  /*12b40*/  MUFU.EX2 R127, R127 ;  /* 0x0000007f007f7308 */ /* 0x000f220000000800 */
[----:B-1----:R-:W-:Y:S01]  /*12b50*/  FADD.FTZ R88, R135, R0 ;  /* 0x0000000087587221 */ /* 0x002fe20000010000 */
[----:B0-----:R-:W-:-:S03]  /*12b60*/  FADD.FTZ R137, R147, R137 ;  /* 0x0000008993897221 */ /* 0x001fc60000010000 */
[----:B------:R-:W-:-:S03]  /*12b70*/  FADD.FTZ R88, R77, R88 ;  /* 0x000000584d587221 */ /* 0x000fc60000010000 */
[----:B------:R-:W-:Y:S01]  /*12b80*/  MUFU.EX2 R132, R132 ;  /* 0x0000008400847308 */ /* 0x000fe20000000800 */
[----:B--2---:R-:W-:-:S07]  /*12b90*/  FADD.FTZ R88, R123, R88 ;  /* 0x000000587b587221 */ /* 0x004fce0000010000 */
[----:B------:R-:W-:Y:S08]  /*12ba0*/  MUFU.EX2 R75, R89 ;  /* 0x00000059004b7308 */ /* 0x000ff00000000800 */
[----:B------:R-:W0:Y:S01]  /*12bb0*/  MUFU.EX2 R89, R114 ;  /* 0x0000007200597308 */ /* 0x000e220000000800 */
[----:B---3--:R-:W-:Y:S01]  /*12bc0*/  FADD.FTZ R137, R78, R137 ;  /* 0x000000894e897221 */ /* 0x008fe20000010000 */
[----:B----4-:R-:W-:-:S06]  /*12bd0*/  FADD.FTZ R88, R79, R88 ;  /* 0x000000584f587221 */ /* 0x010fcc0000010000 */
[----:B------:R-:W1:Y:S08]  /*12be0*/  MUFU.EX2 R129, R129 ;  /* 0x0000008100817308 */ /* 0x000e700000000800 */
[----:B------:R-:W2:Y:S01]  /*12bf0*/  MUFU.EX2 R115, R115 ;  /* 0x0000007300737308 */ /* 0x000ea20000000800 */
[----:B------:R-:W-:-:S07]  /*12c00*/  FADD.FTZ R88, R127, R88 ;  /* 0x000000587f587221 */ /* 0x000fce0000010000 */
[----:B------:R-:W3:Y:S08]  /*12c10*/  MUFU.EX2 R128, R128 ;  /* 0x0000008000807308 */ /* 0x000ef00000000800 */
[----:B------:R-:W4:Y:S01]  /*12c20*/  MUFU.EX2 R118, R118 ;  /* 0x0000007600767308 */ /* 0x000f220000000800 */
[----:B0-----:R-:W-:-:S07]  /*12c30*/  FADD.FTZ R88, R89, R88 ;  /* 0x0000005859587221 */ /* 0x001fce0000010000 */
[----:B------:R-:W0:Y:S08]  /*12c40*/  MUFU.EX2 R125, R125 ;  /* 0x0000007d007d7308 */ /* 0x000e300000000800 */
[----:B------:R1:W-:Y:S08]  /*12c50*/  MUFU.EX2 R0, R90 ;  /* 0x0000005a00007308 */ /* 0x0003f00000000800 */
[----:B------:R-:W0:Y:S01]  /*12c60*/  MUFU.EX2 R119, R119 ;  /* 0x0000007700777308 */ /* 0x000e220000000800 */
[----:B-1----:R-:W-:-:S04]  /*12c70*/  FADD.FTZ R90, R133, R137 ;  /* 0x00000089855a7221 */ /* 0x002fc80000010000 */
[----:B------:R-:W-:-:S03]  /*12c80*/  FADD.FTZ R90, R132, R90 ;  /* 0x0000005a845a7221 */ /* 0x000fc60000010000 */
[----:B------:R-:W1:Y:S01]  /*12c90*/  MUFU.EX2 R106, R106 ;  /* 0x0000006a006a7308 */ /* 0x000e620000000800 */
[----:B------:R-:W-:Y:S01]  /*12ca0*/  FADD.FTZ R90, R129, R90 ;  /* 0x0000005a815a7221 */ /* 0x000fe20000010000 */
[----:B--2---:R-:W-:-:S06]  /*12cb0*/  FADD.FTZ R88, R115, R88 ;  /* 0x0000005873587221 */ /* 0x004fcc0000010000 */
[----:B------:R-:W2:Y:S01]  /*12cc0*/  MUFU.EX2 R124, R124 ;  /* 0x0000007c007c7308 */ /* 0x000ea20000000800 */
[----:B---3--:R-:W-:Y:S01]  /*12cd0*/  FADD.FTZ R90, R128, R90 ;  /* 0x0000005a805a7221 */ /* 0x008fe20000010000 */
[----:B----4-:R-:W-:-:S06]  /*12ce0*/  FADD.FTZ R88, R118, R88 ;  /* 0x0000005876587221 */ /* 0x010fcc0000010000 */
[----:B------:R-:W3:Y:S08]  /*12cf0*/  MUFU.EX2 R107, R107 ;  /* 0x0000006b006b7308 */ /* 0x000ef00000000800 */
[----:B------:R-:W4:Y:S08]  /*12d00*/  MUFU.EX2 R121, R121 ;  /* 0x0000007900797308 */ /* 0x000f300000000800 */
[----:B------:R-:W4:Y:S08]  /*12d10*/  MUFU.EX2 R110, R110 ;  /* 0x0000006e006e7308 */ /* 0x000f300000000800 */
[----:B------:R-:W4:Y:S08]  /*12d20*/  MUFU.EX2 R120, R120 ;  /* 0x0000007800787308 */ /* 0x000f300000000800 */
[----:B------:R0:W-:Y:S08]  /*12d30*/  MUFU.EX2 R114, R91 ;  /* 0x0000005b00727308 */ /* 0x0001f00000000800 */
[----:B------:R-:W4:Y:S01]  /*12d40*/  MUFU.EX2 R111, R111 ;  /* 0x0000006f006f7308 */ /* 0x000f220000000800 */
[----:B0-----:R-:W-:Y:S01]  /*12d50*/  FADD.FTZ R91, R125, R90 ;  /* 0x0000005a7d5b7221 */ /* 0x001fe20000010000 */
[----:B------:R-:W-:-:S04]  /*12d60*/  FADD.FTZ R90, R119, R88 ;  /* 0x00000058775a7221 */ /* 0x000fc80000010000 */
[----:B-1----:R-:W-:Y:S02]  /*12d70*/  FADD.FTZ R90, R106, R90 ;  /* 0x0000005a6a5a7221 */ /* 0x002fe40000010000 */
[----:B------:R-:W0:Y:S01]  /*12d80*/  MUFU.EX2 R117, R117 ;  /* 0x0000007500757308 */ /* 0x000e220000000800 */
[----:B--2---:R-:W-:Y:S01]  /*12d90*/  FADD.FTZ R88, R124, R91 ;  /* 0x0000005b7c587221 */ /* 0x004fe20000010000 */
[----:B---3--:R-:W-:-:S06]  /*12da0*/  FADD.FTZ R90, R107, R90 ;  /* 0x0000005a6b5a7221 */ /* 0x008fcc0000010000 */
[----:B------:R-:W1:Y:S01]  /*12db0*/  MUFU.EX2 R98, R98 ;  /* 0x0000006200627308 */ /* 0x000e620000000800 */
[----:B----4-:R-:W-:Y:S01]  /*12dc0*/  FADD.FTZ R88, R121, R88 ;  /* 0x0000005879587221 */ /* 0x010fe20000010000 */
[----:B------:R-:W-:-:S06]  /*12dd0*/  FADD.FTZ R90, R110, R90 ;  /* 0x0000005a6e5a7221 */ /* 0x000fcc0000010000 */
[----:B------:R-:W2:Y:S01]  /*12de0*/  MUFU.EX2 R116, R116 ;  /* 0x0000007400747308 */ /* 0x000ea20000000800 */
[----:B------:R-:W-:-:S07]  /*12df0*/  F2FP.F16.F32.PACK_AB R20, R20, R153 ;  /* 0x000000991414723e */ /* 0x000fce00000000ff */
[----:B------:R-:W3:Y:S01]  /*12e00*/  MUFU.EX2 R99, R99 ;  /* 0x0000006300637308 */ /* 0x000ee20000000800 */
[----:B------:R-:W-:Y:S02]  /*12e10*/  F2FP.F16.F32.PACK_AB R21, R131, R21 ;  /* 0x000000158315723e */ /* 0x000fe400000000ff */
[----:B------:R-:W-:Y:S02]  /*12e20*/  F2FP.F16.F32.PACK_AB R22, R22, R151 ;  /* 0x000000971616723e */ /* 0x000fe400000000ff */
[----:B------:R-:W-:-:S03]  /*12e30*/  F2FP.F16.F32.PACK_AB R23, R135, R23 ;  /* 0x000000178717723e */ /* 0x000fc600000000ff */
[----:B------:R-:W4:Y:S01]  /*12e40*/  MUFU.EX2 R113, R113 ;  /* 0x0000007100717308 */ /* 0x000f220000000800 */
[----:B------:R-:W-:Y:S01]  /*12e50*/  FADD.FTZ R88, R120, R88 ;  /* 0x0000005878587221 */ /* 0x000fe20000010000 */
[----:B------:R-:W-:-:S06]  /*12e60*/  FADD.FTZ R90, R111, R90 ;  /* 0x0000005a6f5a7221 */ /* 0x000fcc0000010000 */
[----:B------:R-:W4:Y:S01]  /*12e70*/  MUFU.EX2 R102, R102 ;  /* 0x0000006600667308 */ /* 0x000f220000000800 */
[----:B------:R0:W-:Y:S07]  /*12e80*/  STSM.16.M88.4 [R18+0x25b00], R20 ;  /* 0x025b001412007844 */ /* 0x0001ee0000000200 */
[----:B------:R-:W4:Y:S08]  /*12e90*/  MUFU.EX2 R112, R112 ;  /* 0x0000007000707308 */ /* 0x000f300000000800 */
[----:B------:R-:W4:Y:S01]  /*12ea0*/  MUFU.EX2 R103, R103 ;  /* 0x0000006700677308 */ /* 0x000f220000000800 */
[----:B0-----:R-:W-:Y:S01]  /*12eb0*/  FADD.FTZ R20, R117, R88 ;  /* 0x0000005875147221 */ /* 0x001fe20000010000 */
[----:B-1----:R-:W-:-:S06]  /*12ec0*/  FADD.FTZ R21, R98, R90 ;  /* 0x0000005a62157221 */ /* 0x002fcc0000010000 */
[----:B------:R-:W0:Y:S01]  /*12ed0*/  MUFU.EX2 R109, R109 ;  /* 0x0000006d006d7308 */ /* 0x000e220000000800 */
[----:B--2---:R-:W-:Y:S01]  /*12ee0*/  FADD.FTZ R20, R116, R20 ;  /* 0x0000001474147221 */ /* 0x004fe20000010000 */
[----:B---3--:R-:W-:-:S06]  /*12ef0*/  FADD.FTZ R21, R99, R21 ;  /* 0x0000001563157221 */ /* 0x008fcc0000010000 */
[----:B------:R-:W1:Y:S01]  /*12f00*/  MUFU.EX2 R108, R108 ;  /* 0x0000006c006c7308 */ /* 0x000e620000000800 */
[----:B----4-:R-:W-:Y:S01]  /*12f10*/  FADD.FTZ R20, R113, R20 ;  /* 0x0000001471147221 */ /* 0x010fe20000010000 */
[----:B------:R-:W-:-:S06]  /*12f20*/  FADD.FTZ R21, R102, R21 ;  /* 0x0000001566157221 */ /* 0x000fcc0000010000 */
[----:B------:R-:W2:Y:S01]  /*12f30*/  MUFU.EX2 R105, R105 ;  /* 0x0000006900697308 */ /* 0x000ea20000000800 */
[----:B------:R-:W-:Y:S01]  /*12f40*/  FADD.FTZ R20, R112, R20 ;  /* 0x0000001470147221 */ /* 0x000fe20000010000 */
[----:B------:R-:W-:-:S06]  /*12f50*/  FADD.FTZ R21, R103, R21 ;  /* 0x0000001567157221 */ /* 0x000fcc0000010000 */
[----:B------:R-:W3:Y:S01]  /*12f60*/  MUFU.EX2 R94, R94 ;  /* 0x0000005e005e7308 */ /* 0x000ee20000000800 */
[----:B0-----:R-:W-:Y:S01]  /*12f70*/  FADD.FTZ R20, R109, R20 ;  /* 0x000000146d147221 */ /* 0x001fe20000010000 */
[----:B------:R-:W-:-:S06]  /*12f80*/  FADD.FTZ R21, R0, R21 ;  /* 0x0000001500157221 */ /* 0x000fcc0000010000 */
[----:B------:R-:W0:Y:S01]  /*12f90*/  MUFU.EX2 R104, R104 ;  /* 0x0000006800687308 */ /* 0x000e220000000800 */
[----:B------:R-:W-:-:S07]  /*12fa0*/  F2FP.F16.F32.PACK_AB R76, R76, R149 ;  /* 0x000000954c4c723e */ /* 0x000fce00000000ff */
[----:B------:R-:W4:Y:S01]  /*12fb0*/  MUFU.EX2 R95, R95 ;  /* 0x0000005f005f7308 */ /* 0x000f220000000800 */
[----:B------:R-:W-:Y:S01]  /*12fc0*/  F2FP.F16.F32.PACK_AB R77, R123, R77 ;  /* 0x0000004d7b4d723e */ /* 0x000fe200000000ff */
[----:B-1----:R-:W-:Y:S01]  /*12fd0*/  FADD.FTZ R20, R108, R20 ;  /* 0x000000146c147221 */ /* 0x002fe20000010000 */
[----:B------:R-:W-:-:S05]  /*12fe0*/  F2FP.F16.F32.PACK_AB R78, R78, R147 ;  /* 0x000000934e4e723e */ /* 0x000fca00000000ff */
[----:B------:R-:W1:Y:S01]  /*12ff0*/  MUFU.EX2 R101, R101 ;  /* 0x0000006500657308 */ /* 0x000e620000000800 */
[----:B------:R-:W-:Y:S01]  /*13000*/  F2FP.F16.F32.PACK_AB R79, R127, R79 ;  /* 0x0000004f7f4f723e */ /* 0x000fe200000000ff */
[----:B------:R-:W-:-:S06]  /*13010*/  FADD.FTZ R21, R114, R21 ;  /* 0x0000001572157221 */ /* 0x000fcc0000010000 */
[----:B------:R-:W1:Y:S01]  /*13020*/  MUFU.EX2 R82, R82 ;  /* 0x0000005200527308 */ /* 0x000e620000000800 */
[----:B------:R3:W-:Y:S01]  /*13030*/  STSM.16.M88.4 [R18+0x27300], R76 ;  /* 0x0273004c12007844 */ /* 0x0007e20000000200 */
[----:B--2---:R-:W-:-:S06]  /*13040*/  FADD.FTZ R22, R105, R20 ;  /* 0x0000001469167221 */ /* 0x004fcc0000010000 */
[----:B------:R-:W2:Y:S08]  /*13050*/  MUFU.EX2 R100, R100 ;  /* 0x0000006400647308 */ /* 0x000eb00000000800 */
[----:B------:R-:W2:Y:S01]  /*13060*/  MUFU.EX2 R83, R83 ;  /* 0x0000005300537308 */ /* 0x000ea20000000800 */
[----:B---3--:R-:W-:Y:S01]  /*13070*/  FADD.FTZ R76, R94, R21 ;  /* 0x000000155e4c7221 */ /* 0x008fe20000010000 */
[----:B0-----:R-:W-:-:S06]  /*13080*/  FADD.FTZ R22, R104, R22 ;  /* 0x0000001668167221 */ /* 0x001fcc0000010000 */
[----:B------:R-:W0:Y:S01]  /*13090*/  MUFU.EX2 R97, R97 ;  /* 0x0000006100617308 */ /* 0x000e220000000800 */
[----:B----4-:R-:W-:Y:S01]  /*130a0*/  FADD.FTZ R77, R95, R76 ;  /* 0x0000004c5f4d7221 */ /* 0x010fe20000010000 */
[----:B------:R-:W-:-:S06]  /*130b0*/  F2FP.F16.F32.PACK_AB R88, R132, R133 ;  /* 0x000000858458723e */ /* 0x000fcc00000000ff */
[----:B------:R-:W3:Y:S01]  /*130c0*/  MUFU.EX2 R86, R86 ;  /* 0x0000005600567308 */ /* 0x000ee20000000800 */
[----:B------:R-:W-:Y:S02]  /*130d0*/  F2FP.F16.F32.PACK_AB R89, R115, R89 ;  /* 0x000000597359723e */ /* 0x000fe400000000ff */
[----:B------:R-:W-:Y:S02]  /*130e0*/  F2FP.F16.F32.PACK_AB R90, R128, R129 ;  /* 0x00000081805a723e */ /* 0x000fe400000000ff */
[----:B------:R-:W-:-:S03]  /*130f0*/  F2FP.F16.F32.PACK_AB R91, R119, R118 ;  /* 0x00000076775b723e */ /* 0x000fc600000000ff */
[----:B------:R-:W4:Y:S01]  /*13100*/  MUFU.EX2 R96, R96 ;  /* 0x0000006000607308 */ /* 0x000f220000000800 */
[----:B-1----:R-:W-:Y:S01]  /*13110*/  FADD.FTZ R79, R101, R22 ;  /* 0x00000016654f7221 */ /* 0x002fe20000010000 */
[----:B------:R-:W-:-:S06]  /*13120*/  FADD.FTZ R78, R82, R77 ;  /* 0x0000004d524e7221 */ /* 0x000fcc0000010000 */
[----:B------:R-:W1:Y:S01]  /*13130*/  MUFU.EX2 R87, R87 ;  /* 0x0000005700577308 */ /* 0x000e620000000800 */
[----:B------:R2:W-:Y:S07]  /*13140*/  STSM.16.M88.4 [R18+0x28b00], R88 ;  /* 0x028b005812007844 */ /* 0x0005ee0000000200 */
[----:B------:R-:W1:Y:S08]  /*13150*/  MUFU.EX2 R93, R93 ;  /* 0x0000005d005d7308 */ /* 0x000e700000000800 */
[----:B------:R-:W1:Y:S01]  /*13160*/  MUFU.EX2 R73, R73 ;  /* 0x0000004900497308 */ /* 0x000e620000000800 */
[----:B--2---:R-:W-:Y:S01]  /*13170*/  FADD.FTZ R88, R100, R79 ;  /* 0x0000004f64587221 */ /* 0x004fe20000010000 */
[----:B------:R-:W-:Y:S01]  /*13180*/  FADD.FTZ R79, R83, R78 ;  /* 0x0000004e534f7221 */ /* 0x000fe20000010000 */
[----:B------:R-:W-:-:S05]  /*13190*/  F2FP.F16.F32.PACK_AB R77, R114, R0 ;  /* 0x00000000724d723e */ /* 0x000fca00000000ff */
[----:B------:R-:W2:Y:S01]  /*131a0*/  MUFU.EX2 R92, R92 ;  /* 0x0000005c005c7308 */ /* 0x000ea20000000800 */
[----:B0-----:R-:W-:Y:S01]  /*131b0*/  FADD.FTZ R89, R97, R88 ;  /* 0x0000005861597221 */ /* 0x001fe20000010000 */
[----:B---3--:R-:W-:-:S06]  /*131c0*/  FADD.FTZ R0, R86, R79 ;  /* 0x0000004f56007221 */ /* 0x008fcc0000010000 */
[----:B------:R-:W0:Y:S01]  /*131d0*/  MUFU.EX2 R81, R81 ;  /* 0x0000005100517308 */ /* 0x000e220000000800 */
[----:B----4-:R-:W-:Y:S01]  /*131e0*/  FADD.FTZ R88, R96, R89 ;  /* 0x0000005960587221 */ /* 0x010fe20000010000 */
[----:B-1----:R-:W-:-:S06]  /*131f0*/  FADD.FTZ R0, R87, R0 ;  /* 0x0000000057007221 */ /* 0x002fcc0000010000 */
[----:B------:R-:W-:Y:S08]  /*13200*/  MUFU.EX2 R84, R84 ;  /* 0x0000005400547308 */ /* 0x000ff00000000800 */
[----:B------:R-:W1:Y:S01]  /*13210*/  MUFU.EX2 R85, R85 ;  /* 0x0000005500557308 */ /* 0x000e620000000800 */
[----:B------:R-:W-:Y:S01]  /*13220*/  FADD.FTZ R89, R93, R88 ;  /* 0x000000585d597221 */ /* 0x000fe20000010000 */
[----:B------:R-:W-:Y:S01]  /*13230*/  FADD.FTZ R0, R73, R0 ;  /* 0x0000000049007221 */ /* 0x000fe20000010000 */
[----:B------:R-:W-:-:S02]  /*13240*/  F2FP.F16.F32.PACK_AB R100, R100, R101 ;  /* 0x000000656464723e */ /* 0x000fc400000000ff */
[----:B------:R-:W-:Y:S01]  /*13250*/  F2FP.F16.F32.PACK_AB R101, R83, R82 ;  /* 0x000000525365723e */ /* 0x000fe200000000ff */
[----:B--2---:R-:W-:Y:S01]  /*13260*/  FADD.FTZ R82, R92, R89 ;  /* 0x000000595c527221 */ /* 0x004fe20000010000 */
[----:B------:R-:W-:Y:S01]  /*13270*/  F2FP.F16.F32.PACK_AB R124, R124, R125 ;  /* 0x0000007d7c7c723e */ /* 0x000fe200000000ff */
[----:B0-----:R-:W-:Y:S01]  /*13280*/  FADD.FTZ R83, R81, R0 ;  /* 0x0000000051537221 */ /* 0x001fe20000010000 */
[----:B------:R-:W-:Y:S01]  /*13290*/  F2FP.F16.F32.PACK_AB R125, R107, R106 ;  /* 0x0000006a6b7d723e */ /* 0x000fe200000000ff */
[----:B------:R-:W2:Y:S01]  /*132a0*/  LDL.LU R0, [R1+0x3c] ;  /* 0x00003c0001007983 */ /* 0x000ea20000300800 */
        /* <DEDUP_REMOVED lines=8> */
[----:B------:R-:W-:Y:S01]  /*13330*/  FADD.FTZ R87, R75, R82 ;  /* 0x000000524b577221 */ /* 0x000fe20000010000 */
[----:B-1----:R-:W-:Y:S01]  /*13340*/  F2FP.F16.F32.PACK_AB R95, R85, R84 ;  /* 0x00000054555f723e */ /* 0x002fe200000000ff */
[----:B------:R-:W-:Y:S01]  /*13350*/  FADD.FTZ R84, R84, R83 ;  /* 0x0000005354547221 */ /* 0x000fe20000010000 */
[----:B------:R-:W-:Y:S01]  /*13360*/  F2FP.F16.F32.PACK_AB R92, R92, R93 ;  /* 0x0000005d5c5c723e */ /* 0x000fe200000000ff */
[----:B------:R-:W-:Y:S01]  /*13370*/  STSM.16.M88.4 [R18+0x2a300], R124 ;  /* 0x02a3007c12007844 */ /* 0x000fe20000000200 */
[----:B------:R-:W-:Y:S01]  /*13380*/  F2FP.F16.F32.PACK_AB R93, R81, R73 ;  /* 0x00000049515d723e */ /* 0x000fe200000000ff */
[----:B------:R-:W-:-:S02]  /*13390*/  FADD.FTZ R73, R74, R87 ;  /* 0x000000574a497221 */ /* 0x000fc40000010000 */
[----:B------:R0:W-:Y:S04]  /*133a0*/  STSM.16.M88.4 [R18+0x2bb00], R20 ;  /* 0x02bb001412007844 */ /* 0x0001e80000000200 */
[----:B------:R-:W-:Y:S01]  /*133b0*/  STL [R1+0x38], R73 ;  /* 0x0000384901007387 */ /* 0x000fe20000100800 */
[----:B0-----:R-:W-:-:S05]  /*133c0*/  FADD.FTZ R20, R85, R84 ;  /* 0x0000005455147221 */ /* 0x001fca0000010000 */
[----:B------:R0:W-:Y:S04]  /*133d0*/  STL [R1+0x40], R20 ;  /* 0x0000401401007387 */ /* 0x0001e80000100800 */
[----:B0-----:R-:W3:Y:S01]  /*133e0*/  LDL R20, [R1+0x5c] ;  /* 0x00005c0001147983 */ /* 0x001ee20000100800 */
[----:B------:R-:W-:Y:S02]  /*133f0*/  F2FP.F16.F32.PACK_AB R76, R108, R109 ;  /* 0x0000006d6c4c723e */ /* 0x000fe400000000ff */
[----:B------:R-:W-:Y:S02]  /*13400*/  F2FP.F16.F32.PACK_AB R78, R104, R105 ;  /* 0x00000069684e723e */ /* 0x000fe400000000ff */
[----:B------:R-:W-:Y:S02]  /*13410*/  F2FP.F16.F32.PACK_AB R102, R96, R97 ;  /* 0x000000616066723e */ /* 0x000fe400000000ff */
[----:B------:R-:W-:Y:S01]  /*13420*/  F2FP.F16.F32.PACK_AB R94, R74, R75 ;  /* 0x0000004b4a5e723e */ /* 0x000fe200000000ff */
[----:B------:R-:W-:Y:S04]  /*13430*/  STSM.16.M88.4 [R18+0x2d300], R76 ;  /* 0x02d3004c12007844 */ /* 0x000fe80000000200 */
[----:B------:R-:W-:Y:S04]  /*13440*/  STSM.16.M88.4 [R18+0x2eb00], R100 ;  /* 0x02eb006412007844 */ /* 0x000fe80000000200 */
[----:B------:R-:W-:Y:S01]  /*13450*/  STSM.16.M88.4 [R18+0x30300], R92 ;  /* 0x0303005c12007844 */ /* 0x000fe20000000200 */
[----:B------:R-:W-:Y:S01]  /*13460*/  @!PT LDS RZ, [RZ] ;  /* 0x00000000fffff984 */ /* 0x000fe20000000800 */
[----:B------:R-:W-:Y:S01]  /*13470*/  @!PT LDS RZ, [RZ] ;  /* 0x00000000fffff984 */ /* 0x000fe20000000800 */
[----:B------:R-:W-:Y:S01]  /*13480*/  @!PT LDS RZ, [RZ] ;  /* 0x00000000fffff984 */ /* 0x000fe20000000800 */
[----:B------:R-:W-:Y:S01]  /*13490*/  @!PT LDS RZ, [RZ] ;  /* 0x00000000fffff984 */ /* 0x000fe20000000800 */
[----:B------:R0:W-:Y:S06]  /*134a0*/  MEMBAR.ALL.CTA ;  /* 0x0000000000007992 */ /* 0x0001ec0000008000 */
[----:B0-----:R-:W0:Y:S01]  /*134b0*/  FENCE.VIEW.ASYNC.S ;  /* 0x00000000000073c6 */ /* 0x001e220000000000 */
        /* <DEDUP_REMOVED lines=50> */
[C---:B--2---:R-:W-:Y:S01]  /*137e0*/  ISETP.GT.AND P2, PT, R0.reuse, RZ, PT ;  /* 0x000000ff0000720c */ /* 0x044fe20003f44270 */
[----:B------:R-:W-:-:S05]  /*137f0*/  VIADD R0, R0, 0xffffffff ;  /* 0xffffffff00007836 */ /* 0x000fca0000000000 */
[----:B------:R1:W-:Y:S02]  /*13800*/  STL [R1+0x3c], R0 ;  /* 0x00003c0001007387 */ /* 0x0003e40000100800 */
[----:B-1----:R-:W-:Y:S02]  /*13810*/  IMAD.MOV.U32 R0, RZ, RZ, R154 ;  /* 0x000000ffff007224 */ /* 0x002fe400078e009a */
[----:B---3--:R1:W-:Y:S01]  /*13820*/  STL [R1+0x4], R20 ;  /* 0x0000041401007387 */ /* 0x0083e20000100800 */
[----:B0-----:R-:W-:Y:S02]  /*13830*/  NOP ;  /* 0x0000000000007918 */ /* 0x001fe40000000000 */
[----:B------:R-:W-:Y:S05]  /*13840*/  @P2 BRA `(.L_x_10442) ;  /* 0xffffffb400c02947 */ /* 0x000fea000383ffff */
.L_x_10431:
[----:B------:R-:W-:Y:S05]  /*13850*/  WARPSYNC.ALL ;  /* 0x0000000000007948 */ /* 0x000fea0003800000 */
[----:B------:R-:W-:Y:S06]  /*13860*/  BAR.ARV 0x8, 0x200 ;  /* 0x0208000000007b1d */ /* 0x000fec0000002000 */
[----:B------:R-:W-:Y:S05]  /*13870*/  @!P0 BRA `(.L_x_10443) ;  /* 0x0000000000048947 */ /* 0x000fea0003800000 */
[----:B------:R-:W-:Y:S01]  /*13880*/  BPT.TRAP 0x1 ;  /* 0x000000040000795c */ /* 0x000fe20000300000 */
.L_x_10443:
[----:B------:R-:W2:Y:S01]  /*13890*/  LDL R2, [R1+0x5c] ;  /* 0x00005c0001027983 */ /* 0x000ea20000100800 */
[----:B------:R-:W-:Y:S01]  /*138a0*/  IMAD R0, R154, 0x8, R16 ;  /* 0x000000089a007824 */ /* 0x000fe200078e0210 */
[----:B--2---:R-:W-:-:S04]  /*138b0*/  SHF.L.U32 R3, R2, 0x1f, RZ ;  /* 0x0000001f02037819 */ /* 0x004fc800000006ff */
[----:B------:R0:W2:Y:S01]  /*138c0*/  SYNCS.PHASECHK.TRANS64.TRYWAIT P2, [R0+URZ+0x31c50], R3 ;  /* 0x031c5003000075a7 */ /* 0x0000a2000804017f */
[----:B------:R-:W-:Y:S05]  /*138d0*/  @!P0 BRA `(.L_x_10444) ;  /* 0x0000000000048947 */ /* 0x000fea0003800000 */
[----:B------:R-:W-:Y:S01]  /*138e0*/  BPT.TRAP 0x1 ;  /* 0x000000040000795c */ /* 0x000fe20000300000 */
.L_x_10444:
[----:B------:R-:W3:Y:S01]  /*138f0*/  LDL.LU R2, [R1+0x7c] ;  /* 0x00007c0001027983 */ /* 0x000ee20000300800 */
[----:B------:R-:W-:Y:S02]  /*13900*/  VIADD R16, R16, 0x200 ;  /* 0x0000020010107836 */ /* 0x000fe40000000000 */
[----:B------:R-:W-:-:S03]  /*13910*/  IMAD.MOV.U32 R5, RZ, RZ, -0x3ffffff0 ;  /* 0xc0000010ff057424 */ /* 0x000fc600078e00ff */
[----:B------:R-:W-:-:S04]  /*13920*/  SHF.R.U32.HI R16, RZ, 0x4, R16 ;  /* 0x00000004ff107819 */ /* 0x000fc80000011610 */
[----:B------:R-:W-:-:S04]  /*13930*/  LOP3.LUT R16, R16, 0x3fff, RZ, 0xc0, !PT ;  /* 0x00003fff10107812 */ /* 0x000fc800078ec0ff */
[----:B------:R-:W-:Y:S02]  /*13940*/  LOP3.LUT R7, R16, 0x2400000, RZ, 0xfc, !PT ;  /* 0x0240000010077812 */ /* 0x000fe400078efcff */
[----:B---3--:R-:W-:Y:S01]  /*13950*/  LOP3.LUT R4, R2, 0x10000, RZ, 0xfc, !PT ;  /* 0x0001000002047812 */ /* 0x008fe200078efcff */
[----:B--2---:R-:W-:Y:S06]  /*13960*/  @P2 BRA `(.L_x_10445) ;  /* 0x0000000000082947 */ /* 0x004fec0003800000 */
[----:B------:R-:W2:Y:S02]  /*13970*/  SYNCS.PHASECHK.TRANS64.TRYWAIT P0, [R0+URZ+0x31c50], R3 ;  /* 0x031c5003000075a7 */ /* 0x000ea4000800017f */
[----:B--2---:R-:W-:Y:S05]  /*13980*/  @!P0 BRA `(.L_x_10446) ;  /* 0x000000a400bc8947 */ /* 0x004fea0003800000 */
.L_x_10445:
[----:B------:R-:W-:Y:S01]  /*13990*/  IMAD R2, R154, 0x6c0, R7 ;  /* 0x000006c09a027824 */ /* 0x000fe200078e0207 */
[----:B------:R-:W3:Y:S01]  /*139a0*/  LDL.LU R12, [R1+0x38] ;  /* 0x00003800010c7983 */ /* 0x000ee20000300800 */
[----:B0-2---:R-:W-:Y:S01]  /*139b0*/  IMAD.MOV.U32 R3, RZ, RZ, -0x7fffffe0 ;  /* 0x80000020ff037424 */ /* 0x005fe200078e00ff */
[----:B------:R-:W-:Y:S05]  /*139c0*/  WARPSYNC.ALL ;  /* 0x0000000000007948 */ /* 0x000fea0003800000 */
[C---:B------:R-:W-:Y:S01]  /*139d0*/  R2UR UR4, R4.reuse ;  /* 0x00000000040472ca */ /* 0x040fe200000e0000 */
[----:B------:R-:W-:Y:S01]  /*139e0*/  VIADD R6, R4, 0x180 ;  /* 0x0000018004067836 */ /* 0x000fe20000000000 */
[----:B------:R-:W-:Y:S01]  /*139f0*/  R2UR UR5, R5 ;  /* 0x00000000050572ca */ /* 0x000fe200000e0000 */
[C---:B------:R-:W-:Y:S01]  /*13a00*/  VIADD R8, R2.reuse, 0x40 ;  /* 0x0000004002087836 */ /* 0x040fe20000000000 */
[----:B------:R-:W-:Y:S01]  /*13a10*/  R2UR UR6, R2 ;  /* 0x00000000020672ca */ /* 0x000fe200000e0000 */
[----:B------:R-:W-:Y:S01]  /*13a20*/  IMAD.MOV.U32 R7, RZ, RZ, -0x3ffffff0 ;  /* 0xc0000010ff077424 */ /* 0x000fe200078e00ff */
[----:B------:R-:W-:Y:S01]  /*13a30*/  R2UR UR7, R3 ;  /* 0x00000000030772ca */ /* 0x000fe200000e0000 */
[----:B------:R-:W-:Y:S01]  /*13a40*/  WARPGROUP.ARRIVE ;  /* 0x00000000000079c5 */ /* 0x000fe20000000000 */
[----:B------:R-:W-:Y:S01]  /*13a50*/  IMAD.MOV.U32 R9, RZ, RZ, -0x7fffffe0 ;  /* 0x80000020ff097424 */ /* 0x000fe200078e00ff */
[----:B------:R-:W2:Y:S01]  /*13a60*/  LDL.LU R10, [R1+0x40] ;  /* 0x00004000010a7983 */ /* 0x000ea20000300800 */
[----:B------:R-:W-:-:S02]  /*13a70*/  IMAD.MOV.U32 R3, RZ, RZ, -0x7fffffe0 ;  /* 0x80000020ff037424 */ /* 0x000fc400078e00ff */
[----:B------:R-:W-:Y:S01]  /*13a80*/  IMAD.MOV.U32 R5, RZ, RZ, -0x3ffffff0 ;  /* 0xc0000010ff057424 */ /* 0x000fe200078e00ff */
[----:B------:R-:W4:Y:S01]  /*13a90*/  LDL.LU R11, [R1+0x5c] ;  /* 0x00005c00010b7983 */ /* 0x000f220000300800 */
[----:B------:R-:W-:-:S05]  /*13aa0*/  VIADD R154, R154, 0x1 ;  /* 0x000000019a9a7836 */ /* 0x000fca0000000000 */
[----:B------:R-:W-:Y:S01]  /*13ab0*/  HGMMA.64x96x16.F32 R24, gdesc[UR4].tnspB, R24, gsb0 ;  /* 0x41600000041879f0 */ /* 0x000fe20008000818 */
[----:B------:R-:W-:Y:S01]  /*13ac0*/  R2UR UR4, R6 ;  /* 0x00000000060472ca */ /* 0x000fe200000e0000 */
[----:B------:R-:W-:Y:S01]  /*13ad0*/  VIADD R6, R4, 0x300 ;  /* 0x0000030004067836 */ /* 0x000fe20000000000 */
[----:B------:R-:W-:Y:S01]  /*13ae0*/  R2UR UR5, R7 ;  /* 0x00000000070572ca */ /* 0x000fe200000e0000 */
[----:B------:R-:W-:Y:S01]  /*13af0*/  IMAD.MOV.U32 R7, RZ, RZ, -0x3ffffff0 ;  /* 0xc0000010ff077424 */ /* 0x000fe200078e00ff */
[----:B------:R-:W-:Y:S01]  /*13b00*/  R2UR UR6, R8 ;  /* 0x00000000080672ca */ /* 0x000fe200000e0000 */
[----:B------:R-:W-:Y:S01]  /*13b10*/  VIADD R8, R2, 0x80 ;  /* 0x0000008002087836 */ /* 0x000fe20000000000 */
[----:B------:R-:W-:Y:S01]  /*13b20*/  R2UR UR7, R9 ;  /* 0x00000000090772ca */ /* 0x000fe200000e0000 */
[----:B------:R-:W-:Y:S01]  /*13b30*/  IMAD.MOV.U32 R9, RZ, RZ, -0x7fffffe0 ;  /* 0x80000020ff097424 */ /* 0x000fe200078e00ff */
[----:B------:R-:W-:Y:S01]  /*13b40*/  ISETP.NE.AND P0, PT, R154, 0x2, PT ;  /* 0x000000029a00780c */ /* 0x000fe20003f05270 */
[----:B------:R-:W-:-:S02]  /*13b50*/  WARPGROUP.DEPBAR.LE gsb0, 0x0 ;  /* 0x00008000000079c5 */ /* 0x000fc40000010000 */
[----:B------:R-:W-:-:S08]  /*13b60*/  WARPGROUP.ARRIVE ;  /* 0x00000000000079c5 */ /* 0x000fd00000000000 */
        /* <DEDUP_REMOVED lines=9> */
[----:B------:R-:W-:Y:S02]  /*13c00*/  WARPGROUP.DEPBAR.LE gsb0, 0x0 ;  /* 0x00008000000079c5 */ /* 0x000fe40000010000 */
[----:B------:R-:W-:-:S09]  /*13c10*/  WARPGROUP.ARRIVE ;  /* 0x00000000000079c5 */ /* 0x000fd20000000000 */
        /* <DEDUP_REMOVED lines=39> */
[C---:B------:R-:W-:Y:S01]  /*13e90*/  VIADD R8, R2.reuse, 0x1c0 ;  /* 0x000001c002087836 */ /* 0x040fe20000000000 */
[----:B------:R-:W-:Y:S01]  /*13ea0*/  R2UR UR7, R9 ;  /* 0x00000000090772ca */ /* 0x000fe200000e0000 */
[----:B------:R-:W-:Y:S02]  /*13eb0*/  IMAD.MOV.U32 R9, RZ, RZ, -0x7fffffe0 ;  /* 0x80000020ff097424 */ /* 0x000fe400078e00ff */
[----:B------:R-:W-:-:S02]  /*13ec0*/  VIADD R2, R2, 0x200 ;  /* 0x0000020002027836 */ /* 0x000fc40000000000 */
[----:B------:R-:W-:Y:S01]  /*13ed0*/  VIADD R4, R4, 0xc00 ;  /* 0x00000c0004047836 */ /* 0x000fe20000000000 */
[----:B------:R-:W-:Y:S02]  /*13ee0*/  WARPGROUP.DEPBAR.LE gsb0, 0x0 ;  /* 0x00008000000079c5 */ /* 0x000fe40000010000 */
[----:B------:R-:W-:-:S06]  /*13ef0*/  WARPGROUP.ARRIVE ;  /* 0x00000000000079c5 */ /* 0x000fcc0000000000 */
[----:B------:R-:W-:Y:S01]  /*13f00*/  HGMMA.64x96x16.F32 R24, gdesc[UR4].tnspB, R24, gsb0 ;  /* 0x41600000041879f0 */ /* 0x000fe20008000818 */
[----:B------:R-:W-:Y:S02]  /*13f10*/  R2UR UR4, R6 ;  /* 0x00000000060472ca */ /* 0x000fe400000e0000 */
[----:B------:R-:W-:Y:S02]  /*13f20*/  R2UR UR5, R7 ;  /* 0x00000000070572ca */ /* 0x000fe400000e0000 */
[----:B------:R-:W-:Y:S02]  /*13f30*/  R2UR UR6, R8 ;  /* 0x00000000080672ca */ /* 0x000fe400000e0000 */
[----:B------:R-:W-:Y:S01]  /*13f40*/  R2UR UR7, R9 ;  /* 0x00000000090772ca */ /* 0x000fe200000e0000 */
[----:B------:R-:W-:Y:S02]  /*13f50*/  WARPGROUP.DEPBAR.LE gsb0, 0x0 ;  /* 0x00008000000079c5 */ /* 0x000fe40000010000 */
[----:B------:R-:W-:-:S10]  /*13f60*/  WARPGROUP.ARRIVE ;  /* 0x00000000000079c5 */ /* 0x000fd40000000000 */
[----:B------:R-:W-:Y:S01]  /*13f70*/  HGMMA.64x96x16.F32 R24, gdesc[UR4].tnspB, R24, gsb0 ;  /* 0x41600000041879f0 */ /* 0x000fe20008000818 */
[----:B------:R-:W-:Y:S02]  /*13f80*/  R2UR UR6, R2 ;  /* 0x00000000020672ca */ /* 0x000fe400000e0000 */
[----:B---3--:R-:W0:Y:S01]  /*13f90*/  SHFL.BFLY PT, R2, R12, 0x2, 0x1f ;  /* 0x0c401f000c027f89 */ /* 0x008e2200000e0000 */
[----:B------:R-:W-:Y:S02]  /*13fa0*/  R2UR UR7, R3 ;  /* 0x00000000030772ca */ /* 0x000fe400000e0000 */
[----:B------:R-:W-:Y:S01]  /*13fb0*/  R2UR UR4, R4 ;  /* 0x00000000040472ca */ /* 0x000fe200000e0000 */
[----:B--2---:R-:W2:Y:S01]  /*13fc0*/  SHFL.BFLY PT, R3, R10, 0x2, 0x1f ;  /* 0x0c401f000a037f89 */ /* 0x004ea200000e0000 */
[----:B------:R-:W-:Y:S01]  /*13fd0*/  R2UR UR5, R5 ;  /* 0x00000000050572ca */ /* 0x000fe200000e0000 */
[----:B0-----:R-:W-:Y:S01]  /*13fe0*/  FADD.FTZ R2, R2, R12 ;  /* 0x0000000c02027221 */ /* 0x001fe20000010000 */
[----:B--2---:R-:W-:-:S04]  /*13ff0*/  FADD.FTZ R4, R3, R10 ;  /* 0x0000000a03047221 */ /* 0x004fc80000010000 */
[----:B------:R-:W0:Y:S04]  /*14000*/  SHFL.BFLY PT, R3, R2, 0x1, 0x1f ;  /* 0x0c201f0002037f89 */ /* 0x000e2800000e0000 */
[----:B------:R-:W2:Y:S01]  /*14010*/  SHFL.BFLY PT, R5, R4, 0x1, 0x1f ;  /* 0x0c201f0004057f89 */ /* 0x000ea200000e0000 */
[----:B0-----:R-:W-:Y:S01]  /*14020*/  FADD.FTZ R9, R2, R3 ;  /* 0x0000000302097221 */ /* 0x001fe20000010000 */
[----:B------:R-:W-:Y:S01]  /*14030*/  SEL R2, RZ, 0x1, P0 ;  /* 0x00000001ff027807 */ /* 0x000fe20000000000 */
[----:B--2---:R-:W-:-:S03]  /*14040*/  FADD.FTZ R10, R4, R5 ;  /* 0x00000005040a7221 */ /* 0x004fc60000010000 */
[----:B------:R-:W-:Y:S02]  /*14050*/  FSETP.NE.FTZ.AND P2, PT, R9, RZ, PT ;  /* 0x000000ff0900720b */ /* 0x000fe40003f55000 */
[----:B------:R-:W-:Y:S02]  /*14060*/  CS2R R4, SRZ ;  /* 0x0000000000047805 */ /* 0x000fe4000001ff00 */
[----:B----4-:R-:W-:Y:S02]  /*14070*/  LOP3.LUT R11, R11, R2, RZ, 0x3c, !PT ;  /* 0x000000020b0b7212 */ /* 0x010fe400078e3cff */
[----:B------:R-:W-:-:S07]  /*14080*/  FSETP.NE.FTZ.AND P3, PT, R10, RZ, PT ;  /* 0x000000ff0a00720b */ /* 0x000fce0003f75000 */
[----:B------:R-:W0:Y:S08]  /*14090*/  @P2 MUFU.LG2 R3, R9 ;  /* 0x0000000900032308 */ /* 0x000e300000000c00 */
[----:B------:R2:W-:Y:S08]  /*140a0*/  @P2 MUFU.RCP R5, R9 ;  /* 0x0000000900052308 */ /* 0x0005f00000001000 */
[----:B------:R-:W3:Y:S01]  /*140b0*/  @P3 MUFU.LG2 R7, R10 ;  /* 0x0000000a00073308 */ /* 0x000ee20000000c00 */
[----:B--2---:R-:W2:Y:S01]  /*140c0*/  LDL.LU R9, [R1+0x94] ;  /* 0x0000940001097983 */ /* 0x004ea20000300800 */
[----:B------:R-:W-:-:S02]  /*140d0*/  WARPGROUP.DEPBAR.LE gsb0, 0x0 ;  /* 0x00008000000079c5 */ /* 0x000fc40000010000 */
[----:B------:R-:W-:-:S06]  /*140e0*/  WARPGROUP.ARRIVE ;  /* 0x00000000000079c5 */ /* 0x000fcc0000000000 */
[----:B------:R-:W-:Y:S01]  /*140f0*/  HGMMA.64x96x16.F32 R24, gdesc[UR4].tnspB, R24, gsb0 ;  /* 0x41600000041879f0 */ /* 0x000fe20008000818 */
[----:B------:R4:W-:Y:S01]  /*14100*/  STL [R1+0x5c], R11 ;  /* 0x00005c0b01007387 */ /* 0x0009e20000100800 */
[----:B------:R-:W5:Y:S01]  /*14110*/  @P3 MUFU.RCP R4, R10 ;  /* 0x0000000a00043308 */ /* 0x000f620000001000 */
[----:B------:R-:W-:Y:S02]  /*14120*/  @!P1 VIADD R8, R0, 0x31c60 ;  /* 0x00031c6000089836 */ /* 0x000fe40000000000 */
[C---:B------:R-:W-:Y:S01]  /*14130*/  @P2 FMUL.FTZ R6, R14.reuse, 0.69314718246459960938 ;  /* 0x3f3172180e062820 */ /* 0x040fe20000410000 */
[----:B0-----:R-:W-:Y:S01]  /*14140*/  @P2 FMUL.FTZ R3, R3, 0.69314718246459960938 ;  /* 0x3f31721803032820 */ /* 0x001fe20000410000 */
[----:B------:R-:W-:Y:S02]  /*14150*/  IMAD.MOV.U32 R0, RZ, RZ, -0x800000 ;  /* 0xff800000ff007424 */ /* 0x000fe400078e00ff */
[----:B------:R-:W-:Y:S01]  /*14160*/  @P3 FMUL.FTZ R14, R14, 0.69314718246459960938 ;  /* 0x3f3172180e0e3820 */ /* 0x000fe20000410000 */
[----:B---3--:R-:W-:Y:S01]  /*14170*/  @P3 FMUL.FTZ R7, R7, 0.69314718246459960938 ;  /* 0x3f31721807073820 */ /* 0x008fe20000410000 */
[----:B------:R-:W-:Y:S01]  /*14180*/  @!P1 PRMT R8, RZ, 0x654, R8 ;  /* 0x00000654ff089816 */ /* 0x000fe20000000008 */
[----:B------:R-:W-:Y:S01]  /*14190*/  @P2 FFMA.FTZ R0, R6, R15, R3 ;  /* 0x0000000f06002223 */ /* 0x000fe20000010003 */
[----:B------:R-:W-:-:S02]  /*141a0*/  IMAD.MOV.U32 R2, RZ, RZ, -0x800000 ;  /* 0xff800000ff027424 */ /* 0x000fc400078e00ff */
[----:B------:R-:W-:Y:S01]  /*141b0*/  @P3 FFMA.FTZ R2, R14, R72, R7 ;  /* 0x000000480e023223 */ /* 0x000fe20000010007 */
[----:B------:R-:W-:Y:S01]  /*141c0*/  SEL R154, R154, RZ, P0 ;  /* 0x000000ff9a9a7207 */ /* 0x000fe20000000000 */
[----:B------:R-:W-:Y:S02]  /*141d0*/  WARPGROUP.DEPBAR.LE gsb0, 0x0 ;  /* 0x00008000000079c5 */ /* 0x000fe40000010000 */
        /* <DEDUP_REMOVED lines=17> */
[-C--:B-----5:R-:W-:Y:S01]  /*142f0*/  FMUL.FTZ R69, R39, R4.reuse ;  /* 0x0000000427457220 */ /* 0x0a0fe20000410000 */
        /* <DEDUP_REMOVED lines=32> */
[----:B--2---:R-:W-:-:S05]  /*14500*/  VIADD R9, R9, 0x1 ;  /* 0x0000000109097836 */ /* 0x004fca0000000000 */
[----:B------:R4:W-:Y:S02]  /*14510*/  STL [R1+0x94], R9 ;  /* 0x0000940901007387 */ /* 0x0009e40000100800 */
.L_x_10390:
[----:B------:R-:W2:Y:S01]  /*14520*/  LDL R70, [R1+0x88] ;  /* 0x0000880001467983 */ /* 0x000ea20000100800 */
[----:B------:R-:W0:Y:S01]  /*14530*/  S2R R4, SR_TID.X ;  /* 0x0000000000047919 */ /* 0x000e220000002100 */
[----:B------:R-:W-:Y:S05]  /*14540*/  WARPSYNC.ALL ;  /* 0x0000000000007948 */ /* 0x000fea0003800000 */
[----:B------:R-:W3:Y:S01]  /*14550*/  S2UR UR5, SR_CgaCtaId ;  /* 0x00000000000579c3 */ /* 0x000ee20000008800 */
[----:B------:R-:W-:Y:S01]  /*14560*/  UMOV UR4, 0x400 ;  /* 0x0000040000047882 */ /* 0x000fe20000000000 */
[----:B0-----:R-:W-:-:S05]  /*14570*/  VIADD R85, R4, 0xffffff80 ;  /* 0xffffff8004557836 */ /* 0x001fca0000000000 */
[----:B------:R-:W-:-:S04]  /*14580*/  SHF.R.S32.HI R66, RZ, 0x1f, R85 ;  /* 0x0000001fff427819 */ /* 0x000fc80000011455 */
[----:B------:R-:W-:Y:S01]  /*14590*/  LEA.HI R66, R66, R85, RZ, 0x2 ;  /* 0x0000005542427211 */ /* 0x000fe200078f10ff */
[----:B---3--:R-:W-:-:S03]  /*145a0*/  ULEA UR4, UR5, UR4, 0x18 ;  /* 0x0000000405047291 */ /* 0x008fc6000f8ec03f */
[----:B------:R-:W-:-:S05]  /*145b0*/  LOP3.LUT R66, R66, 0xfffffffc, RZ, 0xc0, !PT ;  /* 0xfffffffc42427812 */ /* 0x000fca00078ec0ff */
[----:B------:R-:W-:Y:S02]  /*145c0*/  IMAD.IADD R66, R85, 0x1, -R66 ;  /* 0x0000000155427824 */ /* 0x000fe400078e0a42 */
[----:B------:R-:W-:Y:S01]  /*145d0*/  IMAD.U32 R16, RZ, RZ, UR4 ;  /* 0x00000004ff107e24 */ /* 0x000fe2000f8e00ff */
[----:B------:R-:W-:Y:S01]  /*145e0*/  BAR.SYNC.DEFER_BLOCKING 0x5, 0x200 ;  /* 0x0148000000007b1d */ /* 0x000fe20000010000 */
[----:B-1----:R-:W-:-:S04]  /*145f0*/  IMAD.SHL.U32 R32, R66, 0x8, RZ ;  /* 0x0000000842207824 */ /* 0x002fc800078e00ff */
[C---:B------:R-:W-:Y:S02]  /*14600*/  VIADD R33, R32.reuse, 0x40 ;  /* 0x0000004020217836 */ /* 0x040fe40000000000 */
[----:B------:R-:W-:Y:S01]  /*14610*/  VIADD R34, R32, 0x20 ;  /* 0x0000002020227836 */ /* 0x000fe20000000000 */
[----:B------:R-:W-:Y:S02]  /*14620*/  BSSY B0, `(.L_x_10447) ;  /* 0x00001b7000007945 */ /* 0x000fe40003800000 */
[----:B------:R-:W-:Y:S02]  /*14630*/  SHF.R.S32.HI R36, RZ, 0x1f, R33 ;  /* 0x0000001fff247819 */ /* 0x000fe40000011421 */
[----:B------:R-:W-:Y:S01]  /*14640*/  SHF.R.S32.HI R35, RZ, 0x1f, R34 ;  /* 0x0000001fff237819 */ /* 0x000fe20000011422 */
[----:B-----5:R0:W1:Y:S01]  /*14650*/  LDS.128 R104, [R16+0x31cd0] ;  /* 0x031cd00010687984 */ /* 0x0200620000000c00 */
[----:B------:R-:W-:Y:S06]  /*14660*/  BAR.ARV 0x4, 0x200 ;  /* 0x0108000000007b1d */ /* 0x000fec0000002000 */
[----:B--2---:R-:W-:Y:S01]  /*14670*/  SHF.R.S32.HI R51, RZ, 0x1f, R70 ;  /* 0x0000001fff337819 */ /* 0x004fe20000011446 */
[----:B------:R-:W-:-:S03]  /*14680*/  IMAD.SHL.U32 R55, R70, 0x4, RZ ;  /* 0x0000000446377824 */ /* 0x000fc600078e00ff */
[----:B------:R-:W-:Y:S01]  /*14690*/  SHF.L.U64.HI R54, R70, 0x2, R51 ;  /* 0x0000000246367819 */ /* 0x000fe20000010233 */
[----:B01----:R-:W-:Y:S06]  /*146a0*/  @P1 BRA `(.L_x_10448) ;  /* 0x0000001000401947 */ /* 0x003fec0003800000 */
[----:B------:R-:W2:Y:S01]  /*146b0*/  LDL R4, [R1+0xcc] ;  /* 0x0000cc0001047983 */ /* 0x000ea20000100800 */
[----:B------:R-:W-:Y:S05]  /*146c0*/  WARPSYNC.ALL ;  /* 0x0000000000007948 */ /* 0x000fea0003800000 */
[----:B------:R-:W0:Y:S01]  /*146d0*/  S2R R5, SR_SWINHI ;  /* 0x0000000000057919 */ /* 0x000e220000002f00 */
[----:B------:R-:W-:Y:S01]  /*146e0*/  F2FP.F16.F32.PACK_AB R6, R79, R6 ;  /* 0x000000064f06723e */ /* 0x000fe200000000ff */
[----:B------:R-:W-:Y:S01]  /*146f0*/  ULDC.64 UR4, c[0x0][0xc00] ;  /* 0x0003000000047ab9 */ /* 0x000fe20000000a00 */
[----:B------:R-:W-:Y:S02]  /*14700*/  F2FP.F16.F32.PACK_AB R22, R75, R22 ;  /* 0x000000164b16723e */ /* 0x000fe400000000ff */
[----:B------:R-:W-:-:S02]  /*14710*/  MOV R24, R16 ;  /* 0x0000001000187202 */ /* 0x000fc40000000f00 */
[----:B0-----:R-:W-:Y:S01]  /*14720*/  MOV R25, R5 ;  /* 0x0000000500197202 */ /* 0x001fe20000000f00 */
[----:B------:R-:W-:Y:S02]  /*14730*/  BAR.SYNC.DEFER_BLOCKING 0x1, 0x180 ;  /* 0x0046000000007b1d */ /* 0x000fe40000010000 */
[----:B--2---:R-:W-:-:S03]  /*14740*/  IMAD.WIDE R4, R4, 0x2, R24 ;  /* 0x0000000204047825 */ /* 0x004fc600078e0218 */
[C---:B------:R-:W-:Y:S02]  /*14750*/  IADD3 R59, P4, R4.reuse, 0x20, RZ ;  /* 0x00000020043b7810 */ /* 0x040fe40007f9e0ff */
[C---:B------:R-:W-:Y:S02]  /*14760*/  IADD3 R67, P2, R4.reuse, 0x3020, RZ ;  /* 0x0000302004437810 */ /* 0x040fe40007f5e0ff */
[----:B----4-:R-:W-:Y:S01]  /*14770*/  LOP3.LUT R8, R59, 0x180, RZ, 0xc0, !PT ;  /* 0x000001803b087812 */ /* 0x010fe200078ec0ff */
[--C-:B------:R-:W-:Y:S01]  /*14780*/  IMAD.X R13, RZ, RZ, R5.reuse, P4 ;  /* 0x000000ffff0d7224 */ /* 0x100fe200020e0605 */
[----:B------:R-:W-:Y:S01]  /*14790*/  IADD3 R63, P3, R4, 0x3000, RZ ;  /* 0x00003000043f7810 */ /* 0x000fe20007f7e0ff */
[--C-:B------:R-:W-:Y:S01]  /*147a0*/  IMAD.X R21, RZ, RZ, R5.reuse, P2 ;  /* 0x000000ffff157224 */ /* 0x100fe200010e0605 */
[----:B------:R-:W-:Y:S02]  /*147b0*/  SHF.R.U64 R8, R8, 0x3, RZ ;  /* 0x0000000308087819 */ /* 0x000fe400000012ff */
[C---:B------:R-:W-:Y:S01]  /*147c0*/  IADD3 R62, P0, R4.reuse, 0x6020, RZ ;  /* 0x00006020043e7810 */ /* 0x040fe20007f1e0ff */
[----:B------:R-:W-:Y:S01]  /*147d0*/  IMAD.X R15, RZ, RZ, R5, P3 ;  /* 0x000000ffff0f7224 */ /* 0x000fe200018e0605 */
[----:B------:R-:W-:-:S02]  /*147e0*/  LOP3.LUT R9, R4, 0x180, RZ, 0xc0, !PT ;  /* 0x0000018004097812 */ /* 0x000fc400078ec0ff */
[----:B------:R-:W-:Y:S01]  /*147f0*/  IADD3 R83, P1, R4, 0x6000, RZ ;  /* 0x0000600004537810 */ /* 0x000fe20007f3e0ff */
[----:B------:R-:W-:Y:S01]  /*14800*/  IMAD.X R11, RZ, RZ, R5, P0 ;  /* 0x000000ffff0b7224 */ /* 0x000fe200000e0605 */
[----:B------:R-:W-:Y:S02]  /*14810*/  LOP3.LUT R12, R8, R59, RZ, 0x3c, !PT ;  /* 0x0000003b080c7212 */ /* 0x000fe400078e3cff */
        /* <DEDUP_REMOVED lines=8> */
[----:B------:R-:W-:Y:S01]  /*148a0*/  LOP3.LUT R4, R9, R4, RZ, 0x3c, !PT ;  /* 0x0000000409047212 */ /* 0x000fe200078e3cff */
[----:B------:R-:W-:Y:S01]  /*148b0*/  IMAD.X R9, RZ, RZ, R5, P1 ;  /* 0x000000ffff097224 */ /* 0x000fe200008e0605 */
[----:B------:R-:W-:-:S02]  /*148c0*/  SHF.R.U64 R58, R58, 0x3, RZ ;  /* 0x000000033a3a7819 */ /* 0x000fc400000012ff */
[----:B------:R-:W-:Y:S02]  /*148d0*/  LOP3.LUT R20, R10, R67, RZ, 0x3c, !PT ;  /* 0x000000430a147212 */ /* 0x000fe400078e3cff */
[----:B------:R-:W-:Y:S02]  /*148e0*/  LOP3.LUT R14, R8, R63, RZ, 0x3c, !PT ;  /* 0x0000003f080e7212 */ /* 0x000fe400078e3cff */
[----:B------:R-:W-:Y:S02]  /*148f0*/  LOP3.LUT R10, R59, R62, RZ, 0x3c, !PT ;  /* 0x0000003e3b0a7212 */ /* 0x000fe400078e3cff */
[----:B------:R-:W-:Y:S02]  /*14900*/  MOV R62, R4 ;  /* 0x00000004003e7202 */ /* 0x000fe40000000f00 */
[----:B------:R-:W-:Y:S02]  /*14910*/  F2FP.F16.F32.PACK_AB R4, R80, R7 ;  /* 0x000000075004723e */ /* 0x000fe400000000ff */
[----:B------:R-:W-:-:S02]  /*14920*/  LOP3.LUT R8, R58, R83, RZ, 0x3c, !PT ;  /* 0x000000533a087212 */ /* 0x000fc400078e3cff */
[----:B------:R-:W-:Y:S02]  /*14930*/  F2FP.F16.F32.PACK_AB R7, R81, R60 ;  /* 0x0000003c5107723e */ /* 0x000fe400000000ff */
[----:B------:R-:W-:Y:S02]  /*14940*/  F2FP.F16.F32.PACK_AB R5, R84, R61 ;  /* 0x0000003d5405723e */ /* 0x000fe400000000ff */
[----:B------:R-:W-:Y:S02]  /*14950*/  MOV R60, R12 ;  /* 0x0000000c003c7202 */ /* 0x000fe40000000f00 */
[----:B------:R-:W-:Y:S01]  /*14960*/  MOV R59, R14 ;  /* 0x0000000e003b7202 */ /* 0x000fe20000000f00 */
[----:B------:R0:W-:Y:S01]  /*14970*/  STSM.16.M88.4 [R62], R4 ;  /* 0x000000043e007844 */ /* 0x0001e20000000200 */
[----:B------:R-:W-:Y:S02]  /*14980*/  MOV R58, R20 ;  /* 0x00000014003a7202 */ /* 0x000fe40000000f00 */
        /* <DEDUP_REMOVED lines=8> */
[----:B------:R-:W-:Y:S02]  /*14a10*/  ISETP.NE.U32.AND P0, PT, RZ, UR4, PT ;  /* 0x00000004ff007c0c */ /* 0x000fe4000bf05070 */
[----:B------:R-:W-:Y:S01]  /*14a20*/  MOV R53, R8 ;  /* 0x0000000800357202 */ /* 0x000fe20000000f00 */
[----:B------:R1:W-:Y:S01]  /*14a30*/  STSM.16.M88.4 [R59], R20 ;  /* 0x000000143b007844 */ /* 0x0003e20000000200 */
[----:B------:R-:W-:Y:S02]  /*14a40*/  MOV R42, R10 ;  /* 0x0000000a002a7202 */ /* 0x000fe40000000f00 */
[----:B0-----:R-:W-:Y:S02]  /*14a50*/  F2FP.F16.F32.PACK_AB R4, R74, R41 ;  /* 0x000000294a04723e */ /* 0x001fe400000000ff */
[----:B------:R-:W-:Y:S02]  /*14a60*/  F2FP.F16.F32.PACK_AB R5, R64, R39 ;  /* 0x000000274005723e */ /* 0x000fe400000000ff */
[----:B------:R-:W-:-:S02]  /*14a70*/  F2FP.F16.F32.PACK_AB R6, R45, R40 ;  /* 0x000000282d06723e */ /* 0x000fc400000000ff */
[----:B------:R-:W-:Y:S01]  /*14a80*/  F2FP.F16.F32.PACK_AB R7, R47, R38 ;  /* 0x000000262f07723e */ /* 0x000fe200000000ff */
[----:B------:R-:W-:Y:S01]  /*14a90*/  IMAD.MOV.U32 R38, RZ, RZ, RZ ;  /* 0x000000ffff267224 */ /* 0x000fe200078e00ff */
[----:B------:R-:W-:Y:S02]  /*14aa0*/  F2FP.F16.F32.PACK_AB R8, R44, R3 ;  /* 0x000000032c08723e */ /* 0x000fe400000000ff */
[----:B------:R-:W-:Y:S01]  /*14ab0*/  F2FP.F16.F32.PACK_AB R9, R50, R31 ;  /* 0x0000001f3209723e */ /* 0x000fe200000000ff */
[----:B------:R0:W-:Y:S01]  /*14ac0*/  STSM.16.M88.4 [R58], R4 ;  /* 0x000000043a007844 */ /* 0x0001e20000000200 */
[----:B------:R-:W-:Y:S01]  /*14ad0*/  F2FP.F16.F32.PACK_AB R10, R49, R28 ;  /* 0x0000001c310a723e */ /* 0x000fe200000000ff */
[----:B------:R-:W2:Y:S01]  /*14ae0*/  LDC R3, c[0x0][0xbe8] ;  /* 0x0002fa00ff037b82 */ /* 0x000ea20000000800 */
[----:B-1----:R-:W-:Y:S02]  /*14af0*/  IADD3 R20, P1, R55, UR4, RZ ;  /* 0x0000000437147c10 */ /* 0x002fe4000ff3e0ff */
[----:B------:R-:W-:-:S02]  /*14b00*/  F2FP.F16.F32.PACK_AB R11, R43, R30 ;  /* 0x0000001e2b0b723e */ /* 0x000fc400000000ff */
[----:B------:R-:W-:Y:S02]  /*14b10*/  F2FP.F16.F32.PACK_AB R12, R48, R29 ;  /* 0x0000001d300c723e */ /* 0x000fe400000000ff */
[----:B------:R-:W-:Y:S01]  /*14b20*/  F2FP.F16.F32.PACK_AB R13, R46, R27 ;  /* 0x0000001b2e0d723e */ /* 0x000fe200000000ff */
[----:B------:R1:W-:Y:S01]  /*14b30*/  STSM.16.M88.4 [R53], R8 ;  /* 0x0000000835007844 */ /* 0x0003e20000000200 */
[----:B------:R-:W-:Y:S02]  /*14b40*/  F2FP.F16.F32.PACK_AB R14, R52, R37 ;  /* 0x00000025340e723e */ /* 0x000fe400000000ff */
[----:B------:R-:W-:Y:S02]  /*14b50*/  F2FP.F16.F32.PACK_AB R15, R71, R26 ;  /* 0x0000001a470f723e */ /* 0x000fe400000000ff */
[----:B------:R-:W-:Y:S02]  /*14b60*/  ISETP.NE.AND.EX P0, PT, RZ, UR5, PT, P0 ;  /* 0x00000005ff007c0c */ /* 0x000fe4000bf05300 */
[----:B------:R-:W-:Y:S01]  /*14b70*/  IADD3.X R21, R54, UR5, RZ, P1, !PT ;  /* 0x0000000536157c10 */ /* 0x000fe20008ffe4ff */
[----:B------:R-:W-:Y:S01]  /*14b80*/  ULDC.64 UR4, c[0x0][0xc08] ;  /* 0x0003020000047ab9 */ /* 0x000fe20000000a00 */
[----:B------:R3:W-:Y:S01]  /*14b90*/  STSM.16.M88.4 [R42], R12 ;  /* 0x0000000c2a007844 */ /* 0x0007e20000000200 */
[----:B------:R-:W-:Y:S01]  /*14ba0*/  BAR.SYNC.DEFER_BLOCKING 0x1, 0x180 ;  /* 0x0046000000007b1d */ /* 0x000fe20000010000 */
[----:B------:R-:W-:-:S04]  /*14bb0*/  ISETP.NE.U32.AND P2, PT, RZ, UR4, PT ;  /* 0x00000004ff007c0c */ /* 0x000fc8000bf45070 */
[----:B------:R-:W-:-:S13]  /*14bc0*/  ISETP.NE.AND.EX P2, PT, RZ, UR5, PT, P2 ;  /* 0x00000005ff007c0c */ /* 0x000fda000bf45320 */
[----:B0-----:R-:W-:Y:S01]  /*14bd0*/  @P2 IADD3 R4, P3, R55, UR4, RZ ;  /* 0x0000000437042c10 */ /* 0x001fe2000ff7e0ff */
[----:B------:R-:W-:Y:S02]  /*14be0*/  ULDC UR4, c[0x0][0xa88] ;  /* 0x0002a20000047ab9 */ /* 0x000fe40000000800 */
[----:B-1----:R-:W-:Y:S01]  /*14bf0*/  IMAD.U32 R10, RZ, RZ, UR4 ;  /* 0x00000004ff0a7e24 */ /* 0x002fe2000f8e00ff */
[----:B------:R-:W-:Y:S01]  /*14c00*/  @P2 IADD3.X R5, R54, UR5, RZ, P3, !PT ;  /* 0x0000000536052c10 */ /* 0x000fe20009ffe4ff */
[----:B------:R3:W5:Y:S01]  /*14c10*/  @P0 LDG.E R38, desc[UR60][R20.64] ;  /* 0x0000003c14260981 */ /* 0x000762000c1e1900 */
[----:B--2---:R-:W-:-:S03]  /*14c20*/  ISETP.NE.AND P1, PT, R3, 0x1, PT ;  /* 0x000000010300780c */ /* 0x004fc60003f25270 */
[----:B------:R3:W5:Y:S10]  /*14c30*/  @P2 LDG.E R10, desc[UR60][R4.64] ;  /* 0x0000003c040a2981 */ /* 0x000774000c1e1900 */
[----:B------:R-:W0:Y:S08]  /*14c40*/  @P1 LDC R6, c[0x0][0xbec] ;  /* 0x0002fb00ff061b82 */ /* 0x000e300000000800 */
[----:B------:R-:W1:Y:S01]  /*14c50*/  @P1 LDC R23, c[0x0][0xbf0] ;  /* 0x0002fc00ff171b82 */ /* 0x000e620000000800 */
[----:B---3--:R-:W-:Y:S05]  /*14c60*/  @P2 BRA `(.L_x_10449) ;  /* 0x0000000000102947 */ /* 0x008fea0003800000 */
[----:B------:R-:W-:Y:S05]  /*14c70*/  @!P0 BRA `(.L_x_10449) ;  /* 0x00000000000c8947 */ /* 0x000fea0003800000 */
[----:B------:R-:W2:Y:S04]  /*14c80*/  LDG.E R5, desc[UR60][R20.64] ;  /* 0x0000003c14057981 */ /* 0x000ea8000c1e1900 */
[----:B-----5:R-:W2:Y:S02]  /*14c90*/  LDG.E R10, desc[UR60][R20.64+0x4] ;  /* 0x0000043c140a7981 */ /* 0x020ea4000c1e1900 */
[----:B--2---:R-:W-:-:S07]  /*14ca0*/  IMAD.IADD R10, R10, 0x1, -R5 ;  /* 0x000000010a0a7824 */ /* 0x004fce00078e0a05 */
.L_x_10449:
[----:B------:R-:W2:Y:S01]  /*14cb0*/  LDL R4, [R1+0xc4] ;  /* 0x0000c40001047983 */ /* 0x000ea20000100800 */
[--C-:B------:R-:W-:Y:S01]  /*14cc0*/  SHF.R.S32.HI R48, RZ, 0x1f, R85.reuse ;  /* 0x0000001fff307819 */ /* 0x100fe20000011455 */
[----:B------:R-:W-:Y:S01]  /*14cd0*/  ULDC.64 UR4, c[0x0][0xb90] ;  /* 0x0002e40000047ab9 */ /* 0x000fe20000000a00 */
[----:B-----5:R-:W-:Y:S01]  /*14ce0*/  SHF.R.S32.HI R39, RZ, 0x1f, R38 ;  /* 0x0000001fff277819 */ /* 0x020fe20000011426 */
[----:B------:R-:W3:Y:S01]  /*14cf0*/  LDL.LU R50, [R1+0x8c] ;  /* 0x00008c0001327983 */ /* 0x000ee20000300800 */
[----:B------:R-:W-:Y:S02]  /*14d00*/  SEL R44, R70, RZ, !P0 ;  /* 0x000000ff462c7207 */ /* 0x000fe40004000000 */
[----:B------:R-:W-:Y:S01]  /*14d10*/  SEL R51, R51, RZ, !P0 ;  /* 0x000000ff33337207 */ /* 0x000fe20004000000 */
[----:B------:R-:W2:Y:S01]  /*14d20*/  LDL.LU R46, [R1+0x90] ;  /* 0x00009000012e7983 */ /* 0x000ea20000300800 */
[----:B------:R-:W-:Y:S02]  /*14d30*/  LEA.HI R48, R48, R85, RZ, 0x2 ;  /* 0x0000005530307211 */ /* 0x000fe400078f10ff */
[----:B------:R-:W-:Y:S01]  /*14d40*/  SHF.R.S32.HI R26, RZ, 0x1f, R85 ;  /* 0x0000001fff1a7819 */ /* 0x000fe20000011455 */
[----:B------:R-:W4:Y:S01]  /*14d50*/  LDL R22, [R1+0xc0] ;  /* 0x0000c00001167983 */ /* 0x000f220000100800 */
[----:B------:R-:W-:Y:S01]  /*14d60*/  SHF.R.S32.HI R48, RZ, 0x2, R48 ;  /* 0x00000002ff307819 */ /* 0x000fe20000011430 */
[----:B------:R-:W-:Y:S01]  /*14d70*/  IMAD R37, R10, R3, RZ ;  /* 0x000000030a257224 */ /* 0x000fe200078e02ff */
[----:B------:R-:W4:Y:S03]  /*14d80*/  @P1 LDC R47, c[0x0][0xbec] ;  /* 0x0002fb00ff2f1b82 */ /* 0x000f260000000800 */
[----:B------:R-:W-:Y:S01]  /*14d90*/  IMAD R11, R48, 0x20, R32 ;  /* 0x00000020300b7824 */ /* 0x000fe200078e0220 */
[----:B------:R-:W-:-:S04]  /*14da0*/  LEA.HI R26, R26, R85, RZ, 0x7 ;  /* 0x000000551a1a7211 */ /* 0x000fc800078f38ff */
[----:B------:R-:W-:Y:S01]  /*14db0*/  LOP3.LUT R26, R26, 0xffffff80, RZ, 0xc0, !PT ;  /* 0xffffff801a1a7812 */ /* 0x000fe200078ec0ff */
[----:B------:R-:W4:Y:S04]  /*14dc0*/  @P1 LDC R49, c[0x0][0xbf0] ;  /* 0x0002fc00ff311b82 */ /* 0x000f280000000800 */
[----:B------:R-:W-:Y:S01]  /*14dd0*/  IMAD.IADD R26, R85, 0x1, -R26 ;  /* 0x00000001551a7824 */ /* 0x000fe200078e0a1a */
[----:B------:R-:W-:Y:S01]  /*14de0*/  BSSY B1, `(.L_x_10450) ;  /* 0x0000089000017945 */ /* 0x000fe20003800000 */
[----:B---3--:R-:W-:Y:S01]  /*14df0*/  SHF.R.S32.HI R45, RZ, 0x1f, R50 ;  /* 0x0000001fff2d7819 */ /* 0x008fe20000011432 */
[----:B--2---:R-:W-:-:S04]  /*14e00*/  IMAD R15, R46, 0xc0, R4 ;  /* 0x000000c02e0f7824 */ /* 0x004fc800078e0204 */
[----:B------:R-:W-:Y:S02]  /*14e10*/  IMAD R4, R45, UR4, RZ ;  /* 0x000000042d047c24 */ /* 0x000fe4000f8e02ff */
[----:B0-----:R-:W-:-:S04]  /*14e20*/  @P1 IMAD.HI.U32 R6, R15, R6, RZ ;  /* 0x000000060f061227 */ /* 0x001fc800078e00ff */
[C---:B------:R-:W-:Y:S02]  /*14e30*/  IMAD R7, R50.reuse, UR5, R4 ;  /* 0x0000000532077c24 */ /* 0x040fe4000f8e0204 */
[----:B------:R-:W-:Y:S01]  /*14e40*/  IMAD.MOV.U32 R9, RZ, RZ, R15 ;  /* 0x000000ffff097224 */ /* 0x000fe200078e000f */
[----:B-1----:R-:W-:Y:S01]  /*14e50*/  @P1 SHF.R.U32.HI R9, RZ, R23, R6 ;  /* 0x00000017ff091219 */ /* 0x002fe20000011606 */
[----:B------:R-:W-:Y:S01]  /*14e60*/  IMAD.WIDE.U32 R4, R50, UR4, R38 ;  /* 0x0000000432047c25 */ /* 0x000fe2000f8e0026 */
[----:B------:R-:W-:-:S03]  /*14e70*/  ULDC.64 UR4, c[0x0][0xb98] ;  /* 0x0002e60000047ab9 */ /* 0x000fc60000000a00 */
[----:B------:R-:W-:Y:S02]  /*14e80*/  IMAD.IADD R5, R5, 0x1, R7 ;  /* 0x0000000105057824 */ /* 0x000fe400078e0207 */
[----:B------:R-:W-:Y:S02]  /*14e90*/  IMAD.MOV R8, RZ, RZ, -R9 ;  /* 0x000000ffff087224 */ /* 0x000fe400078e0a09 */
[----:B------:R-:W-:-:S04]  /*14ea0*/  IMAD.WIDE.U32 R6, R44, UR4, R4 ;  /* 0x000000042c067c25 */ /* 0x000fc8000f8e0004 */
[----:B------:R-:W-:-:S04]  /*14eb0*/  IMAD.WIDE R4, R11, 0x2, R24 ;  /* 0x000000020b047825 */ /* 0x000fc800078e0218 */
[----:B------:R-:W-:Y:S02]  /*14ec0*/  IMAD R13, R51, UR4, RZ ;  /* 0x00000004330d7c24 */ /* 0x000fe4000f8e02ff */
        /* <DEDUP_REMOVED lines=12> */
[----:B------:R-:W-:Y:S01]  /*14f90*/  IMAD.IADD R7, R7, 0x1, R15 ;  /* 0x0000000107077824 */ /* 0x000fe200078e020f */
[----:B------:R-:W-:-:S04]  /*14fa0*/  IADD3 R9, P2, R4, 0x1800, RZ ;  /* 0x0000180004097810 */ /* 0x000fc80007f5e0ff */
[----:B------:R-:W-:Y:S01]  /*14fb0*/  LEA.HI.X R15, R6, UR5, R7, 0x2, P0 ;  /* 0x00000005060f7c11 */ /* 0x000fe200080f1407 */
[----:B------:R-:W-:Y:S01]  /*14fc0*/  SHFL.IDX PT, R42, R14, RZ, 0x1c1f ;  /* 0x001c1fff0e2a7589 */ /* 0x000fe200000e0000 */
[----:B------:R-:W-:Y:S01]  /*14fd0*/  LOP3.LUT R8, R9, 0x180, RZ, 0xc0, !PT ;  /* 0x0000018009087812 */ /* 0x000fe200078ec0ff */
[----:B----4-:R-:W-:Y:S01]  /*14fe0*/  IMAD R6, R46, 0xc0, R22 ;  /* 0x000000c02e067824 */ /* 0x010fe200078e0216 */
[----:B------:R-:W-:Y:S01]  /*14ff0*/  IADD3 R13, P3, R4, 0x3000, RZ ;  /* 0x00003000040d7810 */ /* 0x000fe20007f7e0ff */
[----:B------:R-:W0:Y:S01]  /*15000*/  SHFL.IDX PT, R43, R15, RZ, 0x1c1f ;  /* 0x001c1fff0f2b7589 */ /* 0x000e2200000e0000 */
[----:B------:R-:W-:Y:S01]  /*15010*/  SHF.R.U64 R8, R8, 0x3, RZ ;  /* 0x0000000308087819 */ /* 0x000fe200000012ff */
[----:B------:R-:W-:Y:S01]  /*15020*/  ULDC.64 UR4, c[0x0][0xaa0] ;  /* 0x0002a80000047ab9 */ /* 0x000fe20000000a00 */
[----:B------:R-:W-:Y:S01]  /*15030*/  LOP3.LUT P0, RZ, R26, 0x3, RZ, 0xc0, !PT ;  /* 0x000000031aff7812 */ /* 0x000fe2000780c0ff */
[----:B------:R-:W-:Y:S01]  /*15040*/  SHFL.IDX PT, R40, R14, 0x1, 0x1c1f ;  /* 0x003c1f000e287f89 */ /* 0x000fe200000e0000 */
[----:B------:R-:W-:-:S03]  /*15050*/  LOP3.LUT R8, R8, R9, RZ, 0x3c, !PT ;  /* 0x0000000908087212 */ /* 0x000fc600078e3cff */
[----:B------:R-:W1:Y:S01]  /*15060*/  SHFL.IDX PT, R41, R15, 0x1, 0x1c1f ;  /* 0x003c1f000f297f89 */ /* 0x000e6200000e0000 */
[----:B------:R-:W-:Y:S01]  /*15070*/  IMAD.X R9, RZ, RZ, R5, P2 ;  /* 0x000000ffff097224 */ /* 0x000fe200010e0605 */
[C---:B------:R-:W-:Y:S01]  /*15080*/  ISETP.GE.OR P2, PT, R6.reuse, R37, P0 ;  /* 0x000000250600720c */ /* 0x040fe20000746670 */
[----:B------:R-:W-:-:S05]  /*15090*/  VIADD R6, R6, 0x8 ;  /* 0x0000000806067836 */ /* 0x000fca0000000000 */
[----:B------:R-:W-:Y:S01]  /*150a0*/  ISETP.GE.OR P0, PT, R6, R37, P0 ;  /* 0x000000250600720c */ /* 0x000fe20000706670 */
[----:B------:R-:W-:Y:S01]  /*150b0*/  IMAD R39, R39, UR4, RZ ;  /* 0x0000000427277c24 */ /* 0x000fe2000f8e02ff */
[----:B------:R-:W-:-:S04]  /*150c0*/  LOP3.LUT R12, R13, 0x180, RZ, 0xc0, !PT ;  /* 0x000001800d0c7812 */ /* 0x000fc800078ec0ff */
[----:B------:R-:W-:Y:S01]  /*150d0*/  SHF.R.U64 R12, R12, 0x3, RZ ;  /* 0x000000030c0c7819 */ /* 0x000fe200000012ff */
[----:B0-----:R0:W-:Y:S01]  /*150e0*/  @!P2 ST.E desc[UR60][R42.64], R0 ;  /* 0x000000002a00a985 */ /* 0x0011e2000c10193c */
[----:B------:R-:W-:Y:S02]  /*150f0*/  IADD3 R21, P5, R4, 0x4800, RZ ;  /* 0x0000480004157810 */ /* 0x000fe40007fbe0ff */
[----:B------:R-:W-:Y:S01]  /*15100*/  LOP3.LUT R12, R12, R13, RZ, 0x3c, !PT ;  /* 0x0000000d0c0c7212 */ /* 0x000fe200078e3cff */
[----:B------:R-:W-:Y:S01]  /*15110*/  IMAD.X R13, RZ, RZ, R5, P3 ;  /* 0x000000ffff0d7224 */ /* 0x000fe200018e0605 */
[----:B------:R-:W-:Y:S01]  /*15120*/  IADD3 R25, P4, R4, 0x6000, RZ ;  /* 0x0000600004197810 */ /* 0x000fe20007f9e0ff */
[----:B-1----:R1:W-:Y:S01]  /*15130*/  @!P0 ST.E desc[UR60][R40.64], R2 ;  /* 0x0000000228008985 */ /* 0x0023e2000c10193c */
[----:B0-----:R-:W-:Y:S02]  /*15140*/  IMAD R0, R66, 0x60, R48 ;  /* 0x0000006042007824 */ /* 0x001fe400078e0230 */
[----:B------:R-:W-:Y:S01]  /*15150*/  IMAD R43, R38, UR5, R39 ;  /* 0x00000005262b7c24 */ /* 0x000fe2000f8e0227 */
[----:B------:R-:W-:Y:S01]  /*15160*/  IADD3 R7, P3, R4, 0x7800, RZ ;  /* 0x0000780004077810 */ /* 0x000fe20007f7e0ff */
[----:B------:R-:W-:Y:S01]  /*15170*/  IMAD.WIDE.U32 R38, R38, UR4, RZ ;  /* 0x0000000426267c25 */ /* 0x000fe2000f8e00ff */
[----:B------:R-:W-:Y:S01]  /*15180*/  ULDC.64 UR4, c[0x0][0xae8] ;  /* 0x0002ba0000047ab9 */ /* 0x000fe20000000a00 */
[----:B------:R-:W-:Y:S01]  /*15190*/  LOP3.LUT R20, R21, 0x180, RZ, 0xc0, !PT ;  /* 0x0000018015147812 */ /* 0x000fe200078ec0ff */
[----:B------:R-:W5:Y:S01]  /*151a0*/  LD.E.128 R12, desc[UR60][R12.64] ;  /* 0x0000003c0c0c7980 */ /* 0x000f62000c101d00 */
[----:B-1----:R-:W-:-:S02]  /*151b0*/  IMAD R40, R46, 0xc0, R0 ;  /* 0x000000c02e287824 */ /* 0x002fc400078e0200 */
[----:B------:R-:W-:Y:S02]  /*151c0*/  IMAD.IADD R39, R39, 0x1, R43 ;  /* 0x0000000127277824 */ /* 0x000fe400078e022b */
[----:B------:R-:W-:Y:S02]  /*151d0*/  IMAD R45, R45, UR4, RZ ;  /* 0x000000042d2d7c24 */ /* 0x000fe4000f8e02ff */
[----:B------:R-:W-:Y:S01]  /*151e0*/  @P1 IMAD.HI.U32 R0, R40, R47, RZ ;  /* 0x0000002f28001227 */ /* 0x000fe200078e00ff */
[----:B------:R-:W-:Y:S02]  /*151f0*/  LOP3.LUT R24, R25, 0x180, RZ, 0xc0, !PT ;  /* 0x0000018019187812 */ /* 0x000fe400078ec0ff */
[----:B------:R-:W-:Y:S01]  /*15200*/  LOP3.LUT R11, R4, 0x180, RZ, 0xc0, !PT ;  /* 0x00000180040b7812 */ /* 0x000fe200078ec0ff */
[C---:B------:R-:W-:Y:S01]  /*15210*/  IMAD R45, R50.reuse, UR5, R45 ;  /* 0x00000005322d7c24 */ /* 0x040fe2000f8e022d */
[----:B------:R-:W-:Y:S01]  /*15220*/  LOP3.LUT R6, R7, 0x180, RZ, 0xc0, !PT ;  /* 0x0000018007067812 */ /* 0x000fe200078ec0ff */
[----:B------:R-:W-:Y:S01]  /*15230*/  IMAD.WIDE.U32 R38, R50, UR4, R38 ;  /* 0x0000000432267c25 */ /* 0x000fe2000f8e0026 */
[----:B------:R-:W-:Y:S01]  /*15240*/  ULDC.64 UR4, c[0x0][0xaf0] ;  /* 0x0002bc0000047ab9 */ /* 0x000fe20000000a00 */
[----:B------:R-:W-:-:S02]  /*15250*/  SHF.R.U64 R20, R20, 0x3, RZ ;  /* 0x0000000314147819 */ /* 0x000fc400000012ff */
[----:B------:R-:W-:Y:S01]  /*15260*/  IMAD.MOV.U32 R41, RZ, RZ, R40 ;  /* 0x000000ffff297224 */ /* 0x000fe200078e0028 */
[----:B------:R-:W-:Y:S01]  /*15270*/  @P1 SHF.R.U32.HI R41, RZ, R49, R0 ;  /* 0x00000031ff291219 */ /* 0x000fe20000011600 */
[----:B------:R-:W-:Y:S01]  /*15280*/  IMAD R51, R51, UR4, RZ ;  /* 0x0000000433337c24 */ /* 0x000fe2000f8e02ff */
[----:B------:R-:W-:Y:S01]  /*15290*/  SHF.R.U64 R24, R24, 0x3, RZ ;  /* 0x0000000318187819 */ /* 0x000fe200000012ff */
[----:B------:R-:W-:Y:S01]  /*152a0*/  IMAD.IADD R39, R39, 0x1, R45 ;  /* 0x0000000127277824 */ /* 0x000fe200078e022d */
[----:B------:R-:W-:Y:S02]  /*152b0*/  SHF.R.U64 R11, R11, 0x3, RZ ;  /* 0x000000030b0b7819 */ /* 0x000fe400000012ff */
[----:B------:R-:W-:Y:S01]  /*152c0*/  SHF.R.U64 R6, R6, 0x3, RZ ;  /* 0x0000000306067819 */ /* 0x000fe200000012ff */
[----:B------:R-:W-:Y:S01]  /*152d0*/  IMAD R51, R44, UR5, R51 ;  /* 0x000000052c337c24 */ /* 0x000fe2000f8e0233 */
        /* <DEDUP_REMOVED lines=9> */
[----:B------:R-:W-:Y:S01]  /*15370*/  IMAD.WIDE.U32 R44, R44, UR4, R38 ;  /* 0x000000042c2c7c25 */ /* 0x000fe2000f8e0026 */
[----:B------:R-:W-:Y:S01]  /*15380*/  ULDC.64 UR4, c[0x0][0xae0] ;  /* 0x0002b80000047ab9 */ /* 0x000fe20000000a00 */
[----:B------:R-:W5:Y:S02]  /*15390*/  LD.E.128 R8, desc[UR60][R8.64] ;  /* 0x0000003c08087980 */ /* 0x000f64000c101d00 */
[----:B------:R-:W-:-:S02]  /*153a0*/  IMAD R0, R0, UR4, RZ ;  /* 0x0000000400007c24 */ /* 0x000fc4000f8e02ff */
[----:B------:R-:W-:Y:S01]  /*153b0*/  IMAD R39, R3, R2, R40 ;  /* 0x0000000203277224 */ /* 0x000fe200078e0228 */
[----:B------:R-:W5:Y:S01]  /*153c0*/  LD.E.128 R4, desc[UR60][R4.64] ;  /* 0x0000003c04047980 */ /* 0x000f62000c101d00 */
[----:B------:R-:W-:Y:S02]  /*153d0*/  IMAD.IADD R45, R45, 0x1, R51 ;  /* 0x000000012d2d7824 */ /* 0x000fe400078e0233 */
[----:B------:R-:W-:Y:S01]  /*153e0*/  IMAD R43, R41, UR5, R0 ;  /* 0x00000005292b7c24 */ /* 0x000fe2000f8e0200 */
[----:B------:R-:W5:Y:S01]  /*153f0*/  LD.E.128 R20, desc[UR60][R20.64] ;  /* 0x0000003c14147980 */ /* 0x000f62000c101d00 */
[----:B------:R-:W-:-:S03]  /*15400*/  SHF.R.S32.HI R0, RZ, 0x1f, R39 ;  /* 0x0000001fff007819 */ /* 0x000fc60000011427 */
[----:B------:R-:W5:Y:S01]  /*15410*/  LD.E.128 R24, desc[UR60][R24.64] ;  /* 0x0000003c18187980 */ /* 0x000f62000c101d00 */
[----:B------:R-:W-:Y:S01]  /*15420*/  IMAD.WIDE.U32 R2, R41, UR4, R44 ;  /* 0x0000000429027c25 */ /* 0x000fe2000f8e002c */
[----:B------:R-:W-:Y:S02]  /*15430*/  ULDC.64 UR4, c[0x0][0xad8] ;  /* 0x0002b60000047ab9 */ /* 0x000fe40000000a00 */
        /* <DEDUP_REMOVED lines=9> */
[----:B------:R-:W-:Y:S02]  /*154d0*/  IMAD R46, R46, 0xc0, R48 ;  /* 0x000000c02e2e7824 */ /* 0x000fe400078e0230 */
[C---:B------:R-:W-:Y:S02]  /*154e0*/  IMAD R41, R39.reuse, UR5, R0 ;  /* 0x0000000527297c24 */ /* 0x040fe4000f8e0200 */
[----:B------:R-:W-:Y:S01]  /*154f0*/  IMAD.WIDE.U32 R2, R39, UR4, R2 ;  /* 0x0000000427027c25 */ /* 0x000fe2000f8e0002 */
[----:B------:R-:W-:Y:S01]  /*15500*/  ISETP.GE.AND P0, PT, R46, R37, PT ;  /* 0x000000252e00720c */ /* 0x000fe20003f06270 */
[----:B------:R-:W-:Y:S02]  /*15510*/  ULDC.64 UR4, c[0x0][0xa80] ;  /* 0x0002a00000047ab9 */ /* 0x000fe40000000a00 */
[----:B------:R-:W-:Y:S01]  /*15520*/  IMAD.IADD R3, R3, 0x1, R41 ;  /* 0x0000000103037824 */ /* 0x000fe200078e0229 */
[----:B------:R-:W-:Y:S01]  /*15530*/  LEA R44, P1, R2, UR4, 0x1 ;  /* 0x00000004022c7c11 */ /* 0x000fe2000f8208ff */
[----:B------:R-:W-:-:S03]  /*15540*/  VIADD R0, R16, 0x31c20 ;  /* 0x00031c2010007836 */ /* 0x000fc60000000000 */
[----:B------:R-:W-:Y:S02]  /*15550*/  LEA.HI.X R45, R2, UR5, R3, 0x1, P1 ;  /* 0x00000005022d7c11 */ /* 0x000fe400088f0c03 */
[----:B------:R-:W-:Y:S01]  /*15560*/  PRMT R0, RZ, 0x654, R0 ;  /* 0x00000654ff007816 */ /* 0x000fe20000000000 */
[----:B0-----:R0:W1:Y:S03]  /*15570*/  SHFL.IDX PT, R38, R44, RZ, 0x1c1f ;  /* 0x001c1fff2c267589 */ /* 0x00106600000e0000 */
[----:B------:R0:W-:Y:S01]  /*15580*/  SYNCS.ARRIVE.TRANS64.RED.A1T0 RZ, [R0+URZ], RZ ;  /* 0x000000ff00ff79a7 */ /* 0x0001e2000810043f */
[----:B------:R0:W2:Y:S01]  /*15590*/  SHFL.IDX PT, R39, R45, RZ, 0x1c1f ;  /* 0x001c1fff2d277589 */ /* 0x0000a200000e0000 */
[----:B------:R-:W-:Y:S05]  /*155a0*/  @P0 BRA `(.L_x_10451) ;  /* 0x0000000000300947 */ /* 0x000fea0003800000 */
[----:B------:R-:W-:Y:S02]  /*155b0*/  ULDC UR4, c[0x0][0xac8] ;  /* 0x0002b20000047ab9 */ /* 0x000fe40000000800 */
        /* <DEDUP_REMOVED lines=11> */
.L_x_10451:
[----:B------:R-:W-:Y:S05]  /*15670*/  BSYNC B1 ;  /* 0x0000000000017941 */ /* 0x000fea0003800000 */
.L_x_10450:
[----:B0-----:R-:W-:Y:S01]  /*15680*/  VIADD R0, R46, 0x60 ;  /* 0x000000602e007836 */ /* 0x001fe20000000000 */
[----:B---3-5:R0:W3:Y:S04]  /*15690*/  SHFL.IDX PT, R5, R45, 0x1, 0x1c1f ;  /* 0x003c1f002d057f89 */ /* 0x0280e800000e0000 */
[----:B------:R-:W-:Y:S01]  /*156a0*/  ISETP.GE.AND P0, PT, R0, R37, PT ;  /* 0x000000250000720c */ /* 0x000fe20003f06270 */
[----:B------:R0:W4:-:S12]  /*156b0*/  SHFL.IDX PT, R4, R44, 0x1, 0x1c1f ;  /* 0x003c1f002c047f89 */ /* 0x00011800000e0000 */
[----:B0-----:R-:W-:Y:S05]  /*156c0*/  @P0 BRA `(.L_x_10452) ;  /* 0x0000000800b00947 */ /* 0x001fea0003800000 */
[----:B------:R-:W-:Y:S02]  /*156d0*/  ULDC UR4, c[0x0][0xac8] ;  /* 0x0002b20000047ab9 */ /* 0x000fe40000000800 */
[----:B------:R-:W-:Y:S02]  /*156e0*/  ISETP.GE.AND P2, PT, R34, UR4, PT ;  /* 0x0000000422007c0c */ /* 0x000fe4000bf46270 */
[----:B------:R-:W-:-:S11]  /*156f0*/  ISETP.GE.AND P1, PT, R32, UR4, PT ;  /* 0x0000000420007c0c */ /* 0x000fd6000bf26270 */
[----:B----4-:R-:W-:Y:S02]  /*15700*/  @!P2 LEA R6, P0, R34, R4, 0x1 ;  /* 0x000000042206a211 */ /* 0x010fe400078008ff */
[----:B---3--:R-:W-:Y:S02]  /*15710*/  @!P1 IMAD.WIDE R2, R32, 0x2, R4 ;  /* 0x0000000220029825 */ /* 0x008fe400078e0204 */
        /* <DEDUP_REMOVED lines=9> */
.L_x_10448:
[----:B------:R-:W-:Y:S01]  /*157b0*/  ULDC.64 UR4, c[0x0][0xc00] ;  /* 0x0003000000047ab9 */ /* 0x000fe20000000a00 */
[----:B------:R-:W-:Y:S01]  /*157c0*/  IMAD.MOV.U32 R0, RZ, RZ, RZ ;  /* 0x000000ffff007224 */ /* 0x000fe200078e00ff */
[----:B------:R-:W-:Y:S01]  /*157d0*/  ISETP.NE.U32.AND P0, PT, RZ, UR4, PT ;  /* 0x00000004ff007c0c */ /* 0x000fe2000bf05070 */
[----:B------:R-:W0:Y:S01]  /*157e0*/  LDC R23, c[0x0][0xbe8] ;  /* 0x0002fa00ff177b82 */ /* 0x000e220000000800 */
[----:B------:R-:W-:Y:S02]  /*157f0*/  IADD3 R2, P1, R55, UR4, RZ ;  /* 0x0000000437027c10 */ /* 0x000fe4000ff3e0ff */
[----:B------:R-:W-:Y:S02]  /*15800*/  ISETP.NE.AND.EX P0, PT, RZ, UR5, PT, P0 ;  /* 0x00000005ff007c0c */ /* 0x000fe4000bf05300 */
[----:B------:R-:W-:Y:S01]  /*15810*/  IADD3.X R3, R54, UR5, RZ, P1, !PT ;  /* 0x0000000536037c10 */ /* 0x000fe20008ffe4ff */
[----:B------:R-:W-:Y:S02]  /*15820*/  ULDC.64 UR4, c[0x0][0xc08] ;  /* 0x0003020000047ab9 */ /* 0x000fe40000000a00 */
[----:B------:R-:W-:-:S04]  /*15830*/  ISETP.NE.U32.AND P1, PT, RZ, UR4, PT ;  /* 0x00000004ff007c0c */ /* 0x000fc8000bf25070 */
[----:B------:R-:W-:-:S04]  /*15840*/  ISETP.NE.AND.EX P1, PT, RZ, UR5, PT, P1 ;  /* 0x00000005ff007c0c */ /* 0x000fc8000bf25310 */
[----:B------:R1:W5:Y:S01]  /*15850*/  @P0 LDG.E R0, desc[UR60][R2.64] ;  /* 0x0000003c02000981 */ /* 0x000362000c1e1900 */
[----:B------:R-:W2:Y:S08]  /*15860*/  S2R R7, SR_TID.X ;  /* 0x0000000000077919 */ /* 0x000eb00000002100 */
[----:B------:R-:W-:Y:S01]  /*15870*/  @P1 IADD3 R4, P2, R55, UR4, RZ ;  /* 0x0000000437041c10 */ /* 0x000fe2000ff5e0ff */
[----:B------:R-:W-:-:S02]  /*15880*/  ULDC UR4, c[0x0][0xa88] ;  /* 0x0002a20000047ab9 */ /* 0x000fc40000000800 */
[----:B------:R-:W-:Y:S01]  /*15890*/  IMAD.U32 R6, RZ, RZ, UR4 ;  /* 0x00000004ff067e24 */ /* 0x000fe2000f8e00ff */
[----:B------:R-:W-:-:S05]  /*158a0*/  @P1 IADD3.X R5, R54, UR5, RZ, P2, !PT ;  /* 0x0000000536051c10 */ /* 0x000fca00097fe4ff */
[----:B------:R1:W5:Y:S01]  /*158b0*/  @P1 LDG.E R6, desc[UR60][R4.64] ;  /* 0x0000003c04061981 */ /* 0x000362000c1e1900 */
[----:B0-----:R-:W-:-:S13]  /*158c0*/  ISETP.NE.AND P2, PT, R23, 0x1, PT ;  /* 0x000000011700780c */ /* 0x001fda0003f45270 */
[----:B------:R-:W0:Y:S01]  /*158d0*/  @P2 LDC R12, c[0x0][0xbec] ;  /* 0x0002fb00ff0c2b82 */ /* 0x000e220000000800 */
[----:B--2---:R-:W-:-:S07]  /*158e0*/  VIADD R22, R7, 0xffffff80 ;  /* 0xffffff8007167836 */ /* 0x004fce0000000000 */
[----:B------:R-:W2:Y:S01]  /*158f0*/  @P2 LDC R25, c[0x0][0xbf0] ;  /* 0x0002fc00ff192b82 */ /* 0x000ea20000000800 */
[----:B------:R-:W-:Y:S01]  /*15900*/  ISETP.GE.AND P3, PT, R22, 0xc0, PT ;  /* 0x000000c01600780c */ /* 0x000fe20003f66270 */
[----:B-1----:R-:W-:-:S12]  /*15910*/  @P1 BRA `(.L_x_10453) ;  /* 0x0000000000101947 */ /* 0x002fd80003800000 */
[----:B------:R-:W-:Y:S05]  /*15920*/  @!P0 BRA `(.L_x_10453) ;  /* 0x00000000000c8947 */ /* 0x000fea0003800000 */
[----:B------:R-:W3:Y:S04]  /*15930*/  LDG.E R5, desc[UR60][R2.64] ;  /* 0x0000003c02057981 */ /* 0x000ee8000c1e1900 */
[----:B-----5:R-:W3:Y:S02]  /*15940*/  LDG.E R6, desc[UR60][R2.64+0x4] ;  /* 0x0000043c02067981 */ /* 0x020ee4000c1e1900 */
[----:B---3--:R-:W-:-:S07]  /*15950*/  IMAD.IADD R6, R6, 0x1, -R5 ;  /* 0x0000000106067824 */ /* 0x008fce00078e0a05 */
.L_x_10453:
[----:B------:R-:W3:Y:S04]  /*15960*/  LDL R14, [R1+0x8c] ;  /* 0x00008c00010e7983 */ /* 0x000ee80000100800 */
[----:B------:R1:W5:Y:S01]  /*15970*/  LDL R20, [R1+0x90] ;  /* 0x0000900001147983 */ /* 0x0003620000100800 */
[----:B------:R-:W-:Y:S01]  /*15980*/  BSSY B1, `(.L_x_10454) ;  /* 0x000002d000017945 */ /* 0x000fe20003800000 */
[----:B------:R-:W-:Y:S02]  /*15990*/  SEL R13, R70, RZ, !P0 ;  /* 0x000000ff460d7207 */ /* 0x000fe40004000000 */
[----:B------:R-:W-:Y:S02]  /*159a0*/  SEL R51, R51, RZ, !P0 ;  /* 0x000000ff33337207 */ /* 0x000fe40004000000 */
[----:B----45:R-:W-:-:S02]  /*159b0*/  SHF.R.S32.HI R11, RZ, 0x1f, R0 ;  /* 0x0000001fff0b7819 */ /* 0x030fc40000011400 */
[----:B---3--:R-:W-:Y:S01]  /*159c0*/  SHF.R.S32.HI R10, RZ, 0x1f, R14 ;  /* 0x0000001fff0a7819 */ /* 0x008fe2000001140e */
[----:B-1----:R-:W-:Y:S06]  /*159d0*/  @P3 BRA `(.L_x_10455) ;  /* 0x00000000009c3947 */ /* 0x002fec0003800000 */
[----:B------:R-:W1:Y:S01]  /*159e0*/  LDC R9, c[0x0][0xbe8] ;  /* 0x0002fa00ff097b82 */ /* 0x000e620000000800 */
[----:B------:R-:W-:-:S04]  /*159f0*/  IMAD R2, R20, 0xc0, R7 ;  /* 0x000000c014027824 */ /* 0x000fc800078e0207 */
[----:B------:R-:W-:Y:S02]  /*15a00*/  VIADD R8, R2, 0xffffff80 ;  /* 0xffffff8002087836 */ /* 0x000fe40000000000 */
[----:B-1----:R-:W-:-:S05]  /*15a10*/  IMAD R3, R6, R9, RZ ;  /* 0x0000000906037224 */ /* 0x002fca00078e02ff */
        /* <DEDUP_REMOVED lines=9> */
[----:B------:R-:W1:Y:S01]  /*15ab0*/  @P0 LDC R15, c[0x0][0xbec] ;  /* 0x0002fb00ff0f0b82 */ /* 0x000e620000000800 */
[----:B------:R-:W-:Y:S01]  /*15ac0*/  IMAD R7, R14, UR5, R7 ;  /* 0x000000050e077c24 */ /* 0x000fe2000f8e0207 */
[----:B------:R-:W-:-:S03]  /*15ad0*/  ULDC.64 UR4, c[0x0][0xb98] ;  /* 0x0002e60000047ab9 */ /* 0x000fc60000000a00 */
[----:B------:R-:W-:-:S03]  /*15ae0*/  IMAD.IADD R3, R3, 0x1, R7 ;  /* 0x0000000103037824 */ /* 0x000fc600078e0207 */
[----:B------:R-:W3:Y:S01]  /*15af0*/  @P0 LDC R21, c[0x0][0xbf0] ;  /* 0x0002fc00ff150b82 */ /* 0x000ee20000000800 */
[----:B------:R-:W-:-:S04]  /*15b00*/  IMAD.WIDE.U32 R2, R13, UR4, R2 ;  /* 0x000000040d027c25 */ /* 0x000fc8000f8e0002 */
[----:B-1----:R-:W-:-:S05]  /*15b10*/  @P0 IMAD.HI.U32 R4, R8, R15, RZ ;  /* 0x0000000f08040227 */ /* 0x002fca00078e00ff */
        /* <DEDUP_REMOVED lines=19> */
.L_x_10455:
[----:B------:R-:W-:Y:S05]  /*15c50*/  BSYNC B1 ;  /* 0x0000000000017941 */ /* 0x000fea0003800000 */
.L_x_10454:
[----:B------:R-:W-:Y:S01]  /*15c60*/  SHF.R.S32.HI R8, RZ, 0x1f, R22 ;  /* 0x0000001fff087819 */ /* 0x000fe20000011416 */
[----:B------:R-:W-:Y:S02]  /*15c70*/  ULDC.64 UR4, c[0x0][0xaa0] ;  /* 0x0002a80000047ab9 */ /* 0x000fe40000000a00 */
[----:B-1----:R-:W-:Y:S01]  /*15c80*/  IMAD R3, R11, UR4, RZ ;  /* 0x000000040b037c24 */ /* 0x002fe2000f8e02ff */
[----:B------:R-:W-:-:S03]  /*15c90*/  LEA.HI R8, R8, R22, RZ, 0x2 ;  /* 0x0000001608087211 */ /* 0x000fc600078f10ff */
[C---:B------:R-:W-:Y:S01]  /*15ca0*/  IMAD R5, R0.reuse, UR5, R3 ;  /* 0x0000000500057c24 */ /* 0x040fe2000f8e0203 */
[----:B------:R-:W-:Y:S01]  /*15cb0*/  SHF.R.S32.HI R8, RZ, 0x2, R8 ;  /* 0x00000002ff087819 */ /* 0x000fe20000011408 */
[----:B------:R-:W-:Y:S01]  /*15cc0*/  IMAD.WIDE.U32 R2, R0, UR4, RZ ;  /* 0x0000000400027c25 */ /* 0x000fe2000f8e00ff */
[----:B------:R-:W-:-:S03]  /*15cd0*/  ULDC.64 UR4, c[0x0][0xae8] ;  /* 0x0002ba0000047ab9 */ /* 0x000fc60000000a00 */
[----:B------:R-:W-:Y:S02]  /*15ce0*/  IMAD R0, R66, 0x60, R8 ;  /* 0x0000006042007824 */ /* 0x000fe400078e0208 */
[----:B------:R-:W-:Y:S02]  /*15cf0*/  IMAD.IADD R3, R3, 0x1, R5 ;  /* 0x0000000103037824 */ /* 0x000fe400078e0205 */
[----:B------:R-:W-:Y:S02]  /*15d00*/  IMAD R9, R20, 0xc0, R0 ;  /* 0x000000c014097824 */ /* 0x000fe400078e0200 */
[----:B------:R-:W-:Y:S02]  /*15d10*/  IMAD R4, R10, UR4, RZ ;  /* 0x000000040a047c24 */ /* 0x000fe4000f8e02ff */
[----:B0-----:R-:W-:-:S04]  /*15d20*/  @P2 IMAD.HI.U32 R0, R9, R12, RZ ;  /* 0x0000000c09002227 */ /* 0x001fc800078e00ff */
[C---:B------:R-:W-:Y:S02]  /*15d30*/  IMAD R7, R14.reuse, UR5, R4 ;  /* 0x000000050e077c24 */ /* 0x040fe4000f8e0204 */
[----:B------:R-:W-:Y:S01]  /*15d40*/  IMAD.WIDE.U32 R2, R14, UR4, R2 ;  /* 0x000000040e027c25 */ /* 0x000fe2000f8e0002 */
[----:B------:R-:W-:-:S03]  /*15d50*/  ULDC.64 UR4, c[0x0][0xaf0] ;  /* 0x0002bc0000047ab9 */ /* 0x000fc60000000a00 */
[----:B------:R-:W-:Y:S01]  /*15d60*/  IMAD.MOV.U32 R5, RZ, RZ, R9 ;  /* 0x000000ffff057224 */ /* 0x000fe200078e0009 */
[----:B--2---:R-:W-:Y:S01]  /*15d70*/  @P2 SHF.R.U32.HI R5, RZ, R25, R0 ;  /* 0x00000019ff052219 */ /* 0x004fe20000011600 */
        /* <DEDUP_REMOVED lines=16> */
[----:B------:R-:W-:-:S04]  /*15e80*/  IMAD.WIDE.U32 R2, R7, UR4, R2 ;  /* 0x0000000407027c25 */ /* 0x000fc8000f8e0002 */
[----:B------:R-:W-:Y:S01]  /*15e90*/  IMAD R7, R7, UR5, R0 ;  /* 0x0000000507077c24 */ /* 0x000fe2000f8e0200 */
[----:B------:R-:W-:Y:S02]  /*15ea0*/  ULDC.64 UR4, c[0x0][0xa80] ;  /* 0x0002a00000047ab9 */ /* 0x000fe40000000a00 */
[----:B------:R-:W-:Y:S01]  /*15eb0*/  LEA R0, P0, R2, UR4, 0x1 ;  /* 0x0000000402007c11 */ /* 0x000fe2000f8008ff */
[----:B------:R-:W-:Y:S01]  /*15ec0*/  IMAD.IADD R3, R3, 0x1, R7 ;  /* 0x0000000103037824 */ /* 0x000fe200078e0207 */
[----:B------:R-:W-:-:S04]  /*15ed0*/  UMOV UR4, 0xffffffff ;  /* 0xffffffff00047882 */ /* 0x000fc80000000000 */
[----:B------:R-:W-:Y:S01]  /*15ee0*/  LEA.HI.X R2, R2, UR5, R3, 0x1, P0 ;  /* 0x0000000502027c11 */ /* 0x000fe200080f0c03 */
[----:B------:R-:W-:Y:S06]  /*15ef0*/  BRA.DIV UR4, `(.L_x_10456) ;  /* 0x0000008204747947 */ /* 0x000fec000b800000 */
[----:B------:R0:W1:Y:S04]  /*15f00*/  SHFL.IDX PT, R3, R2, RZ, 0x1c1f ;  /* 0x001c1fff02037589 */ /* 0x00006800000e0000 */
[----:B------:R0:W2:Y:S02]  /*15f10*/  SHFL.IDX PT, R14, R0, RZ, 0x1c1f ;  /* 0x001c1fff000e7589 */ /* 0x0000a400000e0000 */
.L_x_10652:
[----:B------:R-:W-:Y:S01]  /*15f20*/  IMAD R23, R6, R23, RZ ;  /* 0x0000001706177224 */ /* 0x000fe200078e02ff */
[----:B------:R-:W-:Y:S01]  /*15f30*/  BSSY B1, `(.L_x_10457) ;  /* 0x0000011000017945 */ /* 0x000fe20003800000 */
[----:B------:R-:W-:-:S05]  /*15f40*/  IMAD R4, R20, 0xc0, R8 ;  /* 0x000000c014047824 */ /* 0x000fca00078e0208 */
[----:B------:R-:W-:-:S13]  /*15f50*/  ISETP.GE.AND P0, PT, R4, R23, PT ;  /* 0x000000170400720c */ /* 0x000fda0003f06270 */
[----:B------:R-:W-:Y:S05]  /*15f60*/  @P0 BRA `(.L_x_10458) ;  /* 0x0000000000340947 */ /* 0x000fea0003800000 */
[----:B------:R-:W-:Y:S02]  /*15f70*/  ULDC UR4, c[0x0][0xac8] ;  /* 0x0002b20000047ab9 */ /* 0x000fe40000000800 */
[----:B------:R-:W-:Y:S02]  /*15f80*/  ISETP.GE.AND P2, PT, R32, UR4, PT ;  /* 0x0000000420007c0c */ /* 0x000fe4000bf46270 */
[----:B------:R-:W-:Y:S02]  /*15f90*/  ISETP.GE.AND P3, PT, R34, UR4, PT ;  /* 0x0000000422007c0c */ /* 0x000fe4000bf66270 */
[----:B------:R-:W-:-:S09]  /*15fa0*/  ISETP.GE.AND P4, PT, R33, UR4, PT ;  /* 0x0000000421007c0c */ /* 0x000fd2000bf86270 */
[----:B-1----:R-:W-:Y:S02]  /*15fb0*/  @!P2 IMAD.MOV.U32 R15, RZ, RZ, R3 ;  /* 0x000000ffff0fa224 */ /* 0x002fe400078e0003 */
[-C--:B--2---:R-:W-:Y:S02]  /*15fc0*/  @!P3 LEA R8, P0, R34, R14.reuse, 0x1 ;  /* 0x0000000e2208b211 */ /* 0x084fe400078008ff */
[C---:B------:R-:W-:Y:S01]  /*15fd0*/  @!P4 LEA R10, P1, R33.reuse, R14, 0x1 ;  /* 0x0000000e210ac211 */ /* 0x040fe200078208ff */
[----:B------:R-:W-:Y:S01]  /*15fe0*/  @!P2 IMAD.WIDE R6, R32, 0x2, R14 ;  /* 0x000000022006a825 */ /* 0x000fe200078e020e */
[-C--:B------:R-:W-:Y:S02]  /*15ff0*/  @!P3 LEA.HI.X R9, R34, R3.reuse, R35, 0x1, P0 ;  /* 0x000000032209b211 */ /* 0x080fe400000f0c23 */
[----:B------:R-:W-:Y:S02]  /*16000*/  @!P4 LEA.HI.X R11, R33, R3, R36, 0x1, P1 ;  /* 0x00000003210bc211 */ /* 0x000fe400008f0c24 */
[----:B------:R3:W-:Y:S04]  /*16010*/  @!P2 ST.E.128 desc[UR60][R6.64], RZ ;  /* 0x000000ff0600a985 */ /* 0x0007e8000c101d3c */
[----:B------:R3:W-:Y:S04]  /*16020*/  @!P3 ST.E.128 desc[UR60][R8.64], RZ ;  /* 0x000000ff0800b985 */ /* 0x0007e8000c101d3c */
[----:B------:R3:W-:Y:S02]  /*16030*/  @!P4 ST.E.128 desc[UR60][R10.64], RZ ;  /* 0x000000ff0a00c985 */ /* 0x0007e4000c101d3c */
.L_x_10458:
[----:B------:R-:W-:Y:S05]  /*16040*/  BSYNC B1 ;  /* 0x0000000000017941 */ /* 0x000fea0003800000 */
.L_x_10457:
[----:B------:R-:W-:-:S03]  /*16050*/  UMOV UR4, 0xffffffff ;  /* 0xffffffff00047882 */ /* 0x000fc60000000000 */
[----:B------:R-:W-:Y:S05]  /*16060*/  BRA.DIV UR4, `(.L_x_10459) ;  /* 0x00000082044c7947 */ /* 0x000fea000b800000 */
[----:B-1----:R1:W4:Y:S04]  /*16070*/  SHFL.IDX PT, R3, R2, 0x1, 0x1c1f ;  /* 0x003c1f0002037f89 */ /* 0x00232800000e0000 */
[----:B--2---:R1:W2:Y:S02]  /*16080*/  SHFL.IDX PT, R14, R0, 0x1, 0x1c1f ;  /* 0x003c1f00000e7f89 */ /* 0x0042a400000e0000 */
.L_x_10656:
[----:B01----:R-:W-:-:S05]  /*16090*/  VIADD R0, R4, 0x60 ;  /* 0x0000006004007836 */ /* 0x003fca0000000000 */
[----:B------:R-:W-:-:S13]  /*160a0*/  ISETP.GE.AND P0, PT, R0, R23, PT ;  /* 0x000000170000720c */ /* 0x000fda0003f06270 */
[----:B------:R-:W-:Y:S05]  /*160b0*/  @P0 BRA `(.L_x_10452) ;  /* 0x0000000000340947 */ /* 0x000fea0003800000 */
[----:B------:R-:W-:Y:S02]  /*160c0*/  ULDC UR4, c[0x0][0xac8] ;  /* 0x0002b20000047ab9 */ /* 0x000fe40000000800 */
[----:B------:R-:W-:Y:S02]  /*160d0*/  ISETP.GE.AND P2, PT, R32, UR4, PT ;  /* 0x0000000420007c0c */ /* 0x000fe4000bf46270 */
[----:B------:R-:W-:Y:S02]  /*160e0*/  ISETP.GE.AND P3, PT, R34, UR4, PT ;  /* 0x0000000422007c0c */ /* 0x000fe4000bf66270 */
[----:B------:R-:W-:-:S09]  /*160f0*/  ISETP.GE.AND P4, PT, R33, UR4, PT ;  /* 0x0000000421007c0c */ /* 0x000fd2000bf86270 */
[----:B----4-:R-:W-:Y:S02]  /*16100*/  @!P2 IMAD.MOV.U32 R15, RZ, RZ, R3 ;  /* 0x000000ffff0fa224 */ /* 0x010fe400078e0003 */
[-C--:B--23--:R-:W-:Y:S02]  /*16110*/  @!P3 LEA R6, P0, R34, R14.reuse, 0x1 ;  /* 0x0000000e2206b211 */ /* 0x08cfe400078008ff */
[C---:B------:R-:W-:Y:S01]  /*16120*/  @!P4 LEA R2, P1, R33.reuse, R14, 0x1 ;  /* 0x0000000e2102c211 */ /* 0x040fe200078208ff */
[----:B------:R-:W-:Y:S01]  /*16130*/  @!P2 IMAD.WIDE R4, R32, 0x2, R14 ;  /* 0x000000022004a825 */ /* 0x000fe200078e020e */
[-C--:B------:R-:W-:Y:S02]  /*16140*/  @!P3 LEA.HI.X R7, R34, R3.reuse, R35, 0x1, P0 ;  /* 0x000000032207b211 */ /* 0x080fe400000f0c23 */
[----:B------:R-:W-:Y:S02]  /*16150*/  @!P4 LEA.HI.X R3, R33, R3, R36, 0x1, P1 ;  /* 0x000000032103c211 */ /* 0x000fe400008f0c24 */
[----:B------:R0:W-:Y:S04]  /*16160*/  @!P2 ST.E.128 desc[UR60][R4.64], RZ ;  /* 0x000000ff0400a985 */ /* 0x0001e8000c101d3c */
[----:B------:R0:W-:Y:S04]  /*16170*/  @!P3 ST.E.128 desc[UR60][R6.64], RZ ;  /* 0x000000ff0600b985 */ /* 0x0001e8000c101d3c */
[----:B------:R0:W-:Y:S02]  /*16180*/  @!P4 ST.E.128 desc[UR60][R2.64], RZ ;  /* 0x000000ff0200c985 */ /* 0x0001e4000c101d3c */
.L_x_10452:
[----:B------:R-:W-:Y:S05]  /*16190*/  BSYNC B0 ;  /* 0x0000000000007941 */ /* 0x000fea0003800000 */
.L_x_10447:
[----:B------:R-:W-:Y:S02]  /*161a0*/  ULDC UR4, c[0x0][0xc3c] ;  /* 0x00030f0000047ab9 */ /* 0x000fe40000000800 */
[----:B------:R-:W-:-:S13]  /*161b0*/  ISETP.GE.AND P0, PT, R107, UR4, PT ;  /* 0x000000046b007c0c */ /* 0x000fda000bf06270 */
[----:B------:R-:W-:Y:S05]  /*161c0*/  @!P0 BRA `(.L_x_10460) ;  /* 0xfffffeb000cc8947 */ /* 0x000fea000383ffff */
[----:B------:R-:W-:Y:S05]  /*161d0*/  BRA `(.L_x_10324) ;  /* 0x0000007400c07947 */ /* 0x000fea0003800000 */
.L_x_10322:
[----:B------:R-:W-:-:S08]  /*161e0*/  NOP ;  /* 0x0000000000007918 */ /* 0x000fd00000000000 */
[----:B--2---:R-:W0:-:S00]  /*161f0*/  USETMAXREG.DEALLOC.CTAPOOL 0x20 ;  /* 0x00000020000079c8 */ /* 0x004e0000080e0500 */
[----:B0-----:R-:W2:Y:S01]  /*16200*/  LDL.LU R2, [R1] ;  /* 0x0000000001027983 */ /* 0x001ea20000300800 */
[----:B------:R-:W-:-:S06]  /*16210*/  LOP3.LUT R0, R0, 0x3, RZ, 0xc0, !PT ;  /* 0x0000000300007812 */ /* 0x000fcc00078ec0ff */
[----:B------:R-:W0:Y:S02]  /*16220*/  SHFL.IDX PT, R0, R0, RZ, 0x1f ;  /* 0x00001fff00007589 */ /* 0x000e2400000e0000 */
[----:B0-----:R-:W-:Y:S01]  /*16230*/  ISETP.NE.AND P0, PT, R0, RZ, PT ;  /* 0x000000ff0000720c */ /* 0x001fe20003f05270 */
[----:B------:R-:W-:Y:S01]  /*16240*/  IMAD.MOV.U32 R0, RZ, RZ, RZ ;  /* 0x000000ffff007224 */ /* 0x000fe200078e00ff */
        /* <DEDUP_REMOVED lines=11> */
.L_x_10461:
        /* <DEDUP_REMOVED lines=42> */
.L_x_10467:
        /* <DEDUP_REMOVED lines=12> */
.L_x_10466:
[----:B------:R-:W-:Y:S05]  /*16660*/  BSYNC B0 ;  /* 0x0000000000007941 */ /* 0x000fea0003800000 */
.L_x_10465:
        /* <DEDUP_REMOVED lines=21> */
.L_x_10463:
        /* <DEDUP_REMOVED lines=15> */
.L_x_10468:
        /* <DEDUP_REMOVED lines=28> */
.L_x_10464:
[----:B------:R-:W-:Y:S02]  /*16a70*/  IMAD.MOV.U32 R17, RZ, RZ, RZ ;  /* 0x000000ffff117224 */ /* 0x000fe400078e00ff */
[----:B------:R-:W-:Y:S02]  /*16a80*/  IMAD.U32 R16, RZ, RZ, UR6 ;  /* 0x00000006ff107e24 */ /* 0x000fe4000f8e00ff */
[----:B------:R-:W-:-:S07]  /*16a90*/  IMAD.MOV.U32 R18, RZ, RZ, RZ ;  /* 0x000000ffff127224 */ /* 0x000fce00078e00ff */
.L_x_10469:
[----:B------:R-:W-:-:S13]  /*16aa0*/  ISETP.NE.AND P0, PT, R5, RZ, PT ;  /* 0x000000ff0500720c */ /* 0x000fda0003f05270 */
[----:B------:R-:W0:Y:S01]  /*16ab0*/  @!P0 S2R R3, SR_CgaCtaId ;  /* 0x0000000000038919 */ /* 0x000e220000008800 */
[----:B------:R-:W-:-:S04]  /*16ac0*/  @!P0 MOV R0, 0x400 ;  /* 0x0000040000008802 */ /* 0x000fc80000000f00 */
[----:B0-----:R-:W-:-:S05]  /*16ad0*/  @!P0 LEA R0, R3, R0, 0x18 ;  /* 0x0000000003008211 */ /* 0x001fca00078ec0ff */
[----:B------:R2:W-:Y:S01]  /*16ae0*/  @!P0 STS.128 [R0+0x31cd0], R16 ;  /* 0x031cd01000008388 */ /* 0x0005e20000000c00 */
[----:B------:R-:W-:Y:S06]  /*16af0*/  BAR.ARV 0x5, 0x200 ;  /* 0x0148000000007b1d */ /* 0x000fec0000002000 */
.L_x_10462:
[----:B------:R3:W-:Y:S01]  /*16b00*/  STL [R1+0x38], RZ ;  /* 0x000038ff01007387 */ /* 0x0007e20000100800 */
[----:B------:R-:W-:Y:S01]  /*16b10*/  ULDC UR4, c[0x0][0xc3c] ;  /* 0x00030f0000047ab9 */ /* 0x000fe20000000800 */
[----:B------:R-:W-:Y:S01]  /*16b20*/  IMAD.MOV.U32 R26, RZ, RZ, 0x1 ;  /* 0x00000001ff1a7424 */ /* 0x000fe200078e00ff */
[----:B-1----:R-:W-:Y:S01]  /*16b30*/  ISETP.GE.AND P0, PT, R19, UR4, PT ;  /* 0x0000000413007c0c */ /* 0x002fe2000bf06270 */
[----:B------:R-:W-:-:S12]  /*16b40*/  IMAD.MOV.U32 R23, RZ, RZ, RZ ;  /* 0x000000ffff177224 */ /* 0x000fd800078e00ff */
[----:B---3--:R-:W-:Y:S05]  /*16b50*/  @P0 BRA `(.L_x_10470) ;  /* 0x0000006800840947 */ /* 0x008fea0003800000 */
[----:B------:R-:W3:Y:S04]  /*16b60*/  LDL R7, [R1+0x28] ;  /* 0x0000280001077983 */ /* 0x000ee80000100800 */
[----:B------:R-:W4:Y:S01]  /*16b70*/  LDL.LU R5, [R1] ;  /* 0x0000000001057983 */ /* 0x000f220000300800 */
[----:B------:R-:W1:Y:S01]  /*16b80*/  S2R R8, SR_TID.X ;  /* 0x0000000000087919 */ /* 0x000e620000002100 */
[----:B------:R-:W5:Y:S01]  /*16b90*/  S2UR UR5, SR_CgaCtaId ;  /* 0x00000000000579c3 */ /* 0x000f620000008800 */
[----:B------:R-:W-:Y:S01]  /*16ba0*/  UMOV UR4, 0x400 ;  /* 0x0000040000047882 */ /* 0x000fe20000000000 */
[C---:B-1----:R-:W-:Y:S01]  /*16bb0*/  LOP3.LUT R6, R8.reuse, 0x7f, RZ, 0xc0, !PT ;  /* 0x0000007f08067812 */ /* 0x042fe200078ec0ff */
[----:B--2---:R-:W-:-:S04]  /*16bc0*/  IMAD.SHL.U32 R0, R8, 0x8, RZ ;  /* 0x0000000808007824 */ /* 0x004fc800078e00ff */
[----:B------:R-:W-:Y:S01]  /*16bd0*/  IMAD.SHL.U32 R4, R6, 0x8, RZ ;  /* 0x0000000806047824 */ /* 0x000fe200078e00ff */
[C---:B------:R-:W-:Y:S02]  /*16be0*/  LOP3.LUT R3, R0.reuse, 0x20, RZ, 0xc0, !PT ;  /* 0x0000002000037812 */ /* 0x040fe400078ec0ff */
[----:B0-----:R-:W-:Y:S02]  /*16bf0*/  LOP3.LUT R2, R0, 0xd8, RZ, 0xc0, !PT ;  /* 0x000000d800027812 */ /* 0x001fe400078ec0ff */
[----:B------:R-:W-:Y:S02]  /*16c00*/  ISETP.NE.AND P1, PT, R6, RZ, PT ;  /* 0x000000ff0600720c */ /* 0x000fe40003f25270 */
[----:B------:R-:W-:Y:S02]  /*16c10*/  LOP3.LUT R3, R3, 0x300, R4, 0xf8, !PT ;  /* 0x0000030003037812 */ /* 0x000fe400078ef804 */
[----:B------:R-:W-:-:S04]  /*16c20*/  LOP3.LUT R2, R2, 0x18, R8, 0x78, !PT ;  /* 0x0000001802027812 */ /* 0x000fc800078e7808 */
[----:B------:R-:W-:Y:S02]  /*16c30*/  LOP3.LUT R3, R3, R2, RZ, 0xfc, !PT ;  /* 0x0000000203037212 */ /* 0x000fe400078efcff */
[----:B------:R-:W-:Y:S01]  /*16c40*/  LOP3.LUT P0, R2, R8, 0x1f, RZ, 0xc0, !PT ;  /* 0x0000001f08027812 */ /* 0x000fe2000780c0ff */
[----:B-----5:R-:W-:Y:S01]  /*16c50*/  ULEA UR4, UR5, UR4, 0x18 ;  /* 0x0000000405047291 */ /* 0x020fe2000f8ec03f */
[----:B------:R-:W-:-:S03]  /*16c60*/  SHF.R.U32.HI R4, RZ, 0x2, R6 ;  /* 0x00000002ff047819 */ /* 0x000fc60000011606 */
[----:B------:R0:W-:Y:S02]  /*16c70*/  STL [R1+0xc], R2 ;  /* 0x00000c0201007387 */ /* 0x0001e40000100800 */
[----:B------:R-:W-:Y:S02]  /*16c80*/  IMAD.U32 R22, RZ, RZ, UR4 ;  /* 0x00000004ff167e24 */ /* 0x000fe4000f8e00ff */
[----:B0-----:R-:W-:-:S05]  /*16c90*/  IMAD.SHL.U32 R2, R8, 0x20, RZ ;  /* 0x0000002008027824 */ /* 0x001fca00078e00ff */
[----:B------:R-:W-:Y:S01]  /*16ca0*/  LOP3.LUT R4, R4, 0x60, R2, 0xf8, !PT ;  /* 0x0000006004047812 */ /* 0x000fe200078ef802 */
[----:B------:R-:W-:Y:S01]  /*16cb0*/  IMAD R2, R3, 0x2, R22 ;  /* 0x0000000203027824 */ /* 0x000fe200078e0216 */
[----:B------:R-:W-:Y:S01]  /*16cc0*/  LOP3.LUT R0, R0, 0x18, RZ, 0xc0, !PT ;  /* 0x0000001800007812 */ /* 0x000fe200078ec0ff */
[----:B------:R-:W-:Y:S01]  /*16cd0*/  BSSY B8, `(.L_x_10470) ;  /* 0x0000689000087945 */ /* 0x000fe20003800000 */
[----:B------:R-:W-:Y:S02]  /*16ce0*/  IMAD.MOV.U32 R29, RZ, RZ, RZ ;  /* 0x000000ffff1d7224 */ /* 0x000fe400078e00ff */
[----:B------:R-:W-:Y:S02]  /*16cf0*/  IMAD.MOV.U32 R26, RZ, RZ, 0x1 ;  /* 0x00000001ff1a7424 */ /* 0x000fe400078e00ff */
[----:B------:R-:W-:Y:S01]  /*16d00*/  IMAD.MOV.U32 R23, RZ, RZ, RZ ;  /* 0x000000ffff177224 */ /* 0x000fe200078e00ff */
[----:B------:R-:W-:Y:S01]  /*16d10*/  ULDC.64 UR36, c[0x0][0x198] ;  /* 0x0000660000247ab9 */ /* 0x000fe20000000a00 */
[----:B------:R-:W-:Y:S01]  /*16d20*/  ULDC UR38, c[0x0][0xc] ;  /* 0x0000030000267ab9 */ /* 0x000fe20000000800 */
[----:B----4-:R-:W-:-:S04]  /*16d30*/  LOP3.LUT R5, R5, 0xfffffffd, RZ, 0xc0, !PT ;  /* 0xfffffffd05057812 */ /* 0x010fc800078ec0ff */
[----:B------:R-:W-:-:S04]  /*16d40*/  @P1 LOP3.LUT R5, R5, 0x2, RZ, 0xfc, !PT ;  /* 0x0000000205051812 */ /* 0x000fc800078efcff */
[----:B------:R-:W-:-:S04]  /*16d50*/  LOP3.LUT R5, R5, 0xfffffffe, RZ, 0xc0, !PT ;  /* 0xfffffffe05057812 */ /* 0x000fc800078ec0ff */
[----:B------:R-:W-:Y:S02]  /*16d60*/  @P0 LOP3.LUT R5, R5, 0x1, RZ, 0xfc, !PT ;  /* 0x0000000105050812 */ /* 0x000fe400078efcff */
[----:B------:R-:W-:Y:S02]  /*16d70*/  ISETP.NE.OR P0, PT, R6, RZ, !P0 ;  /* 0x000000ff0600720c */ /* 0x000fe40004705670 */
[----:B---3--:R-:W-:Y:S01]  /*16d80*/  LOP3.LUT R8, R7, 0x2, RZ, 0xfc, !PT ;  /* 0x0000000207087812 */ /* 0x008fe200078efcff */
[----:B------:R-:W-:Y:S01]  /*16d90*/  IMAD.MOV.U32 R7, RZ, RZ, 0x1 ;  /* 0x00000001ff077424 */ /* 0x000fe200078e00ff */
[----:B------:R-:W-:-:S03]  /*16da0*/  LOP3.LUT R5, R5, 0xfffffff7, RZ, 0xc0, !PT ;  /* 0xfffffff705057812 */ /* 0x000fc600078ec0ff */
[----:B------:R-:W-:Y:S04]  /*16db0*/  STL [R1+0x18], R8 ;  /* 0x0000180801007387 */ /* 0x000fe80000100800 */
[----:B------:R-:W-:Y:S02]  /*16dc0*/  STL [R1+0x4], R7 ;  /* 0x0000040701007387 */ /* 0x000fe40000100800 */
[----:B------:R-:W-:Y:S02]  /*16dd0*/  @P0 LOP3.LUT R5, R5, 0x8, RZ, 0xfc, !PT ;  /* 0x0000000805050812 */ /* 0x000fe400078efcff */
[----:B------:R0:W-:Y:S04]  /*16de0*/  STL [R1+0x10], R2 ;  /* 0x0000100201007387 */ /* 0x0001e80000100800 */
[----:B------:R1:W-:Y:S04]  /*16df0*/  STL [R1+0x38], RZ ;  /* 0x000038ff01007387 */ /* 0x0003e80000100800 */
[----:B------:R1:W-:Y:S01]  /*16e00*/  STL [R1], R5 ;  /* 0x0000000501007387 */ /* 0x0003e20000100800 */
[----:B0-----:R-:W-:-:S02]  /*16e10*/  LOP3.LUT R2, R0, 0x20, RZ, 0xfc, !PT ;  /* 0x0000002000027812 */ /* 0x001fc400078efcff */
[----:B------:R-:W-:-:S07]  /*16e20*/  LOP3.LUT R0, R0, 0x40, RZ, 0xfc, !PT ;  /* 0x0000004000007812 */ /* 0x000fce00078efcff */
.L_x_10618:
[----:B0-----:R-:W0:Y:S02]  /*16e30*/  LDC.64 R2, c[0x0][0xc88] ;  /* 0x00032200ff027b82 */ /* 0x001e240000000a00 */
[----:B0-----:R-:W-:-:S05]  /*16e40*/  IMAD.WIDE R2, R19, 0x4, R2 ;  /* 0x0000000413027825 */ /* 0x001fca00078e0202 */
[----:B--2---:R0:W2:Y:S01]  /*16e50*/  LDG.E R13, desc[UR60][R2.64] ;  /* 0x0000003c020d7981 */ /* 0x0040a2000c1e1900 */
[----:B------:R-:W-:Y:S05]  /*16e60*/  YIELD ;  /* 0x0000000000007946 */ /* 0x000fea0003800000 */
[----:B------:R-:W-:Y:S01]  /*16e70*/  ULDC.64 UR4, c[0x0][0xa28] ;  /* 0x00028a0000047ab9 */ /* 0x000fe20000000a00 */
[----:B------:R-:W-:Y:S01]  /*16e80*/  ULDC.64 UR6, c[0x0][0xa18] ;  /* 0x0002860000067ab9 */ /* 0x000fe20000000a00 */
[----:B------:R-:W-:Y:S01]  /*16e90*/  ISETP.NE.U32.AND P0, PT, RZ, UR4, PT ;  /* 0x00000004ff007c0c */ /* 0x000fe2000bf05070 */
[----:B------:R-:W-:Y:S01]  /*16ea0*/  ULDC.64 UR8, c[0x0][0xa10] ;  /* 0x0002840000087ab9 */ /* 0x000fe20000000a00 */
[----:B------:R-:W-:-:S02]  /*16eb0*/  ISETP.NE.U32.AND P3, PT, RZ, UR6, PT ;  /* 0x00000006ff007c0c */ /* 0x000fc4000bf65070 */
[----:B0-----:R-:W-:Y:S02]  /*16ec0*/  CS2R R2, SRZ ;  /* 0x0000000000027805 */ /* 0x001fe4000001ff00 */
[----:B------:R-:W-:Y:S02]  /*16ed0*/  ISETP.NE.AND.EX P0, PT, RZ, UR5, PT, P0 ;  /* 0x00000005ff007c0c */ /* 0x000fe4000bf05300 */
[----:B------:R-:W-:Y:S02]  /*16ee0*/  ISETP.NE.AND.EX P3, PT, RZ, UR7, PT, P3 ;  /* 0x00000007ff007c0c */ /* 0x000fe4000bf65330 */
[----:B--2---:R-:W-:Y:S01]  /*16ef0*/  SHF.R.S32.HI R0, RZ, 0x1f, R13 ;  /* 0x0000001fff007819 */ /* 0x004fe2000001140d */
[----:B------:R-:W-:-:S08]  /*16f00*/  IMAD.SHL.U32 R24, R13, 0x4, RZ ;  /* 0x000000040d187824 */ /* 0x000fd000078e00ff */
[C---:B------:R-:W-:Y:S01]  /*16f10*/  @P0 LEA R4, P1, R13.reuse, UR4, 0x2 ;  /* 0x000000040d040c11 */ /* 0x040fe2000f8210ff */
[----:B------:R-:W-:Y:S01]  /*16f20*/  STL [R1+0x14], R13 ;  /* 0x0000140d01007387 */ /* 0x000fe20000100800 */
[C-C-:B------:R-:W-:Y:S02]  /*16f30*/  SHF.L.U64.HI R12, R13.reuse, 0x2, R0.reuse ;  /* 0x000000020d0c7819 */ /* 0x140fe40000010200 */
[----:B-1----:R-:W-:Y:S01]  /*16f40*/  @P0 LEA.HI.X R5, R13, UR5, R0, 0x2, P1 ;  /* 0x000000050d050c11 */ /* 0x002fe200088f1400 */
[----:B------:R-:W-:Y:S01]  /*16f50*/  ULDC.64 UR4, c[0x0][0xa00] ;  /* 0x0002800000047ab9 */ /* 0x000fe20000000a00 */
[----:B------:R-:W-:Y:S01]  /*16f60*/  @P3 IADD3 R10, P1, R24, UR6, RZ ;  /* 0x00000006180a3c10 */ /* 0x000fe2000ff3e0ff */
[----:B------:R0:W-:Y:S03]  /*16f70*/  STL [R1+0x2c], R0 ;  /* 0x00002c0001007387 */ /* 0x0001e60000100800 */
[----:B------:R-:W-:Y:S01]  /*16f80*/  @P3 IADD3.X R11, R12, UR7, RZ, P1, !PT ;  /* 0x000000070c0b3c10 */ /* 0x000fe20008ffe4ff */
[----:B------:R-:W-:Y:S01]  /*16f90*/  ULDC.64 UR6, c[0x0][0xa08] ;  /* 0x0002820000067ab9 */ /* 0x000fe20000000a00 */
[----:B------:R1:W5:Y:S01]  /*16fa0*/  @P0 LDG.E R2, desc[UR60][R4.64] ;  /* 0x0000003c04020981 */ /* 0x000362000c1e1900 */
[----:B------:R-:W-:Y:S01]  /*16fb0*/  IADD3 R8, P1, R24, UR6, RZ ;  /* 0x0000000618087c10 */ /* 0x000fe2000ff3e0ff */
[----:B------:R-:W-:Y:S01]  /*16fc0*/  IMAD.MOV.U32 R28, RZ, RZ, RZ ;  /* 0x000000ffff1c7224 */ /* 0x000fe200078e00ff */
[----:B------:R-:W-:Y:S01]  /*16fd0*/  ISETP.NE.U32.AND P2, PT, RZ, UR6, PT ;  /* 0x00000006ff007c0c */ /* 0x000fe2000bf45070 */
[----:B------:R-:W-:Y:S01]  /*16fe0*/  STL [R1+0x8], R12 ;  /* 0x0000080c01007387 */ /* 0x000fe20000100800 */
[----:B------:R-:W-:Y:S01]  /*16ff0*/  IADD3.X R9, R12, UR7, RZ, P1, !PT ;  /* 0x000000070c097c10 */ /* 0x000fe20008ffe4ff */
[----:B0-----:R-:W-:Y:S01]  /*17000*/  IMAD.MOV.U32 R0, RZ, RZ, RZ ;  /* 0x000000ffff007224 */ /* 0x001fe200078e00ff */
[----:B------:R-:W-:-:S02]  /*17010*/  ISETP.NE.U32.AND P1, PT, RZ, UR4, PT ;  /* 0x00000004ff007c0c */ /* 0x000fc4000bf25070 */
[----:B------:R-:W-:Y:S02]  /*17020*/  ISETP.NE.AND.EX P2, PT, RZ, UR7, PT, P2 ;  /* 0x00000007ff007c0c */ /* 0x000fe4000bf45320 */
[----:B------:R-:W-:Y:S02]  /*17030*/  ISETP.NE.AND.EX P1, PT, RZ, UR5, PT, P1 ;  /* 0x00000005ff007c0c */ /* 0x000fe4000bf25310 */
[----:B-1----:R-:W-:-:S04]  /*17040*/  IADD3 R4, P0, R24, UR4, RZ ;  /* 0x0000000418047c10 */ /* 0x002fc8000ff1e0ff */
[----:B------:R-:W-:Y:S02]  /*17050*/  IADD3.X R5, R12, UR5, RZ, P0, !PT ;  /* 0x000000050c057c10 */ /* 0x000fe400087fe4ff */
[----:B------:R-:W-:Y:S01]  /*17060*/  IADD3 R6, P0, R24, UR8, RZ ;  /* 0x0000000818067c10 */ /* 0x000fe2000ff1e0ff */
[----:B------:R-:W-:Y:S02]  /*17070*/  ULDC UR4, c[0x0][0x288] ;  /* 0x0000a20000047ab9 */ /* 0x000fe40000000800 */
        /* <DEDUP_REMOVED lines=16> */
[----:B------:R-:W-:-:S03]  /*17180*/  ULDC UR5, c[0x0][0x348] ;  /* 0x0000d20000057ab9 */ /* 0x000fc60000000800 */
[----:B0-----:R-:W-:Y:S01]  /*17190*/  IMAD.U32 R10, RZ, RZ, UR4 ;  /* 0x00000004ff0a7e24 */ /* 0x001fe2000f8e00ff */
[----:B--2---:R0:W-:Y:S02]  /*171a0*/  STL [R1+0x40], R0 ;  /* 0x0000400001007387 */ /* 0x0041e40000100800 */
[----:B0-----:R-:W-:Y:S01]  /*171b0*/  IMAD.U32 R0, RZ, RZ, UR5 ;  /* 0x00000005ff007e24 */ /* 0x001fe2000f8e00ff */
[----:B---3--:R-:W-:Y:S06]  /*171c0*/  @P3 BRA `(.L_x_10471) ;  /* 0x0000000000143947 */ /* 0x008fec0003800000 */
[----:B------:R-:W-:Y:S05]  /*171d0*/  @!P1 BRA `(.L_x_10471) ;  /* 0x0000000000109947 */ /* 0x000fea0003800000 */
[----:B------:R-:W2:Y:S04]  /*171e0*/  LDG.E R11, desc[UR60][R4.64] ;  /* 0x0000003c040b7981 */ /* 0x000ea8000c1e1900 */
[----:B------:R-:W2:Y:S02]  /*171f0*/  LDG.E R4, desc[UR60][R4.64+0x4] ;  /* 0x0000043c04047981 */ /* 0x000ea4000c1e1900 */
[----:B--2---:R-:W-:-:S05]  /*17200*/  IMAD.IADD R4, R4, 0x1, -R11 ;  /* 0x0000000104047824 */ /* 0x004fca00078e0a0b */
[----:B------:R0:W-:Y:S02]  /*17210*/  STL [R1+0x40], R4 ;  /* 0x0000400401007387 */ /* 0x0001e40000100800 */
.L_x_10471:
[----:B------:R-:W-:Y:S01]  /*17220*/  ULDC.64 UR4, c[0x0][0xa20] ;  /* 0x0002880000047ab9 */ /* 0x000fe20000000a00 */
[----:B-----5:R-:W-:Y:S01]  /*17230*/  IMAD.IADD R28, R28, 0x1, R2 ;  /* 0x000000011c1c7824 */ /* 0x020fe200078e0202 */
[----:B------:R-:W-:Y:S01]  /*17240*/  ISETP.NE.U32.AND P1, PT, RZ, UR4, PT ;  /* 0x00000004ff007c0c */ /* 0x000fe2000bf25070 */
[----:B------:R-:W-:-:S03]  /*17250*/  IMAD.MOV.U32 R25, RZ, RZ, R13 ;  /* 0x000000ffff197224 */ /* 0x000fc600078e000d */
[----:B------:R-:W-:-:S13]  /*17260*/  ISETP.NE.AND.EX P1, PT, RZ, UR5, PT, P1 ;  /* 0x00000005ff007c0c */ /* 0x000fda000bf25310 */
[----:B------:R-:W-:Y:S05]  /*17270*/  @!P1 BRA `(.L_x_10472) ;  /* 0x0000000000109947 */ /* 0x000fea0003800000 */
[----:B------:R-:W-:-:S04]  /*17280*/  IADD3 R10, P1, R24, UR4, RZ ;  /* 0x00000004180a7c10 */ /* 0x000fc8000ff3e0ff */
[----:B------:R-:W-:-:S05]  /*17290*/  IADD3.X R11, R12, UR5, RZ, P1, !PT ;  /* 0x000000050c0b7c10 */ /* 0x000fca0008ffe4ff */
[----:B------:R1:W5:Y:S01]  /*172a0*/  LDG.E R10, desc[UR60][R10.64] ;  /* 0x0000003c0a0a7981 */ /* 0x000362000c1e1900 */
[----:B------:R-:W-:Y:S05]  /*172b0*/  BRA `(.L_x_10473) ;  /* 0x0000000000107947 */ /* 0x000fea0003800000 */
.L_x_10472:
[----:B------:R-:W-:Y:S05]  /*172c0*/  @!P2 BRA `(.L_x_10473) ;  /* 0x00000000000ca947 */ /* 0x000fea0003800000 */
[----:B------:R-:W2:Y:S04]  /*172d0*/  LDG.E R10, desc[UR60][R8.64] ;  /* 0x0000003c080a7981 */ /* 0x000ea8000c1e1900 */
[----:B------:R-:W2:Y:S02]  /*172e0*/  LDG.E R8, desc[UR60][R8.64+0x4] ;  /* 0x0000043c08087981 */ /* 0x000ea4000c1e1900 */
[----:B--2---:R-:W-:-:S07]  /*172f0*/  IMAD.IADD R10, R8, 0x1, -R10 ;  /* 0x00000001080a7824 */ /* 0x004fce00078e0a0a */
.L_x_10473:
[----:B-----5:R-:W-:Y:S02]  /*17300*/  IMAD.IADD R10, R10, 0x1, -R2 ;  /* 0x000000010a0a7824 */ /* 0x020fe400078e0a02 */
[----:B------:R-:W2:Y:S04]  /*17310*/  @P0 LDG.E R2, desc[UR60][R6.64] ;  /* 0x0000003c06020981 */ /* 0x000ea8000c1e1900 */
[----:B------:R-:W2:Y:S01]  /*17320*/  @P0 LDG.E R6, desc[UR60][R6.64+0x4] ;  /* 0x0000043c06060981 */ /* 0x000ea2000c1e1900 */
[----:B------:R-:W-:Y:S01]  /*17330*/  BSSY B0, `(.L_x_10474) ;  /* 0x000015a000007945 */ /* 0x000fe20003800000 */
[----:B------:R-:W-:Y:S01]  /*17340*/  PLOP3.LUT P5, PT, PT, PT, PT, 0x80, 0x0 ;  /* 0x000000000000781c */ /* 0x000fe20003faf070 */
[----:B--2---:R-:W-:-:S04]  /*17350*/  @P0 IMAD.IADD R0, R6, 0x1, -R2 ;  /* 0x0000000106000824 */ /* 0x004fc800078e0a02 */
[----:B0-----:R-:W-:-:S04]  /*17360*/  IMAD.IADD R4, R10, 0x1, R0 ;  /* 0x000000010a047824 */ /* 0x001fc800078e0200 */
[----:B------:R-:W-:Y:S01]  /*17370*/  VIADD R2, R4, 0x8f ;  /* 0x0000008f04027836 */ /* 0x000fe20000000000 */
[----:B------:R0:W-:Y:S03]  /*17380*/  STL [R1+0x3c], R4 ;  /* 0x00003c0401007387 */ /* 0x0001e60000100800 */
[----:B------:R-:W-:-:S05]  /*17390*/  IMAD.HI R2, R2, 0x38e38e39, RZ ;  /* 0x38e38e3902027827 */ /* 0x000fca00078e02ff */
[----:B0-----:R-:W-:-:S04]  /*173a0*/  SHF.R.U32.HI R4, RZ, 0x1f, R2 ;  /* 0x0000001fff047819 */ /* 0x001fc80000011602 */
[----:B------:R-:W-:Y:S01]  /*173b0*/  LEA.HI.SX32 R5, R2, R4, 0x1b ;  /* 0x0000000402057211 */ /* 0x000fe200078fdaff */
[----:B------:R-:W-:-:S04]  /*173c0*/  IMAD.MOV R4, RZ, RZ, -R10 ;  /* 0x000000ffff047224 */ /* 0x000fc800078e0a0a */
[----:B------:R-:W-:Y:S01]  /*173d0*/  IMAD R2, R5, 0x90, -R10 ;  /* 0x0000009005027824 */ /* 0x000fe200078e0a0a */
[----:B------:R-:W-:Y:S01]  /*173e0*/  VIMNMX R4, RZ, R4, !PT ;  /* 0x00000004ff047248 */ /* 0x000fe20007fe0100 */
[----:B------:R0:W-:Y:S03]  /*173f0*/  STL [R1+0x1c], R5 ;  /* 0x00001c0501007387 */ /* 0x0001e60000100800 */
[----:B------:R-:W-:-:S04]  /*17400*/  VIMNMX R0, R2, R0, PT ;  /* 0x0000000002007248 */ /* 0x000fc80003fe0100 */
[----:B------:R-:W-:Y:S01]  /*17410*/  ISETP.GT.AND P1, PT, R0, R4, PT ;  /* 0x000000040000720c */ /* 0x000fe20003f24270 */
[----:B0-----:R-:W-:-:S05]  /*17420*/  IMAD.WIDE.U32 R4, R4, 0x38e38e39, RZ ;  /* 0x38e38e3904047825 */ /* 0x001fca00078e00ff */
[----:B------:R-:W-:-:S07]  /*17430*/  SHF.R.U32.HI R2, RZ, 0x5, R5 ;  /* 0x00000005ff027819 */ /* 0x000fce0000011605 */
[----:B------:R-:W-:Y:S02]  /*17440*/  @P1 VIADD R0, R0, 0x8f ;  /* 0x0000008f00001836 */ /* 0x000fe40000000000 */
[----:B------:R-:W-:Y:S02]  /*17450*/  IMAD.MOV.U32 R4, RZ, RZ, R2 ;  /* 0x000000ffff047224 */ /* 0x000fe400078e0002 */
        /* <DEDUP_REMOVED lines=11> */
[----:B------:R0:W2:Y:S02]  /*17510*/  SHFL.IDX PT, R14, R5, RZ, 0x1f ;  /* 0x00001fff050e7589 */ /* 0x0000a400000e0000 */
.L_x_10659:
[----:B--2---:R-:W-:Y:S02]  /*17520*/  ISETP.NE.AND P0, PT, R14, RZ, PT ;  /* 0x000000ff0e00720c */ /* 0x004fe40003f05270 */
[----:B------:R-:W-:-:S11]  /*17530*/  PLOP3.LUT P2, PT, PT, PT, PT, 0x8, 0x0 ;  /* 0x000000000000781c */ /* 0x000fd60003f4e170 */
[----:B------:R-:W-:Y:S05]  /*17540*/  @P0 BRA `(.L_x_10477) ;  /* 0x00000000000c0947 */ /* 0x000fea0003800000 */
[----:B------:R-:W-:-:S03]  /*17550*/  UMOV UR4, 0xffffffff ;  /* 0xffffffff00047882 */ /* 0x000fc60000000000 */
[----:B------:R-:W-:Y:S05]  /*17560*/  BRA.DIV UR4, `(.L_x_10478) ;  /* 0x0000006e04887947 */ /* 0x000fea000b800000 */
[----:B------:R-:W-:-:S13]  /*17570*/  ELECT P2, URZ, PT ;  /* 0x00000000003f782f */ /* 0x000fda0003840000 */
.L_x_10477:
[----:B0-----:R-:W2:Y:S01]  /*17580*/  LDL R5, [R1+0x38] ;  /* 0x0000380001057983 */ /* 0x001ea20000100800 */
[----:B------:R-:W-:Y:S01]  /*17590*/  BSSY B1, `(.L_x_10479) ;  /* 0x0000008000017945 */ /* 0x000fe20003800000 */
[----:B--2---:R-:W-:-:S05]  /*175a0*/  VIADD R5, R5, 0x1 ;  /* 0x0000000105057836 */ /* 0x004fca0000000000 */
[----:B------:R-:W-:-:S04]  /*175b0*/  LEA.HI R6, R5, R5, RZ, 0x1 ;  /* 0x0000000505067211 */ /* 0x000fc800078f08ff */
[----:B------:R-:W-:-:S05]  /*175c0*/  LOP3.LUT R6, R6, 0xfffffffe, RZ, 0xc0, !PT ;  /* 0xfffffffe06067812 */ /* 0x000fca00078ec0ff */
[----:B------:R-:W-:-:S05]  /*175d0*/  IMAD.IADD R5, R5, 0x1, -R6 ;  /* 0x0000000105057824 */ /* 0x000fca00078e0a06 */
[----:B------:R-:W-:-:S04]  /*175e0*/  SHF.L.U32 R5, R5, 0x1f, RZ ;  /* 0x0000001f05057819 */ /* 0x000fc800000006ff */
[----:B------:R-:W0:Y:S02]  /*175f0*/  SYNCS.PHASECHK.TRANS64.TRYWAIT P0, [R22+URZ+0x31c20], R5 ;  /* 0x031c2005160075a7 */ /* 0x000e24000800017f */
[----:B0-----:R-:W-:Y:S05]  /*17600*/  @!P0 BRA `(.L_x_10480) ;  /* 0x0000006c00848947 */ /* 0x001fea0003800000 */
.L_x_10662:
[----:B------:R-:W-:Y:S05]  /*17610*/  BSYNC B1 ;  /* 0x0000000000017941 */ /* 0x000fea0003800000 */
.L_x_10479:
[----:B------:R-:W-:Y:S04]  /*17620*/  BSSY B1, `(.L_x_10481) ;  /* 0x000008a000017945 */ /* 0x000fe80003800000 */
[----:B------:R-:W-:Y:S05]  /*17630*/  @!P2 BRA `(.L_x_10482) ;  /* 0x000000080020a947 */ /* 0x000fea0003800000 */
[----:B------:R-:W2:Y:S01]  /*17640*/  LDL R7, [R1+0x4] ;  /* 0x0000040001077983 */ /* 0x000ea20000100800 */
[----:B------:R-:W-:Y:S01]  /*17650*/  IMAD R8, R29, 0x8, R22 ;  /* 0x000000081d087824 */ /* 0x000fe200078e0216 */
[----:B------:R-:W3:Y:S01]  /*17660*/  S2R R6, SR_TID.X ;  /* 0x0000000000067919 */ /* 0x000ee20000002100 */
[----:B------:R-:W-:Y:S01]  /*17670*/  BSSY B2, `(.L_x_10483) ;  /* 0x0000006000027945 */ /* 0x000fe20003800000 */
[----:B---3--:R-:W-:-:S04]  /*17680*/  LOP3.LUT R6, R6, 0x7f, RZ, 0xc0, !PT ;  /* 0x0000007f06067812 */ /* 0x008fc800078ec0ff */
[----:B------:R-:W-:Y:S02]  /*17690*/  ISETP.NE.AND P4, PT, R6, RZ, PT ;  /* 0x000000ff0600720c */ /* 0x000fe40003f85270 */
[----:B--2---:R-:W-:-:S04]  /*176a0*/  SHF.L.U32 R10, R7, 0x1f, RZ ;  /* 0x0000001f070a7819 */ /* 0x004fc800000006ff */
[----:B------:R-:W2:Y:S02]  /*176b0*/  SYNCS.PHASECHK.TRANS64.TRYWAIT P0, [R8+URZ+0x31ca0], R10 ;  /* 0x031ca00a080075a7 */ /* 0x000ea4000800017f */
[----:B--2---:R-:W-:Y:S05]  /*176c0*/  @!P0 BRA `(.L_x_10484) ;  /* 0x0000006c00688947 */ /* 0x004fea0003800000 */
.L_x_10663:
[----:B------:R-:W-:Y:S05]  /*176d0*/  BSYNC B2 ;  /* 0x0000000000027941 */ /* 0x000fea0003800000 */
.L_x_10483:
[----:B------:R-:W-:Y:S04]  /*176e0*/  BSSY B2, `(.L_x_10485) ;  /* 0x0000008000027945 */ /* 0x000fe80003800000 */
[----:B------:R-:W-:Y:S05]  /*176f0*/  @P4 BRA `(.L_x_10486) ;  /* 0x0000000000184947 */ /* 0x000fea0003800000 */
[----:B0-----:R-:W3:Y:S02]  /*17700*/  LDL R5, [R1] ;  /* 0x0000000001057983 */ /* 0x001ee40000100800 */
[----:B---3--:R-:W-:Y:S01]  /*17710*/  LOP3.LUT P0, RZ, R5, 0x1, RZ, 0xc0, !PT ;  /* 0x0000000105ff7812 */ /* 0x008fe2000780c0ff */
[----:B------:R-:W-:-:S04]  /*17720*/  IMAD.MOV.U32 R5, RZ, RZ, 0x6c00 ;  /* 0x00006c00ff057424 */ /* 0x000fc800078e00ff */
[----:B------:R3:W-:Y:S08]  /*17730*/  SYNCS.ARRIVE.TRANS64 RZ, [R8+URZ+0x31c90], R5 ;  /* 0x031c900508ff79a7 */ /* 0x0007f0000800003f */
[----:B------:R-:W-:Y:S05]  /*17740*/  @!P0 BRA `(.L_x_10486) ;  /* 0x0000000000048947 */ /* 0x000fea0003800000 */
[----:B------:R-:W-:Y:S01]  /*17750*/  BPT.TRAP 0x1 ;  /* 0x000000040000795c */ /* 0x000fe20000300000 */
.L_x_10486:
[----:B------:R-:W-:Y:S05]  /*17760*/  BSYNC B2 ;  /* 0x0000000000027941 */ /* 0x000fea0003800000 */
.L_x_10485:
[----:B------:R-:W-:Y:S01]  /*17770*/  IMAD.MOV.U32 R14, RZ, RZ, RZ ;  /* 0x000000ffff0e7224 */ /* 0x000fe200078e00ff */
[----:B------:R-:W-:Y:S01]  /*17780*/  UIADD3 UR4, UP0, UR36, 0x570, URZ ;  /* 0x0000057024047890 */ /* 0x000fe2000ff1e03f */
[----:B------:R-:W-:Y:S01]  /*17790*/  IMAD R6, R4, 0x90, R3 ;  /* 0x0000009004067824 */ /* 0x000fe200078e0203 */
[----:B------:R-:W-:Y:S01]  /*177a0*/  PLOP3.LUT P0, PT, PT, PT, PT, 0x80, 0x0 ;  /* 0x000000000000781c */ /* 0x000fe20003f0f070 */
[----:B------:R-:W-:Y:S01]  /*177b0*/  IMAD R7, R29, 0x6c00, R22 ;  /* 0x00006c001d077824 */ /* 0x000fe200078e0216 */
[----:B------:R-:W-:Y:S01]  /*177c0*/  R2UR UR10, R14 ;  /* 0x000000000e0a72ca */ /* 0x000fe200000e0000 */
[----:B------:R-:W-:Y:S01]  /*177d0*/  VIADD R6, R6, 0xffffff70 ;  /* 0xffffff7006067836 */ /* 0x000fe20000000000 */
[----:B------:R-:W-:Y:S01]  /*177e0*/  UIADD3.X UR5, URZ, UR37, URZ, UP0, !UPT ;  /* 0x000000253f057290 */ /* 0x000fe200087fe43f */
[----:B0--3--:R-:W-:Y:S01]  /*177f0*/  VIADD R5, R8, 0x31c90 ;  /* 0x00031c9008057836 */ /* 0x009fe20000000000 */
[----:B------:R-:W-:Y:S01]  /*17800*/  UMOV UR6, 0x0 ;  /* 0x0000000000067882 */ /* 0x000fe20000000000 */
[----:B------:R-:W-:Y:S01]  /*17810*/  VIADD R9, R7, 0x16a00 ;  /* 0x00016a0007097836 */ /* 0x000fe20000000000 */
[----:B------:R-:W-:-:S09]  /*17820*/  UMOV UR7, 0x12f00000 ;  /* 0x12f0000000077882 */ /* 0x000fd20000000000 */
.L_x_10487:
        /* <DEDUP_REMOVED lines=16> */
.L_x_10488:
        /* <DEDUP_REMOVED lines=16> */
.L_x_10489:
        /* <DEDUP_REMOVED lines=13> */
.L_x_10664:
[----:B------:R-:W-:Y:S05]  /*17b00*/  BSYNC B2 ;  /* 0x0000000000027941 */ /* 0x000fea0003800000 */
.L_x_10490:
[----:B------:R-:W-:Y:S01]  /*17b10*/  BSSY B2, `(.L_x_10492) ;  /* 0x000000a000027945 */ /* 0x000fe20003800000 */
[----:B0-2---:R-:W-:Y:S02]  /*17b20*/  IMAD.MOV.U32 R10, RZ, RZ, 0x0 ;  /* 0x00000000ff0a7424 */ /* 0x005fe400078e00ff */
[----:B-1----:R-:W-:Y:S01]  /*17b30*/  IMAD.MOV.U32 R11, RZ, RZ, 0x12f00000 ;  /* 0x12f00000ff0b7424 */ /* 0x002fe200078e00ff */
[----:B------:R-:W-:Y:S06]  /*17b40*/  @P4 BRA `(.L_x_10493) ;  /* 0x0000000000184947 */ /* 0x000fec0003800000 */
[----:B------:R-:W2:Y:S02]  /*17b50*/  LDL R5, [R1] ;  /* 0x0000000001057983 */ /* 0x000ea40000100800 */
[----:B--2---:R-:W-:Y:S01]  /*17b60*/  LOP3.LUT P0, RZ, R5, 0x1, RZ, 0xc0, !PT ;  /* 0x0000000105ff7812 */ /* 0x004fe2000780c0ff */
[----:B------:R-:W-:-:S04]  /*17b70*/  IMAD.MOV.U32 R5, RZ, RZ, 0x6c00 ;  /* 0x00006c00ff057424 */ /* 0x000fc800078e00ff */
[----:B------:R0:W-:Y:S08]  /*17b80*/  SYNCS.ARRIVE.TRANS64 RZ, [R8+URZ+0x31cb0], R5 ;  /* 0x031cb00508ff79a7 */ /* 0x0001f0000800003f */
[----:B------:R-:W-:Y:S05]  /*17b90*/  @!P0 BRA `(.L_x_10493) ;  /* 0x0000000000048947 */ /* 0x000fea0003800000 */
[----:B------:R-:W-:Y:S01]  /*17ba0*/  BPT.TRAP 0x1 ;  /* 0x000000040000795c */ /* 0x000fe20000300000 */
.L_x_10493:
[----:B------:R-:W-:Y:S05]  /*17bb0*/  BSYNC B2 ;  /* 0x0000000000027941 */ /* 0x000fea0003800000 */
.L_x_10492:
        /* <DEDUP_REMOVED lines=8> */
.L_x_10494:
        /* <DEDUP_REMOVED lines=15> */
.L_x_10495:
        /* <DEDUP_REMOVED lines=15> */
.L_x_10496:
        /* <DEDUP_REMOVED lines=10> */
.L_x_10482:
[----:B------:R-:W-:Y:S05]  /*17ec0*/  BSYNC B1 ;  /* 0x0000000000017941 */ /* 0x000fea0003800000 */
.L_x_10481:
[----:B0-----:R-:W2:Y:S01]  /*17ed0*/  LDL.LU R5, [R1+0x4] ;  /* 0x0000040001057983 */ /* 0x001ea20000300800 */
[----:B------:R-:W-:Y:S01]  /*17ee0*/  VIADD R29, R29, 0x1 ;  /* 0x000000011d1d7836 */ /* 0x000fe20000000000 */
[----:B------:R-:W-:Y:S01]  /*17ef0*/  PLOP3.LUT P5, PT, PT, PT, PT, 0x8, 0x0 ;  /* 0x000000000000781c */ /* 0x000fe20003fae170 */
[----:B------:R-:W-:-:S03]  /*17f00*/  VIADD R9, R4, 0xfffffffe ;  /* 0xfffffffe04097836 */ /* 0x000fc60000000000 */
[----:B------:R-:W-:-:S04]  /*17f10*/  ISETP.NE.AND P0, PT, R29, 0x2, PT ;  /* 0x000000021d00780c */ /* 0x000fc80003f05270 */
[----:B------:R-:W-:Y:S02]  /*17f20*/  SEL R4, RZ, 0x1, P0 ;  /* 0x00000001ff047807 */ /* 0x000fe40000000000 */
[----:B------:R-:W-:Y:S02]  /*17f30*/  SEL R29, R29, RZ, P0 ;  /* 0x000000ff1d1d7207 */ /* 0x000fe40000000000 */
[----:B------:R-:W-:Y:S02]  /*17f40*/  ISETP.GE.AND P0, PT, R9, R2, PT ;  /* 0x000000020900720c */ /* 0x000fe40003f06270 */
[----:B--2---:R-:W-:-:S05]  /*17f50*/  LOP3.LUT R5, R5, R4, RZ, 0x3c, !PT ;  /* 0x0000000405057212 */ /* 0x004fca00078e3cff */
[----:B------:R0:W-:Y:S06]  /*17f60*/  STL [R1+0x4], R5 ;  /* 0x0000040501007387 */ /* 0x0001ec0000100800 */
[----:B------:R-:W-:Y:S05]  /*17f70*/  @!P0 BRA `(.L_x_10475) ;  /* 0x0000000800548947 */ /* 0x000fea0003800000 */
.L_x_10513:
[----:B------:R-:W-:Y:S05]  /*17f80*/  YIELD ;  /* 0x0000000000007946 */ /* 0x000fea0003800000 */
[----:B------:R-:W-:Y:S04]  /*17f90*/  BSSY B1, `(.L_x_10497) ;  /* 0x0000089000017945 */ /* 0x000fe80003800000 */
[----:B--2---:R-:W-:Y:S05]  /*17fa0*/  @!P2 BRA `(.L_x_10498) ;  /* 0x00000008001ca947 */ /* 0x004fea0003800000 */
[----:B0-----:R-:W2:Y:S01]  /*17fb0*/  LDL R5, [R1+0x4] ;  /* 0x0000040001057983 */ /* 0x001ea20000100800 */
[----:B------:R-:W-:Y:S01]  /*17fc0*/  IMAD R8, R29, 0x8, R22 ;  /* 0x000000081d087824 */ /* 0x000fe200078e0216 */
[----:B------:R-:W0:Y:S01]  /*17fd0*/  S2R R4, SR_TID.X ;  /* 0x0000000000047919 */ /* 0x000e220000002100 */
[----:B------:R-:W-:Y:S01]  /*17fe0*/  BSSY B2, `(.L_x_10499) ;  /* 0x0000006000027945 */ /* 0x000fe20003800000 */
[----:B0-----:R-:W-:-:S04]  /*17ff0*/  LOP3.LUT R4, R4, 0x7f, RZ, 0xc0, !PT ;  /* 0x0000007f04047812 */ /* 0x001fc800078ec0ff */
[----:B------:R-:W-:Y:S02]  /*18000*/  ISETP.NE.AND P1, PT, R4, RZ, PT ;  /* 0x000000ff0400720c */ /* 0x000fe40003f25270 */
[----:B--2---:R-:W-:-:S04]  /*18010*/  SHF.L.U32 R7, R5, 0x1f, RZ ;  /* 0x0000001f05077819 */ /* 0x004fc800000006ff */
[----:B------:R-:W0:Y:S02]  /*18020*/  SYNCS.PHASECHK.TRANS64.TRYWAIT P0, [R8+URZ+0x31ca0], R7 ;  /* 0x031ca007080075a7 */ /* 0x000e24000800017f */
[----:B0-----:R-:W-:Y:S05]  /*18030*/  @!P0 BRA `(.L_x_10500) ;  /* 0x0000006400348947 */ /* 0x001fea0003800000 */
.L_x_10665:
[----:B------:R-:W-:Y:S05]  /*18040*/  BSYNC B2 ;  /* 0x0000000000027941 */ /* 0x000fea0003800000 */
.L_x_10499:
        /* <DEDUP_REMOVED lines=8> */
.L_x_10502:
[----:B------:R-:W-:Y:S05]  /*180d0*/  BSYNC B2 ;  /* 0x0000000000027941 */ /* 0x000fea0003800000 */
.L_x_10501:
[----:B------:R-:W-:Y:S01]  /*180e0*/  IMAD.MOV.U32 R12, RZ, RZ, RZ ;  /* 0x000000ffff0c7224 */ /* 0x000fe200078e00ff */
[----:B------:R-:W-:Y:S01]  /*180f0*/  UIADD3 UR4, UP0, UR36, 0x570, URZ ;  /* 0x0000057024047890 */ /* 0x000fe2000ff1e03f */
[----:B------:R-:W-:Y:S01]  /*18100*/  IMAD R6, R29, 0x6c00, R22 ;  /* 0x00006c001d067824 */ /* 0x000fe200078e0216 */
[----:B------:R-:W-:Y:S01]  /*18110*/  PLOP3.LUT P0, PT, PT, PT, PT, 0x80, 0x0 ;  /* 0x000000000000781c */ /* 0x000fe20003f0f070 */
[----:B------:R-:W-:Y:S01]  /*18120*/  IMAD R5, R9, 0x90, R3 ;  /* 0x0000009009057824 */ /* 0x000fe200078e0203 */
[----:B------:R-:W-:Y:S01]  /*18130*/  R2UR UR10, R12 ;  /* 0x000000000c0a72ca */ /* 0x000fe200000e0000 */
[----:B--2---:R-:W-:Y:S01]  /*18140*/  VIADD R4, R8, 0x31c90 ;  /* 0x00031c9008047836 */ /* 0x004fe20000000000 */
[----:B------:R-:W-:Y:S01]  /*18150*/  UIADD3.X UR5, URZ, UR37, URZ, UP0, !UPT ;  /* 0x000000253f057290 */ /* 0x000fe200087fe43f */
[----:B------:R-:W-:Y:S01]  /*18160*/  VIADD R10, R6, 0x16a00 ;  /* 0x00016a00060a7836 */ /* 0x000fe20000000000 */
[----:B------:R-:W-:Y:S01]  /*18170*/  UMOV UR6, 0x0 ;  /* 0x0000000000067882 */ /* 0x000fe20000000000 */
[----:B------:R-:W-:-:S10]  /*18180*/  UMOV UR7, 0x12f00000 ;  /* 0x12f0000000077882 */ /* 0x000fd40000000000 */
.L_x_10503:
        /* <DEDUP_REMOVED lines=16> */
.L_x_10504:
        /* <DEDUP_REMOVED lines=16> */
.L_x_10505:
        /* <DEDUP_REMOVED lines=13> */
.L_x_10666:
[----:B------:R-:W-:Y:S05]  /*18460*/  BSYNC B2 ;  /* 0x0000000000027941 */ /* 0x000fea0003800000 */
.L_x_10506:
[----:B------:R-:W-:Y:S01]  /*18470*/  BSSY B2, `(.L_x_10508) ;  /* 0x000000a000027945 */ /* 0x000fe20003800000 */
[----:B------:R-:W-:Y:S02]  /*18480*/  IMAD.MOV.U32 R10, RZ, RZ, 0x0 ;  /* 0x00000000ff0a7424 */ /* 0x000fe400078e00ff */
[----:B-1----:R-:W-:Y:S01]  /*18490*/  IMAD.MOV.U32 R11, RZ, RZ, 0x12f00000 ;  /* 0x12f00000ff0b7424 */ /* 0x002fe200078e00ff */
[----:B------:R-:W-:Y:S06]  /*184a0*/  @P1 BRA `(.L_x_10509) ;  /* 0x0000000000181947 */ /* 0x000fec0003800000 */
[----:B------:R-:W3:Y:S02]  /*184b0*/  LDL R4, [R1] ;  /* 0x0000000001047983 */ /* 0x000ee40000100800 */
[----:B---3--:R-:W-:Y:S01]  /*184c0*/  LOP3.LUT P0, RZ, R4, 0x1, RZ, 0xc0, !PT ;  /* 0x0000000104ff7812 */ /* 0x008fe2000780c0ff */
[----:B------:R-:W-:-:S04]  /*184d0*/  IMAD.MOV.U32 R4, RZ, RZ, 0x6c00 ;  /* 0x00006c00ff047424 */ /* 0x000fc800078e00ff */
[----:B------:R1:W-:Y:S08]  /*184e0*/  SYNCS.ARRIVE.TRANS64 RZ, [R8+URZ+0x31cb0], R4 ;  /* 0x031cb00408ff79a7 */ /* 0x0003f0000800003f */
[----:B------:R-:W-:Y:S05]  /*184f0*/  @!P0 BRA `(.L_x_10509) ;  /* 0x0000000000048947 */ /* 0x000fea0003800000 */
[----:B------:R-:W-:Y:S01]  /*18500*/  BPT.TRAP 0x1 ;  /* 0x000000040000795c */ /* 0x000fe20000300000 */
.L_x_10509:
[----:B------:R-:W-:Y:S05]  /*18510*/  BSYNC B2 ;  /* 0x0000000000027941 */ /* 0x000fea0003800000 */
.L_x_10508:
        /* <DEDUP_REMOVED lines=8> */
.L_x_10510:
        /* <DEDUP_REMOVED lines=15> */
.L_x_10511:
        /* <DEDUP_REMOVED lines=15> */
.L_x_10512:
        /* <DEDUP_REMOVED lines=10> */
.L_x_10498:
[----:B------:R-:W-:Y:S05]  /*18820*/  BSYNC B1 ;  /* 0x0000000000017941 */ /* 0x000fea0003800000 */
.L_x_10497:
[----:B------:R-:W2:Y:S01]  /*18830*/  LDL.LU R7, [R1+0x4] ;  /* 0x0000040001077983 */ /* 0x000ea20000300800 */
[----:B------:R-:W-:-:S05]  /*18840*/  VIADD R29, R29, 0x1 ;  /* 0x000000011d1d7836 */ /* 0x000fca0000000000 */
[----:B------:R-:W-:-:S04]  /*18850*/  ISETP.NE.AND P0, PT, R29, 0x2, PT ;  /* 0x000000021d00780c */ /* 0x000fc80003f05270 */
[----:B------:R-:W-:Y:S02]  /*18860*/  SEL R4, RZ, 0x1, P0 ;  /* 0x00000001ff047807 */ /* 0x000fe40000000000 */
[----:B------:R-:W-:Y:S02]  /*18870*/  SEL R29, R29, RZ, P0 ;  /* 0x000000ff1d1d7207 */ /* 0x000fe40000000000 */
[C---:B------:R-:W-:Y:S01]  /*18880*/  ISETP.GT.AND P0, PT, R9.reuse, R2, PT ;  /* 0x000000020900720c */ /* 0x040fe20003f04270 */
[----:B------:R-:W-:Y:S01]  /*18890*/  VIADD R9, R9, 0xffffffff ;  /* 0xffffffff09097836 */ /* 0x000fe20000000000 */
[----:B--2---:R-:W-:-:S05]  /*188a0*/  LOP3.LUT R7, R7, R4, RZ, 0x3c, !PT ;  /* 0x0000000407077212 */ /* 0x004fca00078e3cff */
[----:B------:R2:W-:Y:S06]  /*188b0*/  STL [R1+0x4], R7 ;  /* 0x0000040701007387 */ /* 0x0005ec0000100800 */
[----:B------:R-:W-:Y:S05]  /*188c0*/  @P0 BRA `(.L_x_10513) ;  /* 0xfffffff400ac0947 */ /* 0x000fea000383ffff */
.L_x_10475:
[----:B------:R-:W-:Y:S05]  /*188d0*/  BSYNC B0 ;  /* 0x0000000000007941 */ /* 0x000fea0003800000 */
.L_x_10474:
[----:B------:R-:W3:Y:S01]  /*188e0*/  LDL R4, [R1+0x3c] ;  /* 0x00003c0001047983 */ /* 0x000ee20000100800 */
[----:B------:R-:W-:Y:S05]  /*188f0*/  @!P5 WARPSYNC.ALL ;  /* 0x000000000000d948 */ /* 0x000fea0003800000 */
[----:B------:R-:W-:Y:S01]  /*18900*/  BSSY B7, `(.L_x_10514) ;  /* 0x0000427000077945 */ /* 0x000fe20003800000 */
[----:B------:R-:W-:Y:S01]  /*18910*/  @!P5 BAR.SYNC.DEFER_BLOCKING 0xc, 0x200 ;  /* 0x030800000000db1d */ /* 0x000fe20000010000 */
[----:B---3--:R-:W-:-:S13]  /*18920*/  ISETP.GT.AND P0, PT, R4, RZ, PT ;  /* 0x000000ff0400720c */ /* 0x008fda0003f04270 */
[----:B------:R-:W-:Y:S05]  /*18930*/  @P0 BRA `(.L_x_10515) ;  /* 0x0000000000440947 */ /* 0x000fea0003800000 */
[----:B------:R-:W3:Y:S02]  /*18940*/  S2R R4, SR_TID.X ;  /* 0x0000000000047919 */ /* 0x000ee40000002100 */
[----:B---3--:R-:W-:-:S04]  /*18950*/  LOP3.LUT R4, R4, 0x7f, RZ, 0xc0, !PT ;  /* 0x0000007f04047812 */ /* 0x008fc800078ec0ff */
[----:B------:R-:W-:-:S13]  /*18960*/  ISETP.NE.AND P1, PT, R4, RZ, PT ;  /* 0x000000ff0400720c */ /* 0x000fda0003f25270 */
[----:B------:R-:W-:Y:S05]  /*18970*/  @P1 BRA `(.L_x_10516) ;  /* 0x00000040007c1947 */ /* 0x000fea0003800000 */
[----:B0-----:R-:W0:Y:S01]  /*18980*/  S2R R5, SR_LANEID ;  /* 0x0000000000057919 */ /* 0x001e220000000000 */
        /* <DEDUP_REMOVED lines=8> */
[----:B--2---:R-:W0:Y:S01]  /*18a10*/  POPC R7, R4 ;  /* 0x0000000400077309 */ /* 0x004e220000000000 */
[----:B---3--:R-:W0:Y:S02]  /*18a20*/  SHFL.IDX PT, R0, R3, R0, 0x1f ;  /* 0x00001f0003007589 */ /* 0x008e2400000e0000 */
[----:B0-----:R-:W-:Y:S01]  /*18a30*/  IADD3 R16, R0, UR38, R7 ;  /* 0x0000002600107c10 */ /* 0x001fe2000fffe007 */
[----:B------:R-:W-:Y:S06]  /*18a40*/  BRA `(.L_x_10516) ;  /* 0x0000004000487947 */ /* 0x000fec0003800000 */
.L_x_10515:
        /* <DEDUP_REMOVED lines=10> */
[----:B0-----:R-:W-:Y:S02]  /*18af0*/  IMAD.U32 R5, RZ, RZ, UR7 ;  /* 0x00000007ff057e24 */ /* 0x001fe4000f8e00ff */
[----:B------:R-:W-:Y:S02]  /*18b00*/  IMAD.U32 R6, RZ, RZ, UR8 ;  /* 0x00000008ff067e24 */ /* 0x000fe4000f8e00ff */
[----:B--2---:R-:W-:-:S02]  /*18b10*/  IMAD.U32 R7, RZ, RZ, UR9 ;  /* 0x00000009ff077e24 */ /* 0x004fc4000f8e00ff */
[----:B------:R-:W-:Y:S02]  /*18b20*/  IMAD.U32 R10, RZ, RZ, UR4 ;  /* 0x00000004ff0a7e24 */ /* 0x000fe4000f8e00ff */
[----:B-1----:R-:W-:Y:S02]  /*18b30*/  IMAD.U32 R11, RZ, RZ, UR5 ;  /* 0x00000005ff0b7e24 */ /* 0x002fe4000f8e00ff */
[----:B------:R-:W-:Y:S02]  /*18b40*/  IMAD.MOV.U32 R8, RZ, RZ, 0x70 ;  /* 0x00000070ff087424 */ /* 0x000fe400078e00ff */
[----:B------:R-:W-:Y:S02]  /*18b50*/  IMAD.MOV.U32 R12, RZ, RZ, 0x1 ;  /* 0x00000001ff0c7424 */ /* 0x000fe400078e00ff */
[----:B------:R-:W-:-:S07]  /*18b60*/  IMAD.MOV.U32 R13, RZ, RZ, RZ ;  /* 0x000000ffff0d7224 */ /* 0x000fce00078e00ff */
[----:B------:R-:W-:-:S07]  /*18b70*/  LEPC R20, `(.L_x_10518) ;  /* 0x000000001014794e */ /* 0x000fce0000000000 */
[----:B---3--:R-:W-:Y:S05]  /*18b80*/  CALL.ABS.NOINC R2 ;  /* 0x0000000002007343 */ /* 0x008fea0003c00000 */
.L_x_10518:
[----:B------:R-:W-:Y:S05]  /*18b90*/  BSYNC B6 ;  /* 0x0000000000067941 */ /* 0x000fea0003800000 */
.L_x_10517:
        /* <DEDUP_REMOVED lines=10> */
[----:B0-----:R-:W-:Y:S02]  /*18c40*/  IMAD.U32 R5, RZ, RZ, UR7 ;  /* 0x00000007ff057e24 */ /* 0x001fe4000f8e00ff */
[----:B------:R-:W-:Y:S02]  /*18c50*/  IMAD.U32 R6, RZ, RZ, UR8 ;  /* 0x00000008ff067e24 */ /* 0x000fe4000f8e00ff */
[----:B--2---:R-:W-:-:S02]  /*18c60*/  IMAD.U32 R7, RZ, RZ, UR9 ;  /* 0x00000009ff077e24 */ /* 0x004fc4000f8e00ff */
[----:B------:R-:W-:Y:S02]  /*18c70*/  IMAD.U32 R10, RZ, RZ, UR4 ;  /* 0x00000004ff0a7e24 */ /* 0x000fe4000f8e00ff */
[----:B-1----:R-:W-:Y:S02]  /*18c80*/  IMAD.U32 R11, RZ, RZ, UR5 ;  /* 0x00000005ff0b7e24 */ /* 0x002fe4000f8e00ff */
[----:B------:R-:W-:Y:S02]  /*18c90*/  IMAD.MOV.U32 R8, RZ, RZ, 0x70 ;  /* 0x00000070ff087424 */ /* 0x000fe400078e00ff */
[----:B------:R-:W-:Y:S02]  /*18ca0*/  IMAD.MOV.U32 R12, RZ, RZ, 0x1 ;  /* 0x00000001ff0c7424 */ /* 0x000fe400078e00ff */
[----:B---3--:R-:W-:-:S07]  /*18cb0*/  IMAD.MOV.U32 R13, RZ, RZ, RZ ;  /* 0x000000ffff0d7224 */ /* 0x008fce00078e00ff */
[----:B------:R-:W-:-:S07]  /*18cc0*/  LEPC R20, `(.L_x_10521) ;  /* 0x000000001014794e */ /* 0x000fce0000000000 */
[----:B----4-:R-:W-:Y:S05]  /*18cd0*/  CALL.ABS.NOINC R2 ;  /* 0x0000000002007343 */ /* 0x010fea0003c00000 */
.L_x_10521:
        /* <DEDUP_REMOVED lines=16> */
.L_x_10520:
[----:B------:R-:W-:Y:S05]  /*18de0*/  BSYNC B6 ;  /* 0x0000000000067941 */ /* 0x000fea0003800000 */
.L_x_10519:
[----:B------:R-:W3:Y:S01]  /*18df0*/  LDL.LU R21, [R1+0x8] ;  /* 0x0000080001157983 */ /* 0x000ee20000300800 */
[----:B------:R-:W-:Y:S02]  /*18e00*/  ULDC.64 UR4, c[0x0][0x9f8] ;  /* 0x00027e0000047ab9 */ /* 0x000fe40000000a00 */
[----:B------:R-:W-:Y:S01]  /*18e10*/  ISETP.NE.U32.AND P0, PT, RZ, UR4, PT ;  /* 0x00000004ff007c0c */ /* 0x000fe2000bf05070 */
[----:B------:R-:W4:Y:S03]  /*18e20*/  LDL R20, [R1+0x1c] ;  /* 0x00001c0001147983 */ /* 0x000f260000100800 */
[----:B------:R-:W-:-:S13]  /*18e30*/  ISETP.NE.AND.EX P0, PT, RZ, UR5, PT, P0 ;  /* 0x00000005ff007c0c */ /* 0x000fda000bf05300 */
[----:B------:R-:W-:-:S04]  /*18e40*/  @P0 IADD3 R2, P1, R24, UR4, RZ ;  /* 0x0000000418020c10 */ /* 0x000fc8000ff3e0ff */
[----:B---3--:R-:W-:Y:S01]  /*18e50*/  @P0 IADD3.X R3, R21, UR5, RZ, P1, !PT ;  /* 0x0000000515030c10 */ /* 0x008fe20008ffe4ff */
[----:B------:R-:W-:-:S04]  /*18e60*/  ULDC.64 UR4, c[0x0][0xa08] ;  /* 0x0002820000047ab9 */ /* 0x000fc80000000a00 */
[----:B------:R3:W2:Y:S01]  /*18e70*/  @P0 LDG.E R25, desc[UR60][R2.64] ;  /* 0x0000003c02190981 */ /* 0x0006a2000c1e1900 */
[----:B----4-:R-:W-:-:S05]  /*18e80*/  VIADD R8, R20, 0xffffffff ;  /* 0xffffffff14087836 */ /* 0x010fca0000000000 */
[----:B------:R4:W-:Y:S01]  /*18e90*/  STL [R1+0x20], R8 ;  /* 0x0000200801007387 */ /* 0x0009e20000100800 */
[----:B---3--:R-:W3:Y:S02]  /*18ea0*/  LDC.64 R2, c[0x0][0x418] ;  /* 0x00010600ff027b82 */ /* 0x008ee40000000a00 */
[----:B---3--:R-:W-:Y:S01]  /*18eb0*/  LOP3.LUT P0, RZ, R2, UR4, RZ, 0xfc, !PT ;  /* 0x0000000402ff7c12 */ /* 0x008fe2000f80fcff */
[----:B------:R-:W-:-:S03]  /*18ec0*/  UMOV UR4, 0xffffffff ;  /* 0xffffffff00047882 */ /* 0x000fc60000000000 */
[----:B------:R-:W-:Y:S02]  /*18ed0*/  LOP3.LUT P0, RZ, R3, UR5, RZ, 0xfc, P0 ;  /* 0x0000000503ff7c12 */ /* 0x000fe4000800fcff */
[----:B--2---:R-:W-:Y:S02]  /*18ee0*/  SHF.R.S32.HI R7, RZ, 0x1f, R25 ;  /* 0x0000001fff077819 */ /* 0x004fe40000011419 */
[----:B------:R-:W-:-:S03]  /*18ef0*/  SEL R24, R25, RZ, !P0 ;  /* 0x000000ff19187207 */ /* 0x000fc60004000000 */
[----:B------:R4:W-:Y:S01]  /*18f00*/  STL [R1+0x8], R7 ;  /* 0x0000080701007387 */ /* 0x0009e20000100800 */
[----:B------:R-:W-:Y:S05]  /*18f10*/  BRA.DIV UR4, `(.L_x_10522) ;  /* 0x0000005604a47947 */ /* 0x000fea000b800000 */
[----:B------:R-:W2:Y:S02]  /*18f20*/  S2R R0, SR_TID.X ;  /* 0x0000000000007919 */ /* 0x000ea40000002100 */
[----:B--2---:R-:W-:-:S04]  /*18f30*/  SHF.R.U32.HI R0, RZ, 0x5, R0 ;  /* 0x00000005ff007819 */ /* 0x004fc80000011600 */
[----:B------:R-:W-:-:S05]  /*18f40*/  LOP3.LUT R0, R0, 0x3, RZ, 0xc0, !PT ;  /* 0x0000000300007812 */ /* 0x000fca00078ec0ff */
[----:B------:R2:W3:Y:S02]  /*18f50*/  SHFL.IDX PT, R14, R0, RZ, 0x1f ;  /* 0x00001fff000e7589 */ /* 0x0004e400000e0000 */
.L_x_10669:
[----:B--2---:R-:W2:Y:S01]  /*18f60*/  LDL.LU R0, [R1] ;  /* 0x0000000001007983 */ /* 0x004ea20000300800 */
[----:B------:R-:W-:Y:S02]  /*18f70*/  PLOP3.LUT P1, PT, PT, PT, PT, 0x8, 0x0 ;  /* 0x000000000000781c */ /* 0x000fe40003f2e170 */
[----:B---3--:R-:W-:Y:S02]  /*18f80*/  ISETP.NE.AND P0, PT, R14, RZ, PT ;  /* 0x000000ff0e00720c */ /* 0x008fe40003f05270 */
[----:B--2---:R-:W-:-:S09]  /*18f90*/  LOP3.LUT R0, R0, 0xfffffffb, RZ, 0xc0, !PT ;  /* 0xfffffffb00007812 */ /* 0x004fd200078ec0ff */
[----:B------:R-:W-:-:S05]  /*18fa0*/  @P1 LOP3.LUT R0, R0, 0x4, RZ, 0xfc, !PT ;  /* 0x0000000400001812 */ /* 0x000fca00078efcff */
[----:B------:R2:W-:Y:S01]  /*18fb0*/  STL [R1], R0 ;  /* 0x0000000001007387 */ /* 0x0005e20000100800 */
[----:B------:R-:W-:Y:S05]  /*18fc0*/  @P0 BRA `(.L_x_10523) ;  /* 0x0000000400200947 */ /* 0x000fea0003800000 */
[----:B------:R-:W-:-:S03]  /*18fd0*/  UMOV UR4, 0xffffffff ;  /* 0xffffffff00047882 */ /* 0x000fc60000000000 */
[----:B------:R-:W-:Y:S05]  /*18fe0*/  BRA.DIV UR4, `(.L_x_10524) ;  /* 0x0000005604a47947 */ /* 0x000fea000b800000 */
[----:B------:R-:W-:-:S13]  /*18ff0*/  ELECT P6, URZ, PT ;  /* 0x00000000003f782f */ /* 0x000fda00038c0000 */
.L_x_10672:
[----:B------:R-:W-:Y:S05]  /*19000*/  @!P6 BRA `(.L_x_10523) ;  /* 0x000000040010e947 */ /* 0x000fea0003800000 */
[----:B------:R-:W-:Y:S01]  /*19010*/  ISETP.NE.U32.AND P0, PT, R2, RZ, PT ;  /* 0x000000ff0200720c */ /* 0x000fe20003f05070 */
[----:B------:R-:W-:-:S03]  /*19020*/  IMAD.MOV.U32 R27, RZ, RZ, R8 ;  /* 0x000000ffff1b7224 */ /* 0x000fc600078e0008 */
[----:B------:R-:W-:-:S13]  /*19030*/  ISETP.NE.AND.EX P0, PT, R3, RZ, PT, P0 ;  /* 0x000000ff0300720c */ /* 0x000fda0003f05300 */
[----:B------:R-:W-:Y:S05]  /*19040*/  @!P0 BRA `(.L_x_10525) ;  /* 0x0000000000488947 */ /* 0x000fea0003800000 */
[----:B------:R-:W3:Y:S01]  /*19050*/  LDC R6, c[0x0][0x43c] ;  /* 0x00010f00ff067b82 */ /* 0x000ee20000000800 */
[----:B--2---:R-:W-:Y:S01]  /*19060*/  IMAD.MOV.U32 R0, RZ, RZ, R8 ;  /* 0x000000ffff007224 */ /* 0x004fe200078e0008 */
[----:B------:R-:W-:Y:S01]  /*19070*/  ULDC.64 UR4, c[0x0][0x428] ;  /* 0x00010a0000047ab9 */ /* 0x000fe20000000a00 */
[----:B---3--:R-:W-:-:S13]  /*19080*/  ISETP.NE.AND P0, PT, R6, 0x1, PT ;  /* 0x000000010600780c */ /* 0x008fda0003f05270 */
[----:B0-----:R-:W0:Y:S02]  /*19090*/  @P0 LDC.64 R4, c[0x0][0x440] ;  /* 0x00011000ff040b82 */ /* 0x001e240000000a00 */
[----:B0-----:R-:W-:-:S05]  /*190a0*/  @P0 IMAD.HI.U32 R4, R8, R4, RZ ;  /* 0x0000000408040227 */ /* 0x001fca00078e00ff */
[----:B------:R-:W-:-:S04]  /*190b0*/  @P0 SHF.R.U32.HI R0, RZ, R5, R4 ;  /* 0x00000005ff000219 */ /* 0x000fc80000011604 */
[--C-:B------:R-:W-:Y:S01]  /*190c0*/  SHF.R.S32.HI R5, RZ, 0x1f, R0.reuse ;  /* 0x0000001fff057819 */ /* 0x100fe20000011400 */
[--C-:B------:R-:W-:Y:S02]  /*190d0*/  IMAD.MOV R27, RZ, RZ, -R0.reuse ;  /* 0x000000ffff1b7224 */ /* 0x100fe400078e0a00 */
[----:B------:R-:W-:Y:S02]  /*190e0*/  IMAD.MOV.U32 R4, RZ, RZ, R0 ;  /* 0x000000ffff047224 */ /* 0x000fe400078e0000 */
        /* <DEDUP_REMOVED lines=8> */
.L_x_10525:
[----:B--2---:R-:W-:Y:S01]  /*19170*/  IMAD R0, R23, 0x8, R22 ;  /* 0x0000000817007824 */ /* 0x004fe200078e0216 */
[----:B---3--:R-:W-:-:S04]  /*19180*/  SHF.L.U32 R2, R26, 0x1f, RZ ;  /* 0x0000001f1a027819 */ /* 0x008fc800000006ff */
[----:B------:R-:W2:Y:S02]  /*19190*/  SYNCS.PHASECHK.TRANS64.TRYWAIT P0, [R0+URZ+0x31c40], R2 ;  /* 0x031c4002000075a7 */ /* 0x000ea4000800017f */
[----:B--2---:R-:W-:Y:S05]  /*191a0*/  @!P0 BRA `(.L_x_10526) ;  /* 0x0000005400548947 */ /* 0x004fea0003800000 */
.L_x_10673:
[----:B------:R-:W3:Y:S02]  /*191b0*/  S2R R3, SR_TID.X ;  /* 0x0000000000037919 */ /* 0x000ee40000002100 */
[----:B---3--:R-:W-:Y:S02]  /*191c0*/  LOP3.LUT R4, R3, 0x7f, RZ, 0xc0, !PT ;  /* 0x0000007f03047812 */ /* 0x008fe400078ec0ff */
[----:B------:R3:W5:Y:S02]  /*191d0*/  LDL R3, [R1] ;  /* 0x0000000001037983 */ /* 0x0007640000100800 */
[----:B------:R-:W-:-:S13]  /*191e0*/  ISETP.NE.AND P0, PT, R4, RZ, PT ;  /* 0x000000ff0400720c */ /* 0x000fda0003f05270 */
[----:B---3--:R-:W-:Y:S05]  /*191f0*/  @P0 BRA `(.L_x_10527) ;  /* 0x0000000000140947 */ /* 0x008fea0003800000 */
[----:B-----5:R-:W-:Y:S01]  /*19200*/  LOP3.LUT P1, RZ, R3, 0x1, RZ, 0xc0, !PT ;  /* 0x0000000103ff7812 */ /* 0x020fe2000782c0ff */
[----:B--2---:R-:W-:-:S04]  /*19210*/  IMAD.MOV.U32 R2, RZ, RZ, 0x6c00 ;  /* 0x00006c00ff027424 */ /* 0x004fc800078e00ff */
[----:B------:R3:W-:Y:S08]  /*19220*/  SYNCS.ARRIVE.TRANS64 RZ, [R0+URZ+0x31c30], R2 ;  /* 0x031c300200ff79a7 */ /* 0x0007f0000800003f */
[----:B------:R-:W-:Y:S05]  /*19230*/  @!P1 BRA `(.L_x_10527) ;  /* 0x0000000000049947 */ /* 0x000fea0003800000 */
[----:B------:R-:W-:Y:S01]  /*19240*/  BPT.TRAP 0x1 ;  /* 0x000000040000795c */ /* 0x000fe20000300000 */
.L_x_10527:
[----:B------:R-:W-:Y:S01]  /*19250*/  R2UR UR9, R0 ;  /* 0x00000000000972ca */ /* 0x000fe200000e0000 */
[----:B--23--:R-:W-:Y:S01]  /*19260*/  IMAD R0, R23, 0x6c00, R22 ;  /* 0x00006c0017007824 */ /* 0x00cfe200078e0216 */
        /* <DEDUP_REMOVED lines=21> */
[----:B------:R2:W-:Y:S01]  /*193c0*/  UTMALDG.4D [UR8], [UR4], desc[UR6] ;  /* 0x00000608040075b4 */ /* 0x0005e20008019000 */
[----:B------:R3:W-:Y:S01]  /*193d0*/  STL [R1], R3 ;  /* 0x0000000301007387 */ /* 0x0007e20000100800 */
[----:B--2---:R-:W-:Y:S01]  /*193e0*/  UMOV UR8, UR15 ;  /* 0x0000000f00087c82 */ /* 0x004fe20008000000 */
[----:B------:R-:W-:-:S02]  /*193f0*/  UMOV UR10, UR17 ;  /* 0x00000011000a7c82 */ /* 0x000fc40008000000 */
[----:B------:R2:W-:Y:S02]  /*19400*/  UTMALDG.4D [UR8], [UR4], desc[UR6] ;  /* 0x00000608040075b4 */ /* 0x0005e40008019000 */
[----:B--2---:R-:W-:Y:S01]  /*19410*/  UMOV UR8, UR16 ;  /* 0x0000001000087c82 */ /* 0x004fe20008000000 */
[----:B------:R-:W-:Y:S02]  /*19420*/  UMOV UR10, UR14 ;  /* 0x0000000e000a7c82 */ /* 0x000fe40008000000 */
[----:B------:R3:W-:Y:S02]  /*19430*/  UTMALDG.4D [UR8], [UR4], desc[UR6] ;  /* 0x00000608040075b4 */ /* 0x0007e40008019000 */
[----:B---3--:R-:W-:Y:S01]  /*19440*/  NOP ;  /* 0x0000000000007918 */ /* 0x008fe20000000000 */
.L_x_10523:
[----:B------:R-:W3:Y:S04]  /*19450*/  LDL.LU R4, [R1+0x24] ;  /* 0x0000240001047983 */ /* 0x000ee80000300800 */
[----:B------:R-:W5:Y:S04]  /*19460*/  LDL.LU R6, [R1+0x14] ;  /* 0x0000140001067983 */ /* 0x000f680000300800 */
[----:B------:R-:W4:Y:S01]  /*19470*/  LDL.LU R3, [R1+0x2c] ;  /* 0x00002c0001037983 */ /* 0x000f220000300800 */
[----:B------:R-:W-:Y:S05]  /*19480*/  WARPSYNC.ALL ;  /* 0x0000000000007948 */ /* 0x000fea0003800000 */
[----:B------:R-:W-:Y:S01]  /*19490*/  ULDC.64 UR6, c[0x0][0xa00] ;  /* 0x0002800000067ab9 */ /* 0x000fe20000000a00 */
[----:B------:R-:W-:Y:S01]  /*194a0*/  ULDC.64 UR4, c[0x0][0x298] ;  /* 0x0000a60000047ab9 */ /* 0x000fe20000000a00 */
[----:B------:R-:W-:Y:S01]  /*194b0*/  BAR.SYNC.DEFER_BLOCKING 0x8, 0x200 ;  /* 0x0208000000007b1d */ /* 0x000fe20000010000 */
[----:B------:R-:W-:Y:S01]  /*194c0*/  ISETP.NE.U32.AND P0, PT, RZ, UR6, PT ;  /* 0x00000006ff007c0c */ /* 0x000fe2000bf05070 */
[----:B--2---:R-:W-:-:S03]  /*194d0*/  VIADD R0, R22, 0xda00 ;  /* 0x0000da0016007836 */ /* 0x004fc60000000000 */
[----:B------:R-:W-:Y:S01]  /*194e0*/  ISETP.NE.AND.EX P0, PT, RZ, UR7, PT, P0 ;  /* 0x00000007ff007c0c */ /* 0x000fe2000bf05300 */
[----:B------:R-:W-:Y:S01]  /*194f0*/  BSSY B6, `(.L_x_10528) ;  /* 0x0000020000067945 */ /* 0x000fe20003800000 */
[----:B------:R-:W-:Y:S02]  /*19500*/  LOP3.LUT P1, RZ, R0, 0x1bf, RZ, 0xc0, !PT ;  /* 0x000001bf00ff7812 */ /* 0x000fe4000782c0ff */
[----:B---3--:R-:W-:-:S05]  /*19510*/  SHF.R.S32.HI R2, RZ, 0x1f, R4 ;  /* 0x0000001fff027819 */ /* 0x008fca0000011404 */
[----:B------:R-:W-:Y:S01]  /*19520*/  IMAD R2, R2, UR4, RZ ;  /* 0x0000000402027c24 */ /* 0x000fe2000f8e02ff */
[----:B----4-:R-:W-:-:S03]  /*19530*/  SEL R3, R3, RZ, !P0 ;  /* 0x000000ff03037207 */ /* 0x010fc60004000000 */
[----:B------:R-:W-:Y:S01]  /*19540*/  IMAD R0, R4, UR5, R2 ;  /* 0x0000000504007c24 */ /* 0x000fe2000f8e0202 */
[----:B-----5:R-:W-:Y:S01]  /*19550*/  SEL R2, R6, RZ, !P0 ;  /* 0x000000ff06027207 */ /* 0x020fe20004000000 */
[----:B0-----:R-:W-:-:S05]  /*19560*/  IMAD.WIDE.U32 R4, R4, UR4, RZ ;  /* 0x0000000404047c25 */ /* 0x001fca000f8e00ff */
[----:B------:R-:W-:Y:S04]  /*19570*/  STL.64 [R1+0x30], R4 ;  /* 0x0000300401007387 */ /* 0x000fe80000100a00 */
        /* <DEDUP_REMOVED lines=17> */
[----:B-1----:R-:W-:Y:S02]  /*19690*/  IMAD.U32 R11, RZ, RZ, UR9 ;  /* 0x00000009ff0b7e24 */ /* 0x002fe4000f8e00ff */
[----:B------:R-:W-:Y:S02]  /*196a0*/  IMAD.MOV.U32 R8, RZ, RZ, 0x70 ;  /* 0x00000070ff087424 */ /* 0x000fe400078e00ff */
[----:B------:R-:W-:Y:S02]  /*196b0*/  IMAD.MOV.U32 R12, RZ, RZ, 0x1 ;  /* 0x00000001ff0c7424 */ /* 0x000fe400078e00ff */
[----:B------:R-:W-:-:S07]  /*196c0*/  IMAD.MOV.U32 R13, RZ, RZ, RZ ;  /* 0x000000ffff0d7224 */ /* 0x000fce00078e00ff */
[----:B------:R-:W-:-:S07]  /*196d0*/  LEPC R20, `(.L_x_10529) ;  /* 0x000000001014794e */ /* 0x000fce0000000000 */
[----:B0-----:R-:W-:Y:S05]  /*196e0*/  CALL.ABS.NOINC R2 ;  /* 0x0000000002007343 */ /* 0x001fea0003c00000 */
.L_x_10529:
[----:B------:R-:W-:Y:S05]  /*196f0*/  BSYNC B6 ;  /* 0x0000000000067941 */ /* 0x000fea0003800000 */
.L_x_10528:
[----:B--2---:R-:W2:Y:S01]  /*19700*/  LDL.LU R0, [R1+0x24] ;  /* 0x0000240001007983 */ /* 0x004ea20000300800 */
[----:B------:R-:W0:Y:S01]  /*19710*/  LDC R10, c[0x0][0x448] ;  /* 0x00011200ff0a7b82 */ /* 0x000e220000000800 */
[----:B------:R-:W-:Y:S01]  /*19720*/  ULDC.64 UR4, c[0x0][0x2d8] ;  /* 0x0000b60000047ab9 */ /* 0x000fe20000000a00 */
[----:B------:R-:W-:Y:S01]  /*19730*/  ULDC.64 UR6, c[0x0][0x2c8] ;  /* 0x0000b20000067ab9 */ /* 0x000fe20000000a00 */
[----:B------:R-:W2:Y:S01]  /*19740*/  LDL.LU.64 R2, [R1+0x30] ;  /* 0x0000300001027983 */ /* 0x000ea20000300a00 */
[----:B------:R-:W-:-:S03]  /*19750*/  ULDC.64 UR8, c[0x0][0x280] ;  /* 0x0000a00000087ab9 */ /* 0x000fc60000000a00 */
[----:B------:R-:W3:Y:S04]  /*19760*/  LDL.LU R20, [R1+0x2c] ;  /* 0x00002c0001147983 */ /* 0x000ee80000300800 */
[----:B------:R-:W4:Y:S04]  /*19770*/  LDL.LU R21, [R1+0x44] ;  /* 0x0000440001157983 */ /* 0x000f280000300800 */
[----:B------:R-:W5:Y:S01]  /*19780*/  LDL.LU R4, [R1+0x14] ;  /* 0x0000140001047983 */ /* 0x000f620000300800 */
[----:B------:R-:W1:Y:S01]  /*19790*/  S2R R13, SR_TID.X ;  /* 0x00000000000d7919 */ /* 0x000e620000002100 */
[----:B0-----:R-:W-:-:S13]  /*197a0*/  ISETP.NE.AND P0, PT, R10, 0x1, PT ;  /* 0x000000010a00780c */ /* 0x001fda0003f05270 */
[----:B------:R-:W0:Y:S01]  /*197b0*/  @P0 LDC R5, c[0x0][0x450] ;  /* 0x00011400ff050b82 */ /* 0x000e220000000800 */
[----:B-1----:R-:W-:-:S05]  /*197c0*/  IMAD.SHL.U32 R11, R13, 0x8, RZ ;  /* 0x000000080d0b7824 */ /* 0x002fca00078e00ff */
[----:B------:R-:W-:-:S04]  /*197d0*/  LOP3.LUT R11, R11, 0x18, RZ, 0xc0, !PT ;  /* 0x000000180b0b7812 */ /* 0x000fc800078ec0ff */
[C---:B------:R-:W-:Y:S02]  /*197e0*/  LOP3.LUT R12, R11.reuse, 0x20, RZ, 0xfc, !PT ;  /* 0x000000200b0c7812 */ /* 0x040fe400078efcff */
[----:B------:R-:W-:Y:S01]  /*197f0*/  LOP3.LUT R11, R11, 0x40, RZ, 0xfc, !PT ;  /* 0x000000400b0b7812 */ /* 0x000fe200078efcff */
[----:B--2---:R-:W-:Y:S02]  /*19800*/  IMAD.MOV.U32 R3, RZ, RZ, R0 ;  /* 0x000000ffff037224 */ /* 0x004fe400078e0000 */
[----:B---3--:R-:W-:Y:S02]  /*19810*/  IMAD R0, R20, UR4, RZ ;  /* 0x0000000414007c24 */ /* 0x008fe4000f8e02ff */
[C---:B------:R-:W-:Y:S01]  /*19820*/  IMAD.WIDE.U32 R2, R18.reuse, UR4, R2 ;  /* 0x0000000412027c25 */ /* 0x040fe2000f8e0002 */
[----:B------:R-:W1:Y:S03]  /*19830*/  S2R R20, SR_TID.X ;  /* 0x0000000000147919 */ /* 0x000e660000002100 */
[----:B------:R-:W-:Y:S01]  /*19840*/  IMAD R0, R18, UR5, R0 ;  /* 0x0000000512007c24 */ /* 0x000fe2000f8e0200 */
[----:B------:R-:W-:-:S03]  /*19850*/  ULDC.64 UR4, c[0x0][0x2e0] ;  /* 0x0000b80000047ab9 */ /* 0x000fc60000000a00 */
[----:B------:R-:W-:Y:S02]  /*19860*/  IMAD.IADD R3, R3, 0x1, R0 ;  /* 0x0000000103037824 */ /* 0x000fe400078e0200 */
[----:B----4-:R-:W-:Y:S02]  /*19870*/  IMAD R0, R21, UR4, RZ ;  /* 0x0000000415007c24 */ /* 0x010fe4000f8e02ff */
[----:B------:R-:W2:Y:S01]  /*19880*/  S2R R21, SR_TID.X ;  /* 0x0000000000157919 */ /* 0x000ea20000002100 */
[----:B-----5:R-:W-:-:S04]  /*19890*/  IMAD.WIDE.U32 R2, R4, UR4, R2 ;  /* 0x0000000404027c25 */ /* 0x020fc8000f8e0002 */
[----:B------:R-:W-:Y:S01]  /*198a0*/  IMAD R0, R4, UR5, R0 ;  /* 0x0000000504007c24 */ /* 0x000fe2000f8e0200 */
[----:B------:R-:W-:Y:S01]  /*198b0*/  ULDC.64 UR4, c[0x0][0x2d0] ;  /* 0x0000b40000047ab9 */ /* 0x000fe20000000a00 */
[----:B------:R-:W3:Y:S02]  /*198c0*/  @P0 LDC R4, c[0x0][0x44c] ;  /* 0x00011300ff040b82 */ /* 0x000ee40000000800 */
[----:B------:R-:W-:Y:S01]  /*198d0*/  IMAD.IADD R3, R3, 0x1, R0 ;  /* 0x0000000103037824 */ /* 0x000fe200078e0200 */
[----:B-1----:R-:W-:-:S04]  /*198e0*/  LOP3.LUT R20, R20, 0x7f, RZ, 0xc0, !PT ;  /* 0x0000007f14147812 */ /* 0x002fc800078ec0ff */
[----:B------:R-:W-:Y:S01]  /*198f0*/  SHF.R.U32.HI R20, RZ, 0x2, R20 ;  /* 0x00000002ff147819 */ /* 0x000fe20000011614 */
[----:B--2---:R-:W-:Y:S01]  /*19900*/  IMAD.SHL.U32 R6, R21, 0x20, RZ ;  /* 0x0000002015067824 */ /* 0x004fe200078e00ff */
[----:B------:R-:W-:-:S04]  /*19910*/  LOP3.LUT R21, R13, 0x7f, RZ, 0xc0, !PT ;  /* 0x0000007f0d157812 */ /* 0x000fc800078ec0ff */
[----:B------:R-:W-:Y:S01]  /*19920*/  LOP3.LUT R6, R20, 0x60, R6, 0xf8, !PT ;  /* 0x0000006014067812 */ /* 0x000fe200078ef806 */
[----:B------:R-:W-:Y:S01]  /*19930*/  IMAD.SHL.U32 R20, R13, 0x8, RZ ;  /* 0x000000080d147824 */ /* 0x000fe200078e00ff */
[----:B------:R-:W-:-:S03]  /*19940*/  SHF.R.U32.HI R21, RZ, 0x2, R21 ;  /* 0x00000002ff157819 */ /* 0x000fc60000011615 */
[----:B------:R-:W-:Y:S01]  /*19950*/  IMAD R8, R17, 0xc0, R6 ;  /* 0x000000c011087824 */ /* 0x000fe200078e0206 */
[----:B------:R-:W-:-:S03]  /*19960*/  LOP3.LUT R20, R20, 0x18, RZ, 0xc0, !PT ;  /* 0x0000001814147812 */ /* 0x000fc600078ec0ff */
[----:B---3--:R-:W-:-:S04]  /*19970*/  @P0 IMAD.HI.U32 R0, R8, R4, RZ ;  /* 0x0000000408000227 */ /* 0x008fc800078e00ff */
[----:B------:R-:W-:Y:S01]  /*19980*/  IMAD.MOV.U32 R4, RZ, RZ, R8 ;  /* 0x000000ffff047224 */ /* 0x000fe200078e0008 */
[----:B0-----:R-:W-:-:S04]  /*19990*/  @P0 SHF.R.U32.HI R4, RZ, R5, R0 ;  /* 0x00000005ff040219 */ /* 0x001fc80000011600 */
[--C-:B------:R-:W-:Y:S01]  /*199a0*/  SHF.R.S32.HI R0, RZ, 0x1f, R4.reuse ;  /* 0x0000001fff007819 */ /* 0x100fe20000011404 */
[----:B------:R-:W-:-:S04]  /*199b0*/  IMAD.MOV R6, RZ, RZ, -R4 ;  /* 0x000000ffff067224 */ /* 0x000fc800078e0a04 */
[----:B------:R-:W-:-:S04]  /*199c0*/  IMAD R0, R0, UR4, RZ ;  /* 0x0000000400007c24 */ /* 0x000fc8000f8e02ff */
[C---:B------:R-:W-:Y:S02]  /*199d0*/  IMAD R0, R4.reuse, UR5, R0 ;  /* 0x0000000504007c24 */ /* 0x040fe4000f8e0200 */
[----:B------:R-:W-:-:S04]  /*199e0*/  IMAD.WIDE.U32 R4, R4, UR4, R2 ;  /* 0x0000000404047c25 */ /* 0x000fc8000f8e0002 */
[----:B------:R-:W-:Y:S02]  /*199f0*/  IMAD.IADD R5, R5, 0x1, R0 ;  /* 0x0000000105057824 */ /* 0x000fe400078e0200 */
[----:B------:R-:W-:Y:S02]  /*19a00*/  IMAD R0, R10, R6, R8 ;  /* 0x000000060a007224 */ /* 0x000fe400078e0208 */
[----:B------:R-:W-:-:S03]  /*19a10*/  VIADD R8, R8, 0x80 ;  /* 0x0000008008087836 */ /* 0x000fc60000000000 */
[----:B------:R-:W-:-:S05]  /*19a20*/  SHF.R.S32.HI R6, RZ, 0x1f, R0 ;  /* 0x0000001fff067819 */ /* 0x000fca0000011400 */
[----:B------:R-:W-:Y:S02]  /*19a30*/  IMAD R9, R6, UR6, RZ ;  /* 0x0000000606097c24 */ /* 0x000fe4000f8e02ff */
[C---:B------:R-:W-:Y:S02]  /*19a40*/  IMAD.WIDE.U32 R6, R0.reuse, UR6, R4 ;  /* 0x0000000600067c25 */ /* 0x040fe4000f8e0004 */
[----:B------:R-:W0:Y:S02]  /*19a50*/  @P0 LDC R5, c[0x0][0x44c] ;  /* 0x00011300ff050b82 */ /* 0x000e240000000800 */
[----:B------:R-:W-:Y:S01]  /*19a60*/  IMAD R0, R0, UR7, R9 ;  /* 0x0000000700007c24 */ /* 0x000fe2000f8e0209 */
[----:B------:R-:W-:-:S03]  /*19a70*/  LEA R4, P1, R6, UR8, 0x1 ;  /* 0x0000000806047c11 */ /* 0x000fc6000f8208ff */
[----:B------:R-:W-:Y:S02]  /*19a80*/  IMAD.IADD R0, R7, 0x1, R0 ;  /* 0x0000000107007824 */ /* 0x000fe400078e0200 */
[----:B------:R-:W1:Y:S03]  /*19a90*/  @P0 LDC R7, c[0x0][0x450] ;  /* 0x00011400ff070b82 */ /* 0x000e660000000800 */
[----:B------:R-:W-:Y:S01]  /*19aa0*/  LEA.HI.X R0, R6, UR9, R0, 0x1, P1 ;  /* 0x0000000906007c11 */ /* 0x000fe200088f0c00 */
[----:B------:R-:W-:Y:S02]  /*19ab0*/  IMAD.MOV.U32 R6, RZ, RZ, R8 ;  /* 0x000000ffff067224 */ /* 0x000fe400078e0008 */
[----:B0-----:R-:W-:-:S05]  /*19ac0*/  @P0 IMAD.HI.U32 R5, R8, R5, RZ ;  /* 0x0000000508050227 */ /* 0x001fca00078e00ff */
[----:B-1----:R-:W-:-:S04]  /*19ad0*/  @P0 SHF.R.U32.HI R6, RZ, R7, R5 ;  /* 0x00000007ff060219 */ /* 0x002fc80000011605 */
[--C-:B------:R-:W-:Y:S01]  /*19ae0*/  SHF.R.S32.HI R7, RZ, 0x1f, R6.reuse ;  /* 0x0000001fff077819 */ /* 0x100fe20000011406 */
[----:B------:R-:W-:Y:S02]  /*19af0*/  IMAD.MOV R5, RZ, RZ, -R6 ;  /* 0x000000ffff057224 */ /* 0x000fe400078e0a06 */
[----:B------:R-:W-:-:S04]  /*19b00*/  IMAD.WIDE.U32 R2, R6, UR4, R2 ;  /* 0x0000000406027c25 */ /* 0x000fc8000f8e0002 */
[----:B------:R-:W-:Y:S01]  /*19b10*/  IMAD R7, R7, UR4, RZ ;  /* 0x0000000407077c24 */ /* 0x000fe2000f8e02ff */
[----:B------:R-:W-:Y:S01]  /*19b20*/  ULDC UR4, c[0x0][0x2b8] ;  /* 0x0000ae0000047ab9 */ /* 0x000fe20000000800 */
[----:B------:R-:W-:Y:S01]  /*19b30*/  IMAD R5, R10, R5, R8 ;  /* 0x000000050a057224 */ /* 0x000fe200078e0208 */
[----:B------:R-:W-:Y:S01]  /*19b40*/  ISETP.GE.AND P3, PT, R20, UR4, PT ;  /* 0x0000000414007c0c */ /* 0x000fe2000bf66270 */
[----:B------:R-:W-:Y:S01]  /*19b50*/  IMAD R6, R6, UR5, R7 ;  /* 0x0000000506067c24 */ /* 0x000fe2000f8e0207 */
[----:B------:R-:W-:Y:S01]  /*19b60*/  UMOV UR5, 0xffffffff ;  /* 0xffffffff00057882 */ /* 0x000fe20000000000 */
[----:B------:R-:W-:Y:S02]  /*19b70*/  ISETP.GE.AND P1, PT, R11, UR4, PT ;  /* 0x000000040b007c0c */ /* 0x000fe4000bf26270 */
[----:B------:R-:W-:Y:S01]  /*19b80*/  IMAD.IADD R3, R3, 0x1, R6 ;  /* 0x0000000103037824 */ /* 0x000fe200078e0206 */
[----:B------:R-:W-:Y:S01]  /*19b90*/  SHF.R.S32.HI R6, RZ, 0x1f, R5 ;  /* 0x0000001fff067819 */ /* 0x000fe20000011405 */
[----:B------:R-:W-:-:S04]  /*19ba0*/  IMAD.WIDE.U32 R2, R5, UR6, R2 ;  /* 0x0000000605027c25 */ /* 0x000fc8000f8e0002 */
[----:B------:R-:W-:Y:S01]  /*19bb0*/  IMAD R6, R6, UR6, RZ ;  /* 0x0000000606067c24 */ /* 0x000fe2000f8e02ff */
[----:B------:R-:W-:-:S03]  /*19bc0*/  LEA R8, P0, R2, UR8, 0x1 ;  /* 0x0000000802087c11 */ /* 0x000fc6000f8008ff */
[----:B------:R-:W-:-:S04]  /*19bd0*/  IMAD R6, R5, UR7, R6 ;  /* 0x0000000705067c24 */ /* 0x000fc8000f8e0206 */
[----:B------:R-:W-:-:S05]  /*19be0*/  IMAD.IADD R3, R3, 0x1, R6 ;  /* 0x0000000103037824 */ /* 0x000fca00078e0206 */
[----:B------:R-:W-:Y:S02]  /*19bf0*/  LEA.HI.X R3, R2, UR9, R3, 0x1, P0 ;  /* 0x0000000902037c11 */ /* 0x000fe400080f0c03 */
[----:B------:R-:W-:Y:S01]  /*19c00*/  ISETP.GE.AND P0, PT, R12, UR4, PT ;  /* 0x000000040c007c0c */ /* 0x000fe2000bf06270 */
[----:B------:R-:W-:-:S12]  /*19c10*/  BRA.DIV UR5, `(.L_x_10530) ;  /* 0x0000004a05cc7947 */ /* 0x000fd8000b800000 */
[----:B------:R-:W2:Y:S04]  /*19c20*/  LDL.LU R5, [R1+0x40] ;  /* 0x0000400001057983 */ /* 0x000ea80000300800 */
[----:B------:R-:W3:Y:S01]  /*19c30*/  LDL R9, [R1+0x10] ;  /* 0x0000100001097983 */ /* 0x000ee20000100800 */
[----:B------:R-:W-:-:S03]  /*19c40*/  IMAD R17, R17, 0xc0, R21 ;  /* 0x000000c011117824 */ /* 0x000fc600078e0215 */
[----:B------:R-:W0:Y:S04]  /*19c50*/  SHFL.IDX PT, R7, R4, RZ, 0x1c1f ;  /* 0x001c1fff04077589 */ /* 0x000e2800000e0000 */
[----:B------:R-:W1:Y:S01]  /*19c60*/  SHFL.IDX PT, R6, R0, RZ, 0x1c1f ;  /* 0x001c1fff00067589 */ /* 0x000e6200000e0000 */
[----:B--2---:R-:W-:Y:S02]  /*19c70*/  IMAD R2, R5, R10, RZ ;  /* 0x0000000a05027224 */ /* 0x004fe400078e02ff */
[----:B------:R-:W-:-:S03]  /*19c80*/  VIADD R5, R17, 0x20 ;  /* 0x0000002011057836 */ /* 0x000fc60000000000 */
[----:B------:R-:W-:-:S13]  /*19c90*/  ISETP.GE.AND P2, PT, R17, R2, PT ;  /* 0x000000021100720c */ /* 0x000fda0003f46270 */
        /* <DEDUP_REMOVED lines=20> */
[----:B------:R0:W-:Y:S01]  /*19de0*/  @!P2 LDGSTS.E.BYPASS.LTC128B.128 [R9+0x14200], desc[UR60][R6.64+0x80], !P1 ;  /* 0x142000800609afae */ /* 0x0001e2000c901d7c */
[----:B------:R-:W-:Y:S01]  /*19df0*/  ISETP.GE.AND P2, PT, R5, R2, PT ;  /* 0x000000020500720c */ /* 0x000fe20003f46270 */
[----:B------:R-:W-:-:S02]  /*19e00*/  VIADD R5, R17, 0x60 ;  /* 0x0000006011057836 */ /* 0x000fc40000000000 */
[----:B0-----:R-:W0:Y:S04]  /*19e10*/  SHFL.IDX PT, R7, R4, 0x2, 0x1c1f ;  /* 0x005c1f0004077f89 */ /* 0x001e2800000e0000 */
[----:B------:R-:W1:Y:S04]  /*19e20*/  SHFL.IDX PT, R6, R0, 0x2, 0x1c1f ;  /* 0x005c1f0000067f89 */ /* 0x000e6800000e0000 */
[----:B------:R-:W2:Y:S04]  /*19e30*/  SHFL.IDX PT, R4, R4, 0x3, 0x1c1f ;  /* 0x007c1f0004047f89 */ /* 0x000ea800000e0000 */
[----:B------:R-:W3:Y:S01]  /*19e40*/  SHFL.IDX PT, R0, R0, 0x3, 0x1c1f ;  /* 0x007c1f0000007f89 */ /* 0x000ee200000e0000 */
[----:B0-----:R-:W-:-:S05]  /*19e50*/  @!P2 LEA R7, P4, R20, R7, 0x1 ;  /* 0x000000071407a211 */ /* 0x001fca00078808ff */
[----:B-1----:R-:W-:-:S05]  /*19e60*/  @!P2 IMAD.X R6, RZ, RZ, R6, P4 ;  /* 0x000000ffff06a224 */ /* 0x002fca00020e0606 */
[----:B------:R-:W-:-:S04]  /*19e70*/  @!P2 LOP3.LUT R7, R7, R6, RZ, 0x3c, !PT ;  /* 0x000000060707a212 */ /* 0x000fc800078e3cff */
[----:B------:R-:W-:-:S04]  /*19e80*/  @!P2 LOP3.LUT R6, R7, R6, RZ, 0x3c, !PT ;  /* 0x000000060706a212 */ /* 0x000fc800078e3cff */
[----:B------:R-:W-:-:S05]  /*19e90*/  @!P2 LOP3.LUT R7, R7, R6, RZ, 0x3c, !PT ;  /* 0x000000060707a212 */ /* 0x000fca00078e3cff */
[----:B------:R-:W-:Y:S04]  /*19ea0*/  @!P2 LDGSTS.E.BYPASS.LTC128B.128 [R9+0xea00], desc[UR60][R6.64], !P3 ;  /* 0x0ea000000609afae */ /* 0x000fe8000d901d7c */
[----:B------:R-:W-:Y:S04]  /*19eb0*/  @!P2 LDGSTS.E.BYPASS.LTC128B.128 [R9+0x11a00], desc[UR60][R6.64+0x40], !P0 ;  /* 0x11a000400609afae */ /* 0x000fe8000c101d7c */
[----:B------:R-:W-:Y:S01]  /*19ec0*/  @!P2 LDGSTS.E.BYPASS.LTC128B.128 [R9+0x14a00], desc[UR60][R6.64+0x80], !P1 ;  /* 0x14a000800609afae */ /* 0x000fe2000c901d7c */
[----:B------:R-:W-:-:S13]  /*19ed0*/  ISETP.GE.AND P2, PT, R5, R2, PT ;  /* 0x000000020500720c */ /* 0x000fda0003f46270 */
[----:B--2---:R-:W-:-:S05]  /*19ee0*/  @!P2 LEA R4, P4, R20, R4, 0x1 ;  /* 0x000000041404a211 */ /* 0x004fca00078808ff */
[----:B---3--:R-:W-:-:S04]  /*19ef0*/  @!P2 IMAD.X R0, RZ, RZ, R0, P4 ;  /* 0x000000ffff00a224 */ /* 0x008fc800020e0600 */
[----:B------:R-:W-:Y:S02]  /*19f00*/  @!P2 IMAD.MOV.U32 R5, RZ, RZ, R0 ;  /* 0x000000ffff05a224 */ /* 0x000fe400078e0000 */
[----:B------:R-:W-:Y:S04]  /*19f10*/  SHFL.IDX PT, R0, R3, RZ, 0x1c1f ;  /* 0x001c1fff03007589 */ /* 0x000fe800000e0000 */
[----:B------:R-:W-:Y:S04]  /*19f20*/  @!P2 LDGSTS.E.BYPASS.LTC128B.128 [R9+0xf200], desc[UR60][R4.64], !P3 ;  /* 0x0f2000000409afae */ /* 0x000fe8000d901d7c */
[----:B------:R-:W-:Y:S04]  /*19f30*/  @!P2 LDGSTS.E.BYPASS.LTC128B.128 [R9+0x12200], desc[UR60][R4.64+0x40], !P0 ;  /* 0x122000400409afae */ /* 0x000fe8000c101d7c */
[----:B------:R0:W-:Y:S04]  /*19f40*/  @!P2 LDGSTS.E.BYPASS.LTC128B.128 [R9+0x15200], desc[UR60][R4.64+0x80], !P1 ;  /* 0x152000800409afae */ /* 0x0001e8000c901d7c */
[----:B------:R-:W-:Y:S04]  /*19f50*/  SHFL.IDX PT, R3, R3, 0x1, 0x1c1f ;  /* 0x003c1f0003037f89 */ /* 0x000fe800000e0000 */
[----:B0-----:R-:W0:Y:S01]  /*19f60*/  SHFL.IDX PT, R4, R8, RZ, 0x1c1f ;  /* 0x001c1fff08047589 */ /* 0x001e2200000e0000 */
[----:B------:R-:W-:-:S03]  /*19f70*/  VIADD R5, R17, 0x80 ;  /* 0x0000008011057836 */ /* 0x000fc60000000000 */
[----:B------:R-:W1:Y:S02]  /*19f80*/  SHFL.IDX PT, R8, R8, 0x1, 0x1c1f ;  /* 0x003c1f0008087f89 */ /* 0x000e6400000e0000 */
[----:B------:R-:W-:-:S13]  /*19f90*/  ISETP.GE.AND P2, PT, R5, R2, PT ;  /* 0x000000020500720c */ /* 0x000fda0003f46270 */
[----:B0-----:R-:W-:-:S05]  /*19fa0*/  @!P2 LEA R4, P4, R20, R4, 0x1 ;  /* 0x000000041404a211 */ /* 0x001fca00078808ff */
[----:B------:R-:W-:-:S04]  /*19fb0*/  @!P2 IMAD.X R0, RZ, RZ, R0, P4 ;  /* 0x000000ffff00a224 */ /* 0x000fc800020e0600 */
[----:B------:R-:W-:-:S05]  /*19fc0*/  @!P2 IMAD.MOV.U32 R5, RZ, RZ, R0 ;  /* 0x000000ffff05a224 */ /* 0x000fca00078e0000 */
[----:B------:R0:W-:Y:S04]  /*19fd0*/  @!P2 LDGSTS.E.BYPASS.LTC128B.128 [R9+0xfa00], desc[UR60][R4.64], !P3 ;  /* 0x0fa000000409afae */ /* 0x0001e8000d901d7c */
[----:B------:R0:W-:Y:S04]  /*19fe0*/  @!P2 LDGSTS.E.BYPASS.LTC128B.128 [R9+0x12a00], desc[UR60][R4.64+0x40], !P0 ;  /* 0x12a000400409afae */ /* 0x0001e8000c101d7c */
[----:B-1----:R0:W-:Y:S02]  /*19ff0*/  @!P2 LDGSTS.E.BYPASS.LTC128B.128 [R9+0x15a00], desc[UR60][R4.64+0x80], !P1 ;  /* 0x15a000800409afae */ /* 0x0021e4000c901d7c */
.L_x_10686:
[----:B------:R-:W2:Y:S01]  /*1a000*/  LDL R0, [R1+0x10] ;  /* 0x0000100001007983 */ /* 0x000ea20000100800 */
[----:B------:R-:W-:-:S05]  /*1a010*/  VIADD R17, R17, 0xa0 ;  /* 0x000000a011117836 */ /* 0x000fca0000000000 */
[----:B------:R-:W-:-:S13]  /*1a020*/  ISETP.GE.AND P2, PT, R17, R2, PT ;  /* 0x000000021100720c */ /* 0x000fda0003f46270 */
[----:B------:R-:W-:-:S05]  /*1a030*/  @!P2 LEA R2, P4, R20, R8, 0x1 ;  /* 0x000000081402a211 */ /* 0x000fca00078808ff */
[----:B------:R-:W-:-:S05]  /*1a040*/  @!P2 IMAD.X R3, RZ, RZ, R3, P4 ;  /* 0x000000ffff03a224 */ /* 0x000fca00020e0603 */
[----:B------:R-:W-:Y:S01]  /*1a050*/  @!PT LDS RZ, [RZ] ;  /* 0x00000000fffff984 */ /* 0x000fe20000000800 */
[----:B------:R-:W-:Y:S01]  /*1a060*/  @!PT LDS RZ, [RZ] ;  /* 0x00000000fffff984 */ /* 0x000fe20000000800 */
[----:B------:R-:W-:Y:S01]  /*1a070*/  @!PT LDS RZ, [RZ] ;  /* 0x00000000fffff984 */ /* 0x000fe20000000800 */
[----:B--2---:R1:W-:Y:S04]  /*1a080*/  @!P2 LDGSTS.E.BYPASS.LTC128B.128 [R0+0x10200], desc[UR60][R2.64], !P3 ;  /* 0x102000000200afae */ /* 0x0043e8000d901d7c */
[----:B------:R1:W-:Y:S01]  /*1a090*/  @!P2 LDGSTS.E.BYPASS.LTC128B.128 [R0+0x13200], desc[UR60][R2.64+0x40], !P0 ;  /* 0x132000400200afae */ /* 0x0003e2000c101d7c */
[----:B------:R-:W-:-:S03]  /*1a0a0*/  PLOP3.LUT P0, PT, PT, PT, PT, 0x80, 0x0 ;  /* 0x000000000000781c */ /* 0x000fc60003f0f070 */
[----:B------:R1:W-:Y:S01]  /*1a0b0*/  @!P2 LDGSTS.E.BYPASS.LTC128B.128 [R0+0x16200], desc[UR60][R2.64+0x80], !P1 ;  /* 0x162000800200afae */ /* 0x0003e2000c901d7c */
[----:B------:R-:W-:-:S09]  /*1a0c0*/  NOP ;  /* 0x0000000000007918 */ /* 0x000fd20000000000 */
.L_x_10531:
        /* <DEDUP_REMOVED lines=17> */
[----:B-12---:R-:W-:Y:S05]  /*1a1e0*/  @!P0 BRA `(.L_x_10533) ;  /* 0x0000004c006c8947 */ /* 0x006fea0003800000 */
.L_x_10687:
[----:B------:R-:W-:Y:S05]  /*1a1f0*/  BSYNC B0 ;  /* 0x0000000000007941 */ /* 0x000fea0003800000 */
.L_x_10532:
[----:B------:R-:W2:Y:S01]  /*1a200*/  LDL.LU R2, [R1+0x3c] ;  /* 0x00003c0001027983 */ /* 0x000ea20000300800 */
[----:B------:R-:W-:Y:S01]  /*1a210*/  BSSY B0, `(.L_x_10534) ;  /* 0x0000231000007945 */ /* 0x000fe20003800000 */
[----:B--2---:R-:W-:-:S13]  /*1a220*/  ISETP.GE.AND P0, PT, R2, 0x91, PT ;  /* 0x000000910200780c */ /* 0x004fda0003f06270 */
[----:B------:R-:W-:Y:S05]  /*1a230*/  @!P0 BRA `(.L_x_10535) ;  /* 0x0000002000b88947 */ /* 0x000fea0003800000 */
[----:B------:R-:W2:Y:S01]  /*1a240*/  LDL R2, [R1+0x1c] ;  /* 0x00001c0001027983 */ /* 0x000ea20000100800 */
[----:B-1----:R-:W-:Y:S01]  /*1a250*/  IMAD.MOV.U32 R0, RZ, RZ, 0x1 ;  /* 0x00000001ff007424 */ /* 0x002fe200078e00ff */
        /* <DEDUP_REMOVED lines=9> */
[----:B------:R-:W-:Y:S01]  /*1a2f0*/  VIADD R6, R23, 0x1 ;  /* 0x0000000117067836 */ /* 0x000fe20000000000 */
[----:B------:R-:W-:Y:S04]  /*1a300*/  BSSY B1, `(.L_x_10538) ;  /* 0x00000af000017945 */ /* 0x000fe80003800000 */
[----:B------:R-:W-:-:S04]  /*1a310*/  ISETP.NE.AND P0, PT, R6, 0x2, PT ;  /* 0x000000020600780c */ /* 0x000fc80003f05270 */
[----:B------:R-:W-:Y:S02]  /*1a320*/  SEL R8, RZ, 0x1, P0 ;  /* 0x00000001ff087807 */ /* 0x000fe40000000000 */
[----:B------:R-:W-:Y:S02]  /*1a330*/  SEL R6, R6, RZ, P0 ;  /* 0x000000ff06067207 */ /* 0x000fe40000000000 */
[----:B------:R-:W-:Y:S02]  /*1a340*/  LOP3.LUT R8, R26, R8, RZ, 0x3c, !PT ;  /* 0x000000081a087212 */ /* 0x000fe400078e3cff */
[----:B--2---:R-:W-:-:S13]  /*1a350*/  LOP3.LUT P1, RZ, R2, 0x4, RZ, 0xc0, !PT ;  /* 0x0000000402ff7812 */ /* 0x004fda000782c0ff */
[----:B------:R-:W-:Y:S05]  /*1a360*/  @!P1 BRA `(.L_x_10539) ;  /* 0x0000000800a09947 */ /* 0x000fea0003800000 */
[----:B------:R-:W-:Y:S01]  /*1a370*/  ULDC.64 UR4, c[0x0][0x418] ;  /* 0x0001060000047ab9 */ /* 0x000fe20000000a00 */
[----:B0-----:R-:W-:Y:S01]  /*1a380*/  IMAD.MOV.U32 R5, RZ, RZ, R24 ;  /* 0x000000ffff057224 */ /* 0x001fe200078e0018 */
[----:B------:R-:W-:-:S04]  /*1a390*/  ISETP.NE.U32.AND P0, PT, RZ, UR4, PT ;  /* 0x00000004ff007c0c */ /* 0x000fc8000bf05070 */
[----:B------:R-:W-:-:S13]  /*1a3a0*/  ISETP.NE.AND.EX P0, PT, RZ, UR5, PT, P0 ;  /* 0x00000005ff007c0c */ /* 0x000fda000bf05300 */
[----:B------:R-:W-:Y:S05]  /*1a3b0*/  @!P0 BRA `(.L_x_10540) ;  /* 0x0000000000488947 */ /* 0x000fea0003800000 */
[----:B------:R-:W2:Y:S01]  /*1a3c0*/  LDL R9, [R1+0x8] ;  /* 0x0000080001097983 */ /* 0x000ea20000100800 */
        /* <DEDUP_REMOVED lines=17> */
.L_x_10540:
[----:B------:R-:W-:Y:S01]  /*1a4e0*/  IMAD R3, R6, 0x8, R22 ;  /* 0x0000000806037824 */ /* 0x000fe200078e0216 */
[----:B------:R-:W-:Y:S01]  /*1a4f0*/  SHF.L.U32 R2, R8, 0x1f, RZ ;  /* 0x0000001f08027819 */ /* 0x000fe200000006ff */
[----:B------:R-:W-:Y:S03]  /*1a500*/  BSSY B3, `(.L_x_10541) ;  /* 0x0000003000037945 */ /* 0x000fe60003800000 */
[----:B------:R-:W1:Y:S02]  /*1a510*/  SYNCS.PHASECHK.TRANS64.TRYWAIT P0, [R3+URZ+0x31c40], R2 ;  /* 0x031c4002030075a7 */ /* 0x000e64000800017f */
[----:B-1----:R-:W-:Y:S05]  /*1a520*/  @!P0 BRA `(.L_x_10542) ;  /* 0x0000004800b08947 */ /* 0x002fea0003800000 */
.L_x_10688:
[----:B------:R-:W-:Y:S05]  /*1a530*/  BSYNC B3 ;  /* 0x0000000000037941 */ /* 0x000fea0003800000 */
.L_x_10541:
        /* <DEDUP_REMOVED lines=11> */
.L_x_10544:
[----:B------:R-:W-:Y:S05]  /*1a5f0*/  BSYNC B3 ;  /* 0x0000000000037941 */ /* 0x000fea0003800000 */
.L_x_10543:
        /* <DEDUP_REMOVED lines=11> */
.L_x_10545:
        /* <DEDUP_REMOVED lines=16> */
.L_x_10546:
        /* <DEDUP_REMOVED lines=16> */
.L_x_10547:
        /* <DEDUP_REMOVED lines=15> */
.L_x_10689:
[----:B------:R-:W-:Y:S05]  /*1a9a0*/  BSYNC B3 ;  /* 0x0000000000037941 */ /* 0x000fea0003800000 */
.L_x_10548:
[----:B------:R-:W1:Y:S02]  /*1a9b0*/  S2R R4, SR_TID.X ;  /* 0x0000000000047919 */ /* 0x000e640000002100 */
[----:B-1----:R-:W-:Y:S02]  /*1a9c0*/  LOP3.LUT R9, R4, 0x7f, RZ, 0xc0, !PT ;  /* 0x0000007f04097812 */ /* 0x002fe400078ec0ff */
[----:B------:R-:W2:Y:S02]  /*1a9d0*/  LDL R4, [R1+0x18] ;  /* 0x0000180001047983 */ /* 0x000ea40000100800 */
[----:B------:R-:W-:-:S13]  /*1a9e0*/  ISETP.NE.AND P0, PT, R9, RZ, PT ;  /* 0x000000ff0900720c */ /* 0x000fda0003f05270 */
[----:B0-----:R-:W-:-:S04]  /*1a9f0*/  @!P0 IMAD.MOV.U32 R3, RZ, RZ, 0x6c00 ;  /* 0x00006c00ff038424 */ /* 0x001fc800078e00ff */
[----:B------:R2:W-:Y:S02]  /*1aa00*/  @!P0 SYNCS.ARRIVE.TRANS64 RZ, [R2+URZ+0x31c50], R3 ;  /* 0x031c500302ff89a7 */ /* 0x0005e4000800003f */
[----:B--2---:R-:W-:-:S04]  /*1aa10*/  PRMT R3, R4, 0x9910, RZ ;  /* 0x0000991004037816 */ /* 0x004fc800000000ff */
[----:B------:R-:W-:-:S13]  /*1aa20*/  ISETP.NE.AND P0, PT, R3, 0x2, PT ;  /* 0x000000020300780c */ /* 0x000fda0003f05270 */
[----:B------:R-:W-:Y:S05]  /*1aa30*/  @P0 BRA `(.L_x_10550) ;  /* 0x0000000000040947 */ /* 0x000fea0003800000 */
[----:B------:R-:W-:Y:S01]  /*1aa40*/  BPT.TRAP 0x1 ;  /* 0x000000040000795c */ /* 0x000fe20000300000 */
.L_x_10550:
[----:B------:R-:W2:Y:S01]  /*1aa50*/  LDL R3, [R1] ;  /* 0x0000000001037983 */ /* 0x000ea20000100800 */
[----:B------:R-:W-:Y:S01]  /*1aa60*/  BSSY B3, `(.L_x_10551) ;  /* 0x0000004000037945 */ /* 0x000fe20003800000 */
[----:B--2---:R-:W-:-:S13]  /*1aa70*/  LOP3.LUT P0, RZ, R3, 0x8, RZ, 0xc0, !PT ;  /* 0x0000000803ff7812 */ /* 0x004fda000780c0ff */
[----:B------:R-:W-:Y:S05]  /*1aa80*/  @P0 BRA `(.L_x_10552) ;  /* 0x0000000000040947 */ /* 0x000fea0003800000 */
[----:B------:R-:W-:Y:S01]  /*1aa90*/  BPT.TRAP 0x1 ;  /* 0x000000040000795c */ /* 0x000fe20000300000 */
.L_x_10552:
[----:B------:R-:W-:Y:S05]  /*1aaa0*/  BSYNC B3 ;  /* 0x0000000000037941 */ /* 0x000fea0003800000 */
.L_x_10551:
[----:B------:R-:W-:Y:S01]  /*1aab0*/  R2UR UR10, R10 ;  /* 0x000000000a0a72ca */ /* 0x000fe200000e0000 */
[----:B------:R-:W-:Y:S01]  /*1aac0*/  IMAD R3, R23, 0x6c00, R22 ;  /* 0x00006c0017037824 */ /* 0x000fe200078e0216 */
[----:B------:R-:W-:Y:S01]  /*1aad0*/  UIADD3 UR4, UP0, UR36, 0x470, URZ ;  /* 0x0000047024047890 */ /* 0x000fe2000ff1e03f */
[----:B------:R-:W-:Y:S01]  /*1aae0*/  PLOP3.LUT P0, PT, PT, PT, PT, 0x80, 0x0 ;  /* 0x000000000000781c */ /* 0x000fe20003f0f070 */
[----:B------:R-:W-:Y:S01]  /*1aaf0*/  IMAD R4, R27, 0x90, R28 ;  /* 0x000000901b047824 */ /* 0x000fe200078e021c */
[----:B------:R-:W-:Y:S01]  /*1ab00*/  UMOV UR6, 0x0 ;  /* 0x0000000000067882 */ /* 0x000fe20000000000 */
[----:B------:R-:W-:Y:S01]  /*1ab10*/  VIADD R2, R2, 0x31c50 ;  /* 0x00031c5002027836 */ /* 0x000fe20000000000 */
[----:B------:R-:W-:Y:S01]  /*1ab20*/  UIADD3.X UR5, URZ, UR37, URZ, UP0, !UPT ;  /* 0x000000253f057290 */ /* 0x000fe200087fe43f */
[----:B------:R-:W-:Y:S01]  /*1ab30*/  VIADD R9, R3, 0x200 ;  /* 0x0000020003097836 */ /* 0x000fe20000000000 */
[----:B------:R-:W-:-:S10]  /*1ab40*/  UMOV UR7, 0x14f00000 ;  /* 0x14f0000000077882 */ /* 0x000fd40000000000 */
.L_x_10553:
        /* <DEDUP_REMOVED lines=15> */
.L_x_10554:
        /* <DEDUP_REMOVED lines=15> */
.L_x_10555:
        /* <DEDUP_REMOVED lines=12> */
.L_x_10539:
[----:B------:R-:W-:Y:S05]  /*1adf0*/  BSYNC B1 ;  /* 0x0000000000017941 */ /* 0x000fea0003800000 */
.L_x_10538:
[----:B------:R-:W2:Y:S01]  /*1ae00*/  LDL.LU R0, [R1+0x1c] ;  /* 0x00001c0001007983 */ /* 0x000ea20000300800 */
[----:B------:R-:W-:Y:S02]  /*1ae10*/  IMAD.MOV.U32 R23, RZ, RZ, R6 ;  /* 0x000000ffff177224 */ /* 0x000fe400078e0006 */
[----:B------:R-:W-:Y:S02]  /*1ae20*/  IMAD.MOV.U32 R26, RZ, RZ, R8 ;  /* 0x000000ffff1a7224 */ /* 0x000fe400078e0008 */
[----:B--2---:R-:W-:-:S07]  /*1ae30*/  VIADD R0, R0, 0xfffffffd ;  /* 0xfffffffd00007836 */ /* 0x004fce0000000000 */
.L_x_10537:
[----:B------:R-:W-:Y:S05]  /*1ae40*/  BSYNC B2 ;  /* 0x0000000000027941 */ /* 0x000fea0003800000 */
.L_x_10536:
[----:B------:R-:W2:Y:S01]  /*1ae50*/  LDL.LU R2, [R1+0x20] ;  /* 0x0000200001027983 */ /* 0x000ea20000300800 */
[----:B------:R-:W-:-:S05]  /*1ae60*/  IMAD.MOV R7, RZ, RZ, -R7 ;  /* 0x000000ffff077224 */ /* 0x000fca00078e0a07 */
[----:B--2---:R-:W-:-:S13]  /*1ae70*/  ISETP.NE.AND P0, PT, R2, R7, PT ;  /* 0x000000070200720c */ /* 0x004fda0003f05270 */
[----:B------:R-:W-:Y:S05]  /*1ae80*/  @!P0 BRA `(.L_x_10535) ;  /* 0x0000001400a48947 */ /* 0x000fea0003800000 */
[----:B0-----:R-:W-:-:S07]  /*1ae90*/  IMAD.MOV.U32 R4, RZ, RZ, R24 ;  /* 0x000000ffff047224 */ /* 0x001fce00078e0018 */
.L_x_10592:
[----:B------:R-:W2:Y:S01]  /*1aea0*/  LDL R2, [R1] ;  /* 0x0000000001027983 */ /* 0x000ea20000100800 */
[----:B------:R-:W-:Y:S01]  /*1aeb0*/  VIADD R6, R23, 0x1 ;  /* 0x0000000117067836 */ /* 0x000fe20000000000 */
[----:B------:R-:W-:Y:S05]  /*1aec0*/  YIELD ;  /* 0x0000000000007946 */ /* 0x000fea0003800000 */
[----:B------:R-:W-:Y:S01]  /*1aed0*/  ISETP.NE.AND P0, PT, R6, 0x2, PT ;  /* 0x000000020600780c */ /* 0x000fe20003f05270 */
[----:B------:R-:W-:Y:S03]  /*1aee0*/  BSSY B1, `(.L_x_10556) ;  /* 0x00000ae000017945 */ /* 0x000fe60003800000 */
[----:B------:R-:W-:-:S02]  /*1aef0*/  SEL R7, RZ, 0x1, P0 ;  /* 0x00000001ff077807 */ /* 0x000fc40000000000 */
[----:B------:R-:W-:Y:S02]  /*1af00*/  SEL R6, R6, RZ, P0 ;  /* 0x000000ff06067207 */ /* 0x000fe40000000000 */
[----:B------:R-:W-:Y:S02]  /*1af10*/  LOP3.LUT R7, R26, R7, RZ, 0x3c, !PT ;  /* 0x000000071a077212 */ /* 0x000fe400078e3cff */
[----:B--2---:R-:W-:-:S13]  /*1af20*/  LOP3.LUT P1, RZ, R2, 0x4, RZ, 0xc0, !PT ;  /* 0x0000000402ff7812 */ /* 0x004fda000782c0ff */
[----:B------:R-:W-:Y:S05]  /*1af30*/  @!P1 BRA `(.L_x_10557) ;  /* 0x0000000800a09947 */ /* 0x000fea0003800000 */
[----:B------:R-:W-:Y:S01]  /*1af40*/  ULDC.64 UR4, c[0x0][0x418] ;  /* 0x0001060000047ab9 */ /* 0x000fe20000000a00 */
[----:B------:R-:W-:Y:S01]  /*1af50*/  IMAD.MOV.U32 R8, RZ, RZ, R0 ;  /* 0x000000ffff087224 */ /* 0x000fe200078e0000 */
        /* <DEDUP_REMOVED lines=21> */
.L_x_10558:
[----:B0-----:R-:W-:Y:S01]  /*1b0b0*/  IMAD R5, R6, 0x8, R22 ;  /* 0x0000000806057824 */ /* 0x001fe200078e0216 */
[----:B------:R-:W-:Y:S01]  /*1b0c0*/  SHF.L.U32 R2, R7, 0x1f, RZ ;  /* 0x0000001f07027819 */ /* 0x000fe200000006ff */
[----:B------:R-:W-:Y:S03]  /*1b0d0*/  BSSY B2, `(.L_x_10559) ;  /* 0x0000003000027945 */ /* 0x000fe60003800000 */
[----:B------:R-:W0:Y:S02]  /*1b0e0*/  SYNCS.PHASECHK.TRANS64.TRYWAIT P0, [R5+URZ+0x31c40], R2 ;  /* 0x031c4002050075a7 */ /* 0x000e24000800017f */
[----:B0-----:R-:W-:Y:S05]  /*1b0f0*/  @!P0 BRA `(.L_x_10560) ;  /* 0x0000003c00e48947 */ /* 0x001fea0003800000 */
.L_x_10690:
[----:B------:R-:W-:Y:S05]  /*1b100*/  BSYNC B2 ;  /* 0x0000000000027941 */ /* 0x000fea0003800000 */
.L_x_10559:
[----:B------:R-:W1:Y:S01]  /*1b110*/  S2R R3, SR_TID.X ;  /* 0x0000000000037919 */ /* 0x000e620000002100 */
[----:B------:R-:W-:Y:S01]  /*1b120*/  BSSY B2, `(.L_x_10561) ;  /* 0x000000a000027945 */ /* 0x000fe20003800000 */
[----:B-1----:R-:W-:-:S04]  /*1b130*/  LOP3.LUT R3, R3, 0x7f, RZ, 0xc0, !PT ;  /* 0x0000007f03037812 */ /* 0x002fc800078ec0ff */
[----:B------:R-:W-:-:S13]  /*1b140*/  ISETP.NE.AND P0, PT, R3, RZ, PT ;  /* 0x000000ff0300720c */ /* 0x000fda0003f05270 */
[----:B------:R-:W-:Y:S05]  /*1b150*/  @P0 BRA `(.L_x_10562) ;  /* 0x0000000000180947 */ /* 0x000fea0003800000 */
[----:B------:R-:W2:Y:S01]  /*1b160*/  LDL R3, [R1] ;  /* 0x0000000001037983 */ /* 0x000ea20000100800 */
[----:B0-----:R-:W-:-:S04]  /*1b170*/  IMAD.MOV.U32 R2, RZ, RZ, 0x6c00 ;  /* 0x00006c00ff027424 */ /* 0x001fc800078e00ff */
[----:B------:R1:W-:Y:S01]  /*1b180*/  SYNCS.ARRIVE.TRANS64 RZ, [R5+URZ+0x31c30], R2 ;  /* 0x031c300205ff79a7 */ /* 0x0003e2000800003f */
[----:B--2---:R-:W-:-:S13]  /*1b190*/  LOP3.LUT P1, RZ, R3, 0x1, RZ, 0xc0, !PT ;  /* 0x0000000103ff7812 */ /* 0x004fda000782c0ff */
[----:B-1----:R-:W-:Y:S05]  /*1b1a0*/  @!P1 BRA `(.L_x_10562) ;  /* 0x0000000000049947 */ /* 0x002fea0003800000 */
[----:B------:R-:W-:Y:S01]  /*1b1b0*/  BPT.TRAP 0x1 ;  /* 0x000000040000795c */ /* 0x000fe20000300000 */
.L_x_10562:
[----:B------:R-:W-:Y:S05]  /*1b1c0*/  BSYNC B2 ;  /* 0x0000000000027941 */ /* 0x000fea0003800000 */
.L_x_10561:
[----:B------:R-:W-:Y:S01]  /*1b1d0*/  IMAD.MOV.U32 R11, RZ, RZ, RZ ;  /* 0x000000ffff0b7224 */ /* 0x000fe200078e00ff */
[----:B------:R-:W-:Y:S01]  /*1b1e0*/  UIADD3 UR4, UP0, UR36, 0x370, URZ ;  /* 0x0000037024047890 */ /* 0x000fe2000ff1e03f */
[----:B------:R-:W-:Y:S01]  /*1b1f0*/  IMAD R9, R6, 0x6c00, R22 ;  /* 0x00006c0006097824 */ /* 0x000fe200078e0216 */
[----:B------:R-:W-:Y:S01]  /*1b200*/  PLOP3.LUT P0, PT, PT, PT, PT, 0x80, 0x0 ;  /* 0x000000000000781c */ /* 0x000fe20003f0f070 */
[----:B0-----:R-:W-:Y:S01]  /*1b210*/  VIADD R5, R5, 0x31c30 ;  /* 0x00031c3005057836 */ /* 0x001fe20000000000 */
[----:B------:R-:W-:Y:S01]  /*1b220*/  R2UR UR10, R11 ;  /* 0x000000000b0a72ca */ /* 0x000fe200000e0000 */
[----:B------:R-:W-:Y:S01]  /*1b230*/  IMAD R3, R8, 0x90, R28 ;  /* 0x0000009008037824 */ /* 0x000fe200078e021c */
[----:B------:R-:W-:Y:S01]  /*1b240*/  UIADD3.X UR5, URZ, UR37, URZ, UP0, !UPT ;  /* 0x000000253f057290 */ /* 0x000fe200087fe43f */
[----:B------:R-:W-:Y:S01]  /*1b250*/  VIADD R2, R9, 0x16a00 ;  /* 0x00016a0009027836 */ /* 0x000fe20000000000 */
[----:B------:R-:W-:Y:S01]  /*1b260*/  UMOV UR6, 0x0 ;  /* 0x0000000000067882 */ /* 0x000fe20000000000 */
[----:B------:R-:W-:-:S10]  /*1b270*/  UMOV UR7, 0x14f00000 ;  /* 0x14f0000000077882 */ /* 0x000fd40000000000 */
.L_x_10563:
        /* <DEDUP_REMOVED lines=16> */
.L_x_10564:
        /* <DEDUP_REMOVED lines=16> */
.L_x_10565:
        /* <DEDUP_REMOVED lines=15> */
.L_x_10691:
[----:B------:R-:W-:Y:S05]  /*1b570*/  BSYNC B2 ;  /* 0x0000000000027941 */ /* 0x000fea0003800000 */
.L_x_10566:
        /* <DEDUP_REMOVED lines=10> */
.L_x_10568:
[----:B------:R-:W2:Y:S01]  /*1b620*/  LDL R5, [R1] ;  /* 0x0000000001057983 */ /* 0x000ea20000100800 */
[----:B------:R-:W-:Y:S01]  /*1b630*/  BSSY B2, `(.L_x_10569) ;  /* 0x0000004000027945 */ /* 0x000fe20003800000 */
[----:B--2---:R-:W-:-:S13]  /*1b640*/  LOP3.LUT P0, RZ, R5, 0x8, RZ, 0xc0, !PT ;  /* 0x0000000805ff7812 */ /* 0x004fda000780c0ff */
[----:B------:R-:W-:Y:S05]  /*1b650*/  @P0 BRA `(.L_x_10570) ;  /* 0x0000000000040947 */ /* 0x000fea0003800000 */
[----:B------:R-:W-:Y:S01]  /*1b660*/  BPT.TRAP 0x1 ;  /* 0x000000040000795c */ /* 0x000fe20000300000 */
.L_x_10570:
[----:B------:R-:W-:Y:S05]  /*1b670*/  BSYNC B2 ;  /* 0x0000000000027941 */ /* 0x000fea0003800000 */
.L_x_10569:
[----:B------:R-:W-:Y:S01]  /*1b680*/  R2UR UR10, R11 ;  /* 0x000000000b0a72ca */ /* 0x000fe200000e0000 */
[----:B------:R-:W-:Y:S01]  /*1b690*/  IMAD R23, R23, 0x6c00, R22 ;  /* 0x00006c0017177824 */ /* 0x000fe200078e0216 */
[----:B------:R-:W-:Y:S01]  /*1b6a0*/  UIADD3 UR4, UP0, UR36, 0x470, URZ ;  /* 0x0000047024047890 */ /* 0x000fe2000ff1e03f */
[----:B------:R-:W-:Y:S01]  /*1b6b0*/  PLOP3.LUT P0, PT, PT, PT, PT, 0x80, 0x0 ;  /* 0x000000000000781c */ /* 0x000fe20003f0f070 */
[----:B------:R-:W-:Y:S01]  /*1b6c0*/  IMAD R5, R27, 0x90, R28 ;  /* 0x000000901b057824 */ /* 0x000fe200078e021c */
[----:B------:R-:W-:Y:S01]  /*1b6d0*/  UMOV UR6, 0x0 ;  /* 0x0000000000067882 */ /* 0x000fe20000000000 */
[----:B0-----:R-:W-:Y:S01]  /*1b6e0*/  VIADD R3, R3, 0x31c50 ;  /* 0x00031c5003037836 */ /* 0x001fe20000000000 */
[----:B------:R-:W-:Y:S01]  /*1b6f0*/  UIADD3.X UR5, URZ, UR37, URZ, UP0, !UPT ;  /* 0x000000253f057290 */ /* 0x000fe200087fe43f */
[----:B------:R-:W-:Y:S01]  /*1b700*/  VIADD R9, R23, 0x200 ;  /* 0x0000020017097836 */ /* 0x000fe20000000000 */
[----:B------:R-:W-:-:S10]  /*1b710*/  UMOV UR7, 0x14f00000 ;  /* 0x14f0000000077882 */ /* 0x000fd40000000000 */
.L_x_10571:
        /* <DEDUP_REMOVED lines=15> */
.L_x_10572:
        /* <DEDUP_REMOVED lines=15> */
.L_x_10573:
        /* <DEDUP_REMOVED lines=12> */
.L_x_10557:
[----:B------:R-:W-:Y:S05]  /*1b9c0*/  BSYNC B1 ;  /* 0x0000000000017941 */ /* 0x000fea0003800000 */
.L_x_10556:
        /* <DEDUP_REMOVED lines=10> */
[----:B------:R-:W-:Y:S01]  /*1ba70*/  VIADD R8, R0, 0xffffffff ;  /* 0xffffffff00087836 */ /* 0x000fe20000000000 */
        /* <DEDUP_REMOVED lines=21> */
.L_x_10576:
[----:B0-----:R-:W-:Y:S01]  /*1bbd0*/  IMAD R5, R23, 0x8, R22 ;  /* 0x0000000817057824 */ /* 0x001fe200078e0216 */
[----:B------:R-:W-:Y:S01]  /*1bbe0*/  SHF.L.U32 R2, R26, 0x1f, RZ ;  /* 0x0000001f1a027819 */ /* 0x000fe200000006ff */
[----:B------:R-:W-:Y:S03]  /*1bbf0*/  BSSY B2, `(.L_x_10577) ;  /* 0x0000003000027945 */ /* 0x000fe60003800000 */
[----:B------:R-:W0:Y:S02]  /*1bc00*/  SYNCS.PHASECHK.TRANS64.TRYWAIT P0, [R5+URZ+0x31c40], R2 ;  /* 0x031c4002050075a7 */ /* 0x000e24000800017f */
[----:B0-----:R-:W-:Y:S05]  /*1bc10*/  @!P0 BRA `(.L_x_10578) ;  /* 0x0000003400448947 */ /* 0x001fea0003800000 */
.L_x_10692:
[----:B------:R-:W-:Y:S05]  /*1bc20*/  BSYNC B2 ;  /* 0x0000000000027941 */ /* 0x000fea0003800000 */
.L_x_10577:
        /* <DEDUP_REMOVED lines=11> */
.L_x_10580:
[----:B------:R-:W-:Y:S05]  /*1bce0*/  BSYNC B2 ;  /* 0x0000000000027941 */ /* 0x000fea0003800000 */
.L_x_10579:
        /* <DEDUP_REMOVED lines=11> */
.L_x_10581:
        /* <DEDUP_REMOVED lines=16> */
.L_x_10582:
        /* <DEDUP_REMOVED lines=16> */
.L_x_10583:
        /* <DEDUP_REMOVED lines=15> */
.L_x_10693:
[----:B------:R-:W-:Y:S05]  /*1c090*/  BSYNC B2 ;  /* 0x0000000000027941 */ /* 0x000fea0003800000 */
.L_x_10584:
        /* <DEDUP_REMOVED lines=10> */
.L_x_10586:
[----:B------:R-:W2:Y:S01]  /*1c140*/  LDL R5, [R1] ;  /* 0x0000000001057983 */ /* 0x000ea20000100800 */
[----:B------:R-:W-:Y:S01]  /*1c150*/  BSSY B2, `(.L_x_10587) ;  /* 0x0000004000027945 */ /* 0x000fe20003800000 */
[----:B--2---:R-:W-:-:S13]  /*1c160*/  LOP3.LUT P0, RZ, R5, 0x8, RZ, 0xc0, !PT ;  /* 0x0000000805ff7812 */ /* 0x004fda000780c0ff */
[----:B------:R-:W-:Y:S05]  /*1c170*/  @P0 BRA `(.L_x_10588) ;  /* 0x0000000000040947 */ /* 0x000fea0003800000 */
[----:B------:R-:W-:Y:S01]  /*1c180*/  BPT.TRAP 0x1 ;  /* 0x000000040000795c */ /* 0x000fe20000300000 */
.L_x_10588:
[----:B------:R-:W-:Y:S05]  /*1c190*/  BSYNC B2 ;  /* 0x0000000000027941 */ /* 0x000fea0003800000 */
.L_x_10587:
        /* <DEDUP_REMOVED lines=10> */
.L_x_10589:
        /* <DEDUP_REMOVED lines=15> */
.L_x_10590:
        /* <DEDUP_REMOVED lines=15> */
.L_x_10591:
        /* <DEDUP_REMOVED lines=12> */
.L_x_10575:
[----:B------:R-:W-:Y:S05]  /*1c4e0*/  BSYNC B1 ;  /* 0x0000000000017941 */ /* 0x000fea0003800000 */
.L_x_10574:
[C---:B------:R-:W-:Y:S01]  /*1c4f0*/  ISETP.GT.AND P0, PT, R0.reuse, 0x1, PT ;  /* 0x000000010000780c */ /* 0x040fe20003f04270 */
[----:B------:R-:W-:-:S12]  /*1c500*/  VIADD R0, R0, 0xfffffffe ;  /* 0xfffffffe00007836 */ /* 0x000fd80000000000 */
[----:B------:R-:W-:Y:S05]  /*1c510*/  @P0 BRA `(.L_x_10592) ;  /* 0xffffffe800600947 */ /* 0x000fea000383ffff */
.L_x_10535:
[----:B------:R-:W-:Y:S05]  /*1c520*/  BSYNC B0 ;  /* 0x0000000000007941 */ /* 0x000fea0003800000 */
.L_x_10534:
[----:B------:R-:W2:Y:S01]  /*1c530*/  S2R R2, SR_TID.X ;  /* 0x0000000000027919 */ /* 0x000ea20000002100 */
[----:B------:R-:W-:Y:S01]  /*1c540*/  BSSY B0, `(.L_x_10593) ;  /* 0x0000010000007945 */ /* 0x000fe20003800000 */
[----:B--2---:R-:W-:-:S04]  /*1c550*/  LOP3.LUT R2, R2, 0x7f, RZ, 0xc0, !PT ;  /* 0x0000007f02027812 */ /* 0x004fc800078ec0ff */
[----:B------:R-:W-:-:S13]  /*1c560*/  ISETP.NE.AND P0, PT, R2, RZ, PT ;  /* 0x000000ff0200720c */ /* 0x000fda0003f05270 */
[----:B------:R-:W-:Y:S05]  /*1c570*/  @P0 BRA `(.L_x_10594) ;  /* 0x0000000000300947 */ /* 0x000fea0003800000 */
[----:B0-----:R-:W0:Y:S01]  /*1c580*/  S2R R5, SR_LANEID ;  /* 0x0000000000057919 */ /* 0x001e220000000000 */
[----:B------:R-:W-:Y:S01]  /*1c590*/  VOTEU.ANY UR4, UPT, PT ;  /* 0x0000000000047886 */ /* 0x000fe200038e0100 */
[----:B------:R-:W2:Y:S01]  /*1c5a0*/  LDC.64 R2, c[0x0][0xc60] ;  /* 0x00031800ff027b82 */ /* 0x000ea20000000a00 */
[----:B-1----:R-:W0:Y:S02]  /*1c5b0*/  FLO.U32 R0, UR4 ;  /* 0x0000000400007d00 */ /* 0x002e2400080e0000 */
[----:B0-----:R-:W-:-:S06]  /*1c5c0*/  ISETP.EQ.U32.AND P0, PT, R0, R5, PT ;  /* 0x000000050000720c */ /* 0x001fcc0003f02070 */
[----:B------:R-:W2:Y:S07]  /*1c5d0*/  POPC R5, UR4 ;  /* 0x0000000400057d09 */ /* 0x000eae0008000000 */
[----:B--2---:R-:W2:Y:S01]  /*1c5e0*/  @P0 ATOMG.E.ADD.STRONG.GPU PT, R3, desc[UR60][R2.64], R5 ;  /* 0x00000005020309a8 */ /* 0x004ea200081ee1fc */
[----:B------:R-:W0:Y:S02]  /*1c5f0*/  S2R R4, SR_LTMASK ;  /* 0x0000000000047919 */ /* 0x000e240000003900 */
[----:B0-----:R-:W-:-:S04]  /*1c600*/  LOP3.LUT R4, R4, UR4, RZ, 0xc0, !PT ;  /* 0x0000000404047c12 */ /* 0x001fc8000f8ec0ff */
[----:B------:R-:W0:Y:S01]  /*1c610*/  POPC R7, R4 ;  /* 0x0000000400077309 */ /* 0x000e220000000000 */
[----:B--2---:R-:W0:Y:S02]  /*1c620*/  SHFL.IDX PT, R0, R3, R0, 0x1f ;  /* 0x00001f0003007589 */ /* 0x004e2400000e0000 */
[----:B0-----:R-:W-:-:S07]  /*1c630*/  IADD3 R16, R0, UR38, R7 ;  /* 0x0000002600107c10 */ /* 0x001fce000fffe007 */
.L_x_10594:
[----:B------:R-:W-:Y:S05]  /*1c640*/  BSYNC B0 ;  /* 0x0000000000007941 */ /* 0x000fea0003800000 */
.L_x_10593:
[----:B-1----:R-:W2:Y:S01]  /*1c650*/  LDL R0, [R1] ;  /* 0x0000000001007983 */ /* 0x002ea20000100800 */
[----:B------:R-:W-:Y:S01]  /*1c660*/  BSSY B0, `(.L_x_10595) ;  /* 0x000004b000007945 */ /* 0x000fe20003800000 */
[----:B--2---:R-:W-:-:S13]  /*1c670*/  LOP3.LUT P0, RZ, R0, 0x4, RZ, 0xc0, !PT ;  /* 0x0000000400ff7812 */ /* 0x004fda000780c0ff */
[----:B------:R-:W-:Y:S05]  /*1c680*/  @!P0 BRA `(.L_x_10596) ;  /* 0x0000000400208947 */ /* 0x000fea0003800000 */
[----:B------:R-:W-:Y:S01]  /*1c690*/  IMAD R0, R23, 0x8, R22 ;  /* 0x0000000817007824 */ /* 0x000fe200078e0216 */
[----:B------:R-:W-:Y:S01]  /*1c6a0*/  SHF.L.U32 R3, R26, 0x1f, RZ ;  /* 0x0000001f1a037819 */ /* 0x000fe200000006ff */
[----:B------:R-:W-:Y:S03]  /*1c6b0*/  BSSY B1, `(.L_x_10597) ;  /* 0x0000003000017945 */ /* 0x000fe60003800000 */
[----:B------:R-:W1:Y:S02]  /*1c6c0*/  SYNCS.PHASECHK.TRANS64.TRYWAIT P0, [R0+URZ+0x31c60], R3 ;  /* 0x031c6003000075a7 */ /* 0x000e64000800017f */
[----:B-1----:R-:W-:Y:S05]  /*1c6d0*/  @!P0 BRA `(.L_x_10598) ;  /* 0x0000002800bc8947 */ /* 0x002fea0003800000 */
.L_x_10694:
[----:B------:R-:W-:Y:S05]  /*1c6e0*/  BSYNC B1 ;  /* 0x0000000000017941 */ /* 0x000fea0003800000 */
.L_x_10597:
[----:B------:R-:W0:Y:S02]  /*1c6f0*/  S2R R2, SR_TID.X ;  /* 0x0000000000027919 */ /* 0x000e240000002100 */
[----:B0-----:R-:W-:Y:S02]  /*1c700*/  LOP3.LUT R4, R2, 0x7f, RZ, 0xc0, !PT ;  /* 0x0000007f02047812 */ /* 0x001fe400078ec0ff */
[----:B------:R-:W2:Y:S02]  /*1c710*/  LDL R2, [R1+0x18] ;  /* 0x0000180001027983 */ /* 0x000ea40000100800 */
[----:B------:R-:W-:-:S13]  /*1c720*/  ISETP.NE.AND P0, PT, R4, RZ, PT ;  /* 0x000000ff0400720c */ /* 0x000fda0003f05270 */
[----:B-1----:R-:W-:-:S04]  /*1c730*/  @!P0 IMAD.MOV.U32 R3, RZ, RZ, 0x6c00 ;  /* 0x00006c00ff038424 */ /* 0x002fc800078e00ff */
[----:B------:R0:W-:Y:S01]  /*1c740*/  @!P0 SYNCS.ARRIVE.TRANS64 RZ, [R0+URZ+0x31c50], R3 ;  /* 0x031c500300ff89a7 */ /* 0x0001e2000800003f */
[----:B--2---:R-:W-:-:S04]  /*1c750*/  PRMT R2, R2, 0x9910, RZ ;  /* 0x0000991002027816 */ /* 0x004fc800000000ff */
[----:B------:R-:W-:-:S13]  /*1c760*/  ISETP.NE.AND P0, PT, R2, 0x2, PT ;  /* 0x000000020200780c */ /* 0x000fda0003f05270 */
[----:B0-----:R-:W-:Y:S05]  /*1c770*/  @P0 BRA `(.L_x_10599) ;  /* 0x0000000000040947 */ /* 0x001fea0003800000 */
[----:B------:R-:W-:Y:S01]  /*1c780*/  BPT.TRAP 0x1 ;  /* 0x000000040000795c */ /* 0x000fe20000300000 */
.L_x_10599:
[----:B------:R-:W2:Y:S01]  /*1c790*/  LDL R2, [R1] ;  /* 0x0000000001027983 */ /* 0x000ea20000100800 */
[----:B------:R-:W-:Y:S01]  /*1c7a0*/  BSSY B1, `(.L_x_10600) ;  /* 0x0000004000017945 */ /* 0x000fe20003800000 */
[----:B--2---:R-:W-:-:S13]  /*1c7b0*/  LOP3.LUT P0, RZ, R2, 0x8, RZ, 0xc0, !PT ;  /* 0x0000000802ff7812 */ /* 0x004fda000780c0ff */
[----:B------:R-:W-:Y:S05]  /*1c7c0*/  @P0 BRA `(.L_x_10601) ;  /* 0x0000000000040947 */ /* 0x000fea0003800000 */
[----:B------:R-:W-:Y:S01]  /*1c7d0*/  BPT.TRAP 0x1 ;  /* 0x000000040000795c */ /* 0x000fe20000300000 */
.L_x_10601:
[----:B------:R-:W-:Y:S05]  /*1c7e0*/  BSYNC B1 ;  /* 0x0000000000017941 */ /* 0x000fea0003800000 */
.L_x_10600:
        /* <DEDUP_REMOVED lines=8> */
[----:B------:R-:W-:Y:S01]  /*1c870*/  UMOV UR7, 0x14f00000 ;  /* 0x14f0000000077882 */ /* 0x000fe20000000000 */
[----:B------:R-:W-:-:S09]  /*1c880*/  UMOV UR10, URZ ;  /* 0x0000003f000a7c82 */ /* 0x000fd20008000000 */
.L_x_10602:
        /* <DEDUP_REMOVED lines=15> */
.L_x_10603:
        /* <DEDUP_REMOVED lines=15> */
.L_x_10604:
        /* <DEDUP_REMOVED lines=10> */
.L_x_10596:
[----:B------:R-:W-:Y:S05]  /*1cb10*/  BSYNC B0 ;  /* 0x0000000000007941 */ /* 0x000fea0003800000 */
.L_x_10595:
[----:B------:R-:W-:-:S05]  /*1cb20*/  VIADD R23, R23, 0x1 ;  /* 0x0000000117177836 */ /* 0x000fca0000000000 */
[----:B------:R-:W-:-:S04]  /*1cb30*/  ISETP.NE.AND P0, PT, R23, 0x2, PT ;  /* 0x000000021700780c */ /* 0x000fc80003f05270 */
[----:B------:R-:W-:Y:S02]  /*1cb40*/  SEL R3, RZ, 0x1, P0 ;  /* 0x00000001ff037807 */ /* 0x000fe40000000000 */
[----:B------:R-:W-:Y:S02]  /*1cb50*/  SEL R23, R23, RZ, P0 ;  /* 0x000000ff17177207 */ /* 0x000fe40000000000 */
[----:B------:R-:W-:-:S07]  /*1cb60*/  LOP3.LUT R26, R26, R3, RZ, 0x3c, !PT ;  /* 0x000000031a1a7212 */ /* 0x000fce00078e3cff */
.L_x_10516:
[----:B------:R-:W-:Y:S05]  /*1cb70*/  BSYNC B7 ;  /* 0x0000000000077941 */ /* 0x000fea0003800000 */
.L_x_10514:
[----:B0-----:R-:W3:Y:S02]  /*1cb80*/  LDL R9, [R1] ;  /* 0x0000000001097983 */ /* 0x001ee40000100800 */
[----:B---3--:R-:W-:-:S13]  /*1cb90*/  LOP3.LUT P0, RZ, R9, 0x10, RZ, 0xc0, !PT ;  /* 0x0000001009ff7812 */ /* 0x008fda000780c0ff */
[----:B------:R-:W-:Y:S05]  /*1cba0*/  @!P0 BRA `(.L_x_10605) ;  /* 0x0000000000248947 */ /* 0x000fea0003800000 */
[----:B------:R-:W-:Y:S05]  /*1cbb0*/  WARPSYNC.ALL ;  /* 0x0000000000007948 */ /* 0x000fea0003800000 */
[----:B------:R-:W0:Y:S08]  /*1cbc0*/  S2UR UR5, SR_CgaCtaId ;  /* 0x00000000000579c3 */ /* 0x000e300000008800 */
[----:B------:R-:W-:Y:S06]  /*1cbd0*/  BAR.SYNC.DEFER_BLOCKING 0x5, 0x200 ;  /* 0x0148000000007b1d */ /* 0x000fec0000010000 */
[----:B------:R-:W-:-:S02]  /*1cbe0*/  UMOV UR4, 0x400 ;  /* 0x0000040000047882 */ /* 0x000fc40000000000 */
[----:B0-----:R-:W-:-:S06]  /*1cbf0*/  ULEA UR4, UR5, UR4, 0x18 ;  /* 0x0000000405047291 */ /* 0x001fcc000f8ec03f */
[----:B------:R-:W-:-:S05]  /*1cc00*/  IMAD.U32 R22, RZ, RZ, UR4 ;  /* 0x00000004ff167e24 */ /* 0x000fca000f8e00ff */
[----:B------:R3:W4:Y:S01]  /*1cc10*/  LDS.128 R16, [R22+0x31cd0] ;  /* 0x031cd00016107984 */ /* 0x0007220000000c00 */
[----:B------:R-:W-:Y:S06]  /*1cc20*/  BAR.ARV 0x4, 0x200 ;  /* 0x0108000000007b1d */ /* 0x000fec0000002000 */
[----:B------:R-:W-:Y:S05]  /*1cc30*/  BRA `(.L_x_10606) ;  /* 0x00000008003c7947 */ /* 0x000fea0003800000 */
.L_x_10605:
[----:B------:R-:W3:Y:S01]  /*1cc40*/  LDL R8, [R1+0xc] ;  /* 0x00000c0001087983 */ /* 0x000ee20000100800 */
[----:B------:R-:W-:Y:S01]  /*1cc50*/  UMOV UR4, 0xffffffff ;  /* 0xffffffff00047882 */ /* 0x000fe20000000000 */
[----:B---3--:R-:W-:Y:S02]  /*1cc60*/  ISETP.NE.AND P5, PT, R8, 0x1f, PT ;  /* 0x0000001f0800780c */ /* 0x008fe40003fa5270 */
[----:B------:R-:W-:Y:S11]  /*1cc70*/  BRA.DIV UR4, `(.L_x_10607) ;  /* 0x0000002604687947 */ /* 0x000ff6000b800000 */
[----:B------:R-:W-:Y:S01]  /*1cc80*/  IMAD.IADD R5, R19, 0x1, R8 ;  /* 0x0000000113057824 */ /* 0x000fe200078e0208 */
[----:B------:R-:W-:Y:S01]  /*1cc90*/  ULDC UR4, c[0x0][0xc3c] ;  /* 0x00030f0000047ab9 */ /* 0x000fe20000000800 */
[----:B------:R-:W-:-:S03]  /*1cca0*/  LOP3.LUT P4, RZ, R9, 0x1, RZ, 0xc0, !PT ;  /* 0x0000000109ff7812 */ /* 0x000fc6000788c0ff */
[----:B------:R-:W-:-:S13]  /*1ccb0*/  ISETP.GE.OR P0, PT, R5, UR4, !P5 ;  /* 0x0000000405007c0c */ /* 0x000fda000ef06670 */
[----:B------:R-:W0:Y:S02]  /*1ccc0*/  @!P0 LDC.64 R2, c[0x0][0xc80] ;  /* 0x00032000ff028b82 */ /* 0x000e240000000a00 */
[----:B0-----:R-:W-:-:S06]  /*1ccd0*/  @!P0 IMAD.WIDE R2, R5, 0x4, R2 ;  /* 0x0000000405028825 */ /* 0x001fcc00078e0202 */
[----:B------:R0:W3:Y:S01]  /*1cce0*/  @!P0 LDG.E R3, desc[UR60][R2.64] ;  /* 0x0000003c02038981 */ /* 0x0000e2000c1e1900 */
[C---:B------:R-:W-:Y:S02]  /*1ccf0*/  ISETP.GE.U32.AND P1, PT, R8.reuse, 0x4, PT ;  /* 0x000000040800780c */ /* 0x040fe40003f26070 */
[C---:B------:R-:W-:Y:S01]  /*1cd00*/  ISETP.GE.U32.AND P2, PT, R8.reuse, 0x8, PT ;  /* 0x000000080800780c */ /* 0x040fe20003f46070 */
[----:B------:R-:W-:Y:S01]  /*1cd10*/  SHFL.IDX PT, R0, R16, RZ, 0x1f ;  /* 0x00001fff10007589 */ /* 0x000fe200000e0000 */
[----:B------:R-:W-:-:S03]  /*1cd20*/  ISETP.GE.U32.AND P3, PT, R8, 0x10, PT ;  /* 0x000000100800780c */ /* 0x000fc60003f66070 */
[----:B------:R-:W-:Y:S01]  /*1cd30*/  SHFL.IDX PT, R4, R16, 0x1, 0x1f ;  /* 0x00201f0010047f89 */ /* 0x000fe200000e0000 */
[----:B0-----:R-:W-:Y:S02]  /*1cd40*/  IMAD.MOV.U32 R2, RZ, RZ, RZ ;  /* 0x000000ffff027224 */ /* 0x001fe400078e00ff */
[----:B---3--:R-:W-:Y:S01]  /*1cd50*/  @!P0 IMAD.MOV.U32 R2, RZ, RZ, R3 ;  /* 0x000000ffff028224 */ /* 0x008fe200078e0003 */
[----:B------:R-:W-:-:S04]  /*1cd60*/  ISETP.GE.U32.AND P0, PT, R8, 0x2, PT ;  /* 0x000000020800780c */ /* 0x000fc80003f06070 */
[----:B------:R-:W0:Y:S02]  /*1cd70*/  SHFL.UP PT, R14, R2, 0x1, RZ ;  /* 0x04200000020e7989 */ /* 0x000e2400000e00ff */
[----:B0-----:R-:W-:-:S05]  /*1cd80*/  SEL R5, R14, RZ, P4 ;  /* 0x000000ff0e057207 */ /* 0x001fca0002000000 */
[----:B------:R-:W-:-:S05]  /*1cd90*/  IMAD.IADD R5, R2, 0x1, R5 ;  /* 0x0000000102057824 */ /* 0x000fca00078e0205 */
[----:B------:R-:W0:Y:S02]  /*1cda0*/  SHFL.UP PT, R14, R5, 0x2, RZ ;  /* 0x04400000050e7989 */ /* 0x000e2400000e00ff */
[----:B0-----:R-:W-:-:S05]  /*1cdb0*/  SEL R6, R14, RZ, P0 ;  /* 0x000000ff0e067207 */ /* 0x001fca0000000000 */
[----:B------:R-:W-:-:S05]  /*1cdc0*/  IMAD.IADD R6, R5, 0x1, R6 ;  /* 0x0000000105067824 */ /* 0x000fca00078e0206 */
[----:B------:R-:W2:Y:S02]  /*1cdd0*/  SHFL.UP PT, R14, R6, 0x4, RZ ;  /* 0x04800000060e7989 */ /* 0x000ea400000e00ff */
[----:B--2---:R-:W-:-:S05]  /*1cde0*/  SEL R7, R14, RZ, P1 ;  /* 0x000000ff0e077207 */ /* 0x004fca0000800000 */
        /* <DEDUP_REMOVED lines=8> */
.L_x_10704:
[----:B------:R-:W-:Y:S02]  /*1ce70*/  ULDC UR4, c[0x0][0xc38] ;  /* 0x00030e0000047ab9 */ /* 0x000fe40000000800 */
[----:B------:R-:W-:-:S04]  /*1ce80*/  IMAD.U32 R16, RZ, RZ, UR4 ;  /* 0x00000004ff107e24 */ /* 0x000fc8000f8e00ff */
[----:B--2---:R-:W-:-:S04]  /*1ce90*/  IMAD R5, R14, R16, RZ ;  /* 0x000000100e057224 */ /* 0x004fc800078e02ff */
[----:B------:R-:W-:-:S05]  /*1cea0*/  IMAD.IADD R4, R4, 0x1, R5 ;  /* 0x0000000104047824 */ /* 0x000fca00078e0205 */
[----:B------:R-:W-:-:S13]  /*1ceb0*/  ISETP.GT.AND P4, PT, R4, R0, PT ;  /* 0x000000000400720c */ /* 0x000fda0003f84270 */
[----:B------:R-:W-:Y:S05]  /*1cec0*/  @P4 BRA `(.L_x_10608) ;  /* 0x0000000000a04947 */ /* 0x000fea0003800000 */
.L_x_10613:
[----:B------:R-:W2:Y:S01]  /*1ced0*/  LDC R6, c[0x0][0xc3c] ;  /* 0x00030f00ff067b82 */ /* 0x000ea20000000800 */
[----:B------:R-:W-:-:S05]  /*1cee0*/  VIADD R19, R19, 0x1f ;  /* 0x0000001f13137836 */ /* 0x000fca0000000000 */
[----:B--2---:R-:W-:-:S13]  /*1cef0*/  ISETP.GE.AND P4, PT, R19, R6, PT ;  /* 0x000000061300720c */ /* 0x004fda0003f86270 */
[----:B------:R-:W-:Y:S05]  /*1cf00*/  @P4 BRA `(.L_x_10609) ;  /* 0x0000000400484947 */ /* 0x000fea0003800000 */
[----:B------:R-:W2:Y:S01]  /*1cf10*/  LDL R2, [R1+0xc] ;  /* 0x00000c0001027983 */ /* 0x000ea20000100800 */
[----:B------:R-:W-:Y:S01]  /*1cf20*/  BSSY B0, `(.L_x_10610) ;  /* 0x0000008000007945 */ /* 0x000fe20003800000 */
[----:B--2---:R-:W-:Y:S02]  /*1cf30*/  IMAD.IADD R5, R19, 0x1, R2 ;  /* 0x0000000113057824 */ /* 0x004fe400078e0202 */
[----:B------:R-:W-:-:S03]  /*1cf40*/  IMAD.MOV.U32 R2, RZ, RZ, RZ ;  /* 0x000000ffff027224 */ /* 0x000fc600078e00ff */
[----:B------:R-:W-:-:S13]  /*1cf50*/  ISETP.GE.OR P4, PT, R5, R6, !P5 ;  /* 0x000000060500720c */ /* 0x000fda0006f86670 */
[----:B------:R-:W-:Y:S05]  /*1cf60*/  @P4 BRA `(.L_x_10611) ;  /* 0x00000000000c4947 */ /* 0x000fea0003800000 */
[----:B0-----:R-:W0:Y:S02]  /*1cf70*/  LDC.64 R2, c[0x0][0xc80] ;  /* 0x00032000ff027b82 */ /* 0x001e240000000a00 */
[----:B0-----:R-:W-:-:S06]  /*1cf80*/  IMAD.WIDE R2, R5, 0x4, R2 ;  /* 0x0000000405027825 */ /* 0x001fcc00078e0202 */
[----:B------:R2:W5:Y:S02]  /*1cf90*/  LDG.E R2, desc[UR60][R2.64] ;  /* 0x0000003c02027981 */ /* 0x000564000c1e1900 */
.L_x_10611:
[----:B------:R-:W-:Y:S05]  /*1cfa0*/  BSYNC B0 ;  /* 0x0000000000007941 */ /* 0x000fea0003800000 */
.L_x_10610:
[----:B------:R-:W-:-:S03]  /*1cfb0*/  UMOV UR4, 0xffffffff ;  /* 0xffffffff00047882 */ /* 0x000fc60000000000 */
[----:B------:R-:W-:Y:S05]  /*1cfc0*/  BRA.DIV UR4, `(.L_x_10612) ;  /* 0x0000002604b87947 */ /* 0x000fea000b800000 */
[----:B------:R-:W3:Y:S04]  /*1cfd0*/  LDL R5, [R1] ;  /* 0x0000000001057983 */ /* 0x000ee80000100800 */
[----:B-----5:R-:W4:Y:S01]  /*1cfe0*/  SHFL.UP PT, R14, R2, 0x1, RZ ;  /* 0x04200000020e7989 */ /* 0x020f2200000e00ff */
[----:B---3--:R-:W-:-:S04]  /*1cff0*/  LOP3.LUT P4, RZ, R5, 0x1, RZ, 0xc0, !PT ;  /* 0x0000000105ff7812 */ /* 0x008fc8000788c0ff */
[----:B----4-:R-:W-:-:S05]  /*1d000*/  SEL R13, R14, RZ, P4 ;  /* 0x000000ff0e0d7207 */ /* 0x010fca0002000000 */
        /* <DEDUP_REMOVED lines=12> */
[----:B0-2---:R-:W-:-:S05]  /*1d0d0*/  IMAD.IADD R3, R7, 0x1, R14 ;  /* 0x0000000107037824 */ /* 0x005fca00078e020e */
[----:B------:R0:W2:Y:S02]  /*1d0e0*/  SHFL.IDX PT, R14, R3, 0x1f, 0x1f ;  /* 0x03e01f00030e7f89 */ /* 0x0000a400000e0000 */
.L_x_10712:
[----:B------:R-:W-:Y:S02]  /*1d0f0*/  ULDC UR4, c[0x0][0xc38] ;  /* 0x00030e0000047ab9 */ /* 0x000fe40000000800 */
[----:B------:R-:W-:-:S04]  /*1d100*/  IMAD.U32 R16, RZ, RZ, UR4 ;  /* 0x00000004ff107e24 */ /* 0x000fc8000f8e00ff */
[----:B--2---:R-:W-:-:S04]  /*1d110*/  IMAD R5, R14, R16, RZ ;  /* 0x000000100e057224 */ /* 0x004fc800078e02ff */
[----:B------:R-:W-:-:S05]  /*1d120*/  IMAD.IADD R4, R5, 0x1, R4 ;  /* 0x0000000105047824 */ /* 0x000fca00078e0204 */
[----:B------:R-:W-:-:S13]  /*1d130*/  ISETP.GT.AND P4, PT, R4, R0, PT ;  /* 0x000000000400720c */ /* 0x000fda0003f84270 */
[----:B------:R-:W-:Y:S05]  /*1d140*/  @!P4 BRA `(.L_x_10613) ;  /* 0xfffffffc0060c947 */ /* 0x000fea000383ffff */
.L_x_10608:
        /* <DEDUP_REMOVED lines=8> */
.L_x_10716:
[----:B------:R-:W-:Y:S01]  /*1d1d0*/  ISETP.NE.AND P0, PT, R5, RZ, PT ;  /* 0x000000ff0500720c */ /* 0x000fe20003f05270 */
[----:B------:R-:W-:-:S12]  /*1d1e0*/  IMAD.MOV.U32 R14, RZ, RZ, RZ ;  /* 0x000000ffff0e7224 */ /* 0x000fd800078e00ff */
[----:B------:R-:W-:Y:S05]  /*1d1f0*/  @!P0 BRA `(.L_x_10615) ;  /* 0x0000000000108947 */ /* 0x000fea0003800000 */
[----:B------:R-:W-:Y:S01]  /*1d200*/  UMOV UR4, 0xffffffff ;  /* 0xffffffff00047882 */ /* 0x000fe20000000000 */
[----:B------:R-:W-:Y:S02]  /*1d210*/  VIADD R12, R4, 0xffffffff ;  /* 0xffffffff040c7836 */ /* 0x000fe40000000000 */
[----:B------:R-:W-:Y:S05]  /*1d220*/  BRA.DIV UR4, `(.L_x_10616) ;  /* 0x0000002a042c7947 */ /* 0x000fea000b800000 */
[----:B------:R4:W0:Y:S02]  /*1d230*/  SHFL.IDX PT, R14, R3, R12, 0x1f ;  /* 0x00001f0c030e7589 */ /* 0x00082400000e0000 */
.L_x_10615:
[-C--:B---3--:R-:W-:Y:S01]  /*1d240*/  IABS R5, R17.reuse ;  /* 0x0000001100057213 */ /* 0x088fe20000000000 */
[----:B0-----:R-:W-:Y:S01]  /*1d250*/  IMAD R16, R14, R16, R6 ;  /* 0x000000100e107224 */ /* 0x001fe200078e0206 */
[----:B------:R-:W-:Y:S01]  /*1d260*/  IABS R8, R17 ;  /* 0x0000001100087213 */ /* 0x000fe20000000000 */
[----:B------:R-:W-:Y:S01]  /*1d270*/  IMAD.IADD R19, R4, 0x1, R19 ;  /* 0x0000000104137824 */ /* 0x000fe200078e0213 */
[----:B------:R-:W0:Y:S01]  /*1d280*/  I2F.RP R6, R5 ;  /* 0x0000000500067306 */ /* 0x000e220000209400 */
[----:B------:R-:W-:-:S07]  /*1d290*/  IMAD.IADD R0, R0, 0x1, -R16 ;  /* 0x0000000100007824 */ /* 0x000fce00078e0a10 */
[----:B0-----:R-:W0:Y:S02]  /*1d2a0*/  MUFU.RCP R6, R6 ;  /* 0x0000000600067308 */ /* 0x001e240000001000 */
[----:B0-----:R-:W-:Y:S02]  /*1d2b0*/  VIADD R7, R6, 0xffffffe ;  /* 0x0ffffffe06077836 */ /* 0x001fe40000000000 */
[----:B------:R-:W-:-:S04]  /*1d2c0*/  IMAD.MOV R6, RZ, RZ, -R8 ;  /* 0x000000ffff067224 */ /* 0x000fc800078e0a08 */
[----:B----4-:R-:W2:Y:S02]  /*1d2d0*/  F2I.FTZ.U32.TRUNC.NTZ R3, R7 ;  /* 0x0000000700037305 */ /* 0x010ea4000021f000 */
[----:B--2---:R-:W-:-:S04]  /*1d2e0*/  IMAD.MOV R2, RZ, RZ, -R3 ;  /* 0x000000ffff027224 */ /* 0x004fc800078e0a03 */
[----:B------:R-:W-:Y:S02]  /*1d2f0*/  IMAD R9, R2, R5, RZ ;  /* 0x0000000502097224 */ /* 0x000fe400078e02ff */
[----:B------:R-:W-:-:S04]  /*1d300*/  IMAD.MOV.U32 R2, RZ, RZ, RZ ;  /* 0x000000ffff027224 */ /* 0x000fc800078e00ff */
[----:B------:R-:W-:Y:S01]  /*1d310*/  IMAD.HI.U32 R2, R3, R9, R2 ;  /* 0x0000000903027227 */ /* 0x000fe200078e0002 */
        /* <DEDUP_REMOVED lines=17> */
.L_x_10609:
[----:B------:R-:W-:Y:S01]  /*1d430*/  UMOV UR4, URZ ;  /* 0x0000003f00047c82 */ /* 0x000fe20008000000 */
[----:B------:R-:W-:Y:S01]  /*1d440*/  UMOV UR5, URZ ;  /* 0x0000003f00057c82 */ /* 0x000fe20008000000 */
[----:B------:R-:W-:Y:S01]  /*1d450*/  ULDC UR6, c[0x0][0xc3c] ;  /* 0x00030f0000067ab9 */ /* 0x000fe20000000800 */
[----:B------:R-:W-:Y:S02]  /*1d460*/  IMAD.MOV.U32 R16, RZ, RZ, R0 ;  /* 0x000000ffff107224 */ /* 0x000fe400078e0000 */
[----:B------:R-:W-:Y:S02]  /*1d470*/  IMAD.U32 R17, RZ, RZ, UR4 ;  /* 0x00000004ff117e24 */ /* 0x000fe4000f8e00ff */
[----:B------:R-:W-:Y:S02]  /*1d480*/  IMAD.U32 R18, RZ, RZ, UR5 ;  /* 0x00000005ff127e24 */ /* 0x000fe4000f8e00ff */
[----:B------:R-:W-:-:S07]  /*1d490*/  IMAD.U32 R19, RZ, RZ, UR6 ;  /* 0x00000006ff137e24 */ /* 0x000fce000f8e00ff */
.L_x_10617:
[----:B------:R-:W2:Y:S01]  /*1d4a0*/  LDL R0, [R1+0xc] ;  /* 0x00000c0001007983 */ /* 0x000ea20000100800 */
[----:B------:R-:W-:Y:S05]  /*1d4b0*/  WARPSYNC.ALL ;  /* 0x0000000000007948 */ /* 0x000fea0003800000 */
[----:B------:R-:W-:Y:S01]  /*1d4c0*/  BAR.SYNC.DEFER_BLOCKING 0x4, 0x200 ;  /* 0x0108000000007b1d */ /* 0x000fe20000010000 */
[----:B--2---:R-:W-:-:S13]  /*1d4d0*/  ISETP.NE.AND P0, PT, R0, RZ, PT ;  /* 0x000000ff0000720c */ /* 0x004fda0003f05270 */
[----:B0-----:R-:W0:Y:S01]  /*1d4e0*/  @!P0 S2R R3, SR_CgaCtaId ;  /* 0x0000000000038919 */ /* 0x001e220000008800 */
[----:B------:R-:W-:-:S04]  /*1d4f0*/  @!P0 MOV R0, 0x400 ;  /* 0x0000040000008802 */ /* 0x000fc80000000f00 */
[----:B0-----:R-:W-:-:S05]  /*1d500*/  @!P0 LEA R22, R3, R0, 0x18 ;  /* 0x0000000003168211 */ /* 0x001fca00078ec0ff */
[----:B------:R0:W-:Y:S01]  /*1d510*/  @!P0 STS.128 [R22+0x31cd0], R16 ;  /* 0x031cd01016008388 */ /* 0x0001e20000000c00 */
[----:B------:R-:W-:Y:S06]  /*1d520*/  BAR.ARV 0x5, 0x200 ;  /* 0x0148000000007b1d */ /* 0x000fec0000002000 */
.L_x_10606:
[----:B------:R-:W-:Y:S02]  /*1d530*/  ULDC UR4, c[0x0][0xc3c] ;  /* 0x00030f0000047ab9 */ /* 0x000fe40000000800 */
[----:B----4-:R-:W-:-:S13]  /*1d540*/  ISETP.GE.AND P0, PT, R19, UR4, PT ;  /* 0x0000000413007c0c */ /* 0x010fda000bf06270 */
[----:B------:R-:W-:Y:S05]  /*1d550*/  @!P0 BRA `(.L_x_10618) ;  /* 0xffffff9800348947 */ /* 0x000fea000383ffff */
[----:B------:R-:W-:Y:S05]  /*1d560*/  BSYNC B8 ;  /* 0x0000000000087941 */ /* 0x000fea0003800000 */
.L_x_10470:
[----:B--2---:R-:W2:Y:S01]  /*1d570*/  LDL.LU R0, [R1+0x38] ;  /* 0x0000380001007983 */ /* 0x004ea20000300800 */
[----:B------:R-:W-:Y:S01]  /*1d580*/  BSSY B0, `(.L_x_10619) ;  /* 0x000000b000007945 */ /* 0x000fe20003800000 */
[----:B------:R-:W4:Y:S01]  /*1d590*/  S2R R5, SR_CgaCtaId ;  /* 0x0000000000057919 */ /* 0x000f220000008800 */
[----:B--2---:R-:W-:-:S05]  /*1d5a0*/  VIADD R0, R0, 0x1 ;  /* 0x0000000100007836 */ /* 0x004fca0000000000 */
[----:B0-----:R-:W-:-:S04]  /*1d5b0*/  LEA.HI R2, R0, R0, RZ, 0x1 ;  /* 0x0000000000027211 */ /* 0x001fc800078f08ff */
[----:B------:R-:W-:Y:S02]  /*1d5c0*/  LOP3.LUT R3, R2, 0xfffffffe, RZ, 0xc0, !PT ;  /* 0xfffffffe02037812 */ /* 0x000fe400078ec0ff */
[----:B------:R-:W-:-:S03]  /*1d5d0*/  MOV R2, 0x400 ;  /* 0x0000040000027802 */ /* 0x000fc60000000f00 */
[----:B------:R-:W-:Y:S01]  /*1d5e0*/  IMAD.IADD R0, R0, 0x1, -R3 ;  /* 0x0000000100007824 */ /* 0x000fe200078e0a03 */
[----:B----4-:R-:W-:-:S04]  /*1d5f0*/  LEA R9, R5, R2, 0x18 ;  /* 0x0000000205097211 */ /* 0x010fc800078ec0ff */
[----:B------:R-:W-:-:S04]  /*1d600*/  SHF.L.U32 R0, R0, 0x1f, RZ ;  /* 0x0000001f00007819 */ /* 0x000fc800000006ff */
[----:B------:R-:W0:Y:S02]  /*1d610*/  SYNCS.PHASECHK.TRANS64.TRYWAIT P0, [R9+URZ+0x31c20], R0 ;  /* 0x031c2000090075a7 */ /* 0x000e24000800017f */
[----:B0-----:R-:W-:Y:S05]  /*1d620*/  @!P0 BRA `(.L_x_10620) ;  /* 0x0000002400508947 */ /* 0x001fea0003800000 */
.L_x_10719:
[----:B------:R-:W-:Y:S05]  /*1d630*/  BSYNC B0 ;  /* 0x0000000000007941 */ /* 0x000fea0003800000 */
.L_x_10619:
[----:B------:R-:W-:-:S03]  /*1d640*/  UMOV UR4, 0xffffffff ;  /* 0xffffffff00047882 */ /* 0x000fc60000000000 */
[----:B------:R-:W-:Y:S05]  /*1d650*/  BRA.DIV UR4, `(.L_x_10621) ;  /* 0x0000002604587947 */ /* 0x000fea000b800000 */
[----:B0-----:R-:W0:Y:S02]  /*1d660*/  S2R R0, SR_TID.X ;  /* 0x0000000000007919 */ /* 0x001e240000002100 */
[----:B0-----:R-:W-:-:S04]  /*1d670*/  SHF.R.U32.HI R0, RZ, 0x5, R0 ;  /* 0x00000005ff007819 */ /* 0x001fc80000011600 */
[----:B------:R-:W-:-:S05]  /*1d680*/  LOP3.LUT R0, R0, 0x3, RZ, 0xc0, !PT ;  /* 0x0000000300007812 */ /* 0x000fca00078ec0ff */
[----:B------:R0:W2:Y:S02]  /*1d690*/  SHFL.IDX PT, R14, R0, RZ, 0x1f ;  /* 0x00001fff000e7589 */ /* 0x0000a400000e0000 */
.L_x_10722:
[----:B--2---:R-:W-:-:S13]  /*1d6a0*/  ISETP.NE.AND P0, PT, R14, RZ, PT ;  /* 0x000000ff0e00720c */ /* 0x004fda0003f05270 */
[----:B------:R-:W-:Y:S05]  /*1d6b0*/  @P0 BRA `(.L_x_10324) ;  /* 0x0000000000880947 */ /* 0x000fea0003800000 */
[----:B------:R-:W-:-:S03]  /*1d6c0*/  UMOV UR4, 0xffffffff ;  /* 0xffffffff00047882 */ /* 0x000fc60000000000 */
[----:B------:R-:W-:Y:S05]  /*1d6d0*/  BRA.DIV UR4, `(.L_x_10622) ;  /* 0x00000026046c7947 */ /* 0x000fea000b800000 */
[----:B------:R-:W-:-:S13]  /*1d6e0*/  ELECT P6, URZ, PT ;  /* 0x00000000003f782f */ /* 0x000fda00038c0000 */
.L_x_10725:
[----:B------:R-:W-:Y:S05]  /*1d6f0*/  @!P6 BRA `(.L_x_10324) ;  /* 0x000000000078e947 */ /* 0x000fea0003800000 */
[----:B0-----:R-:W2:Y:S02]  /*1d700*/  LDL.LU R0, [R1+0x28] ;  /* 0x0000280001007983 */ /* 0x001ea40000300800 */
[----:B--2---:R-:W-:-:S04]  /*1d710*/  LOP3.LUT R0, R0, 0x2, RZ, 0xfc, !PT ;  /* 0x0000000200007812 */ /* 0x004fc800078efcff */
[----:B------:R-:W-:-:S13]  /*1d720*/  ISETP.NE.AND P2, PT, R0, 0x3, PT ;  /* 0x000000030000780c */ /* 0x000fda0003f45270 */
[----:B------:R-:W-:Y:S05]  /*1d730*/  @!P2 BRA `(.L_x_10623) ;  /* 0x000000000004a947 */ /* 0x000fea0003800000 */
[----:B------:R-:W-:Y:S01]  /*1d740*/  BPT.TRAP 0x1 ;  /* 0x000000040000795c */ /* 0x000fe20000300000 */
.L_x_10623:
        /* <DEDUP_REMOVED lines=12> */
.L_x_10726:
[----:B------:R-:W2:Y:S02]  /*1d810*/  SYNCS.PHASECHK.TRANS64.TRYWAIT P0, [R3+URZ], R2 ;  /* 0x00000002030075a7 */ /* 0x000ea4000800017f */
[----:B--2---:R-:W-:Y:S05]  /*1d820*/  @!P0 BRA `(.L_x_10625) ;  /* 0x00000024004c8947 */ /* 0x004fea0003800000 */
.L_x_10727:
[----:B------:R-:W-:Y:S05]  /*1d830*/  @!P2 BRA `(.L_x_10626) ;  /* 0x000000000004a947 */ /* 0x000fea0003800000 */
[----:B------:R-:W-:Y:S01]  /*1d840*/  BPT.TRAP 0x1 ;  /* 0x000000040000795c */ /* 0x000fe20000300000 */
.L_x_10626:
[----:B------:R-:W-:-:S04]  /*1d850*/  VIADD R0, R9, 0x31c60 ;  /* 0x00031c6009007836 */ /* 0x000fc80000000000 */
[----:B------:R-:W-:-:S04]  /*1d860*/  IMAD R23, R23, 0x8, R0 ;  /* 0x0000000817177824 */ /* 0x000fc800078e0200 */
[----:B------:R-:W4:Y:S02]  /*1d870*/  SYNCS.PHASECHK.TRANS64.TRYWAIT P0, [R23+URZ], R4 ;  /* 0x00000004170075a7 */ /* 0x000f24000800017f */
[----:B----4-:R-:W-:Y:S05]  /*1d880*/  @!P0 BRA `(.L_x_10627) ;  /* 0x0000002400488947 */ /* 0x010fea0003800000 */
.L_x_10728:
[----:B------:R-:W-:-:S07]  /*1d890*/  IMAD R7, R7, 0x8, R0 ;  /* 0x0000000807077824 */ /* 0x000fce00078e0200 */
.L_x_10628:
[----:B------:R0:W0:Y:S02]  /*1d8a0*/  SYNCS.PHASECHK.TRANS64.TRYWAIT P0, [R7+URZ], R2 ;  /* 0x00000002070075a7 */ /* 0x000024000800017f */
[----:B0-----:R-:W-:Y:S05]  /*1d8b0*/  @!P0 NANOSLEEP.SYNCS 0x989680 ;  /* 0x009896800000895d */ /* 0x001fea0003900000 */
[----:B------:R-:W0:Y:S02]  /*1d8c0*/  @!P0 SYNCS.PHASECHK.TRANS64 P0, [R7+URZ], R2 ;  /* 0x00000002070085a7 */ /* 0x000e24000800007f */
[----:B0-----:R-:W-:Y:S05]  /*1d8d0*/  @!P0 BRA `(.L_x_10628) ;  /* 0xfffffffc00f08947 */ /* 0x001fea000383ffff */
.L_x_10324:
[----:B------:R-:W-:Y:S05]  /*1d8e0*/  BSYNC B9 ;  /* 0x0000000000097941 */ /* 0x000fea0003800000 */
.L_x_10321:
[----:B------:R-:W-:Y:S05]  /*1d8f0*/  EXIT ;  /* 0x000000000000794d */ /* 0x000fea0003800000 */
.L_x_10340:
[----:B0-----:R0:W1:Y:S02]  /*1d900*/  SYNCS.PHASECHK.TRANS64.TRYWAIT P5, [R20+URZ+0x31c90], R86 ;  /* 0x031c9056140075a7 */ /* 0x00106400080a017f */
[----:B-1----:R-:W-:Y:S05]  /*1d910*/  @!P5 NANOSLEEP.SYNCS 0x989680 ;  /* 0x009896800000d95d */ /* 0x002fea0003900000 */
[----:B------:R-:W1:Y:S02]  /*1d920*/  @!P5 SYNCS.PHASECHK.TRANS64 P5, [R20+URZ+0x31c90], R86 ;  /* 0x031c90561400d5a7 */ /* 0x000e6400080a007f */
[----:B-1----:R-:W-:Y:S05]  /*1d930*/  @!P5 BRA `(.L_x_10340) ;  /* 0xfffffffc00f0d947 */ /* 0x002fea000383ffff */
[----:B------:R-:W-:Y:S05]  /*1d940*/  BRA `(.L_x_10629) ;  /* 0xfffffe58003c7947 */ /* 0x000fea000383ffff */
.L_x_10368:
[----:B0-----:R0:W1:Y:S02]  /*1d950*/  SYNCS.PHASECHK.TRANS64.TRYWAIT P5, [R20+URZ+0x31c90], R86 ;  /* 0x031c9056140075a7 */ /* 0x00106400080a017f */
[----:B-1----:R-:W-:Y:S05]  /*1d960*/  @!P5 NANOSLEEP.SYNCS 0x989680 ;  /* 0x009896800000d95d */ /* 0x002fea0003900000 */
[----:B------:R-:W1:Y:S02]  /*1d970*/  @!P5 SYNCS.PHASECHK.TRANS64 P5, [R20+URZ+0x31c90], R86 ;  /* 0x031c90561400d5a7 */ /* 0x000e6400080a007f */
[----:B-1----:R-:W-:Y:S05]  /*1d980*/  @!P5 BRA `(.L_x_10368) ;  /* 0xfffffffc00f0d947 */ /* 0x002fea000383ffff */
[----:B------:R-:W-:Y:S05]  /*1d990*/  BRA `(.L_x_10630) ;  /* 0xfffffe7000b07947 */ /* 0x000fea000383ffff */
.L_x_10381:
[----:B0-----:R0:W1:Y:S02]  /*1d9a0*/  SYNCS.PHASECHK.TRANS64.TRYWAIT P4, [R20+URZ+0x31c90], R86 ;  /* 0x031c9056140075a7 */ /* 0x001064000808017f */
[----:B-1----:R-:W-:Y:S05]  /*1d9b0*/  @!P4 NANOSLEEP.SYNCS 0x989680 ;  /* 0x009896800000c95d */ /* 0x002fea0003900000 */
[----:B------:R-:W1:Y:S02]  /*1d9c0*/  @!P4 SYNCS.PHASECHK.TRANS64 P4, [R20+URZ+0x31c90], R86 ;  /* 0x031c90561400c5a7 */ /* 0x000e64000808007f */
[----:B-1----:R-:W-:Y:S05]  /*1d9d0*/  @!P4 BRA `(.L_x_10381) ;  /* 0xfffffffc00f0c947 */ /* 0x002fea000383ffff */
[----:B------:R-:W-:Y:S05]  /*1d9e0*/  BRA `(.L_x_10631) ;  /* 0xfffffe8c002c7947 */ /* 0x000fea000383ffff */
.L_x_10385:
[----:B--2---:R2:W3:Y:S02]  /*1d9f0*/  SYNCS.PHASECHK.TRANS64.TRYWAIT P3, [R20+URZ+0x31cb0], R86 ;  /* 0x031cb056140075a7 */ /* 0x0044e4000806017f */
[----:B---3--:R-:W-:Y:S05]  /*1da00*/  @!P3 NANOSLEEP.SYNCS 0x989680 ;  /* 0x009896800000b95d */ /* 0x008fea0003900000 */
[----:B------:R-:W3:Y:S02]  /*1da10*/  @!P3 SYNCS.PHASECHK.TRANS64 P3, [R20+URZ+0x31cb0], R86 ;  /* 0x031cb0561400b5a7 */ /* 0x000ee4000806007f */
[----:B---3--:R-:W-:Y:S05]  /*1da20*/  @!P3 BRA `(.L_x_10385) ;  /* 0xfffffffc00f0b947 */ /* 0x008fea000383ffff */
[----:B------:R-:W-:Y:S05]  /*1da30*/  BRA `(.L_x_10632) ;  /* 0xfffffe8c00c47947 */ /* 0x000fea000383ffff */
.L_x_10391:
[----:B------:R-:W0:Y:S01]  /*1da40*/  S2R R4, SR_TID.X ;  /* 0x0000000000047919 */ /* 0x000e220000002100 */
[----:B------:R-:W-:Y:S01]  /*1da50*/  BSSY B0, `(.L_x_10633) ;  /* 0x000000c000007945 */ /* 0x000fe20003800000 */
[----:B------:R-:W-:Y:S02]  /*1da60*/  IMAD.MOV.U32 R12, RZ, RZ, RZ ;  /* 0x000000ffff0c7224 */ /* 0x000fe400078e00ff */
[----:B------:R-:W-:Y:S02]  /*1da70*/  IMAD.MOV.U32 R11, RZ, RZ, 0x1f ;  /* 0x0000001fff0b7424 */ /* 0x000fe400078e00ff */
[----:B------:R-:W-:Y:S02]  /*1da80*/  IMAD.MOV.U32 R15, RZ, RZ, -0x1 ;  /* 0xffffffffff0f7424 */ /* 0x000fe400078e00ff */
[----:B0-----:R-:W-:-:S05]  /*1da90*/  VIADD R5, R4, 0xffffff80 ;  /* 0xffffff8004057836 */ /* 0x001fca0000000000 */
[----:B------:R-:W-:-:S04]  /*1daa0*/  SHF.R.S32.HI R4, RZ, 0x1f, R5 ;  /* 0x0000001fff047819 */ /* 0x000fc80000011405 */
[----:B------:R-:W-:-:S04]  /*1dab0*/  LEA.HI R4, R4, R5, RZ, 0x7 ;  /* 0x0000000504047211 */ /* 0x000fc800078f38ff */
[----:B------:R-:W-:-:S05]  /*1dac0*/  SHF.R.S32.HI R4, RZ, 0x7, R4 ;  /* 0x00000007ff047819 */ /* 0x000fca0000011404 */
[----:B------:R-:W-:-:S07]  /*1dad0*/  IMAD.MOV.U32 R13, RZ, RZ, R4 ;  /* 0x000000ffff0d7224 */ /* 0x000fce00078e0004 */
[----:B-1---5:R-:W-:Y:S05]  /*1dae0*/  WARPSYNC.COLLECTIVE R15, `(.L_x_10634) ;  /* 0x000000000f087348 */ /* 0x022fea0003c00000 */
[----:B------:R0:W2:Y:S02]  /*1daf0*/  SHFL.IDX P6, R14, R13, R12, R11 ;  /* 0x0000000c0d0e7389 */ /* 0x0000a400000c000b */
[----:B012--5:R-:W-:Y:S01]  /*1db00*/  ENDCOLLECTIVE ;  /* 0x000000000000791b */ /* 0x027fe20003800000 */
.L_x_10634:
[----:B------:R-:W-:Y:S05]  /*1db10*/  BSYNC B0 ;  /* 0x0000000000007941 */ /* 0x000fea0003800000 */
.L_x_10633:
[----:B------:R0:W-:Y:S01]  /*1db20*/  STL [R1+0x74], R14 ;  /* 0x0000740e01007387 */ /* 0x0001e20000100800 */
[----:B------:R-:W-:Y:S05]  /*1db30*/  BRA `(.L_x_10635) ;  /* 0xfffffe94001c7947 */ /* 0x000fea000383ffff */
.L_x_10402:
[----:B------:R-:W-:Y:S01]  /*1db40*/  BSSY B1, `(.L_x_10636) ;  /* 0x0000008000017945 */ /* 0x000fe20003800000 */
[----:B------:R-:W-:Y:S02]  /*1db50*/  IMAD.MOV.U32 R13, RZ, RZ, R23 ;  /* 0x000000ffff0d7224 */ /* 0x000fe400078e0017 */
[----:B------:R-:W-:Y:S02]  /*1db60*/  IMAD.MOV.U32 R12, RZ, RZ, RZ ;  /* 0x000000ffff0c7224 */ /* 0x000fe400078e00ff */
[----:B------:R-:W-:Y:S02]  /*1db70*/  IMAD.MOV.U32 R11, RZ, RZ, 0x1e1f ;  /* 0x00001e1fff0b7424 */ /* 0x000fe400078e00ff */
[----:B------:R-:W-:-:S07]  /*1db80*/  IMAD.MOV.U32 R15, RZ, RZ, -0x1 ;  /* 0xffffffffff0f7424 */ /* 0x000fce00078e00ff */
[----:B01----:R-:W-:Y:S05]  /*1db90*/  WARPSYNC.COLLECTIVE R15, `(.L_x_10637) ;  /* 0x000000000f087348 */ /* 0x003fea0003c00000 */
[----:B0-----:R0:W2:Y:S02]  /*1dba0*/  SHFL.IDX P6, R14, R13, R12, R11 ;  /* 0x0000000c0d0e7389 */ /* 0x0010a400000c000b */
[----:B012---:R-:W-:Y:S01]  /*1dbb0*/  ENDCOLLECTIVE ;  /* 0x000000000000791b */ /* 0x007fe20003800000 */
.L_x_10637:
[----:B------:R-:W-:Y:S05]  /*1dbc0*/  BSYNC B1 ;  /* 0x0000000000017941 */ /* 0x000fea0003800000 */
.L_x_10636:
        /* <DEDUP_REMOVED lines=8> */
.L_x_10638:
[----:B------:R-:W-:Y:S02]  /*1dc50*/  IMAD.MOV.U32 R13, RZ, RZ, R25 ;  /* 0x000000ffff0d7224 */ /* 0x000fe400078e0019 */
[----:B------:R-:W-:-:S07]  /*1dc60*/  IMAD.MOV.U32 R0, RZ, RZ, R14 ;  /* 0x000000ffff007224 */ /* 0x000fce00078e000e */
[----:B------:R-:W-:Y:S05]  /*1dc70*/  WARPSYNC.COLLECTIVE R15, `(.L_x_10639) ;  /* 0x000000000f087348 */ /* 0x000fea0003c00000 */
[----:B------:R0:W1:Y:S02]  /*1dc80*/  SHFL.IDX P6, R14, R13, R12, R11 ;  /* 0x0000000c0d0e7389 */ /* 0x00006400000c000b */
[----:B01----:R-:W-:Y:S01]  /*1dc90*/  ENDCOLLECTIVE ;  /* 0x000000000000791b */ /* 0x003fe20003800000 */
.L_x_10639:
[----:B------:R-:W-:Y:S02]  /*1dca0*/  IMAD.MOV.U32 R13, RZ, RZ, R24 ;  /* 0x000000ffff0d7224 */ /* 0x000fe400078e0018 */
[----:B------:R-:W-:-:S07]  /*1dcb0*/  IMAD.MOV.U32 R5, RZ, RZ, R14 ;  /* 0x000000ffff057224 */ /* 0x000fce00078e000e */
[----:B------:R-:W-:Y:S05]  /*1dcc0*/  WARPSYNC.COLLECTIVE R15, `(.L_x_10640) ;  /* 0x000000000f087348 */ /* 0x000fea0003c00000 */
[----:B------:R0:W1:Y:S02]  /*1dcd0*/  SHFL.IDX P6, R14, R13, R12, R11 ;  /* 0x0000000c0d0e7389 */ /* 0x00006400000c000b */
[----:B01----:R-:W-:Y:S01]  /*1dce0*/  ENDCOLLECTIVE ;  /* 0x000000000000791b */ /* 0x003fe20003800000 */
.L_x_10640:
[----:B------:R-:W-:Y:S01]  /*1dcf0*/  IMAD.MOV.U32 R4, RZ, RZ, R14 ;  /* 0x000000ffff047224 */ /* 0x000fe200078e000e */
[----:B------:R-:W-:Y:S06]  /*1dd00*/  BRA `(.L_x_10641) ;  /* 0xfffffe9800247947 */ /* 0x000fec000383ffff */
.L_x_10406:
[----:B0-----:R0:W1:Y:S02]  /*1dd10*/  SYNCS.PHASECHK.TRANS64.TRYWAIT P1, [R16+URZ+0x31c00], R3 ;  /* 0x031c0003100075a7 */ /* 0x001064000802017f */
[----:B-1----:R-:W-:Y:S05]  /*1dd20*/  @!P1 NANOSLEEP.SYNCS 0x989680 ;  /* 0x009896800000995d */ /* 0x002fea0003900000 */
[----:B------:R-:W1:Y:S02]  /*1dd30*/  @!P1 SYNCS.PHASECHK.TRANS64 P1, [R16+URZ+0x31c00], R3 ;  /* 0x031c0003100095a7 */ /* 0x000e64000802007f */
[----:B-1----:R-:W-:Y:S05]  /*1dd40*/  @!P1 BRA `(.L_x_10406) ;  /* 0xfffffffc00f09947 */ /* 0x002fea000383ffff */
[----:B------:R-:W-:Y:S05]  /*1dd50*/  BRA `(.L_x_10642) ;  /* 0xfffffea000447947 */ /* 0x000fea000383ffff */
.L_x_10418:
        /* <DEDUP_REMOVED lines=8> */
.L_x_10644:
[----:B------:R-:W-:Y:S05]  /*1dde0*/  BSYNC B1 ;  /* 0x0000000000017941 */ /* 0x000fea0003800000 */
.L_x_10643:
        /* <DEDUP_REMOVED lines=8> */
.L_x_10645:
[----:B------:R-:W-:Y:S02]  /*1de70*/  IMAD.MOV.U32 R33, RZ, RZ, R3 ;  /* 0x000000ffff217224 */ /* 0x000fe400078e0003 */
[----:B------:R-:W-:Y:S02]  /*1de80*/  IMAD.MOV.U32 R13, RZ, RZ, R25 ;  /* 0x000000ffff0d7224 */ /* 0x000fe400078e0019 */
[----:B------:R-:W-:-:S07]  /*1de90*/  IMAD.MOV.U32 R0, RZ, RZ, R14 ;  /* 0x000000ffff007224 */ /* 0x000fce00078e000e */
[----:B------:R-:W-:Y:S05]  /*1dea0*/  WARPSYNC.COLLECTIVE R15, `(.L_x_10646) ;  /* 0x000000000f087348 */ /* 0x000fea0003c00000 */
[----:B------:R0:W1:Y:S02]  /*1deb0*/  SHFL.IDX P6, R14, R13, R12, R11 ;  /* 0x0000000c0d0e7389 */ /* 0x00006400000c000b */
[----:B01----:R-:W-:Y:S01]  /*1dec0*/  ENDCOLLECTIVE ;  /* 0x000000000000791b */ /* 0x003fe20003800000 */
.L_x_10646:
[----:B------:R-:W-:Y:S02]  /*1ded0*/  IMAD.MOV.U32 R32, RZ, RZ, R0 ;  /* 0x000000ffff207224 */ /* 0x000fe400078e0000 */
[----:B------:R-:W-:Y:S02]  /*1dee0*/  IMAD.MOV.U32 R13, RZ, RZ, R24 ;  /* 0x000000ffff0d7224 */ /* 0x000fe400078e0018 */
[----:B------:R-:W-:-:S07]  /*1def0*/  IMAD.MOV.U32 R5, RZ, RZ, R14 ;  /* 0x000000ffff057224 */ /* 0x000fce00078e000e */
[----:B------:R-:W-:Y:S05]  /*1df00*/  WARPSYNC.COLLECTIVE R15, `(.L_x_10647) ;  /* 0x000000000f087348 */ /* 0x000fea0003c00000 */
[----:B------:R0:W1:Y:S02]  /*1df10*/  SHFL.IDX P6, R14, R13, R12, R11 ;  /* 0x0000000c0d0e7389 */ /* 0x00006400000c000b */
[----:B01----:R-:W-:Y:S01]  /*1df20*/  ENDCOLLECTIVE ;  /* 0x000000000000791b */ /* 0x003fe20003800000 */
.L_x_10647:
[----:B------:R-:W-:Y:S05]  /*1df30*/  BRA `(.L_x_10648) ;  /* 0xfffffeb000787947 */ /* 0x000fea000383ffff */
.L_x_10422:
[----:B0-----:R0:W1:Y:S02]  /*1df40*/  SYNCS.PHASECHK.TRANS64.TRYWAIT P1, [R16+URZ+0x31c00], R3 ;  /* 0x031c0003100075a7 */ /* 0x001064000802017f */
[----:B-1----:R-:W-:Y:S05]  /*1df50*/  @!P1 NANOSLEEP.SYNCS 0x989680 ;  /* 0x009896800000995d */ /* 0x002fea0003900000 */
[----:B------:R-:W1:Y:S02]  /*1df60*/  @!P1 SYNCS.PHASECHK.TRANS64 P1, [R16+URZ+0x31c00], R3 ;  /* 0x031c0003100095a7 */ /* 0x000e64000802007f */
[----:B-1----:R-:W-:Y:S05]  /*1df70*/  @!P1 BRA `(.L_x_10422) ;  /* 0xfffffffc00f09947 */ /* 0x002fea000383ffff */
[----:B------:R-:W-:Y:S05]  /*1df80*/  BRA `(.L_x_10649) ;  /* 0xfffffeb800107947 */ /* 0x000fea000383ffff */
.L_x_10430:
[----:B--2---:R2:W4:Y:S02]  /*1df90*/  SYNCS.PHASECHK.TRANS64.TRYWAIT P1, [R0+URZ+0x31c30], R5 ;  /* 0x031c3005000075a7 */ /* 0x004524000802017f */
[----:B----4-:R-:W-:Y:S05]  /*1dfa0*/  @!P1 NANOSLEEP.SYNCS 0x989680 ;  /* 0x009896800000995d */ /* 0x010fea0003900000 */
[----:B------:R-:W4:Y:S02]  /*1dfb0*/  @!P1 SYNCS.PHASECHK.TRANS64 P1, [R0+URZ+0x31c30], R5 ;  /* 0x031c3005000095a7 */ /* 0x000f24000802007f */
[----:B----4-:R-:W-:Y:S05]  /*1dfc0*/  @!P1 BRA `(.L_x_10430) ;  /* 0xfffffffc00f09947 */ /* 0x010fea000383ffff */
[----:B------:R-:W-:Y:S05]  /*1dfd0*/  BRA `(.L_x_10429) ;  /* 0xfffffecc00547947 */ /* 0x000fea000383ffff */
.L_x_10436:
[----:B-1----:R1:W2:Y:S02]  /*1dfe0*/  SYNCS.PHASECHK.TRANS64.TRYWAIT P3, [R14+URZ+0x31c30], R15 ;  /* 0x031c300f0e0075a7 */ /* 0x0022a4000806017f */
[----:B--2---:R-:W-:Y:S05]  /*1dff0*/  @!P3 NANOSLEEP.SYNCS 0x989680 ;  /* 0x009896800000b95d */ /* 0x004fea0003900000 */
[----:B------:R-:W2:Y:S02]  /*1e000*/  @!P3 SYNCS.PHASECHK.TRANS64 P3, [R14+URZ+0x31c30], R15 ;  /* 0x031c300f0e00b5a7 */ /* 0x000ea4000806007f */
[----:B--2---:R-:W-:Y:S05]  /*1e010*/  @!P3 BRA `(.L_x_10436) ;  /* 0xfffffffc00f0b947 */ /* 0x004fea000383ffff */
[----:B------:R-:W-:Y:S05]  /*1e020*/  BRA `(.L_x_10435) ;  /* 0xffffff1000207947 */ /* 0x000fea000383ffff */
.L_x_10441:
[----:B-1----:R1:W2:Y:S02]  /*1e030*/  SYNCS.PHASECHK.TRANS64.TRYWAIT P2, [R15+URZ+0x31c50], R14 ;  /* 0x031c500e0f0075a7 */ /* 0x0022a4000804017f */
[----:B--2---:R-:W-:Y:S05]  /*1e040*/  @!P2 NANOSLEEP.SYNCS 0x989680 ;  /* 0x009896800000a95d */ /* 0x004fea0003900000 */
[----:B------:R-:W2:Y:S02]  /*1e050*/  @!P2 SYNCS.PHASECHK.TRANS64 P2, [R15+URZ+0x31c50], R14 ;  /* 0x031c500e0f00a5a7 */ /* 0x000ea4000804007f */
[----:B--2---:R-:W-:Y:S05]  /*1e060*/  @!P2 BRA `(.L_x_10441) ;  /* 0xfffffffc00f0a947 */ /* 0x004fea000383ffff */
[----:B------:R-:W-:Y:S05]  /*1e070*/  BRA `(.L_x_10440) ;  /* 0xffffff3400a07947 */ /* 0x000fea000383ffff */
.L_x_10446:
[----:B--2---:R2:W3:Y:S02]  /*1e080*/  SYNCS.PHASECHK.TRANS64.TRYWAIT P0, [R0+URZ+0x31c50], R3 ;  /* 0x031c5003000075a7 */ /* 0x0044e4000800017f */
[----:B---3--:R-:W-:Y:S05]  /*1e090*/  @!P0 NANOSLEEP.SYNCS 0x989680 ;  /* 0x009896800000895d */ /* 0x008fea0003900000 */
[----:B------:R-:W3:Y:S02]  /*1e0a0*/  @!P0 SYNCS.PHASECHK.TRANS64 P0, [R0+URZ+0x31c50], R3 ;  /* 0x031c5003000085a7 */ /* 0x000ee4000800007f */
[----:B---3--:R-:W-:Y:S05]  /*1e0b0*/  @!P0 BRA `(.L_x_10446) ;  /* 0xfffffffc00f08947 */ /* 0x008fea000383ffff */
[----:B------:R-:W-:Y:S05]  /*1e0c0*/  BRA `(.L_x_10445) ;  /* 0xffffff5800307947 */ /* 0x000fea000383ffff */
.L_x_10456:
[----:B------:R-:W-:Y:S02]  /*1e0d0*/  IMAD.MOV.U32 R13, RZ, RZ, R2 ;  /* 0x000000ffff0d7224 */ /* 0x000fe400078e0002 */
[----:B------:R-:W-:Y:S02]  /*1e0e0*/  IMAD.MOV.U32 R12, RZ, RZ, RZ ;  /* 0x000000ffff0c7224 */ /* 0x000fe400078e00ff */
[----:B------:R-:W-:Y:S02]  /*1e0f0*/  IMAD.MOV.U32 R11, RZ, RZ, 0x1c1f ;  /* 0x00001c1fff0b7424 */ /* 0x000fe400078e00ff */
[----:B------:R-:W-:-:S07]  /*1e100*/  IMAD.MOV.U32 R15, RZ, RZ, -0x1 ;  /* 0xffffffffff0f7424 */ /* 0x000fce00078e00ff */
[----:B------:R-:W-:Y:S05]  /*1e110*/  WARPSYNC.COLLECTIVE R15, `(.L_x_10650) ;  /* 0x000000000f087348 */ /* 0x000fea0003c00000 */
[----:B------:R0:W1:Y:S02]  /*1e120*/  SHFL.IDX P6, R14, R13, R12, R11 ;  /* 0x0000000c0d0e7389 */ /* 0x00006400000c000b */
[----:B01----:R-:W-:Y:S01]  /*1e130*/  ENDCOLLECTIVE ;  /* 0x000000000000791b */ /* 0x003fe20003800000 */
.L_x_10650:
[----:B------:R-:W-:Y:S02]  /*1e140*/  IMAD.MOV.U32 R13, RZ, RZ, R0 ;  /* 0x000000ffff0d7224 */ /* 0x000fe400078e0000 */
[----:B------:R-:W-:-:S07]  /*1e150*/  IMAD.MOV.U32 R3, RZ, RZ, R14 ;  /* 0x000000ffff037224 */ /* 0x000fce00078e000e */
[----:B------:R-:W-:Y:S05]  /*1e160*/  WARPSYNC.COLLECTIVE R15, `(.L_x_10651) ;  /* 0x000000000f087348 */ /* 0x000fea0003c00000 */
[----:B------:R0:W1:Y:S02]  /*1e170*/  SHFL.IDX P6, R14, R13, R12, R11 ;  /* 0x0000000c0d0e7389 */ /* 0x00006400000c000b */
[----:B01----:R-:W-:Y:S01]  /*1e180*/  ENDCOLLECTIVE ;  /* 0x000000000000791b */ /* 0x003fe20003800000 */
.L_x_10651:
[----:B------:R-:W-:Y:S05]  /*1e190*/  BRA `(.L_x_10652) ;  /* 0xffffff7c00607947 */ /* 0x000fea000383ffff */
.L_x_10459:
[----:B------:R-:W-:Y:S01]  /*1e1a0*/  BSSY B1, `(.L_x_10653) ;  /* 0x0000008000017945 */ /* 0x000fe20003800000 */
[----:B------:R-:W-:Y:S02]  /*1e1b0*/  IMAD.MOV.U32 R13, RZ, RZ, R2 ;  /* 0x000000ffff0d7224 */ /* 0x000fe400078e0002 */
[----:B------:R-:W-:Y:S02]  /*1e1c0*/  IMAD.MOV.U32 R12, RZ, RZ, 0x1 ;  /* 0x00000001ff0c7424 */ /* 0x000fe400078e00ff */
[----:B---3--:R-:W-:Y:S02]  /*1e1d0*/  IMAD.MOV.U32 R11, RZ, RZ, 0x1c1f ;  /* 0x00001c1fff0b7424 */ /* 0x008fe400078e00ff */
[----:B------:R-:W-:-:S07]  /*1e1e0*/  IMAD.MOV.U32 R15, RZ, RZ, -0x1 ;  /* 0xffffffffff0f7424 */ /* 0x000fce00078e00ff */
[----:B012---:R-:W-:Y:S05]  /*1e1f0*/  WARPSYNC.COLLECTIVE R15, `(.L_x_10654) ;  /* 0x000000000f087348 */ /* 0x007fea0003c00000 */
[----:B--2---:R2:W3:Y:S02]  /*1e200*/  SHFL.IDX P6, R14, R13, R12, R11 ;  /* 0x0000000c0d0e7389 */ /* 0x0044e400000c000b */
[----:B0123--:R-:W-:Y:S01]  /*1e210*/  ENDCOLLECTIVE ;  /* 0x000000000000791b */ /* 0x00ffe20003800000 */
.L_x_10654:
[----:B------:R-:W-:Y:S05]  /*1e220*/  BSYNC B1 ;  /* 0x0000000000017941 */ /* 0x000fea0003800000 */
.L_x_10653:
        /* <DEDUP_REMOVED lines=8> */
.L_x_10655:
[----:B------:R-:W-:Y:S05]  /*1e2b0*/  BRA `(.L_x_10656) ;  /* 0xffffff7c00747947 */ /* 0x000fea000383ffff */
.L_x_10476:
[----:B------:R-:W0:Y:S01]  /*1e2c0*/  S2R R8, SR_TID.X ;  /* 0x0000000000087919 */ /* 0x000e220000002100 */
[----:B------:R-:W-:Y:S01]  /*1e2d0*/  BSSY B1, `(.L_x_10657) ;  /* 0x000000a000017945 */ /* 0x000fe20003800000 */
[----:B------:R-:W-:Y:S02]  /*1e2e0*/  IMAD.MOV.U32 R12, RZ, RZ, RZ ;  /* 0x000000ffff0c7224 */ /* 0x000fe400078e00ff */
[----:B-1----:R-:W-:Y:S02]  /*1e2f0*/  IMAD.MOV.U32 R11, RZ, RZ, 0x1f ;  /* 0x0000001fff0b7424 */ /* 0x002fe400078e00ff */
[----:B------:R-:W-:Y:S01]  /*1e300*/  IMAD.MOV.U32 R15, RZ, RZ, -0x1 ;  /* 0xffffffffff0f7424 */ /* 0x000fe200078e00ff */
[----:B0-----:R-:W-:-:S04]  /*1e310*/  SHF.R.U32.HI R8, RZ, 0x5, R8 ;  /* 0x00000005ff087819 */ /* 0x001fc80000011608 */
[----:B------:R-:W-:-:S05]  /*1e320*/  LOP3.LUT R8, R8, 0x3, RZ, 0xc0, !PT ;  /* 0x0000000308087812 */ /* 0x000fca00078ec0ff */
[----:B------:R-:W-:-:S07]  /*1e330*/  IMAD.MOV.U32 R13, RZ, RZ, R8 ;  /* 0x000000ffff0d7224 */ /* 0x000fce00078e0008 */
[----:B------:R-:W-:Y:S05]  /*1e340*/  WARPSYNC.COLLECTIVE R15, `(.L_x_10658) ;  /* 0x000000000f087348 */ /* 0x000fea0003c00000 */
[----:B------:R0:W1:Y:S02]  /*1e350*/  SHFL.IDX P6, R14, R13, R12, R11 ;  /* 0x0000000c0d0e7389 */ /* 0x00006400000c000b */
[----:B01----:R-:W-:Y:S01]  /*1e360*/  ENDCOLLECTIVE ;  /* 0x000000000000791b */ /* 0x003fe20003800000 */
.L_x_10658:
[----:B------:R-:W-:Y:S05]  /*1e370*/  BSYNC B1 ;  /* 0x0000000000017941 */ /* 0x000fea0003800000 */
.L_x_10657:
[----:B------:R-:W-:Y:S05]  /*1e380*/  BRA `(.L_x_10659) ;  /* 0xffffff9000647947 */ /* 0x000fea000383ffff */
.L_x_10478:
[----:B------:R-:W-:Y:S01]  /*1e390*/  BSSY B1, `(.L_x_10660) ;  /* 0x0000006000017945 */ /* 0x000fe20003800000 */
[----:B------:R-:W-:-:S07]  /*1e3a0*/  IMAD.MOV.U32 R15, RZ, RZ, -0x1 ;  /* 0xffffffffff0f7424 */ /* 0x000fce00078e00ff */
[----:B01----:R-:W-:Y:S05]  /*1e3b0*/  WARPSYNC.COLLECTIVE R15, `(.L_x_10661) ;  /* 0x000000000f0c7348 */ /* 0x003fea0003c00000 */
[----:B------:R-:W-:Y:S02]  /*1e3c0*/  ELECT P6, UR62, PT ;  /* 0x00000000003e782f */ /* 0x000fe400038c0000 */
[----:B------:R-:W-:Y:S01]  /*1e3d0*/  MOV R14, UR62 ;  /* 0x0000003e000e7c02 */ /* 0x000fe20008000f00 */
[----:B01----:R-:W-:Y:S10]  /*1e3e0*/  ENDCOLLECTIVE ;  /* 0x000000000000791b */ /* 0x003ff40003800000 */
.L_x_10661:
[----:B------:R-:W-:Y:S05]  /*1e3f0*/  BSYNC B1 ;  /* 0x0000000000017941 */ /* 0x000fea0003800000 */
.L_x_10660:
[----:B------:R-:W-:Y:S01]  /*1e400*/  PLOP3.LUT P2, PT, P6, PT, PT, 0x80, 0x0 ;  /* 0x000000000000781c */ /* 0x000fe2000374f070 */
[----:B------:R-:W-:-:S12]  /*1e410*/  BRA `(.L_x_10477) ;  /* 0xffffff9000587947 */ /* 0x000fd8000383ffff */
.L_x_10480:
[----:B0-----:R0:W2:Y:S02]  /*1e420*/  SYNCS.PHASECHK.TRANS64.TRYWAIT P0, [R22+URZ+0x31c20], R5 ;  /* 0x031c2005160075a7 */ /* 0x0010a4000800017f */
[----:B--2---:R-:W-:Y:S05]  /*1e430*/  @!P0 NANOSLEEP.SYNCS 0x989680 ;  /* 0x009896800000895d */ /* 0x004fea0003900000 */
[----:B------:R-:W2:Y:S02]  /*1e440*/  @!P0 SYNCS.PHASECHK.TRANS64 P0, [R22+URZ+0x31c20], R5 ;  /* 0x031c2005160085a7 */ /* 0x000ea4000800007f */
[----:B--2---:R-:W-:Y:S05]  /*1e450*/  @!P0 BRA `(.L_x_10480) ;  /* 0xfffffffc00f08947 */ /* 0x004fea000383ffff */
[----:B------:R-:W-:Y:S05]  /*1e460*/  BRA `(.L_x_10662) ;  /* 0xffffff9000687947 */ /* 0x000fea000383ffff */
.L_x_10484:
[----:B--2---:R2:W3:Y:S02]  /*1e470*/  SYNCS.PHASECHK.TRANS64.TRYWAIT P0, [R8+URZ+0x31ca0], R10 ;  /* 0x031ca00a080075a7 */ /* 0x0044e4000800017f */
[----:B---3--:R-:W-:Y:S05]  /*1e480*/  @!P0 NANOSLEEP.SYNCS 0x989680 ;  /* 0x009896800000895d */ /* 0x008fea0003900000 */
[----:B------:R-:W3:Y:S02]  /*1e490*/  @!P0 SYNCS.PHASECHK.TRANS64 P0, [R8+URZ+0x31ca0], R10 ;  /* 0x031ca00a080085a7 */ /* 0x000ee4000800007f */
[----:B---3--:R-:W-:Y:S05]  /*1e4a0*/  @!P0 BRA `(.L_x_10484) ;  /* 0xfffffffc00f08947 */ /* 0x008fea000383ffff */
[----:B------:R-:W-:Y:S05]  /*1e4b0*/  BRA `(.L_x_10663) ;  /* 0xffffff9000847947 */ /* 0x000fea000383ffff */
.L_x_10491:
[----:B0-----:R0:W3:Y:S02]  /*1e4c0*/  SYNCS.PHASECHK.TRANS64.TRYWAIT P0, [R8+URZ+0x31cc0], R10 ;  /* 0x031cc00a080075a7 */ /* 0x0010e4000800017f */
[----:B---3--:R-:W-:Y:S05]  /*1e4d0*/  @!P0 NANOSLEEP.SYNCS 0x989680 ;  /* 0x009896800000895d */ /* 0x008fea0003900000 */
[----:B------:R-:W3:Y:S02]  /*1e4e0*/  @!P0 SYNCS.PHASECHK.TRANS64 P0, [R8+URZ+0x31cc0], R10 ;  /* 0x031cc00a080085a7 */ /* 0x000ee4000800007f */
[----:B---3--:R-:W-:Y:S05]  /*1e4f0*/  @!P0 BRA `(.L_x_10491) ;  /* 0xfffffffc00f08947 */ /* 0x008fea000383ffff */
[----:B------:R-:W-:Y:S05]  /*1e500*/  BRA `(.L_x_10664) ;  /* 0xffffff94007c7947 */ /* 0x000fea000383ffff */
.L_x_10500:
[----:B0-----:R0:W2:Y:S02]  /*1e510*/  SYNCS.PHASECHK.TRANS64.TRYWAIT P0, [R8+URZ+0x31ca0], R7 ;  /* 0x031ca007080075a7 */ /* 0x0010a4000800017f */
[----:B--2---:R-:W-:Y:S05]  /*1e520*/  @!P0 NANOSLEEP.SYNCS 0x989680 ;  /* 0x009896800000895d */ /* 0x004fea0003900000 */
[----:B------:R-:W2:Y:S02]  /*1e530*/  @!P0 SYNCS.PHASECHK.TRANS64 P0, [R8+URZ+0x31ca0], R7 ;  /* 0x031ca007080085a7 */ /* 0x000ea4000800007f */
[----:B--2---:R-:W-:Y:S05]  /*1e540*/  @!P0 BRA `(.L_x_10500) ;  /* 0xfffffffc00f08947 */ /* 0x004fea000383ffff */
[----:B------:R-:W-:Y:S05]  /*1e550*/  BRA `(.L_x_10665) ;  /* 0xffffff9800b87947 */ /* 0x000fea000383ffff */
.L_x_10507:
[----:B--2---:R2:W3:Y:S02]  /*1e560*/  SYNCS.PHASECHK.TRANS64.TRYWAIT P0, [R8+URZ+0x31cc0], R7 ;  /* 0x031cc007080075a7 */ /* 0x0044e4000800017f */
[----:B---3--:R-:W-:Y:S05]  /*1e570*/  @!P0 NANOSLEEP.SYNCS 0x989680 ;  /* 0x009896800000895d */ /* 0x008fea0003900000 */
[----:B------:R-:W3:Y:S02]  /*1e580*/  @!P0 SYNCS.PHASECHK.TRANS64 P0, [R8+URZ+0x31cc0], R7 ;  /* 0x031cc007080085a7 */ /* 0x000ee4000800007f */
[----:B---3--:R-:W-:Y:S05]  /*1e590*/  @!P0 BRA `(.L_x_10507) ;  /* 0xfffffffc00f08947 */ /* 0x008fea000383ffff */
[----:B------:R-:W-:Y:S05]  /*1e5a0*/  BRA `(.L_x_10666) ;  /* 0xffffff9c00ac7947 */ /* 0x000fea000383ffff */
.L_x_10522:
[----:B------:R-:W2:Y:S01]  /*1e5b0*/  S2R R20, SR_TID.X ;  /* 0x0000000000147919 */ /* 0x000ea20000002100 */
[----:B------:R-:W-:Y:S01]  /*1e5c0*/  BSSY B0, `(.L_x_10667) ;  /* 0x000000a000007945 */ /* 0x000fe20003800000 */
[----:B------:R-:W-:Y:S02]  /*1e5d0*/  IMAD.MOV.U32 R12, RZ, RZ, RZ ;  /* 0x000000ffff0c7224 */ /* 0x000fe400078e00ff */
[----:B-1----:R-:W-:Y:S02]  /*1e5e0*/  IMAD.MOV.U32 R11, RZ, RZ, 0x1f ;  /* 0x0000001fff0b7424 */ /* 0x002fe400078e00ff */
[----:B------:R-:W-:Y:S01]  /*1e5f0*/  IMAD.MOV.U32 R15, RZ, RZ, -0x1 ;  /* 0xffffffffff0f7424 */ /* 0x000fe200078e00ff */
[----:B--2---:R-:W-:-:S04]  /*1e600*/  SHF.R.U32.HI R20, RZ, 0x5, R20 ;  /* 0x00000005ff147819 */ /* 0x004fc80000011614 */
[----:B------:R-:W-:-:S05]  /*1e610*/  LOP3.LUT R20, R20, 0x3, RZ, 0xc0, !PT ;  /* 0x0000000314147812 */ /* 0x000fca00078ec0ff */
[----:B------:R-:W-:-:S07]  /*1e620*/  IMAD.MOV.U32 R13, RZ, RZ, R20 ;  /* 0x000000ffff0d7224 */ /* 0x000fce00078e0014 */
[----:B0---4-:R-:W-:Y:S05]  /*1e630*/  WARPSYNC.COLLECTIVE R15, `(.L_x_10668) ;  /* 0x000000000f087348 */ /* 0x011fea0003c00000 */
[----:B------:R1:W2:Y:S02]  /*1e640*/  SHFL.IDX P6, R14, R13, R12, R11 ;  /* 0x0000000c0d0e7389 */ /* 0x0002a400000c000b */
[----:B012-4-:R-:W-:Y:S01]  /*1e650*/  ENDCOLLECTIVE ;  /* 0x000000000000791b */ /* 0x017fe20003800000 */
.L_x_10668:
[----:B------:R-:W-:Y:S05]  /*1e660*/  BSYNC B0 ;  /* 0x0000000000007941 */ /* 0x000fea0003800000 */
.L_x_10667:
[----:B------:R-:W-:Y:S05]  /*1e670*/  BRA `(.L_x_10669) ;  /* 0xffffffa800387947 */ /* 0x000fea000383ffff */
.L_x_10524:
[----:B------:R-:W-:Y:S01]  /*1e680*/  BSSY B0, `(.L_x_10670) ;  /* 0x0000006000007945 */ /* 0x000fe20003800000 */
[----:B------:R-:W-:-:S07]  /*1e690*/  IMAD.MOV.U32 R15, RZ, RZ, -0x1 ;  /* 0xffffffffff0f7424 */ /* 0x000fce00078e00ff */
[----:B012-4-:R-:W-:Y:S05]  /*1e6a0*/  WARPSYNC.COLLECTIVE R15, `(.L_x_10671) ;  /* 0x000000000f0c7348 */ /* 0x017fea0003c00000 */
[----:B------:R-:W-:Y:S02]  /*1e6b0*/  ELECT P6, UR62, PT ;  /* 0x00000000003e782f */ /* 0x000fe400038c0000 */
[----:B------:R-:W-:Y:S01]  /*1e6c0*/  MOV R14, UR62 ;  /* 0x0000003e000e7c02 */ /* 0x000fe20008000f00 */
[----:B012-4-:R-:W-:Y:S10]  /*1e6d0*/  ENDCOLLECTIVE ;  /* 0x000000000000791b */ /* 0x017ff40003800000 */
.L_x_10671:
[----:B------:R-:W-:Y:S05]  /*1e6e0*/  BSYNC B0 ;  /* 0x0000000000007941 */ /* 0x000fea0003800000 */
.L_x_10670:
[----:B------:R-:W-:Y:S05]  /*1e6f0*/  BRA `(.L_x_10672) ;  /* 0xffffffa800407947 */ /* 0x000fea000383ffff */
.L_x_10526:
[----:B--2---:R2:W3:Y:S02]  /*1e700*/  SYNCS.PHASECHK.TRANS64.TRYWAIT P0, [R0+URZ+0x31c40], R2 ;  /* 0x031c4002000075a7 */ /* 0x0044e4000800017f */
[----:B---3--:R-:W-:Y:S05]  /*1e710*/  @!P0 NANOSLEEP.SYNCS 0x989680 ;  /* 0x009896800000895d */ /* 0x008fea0003900000 */
[----:B------:R-:W3:Y:S02]  /*1e720*/  @!P0 SYNCS.PHASECHK.TRANS64 P0, [R0+URZ+0x31c40], R2 ;  /* 0x031c4002000085a7 */ /* 0x000ee4000800007f */
[----:B---3--:R-:W-:Y:S05]  /*1e730*/  @!P0 BRA `(.L_x_10526) ;  /* 0xfffffffc00f08947 */ /* 0x008fea000383ffff */
[----:B------:R-:W-:Y:S05]  /*1e740*/  BRA `(.L_x_10673) ;  /* 0xffffffa800987947 */ /* 0x000fea000383ffff */
.L_x_10530:
[----:B------:R-:W2:Y:S04]  /*1e750*/  LDL.LU R11, [R1+0x40] ;  /* 0x00004000010b7983 */ /* 0x000ea80000300800 */
[----:B------:R0:W5:Y:S01]  /*1e760*/  LDL R9, [R1+0x10] ;  /* 0x0000100001097983 */ /* 0x0001620000100800 */
[----:B------:R-:W-:Y:S02]  /*1e770*/  IMAD.MOV.U32 R13, RZ, RZ, R0 ;  /* 0x000000ffff0d7224 */ /* 0x000fe400078e0000 */
[----:B------:R-:W-:Y:S02]  /*1e780*/  IMAD.MOV.U32 R12, RZ, RZ, RZ ;  /* 0x000000ffff0c7224 */ /* 0x000fe400078e00ff */
[----:B------:R-:W-:Y:S02]  /*1e790*/  IMAD.MOV.U32 R15, RZ, RZ, -0x1 ;  /* 0xffffffffff0f7424 */ /* 0x000fe400078e00ff */
[----:B------:R-:W-:-:S04]  /*1e7a0*/  IMAD R17, R17, 0xc0, R21 ;  /* 0x000000c011117824 */ /* 0x000fc800078e0215 */
[----:B------:R-:W-:Y:S02]  /*1e7b0*/  VIADD R5, R17, 0x20 ;  /* 0x0000002011057836 */ /* 0x000fe40000000000 */
[----:B--2---:R-:W-:Y:S02]  /*1e7c0*/  IMAD R2, R11, R10, RZ ;  /* 0x0000000a0b027224 */ /* 0x004fe400078e02ff */
[----:B0-----:R-:W-:-:S07]  /*1e7d0*/  IMAD.MOV.U32 R11, RZ, RZ, 0x1c1f ;  /* 0x00001c1fff0b7424 */ /* 0x001fce00078e00ff */
[----:B-----5:R-:W-:Y:S05]  /*1e7e0*/  WARPSYNC.COLLECTIVE R15, `(.L_x_10674) ;  /* 0x000000000f087348 */ /* 0x020fea0003c00000 */
[----:B------:R0:W1:Y:S02]  /*1e7f0*/  SHFL.IDX P6, R14, R13, R12, R11 ;  /* 0x0000000c0d0e7389 */ /* 0x00006400000c000b */
[----:B01---5:R-:W-:Y:S01]  /*1e800*/  ENDCOLLECTIVE ;  /* 0x000000000000791b */ /* 0x023fe20003800000 */
.L_x_10674:
[----:B------:R-:W-:Y:S02]  /*1e810*/  IMAD.MOV.U32 R13, RZ, RZ, R4 ;  /* 0x000000ffff0d7224 */ /* 0x000fe400078e0004 */
[----:B------:R-:W-:-:S07]  /*1e820*/  IMAD.MOV.U32 R6, RZ, RZ, R14 ;  /* 0x000000ffff067224 */ /* 0x000fce00078e000e */
[----:B------:R-:W-:Y:S05]  /*1e830*/  WARPSYNC.COLLECTIVE R15, `(.L_x_10675) ;  /* 0x000000000f087348 */ /* 0x000fea0003c00000 */
[----:B------:R0:W1:Y:S02]  /*1e840*/  SHFL.IDX P6, R14, R13, R12, R11 ;  /* 0x0000000c0d0e7389 */ /* 0x00006400000c000b */
[----:B01----:R-:W-:Y:S01]  /*1e850*/  ENDCOLLECTIVE ;  /* 0x000000000000791b */ /* 0x003fe20003800000 */
.L_x_10675:
[----:B------:R-:W-:Y:S01]  /*1e860*/  ISETP.GE.AND P2, PT, R17, R2, PT ;  /* 0x000000021100720c */ /* 0x000fe20003f46270 */
[----:B------:R-:W-:Y:S02]  /*1e870*/  IMAD.MOV.U32 R13, RZ, RZ, R0 ;  /* 0x000000ffff0d7224 */ /* 0x000fe400078e0000 */
[----:B------:R-:W-:Y:S02]  /*1e880*/  IMAD.MOV.U32 R12, RZ, RZ, 0x1 ;  /* 0x00000001ff0c7424 */ /* 0x000fe400078e00ff */
[----:B------:R-:W-:-:S08]  /*1e890*/  IMAD.MOV.U32 R7, RZ, RZ, R14 ;  /* 0x000000ffff077224 */ /* 0x000fd000078e000e */
[----:B------:R-:W-:Y:S05]  /*1e8a0*/  WARPSYNC.COLLECTIVE R15, `(.L_x_10676) ;  /* 0x000000000f087348 */ /* 0x000fea0003c00000 */
[----:B------:R0:W1:Y:S02]  /*1e8b0*/  SHFL.IDX P6, R14, R13, R12, R11 ;  /* 0x0000000c0d0e7389 */ /* 0x00006400000c000b */
[----:B01----:R-:W-:Y:S01]  /*1e8c0*/  ENDCOLLECTIVE ;  /* 0x000000000000791b */ /* 0x003fe20003800000 */
.L_x_10676:
[----:B------:R-:W-:-:S05]  /*1e8d0*/  @!P2 LEA R7, P4, R20, R7, 0x1 ;  /* 0x000000071407a211 */ /* 0x000fca00078808ff */
[----:B------:R-:W-:-:S05]  /*1e8e0*/  @!P2 IMAD.X R6, RZ, RZ, R6, P4 ;  /* 0x000000ffff06a224 */ /* 0x000fca00020e0606 */
[----:B------:R-:W-:-:S04]  /*1e8f0*/  @!P2 LOP3.LUT R7, R7, R6, RZ, 0x3c, !PT ;  /* 0x000000060707a212 */ /* 0x000fc800078e3cff */
[----:B------:R-:W-:-:S04]  /*1e900*/  @!P2 LOP3.LUT R6, R7, R6, RZ, 0x3c, !PT ;  /* 0x000000060706a212 */ /* 0x000fc800078e3cff */
[----:B------:R-:W-:Y:S01]  /*1e910*/  @!P2 LOP3.LUT R7, R7, R6, RZ, 0x3c, !PT ;  /* 0x000000060707a212 */ /* 0x000fe200078e3cff */
[----:B------:R-:W-:-:S04]  /*1e920*/  IMAD.MOV.U32 R13, RZ, RZ, R4 ;  /* 0x000000ffff0d7224 */ /* 0x000fc800078e0004 */
        /* <DEDUP_REMOVED lines=10> */
.L_x_10677:
[----:B------:R-:W-:Y:S01]  /*1e9d0*/  ISETP.GE.AND P2, PT, R5, R2, PT ;  /* 0x000000020500720c */ /* 0x000fe20003f46270 */
[----:B------:R-:W-:Y:S02]  /*1e9e0*/  IMAD.MOV.U32 R13, RZ, RZ, R0 ;  /* 0x000000ffff0d7224 */ /* 0x000fe400078e0000 */
[----:B------:R-:W-:Y:S02]  /*1e9f0*/  IMAD.MOV.U32 R12, RZ, RZ, 0x2 ;  /* 0x00000002ff0c7424 */ /* 0x000fe400078e00ff */
[----:B------:R-:W-:-:S08]  /*1ea00*/  IMAD.MOV.U32 R7, RZ, RZ, R14 ;  /* 0x000000ffff077224 */ /* 0x000fd000078e000e */
[----:B------:R-:W-:Y:S05]  /*1ea10*/  WARPSYNC.COLLECTIVE R15, `(.L_x_10678) ;  /* 0x000000000f087348 */ /* 0x000fea0003c00000 */
[----:B------:R0:W1:Y:S02]  /*1ea20*/  SHFL.IDX P6, R14, R13, R12, R11 ;  /* 0x0000000c0d0e7389 */ /* 0x00006400000c000b */
[----:B01----:R-:W-:Y:S01]  /*1ea30*/  ENDCOLLECTIVE ;  /* 0x000000000000791b */ /* 0x003fe20003800000 */
.L_x_10678:
        /* <DEDUP_REMOVED lines=16> */
.L_x_10679:
[----:B------:R-:W-:Y:S02]  /*1eb40*/  VIADD R5, R17, 0x40 ;  /* 0x0000004011057836 */ /* 0x000fe40000000000 */
[----:B------:R-:W-:Y:S02]  /*1eb50*/  IMAD.MOV.U32 R13, RZ, RZ, R0 ;  /* 0x000000ffff0d7224 */ /* 0x000fe400078e0000 */
[----:B------:R-:W-:Y:S01]  /*1eb60*/  IMAD.MOV.U32 R12, RZ, RZ, 0x3 ;  /* 0x00000003ff0c7424 */ /* 0x000fe200078e00ff */
[----:B------:R-:W-:Y:S01]  /*1eb70*/  ISETP.GE.AND P2, PT, R5, R2, PT ;  /* 0x000000020500720c */ /* 0x000fe20003f46270 */
[----:B------:R-:W-:-:S12]  /*1eb80*/  IMAD.MOV.U32 R7, RZ, RZ, R14 ;  /* 0x000000ffff077224 */ /* 0x000fd800078e000e */
[----:B------:R-:W-:Y:S05]  /*1eb90*/  WARPSYNC.COLLECTIVE R15, `(.L_x_10680) ;  /* 0x000000000f087348 */ /* 0x000fea0003c00000 */
[----:B------:R0:W1:Y:S02]  /*1eba0*/  SHFL.IDX P6, R14, R13, R12, R11 ;  /* 0x0000000c0d0e7389 */ /* 0x00006400000c000b */
[----:B01----:R-:W-:Y:S01]  /*1ebb0*/  ENDCOLLECTIVE ;  /* 0x000000000000791b */ /* 0x003fe20003800000 */
.L_x_10680:
[----:B------:R-:W-:-:S05]  /*1ebc0*/  @!P2 LEA R7, P4, R20, R7, 0x1 ;  /* 0x000000071407a211 */ /* 0x000fca00078808ff */
[----:B------:R-:W-:Y:S02]  /*1ebd0*/  @!P2 IMAD.X R6, RZ, RZ, R6, P4 ;  /* 0x000000ffff06a224 */ /* 0x000fe400020e0606 */
[----:B------:R-:W-:-:S03]  /*1ebe0*/  IMAD.MOV.U32 R13, RZ, RZ, R4 ;  /* 0x000000ffff0d7224 */ /* 0x000fc600078e0004 */
[----:B------:R-:W-:Y:S01]  /*1ebf0*/  @!P2 LOP3.LUT R7, R7, R6, RZ, 0x3c, !PT ;  /* 0x000000060707a212 */ /* 0x000fe200078e3cff */
[----:B------:R-:W-:-:S07]  /*1ec00*/  IMAD.MOV.U32 R0, RZ, RZ, R14 ;  /* 0x000000ffff007224 */ /* 0x000fce00078e000e */
[----:B------:R-:W-:Y:S05]  /*1ec10*/  WARPSYNC.COLLECTIVE R15, `(.L_x_10681) ;  /* 0x000000000f087348 */ /* 0x000fea0003c00000 */
[----:B------:R0:W1:Y:S02]  /*1ec20*/  SHFL.IDX P6, R14, R13, R12, R11 ;  /* 0x0000000c0d0e7389 */ /* 0x00006400000c000b */
[----:B01----:R-:W-:Y:S01]  /*1ec30*/  ENDCOLLECTIVE ;  /* 0x000000000000791b */ /* 0x003fe20003800000 */
.L_x_10681:
[----:B------:R-:W-:Y:S01]  /*1ec40*/  @!P2 LOP3.LUT R6, R7, R6, RZ, 0x3c, !PT ;  /* 0x000000060706a212 */ /* 0x000fe200078e3cff */
[----:B------:R-:W-:-:S03]  /*1ec50*/  VIADD R5, R17, 0x60 ;  /* 0x0000006011057836 */ /* 0x000fc60000000000 */
[----:B------:R-:W-:-:S05]  /*1ec60*/  @!P2 LOP3.LUT R7, R7, R6, RZ, 0x3c, !PT ;  /* 0x000000060707a212 */ /* 0x000fca00078e3cff */
[----:B------:R-:W-:Y:S01]  /*1ec70*/  @!PT LDS RZ, [RZ] ;  /* 0x00000000fffff984 */ /* 0x000fe20000000800 */
[----:B------:R-:W-:Y:S01]  /*1ec80*/  @!PT LDS RZ, [RZ] ;  /* 0x00000000fffff984 */ /* 0x000fe20000000800 */
[----:B------:R-:W-:Y:S01]  /*1ec90*/  @!PT LDS RZ, [RZ] ;  /* 0x00000000fffff984 */ /* 0x000fe20000000800 */
[----:B------:R0:W-:Y:S04]  /*1eca0*/  @!P2 LDGSTS.E.BYPASS.LTC128B.128 [R9+0xea00], desc[UR60][R6.64], !P3 ;  /* 0x0ea000000609afae */ /* 0x0001e8000d901d7c */
[----:B------:R0:W-:Y:S01]  /*1ecb0*/  @!P2 LDGSTS.E.BYPASS.LTC128B.128 [R9+0x11a00], desc[UR60][R6.64+0x40], !P0 ;  /* 0x11a000400609afae */ /* 0x0001e2000c101d7c */
[----:B------:R-:W-:-:S03]  /*1ecc0*/  IMAD.MOV.U32 R13, RZ, RZ, R3 ;  /* 0x000000ffff0d7224 */ /* 0x000fc600078e0003 */
[----:B------:R0:W-:Y:S01]  /*1ecd0*/  @!P2 LDGSTS.E.BYPASS.LTC128B.128 [R9+0x14a00], desc[UR60][R6.64+0x80], !P1 ;  /* 0x14a000800609afae */ /* 0x0001e2000c901d7c */
[----:B------:R-:W-:Y:S01]  /*1ece0*/  ISETP.GE.AND P2, PT, R5, R2, PT ;  /* 0x000000020500720c */ /* 0x000fe20003f46270 */
[----:B------:R-:W-:Y:S02]  /*1ecf0*/  IMAD.MOV.U32 R12, RZ, RZ, RZ ;  /* 0x000000ffff0c7224 */ /* 0x000fe400078e00ff */
[----:B------:R-:W-:-:S10]  /*1ed00*/  IMAD.MOV.U32 R4, RZ, RZ, R14 ;  /* 0x000000ffff047224 */ /* 0x000fd400078e000e */
[----:B0-----:R-:W-:Y:S05]  /*1ed10*/  WARPSYNC.COLLECTIVE R15, `(.L_x_10682) ;  /* 0x000000000f087348 */ /* 0x001fea0003c00000 */
[----:B------:R1:W2:Y:S02]  /*1ed20*/  SHFL.IDX P6, R14, R13, R12, R11 ;  /* 0x0000000c0d0e7389 */ /* 0x0002a400000c000b */
[----:B012---:R-:W-:Y:S01]  /*1ed30*/  ENDCOLLECTIVE ;  /* 0x000000000000791b */ /* 0x007fe20003800000 */
.L_x_10682:
        /* <DEDUP_REMOVED lines=16> */
.L_x_10683:
[----:B------:R-:W-:Y:S02]  /*1ee40*/  IMAD.MOV.U32 R13, RZ, RZ, R3 ;  /* 0x000000ffff0d7224 */ /* 0x000fe400078e0003 */
[----:B------:R-:W-:Y:S02]  /*1ee50*/  IMAD.MOV.U32 R12, RZ, RZ, 0x1 ;  /* 0x00000001ff0c7424 */ /* 0x000fe400078e00ff */
[----:B------:R-:W-:-:S07]  /*1ee60*/  IMAD.MOV.U32 R4, RZ, RZ, R14 ;  /* 0x000000ffff047224 */ /* 0x000fce00078e000e */
[----:B------:R-:W-:Y:S05]  /*1ee70*/  WARPSYNC.COLLECTIVE R15, `(.L_x_10684) ;  /* 0x000000000f087348 */ /* 0x000fea0003c00000 */
[----:B------:R0:W1:Y:S02]  /*1ee80*/  SHFL.IDX P6, R14, R13, R12, R11 ;  /* 0x0000000c0d0e7389 */ /* 0x00006400000c000b */
[----:B01----:R-:W-:Y:S01]  /*1ee90*/  ENDCOLLECTIVE ;  /* 0x000000000000791b */ /* 0x003fe20003800000 */
.L_x_10684:
        /* <DEDUP_REMOVED lines=14> */
.L_x_10685:
[----:B------:R-:W-:Y:S01]  /*1ef80*/  IMAD.MOV.U32 R8, RZ, RZ, R14 ;  /* 0x000000ffff087224 */ /* 0x000fe200078e000e */
[----:B------:R-:W-:Y:S06]  /*1ef90*/  BRA `(.L_x_10686) ;  /* 0xffffffb000187947 */ /* 0x000fec000383ffff */
.L_x_10533:
[----:B-1----:R1:W2:Y:S02]  /*1efa0*/  SYNCS.PHASECHK.TRANS64.TRYWAIT P0, [R22+URZ+0x31c20], R0 ;  /* 0x031c2000160075a7 */ /* 0x0022a4000800017f */
[----:B--2---:R-:W-:Y:S05]  /*1efb0*/  @!P0 NANOSLEEP.SYNCS 0x989680 ;  /* 0x009896800000895d */ /* 0x004fea0003900000 */
[----:B------:R-:W2:Y:S02]  /*1efc0*/  @!P0 SYNCS.PHASECHK.TRANS64 P0, [R22+URZ+0x31c20], R0 ;  /* 0x031c2000160085a7 */ /* 0x000ea4000800007f */
[----:B--2---:R-:W-:Y:S05]  /*1efd0*/  @!P0 BRA `(.L_x_10533) ;  /* 0xfffffffc00f08947 */ /* 0x004fea000383ffff */
[----:B------:R-:W-:Y:S05]  /*1efe0*/  BRA `(.L_x_10687) ;  /* 0xffffffb000807947 */ /* 0x000fea000383ffff */
.L_x_10542:
[----:B-1----:R1:W2:Y:S02]  /*1eff0*/  SYNCS.PHASECHK.TRANS64.TRYWAIT P0, [R3+URZ+0x31c40], R2 ;  /* 0x031c4002030075a7 */ /* 0x0022a4000800017f */
[----:B--2---:R-:W-:Y:S05]  /*1f000*/  @!P0 NANOSLEEP.SYNCS 0x989680 ;  /* 0x009896800000895d */ /* 0x004fea0003900000 */
[----:B------:R-:W2:Y:S02]  /*1f010*/  @!P0 SYNCS.PHASECHK.TRANS64 P0, [R3+URZ+0x31c40], R2 ;  /* 0x031c4002030085a7 */ /* 0x000ea4000800007f */
[----:B--2---:R-:W-:Y:S05]  /*1f020*/  @!P0 BRA `(.L_x_10542) ;  /* 0xfffffffc00f08947 */ /* 0x004fea000383ffff */
[----:B------:R-:W-:Y:S05]  /*1f030*/  BRA `(.L_x_10688) ;  /* 0xffffffb4003c7947 */ /* 0x000fea000383ffff */
.L_x_10549:
[----:B0-----:R0:W1:Y:S02]  /*1f040*/  SYNCS.PHASECHK.TRANS64.TRYWAIT P0, [R2+URZ+0x31c60], R3 ;  /* 0x031c6003020075a7 */ /* 0x001064000800017f */
[----:B-1----:R-:W-:Y:S05]  /*1f050*/  @!P0 NANOSLEEP.SYNCS 0x989680 ;  /* 0x009896800000895d */ /* 0x002fea0003900000 */
[----:B------:R-:W1:Y:S02]  /*1f060*/  @!P0 SYNCS.PHASECHK.TRANS64 P0, [R2+URZ+0x31c60], R3 ;  /* 0x031c6003020085a7 */ /* 0x000e64000800007f */
[----:B-1----:R-:W-:Y:S05]  /*1f070*/  @!P0 BRA `(.L_x_10549) ;  /* 0xfffffffc00f08947 */ /* 0x002fea000383ffff */
[----:B------:R-:W-:Y:S05]  /*1f080*/  BRA `(.L_x_10689) ;  /* 0xffffffb800447947 */ /* 0x000fea000383ffff */
.L_x_10560:
[----:B0-----:R0:W1:Y:S02]  /*1f090*/  SYNCS.PHASECHK.TRANS64.TRYWAIT P0, [R5+URZ+0x31c40], R2 ;  /* 0x031c4002050075a7 */ /* 0x001064000800017f */
[----:B-1----:R-:W-:Y:S05]  /*1f0a0*/  @!P0 NANOSLEEP.SYNCS 0x989680 ;  /* 0x009896800000895d */ /* 0x002fea0003900000 */
[----:B------:R-:W1:Y:S02]  /*1f0b0*/  @!P0 SYNCS.PHASECHK.TRANS64 P0, [R5+URZ+0x31c40], R2 ;  /* 0x031c4002050085a7 */ /* 0x000e64000800007f */
[----:B-1----:R-:W-:Y:S05]  /*1f0c0*/  @!P0 BRA `(.L_x_10560) ;  /* 0xfffffffc00f08947 */ /* 0x002fea000383ffff */
[----:B------:R-:W-:Y:S05]  /*1f0d0*/  BRA `(.L_x_10690) ;  /* 0xffffffc000087947 */ /* 0x000fea000383ffff */
.L_x_10567:
[----:B0-----:R0:W1:Y:S02]  /*1f0e0*/  SYNCS.PHASECHK.TRANS64.TRYWAIT P0, [R3+URZ+0x31c60], R26 ;  /* 0x031c601a030075a7 */ /* 0x001064000800017f */
[----:B-1----:R-:W-:Y:S05]  /*1f0f0*/  @!P0 NANOSLEEP.SYNCS 0x989680 ;  /* 0x009896800000895d */ /* 0x002fea0003900000 */
[----:B------:R-:W1:Y:S02]  /*1f100*/  @!P0 SYNCS.PHASECHK.TRANS64 P0, [R3+URZ+0x31c60], R26 ;  /* 0x031c601a030085a7 */ /* 0x000e64000800007f */
[----:B-1----:R-:W-:Y:S05]  /*1f110*/  @!P0 BRA `(.L_x_10567) ;  /* 0xfffffffc00f08947 */ /* 0x002fea000383ffff */
[----:B------:R-:W-:Y:S05]  /*1f120*/  BRA `(.L_x_10691) ;  /* 0xffffffc400107947 */ /* 0x000fea000383ffff */
.L_x_10578:
[----:B0-----:R0:W1:Y:S02]  /*1f130*/  SYNCS.PHASECHK.TRANS64.TRYWAIT P0, [R5+URZ+0x31c40], R2 ;  /* 0x031c4002050075a7 */ /* 0x001064000800017f */
[----:B-1----:R-:W-:Y:S05]  /*1f140*/  @!P0 NANOSLEEP.SYNCS 0x989680 ;  /* 0x009896800000895d */ /* 0x002fea0003900000 */
[----:B------:R-:W1:Y:S02]  /*1f150*/  @!P0 SYNCS.PHASECHK.TRANS64 P0, [R5+URZ+0x31c40], R2 ;  /* 0x031c4002050085a7 */ /* 0x000e64000800007f */
[----:B-1----:R-:W-:Y:S05]  /*1f160*/  @!P0 BRA `(.L_x_10578) ;  /* 0xfffffffc00f08947 */ /* 0x002fea000383ffff */
[----:B------:R-:W-:Y:S05]  /*1f170*/  BRA `(.L_x_10692) ;  /* 0xffffffc800a87947 */ /* 0x000fea000383ffff */
.L_x_10585:
[----:B0-----:R0:W1:Y:S02]  /*1f180*/  SYNCS.PHASECHK.TRANS64.TRYWAIT P0, [R3+URZ+0x31c60], R7 ;  /* 0x031c6007030075a7 */ /* 0x001064000800017f */
[----:B-1----:R-:W-:Y:S05]  /*1f190*/  @!P0 NANOSLEEP.SYNCS 0x989680 ;  /* 0x009896800000895d */ /* 0x002fea0003900000 */
[----:B------:R-:W1:Y:S02]  /*1f1a0*/  @!P0 SYNCS.PHASECHK.TRANS64 P0, [R3+URZ+0x31c60], R7 ;  /* 0x031c6007030085a7 */ /* 0x000e64000800007f */
[----:B-1----:R-:W-:Y:S05]  /*1f1b0*/  @!P0 BRA `(.L_x_10585) ;  /* 0xfffffffc00f08947 */ /* 0x002fea000383ffff */
[----:B------:R-:W-:Y:S05]  /*1f1c0*/  BRA `(.L_x_10693) ;  /* 0xffffffcc00b07947 */ /* 0x000fea000383ffff */
.L_x_10598:
[----:B-1----:R1:W2:Y:S02]  /*1f1d0*/  SYNCS.PHASECHK.TRANS64.TRYWAIT P0, [R0+URZ+0x31c60], R3 ;  /* 0x031c6003000075a7 */ /* 0x0022a4000800017f */
[----:B--2---:R-:W-:Y:S05]  /*1f1e0*/  @!P0 NANOSLEEP.SYNCS 0x989680 ;  /* 0x009896800000895d */ /* 0x004fea0003900000 */
[----:B------:R-:W2:Y:S02]  /*1f1f0*/  @!P0 SYNCS.PHASECHK.TRANS64 P0, [R0+URZ+0x31c60], R3 ;  /* 0x031c6003000085a7 */ /* 0x000ea4000800007f */
[----:B--2---:R-:W-:Y:S05]  /*1f200*/  @!P0 BRA `(.L_x_10598) ;  /* 0xfffffffc00f08947 */ /* 0x004fea000383ffff */
[----:B------:R-:W-:Y:S05]  /*1f210*/  BRA `(.L_x_10694) ;  /* 0xffffffd400307947 */ /* 0x000fea000383ffff */
.L_x_10607:
[----:B------:R-:W-:Y:S01]  /*1f220*/  BSSY B0, `(.L_x_10695) ;  /* 0x0000008000007945 */ /* 0x000fe20003800000 */
[----:B------:R-:W-:Y:S02]  /*1f230*/  IMAD.MOV.U32 R13, RZ, RZ, R16 ;  /* 0x000000ffff0d7224 */ /* 0x000fe400078e0010 */
[----:B------:R-:W-:Y:S02]  /*1f240*/  IMAD.MOV.U32 R12, RZ, RZ, RZ ;  /* 0x000000ffff0c7224 */ /* 0x000fe400078e00ff */
[----:B-1----:R-:W-:Y:S02]  /*1f250*/  IMAD.MOV.U32 R11, RZ, RZ, 0x1f ;  /* 0x0000001fff0b7424 */ /* 0x002fe400078e00ff */
[----:B------:R-:W-:-:S07]  /*1f260*/  IMAD.MOV.U32 R15, RZ, RZ, -0x1 ;  /* 0xffffffffff0f7424 */ /* 0x000fce00078e00ff */
[----:B--2---:R-:W-:Y:S05]  /*1f270*/  WARPSYNC.COLLECTIVE R15, `(.L_x_10696) ;  /* 0x000000000f087348 */ /* 0x004fea0003c00000 */
[----:B------:R0:W1:Y:S02]  /*1f280*/  SHFL.IDX P6, R14, R13, R12, R11 ;  /* 0x0000000c0d0e7389 */ /* 0x00006400000c000b */
[----:B012---:R-:W-:Y:S01]  /*1f290*/  ENDCOLLECTIVE ;  /* 0x000000000000791b */ /* 0x007fe20003800000 */
.L_x_10696:
[----:B------:R-:W-:Y:S05]  /*1f2a0*/  BSYNC B0 ;  /* 0x0000000000007941 */ /* 0x000fea0003800000 */
.L_x_10695:
        /* <DEDUP_REMOVED lines=10> */
.L_x_10697:
        /* <DEDUP_REMOVED lines=16> */
.L_x_10698:
[----:B------:R-:W-:Y:S01]  /*1f450*/  IMAD.MOV.U32 R12, RZ, RZ, 0x2 ;  /* 0x00000002ff0c7424 */ /* 0x000fe200078e00ff */
[----:B------:R-:W-:Y:S02]  /*1f460*/  SEL R5, R14, RZ, P1 ;  /* 0x000000ff0e057207 */ /* 0x000fe40000800000 */
[----:B------:R-:W-:-:S03]  /*1f470*/  ISETP.GE.U32.AND P1, PT, R8, 0x4, PT ;  /* 0x000000040800780c */ /* 0x000fc60003f26070 */
[----:B------:R-:W-:-:S04]  /*1f480*/  IMAD.IADD R5, R2, 0x1, R5 ;  /* 0x0000000102057824 */ /* 0x000fc800078e0205 */
[----:B------:R-:W-:-:S07]  /*1f490*/  IMAD.MOV.U32 R13, RZ, RZ, R5 ;  /* 0x000000ffff0d7224 */ /* 0x000fce00078e0005 */
[----:B------:R-:W-:Y:S05]  /*1f4a0*/  WARPSYNC.COLLECTIVE R15, `(.L_x_10699) ;  /* 0x000000000f087348 */ /* 0x000fea0003c00000 */
[----:B------:R0:W1:Y:S02]  /*1f4b0*/  SHFL.UP P6, R14, R13, R12, R11 ;  /* 0x0400000c0d0e7389 */ /* 0x00006400000c000b */
[----:B01----:R-:W-:Y:S01]  /*1f4c0*/  ENDCOLLECTIVE ;  /* 0x000000000000791b */ /* 0x003fe20003800000 */
.L_x_10699:
[----:B------:R-:W-:Y:S01]  /*1f4d0*/  IMAD.MOV.U32 R12, RZ, RZ, 0x4 ;  /* 0x00000004ff0c7424 */ /* 0x000fe200078e00ff */
[----:B------:R-:W-:-:S05]  /*1f4e0*/  SEL R6, R14, RZ, P0 ;  /* 0x000000ff0e067207 */ /* 0x000fca0000000000 */
[----:B------:R-:W-:-:S04]  /*1f4f0*/  IMAD.IADD R6, R5, 0x1, R6 ;  /* 0x0000000105067824 */ /* 0x000fc800078e0206 */
[----:B------:R-:W-:-:S07]  /*1f500*/  IMAD.MOV.U32 R13, RZ, RZ, R6 ;  /* 0x000000ffff0d7224 */ /* 0x000fce00078e0006 */
[----:B------:R-:W-:Y:S05]  /*1f510*/  WARPSYNC.COLLECTIVE R15, `(.L_x_10700) ;  /* 0x000000000f087348 */ /* 0x000fea0003c00000 */
[----:B------:R0:W1:Y:S02]  /*1f520*/  SHFL.UP P6, R14, R13, R12, R11 ;  /* 0x0400000c0d0e7389 */ /* 0x00006400000c000b */
[----:B01----:R-:W-:Y:S01]  /*1f530*/  ENDCOLLECTIVE ;  /* 0x000000000000791b */ /* 0x003fe20003800000 */
.L_x_10700:
[----:B------:R-:W-:Y:S01]  /*1f540*/  IMAD.MOV.U32 R12, RZ, RZ, 0x8 ;  /* 0x00000008ff0c7424 */ /* 0x000fe200078e00ff */
[----:B------:R-:W-:-:S05]  /*1f550*/  SEL R7, R14, RZ, P1 ;  /* 0x000000ff0e077207 */ /* 0x000fca0000800000 */
[----:B------:R-:W-:-:S04]  /*1f560*/  IMAD.IADD R7, R6, 0x1, R7 ;  /* 0x0000000106077824 */ /* 0x000fc800078e0207 */
[----:B------:R-:W-:-:S07]  /*1f570*/  IMAD.MOV.U32 R13, RZ, RZ, R7 ;  /* 0x000000ffff0d7224 */ /* 0x000fce00078e0007 */
[----:B------:R-:W-:Y:S05]  /*1f580*/  WARPSYNC.COLLECTIVE R15, `(.L_x_10701) ;  /* 0x000000000f087348 */ /* 0x000fea0003c00000 */
[----:B------:R0:W1:Y:S02]  /*1f590*/  SHFL.UP P6, R14, R13, R12, R11 ;  /* 0x0400000c0d0e7389 */ /* 0x00006400000c000b */
[----:B01----:R-:W-:Y:S01]  /*1f5a0*/  ENDCOLLECTIVE ;  /* 0x000000000000791b */ /* 0x003fe20003800000 */
.L_x_10701:
[----:B------:R-:W-:Y:S01]  /*1f5b0*/  IMAD.MOV.U32 R12, RZ, RZ, 0x10 ;  /* 0x00000010ff0c7424 */ /* 0x000fe200078e00ff */
[----:B------:R-:W-:-:S05]  /*1f5c0*/  SEL R14, R14, RZ, P2 ;  /* 0x000000ff0e0e7207 */ /* 0x000fca0001000000 */
[----:B------:R-:W-:-:S04]  /*1f5d0*/  IMAD.IADD R5, R7, 0x1, R14 ;  /* 0x0000000107057824 */ /* 0x000fc800078e020e */
[----:B------:R-:W-:-:S07]  /*1f5e0*/  IMAD.MOV.U32 R13, RZ, RZ, R5 ;  /* 0x000000ffff0d7224 */ /* 0x000fce00078e0005 */
[----:B------:R-:W-:Y:S05]  /*1f5f0*/  WARPSYNC.COLLECTIVE R15, `(.L_x_10702) ;  /* 0x000000000f087348 */ /* 0x000fea0003c00000 */
[----:B------:R0:W1:Y:S02]  /*1f600*/  SHFL.UP P6, R14, R13, R12, R11 ;  /* 0x0400000c0d0e7389 */ /* 0x00006400000c000b */
[----:B01----:R-:W-:Y:S01]  /*1f610*/  ENDCOLLECTIVE ;  /* 0x000000000000791b */ /* 0x003fe20003800000 */
.L_x_10702:
        /* <DEDUP_REMOVED lines=8> */
.L_x_10703:
[----:B------:R-:W-:Y:S05]  /*1f6a0*/  BRA `(.L_x_10704) ;  /* 0xffffffd400f07947 */ /* 0x000fea000383ffff */
.L_x_10612:
[----:B------:R-:W-:Y:S01]  /*1f6b0*/  BSSY B0, `(.L_x_10705) ;  /* 0x0000008000007945 */ /* 0x000fe20003800000 */
[----:B-----5:R-:W-:Y:S02]  /*1f6c0*/  IMAD.MOV.U32 R13, RZ, RZ, R2 ;  /* 0x000000ffff0d7224 */ /* 0x020fe400078e0002 */
[----:B------:R-:W-:Y:S02]  /*1f6d0*/  IMAD.MOV.U32 R12, RZ, RZ, 0x1 ;  /* 0x00000001ff0c7424 */ /* 0x000fe400078e00ff */
[----:B-1----:R-:W-:Y:S02]  /*1f6e0*/  IMAD.MOV.U32 R11, RZ, RZ, RZ ;  /* 0x000000ffff0b7224 */ /* 0x002fe400078e00ff */
[----:B------:R-:W-:-:S07]  /*1f6f0*/  IMAD.MOV.U32 R15, RZ, RZ, -0x1 ;  /* 0xffffffffff0f7424 */ /* 0x000fce00078e00ff */
[----:B0-2---:R-:W-:Y:S05]  /*1f700*/  WARPSYNC.COLLECTIVE R15, `(.L_x_10706) ;  /* 0x000000000f087348 */ /* 0x005fea0003c00000 */
[----:B------:R1:W3:Y:S02]  /*1f710*/  SHFL.UP P6, R14, R13, R12, R11 ;  /* 0x0400000c0d0e7389 */ /* 0x0002e400000c000b */
[----:B0123--:R-:W-:Y:S01]  /*1f720*/  ENDCOLLECTIVE ;  /* 0x000000000000791b */ /* 0x00ffe20003800000 */
.L_x_10706:
[----:B------:R-:W-:Y:S05]  /*1f730*/  BSYNC B0 ;  /* 0x0000000000007941 */ /* 0x000fea0003800000 */
.L_x_10705:
[----:B------:R-:W2:Y:S01]  /*1f740*/  LDL R3, [R1] ;  /* 0x0000000001037983 */ /* 0x000ea20000100800 */
[----:B------:R-:W-:Y:S02]  /*1f750*/  IMAD.MOV.U32 R12, RZ, RZ, 0x2 ;  /* 0x00000002ff0c7424 */ /* 0x000fe400078e00ff */
[----:B------:R-:W-:Y:S02]  /*1f760*/  IMAD.MOV.U32 R11, RZ, RZ, RZ ;  /* 0x000000ffff0b7224 */ /* 0x000fe400078e00ff */
[----:B------:R-:W-:Y:S01]  /*1f770*/  IMAD.MOV.U32 R15, RZ, RZ, -0x1 ;  /* 0xffffffffff0f7424 */ /* 0x000fe200078e00ff */
[----:B--2---:R-:W-:-:S04]  /*1f780*/  LOP3.LUT P4, RZ, R3, 0x1, RZ, 0xc0, !PT ;  /* 0x0000000103ff7812 */ /* 0x004fc8000788c0ff */
[----:B------:R-:W-:-:S05]  /*1f790*/  SEL R13, R14, RZ, P4 ;  /* 0x000000ff0e0d7207 */ /* 0x000fca0002000000 */
[----:B------:R-:W-:-:S07]  /*1f7a0*/  IMAD.IADD R13, R2, 0x1, R13 ;  /* 0x00000001020d7824 */ /* 0x000fce00078e020d */
[----:B------:R-:W-:Y:S05]  /*1f7b0*/  WARPSYNC.COLLECTIVE R15, `(.L_x_10707) ;  /* 0x000000000f087348 */ /* 0x000fea0003c00000 */
[----:B------:R0:W1:Y:S02]  /*1f7c0*/  SHFL.UP P6, R14, R13, R12, R11 ;  /* 0x0400000c0d0e7389 */ /* 0x00006400000c000b */
[----:B01----:R-:W-:Y:S01]  /*1f7d0*/  ENDCOLLECTIVE ;  /* 0x000000000000791b */ /* 0x003fe20003800000 */
.L_x_10707:
[----:B------:R-:W-:Y:S01]  /*1f7e0*/  IMAD.MOV.U32 R12, RZ, RZ, 0x4 ;  /* 0x00000004ff0c7424 */ /* 0x000fe200078e00ff */
[----:B------:R-:W-:-:S05]  /*1f7f0*/  SEL R14, R14, RZ, P0 ;  /* 0x000000ff0e0e7207 */ /* 0x000fca0000000000 */
[----:B------:R-:W-:-:S04]  /*1f800*/  IMAD.IADD R5, R13, 0x1, R14 ;  /* 0x000000010d057824 */ /* 0x000fc800078e020e */
[----:B------:R-:W-:-:S07]  /*1f810*/  IMAD.MOV.U32 R13, RZ, RZ, R5 ;  /* 0x000000ffff0d7224 */ /* 0x000fce00078e0005 */
[----:B------:R-:W-:Y:S05]  /*1f820*/  WARPSYNC.COLLECTIVE R15, `(.L_x_10708) ;  /* 0x000000000f087348 */ /* 0x000fea0003c00000 */
[----:B------:R0:W1:Y:S02]  /*1f830*/  SHFL.UP P6, R14, R13, R12, R11 ;  /* 0x0400000c0d0e7389 */ /* 0x00006400000c000b */
[----:B01----:R-:W-:Y:S01]  /*1f840*/  ENDCOLLECTIVE ;  /* 0x000000000000791b */ /* 0x003fe20003800000 */
.L_x_10708:
[----:B------:R-:W-:Y:S01]  /*1f850*/  IMAD.MOV.U32 R12, RZ, RZ, 0x8 ;  /* 0x00000008ff0c7424 */ /* 0x000fe200078e00ff */
[----:B------:R-:W-:-:S05]  /*1f860*/  SEL R6, R14, RZ, P1 ;  /* 0x000000ff0e067207 */ /* 0x000fca0000800000 */
[----:B------:R-:W-:-:S04]  /*1f870*/  IMAD.IADD R6, R5, 0x1, R6 ;  /* 0x0000000105067824 */ /* 0x000fc800078e0206 */
[----:B------:R-:W-:-:S07]  /*1f880*/  IMAD.MOV.U32 R13, RZ, RZ, R6 ;  /* 0x000000ffff0d7224 */ /* 0x000fce00078e0006 */
[----:B------:R-:W-:Y:S05]  /*1f890*/  WARPSYNC.COLLECTIVE R15, `(.L_x_10709) ;  /* 0x000000000f087348 */ /* 0x000fea0003c00000 */
[----:B------:R0:W1:Y:S02]  /*1f8a0*/  SHFL.UP P6, R14, R13, R12, R11 ;  /* 0x0400000c0d0e7389 */ /* 0x00006400000c000b */
[----:B01----:R-:W-:Y:S01]  /*1f8b0*/  ENDCOLLECTIVE ;  /* 0x000000000000791b */ /* 0x003fe20003800000 */
.L_x_10709:
[----:B------:R-:W-:Y:S01]  /*1f8c0*/  IMAD.MOV.U32 R12, RZ, RZ, 0x10 ;  /* 0x00000010ff0c7424 */ /* 0x000fe200078e00ff */
[----:B------:R-:W-:-:S05]  /*1f8d0*/  SEL R7, R14, RZ, P2 ;  /* 0x000000ff0e077207 */ /* 0x000fca0001000000 */
[----:B------:R-:W-:-:S04]  /*1f8e0*/  IMAD.IADD R7, R6, 0x1, R7 ;  /* 0x0000000106077824 */ /* 0x000fc800078e0207 */
[----:B------:R-:W-:-:S07]  /*1f8f0*/  IMAD.MOV.U32 R13, RZ, RZ, R7 ;  /* 0x000000ffff0d7224 */ /* 0x000fce00078e0007 */
[----:B------:R-:W-:Y:S05]  /*1f900*/  WARPSYNC.COLLECTIVE R15, `(.L_x_10710) ;  /* 0x000000000f087348 */ /* 0x000fea0003c00000 */
[----:B------:R0:W1:Y:S02]  /*1f910*/  SHFL.UP P6, R14, R13, R12, R11 ;  /* 0x0400000c0d0e7389 */ /* 0x00006400000c000b */
[----:B01----:R-:W-:Y:S01]  /*1f920*/  ENDCOLLECTIVE ;  /* 0x000000000000791b */ /* 0x003fe20003800000 */
.L_x_10710:
        /* <DEDUP_REMOVED lines=8> */
.L_x_10711:
[----:B------:R-:W-:Y:S05]  /*1f9b0*/  BRA `(.L_x_10712) ;  /* 0xffffffd400cc7947 */ /* 0x000fea000383ffff */
.L_x_10614:
[----:B------:R-:W-:Y:S01]  /*1f9c0*/  BSSY B0, `(.L_x_10713) ;  /* 0x0000006000007945 */ /* 0x000fe20003800000 */
[----:B------:R-:W-:Y:S01]  /*1f9d0*/  PLOP3.LUT P6, PT, P6, PT, PT, 0x8, 0x0 ;  /* 0x000000000000781c */ /* 0x000fe200037ce170 */
[----:B------:R-:W-:-:S12]  /*1f9e0*/  IMAD.MOV.U32 R15, RZ, RZ, -0x1 ;  /* 0xffffffffff0f7424 */ /* 0x000fd800078e00ff */
[----:B01----:R-:W-:Y:S05]  /*1f9f0*/  WARPSYNC.COLLECTIVE R15, `(.L_x_10714) ;  /* 0x000000000f087348 */ /* 0x003fea0003c00000 */
[----:B------:R-:W-:Y:S01]  /*1fa00*/  VOTE.ANY R14, PT, P6 ;  /* 0x00000000000e7806 */ /* 0x000fe200030e0100 */
[----:B01----:R-:W-:Y:S06]  /*1fa10*/  ENDCOLLECTIVE ;  /* 0x000000000000791b */ /* 0x003fec0003800000 */
.L_x_10714:
[----:B------:R-:W-:Y:S05]  /*1fa20*/  BSYNC B0 ;  /* 0x0000000000007941 */ /* 0x000fea0003800000 */
.L_x_10713:
        /* <DEDUP_REMOVED lines=9> */
.L_x_10715:
[----:B------:R-:W-:Y:S01]  /*1fac0*/  IMAD.MOV.U32 R17, RZ, RZ, R14 ;  /* 0x000000ffff117224 */ /* 0x000fe200078e000e */
[----:B------:R-:W-:Y:S06]  /*1fad0*/  BRA `(.L_x_10716) ;  /* 0xffffffd400bc7947 */ /* 0x000fec000383ffff */
.L_x_10616:
[----:B------:R-:W-:Y:S01]  /*1fae0*/  BSSY B0, `(.L_x_10717) ;  /* 0x0000007000007945 */ /* 0x000fe20003800000 */
[----:B------:R-:W-:Y:S02]  /*1faf0*/  IMAD.MOV.U32 R13, RZ, RZ, R3 ;  /* 0x000000ffff0d7224 */ /* 0x000fe400078e0003 */
[----:B-1----:R-:W-:Y:S02]  /*1fb00*/  IMAD.MOV.U32 R11, RZ, RZ, 0x1f ;  /* 0x0000001fff0b7424 */ /* 0x002fe400078e00ff */
[----:B------:R-:W-:-:S07]  /*1fb10*/  IMAD.MOV.U32 R15, RZ, RZ, -0x1 ;  /* 0xffffffffff0f7424 */ /* 0x000fce00078e00ff */
[----:B0-23--:R-:W-:Y:S05]  /*1fb20*/  WARPSYNC.COLLECTIVE R15, `(.L_x_10718) ;  /* 0x000000000f087348 */ /* 0x00dfea0003c00000 */
[----:B------:R1:W4:Y:S02]  /*1fb30*/  SHFL.IDX P6, R14, R13, R12, R11 ;  /* 0x0000000c0d0e7389 */ /* 0x00032400000c000b */
[----:B01234-:R-:W-:Y:S01]  /*1fb40*/  ENDCOLLECTIVE ;  /* 0x000000000000791b */ /* 0x01ffe20003800000 */
.L_x_10718:
[----:B------:R-:W-:Y:S05]  /*1fb50*/  BSYNC B0 ;  /* 0x0000000000007941 */ /* 0x000fea0003800000 */
.L_x_10717:
[----:B------:R-:W-:Y:S05]  /*1fb60*/  BRA `(.L_x_10615) ;  /* 0xffffffd400b47947 */ /* 0x000fea000383ffff */
.L_x_10620:
[----:B0-----:R0:W2:Y:S02]  /*1fb70*/  SYNCS.PHASECHK.TRANS64.TRYWAIT P0, [R9+URZ+0x31c20], R0 ;  /* 0x031c2000090075a7 */ /* 0x0010a4000800017f */
[----:B--2---:R-:W-:Y:S05]  /*1fb80*/  @!P0 NANOSLEEP.SYNCS 0x989680 ;  /* 0x009896800000895d */ /* 0x004fea0003900000 */
[----:B------:R-:W2:Y:S02]  /*1fb90*/  @!P0 SYNCS.PHASECHK.TRANS64 P0, [R9+URZ+0x31c20], R0 ;  /* 0x031c2000090085a7 */ /* 0x000ea4000800007f */
[----:B--2---:R-:W-:Y:S05]  /*1fba0*/  @!P0 BRA `(.L_x_10620) ;  /* 0xfffffffc00f08947 */ /* 0x004fea000383ffff */
[----:B------:R-:W-:Y:S05]  /*1fbb0*/  BRA `(.L_x_10719) ;  /* 0xffffffd8009c7947 */ /* 0x000fea000383ffff */
.L_x_10621:
        /* <DEDUP_REMOVED lines=8> */
[----:B0--3--:R-:W-:Y:S05]  /*1fc40*/  WARPSYNC.COLLECTIVE R15, `(.L_x_10721) ;  /* 0x000000000f087348 */ /* 0x009fea0003c00000 */
[----:B------:R1:W2:Y:S02]  /*1fc50*/  SHFL.IDX P6, R14, R13, R12, R11 ;  /* 0x0000000c0d0e7389 */ /* 0x0002a400000c000b */
[----:B0123--:R-:W-:Y:S01]  /*1fc60*/  ENDCOLLECTIVE ;  /* 0x000000000000791b */ /* 0x00ffe20003800000 */
.L_x_10721:
[----:B------:R-:W-:Y:S05]  /*1fc70*/  BSYNC B0 ;  /* 0x0000000000007941 */ /* 0x000fea0003800000 */
.L_x_10720:
[----:B------:R-:W-:Y:S05]  /*1fc80*/  BRA `(.L_x_10722) ;  /* 0xffffffd800847947 */ /* 0x000fea000383ffff */
.L_x_10622:
[----:B------:R-:W-:Y:S01]  /*1fc90*/  BSSY B0, `(.L_x_10723) ;  /* 0x0000006000007945 */ /* 0x000fe20003800000 */
[----:B------:R-:W-:-:S07]  /*1fca0*/  IMAD.MOV.U32 R15, RZ, RZ, -0x1 ;  /* 0xffffffffff0f7424 */ /* 0x000fce00078e00ff */
[----:B01-3--:R-:W-:Y:S05]  /*1fcb0*/  WARPSYNC.COLLECTIVE R15, `(.L_x_10724) ;  /* 0x000000000f0c7348 */ /* 0x00bfea0003c00000 */
[----:B------:R-:W-:Y:S02]  /*1fcc0*/  ELECT P6, UR62, PT ;  /* 0x00000000003e782f */ /* 0x000fe400038c0000 */
[----:B------:R-:W-:Y:S01]  /*1fcd0*/  MOV R14, UR62 ;  /* 0x0000003e000e7c02 */ /* 0x000fe20008000f00 */
[----:B01-3--:R-:W-:Y:S10]  /*1fce0*/  ENDCOLLECTIVE ;  /* 0x000000000000791b */ /* 0x00bff40003800000 */
.L_x_10724:
[----:B------:R-:W-:Y:S05]  /*1fcf0*/  BSYNC B0 ;  /* 0x0000000000007941 */ /* 0x000fea0003800000 */
.L_x_10723:
[----:B------:R-:W-:Y:S05]  /*1fd00*/  BRA `(.L_x_10725) ;  /* 0xffffffd800787947 */ /* 0x000fea000383ffff */
.L_x_10624:
[----:B0-----:R0:W2:Y:S02]  /*1fd10*/  SYNCS.PHASECHK.TRANS64.TRYWAIT P0, [R5+URZ], R4 ;  /* 0x00000004050075a7 */ /* 0x0010a4000800017f */
[----:B--2---:R-:W-:Y:S05]  /*1fd20*/  @!P0 NANOSLEEP.SYNCS 0x989680 ;  /* 0x009896800000895d */ /* 0x004fea0003900000 */
[----:B------:R-:W2:Y:S02]  /*1fd30*/  @!P0 SYNCS.PHASECHK.TRANS64 P0, [R5+URZ], R4 ;  /* 0x00000004050085a7 */ /* 0x000ea4000800007f */
[----:B--2---:R-:W-:Y:S05]  /*1fd40*/  @!P0 BRA `(.L_x_10624) ;  /* 0xfffffffc00f08947 */ /* 0x004fea000383ffff */
[----:B------:R-:W-:Y:S05]  /*1fd50*/  BRA `(.L_x_10726) ;  /* 0xffffffd800ac7947 */ /* 0x000fea000383ffff */
.L_x_10625:
[----:B--2---:R2:W4:Y:S02]  /*1fd60*/  SYNCS.PHASECHK.TRANS64.TRYWAIT P0, [R3+URZ], R2 ;  /* 0x00000002030075a7 */ /* 0x004524000800017f */
[----:B----4-:R-:W-:Y:S05]  /*1fd70*/  @!P0 NANOSLEEP.SYNCS 0x989680 ;  /* 0x009896800000895d */ /* 0x010fea0003900000 */
[----:B------:R-:W4:Y:S02]  /*1fd80*/  @!P0 SYNCS.PHASECHK.TRANS64 P0, [R3+URZ], R2 ;  /* 0x00000002030085a7 */ /* 0x000f24000800007f */
[----:B----4-:R-:W-:Y:S05]  /*1fd90*/  @!P0 BRA `(.L_x_10625) ;  /* 0xfffffffc00f08947 */ /* 0x010fea000383ffff */
[----:B------:R-:W-:Y:S05]  /*1fda0*/  BRA `(.L_x_10727) ;  /* 0xffffffd800a07947 */ /* 0x000fea000383ffff */
.L_x_10627:
[----:B----4-:R4:W0:Y:S02]  /*1fdb0*/  SYNCS.PHASECHK.TRANS64.TRYWAIT P0, [R23+URZ], R4 ;  /* 0x00000004170075a7 */ /* 0x010824000800017f */
[----:B0-----:R-:W-:Y:S05]  /*1fdc0*/  @!P0 NANOSLEEP.SYNCS 0x989680 ;  /* 0x009896800000895d */ /* 0x001fea0003900000 */
[----:B------:R-:W0:Y:S02]  /*1fdd0*/  @!P0 SYNCS.PHASECHK.TRANS64 P0, [R23+URZ], R4 ;  /* 0x00000004170085a7 */ /* 0x000e24000800007f */
[----:B0-----:R-:W-:Y:S05]  /*1fde0*/  @!P0 BRA `(.L_x_10627) ;  /* 0xfffffffc00f08947 */ /* 0x001fea000383ffff */
[----:B------:R-:W-:Y:S05]  /*1fdf0*/  BRA `(.L_x_10728) ;  /* 0xffffffd800a47947 */ /* 0x000fea000383ffff */
.L_x_10729:
        /* <DEDUP_REMOVED lines=16> */
.L_x_15325:


//--------------------- .text._ZN7cutlass13device_kernelIN5flash11enable_sm90INS1_16FlashAttnFwdSm90INS1_25CollectiveMainloopFwdSm90ILi2EN4cute5tupleIJNS5_1CILi1EEES8_S8_EEENS6_IJNS7_ILi192EEENS7_ILi128EEENS7_ILi96EEEEEELi96ENS_6half_tEfNS_4arch4Sm90ELb0ELb1ELb0ELb0ELb0ELb0ELb0ELb0ELb1ELb1ELb0ELb0EEENS1_21CollectiveEpilogueFwdINS6_IJSA_SC_SB_EEES9_SE_SG_Li384ELb0ELb1ELb0ELb0EEENS1_30DynamicPersistentTileSchedulerILi384ELi128ELb0ELb1ELb1EEEEEEEEEvNT_6ParamsE --------------------------
	.section	.text._ZN7cutlass13device_kernelIN5flash11enable_sm90INS1_16FlashAttnFwdSm90INS1_25CollectiveMainloopFwdSm90ILi2EN4cute5tupleIJNS5_1CILi1EEES8_S8_EEENS6_IJNS7_ILi192EEENS7_ILi128EEENS7_ILi96EEEEEELi96ENS_6half_tEfNS_4arch4Sm90ELb0ELb1ELb0ELb0ELb0ELb0ELb0ELb0ELb1ELb1ELb0ELb0EEENS1_21CollectiveEpilogueFwdINS6_IJSA_SC_SB_EEES9_SE_SG_Li384ELb0ELb1ELb0ELb0EEENS1_30DynamicPersistentTileSchedulerILi384ELi128ELb0ELb1ELb1EEEEEEEEEvNT_6ParamsE,"ax",@progbits
	.align	128
.text._ZN7cutlass13device_kernelIN5flash11enable_sm90INS1_16FlashAttnFwdSm90INS1_25CollectiveMainloopFwdSm90ILi2EN4cute5tupleIJNS5_1CILi1EEES8_S8_EEENS6_IJNS7_ILi192EEENS7_ILi128EEENS7_ILi96EEEEEELi96ENS_6half_tEfNS_4arch4Sm90ELb0ELb1ELb0ELb0ELb0ELb0ELb0ELb0ELb1ELb1ELb0ELb0EEENS1_21CollectiveEpilogueFwdINS6_IJSA_SC_SB_EEES9_SE_SG_Li384ELb0ELb1ELb0ELb0EEENS1_30DynamicPersistentTileSchedulerILi384ELi128ELb0ELb1ELb1EEEEEEEEEvNT_6ParamsE:
        .type           _ZN7cutlass13device_kernelIN5flash11enable_sm90INS1_16FlashAttnFwdSm90INS1_25CollectiveMainloopFwdSm90ILi2EN4cute5tupleIJNS5_1CILi1EEES8_S8_EEENS6_IJNS7_ILi192EEENS7_ILi128EEENS7_ILi96EEEEEELi96ENS_6half_tEfNS_4arch4Sm90ELb0ELb1ELb0ELb0ELb0ELb0ELb0ELb0ELb1ELb1ELb0ELb0EEENS1_21CollectiveEpilogueFwdINS6_IJSA_SC_SB_EEES9_SE_SG_Li384ELb0ELb1ELb0ELb0EEENS1_30DynamicPersistentTileSchedulerILi384ELi128ELb0ELb1ELb1EEEEEEEEEvNT_6ParamsE,@function
        .size           _ZN7cutlass13device_kernelIN5flash11enable_sm90INS1_16FlashAttnFwdSm90INS1_25CollectiveMainloopFwdSm90ILi2EN4cute5tupleIJNS5_1CILi1EEES8_S8_EEENS6_IJNS7_ILi192EEENS7_ILi128EEENS7_ILi96EEEEEELi96ENS_6half_tEfNS_4arch4Sm90ELb0ELb1ELb0ELb0ELb0ELb0ELb0ELb0ELb1ELb1ELb0ELb0EEENS1_21CollectiveEpilogueFwdINS6_IJSA_SC_SB_EEES9_SE_SG_Li384ELb0ELb1ELb0ELb0EEENS1_30DynamicPersistentTileSchedulerILi384ELi128ELb0ELb1ELb1EEEEEEEEEvNT_6ParamsE,(.L_x_15326 - _ZN7cutlass13device_kernelIN5flash11enable_sm90INS1_16FlashAttnFwdSm90INS1_25CollectiveMainloopFwdSm90ILi2EN4cute5tupleIJNS5_1CILi1EEES8_S8_EEENS6_IJNS7_ILi192EEENS7_ILi128EEENS7_ILi96EEEEEELi96ENS_6half_tEfNS_4arch4Sm90ELb0ELb1ELb0ELb0ELb0ELb0ELb0ELb0ELb1ELb1ELb0ELb0EEENS1_21CollectiveEpilogueFwdINS6_IJSA_SC_SB_EEES9_SE_SG_Li384ELb0ELb1ELb0ELb0EEENS1_30DynamicPersistentTileSchedulerILi384ELi128ELb0ELb1ELb1EEEEEEEEEvNT_6ParamsE)
        .other          _ZN7cutlass13device_kernelIN5flash11enable_sm90INS1_16FlashAttnFwdSm90INS1_25CollectiveMainloopFwdSm90ILi2EN4cute5tupleIJNS5_1CILi1EEES8_S8_EEENS6_IJNS7_ILi192EEENS7_ILi128EEENS7_ILi96EEEEEELi96ENS_6half_tEfNS_4arch4Sm90ELb0ELb1ELb0ELb0ELb0ELb0ELb0ELb0ELb1ELb1ELb0ELb0EEENS1_21CollectiveEpilogueFwdINS6_IJSA_SC_SB_EEES9_SE_SG_Li384ELb0ELb1ELb0ELb0EEENS1_30DynamicPersistentTileSchedulerILi384ELi128ELb0ELb1ELb1EEEEEEEEEvNT_6ParamsE,@"STO_CUDA_ENTRY STV_DEFAULT"
_ZN7cutlass13device_kernelIN5flash11enable_sm90INS1_16FlashAttnFwdSm90INS1_25CollectiveMainloopFwdSm90ILi2EN4cute5tupleIJNS5_1CILi1EEES8_S8_EEENS6_IJNS7_ILi192EEENS7_ILi128EEENS7_ILi96EEEEEELi96ENS_6half_tEfNS_4arch4Sm90ELb0ELb1ELb0ELb0ELb0ELb0ELb0ELb0ELb1ELb1ELb0ELb0EEENS1_21CollectiveEpilogueFwdINS6_IJSA_SC_SB_EEES9_SE_SG_Li384ELb0ELb1ELb0ELb0EEENS1_30DynamicPersistentTileSchedulerILi384ELi128ELb0ELb1ELb1EEEEEEEEEvNT_6ParamsE:
[----:B------:R-:W0:Y:S01]  /*0000*/  LDC R1, c[0x0][0x28] ;  /* 0x00000a00ff017b82 */ /* 0x000e220000000800 */
[----:B------:R-:W1:Y:S01]  /*0010*/  S2R R3, SR_TID.X ;  /* 0x0000000000037919 */ /* 0x000e620000002100 */
[----:B------:R-:W-:Y:S01]  /*0020*/  ELECT P0, URZ, PT ;  /* 0x00000000003f782f */ /* 0x000fe20003800000 */
[----:B------:R-:W-:Y:S01]  /*0030*/  BSSY B0, `(.L_x_10730) ;  /* 0x000000e000007945 */ /* 0x000fe20003800000 */
[--C-:B-1----:R-:W-:Y:S02]  /*0040*/  SHF.R.U32.HI R0, RZ, 0x5, R3.reuse ;  /* 0x00000005ff007819 */ /* 0x102fe40000011603 */
[----:B------:R-:W-:-:S03]  /*0050*/  SHF.R.U32.HI R3, RZ, 0x7, R3 ;  /* 0x00000007ff037819 */ /* 0x000fc60000011603 */
[----:B------:R-:W1:Y:S02]  /*0060*/  SHFL.IDX PT, R2, R0, RZ, 0x1f ;  /* 0x00001fff00027589 */ /* 0x000e6400000e0000 */
[----:B-1----:R-:W-:-:S13]  /*0070*/  ISETP.EQ.AND P0, PT, R2, RZ, P0 ;  /* 0x000000ff0200720c */ /* 0x002fda0000702270 */
[----:B0-----:R-:W-:Y:S05]  /*0080*/  @!P0 BRA `(.L_x_10731) ;  /* 0x0000000000208947 */ /* 0x001fea0003800000 */
        /* <DEDUP_REMOVED lines=8> */
.L_x_10731:
[----:B------:R-:W-:Y:S05]  /*0110*/  BSYNC B0 ;  /* 0x0000000000007941 */ /* 0x000fea0003800000 */
.L_x_10730:
        /* <DEDUP_REMOVED lines=41> */
.L_x_10732:
        /* <DEDUP_REMOVED lines=22> */
.L_x_10733:
        /* <DEDUP_REMOVED lines=18> */
.L_x_10734:
        /* <DEDUP_REMOVED lines=22> */
.L_x_10735:
        /* <DEDUP_REMOVED lines=22> */
.L_x_10736:
[----:B------:R-:W-:Y:S01]  /*08f0*/  PLOP3.LUT P0, PT, PT, PT, UP0, 0x80, 0x0 ;  /* 0x000000000000781c */ /* 0x000fe20003f0f008 */
[----:B------:R-:W-:Y:S01]  /*0900*/  UMOV UR38, 0x1 ;  /* 0x0000000100267882 */ /* 0x000fe20000000000 */
[----:B------:R-:W-:Y:S01]  /*0910*/  NOP ;  /* 0x0000000000007918 */ /* 0x000fe20000000000 */
[----:B------:R-:W-:Y:S01]  /*0920*/  USEL UR38, UR38, 0x2, !UP0 ;  /* 0x0000000226267887 */ /* 0x000fe2000c000000 */
[----:B------:R-:W-:Y:S01]  /*0930*/  ULDC.64 UR48, c[0x0][0x208] ;  /* 0x0000820000307ab9 */ /* 0x000fe20000000a00 */
[----:B012-4-:R-:W-:Y:S08]  /*0940*/  BAR.SYNC.DEFER_BLOCKING 0x0 ;  /* 0x0000000000007b1d */ /* 0x017ff00000010000 */
[----:B------:R-:W-:Y:S05]  /*0950*/  @!P0 BRA `(.L_x_10737) ;  /* 0x000000ec00488947 */ /* 0x000fea0003800000 */
.L_x_10738:
        /* <DEDUP_REMOVED lines=15> */
[----:B------:R-:W0:Y:S01]  /*0a50*/  S2UR UR5, SR_CgaCtaId ;  /* 0x00000000000579c3 */ /* 0x000e220000008800 */
[----:B------:R-:W-:Y:S01]  /*0a60*/  UMOV UR42, 0x400 ;  /* 0x00000400002a7882 */ /* 0x000fe20000000000 */
[----:B------:R-:W-:Y:S01]  /*0a70*/  IMAD.MOV.U32 R18, RZ, RZ, 0x40 ;  /* 0x00000040ff127424 */ /* 0x000fe200078e00ff */
[----:B------:R-:W-:Y:S01]  /*0a80*/  ULOP3.LUT UR47, UR38, 0x1, URZ, 0xfc, !UPT ;  /* 0x00000001262f7892 */ /* 0x000fe2000f8efc3f */
[----:B------:R-:W-:Y:S01]  /*0a90*/  SHF.R.S32.HI R3, RZ, 0x1f, R150 ;  /* 0x0000001fff037819 */ /* 0x000fe20000011496 */
[----:B------:R-:W-:Y:S01]  /*0aa0*/  UMOV UR46, URZ ;  /* 0x0000003f002e7c82 */ /* 0x000fe20008000000 */
[----:B------:R-:W-:Y:S01]  /*0ab0*/  UMOV UR50, URZ ;  /* 0x0000003f00327c82 */ /* 0x000fe20008000000 */
[----:B------:R-:W-:Y:S01]  /*0ac0*/  UMOV UR45, URZ ;  /* 0x0000003f002d7c82 */ /* 0x000fe20008000000 */
[CC--:B------:R-:W-:Y:S02]  /*0ad0*/  LEA.HI R0, R3.reuse, R150.reuse, RZ, 0x4 ;  /* 0x0000009603007211 */ /* 0x0c0fe400078f20ff */
[----:B------:R-:W-:-:S02]  /*0ae0*/  LEA.HI R145, R3, R150, RZ, 0x7 ;  /* 0x0000009603917211 */ /* 0x000fc400078f38ff */
[----:B------:R-:W-:Y:S02]  /*0af0*/  LOP3.LUT R5, R0, 0xfffffff0, RZ, 0xc0, !PT ;  /* 0xfffffff000057812 */ /* 0x000fe400078ec0ff */
[----:B------:R-:W-:Y:S02]  /*0b00*/  SHF.R.S32.HI R7, RZ, 0x4, R0 ;  /* 0x00000004ff077819 */ /* 0x000fe40000011400 */
[----:B------:R-:W-:Y:S01]  /*0b10*/  LOP3.LUT R9, R145, 0xffffff80, RZ, 0xc0, !PT ;  /* 0xffffff8091097812 */ /* 0x000fe200078ec0ff */
[----:B------:R-:W-:Y:S01]  /*0b20*/  IMAD.IADD R5, R150, 0x1, -R5 ;  /* 0x0000000196057824 */ /* 0x000fe200078e0a05 */
[----:B------:R-:W-:Y:S02]  /*0b30*/  LEA.HI R2, R0, R7, RZ, 0x1 ;  /* 0x0000000700027211 */ /* 0x000fe400078f08ff */
[----:B------:R-:W-:Y:S01]  /*0b40*/  LEA.HI R4, R3, R150, RZ, 0x5 ;  /* 0x0000009603047211 */ /* 0x000fe200078f28ff */
[----:B------:R-:W-:Y:S01]  /*0b50*/  IMAD.IADD R144, R150, 0x1, -R9 ;  /* 0x0000000196907824 */ /* 0x000fe200078e0a09 */
[----:B------:R-:W-:-:S02]  /*0b60*/  SHF.R.S32.HI R0, RZ, 0x1f, R5 ;  /* 0x0000001fff007819 */ /* 0x000fc40000011405 */
[----:B------:R-:W-:Y:S01]  /*0b70*/  LOP3.LUT R2, R2, 0x1ffffffe, RZ, 0xc0, !PT ;  /* 0x1ffffffe02027812 */ /* 0x000fe200078ec0ff */
[----:B0-----:R-:W-:Y:S01]  /*0b80*/  ULEA UR42, UR5, UR42, 0x18 ;  /* 0x0000002a052a7291 */ /* 0x001fe2000f8ec03f */
[----:B------:R-:W-:Y:S02]  /*0b90*/  LEA.HI R0, R0, R5, RZ, 0x3 ;  /* 0x0000000500007211 */ /* 0x000fe400078f18ff */
[----:B------:R-:W-:Y:S01]  /*0ba0*/  SHF.R.S32.HI R4, RZ, 0x5, R4 ;  /* 0x00000005ff047819 */ /* 0x000fe20000011404 */
[----:B------:R-:W-:Y:S01]  /*0bb0*/  IMAD.IADD R7, R7, 0x1, -R2 ;  /* 0x0000000107077824 */ /* 0x000fe200078e0a02 */
[C---:B------:R-:W-:Y:S01]  /*0bc0*/  LOP3.LUT R2, R0.reuse, 0xfffffff8, RZ, 0xc0, !PT ;  /* 0xfffffff800027812 */ /* 0x040fe200078ec0ff */
[----:B------:R-:W-:Y:S01]  /*0bd0*/  IMAD.SHL.U32 R0, R0, 0x40, RZ ;  /* 0x0000004000007824 */ /* 0x000fe200078e00ff */
[----:B------:R-:W-:Y:S01]  /*0be0*/  SHF.R.S32.HI R9, RZ, 0x1f, R144 ;  /* 0x0000001fff097819 */ /* 0x000fe20000011490 */
[----:B------:R-:W-:Y:S01]  /*0bf0*/  IMAD R10, R4, 0x10, R5 ;  /* 0x00000010040a7824 */ /* 0x000fe200078e0205 */
[----:B------:R-:W-:Y:S01]  /*0c00*/  LEA.HI R3, R3, R150, RZ, 0x2 ;  /* 0x0000009603037211 */ /* 0x000fe200078f10ff */
[----:B------:R-:W-:Y:S01]  /*0c10*/  IMAD.IADD R2, R5, 0x1, -R2 ;  /* 0x0000000105027824 */ /* 0x000fe200078e0a02 */
[----:B------:R-:W-:Y:S01]  /*0c20*/  LEA.HI R6, R9, R144, RZ, 0x2 ;  /* 0x0000009009067211 */ /* 0x000fe200078f10ff */
[----:B------:R-:W-:Y:S01]  /*0c30*/  IMAD.SHL.U32 R7, R7, 0x8, RZ ;  /* 0x0000000807077824 */ /* 0x000fe200078e00ff */
[----:B------:R-:W-:-:S02]  /*0c40*/  LOP3.LUT R0, R0, 0x7ffffe00, RZ, 0xc0, !PT ;  /* 0x7ffffe0000007812 */ /* 0x000fc400078ec0ff */
[C---:B------:R-:W-:Y:S01]  /*0c50*/  R2P PR, R2.reuse, 0x6 ;  /* 0x0000000602007804 */ /* 0x040fe20000000000 */
[----:B------:R-:W-:Y:S01]  /*0c60*/  IMAD.SHL.U32 R2, R2, 0x40, RZ ;  /* 0x0000004002027824 */ /* 0x000fe200078e00ff */
[--C-:B------:R-:W-:Y:S01]  /*0c70*/  SHF.R.S32.HI R8, RZ, 0x2, R6.reuse ;  /* 0x00000002ff087819 */ /* 0x100fe20000011406 */
[----:B------:R-:W-:Y:S01]  /*0c80*/  IMAD.U32 R147, R10, 0x20, R7 ;  /* 0x000000200a937824 */ /* 0x000fe200078e0007 */
[----:B------:R-:W-:Y:S01]  /*0c90*/  SHF.R.S32.HI R11, RZ, 0x1f, R6 ;  /* 0x0000001fff0b7819 */ /* 0x000fe20000011406 */
[----:B------:R-:W-:Y:S01]  /*0ca0*/  IMAD R0, R4, 0x400, R0 ;  /* 0x0000040004007824 */ /* 0x000fe200078e0200 */
[----:B------:R-:W-:Y:S02]  /*0cb0*/  LOP3.LUT R2, R2, 0x1c0, RZ, 0xc0, !PT ;  /* 0x000001c002027812 */ /* 0x000fe400078ec0ff */
[----:B------:R-:W-:Y:S02]  /*0cc0*/  SHF.R.S32.HI R145, RZ, 0x7, R145 ;  /* 0x00000007ff917819 */ /* 0x000fe40000011491 */
[----:B------:R-:W-:-:S02]  /*0cd0*/  LOP3.LUT R7, R2, 0x8, R7, 0xf8, !PT ;  /* 0x0000000802077812 */ /* 0x000fc400078ef807 */
[----:B------:R-:W-:Y:S01]  /*0ce0*/  SHF.R.U32.HI R2, RZ, 0x3, R2 ;  /* 0x00000003ff027819 */ /* 0x000fe20000011602 */
[----:B------:R-:W-:Y:S01]  /*0cf0*/  IMAD.HI R4, R145, 0x55555556, RZ ;  /* 0x5555555691047827 */ /* 0x000fe200078e02ff */
[----:B------:R-:W-:Y:S02]  /*0d00*/  LOP3.LUT R141, R3, 0xfffffffc, RZ, 0xc0, !PT ;  /* 0xfffffffc038d7812 */ /* 0x000fe400078ec0ff */
[----:B------:R-:W-:Y:S02]  /*0d10*/  LOP3.LUT R7, R7, R2, RZ, 0x3c, !PT ;  /* 0x0000000207077212 */ /* 0x000fe400078e3cff */
[----:B------:R-:W-:Y:S01]  /*0d20*/  LEA.HI R11, R11, R8, RZ, 0x3 ;  /* 0x000000080b0b7211 */ /* 0x000fe200078f18ff */
[----:B------:R-:W-:Y:S01]  /*0d30*/  IMAD.IADD R141, R150, 0x1, -R141 ;  /* 0x00000001968d7824 */ /* 0x000fe200078e0a8d */
[----:B------:R-:W-:Y:S01]  /*0d40*/  LEA.HI R9, R9, R144, RZ, 0x5 ;  /* 0x0000009009097211 */ /* 0x000fe200078f28ff */
[----:B------:R-:W-:Y:S01]  /*0d50*/  IMAD.IADD R0, R0, 0x1, R7 ;  /* 0x0000000100007824 */ /* 0x000fe200078e0207 */
[----:B------:R-:W-:Y:S01]  /*0d60*/  LOP3.LUT R11, R11, 0xfffffff8, RZ, 0xc0, !PT ;  /* 0xfffffff80b0b7812 */ /* 0x000fe200078ec0ff */
[----:B------:R-:W-:Y:S01]  /*0d70*/  IMAD.SHL.U32 R138, R141, 0x8, RZ ;  /* 0x000000088d8a7824 */ /* 0x000fe200078e00ff */
[----:B------:R-:W-:-:S02]  /*0d80*/  LEA.HI R4, R4, R4, RZ, 0x1 ;  /* 0x0000000404047211 */ /* 0x000fc400078f08ff */
[----:B------:R-:W-:Y:S01]  /*0d90*/  SHF.R.S32.HI R9, RZ, 0x5, R9 ;  /* 0x00000005ff097819 */ /* 0x000fe20000011409 */
[----:B------:R-:W-:Y:S01]  /*0da0*/  IMAD.IADD R8, R8, 0x1, -R11 ;  /* 0x0000000108087824 */ /* 0x000fe200078e0a0b */
[----:B------:R-:W-:Y:S01]  /*0db0*/  LEA.HI R2, R141, R141, RZ, 0x1 ;  /* 0x0000008d8d027211 */ /* 0x000fe200078f08ff */
[----:B------:R-:W-:Y:S01]  /*0dc0*/  IMAD R4, R4, -0x3, R145 ;  /* 0xfffffffd04047824 */ /* 0x000fe200078e0291 */
[----:B------:R-:W-:Y:S01]  /*0dd0*/  LEA R17, R0, UR42, 0x1 ;  /* 0x0000002a00117c11 */ /* 0x000fe2000f8e08ff */
[----:B------:R-:W-:Y:S01]  /*0de0*/  IMAD R9, R9, 0x10, R8 ;  /* 0x0000001009097824 */ /* 0x000fe200078e0208 */
[----:B------:R-:W-:Y:S01]  /*0df0*/  LOP3.LUT R2, R2, 0x1ffffffe, RZ, 0xc0, !PT ;  /* 0x1ffffffe02027812 */ /* 0x000fe200078ec0ff */
[----:B------:R-:W-:Y:S01]  /*0e00*/  VIADD R139, R138, 0x20 ;  /* 0x000000208a8b7836 */ /* 0x000fe20000000000 */
[----:B------:R-:W-:Y:S01]  /*0e10*/  SHF.R.S32.HI R142, RZ, 0x2, R3 ;  /* 0x00000002ff8e7819 */ /* 0x000fe20000011403 */
[C---:B------:R-:W-:Y:S01]  /*0e20*/  VIADD R22, R17.reuse, 0x21800 ;  /* 0x0002180011167836 */ /* 0x040fe20000000000 */
[----:B------:R-:W-:Y:S01]  /*0e30*/  SEL R18, R18, 0xffffffc0, !P2 ;  /* 0xffffffc012127807 */ /* 0x000fe20005000000 */
[----:B------:R-:W-:Y:S01]  /*0e40*/  VIADD R140, R138, 0x40 ;  /* 0x000000408a8c7836 */ /* 0x000fe20000000000 */
[----:B------:R-:W-:Y:S01]  /*0e50*/  LOP3.LUT R3, R6, 0x7ffffffc, RZ, 0xc0, !PT ;  /* 0x7ffffffc06037812 */ /* 0x000fe200078ec0ff */
[----:B------:R-:W-:Y:S01]  /*0e60*/  VIADD R23, R17, 0x21820 ;  /* 0x0002182011177836 */ /* 0x000fe20000000000 */
[----:B------:R-:W-:Y:S01]  /*0e70*/  SHF.R.S32.HI R149, RZ, 0x1f, R139 ;  /* 0x0000001fff957819 */ /* 0x000fe2000001148b */
[----:B------:R-:W-:Y:S01]  /*0e80*/  IMAD R146, R4, 0x40, R9 ;  /* 0x0000004004927824 */ /* 0x000fe200078e0209 */
[----:B------:R-:W-:Y:S01]  /*0e90*/  SHF.R.S32.HI R148, RZ, 0x1f, R140 ;  /* 0x0000001fff947819 */ /* 0x000fe2000001148c */
[----:B------:R-:W-:-:S02]  /*0ea0*/  IMAD.IADD R137, R141, 0x1, -R2 ;  /* 0x000000018d897824 */ /* 0x000fc400078e0a02 */
[C---:B------:R-:W-:Y:S02]  /*0eb0*/  @P1 VIADD R23, R22.reuse, 0xffffffe0 ;  /* 0xffffffe016171836 */ /* 0x040fe40000000000 */
[----:B------:R-:W-:Y:S02]  /*0ec0*/  IMAD.IADD R22, R22, 0x1, R18 ;  /* 0x0000000116167824 */ /* 0x000fe400078e0212 */
[----:B------:R-:W-:Y:S02]  /*0ed0*/  IMAD.IADD R16, R144, 0x1, -R3 ;  /* 0x0000000190107824 */ /* 0x000fe400078e0a03 */
[----:B------:R-:W-:Y:S02]  /*0ee0*/  IMAD R137, R137, 0x8, R146 ;  /* 0x0000000889897824 */ /* 0x000fe400078e0292 */
[----:B------:R-:W-:Y:S02]  /*0ef0*/  IMAD.IADD R18, R18, 0x1, R23 ;  /* 0x0000000112127824 */ /* 0x000fe400078e0217 */
[----:B------:R-:W-:-:S07]  /*0f00*/  VIADD R136, R23, 0x6000 ;  /* 0x0000600017887836 */ /* 0x000fce0000000000 */
.L_x_10827:
        /* <DEDUP_REMOVED lines=21> */
.L_x_10739:
[----:B------:R-:W-:Y:S01]  /*1060*/  ULDC UR7, c[0x0][0xc54] ;  /* 0x0003150000077ab9 */ /* 0x000fe20000000800 */
[----:B------:R-:W-:Y:S01]  /*1070*/  UMOV UR6, UR9 ;  /* 0x0000000900067c82 */ /* 0x000fe20008000000 */
[----:B------:R-:W-:-:S11]  /*1080*/  UISETP.NE.AND UP0, UPT, UR7, 0x1, UPT ;  /* 0x000000010700788c */ /* 0x000fd6000bf05270 */
[----:B------:R-:W-:Y:S02]  /*1090*/  @UP0 ULDC.64 UR10, c[0x0][0xc58] ;  /* 0x00031600000a0ab9 */ /* 0x000fe40000000a00 */
[----:B------:R-:W-:-:S04]  /*10a0*/  UIMAD.WIDE.U32 UR4, UR9, UR10, URZ ;  /* 0x0000000a090472a5 */ /* 0x000fc8000f8e003f */
[----:B------:R-:W-:-:S04]  /*10b0*/  @UP0 USHF.R.U32.HI UR6, URZ, UR11, UR5 ;  /* 0x0000000b3f060299 */ /* 0x000fc80008011605 */
[----:B------:R-:W-:-:S12]  /*10c0*/  UIMAD UR4, UR6, UR7, URZ ;  /* 0x00000007060472a4 */ /* 0x000fd8000f8e023f */
.L_x_10740:
        /* <DEDUP_REMOVED lines=9> */
[----:B------:R-:W-:-:S02]  /*1160*/  UIMAD UR41, UR6, 0xc0, URZ ;  /* 0x000000c0062978a4 */ /* 0x000fc4000f8e023f */
        /* <DEDUP_REMOVED lines=39> */
.L_x_10742:
[----:B------:R-:W-:-:S11]  /*13e0*/  UISETP.NE.AND UP0, UPT, UR5, 0x1, UPT ;  /* 0x000000010500788c */ /* 0x000fd6000bf05270 */
[----:B------:R-:W-:Y:S02]  /*13f0*/  @UP0 ULDC.64 UR8, c[0x0][0x9e8] ;  /* 0x00027a0000080ab9 */ /* 0x000fe40000000a00 */
[----:B------:R-:W-:-:S04]  /*1400*/  UIMAD.WIDE.U32 UR6, UR4, UR8, URZ ;  /* 0x00000008040672a5 */ /* 0x000fc8000f8e003f */
[----:B------:R-:W-:-:S12]  /*1410*/  @UP0 USHF.R.U32.HI UR4, URZ, UR9, UR7 ;  /* 0x000000093f040299 */ /* 0x000fd80008011607 */
.L_x_10743:
[----:B------:R-:W-:-:S06]  /*1420*/  UIMAD UR4, UR4, UR5, UR5 ;  /* 0x00000005040472a4 */ /* 0x000fcc000f8e0205 */
[----:B------:R-:W-:-:S07]  /*1430*/  VIMNMX R0, R0, UR4, PT ;  /* 0x0000000400007c48 */ /* 0x000fce000bfe0100 */
.L_x_10741:
        /* <DEDUP_REMOVED lines=29> */
.L_x_10745:
[----:B------:R-:W-:-:S11]  /*1610*/  UISETP.NE.AND UP0, UPT, UR5, 0x1, UPT ;  /* 0x000000010500788c */ /* 0x000fd6000bf05270 */
[----:B------:R-:W-:Y:S02]  /*1620*/  @UP0 ULDC.64 UR10, c[0x0][0x9e8] ;  /* 0x00027a00000a0ab9 */ /* 0x000fe40000000a00 */
[----:B------:R-:W-:-:S04]  /*1630*/  UIMAD.WIDE.U32 UR6, UR4, UR10, URZ ;  /* 0x0000000a040672a5 */ /* 0x000fc8000f8e003f */
[----:B------:R-:W-:-:S12]  /*1640*/  @UP0 USHF.R.U32.HI UR4, URZ, UR11, UR7 ;  /* 0x0000000b3f040299 */ /* 0x000fd80008011607 */
.L_x_10746:
[----:B------:R-:W-:-:S04]  /*1650*/  UIMAD UR4, UR4, UR5, URZ ;  /* 0x00000005040472a4 */ /* 0x000fc8000f8e023f */
[----:B------:R-:W-:-:S04]  /*1660*/  UISETP.LT.AND UP0, UPT, UR9, UR4, UPT ;  /* 0x000000040900728c */ /* 0x000fc8000bf01270 */
[----:B------:R-:W-:-:S12]  /*1670*/  USEL UR9, UR9, UR4, !UP0 ;  /* 0x0000000409097287 */ /* 0x000fd8000c000000 */
.L_x_10744:
[----:B------:R-:W-:Y:S01]  /*1680*/  USHF.R.S32.HI UR4, URZ, 0x1f, UR9 ;  /* 0x0000001f3f047899 */ /* 0x000fe20008011409 */
[----:B------:R-:W-:Y:S02]  /*1690*/  PLOP3.LUT P0, PT, PT, PT, PT, 0x80, 0x0 ;  /* 0x000000000000781c */ /* 0x000fe40003f0f070 */
[----:B------:R-:W-:Y:S01]  /*16a0*/  CS2R R36, SRZ ;  /* 0x0000000000247805 */ /* 0x000fe2000001ff00 */
[----:B------:R-:W-:Y:S01]  /*16b0*/  IMAD.MOV.U32 R48, RZ, RZ, RZ ;  /* 0x000000ffff307224 */ /* 0x000fe200078e00ff */
[----:B------:R-:W-:Y:S01]  /*16c0*/  ULEA.HI UR4, UR4, UR9, URZ, 0x7 ;  /* 0x0000000904047291 */ /* 0x000fe2000f8f383f */
[----:B------:R-:W-:Y:S01]  /*16d0*/  CS2R R30, SRZ ;  /* 0x00000000001e7805 */ /* 0x000fe2000001ff00 */
[----:B------:R-:W-:Y:S01]  /*16e0*/  IMAD.MOV.U32 R133, RZ, RZ, RZ ;  /* 0x000000ffff857224 */ /* 0x000fe200078e00ff */
[----:B------:R-:W-:Y:S01]  /*16f0*/  CS2R R28, SRZ ;  /* 0x00000000001c7805 */ /* 0x000fe2000001ff00 */
[----:B------:R-:W-:Y:S01]  /*1700*/  USHF.R.S32.HI UR4, URZ, 0x7, UR4 ;  /* 0x000000073f047899 */ /* 0x000fe20008011404 */
[----:B------:R-:W-:Y:S01]  /*1710*/  IMAD.MOV.U32 R44, RZ, RZ, RZ ;  /* 0x000000ffff2c7224 */ /* 0x000fe200078e00ff */
[----:B------:R-:W-:Y:S01]  /*1720*/  CS2R R26, SRZ ;  /* 0x00000000001a7805 */ /* 0x000fe2000001ff00 */
[----:B------:R-:W-:Y:S01]  /*1730*/  IMAD.MOV.U32 R129, RZ, RZ, RZ ;  /* 0x000000ffff817224 */ /* 0x000fe200078e00ff */
[----:B------:R-:W-:Y:S01]  /*1740*/  UISETP.LT.AND UP0, UPT, URZ, UR4, UPT ;  /* 0x000000043f00728c */ /* 0x000fe2000bf01270 */
[----:B------:R-:W-:Y:S01]  /*1750*/  IMAD.MOV.U32 R46, RZ, RZ, RZ ;  /* 0x000000ffff2e7224 */ /* 0x000fe200078e00ff */
[----:B------:R-:W-:Y:S01]  /*1760*/  CS2R R122, SRZ ;  /* 0x00000000007a7805 */ /* 0x000fe2000001ff00 */
[----:B------:R-:W-:Y:S01]  /*1770*/  IMAD.MOV.U32 R125, RZ, RZ, RZ ;  /* 0x000000ffff7d7224 */ /* 0x000fe200078e00ff */
        /* <DEDUP_REMOVED lines=20> */
[----:B------:R-:W-:Y:S06]  /*18c0*/  @!P1 BRA `(.L_x_10747) ;  /* 0x000000c400889947 */ /* 0x000fec0003800000 */
[----:B------:R-:W0:Y:S02]  /*18d0*/  SHFL.IDX PT, R0, R145, RZ, 0x1f ;  /* 0x00001fff91007589 */ /* 0x000e2400000e0000 */
[----:B0-----:R-:W-:-:S13]  /*18e0*/  R2UR UR37, R0 ;  /* 0x00000000002572ca */ /* 0x001fda00000e0000 */
[----:B------:R-:W-:-:S04]  /*18f0*/  UIMAD.WIDE UR4, UR37, 0x55555556, URZ ;  /* 0x55555556250478a5 */ /* 0x000fc8000f8e023f */
[----:B------:R-:W-:Y:S02]  /*1900*/  ULEA.HI UR51, UR5, UR5, URZ, 0x1 ;  /* 0x0000000505337291 */ /* 0x000fe4000f8f083f */
[----:B------:R-:W-:Y:S02]  /*1910*/  UIADD3 UR5, UR42, 0x21800, URZ ;  /* 0x000218002a057890 */ /* 0x000fe4000fffe03f */
[----:B------:R-:W-:Y:S02]  /*1920*/  UIMAD UR51, UR51, -0x3, UR37 ;  /* 0xfffffffd333378a4 */ /* 0x000fe4000f8e0225 */
[----:B------:R-:W-:Y:S02]  /*1930*/  ULOP3.LUT UP0, URZ, UR5, 0x3ff, URZ, 0xc0, !UPT ;  /* 0x000003ff053f7892 */ /* 0x000fe4000f80c03f */
[----:B------:R-:W-:Y:S02]  /*1940*/  ULEA UR4, UR51, UR42, 0xc ;  /* 0x0000002a33047291 */ /* 0x000fe4000f8e603f */
[----:B------:R-:W-:-:S02]  /*1950*/  ULEA UR5, UR51, UR5, 0xd ;  /* 0x0000000533057291 */ /* 0x000fc4000f8e683f */
[----:B------:R-:W-:Y:S01]  /*1960*/  PLOP3.LUT P0, PT, PT, PT, UP0, 0x80, 0x0 ;  /* 0x000000000000781c */ /* 0x000fe20003f0f008 */
[----:B------:R-:W-:Y:S02]  /*1970*/  UIADD3 UR4, UR4, 0xc400, URZ ;  /* 0x0000c40004047890 */ /* 0x000fe4000fffe03f */
[----:B------:R-:W-:Y:S02]  /*1980*/  USHF.R.U32.HI UR5, URZ, 0x4, UR5 ;  /* 0x000000043f057899 */ /* 0x000fe40008011605 */
[----:B------:R-:W-:Y:S02]  /*1990*/  USHF.R.U32.HI UR4, URZ, 0x4, UR4 ;  /* 0x000000043f047899 */ /* 0x000fe40008011604 */
[----:B------:R-:W-:Y:S02]  /*19a0*/  ULOP3.LUT UR36, UR5, 0x3fff, URZ, 0xc0, !UPT ;  /* 0x00003fff05247892 */ /* 0x000fe4000f8ec03f */
[----:B------:R-:W-:-:S04]  /*19b0*/  ULOP3.LUT UR53, UR4, 0x3fff, URZ, 0xc0, !UPT ;  /* 0x00003fff04357892 */ /* 0x000fc8000f8ec03f */
[----:B------:R-:W-:Y:S08]  /*19c0*/  @!P0 BRA `(.L_x_10748) ;  /* 0x0000000000408947 */ /* 0x000ff00003800000 */
        /* <DEDUP_REMOVED lines=16> */
.L_x_10748:
        /* <DEDUP_REMOVED lines=9> */
.L_x_10939:
[----:B------:R-:W-:Y:S05]  /*1b60*/  @!P0 BRA `(.L_x_10750) ;  /* 0x0000000000048947 */ /* 0x000fea0003800000 */
[----:B------:R-:W-:Y:S01]  /*1b70*/  BPT.TRAP 0x1 ;  /* 0x000000040000795c */ /* 0x000fe20000300000 */
.L_x_10750:
[----:B------:R-:W-:Y:S02]  /*1b80*/  IMAD.U32 R5, RZ, RZ, UR45 ;  /* 0x0000002dff057e24 */ /* 0x000fe4000f8e00ff */
[----:B0-----:R-:W-:-:S03]  /*1b90*/  IMAD.U32 R0, RZ, RZ, UR50 ;  /* 0x00000032ff007e24 */ /* 0x001fc6000f8e00ff */
[----:B------:R-:W-:Y:S02]  /*1ba0*/  LEA R5, R5, UR42, 0x3 ;  /* 0x0000002a05057c11 */ /* 0x000fe4000f8e18ff */
[----:B------:R-:W-:-:S04]  /*1bb0*/  SHF.L.U32 R0, R0, 0x1f, RZ ;  /* 0x0000001f00007819 */ /* 0x000fc800000006ff */
[----:B------:R0:W1:Y:S01]  /*1bc0*/  SYNCS.PHASECHK.TRANS64.TRYWAIT P2, [R5+URZ+0x2d830], R0 ;  /* 0x02d83000050075a7 */ /* 0x000062000804017f */
[----:B------:R-:W-:Y:S05]  /*1bd0*/  @!P0 BRA `(.L_x_10751) ;  /* 0x0000000000048947 */ /* 0x000fea0003800000 */
[----:B------:R-:W-:Y:S01]  /*1be0*/  BPT.TRAP 0x1 ;  /* 0x000000040000795c */ /* 0x000fe20000300000 */
.L_x_10751:
[----:B------:R-:W2:Y:S02]  /*1bf0*/  S2R R2, SR_TID.X ;  /* 0x0000000000027919 */ /* 0x000ea40000002100 */
[----:B--2---:R-:W-:Y:S01]  /*1c00*/  LOP3.LUT P1, RZ, R2, 0x7f, RZ, 0xc0, !PT ;  /* 0x0000007f02ff7812 */ /* 0x004fe2000782c0ff */
[----:B-1----:R-:W-:-:S12]  /*1c10*/  @P2 BRA `(.L_x_10752) ;  /* 0x0000000000082947 */ /* 0x002fd80003800000 */
[----:B------:R-:W1:Y:S02]  /*1c20*/  SYNCS.PHASECHK.TRANS64.TRYWAIT P2, [R5+URZ+0x2d830], R0 ;  /* 0x02d83000050075a7 */ /* 0x000e64000804017f */
[----:B-1----:R-:W-:Y:S05]  /*1c30*/  @!P2 BRA `(.L_x_10753) ;  /* 0x00000128002ca947 */ /* 0x002fea0003800000 */
.L_x_10752:
[----:B------:R-:W-:Y:S05]  /*1c40*/  WARPSYNC.ALL ;  /* 0x0000000000007948 */ /* 0x000fea0003800000 */
[----:B------:R-:W-:Y:S01]  /*1c50*/  UIADD3 UR4, UR42, 0x15400, URZ ;  /* 0x000154002a047890 */ /* 0x000fe2000fffe03f */
[----:B------:R-:W-:Y:S01]  /*1c60*/  WARPGROUP.ARRIVE ;  /* 0x00000000000079c5 */ /* 0x000fe20000000000 */
[----:B------:R-:W-:Y:S01]  /*1c70*/  UMOV UR5, 0x80000020 ;  /* 0x8000002000057882 */ /* 0x000fe20000000000 */
[----:B------:R-:W-:Y:S01]  /*1c80*/  UMOV UR7, 0x80000020 ;  /* 0x8000002000077882 */ /* 0x000fe20000000000 */
[----:B------:R-:W-:Y:S01]  /*1c90*/  USHF.R.U32.HI UR4, URZ, 0x4, UR4 ;  /* 0x000000043f047899 */ /* 0x000fe20008011604 */
[----:B01----:R-:W-:Y:S01]  /*1ca0*/  VIADD R0, R137, UR41 ;  /* 0x0000002989007c36 */ /* 0x003fe20008000000 */
[----:B------:R-:W-:Y:S01]  /*1cb0*/  UMOV UR9, 0x80000020 ;  /* 0x8000002000097882 */ /* 0x000fe20000000000 */
[----:B------:R-:W-:Y:S01]  /*1cc0*/  UMOV UR11, 0x80000020 ;  /* 0x80000020000b7882 */ /* 0x000fe20000000000 */
[----:B------:R-:W-:Y:S01]  /*1cd0*/  ULOP3.LUT UR4, UR4, 0x3fff, URZ, 0xc0, !UPT ;  /* 0x00003fff04047892 */ /* 0x000fe2000f8ec03f */
[----:B------:R-:W0:Y:S01]  /*1ce0*/  LDC R6, c[0x0][0x2f0] ;  /* 0x0000bc00ff067b82 */ /* 0x000e220000000800 */
[----:B------:R-:W-:Y:S01]  /*1cf0*/  UMOV UR13, 0x80000020 ;  /* 0x80000020000d7882 */ /* 0x000fe20000000000 */
[----:B------:R-:W-:Y:S01]  /*1d00*/  UMOV UR15, 0x80000020 ;  /* 0x80000020000f7882 */ /* 0x000fe20000000000 */
[----:B------:R-:W-:Y:S01]  /*1d10*/  ULOP3.LUT UR32, UR4, 0x10000, URZ, 0xfc, !UPT ;  /* 0x0001000004207892 */ /* 0x000fe2000f8efc3f */
[----:B------:R-:W-:Y:S01]  /*1d20*/  IMAD.MOV.U32 R4, RZ, RZ, R0 ;  /* 0x000000ffff047224 */ /* 0x000fe200078e0000 */
[----:B------:R-:W-:Y:S01]  /*1d30*/  ULOP3.LUT UR4, UR53, 0x10000, URZ, 0xfc, !UPT ;  /* 0x0001000035047892 */ /* 0x000fe2000f8efc3f */
[----:B------:R-:W-:Y:S01]  /*1d40*/  IMAD.MOV.U32 R3, RZ, RZ, -0x80 ;  /* 0xffffff80ff037424 */ /* 0x000fe200078e00ff */
[----:B------:R-:W-:Y:S01]  /*1d50*/  UIMAD UR6, UR45, 0x600, UR32 ;  /* 0x000006002d0678a4 */ /* 0x000fe2000f8e0220 */
[----:B------:R-:W1:Y:S01]  /*1d60*/  LDC R143, c[0x0][0x288] ;  /* 0x0000a200ff8f7b82 */ /* 0x000e620000000800 */
[----:B------:R-:W-:Y:S01]  /*1d70*/  UIADD3 UR8, UR4, 0x2, URZ ;  /* 0x0000000204087890 */ /* 0x000fe2000fffe03f */
[C---:B------:R-:W-:Y:S01]  /*1d80*/  IMAD R9, R88.reuse, R3, 0x80 ;  /* 0x0000008058097424 */ /* 0x040fe200078e0203 */
[----:B------:R-:W-:Y:S01]  /*1d90*/  UIADD3 UR10, UR6, 0x2, URZ ;  /* 0x00000002060a7890 */ /* 0x000fe2000fffe03f */
[----:B------:R-:W-:Y:S01]  /*1da0*/  LEA R7, R88, 0xffffff80, 0x7 ;  /* 0xffffff8058077811 */ /* 0x000fe200078e38ff */
[----:B------:R-:W-:Y:S01]  /*1db0*/  UIADD3 UR12, UR4, 0x300, URZ ;  /* 0x00000300040c7890 */ /* 0x000fe2000fffe03f */
[----:B------:R-:W-:Y:S01]  /*1dc0*/  VIADD R3, R9, 0x1 ;  /* 0x0000000109037836 */ /* 0x000fe20000000000 */
[----:B------:R-:W-:-:S02]  /*1dd0*/  UIADD3 UR14, UR6, 0x200, URZ ;  /* 0x00000200060e7890 */ /* 0x000fc4000fffe03f */
[----:B------:R-:W-:Y:S01]  /*1de0*/  HGMMA.64x128x16.F32 R24, gdesc[UR4], RZ, !UPT, gsb0 ;  /* 0x01e00000041879f0 */ /* 0x000fe2000c0008ff */
[----:B------:R-:W-:Y:S01]  /*1df0*/  UIADD3 UR16, UR4, 0x302, URZ ;  /* 0x0000030204107890 */ /* 0x000fe2000fffe03f */
[----:B------:R-:W-:Y:S01]  /*1e00*/  IMAD R3, R16, -0x2, R3 ;  /* 0xfffffffe10037824 */ /* 0x000fe200078e0203 */
        /* <DEDUP_REMOVED lines=12> */
[----:B------:R-:W-:Y:S01]  /*1ed0*/  ULDC UR35, c[0x0][0x9dc] ;  /* 0x0002770000237ab9 */ /* 0x000fe20000000800 */
        /* <DEDUP_REMOVED lines=53> */
.L_x_10756:
[----:B------:R-:W-:-:S06]  /*2230*/  UISETP.NE.AND UP2, UPT, UR7, 0x1, UPT ;  /* 0x000000010700788c */ /* 0x000fcc000bf45270 */
[----:B------:R-:W-:-:S05]  /*2240*/  PLOP3.LUT P2, PT, PT, PT, UP2, 0x80, 0x0 ;  /* 0x000000000000781c */ /* 0x000fca0003f4f028 */
[----:B------:R-:W-:-:S08]  /*2250*/  @UP2 ULDC.64 UR10, c[0x0][0x9e8] ;  /* 0x00027a00000a2ab9 */ /* 0x000fd00000000a00 */
[----:B------:R-:W-:-:S05]  /*2260*/  @P2 IMAD.HI.U32 R3, R8, UR10, RZ ;  /* 0x0000000a08032c27 */ /* 0x000fca000f8e00ff */
[----:B------:R-:W-:-:S07]  /*2270*/  @P2 SHF.R.U32.HI R8, RZ, UR11, R3 ;  /* 0x0000000bff082c19 */ /* 0x000fce0008011603 */
.L_x_10757:
[----:B------:R-:W-:Y:S05]  /*2280*/  BSYNC B0 ;  /* 0x0000000000007941 */ /* 0x000fea0003800000 */
.L_x_10755:
[----:B------:R-:W-:-:S04]  /*2290*/  IMAD R3, R8, UR7, -R7 ;  /* 0x0000000708037c24 */ /* 0x000fc8000f8e0a07 */
[----:B------:R-:W-:-:S05]  /*22a0*/  IMAD R3, R16, -0x2, R3 ;  /* 0xfffffffe10037824 */ /* 0x000fca00078e0203 */
[----:B------:R-:W-:Y:S02]  /*22b0*/  VIMNMX R2, R2, R3, !PT ;  /* 0x0000000302027248 */ /* 0x000fe40007fe0100 */
[----:B------:R-:W-:-:S07]  /*22c0*/  VIADDMNMX R0, R3, UR7, R0, PT ;  /* 0x0000000703007c46 */ /* 0x000fce000b800100 */
.L_x_10754:
[C---:B------:R-:W-:Y:S02]  /*22d0*/  ISETP.GE.AND P4, PT, R9.reuse, 0x9, PT ;  /* 0x000000090900780c */ /* 0x040fe40003f86270 */
[C---:B------:R-:W-:Y:S02]  /*22e0*/  ISETP.GE.AND P2, PT, R9.reuse, 0x2, PT ;  /* 0x000000020900780c */ /* 0x040fe40003f46270 */
[----:B------:R-:W-:Y:S02]  /*22f0*/  ISETP.GE.AND P5, PT, R9, 0xa, PT ;  /* 0x0000000a0900780c */ /* 0x000fe40003fa6270 */
[----:B------:R-:W-:Y:S02]  /*2300*/  LOP3.LUT R19, R19, 0xfffffffd, RZ, 0xc0, !PT ;  /* 0xfffffffd13137812 */ /* 0x000fe400078ec0ff */
[----:B------:R-:W-:-:S04]  /*2310*/  ISETP.GT.AND P3, PT, R2, 0x1, !P2 ;  /* 0x000000010200780c */ /* 0x000fc80005764270 */
[----:B------:R-:W-:Y:S02]  /*2320*/  ISETP.LT.OR P3, PT, R0, 0x2, P3 ;  /* 0x000000020000780c */ /* 0x000fe40001f61670 */
[----:B------:R-:W-:Y:S02]  /*2330*/  @P4 LOP3.LUT R19, R19, 0x2, RZ, 0xfc, !PT ;  /* 0x0000000213134812 */ /* 0x000fe400078efcff */
[----:B------:R-:W-:Y:S02]  /*2340*/  FSEL R25, R25, -INF , !P3 ;  /* 0xff80000019197808 */ /* 0x000fe40005800000 */
[----:B------:R-:W-:Y:S02]  /*2350*/  LOP3.LUT R19, R19, 0xfffffffb, RZ, 0xc0, !PT ;  /* 0xfffffffb13137812 */ /* 0x000fe400078ec0ff */
[----:B------:R-:W-:Y:S02]  /*2360*/  ISETP.GT.AND P4, PT, R2, 0x8, !P4 ;  /* 0x000000080200780c */ /* 0x000fe40006784270 */
[----:B------:R-:W-:-:S02]  /*2370*/  @P5 LOP3.LUT R19, R19, 0x4, RZ, 0xfc, !PT ;  /* 0x0000000413135812 */ /* 0x000fc400078efcff */
[----:B------:R-:W-:Y:S02]  /*2380*/  ISETP.GT.AND P3, PT, R2, 0x9, !P5 ;  /* 0x000000090200780c */ /* 0x000fe40006f64270 */
[C---:B------:R-:W-:Y:S02]  /*2390*/  ISETP.GE.AND P5, PT, R9.reuse, 0x11, PT ;  /* 0x000000110900780c */ /* 0x040fe40003fa6270 */
[C---:B------:R-:W-:Y:S02]  /*23a0*/  ISETP.LT.OR P4, PT, R0.reuse, 0x9, P4 ;  /* 0x000000090000780c */ /* 0x040fe40002781670 */
[----:B------:R-:W-:Y:S02]  /*23b0*/  ISETP.LT.OR P3, PT, R0, 0xa, P3 ;  /* 0x0000000a0000780c */ /* 0x000fe40001f61670 */
[----:B------:R-:W-:Y:S02]  /*23c0*/  FSEL R28, R28, -INF , !P4 ;  /* 0xff8000001c1c7808 */ /* 0x000fe40006000000 */
[----:B------:R-:W-:-:S02]  /*23d0*/  ISETP.GE.AND P4, PT, R9, 0x12, PT ;  /* 0x000000120900780c */ /* 0x000fc40003f86270 */
[----:B------:R-:W-:Y:S02]  /*23e0*/  LOP3.LUT R19, R19, 0xfffffff7, RZ, 0xc0, !PT ;  /* 0xfffffff713137812 */ /* 0x000fe400078ec0ff */
[----:B------:R-:W-:Y:S02]  /*23f0*/  FSEL R29, R29, -INF , !P3 ;  /* 0xff8000001d1d7808 */ /* 0x000fe40005800000 */
[----:B------:R-:W-:Y:S02]  /*2400*/  ISETP.GT.AND P3, PT, R2, 0x10, !P5 ;  /* 0x000000100200780c */ /* 0x000fe40006f64270 */
[----:B------:R-:W-:Y:S02]  /*2410*/  @P5 LOP3.LUT R19, R19, 0x8, RZ, 0xfc, !PT ;  /* 0x0000000813135812 */ /* 0x000fe400078efcff */
[----:B------:R-:W-:Y:S02]  /*2420*/  ISETP.LT.OR P3, PT, R0, 0x11, P3 ;  /* 0x000000110000780c */ /* 0x000fe40001f61670 */
[----:B------:R-:W-:-:S02]  /*2430*/  LOP3.LUT R19, R19, 0xfdffffff, RZ, 0xc0, !PT ;  /* 0xfdffffff13137812 */ /* 0x000fc400078ec0ff */
[----:B------:R-:W-:Y:S02]  /*2440*/  FSEL R32, R32, -INF , !P3 ;  /* 0xff80000020207808 */ /* 0x000fe40005800000 */
[----:B------:R-:W-:Y:S02]  /*2450*/  @P4 LOP3.LUT R19, R19, 0x2000000, RZ, 0xfc, !PT ;  /* 0x0200000013134812 */ /* 0x000fe400078efcff */
[----:B------:R-:W-:Y:S02]  /*2460*/  ISETP.GT.AND P3, PT, R2, 0x11, !P4 ;  /* 0x000000110200780c */ /* 0x000fe40006764270 */
[----:B------:R-:W-:Y:S02]  /*2470*/  ISETP.GE.AND P4, PT, R9, 0x19, PT ;  /* 0x000000190900780c */ /* 0x000fe40003f86270 */
[----:B------:R-:W-:Y:S02]  /*2480*/  ISETP.LT.OR P3, PT, R0, 0x12, P3 ;  /* 0x000000120000780c */ /* 0x000fe40001f61670 */
[----:B------:R-:W-:-:S02]  /*2490*/  LOP3.LUT R19, R19, 0xfeffffff, RZ, 0xc0, !PT ;  /* 0xfeffffff13137812 */ /* 0x000fc400078ec0ff */
[----:B------:R-:W-:Y:S02]  /*24a0*/  FSEL R33, R33, -INF , !P3 ;  /* 0xff80000021217808 */ /* 0x000fe40005800000 */
[----:B------:R-:W-:-:S04]  /*24b0*/  ISETP.GT.AND P3, PT, R2, 0x18, !P4 ;  /* 0x000000180200780c */ /* 0x000fc80006764270 */
[----:B------:R-:W-:Y:S02]  /*24c0*/  ISETP.LT.OR P3, PT, R0, 0x19, P3 ;  /* 0x000000190000780c */ /* 0x000fe40001f61670 */
[----:B------:R-:W-:Y:S02]  /*24d0*/  @P4 LOP3.LUT R19, R19, 0x1000000, RZ, 0xfc, !PT ;  /* 0x0100000013134812 */ /* 0x000fe400078efcff */
[----:B------:R-:W-:Y:S02]  /*24e0*/  ISETP.GE.AND P4, PT, R9, 0x1a, PT ;  /* 0x0000001a0900780c */ /* 0x000fe40003f86270 */
[----:B------:R-:W-:Y:S02]  /*24f0*/  LOP3.LUT R19, R19, 0xff7fffff, RZ, 0xc0, !PT ;  /* 0xff7fffff13137812 */ /* 0x000fe400078ec0ff */
[----:B------:R-:W-:Y:S02]  /*2500*/  FSEL R36, R36, -INF , !P3 ;  /* 0xff80000024247808 */ /* 0x000fe40005800000 */
[----:B------:R-:W-:-:S04]  /*2510*/  ISETP.GT.AND P3, PT, R2, 0x19, !P4 ;  /* 0x000000190200780c */ /* 0x000fc80006764270 */
[----:B------:R-:W-:-:S03]  /*2520*/  ISETP.LT.OR P3, PT, R0, 0x1a, P3 ;  /* 0x0000001a0000780c */ /* 0x000fc60001f61670 */
        /* <DEDUP_REMOVED lines=110> */
[----:B------:R-:W-:Y:S02]  /*2c10*/  FSEL R73, R73, -INF , !P3 ;  /* 0xff80000049497808 */ /* 0x000fe40005800000 */
[----:B------:R-:W-:Y:S02]  /*2c20*/  LOP3.LUT R19, R19, 0xffffffef, RZ, 0xc0, !PT ;  /* 0xffffffef13137812 */ /* 0x000fe400078ec0ff */
[----:B------:R-:W-:-:S04]  /*2c30*/  ISETP.GT.AND P3, PT, R2, 0x68, !P4 ;  /* 0x000000680200780c */ /* 0x000fc80006764270 */
[----:B------:R-:W-:-:S03]  /*2c40*/  ISETP.LT.OR P3, PT, R0, 0x69, P3 ;  /* 0x000000690000780c */ /* 0x000fc60001f61670 */
[----:B------:R-:W-:Y:S02]  /*2c50*/  @P4 LOP3.LUT R19, R19, 0x10, RZ, 0xfc, !PT ;  /* 0x0000001013134812 */ /* 0x000fe400078efcff */
[----:B------:R-:W-:Y:S02]  /*2c60*/  ISETP.GE.AND P4, PT, R9, 0x6a, PT ;  /* 0x0000006a0900780c */ /* 0x000fe40003f86270 */
[----:B------:R-:W-:Y:S02]  /*2c70*/  FSEL R76, R76, -INF , !P3 ;  /* 0xff8000004c4c7808 */ /* 0x000fe40005800000 */
[----:B------:R-:W-:Y:S02]  /*2c80*/  ISETP.GT.AND P3, PT, R2, 0x69, !P4 ;  /* 0x000000690200780c */ /* 0x000fe40006764270 */
[----:B------:R-:W-:Y:S02]  /*2c90*/  LOP3.LUT R19, R19, 0xfbffffff, RZ, 0xc0, !PT ;  /* 0xfbffffff13137812 */ /* 0x000fe400078ec0ff */
        /* <DEDUP_REMOVED lines=22> */
[----:B------:R-:W-:Y:S02]  /*2e00*/  ISETP.GE.AND P6, PT, R9, 0x7a, PT ;  /* 0x0000007a0900780c */ /* 0x000fe40003fc6270 */
[----:B------:R-:W0:Y:S11]  /*2e10*/  SHFL.IDX PT, R9, R4, 0x1, 0x1c1f ;  /* 0x003c1f0004097f89 */ /* 0x000e3600000e0000 */
[----:B------:R-:W-:-:S02]  /*2e20*/  @P6 LOP3.LUT R19, R19, 0x8000000, RZ, 0xfc, !PT ;  /* 0x0800000013136812 */ /* 0x000fc400078efcff */
[----:B------:R-:W-:-:S04]  /*2e30*/  ISETP.GT.AND P6, PT, R2, 0x79, !P6 ;  /* 0x000000790200780c */ /* 0x000fc800077c4270 */
[----:B------:R-:W-:-:S04]  /*2e40*/  ISETP.LT.OR P6, PT, R0, 0x7a, P6 ;  /* 0x0000007a0000780c */ /* 0x000fc800037c1670 */
[----:B------:R-:W-:Y:S02]  /*2e50*/  FSEL R85, R85, -INF , !P6 ;  /* 0xff80000055557808 */ /* 0x000fe40007000000 */
[----:B------:R-:W-:Y:S01]  /*2e60*/  PLOP3.LUT P6, PT, PT, PT, UP1, 0x40, 0x0 ;  /* 0x000000000000781c */ /* 0x000fe20003fce818 */
[----:B0-----:R-:W-:Y:S01]  /*2e70*/  IMAD.IADD R3, R12, 0x1, R9 ;  /* 0x000000010c037824 */ /* 0x001fe200078e0209 */
[----:B------:R-:W-:-:S11]  /*2e80*/  VIADDMNMX R2, R9, R11, R10, PT ;  /* 0x0000000b09027246 */ /* 0x000fd6000380010a */
        /* <DEDUP_REMOVED lines=15> */
.L_x_10760:
[----:B------:R-:W-:-:S06]  /*2f80*/  UISETP.NE.AND UP2, UPT, UR7, 0x1, UPT ;  /* 0x000000010700788c */ /* 0x000fcc000bf45270 */
[----:B------:R-:W-:-:S05]  /*2f90*/  PLOP3.LUT P6, PT, PT, PT, UP2, 0x80, 0x0 ;  /* 0x000000000000781c */ /* 0x000fca0003fcf028 */
[----:B------:R-:W-:-:S08]  /*2fa0*/  @UP2 ULDC.64 UR10, c[0x0][0x9e8] ;  /* 0x00027a00000a2ab9 */ /* 0x000fd00000000a00 */
[----:B------:R-:W-:Y:S01]  /*2fb0*/  @P6 IMAD.HI.U32 R4, R0, UR10, RZ ;  /* 0x0000000a00046c27 */ /* 0x000fe2000f8e00ff */
[----:B------:R-:W-:-:S13]  /*2fc0*/  PLOP3.LUT P6, PT, PT, PT, UP2, 0x80, 0x0 ;  /* 0x000000000000781c */ /* 0x000fda0003fcf028 */
[----:B------:R-:W-:-:S07]  /*2fd0*/  @P6 SHF.R.U32.HI R0, RZ, UR11, R4 ;  /* 0x0000000bff006c19 */ /* 0x000fce0008011604 */
.L_x_10761:
[----:B------:R-:W-:Y:S05]  /*2fe0*/  BSYNC B0 ;  /* 0x0000000000007941 */ /* 0x000fea0003800000 */
.L_x_10759:
[----:B------:R-:W-:-:S04]  /*2ff0*/  IMAD R7, R0, UR7, -R7 ;  /* 0x0000000700077c24 */ /* 0x000fc8000f8e0a07 */
[----:B------:R-:W-:-:S05]  /*3000*/  IMAD R7, R16, -0x2, R7 ;  /* 0xfffffffe10077824 */ /* 0x000fca00078e0207 */
[----:B------:R-:W-:Y:S02]  /*3010*/  VIMNMX R3, R3, R7, !PT ;  /* 0x0000000703037248 */ /* 0x000fe40007fe0100 */
[----:B------:R-:W-:-:S07]  /*3020*/  VIADDMNMX R2, R7, UR7, R2, PT ;  /* 0x0000000707027c46 */ /* 0x000fce000b800102 */
.L_x_10758:
[----:B------:R-:W-:Y:S01]  /*3030*/  ISETP.GT.AND P2, PT, R3, 0x1, !P2 ;  /* 0x000000010300780c */ /* 0x000fe20005744270 */
[----:B------:R-:W-:Y:S01]  /*3040*/  ULDC UR33, c[0x0][0x988] ;  /* 0x0002620000217ab9 */ /* 0x000fe20000000800 */
[----:B------:R-:W-:Y:S01]  /*3050*/  LOP3.LUT P6, RZ, R19, 0x8, RZ, 0xc0, !PT ;  /* 0x0000000813ff7812 */ /* 0x000fe200078cc0ff */
[----:B------:R-:W-:Y:S01]  /*3060*/  @UP0 ULDC UR10, c[0x0][0x44c] ;  /* 0x00011300000a0ab9 */ /* 0x000fe20000000800 */
[----:B------:R-:W-:Y:S01]  /*3070*/  ISETP.LT.OR P2, PT, R2, 0x2, P2 ;  /* 0x000000020200780c */ /* 0x000fe20001741670 */
[----:B------:R-:W-:Y:S01]  /*3080*/  UIMAD.WIDE.U32 UR10, UR41, UR10, URZ ;  /* 0x0000000a290a72a5 */ /* 0x000fe2000f8e003f */
[----:B------:R-:W-:Y:S01]  /*3090*/  FMNMX.FTZ R7, R5, R25, !PT ;  /* 0x0000001905077209 */ /* 0x000fe20007810000 */
[----:B------:R-:W-:Y:S01]  /*30a0*/  @UP0 ULDC UR15, c[0x0][0x450] ;  /* 0x00011400000f0ab9 */ /* 0x000fe20000000800 */
[----:B------:R-:W-:Y:S01]  /*30b0*/  FSEL R27, R27, -INF , !P2 ;  /* 0xff8000001b1b7808 */ /* 0x000fe20005000000 */
[----:B------:R-:W-:Y:S01]  /*30c0*/  UMOV UR14, UR41 ;  /* 0x00000029000e7c82 */ /* 0x000fe20008000000 */
[----:B------:R-:W-:Y:S01]  /*30d0*/  LOP3.LUT P2, RZ, R19, 0x2, RZ, 0xc0, !PT ;  /* 0x0000000213ff7812 */ /* 0x000fe2000784c0ff */
        /* <DEDUP_REMOVED lines=9> */
[----:B------:R-:W-:-:S02]  /*3170*/  LOP3.LUT P2, RZ, R19, 0x4, RZ, 0xc0, !PT ;  /* 0x0000000413ff7812 */ /* 0x000fc4000784c0ff */
[----:B------:R-:W-:Y:S02]  /*3180*/  FMNMX.FTZ R7, R33, R0, !PT ;  /* 0x0000000021077209 */ /* 0x000fe40007810000 */
[----:B------:R-:W-:Y:S02]  /*3190*/  ISETP.GT.AND P2, PT, R3, 0x9, !P2 ;  /* 0x000000090300780c */ /* 0x000fe40005744270 */
[----:B------:R-:W-:Y:S02]  /*31a0*/  FMNMX.FTZ R0, R36, R7, !PT ;  /* 0x0000000724007209 */ /* 0x000fe40007810000 */
[----:B------:R-:W-:Y:S02]  /*31b0*/  ISETP.LT.OR P2, PT, R2, 0xa, P2 ;  /* 0x0000000a0200780c */ /* 0x000fe40001741670 */
[----:B------:R-:W-:Y:S02]  /*31c0*/  FMNMX.FTZ R7, R37, R0, !PT ;  /* 0x0000000025077209 */ /* 0x000fe40007810000 */
[----:B------:R-:W-:-:S02]  /*31d0*/  FSEL R31, R31, -INF , !P2 ;  /* 0xff8000001f1f7808 */ /* 0x000fc40005000000 */
[----:B------:R-:W-:Y:S02]  /*31e0*/  ISETP.GT.AND P2, PT, R3, 0x10, !P6 ;  /* 0x000000100300780c */ /* 0x000fe40007744270 */
[----:B------:R-:W-:Y:S02]  /*31f0*/  FMNMX.FTZ R0, R40, R7, !PT ;  /* 0x0000000728007209 */ /* 0x000fe40007810000 */
[----:B------:R-:W-:Y:S02]  /*3200*/  ISETP.LT.OR P2, PT, R2, 0x11, P2 ;  /* 0x000000110200780c */ /* 0x000fe40001741670 */
[C---:B------:R-:W-:Y:S02]  /*3210*/  LOP3.LUT P6, RZ, R19.reuse, 0x8000, RZ, 0xc0, !PT ;  /* 0x0000800013ff7812 */ /* 0x040fe400078cc0ff */
        /* <DEDUP_REMOVED lines=36> */
[----:B------:R-:W-:Y:S02]  /*3460*/  LOP3.LUT P2, RZ, R19, 0x100000, RZ, 0xc0, !PT ;  /* 0x0010000013ff7812 */ /* 0x000fe4000784c0ff */
[----:B------:R-:W-:-:S02]  /*3470*/  FMNMX.FTZ R0, R72, R7, !PT ;  /* 0x0000000748007209 */ /* 0x000fc40007810000 */
[----:B------:R-:W-:Y:S02]  /*3480*/  ISETP.GT.AND P2, PT, R3, 0x28, !P2 ;  /* 0x000000280300780c */ /* 0x000fe40005744270 */
[----:B------:R-:W-:Y:S02]  /*3490*/  FMNMX.FTZ R7, R73, R0, !PT ;  /* 0x0000000049077209 */ /* 0x000fe40007810000 */
[----:B------:R-:W-:Y:S02]  /*34a0*/  ISETP.LT.OR P2, PT, R2, 0x29, P2 ;  /* 0x000000290200780c */ /* 0x000fe40001741670 */
        /* <DEDUP_REMOVED lines=14> */
[----:B------:R-:W-:Y:S01]  /*3590*/  ISETP.GT.AND P3, PT, R3, 0x70, !P3 ;  /* 0x000000700300780c */ /* 0x000fe20005f64270 */
[----:B------:R-:W0:Y:S01]  /*35a0*/  SHFL.BFLY PT, R0, R7, 0x2, 0x1f ;  /* 0x0c401f0007007f89 */ /* 0x000e2200000e0000 */
[----:B------:R-:W-:-:S02]  /*35b0*/  FSEL R50, R50, -INF , !P2 ;  /* 0xff80000032327808 */ /* 0x000fc40005000000 */
[----:B------:R-:W-:Y:S02]  /*35c0*/  LOP3.LUT P2, RZ, R19, 0x20000, RZ, 0xc0, !PT ;  /* 0x0002000013ff7812 */ /* 0x000fe4000784c0ff */
[C---:B------:R-:W-:Y:S02]  /*35d0*/  ISETP.GT.AND P4, PT, R3.reuse, 0x71, !P4 ;  /* 0x000000710300780c */ /* 0x040fe40006784270 */
[C---:B------:R-:W-:Y:S02]  /*35e0*/  ISETP.GT.AND P2, PT, R3.reuse, 0x31, !P2 ;  /* 0x000000310300780c */ /* 0x040fe40005744270 */
[C---:B------:R-:W-:Y:S02]  /*35f0*/  ISETP.LT.OR P3, PT, R2.reuse, 0x71, P3 ;  /* 0x000000710200780c */ /* 0x040fe40001f61670 */
[----:B------:R-:W-:Y:S02]  /*3600*/  ISETP.LT.OR P2, PT, R2, 0x32, P2 ;  /* 0x000000320200780c */ /* 0x000fe40001741670 */
[----:B------:R-:W-:-:S02]  /*3610*/  ISETP.GT.AND P5, PT, R3, 0x78, !P5 ;  /* 0x000000780300780c */ /* 0x000fc40006fa4270 */
[----:B------:R-:W-:Y:S02]  /*3620*/  FSEL R51, R51, -INF , !P2 ;  /* 0xff80000033337808 */ /* 0x000fe40005000000 */
[----:B------:R-:W-:Y:S02]  /*3630*/  LOP3.LUT P2, RZ, R19, 0x10000, RZ, 0xc0, !PT ;  /* 0x0001000013ff7812 */ /* 0x000fe4000784c0ff */
[----:B------:R-:W-:Y:S02]  /*3640*/  ISETP.LT.OR P4, PT, R2, 0x72, P4 ;  /* 0x000000720200780c */ /* 0x000fe40002781670 */
[----:B------:R-:W-:Y:S02]  /*3650*/  ISETP.GT.AND P2, PT, R3, 0x38, !P2 ;  /* 0x000000380300780c */ /* 0x000fe40005744270 */
[----:B------:R-:W-:Y:S02]  /*3660*/  FSEL R82, R82, -INF , !P3 ;  /* 0xff80000052527808 */ /* 0x000fe40005800000 */
[----:B------:R-:W-:-:S02]  /*3670*/  ISETP.LT.OR P2, PT, R2, 0x39, P2 ;  /* 0x000000390200780c */ /* 0x000fc40001741670 */
[----:B0-----:R-:W-:Y:S02]  /*3680*/  FMNMX.FTZ R9, R7, R0, !PT ;  /* 0x0000000007097209 */ /* 0x001fe40007810000 */
[----:B------:R-:W-:Y:S02]  /*3690*/  FSEL R54, R54, -INF , !P2 ;  /* 0xff80000036367808 */ /* 0x000fe40005000000 */
[----:B------:R-:W-:Y:S01]  /*36a0*/  ISETP.GT.AND P2, PT, R3, 0x39, !P6 ;  /* 0x000000390300780c */ /* 0x000fe20007744270 */
[----:B------:R-:W0:Y:S01]  /*36b0*/  SHFL.BFLY PT, R0, R9, 0x1, 0x1f ;  /* 0x0c201f0009007f89 */ /* 0x000e2200000e0000 */
[----:B------:R-:W-:Y:S02]  /*36c0*/  LOP3.LUT P6, RZ, R19, 0x10, RZ, 0xc0, !PT ;  /* 0x0000001013ff7812 */ /* 0x000fe400078cc0ff */
[C---:B------:R-:W-:Y:S02]  /*36d0*/  ISETP.LT.OR P2, PT, R2.reuse, 0x3a, P2 ;  /* 0x0000003a0200780c */ /* 0x040fe40001741670 */
[----:B------:R-:W-:-:S02]  /*36e0*/  ISETP.LT.OR P5, PT, R2, 0x79, P5 ;  /* 0x000000790200780c */ /* 0x000fc40002fa1670 */
[----:B------:R-:W-:Y:S02]  /*36f0*/  FSEL R55, R55, -INF , !P2 ;  /* 0xff80000037377808 */ /* 0x000fe40005000000 */
[----:B------:R-:W-:Y:S02]  /*3700*/  LOP3.LUT P2, RZ, R19, 0x4000, RZ, 0xc0, !PT ;  /* 0x0000400013ff7812 */ /* 0x000fe4000784c0ff */
[----:B------:R-:W-:Y:S02]  /*3710*/  FSEL R83, R83, -INF , !P4 ;  /* 0xff80000053537808 */ /* 0x000fe40006000000 */
[----:B------:R-:W-:Y:S02]  /*3720*/  ISETP.GT.AND P2, PT, R3, 0x40, !P2 ;  /* 0x000000400300780c */ /* 0x000fe40005744270 */
[----:B------:R-:W-:Y:S02]  /*3730*/  FSEL R86, R86, -INF , !P5 ;  /* 0xff80000056567808 */ /* 0x000fe40006800000 */
[----:B------:R-:W-:-:S04]  /*3740*/  ISETP.LT.OR P2, PT, R2, 0x41, P2 ;  /* 0x000000410200780c */ /* 0x000fc80001741670 */
[----:B------:R-:W-:Y:S02]  /*3750*/  FSEL R58, R58, -INF , !P2 ;  /* 0xff8000003a3a7808 */ /* 0x000fe40005000000 */
[----:B------:R-:W-:Y:S02]  /*3760*/  LOP3.LUT P2, RZ, R19, 0x2000, RZ, 0xc0, !PT ;  /* 0x0000200013ff7812 */ /* 0x000fe4000784c0ff */
[----:B0-----:R-:W-:Y:S02]  /*3770*/  FMNMX.FTZ R0, R9, R0, !PT ;  /* 0x0000000009007209 */ /* 0x001fe40007810000 */
[----:B------:R-:W-:-:S03]  /*3780*/  ISETP.GT.AND P2, PT, R3, 0x41, !P2 ;  /* 0x000000410300780c */ /* 0x000fc60005744270 */
[----:B------:R-:W-:Y:S01]  /*3790*/  FMUL.FTZ R90, R0, UR33 ;  /* 0x00000021005a7c20 */ /* 0x000fe20008410000 */
[----:B------:R-:W-:-:S04]  /*37a0*/  ISETP.LT.OR P2, PT, R2, 0x42, P2 ;  /* 0x000000420200780c */ /* 0x000fc80001741670 */
[----:B------:R-:W-:Y:S02]  /*37b0*/  FSEL R59, R59, -INF , !P2 ;  /* 0xff8000003b3b7808 */ /* 0x000fe40005000000 */
[----:B------:R-:W-:-:S04]  /*37c0*/  LOP3.LUT P2, RZ, R19, 0x1000, RZ, 0xc0, !PT ;  /* 0x0000100013ff7812 */ /* 0x000fc8000784c0ff */
[----:B------:R-:W-:-:S04]  /*37d0*/  ISETP.GT.AND P2, PT, R3, 0x48, !P2 ;  /* 0x000000480300780c */ /* 0x000fc80005744270 */
        /* <DEDUP_REMOVED lines=30> */
[----:B------:R-:W-:Y:S02]  /*39c0*/  ISETP.GT.AND P2, PT, R3, 0x68, !P6 ;  /* 0x000000680300780c */ /* 0x000fe40007744270 */
[----:B------:R-:W-:Y:S02]  /*39d0*/  LOP3.LUT P6, RZ, R19, 0x1, RZ, 0xc0, !PT ;  /* 0x0000000113ff7812 */ /* 0x000fe400078cc0ff */
[----:B------:R-:W-:-:S04]  /*39e0*/  ISETP.LT.OR P2, PT, R2, 0x69, P2 ;  /* 0x000000690200780c */ /* 0x000fc80001741670 */
[----:B------:R-:W-:Y:S02]  /*39f0*/  FSEL R78, R78, -INF , !P2 ;  /* 0xff8000004e4e7808 */ /* 0x000fe40005000000 */
[----:B------:R-:W-:-:S04]  /*3a00*/  FSETP.NEU.FTZ.AND P2, PT, R0, -INF , PT ;  /* 0xff8000000000780b */ /* 0x000fc80003f5d000 */
[----:B------:R-:W-:Y:S02]  /*3a10*/  FSEL R90, R90, RZ, P2 ;  /* 0x000000ff5a5a7208 */ /* 0x000fe40001000000 */
[----:B------:R-:W-:Y:S02]  /*3a20*/  ISETP.GT.AND P2, PT, R3, RZ, !P6 ;  /* 0x000000ff0300720c */ /* 0x000fe40007744270 */
[----:B------:R-:W-:Y:S01]  /*3a30*/  LOP3.LUT P6, RZ, R19, 0x8000000, RZ, 0xc0, !PT ;  /* 0x0800000013ff7812 */ /* 0x000fe200078cc0ff */
[--C-:B------:R-:W-:Y:S01]  /*3a40*/  FFMA.FTZ R8, R5, UR33, -R90.reuse ;  /* 0x0000002105087c23 */ /* 0x100fe2000801085a */
[----:B------:R-:W-:Y:S01]  /*3a50*/  ISETP.LT.OR P2, PT, R2, 0x1, P2 ;  /* 0x000000010200780c */ /* 0x000fe20001741670 */
[--C-:B------:R-:W-:Y:S01]  /*3a60*/  FFMA.FTZ R10, R28, UR33, -R90.reuse ;  /* 0x000000211c0a7c23 */ /* 0x100fe2000801085a */
[--C-:B------:R-:W-:Y:S01]  /*3a70*/  FFMA.FTZ R12, R32, UR33, -R90.reuse ;  /* 0x00000021200c7c23 */ /* 0x100fe2000801085a */
[----:B------:R-:W-:Y:S01]  /*3a80*/  ISETP.GT.AND P6, PT, R3, 0x79, !P6 ;  /* 0x000000790300780c */ /* 0x000fe200077c4270 */
[--C-:B------:R-:W-:Y:S01]  /*3a90*/  FFMA.FTZ R24, R40, UR33, -R90.reuse ;  /* 0x0000002128187c23 */ /* 0x100fe2000801085a */
[----:B------:R-:W-:Y:S01]  /*3aa0*/  FSEL R4, R26, -INF , !P2 ;  /* 0xff8000001a047808 */ /* 0x000fe20005000000 */
[--C-:B------:R-:W-:Y:S01]  /*3ab0*/  FFMA.FTZ R7, R25, UR33, -R90.reuse ;  /* 0x0000002119077c23 */ /* 0x100fe2000801085a */
[----:B------:R-:W-:Y:S01]  /*3ac0*/  LOP3.LUT P2, RZ, R19, 0x4000000, RZ, 0xc0, !PT ;  /* 0x0400000013ff7812 */ /* 0x000fe2000784c0ff */
[----:B------:R-:W-:Y:S01]  /*3ad0*/  MUFU.EX2 R8, R8 ;  /* 0x0000000800087308 */ /* 0x000fe20000000800 */
[----:B------:R-:W-:Y:S01]  /*3ae0*/  FMNMX.FTZ R5, R4, R27, !PT ;  /* 0x0000001b04057209 */ /* 0x000fe20007810000 */
[--C-:B------:R-:W-:Y:S01]  /*3af0*/  FFMA.FTZ R9, R29, UR33, -R90.reuse ;  /* 0x000000211d097c23 */ /* 0x100fe2000801085a */
[----:B------:R-:W-:Y:S01]  /*3b00*/  ISETP.GT.AND P2, PT, R3, 0x69, !P2 ;  /* 0x000000690300780c */ /* 0x000fe20005744270 */
[--C-:B------:R-:W-:Y:S01]  /*3b10*/  FFMA.FTZ R26, R44, UR33, -R90.reuse ;  /* 0x000000212c1a7c23 */ /* 0x100fe2000801085a */
[----:B------:R-:W-:Y:S01]  /*3b20*/  FMNMX.FTZ R14, R30, R5, !PT ;  /* 0x000000051e0e7209 */ /* 0x000fe20007810000 */
[--C-:B------:R-:W-:Y:S01]  /*3b30*/  FFMA.FTZ R25, R45, UR33, -R90.reuse ;  /* 0x000000212d197c23 */ /* 0x100fe2000801085a */
[----:B------:R-:W-:Y:S01]  /*3b40*/  ISETP.LT.OR P2, PT, R2, 0x6a, P2 ;  /* 0x0000006a0200780c */ /* 0x000fe20001741670 */
[----:B------:R-:W0:Y:S01]  /*3b50*/  MUFU.EX2 R7, R7 ;  /* 0x0000000700077308 */ /* 0x000e220000000800 */
        /* <DEDUP_REMOVED lines=11> */
[----:B------:R-:W1:Y:S01]  /*3c10*/  MUFU.EX2 R10, R10 ;  /* 0x0000000a000a7308 */ /* 0x000e620000000800 */
[----:B------:R-:W-:Y:S01]  /*3c20*/  FMNMX.FTZ R20, R38, R5, !PT ;  /* 0x0000000526147209 */ /* 0x000fe20007810000 */
[--C-:B------:R-:W-:Y:S01]  /*3c30*/  FFMA.FTZ R13, R33, UR33, -R90.reuse ;  /* 0x00000021210d7c23 */ /* 0x100fe2000801085a */
[--C-:B------:R-:W-:Y:S01]  /*3c40*/  FFMA.FTZ R21, R41, UR33, -R90.reuse ;  /* 0x0000002129157c23 */ /* 0x100fe2000801085a */
[--C-:B------:R-:W-:Y:S01]  /*3c50*/  FFMA.FTZ R41, R72, UR33, -R90.reuse ;  /* 0x0000002148297c23 */ /* 0x100fe2000801085a */
[----:B------:R-:W-:Y:S01]  /*3c60*/  FMNMX.FTZ R5, R39, R20, !PT ;  /* 0x0000001427057209 */ /* 0x000fe20007810000 */
[--C-:B------:R-:W-:Y:S01]  /*3c70*/  FFMA.FTZ R15, R37, UR33, -R90.reuse ;  /* 0x00000021250f7c23 */ /* 0x100fe2000801085a */
[--C-:B------:R-:W-:Y:S01]  /*3c80*/  FFMA.FTZ R29, R49, UR33, -R90.reuse ;  /* 0x00000021311d7c23 */ /* 0x100fe2000801085a */
[----:B------:R-:W2:Y:S01]  /*3c90*/  MUFU.EX2 R9, R9 ;  /* 0x0000000900097308 */ /* 0x000ea20000000800 */
[----:B------:R-:W-:Y:S01]  /*3ca0*/  FMNMX.FTZ R20, R42, R5, !PT ;  /* 0x000000052a147209 */ /* 0x000fe20007810000 */
[--C-:B------:R-:W-:Y:S01]  /*3cb0*/  FFMA.FTZ R33, R57, UR33, -R90.reuse ;  /* 0x0000002139217c23 */ /* 0x100fe2000801085a */
[--C-:B------:R-:W-:Y:S01]  /*3cc0*/  FFMA.FTZ R37, R61, UR33, -R90.reuse ;  /* 0x000000213d257c23 */ /* 0x100fe2000801085a */
[--C-:B------:R-:W-:Y:S01]  /*3cd0*/  FFMA.FTZ R57, R77, UR33, -R90.reuse ;  /* 0x000000214d397c23 */ /* 0x100fe2000801085a */
[----:B------:R-:W-:Y:S01]  /*3ce0*/  FMNMX.FTZ R5, R43, R20, !PT ;  /* 0x000000142b057209 */ /* 0x000fe20007810000 */
[--C-:B------:R-:W-:Y:S01]  /*3cf0*/  FFMA.FTZ R49, R81, UR33, -R90.reuse ;  /* 0x0000002151317c23 */ /* 0x100fe2000801085a */
[----:B------:R-:W-:Y:S01]  /*3d00*/  FFMA.FTZ R61, R85, UR33, -R90 ;  /* 0x00000021553d7c23 */ /* 0x000fe2000801085a */
[----:B------:R3:W-:Y:S01]  /*3d10*/  MUFU.EX2 R3, R53 ;  /* 0x0000003500037308 */ /* 0x0007e20000000800 */
[----:B------:R-:W-:-:S04]  /*3d20*/  FMNMX.FTZ R20, R46, R5, !PT ;  /* 0x000000052e147209 */ /* 0x000fc80007810000 */
[----:B------:R-:W-:-:S03]  /*3d30*/  FMNMX.FTZ R5, R47, R20, !PT ;  /* 0x000000142f057209 */ /* 0x000fc60007810000 */
[----:B------:R-:W4:Y:S01]  /*3d40*/  MUFU.EX2 R12, R12 ;  /* 0x0000000c000c7308 */ /* 0x000f220000000800 */
[----:B------:R-:W-:Y:S01]  /*3d50*/  FMNMX.FTZ R20, R50, R5, !PT ;  /* 0x0000000532147209 */ /* 0x000fe20007810000 */
[----:B---3--:R-:W-:-:S03]  /*3d60*/  FFMA.FTZ R53, R69, UR33, -R90 ;  /* 0x0000002145357c23 */ /* 0x008fc6000801085a */
[----:B------:R-:W-:-:S03]  /*3d70*/  FMNMX.FTZ R5, R51, R20, !PT ;  /* 0x0000001433057209 */ /* 0x000fc60007810000 */
[----:B------:R-:W3:Y:S01]  /*3d80*/  MUFU.EX2 R13, R13 ;  /* 0x0000000d000d7308 */ /* 0x000ee20000000800 */
[----:B------:R-:W-:-:S04]  /*3d90*/  FMNMX.FTZ R20, R54, R5, !PT ;  /* 0x0000000536147209 */ /* 0x000fc80007810000 */
[----:B------:R-:W-:-:S03]  /*3da0*/  FMNMX.FTZ R5, R55, R20, !PT ;  /* 0x0000001437057209 */ /* 0x000fc60007810000 */
[----:B------:R-:W-:Y:S01]  /*3db0*/  MUFU.EX2 R14, R14 ;  /* 0x0000000e000e7308 */ /* 0x000fe20000000800 */
[----:B------:R-:W-:-:S04]  /*3dc0*/  FMNMX.FTZ R20, R58, R5, !PT ;  /* 0x000000053a147209 */ /* 0x000fc80007810000 */
[----:B------:R-:W-:Y:S01]  /*3dd0*/  FMNMX.FTZ R5, R59, R20, !PT ;  /* 0x000000143b057209 */ /* 0x000fe20007810000 */
[--C-:B------:R-:W-:Y:S01]  /*3de0*/  FFMA.FTZ R20, R48, UR33, -R90.reuse ;  /* 0x0000002130147c23 */ /* 0x100fe2000801085a */
[----:B------:R-:W-:Y:S01]  /*3df0*/  FFMA.FTZ R48, R73, UR33, -R90 ;  /* 0x0000002149307c23 */ /* 0x000fe2000801085a */
[----:B------:R-:W-:Y:S01]  /*3e00*/  MUFU.EX2 R15, R15 ;  /* 0x0000000f000f7308 */ /* 0x000fe20000000800 */
        /* <DEDUP_REMOVED lines=13> */
[----:B------:R-:W-:Y:S02]  /*3ee0*/  FFMA.FTZ R32, R56, UR33, -R90 ;  /* 0x0000002138207c23 */ /* 0x000fe4000801085a */
        /* <DEDUP_REMOVED lines=8> */
[----:B------:R-:W-:Y:S01]  /*3f70*/  FMNMX.FTZ R5, R87, R36, !PT ;  /* 0x0000002457057209 */ /* 0x000fe20007810000 */
[--C-:B------:R-:W-:Y:S02]  /*3f80*/  FFMA.FTZ R36, R64, UR33, -R90.reuse ;  /* 0x0000002140247c23 */ /* 0x100fe4000801085a */
[----:B------:R-:W-:Y:S02]  /*3f90*/  MUFU.EX2 R28, R28 ;  /* 0x0000001c001c7308 */ /* 0x000fe40000000800 */
[----:B------:R-:W5:Y:S06]  /*3fa0*/  SHFL.BFLY PT, R40, R5, 0x2, 0x1f ;  /* 0x0c401f0005287f89 */ /* 0x000f6c00000e0000 */
[----:B------:R-:W-:Y:S08]  /*3fb0*/  MUFU.EX2 R32, R32 ;  /* 0x0000002000207308 */ /* 0x000ff00000000800 */
[----:B------:R-:W-:Y:S08]  /*3fc0*/  MUFU.EX2 R33, R33 ;  /* 0x0000002100217308 */ /* 0x000ff00000000800 */
[----:B------:R-:W-:Y:S01]  /*3fd0*/  MUFU.EX2 R2, R2 ;  /* 0x0000000200027308 */ /* 0x000fe20000000800 */
[----:B-----5:R-:W-:Y:S01]  /*3fe0*/  FMNMX.FTZ R11, R5, R40, !PT ;  /* 0x00000028050b7209 */ /* 0x020fe20007810000 */
[----:B------:R-:W-:-:S04]  /*3ff0*/  FFMA.FTZ R40, R80, UR33, -R90 ;  /* 0x0000002150287c23 */ /* 0x000fc8000801085a */
[----:B------:R-:W5:Y:S02]  /*4000*/  SHFL.BFLY PT, R56, R11, 0x1, 0x1f ;  /* 0x0c201f000b387f89 */ /* 0x000f6400000e0000 */
[----:B------:R-:W-:Y:S08]  /*4010*/  MUFU.EX2 R37, R37 ;  /* 0x0000002500257308 */ /* 0x000ff00000000800 */
[----:B------:R-:W-:Y:S08]  /*4020*/  MUFU.EX2 R36, R36 ;  /* 0x0000002400247308 */ /* 0x000ff00000000800 */
[----:B------:R-:W-:Y:S01]  /*4030*/  MUFU.EX2 R45, R45 ;  /* 0x0000002d002d7308 */ /* 0x000fe20000000800 */
[----:B-----5:R-:W-:-:S07]  /*4040*/  FMNMX.FTZ R5, R11, R56, !PT ;  /* 0x000000380b057209 */ /* 0x020fce0007810000 */
[----:B------:R-:W-:Y:S01]  /*4050*/  MUFU.EX2 R44, R44 ;  /* 0x0000002c002c7308 */ /* 0x000fe20000000800 */
[----:B------:R-:W-:Y:S01]  /*4060*/  FFMA.FTZ R56, R84, UR33, -R90 ;  /* 0x0000002154387c23 */ /* 0x000fe2000801085a */
[C---:B------:R-:W-:Y:S01]  /*4070*/  FSETP.NEU.FTZ.AND P2, PT, R5.reuse, -INF , PT ;  /* 0xff8000000500780b */ /* 0x040fe20003f5d000 */
[----:B------:R-:W-:-:S05]  /*4080*/  FMUL.FTZ R60, R5, UR33 ;  /* 0x00000021053c7c20 */ /* 0x000fca0008410000 */
[----:B------:R-:W-:Y:S01]  /*4090*/  MUFU.EX2 R53, R53 ;  /* 0x0000003500357308 */ /* 0x000fe20000000800 */
[----:B------:R-:W-:Y:S02]  /*40a0*/  FSEL R60, R60, RZ, P2 ;  /* 0x000000ff3c3c7208 */ /* 0x000fe40001000000 */
[----:B------:R-:W-:-:S03]  /*40b0*/  PLOP3.LUT P2, PT, PT, PT, UP1, 0x40, 0x0 ;  /* 0x000000000000781c */ /* 0x000fc60003f4e818 */
[--C-:B------:R-:W-:Y:S01]  /*40c0*/  FFMA.FTZ R11, R4, UR33, -R60.reuse ;  /* 0x00000021040b7c23 */ /* 0x100fe2000801083c */
        /* <DEDUP_REMOVED lines=10> */
[----:B0-----:R-:W-:Y:S01]  /*4170*/  FADD.FTZ R55, R8, R7 ;  /* 0x0000000708377221 */ /* 0x001fe20000010000 */
[--C-:B------:R-:W-:Y:S01]  /*4180*/  FFMA.FTZ R30, R38, UR33, -R60.reuse ;  /* 0x00000021261e7c23 */ /* 0x100fe2000801083c */
[----:B------:R-:W0:Y:S01]  /*4190*/  MUFU.EX2 R11, R11 ;  /* 0x0000000b000b7308 */ /* 0x000e220000000800 */
[--C-:B------:R-:W-:Y:S01]  /*41a0*/  FFMA.FTZ R38, R54, UR33, -R60.reuse ;  /* 0x0000002136267c23 */ /* 0x100fe2000801083c */
[----:B-1----:R-:W-:Y:S01]  /*41b0*/  FADD.FTZ R54, R10, R55 ;  /* 0x000000370a367221 */ /* 0x002fe20000010000 */
[--C-:B-----5:R-:W-:Y:S01]  /*41c0*/  FFMA.FTZ R64, R46, UR33, -R60.reuse ;  /* 0x000000212e407c23 */ /* 0x120fe2000801083c */
[--C-:B------:R-:W-:Y:S01]  /*41d0*/  FFMA.FTZ R46, R58, UR33, -R60.reuse ;  /* 0x000000213a2e7c23 */ /* 0x100fe2000801083c */
[----:B------:R-:W-:Y:S01]  /*41e0*/  FFMA.FTZ R34, R51, UR33, -R60 ;  /* 0x0000002133227c23 */ /* 0x000fe2000801083c */
[C---:B--2---:R-:W-:Y:S01]  /*41f0*/  FADD.FTZ R55, R9.reuse, R54 ;  /* 0x0000003609377221 */ /* 0x044fe20000010000 */
[----:B------:R-:W-:Y:S01]  /*4200*/  F2FP.F16.F32.PACK_AB R10, R9, R10 ;  /* 0x0000000a090a723e */ /* 0x000fe200000000ff */
[----:B------:R1:W2:Y:S01]  /*4210*/  MUFU.EX2 R69, R65 ;  /* 0x0000004100457308 */ /* 0x0002a20000000800 */
[----:B------:R-:W-:Y:S01]  /*4220*/  F2FP.F16.F32.PACK_AB R8, R7, R8 ;  /* 0x000000080708723e */ /* 0x000fe200000000ff */
[----:B----4-:R-:W-:Y:S01]  /*4230*/  FADD.FTZ R58, R12, R55 ;  /* 0x000000370c3a7221 */ /* 0x010fe20000010000 */
[----:B---3--:R-:W-:Y:S01]  /*4240*/  F2FP.F16.F32.PACK_AB R12, R13, R12 ;  /* 0x0000000c0d0c723e */ /* 0x008fe200000000ff */
[--C-:B------:R-:W-:Y:S01]  /*4250*/  FFMA.FTZ R51, R63, UR33, -R60.reuse ;  /* 0x000000213f337c23 */ /* 0x100fe2000801083c */
[--C-:B------:R-:W-:Y:S01]  /*4260*/  FFMA.FTZ R7, R66, UR33, -R60.reuse ;  /* 0x0000002142077c23 */ /* 0x100fe2000801083c */
[--C-:B------:R-:W-:Y:S01]  /*4270*/  FFMA.FTZ R70, R70, UR33, -R60.reuse ;  /* 0x0000002146467c23 */ /* 0x100fe2000801083c */
[----:B------:R-:W-:Y:S01]  /*4280*/  FFMA.FTZ R71, R71, UR33, -R60 ;  /* 0x0000002147477c23 */ /* 0x000fe2000801083c */
[----:B------:R3:W4:Y:S01]  /*4290*/  MUFU.EX2 R72, R31 ;  /* 0x0000001f00487308 */ /* 0x0007220000000800 */
[----:B0-----:R-:W-:Y:S01]  /*42a0*/  FADD.FTZ R54, R11, R68 ;  /* 0x000000440b367221 */ /* 0x001fe20000010000 */
[--C-:B-1----:R-:W-:Y:S01]  /*42b0*/  FFMA.FTZ R65, R47, UR33, -R60.reuse ;  /* 0x000000212f417c23 */ /* 0x102fe2000801083c */
[----:B------:R-:W-:Y:S01]  /*42c0*/  FFMA.FTZ R47, R59, UR33, -R60 ;  /* 0x000000213b2f7c23 */ /* 0x000fe2000801083c */
[----:B------:R-:W-:Y:S01]  /*42d0*/  FADD.FTZ R59, R13, R58 ;  /* 0x0000003a0d3b7221 */ /* 0x000fe20000010000 */
[----:B------:R-:W-:Y:S01]  /*42e0*/  F2FP.F16.F32.PACK_AB R9, R68, R11 ;  /* 0x0000000b4409723e */ /* 0x000fe200000000ff */
[--C-:B------:R-:W-:Y:S01]  /*42f0*/  FFMA.FTZ R74, R74, UR33, -R60.reuse ;  /* 0x000000214a4a7c23 */ /* 0x100fe2000801083c */
[----:B------:R-:W-:Y:S01]  /*4300*/  FFMA.FTZ R75, R75, UR33, -R60 ;  /* 0x000000214b4b7c23 */ /* 0x000fe2000801083c */
[----:B------:R-:W0:Y:S01]  /*4310*/  MUFU.EX2 R4, R4 ;  /* 0x0000000400047308 */ /* 0x000e220000000800 */
[----:B--2---:R-:W-:Y:S01]  /*4320*/  FADD.FTZ R55, R69, R54 ;  /* 0x0000003645377221 */ /* 0x004fe20000010000 */
[--C-:B---3--:R-:W-:Y:S01]  /*4330*/  FFMA.FTZ R31, R50, UR33, -R60.reuse ;  /* 0x00000021321f7c23 */ /* 0x108fe2000801083c */
[--C-:B------:R-:W-:Y:S01]  /*4340*/  FFMA.FTZ R50, R62, UR33, -R60.reuse ;  /* 0x000000213e327c23 */ /* 0x100fe2000801083c */
[----:B------:R-:W-:Y:S01]  /*4350*/  FADD.FTZ R62, R14, R59 ;  /* 0x0000003b0e3e7221 */ /* 0x000fe20000010000 */
[----:B------:R-:W-:Y:S01]  /*4360*/  F2FP.F16.F32.PACK_AB R14, R15, R14 ;  /* 0x0000000e0f0e723e */ /* 0x000fe200000000ff */
[--C-:B------:R-:W-:Y:S01]  /*4370*/  FFMA.FTZ R54, R67, UR33, -R60.reuse ;  /* 0x0000002143367c23 */ /* 0x100fe2000801083c */
[----:B------:R-:W-:Y:S01]  /*4380*/  FFMA.FTZ R78, R78, UR33, -R60 ;  /* 0x000000214e4e7c23 */ /* 0x000fe2000801083c */
[----:B------:R-:W1:Y:S01]  /*4390*/  MUFU.EX2 R27, R27 ;  /* 0x0000001b001b7308 */ /* 0x000e620000000800 */
[C---:B----4-:R-:W-:Y:S01]  /*43a0*/  FADD.FTZ R55, R72.reuse, R55 ;  /* 0x0000003748377221 */ /* 0x050fe20000010000 */
[----:B------:R-:W-:Y:S01]  /*43b0*/  FADD.FTZ R59, R15, R62 ;  /* 0x0000003e0f3b7221 */ /* 0x000fe20000010000 */
[----:B------:R-:W-:Y:S01]  /*43c0*/  F2FP.F16.F32.PACK_AB R11, R72, R69 ;  /* 0x00000045480b723e */ /* 0x000fe200000000ff */
[--C-:B------:R-:W-:Y:S01]  /*43d0*/  FFMA.FTZ R79, R79, UR33, -R60.reuse ;  /* 0x000000214f4f7c23 */ /* 0x100fe2000801083c */
[--C-:B------:R-:W-:Y:S01]  /*43e0*/  FFMA.FTZ R82, R82, UR33, -R60.reuse ;  /* 0x0000002152527c23 */ /* 0x100fe2000801083c */
[----:B------:R-:W-:Y:S01]  /*43f0*/  FADD.FTZ R62, R24, R59 ;  /* 0x0000003b183e7221 */ /* 0x000fe20000010000 */
[--C-:B------:R-:W-:Y:S01]  /*4400*/  FFMA.FTZ R83, R83, UR33, -R60.reuse ;  /* 0x0000002153537c23 */ /* 0x100fe2000801083c */
[----:B------:R-:W2:Y:S01]  /*4410*/  MUFU.EX2 R30, R30 ;  /* 0x0000001e001e7308 */ /* 0x000ea20000000800 */
[----:B0-----:R-:W-:Y:S01]  /*4420*/  FADD.FTZ R58, R4, R55 ;  /* 0x00000037043a7221 */ /* 0x001fe20000010000 */
[----:B------:R0:W-:Y:S01]  /*4430*/  STSM.16.M88.4 [R17+0x21800], R8 ;  /* 0x0218000811007844 */ /* 0x0001e20000000200 */
[--C-:B------:R-:W-:Y:S01]  /*4440*/  FFMA.FTZ R86, R86, UR33, -R60.reuse ;  /* 0x0000002156567c23 */ /* 0x100fe2000801083c */
[----:B------:R-:W-:Y:S01]  /*4450*/  FFMA.FTZ R60, R87, UR33, -R60 ;  /* 0x00000021573c7c23 */ /* 0x000fe2000801083c */
[----:B------:R-:W-:-:S03]  /*4460*/  F2FP.F16.F32.PACK_AB R24, R21, R24 ;  /* 0x000000181518723e */ /* 0x000fc600000000ff */
[----:B------:R-:W3:Y:S01]  /*4470*/  MUFU.EX2 R35, R35 ;  /* 0x0000002300237308 */ /* 0x000ee20000000800 */
[----:B-1----:R-:W-:-:S07]  /*4480*/  FADD.FTZ R55, R27, R58 ;  /* 0x0000003a1b377221 */ /* 0x002fce0000010000 */
[----:B------:R-:W1:Y:S01]  /*4490*/  MUFU.EX2 R39, R39 ;  /* 0x0000002700277308 */ /* 0x000e620000000800 */
[----:B--2---:R-:W-:Y:S01]  /*44a0*/  FADD.FTZ R58, R30, R55 ;  /* 0x000000371e3a7221 */ /* 0x004fe20000010000 */
[----:B------:R-:W-:Y:S01]  /*44b0*/  FADD.FTZ R55, R21, R62 ;  /* 0x0000003e15377221 */ /* 0x000fe20000010000 */
[----:B0-----:R-:W-:-:S03]  /*44c0*/  F2FP.F16.F32.PACK_AB R10, R3, R28 ;  /* 0x0000001c030a723e */ /* 0x001fc600000000ff */
[----:B------:R-:W-:Y:S01]  /*44d0*/  FADD.FTZ R62, R26, R55 ;  /* 0x000000371a3e7221 */ /* 0x000fe20000010000 */
[----:B------:R-:W-:Y:S01]  /*44e0*/  F2FP.F16.F32.PACK_AB R26, R25, R26 ;  /* 0x0000001a191a723e */ /* 0x000fe200000000ff */
[----:B------:R-:W0:Y:S01]  /*44f0*/  MUFU.EX2 R42, R42 ;  /* 0x0000002a002a7308 */ /* 0x000e220000000800 */
[----:B---3--:R-:W-:Y:S01]  /*4500*/  FADD.FTZ R58, R35, R58 ;  /* 0x0000003a233a7221 */ /* 0x008fe20000010000 */
[----:B------:R-:W-:-:S04]  /*4510*/  FADD.FTZ R59, R25, R62 ;  /* 0x0000003e193b7221 */ /* 0x000fc80000010000 */
[----:B------:R-:W-:Y:S02]  /*4520*/  FADD.FTZ R62, R20, R59 ;  /* 0x0000003b143e7221 */ /* 0x000fe40000010000 */
[----:B------:R-:W2:Y:S01]  /*4530*/  MUFU.EX2 R64, R64 ;  /* 0x0000004000407308 */ /* 0x000ea20000000800 */
[----:B-1----:R-:W-:-:S07]  /*4540*/  FADD.FTZ R55, R39, R58 ;  /* 0x0000003a27377221 */ /* 0x002fce0000010000 */
[----:B------:R-:W1:Y:S01]  /*4550*/  MUFU.EX2 R65, R65 ;  /* 0x0000004100417308 */ /* 0x000e620000000800 */
[C---:B0-----:R-:W-:Y:S01]  /*4560*/  FADD.FTZ R55, R42.reuse, R55 ;  /* 0x000000372a377221 */ /* 0x041fe20000010000 */
[----:B------:R-:W-:-:S06]  /*4570*/  F2FP.F16.F32.PACK_AB R25, R42, R39 ;  /* 0x000000272a19723e */ /* 0x000fcc00000000ff */
[----:B------:R-:W0:Y:S01]  /*4580*/  MUFU.EX2 R31, R31 ;  /* 0x0000001f001f7308 */ /* 0x000e220000000800 */
[----:B--2---:R-:W-:Y:S01]  /*4590*/  FADD.FTZ R58, R64, R55 ;  /* 0x00000037403a7221 */ /* 0x004fe20000010000 */
[----:B------:R-:W-:-:S04]  /*45a0*/  FADD.FTZ R55, R29, R62 ;  /* 0x0000003e1d377221 */ /* 0x000fc80000010000 */
[----:B------:R-:W-:Y:S01]  /*45b0*/  FADD.FTZ R62, R28, R55 ;  /* 0x000000371c3e7221 */ /* 0x000fe20000010000 */
[----:B------:R-:W-:Y:S01]  /*45c0*/  F2FP.F16.F32.PACK_AB R28, R33, R32 ;  /* 0x00000020211c723e */ /* 0x000fe200000000ff */
[----:B------:R-:W2:Y:S01]  /*45d0*/  MUFU.EX2 R34, R34 ;  /* 0x0000002200227308 */ /* 0x000ea20000000800 */
[----:B-1----:R-:W-:Y:S01]  /*45e0*/  FADD.FTZ R58, R65, R58 ;  /* 0x0000003a413a7221 */ /* 0x002fe20000010000 */
[----:B------:R-:W-:-:S04]  /*45f0*/  FADD.FTZ R15, R3, R62 ;  /* 0x0000003e030f7221 */ /* 0x000fc80000010000 */
[----:B------:R-:W-:Y:S01]  /*4600*/  FADD.FTZ R8, R32, R15 ;  /* 0x0000000f20087221 */ /* 0x000fe20000010000 */
[----:B------:R-:W-:Y:S01]  /*4610*/  F2FP.F16.F32.PACK_AB R15, R35, R30 ;  /* 0x0000001e230f723e */ /* 0x000fe200000000ff */
[----:B------:R-:W1:Y:S01]  /*4620*/  MUFU.EX2 R38, R38 ;  /* 0x0000002600267308 */ /* 0x000e620000000800 */
[----:B0-----:R-:W-:Y:S01]  /*4630*/  FADD.FTZ R13, R31, R58 ;  /* 0x0000003a1f0d7221 */ /* 0x001fe20000010000 */
[----:B------:R-:W-:Y:S01]  /*4640*/  FADD.FTZ R11, R33, R8 ;  /* 0x00000008210b7221 */ /* 0x000fe20000010000 */
[----:B------:R-:W-:-:S03]  /*4650*/  F2FP.F16.F32.PACK_AB R30, R37, R2 ;  /* 0x00000002251e723e */ /* 0x000fc600000000ff */
[----:B------:R-:W-:Y:S02]  /*4660*/  FADD.FTZ R8, R2, R11 ;  /* 0x0000000b02087221 */ /* 0x000fe40000010000 */
[----:B------:R-:W0:Y:S01]  /*4670*/  MUFU.EX2 R43, R43 ;  /* 0x0000002b002b7308 */ /* 0x000e220000000800 */
[----:B--2---:R-:W-:Y:S01]  /*4680*/  FADD.FTZ R9, R34, R13 ;  /* 0x0000000d22097221 */ /* 0x004fe20000010000 */
[----:B------:R-:W-:Y:S01]  /*4690*/  F2FP.F16.F32.PACK_AB R13, R27, R4 ;  /* 0x000000041b0d723e */ /* 0x000fe200000000ff */
[----:B------:R-:W-:Y:S01]  /*46a0*/  FADD.FTZ R11, R37, R8 ;  /* 0x00000008250b7221 */ /* 0x000fe20000010000 */
[----:B------:R-:W-:Y:S02]  /*46b0*/  F2FP.F16.F32.PACK_AB R8, R29, R20 ;  /* 0x000000141d08723e */ /* 0x000fe400000000ff */
[----:B------:R-:W-:Y:S01]  /*46c0*/  F2FP.F16.F32.PACK_AB R27, R65, R64 ;  /* 0x00000040411b723e */ /* 0x000fe200000000ff */
[----:B------:R-:W-:Y:S01]  /*46d0*/  FADD.FTZ R20, R36, R11 ;  /* 0x0000000b24147221 */ /* 0x000fe20000010000 */
[----:B------:R-:W2:Y:S01]  /*46e0*/  MUFU.EX2 R46, R46 ;  /* 0x0000002e002e7308 */ /* 0x000ea20000000800 */
[----:B-1----:R-:W-:Y:S01]  /*46f0*/  FADD.FTZ R4, R38, R9 ;  /* 0x0000000926047221 */ /* 0x002fe20000010000 */
[----:B------:R1:W-:Y:S01]  /*4700*/  STSM.16.M88.4 [R23], R12 ;  /* 0x0000000c17007844 */ /* 0x0003e20000000200 */
[----:B------:R-:W-:-:S03]  /*4710*/  FADD.FTZ R3, R45, R20 ;  /* 0x000000142d037221 */ /* 0x000fc60000010000 */
[----:B------:R3:W-:Y:S01]  /*4720*/  STSM.16.M88.4 [R22], R24 ;  /* 0x0000001816007844 */ /* 0x0007e20000000200 */
[----:B------:R-:W-:Y:S01]  /*4730*/  FADD.FTZ R2, R44, R3 ;  /* 0x000000032c027221 */ /* 0x000fe20000010000 */
[----:B------:R-:W4:Y:S01]  /*4740*/  MUFU.EX2 R47, R47 ;  /* 0x0000002f002f7308 */ /* 0x000f220000000800 */
[C---:B0-----:R-:W-:Y:S01]  /*4750*/  FADD.FTZ R9, R43.reuse, R4 ;  /* 0x000000042b097221 */ /* 0x041fe20000010000 */
[----:B------:R-:W-:-:S06]  /*4760*/  F2FP.F16.F32.PACK_AB R11, R43, R38 ;  /* 0x000000262b0b723e */ /* 0x000fcc00000000ff */
[----:B------:R-:W0:Y:S01]  /*4770*/  MUFU.EX2 R50, R50 ;  /* 0x0000003200327308 */ /* 0x000e220000000800 */
[----:B--2---:R-:W-:Y:S01]  /*4780*/  FADD.FTZ R4, R46, R9 ;  /* 0x000000092e047221 */ /* 0x004fe20000010000 */
[----:B-1----:R-:W-:Y:S02]  /*4790*/  F2FP.F16.F32.PACK_AB R12, R45, R36 ;  /* 0x000000242d0c723e */ /* 0x002fe400000000ff */
[----:B------:R-:W-:-:S04]  /*47a0*/  F2FP.F16.F32.PACK_AB R14, R53, R44 ;  /* 0x0000002c350e723e */ /* 0x000fc800000000ff */
[----:B------:R-:W1:Y:S01]  /*47b0*/  MUFU.EX2 R51, R51 ;  /* 0x0000003300337308 */ /* 0x000e620000000800 */
[C---:B----4-:R-:W-:Y:S01]  /*47c0*/  FADD.FTZ R9, R47.reuse, R4 ;  /* 0x000000042f097221 */ /* 0x050fe20000010000 */
[----:B------:R-:W-:-:S06]  /*47d0*/  F2FP.F16.F32.PACK_AB R29, R47, R46 ;  /* 0x0000002e2f1d723e */ /* 0x000fcc00000000ff */
[----:B------:R-:W2:Y:S01]  /*47e0*/  MUFU.EX2 R7, R7 ;  /* 0x0000000700077308 */ /* 0x000ea20000000800 */
[----:B0-----:R-:W-:Y:S01]  /*47f0*/  FADD.FTZ R4, R50, R9 ;  /* 0x0000000932047221 */ /* 0x001fe20000010000 */
[----:B------:R-:W-:-:S05]  /*4800*/  F2FP.F16.F32.PACK_AB R9, R34, R31 ;  /* 0x0000001f2209723e */ /* 0x000fca00000000ff */
[----:B------:R0:W-:Y:S01]  /*4810*/  STSM.16.M88.4 [R18], R8 ;  /* 0x0000000812007844 */ /* 0x0001e20000000200 */
[----:B------:R-:W4:Y:S01]  /*4820*/  MUFU.EX2 R54, R54 ;  /* 0x0000003600367308 */ /* 0x000f220000000800 */
[C---:B-1----:R-:W-:Y:S01]  /*4830*/  FADD.FTZ R4, R51.reuse, R4 ;  /* 0x0000000433047221 */ /* 0x042fe20000010000 */
[----:B------:R-:W-:-:S05]  /*4840*/  F2FP.F16.F32.PACK_AB R31, R51, R50 ;  /* 0x00000032331f723e */ /* 0x000fca00000000ff */
[----:B------:R1:W-:Y:S01]  /*4850*/  STSM.16.M88.4 [R17+0x27800], R28 ;  /* 0x0278001c11007844 */ /* 0x0003e20000000200 */
[----:B------:R-:W5:Y:S01]  /*4860*/  MUFU.EX2 R70, R70 ;  /* 0x0000004600467308 */ /* 0x000f620000000800 */
[----:B--2---:R-:W-:Y:S01]  /*4870*/  FADD.FTZ R3, R7, R4 ;  /* 0x0000000407037221 */ /* 0x004fe20000010000 */
[----:B------:R-:W-:-:S06]  /*4880*/  FADD.FTZ R4, R53, R2 ;  /* 0x0000000235047221 */ /* 0x000fcc0000010000 */
[----:B------:R-:W2:Y:S01]  /*4890*/  MUFU.EX2 R71, R71 ;  /* 0x0000004700477308 */ /* 0x000ea20000000800 */
[C---:B----4-:R-:W-:Y:S01]  /*48a0*/  FADD.FTZ R3, R54.reuse, R3 ;  /* 0x0000000336037221 */ /* 0x050fe20000010000 */
[----:B------:R-:W-:-:S06]  /*48b0*/  F2FP.F16.F32.PACK_AB R13, R54, R7 ;  /* 0x00000007360d723e */ /* 0x000fcc00000000ff */
[----:B------:R-:W4:Y:S01]  /*48c0*/  MUFU.EX2 R41, R41 ;  /* 0x0000002900297308 */ /* 0x000f220000000800 */
[----:B-----5:R-:W-:-:S07]  /*48d0*/  FADD.FTZ R2, R70, R3 ;  /* 0x0000000346027221 */ /* 0x020fce0000010000 */
[----:B------:R-:W3:Y:S01]  /*48e0*/  MUFU.EX2 R48, R48 ;  /* 0x0000003000307308 */ /* 0x000ee20000000800 */
[C---:B--2---:R-:W-:Y:S01]  /*48f0*/  F2FP.F16.F32.PACK_AB R15, R71.reuse, R70 ;  /* 0x00000046470f723e */ /* 0x044fe200000000ff */
[----:B------:R-:W-:-:S04]  /*4900*/  FADD.FTZ R7, R71, R2 ;  /* 0x0000000247077221 */ /* 0x000fc80000010000 */
[----:B------:R1:W-:Y:S02]  /*4910*/  STSM.16.M88.4 [R136], R12 ;  /* 0x0000000c88007844 */ /* 0x0003e40000000200 */
[----:B------:R-:W-:Y:S01]  /*4920*/  MUFU.EX2 R52, R52 ;  /* 0x0000003400347308 */ /* 0x000fe20000000800 */
[----:B----4-:R-:W-:-:S07]  /*4930*/  FADD.FTZ R21, R41, R4 ;  /* 0x0000000429157221 */ /* 0x010fce0000010000 */
[----:B------:R-:W2:Y:S01]  /*4940*/  MUFU.EX2 R57, R57 ;  /* 0x0000003900397308 */ /* 0x000ea20000000800 */
[C---:B---3--:R-:W-:Y:S01]  /*4950*/  F2FP.F16.F32.PACK_AB R24, R48.reuse, R41 ;  /* 0x000000293018723e */ /* 0x048fe200000000ff */
[----:B------:R-:W-:-:S06]  /*4960*/  FADD.FTZ R21, R48, R21 ;  /* 0x0000001530157221 */ /* 0x000fcc0000010000 */
[----:B------:R-:W3:Y:S08]  /*4970*/  MUFU.EX2 R74, R74 ;  /* 0x0000004a004a7308 */ /* 0x000ef00000000800 */
[----:B------:R-:W4:Y:S01]  /*4980*/  MUFU.EX2 R75, R75 ;  /* 0x0000004b004b7308 */ /* 0x000f220000000800 */
[----:B--2---:R-:W-:-:S07]  /*4990*/  F2FP.F16.F32.PACK_AB R26, R57, R52 ;  /* 0x00000034391a723e */ /* 0x004fce00000000ff */
[----:B------:R-:W2:Y:S01]  /*49a0*/  MUFU.EX2 R78, R78 ;  /* 0x0000004e004e7308 */ /* 0x000ea20000000800 */
[----:B---3--:R-:W-:-:S07]  /*49b0*/  FADD.FTZ R2, R74, R7 ;  /* 0x000000074a027221 */ /* 0x008fce0000010000 */
[----:B------:R-:W3:Y:S01]  /*49c0*/  MUFU.EX2 R79, R79 ;  /* 0x0000004f004f7308 */ /* 0x000ee20000000800 */
[C---:B----4-:R-:W-:Y:S01]  /*49d0*/  F2FP.F16.F32.PACK_AB R25, R75.reuse, R74 ;  /* 0x0000004a4b19723e */ /* 0x050fe200000000ff */
[----:B------:R-:W-:Y:S01]  /*49e0*/  FADD.FTZ R7, R75, R2 ;  /* 0x000000024b077221 */ /* 0x000fe20000010000 */
[----:B------:R-:W-:-:S05]  /*49f0*/  FADD.FTZ R2, R52, R21 ;  /* 0x0000001534027221 */ /* 0x000fca0000010000 */
[----:B------:R-:W-:Y:S01]  /*4a00*/  MUFU.EX2 R40, R40 ;  /* 0x0000002800287308 */ /* 0x000fe20000000800 */
[----:B--2---:R-:W-:Y:S01]  /*4a10*/  FADD.FTZ R4, R78, R7 ;  /* 0x000000074e047221 */ /* 0x004fe20000010000 */
[----:B------:R-:W-:Y:S01]  /*4a20*/  FADD.FTZ R7, R57, R2 ;  /* 0x0000000239077221 */ /* 0x000fe20000010000 */
[----:B------:R-:W-:-:S05]  /*4a30*/  VIADD R2, R88, 0xfffffffe ;  /* 0xfffffffe58027836 */ /* 0x000fca0000000000 */
[----:B------:R-:W0:Y:S01]  /*4a40*/  MUFU.EX2 R49, R49 ;  /* 0x0000003100317308 */ /* 0x000e220000000800 */
[C---:B---3--:R-:W-:Y:S01]  /*4a50*/  F2FP.F16.F32.PACK_AB R27, R79.reuse, R78 ;  /* 0x0000004e4f1b723e */ /* 0x048fe200000000ff */
[----:B------:R-:W-:-:S04]  /*4a60*/  FADD.FTZ R21, R79, R4 ;  /* 0x000000044f157221 */ /* 0x000fc80000010000 */
[----:B------:R1:W-:Y:S02]  /*4a70*/  STSM.16.M88.4 [R22+0x6000], R24 ;  /* 0x0060001816007844 */ /* 0x0003e40000000200 */
[----:B------:R-:W2:Y:S08]  /*4a80*/  MUFU.EX2 R56, R56 ;  /* 0x0000003800387308 */ /* 0x000eb00000000800 */
[----:B------:R-:W3:Y:S01]  /*4a90*/  MUFU.EX2 R61, R61 ;  /* 0x0000003d003d7308 */ /* 0x000ee20000000800 */
[----:B0-----:R-:W-:Y:S01]  /*4aa0*/  F2FP.F16.F32.PACK_AB R8, R49, R40 ;  /* 0x000000283108723e */ /* 0x001fe200000000ff */
[----:B------:R-:W-:-:S04]  /*4ab0*/  FADD.FTZ R40, R40, R7 ;  /* 0x0000000728287221 */ /* 0x000fc80000010000 */
[----:B------:R-:W-:Y:S02]  /*4ac0*/  FADD.FTZ R49, R49, R40 ;  /* 0x0000002831317221 */ /* 0x000fe40000010000 */
[----:B------:R-:W-:Y:S02]  /*4ad0*/  MUFU.EX2 R82, R82 ;  /* 0x0000005200527308 */ /* 0x000fe40000000800 */
[----:B--2---:R-:W-:-:S06]  /*4ae0*/  FADD.FTZ R4, R56, R49 ;  /* 0x0000003138047221 */ /* 0x004fcc0000010000 */
[----:B------:R-:W0:Y:S01]  /*4af0*/  MUFU.EX2 R83, R83 ;  /* 0x0000005300537308 */ /* 0x000e220000000800 */
[C---:B---3--:R-:W-:Y:S01]  /*4b00*/  F2FP.F16.F32.PACK_AB R10, R61.reuse, R56 ;  /* 0x000000383d0a723e */ /* 0x048fe200000000ff */
[----:B------:R-:W-:-:S06]  /*4b10*/  FADD.FTZ R4, R61, R4 ;  /* 0x000000043d047221 */ /* 0x000fcc0000010000 */
[----:B------:R-:W-:Y:S08]  /*4b20*/  MUFU.EX2 R86, R86 ;  /* 0x0000005600567308 */ /* 0x000ff00000000800 */
[----:B------:R-:W2:Y:S01]  /*4b30*/  MUFU.EX2 R3, R60 ;  /* 0x0000003c00037308 */ /* 0x000ea20000000800 */
[----:B0-----:R-:W-:Y:S01]  /*4b40*/  F2FP.F16.F32.PACK_AB R9, R83, R82 ;  /* 0x000000525309723e */ /* 0x001fe200000000ff */
[----:B------:R-:W-:-:S04]  /*4b50*/  FADD.FTZ R82, R82, R21 ;  /* 0x0000001552527221 */ /* 0x000fc80000010000 */
[----:B------:R-:W-:Y:S01]  /*4b60*/  FADD.FTZ R83, R83, R82 ;  /* 0x0000005253537221 */ /* 0x000fe20000010000 */
[----:B--2---:R-:W-:-:S03]  /*4b70*/  F2FP.F16.F32.PACK_AB R11, R3, R86 ;  /* 0x00000056030b723e */ /* 0x004fc600000000ff */
[----:B------:R-:W-:Y:S02]  /*4b80*/  FADD.FTZ R86, R86, R83 ;  /* 0x0000005356567221 */ /* 0x000fe40000010000 */
[----:B------:R1:W-:Y:S02]  /*4b90*/  STSM.16.M88.4 [R18+0x6000], R8 ;  /* 0x0060000812007844 */ /* 0x0003e40000000200 */
[----:B------:R-:W-:Y:S01]  /*4ba0*/  FADD.FTZ R3, R3, R86 ;  /* 0x0000005603037221 */ /* 0x000fe20000010000 */
[----:B------:R0:W-:Y:S06]  /*4bb0*/  MEMBAR.ALL.CTA ;  /* 0x0000000000007992 */ /* 0x0001ec0000008000 */
[----:B0-----:R-:W0:Y:S02]  /*4bc0*/  FENCE.VIEW.ASYNC.S ;  /* 0x00000000000073c6 */ /* 0x001e240000000000 */
[----:B0-----:R-:W-:Y:S01]  /*4bd0*/  NOP ;  /* 0x0000000000007918 */ /* 0x001fe20000000000 */
[----:B------:R-:W-:Y:S05]  /*4be0*/  @P2 BRA `(.L_x_10762) ;  /* 0x0000000000442947 */ /* 0x000fea0003800000 */
        /* <DEDUP_REMOVED lines=10> */
.L_x_10763:
[----:B------:R-:W-:-:S11]  /*4c90*/  UISETP.NE.AND UP2, UPT, UR7, 0x1, UPT ;  /* 0x000000010700788c */ /* 0x000fd6000bf45270 */
[----:B------:R-:W-:Y:S02]  /*4ca0*/  @UP2 ULDC.64 UR10, c[0x0][0x9e8] ;  /* 0x00027a00000a2ab9 */ /* 0x000fe40000000a00 */
[----:B------:R-:W-:-:S04]  /*4cb0*/  UIMAD.WIDE.U32 UR14, UR18, UR10, URZ ;  /* 0x0000000a120e72a5 */ /* 0x000fc8000f8e003f */
[----:B------:R-:W-:-:S12]  /*4cc0*/  @UP2 USHF.R.U32.HI UR18, URZ, UR11, UR15 ;  /* 0x0000000b3f122299 */ /* 0x000fd8000801160f */
.L_x_10764:
[----:B------:R-:W-:-:S04]  /*4cd0*/  UIMAD UR7, UR18, UR7, UR7 ;  /* 0x00000007120772a4 */ /* 0x000fc8000f8e0207 */
[----:B------:R-:W-:-:S04]  /*4ce0*/  UISETP.LT.AND UP2, UPT, UR6, UR7, UPT ;  /* 0x000000070600728c */ /* 0x000fc8000bf41270 */
[----:B------:R-:W-:-:S12]  /*4cf0*/  USEL UR6, UR6, UR7, UP2 ;  /* 0x0000000706067287 */ /* 0x000fd80009000000 */
.L_x_10762:
        /* <DEDUP_REMOVED lines=31> */
[----:B------:R-:W-:Y:S01]  /*4ef0*/  IMAD.MOV.U32 R135, RZ, RZ, RZ ;  /* 0x000000ffff877224 */ /* 0x000fe200078e00ff */
[----:B------:R-:W-:Y:S01]  /*4f00*/  ULDC UR34, c[0x0][0x9e4] ;  /* 0x0002790000227ab9 */ /* 0x000fe20000000800 */
[----:B------:R-:W-:Y:S01]  /*4f10*/  ULDC UR35, c[0x0][0x9dc] ;  /* 0x0002770000237ab9 */ /* 0x000fe20000000800 */
[----:B------:R-:W-:Y:S01]  /*4f20*/  ULDC UR33, c[0x0][0x988] ;  /* 0x0002620000217ab9 */ /* 0x000fe20000000800 */
[----:B------:R-:W-:-:S05]  /*4f30*/  ULDC UR52, c[0x0][0x9e0] ;  /* 0x0002780000347ab9 */ /* 0x000fca0000000800 */
.L_x_10782:
[----:B------:R-:W-:Y:S01]  /*4f40*/  UIADD3 UR54, UR45, 0x1, URZ ;  /* 0x000000012d367890 */ /* 0x000fe2000fffe03f */
[----:B------:R-:W-:-:S03]  /*4f50*/  ISETP.NE.AND P3, PT, RZ, UR37, PT ;  /* 0x00000025ff007c0c */ /* 0x000fc6000bf65270 */
[----:B------:R-:W-:-:S04]  /*4f60*/  UISETP.NE.AND UP2, UPT, UR54, 0x2, UPT ;  /* 0x000000023600788c */ /* 0x000fc8000bf45270 */
[----:B------:R-:W-:Y:S02]  /*4f70*/  USEL UR53, URZ, 0x1, UP2 ;  /* 0x000000013f357887 */ /* 0x000fe40009000000 */
[----:B------:R-:W-:Y:S02]  /*4f80*/  USEL UR54, UR54, URZ, UP2 ;  /* 0x0000003f36367287 */ /* 0x000fe40009000000 */
[----:B------:R-:W-:Y:S02]  /*4f90*/  ULOP3.LUT UR53, UR50, UR53, URZ, 0x3c, !UPT ;  /* 0x0000003532357292 */ /* 0x000fe4000f8e3c3f */
[----:B0-----:R-:W-:Y:S10]  /*4fa0*/  @P3 BRA `(.L_x_10766) ;  /* 0x00000000002c3947 */ /* 0x001ff40003800000 */
[----:B------:R-:W-:Y:S05]  /*4fb0*/  @!P0 BRA `(.L_x_10767) ;  /* 0x0000000000048947 */ /* 0x000fea0003800000 */
[----:B------:R-:W-:Y:S01]  /*4fc0*/  BPT.TRAP 0x1 ;  /* 0x000000040000795c */ /* 0x000fe20000300000 */
.L_x_10767:
[----:B------:R-:W-:Y:S01]  /*4fd0*/  ULEA UR6, UR54, UR42, 0x3 ;  /* 0x0000002a36067291 */ /* 0x000fe2000f8e183f */
[----:B------:R-:W-:-:S05]  /*4fe0*/  IMAD.U32 R6, RZ, RZ, UR53 ;  /* 0x00000035ff067e24 */ /* 0x000fca000f8e00ff */
[----:B------:R-:W-:-:S04]  /*4ff0*/  SHF.L.U32 R6, R6, 0x1f, RZ ;  /* 0x0000001f06067819 */ /* 0x000fc800000006ff */
[----:B------:R0:W2:Y:S01]  /*5000*/  SYNCS.PHASECHK.TRANS64.TRYWAIT P2, [UR6+0x2d830], R6 ;  /* 0x02d83006ff0075a7 */ /* 0x0000a20008040146 */
[----:B------:R-:W-:Y:S05]  /*5010*/  @!P0 BRA `(.L_x_10768) ;  /* 0x0000000000048947 */ /* 0x000fea0003800000 */
[----:B------:R-:W-:Y:S01]  /*5020*/  BPT.TRAP 0x1 ;  /* 0x000000040000795c */ /* 0x000fe20000300000 */
.L_x_10768:
[----:B--2---:R-:W-:Y:S05]  /*5030*/  @P2 BRA `(.L_x_10766) ;  /* 0x0000000000082947 */ /* 0x004fea0003800000 */
[----:B------:R-:W2:Y:S02]  /*5040*/  SYNCS.PHASECHK.TRANS64.TRYWAIT P2, [UR6+0x2d830], R6 ;  /* 0x02d83006ff0075a7 */ /* 0x000ea40008040146 */
[----:B--2---:R-:W-:Y:S05]  /*5050*/  @!P2 BRA `(.L_x_10769) ;  /* 0x000000f40038a947 */ /* 0x004fea0003800000 */
.L_x_10766:
[----:B--2---:R-:W2:Y:S01]  /*5060*/  S2R R7, SR_TID.X ;  /* 0x0000000000077919 */ /* 0x004ea20000002100 */
[----:B------:R-:W-:Y:S01]  /*5070*/  UIMAD UR6, UR54, 0x600, UR32 ;  /* 0x00000600360678a4 */ /* 0x000fe2000f8e0220 */
        /* <DEDUP_REMOVED lines=11> */
[----:B--2---:R-:W-:-:S05]  /*5130*/  SHF.R.U32.HI R7, RZ, 0x7, R7 ;  /* 0x00000007ff077819 */ /* 0x004fca0000011607 */
[----:B0-----:R-:W-:-:S05]  /*5140*/  VIADD R6, R7, 0x8 ;  /* 0x0000000807067836 */ /* 0x001fca0000000000 */
[----:B------:R0:W-:Y:S06]  /*5150*/  BAR.SYNC.DEFER_BLOCKING R6, 0x100 ;  /* 0x000400060000751d */ /* 0x0001ec0000010000 */
[----:B-1----:R-:W-:-:S06]  /*5160*/  WARPGROUP.ARRIVE ;  /* 0x00000000000079c5 */ /* 0x002fcc0000000000 */
        /* <DEDUP_REMOVED lines=20> */
.L_x_10771:
[----:B------:R-:W-:Y:S01]  /*52b0*/  ULEA UR6, UR45, UR42, 0x3 ;  /* 0x0000002a2d067291 */ /* 0x000fe2000f8e183f */
[----:B------:R-:W-:-:S05]  /*52c0*/  IMAD.U32 R6, RZ, RZ, UR50 ;  /* 0x00000032ff067e24 */ /* 0x000fca000f8e00ff */
[----:B------:R-:W-:-:S04]  /*52d0*/  SHF.L.U32 R6, R6, 0x1f, RZ ;  /* 0x0000001f06067819 */ /* 0x000fc800000006ff */
[----:B------:R0:W1:Y:S01]  /*52e0*/  SYNCS.PHASECHK.TRANS64.TRYWAIT P2, [UR6+0x2d850], R6 ;  /* 0x02d85006ff0075a7 */ /* 0x0000620008040146 */
[----:B------:R-:W-:Y:S05]  /*52f0*/  @!P0 BRA `(.L_x_10772) ;  /* 0x0000000000048947 */ /* 0x000fea0003800000 */
[----:B------:R-:W-:Y:S01]  /*5300*/  BPT.TRAP 0x1 ;  /* 0x000000040000795c */ /* 0x000fe20000300000 */
.L_x_10772:
[----:B-1----:R-:W-:Y:S05]  /*5310*/  @P2 BRA `(.L_x_10770) ;  /* 0x0000000000082947 */ /* 0x002fea0003800000 */
[----:B------:R-:W1:Y:S02]  /*5320*/  SYNCS.PHASECHK.TRANS64.TRYWAIT P2, [UR6+0x2d850], R6 ;  /* 0x02d85006ff0075a7 */ /* 0x000e640008040146 */
[----:B-1----:R-:W-:Y:S05]  /*5330*/  @!P2 BRA `(.L_x_10773) ;  /* 0x000000f00098a947 */ /* 0x002fea0003800000 */
.L_x_10770:
[----:B------:R-:W-:Y:S01]  /*5340*/  UIADD3 UR6, UR42, 0x400, URZ ;  /* 0x000004002a067890 */ /* 0x000fe2000fffe03f */
[----:B------:R-:W-:Y:S01]  /*5350*/  WARPGROUP.ARRIVE ;  /* 0x00000000000079c5 */ /* 0x000fe20000000000 */
[----:B------:R-:W-:-:S05]  /*5360*/  ULEA UR7, UR51, UR42, 0xd ;  /* 0x0000002a33077291 */ /* 0x000fca000f8e683f */
[----:B------:R-:W1:Y:S01]  /*5370*/  S2R R9, SR_TID.X ;  /* 0x0000000000097919 */ /* 0x000e620000002100 */
[----:B------:R-:W-:Y:S01]  /*5380*/  USHF.R.U32.HI UR6, URZ, 0x4, UR6 ;  /* 0x000000043f067899 */ /* 0x000fe20008011606 */
[----:B------:R-:W-:Y:S01]  /*5390*/  PLOP3.LUT P2, PT, PT, PT, UP0, 0x80, 0x0 ;  /* 0x000000000000781c */ /* 0x000fe20003f4f008 */
[----:B------:R-:W-:Y:S01]  /*53a0*/  UIADD3 UR7, UR7, 0x21800, URZ ;  /* 0x0002180007077890 */ /* 0x000fe2000fffe03f */
[----:B------:R-:W-:Y:S01]  /*53b0*/  PLOP3.LUT P3, PT, PT, PT, UP0, 0x80, 0x0 ;  /* 0x000000000000781c */ /* 0x000fe20003f6f008 */
[----:B------:R-:W-:Y:S01]  /*53c0*/  ULOP3.LUT UR6, UR6, 0x3fff, URZ, 0xc0, !UPT ;  /* 0x00003fff06067892 */ /* 0x000fe2000f8ec03f */
[----:B------:R-:W-:Y:S01]  /*53d0*/  VIADD R14, R137, UR41 ;  /* 0x00000029890e7c36 */ /* 0x000fe20008000000 */
[----:B------:R-:W-:Y:S01]  /*53e0*/  USHF.R.U32.HI UR7, URZ, 0x4, UR7 ;  /* 0x000000043f077899 */ /* 0x000fe20008011607 */
[----:B------:R-:W-:Y:S01]  /*53f0*/  IMAD.U32 R8, RZ, RZ, UR54 ;  /* 0x00000036ff087e24 */ /* 0x000fe2000f8e00ff */
[----:B------:R-:W-:Y:S01]  /*5400*/  ULOP3.LUT UR10, UR6, 0x2000000, URZ, 0xfc, !UPT ;  /* 0x02000000060a7892 */ /* 0x000fe2000f8efc3f */
[----:B------:R-:W2:Y:S01]  /*5410*/  LDC R143, c[0x0][0x288] ;  /* 0x0000a200ff8f7b82 */ /* 0x000ea20000000800 */
[----:B------:R-:W-:Y:S01]  /*5420*/  ULOP3.LUT UR6, UR7, 0x3fff, URZ, 0xc0, !UPT ;  /* 0x00003fff07067892 */ /* 0x000fe2000f8ec03f */
[----:B------:R-:W-:Y:S01]  /*5430*/  IMAD.SHL.U32 R13, R2, 0x80, RZ ;  /* 0x00000080020d7824 */ /* 0x000fe200078e00ff */
[----:B------:R-:W-:Y:S01]  /*5440*/  UIMAD UR7, UR45, 0x600, UR10 ;  /* 0x000006002d0778a4 */ /* 0x000fe2000f8e020a */
[----:B------:R-:W-:Y:S01]  /*5450*/  @!P1 LEA R8, R8, UR42, 0x3 ;  /* 0x0000002a08089c11 */ /* 0x000fe2000f8e18ff */
[----:B------:R-:W-:Y:S01]  /*5460*/  ULOP3.LUT UR6, UR6, 0x10000, URZ, 0xfc, !UPT ;  /* 0x0001000006067892 */ /* 0x000fe2000f8efc3f */
[----:B------:R-:W-:Y:S01]  /*5470*/  UMOV UR31, 0x80000020 ;  /* 0x80000020001f7882 */ /* 0x000fe20000000000 */
[----:B------:R-:W-:-:S02]  /*5480*/  UMOV UR29, 0x40000040 ;  /* 0x40000040001d7882 */ /* 0x000fc40000000000 */
[----:B------:R-:W-:Y:S01]  /*5490*/  @!P1 VIADD R8, R8, 0x2d840 ;  /* 0x0002d84008089836 */ /* 0x000fe20000000000 */
[----:B------:R-:W-:Y:S02]  /*54a0*/  UMOV UR30, UR7 ;  /* 0x00000007001e7c82 */ /* 0x000fe40008000000 */
[----:B------:R-:W-:Y:S02]  /*54b0*/  UMOV UR28, UR6 ;  /* 0x00000006001c7c82 */ /* 0x000fe40008000000 */
[----:B------:R-:W-:Y:S01]  /*54c0*/  HGMMA.64x96x16.F32 R88, gdesc[UR28].tnspB, R88, gsb0 ;  /* 0x416000001c5879f0 */ /* 0x000fe20008000858 */
[----:B------:R-:W-:Y:S01]  /*54d0*/  UIADD3 UR30, UR7, 0x40, URZ ;  /* 0x00000040071e7890 */ /* 0x000fe2000fffe03f */
[----:B------:R-:W-:Y:S01]  /*54e0*/  @!P1 PRMT R8, RZ, 0x654, R8 ;  /* 0x00000654ff089816 */ /* 0x000fe20000000008 */
[----:B------:R-:W-:Y:S01]  /*54f0*/  UIADD3 UR28, UR6, 0x2, URZ ;  /* 0x00000002061c7890 */ /* 0x000fe2000fffe03f */
[----:B------:R-:W-:Y:S01]  /*5500*/  UMOV UR31, 0x80000020 ;  /* 0x80000020001f7882 */ /* 0x000fe20000000000 */
[----:B------:R-:W-:Y:S01]  /*5510*/  UMOV UR29, 0x40000040 ;  /* 0x40000040001d7882 */ /* 0x000fe20000000000 */
[----:B-1----:R-:W-:-:S05]  /*5520*/  SHF.R.U32.HI R7, RZ, 0x7, R9 ;  /* 0x00000007ff077819 */ /* 0x002fca0000011609 */
[----:B------:R-:W-:Y:S01]  /*5530*/  VIADD R7, R7, 0x9 ;  /* 0x0000000907077836 */ /* 0x000fe20000000000 */
        /* <DEDUP_REMOVED lines=42> */
[----:B------:R-:W-:Y:S02]  /*57e0*/  @UP0 ULDC UR6, c[0x0][0x44c] ;  /* 0x0001130000060ab9 */ /* 0x000fe40000000800 */
[----:B0-----:R-:W-:Y:S01]  /*57f0*/  @P2 IMAD.HI.U32 R6, R14, UR6, RZ ;  /* 0x000000060e062c27 */ /* 0x001fe2000f8e00ff */
[----:B------:R-:W-:Y:S01]  /*5800*/  @UP0 ULDC UR6, c[0x0][0x450] ;  /* 0x0001140000060ab9 */ /* 0x000fe20000000800 */
[----:B------:R-:W-:-:S02]  /*5810*/  ISETP.GE.U32.AND P2, PT, R9, 0x180, PT ;  /* 0x000001800900780c */ /* 0x000fc40003f46070 */
[----:B------:R-:W-:Y:S02]  /*5820*/  IADD3 R9, -R13, 0x1, RZ ;  /* 0x000000010d097810 */ /* 0x000fe40007ffe1ff */
[----:B------:R-:W-:Y:S01]  /*5830*/  @P3 SHF.R.U32.HI R14, RZ, UR6, R6 ;  /* 0x00000006ff0e3c19 */ /* 0x000fe20008011606 */
[----:B------:R-:W-:Y:S01]  /*5840*/  ULOP3.LUT UR6, URZ, UR35, URZ, 0x33, !UPT ;  /* 0x000000233f067292 */ /* 0x000fe2000f8e333f */
[----:B------:R-:W0:Y:S01]  /*5850*/  LDC R6, c[0x0][0x2f0] ;  /* 0x0000bc00ff067b82 */ /* 0x000e220000000800 */
[----:B------:R-:W-:Y:S01]  /*5860*/  SEL R7, R7, 0x9, !P2 ;  /* 0x0000000907077807 */ /* 0x000fe20005000000 */
[----:B------:R-:W-:Y:S01]  /*5870*/  IMAD R9, R16, -0x2, R9 ;  /* 0xfffffffe10097824 */ /* 0x000fe200078e0209 */
[----:B------:R-:W1:Y:S01]  /*5880*/  SHFL.IDX PT, R15, R14, RZ, 0x1c1f ;  /* 0x001c1fff0e0f7589 */ /* 0x000e6200000e0000 */
[----:B------:R-:W-:Y:S01]  /*5890*/  PLOP3.LUT P2, PT, PT, PT, UP1, 0x40, 0x0 ;  /* 0x000000000000781c */ /* 0x000fe20003f4e818 */
[----:B------:R-:W-:Y:S02]  /*58a0*/  WARPGROUP.DEPBAR.LE gsb0, 0x0 ;  /* 0x00008000000079c5 */ /* 0x000fe40000010000 */
[----:B------:R-:W-:-:S06]  /*58b0*/  WARPGROUP.ARRIVE ;  /* 0x00000000000079c5 */ /* 0x000fcc0000000000 */
[----:B------:R-:W-:Y:S03]  /*58c0*/  HGMMA.64x96x16.F32 R88, gdesc[UR28].tnspB, R88, gsb0 ;  /* 0x416000001c5879f0 */ /* 0x000fe60008000858 */
[----:B------:R-:W-:Y:S02]  /*58d0*/  WARPGROUP.DEPBAR.LE gsb0, 0x0 ;  /* 0x00008000000079c5 */ /* 0x000fe40000010000 */
[----:B------:R3:W-:Y:S06]  /*58e0*/  BAR.ARV R7, 0x100 ;  /* 0x000400070000751d */ /* 0x0007ec0000002000 */
[----:B------:R0:W-:Y:S02]  /*58f0*/  @!P1 SYNCS.ARRIVE.TRANS64.RED.A1T0 RZ, [R8+URZ], RZ ;  /* 0x000000ff08ff99a7 */ /* 0x0001e4000810043f */
[----:B0-----:R-:W-:-:S04]  /*5900*/  IMAD R8, R6, UR43, R9 ;  /* 0x0000002b06087c24 */ /* 0x001fc8000f8e0209 */
[----:B--2---:R-:W-:-:S04]  /*5910*/  IMAD.IADD R8, R8, 0x1, -R143 ;  /* 0x0000000108087824 */ /* 0x004fc800078e0a8f */
[C---:B------:R-:W-:Y:S02]  /*5920*/  VIADD R12, R8.reuse, UR52 ;  /* 0x00000034080c7c36 */ /* 0x040fe40008000000 */
[----:B------:R-:W-:Y:S02]  /*5930*/  VIADD R11, R8, UR6 ;  /* 0x00000006080b7c36 */ /* 0x000fe40008000000 */
[C---:B-1----:R-:W-:Y:S02]  /*5940*/  IMAD.IADD R10, R15.reuse, 0x1, R12 ;  /* 0x000000010f0a7824 */ /* 0x042fe400078e020c */
[----:B---3--:R-:W-:Y:S01]  /*5950*/  IMAD.IADD R7, R15, 0x1, R11 ;  /* 0x000000010f077824 */ /* 0x008fe200078e020b */
        /* <DEDUP_REMOVED lines=14> */
.L_x_10776:
[----:B------:R-:W-:-:S05]  /*5a40*/  IMAD.U32 R15, RZ, RZ, UR34 ;  /* 0x00000022ff0f7e24 */ /* 0x000fca000f8e00ff */
[----:B------:R-:W-:-:S13]  /*5a50*/  ISETP.NE.AND P2, PT, R15, 0x1, PT ;  /* 0x000000010f00780c */ /* 0x000fda0003f45270 */
[----:B------:R-:W0:Y:S02]  /*5a60*/  @P2 LDC.64 R8, c[0x0][0x9e8] ;  /* 0x00027a00ff082b82 */ /* 0x000e240000000a00 */
[----:B0-----:R-:W-:-:S05]  /*5a70*/  @P2 IMAD.HI.U32 R8, R20, R8, RZ ;  /* 0x0000000814082227 */ /* 0x001fca00078e00ff */
[----:B------:R-:W-:-:S07]  /*5a80*/  @P2 SHF.R.U32.HI R20, RZ, R9, R8 ;  /* 0x00000009ff142219 */ /* 0x000fce0000011608 */
.L_x_10777:
[----:B------:R-:W-:Y:S05]  /*5a90*/  BSYNC B0 ;  /* 0x0000000000007941 */ /* 0x000fea0003800000 */
.L_x_10775:
[----:B------:R-:W-:-:S04]  /*5aa0*/  IMAD R9, R20, R15, -R13 ;  /* 0x0000000f14097224 */ /* 0x000fc800078e0a0d */
[----:B------:R-:W-:-:S05]  /*5ab0*/  IMAD R8, R16, -0x2, R9 ;  /* 0xfffffffe10087824 */ /* 0x000fca00078e0209 */
[----:B------:R-:W-:Y:S02]  /*5ac0*/  VIADDMNMX R10, R8, R15, R10, PT ;  /* 0x0000000f080a7246 */ /* 0x000fe4000380010a */
[----:B------:R-:W-:-:S07]  /*5ad0*/  VIMNMX R7, R7, R8, !PT ;  /* 0x0000000807077248 */ /* 0x000fce0007fe0100 */
.L_x_10774:
        /* <DEDUP_REMOVED lines=14> */
[C---:B------:R-:W-:Y:S01]  /*5bc0*/  ISETP.LT.OR P6, PT, R10.reuse, 0x9, P6 ;  /* 0x000000090a00780c */ /* 0x040fe200037c1670 */
        /* <DEDUP_REMOVED lines=100> */
.L_x_10780:
[----:B------:R-:W-:-:S05]  /*6210*/  IMAD.U32 R10, RZ, RZ, UR34 ;  /* 0x00000022ff0a7e24 */ /* 0x000fca000f8e00ff */
[----:B------:R-:W-:-:S13]  /*6220*/  ISETP.NE.AND P3, PT, R10, 0x1, PT ;  /* 0x000000010a00780c */ /* 0x000fda0003f65270 */
[----:B------:R-:W0:Y:S02]  /*6230*/  @P3 LDC.64 R8, c[0x0][0x9e8] ;  /* 0x00027a00ff083b82 */ /* 0x000e240000000a00 */
[----:B0-----:R-:W-:-:S05]  /*6240*/  @P3 IMAD.HI.U32 R8, R7, R8, RZ ;  /* 0x0000000807083227 */ /* 0x001fca00078e00ff */
[----:B------:R-:W-:-:S07]  /*6250*/  @P3 SHF.R.U32.HI R7, RZ, R9, R8 ;  /* 0x00000009ff073219 */ /* 0x000fce0000011608 */
.L_x_10781:
[----:B------:R-:W-:Y:S05]  /*6260*/  BSYNC B0 ;  /* 0x0000000000007941 */ /* 0x000fea0003800000 */
.L_x_10779:
[----:B------:R-:W-:-:S04]  /*6270*/  IMAD R7, R7, R10, -R13 ;  /* 0x0000000a07077224 */ /* 0x000fc800078e0a0d */
[----:B------:R-:W-:-:S05]  /*6280*/  IMAD R7, R16, -0x2, R7 ;  /* 0xfffffffe10077824 */ /* 0x000fca00078e0207 */
[----:B------:R-:W-:Y:S02]  /*6290*/  VIADDMNMX R12, R7, R10, R12, PT ;  /* 0x0000000a070c7246 */ /* 0x000fe4000380010c */
[----:B------:R-:W-:-:S07]  /*62a0*/  VIMNMX R11, R11, R7, !PT ;  /* 0x000000070b0b7248 */ /* 0x000fce0007fe0100 */
.L_x_10778:
[----:B------:R-:W-:Y:S01]  /*62b0*/  FMNMX.FTZ R8, R24, R0, !PT ;  /* 0x0000000018087209 */ /* 0x000fe20007810000 */
[----:B------:R-:W-:Y:S01]  /*62c0*/  UMOV UR50, UR53 ;  /* 0x0000003500327c82 */ /* 0x000fe20008000000 */
        /* <DEDUP_REMOVED lines=18> */
[C---:B------:R-:W-:Y:S02]  /*63f0*/  ISETP.GT.AND P5, PT, R11.reuse, RZ, P2 ;  /* 0x000000ff0b00720c */ /* 0x040fe400017a4270 */
[----:B------:R-:W-:Y:S02]  /*6400*/  FMNMX.FTZ R8, R44, R7, !PT ;  /* 0x000000072c087209 */ /* 0x000fe40007810000 */
        /* <DEDUP_REMOVED lines=10> */
[----:B------:R-:W-:Y:S02]  /*64b0*/  ISETP.LT.OR P3, PT, R12, 0x9, P3 ;  /* 0x000000090c00780c */ /* 0x000fe40001f61670 */
[----:B------:R-:W-:Y:S02]  /*64c0*/  FMNMX.FTZ R8, R56, R7, !PT ;  /* 0x0000000738087209 */ /* 0x000fe40007810000 */
[----:B------:R-:W-:Y:S02]  /*64d0*/  FSEL R27, R27, -INF , !P4 ;  /* 0xff8000001b1b7808 */ /* 0x000fe40006000000 */
[----:B------:R-:W-:Y:S02]  /*64e0*/  FMNMX.FTZ R7, R57, R8, !PT ;  /* 0x0000000839077209 */ /* 0x000fe40007810000 */
[----:B------:R-:W-:-:S02]  /*64f0*/  FMNMX.FTZ R20, R26, R5, !PT ;  /* 0x000000051a147209 */ /* 0x000fc40007810000 */
[----:B------:R-:W-:Y:S02]  /*6500*/  FMNMX.FTZ R8, R60, R7, !PT ;  /* 0x000000073c087209 */ /* 0x000fe40007810000 */
[----:B------:R-:W-:Y:S02]  /*6510*/  ISETP.GT.AND P4, PT, R11, 0x10, P2 ;  /* 0x000000100b00780c */ /* 0x000fe40001784270 */
[----:B------:R-:W-:Y:S02]  /*6520*/  FMNMX.FTZ R7, R61, R8, !PT ;  /* 0x000000083d077209 */ /* 0x000fe40007810000 */
[----:B------:R-:W-:Y:S02]  /*6530*/  FSEL R30, R30, -INF , !P3 ;  /* 0xff8000001e1e7808 */ /* 0x000fe40005800000 */
[----:B------:R-:W-:Y:S02]  /*6540*/  FMNMX.FTZ R8, R64, R7, !PT ;  /* 0x0000000740087209 */ /* 0x000fe40007810000 */
[----:B------:R-:W-:-:S02]  /*6550*/  FMNMX.FTZ R21, R27, R20, !PT ;  /* 0x000000141b157209 */ /* 0x000fc40007810000 */
        /* <DEDUP_REMOVED lines=21> */
[C---:B------:R-:W-:Y:S02]  /*66b0*/  ISETP.GT.AND P4, PT, R11.reuse, 0x28, P2 ;  /* 0x000000280b00780c */ /* 0x040fe40001784270 */
[----:B------:R-:W-:Y:S01]  /*66c0*/  FSEL R42, R42, -INF , !P3 ;  /* 0xff8000002a2a7808 */ /* 0x000fe20005800000 */
[----:B------:R-:W0:Y:S01]  /*66d0*/  SHFL.BFLY PT, R7, R8, 0x2, 0x1f ;  /* 0x0c401f0008077f89 */ /* 0x000e2200000e0000 */
[----:B------:R-:W-:-:S02]  /*66e0*/  ISETP.GT.AND P3, PT, R11, 0x29, P2 ;  /* 0x000000290b00780c */ /* 0x000fc40001764270 */
[C---:B------:R-:W-:Y:S02]  /*66f0*/  ISETP.LT.OR P4, PT, R12.reuse, 0x29, P4 ;  /* 0x000000290c00780c */ /* 0x040fe40002781670 */
[----:B------:R-:W-:Y:S02]  /*6700*/  ISETP.LT.OR P3, PT, R12, 0x2a, P3 ;  /* 0x0000002a0c00780c */ /* 0x000fe40001f61670 */
[----:B------:R-:W-:Y:S02]  /*6710*/  FSEL R46, R46, -INF , !P4 ;  /* 0xff8000002e2e7808 */ /* 0x000fe40006000000 */
[----:B------:R-:W-:Y:S02]  /*6720*/  ISETP.GT.AND P4, PT, R11, 0x30, P2 ;  /* 0x000000300b00780c */ /* 0x000fe40001784270 */
[----:B------:R-:W-:Y:S02]  /*6730*/  FSEL R47, R47, -INF , !P3 ;  /* 0xff8000002f2f7808 */ /* 0x000fe40005800000 */
[----:B------:R-:W-:-:S02]  /*6740*/  ISETP.GT.AND P3, PT, R11, 0x31, P2 ;  /* 0x000000310b00780c */ /* 0x000fc40001764270 */
[C---:B------:R-:W-:Y:S02]  /*6750*/  ISETP.LT.OR P4, PT, R12.reuse, 0x31, P4 ;  /* 0x000000310c00780c */ /* 0x040fe40002781670 */
[C---:B------:R-:W-:Y:S02]  /*6760*/  ISETP.GT.AND P5, PT, R11.reuse, 0x38, P2 ;  /* 0x000000380b00780c */ /* 0x040fe400017a4270 */
[----:B------:R-:W-:Y:S02]  /*6770*/  ISETP.LT.OR P3, PT, R12, 0x32, P3 ;  /* 0x000000320c00780c */ /* 0x000fe40001f61670 */
[----:B------:R-:W-:Y:S02]  /*6780*/  FSEL R50, R50, -INF , !P4 ;  /* 0xff80000032327808 */ /* 0x000fe40006000000 */
[----:B------:R-:W-:Y:S02]  /*6790*/  ISETP.GT.AND P4, PT, R11, 0x39, P2 ;  /* 0x000000390b00780c */ /* 0x000fe40001784270 */
[----:B0-----:R-:W-:-:S02]  /*67a0*/  FMNMX.FTZ R9, R8, R7, !PT ;  /* 0x0000000708097209 */ /* 0x001fc40007810000 */
[----:B------:R-:W-:Y:S02]  /*67b0*/  FSEL R51, R51, -INF , !P3 ;  /* 0xff80000033337808 */ /* 0x000fe40005800000 */
[C---:B------:R-:W-:Y:S01]  /*67c0*/  ISETP.LT.OR P5, PT, R12.reuse, 0x39, P5 ;  /* 0x000000390c00780c */ /* 0x040fe20002fa1670 */
[----:B------:R-:W0:Y:S01]  /*67d0*/  SHFL.BFLY PT, R10, R9, 0x1, 0x1f ;  /* 0x0c201f00090a7f89 */ /* 0x000e2200000e0000 */
[C---:B------:R-:W-:Y:S02]  /*67e0*/  ISETP.GT.AND P3, PT, R11.reuse, 0x40, P2 ;  /* 0x000000400b00780c */ /* 0x040fe40001764270 */
[----:B------:R-:W-:Y:S02]  /*67f0*/  ISETP.LT.OR P4, PT, R12, 0x3a, P4 ;  /* 0x0000003a0c00780c */ /* 0x000fe40002781670 */
[----:B------:R-:W-:Y:S02]  /*6800*/  FSEL R54, R54, -INF , !P5 ;  /* 0xff80000036367808 */ /* 0x000fe40006800000 */
[----:B------:R-:W-:-:S02]  /*6810*/  ISETP.GT.AND P5, PT, R11, 0x41, P2 ;  /* 0x000000410b00780c */ /* 0x000fc400017a4270 */
[----:B------:R-:W-:Y:S02]  /*6820*/  FSEL R55, R55, -INF , !P4 ;  /* 0xff80000037377808 */ /* 0x000fe40006000000 */
[C---:B------:R-:W-:Y:S02]  /*6830*/  ISETP.LT.OR P3, PT, R12.reuse, 0x41, P3 ;  /* 0x000000410c00780c */ /* 0x040fe40001f61670 */
[C---:B------:R-:W-:Y:S02]  /*6840*/  ISETP.GT.AND P4, PT, R11.reuse, 0x48, P2 ;  /* 0x000000480b00780c */ /* 0x040fe40001784270 */
[----:B------:R-:W-:Y:S02]  /*6850*/  ISETP.LT.OR P5, PT, R12, 0x42, P5 ;  /* 0x000000420c00780c */ /* 0x000fe40002fa1670 */
[----:B------:R-:W-:Y:S02]  /*6860*/  FSEL R58, R58, -INF , !P3 ;  /* 0xff8000003a3a7808 */ /* 0x000fe40005800000 */
[----:B------:R-:W-:-:S02]  /*6870*/  ISETP.GT.AND P3, PT, R11, 0x49, P2 ;  /* 0x000000490b00780c */ /* 0x000fc40001764270 */
[----:B------:R-:W-:Y:S02]  /*6880*/  FSEL R59, R59, -INF , !P5 ;  /* 0xff8000003b3b7808 */ /* 0x000fe40006800000 */
[C---:B------:R-:W-:Y:S02]  /*6890*/  ISETP.LT.OR P4, PT, R12.reuse, 0x49, P4 ;  /* 0x000000490c00780c */ /* 0x040fe40002781670 */
[----:B0-----:R-:W-:Y:S02]  /*68a0*/  FMNMX.FTZ R7, R9, R10, !PT ;  /* 0x0000000a09077209 */ /* 0x001fe40007810000 */
[----:B------:R-:W-:Y:S02]  /*68b0*/  ISETP.GT.AND P5, PT, R11, 0x50, P2 ;  /* 0x000000500b00780c */ /* 0x000fe400017a4270 */
[C---:B------:R-:W-:Y:S01]  /*68c0*/  FSETP.NEU.FTZ.AND P6, PT, R7.reuse, -INF , PT ;  /* 0xff8000000700780b */ /* 0x040fe20003fdd000 */
[----:B------:R-:W-:Y:S01]  /*68d0*/  FMUL.FTZ R10, R7, UR33 ;  /* 0x00000021070a7c20 */ /* 0x000fe20008410000 */
[----:B------:R-:W-:-:S02]  /*68e0*/  ISETP.LT.OR P3, PT, R12, 0x4a, P3 ;  /* 0x0000004a0c00780c */ /* 0x000fc40001f61670 */
[----:B------:R-:W-:Y:S02]  /*68f0*/  FSEL R62, R62, -INF , !P4 ;  /* 0xff8000003e3e7808 */ /* 0x000fe40006000000 */
[----:B------:R-:W-:Y:S02]  /*6900*/  FSEL R8, R10, RZ, P6 ;  /* 0x000000ff0a087208 */ /* 0x000fe40003000000 */
[----:B------:R-:W-:Y:S02]  /*6910*/  ISETP.GT.AND P4, PT, R11, 0x51, P2 ;  /* 0x000000510b00780c */ /* 0x000fe40001784270 */
        /* <DEDUP_REMOVED lines=12> */
[----:B------:R0:W-:Y:S01]  /*69e0*/  MUFU.EX2 R20, R33 ;  /* 0x0000002100147308 */ /* 0x0001e20000000800 */
[--C-:B------:R-:W-:Y:S01]  /*69f0*/  FFMA.FTZ R41, R41, UR33, -R8.reuse ;  /* 0x0000002129297c23 */ /* 0x100fe20008010808 */
[----:B------:R-:W-:Y:S01]  /*6a00*/  FMNMX.FTZ R25, R35, R24, !PT ;  /* 0x0000001823197209 */ /* 0x000fe20007810000 */
[--C-:B------:R-:W-:Y:S01]  /*6a10*/  FFMA.FTZ R45, R45, UR33, -R8.reuse ;  /* 0x000000212d2d7c23 */ /* 0x100fe20008010808 */
[----:B------:R-:W-:Y:S01]  /*6a20*/  ISETP.LT.OR P5, PT, R12, 0x51, P5 ;  /* 0x000000510c00780c */ /* 0x000fe20002fa1670 */
[--C-:B------:R-:W-:Y:S01]  /*6a30*/  FFMA.FTZ R53, R53, UR33, -R8.reuse ;  /* 0x0000002135357c23 */ /* 0x100fe20008010808 */
[----:B------:R-:W-:Y:S01]  /*6a40*/  FMNMX.FTZ R28, R38, R25, !PT ;  /* 0x00000019261c7209 */ /* 0x000fe20007810000 */
[--C-:B------:R-:W-:Y:S01]  /*6a50*/  FFMA.FTZ R25, R40, UR33, -R8.reuse ;  /* 0x0000002128197c23 */ /* 0x100fe20008010808 */
[----:B------:R1:W-:Y:S01]  /*6a60*/  MUFU.EX2 R24, R37 ;  /* 0x0000002500187308 */ /* 0x0003e20000000800 */
[----:B------:R-:W-:Y:S01]  /*6a70*/  ISETP.LT.OR P4, PT, R12, 0x52, P4 ;  /* 0x000000520c00780c */ /* 0x000fe20002781670 */
[--C-:B------:R-:W-:Y:S01]  /*6a80*/  FFMA.FTZ R49, R49, UR33, -R8.reuse ;  /* 0x0000002131317c23 */ /* 0x100fe20008010808 */
[----:B------:R-:W-:Y:S01]  /*6a90*/  FMNMX.FTZ R29, R39, R28, !PT ;  /* 0x0000001c271d7209 */ /* 0x000fe20007810000 */
[--C-:B------:R-:W-:Y:S01]  /*6aa0*/  FFMA.FTZ R57, R57, UR33, -R8.reuse ;  /* 0x0000002139397c23 */ /* 0x100fe20008010808 */
[----:B------:R-:W-:Y:S01]  /*6ab0*/  ISETP.GT.AND P3, PT, R11, 0x58, P2 ;  /* 0x000000580b00780c */ /* 0x000fe20001764270 */
[----:B------:R-:W-:Y:S01]  /*6ac0*/  FFMA.FTZ R64, R64, UR33, -R8 ;  /* 0x0000002140407c23 */ /* 0x000fe20008010808 */
[----:B------:R-:W-:Y:S01]  /*6ad0*/  FMNMX.FTZ R28, R42, R29, !PT ;  /* 0x0000001d2a1c7209 */ /* 0x000fe20007810000 */
[----:B------:R-:W-:Y:S01]  /*6ae0*/  MUFU.EX2 R9, R9 ;  /* 0x0000000900097308 */ /* 0x000fe20000000800 */
[----:B------:R-:W-:-:S02]  /*6af0*/  FSEL R66, R66, -INF , !P5 ;  /* 0xff80000042427808 */ /* 0x000fc40006800000 */
[----:B------:R-:W-:Y:S02]  /*6b00*/  FMNMX.FTZ R29, R43, R28, !PT ;  /* 0x0000001c2b1d7209 */ /* 0x000fe40007810000 */
[----:B------:R-:W-:Y:S02]  /*6b10*/  FSEL R67, R67, -INF , !P4 ;  /* 0xff80000043437808 */ /* 0x000fe40006000000 */
[----:B------:R-:W-:Y:S01]  /*6b20*/  FMNMX.FTZ R32, R46, R29, !PT ;  /* 0x0000001d2e207209 */ /* 0x000fe20007810000 */
[----:B------:R2:W-:Y:S01]  /*6b30*/  MUFU.EX2 R28, R41 ;  /* 0x00000029001c7308 */ /* 0x0005e20000000800 */
[----:B------:R-:W-:Y:S01]  /*6b40*/  ISETP.GT.AND P5, PT, R11, 0x59, P2 ;  /* 0x000000590b00780c */ /* 0x000fe200017a4270 */
[----:B------:R-:W-:Y:S01]  /*6b50*/  FFMA.FTZ R29, R44, UR33, -R8 ;  /* 0x000000212c1d7c23 */ /* 0x000fe20008010808 */
[----:B0-----:R-:W-:Y:S02]  /*6b60*/  FMNMX.FTZ R33, R47, R32, !PT ;  /* 0x000000202f217209 */ /* 0x001fe40007810000 */
[----:B------:R-:W-:-:S02]  /*6b70*/  ISETP.GT.AND P4, PT, R11, 0x60, P2 ;  /* 0x000000600b00780c */ /* 0x000fc40001784270 */
[----:B------:R-:W-:Y:S01]  /*6b80*/  FMNMX.FTZ R32, R50, R33, !PT ;  /* 0x0000002132207209 */ /* 0x000fe20007810000 */
[----:B------:R-:W-:Y:S01]  /*6b90*/  MUFU.EX2 R10, R10 ;  /* 0x0000000a000a7308 */ /* 0x000fe20000000800 */
[C---:B------:R-:W-:Y:S02]  /*6ba0*/  ISETP.LT.OR P3, PT, R12.reuse, 0x59, P3 ;  /* 0x000000590c00780c */ /* 0x040fe40001f61670 */
[----:B------:R-:W-:Y:S02]  /*6bb0*/  FMNMX.FTZ R33, R51, R32, !PT ;  /* 0x0000002033217209 */ /* 0x000fe40007810000 */
[----:B------:R-:W-:Y:S02]  /*6bc0*/  ISETP.LT.OR P5, PT, R12, 0x5a, P5 ;  /* 0x0000005a0c00780c */ /* 0x000fe40002fa1670 */
[----:B------:R-:W-:Y:S01]  /*6bd0*/  FMNMX.FTZ R36, R54, R33, !PT ;  /* 0x0000002136247209 */ /* 0x000fe20007810000 */
[----:B------:R-:W-:Y:S01]  /*6be0*/  MUFU.EX2 R32, R45 ;  /* 0x0000002d00207308 */ /* 0x000fe20000000800 */
[----:B------:R-:W-:Y:S01]  /*6bf0*/  FSEL R70, R70, -INF , !P3 ;  /* 0xff80000046467808 */ /* 0x000fe20005800000 */
[----:B------:R-:W-:Y:S01]  /*6c00*/  FFMA.FTZ R33, R48, UR33, -R8 ;  /* 0x0000002130217c23 */ /* 0x000fe20008010808 */
[----:B-1----:R-:W-:-:S02]  /*6c10*/  FMNMX.FTZ R37, R55, R36, !PT ;  /* 0x0000002437257209 */ /* 0x002fc40007810000 */
[----:B------:R-:W-:Y:S02]  /*6c20*/  ISETP.LT.OR P4, PT, R12, 0x61, P4 ;  /* 0x000000610c00780c */ /* 0x000fe40002781670 */
[----:B------:R-:W-:Y:S01]  /*6c30*/  FMNMX.FTZ R36, R58, R37, !PT ;  /* 0x000000253a247209 */ /* 0x000fe20007810000 */
[----:B------:R-:W-:Y:S01]  /*6c40*/  MUFU.EX2 R13, R13 ;  /* 0x0000000d000d7308 */ /* 0x000fe20000000800 */
[----:B------:R-:W-:Y:S02]  /*6c50*/  ISETP.GT.AND P3, PT, R11, 0x61, P2 ;  /* 0x000000610b00780c */ /* 0x000fe40001764270 */
[----:B------:R-:W-:Y:S02]  /*6c60*/  FMNMX.FTZ R37, R59, R36, !PT ;  /* 0x000000243b257209 */ /* 0x000fe40007810000 */
[----:B------:R-:W-:Y:S02]  /*6c70*/  FSEL R71, R71, -INF , !P5 ;  /* 0xff80000047477808 */ /* 0x000fe40006800000 */
[----:B------:R-:W-:Y:S01]  /*6c80*/  FMNMX.FTZ R40, R62, R37, !PT ;  /* 0x000000253e287209 */ /* 0x000fe20007810000 */
[----:B------:R0:W-:Y:S01]  /*6c90*/  MUFU.EX2 R36, R49 ;  /* 0x0000003100247308 */ /* 0x0001e20000000800 */
[----:B------:R-:W-:Y:S01]  /*6ca0*/  FSEL R74, R74, -INF , !P4 ;  /* 0xff8000004a4a7808 */ /* 0x000fe20006000000 */
[--C-:B------:R-:W-:Y:S01]  /*6cb0*/  FFMA.FTZ R37, R52, UR33, -R8.reuse ;  /* 0x0000002134257c23 */ /* 0x100fe20008010808 */
[----:B--2---:R-:W-:Y:S01]  /*6cc0*/  FMNMX.FTZ R41, R63, R40, !PT ;  /* 0x000000283f297209 */ /* 0x004fe20007810000 */
[--C-:B------:R-:W-:Y:S01]  /*6cd0*/  FFMA.FTZ R52, R68, UR33, -R8.reuse ;  /* 0x0000002144347c23 */ /* 0x100fe20008010808 */
[----:B------:R-:W-:Y:S01]  /*6ce0*/  ISETP.GT.AND P5, PT, R11, 0x68, P2 ;  /* 0x000000680b00780c */ /* 0x000fe200017a4270 */
[--C-:B------:R-:W-:Y:S01]  /*6cf0*/  FFMA.FTZ R68, R81, UR33, -R8.reuse ;  /* 0x0000002151447c23 */ /* 0x100fe20008010808 */
[----:B------:R-:W-:Y:S01]  /*6d00*/  FMNMX.FTZ R40, R66, R41, !PT ;  /* 0x0000002942287209 */ /* 0x000fe20007810000 */
[----:B------:R-:W-:Y:S01]  /*6d10*/  MUFU.EX2 R14, R14 ;  /* 0x0000000e000e7308 */ /* 0x000fe20000000800 */
[----:B------:R-:W-:Y:S01]  /*6d20*/  ISETP.GT.AND P4, PT, R11, 0x69, P2 ;  /* 0x000000690b00780c */ /* 0x000fe20001784270 */
[--C-:B0-----:R-:W-:Y:S01]  /*6d30*/  FFMA.FTZ R49, R65, UR33, -R8.reuse ;  /* 0x0000002141317c23 */ /* 0x101fe20008010808 */
[----:B------:R-:W-:Y:S01]  /*6d40*/  FMNMX.FTZ R41, R67, R40, !PT ;  /* 0x0000002843297209 */ /* 0x000fe20007810000 */
[----:B------:R-:W-:Y:S01]  /*6d50*/  FFMA.FTZ R65, R84, UR33, -R8 ;  /* 0x0000002154417c23 */ /* 0x000fe20008010808 */
[----:B------:R-:W-:-:S02]  /*6d60*/  ISETP.LT.OR P3, PT, R12, 0x62, P3 ;  /* 0x000000620c00780c */ /* 0x000fc40001f61670 */
[----:B------:R-:W-:Y:S01]  /*6d70*/  FMNMX.FTZ R44, R70, R41, !PT ;  /* 0x00000029462c7209 */ /* 0x000fe20007810000 */
[----:B------:R0:W-:Y:S01]  /*6d80*/  MUFU.EX2 R40, R53 ;  /* 0x0000003500287308 */ /* 0x0001e20000000800 */
[----:B------:R-:W-:Y:S01]  /*6d90*/  ISETP.LT.OR P5, PT, R12, 0x69, P5 ;  /* 0x000000690c00780c */ /* 0x000fe20002fa1670 */
[--C-:B------:R-:W-:Y:S01]  /*6da0*/  FFMA.FTZ R41, R56, UR33, -R8.reuse ;  /* 0x0000002138297c23 */ /* 0x100fe20008010808 */
[----:B------:R-:W-:Y:S01]  /*6db0*/  FMNMX.FTZ R45, R71, R44, !PT ;  /* 0x0000002c472d7209 */ /* 0x000fe20007810000 */
[--C-:B------:R-:W-:Y:S01]  /*6dc0*/  FFMA.FTZ R56, R72, UR33, -R8.reuse ;  /* 0x0000002148387c23 */ /* 0x100fe20008010808 */
[----:B------:R-:W-:Y:S02]  /*6dd0*/  ISETP.LT.OR P4, PT, R12, 0x6a, P4 ;  /* 0x0000006a0c00780c */ /* 0x000fe40002781670 */
[----:B------:R-:W-:Y:S01]  /*6de0*/  FSEL R75, R75, -INF , !P3 ;  /* 0xff8000004b4b7808 */ /* 0x000fe20005800000 */
[----:B------:R-:W-:Y:S01]  /*6df0*/  MUFU.EX2 R15, R15 ;  /* 0x0000000f000f7308 */ /* 0x000fe20000000800 */
[----:B------:R-:W-:Y:S01]  /*6e00*/  FMNMX.FTZ R44, R74, R45, !PT ;  /* 0x0000002d4a2c7209 */ /* 0x000fe20007810000 */
[--C-:B------:R-:W-:Y:S01]  /*6e10*/  FFMA.FTZ R45, R60, UR33, -R8.reuse ;  /* 0x000000213c2d7c23 */ /* 0x100fe20008010808 */
[----:B------:R-:W-:Y:S01]  /*6e20*/  FSEL R78, R78, -INF , !P5 ;  /* 0xff8000004e4e7808 */ /* 0x000fe20006800000 */
[----:B0-----:R-:W-:Y:S01]  /*6e30*/  FFMA.FTZ R53, R69, UR33, -R8 ;  /* 0x0000002145357c23 */ /* 0x001fe20008010808 */
[----:B------:R-:W-:-:S02]  /*6e40*/  FSEL R79, R79, -INF , !P4 ;  /* 0xff8000004f4f7808 */ /* 0x000fc40006000000 */
[C---:B------:R-:W-:Y:S01]  /*6e50*/  ISETP.GT.AND P3, PT, R11.reuse, 0x70, P2 ;  /* 0x000000700b00780c */ /* 0x040fe20001764270 */
[----:B------:R-:W-:Y:S01]  /*6e60*/  MUFU.EX2 R21, R21 ;  /* 0x0000001500157308 */ /* 0x000fe20000000800 */
[C---:B------:R-:W-:Y:S02]  /*6e70*/  ISETP.GT.AND P5, PT, R11.reuse, 0x71, P2 ;  /* 0x000000710b00780c */ /* 0x040fe400017a4270 */
[C---:B------:R-:W-:Y:S02]  /*6e80*/  ISETP.GT.AND P4, PT, R11.reuse, 0x78, P2 ;  /* 0x000000780b00780c */ /* 0x040fe40001784270 */
[----:B------:R-:W-:Y:S02]  /*6e90*/  ISETP.GT.AND P2, PT, R11, 0x79, P2 ;  /* 0x000000790b00780c */ /* 0x000fe40001744270 */
[----:B------:R-:W-:Y:S01]  /*6ea0*/  FMNMX.FTZ R11, R75, R44, !PT ;  /* 0x0000002c4b0b7209 */ /* 0x000fe20007810000 */
[----:B------:R-:W-:Y:S01]  /*6eb0*/  MUFU.EX2 R25, R25 ;  /* 0x0000001900197308 */ /* 0x000fe20000000800 */
[----:B------:R-:W-:-:S02]  /*6ec0*/  ISETP.LT.OR P3, PT, R12, 0x71, P3 ;  /* 0x000000710c00780c */ /* 0x000fc40001f61670 */
[----:B------:R-:W-:Y:S02]  /*6ed0*/  FMNMX.FTZ R48, R78, R11, !PT ;  /* 0x0000000b4e307209 */ /* 0x000fe40007810000 */
[----:B------:R-:W-:Y:S02]  /*6ee0*/  ISETP.LT.OR P5, PT, R12, 0x72, P5 ;  /* 0x000000720c00780c */ /* 0x000fe40002fa1670 */
[----:B------:R-:W-:Y:S01]  /*6ef0*/  FSEL R82, R82, -INF , !P3 ;  /* 0xff80000052527808 */ /* 0x000fe20005800000 */
[----:B------:R0:W-:Y:S01]  /*6f00*/  MUFU.EX2 R44, R57 ;  /* 0x00000039002c7308 */ /* 0x0001e20000000800 */
[----:B------:R-:W-:Y:S02]  /*6f10*/  FMNMX.FTZ R11, R79, R48, !PT ;  /* 0x000000304f0b7209 */ /* 0x000fe40007810000 */
[----:B------:R-:W-:Y:S02]  /*6f20*/  ISETP.LT.OR P4, PT, R12, 0x79, P4 ;  /* 0x000000790c00780c */ /* 0x000fe40002781670 */
[----:B------:R-:W-:-:S02]  /*6f30*/  FSEL R83, R83, -INF , !P5 ;  /* 0xff80000053537808 */ /* 0x000fc40006800000 */
[----:B------:R-:W-:Y:S01]  /*6f40*/  FMNMX.FTZ R48, R82, R11, !PT ;  /* 0x0000000b52307209 */ /* 0x000fe20007810000 */
[----:B------:R-:W-:Y:S01]  /*6f50*/  MUFU.EX2 R29, R29 ;  /* 0x0000001d001d7308 */ /* 0x000fe20000000800 */
[----:B------:R-:W-:Y:S01]  /*6f60*/  ISETP.LT.OR P2, PT, R12, 0x7a, P2 ;  /* 0x0000007a0c00780c */ /* 0x000fe20001741670 */
[--C-:B------:R-:W-:Y:S01]  /*6f70*/  FFMA.FTZ R12, R61, UR33, -R8.reuse ;  /* 0x000000213d0c7c23 */ /* 0x100fe20008010808 */
[----:B------:R-:W-:Y:S01]  /*6f80*/  FSEL R86, R86, -INF , !P4 ;  /* 0xff80000056567808 */ /* 0x000fe20006000000 */
[--C-:B0-----:R-:W-:Y:S01]  /*6f90*/  FFMA.FTZ R57, R73, UR33, -R8.reuse ;  /* 0x0000002149397c23 */ /* 0x101fe20008010808 */
[----:B------:R-:W-:Y:S01]  /*6fa0*/  FMNMX.FTZ R11, R83, R48, !PT ;  /* 0x00000030530b7209 */ /* 0x000fe20007810000 */
[----:B------:R-:W-:Y:S01]  /*6fb0*/  FFMA.FTZ R61, R77, UR33, -R8 ;  /* 0x000000214d3d7c23 */ /* 0x000fe20008010808 */
[----:B------:R-:W-:Y:S01]  /*6fc0*/  FSEL R87, R87, -INF , !P2 ;  /* 0xff80000057577808 */ /* 0x000fe20005000000 */
[----:B------:R-:W-:Y:S01]  /*6fd0*/  MUFU.EX2 R33, R33 ;  /* 0x0000002100217308 */ /* 0x000fe20000000800 */
[----:B------:R-:W-:-:S04]  /*6fe0*/  FMNMX.FTZ R48, R86, R11, !PT ;  /* 0x0000000b56307209 */ /* 0x000fc80007810000 */
[----:B------:R-:W-:-:S03]  /*6ff0*/  FMNMX.FTZ R11, R87, R48, !PT ;  /* 0x00000030570b7209 */ /* 0x000fc60007810000 */
[----:B------:R0:W-:Y:S02]  /*7000*/  MUFU.EX2 R48, R64 ;  /* 0x0000004000307308 */ /* 0x0001e40000000800 */
[----:B------:R-:W1:Y:S06]  /*7010*/  SHFL.BFLY PT, R60, R11, 0x2, 0x1f ;  /* 0x0c401f000b3c7f89 */ /* 0x000e6c00000e0000 */
[----:B------:R-:W-:Y:S01]  /*7020*/  MUFU.EX2 R37, R37 ;  /* 0x0000002500257308 */ /* 0x000fe20000000800 */
[----:B0-----:R-:W-:-:S07]  /*7030*/  FFMA.FTZ R64, R80, UR33, -R8 ;  /* 0x0000002150407c23 */ /* 0x001fce0008010808 */
[----:B------:R-:W-:Y:S08]  /*7040*/  MUFU.EX2 R41, R41 ;  /* 0x0000002900297308 */ /* 0x000ff00000000800 */
[----:B------:R-:W-:Y:S01]  /*7050*/  MUFU.EX2 R45, R45 ;  /* 0x0000002d002d7308 */ /* 0x000fe20000000800 */
[----:B-1----:R-:W-:Y:S01]  /*7060*/  FMNMX.FTZ R69, R11, R60, !PT ;  /* 0x0000003c0b457209 */ /* 0x002fe20007810000 */
[--C-:B------:R-:W-:Y:S01]  /*7070*/  FFMA.FTZ R60, R76, UR33, -R8.reuse ;  /* 0x000000214c3c7c23 */ /* 0x100fe20008010808 */
[----:B------:R-:W-:Y:S01]  /*7080*/  FSEL R11, R7, RZ, P6 ;  /* 0x000000ff070b7208 */ /* 0x000fe20003000000 */
[----:B------:R-:W-:-:S02]  /*7090*/  FFMA.FTZ R8, R85, UR33, -R8 ;  /* 0x0000002155087c23 */ /* 0x000fc40008010808 */
[----:B------:R-:W0:Y:S02]  /*70a0*/  SHFL.BFLY PT, R72, R69, 0x1, 0x1f ;  /* 0x0c201f0045487f89 */ /* 0x000e2400000e0000 */
[----:B------:R-:W-:Y:S01]  /*70b0*/  MUFU.EX2 R12, R12 ;  /* 0x0000000c000c7308 */ /* 0x000fe20000000800 */
[----:B------:R-:W-:-:S07]  /*70c0*/  FADD.FTZ R11, -R11, R0 ;  /* 0x000000000b0b7221 */ /* 0x000fce0000010100 */
[----:B------:R1:W-:Y:S08]  /*70d0*/  MUFU.EX2 R0, R8 ;  /* 0x0000000800007308 */ /* 0x0003f00000000800 */
[----:B------:R-:W-:Y:S01]  /*70e0*/  MUFU.EX2 R49, R49 ;  /* 0x0000003100317308 */ /* 0x000fe20000000800 */
[----:B0-----:R-:W-:Y:S01]  /*70f0*/  FMNMX.FTZ R69, R69, R72, !PT ;  /* 0x0000004845457209 */ /* 0x001fe20007810000 */
[----:B------:R-:W-:-:S06]  /*7100*/  FMUL.FTZ R72, R11, UR33 ;  /* 0x000000210b487c20 */ /* 0x000fcc0008410000 */
[----:B------:R-:W-:Y:S01]  /*7110*/  MUFU.EX2 R52, R52 ;  /* 0x0000003400347308 */ /* 0x000fe20000000800 */
[C---:B------:R-:W-:Y:S01]  /*7120*/  FSETP.NEU.FTZ.AND P2, PT, R69.reuse, -INF , PT ;  /* 0xff8000004500780b */ /* 0x040fe20003f5d000 */
[----:B------:R-:W-:-:S03]  /*7130*/  FMUL.FTZ R73, R69, UR33 ;  /* 0x0000002145497c20 */ /* 0x000fc60008410000 */
[----:B-1----:R-:W-:Y:S02]  /*7140*/  FSEL R8, R69, RZ, P2 ;  /* 0x000000ff45087208 */ /* 0x002fe40001000000 */
[----:B------:R-:W-:Y:S01]  /*7150*/  FSEL R73, R73, RZ, P2 ;  /* 0x000000ff49497208 */ /* 0x000fe20001000000 */
[----:B------:R-:W0:Y:S01]  /*7160*/  MUFU.EX2 R72, R72 ;  /* 0x0000004800487308 */ /* 0x000e220000000800 */
[----:B------:R-:W-:Y:S01]  /*7170*/  ISETP.GT.AND P2, PT, R2, UR55, PT ;  /* 0x0000003702007c0c */ /* 0x000fe2000bf44270 */
[----:B------:R-:W-:Y:S01]  /*7180*/  FADD.FTZ R8, -R8, R5 ;  /* 0x0000000508087221 */ /* 0x000fe20000010100 */
[----:B------:R-:W-:Y:S02]  /*7190*/  VIADD R2, R2, 0xffffffff ;  /* 0xffffffff02027836 */ /* 0x000fe40000000000 */
[--C-:B------:R-:W-:Y:S01]  /*71a0*/  FFMA.FTZ R11, R26, UR33, -R73.reuse ;  /* 0x000000211a0b7c23 */ /* 0x100fe20008010849 */
[----:B------:R-:W-:Y:S01]  /*71b0*/  FFMA.FTZ R76, R27, UR33, -R73 ;  /* 0x000000211b4c7c23 */ /* 0x000fe20008010849 */
[----:B------:R-:W-:Y:S01]  /*71c0*/  FMUL.FTZ R5, R8, UR33 ;  /* 0x0000002108057c20 */ /* 0x000fe20008410000 */
[----:B------:R-:W-:-:S02]  /*71d0*/  IMAD.U32 R8, RZ, RZ, UR45 ;  /* 0x0000002dff087e24 */ /* 0x000fc4000f8e00ff */
[--C-:B------:R-:W-:Y:S01]  /*71e0*/  FFMA.FTZ R30, R30, UR33, -R73.reuse ;  /* 0x000000211e1e7c23 */ /* 0x100fe20008010849 */
[--C-:B------:R-:W-:Y:S01]  /*71f0*/  FFMA.FTZ R80, R31, UR33, -R73.reuse ;  /* 0x000000211f507c23 */ /* 0x100fe20008010849 */
[----:B------:R-:W-:Y:S01]  /*7200*/  MUFU.EX2 R11, R11 ;  /* 0x0000000b000b7308 */ /* 0x000fe20000000800 */
[--C-:B------:R-:W-:Y:S01]  /*7210*/  FFMA.FTZ R77, R47, UR33, -R73.reuse ;  /* 0x000000212f4d7c23 */ /* 0x100fe20008010849 */
[----:B------:R-:W-:Y:S01]  /*7220*/  @!P1 LEA R8, R8, UR42, 0x3 ;  /* 0x0000002a08089c11 */ /* 0x000fe2000f8e18ff */
[--C-:B------:R-:W-:Y:S01]  /*7230*/  FFMA.FTZ R31, R35, UR33, -R73.reuse ;  /* 0x00000021231f7c23 */ /* 0x100fe20008010849 */
[--C-:B------:R-:W-:Y:S01]  /*7240*/  FFMA.FTZ R47, R55, UR33, -R73.reuse ;  /* 0x00000021372f7c23 */ /* 0x100fe20008010849 */
[--C-:B------:R-:W-:Y:S01]  /*7250*/  FFMA.FTZ R27, R34, UR33, -R73.reuse ;  /* 0x00000021221b7c23 */ /* 0x100fe20008010849 */
[----:B------:R-:W-:Y:S01]  /*7260*/  FFMA.FTZ R35, R38, UR33, -R73 ;  /* 0x0000002126237c23 */ /* 0x000fe20008010849 */
[----:B------:R-:W-:Y:S01]  /*7270*/  @!P1 VIADD R8, R8, 0x2d860 ;  /* 0x0002d86008089836 */ /* 0x000fe20000000000 */
[----:B------:R-:W1:Y:S01]  /*7280*/  MUFU.EX2 R5, R5 ;  /* 0x0000000500057308 */ /* 0x000e620000000800 */
[----:B0-----:R-:W-:Y:S01]  /*7290*/  FFMA.FTZ R55, R72, R4, R9 ;  /* 0x0000000448377223 */ /* 0x001fe20000010009 */
[--C-:B------:R-:W-:Y:S01]  /*72a0*/  FFMA.FTZ R38, R39, UR33, -R73.reuse ;  /* 0x0000002127267c23 */ /* 0x100fe20008010849 */
[----:B------:R-:W-:Y:S01]  /*72b0*/  FFMA.FTZ R39, R54, UR33, -R73 ;  /* 0x0000002136277c23 */ /* 0x000fe20008010849 */
[----:B------:R-:W-:Y:S01]  /*72c0*/  @!P1 PRMT R54, RZ, 0x654, R8 ;  /* 0x00000654ff369816 */ /* 0x000fe20000000008 */
[----:B------:R-:W-:Y:S01]  /*72d0*/  FADD.FTZ R8, R10, R55 ;  /* 0x000000370a087221 */ /* 0x000fe20000010000 */
[--C-:B------:R-:W-:Y:S01]  /*72e0*/  FFMA.FTZ R34, R51, UR33, -R73.reuse ;  /* 0x0000002133227c23 */ /* 0x100fe20008010849 */
[--C-:B------:R-:W-:Y:S01]  /*72f0*/  FFMA.FTZ R51, R59, UR33, -R73.reuse ;  /* 0x000000213b337c23 */ /* 0x100fe20008010849 */
[----:B------:R-:W0:Y:S01]  /*7300*/  MUFU.EX2 R76, R76 ;  /* 0x0000004c004c7308 */ /* 0x000e220000000800 */
[----:B------:R-:W-:Y:S01]  /*7310*/  FADD.FTZ R55, R13, R8 ;  /* 0x000000080d377221 */ /* 0x000fe20000010000 */
[----:B------:R2:W-:Y:S01]  /*7320*/  @!P1 SYNCS.ARRIVE.TRANS64.RED.A1T0 RZ, [R54+URZ], RZ ;  /* 0x000000ff36ff99a7 */ /* 0x0005e2000810043f */
[--C-:B------:R-:W-:Y:S01]  /*7330*/  FFMA.FTZ R42, R42, UR33, -R73.reuse ;  /* 0x000000212a2a7c23 */ /* 0x100fe20008010849 */
[--C-:B------:R-:W-:Y:S01]  /*7340*/  FFMA.FTZ R26, R50, UR33, -R73.reuse ;  /* 0x00000021321a7c23 */ /* 0x100fe20008010849 */
[--C-:B------:R-:W-:Y:S01]  /*7350*/  FFMA.FTZ R50, R58, UR33, -R73.reuse ;  /* 0x000000213a327c23 */ /* 0x100fe20008010849 */
[----:B------:R-:W-:Y:S01]  /*7360*/  FFMA.FTZ R43, R43, UR33, -R73 ;  /* 0x000000212b2b7c23 */ /* 0x000fe20008010849 */
[----:B------:R-:W-:Y:S01]  /*7370*/  F2FP.F16.F32.PACK_AB R8, R10, R9 ;  /* 0x000000090a08723e */ /* 0x000fe200000000ff */
[----:B------:R-:W3:Y:S01]  /*7380*/  MUFU.EX2 R30, R30 ;  /* 0x0000001e001e7308 */ /* 0x000ee20000000800 */
[----:B-1----:R-:W-:Y:S01]  /*7390*/  FFMA.FTZ R3, R5, R3, R11 ;  /* 0x0000000305037223 */ /* 0x002fe2000001000b */
[----:B--2---:R-:W-:Y:S01]  /*73a0*/  FADD.FTZ R54, R14, R55 ;  /* 0x000000370e367221 */ /* 0x004fe20000010000 */
[--C-:B------:R-:W-:Y:S01]  /*73b0*/  FFMA.FTZ R46, R46, UR33, -R73.reuse ;  /* 0x000000212e2e7c23 */ /* 0x100fe20008010849 */
[--C-:B------:R-:W-:Y:S01]  /*73c0*/  FFMA.FTZ R63, R63, UR33, -R73.reuse ;  /* 0x000000213f3f7c23 */ /* 0x100fe20008010849 */
[----:B------:R-:W-:Y:S01]  /*73d0*/  F2FP.F16.F32.PACK_AB R10, R14, R13 ;  /* 0x0000000d0e0a723e */ /* 0x000fe200000000ff */
[----:B------:R-:W-:Y:S01]  /*73e0*/  FADD.FTZ R59, R15, R54 ;  /* 0x000000360f3b7221 */ /* 0x000fe20000010000 */
[----:B------:R-:W-:Y:S01]  /*73f0*/  FFMA.FTZ R14, R67, UR33, -R73 ;  /* 0x00000021430e7c23 */ /* 0x000fe20008010849 */
[----:B------:R-:W1:Y:S01]  /*7400*/  MUFU.EX2 R80, R80 ;  /* 0x0000005000507308 */ /* 0x000e620000000800 */
[----:B0-----:R-:W-:Y:S01]  /*7410*/  FADD.FTZ R3, R76, R3 ;  /* 0x000000034c037221 */ /* 0x001fe20000010000 */
[----:B------:R-:W-:Y:S01]  /*7420*/  FADD.FTZ R58, R20, R59 ;  /* 0x0000003b143a7221 */ /* 0x000fe20000010000 */
[----:B------:R-:W-:Y:S01]  /*7430*/  F2FP.F16.F32.PACK_AB R9, R76, R11 ;  /* 0x0000000b4c09723e */ /* 0x000fe200000000ff */
[--C-:B------:R-:W-:Y:S01]  /*7440*/  FFMA.FTZ R4, R62, UR33, -R73.reuse ;  /* 0x000000213e047c23 */ /* 0x100fe20008010849 */
[--C-:B------:R-:W-:Y:S01]  /*7450*/  FFMA.FTZ R75, R75, UR33, -R73.reuse ;  /* 0x000000214b4b7c23 */ /* 0x100fe20008010849 */
[----:B------:R-:W-:Y:S01]  /*7460*/  FADD.FTZ R59, R21, R58 ;  /* 0x0000003a153b7221 */ /* 0x000fe20000010000 */
[----:B------:R-:W-:Y:S01]  /*7470*/  FFMA.FTZ R78, R78, UR33, -R73 ;  /* 0x000000214e4e7c23 */ /* 0x000fe20008010849 */
[----:B------:R-:W0:Y:S01]  /*7480*/  MUFU.EX2 R27, R27 ;  /* 0x0000001b001b7308 */ /* 0x000e220000000800 */
[----:B---3--:R-:W-:Y:S01]  /*7490*/  FADD.FTZ R55, R30, R3 ;  /* 0x000000031e377221 */ /* 0x008fe20000010000 */
[----:B------:R-:W-:Y:S01]  /*74a0*/  FADD.FTZ R58, R24, R59 ;  /* 0x0000003b183a7221 */ /* 0x000fe20000010000 */
[--C-:B------:R-:W-:Y:S01]  /*74b0*/  FFMA.FTZ R3, R66, UR33, -R73.reuse ;  /* 0x0000002142037c23 */ /* 0x100fe20008010849 */
[--C-:B------:R-:W-:Y:S01]  /*74c0*/  FFMA.FTZ R59, R74, UR33, -R73.reuse ;  /* 0x000000214a3b7c23 */ /* 0x100fe20008010849 */
[--C-:B------:R-:W-:Y:S01]  /*74d0*/  FFMA.FTZ R79, R79, UR33, -R73.reuse ;  /* 0x000000214f4f7c23 */ /* 0x100fe20008010849 */
[----:B------:R-:W-:Y:S01]  /*74e0*/  FADD.FTZ R67, R25, R58 ;  /* 0x0000003a19437221 */ /* 0x000fe20000010000 */
[----:B------:R-:W-:Y:S01]  /*74f0*/  FFMA.FTZ R83, R83, UR33, -R73 ;  /* 0x0000002153537c23 */ /* 0x000fe20008010849 */
[----:B------:R-:W2:Y:S01]  /*7500*/  MUFU.EX2 R31, R31 ;  /* 0x0000001f001f7308 */ /* 0x000ea20000000800 */
[C---:B-1----:R-:W-:Y:S01]  /*7510*/  FADD.FTZ R54, R80.reuse, R55 ;  /* 0x0000003750367221 */ /* 0x042fe20000010000 */
[----:B------:R-:W-:Y:S01]  /*7520*/  F2FP.F16.F32.PACK_AB R11, R80, R30 ;  /* 0x0000001e500b723e */ /* 0x000fe200000000ff */
[----:B------:R-:W-:Y:S01]  /*7530*/  FADD.FTZ R58, R28, R67 ;  /* 0x000000431c3a7221 */ /* 0x000fe20000010000 */
[--C-:B------:R-:W-:Y:S01]  /*7540*/  FFMA.FTZ R55, R71, UR33, -R73.reuse ;  /* 0x0000002147377c23 */ /* 0x100fe20008010849 */
[--C-:B------:R-:W-:Y:S01]  /*7550*/  FFMA.FTZ R82, R82, UR33, -R73.reuse ;  /* 0x0000002152527c23 */ /* 0x100fe20008010849 */
[----:B------:R-:W-:Y:S01]  /*7560*/  FFMA.FTZ R86, R86, UR33, -R73 ;  /* 0x0000002156567c23 */ /* 0x000fe20008010849 */
[----:B------:R-:W-:Y:S01]  /*7570*/  FADD.FTZ R67, R29, R58 ;  /* 0x0000003a1d437221 */ /* 0x000fe20000010000 */
[----:B------:R-:W-:Y:S01]  /*7580*/  MUFU.EX2 R35, R35 ;  /* 0x0000002300237308 */ /* 0x000fe20000000800 */
[----:B0-----:R-:W-:Y:S01]  /*7590*/  FADD.FTZ R30, R27, R54 ;  /* 0x000000361b1e7221 */ /* 0x001fe20000010000 */
[----:B------:R0:W-:Y:S01]  /*75a0*/  STSM.16.M88.4 [R17+0x21800], R8 ;  /* 0x0218000811007844 */ /* 0x0001e20000000200 */
[----:B------:R-:W-:Y:S01]  /*75b0*/  FADD.FTZ R58, R32, R67 ;  /* 0x00000043203a7221 */ /* 0x000fe20000010000 */
[--C-:B------:R-:W-:Y:S01]  /*75c0*/  FFMA.FTZ R54, R70, UR33, -R73.reuse ;  /* 0x0000002146367c23 */ /* 0x100fe20008010849 */
[----:B------:R-:W-:Y:S01]  /*75d0*/  FFMA.FTZ R73, R87, UR33, -R73 ;  /* 0x0000002157497c23 */ /* 0x000fe20008010849 */
[----:B------:R-:W-:Y:S01]  /*75e0*/  F2FP.F16.F32.PACK_AB R28, R28, R25 ;  /* 0x000000191c1c723e */ /* 0x000fe200000000ff */
[----:B------:R-:W-:Y:S01]  /*75f0*/  FADD.FTZ R67, R33, R58 ;  /* 0x0000003a21437221 */ /* 0x000fe20000010000 */
[----:B------:R-:W1:Y:S01]  /*7600*/  MUFU.EX2 R38, R38 ;  /* 0x0000002600267308 */ /* 0x000e620000000800 */
[----:B--2---:R-:W-:Y:S01]  /*7610*/  FADD.FTZ R30, R31, R30 ;  /* 0x0000001e1f1e7221 */ /* 0x004fe20000010000 */
[----:B------:R-:W-:Y:S01]  /*7620*/  UMOV UR45, UR54 ;  /* 0x00000036002d7c82 */ /* 0x000fe20008000000 */
[-C--:B------:R-:W-:Y:S01]  /*7630*/  FMUL.FTZ R90, R90, R5.reuse ;  /* 0x000000055a5a7220 */ /* 0x080fe20000410000 */
[-C--:B------:R-:W-:Y:S01]  /*7640*/  FMUL.FTZ R91, R91, R5.reuse ;  /* 0x000000055b5b7220 */ /* 0x080fe20000410000 */
[-C--:B------:R-:W-:Y:S01]  /*7650*/  FMUL.FTZ R94, R94, R5.reuse ;  /* 0x000000055e5e7220 */ /* 0x080fe20000410000 */
[-C--:B------:R-:W-:Y:S01]  /*7660*/  FMUL.FTZ R95, R95, R5.reuse ;  /* 0x000000055f5f7220 */ /* 0x080fe20000410000 */
[-C--:B------:R-:W-:Y:S01]  /*7670*/  FMUL.FTZ R98, R98, R5.reuse ;  /* 0x0000000562627220 */ /* 0x080fe20000410000 */
[----:B------:R-:W2:Y:S01]  /*7680*/  MUFU.EX2 R42, R42 ;  /* 0x0000002a002a7308 */ /* 0x000ea20000000800 */
[----:B------:R-:W-:Y:S01]  /*7690*/  FMUL.FTZ R99, R99, R5 ;  /* 0x0000000563637220 */ /* 0x000fe20000410000 */
[----:B0-----:R-:W-:Y:S01]  /*76a0*/  F2FP.F16.F32.PACK_AB R8, R20, R15 ;  /* 0x0000000f1408723e */ /* 0x001fe200000000ff */
[----:B------:R-:W-:Y:S01]  /*76b0*/  FMUL.FTZ R102, R102, R5 ;  /* 0x0000000566667220 */ /* 0x000fe20000410000 */
[----:B------:R-:W-:Y:S01]  /*76c0*/  F2FP.F16.F32.PACK_AB R10, R24, R21 ;  /* 0x00000015180a723e */ /* 0x000fe200000000ff */
[----:B------:R-:W-:Y:S01]  /*76d0*/  FMUL.FTZ R103, R103, R5 ;  /* 0x0000000567677220 */ /* 0x000fe20000410000 */
[----:B------:R-:W-:Y:S01]  /*76e0*/  F2FP.F16.F32.PACK_AB R9, R31, R27 ;  /* 0x0000001b1f09723e */ /* 0x000fe200000000ff */
[----:B------:R-:W-:Y:S01]  /*76f0*/  FMUL.FTZ R106, R106, R5 ;  /* 0x000000056a6a7220 */ /* 0x000fe20000410000 */
[----:B------:R-:W0:Y:S01]  /*7700*/  MUFU.EX2 R43, R43 ;  /* 0x0000002b002b7308 */ /* 0x000e220000000800 */
[----:B-1----:R-:W-:Y:S01]  /*7710*/  F2FP.F16.F32.PACK_AB R11, R38, R35 ;  /* 0x00000023260b723e */ /* 0x002fe200000000ff */
[-C--:B------:R-:W-:Y:S01]  /*7720*/  FMUL.FTZ R107, R107, R5.reuse ;  /* 0x000000056b6b7220 */ /* 0x080fe20000410000 */
[-C--:B------:R-:W-:Y:S01]  /*7730*/  FMUL.FTZ R110, R110, R5.reuse ;  /* 0x000000056e6e7220 */ /* 0x080fe20000410000 */
[-C--:B------:R-:W-:Y:S01]  /*7740*/  FMUL.FTZ R111, R111, R5.reuse ;  /* 0x000000056f6f7220 */ /* 0x080fe20000410000 */
[-C--:B------:R-:W-:Y:S01]  /*7750*/  FMUL.FTZ R114, R114, R5.reuse ;  /* 0x0000000572727220 */ /* 0x080fe20000410000 */
[----:B------:R1:W-:Y:S01]  /*7760*/  STSM.16.M88.4 [R23], R8 ;  /* 0x0000000817007844 */ /* 0x0003e20000000200 */
[-C--:B------:R-:W-:Y:S01]  /*7770*/  FMUL.FTZ R115, R115, R5.reuse ;  /* 0x0000000573737220 */ /* 0x080fe20000410000 */
[----:B------:R-:W3:Y:S01]  /*7780*/  MUFU.EX2 R46, R46 ;  /* 0x0000002e002e7308 */ /* 0x000ee20000000800 */
[-C--:B------:R-:W-:Y:S01]  /*7790*/  FMUL.FTZ R118, R118, R5.reuse ;  /* 0x0000000576767220 */ /* 0x080fe20000410000 */
        /* <DEDUP_REMOVED lines=9> */
[----:B------:R-:W-:Y:S01]  /*7830*/  FMUL.FTZ R135, R135, R5 ;  /* 0x0000000587877220 */ /* 0x000fe20000410000 */
[-C--:B------:R-:W-:Y:S01]  /*7840*/  FMUL.FTZ R88, R88, R72.reuse ;  /* 0x0000004858587220 */ /* 0x080fe20000410000 */
[-C--:B------:R-:W-:Y:S01]  /*7850*/  FMUL.FTZ R89, R89, R72.reuse ;  /* 0x0000004859597220 */ /* 0x080fe20000410000 */
[-C--:B------:R-:W-:Y:S01]  /*7860*/  FMUL.FTZ R92, R92, R72.reuse ;  /* 0x000000485c5c7220 */ /* 0x080fe20000410000 */
[-C--:B------:R-:W-:Y:S01]  /*7870*/  FMUL.FTZ R93, R93, R72.reuse ;  /* 0x000000485d5d7220 */ /* 0x080fe20000410000 */
[----:B------:R-:W5:Y:S01]  /*7880*/  MUFU.EX2 R77, R77 ;  /* 0x0000004d004d7308 */ /* 0x000f620000000800 */
[----:B----4-:R-:W-:Y:S01]  /*7890*/  FADD.FTZ R63, R35, R30 ;  /* 0x0000001e233f7221 */ /* 0x010fe20000010000 */
[-C--:B------:R-:W-:Y:S01]  /*78a0*/  FMUL.FTZ R96, R96, R72.reuse ;  /* 0x0000004860607220 */ /* 0x080fe20000410000 */
[-C--:B------:R-:W-:Y:S01]  /*78b0*/  FMUL.FTZ R97, R97, R72.reuse ;  /* 0x0000004861617220 */ /* 0x080fe20000410000 */
[-C--:B------:R-:W-:Y:S01]  /*78c0*/  FMUL.FTZ R100, R100, R72.reuse ;  /* 0x0000004864647220 */ /* 0x080fe20000410000 */
[----:B------:R-:W-:Y:S01]  /*78d0*/  FADD.FTZ R63, R38, R63 ;  /* 0x0000003f263f7221 */ /* 0x000fe20000010000 */
[----:B------:R-:W-:Y:S01]  /*78e0*/  F2FP.F16.F32.PACK_AB R38, R40, R37 ;  /* 0x000000252826723e */ /* 0x000fe200000000ff */
[-C--:B------:R-:W-:Y:S01]  /*78f0*/  FMUL.FTZ R101, R101, R72.reuse ;  /* 0x0000004865657220 */ /* 0x080fe20000410000 */
[----:B------:R-:W4:Y:S01]  /*7900*/  MUFU.EX2 R26, R26 ;  /* 0x0000001a001a7308 */ /* 0x000f220000000800 */
[----:B--2---:R-:W-:Y:S01]  /*7910*/  FADD.FTZ R30, R42, R63 ;  /* 0x0000003f2a1e7221 */ /* 0x004fe20000010000 */
[-C--:B------:R-:W-:Y:S01]  /*7920*/  FMUL.FTZ R104, R104, R72.reuse ;  /* 0x0000004868687220 */ /* 0x080fe20000410000 */
[-C--:B------:R-:W-:Y:S01]  /*7930*/  FMUL.FTZ R105, R105, R72.reuse ;  /* 0x0000004869697220 */ /* 0x080fe20000410000 */
[-C--:B------:R-:W-:Y:S01]  /*7940*/  FMUL.FTZ R108, R108, R72.reuse ;  /* 0x000000486c6c7220 */ /* 0x080fe20000410000 */
[----:B0-----:R-:W-:Y:S01]  /*7950*/  FADD.FTZ R63, R43, R30 ;  /* 0x0000001e2b3f7221 */ /* 0x001fe20000010000 */
[-C--:B------:R-:W-:Y:S01]  /*7960*/  FMUL.FTZ R109, R109, R72.reuse ;  /* 0x000000486d6d7220 */ /* 0x080fe20000410000 */
[----:B------:R-:W-:Y:S01]  /*7970*/  FMUL.FTZ R112, R112, R72 ;  /* 0x0000004870707220 */ /* 0x000fe20000410000 */
[----:B------:R-:W0:Y:S01]  /*7980*/  MUFU.EX2 R34, R34 ;  /* 0x0000002200227308 */ /* 0x000e220000000800 */
[----:B---3--:R-:W-:Y:S01]  /*7990*/  FADD.FTZ R30, R46, R63 ;  /* 0x0000003f2e1e7221 */ /* 0x008fe20000010000 */
[----:B-----5:R-:W-:Y:S01]  /*79a0*/  F2FP.F16.F32.PACK_AB R31, R77, R46 ;  /* 0x0000002e4d1f723e */ /* 0x020fe200000000ff */
[-C--:B------:R-:W-:Y:S01]  /*79b0*/  FMUL.FTZ R113, R113, R72.reuse ;  /* 0x0000004871717220 */ /* 0x080fe20000410000 */
[----:B------:R-:W-:Y:S01]  /*79c0*/  F2FP.F16.F32.PACK_AB R46, R12, R45 ;  /* 0x0000002d0c2e723e */ /* 0x000fe200000000ff */
[----:B------:R-:W-:Y:S01]  /*79d0*/  FADD.FTZ R63, R77, R30 ;  /* 0x0000001e4d3f7221 */ /* 0x000fe20000010000 */
[C---:B------:R-:W-:Y:S01]  /*79e0*/  FADD.FTZ R30, R36.reuse, R67 ;  /* 0x00000043241e7221 */ /* 0x040fe20000010000 */
[----:B------:R-:W-:Y:S01]  /*79f0*/  F2FP.F16.F32.PACK_AB R36, R36, R33 ;  /* 0x000000212424723e */ /* 0x000fe200000000ff */
[----:B------:R-:W2:Y:S01]  /*7a00*/  MUFU.EX2 R39, R39 ;  /* 0x0000002700277308 */ /* 0x000ea20000000800 */
[----:B----4-:R-:W-:Y:S01]  /*7a10*/  FADD.FTZ R63, R26, R63 ;  /* 0x0000003f1a3f7221 */ /* 0x010fe20000010000 */
[----:B------:R-:W-:Y:S01]  /*7a20*/  FADD.FTZ R15, R37, R30 ;  /* 0x0000001e250f7221 */ /* 0x000fe20000010000 */
[----:B------:R-:W-:Y:S01]  /*7a30*/  F2FP.F16.F32.PACK_AB R30, R32, R29 ;  /* 0x0000001d201e723e */ /* 0x000fe200000000ff */
[----:B------:R-:W-:Y:S01]  /*7a40*/  FMUL.FTZ R116, R116, R72 ;  /* 0x0000004874747220 */ /* 0x000fe20000410000 */
[----:B------:R-:W-:Y:S01]  /*7a50*/  F2FP.F16.F32.PACK_AB R29, R43, R42 ;  /* 0x0000002a2b1d723e */ /* 0x000fe200000000ff */
[----:B------:R-:W-:Y:S01]  /*7a60*/  FADD.FTZ R58, R40, R15 ;  /* 0x0000000f283a7221 */ /* 0x000fe20000010000 */
[----:B------:R-:W-:Y:S01]  /*7a70*/  FMUL.FTZ R117, R117, R72 ;  /* 0x0000004875757220 */ /* 0x000fe20000410000 */
[----:B------:R-:W3:Y:S01]  /*7a80*/  MUFU.EX2 R47, R47 ;  /* 0x0000002f002f7308 */ /* 0x000ee20000000800 */
[C---:B0-----:R-:W-:Y:S01]  /*7a90*/  FADD.FTZ R24, R34.reuse, R63 ;  /* 0x0000003f22187221 */ /* 0x041fe20000010000 */
[----:B------:R-:W-:Y:S01]  /*7aa0*/  FADD.FTZ R21, R41, R58 ;  /* 0x0000003a29157221 */ /* 0x000fe20000010000 */
[----:B------:R-:W-:Y:S01]  /*7ab0*/  F2FP.F16.F32.PACK_AB R37, R34, R26 ;  /* 0x0000001a2225723e */ /* 0x000fe200000000ff */
[----:B------:R0:W-:Y:S01]  /*7ac0*/  STSM.16.M88.4 [R22], R28 ;  /* 0x0000001c16007844 */ /* 0x0001e20000000200 */
[-C--:B------:R-:W-:Y:S01]  /*7ad0*/  FMUL.FTZ R120, R120, R72.reuse ;  /* 0x0000004878787220 */ /* 0x080fe20000410000 */
[C---:B------:R-:W-:Y:S01]  /*7ae0*/  FADD.FTZ R32, R44.reuse, R21 ;  /* 0x000000152c207221 */ /* 0x040fe20000010000 */
[----:B------:R-:W-:Y:S01]  /*7af0*/  F2FP.F16.F32.PACK_AB R44, R44, R41 ;  /* 0x000000292c2c723e */ /* 0x000fe200000000ff */
[----:B------:R-:W4:Y:S01]  /*7b00*/  MUFU.EX2 R50, R50 ;  /* 0x0000003200327308 */ /* 0x000f220000000800 */
[----:B--2---:R-:W-:Y:S01]  /*7b10*/  FADD.FTZ R24, R39, R24 ;  /* 0x0000001827187221 */ /* 0x004fe20000010000 */
[----:B------:R-:W-:Y:S01]  /*7b20*/  FADD.FTZ R21, R45, R32 ;  /* 0x000000202d157221 */ /* 0x000fe20000010000 */
[-C--:B------:R-:W-:Y:S01]  /*7b30*/  FMUL.FTZ R121, R121, R72.reuse ;  /* 0x0000004879797220 */ /* 0x080fe20000410000 */
[-C--:B------:R-:W-:Y:S01]  /*7b40*/  FMUL.FTZ R124, R124, R72.reuse ;  /* 0x000000487c7c7220 */ /* 0x080fe20000410000 */
[-C--:B------:R-:W-:Y:S01]  /*7b50*/  FMUL.FTZ R125, R125, R72.reuse ;  /* 0x000000487d7d7220 */ /* 0x080fe20000410000 */
[----:B------:R-:W-:Y:S01]  /*7b60*/  FADD.FTZ R21, R12, R21 ;  /* 0x000000150c157221 */ /* 0x000fe20000010000 */
[-C--:B------:R-:W-:Y:S01]  /*7b70*/  FMUL.FTZ R128, R128, R72.reuse ;  /* 0x0000004880807220 */ /* 0x080fe20000410000 */
[----:B------:R-:W2:Y:S01]  /*7b80*/  MUFU.EX2 R51, R51 ;  /* 0x0000003300337308 */ /* 0x000ea20000000800 */
[C---:B---3--:R-:W-:Y:S01]  /*7b90*/  FADD.FTZ R15, R47.reuse, R24 ;  /* 0x000000182f0f7221 */ /* 0x048fe20000010000 */
[----:B------:R-:W-:Y:S01]  /*7ba0*/  FADD.FTZ R32, R48, R21 ;  /* 0x0000001530207221 */ /* 0x000fe20000010000 */
[----:B------:R-:W-:Y:S01]  /*7bb0*/  F2FP.F16.F32.PACK_AB R39, R47, R39 ;  /* 0x000000272f27723e */ /* 0x000fe200000000ff */
[----:B------:R-:W-:Y:S01]  /*7bc0*/  FMUL.FTZ R129, R129, R72 ;  /* 0x0000004881817220 */ /* 0x000fe20000410000 */
[----:B------:R-:W-:Y:S01]  /*7bd0*/  F2FP.F16.F32.PACK_AB R48, R49, R48 ;  /* 0x000000303130723e */ /* 0x000fe200000000ff */
[-C--:B------:R-:W-:Y:S01]  /*7be0*/  FMUL.FTZ R132, R132, R72.reuse ;  /* 0x0000004884847220 */ /* 0x080fe20000410000 */
[----:B------:R-:W-:Y:S01]  /*7bf0*/  FMUL.FTZ R133, R133, R72 ;  /* 0x0000004885857220 */ /* 0x000fe20000410000 */
[----:B------:R-:W3:Y:S01]  /*7c00*/  MUFU.EX2 R4, R4 ;  /* 0x0000000400047308 */ /* 0x000ee20000000800 */
[----:B----4-:R-:W-:Y:S01]  /*7c10*/  FADD.FTZ R24, R50, R15 ;  /* 0x0000000f32187221 */ /* 0x010fe20000010000 */
[----:B------:R0:W-:Y:S01]  /*7c20*/  STSM.16.M88.4 [R18], R36 ;  /* 0x0000002412007844 */ /* 0x0001e20000000200 */
[----:B------:R-:W-:-:S05]  /*7c30*/  IMAD.MOV.U32 R5, RZ, RZ, R69 ;  /* 0x000000ffff057224 */ /* 0x000fca00078e0045 */
[----:B------:R-:W4:Y:S01]  /*7c40*/  MUFU.EX2 R53, R53 ;  /* 0x0000003500357308 */ /* 0x000f220000000800 */
[C---:B--2---:R-:W-:Y:S01]  /*7c50*/  FADD.FTZ R15, R51.reuse, R24 ;  /* 0x00000018330f7221 */ /* 0x044fe20000010000 */
[----:B------:R-:W-:-:S06]  /*7c60*/  F2FP.F16.F32.PACK_AB R45, R51, R50 ;  /* 0x00000032332d723e */ /* 0x000fcc00000000ff */
[----:B------:R-:W2:Y:S01]  /*7c70*/  MUFU.EX2 R3, R3 ;  /* 0x0000000300037308 */ /* 0x000ea20000000800 */
[----:B---3--:R-:W-:Y:S01]  /*7c80*/  FADD.FTZ R24, R4, R15 ;  /* 0x0000000f04187221 */ /* 0x008fe20000010000 */
[----:B------:R-:W-:Y:S01]  /*7c90*/  FADD.FTZ R15, R49, R32 ;  /* 0x00000020310f7221 */ /* 0x000fe20000010000 */
[C---:B------:R-:W-:Y:S02]  /*7ca0*/  F2FP.F16.F32.PACK_AB R47, R13.reuse, R4 ;  /* 0x000000040d2f723e */ /* 0x040fe400000000ff */
[----:B------:R-:W-:Y:S01]  /*7cb0*/  FADD.FTZ R24, R13, R24 ;  /* 0x000000180d187221 */ /* 0x000fe20000010000 */
[----:B-1----:R-:W-:Y:S02]  /*7cc0*/  FADD.FTZ R8, R52, R15 ;  /* 0x0000000f34087221 */ /* 0x002fe40000010000 */
[----:B------:R-:W1:Y:S01]  /*7cd0*/  MUFU.EX2 R56, R56 ;  /* 0x0000003800387308 */ /* 0x000e620000000800 */
[C---:B----4-:R-:W-:Y:S01]  /*7ce0*/  F2FP.F16.F32.PACK_AB R50, R53.reuse, R52 ;  /* 0x000000343532723e */ /* 0x050fe200000000ff */
[----:B------:R-:W-:Y:S01]  /*7cf0*/  FADD.FTZ R11, R53, R8 ;  /* 0x00000008350b7221 */ /* 0x000fe20000010000 */
[----:B------:R0:W-:Y:S05]  /*7d00*/  STSM.16.M88.4 [R17+0x27800], R44 ;  /* 0x0278002c11007844 */ /* 0x0001ea0000000200 */
[----:B------:R-:W3:Y:S01]  /*7d10*/  MUFU.EX2 R14, R14 ;  /* 0x0000000e000e7308 */ /* 0x000ee20000000800 */
[----:B--2---:R-:W-:-:S07]  /*7d20*/  FADD.FTZ R9, R3, R24 ;  /* 0x0000001803097221 */ /* 0x004fce0000010000 */
[----:B------:R-:W2:Y:S01]  /*7d30*/  MUFU.EX2 R57, R57 ;  /* 0x0000003900397308 */ /* 0x000ea20000000800 */
[----:B-1----:R-:W-:-:S07]  /*7d40*/  FADD.FTZ R10, R56, R11 ;  /* 0x0000000b380a7221 */ /* 0x002fce0000010000 */
[----:B------:R-:W1:Y:S01]  /*7d50*/  MUFU.EX2 R54, R54 ;  /* 0x0000003600367308 */ /* 0x000e620000000800 */
[C---:B---3--:R-:W-:Y:S01]  /*7d60*/  FADD.FTZ R9, R14.reuse, R9 ;  /* 0x000000090e097221 */ /* 0x048fe20000010000 */
[----:B------:R-:W-:-:S06]  /*7d70*/  F2FP.F16.F32.PACK_AB R49, R14, R3 ;  /* 0x000000030e31723e */ /* 0x000fcc00000000ff */
        /* <DEDUP_REMOVED lines=9> */
[----:B------:R-:W-:-:S05]  /*7e10*/  F2FP.F16.F32.PACK_AB R51, R55, R54 ;  /* 0x000000363733723e */ /* 0x000fca00000000ff */
[----:B------:R0:W-:Y:S01]  /*7e20*/  STSM.16.M88.4 [R136], R48 ;  /* 0x0000003088007844 */ /* 0x0001e20000000200 */
        /* <DEDUP_REMOVED lines=16> */
[C---:B-1----:R-:W-:Y:S01]  /*7f30*/  F2FP.F16.F32.PACK_AB R59, R79.reuse, R78 ;  /* 0x0000004e4f3b723e */ /* 0x042fe200000000ff */
[----:B------:R-:W-:-:S04]  /*7f40*/  FADD.FTZ R4, R79, R4 ;  /* 0x000000044f047221 */ /* 0x000fc80000010000 */
[----:B------:R0:W-:Y:S02]  /*7f50*/  STSM.16.M88.4 [R22+0x6000], R56 ;  /* 0x0060003816007844 */ /* 0x0001e40000000200 */
[----:B------:R-:W1:Y:S01]  /*7f60*/  MUFU.EX2 R83, R83 ;  /* 0x0000005300537308 */ /* 0x000e620000000800 */
[----:B---3--:R-:W-:Y:S01]  /*7f70*/  F2FP.F16.F32.PACK_AB R10, R0, R65 ;  /* 0x00000041000a723e */ /* 0x008fe200000000ff */
[----:B------:R-:W-:-:S06]  /*7f80*/  FADD.FTZ R65, R65, R12 ;  /* 0x0000000c41417221 */ /* 0x000fcc0000010000 */
[----:B------:R-:W3:Y:S01]  /*7f90*/  MUFU.EX2 R13, R86 ;  /* 0x00000056000d7308 */ /* 0x000ee20000000800 */
[----:B--2---:R-:W-:-:S07]  /*7fa0*/  FADD.FTZ R4, R21, R4 ;  /* 0x0000000415047221 */ /* 0x004fce0000010000 */
[----:B------:R-:W2:Y:S01]  /*7fb0*/  MUFU.EX2 R24, R73 ;  /* 0x0000004900187308 */ /* 0x000ea20000000800 */
[C---:B-1----:R-:W-:Y:S01]  /*7fc0*/  F2FP.F16.F32.PACK_AB R9, R83.reuse, R21 ;  /* 0x000000155309723e */ /* 0x042fe200000000ff */
[----:B------:R-:W-:-:S04]  /*7fd0*/  FADD.FTZ R4, R83, R4 ;  /* 0x0000000453047221 */ /* 0x000fc80000010000 */
[----:B---3--:R-:W-:Y:S01]  /*7fe0*/  FADD.FTZ R3, R13, R4 ;  /* 0x000000040d037221 */ /* 0x008fe20000010000 */
[----:B------:R-:W-:Y:S01]  /*7ff0*/  FADD.FTZ R4, R0, R65 ;  /* 0x0000004100047221 */ /* 0x000fe20000010000 */
[----:B------:R-:W-:Y:S01]  /*8000*/  IMAD.MOV.U32 R0, RZ, RZ, R7 ;  /* 0x000000ffff007224 */ /* 0x000fe200078e0007 */
[C---:B--2---:R-:W-:Y:S01]  /*8010*/  F2FP.F16.F32.PACK_AB R11, R24.reuse, R13 ;  /* 0x0000000d180b723e */ /* 0x044fe200000000ff */
[----:B------:R-:W-:-:S04]  /*8020*/  FADD.FTZ R3, R24, R3 ;  /* 0x0000000318037221 */ /* 0x000fc80000010000 */
[----:B------:R0:W-:Y:S01]  /*8030*/  STSM.16.M88.4 [R18+0x6000], R8 ;  /* 0x0060000812007844 */ /* 0x0001e20000000200 */
[----:B------:R1:W-:Y:S06]  /*8040*/  MEMBAR.ALL.CTA ;  /* 0x0000000000007992 */ /* 0x0003ec0000008000 */
[----:B-1----:R-:W1:Y:S02]  /*8050*/  FENCE.VIEW.ASYNC.S ;  /* 0x00000000000073c6 */ /* 0x002e640000000000 */
[----:B-1----:R-:W-:Y:S01]  /*8060*/  NOP ;  /* 0x0000000000007918 */ /* 0x002fe20000000000 */
[----:B------:R-:W-:Y:S05]  /*8070*/  @P2 BRA `(.L_x_10782) ;  /* 0xffffffcc00b02947 */ /* 0x000fea000383ffff */
[----:B------:R-:W-:Y:S01]  /*8080*/  IMAD.MOV.U32 R5, RZ, RZ, R69 ;  /* 0x000000ffff057224 */ /* 0x000fe200078e0045 */
[----:B------:R-:W-:Y:S01]  /*8090*/  UMOV UR45, UR54 ;  /* 0x00000036002d7c82 */ /* 0x000fe20008000000 */
[----:B------:R-:W-:Y:S01]  /*80a0*/  IMAD.MOV.U32 R0, RZ, RZ, R7 ;  /* 0x000000ffff007224 */ /* 0x000fe200078e0007 */
[----:B------:R-:W-:-:S06]  /*80b0*/  UMOV UR50, UR53 ;  /* 0x0000003500327c82 */ /* 0x000fcc0008000000 */
.L_x_10765:
[----:B------:R-:W2:Y:S01]  /*80c0*/  LDC R7, c[0x0][0x448] ;  /* 0x00011200ff077b82 */ /* 0x000ea20000000800 */
[----:B------:R-:W-:Y:S01]  /*80d0*/  UIADD3 UR6, UR41, 0xbf, URZ ;  /* 0x000000bf29067890 */ /* 0x000fe2000fffe03f */
[----:B------:R-:W-:-:S05]  /*80e0*/  IADD3 R143, -R143, 0x1, RZ ;  /* 0x000000018f8f7810 */ /* 0x000fca0007ffe1ff */
[----:B------:R-:W-:Y:S01]  /*80f0*/  IMAD R6, R6, UR43, R143 ;  /* 0x0000002b06067c24 */ /* 0x000fe2000f8e028f */
[----:B01----:R-:W0:Y:S01]  /*8100*/  LDC R10, c[0x0][0x9e4] ;  /* 0x00027900ff0a7b82 */ /* 0x003e220000000800 */
[----:B--2---:R-:W-:Y:S02]  /*8110*/  ISETP.NE.AND P5, PT, R7, 0x1, PT ;  /* 0x000000010700780c */ /* 0x004fe40003fa5270 */
[----:B0-----:R-:W-:-:S11]  /*8120*/  ISETP.GE.AND P6, PT, R10, 0x1, PT ;  /* 0x000000010a00780c */ /* 0x001fd60003fc6270 */
[----:B------:R-:W0:Y:S08]  /*8130*/  @P5 LDC R7, c[0x0][0x44c] ;  /* 0x00011300ff075b82 */ /* 0x000e300000000800 */
[----:B------:R-:W1:Y:S01]  /*8140*/  @P5 LDC R9, c[0x0][0x450] ;  /* 0x00011400ff095b82 */ /* 0x000e620000000800 */
[----:B0-----:R-:W-:-:S04]  /*8150*/  @P5 IMAD.HI.U32 R8, R7, UR6, RZ ;  /* 0x0000000607085c27 */ /* 0x001fc8000f8e00ff */
[----:B------:R-:W-:Y:S01]  /*8160*/  IMAD.U32 R7, RZ, RZ, UR6 ;  /* 0x00000006ff077e24 */ /* 0x000fe2000f8e00ff */
        /* <DEDUP_REMOVED lines=13> */
.L_x_10784:
[----:B------:R-:W-:-:S13]  /*8240*/  ISETP.NE.AND P2, PT, R10, 0x1, PT ;  /* 0x000000010a00780c */ /* 0x000fda0003f45270 */
[----:B------:R-:W0:Y:S02]  /*8250*/  @P2 LDC.64 R8, c[0x0][0x9e8] ;  /* 0x00027a00ff082b82 */ /* 0x000e240000000a00 */
[----:B0-----:R-:W-:-:S05]  /*8260*/  @P2 IMAD.HI.U32 R8, R7, R8, RZ ;  /* 0x0000000807082227 */ /* 0x001fca00078e00ff */
[----:B------:R-:W-:-:S07]  /*8270*/  @P2 SHF.R.U32.HI R7, RZ, R9, R8 ;  /* 0x00000009ff072219 */ /* 0x000fce0000011608 */
.L_x_10785:
[----:B------:R-:W-:-:S05]  /*8280*/  IMAD R7, R7, R10, RZ ;  /* 0x0000000a07077224 */ /* 0x000fca00078e02ff */
[----:B------:R-:W-:-:S07]  /*8290*/  VIMNMX R6, R6, R7, !PT ;  /* 0x0000000706067248 */ /* 0x000fce0007fe0100 */
.L_x_10783:
        /* <DEDUP_REMOVED lines=12> */
.L_x_10795:
        /* <DEDUP_REMOVED lines=9> */
.L_x_10788:
[----:B------:R-:W-:Y:S01]  /*83f0*/  ULEA UR6, UR45, UR42, 0x3 ;  /* 0x0000002a2d067291 */ /* 0x000fe2000f8e183f */
[----:B------:R-:W-:-:S05]  /*8400*/  IMAD.U32 R0, RZ, RZ, UR50 ;  /* 0x00000032ff007e24 */ /* 0x000fca000f8e00ff */
[----:B------:R-:W-:-:S04]  /*8410*/  SHF.L.U32 R0, R0, 0x1f, RZ ;  /* 0x0000001f00007819 */ /* 0x000fc800000006ff */
[----:B------:R0:W1:Y:S01]  /*8420*/  SYNCS.PHASECHK.TRANS64.TRYWAIT P3, [UR6+0x2d830], R0 ;  /* 0x02d83000ff0075a7 */ /* 0x0000620008060146 */
[----:B------:R-:W-:Y:S05]  /*8430*/  @!P0 BRA `(.L_x_10789) ;  /* 0x0000000000048947 */ /* 0x000fea0003800000 */
[----:B------:R-:W-:Y:S01]  /*8440*/  BPT.TRAP 0x1 ;  /* 0x000000040000795c */ /* 0x000fe20000300000 */
.L_x_10789:
[----:B-1----:R-:W-:Y:S05]  /*8450*/  @P3 BRA `(.L_x_10787) ;  /* 0x0000000000083947 */ /* 0x002fea0003800000 */
[----:B------:R-:W1:Y:S02]  /*8460*/  SYNCS.PHASECHK.TRANS64.TRYWAIT P3, [UR6+0x2d830], R0 ;  /* 0x02d83000ff0075a7 */ /* 0x000e640008060146 */
[----:B-1----:R-:W-:Y:S05]  /*8470*/  @!P3 BRA `(.L_x_10790) ;  /* 0x000000c00060b947 */ /* 0x002fea0003800000 */
.L_x_10787:
[----:B-1----:R-:W1:Y:S01]  /*8480*/  S2R R5, SR_TID.X ;  /* 0x0000000000057919 */ /* 0x002e620000002100 */
        /* <DEDUP_REMOVED lines=36> */
.L_x_10792:
[----:B------:R-:W-:Y:S01]  /*86d0*/  ULEA UR6, UR34, UR42, 0x3 ;  /* 0x0000002a22067291 */ /* 0x000fe2000f8e183f */
[----:B------:R-:W-:-:S05]  /*86e0*/  IMAD.U32 R0, RZ, RZ, UR28 ;  /* 0x0000001cff007e24 */ /* 0x000fca000f8e00ff */
[----:B------:R-:W-:-:S04]  /*86f0*/  SHF.L.U32 R0, R0, 0x1f, RZ ;  /* 0x0000001f00007819 */ /* 0x000fc800000006ff */
[----:B------:R0:W1:Y:S01]  /*8700*/  SYNCS.PHASECHK.TRANS64.TRYWAIT P2, [UR6+0x2d850], R0 ;  /* 0x02d85000ff0075a7 */ /* 0x0000620008040146 */
[----:B------:R-:W-:Y:S05]  /*8710*/  @!P0 BRA `(.L_x_10793) ;  /* 0x0000000000048947 */ /* 0x000fea0003800000 */
[----:B------:R-:W-:Y:S01]  /*8720*/  BPT.TRAP 0x1 ;  /* 0x000000040000795c */ /* 0x000fe20000300000 */
.L_x_10793:
[----:B-1----:R-:W-:Y:S05]  /*8730*/  @P2 BRA `(.L_x_10791) ;  /* 0x0000000000082947 */ /* 0x002fea0003800000 */
[----:B------:R-:W1:Y:S02]  /*8740*/  SYNCS.PHASECHK.TRANS64.TRYWAIT P2, [UR6+0x2d850], R0 ;  /* 0x02d85000ff0075a7 */ /* 0x000e640008040146 */
[----:B-1----:R-:W-:Y:S05]  /*8750*/  @!P2 BRA `(.L_x_10794) ;  /* 0x000000bc00c0a947 */ /* 0x002fea0003800000 */
.L_x_10791:
[----:B------:R-:W-:Y:S01]  /*8760*/  UIADD3 UR6, UR42, 0x400, URZ ;  /* 0x000004002a067890 */ /* 0x000fe2000fffe03f */
[----:B------:R-:W-:Y:S01]  /*8770*/  WARPGROUP.ARRIVE ;  /* 0x00000000000079c5 */ /* 0x000fe20000000000 */
[----:B------:R-:W-:Y:S01]  /*8780*/  UMOV UR29, 0x40000040 ;  /* 0x40000040001d7882 */ /* 0x000fe20000000000 */
[----:B------:R-:W-:Y:S01]  /*8790*/  UMOV UR31, 0x80000020 ;  /* 0x80000020001f7882 */ /* 0x000fe20000000000 */
[----:B------:R-:W-:Y:S01]  /*87a0*/  USHF.R.U32.HI UR6, URZ, 0x4, UR6 ;  /* 0x000000043f067899 */ /* 0x000fe20008011606 */
[----:B01----:R-:W-:Y:S02]  /*87b0*/  FMNMX.FTZ R0, R24, R9, !PT ;  /* 0x0000000918007209 */ /* 0x003fe40007810000 */
[----:B------:R-:W0:Y:S01]  /*87c0*/  S2R R151, SR_TID.X ;  /* 0x0000000000977919 */ /* 0x000e220000002100 */
[----:B------:R-:W-:Y:S01]  /*87d0*/  FMNMX.FTZ R20, R26, R7, !PT ;  /* 0x000000071a147209 */ /* 0x000fe20007810000 */
[----:B------:R-:W-:Y:S01]  /*87e0*/  ULOP3.LUT UR6, UR6, 0x3fff, URZ, 0xc0, !UPT ;  /* 0x00003fff06067892 */ /* 0x000fe2000f8ec03f */
[----:B------:R-:W-:-:S03]  /*87f0*/  FMNMX.FTZ R5, R25, R0, !PT ;  /* 0x0000000019057209 */ /* 0x000fc60007810000 */
[----:B------:R-:W-:Y:S01]  /*8800*/  ULOP3.LUT UR7, UR6, 0x2000000, URZ, 0xfc, !UPT ;  /* 0x0200000006077892 */ /* 0x000fe2000f8efc3f */
[----:B------:R-:W-:Y:S01]  /*8810*/  FMNMX.FTZ R0, R28, R5, !PT ;  /* 0x000000051c007209 */ /* 0x000fe20007810000 */
[----:B------:R-:W-:Y:S02]  /*8820*/  ULOP3.LUT UR6, UR36, 0x10000, URZ, 0xfc, !UPT ;  /* 0x0001000024067892 */ /* 0x000fe4000f8efc3f */
[----:B------:R-:W-:Y:S01]  /*8830*/  UIMAD UR7, UR34, 0x600, UR7 ;  /* 0x00000600220778a4 */ /* 0x000fe2000f8e0207 */
[----:B------:R-:W-:-:S04]  /*8840*/  FMNMX.FTZ R5, R29, R0, !PT ;  /* 0x000000001d057209 */ /* 0x000fc80007810000 */
[----:B------:R-:W-:Y:S01]  /*8850*/  UMOV UR28, UR6 ;  /* 0x00000006001c7c82 */ /* 0x000fe20008000000 */
[----:B------:R-:W-:Y:S01]  /*8860*/  FMNMX.FTZ R0, R32, R5, !PT ;  /* 0x0000000520007209 */ /* 0x000fe20007810000 */
        /* <DEDUP_REMOVED lines=8> */
[----:B------:R-:W-:Y:S02]  /*88f0*/  FMNMX.FTZ R5, R37, R0, !PT ;  /* 0x0000000025057209 */ /* 0x000fe40007810000 */
[----:B0-----:R-:W-:Y:S02]  /*8900*/  SHF.R.U32.HI R143, RZ, 0x7, R151 ;  /* 0x00000007ff8f7819 */ /* 0x001fe40000011697 */
[----:B------:R-:W-:Y:S02]  /*8910*/  FMNMX.FTZ R0, R40, R5, !PT ;  /* 0x0000000528007209 */ /* 0x000fe40007810000 */
[----:B------:R-:W-:Y:S02]  /*8920*/  ISETP.GE.U32.AND P2, PT, R151, 0x180, PT ;  /* 0x000001809700780c */ /* 0x000fe40003f46070 */
        /* <DEDUP_REMOVED lines=28> */
[----:B------:R-:W0:Y:S01]  /*8af0*/  SHFL.BFLY PT, R0, R5, 0x2, 0x1f ;  /* 0x0c401f0005007f89 */ /* 0x000e2200000e0000 */
[----:B------:R-:W-:Y:S01]  /*8b00*/  UMOV UR29, 0x40000040 ;  /* 0x40000040001d7882 */ /* 0x000fe20000000000 */
[----:B------:R-:W-:Y:S01]  /*8b10*/  UMOV UR31, 0x80000020 ;  /* 0x80000020001f7882 */ /* 0x000fe20000000000 */
[----:B0-----:R-:W-:Y:S02]  /*8b20*/  FMNMX.FTZ R12, R5, R0, !PT ;  /* 0x00000000050c7209 */ /* 0x001fe40007810000 */
[----:B------:R-:W-:-:S03]  /*8b30*/  FMNMX.FTZ R5, R27, R20, !PT ;  /* 0x000000141b057209 */ /* 0x000fc60007810000 */
[----:B------:R-:W0:Y:S01]  /*8b40*/  SHFL.BFLY PT, R11, R12, 0x1, 0x1f ;  /* 0x0c201f000c0b7f89 */ /* 0x000e2200000e0000 */
[----:B------:R-:W-:-:S04]  /*8b50*/  FMNMX.FTZ R20, R30, R5, !PT ;  /* 0x000000051e147209 */ /* 0x000fc80007810000 */
[----:B------:R-:W-:Y:S02]  /*8b60*/  FMNMX.FTZ R5, R31, R20, !PT ;  /* 0x000000141f057209 */ /* 0x000fe40007810000 */
[----:B0-----:R-:W-:-:S05]  /*8b70*/  FMNMX.FTZ R0, R12, R11, !PT ;  /* 0x0000000b0c007209 */ /* 0x001fca0007810000 */
[C---:B------:R-:W-:Y:S01]  /*8b80*/  FADD.FTZ R8, -R0.reuse, R9 ;  /* 0x0000000900087221 */ /* 0x040fe20000010100 */
[----:B------:R-:W-:-:S03]  /*8b90*/  FMUL.FTZ R9, R0, UR33 ;  /* 0x0000002100097c20 */ /* 0x000fc60008410000 */
        /* <DEDUP_REMOVED lines=25> */
[----:B------:R-:W0:Y:S01]  /*8d30*/  MUFU.EX2 R10, R10 ;  /* 0x0000000a000a7308 */ /* 0x000e220000000800 */
[----:B------:R-:W-:Y:S01]  /*8d40*/  FMNMX.FTZ R28, R46, R5, !PT ;  /* 0x000000052e1c7209 */ /* 0x000fe20007810000 */
[--C-:B------:R-:W-:Y:S01]  /*8d50*/  FFMA.FTZ R64, R76, UR33, -R9.reuse ;  /* 0x000000214c407c23 */ /* 0x100fe20008010809 */
[--C-:B------:R-:W-:Y:S01]  /*8d60*/  FFMA.FTZ R32, R44, UR33, -R9.reuse ;  /* 0x000000212c207c23 */ /* 0x100fe20008010809 */
[--C-:B------:R-:W-:Y:S01]  /*8d70*/  FFMA.FTZ R44, R56, UR33, -R9.reuse ;  /* 0x00000021382c7c23 */ /* 0x100fe20008010809 */
[----:B------:R-:W-:Y:S01]  /*8d80*/  FMNMX.FTZ R5, R47, R28, !PT ;  /* 0x0000001c2f057209 */ /* 0x000fe20007810000 */
[--C-:B------:R-:W-:Y:S01]  /*8d90*/  FFMA.FTZ R56, R68, UR33, -R9.reuse ;  /* 0x0000002144387c23 */ /* 0x100fe20008010809 */
[--C-:B------:R-:W-:Y:S01]  /*8da0*/  FFMA.FTZ R68, R80, UR33, -R9.reuse ;  /* 0x0000002150447c23 */ /* 0x100fe20008010809 */
[----:B------:R-:W1:Y:S01]  /*8db0*/  MUFU.EX2 R11, R11 ;  /* 0x0000000b000b7308 */ /* 0x000e620000000800 */
[----:B------:R-:W-:Y:S01]  /*8dc0*/  FMNMX.FTZ R28, R50, R5, !PT ;  /* 0x00000005321c7209 */ /* 0x000fe20007810000 */
[----:B------:R-:W-:Y:S01]  /*8dd0*/  FFMA.FTZ R21, R37, UR33, -R9 ;  /* 0x0000002125157c23 */ /* 0x000fe20008010809 */
[----:B------:R-:W-:-:S02]  /*8de0*/  WARPGROUP.DEPBAR.LE gsb0, 0x0 ;  /* 0x00008000000079c5 */ /* 0x000fc40000010000 */
[----:B------:R-:W-:Y:S01]  /*8df0*/  WARPGROUP.ARRIVE ;  /* 0x00000000000079c5 */ /* 0x000fe20000000000 */
[----:B------:R-:W-:Y:S01]  /*8e00*/  FMNMX.FTZ R5, R51, R28, !PT ;  /* 0x0000001c33057209 */ /* 0x000fe20007810000 */
[--C-:B------:R-:W-:Y:S01]  /*8e10*/  FFMA.FTZ R20, R36, UR33, -R9.reuse ;  /* 0x0000002124147c23 */ /* 0x100fe20008010809 */
[----:B------:R-:W2:Y:S01]  /*8e20*/  MUFU.EX2 R12, R12 ;  /* 0x0000000c000c7308 */ /* 0x000ea20000000800 */
[----:B0-----:R-:W-:Y:S01]  /*8e30*/  FFMA.FTZ R4, R8, R4, R10 ;  /* 0x0000000408047223 */ /* 0x001fe2000001000a */
[----:B------:R-:W-:Y:S01]  /*8e40*/  FMNMX.FTZ R28, R54, R5, !PT ;  /* 0x00000005361c7209 */ /* 0x000fe20007810000 */
[----:B------:R-:W-:Y:S01]  /*8e50*/  HGMMA.64x96x16.F32 R88, gdesc[UR28].tnspB, R88, gsb0 ;  /* 0x416000001c5879f0 */ /* 0x000fe20008000858 */
[----:B------:R-:W-:Y:S01]  /*8e60*/  UIADD3 UR28, UR6, 0x6, URZ ;  /* 0x00000006061c7890 */ /* 0x000fe2000fffe03f */
[--C-:B------:R-:W-:Y:S01]  /*8e70*/  FFMA.FTZ R37, R49, UR33, -R9.reuse ;  /* 0x0000002131257c23 */ /* 0x100fe20008010809 */
[----:B------:R-:W-:Y:S01]  /*8e80*/  UIADD3 UR30, UR7, 0xc0, URZ ;  /* 0x000000c0071e7890 */ /* 0x000fe2000fffe03f */
[----:B------:R-:W-:Y:S01]  /*8e90*/  FMNMX.FTZ R5, R55, R28, !PT ;  /* 0x0000001c37057209 */ /* 0x000fe20007810000 */
[----:B------:R-:W-:Y:S01]  /*8ea0*/  UMOV UR29, 0x40000040 ;  /* 0x40000040001d7882 */ /* 0x000fe20000000000 */
[----:B------:R-:W-:Y:S01]  /*8eb0*/  UMOV UR31, 0x80000020 ;  /* 0x80000020001f7882 */ /* 0x000fe20000000000 */
        /* <DEDUP_REMOVED lines=11> */
[----:B------:R-:W-:-:S02]  /*8f70*/  FFMA.FTZ R9, R85, UR33, -R9 ;  /* 0x0000002155097c23 */ /* 0x000fc40008010809 */
        /* <DEDUP_REMOVED lines=24> */
[----:B0-----:R-:W-:Y:S01]  /*9100*/  FMNMX.FTZ R5, R28, R5, !PT ;  /* 0x000000051c057209 */ /* 0x001fe20007810000 */
[----:B------:R-:W-:-:S02]  /*9110*/  WARPGROUP.DEPBAR.LE gsb0, 0x0 ;  /* 0x00008000000079c5 */ /* 0x000fc40000010000 */
[----:B------:R-:W-:Y:S02]  /*9120*/  WARPGROUP.ARRIVE ;  /* 0x00000000000079c5 */ /* 0x000fe40000000000 */
[----:B------:R-:W0:Y:S02]  /*9130*/  SHFL.BFLY PT, R28, R5, 0x1, 0x1f ;  /* 0x0c201f00051c7f89 */ /* 0x000e2400000e0000 */
[----:B------:R-:W-:Y:S02]  /*9140*/  MUFU.EX2 R41, R41 ;  /* 0x0000002900297308 */ /* 0x000fe40000000800 */
[----:B------:R-:W-:Y:S01]  /*9150*/  HGMMA.64x96x16.F32 R88, gdesc[UR28].tnspB, R88, gsb0 ;  /* 0x416000001c5879f0 */ /* 0x000fe20008000858 */
[----:B------:R-:W-:Y:S02]  /*9160*/  UIADD3 UR28, UR6, 0x600, URZ ;  /* 0x00000600061c7890 */ /* 0x000fe4000fffe03f */
[----:B------:R-:W-:-:S03]  /*9170*/  UIADD3 UR30, UR7, 0x100, URZ ;  /* 0x00000100071e7890 */ /* 0x000fc6000fffe03f */
[----:B------:R-:W-:Y:S01]  /*9180*/  MUFU.EX2 R44, R44 ;  /* 0x0000002c002c7308 */ /* 0x000fe20000000800 */
[----:B------:R-:W-:Y:S01]  /*9190*/  UMOV UR29, 0x40000040 ;  /* 0x40000040001d7882 */ /* 0x000fe20000000000 */
[----:B------:R-:W-:-:S06]  /*91a0*/  UMOV UR31, 0x80000020 ;  /* 0x80000020001f7882 */ /* 0x000fcc0000000000 */
[----:B------:R-:W-:Y:S01]  /*91b0*/  MUFU.EX2 R45, R45 ;  /* 0x0000002d002d7308 */ /* 0x000fe20000000800 */
[----:B0-----:R-:W-:-:S07]  /*91c0*/  FMNMX.FTZ R5, R5, R28, !PT ;  /* 0x0000001c05057209 */ /* 0x001fce0007810000 */
[----:B------:R-:W-:Y:S01]  /*91d0*/  MUFU.EX2 R48, R48 ;  /* 0x0000003000307308 */ /* 0x000fe20000000800 */
[C---:B------:R-:W-:Y:S01]  /*91e0*/  FADD.FTZ R7, -R5.reuse, R7 ;  /* 0x0000000705077221 */ /* 0x040fe20000010100 */
[----:B------:R-:W-:-:S03]  /*91f0*/  FMUL.FTZ R28, R5, UR33 ;  /* 0x00000021051c7c20 */ /* 0x000fc60008410000 */
[----:B------:R-:W-:Y:S01]  /*9200*/  FMUL.FTZ R7, R7, UR33 ;  /* 0x0000002107077c20 */ /* 0x000fe20008410000 */
[--C-:B------:R-:W-:Y:S01]  /*9210*/  FFMA.FTZ R29, R26, UR33, -R28.reuse ;  /* 0x000000211a1d7c23 */ /* 0x100fe2000801081c */
[--C-:B------:R-:W-:Y:S01]  /*9220*/  FFMA.FTZ R77, R30, UR33, -R28.reuse ;  /* 0x000000211e4d7c23 */ /* 0x100fe2000801081c */
[----:B------:R-:W-:Y:S02]  /*9230*/  VIADD R30, R143, 0x9 ;  /* 0x000000098f1e7836 */ /* 0x000fe40000000000 */
[--C-:B------:R-:W-:Y:S01]  /*9240*/  FFMA.FTZ R26, R27, UR33, -R28.reuse ;  /* 0x000000211b1a7c23 */ /* 0x100fe2000801081c */
[--C-:B------:R-:W-:Y:S01]  /*9250*/  FFMA.FTZ R81, R39, UR33, -R28.reuse ;  /* 0x0000002127517c23 */ /* 0x100fe2000801081c */
[----:B------:R-:W-:Y:S01]  /*9260*/  FFMA.FTZ R39, R54, UR33, -R28 ;  /* 0x0000002136277c23 */ /* 0x000fe2000801081c */
[----:B------:R-:W-:Y:S01]  /*9270*/  MUFU.EX2 R7, R7 ;  /* 0x0000000700077308 */ /* 0x000fe20000000800 */
[----:B------:R-:W-:Y:S01]  /*9280*/  SEL R54, R30, 0x9, !P2 ;  /* 0x000000091e367807 */ /* 0x000fe20005000000 */
[----:B------:R-:W-:-:S02]  /*9290*/  IMAD.U32 R30, RZ, RZ, UR45 ;  /* 0x0000002dff1e7e24 */ /* 0x000fc4000f8e00ff */
[--C-:B------:R-:W-:Y:S01]  /*92a0*/  FFMA.FTZ R31, R31, UR33, -R28.reuse ;  /* 0x000000211f1f7c23 */ /* 0x100fe2000801081c */
[--C-:B------:R-:W-:Y:S01]  /*92b0*/  FFMA.FTZ R27, R46, UR33, -R28.reuse ;  /* 0x000000212e1b7c23 */ /* 0x100fe2000801081c */
[--C-:B------:R-:W-:Y:S01]  /*92c0*/  FFMA.FTZ R46, R51, UR33, -R28.reuse ;  /* 0x00000021332e7c23 */ /* 0x100fe2000801081c */
[----:B------:R-:W-:Y:S01]  /*92d0*/  IMAD.U32 R51, RZ, RZ, UR34 ;  /* 0x00000022ff337e24 */ /* 0x000fe2000f8e00ff */
[----:B------:R-:W-:Y:S01]  /*92e0*/  @!P1 LEA R30, R30, UR42, 0x3 ;  /* 0x0000002a1e1e9c11 */ /* 0x000fe2000f8e18ff */
[----:B------:R-:W0:Y:S01]  /*92f0*/  MUFU.EX2 R29, R29 ;  /* 0x0000001d001d7308 */ /* 0x000e220000000800 */
[--C-:B------:R-:W-:Y:S01]  /*9300*/  FFMA.FTZ R76, R34, UR33, -R28.reuse ;  /* 0x00000021224c7c23 */ /* 0x100fe2000801081c */
[--C-:B------:R-:W-:Y:S01]  /*9310*/  FFMA.FTZ R80, R35, UR33, -R28.reuse ;  /* 0x0000002123507c23 */ /* 0x100fe2000801081c */
[----:B------:R-:W-:Y:S01]  /*9320*/  @!P1 LEA R51, R51, UR42, 0x3 ;  /* 0x0000002a33339c11 */ /* 0x000fe2000f8e18ff */
[----:B------:R-:W-:Y:S02]  /*9330*/  @!P1 VIADD R30, R30, 0x2d840 ;  /* 0x0002d8401e1e9836 */ /* 0x000fe40000000000 */
[--C-:B------:R-:W-:Y:S01]  /*9340*/  FFMA.FTZ R35, R50, UR33, -R28.reuse ;  /* 0x0000002132237c23 */ /* 0x100fe2000801081c */
[--C-:B------:R-:W-:Y:S01]  /*9350*/  FFMA.FTZ R50, R59, UR33, -R28.reuse ;  /* 0x000000213b327c23 */ /* 0x100fe2000801081c */
[----:B------:R-:W-:Y:S01]  /*9360*/  FFMA.FTZ R73, R38, UR33, -R28 ;  /* 0x0000002126497c23 */ /* 0x000fe2000801081c */
[----:B------:R-:W3:Y:S01]  /*9370*/  MUFU.EX2 R26, R26 ;  /* 0x0000001a001a7308 */ /* 0x000ee20000000800 */
[----:B------:R-:W-:Y:S01]  /*9380*/  @!P1 PRMT R30, RZ, 0x654, R30 ;  /* 0x00000654ff1e9816 */ /* 0x000fe2000000001e */
[----:B------:R-:W-:-:S02]  /*9390*/  @!P1 VIADD R51, R51, 0x2d860 ;  /* 0x0002d86033339836 */ /* 0x000fc40000000000 */
[----:B-1----:R-:W-:Y:S01]  /*93a0*/  FADD.FTZ R59, R11, R4 ;  /* 0x000000040b3b7221 */ /* 0x002fe20000010000 */
[--C-:B------:R-:W-:Y:S01]  /*93b0*/  FFMA.FTZ R34, R58, UR33, -R28.reuse ;  /* 0x000000213a227c23 */ /* 0x100fe2000801081c */
[--C-:B------:R-:W-:Y:S01]  /*93c0*/  FFMA.FTZ R38, R42, UR33, -R28.reuse ;  /* 0x000000212a267c23 */ /* 0x100fe2000801081c */
[--C-:B------:R-:W-:Y:S01]  /*93d0*/  FFMA.FTZ R42, R43, UR33, -R28.reuse ;  /* 0x000000212b2a7c23 */ /* 0x100fe2000801081c */
[----:B--2---:R-:W-:Y:S01]  /*93e0*/  FADD.FTZ R58, R12, R59 ;  /* 0x0000003b0c3a7221 */ /* 0x004fe20000010000 */
[----:B------:R-:W-:Y:S01]  /*93f0*/  MUFU.EX2 R77, R77 ;  /* 0x0000004d004d7308 */ /* 0x000fe20000000800 */
[----:B0-----:R-:W-:Y:S01]  /*9400*/  FFMA.FTZ R3, R7, R3, R29 ;  /* 0x0000000307037223 */ /* 0x001fe2000001001d */
[----:B------:R-:W-:Y:S01]  /*9410*/  FFMA.FTZ R43, R47, UR33, -R28 ;  /* 0x000000212f2b7c23 */ /* 0x000fe2000801081c */
[----:B------:R-:W-:Y:S01]  /*9420*/  FADD.FTZ R59, R13, R58 ;  /* 0x0000003a0d3b7221 */ /* 0x000fe20000010000 */
        /* <DEDUP_REMOVED lines=15> */
[----:B---3--:R-:W-:Y:S01]  /*9520*/  F2FP.F16.F32.PACK_AB R29, R26, R29 ;  /* 0x0000001d1a1d723e */ /* 0x008fe200000000ff */
[----:B------:R-:W-:Y:S01]  /*9530*/  UMOV UR34, UR45 ;  /* 0x0000002d00227c82 */ /* 0x000fe20008000000 */
[C---:B------:R-:W-:Y:S01]  /*9540*/  ISETP.GT.AND P2, PT, R2.reuse, R6, PT ;  /* 0x000000060200720c */ /* 0x040fe20003f44270 */
[----:B------:R-:W-:-:S02]  /*9550*/  VIADD R2, R2, 0xffffffff ;  /* 0xffffffff02027836 */ /* 0x000fc40000000000 */
        /* <DEDUP_REMOVED lines=52> */
[----:B------:R-:W-:Y:S01]  /*98a0*/  MUFU.EX2 R83, R83 ;  /* 0x0000005300537308 */ /* 0x000fe20000000800 */
[----:B0-----:R-:W-:-:S07]  /*98b0*/  F2FP.F16.F32.PACK_AB R70, R9, R72 ;  /* 0x000000480946723e */ /* 0x001fce00000000ff */
[----:B------:R-:W-:Y:S08]  /*98c0*/  MUFU.EX2 R86, R86 ;  /* 0x0000005600567308 */ /* 0x000ff00000000800 */
[----:B------:R-:W-:Y:S01]  /*98d0*/  MUFU.EX2 R87, R87 ;  /* 0x0000005700577308 */ /* 0x000fe20000000800 */
[----:B------:R-:W-:Y:S02]  /*98e0*/  WARPGROUP.DEPBAR.LE gsb0, 0x0 ;  /* 0x00008000000079c5 */ /* 0x000fe40000010000 */
[----:B------:R-:W-:-:S06]  /*98f0*/  WARPGROUP.ARRIVE ;  /* 0x00000000000079c5 */ /* 0x000fcc0000000000 */
[----:B------:R-:W-:Y:S01]  /*9900*/  HGMMA.64x96x16.F32 R88, gdesc[UR28].tnspB, R88, gsb0 ;  /* 0x416000001c5879f0 */ /* 0x000fe20008000858 */
[----:B------:R-:W-:Y:S02]  /*9910*/  UMOV UR28, UR50 ;  /* 0x00000032001c7c82 */ /* 0x000fe40008000000 */
[----:B------:R-:W-:Y:S02]  /*9920*/  WARPGROUP.DEPBAR.LE gsb0, 0x0 ;  /* 0x00008000000079c5 */ /* 0x000fe40000010000 */
[----:B------:R0:W-:Y:S06]  /*9930*/  BAR.ARV R54, 0x100 ;  /* 0x000400360000751d */ /* 0x0001ec0000002000 */
[----:B------:R1:W-:Y:S01]  /*9940*/  @!P1 SYNCS.ARRIVE.TRANS64.RED.A1T0 RZ, [R30+URZ], RZ ;  /* 0x000000ff1eff99a7 */ /* 0x0003e2000810043f */
[-C--:B------:R-:W-:Y:S01]  /*9950*/  FMUL.FTZ R90, R90, R7.reuse ;  /* 0x000000075a5a7220 */ /* 0x080fe20000410000 */
[----:B0-----:R-:W-:Y:S01]  /*9960*/  @!P1 PRMT R54, RZ, 0x654, R51 ;  /* 0x00000654ff369816 */ /* 0x001fe20000000033 */
[----:B------:R-:W-:Y:S01]  /*9970*/  FFMA.FTZ R51, R62, UR33, -R28 ;  /* 0x000000213e337c23 */ /* 0x000fe2000801081c */
[----:B------:R-:W-:Y:S01]  /*9980*/  F2FP.F16.F32.PACK_AB R62, R65, R64 ;  /* 0x00000040413e723e */ /* 0x000fe200000000ff */
[-C--:B------:R-:W-:Y:S01]  /*9990*/  FMUL.FTZ R91, R91, R7.reuse ;  /* 0x000000075b5b7220 */ /* 0x080fe20000410000 */
[-C--:B------:R-:W-:Y:S01]  /*99a0*/  FMUL.FTZ R94, R94, R7.reuse ;  /* 0x000000075e5e7220 */ /* 0x080fe20000410000 */
[-C--:B------:R-:W-:Y:S01]  /*99b0*/  FMUL.FTZ R95, R95, R7.reuse ;  /* 0x000000075f5f7220 */ /* 0x080fe20000410000 */
[----:B-1----:R-:W-:Y:S01]  /*99c0*/  FADD.FTZ R30, R26, R3 ;  /* 0x000000031a1e7221 */ /* 0x002fe20000010000 */
[----:B------:R0:W-:Y:S01]  /*99d0*/  @!P1 SYNCS.ARRIVE.TRANS64.RED.A1T0 RZ, [R54+URZ], RZ ;  /* 0x000000ff36ff99a7 */ /* 0x0001e2000810043f */
[----:B------:R-:W1:Y:S01]  /*99e0*/  MUFU.EX2 R51, R51 ;  /* 0x0000003300337308 */ /* 0x000e620000000800 */
[-C--:B------:R-:W-:Y:S01]  /*99f0*/  FMUL.FTZ R98, R98, R7.reuse ;  /* 0x0000000762627220 */ /* 0x080fe20000410000 */
[----:B------:R-:W-:Y:S01]  /*9a00*/  FADD.FTZ R30, R77, R30 ;  /* 0x0000001e4d1e7221 */ /* 0x000fe20000010000 */
[-C--:B------:R-:W-:Y:S01]  /*9a10*/  FMUL.FTZ R99, R99, R7.reuse ;  /* 0x0000000763637220 */ /* 0x080fe20000410000 */
[-C--:B------:R-:W-:Y:S01]  /*9a20*/  FMUL.FTZ R102, R102, R7.reuse ;  /* 0x0000000766667220 */ /* 0x080fe20000410000 */
[-C--:B------:R-:W-:Y:S01]  /*9a30*/  FMUL.FTZ R103, R103, R7.reuse ;  /* 0x0000000767677220 */ /* 0x080fe20000410000 */
[----:B------:R-:W-:Y:S01]  /*9a40*/  FMUL.FTZ R106, R106, R7 ;  /* 0x000000076a6a7220 */ /* 0x000fe20000410000 */
[----:B0-----:R-:W-:Y:S01]  /*9a50*/  FFMA.FTZ R54, R67, UR33, -R28 ;  /* 0x0000002143367c23 */ /* 0x001fe2000801081c */
[----:B------:R-:W-:Y:S01]  /*9a60*/  FADD.FTZ R67, R31, R30 ;  /* 0x0000001e1f437221 */ /* 0x000fe20000010000 */
[----:B------:R-:W-:Y:S01]  /*9a70*/  FADD.FTZ R30, R14, R59 ;  /* 0x0000003b0e1e7221 */ /* 0x000fe20000010000 */
[----:B------:R-:W-:Y:S01]  /*9a80*/  F2FP.F16.F32.PACK_AB R28, R11, R10 ;  /* 0x0000000a0b1c723e */ /* 0x000fe200000000ff */
[----:B------:R-:W0:Y:S01]  /*9a90*/  MUFU.EX2 R3, R66 ;  /* 0x0000004200037308 */ /* 0x000e220000000800 */
[----:B------:R-:W-:Y:S01]  /*9aa0*/  FADD.FTZ R67, R76, R67 ;  /* 0x000000434c437221 */ /* 0x000fe20000010000 */
[----:B------:R-:W-:Y:S01]  /*9ab0*/  FADD.FTZ R59, R15, R30 ;  /* 0x0000001e0f3b7221 */ /* 0x000fe20000010000 */
[----:B------:R-:W-:Y:S01]  /*9ac0*/  F2FP.F16.F32.PACK_AB R31, R31, R77 ;  /* 0x0000004d1f1f723e */ /* 0x000fe200000000ff */
[-C--:B------:R-:W-:Y:S01]  /*9ad0*/  FMUL.FTZ R107, R107, R7.reuse ;  /* 0x000000076b6b7220 */ /* 0x080fe20000410000 */
[----:B------:R-:W-:Y:S01]  /*9ae0*/  FADD.FTZ R30, R80, R67 ;  /* 0x00000043501e7221 */ /* 0x000fe20000010000 */
[----:B------:R-:W-:Y:S01]  /*9af0*/  FADD.FTZ R58, R20, R59 ;  /* 0x0000003b143a7221 */ /* 0x000fe20000010000 */
[-C--:B------:R-:W-:Y:S01]  /*9b00*/  FMUL.FTZ R110, R110, R7.reuse ;  /* 0x000000076e6e7220 */ /* 0x080fe20000410000 */
[----:B------:R-:W2:Y:S01]  /*9b10*/  MUFU.EX2 R54, R54 ;  /* 0x0000003600367308 */ /* 0x000ea20000000800 */
[----:B------:R-:W-:Y:S01]  /*9b20*/  FADD.FTZ R30, R73, R30 ;  /* 0x0000001e491e7221 */ /* 0x000fe20000010000 */
[----:B------:R-:W-:Y:S01]  /*9b30*/  FADD.FTZ R59, R21, R58 ;  /* 0x0000003a153b7221 */ /* 0x000fe20000010000 */
[-C--:B------:R-:W-:Y:S01]  /*9b40*/  FMUL.FTZ R111, R111, R7.reuse ;  /* 0x000000076f6f7220 */ /* 0x080fe20000410000 */
[-C--:B------:R-:W-:Y:S01]  /*9b50*/  FMUL.FTZ R114, R114, R7.reuse ;  /* 0x0000000772727220 */ /* 0x080fe20000410000 */
[----:B------:R-:W-:Y:S01]  /*9b60*/  FADD.FTZ R63, R81, R30 ;  /* 0x0000001e513f7221 */ /* 0x000fe20000010000 */
[----:B------:R-:W-:Y:S01]  /*9b70*/  FADD.FTZ R58, R24, R59 ;  /* 0x0000003b183a7221 */ /* 0x000fe20000010000 */
[----:B------:R-:W-:Y:S01]  /*9b80*/  F2FP.F16.F32.PACK_AB R30, R13, R12 ;  /* 0x0000000c0d1e723e */ /* 0x000fe200000000ff */
[----:B------:R-:W3:Y:S01]  /*9b90*/  MUFU.EX2 R10, R71 ;  /* 0x00000047000a7308 */ /* 0x000ee20000000800 */
[----:B------:R-:W-:Y:S01]  /*9ba0*/  FADD.FTZ R63, R38, R63 ;  /* 0x0000003f263f7221 */ /* 0x000fe20000010000 */
[C---:B------:R-:W-:Y:S01]  /*9bb0*/  FADD.FTZ R11, R25.reuse, R58 ;  /* 0x0000003a190b7221 */ /* 0x040fe20000010000 */
[----:B------:R-:W-:Y:S01]  /*9bc0*/  F2FP.F16.F32.PACK_AB R24, R25, R24 ;  /* 0x000000181918723e */ /* 0x000fe200000000ff */
[----:B------:R-:W-:Y:S01]  /*9bd0*/  STSM.16.M88.4 [R17+0x21800], R28 ;  /* 0x0218001c11007844 */ /* 0x000fe20000000200 */
[----:B------:R-:W-:Y:S01]  /*9be0*/  FADD.FTZ R12, R42, R63 ;  /* 0x0000003f2a0c7221 */ /* 0x000fe20000010000 */
[----:B------:R-:W-:Y:S01]  /*9bf0*/  FADD.FTZ R26, R32, R11 ;  /* 0x0000000b201a7221 */ /* 0x000fe20000010000 */
[----:B------:R-:W-:Y:S01]  /*9c00*/  F2FP.F16.F32.PACK_AB R25, R42, R38 ;  /* 0x000000262a19723e */ /* 0x000fe200000000ff */
[----:B------:R-:W4:Y:S01]  /*9c10*/  MUFU.EX2 R63, R78 ;  /* 0x0000004e003f7308 */ /* 0x000f220000000800 */
        /* <DEDUP_REMOVED lines=20> */
[C---:B------:R-:W-:Y:S01]  /*9d60*/  FADD.FTZ R21, R47.reuse, R20 ;  /* 0x000000142f157221 */ /* 0x040fe20000010000 */
[----:B------:R-:W-:Y:S01]  /*9d70*/  FADD.FTZ R20, R44, R11 ;  /* 0x0000000b2c147221 */ /* 0x000fe20000010000 */
[----:B------:R-:W-:Y:S01]  /*9d80*/  F2FP.F16.F32.PACK_AB R39, R47, R39 ;  /* 0x000000272f27723e */ /* 0x000fe200000000ff */
[----:B------:R5:W-:Y:S01]  /*9d90*/  STSM.16.M88.4 [R23], R12 ;  /* 0x0000000c17007844 */ /* 0x000be20000000200 */
[----:B------:R-:W-:Y:S01]  /*9da0*/  FADD.FTZ R21, R34, R21 ;  /* 0x0000001522157221 */ /* 0x000fe20000010000 */
[----:B------:R-:W-:Y:S01]  /*9db0*/  FADD.FTZ R11, R45, R20 ;  /* 0x000000142d0b7221 */ /* 0x000fe20000010000 */
[----:B-1----:R-:W-:Y:S01]  /*9dc0*/  F2FP.F16.F32.PACK_AB R47, R4, R51 ;  /* 0x00000033042f723e */ /* 0x002fe200000000ff */
[----:B------:R-:W1:Y:S01]  /*9dd0*/  MUFU.EX2 R20, R79 ;  /* 0x0000004f00147308 */ /* 0x000e620000000800 */
[----:B------:R-:W-:Y:S01]  /*9de0*/  FADD.FTZ R32, R50, R21 ;  /* 0x0000001532207221 */ /* 0x000fe20000010000 */
[----:B------:R-:W-:Y:S01]  /*9df0*/  FADD.FTZ R38, R48, R11 ;  /* 0x0000000b30267221 */ /* 0x000fe20000010000 */
[----:B------:R-:W-:Y:S01]  /*9e00*/  F2FP.F16.F32.PACK_AB R27, R43, R27 ;  /* 0x0000001b2b1b723e */ /* 0x000fe200000000ff */
[----:B------:R-:W-:Y:S01]  /*9e10*/  FMUL.FTZ R126, R126, R7 ;  /* 0x000000077e7e7220 */ /* 0x000fe20000410000 */
[----:B------:R-:W-:Y:S01]  /*9e20*/  FADD.FTZ R11, R51, R32 ;  /* 0x00000020330b7221 */ /* 0x000fe20000010000 */
[----:B------:R-:W-:Y:S01]  /*9e30*/  FADD.FTZ R21, R49, R38 ;  /* 0x0000002631157221 */ /* 0x000fe20000010000 */
[----:B------:R-:W-:Y:S01]  /*9e40*/  F2FP.F16.F32.PACK_AB R36, R37, R36 ;  /* 0x000000242524723e */ /* 0x000fe200000000ff */
[----:B------:R1:W-:Y:S01]  /*9e50*/  STSM.16.M88.4 [R22], R24 ;  /* 0x0000001816007844 */ /* 0x0003e20000000200 */
[----:B------:R-:W-:Y:S01]  /*9e60*/  F2FP.F16.F32.PACK_AB R37, R46, R35 ;  /* 0x000000232e25723e */ /* 0x000fe200000000ff */
[-C--:B------:R-:W-:Y:S01]  /*9e70*/  FMUL.FTZ R127, R127, R7.reuse ;  /* 0x000000077f7f7220 */ /* 0x080fe20000410000 */
[----:B------:R-:W-:Y:S01]  /*9e80*/  F2FP.F16.F32.PACK_AB R38, R41, R40 ;  /* 0x000000282926723e */ /* 0x000fe200000000ff */
[----:B-----5:R-:W-:Y:S01]  /*9e90*/  FADD.FTZ R12, R4, R11 ;  /* 0x0000000b040c7221 */ /* 0x020fe20000010000 */
[----:B------:R-:W-:Y:S01]  /*9ea0*/  FADD.FTZ R14, R52, R21 ;  /* 0x00000015340e7221 */ /* 0x000fe20000010000 */
[----:B------:R-:W-:Y:S01]  /*9eb0*/  F2FP.F16.F32.PACK_AB R44, R45, R44 ;  /* 0x0000002c2d2c723e */ /* 0x000fe200000000ff */
[-C--:B------:R-:W-:Y:S01]  /*9ec0*/  FMUL.FTZ R130, R130, R7.reuse ;  /* 0x0000000782827220 */ /* 0x080fe20000410000 */
[----:B0-----:R-:W-:Y:S01]  /*9ed0*/  FADD.FTZ R11, R3, R12 ;  /* 0x0000000c030b7221 */ /* 0x001fe20000010000 */
[C---:B------:R-:W-:Y:S01]  /*9ee0*/  FADD.FTZ R13, R53.reuse, R14 ;  /* 0x0000000e350d7221 */ /* 0x040fe20000010000 */
[----:B------:R-:W-:Y:S01]  /*9ef0*/  F2FP.F16.F32.PACK_AB R52, R53, R52 ;  /* 0x000000343534723e */ /* 0x000fe200000000ff */
[----:B------:R0:W-:Y:S01]  /*9f00*/  STSM.16.M88.4 [R18], R36 ;  /* 0x0000002412007844 */ /* 0x0001e20000000200 */
[----:B--2---:R-:W-:Y:S01]  /*9f10*/  FADD.FTZ R12, R54, R11 ;  /* 0x0000000b360c7221 */ /* 0x004fe20000010000 */
[----:B------:R-:W-:Y:S01]  /*9f20*/  FADD.FTZ R14, R56, R13 ;  /* 0x0000000d380e7221 */ /* 0x000fe20000010000 */
[----:B------:R-:W-:Y:S01]  /*9f30*/  F2FP.F16.F32.PACK_AB R45, R50, R34 ;  /* 0x00000022322d723e */ /* 0x000fe200000000ff */
[-C--:B------:R-:W-:Y:S01]  /*9f40*/  FMUL.FTZ R131, R131, R7.reuse ;  /* 0x0000000783837220 */ /* 0x080fe20000410000 */
[----:B------:R-:W-:Y:S01]  /*9f50*/  FADD.FTZ R11, R55, R12 ;  /* 0x0000000c370b7221 */ /* 0x000fe20000010000 */
[----:B------:R-:W-:Y:S01]  /*9f60*/  FADD.FTZ R13, R57, R14 ;  /* 0x0000000e390d7221 */ /* 0x000fe20000010000 */
[----:B------:R-:W-:Y:S01]  /*9f70*/  F2FP.F16.F32.PACK_AB R46, R49, R48 ;  /* 0x00000030312e723e */ /* 0x000fe200000000ff */
[----:B------:R-:W-:Y:S01]  /*9f80*/  FMUL.FTZ R134, R134, R7 ;  /* 0x0000000786867220 */ /* 0x000fe20000410000 */
[----:B---3--:R-:W-:Y:S01]  /*9f90*/  FADD.FTZ R11, R10, R11 ;  /* 0x0000000b0a0b7221 */ /* 0x008fe20000010000 */
[----:B------:R-:W-:Y:S01]  /*9fa0*/  FADD.FTZ R4, R60, R13 ;  /* 0x0000000d3c047221 */ /* 0x000fe20000010000 */
[----:B------:R-:W-:Y:S01]  /*9fb0*/  F2FP.F16.F32.PACK_AB R53, R54, R3 ;  /* 0x000000033635723e */ /* 0x000fe200000000ff */
[----:B------:R0:W-:Y:S01]  /*9fc0*/  STSM.16.M88.4 [R17+0x27800], R44 ;  /* 0x0278002c11007844 */ /* 0x0001e20000000200 */
        /* <DEDUP_REMOVED lines=8> */
[----:B----4-:R-:W-:Y:S01]  /*a050*/  FADD.FTZ R3, R63, R12 ;  /* 0x0000000c3f037221 */ /* 0x010fe20000010000 */
[----:B------:R-:W-:Y:S01]  /*a060*/  FADD.FTZ R11, R65, R4 ;  /* 0x00000004410b7221 */ /* 0x000fe20000010000 */
[----:B------:R-:W-:Y:S01]  /*a070*/  F2FP.F16.F32.PACK_AB R60, R61, R60 ;  /* 0x0000003c3d3c723e */ /* 0x000fe200000000ff */
[----:B------:R0:W-:Y:S01]  /*a080*/  STSM.16.M88.4 [R136], R52 ;  /* 0x0000003488007844 */ /* 0x0001e20000000200 */
[----:B------:R-:W-:Y:S01]  /*a090*/  F2FP.F16.F32.PACK_AB R61, R75, R74 ;  /* 0x0000004a4b3d723e */ /* 0x000fe200000000ff */
[----:B------:R-:W-:Y:S01]  /*a0a0*/  FADD.FTZ R4, R68, R11 ;  /* 0x0000000b44047221 */ /* 0x000fe20000010000 */
[C---:B-1----:R-:W-:Y:S01]  /*a0b0*/  F2FP.F16.F32.PACK_AB R63, R20.reuse, R63 ;  /* 0x0000003f143f723e */ /* 0x042fe200000000ff */
[----:B------:R-:W-:Y:S01]  /*a0c0*/  FADD.FTZ R3, R20, R3 ;  /* 0x0000000314037221 */ /* 0x000fe20000010000 */
[C---:B------:R-:W-:Y:S01]  /*a0d0*/  F2FP.F16.F32.PACK_AB R68, R69.reuse, R68 ;  /* 0x000000444544723e */ /* 0x040fe200000000ff */
[----:B------:R-:W-:Y:S01]  /*a0e0*/  FADD.FTZ R11, R69, R4 ;  /* 0x00000004450b7221 */ /* 0x000fe20000010000 */
[----:B------:R-:W-:Y:S01]  /*a0f0*/  F2FP.F16.F32.PACK_AB R69, R83, R82 ;  /* 0x000000525345723e */ /* 0x000fe200000000ff */
[----:B------:R0:W-:Y:S01]  /*a100*/  STSM.16.M88.4 [R22+0x6000], R60 ;  /* 0x0060003c16007844 */ /* 0x0001e20000000200 */
[----:B------:R-:W-:Y:S01]  /*a110*/  F2FP.F16.F32.PACK_AB R71, R87, R86 ;  /* 0x000000565747723e */ /* 0x000fe200000000ff */
[----:B------:R-:W-:Y:S01]  /*a120*/  FADD.FTZ R3, R82, R3 ;  /* 0x0000000352037221 */ /* 0x000fe20000010000 */
[----:B------:R-:W-:Y:S01]  /*a130*/  FADD.FTZ R4, R72, R11 ;  /* 0x0000000b48047221 */ /* 0x000fe20000010000 */
[-C--:B------:R-:W-:Y:S01]  /*a140*/  FMUL.FTZ R89, R89, R8.reuse ;  /* 0x0000000859597220 */ /* 0x080fe20000410000 */
[-C--:B------:R-:W-:Y:S01]  /*a150*/  FMUL.FTZ R92, R92, R8.reuse ;  /* 0x000000085c5c7220 */ /* 0x080fe20000410000 */
[----:B------:R0:W-:Y:S01]  /*a160*/  STSM.16.M88.4 [R18+0x6000], R68 ;  /* 0x0060004412007844 */ /* 0x0001e20000000200 */
[----:B------:R-:W-:Y:S01]  /*a170*/  FADD.FTZ R3, R83, R3 ;  /* 0x0000000353037221 */ /* 0x000fe20000010000 */
[----:B------:R-:W-:Y:S01]  /*a180*/  FADD.FTZ R4, R9, R4 ;  /* 0x0000000409047221 */ /* 0x000fe20000010000 */
[-C--:B------:R-:W-:Y:S01]  /*a190*/  FMUL.FTZ R93, R93, R8.reuse ;  /* 0x000000085d5d7220 */ /* 0x080fe20000410000 */
[----:B------:R-:W-:Y:S01]  /*a1a0*/  @!PT LDS RZ, [RZ] ;  /* 0x00000000fffff984 */ /* 0x000fe20000000800 */
[----:B------:R-:W-:Y:S01]  /*a1b0*/  @!PT LDS RZ, [RZ] ;  /* 0x00000000fffff984 */ /* 0x000fe20000000800 */
[----:B------:R-:W-:Y:S01]  /*a1c0*/  @!PT LDS RZ, [RZ] ;  /* 0x00000000fffff984 */ /* 0x000fe20000000800 */
[----:B------:R-:W-:Y:S01]  /*a1d0*/  @!PT LDS RZ, [RZ] ;  /* 0x00000000fffff984 */ /* 0x000fe20000000800 */
[----:B------:R1:W-:Y:S06]  /*a1e0*/  MEMBAR.ALL.CTA ;  /* 0x0000000000007992 */ /* 0x0003ec0000008000 */
[----:B-1----:R-:W1:Y:S01]  /*a1f0*/  FENCE.VIEW.ASYNC.S ;  /* 0x00000000000073c6 */ /* 0x002e620000000000 */
        /* <DEDUP_REMOVED lines=24> */
[----:B-1----:R-:W-:Y:S01]  /*a380*/  NOP ;  /* 0x0000000000007918 */ /* 0x002fe20000000000 */
[----:B0-----:R-:W-:Y:S05]  /*a390*/  @P2 BRA `(.L_x_10795) ;  /* 0xffffffdc00f02947 */ /* 0x001fea000383ffff */
.L_x_10786:
        /* <DEDUP_REMOVED lines=9> */
[----:B------:R-:W-:Y:S01]  /*a430*/  ULDC UR33, c[0x0][0x988] ;  /* 0x0002620000217ab9 */ /* 0x000fe20000000800 */
[----:B------:R-:W-:-:S05]  /*a440*/  ULDC UR35, c[0x0][0x9e0] ;  /* 0x0002780000237ab9 */ /* 0x000fca0000000800 */
.L_x_10813:
[----:B------:R-:W-:Y:S01]  /*a450*/  UIADD3 UR45, UR53, 0x1, URZ ;  /* 0x00000001352d7890 */ /* 0x000fe2000fffe03f */
[----:B------:R-:W-:-:S03]  /*a460*/  ISETP.NE.AND P2, PT, RZ, UR37, PT ;  /* 0x00000025ff007c0c */ /* 0x000fc6000bf45270 */
[----:B------:R-:W-:-:S04]  /*a470*/  UISETP.NE.AND UP0, UPT, UR45, 0x2, UPT ;  /* 0x000000022d00788c */ /* 0x000fc8000bf05270 */
[----:B------:R-:W-:Y:S02]  /*a480*/  USEL UR50, URZ, 0x1, UP0 ;  /* 0x000000013f327887 */ /* 0x000fe40008000000 */
[----:B------:R-:W-:Y:S02]  /*a490*/  USEL UR45, UR45, URZ, UP0 ;  /* 0x0000003f2d2d7287 */ /* 0x000fe40008000000 */
[----:B------:R-:W-:Y:S02]  /*a4a0*/  ULOP3.LUT UR50, UR28, UR50, URZ, 0x3c, !UPT ;  /* 0x000000321c327292 */ /* 0x000fe4000f8e3c3f */
[----:B--2---:R-:W-:Y:S10]  /*a4b0*/  @P2 BRA `(.L_x_10797) ;  /* 0x00000000002c2947 */ /* 0x004ff40003800000 */
[----:B------:R-:W-:Y:S05]  /*a4c0*/  @!P0 BRA `(.L_x_10798) ;  /* 0x0000000000048947 */ /* 0x000fea0003800000 */
[----:B------:R-:W-:Y:S01]  /*a4d0*/  BPT.TRAP 0x1 ;  /* 0x000000040000795c */ /* 0x000fe20000300000 */
.L_x_10798:
[----:B------:R-:W-:Y:S01]  /*a4e0*/  ULEA UR6, UR45, UR42, 0x3 ;  /* 0x0000002a2d067291 */ /* 0x000fe2000f8e183f */
[----:B------:R-:W-:-:S05]  /*a4f0*/  IMAD.U32 R0, RZ, RZ, UR50 ;  /* 0x00000032ff007e24 */ /* 0x000fca000f8e00ff */
[----:B------:R-:W-:-:S04]  /*a500*/  SHF.L.U32 R0, R0, 0x1f, RZ ;  /* 0x0000001f00007819 */ /* 0x000fc800000006ff */
[----:B------:R0:W1:Y:S01]  /*a510*/  SYNCS.PHASECHK.TRANS64.TRYWAIT P3, [UR6+0x2d830], R0 ;  /* 0x02d83000ff0075a7 */ /* 0x0000620008060146 */
[----:B------:R-:W-:Y:S05]  /*a520*/  @!P0 BRA `(.L_x_10799) ;  /* 0x0000000000048947 */ /* 0x000fea0003800000 */
[----:B------:R-:W-:Y:S01]  /*a530*/  BPT.TRAP 0x1 ;  /* 0x000000040000795c */ /* 0x000fe20000300000 */
.L_x_10799:
[----:B-1----:R-:W-:Y:S05]  /*a540*/  @P3 BRA `(.L_x_10797) ;  /* 0x0000000000083947 */ /* 0x002fea0003800000 */
[----:B------:R-:W1:Y:S02]  /*a550*/  SYNCS.PHASECHK.TRANS64.TRYWAIT P3, [UR6+0x2d830], R0 ;  /* 0x02d83000ff0075a7 */ /* 0x000e640008060146 */
[----:B-1----:R-:W-:Y:S05]  /*a560*/  @!P3 BRA `(.L_x_10800) ;  /* 0x000000a00054b947 */ /* 0x002fea0003800000 */
.L_x_10797:
        /* <DEDUP_REMOVED lines=37> */
.L_x_10802:
[----:B------:R-:W-:Y:S01]  /*a7c0*/  ULEA UR6, UR53, UR42, 0x3 ;  /* 0x0000002a35067291 */ /* 0x000fe2000f8e183f */
[----:B------:R-:W-:-:S05]  /*a7d0*/  IMAD.U32 R0, RZ, RZ, UR28 ;  /* 0x0000001cff007e24 */ /* 0x000fca000f8e00ff */
[----:B------:R-:W-:-:S04]  /*a7e0*/  SHF.L.U32 R0, R0, 0x1f, RZ ;  /* 0x0000001f00007819 */ /* 0x000fc800000006ff */
[----:B------:R0:W1:Y:S01]  /*a7f0*/  SYNCS.PHASECHK.TRANS64.TRYWAIT P2, [UR6+0x2d850], R0 ;  /* 0x02d85000ff0075a7 */ /* 0x0000620008040146 */
[----:B------:R-:W-:Y:S05]  /*a800*/  @!P0 BRA `(.L_x_10803) ;  /* 0x0000000000048947 */ /* 0x000fea0003800000 */
[----:B------:R-:W-:Y:S01]  /*a810*/  BPT.TRAP 0x1 ;  /* 0x000000040000795c */ /* 0x000fe20000300000 */
.L_x_10803:
[----:B-1----:R-:W-:Y:S05]  /*a820*/  @P2 BRA `(.L_x_10801) ;  /* 0x0000000000082947 */ /* 0x002fea0003800000 */
[----:B------:R-:W1:Y:S02]  /*a830*/  SYNCS.PHASECHK.TRANS64.TRYWAIT P2, [UR6+0x2d850], R0 ;  /* 0x02d85000ff0075a7 */ /* 0x000e640008040146 */
[----:B-1----:R-:W-:Y:S05]  /*a840*/  @!P2 BRA `(.L_x_10804) ;  /* 0x0000009c00b4a947 */ /* 0x002fea0003800000 */
.L_x_10801:
[----:B------:R-:W-:Y:S01]  /*a850*/  UIADD3 UR6, UR42, 0x400, URZ ;  /* 0x000004002a067890 */ /* 0x000fe2000fffe03f */
[----:B------:R-:W-:Y:S01]  /*a860*/  WARPGROUP.ARRIVE ;  /* 0x00000000000079c5 */ /* 0x000fe20000000000 */
[----:B------:R-:W-:Y:S01]  /*a870*/  UMOV UR29, 0x40000040 ;  /* 0x40000040001d7882 */ /* 0x000fe20000000000 */
[----:B------:R-:W-:Y:S01]  /*a880*/  UMOV UR31, 0x80000020 ;  /* 0x80000020001f7882 */ /* 0x000fe20000000000 */
[----:B------:R-:W-:Y:S01]  /*a890*/  USHF.R.U32.HI UR6, URZ, 0x4, UR6 ;  /* 0x000000043f067899 */ /* 0x000fe20008011606 */
[----:B-1----:R-:W1:Y:S02]  /*a8a0*/  @P5 LDC R5, c[0x0][0x44c] ;  /* 0x00011300ff055b82 */ /* 0x002e640000000800 */
[----:B------:R-:W2:Y:S01]  /*a8b0*/  S2R R10, SR_TID.X ;  /* 0x00000000000a7919 */ /* 0x000ea20000002100 */
[----:B------:R-:W-:Y:S01]  /*a8c0*/  VIADD R14, R137, UR41 ;  /* 0x00000029890e7c36 */ /* 0x000fe20008000000 */
[----:B------:R-:W-:Y:S01]  /*a8d0*/  ULOP3.LUT UR6, UR6, 0x3fff, URZ, 0xc0, !UPT ;  /* 0x00003fff06067892 */ /* 0x000fe2000f8ec03f */
[----:B------:R-:W-:-:S02]  /*a8e0*/  IMAD.U32 R8, RZ, RZ, UR45 ;  /* 0x0000002dff087e24 */ /* 0x000fc4000f8e00ff */
[----:B------:R-:W-:Y:S01]  /*a8f0*/  IMAD.SHL.U32 R12, R2, 0x80, RZ ;  /* 0x00000080020c7824 */ /* 0x000fe200078e00ff */
[----:B------:R-:W-:Y:S01]  /*a900*/  ULOP3.LUT UR7, UR6, 0x2000000, URZ, 0xfc, !UPT ;  /* 0x0200000006077892 */ /* 0x000fe2000f8efc3f */
[----:B0-----:R-:W0:Y:S01]  /*a910*/  @P5 LDC R0, c[0x0][0x450] ;  /* 0x00011400ff005b82 */ /* 0x001e220000000800 */
[----:B------:R-:W-:Y:S02]  /*a920*/  ULOP3.LUT UR6, UR36, 0x10000, URZ, 0xfc, !UPT ;  /* 0x0001000024067892 */ /* 0x000fe4000f8efc3f */
[----:B------:R-:W-:-:S05]  /*a930*/  UIMAD UR7, UR53, 0x600, UR7 ;  /* 0x00000600350778a4 */ /* 0x000fca000f8e0207 */
[----:B------:R-:W-:Y:S01]  /*a940*/  UMOV UR28, UR6 ;  /* 0x00000006001c7c82 */ /* 0x000fe20008000000 */
[----:B------:R-:W3:Y:S01]  /*a950*/  LDC R13, c[0x0][0x2f0] ;  /* 0x0000bc00ff0d7b82 */ /* 0x000ee20000000800 */
[----:B------:R-:W-:Y:S02]  /*a960*/  UMOV UR30, UR7 ;  /* 0x00000007001e7c82 */ /* 0x000fe40008000000 */
[----:B------:R-:W-:Y:S01]  /*a970*/  HGMMA.64x96x16.F32 R88, gdesc[UR28].tnspB, R88, gsb0 ;  /* 0x416000001c5879f0 */ /* 0x000fe20008000858 */
[----:B------:R-:W-:Y:S02]  /*a980*/  UIADD3 UR28, UR6, 0x2, URZ ;  /* 0x00000002061c7890 */ /* 0x000fe4000fffe03f */
[----:B------:R-:W-:Y:S01]  /*a990*/  UIADD3 UR30, UR7, 0x40, URZ ;  /* 0x00000040071e7890 */ /* 0x000fe2000fffe03f */
[----:B-1----:R-:W-:Y:S01]  /*a9a0*/  @P5 IMAD.HI.U32 R5, R14, R5, RZ ;  /* 0x000000050e055227 */ /* 0x002fe200078e00ff */
[----:B------:R-:W-:Y:S01]  /*a9b0*/  UMOV UR29, 0x40000040 ;  /* 0x40000040001d7882 */ /* 0x000fe20000000000 */
[----:B------:R-:W-:-:S03]  /*a9c0*/  UMOV UR31, 0x80000020 ;  /* 0x80000020001f7882 */ /* 0x000fc60000000000 */
[----:B0-----:R-:W-:Y:S02]  /*a9d0*/  @P5 SHF.R.U32.HI R14, RZ, R0, R5 ;  /* 0x00000000ff0e5219 */ /* 0x001fe40000011605 */
[----:B------:R-:W-:Y:S02]  /*a9e0*/  @!P1 LEA R5, R8, UR42, 0x3 ;  /* 0x0000002a08059c11 */ /* 0x000fe4000f8e18ff */
[----:B--2---:R-:W-:Y:S02]  /*a9f0*/  SHF.R.U32.HI R9, RZ, 0x7, R10 ;  /* 0x00000007ff097819 */ /* 0x004fe4000001160a */
[----:B------:R-:W-:Y:S01]  /*aa00*/  ISETP.GE.U32.AND P2, PT, R10, 0x180, PT ;  /* 0x000001800a00780c */ /* 0x000fe20003f46070 */
[----:B------:R-:W-:Y:S01]  /*aa10*/  @!P1 VIADD R8, R5, 0x2d840 ;  /* 0x0002d84005089836 */ /* 0x000fe20000000000 */
[----:B------:R-:W-:Y:S01]  /*aa20*/  IADD3 R5, -R12, 0x1, RZ ;  /* 0x000000010c057810 */ /* 0x000fe20007ffe1ff */
[----:B------:R-:W-:-:S03]  /*aa30*/  VIADD R0, R9, 0x9 ;  /* 0x0000000909007836 */ /* 0x000fc60000000000 */
[----:B------:R-:W-:Y:S02]  /*aa40*/  @!P1 PRMT R10, RZ, 0x654, R8 ;  /* 0x00000654ff0a9816 */ /* 0x000fe40000000008 */
[----:B------:R-:W0:Y:S01]  /*aa50*/  SHFL.IDX PT, R8, R14, RZ, 0x1c1f ;  /* 0x001c1fff0e087589 */ /* 0x000e2200000e0000 */
[----:B------:R-:W-:Y:S01]  /*aa60*/  SEL R9, R0, 0x9, !P2 ;  /* 0x0000000900097807 */ /* 0x000fe20005000000 */
[----:B------:R-:W-:-:S04]  /*aa70*/  IMAD R0, R16, -0x2, R5 ;  /* 0xfffffffe10007824 */ /* 0x000fc800078e0205 */
[----:B---3--:R-:W-:-:S04]  /*aa80*/  IMAD R0, R13, UR43, R0 ;  /* 0x0000002b0d007c24 */ /* 0x008fc8000f8e0200 */
[----:B------:R-:W-:-:S04]  /*aa90*/  VIADD R0, R0, -UR51 ;  /* 0x8000003300007c36 */ /* 0x000fc80008000000 */
[----:B------:R-:W-:-:S04]  /*aaa0*/  VIADD R11, R0, UR35 ;  /* 0x00000023000b7c36 */ /* 0x000fc80008000000 */
[----:B0-----:R-:W-:Y:S01]  /*aab0*/  IMAD.IADD R5, R8, 0x1, R11 ;  /* 0x0000000108057824 */ /* 0x001fe200078e020b */
        /* <DEDUP_REMOVED lines=42> */
[----:B------:R-:W-:Y:S01]  /*ad60*/  ULOP3.LUT UR6, URZ, UR52, URZ, 0x33, !UPT ;  /* 0x000000343f067292 */ /* 0x000fe2000f8e333f */
[----:B------:R-:W-:Y:S02]  /*ad70*/  WARPGROUP.DEPBAR.LE gsb0, 0x0 ;  /* 0x00008000000079c5 */ /* 0x000fe40000010000 */
[----:B------:R-:W-:-:S06]  /*ad80*/  WARPGROUP.ARRIVE ;  /* 0x00000000000079c5 */ /* 0x000fcc0000000000 */
[----:B------:R-:W-:Y:S03]  /*ad90*/  HGMMA.64x96x16.F32 R88, gdesc[UR28].tnspB, R88, gsb0 ;  /* 0x416000001c5879f0 */ /* 0x000fe60008000858 */
[----:B------:R-:W-:Y:S02]  /*ada0*/  WARPGROUP.DEPBAR.LE gsb0, 0x0 ;  /* 0x00008000000079c5 */ /* 0x000fe40000010000 */
[----:B------:R0:W-:Y:S06]  /*adb0*/  BAR.ARV R9, 0x100 ;  /* 0x000400090000751d */ /* 0x0001ec0000002000 */
[----:B------:R1:W-:Y:S02]  /*adc0*/  @!P1 SYNCS.ARRIVE.TRANS64.RED.A1T0 RZ, [R10+URZ], RZ ;  /* 0x000000ff0aff99a7 */ /* 0x0003e4000810043f */
[----:B-1----:R-:W-:-:S04]  /*add0*/  VIADD R10, R0, UR6 ;  /* 0x00000006000a7c36 */ /* 0x002fc80008000000 */
[----:B------:R-:W-:Y:S01]  /*ade0*/  IMAD.IADD R0, R8, 0x1, R10 ;  /* 0x0000000108007824 */ /* 0x000fe200078e020a */
[----:B0-----:R-:W-:Y:S06]  /*adf0*/  @!P6 BRA `(.L_x_10805) ;  /* 0x00000000005ce947 */ /* 0x001fec0003800000 */
        /* <DEDUP_REMOVED lines=13> */
.L_x_10807:
[----:B------:R-:W-:-:S05]  /*aed0*/  IMAD.U32 R20, RZ, RZ, UR34 ;  /* 0x00000022ff147e24 */ /* 0x000fca000f8e00ff */
[----:B------:R-:W-:-:S13]  /*aee0*/  ISETP.NE.AND P2, PT, R20, 0x1, PT ;  /* 0x000000011400780c */ /* 0x000fda0003f45270 */
[----:B------:R-:W0:Y:S02]  /*aef0*/  @P2 LDC.64 R8, c[0x0][0x9e8] ;  /* 0x00027a00ff082b82 */ /* 0x000e240000000a00 */
[----:B0-----:R-:W-:-:S05]  /*af00*/  @P2 IMAD.HI.U32 R8, R15, R8, RZ ;  /* 0x000000080f082227 */ /* 0x001fca00078e00ff */
[----:B------:R-:W-:-:S07]  /*af10*/  @P2 SHF.R.U32.HI R15, RZ, R9, R8 ;  /* 0x00000009ff0f2219 */ /* 0x000fce0000011608 */
.L_x_10808:
[----:B------:R-:W-:Y:S05]  /*af20*/  BSYNC B0 ;  /* 0x0000000000007941 */ /* 0x000fea0003800000 */
.L_x_10806:
[----:B------:R-:W-:-:S04]  /*af30*/  IMAD R15, R15, R20, -R12 ;  /* 0x000000140f0f7224 */ /* 0x000fc800078e0a0c */
[----:B------:R-:W-:-:S05]  /*af40*/  IMAD R15, R16, -0x2, R15 ;  /* 0xfffffffe100f7824 */ /* 0x000fca00078e020f */
[----:B------:R-:W-:Y:S02]  /*af50*/  VIADDMNMX R5, R15, R20, R5, PT ;  /* 0x000000140f057246 */ /* 0x000fe40003800105 */
[----:B------:R-:W-:-:S07]  /*af60*/  VIMNMX R0, R0, R15, !PT ;  /* 0x0000000f00007248 */ /* 0x000fce0007fe0100 */
.L_x_10805:
        /* <DEDUP_REMOVED lines=114> */
.L_x_10811:
[----:B------:R-:W-:-:S05]  /*b690*/  IMAD.U32 R0, RZ, RZ, UR34 ;  /* 0x00000022ff007e24 */ /* 0x000fca000f8e00ff */
[----:B------:R-:W-:-:S13]  /*b6a0*/  ISETP.NE.AND P3, PT, R0, 0x1, PT ;  /* 0x000000010000780c */ /* 0x000fda0003f65270 */
[----:B------:R-:W0:Y:S02]  /*b6b0*/  @P3 LDC.64 R8, c[0x0][0x9e8] ;  /* 0x00027a00ff083b82 */ /* 0x000e240000000a00 */
[----:B0-----:R-:W-:-:S05]  /*b6c0*/  @P3 IMAD.HI.U32 R8, R13, R8, RZ ;  /* 0x000000080d083227 */ /* 0x001fca00078e00ff */
[----:B------:R-:W-:-:S07]  /*b6d0*/  @P3 SHF.R.U32.HI R13, RZ, R9, R8 ;  /* 0x00000009ff0d3219 */ /* 0x000fce0000011608 */
.L_x_10812:
[----:B------:R-:W-:Y:S05]  /*b6e0*/  BSYNC B0 ;  /* 0x0000000000007941 */ /* 0x000fea0003800000 */
.L_x_10810:
[----:B------:R-:W-:-:S04]  /*b6f0*/  IMAD R13, R13, R0, -R12 ;  /* 0x000000000d0d7224 */ /* 0x000fc800078e0a0c */
[----:B------:R-:W-:-:S05]  /*b700*/  IMAD R13, R16, -0x2, R13 ;  /* 0xfffffffe100d7824 */ /* 0x000fca00078e020d */
[----:B------:R-:W-:Y:S02]  /*b710*/  VIADDMNMX R11, R13, R0, R11, PT ;  /* 0x000000000d0b7246 */ /* 0x000fe4000380010b */
[----:B------:R-:W-:-:S07]  /*b720*/  VIMNMX R10, R10, R13, !PT ;  /* 0x0000000d0a0a7248 */ /* 0x000fce0007fe0100 */
.L_x_10809:
        /* <DEDUP_REMOVED lines=26> */
[C---:B------:R-:W-:Y:S02]  /*b8d0*/  ISETP.GT.AND P3, PT, R10.reuse, 0x1, P2 ;  /* 0x000000010a00780c */ /* 0x040fe40001764270 */
        /* <DEDUP_REMOVED lines=38> */
[C---:B------:R-:W-:Y:S01]  /*bb40*/  ISETP.LT.OR P3, PT, R11.reuse, 0x1a, P3 ;  /* 0x0000001a0b00780c */ /* 0x040fe20001f61670 */
[----:B------:R-:W0:Y:S01]  /*bb50*/  SHFL.BFLY PT, R5, R0, 0x2, 0x1f ;  /* 0x0c401f0000057f89 */ /* 0x000e2200000e0000 */
        /* <DEDUP_REMOVED lines=11> */
[----:B------:R-:W-:Y:S02]  /*bc10*/  ISETP.LT.OR P3, PT, R11, 0x2a, P3 ;  /* 0x0000002a0b00780c */ /* 0x000fe40001f61670 */
[----:B0-----:R-:W-:-:S02]  /*bc20*/  FMNMX.FTZ R0, R0, R5, !PT ;  /* 0x0000000500007209 */ /* 0x001fc40007810000 */
[----:B------:R-:W-:Y:S02]  /*bc30*/  ISETP.LT.OR P4, PT, R11, 0x49, P4 ;  /* 0x000000490b00780c */ /* 0x000fe40002781670 */
[----:B------:R-:W-:Y:S01]  /*bc40*/  FSEL R47, R47, -INF , !P3 ;  /* 0xff8000002f2f7808 */ /* 0x000fe20005800000 */
[----:B------:R-:W0:Y:S01]  /*bc50*/  SHFL.BFLY PT, R5, R0, 0x1, 0x1f ;  /* 0x0c201f0000057f89 */ /* 0x000e2200000e0000 */
[----:B------:R-:W-:Y:S02]  /*bc60*/  FSEL R62, R62, -INF , !P4 ;  /* 0xff8000003e3e7808 */ /* 0x000fe40006000000 */
[C---:B------:R-:W-:Y:S02]  /*bc70*/  ISETP.GT.AND P3, PT, R10.reuse, 0x31, P2 ;  /* 0x000000310a00780c */ /* 0x040fe40001764270 */
[----:B------:R-:W-:Y:S02]  /*bc80*/  ISETP.GT.AND P4, PT, R10, RZ, P2 ;  /* 0x000000ff0a00720c */ /* 0x000fe40001784270 */
[----:B------:R-:W-:-:S02]  /*bc90*/  ISETP.LT.OR P3, PT, R11, 0x32, P3 ;  /* 0x000000320b00780c */ /* 0x000fc40001f61670 */
[----:B------:R-:W-:Y:S02]  /*bca0*/  ISETP.LT.OR P4, PT, R11, 0x1, P4 ;  /* 0x000000010b00780c */ /* 0x000fe40002781670 */
[----:B------:R-:W-:Y:S02]  /*bcb0*/  FSEL R51, R51, -INF , !P3 ;  /* 0xff80000033337808 */ /* 0x000fe40005800000 */
[----:B------:R-:W-:Y:S02]  /*bcc0*/  FSEL R26, R26, -INF , !P4 ;  /* 0xff8000001a1a7808 */ /* 0x000fe40006000000 */
[----:B------:R-:W-:Y:S02]  /*bcd0*/  ISETP.GT.AND P3, PT, R10, 0x39, P2 ;  /* 0x000000390a00780c */ /* 0x000fe40001764270 */
[----:B------:R-:W-:Y:S02]  /*bce0*/  FMNMX.FTZ R20, R26, R7, !PT ;  /* 0x000000071a147209 */ /* 0x000fe40007810000 */
[----:B------:R-:W-:-:S02]  /*bcf0*/  ISETP.LT.OR P3, PT, R11, 0x3a, P3 ;  /* 0x0000003a0b00780c */ /* 0x000fc40001f61670 */
[----:B------:R-:W-:Y:S02]  /*bd00*/  FMNMX.FTZ R21, R27, R20, !PT ;  /* 0x000000141b157209 */ /* 0x000fe40007810000 */
[----:B------:R-:W-:Y:S02]  /*bd10*/  FSEL R55, R55, -INF , !P3 ;  /* 0xff80000037377808 */ /* 0x000fe40005800000 */
[----:B0-----:R-:W-:Y:S02]  /*bd20*/  FMNMX.FTZ R0, R0, R5, !PT ;  /* 0x0000000500007209 */ /* 0x001fe40007810000 */
[----:B------:R-:W-:Y:S02]  /*bd30*/  FMNMX.FTZ R20, R30, R21, !PT ;  /* 0x000000151e147209 */ /* 0x000fe40007810000 */
[C---:B------:R-:W-:Y:S01]  /*bd40*/  FSETP.NEU.FTZ.AND P3, PT, R0.reuse, -INF , PT ;  /* 0xff8000000000780b */ /* 0x040fe20003f7d000 */
[----:B------:R-:W-:Y:S01]  /*bd50*/  FMUL.FTZ R5, R0, UR33 ;  /* 0x0000002100057c20 */ /* 0x000fe20008410000 */
[----:B------:R-:W-:-:S02]  /*bd60*/  ISETP.GT.AND P4, PT, R10, 0x49, P2 ;  /* 0x000000490a00780c */ /* 0x000fc40001784270 */
[----:B------:R-:W-:Y:S02]  /*bd70*/  FMNMX.FTZ R21, R31, R20, !PT ;  /* 0x000000141f157209 */ /* 0x000fe40007810000 */
[----:B------:R-:W-:Y:S02]  /*bd80*/  FSEL R5, R5, RZ, P3 ;  /* 0x000000ff05057208 */ /* 0x000fe40001800000 */
[----:B------:R-:W-:-:S03]  /*bd90*/  ISETP.LT.OR P4, PT, R11, 0x4a, P4 ;  /* 0x0000004a0b00780c */ /* 0x000fc60002781670 */
[--C-:B------:R-:W-:Y:S01]  /*bda0*/  FFMA.FTZ R8, R24, UR33, -R5.reuse ;  /* 0x0000002118087c23 */ /* 0x100fe20008010805 */
[----:B------:R-:W-:Y:S01]  /*bdb0*/  FMNMX.FTZ R24, R34, R21, !PT ;  /* 0x0000001522187209 */ /* 0x000fe20007810000 */
[--C-:B------:R-:W-:Y:S01]  /*bdc0*/  FFMA.FTZ R9, R25, UR33, -R5.reuse ;  /* 0x0000002119097c23 */ /* 0x100fe20008010805 */
[----:B------:R-:W-:Y:S01]  /*bdd0*/  FSEL R63, R63, -INF , !P4 ;  /* 0xff8000003f3f7808 */ /* 0x000fe20006000000 */
        /* <DEDUP_REMOVED lines=11> */
[----:B------:R-:W-:Y:S01]  /*be90*/  ISETP.GT.AND P4, PT, R10, 0x51, P2 ;  /* 0x000000510a00780c */ /* 0x000fe20001784270 */
[----:B------:R0:W-:Y:S01]  /*bea0*/  MUFU.EX2 R20, R36 ;  /* 0x0000002400147308 */ /* 0x0001e20000000800 */
        /* <DEDUP_REMOVED lines=17> */
[----:B------:R-:W-:Y:S01]  /*bfc0*/  FFMA.FTZ R85, R85, UR33, -R5 ;  /* 0x0000002155557c23 */ /* 0x000fe20008010805 */
[----:B------:R-:W-:Y:S01]  /*bfd0*/  FMNMX.FTZ R29, R47, R28, !PT ;  /* 0x0000001c2f1d7209 */ /* 0x000fe20007810000 */
[----:B------:R-:W-:Y:S01]  /*bfe0*/  MUFU.EX2 R8, R8 ;  /* 0x0000000800087308 */ /* 0x000fe20000000800 */
[----:B------:R-:W-:-:S02]  /*bff0*/  ISETP.GT.AND P4, PT, R10, 0x59, P2 ;  /* 0x000000590a00780c */ /* 0x000fc40001784270 */
[----:B------:R-:W-:Y:S01]  /*c000*/  FMNMX.FTZ R32, R50, R29, !PT ;  /* 0x0000001d32207209 */ /* 0x000fe20007810000 */
[----:B------:R-:W-:Y:S01]  /*c010*/  FFMA.FTZ R29, R45, UR33, -R5 ;  /* 0x000000212d1d7c23 */ /* 0x000fe20008010805 */
[----:B------:R-:W-:Y:S02]  /*c020*/  ISETP.LT.OR P4, PT, R11, 0x5a, P4 ;  /* 0x0000005a0b00780c */ /* 0x000fe40002781670 */
[----:B------:R-:W-:Y:S01]  /*c030*/  FMNMX.FTZ R33, R51, R32, !PT ;  /* 0x0000002033217209 */ /* 0x000fe20007810000 */
[----:B------:R-:W-:Y:S01]  /*c040*/  MUFU.EX2 R28, R44 ;  /* 0x0000002c001c7308 */ /* 0x000fe20000000800 */
[----:B------:R-:W-:Y:S02]  /*c050*/  FSEL R71, R71, -INF , !P4 ;  /* 0xff80000047477808 */ /* 0x000fe40006000000 */
[----:B------:R-:W-:Y:S02]  /*c060*/  ISETP.GT.AND P4, PT, R10, 0x60, P2 ;  /* 0x000000600a00780c */ /* 0x000fe40001784270 */
[----:B------:R-:W-:-:S02]  /*c070*/  FMNMX.FTZ R32, R54, R33, !PT ;  /* 0x0000002136207209 */ /* 0x000fc40007810000 */
[----:B------:R-:W-:Y:S01]  /*c080*/  ISETP.LT.OR P4, PT, R11, 0x61, P4 ;  /* 0x000000610b00780c */ /* 0x000fe20002781670 */
[----:B------:R-:W-:Y:S01]  /*c090*/  MUFU.EX2 R9, R9 ;  /* 0x0000000900097308 */ /* 0x000fe20000000800 */
[----:B------:R-:W-:Y:S02]  /*c0a0*/  FMNMX.FTZ R33, R55, R32, !PT ;  /* 0x0000002037217209 */ /* 0x000fe40007810000 */
[----:B------:R-:W-:Y:S02]  /*c0b0*/  FSEL R74, R74, -INF , !P4 ;  /* 0xff8000004a4a7808 */ /* 0x000fe40006000000 */
[----:B------:R-:W-:Y:S02]  /*c0c0*/  ISETP.GT.AND P4, PT, R10, 0x61, P2 ;  /* 0x000000610a00780c */ /* 0x000fe40001784270 */
[----:B0-----:R-:W-:Y:S01]  /*c0d0*/  FMNMX.FTZ R36, R58, R33, !PT ;  /* 0x000000213a247209 */ /* 0x001fe20007810000 */
[----:B------:R0:W-:Y:S01]  /*c0e0*/  MUFU.EX2 R32, R48 ;  /* 0x0000003000207308 */ /* 0x0001e20000000800 */
[----:B------:R-:W-:Y:S01]  /*c0f0*/  ISETP.LT.OR P4, PT, R11, 0x62, P4 ;  /* 0x000000620b00780c */ /* 0x000fe20002781670 */
[--C-:B------:R-:W-:Y:S01]  /*c100*/  FFMA.FTZ R33, R49, UR33, -R5.reuse ;  /* 0x0000002131217c23 */ /* 0x100fe20008010805 */
[----:B------:R-:W-:Y:S01]  /*c110*/  FMNMX.FTZ R37, R59, R36, !PT ;  /* 0x000000243b257209 */ /* 0x000fe20007810000 */
[--C-:B------:R-:W-:Y:S01]  /*c120*/  FFMA.FTZ R49, R65, UR33, -R5.reuse ;  /* 0x0000002141317c23 */ /* 0x100fe20008010805 */
[----:B------:R-:W-:Y:S01]  /*c130*/  FSEL R75, R75, -INF , !P4 ;  /* 0xff8000004b4b7808 */ /* 0x000fe20006000000 */
[--C-:B------:R-:W-:Y:S01]  /*c140*/  FFMA.FTZ R65, R84, UR33, -R5.reuse ;  /* 0x0000002154417c23 */ /* 0x100fe20008010805 */
[----:B------:R-:W-:Y:S01]  /*c150*/  ISETP.GT.AND P4, PT, R10, 0x68, P2 ;  /* 0x000000680a00780c */ /* 0x000fe20001784270 */
[----:B------:R-:W-:Y:S01]  /*c160*/  MUFU.EX2 R12, R12 ;  /* 0x0000000c000c7308 */ /* 0x000fe20000000800 */
[----:B------:R-:W-:Y:S01]  /*c170*/  FMNMX.FTZ R36, R62, R37, !PT ;  /* 0x000000253e247209 */ /* 0x000fe20007810000 */
[--C-:B0-----:R-:W-:Y:S01]  /*c180*/  FFMA.FTZ R48, R64, UR33, -R5.reuse ;  /* 0x0000002140307c23 */ /* 0x101fe20008010805 */
[----:B------:R-:W-:Y:S01]  /*c190*/  ISETP.LT.OR P4, PT, R11, 0x69, P4 ;  /* 0x000000690b00780c */ /* 0x000fe20002781670 */
[----:B------:R-:W-:Y:S01]  /*c1a0*/  FFMA.FTZ R64, R80, UR33, -R5 ;  /* 0x0000002150407c23 */ /* 0x000fe20008010805 */
[----:B------:R-:W-:-:S02]  /*c1b0*/  FMNMX.FTZ R37, R63, R36, !PT ;  /* 0x000000243f257209 */ /* 0x000fc40007810000 */
[----:B------:R-:W-:Y:S01]  /*c1c0*/  FSEL R78, R78, -INF , !P4 ;  /* 0xff8000004e4e7808 */ /* 0x000fe20006000000 */
[----:B------:R0:W-:Y:S01]  /*c1d0*/  MUFU.EX2 R36, R52 ;  /* 0x0000003400247308 */ /* 0x0001e20000000800 */
[----:B------:R-:W-:Y:S01]  /*c1e0*/  FMNMX.FTZ R40, R66, R37, !PT ;  /* 0x0000002542287209 */ /* 0x000fe20007810000 */
[--C-:B------:R-:W-:Y:S01]  /*c1f0*/  FFMA.FTZ R37, R53, UR33, -R5.reuse ;  /* 0x0000002135257c23 */ /* 0x100fe20008010805 */
[----:B------:R-:W-:Y:S01]  /*c200*/  ISETP.GT.AND P4, PT, R10, 0x69, P2 ;  /* 0x000000690a00780c */ /* 0x000fe20001784270 */
[--C-:B------:R-:W-:Y:S01]  /*c210*/  FFMA.FTZ R53, R69, UR33, -R5.reuse ;  /* 0x0000002145357c23 */ /* 0x100fe20008010805 */
[----:B------:R-:W-:Y:S02]  /*c220*/  FMNMX.FTZ R41, R67, R40, !PT ;  /* 0x0000002843297209 */ /* 0x000fe40007810000 */
[----:B------:R-:W-:Y:S01]  /*c230*/  ISETP.LT.OR P4, PT, R11, 0x6a, P4 ;  /* 0x0000006a0b00780c */ /* 0x000fe20002781670 */
[----:B------:R-:W-:Y:S01]  /*c240*/  MUFU.EX2 R13, R13 ;  /* 0x0000000d000d7308 */ /* 0x000fe20000000800 */
[----:B------:R-:W-:Y:S01]  /*c250*/  FMNMX.FTZ R40, R70, R41, !PT ;  /* 0x0000002946287209 */ /* 0x000fe20007810000 */
[--C-:B0-----:R-:W-:Y:S01]  /*c260*/  FFMA.FTZ R52, R68, UR33, -R5.reuse ;  /* 0x0000002144347c23 */ /* 0x101fe20008010805 */
[----:B------:R-:W-:Y:S01]  /*c270*/  FSEL R79, R79, -INF , !P4 ;  /* 0xff8000004f4f7808 */ /* 0x000fe20006000000 */
[----:B------:R-:W-:Y:S01]  /*c280*/  FFMA.FTZ R68, R81, UR33, -R5 ;  /* 0x0000002151447c23 */ /* 0x000fe20008010805 */
[----:B------:R-:W-:-:S02]  /*c290*/  ISETP.GT.AND P4, PT, R10, 0x70, P2 ;  /* 0x000000700a00780c */ /* 0x000fc40001784270 */
[----:B------:R-:W-:Y:S01]  /*c2a0*/  FMNMX.FTZ R41, R71, R40, !PT ;  /* 0x0000002847297209 */ /* 0x000fe20007810000 */
[----:B------:R-:W-:Y:S01]  /*c2b0*/  MUFU.EX2 R14, R14 ;  /* 0x0000000e000e7308 */ /* 0x000fe20000000800 */
[----:B------:R-:W-:Y:S02]  /*c2c0*/  ISETP.LT.OR P4, PT, R11, 0x71, P4 ;  /* 0x000000710b00780c */ /* 0x000fe40002781670 */
[----:B------:R-:W-:Y:S01]  /*c2d0*/  FMNMX.FTZ R44, R74, R41, !PT ;  /* 0x000000294a2c7209 */ /* 0x000fe20007810000 */
[--C-:B------:R-:W-:Y:S01]  /*c2e0*/  FFMA.FTZ R41, R57, UR33, -R5.reuse ;  /* 0x0000002139297c23 */ /* 0x100fe20008010805 */
[----:B------:R-:W-:Y:S01]  /*c2f0*/  FSEL R82, R82, -INF , !P4 ;  /* 0xff80000052527808 */ /* 0x000fe20006000000 */
[----:B------:R-:W-:Y:S01]  /*c300*/  FFMA.FTZ R57, R73, UR33, -R5 ;  /* 0x0000002149397c23 */ /* 0x000fe20008010805 */
[----:B------:R-:W-:Y:S01]  /*c310*/  ISETP.GT.AND P4, PT, R10, 0x71, P2 ;  /* 0x000000710a00780c */ /* 0x000fe20001784270 */
[----:B------:R0:W-:Y:S01]  /*c320*/  MUFU.EX2 R40, R56 ;  /* 0x0000003800287308 */ /* 0x0001e20000000800 */
[----:B------:R-:W-:-:S02]  /*c330*/  FMNMX.FTZ R45, R75, R44, !PT ;  /* 0x0000002c4b2d7209 */ /* 0x000fc40007810000 */
[----:B------:R-:W-:Y:S02]  /*c340*/  ISETP.LT.OR P4, PT, R11, 0x72, P4 ;  /* 0x000000720b00780c */ /* 0x000fe40002781670 */
[----:B------:R-:W-:Y:S02]  /*c350*/  FMNMX.FTZ R44, R78, R45, !PT ;  /* 0x0000002d4e2c7209 */ /* 0x000fe40007810000 */
[----:B------:R-:W-:Y:S01]  /*c360*/  FSEL R83, R83, -INF , !P4 ;  /* 0xff80000053537808 */ /* 0x000fe20006000000 */
[----:B------:R-:W-:Y:S01]  /*c370*/  MUFU.EX2 R15, R15 ;  /* 0x0000000f000f7308 */ /* 0x000fe20000000800 */
[----:B------:R-:W-:Y:S01]  /*c380*/  ISETP.GT.AND P4, PT, R10, 0x78, P2 ;  /* 0x000000780a00780c */ /* 0x000fe20001784270 */
[----:B0-----:R-:W-:Y:S01]  /*c390*/  FFMA.FTZ R56, R72, UR33, -R5 ;  /* 0x0000002148387c23 */ /* 0x001fe20008010805 */
[----:B------:R-:W-:Y:S02]  /*c3a0*/  FMNMX.FTZ R45, R79, R44, !PT ;  /* 0x0000002c4f2d7209 */ /* 0x000fe40007810000 */
[----:B------:R-:W-:-:S02]  /*c3b0*/  ISETP.GT.AND P2, PT, R10, 0x79, P2 ;  /* 0x000000790a00780c */ /* 0x000fc40001744270 */
[----:B------:R-:W-:Y:S01]  /*c3c0*/  ISETP.LT.OR P4, PT, R11, 0x79, P4 ;  /* 0x000000790b00780c */ /* 0x000fe20002781670 */
[----:B------:R0:W-:Y:S01]  /*c3d0*/  MUFU.EX2 R44, R60 ;  /* 0x0000003c002c7308 */ /* 0x0001e20000000800 */
[----:B------:R-:W-:Y:S01]  /*c3e0*/  FMNMX.FTZ R10, R82, R45, !PT ;  /* 0x0000002d520a7209 */ /* 0x000fe20007810000 */
[--C-:B------:R-:W-:Y:S01]  /*c3f0*/  FFMA.FTZ R45, R61, UR33, -R5.reuse ;  /* 0x000000213d2d7c23 */ /* 0x100fe20008010805 */
[----:B------:R-:W-:Y:S01]  /*c400*/  ISETP.LT.OR P2, PT, R11, 0x7a, P2 ;  /* 0x0000007a0b00780c */ /* 0x000fe20001741670 */
[--C-:B------:R-:W-:Y:S01]  /*c410*/  FFMA.FTZ R61, R77, UR33, -R5.reuse ;  /* 0x000000214d3d7c23 */ /* 0x100fe20008010805 */
[----:B------:R-:W-:Y:S02]  /*c420*/  FSEL R86, R86, -INF , !P4 ;  /* 0xff80000056567808 */ /* 0x000fe40006000000 */
[----:B------:R-:W-:Y:S01]  /*c430*/  FMNMX.FTZ R11, R83, R10, !PT ;  /* 0x0000000a530b7209 */ /* 0x000fe20007810000 */
[----:B------:R-:W-:Y:S01]  /*c440*/  MUFU.EX2 R21, R21 ;  /* 0x0000001500157308 */ /* 0x000fe20000000800 */
[----:B------:R-:W-:Y:S01]  /*c450*/  FSEL R87, R87, -INF , !P2 ;  /* 0xff80000057577808 */ /* 0x000fe20005000000 */
[----:B0-----:R-:W-:Y:S01]  /*c460*/  FFMA.FTZ R60, R76, UR33, -R5 ;  /* 0x000000214c3c7c23 */ /* 0x001fe20008010805 */
[----:B------:R-:W-:-:S02]  /*c470*/  FMNMX.FTZ R10, R86, R11, !PT ;  /* 0x0000000b560a7209 */ /* 0x000fc40007810000 */
[----:B------:R-:W-:Y:S02]  /*c480*/  FSEL R69, R0, RZ, P3 ;  /* 0x000000ff00457208 */ /* 0x000fe40001800000 */
[----:B------:R-:W-:Y:S01]  /*c490*/  FMNMX.FTZ R10, R87, R10, !PT ;  /* 0x0000000a570a7209 */ /* 0x000fe20007810000 */
[----:B------:R-:W-:Y:S02]  /*c4a0*/  MUFU.EX2 R25, R25 ;  /* 0x0000001900197308 */ /* 0x000fe40000000800 */
[----:B------:R-:W-:Y:S02]  /*c4b0*/  FADD.FTZ R69, -R69, R6 ;  /* 0x0000000645457221 */ /* 0x000fe40000010100 */
[----:B------:R-:W0:Y:S02]  /*c4c0*/  SHFL.BFLY PT, R11, R10, 0x2, 0x1f ;  /* 0x0c401f000a0b7f89 */ /* 0x000e2400000e0000 */
[----:B------:R-:W-:Y:S02]  /*c4d0*/  FMUL.FTZ R69, R69, UR33 ;  /* 0x0000002145457c20 */ /* 0x000fe40008410000 */
[----:B------:R-:W-:Y:S08]  /*c4e0*/  MUFU.EX2 R29, R29 ;  /* 0x0000001d001d7308 */ /* 0x000ff00000000800 */
[----:B------:R-:W1:Y:S08]  /*c4f0*/  MUFU.EX2 R69, R69 ;  /* 0x0000004500457308 */ /* 0x000e700000000800 */
[----:B------:R-:W-:Y:S01]  /*c500*/  MUFU.EX2 R33, R33 ;  /* 0x0000002100217308 */ /* 0x000fe20000000800 */
[----:B0-----:R-:W-:-:S07]  /*c510*/  FMNMX.FTZ R11, R10, R11, !PT ;  /* 0x0000000b0a0b7209 */ /* 0x001fce0007810000 */
[----:B------:R-:W-:Y:S01]  /*c520*/  MUFU.EX2 R37, R37 ;  /* 0x0000002500257308 */ /* 0x000fe20000000800 */
[----:B------:R-:W0:Y:S01]  /*c530*/  SHFL.BFLY PT, R10, R11, 0x1, 0x1f ;  /* 0x0c201f000b0a7f89 */ /* 0x000e2200000e0000 */
[-C--:B-1----:R-:W-:Y:S01]  /*c540*/  FMUL.FTZ R88, R88, R69.reuse ;  /* 0x0000004558587220 */ /* 0x082fe20000410000 */
[-C--:B------:R-:W-:Y:S01]  /*c550*/  FMUL.FTZ R89, R89, R69.reuse ;  /* 0x0000004559597220 */ /* 0x080fe20000410000 */
[-C--:B------:R-:W-:Y:S01]  /*c560*/  FMUL.FTZ R92, R92, R69.reuse ;  /* 0x000000455c5c7220 */ /* 0x080fe20000410000 */
[-C--:B------:R-:W-:Y:S01]  /*c570*/  FMUL.FTZ R93, R93, R69.reuse ;  /* 0x000000455d5d7220 */ /* 0x080fe20000410000 */
[-C--:B------:R-:W-:Y:S01]  /*c580*/  FMUL.FTZ R96, R96, R69.reuse ;  /* 0x0000004560607220 */ /* 0x080fe20000410000 */
[-C--:B------:R-:W-:Y:S01]  /*c590*/  FMUL.FTZ R97, R97, R69.reuse ;  /* 0x0000004561617220 */ /* 0x080fe20000410000 */
[----:B------:R-:W-:Y:S01]  /*c5a0*/  MUFU.EX2 R41, R41 ;  /* 0x0000002900297308 */ /* 0x000fe20000000800 */
[-C--:B------:R-:W-:Y:S01]  /*c5b0*/  FMUL.FTZ R100, R100, R69.reuse ;  /* 0x0000004564647220 */ /* 0x080fe20000410000 */
[-C--:B------:R-:W-:Y:S01]  /*c5c0*/  FMUL.FTZ R101, R101, R69.reuse ;  /* 0x0000004565657220 */ /* 0x080fe20000410000 */
        /* <DEDUP_REMOVED lines=14> */
[----:B0-----:R-:W-:Y:S01]  /*c6b0*/  FMNMX.FTZ R5, R11, R10, !PT ;  /* 0x0000000a0b057209 */ /* 0x001fe20007810000 */
[-C--:B------:R-:W-:Y:S01]  /*c6c0*/  FMUL.FTZ R128, R128, R69.reuse ;  /* 0x0000004580807220 */ /* 0x080fe20000410000 */
[-C--:B------:R-:W-:Y:S01]  /*c6d0*/  FMUL.FTZ R129, R129, R69.reuse ;  /* 0x0000004581817220 */ /* 0x080fe20000410000 */
[-C--:B------:R-:W-:Y:S01]  /*c6e0*/  FMUL.FTZ R132, R132, R69.reuse ;  /* 0x0000004584847220 */ /* 0x080fe20000410000 */
[C---:B------:R-:W-:Y:S01]  /*c6f0*/  FSETP.NEU.FTZ.AND P2, PT, R5.reuse, -INF , PT ;  /* 0xff8000000500780b */ /* 0x040fe20003f5d000 */
[----:B------:R-:W-:Y:S01]  /*c700*/  FMUL.FTZ R72, R5, UR33 ;  /* 0x0000002105487c20 */ /* 0x000fe20008410000 */
[----:B------:R-:W-:Y:S01]  /*c710*/  FMUL.FTZ R133, R133, R69 ;  /* 0x0000004585857220 */ /* 0x000fe20000410000 */
[----:B------:R-:W-:Y:S01]  /*c720*/  MUFU.EX2 R49, R49 ;  /* 0x0000003100317308 */ /* 0x000fe20000000800 */
[----:B------:R-:W-:-:S02]  /*c730*/  FSEL R10, R5, RZ, P2 ;  /* 0x000000ff050a7208 */ /* 0x000fc40001000000 */
[----:B------:R-:W-:Y:S02]  /*c740*/  FSEL R72, R72, RZ, P2 ;  /* 0x000000ff48487208 */ /* 0x000fe40001000000 */
[----:B------:R-:W-:Y:S01]  /*c750*/  ISETP.GT.AND P2, PT, R2, UR39, PT ;  /* 0x0000002702007c0c */ /* 0x000fe2000bf44270 */
[----:B------:R-:W-:Y:S01]  /*c760*/  FADD.FTZ R10, -R10, R7 ;  /* 0x000000070a0a7221 */ /* 0x000fe20000010100 */
[----:B------:R-:W-:Y:S02]  /*c770*/  VIADD R2, R2, 0xffffffff ;  /* 0xffffffff02027836 */ /* 0x000fe40000000000 */
[--C-:B------:R-:W-:Y:S01]  /*c780*/  FFMA.FTZ R11, R26, UR33, -R72.reuse ;  /* 0x000000211a0b7c23 */ /* 0x100fe20008010848 */
[--C-:B------:R-:W-:Y:S01]  /*c790*/  FFMA.FTZ R26, R27, UR33, -R72.reuse ;  /* 0x000000211b1a7c23 */ /* 0x100fe20008010848 */
[----:B------:R-:W-:Y:S01]  /*c7a0*/  FMUL.FTZ R7, R10, UR33 ;  /* 0x000000210a077c20 */ /* 0x000fe20008410000 */
[--C-:B------:R-:W-:Y:S01]  /*c7b0*/  FFMA.FTZ R27, R34, UR33, -R72.reuse ;  /* 0x00000021221b7c23 */ /* 0x100fe20008010848 */
[--C-:B------:R-:W-:Y:S01]  /*c7c0*/  FFMA.FTZ R34, R35, UR33, -R72.reuse ;  /* 0x0000002123227c23 */ /* 0x100fe20008010848 */
[----:B------:R-:W-:Y:S01]  /*c7d0*/  FFMA.FTZ R35, R54, UR33, -R72 ;  /* 0x0000002136237c23 */ /* 0x000fe20008010848 */
[----:B------:R-:W-:Y:S01]  /*c7e0*/  MUFU.EX2 R11, R11 ;  /* 0x0000000b000b7308 */ /* 0x000fe20000000800 */
[----:B------:R-:W-:-:S02]  /*c7f0*/  IMAD.U32 R54, RZ, RZ, UR53 ;  /* 0x00000035ff367e24 */ /* 0x000fc4000f8e00ff */
[--C-:B------:R-:W-:Y:S01]  /*c800*/  FFMA.FTZ R73, R30, UR33, -R72.reuse ;  /* 0x000000211e497c23 */ /* 0x100fe20008010848 */
[----:B------:R-:W-:Y:S01]  /*c810*/  FFMA.FTZ R77, R31, UR33, -R72 ;  /* 0x000000211f4d7c23 */ /* 0x000fe20008010848 */
[----:B------:R-:W-:Y:S01]  /*c820*/  FFMA.FTZ R10, R69, R4, R8 ;  /* 0x00000004450a7223 */ /* 0x000fe20000010008 */
[--C-:B------:R-:W-:Y:S01]  /*c830*/  FFMA.FTZ R76, R47, UR33, -R72.reuse ;  /* 0x000000212f4c7c23 */ /* 0x100fe20008010848 */
[----:B------:R-:W-:Y:S01]  /*c840*/  @!P1 LEA R54, R54, UR42, 0x3 ;  /* 0x0000002a36369c11 */ /* 0x000fe2000f8e18ff */
[----:B------:R-:W-:Y:S01]  /*c850*/  FFMA.FTZ R47, R55, UR33, -R72 ;  /* 0x00000021372f7c23 */ /* 0x000fe20008010848 */
[----:B------:R-:W0:Y:S01]  /*c860*/  MUFU.EX2 R7, R7 ;  /* 0x0000000700077308 */ /* 0x000e220000000800 */
[----:B------:R-:W-:Y:S01]  /*c870*/  FADD.FTZ R55, R9, R10 ;  /* 0x0000000a09377221 */ /* 0x000fe20000010000 */
[--C-:B------:R-:W-:Y:S01]  /*c880*/  FFMA.FTZ R38, R38, UR33, -R72.reuse ;  /* 0x0000002126267c23 */ /* 0x100fe20008010848 */
[----:B------:R-:W-:Y:S02]  /*c890*/  @!P1 VIADD R54, R54, 0x2d860 ;  /* 0x0002d86036369836 */ /* 0x000fe40000000000 */
[--C-:B------:R-:W-:Y:S01]  /*c8a0*/  FFMA.FTZ R39, R39, UR33, -R72.reuse ;  /* 0x0000002127277c23 */ /* 0x100fe20008010848 */
[----:B------:R-:W-:Y:S01]  /*c8b0*/  FADD.FTZ R10, R12, R55 ;  /* 0x000000370c0a7221 */ /* 0x000fe20000010000 */
[----:B------:R-:W-:Y:S01]  /*c8c0*/  FFMA.FTZ R42, R42, UR33, -R72 ;  /* 0x000000212a2a7c23 */ /* 0x000fe20008010848 */
[----:B------:R-:W-:Y:S01]  /*c8d0*/  F2FP.F16.F32.PACK_AB R8, R9, R8 ;  /* 0x000000080908723e */ /* 0x000fe200000000ff */
[----:B------:R-:W1:Y:S01]  /*c8e0*/  MUFU.EX2 R26, R26 ;  /* 0x0000001a001a7308 */ /* 0x000e620000000800 */
[----:B------:R-:W-:Y:S01]  /*c8f0*/  @!P1 PRMT R54, RZ, 0x654, R54 ;  /* 0x00000654ff369816 */ /* 0x000fe20000000036 */
[--C-:B------:R-:W-:Y:S01]  /*c900*/  FFMA.FTZ R43, R43, UR33, -R72.reuse ;  /* 0x000000212b2b7c23 */ /* 0x100fe20008010848 */
[--C-:B------:R-:W-:Y:S01]  /*c910*/  FFMA.FTZ R31, R51, UR33, -R72.reuse ;  /* 0x00000021331f7c23 */ /* 0x100fe20008010848 */
[--C-:B------:R-:W-:Y:S01]  /*c920*/  FFMA.FTZ R51, R59, UR33, -R72.reuse ;  /* 0x000000213b337c23 */ /* 0x100fe20008010848 */
[----:B------:R1:W-:Y:S01]  /*c930*/  @!P1 SYNCS.ARRIVE.TRANS64.RED.A1T0 RZ, [R54+URZ], RZ ;  /* 0x000000ff36ff99a7 */ /* 0x0003e2000810043f */
[--C-:B------:R-:W-:Y:S01]  /*c940*/  FFMA.FTZ R63, R63, UR33, -R72.reuse ;  /* 0x000000213f3f7c23 */ /* 0x100fe20008010848 */
[--C-:B------:R-:W-:Y:S01]  /*c950*/  FFMA.FTZ R46, R46, UR33, -R72.reuse ;  /* 0x000000212e2e7c23 */ /* 0x100fe20008010848 */
[----:B------:R-:W2:Y:S01]  /*c960*/  MUFU.EX2 R73, R73 ;  /* 0x0000004900497308 */ /* 0x000ea20000000800 */
[----:B0-----:R-:W-:Y:S01]  /*c970*/  FFMA.FTZ R3, R7, R3, R11 ;  /* 0x0000000307037223 */ /* 0x001fe2000001000b */
[--C-:B------:R-:W-:Y:S01]  /*c980*/  FFMA.FTZ R30, R50, UR33, -R72.reuse ;  /* 0x00000021321e7c23 */ /* 0x100fe20008010848 */
[--C-:B------:R-:W-:Y:S01]  /*c990*/  FFMA.FTZ R50, R58, UR33, -R72.reuse ;  /* 0x000000213a327c23 */ /* 0x100fe20008010848 */
[--C-:B------:R-:W-:Y:S01]  /*c9a0*/  FFMA.FTZ R4, R62, UR33, -R72.reuse ;  /* 0x000000213e047c23 */ /* 0x100fe20008010848 */
[--C-:B------:R-:W-:Y:S01]  /*c9b0*/  FFMA.FTZ R75, R75, UR33, -R72.reuse ;  /* 0x000000214b4b7c23 */ /* 0x100fe20008010848 */
[--C-:B------:R-:W-:Y:S01]  /*c9c0*/  FFMA.FTZ R78, R78, UR33, -R72.reuse ;  /* 0x000000214e4e7c23 */ /* 0x100fe20008010848 */
[----:B------:R-:W-:Y:S01]  /*c9d0*/  FFMA.FTZ R79, R79, UR33, -R72 ;  /* 0x000000214f4f7c23 */ /* 0x000fe20008010848 */
[----:B------:R-:W0:Y:S01]  /*c9e0*/  MUFU.EX2 R77, R77 ;  /* 0x0000004d004d7308 */ /* 0x000e220000000800 */
[----:B-1----:R-:W-:Y:S01]  /*c9f0*/  FADD.FTZ R54, R26, R3 ;  /* 0x000000031a367221 */ /* 0x002fe20000010000 */
[C---:B------:R-:W-:Y:S01]  /*ca00*/  FADD.FTZ R3, R13.reuse, R10 ;  /* 0x0000000a0d037221 */ /* 0x040fe20000010000 */
[----:B------:R-:W-:Y:S01]  /*ca10*/  F2FP.F16.F32.PACK_AB R10, R13, R12 ;  /* 0x0000000c0d0a723e */ /* 0x000fe200000000ff */
[--C-:B------:R-:W-:Y:S01]  /*ca20*/  FFMA.FTZ R82, R82, UR33, -R72.reuse ;  /* 0x0000002152527c23 */ /* 0x100fe20008010848 */
[----:B------:R-:W-:Y:S01]  /*ca30*/  F2FP.F16.F32.PACK_AB R9, R26, R11 ;  /* 0x0000000b1a09723e */ /* 0x000fe200000000ff */
[----:B------:R-:W-:Y:S01]  /*ca40*/  FADD.FTZ R12, R14, R3 ;  /* 0x000000030e0c7221 */ /* 0x000fe20000010000 */
[----:B------:R-:W-:Y:S01]  /*ca50*/  FFMA.FTZ R3, R66, UR33, -R72 ;  /* 0x0000002142037c23 */ /* 0x000fe20008010848 */
[----:B------:R-:W1:Y:S01]  /*ca60*/  MUFU.EX2 R27, R27 ;  /* 0x0000001b001b7308 */ /* 0x000e620000000800 */
[----:B--2---:R-:W-:Y:S01]  /*ca70*/  FADD.FTZ R54, R73, R54 ;  /* 0x0000003649367221 */ /* 0x004fe20000010000 */
[----:B------:R-:W-:Y:S01]  /*ca80*/  FADD.FTZ R55, R15, R12 ;  /* 0x0000000c0f377221 */ /* 0x000fe20000010000 */
[--C-:B------:R-:W-:Y:S01]  /*ca90*/  FFMA.FTZ R12, R67, UR33, -R72.reuse ;  /* 0x00000021430c7c23 */ /* 0x100fe20008010848 */
[--C-:B------:R-:W-:Y:S01]  /*caa0*/  FFMA.FTZ R83, R83, UR33, -R72.reuse ;  /* 0x0000002153537c23 */ /* 0x100fe20008010848 */
[--C-:B------:R-:W-:Y:S01]  /*cab0*/  FFMA.FTZ R86, R86, UR33, -R72.reuse ;  /* 0x0000002156567c23 */ /* 0x100fe20008010848 */
[----:B------:R-:W-:Y:S01]  /*cac0*/  FADD.FTZ R26, R20, R55 ;  /* 0x00000037141a7221 */ /* 0x000fe20000010000 */
[----:B------:R-:W-:Y:S01]  /*cad0*/  FFMA.FTZ R55, R71, UR33, -R72 ;  /* 0x0000002147377c23 */ /* 0x000fe20008010848 */
[----:B------:R-:W2:Y:S01]  /*cae0*/  MUFU.EX2 R34, R34 ;  /* 0x0000002200227308 */ /* 0x000ea20000000800 */
[----:B0-----:R-:W-:Y:S01]  /*caf0*/  FADD.FTZ R54, R77, R54 ;  /* 0x000000364d367221 */ /* 0x001fe20000010000 */
[----:B------:R-:W-:Y:S01]  /*cb00*/  FADD.FTZ R67, R21, R26 ;  /* 0x0000001a15437221 */ /* 0x000fe20000010000 */
[----:B------:R-:W-:Y:S01]  /*cb10*/  F2FP.F16.F32.PACK_AB R11, R77, R73 ;  /* 0x000000494d0b723e */ /* 0x000fe200000000ff */
[----:B------:R-:W-:Y:S01]  /*cb20*/  UMOV UR53, UR45 ;  /* 0x0000002d00357c82 */ /* 0x000fe20008000000 */
[-C--:B------:R-:W-:Y:S01]  /*cb30*/  FMUL.FTZ R90, R90, R7.reuse ;  /* 0x000000075a5a7220 */ /* 0x080fe20000410000 */
[----:B------:R-:W-:Y:S01]  /*cb40*/  FADD.FTZ R58, R24, R67 ;  /* 0x00000043183a7221 */ /* 0x000fe20000010000 */
[----:B------:R-:W-:Y:S01]  /*cb50*/  F2FP.F16.F32.PACK_AB R24, R25, R24 ;  /* 0x000000181918723e */ /* 0x000fe200000000ff */
[----:B------:R-:W-:Y:S01]  /*cb60*/  MUFU.EX2 R38, R38 ;  /* 0x0000002600267308 */ /* 0x000fe20000000800 */
[----:B-1----:R-:W-:Y:S01]  /*cb70*/  FADD.FTZ R59, R27, R54 ;  /* 0x000000361b3b7221 */ /* 0x002fe20000010000 */
[----:B------:R-:W-:Y:S01]  /*cb80*/  FADD.FTZ R67, R25, R58 ;  /* 0x0000003a19437221 */ /* 0x000fe20000010000 */
[----:B------:R0:W-:Y:S01]  /*cb90*/  STSM.16.M88.4 [R17+0x21800], R8 ;  /* 0x0218000811007844 */ /* 0x0001e20000000200 */
[----:B------:R-:W-:Y:S01]  /*cba0*/  FFMA.FTZ R54, R70, UR33, -R72 ;  /* 0x0000002146367c23 */ /* 0x000fe20008010848 */
[-C--:B------:R-:W-:Y:S01]  /*cbb0*/  FMUL.FTZ R91, R91, R7.reuse ;  /* 0x000000075b5b7220 */ /* 0x080fe20000410000 */
[----:B------:R-:W-:Y:S01]  /*cbc0*/  FADD.FTZ R58, R28, R67 ;  /* 0x000000431c3a7221 */ /* 0x000fe20000010000 */
[-C--:B------:R-:W-:Y:S01]  /*cbd0*/  FMUL.FTZ R94, R94, R7.reuse ;  /* 0x000000075e5e7220 */ /* 0x080fe20000410000 */
[----:B------:R-:W1:Y:S01]  /*cbe0*/  MUFU.EX2 R39, R39 ;  /* 0x0000002700277308 */ /* 0x000e620000000800 */
[-C--:B------:R-:W-:Y:S01]  /*cbf0*/  FMUL.FTZ R95, R95, R7.reuse ;  /* 0x000000075f5f7220 */ /* 0x080fe20000410000 */
[----:B------:R-:W-:Y:S01]  /*cc00*/  FADD.FTZ R67, R29, R58 ;  /* 0x0000003a1d437221 */ /* 0x000fe20000010000 */
        /* <DEDUP_REMOVED lines=8> */
[----:B0-----:R-:W-:Y:S01]  /*cc90*/  F2FP.F16.F32.PACK_AB R8, R15, R14 ;  /* 0x0000000e0f08723e */ /* 0x001fe200000000ff */
[-C--:B------:R-:W-:Y:S01]  /*cca0*/  FMUL.FTZ R111, R111, R7.reuse ;  /* 0x000000076f6f7220 */ /* 0x080fe20000410000 */
[----:B------:R-:W-:Y:S01]  /*ccb0*/  F2FP.F16.F32.PACK_AB R10, R21, R20 ;  /* 0x00000014150a723e */ /* 0x000fe200000000ff */
[----:B------:R-:W-:Y:S01]  /*ccc0*/  FMUL.FTZ R114, R114, R7 ;  /* 0x0000000772727220 */ /* 0x000fe20000410000 */
[----:B--2---:R-:W-:Y:S01]  /*ccd0*/  F2FP.F16.F32.PACK_AB R9, R34, R27 ;  /* 0x0000001b2209723e */ /* 0x004fe200000000ff */
        /* <DEDUP_REMOVED lines=8> */
[----:B------:R2:W-:Y:S01]  /*cd60*/  MUFU.EX2 R13, R63 ;  /* 0x0000003f000d7308 */ /* 0x0005e20000000800 */
[-C--:B------:R-:W-:Y:S01]  /*cd70*/  FMUL.FTZ R126, R126, R7.reuse ;  /* 0x000000077e7e7220 */ /* 0x080fe20000410000 */
[-C--:B------:R-:W-:Y:S01]  /*cd80*/  FMUL.FTZ R127, R127, R7.reuse ;  /* 0x000000077f7f7220 */ /* 0x080fe20000410000 */
[-C--:B------:R-:W-:Y:S01]  /*cd90*/  FMUL.FTZ R130, R130, R7.reuse ;  /* 0x0000000782827220 */ /* 0x080fe20000410000 */
[-C--:B------:R-:W-:Y:S01]  /*cda0*/  FMUL.FTZ R131, R131, R7.reuse ;  /* 0x0000000783837220 */ /* 0x080fe20000410000 */
[-C--:B------:R-:W-:Y:S01]  /*cdb0*/  FMUL.FTZ R134, R134, R7.reuse ;  /* 0x0000000786867220 */ /* 0x080fe20000410000 */
[----:B------:R-:W-:Y:S01]  /*cdc0*/  FMUL.FTZ R135, R135, R7 ;  /* 0x0000000787877220 */ /* 0x000fe20000410000 */
[----:B------:R-:W-:Y:S01]  /*cdd0*/  IMAD.MOV.U32 R7, RZ, RZ, R5 ;  /* 0x000000ffff077224 */ /* 0x000fe200078e0005 */
[----:B------:R-:W3:Y:S01]  /*cde0*/  MUFU.EX2 R46, R46 ;  /* 0x0000002e002e7308 */ /* 0x000ee20000000800 */
[----:B--2---:R-:W-:Y:S01]  /*cdf0*/  FADD.FTZ R63, R34, R59 ;  /* 0x0000003b223f7221 */ /* 0x004fe20000010000 */
[--C-:B------:R-:W-:Y:S01]  /*ce00*/  FFMA.FTZ R59, R74, UR33, -R72.reuse ;  /* 0x000000214a3b7c23 */ /* 0x100fe20008010848 */
[----:B------:R-:W-:Y:S01]  /*ce10*/  FFMA.FTZ R72, R87, UR33, -R72 ;  /* 0x0000002157487c23 */ /* 0x000fe20008010848 */
[----:B0-----:R-:W-:Y:S01]  /*ce20*/  F2FP.F16.F32.PACK_AB R25, R43, R42 ;  /* 0x0000002a2b19723e */ /* 0x001fe200000000ff */
[----:B------:R-:W-:Y:S01]  /*ce30*/  FADD.FTZ R26, R38, R63 ;  /* 0x0000003f261a7221 */ /* 0x000fe20000010000 */
[----:B------:R-:W-:-:S02]  /*ce40*/  F2FP.F16.F32.PACK_AB R34, R37, R36 ;  /* 0x000000242522723e */ /* 0x000fc400000000ff */
[----:B------:R-:W0:Y:S01]  /*ce50*/  MUFU.EX2 R76, R76 ;  /* 0x0000004c004c7308 */ /* 0x000e220000000800 */
[----:B------:R-:W-:-:S04]  /*ce60*/  FADD.FTZ R63, R39, R26 ;  /* 0x0000001a273f7221 */ /* 0x000fc80000010000 */
[----:B------:R-:W-:Y:S01]  /*ce70*/  FADD.FTZ R26, R42, R63 ;  /* 0x0000003f2a1a7221 */ /* 0x000fe20000010000 */
[----:B------:R-:W-:Y:S02]  /*ce80*/  F2FP.F16.F32.PACK_AB R42, R45, R44 ;  /* 0x0000002c2d2a723e */ /* 0x000fe400000000ff */
[----:B------:R-:W2:Y:S01]  /*ce90*/  MUFU.EX2 R30, R30 ;  /* 0x0000001e001e7308 */ /* 0x000ea20000000800 */
[----:B------:R-:W-:Y:S01]  /*cea0*/  FADD.FTZ R63, R43, R26 ;  /* 0x0000001a2b3f7221 */ /* 0x000fe20000010000 */
[----:B------:R-:W-:Y:S01]  /*ceb0*/  FADD.FTZ R26, R32, R67 ;  /* 0x00000043201a7221 */ /* 0x000fe20000010000 */
[C---:B------:R-:W-:Y:S02]  /*cec0*/  F2FP.F16.F32.PACK_AB R32, R33.reuse, R32 ;  /* 0x000000202120723e */ /* 0x040fe400000000ff */
[----:B---3--:R-:W-:Y:S01]  /*ced0*/  FADD.FTZ R63, R46, R63 ;  /* 0x0000003f2e3f7221 */ /* 0x008fe20000010000 */
[----:B------:R-:W-:Y:S02]  /*cee0*/  FADD.FTZ R67, R33, R26 ;  /* 0x0000001a21437221 */ /* 0x000fe40000010000 */
[----:B------:R-:W3:Y:S01]  /*cef0*/  MUFU.EX2 R31, R31 ;  /* 0x0000001f001f7308 */ /* 0x000ee20000000800 */
[----:B0-----:R-:W-:Y:S01]  /*cf00*/  FADD.FTZ R63, R76, R63 ;  /* 0x0000003f4c3f7221 */ /* 0x001fe20000010000 */
[----:B------:R-:W-:Y:S01]  /*cf10*/  FADD.FTZ R26, R36, R67 ;  /* 0x00000043241a7221 */ /* 0x000fe20000010000 */
[----:B------:R-:W-:-:S03]  /*cf20*/  F2FP.F16.F32.PACK_AB R27, R76, R46 ;  /* 0x0000002e4c1b723e */ /* 0x000fc600000000ff */
[----:B------:R-:W-:Y:S01]  /*cf30*/  FADD.FTZ R15, R37, R26 ;  /* 0x0000001a250f7221 */ /* 0x000fe20000010000 */
[----:B------:R-:W-:Y:S01]  /*cf40*/  F2FP.F16.F32.PACK_AB R26, R29, R28 ;  /* 0x0000001c1d1a723e */ /* 0x000fe200000000ff */
[----:B------:R-:W0:Y:S01]  /*cf50*/  MUFU.EX2 R35, R35 ;  /* 0x0000002300237308 */ /* 0x000e220000000800 */
[----:B--2---:R-:W-:Y:S01]  /*cf60*/  FADD.FTZ R14, R30, R63 ;  /* 0x0000003f1e0e7221 */ /* 0x004fe20000010000 */
[----:B------:R-:W-:Y:S01]  /*cf70*/  FADD.FTZ R28, R40, R15 ;  /* 0x0000000f281c7221 */ /* 0x000fe20000010000 */
[C---:B------:R-:W-:Y:S01]  /*cf80*/  F2FP.F16.F32.PACK_AB R40, R41.reuse, R40 ;  /* 0x000000282928723e */ /* 0x040fe200000000ff */
[----:B------:R2:W-:Y:S02]  /*cf90*/  STSM.16.M88.4 [R22], R24 ;  /* 0x0000001816007844 */ /* 0x0005e40000000200 */
[----:B------:R-:W-:Y:S02]  /*cfa0*/  FADD.FTZ R21, R41, R28 ;  /* 0x0000001c29157221 */ /* 0x000fe40000010000 */
[----:B------:R-:W4:Y:S01]  /*cfb0*/  MUFU.EX2 R47, R47 ;  /* 0x0000002f002f7308 */ /* 0x000f220000000800 */
[C---:B---3--:R-:W-:Y:S01]  /*cfc0*/  FADD.FTZ R20, R31.reuse, R14 ;  /* 0x0000000e1f147221 */ /* 0x048fe20000010000 */
[----:B------:R-:W-:Y:S01]  /*cfd0*/  FADD.FTZ R28, R44, R21 ;  /* 0x000000152c1c7221 */ /* 0x000fe20000010000 */
[----:B------:R-:W-:-:S03]  /*cfe0*/  F2FP.F16.F32.PACK_AB R33, R31, R30 ;  /* 0x0000001e1f21723e */ /* 0x000fc600000000ff */
[----:B------:R-:W-:Y:S02]  /*cff0*/  FADD.FTZ R21, R45, R28 ;  /* 0x0000001c2d157221 */ /* 0x000fe40000010000 */
[----:B------:R-:W3:Y:S01]  /*d000*/  MUFU.EX2 R50, R50 ;  /* 0x0000003200327308 */ /* 0x000ee20000000800 */
[----:B0-----:R-:W-:Y:S01]  /*d010*/  FADD.FTZ R20, R35, R20 ;  /* 0x0000001423147221 */ /* 0x001fe20000010000 */
[----:B------:R-:W-:Y:S01]  /*d020*/  FADD.FTZ R28, R48, R21 ;  /* 0x00000015301c7221 */ /* 0x000fe20000010000 */
[----:B------:R-:W-:-:S05]  /*d030*/  F2FP.F16.F32.PACK_AB R48, R49, R48 ;  /* 0x000000303130723e */ /* 0x000fca00000000ff */
[----:B------:R-:W0:Y:S01]  /*d040*/  MUFU.EX2 R51, R51 ;  /* 0x0000003300337308 */ /* 0x000e220000000800 */
[C---:B----4-:R-:W-:Y:S01]  /*d050*/  FADD.FTZ R15, R47.reuse, R20 ;  /* 0x000000142f0f7221 */ /* 0x050fe20000010000 */
[----:B------:R-:W-:-:S05]  /*d060*/  F2FP.F16.F32.PACK_AB R35, R47, R35 ;  /* 0x000000232f23723e */ /* 0x000fca00000000ff */
[----:B------:R2:W-:Y:S01]  /*d070*/  STSM.16.M88.4 [R18], R32 ;  /* 0x0000002012007844 */ /* 0x0005e20000000200 */
[----:B------:R-:W4:Y:S01]  /*d080*/  MUFU.EX2 R4, R4 ;  /* 0x0000000400047308 */ /* 0x000f220000000800 */
[----:B---3--:R-:W-:-:S07]  /*d090*/  FADD.FTZ R20, R50, R15 ;  /* 0x0000000f32147221 */ /* 0x008fce0000010000 */
[----:B------:R-:W1:Y:S01]  /*d0a0*/  MUFU.EX2 R52, R52 ;  /* 0x0000003400347308 */ /* 0x000e620000000800 */
[C---:B0-----:R-:W-:Y:S01]  /*d0b0*/  FADD.FTZ R15, R51.reuse, R20 ;  /* 0x00000014330f7221 */ /* 0x041fe20000010000 */
[----:B------:R-:W-:-:S06]  /*d0c0*/  F2FP.F16.F32.PACK_AB R41, R51, R50 ;  /* 0x000000323329723e */ /* 0x000fcc00000000ff */
[----:B------:R-:W0:Y:S01]  /*d0d0*/  MUFU.EX2 R53, R53 ;  /* 0x0000003500357308 */ /* 0x000e220000000800 */
[----:B----4-:R-:W-:Y:S01]  /*d0e0*/  FADD.FTZ R20, R4, R15 ;  /* 0x0000000f04147221 */ /* 0x010fe20000010000 */
[----:B------:R-:W-:Y:S01]  /*d0f0*/  FADD.FTZ R15, R49, R28 ;  /* 0x0000001c310f7221 */ /* 0x000fe20000010000 */
[C---:B------:R-:W-:Y:S02]  /*d100*/  F2FP.F16.F32.PACK_AB R43, R13.reuse, R4 ;  /* 0x000000040d2b723e */ /* 0x040fe400000000ff */
[----:B------:R-:W-:-:S03]  /*d110*/  FADD.FTZ R20, R13, R20 ;  /* 0x000000140d147221 */ /* 0x000fc60000010000 */
[----:B------:R-:W3:Y:S01]  /*d120*/  MUFU.EX2 R3, R3 ;  /* 0x0000000300037308 */ /* 0x000ee20000000800 */
[----:B-1----:R-:W-:Y:S01]  /*d130*/  FADD.FTZ R8, R52, R15 ;  /* 0x0000000f34087221 */ /* 0x002fe20000010000 */
[----:B------:R2:W-:Y:S06]  /*d140*/  STSM.16.M88.4 [R17+0x27800], R40 ;  /* 0x0278002811007844 */ /* 0x0005ec0000000200 */
[----:B------:R-:W1:Y:S01]  /*d150*/  MUFU.EX2 R56, R56 ;  /* 0x0000003800387308 */ /* 0x000e620000000800 */
[C---:B0-----:R-:W-:Y:S01]  /*d160*/  FADD.FTZ R11, R53.reuse, R8 ;  /* 0x00000008350b7221 */ /* 0x041fe20000010000 */
[----:B------:R-:W-:-:S06]  /*d170*/  F2FP.F16.F32.PACK_AB R50, R53, R52 ;  /* 0x000000343532723e */ /* 0x000fcc00000000ff */
        /* <DEDUP_REMOVED lines=16> */
[----:B------:R-:W-:-:S05]  /*d280*/  F2FP.F16.F32.PACK_AB R51, R55, R54 ;  /* 0x000000363733723e */ /* 0x000fca00000000ff */
[----:B------:R2:W-:Y:S01]  /*d290*/  STSM.16.M88.4 [R136], R48 ;  /* 0x0000003088007844 */ /* 0x0005e20000000200 */
        /* <DEDUP_REMOVED lines=13> */
[----:B------:R-:W-:Y:S01]  /*d370*/  MUFU.EX2 R65, R65 ;  /* 0x0000004100417308 */ /* 0x000fe20000000800 */
[----:B---3--:R-:W-:-:S07]  /*d380*/  FADD.FTZ R4, R78, R9 ;  /* 0x000000094e047221 */ /* 0x008fce0000010000 */
[----:B------:R-:W0:Y:S01]  /*d390*/  MUFU.EX2 R6, R85 ;  /* 0x0000005500067308 */ /* 0x000e220000000800 */
[C---:B-1----:R-:W-:Y:S01]  /*d3a0*/  F2FP.F16.F32.PACK_AB R59, R79.reuse, R78 ;  /* 0x0000004e4f3b723e */ /* 0x042fe200000000ff */
[----:B------:R-:W-:-:S04]  /*d3b0*/  FADD.FTZ R4, R79, R4 ;  /* 0x000000044f047221 */ /* 0x000fc80000010000 */
[----:B------:R2:W-:Y:S02]  /*d3c0*/  STSM.16.M88.4 [R22+0x6000], R56 ;  /* 0x0060003816007844 */ /* 0x0005e40000000200 */
[----:B------:R-:W1:Y:S08]  /*d3d0*/  MUFU.EX2 R21, R82 ;  /* 0x0000005200157308 */ /* 0x000e700000000800 */
[----:B------:R-:W3:Y:S01]  /*d3e0*/  MUFU.EX2 R83, R83 ;  /* 0x0000005300537308 */ /* 0x000ee20000000800 */
[----:B0-----:R-:W-:Y:S01]  /*d3f0*/  F2FP.F16.F32.PACK_AB R10, R6, R65 ;  /* 0x00000041060a723e */ /* 0x001fe200000000ff */
[----:B------:R-:W-:-:S06]  /*d400*/  FADD.FTZ R65, R65, R20 ;  /* 0x0000001441417221 */ /* 0x000fcc0000010000 */
[----:B------:R-:W0:Y:S01]  /*d410*/  MUFU.EX2 R13, R86 ;  /* 0x00000056000d7308 */ /* 0x000e220000000800 */
[----:B-1----:R-:W-:-:S07]  /*d420*/  FADD.FTZ R4, R21, R4 ;  /* 0x0000000415047221 */ /* 0x002fce0000010000 */
[----:B------:R-:W1:Y:S01]  /*d430*/  MUFU.EX2 R72, R72 ;  /* 0x0000004800487308 */ /* 0x000e620000000800 */
[C---:B---3--:R-:W-:Y:S01]  /*d440*/  F2FP.F16.F32.PACK_AB R9, R83.reuse, R21 ;  /* 0x000000155309723e */ /* 0x048fe200000000ff */
[----:B------:R-:W-:-:S04]  /*d450*/  FADD.FTZ R4, R83, R4 ;  /* 0x0000000453047221 */ /* 0x000fc80000010000 */
[----:B0-----:R-:W-:Y:S01]  /*d460*/  FADD.FTZ R3, R13, R4 ;  /* 0x000000040d037221 */ /* 0x001fe20000010000 */
[----:B------:R-:W-:Y:S01]  /*d470*/  FADD.FTZ R4, R6, R65 ;  /* 0x0000004106047221 */ /* 0x000fe20000010000 */
[----:B------:R-:W-:Y:S01]  /*d480*/  IMAD.MOV.U32 R6, RZ, RZ, R0 ;  /* 0x000000ffff067224 */ /* 0x000fe200078e0000 */
[C---:B-1----:R-:W-:Y:S01]  /*d490*/  F2FP.F16.F32.PACK_AB R11, R72.reuse, R13 ;  /* 0x0000000d480b723e */ /* 0x042fe200000000ff */
[----:B------:R-:W-:-:S04]  /*d4a0*/  FADD.FTZ R3, R72, R3 ;  /* 0x0000000348037221 */ /* 0x000fc80000010000 */
[----:B------:R2:W-:Y:S01]  /*d4b0*/  STSM.16.M88.4 [R18+0x6000], R8 ;  /* 0x0060000812007844 */ /* 0x0005e20000000200 */
[----:B------:R0:W-:Y:S06]  /*d4c0*/  MEMBAR.ALL.CTA ;  /* 0x0000000000007992 */ /* 0x0001ec0000008000 */
[----:B0-----:R-:W0:Y:S02]  /*d4d0*/  FENCE.VIEW.ASYNC.S ;  /* 0x00000000000073c6 */ /* 0x001e240000000000 */
[----:B0-----:R-:W-:Y:S01]  /*d4e0*/  NOP ;  /* 0x0000000000007918 */ /* 0x001fe20000000000 */
[----:B------:R-:W-:Y:S05]  /*d4f0*/  @P2 BRA `(.L_x_10813) ;  /* 0xffffffcc00d42947 */ /* 0x000fea000383ffff */
.L_x_10796:
[----:B------:R-:W-:Y:S06]  /*d500*/  BAR.ARV 0x8, 0x200 ;  /* 0x0208000000007b1d */ /* 0x000fec0000002000 */
[----:B------:R-:W-:Y:S05]  /*d510*/  @!P0 BRA `(.L_x_10814) ;  /* 0x0000000000048947 */ /* 0x000fea0003800000 */
[----:B------:R-:W-:Y:S01]  /*d520*/  BPT.TRAP 0x1 ;  /* 0x000000040000795c */ /* 0x000fe20000300000 */
.L_x_10814:
[----:B------:R-:W-:Y:S01]  /*d530*/  ULEA UR9, UR45, UR42, 0x3 ;  /* 0x0000002a2d097291 */ /* 0x000fe2000f8e183f */
[----:B------:R-:W-:-:S05]  /*d540*/  IMAD.U32 R2, RZ, RZ, UR50 ;  /* 0x00000032ff027e24 */ /* 0x000fca000f8e00ff */
[----:B------:R-:W-:-:S04]  /*d550*/  SHF.L.U32 R2, R2, 0x1f, RZ ;  /* 0x0000001f02027819 */ /* 0x000fc800000006ff */
[----:B------:R0:W1:Y:S01]  /*d560*/  SYNCS.PHASECHK.TRANS64.TRYWAIT P2, [UR9+0x2d850], R2 ;  /* 0x02d85002ff0075a7 */ /* 0x0000620008040149 */
[----:B------:R-:W-:Y:S05]  /*d570*/  @!P0 BRA `(.L_x_10815) ;  /* 0x0000000000048947 */ /* 0x000fea0003800000 */
[----:B------:R-:W-:Y:S01]  /*d580*/  BPT.TRAP 0x1 ;  /* 0x000000040000795c */ /* 0x000fe20000300000 */
.L_x_10815:
[----:B-1----:R-:W-:Y:S05]  /*d590*/  @P2 BRA `(.L_x_10816) ;  /* 0x0000000000082947 */ /* 0x002fea0003800000 */
[----:B------:R-:W1:Y:S02]  /*d5a0*/  SYNCS.PHASECHK.TRANS64.TRYWAIT P0, [UR9+0x2d850], R2 ;  /* 0x02d85002ff0075a7 */ /* 0x000e640008000149 */
[----:B-1----:R-:W-:Y:S05]  /*d5b0*/  @!P0 BRA `(.L_x_10817) ;  /* 0x0000007000708947 */ /* 0x002fea0003800000 */
.L_x_10816:
[----:B------:R-:W-:Y:S01]  /*d5c0*/  UIADD3 UR42, UR42, 0x400, URZ ;  /* 0x000004002a2a7890 */ /* 0x000fe2000fffe03f */
[----:B------:R-:W-:Y:S01]  /*d5d0*/  WARPGROUP.ARRIVE ;  /* 0x00000000000079c5 */ /* 0x000fe20000000000 */
[----:B------:R-:W-:Y:S01]  /*d5e0*/  ULOP3.LUT UR36, UR36, 0x10000, URZ, 0xfc, !UPT ;  /* 0x0001000024247892 */ /* 0x000fe2000f8efc3f */
[----:B-1----:R-:W1:Y:S01]  /*d5f0*/  SHFL.BFLY PT, R7, R4, 0x2, 0x1f ;  /* 0x0c401f0004077f89 */ /* 0x002e6200000e0000 */
[----:B------:R-:W-:Y:S01]  /*d600*/  USHF.R.U32.HI UR42, URZ, 0x4, UR42 ;  /* 0x000000043f2a7899 */ /* 0x000fe2000801162a */
[----:B------:R-:W-:Y:S01]  /*d610*/  IMAD.MOV.U32 R36, RZ, RZ, -0x800000 ;  /* 0xff800000ff247424 */ /* 0x000fe200078e00ff */
[----:B------:R-:W-:Y:S01]  /*d620*/  UMOV UR5, 0x40000040 ;  /* 0x4000004000057882 */ /* 0x000fe20000000000 */
[----:B------:R-:W-:Y:S01]  /*d630*/  UMOV UR7, 0x80000020 ;  /* 0x8000002000077882 */ /* 0x000fe20000000000 */
[----:B------:R-:W-:Y:S01]  /*d640*/  ULOP3.LUT UR42, UR42, 0x3fff, URZ, 0xc0, !UPT ;  /* 0x00003fff2a2a7892 */ /* 0x000fe2000f8ec03f */
[----:B0-----:R-:W0:Y:S01]  /*d650*/  SHFL.BFLY PT, R2, R3, 0x2, 0x1f ;  /* 0x0c401f0003027f89 */ /* 0x001e2200000e0000 */
[----:B------:R-:W-:Y:S01]  /*d660*/  UMOV UR4, UR36 ;  /* 0x0000002400047c82 */ /* 0x000fe20008000000 */
[----:B--2---:R-:W-:Y:S01]  /*d670*/  IMAD.MOV.U32 R48, RZ, RZ, RZ ;  /* 0x000000ffff307224 */ /* 0x004fe200078e00ff */
[----:B------:R-:W-:Y:S01]  /*d680*/  ULOP3.LUT UR8, UR42, 0x2000000, URZ, 0xfc, !UPT ;  /* 0x020000002a087892 */ /* 0x000fe2000f8efc3f */
[----:B------:R-:W-:Y:S01]  /*d690*/  IMAD.MOV.U32 R37, RZ, RZ, -0x800000 ;  /* 0xff800000ff257424 */ /* 0x000fe200078e00ff */
[----:B------:R-:W-:-:S02]  /*d6a0*/  UIADD3 UR46, UR46, 0x1, URZ ;  /* 0x000000012e2e7890 */ /* 0x000fc4000fffe03f */
[----:B------:R-:W-:Y:S02]  /*d6b0*/  UIMAD UR8, UR45, 0x600, UR8 ;  /* 0x000006002d0878a4 */ /* 0x000fe4000f8e0208 */
[----:B------:R-:W-:-:S04]  /*d6c0*/  UIADD3 UR45, UR45, 0x1, URZ ;  /* 0x000000012d2d7890 */ /* 0x000fc8000fffe03f */
[----:B------:R-:W-:Y:S01]  /*d6d0*/  UISETP.NE.AND UP0, UPT, UR45, 0x2, UPT ;  /* 0x000000022d00788c */ /* 0x000fe2000bf05270 */
[----:B------:R-:W-:Y:S02]  /*d6e0*/  UMOV UR6, UR8 ;  /* 0x0000000800067c82 */ /* 0x000fe40008000000 */
[----:B------:R-:W-:Y:S01]  /*d6f0*/  HGMMA.64x96x16.F32 R88, gdesc[UR4].tnspB, R88, gsb0 ;  /* 0x41600000045879f0 */ /* 0x000fe20008000858 */
[----:B------:R-:W-:Y:S01]  /*d700*/  UIADD3 UR4, UR36, 0x2, URZ ;  /* 0x0000000224047890 */ /* 0x000fe2000fffe03f */
[----:B-1----:R-:W-:Y:S01]  /*d710*/  FADD.FTZ R7, R7, R4 ;  /* 0x0000000407077221 */ /* 0x002fe20000010000 */
[----:B------:R-:W-:Y:S01]  /*d720*/  UIADD3 UR6, UR8, 0x40, URZ ;  /* 0x0000004008067890 */ /* 0x000fe2000fffe03f */
[----:B------:R-:W-:Y:S01]  /*d730*/  UMOV UR5, 0x40000040 ;  /* 0x4000004000057882 */ /* 0x000fe20000000000 */
[----:B------:R-:W-:Y:S01]  /*d740*/  UMOV UR7, 0x80000020 ;  /* 0x8000002000077882 */ /* 0x000fe20000000000 */
[----:B0-----:R-:W-:Y:S01]  /*d750*/  FADD.FTZ R6, R2, R3 ;  /* 0x0000000302067221 */ /* 0x001fe20000010000 */
[----:B------:R-:W-:Y:S01]  /*d760*/  IMAD.U32 R3, RZ, RZ, UR33 ;  /* 0x00000021ff037e24 */ /* 0x000fe2000f8e00ff */
[----:B------:R-:W0:Y:S01]  /*d770*/  SHFL.BFLY PT, R2, R7, 0x1, 0x1f ;  /* 0x0c201f0007027f89 */ /* 0x000e2200000e0000 */
[----:B------:R-:W-:-:S03]  /*d780*/  USEL UR45, UR45, URZ, UP0 ;  /* 0x0000003f2d2d7287 */ /* 0x000fc60008000000 */
[----:B------:R-:W1:Y:S01]  /*d790*/  SHFL.BFLY PT, R9, R6, 0x1, 0x1f ;  /* 0x0c201f0006097f89 */ /* 0x000e6200000e0000 */
[----:B0-----:R-:W-:Y:S01]  /*d7a0*/  FADD.FTZ R10, R7, R2 ;  /* 0x00000002070a7221 */ /* 0x001fe20000010000 */
[----:B------:R-:W-:Y:S02]  /*d7b0*/  IMAD.MOV.U32 R2, RZ, RZ, RZ ;  /* 0x000000ffff027224 */ /* 0x000fe400078e00ff */
[----:B------:R-:W-:Y:S02]  /*d7c0*/  IMAD.U32 R7, RZ, RZ, UR33 ;  /* 0x00000021ff077e24 */ /* 0x000fe4000f8e00ff */
[----:B-1----:R-:W-:Y:S01]  /*d7d0*/  FADD.FTZ R9, R6, R9 ;  /* 0x0000000906097221 */ /* 0x002fe20000010000 */
[----:B------:R-:W-:Y:S01]  /*d7e0*/  FSETP.NE.FTZ.AND P0, PT, R10, RZ, PT ;  /* 0x000000ff0a00720b */ /* 0x000fe20003f15000 */
[----:B------:R-:W-:-:S03]  /*d7f0*/  IMAD.U32 R6, RZ, RZ, UR9 ;  /* 0x00000009ff067e24 */ /* 0x000fc6000f8e00ff */
        /* <DEDUP_REMOVED lines=59> */
[----:B------:R-:W-:-:S04]  /*dbb0*/  USEL UR4, URZ, 0x1, UP0 ;  /* 0x000000013f047887 */ /* 0x000fc80008000000 */
[----:B------:R-:W-:Y:S01]  /*dbc0*/  ULOP3.LUT UR50, UR50, UR4, URZ, 0x3c, !UPT ;  /* 0x0000000432327292 */ /* 0x000fe2000f8e3c3f */
        /* <DEDUP_REMOVED lines=49> */
[----:B-1----:R-:W-:-:S07]  /*dee0*/  FMUL.FTZ R48, R135, R48 ;  /* 0x0000003087307220 */ /* 0x002fce0000410000 */
.L_x_10747:
[----:B------:R-:W0:Y:S08]  /*def0*/  S2UR UR4, SR_CgaCtaId ;  /* 0x00000000000479c3 */ /* 0x000e300000008800 */
[----:B------:R-:W-:Y:S06]  /*df00*/  BAR.SYNC.DEFER_BLOCKING 0x5, 0x200 ;  /* 0x0148000000007b1d */ /* 0x000fec0000010000 */
[----:B------:R-:W-:Y:S01]  /*df10*/  UMOV UR42, 0x400 ;  /* 0x00000400002a7882 */ /* 0x000fe20000000000 */
[----:B------:R-:W-:Y:S01]  /*df20*/  BSSY B0, `(.L_x_10818) ;  /* 0x0000170000007945 */ /* 0x000fe20003800000 */
[----:B0-----:R-:W-:-:S09]  /*df30*/  ULEA UR42, UR4, UR42, 0x18 ;  /* 0x0000002a042a7291 */ /* 0x001fd2000f8ec03f */
[----:B------:R-:W0:Y:S02]  /*df40*/  LDS R0, [UR42+0x2d8d0] ;  /* 0x02d8d02aff007984 */ /* 0x000e240008000800 */
[----:B0-----:R-:W-:Y:S01]  /*df50*/  R2UR UR4, R0 ;  /* 0x00000000000472ca */ /* 0x001fe200000e0000 */
[----:B------:R-:W-:Y:S06]  /*df60*/  BAR.ARV 0x4, 0x200 ;  /* 0x0108000000007b1d */ /* 0x000fec0000002000 */
[----:B------:R-:W-:Y:S08]  /*df70*/  @P0 BRA `(.L_x_10819) ;  /* 0x0000000c00bc0947 */ /* 0x000ff00003800000 */
[----:B------:R-:W0:Y:S01]  /*df80*/  S2UR UR5, SR_SWINHI ;  /* 0x00000000000579c3 */ /* 0x000e220000002f00 */
[----:B------:R-:W-:-:S07]  /*df90*/  IMAD R3, R142, 0x20, R138 ;  /* 0x000000208e037824 */ /* 0x000fce00078e028a */
[----:B------:R-:W-:Y:S01]  /*dfa0*/  BAR.SYNC.DEFER_BLOCKING 0x1, 0x180 ;  /* 0x0046000000007b1d */ /* 0x000fe20000010000 */
[----:B------:R-:W-:Y:S01]  /*dfb0*/  USHF.R.S32.HI UR10, URZ, 0x1f, UR40 ;  /* 0x0000001f3f0a7899 */ /* 0x000fe20008011428 */
[----:B------:R-:W-:Y:S01]  /*dfc0*/  VIADD R52, R137, UR41 ;  /* 0x0000002989347c36 */ /* 0x000fe20008000000 */
[----:B------:R-:W-:Y:S01]  /*dfd0*/  USHF.R.S32.HI UR12, URZ, 0x1f, UR44 ;  /* 0x0000001f3f0c7899 */ /* 0x000fe2000801142c */
[----:B------:R-:W-:-:S04]  /*dfe0*/  F2FP.F16.F32.PACK_AB R6, R93, R6 ;  /* 0x000000065d06723e */ /* 0x000fc800000000ff */
[----:B------:R-:W1:Y:S01]  /*dff0*/  LDC R0, c[0x0][0xbe8] ;  /* 0x0002fa00ff007b82 */ /* 0x000e620000000800 */
[----:B------:R-:W-:Y:S01]  /*e000*/  ULDC.64 UR8, c[0x0][0xb90] ;  /* 0x0002e40000087ab9 */ /* 0x000fe20000000a00 */
[----:B------:R-:W-:Y:S02]  /*e010*/  F2FP.F16.F32.PACK_AB R26, R125, R26 ;  /* 0x0000001a7d1a723e */ /* 0x000fe400000000ff */
[----:B------:R-:W-:Y:S02]  /*e020*/  F2FP.F16.F32.PACK_AB R27, R46, R27 ;  /* 0x0000001b2e1b723e */ /* 0x000fe400000000ff */
[----:B------:R-:W-:Y:S02]  /*e030*/  F2FP.F16.F32.PACK_AB R28, R129, R28 ;  /* 0x0000001c811c723e */ /* 0x000fe400000000ff */
[----:B------:R-:W-:Y:S02]  /*e040*/  F2FP.F16.F32.PACK_AB R29, R44, R29 ;  /* 0x0000001d2c1d723e */ /* 0x000fe400000000ff */
[----:B------:R-:W-:-:S02]  /*e050*/  F2FP.F16.F32.PACK_AB R30, R133, R30 ;  /* 0x0000001e851e723e */ /* 0x000fc400000000ff */
[----:B------:R-:W-:Y:S01]  /*e060*/  F2FP.F16.F32.PACK_AB R31, R48, R31 ;  /* 0x0000001f301f723e */ /* 0x000fe200000000ff */
[----:B------:R-:W-:Y:S01]  /*e070*/  UMOV UR6, UR42 ;  /* 0x0000002a00067c82 */ /* 0x000fe20008000000 */
[----:B0-----:R-:W-:Y:S01]  /*e080*/  UMOV UR7, UR5 ;  /* 0x0000000500077c82 */ /* 0x001fe20008000000 */
[----:B------:R-:W-:Y:S01]  /*e090*/  UIMAD UR5, UR10, UR8, URZ ;  /* 0x000000080a0572a4 */ /* 0x000fe2000f8e023f */
[----:B------:R-:W-:Y:S02]  /*e0a0*/  IMAD.U32 R40, RZ, RZ, UR6 ;  /* 0x00000006ff287e24 */ /* 0x000fe4000f8e00ff */
[----:B------:R-:W-:Y:S01]  /*e0b0*/  IMAD.U32 R41, RZ, RZ, UR7 ;  /* 0x00000007ff297e24 */ /* 0x000fe2000f8e00ff */
[----:B------:R-:W-:Y:S02]  /*e0c0*/  UIMAD.WIDE.U32 UR6, UR40, UR8, URZ ;  /* 0x00000008280672a5 */ /* 0x000fe4000f8e003f */
[----:B------:R-:W-:Y:S01]  /*e0d0*/  UIMAD UR5, UR40, UR9, UR5 ;  /* 0x00000009280572a4 */ /* 0x000fe2000f8e0205 */
[----:B------:R-:W-:-:S02]  /*e0e0*/  IMAD.WIDE R4, R147, 0x2, R40 ;  /* 0x0000000293047825 */ /* 0x000fc400078e0228 */
[----:B------:R-:W-:Y:S01]  /*e0f0*/  ULDC.64 UR8, c[0x0][0xb98] ;  /* 0x0002e60000087ab9 */ /* 0x000fe20000000a00 */
[----:B------:R-:W-:Y:S01]  /*e100*/  UIADD3 UR7, UR7, UR5, URZ ;  /* 0x0000000507077290 */ /* 0x000fe2000fffe03f */
[----:B------:R-:W-:Y:S01]  /*e110*/  IMAD.WIDE R40, R3, 0x2, R40 ;  /* 0x0000000203287825 */ /* 0x000fe200078e0228 */
[C---:B------:R-:W-:Y:S01]  /*e120*/  IADD3 R35, P1, R4.reuse, 0x6000, RZ ;  /* 0x0000600004237810 */ /* 0x040fe20007f3e0ff */
[----:B------:R-:W-:Y:S01]  /*e130*/  UIMAD UR5, UR12, UR8, URZ ;  /* 0x000000080c0572a4 */ /* 0x000fe2000f8e023f */
[C---:B------:R-:W-:Y:S01]  /*e140*/  LOP3.LUT R3, R4.reuse, 0x180, RZ, 0xc0, !PT ;  /* 0x0000018004037812 */ /* 0x040fe200078ec0ff */
[----:B------:R-:W-:Y:S01]  /*e150*/  UIMAD.WIDE.U32 UR6, UR44, UR8, UR6 ;  /* 0x000000082c0672a5 */ /* 0x000fe2000f8e0006 */
[----:B------:R-:W-:Y:S01]  /*e160*/  IADD3 R8, P3, R4, 0x3000, RZ ;  /* 0x0000300004087810 */ /* 0x000fe20007f7e0ff */
[--C-:B------:R-:W-:Y:S01]  /*e170*/  IMAD.X R25, RZ, RZ, R5.reuse, P1 ;  /* 0x000000ffff197224 */ /* 0x100fe200008e0605 */
[----:B-1----:R-:W-:Y:S01]  /*e180*/  ISETP.NE.AND P1, PT, R0, 0x1, PT ;  /* 0x000000010000780c */ /* 0x002fe20003f25270 */
[----:B------:R-:W-:Y:S01]  /*e190*/  UIMAD UR5, UR44, UR9, UR5 ;  /* 0x000000092c0572a4 */ /* 0x000fe2000f8e0205 */
[----:B------:R-:W-:Y:S01]  /*e1a0*/  SHF.R.U64 R3, R3, 0x3, RZ ;  /* 0x0000000303037819 */ /* 0x000fe200000012ff */
[----:B------:R-:W-:Y:S01]  /*e1b0*/  IMAD.X R13, RZ, RZ, R5, P3 ;  /* 0x000000ffff0d7224 */ /* 0x000fe200018e0605 */
[C---:B------:R-:W-:Y:S01]  /*e1c0*/  IADD3 R21, P4, R4.reuse, 0x20, RZ ;  /* 0x0000002004157810 */ /* 0x040fe20007f9e0ff */
[----:B------:R-:W-:Y:S01]  /*e1d0*/  ULDC.64 UR8, c[0x0][0xae8] ;  /* 0x0002ba0000087ab9 */ /* 0x000fe20000000a00 */
[----:B------:R-:W-:-:S02]  /*e1e0*/  IADD3 R15, P0, R4, 0x6020, RZ ;  /* 0x00006020040f7810 */ /* 0x000fc40007f1e0ff */
[----:B------:R-:W-:Y:S01]  /*e1f0*/  IADD3 R33, P2, R4, 0x3020, RZ ;  /* 0x0000302004217810 */ /* 0x000fe20007f5e0ff */
[--C-:B------:R-:W-:Y:S01]  /*e200*/  IMAD.X R9, RZ, RZ, R5.reuse, P4 ;  /* 0x000000ffff097224 */ /* 0x100fe200020e0605 */
[----:B------:R-:W-:Y:S02]  /*e210*/  LOP3.LUT R4, R3, R4, RZ, 0x3c, !PT ;  /* 0x0000000403047212 */ /* 0x000fe400078e3cff */
[----:B------:R-:W-:Y:S01]  /*e220*/  LOP3.LUT R12, R35, 0x180, RZ, 0xc0, !PT ;  /* 0x00000180230c7812 */ /* 0x000fe200078ec0ff */
[----:B------:R-:W0:Y:S01]  /*e230*/  @P1 LDC R45, c[0x0][0xbec] ;  /* 0x0002fb00ff2d1b82 */ /* 0x000e220000000800 */
[----:B------:R-:W-:Y:S01]  /*e240*/  LOP3.LUT R3, R8, 0x180, RZ, 0xc0, !PT ;  /* 0x0000018008037812 */ /* 0x000fe200078ec0ff */
[----:B------:R-:W-:Y:S01]  /*e250*/  IMAD.X R11, RZ, RZ, R5, P2 ;  /* 0x000000ffff0b7224 */ /* 0x000fe200010e0605 */
[----:B------:R-:W-:Y:S02]  /*e260*/  LOP3.LUT R2, R21, 0x180, RZ, 0xc0, !PT ;  /* 0x0000018015027812 */ /* 0x000fe400078ec0ff */
[----:B------:R-:W-:-:S02]  /*e270*/  SHF.R.U64 R12, R12, 0x3, RZ ;  /* 0x000000030c0c7819 */ /* 0x000fc400000012ff */
[----:B------:R-:W-:Y:S01]  /*e280*/  SHF.R.U64 R3, R3, 0x3, RZ ;  /* 0x0000000303037819 */ /* 0x000fe200000012ff */
[----:B------:R-:W1:Y:S01]  /*e290*/  @P1 LDC R50, c[0x0][0xbf0] ;  /* 0x0002fc00ff321b82 */ /* 0x000e620000000800 */
[----:B------:R-:W-:Y:S02]  /*e2a0*/  SHF.R.U64 R2, R2, 0x3, RZ ;  /* 0x0000000302027819 */ /* 0x000fe400000012ff */
[----:B------:R-:W-:Y:S02]  /*e2b0*/  IADD3 R43, P5, R40, 0x7800, RZ ;  /* 0x00007800282b7810 */ /* 0x000fe40007fbe0ff */
[----:B------:R-:W-:Y:S02]  /*e2c0*/  LOP3.LUT R24, R12, R35, RZ, 0x3c, !PT ;  /* 0x000000230c187212 */ /* 0x000fe400078e3cff */
[----:B------:R-:W-:Y:S02]  /*e2d0*/  LOP3.LUT R14, R15, 0x180, RZ, 0xc0, !PT ;  /* 0x000001800f0e7812 */ /* 0x000fe400078ec0ff */
[----:B------:R-:W-:-:S02]  /*e2e0*/  LOP3.LUT R12, R3, R8, RZ, 0x3c, !PT ;  /* 0x00000008030c7212 */ /* 0x000fc400078e3cff */
[----:B------:R-:W-:Y:S02]  /*e2f0*/  LOP3.LUT R8, R2, R21, RZ, 0x3c, !PT ;  /* 0x0000001502087212 */ /* 0x000fe400078e3cff */
[----:B------:R-:W-:Y:S02]  /*e300*/  LOP3.LUT R2, R43, 0x180, RZ, 0xc0, !PT ;  /* 0x000001802b027812 */ /* 0x000fe400078ec0ff */
[----:B------:R-:W-:Y:S01]  /*e310*/  SHF.R.U64 R14, R14, 0x3, RZ ;  /* 0x000000030e0e7819 */ /* 0x000fe200000012ff */
[----:B0-----:R-:W-:Y:S01]  /*e320*/  @P1 IMAD.HI.U32 R45, R52, R45, RZ ;  /* 0x0000002d342d1227 */ /* 0x001fe200078e00ff */
[----:B------:R-:W-:Y:S02]  /*e330*/  SHF.R.U64 R2, R2, 0x3, RZ ;  /* 0x0000000302027819 */ /* 0x000fe400000012ff */
[----:B------:R-:W-:Y:S01]  /*e340*/  LOP3.LUT R14, R14, R15, RZ, 0x3c, !PT ;  /* 0x0000000f0e0e7212 */ /* 0x000fe200078e3cff */
[----:B------:R-:W-:Y:S01]  /*e350*/  IMAD.X R15, RZ, RZ, R5, P0 ;  /* 0x000000ffff0f7224 */ /* 0x000fe200000e0605 */
[----:B------:R-:W-:-:S02]  /*e360*/  IADD3 R39, P0, R40, 0x1800, RZ ;  /* 0x0000180028277810 */ /* 0x000fc40007f1e0ff */
[----:B------:R-:W-:Y:S01]  /*e370*/  LOP3.LUT R2, R2, R43, RZ, 0x3c, !PT ;  /* 0x0000002b02027212 */ /* 0x000fe200078e3cff */
[----:B------:R-:W-:Y:S01]  /*e380*/  IMAD.MOV.U32 R43, RZ, RZ, R52 ;  /* 0x000000ffff2b7224 */ /* 0x000fe200078e0034 */
[----:B-1----:R-:W-:Y:S02]  /*e390*/  @P1 SHF.R.U32.HI R43, RZ, R50, R45 ;  /* 0x00000032ff2b1219 */ /* 0x002fe4000001162d */
[----:B------:R-:W-:Y:S02]  /*e3a0*/  LOP3.LUT R38, R39, 0x180, RZ, 0xc0, !PT ;  /* 0x0000018027267812 */ /* 0x000fe400078ec0ff */
[----:B------:R-:W-:Y:S01]  /*e3b0*/  MOV R47, R4 ;  /* 0x00000004002f7202 */ /* 0x000fe20000000f00 */
[----:B------:R-:W-:Y:S01]  /*e3c0*/  IMAD.MOV R45, RZ, RZ, -R43 ;  /* 0x000000ffff2d7224 */ /* 0x000fe200078e0a2b */
[----:B------:R-:W-:Y:S02]  /*e3d0*/  LOP3.LUT R10, R33, 0x180, RZ, 0xc0, !PT ;  /* 0x00000180210a7812 */ /* 0x000fe400078ec0ff */
[----:B------:R-:W-:-:S02]  /*e3e0*/  F2FP.F16.F32.PACK_AB R4, R42, R7 ;  /* 0x000000072a04723e */ /* 0x000fc400000000ff */
[----:B------:R-:W-:Y:S02]  /*e3f0*/  SHF.R.U64 R38, R38, 0x3, RZ ;  /* 0x0000000326267819 */ /* 0x000fe400000012ff */
[----:B------:R-:W-:Y:S02]  /*e400*/  F2FP.F16.F32.PACK_AB R5, R91, R90 ;  /* 0x0000005a5b05723e */ /* 0x000fe400000000ff */
[----:B------:R-:W-:Y:S02]  /*e410*/  F2FP.F16.F32.PACK_AB R7, R95, R94 ;  /* 0x0000005e5f07723e */ /* 0x000fe400000000ff */
[----:B------:R-:W-:Y:S01]  /*e420*/  MOV R57, R14 ;  /* 0x0000000e00397202 */ /* 0x000fe20000000f00 */
[----:B------:R-:W-:Y:S01]  /*e430*/  IMAD R15, R0, R45, R52 ;  /* 0x0000002d000f7224 */ /* 0x000fe200078e0234 */
[----:B------:R-:W-:Y:S01]  /*e440*/  SHF.R.U64 R10, R10, 0x3, RZ ;  /* 0x000000030a0a7819 */ /* 0x000fe200000012ff */
[----:B------:R0:W-:Y:S01]  /*e450*/  STSM.16.M88.4 [R47], R4 ;  /* 0x000000042f007844 */ /* 0x0001e20000000200 */
[----:B------:R-:W-:Y:S01]  /*e460*/  LOP3.LUT R38, R38, R39, RZ, 0x3c, !PT ;  /* 0x0000002726267212 */ /* 0x000fe200078e3cff */
[----:B------:R-:W-:Y:S01]  /*e470*/  IMAD.X R39, RZ, RZ, R41, P0 ;  /* 0x000000ffff277224 */ /* 0x000fe200000e0629 */
[----:B------:R-:W-:Y:S01]  /*e480*/  MOV R62, R24 ;  /* 0x00000018003e7202 */ /* 0x000fe20000000f00 */
[----:B------:R-:W-:Y:S01]  /*e490*/  IMAD.U32 R25, RZ, RZ, UR5 ;  /* 0x00000005ff197e24 */ /* 0x000fe2000f8e00ff */
[----:B------:R-:W-:Y:S01]  /*e4a0*/  SHF.R.S32.HI R14, RZ, 0x1f, R43 ;  /* 0x0000001fff0e7819 */ /* 0x000fe2000001142b */
[----:B------:R-:W-:Y:S01]  /*e4b0*/  ULDC UR5, c[0x0][0xa88] ;  /* 0x0002a20000057ab9 */ /* 0x000fe20000000800 */
[----:B------:R-:W-:Y:S01]  /*e4c0*/  LOP3.LUT R10, R10, R33, RZ, 0x3c, !PT ;  /* 0x000000210a0a7212 */ /* 0x000fe200078e3cff */
[----:B------:R-:W-:Y:S01]  /*e4d0*/  IMAD R56, R0, UR5, RZ ;  /* 0x0000000500387c24 */ /* 0x000fe2000f8e02ff */
[----:B------:R-:W-:-:S02]  /*e4e0*/  IADD3 R33, P3, R40, 0x4800, RZ ;  /* 0x0000480028217810 */ /* 0x000fc40007f7e0ff */
[----:B------:R-:W-:Y:S02]  /*e4f0*/  IADD3 R35, P2, R40, 0x3000, RZ ;  /* 0x0000300028237810 */ /* 0x000fe40007f5e0ff */
[----:B------:R-:W-:Y:S02]  /*e500*/  LOP3.LUT R32, R33, 0x180, RZ, 0xc0, !PT ;  /* 0x0000018021207812 */ /* 0x000fe400078ec0ff */
[----:B------:R-:W-:Y:S02]  /*e510*/  LOP3.LUT R34, R35, 0x180, RZ, 0xc0, !PT ;  /* 0x0000018023227812 */ /* 0x000fe400078ec0ff */
[----:B0-----:R-:W-:Y:S02]  /*e520*/  IADD3 R4, P0, R43, UR6, RZ ;  /* 0x000000062b047c10 */ /* 0x001fe4000ff1e0ff */
[----:B------:R-:W-:Y:S02]  /*e530*/  SHF.R.S32.HI R6, RZ, 0x1f, R15 ;  /* 0x0000001fff067819 */ /* 0x000fe4000001140f */
[----:B------:R-:W-:Y:S01]  /*e540*/  IADD3.X R5, R14, UR7, R25, P0, !PT ;  /* 0x000000070e057c10 */ /* 0x000fe200087fe419 */
[----:B------:R-:W-:Y:S01]  /*e550*/  ULDC.64 UR6, c[0x0][0xb88] ;  /* 0x0002e20000067ab9 */ /* 0x000fe20000000a00 */
[----:B------:R-:W-:Y:S01]  /*e560*/  SHF.R.U64 R32, R32, 0x3, RZ ;  /* 0x0000000320207819 */ /* 0x000fe200000012ff */
[----:B------:R-:W-:Y:S01]  /*e570*/  IMAD R6, R6, UR6, RZ ;  /* 0x0000000606067c24 */ /* 0x000fe2000f8e02ff */
[----:B------:R-:W-:Y:S01]  /*e580*/  MOV R63, R10 ;  /* 0x0000000a003f7202 */ /* 0x000fe20000000f00 */
[----:B------:R-:W-:Y:S01]  /*e590*/  IMAD.WIDE.U32 R4, R15, UR6, R4 ;  /* 0x000000060f047c25 */ /* 0x000fe2000f8e0004 */
[----:B------:R-:W-:-:S02]  /*e5a0*/  SHF.R.U64 R34, R34, 0x3, RZ ;  /* 0x0000000322227819 */ /* 0x000fc400000012ff */
[----:B------:R-:W-:Y:S01]  /*e5b0*/  LOP3.LUT R32, R32, R33, RZ, 0x3c, !PT ;  /* 0x0000002120207212 */ /* 0x000fe200078e3cff */
[----:B------:R-:W-:Y:S01]  /*e5c0*/  IMAD R15, R15, UR7, R6 ;  /* 0x000000070f0f7c24 */ /* 0x000fe2000f8e0206 */
[----:B------:R-:W-:Y:S01]  /*e5d0*/  ULDC.64 UR6, c[0x0][0xb50] ;  /* 0x0002d40000067ab9 */ /* 0x000fe20000000a00 */
[----:B------:R-:W-:Y:S01]  /*e5e0*/  VIADD R11, R146, UR41 ;  /* 0x00000029920b7c36 */ /* 0x000fe20008000000 */
[----:B------:R-:W-:Y:S01]  /*e5f0*/  LOP3.LUT P0, RZ, R144, 0x3, RZ, 0xc0, !PT ;  /* 0x0000000390ff7812 */ /* 0x000fe2000780c0ff */
[----:B------:R-:W-:Y:S01]  /*e600*/  IMAD.X R33, RZ, RZ, R41, P3 ;  /* 0x000000ffff217224 */ /* 0x000fe200018e0629 */
[----:B------:R-:W-:Y:S01]  /*e610*/  LEA R42, P3, R4, UR6, 0x2 ;  /* 0x00000006042a7c11 */ /* 0x000fe2000f8610ff */
[----:B------:R-:W-:Y:S01]  /*e620*/  VIADD R7, R11, 0x8 ;  /* 0x000000080b077836 */ /* 0x000fe20000000000 */
[----:B------:R-:W-:Y:S01]  /*e630*/  LOP3.LUT R34, R34, R35, RZ, 0x3c, !PT ;  /* 0x0000002322227212 */ /* 0x000fe200078e3cff */
[----:B------:R-:W-:Y:S01]  /*e640*/  IMAD.IADD R5, R5, 0x1, R15 ;  /* 0x0000000105057824 */ /* 0x000fe200078e020f */
[----:B------:R-:W-:Y:S01]  /*e650*/  MOV R53, R8 ;  /* 0x0000000800357202 */ /* 0x000fe20000000f00 */
        /* <DEDUP_REMOVED lines=8> */
[----:B------:R-:W0:Y:S01]  /*e6e0*/  SHFL.IDX PT, R59, R43, RZ, 0x1c1f ;  /* 0x001c1fff2b3b7589 */ /* 0x000e2200000e0000 */
[----:B------:R-:W-:Y:S02]  /*e6f0*/  F2FP.F16.F32.PACK_AB R6, R101, R100 ;  /* 0x000000646506723e */ /* 0x000fe400000000ff */
[----:B------:R-:W-:Y:S01]  /*e700*/  F2FP.F16.F32.PACK_AB R7, R103, R102 ;  /* 0x000000666707723e */ /* 0x000fe200000000ff */
[----:B------:R-:W1:Y:S01]  /*e710*/  SHFL.IDX PT, R61, R43, 0x1, 0x1c1f ;  /* 0x003c1f002b3d7f89 */ /* 0x000e6200000e0000 */
        /* <DEDUP_REMOVED lines=13> */
[----:B------:R2:W-:Y:S01]  /*e7f0*/  STSM.16.M88.4 [R63], R12 ;  /* 0x0000000c3f007844 */ /* 0x0005e20000000200 */
[C---:B------:R-:W-:Y:S02]  /*e800*/  LOP3.LUT R3, R40.reuse, 0x180, RZ, 0xc0, !PT ;  /* 0x0000018028037812 */ /* 0x040fe400078ec0ff */
[----:B------:R-:W-:Y:S01]  /*e810*/  IADD3 R21, P4, R40, 0x6000, RZ ;  /* 0x0000600028157810 */ /* 0x000fe20007f9e0ff */
[----:B------:R3:W-:Y:S01]  /*e820*/  STSM.16.M88.4 [R62], R24 ;  /* 0x000000183e007844 */ /* 0x0007e20000000200 */
[----:B------:R-:W-:Y:S01]  /*e830*/  SHF.R.U64 R3, R3, 0x3, RZ ;  /* 0x0000000303037819 */ /* 0x000fe200000012ff */
[----:B------:R-:W-:Y:S01]  /*e840*/  UIMAD UR5, UR10, UR8, URZ ;  /* 0x000000080a0572a4 */ /* 0x000fe2000f8e023f */
[----:B------:R-:W-:Y:S01]  /*e850*/  LOP3.LUT R20, R21, 0x180, RZ, 0xc0, !PT ;  /* 0x0000018015147812 */ /* 0x000fe200078ec0ff */
[----:B------:R4:W-:Y:S01]  /*e860*/  STSM.16.M88.4 [R57], R28 ;  /* 0x0000001c39007844 */ /* 0x0009e20000000200 */
[----:B------:R-:W-:Y:S01]  /*e870*/  LOP3.LUT R40, R3, R40, RZ, 0x3c, !PT ;  /* 0x0000002803287212 */ /* 0x000fe200078e3cff */
[--C-:B------:R-:W-:Y:S01]  /*e880*/  IMAD.X R3, RZ, RZ, R41.reuse, P5 ;  /* 0x000000ffff037224 */ /* 0x100fe200028e0629 */
[----:B--2---:R-:W2:Y:S08]  /*e890*/  @P1 LDC R15, c[0x0][0xbec] ;  /* 0x0002fb00ff0f1b82 */ /* 0x004eb00000000800 */
[----:B------:R-:W-:Y:S08]  /*e8a0*/  BAR.SYNC.DEFER_BLOCKING 0x1, 0x180 ;  /* 0x0046000000007b1d */ /* 0x000ff00000010000 */
[----:B---3--:R-:W3:Y:S01]  /*e8b0*/  @P1 LDC R25, c[0x0][0xbf0] ;  /* 0x0002fc00ff191b82 */ /* 0x008ee20000000800 */
[----:B------:R-:W-:Y:S01]  /*e8c0*/  IMAD R12, R141, 0x60, R142 ;  /* 0x000000608d0c7824 */ /* 0x000fe200078e028e */
[----:B------:R-:W-:Y:S01]  /*e8d0*/  UIMAD.WIDE.U32 UR6, UR40, UR8, URZ ;  /* 0x00000008280672a5 */ /* 0x000fe2000f8e003f */
[----:B------:R-:W-:Y:S01]  /*e8e0*/  SHF.R.U64 R20, R20, 0x3, RZ ;  /* 0x0000000314147819 */ /* 0x000fe200000012ff */
[----:B------:R-:W-:Y:S01]  /*e8f0*/  ULDC.64 UR10, c[0x0][0xaf0] ;  /* 0x0002bc00000a7ab9 */ /* 0x000fe20000000a00 */
[----:B------:R-:W-:Y:S01]  /*e900*/  VIADD R14, R12, UR41 ;  /* 0x000000290c0e7c36 */ /* 0x000fe20008000000 */
[----:B------:R-:W-:Y:S01]  /*e910*/  UIMAD UR5, UR40, UR9, UR5 ;  /* 0x00000009280572a4 */ /* 0x000fe2000f8e0205 */
[----:B------:R-:W-:Y:S01]  /*e920*/  LOP3.LUT R20, R20, R21, RZ, 0x3c, !PT ;  /* 0x0000001514147212 */ /* 0x000fe200078e3cff */
[----:B------:R-:W-:Y:S01]  /*e930*/  UIMAD UR8, UR12, UR10, URZ ;  /* 0x0000000a0c0872a4 */ /* 0x000fe2000f8e023f */
[----:B------:R-:W-:Y:S01]  /*e940*/  IMAD.MOV.U32 R13, RZ, RZ, R14 ;  /* 0x000000ffff0d7224 */ /* 0x000fe200078e000e */
[----:B------:R-:W-:Y:S01]  /*e950*/  UIADD3 UR7, UR7, UR5, URZ ;  /* 0x0000000507077290 */ /* 0x000fe2000fffe03f */
[----:B------:R-:W-:Y:S01]  /*e960*/  IMAD.X R21, RZ, RZ, R41, P4 ;  /* 0x000000ffff157224 */ /* 0x000fe200020e0629 */
[----:B0-----:R4:W-:Y:S04]  /*e970*/  @!P2 ST.E desc[UR48][R58.64], R36 ;  /* 0x000000243a00a985 */ /* 0x0019e8000c101930 */
[----:B-1----:R4:W-:Y:S04]  /*e980*/  @!P0 ST.E desc[UR48][R60.64], R37 ;  /* 0x000000253c008985 */ /* 0x0029e8000c101930 */
[----:B------:R2:W5:Y:S01]  /*e990*/  LD.E.128 R8, desc[UR48][R2.64] ;  /* 0x0000003002087980 */ /* 0x000562000c101d00 */
[----:B------:R-:W-:-:S02]  /*e9a0*/  UIMAD UR5, UR44, UR11, UR8 ;  /* 0x0000000b2c0572a4 */ /* 0x000fc4000f8e0208 */
[----:B------:R-:W-:Y:S01]  /*e9b0*/  UIMAD.WIDE.U32 UR6, UR44, UR10, UR6 ;  /* 0x0000000a2c0672a5 */ /* 0x000fe2000f8e0006 */
[----:B------:R-:W5:Y:S01]  /*e9c0*/  LD.E.128 R40, desc[UR48][R40.64] ;  /* 0x0000003028287980 */ /* 0x000f62000c101d00 */
[----:B------:R-:W-:-:S03]  /*e9d0*/  ULDC.64 UR8, c[0x0][0xae0] ;  /* 0x0002b80000087ab9 */ /* 0x000fc60000000a00 */
[----:B------:R-:W5:Y:S01]  /*e9e0*/  LD.E.128 R44, desc[UR48][R38.64] ;  /* 0x00000030262c7980 */ /* 0x000f62000c101d00 */
[----:B--2---:R-:W-:-:S03]  /*e9f0*/  @P1 IMAD.HI.U32 R2, R14, R15, RZ ;  /* 0x0000000f0e021227 */ /* 0x004fc600078e00ff */
[----:B------:R-:W5:Y:S02]  /*ea00*/  LD.E.128 R48, desc[UR48][R34.64] ;  /* 0x0000003022307980 */ /* 0x000f64000c101d00 */
[----:B---3--:R-:W-:Y:S01]  /*ea10*/  @P1 SHF.R.U32.HI R13, RZ, R25, R2 ;  /* 0x00000019ff0d1219 */ /* 0x008fe20000011602 */
[----:B------:R-:W-:Y:S01]  /*ea20*/  UIADD3 UR5, UR7, UR5, URZ ;  /* 0x0000000507057290 */ /* 0x000fe2000fffe03f */
[----:B------:R-:W5:Y:S02]  /*ea30*/  LD.E.128 R4, desc[UR48][R32.64] ;  /* 0x0000003020047980 */ /* 0x000f64000c101d00 */
[--C-:B------:R-:W-:Y:S01]  /*ea40*/  SHF.R.S32.HI R12, RZ, 0x1f, R13.reuse ;  /* 0x0000001fff0c7819 */ /* 0x100fe2000001140d */
[----:B------:R-:W-:Y:S01]  /*ea50*/  IMAD.MOV R15, RZ, RZ, -R13 ;  /* 0x000000ffff0f7224 */ /* 0x000fe200078e0a0d */
[----:B------:R0:W5:Y:S01]  /*ea60*/  LD.E.128 R52, desc[UR48][R20.64] ;  /* 0x0000003014347980 */ /* 0x000162000c101d00 */
[----:B------:R-:W-:Y:S02]  /*ea70*/  IMAD.U32 R3, RZ, RZ, UR7 ;  /* 0x00000007ff037e24 */ /* 0x000fe4000f8e00ff */
[----:B------:R-:W-:Y:S01]  /*ea80*/  IMAD R15, R0, R15, R14 ;  /* 0x0000000f000f7224 */ /* 0x000fe200078e020e */
[----:B------:R-:W-:Y:S01]  /*ea90*/  @!PT LDS RZ, [RZ] ;  /* 0x00000000fffff984 */ /* 0x000fe20000000800 */
[----:B------:R-:W-:Y:S01]  /*eaa0*/  @!PT LDS RZ, [RZ] ;  /* 0x00000000fffff984 */ /* 0x000fe20000000800 */
[----:B------:R-:W-:Y:S01]  /*eab0*/  @!PT LDS RZ, [RZ] ;  /* 0x00000000fffff984 */ /* 0x000fe20000000800 */
[----:B------:R-:W-:Y:S01]  /*eac0*/  @!PT LDS RZ, [RZ] ;  /* 0x00000000fffff984 */ /* 0x000fe20000000800 */
[----:B------:R1:W-:Y:S06]  /*ead0*/  MEMBAR.ALL.CTA ;  /* 0x0000000000007992 */ /* 0x0003ec0000008000 */
[----:B-1----:R-:W1:Y:S01]  /*eae0*/  FENCE.VIEW.ASYNC.S ;  /* 0x00000000000073c6 */ /* 0x002e620000000000 */
[----:B------:R-:W-:Y:S01]  /*eaf0*/  IMAD.U32 R2, RZ, RZ, UR6 ;  /* 0x00000006ff027e24 */ /* 0x000fe2000f8e00ff */
[----:B------:R-:W-:Y:S01]  /*eb00*/  ULDC.64 UR6, c[0x0][0xad8] ;  /* 0x0002b60000067ab9 */ /* 0x000fe20000000a00 */
[----:B------:R-:W-:-:S02]  /*eb10*/  IMAD.U32 R3, RZ, RZ, UR5 ;  /* 0x00000005ff037e24 */ /* 0x000fc4000f8e00ff */
[----:B------:R-:W-:Y:S01]  /*eb20*/  IMAD R12, R12, UR8, RZ ;  /* 0x000000080c0c7c24 */ /* 0x000fe2000f8e02ff */
[----:B------:R-:W-:Y:S01]  /*eb30*/  SHF.R.S32.HI R0, RZ, 0x1f, R15 ;  /* 0x0000001fff007819 */ /* 0x000fe2000001140f */
[----:B------:R-:W-:-:S04]  /*eb40*/  IMAD.WIDE.U32 R2, R13, UR8, R2 ;  /* 0x000000080d027c25 */ /* 0x000fc8000f8e0002 */
[----:B0-----:R-:W-:Y:S02]  /*eb50*/  IMAD R21, R13, UR9, R12 ;  /* 0x000000090d157c24 */ /* 0x001fe4000f8e020c */
[----:B------:R-:W-:Y:S02]  /*eb60*/  IMAD R0, R0, UR6, RZ ;  /* 0x0000000600007c24 */ /* 0x000fe4000f8e02ff */
[----:B------:R-:W-:Y:S02]  /*eb70*/  IMAD.IADD R3, R3, 0x1, R21 ;  /* 0x0000000103037824 */ /* 0x000fe400078e0215 */
[----:B------:R-:W-:Y:S01]  /*eb80*/  VIADD R25, R142, UR41 ;  /* 0x000000298e197c36 */ /* 0x000fe20008000000 */
[----:B------:R-:W-:Y:S01]  /*eb90*/  UIADD3 UR5, UR42, 0x2d820, URZ ;  /* 0x0002d8202a057890 */ /* 0x000fe2000fffe03f */
[C---:B------:R-:W-:Y:S02]  /*eba0*/  IMAD R13, R15.reuse, UR7, R0 ;  /* 0x000000070f0d7c24 */ /* 0x040fe4000f8e0200 */
[----:B------:R-:W-:Y:S01]  /*ebb0*/  IMAD.WIDE.U32 R2, R15, UR6, R2 ;  /* 0x000000060f027c25 */ /* 0x000fe2000f8e0002 */
[----:B------:R-:W-:Y:S01]  /*ebc0*/  ISETP.GE.AND P0, PT, R25, R56, PT ;  /* 0x000000381900720c */ /* 0x000fe20003f06270 */
[----:B------:R-:W-:Y:S01]  /*ebd0*/  ULDC.64 UR6, c[0x0][0xa80] ;  /* 0x0002a00000067ab9 */ /* 0x000fe20000000a00 */
[----:B------:R-:W-:Y:S01]  /*ebe0*/  UPRMT UR5, URZ, 0x654, UR5 ;  /* 0x000006543f057896 */ /* 0x000fe20008000005 */
[----:B------:R-:W-:Y:S01]  /*ebf0*/  IMAD.IADD R3, R3, 0x1, R13 ;  /* 0x0000000103037824 */ /* 0x000fe200078e020d */
[----:B------:R-:W-:-:S04]  /*ec00*/  LEA R0, P1, R2, UR6, 0x1 ;  /* 0x0000000602007c11 */ /* 0x000fc8000f8208ff */
[----:B------:R-:W-:Y:S01]  /*ec10*/  LEA.HI.X R24, R2, UR7, R3, 0x1, P1 ;  /* 0x0000000702187c11 */ /* 0x000fe200088f0c03 */
[----:B-1----:R4:W0:Y:S01]  /*ec20*/  SHFL.IDX PT, R12, R0, RZ, 0x1c1f ;  /* 0x001c1fff000c7589 */ /* 0x00282200000e0000 */
[----:B------:R-:W-:Y:S01]  /*ec30*/  BSSY B1, `(.L_x_10820) ;  /* 0x0000010000017945 */ /* 0x000fe20003800000 */
[----:B------:R-:W-:Y:S02]  /*ec40*/  SYNCS.ARRIVE.TRANS64.RED.A1T0 RZ, [UR5], RZ ;  /* 0x000000ffffff79a7 */ /* 0x000fe40008100405 */
[----:B------:R4:W1:Y:S01]  /*ec50*/  SHFL.IDX PT, R13, R24, RZ, 0x1c1f ;  /* 0x001c1fff180d7589 */ /* 0x00086200000e0000 */
[----:B------:R-:W-:Y:S05]  /*ec60*/  @P0 BRA `(.L_x_10821) ;  /* 0x0000000000300947 */ /* 0x000fea0003800000 */
        /* <DEDUP_REMOVED lines=12> */
.L_x_10821:
[----:B------:R-:W-:Y:S05]  /*ed30*/  BSYNC B1 ;  /* 0x0000000000017941 */ /* 0x000fea0003800000 */
.L_x_10820:
[----:B--2---:R-:W-:Y:S01]  /*ed40*/  VIADD R3, R25, 0x60 ;  /* 0x0000006019037836 */ /* 0x004fe20000000000 */
[----:B-1----:R1:W2:Y:S04]  /*ed50*/  SHFL.IDX PT, R13, R24, 0x1, 0x1c1f ;  /* 0x003c1f00180d7f89 */ /* 0x0022a800000e0000 */
[----:B------:R-:W-:Y:S01]  /*ed60*/  ISETP.GE.AND P0, PT, R3, R56, PT ;  /* 0x000000380300720c */ /* 0x000fe20003f06270 */
[----:B0-----:R1:W0:-:S12]  /*ed70*/  SHFL.IDX PT, R12, R0, 0x1, 0x1c1f ;  /* 0x003c1f00000c7f89 */ /* 0x00121800000e0000 */
[----:B-1----:R-:W-:Y:S05]  /*ed80*/  @P0 BRA `(.L_x_10822) ;  /* 0x0000000800240947 */ /* 0x002fea0003800000 */
[----:B------:R-:W-:Y:S02]  /*ed90*/  ULDC UR5, c[0x0][0xac8] ;  /* 0x0002b20000057ab9 */ /* 0x000fe40000000800 */
[----:B------:R-:W-:Y:S02]  /*eda0*/  ISETP.GE.AND P2, PT, R139, UR5, PT ;  /* 0x000000058b007c0c */ /* 0x000fe4000bf46270 */
[----:B------:R-:W-:-:S11]  /*edb0*/  ISETP.GE.AND P1, PT, R138, UR5, PT ;  /* 0x000000058a007c0c */ /* 0x000fd6000bf26270 */
[C---:B0-----:R-:W-:Y:S02]  /*edc0*/  @!P2 LEA R14, P0, R139.reuse, R12, 0x1 ;  /* 0x0000000c8b0ea211 */ /* 0x041fe400078008ff */
[----:B--2---:R-:W-:Y:S02]  /*edd0*/  @!P1 IMAD.WIDE R2, R138, 0x2, R12 ;  /* 0x000000028a029825 */ /* 0x004fe400078e020c */
[----:B------:R-:W-:Y:S02]  /*ede0*/  @!P2 LEA.HI.X R15, R139, R13, R149, 0x1, P0 ;  /* 0x0000000d8b0fa211 */ /* 0x000fe400000f0c95 */
[----:B------:R-:W-:Y:S01]  /*edf0*/  ISETP.GE.AND P0, PT, R140, UR5, PT ;  /* 0x000000058c007c0c */ /* 0x000fe2000bf06270 */
[----:B-----5:R0:W-:Y:S04]  /*ee00*/  @!P1 ST.E.128 desc[UR48][R2.64], R44 ;  /* 0x0000002c02009985 */ /* 0x0201e8000c101d30 */
[----:B------:R0:W-:Y:S08]  /*ee10*/  @!P2 ST.E.128 desc[UR48][R14.64], R4 ;  /* 0x000000040e00a985 */ /* 0x0001f0000c101d30 */
[----:B------:R-:W-:Y:S05]  /*ee20*/  @P0 BRA `(.L_x_10822) ;  /* 0x0000000400fc0947 */ /* 0x000fea0003800000 */
[----:B0-----:R-:W-:-:S04]  /*ee30*/  LEA R2, P0, R140, R12, 0x1 ;  /* 0x0000000c8c027211 */ /* 0x001fc800078008ff */
[----:B------:R-:W-:-:S05]  /*ee40*/  LEA.HI.X R3, R140, R13, R148, 0x1, P0 ;  /* 0x0000000d8c037211 */ /* 0x000fca00000f0c94 */
[----:B------:R0:W-:Y:S01]  /*ee50*/  ST.E.128 desc[UR48][R2.64], R8 ;  /* 0x0000000802007985 */ /* 0x0001e2000c101d30 */
[----:B------:R-:W-:Y:S05]  /*ee60*/  BRA `(.L_x_10822) ;  /* 0x0000000400ec7947 */ /* 0x000fea0003800000 */
.L_x_10819:
        /* <DEDUP_REMOVED lines=50> */
.L_x_10824:
[----:B------:R-:W-:Y:S05]  /*f190*/  BSYNC B1 ;  /* 0x0000000000017941 */ /* 0x000fea0003800000 */
.L_x_10823:
        /* <DEDUP_REMOVED lines=19> */
[----:B------:R-:W-:Y:S02]  /*f2d0*/  IMAD R7, R8, R7, R6 ;  /* 0x0000000708077224 */ /* 0x000fe400078e0206 */
[----:B------:R-:W-:Y:S02]  /*f2e0*/  IMAD R0, R0, UR8, RZ ;  /* 0x0000000800007c24 */ /* 0x000fe4000f8e02ff */
[----:B------:R-:W-:Y:S01]  /*f2f0*/  IMAD.U32 R2, RZ, RZ, UR6 ;  /* 0x00000006ff027e24 */ /* 0x000fe2000f8e00ff */
[----:B------:R-:W-:Y:S01]  /*f300*/  ULDC.64 UR6, c[0x0][0xad8] ;  /* 0x0002b60000067ab9 */ /* 0x000fe20000000a00 */
[----:B------:R-:W-:Y:S01]  /*f310*/  IMAD.U32 R3, RZ, RZ, UR5 ;  /* 0x00000005ff037e24 */ /* 0x000fe2000f8e00ff */
[----:B------:R-:W-:Y:S01]  /*f320*/  ULDC UR5, c[0x0][0xa88] ;  /* 0x0002a20000057ab9 */ /* 0x000fe20000000800 */
[C---:B------:R-:W-:Y:S01]  /*f330*/  IMAD R9, R5.reuse, UR9, R0 ;  /* 0x0000000905097c24 */ /* 0x040fe2000f8e0200 */
[----:B------:R-:W-:Y:S01]  /*f340*/  SHF.R.S32.HI R0, RZ, 0x1f, R7 ;  /* 0x0000001fff007819 */ /* 0x000fe20000011407 */
[----:B------:R-:W-:-:S04]  /*f350*/  IMAD.WIDE.U32 R2, R5, UR8, R2 ;  /* 0x0000000805027c25 */ /* 0x000fc8000f8e0002 */
[----:B------:R-:W-:Y:S02]  /*f360*/  IMAD R0, R0, UR6, RZ ;  /* 0x0000000600007c24 */ /* 0x000fe4000f8e02ff */
[----:B------:R-:W-:Y:S02]  /*f370*/  IMAD.IADD R3, R3, 0x1, R9 ;  /* 0x0000000103037824 */ /* 0x000fe400078e0209 */
[C---:B------:R-:W-:Y:S02]  /*f380*/  IMAD R5, R7.reuse, UR7, R0 ;  /* 0x0000000707057c24 */ /* 0x040fe4000f8e0200 */
[----:B------:R-:W-:Y:S01]  /*f390*/  IMAD.WIDE.U32 R2, R7, UR6, R2 ;  /* 0x0000000607027c25 */ /* 0x000fe2000f8e0002 */
[----:B------:R-:W-:-:S03]  /*f3a0*/  ULDC.64 UR6, c[0x0][0xa80] ;  /* 0x0002a00000067ab9 */ /* 0x000fc60000000a00 */
[----:B------:R-:W-:Y:S01]  /*f3b0*/  IMAD R7, R8, UR5, RZ ;  /* 0x0000000508077c24 */ /* 0x000fe2000f8e02ff */
[----:B------:R-:W-:Y:S01]  /*f3c0*/  LEA R4, P1, R2, UR6, 0x1 ;  /* 0x0000000602047c11 */ /* 0x000fe2000f8208ff */
[----:B------:R-:W-:Y:S02]  /*f3d0*/  VIADD R0, R142, UR41 ;  /* 0x000000298e007c36 */ /* 0x000fe40008000000 */
[----:B------:R-:W-:-:S03]  /*f3e0*/  IMAD.IADD R3, R3, 0x1, R5 ;  /* 0x0000000103037824 */ /* 0x000fc600078e0205 */
[----:B------:R-:W-:Y:S02]  /*f3f0*/  ISETP.GE.AND P0, PT, R0, R7, PT ;  /* 0x000000070000720c */ /* 0x000fe40003f06270 */
[----:B------:R-:W-:Y:S02]  /*f400*/  LEA.HI.X R5, R2, UR7, R3, 0x1, P1 ;  /* 0x0000000702057c11 */ /* 0x000fe400088f0c03 */
[----:B------:R0:W1:Y:S04]  /*f410*/  SHFL.IDX PT, R2, R4, RZ, 0x1c1f ;  /* 0x001c1fff04027589 */ /* 0x00006800000e0000 */
[----:B------:R0:W2:Y:S05]  /*f420*/  SHFL.IDX PT, R3, R5, RZ, 0x1c1f ;  /* 0x001c1fff05037589 */ /* 0x0000aa00000e0000 */
[----:B------:R-:W-:Y:S05]  /*f430*/  @P0 BRA `(.L_x_10826) ;  /* 0x0000000000300947 */ /* 0x000fea0003800000 */
[----:B------:R-:W-:Y:S02]  /*f440*/  ULDC UR5, c[0x0][0xac8] ;  /* 0x0002b20000057ab9 */ /* 0x000fe40000000800 */
[----:B------:R-:W-:Y:S02]  /*f450*/  ISETP.GE.AND P3, PT, R139, UR5, PT ;  /* 0x000000058b007c0c */ /* 0x000fe4000bf66270 */
[----:B------:R-:W-:Y:S02]  /*f460*/  ISETP.GE.AND P4, PT, R140, UR5, PT ;  /* 0x000000058c007c0c */ /* 0x000fe4000bf86270 */
[----:B------:R-:W-:-:S09]  /*f470*/  ISETP.GE.AND P2, PT, R138, UR5, PT ;  /* 0x000000058a007c0c */ /* 0x000fd2000bf46270 */
[CC--:B-1----:R-:W-:Y:S02]  /*f480*/  @!P3 LEA R10, P0, R139.reuse, R2.reuse, 0x1 ;  /* 0x000000028b0ab211 */ /* 0x0c2fe400078008ff */
[----:B------:R-:W-:Y:S02]  /*f490*/  @!P4 LEA R12, P1, R140, R2, 0x1 ;  /* 0x000000028c0cc211 */ /* 0x000fe400078208ff */
[----:B--2---:R-:W-:Y:S01]  /*f4a0*/  @!P2 IMAD.WIDE R8, R138, 0x2, R2 ;  /* 0x000000028a08a825 */ /* 0x004fe200078e0202 */
[-C--:B------:R-:W-:Y:S02]  /*f4b0*/  @!P3 LEA.HI.X R11, R139, R3.reuse, R149, 0x1, P0 ;  /* 0x000000038b0bb211 */ /* 0x080fe400000f0c95 */
[----:B------:R-:W-:Y:S02]  /*f4c0*/  @!P4 LEA.HI.X R13, R140, R3, R148, 0x1, P1 ;  /* 0x000000038c0dc211 */ /* 0x000fe400008f0c94 */
[----:B------:R3:W-:Y:S04]  /*f4d0*/  @!P2 ST.E.128 desc[UR48][R8.64], RZ ;  /* 0x000000ff0800a985 */ /* 0x0007e8000c101d30 */
[----:B------:R3:W-:Y:S04]  /*f4e0*/  @!P3 ST.E.128 desc[UR48][R10.64], RZ ;  /* 0x000000ff0a00b985 */ /* 0x0007e8000c101d30 */
[----:B------:R3:W-:Y:S02]  /*f4f0*/  @!P4 ST.E.128 desc[UR48][R12.64], RZ ;  /* 0x000000ff0c00c985 */ /* 0x0007e4000c101d30 */
.L_x_10826:
[----:B------:R-:W-:Y:S05]  /*f500*/  BSYNC B1 ;  /* 0x0000000000017941 */ /* 0x000fea0003800000 */
.L_x_10825:
[----:B------:R-:W-:Y:S01]  /*f510*/  VIADD R0, R0, 0x60 ;  /* 0x0000006000007836 */ /* 0x000fe20000000000 */
[----:B--2---:R2:W4:Y:S04]  /*f520*/  SHFL.IDX PT, R3, R5, 0x1, 0x1c1f ;  /* 0x003c1f0005037f89 */ /* 0x00452800000e0000 */
[----:B------:R-:W-:Y:S01]  /*f530*/  ISETP.GE.AND P0, PT, R0, R7, PT ;  /* 0x000000070000720c */ /* 0x000fe20003f06270 */
[----:B-1----:R2:W1:-:S12]  /*f540*/  SHFL.IDX PT, R2, R4, 0x1, 0x1c1f ;  /* 0x003c1f0004027f89 */ /* 0x00245800000e0000 */
[----:B--2---:R-:W-:Y:S05]  /*f550*/  @P0 BRA `(.L_x_10822) ;  /* 0x0000000000300947 */ /* 0x004fea0003800000 */
[----:B------:R-:W-:Y:S02]  /*f560*/  ULDC UR5, c[0x0][0xac8] ;  /* 0x0002b20000057ab9 */ /* 0x000fe40000000800 */
[----:B------:R-:W-:Y:S02]  /*f570*/  ISETP.GE.AND P3, PT, R139, UR5, PT ;  /* 0x000000058b007c0c */ /* 0x000fe4000bf66270 */
[----:B------:R-:W-:Y:S02]  /*f580*/  ISETP.GE.AND P4, PT, R140, UR5, PT ;  /* 0x000000058c007c0c */ /* 0x000fe4000bf86270 */
[----:B------:R-:W-:-:S09]  /*f590*/  ISETP.GE.AND P2, PT, R138, UR5, PT ;  /* 0x000000058a007c0c */ /* 0x000fd2000bf46270 */
[CC--:B-1----:R-:W-:Y:S02]  /*f5a0*/  @!P3 LEA R6, P0, R139.reuse, R2.reuse, 0x1 ;  /* 0x000000028b06b211 */ /* 0x0c2fe400078008ff */
[----:B---3--:R-:W-:Y:S02]  /*f5b0*/  @!P4 LEA R8, P1, R140, R2, 0x1 ;  /* 0x000000028c08c211 */ /* 0x008fe400078208ff */
[----:B0---4-:R-:W-:Y:S01]  /*f5c0*/  @!P2 IMAD.WIDE R4, R138, 0x2, R2 ;  /* 0x000000028a04a825 */ /* 0x011fe200078e0202 */
[-C--:B------:R-:W-:Y:S02]  /*f5d0*/  @!P3 LEA.HI.X R7, R139, R3.reuse, R149, 0x1, P0 ;  /* 0x000000038b07b211 */ /* 0x080fe400000f0c95 */
[----:B------:R-:W-:Y:S02]  /*f5e0*/  @!P4 LEA.HI.X R9, R140, R3, R148, 0x1, P1 ;  /* 0x000000038c09c211 */ /* 0x000fe400008f0c94 */
[----:B------:R2:W-:Y:S04]  /*f5f0*/  @!P2 ST.E.128 desc[UR48][R4.64], RZ ;  /* 0x000000ff0400a985 */ /* 0x0005e8000c101d30 */
[----:B------:R2:W-:Y:S04]  /*f600*/  @!P3 ST.E.128 desc[UR48][R6.64], RZ ;  /* 0x000000ff0600b985 */ /* 0x0005e8000c101d30 */
[----:B------:R2:W-:Y:S02]  /*f610*/  @!P4 ST.E.128 desc[UR48][R8.64], RZ ;  /* 0x000000ff0800c985 */ /* 0x0005e4000c101d30 */
.L_x_10822:
[----:B------:R-:W-:Y:S05]  /*f620*/  BSYNC B0 ;  /* 0x0000000000007941 */ /* 0x000fea0003800000 */
.L_x_10818:
[----:B------:R-:W-:Y:S02]  /*f630*/  ULDC UR5, c[0x0][0xc38] ;  /* 0x00030e0000057ab9 */ /* 0x000fe40000000800 */
[----:B------:R-:W-:-:S06]  /*f640*/  UISETP.GE.AND UP0, UPT, UR4, UR5, UPT ;  /* 0x000000050400728c */ /* 0x000fcc000bf06270 */
[----:B------:R-:W-:-:S13]  /*f650*/  PLOP3.LUT P0, PT, PT, PT, UP0, 0x80, 0x0 ;  /* 0x000000000000781c */ /* 0x000fda0003f0f008 */
[----:B------:R-:W-:Y:S05]  /*f660*/  @!P0 BRA `(.L_x_10827) ;  /* 0xffffff1800288947 */ /* 0x000fea000383ffff */
[----:B------:R-:W-:Y:S05]  /*f670*/  EXIT ;  /* 0x000000000000794d */ /* 0x000fea0003800000 */
.L_x_10737:
[----:B------:R-:W-:-:S08]  /*f680*/  NOP ;  /* 0x0000000000007918 */ /* 0x000fd00000000000 */
[----:B------:R-:W0:-:S00]  /*f690*/  USETMAXREG.DEALLOC.CTAPOOL 0x20 ;  /* 0x00000020000079c8 */ /* 0x000e0000080e0500 */
[----:B0-----:R-:W-:-:S06]  /*f6a0*/  LOP3.LUT R0, R0, 0x3, RZ, 0xc0, !PT ;  /* 0x0000000300007812 */ /* 0x001fcc00078ec0ff */
[----:B------:R-:W0:Y:S01]  /*f6b0*/  S2UR UR6, SR_CTAID.X ;  /* 0x00000000000679c3 */ /* 0x000e220000002500 */
[----:B------:R-:W-:Y:S01]  /*f6c0*/  LOP3.LUT R19, R19, 0xfffffffb, RZ, 0xc0, !PT ;  /* 0xfffffffb13137812 */ /* 0x000fe200078ec0ff */
[----:B------:R-:W-:Y:S01]  /*f6d0*/  IMAD.MOV.U32 R16, RZ, RZ, RZ ;  /* 0x000000ffff107224 */ /* 0x000fe200078e00ff */
[----:B------:R1:W2:Y:S01]  /*f6e0*/  SHFL.IDX PT, R2, R0, RZ, 0x1f ;  /* 0x00001fff00027589 */ /* 0x0002a200000e0000 */
[----:B------:R-:W-:Y:S02]  /*f6f0*/  IMAD.MOV.U32 R24, RZ, RZ, 0x1 ;  /* 0x00000001ff187424 */ /* 0x000fe400078e00ff */
[----:B------:R-:W-:Y:S02]  /*f700*/  IMAD.MOV.U32 R29, RZ, RZ, RZ ;  /* 0x000000ffff1d7224 */ /* 0x000fe400078e00ff */
[----:B-1----:R-:W0:Y:S01]  /*f710*/  LDC R0, c[0x0][0xc38] ;  /* 0x00030e00ff007b82 */ /* 0x002e220000000800 */
[----:B--2---:R-:W-:-:S13]  /*f720*/  ISETP.NE.AND P0, PT, R2, RZ, PT ;  /* 0x000000ff0200720c */ /* 0x004fda0003f05270 */
[----:B------:R-:W-:Y:S01]  /*f730*/  @P0 LOP3.LUT R19, R19, 0x4, RZ, 0xfc, !PT ;  /* 0x0000000413130812 */ /* 0x000fe200078efcff */
[----:B------:R-:W-:Y:S06]  /*f740*/  @P0 BAR.ARV 0x4, 0x200 ;  /* 0x0108000000000b1d */ /* 0x000fec0000002000 */
[----:B0-----:R-:W-:-:S13]  /*f750*/  ISETP.LE.AND P0, PT, R0, UR6, PT ;  /* 0x0000000600007c0c */ /* 0x001fda000bf03270 */
[----:B------:R-:W-:Y:S05]  /*f760*/  @P0 BRA `(.L_x_10828) ;  /* 0x0000004800640947 */ /* 0x000fea0003800000 */
[----:B------:R-:W0:Y:S01]  /*f770*/  S2R R6, SR_TID.X ;  /* 0x0000000000067919 */ /* 0x000e220000002100 */
[----:B------:R-:W1:Y:S01]  /*f780*/  S2UR UR5, SR_CgaCtaId ;  /* 0x00000000000579c3 */ /* 0x000e620000008800 */
[----:B------:R-:W-:Y:S01]  /*f790*/  UMOV UR4, 0x400 ;  /* 0x0000040000047882 */ /* 0x000fe20000000000 */
[----:B------:R-:W-:Y:S01]  /*f7a0*/  IMAD.U32 R27, RZ, RZ, UR6 ;  /* 0x00000006ff1b7e24 */ /* 0x000fe2000f8e00ff */
[----:B------:R-:W-:Y:S01]  /*f7b0*/  ULDC UR42, c[0x0][0xc] ;  /* 0x00000300002a7ab9 */ /* 0x000fe20000000800 */
[----:B------:R-:W-:Y:S01]  /*f7c0*/  IMAD.MOV.U32 R24, RZ, RZ, 0x1 ;  /* 0x00000001ff187424 */ /* 0x000fe200078e00ff */
[----:B------:R-:W-:Y:S01]  /*f7d0*/  ULDC.64 UR46, c[0x0][0x198] ;  /* 0x00006600002e7ab9 */ /* 0x000fe20000000a00 */
[----:B------:R-:W-:Y:S02]  /*f7e0*/  IMAD.MOV.U32 R29, RZ, RZ, RZ ;  /* 0x000000ffff1d7224 */ /* 0x000fe400078e00ff */
[----:B------:R-:W-:Y:S01]  /*f7f0*/  IMAD.MOV.U32 R16, RZ, RZ, RZ ;  /* 0x000000ffff107224 */ /* 0x000fe200078e00ff */
[----:B-1----:R-:W-:-:S06]  /*f800*/  ULEA UR4, UR5, UR4, 0x18 ;  /* 0x0000000405047291 */ /* 0x002fcc000f8ec03f */
[----:B------:R-:W-:Y:S01]  /*f810*/  IMAD.U32 R17, RZ, RZ, UR4 ;  /* 0x00000004ff117e24 */ /* 0x000fe2000f8e00ff */
[C---:B0-----:R-:W-:Y:S01]  /*f820*/  LOP3.LUT R5, R6.reuse, 0x7f, RZ, 0xc0, !PT ;  /* 0x0000007f06057812 */ /* 0x041fe200078ec0ff */
[C---:B------:R-:W-:Y:S01]  /*f830*/  IMAD.SHL.U32 R0, R6.reuse, 0x8, RZ ;  /* 0x0000000806007824 */ /* 0x040fe200078e00ff */
[----:B------:R-:W-:-:S03]  /*f840*/  LOP3.LUT R28, R6, 0x1f, RZ, 0xc0, !PT ;  /* 0x0000001f061c7812 */ /* 0x000fc600078ec0ff */
[----:B------:R-:W-:Y:S01]  /*f850*/  IMAD.SHL.U32 R4, R5, 0x8, RZ ;  /* 0x0000000805047824 */ /* 0x000fe200078e00ff */
[C---:B------:R-:W-:Y:S02]  /*f860*/  LOP3.LUT R3, R0.reuse, 0x20, RZ, 0xc0, !PT ;  /* 0x0000002000037812 */ /* 0x040fe400078ec0ff */
[----:B------:R-:W-:Y:S02]  /*f870*/  LOP3.LUT R2, R0, 0xd8, RZ, 0xc0, !PT ;  /* 0x000000d800027812 */ /* 0x000fe400078ec0ff */
[----:B------:R-:W-:Y:S02]  /*f880*/  LOP3.LUT R3, R3, 0x300, R4, 0xf8, !PT ;  /* 0x0000030003037812 */ /* 0x000fe400078ef804 */
[----:B------:R-:W-:Y:S02]  /*f890*/  LOP3.LUT R2, R2, 0x18, R6, 0x78, !PT ;  /* 0x0000001802027812 */ /* 0x000fe400078e7806 */
[----:B------:R-:W-:Y:S02]  /*f8a0*/  LOP3.LUT R0, R0, 0x18, RZ, 0xc0, !PT ;  /* 0x0000001800007812 */ /* 0x000fe400078ec0ff */
[----:B------:R-:W-:Y:S01]  /*f8b0*/  LOP3.LUT R26, R3, R2, RZ, 0xfc, !PT ;  /* 0x00000002031a7212 */ /* 0x000fe200078efcff */
[----:B------:R-:W-:Y:S01]  /*f8c0*/  IMAD.SHL.U32 R2, R6, 0x20, RZ ;  /* 0x0000002006027824 */ /* 0x000fe200078e00ff */
[----:B------:R-:W-:-:S03]  /*f8d0*/  SHF.R.U32.HI R3, RZ, 0x2, R5 ;  /* 0x00000002ff037819 */ /* 0x000fc60000011605 */
[----:B------:R-:W-:Y:S01]  /*f8e0*/  IMAD R26, R26, 0x2, R17 ;  /* 0x000000021a1a7824 */ /* 0x000fe200078e0211 */
[----:B------:R-:W-:Y:S02]  /*f8f0*/  LOP3.LUT R3, R3, 0x60, R2, 0xf8, !PT ;  /* 0x0000006003037812 */ /* 0x000fe400078ef802 */
[C---:B------:R-:W-:Y:S02]  /*f900*/  LOP3.LUT R2, R0.reuse, 0x20, RZ, 0xfc, !PT ;  /* 0x0000002000027812 */ /* 0x040fe400078efcff */
[----:B------:R-:W-:-:S07]  /*f910*/  LOP3.LUT R0, R0, 0x40, RZ, 0xfc, !PT ;  /* 0x0000004000007812 */ /* 0x000fce00078efcff */
.L_x_10926:
[----:B------:R-:W-:Y:S01]  /*f920*/  ULDC UR8, c[0x0][0xc60] ;  /* 0x0003180000087ab9 */ /* 0x000fe20000000800 */
[C---:B------:R-:W-:Y:S01]  /*f930*/  R2UR UR7, R27.reuse ;  /* 0x000000001b0772ca */ /* 0x040fe200000e0000 */
[----:B------:R-:W-:Y:S01]  /*f940*/  UISETP.NE.AND UP0, UPT, UR8, 0x1, UPT ;  /* 0x000000010800788c */ /* 0x000fe2000bf05270 */
[----:B------:R-:W-:-:S10]  /*f950*/  R2UR UR6, R27 ;  /* 0x000000001b0672ca */ /* 0x000fd400000e0000 */
        /* <DEDUP_REMOVED lines=9> */
[----:B0-----:R-:W-:Y:S05]  /*f9f0*/  @!P0 BRA `(.L_x_10829) ;  /* 0x0000000000208947 */ /* 0x001fea0003800000 */
        /* <DEDUP_REMOVED lines=8> */
.L_x_10829:
[----:B------:R-:W-:Y:S01]  /*fa80*/  ULDC UR9, c[0x0][0xc54] ;  /* 0x0003150000097ab9 */ /* 0x000fe20000000800 */
[----:B------:R-:W-:Y:S01]  /*fa90*/  UMOV UR6, UR8 ;  /* 0x0000000800067c82 */ /* 0x000fe20008000000 */
[----:B------:R-:W-:-:S11]  /*faa0*/  UISETP.NE.AND UP0, UPT, UR9, 0x1, UPT ;  /* 0x000000010900788c */ /* 0x000fd6000bf05270 */
[----:B------:R-:W-:Y:S02]  /*fab0*/  @UP0 ULDC.64 UR10, c[0x0][0xc58] ;  /* 0x00031600000a0ab9 */ /* 0x000fe40000000a00 */
[----:B------:R-:W-:-:S04]  /*fac0*/  UIMAD.WIDE.U32 UR4, UR8, UR10, URZ ;  /* 0x0000000a080472a5 */ /* 0x000fc8000f8e003f */
[----:B------:R-:W-:-:S04]  /*fad0*/  @UP0 USHF.R.U32.HI UR6, URZ, UR11, UR5 ;  /* 0x0000000b3f060299 */ /* 0x000fc80008011605 */
[----:B------:R-:W-:-:S12]  /*fae0*/  UIMAD UR4, UR6, UR9, URZ ;  /* 0x00000009060472a4 */ /* 0x000fd8000f8e023f */
.L_x_10830:
[----:B------:R-:W-:Y:S02]  /*faf0*/  ULOP3.LUT UR5, URZ, UR6, URZ, 0x33, !UPT ;  /* 0x000000063f057292 */ /* 0x000fe4000f8e333f */
[----:B------:R-:W-:Y:S01]  /*fb00*/  UIADD3 UR4, UR8, -UR4, URZ ;  /* 0x8000000408047290 */ /* 0x000fe2000fffe03f */
[----:B------:R-:W-:Y:S01]  /*fb10*/  ULDC UR15, c[0x0][0xc48] ;  /* 0x00031200000f7ab9 */ /* 0x000fe20000000800 */
[----:B------:R-:W-:Y:S01]  /*fb20*/  ULDC UR9, c[0x0][0x448] ;  /* 0x0001120000097ab9 */ /* 0x000fe20000000800 */
[----:B------:R-:W-:Y:S01]  /*fb30*/  ULDC UR41, c[0x0][0xc3c] ;  /* 0x00030f0000297ab9 */ /* 0x000fe20000000800 */
[----:B------:R-:W-:Y:S02]  /*fb40*/  UISETP.NE.AND UP2, UPT, UR15, 0x1, UPT ;  /* 0x000000010f00788c */ /* 0x000fe4000bf45270 */
[----:B------:R-:W-:Y:S02]  /*fb50*/  UISETP.NE.AND UP1, UPT, UR9, 0x1, UPT ;  /* 0x000000010900788c */ /* 0x000fe4000bf25270 */
[----:B------:R-:W-:Y:S01]  /*fb60*/  UIADD3 UR41, UR5, UR41, URZ ;  /* 0x0000002905297290 */ /* 0x000fe2000fffe03f */
[----:B------:R-:W-:Y:S01]  /*fb70*/  ULDC UR14, c[0x0][0xc54] ;  /* 0x00031500000e7ab9 */ /* 0x000fe20000000800 */
[----:B------:R-:W-:Y:S01]  /*fb80*/  ULDC.64 UR10, c[0x0][0x418] ;  /* 0x00010600000a7ab9 */ /* 0x000fe20000000a00 */
[----:B------:R-:W-:-:S02]  /*fb90*/  UIMAD UR14, UR7, UR14, UR4 ;  /* 0x0000000e070e72a4 */ /* 0x000fc4000f8e0204 */
[----:B------:R-:W-:Y:S01]  /*fba0*/  UISETP.NE.U32.AND UP0, UPT, UR10, URZ, UPT ;  /* 0x0000003f0a00728c */ /* 0x000fe2000bf05070 */
[----:B------:R-:W-:Y:S01]  /*fbb0*/  ULDC.64 UR4, c[0x0][0x9e0] ;  /* 0x0002780000047ab9 */ /* 0x000fe20000000a00 */
[----:B------:R-:W-:Y:S02]  /*fbc0*/  UIMAD UR41, UR41, 0xc0, URZ ;  /* 0x000000c0292978a4 */ /* 0x000fe4000f8e023f */
[----:B------:R-:W-:Y:S02]  /*fbd0*/  UISETP.GE.AND UP3, UPT, UR5, 0x1, UPT ;  /* 0x000000010500788c */ /* 0x000fe4000bf66270 */
[----:B------:R-:W-:Y:S02]  /*fbe0*/  UISETP.NE.AND.EX UP0, UPT, UR11, URZ, UPT, UP0 ;  /* 0x0000003f0b00728c */ /* 0x000fe4000bf05300 */
[----:B------:R-:W-:Y:S01]  /*fbf0*/  UIADD3 UR9, UR41, 0xbf, URZ ;  /* 0x000000bf29097890 */ /* 0x000fe2000fffe03f */
[----:B------:R-:W-:Y:S01]  /*fc00*/  ULDC UR8, c[0x0][0x424] ;  /* 0x0001090000087ab9 */ /* 0x000fe20000000800 */
[----:B------:R-:W-:Y:S01]  /*fc10*/  ULDC UR6, c[0x0][0x288] ;  /* 0x0000a20000067ab9 */ /* 0x000fe20000000800 */
[----:B------:R-:W-:Y:S01]  /*fc20*/  @UP2 ULDC UR10, c[0x0][0xc4c] ;  /* 0x00031300000a2ab9 */ /* 0x000fe20000000800 */
[----:B------:R-:W-:Y:S01]  /*fc30*/  @UP1 ULDC UR12, c[0x0][0x44c] ;  /* 0x00011300000c1ab9 */ /* 0x000fe20000000800 */
[----:B------:R-:W-:Y:S01]  /*fc40*/  UIADD3 UR16, -UR6, 0x1, URZ ;  /* 0x0000000106107890 */ /* 0x000fe2000fffe13f */
[----:B------:R-:W-:Y:S01]  /*fc50*/  PLOP3.LUT P1, PT, PT, PT, UP3, 0x80, 0x0 ;  /* 0x000000000000781c */ /* 0x000fe20003f2f038 */
[----:B------:R-:W-:-:S02]  /*fc60*/  UIMAD.WIDE.U32 UR10, UR14, UR10, URZ ;  /* 0x0000000a0e0a72a5 */ /* 0x000fc4000f8e003f */
[----:B------:R-:W-:Y:S02]  /*fc70*/  USEL UR8, UR8, 0x1, UP0 ;  /* 0x0000000108087887 */ /* 0x000fe40008000000 */
        /* <DEDUP_REMOVED lines=23> */
.L_x_10832:
[----:B------:R-:W-:-:S11]  /*fdf0*/  UISETP.NE.AND UP0, UPT, UR5, 0x1, UPT ;  /* 0x000000010500788c */ /* 0x000fd6000bf05270 */
[----:B------:R-:W-:Y:S02]  /*fe00*/  @UP0 ULDC.64 UR12, c[0x0][0x9e8] ;  /* 0x00027a00000c0ab9 */ /* 0x000fe40000000a00 */
[----:B------:R-:W-:-:S04]  /*fe10*/  UIMAD.WIDE.U32 UR10, UR9, UR12, URZ ;  /* 0x0000000c090a72a5 */ /* 0x000fc8000f8e003f */
[----:B------:R-:W-:-:S12]  /*fe20*/  @UP0 USHF.R.U32.HI UR9, URZ, UR13, UR11 ;  /* 0x0000000d3f090299 */ /* 0x000fd8000801160b */
.L_x_10833:
[----:B------:R-:W-:-:S04]  /*fe30*/  UIMAD UR9, UR9, UR5, UR5 ;  /* 0x00000005090972a4 */ /* 0x000fc8000f8e0205 */
[----:B------:R-:W-:-:S04]  /*fe40*/  UISETP.LT.AND UP0, UPT, UR4, UR9, UPT ;  /* 0x000000090400728c */ /* 0x000fc8000bf01270 */
[----:B------:R-:W-:-:S12]  /*fe50*/  USEL UR4, UR4, UR9, UP0 ;  /* 0x0000000904047287 */ /* 0x000fd80008000000 */
.L_x_10831:
        /* <DEDUP_REMOVED lines=30> */
.L_x_10835:
[----:B------:R-:W-:-:S11]  /*10040*/  UISETP.NE.AND UP0, UPT, UR5, 0x1, UPT ;  /* 0x000000010500788c */ /* 0x000fd6000bf05270 */
[----:B------:R-:W-:Y:S02]  /*10050*/  @UP0 ULDC.64 UR10, c[0x0][0x9e8] ;  /* 0x00027a00000a0ab9 */ /* 0x000fe40000000a00 */
[----:B------:R-:W-:-:S04]  /*10060*/  UIMAD.WIDE.U32 UR6, UR4, UR10, URZ ;  /* 0x0000000a040672a5 */ /* 0x000fc8000f8e003f */
[----:B------:R-:W-:-:S12]  /*10070*/  @UP0 USHF.R.U32.HI UR4, URZ, UR11, UR7 ;  /* 0x0000000b3f040299 */ /* 0x000fd80008011607 */
.L_x_10836:
[----:B------:R-:W-:-:S04]  /*10080*/  UIMAD UR4, UR4, UR5, URZ ;  /* 0x00000005040472a4 */ /* 0x000fc8000f8e023f */
[----:B------:R-:W-:-:S04]  /*10090*/  UISETP.LT.AND UP0, UPT, UR8, UR4, UPT ;  /* 0x000000040800728c */ /* 0x000fc8000bf01270 */
[----:B------:R-:W-:-:S12]  /*100a0*/  USEL UR8, UR8, UR4, !UP0 ;  /* 0x0000000408087287 */ /* 0x000fd8000c000000 */
.L_x_10834:
        /* <DEDUP_REMOVED lines=19> */
[----:B-1----:R-:W2:Y:S01]  /*101e0*/  @P0 ATOMG.E.ADD.STRONG.GPU PT, R3, desc[UR48][R2.64], R5 ;  /* 0x00000005020309a8 */ /* 0x002ea200081ee1f0 */
[----:B------:R-:W0:Y:S02]  /*101f0*/  S2R R4, SR_LTMASK ;  /* 0x0000000000047919 */ /* 0x000e240000003900 */
[----:B0-----:R-:W-:-:S04]  /*10200*/  LOP3.LUT R4, R4, UR4, RZ, 0xc0, !PT ;  /* 0x0000000404047c12 */ /* 0x001fc8000f8ec0ff */
[----:B------:R-:W0:Y:S01]  /*10210*/  POPC R27, R4 ;  /* 0x00000004001b7309 */ /* 0x000e220000000000 */
[----:B--2---:R-:W0:Y:S02]  /*10220*/  SHFL.IDX PT, R0, R3, R0, 0x1f ;  /* 0x00001f0003007589 */ /* 0x004e2400000e0000 */
[----:B0-----:R-:W-:Y:S01]  /*10230*/  IADD3 R27, R0, UR42, R27 ;  /* 0x0000002a001b7c10 */ /* 0x001fe2000fffe01b */
[----:B------:R-:W-:Y:S06]  /*10240*/  BRA `(.L_x_10839) ;  /* 0x0000003c00447947 */ /* 0x000fec0003800000 */
.L_x_10838:
        /* <DEDUP_REMOVED lines=20> */
.L_x_10841:
[----:B------:R-:W-:Y:S05]  /*10390*/  BSYNC B6 ;  /* 0x0000000000067941 */ /* 0x000fea0003800000 */
.L_x_10840:
        /* <DEDUP_REMOVED lines=20> */
.L_x_10844:
        /* <DEDUP_REMOVED lines=15> */
.L_x_10843:
[----:B------:R-:W-:Y:S05]  /*105d0*/  BSYNC B6 ;  /* 0x0000000000067941 */ /* 0x000fea0003800000 */
.L_x_10842:
[----:B------:R-:W-:Y:S01]  /*105e0*/  ULDC.64 UR4, c[0x0][0x9f8] ;  /* 0x00027e0000047ab9 */ /* 0x000fe20000000a00 */
[----:B------:R-:W-:Y:S01]  /*105f0*/  IMAD.U32 R23, RZ, RZ, UR43 ;  /* 0x0000002bff177e24 */ /* 0x000fe2000f8e00ff */
[----:B------:R-:W-:-:S04]  /*10600*/  UISETP.NE.U32.AND UP0, UPT, UR4, URZ, UPT ;  /* 0x0000003f0400728c */ /* 0x000fc8000bf05070 */
        /* <DEDUP_REMOVED lines=18> */
[----:B--2---:R-:W-:Y:S02]  /*10730*/  SHF.R.S32.HI R25, RZ, 0x1f, R23 ;  /* 0x0000001fff197819 */ /* 0x004fe40000011417 */
[----:B------:R-:W-:Y:S01]  /*10740*/  SEL R18, R23, RZ, !P1 ;  /* 0x000000ff17127207 */ /* 0x000fe20004800000 */
[----:B------:R-:W-:Y:S06]  /*10750*/  BRA.DIV UR4, `(.L_x_10845) ;  /* 0x0000004204207947 */ /* 0x000fec000b800000 */
[----:B------:R0:W1:Y:S02]  /*10760*/  SHFL.IDX PT, R14, R20, RZ, 0x1f ;  /* 0x00001fff140e7589 */ /* 0x00006400000e0000 */
.L_x_10941:
        /* <DEDUP_REMOVED lines=8> */
.L_x_10944:
[----:B------:R-:W-:Y:S05]  /*107f0*/  @!P6 BRA `(.L_x_10846) ;  /* 0x000000040004e947 */ /* 0x000fea0003800000 */
[----:B------:R-:W-:Y:S01]  /*10800*/  IMAD.MOV.U32 R18, RZ, RZ, R23 ;  /* 0x000000ffff127224 */ /* 0x000fe200078e0017 */
[----:B------:R-:W-:Y:S06]  /*10810*/  @!P1 BRA `(.L_x_10848) ;  /* 0x0000000000489947 */ /* 0x000fec0003800000 */
[----:B------:R-:W1:Y:S01]  /*10820*/  LDC R0, c[0x0][0x43c] ;  /* 0x00010f00ff007b82 */ /* 0x000e620000000800 */
[----:B------:R-:W-:Y:S01]  /*10830*/  IMAD.MOV.U32 R6, RZ, RZ, R22 ;  /* 0x000000ffff067224 */ /* 0x000fe200078e0016 */
[----:B------:R-:W-:Y:S02]  /*10840*/  ULDC.64 UR4, c[0x0][0x428] ;  /* 0x00010a0000047ab9 */ /* 0x000fe40000000a00 */
[----:B------:R-:W-:-:S04]  /*10850*/  IMAD R8, R25, UR4, RZ ;  /* 0x0000000419087c24 */ /* 0x000fc8000f8e02ff */
[----:B------:R-:W-:Y:S01]  /*10860*/  IMAD R7, R23, UR5, R8 ;  /* 0x0000000517077c24 */ /* 0x000fe2000f8e0208 */
[----:B-1----:R-:W-:-:S13]  /*10870*/  ISETP.NE.AND P0, PT, R0, 0x1, PT ;  /* 0x000000010000780c */ /* 0x002fda0003f05270 */
[----:B------:R-:W1:Y:S02]  /*10880*/  @P0 LDC.64 R4, c[0x0][0x440] ;  /* 0x00011000ff040b82 */ /* 0x000e640000000a00 */
[----:B-1----:R-:W-:-:S05]  /*10890*/  @P0 IMAD.HI.U32 R4, R22, R4, RZ ;  /* 0x0000000416040227 */ /* 0x002fca00078e00ff */
[----:B------:R-:W-:-:S04]  /*108a0*/  @P0 SHF.R.U32.HI R6, RZ, R5, R4 ;  /* 0x00000005ff060219 */ /* 0x000fc80000011604 */
[--C-:B------:R-:W-:Y:S01]  /*108b0*/  SHF.R.S32.HI R5, RZ, 0x1f, R6.reuse ;  /* 0x0000001fff057819 */ /* 0x100fe20000011406 */
[----:B------:R-:W-:-:S04]  /*108c0*/  IMAD.MOV.U32 R4, RZ, RZ, R6 ;  /* 0x000000ffff047224 */ /* 0x000fc800078e0006 */
[----:B------:R-:W-:-:S04]  /*108d0*/  IMAD.WIDE.U32 R4, R23, UR4, R4 ;  /* 0x0000000417047c25 */ /* 0x000fc8000f8e0004 */
[----:B------:R-:W-:Y:S01]  /*108e0*/  IMAD.IADD R5, R5, 0x1, R7 ;  /* 0x0000000105057824 */ /* 0x000fe200078e0207 */
[----:B------:R-:W-:-:S04]  /*108f0*/  LEA R2, P0, R4, R2, 0x2 ;  /* 0x0000000204027211 */ /* 0x000fc800078010ff */
[----:B------:R-:W-:-:S05]  /*10900*/  LEA.HI.X R3, R4, R3, R5, 0x2, P0 ;  /* 0x0000000304037211 */ /* 0x000fca00000f1405 */
[----:B------:R1:W5:Y:S01]  /*10910*/  LDG.E R18, desc[UR48][R2.64] ;  /* 0x0000003002127981 */ /* 0x000362000c1e1900 */
[----:B------:R-:W-:-:S04]  /*10920*/  IMAD.MOV R5, RZ, RZ, -R6 ;  /* 0x000000ffff057224 */ /* 0x000fc800078e0a06 */
[----:B------:R-:W-:-:S07]  /*10930*/  IMAD R22, R0, R5, R22 ;  /* 0x0000000500167224 */ /* 0x000fce00078e0216 */
.L_x_10848:
[----:B------:R-:W2:Y:S01]  /*10940*/  S2R R0, SR_TID.X ;  /* 0x0000000000007919 */ /* 0x000ea20000002100 */
[----:B-1----:R-:W-:Y:S01]  /*10950*/  IMAD R3, R16, 0x8, R17 ;  /* 0x0000000810037824 */ /* 0x002fe200078e0211 */
[----:B--2---:R-:W-:Y:S02]  /*10960*/  LOP3.LUT R2, R0, 0x7f, RZ, 0xc0, !PT ;  /* 0x0000007f00027812 */ /* 0x004fe400078ec0ff */
[----:B------:R-:W-:Y:S02]  /*10970*/  SHF.L.U32 R0, R24, 0x1f, RZ ;  /* 0x0000001f18007819 */ /* 0x000fe400000006ff */
[----:B------:R-:W-:Y:S02]  /*10980*/  ISETP.NE.AND P1, PT, R2, RZ, PT ;  /* 0x000000ff0200720c */ /* 0x000fe40003f25270 */
[----:B------:R-:W1:Y:S02]  /*10990*/  SYNCS.PHASECHK.TRANS64.TRYWAIT P0, [R3+URZ+0x2d840], R0 ;  /* 0x02d84000030075a7 */ /* 0x000e64000800017f */
[----:B-1----:R-:W-:Y:S09]  /*109a0*/  @!P0 BRA `(.L_x_10849) ;  /* 0x0000003c00cc8947 */ /* 0x002ff20003800000 */
.L_x_10945:
[----:B------:R-:W-:Y:S05]  /*109b0*/  @P1 BRA `(.L_x_10850) ;  /* 0x0000000000141947 */ /* 0x000fea0003800000 */
[----:B------:R-:W-:Y:S01]  /*109c0*/  ISETP.NE.AND P0, PT, R28, RZ, PT ;  /* 0x000000ff1c00720c */ /* 0x000fe20003f05270 */
[----:B-1----:R-:W-:-:S04]  /*109d0*/  IMAD.MOV.U32 R0, RZ, RZ, 0x6000 ;  /* 0x00006000ff007424 */ /* 0x002fc800078e00ff */
[----:B------:R2:W-:Y:S08]  /*109e0*/  SYNCS.ARRIVE.TRANS64 RZ, [R3+URZ+0x2d830], R0 ;  /* 0x02d8300003ff79a7 */ /* 0x0005f0000800003f */
[----:B------:R-:W-:Y:S05]  /*109f0*/  @!P0 BRA `(.L_x_10850) ;  /* 0x0000000000048947 */ /* 0x000fea0003800000 */
[----:B------:R-:W-:Y:S01]  /*10a00*/  BPT.TRAP 0x1 ;  /* 0x000000040000795c */ /* 0x000fe20000300000 */
.L_x_10850:
[----:B-12---:R-:W-:Y:S01]  /*10a10*/  IMAD R0, R16, 0x6000, R17 ;  /* 0x0000600010007824 */ /* 0x006fe200078e0211 */
        /* <DEDUP_REMOVED lines=11> */
[----:B------:R-:W-:Y:S01]  /*10ad0*/  UMOV UR10, 0x40 ;  /* 0x00000040000a7882 */ /* 0x000fe20000000000 */
[----:B------:R-:W-:Y:S01]  /*10ae0*/  UMOV UR12, UR36 ;  /* 0x00000024000c7c82 */ /* 0x000fe20008000000 */
[----:B------:R-:W-:Y:S01]  /*10af0*/  UIADD3 UR33, UR33, 0x2d830, URZ ;  /* 0x0002d83021217890 */ /* 0x000fe2000fffe03f */
[----:B------:R-:W-:Y:S01]  /*10b00*/  PLOP3.LUT P0, PT, PT, PT, PT, 0x80, 0x0 ;  /* 0x000000000000781c */ /* 0x000fe20003f0f070 */
[----:B------:R-:W-:Y:S01]  /*10b10*/  USHF.L.U32 UR35, UR35, 0x7, URZ ;  /* 0x0000000723237899 */ /* 0x000fe2000800063f */
[----:B------:R-:W-:Y:S01]  /*10b20*/  LOP3.LUT R19, R19, 0xfffffffd, RZ, 0xc0, !PT ;  /* 0xfffffffd13137812 */ /* 0x000fe200078ec0ff */
[----:B------:R-:W-:-:S02]  /*10b30*/  UIADD3 UR32, UR8, 0x15400, URZ ;  /* 0x0001540008207890 */ /* 0x000fc4000fffe03f */
        /* <DEDUP_REMOVED lines=9> */
[----:B------:R-:W-:Y:S01]  /*10bd0*/  @P0 LOP3.LUT R19, R19, 0x2, RZ, 0xfc, !PT ;  /* 0x0000000213130812 */ /* 0x000fe200078efcff */
[----:B------:R1:W-:Y:S01]  /*10be0*/  UTMALDG.4D [UR16], [UR4], desc[UR6] ;  /* 0x00000610040075b4 */ /* 0x0003e20008019000 */
[----:B------:R1:W-:Y:S02]  /*10bf0*/  UTMALDG.4D [UR8], [UR4], desc[UR6] ;  /* 0x00000608040075b4 */ /* 0x0003e40008019000 */
[----:B-1----:R-:W-:-:S03]  /*10c00*/  NOP ;  /* 0x0000000000007918 */ /* 0x002fc60000000000 */
.L_x_10846:
[----:B------:R-:W-:Y:S05]  /*10c10*/  WARPSYNC.ALL ;  /* 0x0000000000007948 */ /* 0x000fea0003800000 */
[----:B------:R-:W-:Y:S01]  /*10c20*/  VIADD R0, R17, 0xc400 ;  /* 0x0000c40011007836 */ /* 0x000fe20000000000 */
[----:B------:R-:W-:Y:S01]  /*10c30*/  USHF.R.S32.HI UR4, URZ, 0x1f, UR36 ;  /* 0x0000001f3f047899 */ /* 0x000fe20008011424 */
[----:B------:R-:W-:Y:S01]  /*10c40*/  BAR.SYNC.DEFER_BLOCKING 0x8, 0x200 ;  /* 0x0208000000007b1d */ /* 0x000fe20000010000 */
[----:B------:R-:W-:Y:S02]  /*10c50*/  USHF.R.S32.HI UR37, URZ, 0x1f, UR43 ;  /* 0x0000001f3f257899 */ /* 0x000fe4000801142b */
[----:B------:R-:W-:-:S03]  /*10c60*/  LOP3.LUT P0, RZ, R0, 0x1bf, RZ, 0xc0, !PT ;  /* 0x000001bf00ff7812 */ /* 0x000fc6000780c0ff */
[----:B------:R-:W-:Y:S01]  /*10c70*/  ULDC.64 UR6, c[0x0][0x2d8] ;  /* 0x0000b60000067ab9 */ /* 0x000fe20000000a00 */
[----:B------:R-:W-:Y:S01]  /*10c80*/  BSSY B6, `(.L_x_10851) ;  /* 0x0000016000067945 */ /* 0x000fe20003800000 */
[----:B------:R-:W-:Y:S02]  /*10c90*/  UIMAD UR4, UR4, UR6, URZ ;  /* 0x00000006040472a4 */ /* 0x000fe4000f8e023f */
[----:B------:R-:W-:Y:S02]  /*10ca0*/  UIMAD.WIDE.U32 UR50, UR36, UR6, URZ ;  /* 0x00000006243272a5 */ /* 0x000fe4000f8e003f */
[----:B------:R-:W-:-:S04]  /*10cb0*/  UIMAD UR4, UR36, UR7, UR4 ;  /* 0x00000007240472a4 */ /* 0x000fc8000f8e0204 */
[----:B------:R-:W-:Y:S01]  /*10cc0*/  UIADD3 UR45, UR51, UR4, URZ ;  /* 0x00000004332d7290 */ /* 0x000fe2000fffe03f */
[----:B------:R-:W-:Y:S11]  /*10cd0*/  @!P0 BRA `(.L_x_10852) ;  /* 0x0000000000408947 */ /* 0x000ff60003800000 */
        /* <DEDUP_REMOVED lines=14> */
[----:B0-----:R-:W-:-:S07]  /*10dc0*/  LEPC R20, `(.L_x_10852) ;  /* 0x000000001014794e */ /* 0x001fce0000000000 */
[----:B-1----:R-:W-:Y:S05]  /*10dd0*/  CALL.ABS.NOINC R2 ;  /* 0x0000000002007343 */ /* 0x002fea0003c00000 */
.L_x_10852:
[----:B------:R-:W-:Y:S05]  /*10de0*/  BSYNC B6 ;  /* 0x0000000000067941 */ /* 0x000fea0003800000 */
.L_x_10851:
[----:B------:R-:W1:Y:S01]  /*10df0*/  LDC R9, c[0x0][0x448] ;  /* 0x00011200ff097b82 */ /* 0x000e620000000800 */
[----:B0-----:R-:W0:Y:S01]  /*10e00*/  S2R R20, SR_TID.X ;  /* 0x0000000000147919 */ /* 0x001e220000002100 */
[----:B------:R-:W-:Y:S01]  /*10e10*/  ULDC.64 UR8, c[0x0][0x2e0] ;  /* 0x0000b80000087ab9 */ /* 0x000fe20000000a00 */
[----:B------:R-:W-:Y:S01]  /*10e20*/  UMOV UR44, UR50 ;  /* 0x00000032002c7c82 */ /* 0x000fe20008000000 */
[----:B------:R-:W-:Y:S01]  /*10e30*/  UIMAD UR6, UR37, UR8, URZ ;  /* 0x00000008250672a4 */ /* 0x000fe2000f8e023f */
[----:B------:R-:W2:Y:S01]  /*10e40*/  S2R R10, SR_TID.X ;  /* 0x00000000000a7919 */ /* 0x000ea20000002100 */
[----:B------:R-:W-:Y:S02]  /*10e50*/  UIMAD.WIDE.U32 UR4, UR43, UR8, UR44 ;  /* 0x000000082b0472a5 */ /* 0x000fe4000f8e002c */
[----:B------:R-:W-:-:S03]  /*10e60*/  UIMAD UR6, UR43, UR9, UR6 ;  /* 0x000000092b0672a4 */ /* 0x000fc6000f8e0206 */
[----:B------:R-:W-:Y:S01]  /*10e70*/  ULDC.64 UR8, c[0x0][0x2d0] ;  /* 0x0000b40000087ab9 */ /* 0x000fe20000000a00 */
[----:B------:R-:W-:Y:S01]  /*10e80*/  UIADD3 UR6, UR5, UR6, URZ ;  /* 0x0000000605067290 */ /* 0x000fe2000fffe03f */
[----:B------:R-:W-:-:S04]  /*10e90*/  IMAD.U32 R4, RZ, RZ, UR4 ;  /* 0x00000004ff047e24 */ /* 0x000fc8000f8e00ff */
[----:B------:R-:W-:Y:S01]  /*10ea0*/  IMAD.MOV.U32 R2, RZ, RZ, R4 ;  /* 0x000000ffff027224 */ /* 0x000fe200078e0004 */
[----:B-1----:R-:W-:Y:S02]  /*10eb0*/  ISETP.NE.AND P1, PT, R9, 0x1, PT ;  /* 0x000000010900780c */ /* 0x002fe40003f25270 */
[C---:B0-----:R-:W-:Y:S01]  /*10ec0*/  LOP3.LUT R21, R20.reuse, 0x7f, RZ, 0xc0, !PT ;  /* 0x0000007f14157812 */ /* 0x041fe200078ec0ff */
[----:B------:R-:W-:-:S10]  /*10ed0*/  IMAD.SHL.U32 R20, R20, 0x20, RZ ;  /* 0x0000002014147824 */ /* 0x000fd400078e00ff */
[----:B------:R-:W0:Y:S01]  /*10ee0*/  @P1 LDC R3, c[0x0][0x44c] ;  /* 0x00011300ff031b82 */ /* 0x000e220000000800 */
[----:B------:R-:W-:Y:S01]  /*10ef0*/  SHF.R.U32.HI R21, RZ, 0x2, R21 ;  /* 0x00000002ff157819 */ /* 0x000fe20000011615 */
[----:B--2---:R-:W-:-:S03]  /*10f00*/  IMAD.SHL.U32 R10, R10, 0x8, RZ ;  /* 0x000000080a0a7824 */ /* 0x004fc600078e00ff */
[----:B------:R-:W-:Y:S02]  /*10f10*/  LOP3.LUT R20, R21, 0x60, R20, 0xf8, !PT ;  /* 0x0000006015147812 */ /* 0x000fe400078ef814 */
[----:B------:R-:W1:Y:S01]  /*10f20*/  S2R R21, SR_TID.X ;  /* 0x0000000000157919 */ /* 0x000e620000002100 */
[----:B------:R-:W2:Y:S01]  /*10f30*/  @P1 LDC R5, c[0x0][0x450] ;  /* 0x00011400ff051b82 */ /* 0x000ea20000000800 */
[----:B------:R-:W-:Y:S01]  /*10f40*/  LOP3.LUT R10, R10, 0x18, RZ, 0xc0, !PT ;  /* 0x000000180a0a7812 */ /* 0x000fe200078ec0ff */
[----:B------:R-:W-:-:S03]  /*10f50*/  VIADD R6, R20, UR41 ;  /* 0x0000002914067c36 */ /* 0x000fc60008000000 */
[C---:B------:R-:W-:Y:S01]  /*10f60*/  LOP3.LUT R12, R10.reuse, 0x20, RZ, 0xfc, !PT ;  /* 0x000000200a0c7812 */ /* 0x040fe200078efcff */
[----:B------:R-:W-:Y:S01]  /*10f70*/  IMAD.MOV.U32 R7, RZ, RZ, R6 ;  /* 0x000000ffff077224 */ /* 0x000fe200078e0006 */
[----:B------:R-:W-:Y:S01]  /*10f80*/  LOP3.LUT R10, R10, 0x40, RZ, 0xfc, !PT ;  /* 0x000000400a0a7812 */ /* 0x000fe200078efcff */
[----:B0-----:R-:W-:-:S04]  /*10f90*/  @P1 IMAD.HI.U32 R0, R6, R3, RZ ;  /* 0x0000000306001227 */ /* 0x001fc800078e00ff */
[----:B------:R-:W-:Y:S01]  /*10fa0*/  IMAD.U32 R3, RZ, RZ, UR6 ;  /* 0x00000006ff037e24 */ /* 0x000fe2000f8e00ff */
[----:B------:R-:W-:Y:S01]  /*10fb0*/  ULDC.64 UR6, c[0x0][0x280] ;  /* 0x0000a00000067ab9 */ /* 0x000fe20000000a00 */
[----:B--2---:R-:W-:Y:S01]  /*10fc0*/  @P1 SHF.R.U32.HI R7, RZ, R5, R0 ;  /* 0x00000005ff071219 */ /* 0x004fe20000011600 */
[----:B------:R-:W-:Y:S01]  /*10fd0*/  IMAD.U32 R5, RZ, RZ, UR5 ;  /* 0x00000005ff057e24 */ /* 0x000fe2000f8e00ff */
[----:B------:R-:W-:Y:S02]  /*10fe0*/  ULDC.64 UR4, c[0x0][0x2c8] ;  /* 0x0000b20000047ab9 */ /* 0x000fe40000000a00 */
[----:B------:R-:W-:Y:S01]  /*10ff0*/  SHF.R.S32.HI R0, RZ, 0x1f, R7 ;  /* 0x0000001fff007819 */ /* 0x000fe20000011407 */
[----:B------:R-:W-:-:S04]  /*11000*/  IMAD.WIDE.U32 R4, R7, UR8, R2 ;  /* 0x0000000807047c25 */ /* 0x000fc8000f8e0002 */
[----:B------:R-:W-:Y:S02]  /*11010*/  IMAD R0, R0, UR8, RZ ;  /* 0x0000000800007c24 */ /* 0x000fe4000f8e02ff */
[C---:B-1----:R-:W-:Y:S01]  /*11020*/  IMAD.SHL.U32 R20, R21.reuse, 0x8, RZ ;  /* 0x0000000815147824 */ /* 0x042fe200078e00ff */
[----:B------:R-:W-:Y:S01]  /*11030*/  LOP3.LUT R21, R21, 0x7f, RZ, 0xc0, !PT ;  /* 0x0000007f15157812 */ /* 0x000fe200078ec0ff */
[----:B------:R-:W-:Y:S02]  /*11040*/  IMAD R11, R7, UR9, R0 ;  /* 0x00000009070b7c24 */ /* 0x000fe4000f8e0200 */
[----:B------:R-:W-:Y:S01]  /*11050*/  IMAD.MOV R0, RZ, RZ, -R7 ;  /* 0x000000ffff007224 */ /* 0x000fe200078e0a07 */
[----:B------:R-:W-:Y:S01]  /*11060*/  LOP3.LUT R20, R20, 0x18, RZ, 0xc0, !PT ;  /* 0x0000001814147812 */ /* 0x000fe200078ec0ff */
[----:B------:R-:W-:Y:S01]  /*11070*/  IMAD.IADD R5, R5, 0x1, R11 ;  /* 0x0000000105057824 */ /* 0x000fe200078e020b */
[----:B------:R-:W-:Y:S01]  /*11080*/  SHF.R.U32.HI R21, RZ, 0x2, R21 ;  /* 0x00000002ff157819 */ /* 0x000fe20000011615 */
[----:B------:R-:W-:-:S02]  /*11090*/  IMAD R7, R9, R0, R6 ;  /* 0x0000000009077224 */ /* 0x000fc400078e0206 */
[----:B------:R-:W-:Y:S02]  /*110a0*/  VIADD R6, R6, 0x80 ;  /* 0x0000008006067836 */ /* 0x000fe40000000000 */
[----:B------:R-:W-:Y:S01]  /*110b0*/  IMAD.WIDE.U32 R4, R7, UR4, R4 ;  /* 0x0000000407047c25 */ /* 0x000fe2000f8e0004 */
[----:B------:R-:W-:-:S05]  /*110c0*/  SHF.R.S32.HI R0, RZ, 0x1f, R7 ;  /* 0x0000001fff007819 */ /* 0x000fca0000011407 */
[----:B------:R-:W-:-:S04]  /*110d0*/  IMAD R0, R0, UR4, RZ ;  /* 0x0000000400007c24 */ /* 0x000fc8000f8e02ff */
[----:B------:R-:W-:Y:S01]  /*110e0*/  IMAD R11, R7, UR5, R0 ;  /* 0x00000005070b7c24 */ /* 0x000fe2000f8e0200 */
[----:B------:R-:W-:Y:S01]  /*110f0*/  LEA R0, P0, R4, UR6, 0x1 ;  /* 0x0000000604007c11 */ /* 0x000fe2000f8008ff */
[----:B------:R-:W0:Y:S02]  /*11100*/  @P1 LDC R7, c[0x0][0x44c] ;  /* 0x00011300ff071b82 */ /* 0x000e240000000800 */
[----:B------:R-:W-:-:S05]  /*11110*/  IMAD.IADD R5, R5, 0x1, R11 ;  /* 0x0000000105057824 */ /* 0x000fca00078e020b */
[----:B------:R-:W-:Y:S02]  /*11120*/  LEA.HI.X R4, R4, UR7, R5, 0x1, P0 ;  /* 0x0000000704047c11 */ /* 0x000fe400080f0c05 */
[----:B------:R-:W1:Y:S01]  /*11130*/  @P1 LDC R5, c[0x0][0x450] ;  /* 0x00011400ff051b82 */ /* 0x000e620000000800 */
[----:B0-----:R-:W-:-:S04]  /*11140*/  @P1 IMAD.HI.U32 R8, R6, R7, RZ ;  /* 0x0000000706081227 */ /* 0x001fc800078e00ff */
[----:B------:R-:W-:Y:S01]  /*11150*/  IMAD.MOV.U32 R7, RZ, RZ, R6 ;  /* 0x000000ffff077224 */ /* 0x000fe200078e0006 */
[----:B-1----:R-:W-:-:S05]  /*11160*/  @P1 SHF.R.U32.HI R7, RZ, R5, R8 ;  /* 0x00000005ff071219 */ /* 0x002fca0000011608 */
[----:B------:R-:W-:Y:S02]  /*11170*/  IMAD.MOV R5, RZ, RZ, -R7 ;  /* 0x000000ffff057224 */ /* 0x000fe400078e0a07 */
[----:B------:R-:W-:-:S04]  /*11180*/  IMAD.WIDE.U32 R2, R7, UR8, R2 ;  /* 0x0000000807027c25 */ /* 0x000fc8000f8e0002 */
[----:B------:R-:W-:Y:S01]  /*11190*/  IMAD R5, R9, R5, R6 ;  /* 0x0000000509057224 */ /* 0x000fe200078e0206 */
[----:B------:R-:W-:-:S05]  /*111a0*/  SHF.R.S32.HI R6, RZ, 0x1f, R7 ;  /* 0x0000001fff067819 */ /* 0x000fca0000011407 */
[----:B------:R-:W-:-:S04]  /*111b0*/  IMAD R6, R6, UR8, RZ ;  /* 0x0000000806067c24 */ /* 0x000fc8000f8e02ff */
[----:B------:R-:W-:Y:S01]  /*111c0*/  IMAD R7, R7, UR9, R6 ;  /* 0x0000000907077c24 */ /* 0x000fe2000f8e0206 */
[----:B------:R-:W-:-:S03]  /*111d0*/  SHF.R.S32.HI R6, RZ, 0x1f, R5 ;  /* 0x0000001fff067819 */ /* 0x000fc60000011405 */
[----:B------:R-:W-:Y:S02]  /*111e0*/  IMAD.IADD R3, R3, 0x1, R7 ;  /* 0x0000000103037824 */ /* 0x000fe400078e0207 */
[----:B------:R-:W-:Y:S02]  /*111f0*/  IMAD R6, R6, UR4, RZ ;  /* 0x0000000406067c24 */ /* 0x000fe4000f8e02ff */
[C---:B------:R-:W-:Y:S01]  /*11200*/  IMAD.WIDE.U32 R2, R5.reuse, UR4, R2 ;  /* 0x0000000405027c25 */ /* 0x040fe2000f8e0002 */
[----:B------:R-:W-:Y:S02]  /*11210*/  ULDC UR4, c[0x0][0x2b8] ;  /* 0x0000ae0000047ab9 */ /* 0x000fe40000000800 */
[----:B------:R-:W-:Y:S01]  /*11220*/  ISETP.GE.AND P1, PT, R12, UR4, PT ;  /* 0x000000040c007c0c */ /* 0x000fe2000bf26270 */
[----:B------:R-:W-:Y:S01]  /*11230*/  IMAD R7, R5, UR5, R6 ;  /* 0x0000000505077c24 */ /* 0x000fe2000f8e0206 */
[----:B------:R-:W-:Y:S02]  /*11240*/  LEA R8, P0, R2, UR6, 0x1 ;  /* 0x0000000602087c11 */ /* 0x000fe4000f8008ff */
[----:B------:R-:W-:Y:S01]  /*11250*/  ISETP.GE.AND P2, PT, R10, UR4, PT ;  /* 0x000000040a007c0c */ /* 0x000fe2000bf46270 */
[----:B------:R-:W-:-:S05]  /*11260*/  IMAD.IADD R7, R3, 0x1, R7 ;  /* 0x0000000103077824 */ /* 0x000fca00078e0207 */
[----:B------:R-:W-:Y:S02]  /*11270*/  LEA.HI.X R7, R2, UR7, R7, 0x1, P0 ;  /* 0x0000000702077c11 */ /* 0x000fe400080f0c07 */
[----:B------:R-:W-:Y:S01]  /*11280*/  ISETP.GE.AND P0, PT, R20, UR4, PT ;  /* 0x0000000414007c0c */ /* 0x000fe2000bf06270 */
[----:B------:R-:W-:-:S03]  /*11290*/  UMOV UR4, 0xffffffff ;  /* 0xffffffff00047882 */ /* 0x000fc60000000000 */
[----:B------:R-:W-:Y:S09]  /*112a0*/  BRA.DIV UR4, `(.L_x_10853) ;  /* 0x0000003604a07947 */ /* 0x000ff2000b800000 */
[----:B------:R-:W0:Y:S01]  /*112b0*/  SHFL.IDX PT, R14, R0, RZ, 0x1c1f ;  /* 0x001c1fff000e7589 */ /* 0x000e2200000e0000 */
[----:B------:R-:W-:Y:S01]  /*112c0*/  ULDC UR4, c[0x0][0x288] ;  /* 0x0000a20000047ab9 */ /* 0x000fe20000000800 */
[----:B------:R-:W-:Y:S02]  /*112d0*/  VIADD R6, R21, UR41 ;  /* 0x0000002915067c36 */ /* 0x000fe40008000000 */
[----:B------:R-:W1:Y:S01]  /*112e0*/  SHFL.IDX PT, R2, R4, RZ, 0x1c1f ;  /* 0x001c1fff04027589 */ /* 0x000e6200000e0000 */
[----:B------:R-:W-:Y:S02]  /*112f0*/  IMAD R5, R9, UR4, RZ ;  /* 0x0000000409057c24 */ /* 0x000fe4000f8e02ff */
[----:B------:R-:W-:-:S03]  /*11300*/  VIADD R10, R6, 0x20 ;  /* 0x00000020060a7836 */ /* 0x000fc60000000000 */
[----:B------:R-:W-:-:S13]  /*11310*/  ISETP.GE.AND P4, PT, R6, R5, PT ;  /* 0x000000050600720c */ /* 0x000fda0003f86270 */
[----:B0-----:R-:W-:-:S05]  /*11320*/  @!P4 LEA R14, P3, R20, R14, 0x1 ;  /* 0x0000000e140ec211 */ /* 0x001fca00078608ff */
[----:B-1----:R-:W-:Y:S02]  /*11330*/  @!P4 IMAD.X R3, RZ, RZ, R2, P3 ;  /* 0x000000ffff03c224 */ /* 0x002fe400018e0602 */
[----:B------:R-:W-:Y:S02]  /*11340*/  @!P4 IMAD.MOV.U32 R2, RZ, RZ, R14 ;  /* 0x000000ffff02c224 */ /* 0x000fe400078e000e */
[----:B------:R-:W0:Y:S04]  /*11350*/  SHFL.IDX PT, R14, R0, 0x1, 0x1c1f ;  /* 0x003c1f00000e7f89 */ /* 0x000e2800000e0000 */
[----:B------:R-:W-:Y:S04]  /*11360*/  @!P4 LDGSTS.E.BYPASS.LTC128B.128 [R26+0xc400], desc[UR48][R2.64], !P0 ;  /* 0x0c400000021acfae */ /* 0x000fe8000c101d70 */
[----:B------:R-:W-:Y:S04]  /*11370*/  @!P4 LDGSTS.E.BYPASS.LTC128B.128 [R26+0xf400], desc[UR48][R2.64+0x40], !P1 ;  /* 0x0f400040021acfae */ /* 0x000fe8000c901d70 */
[----:B------:R1:W-:Y:S01]  /*11380*/  @!P4 LDGSTS.E.BYPASS.LTC128B.128 [R26+0x12400], desc[UR48][R2.64+0x80], !P2 ;  /* 0x12400080021acfae */ /* 0x0003e2000d101d70 */
[----:B------:R-:W-:Y:S01]  /*11390*/  ISETP.GE.AND P4, PT, R10, R5, PT ;  /* 0x000000050a00720c */ /* 0x000fe20003f86270 */
[----:B------:R-:W-:-:S02]  /*113a0*/  VIADD R10, R6, 0x40 ;  /* 0x00000040060a7836 */ /* 0x000fc40000000000 */
[----:B-1----:R-:W1:Y:S10]  /*113b0*/  SHFL.IDX PT, R2, R4, 0x1, 0x1c1f ;  /* 0x003c1f0004027f89 */ /* 0x002e7400000e0000 */
[----:B0-----:R-:W-:-:S05]  /*113c0*/  @!P4 LEA R14, P3, R20, R14, 0x1 ;  /* 0x0000000e140ec211 */ /* 0x001fca00078608ff */
[----:B-1----:R-:W-:Y:S02]  /*113d0*/  @!P4 IMAD.X R9, RZ, RZ, R2, P3 ;  /* 0x000000ffff09c224 */ /* 0x002fe400018e0602 */
[----:B------:R-:W-:Y:S02]  /*113e0*/  @!P4 IMAD.MOV.U32 R2, RZ, RZ, R14 ;  /* 0x000000ffff02c224 */ /* 0x000fe400078e000e */
[----:B------:R-:W-:Y:S01]  /*113f0*/  @!P4 IMAD.MOV.U32 R3, RZ, RZ, R9 ;  /* 0x000000ffff03c224 */ /* 0x000fe200078e0009 */
[----:B------:R-:W0:Y:S04]  /*11400*/  SHFL.IDX PT, R14, R0, 0x2, 0x1c1f ;  /* 0x005c1f00000e7f89 */ /* 0x000e2800000e0000 */
[----:B------:R-:W-:Y:S04]  /*11410*/  @!P4 LDGSTS.E.BYPASS.LTC128B.128 [R26+0xcc00], desc[UR48][R2.64], !P0 ;  /* 0x0cc00000021acfae */ /* 0x000fe8000c101d70 */
[----:B------:R-:W-:Y:S04]  /*11420*/  @!P4 LDGSTS.E.BYPASS.LTC128B.128 [R26+0xfc00], desc[UR48][R2.64+0x40], !P1 ;  /* 0x0fc00040021acfae */ /* 0x000fe8000c901d70 */
[----:B------:R1:W-:Y:S01]  /*11430*/  @!P4 LDGSTS.E.BYPASS.LTC128B.128 [R26+0x12c00], desc[UR48][R2.64+0x80], !P2 ;  /* 0x12c00080021acfae */ /* 0x0003e2000d101d70 */
[----:B------:R-:W-:Y:S01]  /*11440*/  ISETP.GE.AND P4, PT, R10, R5, PT ;  /* 0x000000050a00720c */ /* 0x000fe20003f86270 */
[----:B------:R-:W-:-:S02]  /*11450*/  VIADD R10, R6, 0x60 ;  /* 0x00000060060a7836 */ /* 0x000fc40000000000 */
[----:B-1----:R-:W1:Y:S10]  /*11460*/  SHFL.IDX PT, R2, R4, 0x2, 0x1c1f ;  /* 0x005c1f0004027f89 */ /* 0x002e7400000e0000 */
[----:B0-----:R-:W-:Y:S01]  /*11470*/  @!P4 LEA R14, P3, R20, R14, 0x1 ;  /* 0x0000000e140ec211 */ /* 0x001fe200078608ff */
[----:B------:R-:W-:Y:S04]  /*11480*/  SHFL.IDX PT, R4, R4, 0x3, 0x1c1f ;  /* 0x007c1f0004047f89 */ /* 0x000fe800000e0000 */
[----:B-1----:R-:W-:-:S02]  /*11490*/  @!P4 IMAD.X R9, RZ, RZ, R2, P3 ;  /* 0x000000ffff09c224 */ /* 0x002fc400018e0602 */
[----:B------:R-:W-:Y:S02]  /*114a0*/  @!P4 IMAD.MOV.U32 R2, RZ, RZ, R14 ;  /* 0x000000ffff02c224 */ /* 0x000fe400078e000e */
[----:B------:R-:W0:Y:S01]  /*114b0*/  SHFL.IDX PT, R14, R0, 0x3, 0x1c1f ;  /* 0x007c1f00000e7f89 */ /* 0x000e2200000e0000 */
[----:B------:R-:W-:-:S03]  /*114c0*/  @!P4 IMAD.MOV.U32 R3, RZ, RZ, R9 ;  /* 0x000000ffff03c224 */ /* 0x000fc600078e0009 */
[----:B------:R-:W-:Y:S04]  /*114d0*/  SHFL.IDX PT, R0, R7, RZ, 0x1c1f ;  /* 0x001c1fff07007589 */ /* 0x000fe800000e0000 */
[----:B------:R-:W-:Y:S04]  /*114e0*/  @!P4 LDGSTS.E.BYPASS.LTC128B.128 [R26+0xd400], desc[UR48][R2.64], !P0 ;  /* 0x0d400000021acfae */ /* 0x000fe8000c101d70 */
[----:B------:R-:W-:Y:S04]  /*114f0*/  @!P4 LDGSTS.E.BYPASS.LTC128B.128 [R26+0x10400], desc[UR48][R2.64+0x40], !P1 ;  /* 0x10400040021acfae */ /* 0x000fe8000c901d70 */
[----:B------:R1:W-:Y:S01]  /*11500*/  @!P4 LDGSTS.E.BYPASS.LTC128B.128 [R26+0x13400], desc[UR48][R2.64+0x80], !P2 ;  /* 0x13400080021acfae */ /* 0x0003e2000d101d70 */
[----:B------:R-:W-:Y:S01]  /*11510*/  ISETP.GE.AND P4, PT, R10, R5, PT ;  /* 0x000000050a00720c */ /* 0x000fe20003f86270 */
[----:B------:R-:W-:-:S02]  /*11520*/  VIADD R10, R6, 0x80 ;  /* 0x00000080060a7836 */ /* 0x000fc40000000000 */
[----:B------:R-:W-:Y:S10]  /*11530*/  SHFL.IDX PT, R7, R7, 0x1, 0x1c1f ;  /* 0x003c1f0007077f89 */ /* 0x000ff400000e0000 */
[----:B0-----:R-:W-:-:S05]  /*11540*/  @!P4 LEA R14, P3, R20, R14, 0x1 ;  /* 0x0000000e140ec211 */ /* 0x001fca00078608ff */
[----:B------:R-:W-:Y:S02]  /*11550*/  @!P4 IMAD.X R9, RZ, RZ, R4, P3 ;  /* 0x000000ffff09c224 */ /* 0x000fe400018e0604 */
[----:B-1----:R-:W-:Y:S02]  /*11560*/  @!P4 IMAD.MOV.U32 R2, RZ, RZ, R14 ;  /* 0x000000ffff02c224 */ /* 0x002fe400078e000e */
[----:B------:R-:W0:Y:S01]  /*11570*/  SHFL.IDX PT, R14, R8, RZ, 0x1c1f ;  /* 0x001c1fff080e7589 */ /* 0x000e2200000e0000 */
[----:B------:R-:W-:-:S05]  /*11580*/  @!P4 IMAD.MOV.U32 R3, RZ, RZ, R9 ;  /* 0x000000ffff03c224 */ /* 0x000fca00078e0009 */
[----:B------:R-:W-:Y:S04]  /*11590*/  @!P4 LDGSTS.E.BYPASS.LTC128B.128 [R26+0xdc00], desc[UR48][R2.64], !P0 ;  /* 0x0dc00000021acfae */ /* 0x000fe8000c101d70 */
[----:B------:R-:W-:Y:S04]  /*115a0*/  @!P4 LDGSTS.E.BYPASS.LTC128B.128 [R26+0x10c00], desc[UR48][R2.64+0x40], !P1 ;  /* 0x10c00040021acfae */ /* 0x000fe8000c901d70 */
[----:B------:R1:W-:Y:S01]  /*115b0*/  @!P4 LDGSTS.E.BYPASS.LTC128B.128 [R26+0x13c00], desc[UR48][R2.64+0x80], !P2 ;  /* 0x13c00080021acfae */ /* 0x0003e2000d101d70 */
[----:B------:R-:W-:-:S13]  /*115c0*/  ISETP.GE.AND P4, PT, R10, R5, PT ;  /* 0x000000050a00720c */ /* 0x000fda0003f86270 */
[----:B0-----:R-:W-:-:S05]  /*115d0*/  @!P4 LEA R14, P3, R20, R14, 0x1 ;  /* 0x0000000e140ec211 */ /* 0x001fca00078608ff */
[----:B------:R-:W-:Y:S02]  /*115e0*/  @!P4 IMAD.X R9, RZ, RZ, R0, P3 ;  /* 0x000000ffff09c224 */ /* 0x000fe400018e0600 */
[----:B-1----:R-:W-:Y:S02]  /*115f0*/  @!P4 IMAD.MOV.U32 R2, RZ, RZ, R14 ;  /* 0x000000ffff02c224 */ /* 0x002fe400078e000e */
[----:B------:R-:W-:Y:S01]  /*11600*/  @!P4 IMAD.MOV.U32 R3, RZ, RZ, R9 ;  /* 0x000000ffff03c224 */ /* 0x000fe200078e0009 */
[----:B------:R0:W1:Y:S04]  /*11610*/  SHFL.IDX PT, R14, R8, 0x1, 0x1c1f ;  /* 0x003c1f00080e7f89 */ /* 0x00006800000e0000 */
[----:B------:R0:W-:Y:S04]  /*11620*/  @!P4 LDGSTS.E.BYPASS.LTC128B.128 [R26+0xe400], desc[UR48][R2.64], !P0 ;  /* 0x0e400000021acfae */ /* 0x0001e8000c101d70 */
[----:B------:R0:W-:Y:S04]  /*11630*/  @!P4 LDGSTS.E.BYPASS.LTC128B.128 [R26+0x11400], desc[UR48][R2.64+0x40], !P1 ;  /* 0x11400040021acfae */ /* 0x0001e8000c901d70 */
[----:B------:R0:W-:Y:S02]  /*11640*/  @!P4 LDGSTS.E.BYPASS.LTC128B.128 [R26+0x14400], desc[UR48][R2.64+0x80], !P2 ;  /* 0x14400080021acfae */ /* 0x0001e4000d101d70 */
.L_x_10958:
[----:B------:R-:W-:Y:S02]  /*11650*/  VIADD R6, R6, 0xa0 ;  /* 0x000000a006067836 */ /* 0x000fe40000000000 */
[----:B------:R-:W-:-:S03]  /*11660*/  VIADD R0, R17, 0x2d800 ;  /* 0x0002d80011007836 */ /* 0x000fc60000000000 */
[----:B------:R-:W-:-:S13]  /*11670*/  ISETP.GE.AND P3, PT, R6, R5, PT ;  /* 0x000000050600720c */ /* 0x000fda0003f66270 */
[----:B01----:R-:W-:-:S05]  /*11680*/  @!P3 LEA R2, P4, R20, R14, 0x1 ;  /* 0x0000000e1402b211 */ /* 0x003fca00078808ff */
[----:B------:R-:W-:-:S05]  /*11690*/  @!P3 IMAD.X R3, RZ, RZ, R7, P4 ;  /* 0x000000ffff03b224 */ /* 0x000fca00020e0607 */
[----:B------:R-:W-:Y:S01]  /*116a0*/  @!PT LDS RZ, [RZ] ;  /* 0x00000000fffff984 */ /* 0x000fe20000000800 */
[----:B------:R-:W-:Y:S01]  /*116b0*/  @!PT LDS RZ, [RZ] ;  /* 0x00000000fffff984 */ /* 0x000fe20000000800 */
[----:B------:R-:W-:Y:S01]  /*116c0*/  @!PT LDS RZ, [RZ] ;  /* 0x00000000fffff984 */ /* 0x000fe20000000800 */
[----:B------:R0:W-:Y:S01]  /*116d0*/  @!P3 LDGSTS.E.BYPASS.LTC128B.128 [R26+0xec00], desc[UR48][R2.64], !P0 ;  /* 0x0ec00000021abfae */ /* 0x0001e2000c101d70 */
[----:B------:R-:W-:-:S03]  /*116e0*/  PLOP3.LUT P0, PT, PT, PT, PT, 0x80, 0x0 ;  /* 0x000000000000781c */ /* 0x000fc60003f0f070 */
[----:B------:R0:W-:Y:S04]  /*116f0*/  @!P3 LDGSTS.E.BYPASS.LTC128B.128 [R26+0x11c00], desc[UR48][R2.64+0x40], !P1 ;  /* 0x11c00040021abfae */ /* 0x0001e8000c901d70 */
[----:B------:R0:W-:Y:S01]  /*11700*/  @!P3 LDGSTS.E.BYPASS.LTC128B.128 [R26+0x14c00], desc[UR48][R2.64+0x80], !P2 ;  /* 0x14c00080021abfae */ /* 0x0001e2000d101d70 */
[----:B------:R-:W-:-:S05]  /*11710*/  NOP ;  /* 0x0000000000007918 */ /* 0x000fca0000000000 */
.L_x_10854:
[----:B------:R-:W-:Y:S02]  /*11720*/  PLOP3.LUT P1, PT, P1, P0, PT, 0xa2, 0x0 ;  /* 0x000000000000781c */ /* 0x000fe40000f21472 */
[----:B------:R-:W-:-:S08]  /*11730*/  @P0 R2UR P1, UR4, R17 ;  /* 0x00000000110402ca */ /* 0x000fd00000020000 */
[----:B------:R-:W-:-:S05]  /*11740*/  @P0 PLOP3.LUT P0, PT, P1, PT, PT, 0x80, 0x0 ;  /* 0x000000000000081c */ /* 0x000fca0000f0f070 */
[----:B------:R-:W-:Y:S01]  /*11750*/  @!P1 SYNCS.ARRIVE.TRANS64.RED.A0T1 RZ, [UR4+0x2d800], RZ ;  /* 0x02d800ffffff99a7 */ /* 0x000fe20008200404 */
[----:B------:R-:W-:Y:S07]  /*11760*/  @!P1 ARRIVES.LDGSTSBAR.64.TRANSCNT [UR4+0x2d800] ;  /* 0x02d80000ff0099b0 */ /* 0x000fee0008000a84 */
[----:B------:R-:W-:Y:S05]  /*11770*/  @P0 BRA.U.ANY `(.L_x_10854) ;  /* 0xfffffffd00e80947 */ /* 0x000fea000393ffff */
[----:B------:R-:W-:-:S05]  /*11780*/  VIADD R29, R29, 0x1 ;  /* 0x000000011d1d7836 */ /* 0x000fca0000000000 */
[----:B0-----:R-:W-:-:S04]  /*11790*/  LEA.HI R2, R29, R29, RZ, 0x1 ;  /* 0x0000001d1d027211 */ /* 0x001fc800078f08ff */
        /* <DEDUP_REMOVED lines=8> */
.L_x_10959:
[----:B------:R-:W-:Y:S05]  /*11820*/  BSYNC B0 ;  /* 0x0000000000007941 */ /* 0x000fea0003800000 */
.L_x_10855:
        /* <DEDUP_REMOVED lines=24> */
[----:B------:R-:W-:Y:S02]  /*119b0*/  ULDC.64 UR4, c[0x0][0x428] ;  /* 0x00010a0000047ab9 */ /* 0x000fe40000000a00 */
[----:B------:R-:W-:-:S04]  /*119c0*/  IMAD R10, R25, UR4, RZ ;  /* 0x00000004190a7c24 */ /* 0x000fc8000f8e02ff */
[----:B------:R-:W-:Y:S01]  /*119d0*/  IMAD R10, R23, UR5, R10 ;  /* 0x00000005170a7c24 */ /* 0x000fe2000f8e020a */
[----:B0-----:R-:W-:-:S13]  /*119e0*/  ISETP.NE.AND P0, PT, R5, 0x1, PT ;  /* 0x000000010500780c */ /* 0x001fda0003f05270 */
[----:B------:R-:W0:Y:S02]  /*119f0*/  @P0 LDC.64 R2, c[0x0][0x440] ;  /* 0x00011000ff020b82 */ /* 0x000e240000000a00 */
[----:B0-----:R-:W-:-:S04]  /*11a00*/  @P0 IMAD.HI.U32 R4, R6, R2, RZ ;  /* 0x0000000206040227 */ /* 0x001fc800078e00ff */
[----:B------:R-:W-:Y:S01]  /*11a10*/  IMAD.MOV.U32 R2, RZ, RZ, R6 ;  /* 0x000000ffff027224 */ /* 0x000fe200078e0006 */
[----:B------:R-:W-:-:S05]  /*11a20*/  @P0 SHF.R.U32.HI R2, RZ, R3, R4 ;  /* 0x00000003ff020219 */ /* 0x000fca0000011604 */
[----:B------:R-:W-:-:S04]  /*11a30*/  IMAD.MOV R3, RZ, RZ, -R2 ;  /* 0x000000ffff037224 */ /* 0x000fc800078e0a02 */
[----:B------:R-:W-:Y:S01]  /*11a40*/  IMAD R6, R5, R3, R6 ;  /* 0x0000000305067224 */ /* 0x000fe200078e0206 */
[--C-:B------:R-:W-:Y:S01]  /*11a50*/  SHF.R.S32.HI R3, RZ, 0x1f, R2.reuse ;  /* 0x0000001fff037819 */ /* 0x100fe20000011402 */
[----:B------:R-:W0:Y:S02]  /*11a60*/  LDC.64 R4, c[0x0][0x418] ;  /* 0x00010600ff047b82 */ /* 0x000e240000000a00 */
[----:B------:R-:W-:-:S04]  /*11a70*/  IMAD.WIDE.U32 R2, R23, UR4, R2 ;  /* 0x0000000417027c25 */ /* 0x000fc8000f8e0002 */
[----:B------:R-:W-:Y:S01]  /*11a80*/  IMAD.IADD R10, R10, 0x1, R3 ;  /* 0x000000010a0a7824 */ /* 0x000fe200078e0203 */
[----:B0-----:R-:W-:-:S04]  /*11a90*/  LEA R4, P0, R2, R4, 0x2 ;  /* 0x0000000402047211 */ /* 0x001fc800078010ff */
[----:B------:R-:W-:-:S05]  /*11aa0*/  LEA.HI.X R5, R2, R5, R10, 0x2, P0 ;  /* 0x0000000502057211 */ /* 0x000fca00000f140a */
[----:B------:R0:W5:Y:S04]  /*11ab0*/  LDG.E R4, desc[UR48][R4.64] ;  /* 0x0000003004047981 */ /* 0x000168000c1e1900 */
.L_x_10861:
[----:B------:R-:W0:Y:S01]  /*11ac0*/  S2R R2, SR_TID.X ;  /* 0x0000000000027919 */ /* 0x000e220000002100 */
[----:B------:R-:W-:Y:S01]  /*11ad0*/  IMAD R3, R8, 0x8, R17 ;  /* 0x0000000808037824 */ /* 0x000fe200078e0211 */
[----:B------:R-:W-:Y:S01]  /*11ae0*/  BSSY B1, `(.L_x_10862) ;  /* 0x0000006000017945 */ /* 0x000fe20003800000 */
[----:B0-----:R-:W-:Y:S02]  /*11af0*/  LOP3.LUT R5, R2, 0x7f, RZ, 0xc0, !PT ;  /* 0x0000007f02057812 */ /* 0x001fe400078ec0ff */
[----:B------:R-:W-:Y:S02]  /*11b00*/  SHF.L.U32 R2, R9, 0x1f, RZ ;  /* 0x0000001f09027819 */ /* 0x000fe400000006ff */
[----:B------:R-:W-:Y:S02]  /*11b10*/  ISETP.NE.AND P1, PT, R5, RZ, PT ;  /* 0x000000ff0500720c */ /* 0x000fe40003f25270 */
[----:B------:R-:W0:Y:S02]  /*11b20*/  SYNCS.PHASECHK.TRANS64.TRYWAIT P0, [R3+URZ+0x2d840], R2 ;  /* 0x02d84002030075a7 */ /* 0x000e24000800017f */
[----:B0-----:R-:W-:Y:S09]  /*11b30*/  @!P0 BRA `(.L_x_10863) ;  /* 0x0000003400808947 */ /* 0x001ff20003800000 */
.L_x_10960:
[----:B------:R-:W-:Y:S05]  /*11b40*/  BSYNC B1 ;  /* 0x0000000000017941 */ /* 0x000fea0003800000 */
.L_x_10862:
[----:B------:R-:W-:Y:S04]  /*11b50*/  BSSY B1, `(.L_x_10864) ;  /* 0x0000007000017945 */ /* 0x000fe80003800000 */
[----:B------:R-:W-:Y:S05]  /*11b60*/  @P1 BRA `(.L_x_10865) ;  /* 0x0000000000141947 */ /* 0x000fea0003800000 */
[----:B------:R-:W-:Y:S01]  /*11b70*/  ISETP.NE.AND P0, PT, R28, RZ, PT ;  /* 0x000000ff1c00720c */ /* 0x000fe20003f05270 */
[----:B0-----:R-:W-:-:S04]  /*11b80*/  IMAD.MOV.U32 R2, RZ, RZ, 0x6000 ;  /* 0x00006000ff027424 */ /* 0x001fc800078e00ff */
[----:B------:R1:W-:Y:S08]  /*11b90*/  SYNCS.ARRIVE.TRANS64 RZ, [R3+URZ+0x2d830], R2 ;  /* 0x02d8300203ff79a7 */ /* 0x0003f0000800003f */
[----:B------:R-:W-:Y:S05]  /*11ba0*/  @!P0 BRA `(.L_x_10865) ;  /* 0x0000000000048947 */ /* 0x000fea0003800000 */
[----:B------:R-:W-:Y:S01]  /*11bb0*/  BPT.TRAP 0x1 ;  /* 0x000000040000795c */ /* 0x000fe20000300000 */
.L_x_10865:
[----:B------:R-:W-:Y:S05]  /*11bc0*/  BSYNC B1 ;  /* 0x0000000000017941 */ /* 0x000fea0003800000 */
.L_x_10864:
[----:B------:R-:W-:Y:S01]  /*11bd0*/  IMAD.MOV.U32 R12, RZ, RZ, RZ ;  /* 0x000000ffff0c7224 */ /* 0x000fe200078e00ff */
[----:B------:R-:W-:Y:S01]  /*11be0*/  UIADD3 UR4, UP0, UR46, 0x370, URZ ;  /* 0x000003702e047890 */ /* 0x000fe2000ff1e03f */
[----:B------:R-:W-:Y:S01]  /*11bf0*/  IMAD R11, R8, 0x6000, R17 ;  /* 0x00006000080b7824 */ /* 0x000fe200078e0211 */
[----:B------:R-:W-:Y:S01]  /*11c00*/  PLOP3.LUT P0, PT, PT, PT, PT, 0x80, 0x0 ;  /* 0x000000000000781c */ /* 0x000fe20003f0f070 */
[----:B01----:R-:W-:Y:S01]  /*11c10*/  VIADD R3, R3, 0x2d830 ;  /* 0x0002d83003037836 */ /* 0x003fe20000000000 */
[----:B------:R-:W-:Y:S01]  /*11c20*/  R2UR UR10, R12 ;  /* 0x000000000c0a72ca */ /* 0x000fe200000e0000 */
[----:B------:R-:W-:Y:S01]  /*11c30*/  IMAD.SHL.U32 R2, R6, 0x80, RZ ;  /* 0x0000008006027824 */ /* 0x000fe200078e00ff */
[----:B------:R-:W-:Y:S01]  /*11c40*/  UIADD3.X UR5, URZ, UR47, URZ, UP0, !UPT ;  /* 0x0000002f3f057290 */ /* 0x000fe200087fe43f */
[----:B------:R-:W-:Y:S01]  /*11c50*/  VIADD R5, R11, 0x15400 ;  /* 0x000154000b057836 */ /* 0x000fe20000000000 */
[----:B------:R-:W-:Y:S01]  /*11c60*/  UMOV UR6, 0x0 ;  /* 0x0000000000067882 */ /* 0x000fe20000000000 */
[----:B------:R-:W-:-:S10]  /*11c70*/  UMOV UR7, 0x14f00000 ;  /* 0x14f0000000077882 */ /* 0x000fd40000000000 */
.L_x_10866:
        /* <DEDUP_REMOVED lines=16> */
.L_x_10867:
        /* <DEDUP_REMOVED lines=16> */
.L_x_10868:
        /* <DEDUP_REMOVED lines=15> */
.L_x_10961:
[----:B------:R-:W-:Y:S05]  /*11f70*/  BSYNC B1 ;  /* 0x0000000000017941 */ /* 0x000fea0003800000 */
.L_x_10869:
[----:B------:R-:W-:Y:S01]  /*11f80*/  BSSY B1, `(.L_x_10871) ;  /* 0x000000a000017945 */ /* 0x000fe20003800000 */
[----:B0-----:R-:W-:Y:S02]  /*11f90*/  IMAD.MOV.U32 R2, RZ, RZ, 0x0 ;  /* 0x00000000ff027424 */ /* 0x001fe400078e00ff */
[----:B------:R-:W-:Y:S01]  /*11fa0*/  IMAD.MOV.U32 R3, RZ, RZ, 0x14f00000 ;  /* 0x14f00000ff037424 */ /* 0x000fe200078e00ff */
[----:B------:R-:W-:Y:S06]  /*11fb0*/  @P1 BRA `(.L_x_10872) ;  /* 0x0000000000181947 */ /* 0x000fec0003800000 */
[----:B------:R-:W-:Y:S01]  /*11fc0*/  ISETP.NE.AND P0, PT, R28, RZ, PT ;  /* 0x000000ff1c00720c */ /* 0x000fe20003f05270 */
[----:B------:R-:W-:Y:S02]  /*11fd0*/  IMAD R11, R16, 0x8, R17 ;  /* 0x00000008100b7824 */ /* 0x000fe400078e0211 */
[----:B------:R-:W-:-:S04]  /*11fe0*/  IMAD.MOV.U32 R14, RZ, RZ, 0x6000 ;  /* 0x00006000ff0e7424 */ /* 0x000fc800078e00ff */
[----:B------:R0:W-:Y:S06]  /*11ff0*/  SYNCS.ARRIVE.TRANS64 RZ, [R11+URZ+0x2d850], R14 ;  /* 0x02d8500e0bff79a7 */ /* 0x0001ec000800003f */
[----:B------:R-:W-:Y:S05]  /*12000*/  @!P0 BRA `(.L_x_10872) ;  /* 0x0000000000048947 */ /* 0x000fea0003800000 */
[----:B------:R-:W-:Y:S01]  /*12010*/  BPT.TRAP 0x1 ;  /* 0x000000040000795c */ /* 0x000fe20000300000 */
.L_x_10872:
[----:B------:R-:W-:Y:S05]  /*12020*/  BSYNC B1 ;  /* 0x0000000000017941 */ /* 0x000fea0003800000 */
.L_x_10871:
[----:B------:R-:W-:Y:S01]  /*12030*/  R2UR UR6, R2 ;  /* 0x00000000020672ca */ /* 0x000fe200000e0000 */
[--C-:B0-----:R-:W-:Y:S01]  /*12040*/  IMAD R11, R16, 0x8, R17.reuse ;  /* 0x00000008100b7824 */ /* 0x101fe200078e0211 */
[----:B------:R-:W-:Y:S01]  /*12050*/  R2UR UR7, R3 ;  /* 0x00000000030772ca */ /* 0x000fe200000e0000 */
[----:B------:R-:W-:Y:S01]  /*12060*/  UIADD3 UR4, UP0, UR46, 0x470, URZ ;  /* 0x000004702e047890 */ /* 0x000fe2000ff1e03f */
[----:B------:R-:W-:Y:S01]  /*12070*/  R2UR UR10, R12 ;  /* 0x000000000c0a72ca */ /* 0x000fe200000e0000 */
[----:B------:R-:W-:Y:S01]  /*12080*/  IMAD R12, R16, 0x6000, R17 ;  /* 0x00006000100c7824 */ /* 0x000fe200078e0211 */
[----:B------:R-:W-:Y:S01]  /*12090*/  PLOP3.LUT P0, PT, PT, PT, PT, 0x80, 0x0 ;  /* 0x000000000000781c */ /* 0x000fe20003f0f070 */
[----:B------:R-:W-:Y:S01]  /*120a0*/  IMAD.SHL.U32 R13, R22, 0x80, RZ ;  /* 0x00000080160d7824 */ /* 0x000fe200078e00ff */
[----:B------:R-:W-:Y:S01]  /*120b0*/  UIADD3.X UR5, URZ, UR47, URZ, UP0, !UPT ;  /* 0x0000002f3f057290 */ /* 0x000fe200087fe43f */
[----:B------:R-:W-:Y:S02]  /*120c0*/  VIADD R11, R11, 0x2d850 ;  /* 0x0002d8500b0b7836 */ /* 0x000fe40000000000 */
[----:B------:R-:W-:-:S09]  /*120d0*/  VIADD R14, R12, 0x400 ;  /* 0x000004000c0e7836 */ /* 0x000fd20000000000 */
.L_x_10873:
        /* <DEDUP_REMOVED lines=15> */
.L_x_10874:
        /* <DEDUP_REMOVED lines=15> */
.L_x_10875:
        /* <DEDUP_REMOVED lines=12> */
.L_x_10860:
[----:B------:R-:W-:Y:S05]  /*12380*/  BSYNC B0 ;  /* 0x0000000000007941 */ /* 0x000fea0003800000 */
.L_x_10859:
[----:B------:R-:W-:Y:S01]  /*12390*/  UIADD3 UR4, UR40, -0x3, URZ ;  /* 0xfffffffd28047890 */ /* 0x000fe2000fffe03f */
[----:B------:R-:W-:Y:S02]  /*123a0*/  IMAD.MOV.U32 R16, RZ, RZ, R8 ;  /* 0x000000ffff107224 */ /* 0x000fe400078e0008 */
[----:B------:R-:W-:-:S03]  /*123b0*/  IMAD.MOV.U32 R24, RZ, RZ, R9 ;  /* 0x000000ffff187224 */ /* 0x000fc600078e0009 */
[----:B------:R-:W-:-:S07]  /*123c0*/  IMAD.U32 R6, RZ, RZ, UR4 ;  /* 0x00000004ff067e24 */ /* 0x000fce000f8e00ff */
.L_x_10858:
[----:B------:R-:W-:Y:S01]  /*123d0*/  ULOP3.LUT UR4, URZ, UR40, URZ, 0x33, !UPT ;  /* 0x000000283f047292 */ /* 0x000fe2000f8e333f */
[----:B------:R-:W-:Y:S01]  /*123e0*/  VIADD R7, R7, 0xfffffffe ;  /* 0xfffffffe07077836 */ /* 0x000fe20000000000 */
[----:B------:R-:W-:Y:S04]  /*123f0*/  BSSY B0, `(.L_x_10857) ;  /* 0x000015a000007945 */ /* 0x000fe80003800000 */
[----:B------:R-:W-:-:S13]  /*12400*/  ISETP.NE.AND P0, PT, R7, UR4, PT ;  /* 0x0000000407007c0c */ /* 0x000fda000bf05270 */
[----:B------:R-:W-:Y:S05]  /*12410*/  @!P0 BRA `(.L_x_10876) ;  /* 0x00000014005c8947 */ /* 0x000fea0003800000 */
[----:B------:R-:W-:-:S07]  /*12420*/  IMAD.MOV.U32 R4, RZ, RZ, R18 ;  /* 0x000000ffff047224 */ /* 0x000fce00078e0012 */
.L_x_10911:
[----:B------:R-:W-:Y:S01]  /*12430*/  LOP3.LUT P1, RZ, R19, 0x2, RZ, 0xc0, !PT ;  /* 0x0000000213ff7812 */ /* 0x000fe2000782c0ff */
[----:B------:R-:W-:Y:S01]  /*12440*/  VIADD R7, R16, 0x1 ;  /* 0x0000000110077836 */ /* 0x000fe20000000000 */
[----:B------:R-:W-:Y:S05]  /*12450*/  YIELD ;  /* 0x0000000000007946 */ /* 0x000fea0003800000 */
[----:B------:R-:W-:Y:S01]  /*12460*/  ISETP.NE.AND P0, PT, R7, 0x2, PT ;  /* 0x000000020700780c */ /* 0x000fe20003f05270 */
[----:B------:R-:W-:Y:S03]  /*12470*/  BSSY B1, `(.L_x_10877) ;  /* 0x00000a4000017945 */ /* 0x000fe60003800000 */
[----:B------:R-:W-:-:S02]  /*12480*/  SEL R3, RZ, 0x1, P0 ;  /* 0x00000001ff037807 */ /* 0x000fc40000000000 */
        /* <DEDUP_REMOVED lines=15> */
[----:B------:R-:W-:-:S04]  /*12580*/  IMAD.MOV R9, RZ, RZ, -R2 ;  /* 0x000000ffff097224 */ /* 0x000fc800078e0a02 */
[----:B------:R-:W-:Y:S02]  /*12590*/  IMAD R9, R5, R9, R6 ;  /* 0x0000000905097224 */ /* 0x000fe400078e0206 */
[C---:B------:R-:W-:Y:S02]  /*125a0*/  IMAD R5, R23.reuse, UR5, R4 ;  /* 0x0000000517057c24 */ /* 0x040fe4000f8e0204 */
[----:B------:R-:W-:Y:S01]  /*125b0*/  IMAD.WIDE.U32 R2, R23, UR4, R2 ;  /* 0x0000000417027c25 */ /* 0x000fe2000f8e0002 */
[----:B------:R-:W-:-:S03]  /*125c0*/  ULDC.64 UR4, c[0x0][0x418] ;  /* 0x0001060000047ab9 */ /* 0x000fc60000000a00 */
[----:B------:R-:W-:Y:S01]  /*125d0*/  IMAD.IADD R5, R5, 0x1, R3 ;  /* 0x0000000105057824 */ /* 0x000fe200078e0203 */
[----:B------:R-:W-:-:S04]  /*125e0*/  LEA R4, P0, R2, UR4, 0x2 ;  /* 0x0000000402047c11 */ /* 0x000fc8000f8010ff */
[----:B------:R-:W-:-:S05]  /*125f0*/  LEA.HI.X R5, R2, UR5, R5, 0x2, P0 ;  /* 0x0000000502057c11 */ /* 0x000fca00080f1405 */
[----:B------:R0:W5:Y:S04]  /*12600*/  LDG.E R4, desc[UR48][R4.64] ;  /* 0x0000003004047981 */ /* 0x000168000c1e1900 */
.L_x_10879:
        /* <DEDUP_REMOVED lines=8> */
.L_x_10962:
[----:B------:R-:W-:Y:S05]  /*12690*/  BSYNC B2 ;  /* 0x0000000000027941 */ /* 0x000fea0003800000 */
.L_x_10880:
[----:B------:R-:W-:Y:S04]  /*126a0*/  BSSY B2, `(.L_x_10882) ;  /* 0x0000007000027945 */ /* 0x000fe80003800000 */
[----:B------:R-:W-:Y:S05]  /*126b0*/  @P1 BRA `(.L_x_10883) ;  /* 0x0000000000141947 */ /* 0x000fea0003800000 */
[----:B------:R-:W-:Y:S01]  /*126c0*/  ISETP.NE.AND P0, PT, R28, RZ, PT ;  /* 0x000000ff1c00720c */ /* 0x000fe20003f05270 */
[----:B0-----:R-:W-:-:S04]  /*126d0*/  IMAD.MOV.U32 R2, RZ, RZ, 0x6000 ;  /* 0x00006000ff027424 */ /* 0x001fc800078e00ff */
[----:B------:R1:W-:Y:S08]  /*126e0*/  SYNCS.ARRIVE.TRANS64 RZ, [R3+URZ+0x2d830], R2 ;  /* 0x02d8300203ff79a7 */ /* 0x0003f0000800003f */
[----:B------:R-:W-:Y:S05]  /*126f0*/  @!P0 BRA `(.L_x_10883) ;  /* 0x0000000000048947 */ /* 0x000fea0003800000 */
[----:B------:R-:W-:Y:S01]  /*12700*/  BPT.TRAP 0x1 ;  /* 0x000000040000795c */ /* 0x000fe20000300000 */
.L_x_10883:
[----:B------:R-:W-:Y:S05]  /*12710*/  BSYNC B2 ;  /* 0x0000000000027941 */ /* 0x000fea0003800000 */
.L_x_10882:
        /* <DEDUP_REMOVED lines=11> */
.L_x_10884:
        /* <DEDUP_REMOVED lines=16> */
.L_x_10885:
        /* <DEDUP_REMOVED lines=16> */
.L_x_10886:
        /* <DEDUP_REMOVED lines=15> */
.L_x_10963:
[----:B------:R-:W-:Y:S05]  /*12ac0*/  BSYNC B2 ;  /* 0x0000000000027941 */ /* 0x000fea0003800000 */
.L_x_10887:
[----:B------:R-:W-:Y:S01]  /*12ad0*/  BSSY B2, `(.L_x_10889) ;  /* 0x0000009000027945 */ /* 0x000fe20003800000 */
[----:B------:R-:W-:Y:S02]  /*12ae0*/  IMAD.MOV.U32 R2, RZ, RZ, 0x0 ;  /* 0x00000000ff027424 */ /* 0x000fe400078e00ff */
[----:B0-----:R-:W-:Y:S01]  /*12af0*/  IMAD.MOV.U32 R3, RZ, RZ, 0x14f00000 ;  /* 0x14f00000ff037424 */ /* 0x001fe200078e00ff */
[----:B------:R-:W-:Y:S06]  /*12b00*/  @P1 BRA `(.L_x_10890) ;  /* 0x0000000000141947 */ /* 0x000fec0003800000 */
[----:B------:R-:W-:Y:S01]  /*12b10*/  ISETP.NE.AND P0, PT, R28, RZ, PT ;  /* 0x000000ff1c00720c */ /* 0x000fe20003f05270 */
[----:B------:R-:W-:-:S04]  /*12b20*/  IMAD.MOV.U32 R13, RZ, RZ, 0x6000 ;  /* 0x00006000ff0d7424 */ /* 0x000fc800078e00ff */
[----:B------:R0:W-:Y:S08]  /*12b30*/  SYNCS.ARRIVE.TRANS64 RZ, [R12+URZ+0x50], R13 ;  /* 0x0000500d0cff79a7 */ /* 0x0001f0000800003f */
[----:B------:R-:W-:Y:S05]  /*12b40*/  @!P0 BRA `(.L_x_10890) ;  /* 0x0000000000048947 */ /* 0x000fea0003800000 */
[----:B------:R-:W-:Y:S01]  /*12b50*/  BPT.TRAP 0x1 ;  /* 0x000000040000795c */ /* 0x000fe20000300000 */
.L_x_10890:
[----:B------:R-:W-:Y:S05]  /*12b60*/  BSYNC B2 ;  /* 0x0000000000027941 */ /* 0x000fea0003800000 */
.L_x_10889:
        /* <DEDUP_REMOVED lines=10> */
.L_x_10891:
        /* <DEDUP_REMOVED lines=15> */
.L_x_10892:
        /* <DEDUP_REMOVED lines=15> */
.L_x_10893:
        /* <DEDUP_REMOVED lines=12> */
.L_x_10878:
[----:B------:R-:W-:Y:S05]  /*12eb0*/  BSYNC B1 ;  /* 0x0000000000017941 */ /* 0x000fea0003800000 */
.L_x_10877:
[----:B------:R-:W-:Y:S01]  /*12ec0*/  LOP3.LUT P1, RZ, R19, 0x2, RZ, 0xc0, !PT ;  /* 0x0000000213ff7812 */ /* 0x000fe2000782c0ff */
[----:B------:R-:W-:Y:S01]  /*12ed0*/  VIADD R16, R7, 0x1 ;  /* 0x0000000107107836 */ /* 0x000fe20000000000 */
[----:B------:R-:W-:Y:S01]  /*12ee0*/  BSSY B1, `(.L_x_10894) ;  /* 0x00000a7000017945 */ /* 0x000fe20003800000 */
[----:B------:R-:W-:-:S03]  /*12ef0*/  VIADD R9, R6, 0xffffffff ;  /* 0xffffffff06097836 */ /* 0x000fc60000000000 */
        /* <DEDUP_REMOVED lines=24> */
[----:B------:R-:W-:-:S05]  /*13080*/  LEA.HI.X R5, R2, UR5, R3, 0x2, P0 ;  /* 0x0000000502057c11 */ /* 0x000fca00080f1403 */
[----:B------:R0:W5:Y:S04]  /*13090*/  LDG.E R4, desc[UR48][R4.64] ;  /* 0x0000003004047981 */ /* 0x000168000c1e1900 */
.L_x_10896:
[----:B------:R-:W-:Y:S01]  /*130a0*/  IMAD R2, R16, 0x8, R17 ;  /* 0x0000000810027824 */ /* 0x000fe200078e0211 */
[----:B------:R-:W-:Y:S01]  /*130b0*/  SHF.L.U32 R3, R24, 0x1f, RZ ;  /* 0x0000001f18037819 */ /* 0x000fe200000006ff */
[----:B------:R-:W-:Y:S03]  /*130c0*/  BSSY B2, `(.L_x_10897) ;  /* 0x0000003000027945 */ /* 0x000fe60003800000 */
[----:B------:R-:W1:Y:S02]  /*130d0*/  SYNCS.PHASECHK.TRANS64.TRYWAIT P0, [R2+URZ+0x2d840], R3 ;  /* 0x02d84003020075a7 */ /* 0x000e64000800017f */
[----:B-1----:R-:W-:Y:S05]  /*130e0*/  @!P0 BRA `(.L_x_10898) ;  /* 0x0000002000648947 */ /* 0x002fea0003800000 */
.L_x_10964:
[----:B------:R-:W-:Y:S05]  /*130f0*/  BSYNC B2 ;  /* 0x0000000000027941 */ /* 0x000fea0003800000 */
.L_x_10897:
[----:B0-----:R-:W0:Y:S01]  /*13100*/  S2R R5, SR_TID.X ;  /* 0x0000000000057919 */ /* 0x001e220000002100 */
[----:B------:R-:W-:Y:S01]  /*13110*/  BSSY B2, `(.L_x_10899) ;  /* 0x0000009000027945 */ /* 0x000fe20003800000 */
[----:B0-----:R-:W-:-:S04]  /*13120*/  LOP3.LUT R5, R5, 0x7f, RZ, 0xc0, !PT ;  /* 0x0000007f05057812 */ /* 0x001fc800078ec0ff */
[----:B------:R-:W-:-:S13]  /*13130*/  ISETP.NE.AND P1, PT, R5, RZ, PT ;  /* 0x000000ff0500720c */ /* 0x000fda0003f25270 */
[----:B------:R-:W-:Y:S05]  /*13140*/  @P1 BRA `(.L_x_10900) ;  /* 0x0000000000141947 */ /* 0x000fea0003800000 */
[----:B------:R-:W-:Y:S01]  /*13150*/  ISETP.NE.AND P0, PT, R28, RZ, PT ;  /* 0x000000ff1c00720c */ /* 0x000fe20003f05270 */
[----:B-1----:R-:W-:-:S04]  /*13160*/  IMAD.MOV.U32 R3, RZ, RZ, 0x6000 ;  /* 0x00006000ff037424 */ /* 0x002fc800078e00ff */
[----:B------:R0:W-:Y:S08]  /*13170*/  SYNCS.ARRIVE.TRANS64 RZ, [R2+URZ+0x2d830], R3 ;  /* 0x02d8300302ff79a7 */ /* 0x0001f0000800003f */
[----:B------:R-:W-:Y:S05]  /*13180*/  @!P0 BRA `(.L_x_10900) ;  /* 0x0000000000048947 */ /* 0x000fea0003800000 */
[----:B------:R-:W-:Y:S01]  /*13190*/  BPT.TRAP 0x1 ;  /* 0x000000040000795c */ /* 0x000fe20000300000 */
.L_x_10900:
[----:B------:R-:W-:Y:S05]  /*131a0*/  BSYNC B2 ;  /* 0x0000000000027941 */ /* 0x000fea0003800000 */
.L_x_10899:
[----:B------:R-:W-:Y:S01]  /*131b0*/  IMAD.MOV.U32 R5, RZ, RZ, RZ ;  /* 0x000000ffff057224 */ /* 0x000fe200078e00ff */
[----:B------:R-:W-:Y:S01]  /*131c0*/  UIADD3 UR4, UP0, UR46, 0x370, URZ ;  /* 0x000003702e047890 */ /* 0x000fe2000ff1e03f */
[C---:B01----:R-:W-:Y:S01]  /*131d0*/  IMAD R3, R16.reuse, 0x8, R0 ;  /* 0x0000000810037824 */ /* 0x043fe200078e0200 */
[----:B------:R-:W-:Y:S01]  /*131e0*/  PLOP3.LUT P0, PT, PT, PT, PT, 0x80, 0x0 ;  /* 0x000000000000781c */ /* 0x000fe20003f0f070 */
[----:B------:R-:W-:Y:S01]  /*131f0*/  IMAD R13, R16, 0x6000, R17 ;  /* 0x00006000100d7824 */ /* 0x000fe200078e0211 */
[----:B------:R-:W-:Y:S01]  /*13200*/  R2UR UR10, R5 ;  /* 0x00000000050a72ca */ /* 0x000fe200000e0000 */
[----:B------:R-:W-:Y:S01]  /*13210*/  VIADD R3, R3, 0x30 ;  /* 0x0000003003037836 */ /* 0x000fe20000000000 */
[----:B------:R-:W-:Y:S01]  /*13220*/  UIADD3.X UR5, URZ, UR47, URZ, UP0, !UPT ;  /* 0x0000002f3f057290 */ /* 0x000fe200087fe43f */
[----:B------:R-:W-:Y:S01]  /*13230*/  IMAD.SHL.U32 R2, R10, 0x80, RZ ;  /* 0x000000800a027824 */ /* 0x000fe200078e00ff */
[----:B------:R-:W-:Y:S01]  /*13240*/  UMOV UR6, 0x0 ;  /* 0x0000000000067882 */ /* 0x000fe20000000000 */
[----:B------:R-:W-:Y:S01]  /*13250*/  VIADD R11, R13, 0x15400 ;  /* 0x000154000d0b7836 */ /* 0x000fe20000000000 */
[----:B------:R-:W-:-:S09]  /*13260*/  UMOV UR7, 0x14f00000 ;  /* 0x14f0000000077882 */ /* 0x000fd20000000000 */
.L_x_10901:
        /* <DEDUP_REMOVED lines=16> */
.L_x_10902:
        /* <DEDUP_REMOVED lines=16> */
.L_x_10903:
        /* <DEDUP_REMOVED lines=15> */
.L_x_10965:
[----:B------:R-:W-:Y:S05]  /*13560*/  BSYNC B2 ;  /* 0x0000000000027941 */ /* 0x000fea0003800000 */
.L_x_10904:
[----:B------:R-:W-:Y:S01]  /*13570*/  BSSY B2, `(.L_x_10906) ;  /* 0x0000009000027945 */ /* 0x000fe20003800000 */
[----:B0-----:R-:W-:Y:S02]  /*13580*/  IMAD.MOV.U32 R2, RZ, RZ, 0x0 ;  /* 0x00000000ff027424 */ /* 0x001fe400078e00ff */
[----:B------:R-:W-:Y:S01]  /*13590*/  IMAD.MOV.U32 R3, RZ, RZ, 0x14f00000 ;  /* 0x14f00000ff037424 */ /* 0x000fe200078e00ff */
[----:B------:R-:W-:Y:S06]  /*135a0*/  @P1 BRA `(.L_x_10907) ;  /* 0x0000000000141947 */ /* 0x000fec0003800000 */
[----:B------:R-:W-:Y:S01]  /*135b0*/  ISETP.NE.AND P0, PT, R28, RZ, PT ;  /* 0x000000ff1c00720c */ /* 0x000fe20003f05270 */
[----:B------:R-:W-:-:S04]  /*135c0*/  IMAD.MOV.U32 R13, RZ, RZ, 0x6000 ;  /* 0x00006000ff0d7424 */ /* 0x000fc800078e00ff */
[----:B------:R0:W-:Y:S08]  /*135d0*/  SYNCS.ARRIVE.TRANS64 RZ, [R8+URZ+0x50], R13 ;  /* 0x0000500d08ff79a7 */ /* 0x0001f0000800003f */
[----:B------:R-:W-:Y:S05]  /*135e0*/  @!P0 BRA `(.L_x_10907) ;  /* 0x0000000000048947 */ /* 0x000fea0003800000 */
[----:B------:R-:W-:Y:S01]  /*135f0*/  BPT.TRAP 0x1 ;  /* 0x000000040000795c */ /* 0x000fe20000300000 */
.L_x_10907:
[----:B------:R-:W-:Y:S05]  /*13600*/  BSYNC B2 ;  /* 0x0000000000027941 */ /* 0x000fea0003800000 */
.L_x_10906:
        /* <DEDUP_REMOVED lines=10> */
.L_x_10908:
        /* <DEDUP_REMOVED lines=15> */
.L_x_10909:
        /* <DEDUP_REMOVED lines=15> */
.L_x_10910:
        /* <DEDUP_REMOVED lines=12> */
.L_x_10895:
[----:B------:R-:W-:Y:S05]  /*13950*/  BSYNC B1 ;  /* 0x0000000000017941 */ /* 0x000fea0003800000 */
.L_x_10894:
[----:B------:R-:W-:Y:S01]  /*13960*/  ISETP.GT.AND P0, PT, R9, UR39, PT ;  /* 0x0000002709007c0c */ /* 0x000fe2000bf04270 */
[----:B------:R-:W-:-:S12]  /*13970*/  VIADD R6, R6, 0xfffffffe ;  /* 0xfffffffe06067836 */ /* 0x000fd80000000000 */
[----:B------:R-:W-:Y:S05]  /*13980*/  @P0 BRA `(.L_x_10911) ;  /* 0xffffffe800a80947 */ /* 0x000fea000383ffff */
.L_x_10876:
[----:B------:R-:W-:Y:S05]  /*13990*/  BSYNC B0 ;  /* 0x0000000000007941 */ /* 0x000fea0003800000 */
.L_x_10857:
[----:B------:R-:W1:Y:S01]  /*139a0*/  S2R R0, SR_TID.X ;  /* 0x0000000000007919 */ /* 0x000e620000002100 */
[----:B------:R-:W-:Y:S01]  /*139b0*/  BSSY B0, `(.L_x_10912) ;  /* 0x0000010000007945 */ /* 0x000fe20003800000 */
        /* <DEDUP_REMOVED lines=14> */
[----:B0-----:R-:W-:-:S07]  /*13aa0*/  IADD3 R27, R0, UR42, R27 ;  /* 0x0000002a001b7c10 */ /* 0x001fce000fffe01b */
.L_x_10913:
[----:B------:R-:W-:Y:S05]  /*13ab0*/  BSYNC B0 ;  /* 0x0000000000007941 */ /* 0x000fea0003800000 */
.L_x_10912:
[----:B------:R-:W-:Y:S01]  /*13ac0*/  LOP3.LUT P0, RZ, R19, 0x2, RZ, 0xc0, !PT ;  /* 0x0000000213ff7812 */ /* 0x000fe2000780c0ff */
[----:B------:R-:W-:-:S12]  /*13ad0*/  BSSY B0, `(.L_x_10914) ;  /* 0x0000043000007945 */ /* 0x000fd80003800000 */
[----:B------:R-:W-:Y:S05]  /*13ae0*/  @!P0 BRA `(.L_x_10915) ;  /* 0x0000000400048947 */ /* 0x000fea0003800000 */
[----:B------:R-:W-:Y:S01]  /*13af0*/  IMAD R3, R16, 0x8, R17 ;  /* 0x0000000810037824 */ /* 0x000fe200078e0211 */
[----:B------:R-:W-:Y:S01]  /*13b00*/  SHF.L.U32 R0, R24, 0x1f, RZ ;  /* 0x0000001f18007819 */ /* 0x000fe200000006ff */
[----:B------:R-:W-:Y:S01]  /*13b10*/  BSSY B1, `(.L_x_10916) ;  /* 0x0000004000017945 */ /* 0x000fe20003800000 */
[----:B------:R-:W-:Y:S02]  /*13b20*/  ISETP.NE.AND P2, PT, R6, RZ, PT ;  /* 0x000000ff0600720c */ /* 0x000fe40003f45270 */
[----:B------:R-:W1:Y:S02]  /*13b30*/  SYNCS.PHASECHK.TRANS64.TRYWAIT P0, [R3+URZ+0x2d860], R0 ;  /* 0x02d86000030075a7 */ /* 0x000e64000800017f */
[----:B-1----:R-:W-:Y:S09]  /*13b40*/  @!P0 BRA `(.L_x_10917) ;  /* 0x0000001400f48947 */ /* 0x002ff20003800000 */
.L_x_10966:
[----:B------:R-:W-:Y:S05]  /*13b50*/  BSYNC B1 ;  /* 0x0000000000017941 */ /* 0x000fea0003800000 */
.L_x_10916:
[----:B------:R-:W-:Y:S04]  /*13b60*/  BSSY B1, `(.L_x_10918) ;  /* 0x0000007000017945 */ /* 0x000fe80003800000 */
[----:B------:R-:W-:Y:S05]  /*13b70*/  @P2 BRA `(.L_x_10919) ;  /* 0x0000000000142947 */ /* 0x000fea0003800000 */
[----:B------:R-:W-:Y:S01]  /*13b80*/  ISETP.NE.AND P0, PT, R28, RZ, PT ;  /* 0x000000ff1c00720c */ /* 0x000fe20003f05270 */
[----:B-1----:R-:W-:-:S04]  /*13b90*/  IMAD.MOV.U32 R0, RZ, RZ, 0x6000 ;  /* 0x00006000ff007424 */ /* 0x002fc800078e00ff */
[----:B------:R2:W-:Y:S08]  /*13ba0*/  SYNCS.ARRIVE.TRANS64 RZ, [R3+URZ+0x2d850], R0 ;  /* 0x02d8500003ff79a7 */ /* 0x0005f0000800003f */
[----:B------:R-:W-:Y:S05]  /*13bb0*/  @!P0 BRA `(.L_x_10919) ;  /* 0x0000000000048947 */ /* 0x000fea0003800000 */
[----:B------:R-:W-:Y:S01]  /*13bc0*/  BPT.TRAP 0x1 ;  /* 0x000000040000795c */ /* 0x000fe20000300000 */
.L_x_10919:
[----:B------:R-:W-:Y:S05]  /*13bd0*/  BSYNC B1 ;  /* 0x0000000000017941 */ /* 0x000fea0003800000 */
.L_x_10918:
[----:B-12---:R-:W-:Y:S01]  /*13be0*/  IMAD R0, R16, 0x6000, R17 ;  /* 0x0000600010007824 */ /* 0x006fe200078e0211 */
[----:B------:R-:W-:Y:S01]  /*13bf0*/  UIADD3 UR4, UP0, UR46, 0x470, URZ ;  /* 0x000004702e047890 */ /* 0x000fe2000ff1e03f */
[----:B0-----:R-:W-:Y:S01]  /*13c00*/  VIADD R2, R3, 0x2d850 ;  /* 0x0002d85003027836 */ /* 0x001fe20000000000 */
[----:B------:R-:W-:Y:S01]  /*13c10*/  PLOP3.LUT P0, PT, PT, PT, PT, 0x80, 0x0 ;  /* 0x000000000000781c */ /* 0x000fe20003f0f070 */
[----:B------:R-:W-:Y:S01]  /*13c20*/  IMAD.SHL.U32 R22, R22, 0x80, RZ ;  /* 0x0000008016167824 */ /* 0x000fe200078e00ff */
[----:B------:R-:W-:Y:S01]  /*13c30*/  UIADD3.X UR5, URZ, UR47, URZ, UP0, !UPT ;  /* 0x0000002f3f057290 */ /* 0x000fe200087fe43f */
[----:B------:R-:W-:Y:S01]  /*13c40*/  VIADD R3, R0, 0x400 ;  /* 0x0000040000037836 */ /* 0x000fe20000000000 */
[----:B------:R-:W-:Y:S01]  /*13c50*/  UMOV UR6, 0x0 ;  /* 0x0000000000067882 */ /* 0x000fe20000000000 */
[----:B------:R-:W-:Y:S01]  /*13c60*/  UMOV UR7, 0x14f00000 ;  /* 0x14f0000000077882 */ /* 0x000fe20000000000 */
[----:B------:R-:W-:-:S08]  /*13c70*/  UMOV UR10, URZ ;  /* 0x0000003f000a7c82 */ /* 0x000fd00008000000 */
.L_x_10920:
        /* <DEDUP_REMOVED lines=15> */
.L_x_10921:
        /* <DEDUP_REMOVED lines=15> */
.L_x_10922:
        /* <DEDUP_REMOVED lines=9> */
[----:B-1----:R-:W-:Y:S05]  /*13ef0*/  @P0 BRA.U.ANY `(.L_x_10922) ;  /* 0xfffffffd00d80947 */ /* 0x002fea000393ffff */
.L_x_10915:
[----:B------:R-:W-:Y:S05]  /*13f00*/  BSYNC B0 ;  /* 0x0000000000007941 */ /* 0x000fea0003800000 */
.L_x_10914:
[----:B------:R-:W-:-:S05]  /*13f10*/  VIADD R16, R16, 0x1 ;  /* 0x0000000110107836 */ /* 0x000fca0000000000 */
[----:B------:R-:W-:-:S04]  /*13f20*/  ISETP.NE.AND P0, PT, R16, 0x2, PT ;  /* 0x000000021000780c */ /* 0x000fc80003f05270 */
[----:B------:R-:W-:Y:S02]  /*13f30*/  SEL R3, RZ, 0x1, P0 ;  /* 0x00000001ff037807 */ /* 0x000fe40000000000 */
[----:B------:R-:W-:Y:S02]  /*13f40*/  SEL R16, R16, RZ, P0 ;  /* 0x000000ff10107207 */ /* 0x000fe40000000000 */
[----:B------:R-:W-:-:S07]  /*13f50*/  LOP3.LUT R24, R24, R3, RZ, 0x3c, !PT ;  /* 0x0000000318187212 */ /* 0x000fce00078e3cff */
.L_x_10839:
[----:B------:R-:W-:Y:S05]  /*13f60*/  BSYNC B7 ;  /* 0x0000000000077941 */ /* 0x000fea0003800000 */
.L_x_10837:
[----:B------:R-:W-:-:S13]  /*13f70*/  LOP3.LUT P0, RZ, R19, 0x4, RZ, 0xc0, !PT ;  /* 0x0000000413ff7812 */ /* 0x000fda000780c0ff */
[----:B------:R-:W-:Y:S05]  /*13f80*/  @!P0 BRA `(.L_x_10923) ;  /* 0x0000000000248947 */ /* 0x000fea0003800000 */
[----:B------:R-:W-:Y:S05]  /*13f90*/  WARPSYNC.ALL ;  /* 0x0000000000007948 */ /* 0x000fea0003800000 */
[----:B------:R-:W1:Y:S08]  /*13fa0*/  S2UR UR5, SR_CgaCtaId ;  /* 0x00000000000579c3 */ /* 0x000e700000008800 */
[----:B------:R-:W-:Y:S06]  /*13fb0*/  BAR.SYNC.DEFER_BLOCKING 0x5, 0x200 ;  /* 0x0148000000007b1d */ /* 0x000fec0000010000 */
[----:B------:R-:W-:-:S02]  /*13fc0*/  UMOV UR4, 0x400 ;  /* 0x0000040000047882 */ /* 0x000fc40000000000 */
[----:B-1----:R-:W-:-:S06]  /*13fd0*/  ULEA UR4, UR5, UR4, 0x18 ;  /* 0x0000000405047291 */ /* 0x002fcc000f8ec03f */
[----:B0-----:R-:W-:-:S05]  /*13fe0*/  IMAD.U32 R17, RZ, RZ, UR4 ;  /* 0x00000004ff117e24 */ /* 0x001fca000f8e00ff */
[----:B------:R0:W1:Y:S01]  /*13ff0*/  LDS R27, [R17+0x2d8d0] ;  /* 0x02d8d000111b7984 */ /* 0x0000620000000800 */
[----:B------:R-:W-:Y:S06]  /*14000*/  BAR.ARV 0x4, 0x200 ;  /* 0x0108000000007b1d */ /* 0x000fec0000002000 */
[----:B------:R-:W-:Y:S05]  /*14010*/  BRA `(.L_x_10924) ;  /* 0x00000000002c7947 */ /* 0x000fea0003800000 */
.L_x_10923:
[----:B------:R-:W-:-:S03]  /*14020*/  UMOV UR4, 0xffffffff ;  /* 0xffffffff00047882 */ /* 0x000fc60000000000 */
[----:B------:R-:W-:Y:S05]  /*14030*/  BRA.DIV UR4, `(.L_x_10925) ;  /* 0x0000001204cc7947 */ /* 0x000fea000b800000 */
[----:B------:R1:W2:Y:S02]  /*14040*/  SHFL.IDX PT, R14, R27, RZ, 0x1f ;  /* 0x00001fff1b0e7589 */ /* 0x0002a400000e0000 */
.L_x_10969:
[----:B------:R-:W0:Y:S01]  /*14050*/  @!P1 S2R R3, SR_CgaCtaId ;  /* 0x0000000000039919 */ /* 0x000e220000008800 */
[----:B------:R-:W-:Y:S05]  /*14060*/  WARPSYNC.ALL ;  /* 0x0000000000007948 */ /* 0x000fea0003800000 */
[----:B------:R-:W-:Y:S01]  /*14070*/  BAR.SYNC.DEFER_BLOCKING 0x4, 0x200 ;  /* 0x0108000000007b1d */ /* 0x000fe20000010000 */
[----:B------:R-:W-:-:S04]  /*14080*/  @!P1 MOV R0, 0x400 ;  /* 0x0000040000009802 */ /* 0x000fc80000000f00 */
[----:B0-----:R-:W-:-:S05]  /*14090*/  @!P1 LEA R17, R3, R0, 0x18 ;  /* 0x0000000003119211 */ /* 0x001fca00078ec0ff */
[----:B------:R1:W-:Y:S02]  /*140a0*/  @!P1 STS [R17+0x2d8d0], R27 ;  /* 0x02d8d01b11009388 */ /* 0x0003e40000000800 */
[----:B-12---:R-:W-:Y:S01]  /*140b0*/  IMAD.MOV.U32 R27, RZ, RZ, R14 ;  /* 0x000000ffff1b7224 */ /* 0x006fe200078e000e */
[----:B------:R-:W-:Y:S06]  /*140c0*/  BAR.ARV 0x5, 0x200 ;  /* 0x0148000000007b1d */ /* 0x000fec0000002000 */
.L_x_10924:
[----:B------:R-:W-:Y:S02]  /*140d0*/  ULDC UR4, c[0x0][0xc38] ;  /* 0x00030e0000047ab9 */ /* 0x000fe40000000800 */
[----:B-1----:R-:W-:-:S13]  /*140e0*/  ISETP.GE.AND P0, PT, R27, UR4, PT ;  /* 0x000000041b007c0c */ /* 0x002fda000bf06270 */
[----:B------:R-:W-:Y:S05]  /*140f0*/  @!P0 BRA `(.L_x_10926) ;  /* 0xffffffb800088947 */ /* 0x000fea000383ffff */
.L_x_10828:
[----:B------:R-:W1:Y:S01]  /*14100*/  S2R R3, SR_CgaCtaId ;  /* 0x0000000000037919 */ /* 0x000e620000008800 */
[----:B------:R-:W-:Y:S01]  /*14110*/  VIADD R29, R29, 0x1 ;  /* 0x000000011d1d7836 */ /* 0x000fe20000000000 */
[----:B------:R-:W-:Y:S01]  /*14120*/  MOV R2, 0x400 ;  /* 0x0000040000027802 */ /* 0x000fe20000000f00 */
[----:B------:R-:W-:Y:S03]  /*14130*/  BSSY B0, `(.L_x_10927) ;  /* 0x0000008000007945 */ /* 0x000fe60003800000 */
[----:B------:R-:W-:-:S04]  /*14140*/  LEA.HI R0, R29, R29, RZ, 0x1 ;  /* 0x0000001d1d007211 */ /* 0x000fc800078f08ff */
[----:B------:R-:W-:-:S05]  /*14150*/  LOP3.LUT R0, R0, 0xfffffffe, RZ, 0xc0, !PT ;  /* 0xfffffffe00007812 */ /* 0x000fca00078ec0ff */
[----:B------:R-:W-:-:S05]  /*14160*/  IMAD.IADD R0, R29, 0x1, -R0 ;  /* 0x000000011d007824 */ /* 0x000fca00078e0a00 */
[----:B------:R-:W-:Y:S02]  /*14170*/  SHF.L.U32 R0, R0, 0x1f, RZ ;  /* 0x0000001f00007819 */ /* 0x000fe400000006ff */
[----:B-1----:R-:W-:-:S04]  /*14180*/  LEA R9, R3, R2, 0x18 ;  /* 0x0000000203097211 */ /* 0x002fc800078ec0ff */
[----:B------:R-:W1:Y:S02]  /*14190*/  SYNCS.PHASECHK.TRANS64.TRYWAIT P0, [R9+URZ+0x2d820], R0 ;  /* 0x02d82000090075a7 */ /* 0x000e64000800017f */
[----:B-1----:R-:W-:Y:S05]  /*141a0*/  @!P0 BRA `(.L_x_10928) ;  /* 0x0000001000988947 */ /* 0x002fea0003800000 */
.L_x_10970:
[----:B------:R-:W-:Y:S05]  /*141b0*/  BSYNC B0 ;  /* 0x0000000000007941 */ /* 0x000fea0003800000 */
.L_x_10927:
[----:B------:R-:W-:-:S03]  /*141c0*/  UMOV UR4, 0xffffffff ;  /* 0xffffffff00047882 */ /* 0x000fc60000000000 */
[----:B------:R-:W-:Y:S05]  /*141d0*/  BRA.DIV UR4, `(.L_x_10929) ;  /* 0x0000001204a07947 */ /* 0x000fea000b800000 */
[----:B-1----:R-:W1:Y:S02]  /*141e0*/  S2R R0, SR_TID.X ;  /* 0x0000000000007919 */ /* 0x002e640000002100 */
[----:B-1----:R-:W-:-:S04]  /*141f0*/  SHF.R.U32.HI R0, RZ, 0x5, R0 ;  /* 0x00000005ff007819 */ /* 0x002fc80000011600 */
[----:B------:R-:W-:-:S05]  /*14200*/  LOP3.LUT R0, R0, 0x3, RZ, 0xc0, !PT ;  /* 0x0000000300007812 */ /* 0x000fca00078ec0ff */
[----:B------:R1:W2:Y:S02]  /*14210*/  SHFL.IDX PT, R14, R0, RZ, 0x1f ;  /* 0x00001fff000e7589 */ /* 0x0002a400000e0000 */
.L_x_10973:
[----:B--2---:R-:W-:Y:S01]  /*14220*/  ISETP.NE.AND P0, PT, R14, RZ, PT ;  /* 0x000000ff0e00720c */ /* 0x004fe20003f05270 */
[----:B------:R-:W-:-:S12]  /*14230*/  BSSY B0, `(.L_x_10930) ;  /* 0x0000024000007945 */ /* 0x000fd80003800000 */
[----:B------:R-:W-:Y:S05]  /*14240*/  @P0 BRA `(.L_x_10931) ;  /* 0x0000000000880947 */ /* 0x000fea0003800000 */
[----:B------:R-:W-:-:S03]  /*14250*/  UMOV UR4, 0xffffffff ;  /* 0xffffffff00047882 */ /* 0x000fc60000000000 */
[----:B------:R-:W-:Y:S05]  /*14260*/  BRA.DIV UR4, `(.L_x_10932) ;  /* 0x0000001204b07947 */ /* 0x000fea000b800000 */
[----:B------:R-:W-:-:S13]  /*14270*/  ELECT P6, URZ, PT ;  /* 0x00000000003f782f */ /* 0x000fda00038c0000 */
.L_x_10976:
[----:B------:R-:W-:Y:S05]  /*14280*/  @!P6 BRA `(.L_x_10931) ;  /* 0x000000000078e947 */ /* 0x000fea0003800000 */
[----:B------:R-:W-:-:S06]  /*14290*/  ULOP3.LUT UR4, UR38, 0x2, URZ, 0xfc, !UPT ;  /* 0x0000000226047892 */ /* 0x000fcc000f8efc3f */
[----:B-1----:R-:W-:-:S05]  /*142a0*/  IMAD.U32 R0, RZ, RZ, UR4 ;  /* 0x00000004ff007e24 */ /* 0x002fca000f8e00ff */
[----:B------:R-:W-:-:S13]  /*142b0*/  ISETP.NE.AND P2, PT, R0, 0x3, PT ;  /* 0x000000030000780c */ /* 0x000fda0003f45270 */
[----:B------:R-:W-:Y:S05]  /*142c0*/  @!P2 BRA `(.L_x_10933) ;  /* 0x000000000004a947 */ /* 0x000fea0003800000 */
[----:B------:R-:W-:Y:S01]  /*142d0*/  BPT.TRAP 0x1 ;  /* 0x000000040000795c */ /* 0x000fe20000300000 */
.L_x_10933:
[----:B------:R-:W-:Y:S01]  /*142e0*/  VIADD R3, R9, 0x2d840 ;  /* 0x0002d84009037836 */ /* 0x000fe20000000000 */
[----:B------:R-:W-:Y:S01]  /*142f0*/  SHF.L.U32 R2, R24, 0x1f, RZ ;  /* 0x0000001f18027819 */ /* 0x000fe200000006ff */
[C---:B------:R-:W-:Y:S02]  /*14300*/  VIADD R0, R16.reuse, 0x1 ;  /* 0x0000000110007836 */ /* 0x040fe40000000000 */
[----:B------:R-:W-:-:S03]  /*14310*/  IMAD R7, R16, 0x8, R3 ;  /* 0x0000000810077824 */ /* 0x000fc600078e0203 */
        /* <DEDUP_REMOVED lines=8> */
.L_x_10977:
[----:B------:R-:W2:Y:S02]  /*143a0*/  SYNCS.PHASECHK.TRANS64.TRYWAIT P0, [R3+URZ], R0 ;  /* 0x00000000030075a7 */ /* 0x000ea4000800017f */
[----:B--2---:R-:W-:Y:S05]  /*143b0*/  @!P0 BRA `(.L_x_10935) ;  /* 0x0000001000908947 */ /* 0x004fea0003800000 */
.L_x_10978:
[----:B------:R-:W-:Y:S05]  /*143c0*/  @!P2 BRA `(.L_x_10936) ;  /* 0x000000000004a947 */ /* 0x000fea0003800000 */
[----:B------:R-:W-:Y:S01]  /*143d0*/  BPT.TRAP 0x1 ;  /* 0x000000040000795c */ /* 0x000fe20000300000 */
.L_x_10936:
[----:B--2---:R-:W-:-:S04]  /*143e0*/  VIADD R3, R9, 0x2d860 ;  /* 0x0002d86009037836 */ /* 0x004fc80000000000 */
[----:B------:R-:W-:-:S04]  /*143f0*/  IMAD R5, R16, 0x8, R3 ;  /* 0x0000000810057824 */ /* 0x000fc800078e0203 */
[----:B------:R-:W2:Y:S02]  /*14400*/  SYNCS.PHASECHK.TRANS64.TRYWAIT P0, [R5+URZ], R2 ;  /* 0x00000002050075a7 */ /* 0x000ea4000800017f */
[----:B--2---:R-:W-:Y:S05]  /*14410*/  @!P0 BRA `(.L_x_10937) ;  /* 0x00000010008c8947 */ /* 0x004fea0003800000 */
.L_x_10979:
[----:B------:R-:W-:-:S07]  /*14420*/  IMAD R3, R4, 0x8, R3 ;  /* 0x0000000804037824 */ /* 0x000fce00078e0203 */
.L_x_10938:
[----:B---3--:R3:W4:Y:S02]  /*14430*/  SYNCS.PHASECHK.TRANS64.TRYWAIT P0, [R3+URZ], R0 ;  /* 0x00000000030075a7 */ /* 0x008724000800017f */
[----:B----4-:R-:W-:Y:S05]  /*14440*/  @!P0 NANOSLEEP.SYNCS 0x989680 ;  /* 0x009896800000895d */ /* 0x010fea0003900000 */
[----:B------:R-:W4:Y:S02]  /*14450*/  @!P0 SYNCS.PHASECHK.TRANS64 P0, [R3+URZ], R0 ;  /* 0x00000000030085a7 */ /* 0x000f24000800007f */
[----:B----4-:R-:W-:Y:S05]  /*14460*/  @!P0 BRA `(.L_x_10938) ;  /* 0xfffffffc00f08947 */ /* 0x010fea000383ffff */
.L_x_10931:
[----:B------:R-:W-:Y:S05]  /*14470*/  BSYNC B0 ;  /* 0x0000000000007941 */ /* 0x000fea0003800000 */
.L_x_10930:
[----:B------:R-:W-:Y:S05]  /*14480*/  EXIT ;  /* 0x000000000000794d */ /* 0x000fea0003800000 */
.L_x_10749:
[----:B0-----:R-:W-:-:S04]  /*14490*/  IMAD.U32 R3, RZ, RZ, UR42 ;  /* 0x0000002aff037e24 */ /* 0x001fc8000f8e00ff */
[----:B------:R0:W1:Y:S03]  /*144a0*/  SYNCS.PHASECHK.TRANS64.TRYWAIT P1, [R3+URZ+0x2d800], R0 ;  /* 0x02d80000030075a7 */ /* 0x000066000802017f */
[----:B-1----:R-:W-:Y:S05]  /*144b0*/  @!P1 NANOSLEEP.SYNCS 0x989680 ;  /* 0x009896800000995d */ /* 0x002fea0003900000 */
[----:B------:R-:W1:Y:S02]  /*144c0*/  @!P1 SYNCS.PHASECHK.TRANS64 P1, [R3+URZ+0x2d800], R0 ;  /* 0x02d80000030095a7 */ /* 0x000e64000802007f */
[----:B-1----:R-:W-:Y:S05]  /*144d0*/  @!P1 BRA `(.L_x_10749) ;  /* 0xfffffffc00ec9947 */ /* 0x002fea000383ffff */
[----:B------:R-:W-:Y:S05]  /*144e0*/  BRA `(.L_x_10939) ;  /* 0xfffffed4009c7947 */ /* 0x000fea000383ffff */
.L_x_10753:
[----:B-1----:R1:W2:Y:S02]  /*144f0*/  SYNCS.PHASECHK.TRANS64.TRYWAIT P2, [R5+URZ+0x2d830], R0 ;  /* 0x02d83000050075a7 */ /* 0x0022a4000804017f */
[----:B--2---:R-:W-:Y:S05]  /*14500*/  @!P2 NANOSLEEP.SYNCS 0x989680 ;  /* 0x009896800000a95d */ /* 0x004fea0003900000 */
[----:B------:R-:W2:Y:S02]  /*14510*/  @!P2 SYNCS.PHASECHK.TRANS64 P2, [R5+URZ+0x2d830], R0 ;  /* 0x02d830000500a5a7 */ /* 0x000ea4000804007f */
[----:B--2---:R-:W-:Y:S05]  /*14520*/  @!P2 BRA `(.L_x_10753) ;  /* 0xfffffffc00f0a947 */ /* 0x004fea000383ffff */
[----:B------:R-:W-:Y:S05]  /*14530*/  BRA `(.L_x_10752) ;  /* 0xfffffed400c07947 */ /* 0x000fea000383ffff */
.L_x_10769:
[----:B--2---:R-:W-:-:S04]  /*14540*/  IMAD.U32 R7, RZ, RZ, UR6 ;  /* 0x00000006ff077e24 */ /* 0x004fc8000f8e00ff */
[----:B------:R2:W3:Y:S03]  /*14550*/  SYNCS.PHASECHK.TRANS64.TRYWAIT P2, [R7+URZ+0x2d830], R6 ;  /* 0x02d83006070075a7 */ /* 0x0004e6000804017f */
[----:B---3--:R-:W-:Y:S05]  /*14560*/  @!P2 NANOSLEEP.SYNCS 0x989680 ;  /* 0x009896800000a95d */ /* 0x008fea0003900000 */
[----:B------:R-:W3:Y:S02]  /*14570*/  @!P2 SYNCS.PHASECHK.TRANS64 P2, [R7+URZ+0x2d830], R6 ;  /* 0x02d830060700a5a7 */ /* 0x000ee4000804007f */
[----:B---3--:R-:W-:Y:S05]  /*14580*/  @!P2 BRA `(.L_x_10769) ;  /* 0xfffffffc00eca947 */ /* 0x008fea000383ffff */
[----:B------:R-:W-:Y:S05]  /*14590*/  BRA `(.L_x_10766) ;  /* 0xffffff0800b07947 */ /* 0x000fea000383ffff */
.L_x_10773:
[----:B-1----:R-:W-:-:S04]  /*145a0*/  IMAD.U32 R7, RZ, RZ, UR6 ;  /* 0x00000006ff077e24 */ /* 0x002fc8000f8e00ff */
[----:B------:R1:W2:Y:S03]  /*145b0*/  SYNCS.PHASECHK.TRANS64.TRYWAIT P2, [R7+URZ+0x2d850], R6 ;  /* 0x02d85006070075a7 */ /* 0x0002a6000804017f */
[----:B--2---:R-:W-:Y:S05]  /*145c0*/  @!P2 NANOSLEEP.SYNCS 0x989680 ;  /* 0x009896800000a95d */ /* 0x004fea0003900000 */
[----:B------:R-:W2:Y:S02]  /*145d0*/  @!P2 SYNCS.PHASECHK.TRANS64 P2, [R7+URZ+0x2d850], R6 ;  /* 0x02d850060700a5a7 */ /* 0x000ea4000804007f */
[----:B--2---:R-:W-:Y:S05]  /*145e0*/  @!P2 BRA `(.L_x_10773) ;  /* 0xfffffffc00eca947 */ /* 0x004fea000383ffff */
[----:B------:R-:W-:Y:S05]  /*145f0*/  BRA `(.L_x_10770) ;  /* 0xffffff0c00507947 */ /* 0x000fea000383ffff */
.L_x_10790:
[----:B-1----:R-:W-:-:S04]  /*14600*/  IMAD.U32 R5, RZ, RZ, UR6 ;  /* 0x00000006ff057e24 */ /* 0x002fc8000f8e00ff */
[----:B------:R1:W2:Y:S03]  /*14610*/  SYNCS.PHASECHK.TRANS64.TRYWAIT P3, [R5+URZ+0x2d830], R0 ;  /* 0x02d83000050075a7 */ /* 0x0002a6000806017f */
[----:B--2---:R-:W-:Y:S05]  /*14620*/  @!P3 NANOSLEEP.SYNCS 0x989680 ;  /* 0x009896800000b95d */ /* 0x004fea0003900000 */
[----:B------:R-:W2:Y:S02]  /*14630*/  @!P3 SYNCS.PHASECHK.TRANS64 P3, [R5+URZ+0x2d830], R0 ;  /* 0x02d830000500b5a7 */ /* 0x000ea4000806007f */
[----:B--2---:R-:W-:Y:S05]  /*14640*/  @!P3 BRA `(.L_x_10790) ;  /* 0xfffffffc00ecb947 */ /* 0x004fea000383ffff */
[----:B------:R-:W-:Y:S05]  /*14650*/  BRA `(.L_x_10787) ;  /* 0xffffff3c00887947 */ /* 0x000fea000383ffff */
.L_x_10794:
[----:B-1----:R-:W-:-:S04]  /*14660*/  IMAD.U32 R5, RZ, RZ, UR6 ;  /* 0x00000006ff057e24 */ /* 0x002fc8000f8e00ff */
[----:B------:R1:W2:Y:S03]  /*14670*/  SYNCS.PHASECHK.TRANS64.TRYWAIT P2, [R5+URZ+0x2d850], R0 ;  /* 0x02d85000050075a7 */ /* 0x0002a6000804017f */
[----:B--2---:R-:W-:Y:S05]  /*14680*/  @!P2 NANOSLEEP.SYNCS 0x989680 ;  /* 0x009896800000a95d */ /* 0x004fea0003900000 */
[----:B------:R-:W2:Y:S02]  /*14690*/  @!P2 SYNCS.PHASECHK.TRANS64 P2, [R5+URZ+0x2d850], R0 ;  /* 0x02d850000500a5a7 */ /* 0x000ea4000804007f */
[----:B--2---:R-:W-:Y:S05]  /*146a0*/  @!P2 BRA `(.L_x_10794) ;  /* 0xfffffffc00eca947 */ /* 0x004fea000383ffff */
[----:B------:R-:W-:Y:S05]  /*146b0*/  BRA `(.L_x_10791) ;  /* 0xffffff4000287947 */ /* 0x000fea000383ffff */
.L_x_10800:
[----:B-1----:R-:W-:-:S04]  /*146c0*/  IMAD.U32 R5, RZ, RZ, UR6 ;  /* 0x00000006ff057e24 */ /* 0x002fc8000f8e00ff */
[----:B------:R1:W2:Y:S03]  /*146d0*/  SYNCS.PHASECHK.TRANS64.TRYWAIT P3, [R5+URZ+0x2d830], R0 ;  /* 0x02d83000050075a7 */ /* 0x0002a6000806017f */
[----:B--2---:R-:W-:Y:S05]  /*146e0*/  @!P3 NANOSLEEP.SYNCS 0x989680 ;  /* 0x009896800000b95d */ /* 0x004fea0003900000 */
[----:B------:R-:W2:Y:S02]  /*146f0*/  @!P3 SYNCS.PHASECHK.TRANS64 P3, [R5+URZ+0x2d830], R0 ;  /* 0x02d830000500b5a7 */ /* 0x000ea4000806007f */
[----:B--2---:R-:W-:Y:S05]  /*14700*/  @!P3 BRA `(.L_x_10800) ;  /* 0xfffffffc00ecb947 */ /* 0x004fea000383ffff */
[----:B------:R-:W-:Y:S05]  /*14710*/  BRA `(.L_x_10797) ;  /* 0xffffff5c00947947 */ /* 0x000fea000383ffff */
.L_x_10804:
[----:B-1----:R-:W-:-:S04]  /*14720*/  IMAD.U32 R5, RZ, RZ, UR6 ;  /* 0x00000006ff057e24 */ /* 0x002fc8000f8e00ff */
[----:B------:R1:W2:Y:S03]  /*14730*/  SYNCS.PHASECHK.TRANS64.TRYWAIT P2, [R5+URZ+0x2d850], R0 ;  /* 0x02d85000050075a7 */ /* 0x0002a6000804017f */
[----:B--2---:R-:W-:Y:S05]  /*14740*/  @!P2 NANOSLEEP.SYNCS 0x989680 ;  /* 0x009896800000a95d */ /* 0x004fea0003900000 */
[----:B------:R-:W2:Y:S02]  /*14750*/  @!P2 SYNCS.PHASECHK.TRANS64 P2, [R5+URZ+0x2d850], R0 ;  /* 0x02d850000500a5a7 */ /* 0x000ea4000804007f */
[----:B--2---:R-:W-:Y:S05]  /*14760*/  @!P2 BRA `(.L_x_10804) ;  /* 0xfffffffc00eca947 */ /* 0x004fea000383ffff */
[----:B------:R-:W-:Y:S05]  /*14770*/  BRA `(.L_x_10801) ;  /* 0xffffff6000347947 */ /* 0x000fea000383ffff */
.L_x_10817:
[----:B-1----:R-:W-:-:S04]  /*14780*/  IMAD.U32 R7, RZ, RZ, UR9 ;  /* 0x00000009ff077e24 */ /* 0x002fc8000f8e00ff */
[----:B------:R1:W3:Y:S03]  /*14790*/  SYNCS.PHASECHK.TRANS64.TRYWAIT P0, [R7+URZ+0x2d850], R2 ;  /* 0x02d85002070075a7 */ /* 0x0002e6000800017f */
[----:B---3--:R-:W-:Y:S05]  /*147a0*/  @!P0 NANOSLEEP.SYNCS 0x989680 ;  /* 0x009896800000895d */ /* 0x008fea0003900000 */
[----:B------:R-:W3:Y:S02]  /*147b0*/  @!P0 SYNCS.PHASECHK.TRANS64 P0, [R7+URZ+0x2d850], R2 ;  /* 0x02d85002070085a7 */ /* 0x000ee4000800007f */
[----:B---3--:R-:W-:Y:S05]  /*147c0*/  @!P0 BRA `(.L_x_10817) ;  /* 0xfffffffc00ec8947 */ /* 0x008fea000383ffff */
[----:B------:R-:W-:Y:S05]  /*147d0*/  BRA `(.L_x_10816) ;  /* 0xffffff8c00787947 */ /* 0x000fea000383ffff */
.L_x_10845:
[----:B------:R-:W-:Y:S02]  /*147e0*/  IMAD.MOV.U32 R13, RZ, RZ, R20 ;  /* 0x000000ffff0d7224 */ /* 0x000fe400078e0014 */
[----:B------:R-:W-:Y:S02]  /*147f0*/  IMAD.MOV.U32 R12, RZ, RZ, RZ ;  /* 0x000000ffff0c7224 */ /* 0x000fe400078e00ff */
[----:B------:R-:W-:Y:S02]  /*14800*/  IMAD.MOV.U32 R11, RZ, RZ, 0x1f ;  /* 0x0000001fff0b7424 */ /* 0x000fe400078e00ff */
[----:B------:R-:W-:-:S07]  /*14810*/  IMAD.MOV.U32 R15, RZ, RZ, -0x1 ;  /* 0xffffffffff0f7424 */ /* 0x000fce00078e00ff */
[----:B------:R-:W-:Y:S05]  /*14820*/  WARPSYNC.COLLECTIVE R15, `(.L_x_10940) ;  /* 0x000000000f087348 */ /* 0x000fea0003c00000 */
[----:B------:R0:W1:Y:S02]  /*14830*/  SHFL.IDX P6, R14, R13, R12, R11 ;  /* 0x0000000c0d0e7389 */ /* 0x00006400000c000b */
[----:B01----:R-:W-:Y:S01]  /*14840*/  ENDCOLLECTIVE ;  /* 0x000000000000791b */ /* 0x003fe20003800000 */
.L_x_10940:
[----:B------:R-:W-:Y:S05]  /*14850*/  BRA `(.L_x_10941) ;  /* 0xffffffbc00c47947 */ /* 0x000fea000383ffff */
.L_x_10847:
[----:B------:R-:W-:Y:S01]  /*14860*/  BSSY B0, `(.L_x_10942) ;  /* 0x0000006000007945 */ /* 0x000fe20003800000 */
[----:B------:R-:W-:-:S07]  /*14870*/  IMAD.MOV.U32 R15, RZ, RZ, -0x1 ;  /* 0xffffffffff0f7424 */ /* 0x000fce00078e00ff */
[----:B0-----:R-:W-:Y:S05]  /*14880*/  WARPSYNC.COLLECTIVE R15, `(.L_x_10943) ;  /* 0x000000000f0c7348 */ /* 0x001fea0003c00000 */
[----:B------:R-:W-:Y:S02]  /*14890*/  ELECT P6, UR62, PT ;  /* 0x00000000003e782f */ /* 0x000fe400038c0000 */
[----:B------:R-:W-:Y:S01]  /*148a0*/  MOV R14, UR62 ;  /* 0x0000003e000e7c02 */ /* 0x000fe20008000f00 */
[----:B0-----:R-:W-:Y:S10]  /*148b0*/  ENDCOLLECTIVE ;  /* 0x000000000000791b */ /* 0x001ff40003800000 */
.L_x_10943:
[----:B------:R-:W-:Y:S05]  /*148c0*/  BSYNC B0 ;  /* 0x0000000000007941 */ /* 0x000fea0003800000 */
.L_x_10942:
[----:B------:R-:W-:Y:S05]  /*148d0*/  BRA `(.L_x_10944) ;  /* 0xffffffbc00c47947 */ /* 0x000fea000383ffff */
.L_x_10849:
[----:B-1----:R1:W2:Y:S02]  /*148e0*/  SYNCS.PHASECHK.TRANS64.TRYWAIT P0, [R3+URZ+0x2d840], R0 ;  /* 0x02d84000030075a7 */ /* 0x0022a4000800017f */
[----:B--2---:R-:W-:Y:S05]  /*148f0*/  @!P0 NANOSLEEP.SYNCS 0x989680 ;  /* 0x009896800000895d */ /* 0x004fea0003900000 */
[----:B------:R-:W2:Y:S02]  /*14900*/  @!P0 SYNCS.PHASECHK.TRANS64 P0, [R3+URZ+0x2d840], R0 ;  /* 0x02d84000030085a7 */ /* 0x000ea4000800007f */
[----:B--2---:R-:W-:Y:S05]  /*14910*/  @!P0 BRA `(.L_x_10849) ;  /* 0xfffffffc00f08947 */ /* 0x004fea000383ffff */
[----:B------:R-:W-:Y:S05]  /*14920*/  BRA `(.L_x_10945) ;  /* 0xffffffc000207947 */ /* 0x000fea000383ffff */
.L_x_10853:
[----:B------:R-:W-:Y:S02]  /*14930*/  IMAD.MOV.U32 R13, RZ, RZ, R4 ;  /* 0x000000ffff0d7224 */ /* 0x000fe400078e0004 */
[----:B------:R-:W-:Y:S02]  /*14940*/  IMAD.MOV.U32 R12, RZ, RZ, RZ ;  /* 0x000000ffff0c7224 */ /* 0x000fe400078e00ff */
[----:B------:R-:W-:Y:S02]  /*14950*/  IMAD.MOV.U32 R11, RZ, RZ, 0x1c1f ;  /* 0x00001c1fff0b7424 */ /* 0x000fe400078e00ff */
[----:B------:R-:W-:Y:S02]  /*14960*/  IMAD.MOV.U32 R15, RZ, RZ, -0x1 ;  /* 0xffffffffff0f7424 */ /* 0x000fe400078e00ff */
[----:B------:R-:W-:-:S07]  /*14970*/  VIADD R6, R21, UR41 ;  /* 0x0000002915067c36 */ /* 0x000fce0008000000 */
[----:B------:R-:W-:Y:S05]  /*14980*/  WARPSYNC.COLLECTIVE R15, `(.L_x_10946) ;  /* 0x000000000f087348 */ /* 0x000fea0003c00000 */
[----:B------:R0:W1:Y:S02]  /*14990*/  SHFL.IDX P6, R14, R13, R12, R11 ;  /* 0x0000000c0d0e7389 */ /* 0x00006400000c000b */
[----:B01----:R-:W-:Y:S01]  /*149a0*/  ENDCOLLECTIVE ;  /* 0x000000000000791b */ /* 0x003fe20003800000 */
.L_x_10946:
[----:B------:R-:W-:Y:S02]  /*149b0*/  VIADD R10, R6, 0x20 ;  /* 0x00000020060a7836 */ /* 0x000fe40000000000 */
[----:B------:R-:W-:Y:S02]  /*149c0*/  IMAD.MOV.U32 R13, RZ, RZ, R0 ;  /* 0x000000ffff0d7224 */ /* 0x000fe400078e0000 */
[----:B------:R-:W-:-:S07]  /*149d0*/  IMAD.MOV.U32 R2, RZ, RZ, R14 ;  /* 0x000000ffff027224 */ /* 0x000fce00078e000e */
[----:B------:R-:W-:Y:S05]  /*149e0*/  WARPSYNC.COLLECTIVE R15, `(.L_x_10947) ;  /* 0x000000000f087348 */ /* 0x000fea0003c00000 */
[----:B------:R0:W1:Y:S02]  /*149f0*/  SHFL.IDX P6, R14, R13, R12, R11 ;  /* 0x0000000c0d0e7389 */ /* 0x00006400000c000b */
[----:B01----:R-:W-:Y:S01]  /*14a00*/  ENDCOLLECTIVE ;  /* 0x000000000000791b */ /* 0x003fe20003800000 */
.L_x_10947:
[----:B------:R-:W-:Y:S02]  /*14a10*/  ULDC UR4, c[0x0][0x288] ;  /* 0x0000a20000047ab9 */ /* 0x000fe40000000800 */
[----:B------:R-:W-:-:S05]  /*14a20*/  IMAD R5, R9, UR4, RZ ;  /* 0x0000000409057c24 */ /* 0x000fca000f8e02ff */
[----:B------:R-:W-:Y:S01]  /*14a30*/  ISETP.GE.AND P4, PT, R6, R5, PT ;  /* 0x000000050600720c */ /* 0x000fe20003f86270 */
[----:B------:R-:W-:Y:S02]  /*14a40*/  IMAD.MOV.U32 R13, RZ, RZ, R4 ;  /* 0x000000ffff0d7224 */ /* 0x000fe400078e0004 */
[----:B------:R-:W-:-:S10]  /*14a50*/  IMAD.MOV.U32 R12, RZ, RZ, 0x1 ;  /* 0x00000001ff0c7424 */ /* 0x000fd400078e00ff */
[----:B------:R-:W-:-:S05]  /*14a60*/  @!P4 LEA R14, P3, R20, R14, 0x1 ;  /* 0x0000000e140ec211 */ /* 0x000fca00078608ff */
[----:B------:R-:W-:Y:S02]  /*14a70*/  @!P4 IMAD.X R3, RZ, RZ, R2, P3 ;  /* 0x000000ffff03c224 */ /* 0x000fe400018e0602 */
[----:B------:R-:W-:-:S07]  /*14a80*/  @!P4 IMAD.MOV.U32 R2, RZ, RZ, R14 ;  /* 0x000000ffff02c224 */ /* 0x000fce00078e000e */
[----:B------:R-:W-:Y:S05]  /*14a90*/  WARPSYNC.COLLECTIVE R15, `(.L_x_10948) ;  /* 0x000000000f087348 */ /* 0x000fea0003c00000 */
[----:B------:R0:W1:Y:S02]  /*14aa0*/  SHFL.IDX P6, R14, R13, R12, R11 ;  /* 0x0000000c0d0e7389 */ /* 0x00006400000c000b */
[----:B01----:R-:W-:Y:S01]  /*14ab0*/  ENDCOLLECTIVE ;  /* 0x000000000000791b */ /* 0x003fe20003800000 */
.L_x_10948:
        /* <DEDUP_REMOVED lines=8> */
[----:B------:R-:W-:Y:S02]  /*14b40*/  VIADD R10, R6, 0x40 ;  /* 0x00000040060a7836 */ /* 0x000fe40000000000 */
[----:B0-----:R-:W-:-:S08]  /*14b50*/  IMAD.MOV.U32 R2, RZ, RZ, R14 ;  /* 0x000000ffff027224 */ /* 0x001fd000078e000e */
[----:B------:R-:W-:Y:S05]  /*14b60*/  WARPSYNC.COLLECTIVE R15, `(.L_x_10949) ;  /* 0x000000000f087348 */ /* 0x000fea0003c00000 */
[----:B------:R0:W1:Y:S02]  /*14b70*/  SHFL.IDX P6, R14, R13, R12, R11 ;  /* 0x0000000c0d0e7389 */ /* 0x00006400000c000b */
[----:B01----:R-:W-:Y:S01]  /*14b80*/  ENDCOLLECTIVE ;  /* 0x000000000000791b */ /* 0x003fe20003800000 */
.L_x_10949:
[----:B------:R-:W-:Y:S02]  /*14b90*/  IMAD.MOV.U32 R13, RZ, RZ, R4 ;  /* 0x000000ffff0d7224 */ /* 0x000fe400078e0004 */
[----:B------:R-:W-:Y:S01]  /*14ba0*/  IMAD.MOV.U32 R12, RZ, RZ, 0x2 ;  /* 0x00000002ff0c7424 */ /* 0x000fe200078e00ff */
[----:B------:R-:W-:-:S05]  /*14bb0*/  @!P4 LEA R14, P3, R20, R14, 0x1 ;  /* 0x0000000e140ec211 */ /* 0x000fca00078608ff */
[----:B------:R-:W-:Y:S02]  /*14bc0*/  @!P4 IMAD.X R9, RZ, RZ, R2, P3 ;  /* 0x000000ffff09c224 */ /* 0x000fe400018e0602 */
[----:B------:R-:W-:-:S07]  /*14bd0*/  @!P4 IMAD.MOV.U32 R2, RZ, RZ, R14 ;  /* 0x000000ffff02c224 */ /* 0x000fce00078e000e */
[----:B------:R-:W-:Y:S05]  /*14be0*/  WARPSYNC.COLLECTIVE R15, `(.L_x_10950) ;  /* 0x000000000f087348 */ /* 0x000fea0003c00000 */
[----:B------:R0:W1:Y:S02]  /*14bf0*/  SHFL.IDX P6, R14, R13, R12, R11 ;  /* 0x0000000c0d0e7389 */ /* 0x00006400000c000b */
[----:B01----:R-:W-:Y:S01]  /*14c00*/  ENDCOLLECTIVE ;  /* 0x000000000000791b */ /* 0x003fe20003800000 */
.L_x_10950:
[----:B------:R-:W-:-:S05]  /*14c10*/  @!P4 IMAD.MOV.U32 R3, RZ, RZ, R9 ;  /* 0x000000ffff03c224 */ /* 0x000fca00078e0009 */
[----:B------:R-:W-:Y:S01]  /*14c20*/  @!PT LDS RZ, [RZ] ;  /* 0x00000000fffff984 */ /* 0x000fe20000000800 */
[----:B------:R-:W-:Y:S01]  /*14c30*/  @!PT LDS RZ, [RZ] ;  /* 0x00000000fffff984 */ /* 0x000fe20000000800 */
[----:B------:R-:W-:Y:S01]  /*14c40*/  @!PT LDS RZ, [RZ] ;  /* 0x00000000fffff984 */ /* 0x000fe20000000800 */
[----:B------:R-:W-:Y:S04]  /*14c50*/  @!P4 LDGSTS.E.BYPASS.LTC128B.128 [R26+0xcc00], desc[UR48][R2.64], !P0 ;  /* 0x0cc00000021acfae */ /* 0x000fe8000c101d70 */
[----:B------:R-:W-:Y:S01]  /*14c60*/  @!P4 LDGSTS.E.BYPASS.LTC128B.128 [R26+0xfc00], desc[UR48][R2.64+0x40], !P1 ;  /* 0x0fc00040021acfae */ /* 0x000fe2000c901d70 */
[----:B------:R-:W-:-:S03]  /*14c70*/  IMAD.MOV.U32 R13, RZ, RZ, R0 ;  /* 0x000000ffff0d7224 */ /* 0x000fc600078e0000 */
[----:B------:R0:W-:Y:S01]  /*14c80*/  @!P4 LDGSTS.E.BYPASS.LTC128B.128 [R26+0x12c00], desc[UR48][R2.64+0x80], !P2 ;  /* 0x12c00080021acfae */ /* 0x0001e2000d101d70 */
[----:B------:R-:W-:Y:S01]  /*14c90*/  ISETP.GE.AND P4, PT, R10, R5, PT ;  /* 0x000000050a00720c */ /* 0x000fe20003f86270 */
[----:B0-----:R-:W-:-:S12]  /*14ca0*/  IMAD.MOV.U32 R2, RZ, RZ, R14 ;  /* 0x000000ffff027224 */ /* 0x001fd800078e000e */
[----:B------:R-:W-:Y:S05]  /*14cb0*/  WARPSYNC.COLLECTIVE R15, `(.L_x_10951) ;  /* 0x000000000f087348 */ /* 0x000fea0003c00000 */
[----:B------:R0:W1:Y:S02]  /*14cc0*/  SHFL.IDX P6, R14, R13, R12, R11 ;  /* 0x0000000c0d0e7389 */ /* 0x00006400000c000b */
[----:B01----:R-:W-:Y:S01]  /*14cd0*/  ENDCOLLECTIVE ;  /* 0x000000000000791b */ /* 0x003fe20003800000 */
.L_x_10951:
        /* <DEDUP_REMOVED lines=8> */
.L_x_10952:
[----:B------:R-:W-:-:S05]  /*14d60*/  @!P4 IMAD.MOV.U32 R3, RZ, RZ, R9 ;  /* 0x000000ffff03c224 */ /* 0x000fca00078e0009 */
[----:B------:R-:W-:Y:S01]  /*14d70*/  @!PT LDS RZ, [RZ] ;  /* 0x00000000fffff984 */ /* 0x000fe20000000800 */
[----:B------:R-:W-:Y:S01]  /*14d80*/  @!PT LDS RZ, [RZ] ;  /* 0x00000000fffff984 */ /* 0x000fe20000000800 */
[----:B------:R-:W-:Y:S01]  /*14d90*/  @!PT LDS RZ, [RZ] ;  /* 0x00000000fffff984 */ /* 0x000fe20000000800 */
[----:B------:R0:W-:Y:S04]  /*14da0*/  @!P4 LDGSTS.E.BYPASS.LTC128B.128 [R26+0xd400], desc[UR48][R2.64], !P0 ;  /* 0x0d400000021acfae */ /* 0x0001e8000c101d70 */
[----:B------:R0:W-:Y:S01]  /*14db0*/  @!P4 LDGSTS.E.BYPASS.LTC128B.128 [R26+0x10400], desc[UR48][R2.64+0x40], !P1 ;  /* 0x10400040021acfae */ /* 0x0001e2000c901d70 */
[----:B------:R-:W-:-:S03]  /*14dc0*/  IMAD.MOV.U32 R13, RZ, RZ, R0 ;  /* 0x000000ffff0d7224 */ /* 0x000fc600078e0000 */
[----:B------:R0:W-:Y:S01]  /*14dd0*/  @!P4 LDGSTS.E.BYPASS.LTC128B.128 [R26+0x13400], desc[UR48][R2.64+0x80], !P2 ;  /* 0x13400080021acfae */ /* 0x0001e2000d101d70 */
[----:B------:R-:W-:-:S05]  /*14de0*/  VIADD R0, R6, 0x60 ;  /* 0x0000006006007836 */ /* 0x000fca0000000000 */
[----:B------:R-:W-:Y:S01]  /*14df0*/  ISETP.GE.AND P4, PT, R0, R5, PT ;  /* 0x000000050000720c */ /* 0x000fe20003f86270 */
[----:B------:R-:W-:Y:S02]  /*14e00*/  VIADD R0, R6, 0x80 ;  /* 0x0000008006007836 */ /* 0x000fe40000000000 */
[----:B------:R-:W-:-:S10]  /*14e10*/  IMAD.MOV.U32 R4, RZ, RZ, R14 ;  /* 0x000000ffff047224 */ /* 0x000fd400078e000e */
[----:B0-----:R-:W-:Y:S05]  /*14e20*/  WARPSYNC.COLLECTIVE R15, `(.L_x_10953) ;  /* 0x000000000f087348 */ /* 0x001fea0003c00000 */
[----:B------:R1:W2:Y:S02]  /*14e30*/  SHFL.IDX P6, R14, R13, R12, R11 ;  /* 0x0000000c0d0e7389 */ /* 0x0002a400000c000b */
[----:B012---:R-:W-:Y:S01]  /*14e40*/  ENDCOLLECTIVE ;  /* 0x000000000000791b */ /* 0x007fe20003800000 */
.L_x_10953:
[----:B------:R-:W-:Y:S02]  /*14e50*/  IMAD.MOV.U32 R13, RZ, RZ, R7 ;  /* 0x000000ffff0d7224 */ /* 0x000fe400078e0007 */
[----:B------:R-:W-:Y:S01]  /*14e60*/  IMAD.MOV.U32 R12, RZ, RZ, RZ ;  /* 0x000000ffff0c7224 */ /* 0x000fe200078e00ff */
[----:B------:R-:W-:-:S05]  /*14e70*/  @!P4 LEA R14, P3, R20, R14, 0x1 ;  /* 0x0000000e140ec211 */ /* 0x000fca00078608ff */
[----:B------:R-:W-:-:S08]  /*14e80*/  @!P4 IMAD.MOV.U32 R2, RZ, RZ, R14 ;  /* 0x000000ffff02c224 */ /* 0x000fd000078e000e */
[----:B------:R-:W-:Y:S05]  /*14e90*/  WARPSYNC.COLLECTIVE R15, `(.L_x_10954) ;  /* 0x000000000f087348 */ /* 0x000fea0003c00000 */
[----:B------:R0:W1:Y:S02]  /*14ea0*/  SHFL.IDX P6, R14, R13, R12, R11 ;  /* 0x0000000c0d0e7389 */ /* 0x00006400000c000b */
[----:B01----:R-:W-:Y:S01]  /*14eb0*/  ENDCOLLECTIVE ;  /* 0x000000000000791b */ /* 0x003fe20003800000 */
.L_x_10954:
[----:B------:R-:W-:-:S04]  /*14ec0*/  @!P4 IMAD.X R9, RZ, RZ, R4, P3 ;  /* 0x000000ffff09c224 */ /* 0x000fc800018e0604 */
[----:B------:R-:W-:-:S05]  /*14ed0*/  @!P4 IMAD.MOV.U32 R3, RZ, RZ, R9 ;  /* 0x000000ffff03c224 */ /* 0x000fca00078e0009 */
[----:B------:R-:W-:Y:S01]  /*14ee0*/  @!PT LDS RZ, [RZ] ;  /* 0x00000000fffff984 */ /* 0x000fe20000000800 */
[----:B------:R-:W-:Y:S01]  /*14ef0*/  @!PT LDS RZ, [RZ] ;  /* 0x00000000fffff984 */ /* 0x000fe20000000800 */
[----:B------:R-:W-:Y:S01]  /*14f00*/  @!PT LDS RZ, [RZ] ;  /* 0x00000000fffff984 */ /* 0x000fe20000000800 */
[----:B------:R0:W-:Y:S01]  /*14f10*/  @!P4 LDGSTS.E.BYPASS.LTC128B.128 [R26+0xdc00], desc[UR48][R2.64], !P0 ;  /* 0x0dc00000021acfae */ /* 0x0001e2000c101d70 */
[----:B------:R-:W-:-:S03]  /*14f20*/  IMAD.MOV.U32 R13, RZ, RZ, R8 ;  /* 0x000000ffff0d7224 */ /* 0x000fc600078e0008 */
[----:B------:R0:W-:Y:S04]  /*14f30*/  @!P4 LDGSTS.E.BYPASS.LTC128B.128 [R26+0x10c00], desc[UR48][R2.64+0x40], !P1 ;  /* 0x10c00040021acfae */ /* 0x0001e8000c901d70 */
[----:B------:R0:W-:Y:S01]  /*14f40*/  @!P4 LDGSTS.E.BYPASS.LTC128B.128 [R26+0x13c00], desc[UR48][R2.64+0x80], !P2 ;  /* 0x13c00080021acfae */ /* 0x0001e2000d101d70 */
[----:B------:R-:W-:Y:S01]  /*14f50*/  ISETP.GE.AND P4, PT, R0, R5, PT ;  /* 0x000000050000720c */ /* 0x000fe20003f86270 */
[----:B------:R-:W-:-:S12]  /*14f60*/  IMAD.MOV.U32 R0, RZ, RZ, R14 ;  /* 0x000000ffff007224 */ /* 0x000fd800078e000e */
[----:B0-----:R-:W-:Y:S05]  /*14f70*/  WARPSYNC.COLLECTIVE R15, `(.L_x_10955) ;  /* 0x000000000f087348 */ /* 0x001fea0003c00000 */
[----:B------:R1:W2:Y:S02]  /*14f80*/  SHFL.IDX P6, R14, R13, R12, R11 ;  /* 0x0000000c0d0e7389 */ /* 0x0002a400000c000b */
[----:B012---:R-:W-:Y:S01]  /*14f90*/  ENDCOLLECTIVE ;  /* 0x000000000000791b */ /* 0x007fe20003800000 */
.L_x_10955:
[----:B------:R-:W-:Y:S02]  /*14fa0*/  IMAD.MOV.U32 R13, RZ, RZ, R7 ;  /* 0x000000ffff0d7224 */ /* 0x000fe400078e0007 */
[----:B------:R-:W-:Y:S01]  /*14fb0*/  IMAD.MOV.U32 R12, RZ, RZ, 0x1 ;  /* 0x00000001ff0c7424 */ /* 0x000fe200078e00ff */
[----:B------:R-:W-:-:S05]  /*14fc0*/  @!P4 LEA R14, P3, R20, R14, 0x1 ;  /* 0x0000000e140ec211 */ /* 0x000fca00078608ff */
[----:B------:R-:W-:-:S08]  /*14fd0*/  @!P4 IMAD.MOV.U32 R2, RZ, RZ, R14 ;  /* 0x000000ffff02c224 */ /* 0x000fd000078e000e */
[----:B------:R-:W-:Y:S05]  /*14fe0*/  WARPSYNC.COLLECTIVE R15, `(.L_x_10956) ;  /* 0x000000000f087348 */ /* 0x000fea0003c00000 */
[----:B------:R0:W1:Y:S02]  /*14ff0*/  SHFL.IDX P6, R14, R13, R12, R11 ;  /* 0x0000000c0d0e7389 */ /* 0x00006400000c000b */
[----:B01----:R-:W-:Y:S01]  /*15000*/  ENDCOLLECTIVE ;  /* 0x000000000000791b */ /* 0x003fe20003800000 */
.L_x_10956:
        /* <DEDUP_REMOVED lines=13> */
.L_x_10957:
[----:B------:R-:W-:Y:S05]  /*150e0*/  BRA `(.L_x_10958) ;  /* 0xffffffc400587947 */ /* 0x000fea000383ffff */
.L_x_10856:
[----:B0-----:R0:W1:Y:S02]  /*150f0*/  SYNCS.PHASECHK.TRANS64.TRYWAIT P0, [R17+URZ+0x2d820], R2 ;  /* 0x02d82002110075a7 */ /* 0x001064000800017f */
[----:B-1----:R-:W-:Y:S05]  /*15100*/  @!P0 NANOSLEEP.SYNCS 0x989680 ;  /* 0x009896800000895d */ /* 0x002fea0003900000 */
[----:B------:R-:W1:Y:S02]  /*15110*/  @!P0 SYNCS.PHASECHK.TRANS64 P0, [R17+URZ+0x2d820], R2 ;  /* 0x02d82002110085a7 */ /* 0x000e64000800007f */
[----:B-1----:R-:W-:Y:S05]  /*15120*/  @!P0 BRA `(.L_x_10856) ;  /* 0xfffffffc00f08947 */ /* 0x002fea000383ffff */
[----:B------:R-:W-:Y:S05]  /*15130*/  BRA `(.L_x_10959) ;  /* 0xffffffc400b87947 */ /* 0x000fea000383ffff */
.L_x_10863:
[----:B0-----:R0:W1:Y:S02]  /*15140*/  SYNCS.PHASECHK.TRANS64.TRYWAIT P0, [R3+URZ+0x2d840], R2 ;  /* 0x02d84002030075a7 */ /* 0x001064000800017f */
[----:B-1----:R-:W-:Y:S05]  /*15150*/  @!P0 NANOSLEEP.SYNCS 0x989680 ;  /* 0x009896800000895d */ /* 0x002fea0003900000 */
[----:B------:R-:W1:Y:S02]  /*15160*/  @!P0 SYNCS.PHASECHK.TRANS64 P0, [R3+URZ+0x2d840], R2 ;  /* 0x02d84002030085a7 */ /* 0x000e64000800007f */
[----:B-1----:R-:W-:Y:S05]  /*15170*/  @!P0 BRA `(.L_x_10863) ;  /* 0xfffffffc00f08947 */ /* 0x002fea000383ffff */
[----:B------:R-:W-:Y:S05]  /*15180*/  BRA `(.L_x_10960) ;  /* 0xffffffc8006c7947 */ /* 0x000fea000383ffff */
.L_x_10870:
[----:B0-----:R0:W1:Y:S02]  /*15190*/  SYNCS.PHASECHK.TRANS64.TRYWAIT P0, [R2+URZ+0x60], R3 ;  /* 0x00006003020075a7 */ /* 0x001064000800017f */
[----:B-1----:R-:W-:Y:S05]  /*151a0*/  @!P0 NANOSLEEP.SYNCS 0x989680 ;  /* 0x009896800000895d */ /* 0x002fea0003900000 */
[----:B------:R-:W1:Y:S02]  /*151b0*/  @!P0 SYNCS.PHASECHK.TRANS64 P0, [R2+URZ+0x60], R3 ;  /* 0x00006003020085a7 */ /* 0x000e64000800007f */
[----:B-1----:R-:W-:Y:S05]  /*151c0*/  @!P0 BRA `(.L_x_10870) ;  /* 0xfffffffc00f08947 */ /* 0x002fea000383ffff */
[----:B------:R-:W-:Y:S05]  /*151d0*/  BRA `(.L_x_10961) ;  /* 0xffffffcc00647947 */ /* 0x000fea000383ffff */
.L_x_10881:
[----:B0-----:R0:W1:Y:S02]  /*151e0*/  SYNCS.PHASECHK.TRANS64.TRYWAIT P0, [R3+URZ+0x2d840], R2 ;  /* 0x02d84002030075a7 */ /* 0x001064000800017f */
[----:B-1----:R-:W-:Y:S05]  /*151f0*/  @!P0 NANOSLEEP.SYNCS 0x989680 ;  /* 0x009896800000895d */ /* 0x002fea0003900000 */
[----:B------:R-:W1:Y:S02]  /*15200*/  @!P0 SYNCS.PHASECHK.TRANS64 P0, [R3+URZ+0x2d840], R2 ;  /* 0x02d84002030085a7 */ /* 0x000e64000800007f */
[----:B-1----:R-:W-:Y:S05]  /*15210*/  @!P0 BRA `(.L_x_10881) ;  /* 0xfffffffc00f08947 */ /* 0x002fea000383ffff */
[----:B------:R-:W-:Y:S05]  /*15220*/  BRA `(.L_x_10962) ;  /* 0xffffffd400187947 */ /* 0x000fea000383ffff */
.L_x_10888:
[----:B0-----:R0:W1:Y:S02]  /*15230*/  SYNCS.PHASECHK.TRANS64.TRYWAIT P0, [R12+URZ+0x60], R3 ;  /* 0x000060030c0075a7 */ /* 0x001064000800017f */
[----:B-1----:R-:W-:Y:S05]  /*15240*/  @!P0 NANOSLEEP.SYNCS 0x989680 ;  /* 0x009896800000895d */ /* 0x002fea0003900000 */
[----:B------:R-:W1:Y:S02]  /*15250*/  @!P0 SYNCS.PHASECHK.TRANS64 P0, [R12+URZ+0x60], R3 ;  /* 0x000060030c0085a7 */ /* 0x000e64000800007f */
[----:B-1----:R-:W-:Y:S05]  /*15260*/  @!P0 BRA `(.L_x_10888) ;  /* 0xfffffffc00f08947 */ /* 0x002fea000383ffff */
[----:B------:R-:W-:Y:S05]  /*15270*/  BRA `(.L_x_10963) ;  /* 0xffffffd800107947 */ /* 0x000fea000383ffff */
.L_x_10898:
[----:B-1----:R1:W2:Y:S02]  /*15280*/  SYNCS.PHASECHK.TRANS64.TRYWAIT P0, [R2+URZ+0x2d840], R3 ;  /* 0x02d84003020075a7 */ /* 0x0022a4000800017f */
[----:B--2---:R-:W-:Y:S05]  /*15290*/  @!P0 NANOSLEEP.SYNCS 0x989680 ;  /* 0x009896800000895d */ /* 0x004fea0003900000 */
[----:B------:R-:W2:Y:S02]  /*152a0*/  @!P0 SYNCS.PHASECHK.TRANS64 P0, [R2+URZ+0x2d840], R3 ;  /* 0x02d84003020085a7 */ /* 0x000ea4000800007f */
[----:B--2---:R-:W-:Y:S05]  /*152b0*/  @!P0 BRA `(.L_x_10898) ;  /* 0xfffffffc00f08947 */ /* 0x004fea000383ffff */
[----:B------:R-:W-:Y:S05]  /*152c0*/  BRA `(.L_x_10964) ;  /* 0xffffffdc00887947 */ /* 0x000fea000383ffff */
.L_x_10905:
[----:B0-----:R0:W1:Y:S02]  /*152d0*/  SYNCS.PHASECHK.TRANS64.TRYWAIT P0, [R8+URZ+0x60], R2 ;  /* 0x00006002080075a7 */ /* 0x001064000800017f */
[----:B-1----:R-:W-:Y:S05]  /*152e0*/  @!P0 NANOSLEEP.SYNCS 0x989680 ;  /* 0x009896800000895d */ /* 0x002fea0003900000 */
[----:B------:R-:W1:Y:S02]  /*152f0*/  @!P0 SYNCS.PHASECHK.TRANS64 P0, [R8+URZ+0x60], R2 ;  /* 0x00006002080085a7 */ /* 0x000e64000800007f */
[----:B-1----:R-:W-:Y:S05]  /*15300*/  @!P0 BRA `(.L_x_10905) ;  /* 0xfffffffc00f08947 */ /* 0x002fea000383ffff */
[----:B------:R-:W-:Y:S05]  /*15310*/  BRA `(.L_x_10965) ;  /* 0xffffffe000907947 */ /* 0x000fea000383ffff */
.L_x_10917:
[----:B-1----:R1:W2:Y:S02]  /*15320*/  SYNCS.PHASECHK.TRANS64.TRYWAIT P0, [R3+URZ+0x2d860], R0 ;  /* 0x02d86000030075a7 */ /* 0x0022a4000800017f */
[----:B--2---:R-:W-:Y:S05]  /*15330*/  @!P0 NANOSLEEP.SYNCS 0x989680 ;  /* 0x009896800000895d */ /* 0x004fea0003900000 */
[----:B------:R-:W2:Y:S02]  /*15340*/  @!P0 SYNCS.PHASECHK.TRANS64 P0, [R3+URZ+0x2d860], R0 ;  /* 0x02d86000030085a7 */ /* 0x000ea4000800007f */
[----:B--2---:R-:W-:Y:S05]  /*15350*/  @!P0 BRA `(.L_x_10917) ;  /* 0xfffffffc00f08947 */ /* 0x004fea000383ffff */
[----:B------:R-:W-:Y:S05]  /*15360*/  BRA `(.L_x_10966) ;  /* 0xffffffe400f87947 */ /* 0x000fea000383ffff */
.L_x_10925:
        /* <DEDUP_REMOVED lines=8> */
.L_x_10968:
[----:B------:R-:W-:Y:S05]  /*153f0*/  BSYNC B0 ;  /* 0x0000000000007941 */ /* 0x000fea0003800000 */
.L_x_10967:
[----:B------:R-:W-:Y:S05]  /*15400*/  BRA `(.L_x_10969) ;  /* 0xffffffec00107947 */ /* 0x000fea000383ffff */
.L_x_10928:
[----:B-1----:R1:W2:Y:S02]  /*15410*/  SYNCS.PHASECHK.TRANS64.TRYWAIT P0, [R9+URZ+0x2d820], R0 ;  /* 0x02d82000090075a7 */ /* 0x0022a4000800017f */
[----:B--2---:R-:W-:Y:S05]  /*15420*/  @!P0 NANOSLEEP.SYNCS 0x989680 ;  /* 0x009896800000895d */ /* 0x004fea0003900000 */
[----:B------:R-:W2:Y:S02]  /*15430*/  @!P0 SYNCS.PHASECHK.TRANS64 P0, [R9+URZ+0x2d820], R0 ;  /* 0x02d82000090085a7 */ /* 0x000ea4000800007f */
[----:B--2---:R-:W-:Y:S05]  /*15440*/  @!P0 BRA `(.L_x_10928) ;  /* 0xfffffffc00f08947 */ /* 0x004fea000383ffff */
[----:B------:R-:W-:Y:S05]  /*15450*/  BRA `(.L_x_10970) ;  /* 0xffffffec00547947 */ /* 0x000fea000383ffff */
.L_x_10929:
        /* <DEDUP_REMOVED lines=11> */
.L_x_10972:
[----:B------:R-:W-:Y:S05]  /*15510*/  BSYNC B0 ;  /* 0x0000000000007941 */ /* 0x000fea0003800000 */
.L_x_10971:
[----:B------:R-:W-:Y:S05]  /*15520*/  BRA `(.L_x_10973) ;  /* 0xffffffec003c7947 */ /* 0x000fea000383ffff */
.L_x_10932:
[----:B------:R-:W-:Y:S01]  /*15530*/  BSSY B1, `(.L_x_10974) ;  /* 0x0000006000017945 */ /* 0x000fe20003800000 */
[----:B------:R-:W-:-:S07]  /*15540*/  IMAD.MOV.U32 R15, RZ, RZ, -0x1 ;  /* 0xffffffffff0f7424 */ /* 0x000fce00078e00ff */
[----:B01----:R-:W-:Y:S05]  /*15550*/  WARPSYNC.COLLECTIVE R15, `(.L_x_10975) ;  /* 0x000000000f0c7348 */ /* 0x003fea0003c00000 */
[----:B------:R-:W-:Y:S02]  /*15560*/  ELECT P6, UR62, PT ;  /* 0x00000000003e782f */ /* 0x000fe400038c0000 */
[----:B------:R-:W-:Y:S01]  /*15570*/  MOV R14, UR62 ;  /* 0x0000003e000e7c02 */ /* 0x000fe20008000f00 */
[----:B01----:R-:W-:Y:S10]  /*15580*/  ENDCOLLECTIVE ;  /* 0x000000000000791b */ /* 0x003ff40003800000 */
.L_x_10975:
[----:B------:R-:W-:Y:S05]  /*15590*/  BSYNC B1 ;  /* 0x0000000000017941 */ /* 0x000fea0003800000 */
.L_x_10974:
[----:B------:R-:W-:Y:S05]  /*155a0*/  BRA `(.L_x_10976) ;  /* 0xffffffec00347947 */ /* 0x000fea000383ffff */
.L_x_10934:
[----:B-1----:R1:W2:Y:S02]  /*155b0*/  SYNCS.PHASECHK.TRANS64.TRYWAIT P0, [R7+URZ], R2 ;  /* 0x00000002070075a7 */ /* 0x0022a4000800017f */
[----:B--2---:R-:W-:Y:S05]  /*155c0*/  @!P0 NANOSLEEP.SYNCS 0x989680 ;  /* 0x009896800000895d */ /* 0x004fea0003900000 */
[----:B------:R-:W2:Y:S02]  /*155d0*/  @!P0 SYNCS.PHASECHK.TRANS64 P0, [R7+URZ], R2 ;  /* 0x00000002070085a7 */ /* 0x000ea4000800007f */
[----:B--2---:R-:W-:Y:S05]  /*155e0*/  @!P0 BRA `(.L_x_10934) ;  /* 0xfffffffc00f08947 */ /* 0x004fea000383ffff */
[----:B------:R-:W-:Y:S05]  /*155f0*/  BRA `(.L_x_10977) ;  /* 0xffffffec00687947 */ /* 0x000fea000383ffff */
.L_x_10935:
[----:B--2---:R2:W3:Y:S02]  /*15600*/  SYNCS.PHASECHK.TRANS64.TRYWAIT P0, [R3+URZ], R0 ;  /* 0x00000000030075a7 */ /* 0x0044e4000800017f */
[----:B---3--:R-:W-:Y:S05]  /*15610*/  @!P0 NANOSLEEP.SYNCS 0x989680 ;  /* 0x009896800000895d */ /* 0x008fea0003900000 */
[----:B------:R-:W3:Y:S02]  /*15620*/  @!P0 SYNCS.PHASECHK.TRANS64 P0, [R3+URZ], R0 ;  /* 0x00000000030085a7 */ /* 0x000ee4000800007f */
[----:B---3--:R-:W-:Y:S05]  /*15630*/  @!P0 BRA `(.L_x_10935) ;  /* 0xfffffffc00f08947 */ /* 0x008fea000383ffff */
[----:B------:R-:W-:Y:S05]  /*15640*/  BRA `(.L_x_10978) ;  /* 0xffffffec005c7947 */ /* 0x000fea000383ffff */
.L_x_10937:
[----:B--2---:R2:W3:Y:S02]  /*15650*/  SYNCS.PHASECHK.TRANS64.TRYWAIT P0, [R5+URZ], R2 ;  /* 0x00000002050075a7 */ /* 0x0044e4000800017f */
[----:B---3--:R-:W-:Y:S05]  /*15660*/  @!P0 NANOSLEEP.SYNCS 0x989680 ;  /* 0x009896800000895d */ /* 0x008fea0003900000 */
[----:B------:R-:W3:Y:S02]  /*15670*/  @!P0 SYNCS.PHASECHK.TRANS64 P0, [R5+URZ], R2 ;  /* 0x00000002050085a7 */ /* 0x000ee4000800007f */
[----:B---3--:R-:W-:Y:S05]  /*15680*/  @!P0 BRA `(.L_x_10937) ;  /* 0xfffffffc00f08947 */ /* 0x008fea000383ffff */
[----:B------:R-:W-:Y:S05]  /*15690*/  BRA `(.L_x_10979) ;  /* 0xffffffec00607947 */ /* 0x000fea000383ffff */
.L_x_10980:
        /* <DEDUP_REMOVED lines=14> */
.L_x_15326:


//--------------------- .text._ZN7cutlass13device_kernelIN5flash11enable_sm90INS1_16FlashAttnFwdSm90INS1_25CollectiveMainloopFwdSm90ILi2EN4cute5tupleIJNS5_1CILi1EEES8_S8_EEENS6_IJNS7_ILi192EEENS7_ILi128EEENS7_ILi96EEEEEELi96ENS_6half_tEfNS_4arch4Sm90ELb0ELb1ELb0ELb1ELb0ELb0ELb0ELb0ELb1ELb1ELb0ELb0EEENS1_21CollectiveEpilogueFwdINS6_IJSA_SC_SB_EEES9_SE_SG_Li384ELb1ELb1ELb0ELb0EEENS1_36VarlenDynamicPersistentTileSchedulerILi192ELi128ELi384ELi128ELb0ELb1ELb1ELb1ELb0ELb1EEEEEEEEEvNT_6ParamsE --------------------------
	.section	.text._ZN7cutlass13device_kernelIN5flash11enable_sm90INS1_16FlashAttnFwdSm90INS1_25CollectiveMainloopFwdSm90ILi2EN4cute5tupleIJNS5_1CILi1EEES8_S8_EEENS6_IJNS7_ILi192EEENS7_ILi128EEENS7_ILi96EEEEEELi96ENS_6half_tEfNS_4arch4Sm90ELb0ELb1ELb0ELb1ELb0ELb0ELb0ELb0ELb1ELb1ELb0ELb0EEENS1_21CollectiveEpilogueFwdINS6_IJSA_SC_SB_EEES9_SE_SG_Li384ELb1ELb1ELb0ELb0EEENS1_36VarlenDynamicPersistentTileSchedulerILi192ELi128ELi384ELi128ELb0ELb1ELb1ELb1ELb0ELb1EEEEEEEEEvNT_6ParamsE,"ax",@progbits
	.align	128
.text._ZN7cutlass13device_kernelIN5flash11enable_sm90INS1_16FlashAttnFwdSm90INS1_25CollectiveMainloopFwdSm90ILi2EN4cute5tupleIJNS5_1CILi1EEES8_S8_EEENS6_IJNS7_ILi192EEENS7_ILi128EEENS7_ILi96EEEEEELi96ENS_6half_tEfNS_4arch4Sm90ELb0ELb1ELb0ELb1ELb0ELb0ELb0ELb0ELb1ELb1ELb0ELb0EEENS1_21CollectiveEpilogueFwdINS6_IJSA_SC_SB_EEES9_SE_SG_Li384ELb1ELb1ELb0ELb0EEENS1_36VarlenDynamicPersistentTileSchedulerILi192ELi128ELi384ELi128ELb0ELb1ELb1ELb1ELb0ELb1EEEEEEEEEvNT_6ParamsE:
        .type           _ZN7cutlass13device_kernelIN5flash11enable_sm90INS1_16FlashAttnFwdSm90INS1_25CollectiveMainloopFwdSm90ILi2EN4cute5tupleIJNS5_1CILi1EEES8_S8_EEENS6_IJNS7_ILi192EEENS7_ILi128EEENS7_ILi96EEEEEELi96ENS_6half_tEfNS_4arch4Sm90ELb0ELb1ELb0ELb1ELb0ELb0ELb0ELb0ELb1ELb1ELb0ELb0EEENS1_21CollectiveEpilogueFwdINS6_IJSA_SC_SB_EEES9_SE_SG_Li384ELb1ELb1ELb0ELb0EEENS1_36VarlenDynamicPersistentTileSchedulerILi192ELi128ELi384ELi128ELb0ELb1ELb1ELb1ELb0ELb1EEEEEEEEEvNT_6ParamsE,@function
        .size           _ZN7cutlass13device_kernelIN5flash11enable_sm90INS1_16FlashAttnFwdSm90INS1_25CollectiveMainloopFwdSm90ILi2EN4cute5tupleIJNS5_1CILi1EEES8_S8_EEENS6_IJNS7_ILi192EEENS7_ILi128EEENS7_ILi96EEEEEELi96ENS_6half_tEfNS_4arch4Sm90ELb0ELb1ELb0ELb1ELb0ELb0ELb0ELb0ELb1ELb1ELb0ELb0EEENS1_21CollectiveEpilogueFwdINS6_IJSA_SC_SB_EEES9_SE_SG_Li384ELb1ELb1ELb0ELb0EEENS1_36VarlenDynamicPersistentTileSchedulerILi192ELi128ELi384ELi128ELb0ELb1ELb1ELb1ELb0ELb1EEEEEEEEEvNT_6ParamsE,(.L_x_15327 - _ZN7cutlass13device_kernelIN5flash11enable_sm90INS1_16FlashAttnFwdSm90INS1_25CollectiveMainloopFwdSm90ILi2EN4cute5tupleIJNS5_1CILi1EEES8_S8_EEENS6_IJNS7_ILi192EEENS7_ILi128EEENS7_ILi96EEEEEELi96ENS_6half_tEfNS_4arch4Sm90ELb0ELb1ELb0ELb1ELb0ELb0ELb0ELb0ELb1ELb1ELb0ELb0EEENS1_21CollectiveEpilogueFwdINS6_IJSA_SC_SB_EEES9_SE_SG_Li384ELb1ELb1ELb0ELb0EEENS1_36VarlenDynamicPersistentTileSchedulerILi192ELi128ELi384ELi128ELb0ELb1ELb1ELb1ELb0ELb1EEEEEEEEEvNT_6ParamsE)
        .other          _ZN7cutlass13device_kernelIN5flash11enable_sm90INS1_16FlashAttnFwdSm90INS1_25CollectiveMainloopFwdSm90ILi2EN4cute5tupleIJNS5_1CILi1EEES8_S8_EEENS6_IJNS7_ILi192EEENS7_ILi128EEENS7_ILi96EEEEEELi96ENS_6half_tEfNS_4arch4Sm90ELb0ELb1ELb0ELb1ELb0ELb0ELb0ELb0ELb1ELb1ELb0ELb0EEENS1_21CollectiveEpilogueFwdINS6_IJSA_SC_SB_EEES9_SE_SG_Li384ELb1ELb1ELb0ELb0EEENS1_36VarlenDynamicPersistentTileSchedulerILi192ELi128ELi384ELi128ELb0ELb1ELb1ELb1ELb0ELb1EEEEEEEEEvNT_6ParamsE,@"STO_CUDA_ENTRY STV_DEFAULT"
_ZN7cutlass13device_kernelIN5flash11enable_sm90INS1_16FlashAttnFwdSm90INS1_25CollectiveMainloopFwdSm90ILi2EN4cute5tupleIJNS5_1CILi1EEES8_S8_EEENS6_IJNS7_ILi192EEENS7_ILi128EEENS7_ILi96EEEEEELi96ENS_6half_tEfNS_4arch4Sm90ELb0ELb1ELb0ELb1ELb0ELb0ELb0ELb0ELb1ELb1ELb0ELb0EEENS1_21CollectiveEpilogueFwdINS6_IJSA_SC_SB_EEES9_SE_SG_Li384ELb1ELb1ELb0ELb0EEENS1_36VarlenDynamicPersistentTileSchedulerILi192ELi128ELi384ELi128ELb0ELb1ELb1ELb1ELb0ELb1EEEEEEEEEvNT_6ParamsE:
        /* <DEDUP_REMOVED lines=18> */
.L_x_10982:
[----:B------:R-:W-:Y:S05]  /*0120*/  BSYNC B0 ;  /* 0x0000000000007941 */ /* 0x000fea0003800000 */
.L_x_10981:
        /* <DEDUP_REMOVED lines=41> */
.L_x_10983:
        /* <DEDUP_REMOVED lines=22> */
.L_x_10984:
        /* <DEDUP_REMOVED lines=18> */
.L_x_10985:
        /* <DEDUP_REMOVED lines=22> */
.L_x_10986:
        /* <DEDUP_REMOVED lines=22> */
.L_x_10987:
[----:B------:R-:W-:Y:S01]  /*0900*/  PLOP3.LUT P0, PT, PT, PT, UP0, 0x80, 0x0 ;  /* 0x000000000000781c */ /* 0x000fe20003f0f008 */
[----:B------:R-:W-:Y:S01]  /*0910*/  UMOV UR36, 0x1 ;  /* 0x0000000100247882 */ /* 0x000fe20000000000 */
[----:B------:R-:W-:Y:S01]  /*0920*/  NOP ;  /* 0x0000000000007918 */ /* 0x000fe20000000000 */
[----:B------:R-:W-:Y:S01]  /*0930*/  USEL UR36, UR36, 0x2, !UP0 ;  /* 0x0000000224247887 */ /* 0x000fe2000c000000 */
[----:B------:R-:W-:Y:S01]  /*0940*/  ULDC.64 UR50, c[0x0][0x208] ;  /* 0x0000820000327ab9 */ /* 0x000fe20000000a00 */
[----:B012-4-:R-:W-:Y:S08]  /*0950*/  BAR.SYNC.DEFER_BLOCKING 0x0 ;  /* 0x0000000000007b1d */ /* 0x017ff00000010000 */
[----:B------:R-:W-:Y:S05]  /*0960*/  @!P0 BRA `(.L_x_10988) ;  /* 0x000000f000b88947 */ /* 0x000fea0003800000 */
.L_x_10989:
        /* <DEDUP_REMOVED lines=18> */
[----:B------:R-:W-:Y:S01]  /*0a90*/  VIADD R148, R2, 0xffffff80 ;  /* 0xffffff8002947836 */ /* 0x000fe20000000000 */
[----:B------:R-:W-:Y:S01]  /*0aa0*/  R2UR UR5, R9 ;  /* 0x00000000090572ca */ /* 0x000fe200000e0000 */
[----:B------:R-:W-:Y:S01]  /*0ab0*/  IMAD.MOV.U32 R18, RZ, RZ, 0x40 ;  /* 0x00000040ff127424 */ /* 0x000fe200078e00ff */
[----:B------:R-:W-:Y:S01]  /*0ac0*/  R2UR UR7, R10 ;  /* 0x000000000a0772ca */ /* 0x000fe200000e0000 */
[----:B------:R-:W-:Y:S01]  /*0ad0*/  ULOP3.LUT UR48, UR36, 0x1, URZ, 0xfc, !UPT ;  /* 0x0000000124307892 */ /* 0x000fe2000f8efc3f */
[----:B------:R-:W-:Y:S01]  /*0ae0*/  SHF.R.S32.HI R3, RZ, 0x1f, R148 ;  /* 0x0000001fff037819 */ /* 0x000fe20000011494 */
[----:B------:R-:W-:Y:S01]  /*0af0*/  UMOV UR47, URZ ;  /* 0x0000003f002f7c82 */ /* 0x000fe20008000000 */
[----:B------:R-:W-:Y:S01]  /*0b00*/  R2UR UR6, R11 ;  /* 0x000000000b0672ca */ /* 0x000fe200000e0000 */
[----:B------:R-:W-:Y:S01]  /*0b10*/  UMOV UR49, URZ ;  /* 0x0000003f00317c82 */ /* 0x000fe20008000000 */
[CC--:B------:R-:W-:Y:S01]  /*0b20*/  LEA.HI R143, R3.reuse, R148.reuse, RZ, 0x7 ;  /* 0x00000094038f7211 */ /* 0x0c0fe200078f38ff */
[----:B------:R-:W-:Y:S01]  /*0b30*/  UMOV UR46, URZ ;  /* 0x0000003f002e7c82 */ /* 0x000fe20008000000 */
[----:B------:R-:W-:-:S02]  /*0b40*/  LEA.HI R0, R3, R148, RZ, 0x4 ;  /* 0x0000009403007211 */ /* 0x000fc400078f20ff */
[----:B------:R-:W-:Y:S02]  /*0b50*/  LOP3.LUT R7, R143, 0xffffff80, RZ, 0xc0, !PT ;  /* 0xffffff808f077812 */ /* 0x000fe400078ec0ff */
[----:B------:R-:W-:Y:S02]  /*0b60*/  LOP3.LUT R5, R0, 0xfffffff0, RZ, 0xc0, !PT ;  /* 0xfffffff000057812 */ /* 0x000fe400078ec0ff */
[----:B------:R-:W-:Y:S01]  /*0b70*/  LEA.HI R4, R3, R148, RZ, 0x5 ;  /* 0x0000009403047211 */ /* 0x000fe200078f28ff */
[C---:B------:R-:W-:Y:S01]  /*0b80*/  IMAD.IADD R142, R148.reuse, 0x1, -R7 ;  /* 0x00000001948e7824 */ /* 0x040fe200078e0a07 */
[----:B------:R-:W-:Y:S01]  /*0b90*/  SHF.R.S32.HI R7, RZ, 0x4, R0 ;  /* 0x00000004ff077819 */ /* 0x000fe20000011400 */
[----:B------:R-:W-:Y:S01]  /*0ba0*/  IMAD.IADD R5, R148, 0x1, -R5 ;  /* 0x0000000194057824 */ /* 0x000fe200078e0a05 */
[----:B------:R-:W-:Y:S02]  /*0bb0*/  SHF.R.S32.HI R6, RZ, 0x5, R4 ;  /* 0x00000005ff067819 */ /* 0x000fe40000011404 */
[----:B------:R-:W-:-:S02]  /*0bc0*/  LEA.HI R2, R0, R7, RZ, 0x1 ;  /* 0x0000000700027211 */ /* 0x000fc400078f08ff */
[--C-:B------:R-:W-:Y:S01]  /*0bd0*/  SHF.R.S32.HI R0, RZ, 0x1f, R5.reuse ;  /* 0x0000001fff007819 */ /* 0x100fe20000011405 */
[----:B------:R-:W-:Y:S01]  /*0be0*/  IMAD R12, R6, 0x10, R5 ;  /* 0x00000010060c7824 */ /* 0x000fe200078e0205 */
[----:B------:R-:W-:Y:S02]  /*0bf0*/  LOP3.LUT R2, R2, 0x1ffffffe, RZ, 0xc0, !PT ;  /* 0x1ffffffe02027812 */ /* 0x000fe400078ec0ff */
[----:B------:R-:W-:Y:S02]  /*0c00*/  LEA.HI R0, R0, R5, RZ, 0x3 ;  /* 0x0000000500007211 */ /* 0x000fe400078f18ff */
[----:B------:R-:W-:Y:S01]  /*0c10*/  SHF.R.S32.HI R143, RZ, 0x7, R143 ;  /* 0x00000007ff8f7819 */ /* 0x000fe2000001148f */
[----:B------:R-:W-:Y:S01]  /*0c20*/  IMAD.IADD R2, R7, 0x1, -R2 ;  /* 0x0000000107027824 */ /* 0x000fe200078e0a02 */
[----:B------:R-:W-:Y:S01]  /*0c30*/  LEA.HI R141, R3, R148, RZ, 0x2 ;  /* 0x00000094038d7211 */ /* 0x000fe200078f10ff */
[C---:B------:R-:W-:Y:S01]  /*0c40*/  IMAD.SHL.U32 R4, R0.reuse, 0x40, RZ ;  /* 0x0000004000047824 */ /* 0x040fe200078e00ff */
[----:B------:R-:W-:Y:S01]  /*0c50*/  LOP3.LUT R0, R0, 0xfffffff8, RZ, 0xc0, !PT ;  /* 0xfffffff800007812 */ /* 0x000fe200078ec0ff */
[----:B------:R-:W-:Y:S01]  /*0c60*/  IMAD.SHL.U32 R3, R2, 0x8, RZ ;  /* 0x0000000802037824 */ /* 0x000fe200078e00ff */
[----:B------:R-:W-:-:S02]  /*0c70*/  SHF.R.S32.HI R9, RZ, 0x1f, R142 ;  /* 0x0000001fff097819 */ /* 0x000fc4000001148e */
[----:B------:R-:W-:Y:S01]  /*0c80*/  LOP3.LUT R4, R4, 0x7ffffe00, RZ, 0xc0, !PT ;  /* 0x7ffffe0004047812 */ /* 0x000fe200078ec0ff */
[----:B------:R-:W-:Y:S01]  /*0c90*/  IMAD.IADD R0, R5, 0x1, -R0 ;  /* 0x0000000105007824 */ /* 0x000fe200078e0a00 */
[-C--:B------:R-:W-:Y:S01]  /*0ca0*/  LEA.HI R8, R9, R142.reuse, RZ, 0x2 ;  /* 0x0000008e09087211 */ /* 0x080fe200078f10ff */
[----:B------:R-:W-:Y:S01]  /*0cb0*/  IMAD.HI R5, R143, 0x55555556, RZ ;  /* 0x555555568f057827 */ /* 0x000fe200078e02ff */
[----:B------:R-:W-:Y:S02]  /*0cc0*/  LEA.HI R9, R9, R142, RZ, 0x5 ;  /* 0x0000008e09097211 */ /* 0x000fe400078f28ff */
[----:B------:R-:W-:Y:S01]  /*0cd0*/  SHF.R.S32.HI R10, RZ, 0x2, R8 ;  /* 0x00000002ff0a7819 */ /* 0x000fe20000011408 */
[----:B------:R-:W-:Y:S01]  /*0ce0*/  IMAD R6, R6, 0x400, R4 ;  /* 0x0000040006067824 */ /* 0x000fe200078e0204 */
[----:B------:R-:W-:Y:S01]  /*0cf0*/  SHF.R.S32.HI R11, RZ, 0x1f, R8 ;  /* 0x0000001fff0b7819 */ /* 0x000fe20000011408 */
[----:B------:R-:W-:Y:S01]  /*0d00*/  IMAD.SHL.U32 R4, R0, 0x40, RZ ;  /* 0x0000004000047824 */ /* 0x000fe200078e00ff */
[----:B------:R-:W-:Y:S01]  /*0d10*/  LEA.HI R2, R5, R5, RZ, 0x1 ;  /* 0x0000000505027211 */ /* 0x000fe200078f08ff */
[----:B------:R-:W-:Y:S01]  /*0d20*/  IMAD.U32 R145, R12, 0x20, R3 ;  /* 0x000000200c917824 */ /* 0x000fe200078e0003 */
[----:B------:R-:W-:-:S02]  /*0d30*/  LOP3.LUT R5, R141, 0xfffffffc, RZ, 0xc0, !PT ;  /* 0xfffffffc8d057812 */ /* 0x000fc400078ec0ff */
[----:B------:R-:W-:Y:S01]  /*0d40*/  LOP3.LUT R4, R4, 0x1c0, RZ, 0xc0, !PT ;  /* 0x000001c004047812 */ /* 0x000fe200078ec0ff */
[----:B------:R-:W-:Y:S01]  /*0d50*/  IMAD R2, R2, -0x3, R143 ;  /* 0xfffffffd02027824 */ /* 0x000fe200078e028f */
[----:B------:R-:W-:Y:S01]  /*0d60*/  LEA.HI R11, R11, R10, RZ, 0x3 ;  /* 0x0000000a0b0b7211 */ /* 0x000fe200078f18ff */
[----:B------:R-:W-:Y:S01]  /*0d70*/  IMAD.IADD R140, R148, 0x1, -R5 ;  /* 0x00000001948c7824 */ /* 0x000fe200078e0a05 */
[----:B------:R-:W-:Y:S02]  /*0d80*/  LOP3.LUT R3, R4, 0x8, R3, 0xf8, !PT ;  /* 0x0000000804037812 */ /* 0x000fe400078ef803 */
[----:B------:R-:W-:Y:S01]  /*0d90*/  SHF.R.U32.HI R4, RZ, 0x3, R4 ;  /* 0x00000003ff047819 */ /* 0x000fe20000011604 */
[----:B------:R-:W-:Y:S01]  /*0da0*/  IMAD.SHL.U32 R137, R140, 0x8, RZ ;  /* 0x000000088c897824 */ /* 0x000fe200078e00ff */
[----:B------:R-:W-:Y:S02]  /*0db0*/  LOP3.LUT R11, R11, 0xfffffff8, RZ, 0xc0, !PT ;  /* 0xfffffff80b0b7812 */ /* 0x000fe400078ec0ff */
[----:B------:R-:W-:Y:S01]  /*0dc0*/  LOP3.LUT R3, R3, R4, RZ, 0x3c, !PT ;  /* 0x0000000403037212 */ /* 0x000fe200078e3cff */
[C---:B------:R-:W-:Y:S01]  /*0dd0*/  VIADD R138, R137.reuse, 0x20 ;  /* 0x00000020898a7836 */ /* 0x040fe20000000000 */
[----:B------:R-:W-:Y:S01]  /*0de0*/  R2P PR, R0, 0x6 ;  /* 0x0000000600007804 */ /* 0x000fe20000000000 */
[----:B------:R-:W-:Y:S01]  /*0df0*/  IMAD.IADD R10, R10, 0x1, -R11 ;  /* 0x000000010a0a7824 */ /* 0x000fe200078e0a0b */
[----:B------:R-:W-:Y:S01]  /*0e00*/  SHF.R.S32.HI R9, RZ, 0x5, R9 ;  /* 0x00000005ff097819 */ /* 0x000fe20000011409 */
[----:B------:R-:W-:Y:S01]  /*0e10*/  IMAD.IADD R3, R6, 0x1, R3 ;  /* 0x0000000106037824 */ /* 0x000fe200078e0203 */
[----:B------:R-:W-:Y:S01]  /*0e20*/  LEA.HI R0, R140, R140, RZ, 0x1 ;  /* 0x0000008c8c007211 */ /* 0x000fe200078f08ff */
[----:B------:R-:W-:Y:S01]  /*0e30*/  VIADD R139, R137, 0x40 ;  /* 0x00000040898b7836 */ /* 0x000fe20000000000 */
[----:B------:R-:W-:Y:S01]  /*0e40*/  SEL R18, R18, 0xffffffc0, !P2 ;  /* 0xffffffc012127807 */ /* 0x000fe20005000000 */
[----:B------:R-:W-:Y:S01]  /*0e50*/  IMAD R9, R9, 0x10, R10 ;  /* 0x0000001009097824 */ /* 0x000fe200078e020a */
[----:B------:R-:W-:-:S02]  /*0e60*/  LEA R17, R3, UR42, 0x1 ;  /* 0x0000002a03117c11 */ /* 0x000fc4000f8e08ff */
[----:B------:R-:W-:Y:S01]  /*0e70*/  LOP3.LUT R5, R0, 0x1ffffffe, RZ, 0xc0, !PT ;  /* 0x1ffffffe00057812 */ /* 0x000fe200078ec0ff */
[----:B------:R-:W-:Y:S01]  /*0e80*/  IMAD R144, R2, 0x40, R9 ;  /* 0x0000004002907824 */ /* 0x000fe200078e0209 */
[----:B------:R-:W-:Y:S01]  /*0e90*/  LOP3.LUT R3, R8, 0x7ffffffc, RZ, 0xc0, !PT ;  /* 0x7ffffffc08037812 */ /* 0x000fe200078ec0ff */
[C---:B------:R-:W-:Y:S01]  /*0ea0*/  VIADD R19, R17.reuse, 0x21800 ;  /* 0x0002180011137836 */ /* 0x040fe20000000000 */
[----:B------:R-:W-:Y:S01]  /*0eb0*/  SHF.R.S32.HI R141, RZ, 0x2, R141 ;  /* 0x00000002ff8d7819 */ /* 0x000fe2000001148d */
[----:B------:R-:W-:Y:S01]  /*0ec0*/  VIADD R22, R17, 0x21820 ;  /* 0x0002182011167836 */ /* 0x000fe20000000000 */
[----:B------:R-:W-:Y:S01]  /*0ed0*/  SHF.R.S32.HI R147, RZ, 0x1f, R138 ;  /* 0x0000001fff937819 */ /* 0x000fe2000001148a */
[----:B------:R-:W-:Y:S01]  /*0ee0*/  IMAD.IADD R5, R140, 0x1, -R5 ;  /* 0x000000018c057824 */ /* 0x000fe200078e0a05 */
[----:B------:R-:W-:Y:S01]  /*0ef0*/  SHF.R.S32.HI R146, RZ, 0x1f, R139 ;  /* 0x0000001fff927819 */ /* 0x000fe2000001148b */
[C---:B------:R-:W-:Y:S02]  /*0f00*/  @P1 VIADD R22, R19.reuse, 0xffffffe0 ;  /* 0xffffffe013161836 */ /* 0x040fe40000000000 */
[----:B------:R-:W-:-:S02]  /*0f10*/  IMAD.IADD R19, R19, 0x1, R18 ;  /* 0x0000000113137824 */ /* 0x000fc400078e0212 */
[----:B------:R-:W-:Y:S02]  /*0f20*/  IMAD.IADD R16, R142, 0x1, -R3 ;  /* 0x000000018e107824 */ /* 0x000fe400078e0a03 */
[----:B------:R-:W-:Y:S02]  /*0f30*/  IMAD R136, R5, 0x8, R144 ;  /* 0x0000000805887824 */ /* 0x000fe400078e0290 */
[----:B------:R-:W-:Y:S02]  /*0f40*/  IMAD.IADD R18, R18, 0x1, R22 ;  /* 0x0000000112127824 */ /* 0x000fe400078e0216 */
[----:B------:R-:W-:-:S07]  /*0f50*/  VIADD R23, R22, 0x6000 ;  /* 0x0000600016177836 */ /* 0x000fce0000000000 */
.L_x_11081:
        /* <DEDUP_REMOVED lines=12> */
[----:B01-3--:R-:W-:Y:S02]  /*1020*/  IMAD.U32 R2, RZ, RZ, UR8 ;  /* 0x00000008ff027e24 */ /* 0x00bfe4000f8e00ff */
[----:B----4-:R-:W-:Y:S01]  /*1030*/  IMAD.U32 R3, RZ, RZ, UR9 ;  /* 0x00000009ff037e24 */ /* 0x010fe2000f8e00ff */
[----:B------:R-:W-:-:S04]  /*1040*/  @UP1 UIMAD.WIDE UR8, UR6, 0x4, UR10 ;  /* 0x00000004060818a5 */ /* 0x000fc8000f8e020a */
[----:B--2---:R-:W2:Y:S02]  /*1050*/  @P0 LDG.E R2, desc[UR50][R2.64] ;  /* 0x0000003202020981 */ /* 0x004ea4000c1e1900 */
[----:B------:R-:W-:Y:S02]  /*1060*/  IMAD.U32 R4, RZ, RZ, UR8 ;  /* 0x00000008ff047e24 */ /* 0x000fe4000f8e00ff */
[----:B------:R-:W-:Y:S01]  /*1070*/  IMAD.U32 R5, RZ, RZ, UR9 ;  /* 0x00000009ff057e24 */ /* 0x000fe2000f8e00ff */
[----:B------:R-:W-:-:S04]  /*1080*/  ULDC.64 UR8, c[0x0][0x418] ;  /* 0x0001060000087ab9 */ /* 0x000fc80000000a00 */
[----:B------:R-:W3:Y:S01]  /*1090*/  @P2 LDG.E R4, desc[UR50][R4.64] ;  /* 0x0000003204042981 */ /* 0x000ee2000c1e1900 */
        /* <DEDUP_REMOVED lines=13> */
[----:B------:R-:W-:-:S14]  /*1170*/  @P2 BRA `(.L_x_10990) ;  /* 0x0000000000342947 */ /* 0x000fdc0003800000 */
        /* <DEDUP_REMOVED lines=13> */
.L_x_10990:
        /* <DEDUP_REMOVED lines=9> */
.L_x_10991:
        /* <DEDUP_REMOVED lines=13> */
.L_x_10992:
[----:B------:R-:W-:Y:S01]  /*13b0*/  ULDC UR6, c[0x0][0x448] ;  /* 0x0001120000067ab9 */ /* 0x000fe20000000800 */
[----:B------:R-:W-:Y:S02]  /*13c0*/  UIMAD UR39, UR5, 0xc0, URZ ;  /* 0x000000c0052778a4 */ /* 0x000fe4000f8e023f */
        /* <DEDUP_REMOVED lines=25> */
.L_x_10994:
[----:B------:R-:W-:-:S11]  /*1560*/  UISETP.NE.AND UP1, UPT, UR5, 0x1, UPT ;  /* 0x000000010500788c */ /* 0x000fd6000bf25270 */
[----:B------:R-:W-:Y:S02]  /*1570*/  @UP1 ULDC.64 UR8, c[0x0][0x9e8] ;  /* 0x00027a0000081ab9 */ /* 0x000fe40000000a00 */
[----:B------:R-:W-:-:S04]  /*1580*/  UIMAD.WIDE.U32 UR6, UR4, UR8, URZ ;  /* 0x00000008040672a5 */ /* 0x000fc8000f8e003f */
[----:B------:R-:W-:-:S12]  /*1590*/  @UP1 USHF.R.U32.HI UR4, URZ, UR9, UR7 ;  /* 0x000000093f041299 */ /* 0x000fd80008011607 */
.L_x_10995:
[----:B------:R-:W-:-:S06]  /*15a0*/  UIMAD UR4, UR4, UR5, UR5 ;  /* 0x00000005040472a4 */ /* 0x000fcc000f8e0205 */
[----:B------:R-:W-:-:S07]  /*15b0*/  VIMNMX R0, R0, UR4, PT ;  /* 0x0000000400007c48 */ /* 0x000fce000bfe0100 */
.L_x_10993:
        /* <DEDUP_REMOVED lines=29> */
.L_x_10997:
[----:B------:R-:W-:-:S11]  /*1790*/  UISETP.NE.AND UP0, UPT, UR5, 0x1, UPT ;  /* 0x000000010500788c */ /* 0x000fd6000bf05270 */
[----:B------:R-:W-:Y:S02]  /*17a0*/  @UP0 ULDC.64 UR10, c[0x0][0x9e8] ;  /* 0x00027a00000a0ab9 */ /* 0x000fe40000000a00 */
[----:B------:R-:W-:-:S04]  /*17b0*/  UIMAD.WIDE.U32 UR6, UR4, UR10, URZ ;  /* 0x0000000a040672a5 */ /* 0x000fc8000f8e003f */
[----:B------:R-:W-:-:S12]  /*17c0*/  @UP0 USHF.R.U32.HI UR4, URZ, UR11, UR7 ;  /* 0x0000000b3f040299 */ /* 0x000fd80008011607 */
.L_x_10998:
[----:B------:R-:W-:-:S04]  /*17d0*/  UIMAD UR4, UR4, UR5, URZ ;  /* 0x00000005040472a4 */ /* 0x000fc8000f8e023f */
[----:B------:R-:W-:-:S04]  /*17e0*/  UISETP.LT.AND UP0, UPT, UR9, UR4, UPT ;  /* 0x000000040900728c */ /* 0x000fc8000bf01270 */
[----:B------:R-:W-:-:S12]  /*17f0*/  USEL UR9, UR9, UR4, !UP0 ;  /* 0x0000000409097287 */ /* 0x000fd8000c000000 */
.L_x_10996:
        /* <DEDUP_REMOVED lines=9> */
[----:B------:R-:W-:Y:S01]  /*1890*/  CS2R R26, SRZ ;  /* 0x00000000001a7805 */ /* 0x000fe2000001ff00 */
[----:B------:R-:W-:Y:S01]  /*18a0*/  IMAD.MOV.U32 R126, RZ, RZ, RZ ;  /* 0x000000ffff7e7224 */ /* 0x000fe200078e00ff */
[----:B------:R-:W-:Y:S01]  /*18b0*/  CS2R R122, SRZ ;  /* 0x00000000007a7805 */ /* 0x000fe2000001ff00 */
[----:B------:R-:W-:Y:S01]  /*18c0*/  UISETP.LT.AND UP0, UPT, URZ, UR4, UPT ;  /* 0x000000043f00728c */ /* 0x000fe2000bf01270 */
[----:B------:R-:W-:Y:S01]  /*18d0*/  IMAD.MOV.U32 R125, RZ, RZ, RZ ;  /* 0x000000ffff7d7224 */ /* 0x000fe200078e00ff */
[----:B------:R-:W-:-:S02]  /*18e0*/  CS2R R120, SRZ ;  /* 0x0000000000787805 */ /* 0x000fc4000001ff00 */
[----:B------:R-:W-:Y:S01]  /*18f0*/  CS2R R118, SRZ ;  /* 0x0000000000767805 */ /* 0x000fe2000001ff00 */
[----:B------:R-:W-:Y:S01]  /*1900*/  USEL UR37, URZ, UR4, !UP0 ;  /* 0x000000043f257287 */ /* 0x000fe2000c000000 */
[----:B------:R-:W-:Y:S02]  /*1910*/  CS2R R116, SRZ ;  /* 0x0000000000747805 */ /* 0x000fe4000001ff00 */
[----:B------:R-:W-:Y:S02]  /*1920*/  CS2R R114, SRZ ;  /* 0x0000000000727805 */ /* 0x000fe4000001ff00 */
[----:B------:R-:W-:Y:S02]  /*1930*/  CS2R R112, SRZ ;  /* 0x0000000000707805 */ /* 0x000fe4000001ff00 */
[----:B------:R-:W-:Y:S02]  /*1940*/  CS2R R110, SRZ ;  /* 0x00000000006e7805 */ /* 0x000fe4000001ff00 */
[----:B------:R-:W-:-:S02]  /*1950*/  CS2R R108, SRZ ;  /* 0x00000000006c7805 */ /* 0x000fc4000001ff00 */
[----:B------:R-:W-:Y:S02]  /*1960*/  ISETP.GT.AND P1, PT, R88, UR37, PT ;  /* 0x0000002558007c0c */ /* 0x000fe4000bf24270 */
        /* <DEDUP_REMOVED lines=44> */
.L_x_11000:
        /* <DEDUP_REMOVED lines=9> */
.L_x_11216:
[----:B------:R-:W-:Y:S05]  /*1cc0*/  @!P0 BRA `(.L_x_11002) ;  /* 0x0000000000048947 */ /* 0x000fea0003800000 */
[----:B------:R-:W-:Y:S01]  /*1cd0*/  BPT.TRAP 0x1 ;  /* 0x000000040000795c */ /* 0x000fe20000300000 */
.L_x_11002:
[----:B------:R-:W-:Y:S02]  /*1ce0*/  IMAD.U32 R5, RZ, RZ, UR46 ;  /* 0x0000002eff057e24 */ /* 0x000fe4000f8e00ff */
[----:B0-----:R-:W-:-:S03]  /*1cf0*/  IMAD.U32 R0, RZ, RZ, UR49 ;  /* 0x00000031ff007e24 */ /* 0x001fc6000f8e00ff */
[----:B------:R-:W-:Y:S02]  /*1d00*/  LEA R5, R5, UR42, 0x3 ;  /* 0x0000002a05057c11 */ /* 0x000fe4000f8e18ff */
[----:B------:R-:W-:-:S04]  /*1d10*/  SHF.L.U32 R0, R0, 0x1f, RZ ;  /* 0x0000001f00007819 */ /* 0x000fc800000006ff */
[----:B------:R0:W1:Y:S01]  /*1d20*/  SYNCS.PHASECHK.TRANS64.TRYWAIT P2, [R5+URZ+0x2d830], R0 ;  /* 0x02d83000050075a7 */ /* 0x000062000804017f */
[----:B------:R-:W-:Y:S05]  /*1d30*/  @!P0 BRA `(.L_x_11003) ;  /* 0x0000000000048947 */ /* 0x000fea0003800000 */
[----:B------:R-:W-:Y:S01]  /*1d40*/  BPT.TRAP 0x1 ;  /* 0x000000040000795c */ /* 0x000fe20000300000 */
.L_x_11003:
[----:B------:R-:W2:Y:S02]  /*1d50*/  S2R R2, SR_TID.X ;  /* 0x0000000000027919 */ /* 0x000ea40000002100 */
[----:B--2---:R-:W-:Y:S01]  /*1d60*/  LOP3.LUT P1, RZ, R2, 0x7f, RZ, 0xc0, !PT ;  /* 0x0000007f02ff7812 */ /* 0x004fe2000782c0ff */
[----:B-1----:R-:W-:-:S12]  /*1d70*/  @P2 BRA `(.L_x_11004) ;  /* 0x0000000000082947 */ /* 0x002fd80003800000 */
[----:B------:R-:W1:Y:S02]  /*1d80*/  SYNCS.PHASECHK.TRANS64.TRYWAIT P2, [R5+URZ+0x2d830], R0 ;  /* 0x02d83000050075a7 */ /* 0x000e64000804017f */
[----:B-1----:R-:W-:Y:S05]  /*1d90*/  @!P2 BRA `(.L_x_11005) ;  /* 0x000001440098a947 */ /* 0x002fea0003800000 */
.L_x_11004:
        /* <DEDUP_REMOVED lines=10> */
[----:B------:R-:W-:Y:S01]  /*1e40*/  IMAD.MOV.U32 R4, RZ, RZ, R0 ;  /* 0x000000ffff047224 */ /* 0x000fe200078e0000 */
[----:B------:R-:W-:Y:S01]  /*1e50*/  UMOV UR13, 0x80000020 ;  /* 0x80000020000d7882 */ /* 0x000fe20000000000 */
[----:B------:R-:W-:Y:S01]  /*1e60*/  UMOV UR15, 0x80000020 ;  /* 0x80000020000f7882 */ /* 0x000fe20000000000 */
[----:B------:R-:W-:Y:S01]  /*1e70*/  ULOP3.LUT UR32, UR4, 0x10000, URZ, 0xfc, !UPT ;  /* 0x0001000004207892 */ /* 0x000fe2000f8efc3f */
[----:B------:R-:W-:Y:S01]  /*1e80*/  IMAD.MOV.U32 R3, RZ, RZ, -0x80 ;  /* 0xffffff80ff037424 */ /* 0x000fe200078e00ff */
[----:B------:R-:W-:Y:S01]  /*1e90*/  ULOP3.LUT UR4, UR54, 0x10000, URZ, 0xfc, !UPT ;  /* 0x0001000036047892 */ /* 0x000fe2000f8efc3f */
[----:B------:R-:W-:Y:S01]  /*1ea0*/  IMAD.U32 R7, RZ, RZ, UR45 ;  /* 0x0000002dff077e24 */ /* 0x000fe2000f8e00ff */
[----:B------:R-:W-:Y:S01]  /*1eb0*/  UIMAD UR6, UR46, 0x600, UR32 ;  /* 0x000006002e0678a4 */ /* 0x000fe2000f8e0220 */
[----:B------:R-:W-:Y:S01]  /*1ec0*/  IMAD R6, R88, R3, 0x80 ;  /* 0x0000008058067424 */ /* 0x000fe200078e0203 */
[----:B------:R-:W-:-:S02]  /*1ed0*/  UIADD3 UR8, UR4, 0x2, URZ ;  /* 0x0000000204087890 */ /* 0x000fc4000fffe03f */
[----:B------:R-:W-:Y:S01]  /*1ee0*/  UIADD3 UR10, UR6, 0x2, URZ ;  /* 0x00000002060a7890 */ /* 0x000fe2000fffe03f */
[----:B------:R-:W-:Y:S01]  /*1ef0*/  VIADD R3, R6, 0x1 ;  /* 0x0000000106037836 */ /* 0x000fe20000000000 */
[----:B------:R-:W-:Y:S02]  /*1f00*/  UIADD3 UR12, UR4, 0x300, URZ ;  /* 0x00000300040c7890 */ /* 0x000fe4000fffe03f */
[----:B------:R-:W-:Y:S02]  /*1f10*/  UIADD3 UR14, UR6, 0x200, URZ ;  /* 0x00000200060e7890 */ /* 0x000fe4000fffe03f */
[----:B------:R-:W-:Y:S01]  /*1f20*/  HGMMA.64x128x16.F32 R24, gdesc[UR4], RZ, !UPT, gsb0 ;  /* 0x01e00000041879f0 */ /* 0x000fe2000c0008ff */
        /* <DEDUP_REMOVED lines=48> */
[----:B------:R-:W-:Y:S01]  /*2230*/  IMAD R8, R16, -0x2, R3 ;  /* 0xfffffffe10087824 */ /* 0x000fe200078e0203 */
[----:B------:R-:W-:-:S03]  /*2240*/  LEA R7, R88, 0xffffff80, 0x7 ;  /* 0xffffff8058077811 */ /* 0x000fc600078e38ff */
        /* <DEDUP_REMOVED lines=18> */
.L_x_11008:
[----:B------:R-:W-:-:S06]  /*2370*/  UISETP.NE.AND UP2, UPT, UR7, 0x1, UPT ;  /* 0x000000010700788c */ /* 0x000fcc000bf45270 */
[----:B------:R-:W-:-:S05]  /*2380*/  PLOP3.LUT P2, PT, PT, PT, UP2, 0x80, 0x0 ;  /* 0x000000000000781c */ /* 0x000fca0003f4f028 */
[----:B------:R-:W-:-:S08]  /*2390*/  @UP2 ULDC.64 UR10, c[0x0][0x9e8] ;  /* 0x00027a00000a2ab9 */ /* 0x000fd00000000a00 */
[----:B------:R-:W-:-:S05]  /*23a0*/  @P2 IMAD.HI.U32 R5, R3, UR10, RZ ;  /* 0x0000000a03052c27 */ /* 0x000fca000f8e00ff */
[----:B------:R-:W-:-:S07]  /*23b0*/  @P2 SHF.R.U32.HI R3, RZ, UR11, R5 ;  /* 0x0000000bff032c19 */ /* 0x000fce0008011605 */
.L_x_11009:
[----:B------:R-:W-:Y:S05]  /*23c0*/  BSYNC B0 ;  /* 0x0000000000007941 */ /* 0x000fea0003800000 */
.L_x_11007:
[----:B------:R-:W-:-:S04]  /*23d0*/  IMAD R3, R3, UR7, -R7 ;  /* 0x0000000703037c24 */ /* 0x000fc8000f8e0a07 */
[----:B------:R-:W-:-:S05]  /*23e0*/  IMAD R3, R16, -0x2, R3 ;  /* 0xfffffffe10037824 */ /* 0x000fca00078e0203 */
[----:B------:R-:W-:Y:S02]  /*23f0*/  VIMNMX R2, R2, R3, !PT ;  /* 0x0000000302027248 */ /* 0x000fe40007fe0100 */
[----:B------:R-:W-:-:S07]  /*2400*/  VIADDMNMX R0, R3, UR7, R0, PT ;  /* 0x0000000703007c46 */ /* 0x000fce000b800100 */
.L_x_11006:
[----:B------:R-:W2:Y:S01]  /*2410*/  LDL.LU R12, [R1] ;  /* 0x00000000010c7983 */ /* 0x000ea20000300800 */
[C---:B------:R-:W-:Y:S02]  /*2420*/  ISETP.GE.AND P4, PT, R6.reuse, 0x9, PT ;  /* 0x000000090600780c */ /* 0x040fe40003f86270 */
[C---:B------:R-:W-:Y:S01]  /*2430*/  ISETP.GE.AND P2, PT, R6.reuse, 0x2, PT ;  /* 0x000000020600780c */ /* 0x040fe20003f46270 */
[----:B------:R-:W0:Y:S01]  /*2440*/  SHFL.IDX PT, R11, R4, 0x1, 0x1c1f ;  /* 0x003c1f00040b7f89 */ /* 0x000e2200000e0000 */
[----:B------:R-:W-:Y:S02]  /*2450*/  ISETP.GE.AND P5, PT, R6, 0xa, PT ;  /* 0x0000000a0600780c */ /* 0x000fe40003fa6270 */
[----:B------:R-:W-:-:S04]  /*2460*/  ISETP.GT.AND P3, PT, R2, 0x1, !P2 ;  /* 0x000000010200780c */ /* 0x000fc80005764270 */
[----:B------:R-:W-:-:S04]  /*2470*/  ISETP.LT.OR P3, PT, R0, 0x2, P3 ;  /* 0x000000020000780c */ /* 0x000fc80001f61670 */
[----:B------:R-:W-:Y:S02]  /*2480*/  FSEL R25, R25, -INF , !P3 ;  /* 0xff80000019197808 */ /* 0x000fe40005800000 */
[----:B------:R-:W-:-:S04]  /*2490*/  ISETP.GT.AND P3, PT, R2, 0x9, !P5 ;  /* 0x000000090200780c */ /* 0x000fc80006f64270 */
[----:B------:R-:W-:-:S04]  /*24a0*/  ISETP.LT.OR P3, PT, R0, 0xa, P3 ;  /* 0x0000000a0000780c */ /* 0x000fc80001f61670 */
[----:B------:R-:W-:Y:S01]  /*24b0*/  FSEL R29, R29, -INF , !P3 ;  /* 0xff8000001d1d7808 */ /* 0x000fe20005800000 */
[----:B0-----:R-:W-:Y:S01]  /*24c0*/  IMAD.IADD R3, R10, 0x1, R11 ;  /* 0x000000010a037824 */ /* 0x001fe200078e020b */
[----:B--2---:R-:W-:-:S04]  /*24d0*/  LOP3.LUT R12, R12, 0xfffffffd, RZ, 0xc0, !PT ;  /* 0xfffffffd0c0c7812 */ /* 0x004fc800078ec0ff */
[----:B------:R-:W-:Y:S02]  /*24e0*/  @P4 LOP3.LUT R12, R12, 0x2, RZ, 0xfc, !PT ;  /* 0x000000020c0c4812 */ /* 0x000fe400078efcff */
[----:B------:R-:W-:Y:S02]  /*24f0*/  ISETP.GT.AND P4, PT, R2, 0x8, !P4 ;  /* 0x000000080200780c */ /* 0x000fe40006784270 */
[----:B------:R-:W-:Y:S02]  /*2500*/  LOP3.LUT R12, R12, 0xfffffffb, RZ, 0xc0, !PT ;  /* 0xfffffffb0c0c7812 */ /* 0x000fe400078ec0ff */
[----:B------:R-:W-:Y:S02]  /*2510*/  ISETP.LT.OR P4, PT, R0, 0x9, P4 ;  /* 0x000000090000780c */ /* 0x000fe40002781670 */
[----:B------:R-:W-:Y:S02]  /*2520*/  @P5 LOP3.LUT R12, R12, 0x4, RZ, 0xfc, !PT ;  /* 0x000000040c0c5812 */ /* 0x000fe400078efcff */
[----:B------:R-:W-:-:S02]  /*2530*/  ISETP.GE.AND P5, PT, R6, 0x11, PT ;  /* 0x000000110600780c */ /* 0x000fc40003fa6270 */
[----:B------:R-:W-:Y:S02]  /*2540*/  FSEL R28, R28, -INF , !P4 ;  /* 0xff8000001c1c7808 */ /* 0x000fe40006000000 */
        /* <DEDUP_REMOVED lines=9> */
[----:B------:R-:W-:Y:S02]  /*25e0*/  ISETP.GE.AND P4, PT, R6, 0x19, PT ;  /* 0x000000190600780c */ /* 0x000fe40003f86270 */
[----:B------:R-:W-:Y:S02]  /*25f0*/  ISETP.LT.OR P3, PT, R0, 0x12, P3 ;  /* 0x000000120000780c */ /* 0x000fe40001f61670 */
[----:B------:R-:W-:Y:S02]  /*2600*/  LOP3.LUT R12, R12, 0xfeffffff, RZ, 0xc0, !PT ;  /* 0xfeffffff0c0c7812 */ /* 0x000fe400078ec0ff */
        /* <DEDUP_REMOVED lines=152> */
[----:B------:R-:W-:Y:S02]  /*2f90*/  ISETP.GT.AND P6, PT, R2, 0x79, !P6 ;  /* 0x000000790200780c */ /* 0x000fe400077c4270 */
[----:B------:R-:W-:Y:S01]  /*2fa0*/  VIADDMNMX R2, R11, R9, R8, PT ;  /* 0x000000090b027246 */ /* 0x000fe20003800108 */
[----:B------:R0:W-:Y:S01]  /*2fb0*/  STL [R1], R12 ;  /* 0x0000000c01007387 */ /* 0x0001e20000100800 */
[----:B------:R-:W-:-:S04]  /*2fc0*/  ISETP.LT.OR P6, PT, R0, 0x7a, P6 ;  /* 0x0000007a0000780c */ /* 0x000fc800037c1670 */
[----:B------:R-:W-:Y:S02]  /*2fd0*/  FSEL R85, R85, -INF , !P6 ;  /* 0xff80000055557808 */ /* 0x000fe40007000000 */
[----:B------:R-:W-:-:S13]  /*2fe0*/  PLOP3.LUT P6, PT, PT, PT, UP1, 0x40, 0x0 ;  /* 0x000000000000781c */ /* 0x000fda0003fce818 */
[----:B0-----:R-:W-:Y:S05]  /*2ff0*/  @P6 BRA `(.L_x_11010) ;  /* 0x0000000000646947 */ /* 0x001fea0003800000 */
        /* <DEDUP_REMOVED lines=14> */
.L_x_11012:
[----:B------:R-:W-:-:S06]  /*30e0*/  UISETP.NE.AND UP2, UPT, UR7, 0x1, UPT ;  /* 0x000000010700788c */ /* 0x000fcc000bf45270 */
[----:B------:R-:W-:-:S05]  /*30f0*/  PLOP3.LUT P6, PT, PT, PT, UP2, 0x80, 0x0 ;  /* 0x000000000000781c */ /* 0x000fca0003fcf028 */
[----:B------:R-:W-:-:S08]  /*3100*/  @UP2 ULDC.64 UR10, c[0x0][0x9e8] ;  /* 0x00027a00000a2ab9 */ /* 0x000fd00000000a00 */
[----:B------:R-:W-:Y:S01]  /*3110*/  @P6 IMAD.HI.U32 R4, R0, UR10, RZ ;  /* 0x0000000a00046c27 */ /* 0x000fe2000f8e00ff */
[----:B------:R-:W-:-:S13]  /*3120*/  PLOP3.LUT P6, PT, PT, PT, UP2, 0x80, 0x0 ;  /* 0x000000000000781c */ /* 0x000fda0003fcf028 */
[----:B------:R-:W-:-:S07]  /*3130*/  @P6 SHF.R.U32.HI R0, RZ, UR11, R4 ;  /* 0x0000000bff006c19 */ /* 0x000fce0008011604 */
.L_x_11013:
[----:B------:R-:W-:Y:S05]  /*3140*/  BSYNC B0 ;  /* 0x0000000000007941 */ /* 0x000fea0003800000 */
.L_x_11011:
[----:B------:R-:W-:-:S04]  /*3150*/  IMAD R7, R0, UR7, -R7 ;  /* 0x0000000700077c24 */ /* 0x000fc8000f8e0a07 */
[----:B------:R-:W-:-:S05]  /*3160*/  IMAD R7, R16, -0x2, R7 ;  /* 0xfffffffe10077824 */ /* 0x000fca00078e0207 */
[----:B------:R-:W-:Y:S02]  /*3170*/  VIMNMX R3, R3, R7, !PT ;  /* 0x0000000703037248 */ /* 0x000fe40007fe0100 */
[----:B------:R-:W-:-:S07]  /*3180*/  VIADDMNMX R2, R7, UR7, R2, PT ;  /* 0x0000000707027c46 */ /* 0x000fce000b800102 */
.L_x_11010:
        /* <DEDUP_REMOVED lines=30> */
[----:B------:R-:W-:Y:S02]  /*3370*/  LOP3.LUT P6, RZ, R12, 0x8000, RZ, 0xc0, !PT ;  /* 0x000080000cff7812 */ /* 0x000fe400078cc0ff */
        /* <DEDUP_REMOVED lines=139> */
[--C-:B------:R-:W-:Y:S01]  /*3c30*/  FFMA.FTZ R12, R32, UR33, -R20.reuse ;  /* 0x00000021200c7c23 */ /* 0x100fe20008010814 */
[----:B------:R-:W-:Y:S01]  /*3c40*/  FMNMX.FTZ R5, R4, R27, !PT ;  /* 0x0000001b04057209 */ /* 0x000fe20007810000 */
[--C-:B------:R-:W-:Y:S01]  /*3c50*/  FFMA.FTZ R7, R25, UR33, -R20.reuse ;  /* 0x0000002119077c23 */ /* 0x100fe20008010814 */
[----:B------:R-:W-:Y:S01]  /*3c60*/  ISETP.GT.AND P2, PT, R3, 0x69, !P2 ;  /* 0x000000690300780c */ /* 0x000fe20005744270 */
        /* <DEDUP_REMOVED lines=14> */
[----:B------:R0:W-:Y:S01]  /*3d50*/  MUFU.EX2 R3, R53 ;  /* 0x0000003500037308 */ /* 0x0001e20000000800 */
        /* <DEDUP_REMOVED lines=8> */
[--C-:B0-----:R-:W-:Y:S01]  /*3de0*/  FFMA.FTZ R53, R69, UR33, -R20.reuse ;  /* 0x0000002145357c23 */ /* 0x101fe20008010814 */
[--C-:B------:R-:W-:Y:S01]  /*3df0*/  FFMA.FTZ R41, R72, UR33, -R20.reuse ;  /* 0x0000002148297c23 */ /* 0x100fe20008010814 */
[----:B------:R-:W-:Y:S01]  /*3e00*/  FMNMX.FTZ R6, R42, R5, !PT ;  /* 0x000000052a067209 */ /* 0x000fe20007810000 */
[--C-:B------:R-:W-:Y:S01]  /*3e10*/  FFMA.FTZ R57, R77, UR33, -R20.reuse ;  /* 0x000000214d397c23 */ /* 0x100fe20008010814 */
[--C-:B------:R-:W-:Y:S01]  /*3e20*/  FFMA.FTZ R49, R81, UR33, -R20.reuse ;  /* 0x0000002151317c23 */ /* 0x100fe20008010814 */
[----:B------:R-:W-:Y:S01]  /*3e30*/  FFMA.FTZ R61, R85, UR33, -R20 ;  /* 0x00000021553d7c23 */ /* 0x000fe20008010814 */
[----:B------:R-:W-:Y:S01]  /*3e40*/  FMNMX.FTZ R5, R43, R6, !PT ;  /* 0x000000062b057209 */ /* 0x000fe20007810000 */
[----:B------:R-:W-:Y:S03]  /*3e50*/  MUFU.EX2 R8, R8 ;  /* 0x0000000800087308 */ /* 0x000fe60000000800 */
[----:B------:R-:W-:-:S04]  /*3e60*/  FMNMX.FTZ R6, R46, R5, !PT ;  /* 0x000000052e067209 */ /* 0x000fc80007810000 */
[----:B------:R-:W-:Y:S01]  /*3e70*/  FMNMX.FTZ R5, R47, R6, !PT ;  /* 0x000000062f057209 */ /* 0x000fe20007810000 */
[----:B------:R-:W0:Y:S03]  /*3e80*/  MUFU.EX2 R7, R7 ;  /* 0x0000000700077308 */ /* 0x000e260000000800 */
[----:B------:R-:W-:-:S04]  /*3e90*/  FMNMX.FTZ R6, R50, R5, !PT ;  /* 0x0000000532067209 */ /* 0x000fc80007810000 */
[----:B------:R-:W-:Y:S01]  /*3ea0*/  FMNMX.FTZ R5, R51, R6, !PT ;  /* 0x0000000633057209 */ /* 0x000fe20007810000 */
[----:B------:R-:W1:Y:S03]  /*3eb0*/  MUFU.EX2 R10, R10 ;  /* 0x0000000a000a7308 */ /* 0x000e660000000800 */
[----:B------:R-:W-:-:S04]  /*3ec0*/  FMNMX.FTZ R6, R54, R5, !PT ;  /* 0x0000000536067209 */ /* 0x000fc80007810000 */
[----:B------:R-:W-:Y:S01]  /*3ed0*/  FMNMX.FTZ R5, R55, R6, !PT ;  /* 0x0000000637057209 */ /* 0x000fe20007810000 */
[----:B------:R-:W2:Y:S03]  /*3ee0*/  MUFU.EX2 R9, R9 ;  /* 0x0000000900097308 */ /* 0x000ea60000000800 */
        /* <DEDUP_REMOVED lines=30> */
[----:B------:R-:W3:Y:S06]  /*40d0*/  SHFL.BFLY PT, R40, R5, 0x2, 0x1f ;  /* 0x0c401f0005287f89 */ /* 0x000eec00000e0000 */
[----:B------:R-:W-:Y:S08]  /*40e0*/  MUFU.EX2 R6, R6 ;  /* 0x0000000600067308 */ /* 0x000ff00000000800 */
[----:B------:R-:W-:Y:S08]  /*40f0*/  MUFU.EX2 R29, R29 ;  /* 0x0000001d001d7308 */ /* 0x000ff00000000800 */
[----:B------:R-:W-:Y:S01]  /*4100*/  MUFU.EX2 R28, R28 ;  /* 0x0000001c001c7308 */ /* 0x000fe20000000800 */
[----:B---3--:R-:W-:Y:S01]  /*4110*/  FMNMX.FTZ R11, R5, R40, !PT ;  /* 0x00000028050b7209 */ /* 0x008fe20007810000 */
[----:B------:R-:W-:-:S04]  /*4120*/  FFMA.FTZ R40, R80, UR33, -R20 ;  /* 0x0000002150287c23 */ /* 0x000fc80008010814 */
[----:B------:R-:W3:Y:S02]  /*4130*/  SHFL.BFLY PT, R56, R11, 0x1, 0x1f ;  /* 0x0c201f000b387f89 */ /* 0x000ee400000e0000 */
[----:B------:R-:W-:Y:S08]  /*4140*/  MUFU.EX2 R32, R32 ;  /* 0x0000002000207308 */ /* 0x000ff00000000800 */
[----:B------:R-:W-:Y:S08]  /*4150*/  MUFU.EX2 R33, R33 ;  /* 0x0000002100217308 */ /* 0x000ff00000000800 */
[----:B------:R-:W-:Y:S01]  /*4160*/  MUFU.EX2 R2, R2 ;  /* 0x0000000200027308 */ /* 0x000fe20000000800 */
[----:B---3--:R-:W-:Y:S01]  /*4170*/  FMNMX.FTZ R5, R11, R56, !PT ;  /* 0x000000380b057209 */ /* 0x008fe20007810000 */
[----:B------:R-:W-:-:S06]  /*4180*/  FFMA.FTZ R56, R84, UR33, -R20 ;  /* 0x0000002154387c23 */ /* 0x000fcc0008010814 */
[----:B------:R-:W-:Y:S01]  /*4190*/  MUFU.EX2 R37, R37 ;  /* 0x0000002500257308 */ /* 0x000fe20000000800 */
[C---:B------:R-:W-:Y:S01]  /*41a0*/  FSETP.NEU.FTZ.AND P2, PT, R5.reuse, -INF , PT ;  /* 0xff8000000500780b */ /* 0x040fe20003f5d000 */
[----:B------:R-:W-:-:S05]  /*41b0*/  FMUL.FTZ R11, R5, UR33 ;  /* 0x00000021050b7c20 */ /* 0x000fca0008410000 */
[----:B------:R-:W-:Y:S01]  /*41c0*/  FSEL R20, R11, RZ, P2 ;  /* 0x000000ff0b147208 */ /* 0x000fe20001000000 */
[----:B------:R-:W-:Y:S01]  /*41d0*/  MUFU.EX2 R36, R36 ;  /* 0x0000002400247308 */ /* 0x000fe20000000800 */
        /* <DEDUP_REMOVED lines=17> */
[--C-:B---3--:R-:W-:Y:S01]  /*42f0*/  FFMA.FTZ R60, R46, UR33, -R20.reuse ;  /* 0x000000212e3c7c23 */ /* 0x108fe20008010814 */
[--C-:B------:R-:W-:Y:S01]  /*4300*/  FFMA.FTZ R46, R58, UR33, -R20.reuse ;  /* 0x000000213a2e7c23 */ /* 0x100fe20008010814 */
[--C-:B------:R-:W-:Y:S01]  /*4310*/  FFMA.FTZ R34, R51, UR33, -R20.reuse ;  /* 0x0000002133227c23 */ /* 0x100fe20008010814 */
[----:B--2---:R-:W-:Y:S01]  /*4320*/  F2FP.F16.F32.PACK_AB R10, R9, R10 ;  /* 0x0000000a090a723e */ /* 0x004fe200000000ff */
[--C-:B------:R-:W-:Y:S01]  /*4330*/  FFMA.FTZ R51, R63, UR33, -R20.reuse ;  /* 0x000000213f337c23 */ /* 0x100fe20008010814 */
[----:B------:R1:W2:Y:S01]  /*4340*/  MUFU.EX2 R68, R65 ;  /* 0x0000004100447308 */ /* 0x0002a20000000800 */
[----:B------:R-:W-:Y:S01]  /*4350*/  F2FP.F16.F32.PACK_AB R8, R7, R8 ;  /* 0x000000080708723e */ /* 0x000fe200000000ff */
[--C-:B------:R-:W-:Y:S01]  /*4360*/  FFMA.FTZ R7, R66, UR33, -R20.reuse ;  /* 0x0000002142077c23 */ /* 0x100fe20008010814 */
[--C-:B------:R-:W-:Y:S01]  /*4370*/  FFMA.FTZ R70, R70, UR33, -R20.reuse ;  /* 0x0000002146467c23 */ /* 0x100fe20008010814 */
[--C-:B------:R-:W-:Y:S01]  /*4380*/  FFMA.FTZ R71, R71, UR33, -R20.reuse ;  /* 0x0000002147477c23 */ /* 0x100fe20008010814 */
[--C-:B------:R-:W-:Y:S01]  /*4390*/  FFMA.FTZ R74, R74, UR33, -R20.reuse ;  /* 0x000000214a4a7c23 */ /* 0x100fe20008010814 */
[--C-:B------:R-:W-:Y:S01]  /*43a0*/  FFMA.FTZ R75, R75, UR33, -R20.reuse ;  /* 0x000000214b4b7c23 */ /* 0x100fe20008010814 */
[--C-:B------:R-:W-:Y:S01]  /*43b0*/  FFMA.FTZ R78, R78, UR33, -R20.reuse ;  /* 0x000000214e4e7c23 */ /* 0x100fe20008010814 */
[----:B------:R3:W4:Y:S01]  /*43c0*/  MUFU.EX2 R69, R31 ;  /* 0x0000001f00457308 */ /* 0x0007220000000800 */
[--C-:B-1----:R-:W-:Y:S01]  /*43d0*/  FFMA.FTZ R65, R47, UR33, -R20.reuse ;  /* 0x000000212f417c23 */ /* 0x102fe20008010814 */
[----:B------:R-:W-:Y:S01]  /*43e0*/  FFMA.FTZ R47, R59, UR33, -R20 ;  /* 0x000000213b2f7c23 */ /* 0x000fe20008010814 */
[----:B------:R-:W-:Y:S01]  /*43f0*/  FADD.FTZ R59, R9, R54 ;  /* 0x00000036093b7221 */ /* 0x000fe20000010000 */
[----:B0-----:R-:W-:Y:S01]  /*4400*/  FADD.FTZ R55, R11, R64 ;  /* 0x000000400b377221 */ /* 0x001fe20000010000 */
[----:B------:R-:W-:Y:S01]  /*4410*/  F2FP.F16.F32.PACK_AB R9, R64, R11 ;  /* 0x0000000b4009723e */ /* 0x000fe200000000ff */
[--C-:B------:R-:W-:Y:S01]  /*4420*/  FFMA.FTZ R54, R67, UR33, -R20.reuse ;  /* 0x0000002143367c23 */ /* 0x100fe20008010814 */
[--C-:B------:R-:W-:Y:S01]  /*4430*/  FFMA.FTZ R79, R79, UR33, -R20.reuse ;  /* 0x000000214f4f7c23 */ /* 0x100fe20008010814 */
[----:B------:R-:W0:Y:S01]  /*4440*/  MUFU.EX2 R4, R4 ;  /* 0x0000000400047308 */ /* 0x000e220000000800 */
[--C-:B---3--:R-:W-:Y:S01]  /*4450*/  FFMA.FTZ R31, R50, UR33, -R20.reuse ;  /* 0x00000021321f7c23 */ /* 0x108fe20008010814 */
[--C-:B------:R-:W-:Y:S01]  /*4460*/  FFMA.FTZ R50, R62, UR33, -R20.reuse ;  /* 0x000000213e327c23 */ /* 0x100fe20008010814 */
[----:B------:R-:W-:Y:S01]  /*4470*/  FADD.FTZ R62, R12, R59 ;  /* 0x0000003b0c3e7221 */ /* 0x000fe20000010000 */
[----:B--2---:R-:W-:Y:S01]  /*4480*/  FADD.FTZ R58, R68, R55 ;  /* 0x00000037443a7221 */ /* 0x004fe20000010000 */
[C---:B------:R-:W-:Y:S01]  /*4490*/  F2FP.F16.F32.PACK_AB R12, R13.reuse, R12 ;  /* 0x0000000c0d0c723e */ /* 0x040fe200000000ff */
[----:B------:R-:W-:Y:S01]  /*44a0*/  FFMA.FTZ R82, R82, UR33, -R20 ;  /* 0x0000002152527c23 */ /* 0x000fe20008010814 */
[----:B------:R-:W-:Y:S01]  /*44b0*/  FADD.FTZ R59, R13, R62 ;  /* 0x0000003e0d3b7221 */ /* 0x000fe20000010000 */
[----:B------:R-:W1:Y:S01]  /*44c0*/  MUFU.EX2 R27, R27 ;  /* 0x0000001b001b7308 */ /* 0x000e620000000800 */
[C---:B----4-:R-:W-:Y:S01]  /*44d0*/  FADD.FTZ R55, R69.reuse, R58 ;  /* 0x0000003a45377221 */ /* 0x050fe20000010000 */
[----:B------:R-:W-:Y:S01]  /*44e0*/  F2FP.F16.F32.PACK_AB R11, R69, R68 ;  /* 0x00000044450b723e */ /* 0x000fe200000000ff */
[----:B------:R-:W-:Y:S01]  /*44f0*/  FADD.FTZ R62, R14, R59 ;  /* 0x0000003b0e3e7221 */ /* 0x000fe20000010000 */
[----:B------:R-:W-:Y:S01]  /*4500*/  F2FP.F16.F32.PACK_AB R14, R15, R14 ;  /* 0x0000000e0f0e723e */ /* 0x000fe200000000ff */
[--C-:B------:R-:W-:Y:S01]  /*4510*/  FFMA.FTZ R83, R83, UR33, -R20.reuse ;  /* 0x0000002153537c23 */ /* 0x100fe20008010814 */
[----:B------:R-:W-:Y:S01]  /*4520*/  FFMA.FTZ R86, R86, UR33, -R20 ;  /* 0x0000002156567c23 */ /* 0x000fe20008010814 */
[----:B------:R-:W-:Y:S01]  /*4530*/  FADD.FTZ R59, R15, R62 ;  /* 0x0000003e0f3b7221 */ /* 0x000fe20000010000 */
[----:B------:R-:W2:Y:S01]  /*4540*/  MUFU.EX2 R30, R30 ;  /* 0x0000001e001e7308 */ /* 0x000ea20000000800 */
[----:B0-----:R-:W-:Y:S01]  /*4550*/  FADD.FTZ R58, R4, R55 ;  /* 0x00000037043a7221 */ /* 0x001fe20000010000 */
[----:B------:R0:W-:Y:S01]  /*4560*/  STSM.16.M88.4 [R17+0x21800], R8 ;  /* 0x0218000811007844 */ /* 0x0001e20000000200 */
[----:B------:R-:W-:Y:S01]  /*4570*/  FADD.FTZ R62, R24, R59 ;  /* 0x0000003b183e7221 */ /* 0x000fe20000010000 */
        /* <DEDUP_REMOVED lines=43> */
[----:B------:R1:W-:Y:S04]  /*4830*/  STSM.16.M88.4 [R22], R12 ;  /* 0x0000000c16007844 */ /* 0x0003e80000000200 */
[----:B------:R3:W-:Y:S02]  /*4840*/  STSM.16.M88.4 [R19], R24 ;  /* 0x0000001813007844 */ /* 0x0007e40000000200 */
[----:B------:R-:W4:Y:S01]  /*4850*/  MUFU.EX2 R47, R47 ;  /* 0x0000002f002f7308 */ /* 0x000f220000000800 */
[C---:B0-----:R-:W-:Y:S01]  /*4860*/  FADD.FTZ R9, R43.reuse, R4 ;  /* 0x000000042b097221 */ /* 0x041fe20000010000 */
[----:B------:R-:W-:-:S06]  /*4870*/  F2FP.F16.F32.PACK_AB R11, R43, R38 ;  /* 0x000000262b0b723e */ /* 0x000fcc00000000ff */
[----:B------:R-:W0:Y:S01]  /*4880*/  MUFU.EX2 R50, R50 ;  /* 0x0000003200327308 */ /* 0x000e220000000800 */
[----:B--2---:R-:W-:-:S07]  /*4890*/  FADD.FTZ R4, R46, R9 ;  /* 0x000000092e047221 */ /* 0x004fce0000010000 */
[----:B------:R-:W2:Y:S01]  /*48a0*/  MUFU.EX2 R45, R45 ;  /* 0x0000002d002d7308 */ /* 0x000ea20000000800 */
[C---:B----4-:R-:W-:Y:S01]  /*48b0*/  FADD.FTZ R9, R47.reuse, R4 ;  /* 0x000000042f097221 */ /* 0x050fe20000010000 */
[----:B------:R-:W-:-:S06]  /*48c0*/  F2FP.F16.F32.PACK_AB R29, R47, R46 ;  /* 0x0000002e2f1d723e */ /* 0x000fcc00000000ff */
[----:B------:R-:W4:Y:S01]  /*48d0*/  MUFU.EX2 R51, R51 ;  /* 0x0000003300337308 */ /* 0x000f220000000800 */
[----:B0-----:R-:W-:Y:S01]  /*48e0*/  FADD.FTZ R4, R50, R9 ;  /* 0x0000000932047221 */ /* 0x001fe20000010000 */
[----:B------:R-:W-:-:S05]  /*48f0*/  F2FP.F16.F32.PACK_AB R9, R34, R31 ;  /* 0x0000001f2209723e */ /* 0x000fca00000000ff */
[----:B------:R0:W-:Y:S01]  /*4900*/  STSM.16.M88.4 [R18], R8 ;  /* 0x0000000812007844 */ /* 0x0001e20000000200 */
[----:B------:R-:W5:Y:S01]  /*4910*/  MUFU.EX2 R44, R44 ;  /* 0x0000002c002c7308 */ /* 0x000f620000000800 */
[C---:B--2---:R-:W-:Y:S01]  /*4920*/  FADD.FTZ R3, R45.reuse, R6 ;  /* 0x000000062d037221 */ /* 0x044fe20000010000 */
[----:B-1----:R-:W-:-:S06]  /*4930*/  F2FP.F16.F32.PACK_AB R12, R45, R36 ;  /* 0x000000242d0c723e */ /* 0x002fcc00000000ff */
[----:B------:R-:W1:Y:S01]  /*4940*/  MUFU.EX2 R7, R7 ;  /* 0x0000000700077308 */ /* 0x000e620000000800 */
[C---:B----4-:R-:W-:Y:S01]  /*4950*/  FADD.FTZ R4, R51.reuse, R4 ;  /* 0x0000000433047221 */ /* 0x050fe20000010000 */
[----:B------:R-:W-:-:S05]  /*4960*/  F2FP.F16.F32.PACK_AB R31, R51, R50 ;  /* 0x00000032331f723e */ /* 0x000fca00000000ff */
[----:B------:R2:W-:Y:S01]  /*4970*/  STSM.16.M88.4 [R17+0x27800], R28 ;  /* 0x0278001c11007844 */ /* 0x0005e20000000200 */
[----:B------:R-:W4:Y:S01]  /*4980*/  MUFU.EX2 R54, R54 ;  /* 0x0000003600367308 */ /* 0x000f220000000800 */
[----:B-----5:R-:W-:-:S07]  /*4990*/  FADD.FTZ R2, R44, R3 ;  /* 0x000000032c027221 */ /* 0x020fce0000010000 */
[----:B------:R-:W5:Y:S01]  /*49a0*/  MUFU.EX2 R53, R53 ;  /* 0x0000003500357308 */ /* 0x000f620000000800 */
[----:B-1----:R-:W-:-:S07]  /*49b0*/  FADD.FTZ R3, R7, R4 ;  /* 0x0000000407037221 */ /* 0x002fce0000010000 */
[----:B------:R-:W1:Y:S01]  /*49c0*/  MUFU.EX2 R70, R70 ;  /* 0x0000004600467308 */ /* 0x000e620000000800 */
[C---:B----4-:R-:W-:Y:S01]  /*49d0*/  FADD.FTZ R3, R54.reuse, R3 ;  /* 0x0000000336037221 */ /* 0x050fe20000010000 */
[----:B------:R-:W-:-:S06]  /*49e0*/  F2FP.F16.F32.PACK_AB R13, R54, R7 ;  /* 0x00000007360d723e */ /* 0x000fcc00000000ff */
[----:B------:R-:W4:Y:S01]  /*49f0*/  MUFU.EX2 R71, R71 ;  /* 0x0000004700477308 */ /* 0x000f220000000800 */
[C---:B-----5:R-:W-:Y:S01]  /*4a00*/  FADD.FTZ R4, R53.reuse, R2 ;  /* 0x0000000235047221 */ /* 0x060fe20000010000 */
[----:B------:R-:W-:-:S06]  /*4a10*/  F2FP.F16.F32.PACK_AB R14, R53, R44 ;  /* 0x0000002c350e723e */ /* 0x000fcc00000000ff */
[----:B------:R-:W5:Y:S01]  /*4a20*/  MUFU.EX2 R41, R41 ;  /* 0x0000002900297308 */ /* 0x000f620000000800 */
[----:B-1----:R-:W-:-:S07]  /*4a30*/  FADD.FTZ R2, R70, R3 ;  /* 0x0000000346027221 */ /* 0x002fce0000010000 */
[----:B------:R-:W3:Y:S01]  /*4a40*/  MUFU.EX2 R48, R48 ;  /* 0x0000003000307308 */ /* 0x000ee20000000800 */
[C---:B----4-:R-:W-:Y:S01]  /*4a50*/  F2FP.F16.F32.PACK_AB R15, R71.reuse, R70 ;  /* 0x00000046470f723e */ /* 0x050fe200000000ff */
[----:B------:R-:W-:-:S04]  /*4a60*/  FADD.FTZ R7, R71, R2 ;  /* 0x0000000247077221 */ /* 0x000fc80000010000 */
[----:B------:R2:W-:Y:S02]  /*4a70*/  STSM.16.M88.4 [R23], R12 ;  /* 0x0000000c17007844 */ /* 0x0005e40000000200 */
[----:B------:R-:W-:Y:S01]  /*4a80*/  MUFU.EX2 R52, R52 ;  /* 0x0000003400347308 */ /* 0x000fe20000000800 */
[----:B-----5:R-:W-:-:S07]  /*4a90*/  FADD.FTZ R21, R41, R4 ;  /* 0x0000000429157221 */ /* 0x020fce0000010000 */
[----:B------:R-:W1:Y:S01]  /*4aa0*/  MUFU.EX2 R57, R57 ;  /* 0x0000003900397308 */ /* 0x000e620000000800 */
[C---:B---3--:R-:W-:Y:S01]  /*4ab0*/  F2FP.F16.F32.PACK_AB R24, R48.reuse, R41 ;  /* 0x000000293018723e */ /* 0x048fe200000000ff */
[----:B------:R-:W-:-:S06]  /*4ac0*/  FADD.FTZ R21, R48, R21 ;  /* 0x0000001530157221 */ /* 0x000fcc0000010000 */
[----:B------:R-:W3:Y:S08]  /*4ad0*/  MUFU.EX2 R74, R74 ;  /* 0x0000004a004a7308 */ /* 0x000ef00000000800 */
[----:B------:R-:W4:Y:S01]  /*4ae0*/  MUFU.EX2 R75, R75 ;  /* 0x0000004b004b7308 */ /* 0x000f220000000800 */
[----:B-1----:R-:W-:-:S07]  /*4af0*/  F2FP.F16.F32.PACK_AB R26, R57, R52 ;  /* 0x00000034391a723e */ /* 0x002fce00000000ff */
[----:B------:R-:W1:Y:S01]  /*4b00*/  MUFU.EX2 R78, R78 ;  /* 0x0000004e004e7308 */ /* 0x000e620000000800 */
[----:B---3--:R-:W-:-:S07]  /*4b10*/  FADD.FTZ R2, R74, R7 ;  /* 0x000000074a027221 */ /* 0x008fce0000010000 */
[----:B------:R-:W3:Y:S01]  /*4b20*/  MUFU.EX2 R79, R79 ;  /* 0x0000004f004f7308 */ /* 0x000ee20000000800 */
[C---:B----4-:R-:W-:Y:S01]  /*4b30*/  F2FP.F16.F32.PACK_AB R25, R75.reuse, R74 ;  /* 0x0000004a4b19723e */ /* 0x050fe200000000ff */
[----:B------:R-:W-:Y:S01]  /*4b40*/  FADD.FTZ R7, R75, R2 ;  /* 0x000000024b077221 */ /* 0x000fe20000010000 */
[----:B------:R-:W-:-:S05]  /*4b50*/  FADD.FTZ R2, R52, R21 ;  /* 0x0000001534027221 */ /* 0x000fca0000010000 */
[----:B------:R-:W-:Y:S01]  /*4b60*/  MUFU.EX2 R40, R40 ;  /* 0x0000002800287308 */ /* 0x000fe20000000800 */
[----:B-1----:R-:W-:Y:S01]  /*4b70*/  FADD.FTZ R4, R78, R7 ;  /* 0x000000074e047221 */ /* 0x002fe20000010000 */
[----:B------:R-:W-:Y:S01]  /*4b80*/  FADD.FTZ R7, R57, R2 ;  /* 0x0000000239077221 */ /* 0x000fe20000010000 */
[----:B------:R-:W-:-:S05]  /*4b90*/  VIADD R2, R88, 0xfffffffe ;  /* 0xfffffffe58027836 */ /* 0x000fca0000000000 */
[----:B------:R-:W0:Y:S01]  /*4ba0*/  MUFU.EX2 R49, R49 ;  /* 0x0000003100317308 */ /* 0x000e220000000800 */
[C---:B---3--:R-:W-:Y:S01]  /*4bb0*/  F2FP.F16.F32.PACK_AB R27, R79.reuse, R78 ;  /* 0x0000004e4f1b723e */ /* 0x048fe200000000ff */
[----:B------:R-:W-:-:S04]  /*4bc0*/  FADD.FTZ R21, R79, R4 ;  /* 0x000000044f157221 */ /* 0x000fc80000010000 */
[----:B------:R2:W-:Y:S02]  /*4bd0*/  STSM.16.M88.4 [R19+0x6000], R24 ;  /* 0x0060001813007844 */ /* 0x0005e40000000200 */
[----:B------:R-:W1:Y:S08]  /*4be0*/  MUFU.EX2 R56, R56 ;  /* 0x0000003800387308 */ /* 0x000e700000000800 */
[----:B------:R-:W3:Y:S01]  /*4bf0*/  MUFU.EX2 R61, R61 ;  /* 0x0000003d003d7308 */ /* 0x000ee20000000800 */
[----:B0-----:R-:W-:Y:S01]  /*4c00*/  F2FP.F16.F32.PACK_AB R8, R49, R40 ;  /* 0x000000283108723e */ /* 0x001fe200000000ff */
[----:B------:R-:W-:-:S04]  /*4c10*/  FADD.FTZ R40, R40, R7 ;  /* 0x0000000728287221 */ /* 0x000fc80000010000 */
[----:B------:R-:W-:Y:S02]  /*4c20*/  FADD.FTZ R49, R49, R40 ;  /* 0x0000002831317221 */ /* 0x000fe40000010000 */
[----:B------:R-:W-:Y:S02]  /*4c30*/  MUFU.EX2 R82, R82 ;  /* 0x0000005200527308 */ /* 0x000fe40000000800 */
[----:B-1----:R-:W-:-:S06]  /*4c40*/  FADD.FTZ R4, R56, R49 ;  /* 0x0000003138047221 */ /* 0x002fcc0000010000 */
[----:B------:R-:W0:Y:S01]  /*4c50*/  MUFU.EX2 R83, R83 ;  /* 0x0000005300537308 */ /* 0x000e220000000800 */
[C---:B---3--:R-:W-:Y:S01]  /*4c60*/  F2FP.F16.F32.PACK_AB R10, R61.reuse, R56 ;  /* 0x000000383d0a723e */ /* 0x048fe200000000ff */
[----:B------:R-:W-:-:S06]  /*4c70*/  FADD.FTZ R4, R61, R4 ;  /* 0x000000043d047221 */ /* 0x000fcc0000010000 */
[----:B------:R-:W-:Y:S08]  /*4c80*/  MUFU.EX2 R86, R86 ;  /* 0x0000005600567308 */ /* 0x000ff00000000800 */
[----:B------:R-:W1:Y:S01]  /*4c90*/  MUFU.EX2 R3, R20 ;  /* 0x0000001400037308 */ /* 0x000e620000000800 */
[----:B0-----:R-:W-:Y:S01]  /*4ca0*/  F2FP.F16.F32.PACK_AB R9, R83, R82 ;  /* 0x000000525309723e */ /* 0x001fe200000000ff */
[----:B------:R-:W-:-:S04]  /*4cb0*/  FADD.FTZ R82, R82, R21 ;  /* 0x0000001552527221 */ /* 0x000fc80000010000 */
[----:B------:R-:W-:Y:S01]  /*4cc0*/  FADD.FTZ R83, R83, R82 ;  /* 0x0000005253537221 */ /* 0x000fe20000010000 */
[----:B-1----:R-:W-:-:S03]  /*4cd0*/  F2FP.F16.F32.PACK_AB R11, R3, R86 ;  /* 0x00000056030b723e */ /* 0x002fc600000000ff */
        /* <DEDUP_REMOVED lines=17> */
.L_x_11015:
[----:B------:R-:W-:-:S11]  /*4df0*/  UISETP.NE.AND UP2, UPT, UR7, 0x1, UPT ;  /* 0x000000010700788c */ /* 0x000fd6000bf45270 */
[----:B------:R-:W-:Y:S02]  /*4e00*/  @UP2 ULDC.64 UR10, c[0x0][0x9e8] ;  /* 0x00027a00000a2ab9 */ /* 0x000fe40000000a00 */
[----:B------:R-:W-:-:S04]  /*4e10*/  UIMAD.WIDE.U32 UR14, UR18, UR10, URZ ;  /* 0x0000000a120e72a5 */ /* 0x000fc8000f8e003f */
[----:B------:R-:W-:-:S12]  /*4e20*/  @UP2 USHF.R.U32.HI UR18, URZ, UR11, UR15 ;  /* 0x0000000b3f122299 */ /* 0x000fd8000801160f */
.L_x_11016:
[----:B------:R-:W-:-:S04]  /*4e30*/  UIMAD UR7, UR18, UR7, UR7 ;  /* 0x00000007120772a4 */ /* 0x000fc8000f8e0207 */
[----:B------:R-:W-:-:S04]  /*4e40*/  UISETP.LT.AND UP2, UPT, UR6, UR7, UPT ;  /* 0x000000070600728c */ /* 0x000fc8000bf41270 */
[----:B------:R-:W-:-:S12]  /*4e50*/  USEL UR6, UR6, UR7, UP2 ;  /* 0x0000000706067287 */ /* 0x000fd80009000000 */
.L_x_11014:
        /* <DEDUP_REMOVED lines=36> */
.L_x_11034:
[----:B------:R-:W-:Y:S01]  /*50a0*/  UIADD3 UR55, UR46, 0x1, URZ ;  /* 0x000000012e377890 */ /* 0x000fe2000fffe03f */
[----:B------:R-:W-:-:S03]  /*50b0*/  ISETP.NE.AND P3, PT, RZ, UR44, PT ;  /* 0x0000002cff007c0c */ /* 0x000fc6000bf65270 */
[----:B------:R-:W-:-:S04]  /*50c0*/  UISETP.NE.AND UP2, UPT, UR55, 0x2, UPT ;  /* 0x000000023700788c */ /* 0x000fc8000bf45270 */
[----:B------:R-:W-:Y:S02]  /*50d0*/  USEL UR54, URZ, 0x1, UP2 ;  /* 0x000000013f367887 */ /* 0x000fe40009000000 */
[----:B------:R-:W-:Y:S02]  /*50e0*/  USEL UR55, UR55, URZ, UP2 ;  /* 0x0000003f37377287 */ /* 0x000fe40009000000 */
[----:B------:R-:W-:Y:S02]  /*50f0*/  ULOP3.LUT UR54, UR49, UR54, URZ, 0x3c, !UPT ;  /* 0x0000003631367292 */ /* 0x000fe4000f8e3c3f */
[----:B----4-:R-:W-:Y:S10]  /*5100*/  @P3 BRA `(.L_x_11018) ;  /* 0x00000000002c3947 */ /* 0x010ff40003800000 */
[----:B------:R-:W-:Y:S05]  /*5110*/  @!P0 BRA `(.L_x_11019) ;  /* 0x0000000000048947 */ /* 0x000fea0003800000 */
[----:B------:R-:W-:Y:S01]  /*5120*/  BPT.TRAP 0x1 ;  /* 0x000000040000795c */ /* 0x000fe20000300000 */
.L_x_11019:
[----:B------:R-:W-:Y:S01]  /*5130*/  ULEA UR6, UR55, UR42, 0x3 ;  /* 0x0000002a37067291 */ /* 0x000fe2000f8e183f */
[----:B------:R-:W-:-:S05]  /*5140*/  IMAD.U32 R6, RZ, RZ, UR54 ;  /* 0x00000036ff067e24 */ /* 0x000fca000f8e00ff */
[----:B------:R-:W-:-:S04]  /*5150*/  SHF.L.U32 R6, R6, 0x1f, RZ ;  /* 0x0000001f06067819 */ /* 0x000fc800000006ff */
[----:B------:R0:W1:Y:S01]  /*5160*/  SYNCS.PHASECHK.TRANS64.TRYWAIT P2, [UR6+0x2d830], R6 ;  /* 0x02d83006ff0075a7 */ /* 0x0000620008040146 */
[----:B------:R-:W-:Y:S05]  /*5170*/  @!P0 BRA `(.L_x_11020) ;  /* 0x0000000000048947 */ /* 0x000fea0003800000 */
[----:B------:R-:W-:Y:S01]  /*5180*/  BPT.TRAP 0x1 ;  /* 0x000000040000795c */ /* 0x000fe20000300000 */
.L_x_11020:
[----:B-1----:R-:W-:Y:S05]  /*5190*/  @P2 BRA `(.L_x_11018) ;  /* 0x0000000000082947 */ /* 0x002fea0003800000 */
[----:B------:R-:W1:Y:S02]  /*51a0*/  SYNCS.PHASECHK.TRANS64.TRYWAIT P2, [UR6+0x2d830], R6 ;  /* 0x02d83006ff0075a7 */ /* 0x000e640008040146 */
[----:B-1----:R-:W-:Y:S05]  /*51b0*/  @!P2 BRA `(.L_x_11021) ;  /* 0x0000011000a4a947 */ /* 0x002fea0003800000 */
.L_x_11018:
        /* <DEDUP_REMOVED lines=16> */
[----:B--2---:R-:W-:-:S06]  /*52c0*/  WARPGROUP.ARRIVE ;  /* 0x00000000000079c5 */ /* 0x004fcc0000000000 */
        /* <DEDUP_REMOVED lines=20> */
.L_x_11023:
[----:B------:R-:W-:Y:S01]  /*5410*/  ULEA UR6, UR46, UR42, 0x3 ;  /* 0x0000002a2e067291 */ /* 0x000fe2000f8e183f */
[----:B------:R-:W-:-:S05]  /*5420*/  IMAD.U32 R6, RZ, RZ, UR49 ;  /* 0x00000031ff067e24 */ /* 0x000fca000f8e00ff */
[----:B------:R-:W-:-:S04]  /*5430*/  SHF.L.U32 R6, R6, 0x1f, RZ ;  /* 0x0000001f06067819 */ /* 0x000fc800000006ff */
[----:B------:R0:W1:Y:S01]  /*5440*/  SYNCS.PHASECHK.TRANS64.TRYWAIT P2, [UR6+0x2d850], R6 ;  /* 0x02d85006ff0075a7 */ /* 0x0000620008040146 */
[----:B------:R-:W-:Y:S05]  /*5450*/  @!P0 BRA `(.L_x_11024) ;  /* 0x0000000000048947 */ /* 0x000fea0003800000 */
[----:B------:R-:W-:Y:S01]  /*5460*/  BPT.TRAP 0x1 ;  /* 0x000000040000795c */ /* 0x000fe20000300000 */
.L_x_11024:
[----:B-1----:R-:W-:Y:S05]  /*5470*/  @P2 BRA `(.L_x_11022) ;  /* 0x0000000000082947 */ /* 0x002fea0003800000 */
[----:B------:R-:W1:Y:S02]  /*5480*/  SYNCS.PHASECHK.TRANS64.TRYWAIT P2, [UR6+0x2d850], R6 ;  /* 0x02d85006ff0075a7 */ /* 0x000e640008040146 */
[----:B-1----:R-:W-:Y:S05]  /*5490*/  @!P2 BRA `(.L_x_11025) ;  /* 0x000001100004a947 */ /* 0x002fea0003800000 */
.L_x_11022:
[----:B------:R-:W-:Y:S01]  /*54a0*/  UIADD3 UR6, UR42, 0x400, URZ ;  /* 0x000004002a067890 */ /* 0x000fe2000fffe03f */
[----:B------:R-:W-:Y:S01]  /*54b0*/  WARPGROUP.ARRIVE ;  /* 0x00000000000079c5 */ /* 0x000fe20000000000 */
[----:B------:R-:W-:-:S05]  /*54c0*/  ULEA UR7, UR52, UR42, 0xd ;  /* 0x0000002a34077291 */ /* 0x000fca000f8e683f */
[----:B------:R-:W2:Y:S01]  /*54d0*/  S2R R9, SR_TID.X ;  /* 0x0000000000097919 */ /* 0x000ea20000002100 */
[----:B------:R-:W-:Y:S01]  /*54e0*/  USHF.R.U32.HI UR6, URZ, 0x4, UR6 ;  /* 0x000000043f067899 */ /* 0x000fe20008011606 */
[----:B------:R-:W-:Y:S01]  /*54f0*/  PLOP3.LUT P2, PT, PT, PT, UP0, 0x80, 0x0 ;  /* 0x000000000000781c */ /* 0x000fe20003f4f008 */
[----:B------:R-:W-:Y:S01]  /*5500*/  UIADD3 UR7, UR7, 0x21800, URZ ;  /* 0x0002180007077890 */ /* 0x000fe2000fffe03f */
[----:B------:R-:W-:Y:S01]  /*5510*/  PLOP3.LUT P3, PT, PT, PT, UP0, 0x80, 0x0 ;  /* 0x000000000000781c */ /* 0x000fe20003f6f008 */
[----:B------:R-:W-:Y:S01]  /*5520*/  ULOP3.LUT UR6, UR6, 0x3fff, URZ, 0xc0, !UPT ;  /* 0x00003fff06067892 */ /* 0x000fe2000f8ec03f */
[----:B------:R-:W-:Y:S01]  /*5530*/  VIADD R13, R136, UR39 ;  /* 0x00000027880d7c36 */ /* 0x000fe20008000000 */
[----:B------:R-:W-:Y:S01]  /*5540*/  USHF.R.U32.HI UR7, URZ, 0x4, UR7 ;  /* 0x000000043f077899 */ /* 0x000fe20008011607 */
[----:B------:R-:W-:Y:S01]  /*5550*/  IMAD.SHL.U32 R12, R2, 0x80, RZ ;  /* 0x00000080020c7824 */ /* 0x000fe200078e00ff */
[----:B------:R-:W-:Y:S01]  /*5560*/  ULOP3.LUT UR10, UR6, 0x2000000, URZ, 0xfc, !UPT ;  /* 0x02000000060a7892 */ /* 0x000fe2000f8efc3f */
[----:B-1----:R-:W-:Y:S01]  /*5570*/  IMAD.U32 R7, RZ, RZ, UR55 ;  /* 0x00000037ff077e24 */ /* 0x002fe2000f8e00ff */
[----:B------:R-:W-:-:S02]  /*5580*/  ULOP3.LUT UR6, UR7, 0x3fff, URZ, 0xc0, !UPT ;  /* 0x00003fff07067892 */ /* 0x000fc4000f8ec03f */
[----:B------:R-:W-:Y:S02]  /*5590*/  UIMAD UR7, UR46, 0x600, UR10 ;  /* 0x000006002e0778a4 */ /* 0x000fe4000f8e020a */
[----:B------:R-:W-:Y:S01]  /*55a0*/  ULOP3.LUT UR6, UR6, 0x10000, URZ, 0xfc, !UPT ;  /* 0x0001000006067892 */ /* 0x000fe2000f8efc3f */
[----:B------:R-:W-:Y:S01]  /*55b0*/  @!P1 LEA R7, R7, UR42, 0x3 ;  /* 0x0000002a07079c11 */ /* 0x000fe2000f8e18ff */
[----:B------:R-:W-:Y:S01]  /*55c0*/  UMOV UR31, 0x80000020 ;  /* 0x80000020001f7882 */ /* 0x000fe20000000000 */
[----:B------:R-:W-:Y:S02]  /*55d0*/  UMOV UR29, 0x40000040 ;  /* 0x40000040001d7882 */ /* 0x000fe40000000000 */
[----:B------:R-:W-:Y:S01]  /*55e0*/  UMOV UR30, UR7 ;  /* 0x00000007001e7c82 */ /* 0x000fe20008000000 */
[----:B------:R-:W-:Y:S01]  /*55f0*/  @!P1 VIADD R7, R7, 0x2d840 ;  /* 0x0002d84007079836 */ /* 0x000fe20000000000 */
[----:B------:R-:W-:Y:S02]  /*5600*/  UMOV UR28, UR6 ;  /* 0x00000006001c7c82 */ /* 0x000fe40008000000 */
[----:B------:R-:W-:Y:S01]  /*5610*/  HGMMA.64x96x16.F32 R88, gdesc[UR28].tnspB, R88, gsb0 ;  /* 0x416000001c5879f0 */ /* 0x000fe20008000858 */
[----:B------:R-:W-:Y:S01]  /*5620*/  UIADD3 UR30, UR7, 0x40, URZ ;  /* 0x00000040071e7890 */ /* 0x000fe2000fffe03f */
[----:B------:R-:W-:Y:S01]  /*5630*/  @!P1 PRMT R7, RZ, 0x654, R7 ;  /* 0x00000654ff079816 */ /* 0x000fe20000000007 */
[----:B------:R-:W-:Y:S01]  /*5640*/  UIADD3 UR28, UR6, 0x2, URZ ;  /* 0x00000002061c7890 */ /* 0x000fe2000fffe03f */
[----:B------:R-:W-:Y:S01]  /*5650*/  UMOV UR31, 0x80000020 ;  /* 0x80000020001f7882 */ /* 0x000fe20000000000 */
[----:B------:R-:W-:Y:S01]  /*5660*/  UMOV UR29, 0x40000040 ;  /* 0x40000040001d7882 */ /* 0x000fe20000000000 */
[----:B--2---:R-:W-:Y:S01]  /*5670*/  SHF.R.U32.HI R8, RZ, 0x7, R9 ;  /* 0x00000007ff087819 */ /* 0x004fe20000011609 */
        /* <DEDUP_REMOVED lines=48> */
[----:B------:R-:W-:Y:S01]  /*5980*/  VIADD R6, R8, 0x9 ;  /* 0x0000000908067836 */ /* 0x000fe20000000000 */
[----:B------:R-:W-:Y:S01]  /*5990*/  ULOP3.LUT UR6, URZ, UR35, URZ, 0x33, !UPT ;  /* 0x000000233f067292 */ /* 0x000fe2000f8e333f */
[----:B------:R-:W-:Y:S02]  /*59a0*/  IMAD R9, R16, -0x2, R9 ;  /* 0xfffffffe10097824 */ /* 0x000fe400078e0209 */
[----:B------:R-:W0:Y:S01]  /*59b0*/  SHFL.IDX PT, R15, R13, RZ, 0x1c1f ;  /* 0x001c1fff0d0f7589 */ /* 0x000e2200000e0000 */
[----:B------:R-:W-:Y:S01]  /*59c0*/  SEL R6, R6, 0x9, !P2 ;  /* 0x0000000906067807 */ /* 0x000fe20005000000 */
[----:B------:R-:W-:Y:S01]  /*59d0*/  IMAD.U32 R8, RZ, RZ, UR45 ;  /* 0x0000002dff087e24 */ /* 0x000fe2000f8e00ff */
[----:B------:R-:W-:-:S04]  /*59e0*/  PLOP3.LUT P2, PT, PT, PT, UP1, 0x40, 0x0 ;  /* 0x000000000000781c */ /* 0x000fc80003f4e818 */
[----:B------:R-:W-:-:S05]  /*59f0*/  IADD3 R9, -R8, UR38, R9 ;  /* 0x0000002608097c10 */ /* 0x000fca000fffe109 */
[C---:B------:R-:W-:Y:S02]  /*5a00*/  VIADD R11, R9.reuse, UR53 ;  /* 0x00000035090b7c36 */ /* 0x040fe40008000000 */
[----:B------:R-:W-:Y:S01]  /*5a10*/  VIADD R10, R9, UR6 ;  /* 0x00000006090a7c36 */ /* 0x000fe20008000000 */
[----:B------:R-:W-:Y:S02]  /*5a20*/  WARPGROUP.DEPBAR.LE gsb0, 0x0 ;  /* 0x00008000000079c5 */ /* 0x000fe40000010000 */
[----:B------:R-:W-:-:S06]  /*5a30*/  WARPGROUP.ARRIVE ;  /* 0x00000000000079c5 */ /* 0x000fcc0000000000 */
[----:B------:R-:W-:Y:S03]  /*5a40*/  HGMMA.64x96x16.F32 R88, gdesc[UR28].tnspB, R88, gsb0 ;  /* 0x416000001c5879f0 */ /* 0x000fe60008000858 */
[----:B------:R-:W-:Y:S02]  /*5a50*/  WARPGROUP.DEPBAR.LE gsb0, 0x0 ;  /* 0x00008000000079c5 */ /* 0x000fe40000010000 */
[----:B------:R0:W-:Y:S06]  /*5a60*/  BAR.ARV R6, 0x100 ;  /* 0x000400060000751d */ /* 0x0001ec0000002000 */
[----:B------:R1:W-:Y:S01]  /*5a70*/  @!P1 SYNCS.ARRIVE.TRANS64.RED.A1T0 RZ, [R7+URZ], RZ ;  /* 0x000000ff07ff99a7 */ /* 0x0003e2000810043f */
[----:B0-----:R-:W-:-:S02]  /*5a80*/  IMAD.IADD R6, R15, 0x1, R10 ;  /* 0x000000010f067824 */ /* 0x001fc400078e020a */
        /* <DEDUP_REMOVED lines=15> */
.L_x_11028:
[----:B------:R-:W-:-:S05]  /*5b80*/  IMAD.U32 R14, RZ, RZ, UR34 ;  /* 0x00000022ff0e7e24 */ /* 0x000fca000f8e00ff */
[----:B------:R-:W-:-:S13]  /*5b90*/  ISETP.NE.AND P2, PT, R14, 0x1, PT ;  /* 0x000000010e00780c */ /* 0x000fda0003f45270 */
[----:B------:R-:W0:Y:S02]  /*5ba0*/  @P2 LDC.64 R8, c[0x0][0x9e8] ;  /* 0x00027a00ff082b82 */ /* 0x000e240000000a00 */
[----:B0-----:R-:W-:-:S05]  /*5bb0*/  @P2 IMAD.HI.U32 R8, R15, R8, RZ ;  /* 0x000000080f082227 */ /* 0x001fca00078e00ff */
[----:B------:R-:W-:-:S07]  /*5bc0*/  @P2 SHF.R.U32.HI R15, RZ, R9, R8 ;  /* 0x00000009ff0f2219 */ /* 0x000fce0000011608 */
.L_x_11029:
[----:B------:R-:W-:Y:S05]  /*5bd0*/  BSYNC B0 ;  /* 0x0000000000007941 */ /* 0x000fea0003800000 */
.L_x_11027:
[----:B------:R-:W-:-:S04]  /*5be0*/  IMAD R15, R15, R14, -R12 ;  /* 0x0000000e0f0f7224 */ /* 0x000fc800078e0a0c */
[----:B------:R-:W-:-:S05]  /*5bf0*/  IMAD R15, R16, -0x2, R15 ;  /* 0xfffffffe100f7824 */ /* 0x000fca00078e020f */
[----:B------:R-:W-:Y:S02]  /*5c00*/  VIADDMNMX R7, R15, R14, R7, PT ;  /* 0x0000000e0f077246 */ /* 0x000fe40003800107 */
[----:B------:R-:W-:-:S07]  /*5c10*/  VIMNMX R6, R6, R15, !PT ;  /* 0x0000000f06067248 */ /* 0x000fce0007fe0100 */
.L_x_11026:
        /* <DEDUP_REMOVED lines=115> */
.L_x_11032:
[----:B------:R-:W-:-:S05]  /*6350*/  IMAD.U32 R8, RZ, RZ, UR34 ;  /* 0x00000022ff087e24 */ /* 0x000fca000f8e00ff */
[----:B------:R-:W-:-:S13]  /*6360*/  ISETP.NE.AND P3, PT, R8, 0x1, PT ;  /* 0x000000010800780c */ /* 0x000fda0003f65270 */
[----:B------:R-:W0:Y:S02]  /*6370*/  @P3 LDC.64 R6, c[0x0][0x9e8] ;  /* 0x00027a00ff063b82 */ /* 0x000e240000000a00 */
[----:B0-----:R-:W-:-:S05]  /*6380*/  @P3 IMAD.HI.U32 R6, R9, R6, RZ ;  /* 0x0000000609063227 */ /* 0x001fca00078e00ff */
[----:B------:R-:W-:-:S07]  /*6390*/  @P3 SHF.R.U32.HI R9, RZ, R7, R6 ;  /* 0x00000007ff093219 */ /* 0x000fce0000011606 */
.L_x_11033:
[----:B------:R-:W-:Y:S05]  /*63a0*/  BSYNC B0 ;  /* 0x0000000000007941 */ /* 0x000fea0003800000 */
.L_x_11031:
[----:B------:R-:W-:-:S04]  /*63b0*/  IMAD R9, R9, R8, -R12 ;  /* 0x0000000809097224 */ /* 0x000fc800078e0a0c */
[----:B------:R-:W-:-:S05]  /*63c0*/  IMAD R9, R16, -0x2, R9 ;  /* 0xfffffffe10097824 */ /* 0x000fca00078e0209 */
[----:B------:R-:W-:Y:S02]  /*63d0*/  VIADDMNMX R11, R9, R8, R11, PT ;  /* 0x00000008090b7246 */ /* 0x000fe4000380010b */
[----:B------:R-:W-:-:S07]  /*63e0*/  VIMNMX R10, R10, R9, !PT ;  /* 0x000000090a0a7248 */ /* 0x000fce0007fe0100 */
.L_x_11030:
        /* <DEDUP_REMOVED lines=20> */
[----:B------:R-:W-:Y:S02]  /*6530*/  ISETP.GT.AND P5, PT, R10, RZ, P2 ;  /* 0x000000ff0a00720c */ /* 0x000fe400017a4270 */
        /* <DEDUP_REMOVED lines=13> */
[----:B------:R-:W-:Y:S02]  /*6610*/  FMNMX.FTZ R20, R26, R5, !PT ;  /* 0x000000051a147209 */ /* 0x000fe40007810000 */
[----:B------:R-:W-:Y:S02]  /*6620*/  FMNMX.FTZ R7, R57, R6, !PT ;  /* 0x0000000639077209 */ /* 0x000fe40007810000 */
[----:B------:R-:W-:-:S02]  /*6630*/  ISETP.GT.AND P4, PT, R10, 0x10, P2 ;  /* 0x000000100a00780c */ /* 0x000fc40001784270 */
[----:B------:R-:W-:Y:S02]  /*6640*/  FMNMX.FTZ R6, R60, R7, !PT ;  /* 0x000000073c067209 */ /* 0x000fe40007810000 */
[----:B------:R-:W-:Y:S02]  /*6650*/  ISETP.LT.OR P3, PT, R11, 0xa, P3 ;  /* 0x0000000a0b00780c */ /* 0x000fe40001f61670 */
[----:B------:R-:W-:Y:S02]  /*6660*/  FMNMX.FTZ R7, R61, R6, !PT ;  /* 0x000000063d077209 */ /* 0x000fe40007810000 */
[----:B------:R-:W-:Y:S02]  /*6670*/  FMNMX.FTZ R21, R27, R20, !PT ;  /* 0x000000141b157209 */ /* 0x000fe40007810000 */
[----:B------:R-:W-:Y:S02]  /*6680*/  FMNMX.FTZ R6, R64, R7, !PT ;  /* 0x0000000740067209 */ /* 0x000fe40007810000 */
[----:B------:R-:W-:-:S02]  /*6690*/  ISETP.LT.OR P4, PT, R11, 0x11, P4 ;  /* 0x000000110b00780c */ /* 0x000fc40002781670 */
[----:B------:R-:W-:Y:S02]  /*66a0*/  FMNMX.FTZ R7, R65, R6, !PT ;  /* 0x0000000641077209 */ /* 0x000fe40007810000 */
[----:B------:R-:W-:Y:S02]  /*66b0*/  FSEL R31, R31, -INF , !P3 ;  /* 0xff8000001f1f7808 */ /* 0x000fe40005800000 */
[----:B------:R-:W-:Y:S02]  /*66c0*/  FMNMX.FTZ R6, R68, R7, !PT ;  /* 0x0000000744067209 */ /* 0x000fe40007810000 */
[----:B------:R-:W-:Y:S02]  /*66d0*/  FMNMX.FTZ R20, R30, R21, !PT ;  /* 0x000000151e147209 */ /* 0x000fe40007810000 */
        /* <DEDUP_REMOVED lines=9> */
[C---:B------:R-:W-:Y:S02]  /*6770*/  ISETP.LT.OR P3, PT, R11.reuse, 0x19, P3 ;  /* 0x000000190b00780c */ /* 0x040fe40001f61670 */
[----:B------:R-:W-:Y:S02]  /*6780*/  FMNMX.FTZ R6, R80, R7, !PT ;  /* 0x0000000750067209 */ /* 0x000fe40007810000 */
[----:B------:R-:W-:Y:S02]  /*6790*/  ISETP.LT.OR P4, PT, R11, 0x1a, P4 ;  /* 0x0000001a0b00780c */ /* 0x000fe40002781670 */
[----:B------:R-:W-:Y:S02]  /*67a0*/  FMNMX.FTZ R7, R81, R6, !PT ;  /* 0x0000000651077209 */ /* 0x000fe40007810000 */
[----:B------:R-:W-:-:S02]  /*67b0*/  FSEL R38, R38, -INF , !P3 ;  /* 0xff80000026267808 */ /* 0x000fc40005800000 */
[----:B------:R-:W-:Y:S02]  /*67c0*/  FMNMX.FTZ R6, R84, R7, !PT ;  /* 0x0000000754067209 */ /* 0x000fe40007810000 */
[C---:B------:R-:W-:Y:S02]  /*67d0*/  ISETP.GT.AND P3, PT, R10.reuse, 0x21, P2 ;  /* 0x000000210a00780c */ /* 0x040fe40001764270 */
[----:B------:R-:W-:Y:S02]  /*67e0*/  FMNMX.FTZ R7, R85, R6, !PT ;  /* 0x0000000655077209 */ /* 0x000fe40007810000 */
[----:B------:R-:W-:Y:S02]  /*67f0*/  FSEL R39, R39, -INF , !P4 ;  /* 0xff80000027277808 */ /* 0x000fe40006000000 */
[----:B------:R-:W-:Y:S01]  /*6800*/  ISETP.GT.AND P4, PT, R10, 0x28, P2 ;  /* 0x000000280a00780c */ /* 0x000fe20001784270 */
[----:B------:R-:W0:Y:S01]  /*6810*/  SHFL.BFLY PT, R6, R7, 0x2, 0x1f ;  /* 0x0c401f0007067f89 */ /* 0x000e2200000e0000 */
[----:B------:R-:W-:-:S02]  /*6820*/  ISETP.LT.OR P3, PT, R11, 0x22, P3 ;  /* 0x000000220b00780c */ /* 0x000fc40001f61670 */
[----:B------:R-:W-:Y:S02]  /*6830*/  ISETP.LT.OR P4, PT, R11, 0x29, P4 ;  /* 0x000000290b00780c */ /* 0x000fe40002781670 */
[----:B------:R-:W-:Y:S02]  /*6840*/  FSEL R43, R43, -INF , !P3 ;  /* 0xff8000002b2b7808 */ /* 0x000fe40005800000 */
[----:B------:R-:W-:Y:S02]  /*6850*/  ISETP.GT.AND P3, PT, R10, 0x29, P2 ;  /* 0x000000290a00780c */ /* 0x000fe40001764270 */
[----:B------:R-:W-:Y:S02]  /*6860*/  FSEL R46, R46, -INF , !P4 ;  /* 0xff8000002e2e7808 */ /* 0x000fe40006000000 */
[----:B------:R-:W-:Y:S02]  /*6870*/  ISETP.GT.AND P4, PT, R10, 0x30, P2 ;  /* 0x000000300a00780c */ /* 0x000fe40001784270 */
[----:B------:R-:W-:-:S02]  /*6880*/  ISETP.LT.OR P5, PT, R11, 0x2a, P3 ;  /* 0x0000002a0b00780c */ /* 0x000fc40001fa1670 */
[C---:B------:R-:W-:Y:S02]  /*6890*/  ISETP.GT.AND P3, PT, R10.reuse, 0x31, P2 ;  /* 0x000000310a00780c */ /* 0x040fe40001764270 */
[----:B------:R-:W-:Y:S02]  /*68a0*/  FSEL R47, R47, -INF , !P5 ;  /* 0xff8000002f2f7808 */ /* 0x000fe40006800000 */
[C---:B------:R-:W-:Y:S02]  /*68b0*/  ISETP.LT.OR P4, PT, R11.reuse, 0x31, P4 ;  /* 0x000000310b00780c */ /* 0x040fe40002781670 */
[----:B------:R-:W-:Y:S02]  /*68c0*/  ISETP.GT.AND P5, PT, R10, 0x38, P2 ;  /* 0x000000380a00780c */ /* 0x000fe400017a4270 */
[----:B------:R-:W-:Y:S02]  /*68d0*/  ISETP.LT.OR P3, PT, R11, 0x32, P3 ;  /* 0x000000320b00780c */ /* 0x000fe40001f61670 */
[----:B0-----:R-:W-:-:S02]  /*68e0*/  FMNMX.FTZ R8, R7, R6, !PT ;  /* 0x0000000607087209 */ /* 0x001fc40007810000 */
[----:B------:R-:W-:Y:S02]  /*68f0*/  FSEL R50, R50, -INF , !P4 ;  /* 0xff80000032327808 */ /* 0x000fe40006000000 */
[C---:B------:R-:W-:Y:S01]  /*6900*/  ISETP.GT.AND P4, PT, R10.reuse, 0x39, P2 ;  /* 0x000000390a00780c */ /* 0x040fe20001784270 */
[----:B------:R-:W0:Y:S01]  /*6910*/  SHFL.BFLY PT, R9, R8, 0x1, 0x1f ;  /* 0x0c201f0008097f89 */ /* 0x000e2200000e0000 */
[----:B------:R-:W-:Y:S02]  /*6920*/  FSEL R51, R51, -INF , !P3 ;  /* 0xff80000033337808 */ /* 0x000fe40005800000 */
[C---:B------:R-:W-:Y:S02]  /*6930*/  ISETP.LT.OR P5, PT, R11.reuse, 0x39, P5 ;  /* 0x000000390b00780c */ /* 0x040fe40002fa1670 */
[----:B------:R-:W-:Y:S02]  /*6940*/  ISETP.GT.AND P3, PT, R10, 0x40, P2 ;  /* 0x000000400a00780c */ /* 0x000fe40001764270 */
[----:B------:R-:W-:-:S02]  /*6950*/  ISETP.LT.OR P4, PT, R11, 0x3a, P4 ;  /* 0x0000003a0b00780c */ /* 0x000fc40002781670 */
[----:B------:R-:W-:Y:S02]  /*6960*/  FSEL R54, R54, -INF , !P5 ;  /* 0xff80000036367808 */ /* 0x000fe40006800000 */
[C---:B------:R-:W-:Y:S02]  /*6970*/  ISETP.GT.AND P5, PT, R10.reuse, 0x41, P2 ;  /* 0x000000410a00780c */ /* 0x040fe400017a4270 */
[----:B------:R-:W-:Y:S02]  /*6980*/  FSEL R55, R55, -INF , !P4 ;  /* 0xff80000037377808 */ /* 0x000fe40006000000 */
[C---:B------:R-:W-:Y:S02]  /*6990*/  ISETP.LT.OR P3, PT, R11.reuse, 0x41, P3 ;  /* 0x000000410b00780c */ /* 0x040fe40001f61670 */
[----:B------:R-:W-:Y:S02]  /*69a0*/  ISETP.GT.AND P4, PT, R10, 0x48, P2 ;  /* 0x000000480a00780c */ /* 0x000fe40001784270 */
[----:B------:R-:W-:-:S02]  /*69b0*/  ISETP.LT.OR P5, PT, R11, 0x42, P5 ;  /* 0x000000420b00780c */ /* 0x000fc40002fa1670 */
[----:B------:R-:W-:Y:S02]  /*69c0*/  FSEL R58, R58, -INF , !P3 ;  /* 0xff8000003a3a7808 */ /* 0x000fe40005800000 */
[----:B------:R-:W-:Y:S02]  /*69d0*/  ISETP.GT.AND P3, PT, R10, 0x49, P2 ;  /* 0x000000490a00780c */ /* 0x000fe40001764270 */
[----:B0-----:R-:W-:Y:S02]  /*69e0*/  FMNMX.FTZ R6, R8, R9, !PT ;  /* 0x0000000908067209 */ /* 0x001fe40007810000 */
[----:B------:R-:W-:Y:S02]  /*69f0*/  FSEL R59, R59, -INF , !P5 ;  /* 0xff8000003b3b7808 */ /* 0x000fe40006800000 */
[C---:B------:R-:W-:Y:S01]  /*6a00*/  FSETP.NEU.FTZ.AND P6, PT, R6.reuse, -INF , PT ;  /* 0xff8000000600780b */ /* 0x040fe20003fdd000 */
[----:B------:R-:W-:Y:S01]  /*6a10*/  FMUL.FTZ R9, R6, UR33 ;  /* 0x0000002106097c20 */ /* 0x000fe20008410000 */
[----:B------:R-:W-:-:S02]  /*6a20*/  ISETP.LT.OR P4, PT, R11, 0x49, P4 ;  /* 0x000000490b00780c */ /* 0x000fc40002781670 */
[----:B------:R-:W-:Y:S02]  /*6a30*/  ISETP.GT.AND P5, PT, R10, 0x50, P2 ;  /* 0x000000500a00780c */ /* 0x000fe400017a4270 */
[----:B------:R-:W-:Y:S02]  /*6a40*/  FSEL R7, R9, RZ, P6 ;  /* 0x000000ff09077208 */ /* 0x000fe40003000000 */
[----:B------:R-:W-:Y:S02]  /*6a50*/  ISETP.LT.OR P3, PT, R11, 0x4a, P3 ;  /* 0x0000004a0b00780c */ /* 0x000fe40001f61670 */
        /* <DEDUP_REMOVED lines=12> */
[----:B------:R-:W-:Y:S01]  /*6b20*/  ISETP.GT.AND P4, PT, R10, 0x51, P2 ;  /* 0x000000510a00780c */ /* 0x000fe20001784270 */
[----:B------:R0:W-:Y:S01]  /*6b30*/  MUFU.EX2 R20, R36 ;  /* 0x0000002400147308 */ /* 0x0001e20000000800 */
[----:B------:R-:W-:Y:S01]  /*6b40*/  FMNMX.FTZ R25, R39, R24, !PT ;  /* 0x0000001827197209 */ /* 0x000fe20007810000 */
[--C-:B------:R-:W-:Y:S01]  /*6b50*/  FFMA.FTZ R40, R40, UR33, -R7.reuse ;  /* 0x0000002128287c23 */ /* 0x100fe20008010807 */
[----:B------:R-:W-:Y:S01]  /*6b60*/  FSEL R63, R63, -INF , !P3 ;  /* 0xff8000003f3f7808 */ /* 0x000fe20005800000 */
[--C-:B------:R-:W-:Y:S01]  /*6b70*/  FFMA.FTZ R44, R44, UR33, -R7.reuse ;  /* 0x000000212c2c7c23 */ /* 0x100fe20008010807 */
[----:B------:R-:W-:Y:S01]  /*6b80*/  FMNMX.FTZ R28, R42, R25, !PT ;  /* 0x000000192a1c7209 */ /* 0x000fe20007810000 */
[--C-:B------:R-:W-:Y:S01]  /*6b90*/  FFMA.FTZ R25, R41, UR33, -R7.reuse ;  /* 0x0000002129197c23 */ /* 0x100fe20008010807 */
[----:B------:R-:W-:Y:S01]  /*6ba0*/  ISETP.LT.OR P5, PT, R11, 0x51, P5 ;  /* 0x000000510b00780c */ /* 0x000fe20002fa1670 */
[----:B------:R-:W-:Y:S01]  /*6bb0*/  MUFU.EX2 R24, R40 ;  /* 0x0000002800187308 */ /* 0x000fe20000000800 */
[----:B------:R-:W-:Y:S01]  /*6bc0*/  FMNMX.FTZ R29, R43, R28, !PT ;  /* 0x0000001c2b1d7209 */ /* 0x000fe20007810000 */
[--C-:B------:R-:W-:Y:S01]  /*6bd0*/  FFMA.FTZ R48, R48, UR33, -R7.reuse ;  /* 0x0000002130307c23 */ /* 0x100fe20008010807 */
[----:B------:R-:W-:Y:S01]  /*6be0*/  ISETP.GT.AND P3, PT, R10, 0x58, P2 ;  /* 0x000000580a00780c */ /* 0x000fe20001764270 */
[--C-:B------:R-:W-:Y:S01]  /*6bf0*/  FFMA.FTZ R52, R52, UR33, -R7.reuse ;  /* 0x0000002134347c23 */ /* 0x100fe20008010807 */
[----:B------:R-:W-:Y:S01]  /*6c00*/  FMNMX.FTZ R28, R46, R29, !PT ;  /* 0x0000001d2e1c7209 */ /* 0x000fe20007810000 */
[--C-:B------:R-:W-:Y:S01]  /*6c10*/  FFMA.FTZ R56, R56, UR33, -R7.reuse ;  /* 0x0000002138387c23 */ /* 0x100fe20008010807 */
[----:B------:R-:W-:Y:S01]  /*6c20*/  ISETP.LT.OR P4, PT, R11, 0x52, P4 ;  /* 0x000000520b00780c */ /* 0x000fe20002781670 */
[----:B------:R-:W-:Y:S01]  /*6c30*/  FFMA.FTZ R85, R85, UR33, -R7 ;  /* 0x0000002155557c23 */ /* 0x000fe20008010807 */
[----:B------:R-:W-:Y:S01]  /*6c40*/  FMNMX.FTZ R29, R47, R28, !PT ;  /* 0x0000001c2f1d7209 */ /* 0x000fe20007810000 */
[----:B------:R-:W-:Y:S01]  /*6c50*/  MUFU.EX2 R8, R8 ;  /* 0x0000000800087308 */ /* 0x000fe20000000800 */
[----:B------:R-:W-:-:S02]  /*6c60*/  FSEL R66, R66, -INF , !P5 ;  /* 0xff80000042427808 */ /* 0x000fc40006800000 */
[----:B------:R-:W-:Y:S01]  /*6c70*/  FMNMX.FTZ R32, R50, R29, !PT ;  /* 0x0000001d32207209 */ /* 0x000fe20007810000 */
[----:B------:R-:W-:Y:S01]  /*6c80*/  FFMA.FTZ R29, R45, UR33, -R7 ;  /* 0x000000212d1d7c23 */ /* 0x000fe20008010807 */
[----:B------:R-:W-:Y:S02]  /*6c90*/  ISETP.GT.AND P5, PT, R10, 0x59, P2 ;  /* 0x000000590a00780c */ /* 0x000fe400017a4270 */
[----:B------:R-:W-:Y:S01]  /*6ca0*/  FMNMX.FTZ R33, R51, R32, !PT ;  /* 0x0000002033217209 */ /* 0x000fe20007810000 */
[----:B------:R-:W-:Y:S01]  /*6cb0*/  MUFU.EX2 R28, R44 ;  /* 0x0000002c001c7308 */ /* 0x000fe20000000800 */
[----:B------:R-:W-:Y:S02]  /*6cc0*/  FSEL R67, R67, -INF , !P4 ;  /* 0xff80000043437808 */ /* 0x000fe40006000000 */
[----:B------:R-:W-:Y:S02]  /*6cd0*/  FMNMX.FTZ R32, R54, R33, !PT ;  /* 0x0000002136207209 */ /* 0x000fe40007810000 */
[----:B------:R-:W-:-:S02]  /*6ce0*/  ISETP.LT.OR P3, PT, R11, 0x59, P3 ;  /* 0x000000590b00780c */ /* 0x000fc40001f61670 */
[----:B------:R-:W-:Y:S01]  /*6cf0*/  FMNMX.FTZ R33, R55, R32, !PT ;  /* 0x0000002037217209 */ /* 0x000fe20007810000 */
[----:B------:R-:W-:Y:S01]  /*6d00*/  MUFU.EX2 R9, R9 ;  /* 0x0000000900097308 */ /* 0x000fe20000000800 */
[----:B------:R-:W-:Y:S02]  /*6d10*/  ISETP.GT.AND P4, PT, R10, 0x60, P2 ;  /* 0x000000600a00780c */ /* 0x000fe40001784270 */
[----:B0-----:R-:W-:Y:S01]  /*6d20*/  FMNMX.FTZ R36, R58, R33, !PT ;  /* 0x000000213a247209 */ /* 0x001fe20007810000 */
[--C-:B------:R-:W-:Y:S01]  /*6d30*/  FFMA.FTZ R33, R49, UR33, -R7.reuse ;  /* 0x0000002131217c23 */ /* 0x100fe20008010807 */
[----:B------:R-:W-:Y:S01]  /*6d40*/  ISETP.LT.OR P5, PT, R11, 0x5a, P5 ;  /* 0x0000005a0b00780c */ /* 0x000fe20002fa1670 */
[--C-:B------:R-:W-:Y:S01]  /*6d50*/  FFMA.FTZ R49, R65, UR33, -R7.reuse ;  /* 0x0000002141317c23 */ /* 0x100fe20008010807 */
[----:B------:R-:W-:Y:S01]  /*6d60*/  FMNMX.FTZ R37, R59, R36, !PT ;  /* 0x000000243b257209 */ /* 0x000fe20007810000 */
[----:B------:R0:W-:Y:S01]  /*6d70*/  MUFU.EX2 R32, R48 ;  /* 0x0000003000207308 */ /* 0x0001e20000000800 */
[----:B------:R-:W-:Y:S01]  /*6d80*/  FSEL R70, R70, -INF , !P3 ;  /* 0xff80000046467808 */ /* 0x000fe20005800000 */
[----:B------:R-:W-:Y:S01]  /*6d90*/  FFMA.FTZ R65, R84, UR33, -R7 ;  /* 0x0000002154417c23 */ /* 0x000fe20008010807 */
[----:B------:R-:W-:-:S02]  /*6da0*/  FMNMX.FTZ R36, R62, R37, !PT ;  /* 0x000000253e247209 */ /* 0x000fc40007810000 */
[----:B------:R-:W-:Y:S02]  /*6db0*/  ISETP.GT.AND P3, PT, R10, 0x61, P2 ;  /* 0x000000610a00780c */ /* 0x000fe40001764270 */
[----:B------:R-:W-:Y:S01]  /*6dc0*/  FMNMX.FTZ R37, R63, R36, !PT ;  /* 0x000000243f257209 */ /* 0x000fe20007810000 */
[----:B------:R-:W-:Y:S01]  /*6dd0*/  MUFU.EX2 R12, R12 ;  /* 0x0000000c000c7308 */ /* 0x000fe20000000800 */
[----:B------:R-:W-:Y:S01]  /*6de0*/  FSEL R71, R71, -INF , !P5 ;  /* 0xff80000047477808 */ /* 0x000fe20006800000 */
[--C-:B0-----:R-:W-:Y:S01]  /*6df0*/  FFMA.FTZ R48, R64, UR33, -R7.reuse ;  /* 0x0000002140307c23 */ /* 0x101fe20008010807 */
[----:B------:R-:W-:Y:S01]  /*6e00*/  FMNMX.FTZ R40, R66, R37, !PT ;  /* 0x0000002542287209 */ /* 0x000fe20007810000 */
[--C-:B------:R-:W-:Y:S01]  /*6e10*/  FFMA.FTZ R37, R53, UR33, -R7.reuse ;  /* 0x0000002135257c23 */ /* 0x100fe20008010807 */
[----:B------:R-:W-:Y:S01]  /*6e20*/  ISETP.LT.OR P4, PT, R11, 0x61, P4 ;  /* 0x000000610b00780c */ /* 0x000fe20002781670 */
[--C-:B------:R-:W-:Y:S01]  /*6e30*/  FFMA.FTZ R53, R69, UR33, -R7.reuse ;  /* 0x0000002145357c23 */ /* 0x100fe20008010807 */
[----:B------:R-:W-:Y:S01]  /*6e40*/  FMNMX.FTZ R41, R67, R40, !PT ;  /* 0x0000002843297209 */ /* 0x000fe20007810000 */
[----:B------:R0:W-:Y:S01]  /*6e50*/  MUFU.EX2 R36, R52 ;  /* 0x0000003400247308 */ /* 0x0001e20000000800 */
[----:B------:R-:W-:Y:S01]  /*6e60*/  ISETP.GT.AND P5, PT, R10, 0x68, P2 ;  /* 0x000000680a00780c */ /* 0x000fe200017a4270 */
[----:B------:R-:W-:Y:S01]  /*6e70*/  FFMA.FTZ R64, R80, UR33, -R7 ;  /* 0x0000002150407c23 */ /* 0x000fe20008010807 */
[----:B------:R-:W-:-:S02]  /*6e80*/  FMNMX.FTZ R40, R70, R41, !PT ;  /* 0x0000002946287209 */ /* 0x000fc40007810000 */
[----:B------:R-:W-:Y:S02]  /*6e90*/  ISETP.LT.OR P3, PT, R11, 0x62, P3 ;  /* 0x000000620b00780c */ /* 0x000fe40001f61670 */
[----:B------:R-:W-:Y:S01]  /*6ea0*/  FSEL R74, R74, -INF , !P4 ;  /* 0xff8000004a4a7808 */ /* 0x000fe20006000000 */
[----:B------:R-:W-:Y:S01]  /*6eb0*/  MUFU.EX2 R13, R13 ;  /* 0x0000000d000d7308 */ /* 0x000fe20000000800 */
[----:B------:R-:W-:Y:S01]  /*6ec0*/  FMNMX.FTZ R41, R71, R40, !PT ;  /* 0x0000002847297209 */ /* 0x000fe20007810000 */
[--C-:B0-----:R-:W-:Y:S01]  /*6ed0*/  FFMA.FTZ R52, R68, UR33, -R7.reuse ;  /* 0x0000002144347c23 */ /* 0x101fe20008010807 */
[----:B------:R-:W-:Y:S01]  /*6ee0*/  ISETP.GT.AND P4, PT, R10, 0x69, P2 ;  /* 0x000000690a00780c */ /* 0x000fe20001784270 */
[--C-:B------:R-:W-:Y:S01]  /*6ef0*/  FFMA.FTZ R68, R81, UR33, -R7.reuse ;  /* 0x0000002151447c23 */ /* 0x100fe20008010807 */
[----:B------:R-:W-:Y:S02]  /*6f00*/  FSEL R75, R75, -INF , !P3 ;  /* 0xff8000004b4b7808 */ /* 0x000fe40005800000 */
[----:B------:R-:W-:Y:S01]  /*6f10*/  ISETP.LT.OR P5, PT, R11, 0x69, P5 ;  /* 0x000000690b00780c */ /* 0x000fe20002fa1670 */
[----:B------:R0:W-:Y:S01]  /*6f20*/  MUFU.EX2 R40, R56 ;  /* 0x0000003800287308 */ /* 0x0001e20000000800 */
[----:B------:R-:W-:Y:S01]  /*6f30*/  FMNMX.FTZ R44, R74, R41, !PT ;  /* 0x000000294a2c7209 */ /* 0x000fe20007810000 */
[--C-:B------:R-:W-:Y:S01]  /*6f40*/  FFMA.FTZ R41, R57, UR33, -R7.reuse ;  /* 0x0000002139297c23 */ /* 0x100fe20008010807 */
[----:B------:R-:W-:Y:S01]  /*6f50*/  ISETP.LT.OR P4, PT, R11, 0x6a, P4 ;  /* 0x0000006a0b00780c */ /* 0x000fe20002781670 */
[----:B------:R-:W-:Y:S01]  /*6f60*/  FFMA.FTZ R57, R73, UR33, -R7 ;  /* 0x0000002149397c23 */ /* 0x000fe20008010807 */
[----:B------:R-:W-:-:S02]  /*6f70*/  ISETP.GT.AND P3, PT, R10, 0x70, P2 ;  /* 0x000000700a00780c */ /* 0x000fc40001764270 */
[----:B------:R-:W-:Y:S01]  /*6f80*/  FSEL R78, R78, -INF , !P5 ;  /* 0xff8000004e4e7808 */ /* 0x000fe20006800000 */
[----:B------:R-:W-:Y:S01]  /*6f90*/  MUFU.EX2 R14, R14 ;  /* 0x0000000e000e7308 */ /* 0x000fe20000000800 */
[----:B------:R-:W-:Y:S01]  /*6fa0*/  FMNMX.FTZ R45, R75, R44, !PT ;  /* 0x0000002c4b2d7209 */ /* 0x000fe20007810000 */
[--C-:B------:R-:W-:Y:S01]  /*6fb0*/  FFMA.FTZ R44, R60, UR33, -R7.reuse ;  /* 0x000000213c2c7c23 */ /* 0x100fe20008010807 */
[----:B------:R-:W-:Y:S01]  /*6fc0*/  FSEL R79, R79, -INF , !P4 ;  /* 0xff8000004f4f7808 */ /* 0x000fe20006000000 */
[--C-:B0-----:R-:W-:Y:S01]  /*6fd0*/  FFMA.FTZ R56, R72, UR33, -R7.reuse ;  /* 0x0000002148387c23 */ /* 0x101fe20008010807 */
[----:B------:R-:W-:Y:S01]  /*6fe0*/  ISETP.GT.AND P5, PT, R10, 0x71, P2 ;  /* 0x000000710a00780c */ /* 0x000fe200017a4270 */
[----:B------:R-:W-:Y:S01]  /*6ff0*/  FFMA.FTZ R60, R76, UR33, -R7 ;  /* 0x000000214c3c7c23 */ /* 0x000fe20008010807 */
[C---:B------:R-:W-:Y:S01]  /*7000*/  ISETP.GT.AND P4, PT, R10.reuse, 0x78, P2 ;  /* 0x000000780a00780c */ /* 0x040fe20001784270 */
[----:B------:R-:W-:Y:S01]  /*7010*/  MUFU.EX2 R15, R15 ;  /* 0x0000000f000f7308 */ /* 0x000fe20000000800 */
[----:B------:R-:W-:-:S02]  /*7020*/  ISETP.GT.AND P2, PT, R10, 0x79, P2 ;  /* 0x000000790a00780c */ /* 0x000fc40001744270 */
[C---:B------:R-:W-:Y:S02]  /*7030*/  ISETP.LT.OR P3, PT, R11.reuse, 0x71, P3 ;  /* 0x000000710b00780c */ /* 0x040fe40001f61670 */
[----:B------:R-:W-:Y:S02]  /*7040*/  FMNMX.FTZ R10, R78, R45, !PT ;  /* 0x0000002d4e0a7209 */ /* 0x000fe40007810000 */
[----:B------:R-:W-:Y:S01]  /*7050*/  ISETP.LT.OR P5, PT, R11, 0x72, P5 ;  /* 0x000000720b00780c */ /* 0x000fe20002fa1670 */
[----:B------:R-:W-:Y:S01]  /*7060*/  MUFU.EX2 R21, R21 ;  /* 0x0000001500157308 */ /* 0x000fe20000000800 */
[----:B------:R-:W-:Y:S02]  /*7070*/  FSEL R82, R82, -INF , !P3 ;  /* 0xff80000052527808 */ /* 0x000fe40005800000 */
[----:B------:R-:W-:Y:S02]  /*7080*/  FMNMX.FTZ R45, R79, R10, !PT ;  /* 0x0000000a4f2d7209 */ /* 0x000fe40007810000 */
[----:B------:R-:W-:-:S02]  /*7090*/  ISETP.LT.OR P4, PT, R11, 0x79, P4 ;  /* 0x000000790b00780c */ /* 0x000fc40002781670 */
[----:B------:R-:W-:Y:S01]  /*70a0*/  FSEL R83, R83, -INF , !P5 ;  /* 0xff80000053537808 */ /* 0x000fe20006800000 */
[----:B------:R-:W-:Y:S01]  /*70b0*/  MUFU.EX2 R25, R25 ;  /* 0x0000001900197308 */ /* 0x000fe20000000800 */
[----:B------:R-:W-:Y:S01]  /*70c0*/  FMNMX.FTZ R10, R82, R45, !PT ;  /* 0x0000002d520a7209 */ /* 0x000fe20007810000 */
[--C-:B------:R-:W-:Y:S01]  /*70d0*/  FFMA.FTZ R45, R61, UR33, -R7.reuse ;  /* 0x000000213d2d7c23 */ /* 0x100fe20008010807 */
[----:B------:R-:W-:Y:S01]  /*70e0*/  ISETP.LT.OR P2, PT, R11, 0x7a, P2 ;  /* 0x0000007a0b00780c */ /* 0x000fe20001741670 */
[----:B------:R-:W-:Y:S01]  /*70f0*/  FFMA.FTZ R61, R77, UR33, -R7 ;  /* 0x000000214d3d7c23 */ /* 0x000fe20008010807 */
        /* <DEDUP_REMOVED lines=9> */
[----:B------:R-:W0:Y:S02]  /*7190*/  SHFL.BFLY PT, R11, R10, 0x2, 0x1f ;  /* 0x0c401f000a0b7f89 */ /* 0x000e2400000e0000 */
[----:B------:R-:W-:-:S02]  /*71a0*/  FMUL.FTZ R69, R69, UR33 ;  /* 0x0000002145457c20 */ /* 0x000fc40008410000 */
        /* <DEDUP_REMOVED lines=173> */
[----:B------:R-:W2:Y:S01]  /*7c80*/  MUFU.EX2 R47, R47 ;  /* 0x0000002f002f7308 */ /* 0x000ea20000000800 */
        /* <DEDUP_REMOVED lines=9> */
[C---:B--2---:R-:W-:Y:S01]  /*7d20*/  FADD.FTZ R15, R47.reuse, R20 ;  /* 0x000000142f0f7221 */ /* 0x044fe20000010000 */
[----:B------:R-:W-:-:S05]  /*7d30*/  F2FP.F16.F32.PACK_AB R35, R47, R35 ;  /* 0x000000232f23723e */ /* 0x000fca00000000ff */
[----:B------:R4:W-:Y:S01]  /*7d40*/  STSM.16.M88.4 [R18], R32 ;  /* 0x0000002012007844 */ /* 0x0009e20000000200 */
[----:B------:R-:W2:Y:S01]  /*7d50*/  MUFU.EX2 R4, R4 ;  /* 0x0000000400047308 */ /* 0x000ea20000000800 */
[----:B---3--:R-:W-:-:S07]  /*7d60*/  FADD.FTZ R20, R50, R15 ;  /* 0x0000000f32147221 */ /* 0x008fce0000010000 */
[----:B------:R-:W3:Y:S01]  /*7d70*/  MUFU.EX2 R53, R53 ;  /* 0x0000003500357308 */ /* 0x000ee20000000800 */
[C---:B0-----:R-:W-:Y:S01]  /*7d80*/  FADD.FTZ R15, R51.reuse, R20 ;  /* 0x00000014330f7221 */ /* 0x041fe20000010000 */
[----:B------:R-:W-:-:S06]  /*7d90*/  F2FP.F16.F32.PACK_AB R41, R51, R50 ;  /* 0x000000323329723e */ /* 0x000fcc00000000ff */
[----:B------:R-:W0:Y:S01]  /*7da0*/  MUFU.EX2 R3, R3 ;  /* 0x0000000300037308 */ /* 0x000e220000000800 */
[----:B--2---:R-:W-:Y:S01]  /*7db0*/  FADD.FTZ R20, R4, R15 ;  /* 0x0000000f04147221 */ /* 0x004fe20000010000 */
[----:B------:R-:W-:Y:S01]  /*7dc0*/  FADD.FTZ R15, R49, R28 ;  /* 0x0000001c310f7221 */ /* 0x000fe20000010000 */
[C---:B------:R-:W-:Y:S02]  /*7dd0*/  F2FP.F16.F32.PACK_AB R43, R13.reuse, R4 ;  /* 0x000000040d2b723e */ /* 0x040fe400000000ff */
[----:B------:R-:W-:Y:S01]  /*7de0*/  FADD.FTZ R20, R13, R20 ;  /* 0x000000140d147221 */ /* 0x000fe20000010000 */
[----:B-1----:R-:W-:Y:S02]  /*7df0*/  FADD.FTZ R8, R52, R15 ;  /* 0x0000000f34087221 */ /* 0x002fe40000010000 */
[----:B------:R-:W1:Y:S01]  /*7e00*/  MUFU.EX2 R56, R56 ;  /* 0x0000003800387308 */ /* 0x000e620000000800 */
[C---:B---3--:R-:W-:Y:S01]  /*7e10*/  F2FP.F16.F32.PACK_AB R50, R53.reuse, R52 ;  /* 0x000000343532723e */ /* 0x048fe200000000ff */
[----:B------:R-:W-:Y:S01]  /*7e20*/  FADD.FTZ R11, R53, R8 ;  /* 0x00000008350b7221 */ /* 0x000fe20000010000 */
[----:B------:R4:W-:Y:S05]  /*7e30*/  STSM.16.M88.4 [R17+0x27800], R40 ;  /* 0x0278002811007844 */ /* 0x0009ea0000000200 */
        /* <DEDUP_REMOVED lines=16> */
[----:B------:R-:W-:-:S05]  /*7f40*/  F2FP.F16.F32.PACK_AB R51, R55, R54 ;  /* 0x000000363733723e */ /* 0x000fca00000000ff */
[----:B------:R4:W-:Y:S01]  /*7f50*/  STSM.16.M88.4 [R23], R48 ;  /* 0x0000003017007844 */ /* 0x0009e20000000200 */
        /* <DEDUP_REMOVED lines=13> */
[----:B------:R-:W-:Y:S01]  /*8030*/  MUFU.EX2 R65, R65 ;  /* 0x0000004100417308 */ /* 0x000fe20000000800 */
[----:B0-----:R-:W-:-:S07]  /*8040*/  FADD.FTZ R4, R78, R9 ;  /* 0x000000094e047221 */ /* 0x001fce0000010000 */
[----:B------:R-:W0:Y:S01]  /*8050*/  MUFU.EX2 R0, R85 ;  /* 0x0000005500007308 */ /* 0x000e220000000800 */
[C---:B-1----:R-:W-:Y:S01]  /*8060*/  F2FP.F16.F32.PACK_AB R59, R79.reuse, R78 ;  /* 0x0000004e4f3b723e */ /* 0x042fe200000000ff */
[----:B------:R-:W-:-:S04]  /*8070*/  FADD.FTZ R4, R79, R4 ;  /* 0x000000044f047221 */ /* 0x000fc80000010000 */
[----:B------:R4:W-:Y:S02]  /*8080*/  STSM.16.M88.4 [R19+0x6000], R56 ;  /* 0x0060003813007844 */ /* 0x0009e40000000200 */
[----:B------:R-:W1:Y:S08]  /*8090*/  MUFU.EX2 R21, R82 ;  /* 0x0000005200157308 */ /* 0x000e700000000800 */
[----:B------:R-:W2:Y:S01]  /*80a0*/  MUFU.EX2 R83, R83 ;  /* 0x0000005300537308 */ /* 0x000ea20000000800 */
[----:B0-----:R-:W-:Y:S01]  /*80b0*/  F2FP.F16.F32.PACK_AB R10, R0, R65 ;  /* 0x00000041000a723e */ /* 0x001fe200000000ff */
[----:B------:R-:W-:-:S06]  /*80c0*/  FADD.FTZ R65, R65, R20 ;  /* 0x0000001441417221 */ /* 0x000fcc0000010000 */
[----:B------:R-:W0:Y:S01]  /*80d0*/  MUFU.EX2 R13, R86 ;  /* 0x00000056000d7308 */ /* 0x000e220000000800 */
[----:B-1----:R-:W-:-:S07]  /*80e0*/  FADD.FTZ R4, R21, R4 ;  /* 0x0000000415047221 */ /* 0x002fce0000010000 */
[----:B------:R-:W1:Y:S01]  /*80f0*/  MUFU.EX2 R72, R72 ;  /* 0x0000004800487308 */ /* 0x000e620000000800 */
[C---:B--2---:R-:W-:Y:S01]  /*8100*/  F2FP.F16.F32.PACK_AB R9, R83.reuse, R21 ;  /* 0x000000155309723e */ /* 0x044fe200000000ff */
        /* <DEDUP_REMOVED lines=11> */
[----:B------:R-:W-:Y:S01]  /*81c0*/  IMAD.MOV.U32 R5, RZ, RZ, R7 ;  /* 0x000000ffff057224 */ /* 0x000fe200078e0007 */
[----:B------:R-:W-:Y:S01]  /*81d0*/  UMOV UR46, UR55 ;  /* 0x00000037002e7c82 */ /* 0x000fe20008000000 */
[----:B------:R-:W-:Y:S01]  /*81e0*/  IMAD.MOV.U32 R0, RZ, RZ, R6 ;  /* 0x000000ffff007224 */ /* 0x000fe200078e0006 */
[----:B------:R-:W-:-:S06]  /*81f0*/  UMOV UR49, UR54 ;  /* 0x0000003600317c82 */ /* 0x000fcc0008000000 */
.L_x_11017:
        /* <DEDUP_REMOVED lines=24> */
.L_x_11036:
[----:B------:R-:W-:-:S11]  /*8380*/  UISETP.NE.AND UP1, UPT, UR14, 0x1, UPT ;  /* 0x000000010e00788c */ /* 0x000fd6000bf25270 */
[----:B------:R-:W-:Y:S02]  /*8390*/  @UP1 ULDC.64 UR18, c[0x0][0x9e8] ;  /* 0x00027a0000121ab9 */ /* 0x000fe40000000a00 */
[----:B------:R-:W-:-:S04]  /*83a0*/  UIMAD.WIDE.U32 UR6, UR10, UR18, URZ ;  /* 0x000000120a0672a5 */ /* 0x000fc8000f8e003f */
[----:B------:R-:W-:-:S12]  /*83b0*/  @UP1 USHF.R.U32.HI UR10, URZ, UR19, UR7 ;  /* 0x000000133f0a1299 */ /* 0x000fd80008011607 */
.L_x_11037:
[----:B------:R-:W-:-:S04]  /*83c0*/  UIMAD UR10, UR10, UR14, URZ ;  /* 0x0000000e0a0a72a4 */ /* 0x000fc8000f8e023f */
[----:B------:R-:W-:-:S04]  /*83d0*/  UISETP.LT.AND UP1, UPT, UR35, UR10, UPT ;  /* 0x0000000a2300728c */ /* 0x000fc8000bf21270 */
[----:B------:R-:W-:-:S12]  /*83e0*/  USEL UR35, UR35, UR10, !UP1 ;  /* 0x0000000a23237287 */ /* 0x000fd8000c800000 */
.L_x_11035:
        /* <DEDUP_REMOVED lines=13> */
.L_x_11047:
        /* <DEDUP_REMOVED lines=9> */
.L_x_11040:
[----:B------:R-:W-:Y:S01]  /*8550*/  ULEA UR6, UR46, UR42, 0x3 ;  /* 0x0000002a2e067291 */ /* 0x000fe2000f8e183f */
[----:B------:R-:W-:-:S05]  /*8560*/  IMAD.U32 R0, RZ, RZ, UR49 ;  /* 0x00000031ff007e24 */ /* 0x000fca000f8e00ff */
[----:B------:R-:W-:-:S04]  /*8570*/  SHF.L.U32 R0, R0, 0x1f, RZ ;  /* 0x0000001f00007819 */ /* 0x000fc800000006ff */
[----:B------:R0:W1:Y:S01]  /*8580*/  SYNCS.PHASECHK.TRANS64.TRYWAIT P2, [UR6+0x2d830], R0 ;  /* 0x02d83000ff0075a7 */ /* 0x0000620008040146 */
[----:B------:R-:W-:Y:S05]  /*8590*/  @!P0 BRA `(.L_x_11041) ;  /* 0x0000000000048947 */ /* 0x000fea0003800000 */
[----:B------:R-:W-:Y:S01]  /*85a0*/  BPT.TRAP 0x1 ;  /* 0x000000040000795c */ /* 0x000fe20000300000 */
.L_x_11041:
[----:B-1----:R-:W-:Y:S05]  /*85b0*/  @P2 BRA `(.L_x_11039) ;  /* 0x0000000000082947 */ /* 0x002fea0003800000 */
[----:B------:R-:W1:Y:S02]  /*85c0*/  SYNCS.PHASECHK.TRANS64.TRYWAIT P2, [UR6+0x2d830], R0 ;  /* 0x02d83000ff0075a7 */ /* 0x000e640008040146 */
[----:B-1----:R-:W-:Y:S05]  /*85d0*/  @!P2 BRA `(.L_x_11042) ;  /* 0x000000dc00cca947 */ /* 0x002fea0003800000 */
.L_x_11039:
        /* <DEDUP_REMOVED lines=16> */
[----:B--2-4-:R-:W-:-:S06]  /*86e0*/  WARPGROUP.ARRIVE ;  /* 0x00000000000079c5 */ /* 0x014fcc0000000000 */
        /* <DEDUP_REMOVED lines=20> */
.L_x_11044:
[----:B------:R-:W-:Y:S01]  /*8830*/  ULEA UR6, UR35, UR42, 0x3 ;  /* 0x0000002a23067291 */ /* 0x000fe2000f8e183f */
[----:B------:R-:W-:-:S05]  /*8840*/  IMAD.U32 R0, RZ, RZ, UR28 ;  /* 0x0000001cff007e24 */ /* 0x000fca000f8e00ff */
[----:B------:R-:W-:-:S04]  /*8850*/  SHF.L.U32 R0, R0, 0x1f, RZ ;  /* 0x0000001f00007819 */ /* 0x000fc800000006ff */
[----:B------:R0:W1:Y:S01]  /*8860*/  SYNCS.PHASECHK.TRANS64.TRYWAIT P2, [UR6+0x2d850], R0 ;  /* 0x02d85000ff0075a7 */ /* 0x0000620008040146 */
[----:B------:R-:W-:Y:S05]  /*8870*/  @!P0 BRA `(.L_x_11045) ;  /* 0x0000000000048947 */ /* 0x000fea0003800000 */
[----:B------:R-:W-:Y:S01]  /*8880*/  BPT.TRAP 0x1 ;  /* 0x000000040000795c */ /* 0x000fe20000300000 */
.L_x_11045:
[----:B-1----:R-:W-:Y:S05]  /*8890*/  @P2 BRA `(.L_x_11043) ;  /* 0x0000000000082947 */ /* 0x002fea0003800000 */
[----:B------:R-:W1:Y:S02]  /*88a0*/  SYNCS.PHASECHK.TRANS64.TRYWAIT P2, [UR6+0x2d850], R0 ;  /* 0x02d85000ff0075a7 */ /* 0x000e640008040146 */
[----:B-1----:R-:W-:Y:S05]  /*88b0*/  @!P2 BRA `(.L_x_11046) ;  /* 0x000000dc002ca947 */ /* 0x002fea0003800000 */
.L_x_11043:
        /* <DEDUP_REMOVED lines=69> */
[----:B0-----:R-:W-:-:S05]  /*8d10*/  FMNMX.FTZ R0, R11, R0, !PT ;  /* 0x000000000b007209 */ /* 0x001fca0007810000 */
[C---:B------:R-:W-:Y:S01]  /*8d20*/  FMUL.FTZ R8, R0.reuse, UR33 ;  /* 0x0000002100087c20 */ /* 0x040fe20008410000 */
[----:B------:R-:W-:-:S03]  /*8d30*/  FADD.FTZ R7, -R0, R7 ;  /* 0x0000000700077221 */ /* 0x000fc60000010100 */
        /* <DEDUP_REMOVED lines=27> */
[--C-:B------:R-:W-:Y:S01]  /*8ef0*/  FFMA.FTZ R61, R76, UR33, -R8.reuse ;  /* 0x000000214c3d7c23 */ /* 0x100fe20008010808 */
[--C-:B------:R-:W-:Y:S01]  /*8f00*/  FFMA.FTZ R72, R85, UR33, -R8.reuse ;  /* 0x0000002155487c23 */ /* 0x100fe20008010808 */
[----:B------:R-:W-:Y:S01]  /*8f10*/  FMNMX.FTZ R5, R55, R28, !PT ;  /* 0x0000001c37057209 */ /* 0x000fe20007810000 */
[----:B------:R-:W-:Y:S01]  /*8f20*/  FMUL.FTZ R7, R7, UR33 ;  /* 0x0000002107077c20 */ /* 0x000fe20008410000 */
[----:B------:R1:W-:Y:S01]  /*8f30*/  MUFU.EX2 R20, R37 ;  /* 0x0000002500147308 */ /* 0x0003e20000000800 */
[--C-:B0-----:R-:W-:Y:S01]  /*8f40*/  FFMA.FTZ R33, R52, UR33, -R8.reuse ;  /* 0x0000002134217c23 */ /* 0x101fe20008010808 */
[----:B------:R-:W-:Y:S01]  /*8f50*/  FMNMX.FTZ R32, R58, R5, !PT ;  /* 0x000000053a207209 */ /* 0x000fe20007810000 */
[--C-:B------:R-:W-:Y:S01]  /*8f60*/  FFMA.FTZ R52, R65, UR33, -R8.reuse ;  /* 0x0000002141347c23 */ /* 0x100fe20008010808 */
[----:B------:R-:W-:Y:S01]  /*8f70*/  FFMA.FTZ R65, R80, UR33, -R8 ;  /* 0x0000002150417c23 */ /* 0x000fe20008010808 */
[----:B------:R-:W-:-:S02]  /*8f80*/  WARPGROUP.DEPBAR.LE gsb0, 0x0 ;  /* 0x00008000000079c5 */ /* 0x000fc40000010000 */
[----:B------:R-:W-:Y:S01]  /*8f90*/  WARPGROUP.ARRIVE ;  /* 0x00000000000079c5 */ /* 0x000fe20000000000 */
[----:B------:R-:W-:Y:S01]  /*8fa0*/  FMNMX.FTZ R5, R59, R32, !PT ;  /* 0x000000203b057209 */ /* 0x000fe20007810000 */
[----:B------:R0:W-:Y:S01]  /*8fb0*/  MUFU.EX2 R28, R45 ;  /* 0x0000002d001c7308 */ /* 0x0001e20000000800 */
[--C-:B-1----:R-:W-:Y:S01]  /*8fc0*/  FFMA.FTZ R37, R56, UR33, -R8.reuse ;  /* 0x0000002138257c23 */ /* 0x102fe20008010808 */
[--C-:B------:R-:W-:Y:S01]  /*8fd0*/  FFMA.FTZ R56, R69, UR33, -R8.reuse ;  /* 0x0000002145387c23 */ /* 0x100fe20008010808 */
        /* <DEDUP_REMOVED lines=8> */
[----:B------:R1:W-:Y:S01]  /*9060*/  MUFU.EX2 R32, R49 ;  /* 0x0000003100207308 */ /* 0x0003e20000000800 */
[----:B------:R-:W-:Y:S01]  /*9070*/  FMNMX.FTZ R36, R66, R5, !PT ;  /* 0x0000000542247209 */ /* 0x000fe20007810000 */
[--C-:B0-----:R-:W-:Y:S01]  /*9080*/  FFMA.FTZ R45, R60, UR33, -R8.reuse ;  /* 0x000000213c2d7c23 */ /* 0x101fe20008010808 */
[----:B------:R-:W-:-:S02]  /*9090*/  FFMA.FTZ R60, R73, UR33, -R8 ;  /* 0x00000021493c7c23 */ /* 0x000fc40008010808 */
[----:B------:R-:W-:-:S03]  /*90a0*/  FMNMX.FTZ R5, R67, R36, !PT ;  /* 0x0000002443057209 */ /* 0x000fc60007810000 */
[----:B------:R-:W-:Y:S01]  /*90b0*/  MUFU.EX2 R7, R7 ;  /* 0x0000000700077308 */ /* 0x000fe20000000800 */
[----:B------:R-:W-:Y:S01]  /*90c0*/  FMNMX.FTZ R36, R70, R5, !PT ;  /* 0x0000000546247209 */ /* 0x000fe20007810000 */
[--C-:B-1----:R-:W-:Y:S01]  /*90d0*/  FFMA.FTZ R49, R64, UR33, -R8.reuse ;  /* 0x0000002140317c23 */ /* 0x102fe20008010808 */
[----:B------:R-:W-:Y:S02]  /*90e0*/  FFMA.FTZ R64, R77, UR33, -R8 ;  /* 0x000000214d407c23 */ /* 0x000fe40008010808 */
[----:B------:R-:W-:-:S03]  /*90f0*/  FMNMX.FTZ R5, R71, R36, !PT ;  /* 0x0000002447057209 */ /* 0x000fc60007810000 */
[----:B------:R0:W-:Y:S01]  /*9100*/  MUFU.EX2 R36, R53 ;  /* 0x0000003500247308 */ /* 0x0001e20000000800 */
[----:B------:R-:W-:-:S04]  /*9110*/  FMNMX.FTZ R40, R74, R5, !PT ;  /* 0x000000054a287209 */ /* 0x000fc80007810000 */
[----:B------:R-:W-:-:S03]  /*9120*/  FMNMX.FTZ R5, R75, R40, !PT ;  /* 0x000000284b057209 */ /* 0x000fc60007810000 */
[----:B------:R-:W1:Y:S01]  /*9130*/  MUFU.EX2 R9, R9 ;  /* 0x0000000900097308 */ /* 0x000e620000000800 */
[----:B------:R-:W-:Y:S01]  /*9140*/  FMNMX.FTZ R40, R78, R5, !PT ;  /* 0x000000054e287209 */ /* 0x000fe20007810000 */
[--C-:B0-----:R-:W-:Y:S01]  /*9150*/  FFMA.FTZ R53, R68, UR33, -R8.reuse ;  /* 0x0000002144357c23 */ /* 0x101fe20008010808 */
[----:B------:R-:W-:Y:S02]  /*9160*/  FFMA.FTZ R68, R81, UR33, -R8 ;  /* 0x0000002151447c23 */ /* 0x000fe40008010808 */
[----:B------:R-:W-:-:S03]  /*9170*/  FMNMX.FTZ R5, R79, R40, !PT ;  /* 0x000000284f057209 */ /* 0x000fc60007810000 */
[----:B------:R-:W0:Y:S01]  /*9180*/  MUFU.EX2 R10, R10 ;  /* 0x0000000a000a7308 */ /* 0x000e220000000800 */
[----:B------:R-:W-:-:S04]  /*9190*/  FMNMX.FTZ R40, R82, R5, !PT ;  /* 0x0000000552287209 */ /* 0x000fc80007810000 */
[----:B------:R-:W-:-:S03]  /*91a0*/  FMNMX.FTZ R5, R83, R40, !PT ;  /* 0x0000002853057209 */ /* 0x000fc60007810000 */
[----:B------:R-:W2:Y:S01]  /*91b0*/  MUFU.EX2 R11, R11 ;  /* 0x0000000b000b7308 */ /* 0x000ea20000000800 */
[----:B------:R-:W-:-:S04]  /*91c0*/  FMNMX.FTZ R40, R86, R5, !PT ;  /* 0x0000000556287209 */ /* 0x000fc80007810000 */
[----:B------:R-:W-:-:S03]  /*91d0*/  FMNMX.FTZ R40, R87, R40, !PT ;  /* 0x0000002857287209 */ /* 0x000fc60007810000 */
[----:B------:R-:W-:Y:S02]  /*91e0*/  MUFU.EX2 R12, R12 ;  /* 0x0000000c000c7308 */ /* 0x000fe40000000800 */
[----:B------:R-:W3:Y:S06]  /*91f0*/  SHFL.BFLY PT, R5, R40, 0x2, 0x1f ;  /* 0x0c401f0028057f89 */ /* 0x000eec00000e0000 */
[----:B------:R-:W-:Y:S08]  /*9200*/  MUFU.EX2 R13, R13 ;  /* 0x0000000d000d7308 */ /* 0x000ff00000000800 */
[----:B------:R-:W-:Y:S08]  /*9210*/  MUFU.EX2 R15, R15 ;  /* 0x0000000f000f7308 */ /* 0x000ff00000000800 */
[----:B------:R-:W-:Y:S01]  /*9220*/  MUFU.EX2 R21, R21 ;  /* 0x0000001500157308 */ /* 0x000fe20000000800 */
[----:B---3--:R-:W-:-:S05]  /*9230*/  FMNMX.FTZ R41, R40, R5, !PT ;  /* 0x0000000528297209 */ /* 0x008fca0007810000 */
[----:B------:R-:W3:Y:S02]  /*9240*/  SHFL.BFLY PT, R40, R41, 0x1, 0x1f ;  /* 0x0c201f0029287f89 */ /* 0x000ee400000e0000 */
[----:B------:R-:W-:Y:S08]  /*9250*/  MUFU.EX2 R25, R25 ;  /* 0x0000001900197308 */ /* 0x000ff00000000800 */
[----:B------:R-:W-:Y:S01]  /*9260*/  MUFU.EX2 R29, R29 ;  /* 0x0000001d001d7308 */ /* 0x000fe20000000800 */
[----:B------:R-:W-:-:S02]  /*9270*/  WARPGROUP.DEPBAR.LE gsb0, 0x0 ;  /* 0x00008000000079c5 */ /* 0x000fc40000010000 */
[----:B------:R-:W-:-:S05]  /*9280*/  WARPGROUP.ARRIVE ;  /* 0x00000000000079c5 */ /* 0x000fca0000000000 */
[----:B------:R-:W-:Y:S01]  /*9290*/  MUFU.EX2 R33, R33 ;  /* 0x0000002100217308 */ /* 0x000fe20000000800 */
[----:B------:R-:W-:Y:S01]  /*92a0*/  HGMMA.64x96x16.F32 R88, gdesc[UR28].tnspB, R88, gsb0 ;  /* 0x416000001c5879f0 */ /* 0x000fe20008000858 */
[----:B------:R-:W-:Y:S01]  /*92b0*/  UIADD3 UR28, UR6, 0x600, URZ ;  /* 0x00000600061c7890 */ /* 0x000fe2000fffe03f */
[----:B---3--:R-:W-:Y:S01]  /*92c0*/  FMNMX.FTZ R5, R41, R40, !PT ;  /* 0x0000002829057209 */ /* 0x008fe20007810000 */
[----:B------:R-:W-:-:S04]  /*92d0*/  UIADD3 UR30, UR7, 0x100, URZ ;  /* 0x00000100071e7890 */ /* 0x000fc8000fffe03f */
[----:B------:R-:W-:Y:S01]  /*92e0*/  MUFU.EX2 R37, R37 ;  /* 0x0000002500257308 */ /* 0x000fe20000000800 */
[----:B------:R-:W-:Y:S01]  /*92f0*/  UMOV UR29, 0x40000040 ;  /* 0x40000040001d7882 */ /* 0x000fe20000000000 */
[----:B------:R-:W-:Y:S01]  /*9300*/  UMOV UR31, 0x80000020 ;  /* 0x80000020001f7882 */ /* 0x000fe20000000000 */
[C---:B------:R-:W-:Y:S01]  /*9310*/  FADD.FTZ R6, -R5.reuse, R6 ;  /* 0x0000000605067221 */ /* 0x040fe20000010100 */
[----:B------:R-:W-:-:S03]  /*9320*/  FMUL.FTZ R8, R5, UR33 ;  /* 0x0000002105087c20 */ /* 0x000fc60008410000 */
[----:B------:R-:W-:Y:S01]  /*9330*/  FMUL.FTZ R6, R6, UR33 ;  /* 0x0000002106067c20 */ /* 0x000fe20008410000 */
[--C-:B------:R-:W-:Y:S01]  /*9340*/  FFMA.FTZ R26, R26, UR33, -R8.reuse ;  /* 0x000000211a1a7c23 */ /* 0x100fe20008010808 */
[--C-:B------:R-:W-:Y:S01]  /*9350*/  FFMA.FTZ R41, R42, UR33, -R8.reuse ;  /* 0x000000212a297c23 */ /* 0x100fe20008010808 */
[----:B------:R-:W-:Y:S02]  /*9360*/  IMAD.U32 R42, RZ, RZ, UR46 ;  /* 0x0000002eff2a7e24 */ /* 0x000fe4000f8e00ff */
[--C-:B------:R-:W-:Y:S01]  /*9370*/  FFMA.FTZ R27, R27, UR33, -R8.reuse ;  /* 0x000000211b1b7c23 */ /* 0x100fe20008010808 */
[--C-:B------:R-:W-:Y:S01]  /*9380*/  FFMA.FTZ R76, R31, UR33, -R8.reuse ;  /* 0x000000211f4c7c23 */ /* 0x100fe20008010808 */
[----:B------:R-:W-:Y:S01]  /*9390*/  MUFU.EX2 R6, R6 ;  /* 0x0000000600067308 */ /* 0x000fe20000000800 */
[--C-:B------:R-:W-:Y:S01]  /*93a0*/  FFMA.FTZ R31, R54, UR33, -R8.reuse ;  /* 0x00000021361f7c23 */ /* 0x100fe20008010808 */
[----:B------:R-:W-:Y:S02]  /*93b0*/  IMAD.U32 R54, RZ, RZ, UR35 ;  /* 0x00000023ff367e24 */ /* 0x000fe4000f8e00ff */
[----:B------:R-:W-:Y:S01]  /*93c0*/  FFMA.FTZ R73, R30, UR33, -R8 ;  /* 0x000000211e497c23 */ /* 0x000fe20008010808 */
[----:B------:R-:W-:Y:S01]  /*93d0*/  @!P1 LEA R42, R42, UR42, 0x3 ;  /* 0x0000002a2a2a9c11 */ /* 0x000fe2000f8e18ff */
[----:B------:R-:W-:-:S02]  /*93e0*/  VIADD R30, R149, 0x9 ;  /* 0x00000009951e7836 */ /* 0x000fc40000000000 */
[--C-:B------:R-:W-:Y:S01]  /*93f0*/  FFMA.FTZ R77, R35, UR33, -R8.reuse ;  /* 0x00000021234d7c23 */ /* 0x100fe20008010808 */
[----:B------:R-:W-:Y:S01]  /*9400*/  @!P1 LEA R54, R54, UR42, 0x3 ;  /* 0x0000002a36369c11 */ /* 0x000fe2000f8e18ff */
[----:B------:R-:W3:Y:S01]  /*9410*/  MUFU.EX2 R26, R26 ;  /* 0x0000001a001a7308 */ /* 0x000ee20000000800 */
[--C-:B------:R-:W-:Y:S01]  /*9420*/  FFMA.FTZ R35, R38, UR33, -R8.reuse ;  /* 0x0000002126237c23 */ /* 0x100fe20008010808 */
[----:B------:R-:W-:Y:S02]  /*9430*/  @!P1 VIADD R42, R42, 0x2d840 ;  /* 0x0002d8402a2a9836 */ /* 0x000fe40000000000 */
[--C-:B------:R-:W-:Y:S01]  /*9440*/  FFMA.FTZ R38, R39, UR33, -R8.reuse ;  /* 0x0000002127267c23 */ /* 0x100fe20008010808 */
[--C-:B------:R-:W-:Y:S01]  /*9450*/  FFMA.FTZ R39, R43, UR33, -R8.reuse ;  /* 0x000000212b277c23 */ /* 0x100fe20008010808 */
[--C-:B------:R-:W-:Y:S01]  /*9460*/  FFMA.FTZ R40, R34, UR33, -R8.reuse ;  /* 0x0000002122287c23 */ /* 0x100fe20008010808 */
[--C-:B------:R-:W-:Y:S01]  /*9470*/  FFMA.FTZ R43, R46, UR33, -R8.reuse ;  /* 0x000000212e2b7c23 */ /* 0x100fe20008010808 */
[----:B------:R-:W-:Y:S01]  /*9480*/  SEL R80, R30, 0x9, !P2 ;  /* 0x000000091e507807 */ /* 0x000fe20005000000 */
[----:B------:R-:W4:Y:S01]  /*9490*/  MUFU.EX2 R27, R27 ;  /* 0x0000001b001b7308 */ /* 0x000f220000000800 */
[----:B------:R-:W-:Y:S01]  /*94a0*/  FFMA.FTZ R46, R47, UR33, -R8 ;  /* 0x000000212f2e7c23 */ /* 0x000fe20008010808 */
[----:B------:R-:W-:-:S02]  /*94b0*/  @!P1 VIADD R54, R54, 0x2d860 ;  /* 0x0002d86036369836 */ /* 0x000fc40000000000 */
[----:B------:R-:W-:Y:S01]  /*94c0*/  FFMA.FTZ R47, R51, UR33, -R8 ;  /* 0x00000021332f7c23 */ /* 0x000fe20008010808 */
[----:B------:R-:W-:Y:S01]  /*94d0*/  @!P1 PRMT R42, RZ, 0x654, R42 ;  /* 0x00000654ff2a9816 */ /* 0x000fe2000000002a */
[--C-:B------:R-:W-:Y:S01]  /*94e0*/  FFMA.FTZ R51, R59, UR33, -R8.reuse ;  /* 0x000000213b337c23 */ /* 0x100fe20008010808 */
[--C-:B------:R-:W-:Y:S01]  /*94f0*/  FFMA.FTZ R34, R50, UR33, -R8.reuse ;  /* 0x0000002132227c23 */ /* 0x100fe20008010808 */
[----:B-1----:R-:W-:Y:S01]  /*9500*/  FFMA.FTZ R59, R7, R4, R9 ;  /* 0x00000004073b7223 */ /* 0x002fe20000010009 */
[----:B------:R-:W1:Y:S01]  /*9510*/  MUFU.EX2 R73, R73 ;  /* 0x0000004900497308 */ /* 0x000e620000000800 */
[----:B------:R-:W-:Y:S01]  /*9520*/  FFMA.FTZ R50, R55, UR33, -R8 ;  /* 0x0000002137327c23 */ /* 0x000fe20008010808 */
[----:B------:R-:W-:Y:S01]  /*9530*/  @!P1 PRMT R55, RZ, 0x654, R54 ;  /* 0x00000654ff379816 */ /* 0x000fe20000000036 */
[--C-:B------:R-:W-:Y:S01]  /*9540*/  FFMA.FTZ R54, R62, UR33, -R8.reuse ;  /* 0x000000213e367c23 */ /* 0x100fe20008010808 */
[----:B0-----:R-:W-:Y:S01]  /*9550*/  FADD.FTZ R62, R10, R59 ;  /* 0x0000003b0a3e7221 */ /* 0x001fe20000010000 */
[--C-:B------:R-:W-:Y:S01]  /*9560*/  FFMA.FTZ R63, R63, UR33, -R8.reuse ;  /* 0x000000213f3f7c23 */ /* 0x100fe20008010808 */
[--C-:B------:R-:W-:Y:S01]  /*9570*/  FFMA.FTZ R30, R58, UR33, -R8.reuse ;  /* 0x000000213a1e7c23 */ /* 0x100fe20008010808 */
[----:B------:R-:W-:Y:S01]  /*9580*/  FFMA.FTZ R4, R66, UR33, -R8 ;  /* 0x0000002142047c23 */ /* 0x000fe20008010808 */
[----:B------:R-:W0:Y:S01]  /*9590*/  MUFU.EX2 R76, R76 ;  /* 0x0000004c004c7308 */ /* 0x000e220000000800 */
[----:B--2---:R-:W-:Y:S01]  /*95a0*/  FADD.FTZ R59, R11, R62 ;  /* 0x0000003e0b3b7221 */ /* 0x004fe20000010000 */
        /* <DEDUP_REMOVED lines=8> */
[--C-:B------:R-:W-:Y:S01]  /*9630*/  FFMA.FTZ R83, R83, UR33, -R8.reuse ;  /* 0x0000002153537c23 */ /* 0x100fe20008010808 */
[--C-:B------:R-:W-:Y:S01]  /*9640*/  FFMA.FTZ R86, R86, UR33, -R8.reuse ;  /* 0x0000002156567c23 */ /* 0x100fe20008010808 */
[----:B------:R-:W-:Y:S01]  /*9650*/  FFMA.FTZ R87, R87, UR33, -R8 ;  /* 0x0000002157577c23 */ /* 0x000fe20008010808 */
[C---:B------:R-:W-:Y:S01]  /*9660*/  ISETP.GT.AND P2, PT, R2.reuse, UR34, PT ;  /* 0x0000002202007c0c */ /* 0x040fe2000bf44270 */
[----:B------:R-:W-:Y:S01]  /*9670*/  UMOV UR35, UR46 ;  /* 0x0000002e00237c82 */ /* 0x000fe20008000000 */
[----:B------:R-:W-:Y:S01]  /*9680*/  VIADD R2, R2, 0xffffffff ;  /* 0xffffffff02027836 */ /* 0x000fe20000000000 */
        /* <DEDUP_REMOVED lines=10> */
[----:B------:R-:W-:-:S04]  /*9730*/  UIADD3 UR30, UR7, 0x140, URZ ;  /* 0x00000140071e7890 */ /* 0x000fc8000fffe03f */
[----:B------:R-:W5:Y:S01]  /*9740*/  MUFU.EX2 R46, R46 ;  /* 0x0000002e002e7308 */ /* 0x000f620000000800 */
[----:B------:R-:W-:Y:S01]  /*9750*/  UMOV UR29, 0x40000040 ;  /* 0x40000040001d7882 */ /* 0x000fe20000000000 */
[----:B------:R-:W-:-:S06]  /*9760*/  UMOV UR31, 0x80000020 ;  /* 0x80000020001f7882 */ /* 0x000fcc0000000000 */
[----:B------:R-:W5:Y:S08]  /*9770*/  MUFU.EX2 R34, R34 ;  /* 0x0000002200227308 */ /* 0x000f700000000800 */
[----:B------:R-:W5:Y:S08]  /*9780*/  MUFU.EX2 R47, R47 ;  /* 0x0000002f002f7308 */ /* 0x000f700000000800 */
[----:B------:R-:W5:Y:S08]  /*9790*/  MUFU.EX2 R31, R31 ;  /* 0x0000001f001f7308 */ /* 0x000f700000000800 */
[----:B------:R-:W5:Y:S08]  /*97a0*/  MUFU.EX2 R50, R50 ;  /* 0x0000003200327308 */ /* 0x000f700000000800 */
[----:B------:R-:W-:Y:S08]  /*97b0*/  MUFU.EX2 R44, R44 ;  /* 0x0000002c002c7308 */ /* 0x000ff00000000800 */
[----:B------:R-:W5:Y:S08]  /*97c0*/  MUFU.EX2 R30, R30 ;  /* 0x0000001e001e7308 */ /* 0x000f700000000800 */
[----:B------:R-:W-:Y:S08]  /*97d0*/  MUFU.EX2 R45, R45 ;  /* 0x0000002d002d7308 */ /* 0x000ff00000000800 */
[----:B------:R-:W5:Y:S08]  /*97e0*/  MUFU.EX2 R51, R51 ;  /* 0x0000003300337308 */ /* 0x000f700000000800 */
[----:B------:R-:W-:Y:S08]  /*97f0*/  MUFU.EX2 R48, R48 ;  /* 0x0000003000307308 */ /* 0x000ff00000000800 */
[----:B------:R-:W5:Y:S08]  /*9800*/  MUFU.EX2 R54, R54 ;  /* 0x0000003600367308 */ /* 0x000f700000000800 */
        /* <DEDUP_REMOVED lines=47> */
[----:B---3--:R-:W-:Y:S01]  /*9b00*/  FFMA.FTZ R42, R6, R3, R26 ;  /* 0x00000003062a7223 */ /* 0x008fe2000001001a */
[----:B------:R3:W-:Y:S01]  /*9b10*/  @!P1 SYNCS.ARRIVE.TRANS64.RED.A1T0 RZ, [R55+URZ], RZ ;  /* 0x000000ff37ff99a7 */ /* 0x0007e2000810043f */
[----:B------:R5:W5:Y:S01]  /*9b20*/  MUFU.EX2 R3, R63 ;  /* 0x0000003f00037308 */ /* 0x000b620000000800 */
[-C--:B------:R-:W-:Y:S01]  /*9b30*/  FMUL.FTZ R101, R101, R7.reuse ;  /* 0x0000000765657220 */ /* 0x080fe20000410000 */
[----:B----4-:R-:W-:Y:S01]  /*9b40*/  FADD.FTZ R42, R27, R42 ;  /* 0x0000002a1b2a7221 */ /* 0x010fe20000010000 */
[-C--:B------:R-:W-:Y:S01]  /*9b50*/  FMUL.FTZ R104, R104, R7.reuse ;  /* 0x0000000768687220 */ /* 0x080fe20000410000 */
[-C--:B------:R-:W-:Y:S01]  /*9b60*/  FMUL.FTZ R105, R105, R7.reuse ;  /* 0x0000000769697220 */ /* 0x080fe20000410000 */
[-C--:B------:R-:W-:Y:S01]  /*9b70*/  FMUL.FTZ R108, R108, R7.reuse ;  /* 0x000000076c6c7220 */ /* 0x080fe20000410000 */
[----:B------:R-:W-:Y:S01]  /*9b80*/  FMUL.FTZ R109, R109, R7 ;  /* 0x000000076d6d7220 */ /* 0x000fe20000410000 */
[----:B---3--:R-:W-:Y:S01]  /*9b90*/  FFMA.FTZ R55, R67, UR33, -R8 ;  /* 0x0000002143377c23 */ /* 0x008fe20008010808 */
[----:B-1----:R-:W-:Y:S01]  /*9ba0*/  FADD.FTZ R67, R73, R42 ;  /* 0x0000002a49437221 */ /* 0x002fe20000010000 */
[----:B------:R-:W-:Y:S01]  /*9bb0*/  FADD.FTZ R42, R12, R59 ;  /* 0x0000003b0c2a7221 */ /* 0x000fe20000010000 */
[----:B------:R-:W-:Y:S01]  /*9bc0*/  F2FP.F16.F32.PACK_AB R8, R10, R9 ;  /* 0x000000090a08723e */ /* 0x000fe200000000ff */
[----:B------:R-:W-:Y:S01]  /*9bd0*/  FMUL.FTZ R112, R112, R7 ;  /* 0x0000000770707220 */ /* 0x000fe20000410000 */
[----:B0-----:R-:W-:Y:S01]  /*9be0*/  FADD.FTZ R67, R76, R67 ;  /* 0x000000434c437221 */ /* 0x001fe20000010000 */
[----:B------:R-:W-:Y:S01]  /*9bf0*/  FADD.FTZ R59, R13, R42 ;  /* 0x0000002a0d3b7221 */ /* 0x000fe20000010000 */
[----:B------:R-:W-:Y:S01]  /*9c00*/  F2FP.F16.F32.PACK_AB R10, R12, R11 ;  /* 0x0000000b0c0a723e */ /* 0x000fe200000000ff */
[----:B------:R-:W0:Y:S01]  /*9c10*/  MUFU.EX2 R55, R55 ;  /* 0x0000003700377308 */ /* 0x000e220000000800 */
[----:B--2---:R-:W-:Y:S01]  /*9c20*/  FADD.FTZ R42, R40, R67 ;  /* 0x00000043282a7221 */ /* 0x004fe20000010000 */
[----:B------:R-:W-:Y:S01]  /*9c30*/  FADD.FTZ R62, R14, R59 ;  /* 0x0000003b0e3e7221 */ /* 0x000fe20000010000 */
[----:B------:R-:W-:Y:S01]  /*9c40*/  F2FP.F16.F32.PACK_AB R9, R27, R26 ;  /* 0x0000001a1b09723e */ /* 0x000fe200000000ff */
[----:B------:R-:W-:Y:S01]  /*9c50*/  FMUL.FTZ R113, R113, R7 ;  /* 0x0000000771717220 */ /* 0x000fe20000410000 */
[----:B-----5:R-:W-:Y:S01]  /*9c60*/  FADD.FTZ R42, R77, R42 ;  /* 0x0000002a4d2a7221 */ /* 0x020fe20000010000 */
[----:B------:R-:W-:Y:S01]  /*9c70*/  FADD.FTZ R59, R15, R62 ;  /* 0x0000003e0f3b7221 */ /* 0x000fe20000010000 */
[----:B------:R-:W-:Y:S01]  /*9c80*/  F2FP.F16.F32.PACK_AB R11, R76, R73 ;  /* 0x000000494c0b723e */ /* 0x000fe200000000ff */
[----:B------:R-:W1:Y:S01]  /*9c90*/  MUFU.EX2 R27, R71 ;  /* 0x00000047001b7308 */ /* 0x000e620000000800 */
[----:B------:R-:W-:Y:S01]  /*9ca0*/  FADD.FTZ R63, R35, R42 ;  /* 0x0000002a233f7221 */ /* 0x000fe20000010000 */
[----:B------:R-:W-:Y:S01]  /*9cb0*/  FADD.FTZ R42, R20, R59 ;  /* 0x0000003b142a7221 */ /* 0x000fe20000010000 */
[----:B------:R-:W-:Y:S01]  /*9cc0*/  FMUL.FTZ R116, R116, R7 ;  /* 0x0000000774747220 */ /* 0x000fe20000410000 */
[----:B------:R2:W-:Y:S01]  /*9cd0*/  STSM.16.M88.4 [R17+0x21800], R8 ;  /* 0x0218000811007844 */ /* 0x0005e20000000200 */
[----:B------:R-:W-:Y:S01]  /*9ce0*/  FADD.FTZ R62, R38, R63 ;  /* 0x0000003f263e7221 */ /* 0x000fe20000010000 */
[----:B------:R-:W-:Y:S01]  /*9cf0*/  FADD.FTZ R59, R21, R42 ;  /* 0x0000002a153b7221 */ /* 0x000fe20000010000 */
[----:B------:R-:W-:Y:S01]  /*9d00*/  F2FP.F16.F32.PACK_AB R42, R28, R25 ;  /* 0x000000191c2a723e */ /* 0x000fe200000000ff */
        /* <DEDUP_REMOVED lines=12> */
[----:B------:R-:W-:Y:S01]  /*9dd0*/  MUFU.EX2 R28, R87 ;  /* 0x00000057001c7308 */ /* 0x000fe20000000800 */
        /* <DEDUP_REMOVED lines=14> */
[----:B--2---:R-:W-:Y:S01]  /*9ec0*/  F2FP.F16.F32.PACK_AB R8, R32, R29 ;  /* 0x0000001d2008723e */ /* 0x004fe200000000ff */
[----:B------:R2:W-:Y:S01]  /*9ed0*/  STSM.16.M88.4 [R22], R12 ;  /* 0x0000000c16007844 */ /* 0x0005e20000000200 */
[C---:B------:R-:W-:Y:S01]  /*9ee0*/  FADD.FTZ R35, R50.reuse, R35 ;  /* 0x0000002332237221 */ /* 0x040fe20000010000 */
[----:B------:R-:W-:Y:S01]  /*9ef0*/  FADD.FTZ R21, R37, R20 ;  /* 0x0000001425157221 */ /* 0x000fe20000010000 */
[----:B------:R-:W-:Y:S01]  /*9f00*/  F2FP.F16.F32.PACK_AB R11, R50, R31 ;  /* 0x0000001f320b723e */ /* 0x000fe200000000ff */
[----:B------:R-:W3:Y:S01]  /*9f10*/  MUFU.EX2 R29, R82 ;  /* 0x00000052001d7308 */ /* 0x000ee20000000800 */
[----:B------:R-:W-:Y:S01]  /*9f20*/  FADD.FTZ R20, R30, R35 ;  /* 0x000000231e147221 */ /* 0x000fe20000010000 */
[----:B------:R-:W-:Y:S01]  /*9f30*/  FADD.FTZ R24, R44, R21 ;  /* 0x000000152c187221 */ /* 0x000fe20000010000 */
[----:B------:R-:W-:Y:S01]  /*9f40*/  F2FP.F16.F32.PACK_AB R43, R46, R43 ;  /* 0x0000002b2e2b723e */ /* 0x000fe200000000ff */
[----:B------:R-:W-:Y:S01]  /*9f50*/  FMUL.FTZ R129, R129, R7 ;  /* 0x0000000781817220 */ /* 0x000fe20000410000 */
[----:B------:R-:W-:Y:S01]  /*9f60*/  FADD.FTZ R21, R51, R20 ;  /* 0x0000001433157221 */ /* 0x000fe20000010000 */
[----:B------:R-:W-:Y:S01]  /*9f70*/  FADD.FTZ R25, R45, R24 ;  /* 0x000000182d197221 */ /* 0x000fe20000010000 */
[----:B------:R-:W-:Y:S01]  /*9f80*/  F2FP.F16.F32.PACK_AB R9, R47, R34 ;  /* 0x000000222f09723e */ /* 0x000fe200000000ff */
[----:B------:R-:W4:Y:S01]  /*9f90*/  MUFU.EX2 R31, R86 ;  /* 0x00000056001f7308 */ /* 0x000f220000000800 */
[----:B------:R-:W-:Y:S01]  /*9fa0*/  FADD.FTZ R20, R54, R21 ;  /* 0x0000001536147221 */ /* 0x000fe20000010000 */
[----:B------:R-:W-:Y:S01]  /*9fb0*/  FADD.FTZ R24, R48, R25 ;  /* 0x0000001930187221 */ /* 0x000fe20000010000 */
[----:B------:R-:W-:Y:S01]  /*9fc0*/  F2FP.F16.F32.PACK_AB R10, R36, R33 ;  /* 0x00000021240a723e */ /* 0x000fe200000000ff */
[----:B------:R-:W-:Y:S01]  /*9fd0*/  STSM.16.M88.4 [R19], R40 ;  /* 0x0000002813007844 */ /* 0x000fe20000000200 */
[----:B--2---:R-:W-:Y:S01]  /*9fe0*/  FADD.FTZ R13, R3, R20 ;  /* 0x00000014030d7221 */ /* 0x004fe20000010000 */
[----:B------:R-:W-:Y:S01]  /*9ff0*/  FADD.FTZ R15, R49, R24 ;  /* 0x00000018310f7221 */ /* 0x000fe20000010000 */
[----:B------:R-:W-:Y:S01]  /*a000*/  F2FP.F16.F32.PACK_AB R12, R44, R37 ;  /* 0x000000252c0c723e */ /* 0x000fe200000000ff */
[----:B------:R2:W-:Y:S01]  /*a010*/  STSM.16.M88.4 [R18], R8 ;  /* 0x0000000812007844 */ /* 0x0005e20000000200 */
[----:B------:R-:W-:Y:S01]  /*a020*/  FADD.FTZ R14, R4, R13 ;  /* 0x0000000d040e7221 */ /* 0x000fe20000010000 */
[----:B------:R-:W-:Y:S01]  /*a030*/  FADD.FTZ R20, R52, R15 ;  /* 0x0000000f34147221 */ /* 0x000fe20000010000 */
[----:B------:R-:W-:Y:S01]  /*a040*/  F2FP.F16.F32.PACK_AB R13, R51, R30 ;  /* 0x0000001e330d723e */ /* 0x000fe200000000ff */
[----:B------:R-:W-:Y:S01]  /*a050*/  FMUL.FTZ R132, R132, R7 ;  /* 0x0000000784847220 */ /* 0x000fe20000410000 */
[----:B0-----:R-:W-:Y:S01]  /*a060*/  FADD.FTZ R15, R55, R14 ;  /* 0x0000000e370f7221 */ /* 0x001fe20000010000 */
[----:B------:R-:W-:Y:S01]  /*a070*/  FADD.FTZ R21, R53, R20 ;  /* 0x0000001435157221 */ /* 0x000fe20000010000 */
[----:B------:R-:W-:Y:S01]  /*a080*/  F2FP.F16.F32.PACK_AB R14, R48, R45 ;  /* 0x0000002d300e723e */ /* 0x000fe200000000ff */
[----:B------:R-:W-:Y:S01]  /*a090*/  FMUL.FTZ R133, R133, R7 ;  /* 0x0000000785857220 */ /* 0x000fe20000410000 */
[----:B------:R-:W-:Y:S01]  /*a0a0*/  FADD.FTZ R20, R58, R15 ;  /* 0x0000000f3a147221 */ /* 0x000fe20000010000 */
[----:B------:R-:W-:Y:S01]  /*a0b0*/  FADD.FTZ R24, R56, R21 ;  /* 0x0000001538187221 */ /* 0x000fe20000010000 */
[----:B------:R-:W-:Y:S01]  /*a0c0*/  F2FP.F16.F32.PACK_AB R15, R3, R54 ;  /* 0x00000036030f723e */ /* 0x000fe200000000ff */
[----:B------:R-:W-:Y:S01]  /*a0d0*/  FMUL.FTZ R90, R90, R6 ;  /* 0x000000065a5a7220 */ /* 0x000fe20000410000 */
[----:B-1----:R-:W-:Y:S01]  /*a0e0*/  FADD.FTZ R3, R27, R20 ;  /* 0x000000141b037221 */ /* 0x002fe20000010000 */
[----:B------:R-:W-:Y:S01]  /*a0f0*/  FADD.FTZ R21, R57, R24 ;  /* 0x0000001839157221 */ /* 0x000fe20000010000 */
[----:B------:R-:W-:Y:S01]  /*a100*/  F2FP.F16.F32.PACK_AB R25, R55, R4 ;  /* 0x000000043719723e */ /* 0x000fe200000000ff */
[----:B------:R0:W-:Y:S01]  /*a110*/  STSM.16.M88.4 [R17+0x27800], R12 ;  /* 0x0278000c11007844 */ /* 0x0001e20000000200 */
[----:B------:R-:W-:Y:S01]  /*a120*/  FADD.FTZ R20, R74, R3 ;  /* 0x000000034a147221 */ /* 0x000fe20000010000 */
[----:B------:R-:W-:Y:S01]  /*a130*/  FADD.FTZ R26, R60, R21 ;  /* 0x000000153c1a7221 */ /* 0x000fe20000010000 */
[----:B------:R-:W-:Y:S01]  /*a140*/  F2FP.F16.F32.PACK_AB R24, R52, R49 ;  /* 0x000000313418723e */ /* 0x000fe200000000ff */
[-C--:B------:R-:W-:Y:S01]  /*a150*/  FMUL.FTZ R91, R91, R6.reuse ;  /* 0x000000065b5b7220 */ /* 0x080fe20000410000 */
[----:B------:R-:W-:Y:S01]  /*a160*/  FADD.FTZ R3, R75, R20 ;  /* 0x000000144b037221 */ /* 0x000fe20000010000 */
[----:B--2---:R-:W-:Y:S01]  /*a170*/  FADD.FTZ R9, R61, R26 ;  /* 0x0000001a3d097221 */ /* 0x004fe20000010000 */
[----:B------:R-:W-:Y:S01]  /*a180*/  F2FP.F16.F32.PACK_AB R26, R56, R53 ;  /* 0x00000035381a723e */ /* 0x000fe200000000ff */
[----:B------:R-:W-:Y:S01]  /*a190*/  FMUL.FTZ R94, R94, R6 ;  /* 0x000000065e5e7220 */ /* 0x000fe20000410000 */
[----:B------:R-:W-:Y:S01]  /*a1a0*/  FADD.FTZ R4, R78, R3 ;  /* 0x000000034e047221 */ /* 0x000fe20000010000 */
[----:B------:R-:W-:Y:S01]  /*a1b0*/  FADD.FTZ R10, R64, R9 ;  /* 0x00000009400a7221 */ /* 0x000fe20000010000 */
[----:B------:R-:W-:Y:S01]  /*a1c0*/  F2FP.F16.F32.PACK_AB R27, R27, R58 ;  /* 0x0000003a1b1b723e */ /* 0x000fe200000000ff */
[----:B------:R-:W-:Y:S01]  /*a1d0*/  FMUL.FTZ R95, R95, R6 ;  /* 0x000000065f5f7220 */ /* 0x000fe20000410000 */
[----:B------:R-:W-:Y:S01]  /*a1e0*/  F2FP.F16.F32.PACK_AB R8, R60, R57 ;  /* 0x000000393c08723e */ /* 0x000fe200000000ff */
[----:B------:R-:W-:Y:S01]  /*a1f0*/  FADD.FTZ R3, R65, R10 ;  /* 0x0000000a41037221 */ /* 0x000fe20000010000 */
[----:B------:R-:W-:Y:S01]  /*a200*/  F2FP.F16.F32.PACK_AB R9, R75, R74 ;  /* 0x0000004a4b09723e */ /* 0x000fe200000000ff */
[----:B------:R1:W-:Y:S01]  /*a210*/  STSM.16.M88.4 [R23], R24 ;  /* 0x0000001817007844 */ /* 0x0003e20000000200 */
[----:B------:R-:W-:Y:S01]  /*a220*/  F2FP.F16.F32.PACK_AB R10, R64, R61 ;  /* 0x0000003d400a723e */ /* 0x000fe200000000ff */
[C---:B------:R-:W-:Y:S01]  /*a230*/  FADD.FTZ R4, R79.reuse, R4 ;  /* 0x000000044f047221 */ /* 0x040fe20000010000 */
[----:B------:R-:W-:Y:S01]  /*a240*/  F2FP.F16.F32.PACK_AB R11, R79, R78 ;  /* 0x0000004e4f0b723e */ /* 0x000fe200000000ff */
[C---:B------:R-:W-:Y:S01]  /*a250*/  FADD.FTZ R20, R68.reuse, R3 ;  /* 0x0000000344147221 */ /* 0x040fe20000010000 */
[----:B0-----:R-:W-:Y:S01]  /*a260*/  F2FP.F16.F32.PACK_AB R12, R68, R65 ;  /* 0x00000041440c723e */ /* 0x001fe200000000ff */
[----:B---3--:R-:W-:Y:S01]  /*a270*/  FADD.FTZ R4, R29, R4 ;  /* 0x000000041d047221 */ /* 0x008fe20000010000 */
[C---:B------:R-:W-:Y:S01]  /*a280*/  F2FP.F16.F32.PACK_AB R13, R83.reuse, R29 ;  /* 0x0000001d530d723e */ /* 0x040fe200000000ff */
[----:B------:R1:W-:Y:S01]  /*a290*/  STSM.16.M88.4 [R19+0x6000], R8 ;  /* 0x0060000813007844 */ /* 0x0003e20000000200 */
[----:B------:R-:W-:Y:S01]  /*a2a0*/  F2FP.F16.F32.PACK_AB R14, R72, R69 ;  /* 0x00000045480e723e */ /* 0x000fe200000000ff */
[----:B------:R-:W-:Y:S01]  /*a2b0*/  FADD.FTZ R4, R83, R4 ;  /* 0x0000000453047221 */ /* 0x000fe20000010000 */
[----:B----4-:R-:W-:Y:S01]  /*a2c0*/  F2FP.F16.F32.PACK_AB R15, R28, R31 ;  /* 0x0000001f1c0f723e */ /* 0x010fe200000000ff */
[----:B------:R-:W-:Y:S01]  /*a2d0*/  FADD.FTZ R69, R69, R20 ;  /* 0x0000001445457221 */ /* 0x000fe20000010000 */
[-C--:B------:R-:W-:Y:S01]  /*a2e0*/  FMUL.FTZ R98, R98, R6.reuse ;  /* 0x0000000662627220 */ /* 0x080fe20000410000 */
[----:B------:R-:W-:Y:S01]  /*a2f0*/  FADD.FTZ R3, R31, R4 ;  /* 0x000000041f037221 */ /* 0x000fe20000010000 */
[-C--:B------:R-:W-:Y:S01]  /*a300*/  FMUL.FTZ R99, R99, R6.reuse ;  /* 0x0000000663637220 */ /* 0x080fe20000410000 */
[----:B------:R1:W-:Y:S01]  /*a310*/  STSM.16.M88.4 [R18+0x6000], R12 ;  /* 0x0060000c12007844 */ /* 0x0003e20000000200 */
[-C--:B------:R-:W-:Y:S01]  /*a320*/  FMUL.FTZ R102, R102, R6.reuse ;  /* 0x0000000666667220 */ /* 0x080fe20000410000 */
[-C--:B------:R-:W-:Y:S01]  /*a330*/  FMUL.FTZ R103, R103, R6.reuse ;  /* 0x0000000667677220 */ /* 0x080fe20000410000 */
[-C--:B------:R-:W-:Y:S01]  /*a340*/  FMUL.FTZ R106, R106, R6.reuse ;  /* 0x000000066a6a7220 */ /* 0x080fe20000410000 */
        /* <DEDUP_REMOVED lines=21> */
[----:B------:R-:W-:Y:S01]  /*a4a0*/  FADD.FTZ R4, R72, R69 ;  /* 0x0000004548047221 */ /* 0x000fe20000010000 */
[----:B------:R-:W-:Y:S01]  /*a4b0*/  FADD.FTZ R3, R28, R3 ;  /* 0x000000031c037221 */ /* 0x000fe20000010000 */
[----:B------:R-:W-:-:S02]  /*a4c0*/  IMAD.MOV.U32 R6, RZ, RZ, R5 ;  /* 0x000000ffff067224 */ /* 0x000fc400078e0005 */
[----:B------:R-:W-:Y:S01]  /*a4d0*/  IMAD.MOV.U32 R7, RZ, RZ, R0 ;  /* 0x000000ffff077224 */ /* 0x000fe200078e0000 */
[----:B0-----:R-:W-:Y:S01]  /*a4e0*/  NOP ;  /* 0x0000000000007918 */ /* 0x001fe20000000000 */
[----:B-1----:R-:W-:Y:S05]  /*a4f0*/  @P2 BRA `(.L_x_11047) ;  /* 0xffffffdc00f02947 */ /* 0x002fea000383ffff */
.L_x_11038:
        /* <DEDUP_REMOVED lines=10> */
.L_x_11065:
        /* <DEDUP_REMOVED lines=9> */
.L_x_11050:
[----:B------:R-:W-:Y:S01]  /*a630*/  ULEA UR6, UR46, UR42, 0x3 ;  /* 0x0000002a2e067291 */ /* 0x000fe2000f8e183f */
[----:B------:R-:W-:-:S05]  /*a640*/  IMAD.U32 R0, RZ, RZ, UR49 ;  /* 0x00000031ff007e24 */ /* 0x000fca000f8e00ff */
[----:B------:R-:W-:-:S04]  /*a650*/  SHF.L.U32 R0, R0, 0x1f, RZ ;  /* 0x0000001f00007819 */ /* 0x000fc800000006ff */
[----:B------:R0:W1:Y:S01]  /*a660*/  SYNCS.PHASECHK.TRANS64.TRYWAIT P2, [UR6+0x2d830], R0 ;  /* 0x02d83000ff0075a7 */ /* 0x0000620008040146 */
[----:B------:R-:W-:Y:S05]  /*a670*/  @!P0 BRA `(.L_x_11051) ;  /* 0x0000000000048947 */ /* 0x000fea0003800000 */
[----:B------:R-:W-:Y:S01]  /*a680*/  BPT.TRAP 0x1 ;  /* 0x000000040000795c */ /* 0x000fe20000300000 */
.L_x_11051:
[----:B-1----:R-:W-:Y:S05]  /*a690*/  @P2 BRA `(.L_x_11049) ;  /* 0x0000000000082947 */ /* 0x002fea0003800000 */
[----:B------:R-:W1:Y:S02]  /*a6a0*/  SYNCS.PHASECHK.TRANS64.TRYWAIT P2, [UR6+0x2d830], R0 ;  /* 0x02d83000ff0075a7 */ /* 0x000e640008040146 */
[----:B-1----:R-:W-:Y:S05]  /*a6b0*/  @!P2 BRA `(.L_x_11052) ;  /* 0x000000bc00c4a947 */ /* 0x002fea0003800000 */
.L_x_11049:
        /* <DEDUP_REMOVED lines=37> */
.L_x_11054:
[----:B------:R-:W-:Y:S01]  /*a910*/  ULEA UR6, UR53, UR42, 0x3 ;  /* 0x0000002a35067291 */ /* 0x000fe2000f8e183f */
[----:B------:R-:W-:-:S05]  /*a920*/  IMAD.U32 R0, RZ, RZ, UR28 ;  /* 0x0000001cff007e24 */ /* 0x000fca000f8e00ff */
[----:B------:R-:W-:-:S04]  /*a930*/  SHF.L.U32 R0, R0, 0x1f, RZ ;  /* 0x0000001f00007819 */ /* 0x000fc800000006ff */
[----:B------:R0:W1:Y:S01]  /*a940*/  SYNCS.PHASECHK.TRANS64.TRYWAIT P2, [UR6+0x2d850], R0 ;  /* 0x02d85000ff0075a7 */ /* 0x0000620008040146 */
[----:B------:R-:W-:Y:S05]  /*a950*/  @!P0 BRA `(.L_x_11055) ;  /* 0x0000000000048947 */ /* 0x000fea0003800000 */
[----:B------:R-:W-:Y:S01]  /*a960*/  BPT.TRAP 0x1 ;  /* 0x000000040000795c */ /* 0x000fe20000300000 */
.L_x_11055:
[----:B-1----:R-:W-:Y:S05]  /*a970*/  @P2 BRA `(.L_x_11053) ;  /* 0x0000000000082947 */ /* 0x002fea0003800000 */
[----:B------:R-:W1:Y:S02]  /*a980*/  SYNCS.PHASECHK.TRANS64.TRYWAIT P2, [UR6+0x2d850], R0 ;  /* 0x02d85000ff0075a7 */ /* 0x000e640008040146 */
[----:B-1----:R-:W-:Y:S05]  /*a990*/  @!P2 BRA `(.L_x_11056) ;  /* 0x000000bc0024a947 */ /* 0x002fea0003800000 */
.L_x_11053:
[----:B------:R-:W-:Y:S01]  /*a9a0*/  UIADD3 UR6, UR42, 0x400, URZ ;  /* 0x000004002a067890 */ /* 0x000fe2000fffe03f */
[----:B------:R-:W-:Y:S01]  /*a9b0*/  WARPGROUP.ARRIVE ;  /* 0x00000000000079c5 */ /* 0x000fe20000000000 */
[----:B------:R-:W-:Y:S01]  /*a9c0*/  UMOV UR29, 0x40000040 ;  /* 0x40000040001d7882 */ /* 0x000fe20000000000 */
[----:B------:R-:W-:Y:S01]  /*a9d0*/  UMOV UR31, 0x80000020 ;  /* 0x80000020001f7882 */ /* 0x000fe20000000000 */
[----:B------:R-:W-:-:S03]  /*a9e0*/  USHF.R.U32.HI UR6, URZ, 0x4, UR6 ;  /* 0x000000043f067899 */ /* 0x000fc60008011606 */
[----:B------:R-:W2:Y:S01]  /*a9f0*/  S2R R9, SR_TID.X ;  /* 0x0000000000097919 */ /* 0x000ea20000002100 */
[----:B------:R-:W-:Y:S01]  /*aa00*/  PLOP3.LUT P2, PT, PT, PT, UP0, 0x80, 0x0 ;  /* 0x000000000000781c */ /* 0x000fe20003f4f008 */
[----:B------:R-:W-:Y:S01]  /*aa10*/  VIADD R13, R136, UR39 ;  /* 0x00000027880d7c36 */ /* 0x000fe20008000000 */
[----:B------:R-:W-:Y:S01]  /*aa20*/  ULOP3.LUT UR6, UR6, 0x3fff, URZ, 0xc0, !UPT ;  /* 0x00003fff06067892 */ /* 0x000fe2000f8ec03f */
[----:B-1----:R-:W-:Y:S02]  /*aa30*/  IMAD.U32 R5, RZ, RZ, UR46 ;  /* 0x0000002eff057e24 */ /* 0x002fe4000f8e00ff */
[----:B------:R-:W-:Y:S01]  /*aa40*/  IMAD.SHL.U32 R12, R2, 0x80, RZ ;  /* 0x00000080020c7824 */ /* 0x000fe200078e00ff */
[----:B------:R-:W-:Y:S02]  /*aa50*/  ULOP3.LUT UR7, UR6, 0x2000000, URZ, 0xfc, !UPT ;  /* 0x0200000006077892 */ /* 0x000fe4000f8efc3f */
[----:B------:R-:W-:Y:S01]  /*aa60*/  ULOP3.LUT UR6, UR43, 0x10000, URZ, 0xfc, !UPT ;  /* 0x000100002b067892 */ /* 0x000fe2000f8efc3f */
[----:B------:R-:W-:Y:S01]  /*aa70*/  @!P1 LEA R5, R5, UR42, 0x3 ;  /* 0x0000002a05059c11 */ /* 0x000fe2000f8e18ff */
[----:B------:R-:W-:-:S05]  /*aa80*/  UIMAD UR7, UR53, 0x600, UR7 ;  /* 0x00000600350778a4 */ /* 0x000fca000f8e0207 */
[----:B------:R-:W-:Y:S02]  /*aa90*/  UMOV UR28, UR6 ;  /* 0x00000006001c7c82 */ /* 0x000fe40008000000 */
[----:B------:R-:W-:Y:S02]  /*aaa0*/  UMOV UR30, UR7 ;  /* 0x00000007001e7c82 */ /* 0x000fe40008000000 */
[----:B------:R-:W-:Y:S01]  /*aab0*/  HGMMA.64x96x16.F32 R88, gdesc[UR28].tnspB, R88, gsb0 ;  /* 0x416000001c5879f0 */ /* 0x000fe20008000858 */
[----:B------:R-:W-:Y:S02]  /*aac0*/  UIADD3 UR28, UR6, 0x2, URZ ;  /* 0x00000002061c7890 */ /* 0x000fe4000fffe03f */
        /* <DEDUP_REMOVED lines=48> */
[----:B------:R-:W-:-:S04]  /*add0*/  @UP0 ULDC UR6, c[0x0][0x450] ;  /* 0x0001140000060ab9 */ /* 0x000fc80000000800 */
[----:B------:R-:W-:Y:S01]  /*ade0*/  @P2 SHF.R.U32.HI R13, RZ, UR6, R0 ;  /* 0x00000006ff0d2c19 */ /* 0x000fe20008011600 */
[----:B------:R-:W-:Y:S01]  /*adf0*/  VIADD R0, R8, 0x9 ;  /* 0x0000000908007836 */ /* 0x000fe20000000000 */
[----:B------:R-:W-:Y:S01]  /*ae00*/  ISETP.GE.U32.AND P2, PT, R9, 0x180, PT ;  /* 0x000001800900780c */ /* 0x000fe20003f46070 */
[----:B------:R-:W-:Y:S01]  /*ae10*/  @!P1 VIADD R9, R5, 0x2d840 ;  /* 0x0002d84005099836 */ /* 0x000fe20000000000 */
[----:B------:R-:W-:Y:S01]  /*ae20*/  IADD3 R5, -R12, 0x1, RZ ;  /* 0x000000010c057810 */ /* 0x000fe20007ffe1ff */
[----:B------:R-:W0:Y:S01]  /*ae30*/  SHFL.IDX PT, R15, R13, RZ, 0x1c1f ;  /* 0x001c1fff0d0f7589 */ /* 0x000e2200000e0000 */
[----:B------:R-:W-:Y:S01]  /*ae40*/  SEL R8, R0, 0x9, !P2 ;  /* 0x0000000900087807 */ /* 0x000fe20005000000 */
[----:B------:R-:W-:Y:S01]  /*ae50*/  IMAD.U32 R0, RZ, RZ, UR45 ;  /* 0x0000002dff007e24 */ /* 0x000fe2000f8e00ff */
[----:B------:R-:W-:Y:S01]  /*ae60*/  ULOP3.LUT UR6, URZ, UR52, URZ, 0x33, !UPT ;  /* 0x000000343f067292 */ /* 0x000fe2000f8e333f */
[----:B------:R-:W-:Y:S01]  /*ae70*/  IMAD R5, R16, -0x2, R5 ;  /* 0xfffffffe10057824 */ /* 0x000fe200078e0205 */
[----:B------:R-:W-:-:S04]  /*ae80*/  @!P1 PRMT R9, RZ, 0x654, R9 ;  /* 0x00000654ff099816 */ /* 0x000fc80000000009 */
[----:B------:R-:W-:-:S05]  /*ae90*/  IADD3 R5, -R0, UR38, R5 ;  /* 0x0000002600057c10 */ /* 0x000fca000fffe105 */
[C---:B------:R-:W-:Y:S02]  /*aea0*/  VIADD R11, R5.reuse, UR35 ;  /* 0x00000023050b7c36 */ /* 0x040fe40008000000 */
[----:B------:R-:W-:Y:S02]  /*aeb0*/  VIADD R10, R5, UR6 ;  /* 0x00000006050a7c36 */ /* 0x000fe40008000000 */
[C---:B0-----:R-:W-:Y:S02]  /*aec0*/  IMAD.IADD R5, R15.reuse, 0x1, R11 ;  /* 0x000000010f057824 */ /* 0x041fe400078e020b */
[----:B------:R-:W-:Y:S01]  /*aed0*/  IMAD.IADD R0, R15, 0x1, R10 ;  /* 0x000000010f007824 */ /* 0x000fe200078e020a */
[----:B------:R-:W-:Y:S02]  /*aee0*/  WARPGROUP.DEPBAR.LE gsb0, 0x0 ;  /* 0x00008000000079c5 */ /* 0x000fe40000010000 */
[----:B------:R-:W-:-:S06]  /*aef0*/  WARPGROUP.ARRIVE ;  /* 0x00000000000079c5 */ /* 0x000fcc0000000000 */
[----:B------:R-:W-:Y:S03]  /*af00*/  HGMMA.64x96x16.F32 R88, gdesc[UR28].tnspB, R88, gsb0 ;  /* 0x416000001c5879f0 */ /* 0x000fe60008000858 */
[----:B------:R-:W-:Y:S02]  /*af10*/  WARPGROUP.DEPBAR.LE gsb0, 0x0 ;  /* 0x00008000000079c5 */ /* 0x000fe40000010000 */
[----:B------:R0:W-:Y:S06]  /*af20*/  BAR.ARV R8, 0x100 ;  /* 0x000400080000751d */ /* 0x0001ec0000002000 */
[----:B------:R0:W-:Y:S01]  /*af30*/  @!P1 SYNCS.ARRIVE.TRANS64.RED.A1T0 RZ, [R9+URZ], RZ ;  /* 0x000000ff09ff99a7 */ /* 0x0001e2000810043f */
[----:B------:R-:W-:Y:S05]  /*af40*/  @!P5 BRA `(.L_x_11057) ;  /* 0x00000000005cd947 */ /* 0x000fea0003800000 */
[----:B0-----:R-:W-:Y:S01]  /*af50*/  IMAD.U32 R8, RZ, RZ, UR45 ;  /* 0x0000002dff087e24 */ /* 0x001fe2000f8e00ff */
        /* <DEDUP_REMOVED lines=12> */
.L_x_11059:
[----:B------:R-:W-:-:S05]  /*b020*/  IMAD.U32 R14, RZ, RZ, UR34 ;  /* 0x00000022ff0e7e24 */ /* 0x000fca000f8e00ff */
[----:B------:R-:W-:-:S13]  /*b030*/  ISETP.NE.AND P2, PT, R14, 0x1, PT ;  /* 0x000000010e00780c */ /* 0x000fda0003f45270 */
[----:B------:R-:W0:Y:S02]  /*b040*/  @P2 LDC.64 R8, c[0x0][0x9e8] ;  /* 0x00027a00ff082b82 */ /* 0x000e240000000a00 */
[----:B0-----:R-:W-:-:S05]  /*b050*/  @P2 IMAD.HI.U32 R8, R15, R8, RZ ;  /* 0x000000080f082227 */ /* 0x001fca00078e00ff */
[----:B------:R-:W-:-:S07]  /*b060*/  @P2 SHF.R.U32.HI R15, RZ, R9, R8 ;  /* 0x00000009ff0f2219 */ /* 0x000fce0000011608 */
.L_x_11060:
[----:B------:R-:W-:Y:S05]  /*b070*/  BSYNC B0 ;  /* 0x0000000000007941 */ /* 0x000fea0003800000 */
.L_x_11058:
[----:B------:R-:W-:-:S04]  /*b080*/  IMAD R15, R15, R14, -R12 ;  /* 0x0000000e0f0f7224 */ /* 0x000fc800078e0a0c */
[----:B------:R-:W-:-:S05]  /*b090*/  IMAD R15, R16, -0x2, R15 ;  /* 0xfffffffe100f7824 */ /* 0x000fca00078e020f */
[----:B------:R-:W-:Y:S02]  /*b0a0*/  VIADDMNMX R5, R15, R14, R5, PT ;  /* 0x0000000e0f057246 */ /* 0x000fe40003800105 */
[----:B------:R-:W-:-:S07]  /*b0b0*/  VIMNMX R0, R0, R15, !PT ;  /* 0x0000000f00007248 */ /* 0x000fce0007fe0100 */
.L_x_11057:
[----:B------:R-:W-:Y:S01]  /*b0c0*/  ISETP.GT.AND P2, PT, R2, -0x1, PT ;  /* 0xffffffff0200780c */ /* 0x000fe20003f44270 */
[----:B------:R-:W1:Y:S03]  /*b0d0*/  SHFL.IDX PT, R13, R13, 0x1, 0x1c1f ;  /* 0x003c1f000d0d7f89 */ /* 0x000e6600000e0000 */
[C---:B------:R-:W-:Y:S02]  /*b0e0*/  ISETP.GT.AND P4, PT, R0.reuse, RZ, P2 ;  /* 0x000000ff0000720c */ /* 0x040fe40001784270 */
[----:B------:R-:W-:Y:S02]  /*b0f0*/  ISETP.GT.AND P6, PT, R0, 0x1, P2 ;  /* 0x000000010000780c */ /* 0x000fe400017c4270 */
[C---:B------:R-:W-:Y:S02]  /*b100*/  ISETP.LT.OR P4, PT, R5.reuse, 0x1, P4 ;  /* 0x000000010500780c */ /* 0x040fe40002781670 */
[----:B------:R-:W-:-:S02]  /*b110*/  ISETP.LT.OR P6, PT, R5, 0x2, P6 ;  /* 0x000000020500780c */ /* 0x000fc400037c1670 */
[----:B------:R-:W-:Y:S02]  /*b120*/  FSEL R24, R24, -INF , !P4 ;  /* 0xff80000018187808 */ /* 0x000fe40006000000 */
[----:B------:R-:W-:Y:S02]  /*b130*/  FSEL R25, R25, -INF , !P6 ;  /* 0xff80000019197808 */ /* 0x000fe40007000000 */
[C---:B------:R-:W-:Y:S02]  /*b140*/  ISETP.GT.AND P3, PT, R0.reuse, 0x8, P2 ;  /* 0x000000080000780c */ /* 0x040fe40001764270 */
[C---:B------:R-:W-:Y:S02]  /*b150*/  ISETP.GT.AND P4, PT, R0.reuse, 0x9, P2 ;  /* 0x000000090000780c */ /* 0x040fe40001784270 */
[----:B------:R-:W-:Y:S02]  /*b160*/  ISETP.GT.AND P6, PT, R0, 0x10, P2 ;  /* 0x000000100000780c */ /* 0x000fe400017c4270 */
[----:B------:R-:W-:-:S02]  /*b170*/  ISETP.LT.OR P3, PT, R5, 0x9, P3 ;  /* 0x000000090500780c */ /* 0x000fc40001f61670 */
[----:B------:R-:W-:Y:S01]  /*b180*/  ISETP.LT.OR P4, PT, R5, 0xa, P4 ;  /* 0x0000000a0500780c */ /* 0x000fe20002781670 */
[--C-:B-1----:R-:W-:Y:S01]  /*b190*/  IMAD.IADD R11, R11, 0x1, R13.reuse ;  /* 0x000000010b0b7824 */ /* 0x102fe200078e020d */
[----:B------:R-:W-:Y:S01]  /*b1a0*/  ISETP.LT.OR P6, PT, R5, 0x11, P6 ;  /* 0x000000110500780c */ /* 0x000fe200037c1670 */
[----:B------:R-:W-:Y:S01]  /*b1b0*/  IMAD.IADD R10, R10, 0x1, R13 ;  /* 0x000000010a0a7824 */ /* 0x000fe200078e020d */
        /* <DEDUP_REMOVED lines=93> */
[----:B0-----:R-:W0:Y:S02]  /*b790*/  @P3 LDC.64 R8, c[0x0][0x9e8] ;  /* 0x00027a00ff083b82 */ /* 0x001e240000000a00 */
[----:B0-----:R-:W-:-:S05]  /*b7a0*/  @P3 IMAD.HI.U32 R8, R5, R8, RZ ;  /* 0x0000000805083227 */ /* 0x001fca00078e00ff */
[----:B------:R-:W-:-:S04]  /*b7b0*/  @P3 SHF.R.U32.HI R5, RZ, R9, R8 ;  /* 0x00000009ff053219 */ /* 0x000fc80000011608 */
[----:B------:R-:W-:Y:S01]  /*b7c0*/  LOP3.LUT R5, RZ, R5, RZ, 0x33, !PT ;  /* 0x00000005ff057212 */ /* 0x000fe200078e33ff */
[----:B------:R-:W-:Y:S06]  /*b7d0*/  BRA `(.L_x_11064) ;  /* 0x0000000000147947 */ /* 0x000fec0003800000 */
.L_x_11063:
[----:B------:R-:W-:-:S05]  /*b7e0*/  IMAD.U32 R0, RZ, RZ, UR34 ;  /* 0x00000022ff007e24 */ /* 0x000fca000f8e00ff */
[----:B------:R-:W-:-:S13]  /*b7f0*/  ISETP.NE.AND P3, PT, R0, 0x1, PT ;  /* 0x000000010000780c */ /* 0x000fda0003f65270 */
[----:B0-----:R-:W0:Y:S02]  /*b800*/  @P3 LDC.64 R8, c[0x0][0x9e8] ;  /* 0x00027a00ff083b82 */ /* 0x001e240000000a00 */
[----:B0-----:R-:W-:-:S05]  /*b810*/  @P3 IMAD.HI.U32 R8, R5, R8, RZ ;  /* 0x0000000805083227 */ /* 0x001fca00078e00ff */
[----:B------:R-:W-:-:S07]  /*b820*/  @P3 SHF.R.U32.HI R5, RZ, R9, R8 ;  /* 0x00000009ff053219 */ /* 0x000fce0000011608 */
.L_x_11064:
[----:B------:R-:W-:Y:S05]  /*b830*/  BSYNC B0 ;  /* 0x0000000000007941 */ /* 0x000fea0003800000 */
.L_x_11062:
[----:B------:R-:W-:-:S04]  /*b840*/  IMAD R5, R5, R0, -R12 ;  /* 0x0000000005057224 */ /* 0x000fc800078e0a0c */
[----:B------:R-:W-:-:S05]  /*b850*/  IMAD R5, R16, -0x2, R5 ;  /* 0xfffffffe10057824 */ /* 0x000fca00078e0205 */
[----:B------:R-:W-:Y:S02]  /*b860*/  VIADDMNMX R11, R5, R0, R11, PT ;  /* 0x00000000050b7246 */ /* 0x000fe4000380010b */
[----:B------:R-:W-:-:S07]  /*b870*/  VIMNMX R10, R10, R5, !PT ;  /* 0x000000050a0a7248 */ /* 0x000fce0007fe0100 */
.L_x_11061:
        /* <DEDUP_REMOVED lines=34> */
[----:B------:R-:W-:Y:S02]  /*baa0*/  ISETP.GT.AND P3, PT, R10, RZ, P2 ;  /* 0x000000ff0a00720c */ /* 0x000fe40001764270 */
        /* <DEDUP_REMOVED lines=9> */
[----:B------:R-:W-:Y:S02]  /*bb40*/  ISETP.GT.AND P4, PT, R10, 0x18, P2 ;  /* 0x000000180a00780c */ /* 0x000fe40001784270 */
[----:B------:R-:W-:Y:S02]  /*bb50*/  FMNMX.FTZ R0, R68, R5, !PT ;  /* 0x0000000544007209 */ /* 0x000fe40007810000 */
[----:B------:R-:W-:Y:S02]  /*bb60*/  FSEL R26, R26, -INF , !P3 ;  /* 0xff8000001a1a7808 */ /* 0x000fe40005800000 */
[----:B------:R-:W-:Y:S02]  /*bb70*/  FMNMX.FTZ R5, R69, R0, !PT ;  /* 0x0000000045057209 */ /* 0x000fe40007810000 */
[----:B------:R-:W-:-:S02]  /*bb80*/  ISETP.LT.OR P6, PT, R11, 0x9, P6 ;  /* 0x000000090b00780c */ /* 0x000fc400037c1670 */
[----:B------:R-:W-:Y:S02]  /*bb90*/  FMNMX.FTZ R0, R72, R5, !PT ;  /* 0x0000000548007209 */ /* 0x000fe40007810000 */
[----:B------:R-:W-:Y:S02]  /*bba0*/  ISETP.LT.OR P4, PT, R11, 0x19, P4 ;  /* 0x000000190b00780c */ /* 0x000fe40002781670 */
[----:B------:R-:W-:Y:S02]  /*bbb0*/  FMNMX.FTZ R5, R73, R0, !PT ;  /* 0x0000000049057209 */ /* 0x000fe40007810000 */
[----:B------:R-:W-:Y:S02]  /*bbc0*/  FMNMX.FTZ R20, R26, R7, !PT ;  /* 0x000000071a147209 */ /* 0x000fe40007810000 */
[----:B------:R-:W-:Y:S02]  /*bbd0*/  FMNMX.FTZ R0, R76, R5, !PT ;  /* 0x000000054c007209 */ /* 0x000fe40007810000 */
[----:B------:R-:W-:-:S02]  /*bbe0*/  FSEL R30, R30, -INF , !P6 ;  /* 0xff8000001e1e7808 */ /* 0x000fc40007000000 */
[----:B------:R-:W-:Y:S02]  /*bbf0*/  FMNMX.FTZ R5, R77, R0, !PT ;  /* 0x000000004d057209 */ /* 0x000fe40007810000 */
[----:B------:R-:W-:Y:S02]  /*bc00*/  FSEL R38, R38, -INF , !P4 ;  /* 0xff80000026267808 */ /* 0x000fe40006000000 */
[----:B------:R-:W-:Y:S02]  /*bc10*/  FMNMX.FTZ R0, R80, R5, !PT ;  /* 0x0000000550007209 */ /* 0x000fe40007810000 */
[----:B------:R-:W-:Y:S02]  /*bc20*/  FMNMX.FTZ R21, R27, R20, !PT ;  /* 0x000000141b157209 */ /* 0x000fe40007810000 */
[----:B------:R-:W-:Y:S02]  /*bc30*/  FMNMX.FTZ R5, R81, R0, !PT ;  /* 0x0000000051057209 */ /* 0x000fe40007810000 */
[----:B------:R-:W-:-:S02]  /*bc40*/  ISETP.GT.AND P4, PT, R10, 0x20, P2 ;  /* 0x000000200a00780c */ /* 0x000fc40001784270 */
[----:B------:R-:W-:Y:S02]  /*bc50*/  FMNMX.FTZ R0, R84, R5, !PT ;  /* 0x0000000554007209 */ /* 0x000fe40007810000 */
[----:B------:R-:W-:Y:S02]  /*bc60*/  FMNMX.FTZ R20, R30, R21, !PT ;  /* 0x000000151e147209 */ /* 0x000fe40007810000 */
[----:B------:R-:W-:Y:S02]  /*bc70*/  FMNMX.FTZ R5, R85, R0, !PT ;  /* 0x0000000055057209 */ /* 0x000fe40007810000 */
[----:B------:R-:W-:Y:S02]  /*bc80*/  ISETP.LT.OR P4, PT, R11, 0x21, P4 ;  /* 0x000000210b00780c */ /* 0x000fe40002781670 */
[----:B------:R-:W-:Y:S01]  /*bc90*/  FMNMX.FTZ R21, R31, R20, !PT ;  /* 0x000000141f157209 */ /* 0x000fe20007810000 */
[----:B------:R-:W0:Y:S01]  /*bca0*/  SHFL.BFLY PT, R0, R5, 0x2, 0x1f ;  /* 0x0c401f0005007f89 */ /* 0x000e2200000e0000 */
[----:B------:R-:W-:-:S02]  /*bcb0*/  FSEL R42, R42, -INF , !P4 ;  /* 0xff8000002a2a7808 */ /* 0x000fc40006000000 */
[C---:B------:R-:W-:Y:S02]  /*bcc0*/  ISETP.GT.AND P4, PT, R10.reuse, 0x28, P2 ;  /* 0x000000280a00780c */ /* 0x040fe40001784270 */
[----:B------:R-:W-:Y:S02]  /*bcd0*/  ISETP.GT.AND P3, PT, R10, 0x30, P2 ;  /* 0x000000300a00780c */ /* 0x000fe40001764270 */
[C---:B------:R-:W-:Y:S02]  /*bce0*/  ISETP.LT.OR P4, PT, R11.reuse, 0x29, P4 ;  /* 0x000000290b00780c */ /* 0x040fe40002781670 */
[----:B------:R-:W-:Y:S02]  /*bcf0*/  ISETP.LT.OR P3, PT, R11, 0x31, P3 ;  /* 0x000000310b00780c */ /* 0x000fe40001f61670 */
[----:B------:R-:W-:Y:S02]  /*bd00*/  FSEL R46, R46, -INF , !P4 ;  /* 0xff8000002e2e7808 */ /* 0x000fe40006000000 */
[----:B------:R-:W-:-:S02]  /*bd10*/  ISETP.GT.AND P4, PT, R10, 0x29, P2 ;  /* 0x000000290a00780c */ /* 0x000fc40001784270 */
[----:B------:R-:W-:Y:S02]  /*bd20*/  FSEL R50, R50, -INF , !P3 ;  /* 0xff80000032327808 */ /* 0x000fe40005800000 */
[----:B------:R-:W-:Y:S02]  /*bd30*/  ISETP.LT.OR P4, PT, R11, 0x2a, P4 ;  /* 0x0000002a0b00780c */ /* 0x000fe40002781670 */
[C---:B------:R-:W-:Y:S02]  /*bd40*/  ISETP.GT.AND P3, PT, R10.reuse, 0x38, P2 ;  /* 0x000000380a00780c */ /* 0x040fe40001764270 */
[----:B------:R-:W-:Y:S02]  /*bd50*/  FSEL R47, R47, -INF , !P4 ;  /* 0xff8000002f2f7808 */ /* 0x000fe40006000000 */
[----:B------:R-:W-:Y:S02]  /*bd60*/  ISETP.GT.AND P4, PT, R10, 0x31, P2 ;  /* 0x000000310a00780c */ /* 0x000fe40001784270 */
[----:B0-----:R-:W-:-:S02]  /*bd70*/  FMNMX.FTZ R8, R5, R0, !PT ;  /* 0x0000000005087209 */ /* 0x001fc40007810000 */
[C---:B------:R-:W-:Y:S02]  /*bd80*/  ISETP.LT.OR P4, PT, R11.reuse, 0x32, P4 ;  /* 0x000000320b00780c */ /* 0x040fe40002781670 */
[----:B------:R-:W-:Y:S01]  /*bd90*/  ISETP.LT.OR P3, PT, R11, 0x39, P3 ;  /* 0x000000390b00780c */ /* 0x000fe20001f61670 */
[----:B------:R-:W0:Y:S01]  /*bda0*/  SHFL.BFLY PT, R9, R8, 0x1, 0x1f ;  /* 0x0c201f0008097f89 */ /* 0x000e2200000e0000 */
[----:B------:R-:W-:Y:S02]  /*bdb0*/  FSEL R51, R51, -INF , !P4 ;  /* 0xff80000033337808 */ /* 0x000fe40006000000 */
[----:B------:R-:W-:Y:S02]  /*bdc0*/  ISETP.GT.AND P4, PT, R10, 0x39, P2 ;  /* 0x000000390a00780c */ /* 0x000fe40001784270 */
[----:B------:R-:W-:Y:S02]  /*bdd0*/  FSEL R54, R54, -INF , !P3 ;  /* 0xff80000036367808 */ /* 0x000fe40005800000 */
        /* <DEDUP_REMOVED lines=8> */
[----:B------:R-:W-:Y:S02]  /*be60*/  ISETP.LT.OR P3, PT, R11, 0x49, P3 ;  /* 0x000000490b00780c */ /* 0x000fe40001f61670 */
[----:B0-----:R-:W-:Y:S02]  /*be70*/  FMNMX.FTZ R0, R8, R9, !PT ;  /* 0x0000000908007209 */ /* 0x001fe40007810000 */
[----:B------:R-:W-:Y:S02]  /*be80*/  FSEL R59, R59, -INF , !P4 ;  /* 0xff8000003b3b7808 */ /* 0x000fe40006000000 */
[C---:B------:R-:W-:Y:S01]  /*be90*/  FSETP.NEU.FTZ.AND P6, PT, R0.reuse, -INF , PT ;  /* 0xff8000000000780b */ /* 0x040fe20003fdd000 */
[----:B------:R-:W-:Y:S01]  /*bea0*/  FMUL.FTZ R5, R0, UR33 ;  /* 0x0000002100057c20 */ /* 0x000fe20008410000 */
[----:B------:R-:W-:-:S02]  /*beb0*/  ISETP.GT.AND P4, PT, R10, 0x49, P2 ;  /* 0x000000490a00780c */ /* 0x000fc40001784270 */
[----:B------:R-:W-:Y:S02]  /*bec0*/  FSEL R62, R62, -INF , !P3 ;  /* 0xff8000003e3e7808 */ /* 0x000fe40005800000 */
[----:B------:R-:W-:Y:S02]  /*bed0*/  FSEL R5, R5, RZ, P6 ;  /* 0x000000ff05057208 */ /* 0x000fe40003000000 */
[----:B------:R-:W-:Y:S02]  /*bee0*/  ISETP.GT.AND P3, PT, R10, 0x50, P2 ;  /* 0x000000500a00780c */ /* 0x000fe40001764270 */
[----:B------:R-:W-:Y:S01]  /*bef0*/  ISETP.LT.OR P4, PT, R11, 0x4a, P4 ;  /* 0x0000004a0b00780c */ /* 0x000fe20002781670 */
        /* <DEDUP_REMOVED lines=11> */
[----:B------:R-:W-:Y:S01]  /*bfb0*/  ISETP.LT.OR P3, PT, R11, 0x51, P3 ;  /* 0x000000510b00780c */ /* 0x000fe20001f61670 */
[----:B------:R0:W-:Y:S01]  /*bfc0*/  MUFU.EX2 R20, R36 ;  /* 0x0000002400147308 */ /* 0x0001e20000000800 */
[----:B------:R-:W-:Y:S01]  /*bfd0*/  FMNMX.FTZ R25, R39, R24, !PT ;  /* 0x0000001827197209 */ /* 0x000fe20007810000 */
[--C-:B------:R-:W-:Y:S01]  /*bfe0*/  FFMA.FTZ R40, R40, UR33, -R5.reuse ;  /* 0x0000002128287c23 */ /* 0x100fe20008010805 */
[----:B------:R-:W-:Y:S01]  /*bff0*/  FSEL R63, R63, -INF , !P4 ;  /* 0xff8000003f3f7808 */ /* 0x000fe20006000000 */
[--C-:B------:R-:W-:Y:S01]  /*c000*/  FFMA.FTZ R44, R44, UR33, -R5.reuse ;  /* 0x000000212c2c7c23 */ /* 0x100fe20008010805 */
[----:B------:R-:W-:Y:S01]  /*c010*/  FMNMX.FTZ R28, R42, R25, !PT ;  /* 0x000000192a1c7209 */ /* 0x000fe20007810000 */
[--C-:B------:R-:W-:Y:S01]  /*c020*/  FFMA.FTZ R25, R41, UR33, -R5.reuse ;  /* 0x0000002129197c23 */ /* 0x100fe20008010805 */
[----:B------:R-:W-:Y:S01]  /*c030*/  ISETP.GT.AND P4, PT, R10, 0x51, P2 ;  /* 0x000000510a00780c */ /* 0x000fe20001784270 */
[----:B------:R-:W-:Y:S01]  /*c040*/  MUFU.EX2 R24, R40 ;  /* 0x0000002800187308 */ /* 0x000fe20000000800 */
        /* <DEDUP_REMOVED lines=11> */
[----:B------:R-:W-:Y:S01]  /*c100*/  MUFU.EX2 R28, R44 ;  /* 0x0000002c001c7308 */ /* 0x000fe20000000800 */
[----:B------:R-:W-:Y:S01]  /*c110*/  FMNMX.FTZ R32, R50, R29, !PT ;  /* 0x0000001d32207209 */ /* 0x000fe20007810000 */
[----:B------:R-:W-:Y:S01]  /*c120*/  FFMA.FTZ R29, R45, UR33, -R5 ;  /* 0x000000212d1d7c23 */ /* 0x000fe20008010805 */
[----:B------:R-:W-:-:S02]  /*c130*/  ISETP.LT.OR P3, PT, R11, 0x59, P3 ;  /* 0x000000590b00780c */ /* 0x000fc40001f61670 */
[----:B------:R-:W-:Y:S02]  /*c140*/  FMNMX.FTZ R33, R51, R32, !PT ;  /* 0x0000002033217209 */ /* 0x000fe40007810000 */
[----:B------:R-:W-:Y:S01]  /*c150*/  FSEL R67, R67, -INF , !P4 ;  /* 0xff80000043437808 */ /* 0x000fe20006000000 */
[----:B------:R-:W-:Y:S01]  /*c160*/  MUFU.EX2 R8, R8 ;  /* 0x0000000800087308 */ /* 0x000fe20000000800 */
[----:B------:R-:W-:Y:S02]  /*c170*/  FMNMX.FTZ R32, R54, R33, !PT ;  /* 0x0000002136207209 */ /* 0x000fe40007810000 */
[----:B------:R-:W-:Y:S02]  /*c180*/  ISETP.GT.AND P4, PT, R10, 0x59, P2 ;  /* 0x000000590a00780c */ /* 0x000fe40001784270 */
[----:B------:R-:W-:Y:S02]  /*c190*/  FMNMX.FTZ R33, R55, R32, !PT ;  /* 0x0000002037217209 */ /* 0x000fe40007810000 */
[----:B------:R-:W-:Y:S01]  /*c1a0*/  FSEL R70, R70, -INF , !P3 ;  /* 0xff80000046467808 */ /* 0x000fe20005800000 */
[----:B------:R1:W-:Y:S01]  /*c1b0*/  MUFU.EX2 R32, R48 ;  /* 0x0000003000207308 */ /* 0x0003e20000000800 */
[----:B0-----:R-:W-:Y:S01]  /*c1c0*/  FMNMX.FTZ R36, R58, R33, !PT ;  /* 0x000000213a247209 */ /* 0x001fe20007810000 */
        /* <DEDUP_REMOVED lines=8> */
[--C-:B-1----:R-:W-:Y:S01]  /*c250*/  FFMA.FTZ R48, R65, UR33, -R5.reuse ;  /* 0x0000002141307c23 */ /* 0x102fe20008010805 */
        /* <DEDUP_REMOVED lines=10> */
[----:B------:R-:W-:Y:S01]  /*c300*/  FSEL R74, R74, -INF , !P3 ;  /* 0xff8000004a4a7808 */ /* 0x000fe20005800000 */
[----:B------:R-:W-:Y:S01]  /*c310*/  MUFU.EX2 R12, R12 ;  /* 0x0000000c000c7308 */ /* 0x000fe20000000800 */
[----:B------:R-:W-:Y:S01]  /*c320*/  FMNMX.FTZ R40, R70, R41, !PT ;  /* 0x0000002946287209 */ /* 0x000fe20007810000 */
[----:B0-----:R-:W-:Y:S01]  /*c330*/  FFMA.FTZ R52, R69, UR33, -R5 ;  /* 0x0000002145347c23 */ /* 0x001fe20008010805 */
[----:B------:R-:W-:-:S02]  /*c340*/  ISETP.GT.AND P3, PT, R10, 0x68, P2 ;  /* 0x000000680a00780c */ /* 0x000fc40001764270 */
[----:B------:R-:W-:Y:S02]  /*c350*/  ISETP.LT.OR P4, PT, R11, 0x62, P4 ;  /* 0x000000620b00780c */ /* 0x000fe40002781670 */
[----:B------:R-:W-:Y:S01]  /*c360*/  FMNMX.FTZ R41, R71, R40, !PT ;  /* 0x0000002847297209 */ /* 0x000fe20007810000 */
[----:B------:R-:W-:Y:S01]  /*c370*/  MUFU.EX2 R13, R13 ;  /* 0x0000000d000d7308 */ /* 0x000fe20000000800 */
[----:B------:R-:W-:Y:S02]  /*c380*/  ISETP.LT.OR P3, PT, R11, 0x69, P3 ;  /* 0x000000690b00780c */ /* 0x000fe40001f61670 */
[----:B------:R-:W-:Y:S02]  /*c390*/  FSEL R75, R75, -INF , !P4 ;  /* 0xff8000004b4b7808 */ /* 0x000fe40006000000 */
[----:B------:R-:W-:Y:S02]  /*c3a0*/  ISETP.GT.AND P4, PT, R10, 0x69, P2 ;  /* 0x000000690a00780c */ /* 0x000fe40001784270 */
[----:B------:R-:W-:Y:S01]  /*c3b0*/  FMNMX.FTZ R44, R74, R41, !PT ;  /* 0x000000294a2c7209 */ /* 0x000fe20007810000 */
[----:B------:R0:W-:Y:S01]  /*c3c0*/  MUFU.EX2 R40, R56 ;  /* 0x0000003800287308 */ /* 0x0001e20000000800 */
[----:B------:R-:W-:Y:S01]  /*c3d0*/  FSEL R78, R78, -INF , !P3 ;  /* 0xff8000004e4e7808 */ /* 0x000fe20005800000 */
[--C-:B------:R-:W-:Y:S01]  /*c3e0*/  FFMA.FTZ R41, R57, UR33, -R5.reuse ;  /* 0x0000002139297c23 */ /* 0x100fe20008010805 */
[----:B------:R-:W-:Y:S01]  /*c3f0*/  ISETP.GT.AND P3, PT, R10, 0x70, P2 ;  /* 0x000000700a00780c */ /* 0x000fe20001764270 */
[----:B------:R-:W-:Y:S01]  /*c400*/  FFMA.FTZ R57, R73, UR33, -R5 ;  /* 0x0000002149397c23 */ /* 0x000fe20008010805 */
[----:B------:R-:W-:-:S02]  /*c410*/  ISETP.LT.OR P4, PT, R11, 0x6a, P4 ;  /* 0x0000006a0b00780c */ /* 0x000fc40002781670 */
[----:B------:R-:W-:Y:S01]  /*c420*/  FMNMX.FTZ R45, R75, R44, !PT ;  /* 0x0000002c4b2d7209 */ /* 0x000fe20007810000 */
[----:B------:R-:W-:Y:S01]  /*c430*/  MUFU.EX2 R14, R14 ;  /* 0x0000000e000e7308 */ /* 0x000fe20000000800 */
[----:B------:R-:W-:Y:S01]  /*c440*/  ISETP.LT.OR P3, PT, R11, 0x71, P3 ;  /* 0x000000710b00780c */ /* 0x000fe20001f61670 */
[--C-:B0-----:R-:W-:Y:S01]  /*c450*/  FFMA.FTZ R56, R61, UR33, -R5.reuse ;  /* 0x000000213d387c23 */ /* 0x101fe20008010805 */
[----:B------:R-:W-:Y:S01]  /*c460*/  FSEL R79, R79, -INF , !P4 ;  /* 0xff8000004f4f7808 */ /* 0x000fe20006000000 */
[----:B------:R-:W-:Y:S01]  /*c470*/  FFMA.FTZ R61, R77, UR33, -R5 ;  /* 0x000000214d3d7c23 */ /* 0x000fe20008010805 */
[----:B------:R-:W-:Y:S02]  /*c480*/  ISETP.GT.AND P4, PT, R10, 0x71, P2 ;  /* 0x000000710a00780c */ /* 0x000fe40001784270 */
[----:B------:R-:W-:Y:S01]  /*c490*/  FMNMX.FTZ R44, R78, R45, !PT ;  /* 0x0000002d4e2c7209 */ /* 0x000fe20007810000 */
[----:B------:R-:W-:Y:S01]  /*c4a0*/  MUFU.EX2 R15, R15 ;  /* 0x0000000f000f7308 */ /* 0x000fe20000000800 */
[----:B------:R-:W-:-:S02]  /*c4b0*/  FSEL R82, R82, -INF , !P3 ;  /* 0xff80000052527808 */ /* 0x000fc40005800000 */
[C---:B------:R-:W-:Y:S02]  /*c4c0*/  ISETP.GT.AND P3, PT, R10.reuse, 0x78, P2 ;  /* 0x000000780a00780c */ /* 0x040fe40001764270 */
[----:B------:R-:W-:Y:S02]  /*c4d0*/  ISETP.LT.OR P4, PT, R11, 0x72, P4 ;  /* 0x000000720b00780c */ /* 0x000fe40002781670 */
[----:B------:R-:W-:Y:S01]  /*c4e0*/  FMNMX.FTZ R45, R79, R44, !PT ;  /* 0x0000002c4f2d7209 */ /* 0x000fe20007810000 */
[----:B------:R-:W-:Y:S01]  /*c4f0*/  MUFU.EX2 R21, R21 ;  /* 0x0000001500157308 */ /* 0x000fe20000000800 */
[----:B------:R-:W-:Y:S02]  /*c500*/  ISETP.GT.AND P2, PT, R10, 0x79, P2 ;  /* 0x000000790a00780c */ /* 0x000fe40001744270 */
[----:B------:R-:W-:Y:S02]  /*c510*/  ISETP.LT.OR P3, PT, R11, 0x79, P3 ;  /* 0x000000790b00780c */ /* 0x000fe40001f61670 */
[----:B------:R-:W-:-:S02]  /*c520*/  FSEL R83, R83, -INF , !P4 ;  /* 0xff80000053537808 */ /* 0x000fc40006000000 */
[----:B------:R-:W-:Y:S01]  /*c530*/  FMNMX.FTZ R10, R82, R45, !PT ;  /* 0x0000002d520a7209 */ /* 0x000fe20007810000 */
[----:B------:R0:W-:Y:S01]  /*c540*/  MUFU.EX2 R44, R60 ;  /* 0x0000003c002c7308 */ /* 0x0001e20000000800 */
[----:B------:R-:W-:Y:S01]  /*c550*/  ISETP.LT.OR P2, PT, R11, 0x7a, P2 ;  /* 0x0000007a0b00780c */ /* 0x000fe20001741670 */
[--C-:B------:R-:W-:Y:S01]  /*c560*/  FFMA.FTZ R45, R64, UR33, -R5.reuse ;  /* 0x00000021402d7c23 */ /* 0x100fe20008010805 */
[----:B------:R-:W-:Y:S01]  /*c570*/  FSEL R86, R86, -INF , !P3 ;  /* 0xff80000056567808 */ /* 0x000fe20005800000 */
[--C-:B------:R-:W-:Y:S01]  /*c580*/  FFMA.FTZ R64, R84, UR33, -R5.reuse ;  /* 0x0000002154407c23 */ /* 0x100fe20008010805 */
[----:B------:R-:W-:Y:S02]  /*c590*/  FMNMX.FTZ R11, R83, R10, !PT ;  /* 0x0000000a530b7209 */ /* 0x000fe40007810000 */
[----:B------:R-:W-:Y:S01]  /*c5a0*/  FSEL R87, R87, -INF , !P2 ;  /* 0xff80000057577808 */ /* 0x000fe20005000000 */
[----:B------:R-:W-:Y:S01]  /*c5b0*/  MUFU.EX2 R25, R25 ;  /* 0x0000001900197308 */ /* 0x000fe20000000800 */
[----:B------:R-:W-:Y:S01]  /*c5c0*/  FMNMX.FTZ R10, R86, R11, !PT ;  /* 0x0000000b560a7209 */ /* 0x000fe20007810000 */
[----:B0-----:R-:W-:Y:S01]  /*c5d0*/  FFMA.FTZ R60, R76, UR33, -R5 ;  /* 0x000000214c3c7c23 */ /* 0x001fe20008010805 */
[----:B------:R-:W-:-:S02]  /*c5e0*/  FSEL R69, R0, RZ, P6 ;  /* 0x000000ff00457208 */ /* 0x000fc40003000000 */
[----:B------:R-:W-:-:S03]  /*c5f0*/  FMNMX.FTZ R10, R87, R10, !PT ;  /* 0x0000000a570a7209 */ /* 0x000fc60007810000 */
[----:B------:R-:W-:Y:S01]  /*c600*/  FADD.FTZ R69, -R69, R6 ;  /* 0x0000000645457221 */ /* 0x000fe20000010100 */
[----:B------:R-:W-:Y:S01]  /*c610*/  MUFU.EX2 R29, R29 ;  /* 0x0000001d001d7308 */ /* 0x000fe20000000800 */
[----:B------:R-:W0:Y:S02]  /*c620*/  SHFL.BFLY PT, R11, R10, 0x2, 0x1f ;  /* 0x0c401f000a0b7f89 */ /* 0x000e2400000e0000 */
[----:B------:R-:W-:-:S05]  /*c630*/  FMUL.FTZ R69, R69, UR33 ;  /* 0x0000002145457c20 */ /* 0x000fca0008410000 */
[----:B------:R-:W-:Y:S08]  /*c640*/  MUFU.EX2 R33, R33 ;  /* 0x0000002100217308 */ /* 0x000ff00000000800 */
[----:B------:R-:W1:Y:S08]  /*c650*/  MUFU.EX2 R69, R69 ;  /* 0x0000004500457308 */ /* 0x000e700000000800 */
[----:B------:R-:W-:Y:S01]  /*c660*/  MUFU.EX2 R37, R37 ;  /* 0x0000002500257308 */ /* 0x000fe20000000800 */
[----:B0-----:R-:W-:-:S05]  /*c670*/  FMNMX.FTZ R11, R10, R11, !PT ;  /* 0x0000000b0a0b7209 */ /* 0x001fca0007810000 */
[----:B------:R-:W0:Y:S02]  /*c680*/  SHFL.BFLY PT, R10, R11, 0x1, 0x1f ;  /* 0x0c201f000b0a7f89 */ /* 0x000e2400000e0000 */
[----:B------:R-:W-:Y:S01]  /*c690*/  MUFU.EX2 R41, R41 ;  /* 0x0000002900297308 */ /* 0x000fe20000000800 */
[-C--:B-1----:R-:W-:Y:S01]  /*c6a0*/  FMUL.FTZ R88, R88, R69.reuse ;  /* 0x0000004558587220 */ /* 0x082fe20000410000 */
        /* <DEDUP_REMOVED lines=20> */
[----:B0-----:R-:W-:Y:S01]  /*c7f0*/  FMNMX.FTZ R5, R11, R10, !PT ;  /* 0x0000000a0b057209 */ /* 0x001fe20007810000 */
[-C--:B------:R-:W-:Y:S01]  /*c800*/  FMUL.FTZ R125, R125, R69.reuse ;  /* 0x000000457d7d7220 */ /* 0x080fe20000410000 */
[----:B------:R-:W-:Y:S01]  /*c810*/  MUFU.EX2 R48, R48 ;  /* 0x0000003000307308 */ /* 0x000fe20000000800 */
[-C--:B------:R-:W-:Y:S01]  /*c820*/  FMUL.FTZ R128, R128, R69.reuse ;  /* 0x0000004580807220 */ /* 0x080fe20000410000 */
[C---:B------:R-:W-:Y:S01]  /*c830*/  FSETP.NEU.FTZ.AND P2, PT, R5.reuse, -INF , PT ;  /* 0xff8000000500780b */ /* 0x040fe20003f5d000 */
[----:B------:R-:W-:Y:S01]  /*c840*/  FMUL.FTZ R72, R5, UR33 ;  /* 0x0000002105487c20 */ /* 0x000fe20008410000 */
[-C--:B------:R-:W-:Y:S01]  /*c850*/  FMUL.FTZ R129, R129, R69.reuse ;  /* 0x0000004581817220 */ /* 0x080fe20000410000 */
[-C--:B------:R-:W-:Y:S01]  /*c860*/  FMUL.FTZ R132, R132, R69.reuse ;  /* 0x0000004584847220 */ /* 0x080fe20000410000 */
[----:B------:R-:W-:Y:S01]  /*c870*/  FSEL R10, R5, RZ, P2 ;  /* 0x000000ff050a7208 */ /* 0x000fe20001000000 */
[----:B------:R-:W-:Y:S01]  /*c880*/  FMUL.FTZ R133, R133, R69 ;  /* 0x0000004585857220 */ /* 0x000fe20000410000 */
[----:B------:R-:W-:Y:S01]  /*c890*/  FSEL R72, R72, RZ, P2 ;  /* 0x000000ff48487208 */ /* 0x000fe20001000000 */
[----:B------:R-:W-:Y:S01]  /*c8a0*/  MUFU.EX2 R49, R49 ;  /* 0x0000003100317308 */ /* 0x000fe20000000800 */
[----:B------:R-:W-:Y:S01]  /*c8b0*/  ISETP.GT.AND P2, PT, R2, UR37, PT ;  /* 0x0000002502007c0c */ /* 0x000fe2000bf44270 */
[----:B------:R-:W-:Y:S01]  /*c8c0*/  FADD.FTZ R10, -R10, R7 ;  /* 0x000000070a0a7221 */ /* 0x000fe20000010100 */
[----:B------:R-:W-:-:S02]  /*c8d0*/  VIADD R2, R2, 0xffffffff ;  /* 0xffffffff02027836 */ /* 0x000fc40000000000 */
[--C-:B------:R-:W-:Y:S01]  /*c8e0*/  FFMA.FTZ R11, R26, UR33, -R72.reuse ;  /* 0x000000211a0b7c23 */ /* 0x100fe20008010848 */
[--C-:B------:R-:W-:Y:S01]  /*c8f0*/  FFMA.FTZ R26, R27, UR33, -R72.reuse ;  /* 0x000000211b1a7c23 */ /* 0x100fe20008010848 */
[----:B------:R-:W-:Y:S01]  /*c900*/  FMUL.FTZ R7, R10, UR33 ;  /* 0x000000210a077c20 */ /* 0x000fe20008410000 */
[--C-:B------:R-:W-:Y:S01]  /*c910*/  FFMA.FTZ R27, R34, UR33, -R72.reuse ;  /* 0x00000021221b7c23 */ /* 0x100fe20008010848 */
[--C-:B------:R-:W-:Y:S01]  /*c920*/  FFMA.FTZ R34, R35, UR33, -R72.reuse ;  /* 0x0000002123227c23 */ /* 0x100fe20008010848 */
[--C-:B------:R-:W-:Y:S01]  /*c930*/  FFMA.FTZ R35, R54, UR33, -R72.reuse ;  /* 0x0000002136237c23 */ /* 0x100fe20008010848 */
[----:B------:R-:W-:Y:S01]  /*c940*/  MUFU.EX2 R11, R11 ;  /* 0x0000000b000b7308 */ /* 0x000fe20000000800 */
[----:B------:R-:W-:Y:S02]  /*c950*/  IMAD.U32 R54, RZ, RZ, UR53 ;  /* 0x00000035ff367e24 */ /* 0x000fe4000f8e00ff */
        /* <DEDUP_REMOVED lines=8> */
[----:B------:R-:W-:Y:S01]  /*c9e0*/  FFMA.FTZ R38, R38, UR33, -R72 ;  /* 0x0000002126267c23 */ /* 0x000fe20008010848 */
[----:B------:R-:W-:-:S02]  /*c9f0*/  @!P1 VIADD R54, R54, 0x2d860 ;  /* 0x0002d86036369836 */ /* 0x000fc40000000000 */
        /* <DEDUP_REMOVED lines=21> */
[C---:B-1----:R-:W-:Y:S01]  /*cb50*/  FADD.FTZ R54, R26.reuse, R3 ;  /* 0x000000031a367221 */ /* 0x042fe20000010000 */
[----:B------:R-:W-:Y:S01]  /*cb60*/  FADD.FTZ R3, R13, R10 ;  /* 0x0000000a0d037221 */ /* 0x000fe20000010000 */
        /* <DEDUP_REMOVED lines=10> */
[----:B------:R-:W-:Y:S01]  /*cc10*/  FFMA.FTZ R86, R86, UR33, -R72 ;  /* 0x0000002156567c23 */ /* 0x000fe20008010848 */
[----:B------:R-:W-:Y:S01]  /*cc20*/  UMOV UR53, UR46 ;  /* 0x0000002e00357c82 */ /* 0x000fe20008000000 */
[----:B------:R-:W-:Y:S01]  /*cc30*/  FMUL.FTZ R90, R90, R7 ;  /* 0x000000075a5a7220 */ /* 0x000fe20000410000 */
[----:B------:R-:W2:Y:S01]  /*cc40*/  MUFU.EX2 R34, R34 ;  /* 0x0000002200227308 */ /* 0x000ea20000000800 */
[----:B0-----:R-:W-:Y:S01]  /*cc50*/  FADD.FTZ R12, R77, R54 ;  /* 0x000000364d0c7221 */ /* 0x001fe20000010000 */
[----:B------:R-:W-:Y:S01]  /*cc60*/  FFMA.FTZ R54, R67, UR33, -R72 ;  /* 0x0000002143367c23 */ /* 0x000fe20008010848 */
[----:B------:R-:W-:Y:S01]  /*cc70*/  F2FP.F16.F32.PACK_AB R11, R77, R73 ;  /* 0x000000494d0b723e */ /* 0x000fe200000000ff */
[-C--:B------:R-:W-:Y:S01]  /*cc80*/  FMUL.FTZ R91, R91, R7.reuse ;  /* 0x000000075b5b7220 */ /* 0x080fe20000410000 */
[-C--:B------:R-:W-:Y:S01]  /*cc90*/  FMUL.FTZ R94, R94, R7.reuse ;  /* 0x000000075e5e7220 */ /* 0x080fe20000410000 */
[-C--:B------:R-:W-:Y:S01]  /*cca0*/  FMUL.FTZ R95, R95, R7.reuse ;  /* 0x000000075f5f7220 */ /* 0x080fe20000410000 */
[-C--:B------:R-:W-:Y:S01]  /*ccb0*/  FMUL.FTZ R98, R98, R7.reuse ;  /* 0x0000000762627220 */ /* 0x080fe20000410000 */
        /* <DEDUP_REMOVED lines=11> */
[----:B------:R-:W-:Y:S01]  /*cd70*/  F2FP.F16.F32.PACK_AB R24, R25, R24 ;  /* 0x000000181918723e */ /* 0x000fe200000000ff */
[-C--:B------:R-:W-:Y:S01]  /*cd80*/  FMUL.FTZ R106, R106, R7.reuse ;  /* 0x000000076a6a7220 */ /* 0x080fe20000410000 */
[-C--:B------:R-:W-:Y:S01]  /*cd90*/  FMUL.FTZ R107, R107, R7.reuse ;  /* 0x000000076b6b7220 */ /* 0x080fe20000410000 */
[----:B------:R-:W-:Y:S01]  /*cda0*/  FADD.FTZ R67, R25, R26 ;  /* 0x0000001a19437221 */ /* 0x000fe20000010000 */
[-C--:B------:R-:W-:Y:S01]  /*cdb0*/  FMUL.FTZ R110, R110, R7.reuse ;  /* 0x000000076e6e7220 */ /* 0x080fe20000410000 */
[----:B------:R-:W-:Y:S01]  /*cdc0*/  MUFU.EX2 R42, R42 ;  /* 0x0000002a002a7308 */ /* 0x000fe20000000800 */
[-C--:B------:R-:W-:Y:S01]  /*cdd0*/  FMUL.FTZ R111, R111, R7.reuse ;  /* 0x000000076f6f7220 */ /* 0x080fe20000410000 */
[----:B------:R-:W-:Y:S01]  /*cde0*/  FADD.FTZ R26, R28, R67 ;  /* 0x000000431c1a7221 */ /* 0x000fe20000010000 */
[----:B0-----:R-:W-:Y:S01]  /*cdf0*/  F2FP.F16.F32.PACK_AB R8, R15, R14 ;  /* 0x0000000e0f08723e */ /* 0x001fe200000000ff */
[----:B------:R-:W-:Y:S01]  /*ce00*/  FMUL.FTZ R114, R114, R7 ;  /* 0x0000000772727220 */ /* 0x000fe20000410000 */
[----:B------:R-:W-:Y:S01]  /*ce10*/  F2FP.F16.F32.PACK_AB R10, R21, R20 ;  /* 0x00000014150a723e */ /* 0x000fe200000000ff */
[----:B------:R-:W-:Y:S01]  /*ce20*/  FADD.FTZ R67, R29, R26 ;  /* 0x0000001a1d437221 */ /* 0x000fe20000010000 */
[----:B--2---:R-:W-:Y:S01]  /*ce30*/  F2FP.F16.F32.PACK_AB R9, R34, R27 ;  /* 0x0000001b2209723e */ /* 0x004fe200000000ff */
[----:B------:R-:W0:Y:S01]  /*ce40*/  MUFU.EX2 R43, R43 ;  /* 0x0000002b002b7308 */ /* 0x000e220000000800 */
[----:B-1----:R-:W-:Y:S01]  /*ce50*/  F2FP.F16.F32.PACK_AB R11, R39, R38 ;  /* 0x00000026270b723e */ /* 0x002fe200000000ff */
[-C--:B------:R-:W-:Y:S01]  /*ce60*/  FMUL.FTZ R115, R115, R7.reuse ;  /* 0x0000000773737220 */ /* 0x080fe20000410000 */
[----:B------:R-:W-:Y:S01]  /*ce70*/  F2FP.F16.F32.PACK_AB R26, R29, R28 ;  /* 0x0000001c1d1a723e */ /* 0x000fe200000000ff */
        /* <DEDUP_REMOVED lines=11> */
[----:B------:R-:W-:Y:S01]  /*cf30*/  FMUL.FTZ R135, R135, R7 ;  /* 0x0000000787877220 */ /* 0x000fe20000410000 */
[----:B------:R-:W3:Y:S01]  /*cf40*/  MUFU.EX2 R46, R46 ;  /* 0x0000002e002e7308 */ /* 0x000ee20000000800 */
[----:B--2---:R-:W-:Y:S01]  /*cf50*/  FADD.FTZ R63, R34, R59 ;  /* 0x0000003b223f7221 */ /* 0x004fe20000010000 */
[--C-:B------:R-:W-:Y:S01]  /*cf60*/  FFMA.FTZ R59, R74, UR33, -R72.reuse ;  /* 0x000000214a3b7c23 */ /* 0x100fe20008010848 */
[----:B------:R-:W-:Y:S01]  /*cf70*/  FFMA.FTZ R72, R87, UR33, -R72 ;  /* 0x0000002157487c23 */ /* 0x000fe20008010848 */
[----:B0-----:R-:W-:Y:S01]  /*cf80*/  F2FP.F16.F32.PACK_AB R25, R43, R42 ;  /* 0x0000002a2b19723e */ /* 0x001fe200000000ff */
[----:B------:R-:W-:Y:S01]  /*cf90*/  FADD.FTZ R12, R38, R63 ;  /* 0x0000003f260c7221 */ /* 0x000fe20000010000 */
[----:B------:R-:W-:Y:S01]  /*cfa0*/  F2FP.F16.F32.PACK_AB R34, R37, R36 ;  /* 0x000000242522723e */ /* 0x000fe200000000ff */
[----:B------:R-:W-:Y:S01]  /*cfb0*/  IMAD.MOV.U32 R7, RZ, RZ, R5 ;  /* 0x000000ffff077224 */ /* 0x000fe200078e0005 */
        /* <DEDUP_REMOVED lines=14> */
[----:B------:R-:W-:Y:S02]  /*d0a0*/  FADD.FTZ R15, R37, R14 ;  /* 0x0000000e250f7221 */ /* 0x000fe40000010000 */
[----:B------:R-:W0:Y:S01]  /*d0b0*/  MUFU.EX2 R35, R35 ;  /* 0x0000002300237308 */ /* 0x000e220000000800 */
[----:B--2---:R-:W-:Y:S01]  /*d0c0*/  FADD.FTZ R12, R30, R63 ;  /* 0x0000003f1e0c7221 */ /* 0x004fe20000010000 */
[----:B------:R-:W-:Y:S01]  /*d0d0*/  FADD.FTZ R20, R40, R15 ;  /* 0x0000000f28147221 */ /* 0x000fe20000010000 */
[----:B------:R2:W-:Y:S01]  /*d0e0*/  STSM.16.M88.4 [R19], R24 ;  /* 0x0000001813007844 */ /* 0x0005e20000000200 */
[C---:B------:R-:W-:Y:S02]  /*d0f0*/  F2FP.F16.F32.PACK_AB R40, R41.reuse, R40 ;  /* 0x000000282928723e */ /* 0x040fe400000000ff */
[----:B------:R-:W-:Y:S02]  /*d100*/  FADD.FTZ R21, R41, R20 ;  /* 0x0000001429157221 */ /* 0x000fe40000010000 */
[----:B------:R-:W4:Y:S01]  /*d110*/  MUFU.EX2 R47, R47 ;  /* 0x0000002f002f7308 */ /* 0x000f220000000800 */
[C---:B---3--:R-:W-:Y:S01]  /*d120*/  FADD.FTZ R12, R31.reuse, R12 ;  /* 0x0000000c1f0c7221 */ /* 0x048fe20000010000 */
[----:B------:R-:W-:Y:S01]  /*d130*/  FADD.FTZ R21, R44, R21 ;  /* 0x000000152c157221 */ /* 0x000fe20000010000 */
[----:B------:R-:W-:-:S03]  /*d140*/  F2FP.F16.F32.PACK_AB R33, R31, R30 ;  /* 0x0000001e1f21723e */ /* 0x000fc600000000ff */
[----:B------:R-:W-:Y:S02]  /*d150*/  FADD.FTZ R20, R56, R21 ;  /* 0x0000001538147221 */ /* 0x000fe40000010000 */
[----:B------:R-:W3:Y:S01]  /*d160*/  MUFU.EX2 R50, R50 ;  /* 0x0000003200327308 */ /* 0x000ee20000000800 */
[----:B0-----:R-:W-:-:S07]  /*d170*/  FADD.FTZ R12, R35, R12 ;  /* 0x0000000c230c7221 */ /* 0x001fce0000010000 */
[----:B------:R-:W0:Y:S01]  /*d180*/  MUFU.EX2 R51, R51 ;  /* 0x0000003300337308 */ /* 0x000e220000000800 */
[C---:B----4-:R-:W-:Y:S01]  /*d190*/  FADD.FTZ R15, R47.reuse, R12 ;  /* 0x0000000c2f0f7221 */ /* 0x050fe20000010000 */
[----:B------:R-:W-:-:S05]  /*d1a0*/  F2FP.F16.F32.PACK_AB R35, R47, R35 ;  /* 0x000000232f23723e */ /* 0x000fca00000000ff */
[----:B------:R4:W-:Y:S01]  /*d1b0*/  STSM.16.M88.4 [R18], R32 ;  /* 0x0000002012007844 */ /* 0x0009e20000000200 */
[----:B------:R-:W5:Y:S01]  /*d1c0*/  MUFU.EX2 R4, R4 ;  /* 0x0000000400047308 */ /* 0x000f620000000800 */
[----:B---3--:R-:W-:-:S07]  /*d1d0*/  FADD.FTZ R12, R50, R15 ;  /* 0x0000000f320c7221 */ /* 0x008fce0000010000 */
[----:B------:R-:W1:Y:S01]  /*d1e0*/  MUFU.EX2 R3, R3 ;  /* 0x0000000300037308 */ /* 0x000e620000000800 */
[C---:B0-----:R-:W-:Y:S01]  /*d1f0*/  FADD.FTZ R15, R51.reuse, R12 ;  /* 0x0000000c330f7221 */ /* 0x041fe20000010000 */
[----:B------:R-:W-:-:S06]  /*d200*/  F2FP.F16.F32.PACK_AB R41, R51, R50 ;  /* 0x000000323329723e */ /* 0x000fcc00000000ff */
[----:B------:R-:W0:Y:S01]  /*d210*/  MUFU.EX2 R54, R54 ;  /* 0x0000003600367308 */ /* 0x000e220000000800 */
[----:B-----5:R-:W-:Y:S01]  /*d220*/  FADD.FTZ R12, R4, R15 ;  /* 0x0000000f040c7221 */ /* 0x020fe20000010000 */
[----:B------:R-:W-:Y:S01]  /*d230*/  FADD.FTZ R15, R45, R20 ;  /* 0x000000142d0f7221 */ /* 0x000fe20000010000 */
[C---:B------:R-:W-:Y:S02]  /*d240*/  F2FP.F16.F32.PACK_AB R43, R13.reuse, R4 ;  /* 0x000000040d2b723e */ /* 0x040fe400000000ff */
[----:B------:R-:W-:Y:S01]  /*d250*/  FADD.FTZ R12, R13, R12 ;  /* 0x0000000c0d0c7221 */ /* 0x000fe20000010000 */
[C---:B------:R-:W-:Y:S01]  /*d260*/  FADD.FTZ R20, R48.reuse, R15 ;  /* 0x0000000f30147221 */ /* 0x040fe20000010000 */
[----:B------:R-:W-:Y:S01]  /*d270*/  F2FP.F16.F32.PACK_AB R48, R48, R45 ;  /* 0x0000002d3030723e */ /* 0x000fe200000000ff */
[----:B------:R-:W3:Y:S01]  /*d280*/  MUFU.EX2 R52, R52 ;  /* 0x0000003400347308 */ /* 0x000ee20000000800 */
[----:B-1----:R-:W-:Y:S01]  /*d290*/  FADD.FTZ R9, R3, R12 ;  /* 0x0000000c03097221 */ /* 0x002fe20000010000 */
[----:B------:R-:W-:Y:S01]  /*d2a0*/  FADD.FTZ R11, R49, R20 ;  /* 0x00000014310b7221 */ /* 0x000fe20000010000 */
[----:B------:R4:W-:Y:S05]  /*d2b0*/  STSM.16.M88.4 [R17+0x27800], R40 ;  /* 0x0278002811007844 */ /* 0x0009ea0000000200 */
[----:B------:R-:W1:Y:S01]  /*d2c0*/  MUFU.EX2 R55, R55 ;  /* 0x0000003700377308 */ /* 0x000e620000000800 */
[----:B0-----:R-:W-:-:S07]  /*d2d0*/  FADD.FTZ R8, R54, R9 ;  /* 0x0000000936087221 */ /* 0x001fce0000010000 */
[----:B------:R-:W0:Y:S01]  /*d2e0*/  MUFU.EX2 R53, R53 ;  /* 0x0000003500357308 */ /* 0x000e220000000800 */
[C---:B---3--:R-:W-:Y:S01]  /*d2f0*/  FADD.FTZ R10, R52.reuse, R11 ;  /* 0x0000000b340a7221 */ /* 0x048fe20000010000 */
[----:B------:R-:W-:Y:S02]  /*d300*/  F2FP.F16.F32.PACK_AB R50, R52, R49 ;  /* 0x000000313432723e */ /* 0x000fe400000000ff */
[----:B------:R-:W-:-:S04]  /*d310*/  F2FP.F16.F32.PACK_AB R49, R54, R3 ;  /* 0x000000033631723e */ /* 0x000fc800000000ff */
        /* <DEDUP_REMOVED lines=9> */
[----:B-1----:R-:W-:-:S07]  /*d3b0*/  FADD.FTZ R11, R57, R10 ;  /* 0x0000000a390b7221 */ /* 0x002fce0000010000 */
[----:B------:R-:W1:Y:S01]  /*d3c0*/  MUFU.EX2 R14, R75 ;  /* 0x0000004b000e7308 */ /* 0x000e620000000800 */
[----:B0-----:R-:W-:-:S07]  /*d3d0*/  FADD.FTZ R9, R59, R4 ;  /* 0x000000043b097221 */ /* 0x001fce0000010000 */
        /* <DEDUP_REMOVED lines=10> */
[----:B-1----:R-:W-:Y:S01]  /*d480*/  FADD.FTZ R9, R65, R8 ;  /* 0x0000000841097221 */ /* 0x002fe20000010000 */
[----:B------:R-:W-:-:S06]  /*d490*/  F2FP.F16.F32.PACK_AB R8, R57, R53 ;  /* 0x000000353908723e */ /* 0x000fcc00000000ff */
[----:B------:R-:W1:Y:S01]  /*d4a0*/  MUFU.EX2 R15, R82 ;  /* 0x00000052000f7308 */ /* 0x000e620000000800 */
[C---:B0-----:R-:W-:Y:S01]  /*d4b0*/  FADD.FTZ R4, R79.reuse, R4 ;  /* 0x000000044f047221 */ /* 0x041fe20000010000 */
[----:B------:R-:W-:-:S06]  /*d4c0*/  F2FP.F16.F32.PACK_AB R11, R79, R78 ;  /* 0x0000004e4f0b723e */ /* 0x000fcc00000000ff */
[----:B------:R-:W0:Y:S01]  /*d4d0*/  MUFU.EX2 R83, R83 ;  /* 0x0000005300537308 */ /* 0x000e220000000800 */
[----:B---3--:R-:W-:Y:S01]  /*d4e0*/  FADD.FTZ R21, R68, R9 ;  /* 0x0000000944157221 */ /* 0x008fe20000010000 */
[----:B------:R-:W-:Y:S02]  /*d4f0*/  F2FP.F16.F32.PACK_AB R9, R14, R59 ;  /* 0x0000003b0e09723e */ /* 0x000fe400000000ff */
[----:B------:R-:W-:-:S03]  /*d500*/  F2FP.F16.F32.PACK_AB R12, R68, R65 ;  /* 0x00000041440c723e */ /* 0x000fc600000000ff */
[----:B------:R4:W-:Y:S01]  /*d510*/  STSM.16.M88.4 [R19+0x6000], R8 ;  /* 0x0060000813007844 */ /* 0x0009e20000000200 */
[----:B------:R-:W3:Y:S01]  /*d520*/  MUFU.EX2 R64, R64 ;  /* 0x0000004000407308 */ /* 0x000ee20000000800 */
[----:B-1----:R-:W-:-:S07]  /*d530*/  FADD.FTZ R4, R15, R4 ;  /* 0x000000040f047221 */ /* 0x002fce0000010000 */
[----:B------:R-:W1:Y:S01]  /*d540*/  MUFU.EX2 R6, R85 ;  /* 0x0000005500067308 */ /* 0x000e620000000800 */
[C---:B0-----:R-:W-:Y:S01]  /*d550*/  F2FP.F16.F32.PACK_AB R13, R83.reuse, R15 ;  /* 0x0000000f530d723e */ /* 0x041fe200000000ff */
[----:B------:R-:W-:-:S06]  /*d560*/  FADD.FTZ R4, R83, R4 ;  /* 0x0000000453047221 */ /* 0x000fcc0000010000 */
[----:B--2---:R-:W0:Y:S01]  /*d570*/  MUFU.EX2 R25, R86 ;  /* 0x0000005600197308 */ /* 0x004e220000000800 */
[----:B---3--:R-:W-:-:S07]  /*d580*/  FADD.FTZ R21, R64, R21 ;  /* 0x0000001540157221 */ /* 0x008fce0000010000 */
[----:B------:R-:W2:Y:S01]  /*d590*/  MUFU.EX2 R72, R72 ;  /* 0x0000004800487308 */ /* 0x000ea20000000800 */
[C---:B-1----:R-:W-:Y:S01]  /*d5a0*/  F2FP.F16.F32.PACK_AB R14, R6.reuse, R64 ;  /* 0x00000040060e723e */ /* 0x042fe200000000ff */
[----:B0-----:R-:W-:Y:S01]  /*d5b0*/  FADD.FTZ R3, R25, R4 ;  /* 0x0000000419037221 */ /* 0x001fe20000010000 */
[----:B------:R-:W-:Y:S01]  /*d5c0*/  FADD.FTZ R4, R6, R21 ;  /* 0x0000001506047221 */ /* 0x000fe20000010000 */
[----:B------:R-:W-:Y:S01]  /*d5d0*/  IMAD.MOV.U32 R6, RZ, RZ, R0 ;  /* 0x000000ffff067224 */ /* 0x000fe200078e0000 */
[C---:B--2---:R-:W-:Y:S01]  /*d5e0*/  F2FP.F16.F32.PACK_AB R15, R72.reuse, R25 ;  /* 0x00000019480f723e */ /* 0x044fe200000000ff */
[----:B------:R-:W-:-:S04]  /*d5f0*/  FADD.FTZ R3, R72, R3 ;  /* 0x0000000348037221 */ /* 0x000fc80000010000 */
[----:B------:R4:W-:Y:S01]  /*d600*/  STSM.16.M88.4 [R18+0x6000], R12 ;  /* 0x0060000c12007844 */ /* 0x0009e20000000200 */
[----:B------:R0:W-:Y:S06]  /*d610*/  MEMBAR.ALL.CTA ;  /* 0x0000000000007992 */ /* 0x0001ec0000008000 */
[----:B0-----:R-:W0:Y:S02]  /*d620*/  FENCE.VIEW.ASYNC.S ;  /* 0x00000000000073c6 */ /* 0x001e240000000000 */
[----:B0-----:R-:W-:Y:S01]  /*d630*/  NOP ;  /* 0x0000000000007918 */ /* 0x001fe20000000000 */
[----:B------:R-:W-:Y:S05]  /*d640*/  @P2 BRA `(.L_x_11065) ;  /* 0xffffffcc00d42947 */ /* 0x000fea000383ffff */
.L_x_11048:
[----:B------:R-:W-:Y:S06]  /*d650*/  BAR.ARV 0x8, 0x200 ;  /* 0x0208000000007b1d */ /* 0x000fec0000002000 */
[----:B------:R-:W-:Y:S05]  /*d660*/  @!P0 BRA `(.L_x_11066) ;  /* 0x0000000000048947 */ /* 0x000fea0003800000 */
[----:B------:R-:W-:Y:S01]  /*d670*/  BPT.TRAP 0x1 ;  /* 0x000000040000795c */ /* 0x000fe20000300000 */
.L_x_11066:
[----:B------:R-:W-:Y:S01]  /*d680*/  ULEA UR9, UR46, UR42, 0x3 ;  /* 0x0000002a2e097291 */ /* 0x000fe2000f8e183f */
[----:B------:R-:W-:-:S05]  /*d690*/  IMAD.U32 R2, RZ, RZ, UR49 ;  /* 0x00000031ff027e24 */ /* 0x000fca000f8e00ff */
[----:B------:R-:W-:-:S04]  /*d6a0*/  SHF.L.U32 R2, R2, 0x1f, RZ ;  /* 0x0000001f02027819 */ /* 0x000fc800000006ff */
[----:B------:R0:W1:Y:S01]  /*d6b0*/  SYNCS.PHASECHK.TRANS64.TRYWAIT P2, [UR9+0x2d850], R2 ;  /* 0x02d85002ff0075a7 */ /* 0x0000620008040149 */
[----:B------:R-:W-:Y:S05]  /*d6c0*/  @!P0 BRA `(.L_x_11067) ;  /* 0x0000000000048947 */ /* 0x000fea0003800000 */
[----:B------:R-:W-:Y:S01]  /*d6d0*/  BPT.TRAP 0x1 ;  /* 0x000000040000795c */ /* 0x000fe20000300000 */
.L_x_11067:
[----:B-1----:R-:W-:Y:S05]  /*d6e0*/  @P2 BRA `(.L_x_11068) ;  /* 0x0000000000082947 */ /* 0x002fea0003800000 */
[----:B------:R-:W1:Y:S02]  /*d6f0*/  SYNCS.PHASECHK.TRANS64.TRYWAIT P0, [UR9+0x2d850], R2 ;  /* 0x02d85002ff0075a7 */ /* 0x000e640008000149 */
[----:B-1----:R-:W-:Y:S05]  /*d700*/  @!P0 BRA `(.L_x_11069) ;  /* 0x0000008c00e08947 */ /* 0x002fea0003800000 */
.L_x_11068:
[----:B------:R-:W-:Y:S01]  /*d710*/  UIADD3 UR42, UR42, 0x400, URZ ;  /* 0x000004002a2a7890 */ /* 0x000fe2000fffe03f */
[----:B------:R-:W-:Y:S01]  /*d720*/  WARPGROUP.ARRIVE ;  /* 0x00000000000079c5 */ /* 0x000fe20000000000 */
[----:B------:R-:W-:Y:S01]  /*d730*/  ULOP3.LUT UR43, UR43, 0x10000, URZ, 0xfc, !UPT ;  /* 0x000100002b2b7892 */ /* 0x000fe2000f8efc3f */
[----:B-1----:R-:W1:Y:S01]  /*d740*/  SHFL.BFLY PT, R7, R4, 0x2, 0x1f ;  /* 0x0c401f0004077f89 */ /* 0x002e6200000e0000 */
[----:B------:R-:W-:Y:S01]  /*d750*/  USHF.R.U32.HI UR42, URZ, 0x4, UR42 ;  /* 0x000000043f2a7899 */ /* 0x000fe2000801162a */
[----:B--2-4-:R-:W-:Y:S01]  /*d760*/  IMAD.U32 R13, RZ, RZ, UR33 ;  /* 0x00000021ff0d7e24 */ /* 0x014fe2000f8e00ff */
[----:B------:R-:W-:Y:S01]  /*d770*/  UMOV UR5, 0x40000040 ;  /* 0x4000004000057882 */ /* 0x000fe20000000000 */
[----:B------:R-:W-:Y:S01]  /*d780*/  UMOV UR7, 0x80000020 ;  /* 0x8000002000077882 */ /* 0x000fe20000000000 */
[----:B------:R-:W-:Y:S01]  /*d790*/  ULOP3.LUT UR42, UR42, 0x3fff, URZ, 0xc0, !UPT ;  /* 0x00003fff2a2a7892 */ /* 0x000fe2000f8ec03f */
[----:B0-----:R-:W0:Y:S01]  /*d7a0*/  SHFL.BFLY PT, R2, R3, 0x2, 0x1f ;  /* 0x0c401f0003027f89 */ /* 0x001e2200000e0000 */
[----:B------:R-:W-:Y:S01]  /*d7b0*/  UMOV UR4, UR43 ;  /* 0x0000002b00047c82 */ /* 0x000fe20008000000 */
[----:B------:R-:W-:-:S02]  /*d7c0*/  UIADD3 UR47, UR47, 0x1, URZ ;  /* 0x000000012f2f7890 */ /* 0x000fc4000fffe03f */
[----:B------:R-:W-:-:S04]  /*d7d0*/  ULOP3.LUT UR8, UR42, 0x2000000, URZ, 0xfc, !UPT ;  /* 0x020000002a087892 */ /* 0x000fc8000f8efc3f */
        /* <DEDUP_REMOVED lines=8> */
[----:B------:R-:W-:Y:S01]  /*d860*/  IMAD.MOV.U32 R4, RZ, RZ, RZ ;  /* 0x000000ffff047224 */ /* 0x000fe200078e00ff */
[----:B------:R-:W-:Y:S01]  /*d870*/  UMOV UR5, 0x40000040 ;  /* 0x4000004000057882 */ /* 0x000fe20000000000 */
[----:B------:R-:W-:Y:S01]  /*d880*/  UMOV UR7, 0x80000020 ;  /* 0x8000002000077882 */ /* 0x000fe20000000000 */
[----:B0-----:R-:W-:Y:S01]  /*d890*/  FADD.FTZ R6, R2, R3 ;  /* 0x0000000302067221 */ /* 0x001fe20000010000 */
[----:B------:R-:W-:Y:S01]  /*d8a0*/  IMAD.MOV.U32 R3, RZ, RZ, -0x800000 ;  /* 0xff800000ff037424 */ /* 0x000fe200078e00ff */
[----:B------:R-:W0:Y:S01]  /*d8b0*/  SHFL.BFLY PT, R2, R7, 0x1, 0x1f ;  /* 0x0c201f0007027f89 */ /* 0x000e2200000e0000 */
[----:B------:R-:W-:-:S03]  /*d8c0*/  USEL UR46, UR46, URZ, UP0 ;  /* 0x0000003f2e2e7287 */ /* 0x000fc60008000000 */
[----:B------:R-:W1:Y:S01]  /*d8d0*/  SHFL.BFLY PT, R9, R6, 0x1, 0x1f ;  /* 0x0c201f0006097f89 */ /* 0x000e6200000e0000 */
[----:B0-----:R-:W-:Y:S01]  /*d8e0*/  FADD.FTZ R11, R7, R2 ;  /* 0x00000002070b7221 */ /* 0x001fe20000010000 */
[----:B------:R-:W-:Y:S02]  /*d8f0*/  IMAD.U32 R7, RZ, RZ, UR33 ;  /* 0x00000021ff077e24 */ /* 0x000fe4000f8e00ff */
[----:B------:R-:W-:Y:S02]  /*d900*/  IMAD.MOV.U32 R2, RZ, RZ, -0x800000 ;  /* 0xff800000ff027424 */ /* 0x000fe400078e00ff */
[----:B-1----:R-:W-:Y:S01]  /*d910*/  FADD.FTZ R12, R6, R9 ;  /* 0x00000009060c7221 */ /* 0x002fe20000010000 */
[----:B------:R-:W-:Y:S01]  /*d920*/  FSETP.NE.FTZ.AND P0, PT, R11, RZ, PT ;  /* 0x000000ff0b00720b */ /* 0x000fe20003f15000 */
[----:B------:R-:W-:Y:S02]  /*d930*/  IMAD.U32 R6, RZ, RZ, UR9 ;  /* 0x00000009ff067e24 */ /* 0x000fe4000f8e00ff */
[----:B------:R-:W-:Y:S01]  /*d940*/  IMAD.MOV.U32 R9, RZ, RZ, RZ ;  /* 0x000000ffff097224 */ /* 0x000fe200078e00ff */
[----:B------:R-:W-:Y:S01]  /*d950*/  FSETP.NE.FTZ.AND P2, PT, R12, RZ, PT ;  /* 0x000000ff0c00720b */ /* 0x000fe20003f55000 */
[----:B------:R-:W-:-:S05]  /*d960*/  @!P1 VIADD R6, R6, 0x2d860 ;  /* 0x0002d86006069836 */ /* 0x000fca0000000000 */
[----:B------:R-:W-:-:S03]  /*d970*/  @!P1 PRMT R6, RZ, 0x654, R6 ;  /* 0x00000654ff069816 */ /* 0x000fc60000000006 */
[----:B------:R-:W0:Y:S01]  /*d980*/  @P0 MUFU.LG2 R8, R11 ;  /* 0x0000000b00080308 */ /* 0x000e220000000c00 */
[----:B------:R-:W-:-:S07]  /*d990*/  @P0 FMUL.FTZ R7, R7, 0.69314718246459960938 ;  /* 0x3f31721807070820 */ /* 0x000fce0000410000 */
[----:B------:R-:W1:Y:S08]  /*d9a0*/  @P2 MUFU.LG2 R10, R12 ;  /* 0x0000000c000a2308 */ /* 0x000e700000000c00 */
[----:B------:R2:W3:Y:S01]  /*d9b0*/  @P0 MUFU.RCP R4, R11 ;  /* 0x0000000b00040308 */ /* 0x0004e20000001000 */
[----:B0-----:R-:W-:-:S04]  /*d9c0*/  @P0 FMUL.FTZ R8, R8, 0.69314718246459960938 ;  /* 0x3f31721808080820 */ /* 0x001fc80000410000 */
[----:B------:R-:W-:Y:S01]  /*d9d0*/  @P0 FFMA.FTZ R3, R7, R0, R8 ;  /* 0x0000000007030223 */ /* 0x000fe20000010008 */
[----:B------:R-:W-:Y:S02]  /*d9e0*/  PLOP3.LUT P0, PT, PT, PT, PT, 0x8, 0x0 ;  /* 0x000000000000781c */ /* 0x000fe40003f0e170 */
[----:B------:R-:W0:Y:S01]  /*d9f0*/  @P2 MUFU.RCP R9, R12 ;  /* 0x0000000c00092308 */ /* 0x000e220000001000 */
[----:B--2---:R-:W-:Y:S01]  /*da00*/  @P2 FMUL.FTZ R11, R13, 0.69314718246459960938 ;  /* 0x3f3172180d0b2820 */ /* 0x004fe20000410000 */
        /* <DEDUP_REMOVED lines=99> */
.L_x_10999:
[----:B------:R-:W0:Y:S08]  /*e040*/  S2UR UR4, SR_CgaCtaId ;  /* 0x00000000000479c3 */ /* 0x000e300000008800 */
[----:B------:R-:W-:Y:S06]  /*e050*/  BAR.SYNC.DEFER_BLOCKING 0x5, 0x200 ;  /* 0x0148000000007b1d */ /* 0x000fec0000010000 */
[----:B------:R-:W-:Y:S01]  /*e060*/  UMOV UR42, 0x400 ;  /* 0x00000400002a7882 */ /* 0x000fe20000000000 */
[----:B------:R-:W-:Y:S01]  /*e070*/  BSSY B0, `(.L_x_11070) ;  /* 0x00001b8000007945 */ /* 0x000fe20003800000 */
[----:B0-----:R-:W-:-:S09]  /*e080*/  ULEA UR42, UR4, UR42, 0x18 ;  /* 0x0000002a042a7291 */ /* 0x001fd2000f8ec03f */
[----:B------:R-:W0:Y:S02]  /*e090*/  LDS.128 R4, [UR42+0x2d8d0] ;  /* 0x02d8d02aff047984 */ /* 0x000e240008000c00 */
[----:B0-----:R-:W-:Y:S02]  /*e0a0*/  R2UR UR5, R5 ;  /* 0x00000000050572ca */ /* 0x001fe400000e0000 */
[----:B------:R-:W-:Y:S02]  /*e0b0*/  R2UR UR7, R6 ;  /* 0x00000000060772ca */ /* 0x000fe400000e0000 */
[----:B------:R-:W-:Y:S01]  /*e0c0*/  R2UR UR6, R7 ;  /* 0x00000000070672ca */ /* 0x000fe200000e0000 */
[----:B------:R-:W-:Y:S06]  /*e0d0*/  BAR.ARV 0x4, 0x200 ;  /* 0x0108000000007b1d */ /* 0x000fec0000002000 */
[----:B------:R-:W-:Y:S08]  /*e0e0*/  @P0 BRA `(.L_x_11071) ;  /* 0x0000001000480947 */ /* 0x000ff00003800000 */
[----:B------:R-:W0:Y:S08]  /*e0f0*/  S2UR UR4, SR_SWINHI ;  /* 0x00000000000479c3 */ /* 0x000e300000002f00 */
[----:B------:R-:W-:Y:S01]  /*e100*/  BAR.SYNC.DEFER_BLOCKING 0x1, 0x180 ;  /* 0x0046000000007b1d */ /* 0x000fe20000010000 */
[----:B------:R-:W-:Y:S02]  /*e110*/  F2FP.F16.F32.PACK_AB R6, R93, R92 ;  /* 0x0000005c5d06723e */ /* 0x000fe400000000ff */
[----:B------:R-:W-:-:S02]  /*e120*/  F2FP.F16.F32.PACK_AB R26, R125, R26 ;  /* 0x0000001a7d1a723e */ /* 0x000fc400000000ff */
[----:B------:R-:W-:-:S03]  /*e130*/  F2FP.F16.F32.PACK_AB R27, R27, R126 ;  /* 0x0000007e1b1b723e */ /* 0x000fc600000000ff */
[----:B------:R-:W1:Y:S01]  /*e140*/  LDC R41, c[0x0][0xbe8] ;  /* 0x0002fa00ff297b82 */ /* 0x000e620000000800 */
[----:B------:R-:W-:Y:S01]  /*e150*/  UMOV UR8, UR42 ;  /* 0x0000002a00087c82 */ /* 0x000fe20008000000 */
[----:B0-----:R-:W-:Y:S01]  /*e160*/  UMOV UR9, UR4 ;  /* 0x0000000400097c82 */ /* 0x001fe20008000000 */
[----:B------:R-:W-:Y:S02]  /*e170*/  IMAD.U32 R20, RZ, RZ, UR8 ;  /* 0x00000008ff147e24 */ /* 0x000fe4000f8e00ff */
[----:B------:R-:W-:Y:S01]  /*e180*/  IMAD.U32 R21, RZ, RZ, UR9 ;  /* 0x00000009ff157e24 */ /* 0x000fe2000f8e00ff */
[----:B------:R-:W-:Y:S02]  /*e190*/  ULDC.64 UR8, c[0x0][0xc00] ;  /* 0x0003000000087ab9 */ /* 0x000fe40000000a00 */
[----:B------:R-:W-:Y:S01]  /*e1a0*/  UISETP.NE.U32.AND UP0, UPT, UR8, URZ, UPT ;  /* 0x0000003f0800728c */ /* 0x000fe2000bf05070 */
[----:B------:R-:W-:-:S03]  /*e1b0*/  IMAD.WIDE R4, R145, 0x2, R20 ;  /* 0x0000000291047825 */ /* 0x000fc600078e0214 */
[----:B------:R-:W-:Y:S01]  /*e1c0*/  UISETP.NE.AND.EX UP0, UPT, UR9, URZ, UPT, UP0 ;  /* 0x0000003f0900728c */ /* 0x000fe2000bf05300 */
[C---:B------:R-:W-:Y:S02]  /*e1d0*/  LOP3.LUT R7, R4.reuse, 0x180, RZ, 0xc0, !PT ;  /* 0x0000018004077812 */ /* 0x040fe400078ec0ff */
[----:B------:R-:W-:Y:S01]  /*e1e0*/  ULDC.64 UR8, c[0x0][0xc00] ;  /* 0x0003000000087ab9 */ /* 0x000fe20000000a00 */
[C---:B------:R-:W-:Y:S01]  /*e1f0*/  IADD3 R9, P0, R4.reuse, 0x6020, RZ ;  /* 0x0000602004097810 */ /* 0x040fe20007f1e0ff */
[----:B------:R-:W-:Y:S01]  /*e200*/  UIMAD.WIDE UR8, UR40, 0x4, UR8 ;  /* 0x00000004280878a5 */ /* 0x000fe2000f8e0208 */
[----:B------:R-:W-:Y:S02]  /*e210*/  SHF.R.U64 R7, R7, 0x3, RZ ;  /* 0x0000000307077819 */ /* 0x000fe400000012ff */
[C---:B------:R-:W-:Y:S02]  /*e220*/  IADD3 R11, P1, R4.reuse, 0x6000, RZ ;  /* 0x00006000040b7810 */ /* 0x040fe40007f3e0ff */
[----:B------:R-:W-:-:S02]  /*e230*/  IADD3 R33, P2, R4, 0x3020, RZ ;  /* 0x0000302004217810 */ /* 0x000fc40007f5e0ff */
[C---:B------:R-:W-:Y:S02]  /*e240*/  IADD3 R31, P3, R4.reuse, 0x3000, RZ ;  /* 0x00003000041f7810 */ /* 0x040fe40007f7e0ff */
[----:B------:R-:W-:Y:S01]  /*e250*/  IADD3 R29, P4, R4, 0x20, RZ ;  /* 0x00000020041d7810 */ /* 0x000fe20007f9e0ff */
[--C-:B------:R-:W-:Y:S01]  /*e260*/  IMAD.X R13, RZ, RZ, R5.reuse, P2 ;  /* 0x000000ffff0d7224 */ /* 0x100fe200010e0605 */
[----:B------:R-:W-:Y:S01]  /*e270*/  LOP3.LUT R4, R7, R4, RZ, 0x3c, !PT ;  /* 0x0000000407047212 */ /* 0x000fe200078e3cff */
[--C-:B------:R-:W-:Y:S01]  /*e280*/  IMAD.X R15, RZ, RZ, R5.reuse, P3 ;  /* 0x000000ffff0f7224 */ /* 0x100fe200018e0605 */
[----:B------:R-:W-:Y:S01]  /*e290*/  LOP3.LUT R8, R9, 0x180, RZ, 0xc0, !PT ;  /* 0x0000018009087812 */ /* 0x000fe200078ec0ff */
[----:B------:R-:W-:Y:S01]  /*e2a0*/  IMAD.X R25, RZ, RZ, R5, P4 ;  /* 0x000000ffff197224 */ /* 0x000fe200020e0605 */
[----:B------:R-:W-:Y:S02]  /*e2b0*/  LOP3.LUT R10, R11, 0x180, RZ, 0xc0, !PT ;  /* 0x000001800b0a7812 */ /* 0x000fe400078ec0ff */
[----:B------:R-:W-:-:S02]  /*e2c0*/  MOV R28, R4 ;  /* 0x00000004001c7202 */ /* 0x000fc40000000f00 */
[----:B------:R-:W-:Y:S02]  /*e2d0*/  F2FP.F16.F32.PACK_AB R4, R89, R0 ;  /* 0x000000005904723e */ /* 0x000fe400000000ff */
[----:B------:R-:W-:Y:S02]  /*e2e0*/  LOP3.LUT R0, R29, 0x180, RZ, 0xc0, !PT ;  /* 0x000001801d007812 */ /* 0x000fe400078ec0ff */
[----:B------:R-:W-:Y:S02]  /*e2f0*/  SHF.R.U64 R8, R8, 0x3, RZ ;  /* 0x0000000308087819 */ /* 0x000fe400000012ff */
[----:B------:R-:W-:Y:S02]  /*e300*/  SHF.R.U64 R10, R10, 0x3, RZ ;  /* 0x000000030a0a7819 */ /* 0x000fe400000012ff */
[----:B------:R-:W-:Y:S02]  /*e310*/  LOP3.LUT R14, R31, 0x180, RZ, 0xc0, !PT ;  /* 0x000001801f0e7812 */ /* 0x000fe400078ec0ff */
[----:B------:R-:W-:-:S02]  /*e320*/  LOP3.LUT R12, R33, 0x180, RZ, 0xc0, !PT ;  /* 0x00000180210c7812 */ /* 0x000fc400078ec0ff */
[----:B------:R-:W-:Y:S02]  /*e330*/  SHF.R.U64 R0, R0, 0x3, RZ ;  /* 0x0000000300007819 */ /* 0x000fe400000012ff */
[----:B------:R-:W-:Y:S01]  /*e340*/  LOP3.LUT R8, R8, R9, RZ, 0x3c, !PT ;  /* 0x0000000908087212 */ /* 0x000fe200078e3cff */
[--C-:B------:R-:W-:Y:S01]  /*e350*/  IMAD.X R9, RZ, RZ, R5.reuse, P0 ;  /* 0x000000ffff097224 */ /* 0x100fe200000e0605 */
[----:B------:R-:W-:Y:S01]  /*e360*/  LOP3.LUT R10, R10, R11, RZ, 0x3c, !PT ;  /* 0x0000000b0a0a7212 */ /* 0x000fe200078e3cff */
[----:B------:R-:W-:Y:S01]  /*e370*/  IMAD.X R11, RZ, RZ, R5, P1 ;  /* 0x000000ffff0b7224 */ /* 0x000fe200008e0605 */
[----:B------:R-:W-:Y:S02]  /*e380*/  SHF.R.U64 R14, R14, 0x3, RZ ;  /* 0x000000030e0e7819 */ /* 0x000fe400000012ff */
[----:B------:R-:W-:Y:S02]  /*e390*/  SHF.R.U64 R12, R12, 0x3, RZ ;  /* 0x000000030c0c7819 */ /* 0x000fe400000012ff */
[----:B------:R-:W-:Y:S01]  /*e3a0*/  LOP3.LUT R24, R0, R29, RZ, 0x3c, !PT ;  /* 0x0000001d00187212 */ /* 0x000fe200078e3cff */
[----:B------:R-:W-:Y:S01]  /*e3b0*/  IMAD.U32 R29, RZ, RZ, UR9 ;  /* 0x00000009ff1d7e24 */ /* 0x000fe2000f8e00ff */
[----:B------:R-:W-:-:S02]  /*e3c0*/  F2FP.F16.F32.PACK_AB R5, R91, R90 ;  /* 0x0000005a5b05723e */ /* 0x000fc400000000ff */
[----:B------:R-:W-:Y:S02]  /*e3d0*/  F2FP.F16.F32.PACK_AB R7, R95, R94 ;  /* 0x0000005e5f07723e */ /* 0x000fe400000000ff */
[----:B------:R-:W-:Y:S02]  /*e3e0*/  LOP3.LUT R14, R14, R31, RZ, 0x3c, !PT ;  /* 0x0000001f0e0e7212 */ /* 0x000fe400078e3cff */
[----:B------:R-:W-:Y:S01]  /*e3f0*/  MOV R30, R8 ;  /* 0x00000008001e7202 */ /* 0x000fe20000000f00 */
[----:B------:R0:W-:Y:S01]  /*e400*/  STSM.16.M88.4 [R28], R4 ;  /* 0x000000041c007844 */ /* 0x0001e20000000200 */
[----:B------:R-:W-:Y:S02]  /*e410*/  MOV R31, R10 ;  /* 0x0000000a001f7202 */ /* 0x000fe40000000f00 */
[----:B------:R-:W-:Y:S02]  /*e420*/  LOP3.LUT R12, R12, R33, RZ, 0x3c, !PT ;  /* 0x000000210c0c7212 */ /* 0x000fe400078e3cff */
[----:B------:R-:W-:-:S02]  /*e430*/  MOV R25, R24 ;  /* 0x0000001800197202 */ /* 0x000fc40000000f00 */
[----:B------:R-:W-:Y:S02]  /*e440*/  F2FP.F16.F32.PACK_AB R8, R97, R96 ;  /* 0x000000606108723e */ /* 0x000fe400000000ff */
[----:B------:R-:W-:Y:S02]  /*e450*/  F2FP.F16.F32.PACK_AB R9, R99, R98 ;  /* 0x000000626309723e */ /* 0x000fe400000000ff */
[----:B------:R-:W-:Y:S02]  /*e460*/  F2FP.F16.F32.PACK_AB R10, R101, R100 ;  /* 0x00000064650a723e */ /* 0x000fe400000000ff */
[----:B------:R-:W-:Y:S02]  /*e470*/  F2FP.F16.F32.PACK_AB R11, R103, R102 ;  /* 0x00000066670b723e */ /* 0x000fe400000000ff */
[----:B------:R-:W-:Y:S01]  /*e480*/  MOV R32, R12 ;  /* 0x0000000c00207202 */ /* 0x000fe20000000f00 */
[----:B0-----:R-:W-:Y:S01]  /*e490*/  IMAD.U32 R28, RZ, RZ, UR8 ;  /* 0x00000008ff1c7e24 */ /* 0x001fe2000f8e00ff */
[----:B------:R-:W-:Y:S01]  /*e4a0*/  MOV R33, R14 ;  /* 0x0000000e00217202 */ /* 0x000fe20000000f00 */
[----:B------:R0:W-:Y:S01]  /*e4b0*/  STSM.16.M88.4 [R25], R8 ;  /* 0x0000000819007844 */ /* 0x0001e20000000200 */
[----:B------:R-:W-:Y:S01]  /*e4c0*/  F2FP.F16.F32.PACK_AB R4, R105, R104 ;  /* 0x000000686904723e */ /* 0x000fe200000000ff */
[----:B------:R-:W-:Y:S01]  /*e4d0*/  ULDC.64 UR8, c[0x0][0xc08] ;  /* 0x0003020000087ab9 */ /* 0x000fe20000000a00 */
[----:B------:R-:W-:-:S02]  /*e4e0*/  F2FP.F16.F32.PACK_AB R5, R107, R106 ;  /* 0x0000006a6b05723e */ /* 0x000fc400000000ff */
        /* <DEDUP_REMOVED lines=8> */
[----:B0-----:R-:W-:Y:S01]  /*e570*/  F2FP.F16.F32.PACK_AB R25, R123, R122 ;  /* 0x0000007a7b19723e */ /* 0x001fe200000000ff */
[----:B------:R-:W-:Y:S01]  /*e580*/  STSM.16.M88.4 [R32], R12 ;  /* 0x0000000c20007844 */ /* 0x000fe20000000200 */
[----:B------:R-:W-:Y:S02]  /*e590*/  F2FP.F16.F32.PACK_AB R8, R129, R128 ;  /* 0x000000808108723e */ /* 0x000fe400000000ff */
[----:B------:R-:W-:Y:S01]  /*e5a0*/  F2FP.F16.F32.PACK_AB R9, R131, R130 ;  /* 0x000000828309723e */ /* 0x000fe200000000ff */
[----:B------:R-:W-:Y:S01]  /*e5b0*/  STSM.16.M88.4 [R31], R24 ;  /* 0x000000181f007844 */ /* 0x000fe20000000200 */
[----:B------:R-:W-:Y:S02]  /*e5c0*/  F2FP.F16.F32.PACK_AB R10, R133, R132 ;  /* 0x00000084850a723e */ /* 0x000fe400000000ff */
[----:B------:R-:W-:-:S02]  /*e5d0*/  F2FP.F16.F32.PACK_AB R11, R135, R134 ;  /* 0x00000086870b723e */ /* 0x000fc400000000ff */
[----:B------:R-:W-:-:S03]  /*e5e0*/  PLOP3.LUT P0, PT, PT, PT, UP0, 0x80, 0x0 ;  /* 0x000000000000781c */ /* 0x000fc60003f0f008 */
[----:B------:R0:W-:Y:S01]  /*e5f0*/  STSM.16.M88.4 [R30], R8 ;  /* 0x000000081e007844 */ /* 0x0001e20000000200 */
[----:B------:R-:W-:Y:S09]  /*e600*/  BAR.SYNC.DEFER_BLOCKING 0x1, 0x180 ;  /* 0x0046000000007b1d */ /* 0x000ff20000010000 */
[----:B------:R-:W3:Y:S01]  /*e610*/  @P0 LDG.E R0, desc[UR50][R28.64] ;  /* 0x000000321c000981 */ /* 0x000ee2000c1e1900 */
[----:B------:R-:W-:Y:S01]  /*e620*/  UISETP.NE.U32.AND UP1, UPT, UR8, URZ, UPT ;  /* 0x0000003f0800728c */ /* 0x000fe2000bf25070 */
[----:B-1----:R-:W-:Y:S01]  /*e630*/  ISETP.NE.AND P1, PT, R41, 0x1, PT ;  /* 0x000000012900780c */ /* 0x002fe20003f25270 */
[----:B------:R-:W-:Y:S01]  /*e640*/  ULDC UR10, c[0x0][0xa88] ;  /* 0x0002a200000a7ab9 */ /* 0x000fe20000000800 */
[----:B------:R-:W-:Y:S01]  /*e650*/  UMOV UR4, URZ ;  /* 0x0000003f00047c82 */ /* 0x000fe20008000000 */
[----:B------:R-:W-:-:S06]  /*e660*/  UISETP.NE.AND.EX UP1, UPT, UR9, URZ, UPT, UP1 ;  /* 0x0000003f0900728c */ /* 0x000fcc000bf25310 */
[----:B------:R-:W-:-:S04]  /*e670*/  PLOP3.LUT P2, PT, PT, PT, UP1, 0x80, 0x0 ;  /* 0x000000000000781c */ /* 0x000fc80003f4f018 */
[----:B--2---:R-:W1:Y:S01]  /*e680*/  @P1 LDC R5, c[0x0][0xbec] ;  /* 0x0002fb00ff051b82 */ /* 0x004e620000000800 */
[----:B------:R-:W-:Y:S02]  /*e690*/  @UP1 ULDC.64 UR8, c[0x0][0xc08] ;  /* 0x0003020000081ab9 */ /* 0x000fe40000000a00 */
[----:B------:R-:W-:-:S05]  /*e6a0*/  @UP1 UIMAD.WIDE UR8, UR40, 0x4, UR8 ;  /* 0x00000004280818a5 */ /* 0x000fca000f8e0208 */
[----:B------:R-:W2:Y:S01]  /*e6b0*/  @P1 LDC R6, c[0x0][0xbf0] ;  /* 0x0002fc00ff061b82 */ /* 0x000ea20000000800 */
[----:B0-----:R-:W-:Y:S02]  /*e6c0*/  IMAD.U32 R8, RZ, RZ, UR8 ;  /* 0x00000008ff087e24 */ /* 0x001fe4000f8e00ff */
[----:B------:R-:W-:Y:S01]  /*e6d0*/  IMAD.U32 R9, RZ, RZ, UR9 ;  /* 0x00000009ff097e24 */ /* 0x000fe2000f8e00ff */
[----:B---3--:R-:W-:Y:S01]  /*e6e0*/  @P0 R2UR UR4, R0 ;  /* 0x00000000000402ca */ /* 0x008fe200000e0000 */
[----:B------:R-:W-:-:S06]  /*e6f0*/  IMAD.U32 R0, RZ, RZ, UR10 ;  /* 0x0000000aff007e24 */ /* 0x000fcc000f8e00ff */
[----:B------:R0:W5:Y:S01]  /*e700*/  @P2 LDG.E R0, desc[UR50][R8.64] ;  /* 0x0000003208002981 */ /* 0x000162000c1e1900 */
[----:B-12---:R-:W-:Y:S07]  /*e710*/  @P2 BRA `(.L_x_11072) ;  /* 0x0000000000102947 */ /* 0x006fee0003800000 */
[----:B------:R-:W-:Y:S05]  /*e720*/  @!P0 BRA `(.L_x_11072) ;  /* 0x00000000000c8947 */ /* 0x000fea0003800000 */
[----:B------:R-:W2:Y:S04]  /*e730*/  LDG.E R7, desc[UR50][R28.64] ;  /* 0x000000321c077981 */ /* 0x000ea8000c1e1900 */
[----:B-----5:R-:W2:Y:S02]  /*e740*/  LDG.E R0, desc[UR50][R28.64+0x4] ;  /* 0x000004321c007981 */ /* 0x020ea4000c1e1900 */
[----:B--2---:R-:W-:-:S07]  /*e750*/  IMAD.IADD R0, R0, 0x1, -R7 ;  /* 0x0000000100007824 */ /* 0x004fce00078e0a07 */
.L_x_11072:
[----:B0-----:R-:W-:Y:S01]  /*e760*/  VIADD R8, R136, UR39 ;  /* 0x0000002788087c36 */ /* 0x001fe20008000000 */
[----:B------:R-:W-:Y:S01]  /*e770*/  USHF.R.S32.HI UR9, URZ, 0x1f, UR4 ;  /* 0x0000001f3f097899 */ /* 0x000fe20008011404 */
[----:B-----5:R-:W-:Y:S01]  /*e780*/  IMAD R43, R0, R41, RZ ;  /* 0x00000029002b7224 */ /* 0x020fe200078e02ff */
[----:B------:R-:W-:Y:S01]  /*e790*/  USHF.R.S32.HI UR16, URZ, 0x1f, UR41 ;  /* 0x0000001f3f107899 */ /* 0x000fe20008011429 */
[----:B------:R-:W-:Y:S01]  /*e7a0*/  @P1 IMAD.HI.U32 R5, R8, R5, RZ ;  /* 0x0000000508051227 */ /* 0x000fe200078e00ff */
[----:B------:R-:W-:Y:S01]  /*e7b0*/  ULDC.64 UR14, c[0x0][0xb90] ;  /* 0x0002e400000e7ab9 */ /* 0x000fe20000000a00 */
[----:B------:R-:W-:Y:S01]  /*e7c0*/  UMOV UR8, UR4 ;  /* 0x0000000400087c82 */ /* 0x000fe20008000000 */
[----:B------:R-:W-:Y:S01]  /*e7d0*/  UIMAD UR12, UR16, UR14, URZ ;  /* 0x0000000e100c72a4 */ /* 0x000fe2000f8e023f */
[----:B------:R-:W-:Y:S01]  /*e7e0*/  IMAD.MOV.U32 R4, RZ, RZ, R8 ;  /* 0x000000ffff047224 */ /* 0x000fe200078e0008 */
[----:B------:R-:W-:Y:S01]  /*e7f0*/  UIMAD.WIDE.U32 UR10, UR41, UR14, UR8 ;  /* 0x0000000e290a72a5 */ /* 0x000fe2000f8e0008 */
[----:B------:R-:W-:Y:S01]  /*e800*/  @P1 SHF.R.U32.HI R4, RZ, R6, R5 ;  /* 0x00000006ff041219 */ /* 0x000fe20000011605 */
[----:B------:R-:W-:Y:S01]  /*e810*/  USHF.R.S32.HI UR8, URZ, 0x1f, UR40 ;  /* 0x0000001f3f087899 */ /* 0x000fe20008011428 */
[----:B------:R-:W-:Y:S01]  /*e820*/  IMAD R5, R141, 0x20, R137 ;  /* 0x000000208d057824 */ /* 0x000fe200078e0289 */
[----:B------:R-:W-:Y:S01]  /*e830*/  UIMAD UR12, UR41, UR15, UR12 ;  /* 0x0000000f290c72a4 */ /* 0x000fe2000f8e020c */
[----:B------:R-:W0:Y:S01]  /*e840*/  @P1 LDC R45, c[0x0][0xbec] ;  /* 0x0002fb00ff2d1b82 */ /* 0x000e220000000800 */
[----:B------:R-:W-:Y:S01]  /*e850*/  USEL UR18, UR8, URZ, !UP0 ;  /* 0x0000003f08127287 */ /* 0x000fe2000c000000 */
[----:B------:R-:W-:Y:S01]  /*e860*/  IMAD.MOV R6, RZ, RZ, -R4 ;  /* 0x000000ffff067224 */ /* 0x000fe200078e0a04 */
[----:B------:R-:W-:Y:S01]  /*e870*/  ULDC.64 UR14, c[0x0][0xb98] ;  /* 0x0002e600000e7ab9 */ /* 0x000fe20000000a00 */
[----:B------:R-:W-:Y:S01]  /*e880*/  USEL UR17, UR40, URZ, !UP0 ;  /* 0x0000003f28117287 */ /* 0x000fe2000c000000 */
[----:B------:R-:W-:Y:S01]  /*e890*/  IMAD.WIDE R20, R5, 0x2, R20 ;  /* 0x0000000205147825 */ /* 0x000fe200078e0214 */
[----:B------:R-:W-:-:S02]  /*e8a0*/  UIMAD UR8, UR18, UR14, URZ ;  /* 0x0000000e120872a4 */ /* 0x000fc4000f8e023f */
[----:B------:R-:W-:Y:S01]  /*e8b0*/  UIADD3 UR11, UR11, UR12, URZ ;  /* 0x0000000c0b0b7290 */ /* 0x000fe2000fffe03f */
[----:B------:R-:W-:Y:S01]  /*e8c0*/  IMAD R7, R41, R6, R8 ;  /* 0x0000000629077224 */ /* 0x000fe200078e0208 */
[----:B------:R-:W-:Y:S01]  /*e8d0*/  UIMAD UR8, UR17, UR15, UR8 ;  /* 0x0000000f110872a4 */ /* 0x000fe2000f8e0208 */
[----:B------:R-:W-:Y:S01]  /*e8e0*/  IADD3 R9, P2, R20, 0x1800, RZ ;  /* 0x0000180014097810 */ /* 0x000fe20007f5e0ff */
[----:B------:R-:W-:Y:S01]  /*e8f0*/  UIMAD.WIDE.U32 UR10, UR17, UR14, UR10 ;  /* 0x0000000e110a72a5 */ /* 0x000fe2000f8e000a */
[----:B------:R-:W-:Y:S01]  /*e900*/  SHF.R.S32.HI R6, RZ, 0x1f, R4 ;  /* 0x0000001fff067819 */ /* 0x000fe20000011404 */
[----:B------:R-:W-:Y:S01]  /*e910*/  ULDC.64 UR12, c[0x0][0xb88] ;  /* 0x0002e200000c7ab9 */ /* 0x000fe20000000a00 */
[----:B------:R-:W-:Y:S01]  /*e920*/  SHF.R.S32.HI R5, RZ, 0x1f, R7 ;  /* 0x0000001fff057819 */ /* 0x000fe20000011407 */
[----:B------:R-:W-:Y:S01]  /*e930*/  IMAD.U32 R11, RZ, RZ, UR8 ;  /* 0x00000008ff0b7e24 */ /* 0x000fe2000f8e00ff */
[----:B------:R-:W-:Y:S02]  /*e940*/  LOP3.LUT R8, R9, 0x180, RZ, 0xc0, !PT ;  /* 0x0000018009087812 */ /* 0x000fe400078ec0ff */
[----:B------:R-:W-:Y:S01]  /*e950*/  IADD3 R4, P0, R4, UR10, RZ ;  /* 0x0000000a04047c10 */ /* 0x000fe2000ff1e0ff */
[----:B------:R-:W-:Y:S01]  /*e960*/  IMAD R10, R5, UR12, RZ ;  /* 0x0000000c050a7c24 */ /* 0x000fe2000f8e02ff */
[----:B------:R-:W-:-:S02]  /*e970*/  SHF.R.U64 R8, R8, 0x3, RZ ;  /* 0x0000000308087819 */ /* 0x000fc400000012ff */
[----:B------:R-:W-:Y:S01]  /*e980*/  IADD3.X R5, R6, UR11, R11, P0, !PT ;  /* 0x0000000b06057c10 */ /* 0x000fe200087fe40b */
[----:B------:R-:W-:Y:S01]  /*e990*/  ULDC.64 UR10, c[0x0][0xb50] ;  /* 0x0002d400000a7ab9 */ /* 0x000fe20000000a00 */
[----:B------:R-:W-:Y:S01]  /*e9a0*/  LOP3.LUT R6, R8, R9, RZ, 0x3c, !PT ;  /* 0x0000000908067212 */ /* 0x000fe200078e3cff */
[C---:B------:R-:W-:Y:S01]  /*e9b0*/  IMAD R9, R7.reuse, UR13, R10 ;  /* 0x0000000d07097c24 */ /* 0x040fe2000f8e020a */
[C---:B------:R-:W-:Y:S01]  /*e9c0*/  IADD3 R25, P6, R20.reuse, 0x3000, RZ ;  /* 0x0000300014197810 */ /* 0x040fe20007fde0ff */
[----:B------:R-:W-:Y:S01]  /*e9d0*/  IMAD.WIDE.U32 R4, R7, UR12, R4 ;  /* 0x0000000c07047c25 */ /* 0x000fe2000f8e0004 */
[----:B------:R-:W-:Y:S01]  /*e9e0*/  ULDC.64 UR12, c[0x0][0xaa0] ;  /* 0x0002a800000c7ab9 */ /* 0x000fe20000000a00 */
[----:B------:R-:W-:Y:S02]  /*e9f0*/  IADD3 R13, P5, R20, 0x4800, RZ ;  /* 0x00004800140d7810 */ /* 0x000fe40007fbe0ff */
[----:B------:R-:W-:Y:S01]  /*ea00*/  IMAD.IADD R5, R5, 0x1, R9 ;  /* 0x0000000105057824 */ /* 0x000fe200078e0209 */
[----:B------:R-:W-:Y:S01]  /*ea10*/  LEA R8, P0, R4, UR10, 0x2 ;  /* 0x0000000a04087c11 */ /* 0x000fe2000f8010ff */
[----:B------:R-:W-:Y:S01]  /*ea20*/  VIADD R10, R144, UR39 ;  /* 0x00000027900a7c36 */ /* 0x000fe20008000000 */
[----:B------:R-:W-:Y:S01]  /*ea30*/  IADD3 R33, P4, R20, 0x6000, RZ ;  /* 0x0000600014217810 */ /* 0x000fe20007f9e0ff */
[----:B------:R-:W-:Y:S01]  /*ea40*/  IMAD.X R7, RZ, RZ, R21, P2 ;  /* 0x000000ffff077224 */ /* 0x000fe200010e0615 */
[----:B------:R-:W-:Y:S01]  /*ea50*/  LEA.HI.X R4, R4, UR11, R5, 0x2, P0 ;  /* 0x0000000b04047c11 */ /* 0x000fe200080f1405 */
[----:B------:R-:W-:Y:S01]  /*ea60*/  SHFL.IDX PT, R36, R8, RZ, 0x1c1f ;  /* 0x001c1fff08247589 */ /* 0x000fe200000e0000 */
[----:B------:R-:W-:Y:S01]  /*ea70*/  LOP3.LUT P0, RZ, R142, 0x3, RZ, 0xc0, !PT ;  /* 0x000000038eff7812 */ /* 0x000fe2000780c0ff */
[----:B------:R-:W-:Y:S01]  /*ea80*/  VIADD R0, R10, 0x8 ;  /* 0x000000080a007836 */ /* 0x000fe20000000000 */
[----:B------:R-:W-:Y:S01]  /*ea90*/  IADD3 R5, P3, R20, 0x7800, RZ ;  /* 0x0000780014057810 */ /* 0x000fe20007f7e0ff */
[----:B------:R-:W1:Y:S01]  /*eaa0*/  SHFL.IDX PT, R37, R4, RZ, 0x1c1f ;  /* 0x001c1fff04257589 */ /* 0x000e6200000e0000 */
[----:B------:R-:W-:-:S02]  /*eab0*/  ISETP.GE.OR P2, PT, R10, R43, P0 ;  /* 0x0000002b0a00720c */ /* 0x000fc40000746670 */
[----:B------:R-:W-:Y:S01]  /*eac0*/  ISETP.GE.OR P0, PT, R0, R43, P0 ;  /* 0x0000002b0000720c */ /* 0x000fe20000706670 */
[----:B------:R-:W-:Y:S01]  /*ead0*/  SHFL.IDX PT, R38, R8, 0x1, 0x1c1f ;  /* 0x003c1f0008267f89 */ /* 0x000fe200000e0000 */
[----:B------:R-:W-:Y:S01]  /*eae0*/  LOP3.LUT R0, R5, 0x180, RZ, 0xc0, !PT ;  /* 0x0000018005007812 */ /* 0x000fe200078ec0ff */
[----:B------:R-:W-:Y:S01]  /*eaf0*/  UIMAD UR10, UR9, UR12, URZ ;  /* 0x0000000c090a72a4 */ /* 0x000fe2000f8e023f */
[----:B------:R-:W-:Y:S01]  /*eb00*/  LOP3.LUT R9, R20, 0x180, RZ, 0xc0, !PT ;  /* 0x0000018014097812 */ /* 0x000fe200078ec0ff */
[----:B------:R-:W2:Y:S01]  /*eb10*/  SHFL.IDX PT, R39, R4, 0x1, 0x1c1f ;  /* 0x003c1f0004277f89 */ /* 0x000ea200000e0000 */
[----:B------:R-:W-:Y:S01]  /*eb20*/  SHF.R.U64 R0, R0, 0x3, RZ ;  /* 0x0000000300007819 */ /* 0x000fe200000012ff */
[----:B------:R-:W-:Y:S01]  /*eb30*/  UIMAD.WIDE.U32 UR8, UR4, UR12, URZ ;  /* 0x0000000c040872a5 */ /* 0x000fe2000f8e003f */
[----:B------:R-:W-:Y:S01]  /*eb40*/  LOP3.LUT R24, R25, 0x180, RZ, 0xc0, !PT ;  /* 0x0000018019187812 */ /* 0x000fe200078ec0ff */
[----:B------:R-:W-:Y:S01]  /*eb50*/  IMAD.X R29, RZ, RZ, R21, P3 ;  /* 0x000000ffff1d7224 */ /* 0x000fe200018e0615 */
[----:B------:R-:W-:-:S02]  /*eb60*/  LOP3.LUT R28, R0, R5, RZ, 0x3c, !PT ;  /* 0x00000005001c7212 */ /* 0x000fc400078e3cff */
[----:B------:R-:W-:Y:S02]  /*eb70*/  LOP3.LUT R12, R13, 0x180, RZ, 0xc0, !PT ;  /* 0x000001800d0c7812 */ /* 0x000fe400078ec0ff */
[----:B------:R-:W-:Y:S01]  /*eb80*/  LOP3.LUT R32, R33, 0x180, RZ, 0xc0, !PT ;  /* 0x0000018021207812 */ /* 0x000fe200078ec0ff */
[----:B-1----:R1:W-:Y:S01]  /*eb90*/  @!P2 ST.E desc[UR50][R36.64], R3 ;  /* 0x000000032400a985 */ /* 0x0023e2000c101932 */
[----:B------:R-:W-:Y:S01]  /*eba0*/  IMAD R0, R140, 0x60, R141 ;  /* 0x000000608c007824 */ /* 0x000fe200078e028d */
[----:B------:R-:W-:Y:S01]  /*ebb0*/  UIMAD UR10, UR4, UR13, UR10 ;  /* 0x0000000d040a72a4 */ /* 0x000fe2000f8e020a */
[----:B------:R-:W-:Y:S02]  /*ebc0*/  SHF.R.U64 R9, R9, 0x3, RZ ;  /* 0x0000000309097819 */ /* 0x000fe400000012ff */
[----:B------:R-:W-:Y:S01]  /*ebd0*/  ULDC.64 UR12, c[0x0][0xae8] ;  /* 0x0002ba00000c7ab9 */ /* 0x000fe20000000a00 */
[----:B------:R-:W-:Y:S02]  /*ebe0*/  SHF.R.U64 R24, R24, 0x3, RZ ;  /* 0x0000000318187819 */ /* 0x000fe400000012ff */
[----:B------:R-:W-:-:S02]  /*ebf0*/  SHF.R.U64 R12, R12, 0x3, RZ ;  /* 0x000000030c0c7819 */ /* 0x000fc400000012ff */
[----:B------:R-:W-:Y:S01]  /*ec00*/  SHF.R.U64 R32, R32, 0x3, RZ ;  /* 0x0000000320207819 */ /* 0x000fe200000012ff */
[----:B-1----:R-:W1:Y:S01]  /*ec10*/  @P1 LDC R3, c[0x0][0xbf0] ;  /* 0x0002fc00ff031b82 */ /* 0x002e620000000800 */
[----:B------:R-:W-:Y:S01]  /*ec20*/  VIADD R36, R0, UR39 ;  /* 0x0000002700247c36 */ /* 0x000fe20008000000 */
[----:B------:R-:W-:Y:S01]  /*ec30*/  UIADD3 UR9, UR9, UR10, URZ ;  /* 0x0000000a09097290 */ /* 0x000fe2000fffe03f */
[----:B------:R-:W-:Y:S01]  /*ec40*/  LOP3.LUT R20, R9, R20, RZ, 0x3c, !PT ;  /* 0x0000001409147212 */ /* 0x000fe200078e3cff */
[----:B------:R-:W-:Y:S01]  /*ec50*/  UIMAD UR4, UR16, UR12, URZ ;  /* 0x0000000c100472a4 */ /* 0x000fe2000f8e023f */
[----:B0-----:R-:W-:Y:S01]  /*ec60*/  @P1 IMAD.HI.U32 R0, R36, R45, RZ ;  /* 0x0000002d24001227 */ /* 0x001fe200078e00ff */
[----:B------:R-:W-:Y:S01]  /*ec70*/  UIMAD.WIDE.U32 UR8, UR41, UR12, UR8 ;  /* 0x0000000c290872a5 */ /* 0x000fe2000f8e0008 */
[----:B------:R-:W-:Y:S01]  /*ec80*/  LOP3.LUT R24, R24, R25, RZ, 0x3c, !PT ;  /* 0x0000001918187212 */ /* 0x000fe200078e3cff */
[----:B------:R-:W-:Y:S01]  /*ec90*/  UIMAD UR4, UR41, UR13, UR4 ;  /* 0x0000000d290472a4 */ /* 0x000fe2000f8e0204 */
[----:B------:R-:W-:Y:S01]  /*eca0*/  LOP3.LUT R12, R12, R13, RZ, 0x3c, !PT ;  /* 0x0000000d0c0c7212 */ /* 0x000fe200078e3cff */
[----:B--2---:R0:W-:Y:S01]  /*ecb0*/  @!P0 ST.E desc[UR50][R38.64], R2 ;  /* 0x0000000226008985 */ /* 0x0041e2000c101932 */
[----:B------:R-:W-:Y:S01]  /*ecc0*/  LOP3.LUT R32, R32, R33, RZ, 0x3c, !PT ;  /* 0x0000002120207212 */ /* 0x000fe200078e3cff */
[--C-:B------:R-:W-:Y:S01]  /*ecd0*/  IMAD.X R25, RZ, RZ, R21.reuse, P6 ;  /* 0x000000ffff197224 */ /* 0x100fe200030e0615 */
[----:B------:R-:W-:Y:S01]  /*ece0*/  ULDC.64 UR10, c[0x0][0xaf0] ;  /* 0x0002bc00000a7ab9 */ /* 0x000fe20000000a00 */
[--C-:B------:R-:W-:Y:S01]  /*ecf0*/  IMAD.X R13, RZ, RZ, R21.reuse, P5 ;  /* 0x000000ffff0d7224 */ /* 0x100fe200028e0615 */
[----:B------:R2:W5:Y:S01]  /*ed00*/  LD.E.128 R8, desc[UR50][R20.64] ;  /* 0x0000003214087980 */ /* 0x000562000c101d00 */
[----:B------:R-:W-:Y:S01]  /*ed10*/  IMAD.X R33, RZ, RZ, R21, P4 ;  /* 0x000000ffff217224 */ /* 0x000fe200020e0615 */
[----:B------:R-:W-:-:S02]  /*ed20*/  UIADD3 UR9, UR9, UR4, URZ ;  /* 0x0000000409097290 */ /* 0x000fc4000fffe03f */
[----:B------:R-:W-:Y:S01]  /*ed30*/  UIMAD UR4, UR18, UR10, URZ ;  /* 0x0000000a120472a4 */ /* 0x000fe2000f8e023f */
[----:B------:R-:W5:Y:S04]  /*ed40*/  LD.E.128 R4, desc[UR50][R6.64] ;  /* 0x0000003206047980 */ /* 0x000f68000c101d00 */
[----:B------:R-:W5:Y:S01]  /*ed50*/  LD.E.128 R24, desc[UR50][R24.64] ;  /* 0x0000003218187980 */ /* 0x000f62000c101d00 */
[----:B--2---:R-:W-:Y:S01]  /*ed60*/  IMAD.MOV.U32 R21, RZ, RZ, R36 ;  /* 0x000000ffff157224 */ /* 0x004fe200078e0024 */
[----:B-1----:R-:W-:Y:S01]  /*ed70*/  @P1 SHF.R.U32.HI R21, RZ, R3, R0 ;  /* 0x00000003ff151219 */ /* 0x002fe20000011600 */
        /* <DEDUP_REMOVED lines=11> */
[----:B0-----:R-:W-:Y:S02]  /*ee30*/  IMAD R39, R21, UR11, R0 ;  /* 0x0000000b15277c24 */ /* 0x001fe4000f8e0200 */
[----:B------:R-:W-:Y:S01]  /*ee40*/  IMAD.U32 R3, RZ, RZ, UR9 ;  /* 0x00000009ff037e24 */ /* 0x000fe2000f8e00ff */
[----:B------:R-:W-:Y:S01]  /*ee50*/  SHF.R.S32.HI R0, RZ, 0x1f, R37 ;  /* 0x0000001fff007819 */ /* 0x000fe20000011425 */
[----:B------:R-:W-:Y:S01]  /*ee60*/  IMAD.U32 R2, RZ, RZ, UR8 ;  /* 0x00000008ff027e24 */ /* 0x000fe2000f8e00ff */
[----:B------:R-:W-:Y:S01]  /*ee70*/  ULDC.64 UR8, c[0x0][0xad8] ;  /* 0x0002b60000087ab9 */ /* 0x000fe20000000a00 */
[----:B------:R-:W-:Y:S01]  /*ee80*/  IMAD.U32 R3, RZ, RZ, UR4 ;  /* 0x00000004ff037e24 */ /* 0x000fe2000f8e00ff */
[----:B------:R-:W-:Y:S01]  /*ee90*/  @!PT LDS RZ, [RZ] ;  /* 0x00000000fffff984 */ /* 0x000fe20000000800 */
[----:B------:R-:W-:Y:S01]  /*eea0*/  @!PT LDS RZ, [RZ] ;  /* 0x00000000fffff984 */ /* 0x000fe20000000800 */
[----:B------:R-:W-:Y:S01]  /*eeb0*/  @!PT LDS RZ, [RZ] ;  /* 0x00000000fffff984 */ /* 0x000fe20000000800 */
[----:B------:R-:W-:Y:S01]  /*eec0*/  @!PT LDS RZ, [RZ] ;  /* 0x00000000fffff984 */ /* 0x000fe20000000800 */
[----:B------:R0:W-:Y:S06]  /*eed0*/  MEMBAR.ALL.CTA ;  /* 0x0000000000007992 */ /* 0x0001ec0000008000 */
[----:B0-----:R-:W0:Y:S01]  /*eee0*/  FENCE.VIEW.ASYNC.S ;  /* 0x00000000000073c6 */ /* 0x001e220000000000 */
[----:B------:R-:W-:-:S02]  /*eef0*/  IMAD R0, R0, UR8, RZ ;  /* 0x0000000800007c24 */ /* 0x000fc4000f8e02ff */
[----:B------:R-:W-:-:S04]  /*ef00*/  IMAD.WIDE.U32 R2, R21, UR10, R2 ;  /* 0x0000000a15027c25 */ /* 0x000fc8000f8e0002 */
[----:B------:R-:W-:Y:S02]  /*ef10*/  IMAD.IADD R3, R3, 0x1, R39 ;  /* 0x0000000103037824 */ /* 0x000fe400078e0227 */
[----:B------:R-:W-:Y:S02]  /*ef20*/  IMAD R21, R37, UR9, R0 ;  /* 0x0000000925157c24 */ /* 0x000fe4000f8e0200 */
[----:B------:R-:W-:Y:S01]  /*ef30*/  VIADD R0, R141, UR39 ;  /* 0x000000278d007c36 */ /* 0x000fe20008000000 */
[----:B------:R-:W-:Y:S01]  /*ef40*/  UIADD3 UR4, UR42, 0x2d820, URZ ;  /* 0x0002d8202a047890 */ /* 0x000fe2000fffe03f */
[----:B------:R-:W-:Y:S01]  /*ef50*/  IMAD.WIDE.U32 R2, R37, UR8, R2 ;  /* 0x0000000825027c25 */ /* 0x000fe2000f8e0002 */
[----:B------:R-:W-:Y:S02]  /*ef60*/  ULDC.64 UR8, c[0x0][0xa80] ;  /* 0x0002a00000087ab9 */ /* 0x000fe40000000a00 */
[----:B------:R-:W-:Y:S01]  /*ef70*/  ISETP.GE.AND P0, PT, R0, R43, PT ;  /* 0x0000002b0000720c */ /* 0x000fe20003f06270 */
[----:B------:R-:W-:Y:S01]  /*ef80*/  IMAD.IADD R3, R3, 0x1, R21 ;  /* 0x0000000103037824 */ /* 0x000fe200078e0215 */
[----:B------:R-:W-:Y:S01]  /*ef90*/  LEA R40, P1, R2, UR8, 0x1 ;  /* 0x0000000802287c11 */ /* 0x000fe2000f8208ff */
[----:B------:R-:W-:-:S03]  /*efa0*/  UPRMT UR4, URZ, 0x654, UR4 ;  /* 0x000006543f047896 */ /* 0x000fc60008000004 */
[----:B------:R-:W-:Y:S01]  /*efb0*/  LEA.HI.X R41, R2, UR9, R3, 0x1, P1 ;  /* 0x0000000902297c11 */ /* 0x000fe200088f0c03 */
[----:B0-----:R0:W1:Y:S01]  /*efc0*/  SHFL.IDX PT, R20, R40, RZ, 0x1c1f ;  /* 0x001c1fff28147589 */ /* 0x00106200000e0000 */
[----:B------:R-:W-:Y:S03]  /*efd0*/  BSSY B1, `(.L_x_11073) ;  /* 0x0000010000017945 */ /* 0x000fe60003800000 */
[----:B------:R0:W2:Y:S01]  /*efe0*/  SHFL.IDX PT, R21, R41, RZ, 0x1c1f ;  /* 0x001c1fff29157589 */ /* 0x0000a200000e0000 */
[----:B------:R-:W-:Y:S01]  /*eff0*/  SYNCS.ARRIVE.TRANS64.RED.A1T0 RZ, [UR4], RZ ;  /* 0x000000ffffff79a7 */ /* 0x000fe20008100404 */
        /* <DEDUP_REMOVED lines=10> */
[----:B-----5:R3:W-:Y:S04]  /*f0a0*/  @!P0 ST.E.128 desc[UR50][R2.64], R8 ;  /* 0x0000000802008985 */ /* 0x0207e8000c101d32 */
[----:B------:R3:W-:Y:S04]  /*f0b0*/  @!P1 ST.E.128 desc[UR50][R36.64], R24 ;  /* 0x0000001824009985 */ /* 0x0007e8000c101d32 */
[----:B------:R3:W-:Y:S02]  /*f0c0*/  @!P2 ST.E.128 desc[UR50][R38.64], R32 ;  /* 0x000000202600a985 */ /* 0x0007e4000c101d32 */
.L_x_11074:
[----:B------:R-:W-:Y:S05]  /*f0d0*/  BSYNC B1 ;  /* 0x0000000000017941 */ /* 0x000fea0003800000 */
.L_x_11073:
        /* <DEDUP_REMOVED lines=15> */
[----:B---3--:R-:W-:-:S04]  /*f1d0*/  LEA R2, P0, R139, R8, 0x1 ;  /* 0x000000088b027211 */ /* 0x008fc800078008ff */
[----:B------:R-:W-:-:S05]  /*f1e0*/  LEA.HI.X R3, R139, R9, R146, 0x1, P0 ;  /* 0x000000098b037211 */ /* 0x000fca00000f0c92 */
[----:B------:R0:W-:Y:S01]  /*f1f0*/  ST.E.128 desc[UR50][R2.64], R28 ;  /* 0x0000001c02007985 */ /* 0x0001e2000c101d32 */
[----:B------:R-:W-:Y:S05]  /*f200*/  BRA `(.L_x_11075) ;  /* 0x0000000800787947 */ /* 0x000fea0003800000 */
.L_x_11071:
        /* <DEDUP_REMOVED lines=32> */
.L_x_11076:
        /* <DEDUP_REMOVED lines=47> */
.L_x_11078:
[----:B------:R-:W-:Y:S05]  /*f700*/  BSYNC B1 ;  /* 0x0000000000017941 */ /* 0x000fea0003800000 */
.L_x_11077:
        /* <DEDUP_REMOVED lines=18> */
[----:B0-----:R-:W-:-:S03]  /*f830*/  @P0 SHF.R.U32.HI R5, RZ, R3, R2 ;  /* 0x00000003ff050219 */ /* 0x001fc60000011602 */
[----:B------:R-:W-:Y:S01]  /*f840*/  UIMAD UR4, UR8, UR13, UR4 ;  /* 0x0000000d080472a4 */ /* 0x000fe2000f8e0204 */
[--C-:B------:R-:W-:Y:S01]  /*f850*/  SHF.R.S32.HI R2, RZ, 0x1f, R5.reuse ;  /* 0x0000001fff027819 */ /* 0x100fe20000011405 */
[----:B------:R-:W-:Y:S01]  /*f860*/  UIMAD.WIDE.U32 UR8, UR8, UR12, UR10 ;  /* 0x0000000c080872a5 */ /* 0x000fe2000f8e000a */
[----:B------:R-:W-:Y:S02]  /*f870*/  IMAD.MOV R7, RZ, RZ, -R5 ;  /* 0x000000ffff077224 */ /* 0x000fe400078e0a05 */
[----:B------:R-:W-:Y:S01]  /*f880*/  ULDC.64 UR10, c[0x0][0xae0] ;  /* 0x0002b800000a7ab9 */ /* 0x000fe20000000a00 */
[----:B------:R-:W-:Y:S01]  /*f890*/  UIADD3 UR4, UR9, UR4, URZ ;  /* 0x0000000409047290 */ /* 0x000fe2000fffe03f */
[----:B------:R-:W-:Y:S02]  /*f8a0*/  IMAD R7, R11, R7, R4 ;  /* 0x000000070b077224 */ /* 0x000fe400078e0204 */
[----:B------:R-:W-:Y:S02]  /*f8b0*/  IMAD R6, R2, UR10, RZ ;  /* 0x0000000a02067c24 */ /* 0x000fe4000f8e02ff */
[----:B------:R-:W-:Y:S01]  /*f8c0*/  IMAD.U32 R3, RZ, RZ, UR9 ;  /* 0x00000009ff037e24 */ /* 0x000fe2000f8e00ff */
[----:B------:R-:W-:Y:S01]  /*f8d0*/  SHF.R.S32.HI R4, RZ, 0x1f, R7 ;  /* 0x0000001fff047819 */ /* 0x000fe20000011407 */
[----:B------:R-:W-:Y:S01]  /*f8e0*/  IMAD.U32 R2, RZ, RZ, UR8 ;  /* 0x00000008ff027e24 */ /* 0x000fe2000f8e00ff */
[----:B------:R-:W-:Y:S01]  /*f8f0*/  ULDC.64 UR8, c[0x0][0xad8] ;  /* 0x0002b60000087ab9 */ /* 0x000fe20000000a00 */
[----:B------:R-:W-:-:S02]  /*f900*/  IMAD.U32 R3, RZ, RZ, UR4 ;  /* 0x00000004ff037e24 */ /* 0x000fc4000f8e00ff */
[C---:B------:R-:W-:Y:S02]  /*f910*/  IMAD R9, R5.reuse, UR11, R6 ;  /* 0x0000000b05097c24 */ /* 0x040fe4000f8e0206 */
[----:B------:R-:W-:-:S04]  /*f920*/  IMAD.WIDE.U32 R2, R5, UR10, R2 ;  /* 0x0000000a05027c25 */ /* 0x000fc8000f8e0002 */
[----:B------:R-:W-:Y:S02]  /*f930*/  IMAD R4, R4, UR8, RZ ;  /* 0x0000000804047c24 */ /* 0x000fe4000f8e02ff */
[----:B------:R-:W-:Y:S02]  /*f940*/  IMAD.IADD R3, R3, 0x1, R9 ;  /* 0x0000000103037824 */ /* 0x000fe400078e0209 */
[----:B-----5:R-:W-:Y:S02]  /*f950*/  IMAD R11, R0, R11, RZ ;  /* 0x0000000b000b7224 */ /* 0x020fe400078e02ff */
[----:B------:R-:W-:Y:S02]  /*f960*/  VIADD R0, R141, UR39 ;  /* 0x000000278d007c36 */ /* 0x000fe40008000000 */
[C---:B------:R-:W-:Y:S02]  /*f970*/  IMAD R5, R7.reuse, UR9, R4 ;  /* 0x0000000907057c24 */ /* 0x040fe4000f8e0204 */
[----:B------:R-:W-:Y:S01]  /*f980*/  IMAD.WIDE.U32 R2, R7, UR8, R2 ;  /* 0x0000000807027c25 */ /* 0x000fe2000f8e0002 */
[----:B------:R-:W-:Y:S01]  /*f990*/  ISETP.GE.AND P0, PT, R0, R11, PT ;  /* 0x0000000b0000720c */ /* 0x000fe20003f06270 */
[----:B------:R-:W-:-:S02]  /*f9a0*/  ULDC.64 UR8, c[0x0][0xa80] ;  /* 0x0002a00000087ab9 */ /* 0x000fc40000000a00 */
[----:B------:R-:W-:Y:S01]  /*f9b0*/  IMAD.IADD R3, R3, 0x1, R5 ;  /* 0x0000000103037824 */ /* 0x000fe200078e0205 */
[----:B------:R-:W-:-:S04]  /*f9c0*/  LEA R4, P1, R2, UR8, 0x1 ;  /* 0x0000000802047c11 */ /* 0x000fc8000f8208ff */
[----:B------:R-:W-:Y:S02]  /*f9d0*/  LEA.HI.X R5, R2, UR9, R3, 0x1, P1 ;  /* 0x0000000902057c11 */ /* 0x000fe400088f0c03 */
[----:B------:R0:W1:Y:S04]  /*f9e0*/  SHFL.IDX PT, R2, R4, RZ, 0x1c1f ;  /* 0x001c1fff04027589 */ /* 0x00006800000e0000 */
[----:B------:R0:W2:Y:S01]  /*f9f0*/  SHFL.IDX PT, R3, R5, RZ, 0x1c1f ;  /* 0x001c1fff05037589 */ /* 0x0000a200000e0000 */
        /* <DEDUP_REMOVED lines=13> */
.L_x_11080:
[----:B------:R-:W-:Y:S05]  /*fad0*/  BSYNC B1 ;  /* 0x0000000000017941 */ /* 0x000fea0003800000 */
.L_x_11079:
        /* <DEDUP_REMOVED lines=9> */
[CC--:B-1-3--:R-:W-:Y:S02]  /*fb70*/  @!P3 LEA R6, P0, R138.reuse, R2.reuse, 0x1 ;  /* 0x000000028a06b211 */ /* 0x0cafe400078008ff */
[----:B------:R-:W-:Y:S02]  /*fb80*/  @!P4 LEA R8, P1, R139, R2, 0x1 ;  /* 0x000000028b08c211 */ /* 0x000fe400078208ff */
[----:B0---4-:R-:W-:Y:S01]  /*fb90*/  @!P2 IMAD.WIDE R4, R137, 0x2, R2 ;  /* 0x000000028904a825 */ /* 0x011fe200078e0202 */
[-C--:B------:R-:W-:Y:S02]  /*fba0*/  @!P3 LEA.HI.X R7, R138, R3.reuse, R147, 0x1, P0 ;  /* 0x000000038a07b211 */ /* 0x080fe400000f0c93 */
[----:B------:R-:W-:Y:S02]  /*fbb0*/  @!P4 LEA.HI.X R9, R139, R3, R146, 0x1, P1 ;  /* 0x000000038b09c211 */ /* 0x000fe400008f0c92 */
[----:B------:R0:W-:Y:S04]  /*fbc0*/  @!P2 ST.E.128 desc[UR50][R4.64], RZ ;  /* 0x000000ff0400a985 */ /* 0x0001e8000c101d32 */
[----:B------:R0:W-:Y:S04]  /*fbd0*/  @!P3 ST.E.128 desc[UR50][R6.64], RZ ;  /* 0x000000ff0600b985 */ /* 0x0001e8000c101d32 */
[----:B------:R0:W-:Y:S02]  /*fbe0*/  @!P4 ST.E.128 desc[UR50][R8.64], RZ ;  /* 0x000000ff0800c985 */ /* 0x0001e4000c101d32 */
.L_x_11075:
[----:B------:R-:W-:Y:S05]  /*fbf0*/  BSYNC B0 ;  /* 0x0000000000007941 */ /* 0x000fea0003800000 */
.L_x_11070:
[----:B------:R-:W-:Y:S02]  /*fc00*/  ULDC UR4, c[0x0][0xc3c] ;  /* 0x00030f0000047ab9 */ /* 0x000fe40000000800 */
[----:B------:R-:W-:-:S06]  /*fc10*/  UISETP.GE.AND UP0, UPT, UR6, UR4, UPT ;  /* 0x000000040600728c */ /* 0x000fcc000bf06270 */
[----:B------:R-:W-:-:S13]  /*fc20*/  PLOP3.LUT P0, PT, PT, PT, UP0, 0x80, 0x0 ;  /* 0x000000000000781c */ /* 0x000fda0003f0f008 */
[----:B------:R-:W-:Y:S05]  /*fc30*/  @!P0 BRA `(.L_x_11081) ;  /* 0xffffff1000c88947 */ /* 0x000fea000383ffff */
[----:B------:R-:W-:Y:S05]  /*fc40*/  EXIT ;  /* 0x000000000000794d */ /* 0x000fea0003800000 */
.L_x_10988:
[----:B------:R-:W-:-:S08]  /*fc50*/  NOP ;  /* 0x0000000000007918 */ /* 0x000fd00000000000 */
[----:B------:R-:W0:-:S00]  /*fc60*/  USETMAXREG.DEALLOC.CTAPOOL 0x20 ;  /* 0x00000020000079c8 */ /* 0x000e0000080e0500 */
        /* <DEDUP_REMOVED lines=16> */
.L_x_11082:
        /* <DEDUP_REMOVED lines=42> */
.L_x_11088:
        /* <DEDUP_REMOVED lines=12> */
.L_x_11087:
[----:B------:R-:W-:Y:S05]  /*100d0*/  BSYNC B0 ;  /* 0x0000000000007941 */ /* 0x000fea0003800000 */
.L_x_11086:
        /* <DEDUP_REMOVED lines=21> */
.L_x_11084:
        /* <DEDUP_REMOVED lines=21> */
.L_x_11089:
[----:B-1----:R-:W-:Y:S01]  /*10380*/  IMAD R16, R16, UR5, R13 ;  /* 0x0000000510107c24 */ /* 0x002fe2000f8e020d */
[----:B------:R-:W-:Y:S01]  /*10390*/  IABS R10, R4 ;  /* 0x00000004000a7213 */ /* 0x000fe20000000000 */
[----:B------:R-:W-:Y:S02]  /*103a0*/  IMAD R11, R11, R8, RZ ;  /* 0x000000080b0b7224 */ /* 0x000fe400078e02ff */
[----:B------:R-:W-:Y:S01]  /*103b0*/  IMAD.MOV.U32 R2, RZ, RZ, RZ ;  /* 0x000000ffff027224 */ /* 0x000fe200078e00ff */
[----:B0-----:R-:W-:Y:S01]  /*103c0*/  IADD3 R9, -R16, UR6, RZ ;  /* 0x0000000610097c10 */ /* 0x001fe2000fffe1ff */
[----:B------:R-:W-:Y:S02]  /*103d0*/  IMAD.MOV R10, RZ, RZ, -R10 ;  /* 0x000000ffff0a7224 */ /* 0x000fe400078e0a0a */
[----:B------:R-:W-:Y:S01]  /*103e0*/  IMAD.HI.U32 R2, R3, R11, R2 ;  /* 0x0000000b03027227 */ /* 0x000fe200078e0002 */
[----:B------:R-:W-:-:S05]  /*103f0*/  IABS R6, R9 ;  /* 0x0000000900067213 */ /* 0x000fca0000000000 */
        /* <DEDUP_REMOVED lines=17> */
[----:B------:R-:W-:Y:S02]  /*10510*/  IMAD R4, R4, R2, R9 ;  /* 0x0000000204047224 */ /* 0x000fe400078e0209 */
[----:B------:R-:W-:Y:S01]  /*10520*/  IMAD.MOV.U32 R2, RZ, RZ, RZ ;  /* 0x000000ffff027224 */ /* 0x000fe200078e00ff */
[----:B------:R-:W-:-:S04]  /*10530*/  VIADDMNMX R7, R8, UR5, R7, PT ;  /* 0x0000000508077c46 */ /* 0x000fc8000b800107 */
[-C--:B------:R-:W-:Y:S02]  /*10540*/  IABS R8, R7.reuse ;  /* 0x0000000700087213 */ /* 0x080fe40000000000 */
[----:B------:R-:W-:Y:S02]  /*10550*/  IABS R12, R7 ;  /* 0x00000007000c7213 */ /* 0x000fe40000000000 */
[----:B------:R-:W0:Y:S08]  /*10560*/  I2F.RP R10, R8 ;  /* 0x00000008000a7306 */ /* 0x000e300000209400 */
[----:B0-----:R-:W0:Y:S02]  /*10570*/  MUFU.RCP R10, R10 ;  /* 0x0000000a000a7308 */ /* 0x001e240000001000 */
[----:B0-----:R-:W-:-:S06]  /*10580*/  VIADD R3, R10, 0xffffffe ;  /* 0x0ffffffe0a037836 */ /* 0x001fcc0000000000 */
[----:B------:R-:W0:Y:S02]  /*10590*/  F2I.FTZ.U32.TRUNC.NTZ R3, R3 ;  /* 0x0000000300037305 */ /* 0x000e24000021f000 */
[----:B0-----:R-:W-:-:S04]  /*105a0*/  IMAD.MOV R11, RZ, RZ, -R3 ;  /* 0x000000ffff0b7224 */ /* 0x001fc800078e0a03 */
[----:B------:R-:W-:Y:S01]  /*105b0*/  IMAD R9, R11, R8, RZ ;  /* 0x000000080b097224 */ /* 0x000fe200078e02ff */
[----:B------:R-:W-:-:S03]  /*105c0*/  IABS R11, R4 ;  /* 0x00000004000b7213 */ /* 0x000fc60000000000 */
[----:B------:R-:W-:-:S04]  /*105d0*/  IMAD.HI.U32 R2, R3, R9, R2 ;  /* 0x0000000903027227 */ /* 0x000fc800078e0002 */
[----:B------:R-:W-:Y:S02]  /*105e0*/  IMAD.MOV.U32 R9, RZ, RZ, R11 ;  /* 0x000000ffff097224 */ /* 0x000fe400078e000b */
        /* <DEDUP_REMOVED lines=9> */
[----:B------:R-:W-:Y:S01]  /*10680*/  ISETP.GE.AND P2, PT, R3, RZ, PT ;  /* 0x000000ff0300720c */ /* 0x000fe20003f46270 */
[----:B------:R-:W-:-:S06]  /*10690*/  IMAD.IADD R3, R4, 0x1, R6 ;  /* 0x0000000104037824 */ /* 0x000fcc00078e0206 */
[----:B------:R-:W-:-:S06]  /*106a0*/  @P0 VIADD R2, R2, 0x1 ;  /* 0x0000000102020836 */ /* 0x000fcc0000000000 */
[----:B------:R-:W-:Y:S01]  /*106b0*/  @!P2 IMAD.MOV R2, RZ, RZ, -R2 ;  /* 0x000000ffff02a224 */ /* 0x000fe200078e0a02 */
[----:B------:R-:W-:Y:S01]  /*106c0*/  @!P1 LOP3.LUT R2, RZ, R7, RZ, 0x33, !PT ;  /* 0x00000007ff029212 */ /* 0x000fe200078e33ff */
[----:B------:R-:W-:-:S03]  /*106d0*/  IMAD.MOV R7, RZ, RZ, -R7 ;  /* 0x000000ffff077224 */ /* 0x000fc600078e0a07 */
[----:B------:R-:W-:Y:S01]  /*106e0*/  LOP3.LUT R17, RZ, R2, RZ, 0x33, !PT ;  /* 0x00000002ff117212 */ /* 0x000fe200078e33ff */
[----:B------:R-:W-:-:S04]  /*106f0*/  IMAD R18, R2, R7, R3 ;  /* 0x0000000702127224 */ /* 0x000fc800078e0203 */
[----:B------:R-:W-:Y:S01]  /*10700*/  IMAD.IADD R17, R0, 0x1, R17 ;  /* 0x0000000100117824 */ /* 0x000fe200078e0211 */
[----:B------:R-:W-:Y:S06]  /*10710*/  BRA `(.L_x_11090) ;  /* 0x00000000000c7947 */ /* 0x000fec0003800000 */
.L_x_11085:
[----:B------:R-:W-:Y:S02]  /*10720*/  IMAD.MOV.U32 R17, RZ, RZ, RZ ;  /* 0x000000ffff117224 */ /* 0x000fe400078e00ff */
[----:B------:R-:W-:Y:S02]  /*10730*/  IMAD.U32 R16, RZ, RZ, UR6 ;  /* 0x00000006ff107e24 */ /* 0x000fe4000f8e00ff */
[----:B------:R-:W-:-:S07]  /*10740*/  IMAD.MOV.U32 R18, RZ, RZ, RZ ;  /* 0x000000ffff127224 */ /* 0x000fce00078e00ff */
.L_x_11090:
[----:B------:R-:W-:-:S13]  /*10750*/  ISETP.NE.AND P0, PT, R5, RZ, PT ;  /* 0x000000ff0500720c */ /* 0x000fda0003f05270 */
[----:B------:R-:W0:Y:S01]  /*10760*/  @!P0 S2R R3, SR_CgaCtaId ;  /* 0x0000000000038919 */ /* 0x000e220000008800 */
[----:B------:R-:W-:-:S04]  /*10770*/  @!P0 MOV R0, 0x400 ;  /* 0x0000040000008802 */ /* 0x000fc80000000f00 */
[----:B0-----:R-:W-:-:S05]  /*10780*/  @!P0 LEA R0, R3, R0, 0x18 ;  /* 0x0000000003008211 */ /* 0x001fca00078ec0ff */
[----:B------:R0:W-:Y:S01]  /*10790*/  @!P0 STS.128 [R0+0x2d8d0], R16 ;  /* 0x02d8d01000008388 */ /* 0x0001e20000000c00 */
[----:B------:R-:W-:Y:S06]  /*107a0*/  BAR.ARV 0x5, 0x200 ;  /* 0x0148000000007b1d */ /* 0x000fec0000002000 */
.L_x_11083:
[----:B------:R2:W-:Y:S01]  /*107b0*/  STL [R1+0x1c], RZ ;  /* 0x00001cff01007387 */ /* 0x0005e20000100800 */
[----:B------:R-:W-:Y:S01]  /*107c0*/  ULDC UR4, c[0x0][0xc3c] ;  /* 0x00030f0000047ab9 */ /* 0x000fe20000000800 */
[----:B------:R-:W-:Y:S01]  /*107d0*/  IMAD.MOV.U32 R26, RZ, RZ, 0x1 ;  /* 0x00000001ff1a7424 */ /* 0x000fe200078e00ff */
[----:B-1----:R-:W-:Y:S01]  /*107e0*/  ISETP.GE.AND P0, PT, R19, UR4, PT ;  /* 0x0000000413007c0c */ /* 0x002fe2000bf06270 */
[----:B------:R-:W-:-:S12]  /*107f0*/  IMAD.MOV.U32 R23, RZ, RZ, RZ ;  /* 0x000000ffff177224 */ /* 0x000fd800078e00ff */
[----:B--2---:R-:W-:Y:S05]  /*10800*/  @P0 BRA `(.L_x_11091) ;  /* 0x0000005400fc0947 */ /* 0x004fea0003800000 */
[----:B------:R-:W1:Y:S01]  /*10810*/  S2R R6, SR_TID.X ;  /* 0x0000000000067919 */ /* 0x000e620000002100 */
        /* <DEDUP_REMOVED lines=10> */
[C---:B-1----:R-:W-:Y:S01]  /*108c0*/  LOP3.LUT R5, R6.reuse, 0x7f, RZ, 0xc0, !PT ;  /* 0x0000007f06057812 */ /* 0x042fe200078ec0ff */
[----:B0-----:R-:W-:-:S04]  /*108d0*/  IMAD.SHL.U32 R0, R6, 0x8, RZ ;  /* 0x0000000806007824 */ /* 0x001fc800078e00ff */
        /* <DEDUP_REMOVED lines=8> */
[----:B------:R-:W-:-:S04]  /*10960*/  LOP3.LUT R0, R0, 0x18, RZ, 0xc0, !PT ;  /* 0x0000001800007812 */ /* 0x000fc800078ec0ff */
[----:B------:R-:W-:Y:S01]  /*10970*/  LOP3.LUT R5, R4, 0x60, R2, 0xf8, !PT ;  /* 0x0000006004057812 */ /* 0x000fe200078ef802 */
[----:B------:R-:W-:Y:S01]  /*10980*/  IMAD R2, R3, 0x2, R22 ;  /* 0x0000000203027824 */ /* 0x000fe200078e0216 */
[C---:B------:R-:W-:Y:S02]  /*10990*/  LOP3.LUT R4, R0.reuse, 0x20, RZ, 0xfc, !PT ;  /* 0x0000002000047812 */ /* 0x040fe400078efcff */
[----:B------:R-:W-:Y:S02]  /*109a0*/  LOP3.LUT R0, R0, 0x40, RZ, 0xfc, !PT ;  /* 0x0000004000007812 */ /* 0x000fe400078efcff */
[----:B------:R3:W-:Y:S05]  /*109b0*/  STL [R1+0x4], R2 ;  /* 0x0000040201007387 */ /* 0x0007ea0000100800 */
.L_x_11203:
[----:B------:R-:W-:Y:S05]  /*109c0*/  YIELD ;  /* 0x0000000000007946 */ /* 0x000fea0003800000 */
[----:B------:R-:W-:Y:S01]  /*109d0*/  ULDC.64 UR4, c[0x0][0xa28] ;  /* 0x00028a0000047ab9 */ /* 0x000fe20000000a00 */
[----:B------:R-:W-:Y:S01]  /*109e0*/  IMAD.MOV.U32 R0, RZ, RZ, RZ ;  /* 0x000000ffff007224 */ /* 0x000fe200078e00ff */
[----:B------:R-:W-:Y:S01]  /*109f0*/  ISETP.NE.U32.AND P0, PT, RZ, UR4, PT ;  /* 0x00000004ff007c0c */ /* 0x000fe2000bf05070 */
[----:B0-----:R-:W0:Y:S01]  /*10a00*/  LDC.64 R4, c[0x0][0xa00] ;  /* 0x00028000ff047b82 */ /* 0x001e220000000a00 */
[----:B------:R-:W-:Y:S01]  /*10a10*/  IMAD.MOV.U32 R8, RZ, RZ, RZ ;  /* 0x000000ffff087224 */ /* 0x000fe200078e00ff */
[----:B------:R-:W-:Y:S01]  /*10a20*/  ULDC.64 UR6, c[0x0][0xa08] ;  /* 0x0002820000067ab9 */ /* 0x000fe20000000a00 */
[----:B------:R-:W-:Y:S01]  /*10a30*/  ISETP.NE.AND.EX P0, PT, RZ, UR5, PT, P0 ;  /* 0x00000005ff007c0c */ /* 0x000fe2000bf05300 */
[----:B------:R-:W-:-:S12]  /*10a40*/  ULDC.64 UR4, c[0x0][0xa18] ;  /* 0x0002860000047ab9 */ /* 0x000fd80000000a00 */
[----:B-1-3--:R-:W1:Y:S02]  /*10a50*/  @P0 LDC.64 R2, c[0x0][0xa28] ;  /* 0x00028a00ff020b82 */ /* 0x00ae640000000a00 */
[----:B-1----:R-:W-:-:S05]  /*10a60*/  @P0 IMAD.WIDE R2, R19, 0x4, R2 ;  /* 0x0000000413020825 */ /* 0x002fca00078e0202 */
[----:B------:R1:W5:Y:S01]  /*10a70*/  @P0 LDG.E R0, desc[UR50][R2.64] ;  /* 0x0000003202000981 */ /* 0x000362000c1e1900 */
[----:B------:R-:W-:Y:S01]  /*10a80*/  ISETP.NE.U32.AND P0, PT, RZ, UR4, PT ;  /* 0x00000004ff007c0c */ /* 0x000fe2000bf05070 */
[----:B0-----:R-:W-:Y:S01]  /*10a90*/  IMAD.WIDE R4, R19, 0x4, R4 ;  /* 0x0000000413047825 */ /* 0x001fe200078e0204 */
[----:B------:R-:W-:Y:S02]  /*10aa0*/  ISETP.NE.U32.AND P1, PT, RZ, UR6, PT ;  /* 0x00000006ff007c0c */ /* 0x000fe4000bf25070 */
[----:B------:R-:W-:Y:S01]  /*10ab0*/  ISETP.NE.AND.EX P2, PT, RZ, UR5, PT, P0 ;  /* 0x00000005ff007c0c */ /* 0x000fe2000bf45300 */
[----:B------:R-:W-:Y:S01]  /*10ac0*/  ULDC.64 UR4, c[0x0][0xa00] ;  /* 0x0002800000047ab9 */ /* 0x000fe20000000a00 */
[----:B------:R-:W-:Y:S01]  /*10ad0*/  ISETP.NE.AND.EX P1, PT, RZ, UR7, PT, P1 ;  /* 0x00000007ff007c0c */ /* 0x000fe2000bf25310 */
[----:B------:R-:W-:Y:S01]  /*10ae0*/  IMAD.MOV.U32 R27, RZ, RZ, RZ ;  /* 0x000000ffff1b7224 */ /* 0x000fe200078e00ff */
[----:B------:R-:W-:Y:S01]  /*10af0*/  ISETP.NE.U32.AND P0, PT, RZ, UR4, PT ;  /* 0x00000004ff007c0c */ /* 0x000fe2000bf05070 */
[----:B-1----:R-:W0:Y:S03]  /*10b00*/  LDC.64 R2, c[0x0][0xa08] ;  /* 0x00028200ff027b82 */ /* 0x002e260000000a00 */
[----:B------:R-:W-:-:S05]  /*10b10*/  ISETP.NE.AND.EX P0, PT, RZ, UR5, PT, P0 ;  /* 0x00000005ff007c0c */ /* 0x000fca000bf05300 */
[----:B------:R-:W1:Y:S08]  /*10b20*/  @P2 LDC.64 R6, c[0x0][0xa18] ;  /* 0x00028600ff062b82 */ /* 0x000e700000000a00 */
[----:B--2---:R-:W2:Y:S01]  /*10b30*/  @P0 LDG.E R8, desc[UR50][R4.64] ;  /* 0x0000003204080981 */ /* 0x004ea2000c1e1900 */
        /* <DEDUP_REMOVED lines=16> */
[----:B------:R-:W-:Y:S01]  /*10c40*/  IMAD.MOV.U32 R9, RZ, RZ, R8 ;  /* 0x000000ffff097224 */ /* 0x000fe200078e0008 */
[----:B----4-:R-:W-:Y:S06]  /*10c50*/  @P2 BRA `(.L_x_11092) ;  /* 0x0000000000142947 */ /* 0x010fec0003800000 */
[----:B------:R-:W-:Y:S05]  /*10c60*/  @!P0 BRA `(.L_x_11092) ;  /* 0x0000000000108947 */ /* 0x000fea0003800000 */
[----:B0-----:R-:W2:Y:S04]  /*10c70*/  LDG.E R8, desc[UR50][R4.64] ;  /* 0x0000003204087981 */ /* 0x001ea8000c1e1900 */
[----:B------:R-:W2:Y:S02]  /*10c80*/  LDG.E R7, desc[UR50][R4.64+0x4] ;  /* 0x0000043204077981 */ /* 0x000ea4000c1e1900 */
[----:B--2---:R-:W-:-:S05]  /*10c90*/  IMAD.IADD R9, R7, 0x1, -R8 ;  /* 0x0000000107097824 */ /* 0x004fca00078e0a08 */
[----:B------:R1:W-:Y:S02]  /*10ca0*/  STL [R1+0x10], R9 ;  /* 0x0000100901007387 */ /* 0x0003e40000100800 */
.L_x_11092:
[----:B------:R-:W-:Y:S01]  /*10cb0*/  ULDC.64 UR4, c[0x0][0xa20] ;  /* 0x0002880000047ab9 */ /* 0x000fe20000000a00 */
[----:B-----5:R-:W-:Y:S01]  /*10cc0*/  IMAD.IADD R27, R27, 0x1, R0 ;  /* 0x000000011b1b7824 */ /* 0x020fe200078e0200 */
[----:B------:R-:W-:-:S04]  /*10cd0*/  ISETP.NE.U32.AND P0, PT, RZ, UR4, PT ;  /* 0x00000004ff007c0c */ /* 0x000fc8000bf05070 */
[----:B------:R-:W-:-:S13]  /*10ce0*/  ISETP.NE.AND.EX P0, PT, RZ, UR5, PT, P0 ;  /* 0x00000005ff007c0c */ /* 0x000fda000bf05300 */
[----:B------:R-:W-:Y:S05]  /*10cf0*/  @!P0 BRA `(.L_x_11093) ;  /* 0x0000000000108947 */ /* 0x000fea0003800000 */
[----:B------:R-:W2:Y:S02]  /*10d00*/  LDC.64 R2, c[0x0][0xa20] ;  /* 0x00028800ff027b82 */ /* 0x000ea40000000a00 */
[----:B--2---:R-:W-:-:S05]  /*10d10*/  IMAD.WIDE R2, R19, 0x4, R2 ;  /* 0x0000000413027825 */ /* 0x004fca00078e0202 */
[----:B------:R2:W5:Y:S01]  /*10d20*/  LDG.E R6, desc[UR50][R2.64] ;  /* 0x0000003202067981 */ /* 0x000562000c1e1900 */
[----:B------:R-:W-:Y:S05]  /*10d30*/  BRA `(.L_x_11094) ;  /* 0x0000000000107947 */ /* 0x000fea0003800000 */
.L_x_11093:
[----:B------:R-:W-:Y:S05]  /*10d40*/  @!P1 BRA `(.L_x_11094) ;  /* 0x00000000000c9947 */ /* 0x000fea0003800000 */
[----:B------:R-:W2:Y:S04]  /*10d50*/  LDG.E R5, desc[UR50][R2.64] ;  /* 0x0000003202057981 */ /* 0x000ea8000c1e1900 */
[----:B------:R-:W2:Y:S02]  /*10d60*/  LDG.E R6, desc[UR50][R2.64+0x4] ;  /* 0x0000043202067981 */ /* 0x000ea4000c1e1900 */
[----:B--2---:R-:W-:-:S07]  /*10d70*/  IMAD.IADD R6, R6, 0x1, -R5 ;  /* 0x0000000106067824 */ /* 0x004fce00078e0a05 */
.L_x_11094:
[----:B--2---:R-:W2:Y:S01]  /*10d80*/  LDC R2, c[0x0][0x448] ;  /* 0x00011200ff027b82 */ /* 0x004ea20000000800 */
[----:B0-----:R-:W-:Y:S02]  /*10d90*/  IMAD R8, R17, 0xc0, RZ ;  /* 0x000000c011087824 */ /* 0x001fe400078e02ff */
[----:B-----5:R-:W-:Y:S02]  /*10da0*/  IMAD.IADD R6, R6, 0x1, -R0 ;  /* 0x0000000106067824 */ /* 0x020fe400078e0a00 */
[----:B------:R-:W-:Y:S01]  /*10db0*/  VIADD R0, R8, 0xbf ;  /* 0x000000bf08007836 */ /* 0x000fe20000000000 */
[----:B------:R0:W-:Y:S01]  /*10dc0*/  STL [R1+0xc], R8 ;  /* 0x00000c0801007387 */ /* 0x0001e20000100800 */
[----:B--2---:R-:W-:Y:S02]  /*10dd0*/  ISETP.NE.AND P1, PT, R2, 0x1, PT ;  /* 0x000000010200780c */ /* 0x004fe40003f25270 */
[----:B------:R-:W2:Y:S11]  /*10de0*/  LDC.64 R2, c[0x0][0x9e0] ;  /* 0x00027800ff027b82 */ /* 0x000eb60000000a00 */
[----:B------:R-:W3:Y:S08]  /*10df0*/  @P1 LDC R5, c[0x0][0x44c] ;  /* 0x00011300ff051b82 */ /* 0x000ef00000000800 */
[----:B------:R-:W4:Y:S01]  /*10e00*/  @P1 LDC R4, c[0x0][0x450] ;  /* 0x00011400ff041b82 */ /* 0x000f220000000800 */
[----:B--2---:R-:W-:Y:S01]  /*10e10*/  ISETP.GE.AND P2, PT, R3, 0x1, PT ;  /* 0x000000010300780c */ /* 0x004fe20003f46270 */
[----:B---3--:R-:W-:-:S05]  /*10e20*/  @P1 IMAD.HI.U32 R5, R0, R5, RZ ;  /* 0x0000000500051227 */ /* 0x008fca00078e00ff */
[----:B----4-:R-:W-:Y:S02]  /*10e30*/  @P1 SHF.R.U32.HI R0, RZ, R4, R5 ;  /* 0x00000004ff001219 */ /* 0x010fe40000011605 */
[----:B------:R-:W-:-:S05]  /*10e40*/  IADD3 R5, R6, 0x1, -R9 ;  /* 0x0000000106057810 */ /* 0x000fca0007ffe809 */
[----:B------:R-:W-:-:S04]  /*10e50*/  IMAD.IADD R7, R5, 0x1, R0 ;  /* 0x0000000105077824 */ /* 0x000fc800078e0200 */
[----:B------:R-:W-:Y:S01]  /*10e60*/  IMAD.IADD R2, R7, 0x1, R2 ;  /* 0x0000000107027824 */ /* 0x000fe200078e0202 */
[----:B0-----:R-:W-:Y:S06]  /*10e70*/  @!P2 BRA `(.L_x_11095) ;  /* 0x000000000048a947 */ /* 0x001fec0003800000 */
        /* <DEDUP_REMOVED lines=11> */
.L_x_11097:
[----:B------:R-:W-:-:S13]  /*10f30*/  ISETP.NE.AND P0, PT, R3, 0x1, PT ;  /* 0x000000010300780c */ /* 0x000fda0003f05270 */
[----:B------:R-:W0:Y:S02]  /*10f40*/  @P0 LDC.64 R4, c[0x0][0x9e8] ;  /* 0x00027a00ff040b82 */ /* 0x000e240000000a00 */
[----:B0-----:R-:W-:-:S05]  /*10f50*/  @P0 IMAD.HI.U32 R4, R0, R4, RZ ;  /* 0x0000000400040227 */ /* 0x001fca00078e00ff */
[----:B------:R-:W-:-:S07]  /*10f60*/  @P0 SHF.R.U32.HI R0, RZ, R5, R4 ;  /* 0x00000005ff000219 */ /* 0x000fce0000011604 */
.L_x_11098:
[----:B------:R-:W-:Y:S05]  /*10f70*/  BSYNC B0 ;  /* 0x0000000000007941 */ /* 0x000fea0003800000 */
.L_x_11096:
[----:B------:R-:W-:-:S05]  /*10f80*/  IMAD R5, R0, R3, R3 ;  /* 0x0000000300057224 */ /* 0x000fca00078e0203 */
[----:B------:R-:W-:-:S07]  /*10f90*/  VIMNMX R2, R2, R5, PT ;  /* 0x0000000502027248 */ /* 0x000fce0003fe0100 */
.L_x_11095:
[----:B------:R-:W0:Y:S01]  /*10fa0*/  @P1 LDC R0, c[0x0][0x44c] ;  /* 0x00011300ff001b82 */ /* 0x000e220000000800 */
[----:B------:R-:W-:Y:S01]  /*10fb0*/  VIADD R2, R2, 0x7f ;  /* 0x0000007f02027836 */ /* 0x000fe20000000000 */
[----:B------:R-:W-:Y:S01]  /*10fc0*/  ULDC UR4, c[0x0][0x9dc] ;  /* 0x0002770000047ab9 */ /* 0x000fe20000000800 */
[----:B------:R-:W-:-:S05]  /*10fd0*/  IMAD.MOV.U32 R5, RZ, RZ, R8 ;  /* 0x000000ffff057224 */ /* 0x000fca00078e0008 */
[----:B------:R-:W2:Y:S01]  /*10fe0*/  @P1 LDC R7, c[0x0][0x450] ;  /* 0x00011400ff071b82 */ /* 0x000ea20000000800 */
[----:B0-----:R-:W-:-:S05]  /*10ff0*/  @P1 IMAD.HI.U32 R0, R8, R0, RZ ;  /* 0x0000000008001227 */ /* 0x001fca00078e00ff */
[----:B--2---:R-:W-:Y:S01]  /*11000*/  @P1 SHF.R.U32.HI R5, RZ, R7, R0 ;  /* 0x00000007ff051219 */ /* 0x004fe20000011600 */
[----:B------:R-:W-:Y:S01]  /*11010*/  VIADD R0, R6, 0x7f ;  /* 0x0000007f06007836 */ /* 0x000fe20000000000 */
[----:B------:R-:W-:Y:S02]  /*11020*/  SHF.R.S32.HI R7, RZ, 0x1f, R2 ;  /* 0x0000001fff077819 */ /* 0x000fe40000011402 */
[----:B------:R-:W-:Y:S02]  /*11030*/  IADD3 R6, R5, R6, -R9 ;  /* 0x0000000605067210 */ /* 0x000fe40007ffe809 */
[----:B------:R-:W-:Y:S02]  /*11040*/  LEA.HI R2, R7, R2, RZ, 0x7 ;  /* 0x0000000207027211 */ /* 0x000fe400078f38ff */
[----:B------:R-:W-:Y:S02]  /*11050*/  SHF.R.S32.HI R7, RZ, 0x1f, R0 ;  /* 0x0000001fff077819 */ /* 0x000fe40000011400 */
[----:B------:R-:W-:-:S02]  /*11060*/  SHF.R.S32.HI R2, RZ, 0x7, R2 ;  /* 0x00000007ff027819 */ /* 0x000fc40000011402 */
[----:B------:R-:W-:Y:S01]  /*11070*/  LEA.HI R7, R7, R0, RZ, 0x7 ;  /* 0x0000000007077211 */ /* 0x000fe200078f38ff */
[----:B------:R-:W-:-:S03]  /*11080*/  VIADD R0, R6, -UR4 ;  /* 0x8000000406007c36 */ /* 0x000fc60008000000 */
[----:B------:R-:W-:-:S04]  /*11090*/  SHF.R.S32.HI R7, RZ, 0x7, R7 ;  /* 0x00000007ff077819 */ /* 0x000fc80000011407 */
[----:B------:R-:W-:-:S05]  /*110a0*/  VIMNMX R24, R7, R2, PT ;  /* 0x0000000207187248 */ /* 0x000fca0003fe0100 */
[----:B------:R0:W-:Y:S01]  /*110b0*/  STL [R1+0x8], R24 ;  /* 0x0000081801007387 */ /* 0x0001e20000100800 */
[----:B------:R-:W-:Y:S05]  /*110c0*/  @!P2 BRA `(.L_x_11099) ;  /* 0x000000000048a947 */ /* 0x000fea0003800000 */
[----:B------:R-:W-:Y:S01]  /*110d0*/  IMAD.MOV.U32 R2, RZ, RZ, R6 ;  /* 0x000000ffff027224 */ /* 0x000fe200078e0006 */
[----:B------:R-:W-:Y:S04]  /*110e0*/  BSSY B0, `(.L_x_11100) ;  /* 0x000000e000007945 */ /* 0x000fe80003800000 */
[----:B------:R-:W-:-:S13]  /*110f0*/  ISETP.GT.AND P0, PT, R2, -0x1, PT ;  /* 0xffffffff0200780c */ /* 0x000fda0003f04270 */
[----:B------:R-:W-:Y:S05]  /*11100*/  @P0 BRA `(.L_x_11101) ;  /* 0x00000000001c0947 */ /* 0x000fea0003800000 */
[----:B------:R-:W-:Y:S02]  /*11110*/  ISETP.NE.AND P0, PT, R3, 0x1, PT ;  /* 0x000000010300780c */ /* 0x000fe40003f05270 */
[----:B------:R-:W-:-:S11]  /*11120*/  LOP3.LUT R7, RZ, R2, RZ, 0x33, !PT ;  /* 0x00000002ff077212 */ /* 0x000fd600078e33ff */
[----:B------:R-:W2:Y:S02]  /*11130*/  @P0 LDC.64 R4, c[0x0][0x9e8] ;  /* 0x00027a00ff040b82 */ /* 0x000ea40000000a00 */
[----:B--2---:R-:W-:-:S05]  /*11140*/  @P0 IMAD.HI.U32 R4, R7, R4, RZ ;  /* 0x0000000407040227 */ /* 0x004fca00078e00ff */
[----:B------:R-:W-:-:S04]  /*11150*/  @P0 SHF.R.U32.HI R7, RZ, R5, R4 ;  /* 0x00000005ff070219 */ /* 0x000fc80000011604 */
[----:B------:R-:W-:Y:S01]  /*11160*/  LOP3.LUT R2, RZ, R7, RZ, 0x33, !PT ;  /* 0x00000007ff027212 */ /* 0x000fe200078e33ff */
[----:B------:R-:W-:Y:S06]  /*11170*/  BRA `(.L_x_11102) ;  /* 0x0000000000107947 */ /* 0x000fec0003800000 */
.L_x_11101:
[----:B------:R-:W-:-:S13]  /*11180*/  ISETP.NE.AND P0, PT, R3, 0x1, PT ;  /* 0x000000010300780c */ /* 0x000fda0003f05270 */
[----:B------:R-:W2:Y:S02]  /*11190*/  @P0 LDC.64 R4, c[0x0][0x9e8] ;  /* 0x00027a00ff040b82 */ /* 0x000ea40000000a00 */
[----:B--2---:R-:W-:-:S05]  /*111a0*/  @P0 IMAD.HI.U32 R4, R2, R4, RZ ;  /* 0x0000000402040227 */ /* 0x004fca00078e00ff */
[----:B------:R-:W-:-:S07]  /*111b0*/  @P0 SHF.R.U32.HI R2, RZ, R5, R4 ;  /* 0x00000005ff020219 */ /* 0x000fce0000011604 */
.L_x_11102:
[----:B------:R-:W-:Y:S05]  /*111c0*/  BSYNC B0 ;  /* 0x0000000000007941 */ /* 0x000fea0003800000 */
.L_x_11100:
[----:B------:R-:W-:-:S05]  /*111d0*/  IMAD R3, R2, R3, RZ ;  /* 0x0000000302037224 */ /* 0x000fca00078e02ff */
[----:B------:R-:W-:-:S07]  /*111e0*/  VIMNMX R0, R0, R3, !PT ;  /* 0x0000000300007248 */ /* 0x000fce0007fe0100 */
.L_x_11099:
[----:B------:R-:W-:Y:S01]  /*111f0*/  SHF.R.S32.HI R3, RZ, 0x1f, R0 ;  /* 0x0000001fff037819 */ /* 0x000fe20000011400 */
[----:B------:R-:W-:Y:S03]  /*11200*/  BSSY B7, `(.L_x_11103) ;  /* 0x000041c000077945 */ /* 0x000fe60003800000 */
[----:B------:R-:W-:-:S04]  /*11210*/  LEA.HI R3, R3, R0, RZ, 0x7 ;  /* 0x0000000003037211 */ /* 0x000fc800078f38ff */
[----:B------:R-:W-:-:S04]  /*11220*/  SHF.R.S32.HI R3, RZ, 0x7, R3 ;  /* 0x00000007ff037819 */ /* 0x000fc80000011403 */
[----:B------:R-:W-:-:S04]  /*11230*/  VIMNMX R29, RZ, R3, !PT ;  /* 0x00000003ff1d7248 */ /* 0x000fc80007fe0100 */
[----:B------:R-:W-:-:S13]  /*11240*/  ISETP.GT.AND P0, PT, R24, R29, PT ;  /* 0x0000001d1800720c */ /* 0x000fda0003f04270 */
        /* <DEDUP_REMOVED lines=8> */
[----:B------:R-:W2:Y:S02]  /*112d0*/  FLO.U32 R0, UR4 ;  /* 0x0000000400007d00 */ /* 0x000ea400080e0000 */
        /* <DEDUP_REMOVED lines=9> */
.L_x_11104:
        /* <DEDUP_REMOVED lines=20> */
.L_x_11107:
[----:B------:R-:W-:Y:S05]  /*114b0*/  BSYNC B6 ;  /* 0x0000000000067941 */ /* 0x000fea0003800000 */
.L_x_11106:
        /* <DEDUP_REMOVED lines=20> */
.L_x_11110:
        /* <DEDUP_REMOVED lines=15> */
.L_x_11109:
[----:B------:R-:W-:Y:S05]  /*116f0*/  BSYNC B6 ;  /* 0x0000000000067941 */ /* 0x000fea0003800000 */
.L_x_11108:
[----:B------:R-:W-:Y:S01]  /*11700*/  ULDC.64 UR4, c[0x0][0x9f8] ;  /* 0x00027e0000047ab9 */ /* 0x000fe20000000a00 */
[----:B------:R-:W-:Y:S01]  /*11710*/  IMAD.MOV.U32 R25, RZ, RZ, R19 ;  /* 0x000000ffff197224 */ /* 0x000fe200078e0013 */
[----:B------:R-:W-:-:S04]  /*11720*/  ISETP.NE.U32.AND P0, PT, RZ, UR4, PT ;  /* 0x00000004ff007c0c */ /* 0x000fc8000bf05070 */
[----:B------:R-:W-:Y:S01]  /*11730*/  ISETP.NE.AND.EX P0, PT, RZ, UR5, PT, P0 ;  /* 0x00000005ff007c0c */ /* 0x000fe2000bf05300 */
[----:B------:R-:W-:-:S12]  /*11740*/  ULDC.64 UR4, c[0x0][0xa08] ;  /* 0x0002820000047ab9 */ /* 0x000fd80000000a00 */
[----:B------:R-:W2:Y:S02]  /*11750*/  @P0 LDC.64 R2, c[0x0][0x9f8] ;  /* 0x00027e00ff020b82 */ /* 0x000ea40000000a00 */
[----:B--2---:R-:W-:-:S05]  /*11760*/  @P0 IMAD.WIDE R2, R19, 0x4, R2 ;  /* 0x0000000413020825 */ /* 0x004fca00078e0202 */
[----:B------:R2:W3:Y:S01]  /*11770*/  @P0 LDG.E R25, desc[UR50][R2.64] ;  /* 0x0000003202190981 */ /* 0x0004e2000c1e1900 */
[----:B0-----:R-:W-:Y:S01]  /*11780*/  VIADD R24, R24, 0xffffffff ;  /* 0xffffffff18187836 */ /* 0x001fe20000000000 */
[----:B--2---:R-:W0:Y:S02]  /*11790*/  LDC.64 R2, c[0x0][0x418] ;  /* 0x00010600ff027b82 */ /* 0x004e240000000a00 */
[----:B0-----:R-:W-:Y:S01]  /*117a0*/  LOP3.LUT P0, RZ, R2, UR4, RZ, 0xfc, !PT ;  /* 0x0000000402ff7c12 */ /* 0x001fe2000f80fcff */
[----:B------:R-:W-:-:S03]  /*117b0*/  UMOV UR4, 0xffffffff ;  /* 0xffffffff00047882 */ /* 0x000fc60000000000 */
[----:B------:R-:W-:Y:S02]  /*117c0*/  LOP3.LUT P0, RZ, R3, UR5, RZ, 0xfc, P0 ;  /* 0x0000000503ff7c12 */ /* 0x000fe4000800fcff */
[----:B---3--:R-:W-:Y:S02]  /*117d0*/  SHF.R.S32.HI R28, RZ, 0x1f, R25 ;  /* 0x0000001fff1c7819 */ /* 0x008fe40000011419 */
[----:B------:R-:W-:Y:S01]  /*117e0*/  SEL R17, R25, RZ, !P0 ;  /* 0x000000ff19117207 */ /* 0x000fe20004000000 */
[----:B------:R-:W-:Y:S08]  /*117f0*/  BRA.DIV UR4, `(.L_x_11111) ;  /* 0x0000004e04bc7947 */ /* 0x000ff0000b800000 */
[----:B------:R-:W0:Y:S02]  /*11800*/  S2R R0, SR_TID.X ;  /* 0x0000000000007919 */ /* 0x000e240000002100 */
[----:B0-----:R-:W-:-:S04]  /*11810*/  SHF.R.U32.HI R0, RZ, 0x5, R0 ;  /* 0x00000005ff007819 */ /* 0x001fc80000011600 */
[----:B------:R-:W-:-:S05]  /*11820*/  LOP3.LUT R0, R0, 0x3, RZ, 0xc0, !PT ;  /* 0x0000000300007812 */ /* 0x000fca00078ec0ff */
[----:B------:R0:W2:Y:S02]  /*11830*/  SHFL.IDX PT, R14, R0, RZ, 0x1f ;  /* 0x00001fff000e7589 */ /* 0x0000a400000e0000 */
.L_x_11219:
[----:B0-----:R-:W3:Y:S01]  /*11840*/  LDL.LU R0, [R1] ;  /* 0x0000000001007983 */ /* 0x001ee20000300800 */
[----:B------:R-:W-:Y:S02]  /*11850*/  PLOP3.LUT P1, PT, PT, PT, PT, 0x8, 0x0 ;  /* 0x000000000000781c */ /* 0x000fe40003f2e170 */
[----:B--2---:R-:W-:Y:S02]  /*11860*/  ISETP.NE.AND P0, PT, R14, RZ, PT ;  /* 0x000000ff0e00720c */ /* 0x004fe40003f05270 */
[----:B---3--:R-:W-:-:S09]  /*11870*/  LOP3.LUT R0, R0, 0xfffffffe, RZ, 0xc0, !PT ;  /* 0xfffffffe00007812 */ /* 0x008fd200078ec0ff */
[----:B------:R-:W-:-:S05]  /*11880*/  @P1 LOP3.LUT R0, R0, 0x1, RZ, 0xfc, !PT ;  /* 0x0000000100001812 */ /* 0x000fca00078efcff */
[----:B------:R0:W-:Y:S01]  /*11890*/  STL [R1], R0 ;  /* 0x0000000001007387 */ /* 0x0001e20000100800 */
[----:B------:R-:W-:Y:S05]  /*118a0*/  @P0 BRA `(.L_x_11112) ;  /* 0x0000000400200947 */ /* 0x000fea0003800000 */
[----:B------:R-:W-:-:S03]  /*118b0*/  UMOV UR4, 0xffffffff ;  /* 0xffffffff00047882 */ /* 0x000fc60000000000 */
[----:B------:R-:W-:Y:S05]  /*118c0*/  BRA.DIV UR4, `(.L_x_11113) ;  /* 0x0000004e04bc7947 */ /* 0x000fea000b800000 */
[----:B------:R-:W-:-:S13]  /*118d0*/  ELECT P6, URZ, PT ;  /* 0x00000000003f782f */ /* 0x000fda00038c0000 */
.L_x_11222:
[----:B------:R-:W-:Y:S05]  /*118e0*/  @!P6 BRA `(.L_x_11112) ;  /* 0x000000040010e947 */ /* 0x000fea0003800000 */
[----:B------:R-:W-:-:S04]  /*118f0*/  ISETP.NE.U32.AND P0, PT, R2, RZ, PT ;  /* 0x000000ff0200720c */ /* 0x000fc80003f05070 */
[----:B------:R-:W-:-:S13]  /*11900*/  ISETP.NE.AND.EX P0, PT, R3, RZ, PT, P0 ;  /* 0x000000ff0300720c */ /* 0x000fda0003f05300 */
[----:B------:R-:W-:Y:S05]  /*11910*/  @!P0 BRA `(.L_x_11114) ;  /* 0x0000000000448947 */ /* 0x000fea0003800000 */
[----:B------:R-:W2:Y:S01]  /*11920*/  LDC R6, c[0x0][0x43c] ;  /* 0x00010f00ff067b82 */ /* 0x000ea20000000800 */
[----:B------:R-:W-:Y:S01]  /*11930*/  ULDC.64 UR4, c[0x0][0x428] ;  /* 0x00010a0000047ab9 */ /* 0x000fe20000000a00 */
[----:B--2---:R-:W-:-:S13]  /*11940*/  ISETP.NE.AND P0, PT, R6, 0x1, PT ;  /* 0x000000010600780c */ /* 0x004fda0003f05270 */
[----:B------:R-:W0:Y:S02]  /*11950*/  @P0 LDC.64 R4, c[0x0][0x440] ;  /* 0x00011000ff040b82 */ /* 0x000e240000000a00 */
        /* <DEDUP_REMOVED lines=13> */
.L_x_11114:
[----:B0-----:R-:W-:Y:S01]  /*11a30*/  IMAD R0, R23, 0x8, R22 ;  /* 0x0000000817007824 */ /* 0x001fe200078e0216 */
[----:B--2---:R-:W-:-:S04]  /*11a40*/  SHF.L.U32 R3, R26, 0x1f, RZ ;  /* 0x0000001f1a037819 */ /* 0x004fc800000006ff */
[----:B------:R-:W0:Y:S02]  /*11a50*/  SYNCS.PHASECHK.TRANS64.TRYWAIT P0, [R0+URZ+0x2d840], R3 ;  /* 0x02d84003000075a7 */ /* 0x000e24000800017f */
[----:B0-----:R-:W-:Y:S05]  /*11a60*/  @!P0 BRA `(.L_x_11115) ;  /* 0x0000004c00748947 */ /* 0x001fea0003800000 */
.L_x_11223:
        /* <DEDUP_REMOVED lines=11> */
.L_x_11116:
[----:B------:R-:W2:Y:S01]  /*11b20*/  LDL.LU R2, [R1] ;  /* 0x0000000001027983 */ /* 0x000ea20000300800 */
[----:B------:R-:W-:Y:S01]  /*11b30*/  R2UR UR9, R0 ;  /* 0x00000000000972ca */ /* 0x000fe200000e0000 */
[----:B0-----:R-:W-:Y:S01]  /*11b40*/  IMAD R0, R23, 0x6000, R22 ;  /* 0x0000600017007824 */ /* 0x001fe200078e0216 */
        /* <DEDUP_REMOVED lines=11> */
[----:B------:R-:W-:-:S04]  /*11c00*/  UIADD3 UR9, UR9, 0x2d830, URZ ;  /* 0x0002d83009097890 */ /* 0x000fc8000fffe03f */
[----:B------:R-:W-:Y:S02]  /*11c10*/  ULEA UR11, UR11, UR5, 0x7 ;  /* 0x000000050b0b7291 */ /* 0x000fe4000f8e383f */
[----:B------:R-:W-:Y:S02]  /*11c20*/  UIADD3 UR14, UR8, 0x15400, URZ ;  /* 0x00015400080e7890 */ /* 0x000fe4000fffe03f */
        /* <DEDUP_REMOVED lines=11> */
[----:B------:R3:W-:Y:S01]  /*11ce0*/  UTMALDG.4D [UR8], [UR4], desc[UR6] ;  /* 0x00000608040075b4 */ /* 0x0007e20008019000 */
[----:B--2---:R-:W-:-:S04]  /*11cf0*/  LOP3.LUT R2, R2, 0xfffffffe, RZ, 0xc0, !PT ;  /* 0xfffffffe02027812 */ /* 0x004fc800078ec0ff */
[----:B------:R-:W-:-:S05]  /*11d00*/  @P0 LOP3.LUT R2, R2, 0x1, RZ, 0xfc, !PT ;  /* 0x0000000102020812 */ /* 0x000fca00078efcff */
[----:B------:R3:W-:Y:S01]  /*11d10*/  STL [R1], R2 ;  /* 0x0000000201007387 */ /* 0x0007e20000100800 */
[----:B------:R-:W-:Y:S01]  /*11d20*/  NOP ;  /* 0x0000000000007918 */ /* 0x000fe20000000000 */
.L_x_11112:
[----:B------:R-:W0:Y:S01]  /*11d30*/  LDL.LU R3, [R1+0x14] ;  /* 0x0000140001037983 */ /* 0x000e220000300800 */
[----:B------:R-:W-:Y:S05]  /*11d40*/  WARPSYNC.ALL ;  /* 0x0000000000007948 */ /* 0x000fea0003800000 */
[----:B---3--:R-:W-:Y:S01]  /*11d50*/  ULDC.64 UR4, c[0x0][0x298] ;  /* 0x0000a60000047ab9 */ /* 0x008fe20000000a00 */
[----:B------:R-:W-:Y:S01]  /*11d60*/  ULDC.64 UR6, c[0x0][0xa00] ;  /* 0x0002800000067ab9 */ /* 0x000fe20000000a00 */
[----:B------:R-:W-:Y:S01]  /*11d70*/  VIADD R2, R22, 0xc400 ;  /* 0x0000c40016027836 */ /* 0x000fe20000000000 */
[----:B------:R-:W-:Y:S01]  /*11d80*/  BAR.SYNC.DEFER_BLOCKING 0x8, 0x200 ;  /* 0x0208000000007b1d */ /* 0x000fe20000010000 */
[----:B------:R-:W-:-:S03]  /*11d90*/  ISETP.NE.U32.AND P0, PT, RZ, UR6, PT ;  /* 0x00000006ff007c0c */ /* 0x000fc6000bf05070 */
[----:B------:R-:W-:Y:S02]  /*11da0*/  LOP3.LUT P1, RZ, R2, 0x1bf, RZ, 0xc0, !PT ;  /* 0x000001bf02ff7812 */ /* 0x000fe4000782c0ff */
[----:B------:R-:W-:Y:S01]  /*11db0*/  ISETP.NE.AND.EX P0, PT, RZ, UR7, PT, P0 ;  /* 0x00000007ff007c0c */ /* 0x000fe2000bf05300 */
[----:B------:R-:W-:Y:S01]  /*11dc0*/  BSSY B6, `(.L_x_11117) ;  /* 0x0000020000067945 */ /* 0x000fe20003800000 */
[----:B------:R-:W-:Y:S02]  /*11dd0*/  SHF.R.S32.HI R2, RZ, 0x1f, R19 ;  /* 0x0000001fff027819 */ /* 0x000fe40000011413 */
[----:B0-----:R-:W-:Y:S01]  /*11de0*/  SHF.R.S32.HI R0, RZ, 0x1f, R3 ;  /* 0x0000001fff007819 */ /* 0x001fe20000011403 */
[----:B------:R-:W-:-:S04]  /*11df0*/  IMAD.WIDE.U32 R4, R3, UR4, RZ ;  /* 0x0000000403047c25 */ /* 0x000fc8000f8e00ff */
[----:B------:R-:W-:Y:S01]  /*11e00*/  IMAD R0, R0, UR4, RZ ;  /* 0x0000000400007c24 */ /* 0x000fe2000f8e02ff */
[----:B------:R-:W-:Y:S03]  /*11e10*/  STL.64 [R1+0x20], R4 ;  /* 0x0000200401007387 */ /* 0x000fe60000100a00 */
[----:B------:R-:W-:Y:S01]  /*11e20*/  IMAD R0, R3, UR5, R0 ;  /* 0x0000000503007c24 */ /* 0x000fe2000f8e0200 */
[----:B------:R-:W-:Y:S02]  /*11e30*/  SEL R3, R2, RZ, !P0 ;  /* 0x000000ff02037207 */ /* 0x000fe40004000000 */
[----:B------:R-:W-:Y:S01]  /*11e40*/  SHF.R.S32.HI R2, RZ, 0x1f, R18 ;  /* 0x0000001fff027819 */ /* 0x000fe20000011412 */
[----:B------:R-:W-:-:S05]  /*11e50*/  IMAD.IADD R0, R5, 0x1, R0 ;  /* 0x0000000105007824 */ /* 0x000fca00078e0200 */
[----:B------:R0:W-:Y:S04]  /*11e60*/  STL [R1+0x28], R0 ;  /* 0x0000280001007387 */ /* 0x0001e80000100800 */
[----:B------:R2:W-:Y:S01]  /*11e70*/  STL [R1+0x30], R3 ;  /* 0x0000300301007387 */ /* 0x0005e20000100800 */
[----:B0-----:R-:W-:-:S05]  /*11e80*/  SEL R0, R19, RZ, !P0 ;  /* 0x000000ff13007207 */ /* 0x001fca0004000000 */
        /* <DEDUP_REMOVED lines=19> */
.L_x_11118:
[----:B------:R-:W-:Y:S05]  /*11fc0*/  BSYNC B6 ;  /* 0x0000000000067941 */ /* 0x000fea0003800000 */
.L_x_11117:
[----:B--2---:R-:W2:Y:S01]  /*11fd0*/  LDL.LU R0, [R1+0x28] ;  /* 0x0000280001007983 */ /* 0x004ea20000300800 */
[----:B-1----:R-:W0:Y:S01]  /*11fe0*/  LDC R9, c[0x0][0x448] ;  /* 0x00011200ff097b82 */ /* 0x002e220000000800 */
[----:B------:R-:W-:Y:S01]  /*11ff0*/  ULDC.64 UR4, c[0x0][0x2d8] ;  /* 0x0000b60000047ab9 */ /* 0x000fe20000000a00 */
[----:B------:R-:W-:Y:S01]  /*12000*/  ULDC.64 UR6, c[0x0][0x2c8] ;  /* 0x0000b20000067ab9 */ /* 0x000fe20000000a00 */
[----:B------:R-:W2:Y:S01]  /*12010*/  LDL.LU.64 R2, [R1+0x20] ;  /* 0x0000200001027983 */ /* 0x000ea20000300a00 */
[----:B------:R-:W-:-:S03]  /*12020*/  ULDC.64 UR8, c[0x0][0x280] ;  /* 0x0000a00000087ab9 */ /* 0x000fc60000000a00 */
[----:B------:R-:W3:Y:S04]  /*12030*/  LDL.LU R20, [R1+0x2c] ;  /* 0x00002c0001147983 */ /* 0x000ee80000300800 */
[----:B------:R-:W4:Y:S04]  /*12040*/  LDL.LU R21, [R1+0x30] ;  /* 0x0000300001157983 */ /* 0x000f280000300800 */
[----:B------:R-:W4:Y:S04]  /*12050*/  LDL.LU R4, [R1+0x14] ;  /* 0x0000140001047983 */ /* 0x000f280000300800 */
[----:B------:R-:W4:Y:S01]  /*12060*/  LDL R12, [R1+0xc] ;  /* 0x00000c00010c7983 */ /* 0x000f220000100800 */
[----:B0-----:R-:W-:-:S13]  /*12070*/  ISETP.NE.AND P1, PT, R9, 0x1, PT ;  /* 0x000000010900780c */ /* 0x001fda0003f25270 */
[----:B------:R-:W0:Y:S01]  /*12080*/  @P1 LDC R5, c[0x0][0x450] ;  /* 0x00011400ff051b82 */ /* 0x000e220000000800 */
[----:B------:R-:W1:Y:S01]  /*12090*/  S2R R10, SR_TID.X ;  /* 0x00000000000a7919 */ /* 0x000e620000002100 */
[----:B--2---:R-:W-:Y:S02]  /*120a0*/  IMAD.MOV.U32 R3, RZ, RZ, R0 ;  /* 0x000000ffff037224 */ /* 0x004fe400078e0000 */
[----:B---3--:R-:W-:Y:S02]  /*120b0*/  IMAD R0, R20, UR4, RZ ;  /* 0x0000000414007c24 */ /* 0x008fe4000f8e02ff */
[C---:B------:R-:W-:Y:S01]  /*120c0*/  IMAD.WIDE.U32 R2, R18.reuse, UR4, R2 ;  /* 0x0000000412027c25 */ /* 0x040fe2000f8e0002 */
[----:B------:R-:W2:Y:S03]  /*120d0*/  S2R R20, SR_TID.X ;  /* 0x0000000000147919 */ /* 0x000ea60000002100 */
[----:B------:R-:W-:Y:S01]  /*120e0*/  IMAD R0, R18, UR5, R0 ;  /* 0x0000000512007c24 */ /* 0x000fe2000f8e0200 */
[----:B------:R-:W-:-:S03]  /*120f0*/  ULDC.64 UR4, c[0x0][0x2e0] ;  /* 0x0000b80000047ab9 */ /* 0x000fc60000000a00 */
[----:B------:R-:W-:Y:S02]  /*12100*/  IMAD.IADD R3, R3, 0x1, R0 ;  /* 0x0000000103037824 */ /* 0x000fe400078e0200 */
[----:B----4-:R-:W-:Y:S02]  /*12110*/  IMAD R0, R21, UR4, RZ ;  /* 0x0000000415007c24 */ /* 0x010fe4000f8e02ff */
[----:B------:R-:W3:Y:S01]  /*12120*/  S2R R21, SR_TID.X ;  /* 0x0000000000157919 */ /* 0x000ee20000002100 */
[----:B------:R-:W-:-:S04]  /*12130*/  IMAD.WIDE.U32 R2, R4, UR4, R2 ;  /* 0x0000000404027c25 */ /* 0x000fc8000f8e0002 */
[----:B------:R-:W-:Y:S01]  /*12140*/  IMAD R0, R4, UR5, R0 ;  /* 0x0000000504007c24 */ /* 0x000fe2000f8e0200 */
[----:B------:R-:W-:Y:S01]  /*12150*/  ULDC.64 UR4, c[0x0][0x2d0] ;  /* 0x0000b40000047ab9 */ /* 0x000fe20000000a00 */
[----:B------:R-:W4:Y:S02]  /*12160*/  @P1 LDC R4, c[0x0][0x44c] ;  /* 0x00011300ff041b82 */ /* 0x000f240000000800 */
[----:B------:R-:W-:Y:S01]  /*12170*/  IMAD.IADD R3, R3, 0x1, R0 ;  /* 0x0000000103037824 */ /* 0x000fe200078e0200 */
[----:B--2---:R-:W-:-:S04]  /*12180*/  LOP3.LUT R20, R20, 0x7f, RZ, 0xc0, !PT ;  /* 0x0000007f14147812 */ /* 0x004fc800078ec0ff */
[----:B------:R-:W-:Y:S01]  /*12190*/  SHF.R.U32.HI R20, RZ, 0x2, R20 ;  /* 0x00000002ff147819 */ /* 0x000fe20000011614 */
[----:B---3--:R-:W-:-:S05]  /*121a0*/  IMAD.SHL.U32 R6, R21, 0x20, RZ ;  /* 0x0000002015067824 */ /* 0x008fca00078e00ff */
[----:B------:R-:W-:-:S05]  /*121b0*/  LOP3.LUT R6, R20, 0x60, R6, 0xf8, !PT ;  /* 0x0000006014067812 */ /* 0x000fca00078ef806 */
[----:B------:R-:W-:-:S04]  /*121c0*/  IMAD.IADD R0, R6, 0x1, R12 ;  /* 0x0000000106007824 */ /* 0x000fc800078e020c */
[----:B----4-:R-:W-:-:S04]  /*121d0*/  @P1 IMAD.HI.U32 R6, R0, R4, RZ ;  /* 0x0000000400061227 */ /* 0x010fc800078e00ff */
[----:B------:R-:W-:Y:S01]  /*121e0*/  IMAD.MOV.U32 R4, RZ, RZ, R0 ;  /* 0x000000ffff047224 */ /* 0x000fe200078e0000 */
[----:B0-----:R-:W-:-:S04]  /*121f0*/  @P1 SHF.R.U32.HI R4, RZ, R5, R6 ;  /* 0x00000005ff041219 */ /* 0x001fc80000011606 */
[--C-:B------:R-:W-:Y:S01]  /*12200*/  SHF.R.S32.HI R5, RZ, 0x1f, R4.reuse ;  /* 0x0000001fff057819 */ /* 0x100fe20000011404 */
[----:B------:R-:W-:-:S04]  /*12210*/  IMAD.MOV R6, RZ, RZ, -R4 ;  /* 0x000000ffff067224 */ /* 0x000fc800078e0a04 */
[----:B------:R-:W-:Y:S02]  /*12220*/  IMAD R5, R5, UR4, RZ ;  /* 0x0000000405057c24 */ /* 0x000fe4000f8e02ff */
[----:B------:R-:W-:Y:S02]  /*12230*/  IMAD R6, R9, R6, R0 ;  /* 0x0000000609067224 */ /* 0x000fe400078e0200 */
[C---:B------:R-:W-:Y:S02]  /*12240*/  IMAD R7, R4.reuse, UR5, R5 ;  /* 0x0000000504077c24 */ /* 0x040fe4000f8e0205 */
[----:B------:R-:W-:-:S04]  /*12250*/  IMAD.WIDE.U32 R4, R4, UR4, R2 ;  /* 0x0000000404047c25 */ /* 0x000fc8000f8e0002 */
[----:B------:R-:W-:Y:S01]  /*12260*/  IMAD.IADD R5, R5, 0x1, R7 ;  /* 0x0000000105057824 */ /* 0x000fe200078e0207 */
[----:B------:R-:W-:-:S05]  /*12270*/  SHF.R.S32.HI R7, RZ, 0x1f, R6 ;  /* 0x0000001fff077819 */ /* 0x000fca0000011406 */
[----:B------:R-:W-:Y:S02]  /*12280*/  IMAD R7, R7, UR6, RZ ;  /* 0x0000000607077c24 */ /* 0x000fe4000f8e02ff */
[----:B------:R-:W-:-:S04]  /*12290*/  IMAD.WIDE.U32 R4, R6, UR6, R4 ;  /* 0x0000000606047c25 */ /* 0x000fc8000f8e0004 */
[----:B------:R-:W-:Y:S02]  /*122a0*/  IMAD R6, R6, UR7, R7 ;  /* 0x0000000706067c24 */ /* 0x000fe4000f8e0207 */
[----:B------:R-:W0:Y:S02]  /*122b0*/  @P1 LDC R7, c[0x0][0x450] ;  /* 0x00011400ff071b82 */ /* 0x000e240000000800 */
[----:B------:R-:W-:Y:S01]  /*122c0*/  IMAD.IADD R6, R5, 0x1, R6 ;  /* 0x0000000105067824 */ /* 0x000fe200078e0206 */
[----:B------:R-:W-:-:S04]  /*122d0*/  LEA R5, P0, R4, UR8, 0x1 ;  /* 0x0000000804057c11 */ /* 0x000fc8000f8008ff */
[----:B------:R-:W-:Y:S02]  /*122e0*/  LEA.HI.X R4, R4, UR9, R6, 0x1, P0 ;  /* 0x0000000904047c11 */ /* 0x000fe400080f0c06 */
[----:B------:R-:W2:Y:S01]  /*122f0*/  @P1 LDC R6, c[0x0][0x44c] ;  /* 0x00011300ff061b82 */ /* 0x000ea20000000800 */
[----:B------:R-:W-:Y:S02]  /*12300*/  VIADD R0, R0, 0x80 ;  /* 0x0000008000007836 */ /* 0x000fe40000000000 */
[----:B-1----:R-:W-:-:S05]  /*12310*/  IMAD.SHL.U32 R21, R10, 0x8, RZ ;  /* 0x000000080a157824 */ /* 0x002fca00078e00ff */
[----:B------:R-:W-:Y:S01]  /*12320*/  LOP3.LUT R21, R21, 0x18, RZ, 0xc0, !PT ;  /* 0x0000001815157812 */ /* 0x000fe200078ec0ff */
[----:B--2---:R-:W-:-:S04]  /*12330*/  @P1 IMAD.HI.U32 R8, R0, R6, RZ ;  /* 0x0000000600081227 */ /* 0x004fc800078e00ff */
[----:B------:R-:W-:Y:S01]  /*12340*/  IMAD.MOV.U32 R6, RZ, RZ, R0 ;  /* 0x000000ffff067224 */ /* 0x000fe200078e0000 */
[----:B0-----:R-:W-:-:S05]  /*12350*/  @P1 SHF.R.U32.HI R6, RZ, R7, R8 ;  /* 0x00000007ff061219 */ /* 0x001fca0000011608 */
[----:B------:R-:W-:-:S04]  /*12360*/  IMAD.MOV R7, RZ, RZ, -R6 ;  /* 0x000000ffff077224 */ /* 0x000fc800078e0a06 */
[----:B------:R-:W-:Y:S01]  /*12370*/  IMAD R0, R9, R7, R0 ;  /* 0x0000000709007224 */ /* 0x000fe200078e0200 */
        /* <DEDUP_REMOVED lines=9> */
[----:B------:R-:W-:-:S03]  /*12410*/  SHF.R.S32.HI R6, RZ, 0x1f, R0 ;  /* 0x0000001fff067819 */ /* 0x000fc60000011400 */
[----:B------:R-:W-:Y:S02]  /*12420*/  IMAD.IADD R3, R3, 0x1, R7 ;  /* 0x0000000103037824 */ /* 0x000fe400078e0207 */
[----:B------:R-:W-:Y:S02]  /*12430*/  IMAD R6, R6, UR6, RZ ;  /* 0x0000000606067c24 */ /* 0x000fe4000f8e02ff */
[----:B------:R-:W-:Y:S01]  /*12440*/  IMAD.WIDE.U32 R2, R0, UR6, R2 ;  /* 0x0000000600027c25 */ /* 0x000fe2000f8e0002 */
[----:B------:R-:W-:-:S03]  /*12450*/  LOP3.LUT R13, R21, 0x20, RZ, 0xfc, !PT ;  /* 0x00000020150d7812 */ /* 0x000fc600078efcff */
[----:B------:R-:W-:Y:S01]  /*12460*/  IMAD R6, R0, UR7, R6 ;  /* 0x0000000700067c24 */ /* 0x000fe2000f8e0206 */
[----:B------:R-:W-:-:S03]  /*12470*/  LEA R8, P3, R2, UR8, 0x1 ;  /* 0x0000000802087c11 */ /* 0x000fc6000f8608ff */
[----:B------:R-:W-:Y:S01]  /*12480*/  IMAD.IADD R6, R3, 0x1, R6 ;  /* 0x0000000103067824 */ /* 0x000fe200078e0206 */
[----:B------:R-:W-:Y:S01]  /*12490*/  ISETP.GE.AND P1, PT, R13, UR4, PT ;  /* 0x000000040d007c0c */ /* 0x000fe2000bf26270 */
[----:B-1----:R-:W-:-:S05]  /*124a0*/  IMAD.SHL.U32 R20, R11, 0x8, RZ ;  /* 0x000000080b147824 */ /* 0x002fca00078e00ff */
[----:B------:R-:W-:Y:S02]  /*124b0*/  LOP3.LUT R20, R20, 0x18, RZ, 0xc0, !PT ;  /* 0x0000001814147812 */ /* 0x000fe400078ec0ff */
[----:B------:R-:W-:Y:S02]  /*124c0*/  LOP3.LUT R21, R11, 0x7f, RZ, 0xc0, !PT ;  /* 0x0000007f0b157812 */ /* 0x000fe400078ec0ff */
[----:B------:R-:W-:Y:S01]  /*124d0*/  ISETP.GE.AND P2, PT, R20, UR4, PT ;  /* 0x0000000414007c0c */ /* 0x000fe2000bf46270 */
[----:B------:R-:W-:Y:S01]  /*124e0*/  UMOV UR4, 0xffffffff ;  /* 0xffffffff00047882 */ /* 0x000fe20000000000 */
[----:B------:R-:W-:Y:S02]  /*124f0*/  LEA.HI.X R7, R2, UR9, R6, 0x1, P3 ;  /* 0x0000000902077c11 */ /* 0x000fe400098f0c06 */
[----:B------:R-:W-:Y:S01]  /*12500*/  SHF.R.U32.HI R21, RZ, 0x2, R21 ;  /* 0x00000002ff157819 */ /* 0x000fe20000011615 */
[----:B0-----:R-:W-:Y:S08]  /*12510*/  BRA.DIV UR4, `(.L_x_11119) ;  /* 0x0000004204dc7947 */ /* 0x001ff0000b800000 */
[----:B------:R-:W2:Y:S04]  /*12520*/  LDL.LU R2, [R1+0x10] ;  /* 0x0000100001027983 */ /* 0x000ea80000300800 */
[----:B------:R-:W3:Y:S04]  /*12530*/  LDL.LU R11, [R1+0xc] ;  /* 0x00000c00010b7983 */ /* 0x000ee80000300800 */
[----:B------:R-:W0:Y:S04]  /*12540*/  SHFL.IDX PT, R3, R5, RZ, 0x1c1f ;  /* 0x001c1fff05037589 */ /* 0x000e2800000e0000 */
[----:B------:R-:W-:Y:S01]  /*12550*/  SHFL.IDX PT, R14, R8, 0x1, 0x1c1f ;  /* 0x003c1f00080e7f89 */ /* 0x000fe200000e0000 */
[----:B--2---:R-:W-:-:S03]  /*12560*/  IMAD R6, R2, R9, RZ ;  /* 0x0000000902067224 */ /* 0x004fc600078e02ff */
[----:B------:R-:W1:Y:S01]  /*12570*/  SHFL.IDX PT, R2, R4, RZ, 0x1c1f ;  /* 0x001c1fff04027589 */ /* 0x000e6200000e0000 */
[----:B---3--:R-:W-:-:S05]  /*12580*/  IMAD.IADD R0, R21, 0x1, R11 ;  /* 0x0000000115007824 */ /* 0x008fca00078e020b */
        /* <DEDUP_REMOVED lines=34> */
[----:B0-----:R-:W0:Y:S01]  /*127b0*/  SHFL.IDX PT, R3, R5, 0x3, 0x1c1f ;  /* 0x007c1f0005037f89 */ /* 0x001e2200000e0000 */
[----:B------:R-:W-:-:S05]  /*127c0*/  VIADD R2, R0, 0x80 ;  /* 0x0000008000027836 */ /* 0x000fca0000000000 */
[----:B------:R-:W-:Y:S01]  /*127d0*/  ISETP.GE.AND P3, PT, R2, R6, PT ;  /* 0x000000060200720c */ /* 0x000fe20003f66270 */
[----:B------:R-:W-:-:S05]  /*127e0*/  VIADD R2, R0, 0x60 ;  /* 0x0000006000027836 */ /* 0x000fca0000000000 */
[----:B------:R-:W-:Y:S02]  /*127f0*/  ISETP.GE.AND P4, PT, R2, R6, PT ;  /* 0x000000060200720c */ /* 0x000fe40003f86270 */
[----:B------:R-:W-:Y:S04]  /*12800*/  SHFL.IDX PT, R2, R7, RZ, 0x1c1f ;  /* 0x001c1fff07027589 */ /* 0x000fe800000e0000 */
[----:B------:R-:W-:Y:S07]  /*12810*/  SHFL.IDX PT, R7, R7, 0x1, 0x1c1f ;  /* 0x003c1f0007077f89 */ /* 0x000fee00000e0000 */
[----:B0-----:R-:W-:-:S05]  /*12820*/  @!P4 LEA R3, P5, R20, R3, 0x1 ;  /* 0x000000031403c211 */ /* 0x001fca00078a08ff */
[----:B------:R-:W-:Y:S02]  /*12830*/  @!P4 IMAD.X R9, RZ, RZ, R4, P5 ;  /* 0x000000ffff09c224 */ /* 0x000fe400028e0604 */
[----:B------:R-:W0:Y:S02]  /*12840*/  SHFL.IDX PT, R4, R8, RZ, 0x1c1f ;  /* 0x001c1fff08047589 */ /* 0x000e2400000e0000 */
[----:B0-----:R-:W-:-:S05]  /*12850*/  @!P3 LEA R4, P5, R20, R4, 0x1 ;  /* 0x000000041404b211 */ /* 0x001fca00078a08ff */
[----:B------:R-:W-:Y:S02]  /*12860*/  @!P3 IMAD.X R5, RZ, RZ, R2, P5 ;  /* 0x000000ffff05b224 */ /* 0x000fe400028e0602 */
[----:B------:R-:W-:Y:S02]  /*12870*/  @!P4 IMAD.MOV.U32 R2, RZ, RZ, R3 ;  /* 0x000000ffff02c224 */ /* 0x000fe400078e0003 */
[----:B------:R-:W-:-:S05]  /*12880*/  @!P4 IMAD.MOV.U32 R3, RZ, RZ, R9 ;  /* 0x000000ffff03c224 */ /* 0x000fca00078e0009 */
[----:B------:R-:W-:Y:S04]  /*12890*/  @!P4 LDGSTS.E.BYPASS.LTC128B.128 [R10+0xdc00], desc[UR50][R2.64], !P2 ;  /* 0x0dc00000020acfae */ /* 0x000fe8000d101d72 */
[----:B------:R-:W-:Y:S04]  /*128a0*/  @!P4 LDGSTS.E.BYPASS.LTC128B.128 [R10+0x10c00], desc[UR50][R2.64+0x40], !P1 ;  /* 0x10c00040020acfae */ /* 0x000fe8000c901d72 */
[----:B------:R0:W-:Y:S02]  /*128b0*/  @!P4 LDGSTS.E.BYPASS.LTC128B.128 [R10+0x13c00], desc[UR50][R2.64+0x80], !P0 ;  /* 0x13c00080020acfae */ /* 0x0001e4000c101d72 */
[----:B0-----:R-:W-:-:S02]  /*128c0*/  @!P3 IMAD.MOV.U32 R2, RZ, RZ, R4 ;  /* 0x000000ffff02b224 */ /* 0x001fc400078e0004 */
[----:B------:R-:W-:-:S05]  /*128d0*/  @!P3 IMAD.MOV.U32 R3, RZ, RZ, R5 ;  /* 0x000000ffff03b224 */ /* 0x000fca00078e0005 */
[----:B------:R0:W-:Y:S04]  /*128e0*/  @!P3 LDGSTS.E.BYPASS.LTC128B.128 [R10+0xe400], desc[UR50][R2.64], !P2 ;  /* 0x0e400000020abfae */ /* 0x0001e8000d101d72 */
[----:B------:R0:W-:Y:S04]  /*128f0*/  @!P3 LDGSTS.E.BYPASS.LTC128B.128 [R10+0x11400], desc[UR50][R2.64+0x40], !P1 ;  /* 0x11400040020abfae */ /* 0x0001e8000c901d72 */
[----:B------:R0:W-:Y:S02]  /*12900*/  @!P3 LDGSTS.E.BYPASS.LTC128B.128 [R10+0x14400], desc[UR50][R2.64+0x80], !P0 ;  /* 0x14400080020abfae */ /* 0x0001e4000c101d72 */
.L_x_11236:
[----:B0-----:R-:W-:Y:S02]  /*12910*/  VIADD R3, R0, 0xa0 ;  /* 0x000000a000037836 */ /* 0x001fe40000000000 */
[----:B------:R-:W-:-:S03]  /*12920*/  VIADD R8, R22, 0x2d800 ;  /* 0x0002d80016087836 */ /* 0x000fc60000000000 */
[----:B------:R-:W-:-:S13]  /*12930*/  ISETP.GE.AND P3, PT, R3, R6, PT ;  /* 0x000000060300720c */ /* 0x000fda0003f66270 */
[----:B------:R-:W-:-:S05]  /*12940*/  @!P3 LEA R2, P4, R20, R14, 0x1 ;  /* 0x0000000e1402b211 */ /* 0x000fca00078808ff */
        /* <DEDUP_REMOVED lines=9> */
.L_x_11120:
[----:B------:R-:W-:Y:S02]  /*129e0*/  PLOP3.LUT P1, PT, P1, P0, PT, 0xa2, 0x0 ;  /* 0x000000000000781c */ /* 0x000fe40000f21472 */
[----:B------:R-:W-:-:S08]  /*129f0*/  @P0 R2UR P1, UR4, R22 ;  /* 0x00000000160402ca */ /* 0x000fd00000020000 */
[----:B------:R-:W-:-:S05]  /*12a00*/  @P0 PLOP3.LUT P0, PT, P1, PT, PT, 0x80, 0x0 ;  /* 0x000000000000081c */ /* 0x000fca0000f0f070 */
[----:B------:R-:W-:Y:S01]  /*12a10*/  @!P1 SYNCS.ARRIVE.TRANS64.RED.A0T1 RZ, [UR4+0x2d800], RZ ;  /* 0x02d800ffffff99a7 */ /* 0x000fe20008200404 */
[----:B------:R-:W-:Y:S07]  /*12a20*/  @!P1 ARRIVES.LDGSTSBAR.64.TRANSCNT [UR4+0x2d800] ;  /* 0x02d80000ff0099b0 */ /* 0x000fee0008000a84 */
[----:B------:R-:W-:Y:S05]  /*12a30*/  @P0 BRA.U.ANY `(.L_x_11120) ;  /* 0xfffffffd00e80947 */ /* 0x000fea000393ffff */
[----:B0-----:R-:W2:Y:S02]  /*12a40*/  LDL.LU R2, [R1+0x1c] ;  /* 0x00001c0001027983 */ /* 0x001ea40000300800 */
[----:B--2---:R-:W-:-:S05]  /*12a50*/  VIADD R2, R2, 0x1 ;  /* 0x0000000102027836 */ /* 0x004fca0000000000 */
[----:B------:R0:W-:Y:S01]  /*12a60*/  STL [R1+0x1c], R2 ;  /* 0x00001c0201007387 */ /* 0x0001e20000100800 */
[----:B------:R-:W-:-:S04]  /*12a70*/  LEA.HI R0, R2, R2, RZ, 0x1 ;  /* 0x0000000202007211 */ /* 0x000fc800078f08ff */
[----:B------:R-:W-:-:S05]  /*12a80*/  LOP3.LUT R0, R0, 0xfffffffe, RZ, 0xc0, !PT ;  /* 0xfffffffe00007812 */ /* 0x000fca00078ec0ff */
[----:B------:R-:W-:-:S05]  /*12a90*/  IMAD.IADD R0, R2, 0x1, -R0 ;  /* 0x0000000102007824 */ /* 0x000fca00078e0a00 */
[----:B------:R-:W-:Y:S01]  /*12aa0*/  SHF.L.U32 R3, R0, 0x1f, RZ ;  /* 0x0000001f00037819 */ /* 0x000fe200000006ff */
[----:B------:R-:W-:Y:S01]  /*12ab0*/  NOP ;  /* 0x0000000000007918 */ /* 0x000fe20000000000 */
[----:B0-----:R-:W2:Y:S01]  /*12ac0*/  LDL R2, [R1+0x8] ;  /* 0x0000080001027983 */ /* 0x001ea20000100800 */
[----:B------:R0:W-:Y:S01]  /*12ad0*/  SYNCS.ARRIVE.TRANS64.A1T0 RZ, [R22+URZ+0x2d800], RZ ;  /* 0x02d800ff16ff79a7 */ /* 0x0001e2000810003f */
[----:B------:R-:W-:Y:S01]  /*12ae0*/  BSSY B0, `(.L_x_11121) ;  /* 0x0000005000007945 */ /* 0x000fe20003800000 */
[----:B------:R-:W1:Y:S01]  /*12af0*/  SYNCS.PHASECHK.TRANS64.TRYWAIT P0, [R22+URZ+0x2d820], R3 ;  /* 0x02d82003160075a7 */ /* 0x000e62000800017f */
[----:B--2---:R-:W-:-:S05]  /*12b00*/  VIADD R0, R2, 0xfffffffe ;  /* 0xfffffffe02007836 */ /* 0x004fca0000000000 */
[----:B------:R-:W-:Y:S01]  /*12b10*/  ISETP.GE.AND P1, PT, R0, R29, PT ;  /* 0x0000001d0000720c */ /* 0x000fe20003f26270 */
[----:B01----:R-:W-:-:S12]  /*12b20*/  @!P0 BRA `(.L_x_11122) ;  /* 0x0000004400708947 */ /* 0x003fd80003800000 */
.L_x_11237:
[----:B------:R-:W-:Y:S05]  /*12b30*/  BSYNC B0 ;  /* 0x0000000000007941 */ /* 0x000fea0003800000 */
.L_x_11121:
[----:B------:R-:W-:Y:S04]  /*12b40*/  BSSY B0, `(.L_x_11123) ;  /* 0x0000228000007945 */ /* 0x000fe80003800000 */
[----:B------:R-:W-:Y:S05]  /*12b50*/  @!P1 BRA `(.L_x_11124) ;  /* 0x0000002000989947 */ /* 0x000fea0003800000 */
[----:B------:R-:W0:Y:S01]  /*12b60*/  LDL R2, [R1+0x8] ;  /* 0x0000080001027983 */ /* 0x000e220000100800 */
[----:B------:R-:W-:Y:S01]  /*12b70*/  LOP3.LUT R6, RZ, R29, RZ, 0x33, !PT ;  /* 0x0000001dff067212 */ /* 0x000fe200078e33ff */
[----:B------:R-:W-:Y:S01]  /*12b80*/  BSSY B2, `(.L_x_11125) ;  /* 0x00000bb000027945 */ /* 0x000fe20003800000 */
[----:B0-----:R-:W-:-:S05]  /*12b90*/  IMAD.MOV R3, RZ, RZ, -R2 ;  /* 0x000000ffff037224 */ /* 0x001fca00078e0a02 */
[----:B------:R-:W-:-:S05]  /*12ba0*/  VIADDMNMX R6, R3, 0x1, R6, !PT ;  /* 0x0000000103067846 */ /* 0x000fca0007800106 */
[----:B------:R-:W-:-:S05]  /*12bb0*/  IMAD.IADD R2, R2, 0x1, R6 ;  /* 0x0000000102027824 */ /* 0x000fca00078e0206 */
[----:B------:R-:W-:-:S04]  /*12bc0*/  LOP3.LUT R2, R2, 0x1, RZ, 0xc0, !PT ;  /* 0x0000000102027812 */ /* 0x000fc800078ec0ff */
[----:B------:R-:W-:-:S13]  /*12bd0*/  ISETP.NE.U32.AND P0, PT, R2, 0x1, PT ;  /* 0x000000010200780c */ /* 0x000fda0003f05070 */
        /* <DEDUP_REMOVED lines=27> */
[----:B------:R-:W-:-:S04]  /*12d90*/  IMAD.WIDE.U32 R2, R25, UR6, R2 ;  /* 0x0000000619027c25 */ /* 0x000fc8000f8e0002 */
[----:B------:R-:W-:Y:S01]  /*12da0*/  IMAD.IADD R3, R4, 0x1, R3 ;  /* 0x0000000104037824 */ /* 0x000fe200078e0203 */
[----:B------:R-:W-:-:S04]  /*12db0*/  LEA R4, P0, R2, UR4, 0x2 ;  /* 0x0000000402047c11 */ /* 0x000fc8000f8010ff */
[----:B------:R-:W-:-:S06]  /*12dc0*/  LEA.HI.X R5, R2, UR5, R3, 0x2, P0 ;  /* 0x0000000502057c11 */ /* 0x000fcc00080f1403 */
[----:B------:R0:W5:Y:S03]  /*12dd0*/  LDG.E R5, desc[UR50][R4.64] ;  /* 0x0000003204057981 */ /* 0x000166000c1e1900 */
.L_x_11129:
[----:B------:R-:W-:Y:S01]  /*12de0*/  IMAD R3, R7, 0x8, R22 ;  /* 0x0000000807037824 */ /* 0x000fe200078e0216 */
[----:B------:R-:W-:Y:S01]  /*12df0*/  SHF.L.U32 R2, R9, 0x1f, RZ ;  /* 0x0000001f09027819 */ /* 0x000fe200000006ff */
[----:B------:R-:W-:Y:S03]  /*12e00*/  BSSY B3, `(.L_x_11130) ;  /* 0x0000003000037945 */ /* 0x000fe60003800000 */
[----:B------:R-:W1:Y:S02]  /*12e10*/  SYNCS.PHASECHK.TRANS64.TRYWAIT P0, [R3+URZ+0x2d840], R2 ;  /* 0x02d84002030075a7 */ /* 0x000e64000800017f */
[----:B-1----:R-:W-:Y:S05]  /*12e20*/  @!P0 BRA `(.L_x_11131) ;  /* 0x0000004000c48947 */ /* 0x002fea0003800000 */
.L_x_11238:
[----:B------:R-:W-:Y:S05]  /*12e30*/  BSYNC B3 ;  /* 0x0000000000037941 */ /* 0x000fea0003800000 */
.L_x_11130:
        /* <DEDUP_REMOVED lines=12> */
.L_x_11133:
[----:B------:R-:W-:Y:S05]  /*12f00*/  BSYNC B3 ;  /* 0x0000000000037941 */ /* 0x000fea0003800000 */
.L_x_11132:
        /* <DEDUP_REMOVED lines=11> */
.L_x_11134:
        /* <DEDUP_REMOVED lines=16> */
.L_x_11135:
        /* <DEDUP_REMOVED lines=16> */
.L_x_11136:
        /* <DEDUP_REMOVED lines=15> */
.L_x_11239:
[----:B------:R-:W-:Y:S05]  /*132b0*/  BSYNC B3 ;  /* 0x0000000000037941 */ /* 0x000fea0003800000 */
.L_x_11137:
        /* <DEDUP_REMOVED lines=12> */
.L_x_11140:
[----:B------:R-:W-:Y:S05]  /*13380*/  BSYNC B3 ;  /* 0x0000000000037941 */ /* 0x000fea0003800000 */
.L_x_11139:
        /* <DEDUP_REMOVED lines=11> */
.L_x_11141:
        /* <DEDUP_REMOVED lines=15> */
.L_x_11142:
        /* <DEDUP_REMOVED lines=15> */
.L_x_11143:
        /* <DEDUP_REMOVED lines=12> */
.L_x_11128:
[----:B------:R-:W-:Y:S05]  /*136e0*/  BSYNC B1 ;  /* 0x0000000000017941 */ /* 0x000fea0003800000 */
.L_x_11127:
[----:B------:R-:W2:Y:S01]  /*136f0*/  LDL R0, [R1+0x8] ;  /* 0x0000080001007983 */ /* 0x000ea20000100800 */
[----:B------:R-:W-:Y:S02]  /*13700*/  IMAD.MOV.U32 R23, RZ, RZ, R7 ;  /* 0x000000ffff177224 */ /* 0x000fe400078e0007 */
[----:B------:R-:W-:Y:S02]  /*13710*/  IMAD.MOV.U32 R26, RZ, RZ, R9 ;  /* 0x000000ffff1a7224 */ /* 0x000fe400078e0009 */
[----:B--2---:R-:W-:-:S07]  /*13720*/  VIADD R0, R0, 0xfffffffd ;  /* 0xfffffffd00007836 */ /* 0x004fce0000000000 */
.L_x_11126:
[----:B------:R-:W-:Y:S05]  /*13730*/  BSYNC B2 ;  /* 0x0000000000027941 */ /* 0x000fea0003800000 */
.L_x_11125:
[----:B------:R-:W2:Y:S01]  /*13740*/  LDL.LU R2, [R1+0x8] ;  /* 0x0000080001027983 */ /* 0x000ea20000300800 */
[----:B------:R-:W-:Y:S01]  /*13750*/  VIADD R6, R6, 0xfffffffe ;  /* 0xfffffffe06067836 */ /* 0x000fe20000000000 */
[----:B--2---:R-:W-:-:S04]  /*13760*/  LOP3.LUT R3, RZ, R2, RZ, 0x33, !PT ;  /* 0x00000002ff037212 */ /* 0x004fc800078e33ff */
[----:B------:R-:W-:-:S13]  /*13770*/  ISETP.NE.AND P0, PT, R6, R3, PT ;  /* 0x000000030600720c */ /* 0x000fda0003f05270 */
[----:B------:R-:W-:Y:S05]  /*13780*/  @!P0 BRA `(.L_x_11124) ;  /* 0x00000014008c8947 */ /* 0x000fea0003800000 */
[----:B------:R-:W-:-:S07]  /*13790*/  IMAD.MOV.U32 R4, RZ, RZ, R17 ;  /* 0x000000ffff047224 */ /* 0x000fce00078e0011 */
.L_x_11178:
        /* <DEDUP_REMOVED lines=30> */
[----:B------:R-:W-:-:S05]  /*13980*/  LEA.HI.X R5, R2, UR5, R3, 0x2, P0 ;  /* 0x0000000502057c11 */ /* 0x000fca00080f1403 */
[----:B------:R0:W5:Y:S04]  /*13990*/  LDG.E R4, desc[UR50][R4.64] ;  /* 0x0000003204047981 */ /* 0x000168000c1e1900 */
.L_x_11146:
[----:B------:R-:W-:Y:S01]  /*139a0*/  IMAD R3, R6, 0x8, R22 ;  /* 0x0000000806037824 */ /* 0x000fe200078e0216 */
[----:B------:R-:W-:Y:S01]  /*139b0*/  SHF.L.U32 R2, R7, 0x1f, RZ ;  /* 0x0000001f07027819 */ /* 0x000fe200000006ff */
[----:B------:R-:W-:Y:S03]  /*139c0*/  BSSY B2, `(.L_x_11147) ;  /* 0x0000003000027945 */ /* 0x000fe60003800000 */
[----:B------:R-:W1:Y:S02]  /*139d0*/  SYNCS.PHASECHK.TRANS64.TRYWAIT P0, [R3+URZ+0x2d840], R2 ;  /* 0x02d84002030075a7 */ /* 0x000e64000800017f */
[----:B-1----:R-:W-:Y:S05]  /*139e0*/  @!P0 BRA `(.L_x_11148) ;  /* 0x0000003400fc8947 */ /* 0x002fea0003800000 */
.L_x_11240:
[----:B------:R-:W-:Y:S05]  /*139f0*/  BSYNC B2 ;  /* 0x0000000000027941 */ /* 0x000fea0003800000 */
.L_x_11147:
        /* <DEDUP_REMOVED lines=12> */
.L_x_11150:
[----:B------:R-:W-:Y:S05]  /*13ac0*/  BSYNC B2 ;  /* 0x0000000000027941 */ /* 0x000fea0003800000 */
.L_x_11149:
        /* <DEDUP_REMOVED lines=11> */
.L_x_11151:
        /* <DEDUP_REMOVED lines=16> */
.L_x_11152:
        /* <DEDUP_REMOVED lines=16> */
.L_x_11153:
        /* <DEDUP_REMOVED lines=15> */
.L_x_11241:
[----:B------:R-:W-:Y:S05]  /*13e70*/  BSYNC B2 ;  /* 0x0000000000027941 */ /* 0x000fea0003800000 */
.L_x_11154:
        /* <DEDUP_REMOVED lines=11> */
.L_x_11157:
[----:B------:R-:W-:Y:S05]  /*13f30*/  BSYNC B2 ;  /* 0x0000000000027941 */ /* 0x000fea0003800000 */
.L_x_11156:
        /* <DEDUP_REMOVED lines=10> */
.L_x_11158:
        /* <DEDUP_REMOVED lines=15> */
.L_x_11159:
        /* <DEDUP_REMOVED lines=15> */
.L_x_11160:
        /* <DEDUP_REMOVED lines=12> */
.L_x_11145:
[----:B------:R-:W-:Y:S05]  /*14280*/  BSYNC B1 ;  /* 0x0000000000017941 */ /* 0x000fea0003800000 */
.L_x_11144:
[----:B------:R-:W2:Y:S01]  /*14290*/  LDL R2, [R1] ;  /* 0x0000000001027983 */ /* 0x000ea20000100800 */
[----:B------:R-:W-:Y:S01]  /*142a0*/  VIADD R23, R6, 0x1 ;  /* 0x0000000106177836 */ /* 0x000fe20000000000 */
[----:B------:R-:W-:Y:S01]  /*142b0*/  BSSY B1, `(.L_x_11161) ;  /* 0x00000ad000017945 */ /* 0x000fe20003800000 */
[----:B------:R-:W-:-:S03]  /*142c0*/  VIADD R9, R0, 0xffffffff ;  /* 0xffffffff00097836 */ /* 0x000fc60000000000 */
        /* <DEDUP_REMOVED lines=28> */
.L_x_11163:
[----:B------:R-:W-:Y:S01]  /*14490*/  IMAD R2, R23, 0x8, R22 ;  /* 0x0000000817027824 */ /* 0x000fe200078e0216 */
[----:B------:R-:W-:Y:S01]  /*144a0*/  SHF.L.U32 R3, R26, 0x1f, RZ ;  /* 0x0000001f1a037819 */ /* 0x000fe200000006ff */
[----:B------:R-:W-:Y:S03]  /*144b0*/  BSSY B2, `(.L_x_11164) ;  /* 0x0000003000027945 */ /* 0x000fe60003800000 */
[----:B------:R-:W1:Y:S02]  /*144c0*/  SYNCS.PHASECHK.TRANS64.TRYWAIT P0, [R2+URZ+0x2d840], R3 ;  /* 0x02d84003020075a7 */ /* 0x000e64000800017f */
[----:B-1----:R-:W-:Y:S05]  /*144d0*/  @!P0 BRA `(.L_x_11165) ;  /* 0x0000002c00688947 */ /* 0x002fea0003800000 */
.L_x_11242:
[----:B------:R-:W-:Y:S05]  /*144e0*/  BSYNC B2 ;  /* 0x0000000000027941 */ /* 0x000fea0003800000 */
.L_x_11164:
        /* <DEDUP_REMOVED lines=12> */
.L_x_11167:
[----:B------:R-:W-:Y:S05]  /*145b0*/  BSYNC B2 ;  /* 0x0000000000027941 */ /* 0x000fea0003800000 */
.L_x_11166:
        /* <DEDUP_REMOVED lines=12> */
.L_x_11168:
        /* <DEDUP_REMOVED lines=16> */
.L_x_11169:
        /* <DEDUP_REMOVED lines=16> */
.L_x_11170:
        /* <DEDUP_REMOVED lines=15> */
.L_x_11243:
[----:B------:R-:W-:Y:S05]  /*14970*/  BSYNC B2 ;  /* 0x0000000000027941 */ /* 0x000fea0003800000 */
.L_x_11171:
        /* <DEDUP_REMOVED lines=11> */
.L_x_11174:
[----:B------:R-:W-:Y:S05]  /*14a30*/  BSYNC B2 ;  /* 0x0000000000027941 */ /* 0x000fea0003800000 */
.L_x_11173:
        /* <DEDUP_REMOVED lines=10> */
.L_x_11175:
        /* <DEDUP_REMOVED lines=15> */
.L_x_11176:
        /* <DEDUP_REMOVED lines=15> */
.L_x_11177:
        /* <DEDUP_REMOVED lines=12> */
.L_x_11162:
[----:B------:R-:W-:Y:S05]  /*14d80*/  BSYNC B1 ;  /* 0x0000000000017941 */ /* 0x000fea0003800000 */
.L_x_11161:
[----:B------:R-:W-:Y:S01]  /*14d90*/  ISETP.GT.AND P0, PT, R9, R29, PT ;  /* 0x0000001d0900720c */ /* 0x000fe20003f04270 */
[----:B------:R-:W-:-:S12]  /*14da0*/  VIADD R0, R0, 0xfffffffe ;  /* 0xfffffffe00007836 */ /* 0x000fd80000000000 */
[----:B------:R-:W-:Y:S05]  /*14db0*/  @P0 BRA `(.L_x_11178) ;  /* 0xffffffe800780947 */ /* 0x000fea000383ffff */
.L_x_11124:
[----:B------:R-:W-:Y:S05]  /*14dc0*/  BSYNC B0 ;  /* 0x0000000000007941 */ /* 0x000fea0003800000 */
.L_x_11123:
        /* <DEDUP_REMOVED lines=17> */
.L_x_11180:
[----:B------:R-:W-:Y:S05]  /*14ee0*/  BSYNC B0 ;  /* 0x0000000000007941 */ /* 0x000fea0003800000 */
.L_x_11179:
[----:B------:R-:W2:Y:S01]  /*14ef0*/  LDL R0, [R1] ;  /* 0x0000000001007983 */ /* 0x000ea20000100800 */
[----:B------:R-:W-:Y:S01]  /*14f00*/  BSSY B0, `(.L_x_11181) ;  /* 0x0000046000007945 */ /* 0x000fe20003800000 */
[----:B--2---:R-:W-:-:S13]  /*14f10*/  LOP3.LUT P0, RZ, R0, 0x1, RZ, 0xc0, !PT ;  /* 0x0000000100ff7812 */ /* 0x004fda000780c0ff */
[----:B------:R-:W-:Y:S05]  /*14f20*/  @!P0 BRA `(.L_x_11182) ;  /* 0x00000004000c8947 */ /* 0x000fea0003800000 */
[----:B0-----:R-:W-:Y:S01]  /*14f30*/  IMAD R3, R23, 0x8, R22 ;  /* 0x0000000817037824 */ /* 0x001fe200078e0216 */
[----:B------:R-:W-:Y:S01]  /*14f40*/  SHF.L.U32 R0, R26, 0x1f, RZ ;  /* 0x0000001f1a007819 */ /* 0x000fe200000006ff */
[----:B------:R-:W-:Y:S01]  /*14f50*/  BSSY B1, `(.L_x_11183) ;  /* 0x0000004000017945 */ /* 0x000fe20003800000 */
[----:B------:R-:W-:Y:S02]  /*14f60*/  ISETP.NE.AND P1, PT, R6, RZ, PT ;  /* 0x000000ff0600720c */ /* 0x000fe40003f25270 */
[----:B------:R-:W0:Y:S02]  /*14f70*/  SYNCS.PHASECHK.TRANS64.TRYWAIT P0, [R3+URZ+0x2d860], R0 ;  /* 0x02d86000030075a7 */ /* 0x000e24000800017f */
[----:B0-----:R-:W-:Y:S09]  /*14f80*/  @!P0 BRA `(.L_x_11184) ;  /* 0x0000002000e48947 */ /* 0x001ff20003800000 */
.L_x_11244:
[----:B------:R-:W-:Y:S05]  /*14f90*/  BSYNC B1 ;  /* 0x0000000000017941 */ /* 0x000fea0003800000 */
.L_x_11183:
        /* <DEDUP_REMOVED lines=9> */
.L_x_11186:
[----:B------:R-:W-:Y:S05]  /*15030*/  BSYNC B1 ;  /* 0x0000000000017941 */ /* 0x000fea0003800000 */
.L_x_11185:
[----:B0-----:R-:W-:Y:S01]  /*15040*/  IMAD R0, R23, 0x6000, R22 ;  /* 0x0000600017007824 */ /* 0x001fe200078e0216 */
        /* <DEDUP_REMOVED lines=9> */
.L_x_11187:
        /* <DEDUP_REMOVED lines=15> */
.L_x_11188:
        /* <DEDUP_REMOVED lines=15> */
.L_x_11189:
        /* <DEDUP_REMOVED lines=10> */
.L_x_11182:
[----:B------:R-:W-:Y:S05]  /*15360*/  BSYNC B0 ;  /* 0x0000000000007941 */ /* 0x000fea0003800000 */
.L_x_11181:
[----:B------:R-:W-:-:S05]  /*15370*/  VIADD R23, R23, 0x1 ;  /* 0x0000000117177836 */ /* 0x000fca0000000000 */
[----:B------:R-:W-:-:S04]  /*15380*/  ISETP.NE.AND P0, PT, R23, 0x2, PT ;  /* 0x000000021700780c */ /* 0x000fc80003f05270 */
[----:B0-----:R-:W-:Y:S02]  /*15390*/  SEL R3, RZ, 0x1, P0 ;  /* 0x00000001ff037807 */ /* 0x001fe40000000000 */
[----:B------:R-:W-:Y:S02]  /*153a0*/  SEL R23, R23, RZ, P0 ;  /* 0x000000ff17177207 */ /* 0x000fe40000000000 */
[----:B------:R-:W-:-:S07]  /*153b0*/  LOP3.LUT R26, R26, R3, RZ, 0x3c, !PT ;  /* 0x000000031a1a7212 */ /* 0x000fce00078e3cff */
.L_x_11105:
[----:B------:R-:W-:Y:S05]  /*153c0*/  BSYNC B7 ;  /* 0x0000000000077941 */ /* 0x000fea0003800000 */
.L_x_11103:
[----:B------:R-:W2:Y:S02]  /*153d0*/  LDL R0, [R1] ;  /* 0x0000000001007983 */ /* 0x000ea40000100800 */
        /* <DEDUP_REMOVED lines=11> */
.L_x_11190:
        /* <DEDUP_REMOVED lines=10> */
[----:B------:R-:W2:Y:S01]  /*15530*/  @!P1 LDG.E R2, desc[UR50][R2.64] ;  /* 0x0000003202029981 */ /* 0x000ea2000c1e1900 */
[----:B------:R-:W-:Y:S01]  /*15540*/  IMAD.MOV.U32 R17, RZ, RZ, RZ ;  /* 0x000000ffff117224 */ /* 0x000fe200078e00ff */
[C---:B------:R-:W-:Y:S02]  /*15550*/  ISETP.GE.U32.AND P2, PT, R8.reuse, 0x2, PT ;  /* 0x000000020800780c */ /* 0x040fe40003f46070 */
[C---:B------:R-:W-:Y:S01]  /*15560*/  ISETP.GE.U32.AND P3, PT, R8.reuse, 0x4, PT ;  /* 0x000000040800780c */ /* 0x040fe20003f66070 */
[----:B------:R-:W-:Y:S01]  /*15570*/  SHFL.IDX PT, R0, R16, RZ, 0x1f ;  /* 0x00001fff10007589 */ /* 0x000fe200000e0000 */
[C---:B------:R-:W-:Y:S02]  /*15580*/  ISETP.GE.U32.AND P4, PT, R8.reuse, 0x8, PT ;  /* 0x000000080800780c */ /* 0x040fe40003f86070 */
[C---:B------:R-:W-:Y:S01]  /*15590*/  ISETP.GE.U32.AND P5, PT, R8.reuse, 0x10, PT ;  /* 0x000000100800780c */ /* 0x040fe20003fa6070 */
[----:B--2---:R-:W-:Y:S01]  /*155a0*/  @!P1 IMAD.MOV.U32 R17, RZ, RZ, R2 ;  /* 0x000000ffff119224 */ /* 0x004fe200078e0002 */
[----:B------:R-:W-:-:S04]  /*155b0*/  ISETP.NE.AND P1, PT, R8, RZ, PT ;  /* 0x000000ff0800720c */ /* 0x000fc80003f25270 */
[----:B------:R-:W2:Y:S02]  /*155c0*/  SHFL.UP PT, R14, R17, 0x1, RZ ;  /* 0x04200000110e7989 */ /* 0x000ea400000e00ff */
[----:B--2---:R-:W-:-:S05]  /*155d0*/  SEL R4, R14, RZ, P1 ;  /* 0x000000ff0e047207 */ /* 0x004fca0000800000 */
[----:B------:R-:W-:-:S05]  /*155e0*/  IMAD.IADD R4, R17, 0x1, R4 ;  /* 0x0000000111047824 */ /* 0x000fca00078e0204 */
        /* <DEDUP_REMOVED lines=14> */
.L_x_11254:
[----:B------:R-:W-:Y:S02]  /*156d0*/  ULDC UR4, c[0x0][0xc38] ;  /* 0x00030e0000047ab9 */ /* 0x000fe40000000800 */
[----:B------:R-:W-:-:S04]  /*156e0*/  IMAD.U32 R4, RZ, RZ, UR4 ;  /* 0x00000004ff047e24 */ /* 0x000fc8000f8e00ff */
[----:B---3--:R-:W-:-:S04]  /*156f0*/  IMAD R14, R14, R4, RZ ;  /* 0x000000040e0e7224 */ /* 0x008fc800078e02ff */
[----:B------:R-:W-:-:S05]  /*15700*/  IMAD.IADD R5, R5, 0x1, R14 ;  /* 0x0000000105057824 */ /* 0x000fca00078e020e */
[----:B------:R-:W-:-:S13]  /*15710*/  ISETP.GT.AND P6, PT, R5, R0, PT ;  /* 0x000000000500720c */ /* 0x000fda0003fc4270 */
[----:B------:R-:W-:Y:S05]  /*15720*/  @P6 BRA `(.L_x_11193) ;  /* 0x00000000009c6947 */ /* 0x000fea0003800000 */
.L_x_11198:
[----:B------:R-:W3:Y:S01]  /*15730*/  LDC R2, c[0x0][0xc3c] ;  /* 0x00030f00ff027b82 */ /* 0x000ee20000000800 */
[----:B------:R-:W-:-:S05]  /*15740*/  VIADD R19, R19, 0x1f ;  /* 0x0000001f13137836 */ /* 0x000fca0000000000 */
[----:B---3--:R-:W-:-:S13]  /*15750*/  ISETP.GE.AND P6, PT, R19, R2, PT ;  /* 0x000000021300720c */ /* 0x008fda0003fc6270 */
[----:B------:R-:W-:Y:S05]  /*15760*/  @P6 BRA `(.L_x_11194) ;  /* 0x0000000400d06947 */ /* 0x000fea0003800000 */
[----:B--2---:R-:W2:Y:S01]  /*15770*/  S2R R3, SR_TID.X ;  /* 0x0000000000037919 */ /* 0x004ea20000002100 */
[----:B------:R-:W-:Y:S01]  /*15780*/  BSSY B0, `(.L_x_11195) ;  /* 0x0000009000007945 */ /* 0x000fe20003800000 */
[----:B------:R-:W-:Y:S01]  /*15790*/  IMAD.MOV.U32 R17, RZ, RZ, RZ ;  /* 0x000000ffff117224 */ /* 0x000fe200078e00ff */
[----:B--2---:R-:W-:-:S05]  /*157a0*/  LOP3.LUT R3, R3, 0x1f, RZ, 0xc0, !PT ;  /* 0x0000001f03037812 */ /* 0x004fca00078ec0ff */
[----:B------:R-:W-:-:S05]  /*157b0*/  IMAD.IADD R7, R19, 0x1, R3 ;  /* 0x0000000113077824 */ /* 0x000fca00078e0203 */
[----:B------:R-:W-:-:S13]  /*157c0*/  ISETP.GE.OR P6, PT, R7, R2, !P0 ;  /* 0x000000020700720c */ /* 0x000fda00047c6670 */
[----:B------:R-:W-:Y:S05]  /*157d0*/  @P6 BRA `(.L_x_11196) ;  /* 0x00000000000c6947 */ /* 0x000fea0003800000 */
[----:B------:R-:W2:Y:S02]  /*157e0*/  LDC.64 R2, c[0x0][0xc80] ;  /* 0x00032000ff027b82 */ /* 0x000ea40000000a00 */
[----:B--2---:R-:W-:-:S05]  /*157f0*/  IMAD.WIDE R2, R7, 0x4, R2 ;  /* 0x0000000407027825 */ /* 0x004fca00078e0202 */
[----:B------:R2:W5:Y:S02]  /*15800*/  LDG.E R17, desc[UR50][R2.64] ;  /* 0x0000003202117981 */ /* 0x000564000c1e1900 */
.L_x_11196:
[----:B------:R-:W-:Y:S05]  /*15810*/  BSYNC B0 ;  /* 0x0000000000007941 */ /* 0x000fea0003800000 */
.L_x_11195:
[----:B------:R-:W-:-:S03]  /*15820*/  UMOV UR4, 0xffffffff ;  /* 0xffffffff00047882 */ /* 0x000fc60000000000 */
[----:B------:R-:W-:Y:S05]  /*15830*/  BRA.DIV UR4, `(.L_x_11197) ;  /* 0x0000001e04f07947 */ /* 0x000fea000b800000 */
[----:B-----5:R-:W3:Y:S02]  /*15840*/  SHFL.UP PT, R14, R17, 0x1, RZ ;  /* 0x04200000110e7989 */ /* 0x020ee400000e00ff */
[----:B---3--:R-:W-:-:S05]  /*15850*/  SEL R14, R14, RZ, P1 ;  /* 0x000000ff0e0e7207 */ /* 0x008fca0000800000 */
        /* <DEDUP_REMOVED lines=14> */
.L_x_11262:
[----:B------:R-:W-:Y:S02]  /*15940*/  ULDC UR4, c[0x0][0xc38] ;  /* 0x00030e0000047ab9 */ /* 0x000fe40000000800 */
[----:B------:R-:W-:-:S04]  /*15950*/  IMAD.U32 R4, RZ, RZ, UR4 ;  /* 0x00000004ff047e24 */ /* 0x000fc8000f8e00ff */
[----:B---3--:R-:W-:-:S04]  /*15960*/  IMAD R14, R14, R4, RZ ;  /* 0x000000040e0e7224 */ /* 0x008fc800078e02ff */
[----:B------:R-:W-:-:S05]  /*15970*/  IMAD.IADD R5, R14, 0x1, R5 ;  /* 0x000000010e057824 */ /* 0x000fca00078e0205 */
[----:B------:R-:W-:-:S13]  /*15980*/  ISETP.GT.AND P6, PT, R5, R0, PT ;  /* 0x000000000500720c */ /* 0x000fda0003fc4270 */
[----:B------:R-:W-:Y:S05]  /*15990*/  @!P6 BRA `(.L_x_11198) ;  /* 0xfffffffc0064e947 */ /* 0x000fea000383ffff */
.L_x_11193:
        /* <DEDUP_REMOVED lines=8> */
.L_x_11266:
[----:B------:R-:W-:Y:S01]  /*15a20*/  ISETP.NE.AND P0, PT, R2, RZ, PT ;  /* 0x000000ff0200720c */ /* 0x000fe20003f05270 */
[----:B------:R-:W-:-:S12]  /*15a30*/  IMAD.MOV.U32 R14, RZ, RZ, RZ ;  /* 0x000000ffff0e7224 */ /* 0x000fd800078e00ff */
[----:B------:R-:W-:Y:S05]  /*15a40*/  @!P0 BRA `(.L_x_11200) ;  /* 0x0000000000108947 */ /* 0x000fea0003800000 */
[----:B------:R-:W-:Y:S01]  /*15a50*/  UMOV UR4, 0xffffffff ;  /* 0xffffffff00047882 */ /* 0x000fe20000000000 */
[----:B------:R-:W-:Y:S02]  /*15a60*/  VIADD R12, R6, 0xffffffff ;  /* 0xffffffff060c7836 */ /* 0x000fe40000000000 */
[----:B------:R-:W-:Y:S05]  /*15a70*/  BRA.DIV UR4, `(.L_x_11201) ;  /* 0x0000002204647947 */ /* 0x000fea000b800000 */
[----:B------:R0:W0:Y:S02]  /*15a80*/  SHFL.IDX PT, R14, R3, R12, 0x1f ;  /* 0x00001f0c030e7589 */ /* 0x00002400000e0000 */
.L_x_11200:
[----:B0-2---:R-:W0:Y:S01]  /*15a90*/  LDC.64 R2, c[0x0][0xc90] ;  /* 0x00032400ff027b82 */ /* 0x005e220000000a00 */
[----:B------:R-:W-:-:S04]  /*15aa0*/  IMAD.IADD R19, R6, 0x1, R19 ;  /* 0x0000000106137824 */ /* 0x000fc800078e0213 */
[----:B0-----:R-:W-:-:S05]  /*15ab0*/  IMAD.WIDE R2, R19, 0x4, R2 ;  /* 0x0000000413027825 */ /* 0x001fca00078e0202 */
[----:B---3--:R0:W4:Y:S01]  /*15ac0*/  LDG.E R6, desc[UR50][R2.64] ;  /* 0x0000003202067981 */ /* 0x008122000c1e1900 */
[----:B------:R-:W-:-:S04]  /*15ad0*/  IMAD R16, R14, R4, R16 ;  /* 0x000000040e107224 */ /* 0x000fc800078e0210 */
[----:B------:R-:W-:Y:S02]  /*15ae0*/  IMAD.IADD R0, R0, 0x1, -R16 ;  /* 0x0000000100007824 */ /* 0x000fe400078e0a10 */
[----:B0-----:R-:W-:Y:S02]  /*15af0*/  IMAD.MOV.U32 R2, RZ, RZ, RZ ;  /* 0x000000ffff027224 */ /* 0x001fe400078e00ff */
[----:B----4-:R-:W-:-:S05]  /*15b00*/  IMAD R5, R17, R6, RZ ;  /* 0x0000000611057224 */ /* 0x010fca00078e02ff */
[----:B------:R-:W-:-:S04]  /*15b10*/  IABS R7, R5 ;  /* 0x0000000500077213 */ /* 0x000fc80000000000 */
[----:B------:R-:W0:Y:S08]  /*15b20*/  I2F.RP R8, R7 ;  /* 0x0000000700087306 */ /* 0x000e300000209400 */
[----:B0-----:R-:W1:Y:S02]  /*15b30*/  MUFU.RCP R8, R8 ;  /* 0x0000000800087308 */ /* 0x001e640000001000 */
[----:B-1----:R-:W-:Y:S01]  /*15b40*/  VIADD R9, R8, 0xffffffe ;  /* 0x0ffffffe08097836 */ /* 0x002fe20000000000 */
[----:B------:R-:W-:-:S05]  /*15b50*/  IABS R8, R5 ;  /* 0x0000000500087213 */ /* 0x000fca0000000000 */
[----:B------:R-:W0:Y:S01]  /*15b60*/  F2I.FTZ.U32.TRUNC.NTZ R3, R9 ;  /* 0x0000000900037305 */ /* 0x000e22000021f000 */
[----:B------:R-:W-:Y:S02]  /*15b70*/  IMAD.MOV R8, RZ, RZ, -R8 ;  /* 0x000000ffff087224 */ /* 0x000fe400078e0a08 */
[----:B0-----:R-:W-:-:S04]  /*15b80*/  IMAD.MOV R10, RZ, RZ, -R3 ;  /* 0x000000ffff0a7224 */ /* 0x001fc800078e0a03 */
[----:B------:R-:W-:-:S04]  /*15b90*/  IMAD R11, R10, R7, RZ ;  /* 0x000000070a0b7224 */ /* 0x000fc800078e02ff */
[----:B------:R-:W-:Y:S01]  /*15ba0*/  IMAD.HI.U32 R2, R3, R11, R2 ;  /* 0x0000000b03027227 */ /* 0x000fe200078e0002 */
        /* <DEDUP_REMOVED lines=21> */
[----:B0-----:R-:W-:Y:S01]  /*15d00*/  VIADD R2, R8, 0xffffffe ;  /* 0x0ffffffe08027836 */ /* 0x001fe20000000000 */
[----:B------:R-:W-:-:S05]  /*15d10*/  IABS R8, R0 ;  /* 0x0000000000087213 */ /* 0x000fca0000000000 */
[----:B------:R0:W1:Y:S02]  /*15d20*/  F2I.FTZ.U32.TRUNC.NTZ R3, R2 ;  /* 0x0000000200037305 */ /* 0x000064000021f000 */
[----:B0-----:R-:W-:Y:S02]  /*15d30*/  IMAD.MOV.U32 R2, RZ, RZ, RZ ;  /* 0x000000ffff027224 */ /* 0x001fe400078e00ff */
[----:B-1----:R-:W-:-:S04]  /*15d40*/  IMAD.MOV R5, RZ, RZ, -R3 ;  /* 0x000000ffff057224 */ /* 0x002fc800078e0a03 */
[----:B------:R-:W-:-:S04]  /*15d50*/  IMAD R5, R5, R6, RZ ;  /* 0x0000000605057224 */ /* 0x000fc800078e02ff */
[----:B------:R-:W-:Y:S01]  /*15d60*/  IMAD.HI.U32 R3, R3, R5, R2 ;  /* 0x0000000503037227 */ /* 0x000fe200078e0002 */
[-C--:B------:R-:W-:Y:S02]  /*15d70*/  IABS R5, R4.reuse ;  /* 0x0000000400057213 */ /* 0x080fe40000000000 */
[C---:B------:R-:W-:Y:S01]  /*15d80*/  LOP3.LUT R2, R0.reuse, R4, RZ, 0x3c, !PT ;  /* 0x0000000400027212 */ /* 0x040fe200078e3cff */
[----:B------:R-:W-:Y:S02]  /*15d90*/  IMAD.IADD R0, R0, 0x1, R7 ;  /* 0x0000000100007824 */ /* 0x000fe400078e0207 */
        /* <DEDUP_REMOVED lines=12> */
[----:B------:R-:W-:-:S04]  /*15e60*/  IMAD.MOV R4, RZ, RZ, -R4 ;  /* 0x000000ffff047224 */ /* 0x000fc800078e0a04 */
[----:B------:R-:W-:Y:S01]  /*15e70*/  IMAD R18, R3, R4, R0 ;  /* 0x0000000403127224 */ /* 0x000fe200078e0200 */
[----:B------:R-:W-:-:S05]  /*15e80*/  LOP3.LUT R0, RZ, R3, RZ, 0x33, !PT ;  /* 0x00000003ff007212 */ /* 0x000fca00078e33ff */
[----:B------:R-:W-:Y:S01]  /*15e90*/  IMAD.IADD R17, R17, 0x1, R0 ;  /* 0x0000000111117824 */ /* 0x000fe200078e0200 */
[----:B------:R-:W-:Y:S06]  /*15ea0*/  BRA `(.L_x_11202) ;  /* 0x00000000001c7947 */ /* 0x000fec0003800000 */
.L_x_11194:
[----:B------:R-:W-:Y:S01]  /*15eb0*/  UMOV UR4, URZ ;  /* 0x0000003f00047c82 */ /* 0x000fe20008000000 */
[----:B------:R-:W-:Y:S01]  /*15ec0*/  UMOV UR5, URZ ;  /* 0x0000003f00057c82 */ /* 0x000fe20008000000 */
[----:B------:R-:W-:Y:S01]  /*15ed0*/  ULDC UR6, c[0x0][0xc3c] ;  /* 0x00030f0000067ab9 */ /* 0x000fe20000000800 */
[----:B------:R-:W-:Y:S02]  /*15ee0*/  IMAD.MOV.U32 R16, RZ, RZ, R0 ;  /* 0x000000ffff107224 */ /* 0x000fe400078e0000 */
[----:B------:R-:W-:Y:S02]  /*15ef0*/  IMAD.U32 R17, RZ, RZ, UR4 ;  /* 0x00000004ff117e24 */ /* 0x000fe4000f8e00ff */
[----:B------:R-:W-:Y:S02]  /*15f00*/  IMAD.U32 R18, RZ, RZ, UR5 ;  /* 0x00000005ff127e24 */ /* 0x000fe4000f8e00ff */
[----:B------:R-:W-:-:S07]  /*15f10*/  IMAD.U32 R19, RZ, RZ, UR6 ;  /* 0x00000006ff137e24 */ /* 0x000fce000f8e00ff */
.L_x_11202:
[----:B------:R-:W3:Y:S01]  /*15f20*/  S2R R0, SR_TID.X ;  /* 0x0000000000007919 */ /* 0x000ee20000002100 */
[----:B------:R-:W-:Y:S05]  /*15f30*/  WARPSYNC.ALL ;  /* 0x0000000000007948 */ /* 0x000fea0003800000 */
[----:B------:R-:W-:Y:S01]  /*15f40*/  BAR.SYNC.DEFER_BLOCKING 0x4, 0x200 ;  /* 0x0108000000007b1d */ /* 0x000fe20000010000 */
[----:B---3--:R-:W-:-:S04]  /*15f50*/  LOP3.LUT R0, R0, 0x1f, RZ, 0xc0, !PT ;  /* 0x0000001f00007812 */ /* 0x008fc800078ec0ff */
[----:B------:R-:W-:-:S13]  /*15f60*/  ISETP.NE.AND P0, PT, R0, RZ, PT ;  /* 0x000000ff0000720c */ /* 0x000fda0003f05270 */
[----:B--2---:R-:W2:Y:S01]  /*15f70*/  @!P0 S2R R3, SR_CgaCtaId ;  /* 0x0000000000038919 */ /* 0x004ea20000008800 */
[----:B------:R-:W-:-:S04]  /*15f80*/  @!P0 MOV R0, 0x400 ;  /* 0x0000040000008802 */ /* 0x000fc80000000f00 */
[----:B--2---:R-:W-:-:S05]  /*15f90*/  @!P0 LEA R22, R3, R0, 0x18 ;  /* 0x0000000003168211 */ /* 0x004fca00078ec0ff */
[----:B------:R4:W-:Y:S01]  /*15fa0*/  @!P0 STS.128 [R22+0x2d8d0], R16 ;  /* 0x02d8d01016008388 */ /* 0x0009e20000000c00 */
[----:B------:R-:W-:Y:S06]  /*15fb0*/  BAR.ARV 0x5, 0x200 ;  /* 0x0148000000007b1d */ /* 0x000fec0000002000 */
.L_x_11191:
[----:B------:R-:W-:Y:S02]  /*15fc0*/  ULDC UR4, c[0x0][0xc3c] ;  /* 0x00030f0000047ab9 */ /* 0x000fe40000000800 */
[----:B---3--:R-:W-:-:S13]  /*15fd0*/  ISETP.GE.AND P0, PT, R19, UR4, PT ;  /* 0x0000000413007c0c */ /* 0x008fda000bf06270 */
[----:B------:R-:W-:Y:S05]  /*15fe0*/  @!P0 BRA `(.L_x_11203) ;  /* 0xffffffa800748947 */ /* 0x000fea000383ffff */
[----:B------:R-:W-:Y:S05]  /*15ff0*/  BSYNC B8 ;  /* 0x0000000000087941 */ /* 0x000fea0003800000 */
.L_x_11091:
[----:B0-----:R-:W3:Y:S01]  /*16000*/  LDL.LU R0, [R1+0x1c] ;  /* 0x00001c0001007983 */ /* 0x001ee20000300800 */
        /* <DEDUP_REMOVED lines=9> */
[----:B------:R-:W0:Y:S02]  /*160a0*/  SYNCS.PHASECHK.TRANS64.TRYWAIT P0, [R9+URZ+0x2d820], R0 ;  /* 0x02d82000090075a7 */ /* 0x000e24000800017f */
[----:B0-----:R-:W-:Y:S05]  /*160b0*/  @!P0 BRA `(.L_x_11205) ;  /* 0x0000001800f88947 */ /* 0x001fea0003800000 */
.L_x_11269:
[----:B------:R-:W-:Y:S05]  /*160c0*/  BSYNC B0 ;  /* 0x0000000000007941 */ /* 0x000fea0003800000 */
.L_x_11204:
[----:B------:R-:W-:-:S03]  /*160d0*/  UMOV UR4, 0xffffffff ;  /* 0xffffffff00047882 */ /* 0x000fc60000000000 */
[----:B------:R-:W-:Y:S05]  /*160e0*/  BRA.DIV UR4, `(.L_x_11206) ;  /* 0x0000001e04007947 */ /* 0x000fea000b800000 */
[----:B0-----:R-:W0:Y:S02]  /*160f0*/  S2R R0, SR_TID.X ;  /* 0x0000000000007919 */ /* 0x001e240000002100 */
[----:B0-----:R-:W-:-:S04]  /*16100*/  SHF.R.U32.HI R0, RZ, 0x5, R0 ;  /* 0x00000005ff007819 */ /* 0x001fc80000011600 */
[----:B------:R-:W-:-:S05]  /*16110*/  LOP3.LUT R0, R0, 0x3, RZ, 0xc0, !PT ;  /* 0x0000000300007812 */ /* 0x000fca00078ec0ff */
[----:B------:R0:W1:Y:S02]  /*16120*/  SHFL.IDX PT, R14, R0, RZ, 0x1f ;  /* 0x00001fff000e7589 */ /* 0x00006400000e0000 */
.L_x_11272:
[----:B-1----:R-:W-:Y:S01]  /*16130*/  ISETP.NE.AND P0, PT, R14, RZ, PT ;  /* 0x000000ff0e00720c */ /* 0x002fe20003f05270 */
[----:B------:R-:W-:-:S12]  /*16140*/  BSSY B0, `(.L_x_11207) ;  /* 0x0000024000007945 */ /* 0x000fd80003800000 */
[----:B------:R-:W-:Y:S05]  /*16150*/  @P0 BRA `(.L_x_11208) ;  /* 0x0000000000880947 */ /* 0x000fea0003800000 */
[----:B------:R-:W-:-:S03]  /*16160*/  UMOV UR4, 0xffffffff ;  /* 0xffffffff00047882 */ /* 0x000fc60000000000 */
[----:B------:R-:W-:Y:S05]  /*16170*/  BRA.DIV UR4, `(.L_x_11209) ;  /* 0x0000001e04107947 */ /* 0x000fea000b800000 */
[----:B------:R-:W-:-:S13]  /*16180*/  ELECT P6, URZ, PT ;  /* 0x00000000003f782f */ /* 0x000fda00038c0000 */
.L_x_11275:
[----:B------:R-:W-:Y:S05]  /*16190*/  @!P6 BRA `(.L_x_11208) ;  /* 0x000000000078e947 */ /* 0x000fea0003800000 */
[----:B------:R-:W-:-:S06]  /*161a0*/  ULOP3.LUT UR4, UR36, 0x2, URZ, 0xfc, !UPT ;  /* 0x0000000224047892 */ /* 0x000fcc000f8efc3f */
[----:B0-----:R-:W-:-:S05]  /*161b0*/  IMAD.U32 R0, RZ, RZ, UR4 ;  /* 0x00000004ff007e24 */ /* 0x001fca000f8e00ff */
[----:B------:R-:W-:-:S13]  /*161c0*/  ISETP.NE.AND P2, PT, R0, 0x3, PT ;  /* 0x000000030000780c */ /* 0x000fda0003f45270 */
[----:B------:R-:W-:Y:S05]  /*161d0*/  @!P2 BRA `(.L_x_11210) ;  /* 0x000000000004a947 */ /* 0x000fea0003800000 */
[----:B------:R-:W-:Y:S01]  /*161e0*/  BPT.TRAP 0x1 ;  /* 0x000000040000795c */ /* 0x000fe20000300000 */
.L_x_11210:
        /* <DEDUP_REMOVED lines=12> */
.L_x_11276:
[----:B------:R-:W1:Y:S02]  /*162b0*/  SYNCS.PHASECHK.TRANS64.TRYWAIT P0, [R3+URZ], R2 ;  /* 0x00000002030075a7 */ /* 0x000e64000800017f */
[----:B-1----:R-:W-:Y:S05]  /*162c0*/  @!P0 BRA `(.L_x_11212) ;  /* 0x0000001800f08947 */ /* 0x002fea0003800000 */
.L_x_11277:
[----:B------:R-:W-:Y:S05]  /*162d0*/  @!P2 BRA `(.L_x_11213) ;  /* 0x000000000004a947 */ /* 0x000fea0003800000 */
[----:B------:R-:W-:Y:S01]  /*162e0*/  BPT.TRAP 0x1 ;  /* 0x000000040000795c */ /* 0x000fe20000300000 */
.L_x_11213:
[----:B------:R-:W-:-:S04]  /*162f0*/  VIADD R0, R9, 0x2d860 ;  /* 0x0002d86009007836 */ /* 0x000fc80000000000 */
[----:B------:R-:W-:-:S04]  /*16300*/  IMAD R23, R23, 0x8, R0 ;  /* 0x0000000817177824 */ /* 0x000fc800078e0200 */
[----:B------:R-:W3:Y:S02]  /*16310*/  SYNCS.PHASECHK.TRANS64.TRYWAIT P0, [R23+URZ], R4 ;  /* 0x00000004170075a7 */ /* 0x000ee4000800017f */
[----:B---3--:R-:W-:Y:S05]  /*16320*/  @!P0 BRA `(.L_x_11214) ;  /* 0x0000001800ec8947 */ /* 0x008fea0003800000 */
.L_x_11278:
[----:B------:R-:W-:-:S07]  /*16330*/  IMAD R7, R7, 0x8, R0 ;  /* 0x0000000807077824 */ /* 0x000fce00078e0200 */
.L_x_11215:
[----:B------:R0:W0:Y:S02]  /*16340*/  SYNCS.PHASECHK.TRANS64.TRYWAIT P0, [R7+URZ], R2 ;  /* 0x00000002070075a7 */ /* 0x000024000800017f */
[----:B0-----:R-:W-:Y:S05]  /*16350*/  @!P0 NANOSLEEP.SYNCS 0x989680 ;  /* 0x009896800000895d */ /* 0x001fea0003900000 */
[----:B------:R-:W0:Y:S02]  /*16360*/  @!P0 SYNCS.PHASECHK.TRANS64 P0, [R7+URZ], R2 ;  /* 0x00000002070085a7 */ /* 0x000e24000800007f */
[----:B0-----:R-:W-:Y:S05]  /*16370*/  @!P0 BRA `(.L_x_11215) ;  /* 0xfffffffc00f08947 */ /* 0x001fea000383ffff */
.L_x_11208:
[----:B------:R-:W-:Y:S05]  /*16380*/  BSYNC B0 ;  /* 0x0000000000007941 */ /* 0x000fea0003800000 */
.L_x_11207:
[----:B------:R-:W-:Y:S05]  /*16390*/  EXIT ;  /* 0x000000000000794d */ /* 0x000fea0003800000 */
.L_x_11001:
[----:B0-----:R-:W-:-:S04]  /*163a0*/  IMAD.U32 R3, RZ, RZ, UR42 ;  /* 0x0000002aff037e24 */ /* 0x001fc8000f8e00ff */
[----:B------:R0:W1:Y:S03]  /*163b0*/  SYNCS.PHASECHK.TRANS64.TRYWAIT P1, [R3+URZ+0x2d800], R0 ;  /* 0x02d80000030075a7 */ /* 0x000066000802017f */
[----:B-1----:R-:W-:Y:S05]  /*163c0*/  @!P1 NANOSLEEP.SYNCS 0x989680 ;  /* 0x009896800000995d */ /* 0x002fea0003900000 */
[----:B------:R-:W1:Y:S02]  /*163d0*/  @!P1 SYNCS.PHASECHK.TRANS64 P1, [R3+URZ+0x2d800], R0 ;  /* 0x02d80000030095a7 */ /* 0x000e64000802007f */
[----:B-1----:R-:W-:Y:S05]  /*163e0*/  @!P1 BRA `(.L_x_11001) ;  /* 0xfffffffc00ec9947 */ /* 0x002fea000383ffff */
[----:B------:R-:W-:Y:S05]  /*163f0*/  BRA `(.L_x_11216) ;  /* 0xfffffeb800307947 */ /* 0x000fea000383ffff */
.L_x_11005:
[----:B-1----:R1:W2:Y:S02]  /*16400*/  SYNCS.PHASECHK.TRANS64.TRYWAIT P2, [R5+URZ+0x2d830], R0 ;  /* 0x02d83000050075a7 */ /* 0x0022a4000804017f */
[----:B--2---:R-:W-:Y:S05]  /*16410*/  @!P2 NANOSLEEP.SYNCS 0x989680 ;  /* 0x009896800000a95d */ /* 0x004fea0003900000 */
[----:B------:R-:W2:Y:S02]  /*16420*/  @!P2 SYNCS.PHASECHK.TRANS64 P2, [R5+URZ+0x2d830], R0 ;  /* 0x02d830000500a5a7 */ /* 0x000ea4000804007f */
[----:B--2---:R-:W-:Y:S05]  /*16430*/  @!P2 BRA `(.L_x_11005) ;  /* 0xfffffffc00f0a947 */ /* 0x004fea000383ffff */
[----:B------:R-:W-:Y:S05]  /*16440*/  BRA `(.L_x_11004) ;  /* 0xfffffeb800547947 */ /* 0x000fea000383ffff */
.L_x_11021:
[----:B-1----:R-:W-:-:S04]  /*16450*/  IMAD.U32 R7, RZ, RZ, UR6 ;  /* 0x00000006ff077e24 */ /* 0x002fc8000f8e00ff */
[----:B------:R1:W3:Y:S03]  /*16460*/  SYNCS.PHASECHK.TRANS64.TRYWAIT P2, [R7+URZ+0x2d830], R6 ;  /* 0x02d83006070075a7 */ /* 0x0002e6000804017f */
[----:B---3--:R-:W-:Y:S05]  /*16470*/  @!P2 NANOSLEEP.SYNCS 0x989680 ;  /* 0x009896800000a95d */ /* 0x008fea0003900000 */
[----:B------:R-:W3:Y:S02]  /*16480*/  @!P2 SYNCS.PHASECHK.TRANS64 P2, [R7+URZ+0x2d830], R6 ;  /* 0x02d830060700a5a7 */ /* 0x000ee4000804007f */
[----:B---3--:R-:W-:Y:S05]  /*16490*/  @!P2 BRA `(.L_x_11021) ;  /* 0xfffffffc00eca947 */ /* 0x008fea000383ffff */
[----:B------:R-:W-:Y:S05]  /*164a0*/  BRA `(.L_x_11018) ;  /* 0xfffffeec00447947 */ /* 0x000fea000383ffff */
.L_x_11025:
[----:B-1----:R-:W-:-:S04]  /*164b0*/  IMAD.U32 R7, RZ, RZ, UR6 ;  /* 0x00000006ff077e24 */ /* 0x002fc8000f8e00ff */
[----:B------:R1:W2:Y:S03]  /*164c0*/  SYNCS.PHASECHK.TRANS64.TRYWAIT P2, [R7+URZ+0x2d850], R6 ;  /* 0x02d85006070075a7 */ /* 0x0002a6000804017f */
[----:B--2---:R-:W-:Y:S05]  /*164d0*/  @!P2 NANOSLEEP.SYNCS 0x989680 ;  /* 0x009896800000a95d */ /* 0x004fea0003900000 */
[----:B------:R-:W2:Y:S02]  /*164e0*/  @!P2 SYNCS.PHASECHK.TRANS64 P2, [R7+URZ+0x2d850], R6 ;  /* 0x02d850060700a5a7 */ /* 0x000ea4000804007f */
[----:B--2---:R-:W-:Y:S05]  /*164f0*/  @!P2 BRA `(.L_x_11025) ;  /* 0xfffffffc00eca947 */ /* 0x004fea000383ffff */
[----:B------:R-:W-:Y:S05]  /*16500*/  BRA `(.L_x_11022) ;  /* 0xfffffeec00e47947 */ /* 0x000fea000383ffff */
.L_x_11042:
[----:B-1----:R-:W-:-:S04]  /*16510*/  IMAD.U32 R5, RZ, RZ, UR6 ;  /* 0x00000006ff057e24 */ /* 0x002fc8000f8e00ff */
[----:B------:R1:W3:Y:S03]  /*16520*/  SYNCS.PHASECHK.TRANS64.TRYWAIT P2, [R5+URZ+0x2d830], R0 ;  /* 0x02d83000050075a7 */ /* 0x0002e6000804017f */
[----:B---3--:R-:W-:Y:S05]  /*16530*/  @!P2 NANOSLEEP.SYNCS 0x989680 ;  /* 0x009896800000a95d */ /* 0x008fea0003900000 */
[----:B------:R-:W3:Y:S02]  /*16540*/  @!P2 SYNCS.PHASECHK.TRANS64 P2, [R5+URZ+0x2d830], R0 ;  /* 0x02d830000500a5a7 */ /* 0x000ee4000804007f */
[----:B---3--:R-:W-:Y:S05]  /*16550*/  @!P2 BRA `(.L_x_11042) ;  /* 0xfffffffc00eca947 */ /* 0x008fea000383ffff */
[----:B------:R-:W-:Y:S05]  /*16560*/  BRA `(.L_x_11039) ;  /* 0xffffff20001c7947 */ /* 0x000fea000383ffff */
.L_x_11046:
[----:B-1----:R-:W-:-:S04]  /*16570*/  IMAD.U32 R5, RZ, RZ, UR6 ;  /* 0x00000006ff057e24 */ /* 0x002fc8000f8e00ff */
[----:B------:R1:W2:Y:S03]  /*16580*/  SYNCS.PHASECHK.TRANS64.TRYWAIT P2, [R5+URZ+0x2d850], R0 ;  /* 0x02d85000050075a7 */ /* 0x0002a6000804017f */
[----:B--2---:R-:W-:Y:S05]  /*16590*/  @!P2 NANOSLEEP.SYNCS 0x989680 ;  /* 0x009896800000a95d */ /* 0x004fea0003900000 */
[----:B------:R-:W2:Y:S02]  /*165a0*/  @!P2 SYNCS.PHASECHK.TRANS64 P2, [R5+URZ+0x2d850], R0 ;  /* 0x02d850000500a5a7 */ /* 0x000ea4000804007f */
[----:B--2---:R-:W-:Y:S05]  /*165b0*/  @!P2 BRA `(.L_x_11046) ;  /* 0xfffffffc00eca947 */ /* 0x004fea000383ffff */
[----:B------:R-:W-:Y:S05]  /*165c0*/  BRA `(.L_x_11043) ;  /* 0xffffff2000bc7947 */ /* 0x000fea000383ffff */
.L_x_11052:
[----:B-1----:R-:W-:-:S04]  /*165d0*/  IMAD.U32 R5, RZ, RZ, UR6 ;  /* 0x00000006ff057e24 */ /* 0x002fc8000f8e00ff */
[----:B------:R1:W3:Y:S03]  /*165e0*/  SYNCS.PHASECHK.TRANS64.TRYWAIT P2, [R5+URZ+0x2d830], R0 ;  /* 0x02d83000050075a7 */ /* 0x0002e6000804017f */
[----:B---3--:R-:W-:Y:S05]  /*165f0*/  @!P2 NANOSLEEP.SYNCS 0x989680 ;  /* 0x009896800000a95d */ /* 0x008fea0003900000 */
[----:B------:R-:W3:Y:S02]  /*16600*/  @!P2 SYNCS.PHASECHK.TRANS64 P2, [R5+URZ+0x2d830], R0 ;  /* 0x02d830000500a5a7 */ /* 0x000ee4000804007f */
[----:B---3--:R-:W-:Y:S05]  /*16610*/  @!P2 BRA `(.L_x_11052) ;  /* 0xfffffffc00eca947 */ /* 0x008fea000383ffff */
[----:B------:R-:W-:Y:S05]  /*16620*/  BRA `(.L_x_11049) ;  /* 0xffffff4000247947 */ /* 0x000fea000383ffff */
.L_x_11056:
[----:B-1----:R-:W-:-:S04]  /*16630*/  IMAD.U32 R5, RZ, RZ, UR6 ;  /* 0x00000006ff057e24 */ /* 0x002fc8000f8e00ff */
[----:B------:R1:W2:Y:S03]  /*16640*/  SYNCS.PHASECHK.TRANS64.TRYWAIT P2, [R5+URZ+0x2d850], R0 ;  /* 0x02d85000050075a7 */ /* 0x0002a6000804017f */
[----:B--2---:R-:W-:Y:S05]  /*16650*/  @!P2 NANOSLEEP.SYNCS 0x989680 ;  /* 0x009896800000a95d */ /* 0x004fea0003900000 */
[----:B------:R-:W2:Y:S02]  /*16660*/  @!P2 SYNCS.PHASECHK.TRANS64 P2, [R5+URZ+0x2d850], R0 ;  /* 0x02d850000500a5a7 */ /* 0x000ea4000804007f */
[----:B--2---:R-:W-:Y:S05]  /*16670*/  @!P2 BRA `(.L_x_11056) ;  /* 0xfffffffc00eca947 */ /* 0x004fea000383ffff */
[----:B------:R-:W-:Y:S05]  /*16680*/  BRA `(.L_x_11053) ;  /* 0xffffff4000c47947 */ /* 0x000fea000383ffff */
.L_x_11069:
[----:B-1----:R-:W-:-:S04]  /*16690*/  IMAD.U32 R7, RZ, RZ, UR9 ;  /* 0x00000009ff077e24 */ /* 0x002fc8000f8e00ff */
[----:B------:R1:W3:Y:S03]  /*166a0*/  SYNCS.PHASECHK.TRANS64.TRYWAIT P0, [R7+URZ+0x2d850], R2 ;  /* 0x02d85002070075a7 */ /* 0x0002e6000800017f */
[----:B---3--:R-:W-:Y:S05]  /*166b0*/  @!P0 NANOSLEEP.SYNCS 0x989680 ;  /* 0x009896800000895d */ /* 0x008fea0003900000 */
[----:B------:R-:W3:Y:S02]  /*166c0*/  @!P0 SYNCS.PHASECHK.TRANS64 P0, [R7+URZ+0x2d850], R2 ;  /* 0x02d85002070085a7 */ /* 0x000ee4000800007f */
[----:B---3--:R-:W-:Y:S05]  /*166d0*/  @!P0 BRA `(.L_x_11069) ;  /* 0xfffffffc00ec8947 */ /* 0x008fea000383ffff */
[----:B------:R-:W-:Y:S05]  /*166e0*/  BRA `(.L_x_11068) ;  /* 0xffffff7000087947 */ /* 0x000fea000383ffff */
.L_x_11111:
        /* <DEDUP_REMOVED lines=11> */
.L_x_11218:
[----:B------:R-:W-:Y:S05]  /*167a0*/  BSYNC B0 ;  /* 0x0000000000007941 */ /* 0x000fea0003800000 */
.L_x_11217:
[----:B------:R-:W-:Y:S05]  /*167b0*/  BRA `(.L_x_11219) ;  /* 0xffffffb000207947 */ /* 0x000fea000383ffff */
.L_x_11113:
[----:B------:R-:W-:Y:S01]  /*167c0*/  BSSY B0, `(.L_x_11220) ;  /* 0x0000006000007945 */ /* 0x000fe20003800000 */
[----:B------:R-:W-:-:S07]  /*167d0*/  IMAD.MOV.U32 R15, RZ, RZ, -0x1 ;  /* 0xffffffffff0f7424 */ /* 0x000fce00078e00ff */
[----:B01----:R-:W-:Y:S05]  /*167e0*/  WARPSYNC.COLLECTIVE R15, `(.L_x_11221) ;  /* 0x000000000f0c7348 */ /* 0x003fea0003c00000 */
[----:B------:R-:W-:Y:S02]  /*167f0*/  ELECT P6, UR62, PT ;  /* 0x00000000003e782f */ /* 0x000fe400038c0000 */
[----:B------:R-:W-:Y:S01]  /*16800*/  MOV R14, UR62 ;  /* 0x0000003e000e7c02 */ /* 0x000fe20008000f00 */
[----:B01----:R-:W-:Y:S10]  /*16810*/  ENDCOLLECTIVE ;  /* 0x000000000000791b */ /* 0x003ff40003800000 */
.L_x_11221:
[----:B------:R-:W-:Y:S05]  /*16820*/  BSYNC B0 ;  /* 0x0000000000007941 */ /* 0x000fea0003800000 */
.L_x_11220:
[----:B------:R-:W-:Y:S05]  /*16830*/  BRA `(.L_x_11222) ;  /* 0xffffffb000287947 */ /* 0x000fea000383ffff */
.L_x_11115:
[----:B0-----:R0:W2:Y:S02]  /*16840*/  SYNCS.PHASECHK.TRANS64.TRYWAIT P0, [R0+URZ+0x2d840], R3 ;  /* 0x02d84003000075a7 */ /* 0x0010a4000800017f */
[----:B--2---:R-:W-:Y:S05]  /*16850*/  @!P0 NANOSLEEP.SYNCS 0x989680 ;  /* 0x009896800000895d */ /* 0x004fea0003900000 */
[----:B------:R-:W2:Y:S02]  /*16860*/  @!P0 SYNCS.PHASECHK.TRANS64 P0, [R0+URZ+0x2d840], R3 ;  /* 0x02d84003000085a7 */ /* 0x000ea4000800007f */
[----:B--2---:R-:W-:Y:S05]  /*16870*/  @!P0 BRA `(.L_x_11115) ;  /* 0xfffffffc00f08947 */ /* 0x004fea000383ffff */
[----:B------:R-:W-:Y:S05]  /*16880*/  BRA `(.L_x_11223) ;  /* 0xffffffb000787947 */ /* 0x000fea000383ffff */
.L_x_11119:
[----:B------:R-:W2:Y:S01]  /*16890*/  LDL.LU R11, [R1+0x10] ;  /* 0x00001000010b7983 */ /* 0x000ea20000300800 */
[----:B------:R-:W-:Y:S02]  /*168a0*/  IMAD.MOV.U32 R0, RZ, RZ, R12 ;  /* 0x000000ffff007224 */ /* 0x000fe400078e000c */
[----:B------:R-:W-:Y:S02]  /*168b0*/  IMAD.MOV.U32 R13, RZ, RZ, R4 ;  /* 0x000000ffff0d7224 */ /* 0x000fe400078e0004 */
[----:B------:R-:W-:Y:S02]  /*168c0*/  IMAD.MOV.U32 R12, RZ, RZ, RZ ;  /* 0x000000ffff0c7224 */ /* 0x000fe400078e00ff */
[----:B------:R-:W-:Y:S02]  /*168d0*/  IMAD.MOV.U32 R15, RZ, RZ, -0x1 ;  /* 0xffffffffff0f7424 */ /* 0x000fe400078e00ff */
[----:B------:R-:W-:Y:S02]  /*168e0*/  IMAD.IADD R0, R21, 0x1, R0 ;  /* 0x0000000115007824 */ /* 0x000fe400078e0200 */
[----:B--2---:R-:W-:-:S02]  /*168f0*/  IMAD R6, R11, R9, RZ ;  /* 0x000000090b067224 */ /* 0x004fc400078e02ff */
[----:B------:R-:W-:Y:S02]  /*16900*/  IMAD.MOV.U32 R11, RZ, RZ, 0x1c1f ;  /* 0x00001c1fff0b7424 */ /* 0x000fe400078e00ff */
[C---:B------:R-:W-:Y:S01]  /*16910*/  VIADD R9, R0.reuse, 0x20 ;  /* 0x0000002000097836 */ /* 0x040fe20000000000 */
[----:B------:R-:W-:-:S13]  /*16920*/  ISETP.GE.AND P4, PT, R0, R6, PT ;  /* 0x000000060000720c */ /* 0x000fda0003f86270 */
[----:B-----5:R-:W-:Y:S05]  /*16930*/  WARPSYNC.COLLECTIVE R15, `(.L_x_11224) ;  /* 0x000000000f087348 */ /* 0x020fea0003c00000 */
[----:B------:R0:W1:Y:S02]  /*16940*/  SHFL.IDX P6, R14, R13, R12, R11 ;  /* 0x0000000c0d0e7389 */ /* 0x00006400000c000b */
[----:B01---5:R-:W-:Y:S01]  /*16950*/  ENDCOLLECTIVE ;  /* 0x000000000000791b */ /* 0x023fe20003800000 */
.L_x_11224:
[----:B------:R-:W-:Y:S02]  /*16960*/  IMAD.MOV.U32 R13, RZ, RZ, R5 ;  /* 0x000000ffff0d7224 */ /* 0x000fe400078e0005 */
[----:B------:R-:W-:-:S07]  /*16970*/  IMAD.MOV.U32 R2, RZ, RZ, R14 ;  /* 0x000000ffff027224 */ /* 0x000fce00078e000e */
[----:B------:R-:W-:Y:S05]  /*16980*/  WARPSYNC.COLLECTIVE R15, `(.L_x_11225) ;  /* 0x000000000f087348 */ /* 0x000fea0003c00000 */
[----:B------:R0:W1:Y:S02]  /*16990*/  SHFL.IDX P6, R14, R13, R12, R11 ;  /* 0x0000000c0d0e7389 */ /* 0x00006400000c000b */
[----:B01----:R-:W-:Y:S01]  /*169a0*/  ENDCOLLECTIVE ;  /* 0x000000000000791b */ /* 0x003fe20003800000 */
.L_x_11225:
[----:B------:R-:W-:Y:S02]  /*169b0*/  IMAD.MOV.U32 R13, RZ, RZ, R4 ;  /* 0x000000ffff0d7224 */ /* 0x000fe400078e0004 */
[----:B------:R-:W-:Y:S02]  /*169c0*/  IMAD.MOV.U32 R12, RZ, RZ, 0x1 ;  /* 0x00000001ff0c7424 */ /* 0x000fe400078e00ff */
[----:B------:R-:W-:-:S07]  /*169d0*/  IMAD.MOV.U32 R3, RZ, RZ, R14 ;  /* 0x000000ffff037224 */ /* 0x000fce00078e000e */
[----:B------:R-:W-:Y:S05]  /*169e0*/  WARPSYNC.COLLECTIVE R15, `(.L_x_11226) ;  /* 0x000000000f087348 */ /* 0x000fea0003c00000 */
[----:B------:R0:W1:Y:S02]  /*169f0*/  SHFL.IDX P6, R14, R13, R12, R11 ;  /* 0x0000000c0d0e7389 */ /* 0x00006400000c000b */
[----:B01----:R-:W-:Y:S01]  /*16a00*/  ENDCOLLECTIVE ;  /* 0x000000000000791b */ /* 0x003fe20003800000 */
.L_x_11226:
        /* <DEDUP_REMOVED lines=17> */
.L_x_11227:
[----:B------:R-:W-:Y:S02]  /*16b20*/  IMAD.MOV.U32 R13, RZ, RZ, R4 ;  /* 0x000000ffff0d7224 */ /* 0x000fe400078e0004 */
[----:B------:R-:W-:Y:S02]  /*16b30*/  IMAD.MOV.U32 R12, RZ, RZ, 0x2 ;  /* 0x00000002ff0c7424 */ /* 0x000fe400078e00ff */
[----:B------:R-:W-:-:S07]  /*16b40*/  IMAD.MOV.U32 R3, RZ, RZ, R14 ;  /* 0x000000ffff037224 */ /* 0x000fce00078e000e */
[----:B------:R-:W-:Y:S05]  /*16b50*/  WARPSYNC.COLLECTIVE R15, `(.L_x_11228) ;  /* 0x000000000f087348 */ /* 0x000fea0003c00000 */
[----:B------:R0:W1:Y:S02]  /*16b60*/  SHFL.IDX P6, R14, R13, R12, R11 ;  /* 0x0000000c0d0e7389 */ /* 0x00006400000c000b */
[----:B01----:R-:W-:Y:S01]  /*16b70*/  ENDCOLLECTIVE ;  /* 0x000000000000791b */ /* 0x003fe20003800000 */
.L_x_11228:
        /* <DEDUP_REMOVED lines=18> */
.L_x_11229:
[----:B------:R-:W-:Y:S02]  /*16ca0*/  IMAD.MOV.U32 R13, RZ, RZ, R4 ;  /* 0x000000ffff0d7224 */ /* 0x000fe400078e0004 */
[----:B------:R-:W-:Y:S02]  /*16cb0*/  IMAD.MOV.U32 R12, RZ, RZ, 0x3 ;  /* 0x00000003ff0c7424 */ /* 0x000fe400078e00ff */
[----:B------:R-:W-:-:S07]  /*16cc0*/  IMAD.MOV.U32 R3, RZ, RZ, R14 ;  /* 0x000000ffff037224 */ /* 0x000fce00078e000e */
[----:B------:R-:W-:Y:S05]  /*16cd0*/  WARPSYNC.COLLECTIVE R15, `(.L_x_11230) ;  /* 0x000000000f087348 */ /* 0x000fea0003c00000 */
[----:B------:R0:W1:Y:S02]  /*16ce0*/  SHFL.IDX P6, R14, R13, R12, R11 ;  /* 0x0000000c0d0e7389 */ /* 0x00006400000c000b */
[----:B01----:R-:W-:Y:S01]  /*16cf0*/  ENDCOLLECTIVE ;  /* 0x000000000000791b */ /* 0x003fe20003800000 */
.L_x_11230:
        /* <DEDUP_REMOVED lines=10> */
.L_x_11231:
[----:B------:R-:W-:Y:S01]  /*16da0*/  @!PT LDS RZ, [RZ] ;  /* 0x00000000fffff984 */ /* 0x000fe20000000800 */
[----:B------:R-:W-:Y:S01]  /*16db0*/  @!PT LDS RZ, [RZ] ;  /* 0x00000000fffff984 */ /* 0x000fe20000000800 */
[----:B------:R-:W-:Y:S01]  /*16dc0*/  @!PT LDS RZ, [RZ] ;  /* 0x00000000fffff984 */ /* 0x000fe20000000800 */
[----:B------:R-:W-:Y:S04]  /*16dd0*/  @!P3 LDGSTS.E.BYPASS.LTC128B.128 [R10+0xd400], desc[UR50][R2.64], !P2 ;  /* 0x0d400000020abfae */ /* 0x000fe8000d101d72 */
[----:B------:R-:W-:Y:S04]  /*16de0*/  @!P3 LDGSTS.E.BYPASS.LTC128B.128 [R10+0x10400], desc[UR50][R2.64+0x40], !P1 ;  /* 0x10400040020abfae */ /* 0x000fe8000c901d72 */
[----:B------:R0:W-:Y:S01]  /*16df0*/  @!P3 LDGSTS.E.BYPASS.LTC128B.128 [R10+0x13400], desc[UR50][R2.64+0x80], !P0 ;  /* 0x13400080020abfae */ /* 0x0001e2000c101d72 */
[----:B------:R-:W-:Y:S02]  /*16e00*/  IMAD.MOV.U32 R13, RZ, RZ, R7 ;  /* 0x000000ffff0d7224 */ /* 0x000fe400078e0007 */
[----:B------:R-:W-:-:S02]  /*16e10*/  IMAD.MOV.U32 R12, RZ, RZ, RZ ;  /* 0x000000ffff0c7224 */ /* 0x000fc400078e00ff */
[----:B0-----:R-:W-:Y:S02]  /*16e20*/  VIADD R2, R0, 0x60 ;  /* 0x0000006000027836 */ /* 0x001fe40000000000 */
[----:B------:R-:W-:-:S07]  /*16e30*/  IMAD.MOV.U32 R3, RZ, RZ, R14 ;  /* 0x000000ffff037224 */ /* 0x000fce00078e000e */
[----:B------:R-:W-:Y:S05]  /*16e40*/  WARPSYNC.COLLECTIVE R15, `(.L_x_11232) ;  /* 0x000000000f087348 */ /* 0x000fea0003c00000 */
[----:B------:R0:W1:Y:S02]  /*16e50*/  SHFL.IDX P6, R14, R13, R12, R11 ;  /* 0x0000000c0d0e7389 */ /* 0x00006400000c000b */
[----:B01----:R-:W-:Y:S01]  /*16e60*/  ENDCOLLECTIVE ;  /* 0x000000000000791b */ /* 0x003fe20003800000 */
.L_x_11232:
[----:B------:R-:W-:-:S13]  /*16e70*/  ISETP.GE.AND P3, PT, R2, R6, PT ;  /* 0x000000060200720c */ /* 0x000fda0003f66270 */
[----:B------:R-:W-:Y:S01]  /*16e80*/  @!P3 LEA R3, P5, R20, R3, 0x1 ;  /* 0x000000031403b211 */ /* 0x000fe200078a08ff */
[----:B------:R-:W-:-:S04]  /*16e90*/  IMAD.MOV.U32 R13, RZ, RZ, R8 ;  /* 0x000000ffff0d7224 */ /* 0x000fc800078e0008 */
[----:B------:R-:W-:Y:S02]  /*16ea0*/  @!P3 IMAD.X R9, RZ, RZ, R4, P5 ;  /* 0x000000ffff09b224 */ /* 0x000fe400028e0604 */
[----:B------:R-:W-:Y:S02]  /*16eb0*/  @!P3 IMAD.MOV.U32 R2, RZ, RZ, R3 ;  /* 0x000000ffff02b224 */ /* 0x000fe400078e0003 */
[----:B------:R-:W-:-:S05]  /*16ec0*/  @!P3 IMAD.MOV.U32 R3, RZ, RZ, R9 ;  /* 0x000000ffff03b224 */ /* 0x000fca00078e0009 */
        /* <DEDUP_REMOVED lines=10> */
.L_x_11233:
        /* <DEDUP_REMOVED lines=8> */
.L_x_11234:
        /* <DEDUP_REMOVED lines=15> */
.L_x_11235:
[----:B------:R-:W-:Y:S05]  /*170e0*/  BRA `(.L_x_11236) ;  /* 0xffffffb800087947 */ /* 0x000fea000383ffff */
.L_x_11122:
[----:B0-----:R0:W1:Y:S02]  /*170f0*/  SYNCS.PHASECHK.TRANS64.TRYWAIT P0, [R22+URZ+0x2d820], R3 ;  /* 0x02d82003160075a7 */ /* 0x001064000800017f */
[----:B-1----:R-:W-:Y:S05]  /*17100*/  @!P0 NANOSLEEP.SYNCS 0x989680 ;  /* 0x009896800000895d */ /* 0x002fea0003900000 */
[----:B------:R-:W1:Y:S02]  /*17110*/  @!P0 SYNCS.PHASECHK.TRANS64 P0, [R22+URZ+0x2d820], R3 ;  /* 0x02d82003160085a7 */ /* 0x000e64000800007f */
[----:B-1----:R-:W-:Y:S05]  /*17120*/  @!P0 BRA `(.L_x_11122) ;  /* 0xfffffffc00f08947 */ /* 0x002fea000383ffff */
[----:B------:R-:W-:Y:S05]  /*17130*/  BRA `(.L_x_11237) ;  /* 0xffffffb8007c7947 */ /* 0x000fea000383ffff */
.L_x_11131:
[----:B-1----:R1:W2:Y:S02]  /*17140*/  SYNCS.PHASECHK.TRANS64.TRYWAIT P0, [R3+URZ+0x2d840], R2 ;  /* 0x02d84002030075a7 */ /* 0x0022a4000800017f */
[----:B--2---:R-:W-:Y:S05]  /*17150*/  @!P0 NANOSLEEP.SYNCS 0x989680 ;  /* 0x009896800000895d */ /* 0x004fea0003900000 */
[----:B------:R-:W2:Y:S02]  /*17160*/  @!P0 SYNCS.PHASECHK.TRANS64 P0, [R3+URZ+0x2d840], R2 ;  /* 0x02d84002030085a7 */ /* 0x000ea4000800007f */
[----:B--2---:R-:W-:Y:S05]  /*17170*/  @!P0 BRA `(.L_x_11131) ;  /* 0xfffffffc00f08947 */ /* 0x004fea000383ffff */
[----:B------:R-:W-:Y:S05]  /*17180*/  BRA `(.L_x_11238) ;  /* 0xffffffbc00287947 */ /* 0x000fea000383ffff */
.L_x_11138:
[----:B0-----:R0:W1:Y:S02]  /*17190*/  SYNCS.PHASECHK.TRANS64.TRYWAIT P0, [R3+URZ+0x60], R2 ;  /* 0x00006002030075a7 */ /* 0x001064000800017f */
[----:B-1----:R-:W-:Y:S05]  /*171a0*/  @!P0 NANOSLEEP.SYNCS 0x989680 ;  /* 0x009896800000895d */ /* 0x002fea0003900000 */
[----:B------:R-:W1:Y:S02]  /*171b0*/  @!P0 SYNCS.PHASECHK.TRANS64 P0, [R3+URZ+0x60], R2 ;  /* 0x00006002030085a7 */ /* 0x000e64000800007f */
[----:B-1----:R-:W-:Y:S05]  /*171c0*/  @!P0 BRA `(.L_x_11138) ;  /* 0xfffffffc00f08947 */ /* 0x002fea000383ffff */
[----:B------:R-:W-:Y:S05]  /*171d0*/  BRA `(.L_x_11239) ;  /* 0xffffffc000347947 */ /* 0x000fea000383ffff */
.L_x_11148:
[----:B-1----:R1:W2:Y:S02]  /*171e0*/  SYNCS.PHASECHK.TRANS64.TRYWAIT P0, [R3+URZ+0x2d840], R2 ;  /* 0x02d84002030075a7 */ /* 0x0022a4000800017f */
[----:B--2---:R-:W-:Y:S05]  /*171f0*/  @!P0 NANOSLEEP.SYNCS 0x989680 ;  /* 0x009896800000895d */ /* 0x004fea0003900000 */
[----:B------:R-:W2:Y:S02]  /*17200*/  @!P0 SYNCS.PHASECHK.TRANS64 P0, [R3+URZ+0x2d840], R2 ;  /* 0x02d84002030085a7 */ /* 0x000ea4000800007f */
[----:B--2---:R-:W-:Y:S05]  /*17210*/  @!P0 BRA `(.L_x_11148) ;  /* 0xfffffffc00f08947 */ /* 0x004fea000383ffff */
[----:B------:R-:W-:Y:S05]  /*17220*/  BRA `(.L_x_11240) ;  /* 0xffffffc400f07947 */ /* 0x000fea000383ffff */
.L_x_11155:
[----:B0-----:R0:W1:Y:S02]  /*17230*/  SYNCS.PHASECHK.TRANS64.TRYWAIT P0, [R12+URZ+0x60], R26 ;  /* 0x0000601a0c0075a7 */ /* 0x001064000800017f */
[----:B-1----:R-:W-:Y:S05]  /*17240*/  @!P0 NANOSLEEP.SYNCS 0x989680 ;  /* 0x009896800000895d */ /* 0x002fea0003900000 */
[----:B------:R-:W1:Y:S02]  /*17250*/  @!P0 SYNCS.PHASECHK.TRANS64 P0, [R12+URZ+0x60], R26 ;  /* 0x0000601a0c0085a7 */ /* 0x000e64000800007f */
[----:B-1----:R-:W-:Y:S05]  /*17260*/  @!P0 BRA `(.L_x_11155) ;  /* 0xfffffffc00f08947 */ /* 0x002fea000383ffff */
[----:B------:R-:W-:Y:S05]  /*17270*/  BRA `(.L_x_11241) ;  /* 0xffffffc800fc7947 */ /* 0x000fea000383ffff */
.L_x_11165:
[----:B-1----:R1:W2:Y:S02]  /*17280*/  SYNCS.PHASECHK.TRANS64.TRYWAIT P0, [R2+URZ+0x2d840], R3 ;  /* 0x02d84003020075a7 */ /* 0x0022a4000800017f */
[----:B--2---:R-:W-:Y:S05]  /*17290*/  @!P0 NANOSLEEP.SYNCS 0x989680 ;  /* 0x009896800000895d */ /* 0x004fea0003900000 */
[----:B------:R-:W2:Y:S02]  /*172a0*/  @!P0 SYNCS.PHASECHK.TRANS64 P0, [R2+URZ+0x2d840], R3 ;  /* 0x02d84003020085a7 */ /* 0x000ea4000800007f */
[----:B--2---:R-:W-:Y:S05]  /*172b0*/  @!P0 BRA `(.L_x_11165) ;  /* 0xfffffffc00f08947 */ /* 0x004fea000383ffff */
[----:B------:R-:W-:Y:S05]  /*172c0*/  BRA `(.L_x_11242) ;  /* 0xffffffd000847947 */ /* 0x000fea000383ffff */
.L_x_11172:
[----:B0-----:R0:W1:Y:S02]  /*172d0*/  SYNCS.PHASECHK.TRANS64.TRYWAIT P0, [R7+URZ+0x60], R2 ;  /* 0x00006002070075a7 */ /* 0x001064000800017f */
[----:B-1----:R-:W-:Y:S05]  /*172e0*/  @!P0 NANOSLEEP.SYNCS 0x989680 ;  /* 0x009896800000895d */ /* 0x002fea0003900000 */
[----:B------:R-:W1:Y:S02]  /*172f0*/  @!P0 SYNCS.PHASECHK.TRANS64 P0, [R7+URZ+0x60], R2 ;  /* 0x00006002070085a7 */ /* 0x000e64000800007f */
[----:B-1----:R-:W-:Y:S05]  /*17300*/  @!P0 BRA `(.L_x_11172) ;  /* 0xfffffffc00f08947 */ /* 0x002fea000383ffff */
[----:B------:R-:W-:Y:S05]  /*17310*/  BRA `(.L_x_11243) ;  /* 0xffffffd400947947 */ /* 0x000fea000383ffff */
.L_x_11184:
[----:B0-----:R0:W1:Y:S02]  /*17320*/  SYNCS.PHASECHK.TRANS64.TRYWAIT P0, [R3+URZ+0x2d860], R0 ;  /* 0x02d86000030075a7 */ /* 0x001064000800017f */
[----:B-1----:R-:W-:Y:S05]  /*17330*/  @!P0 NANOSLEEP.SYNCS 0x989680 ;  /* 0x009896800000895d */ /* 0x002fea0003900000 */
[----:B------:R-:W1:Y:S02]  /*17340*/  @!P0 SYNCS.PHASECHK.TRANS64 P0, [R3+URZ+0x2d860], R0 ;  /* 0x02d86000030085a7 */ /* 0x000e64000800007f */
[----:B-1----:R-:W-:Y:S05]  /*17350*/  @!P0 BRA `(.L_x_11184) ;  /* 0xfffffffc00f08947 */ /* 0x002fea000383ffff */
[----:B------:R-:W-:Y:S05]  /*17360*/  BRA `(.L_x_11244) ;  /* 0xffffffdc00087947 */ /* 0x000fea000383ffff */
.L_x_11192:
        /* <DEDUP_REMOVED lines=8> */
.L_x_11246:
[----:B------:R-:W-:Y:S05]  /*173f0*/  BSYNC B0 ;  /* 0x0000000000007941 */ /* 0x000fea0003800000 */
.L_x_11245:
        /* <DEDUP_REMOVED lines=9> */
.L_x_11247:
[----:B------:R-:W-:Y:S02]  /*17490*/  ULDC UR4, c[0x0][0xc3c] ;  /* 0x00030f0000047ab9 */ /* 0x000fe40000000800 */
[----:B------:R-:W-:-:S13]  /*174a0*/  ISETP.GE.OR P1, PT, R7, UR4, !P0 ;  /* 0x0000000407007c0c */ /* 0x000fda000c726670 */
[----:B------:R-:W0:Y:S01]  /*174b0*/  @!P1 LDC.64 R2, c[0x0][0xc80] ;  /* 0x00032000ff029b82 */ /* 0x000e220000000a00 */
[----:B------:R-:W-:Y:S02]  /*174c0*/  IMAD.MOV.U32 R17, RZ, RZ, RZ ;  /* 0x000000ffff117224 */ /* 0x000fe400078e00ff */
[----:B------:R-:W-:Y:S02]  /*174d0*/  IMAD.MOV.U32 R11, RZ, RZ, RZ ;  /* 0x000000ffff0b7224 */ /* 0x000fe400078e00ff */
[----:B------:R-:W-:Y:S02]  /*174e0*/  IMAD.MOV.U32 R5, RZ, RZ, R14 ;  /* 0x000000ffff057224 */ /* 0x000fe400078e000e */
[----:B0-----:R-:W-:-:S06]  /*174f0*/  @!P1 IMAD.WIDE R2, R7, 0x4, R2 ;  /* 0x0000000407029825 */ /* 0x001fcc00078e0202 */
[----:B------:R-:W2:Y:S01]  /*17500*/  @!P1 LDG.E R2, desc[UR50][R2.64] ;  /* 0x0000003202029981 */ /* 0x000ea2000c1e1900 */
[C---:B------:R-:W-:Y:S02]  /*17510*/  ISETP.GE.U32.AND P2, PT, R8.reuse, 0x2, PT ;  /* 0x000000020800780c */ /* 0x040fe40003f46070 */
[C---:B------:R-:W-:Y:S02]  /*17520*/  ISETP.GE.U32.AND P3, PT, R8.reuse, 0x4, PT ;  /* 0x000000040800780c */ /* 0x040fe40003f66070 */
[C---:B------:R-:W-:Y:S02]  /*17530*/  ISETP.GE.U32.AND P4, PT, R8.reuse, 0x8, PT ;  /* 0x000000080800780c */ /* 0x040fe40003f86070 */
[C---:B------:R-:W-:Y:S01]  /*17540*/  ISETP.GE.U32.AND P5, PT, R8.reuse, 0x10, PT ;  /* 0x000000100800780c */ /* 0x040fe20003fa6070 */
[----:B--2---:R-:W-:Y:S01]  /*17550*/  @!P1 IMAD.MOV.U32 R17, RZ, RZ, R2 ;  /* 0x000000ffff119224 */ /* 0x004fe200078e0002 */
[----:B------:R-:W-:-:S03]  /*17560*/  ISETP.NE.AND P1, PT, R8, RZ, PT ;  /* 0x000000ff0800720c */ /* 0x000fc60003f25270 */
[----:B------:R-:W-:-:S10]  /*17570*/  IMAD.MOV.U32 R13, RZ, RZ, R17 ;  /* 0x000000ffff0d7224 */ /* 0x000fd400078e0011 */
[----:B------:R-:W-:Y:S05]  /*17580*/  WARPSYNC.COLLECTIVE R15, `(.L_x_11248) ;  /* 0x000000000f087348 */ /* 0x000fea0003c00000 */
[----:B------:R0:W1:Y:S02]  /*17590*/  SHFL.UP P6, R14, R13, R12, R11 ;  /* 0x0400000c0d0e7389 */ /* 0x00006400000c000b */
[----:B01----:R-:W-:Y:S01]  /*175a0*/  ENDCOLLECTIVE ;  /* 0x000000000000791b */ /* 0x003fe20003800000 */
.L_x_11248:
[----:B------:R-:W-:Y:S01]  /*175b0*/  IMAD.MOV.U32 R12, RZ, RZ, 0x2 ;  /* 0x00000002ff0c7424 */ /* 0x000fe200078e00ff */
[----:B------:R-:W-:-:S05]  /*175c0*/  SEL R4, R14, RZ, P1 ;  /* 0x000000ff0e047207 */ /* 0x000fca0000800000 */
[----:B------:R-:W-:-:S04]  /*175d0*/  IMAD.IADD R4, R17, 0x1, R4 ;  /* 0x0000000111047824 */ /* 0x000fc800078e0204 */
[----:B------:R-:W-:-:S07]  /*175e0*/  IMAD.MOV.U32 R13, RZ, RZ, R4 ;  /* 0x000000ffff0d7224 */ /* 0x000fce00078e0004 */
[----:B------:R-:W-:Y:S05]  /*175f0*/  WARPSYNC.COLLECTIVE R15, `(.L_x_11249) ;  /* 0x000000000f087348 */ /* 0x000fea0003c00000 */
[----:B------:R0:W1:Y:S02]  /*17600*/  SHFL.UP P6, R14, R13, R12, R11 ;  /* 0x0400000c0d0e7389 */ /* 0x00006400000c000b */
[----:B01----:R-:W-:Y:S01]  /*17610*/  ENDCOLLECTIVE ;  /* 0x000000000000791b */ /* 0x003fe20003800000 */
.L_x_11249:
[----:B------:R-:W-:Y:S01]  /*17620*/  IMAD.MOV.U32 R12, RZ, RZ, 0x4 ;  /* 0x00000004ff0c7424 */ /* 0x000fe200078e00ff */
[----:B------:R-:W-:-:S05]  /*17630*/  SEL R3, R14, RZ, P2 ;  /* 0x000000ff0e037207 */ /* 0x000fca0001000000 */
[----:B------:R-:W-:-:S04]  /*17640*/  IMAD.IADD R6, R4, 0x1, R3 ;  /* 0x0000000104067824 */ /* 0x000fc800078e0203 */
[----:B------:R-:W-:-:S07]  /*17650*/  IMAD.MOV.U32 R13, RZ, RZ, R6 ;  /* 0x000000ffff0d7224 */ /* 0x000fce00078e0006 */
[----:B------:R-:W-:Y:S05]  /*17660*/  WARPSYNC.COLLECTIVE R15, `(.L_x_11250) ;  /* 0x000000000f087348 */ /* 0x000fea0003c00000 */
[----:B------:R0:W1:Y:S02]  /*17670*/  SHFL.UP P6, R14, R13, R12, R11 ;  /* 0x0400000c0d0e7389 */ /* 0x00006400000c000b */
[----:B01----:R-:W-:Y:S01]  /*17680*/  ENDCOLLECTIVE ;  /* 0x000000000000791b */ /* 0x003fe20003800000 */
.L_x_11250:
[----:B------:R-:W-:Y:S01]  /*17690*/  IMAD.MOV.U32 R12, RZ, RZ, 0x8 ;  /* 0x00000008ff0c7424 */ /* 0x000fe200078e00ff */
[----:B------:R-:W-:-:S05]  /*176a0*/  SEL R3, R14, RZ, P3 ;  /* 0x000000ff0e037207 */ /* 0x000fca0001800000 */
[----:B------:R-:W-:-:S04]  /*176b0*/  IMAD.IADD R2, R6, 0x1, R3 ;  /* 0x0000000106027824 */ /* 0x000fc800078e0203 */
[----:B------:R-:W-:-:S07]  /*176c0*/  IMAD.MOV.U32 R13, RZ, RZ, R2 ;  /* 0x000000ffff0d7224 */ /* 0x000fce00078e0002 */
[----:B------:R-:W-:Y:S05]  /*176d0*/  WARPSYNC.COLLECTIVE R15, `(.L_x_11251) ;  /* 0x000000000f087348 */ /* 0x000fea0003c00000 */
[----:B------:R0:W1:Y:S02]  /*176e0*/  SHFL.UP P6, R14, R13, R12, R11 ;  /* 0x0400000c0d0e7389 */ /* 0x00006400000c000b */
[----:B01----:R-:W-:Y:S01]  /*176f0*/  ENDCOLLECTIVE ;  /* 0x000000000000791b */ /* 0x003fe20003800000 */
.L_x_11251:
[----:B------:R-:W-:Y:S01]  /*17700*/  IMAD.MOV.U32 R12, RZ, RZ, 0x10 ;  /* 0x00000010ff0c7424 */ /* 0x000fe200078e00ff */
[----:B------:R-:W-:-:S05]  /*17710*/  SEL R3, R14, RZ, P4 ;  /* 0x000000ff0e037207 */ /* 0x000fca0002000000 */
[----:B------:R-:W-:-:S04]  /*17720*/  IMAD.IADD R3, R2, 0x1, R3 ;  /* 0x0000000102037824 */ /* 0x000fc800078e0203 */
[----:B------:R-:W-:-:S07]  /*17730*/  IMAD.MOV.U32 R13, RZ, RZ, R3 ;  /* 0x000000ffff0d7224 */ /* 0x000fce00078e0003 */
[----:B------:R-:W-:Y:S05]  /*17740*/  WARPSYNC.COLLECTIVE R15, `(.L_x_11252) ;  /* 0x000000000f087348 */ /* 0x000fea0003c00000 */
[----:B------:R0:W1:Y:S02]  /*17750*/  SHFL.UP P6, R14, R13, R12, R11 ;  /* 0x0400000c0d0e7389 */ /* 0x00006400000c000b */
[----:B01----:R-:W-:Y:S01]  /*17760*/  ENDCOLLECTIVE ;  /* 0x000000000000791b */ /* 0x003fe20003800000 */
.L_x_11252:
        /* <DEDUP_REMOVED lines=8> */
.L_x_11253:
[----:B------:R-:W-:Y:S05]  /*177f0*/  BRA `(.L_x_11254) ;  /* 0xffffffdc00b47947 */ /* 0x000fea000383ffff */
.L_x_11197:
        /* <DEDUP_REMOVED lines=8> */
.L_x_11256:
[----:B------:R-:W-:Y:S05]  /*17880*/  BSYNC B0 ;  /* 0x0000000000007941 */ /* 0x000fea0003800000 */
.L_x_11255:
        /* <DEDUP_REMOVED lines=8> */
.L_x_11257:
[----:B------:R-:W-:Y:S01]  /*17910*/  IMAD.MOV.U32 R12, RZ, RZ, 0x4 ;  /* 0x00000004ff0c7424 */ /* 0x000fe200078e00ff */
[----:B------:R-:W-:-:S05]  /*17920*/  SEL R2, R14, RZ, P2 ;  /* 0x000000ff0e027207 */ /* 0x000fca0001000000 */
[----:B------:R-:W-:-:S04]  /*17930*/  IMAD.IADD R2, R13, 0x1, R2 ;  /* 0x000000010d027824 */ /* 0x000fc800078e0202 */
[----:B------:R-:W-:-:S07]  /*17940*/  IMAD.MOV.U32 R13, RZ, RZ, R2 ;  /* 0x000000ffff0d7224 */ /* 0x000fce00078e0002 */
[----:B------:R-:W-:Y:S05]  /*17950*/  WARPSYNC.COLLECTIVE R15, `(.L_x_11258) ;  /* 0x000000000f087348 */ /* 0x000fea0003c00000 */
[----:B------:R0:W1:Y:S02]  /*17960*/  SHFL.UP P6, R14, R13, R12, R11 ;  /* 0x0400000c0d0e7389 */ /* 0x00006400000c000b */
[----:B01----:R-:W-:Y:S01]  /*17970*/  ENDCOLLECTIVE ;  /* 0x000000000000791b */ /* 0x003fe20003800000 */
.L_x_11258:
[----:B------:R-:W-:Y:S01]  /*17980*/  IMAD.MOV.U32 R12, RZ, RZ, 0x8 ;  /* 0x00000008ff0c7424 */ /* 0x000fe200078e00ff */
[----:B------:R-:W-:-:S05]  /*17990*/  SEL R3, R14, RZ, P3 ;  /* 0x000000ff0e037207 */ /* 0x000fca0001800000 */
[----:B------:R-:W-:-:S04]  /*179a0*/  IMAD.IADD R3, R2, 0x1, R3 ;  /* 0x0000000102037824 */ /* 0x000fc800078e0203 */
[----:B------:R-:W-:-:S07]  /*179b0*/  IMAD.MOV.U32 R13, RZ, RZ, R3 ;  /* 0x000000ffff0d7224 */ /* 0x000fce00078e0003 */
[----:B------:R-:W-:Y:S05]  /*179c0*/  WARPSYNC.COLLECTIVE R15, `(.L_x_11259) ;  /* 0x000000000f087348 */ /* 0x000fea0003c00000 */
[----:B------:R0:W1:Y:S02]  /*179d0*/  SHFL.UP P6, R14, R13, R12, R11 ;  /* 0x0400000c0d0e7389 */ /* 0x00006400000c000b */
[----:B01----:R-:W-:Y:S01]  /*179e0*/  ENDCOLLECTIVE ;  /* 0x000000000000791b */ /* 0x003fe20003800000 */
.L_x_11259:
[----:B------:R-:W-:Y:S01]  /*179f0*/  IMAD.MOV.U32 R12, RZ, RZ, 0x10 ;  /* 0x00000010ff0c7424 */ /* 0x000fe200078e00ff */
[----:B------:R-:W-:-:S05]  /*17a00*/  SEL R4, R14, RZ, P4 ;  /* 0x000000ff0e047207 */ /* 0x000fca0002000000 */
[----:B------:R-:W-:-:S04]  /*17a10*/  IMAD.IADD R4, R3, 0x1, R4 ;  /* 0x0000000103047824 */ /* 0x000fc800078e0204 */
[----:B------:R-:W-:-:S07]  /*17a20*/  IMAD.MOV.U32 R13, RZ, RZ, R4 ;  /* 0x000000ffff0d7224 */ /* 0x000fce00078e0004 */
[----:B------:R-:W-:Y:S05]  /*17a30*/  WARPSYNC.COLLECTIVE R15, `(.L_x_11260) ;  /* 0x000000000f087348 */ /* 0x000fea0003c00000 */
[----:B------:R0:W1:Y:S02]  /*17a40*/  SHFL.UP P6, R14, R13, R12, R11 ;  /* 0x0400000c0d0e7389 */ /* 0x00006400000c000b */
[----:B01----:R-:W-:Y:S01]  /*17a50*/  ENDCOLLECTIVE ;  /* 0x000000000000791b */ /* 0x003fe20003800000 */
.L_x_11260:
        /* <DEDUP_REMOVED lines=8> */
.L_x_11261:
[----:B------:R-:W-:Y:S05]  /*17ae0*/  BRA `(.L_x_11262) ;  /* 0xffffffdc00947947 */ /* 0x000fea000383ffff */
.L_x_11199:
[----:B------:R-:W-:Y:S01]  /*17af0*/  BSSY B0, `(.L_x_11263) ;  /* 0x0000006000007945 */ /* 0x000fe20003800000 */
[----:B------:R-:W-:Y:S01]  /*17b00*/  PLOP3.LUT P6, PT, P6, PT, PT, 0x8, 0x0 ;  /* 0x000000000000781c */ /* 0x000fe200037ce170 */
[----:B------:R-:W-:-:S12]  /*17b10*/  IMAD.MOV.U32 R15, RZ, RZ, -0x1 ;  /* 0xffffffffff0f7424 */ /* 0x000fd800078e00ff */
[----:B012---:R-:W-:Y:S05]  /*17b20*/  WARPSYNC.COLLECTIVE R15, `(.L_x_11264) ;  /* 0x000000000f087348 */ /* 0x007fea0003c00000 */
[----:B------:R-:W-:Y:S01]  /*17b30*/  VOTE.ANY R14, PT, P6 ;  /* 0x00000000000e7806 */ /* 0x000fe200030e0100 */
[----:B012---:R-:W-:Y:S06]  /*17b40*/  ENDCOLLECTIVE ;  /* 0x000000000000791b */ /* 0x007fec0003800000 */
.L_x_11264:
[----:B------:R-:W-:Y:S05]  /*17b50*/  BSYNC B0 ;  /* 0x0000000000007941 */ /* 0x000fea0003800000 */
.L_x_11263:
        /* <DEDUP_REMOVED lines=9> */
.L_x_11265:
[----:B------:R-:W-:Y:S01]  /*17bf0*/  IMAD.MOV.U32 R17, RZ, RZ, R14 ;  /* 0x000000ffff117224 */ /* 0x000fe200078e000e */
[----:B------:R-:W-:Y:S06]  /*17c00*/  BRA `(.L_x_11266) ;  /* 0xffffffdc00847947 */ /* 0x000fec000383ffff */
.L_x_11201:
[----:B------:R-:W-:Y:S01]  /*17c10*/  BSSY B0, `(.L_x_11267) ;  /* 0x0000007000007945 */ /* 0x000fe20003800000 */
[----:B------:R-:W-:Y:S02]  /*17c20*/  IMAD.MOV.U32 R13, RZ, RZ, R3 ;  /* 0x000000ffff0d7224 */ /* 0x000fe400078e0003 */
[----:B------:R-:W-:Y:S02]  /*17c30*/  IMAD.MOV.U32 R11, RZ, RZ, 0x1f ;  /* 0x0000001fff0b7424 */ /* 0x000fe400078e00ff */
[----:B------:R-:W-:-:S07]  /*17c40*/  IMAD.MOV.U32 R15, RZ, RZ, -0x1 ;  /* 0xffffffffff0f7424 */ /* 0x000fce00078e00ff */
[----:B01234-:R-:W-:Y:S05]  /*17c50*/  WARPSYNC.COLLECTIVE R15, `(.L_x_11268) ;  /* 0x000000000f087348 */ /* 0x01ffea0003c00000 */
[----:B------:R0:W0:Y:S02]  /*17c60*/  SHFL.IDX P6, R14, R13, R12, R11 ;  /* 0x0000000c0d0e7389 */ /* 0x00002400000c000b */
[----:B01234-:R-:W-:Y:S01]  /*17c70*/  ENDCOLLECTIVE ;  /* 0x000000000000791b */ /* 0x01ffe20003800000 */
.L_x_11268:
[----:B------:R-:W-:Y:S05]  /*17c80*/  BSYNC B0 ;  /* 0x0000000000007941 */ /* 0x000fea0003800000 */
.L_x_11267:
[----:B------:R-:W-:Y:S05]  /*17c90*/  BRA `(.L_x_11200) ;  /* 0xffffffdc007c7947 */ /* 0x000fea000383ffff */
.L_x_11205:
[----:B0-----:R0:W1:Y:S02]  /*17ca0*/  SYNCS.PHASECHK.TRANS64.TRYWAIT P0, [R9+URZ+0x2d820], R0 ;  /* 0x02d82000090075a7 */ /* 0x001064000800017f */
[----:B-1----:R-:W-:Y:S05]  /*17cb0*/  @!P0 NANOSLEEP.SYNCS 0x989680 ;  /* 0x009896800000895d */ /* 0x002fea0003900000 */
[----:B------:R-:W1:Y:S02]  /*17cc0*/  @!P0 SYNCS.PHASECHK.TRANS64 P0, [R9+URZ+0x2d820], R0 ;  /* 0x02d82000090085a7 */ /* 0x000e64000800007f */
[----:B-1----:R-:W-:Y:S05]  /*17cd0*/  @!P0 BRA `(.L_x_11205) ;  /* 0xfffffffc00f08947 */ /* 0x002fea000383ffff */
[----:B------:R-:W-:Y:S05]  /*17ce0*/  BRA `(.L_x_11269) ;  /* 0xffffffe000f47947 */ /* 0x000fea000383ffff */
.L_x_11206:
        /* <DEDUP_REMOVED lines=8> */
[----:B0-2-4-:R-:W-:Y:S05]  /*17d70*/  WARPSYNC.COLLECTIVE R15, `(.L_x_11271) ;  /* 0x000000000f087348 */ /* 0x015fea0003c00000 */
[----:B------:R1:W3:Y:S02]  /*17d80*/  SHFL.IDX P6, R14, R13, R12, R11 ;  /* 0x0000000c0d0e7389 */ /* 0x0002e400000c000b */
[----:B01234-:R-:W-:Y:S01]  /*17d90*/  ENDCOLLECTIVE ;  /* 0x000000000000791b */ /* 0x01ffe20003800000 */
.L_x_11271:
[----:B------:R-:W-:Y:S05]  /*17da0*/  BSYNC B0 ;  /* 0x0000000000007941 */ /* 0x000fea0003800000 */
.L_x_11270:
[----:B------:R-:W-:Y:S05]  /*17db0*/  BRA `(.L_x_11272) ;  /* 0xffffffe000dc7947 */ /* 0x000fea000383ffff */
.L_x_11209:
[----:B------:R-:W-:Y:S01]  /*17dc0*/  BSSY B1, `(.L_x_11273) ;  /* 0x0000006000017945 */ /* 0x000fe20003800000 */
[----:B------:R-:W-:-:S07]  /*17dd0*/  IMAD.MOV.U32 R15, RZ, RZ, -0x1 ;  /* 0xffffffffff0f7424 */ /* 0x000fce00078e00ff */
[----:B0-2-4-:R-:W-:Y:S05]  /*17de0*/  WARPSYNC.COLLECTIVE R15, `(.L_x_11274) ;  /* 0x000000000f0c7348 */ /* 0x015fea0003c00000 */
[----:B------:R-:W-:Y:S02]  /*17df0*/  ELECT P6, UR62, PT ;  /* 0x00000000003e782f */ /* 0x000fe400038c0000 */
[----:B------:R-:W-:Y:S01]  /*17e00*/  MOV R14, UR62 ;  /* 0x0000003e000e7c02 */ /* 0x000fe20008000f00 */
[----:B0-2-4-:R-:W-:Y:S10]  /*17e10*/  ENDCOLLECTIVE ;  /* 0x000000000000791b */ /* 0x015ff40003800000 */
.L_x_11274:
[----:B------:R-:W-:Y:S05]  /*17e20*/  BSYNC B1 ;  /* 0x0000000000017941 */ /* 0x000fea0003800000 */
.L_x_11273:
[----:B------:R-:W-:Y:S05]  /*17e30*/  BRA `(.L_x_11275) ;  /* 0xffffffe000d47947 */ /* 0x000fea000383ffff */
.L_x_11211:
[----:B0-----:R0:W1:Y:S02]  /*17e40*/  SYNCS.PHASECHK.TRANS64.TRYWAIT P0, [R5+URZ], R4 ;  /* 0x00000004050075a7 */ /* 0x001064000800017f */
[----:B-1----:R-:W-:Y:S05]  /*17e50*/  @!P0 NANOSLEEP.SYNCS 0x989680 ;  /* 0x009896800000895d */ /* 0x002fea0003900000 */
[----:B------:R-:W1:Y:S02]  /*17e60*/  @!P0 SYNCS.PHASECHK.TRANS64 P0, [R5+URZ], R4 ;  /* 0x00000004050085a7 */ /* 0x000e64000800007f */
[----:B-1----:R-:W-:Y:S05]  /*17e70*/  @!P0 BRA `(.L_x_11211) ;  /* 0xfffffffc00f08947 */ /* 0x002fea000383ffff */
[----:B------:R-:W-:Y:S05]  /*17e80*/  BRA `(.L_x_11276) ;  /* 0xffffffe400087947 */ /* 0x000fea000383ffff */
.L_x_11212:
[----:B-1----:R1:W3:Y:S02]  /*17e90*/  SYNCS.PHASECHK.TRANS64.TRYWAIT P0, [R3+URZ], R2 ;  /* 0x00000002030075a7 */ /* 0x0022e4000800017f */
[----:B---3--:R-:W-:Y:S05]  /*17ea0*/  @!P0 NANOSLEEP.SYNCS 0x989680 ;  /* 0x009896800000895d */ /* 0x008fea0003900000 */
[----:B------:R-:W3:Y:S02]  /*17eb0*/  @!P0 SYNCS.PHASECHK.TRANS64 P0, [R3+URZ], R2 ;  /* 0x00000002030085a7 */ /* 0x000ee4000800007f */
[----:B---3--:R-:W-:Y:S05]  /*17ec0*/  @!P0 BRA `(.L_x_11212) ;  /* 0xfffffffc00f08947 */ /* 0x008fea000383ffff */
[----:B------:R-:W-:Y:S05]  /*17ed0*/  BRA `(.L_x_11277) ;  /* 0xffffffe000fc7947 */ /* 0x000fea000383ffff */
.L_x_11214:
[----:B---3--:R3:W0:Y:S02]  /*17ee0*/  SYNCS.PHASECHK.TRANS64.TRYWAIT P0, [R23+URZ], R4 ;  /* 0x00000004170075a7 */ /* 0x008624000800017f */
[----:B0-----:R-:W-:Y:S05]  /*17ef0*/  @!P0 NANOSLEEP.SYNCS 0x989680 ;  /* 0x009896800000895d */ /* 0x001fea0003900000 */
[----:B------:R-:W0:Y:S02]  /*17f00*/  @!P0 SYNCS.PHASECHK.TRANS64 P0, [R23+URZ], R4 ;  /* 0x00000004170085a7 */ /* 0x000e24000800007f */
[----:B0-----:R-:W-:Y:S05]  /*17f10*/  @!P0 BRA `(.L_x_11214) ;  /* 0xfffffffc00f08947 */ /* 0x001fea000383ffff */
[----:B------:R-:W-:Y:S05]  /*17f20*/  BRA `(.L_x_11278) ;  /* 0xffffffe400007947 */ /* 0x000fea000383ffff */
.L_x_11279:
        /* <DEDUP_REMOVED lines=13> */
.L_x_15327:


//--------------------- .text._ZN7cutlass13device_kernelIN5flash11enable_sm90INS1_16FlashAttnFwdSm90INS1_25CollectiveMainloopFwdSm90ILi2EN4cute5tupleIJNS5_1CILi1EEES8_S8_EEENS6_IJNS7_ILi192EEENS7_ILi128EEENS7_ILi96EEEEEELi96ENS_6half_tEfNS_4arch4Sm90ELb0ELb1ELb0ELb1ELb0ELb1ELb0ELb0ELb1ELb1ELb0ELb0EEENS1_21CollectiveEpilogueFwdINS6_IJSA_SC_SB_EEES9_SE_SG_Li384ELb1ELb1ELb0ELb0EEENS1_36VarlenDynamicPersistentTileSchedulerILi192ELi128ELi384ELi128ELb0ELb1ELb1ELb1ELb0ELb1EEEEEEEEEvNT_6ParamsE --------------------------
	.section	.text._ZN7cutlass13device_kernelIN5flash11enable_sm90INS1_16FlashAttnFwdSm90INS1_25CollectiveMainloopFwdSm90ILi2EN4cute5tupleIJNS5_1CILi1EEES8_S8_EEENS6_IJNS7_ILi192EEENS7_ILi128EEENS7_ILi96EEEEEELi96ENS_6half_tEfNS_4arch4Sm90ELb0ELb1ELb0ELb1ELb0ELb1ELb0ELb0ELb1ELb1ELb0ELb0EEENS1_21CollectiveEpilogueFwdINS6_IJSA_SC_SB_EEES9_SE_SG_Li384ELb1ELb1ELb0ELb0EEENS1_36VarlenDynamicPersistentTileSchedulerILi192ELi128ELi384ELi128ELb0ELb1ELb1ELb1ELb0ELb1EEEEEEEEEvNT_6ParamsE,"ax",@progbits
	.align	128
.text._ZN7cutlass13device_kernelIN5flash11enable_sm90INS1_16FlashAttnFwdSm90INS1_25CollectiveMainloopFwdSm90ILi2EN4cute5tupleIJNS5_1CILi1EEES8_S8_EEENS6_IJNS7_ILi192EEENS7_ILi128EEENS7_ILi96EEEEEELi96ENS_6half_tEfNS_4arch4Sm90ELb0ELb1ELb0ELb1ELb0ELb1ELb0ELb0ELb1ELb1ELb0ELb0EEENS1_21CollectiveEpilogueFwdINS6_IJSA_SC_SB_EEES9_SE_SG_Li384ELb1ELb1ELb0ELb0EEENS1_36VarlenDynamicPersistentTileSchedulerILi192ELi128ELi384ELi128ELb0ELb1ELb1ELb1ELb0ELb1EEEEEEEEEvNT_6ParamsE:
        .type           _ZN7cutlass13device_kernelIN5flash11enable_sm90INS1_16FlashAttnFwdSm90INS1_25CollectiveMainloopFwdSm90ILi2EN4cute5tupleIJNS5_1CILi1EEES8_S8_EEENS6_IJNS7_ILi192EEENS7_ILi128EEENS7_ILi96EEEEEELi96ENS_6half_tEfNS_4arch4Sm90ELb0ELb1ELb0ELb1ELb0ELb1ELb0ELb0ELb1ELb1ELb0ELb0EEENS1_21CollectiveEpilogueFwdINS6_IJSA_SC_SB_EEES9_SE_SG_Li384ELb1ELb1ELb0ELb0EEENS1_36VarlenDynamicPersistentTileSchedulerILi192ELi128ELi384ELi128ELb0ELb1ELb1ELb1ELb0ELb1EEEEEEEEEvNT_6ParamsE,@function
        .size           _ZN7cutlass13device_kernelIN5flash11enable_sm90INS1_16FlashAttnFwdSm90INS1_25CollectiveMainloopFwdSm90ILi2EN4cute5tupleIJNS5_1CILi1EEES8_S8_EEENS6_IJNS7_ILi192EEENS7_ILi128EEENS7_ILi96EEEEEELi96ENS_6half_tEfNS_4arch4Sm90ELb0ELb1ELb0ELb1ELb0ELb1ELb0ELb0ELb1ELb1ELb0ELb0EEENS1_21CollectiveEpilogueFwdINS6_IJSA_SC_SB_EEES9_SE_SG_Li384ELb1ELb1ELb0ELb0EEENS1_36VarlenDynamicPersistentTileSchedulerILi192ELi128ELi384ELi128ELb0ELb1ELb1ELb1ELb0ELb1EEEEEEEEEvNT_6ParamsE,(.L_x_15328 - _ZN7cutlass13device_kernelIN5flash11enable_sm90INS1_16FlashAttnFwdSm90INS1_25CollectiveMainloopFwdSm90ILi2EN4cute5tupleIJNS5_1CILi1EEES8_S8_EEENS6_IJNS7_ILi192EEENS7_ILi128EEENS7_ILi96EEEEEELi96ENS_6half_tEfNS_4arch4Sm90ELb0ELb1ELb0ELb1ELb0ELb1ELb0ELb0ELb1ELb1ELb0ELb0EEENS1_21CollectiveEpilogueFwdINS6_IJSA_SC_SB_EEES9_SE_SG_Li384ELb1ELb1ELb0ELb0EEENS1_36VarlenDynamicPersistentTileSchedulerILi192ELi128ELi384ELi128ELb0ELb1ELb1ELb1ELb0ELb1EEEEEEEEEvNT_6ParamsE)
        .other          _ZN7cutlass13device_kernelIN5flash11enable_sm90INS1_16FlashAttnFwdSm90INS1_25CollectiveMainloopFwdSm90ILi2EN4cute5tupleIJNS5_1CILi1EEES8_S8_EEENS6_IJNS7_ILi192EEENS7_ILi128EEENS7_ILi96EEEEEELi96ENS_6half_tEfNS_4arch4Sm90ELb0ELb1ELb0ELb1ELb0ELb1ELb0ELb0ELb1ELb1ELb0ELb0EEENS1_21CollectiveEpilogueFwdINS6_IJSA_SC_SB_EEES9_SE_SG_Li384ELb1ELb1ELb0ELb0EEENS1_36VarlenDynamicPersistentTileSchedulerILi192ELi128ELi384ELi128ELb0ELb1ELb1ELb1ELb0ELb1EEEEEEEEEvNT_6ParamsE,@"STO_CUDA_ENTRY STV_DEFAULT"
_ZN7cutlass13device_kernelIN5flash11enable_sm90INS1_16FlashAttnFwdSm90INS1_25CollectiveMainloopFwdSm90ILi2EN4cute5tupleIJNS5_1CILi1EEES8_S8_EEENS6_IJNS7_ILi192EEENS7_ILi128EEENS7_ILi96EEEEEELi96ENS_6half_tEfNS_4arch4Sm90ELb0ELb1ELb0ELb1ELb0ELb1ELb0ELb0ELb1ELb1ELb0ELb0EEENS1_21CollectiveEpilogueFwdINS6_IJSA_SC_SB_EEES9_SE_SG_Li384ELb1ELb1ELb0ELb0EEENS1_36VarlenDynamicPersistentTileSchedulerILi192ELi128ELi384ELi128ELb0ELb1ELb1ELb1ELb0ELb1EEEEEEEEEvNT_6ParamsE:
        /* <DEDUP_REMOVED lines=24> */
.L_x_11281:
[----:B------:R-:W-:Y:S05]  /*0180*/  BSYNC B0 ;  /* 0x0000000000007941 */ /* 0x000fea0003800000 */
.L_x_11280:
        /* <DEDUP_REMOVED lines=41> */
.L_x_11282:
        /* <DEDUP_REMOVED lines=22> */
.L_x_11283:
        /* <DEDUP_REMOVED lines=18> */
.L_x_11284:
        /* <DEDUP_REMOVED lines=22> */
.L_x_11285:
        /* <DEDUP_REMOVED lines=22> */
.L_x_11286:
[----:B------:R-:W-:Y:S01]  /*0960*/  PLOP3.LUT P0, PT, PT, PT, UP0, 0x80, 0x0 ;  /* 0x000000000000781c */ /* 0x000fe20003f0f008 */
[----:B------:R-:W-:Y:S01]  /*0970*/  UMOV UR36, 0x1 ;  /* 0x0000000100247882 */ /* 0x000fe20000000000 */
[----:B------:R-:W-:Y:S01]  /*0980*/  NOP ;  /* 0x0000000000007918 */ /* 0x000fe20000000000 */
[----:B------:R-:W-:Y:S01]  /*0990*/  USEL UR36, UR36, 0x2, !UP0 ;  /* 0x0000000224247887 */ /* 0x000fe2000c000000 */
[----:B------:R-:W-:Y:S01]  /*09a0*/  BSSY B9, `(.L_x_11287) ;  /* 0x00021ac000097945 */ /* 0x000fe20003800000 */
[----:B------:R-:W-:Y:S01]  /*09b0*/  ULDC.64 UR40, c[0x0][0x208] ;  /* 0x0000820000287ab9 */ /* 0x000fe20000000a00 */
[----:B012-4-:R-:W-:Y:S07]  /*09c0*/  BAR.SYNC.DEFER_BLOCKING 0x0 ;  /* 0x0000000000007b1d */ /* 0x017fee0000010000 */
[----:B------:R-:W-:Y:S05]  /*09d0*/  @!P0 BRA `(.L_x_11288) ;  /* 0x0000019800448947 */ /* 0x000fea0003800000 */
.L_x_11289:
[----:B------:R-:W-:-:S08]  /*09e0*/  NOP ;  /* 0x0000000000007918 */ /* 0x000fd00000000000 */
[----:B------:R-:W0:Y:S02]  /*09f0*/  USETMAXREG.TRY_ALLOC.CTAPOOL UP0, 0xa0 ;  /* 0x000000a0000079c8 */ /* 0x000e240008000600 */
[----:B0-----:R-:W-:-:S13]  /*0a00*/  PLOP3.LUT P0, PT, PT, PT, UP0, 0x80, 0x0 ;  /* 0x000000000000781c */ /* 0x001fda0003f0f008 */
[----:B------:R-:W-:Y:S05]  /*0a10*/  @!P0 BRA `(.L_x_11289) ;  /* 0xfffffffc00f08947 */ /* 0x000fea000383ffff */
[----:B------:R-:W0:Y:S01]  /*0a20*/  S2R R0, SR_TID.X ;  /* 0x0000000000007919 */ /* 0x000e220000002100 */
[----:B------:R-:W1:Y:S01]  /*0a30*/  S2UR UR5, SR_CgaCtaId ;  /* 0x00000000000579c3 */ /* 0x000e620000008800 */
[----:B------:R-:W-:Y:S01]  /*0a40*/  UMOV UR4, 0x400 ;  /* 0x0000040000047882 */ /* 0x000fe20000000000 */
[----:B------:R-:W-:-:S06]  /*0a50*/  LOP3.LUT R23, R23, 0xdfffffff, RZ, 0xc0, !PT ;  /* 0xdfffffff17177812 */ /* 0x000fcc00078ec0ff */
[----:B------:R-:W-:Y:S06]  /*0a60*/  BAR.ARV 0x8, 0x200 ;  /* 0x0208000000007b1d */ /* 0x000fec0000002000 */
[----:B-1----:R-:W-:-:S06]  /*0a70*/  ULEA UR4, UR5, UR4, 0x18 ;  /* 0x0000000405047291 */ /* 0x002fcc000f8ec03f */
[----:B------:R-:W-:Y:S01]  /*0a80*/  IMAD.U32 R2, RZ, RZ, UR4 ;  /* 0x00000004ff027e24 */ /* 0x000fe2000f8e00ff */
[----:B0-----:R-:W-:Y:S01]  /*0a90*/  SHF.R.U32.HI R0, RZ, 0x7, R0 ;  /* 0x00000007ff007819 */ /* 0x001fe20000011600 */
[----:B------:R-:W-:-:S03]  /*0aa0*/  ULDC UR4, c[0x0][0xc3c] ;  /* 0x00030f0000047ab9 */ /* 0x000fc60000000800 */
[----:B------:R-:W-:-:S13]  /*0ab0*/  ISETP.NE.AND P0, PT, R0, 0x1, PT ;  /* 0x000000010000780c */ /* 0x000fda0003f05270 */
[----:B------:R-:W-:Y:S01]  /*0ac0*/  @P0 LOP3.LUT R23, R23, 0x20000000, RZ, 0xfc, !PT ;  /* 0x2000000017170812 */ /* 0x000fe200078efcff */
[----:B------:R-:W-:Y:S08]  /*0ad0*/  @!P0 BAR.ARV 0x9, 0x100 ;  /* 0x0244000000008b1d */ /* 0x000ff00000002000 */
[----:B------:R-:W-:Y:S06]  /*0ae0*/  BAR.SYNC.DEFER_BLOCKING 0x5, 0x200 ;  /* 0x0148000000007b1d */ /* 0x000fec0000010000 */
[----:B------:R-:W0:Y:S02]  /*0af0*/  LDS.128 R72, [R2+0x2d8d0] ;  /* 0x02d8d00002487984 */ /* 0x000e240000000c00 */
[----:B------:R-:W-:Y:S06]  /*0b00*/  BAR.ARV 0x4, 0x200 ;  /* 0x0108000000007b1d */ /* 0x000fec0000002000 */
[----:B0-----:R-:W-:-:S13]  /*0b10*/  ISETP.GE.AND P0, PT, R75, UR4, PT ;  /* 0x000000044b007c0c */ /* 0x001fda000bf06270 */
[----:B------:R-:W-:Y:S05]  /*0b20*/  @P0 BRA `(.L_x_11290) ;  /* 0x00000218004c0947 */ /* 0x000fea0003800000 */
[----:B------:R-:W0:Y:S01]  /*0b30*/  S2R R0, SR_TID.X ;  /* 0x0000000000007919 */ /* 0x000e220000002100 */
[----:B------:R-:W-:Y:S01]  /*0b40*/  R2UR UR38, R2 ;  /* 0x00000000022672ca */ /* 0x000fe200000e0000 */
[----:B------:R-:W-:Y:S01]  /*0b50*/  IMAD.MOV.U32 R141, RZ, RZ, 0x40 ;  /* 0x00000040ff8d7424 */ /* 0x000fe200078e00ff */
[----:B------:R-:W-:Y:S01]  /*0b60*/  ULOP3.LUT UR37, UR36, 0x1, URZ, 0xfc, !UPT ;  /* 0x0000000124257892 */ /* 0x000fe2000f8efc3f */
[----:B------:R-:W-:-:S10]  /*0b70*/  IMAD.MOV.U32 R156, RZ, RZ, RZ ;  /* 0x000000ffff9c7224 */ /* 0x000fd400078e00ff */
[----:B------:R-:W-:Y:S01]  /*0b80*/  UIADD3 UR38, UR38, 0xc400, URZ ;  /* 0x0000c40026267890 */ /* 0x000fe2000fffe03f */
[----:B0-----:R-:W-:-:S05]  /*0b90*/  VIADD R13, R0, 0xffffff80 ;  /* 0xffffff80000d7836 */ /* 0x001fca0000000000 */
[----:B------:R-:W-:Y:S02]  /*0ba0*/  SHF.R.S32.HI R0, RZ, 0x1f, R13 ;  /* 0x0000001fff007819 */ /* 0x000fe4000001140d */
[-C--:B------:R-:W-:Y:S02]  /*0bb0*/  LEA.HI R6, R13, R13.reuse, RZ, 0x1 ;  /* 0x0000000d0d067211 */ /* 0x080fe400078f08ff */
[CC--:B------:R-:W-:Y:S02]  /*0bc0*/  LEA.HI R8, R0.reuse, R13.reuse, RZ, 0x2 ;  /* 0x0000000d00087211 */ /* 0x0c0fe400078f10ff */
[----:B------:R-:W-:Y:S02]  /*0bd0*/  LEA.HI R4, R0, R13, RZ, 0x4 ;  /* 0x0000000d00047211 */ /* 0x000fe400078f20ff */
[----:B------:R-:W-:Y:S02]  /*0be0*/  SHF.R.S32.HI R19, RZ, 0x1, R6 ;  /* 0x00000001ff137819 */ /* 0x000fe40000011406 */
[----:B------:R-:W-:-:S02]  /*0bf0*/  LOP3.LUT R7, R6, 0xfffffffe, RZ, 0xc0, !PT ;  /* 0xfffffffe06077812 */ /* 0x000fc400078ec0ff */
[----:B------:R-:W-:Y:S02]  /*0c00*/  LOP3.LUT R10, R8, 0xfffffffc, RZ, 0xc0, !PT ;  /* 0xfffffffc080a7812 */ /* 0x000fe400078ec0ff */
[----:B------:R-:W-:Y:S01]  /*0c10*/  SHF.R.S32.HI R5, RZ, 0x4, R4 ;  /* 0x00000004ff057819 */ /* 0x000fe20000011404 */
[C---:B------:R-:W-:Y:S01]  /*0c20*/  IMAD.IADD R7, R13.reuse, 0x1, -R7 ;  /* 0x000000010d077824 */ /* 0x040fe200078e0a07 */
[----:B------:R-:W-:Y:S01]  /*0c30*/  LEA.HI R9, R6, R19, RZ, 0x1 ;  /* 0x0000001306097211 */ /* 0x000fe200078f08ff */
[----:B------:R-:W-:Y:S01]  /*0c40*/  IMAD.IADD R11, R13, 0x1, -R10 ;  /* 0x000000010d0b7824 */ /* 0x000fe200078e0a0a */
[----:B------:R-:W-:Y:S01]  /*0c50*/  LEA.HI R6, R4, R5, RZ, 0x1 ;  /* 0x0000000504067211 */ /* 0x000fe200078f08ff */
[----:B------:R-:W-:Y:S01]  /*0c60*/  IMAD.SHL.U32 R24, R7, 0x4, RZ ;  /* 0x0000000407187824 */ /* 0x000fe200078e00ff */
[----:B------:R-:W-:Y:S01]  /*0c70*/  LOP3.LUT R10, R9, 0x7fffffe, RZ, 0xc0, !PT ;  /* 0x07fffffe090a7812 */ /* 0x000fe200078ec0ff */
[----:B------:R-:W-:Y:S01]  /*0c80*/  IMAD.SHL.U32 R136, R7, 0x8, RZ ;  /* 0x0000000807887824 */ /* 0x000fe200078e00ff */
[----:B------:R-:W-:Y:S01]  /*0c90*/  LOP3.LUT R6, R6, 0x1ffffffe, RZ, 0xc0, !PT ;  /* 0x1ffffffe06067812 */ /* 0x000fe200078ec0ff */
[----:B------:R-:W-:Y:S01]  /*0ca0*/  VIADD R14, R24, 0x20 ;  /* 0x00000020180e7836 */ /* 0x000fe20000000000 */
[----:B------:R-:W-:Y:S01]  /*0cb0*/  LEA.HI R9, R11, R11, RZ, 0x1 ;  /* 0x0000000b0b097211 */ /* 0x000fe200078f08ff */
[----:B------:R-:W-:Y:S01]  /*0cc0*/  IMAD.IADD R10, R19, 0x1, -R10 ;  /* 0x00000001130a7824 */ /* 0x000fe200078e0a0a */
[----:B------:R-:W-:Y:S01]  /*0cd0*/  LEA.HI R3, R0, R13, RZ, 0x7 ;  /* 0x0000000d00037211 */ /* 0x000fe200078f38ff */
[----:B------:R-:W-:Y:S01]  /*0ce0*/  IMAD.IADD R6, R5, 0x1, -R6 ;  /* 0x0000000105067824 */ /* 0x000fe200078e0a06 */
[----:B------:R-:W-:Y:S01]  /*0cf0*/  LOP3.LUT R12, R9, 0x1ffffffe, RZ, 0xc0, !PT ;  /* 0x1ffffffe090c7812 */ /* 0x000fe200078ec0ff */
[----:B------:R-:W-:Y:S01]  /*0d00*/  IMAD R18, R5, 0x8, R10 ;  /* 0x0000000805127824 */ /* 0x000fe200078e020a */
[----:B------:R-:W-:Y:S01]  /*0d10*/  LOP3.LUT R4, R4, 0xfffffff0, RZ, 0xc0, !PT ;  /* 0xfffffff004047812 */ /* 0x000fe200078ec0ff */
[----:B------:R-:W-:Y:S01]  /*0d20*/  IMAD.IADD R9, R24, 0x1, R14 ;  /* 0x0000000118097824 */ /* 0x000fe200078e020e */
[----:B------:R-:W-:Y:S01]  /*0d30*/  LOP3.LUT R5, R3, 0xffffff80, RZ, 0xc0, !PT ;  /* 0xffffff8003057812 */ /* 0x000fe200078ec0ff */
[----:B------:R-:W-:Y:S01]  /*0d40*/  STL [R1], R24 ;  /* 0x0000001801007387 */ /* 0x000fe20000100800 */
[----:B------:R-:W-:Y:S01]  /*0d50*/  SHF.R.S32.HI R22, RZ, 0x7, R3 ;  /* 0x00000007ff167819 */ /* 0x000fe20000011403 */
[C---:B------:R-:W-:Y:S01]  /*0d60*/  IMAD.IADD R4, R13.reuse, 0x1, -R4 ;  /* 0x000000010d047824 */ /* 0x040fe200078e0a04 */
[----:B------:R-:W-:Y:S01]  /*0d70*/  SHF.R.S32.HI R10, RZ, 0x1f, R9 ;  /* 0x0000001fff0a7819 */ /* 0x000fe20000011409 */
[----:B------:R-:W-:Y:S01]  /*0d80*/  IMAD.IADD R20, R13, 0x1, -R5 ;  /* 0x000000010d147824 */ /* 0x000fe200078e0a05 */
[----:B------:R-:W-:Y:S01]  /*0d90*/  SHF.R.S32.HI R21, RZ, 0x2, R8 ;  /* 0x00000002ff157819 */ /* 0x000fe20000011408 */
[----:B------:R0:W-:Y:S01]  /*0da0*/  STL [R1+0x2c], R14 ;  /* 0x00002c0e01007387 */ /* 0x0001e20000100800 */
[-C--:B------:R-:W-:Y:S01]  /*0db0*/  LEA.HI R15, R10, R9.reuse, RZ, 0x3 ;  /* 0x000000090a0f7211 */ /* 0x080fe200078f18ff */
[----:B------:R-:W-:Y:S01]  /*0dc0*/  IMAD.SHL.U32 R6, R6, 0x8, RZ ;  /* 0x0000000806067824 */ /* 0x000fe200078e00ff */
[----:B------:R-:W-:-:S02]  /*0dd0*/  LEA.HI R16, R10, R9, RZ, 0x5 ;  /* 0x000000090a107211 */ /* 0x000fc400078f28ff */
[----:B------:R-:W-:Y:S02]  /*0de0*/  SHF.R.S32.HI R3, RZ, 0x1f, R4 ;  /* 0x0000001fff037819 */ /* 0x000fe40000011404 */
[----:B------:R-:W-:Y:S02]  /*0df0*/  SHF.R.S32.HI R10, RZ, 0x1f, R20 ;  /* 0x0000001fff0a7819 */ /* 0x000fe40000011414 */
[----:B------:R-:W-:Y:S01]  /*0e00*/  SHF.R.S32.HI R8, RZ, 0x1f, R8 ;  /* 0x0000001fff087819 */ /* 0x000fe20000011408 */
[----:B0-----:R-:W-:Y:S01]  /*0e10*/  IMAD.IADD R14, R11, 0x1, -R12 ;  /* 0x000000010b0e7824 */ /* 0x001fe200078e0a0c */
[----:B------:R-:W-:Y:S02]  /*0e20*/  LEA.HI R3, R3, R4, RZ, 0x3 ;  /* 0x0000000403037211 */ /* 0x000fe400078f18ff */
[----:B------:R-:W-:Y:S02]  /*0e30*/  LEA.HI R11, R10, R20, RZ, 0x2 ;  /* 0x000000140a0b7211 */ /* 0x000fe400078f10ff */
[----:B------:R-:W-:-:S02]  /*0e40*/  LEA.HI R8, R8, R21, RZ, 0x2 ;  /* 0x0000001508087211 */ /* 0x000fc400078f10ff */
[C---:B------:R-:W-:Y:S01]  /*0e50*/  LOP3.LUT R5, R3.reuse, 0xfffffff8, RZ, 0xc0, !PT ;  /* 0xfffffff803057812 */ /* 0x040fe200078ec0ff */
[----:B------:R-:W-:Y:S01]  /*0e60*/  IMAD.SHL.U32 R3, R3, 0x40, RZ ;  /* 0x0000004003037824 */ /* 0x000fe200078e00ff */
[--C-:B------:R-:W-:Y:S02]  /*0e70*/  SHF.R.S32.HI R12, RZ, 0x2, R11.reuse ;  /* 0x00000002ff0c7819 */ /* 0x100fe4000001140b */
[----:B------:R-:W-:Y:S01]  /*0e80*/  SHF.R.S32.HI R9, RZ, 0x1f, R11 ;  /* 0x0000001fff097819 */ /* 0x000fe2000001140b */
[----:B------:R-:W-:Y:S01]  /*0e90*/  IMAD.IADD R5, R4, 0x1, -R5 ;  /* 0x0000000104057824 */ /* 0x000fe200078e0a05 */
[----:B------:R-:W-:Y:S02]  /*0ea0*/  LEA.HI R0, R0, R13, RZ, 0x5 ;  /* 0x0000000d00007211 */ /* 0x000fe400078f28ff */
[----:B------:R-:W-:Y:S02]  /*0eb0*/  LOP3.LUT R8, R8, 0xfffffffc, RZ, 0xc0, !PT ;  /* 0xfffffffc08087812 */ /* 0x000fe400078ec0ff */
[----:B------:R-:W-:Y:S01]  /*0ec0*/  LEA.HI R13, R9, R12, RZ, 0x3 ;  /* 0x0000000c090d7211 */ /* 0x000fe200078f18ff */
[----:B------:R-:W-:Y:S01]  /*0ed0*/  IMAD.HI R9, R22, 0x55555556, RZ ;  /* 0x5555555616097827 */ /* 0x000fe200078e02ff */
[----:B------:R-:W-:-:S02]  /*0ee0*/  SHF.R.S32.HI R0, RZ, 0x5, R0 ;  /* 0x00000005ff007819 */ /* 0x000fc40000011400 */
[----:B------:R-:W-:Y:S01]  /*0ef0*/  LOP3.LUT R3, R3, 0x7ffffe00, RZ, 0xc0, !PT ;  /* 0x7ffffe0003037812 */ /* 0x000fe200078ec0ff */
[----:B------:R-:W-:Y:S01]  /*0f00*/  IMAD.IADD R21, R21, 0x1, -R8 ;  /* 0x0000000115157824 */ /* 0x000fe200078e0a08 */
[----:B------:R-:W-:Y:S01]  /*0f10*/  LOP3.LUT R13, R13, 0xfffffff8, RZ, 0xc0, !PT ;  /* 0xfffffff80d0d7812 */ /* 0x000fe200078ec0ff */
[----:B------:R-:W-:Y:S01]  /*0f20*/  IMAD R17, R0, 0x10, R4 ;  /* 0x0000001000117824 */ /* 0x000fe200078e0204 */
[----:B------:R-:W-:Y:S01]  /*0f30*/  LEA.HI R10, R10, R20, RZ, 0x5 ;  /* 0x000000140a0a7211 */ /* 0x000fe200078f28ff */
[----:B------:R-:W-:Y:S01]  /*0f40*/  IMAD R3, R0, 0x400, R3 ;  /* 0x0000040000037824 */ /* 0x000fe200078e0203 */
[----:B------:R-:W-:Y:S01]  /*0f50*/  R2P PR, R5, 0x6 ;  /* 0x0000000605007804 */ /* 0x000fe20000000000 */
[----:B------:R-:W-:Y:S01]  /*0f60*/  IMAD.SHL.U32 R0, R21, 0x40, RZ ;  /* 0x0000004015007824 */ /* 0x000fe200078e00ff */
[----:B------:R-:W-:Y:S01]  /*0f70*/  LEA.HI R9, R9, R9, RZ, 0x1 ;  /* 0x0000000909097211 */ /* 0x000fe200078f08ff */
[----:B------:R-:W-:Y:S01]  /*0f80*/  IMAD.SHL.U32 R5, R5, 0x40, RZ ;  /* 0x0000004005057824 */ /* 0x000fe200078e00ff */
[----:B------:R-:W-:Y:S01]  /*0f90*/  SHF.R.S32.HI R10, RZ, 0x5, R10 ;  /* 0x00000005ff0a7819 */ /* 0x000fe2000001140a */
[----:B------:R-:W-:Y:S01]  /*0fa0*/  IMAD.IADD R13, R12, 0x1, -R13 ;  /* 0x000000010c0d7824 */ /* 0x000fe200078e0a0d */
[----:B------:R0:W-:Y:S01]  /*0fb0*/  STL [R1+0x50], R21 ;  /* 0x0000501501007387 */ /* 0x0001e20000100800 */
[----:B------:R-:W-:Y:S01]  /*0fc0*/  IMAD.SHL.U32 R8, R18, 0x20, RZ ;  /* 0x0000002012087824 */ /* 0x000fe200078e00ff */
[----:B------:R-:W-:Y:S01]  /*0fd0*/  LOP3.LUT R5, R5, 0x1c0, RZ, 0xc0, !PT ;  /* 0x000001c005057812 */ /* 0x000fe200078ec0ff */
[----:B------:R-:W-:Y:S01]  /*0fe0*/  IMAD R9, R9, -0x3, R22 ;  /* 0xfffffffd09097824 */ /* 0x000fe200078e0216 */
[----:B------:R-:W-:Y:S01]  /*0ff0*/  SHF.R.S32.HI R16, RZ, 0x5, R16 ;  /* 0x00000005ff107819 */ /* 0x000fe20000011410 */
[----:B------:R-:W-:Y:S01]  /*1000*/  IMAD R10, R10, 0x10, R13 ;  /* 0x000000100a0a7824 */ /* 0x000fe200078e020d */
[----:B------:R-:W-:Y:S01]  /*1010*/  STL [R1+0x18], R8 ;  /* 0x0000180801007387 */ /* 0x000fe20000100800 */
[----:B------:R-:W-:Y:S01]  /*1020*/  SEL R141, R141, 0xffffffc0, !P2 ;  /* 0xffffffc08d8d7807 */ /* 0x000fe20005000000 */
[----:B------:R-:W-:Y:S01]  /*1030*/  IMAD.MOV.U32 R18, RZ, RZ, RZ ;  /* 0x000000ffff127224 */ /* 0x000fe200078e00ff */
[----:B------:R-:W-:Y:S01]  /*1040*/  LOP3.LUT R139, R11, 0x7ffffffc, RZ, 0xc0, !PT ;  /* 0x7ffffffc0b8b7812 */ /* 0x000fe200078ec0ff */
[----:B------:R-:W-:Y:S01]  /*1050*/  IMAD R4, R9, 0x40, R10 ;  /* 0x0000004009047824 */ /* 0x000fe200078e020a */
[----:B0-----:R-:W-:Y:S01]  /*1060*/  LOP3.LUT R21, R0, 0xc0, RZ, 0xc0, !PT ;  /* 0x000000c000157812 */ /* 0x001fe200078ec0ff */
[--C-:B------:R-:W-:Y:S01]  /*1070*/  IMAD.U32 R0, R17, 0x20, R6.reuse ;  /* 0x0000002011007824 */ /* 0x100fe200078e0006 */
[----:B------:R-:W-:Y:S01]  /*1080*/  LOP3.LUT R6, R5, 0x8, R6, 0xf8, !PT ;  /* 0x0000000805067812 */ /* 0x000fe200078ef806 */
[----:B------:R-:W-:Y:S01]  /*1090*/  IMAD R16, R16, 0x1800, R8 ;  /* 0x0000180010107824 */ /* 0x000fe200078e0208 */
[----:B------:R-:W-:Y:S01]  /*10a0*/  SHF.R.U32.HI R12, RZ, 0x3, R21 ;  /* 0x00000003ff0c7819 */ /* 0x000fe20000011615 */
[----:B------:R-:W-:Y:S01]  /*10b0*/  STL [R1+0x10], R21 ;  /* 0x0000101501007387 */ /* 0x000fe20000100800 */
[----:B------:R-:W-:Y:S01]  /*10c0*/  SHF.R.U32.HI R5, RZ, 0x3, R5 ;  /* 0x00000003ff057819 */ /* 0x000fe20000011605 */
[----:B------:R-:W-:Y:S01]  /*10d0*/  IMAD.IADD R139, R20, 0x1, -R139 ;  /* 0x00000001148b7824 */ /* 0x000fe200078e0a8b */
[----:B------:R-:W-:Y:S01]  /*10e0*/  LOP3.LUT R15, R21, 0x18, R15, 0xf8, !PT ;  /* 0x00000018150f7812 */ /* 0x000fe200078ef80f */
[----:B------:R0:W-:Y:S01]  /*10f0*/  STL [R1+0x68], R0 ;  /* 0x0000680001007387 */ /* 0x0001e20000100800 */
[----:B------:R-:W-:-:S02]  /*1100*/  LOP3.LUT R6, R6, R5, RZ, 0x3c, !PT ;  /* 0x0000000506067212 */ /* 0x000fc400078e3cff */
[----:B------:R-:W-:Y:S01]  /*1110*/  LOP3.LUT R15, R15, R12, RZ, 0x3c, !PT ;  /* 0x0000000c0f0f7212 */ /* 0x000fe200078e3cff */
[----:B------:R-:W-:Y:S01]  /*1120*/  STL [R1+0x14], R12 ;  /* 0x0000140c01007387 */ /* 0x000fe20000100800 */
[----:B------:R-:W-:Y:S01]  /*1130*/  SHF.R.S32.HI R5, RZ, 0x1f, R19 ;  /* 0x0000001fff057819 */ /* 0x000fe20000011413 */
[----:B------:R-:W-:Y:S02]  /*1140*/  IMAD.IADD R3, R3, 0x1, R6 ;  /* 0x0000000103037824 */ /* 0x000fe400078e0206 */
[----:B------:R-:W-:Y:S01]  /*1150*/  STL [R1+0x64], R4 ;  /* 0x0000640401007387 */ /* 0x000fe20000100800 */
[C---:B------:R-:W-:Y:S02]  /*1160*/  VIADD R6, R24.reuse, 0x8 ;  /* 0x0000000818067836 */ /* 0x040fe40000000000 */
[C---:B0-----:R-:W-:Y:S01]  /*1170*/  VIADD R0, R24.reuse, 0x10 ;  /* 0x0000001018007836 */ /* 0x041fe20000000000 */
[----:B------:R-:W-:Y:S01]  /*1180*/  STL [R1+0x5c], RZ ;  /* 0x00005cff01007387 */ /* 0x000fe20000100800 */
[----:B------:R-:W-:-:S02]  /*1190*/  VIADD R5, R24, 0x18 ;  /* 0x0000001818057836 */ /* 0x000fc40000000000 */
[----:B------:R-:W-:Y:S01]  /*11a0*/  IMAD R140, R3, 0x2, R2 ;  /* 0x00000002038c7824 */ /* 0x000fe200078e0202 */
[----:B------:R0:W-:Y:S01]  /*11b0*/  STL [R1+0x30], R0 ;  /* 0x0000300001007387 */ /* 0x0001e20000100800 */
[----:B------:R-:W-:Y:S02]  /*11c0*/  VIADD R3, R24, 0x28 ;  /* 0x0000002818037836 */ /* 0x000fe40000000000 */
[----:B------:R-:W-:Y:S01]  /*11d0*/  IMAD.IADD R15, R16, 0x1, R15 ;  /* 0x00000001100f7824 */ /* 0x000fe200078e020f */
[----:B------:R-:W-:Y:S01]  /*11e0*/  STL [R1+0x34], R6 ;  /* 0x0000340601007387 */ /* 0x000fe20000100800 */
[----:B------:R-:W-:Y:S01]  /*11f0*/  VIADD R142, R140, 0x21800 ;  /* 0x000218008c8e7836 */ /* 0x000fe20000000000 */
[----:B------:R-:W-:Y:S02]  /*1200*/  CS2R R16, SRZ ;  /* 0x0000000000107805 */ /* 0x000fe4000001ff00 */
[----:B------:R1:W-:Y:S01]  /*1210*/  STL [R1+0x38], R5 ;  /* 0x0000380501007387 */ /* 0x0003e20000100800 */
[----:B0-----:R-:W-:-:S03]  /*1220*/  LOP3.LUT R0, R21, 0x8, R136, 0xf8, !PT ;  /* 0x0000000815007812 */ /* 0x001fc600078ef888 */
[----:B------:R0:W-:Y:S01]  /*1230*/  STL [R1+0x40], R3 ;  /* 0x0000400301007387 */ /* 0x0001e20000100800 */
[----:B------:R-:W-:Y:S02]  /*1240*/  LOP3.LUT R0, R0, R12, RZ, 0x3c, !PT ;  /* 0x0000000c00007212 */ /* 0x000fe400078e3cff */
[----:B-1----:R-:W-:-:S03]  /*1250*/  LEA R5, R15, UR38, 0x1 ;  /* 0x000000260f057c11 */ /* 0x002fc6000f8e08ff */
[----:B------:R-:W-:Y:S02]  /*1260*/  IMAD.IADD R0, R8, 0x1, R0 ;  /* 0x0000000108007824 */ /* 0x000fe400078e0200 */
[----:B0-----:R-:W-:Y:S02]  /*1270*/  VIADD R3, R140, 0x21820 ;  /* 0x000218208c037836 */ /* 0x001fe40000000000 */
[C---:B------:R-:W-:Y:S01]  /*1280*/  @P1 VIADD R3, R142.reuse, 0xffffffe0 ;  /* 0xffffffe08e031836 */ /* 0x040fe20000000000 */
[----:B------:R0:W-:Y:S01]  /*1290*/  STL [R1+0x4c], R0 ;  /* 0x00004c0001007387 */ /* 0x0001e20000100800 */
[----:B------:R-:W-:Y:S02]  /*12a0*/  IMAD.IADD R142, R142, 0x1, R141 ;  /* 0x000000018e8e7824 */ /* 0x000fe400078e028d */
[----:B------:R-:W-:Y:S01]  /*12b0*/  IMAD.IADD R141, R141, 0x1, R3 ;  /* 0x000000018d8d7824 */ /* 0x000fe200078e0203 */
[----:B------:R-:W-:Y:S04]  /*12c0*/  STL [R1+0x60], R5 ;  /* 0x0000600501007387 */ /* 0x000fe80000100800 */
[----:B------:R-:W-:Y:S01]  /*12d0*/  STL [R1+0x20], R3 ;  /* 0x0000200301007387 */ /* 0x000fe20000100800 */
[----:B0-----:R-:W-:-:S05]  /*12e0*/  IMAD R0, R14, 0x8, R4 ;  /* 0x000000080e007824 */ /* 0x001fca00078e0204 */
[----:B------:R0:W-:Y:S02]  /*12f0*/  STL [R1+0x44], R0 ;  /* 0x0000440001007387 */ /* 0x0001e40000100800 */
[----:B0-----:R-:W-:-:S05]  /*1300*/  VIADD R0, R3, 0x6000 ;  /* 0x0000600003007836 */ /* 0x001fca0000000000 */
[----:B------:R0:W-:Y:S02]  /*1310*/  STL [R1+0x24], R0 ;  /* 0x0000240001007387 */ /* 0x0001e40000100800 */
.L_x_11495:
[----:B------:R-:W-:Y:S05]  /*1320*/  YIELD ;  /* 0x0000000000007946 */ /* 0x000fea0003800000 */
[----:B------:R-:W-:Y:S01]  /*1330*/  ULDC.64 UR4, c[0x0][0xa28] ;  /* 0x00028a0000047ab9 */ /* 0x000fe20000000a00 */
[----:B0---4-:R-:W1:Y:S01]  /*1340*/  LDC.64 R6, c[0x0][0xa08] ;  /* 0x00028200ff067b82 */ /* 0x011e620000000a00 */
[----:B------:R-:W-:Y:S01]  /*1350*/  ISETP.NE.U32.AND P1, PT, RZ, UR4, PT ;  /* 0x00000004ff007c0c */ /* 0x000fe2000bf25070 */
[----:B------:R-:W-:Y:S02]  /*1360*/  IMAD.MOV.U32 R3, RZ, RZ, RZ ;  /* 0x000000ffff037224 */ /* 0x000fe400078e00ff */
[----:B---3--:R-:W-:Y:S01]  /*1370*/  IMAD.MOV.U32 R27, RZ, RZ, RZ ;  /* 0x000000ffff1b7224 */ /* 0x008fe200078e00ff */
[----:B------:R-:W-:Y:S01]  /*1380*/  ISETP.NE.AND.EX P1, PT, RZ, UR5, PT, P1 ;  /* 0x00000005ff007c0c */ /* 0x000fe2000bf25310 */
[----:B------:R-:W-:-:S02]  /*1390*/  ULDC.64 UR4, c[0x0][0xa18] ;  /* 0x0002860000047ab9 */ /* 0x000fc40000000a00 */
[----:B------:R-:W-:-:S04]  /*13a0*/  ISETP.NE.U32.AND P2, PT, RZ, UR4, PT ;  /* 0x00000004ff007c0c */ /* 0x000fc8000bf45070 */
[----:B------:R-:W-:Y:S01]  /*13b0*/  ISETP.NE.AND.EX P2, PT, RZ, UR5, PT, P2 ;  /* 0x00000005ff007c0c */ /* 0x000fe2000bf45320 */
[----:B------:R-:W-:Y:S02]  /*13c0*/  ULDC.64 UR4, c[0x0][0xa08] ;  /* 0x0002820000047ab9 */ /* 0x000fe40000000a00 */
[----:B------:R-:W-:-:S03]  /*13d0*/  ISETP.NE.U32.AND P0, PT, RZ, UR4, PT ;  /* 0x00000004ff007c0c */ /* 0x000fc6000bf05070 */
[----:B--2---:R-:W2:Y:S01]  /*13e0*/  @P1 LDC.64 R4, c[0x0][0xa28] ;  /* 0x00028a00ff041b82 */ /* 0x004ea20000000a00 */
[----:B------:R-:W-:Y:S01]  /*13f0*/  ISETP.NE.AND.EX P0, PT, RZ, UR5, PT, P0 ;  /* 0x00000005ff007c0c */ /* 0x000fe2000bf05300 */
[----:B-1----:R-:W-:-:S06]  /*1400*/  IMAD.WIDE R10, R75, 0x4, R6 ;  /* 0x000000044b0a7825 */ /* 0x002fcc00078e0206 */
[----:B------:R-:W1:Y:S01]  /*1410*/  @P2 LDC.64 R8, c[0x0][0xa18] ;  /* 0x00028600ff082b82 */ /* 0x000e620000000a00 */
[----:B------:R-:W-:Y:S02]  /*1420*/  ULDC UR4, c[0x0][0x288] ;  /* 0x0000a20000047ab9 */ /* 0x000fe40000000800 */
[----:B------:R-:W-:Y:S01]  /*1430*/  IMAD.U32 R22, RZ, RZ, UR4 ;  /* 0x00000004ff167e24 */ /* 0x000fe2000f8e00ff */
[----:B------:R-:W-:Y:S02]  /*1440*/  ULDC.64 UR4, c[0x0][0x418] ;  /* 0x0001060000047ab9 */ /* 0x000fe40000000a00 */
[----:B------:R3:W5:Y:S01]  /*1450*/  @P0 LDG.E R27, desc[UR40][R10.64] ;  /* 0x000000280a1b0981 */ /* 0x000762000c1e1900 */
[----:B--2---:R-:W-:-:S05]  /*1460*/  @P1 IMAD.WIDE R4, R75, 0x4, R4 ;  /* 0x000000044b041825 */ /* 0x004fca00078e0204 */
[----:B------:R3:W5:Y:S01]  /*1470*/  @P1 LDG.E R3, desc[UR40][R4.64] ;  /* 0x0000002804031981 */ /* 0x000762000c1e1900 */
[----:B-1----:R-:W-:-:S05]  /*1480*/  @P2 IMAD.WIDE R6, R75, 0x4, R8 ;  /* 0x000000044b062825 */ /* 0x002fca00078e0208 */
        /* <DEDUP_REMOVED lines=10> */
[----:B---3--:R-:W-:Y:S06]  /*1530*/  @P2 BRA `(.L_x_11291) ;  /* 0x0000000000242947 */ /* 0x008fec0003800000 */
[----:B------:R-:W-:Y:S02]  /*1540*/  ULDC.64 UR4, c[0x0][0xa00] ;  /* 0x0002800000047ab9 */ /* 0x000fe40000000a00 */
[----:B------:R-:W-:-:S04]  /*1550*/  ISETP.NE.U32.AND P1, PT, RZ, UR4, PT ;  /* 0x00000004ff007c0c */ /* 0x000fc8000bf25070 */
[----:B------:R-:W-:-:S13]  /*1560*/  ISETP.NE.AND.EX P1, PT, RZ, UR5, PT, P1 ;  /* 0x00000005ff007c0c */ /* 0x000fda000bf25310 */
[----:B------:R-:W-:Y:S05]  /*1570*/  @!P1 BRA `(.L_x_11291) ;  /* 0x0000000000149947 */ /* 0x000fea0003800000 */
[----:B------:R-:W1:Y:S02]  /*1580*/  LDC.64 R4, c[0x0][0xa00] ;  /* 0x00028000ff047b82 */ /* 0x000e640000000a00 */
[----:B-1----:R-:W-:-:S05]  /*1590*/  IMAD.WIDE R4, R75, 0x4, R4 ;  /* 0x000000044b047825 */ /* 0x002fca00078e0204 */
[----:B-----5:R-:W2:Y:S04]  /*15a0*/  LDG.E R22, desc[UR40][R4.64] ;  /* 0x0000002804167981 */ /* 0x020ea8000c1e1900 */
[----:B------:R-:W2:Y:S02]  /*15b0*/  LDG.E R7, desc[UR40][R4.64+0x4] ;  /* 0x0000042804077981 */ /* 0x000ea4000c1e1900 */
[----:B--2---:R-:W-:-:S07]  /*15c0*/  IMAD.IADD R22, R7, 0x1, -R22 ;  /* 0x0000000107167824 */ /* 0x004fce00078e0a16 */
.L_x_11291:
[----:B------:R-:W-:Y:S01]  /*15d0*/  ULDC.64 UR4, c[0x0][0xa20] ;  /* 0x0002880000047ab9 */ /* 0x000fe20000000a00 */
[----:B------:R1:W-:Y:S01]  /*15e0*/  STL [R1+0x54], R74 ;  /* 0x0000544a01007387 */ /* 0x0003e20000100800 */
[----:B------:R-:W-:-:S03]  /*15f0*/  ISETP.NE.U32.AND P1, PT, RZ, UR4, PT ;  /* 0x00000004ff007c0c */ /* 0x000fc6000bf25070 */
[----:B------:R1:W-:Y:S01]  /*1600*/  STL [R1+0x58], R75 ;  /* 0x0000584b01007387 */ /* 0x0003e20000100800 */
[----:B------:R-:W-:-:S13]  /*1610*/  ISETP.NE.AND.EX P1, PT, RZ, UR5, PT, P1 ;  /* 0x00000005ff007c0c */ /* 0x000fda000bf25310 */
[----:B-1----:R-:W-:Y:S05]  /*1620*/  @!P1 BRA `(.L_x_11292) ;  /* 0x0000000000109947 */ /* 0x002fea0003800000 */
[----:B------:R-:W1:Y:S02]  /*1630*/  LDC.64 R28, c[0x0][0xa20] ;  /* 0x00028800ff1c7b82 */ /* 0x000e640000000a00 */
[----:B-1----:R-:W-:-:S06]  /*1640*/  IMAD.WIDE R28, R75, 0x4, R28 ;  /* 0x000000044b1c7825 */ /* 0x002fcc00078e021c */
[----:B------:R1:W5:Y:S01]  /*1650*/  LDG.E R28, desc[UR40][R28.64] ;  /* 0x000000281c1c7981 */ /* 0x000362000c1e1900 */
[----:B------:R-:W-:Y:S05]  /*1660*/  BRA `(.L_x_11293) ;  /* 0x0000000000107947 */ /* 0x000fea0003800000 */
.L_x_11292:
[----:B------:R-:W-:Y:S05]  /*1670*/  @!P0 BRA `(.L_x_11293) ;  /* 0x00000000000c8947 */ /* 0x000fea0003800000 */
[----:B------:R-:W2:Y:S04]  /*1680*/  LDG.E R5, desc[UR40][R10.64] ;  /* 0x000000280a057981 */ /* 0x000ea8000c1e1900 */
[----:B------:R-:W2:Y:S02]  /*1690*/  LDG.E R28, desc[UR40][R10.64+0x4] ;  /* 0x000004280a1c7981 */ /* 0x000ea4000c1e1900 */
[----:B--2---:R-:W-:-:S07]  /*16a0*/  IMAD.IADD R28, R28, 0x1, -R5 ;  /* 0x000000011c1c7824 */ /* 0x004fce00078e0a05 */
.L_x_11293:
[----:B------:R-:W-:Y:S01]  /*16b0*/  ULDC.64 UR4, c[0x0][0xa10] ;  /* 0x0002840000047ab9 */ /* 0x000fe20000000a00 */
[----:B------:R-:W2:Y:S01]  /*16c0*/  LDC R4, c[0x0][0x448] ;  /* 0x00011200ff047b82 */ /* 0x000ea20000000800 */
[----:B------:R-:W-:-:S04]  /*16d0*/  ISETP.NE.U32.AND P0, PT, RZ, UR4, PT ;  /* 0x00000004ff007c0c */ /* 0x000fc8000bf05070 */
[----:B------:R-:W-:Y:S01]  /*16e0*/  ISETP.NE.AND.EX P0, PT, RZ, UR5, PT, P0 ;  /* 0x00000005ff007c0c */ /* 0x000fe2000bf05300 */
[----:B------:R-:W-:Y:S02]  /*16f0*/  ULDC.64 UR4, c[0x0][0xa30] ;  /* 0x00028c0000047ab9 */ /* 0x000fe40000000a00 */
[----:B------:R-:W-:-:S04]  /*1700*/  ISETP.NE.U32.AND P1, PT, RZ, UR4, PT ;  /* 0x00000004ff007c0c */ /* 0x000fc8000bf25070 */
[----:B------:R-:W-:-:S06]  /*1710*/  ISETP.NE.AND.EX P1, PT, RZ, UR5, PT, P1 ;  /* 0x00000005ff007c0c */ /* 0x000fcc000bf25310 */
[----:B------:R-:W3:Y:S08]  /*1720*/  @P0 LDC.64 R6, c[0x0][0xa10] ;  /* 0x00028400ff060b82 */ /* 0x000ef00000000a00 */
[----:B------:R-:W4:Y:S01]  /*1730*/  @P1 LDC.64 R8, c[0x0][0xa30] ;  /* 0x00028c00ff081b82 */ /* 0x000f220000000a00 */
[----:B---3--:R-:W-:-:S05]  /*1740*/  @P0 IMAD.WIDE R6, R75, 0x4, R6 ;  /* 0x000000044b060825 */ /* 0x008fca00078e0206 */
[----:B0-----:R-:W3:Y:S04]  /*1750*/  @P0 LDG.E R0, desc[UR40][R6.64] ;  /* 0x0000002806000981 */ /* 0x001ee8000c1e1900 */
[----:B------:R-:W3:Y:S01]  /*1760*/  @P0 LDG.E R11, desc[UR40][R6.64+0x4] ;  /* 0x00000428060b0981 */ /* 0x000ee2000c1e1900 */
[----:B-----5:R-:W-:Y:S02]  /*1770*/  IMAD.MOV.U32 R105, RZ, RZ, R28 ;  /* 0x000000ffff697224 */ /* 0x020fe400078e001c */
[----:B----4-:R-:W-:-:S05]  /*1780*/  @P1 IMAD.WIDE R8, R75, 0x4, R8 ;  /* 0x000000044b081825 */ /* 0x010fca00078e0208 */
[----:B------:R0:W5:Y:S01]  /*1790*/  @P1 LDG.E R105, desc[UR40][R8.64] ;  /* 0x0000002808691981 */ /* 0x000162000c1e1900 */
[----:B--2---:R-:W-:Y:S01]  /*17a0*/  ISETP.NE.AND P1, PT, R4, 0x1, PT ;  /* 0x000000010400780c */ /* 0x004fe20003f25270 */
[----:B------:R-:W-:Y:S01]  /*17b0*/  IMAD R12, R73, 0xc0, RZ ;  /* 0x000000c0490c7824 */ /* 0x000fe200078e02ff */
[----:B------:R-:W2:Y:S04]  /*17c0*/  LDC.64 R4, c[0x0][0x9e0] ;  /* 0x00027800ff047b82 */ /* 0x000ea80000000a00 */
[----:B------:R4:W-:Y:S07]  /*17d0*/  STL [R1+0x1c], R12 ;  /* 0x00001c0c01007387 */ /* 0x0009ee0000100800 */
[----:B------:R-:W1:Y:S08]  /*17e0*/  @P1 LDC R13, c[0x0][0x44c] ;  /* 0x00011300ff0d1b82 */ /* 0x000e700000000800 */
[----:B------:R-:W0:Y:S01]  /*17f0*/  @P1 LDC R10, c[0x0][0x450] ;  /* 0x00011400ff0a1b82 */ /* 0x000e220000000800 */
[----:B--2---:R-:W-:Y:S01]  /*1800*/  ISETP.GE.AND P2, PT, R5, 0x1, PT ;  /* 0x000000010500780c */ /* 0x004fe20003f46270 */
[----:B---3--:R-:W-:-:S02]  /*1810*/  @P0 IMAD.IADD R24, R11, 0x1, -R0 ;  /* 0x000000010b180824 */ /* 0x008fc400078e0a00 */
[----:B------:R-:W-:Y:S02]  /*1820*/  IMAD.IADD R11, R28, 0x1, -R3 ;  /* 0x000000011c0b7824 */ /* 0x000fe400078e0a03 */
[----:B------:R-:W-:Y:S02]  /*1830*/  VIADD R0, R12, 0xbf ;  /* 0x000000bf0c007836 */ /* 0x000fe40000000000 */
[----:B------:R-:W-:Y:S02]  /*1840*/  IMAD.IADD R138, R11, 0x1, R24 ;  /* 0x000000010b8a7824 */ /* 0x000fe400078e0218 */
[----:B-1----:R-:W-:-:S03]  /*1850*/  @P1 IMAD.HI.U32 R3, R0, R13, RZ ;  /* 0x0000000d00031227 */ /* 0x002fc600078e00ff */
[C---:B------:R-:W-:Y:S01]  /*1860*/  IADD3 R111, R138.reuse, 0x1, -R22 ;  /* 0x000000018a6f7810 */ /* 0x040fe20007ffe816 */
[----:B------:R-:W-:Y:S01]  /*1870*/  IMAD.MOV.U32 R6, RZ, RZ, R0 ;  /* 0x000000ffff067224 */ /* 0x000fe200078e0000 */
[----:B0-----:R-:W-:Y:S01]  /*1880*/  @P1 SHF.R.U32.HI R6, RZ, R10, R3 ;  /* 0x0000000aff061219 */ /* 0x001fe20000011603 */
[----:B------:R-:W-:-:S04]  /*1890*/  VIADD R0, R138, 0x7f ;  /* 0x0000007f8a007836 */ /* 0x000fc80000000000 */
[----:B------:R-:W-:Y:S01]  /*18a0*/  IMAD.IADD R9, R111, 0x1, R6 ;  /* 0x000000016f097824 */ /* 0x000fe200078e0206 */
[----:B------:R-:W-:-:S03]  /*18b0*/  SHF.R.S32.HI R3, RZ, 0x1f, R0 ;  /* 0x0000001fff037819 */ /* 0x000fc60000011400 */
[----:B------:R-:W-:Y:S01]  /*18c0*/  IMAD.IADD R4, R9, 0x1, R4 ;  /* 0x0000000109047824 */ /* 0x000fe200078e0204 */
[----:B------:R-:W-:-:S04]  /*18d0*/  LEA.HI R3, R3, R0, RZ, 0x7 ;  /* 0x0000000003037211 */ /* 0x000fc800078f38ff */
[----:B------:R-:W-:Y:S01]  /*18e0*/  SHF.R.S32.HI R112, RZ, 0x7, R3 ;  /* 0x00000007ff707819 */ /* 0x000fe20000011403 */
[----:B----4-:R-:W-:Y:S06]  /*18f0*/  @!P2 BRA `(.L_x_11294) ;  /* 0x000000000048a947 */ /* 0x010fec0003800000 */
        /* <DEDUP_REMOVED lines=11> */
.L_x_11296:
[----:B------:R-:W-:-:S13]  /*19b0*/  ISETP.NE.AND P0, PT, R5, 0x1, PT ;  /* 0x000000010500780c */ /* 0x000fda0003f05270 */
[----:B------:R-:W0:Y:S02]  /*19c0*/  @P0 LDC.64 R6, c[0x0][0x9e8] ;  /* 0x00027a00ff060b82 */ /* 0x000e240000000a00 */
[----:B0-----:R-:W-:-:S05]  /*19d0*/  @P0 IMAD.HI.U32 R6, R0, R6, RZ ;  /* 0x0000000600060227 */ /* 0x001fca00078e00ff */
[----:B------:R-:W-:-:S07]  /*19e0*/  @P0 SHF.R.U32.HI R0, RZ, R7, R6 ;  /* 0x00000007ff000219 */ /* 0x000fce0000011606 */
.L_x_11297:
[----:B------:R-:W-:Y:S05]  /*19f0*/  BSYNC B0 ;  /* 0x0000000000007941 */ /* 0x000fea0003800000 */
.L_x_11295:
[----:B------:R-:W-:-:S05]  /*1a00*/  IMAD R3, R0, R5, R5 ;  /* 0x0000000500037224 */ /* 0x000fca00078e0205 */
[----:B------:R-:W-:-:S07]  /*1a10*/  VIMNMX R4, R4, R3, PT ;  /* 0x0000000304047248 */ /* 0x000fce0003fe0100 */
.L_x_11294:
[----:B------:R-:W0:Y:S01]  /*1a20*/  @P1 LDC R3, c[0x0][0x44c] ;  /* 0x00011300ff031b82 */ /* 0x000e220000000800 */
[----:B------:R-:W-:Y:S01]  /*1a30*/  IMAD.MOV.U32 R0, RZ, RZ, R12 ;  /* 0x000000ffff007224 */ /* 0x000fe200078e000c */
[----:B------:R-:W-:Y:S01]  /*1a40*/  ULDC UR4, c[0x0][0x9dc] ;  /* 0x0002770000047ab9 */ /* 0x000fe20000000800 */
[----:B------:R-:W-:-:S05]  /*1a50*/  IMAD.IADD R113, R138, 0x1, -R22 ;  /* 0x000000018a717824 */ /* 0x000fca00078e0a16 */
        /* <DEDUP_REMOVED lines=16> */
.L_x_11300:
[----:B------:R-:W-:-:S13]  /*1b60*/  ISETP.NE.AND P0, PT, R5, 0x1, PT ;  /* 0x000000010500780c */ /* 0x000fda0003f05270 */
[----:B------:R-:W0:Y:S02]  /*1b70*/  @P0 LDC.64 R6, c[0x0][0x9e8] ;  /* 0x00027a00ff060b82 */ /* 0x000e240000000a00 */
[----:B0-----:R-:W-:-:S05]  /*1b80*/  @P0 IMAD.HI.U32 R6, R0, R6, RZ ;  /* 0x0000000600060227 */ /* 0x001fca00078e00ff */
[----:B------:R-:W-:-:S07]  /*1b90*/  @P0 SHF.R.U32.HI R0, RZ, R7, R6 ;  /* 0x00000007ff000219 */ /* 0x000fce0000011606 */
.L_x_11301:
[----:B------:R-:W-:Y:S05]  /*1ba0*/  BSYNC B0 ;  /* 0x0000000000007941 */ /* 0x000fea0003800000 */
.L_x_11299:
[----:B------:R-:W-:-:S05]  /*1bb0*/  IMAD R0, R0, R5, RZ ;  /* 0x0000000500007224 */ /* 0x000fca00078e02ff */
[----:B------:R-:W-:-:S07]  /*1bc0*/  VIMNMX R3, R3, R0, !PT ;  /* 0x0000000003037248 */ /* 0x000fce0007fe0100 */
.L_x_11298:
        /* <DEDUP_REMOVED lines=43> */
.L_x_11304:
[----:B------:R-:W-:Y:S05]  /*1e80*/  BSYNC B6 ;  /* 0x0000000000067941 */ /* 0x000fea0003800000 */
.L_x_11303:
        /* <DEDUP_REMOVED lines=20> */
.L_x_11306:
[----:B------:R-:W-:Y:S05]  /*1fd0*/  BSYNC B6 ;  /* 0x0000000000067941 */ /* 0x000fea0003800000 */
.L_x_11305:
[----:B------:R-:W-:Y:S01]  /*1fe0*/  IMAD.IADD R70, R27, 0x1, R28 ;  /* 0x000000011b467824 */ /* 0x000fe200078e021c */
[----:B------:R-:W2:Y:S01]  /*1ff0*/  LDL.64 R14, [R1] ;  /* 0x00000000010e7983 */ /* 0x000ea20000100a00 */
[----:B------:R-:W-:Y:S01]  /*2000*/  ULDC.64 UR4, c[0x0][0x9f8] ;  /* 0x00027e0000047ab9 */ /* 0x000fe20000000a00 */
[----:B------:R-:W0:Y:S01]  /*2010*/  LDC.64 R10, c[0x0][0x300] ;  /* 0x0000c000ff0a7b82 */ /* 0x000e220000000a00 */
[----:B------:R-:W-:Y:S01]  /*2020*/  ISETP.NE.U32.AND P0, PT, RZ, UR4, PT ;  /* 0x00000004ff007c0c */ /* 0x000fe2000bf05070 */
[----:B------:R-:W2:Y:S01]  /*2030*/  LDL.64 R28, [R1] ;  /* 0x00000000011c7983 */ /* 0x000ea20000100a00 */
[----:B------:R-:W-:Y:S02]  /*2040*/  ULDC.64 UR6, c[0x0][0xa08] ;  /* 0x0002820000067ab9 */ /* 0x000fe40000000a00 */
[----:B------:R-:W-:Y:S01]  /*2050*/  ISETP.NE.AND.EX P0, PT, RZ, UR5, PT, P0 ;  /* 0x00000005ff007c0c */ /* 0x000fe2000bf05300 */
[----:B------:R-:W3:Y:S01]  /*2060*/  LDL R37, [R1+0x10] ;  /* 0x0000100001257983 */ /* 0x000ee20000100800 */
[----:B------:R-:W1:Y:S01]  /*2070*/  S2R R20, SR_TID.X ;  /* 0x0000000000147919 */ /* 0x000e620000002100 */
[----:B------:R-:W-:Y:S01]  /*2080*/  SHF.R.S32.HI R13, RZ, 0x1f, R70 ;  /* 0x0000001fff0d7819 */ /* 0x000fe20000011446 */
[----:B------:R-:W-:Y:S01]  /*2090*/  ULDC.64 UR4, c[0x0][0x308] ;  /* 0x0000c20000047ab9 */ /* 0x000fe20000000a00 */
[----:B------:R-:W-:Y:S01]  /*20a0*/  SHF.R.S32.HI R8, RZ, 0x1f, R74 ;  /* 0x0000001fff087819 */ /* 0x000fe2000001144a */
[----:B------:R-:W4:Y:S08]  /*20b0*/  LDC R107, c[0x0][0x3f4] ;  /* 0x0000fd00ff6b7b82 */ /* 0x000f300000000800 */
[----:B------:R-:W1:Y:S02]  /*20c0*/  @P0 LDC.64 R4, c[0x0][0x9f8] ;  /* 0x00027e00ff040b82 */ /* 0x000e640000000a00 */
[----:B-1----:R-:W-:-:S05]  /*20d0*/  @P0 IMAD.WIDE R4, R75, 0x4, R4 ;  /* 0x000000044b040825 */ /* 0x002fca00078e0204 */
[----:B------:R1:W4:Y:S01]  /*20e0*/  @P0 LDG.E R75, desc[UR40][R4.64] ;  /* 0x00000028044b0981 */ /* 0x000322000c1e1900 */
[-C--:B0-----:R-:W-:Y:S01]  /*20f0*/  IMAD R0, R13, R10.reuse, RZ ;  /* 0x0000000a0d007224 */ /* 0x081fe200078e02ff */
[----:B------:R-:W-:Y:S01]  /*2100*/  ISETP.NE.U32.AND P0, PT, RZ, UR6, PT ;  /* 0x00000006ff007c0c */ /* 0x000fe2000bf05070 */
[C---:B------:R-:W-:Y:S01]  /*2110*/  IMAD.WIDE.U32 R6, R70.reuse, R10, RZ ;  /* 0x0000000a46067225 */ /* 0x040fe200078e00ff */
[----:B------:R-:W-:Y:S02]  /*2120*/  SHF.R.U32.HI R33, RZ, 0x7, R20 ;  /* 0x00000007ff217819 */ /* 0x000fe40000011614 */
[----:B------:R-:W-:Y:S01]  /*2130*/  ISETP.NE.AND.EX P0, PT, RZ, UR7, PT, P0 ;  /* 0x00000007ff007c0c */ /* 0x000fe2000bf05300 */
[----:B------:R-:W-:Y:S01]  /*2140*/  IMAD R3, R70, R11, R0 ;  /* 0x0000000b46037224 */ /* 0x000fe200078e0200 */
[----:B------:R-:W-:-:S03]  /*2150*/  ISETP.NE.AND P6, PT, R33, 0x1, PT ;  /* 0x000000012100780c */ /* 0x000fc60003fc5270 */
[----:B------:R-:W-:Y:S02]  /*2160*/  IMAD.IADD R7, R7, 0x1, R3 ;  /* 0x0000000107077824 */ /* 0x000fe400078e0203 */
[----:B------:R-:W-:Y:S02]  /*2170*/  IMAD R3, R8, UR4, RZ ;  /* 0x0000000408037c24 */ /* 0x000fe4000f8e02ff */
[C---:B-1----:R-:W-:Y:S01]  /*2180*/  IMAD.WIDE.U32 R4, R74.reuse, UR4, R6 ;  /* 0x000000044a047c25 */ /* 0x042fe2000f8e0006 */
[----:B------:R-:W-:Y:S01]  /*2190*/  SHF.R.S32.HI R137, RZ, 0x1f, R136 ;  /* 0x0000001fff897819 */ /* 0x000fe20000011488 */
[----:B------:R-:W0:Y:S02]  /*21a0*/  LDC.64 R6, c[0x0][0x408] ;  /* 0x00010200ff067b82 */ /* 0x000e240000000a00 */
[----:B------:R-:W-:Y:S01]  /*21b0*/  IMAD R3, R74, UR5, R3 ;  /* 0x000000054a037c24 */ /* 0x000fe2000f8e0203 */
[----:B------:R-:W-:-:S03]  /*21c0*/  ULDC.64 UR4, c[0x0][0x310] ;  /* 0x0000c40000047ab9 */ /* 0x000fc60000000a00 */
[----:B------:R-:W-:Y:S02]  /*21d0*/  IMAD.IADD R5, R5, 0x1, R3 ;  /* 0x0000000105057824 */ /* 0x000fe400078e0203 */
[----:B--2---:R-:W-:-:S05]  /*21e0*/  IMAD.MOV.U32 R28, RZ, RZ, R14 ;  /* 0x000000ffff1c7224 */ /* 0x004fca00078e000e */
[----:B------:R-:W-:-:S05]  /*21f0*/  SHF.R.S32.HI R29, RZ, 0x1f, R28 ;  /* 0x0000001fff1d7819 */ /* 0x000fca000001141c */
[----:B------:R1:W-:Y:S04]  /*2200*/  STL [R1+0x4], R29 ;  /* 0x0000041d01007387 */ /* 0x0003e80000100800 */
[----:B------:R-:W2:Y:S04]  /*2210*/  LDL R36, [R1+0x14] ;  /* 0x0000140001247983 */ /* 0x000ea80000100800 */
[----:B------:R-:W2:Y:S04]  /*2220*/  LDL R35, [R1+0x18] ;  /* 0x0000180001237983 */ /* 0x000ea80000100800 */
[----:B------:R-:W2:Y:S01]  /*2230*/  LDL R34, [R1+0x50] ;  /* 0x0000500001227983 */ /* 0x000ea20000100800 */
[----:B------:R-:W-:-:S02]  /*2240*/  SHF.R.S32.HI R32, RZ, 0x1f, R19 ;  /* 0x0000001fff207819 */ /* 0x000fc40000011413 */
[----:B----4-:R-:W-:-:S04]  /*2250*/  SHF.R.S32.HI R0, RZ, 0x1f, R75 ;  /* 0x0000001fff007819 */ /* 0x010fc8000001144b */
[----:B------:R-:W-:Y:S02]  /*2260*/  SEL R93, R0, RZ, !P0 ;  /* 0x000000ff005d7207 */ /* 0x000fe40004000000 */
[----:B------:R-:W-:-:S03]  /*2270*/  SEL R75, R75, RZ, !P0 ;  /* 0x000000ff4b4b7207 */ /* 0x000fc60004000000 */
[----:B------:R-:W-:Y:S02]  /*2280*/  IMAD R0, R93, UR4, RZ ;  /* 0x000000045d007c24 */ /* 0x000fe4000f8e02ff */
[----:B------:R-:W-:-:S04]  /*2290*/  IMAD.WIDE.U32 R20, R75, UR4, R4 ;  /* 0x000000044b147c25 */ /* 0x000fc8000f8e0004 */
[----:B------:R-:W-:Y:S01]  /*22a0*/  IMAD R3, R75, UR5, R0 ;  /* 0x000000054b037c24 */ /* 0x000fe2000f8e0200 */
[----:B------:R-:W-:Y:S05]  /*22b0*/  @!P6 WARPSYNC.ALL ;  /* 0x000000000000e948 */ /* 0x000fea0003800000 */
[----:B------:R-:W-:Y:S01]  /*22c0*/  ULDC.64 UR4, c[0x0][0x330] ;  /* 0x0000cc0000047ab9 */ /* 0x000fe20000000a00 */
[C---:B------:R-:W-:Y:S02]  /*22d0*/  VIADD R0, R136.reuse, 0x10 ;  /* 0x0000001088007836 */ /* 0x040fe40000000000 */
[----:B------:R-:W-:Y:S01]  /*22e0*/  VIADD R72, R136, 0x30 ;  /* 0x0000003088487836 */ /* 0x000fe20000000000 */
[----:B------:R-:W-:Y:S01]  /*22f0*/  LOP3.LUT R23, R23, 0xfffffffe, RZ, 0xc0, !PT ;  /* 0xfffffffe17177812 */ /* 0x000fe200078ec0ff */
[----:B------:R-:W-:Y:S01]  /*2300*/  IMAD R5, R8, UR4, RZ ;  /* 0x0000000408057c24 */ /* 0x000fe2000f8e02ff */
[----:B------:R-:W-:Y:S01]  /*2310*/  ULDC.64 UR6, c[0x0][0x338] ;  /* 0x0000ce0000067ab9 */ /* 0x000fe20000000a00 */
[----:B------:R-:W-:Y:S01]  /*2320*/  IMAD.WIDE.U32 R60, R74, UR4, R136 ;  /* 0x000000044a3c7c25 */ /* 0x000fe2000f8e0088 */
[----:B------:R-:W-:-:S02]  /*2330*/  ULDC UR4, c[0x0][0x2f4] ;  /* 0x0000bd0000047ab9 */ /* 0x000fc40000000800 */
[----:B------:R-:W-:Y:S01]  /*2340*/  ISETP.GE.AND P1, PT, R0, UR4, PT ;  /* 0x0000000400007c0c */ /* 0x000fe2000bf26270 */
[-C--:B------:R-:W-:Y:S02]  /*2350*/  IMAD R8, R32, R10.reuse, RZ ;  /* 0x0000000a20087224 */ /* 0x080fe400078e02ff */
[----:B------:R-:W-:Y:S02]  /*2360*/  IMAD R9, R74, UR5, R5 ;  /* 0x000000054a097c24 */ /* 0x000fe4000f8e0205 */
[C---:B------:R-:W-:Y:S01]  /*2370*/  IMAD R94, R19.reuse, R11, R8 ;  /* 0x0000000b135e7224 */ /* 0x040fe200078e0208 */
[----:B------:R-:W-:Y:S01]  /*2380*/  SEL R8, RZ, 0xffffffff, P1 ;  /* 0xffffffffff087807 */ /* 0x000fe20000800000 */
[----:B------:R-:W-:Y:S01]  /*2390*/  IMAD.WIDE.U32 R4, R19, R10, R136 ;  /* 0x0000000a13047225 */ /* 0x000fe200078e0088 */
[----:B------:R-:W-:-:S03]  /*23a0*/  ISETP.GE.AND P0, PT, R136, UR4, PT ;  /* 0x0000000488007c0c */ /* 0x000fc6000bf06270 */
[----:B------:R-:W-:Y:S01]  /*23b0*/  IMAD.IADD R3, R21, 0x1, R3 ;  /* 0x0000000115037824 */ /* 0x000fe200078e0203 */
[----:B------:R-:W-:Y:S01]  /*23c0*/  IADD3 R95, P1, R20, R4, RZ ;  /* 0x00000004145f7210 */ /* 0x000fe20007f3e0ff */
[----:B------:R-:W-:Y:S01]  /*23d0*/  IMAD.IADD R61, R61, 0x1, R9 ;  /* 0x000000013d3d7824 */ /* 0x000fe200078e0209 */
[----:B------:R-:W-:Y:S01]  /*23e0*/  SEL R4, RZ, 0x1, P0 ;  /* 0x00000001ff047807 */ /* 0x000fe20000000000 */
[----:B------:R-:W-:Y:S01]  /*23f0*/  IMAD.SHL.U32 R9, R8, 0x2, RZ ;  /* 0x0000000208097824 */ /* 0x000fe200078e00ff */
[----:B------:R-:W-:-:S04]  /*2400*/  IADD3.X R94, R3, R5, R94, P1, !PT ;  /* 0x00000005035e7210 */ /* 0x000fc80000ffe45e */
[----:B------:R-:W-:Y:S01]  /*2410*/  LOP3.LUT R5, R9, 0x2, R4, 0xe2, !PT ;  /* 0x0000000209057812 */ /* 0x000fe200078ee204 */
[----:B------:R-:W-:Y:S01]  /*2420*/  VIADD R4, R136, 0x20 ;  /* 0x0000002088047836 */ /* 0x000fe20000000000 */
[----:B------:R-:W4:Y:S01]  /*2430*/  LDC.64 R8, c[0x0][0x3f8] ;  /* 0x0000fe00ff087b82 */ /* 0x000f220000000a00 */
[----:B0-----:R-:W-:Y:S01]  /*2440*/  IMAD R12, R32, R6, RZ ;  /* 0x00000006200c7224 */ /* 0x001fe200078e02ff */
[----:B------:R-:W-:Y:S01]  /*2450*/  ISETP.GE.AND P1, PT, R72, UR4, PT ;  /* 0x0000000448007c0c */ /* 0x000fe2000bf26270 */
[----:B------:R-:W-:Y:S01]  /*2460*/  VIADD R27, R136, 0x40 ;  /* 0x00000040881b7836 */ /* 0x000fe20000000000 */
[----:B------:R-:W-:Y:S01]  /*2470*/  ISETP.GE.AND P0, PT, R4, UR4, PT ;  /* 0x0000000404007c0c */ /* 0x000fe2000bf06270 */
[----:B------:R-:W-:Y:S01]  /*2480*/  IMAD R15, R19, R7, R12 ;  /* 0x00000007130f7224 */ /* 0x000fe200078e020c */
[----:B------:R-:W-:Y:S02]  /*2490*/  SEL R14, RZ, 0x8, P1 ;  /* 0x00000008ff0e7807 */ /* 0x000fe40000800000 */
[----:B------:R-:W-:-:S02]  /*24a0*/  SEL R12, RZ, 0x4, P0 ;  /* 0x00000004ff0c7807 */ /* 0x000fc40000000000 */
[----:B------:R-:W-:Y:S02]  /*24b0*/  ISETP.GE.AND P0, PT, R27, UR4, PT ;  /* 0x000000041b007c0c */ /* 0x000fe4000bf06270 */
[----:B------:R-:W-:Y:S02]  /*24c0*/  LOP3.LUT R12, R14, R5, R12, 0xfe, !PT ;  /* 0x000000050e0c7212 */ /* 0x000fe400078efe0c */
[----:B------:R-:W-:Y:S02]  /*24d0*/  SEL R5, RZ, 0x10, P0 ;  /* 0x00000010ff057807 */ /* 0x000fe40000000000 */
[----:B------:R-:W-:Y:S02]  /*24e0*/  ISETP.GE.AND P0, PT, R136, R107, PT ;  /* 0x0000006b8800720c */ /* 0x000fe40003f06270 */
[----:B------:R-:W-:Y:S02]  /*24f0*/  LOP3.LUT R12, R12, R5, RZ, 0xfc, !PT ;  /* 0x000000050c0c7212 */ /* 0x000fe400078efcff */
[----:B------:R-:W-:Y:S01]  /*2500*/  SEL R5, R107, RZ, P0 ;  /* 0x000000ff6b057207 */ /* 0x000fe20000000000 */
[----:B----4-:R-:W-:-:S04]  /*2510*/  IMAD R14, R32, R8, RZ ;  /* 0x00000008200e7224 */ /* 0x010fc800078e02ff */
[----:B------:R-:W-:Y:S02]  /*2520*/  IMAD.IADD R5, R136, 0x1, R5 ;  /* 0x0000000188057824 */ /* 0x000fe400078e0205 */
[C---:B------:R-:W-:Y:S01]  /*2530*/  IMAD R31, R19.reuse, R9, R14 ;  /* 0x00000009131f7224 */ /* 0x040fe200078e020e */
[-C--:B------:R-:W-:Y:S01]  /*2540*/  ISETP.GE.AND P1, PT, R0, R107.reuse, PT ;  /* 0x0000006b0000720c */ /* 0x080fe20003f26270 */
[CC--:B------:R-:W-:Y:S01]  /*2550*/  IMAD.WIDE.U32 R62, R19.reuse, R6.reuse, R136 ;  /* 0x00000006133e7225 */ /* 0x0c0fe200078e0088 */
[----:B------:R-:W-:Y:S02]  /*2560*/  SHF.R.S32.HI R14, RZ, 0x1f, R5 ;  /* 0x0000001fff0e7819 */ /* 0x000fe40000011405 */
[----:B------:R-:W-:Y:S01]  /*2570*/  ISETP.GE.AND P2, PT, R4, R107, PT ;  /* 0x0000006b0400720c */ /* 0x000fe20003f46270 */
[----:B------:R-:W-:Y:S01]  /*2580*/  IMAD.WIDE.U32 R64, R19, R6, R28 ;  /* 0x0000000613407225 */ /* 0x000fe200078e001c */
[CC--:B------:R-:W-:Y:S02]  /*2590*/  LEA.HI R76, R14.reuse, R5.reuse, RZ, 0x3 ;  /* 0x000000050e4c7211 */ /* 0x0c0fe400078f18ff */
[----:B------:R-:W-:Y:S01]  /*25a0*/  LEA.HI R5, R14, R5, RZ, 0x5 ;  /* 0x000000050e057211 */ /* 0x000fe200078f28ff */
[----:B------:R-:W-:-:S02]  /*25b0*/  IMAD.IADD R63, R63, 0x1, R15 ;  /* 0x000000013f3f7824 */ /* 0x000fc400078e020f */
[----:B------:R-:W-:Y:S01]  /*25c0*/  IMAD.IADD R65, R15, 0x1, R65 ;  /* 0x000000010f417824 */ /* 0x000fe200078e0241 */
[----:B------:R-:W-:Y:S01]  /*25d0*/  SEL R15, R107, RZ, P1 ;  /* 0x000000ff6b0f7207 */ /* 0x000fe20000800000 */
[----:B------:R-:W-:Y:S01]  /*25e0*/  IMAD.WIDE.U32 R68, R19, R8, R28 ;  /* 0x0000000813447225 */ /* 0x000fe200078e001c */
[----:B-1----:R-:W-:-:S03]  /*25f0*/  SEL R29, R107, RZ, P2 ;  /* 0x000000ff6b1d7207 */ /* 0x002fc60001000000 */
[----:B------:R-:W-:Y:S01]  /*2600*/  IMAD.SHL.U32 R14, R5, 0x80, RZ ;  /* 0x00000080050e7824 */ /* 0x000fe200078e00ff */
[----:B---3--:R-:W-:Y:S01]  /*2610*/  LOP3.LUT R5, R37, 0x18, R76, 0xf8, !PT ;  /* 0x0000001825057812 */ /* 0x008fe200078ef84c */
[----:B------:R-:W-:-:S04]  /*2620*/  IMAD.WIDE.U32 R66, R19, R8, R136 ;  /* 0x0000000813427225 */ /* 0x000fc800078e0088 */
[----:B------:R-:W-:Y:S02]  /*2630*/  IMAD.IADD R15, R0, 0x1, R15 ;  /* 0x00000001000f7824 */ /* 0x000fe400078e020f */
[----:B------:R-:W-:Y:S01]  /*2640*/  IMAD.IADD R29, R4, 0x1, R29 ;  /* 0x00000001041d7824 */ /* 0x000fe200078e021d */
[----:B------:R-:W-:Y:S01]  /*2650*/  @P2 LOP3.LUT R23, R23, 0x1, RZ, 0xfc, !PT ;  /* 0x0000000117172812 */ /* 0x000fe200078efcff */
[----:B------:R-:W-:Y:S01]  /*2660*/  IMAD R93, R93, UR6, RZ ;  /* 0x000000065d5d7c24 */ /* 0x000fe2000f8e02ff */
[----:B------:R-:W-:Y:S01]  /*2670*/  LOP3.LUT R14, R14, 0xfffff000, RZ, 0xc0, !PT ;  /* 0xfffff0000e0e7812 */ /* 0x000fe200078ec0ff */
[----:B------:R-:W-:Y:S01]  /*2680*/  IMAD.IADD R67, R67, 0x1, R31 ;  /* 0x0000000143437824 */ /* 0x000fe200078e021f */
[----:B------:R-:W-:Y:S01]  /*2690*/  SHF.R.S32.HI R28, RZ, 0x1f, R15 ;  /* 0x0000001fff1c7819 */ /* 0x000fe2000001140f */
[----:B------:R-:W-:Y:S01]  /*26a0*/  IMAD.IADD R69, R31, 0x1, R69 ;  /* 0x000000011f457824 */ /* 0x000fe200078e0245 */
[----:B------:R-:W-:Y:S01]  /*26b0*/  SHF.R.S32.HI R30, RZ, 0x1f, R29 ;  /* 0x0000001fff1e7819 */ /* 0x000fe2000001141d */
[----:B------:R-:W-:Y:S01]  /*26c0*/  VIADD R81, R136, 0x50 ;  /* 0x0000005088517836 */ /* 0x000fe20000000000 */
[----:B-----5:R-:W-:-:S02]  /*26d0*/  SHF.R.S32.HI R31, RZ, 0x1f, R105 ;  /* 0x0000001fff1f7819 */ /* 0x020fc40000011469 */
[----:B------:R-:W-:Y:S01]  /*26e0*/  IADD3 R70, P2, R19, R70, RZ ;  /* 0x0000004613467210 */ /* 0x000fe20007f5e0ff */
[C---:B------:R-:W-:Y:S01]  /*26f0*/  IMAD R93, R75.reuse, UR7, R93 ;  /* 0x000000074b5d7c24 */ /* 0x040fe2000f8e025d */
[----:B------:R-:W-:Y:S01]  /*2700*/  LEA.HI R74, R30, R29, RZ, 0x3 ;  /* 0x0000001d1e4a7211 */ /* 0x000fe200078f18ff */
[----:B------:R-:W-:Y:S01]  /*2710*/  IMAD.WIDE.U32 R60, R75, UR6, R60 ;  /* 0x000000064b3c7c25 */ /* 0x000fe2000f8e003c */
[-C--:B------:R-:W-:Y:S02]  /*2720*/  LEA.HI R75, R28, R15.reuse, RZ, 0x3 ;  /* 0x0000000f1c4b7211 */ /* 0x080fe400078f18ff */
[----:B------:R-:W-:Y:S01]  /*2730*/  SHF.L.U64.HI R96, R10, 0x7, R11 ;  /* 0x000000070a607819 */ /* 0x000fe2000001020b */
[----:B------:R-:W-:Y:S01]  /*2740*/  IMAD.X R71, R32, 0x1, R13, P2 ;  /* 0x0000000120477824 */ /* 0x000fe200010e060d */
[----:B------:R-:W-:Y:S02]  /*2750*/  LEA.HI R15, R28, R15, RZ, 0x5 ;  /* 0x0000000f1c0f7211 */ /* 0x000fe400078f28ff */
[----:B------:R-:W-:-:S02]  /*2760*/  LEA.HI R29, R30, R29, RZ, 0x5 ;  /* 0x0000001d1e1d7211 */ /* 0x000fc400078f28ff */
[----:B------:R-:W-:Y:S01]  /*2770*/  ISETP.GE.AND P2, PT, R81, UR4, PT ;  /* 0x0000000451007c0c */ /* 0x000fe2000bf46270 */
[----:B------:R-:W-:Y:S01]  /*2780*/  IMAD.SHL.U32 R28, R15, 0x80, RZ ;  /* 0x000000800f1c7824 */ /* 0x000fe200078e00ff */
[----:B------:R-:W-:Y:S01]  /*2790*/  SHF.L.U64.HI R98, R8, 0x7, R9 ;  /* 0x0000000708627819 */ /* 0x000fe20000010209 */
[----:B------:R-:W-:Y:S01]  /*27a0*/  IMAD.SHL.U32 R30, R29, 0x80, RZ ;  /* 0x000000801d1e7824 */ /* 0x000fe200078e00ff */
[C---:B------:R-:W-:Y:S02]  /*27b0*/  LOP3.LUT R15, R37.reuse, 0x18, R75, 0xf8, !PT ;  /* 0x00000018250f7812 */ /* 0x040fe400078ef84b */
[----:B------:R-:W-:Y:S01]  /*27c0*/  LOP3.LUT R29, R37, 0x18, R74, 0xf8, !PT ;  /* 0x00000018251d7812 */ /* 0x000fe200078ef84a */
[----:B------:R-:W-:Y:S01]  /*27d0*/  IMAD.WIDE.U32 R62, R105, R6, R62 ;  /* 0x00000006693e7225 */ /* 0x000fe200078e003e */
[----:B------:R-:W-:-:S03]  /*27e0*/  LOP3.LUT R28, R28, 0xfffff000, RZ, 0xc0, !PT ;  /* 0xfffff0001c1c7812 */ /* 0x000fc600078ec0ff */
[C---:B------:R-:W-:Y:S01]  /*27f0*/  IMAD.WIDE.U32 R64, R105.reuse, R6, R64 ;  /* 0x0000000669407225 */ /* 0x040fe200078e0040 */
[----:B------:R-:W-:Y:S02]  /*2800*/  LOP3.LUT R30, R30, 0xfffff000, RZ, 0xc0, !PT ;  /* 0xfffff0001e1e7812 */ /* 0x000fe400078ec0ff */
[----:B------:R-:W-:Y:S01]  /*2810*/  SHF.L.U64.HI R97, R6, 0x7, R7 ;  /* 0x0000000706617819 */ /* 0x000fe20000010207 */
[-C--:B------:R-:W-:Y:S01]  /*2820*/  IMAD.WIDE.U32 R66, R105, R8.reuse, R66 ;  /* 0x0000000869427225 */ /* 0x080fe200078e0042 */
[----:B------:R-:W-:Y:S02]  /*2830*/  LOP3.LUT R23, R23, 0xfffffffd, RZ, 0xc0, !PT ;  /* 0xfffffffd17177812 */ /* 0x000fe400078ec0ff */
[----:B------:R-:W-:Y:S01]  /*2840*/  LOP3.LUT R80, R76, 0xfffffff8, RZ, 0xc0, !PT ;  /* 0xfffffff84c507812 */ /* 0x000fe200078ec0ff */
[----:B------:R-:W-:Y:S01]  /*2850*/  IMAD.WIDE.U32 R68, R105, R8, R68 ;  /* 0x0000000869447225 */ /* 0x000fe200078e0044 */
[----:B------:R-:W-:Y:S02]  /*2860*/  LOP3.LUT R79, R75, 0xfffffff8, RZ, 0xc0, !PT ;  /* 0xfffffff84b4f7812 */ /* 0x000fe400078ec0ff */
[----:B------:R-:W-:Y:S01]  /*2870*/  LOP3.LUT R77, R74, 0xfffffff8, RZ, 0xc0, !PT ;  /* 0xfffffff84a4d7812 */ /* 0x000fe200078ec0ff */
[----:B------:R-:W-:Y:S01]  /*2880*/  VIADD R110, R33, 0x8 ;  /* 0x00000008216e7836 */ /* 0x000fe20000000000 */
[----:B------:R-:W-:Y:S01]  /*2890*/  SHF.R.S32.HI R101, RZ, 0x1f, R80 ;  /* 0x0000001fff657819 */ /* 0x000fe20000011450 */
[----:B------:R-:W-:Y:S01]  /*28a0*/  IMAD.SHL.U32 R107, R107, 0x2, RZ ;  /* 0x000000026b6b7824 */ /* 0x000fe200078e00ff */
[----:B------:R-:W-:Y:S01]  /*28b0*/  SHF.R.S32.HI R100, RZ, 0x1f, R79 ;  /* 0x0000001fff647819 */ /* 0x000fe2000001144f */
[----:B------:R-:W-:Y:S01]  /*28c0*/  IMAD.IADD R93, R61, 0x1, R93 ;  /* 0x000000013d5d7824 */ /* 0x000fe200078e025d */
[----:B------:R-:W-:-:S02]  /*28d0*/  SHF.R.S32.HI R99, RZ, 0x1f, R77 ;  /* 0x0000001fff637819 */ /* 0x000fc4000001144d */
[----:B--2---:R-:W-:-:S04]  /*28e0*/  LOP3.LUT R5, R5, R36, RZ, 0x3c, !PT ;  /* 0x0000002405057212 */ /* 0x004fc800078e3cff */
[----:B------:R-:W-:Y:S01]  /*28f0*/  IADD3 R104, R5, R14, R35 ;  /* 0x0000000e05687210 */ /* 0x000fe20007ffe023 */
[----:B------:R-:W-:Y:S02]  /*2900*/  IMAD.SHL.U32 R5, R10, 0x80, RZ ;  /* 0x000000800a057824 */ /* 0x000fe400078e00ff */
[C---:B------:R-:W-:Y:S01]  /*2910*/  IMAD R10, R31.reuse, R8, RZ ;  /* 0x000000081f0a7224 */ /* 0x040fe200078e02ff */
[----:B------:R-:W-:Y:S01]  /*2920*/  @!P6 BAR.SYNC.DEFER_BLOCKING 0x9, 0x100 ;  /* 0x024400000000eb1d */ /* 0x000fe20000010000 */
[----:B------:R-:W-:Y:S01]  /*2930*/  LOP3.LUT P3, RZ, R34, 0x2, RZ, 0xc0, !PT ;  /* 0x0000000222ff7812 */ /* 0x000fe2000786c0ff */
[----:B------:R-:W-:Y:S02]  /*2940*/  IMAD R14, R31, R6, RZ ;  /* 0x000000061f0e7224 */ /* 0x000fe400078e02ff */
[C---:B------:R-:W-:Y:S01]  /*2950*/  IMAD R83, R105.reuse, R9, R10 ;  /* 0x0000000969537224 */ /* 0x040fe200078e020a */
[----:B------:R-:W-:Y:S01]  /*2960*/  SEL R9, RZ, 0x20, P2 ;  /* 0x00000020ff097807 */ /* 0x000fe20001000000 */
[----:B------:R-:W-:Y:S01]  /*2970*/  IMAD R11, R105, R7, R14 ;  /* 0x00000007690b7224 */ /* 0x000fe200078e020e */
[----:B------:R-:W-:-:S02]  /*2980*/  LOP3.LUT R15, R15, R36, RZ, 0x3c, !PT ;  /* 0x000000240f0f7212 */ /* 0x000fc400078e3cff */
[----:B------:R-:W-:Y:S01]  /*2990*/  LOP3.LUT R13, R12, R9, RZ, 0xfc, !PT ;  /* 0x000000090c0d7212 */ /* 0x000fe200078efcff */
[----:B------:R-:W-:Y:S01]  /*29a0*/  IMAD.SHL.U32 R7, R8, 0x80, RZ ;  /* 0x0000008008077824 */ /* 0x000fe200078e00ff */
[----:B------:R-:W-:Y:S01]  /*29b0*/  LOP3.LUT R29, R29, R36, RZ, 0x3c, !PT ;  /* 0x000000241d1d7212 */ /* 0x000fe200078e3cff */
[----:B------:R-:W-:Y:S01]  /*29c0*/  IMAD.IADD R92, R63, 0x1, R11 ;  /* 0x000000013f5c7824 */ /* 0x000fe200078e020b */
[----:B------:R-:W-:Y:S01]  /*29d0*/  LOP3.LUT R8, R12, 0x1, RZ, 0xc0, !PT ;  /* 0x000000010c087812 */ /* 0x000fe200078ec0ff */
[----:B------:R-:W-:Y:S01]  /*29e0*/  IMAD.IADD R90, R11, 0x1, R65 ;  /* 0x000000010b5a7824 */ /* 0x000fe200078e0241 */
[----:B------:R-:W-:Y:S01]  /*29f0*/  LOP3.LUT R9, R13, 0x2, RZ, 0xc0, !PT ;  /* 0x000000020d097812 */ /* 0x000fe200078ec0ff */
[----:B------:R-:W-:Y:S01]  /*2a00*/  IMAD.IADD R91, R67, 0x1, R83 ;  /* 0x00000001435b7824 */ /* 0x000fe200078e0253 */
[C---:B------:R-:W-:Y:S01]  /*2a10*/  LOP3.LUT R10, R13.reuse, 0x4, RZ, 0xc0, !PT ;  /* 0x000000040d0a7812 */ /* 0x040fe200078ec0ff */
[----:B------:R-:W-:Y:S01]  /*2a20*/  IMAD.SHL.U32 R6, R6, 0x80, RZ ;  /* 0x0000008006067824 */ /* 0x000fe200078e00ff */
[----:B------:R-:W-:Y:S01]  /*2a30*/  LOP3.LUT R11, R13, 0x8, RZ, 0xc0, !PT ;  /* 0x000000080d0b7812 */ /* 0x000fe200078ec0ff */
[----:B------:R-:W-:Y:S01]  /*2a40*/  IMAD.IADD R83, R83, 0x1, R69 ;  /* 0x0000000153537824 */ /* 0x000fe200078e0245 */
[----:B------:R-:W-:-:S02]  /*2a50*/  LOP3.LUT R12, R13, 0x10, RZ, 0xc0, !PT ;  /* 0x000000100d0c7812 */ /* 0x000fc400078ec0ff */
[--C-:B------:R-:W-:Y:S02]  /*2a60*/  IADD3 R103, R15, R28, R35.reuse ;  /* 0x0000001c0f677210 */ /* 0x100fe40007ffe023 */
[----:B------:R-:W-:Y:S02]  /*2a70*/  IADD3 R102, R29, R30, R35 ;  /* 0x0000001e1d667210 */ /* 0x000fe40007ffe023 */
[----:B------:R-:W-:Y:S02]  /*2a80*/  @P3 LOP3.LUT R23, R23, 0x2, RZ, 0xfc, !PT ;  /* 0x0000000217173812 */ /* 0x000fe400078efcff */
[----:B------:R-:W-:-:S07]  /*2a90*/  LOP3.LUT R13, R13, 0x20, RZ, 0xc0, !PT ;  /* 0x000000200d0d7812 */ /* 0x000fce00078ec0ff */
.L_x_11362:
[----:B---3--:R-:W2:Y:S01]  /*2aa0*/  LDL R29, [R1+0x50] ;  /* 0x00005000011d7983 */ /* 0x008ea20000100800 */
[----:B0-----:R-:W0:Y:S03]  /*2ab0*/  LDC.64 R86, c[0x0][0x2e8] ;  /* 0x0000ba00ff567b82 */ /* 0x001e260000000a00 */
[----:B------:R-:W3:Y:S01]  /*2ac0*/  LDL R30, [R1+0x4c] ;  /* 0x00004c00011e7983 */ /* 0x000ee20000100800 */
        /* <DEDUP_REMOVED lines=18> */
[C---:B------:R-:W-:Y:S02]  /*2bf0*/  VIADD R29, R15.reuse, 0x10 ;  /* 0x000000100f1d7836 */ /* 0x040fe40000000000 */
[----:B------:R-:W-:-:S06]  /*2c00*/  IMAD R78, R15, 0x2, R26 ;  /* 0x000000020f4e7824 */ /* 0x000fcc00078e021a */
[----:B------:R-:W-:-:S04]  /*2c10*/  @P4 VIADD R29, R15, 0xfffffff0 ;  /* 0xfffffff00f1d4836 */ /* 0x000fc80000000000 */
[----:B------:R-:W-:Y:S01]  /*2c20*/  IMAD R15, R29, 0x2, R26 ;  /* 0x000000021d0f7824 */ /* 0x000fe200078e021a */
[----:B------:R-:W-:Y:S06]  /*2c30*/  @!P3 BRA `(.L_x_11308) ;  /* 0x0000003800acb947 */ /* 0x000fec0003800000 */
[----:B------:R-:W-:Y:S01]  /*2c40*/  ULDC.U8 UR4, c[0x0][0x410] ;  /* 0x0001040000047ab9 */ /* 0x000fe20000000000 */
[-C--:B------:R-:W-:Y:S01]  /*2c50*/  IMAD R14, R98, R35.reuse, RZ ;  /* 0x00000023620e7224 */ /* 0x080fe200078e02ff */
[----:B------:R-:W-:Y:S01]  /*2c60*/  ISETP.NE.AND P3, PT, RZ, UR4, PT ;  /* 0x00000004ff007c0c */ /* 0x000fe2000bf65270 */
[----:B------:R-:W-:Y:S02]  /*2c70*/  IMAD R31, R97, R35, RZ ;  /* 0x00000023611f7224 */ /* 0x000fe400078e02ff */
        /* <DEDUP_REMOVED lines=24> */
[----:B------:R-:W2:Y:S04]  /*2e00*/  LDL.64 R116, [R1] ;  /* 0x0000000001747983 */ /* 0x000ea80000100a00 */
        /* <DEDUP_REMOVED lines=45> */
.L_x_11311:
[----:B------:R-:W-:Y:S05]  /*30e0*/  BSYNC B1 ;  /* 0x0000000000017941 */ /* 0x000fea0003800000 */
.L_x_11310:
[----:B-----5:R-:W-:Y:S01]  /*30f0*/  IMAD.MOV.U32 R14, RZ, RZ, R34 ;  /* 0x000000ffff0e7224 */ /* 0x020fe200078e0022 */
[----:B------:R-:W-:Y:S01]  /*3100*/  UISETP.NE.AND UP0, UPT, UR37, 0x3, UPT ;  /* 0x000000032500788c */ /* 0x000fe2000bf05270 */
[----:B0-----:R-:W-:Y:S02]  /*3110*/  IMAD.MOV.U32 R28, RZ, RZ, R35 ;  /* 0x000000ffff1c7224 */ /* 0x001fe400078e0023 */
[----:B------:R-:W-:Y:S02]  /*3120*/  IMAD.MOV.U32 R29, RZ, RZ, R38 ;  /* 0x000000ffff1d7224 */ /* 0x000fe400078e0026 */
[----:B------:R-:W-:Y:S01]  /*3130*/  IMAD.MOV.U32 R30, RZ, RZ, R43 ;  /* 0x000000ffff1e7224 */ /* 0x000fe200078e002b */
[----:B------:R-:W-:Y:S01]  /*3140*/  PRMT R88, R14, 0x5410, R28 ;  /* 0x000054100e587816 */ /* 0x000fe2000000001c */
[----:B------:R-:W-:Y:S01]  /*3150*/  IMAD.MOV.U32 R14, RZ, RZ, R39 ;  /* 0x000000ffff0e7224 */ /* 0x000fe200078e0027 */
[----:B------:R-:W-:Y:S01]  /*3160*/  PLOP3.LUT P3, PT, PT, PT, UP0, 0x80, 0x0 ;  /* 0x000000000000781c */ /* 0x000fe20003f6f008 */
        /* <DEDUP_REMOVED lines=32> */
[----:B------:R-:W-:Y:S06]  /*3370*/  @!P3 BRA `(.L_x_11312) ;  /* 0x000000000004b947 */ /* 0x000fec0003800000 */
[----:B------:R-:W-:Y:S01]  /*3380*/  BPT.TRAP 0x1 ;  /* 0x000000040000795c */ /* 0x000fe20000300000 */
.L_x_11312:
[----:B------:R-:W-:Y:S01]  /*3390*/  IMAD R14, R17, 0x8, R2 ;  /* 0x00000008110e7824 */ /* 0x000fe200078e0202 */
[----:B------:R-:W-:Y:S01]  /*33a0*/  SHF.L.U32 R85, R156, 0x1f, RZ ;  /* 0x0000001f9c557819 */ /* 0x000fe200000006ff */
[----:B------:R-:W-:Y:S03]  /*33b0*/  BSSY B1, `(.L_x_11313) ;  /* 0x0000003000017945 */ /* 0x000fe60003800000 */
[----:B------:R-:W0:Y:S02]  /*33c0*/  SYNCS.PHASECHK.TRANS64.TRYWAIT P5, [R14+URZ+0x2d890], R85 ;  /* 0x02d890550e0075a7 */ /* 0x000e2400080a017f */
[----:B0-----:R-:W-:Y:S05]  /*33d0*/  @!P5 BRA `(.L_x_11314) ;  /* 0x000001f00028d947 */ /* 0x001fea0003800000 */
.L_x_11680:
[----:B------:R-:W-:Y:S05]  /*33e0*/  BSYNC B1 ;  /* 0x0000000000017941 */ /* 0x000fea0003800000 */
.L_x_11313:
[----:B------:R-:W-:Y:S05]  /*33f0*/  @P4 BRA `(.L_x_11315) ;  /* 0x00000034003c4947 */ /* 0x000fea0003800000 */
[----:B------:R-:W-:Y:S01]  /*3400*/  ISETP.NE.AND P4, PT, R8, RZ, PT ;  /* 0x000000ff0800720c */ /* 0x000fe20003f85270 */
[----:B------:R-:W-:-:S12]  /*3410*/  BSSY B1, `(.L_x_11316) ;  /* 0x0000033000017945 */ /* 0x000fd80003800000 */
[----:B------:R-:W-:Y:S05]  /*3420*/  @!P4 BRA `(.L_x_11317) ;  /* 0x0000000000c4c947 */ /* 0x000fea0003800000 */
[----:B------:R-:W2:Y:S01]  /*3430*/  LDL.64 R52, [R1] ;  /* 0x0000000001347983 */ /* 0x000ea20000100a00 */
        /* <DEDUP_REMOVED lines=16> */
[--C-:B------:R-:W-:Y:S02]  /*3540*/  HADD2.F32 R59, -RZ, R121.reuse.H0_H0 ;  /* 0x20000079ff3b7230 */ /* 0x100fe40000004100 */
[-C--:B------:R-:W-:Y:S01]  /*3550*/  FFMA.FTZ R29, R52, R55.reuse, -R29 ;  /* 0x00000037341d7223 */ /* 0x080fe2000001081d */
[----:B------:R-:W-:Y:S02]  /*3560*/  HADD2.F32 R87, -RZ, R121.H1_H1 ;  /* 0x30000079ff577230 */ /* 0x000fe40000004100 */
        /* <DEDUP_REMOVED lines=8> */
[--C-:B------:R-:W-:Y:S02]  /*35f0*/  HADD2.F32 R54, -RZ, R28.reuse.H0_H0 ;  /* 0x2000001cff367230 */ /* 0x100fe40000004100 */
[----:B------:R-:W-:Y:S01]  /*3600*/  FFMA.FTZ R58, R31, R58, R86 ;  /* 0x0000003a1f3a7223 */ /* 0x000fe20000010056 */
[----:B------:R-:W-:Y:S02]  /*3610*/  HADD2.F32 R28, -RZ, R28.H1_H1 ;  /* 0x3000001cff1c7230 */ /* 0x000fe40000004100 */
[----:B------:R-:W-:-:S02]  /*3620*/  HADD2.F32 R55, -RZ, R119.H0_H0 ;  /* 0x20000077ff377230 */ /* 0x000fc40000004100 */
[----:B------:R-:W-:Y:S01]  /*3630*/  F2FP.F16.F32.PACK_AB R53, R58, R53 ;  /* 0x000000353a35723e */ /* 0x000fe200000000ff */
        /* <DEDUP_REMOVED lines=9> */
[----:B------:R-:W-:Y:S01]  /*36d0*/  FMUL.FTZ R87, R54, R87 ;  /* 0x0000005736577220 */ /* 0x000fe20000410000 */
[----:B------:R-:W-:-:S02]  /*36e0*/  IMAD.MOV.U32 R31, RZ, RZ, R53 ;  /* 0x000000ffff1f7224 */ /* 0x000fc400078e0035 */
[-C--:B------:R-:W-:Y:S01]  /*36f0*/  FFMA.FTZ R59, R54, R55.reuse, -R59 ;  /* 0x00000037363b7223 */ /* 0x080fe2000001083b */
[----:B------:R-:W-:-:S05]  /*3700*/  FFMA.FTZ R30, R30, R55, R87 ;  /* 0x000000371e1e7223 */ /* 0x000fca0000010057 */
[----:B------:R-:W-:-:S07]  /*3710*/  F2FP.F16.F32.PACK_AB R30, R30, R59 ;  /* 0x0000003b1e1e723e */ /* 0x000fce00000000ff */
.L_x_11319:
[----:B------:R-:W-:Y:S05]  /*3720*/  BSYNC B2 ;  /* 0x0000000000027941 */ /* 0x000fea0003800000 */
.L_x_11318:
[----:B------:R1:W-:Y:S02]  /*3730*/  STG.E.128 desc[UR40][R32.64], R28 ;  /* 0x0000001c20007986 */ /* 0x0003e4000c101d28 */
.L_x_11317:
[----:B------:R-:W-:Y:S05]  /*3740*/  BSYNC B1 ;  /* 0x0000000000017941 */ /* 0x000fea0003800000 */
.L_x_11316:
        /* <DEDUP_REMOVED lines=10> */
[----:B------:R-:W-:-:S03]  /*37f0*/  SHF.R.U64 R50, R50, 0x10, R51 ;  /* 0x0000001032327819 */ /* 0x000fc60000001233 */
[----:B------:R-:W-:Y:S02]  /*3800*/  HADD2.F32 R54, -RZ, R54.H0_H0 ;  /* 0x20000036ff367230 */ /* 0x000fe40000004100 */
[--C-:B------:R-:W-:Y:S02]  /*3810*/  HADD2.F32 R29, -RZ, R52.reuse.H1_H1 ;  /* 0x30000034ff1d7230 */ /* 0x100fe40000004100 */
[----:B------:R-:W-:Y:S02]  /*3820*/  HADD2.F32 R53, -RZ, R52.H0_H0 ;  /* 0x20000034ff357230 */ /* 0x000fe40000004100 */
[----:B------:R-:W-:Y:S02]  /*3830*/  HADD2.F32 R50, -RZ, R50.H0_H0 ;  /* 0x20000032ff327230 */ /* 0x000fe40000004100 */
[-C--:B------:R-:W-:Y:S01]  /*3840*/  FMUL.FTZ R52, R29, R54.reuse ;  /* 0x000000361d347220 */ /* 0x080fe20000410000 */
[----:B------:R-:W-:-:S03]  /*3850*/  FMUL.FTZ R54, R53, R54 ;  /* 0x0000003635367220 */ /* 0x000fc60000410000 */
[-C--:B------:R-:W-:Y:S01]  /*3860*/  FFMA.FTZ R52, R53, R50.reuse, -R52 ;  /* 0x0000003235347223 */ /* 0x080fe20000010834 */
[--C-:B------:R-:W-:Y:S02]  /*3870*/  HADD2.F32 R53, -RZ, R117.reuse.H0_H0 ;  /* 0x20000075ff357230 */ /* 0x100fe40000004100 */
[----:B------:R-:W-:Y:S01]  /*3880*/  FFMA.FTZ R29, R29, R50, R54 ;  /* 0x000000321d1d7223 */ /* 0x000fe20000010036 */
[----:B------:R-:W-:Y:S01]  /*3890*/  SHF.R.U32.HI R50, RZ, 0x10, R51 ;  /* 0x00000010ff327819 */ /* 0x000fe20000011633 */
[----:B------:R-:W-:Y:S01]  /*38a0*/  IMAD.MOV.U32 R51, RZ, RZ, R31 ;  /* 0x000000ffff337224 */ /* 0x000fe200078e001f */
[----:B------:R-:W-:Y:S01]  /*38b0*/  SHF.R.U32.HI R54, RZ, 0x10, R57 ;  /* 0x00000010ff367819 */ /* 0x000fe20000011639 */
[----:B------:R-:W-:Y:S01]  /*38c0*/  HADD2.F32 R117, -RZ, R117.H1_H1 ;  /* 0x30000075ff757230 */ /* 0x000fe20000004100 */
[----:B------:R-:W-:Y:S01]  /*38d0*/  F2FP.F16.F32.PACK_AB R29, R29, R52 ;  /* 0x000000341d1d723e */ /* 0x000fe200000000ff */
[----:B------:R-:W-:Y:S02]  /*38e0*/  HADD2.F32 R50, -RZ, R50.H0_H0 ;  /* 0x20000032ff327230 */ /* 0x000fe40000004100 */
[----:B------:R-:W-:-:S02]  /*38f0*/  HADD2.F32 R54, -RZ, R54.H0_H0 ;  /* 0x20000036ff367230 */ /* 0x000fc40000004100 */
[--C-:B------:R-:W-:Y:S02]  /*3900*/  HADD2.F32 R31, -RZ, R51.reuse.H1_H1 ;  /* 0x30000033ff1f7230 */ /* 0x100fe40000004100 */
[----:B------:R-:W-:-:S03]  /*3910*/  HADD2.F32 R51, -RZ, R51.H0_H0 ;  /* 0x20000033ff337230 */ /* 0x000fc60000004100 */
[-C--:B------:R-:W-:Y:S02]  /*3920*/  FMUL.FTZ R56, R31, R54.reuse ;  /* 0x000000361f387220 */ /* 0x080fe40000410000 */
[C---:B------:R-:W-:Y:S02]  /*3930*/  FMUL.FTZ R54, R51.reuse, R54 ;  /* 0x0000003633367220 */ /* 0x040fe40000410000 */
[-C--:B------:R-:W-:Y:S01]  /*3940*/  FFMA.FTZ R56, R51, R50.reuse, -R56 ;  /* 0x0000003233387223 */ /* 0x080fe20000010838 */
[----:B------:R-:W-:Y:S02]  /*3950*/  HADD2.F32 R51, -RZ, R120.H0_H0 ;  /* 0x20000078ff337230 */ /* 0x000fe40000004100 */
[----:B------:R-:W-:Y:S01]  /*3960*/  FFMA.FTZ R31, R31, R50, R54 ;  /* 0x000000321f1f7223 */ /* 0x000fe20000010036 */
[--C-:B------:R-:W-:Y:S02]  /*3970*/  HADD2.F32 R50, -RZ, R28.reuse.H0_H0 ;  /* 0x2000001cff327230 */ /* 0x100fe40000004100 */
[----:B------:R-:W-:-:S02]  /*3980*/  HADD2.F32 R28, -RZ, R28.H1_H1 ;  /* 0x3000001cff1c7230 */ /* 0x000fc40000004100 */
[----:B------:R-:W-:-:S03]  /*3990*/  F2FP.F16.F32.PACK_AB R31, R31, R56 ;  /* 0x000000381f1f723e */ /* 0x000fc600000000ff */
[-C--:B------:R-:W-:Y:S01]  /*39a0*/  FMUL.FTZ R55, R28, R51.reuse ;  /* 0x000000331c377220 */ /* 0x080fe20000410000 */
[----:B------:R-:W-:-:S03]  /*39b0*/  FMUL.FTZ R51, R50, R51 ;  /* 0x0000003332337220 */ /* 0x000fc60000410000 */
[-C--:B------:R-:W-:Y:S01]  /*39c0*/  FFMA.FTZ R55, R50, R53.reuse, -R55 ;  /* 0x0000003532377223 */ /* 0x080fe20000010837 */
[----:B------:R-:W-:Y:S01]  /*39d0*/  FFMA.FTZ R28, R28, R53, R51 ;  /* 0x000000351c1c7223 */ /* 0x000fe20000010033 */
[--C-:B------:R-:W-:Y:S02]  /*39e0*/  HADD2.F32 R50, -RZ, R30.reuse.H0_H0 ;  /* 0x2000001eff327230 */ /* 0x100fe40000004100 */
[----:B------:R-:W-:Y:S02]  /*39f0*/  HADD2.F32 R30, -RZ, R30.H1_H1 ;  /* 0x3000001eff1e7230 */ /* 0x000fe40000004100 */
[----:B------:R-:W-:Y:S01]  /*3a00*/  HADD2.F32 R51, -RZ, R120.H1_H1 ;  /* 0x30000078ff337230 */ /* 0x000fe20000004100 */
[----:B------:R-:W-:-:S04]  /*3a10*/  F2FP.F16.F32.PACK_AB R28, R28, R55 ;  /* 0x000000371c1c723e */ /* 0x000fc800000000ff */
[-C--:B------:R-:W-:Y:S01]  /*3a20*/  FMUL.FTZ R53, R30, R51.reuse ;  /* 0x000000331e357220 */ /* 0x080fe20000410000 */
[----:B------:R-:W-:-:S03]  /*3a30*/  FMUL.FTZ R51, R50, R51 ;  /* 0x0000003332337220 */ /* 0x000fc60000410000 */
[-C--:B------:R-:W-:Y:S01]  /*3a40*/  FFMA.FTZ R53, R50, R117.reuse, -R53 ;  /* 0x0000007532357223 */ /* 0x080fe20000010835 */
[----:B------:R-:W-:-:S05]  /*3a50*/  FFMA.FTZ R30, R30, R117, R51 ;  /* 0x000000751e1e7223 */ /* 0x000fca0000010033 */
[----:B------:R-:W-:-:S07]  /*3a60*/  F2FP.F16.F32.PACK_AB R30, R30, R53 ;  /* 0x000000351e1e723e */ /* 0x000fce00000000ff */
.L_x_11323:
[----:B------:R-:W-:Y:S05]  /*3a70*/  BSYNC B2 ;  /* 0x0000000000027941 */ /* 0x000fea0003800000 */
.L_x_11322:
[----:B------:R2:W-:Y:S02]  /*3a80*/  STG.E.128 desc[UR40][R32.64+0x20], R28 ;  /* 0x0000201c20007986 */ /* 0x0005e4000c101d28 */
.L_x_11321:
[----:B------:R-:W-:Y:S05]  /*3a90*/  BSYNC B1 ;  /* 0x0000000000017941 */ /* 0x000fea0003800000 */
.L_x_11320:
        /* <DEDUP_REMOVED lines=8> */
[--C-:B------:R-:W-:Y:S01]  /*3b20*/  SHF.R.U64 R50, R46, 0x10, R47.reuse ;  /* 0x000000102e327819 */ /* 0x100fe2000000122f */
[----:B------:R-:W-:Y:S01]  /*3b30*/  HADD2.F32 R119, -RZ, R119.H1_H1 ;  /* 0x30000077ff777230 */ /* 0x000fe20000004100 */
        /* <DEDUP_REMOVED lines=11> */
[----:B------:R-:W-:Y:S02]  /*3bf0*/  HADD2.F32 R48, -RZ, R50.H0_H0 ;  /* 0x20000032ff307230 */ /* 0x000fe40000004100 */
[----:B------:R-:W-:Y:S02]  /*3c00*/  HADD2.F32 R50, -RZ, R46.H0_H0 ;  /* 0x2000002eff327230 */ /* 0x000fe40000004100 */
[----:B------:R-:W-:Y:S01]  /*3c10*/  FMUL.FTZ R46, R31, R54 ;  /* 0x000000361f2e7220 */ /* 0x000fe20000410000 */
[-C--:B------:R-:W-:Y:S01]  /*3c20*/  FMUL.FTZ R54, R29, R52.reuse ;  /* 0x000000341d367220 */ /* 0x080fe20000410000 */
[----:B------:R-:W-:Y:S01]  /*3c30*/  FMUL.FTZ R52, R47, R52 ;  /* 0x000000342f347220 */ /* 0x000fe20000410000 */
[-C--:B------:R-:W-:Y:S01]  /*3c40*/  FFMA.FTZ R31, R31, R48.reuse, R56 ;  /* 0x000000301f1f7223 */ /* 0x080fe20000010038 */
[----:B------:R-:W-:Y:S01]  /*3c50*/  FFMA.FTZ R46, R49, R48, -R46 ;  /* 0x00000030312e7223 */ /* 0x000fe2000001082e */
[-C--:B------:R-:W-:Y:S01]  /*3c60*/  FFMA.FTZ R47, R47, R50.reuse, -R54 ;  /* 0x000000322f2f7223 */ /* 0x080fe20000010836 */
[----:B------:R-:W-:Y:S01]  /*3c70*/  FFMA.FTZ R50, R29, R50, R52 ;  /* 0x000000321d327223 */ /* 0x000fe20000010034 */
[----:B------:R-:W-:-:S02]  /*3c80*/  HADD2.F32 R51, -RZ, R118.H1_H1 ;  /* 0x30000076ff337230 */ /* 0x000fc40000004100 */
[--C-:B------:R-:W-:Y:S02]  /*3c90*/  HADD2.F32 R48, -RZ, R28.reuse.H1_H1 ;  /* 0x3000001cff307230 */ /* 0x100fe40000004100 */
        /* <DEDUP_REMOVED lines=10> */
[C---:B------:R-:W-:Y:S01]  /*3d40*/  FMUL.FTZ R119, R30.reuse, R119 ;  /* 0x000000771e777220 */ /* 0x040fe20000410000 */
[----:B------:R-:W-:Y:S01]  /*3d50*/  F2FP.F16.F32.PACK_AB R29, R31, R46 ;  /* 0x0000002e1f1d723e */ /* 0x000fe200000000ff */
[----:B------:R-:W-:Y:S01]  /*3d60*/  FFMA.FTZ R55, R30, R49, -R55 ;  /* 0x000000311e377223 */ /* 0x000fe20000010837 */
[----:B------:R-:W-:Y:S01]  /*3d70*/  F2FP.F16.F32.PACK_AB R31, R50, R47 ;  /* 0x0000002f321f723e */ /* 0x000fe200000000ff */
[----:B------:R-:W-:Y:S01]  /*3d80*/  FFMA.FTZ R28, R28, R49, R119 ;  /* 0x000000311c1c7223 */ /* 0x000fe20000010077 */
[----:B------:R-:W-:-:S04]  /*3d90*/  F2FP.F16.F32.PACK_AB R48, R48, R53 ;  /* 0x000000353030723e */ /* 0x000fc800000000ff */
[----:B------:R-:W-:Y:S01]  /*3da0*/  F2FP.F16.F32.PACK_AB R30, R28, R55 ;  /* 0x000000371c1e723e */ /* 0x000fe200000000ff */
[----:B------:R-:W-:-:S07]  /*3db0*/  IMAD.MOV.U32 R28, RZ, RZ, R48 ;  /* 0x000000ffff1c7224 */ /* 0x000fce00078e0030 */
.L_x_11327:
[----:B------:R-:W-:Y:S05]  /*3dc0*/  BSYNC B2 ;  /* 0x0000000000027941 */ /* 0x000fea0003800000 */
.L_x_11326:
[----:B------:R3:W-:Y:S02]  /*3dd0*/  STG.E.128 desc[UR40][R32.64+0x40], R28 ;  /* 0x0000401c20007986 */ /* 0x0007e4000c101d28 */
.L_x_11325:
[----:B------:R-:W-:Y:S05]  /*3de0*/  BSYNC B1 ;  /* 0x0000000000017941 */ /* 0x000fea0003800000 */
.L_x_11324:
        /* <DEDUP_REMOVED lines=8> */
[----:B------:R-:W-:Y:S02]  /*3e70*/  SHF.R.U64 R47, R44, 0x10, R45 ;  /* 0x000000102c2f7819 */ /* 0x000fe4000000122d */
[--C-:B------:R-:W-:Y:S01]  /*3e80*/  SHF.R.U64 R49, R42, 0x10, R43.reuse ;  /* 0x000000102a317819 */ /* 0x100fe2000000122b */
[----:B------:R-:W-:Y:S01]  /*3e90*/  IMAD.MOV.U32 R42, RZ, RZ, R28 ;  /* 0x000000ffff2a7224 */ /* 0x000fe200078e001c */
[----:B------:R-:W-:Y:S01]  /*3ea0*/  SHF.R.U32.HI R46, RZ, 0x10, R43 ;  /* 0x00000010ff2e7819 */ /* 0x000fe2000001162b */
[----:B------:R-:W-:Y:S01]  /*3eb0*/  IMAD.MOV.U32 R43, RZ, RZ, R31 ;  /* 0x000000ffff2b7224 */ /* 0x000fe200078e001f */
[----:B------:R-:W-:Y:S01]  /*3ec0*/  SHF.R.U32.HI R48, RZ, 0x10, R45 ;  /* 0x00000010ff307819 */ /* 0x000fe2000001162d */
[----:B------:R-:W-:Y:S02]  /*3ed0*/  HADD2.F32 R47, -RZ, R47.H0_H0 ;  /* 0x2000002fff2f7230 */ /* 0x000fe40000004100 */
[--C-:B------:R-:W-:Y:S02]  /*3ee0*/  HADD2.F32 R31, -RZ, R29.reuse.H1_H1 ;  /* 0x3000001dff1f7230 */ /* 0x100fe40000004100 */
[----:B------:R-:W-:-:S02]  /*3ef0*/  HADD2.F32 R28, -RZ, R29.H0_H0 ;  /* 0x2000001dff1c7230 */ /* 0x000fc40000004100 */
[----:B------:R-:W-:Y:S02]  /*3f00*/  HADD2.F32 R48, -RZ, R48.H0_H0 ;  /* 0x20000030ff307230 */ /* 0x000fe40000004100 */
[-C--:B------:R-:W-:Y:S01]  /*3f10*/  FMUL.FTZ R29, R31, R47.reuse ;  /* 0x0000002f1f1d7220 */ /* 0x080fe20000410000 */
[--C-:B------:R-:W-:Y:S02]  /*3f20*/  HADD2.F32 R44, -RZ, R43.reuse.H1_H1 ;  /* 0x3000002bff2c7230 */ /* 0x100fe40000004100 */
[----:B------:R-:W-:Y:S01]  /*3f30*/  FMUL.FTZ R50, R28, R47 ;  /* 0x0000002f1c327220 */ /* 0x000fe20000410000 */
[----:B------:R-:W-:Y:S02]  /*3f40*/  HADD2.F32 R43, -RZ, R43.H0_H0 ;  /* 0x2000002bff2b7230 */ /* 0x000fe40000004100 */
[----:B------:R-:W-:Y:S02]  /*3f50*/  HADD2.F32 R45, -RZ, R49.H0_H0 ;  /* 0x20000031ff2d7230 */ /* 0x000fe40000004100 */
[----:B------:R-:W-:Y:S01]  /*3f60*/  FMUL.FTZ R52, R44, R48 ;  /* 0x000000302c347220 */ /* 0x000fe20000410000 */
[----:B------:R-:W-:-:S02]  /*3f70*/  HADD2.F32 R46, -RZ, R46.H0_H0 ;  /* 0x2000002eff2e7230 */ /* 0x000fc40000004100 */
[----:B------:R-:W-:Y:S01]  /*3f80*/  FMUL.FTZ R47, R43, R48 ;  /* 0x000000302b2f7220 */ /* 0x000fe20000410000 */
[-C--:B------:R-:W-:Y:S01]  /*3f90*/  FFMA.FTZ R28, R28, R45.reuse, -R29 ;  /* 0x0000002d1c1c7223 */ /* 0x080fe2000001081d */
[----:B------:R-:W-:Y:S01]  /*3fa0*/  FFMA.FTZ R29, R31, R45, R50 ;  /* 0x0000002d1f1d7223 */ /* 0x000fe20000010032 */
[-C--:B------:R-:W-:Y:S01]  /*3fb0*/  FFMA.FTZ R31, R43, R46.reuse, -R52 ;  /* 0x0000002e2b1f7223 */ /* 0x080fe20000010834 */
[----:B------:R-:W-:Y:S01]  /*3fc0*/  FFMA.FTZ R44, R44, R46, R47 ;  /* 0x0000002e2c2c7223 */ /* 0x000fe2000001002f */
[--C-:B------:R-:W-:Y:S02]  /*3fd0*/  HADD2.F32 R43, -RZ, R42.reuse.H1_H1 ;  /* 0x3000002aff2b7230 */ /* 0x100fe40000004100 */
[----:B------:R-:W-:Y:S01]  /*3fe0*/  HADD2.F32 R47, -RZ, R115.H0_H0 ;  /* 0x20000073ff2f7230 */ /* 0x000fe20000004100 */
[----:B------:R-:W-:Y:S01]  /*3ff0*/  F2FP.F16.F32.PACK_AB R29, R29, R28 ;  /* 0x0000001c1d1d723e */ /* 0x000fe200000000ff */
[----:B------:R-:W-:Y:S01]  /*4000*/  HADD2.F32 R42, -RZ, R42.H0_H0 ;  /* 0x2000002aff2a7230 */ /* 0x000fe20000004100 */
[----:B------:R-:W-:Y:S01]  /*4010*/  F2FP.F16.F32.PACK_AB R31, R44, R31 ;  /* 0x0000001f2c1f723e */ /* 0x000fe200000000ff */
[----:B------:R-:W-:-:S02]  /*4020*/  HADD2.F32 R45, -RZ, R30.H1_H1 ;  /* 0x3000001eff2d7230 */ /* 0x000fc40000004100 */
[-C--:B------:R-:W-:Y:S01]  /*4030*/  FMUL.FTZ R49, R43, R47.reuse ;  /* 0x0000002f2b317220 */ /* 0x080fe20000410000 */
[----:B------:R-:W-:Y:S02]  /*4040*/  HADD2.F32 R115, -RZ, R115.H1_H1 ;  /* 0x30000073ff737230 */ /* 0x000fe40000004100 */
        /* <DEDUP_REMOVED lines=12> */
.L_x_11331:
[----:B------:R-:W-:Y:S05]  /*4110*/  BSYNC B2 ;  /* 0x0000000000027941 */ /* 0x000fea0003800000 */
.L_x_11330:
[----:B------:R4:W-:Y:S02]  /*4120*/  STG.E.128 desc[UR40][R32.64+0x60], R28 ;  /* 0x0000601c20007986 */ /* 0x0009e4000c101d28 */
.L_x_11329:
[----:B------:R-:W-:Y:S05]  /*4130*/  BSYNC B1 ;  /* 0x0000000000017941 */ /* 0x000fea0003800000 */
.L_x_11328:
        /* <DEDUP_REMOVED lines=49> */
.L_x_11335:
[----:B------:R-:W-:Y:S05]  /*4450*/  BSYNC B2 ;  /* 0x0000000000027941 */ /* 0x000fea0003800000 */
.L_x_11334:
[----:B------:R1:W-:Y:S02]  /*4460*/  STG.E.128 desc[UR40][R32.64+0x80], R28 ;  /* 0x0000801c20007986 */ /* 0x0003e4000c101d28 */
.L_x_11333:
[----:B------:R-:W-:Y:S05]  /*4470*/  BSYNC B1 ;  /* 0x0000000000017941 */ /* 0x000fea0003800000 */
.L_x_11332:
        /* <DEDUP_REMOVED lines=48> */
.L_x_11337:
[----:B------:R-:W-:Y:S05]  /*4780*/  BSYNC B1 ;  /* 0x0000000000017941 */ /* 0x000fea0003800000 */
.L_x_11336:
[----:B------:R1:W-:Y:S01]  /*4790*/  STG.E.128 desc[UR40][R32.64+0xa0], R28 ;  /* 0x0000a01c20007986 */ /* 0x0003e2000c101d28 */
[----:B------:R-:W-:Y:S05]  /*47a0*/  BRA `(.L_x_11315) ;  /* 0x0000002000507947 */ /* 0x000fea0003800000 */
.L_x_11309:
        /* <DEDUP_REMOVED lines=46> */
.L_x_11339:
[----:B------:R-:W-:Y:S05]  /*4a90*/  BSYNC B1 ;  /* 0x0000000000017941 */ /* 0x000fea0003800000 */
.L_x_11338:
        /* <DEDUP_REMOVED lines=43> */
[----:B------:R-:W-:Y:S02]  /*4d50*/  PRMT R116, R52, 0x7610, R116 ;  /* 0x0000761034747816 */ /* 0x000fe40000000074 */
[----:B------:R-:W-:Y:S01]  /*4d60*/  PRMT R131, R131, 0x5410, R14 ;  /* 0x0000541083837816 */ /* 0x000fe2000000000e */
[----:B------:R-:W-:Y:S06]  /*4d70*/  @!P3 BRA `(.L_x_11340) ;  /* 0x000000000004b947 */ /* 0x000fec0003800000 */
[----:B------:R-:W-:Y:S01]  /*4d80*/  BPT.TRAP 0x1 ;  /* 0x000000040000795c */ /* 0x000fe20000300000 */
.L_x_11340:
[----:B------:R-:W-:Y:S01]  /*4d90*/  IMAD R14, R17, 0x8, R2 ;  /* 0x00000008110e7824 */ /* 0x000fe200078e0202 */
[----:B------:R-:W-:Y:S01]  /*4da0*/  SHF.L.U32 R85, R156, 0x1f, RZ ;  /* 0x0000001f9c557819 */ /* 0x000fe200000006ff */
[----:B------:R-:W-:Y:S03]  /*4db0*/  BSSY B1, `(.L_x_11341) ;  /* 0x0000003000017945 */ /* 0x000fe60003800000 */
[----:B------:R-:W0:Y:S02]  /*4dc0*/  SYNCS.PHASECHK.TRANS64.TRYWAIT P5, [R14+URZ+0x2d890], R85 ;  /* 0x02d890550e0075a7 */ /* 0x000e2400080a017f */
[----:B0-----:R-:W-:Y:S05]  /*4dd0*/  @!P5 BRA `(.L_x_11342) ;  /* 0x000001d400bcd947 */ /* 0x001fea0003800000 */
.L_x_11681:
[----:B------:R-:W-:Y:S05]  /*4de0*/  BSYNC B1 ;  /* 0x0000000000017941 */ /* 0x000fea0003800000 */
.L_x_11341:
        /* <DEDUP_REMOVED lines=17> */
[----:B------:R-:W-:Y:S01]  /*4f00*/  SEL R52, R107, R114, !P0 ;  /* 0x000000726b347207 */ /* 0x000fe20004000000 */
[----:B------:R-:W-:Y:S01]  /*4f10*/  BSSY B2, `(.L_x_11345) ;  /* 0x000006f000027945 */ /* 0x000fe20003800000 */
[----:B------:R-:W-:-:S02]  /*4f20*/  ISETP.GE.AND P4, PT, R136, R106, PT ;  /* 0x0000006a8800720c */ /* 0x000fc40003f86270 */
[----:B------:R-:W-:-:S04]  /*4f30*/  SHF.R.S32.HI R53, RZ, 0x1f, R52 ;  /* 0x0000001fff357819 */ /* 0x000fc80000011434 */
[----:B------:R-:W-:-:S04]  /*4f40*/  LEA.HI R53, R53, R52, RZ, 0x4 ;  /* 0x0000003435357211 */ /* 0x000fc800078f20ff */
[----:B------:R-:W-:-:S04]  /*4f50*/  SHF.R.S32.HI R53, RZ, 0x4, R53 ;  /* 0x00000004ff357819 */ /* 0x000fc80000011435 */
[----:B------:R-:W-:-:S04]  /*4f60*/  LEA.HI.SX32 R115, R76, R53, 0x1d ;  /* 0x000000354c737211 */ /* 0x000fc800078feaff */
[----:B------:R-:W-:-:S04]  /*4f70*/  SHF.R.S32.HI R52, RZ, 0x1f, R115 ;  /* 0x0000001fff347819 */ /* 0x000fc80000011473 */
[----:B------:R-:W-:Y:S01]  /*4f80*/  LEA.HI R52, R52, R115, RZ, 0x2 ;  /* 0x0000007334347211 */ /* 0x000fe200078f10ff */
[----:B------:R-:W-:-:S04]  /*4f90*/  IMAD.SHL.U32 R115, R115, 0x8, RZ ;  /* 0x0000000873737824 */ /* 0x000fc800078e00ff */
[----:B------:R-:W-:-:S05]  /*4fa0*/  IMAD.SHL.U32 R52, R52, 0x400, RZ ;  /* 0x0000040034347824 */ /* 0x000fca00078e00ff */
[----:B------:R-:W-:Y:S02]  /*4fb0*/  LOP3.LUT R52, R52, 0x7ffff000, RZ, 0xc0, !PT ;  /* 0x7ffff00034347812 */ /* 0x000fe400078ec0ff */
[----:B--2---:R-:W-:-:S04]  /*4fc0*/  LOP3.LUT R53, R58, 0x18, R115, 0xf8, !PT ;  /* 0x000000183a357812 */ /* 0x004fc800078ef873 */
[----:B---3--:R-:W-:-:S04]  /*4fd0*/  LOP3.LUT R53, R53, R55, RZ, 0x3c, !PT ;  /* 0x0000003735357212 */ /* 0x008fc800078e3cff */
[----:B----4-:R-:W-:-:S05]  /*4fe0*/  IADD3 R52, R53, R52, R54 ;  /* 0x0000003435347210 */ /* 0x010fca0007ffe036 */
        /* <DEDUP_REMOVED lines=40> */
[----:B------:R-:W-:Y:S01]  /*5270*/  FMUL.FTZ R120, R55, R119 ;  /* 0x0000007737787220 */ /* 0x000fe20000410000 */
[----:B------:R-:W-:Y:S02]  /*5280*/  IMAD.MOV.U32 R53, RZ, RZ, R49 ;  /* 0x000000ffff357224 */ /* 0x000fe400078e0031 */
[----:B------:R-:W-:Y:S02]  /*5290*/  IMAD.MOV.U32 R57, RZ, RZ, R37 ;  /* 0x000000ffff397224 */ /* 0x000fe400078e0025 */
        /* <DEDUP_REMOVED lines=34> */
[--C-:B------:R-:W-:Y:S01]  /*54c0*/  HADD2.F32 R51, -RZ, R58.reuse.H0_H0 ;  /* 0x2000003aff337230 */ /* 0x100fe20000004100 */
        /* <DEDUP_REMOVED lines=19> */
.L_x_11346:
[----:B------:R-:W-:Y:S05]  /*5600*/  BSYNC B2 ;  /* 0x0000000000027941 */ /* 0x000fea0003800000 */
.L_x_11345:
        /* <DEDUP_REMOVED lines=12> */
.L_x_11344:
[----:B------:R-:W-:Y:S05]  /*56d0*/  BSYNC B1 ;  /* 0x0000000000017941 */ /* 0x000fea0003800000 */
.L_x_11343:
[----:B------:R-:W-:Y:S01]  /*56e0*/  ISETP.NE.AND P4, PT, R9, RZ, PT ;  /* 0x000000ff0900720c */ /* 0x000fe20003f85270 */
[----:B------:R-:W-:-:S12]  /*56f0*/  BSSY B1, `(.L_x_11347) ;  /* 0x000007e000017945 */ /* 0x000fd80003800000 */
[----:B------:R-:W-:Y:S05]  /*5700*/  @!P4 BRA `(.L_x_11348) ;  /* 0x0000000400f0c947 */ /* 0x000fea0003800000 */
[----:B------:R-:W3:Y:S04]  /*5710*/  LDL R48, [R1+0x10] ;  /* 0x0000100001307983 */ /* 0x000ee80000100800 */
[----:B--2---:R-:W2:Y:S04]  /*5720*/  LDL R39, [R1+0x14] ;  /* 0x0000140001277983 */ /* 0x004ea80000100800 */
        /* <DEDUP_REMOVED lines=8> */
[----:B------:R-:W-:Y:S01]  /*57b0*/  SHF.R.S32.HI R37, RZ, 0x1f, R36 ;  /* 0x0000001fff257819 */ /* 0x000fe20000011424 */
[----:B------:R-:W-:-:S03]  /*57c0*/  IMAD.SHL.U32 R52, R36, 0x8, RZ ;  /* 0x0000000824347824 */ /* 0x000fc600078e00ff */
[----:B------:R-:W-:-:S05]  /*57d0*/  LEA.HI R37, R37, R36, RZ, 0x2 ;  /* 0x0000002425257211 */ /* 0x000fca00078f10ff */
[----:B------:R-:W-:-:S05]  /*57e0*/  IMAD.SHL.U32 R37, R37, 0x400, RZ ;  /* 0x0000040025257824 */ /* 0x000fca00078e00ff */
[----:B------:R-:W-:Y:S02]  /*57f0*/  LOP3.LUT R37, R37, 0x7ffff000, RZ, 0xc0, !PT ;  /* 0x7ffff00025257812 */ /* 0x000fe400078ec0ff */
[----:B---3--:R-:W-:-:S04]  /*5800*/  LOP3.LUT R36, R48, 0x18, R52, 0xf8, !PT ;  /* 0x0000001830247812 */ /* 0x008fc800078ef834 */
[----:B--2---:R-:W-:-:S04]  /*5810*/  LOP3.LUT R36, R36, R39, RZ, 0x3c, !PT ;  /* 0x0000002724247212 */ /* 0x004fc800078e3cff */
[----:B----4-:R-:W-:Y:S01]  /*5820*/  IADD3 R36, R36, R37, R38 ;  /* 0x0000002524247210 */ /* 0x010fe20007ffe026 */
[----:B------:R-:W-:-:S04]  /*5830*/  IMAD R37, R17, 0x3000, R103 ;  /* 0x0000300011257824 */ /* 0x000fc800078e0267 */
[----:B------:R-:W-:Y:S02]  /*5840*/  IMAD R39, R17, 0x3000, R36 ;  /* 0x0000300011277824 */ /* 0x000fe400078e0224 */
[--C-:B------:R-:W-:Y:S02]  /*5850*/  IMAD R37, R37, 0x2, R2.reuse ;  /* 0x0000000225257824 */ /* 0x100fe400078e0202 */
[----:B------:R-:W-:-:S04]  /*5860*/  IMAD R48, R39, 0x2, R2 ;  /* 0x0000000227307824 */ /* 0x000fc800078e0202 */
[----:B------:R-:W1:Y:S04]  /*5870*/  LDS.128 R36, [R37+0x15400] ;  /* 0x0154000025247984 */ /* 0x000e680000000c00 */
[----:B------:R-:W2:Y:S01]  /*5880*/  LDS.128 R48, [R48+0x15400] ;  /* 0x0154000030307984 */ /* 0x000ea20000000c00 */
[----:B------:R-:W-:Y:S05]  /*5890*/  @P4 BRA `(.L_x_11350) ;  /* 0x0000000400584947 */ /* 0x000fea0003800000 */
[----:B--2---:R-:W-:Y:S01]  /*58a0*/  IMAD.MOV.U32 R54, RZ, RZ, R49 ;  /* 0x000000ffff367224 */ /* 0x004fe200078e0031 */
[----:B------:R-:W-:Y:S01]  /*58b0*/  SHF.R.U64 R32, R32, 0x10, R33 ;  /* 0x0000001020207819 */ /* 0x000fe20000001221 */
[----:B-1----:R-:W-:Y:S01]  /*58c0*/  IMAD.MOV.U32 R53, RZ, RZ, R37 ;  /* 0x000000ffff357224 */ /* 0x002fe200078e0025 */
        /* <DEDUP_REMOVED lines=35> */
[----:B------:R-:W-:Y:S02]  /*5b00*/  SHF.R.U32.HI R53, RZ, 0x10, R35 ;  /* 0x00000010ff357819 */ /* 0x000fe40000011623 */
        /* <DEDUP_REMOVED lines=29> */
[----:B------:R-:W-:Y:S02]  /*5ce0*/  HADD2.F32 R36, -RZ, R38.H0_H0 ;  /* 0x20000026ff247230 */ /* 0x000fe40000004100 */
[----:B------:R-:W-:Y:S02]  /*5cf0*/  HADD2.F32 R50, -RZ, R50.H1_H1 ;  /* 0x30000032ff327230 */ /* 0x000fe40000004100 */
[-C--:B------:R-:W-:Y:S01]  /*5d00*/  FMUL.FTZ R48, R32, R47.reuse ;  /* 0x0000002f20307220 */ /* 0x080fe20000410000 */
[----:B------:R-:W-:Y:S02]  /*5d10*/  HADD2.F32 R38, -RZ, R38.H1_H1 ;  /* 0x30000026ff267230 */ /* 0x000fe40000004100 */
[----:B------:R-:W-:Y:S01]  /*5d20*/  FMUL.FTZ R47, R36, R47 ;  /* 0x0000002f242f7220 */ /* 0x000fe20000410000 */
[----:B------:R-:W-:-:S02]  /*5d30*/  IMAD.MOV.U32 R39, RZ, RZ, R51 ;  /* 0x000000ffff277224 */ /* 0x000fc400078e0033 */
        /* <DEDUP_REMOVED lines=11> */
[----:B------:R-:W-:-:S07]  /*5df0*/  F2FP.F16.F32.PACK_AB R50, R50, R47 ;  /* 0x0000002f3232723e */ /* 0x000fce00000000ff */
.L_x_11350:
[----:B------:R-:W-:Y:S05]  /*5e00*/  BSYNC B2 ;  /* 0x0000000000027941 */ /* 0x000fea0003800000 */
.L_x_11349:
        /* <DEDUP_REMOVED lines=9> */
[----:B-1----:R1:W-:Y:S01]  /*5ea0*/  STG.E.128 desc[UR40][R32.64], R36 ;  /* 0x0000002420007986 */ /* 0x0023e2000c101d28 */
[----:B------:R-:W-:-:S05]  /*5eb0*/  @!P4 LEA.HI.X R35, R52, R87, R35, 0x1, P5 ;  /* 0x000000573423c211 */ /* 0x000fca00028f0c23 */
[----:B--2---:R1:W-:Y:S04]  /*5ec0*/  @!P4 STG.E.128 desc[UR40][R34.64], R48 ;  /* 0x000000302200c986 */ /* 0x0043e8000c101d28 */
.L_x_11348:
[----:B------:R-:W-:Y:S05]  /*5ed0*/  BSYNC B1 ;  /* 0x0000000000017941 */ /* 0x000fea0003800000 */
.L_x_11347:
[----:B------:R-:W-:-:S13]  /*5ee0*/  ISETP.NE.AND P4, PT, R10, RZ, PT ;  /* 0x000000ff0a00720c */ /* 0x000fda0003f85270 */
[----:B------:R-:W-:Y:S05]  /*5ef0*/  @!P4 BRA `(.L_x_11315) ;  /* 0x00000008007cc947 */ /* 0x000fea0003800000 */
[----:B-12---:R-:W2:Y:S04]  /*5f00*/  LDL R36, [R1+0x10] ;  /* 0x0000100001247983 */ /* 0x006ea80000100800 */
[----:B------:R-:W3:Y:S04]  /*5f10*/  LDL R35, [R1+0x14] ;  /* 0x0000140001237983 */ /* 0x000ee80000100800 */
[----:B------:R-:W4:Y:S01]  /*5f20*/  LDL R34, [R1+0x18] ;  /* 0x0000180001227983 */ /* 0x000f220000100800 */
[----:B------:R-:W-:Y:S01]  /*5f30*/  IADD3 R32, P4, P5, R20, R88, R77 ;  /* 0x0000005814207210 */ /* 0x000fe20007d9e04d */
[----:B------:R-:W-:Y:S01]  /*5f40*/  BSSY B1, `(.L_x_11351) ;  /* 0x0000070000017945 */ /* 0x000fe20003800000 */
[----:B------:R-:W-:-:S02]  /*5f50*/  LOP3.LUT P6, RZ, R23, 0x1, RZ, 0xc0, !PT ;  /* 0x0000000117ff7812 */ /* 0x000fc400078cc0ff */
[----:B------:R-:W-:Y:S02]  /*5f60*/  IADD3.X R33, R3, R109, R99, P4, P5 ;  /* 0x0000006d03217210 */ /* 0x000fe400027ea463 */
[C---:B------:R-:W-:Y:S02]  /*5f70*/  LEA R44, P4, R32.reuse, R86, 0x1 ;  /* 0x00000056202c7211 */ /* 0x040fe400078808ff */
[----:B------:R-:W-:Y:S02]  /*5f80*/  SEL R114, R107, R114, !P6 ;  /* 0x000000726b727207 */ /* 0x000fe40007000000 */
[----:B------:R-:W-:Y:S02]  /*5f90*/  LEA.HI.X R45, R32, R87, R33, 0x1, P4 ;  /* 0x00000057202d7211 */ /* 0x000fe400020f0c21 */
[----:B------:R-:W-:Y:S02]  /*5fa0*/  SHF.R.S32.HI R33, RZ, 0x1f, R114 ;  /* 0x0000001fff217819 */ /* 0x000fe40000011472 */
[----:B------:R-:W-:-:S02]  /*5fb0*/  ISETP.GE.AND P4, PT, R4, R106, PT ;  /* 0x0000006a0400720c */ /* 0x000fc40003f86270 */
        /* <DEDUP_REMOVED lines=8> */
[----:B--2---:R-:W-:-:S04]  /*6040*/  LOP3.LUT R32, R36, 0x18, R47, 0xf8, !PT ;  /* 0x0000001824207812 */ /* 0x004fc800078ef82f */
[----:B---3--:R-:W-:-:S04]  /*6050*/  LOP3.LUT R32, R32, R35, RZ, 0x3c, !PT ;  /* 0x0000002320207212 */ /* 0x008fc800078e3cff */
        /* <DEDUP_REMOVED lines=9> */
[----:B------:R-:W-:Y:S01]  /*60f0*/  HADD2.F32 R52, -RZ, R124.H1_H1 ;  /* 0x3000007cff347230 */ /* 0x000fe20000004100 */
[----:B------:R-:W-:Y:S01]  /*6100*/  SHF.R.U32.HI R46, RZ, 0x10, R29 ;  /* 0x00000010ff2e7819 */ /* 0x000fe2000001161d */
[----:B-1----:R-:W-:Y:S01]  /*6110*/  HADD2.F32 R48, -RZ, R33.H1_H1 ;  /* 0x30000021ff307230 */ /* 0x002fe20000004100 */
[----:B------:R-:W-:Y:S01]  /*6120*/  SHF.R.U64 R29, R40, 0x10, R41 ;  /* 0x00000010281d7819 */ /* 0x000fe20000001229 */
[----:B------:R-:W-:Y:S01]  /*6130*/  HADD2.F32 R50, -RZ, R122.H1_H1 ;  /* 0x3000007aff327230 */ /* 0x000fe20000004100 */
[--C-:B------:R-:W-:Y:S01]  /*6140*/  SHF.R.U64 R30, R30, 0x10, R31.reuse ;  /* 0x000000101e1e7819 */ /* 0x100fe2000000121f */
[----:B------:R-:W-:Y:S01]  /*6150*/  HADD2.F32 R46, -RZ, R46.H0_H0 ;  /* 0x2000002eff2e7230 */ /* 0x000fe20000004100 */
[----:B------:R-:W-:Y:S01]  /*6160*/  SHF.R.U32.HI R40, RZ, 0x10, R31 ;  /* 0x00000010ff287819 */ /* 0x000fe2000001161f */
[----:B------:R-:W-:Y:S01]  /*6170*/  HADD2.F32 R124, -RZ, R124.H0_H0 ;  /* 0x2000007cff7c7230 */ /* 0x000fe20000004100 */
[--C-:B------:R-:W-:Y:S01]  /*6180*/  SHF.R.U64 R31, R42, 0x10, R43.reuse ;  /* 0x000000102a1f7819 */ /* 0x100fe2000000122b */
[----:B------:R-:W-:Y:S01]  /*6190*/  HADD2.F32 R122, -RZ, R122.H0_H0 ;  /* 0x2000007aff7a7230 */ /* 0x000fe20000004100 */
[----:B------:R-:W-:Y:S01]  /*61a0*/  SHF.R.U32.HI R42, RZ, 0x10, R43 ;  /* 0x00000010ff2a7819 */ /* 0x000fe2000001162b */
[----:B--2---:R-:W-:Y:S01]  /*61b0*/  IMAD.MOV.U32 R43, RZ, RZ, R37 ;  /* 0x000000ffff2b7224 */ /* 0x004fe200078e0025 */
[----:B------:R-:W-:Y:S01]  /*61c0*/  SHF.R.U32.HI R41, RZ, 0x10, R41 ;  /* 0x00000010ff297819 */ /* 0x000fe20000011629 */
[----:B------:R-:W-:-:S02]  /*61d0*/  IMAD.MOV.U32 R37, RZ, RZ, R35 ;  /* 0x000000ffff257224 */ /* 0x000fc400078e0023 */
[----:B------:R-:W-:Y:S02]  /*61e0*/  HADD2.F32 R35, -RZ, R33.H0_H0 ;  /* 0x20000021ff237230 */ /* 0x000fe40000004100 */
[--C-:B------:R-:W-:Y:S02]  /*61f0*/  HADD2.F32 R49, -RZ, R43.reuse.H0_H0 ;  /* 0x2000002bff317230 */ /* 0x100fe40000004100 */
[----:B------:R-:W-:Y:S02]  /*6200*/  HADD2.F32 R43, -RZ, R43.H1_H1 ;  /* 0x3000002bff2b7230 */ /* 0x000fe40000004100 */
[----:B------:R-:W-:Y:S02]  /*6210*/  HADD2.F32 R41, -RZ, R41.H0_H0 ;  /* 0x20000029ff297230 */ /* 0x000fe40000004100 */
[-C--:B------:R-:W-:Y:S01]  /*6220*/  FMUL.FTZ R54, R49, R52.reuse ;  /* 0x0000003431367220 */ /* 0x080fe20000410000 */
[----:B------:R-:W-:Y:S02]  /*6230*/  FMUL.FTZ R52, R35, R52 ;  /* 0x0000003423347220 */ /* 0x000fe40000410000 */
[-C--:B------:R-:W-:Y:S01]  /*6240*/  FMUL.FTZ R51, R43, R41.reuse ;  /* 0x000000292b337220 */ /* 0x080fe20000410000 */
[C---:B------:R-:W-:Y:S01]  /*6250*/  FMUL.FTZ R56, R48.reuse, R41 ;  /* 0x0000002930387220 */ /* 0x040fe20000410000 */
[-C--:B------:R-:W-:Y:S01]  /*6260*/  FFMA.FTZ R33, R49, R50.reuse, R52 ;  /* 0x0000003231217223 */ /* 0x080fe20000010034 */
[----:B------:R-:W-:Y:S01]  /*6270*/  FFMA.FTZ R35, R35, R50, -R54 ;  /* 0x0000003223237223 */ /* 0x000fe20000010836 */
[-C--:B------:R-:W-:Y:S01]  /*6280*/  FFMA.FTZ R48, R48, R46.reuse, -R51 ;  /* 0x0000002e30307223 */ /* 0x080fe20000010833 */
[----:B------:R-:W-:Y:S01]  /*6290*/  FFMA.FTZ R46, R43, R46, R56 ;  /* 0x0000002e2b2e7223 */ /* 0x000fe20000010038 */
[----:B------:R-:W-:-:S02]  /*62a0*/  HADD2.F32 R52, -RZ, R123.H1_H1 ;  /* 0x3000007bff347230 */ /* 0x000fc40000004100 */
[--C-:B------:R-:W-:Y:S01]  /*62b0*/  HADD2.F32 R43, -RZ, R39.reuse.H0_H0 ;  /* 0x20000027ff2b7230 */ /* 0x100fe20000004100 */
[----:B------:R-:W-:Y:S01]  /*62c0*/  F2FP.F16.F32.PACK_AB R35, R48, R35 ;  /* 0x000000233023723e */ /* 0x000fe200000000ff */
[----:B------:R-:W-:Y:S02]  /*62d0*/  HADD2.F32 R49, -RZ, R39.H1_H1 ;  /* 0x30000027ff317230 */ /* 0x000fe40000004100 */
[----:B------:R-:W-:Y:S02]  /*62e0*/  HADD2.F32 R54, -RZ, R42.H0_H0 ;  /* 0x2000002aff367230 */ /* 0x000fe40000004100 */
[----:B------:R-:W-:Y:S02]  /*62f0*/  HADD2.F32 R41, -RZ, R37.H1_H1 ;  /* 0x30000025ff297230 */ /* 0x000fe40000004100 */
[----:B------:R-:W-:Y:S02]  /*6300*/  HADD2.F32 R50, -RZ, R121.H1_H1 ;  /* 0x30000079ff327230 */ /* 0x000fe40000004100 */
[----:B------:R-:W-:Y:S01]  /*6310*/  FMUL.FTZ R56, R49, R54 ;  /* 0x0000003631387220 */ /* 0x000fe20000410000 */
[----:B------:R-:W-:-:S02]  /*6320*/  HADD2.F32 R39, -RZ, R37.H0_H0 ;  /* 0x20000025ff277230 */ /* 0x000fc40000004100 */
[----:B------:R-:W-:Y:S01]  /*6330*/  FMUL.FTZ R54, R41, R54 ;  /* 0x0000003629367220 */ /* 0x000fe20000410000 */
[----:B------:R-:W-:Y:S02]  /*6340*/  HADD2.F32 R42, -RZ, R40.H0_H0 ;  /* 0x20000028ff2a7230 */ /* 0x000fe40000004100 */
[-C--:B------:R-:W-:Y:S01]  /*6350*/  FMUL.FTZ R40, R43, R52.reuse ;  /* 0x000000342b287220 */ /* 0x080fe20000410000 */
[----:B------:R-:W-:Y:S02]  /*6360*/  HADD2.F32 R123, -RZ, R123.H0_H0 ;  /* 0x2000007bff7b7230 */ /* 0x000fe40000004100 */
[C---:B------:R-:W-:Y:S01]  /*6370*/  FMUL.FTZ R52, R39.reuse, R52 ;  /* 0x0000003427347220 */ /* 0x040fe20000410000 */
[----:B------:R-:W-:Y:S02]  /*6380*/  HADD2.F32 R121, -RZ, R121.H0_H0 ;  /* 0x20000079ff797230 */ /* 0x000fe40000004100 */
[----:B------:R-:W-:Y:S01]  /*6390*/  FFMA.FTZ R37, R39, R50, -R40 ;  /* 0x0000003227257223 */ /* 0x000fe20000010828 */
        /* <DEDUP_REMOVED lines=8> */
[----:B------:R-:W-:Y:S01]  /*6420*/  HADD2.F32 R36, -RZ, R36.H1_H1 ;  /* 0x30000024ff247230 */ /* 0x000fe20000004100 */
[----:B------:R-:W-:Y:S01]  /*6430*/  F2FP.F16.F32.PACK_AB R39, R42, R39 ;  /* 0x000000272a27723e */ /* 0x000fe200000000ff */
[----:B------:R-:W-:Y:S02]  /*6440*/  HADD2.F32 R32, -RZ, R32.H1_H1 ;  /* 0x30000020ff207230 */ /* 0x000fe40000004100 */
        /* <DEDUP_REMOVED lines=11> */
[----:B------:R-:W-:Y:S02]  /*6500*/  HADD2.F32 R38, -RZ, R38.H1_H1 ;  /* 0x30000026ff267230 */ /* 0x000fe40000004100 */
[--C-:B------:R-:W-:Y:S02]  /*6510*/  HADD2.F32 R31, -RZ, R34.reuse.H0_H0 ;  /* 0x20000022ff1f7230 */ /* 0x100fe40000004100 */
[----:B------:R-:W-:Y:S02]  /*6520*/  HADD2.F32 R34, -RZ, R34.H1_H1 ;  /* 0x30000022ff227230 */ /* 0x000fe40000004100 */
[----:B------:R-:W-:Y:S01]  /*6530*/  FMUL.FTZ R51, R38, R49 ;  /* 0x0000003126337220 */ /* 0x000fe20000410000 */
[----:B------:R-:W-:Y:S02]  /*6540*/  HADD2.F32 R43, -RZ, R30.H0_H0 ;  /* 0x2000001eff2b7230 */ /* 0x000fe40000004100 */
[-C--:B------:R-:W-:Y:S01]  /*6550*/  FMUL.FTZ R30, R36, R123.reuse ;  /* 0x0000007b241e7220 */ /* 0x080fe20000410000 */
[----:B------:R-:W-:Y:S01]  /*6560*/  FMUL.FTZ R123, R31, R123 ;  /* 0x0000007b1f7b7220 */ /* 0x000fe20000410000 */
[----:B------:R-:W-:Y:S01]  /*6570*/  FMUL.FTZ R49, R34, R49 ;  /* 0x0000003122317220 */ /* 0x000fe20000410000 */
[----:B------:R-:W-:-:S02]  /*6580*/  IMAD.MOV.U32 R33, RZ, RZ, R35 ;  /* 0x000000ffff217224 */ /* 0x000fc400078e0023 */
[----:B------:R-:W-:Y:S01]  /*6590*/  FFMA.FTZ R30, R31, R121, -R30 ;  /* 0x000000791f1e7223 */ /* 0x000fe2000001081e */
[----:B------:R-:W-:Y:S01]  /*65a0*/  FFMA.FTZ R51, R34, R43, -R51 ;  /* 0x0000002b22337223 */ /* 0x000fe20000010833 */
[----:B------:R-:W-:Y:S01]  /*65b0*/  F2FP.F16.F32.PACK_AB R34, R41, R28 ;  /* 0x0000001c2922723e */ /* 0x000fe200000000ff */
[----:B------:R-:W-:Y:S01]  /*65c0*/  FFMA.FTZ R123, R36, R121, R123 ;  /* 0x00000079247b7223 */ /* 0x000fe2000001007b */
[----:B------:R-:W-:Y:S01]  /*65d0*/  FFMA.FTZ R38, R38, R43, R49 ;  /* 0x0000002b26267223 */ /* 0x000fe20000010031 */
[----:B------:R-:W-:Y:S01]  /*65e0*/  F2FP.F16.F32.PACK_AB R36, R32, R29 ;  /* 0x0000001d2024723e */ /* 0x000fe200000000ff */
[----:B------:R-:W-:Y:S01]  /*65f0*/  IMAD.MOV.U32 R35, RZ, RZ, R40 ;  /* 0x000000ffff237224 */ /* 0x000fe200078e0028 */
[----:B------:R-:W-:Y:S01]  /*6600*/  F2FP.F16.F32.PACK_AB R51, R51, R30 ;  /* 0x0000001e3333723e */ /* 0x000fe200000000ff */
[----:B------:R-:W-:Y:S01]  /*6610*/  IMAD.MOV.U32 R32, RZ, RZ, R34 ;  /* 0x000000ffff207224 */ /* 0x000fe200078e0022 */
[----:B------:R-:W-:-:S03]  /*6620*/  F2FP.F16.F32.PACK_AB R38, R38, R123 ;  /* 0x0000007b2626723e */ /* 0x000fc600000000ff */
[----:B------:R-:W-:-:S07]  /*6630*/  IMAD.MOV.U32 R34, RZ, RZ, R51 ;  /* 0x000000ffff227224 */ /* 0x000fce00078e0033 */
.L_x_11352:
[----:B------:R-:W-:Y:S05]  /*6640*/  BSYNC B1 ;  /* 0x0000000000017941 */ /* 0x000fea0003800000 */
.L_x_11351:
        /* <DEDUP_REMOVED lines=10> */
.L_x_11308:
[----:B------:R-:W-:-:S06]  /*66f0*/  UISETP.NE.AND UP0, UPT, UR37, 0x3, UPT ;  /* 0x000000032500788c */ /* 0x000fcc000bf05270 */
[----:B------:R-:W-:-:S13]  /*6700*/  PLOP3.LUT P3, PT, PT, PT, UP0, 0x80, 0x0 ;  /* 0x000000000000781c */ /* 0x000fda0003f6f008 */
[----:B------:R-:W-:Y:S05]  /*6710*/  @!P3 BRA `(.L_x_11353) ;  /* 0x000000000004b947 */ /* 0x000fea0003800000 */
[----:B------:R-:W-:Y:S01]  /*6720*/  BPT.TRAP 0x1 ;  /* 0x000000040000795c */ /* 0x000fe20000300000 */
.L_x_11353:
[----:B------:R-:W-:Y:S01]  /*6730*/  IMAD R14, R17, 0x8, R2 ;  /* 0x00000008110e7824 */ /* 0x000fe200078e0202 */
[----:B------:R-:W-:Y:S01]  /*6740*/  SHF.L.U32 R85, R156, 0x1f, RZ ;  /* 0x0000001f9c557819 */ /* 0x000fe200000006ff */
[----:B------:R-:W-:Y:S01]  /*6750*/  IMAD R84, R25, -0x80, R24 ;  /* 0xffffff8019547824 */ /* 0x000fe200078e0218 */
[----:B------:R-:W-:Y:S02]  /*6760*/  BSSY B1, `(.L_x_11354) ;  /* 0x0000004000017945 */ /* 0x000fe40003800000 */
[----:B------:R-:W0:Y:S02]  /*6770*/  SYNCS.PHASECHK.TRANS64.TRYWAIT P4, [R14+URZ+0x2d890], R85 ;  /* 0x02d890550e0075a7 */ /* 0x000e24000808017f */
[----:B------:R-:W-:Y:S01]  /*6780*/  VIMNMX R84, R84, 0x80, PT ;  /* 0x0000008054547848 */ /* 0x000fe20003fe0100 */
[----:B0-----:R-:W-:Y:S06]  /*6790*/  @!P4 BRA `(.L_x_11355) ;  /* 0x000001bc0060c947 */ /* 0x001fec0003800000 */
.L_x_11682:
[----:B------:R-:W-:Y:S05]  /*67a0*/  BSYNC B1 ;  /* 0x0000000000017941 */ /* 0x000fea0003800000 */
.L_x_11354:
        /* <DEDUP_REMOVED lines=20> */
.L_x_11315:
[----:B------:R-:W-:Y:S05]  /*68f0*/  BSYNC B0 ;  /* 0x0000000000007941 */ /* 0x000fea0003800000 */
.L_x_11307:
        /* <DEDUP_REMOVED lines=17> */
.L_x_11357:
[----:B------:R-:W-:Y:S05]  /*6a10*/  BSYNC B0 ;  /* 0x0000000000007941 */ /* 0x000fea0003800000 */
.L_x_11356:
[----:B------:R-:W2:Y:S01]  /*6a20*/  SYNCS.PHASECHK.TRANS64.TRYWAIT P3, [R14+URZ+0x2d8b0], R85 ;  /* 0x02d8b0550e0075a7 */ /* 0x000ea2000806017f */
[----:B------:R-:W-:Y:S04]  /*6a30*/  BSSY B0, `(.L_x_11358) ;  /* 0x0000002000007945 */ /* 0x000fe80003800000 */
[----:B--2---:R-:W-:Y:S05]  /*6a40*/  @!P3 BRA `(.L_x_11359) ;  /* 0x000001b800c8b947 */ /* 0x004fea0003800000 */
.L_x_11683:
[----:B------:R-:W-:Y:S05]  /*6a50*/  BSYNC B0 ;  /* 0x0000000000007941 */ /* 0x000fea0003800000 */
.L_x_11358:
        /* <DEDUP_REMOVED lines=33> */
.L_x_11361:
[----:B------:R-:W-:Y:S05]  /*6c70*/  BSYNC B0 ;  /* 0x0000000000007941 */ /* 0x000fea0003800000 */
.L_x_11360:
[----:B------:R-:W-:Y:S01]  /*6c80*/  @!PT LDS RZ, [RZ] ;  /* 0x00000000fffff984 */ /* 0x000fe20000000800 */
[----:B------:R-:W-:Y:S01]  /*6c90*/  @!PT LDS RZ, [RZ] ;  /* 0x00000000fffff984 */ /* 0x000fe20000000800 */
[----:B------:R-:W-:Y:S01]  /*6ca0*/  @!PT LDS RZ, [RZ] ;  /* 0x00000000fffff984 */ /* 0x000fe20000000800 */
[----:B------:R-:W-:Y:S01]  /*6cb0*/  @!PT LDS RZ, [RZ] ;  /* 0x00000000fffff984 */ /* 0x000fe20000000800 */
[----:B------:R4:W-:Y:S06]  /*6cc0*/  MEMBAR.ALL.CTA ;  /* 0x0000000000007992 */ /* 0x0009ec0000008000 */
[----:B----4-:R-:W4:Y:S01]  /*6cd0*/  FENCE.VIEW.ASYNC.S ;  /* 0x00000000000073c6 */ /* 0x010f220000000000 */
[----:B------:R-:W-:Y:S02]  /*6ce0*/  VIADD R17, R17, 0x1 ;  /* 0x0000000111117836 */ /* 0x000fe40000000000 */
[----:B0-2---:R-:W-:Y:S01]  /*6cf0*/  @!P4 VIADD R14, R14, 0x2d8c0 ;  /* 0x0002d8c00e0ec836 */ /* 0x005fe20000000000 */
[----:B----4-:R0:W-:Y:S02]  /*6d00*/  BAR.SYNC.DEFER_BLOCKING R110, 0x80 ;  /* 0x0002006e0000751d */ /* 0x0101e40000010000 */
[----:B------:R-:W-:-:S02]  /*6d10*/  ISETP.NE.AND P3, PT, R17, 0x2, PT ;  /* 0x000000021100780c */ /* 0x000fc40003f65270 */
[----:B------:R-:W-:Y:S02]  /*6d20*/  @!P4 PRMT R14, RZ, 0x654, R14 ;  /* 0x00000654ff0ec816 */ /* 0x000fe4000000000e */
[----:B------:R-:W-:Y:S02]  /*6d30*/  SEL R15, RZ, 0x1, P3 ;  /* 0x00000001ff0f7807 */ /* 0x000fe40001800000 */
[----:B------:R-:W-:Y:S02]  /*6d40*/  SEL R17, R17, RZ, P3 ;  /* 0x000000ff11117207 */ /* 0x000fe40001800000 */
[----:B------:R-:W-:Y:S01]  /*6d50*/  LOP3.LUT R156, R156, R15, RZ, 0x3c, !PT ;  /* 0x0000000f9c9c7212 */ /* 0x000fe200078e3cff */
[----:B------:R0:W-:Y:S01]  /*6d60*/  @!P4 SYNCS.ARRIVE.TRANS64.RED.A1T0 RZ, [R14+URZ], RZ ;  /* 0x000000ff0effc9a7 */ /* 0x0001e2000810043f */
[----:B------:R-:W-:Y:S05]  /*6d70*/  @P2 BRA `(.L_x_11362) ;  /* 0xffffffbc00482947 */ /* 0x000fea000383ffff */
[----:B-1-3--:R-:W1:Y:S01]  /*6d80*/  S2R R28, SR_TID.X ;  /* 0x00000000001c7919 */ /* 0x00ae620000002100 */
[----:B------:R-:W-:Y:S02]  /*6d90*/  PLOP3.LUT P0, PT, PT, PT, PT, 0x8, 0x0 ;  /* 0x000000000000781c */ /* 0x000fe40003f0e170 */
[----:B-1----:R-:W-:-:S04]  /*6da0*/  SHF.R.U32.HI R28, RZ, 0x7, R28 ;  /* 0x00000007ff1c7819 */ /* 0x002fc8000001161c */
[----:B------:R-:W-:-:S13]  /*6db0*/  ISETP.NE.AND P5, PT, R28, 0x1, PT ;  /* 0x000000011c00780c */ /* 0x000fda0003fa5270 */
[----:B------:R-:W-:Y:S06]  /*6dc0*/  @!P5 BAR.ARV 0x9, 0x100 ;  /* 0x024400000000db1d */ /* 0x000fec0000002000 */
.L_x_11302:
[----:B------:R-:W2:Y:S01]  /*6dd0*/  LDL R8, [R1+0x1c] ;  /* 0x00001c0001087983 */ /* 0x000ea20000100800 */
[----:B------:R-:W1:Y:S08]  /*6de0*/  LDC R0, c[0x0][0x448] ;  /* 0x00011200ff007b82 */ /* 0x000e700000000800 */
[----:B------:R-:W3:Y:S01]  /*6df0*/  LDC.64 R4, c[0x0][0x9e0] ;  /* 0x00027800ff047b82 */ /* 0x000ee20000000a00 */
[----:B-1----:R-:W-:-:S02]  /*6e00*/  ISETP.NE.AND P1, PT, R0, 0x1, PT ;  /* 0x000000010000780c */ /* 0x002fc40003f25270 */
[----:B---3--:R-:W-:-:S11]  /*6e10*/  ISETP.GE.AND P2, PT, R5, 0x1, PT ;  /* 0x000000010500780c */ /* 0x008fd60003f46270 */
[----:B------:R-:W1:Y:S08]  /*6e20*/  @P1 LDC R3, c[0x0][0x44c] ;  /* 0x00011300ff031b82 */ /* 0x000e700000000800 */
[----:B------:R-:W3:Y:S01]  /*6e30*/  @P1 LDC R6, c[0x0][0x450] ;  /* 0x00011400ff061b82 */ /* 0x000ee20000000800 */
[----:B--2---:R-:W-:-:S04]  /*6e40*/  VIADD R0, R8, 0xbf ;  /* 0x000000bf08007836 */ /* 0x004fc80000000000 */
[----:B-1----:R-:W-:-:S05]  /*6e50*/  @P1 IMAD.HI.U32 R3, R0, R3, RZ ;  /* 0x0000000300031227 */ /* 0x002fca00078e00ff */
[----:B---3--:R-:W-:-:S05]  /*6e60*/  @P1 SHF.R.U32.HI R0, RZ, R6, R3 ;  /* 0x00000006ff001219 */ /* 0x008fca0000011603 */
[----:B------:R-:W-:Y:S01]  /*6e70*/  IMAD.IADD R3, R111, 0x1, R0 ;  /* 0x000000016f037824 */ /* 0x000fe200078e0200 */
[----:B------:R-:W-:Y:S06]  /*6e80*/  @P0 BRA `(.L_x_11363) ;  /* 0x00000000000c0947 */ /* 0x000fec0003800000 */
[----:B------:R-:W1:Y:S01]  /*6e90*/  FENCE.VIEW.ASYNC.G ;  /* 0x00000000000073c6 */ /* 0x000e620000000100 */
[----:B------:R-:W-:Y:S05]  /*6ea0*/  WARPSYNC.ALL ;  /* 0x0000000000007948 */ /* 0x000fea0003800000 */
[----:B-1----:R-:W-:Y:S06]  /*6eb0*/  BAR.ARV 0xc, 0x200 ;  /* 0x0308000000007b1d */ /* 0x002fec0000002000 */
.L_x_11363:
[----:B------:R-:W-:Y:S01]  /*6ec0*/  IMAD.IADD R4, R3, 0x1, R4 ;  /* 0x0000000103047824 */ /* 0x000fe200078e0204 */
        /* <DEDUP_REMOVED lines=12> */
.L_x_11366:
[----:B------:R-:W-:-:S13]  /*6f90*/  ISETP.NE.AND P0, PT, R5, 0x1, PT ;  /* 0x000000010500780c */ /* 0x000fda0003f05270 */
[----:B------:R-:W1:Y:S02]  /*6fa0*/  @P0 LDC.64 R6, c[0x0][0x9e8] ;  /* 0x00027a00ff060b82 */ /* 0x000e640000000a00 */
[----:B-1----:R-:W-:-:S05]  /*6fb0*/  @P0 IMAD.HI.U32 R6, R0, R6, RZ ;  /* 0x0000000600060227 */ /* 0x002fca00078e00ff */
[----:B------:R-:W-:-:S07]  /*6fc0*/  @P0 SHF.R.U32.HI R0, RZ, R7, R6 ;  /* 0x00000007ff000219 */ /* 0x000fce0000011606 */
.L_x_11367:
[----:B------:R-:W-:Y:S05]  /*6fd0*/  BSYNC B0 ;  /* 0x0000000000007941 */ /* 0x000fea0003800000 */
.L_x_11365:
[----:B------:R-:W-:-:S05]  /*6fe0*/  IMAD R3, R0, R5, R5 ;  /* 0x0000000500037224 */ /* 0x000fca00078e0205 */
[----:B------:R-:W-:-:S07]  /*6ff0*/  VIMNMX R4, R4, R3, PT ;  /* 0x0000000304047248 */ /* 0x000fce0003fe0100 */
.L_x_11364:
        /* <DEDUP_REMOVED lines=24> */
.L_x_11370:
[----:B------:R-:W-:-:S13]  /*7180*/  ISETP.NE.AND P0, PT, R5, 0x1, PT ;  /* 0x000000010500780c */ /* 0x000fda0003f05270 */
[----:B------:R-:W1:Y:S02]  /*7190*/  @P0 LDC.64 R6, c[0x0][0x9e8] ;  /* 0x00027a00ff060b82 */ /* 0x000e640000000a00 */
[----:B-1----:R-:W-:-:S05]  /*71a0*/  @P0 IMAD.HI.U32 R4, R0, R6, RZ ;  /* 0x0000000600040227 */ /* 0x002fca00078e00ff */
[----:B------:R-:W-:-:S07]  /*71b0*/  @P0 SHF.R.U32.HI R0, RZ, R7, R4 ;  /* 0x00000007ff000219 */ /* 0x000fce0000011604 */
.L_x_11371:
[----:B------:R-:W-:Y:S05]  /*71c0*/  BSYNC B0 ;  /* 0x0000000000007941 */ /* 0x000fea0003800000 */
.L_x_11369:
[----:B------:R-:W-:-:S05]  /*71d0*/  IMAD R0, R0, R5, RZ ;  /* 0x0000000500007224 */ /* 0x000fca00078e02ff */
[----:B------:R-:W-:-:S07]  /*71e0*/  VIMNMX R3, R3, R0, !PT ;  /* 0x0000000003037248 */ /* 0x000fce0007fe0100 */
.L_x_11368:
[----:B------:R-:W-:Y:S01]  /*71f0*/  SHF.R.S32.HI R0, RZ, 0x1f, R3 ;  /* 0x0000001fff007819 */ /* 0x000fe20000011403 */
[----:B------:R-:W-:Y:S01]  /*7200*/  IMAD.MOV.U32 R20, RZ, RZ, RZ ;  /* 0x000000ffff147224 */ /* 0x000fe200078e00ff */
[----:B------:R-:W-:Y:S02]  /*7210*/  PLOP3.LUT P0, PT, PT, PT, PT, 0x80, 0x0 ;  /* 0x000000000000781c */ /* 0x000fe40003f0f070 */
[----:B------:R-:W-:Y:S02]  /*7220*/  CS2R R134, SRZ ;  /* 0x0000000000867805 */ /* 0x000fe4000001ff00 */
[----:B------:R-:W-:Y:S01]  /*7230*/  LEA.HI R0, R0, R3, RZ, 0x7 ;  /* 0x0000000300007211 */ /* 0x000fe200078f38ff */
[----:B------:R-:W-:Y:S01]  /*7240*/  IMAD.MOV.U32 R3, RZ, RZ, RZ ;  /* 0x000000ffff037224 */ /* 0x000fe200078e00ff */
[----:B------:R-:W-:Y:S02]  /*7250*/  CS2R R132, SRZ ;  /* 0x0000000000847805 */ /* 0x000fe4000001ff00 */
[----:B------:R-:W-:-:S02]  /*7260*/  CS2R R130, SRZ ;  /* 0x0000000000827805 */ /* 0x000fc4000001ff00 */
[----:B------:R-:W-:Y:S02]  /*7270*/  SHF.R.S32.HI R0, RZ, 0x7, R0 ;  /* 0x00000007ff007819 */ /* 0x000fe40000011400 */
[----:B------:R-:W-:Y:S02]  /*7280*/  CS2R R128, SRZ ;  /* 0x0000000000807805 */ /* 0x000fe4000001ff00 */
[----:B------:R-:W-:Y:S02]  /*7290*/  CS2R R126, SRZ ;  /* 0x00000000007e7805 */ /* 0x000fe4000001ff00 */
[----:B------:R-:W-:Y:S02]  /*72a0*/  CS2R R124, SRZ ;  /* 0x00000000007c7805 */ /* 0x000fe4000001ff00 */
[----:B------:R-:W-:Y:S02]  /*72b0*/  VIMNMX R4, RZ, R0, !PT ;  /* 0x00000000ff047248 */ /* 0x000fe40007fe0100 */
[----:B------:R-:W-:-:S02]  /*72c0*/  CS2R R122, SRZ ;  /* 0x00000000007a7805 */ /* 0x000fc4000001ff00 */
[----:B------:R-:W-:Y:S02]  /*72d0*/  CS2R R120, SRZ ;  /* 0x0000000000787805 */ /* 0x000fe4000001ff00 */
[----:B------:R-:W-:Y:S02]  /*72e0*/  CS2R R118, SRZ ;  /* 0x0000000000767805 */ /* 0x000fe4000001ff00 */
[----:B------:R-:W-:Y:S01]  /*72f0*/  ISETP.GT.AND P1, PT, R88, R4, PT ;  /* 0x000000045800720c */ /* 0x000fe20003f24270 */
[----:B------:R1:W-:Y:S01]  /*7300*/  STL [R1+0x48], R4 ;  /* 0x0000480401007387 */ /* 0x0003e20000100800 */
[----:B------:R-:W-:Y:S02]  /*7310*/  CS2R R116, SRZ ;  /* 0x0000000000747805 */ /* 0x000fe4000001ff00 */
[----:B------:R-:W-:Y:S01]  /*7320*/  CS2R R114, SRZ ;  /* 0x0000000000727805 */ /* 0x000fe2000001ff00 */
[----:B------:R-:W-:Y:S01]  /*7330*/  IMAD.MOV.U32 R33, RZ, RZ, RZ ;  /* 0x000000ffff217224 */ /* 0x000fe200078e00ff */
[----:B0-----:R-:W-:Y:S01]  /*7340*/  CS2R R110, SRZ ;  /* 0x00000000006e7805 */ /* 0x001fe2000001ff00 */
        /* <DEDUP_REMOVED lines=15> */
[----:B-1----:R-:W-:Y:S06]  /*7440*/  @!P1 BRA `(.L_x_11372) ;  /* 0x00000110006c9947 */ /* 0x002fec0003800000 */
[----:B------:R-:W-:-:S03]  /*7450*/  UMOV UR4, 0xffffffff ;  /* 0xffffffff00047882 */ /* 0x000fc60000000000 */
[----:B------:R-:W-:Y:S05]  /*7460*/  BRA.DIV UR4, `(.L_x_11373) ;  /* 0x000001b204547947 */ /* 0x000fea000b800000 */
[----:B------:R-:W0:Y:S02]  /*7470*/  S2R R0, SR_TID.X ;  /* 0x0000000000007919 */ /* 0x000e240000002100 */
[----:B0-----:R-:W-:-:S05]  /*7480*/  VIADD R3, R0, 0xffffff80 ;  /* 0xffffff8000037836 */ /* 0x001fca0000000000 */
[----:B------:R-:W-:-:S04]  /*7490*/  SHF.R.S32.HI R0, RZ, 0x1f, R3 ;  /* 0x0000001fff007819 */ /* 0x000fc80000011403 */
[----:B------:R-:W-:-:S04]  /*74a0*/  LEA.HI R0, R0, R3, RZ, 0x7 ;  /* 0x0000000300007211 */ /* 0x000fc800078f38ff */
[----:B------:R-:W-:-:S05]  /*74b0*/  SHF.R.S32.HI R0, RZ, 0x7, R0 ;  /* 0x00000007ff007819 */ /* 0x000fca0000011400 */
[----:B------:R0:W1:Y:S02]  /*74c0*/  SHFL.IDX PT, R157, R0, RZ, 0x1f ;  /* 0x00001fff009d7589 */ /* 0x00006400000e0000 */
.L_x_11686:
[----:B01----:R-:W-:Y:S01]  /*74d0*/  IMAD.HI R0, R157, 0x55555556, RZ ;  /* 0x555555569d007827 */ /* 0x003fe200078e02ff */
[----:B------:R-:W-:Y:S03]  /*74e0*/  BSSY B6, `(.L_x_11374) ;  /* 0x000001f000067945 */ /* 0x000fe60003800000 */
[----:B------:R-:W-:Y:S01]  /*74f0*/  VIADD R3, R2, 0x21800 ;  /* 0x0002180002037836 */ /* 0x000fe20000000000 */
[----:B------:R-:W-:-:S04]  /*7500*/  LEA.HI R0, R0, R0, RZ, 0x1 ;  /* 0x0000000000007211 */ /* 0x000fc800078f08ff */
[----:B------:R-:W-:Y:S01]  /*7510*/  LOP3.LUT P0, RZ, R3, 0x3ff, RZ, 0xc0, !PT ;  /* 0x000003ff03ff7812 */ /* 0x000fe2000780c0ff */
[----:B------:R-:W-:-:S04]  /*7520*/  IMAD R4, R0, -0x3, R157 ;  /* 0xfffffffd00047824 */ /* 0x000fc800078e029d */
[----:B------:R-:W-:Y:S01]  /*7530*/  IMAD R0, R4, 0x1000, R2 ;  /* 0x0000100004007824 */ /* 0x000fe200078e0202 */
[----:B------:R0:W-:Y:S03]  /*7540*/  STL [R1+0x28], R4 ;  /* 0x0000280401007387 */ /* 0x0001e60000100800 */
[----:B------:R-:W-:-:S05]  /*7550*/  VIADD R0, R0, 0xc400 ;  /* 0x0000c40000007836 */ /* 0x000fca0000000000 */
[----:B------:R-:W-:Y:S01]  /*7560*/  SHF.R.U32.HI R0, RZ, 0x4, R0 ;  /* 0x00000004ff007819 */ /* 0x000fe20000011600 */
[----:B0-----:R-:W-:-:S03]  /*7570*/  IMAD R4, R4, 0x2000, R3 ;  /* 0x0000200004047824 */ /* 0x001fc600078e0203 */
[----:B------:R-:W-:Y:S02]  /*7580*/  LOP3.LUT R44, R0, 0x3fff, RZ, 0xc0, !PT ;  /* 0x00003fff002c7812 */ /* 0x000fe400078ec0ff */
[----:B------:R-:W-:-:S04]  /*7590*/  SHF.R.U32.HI R4, RZ, 0x4, R4 ;  /* 0x00000004ff047819 */ /* 0x000fc80000011604 */
[----:B------:R-:W-:-:S05]  /*75a0*/  LOP3.LUT R3, R4, 0x3fff, RZ, 0xc0, !PT ;  /* 0x00003fff04037812 */ /* 0x000fca00078ec0ff */
[----:B------:R0:W-:Y:S01]  /*75b0*/  STL [R1+0x3c], R3 ;  /* 0x00003c0301007387 */ /* 0x0001e20000100800 */
[----:B------:R-:W-:Y:S05]  /*75c0*/  @!P0 BRA `(.L_x_11375) ;  /* 0x0000000000408947 */ /* 0x000fea0003800000 */
        /* <DEDUP_REMOVED lines=16> */
.L_x_11375:
[----:B------:R-:W-:Y:S05]  /*76d0*/  BSYNC B6 ;  /* 0x0000000000067941 */ /* 0x000fea0003800000 */
.L_x_11374:
[----:B------:R-:W-:Y:S02]  /*76e0*/  ULDC UR4, c[0x0][0x3f4] ;  /* 0x0000fd0000047ab9 */ /* 0x000fe40000000800 */
[----:B------:R-:W-:-:S13]  /*76f0*/  ISETP.LT.AND P0, PT, RZ, UR4, PT ;  /* 0x00000004ff007c0c */ /* 0x000fda000bf01270 */
[----:B------:R-:W-:Y:S05]  /*7700*/  @P0 BRA `(.L_x_11376) ;  /* 0x0000000000400947 */ /* 0x000fea0003800000 */
[----:B------:R-:W2:Y:S02]  /*7710*/  LDL R20, [R1+0x5c] ;  /* 0x00005c0001147983 */ /* 0x000ea40000100800 */
[----:B--2---:R-:W-:-:S04]  /*7720*/  LEA.HI R0, R20, R20, RZ, 0x1 ;  /* 0x0000001414007211 */ /* 0x004fc800078f08ff */
[----:B------:R-:W-:-:S05]  /*7730*/  LOP3.LUT R0, R0, 0xfffffffe, RZ, 0xc0, !PT ;  /* 0xfffffffe00007812 */ /* 0x000fca00078ec0ff */
[----:B------:R-:W-:-:S05]  /*7740*/  IMAD.IADD R0, R20, 0x1, -R0 ;  /* 0x0000000114007824 */ /* 0x000fca00078e0a00 */
[----:B0-----:R-:W-:-:S04]  /*7750*/  SHF.L.U32 R3, R0, 0x1f, RZ ;  /* 0x0000001f00037819 */ /* 0x001fc800000006ff */
[----:B------:R0:W1:Y:S03]  /*7760*/  SYNCS.PHASECHK.TRANS64.TRYWAIT P0, [R2+URZ+0x2d800], R3 ;  /* 0x02d80003020075a7 */ /* 0x000066000800017f */
[----:B-1----:R-:W-:Y:S05]  /*7770*/  @!P0 NANOSLEEP.SYNCS 0x989680 ;  /* 0x009896800000895d */ /* 0x002fea0003900000 */
[----:B------:R-:W1:Y:S01]  /*7780*/  @!P0 SYNCS.PHASECHK.TRANS64 P0, [R2+URZ+0x2d800], R3 ;  /* 0x02d80003020085a7 */ /* 0x000e62000800007f */
[----:B------:R-:W-:Y:S04]  /*7790*/  BSSY B0, `(.L_x_11377) ;  /* 0x0000006000007945 */ /* 0x000fe80003800000 */
[----:B-1----:R-:W-:Y:S05]  /*77a0*/  @P0 BRA `(.L_x_11378) ;  /* 0x0000000000100947 */ /* 0x002fea0003800000 */
.L_x_11379:
[----:B-1----:R1:W2:Y:S02]  /*77b0*/  SYNCS.PHASECHK.TRANS64.TRYWAIT P0, [R2+URZ+0x2d800], R3 ;  /* 0x02d80003020075a7 */ /* 0x0022a4000800017f */
[----:B--2---:R-:W-:Y:S05]  /*77c0*/  @!P0 NANOSLEEP.SYNCS 0x989680 ;  /* 0x009896800000895d */ /* 0x004fea0003900000 */
[----:B------:R-:W2:Y:S02]  /*77d0*/  @!P0 SYNCS.PHASECHK.TRANS64 P0, [R2+URZ+0x2d800], R3 ;  /* 0x02d80003020085a7 */ /* 0x000ea4000800007f */
[----:B--2---:R-:W-:Y:S05]  /*77e0*/  @!P0 BRA `(.L_x_11379) ;  /* 0xfffffffc00f08947 */ /* 0x004fea000383ffff */
.L_x_11378:
[----:B------:R-:W-:Y:S05]  /*77f0*/  BSYNC B0 ;  /* 0x0000000000007941 */ /* 0x000fea0003800000 */
.L_x_11377:
[----:B------:R-:W-:Y:S05]  /*7800*/  BRA `(.L_x_11380) ;  /* 0x0000003c00507947 */ /* 0x000fea0003800000 */
.L_x_11376:
[----:B------:R-:W-:Y:S01]  /*7810*/  ULOP3.LUT UP0, URZ, UR38, 0x1bf, URZ, 0xc0, !UPT ;  /* 0x000001bf263f7892 */ /* 0x000fe2000f80c03f */
[----:B-----5:R-:W-:Y:S01]  /*7820*/  SHF.R.S32.HI R0, RZ, 0x1f, R105 ;  /* 0x0000001fff007819 */ /* 0x020fe20000011469 */
[----:B------:R-:W-:Y:S01]  /*7830*/  ULDC.64 UR4, c[0x0][0x3f8] ;  /* 0x0000fe0000047ab9 */ /* 0x000fe20000000a00 */
[----:B------:R-:W-:Y:S01]  /*7840*/  ULDC.64 UR6, c[0x0][0x408] ;  /* 0x0001020000067ab9 */ /* 0x000fe20000000a00 */
[----:B------:R-:W-:Y:S02]  /*7850*/  IMAD.WIDE.U32 R26, R105, UR4, RZ ;  /* 0x00000004691a7c25 */ /* 0x000fe4000f8e00ff */
[----:B------:R-:W-:Y:S02]  /*7860*/  PLOP3.LUT P0, PT, PT, PT, UP0, 0x80, 0x0 ;  /* 0x000000000000781c */ /* 0x000fe40003f0f008 */
[C---:B------:R-:W-:Y:S02]  /*7870*/  IMAD R4, R0.reuse, UR4, RZ ;  /* 0x0000000400047c24 */ /* 0x040fe4000f8e02ff */
[----:B------:R-:W-:-:S02]  /*7880*/  IMAD R0, R0, UR6, RZ ;  /* 0x0000000600007c24 */ /* 0x000fc4000f8e02ff */
        /* <DEDUP_REMOVED lines=22> */
.L_x_11381:
[----:B------:R-:W2:Y:S01]  /*79f0*/  LDL R20, [R1+0x1c] ;  /* 0x00001c0001147983 */ /* 0x000ea20000100800 */
[----:B------:R-:W-:Y:S01]  /*7a00*/  ULDC.U8 UR4, c[0x0][0x410] ;  /* 0x0001040000047ab9 */ /* 0x000fe20000000000 */
[----:B------:R-:W-:Y:S01]  /*7a10*/  BSSY B0, `(.L_x_11382) ;  /* 0x00003ab000007945 */ /* 0x000fe20003800000 */
[----:B------:R-:W-:Y:S01]  /*7a20*/  ISETP.NE.AND P0, PT, RZ, UR4, PT ;  /* 0x00000004ff007c0c */ /* 0x000fe2000bf05270 */
[----:B--2---:R-:W-:-:S12]  /*7a30*/  IMAD.IADD R10, R19, 0x1, R20 ;  /* 0x00000001130a7824 */ /* 0x004fd800078e0214 */
        /* <DEDUP_REMOVED lines=9> */
[----:B0-----:R-:W0:Y:S08]  /*7ad0*/  @P0 LDC R3, c[0x0][0x44c] ;  /* 0x00011300ff030b82 */ /* 0x001e300000000800 */
[----:B------:R-:W1:Y:S01]  /*7ae0*/  @P0 LDC R5, c[0x0][0x450] ;  /* 0x00011400ff050b82 */ /* 0x000e620000000800 */
[----:B0-----:R-:W-:-:S04]  /*7af0*/  @P0 IMAD.HI.U32 R0, R10, R3, RZ ;  /* 0x000000030a000227 */ /* 0x001fc800078e00ff */
[----:B------:R-:W-:Y:S01]  /*7b00*/  IMAD.MOV.U32 R3, RZ, RZ, R10 ;  /* 0x000000ffff037224 */ /* 0x000fe200078e000a */
        /* <DEDUP_REMOVED lines=19> */
[----:B------:R-:W2:Y:S04]  /*7c40*/  SHFL.IDX PT, R0, R0, RZ, 0x1e1f ;  /* 0x001e1fff00007589 */ /* 0x000ea800000e0000 */
[----:B------:R-:W3:Y:S04]  /*7c50*/  SHFL.IDX PT, R5, R5, RZ, 0x1e1f ;  /* 0x001e1fff05057589 */ /* 0x000ee800000e0000 */
[----:B------:R0:W4:Y:S02]  /*7c60*/  SHFL.IDX PT, R14, R4, RZ, 0x1e1f ;  /* 0x001e1fff040e7589 */ /* 0x00012400000e0000 */
.L_x_11692:
[----:B------:R-:W5:Y:S01]  /*7c70*/  LDL R54, [R1+0x5c] ;  /* 0x00005c0001367983 */ /* 0x000f620000100800 */
[----:B------:R-:W-:Y:S01]  /*7c80*/  IMAD R6, R22, R21, RZ ;  /* 0x0000001516067224 */ /* 0x000fe200078e02ff */
[----:B------:R-:W-:Y:S01]  /*7c90*/  BSSY B1, `(.L_x_11385) ;  /* 0x0000060000017945 */ /* 0x000fe20003800000 */
[----:B------:R-:W-:Y:S02]  /*7ca0*/  CS2R R38, SRZ ;  /* 0x0000000000267805 */ /* 0x000fe4000001ff00 */
[----:B------:R-:W-:Y:S01]  /*7cb0*/  CS2R R34, SRZ ;  /* 0x0000000000227805 */ /* 0x000fe2000001ff00 */
[----:B------:R-:W-:Y:S01]  /*7cc0*/  IMAD R73, R73, -0xc0, R6 ;  /* 0xffffff4049497824 */ /* 0x000fe200078e0206 */
[----:B------:R-:W-:Y:S02]  /*7cd0*/  ISETP.GE.AND P1, PT, R10, R6, PT ;  /* 0x000000060a00720c */ /* 0x000fe40003f26270 */
[----:B------:R-:W-:Y:S02]  /*7ce0*/  CS2R R30, SRZ ;  /* 0x00000000001e7805 */ /* 0x000fe4000001ff00 */
[----:B------:R-:W-:-:S02]  /*7cf0*/  CS2R R24, SRZ ;  /* 0x0000000000187805 */ /* 0x000fc4000001ff00 */
[----:B0-----:R-:W-:Y:S02]  /*7d00*/  CS2R R12, SRZ ;  /* 0x00000000000c7805 */ /* 0x001fe4000001ff00 */
        /* <DEDUP_REMOVED lines=16> */
[----:B------:R-:W4:Y:S04]  /*7e10*/  LDL.64 R52, [R1] ;  /* 0x0000000001347983 */ /* 0x000f280000100a00 */
        /* <DEDUP_REMOVED lines=10> */
[C---:B--2---:R-:W-:Y:S01]  /*7ec0*/  ISETP.GE.AND P4, PT, R7.reuse, UR4, PT ;  /* 0x0000000407007c0c */ /* 0x044fe2000bf86270 */
[----:B------:R-:W-:Y:S01]  /*7ed0*/  IMAD.SHL.U32 R9, R7, 0x2, RZ ;  /* 0x0000000207097824 */ /* 0x000fe200078e00ff */
[----:B------:R-:W-:Y:S02]  /*7ee0*/  SHF.R.S32.HI R4, RZ, 0x1f, R7 ;  /* 0x0000001fff047819 */ /* 0x000fe40000011407 */
[----:B---3--:R-:W-:Y:S02]  /*7ef0*/  ISETP.GE.AND P3, PT, R41, UR4, PT ;  /* 0x0000000429007c0c */ /* 0x008fe4000bf66270 */
[----:B------:R-:W-:-:S07]  /*7f00*/  SHF.L.U64.HI R4, R7, 0x1, R4 ;  /* 0x0000000107047819 */ /* 0x000fce0000010204 */
[-C--:B----4-:R-:W-:Y:S02]  /*7f10*/  @!P4 IADD3 R8, P2, R14, R9.reuse, RZ ;  /* 0x000000090e08c210 */ /* 0x090fe40007f5e0ff */
[----:B------:R-:W-:-:S03]  /*7f20*/  @!P4 IADD3 R6, P1, R0, R9, RZ ;  /* 0x000000090006c210 */ /* 0x000fc60007f3e0ff */
[--C-:B------:R-:W-:Y:S01]  /*7f30*/  @!P4 IMAD.X R9, R5, 0x1, R4.reuse, P2 ;  /* 0x000000010509c824 */ /* 0x100fe200010e0604 */
[C---:B------:R-:W-:Y:S01]  /*7f40*/  ISETP.GE.AND P2, PT, R40.reuse, UR4, PT ;  /* 0x0000000428007c0c */ /* 0x040fe2000bf46270 */
[----:B-1----:R-:W-:Y:S01]  /*7f50*/  @!P4 IMAD.X R7, R3, 0x1, R4, P1 ;  /* 0x000000010307c824 */ /* 0x002fe200008e0604 */
[----:B------:R-:W-:Y:S01]  /*7f60*/  SHF.R.S32.HI R4, RZ, 0x1f, R41 ;  /* 0x0000001fff047819 */ /* 0x000fe20000011429 */
[----:B------:R-:W-:Y:S01]  /*7f70*/  IMAD.SHL.U32 R49, R41, 0x2, RZ ;  /* 0x0000000229317824 */ /* 0x000fe200078e00ff */
[----:B------:R-:W5:Y:S01]  /*7f80*/  @!P4 LD.E.64 R34, desc[UR40][R8.64] ;  /* 0x000000280822c980 */ /* 0x000f62000c101b00 */
[----:B------:R-:W-:Y:S01]  /*7f90*/  ISETP.GE.AND P1, PT, R15, UR4, PT ;  /* 0x000000040f007c0c */ /* 0x000fe2000bf26270 */
[----:B------:R-:W-:Y:S01]  /*7fa0*/  IMAD.SHL.U32 R51, R40, 0x2, RZ ;  /* 0x0000000228337824 */ /* 0x000fe200078e00ff */
[----:B------:R-:W-:Y:S01]  /*7fb0*/  SHF.L.U64.HI R4, R41, 0x1, R4 ;  /* 0x0000000129047819 */ /* 0x000fe20000010204 */
[----:B------:R0:W5:Y:S01]  /*7fc0*/  @!P4 LD.E.64 R32, desc[UR40][R6.64] ;  /* 0x000000280620c980 */ /* 0x000162000c101b00 */
[----:B------:R-:W-:-:S02]  /*7fd0*/  @!P3 IADD3 R48, P4, R14, R49, RZ ;  /* 0x000000310e30b210 */ /* 0x000fc40007f9e0ff */
[----:B------:R-:W-:Y:S02]  /*7fe0*/  SHF.R.S32.HI R11, RZ, 0x1f, R40 ;  /* 0x0000001fff0b7819 */ /* 0x000fe40000011428 */
[----:B------:R-:W-:Y:S01]  /*7ff0*/  @!P3 IADD3 R46, P5, R0, R49, RZ ;  /* 0x00000031002eb210 */ /* 0x000fe20007fbe0ff */
[--C-:B------:R-:W-:Y:S01]  /*8000*/  @!P3 IMAD.X R49, R5, 0x1, R4.reuse, P4 ;  /* 0x000000010531b824 */ /* 0x100fe200020e0604 */
[-C--:B------:R-:W-:Y:S02]  /*8010*/  @!P2 IADD3 R50, P4, R14, R51.reuse, RZ ;  /* 0x000000330e32a210 */ /* 0x080fe40007f9e0ff */
[----:B0-----:R-:W-:Y:S01]  /*8020*/  SHF.L.U64.HI R6, R40, 0x1, R11 ;  /* 0x0000000128067819 */ /* 0x001fe2000001020b */
[----:B------:R-:W-:Y:S01]  /*8030*/  IMAD.SHL.U32 R7, R15, 0x2, RZ ;  /* 0x000000020f077824 */ /* 0x000fe200078e00ff */
[----:B------:R-:W-:Y:S01]  /*8040*/  SHF.R.S32.HI R10, RZ, 0x1f, R15 ;  /* 0x0000001fff0a7819 */ /* 0x000fe2000001140f */
[----:B------:R-:W-:Y:S01]  /*8050*/  @!P3 IMAD.X R47, R3, 0x1, R4, P5 ;  /* 0x00000001032fb824 */ /* 0x000fe200028e0604 */
[C---:B------:R-:W-:Y:S01]  /*8060*/  @!P2 IADD3 R42, P5, R0.reuse, R51, RZ ;  /* 0x00000033002aa210 */ /* 0x040fe20007fbe0ff */
[----:B------:R-:W-:Y:S01]  /*8070*/  @!P2 IMAD.X R51, R5, 0x1, R6, P4 ;  /* 0x000000010533a824 */ /* 0x000fe200020e0606 */
[----:B------:R-:W-:Y:S01]  /*8080*/  SHF.L.U64.HI R10, R15, 0x1, R10 ;  /* 0x000000010f0a7819 */ /* 0x000fe2000001020a */
[----:B------:R-:W5:Y:S01]  /*8090*/  @!P3 LD.E.64 R30, desc[UR40][R48.64] ;  /* 0x00000028301eb980 */ /* 0x000f62000c101b00 */
[-C--:B------:R-:W-:Y:S01]  /*80a0*/  @!P1 IADD3 R40, P4, R0, R7.reuse, RZ ;  /* 0x0000000700289210 */ /* 0x080fe20007f9e0ff */
[C---:B------:R-:W-:Y:S01]  /*80b0*/  @!P2 IMAD.X R43, R3.reuse, 0x1, R6, P5 ;  /* 0x00000001032ba824 */ /* 0x040fe200028e0606 */
[----:B------:R-:W-:Y:S01]  /*80c0*/  ISETP.GE.AND P5, PT, R52, UR4, PT ;  /* 0x0000000434007c0c */ /* 0x000fe2000bfa6270 */
[----:B------:R-:W5:Y:S02]  /*80d0*/  @!P3 LD.E.64 R28, desc[UR40][R46.64] ;  /* 0x000000282e1cb980 */ /* 0x000f64000c101b00 */
[--C-:B------:R-:W-:Y:S01]  /*80e0*/  @!P1 IMAD.X R41, R3, 0x1, R10.reuse, P4 ;  /* 0x0000000103299824 */ /* 0x100fe200020e060a */
[----:B------:R-:W-:Y:S01]  /*80f0*/  @!P1 IADD3 R6, P4, R14, R7, RZ ;  /* 0x000000070e069210 */ /* 0x000fe20007f9e0ff */
[C---:B------:R-:W-:Y:S01]  /*8100*/  IMAD.SHL.U32 R15, R12.reuse, 0x2, RZ ;  /* 0x000000020c0f7824 */ /* 0x040fe200078e00ff */
[----:B------:R-:W5:Y:S03]  /*8110*/  @!P2 LD.E.64 R26, desc[UR40][R42.64] ;  /* 0x000000282a1aa980 */ /* 0x000f66000c101b00 */
[----:B------:R-:W-:Y:S01]  /*8120*/  @!P1 IMAD.X R7, R5, 0x1, R10, P4 ;  /* 0x0000000105079824 */ /* 0x000fe200020e060a */
[----:B------:R-:W-:Y:S01]  /*8130*/  ISETP.GE.AND P4, PT, R12, UR4, PT ;  /* 0x000000040c007c0c */ /* 0x000fe2000bf86270 */
[----:B------:R-:W5:Y:S02]  /*8140*/  @!P2 LD.E.64 R24, desc[UR40][R50.64] ;  /* 0x000000283218a980 */ /* 0x000f64000c101b00 */
[----:B------:R-:W-:-:S02]  /*8150*/  @!P5 IMAD.MOV.U32 R8, RZ, RZ, R0 ;  /* 0x000000ffff08d224 */ /* 0x000fc400078e0000 */
[----:B------:R-:W-:Y:S01]  /*8160*/  @!P5 IMAD.MOV.U32 R9, RZ, RZ, R3 ;  /* 0x000000ffff09d224 */ /* 0x000fe200078e0003 */
[----:B------:R-:W5:Y:S01]  /*8170*/  @!P1 LD.E.64 R20, desc[UR40][R40.64] ;  /* 0x0000002828149980 */ /* 0x000f62000c101b00 */
[----:B------:R-:W-:Y:S02]  /*8180*/  @!P5 IMAD.MOV.U32 R4, RZ, RZ, R14 ;  /* 0x000000ffff04d224 */ /* 0x000fe400078e000e */
[----:B------:R-:W-:-:S04]  /*8190*/  @!P5 IMAD.WIDE R8, R52, 0x2, R8 ;  /* 0x000000023408d825 */ /* 0x000fc800078e0208 */
[----:B------:R-:W-:Y:S01]  /*81a0*/  @!P5 IMAD.WIDE R10, R52, 0x2, R4 ;  /* 0x00000002340ad825 */ /* 0x000fe200078e0204 */
[----:B------:R-:W-:Y:S01]  /*81b0*/  SHF.R.S32.HI R4, RZ, 0x1f, R12 ;  /* 0x0000001fff047819 */ /* 0x000fe2000001140c */
[----:B------:R0:W5:Y:S03]  /*81c0*/  @!P5 LD.E.64 R36, desc[UR40][R8.64] ;  /* 0x000000280824d980 */ /* 0x000166000c101b00 */
[----:B------:R-:W-:Y:S01]  /*81d0*/  SHF.L.U64.HI R4, R12, 0x1, R4 ;  /* 0x000000010c047819 */ /* 0x000fe20000010204 */
[----:B------:R1:W5:Y:S01]  /*81e0*/  @!P5 LD.E.64 R38, desc[UR40][R10.64] ;  /* 0x000000280a26d980 */ /* 0x000362000c101b00 */
[----:B------:R-:W-:-:S05]  /*81f0*/  @!P4 IADD3 R52, P5, R0, R15, RZ ;  /* 0x0000000f0034c210 */ /* 0x000fca0007fbe0ff */
[--C-:B------:R-:W-:Y:S01]  /*8200*/  @!P4 IMAD.X R53, R3, 0x1, R4.reuse, P5 ;  /* 0x000000010335c824 */ /* 0x100fe200028e0604 */
[----:B------:R-:W-:Y:S02]  /*8210*/  @!P4 IADD3 R14, P5, R14, R15, RZ ;  /* 0x0000000f0e0ec210 */ /* 0x000fe40007fbe0ff */
[----:B------:R-:W-:Y:S02]  /*8220*/  CS2R R12, SRZ ;  /* 0x00000000000c7805 */ /* 0x000fe4000001ff00 */
[----:B0-----:R-:W-:Y:S02]  /*8230*/  CS2R R8, SRZ ;  /* 0x0000000000087805 */ /* 0x001fe4000001ff00 */
[----:B-1----:R-:W-:Y:S01]  /*8240*/  CS2R R10, SRZ ;  /* 0x00000000000a7805 */ /* 0x002fe2000001ff00 */
[----:B------:R-:W-:Y:S01]  /*8250*/  @!P4 IMAD.X R15, R5, 0x1, R4, P5 ;  /* 0x00000001050fc824 */ /* 0x000fe200028e0604 */
[----:B------:R0:W5:Y:S04]  /*8260*/  @!P1 LD.E.64 R12, desc[UR40][R6.64] ;  /* 0x00000028060c9980 */ /* 0x000168000c101b00 */
[----:B------:R0:W5:Y:S04]  /*8270*/  @!P4 LD.E.64 R10, desc[UR40][R52.64] ;  /* 0x00000028340ac980 */ /* 0x000168000c101b00 */
[----:B------:R0:W5:Y:S02]  /*8280*/  @!P4 LD.E.64 R8, desc[UR40][R14.64] ;  /* 0x000000280e08c980 */ /* 0x000164000c101b00 */
.L_x_11386:
[----:B------:R-:W-:Y:S05]  /*8290*/  BSYNC B1 ;  /* 0x0000000000017941 */ /* 0x000fea0003800000 */
.L_x_11385:
[----:B-1---5:R-:W-:Y:S01]  /*82a0*/  IMAD.MOV.U32 R3, RZ, RZ, R39 ;  /* 0x000000ffff037224 */ /* 0x022fe200078e0027 */
[----:B------:R-:W-:Y:S01]  /*82b0*/  LOP3.LUT R45, R45, 0xfffffffe, RZ, 0xc0, !PT ;  /* 0xfffffffe2d2d7812 */ /* 0x000fe200078ec0ff */
[----:B--2---:R-:W-:Y:S01]  /*82c0*/  IMAD.MOV.U32 R0, RZ, RZ, R38 ;  /* 0x000000ffff007224 */ /* 0x004fe200078e0026 */
[----:B------:R-:W-:Y:S01]  /*82d0*/  BSSY B1, `(.L_x_11387) ;  /* 0x000002b000017945 */ /* 0x000fe20003800000 */
[----:B------:R-:W-:Y:S01]  /*82e0*/  IMAD.MOV.U32 R4, RZ, RZ, R34 ;  /* 0x000000ffff047224 */ /* 0x000fe200078e0022 */
[----:B------:R-:W-:Y:S01]  /*82f0*/  PRMT R47, R47, 0x5410, R3 ;  /* 0x000054102f2f7816 */ /* 0x000fe20000000003 */
[----:B------:R-:W-:Y:S01]  /*8300*/  IMAD.IADD R3, R54, 0x1, -R45 ;  /* 0x0000000136037824 */ /* 0x000fe200078e0a2d */
[----:B------:R-:W-:Y:S01]  /*8310*/  PRMT R50, R0, 0x7610, R50 ;  /* 0x0000761000327816 */ /* 0x000fe20000000032 */
[----:B------:R-:W-:Y:S01]  /*8320*/  IMAD.MOV.U32 R0, RZ, RZ, R35 ;  /* 0x000000ffff007224 */ /* 0x000fe200078e0023 */
[----:B------:R-:W-:Y:S01]  /*8330*/  PRMT R58, R4, 0x7610, R58 ;  /* 0x00007610043a7816 */ /* 0x000fe2000000003a */
[----:B------:R-:W-:Y:S01]  /*8340*/  IMAD.MOV.U32 R4, RZ, RZ, R30 ;  /* 0x000000ffff047224 */ /* 0x000fe200078e001e */
[----:B------:R-:W-:Y:S01]  /*8350*/  SHF.L.U32 R3, R3, 0x1f, RZ ;  /* 0x0000001f03037819 */ /* 0x000fe200000006ff */
[----:B---3--:R-:W-:Y:S01]  /*8360*/  IMAD.MOV.U32 R5, RZ, RZ, R31 ;  /* 0x000000ffff057224 */ /* 0x008fe200078e001f */
[----:B------:R-:W-:Y:S01]  /*8370*/  PRMT R47, R0, 0x7610, R47 ;  /* 0x00007610002f7816 */ /* 0x000fe2000000002f */
[----:B------:R-:W-:Y:S01]  /*8380*/  IMAD.MOV.U32 R0, RZ, RZ, R24 ;  /* 0x000000ffff007224 */ /* 0x000fe200078e0018 */
[----:B------:R-:W1:Y:S01]  /*8390*/  SYNCS.PHASECHK.TRANS64.TRYWAIT P1, [R2+URZ+0x2d800], R3 ;  /* 0x02d80003020075a7 */ /* 0x000e62000802017f */
[----:B------:R-:W-:Y:S01]  /*83a0*/  PRMT R46, R4, 0x7610, R46 ;  /* 0x00007610042e7816 */ /* 0x000fe2000000002e */
[----:B------:R-:W-:Y:S01]  /*83b0*/  IMAD.MOV.U32 R4, RZ, RZ, R25 ;  /* 0x000000ffff047224 */ /* 0x000fe200078e0019 */
[----:B------:R-:W-:Y:S01]  /*83c0*/  PRMT R45, R45, 0x5410, R5 ;  /* 0x000054102d2d7816 */ /* 0x000fe20000000005 */
[----:B------:R-:W-:-:S02]  /*83d0*/  IMAD.MOV.U32 R5, RZ, RZ, R12 ;  /* 0x000000ffff057224 */ /* 0x000fc400078e000c */
[----:B0-----:R-:W-:Y:S01]  /*83e0*/  IMAD.MOV.U32 R6, RZ, RZ, R13 ;  /* 0x000000ffff067224 */ /* 0x001fe200078e000d */
[----:B------:R-:W-:Y:S01]  /*83f0*/  PRMT R42, R0, 0x5410, R4 ;  /* 0x00005410002a7816 */ /* 0x000fe20000000004 */
[----:B------:R-:W-:Y:S02]  /*8400*/  IMAD.MOV.U32 R0, RZ, RZ, R8 ;  /* 0x000000ffff007224 */ /* 0x000fe400078e0008 */
[----:B------:R-:W-:Y:S01]  /*8410*/  IMAD.MOV.U32 R4, RZ, RZ, R9 ;  /* 0x000000ffff047224 */ /* 0x000fe200078e0009 */
[----:B------:R-:W-:Y:S01]  /*8420*/  PRMT R40, R5, 0x5410, R6 ;  /* 0x0000541005287816 */ /* 0x000fe20000000006 */
[----:B------:R-:W-:Y:S02]  /*8430*/  IMAD.MOV.U32 R5, RZ, RZ, R36 ;  /* 0x000000ffff057224 */ /* 0x000fe400078e0024 */
[----:B------:R-:W-:Y:S01]  /*8440*/  IMAD.MOV.U32 R6, RZ, RZ, R37 ;  /* 0x000000ffff067224 */ /* 0x000fe200078e0025 */
[----:B----4-:R-:W-:Y:S01]  /*8450*/  PRMT R14, R0, 0x5410, R4 ;  /* 0x00005410000e7816 */ /* 0x010fe20000000004 */
        /* <DEDUP_REMOVED lines=17> */
[----:B-1----:R-:W-:Y:S06]  /*8570*/  @!P1 BRA `(.L_x_11388) ;  /* 0x000001a000bc9947 */ /* 0x002fec0003800000 */
.L_x_11693:
[----:B------:R-:W-:Y:S05]  /*8580*/  BSYNC B1 ;  /* 0x0000000000017941 */ /* 0x000fea0003800000 */
.L_x_11387:
[----:B------:R-:W-:Y:S01]  /*8590*/  PRMT R15, R0, 0x5410, R4 ;  /* 0x00005410000f7816 */ /* 0x000fe20000000004 */
[----:B------:R-:W-:Y:S06]  /*85a0*/  @P0 BRA `(.L_x_11389) ;  /* 0x0000002c00c40947 */ /* 0x000fec0003800000 */
[----:B------:R-:W2:Y:S01]  /*85b0*/  LDL.64 R54, [R1] ;  /* 0x0000000001367983 */ /* 0x000ea20000100a00 */
        /* <DEDUP_REMOVED lines=61> */
.L_x_11391:
[----:B------:R-:W-:Y:S05]  /*8990*/  BSYNC B1 ;  /* 0x0000000000017941 */ /* 0x000fea0003800000 */
.L_x_11390:
[----:B------:R-:W-:Y:S01]  /*89a0*/  BSSY B1, `(.L_x_11392) ;  /* 0x000002d000017945 */ /* 0x000fe20003800000 */
[----:B------:R-:W-:-:S03]  /*89b0*/  @P5 VIADD R0, R3, 0xffffffe0 ;  /* 0xffffffe003005836 */ /* 0x000fc60000000000 */
        /* <DEDUP_REMOVED lines=10> */
[----:B------:R-:W-:-:S02]  /*8a60*/  HADD2.F32 R47, -RZ, R47.H0_H0 ;  /* 0x2000002fff2f7230 */ /* 0x000fc40000004100 */
        /* <DEDUP_REMOVED lines=32> */
.L_x_11393:
[----:B------:R-:W-:Y:S05]  /*8c70*/  BSYNC B1 ;  /* 0x0000000000017941 */ /* 0x000fea0003800000 */
.L_x_11392:
[----:B------:R-:W-:Y:S04]  /*8c80*/  BSSY B1, `(.L_x_11394) ;  /* 0x000002c000017945 */ /* 0x000fe80003800000 */
        /* <DEDUP_REMOVED lines=43> */
.L_x_11395:
[----:B------:R-:W-:Y:S05]  /*8f40*/  BSYNC B1 ;  /* 0x0000000000017941 */ /* 0x000fea0003800000 */
.L_x_11394:
        /* <DEDUP_REMOVED lines=44> */
.L_x_11397:
[----:B------:R-:W-:Y:S05]  /*9210*/  BSYNC B1 ;  /* 0x0000000000017941 */ /* 0x000fea0003800000 */
.L_x_11396:
        /* <DEDUP_REMOVED lines=44> */
.L_x_11399:
[----:B------:R-:W-:Y:S05]  /*94e0*/  BSYNC B1 ;  /* 0x0000000000017941 */ /* 0x000fea0003800000 */
.L_x_11398:
        /* <DEDUP_REMOVED lines=44> */
.L_x_11383:
[----:B------:R-:W2:Y:S01]  /*97b0*/  LDL R12, [R1+0x2c] ;  /* 0x00002c00010c7983 */ /* 0x000ea20000100800 */
[----:B------:R-:W1:Y:S01]  /*97c0*/  LDC R25, c[0x0][0x448] ;  /* 0x00011200ff197b82 */ /* 0x000e620000000800 */
[----:B------:R-:W-:Y:S01]  /*97d0*/  ULDC.64 UR4, c[0x0][0x3f8] ;  /* 0x0000fe0000047ab9 */ /* 0x000fe20000000a00 */
[----:B------:R-:W-:Y:S01]  /*97e0*/  ULDC.64 UR6, c[0x0][0x408] ;  /* 0x0001020000067ab9 */ /* 0x000fe20000000a00 */
[----:B------:R-:W3:Y:S04]  /*97f0*/  LDL R11, [R1+0x30] ;  /* 0x00003000010b7983 */ /* 0x000ee80000100800 */
[----:B------:R-:W2:Y:S01]  /*9800*/  LDL.64 R14, [R1] ;  /* 0x00000000010e7983 */ /* 0x000ea20000100a00 */
[----:B------:R-:W-:Y:S02]  /*9810*/  IMAD.MOV.U32 R6, RZ, RZ, R26 ;  /* 0x000000ffff067224 */ /* 0x000fe400078e001a */
[----:B------:R-:W-:-:S02]  /*9820*/  IMAD.MOV.U32 R7, RZ, RZ, R29 ;  /* 0x000000ffff077224 */ /* 0x000fc400078e001d */
        /* <DEDUP_REMOVED lines=24> */
[----:B--2---:R-:W-:-:S02]  /*99b0*/  IMAD.IADD R3, R14, 0x1, R12 ;  /* 0x000000010e037824 */ /* 0x004fc400078e020c */
[----:B---3--:R-:W-:-:S03]  /*99c0*/  IMAD.IADD R21, R14, 0x1, R11 ;  /* 0x000000010e157824 */ /* 0x008fc600078e020b */
[----:B------:R-:W-:Y:S02]  /*99d0*/  SHF.R.S32.HI R12, RZ, 0x1f, R3 ;  /* 0x0000001fff0c7819 */ /* 0x000fe40000011403 */
[----:B------:R-:W-:Y:S02]  /*99e0*/  SHF.R.S32.HI R46, RZ, 0x1f, R21 ;  /* 0x0000001fff2e7819 */ /* 0x000fe40000011415 */
[----:B------:R-:W-:Y:S02]  /*99f0*/  LEA.HI R12, R12, R3, RZ, 0x3 ;  /* 0x000000030c0c7211 */ /* 0x000fe400078f18ff */
[----:B------:R-:W-:Y:S02]  /*9a00*/  LEA.HI R45, R46, R21, RZ, 0x3 ;  /* 0x000000152e2d7211 */ /* 0x000fe400078f18ff */
[----:B------:R-:W-:Y:S02]  /*9a10*/  SHF.R.S32.HI R20, RZ, 0x3, R12 ;  /* 0x00000003ff147819 */ /* 0x000fe4000001140c */
[----:B------:R-:W-:Y:S01]  /*9a20*/  SHF.R.S32.HI R47, RZ, 0x3, R45 ;  /* 0x00000003ff2f7819 */ /* 0x000fe2000001142d */
[----:B------:R-:W-:Y:S06]  /*9a30*/  BRA.DIV UR4, `(.L_x_11400) ;  /* 0x0000018e04a07947 */ /* 0x000fec000b800000 */
[----:B------:R-:W0:Y:S04]  /*9a40*/  SHFL.IDX PT, R3, R13, RZ, 0x1e1f ;  /* 0x001e1fff0d037589 */ /* 0x000e2800000e0000 */
[----:B------:R-:W1:Y:S04]  /*9a50*/  SHFL.IDX PT, R0, R0, RZ, 0x1e1f ;  /* 0x001e1fff00007589 */ /* 0x000e6800000e0000 */
[----:B------:R-:W2:Y:S04]  /*9a60*/  SHFL.IDX PT, R5, R5, RZ, 0x1e1f ;  /* 0x001e1fff05057589 */ /* 0x000ea800000e0000 */
[----:B------:R3:W4:Y:S01]  /*9a70*/  SHFL.IDX PT, R14, R4, RZ, 0x1e1f ;  /* 0x001e1fff040e7589 */ /* 0x00072200000e0000 */
[----:B0-----:R-:W-:-:S02]  /*9a80*/  IMAD.MOV.U32 R37, RZ, RZ, R3 ;  /* 0x000000ffff257224 */ /* 0x001fc400078e0003 */
[----:B-1-3--:R-:W-:-:S07]  /*9a90*/  IMAD.MOV.U32 R36, RZ, RZ, R0 ;  /* 0x000000ffff247224 */ /* 0x00afce00078e0000 */
.L_x_11699:
[----:B------:R-:W3:Y:S01]  /*9aa0*/  LDL R52, [R1+0x5c] ;  /* 0x00005c0001347983 */ /* 0x000ee20000100800 */
[----:B------:R-:W-:Y:S01]  /*9ab0*/  IMAD R25, R22, R25, RZ ;  /* 0x0000001916197224 */ /* 0x000fe200078e02ff */
[----:B------:R-:W-:Y:S01]  /*9ac0*/  BSSY B1, `(.L_x_11401) ;  /* 0x0000035000017945 */ /* 0x000fe20003800000 */
[----:B----4-:R-:W-:Y:S01]  /*9ad0*/  IMAD.MOV.U32 R38, RZ, RZ, R14 ;  /* 0x000000ffff267224 */ /* 0x010fe200078e000e */
[----:B------:R-:W-:Y:S01]  /*9ae0*/  CS2R R6, SRZ ;  /* 0x0000000000067805 */ /* 0x000fe2000001ff00 */
[----:B------:R-:W-:Y:S01]  /*9af0*/  IMAD R73, R73, -0xc0, R25 ;  /* 0xffffff4049497824 */ /* 0x000fe200078e0219 */
[----:B------:R-:W-:Y:S01]  /*9b00*/  ISETP.GE.AND P1, PT, R10, R25, PT ;  /* 0x000000190a00720c */ /* 0x000fe20003f26270 */
[----:B--2---:R-:W-:Y:S01]  /*9b10*/  IMAD.MOV.U32 R39, RZ, RZ, R5 ;  /* 0x000000ffff277224 */ /* 0x004fe200078e0005 */
[----:B------:R-:W-:Y:S02]  /*9b20*/  CS2R R4, SRZ ;  /* 0x0000000000047805 */ /* 0x000fe4000001ff00 */
[----:B------:R-:W-:-:S02]  /*9b30*/  CS2R R8, SRZ ;  /* 0x0000000000087805 */ /* 0x000fc4000001ff00 */
[----:B------:R-:W-:Y:S02]  /*9b40*/  VIMNMX R0, R73, 0xc0, PT ;  /* 0x000000c049007848 */ /* 0x000fe40003fe0100 */
        /* <DEDUP_REMOVED lines=10> */
[----:B---3--:R-:W-:Y:S01]  /*9bf0*/  LEA.HI R0, R52, R52, RZ, 0x1 ;  /* 0x0000003434007211 */ /* 0x008fe200078f08ff */
        /* <DEDUP_REMOVED lines=33> */
.L_x_11402:
[----:B------:R-:W-:Y:S05]  /*9e10*/  BSYNC B1 ;  /* 0x0000000000017941 */ /* 0x000fea0003800000 */
.L_x_11401:
        /* <DEDUP_REMOVED lines=44> */
.L_x_11700:
[----:B------:R-:W-:Y:S05]  /*a0e0*/  BSYNC B1 ;  /* 0x0000000000017941 */ /* 0x000fea0003800000 */
.L_x_11403:
        /* <DEDUP_REMOVED lines=13> */
[----:B------:R-:W0:Y:S01]  /*a1c0*/  S2R R37, SR_TID.X ;  /* 0x0000000000257919 */ /* 0x000e220000002100 */
[----:B-----5:R-:W-:Y:S01]  /*a1d0*/  LOP3.LUT R36, R75, 0x18, R136, 0xf8, !PT ;  /* 0x000000184b247812 */ /* 0x020fe200078ef888 */
[----:B------:R-:W-:Y:S01]  /*a1e0*/  HADD2.F32 R67, -RZ, R67.H0_H0 ;  /* 0x20000043ff437230 */ /* 0x000fe20000004100 */
[--C-:B------:R-:W-:Y:S01]  /*a1f0*/  SHF.R.U64 R24, R24, 0x10, R25.reuse ;  /* 0x0000001018187819 */ /* 0x100fe20000001219 */
[----:B------:R-:W-:Y:S01]  /*a200*/  HADD2.F32 R63, -RZ, R63.H0_H0 ;  /* 0x2000003fff3f7230 */ /* 0x000fe20000004100 */
[----:B------:R-:W-:Y:S02]  /*a210*/  LOP3.LUT R36, R36, R73, RZ, 0x3c, !PT ;  /* 0x0000004924247212 */ /* 0x000fe400078e3cff */
[----:B------:R-:W-:Y:S02]  /*a220*/  SHF.R.U32.HI R64, RZ, 0x10, R25 ;  /* 0x00000010ff407819 */ /* 0x000fe40000011619 */
[--C-:B------:R-:W-:Y:S01]  /*a230*/  SHF.R.U64 R25, R4, 0x10, R5.reuse ;  /* 0x0000001004197819 */ /* 0x100fe20000001205 */
[----:B------:R-:W-:Y:S01]  /*a240*/  IMAD.IADD R38, R74, 0x1, R36 ;  /* 0x000000014a267824 */ /* 0x000fe200078e0224 */
[----:B------:R-:W-:Y:S01]  /*a250*/  SHF.R.U32.HI R66, RZ, 0x10, R5 ;  /* 0x00000010ff427819 */ /* 0x000fe20000011605 */
[----:B------:R-:W-:Y:S01]  /*a260*/  HADD2.F32 R64, -RZ, R64.H0_H0 ;  /* 0x20000040ff407230 */ /* 0x000fe20000004100 */
[----:B------:R-:W-:Y:S01]  /*a270*/  SHF.R.U64 R5, R6, 0x10, R7 ;  /* 0x0000001006057819 */ /* 0x000fe20000001207 */
[----:B------:R-:W-:Y:S01]  /*a280*/  HADD2.F32 R25, -RZ, R25.H0_H0 ;  /* 0x20000019ff197230 */ /* 0x000fe20000004100 */
[--C-:B------:R-:W-:Y:S01]  /*a290*/  SHF.R.U64 R4, R26, 0x10, R27.reuse ;  /* 0x000000101a047819 */ /* 0x100fe2000000121b */
[----:B------:R-:W-:Y:S01]  /*a2a0*/  HADD2.F32 R66, -RZ, R66.H0_H0 ;  /* 0x20000042ff427230 */ /* 0x000fe20000004100 */
[----:B------:R-:W-:-:S02]  /*a2b0*/  SHF.R.U32.HI R27, RZ, 0x10, R27 ;  /* 0x00000010ff1b7819 */ /* 0x000fc4000001161b */
[----:B------:R-:W-:Y:S01]  /*a2c0*/  SHF.R.U32.HI R71, RZ, 0x10, R7 ;  /* 0x00000010ff477819 */ /* 0x000fe20000011607 */
        /* <DEDUP_REMOVED lines=9> */
[----:B------:R-:W-:Y:S02]  /*a360*/  LOP3.LUT R36, R75, 0x18, R0, 0xf8, !PT ;  /* 0x000000184b247812 */ /* 0x000fe400078ef800 */
[----:B------:R-:W-:Y:S01]  /*a370*/  LEA R0, R38, UR38, 0x1 ;  /* 0x0000002626007c11 */ /* 0x000fe2000f8e08ff */
[----:B------:R-:W-:Y:S01]  /*a380*/  IMAD R40, R37, 0x1800, R74 ;  /* 0x0000180025287824 */ /* 0x000fe200078e024a */
[----:B------:R-:W-:-:S03]  /*a390*/  LOP3.LUT R41, R36, R73, RZ, 0x3c, !PT ;  /* 0x0000004924297212 */ /* 0x000fc600078e3cff */
[----:B------:R-:W0:Y:S02]  /*a3a0*/  LDS.128 R36, [R0] ;  /* 0x0000000000247984 */ /* 0x000e240000000c00 */
        /* <DEDUP_REMOVED lines=15> */
[----:B------:R-:W-:Y:S01]  /*a4a0*/  FFMA.FTZ R6, R26, R63, -R65 ;  /* 0x0000003f1a067223 */ /* 0x000fe20000010841 */
[----:B------:R-:W-:-:S02]  /*a4b0*/  HADD2.F32 R65, -RZ, R68.H0_H0 ;  /* 0x20000044ff417230 */ /* 0x000fc40000004100 */
[C---:B------:R-:W-:Y:S01]  /*a4c0*/  FMUL.FTZ R68, R41.reuse, R66 ;  /* 0x0000004229447220 */ /* 0x040fe20000410000 */
[----:B------:R-:W-:Y:S02]  /*a4d0*/  HADD2.F32 R63, -RZ, R70.H0_H0 ;  /* 0x20000046ff3f7230 */ /* 0x000fe40000004100 */
[-C--:B------:R-:W-:Y:S01]  /*a4e0*/  FMUL.FTZ R70, R41, R64.reuse ;  /* 0x0000004029467220 */ /* 0x080fe20000410000 */
[----:B------:R-:W-:Y:S01]  /*a4f0*/  FFMA.FTZ R26, R26, R67, R69 ;  /* 0x000000431a1a7223 */ /* 0x000fe20000010045 */
[C---:B------:R-:W-:Y:S01]  /*a500*/  FFMA.FTZ R41, R59.reuse, R64, -R68 ;  /* 0x000000403b297223 */ /* 0x040fe20000010844 */
[C---:B------:R-:W-:Y:S01]  /*a510*/  FMUL.FTZ R67, R60.reuse, R65 ;  /* 0x000000413c437220 */ /* 0x040fe20000410000 */
[----:B------:R-:W-:Y:S01]  /*a520*/  FMUL.FTZ R68, R60, R63 ;  /* 0x0000003f3c447220 */ /* 0x000fe20000410000 */
[----:B------:R-:W-:Y:S02]  /*a530*/  HADD2.F32 R64, -RZ, R57.H1_H1 ;  /* 0x30000039ff407230 */ /* 0x000fe40000004100 */
[----:B------:R-:W-:Y:S01]  /*a540*/  FFMA.FTZ R59, R59, R66, R70 ;  /* 0x000000423b3b7223 */ /* 0x000fe20000010046 */
[----:B------:R-:W-:-:S02]  /*a550*/  HADD2.F32 R62, -RZ, R43.H0_H0 ;  /* 0x2000002bff3e7230 */ /* 0x000fc40000004100 */
        /* <DEDUP_REMOVED lines=8> */
[CC--:B------:R-:W-:Y:S01]  /*a5e0*/  FMUL.FTZ R72, R62.reuse, R57.reuse ;  /* 0x000000393e487220 */ /* 0x0c0fe20000410000 */
[----:B------:R-:W-:Y:S01]  /*a5f0*/  FFMA.FTZ R61, R37, R60, -R66 ;  /* 0x0000003c253d7223 */ /* 0x000fe20000010842 */
[-C--:B------:R-:W-:Y:S01]  /*a600*/  FMUL.FTZ R62, R62, R58.reuse ;  /* 0x0000003a3e3e7220 */ /* 0x080fe20000410000 */
[----:B------:R-:W-:Y:S02]  /*a610*/  HADD2.F32 R66, -RZ, R71.H0_H0 ;  /* 0x20000047ff427230 */ /* 0x000fe40000004100 */
[C---:B------:R-:W-:Y:S01]  /*a620*/  FFMA.FTZ R72, R7.reuse, R58, -R72 ;  /* 0x0000003a07487223 */ /* 0x040fe20000010848 */
[----:B------:R-:W-:Y:S02]  /*a630*/  HADD2.F32 R60, -RZ, R27.H0_H0 ;  /* 0x2000001bff3c7230 */ /* 0x000fe40000004100 */
[----:B------:R-:W-:Y:S01]  /*a640*/  FFMA.FTZ R62, R7, R57, R62 ;  /* 0x00000039073e7223 */ /* 0x000fe2000001003e */
[----:B------:R-:W-:Y:S02]  /*a650*/  HADD2.F32 R40, -RZ, R40.H1_H1 ;  /* 0x30000028ff287230 */ /* 0x000fe40000004100 */
[----:B------:R-:W-:Y:S01]  /*a660*/  FFMA.FTZ R70, R37, R64, R70 ;  /* 0x0000004025467223 */ /* 0x000fe20000010046 */
[----:B------:R-:W-:-:S02]  /*a670*/  HADD2.F32 R7, -RZ, R24.H0_H0 ;  /* 0x20000018ff077230 */ /* 0x000fc40000004100 */
[C---:B------:R-:W-:Y:S01]  /*a680*/  FMUL.FTZ R64, R43.reuse, R66 ;  /* 0x000000422b407220 */ /* 0x040fe20000410000 */
[----:B------:R-:W-:Y:S02]  /*a690*/  HADD2.F32 R42, -RZ, R42.H1_H1 ;  /* 0x3000002aff2a7230 */ /* 0x000fe40000004100 */
[-C--:B------:R-:W-:Y:S01]  /*a6a0*/  FMUL.FTZ R58, R43, R60.reuse ;  /* 0x0000003c2b3a7220 */ /* 0x080fe20000410000 */
[----:B------:R-:W-:Y:S02]  /*a6b0*/  HADD2.F32 R27, -RZ, R5.H0_H0 ;  /* 0x20000005ff1b7230 */ /* 0x000fe40000004100 */
[----:B------:R-:W-:Y:S01]  /*a6c0*/  FMUL.FTZ R37, R40, R25 ;  /* 0x0000001928257220 */ /* 0x000fe20000410000 */
[----:B------:R-:W-:Y:S02]  /*a6d0*/  HADD2.F32 R5, -RZ, R4.H0_H0 ;  /* 0x20000004ff057230 */ /* 0x000fe40000004100 */
[----:B------:R-:W-:Y:S01]  /*a6e0*/  FFMA.FTZ R43, R39, R60, -R64 ;  /* 0x0000003c272b7223 */ /* 0x000fe20000010840 */
[----:B------:R-:W-:-:S02]  /*a6f0*/  HADD2.F32 R36, -RZ, R36.H1_H1 ;  /* 0x30000024ff247230 */ /* 0x000fc40000004100 */
[----:B------:R-:W-:Y:S01]  /*a700*/  FFMA.FTZ R57, R39, R66, R58 ;  /* 0x0000004227397223 */ /* 0x000fe2000001003a */
        /* <DEDUP_REMOVED lines=18> */
.L_x_11406:
[----:B------:R-:W-:Y:S05]  /*a830*/  BSYNC B1 ;  /* 0x0000000000017941 */ /* 0x000fea0003800000 */
.L_x_11405:
[----:B------:R-:W-:Y:S04]  /*a840*/  BSSY B1, `(.L_x_11407) ;  /* 0x0000067000017945 */ /* 0x000fe80003800000 */
[----:B------:R-:W-:Y:S05]  /*a850*/  @P1 BRA `(.L_x_11408) ;  /* 0x0000000400941947 */ /* 0x000fea0003800000 */
[----:B------:R-:W-:Y:S01]  /*a860*/  LEA.HI R21, R46, R21, RZ, 0x5 ;  /* 0x000000152e157211 */ /* 0x000fe200078f28ff */
[----:B------:R-:W-:Y:S01]  /*a870*/  HADD2.F32 R37, -RZ, R55.H1_H1 ;  /* 0x30000037ff257230 */ /* 0x000fe20000004100 */
[----:B------:R-:W-:Y:S01]  /*a880*/  LEA.HI R47, R3, R47, RZ, 0x1d ;  /* 0x0000002f032f7211 */ /* 0x000fe200078fe8ff */
[----:B------:R-:W-:Y:S01]  /*a890*/  HADD2.F32 R39, -RZ, R53.H1_H1 ;  /* 0x30000035ff277230 */ /* 0x000fe20000004100 */
[----:B------:R-:W-:Y:S02]  /*a8a0*/  SHF.R.S32.HI R21, RZ, 0x5, R21 ;  /* 0x00000005ff157819 */ /* 0x000fe40000011415 */
[----:B-----5:R-:W-:Y:S02]  /*a8b0*/  LOP3.LUT R45, R75, 0x18, R45, 0xf8, !PT ;  /* 0x000000184b2d7812 */ /* 0x020fe400078ef82d */
[----:B0-----:R-:W-:Y:S01]  /*a8c0*/  SHF.R.S32.HI R0, RZ, 0x1f, R47 ;  /* 0x0000001fff007819 */ /* 0x001fe2000001142f */
[----:B------:R-:W-:Y:S01]  /*a8d0*/  IMAD R21, R21, 0x1800, R74 ;  /* 0x0000180015157824 */ /* 0x000fe200078e024a */
[----:B------:R-:W-:-:S02]  /*a8e0*/  LOP3.LUT R4, R45, R73, RZ, 0x3c, !PT ;  /* 0x000000492d047212 */ /* 0x000fc400078e3cff */
[----:B------:R-:W-:Y:S01]  /*a8f0*/  LEA.HI R0, R0, R47, RZ, 0x2 ;  /* 0x0000002f00007211 */ /* 0x000fe200078f10ff */
[----:B------:R-:W-:Y:S01]  /*a900*/  IMAD.SHL.U32 R47, R47, 0x8, RZ ;  /* 0x000000082f2f7824 */ /* 0x000fe200078e00ff */
[----:B------:R-:W-:Y:S01]  /*a910*/  SHF.R.U64 R59, R28, 0x10, R29 ;  /* 0x000000101c3b7819 */ /* 0x000fe2000000121d */
[----:B------:R-:W-:Y:S01]  /*a920*/  IMAD.IADD R21, R21, 0x1, R4 ;  /* 0x0000000115157824 */ /* 0x000fe200078e0204 */
[----:B------:R-:W-:Y:S02]  /*a930*/  SHF.R.S32.HI R4, RZ, 0x2, R0 ;  /* 0x00000002ff047819 */ /* 0x000fe40000011400 */
[----:B------:R-:W-:Y:S02]  /*a940*/  LOP3.LUT R47, R75, 0x18, R47, 0xf8, !PT ;  /* 0x000000184b2f7812 */ /* 0x000fe400078ef82f */
[----:B------:R-:W-:Y:S01]  /*a950*/  LEA R0, R21, UR38, 0x1 ;  /* 0x0000002615007c11 */ /* 0x000fe2000f8e08ff */
[----:B------:R-:W-:Y:S01]  /*a960*/  IMAD R21, R4, 0x1800, R74 ;  /* 0x0000180004157824 */ /* 0x000fe200078e024a */
[----:B------:R-:W-:-:S02]  /*a970*/  LOP3.LUT R24, R47, R73, RZ, 0x3c, !PT ;  /* 0x000000492f187212 */ /* 0x000fc400078e3cff */
[----:B------:R-:W-:Y:S01]  /*a980*/  SHF.R.U32.HI R38, RZ, 0x10, R9 ;  /* 0x00000010ff267819 */ /* 0x000fe20000011609 */
[----:B------:R-:W0:Y:S01]  /*a990*/  LDS.128 R4, [R0] ;  /* 0x0000000000047984 */ /* 0x000e220000000c00 */
[----:B------:R-:W-:Y:S01]  /*a9a0*/  SHF.R.U32.HI R36, RZ, 0x10, R29 ;  /* 0x00000010ff247819 */ /* 0x000fe2000001161d */
[----:B------:R-:W-:Y:S01]  /*a9b0*/  IMAD.IADD R21, R21, 0x1, R24 ;  /* 0x0000000115157824 */ /* 0x000fe200078e0218 */
[----:B------:R-:W-:Y:S01]  /*a9c0*/  SHF.R.U64 R57, R8, 0x10, R9 ;  /* 0x0000001008397819 */ /* 0x000fe20000001209 */
[----:B------:R-:W-:Y:S01]  /*a9d0*/  HADD2.F32 R38, -RZ, R38.H0_H0 ;  /* 0x20000026ff267230 */ /* 0x000fe20000004100 */
[--C-:B------:R-:W-:Y:S01]  /*a9e0*/  SHF.R.U64 R58, R30, 0x10, R31.reuse ;  /* 0x000000101e3a7819 */ /* 0x100fe2000000121f */
[----:B------:R-:W-:Y:S01]  /*a9f0*/  IMAD R21, R21, 0x2, R2 ;  /* 0x0000000215157824 */ /* 0x000fe200078e0202 */
[----:B------:R-:W-:Y:S02]  /*aa00*/  SHF.R.U32.HI R46, RZ, 0x10, R31 ;  /* 0x00000010ff2e7819 */ /* 0x000fe4000001161f */
[----:B------:R-:W-:-:S02]  /*aa10*/  SHF.R.U32.HI R45, RZ, 0x10, R11 ;  /* 0x00000010ff2d7819 */ /* 0x000fc4000001160b */
[----:B------:R-:W1:Y:S01]  /*aa20*/  LDS.128 R24, [R21+0xc400] ;  /* 0x00c4000015187984 */ /* 0x000e620000000c00 */
[----:B------:R-:W-:Y:S01]  /*aa30*/  SHF.R.U64 R47, R10, 0x10, R11 ;  /* 0x000000100a2f7819 */ /* 0x000fe2000000120b */
[--C-:B0-----:R-:W-:Y:S02]  /*aa40*/  HADD2.F32 R8, -RZ, R5.reuse.H0_H0 ;  /* 0x20000005ff087230 */ /* 0x101fe40000004100 */
[----:B------:R-:W-:Y:S02]  /*aa50*/  HADD2.F32 R9, -RZ, R5.H1_H1 ;  /* 0x30000005ff097230 */ /* 0x000fe40000004100 */
[----:B------:R-:W-:Y:S02]  /*aa60*/  HADD2.F32 R5, -RZ, R4.H0_H0 ;  /* 0x20000004ff057230 */ /* 0x000fe40000004100 */
[----:B------:R-:W-:Y:S02]  /*aa70*/  HADD2.F32 R10, -RZ, R6.H0_H0 ;  /* 0x20000006ff0a7230 */ /* 0x000fe40000004100 */
[----:B------:R-:W-:-:S02]  /*aa80*/  HADD2.F32 R11, -RZ, R7.H0_H0 ;  /* 0x20000007ff0b7230 */ /* 0x000fc40000004100 */
[----:B------:R-:W-:Y:S02]  /*aa90*/  HADD2.F32 R7, -RZ, R7.H1_H1 ;  /* 0x30000007ff077230 */ /* 0x000fe40000004100 */
[--C-:B-1----:R-:W-:Y:S02]  /*aaa0*/  HADD2.F32 R28, -RZ, R25.reuse.H0_H0 ;  /* 0x20000019ff1c7230 */ /* 0x102fe40000004100 */
[----:B------:R-:W-:Y:S02]  /*aab0*/  HADD2.F32 R29, -RZ, R25.H1_H1 ;  /* 0x30000019ff1d7230 */ /* 0x000fe40000004100 */
[----:B------:R-:W-:Y:S02]  /*aac0*/  HADD2.F32 R25, -RZ, R24.H0_H0 ;  /* 0x20000018ff197230 */ /* 0x000fe40000004100 */
[C---:B------:R-:W-:Y:S01]  /*aad0*/  FMUL.FTZ R41, R28.reuse, R39 ;  /* 0x000000271c297220 */ /* 0x040fe20000410000 */
[----:B------:R-:W-:Y:S01]  /*aae0*/  FMUL.FTZ R43, R28, R37 ;  /* 0x000000251c2b7220 */ /* 0x000fe20000410000 */
[----:B------:R-:W-:-:S02]  /*aaf0*/  HADD2.F32 R28, -RZ, R36.H0_H0 ;  /* 0x20000024ff1c7230 */ /* 0x000fc40000004100 */
[C---:B------:R-:W-:Y:S01]  /*ab00*/  FMUL.FTZ R40, R29.reuse, R38 ;  /* 0x000000261d287220 */ /* 0x040fe20000410000 */
[C---:B------:R-:W-:Y:S01]  /*ab10*/  FFMA.FTZ R41, R8.reuse, R37, -R41 ;  /* 0x0000002508297223 */ /* 0x040fe20000010829 */
[----:B------:R-:W-:Y:S02]  /*ab20*/  HADD2.F32 R36, -RZ, R53.H0_H0 ;  /* 0x20000035ff247230 */ /* 0x000fe40000004100 */
[----:B------:R-:W-:Y:S01]  /*ab30*/  FFMA.FTZ R43, R8, R39, R43 ;  /* 0x00000027082b7223 */ /* 0x000fe2000001002b */
[----:B------:R-:W-:Y:S02]  /*ab40*/  HADD2.F32 R8, -RZ, R55.H0_H0 ;  /* 0x20000037ff087230 */ /* 0x000fe40000004100 */
[-C--:B------:R-:W-:Y:S01]  /*ab50*/  FMUL.FTZ R42, R29, R28.reuse ;  /* 0x0000001c1d2a7220 */ /* 0x080fe20000410000 */
[----:B------:R-:W-:Y:S01]  /*ab60*/  FFMA.FTZ R40, R9, R28, -R40 ;  /* 0x0000001c09287223 */ /* 0x000fe20000010828 */
[----:B------:R-:W-:Y:S01]  /*ab70*/  FMUL.FTZ R28, R25, R36 ;  /* 0x00000024191c7220 */ /* 0x000fe20000410000 */
[----:B------:R-:W-:-:S02]  /*ab80*/  HADD2.F32 R29, -RZ, R54.H0_H0 ;  /* 0x20000036ff1d7230 */ /* 0x000fc40000004100 */
[----:B------:R-:W-:Y:S01]  /*ab90*/  FFMA.FTZ R42, R9, R38, R42 ;  /* 0x00000026092a7223 */ /* 0x000fe2000001002a */
[----:B------:R-:W-:Y:S02]  /*aba0*/  HADD2.F32 R30, -RZ, R26.H0_H0 ;  /* 0x2000001aff1e7230 */ /* 0x000fe40000004100 */
[-C--:B------:R-:W-:Y:S01]  /*abb0*/  FMUL.FTZ R25, R25, R8.reuse ;  /* 0x0000000819197220 */ /* 0x080fe20000410000 */
[----:B------:R-:W-:Y:S02]  /*abc0*/  HADD2.F32 R31, -RZ, R27.H0_H0 ;  /* 0x2000001bff1f7230 */ /* 0x000fe40000004100 */
[C---:B------:R-:W-:Y:S01]  /*abd0*/  FFMA.FTZ R37, R5.reuse, R8, -R28 ;  /* 0x0000000805257223 */ /* 0x040fe2000001081c */
[----:B------:R-:W-:Y:S02]  /*abe0*/  HADD2.F32 R9, -RZ, R56.H0_H0 ;  /* 0x20000038ff097230 */ /* 0x000fe40000004100 */
[----:B------:R-:W-:Y:S01]  /*abf0*/  FFMA.FTZ R36, R5, R36, R25 ;  /* 0x0000002405247223 */ /* 0x000fe20000010019 */
[----:B------:R-:W-:-:S02]  /*ac00*/  HADD2.F32 R54, -RZ, R54.H1_H1 ;  /* 0x30000036ff367230 */ /* 0x000fc40000004100 */
[C---:B------:R-:W-:Y:S01]  /*ac10*/  FMUL.FTZ R5, R30.reuse, R29 ;  /* 0x0000001d1e057220 */ /* 0x040fe20000410000 */
[----:B------:R-:W-:Y:S02]  /*ac20*/  HADD2.F32 R56, -RZ, R56.H1_H1 ;  /* 0x30000038ff387230 */ /* 0x000fe40000004100 */
[----:B------:R-:W-:Y:S01]  /*ac30*/  FMUL.FTZ R25, R30, R9 ;  /* 0x000000091e197220 */ /* 0x000fe20000410000 */
[----:B------:R-:W-:Y:S02]  /*ac40*/  HADD2.F32 R27, -RZ, R27.H1_H1 ;  /* 0x3000001bff1b7230 */ /* 0x000fe40000004100 */
[C---:B------:R-:W-:Y:S01]  /*ac50*/  FMUL.FTZ R38, R31.reuse, R54 ;  /* 0x000000361f267220 */ /* 0x040fe20000410000 */
[----:B------:R-:W-:Y:S02]  /*ac60*/  HADD2.F32 R28, -RZ, R45.H0_H0 ;  /* 0x2000002dff1c7230 */ /* 0x000fe40000004100 */
[----:B------:R-:W-:Y:S01]  /*ac70*/  FMUL.FTZ R31, R31, R56 ;  /* 0x000000381f1f7220 */ /* 0x000fe20000410000 */
[----:B------:R-:W-:-:S02]  /*ac80*/  HADD2.F32 R8, -RZ, R46.H0_H0 ;  /* 0x2000002eff087230 */ /* 0x000fc40000004100 */
[C---:B------:R-:W-:Y:S01]  /*ac90*/  FFMA.FTZ R30, R10.reuse, R9, -R5 ;  /* 0x000000090a1e7223 */ /* 0x040fe20000010805 */
[----:B------:R-:W-:Y:S01]  /*aca0*/  FFMA.FTZ R10, R10, R29, R25 ;  /* 0x0000001d0a0a7223 */ /* 0x000fe20000010019 */
[C---:B------:R-:W-:Y:S01]  /*acb0*/  FFMA.FTZ R38, R11.reuse, R56, -R38 ;  /* 0x000000380b267223 */ /* 0x040fe20000010826 */
[----:B------:R-:W-:Y:S01]  /*acc0*/  FFMA.FTZ R31, R11, R54, R31 ;  /* 0x000000360b1f7223 */ /* 0x000fe2000001001f */
[----:B------:R-:W-:Y:S02]  /*acd0*/  HADD2.F32 R24, -RZ, R24.H1_H1 ;  /* 0x30000018ff187230 */ /* 0x000fe40000004100 */
[C---:B------:R-:W-:Y:S01]  /*ace0*/  FMUL.FTZ R46, R27.reuse, R28 ;  /* 0x0000001c1b2e7220 */ /* 0x040fe20000410000 */
[----:B------:R-:W-:Y:S02]  /*acf0*/  HADD2.F32 R26, -RZ, R26.H1_H1 ;  /* 0x3000001aff1a7230 */ /* 0x000fe40000004100 */
        /* <DEDUP_REMOVED lines=27> */
.L_x_11408:
[----:B------:R-:W-:Y:S05]  /*aeb0*/  BSYNC B1 ;  /* 0x0000000000017941 */ /* 0x000fea0003800000 */
.L_x_11407:
[----:B------:R-:W-:Y:S05]  /*aec0*/  @P2 BRA `(.L_x_11389) ;  /* 0x00000004007c2947 */ /* 0x000fea0003800000 */
[----:B------:R-:W2:Y:S01]  /*aed0*/  LDL R39, [R1+0x60] ;  /* 0x0000600001277983 */ /* 0x000ea20000100800 */
[----:B------:R-:W-:Y:S01]  /*aee0*/  LEA.HI R3, R3, R20, RZ, 0x1d ;  /* 0x0000001403037211 */ /* 0x000fe200078fe8ff */
[----:B0-----:R-:W-:Y:S01]  /*aef0*/  HADD2.F32 R25, -RZ, R51.H1_H1 ;  /* 0x30000033ff197230 */ /* 0x001fe20000004100 */
[----:B------:R-:W-:Y:S01]  /*af00*/  SHF.R.U64 R38, R32, 0x10, R33 ;  /* 0x0000001020267819 */ /* 0x000fe20000001221 */
[--C-:B------:R-:W-:Y:S01]  /*af10*/  HADD2.F32 R26, -RZ, R49.reuse.H1_H1 ;  /* 0x30000031ff1a7230 */ /* 0x100fe20000004100 */
[----:B-1----:R-:W-:Y:S01]  /*af20*/  SHF.R.S32.HI R0, RZ, 0x1f, R3 ;  /* 0x0000001fff007819 */ /* 0x002fe20000011403 */
[----:B------:R-:W-:Y:S01]  /*af30*/  HADD2.F32 R49, -RZ, R49.H0_H0 ;  /* 0x20000031ff317230 */ /* 0x000fe20000004100 */
[----:B------:R-:W-:Y:S01]  /*af40*/  SHF.R.U64 R37, R34, 0x10, R35 ;  /* 0x0000001022257819 */ /* 0x000fe20000001223 */
[----:B------:R-:W-:Y:S01]  /*af50*/  HADD2.F32 R51, -RZ, R51.H0_H0 ;  /* 0x20000033ff337230 */ /* 0x000fe20000004100 */
[----:B------:R-:W-:Y:S01]  /*af60*/  LEA.HI R0, R0, R3, RZ, 0x2 ;  /* 0x0000000300007211 */ /* 0x000fe200078f10ff */
[----:B------:R-:W-:Y:S01]  /*af70*/  IMAD.SHL.U32 R3, R3, 0x8, RZ ;  /* 0x0000000803037824 */ /* 0x000fe200078e00ff */
[----:B------:R-:W-:-:S02]  /*af80*/  SHF.R.U32.HI R32, RZ, 0x10, R33 ;  /* 0x00000010ff207819 */ /* 0x000fc40000011621 */
[----:B------:R-:W-:Y:S02]  /*af90*/  SHF.R.S32.HI R0, RZ, 0x2, R0 ;  /* 0x00000002ff007819 */ /* 0x000fe40000011400 */
[----:B-----5:R-:W-:Y:S02]  /*afa0*/  LOP3.LUT R3, R75, 0x18, R3, 0xf8, !PT ;  /* 0x000000184b037812 */ /* 0x020fe400078ef803 */
[----:B------:R-:W-:Y:S01]  /*afb0*/  SHF.R.U32.HI R27, RZ, 0x10, R13 ;  /* 0x00000010ff1b7819 */ /* 0x000fe2000001160d */
[----:B------:R-:W-:Y:S01]  /*afc0*/  IMAD R0, R0, 0x1800, R74 ;  /* 0x0000180000007824 */ /* 0x000fe200078e024a */
[----:B------:R-:W-:Y:S02]  /*afd0*/  LOP3.LUT R3, R3, R73, RZ, 0x3c, !PT ;  /* 0x0000004903037212 */ /* 0x000fe400078e3cff */
[----:B------:R-:W-:Y:S01]  /*afe0*/  SHF.R.U32.HI R34, RZ, 0x10, R35 ;  /* 0x00000010ff227819 */ /* 0x000fe20000011623 */
[----:B------:R-:W-:Y:S01]  /*aff0*/  HADD2.F32 R27, -RZ, R27.H0_H0 ;  /* 0x2000001bff1b7230 */ /* 0x000fe20000004100 */
[----:B------:R-:W-:Y:S01]  /*b000*/  SHF.R.U64 R35, R14, 0x10, R15 ;  /* 0x000000100e237819 */ /* 0x000fe2000000120f */
[----:B------:R-:W-:Y:S01]  /*b010*/  IMAD.IADD R3, R0, 0x1, R3 ;  /* 0x0000000100037824 */ /* 0x000fe200078e0203 */
[----:B------:R-:W-:-:S02]  /*b020*/  SHF.R.U32.HI R33, RZ, 0x10, R15 ;  /* 0x00000010ff217819 */ /* 0x000fc4000001160f */
[----:B------:R-:W-:Y:S01]  /*b030*/  SHF.R.U64 R36, R12, 0x10, R13 ;  /* 0x000000100c247819 */ /* 0x000fe2000000120d */
[----:B------:R-:W-:-:S05]  /*b040*/  IMAD R3, R3, 0x2, R2 ;  /* 0x0000000203037824 */ /* 0x000fca00078e0202 */
[----:B------:R-:W0:Y:S02]  /*b050*/  LDS.128 R8, [R3+0xc400] ;  /* 0x00c4000003087984 */ /* 0x000e240000000c00 */
        /* <DEDUP_REMOVED lines=32> */
[----:B------:R-:W-:-:S02]  /*b260*/  HADD2.F32 R14, -RZ, R7.H0_H0 ;  /* 0x20000007ff0e7230 */ /* 0x000fc40000004100 */
        /* <DEDUP_REMOVED lines=37> */
.L_x_11389:
[----:B------:R-:W-:Y:S05]  /*b4c0*/  BSYNC B0 ;  /* 0x0000000000007941 */ /* 0x000fea0003800000 */
.L_x_11382:
        /* <DEDUP_REMOVED lines=8> */
.L_x_11380:
[----:B0--3--:R-:W-:-:S05]  /*b550*/  IMAD.U32 R0, RZ, RZ, UR37 ;  /* 0x00000025ff007e24 */ /* 0x009fca000f8e00ff */
[----:B------:R-:W-:-:S13]  /*b560*/  ISETP.NE.AND P0, PT, R0, 0x3, PT ;  /* 0x000000030000780c */ /* 0x000fda0003f05270 */
[----:B------:R-:W-:Y:S05]  /*b570*/  @!P0 BRA `(.L_x_11409) ;  /* 0x0000000000048947 */ /* 0x000fea0003800000 */
[----:B------:R-:W-:Y:S01]  /*b580*/  BPT.TRAP 0x1 ;  /* 0x000000040000795c */ /* 0x000fe20000300000 */
.L_x_11409:
[----:B-12-4-:R-:W-:Y:S01]  /*b590*/  IMAD R3, R16, 0x8, R2 ;  /* 0x0000000810037824 */ /* 0x016fe200078e0202 */
[----:B------:R-:W-:-:S04]  /*b5a0*/  SHF.L.U32 R0, R18, 0x1f, RZ ;  /* 0x0000001f12007819 */ /* 0x000fc800000006ff */
[----:B------:R0:W1:Y:S01]  /*b5b0*/  SYNCS.PHASECHK.TRANS64.TRYWAIT P2, [R3+URZ+0x2d830], R0 ;  /* 0x02d83000030075a7 */ /* 0x000062000804017f */
[----:B------:R-:W-:Y:S05]  /*b5c0*/  @!P0 BRA `(.L_x_11410) ;  /* 0x0000000000048947 */ /* 0x000fea0003800000 */
[----:B------:R-:W-:Y:S01]  /*b5d0*/  BPT.TRAP 0x1 ;  /* 0x000000040000795c */ /* 0x000fe20000300000 */
.L_x_11410:
[----:B------:R-:W2:Y:S02]  /*b5e0*/  S2R R4, SR_TID.X ;  /* 0x0000000000047919 */ /* 0x000ea40000002100 */
[----:B--2---:R-:W-:-:S04]  /*b5f0*/  LOP3.LUT R4, R4, 0x7f, RZ, 0xc0, !PT ;  /* 0x0000007f04047812 */ /* 0x004fc800078ec0ff */
[----:B------:R-:W-:Y:S01]  /*b600*/  ISETP.NE.AND P1, PT, R4, RZ, PT ;  /* 0x000000ff0400720c */ /* 0x000fe20003f25270 */
[----:B-1----:R-:W-:-:S12]  /*b610*/  @P2 BRA `(.L_x_11411) ;  /* 0x0000000000082947 */ /* 0x002fd80003800000 */
[----:B------:R-:W1:Y:S02]  /*b620*/  SYNCS.PHASECHK.TRANS64.TRYWAIT P2, [R3+URZ+0x2d830], R0 ;  /* 0x02d83000030075a7 */ /* 0x000e64000804017f */
[----:B-1----:R-:W-:Y:S05]  /*b630*/  @!P2 BRA `(.L_x_11412) ;  /* 0x000001740028a947 */ /* 0x002fea0003800000 */
.L_x_11411:
[----:B------:R-:W-:Y:S05]  /*b640*/  WARPSYNC.ALL ;  /* 0x0000000000007948 */ /* 0x000fea0003800000 */
[----:B01----:R-:W-:Y:S01]  /*b650*/  VIADD R0, R2, 0x15400 ;  /* 0x0001540002007836 */ /* 0x003fe20000000000 */
[----:B------:R-:W-:-:S04]  /*b660*/  LOP3.LUT R12, R44, 0x10000, RZ, 0xfc, !PT ;  /* 0x000100002c0c7812 */ /* 0x000fc800078efcff */
[----:B------:R-:W-:-:S04]  /*b670*/  SHF.R.U32.HI R0, RZ, 0x4, R0 ;  /* 0x00000004ff007819 */ /* 0x000fc80000011600 */
[----:B------:R-:W-:-:S04]  /*b680*/  LOP3.LUT R0, R0, 0x3fff, RZ, 0xc0, !PT ;  /* 0x00003fff00007812 */ /* 0x000fc800078ec0ff */
[----:B------:R-:W-:Y:S01]  /*b690*/  LOP3.LUT R4, R0, 0x10000, RZ, 0xfc, !PT ;  /* 0x0001000000047812 */ /* 0x000fe200078efcff */
[----:B------:R-:W-:Y:S02]  /*b6a0*/  IMAD.MOV.U32 R13, RZ, RZ, -0x7fffffe0 ;  /* 0x80000020ff0d7424 */ /* 0x000fe400078e00ff */
[----:B------:R-:W-:Y:S01]  /*b6b0*/  IMAD.MOV.U32 R5, RZ, RZ, -0x7fffffe0 ;  /* 0x80000020ff057424 */ /* 0x000fe200078e00ff */
[C---:B------:R-:W-:Y:S01]  /*b6c0*/  R2UR UR4, R12.reuse ;  /* 0x000000000c0472ca */ /* 0x040fe200000e0000 */
[----:B------:R0:W-:Y:S01]  /*b6d0*/  STL [R1+0x8], R4 ;  /* 0x0000080401007387 */ /* 0x0001e20000100800 */
[----:B------:R-:W-:Y:S01]  /*b6e0*/  R2UR UR5, R13 ;  /* 0x000000000d0572ca */ /* 0x000fe200000e0000 */
[----:B-----5:R-:W-:Y:S01]  /*b6f0*/  WARPGROUP.ARRIVE ;  /* 0x00000000000079c5 */ /* 0x020fe20000000000 */
[----:B------:R-:W-:Y:S01]  /*b700*/  R2UR UR7, R5 ;  /* 0x00000000050772ca */ /* 0x000fe200000e0000 */
[----:B------:R-:W-:Y:S01]  /*b710*/  VIADD R152, R12, 0x2 ;  /* 0x000000020c987836 */ /* 0x000fe20000000000 */
[----:B------:R-:W2:Y:S01]  /*b720*/  LDL R8, [R1+0x44] ;  /* 0x0000440001087983 */ /* 0x000ea20000100800 */
[----:B------:R-:W-:Y:S01]  /*b730*/  IMAD.MOV.U32 R153, RZ, RZ, -0x7fffffe0 ;  /* 0x80000020ff997424 */ /* 0x000fe200078e00ff */
[----:B------:R-:W1:Y:S01]  /*b740*/  LDC R0, c[0x0][0x448] ;  /* 0x00011200ff007b82 */ /* 0x000e620000000800 */
[----:B------:R-:W-:Y:S01]  /*b750*/  IMAD.MOV.U32 R7, RZ, RZ, -0x7fffffe0 ;  /* 0x80000020ff077424 */ /* 0x000fe200078e00ff */
[----:B------:R-:W2:Y:S01]  /*b760*/  LDL R91, [R1+0x1c] ;  /* 0x00001c00015b7983 */ /* 0x000ea20000100800 */
[----:B0-----:R-:W-:-:S05]  /*b770*/  IMAD R4, R16, 0x600, R4 ;  /* 0x0000060010047824 */ /* 0x001fca00078e0204 */
[----:B------:R-:W-:-:S13]  /*b780*/  R2UR UR6, R4 ;  /* 0x00000000040672ca */ /* 0x000fda00000e0000 */
[----:B------:R-:W-:Y:S01]  /*b790*/  HGMMA.64x128x16.F32 R24, gdesc[UR4], RZ, !UPT, gsb0 ;  /* 0x01e00000041879f0 */ /* 0x000fe2000c0008ff */
[----:B------:R-:W-:Y:S01]  /*b7a0*/  VIADD R6, R4, 0x2 ;  /* 0x0000000204067836 */ /* 0x000fe20000000000 */
[----:B------:R-:W-:Y:S02]  /*b7b0*/  R2UR UR4, R152 ;  /* 0x00000000980472ca */ /* 0x000fe400000e0000 */
[----:B------:R-:W-:Y:S02]  /*b7c0*/  R2UR UR5, R153 ;  /* 0x00000000990572ca */ /* 0x000fe400000e0000 */
[----:B------:R-:W-:Y:S02]  /*b7d0*/  R2UR UR6, R6 ;  /* 0x00000000060672ca */ /* 0x000fe400000e0000 */
[----:B------:R-:W-:Y:S01]  /*b7e0*/  R2UR UR7, R7 ;  /* 0x00000000070772ca */ /* 0x000fe200000e0000 */
[----:B------:R-:W-:Y:S02]  /*b7f0*/  VIADD R150, R12, 0x300 ;  /* 0x000003000c967836 */ /* 0x000fe40000000000 */
[----:B------:R-:W-:-:S02]  /*b800*/  VIADD R6, R4, 0x200 ;  /* 0x0000020004067836 */ /* 0x000fc40000000000 */
[----:B------:R-:W-:Y:S02]  /*b810*/  IMAD.MOV.U32 R151, RZ, RZ, -0x7fffffe0 ;  /* 0x80000020ff977424 */ /* 0x000fe400078e00ff */
[----:B------:R-:W-:Y:S01]  /*b820*/  IMAD.MOV.U32 R7, RZ, RZ, -0x7fffffe0 ;  /* 0x80000020ff077424 */ /* 0x000fe200078e00ff */
[----:B------:R-:W-:Y:S02]  /*b830*/  WARPGROUP.DEPBAR.LE gsb0, 0x0 ;  /* 0x00008000000079c5 */ /* 0x000fe40000010000 */
[----:B------:R-:W-:-:S06]  /*b840*/  WARPGROUP.ARRIVE ;  /* 0x00000000000079c5 */ /* 0x000fcc0000000000 */
[----:B------:R-:W-:Y:S01]  /*b850*/  HGMMA.64x128x16.F32 R24, gdesc[UR4], R24, gsb0 ;  /* 0x01e00000041879f0 */ /* 0x000fe20008000818 */
        /* <DEDUP_REMOVED lines=36> */
[----:B------:R-:W-:Y:S02]  /*baa0*/  R2UR UR7, R5 ;  /* 0x00000000050772ca */ /* 0x000fe400000e0000 */
[----:B-1----:R-:W-:-:S13]  /*bab0*/  ISETP.NE.AND P2, PT, R0, 0x1, PT ;  /* 0x000000010000780c */ /* 0x002fda0003f45270 */
[----:B------:R-:W0:Y:S08]  /*bac0*/  @P2 LDC R5, c[0x0][0x44c] ;  /* 0x00011300ff052b82 */ /* 0x000e300000000800 */
[----:B------:R-:W1:Y:S01]  /*bad0*/  @P2 LDC R7, c[0x0][0x450] ;  /* 0x00011400ff072b82 */ /* 0x000e620000000800 */
[----:B--2---:R-:W-:Y:S02]  /*bae0*/  IMAD.IADD R8, R8, 0x1, R91 ;  /* 0x0000000108087824 */ /* 0x004fe400078e025b */
[----:B------:R-:W-:Y:S01]  /*baf0*/  IMAD.MOV.U32 R9, RZ, RZ, -0x80 ;  /* 0xffffff80ff097424 */ /* 0x000fe200078e00ff */
[----:B------:R-:W-:-:S02]  /*bb00*/  WARPGROUP.DEPBAR.LE gsb0, 0x0 ;  /* 0x00008000000079c5 */ /* 0x000fc40000010000 */
[----:B------:R-:W-:-:S06]  /*bb10*/  WARPGROUP.ARRIVE ;  /* 0x00000000000079c5 */ /* 0x000fcc0000000000 */
[----:B------:R-:W-:Y:S01]  /*bb20*/  HGMMA.64x128x16.F32 R24, gdesc[UR4], R24, gsb0 ;  /* 0x01e00000041879f0 */ /* 0x000fe20008000818 */
[----:B0-----:R-:W-:Y:S01]  /*bb30*/  @P2 IMAD.HI.U32 R0, R8, R5, RZ ;  /* 0x0000000508002227 */ /* 0x001fe200078e00ff */
[----:B------:R-:W-:Y:S01]  /*bb40*/  ULDC.64 UR4, c[0x0][0x9e0] ;  /* 0x0002780000047ab9 */ /* 0x000fe20000000a00 */
[----:B------:R-:W-:-:S03]  /*bb50*/  ULDC UR6, c[0x0][0x9dc] ;  /* 0x0002770000067ab9 */ /* 0x000fc60000000800 */
[----:B-1----:R-:W-:Y:S01]  /*bb60*/  @P2 SHF.R.U32.HI R8, RZ, R7, R0 ;  /* 0x00000007ff082219 */ /* 0x002fe20000011600 */
[----:B------:R-:W-:Y:S01]  /*bb70*/  IMAD R9, R88, R9, 0x80 ;  /* 0x0000008058097424 */ /* 0x000fe200078e0209 */
[----:B------:R-:W-:-:S03]  /*bb80*/  UISETP.GE.AND UP0, UPT, UR5, 0x1, UPT ;  /* 0x000000010500788c */ /* 0x000fc6000bf06270 */
[----:B------:R-:W0:Y:S01]  /*bb90*/  SHFL.IDX PT, R11, R8, RZ, 0x1c1f ;  /* 0x001c1fff080b7589 */ /* 0x000e2200000e0000 */
[----:B------:R-:W-:Y:S02]  /*bba0*/  @!P1 VIADD R0, R3, 0x2d840 ;  /* 0x0002d84003009836 */ /* 0x000fe40000000000 */
[----:B------:R-:W-:Y:S01]  /*bbb0*/  VIADD R4, R9, 0x1 ;  /* 0x0000000109047836 */ /* 0x000fe20000000000 */
[----:B------:R-:W-:Y:S01]  /*bbc0*/  PLOP3.LUT P3, PT, PT, PT, UP0, 0x40, 0x0 ;  /* 0x000000000000781c */ /* 0x000fe20003f6e808 */
[----:B------:R-:W-:Y:S01]  /*bbd0*/  IMAD.U32 R10, RZ, RZ, UR6 ;  /* 0x00000006ff0a7e24 */ /* 0x000fe2000f8e00ff */
[----:B------:R-:W-:Y:S01]  /*bbe0*/  @!P1 PRMT R0, RZ, 0x654, R0 ;  /* 0x00000654ff009816 */ /* 0x000fe20000000000 */
[----:B------:R-:W-:-:S03]  /*bbf0*/  IMAD R3, R139, -0x2, R4 ;  /* 0xfffffffe8b037824 */ /* 0x000fc600078e0204 */
[----:B------:R-:W-:Y:S02]  /*bc00*/  LOP3.LUT R4, RZ, R10, RZ, 0x33, !PT ;  /* 0x0000000aff047212 */ /* 0x000fe400078e33ff */
[----:B------:R-:W-:-:S05]  /*bc10*/  IADD3 R3, -R22, R3, R138 ;  /* 0x0000000316037210 */ /* 0x000fca0007ffe18a */
[C---:B------:R-:W-:Y:S02]  /*bc20*/  VIADD R6, R3.reuse, UR4 ;  /* 0x0000000403067c36 */ /* 0x040fe40008000000 */
[----:B------:R-:W-:Y:S01]  /*bc30*/  IMAD.IADD R5, R3, 0x1, R4 ;  /* 0x0000000103057824 */ /* 0x000fe200078e0204 */
[----:B------:R-:W-:Y:S01]  /*bc40*/  LEA R4, R88, 0xffffff80, 0x7 ;  /* 0xffffff8058047811 */ /* 0x000fe200078e38ff */
[----:B------:R-:W-:Y:S02]  /*bc50*/  WARPGROUP.DEPBAR.LE gsb0, 0x0 ;  /* 0x00008000000079c5 */ /* 0x000fe40000010000 */
[----:B------:R1:W-:Y:S02]  /*bc60*/  @!P1 SYNCS.ARRIVE.TRANS64.RED.A1T0 RZ, [R0+URZ], RZ ;  /* 0x000000ff00ff99a7 */ /* 0x0003e4000810043f */
[----:B-1----:R-:W-:-:S04]  /*bc70*/  IMAD.IADD R0, R138, 0x1, R9 ;  /* 0x000000018a007824 */ /* 0x002fc800078e0209 */
[----:B------:R-:W-:Y:S02]  /*bc80*/  IMAD R7, R139, -0x2, R0 ;  /* 0xfffffffe8b077824 */ /* 0x000fe400078e0200 */
[----:B0-----:R-:W-:-:S03]  /*bc90*/  IMAD.IADD R0, R5, 0x1, R11 ;  /* 0x0000000105007824 */ /* 0x001fc600078e020b */
[----:B------:R-:W-:Y:S01]  /*bca0*/  VIADDMNMX R3, R11, R6, R7, PT ;  /* 0x000000060b037246 */ /* 0x000fe20003800107 */
        /* <DEDUP_REMOVED lines=13> */
.L_x_11415:
[----:B------:R-:W-:-:S06]  /*bd80*/  UISETP.NE.AND UP1, UPT, UR5, 0x1, UPT ;  /* 0x000000010500788c */ /* 0x000fcc000bf25270 */
[----:B------:R-:W-:-:S05]  /*bd90*/  PLOP3.LUT P3, PT, PT, PT, UP1, 0x80, 0x0 ;  /* 0x000000000000781c */ /* 0x000fca0003f6f018 */
[----:B------:R-:W-:-:S08]  /*bda0*/  @UP1 ULDC.64 UR6, c[0x0][0x9e8] ;  /* 0x00027a0000061ab9 */ /* 0x000fd00000000a00 */
[----:B------:R-:W-:-:S05]  /*bdb0*/  @P3 IMAD.HI.U32 R20, R11, UR6, RZ ;  /* 0x000000060b143c27 */ /* 0x000fca000f8e00ff */
[----:B------:R-:W-:-:S07]  /*bdc0*/  @P3 SHF.R.U32.HI R11, RZ, UR7, R20 ;  /* 0x00000007ff0b3c19 */ /* 0x000fce0008011614 */
.L_x_11416:
[----:B------:R-:W-:Y:S05]  /*bdd0*/  BSYNC B0 ;  /* 0x0000000000007941 */ /* 0x000fea0003800000 */
.L_x_11414:
[----:B------:R-:W-:-:S04]  /*bde0*/  IMAD R20, R11, UR5, -R4 ;  /* 0x000000050b147c24 */ /* 0x000fc8000f8e0a04 */
[----:B------:R-:W-:-:S05]  /*bdf0*/  IMAD R20, R139, -0x2, R20 ;  /* 0xfffffffe8b147824 */ /* 0x000fca00078e0214 */
[----:B------:R-:W-:Y:S02]  /*be00*/  VIMNMX R0, R0, R20, !PT ;  /* 0x0000001400007248 */ /* 0x000fe40007fe0100 */
[----:B------:R-:W-:-:S07]  /*be10*/  VIADDMNMX R3, R20, UR5, R3, PT ;  /* 0x0000000514037c46 */ /* 0x000fce000b800103 */
.L_x_11413:
[C---:B------:R-:W-:Y:S02]  /*be20*/  ISETP.GE.AND P3, PT, R9.reuse, 0x2, PT ;  /* 0x000000020900780c */ /* 0x040fe40003f66270 */
[----:B------:R-:W-:Y:S02]  /*be30*/  ISETP.GE.AND P5, PT, R9, 0x9, PT ;  /* 0x000000090900780c */ /* 0x000fe40003fa6270 */
[----:B------:R-:W-:Y:S02]  /*be40*/  ISETP.GT.AND P4, PT, R0, 0x1, !P3 ;  /* 0x000000010000780c */ /* 0x000fe40005f84270 */
[----:B------:R-:W-:Y:S02]  /*be50*/  LOP3.LUT R23, R23, 0xfffffffd, RZ, 0xc0, !PT ;  /* 0xfffffffd17177812 */ /* 0x000fe400078ec0ff */
[----:B------:R-:W-:-:S04]  /*be60*/  ISETP.LT.OR P4, PT, R3, 0x2, P4 ;  /* 0x000000020300780c */ /* 0x000fc80002781670 */
[----:B------:R-:W-:Y:S02]  /*be70*/  FSEL R25, R25, -INF , !P4 ;  /* 0xff80000019197808 */ /* 0x000fe40006000000 */
[----:B------:R-:W-:Y:S02]  /*be80*/  ISETP.GT.AND P4, PT, R0, 0x8, !P5 ;  /* 0x000000080000780c */ /* 0x000fe40006f84270 */
[----:B------:R-:W-:Y:S02]  /*be90*/  @P5 LOP3.LUT R23, R23, 0x2, RZ, 0xfc, !PT ;  /* 0x0000000217175812 */ /* 0x000fe400078efcff */
        /* <DEDUP_REMOVED lines=196> */
.L_x_11419:
[----:B------:R-:W-:-:S06]  /*cae0*/  UISETP.NE.AND UP1, UPT, UR5, 0x1, UPT ;  /* 0x000000010500788c */ /* 0x000fcc000bf25270 */
[----:B------:R-:W-:-:S05]  /*caf0*/  PLOP3.LUT P6, PT, PT, PT, UP1, 0x80, 0x0 ;  /* 0x000000000000781c */ /* 0x000fca0003fcf018 */
[----:B------:R-:W-:-:S08]  /*cb00*/  @UP1 ULDC.64 UR6, c[0x0][0x9e8] ;  /* 0x00027a0000061ab9 */ /* 0x000fd00000000a00 */
[----:B------:R-:W-:Y:S01]  /*cb10*/  @P6 IMAD.HI.U32 R0, R3, UR6, RZ ;  /* 0x0000000603006c27 */ /* 0x000fe2000f8e00ff */
[----:B------:R-:W-:-:S13]  /*cb20*/  PLOP3.LUT P6, PT, PT, PT, UP1, 0x80, 0x0 ;  /* 0x000000000000781c */ /* 0x000fda0003fcf018 */
[----:B------:R-:W-:-:S07]  /*cb30*/  @P6 SHF.R.U32.HI R3, RZ, UR7, R0 ;  /* 0x00000007ff036c19 */ /* 0x000fce0008011600 */
.L_x_11420:
[----:B------:R-:W-:Y:S05]  /*cb40*/  BSYNC B0 ;  /* 0x0000000000007941 */ /* 0x000fea0003800000 */
.L_x_11418:
[----:B------:R-:W-:-:S04]  /*cb50*/  IMAD R4, R3, UR5, -R4 ;  /* 0x0000000503047c24 */ /* 0x000fc8000f8e0a04 */
[----:B------:R-:W-:-:S05]  /*cb60*/  IMAD R4, R139, -0x2, R4 ;  /* 0xfffffffe8b047824 */ /* 0x000fca00078e0204 */
[----:B------:R-:W-:Y:S02]  /*cb70*/  VIMNMX R5, R5, R4, !PT ;  /* 0x0000000405057248 */ /* 0x000fe40007fe0100 */
[----:B------:R-:W-:-:S07]  /*cb80*/  VIADDMNMX R6, R4, UR5, R6, PT ;  /* 0x0000000504067c46 */ /* 0x000fce000b800106 */
.L_x_11417:
[----:B------:R-:W-:Y:S01]  /*cb90*/  ISETP.GT.AND P3, PT, R5, 0x1, !P3 ;  /* 0x000000010500780c */ /* 0x000fe20005f64270 */
[----:B------:R-:W-:Y:S01]  /*cba0*/  ULDC UR39, c[0x0][0x988] ;  /* 0x0002620000277ab9 */ /* 0x000fe20000000800 */
[----:B------:R-:W2:Y:S01]  /*cbb0*/  LDL R93, [R1+0x20] ;  /* 0x00002000015d7983 */ /* 0x000ea20000100800 */
[----:B------:R-:W-:Y:S02]  /*cbc0*/  LOP3.LUT P6, RZ, R23, 0x2000000, RZ, 0xc0, !PT ;  /* 0x0200000017ff7812 */ /* 0x000fe400078cc0ff */
        /* <DEDUP_REMOVED lines=28> */
[C---:B------:R-:W-:Y:S02]  /*cd90*/  ISETP.LT.OR P3, PT, R6.reuse, 0x12, P3 ;  /* 0x000000120600780c */ /* 0x040fe40001f61670 */
[----:B------:R-:W-:Y:S02]  /*cda0*/  FMNMX.FTZ R3, R49, R0, !PT ;  /* 0x0000000031037209 */ /* 0x000fe40007810000 */
[----:B------:R-:W-:Y:S02]  /*cdb0*/  FSEL R35, R35, -INF , !P3 ;  /* 0xff80000023237808 */ /* 0x000fe40005800000 */
[----:B------:R-:W-:Y:S02]  /*cdc0*/  ISETP.GT.AND P3, PT, R5, 0x18, !P6 ;  /* 0x000000180500780c */ /* 0x000fe40007764270 */
[----:B------:R-:W-:Y:S02]  /*cdd0*/  LOP3.LUT P6, RZ, R23, 0x4000, RZ, 0xc0, !PT ;  /* 0x0000400017ff7812 */ /* 0x000fe400078cc0ff */
        /* <DEDUP_REMOVED lines=43> */
[----:B------:R-:W-:Y:S01]  /*d090*/  ISETP.GT.AND P4, PT, R5, 0x71, !P4 ;  /* 0x000000710500780c */ /* 0x000fe20006784270 */
[----:B------:R-:W0:Y:S01]  /*d0a0*/  SHFL.BFLY PT, R3, R4, 0x2, 0x1f ;  /* 0x0c401f0004037f89 */ /* 0x000e2200000e0000 */
[----:B------:R-:W-:Y:S02]  /*d0b0*/  FSEL R50, R50, -INF , !P3 ;  /* 0xff80000032327808 */ /* 0x000fe40005800000 */
[----:B------:R-:W-:Y:S02]  /*d0c0*/  LOP3.LUT P3, RZ, R23, 0x40000, RZ, 0xc0, !PT ;  /* 0x0004000017ff7812 */ /* 0x000fe4000786c0ff */
[C---:B------:R-:W-:Y:S02]  /*d0d0*/  ISETP.GT.AND P5, PT, R5.reuse, 0x78, !P5 ;  /* 0x000000780500780c */ /* 0x040fe40006fa4270 */
[----:B------:R-:W-:Y:S02]  /*d0e0*/  ISETP.GT.AND P3, PT, R5, 0x31, !P3 ;  /* 0x000000310500780c */ /* 0x000fe40005f64270 */
[----:B------:R-:W-:-:S02]  /*d0f0*/  ISETP.LT.OR P4, PT, R6, 0x72, P4 ;  /* 0x000000720600780c */ /* 0x000fc40002781670 */
[C---:B------:R-:W-:Y:S02]  /*d100*/  ISETP.LT.OR P3, PT, R6.reuse, 0x32, P3 ;  /* 0x000000320600780c */ /* 0x040fe40001f61670 */
[----:B------:R-:W-:Y:S02]  /*d110*/  ISETP.LT.OR P5, PT, R6, 0x79, P5 ;  /* 0x000000790600780c */ /* 0x000fe40002fa1670 */
[----:B------:R-:W-:Y:S02]  /*d120*/  FSEL R51, R51, -INF , !P3 ;  /* 0xff80000033337808 */ /* 0x000fe40005800000 */
[----:B------:R-:W-:Y:S02]  /*d130*/  LOP3.LUT P3, RZ, R23, 0x20000, RZ, 0xc0, !PT ;  /* 0x0002000017ff7812 */ /* 0x000fe4000786c0ff */
[----:B------:R-:W-:Y:S02]  /*d140*/  FSEL R83, R83, -INF , !P4 ;  /* 0xff80000053537808 */ /* 0x000fe40006000000 */
[----:B------:R-:W-:-:S02]  /*d150*/  ISETP.GT.AND P3, PT, R5, 0x38, !P3 ;  /* 0x000000380500780c */ /* 0x000fc40005f64270 */
[----:B------:R-:W-:Y:S02]  /*d160*/  FSEL R89, R86, -INF , !P5 ;  /* 0xff80000056597808 */ /* 0x000fe40006800000 */
[----:B------:R-:W-:Y:S02]  /*d170*/  ISETP.LT.OR P3, PT, R6, 0x39, P3 ;  /* 0x000000390600780c */ /* 0x000fe40001f61670 */
[----:B0-----:R-:W-:Y:S02]  /*d180*/  FMNMX.FTZ R7, R4, R3, !PT ;  /* 0x0000000304077209 */ /* 0x001fe40007810000 */
[----:B------:R-:W-:Y:S02]  /*d190*/  FSEL R54, R54, -INF , !P3 ;  /* 0xff80000036367808 */ /* 0x000fe40005800000 */
[----:B------:R-:W-:Y:S01]  /*d1a0*/  LOP3.LUT P3, RZ, R23, 0x10000, RZ, 0xc0, !PT ;  /* 0x0001000017ff7812 */ /* 0x000fe2000786c0ff */
[----:B------:R-:W0:Y:S03]  /*d1b0*/  SHFL.BFLY PT, R0, R7, 0x1, 0x1f ;  /* 0x0c201f0007007f89 */ /* 0x000e2600000e0000 */
[----:B------:R-:W-:-:S04]  /*d1c0*/  ISETP.GT.AND P3, PT, R5, 0x39, !P3 ;  /* 0x000000390500780c */ /* 0x000fc80005f64270 */
[----:B------:R-:W-:-:S04]  /*d1d0*/  ISETP.LT.OR P3, PT, R6, 0x3a, P3 ;  /* 0x0000003a0600780c */ /* 0x000fc80001f61670 */
[----:B------:R-:W-:Y:S02]  /*d1e0*/  FSEL R55, R55, -INF , !P3 ;  /* 0xff80000037377808 */ /* 0x000fe40005800000 */
[----:B------:R-:W-:-:S04]  /*d1f0*/  LOP3.LUT P3, RZ, R23, 0x8000, RZ, 0xc0, !PT ;  /* 0x0000800017ff7812 */ /* 0x000fc8000786c0ff */
[----:B------:R-:W-:-:S04]  /*d200*/  ISETP.GT.AND P3, PT, R5, 0x40, !P3 ;  /* 0x000000400500780c */ /* 0x000fc80005f64270 */
[----:B------:R-:W-:Y:S02]  /*d210*/  ISETP.LT.OR P3, PT, R6, 0x41, P3 ;  /* 0x000000410600780c */ /* 0x000fe40001f61670 */
[----:B0-----:R-:W-:Y:S02]  /*d220*/  FMNMX.FTZ R0, R7, R0, !PT ;  /* 0x0000000007007209 */ /* 0x001fe40007810000 */
[----:B------:R-:W-:Y:S02]  /*d230*/  FSEL R58, R58, -INF , !P3 ;  /* 0xff8000003a3a7808 */ /* 0x000fe40005800000 */
[----:B------:R-:W-:Y:S01]  /*d240*/  ISETP.GT.AND P3, PT, R5, 0x41, !P6 ;  /* 0x000000410500780c */ /* 0x000fe20007764270 */
[----:B------:R-:W-:Y:S01]  /*d250*/  FMUL.FTZ R3, R0, UR39 ;  /* 0x0000002700037c20 */ /* 0x000fe20008410000 */
[----:B------:R-:W-:Y:S02]  /*d260*/  LOP3.LUT P6, RZ, R23, 0x8, RZ, 0xc0, !PT ;  /* 0x0000000817ff7812 */ /* 0x000fe400078cc0ff */
        /* <DEDUP_REMOVED lines=54> */
[--C-:B------:R-:W-:Y:S01]  /*d5d0*/  FFMA.FTZ R9, R25, UR39, -R3.reuse ;  /* 0x0000002719097c23 */ /* 0x100fe20008010803 */
[----:B------:R-:W-:Y:S01]  /*d5e0*/  FSEL R26, R26, -INF , !P3 ;  /* 0xff8000001a1a7808 */ /* 0x000fe20005800000 */
        /* <DEDUP_REMOVED lines=32> */
[--C-:B------:R-:W-:Y:S01]  /*d7f0*/  FFMA.FTZ R41, R64, UR39, -R3.reuse ;  /* 0x0000002740297c23 */ /* 0x100fe20008010803 */
[----:B------:R-:W-:-:S02]  /*d800*/  FFMA.FTZ R64, R77, UR39, -R3 ;  /* 0x000000274d407c23 */ /* 0x000fc40008010803 */
[----:B------:R-:W-:-:S03]  /*d810*/  FMNMX.FTZ R7, R43, R4, !PT ;  /* 0x000000042b077209 */ /* 0x000fc60007810000 */
[----:B------:R-:W3:Y:S01]  /*d820*/  MUFU.EX2 R21, R21 ;  /* 0x0000001500157308 */ /* 0x000ee20000000800 */
[----:B------:R-:W-:-:S04]  /*d830*/  FMNMX.FTZ R4, R46, R7, !PT ;  /* 0x000000072e047209 */ /* 0x000fc80007810000 */
[----:B------:R-:W-:-:S03]  /*d840*/  FMNMX.FTZ R7, R47, R4, !PT ;  /* 0x000000042f077209 */ /* 0x000fc60007810000 */
[----:B------:R-:W4:Y:S01]  /*d850*/  MUFU.EX2 R28, R28 ;  /* 0x0000001c001c7308 */ /* 0x000f220000000800 */
[----:B------:R-:W-:-:S04]  /*d860*/  FMNMX.FTZ R4, R50, R7, !PT ;  /* 0x0000000732047209 */ /* 0x000fc80007810000 */
[----:B------:R-:W-:-:S03]  /*d870*/  FMNMX.FTZ R7, R51, R4, !PT ;  /* 0x0000000433077209 */ /* 0x000fc60007810000 */
[----:B------:R-:W5:Y:S01]  /*d880*/  MUFU.EX2 R25, R25 ;  /* 0x0000001900197308 */ /* 0x000f620000000800 */
[----:B------:R-:W-:-:S04]  /*d890*/  FMNMX.FTZ R4, R54, R7, !PT ;  /* 0x0000000736047209 */ /* 0x000fc80007810000 */
[----:B------:R-:W-:-:S03]  /*d8a0*/  FMNMX.FTZ R7, R55, R4, !PT ;  /* 0x0000000437077209 */ /* 0x000fc60007810000 */
[----:B------:R-:W2:Y:S01]  /*d8b0*/  MUFU.EX2 R29, R29 ;  /* 0x0000001d001d7308 */ /* 0x000ea20000000800 */
[----:B------:R-:W-:-:S04]  /*d8c0*/  FMNMX.FTZ R4, R58, R7, !PT ;  /* 0x000000073a047209 */ /* 0x000fc80007810000 */
[----:B------:R-:W-:-:S03]  /*d8d0*/  FMNMX.FTZ R7, R59, R4, !PT ;  /* 0x000000043b077209 */ /* 0x000fc60007810000 */
[----:B------:R-:W2:Y:S01]  /*d8e0*/  MUFU.EX2 R32, R32 ;  /* 0x0000002000207308 */ /* 0x000ea20000000800 */
[----:B------:R-:W-:-:S04]  /*d8f0*/  FMNMX.FTZ R4, R62, R7, !PT ;  /* 0x000000073e047209 */ /* 0x000fc80007810000 */
[----:B------:R-:W-:-:S03]  /*d900*/  FMNMX.FTZ R7, R63, R4, !PT ;  /* 0x000000043f077209 */ /* 0x000fc60007810000 */
[----:B------:R-:W2:Y:S01]  /*d910*/  MUFU.EX2 R33, R33 ;  /* 0x0000002100217308 */ /* 0x000ea20000000800 */
[----:B------:R-:W-:-:S04]  /*d920*/  FMNMX.FTZ R4, R66, R7, !PT ;  /* 0x0000000742047209 */ /* 0x000fc80007810000 */
[----:B------:R-:W-:Y:S01]  /*d930*/  FMNMX.FTZ R11, R67, R4, !PT ;  /* 0x00000004430b7209 */ /* 0x000fe20007810000 */
[--C-:B------:R-:W-:Y:S01]  /*d940*/  FFMA.FTZ R4, R52, UR39, -R3.reuse ;  /* 0x0000002734047c23 */ /* 0x100fe20008010803 */
[----:B------:R-:W-:Y:S01]  /*d950*/  FFMA.FTZ R52, R69, UR39, -R3 ;  /* 0x0000002745347c23 */ /* 0x000fe20008010803 */
[----:B------:R0:W-:Y:S01]  /*d960*/  MUFU.EX2 R7, R49 ;  /* 0x0000003100077308 */ /* 0x0001e20000000800 */
[----:B------:R-:W-:-:S04]  /*d970*/  FMNMX.FTZ R20, R70, R11, !PT ;  /* 0x0000000b46147209 */ /* 0x000fc80007810000 */
[----:B------:R-:W-:-:S03]  /*d980*/  FMNMX.FTZ R11, R71, R20, !PT ;  /* 0x00000014470b7209 */ /* 0x000fc60007810000 */
[----:B------:R-:W2:Y:S01]  /*d990*/  MUFU.EX2 R90, R90 ;  /* 0x0000005a005a7308 */ /* 0x000ea20000000800 */
[----:B------:R-:W-:Y:S01]  /*d9a0*/  FMNMX.FTZ R20, R74, R11, !PT ;  /* 0x0000000b4a147209 */ /* 0x000fe20007810000 */
[----:B0-----:R-:W-:-:S03]  /*d9b0*/  FFMA.FTZ R49, R68, UR39, -R3 ;  /* 0x0000002744317c23 */ /* 0x001fc60008010803 */
[----:B------:R-:W-:-:S03]  /*d9c0*/  FMNMX.FTZ R37, R75, R20, !PT ;  /* 0x000000144b257209 */ /* 0x000fc60007810000 */
[----:B------:R0:W-:Y:S01]  /*d9d0*/  MUFU.EX2 R11, R53 ;  /* 0x00000035000b7308 */ /* 0x0001e20000000800 */
[----:B------:R-:W-:-:S04]  /*d9e0*/  FMNMX.FTZ R20, R78, R37, !PT ;  /* 0x000000254e147209 */ /* 0x000fc80007810000 */
[----:B------:R-:W-:-:S03]  /*d9f0*/  FMNMX.FTZ R5, R79, R20, !PT ;  /* 0x000000144f057209 */ /* 0x000fc60007810000 */
[----:B------:R1:W-:Y:S01]  /*da00*/  MUFU.EX2 R37, R40 ;  /* 0x0000002800257308 */ /* 0x0003e20000000800 */
[----:B------:R-:W-:Y:S01]  /*da10*/  FMNMX.FTZ R20, R82, R5, !PT ;  /* 0x0000000552147209 */ /* 0x000fe20007810000 */
[----:B0-----:R-:W-:-:S03]  /*da20*/  FFMA.FTZ R53, R72, UR39, -R3 ;  /* 0x0000002748357c23 */ /* 0x001fc60008010803 */
[----:B------:R-:W-:-:S03]  /*da30*/  FMNMX.FTZ R20, R83, R20, !PT ;  /* 0x0000001453147209 */ /* 0x000fc60007810000 */
[----:B------:R-:W-:Y:S01]  /*da40*/  MUFU.EX2 R44, R44 ;  /* 0x0000002c002c7308 */ /* 0x000fe20000000800 */
[----:B------:R-:W-:-:S04]  /*da50*/  FMNMX.FTZ R20, R89, R20, !PT ;  /* 0x0000001459147209 */ /* 0x000fc80007810000 */
[----:B------:R-:W-:-:S03]  /*da60*/  FMNMX.FTZ R20, R87, R20, !PT ;  /* 0x0000001457147209 */ /* 0x000fc60007810000 */
[----:B------:R-:W-:Y:S02]  /*da70*/  MUFU.EX2 R45, R45 ;  /* 0x0000002d002d7308 */ /* 0x000fe40000000800 */
[----:B------:R-:W1:Y:S06]  /*da80*/  SHFL.BFLY PT, R5, R20, 0x2, 0x1f ;  /* 0x0c401f0014057f89 */ /* 0x000e6c00000e0000 */
[----:B------:R-:W-:Y:S08]  /*da90*/  MUFU.EX2 R36, R36 ;  /* 0x0000002400247308 */ /* 0x000ff00000000800 */
[----:B------:R-:W-:Y:S08]  /*daa0*/  MUFU.EX2 R4, R4 ;  /* 0x0000000400047308 */ /* 0x000ff00000000800 */
[----:B------:R-:W-:Y:S01]  /*dab0*/  MUFU.EX2 R56, R56 ;  /* 0x0000003800387308 */ /* 0x000fe20000000800 */
[----:B-1----:R-:W-:Y:S01]  /*dac0*/  FMNMX.FTZ R40, R20, R5, !PT ;  /* 0x0000000514287209 */ /* 0x002fe20007810000 */
[--C-:B------:R-:W-:Y:S01]  /*dad0*/  FFMA.FTZ R5, R80, UR39, -R3.reuse ;  /* 0x0000002750057c23 */ /* 0x100fe20008010803 */
[----:B------:R-:W-:-:S03]  /*dae0*/  FFMA.FTZ R20, R81, UR39, -R3 ;  /* 0x0000002751147c23 */ /* 0x000fc60008010803 */
[----:B------:R-:W0:Y:S02]  /*daf0*/  SHFL.BFLY PT, R65, R40, 0x1, 0x1f ;  /* 0x0c201f0028417f89 */ /* 0x000e2400000e0000 */
[----:B------:R-:W-:Y:S08]  /*db00*/  MUFU.EX2 R57, R57 ;  /* 0x0000003900397308 */ /* 0x000ff00000000800 */
[----:B------:R-:W-:Y:S08]  /*db10*/  MUFU.EX2 R86, R86 ;  /* 0x0000005600567308 */ /* 0x000ff00000000800 */
[----:B------:R-:W-:Y:S01]  /*db20*/  MUFU.EX2 R41, R41 ;  /* 0x0000002900297308 */ /* 0x000fe20000000800 */
[----:B0-----:R-:W-:Y:S01]  /*db30*/  FMNMX.FTZ R6, R40, R65, !PT ;  /* 0x0000004128067209 */ /* 0x001fe20007810000 */
[----:B------:R-:W-:-:S06]  /*db40*/  FFMA.FTZ R40, R84, UR39, -R3 ;  /* 0x0000002754287c23 */ /* 0x000fcc0008010803 */
[----:B------:R-:W-:Y:S01]  /*db50*/  MUFU.EX2 R48, R48 ;  /* 0x0000003000307308 */ /* 0x000fe20000000800 */
[----:B------:R-:W-:Y:S01]  /*db60*/  FFMA.FTZ R3, R85, UR39, -R3 ;  /* 0x0000002755037c23 */ /* 0x000fe20008010803 */
[C---:B------:R-:W-:Y:S01]  /*db70*/  FSETP.NEU.FTZ.AND P3, PT, R6.reuse, -INF , PT ;  /* 0xff8000000600780b */ /* 0x040fe20003f7d000 */
[----:B------:R-:W-:-:S05]  /*db80*/  FMUL.FTZ R92, R6, UR39 ;  /* 0x00000027065c7c20 */ /* 0x000fca0008410000 */
[----:B------:R-:W-:Y:S01]  /*db90*/  FSEL R92, R92, RZ, P3 ;  /* 0x000000ff5c5c7208 */ /* 0x000fe20001800000 */
[----:B------:R-:W-:Y:S04]  /*dba0*/  MUFU.EX2 R49, R49 ;  /* 0x0000003100317308 */ /* 0x000fe80000000800 */
[--C-:B------:R-:W-:Y:S01]  /*dbb0*/  FFMA.FTZ R73, R46, UR39, -R92.reuse ;  /* 0x000000272e497c23 */ /* 0x100fe2000801085c */
[--C-:B------:R-:W-:Y:S01]  /*dbc0*/  FFMA.FTZ R46, R55, UR39, -R92.reuse ;  /* 0x00000027372e7c23 */ /* 0x100fe2000801085c */
[----:B------:R-:W-:Y:S01]  /*dbd0*/  FADD.FTZ R55, R24, R9 ;  /* 0x0000000918377221 */ /* 0x000fe20000010000 */
[--C-:B------:R-:W-:Y:S01]  /*dbe0*/  FFMA.FTZ R65, R26, UR39, -R92.reuse ;  /* 0x000000271a417c23 */ /* 0x100fe2000801085c */
[--C-:B------:R-:W-:Y:S01]  /*dbf0*/  FFMA.FTZ R68, R27, UR39, -R92.reuse ;  /* 0x000000271b447c23 */ /* 0x100fe2000801085c */
[--C-:B------:R-:W-:Y:S01]  /*dc00*/  FFMA.FTZ R80, R43, UR39, -R92.reuse ;  /* 0x000000272b507c23 */ /* 0x100fe2000801085c */
[----:B------:R-:W-:Y:S01]  /*dc10*/  FADD.FTZ R26, R8, R55 ;  /* 0x00000037081a7221 */ /* 0x000fe20000010000 */
[--C-:B------:R-:W-:Y:S01]  /*dc20*/  FFMA.FTZ R43, R54, UR39, -R92.reuse ;  /* 0x00000027362b7c23 */ /* 0x100fe2000801085c */
[--C-:B------:R-:W-:Y:S01]  /*dc30*/  FFMA.FTZ R27, R30, UR39, -R92.reuse ;  /* 0x000000271e1b7c23 */ /* 0x100fe2000801085c */
[----:B------:R-:W-:Y:S01]  /*dc40*/  FFMA.FTZ R54, R63, UR39, -R92 ;  /* 0x000000273f367c23 */ /* 0x000fe2000801085c */
[----:B---3--:R-:W-:Y:S01]  /*dc50*/  FADD.FTZ R63, R21, R26 ;  /* 0x0000001a153f7221 */ /* 0x008fe20000010000 */
[----:B------:R-:W-:Y:S01]  /*dc60*/  MUFU.EX2 R65, R65 ;  /* 0x0000004100417308 */ /* 0x000fe20000000800 */
[--C-:B------:R-:W-:Y:S01]  /*dc70*/  FFMA.FTZ R72, R31, UR39, -R92.reuse ;  /* 0x000000271f487c23 */ /* 0x100fe2000801085c */
[--C-:B------:R-:W-:Y:S01]  /*dc80*/  FFMA.FTZ R31, R34, UR39, -R92.reuse ;  /* 0x00000027221f7c23 */ /* 0x100fe2000801085c */
[----:B----4-:R-:W-:Y:S01]  /*dc90*/  FADD.FTZ R30, R28, R63 ;  /* 0x0000003f1c1e7221 */ /* 0x010fe20000010000 */
[--C-:B------:R-:W-:Y:S01]  /*dca0*/  FFMA.FTZ R84, R47, UR39, -R92.reuse ;  /* 0x000000272f547c23 */ /* 0x100fe2000801085c */
[--C-:B------:R-:W-:Y:S01]  /*dcb0*/  FFMA.FTZ R47, R58, UR39, -R92.reuse ;  /* 0x000000273a2f7c23 */ /* 0x100fe2000801085c */
[----:B------:R-:W-:Y:S01]  /*dcc0*/  FFMA.FTZ R58, R67, UR39, -R92 ;  /* 0x00000027433a7c23 */ /* 0x000fe2000801085c */
[----:B-----5:R-:W-:Y:S01]  /*dcd0*/  FADD.FTZ R30, R25, R30 ;  /* 0x0000001e191e7221 */ /* 0x020fe20000010000 */
[----:B------:R-:W0:Y:S01]  /*dce0*/  MUFU.EX2 R68, R68 ;  /* 0x0000004400447308 */ /* 0x000e220000000800 */
[--C-:B------:R-:W-:Y:S01]  /*dcf0*/  FFMA.FTZ R76, R35, UR39, -R92.reuse ;  /* 0x00000027234c7c23 */ /* 0x100fe2000801085c */
[----:B------:R-:W-:Y:S01]  /*dd00*/  FFMA.FTZ R35, R38, UR39, -R92 ;  /* 0x0000002726237c23 */ /* 0x000fe2000801085c */
[----:B--2---:R-:W-:Y:S01]  /*dd10*/  FADD.FTZ R67, R29, R30 ;  /* 0x0000001e1d437221 */ /* 0x004fe20000010000 */
[--C-:B------:R-:W-:Y:S01]  /*dd20*/  FFMA.FTZ R38, R39, UR39, -R92.reuse ;  /* 0x0000002727267c23 */ /* 0x100fe2000801085c */
[--C-:B------:R-:W-:Y:S01]  /*dd30*/  FFMA.FTZ R69, R42, UR39, -R92.reuse ;  /* 0x000000272a457c23 */ /* 0x100fe2000801085c */
[----:B------:R-:W-:Y:S01]  /*dd40*/  F2FP.F16.F32.PACK_AB R24, R9, R24 ;  /* 0x000000180918723e */ /* 0x000fe200000000ff */
[----:B------:R-:W-:Y:S01]  /*dd50*/  FADD.FTZ R30, R32, R67 ;  /* 0x00000043201e7221 */ /* 0x000fe20000010000 */
[----:B------:R-:W1:Y:S01]  /*dd60*/  MUFU.EX2 R27, R27 ;  /* 0x0000001b001b7308 */ /* 0x000e620000000800 */
[--C-:B------:R-:W-:Y:S01]  /*dd70*/  FFMA.FTZ R39, R50, UR39, -R92.reuse ;  /* 0x0000002732277c23 */ /* 0x100fe2000801085c */
[----:B------:R-:W-:Y:S01]  /*dd80*/  FFMA.FTZ R42, R51, UR39, -R92 ;  /* 0x00000027332a7c23 */ /* 0x000fe2000801085c */
[----:B------:R-:W-:Y:S01]  /*dd90*/  FADD.FTZ R67, R33, R30 ;  /* 0x0000001e21437221 */ /* 0x000fe20000010000 */
[--C-:B------:R-:W-:Y:S01]  /*dda0*/  FFMA.FTZ R51, R62, UR39, -R92.reuse ;  /* 0x000000273e337c23 */ /* 0x100fe2000801085c */
[--C-:B------:R-:W-:Y:S01]  /*ddb0*/  FFMA.FTZ R50, R59, UR39, -R92.reuse ;  /* 0x000000273b327c23 */ /* 0x100fe2000801085c */
[----:B------:R-:W-:Y:S01]  /*ddc0*/  FFMA.FTZ R55, R66, UR39, -R92 ;  /* 0x0000002742377c23 */ /* 0x000fe2000801085c */
[----:B------:R-:W-:Y:S01]  /*ddd0*/  FADD.FTZ R67, R90, R67 ;  /* 0x000000435a437221 */ /* 0x000fe20000010000 */
[----:B------:R-:W2:Y:S01]  /*dde0*/  MUFU.EX2 R72, R72 ;  /* 0x0000004800487308 */ /* 0x000ea20000000800 */
[----:B0-----:R-:W-:Y:S01]  /*ddf0*/  FADD.FTZ R26, R65, R68 ;  /* 0x00000044411a7221 */ /* 0x001fe20000010000 */
[--C-:B------:R-:W-:Y:S01]  /*de00*/  FFMA.FTZ R59, R70, UR39, -R92.reuse ;  /* 0x00000027463b7c23 */ /* 0x100fe2000801085c */
[----:B------:R-:W-:Y:S01]  /*de10*/  FADD.FTZ R34, R44, R67 ;  /* 0x000000432c227221 */ /* 0x000fe20000010000 */
[--C-:B------:R-:W-:Y:S01]  /*de20*/  FFMA.FTZ R71, R71, UR39, -R92.reuse ;  /* 0x0000002747477c23 */ /* 0x100fe2000801085c */
[----:B------:R-:W-:Y:S01]  /*de30*/  F2FP.F16.F32.PACK_AB R28, R25, R28 ;  /* 0x0000001c191c723e */ /* 0x000fe200000000ff */
[----:B------:R-:W-:Y:S01]  /*de40*/  FFMA.FTZ R74, R74, UR39, -R92 ;  /* 0x000000274a4a7c23 */ /* 0x000fe2000801085c */
[----:B------:R-:W-:Y:S01]  /*de50*/  F2FP.F16.F32.PACK_AB R25, R68, R65 ;  /* 0x000000414419723e */ /* 0x000fe200000000ff */
[----:B------:R-:W0:Y:S01]  /*de60*/  MUFU.EX2 R31, R31 ;  /* 0x0000001f001f7308 */ /* 0x000e220000000800 */
[----:B-1----:R-:W-:Y:S01]  /*de70*/  FADD.FTZ R63, R27, R26 ;  /* 0x0000001a1b3f7221 */ /* 0x002fe20000010000 */
[--C-:B------:R-:W-:Y:S01]  /*de80*/  FFMA.FTZ R75, R75, UR39, -R92.reuse ;  /* 0x000000274b4b7c23 */ /* 0x100fe2000801085c */
[--C-:B------:R-:W-:Y:S01]  /*de90*/  FFMA.FTZ R78, R78, UR39, -R92.reuse ;  /* 0x000000274e4e7c23 */ /* 0x100fe2000801085c */
[--C-:B------:R-:W-:Y:S01]  /*dea0*/  FFMA.FTZ R79, R79, UR39, -R92.reuse ;  /* 0x000000274f4f7c23 */ /* 0x100fe2000801085c */
[--C-:B------:R-:W-:Y:S01]  /*deb0*/  FFMA.FTZ R82, R82, UR39, -R92.reuse ;  /* 0x0000002752527c23 */ /* 0x100fe2000801085c */
[--C-:B------:R-:W-:Y:S01]  /*dec0*/  FFMA.FTZ R83, R83, UR39, -R92.reuse ;  /* 0x0000002753537c23 */ /* 0x100fe2000801085c */
[--C-:B------:R-:W-:Y:S01]  /*ded0*/  FFMA.FTZ R89, R89, UR39, -R92.reuse ;  /* 0x0000002759597c23 */ /* 0x100fe2000801085c */
[----:B------:R-:W1:Y:S01]  /*dee0*/  MUFU.EX2 R76, R76 ;  /* 0x0000004c004c7308 */ /* 0x000e620000000800 */
[C---:B--2---:R-:W-:Y:S01]  /*def0*/  FADD.FTZ R26, R72.reuse, R63 ;  /* 0x0000003f481a7221 */ /* 0x044fe20000010000 */
[----:B------:R-:W-:Y:S01]  /*df00*/  F2FP.F16.F32.PACK_AB R27, R72, R27 ;  /* 0x0000001b481b723e */ /* 0x000fe200000000ff */
[----:B------:R-:W-:-:S05]  /*df10*/  FFMA.FTZ R87, R87, UR39, -R92 ;  /* 0x0000002757577c23 */ /* 0x000fca000801085c */
[----:B------:R-:W2:Y:S01]  /*df20*/  MUFU.EX2 R35, R35 ;  /* 0x0000002300237308 */ /* 0x000ea20000000800 */
[----:B0-----:R-:W-:Y:S01]  /*df30*/  FADD.FTZ R63, R31, R26 ;  /* 0x0000001a1f3f7221 */ /* 0x001fe20000010000 */
[----:B------:R-:W-:Y:S01]  /*df40*/  F2FP.F16.F32.PACK_AB R26, R21, R8 ;  /* 0x00000008151a723e */ /* 0x000fe200000000ff */
[C---:B------:R-:W-:Y:S01]  /*df50*/  FADD.FTZ R21, R45.reuse, R34 ;  /* 0x000000222d157221 */ /* 0x040fe20000010000 */
[----:B------:R-:W-:Y:S02]  /*df60*/  F2FP.F16.F32.PACK_AB R34, R45, R44 ;  /* 0x0000002c2d22723e */ /* 0x000fe400000000ff */
[----:B------:R-:W3:Y:S02]  /*df70*/  LDL R45, [R1+0x24] ;  /* 0x00002400012d7983 */ /* 0x000ee40000100800 */
[----:B------:R-:W0:Y:S01]  /*df80*/  MUFU.EX2 R38, R38 ;  /* 0x0000002600267308 */ /* 0x000e220000000800 */
[----:B-1----:R-:W-:Y:S01]  /*df90*/  FADD.FTZ R30, R76, R63 ;  /* 0x0000003f4c1e7221 */ /* 0x002fe20000010000 */
[----:B------:R-:W-:Y:S06]  /*dfa0*/  STSM.16.M88.4 [R140+0x21800], R24 ;  /* 0x021800188c007844 */ /* 0x000fec0000000200 */
[----:B------:R-:W1:Y:S01]  /*dfb0*/  MUFU.EX2 R69, R69 ;  /* 0x0000004500457308 */ /* 0x000e620000000800 */
[----:B--2---:R-:W-:Y:S01]  /*dfc0*/  FADD.FTZ R9, R35, R30 ;  /* 0x0000001e23097221 */ /* 0x004fe20000010000 */
[----:B------:R-:W-:-:S02]  /*dfd0*/  F2FP.F16.F32.PACK_AB R30, R32, R29 ;  /* 0x0000001d201e723e */ /* 0x000fc400000000ff */
[----:B------:R-:W-:Y:S02]  /*dfe0*/  F2FP.F16.F32.PACK_AB R29, R76, R31 ;  /* 0x0000001f4c1d723e */ /* 0x000fe400000000ff */
[----:B------:R-:W-:Y:S02]  /*dff0*/  F2FP.F16.F32.PACK_AB R32, R90, R33 ;  /* 0x000000215a20723e */ /* 0x000fe400000000ff */
[----:B------:R-:W2:Y:S01]  /*e000*/  MUFU.EX2 R80, R80 ;  /* 0x0000005000507308 */ /* 0x000ea20000000800 */
[C---:B0-----:R-:W-:Y:S01]  /*e010*/  FADD.FTZ R62, R38.reuse, R9 ;  /* 0x00000009263e7221 */ /* 0x041fe20000010000 */
[----:B------:R-:W-:-:S05]  /*e020*/  F2FP.F16.F32.PACK_AB R31, R38, R35 ;  /* 0x00000023261f723e */ /* 0x000fca00000000ff */
[----:B------:R0:W-:Y:S01]  /*e030*/  STSM.16.M88.4 [R93], R28 ;  /* 0x0000001c5d007844 */ /* 0x0001e20000000200 */
[----:B------:R-:W4:Y:S01]  /*e040*/  MUFU.EX2 R73, R73 ;  /* 0x0000004900497308 */ /* 0x000f220000000800 */
[----:B-1----:R-:W-:Y:S01]  /*e050*/  FADD.FTZ R9, R69, R62 ;  /* 0x0000003e45097221 */ /* 0x002fe20000010000 */
[----:B------:R-:W-:-:S04]  /*e060*/  FADD.FTZ R62, R36, R21 ;  /* 0x00000015243e7221 */ /* 0x000fc80000010000 */
[----:B------:R-:W-:Y:S02]  /*e070*/  FADD.FTZ R21, R7, R62 ;  /* 0x0000003e07157221 */ /* 0x000fe40000010000 */
[----:B------:R-:W1:Y:S01]  /*e080*/  MUFU.EX2 R84, R84 ;  /* 0x0000005400547308 */ /* 0x000e620000000800 */
[C---:B--2---:R-:W-:Y:S01]  /*e090*/  FADD.FTZ R44, R80.reuse, R9 ;  /* 0x00000009502c7221 */ /* 0x044fe20000010000 */
[----:B------:R-:W-:-:S06]  /*e0a0*/  F2FP.F16.F32.PACK_AB R33, R80, R69 ;  /* 0x000000455021723e */ /* 0x000fcc00000000ff */
[----:B------:R-:W2:Y:S01]  /*e0b0*/  MUFU.EX2 R39, R39 ;  /* 0x0000002700277308 */ /* 0x000ea20000000800 */
[----:B----4-:R-:W-:Y:S01]  /*e0c0*/  FADD.FTZ R9, R73, R44 ;  /* 0x0000002c49097221 */ /* 0x010fe20000010000 */
[----:B------:R-:W-:-:S04]  /*e0d0*/  FADD.FTZ R44, R4, R21 ;  /* 0x00000015042c7221 */ /* 0x000fc80000010000 */
[----:B------:R-:W-:Y:S02]  /*e0e0*/  FADD.FTZ R44, R11, R44 ;  /* 0x0000002c0b2c7221 */ /* 0x000fe40000010000 */
[----:B------:R-:W4:Y:S01]  /*e0f0*/  MUFU.EX2 R42, R42 ;  /* 0x0000002a002a7308 */ /* 0x000f220000000800 */
[----:B-1----:R-:W-:Y:S01]  /*e100*/  FADD.FTZ R38, R84, R9 ;  /* 0x0000000954267221 */ /* 0x002fe20000010000 */
[----:B------:R-:W-:-:S06]  /*e110*/  FADD.FTZ R21, R37, R44 ;  /* 0x0000002c25157221 */ /* 0x000fcc0000010000 */
[----:B------:R-:W1:Y:S01]  /*e120*/  MUFU.EX2 R43, R43 ;  /* 0x0000002b002b7308 */ /* 0x000e620000000800 */
[----:B--2---:R-:W-:-:S07]  /*e130*/  FADD.FTZ R9, R39, R38 ;  /* 0x0000002627097221 */ /* 0x004fce0000010000 */
[----:B------:R-:W2:Y:S01]  /*e140*/  MUFU.EX2 R46, R46 ;  /* 0x0000002e002e7308 */ /* 0x000ea20000000800 */
[----:B----4-:R-:W-:-:S07]  /*e150*/  FADD.FTZ R38, R42, R9 ;  /* 0x000000092a267221 */ /* 0x010fce0000010000 */
[----:B------:R-:W4:Y:S01]  /*e160*/  MUFU.EX2 R47, R47 ;  /* 0x0000002f002f7308 */ /* 0x000f220000000800 */
[----:B------:R-:W-:Y:S01]  /*e170*/  FADD.FTZ R44, R56, R21 ;  /* 0x00000015382c7221 */ /* 0x000fe20000010000 */
[----:B-1----:R-:W-:-:S06]  /*e180*/  FADD.FTZ R9, R43, R38 ;  /* 0x000000262b097221 */ /* 0x002fcc0000010000 */
[----:B------:R-:W1:Y:S01]  /*e190*/  MUFU.EX2 R50, R50 ;  /* 0x0000003200327308 */ /* 0x000e620000000800 */
[----:B------:R-:W-:Y:S01]  /*e1a0*/  FADD.FTZ R21, R57, R44 ;  /* 0x0000002c39157221 */ /* 0x000fe20000010000 */
[----:B--2---:R-:W-:-:S06]  /*e1b0*/  FADD.FTZ R44, R46, R9 ;  /* 0x000000092e2c7221 */ /* 0x004fcc0000010000 */
[----:B------:R-:W2:Y:S01]  /*e1c0*/  MUFU.EX2 R51, R51 ;  /* 0x0000003300337308 */ /* 0x000ea20000000800 */
[----:B------:R-:W-:Y:S01]  /*e1d0*/  F2FP.F16.F32.PACK_AB R38, R11, R4 ;  /* 0x000000040b26723e */ /* 0x000fe200000000ff */
[----:B------:R-:W-:Y:S01]  /*e1e0*/  FADD.FTZ R4, R86, R21 ;  /* 0x0000001556047221 */ /* 0x000fe20000010000 */
[----:B------:R-:W-:-:S05]  /*e1f0*/  F2FP.F16.F32.PACK_AB R36, R7, R36 ;  /* 0x000000240724723e */ /* 0x000fca00000000ff */
[----:B------:R-:W5:Y:S01]  /*e200*/  MUFU.EX2 R54, R54 ;  /* 0x0000003600367308 */ /* 0x000f620000000800 */
[----:B----4-:R-:W-:Y:S01]  /*e210*/  FADD.FTZ R7, R47, R44 ;  /* 0x0000002c2f077221 */ /* 0x010fe20000010000 */
[----:B------:R-:W-:Y:S01]  /*e220*/  FADD.FTZ R9, R41, R4 ;  /* 0x0000000429097221 */ /* 0x000fe20000010000 */
[----:B------:R-:W-:Y:S01]  /*e230*/  F2FP.F16.F32.PACK_AB R35, R84, R73 ;  /* 0x000000495423723e */ /* 0x000fe200000000ff */
[----:B------:R-:W4:Y:S04]  /*e240*/  @P2 LDC R11, c[0x0][0x44c] ;  /* 0x00011300ff0b2b82 */ /* 0x000f280000000800 */
[----:B------:R-:W0:Y:S01]  /*e250*/  MUFU.EX2 R55, R55 ;  /* 0x0000003700377308 */ /* 0x000e220000000800 */
[----:B-1----:R-:W-:-:S07]  /*e260*/  FADD.FTZ R4, R50, R7 ;  /* 0x0000000732047221 */ /* 0x002fce0000010000 */
[----:B------:R-:W1:Y:S01]  /*e270*/  MUFU.EX2 R58, R58 ;  /* 0x0000003a003a7308 */ /* 0x000e620000000800 */
[----:B--2---:R-:W-:-:S07]  /*e280*/  FADD.FTZ R7, R51, R4 ;  /* 0x0000000433077221 */ /* 0x004fce0000010000 */
[----:B------:R-:W2:Y:S01]  /*e290*/  MUFU.EX2 R59, R59 ;  /* 0x0000003b003b7308 */ /* 0x000ea20000000800 */
[----:B-----5:R-:W-:-:S07]  /*e2a0*/  FADD.FTZ R4, R54, R7 ;  /* 0x0000000736047221 */ /* 0x020fce0000010000 */
[----:B------:R-:W5:Y:S01]  /*e2b0*/  MUFU.EX2 R52, R52 ;  /* 0x0000003400347308 */ /* 0x000f620000000800 */
[----:B0-----:R-:W-:Y:S01]  /*e2c0*/  FADD.FTZ R7, R55, R4 ;  /* 0x0000000437077221 */ /* 0x001fe20000010000 */
[----:B------:R-:W-:-:S06]  /*e2d0*/  FADD.FTZ R28, R48, R9 ;  /* 0x00000009301c7221 */ /* 0x000fcc0000010000 */
[----:B------:R-:W0:Y:S01]  /*e2e0*/  MUFU.EX2 R53, R53 ;  /* 0x0000003500357308 */ /* 0x000e220000000800 */
[----:B-1----:R-:W-:-:S07]  /*e2f0*/  FADD.FTZ R4, R58, R7 ;  /* 0x000000073a047221 */ /* 0x002fce0000010000 */
[----:B------:R-:W1:Y:S01]  /*e300*/  MUFU.EX2 R8, R71 ;  /* 0x0000004700087308 */ /* 0x000e620000000800 */
[----:B------:R-:W-:Y:S01]  /*e310*/  FADD.FTZ R9, R49, R28 ;  /* 0x0000001c31097221 */ /* 0x000fe20000010000 */
[----:B--2---:R-:W-:-:S06]  /*e320*/  FADD.FTZ R7, R59, R4 ;  /* 0x000000043b077221 */ /* 0x004fcc0000010000 */
[----:B------:R-:W2:Y:S08]  /*e330*/  MUFU.EX2 R60, R60 ;  /* 0x0000003c003c7308 */ /* 0x000eb00000000800 */
[----:B------:R-:W-:Y:S01]  /*e340*/  MUFU.EX2 R74, R74 ;  /* 0x0000004a004a7308 */ /* 0x000fe20000000800 */
[----:B-----5:R-:W-:-:S07]  /*e350*/  FADD.FTZ R28, R52, R9 ;  /* 0x00000009341c7221 */ /* 0x020fce0000010000 */
[----:B------:R-:W5:Y:S01]  /*e360*/  MUFU.EX2 R61, R61 ;  /* 0x0000003d003d7308 */ /* 0x000f620000000800 */
[----:B------:R-:W-:-:S07]  /*e370*/  F2FP.F16.F32.PACK_AB R24, R56, R37 ;  /* 0x000000253818723e */ /* 0x000fce00000000ff */
[----:B------:R-:W4:Y:S08]  /*e380*/  MUFU.EX2 R64, R64 ;  /* 0x0000004000407308 */ /* 0x000f300000000800 */
[----:B------:R-:W4:Y:S08]  /*e390*/  MUFU.EX2 R75, R75 ;  /* 0x0000004b004b7308 */ /* 0x000f300000000800 */
[----:B------:R-:W-:Y:S08]  /*e3a0*/  MUFU.EX2 R78, R78 ;  /* 0x0000004e004e7308 */ /* 0x000ff00000000800 */
[----:B------:R-:W4:Y:S01]  /*e3b0*/  MUFU.EX2 R79, R79 ;  /* 0x0000004f004f7308 */ /* 0x000f220000000800 */
[----:B------:R-:W-:-:S07]  /*e3c0*/  F2FP.F16.F32.PACK_AB R37, R42, R39 ;  /* 0x000000272a25723e */ /* 0x000fce00000000ff */
[----:B------:R-:W-:Y:S01]  /*e3d0*/  MUFU.EX2 R5, R5 ;  /* 0x0000000500057308 */ /* 0x000fe20000000800 */
[----:B0-----:R-:W-:-:S07]  /*e3e0*/  FADD.FTZ R9, R53, R28 ;  /* 0x0000001c35097221 */ /* 0x001fce0000010000 */
[----:B------:R-:W-:Y:S08]  /*e3f0*/  MUFU.EX2 R20, R20 ;  /* 0x0000001400147308 */ /* 0x000ff00000000800 */
[----:B------:R-:W-:Y:S08]  /*e400*/  MUFU.EX2 R40, R40 ;  /* 0x0000002800287308 */ /* 0x000ff00000000800 */
[----:B------:R-:W0:Y:S08]  /*e410*/  MUFU.EX2 R3, R3 ;  /* 0x0000000300037308 */ /* 0x000e300000000800 */
[----:B------:R-:W-:Y:S08]  /*e420*/  MUFU.EX2 R82, R82 ;  /* 0x0000005200527308 */ /* 0x000ff00000000800 */
[----:B------:R-:W0:Y:S08]  /*e430*/  MUFU.EX2 R83, R83 ;  /* 0x0000005300537308 */ /* 0x000e300000000800 */
[----:B------:R-:W-:Y:S08]  /*e440*/  MUFU.EX2 R89, R89 ;  /* 0x0000005900597308 */ /* 0x000ff00000000800 */
[----:B------:R-:W0:Y:S01]  /*e450*/  MUFU.EX2 R4, R87 ;  /* 0x0000005700047308 */ /* 0x000e220000000800 */
[----:B------:R-:W-:Y:S01]  /*e460*/  F2FP.F16.F32.PACK_AB R39, R46, R43 ;  /* 0x0000002b2e27723e */ /* 0x000fe200000000ff */
[----:B-1----:R-:W-:Y:S01]  /*e470*/  FADD.FTZ R7, R8, R7 ;  /* 0x0000000708077221 */ /* 0x002fe20000010000 */
[----:B------:R-:W-:-:S02]  /*e480*/  F2FP.F16.F32.PACK_AB R26, R86, R57 ;  /* 0x00000039561a723e */ /* 0x000fc400000000ff */
[----:B------:R-:W-:Y:S02]  /*e490*/  F2FP.F16.F32.PACK_AB R25, R50, R47 ;  /* 0x0000002f3219723e */ /* 0x000fe400000000ff */
[----:B------:R-:W-:Y:S01]  /*e4a0*/  F2FP.F16.F32.PACK_AB R27, R54, R51 ;  /* 0x00000033361b723e */ /* 0x000fe200000000ff */
[----:B------:R1:W-:Y:S01]  /*e4b0*/  STSM.16.M88.4 [R142], R32 ;  /* 0x000000208e007844 */ /* 0x0003e20000000200 */
[----:B--2---:R-:W-:-:S03]  /*e4c0*/  FADD.FTZ R28, R60, R9 ;  /* 0x000000093c1c7221 */ /* 0x004fc60000010000 */
[----:B------:R2:W-:Y:S01]  /*e4d0*/  STSM.16.M88.4 [R141], R36 ;  /* 0x000000248d007844 */ /* 0x0005e20000000200 */
[----:B-----5:R-:W-:Y:S01]  /*e4e0*/  FADD.FTZ R9, R61, R28 ;  /* 0x0000001c3d097221 */ /* 0x020fe20000010000 */
[----:B------:R-:W-:Y:S02]  /*e4f0*/  F2FP.F16.F32.PACK_AB R28, R60, R53 ;  /* 0x000000353c1c723e */ /* 0x000fe400000000ff */
[----:B------:R5:W-:Y:S01]  /*e500*/  STSM.16.M88.4 [R140+0x27800], R24 ;  /* 0x027800188c007844 */ /* 0x000be20000000200 */
[----:B----4-:R-:W-:Y:S02]  /*e510*/  F2FP.F16.F32.PACK_AB R30, R64, R61 ;  /* 0x0000003d401e723e */ /* 0x010fe400000000ff */
[----:B------:R-:W-:Y:S01]  /*e520*/  F2FP.F16.F32.PACK_AB R29, R75, R74 ;  /* 0x0000004a4b1d723e */ /* 0x000fe200000000ff */
[----:B-1----:R-:W-:Y:S01]  /*e530*/  FADD.FTZ R32, R74, R7 ;  /* 0x000000074a207221 */ /* 0x002fe20000010000 */
[----:B------:R-:W-:Y:S02]  /*e540*/  F2FP.F16.F32.PACK_AB R31, R79, R78 ;  /* 0x0000004e4f1f723e */ /* 0x000fe400000000ff */
[----:B0-----:R-:W-:Y:S01]  /*e550*/  F2FP.F16.F32.PACK_AB R34, R3, R40 ;  /* 0x000000280322723e */ /* 0x001fe200000000ff */
[----:B------:R-:W-:Y:S01]  /*e560*/  FADD.FTZ R7, R75, R32 ;  /* 0x000000204b077221 */ /* 0x000fe20000010000 */
[----:B--2---:R-:W0:Y:S01]  /*e570*/  @P2 LDC R38, c[0x0][0x450] ;  /* 0x00011400ff262b82 */ /* 0x004e220000000800 */
[----:B------:R-:W-:-:S02]  /*e580*/  F2FP.F16.F32.PACK_AB R32, R20, R5 ;  /* 0x000000051420723e */ /* 0x000fc400000000ff */
[----:B-----5:R-:W-:Y:S02]  /*e590*/  F2FP.F16.F32.PACK_AB R24, R48, R41 ;  /* 0x000000293018723e */ /* 0x020fe400000000ff */
[----:B------:R-:W-:Y:S02]  /*e5a0*/  F2FP.F16.F32.PACK_AB R26, R52, R49 ;  /* 0x00000031341a723e */ /* 0x000fe400000000ff */
[----:B------:R-:W-:Y:S02]  /*e5b0*/  F2FP.F16.F32.PACK_AB R25, R58, R55 ;  /* 0x000000373a19723e */ /* 0x000fe400000000ff */
[----:B------:R-:W-:Y:S02]  /*e5c0*/  F2FP.F16.F32.PACK_AB R27, R8, R59 ;  /* 0x0000003b081b723e */ /* 0x000fe400000000ff */
[----:B------:R-:W-:Y:S02]  /*e5d0*/  F2FP.F16.F32.PACK_AB R33, R83, R82 ;  /* 0x000000525321723e */ /* 0x000fe400000000ff */
[----:B------:R-:W-:Y:S01]  /*e5e0*/  F2FP.F16.F32.PACK_AB R35, R4, R89 ;  /* 0x000000590423723e */ /* 0x000fe200000000ff */
[----:B---3--:R1:W-:Y:S04]  /*e5f0*/  STSM.16.M88.4 [R45], R24 ;  /* 0x000000182d007844 */ /* 0x0083e80000000200 */
[----:B------:R1:W-:Y:S04]  /*e600*/  STSM.16.M88.4 [R142+0x6000], R28 ;  /* 0x0060001c8e007844 */ /* 0x0003e80000000200 */
[----:B------:R1:W-:Y:S01]  /*e610*/  STSM.16.M88.4 [R141+0x6000], R32 ;  /* 0x006000208d007844 */ /* 0x0003e20000000200 */
[----:B------:R2:W-:Y:S06]  /*e620*/  MEMBAR.ALL.CTA ;  /* 0x0000000000007992 */ /* 0x0005ec0000008000 */
[----:B--2---:R-:W2:Y:S01]  /*e630*/  FENCE.VIEW.ASYNC.S ;  /* 0x00000000000073c6 */ /* 0x004ea20000000000 */
[----:B------:R-:W-:Y:S01]  /*e640*/  FADD.FTZ R8, R78, R7 ;  /* 0x000000074e087221 */ /* 0x000fe20000010000 */
[----:B------:R-:W-:Y:S01]  /*e650*/  FADD.FTZ R36, R64, R9 ;  /* 0x0000000940247221 */ /* 0x000fe20000010000 */
[----:B------:R-:W-:-:S02]  /*e660*/  PLOP3.LUT P3, PT, PT, PT, UP0, 0x40, 0x0 ;  /* 0x000000000000781c */ /* 0x000fc40003f6e808 */
[----:B------:R-:W-:Y:S01]  /*e670*/  FADD.FTZ R79, R79, R8 ;  /* 0x000000084f4f7221 */ /* 0x000fe20000010000 */
[----:B------:R-:W-:-:S04]  /*e680*/  @P2 IMAD.HI.U32 R11, R91, R11, RZ ;  /* 0x0000000b5b0b2227 */ /* 0x000fc800078e00ff */
[----:B------:R-:W-:Y:S01]  /*e690*/  FADD.FTZ R5, R5, R36 ;  /* 0x0000002405057221 */ /* 0x000fe20000010000 */
[----:B------:R-:W-:Y:S01]  /*e6a0*/  FADD.FTZ R82, R82, R79 ;  /* 0x0000004f52527221 */ /* 0x000fe20000010000 */
[----:B------:R-:W-:Y:S02]  /*e6b0*/  IMAD.MOV.U32 R8, RZ, RZ, R91 ;  /* 0x000000ffff087224 */ /* 0x000fe400078e005b */
[----:B------:R-:W-:Y:S01]  /*e6c0*/  FADD.FTZ R5, R20, R5 ;  /* 0x0000000514057221 */ /* 0x000fe20000010000 */
[----:B0-----:R-:W-:Y:S01]  /*e6d0*/  @P2 SHF.R.U32.HI R8, RZ, R38, R11 ;  /* 0x00000026ff082219 */ /* 0x001fe2000001160b */
[----:B------:R-:W-:Y:S02]  /*e6e0*/  FADD.FTZ R82, R83, R82 ;  /* 0x0000005253527221 */ /* 0x000fe40000010000 */
[----:B------:R-:W-:Y:S02]  /*e6f0*/  FADD.FTZ R40, R40, R5 ;  /* 0x0000000528287221 */ /* 0x000fe40000010000 */
[----:B------:R-:W-:Y:S01]  /*e700*/  FADD.FTZ R89, R89, R82 ;  /* 0x0000005259597221 */ /* 0x000fe20000010000 */
[----:B------:R-:W-:-:S02]  /*e710*/  IMAD.IADD R113, R113, 0x1, R8 ;  /* 0x0000000171717824 */ /* 0x000fc400078e0208 */
[----:B------:R-:W-:Y:S01]  /*e720*/  FADD.FTZ R5, R3, R40 ;  /* 0x0000002803057221 */ /* 0x000fe20000010000 */
[----:B------:R-:W-:Y:S02]  /*e730*/  VIADD R3, R88, 0xfffffffe ;  /* 0xfffffffe58037836 */ /* 0x000fe40000000000 */
[----:B------:R-:W-:Y:S01]  /*e740*/  FADD.FTZ R4, R4, R89 ;  /* 0x0000005904047221 */ /* 0x000fe20000010000 */
[----:B------:R-:W-:Y:S01]  /*e750*/  VIADD R7, R113, UR4 ;  /* 0x0000000471077c36 */ /* 0x000fe20008000000 */
[----:B--2---:R-:W-:Y:S01]  /*e760*/  NOP ;  /* 0x0000000000007918 */ /* 0x004fe20000000000 */
[----:B-1----:R-:W-:Y:S05]  /*e770*/  @P3 BRA `(.L_x_11421) ;  /* 0x0000000000543947 */ /* 0x002fea0003800000 */
[C---:B------:R-:W-:Y:S01]  /*e780*/  ISETP.GT.AND P3, PT, R113.reuse, RZ, PT ;  /* 0x000000ff7100720c */ /* 0x040fe20003f64270 */
[----:B------:R-:W-:Y:S01]  /*e790*/  BSSY B0, `(.L_x_11422) ;  /* 0x0000010000007945 */ /* 0x000fe20003800000 */
[----:B------:R-:W-:-:S11]  /*e7a0*/  VIADD R8, R113, 0xffffffff ;  /* 0xffffffff71087836 */ /* 0x000fd60000000000 */
[----:B------:R-:W-:Y:S05]  /*e7b0*/  @P3 BRA `(.L_x_11423) ;  /* 0x0000000000203947 */ /* 0x000fea0003800000 */
[----:B------:R-:W-:Y:S01]  /*e7c0*/  UISETP.NE.AND UP1, UPT, UR5, 0x1, UPT ;  /* 0x000000010500788c */ /* 0x000fe2000bf25270 */
[----:B------:R-:W-:-:S05]  /*e7d0*/  IMAD.MOV R8, RZ, RZ, -R113 ;  /* 0x000000ffff087224 */ /* 0x000fca00078e0a71 */
[----:B------:R-:W-:-:S05]  /*e7e0*/  PLOP3.LUT P3, PT, PT, PT, UP1, 0x80, 0x0 ;  /* 0x000000000000781c */ /* 0x000fca0003f6f018 */
[----:B------:R-:W-:-:S08]  /*e7f0*/  @UP1 ULDC.64 UR6, c[0x0][0x9e8] ;  /* 0x00027a0000061ab9 */ /* 0x000fd00000000a00 */
[----:B------:R-:W-:-:S05]  /*e800*/  @P3 IMAD.HI.U32 R9, R8, UR6, RZ ;  /* 0x0000000608093c27 */ /* 0x000fca000f8e00ff */
[----:B------:R-:W-:-:S04]  /*e810*/  @P3 SHF.R.U32.HI R8, RZ, UR7, R9 ;  /* 0x00000007ff083c19 */ /* 0x000fc80008011609 */
[----:B------:R-:W-:Y:S01]  /*e820*/  LOP3.LUT R8, RZ, R8, RZ, 0x33, !PT ;  /* 0x00000008ff087212 */ /* 0x000fe200078e33ff */
[----:B------:R-:W-:Y:S06]  /*e830*/  BRA `(.L_x_11424) ;  /* 0x0000000000147947 */ /* 0x000fec0003800000 */
.L_x_11423:
[----:B------:R-:W-:-:S06]  /*e840*/  UISETP.NE.AND UP1, UPT, UR5, 0x1, UPT ;  /* 0x000000010500788c */ /* 0x000fcc000bf25270 */
[----:B------:R-:W-:-:S05]  /*e850*/  PLOP3.LUT P3, PT, PT, PT, UP1, 0x80, 0x0 ;  /* 0x000000000000781c */ /* 0x000fca0003f6f018 */
[----:B------:R-:W-:-:S08]  /*e860*/  @UP1 ULDC.64 UR6, c[0x0][0x9e8] ;  /* 0x00027a0000061ab9 */ /* 0x000fd00000000a00 */
[----:B------:R-:W-:-:S05]  /*e870*/  @P3 IMAD.HI.U32 R9, R8, UR6, RZ ;  /* 0x0000000608093c27 */ /* 0x000fca000f8e00ff */
[----:B------:R-:W-:-:S07]  /*e880*/  @P3 SHF.R.U32.HI R8, RZ, UR7, R9 ;  /* 0x00000007ff083c19 */ /* 0x000fce0008011609 */
.L_x_11424:
[----:B------:R-:W-:Y:S05]  /*e890*/  BSYNC B0 ;  /* 0x0000000000007941 */ /* 0x000fea0003800000 */
.L_x_11422:
[----:B------:R-:W-:-:S04]  /*e8a0*/  IMAD.U32 R9, RZ, RZ, UR5 ;  /* 0x00000005ff097e24 */ /* 0x000fc8000f8e00ff */
[----:B------:R-:W-:-:S05]  /*e8b0*/  IMAD R8, R8, R9, UR5 ;  /* 0x0000000508087e24 */ /* 0x000fca000f8e0209 */
[----:B------:R-:W-:-:S07]  /*e8c0*/  VIMNMX R7, R7, R8, PT ;  /* 0x0000000807077248 */ /* 0x000fce0003fe0100 */
.L_x_11421:
[----:B------:R-:W2:Y:S01]  /*e8d0*/  LDL R9, [R1+0x48] ;  /* 0x0000480001097983 */ /* 0x000ea20000100800 */
        /* <DEDUP_REMOVED lines=8> */
[----:B------:R-:W-:Y:S01]  /*e960*/  SHF.R.S32.HI R8, RZ, 0x7, R8 ;  /* 0x00000007ff087819 */ /* 0x000fe20000011408 */
[----:B------:R-:W-:Y:S01]  /*e970*/  ULDC UR6, c[0x0][0x988] ;  /* 0x0002620000067ab9 */ /* 0x000fe20000000800 */
[----:B------:R-:W-:Y:S01]  /*e980*/  ULDC UR50, c[0x0][0x9e0] ;  /* 0x0002780000327ab9 */ /* 0x000fe20000000800 */
[----:B------:R-:W-:Y:S01]  /*e990*/  ULDC UR48, c[0x0][0x9e0] ;  /* 0x0002780000307ab9 */ /* 0x000fe20000000800 */
        /* <DEDUP_REMOVED lines=24> */
[----:B--2---:R-:W-:-:S04]  /*eb20*/  VIMNMX R9, R9, R8, !PT ;  /* 0x0000000809097248 */ /* 0x004fc80007fe0100 */
[----:B------:R-:W-:Y:S01]  /*eb30*/  ISETP.GE.AND P3, PT, R3, R9, PT ;  /* 0x000000090300720c */ /* 0x000fe20003f66270 */
[----:B------:R0:W-:-:S12]  /*eb40*/  STL [R1+0xc], R9 ;  /* 0x00000c0901007387 */ /* 0x0001d80000100800 */
[----:B0-----:R-:W-:Y:S05]  /*eb50*/  @!P3 BRA `(.L_x_11425) ;  /* 0x000000340008b947 */ /* 0x001fea0003800000 */
[----:B------:R-:W-:-:S07]  /*eb60*/  IMAD.MOV.U32 R135, RZ, RZ, RZ ;  /* 0x000000ffff877224 */ /* 0x000fce00078e00ff */
.L_x_11443:
        /* <DEDUP_REMOVED lines=10> */
.L_x_11427:
[----:B------:R-:W-:Y:S01]  /*ec10*/  IMAD R9, R20, 0x8, R2 ;  /* 0x0000000814097824 */ /* 0x000fe200078e0202 */
[----:B------:R-:W-:-:S04]  /*ec20*/  SHF.L.U32 R8, R7, 0x1f, RZ ;  /* 0x0000001f07087819 */ /* 0x000fc800000006ff */
[----:B------:R0:W1:Y:S01]  /*ec30*/  SYNCS.PHASECHK.TRANS64.TRYWAIT P4, [R9+URZ+0x2d830], R8 ;  /* 0x02d83008090075a7 */ /* 0x000062000808017f */
[----:B------:R-:W-:Y:S05]  /*ec40*/  @!P0 BRA `(.L_x_11428) ;  /* 0x0000000000048947 */ /* 0x000fea0003800000 */
[----:B------:R-:W-:Y:S01]  /*ec50*/  BPT.TRAP 0x1 ;  /* 0x000000040000795c */ /* 0x000fe20000300000 */
.L_x_11428:
[----:B------:R-:W-:Y:S04]  /*ec60*/  BSSY B0, `(.L_x_11426) ;  /* 0x0000004000007945 */ /* 0x000fe80003800000 */
[----:B-1----:R-:W-:Y:S05]  /*ec70*/  @P4 BRA `(.L_x_11429) ;  /* 0x0000000000084947 */ /* 0x002fea0003800000 */
[----:B------:R-:W1:Y:S02]  /*ec80*/  SYNCS.PHASECHK.TRANS64.TRYWAIT P4, [R9+URZ+0x2d830], R8 ;  /* 0x02d83008090075a7 */ /* 0x000e64000808017f */
[----:B-1----:R-:W-:Y:S05]  /*ec90*/  @!P4 BRA `(.L_x_11430) ;  /* 0x0000013c00a4c947 */ /* 0x002fea0003800000 */
.L_x_11429:
[----:B------:R-:W-:Y:S05]  /*eca0*/  BSYNC B0 ;  /* 0x0000000000007941 */ /* 0x000fea0003800000 */
.L_x_11426:
[----:B01----:R-:W2:Y:S01]  /*ecb0*/  LDL R8, [R1+0x8] ;  /* 0x0000080001087983 */ /* 0x003ea20000100800 */
[----:B------:R-:W0:Y:S01]  /*ecc0*/  S2R R10, SR_TID.X ;  /* 0x00000000000a7919 */ /* 0x000e220000002100 */
[----:B------:R-:W-:Y:S05]  /*ecd0*/  WARPSYNC.ALL ;  /* 0x0000000000007948 */ /* 0x000fea0003800000 */
[----:B------:R-:W-:Y:S01]  /*ece0*/  IMAD.MOV.U32 R9, RZ, RZ, -0x7fffffe0 ;  /* 0x80000020ff097424 */ /* 0x000fe200078e00ff */
[----:B0-----:R-:W-:-:S05]  /*ecf0*/  SHF.R.U32.HI R10, RZ, 0x7, R10 ;  /* 0x00000007ff0a7819 */ /* 0x001fca000001160a */
[----:B------:R-:W-:Y:S01]  /*ed00*/  VIADD R21, R10, 0x8 ;  /* 0x000000080a157836 */ /* 0x000fe20000000000 */
[----:B------:R-:W-:Y:S01]  /*ed10*/  R2UR UR11, R9 ;  /* 0x00000000090b72ca */ /* 0x000fe200000e0000 */
[----:B------:R-:W-:Y:S01]  /*ed20*/  IMAD.MOV.U32 R25, RZ, RZ, -0x7fffffe0 ;  /* 0x80000020ff197424 */ /* 0x000fe200078e00ff */
[----:B------:R-:W-:Y:S01]  /*ed30*/  R2UR UR8, R12 ;  /* 0x000000000c0872ca */ /* 0x000fe200000e0000 */
[----:B------:R-:W-:Y:S01]  /*ed40*/  IMAD.MOV.U32 R27, RZ, RZ, -0x7fffffe0 ;  /* 0x80000020ff1b7424 */ /* 0x000fe200078e00ff */
[----:B------:R-:W-:Y:S02]  /*ed50*/  R2UR UR9, R13 ;  /* 0x000000000d0972ca */ /* 0x000fe400000e0000 */
[C---:B------:R-:W-:Y:S02]  /*ed60*/  R2UR UR15, R25.reuse ;  /* 0x00000000190f72ca */ /* 0x040fe400000e0000 */
[----:B------:R-:W-:Y:S02]  /*ed70*/  R2UR UR23, R25 ;  /* 0x00000000191772ca */ /* 0x000fe400000e0000 */
[----:B------:R-:W-:-:S02]  /*ed80*/  R2UR UR27, R27 ;  /* 0x000000001b1b72ca */ /* 0x000fc400000e0000 */
[----:B------:R-:W-:Y:S02]  /*ed90*/  R2UR UR12, R152 ;  /* 0x00000000980c72ca */ /* 0x000fe400000e0000 */
[----:B------:R-:W-:Y:S01]  /*eda0*/  R2UR UR13, R153 ;  /* 0x00000000990d72ca */ /* 0x000fe200000e0000 */
[----:B------:R0:W-:Y:S01]  /*edb0*/  BAR.SYNC.DEFER_BLOCKING R21, 0x100 ;  /* 0x000400150000751d */ /* 0x0001e20000010000 */
[----:B------:R-:W-:Y:S01]  /*edc0*/  IMAD.MOV.U32 R11, RZ, RZ, -0x7fffffe0 ;  /* 0x80000020ff0b7424 */ /* 0x000fe200078e00ff */
[----:B------:R-:W-:Y:S02]  /*edd0*/  R2UR UR16, R150 ;  /* 0x00000000961072ca */ /* 0x000fe400000e0000 */
[----:B------:R-:W-:Y:S01]  /*ede0*/  R2UR UR17, R151 ;  /* 0x00000000971172ca */ /* 0x000fe200000e0000 */
[----:B--2---:R-:W-:-:S04]  /*edf0*/  IMAD R8, R20, 0x600, R8 ;  /* 0x0000060014087824 */ /* 0x004fc800078e0208 */
[C---:B------:R-:W-:Y:S01]  /*ee00*/  VIADD R24, R8.reuse, 0x2 ;  /* 0x0000000208187836 */ /* 0x040fe20000000000 */
[C---:B------:R-:W-:Y:S01]  /*ee10*/  R2UR UR10, R8.reuse ;  /* 0x00000000080a72ca */ /* 0x040fe200000e0000 */
[----:B------:R-:W-:-:S03]  /*ee20*/  VIADD R26, R8, 0x400 ;  /* 0x00000400081a7836 */ /* 0x000fc60000000000 */
[----:B------:R-:W-:Y:S01]  /*ee30*/  R2UR UR14, R24 ;  /* 0x00000000180e72ca */ /* 0x000fe200000e0000 */
[----:B------:R-:W-:Y:S01]  /*ee40*/  VIADD R24, R8, 0x202 ;  /* 0x0000020208187836 */ /* 0x000fe20000000000 */
[----:B------:R-:W-:-:S04]  /*ee50*/  R2UR UR26, R26 ;  /* 0x000000001a1a72ca */ /* 0x000fc800000e0000 */
[----:B------:R-:W-:Y:S02]  /*ee60*/  R2UR UR22, R24 ;  /* 0x00000000181672ca */ /* 0x000fe400000e0000 */
[----:B------:R-:W-:-:S06]  /*ee70*/  WARPGROUP.ARRIVE ;  /* 0x00000000000079c5 */ /* 0x000fcc0000000000 */
[----:B------:R-:W-:Y:S01]  /*ee80*/  HGMMA.64x128x16.F32 R24, gdesc[UR8], RZ, !UPT, gsb0 ;  /* 0x01e00000081879f0 */ /* 0x000fe2000c0008ff */
[----:B------:R-:W-:Y:S01]  /*ee90*/  VIADD R10, R8, 0x200 ;  /* 0x00000200080a7836 */ /* 0x000fe20000000000 */
[----:B------:R-:W-:-:S04]  /*eea0*/  R2UR UR19, R11 ;  /* 0x000000000b1372ca */ /* 0x000fc800000e0000 */
[----:B------:R-:W-:Y:S01]  /*eeb0*/  R2UR UR18, R10 ;  /* 0x000000000a1272ca */ /* 0x000fe200000e0000 */
[----:B------:R-:W-:Y:S02]  /*eec0*/  WARPGROUP.DEPBAR.LE gsb0, 0x0 ;  /* 0x00008000000079c5 */ /* 0x000fe40000010000 */
[----:B------:R-:W-:-:S06]  /*eed0*/  WARPGROUP.ARRIVE ;  /* 0x00000000000079c5 */ /* 0x000fcc0000000000 */
[----:B------:R-:W-:Y:S01]  /*eee0*/  HGMMA.64x128x16.F32 R24, gdesc[UR12], R24, gsb0 ;  /* 0x01e000000c1879f0 */ /* 0x000fe20008000818 */
[----:B------:R-:W-:Y:S02]  /*eef0*/  R2UR UR20, R148 ;  /* 0x00000000941472ca */ /* 0x000fe400000e0000 */
        /* <DEDUP_REMOVED lines=9> */
[----:B------:R-:W-:Y:S01]  /*ef90*/  VIADD R8, R8, 0x402 ;  /* 0x0000040208087836 */ /* 0x000fe20000000000 */
[----:B------:R-:W-:Y:S02]  /*efa0*/  R2UR UR31, R9 ;  /* 0x00000000091f72ca */ /* 0x000fe400000e0000 */
[----:B------:R-:W-:Y:S02]  /*efb0*/  R2UR UR28, R14 ;  /* 0x000000000e1c72ca */ /* 0x000fe400000e0000 */
[----:B------:R-:W-:Y:S02]  /*efc0*/  R2UR UR30, R8 ;  /* 0x00000000081e72ca */ /* 0x000fe400000e0000 */
[----:B------:R-:W-:Y:S01]  /*efd0*/  R2UR UR29, R15 ;  /* 0x000000000f1d72ca */ /* 0x000fe200000e0000 */
[----:B------:R-:W-:Y:S02]  /*efe0*/  WARPGROUP.DEPBAR.LE gsb0, 0x0 ;  /* 0x00008000000079c5 */ /* 0x000fe40000010000 */
[----:B------:R-:W-:-:S06]  /*eff0*/  WARPGROUP.ARRIVE ;  /* 0x00000000000079c5 */ /* 0x000fcc0000000000 */
        /* <DEDUP_REMOVED lines=8> */
.L_x_11432:
[----:B------:R-:W-:Y:S01]  /*f080*/  SHF.L.U32 R8, R18, 0x1f, RZ ;  /* 0x0000001f12087819 */ /* 0x000fe200000006ff */
[----:B------:R-:W-:-:S04]  /*f090*/  IMAD R9, R16, 0x8, R2 ;  /* 0x0000000810097824 */ /* 0x000fc800078e0202 */
[----:B------:R0:W1:Y:S01]  /*f0a0*/  SYNCS.PHASECHK.TRANS64.TRYWAIT P3, [R9+URZ+0x2d850], R8 ;  /* 0x02d85008090075a7 */ /* 0x000062000806017f */
[----:B------:R-:W-:Y:S05]  /*f0b0*/  @!P0 BRA `(.L_x_11433) ;  /* 0x0000000000048947 */ /* 0x000fea0003800000 */
[----:B------:R-:W-:Y:S01]  /*f0c0*/  BPT.TRAP 0x1 ;  /* 0x000000040000795c */ /* 0x000fe20000300000 */
.L_x_11433:
[----:B-1----:R-:W-:Y:S05]  /*f0d0*/  @P3 BRA `(.L_x_11431) ;  /* 0x0000000000083947 */ /* 0x002fea0003800000 */
[----:B------:R-:W1:Y:S02]  /*f0e0*/  SYNCS.PHASECHK.TRANS64.TRYWAIT P3, [R9+URZ+0x2d850], R8 ;  /* 0x02d85008090075a7 */ /* 0x000e64000806017f */
[----:B-1----:R-:W-:Y:S05]  /*f0f0*/  @!P3 BRA `(.L_x_11434) ;  /* 0x0000013800a0b947 */ /* 0x002fea0003800000 */
.L_x_11431:
[----:B------:R-:W2:Y:S01]  /*f100*/  LDL R21, [R1+0x1c] ;  /* 0x00001c0001157983 */ /* 0x000ea20000100800 */
[----:B01----:R-:W0:Y:S03]  /*f110*/  @P2 LDC R9, c[0x0][0x44c] ;  /* 0x00011300ff092b82 */ /* 0x003e260000000800 */
[----:B------:R-:W2:Y:S04]  /*f120*/  LDL R18, [R1+0x44] ;  /* 0x0000440001127983 */ /* 0x000ea80000100800 */
[----:B------:R-:W3:Y:S01]  /*f130*/  LDL R10, [R1+0x28] ;  /* 0x00002800010a7983 */ /* 0x000ee20000100800 */
[----:B------:R-:W1:Y:S01]  /*f140*/  @P2 LDC R8, c[0x0][0x450] ;  /* 0x00011400ff082b82 */ /* 0x000e620000000800 */
[----:B------:R-:W-:Y:S05]  /*f150*/  WARPSYNC.ALL ;  /* 0x0000000000007948 */ /* 0x000fea0003800000 */
[----:B------:R-:W-:Y:S01]  /*f160*/  WARPGROUP.ARRIVE ;  /* 0x00000000000079c5 */ /* 0x000fe20000000000 */
[----:B------:R-:W-:Y:S01]  /*f170*/  UMOV UR9, 0x40000040 ;  /* 0x4000004000097882 */ /* 0x000fe20000000000 */
[----:B------:R-:W-:-:S04]  /*f180*/  IMAD.MOV.U32 R11, RZ, RZ, -0x7fffffe0 ;  /* 0x80000020ff0b7424 */ /* 0x000fc800078e00ff */
[----:B------:R-:W4:Y:S01]  /*f190*/  S2R R143, SR_TID.X ;  /* 0x00000000008f7919 */ /* 0x000f220000002100 */
[----:B------:R-:W-:Y:S01]  /*f1a0*/  IMAD.SHL.U32 R145, R3, 0x80, RZ ;  /* 0x0000008003917824 */ /* 0x000fe200078e00ff */
[----:B----4-:R-:W-:Y:S01]  /*f1b0*/  ISETP.GE.U32.AND P3, PT, R143, 0x180, PT ;  /* 0x000001808f00780c */ /* 0x010fe20003f66070 */
[----:B--2---:R-:W-:Y:S01]  /*f1c0*/  IMAD.IADD R18, R18, 0x1, R21 ;  /* 0x0000000112127824 */ /* 0x004fe200078e0215 */
[----:B------:R-:W-:Y:S02]  /*f1d0*/  SHF.R.U32.HI R21, RZ, 0x7, R143 ;  /* 0x00000007ff157819 */ /* 0x000fe4000001168f */
[----:B------:R-:W-:Y:S01]  /*f1e0*/  IADD3 R143, -R145, 0x1, RZ ;  /* 0x00000001918f7810 */ /* 0x000fe20007ffe1ff */
[----:B0-----:R-:W-:-:S04]  /*f1f0*/  @P2 IMAD.HI.U32 R9, R18, R9, RZ ;  /* 0x0000000912092227 */ /* 0x001fc800078e00ff */
[----:B------:R-:W-:Y:S01]  /*f200*/  IMAD R143, R139, -0x2, R143 ;  /* 0xfffffffe8b8f7824 */ /* 0x000fe200078e028f */
[----:B-1----:R-:W-:Y:S01]  /*f210*/  @P2 SHF.R.U32.HI R18, RZ, R8, R9 ;  /* 0x00000008ff122219 */ /* 0x002fe20000011609 */
[----:B---3--:R-:W-:Y:S02]  /*f220*/  IMAD R9, R10, 0x2000, R2 ;  /* 0x000020000a097824 */ /* 0x008fe400078e0202 */
[----:B------:R-:W-:Y:S01]  /*f230*/  VIADD R8, R2, 0x400 ;  /* 0x0000040002087836 */ /* 0x000fe20000000000 */
[----:B------:R-:W-:Y:S01]  /*f240*/  IADD3 R143, -R22, R143, R138 ;  /* 0x0000008f168f7210 */ /* 0x000fe20007ffe18a */
[----:B------:R-:W0:Y:S01]  /*f250*/  SHFL.IDX PT, R154, R18, RZ, 0x1c1f ;  /* 0x001c1fff129a7589 */ /* 0x000e2200000e0000 */
[----:B------:R-:W-:Y:S01]  /*f260*/  R2UR UR8, R9 ;  /* 0x00000000090872ca */ /* 0x000fe200000e0000 */
[----:B------:R-:W-:Y:S01]  /*f270*/  IMAD.MOV.U32 R9, RZ, RZ, -0x7fffffe0 ;  /* 0x80000020ff097424 */ /* 0x000fe200078e00ff */
[----:B------:R-:W-:-:S04]  /*f280*/  SHF.R.U32.HI R8, RZ, 0x4, R8 ;  /* 0x00000004ff087819 */ /* 0x000fc80000011608 */
[----:B------:R-:W-:Y:S02]  /*f290*/  LOP3.LUT R8, R8, 0x3fff, RZ, 0xc0, !PT ;  /* 0x00003fff08087812 */ /* 0x000fe400078ec0ff */
[----:B------:R-:W-:Y:S01]  /*f2a0*/  R2UR UR11, R9 ;  /* 0x00000000090b72ca */ /* 0x000fe200000e0000 */
[----:B------:R-:W-:Y:S01]  /*f2b0*/  IMAD.MOV.U32 R9, RZ, RZ, -0x7fffffe0 ;  /* 0x80000020ff097424 */ /* 0x000fe200078e00ff */
[----:B------:R-:W-:-:S03]  /*f2c0*/  LOP3.LUT R8, R8, 0x2000000, RZ, 0xfc, !PT ;  /* 0x0200000008087812 */ /* 0x000fc600078efcff */
[----:B------:R-:W-:Y:S02]  /*f2d0*/  UIADD3 UR8, UR8, 0x21800, URZ ;  /* 0x0002180008087890 */ /* 0x000fe4000fffe03f */
[----:B------:R-:W-:Y:S02]  /*f2e0*/  IMAD R8, R16, 0x600, R8 ;  /* 0x0000060010087824 */ /* 0x000fe400078e0208 */
[----:B------:R-:W-:Y:S02]  /*f2f0*/  USHF.R.U32.HI UR8, URZ, 0x4, UR8 ;  /* 0x000000043f087899 */ /* 0x000fe40008011608 */
[C---:B------:R-:W-:Y:S01]  /*f300*/  VIADD R10, R8.reuse, 0x40 ;  /* 0x00000040080a7836 */ /* 0x040fe20000000000 */
[----:B------:R-:W-:Y:S01]  /*f310*/  R2UR UR10, R8 ;  /* 0x00000000080a72ca */ /* 0x000fe200000e0000 */
[----:B------:R-:W-:-:S04]  /*f320*/  ULOP3.LUT UR8, UR8, 0x3fff, URZ, 0xc0, !UPT ;  /* 0x00003fff08087892 */ /* 0x000fc8000f8ec03f */
[----:B------:R-:W-:-:S07]  /*f330*/  ULOP3.LUT UR12, UR8, 0x10000, URZ, 0xfc, !UPT ;  /* 0x00010000080c7892 */ /* 0x000fce000f8efc3f */
[----:B------:R-:W-:Y:S02]  /*f340*/  UMOV UR8, UR12 ;  /* 0x0000000c00087c82 */ /* 0x000fe40008000000 */
[----:B------:R-:W-:Y:S01]  /*f350*/  HGMMA.64x96x16.F32 R88, gdesc[UR8].tnspB, R88, gsb0 ;  /* 0x41600000085879f0 */ /* 0x000fe20008000858 */
[----:B------:R-:W-:Y:S01]  /*f360*/  R2UR UR10, R10 ;  /* 0x000000000a0a72ca */ /* 0x000fe200000e0000 */
[----:B------:R-:W-:Y:S01]  /*f370*/  UIADD3 UR8, UR12, 0x2, URZ ;  /* 0x000000020c087890 */ /* 0x000fe2000fffe03f */
[----:B------:R-:W-:Y:S01]  /*f380*/  R2UR UR11, R11 ;  /* 0x000000000b0b72ca */ /* 0x000fe200000e0000 */
[----:B------:R-:W-:Y:S01]  /*f390*/  UMOV UR9, 0x40000040 ;  /* 0x4000004000097882 */ /* 0x000fe20000000000 */
[----:B------:R-:W-:Y:S02]  /*f3a0*/  VIADD R10, R8, 0x80 ;  /* 0x00000080080a7836 */ /* 0x000fe40000000000 */
[----:B------:R-:W-:Y:S01]  /*f3b0*/  IMAD.MOV.U32 R11, RZ, RZ, -0x7fffffe0 ;  /* 0x80000020ff0b7424 */ /* 0x000fe200078e00ff */
[----:B------:R-:W-:-:S02]  /*f3c0*/  WARPGROUP.DEPBAR.LE gsb0, 0x0 ;  /* 0x00008000000079c5 */ /* 0x000fc40000010000 */
[----:B------:R-:W-:-:S06]  /*f3d0*/  WARPGROUP.ARRIVE ;  /* 0x00000000000079c5 */ /* 0x000fcc0000000000 */
[----:B------:R-:W-:Y:S01]  /*f3e0*/  HGMMA.64x96x16.F32 R88, gdesc[UR8].tnspB, R88, gsb0 ;  /* 0x41600000085879f0 */ /* 0x000fe20008000858 */
[----:B------:R-:W-:Y:S01]  /*f3f0*/  R2UR UR10, R10 ;  /* 0x000000000a0a72ca */ /* 0x000fe200000e0000 */
[----:B------:R-:W-:Y:S01]  /*f400*/  UIADD3 UR8, UR12, 0x4, URZ ;  /* 0x000000040c087890 */ /* 0x000fe2000fffe03f */
[----:B------:R-:W-:Y:S01]  /*f410*/  R2UR UR11, R11 ;  /* 0x000000000b0b72ca */ /* 0x000fe200000e0000 */
[----:B------:R-:W-:Y:S01]  /*f420*/  UMOV UR9, 0x40000040 ;  /* 0x4000004000097882 */ /* 0x000fe20000000000 */
[----:B------:R-:W-:Y:S02]  /*f430*/  VIADD R10, R8, 0xc0 ;  /* 0x000000c0080a7836 */ /* 0x000fe40000000000 */
[----:B------:R-:W-:Y:S01]  /*f440*/  IMAD.MOV.U32 R11, RZ, RZ, -0x7fffffe0 ;  /* 0x80000020ff0b7424 */ /* 0x000fe200078e00ff */
[----:B------:R-:W-:Y:S02]  /*f450*/  WARPGROUP.DEPBAR.LE gsb0, 0x0 ;  /* 0x00008000000079c5 */ /* 0x000fe40000010000 */
        /* <DEDUP_REMOVED lines=24> */
[C---:B------:R-:W-:Y:S02]  /*f5e0*/  VIADD R10, R8.reuse, 0x180 ;  /* 0x00000180080a7836 */ /* 0x040fe40000000000 */
[----:B------:R-:W-:Y:S02]  /*f5f0*/  IMAD.MOV.U32 R11, RZ, RZ, -0x7fffffe0 ;  /* 0x80000020ff0b7424 */ /* 0x000fe400078e00ff */
[----:B------:R-:W-:Y:S01]  /*f600*/  VIADD R8, R8, 0x1c0 ;  /* 0x000001c008087836 */ /* 0x000fe20000000000 */
[----:B------:R-:W-:-:S02]  /*f610*/  WARPGROUP.DEPBAR.LE gsb0, 0x0 ;  /* 0x00008000000079c5 */ /* 0x000fc40000010000 */
[----:B------:R-:W-:-:S06]  /*f620*/  WARPGROUP.ARRIVE ;  /* 0x00000000000079c5 */ /* 0x000fcc0000000000 */
[----:B------:R-:W-:Y:S01]  /*f630*/  HGMMA.64x96x16.F32 R88, gdesc[UR8].tnspB, R88, gsb0 ;  /* 0x41600000085879f0 */ /* 0x000fe20008000858 */
[----:B------:R-:W-:Y:S01]  /*f640*/  R2UR UR10, R10 ;  /* 0x000000000a0a72ca */ /* 0x000fe200000e0000 */
[----:B------:R-:W-:Y:S01]  /*f650*/  UIADD3 UR8, UR12, 0x604, URZ ;  /* 0x000006040c087890 */ /* 0x000fe2000fffe03f */
[----:B------:R-:W-:Y:S01]  /*f660*/  R2UR UR11, R11 ;  /* 0x000000000b0b72ca */ /* 0x000fe200000e0000 */
[----:B------:R-:W-:Y:S01]  /*f670*/  UMOV UR9, 0x40000040 ;  /* 0x4000004000097882 */ /* 0x000fe20000000000 */
[----:B------:R-:W-:-:S05]  /*f680*/  IMAD.U32 R10, RZ, RZ, UR43 ;  /* 0x0000002bff0a7e24 */ /* 0x000fca000f8e00ff */
[----:B------:R-:W-:-:S05]  /*f690*/  LOP3.LUT R144, RZ, R10, RZ, 0x33, !PT ;  /* 0x0000000aff907212 */ /* 0x000fca00078e33ff */
[----:B------:R-:W-:Y:S02]  /*f6a0*/  IMAD.IADD R144, R144, 0x1, R143 ;  /* 0x0000000190907824 */ /* 0x000fe400078e028f */
[----:B------:R-:W-:Y:S02]  /*f6b0*/  VIADD R143, R143, UR50 ;  /* 0x000000328f8f7c36 */ /* 0x000fe40008000000 */
[----:B0-----:R-:W-:Y:S01]  /*f6c0*/  IMAD.IADD R11, R154, 0x1, R144 ;  /* 0x000000019a0b7824 */ /* 0x001fe200078e0290 */
        /* <DEDUP_REMOVED lines=8> */
[----:B------:R-:W-:Y:S02]  /*f750*/  @!P1 IMAD R9, R20, 0x8, R2 ;  /* 0x0000000814099824 */ /* 0x000fe400078e0202 */
[----:B------:R-:W-:Y:S01]  /*f760*/  IMAD.IADD R21, R154, 0x1, R143 ;  /* 0x000000019a157824 */ /* 0x000fe200078e028f */
[----:B------:R-:W-:Y:S01]  /*f770*/  SEL R8, R8, 0x9, !P3 ;  /* 0x0000000908087807 */ /* 0x000fe20005800000 */
[----:B------:R-:W-:Y:S01]  /*f780*/  @!P1 VIADD R9, R9, 0x2d840 ;  /* 0x0002d84009099836 */ /* 0x000fe20000000000 */
[----:B------:R-:W-:-:S04]  /*f790*/  PLOP3.LUT P3, PT, PT, PT, UP0, 0x40, 0x0 ;  /* 0x000000000000781c */ /* 0x000fc80003f6e808 */
[----:B------:R-:W-:Y:S01]  /*f7a0*/  @!P1 PRMT R9, RZ, 0x654, R9 ;  /* 0x00000654ff099816 */ /* 0x000fe20000000009 */
[----:B------:R-:W-:Y:S02]  /*f7b0*/  WARPGROUP.DEPBAR.LE gsb0, 0x0 ;  /* 0x00008000000079c5 */ /* 0x000fe40000010000 */
[----:B------:R-:W-:-:S06]  /*f7c0*/  WARPGROUP.ARRIVE ;  /* 0x00000000000079c5 */ /* 0x000fcc0000000000 */
[----:B------:R-:W-:Y:S03]  /*f7d0*/  HGMMA.64x96x16.F32 R88, gdesc[UR8].tnspB, R88, gsb0 ;  /* 0x41600000085879f0 */ /* 0x000fe60008000858 */
[----:B------:R-:W-:Y:S02]  /*f7e0*/  WARPGROUP.DEPBAR.LE gsb0, 0x0 ;  /* 0x00008000000079c5 */ /* 0x000fe40000010000 */
[----:B------:R0:W-:Y:S06]  /*f7f0*/  BAR.ARV R8, 0x100 ;  /* 0x000400080000751d */ /* 0x0001ec0000002000 */
[----:B------:R0:W-:Y:S01]  /*f800*/  @!P1 SYNCS.ARRIVE.TRANS64.RED.A1T0 RZ, [R9+URZ], RZ ;  /* 0x000000ff09ff99a7 */ /* 0x0001e2000810043f */
        /* <DEDUP_REMOVED lines=13> */
.L_x_11437:
[----:B------:R-:W-:-:S05]  /*f8e0*/  IMAD.U32 R155, RZ, RZ, UR42 ;  /* 0x0000002aff9b7e24 */ /* 0x000fca000f8e00ff */
[----:B------:R-:W-:-:S13]  /*f8f0*/  ISETP.NE.AND P3, PT, R155, 0x1, PT ;  /* 0x000000019b00780c */ /* 0x000fda0003f65270 */
[----:B0-----:R-:W0:Y:S02]  /*f900*/  @P3 LDC.64 R8, c[0x0][0x9e8] ;  /* 0x00027a00ff083b82 */ /* 0x001e240000000a00 */
[----:B0-----:R-:W-:-:S05]  /*f910*/  @P3 IMAD.HI.U32 R8, R154, R8, RZ ;  /* 0x000000089a083227 */ /* 0x001fca00078e00ff */
[----:B------:R-:W-:-:S07]  /*f920*/  @P3 SHF.R.U32.HI R154, RZ, R9, R8 ;  /* 0x00000009ff9a3219 */ /* 0x000fce0000011608 */
.L_x_11438:
[----:B------:R-:W-:Y:S05]  /*f930*/  BSYNC B0 ;  /* 0x0000000000007941 */ /* 0x000fea0003800000 */
.L_x_11436:
[----:B------:R-:W-:-:S04]  /*f940*/  IMAD R154, R154, R155, -R145 ;  /* 0x0000009b9a9a7224 */ /* 0x000fc800078e0a91 */
[----:B------:R-:W-:-:S05]  /*f950*/  IMAD R154, R139, -0x2, R154 ;  /* 0xfffffffe8b9a7824 */ /* 0x000fca00078e029a */
[----:B------:R-:W-:Y:S02]  /*f960*/  VIMNMX R11, R11, R154, !PT ;  /* 0x0000009a0b0b7248 */ /* 0x000fe40007fe0100 */
[----:B------:R-:W-:-:S07]  /*f970*/  VIADDMNMX R21, R154, R155, R21, PT ;  /* 0x0000009b9a157246 */ /* 0x000fce0003800115 */
.L_x_11435:
[----:B------:R-:W-:Y:S01]  /*f980*/  ISETP.GT.AND P3, PT, R3, -0x1, PT ;  /* 0xffffffff0300780c */ /* 0x000fe20003f64270 */
[----:B------:R-:W1:Y:S03]  /*f990*/  SHFL.IDX PT, R18, R18, 0x1, 0x1c1f ;  /* 0x003c1f0012127f89 */ /* 0x000e6600000e0000 */
[C---:B------:R-:W-:Y:S02]  /*f9a0*/  ISETP.GT.AND P4, PT, R11.reuse, RZ, P3 ;  /* 0x000000ff0b00720c */ /* 0x040fe40001f84270 */
[----:B------:R-:W-:Y:S02]  /*f9b0*/  ISETP.GT.AND P5, PT, R11, 0x1, P3 ;  /* 0x000000010b00780c */ /* 0x000fe40001fa4270 */
[C---:B------:R-:W-:Y:S02]  /*f9c0*/  ISETP.LT.OR P4, PT, R21.reuse, 0x1, P4 ;  /* 0x000000011500780c */ /* 0x040fe40002781670 */
[----:B------:R-:W-:-:S02]  /*f9d0*/  ISETP.LT.OR P5, PT, R21, 0x2, P5 ;  /* 0x000000021500780c */ /* 0x000fc40002fa1670 */
[----:B------:R-:W-:Y:S02]  /*f9e0*/  FSEL R24, R24, -INF , !P4 ;  /* 0xff80000018187808 */ /* 0x000fe40006000000 */
[----:B------:R-:W-:Y:S02]  /*f9f0*/  ISETP.GT.AND P4, PT, R11, 0x8, P3 ;  /* 0x000000080b00780c */ /* 0x000fe40001f84270 */
[----:B------:R-:W-:Y:S02]  /*fa00*/  FSEL R25, R25, -INF , !P5 ;  /* 0xff80000019197808 */ /* 0x000fe40006800000 */
[----:B------:R-:W-:Y:S02]  /*fa10*/  ISETP.LT.OR P4, PT, R21, 0x9, P4 ;  /* 0x000000091500780c */ /* 0x000fe40002781670 */
[----:B------:R-:W-:Y:S02]  /*fa20*/  ISETP.GT.AND P5, PT, R11, 0x9, P3 ;  /* 0x000000090b00780c */ /* 0x000fe40001fa4270 */
[----:B------:R-:W-:-:S02]  /*fa30*/  FSEL R28, R28, -INF , !P4 ;  /* 0xff8000001c1c7808 */ /* 0x000fc40006000000 */
[----:B------:R-:W-:Y:S01]  /*fa40*/  ISETP.GT.AND P4, PT, R11, 0x10, P3 ;  /* 0x000000100b00780c */ /* 0x000fe20001f84270 */
[--C-:B-1----:R-:W-:Y:S01]  /*fa50*/  IMAD.IADD R143, R143, 0x1, R18.reuse ;  /* 0x000000018f8f7824 */ /* 0x102fe200078e0212 */
[C---:B------:R-:W-:Y:S01]  /*fa60*/  ISETP.LT.OR P5, PT, R21.reuse, 0xa, P5 ;  /* 0x0000000a1500780c */ /* 0x040fe20002fa1670 */
[----:B------:R-:W-:Y:S01]  /*fa70*/  IMAD.IADD R144, R144, 0x1, R18 ;  /* 0x0000000190907824 */ /* 0x000fe200078e0212 */
[----:B------:R-:W-:Y:S02]  /*fa80*/  ISETP.LT.OR P4, PT, R21, 0x11, P4 ;  /* 0x000000111500780c */ /* 0x000fe40002781670 */
[----:B------:R-:W-:Y:S02]  /*fa90*/  FSEL R29, R29, -INF , !P5 ;  /* 0xff8000001d1d7808 */ /* 0x000fe40006800000 */
[----:B------:R-:W-:Y:S02]  /*faa0*/  FSEL R32, R32, -INF , !P4 ;  /* 0xff80000020207808 */ /* 0x000fe40006000000 */
        /* <DEDUP_REMOVED lines=74> */
[----:B------:R-:W-:Y:S02]  /*ff50*/  ISETP.GT.AND P5, PT, R11, 0x71, P3 ;  /* 0x000000710b00780c */ /* 0x000fe40001fa4270 */
[----:B------:R-:W-:Y:S02]  /*ff60*/  FSEL R84, R84, -INF , !P4 ;  /* 0xff80000054547808 */ /* 0x000fe40006000000 */
[----:B------:R-:W-:Y:S02]  /*ff70*/  PLOP3.LUT P4, PT, PT, PT, UP0, 0x40, 0x0 ;  /* 0x000000000000781c */ /* 0x000fe40003f8e808 */
[----:B------:R-:W-:-:S04]  /*ff80*/  ISETP.LT.OR P5, PT, R21, 0x72, P5 ;  /* 0x000000721500780c */ /* 0x000fc80002fa1670 */
[----:B------:R-:W-:Y:S02]  /*ff90*/  FSEL R81, R81, -INF , !P5 ;  /* 0xff80000051517808 */ /* 0x000fe40006800000 */
[----:B------:R-:W-:-:S04]  /*ffa0*/  ISETP.GT.AND P5, PT, R11, 0x79, P3 ;  /* 0x000000790b00780c */ /* 0x000fc80001fa4270 */
[----:B------:R-:W-:-:S04]  /*ffb0*/  ISETP.LT.OR P5, PT, R21, 0x7a, P5 ;  /* 0x0000007a1500780c */ /* 0x000fc80002fa1670 */
[----:B------:R-:W-:Y:S01]  /*ffc0*/  FSEL R85, R85, -INF , !P5 ;  /* 0xff80000055557808 */ /* 0x000fe20006800000 */
[----:B------:R-:W-:Y:S08]  /*ffd0*/  @P4 BRA `(.L_x_11439) ;  /* 0x0000000000584947 */ /* 0x000ff00003800000 */
        /* <DEDUP_REMOVED lines=12> */
.L_x_11441:
[----:B------:R-:W-:-:S05]  /*100a0*/  IMAD.U32 R11, RZ, RZ, UR42 ;  /* 0x0000002aff0b7e24 */ /* 0x000fca000f8e00ff */
[----:B------:R-:W-:-:S13]  /*100b0*/  ISETP.NE.AND P4, PT, R11, 0x1, PT ;  /* 0x000000010b00780c */ /* 0x000fda0003f85270 */
[----:B0-----:R-:W0:Y:S02]  /*100c0*/  @P4 LDC.64 R8, c[0x0][0x9e8] ;  /* 0x00027a00ff084b82 */ /* 0x001e240000000a00 */
[----:B0-----:R-:W-:-:S05]  /*100d0*/  @P4 IMAD.HI.U32 R8, R18, R8, RZ ;  /* 0x0000000812084227 */ /* 0x001fca00078e00ff */
[----:B------:R-:W-:-:S07]  /*100e0*/  @P4 SHF.R.U32.HI R18, RZ, R9, R8 ;  /* 0x00000009ff124219 */ /* 0x000fce0000011608 */
.L_x_11442:
[----:B------:R-:W-:Y:S05]  /*100f0*/  BSYNC B0 ;  /* 0x0000000000007941 */ /* 0x000fea0003800000 */
.L_x_11440:
[----:B------:R-:W-:-:S04]  /*10100*/  IMAD R18, R18, R11, -R145 ;  /* 0x0000000b12127224 */ /* 0x000fc800078e0a91 */
[----:B------:R-:W-:-:S05]  /*10110*/  IMAD R18, R139, -0x2, R18 ;  /* 0xfffffffe8b127824 */ /* 0x000fca00078e0212 */
[----:B------:R-:W-:Y:S02]  /*10120*/  VIMNMX R144, R144, R18, !PT ;  /* 0x0000001290907248 */ /* 0x000fe40007fe0100 */
[----:B------:R-:W-:-:S07]  /*10130*/  VIADDMNMX R143, R18, R11, R143, PT ;  /* 0x0000000b128f7246 */ /* 0x000fce000380018f */
.L_x_11439:
[----:B0-----:R-:W-:Y:S01]  /*10140*/  @!P1 IMAD R8, R16, 0x8, R2 ;  /* 0x0000000810089824 */ /* 0x001fe200078e0202 */
[----:B------:R-:W2:Y:S01]  /*10150*/  LDL R145, [R1+0x20] ;  /* 0x0000200001917983 */ /* 0x000ea20000100800 */
[----:B------:R-:W-:Y:S02]  /*10160*/  UMOV UR39, UR7 ;  /* 0x0000000700277c82 */ /* 0x000fe40008000000 */
[----:B------:R-:W-:-:S05]  /*10170*/  @!P1 VIADD R8, R8, 0x2d860 ;  /* 0x0002d86008089836 */ /* 0x000fca0000000000 */
        /* <DEDUP_REMOVED lines=38> */
[----:B------:R-:W-:-:S04]  /*103e0*/  FSETP.NEU.FTZ.AND P4, PT, R8, -INF , PT ;  /* 0xff8000000800780b */ /* 0x000fc80003f9d000 */
[----:B------:R-:W-:-:S05]  /*103f0*/  FSEL R9, R8, RZ, P4 ;  /* 0x000000ff08097208 */ /* 0x000fca0002000000 */
[----:B------:R-:W-:Y:S01]  /*10400*/  FADD.FTZ R9, -R9, R0 ;  /* 0x0000000009097221 */ /* 0x000fe20000010100 */
[----:B------:R-:W-:-:S03]  /*10410*/  FMUL.FTZ R0, R8, UR39 ;  /* 0x0000002708007c20 */ /* 0x000fc60008410000 */
[----:B------:R-:W-:Y:S02]  /*10420*/  FMUL.FTZ R9, R9, UR39 ;  /* 0x0000002709097c20 */ /* 0x000fe40008410000 */
[----:B------:R-:W-:Y:S02]  /*10430*/  FSEL R0, R0, RZ, P4 ;  /* 0x000000ff00007208 */ /* 0x000fe40002000000 */
[----:B------:R-:W-:Y:S02]  /*10440*/  ISETP.GT.AND P4, PT, R144, 0x1, P3 ;  /* 0x000000019000780c */ /* 0x000fe40001f84270 */
[----:B------:R-:W-:Y:S01]  /*10450*/  MUFU.EX2 R9, R9 ;  /* 0x0000000900097308 */ /* 0x000fe20000000800 */
[--C-:B------:R-:W-:Y:S01]  /*10460*/  FFMA.FTZ R24, R24, UR39, -R0.reuse ;  /* 0x0000002718187c23 */ /* 0x100fe20008010800 */
[----:B------:R-:W-:Y:S01]  /*10470*/  ISETP.LT.OR P5, PT, R143, 0x2, P4 ;  /* 0x000000028f00780c */ /* 0x000fe200027a1670 */
[--C-:B------:R-:W-:Y:S01]  /*10480*/  FFMA.FTZ R25, R25, UR39, -R0.reuse ;  /* 0x0000002719197c23 */ /* 0x100fe20008010800 */
[----:B------:R-:W-:Y:S01]  /*10490*/  ISETP.GT.AND P4, PT, R144, 0x8, P3 ;  /* 0x000000089000780c */ /* 0x000fe20001f84270 */
[--C-:B------:R-:W-:Y:S01]  /*104a0*/  FFMA.FTZ R28, R28, UR39, -R0.reuse ;  /* 0x000000271c1c7c23 */ /* 0x100fe20008010800 */
[----:B------:R-:W-:Y:S01]  /*104b0*/  FSEL R27, R27, -INF , !P5 ;  /* 0xff8000001b1b7808 */ /* 0x000fe20006800000 */
[--C-:B------:R-:W-:Y:S01]  /*104c0*/  FFMA.FTZ R29, R29, UR39, -R0.reuse ;  /* 0x000000271d1d7c23 */ /* 0x100fe20008010800 */
[----:B------:R-:W-:Y:S01]  /*104d0*/  ISETP.GT.AND P5, PT, R144, 0x9, P3 ;  /* 0x000000099000780c */ /* 0x000fe20001fa4270 */
[----:B------:R-:W0:Y:S01]  /*104e0*/  MUFU.EX2 R24, R24 ;  /* 0x0000001800187308 */ /* 0x000e220000000800 */
[C---:B------:R-:W-:Y:S01]  /*104f0*/  ISETP.LT.OR P4, PT, R143.reuse, 0x9, P4 ;  /* 0x000000098f00780c */ /* 0x040fe20002781670 */
[--C-:B------:R-:W-:Y:S01]  /*10500*/  FFMA.FTZ R32, R32, UR39, -R0.reuse ;  /* 0x0000002720207c23 */ /* 0x100fe20008010800 */
[----:B------:R-:W-:Y:S01]  /*10510*/  ISETP.LT.OR P5, PT, R143, 0xa, P5 ;  /* 0x0000000a8f00780c */ /* 0x000fe20002fa1670 */
[--C-:B------:R-:W-:Y:S01]  /*10520*/  FFMA.FTZ R33, R33, UR39, -R0.reuse ;  /* 0x0000002721217c23 */ /* 0x100fe20008010800 */
[----:B------:R-:W-:Y:S01]  /*10530*/  FSEL R30, R30, -INF , !P4 ;  /* 0xff8000001e1e7808 */ /* 0x000fe20006000000 */
[--C-:B------:R-:W-:Y:S01]  /*10540*/  FFMA.FTZ R36, R36, UR39, -R0.reuse ;  /* 0x0000002724247c23 */ /* 0x100fe20008010800 */
[----:B------:R-:W-:Y:S01]  /*10550*/  FSEL R31, R31, -INF , !P5 ;  /* 0xff8000001f1f7808 */ /* 0x000fe20006800000 */
[----:B------:R-:W1:Y:S01]  /*10560*/  MUFU.EX2 R25, R25 ;  /* 0x0000001900197308 */ /* 0x000e620000000800 */
[C---:B------:R-:W-:Y:S01]  /*10570*/  ISETP.GT.AND P5, PT, R144.reuse, 0x11, P3 ;  /* 0x000000119000780c */ /* 0x040fe20001fa4270 */
[--C-:B------:R-:W-:Y:S01]  /*10580*/  FFMA.FTZ R37, R37, UR39, -R0.reuse ;  /* 0x0000002725257c23 */ /* 0x100fe20008010800 */
[----:B------:R-:W-:Y:S01]  /*10590*/  ISETP.GT.AND P4, PT, R144, 0x10, P3 ;  /* 0x000000109000780c */ /* 0x000fe20001f84270 */
[--C-:B------:R-:W-:Y:S01]  /*105a0*/  FFMA.FTZ R40, R40, UR39, -R0.reuse ;  /* 0x0000002728287c23 */ /* 0x100fe20008010800 */
[----:B------:R-:W-:Y:S01]  /*105b0*/  ISETP.LT.OR P5, PT, R143, 0x12, P5 ;  /* 0x000000128f00780c */ /* 0x000fe20002fa1670 */
[----:B------:R-:W-:Y:S01]  /*105c0*/  FFMA.FTZ R41, R41, UR39, -R0 ;  /* 0x0000002729297c23 */ /* 0x000fe20008010800 */
[----:B------:R-:W-:Y:S01]  /*105d0*/  ISETP.LT.OR P4, PT, R143, 0x11, P4 ;  /* 0x000000118f00780c */ /* 0x000fe20002781670 */
[----:B------:R-:W-:Y:S01]  /*105e0*/  MUFU.EX2 R29, R29 ;  /* 0x0000001d001d7308 */ /* 0x000fe20000000800 */
[----:B------:R-:W-:Y:S01]  /*105f0*/  FSEL R35, R35, -INF , !P5 ;  /* 0xff80000023237808 */ /* 0x000fe20006800000 */
[----:B0-----:R-:W-:Y:S01]  /*10600*/  FFMA.FTZ R5, R9, R5, R24 ;  /* 0x0000000509057223 */ /* 0x001fe20000010018 */
[----:B------:R-:W-:Y:S01]  /*10610*/  ISETP.GT.AND P5, PT, R144, 0x19, P3 ;  /* 0x000000199000780c */ /* 0x000fe20001fa4270 */
[--C-:B------:R-:W-:Y:S01]  /*10620*/  FFMA.FTZ R44, R44, UR39, -R0.reuse ;  /* 0x000000272c2c7c23 */ /* 0x100fe20008010800 */
[----:B------:R-:W-:Y:S01]  /*10630*/  FSEL R34, R34, -INF , !P4 ;  /* 0xff80000022227808 */ /* 0x000fe20006000000 */
[--C-:B------:R-:W-:Y:S01]  /*10640*/  FFMA.FTZ R45, R45, UR39, -R0.reuse ;  /* 0x000000272d2d7c23 */ /* 0x100fe20008010800 */
[----:B------:R-:W-:Y:S01]  /*10650*/  ISETP.LT.OR P5, PT, R143, 0x1a, P5 ;  /* 0x0000001a8f00780c */ /* 0x000fe20002fa1670 */
[----:B------:R-:W-:Y:S01]  /*10660*/  MUFU.EX2 R32, R32 ;  /* 0x0000002000207308 */ /* 0x000fe20000000800 */
[----:B------:R-:W-:Y:S01]  /*10670*/  ISETP.GT.AND P4, PT, R144, 0x18, P3 ;  /* 0x000000189000780c */ /* 0x000fe20001f84270 */
[----:B-1----:R-:W-:Y:S01]  /*10680*/  FADD.FTZ R5, R25, R5 ;  /* 0x0000000519057221 */ /* 0x002fe20000010000 */
[----:B------:R-:W-:Y:S01]  /*10690*/  FSEL R39, R39, -INF , !P5 ;  /* 0xff80000027277808 */ /* 0x000fe20006800000 */
[--C-:B------:R-:W-:Y:S01]  /*106a0*/  FFMA.FTZ R48, R48, UR39, -R0.reuse ;  /* 0x0000002730307c23 */ /* 0x100fe20008010800 */
[----:B------:R-:W-:Y:S01]  /*106b0*/  ISETP.GT.AND P5, PT, R144, 0x21, P3 ;  /* 0x000000219000780c */ /* 0x000fe20001fa4270 */
[--C-:B------:R-:W-:Y:S01]  /*106c0*/  FFMA.FTZ R49, R49, UR39, -R0.reuse ;  /* 0x0000002731317c23 */ /* 0x100fe20008010800 */
[C---:B------:R-:W-:Y:S01]  /*106d0*/  ISETP.LT.OR P4, PT, R143.reuse, 0x19, P4 ;  /* 0x000000198f00780c */ /* 0x040fe20002781670 */
[----:B------:R-:W-:Y:S01]  /*106e0*/  MUFU.EX2 R33, R33 ;  /* 0x0000002100217308 */ /* 0x000fe20000000800 */
[----:B------:R-:W-:Y:S01]  /*106f0*/  ISETP.LT.OR P5, PT, R143, 0x22, P5 ;  /* 0x000000228f00780c */ /* 0x000fe20002fa1670 */
[--C-:B------:R-:W-:Y:S01]  /*10700*/  FFMA.FTZ R52, R52, UR39, -R0.reuse ;  /* 0x0000002734347c23 */ /* 0x100fe20008010800 */
[----:B------:R-:W-:Y:S01]  /*10710*/  FSEL R38, R38, -INF , !P4 ;  /* 0xff80000026267808 */ /* 0x000fe20006000000 */
[--C-:B------:R-:W-:Y:S01]  /*10720*/  FFMA.FTZ R53, R53, UR39, -R0.reuse ;  /* 0x0000002735357c23 */ /* 0x100fe20008010800 */
[----:B------:R-:W-:Y:S01]  /*10730*/  FSEL R43, R43, -INF , !P5 ;  /* 0xff8000002b2b7808 */ /* 0x000fe20006800000 */
[--C-:B------:R-:W-:Y:S01]  /*10740*/  FFMA.FTZ R56, R56, UR39, -R0.reuse ;  /* 0x0000002738387c23 */ /* 0x100fe20008010800 */
[C---:B------:R-:W-:Y:S01]  /*10750*/  ISETP.GT.AND P5, PT, R144.reuse, 0x29, P3 ;  /* 0x000000299000780c */ /* 0x040fe20001fa4270 */
[----:B------:R-:W-:Y:S01]  /*10760*/  MUFU.EX2 R36, R36 ;  /* 0x0000002400247308 */ /* 0x000fe20000000800 */
[----:B------:R-:W-:Y:S01]  /*10770*/  ISETP.GT.AND P4, PT, R144, 0x20, P3 ;  /* 0x000000209000780c */ /* 0x000fe20001f84270 */
[--C-:B------:R-:W-:Y:S01]  /*10780*/  FFMA.FTZ R57, R57, UR39, -R0.reuse ;  /* 0x0000002739397c23 */ /* 0x100fe20008010800 */
[C---:B------:R-:W-:Y:S01]  /*10790*/  ISETP.LT.OR P5, PT, R143.reuse, 0x2a, P5 ;  /* 0x0000002a8f00780c */ /* 0x040fe20002fa1670 */
[--C-:B------:R-:W-:Y:S01]  /*107a0*/  FFMA.FTZ R60, R60, UR39, -R0.reuse ;  /* 0x000000273c3c7c23 */ /* 0x100fe20008010800 */
[----:B------:R-:W-:Y:S01]  /*107b0*/  ISETP.LT.OR P4, PT, R143, 0x21, P4 ;  /* 0x000000218f00780c */ /* 0x000fe20002781670 */
[--C-:B------:R-:W-:Y:S01]  /*107c0*/  FFMA.FTZ R61, R61, UR39, -R0.reuse ;  /* 0x000000273d3d7c23 */ /* 0x100fe20008010800 */
[----:B------:R-:W-:Y:S01]  /*107d0*/  FSEL R47, R47, -INF , !P5 ;  /* 0xff8000002f2f7808 */ /* 0x000fe20006800000 */
[----:B------:R-:W-:Y:S01]  /*107e0*/  MUFU.EX2 R37, R37 ;  /* 0x0000002500257308 */ /* 0x000fe20000000800 */
[----:B------:R-:W-:Y:S01]  /*107f0*/  ISETP.GT.AND P5, PT, R144, 0x31, P3 ;  /* 0x000000319000780c */ /* 0x000fe20001fa4270 */
[--C-:B------:R-:W-:Y:S01]  /*10800*/  FFMA.FTZ R64, R64, UR39, -R0.reuse ;  /* 0x0000002740407c23 */ /* 0x100fe20008010800 */
[----:B------:R-:W-:Y:S01]  /*10810*/  FSEL R42, R42, -INF , !P4 ;  /* 0xff8000002a2a7808 */ /* 0x000fe20006000000 */
[--C-:B------:R-:W-:Y:S01]  /*10820*/  FFMA.FTZ R65, R65, UR39, -R0.reuse ;  /* 0x0000002741417c23 */ /* 0x100fe20008010800 */
[----:B------:R-:W-:Y:S01]  /*10830*/  ISETP.LT.OR P5, PT, R143, 0x32, P5 ;  /* 0x000000328f00780c */ /* 0x000fe20002fa1670 */
[--C-:B------:R-:W-:Y:S01]  /*10840*/  FFMA.FTZ R68, R68, UR39, -R0.reuse ;  /* 0x0000002744447c23 */ /* 0x100fe20008010800 */
[C---:B------:R-:W-:Y:S01]  /*10850*/  ISETP.GT.AND P4, PT, R144.reuse, 0x28, P3 ;  /* 0x000000289000780c */ /* 0x040fe20001f84270 */
[----:B------:R-:W-:Y:S01]  /*10860*/  MUFU.EX2 R40, R40 ;  /* 0x0000002800287308 */ /* 0x000fe20000000800 */
[----:B------:R-:W-:Y:S01]  /*10870*/  FSEL R51, R51, -INF , !P5 ;  /* 0xff80000033337808 */ /* 0x000fe20006800000 */
[--C-:B------:R-:W-:Y:S01]  /*10880*/  FFMA.FTZ R69, R69, UR39, -R0.reuse ;  /* 0x0000002745457c23 */ /* 0x100fe20008010800 */
[----:B------:R-:W-:Y:S01]  /*10890*/  ISETP.GT.AND P5, PT, R144, 0x39, P3 ;  /* 0x000000399000780c */ /* 0x000fe20001fa4270 */
[--C-:B------:R-:W-:Y:S01]  /*108a0*/  FFMA.FTZ R72, R72, UR39, -R0.reuse ;  /* 0x0000002748487c23 */ /* 0x100fe20008010800 */
[----:B------:R-:W-:Y:S01]  /*108b0*/  ISETP.LT.OR P4, PT, R143, 0x29, P4 ;  /* 0x000000298f00780c */ /* 0x000fe20002781670 */
[--C-:B------:R-:W-:Y:S01]  /*108c0*/  FFMA.FTZ R73, R73, UR39, -R0.reuse ;  /* 0x0000002749497c23 */ /* 0x100fe20008010800 */
[----:B------:R-:W-:Y:S01]  /*108d0*/  ISETP.LT.OR P5, PT, R143, 0x3a, P5 ;  /* 0x0000003a8f00780c */ /* 0x000fe20002fa1670 */
[----:B------:R-:W-:Y:S01]  /*108e0*/  MUFU.EX2 R41, R41 ;  /* 0x0000002900297308 */ /* 0x000fe20000000800 */
[----:B------:R-:W-:Y:S01]  /*108f0*/  FSEL R46, R46, -INF , !P4 ;  /* 0xff8000002e2e7808 */ /* 0x000fe20006000000 */
[--C-:B------:R-:W-:Y:S01]  /*10900*/  FFMA.FTZ R76, R76, UR39, -R0.reuse ;  /* 0x000000274c4c7c23 */ /* 0x100fe20008010800 */
[----:B------:R-:W-:Y:S01]  /*10910*/  FSEL R55, R55, -INF , !P5 ;  /* 0xff80000037377808 */ /* 0x000fe20006800000 */
[--C-:B------:R-:W-:Y:S01]  /*10920*/  FFMA.FTZ R77, R77, UR39, -R0.reuse ;  /* 0x000000274d4d7c23 */ /* 0x100fe20008010800 */
[----:B------:R-:W-:Y:S01]  /*10930*/  ISETP.GT.AND P5, PT, R144, 0x41, P3 ;  /* 0x000000419000780c */ /* 0x000fe20001fa4270 */
[--C-:B------:R-:W-:Y:S01]  /*10940*/  FFMA.FTZ R80, R80, UR39, -R0.reuse ;  /* 0x0000002750507c23 */ /* 0x100fe20008010800 */
[----:B------:R-:W-:Y:S01]  /*10950*/  ISETP.GT.AND P4, PT, R144, 0x30, P3 ;  /* 0x000000309000780c */ /* 0x000fe20001f84270 */
[----:B------:R-:W-:Y:S01]  /*10960*/  MUFU.EX2 R44, R44 ;  /* 0x0000002c002c7308 */ /* 0x000fe20000000800 */
[----:B------:R-:W-:Y:S01]  /*10970*/  ISETP.LT.OR P5, PT, R143, 0x42, P5 ;  /* 0x000000428f00780c */ /* 0x000fe20002fa1670 */
[--C-:B------:R-:W-:Y:S01]  /*10980*/  FFMA.FTZ R81, R81, UR39, -R0.reuse ;  /* 0x0000002751517c23 */ /* 0x100fe20008010800 */
[----:B------:R-:W-:Y:S01]  /*10990*/  ISETP.LT.OR P4, PT, R143, 0x31, P4 ;  /* 0x000000318f00780c */ /* 0x000fe20002781670 */
[--C-:B------:R-:W-:Y:S01]  /*109a0*/  FFMA.FTZ R84, R84, UR39, -R0.reuse ;  /* 0x0000002754547c23 */ /* 0x100fe20008010800 */
[----:B------:R-:W-:Y:S01]  /*109b0*/  FSEL R59, R59, -INF , !P5 ;  /* 0xff8000003b3b7808 */ /* 0x000fe20006800000 */
[----:B------:R-:W-:Y:S01]  /*109c0*/  FFMA.FTZ R0, R85, UR39, -R0 ;  /* 0x0000002755007c23 */ /* 0x000fe20008010800 */
[----:B------:R-:W-:Y:S01]  /*109d0*/  ISETP.GT.AND P5, PT, R144, 0x49, P3 ;  /* 0x000000499000780c */ /* 0x000fe20001fa4270 */
[----:B------:R-:W-:Y:S01]  /*109e0*/  MUFU.EX2 R45, R45 ;  /* 0x0000002d002d7308 */ /* 0x000fe20000000800 */
[----:B------:R-:W-:-:S02]  /*109f0*/  FSEL R50, R50, -INF , !P4 ;  /* 0xff80000032327808 */ /* 0x000fc40006000000 */
[----:B------:R-:W-:Y:S02]  /*10a00*/  ISETP.LT.OR P5, PT, R143, 0x4a, P5 ;  /* 0x0000004a8f00780c */ /* 0x000fe40002fa1670 */
[C---:B------:R-:W-:Y:S02]  /*10a10*/  ISETP.GT.AND P4, PT, R144.reuse, 0x38, P3 ;  /* 0x000000389000780c */ /* 0x040fe40001f84270 */
[----:B------:R-:W-:Y:S01]  /*10a20*/  FSEL R63, R63, -INF , !P5 ;  /* 0xff8000003f3f7808 */ /* 0x000fe20006800000 */
[----:B------:R-:W-:Y:S01]  /*10a30*/  MUFU.EX2 R48, R48 ;  /* 0x0000003000307308 */ /* 0x000fe20000000800 */
[----:B------:R-:W-:Y:S02]  /*10a40*/  ISETP.GT.AND P5, PT, R144, 0x51, P3 ;  /* 0x000000519000780c */ /* 0x000fe40001fa4270 */
[C---:B------:R-:W-:Y:S02]  /*10a50*/  ISETP.LT.OR P4, PT, R143.reuse, 0x39, P4 ;  /* 0x000000398f00780c */ /* 0x040fe40002781670 */
[----:B------:R-:W-:-:S02]  /*10a60*/  ISETP.LT.OR P5, PT, R143, 0x52, P5 ;  /* 0x000000528f00780c */ /* 0x000fc40002fa1670 */
[----:B------:R-:W-:Y:S01]  /*10a70*/  FSEL R54, R54, -INF , !P4 ;  /* 0xff80000036367808 */ /* 0x000fe20006000000 */
[----:B------:R-:W-:Y:S01]  /*10a80*/  MUFU.EX2 R49, R49 ;  /* 0x0000003100317308 */ /* 0x000fe20000000800 */
[----:B------:R-:W-:Y:S02]  /*10a90*/  FSEL R67, R67, -INF , !P5 ;  /* 0xff80000043437808 */ /* 0x000fe40006800000 */
[C---:B------:R-:W-:Y:S02]  /*10aa0*/  ISETP.GT.AND P5, PT, R144.reuse, 0x59, P3 ;  /* 0x000000599000780c */ /* 0x040fe40001fa4270 */
[----:B------:R-:W-:Y:S02]  /*10ab0*/  ISETP.GT.AND P4, PT, R144, 0x40, P3 ;  /* 0x000000409000780c */ /* 0x000fe40001f84270 */
[C---:B------:R-:W-:Y:S01]  /*10ac0*/  ISETP.LT.OR P5, PT, R143.reuse, 0x5a, P5 ;  /* 0x0000005a8f00780c */ /* 0x040fe20002fa1670 */
[----:B------:R-:W-:Y:S01]  /*10ad0*/  MUFU.EX2 R52, R52 ;  /* 0x0000003400347308 */ /* 0x000fe20000000800 */
[----:B------:R-:W-:-:S02]  /*10ae0*/  ISETP.LT.OR P4, PT, R143, 0x41, P4 ;  /* 0x000000418f00780c */ /* 0x000fc40002781670 */
[----:B------:R-:W-:Y:S02]  /*10af0*/  FSEL R71, R71, -INF , !P5 ;  /* 0xff80000047477808 */ /* 0x000fe40006800000 */
[----:B------:R-:W-:Y:S02]  /*10b00*/  ISETP.GT.AND P5, PT, R144, 0x61, P3 ;  /* 0x000000619000780c */ /* 0x000fe40001fa4270 */
[----:B------:R-:W-:Y:S01]  /*10b10*/  FSEL R58, R58, -INF , !P4 ;  /* 0xff8000003a3a7808 */ /* 0x000fe20006000000 */
[----:B------:R-:W-:Y:S01]  /*10b20*/  MUFU.EX2 R53, R53 ;  /* 0x0000003500357308 */ /* 0x000fe20000000800 */
[----:B------:R-:W-:Y:S02]  /*10b30*/  ISETP.LT.OR P5, PT, R143, 0x62, P5 ;  /* 0x000000628f00780c */ /* 0x000fe40002fa1670 */
[----:B------:R-:W-:Y:S02]  /*10b40*/  ISETP.GT.AND P4, PT, R144, 0x48, P3 ;  /* 0x000000489000780c */ /* 0x000fe40001f84270 */
[----:B------:R-:W-:-:S02]  /*10b50*/  FSEL R75, R75, -INF , !P5 ;  /* 0xff8000004b4b7808 */ /* 0x000fc40006800000 */
[----:B------:R-:W-:Y:S01]  /*10b60*/  ISETP.GT.AND P5, PT, R144, 0x69, P3 ;  /* 0x000000699000780c */ /* 0x000fe20001fa4270 */
[----:B------:R-:W-:Y:S01]  /*10b70*/  MUFU.EX2 R56, R56 ;  /* 0x0000003800387308 */ /* 0x000fe20000000800 */
[C---:B------:R-:W-:Y:S02]  /*10b80*/  ISETP.LT.OR P4, PT, R143.reuse, 0x49, P4 ;  /* 0x000000498f00780c */ /* 0x040fe40002781670 */
[----:B------:R-:W-:Y:S02]  /*10b90*/  ISETP.LT.OR P5, PT, R143, 0x6a, P5 ;  /* 0x0000006a8f00780c */ /* 0x000fe40002fa1670 */
[----:B------:R-:W-:Y:S02]  /*10ba0*/  FSEL R62, R62, -INF , !P4 ;  /* 0xff8000003e3e7808 */ /* 0x000fe40006000000 */
[----:B------:R-:W-:Y:S01]  /*10bb0*/  FSEL R79, R79, -INF , !P5 ;  /* 0xff8000004f4f7808 */ /* 0x000fe20006800000 */
[----:B------:R-:W-:Y:S01]  /*10bc0*/  MUFU.EX2 R57, R57 ;  /* 0x0000003900397308 */ /* 0x000fe20000000800 */
[----:B------:R-:W-:-:S02]  /*10bd0*/  ISETP.GT.AND P5, PT, R144, RZ, P3 ;  /* 0x000000ff9000720c */ /* 0x000fc40001fa4270 */
[----:B------:R-:W-:Y:S02]  /*10be0*/  ISETP.GT.AND P4, PT, R144, 0x50, P3 ;  /* 0x000000509000780c */ /* 0x000fe40001f84270 */
[C---:B------:R-:W-:Y:S02]  /*10bf0*/  ISETP.LT.OR P5, PT, R143.reuse, 0x1, P5 ;  /* 0x000000018f00780c */ /* 0x040fe40002fa1670 */
[----:B------:R-:W-:Y:S01]  /*10c00*/  ISETP.LT.OR P4, PT, R143, 0x51, P4 ;  /* 0x000000518f00780c */ /* 0x000fe20002781670 */
[----:B------:R-:W-:Y:S01]  /*10c10*/  MUFU.EX2 R60, R60 ;  /* 0x0000003c003c7308 */ /* 0x000fe20000000800 */
[----:B------:R-:W-:Y:S02]  /*10c20*/  FSEL R18, R26, -INF , !P5 ;  /* 0xff8000001a127808 */ /* 0x000fe40006800000 */
[----:B------:R-:W-:Y:S02]  /*10c30*/  FSEL R66, R66, -INF , !P4 ;  /* 0xff80000042427808 */ /* 0x000fe40006000000 */
[----:B------:R-:W-:-:S02]  /*10c40*/  FMNMX.FTZ R11, R18, R6, !PT ;  /* 0x00000006120b7209 */ /* 0x000fc40007810000 */
[----:B------:R-:W-:Y:S01]  /*10c50*/  ISETP.GT.AND P4, PT, R144, 0x58, P3 ;  /* 0x000000589000780c */ /* 0x000fe20001f84270 */
[----:B------:R-:W0:Y:S01]  /*10c60*/  MUFU.EX2 R26, R28 ;  /* 0x0000001c001a7308 */ /* 0x000e220000000800 */
[----:B------:R-:W-:Y:S02]  /*10c70*/  FMNMX.FTZ R11, R27, R11, !PT ;  /* 0x0000000b1b0b7209 */ /* 0x000fe40007810000 */
[----:B------:R-:W-:Y:S02]  /*10c80*/  ISETP.LT.OR P4, PT, R143, 0x59, P4 ;  /* 0x000000598f00780c */ /* 0x000fe40002781670 */
[----:B------:R-:W-:Y:S02]  /*10c90*/  FMNMX.FTZ R11, R30, R11, !PT ;  /* 0x0000000b1e0b7209 */ /* 0x000fe40007810000 */
[----:B------:R-:W-:Y:S01]  /*10ca0*/  FSEL R70, R70, -INF , !P4 ;  /* 0xff80000046467808 */ /* 0x000fe20006000000 */
[----:B------:R-:W-:Y:S01]  /*10cb0*/  MUFU.EX2 R61, R61 ;  /* 0x0000003d003d7308 */ /* 0x000fe20000000800 */
[----:B------:R-:W-:-:S02]  /*10cc0*/  FMNMX.FTZ R11, R31, R11, !PT ;  /* 0x0000000b1f0b7209 */ /* 0x000fc40007810000 */
[----:B------:R-:W-:Y:S02]  /*10cd0*/  ISETP.GT.AND P4, PT, R144, 0x60, P3 ;  /* 0x000000609000780c */ /* 0x000fe40001f84270 */
[----:B------:R-:W-:Y:S02]  /*10ce0*/  FMNMX.FTZ R11, R34, R11, !PT ;  /* 0x0000000b220b7209 */ /* 0x000fe40007810000 */
[----:B------:R-:W-:Y:S01]  /*10cf0*/  ISETP.LT.OR P4, PT, R143, 0x61, P4 ;  /* 0x000000618f00780c */ /* 0x000fe20002781670 */
[----:B------:R-:W-:Y:S01]  /*10d00*/  MUFU.EX2 R64, R64 ;  /* 0x0000004000407308 */ /* 0x000fe20000000800 */
[----:B------:R-:W-:Y:S01]  /*10d10*/  FMNMX.FTZ R11, R35, R11, !PT ;  /* 0x0000000b230b7209 */ /* 0x000fe20007810000 */
[----:B0-----:R-:W-:Y:S01]  /*10d20*/  FADD.FTZ R5, R26, R5 ;  /* 0x000000051a057221 */ /* 0x001fe20000010000 */
[----:B------:R-:W-:Y:S02]  /*10d30*/  FSEL R74, R74, -INF , !P4 ;  /* 0xff8000004a4a7808 */ /* 0x000fe40006000000 */
[----:B------:R-:W-:Y:S01]  /*10d40*/  FMNMX.FTZ R11, R38, R11, !PT ;  /* 0x0000000b260b7209 */ /* 0x000fe20007810000 */
[----:B------:R-:W-:Y:S01]  /*10d50*/  FADD.FTZ R5, R29, R5 ;  /* 0x000000051d057221 */ /* 0x000fe20000010000 */
[----:B------:R-:W-:Y:S01]  /*10d60*/  ISETP.GT.AND P4, PT, R144, 0x68, P3 ;  /* 0x000000689000780c */ /* 0x000fe20001f84270 */
[----:B------:R-:W-:Y:S01]  /*10d70*/  MUFU.EX2 R65, R65 ;  /* 0x0000004100417308 */ /* 0x000fe20000000800 */
[----:B------:R-:W-:Y:S01]  /*10d80*/  FMNMX.FTZ R11, R39, R11, !PT ;  /* 0x0000000b270b7209 */ /* 0x000fe20007810000 */
[----:B------:R-:W-:Y:S01]  /*10d90*/  FADD.FTZ R5, R32, R5 ;  /* 0x0000000520057221 */ /* 0x000fe20000010000 */
[----:B------:R-:W-:-:S02]  /*10da0*/  ISETP.LT.OR P4, PT, R143, 0x69, P4 ;  /* 0x000000698f00780c */ /* 0x000fc40002781670 */
[----:B------:R-:W-:Y:S01]  /*10db0*/  FMNMX.FTZ R11, R42, R11, !PT ;  /* 0x0000000b2a0b7209 */ /* 0x000fe20007810000 */
[----:B------:R-:W-:Y:S01]  /*10dc0*/  FADD.FTZ R5, R33, R5 ;  /* 0x0000000521057221 */ /* 0x000fe20000010000 */
[----:B------:R-:W-:Y:S01]  /*10dd0*/  FSEL R78, R78, -INF , !P4 ;  /* 0xff8000004e4e7808 */ /* 0x000fe20006000000 */
[----:B------:R-:W-:Y:S01]  /*10de0*/  MUFU.EX2 R68, R68 ;  /* 0x0000004400447308 */ /* 0x000fe20000000800 */
[----:B------:R-:W-:Y:S02]  /*10df0*/  FMNMX.FTZ R11, R43, R11, !PT ;  /* 0x0000000b2b0b7209 */ /* 0x000fe40007810000 */
[----:B------:R-:W-:Y:S02]  /*10e00*/  ISETP.GT.AND P4, PT, R144, 0x70, P3 ;  /* 0x000000709000780c */ /* 0x000fe40001f84270 */
[----:B------:R-:W-:Y:S02]  /*10e10*/  FMNMX.FTZ R11, R46, R11, !PT ;  /* 0x0000000b2e0b7209 */ /* 0x000fe40007810000 */
[----:B------:R-:W-:Y:S01]  /*10e20*/  ISETP.LT.OR P4, PT, R143, 0x71, P4 ;  /* 0x000000718f00780c */ /* 0x000fe20002781670 */
[----:B------:R-:W-:Y:S01]  /*10e30*/  MUFU.EX2 R69, R69 ;  /* 0x0000004500457308 */ /* 0x000fe20000000800 */
[----:B------:R-:W-:-:S02]  /*10e40*/  FMNMX.FTZ R11, R47, R11, !PT ;  /* 0x0000000b2f0b7209 */ /* 0x000fc40007810000 */
[----:B------:R-:W-:Y:S02]  /*10e50*/  FSEL R82, R82, -INF , !P4 ;  /* 0xff80000052527808 */ /* 0x000fe40006000000 */
[----:B------:R-:W-:Y:S02]  /*10e60*/  FMNMX.FTZ R11, R50, R11, !PT ;  /* 0x0000000b320b7209 */ /* 0x000fe40007810000 */
[C---:B------:R-:W-:Y:S01]  /*10e70*/  ISETP.GT.AND P4, PT, R144.reuse, 0x71, P3 ;  /* 0x000000719000780c */ /* 0x040fe20001f84270 */
[----:B------:R-:W-:Y:S01]  /*10e80*/  MUFU.EX2 R72, R72 ;  /* 0x0000004800487308 */ /* 0x000fe20000000800 */
[----:B------:R-:W-:Y:S02]  /*10e90*/  FMNMX.FTZ R11, R51, R11, !PT ;  /* 0x0000000b330b7209 */ /* 0x000fe40007810000 */
[----:B------:R-:W-:Y:S02]  /*10ea0*/  ISETP.GT.AND P5, PT, R144, 0x78, P3 ;  /* 0x000000789000780c */ /* 0x000fe40001fa4270 */
[----:B------:R-:W-:-:S02]  /*10eb0*/  FMNMX.FTZ R11, R54, R11, !PT ;  /* 0x0000000b360b7209 */ /* 0x000fc40007810000 */
[----:B------:R-:W-:Y:S01]  /*10ec0*/  ISETP.LT.OR P4, PT, R143, 0x72, P4 ;  /* 0x000000728f00780c */ /* 0x000fe20002781670 */
        /* <DEDUP_REMOVED lines=9> */
[----:B------:R-:W-:Y:S01]  /*10f60*/  ISETP.LT.OR P3, PT, R143, 0x7a, P3 ;  /* 0x0000007a8f00780c */ /* 0x000fe20001f61670 */
[----:B------:R-:W-:Y:S01]  /*10f70*/  MUFU.EX2 R77, R77 ;  /* 0x0000004d004d7308 */ /* 0x000fe20000000800 */
[----:B------:R-:W-:Y:S02]  /*10f80*/  FMNMX.FTZ R11, R63, R11, !PT ;  /* 0x0000000b3f0b7209 */ /* 0x000fe40007810000 */
[----:B------:R-:W-:Y:S02]  /*10f90*/  FSEL R86, R86, -INF , !P5 ;  /* 0xff80000056567808 */ /* 0x000fe40006800000 */
[----:B------:R-:W-:-:S02]  /*10fa0*/  FMNMX.FTZ R11, R66, R11, !PT ;  /* 0x0000000b420b7209 */ /* 0x000fc40007810000 */
[----:B------:R-:W-:Y:S01]  /*10fb0*/  FSEL R87, R87, -INF , !P3 ;  /* 0xff80000057577808 */ /* 0x000fe20005800000 */
[----:B------:R-:W-:Y:S01]  /*10fc0*/  MUFU.EX2 R80, R80 ;  /* 0x0000005000507308 */ /* 0x000fe20000000800 */
[----:B------:R-:W-:Y:S02]  /*10fd0*/  FMNMX.FTZ R11, R67, R11, !PT ;  /* 0x0000000b430b7209 */ /* 0x000fe40007810000 */
[----:B------:R-:W-:Y:S02]  /*10fe0*/  F2FP.F16.F32.PACK_AB R26, R29, R26 ;  /* 0x0000001a1d1a723e */ /* 0x000fe400000000ff */
[----:B------:R-:W-:Y:S02]  /*10ff0*/  FMNMX.FTZ R11, R70, R11, !PT ;  /* 0x0000000b460b7209 */ /* 0x000fe40007810000 */
[----:B------:R-:W-:Y:S01]  /*11000*/  F2FP.F16.F32.PACK_AB R24, R25, R24 ;  /* 0x000000181918723e */ /* 0x000fe200000000ff */
[----:B------:R-:W-:Y:S01]  /*11010*/  MUFU.EX2 R81, R81 ;  /* 0x0000005100517308 */ /* 0x000fe20000000800 */
[----:B------:R-:W-:-:S02]  /*11020*/  FMNMX.FTZ R11, R71, R11, !PT ;  /* 0x0000000b470b7209 */ /* 0x000fc40007810000 */
[----:B------:R-:W-:Y:S01]  /*11030*/  F2FP.F16.F32.PACK_AB R32, R33, R32 ;  /* 0x000000202120723e */ /* 0x000fe200000000ff */
[----:B------:R-:W-:Y:S01]  /*11040*/  FADD.FTZ R33, R36, R5 ;  /* 0x0000000524217221 */ /* 0x000fe20000010000 */
[----:B------:R-:W-:-:S03]  /*11050*/  FMNMX.FTZ R11, R74, R11, !PT ;  /* 0x0000000b4a0b7209 */ /* 0x000fc60007810000 */
[----:B------:R-:W-:Y:S01]  /*11060*/  FADD.FTZ R33, R37, R33 ;  /* 0x0000002125217221 */ /* 0x000fe20000010000 */
[----:B------:R-:W-:Y:S01]  /*11070*/  FMNMX.FTZ R11, R75, R11, !PT ;  /* 0x0000000b4b0b7209 */ /* 0x000fe20007810000 */
[----:B------:R-:W-:Y:S02]  /*11080*/  MUFU.EX2 R84, R84 ;  /* 0x0000005400547308 */ /* 0x000fe40000000800 */
[----:B------:R-:W-:Y:S01]  /*11090*/  FADD.FTZ R33, R40, R33 ;  /* 0x0000002128217221 */ /* 0x000fe20000010000 */
[----:B------:R-:W-:Y:S02]  /*110a0*/  FMNMX.FTZ R11, R78, R11, !PT ;  /* 0x0000000b4e0b7209 */ /* 0x000fe40007810000 */
[C---:B------:R-:W-:Y:S01]  /*110b0*/  F2FP.F16.F32.PACK_AB R40, R41.reuse, R40 ;  /* 0x000000282928723e */ /* 0x040fe200000000ff */
[----:B------:R-:W-:Y:S01]  /*110c0*/  FADD.FTZ R33, R41, R33 ;  /* 0x0000002129217221 */ /* 0x000fe20000010000 */
[----:B------:R-:W-:Y:S01]  /*110d0*/  FMNMX.FTZ R11, R79, R11, !PT ;  /* 0x0000000b4f0b7209 */ /* 0x000fe20007810000 */
[----:B------:R-:W-:Y:S02]  /*110e0*/  MUFU.EX2 R0, R0 ;  /* 0x0000000000007308 */ /* 0x000fe40000000800 */
[----:B------:R-:W-:Y:S01]  /*110f0*/  FADD.FTZ R33, R44, R33 ;  /* 0x000000212c217221 */ /* 0x000fe20000010000 */
[----:B------:R-:W-:-:S03]  /*11100*/  FMNMX.FTZ R11, R82, R11, !PT ;  /* 0x0000000b520b7209 */ /* 0x000fc60007810000 */
[----:B------:R-:W-:Y:S01]  /*11110*/  FADD.FTZ R33, R45, R33 ;  /* 0x000000212d217221 */ /* 0x000fe20000010000 */
[----:B------:R-:W-:-:S03]  /*11120*/  FMNMX.FTZ R11, R83, R11, !PT ;  /* 0x0000000b530b7209 */ /* 0x000fc60007810000 */
[----:B------:R-:W-:Y:S01]  /*11130*/  FADD.FTZ R33, R48, R33 ;  /* 0x0000002130217221 */ /* 0x000fe20000010000 */
[----:B------:R-:W-:-:S03]  /*11140*/  FMNMX.FTZ R11, R86, R11, !PT ;  /* 0x0000000b560b7209 */ /* 0x000fc60007810000 */
[----:B------:R-:W-:Y:S01]  /*11150*/  FADD.FTZ R33, R49, R33 ;  /* 0x0000002131217221 */ /* 0x000fe20000010000 */
[----:B------:R-:W-:-:S03]  /*11160*/  FMNMX.FTZ R11, R87, R11, !PT ;  /* 0x0000000b570b7209 */ /* 0x000fc60007810000 */
[----:B------:R-:W-:Y:S02]  /*11170*/  FADD.FTZ R41, R52, R33 ;  /* 0x0000002134297221 */ /* 0x000fe40000010000 */
[----:B------:R-:W0:Y:S02]  /*11180*/  SHFL.BFLY PT, R16, R11, 0x2, 0x1f ;  /* 0x0c401f000b107f89 */ /* 0x000e2400000e0000 */
[----:B------:R-:W-:-:S04]  /*11190*/  FADD.FTZ R41, R53, R41 ;  /* 0x0000002935297221 */ /* 0x000fc80000010000 */
[----:B------:R-:W-:Y:S01]  /*111a0*/  FADD.FTZ R41, R56, R41 ;  /* 0x0000002938297221 */ /* 0x000fe20000010000 */
[----:B0-----:R-:W-:-:S05]  /*111b0*/  FMNMX.FTZ R11, R11, R16, !PT ;  /* 0x000000100b0b7209 */ /* 0x001fca0007810000 */
[----:B------:R-:W0:Y:S02]  /*111c0*/  SHFL.BFLY PT, R16, R11, 0x1, 0x1f ;  /* 0x0c201f000b107f89 */ /* 0x000e2400000e0000 */
[----:B0-----:R-:W-:-:S04]  /*111d0*/  FMNMX.FTZ R11, R11, R16, !PT ;  /* 0x000000100b0b7209 */ /* 0x001fc80007810000 */
[C---:B------:R-:W-:Y:S01]  /*111e0*/  FSETP.NEU.FTZ.AND P3, PT, R11.reuse, -INF , PT ;  /* 0xff8000000b00780b */ /* 0x040fe20003f7d000 */
[----:B------:R-:W-:-:S05]  /*111f0*/  FMUL.FTZ R16, R11, UR39 ;  /* 0x000000270b107c20 */ /* 0x000fca0008410000 */
        /* <DEDUP_REMOVED lines=17> */
[----:B------:R-:W-:Y:S01]  /*11310*/  F2FP.F16.F32.PACK_AB R48, R49, R48 ;  /* 0x000000303130723e */ /* 0x000fe200000000ff */
[--C-:B------:R-:W-:Y:S01]  /*11320*/  FFMA.FTZ R75, R75, UR39, -R16.reuse ;  /* 0x000000274b4b7c23 */ /* 0x100fe20008010810 */
[----:B------:R-:W-:Y:S01]  /*11330*/  F2FP.F16.F32.PACK_AB R56, R57, R56 ;  /* 0x000000383938723e */ /* 0x000fe200000000ff */
[--C-:B------:R-:W-:Y:S01]  /*11340*/  FFMA.FTZ R78, R78, UR39, -R16.reuse ;  /* 0x000000274e4e7c23 */ /* 0x100fe20008010810 */
[--C-:B------:R-:W-:Y:S01]  /*11350*/  FFMA.FTZ R79, R79, UR39, -R16.reuse ;  /* 0x000000274f4f7c23 */ /* 0x100fe20008010810 */
[--C-:B------:R-:W-:Y:S01]  /*11360*/  FFMA.FTZ R82, R82, UR39, -R16.reuse ;  /* 0x0000002752527c23 */ /* 0x100fe20008010810 */
[----:B------:R-:W-:Y:S01]  /*11370*/  MUFU.EX2 R28, R28 ;  /* 0x0000001c001c7308 */ /* 0x000fe20000000800 */
[--C-:B------:R-:W-:Y:S01]  /*11380*/  FFMA.FTZ R83, R83, UR39, -R16.reuse ;  /* 0x0000002753537c23 */ /* 0x100fe20008010810 */
[----:B------:R-:W-:Y:S01]  /*11390*/  FFMA.FTZ R86, R86, UR39, -R16 ;  /* 0x0000002756567c23 */ /* 0x000fe20008010810 */
[----:B------:R-:W-:-:S05]  /*113a0*/  F2FP.F16.F32.PACK_AB R42, R45, R44 ;  /* 0x0000002c2d2a723e */ /* 0x000fca00000000ff */
[----:B------:R-:W1:Y:S01]  /*113b0*/  MUFU.EX2 R29, R29 ;  /* 0x0000001d001d7308 */ /* 0x000e620000000800 */
[----:B0-----:R-:W-:-:S07]  /*113c0*/  F2FP.F16.F32.PACK_AB R25, R21, R18 ;  /* 0x000000121519723e */ /* 0x001fce00000000ff */
[----:B------:R-:W-:Y:S08]  /*113d0*/  MUFU.EX2 R30, R30 ;  /* 0x0000001e001e7308 */ /* 0x000ff00000000800 */
[----:B------:R-:W-:Y:S01]  /*113e0*/  MUFU.EX2 R31, R31 ;  /* 0x0000001f001f7308 */ /* 0x000fe20000000800 */
[----:B-1----:R-:W-:-:S05]  /*113f0*/  F2FP.F16.F32.PACK_AB R27, R29, R28 ;  /* 0x0000001c1d1b723e */ /* 0x002fca00000000ff */
[----:B------:R0:W-:Y:S02]  /*11400*/  STSM.16.M88.4 [R140+0x21800], R24 ;  /* 0x021800188c007844 */ /* 0x0001e40000000200 */
[----:B------:R-:W-:Y:S08]  /*11410*/  MUFU.EX2 R51, R51 ;  /* 0x0000003300337308 */ /* 0x000ff00000000800 */
[----:B------:R-:W-:Y:S01]  /*11420*/  MUFU.EX2 R5, R66 ;  /* 0x0000004200057308 */ /* 0x000fe20000000800 */
[----:B0-----:R-:W-:Y:S01]  /*11430*/  FSEL R26, R11, RZ, P3 ;  /* 0x000000ff0b1a7208 */ /* 0x001fe20001800000 */
[--C-:B------:R-:W-:Y:S01]  /*11440*/  FFMA.FTZ R24, R34, UR39, -R16.reuse ;  /* 0x0000002722187c23 */ /* 0x100fe20008010810 */
[--C-:B------:R-:W-:Y:S01]  /*11450*/  FFMA.FTZ R25, R35, UR39, -R16.reuse ;  /* 0x0000002723197c23 */ /* 0x100fe20008010810 */
[--C-:B------:R-:W-:Y:S01]  /*11460*/  FFMA.FTZ R35, R38, UR39, -R16.reuse ;  /* 0x0000002726237c23 */ /* 0x100fe20008010810 */
[----:B------:R-:W-:Y:S01]  /*11470*/  FFMA.FTZ R27, R39, UR39, -R16 ;  /* 0x00000027271b7c23 */ /* 0x000fe20008010810 */
[----:B------:R-:W-:Y:S01]  /*11480*/  FADD.FTZ R26, -R26, R6 ;  /* 0x000000061a1a7221 */ /* 0x000fe20000010100 */
[--C-:B------:R-:W-:Y:S01]  /*11490*/  FFMA.FTZ R38, R43, UR39, -R16.reuse ;  /* 0x000000272b267c23 */ /* 0x100fe20008010810 */
[----:B------:R-:W-:Y:S01]  /*114a0*/  MUFU.EX2 R24, R24 ;  /* 0x0000001800187308 */ /* 0x000fe20000000800 */
[--C-:B------:R-:W-:Y:S01]  /*114b0*/  FFMA.FTZ R43, R46, UR39, -R16.reuse ;  /* 0x000000272e2b7c23 */ /* 0x100fe20008010810 */
[----:B------:R-:W-:Y:S01]  /*114c0*/  FMUL.FTZ R6, R26, UR39 ;  /* 0x000000271a067c20 */ /* 0x000fe20008410000 */
[----:B------:R-:W-:Y:S01]  /*114d0*/  F2FP.F16.F32.PACK_AB R34, R37, R36 ;  /* 0x000000242522723e */ /* 0x000fe200000000ff */
[--C-:B------:R-:W-:Y:S01]  /*114e0*/  FFMA.FTZ R39, R47, UR39, -R16.reuse ;  /* 0x000000272f277c23 */ /* 0x100fe20008010810 */
[----:B------:R-:W-:-:S03]  /*114f0*/  FFMA.FTZ R26, R50, UR39, -R16 ;  /* 0x00000027321a7c23 */ /* 0x000fc60008010810 */
[----:B------:R-:W0:Y:S08]  /*11500*/  MUFU.EX2 R6, R6 ;  /* 0x0000000600067308 */ /* 0x000e300000000800 */
[----:B------:R-:W1:Y:S08]  /*11510*/  MUFU.EX2 R25, R25 ;  /* 0x0000001900197308 */ /* 0x000e700000000800 */
[----:B------:R-:W3:Y:S01]  /*11520*/  MUFU.EX2 R35, R35 ;  /* 0x0000002300237308 */ /* 0x000ee20000000800 */
[----:B0-----:R-:W-:Y:S01]  /*11530*/  FFMA.FTZ R18, R6, R4, R18 ;  /* 0x0000000406127223 */ /* 0x001fe20000010012 */
[----:B------:R-:W-:-:S03]  /*11540*/  FFMA.FTZ R4, R55, UR39, -R16 ;  /* 0x0000002737047c23 */ /* 0x000fc60008010810 */
[----:B------:R-:W-:Y:S01]  /*11550*/  FADD.FTZ R18, R21, R18 ;  /* 0x0000001215127221 */ /* 0x000fe20000010000 */
[--C-:B------:R-:W-:Y:S01]  /*11560*/  FFMA.FTZ R21, R59, UR39, -R16.reuse ;  /* 0x000000273b157c23 */ /* 0x100fe20008010810 */
[----:B------:R-:W-:Y:S01]  /*11570*/  FFMA.FTZ R59, R62, UR39, -R16 ;  /* 0x000000273e3b7c23 */ /* 0x000fe20008010810 */
[----:B------:R-:W0:Y:S01]  /*11580*/  MUFU.EX2 R27, R27 ;  /* 0x0000001b001b7308 */ /* 0x000e220000000800 */
[----:B------:R-:W-:Y:S01]  /*11590*/  FADD.FTZ R28, R28, R18 ;  /* 0x000000121c1c7221 */ /* 0x000fe20000010000 */
[----:B-1----:R-:W-:Y:S01]  /*115a0*/  F2FP.F16.F32.PACK_AB R33, R25, R24 ;  /* 0x000000181921723e */ /* 0x002fe200000000ff */
[----:B------:R-:W-:Y:S02]  /*115b0*/  FFMA.FTZ R16, R87, UR39, -R16 ;  /* 0x0000002757107c23 */ /* 0x000fe40008010810 */
[----:B------:R-:W-:-:S03]  /*115c0*/  FADD.FTZ R28, R29, R28 ;  /* 0x0000001c1d1c7221 */ /* 0x000fc60000010000 */
[----:B------:R-:W1:Y:S01]  /*115d0*/  MUFU.EX2 R38, R38 ;  /* 0x0000002600267308 */ /* 0x000e620000000800 */
[----:B------:R-:W-:Y:S01]  /*115e0*/  FADD.FTZ R28, R24, R28 ;  /* 0x0000001c181c7221 */ /* 0x000fe20000010000 */
[----:B------:R-:W-:-:S03]  /*115f0*/  FADD.FTZ R24, R57, R41 ;  /* 0x0000002939187221 */ /* 0x000fc60000010000 */
[----:B------:R-:W-:Y:S01]  /*11600*/  FADD.FTZ R36, R25, R28 ;  /* 0x0000001c19247221 */ /* 0x000fe20000010000 */
[----:B------:R-:W-:Y:S02]  /*11610*/  FADD.FTZ R24, R60, R24 ;  /* 0x000000183c187221 */ /* 0x000fe40000010000 */
[----:B------:R-:W4:Y:S01]  /*11620*/  MUFU.EX2 R43, R43 ;  /* 0x0000002b002b7308 */ /* 0x000f220000000800 */
[----:B---3--:R-:W-:-:S07]  /*11630*/  FADD.FTZ R36, R35, R36 ;  /* 0x0000002423247221 */ /* 0x008fce0000010000 */
[----:B------:R-:W3:Y:S01]  /*11640*/  MUFU.EX2 R39, R39 ;  /* 0x0000002700277308 */ /* 0x000ee20000000800 */
[----:B0-----:R-:W-:-:S07]  /*11650*/  FADD.FTZ R36, R27, R36 ;  /* 0x000000241b247221 */ /* 0x001fce0000010000 */
[----:B------:R-:W0:Y:S01]  /*11660*/  MUFU.EX2 R26, R26 ;  /* 0x0000001a001a7308 */ /* 0x000e220000000800 */
[----:B------:R-:W-:-:S07]  /*11670*/  FADD.FTZ R36, R30, R36 ;  /* 0x000000241e247221 */ /* 0x000fce0000010000 */
[----:B------:R-:W5:Y:S01]  /*11680*/  MUFU.EX2 R4, R4 ;  /* 0x0000000400047308 */ /* 0x000f620000000800 */
[----:B-1----:R-:W-:-:S07]  /*11690*/  FADD.FTZ R36, R38, R36 ;  /* 0x0000002426247221 */ /* 0x002fce0000010000 */
[----:B------:R-:W1:Y:S01]  /*116a0*/  MUFU.EX2 R18, R58 ;  /* 0x0000003a00127308 */ /* 0x000e620000000800 */
[----:B----4-:R-:W-:-:S07]  /*116b0*/  FADD.FTZ R36, R43, R36 ;  /* 0x000000242b247221 */ /* 0x010fce0000010000 */
[----:B------:R-:W4:Y:S01]  /*116c0*/  MUFU.EX2 R21, R21 ;  /* 0x0000001500157308 */ /* 0x000f220000000800 */
[----:B---3--:R-:W-:-:S07]  /*116d0*/  FADD.FTZ R37, R39, R36 ;  /* 0x0000002427257221 */ /* 0x008fce0000010000 */
[----:B------:R-:W3:Y:S01]  /*116e0*/  MUFU.EX2 R59, R59 ;  /* 0x0000003b003b7308 */ /* 0x000ee20000000800 */
[----:B0-----:R-:W-:-:S07]  /*116f0*/  FADD.FTZ R37, R26, R37 ;  /* 0x000000251a257221 */ /* 0x001fce0000010000 */
[----:B------:R-:W0:Y:S01]  /*11700*/  MUFU.EX2 R29, R63 ;  /* 0x0000003f001d7308 */ /* 0x000e220000000800 */
[----:B------:R-:W-:Y:S01]  /*11710*/  FADD.FTZ R37, R31, R37 ;  /* 0x000000251f257221 */ /* 0x000fe20000010000 */
[----:B------:R-:W-:Y:S01]  /*11720*/  FADD.FTZ R24, R61, R24 ;  /* 0x000000183d187221 */ /* 0x000fe20000010000 */
[----:B------:R-:W-:Y:S02]  /*11730*/  F2FP.F16.F32.PACK_AB R41, R38, R30 ;  /* 0x0000001e2629723e */ /* 0x000fe400000000ff */
[----:B------:R-:W-:-:S03]  /*11740*/  FADD.FTZ R37, R51, R37 ;  /* 0x0000002533257221 */ /* 0x000fc60000010000 */
[----:B------:R-:W2:Y:S01]  /*11750*/  MUFU.EX2 R28, R67 ;  /* 0x00000043001c7308 */ /* 0x000ea20000000800 */
[----:B-----5:R-:W-:Y:S01]  /*11760*/  FADD.FTZ R37, R4, R37 ;  /* 0x0000002504257221 */ /* 0x020fe20000010000 */
[----:B------:R-:W-:-:S06]  /*11770*/  FADD.FTZ R24, R64, R24 ;  /* 0x0000001840187221 */ /* 0x000fcc0000010000 */
[----:B------:R-:W-:Y:S01]  /*11780*/  MUFU.EX2 R71, R71 ;  /* 0x0000004700477308 */ /* 0x000fe20000000800 */
[----:B-1----:R-:W-:Y:S01]  /*11790*/  FADD.FTZ R37, R18, R37 ;  /* 0x0000002512257221 */ /* 0x002fe20000010000 */
[----:B------:R-:W-:Y:S01]  /*117a0*/  F2FP.F16.F32.PACK_AB R49, R31, R26 ;  /* 0x0000001a1f31723e */ /* 0x000fe200000000ff */
[----:B------:R-:W5:Y:S01]  /*117b0*/  LDL R30, [R1+0x24] ;  /* 0x00002400011e7983 */ /* 0x000f620000100800 */
[----:B------:R-:W-:Y:S01]  /*117c0*/  F2FP.F16.F32.PACK_AB R35, R27, R35 ;  /* 0x000000231b23723e */ /* 0x000fe200000000ff */
[----:B----4-:R-:W-:Y:S01]  /*117d0*/  FADD.FTZ R37, R21, R37 ;  /* 0x0000002515257221 */ /* 0x010fe20000010000 */
[----:B------:R-:W-:Y:S02]  /*117e0*/  F2FP.F16.F32.PACK_AB R43, R39, R43 ;  /* 0x0000002b272b723e */ /* 0x000fe400000000ff */
[----:B------:R-:W1:Y:S01]  /*117f0*/  MUFU.EX2 R67, R70 ;  /* 0x0000004600437308 */ /* 0x000e620000000800 */
[----:B---3--:R-:W-:Y:S01]  /*11800*/  FADD.FTZ R37, R59, R37 ;  /* 0x000000253b257221 */ /* 0x008fe20000010000 */
[----:B------:R-:W-:-:S06]  /*11810*/  FADD.FTZ R24, R65, R24 ;  /* 0x0000001841187221 */ /* 0x000fcc0000010000 */
[----:B------:R-:W3:Y:S01]  /*11820*/  MUFU.EX2 R36, R74 ;  /* 0x0000004a00247308 */ /* 0x000ee20000000800 */
[----:B0-----:R-:W-:Y:S01]  /*11830*/  FADD.FTZ R37, R29, R37 ;  /* 0x000000251d257221 */ /* 0x001fe20000010000 */
[----:B------:R-:W-:Y:S01]  /*11840*/  F2FP.F16.F32.PACK_AB R51, R4, R51 ;  /* 0x000000330433723e */ /* 0x000fe200000000ff */
[----:B--2---:R0:W-:Y:S02]  /*11850*/  STSM.16.M88.4 [R145], R32 ;  /* 0x0000002091007844 */ /* 0x0041e40000000200 */
[----:B------:R-:W-:Y:S01]  /*11860*/  FADD.FTZ R37, R5, R37 ;  /* 0x0000002505257221 */ /* 0x000fe20000010000 */
[----:B------:R-:W-:Y:S02]  /*11870*/  FADD.FTZ R24, R68, R24 ;  /* 0x0000001844187221 */ /* 0x000fe40000010000 */
[----:B------:R-:W2:Y:S01]  /*11880*/  MUFU.EX2 R75, R75 ;  /* 0x0000004b004b7308 */ /* 0x000ea20000000800 */
[----:B------:R-:W-:Y:S01]  /*11890*/  FADD.FTZ R26, R28, R37 ;  /* 0x000000251c1a7221 */ /* 0x000fe20000010000 */
[----:B------:R-:W-:-:S03]  /*118a0*/  FADD.FTZ R25, R69, R24 ;  /* 0x0000001845197221 */ /* 0x000fc60000010000 */
[----:B-1----:R-:W-:Y:S01]  /*118b0*/  FADD.FTZ R26, R67, R26 ;  /* 0x0000001a431a7221 */ /* 0x002fe20000010000 */
[----:B------:R-:W-:Y:S01]  /*118c0*/  F2FP.F16.F32.PACK_AB R57, R21, R18 ;  /* 0x000000121539723e */ /* 0x000fe200000000ff */
[----:B------:R-:W-:Y:S01]  /*118d0*/  FADD.FTZ R4, R72, R25 ;  /* 0x0000001948047221 */ /* 0x000fe20000010000 */
[----:B------:R-:W1:Y:S01]  /*118e0*/  MUFU.EX2 R78, R78 ;  /* 0x0000004e004e7308 */ /* 0x000e620000000800 */
[----:B------:R-:W-:Y:S02]  /*118f0*/  FADD.FTZ R21, R71, R26 ;  /* 0x0000001a47157221 */ /* 0x000fe40000010000 */
[----:B------:R-:W-:Y:S02]  /*11900*/  FADD.FTZ R25, R73, R4 ;  /* 0x0000000449197221 */ /* 0x000fe40000010000 */
[----:B---3--:R-:W-:-:S03]  /*11910*/  FADD.FTZ R4, R36, R21 ;  /* 0x0000001524047221 */ /* 0x008fc60000010000 */
[----:B------:R3:W-:Y:S02]  /*11920*/  MUFU.EX2 R21, R16 ;  /* 0x0000001000157308 */ /* 0x0007e40000000800 */
[----:B---3--:R-:W3:Y:S06]  /*11930*/  LDL R16, [R1+0xc] ;  /* 0x00000c0001107983 */ /* 0x008eec0000100800 */
[----:B------:R-:W4:Y:S01]  /*11940*/  MUFU.EX2 R79, R79 ;  /* 0x0000004f004f7308 */ /* 0x000f220000000800 */
[----:B------:R-:W-:Y:S01]  /*11950*/  FADD.FTZ R18, R76, R25 ;  /* 0x000000194c127221 */ /* 0x000fe20000010000 */
[----:B--2---:R-:W-:-:S06]  /*11960*/  FADD.FTZ R25, R75, R4 ;  /* 0x000000044b197221 */ /* 0x004fcc0000010000 */
[----:B------:R-:W2:Y:S01]  /*11970*/  MUFU.EX2 R82, R82 ;  /* 0x0000005200527308 */ /* 0x000ea20000000800 */
[----:B-1----:R-:W-:-:S07]  /*11980*/  FADD.FTZ R4, R78, R25 ;  /* 0x000000194e047221 */ /* 0x002fce0000010000 */
[----:B------:R-:W1:Y:S01]  /*11990*/  MUFU.EX2 R83, R83 ;  /* 0x0000005300537308 */ /* 0x000e620000000800 */
[----:B------:R-:W-:-:S07]  /*119a0*/  FADD.FTZ R27, R77, R18 ;  /* 0x000000124d1b7221 */ /* 0x000fce0000010000 */
[----:B------:R-:W0:Y:S01]  /*119b0*/  MUFU.EX2 R86, R86 ;  /* 0x0000005600567308 */ /* 0x000e220000000800 */
[----:B----4-:R-:W-:Y:S01]  /*119c0*/  FADD.FTZ R25, R79, R4 ;  /* 0x000000044f197221 */ /* 0x010fe20000010000 */
[----:B------:R-:W-:Y:S01]  /*119d0*/  FADD.FTZ R18, R80, R27 ;  /* 0x0000001b50127221 */ /* 0x000fe20000010000 */
[----:B------:R-:W-:Y:S02]  /*119e0*/  F2FP.F16.F32.PACK_AB R50, R53, R52 ;  /* 0x000000343532723e */ /* 0x000fe400000000ff */
[----:B--2---:R-:W-:Y:S01]  /*119f0*/  FADD.FTZ R4, R82, R25 ;  /* 0x0000001952047221 */ /* 0x004fe20000010000 */
[----:B------:R-:W-:Y:S01]  /*11a00*/  F2FP.F16.F32.PACK_AB R58, R61, R60 ;  /* 0x0000003c3d3a723e */ /* 0x000fe200000000ff */
[----:B------:R-:W-:Y:S01]  /*11a10*/  FADD.FTZ R27, R81, R18 ;  /* 0x00000012511b7221 */ /* 0x000fe20000010000 */
[----:B------:R-:W-:Y:S02]  /*11a20*/  F2FP.F16.F32.PACK_AB R59, R29, R59 ;  /* 0x0000003b1d3b723e */ /* 0x000fe400000000ff */
[----:B------:R-:W-:-:S02]  /*11a30*/  F2FP.F16.F32.PACK_AB R64, R65, R64 ;  /* 0x000000404140723e */ /* 0x000fc400000000ff */
[----:B------:R-:W-:Y:S02]  /*11a40*/  F2FP.F16.F32.PACK_AB R72, R73, R72 ;  /* 0x000000484948723e */ /* 0x000fe400000000ff */
[----:B------:R-:W-:Y:S02]  /*11a50*/  F2FP.F16.F32.PACK_AB R66, R69, R68 ;  /* 0x000000444542723e */ /* 0x000fe400000000ff */
[----:B------:R-:W-:Y:S02]  /*11a60*/  F2FP.F16.F32.PACK_AB R80, R81, R80 ;  /* 0x000000505150723e */ /* 0x000fe400000000ff */
[----:B------:R-:W-:Y:S01]  /*11a70*/  F2FP.F16.F32.PACK_AB R65, R28, R5 ;  /* 0x000000051c41723e */ /* 0x000fe200000000ff */
[----:B-1----:R-:W-:Y:S01]  /*11a80*/  FADD.FTZ R5, R83, R4 ;  /* 0x0000000453057221 */ /* 0x002fe20000010000 */
[----:B------:R-:W-:Y:S02]  /*11a90*/  F2FP.F16.F32.PACK_AB R67, R71, R67 ;  /* 0x000000434743723e */ /* 0x000fe400000000ff */
[----:B------:R-:W-:Y:S01]  /*11aa0*/  F2FP.F16.F32.PACK_AB R73, R75, R36 ;  /* 0x000000244b49723e */ /* 0x000fe200000000ff */
[----:B------:R1:W-:Y:S01]  /*11ab0*/  STSM.16.M88.4 [R142], R40 ;  /* 0x000000288e007844 */ /* 0x0003e20000000200 */
[----:B------:R-:W-:-:S02]  /*11ac0*/  F2FP.F16.F32.PACK_AB R74, R77, R76 ;  /* 0x0000004c4d4a723e */ /* 0x000fc400000000ff */
[----:B------:R-:W-:Y:S02]  /*11ad0*/  F2FP.F16.F32.PACK_AB R75, R79, R78 ;  /* 0x0000004e4f4b723e */ /* 0x000fe400000000ff */
[----:B------:R-:W-:Y:S01]  /*11ae0*/  F2FP.F16.F32.PACK_AB R81, R83, R82 ;  /* 0x000000525351723e */ /* 0x000fe200000000ff */
[----:B------:R1:W-:Y:S01]  /*11af0*/  STSM.16.M88.4 [R141], R48 ;  /* 0x000000308d007844 */ /* 0x0003e20000000200 */
[----:B------:R-:W-:Y:S02]  /*11b00*/  F2FP.F16.F32.PACK_AB R82, R0, R84 ;  /* 0x000000540052723e */ /* 0x000fe400000000ff */
[----:B0-----:R-:W-:Y:S01]  /*11b10*/  F2FP.F16.F32.PACK_AB R83, R21, R86 ;  /* 0x000000561553723e */ /* 0x001fe200000000ff */
[----:B------:R1:W-:Y:S01]  /*11b20*/  STSM.16.M88.4 [R140+0x27800], R56 ;  /* 0x027800388c007844 */ /* 0x0003e20000000200 */
        /* <DEDUP_REMOVED lines=55> */
[----:B-----5:R1:W-:Y:S04]  /*11ea0*/  STSM.16.M88.4 [R30], R64 ;  /* 0x000000401e007844 */ /* 0x0203e80000000200 */
[----:B------:R1:W-:Y:S04]  /*11eb0*/  STSM.16.M88.4 [R142+0x6000], R72 ;  /* 0x006000488e007844 */ /* 0x0003e80000000200 */
[----:B------:R1:W-:Y:S01]  /*11ec0*/  STSM.16.M88.4 [R141+0x6000], R80 ;  /* 0x006000508d007844 */ /* 0x0003e20000000200 */
[----:B------:R0:W-:Y:S06]  /*11ed0*/  MEMBAR.ALL.CTA ;  /* 0x0000000000007992 */ /* 0x0001ec0000008000 */
[----:B0-----:R-:W0:Y:S01]  /*11ee0*/  FENCE.VIEW.ASYNC.S ;  /* 0x00000000000073c6 */ /* 0x001e220000000000 */
[C---:B---3--:R-:W-:Y:S01]  /*11ef0*/  ISETP.GT.AND P3, PT, R3.reuse, R16, PT ;  /* 0x000000100300720c */ /* 0x048fe20003f64270 */
[----:B------:R-:W-:-:S02]  /*11f00*/  VIADD R3, R3, 0xffffffff ;  /* 0xffffffff03037836 */ /* 0x000fc40000000000 */
[----:B------:R-:W-:Y:S01]  /*11f10*/  IMAD.MOV.U32 R16, RZ, RZ, R20 ;  /* 0x000000ffff107224 */ /* 0x000fe200078e0014 */
[----:B0-----:R-:W-:-:S09]  /*11f20*/  NOP ;  /* 0x0000000000007918 */ /* 0x001fd20000000000 */
[----:B-1----:R-:W-:Y:S05]  /*11f30*/  @P3 BRA `(.L_x_11443) ;  /* 0xffffffcc000c3947 */ /* 0x002fea000383ffff */
[----:B------:R-:W-:Y:S02]  /*11f40*/  IMAD.MOV.U32 R6, RZ, RZ, R11 ;  /* 0x000000ffff067224 */ /* 0x000fe400078e000b */
[----:B------:R-:W-:Y:S02]  /*11f50*/  IMAD.MOV.U32 R0, RZ, RZ, R8 ;  /* 0x000000ffff007224 */ /* 0x000fe400078e0008 */
[----:B------:R-:W-:Y:S02]  /*11f60*/  IMAD.MOV.U32 R16, RZ, RZ, R20 ;  /* 0x000000ffff107224 */ /* 0x000fe400078e0014 */
[----:B------:R-:W-:-:S07]  /*11f70*/  IMAD.MOV.U32 R18, RZ, RZ, R7 ;  /* 0x000000ffff127224 */ /* 0x000fce00078e0007 */
.L_x_11425:
[----:B------:R-:W2:Y:S01]  /*11f80*/  LDL R11, [R1+0x1c] ;  /* 0x00001c00010b7983 */ /* 0x000ea20000100800 */
[----:B------:R-:W0:Y:S01]  /*11f90*/  LDC R7, c[0x0][0x448] ;  /* 0x00011200ff077b82 */ /* 0x000e220000000800 */
[----:B------:R-:W-:-:S07]  /*11fa0*/  IADD3 R20, R138, 0x1, -R22 ;  /* 0x000000018a147810 */ /* 0x000fce0007ffe816 */
[----:B------:R-:W1:Y:S01]  /*11fb0*/  LDC R24, c[0x0][0x9e4] ;  /* 0x00027900ff187b82 */ /* 0x000e620000000800 */
[----:B0-----:R-:W-:Y:S02]  /*11fc0*/  ISETP.NE.AND P5, PT, R7, 0x1, PT ;  /* 0x000000010700780c */ /* 0x001fe40003fa5270 */
[----:B-1----:R-:W-:-:S11]  /*11fd0*/  ISETP.GE.AND P4, PT, R24, 0x1, PT ;  /* 0x000000011800780c */ /* 0x002fd60003f86270 */
[----:B------:R-:W0:Y:S08]  /*11fe0*/  @P5 LDC R8, c[0x0][0x44c] ;  /* 0x00011300ff085b82 */ /* 0x000e300000000800 */
[----:B------:R-:W1:Y:S01]  /*11ff0*/  @P5 LDC R9, c[0x0][0x450] ;  /* 0x00011400ff095b82 */ /* 0x000e620000000800 */
[----:B--2---:R-:W-:-:S04]  /*12000*/  VIADD R7, R11, 0xbf ;  /* 0x000000bf0b077836 */ /* 0x004fc80000000000 */
        /* <DEDUP_REMOVED lines=15> */
.L_x_11446:
[----:B------:R-:W-:-:S13]  /*12100*/  ISETP.NE.AND P2, PT, R24, 0x1, PT ;  /* 0x000000011800780c */ /* 0x000fda0003f45270 */
[----:B------:R-:W0:Y:S02]  /*12110*/  @P2 LDC.64 R8, c[0x0][0x9e8] ;  /* 0x00027a00ff082b82 */ /* 0x000e240000000a00 */
[----:B0-----:R-:W-:-:S05]  /*12120*/  @P2 IMAD.HI.U32 R8, R7, R8, RZ ;  /* 0x0000000807082227 */ /* 0x001fca00078e00ff */
[----:B------:R-:W-:-:S07]  /*12130*/  @P2 SHF.R.U32.HI R7, RZ, R9, R8 ;  /* 0x00000009ff072219 */ /* 0x000fce0000011608 */
.L_x_11447:
[----:B------:R-:W-:Y:S05]  /*12140*/  BSYNC B0 ;  /* 0x0000000000007941 */ /* 0x000fea0003800000 */
.L_x_11445:
[----:B------:R-:W-:-:S05]  /*12150*/  IMAD R7, R7, R24, RZ ;  /* 0x0000001807077224 */ /* 0x000fca00078e02ff */
[----:B------:R-:W-:-:S07]  /*12160*/  VIMNMX R10, R10, R7, !PT ;  /* 0x000000070a0a7248 */ /* 0x000fce0007fe0100 */
.L_x_11444:
[----:B------:R-:W2:Y:S01]  /*12170*/  LDL R8, [R1+0x48] ;  /* 0x0000480001087983 */ /* 0x000ea20000100800 */
[----:B------:R-:W-:-:S05]  /*12180*/  VIADD R10, R10, 0x7f ;  /* 0x0000007f0a0a7836 */ /* 0x000fca0000000000 */
[----:B------:R-:W-:-:S04]  /*12190*/  SHF.R.S32.HI R7, RZ, 0x1f, R10 ;  /* 0x0000001fff077819 */ /* 0x000fc8000001140a */
[----:B------:R-:W-:-:S04]  /*121a0*/  LEA.HI R7, R7, R10, RZ, 0x7 ;  /* 0x0000000a07077211 */ /* 0x000fc800078f38ff */
[----:B------:R-:W-:-:S04]  /*121b0*/  SHF.R.S32.HI R7, RZ, 0x7, R7 ;  /* 0x00000007ff077819 */ /* 0x000fc80000011407 */
[----:B--2---:R-:W-:-:S04]  /*121c0*/  VIMNMX R143, R8, R7, !PT ;  /* 0x00000007088f7248 */ /* 0x004fc80007fe0100 */
[----:B------:R-:W-:-:S13]  /*121d0*/  ISETP.GE.AND P2, PT, R3, R143, PT ;  /* 0x0000008f0300720c */ /* 0x000fda0003f46270 */
[----:B------:R-:W-:Y:S05]  /*121e0*/  @!P2 BRA `(.L_x_11448) ;  /* 0x0000002000f0a947 */ /* 0x000fea0003800000 */
[----:B------:R-:W-:Y:S02]  /*121f0*/  IMAD.MOV.U32 R7, RZ, RZ, R6 ;  /* 0x000000ffff077224 */ /* 0x000fe400078e0006 */
[----:B------:R-:W-:Y:S02]  /*12200*/  IMAD.MOV.U32 R8, RZ, RZ, R0 ;  /* 0x000000ffff087224 */ /* 0x000fe400078e0000 */
[----:B------:R-:W-:Y:S02]  /*12210*/  IMAD.MOV.U32 R10, RZ, RZ, R18 ;  /* 0x000000ffff0a7224 */ /* 0x000fe400078e0012 */
[----:B------:R-:W-:-:S07]  /*12220*/  IMAD.MOV.U32 R9, RZ, RZ, R16 ;  /* 0x000000ffff097224 */ /* 0x000fce00078e0010 */
.L_x_11458:
        /* <DEDUP_REMOVED lines=10> */
.L_x_11450:
[----:B------:R-:W-:Y:S01]  /*122d0*/  IMAD R0, R16, 0x8, R2 ;  /* 0x0000000810007824 */ /* 0x000fe200078e0202 */
[----:B------:R-:W-:-:S04]  /*122e0*/  SHF.L.U32 R11, R18, 0x1f, RZ ;  /* 0x0000001f120b7819 */ /* 0x000fc800000006ff */
[----:B------:R0:W1:Y:S01]  /*122f0*/  SYNCS.PHASECHK.TRANS64.TRYWAIT P3, [R0+URZ+0x2d830], R11 ;  /* 0x02d8300b000075a7 */ /* 0x000062000806017f */
[----:B------:R-:W-:Y:S05]  /*12300*/  @!P0 BRA `(.L_x_11451) ;  /* 0x0000000000048947 */ /* 0x000fea0003800000 */
[----:B------:R-:W-:Y:S01]  /*12310*/  BPT.TRAP 0x1 ;  /* 0x000000040000795c */ /* 0x000fe20000300000 */
.L_x_11451:
[----:B------:R-:W-:Y:S04]  /*12320*/  BSSY B0, `(.L_x_11449) ;  /* 0x0000004000007945 */ /* 0x000fe80003800000 */
[----:B-1----:R-:W-:Y:S05]  /*12330*/  @P3 BRA `(.L_x_11452) ;  /* 0x0000000000083947 */ /* 0x002fea0003800000 */
[----:B------:R-:W1:Y:S02]  /*12340*/  SYNCS.PHASECHK.TRANS64.TRYWAIT P3, [R0+URZ+0x2d830], R11 ;  /* 0x02d8300b000075a7 */ /* 0x000e64000806017f */
[----:B-1----:R-:W-:Y:S05]  /*12350*/  @!P3 BRA `(.L_x_11453) ;  /* 0x00000108001cb947 */ /* 0x002fea0003800000 */
.L_x_11452:
[----:B------:R-:W-:Y:S05]  /*12360*/  BSYNC B0 ;  /* 0x0000000000007941 */ /* 0x000fea0003800000 */
.L_x_11449:
[----:B------:R-:W2:Y:S01]  /*12370*/  LDL R6, [R1+0x8] ;  /* 0x0000080001067983 */ /* 0x000ea20000100800 */
[----:B01----:R-:W0:Y:S01]  /*12380*/  S2R R0, SR_TID.X ;  /* 0x0000000000007919 */ /* 0x003e220000002100 */
        /* <DEDUP_REMOVED lines=8> */
[----:B------:R-:W-:Y:S01]  /*12410*/  R2UR UR9, R13 ;  /* 0x000000000d0972ca */ /* 0x000fe200000e0000 */
[----:B------:R-:W-:Y:S01]  /*12420*/  IMAD.MOV.U32 R29, RZ, RZ, -0x7fffffe0 ;  /* 0x80000020ff1d7424 */ /* 0x000fe200078e00ff */
[----:B------:R-:W-:Y:S02]  /*12430*/  R2UR UR15, R27 ;  /* 0x000000001b0f72ca */ /* 0x000fe400000e0000 */
[----:B------:R-:W-:Y:S02]  /*12440*/  R2UR UR19, R25 ;  /* 0x00000000191372ca */ /* 0x000fe400000e0000 */
[----:B------:R-:W-:-:S02]  /*12450*/  R2UR UR23, R27 ;  /* 0x000000001b1772ca */ /* 0x000fc400000e0000 */
[----:B------:R-:W-:Y:S02]  /*12460*/  R2UR UR27, R29 ;  /* 0x000000001d1b72ca */ /* 0x000fe400000e0000 */
[----:B------:R-:W-:Y:S02]  /*12470*/  R2UR UR12, R152 ;  /* 0x00000000980c72ca */ /* 0x000fe400000e0000 */
[----:B------:R-:W-:Y:S01]  /*12480*/  R2UR UR13, R153 ;  /* 0x00000000990d72ca */ /* 0x000fe200000e0000 */
[----:B------:R0:W-:Y:S01]  /*12490*/  BAR.SYNC.DEFER_BLOCKING R0, 0x100 ;  /* 0x000400000000751d */ /* 0x0001e20000010000 */
[----:B------:R-:W-:Y:S01]  /*124a0*/  R2UR UR16, R150 ;  /* 0x00000000961072ca */ /* 0x000fe200000e0000 */
[----:B--2---:R-:W-:-:S04]  /*124b0*/  IMAD R20, R16, 0x600, R6 ;  /* 0x0000060010147824 */ /* 0x004fc800078e0206 */
[C---:B------:R-:W-:Y:S01]  /*124c0*/  VIADD R26, R20.reuse, 0x2 ;  /* 0x00000002141a7836 */ /* 0x040fe20000000000 */
[C---:B------:R-:W-:Y:S01]  /*124d0*/  R2UR UR10, R20.reuse ;  /* 0x00000000140a72ca */ /* 0x040fe200000e0000 */
[C---:B------:R-:W-:Y:S02]  /*124e0*/  VIADD R24, R20.reuse, 0x200 ;  /* 0x0000020014187836 */ /* 0x040fe40000000000 */
[----:B------:R-:W-:Y:S01]  /*124f0*/  VIADD R28, R20, 0x400 ;  /* 0x00000400141c7836 */ /* 0x000fe20000000000 */
[----:B------:R-:W-:Y:S01]  /*12500*/  R2UR UR14, R26 ;  /* 0x000000001a0e72ca */ /* 0x000fe200000e0000 */
[----:B------:R-:W-:Y:S01]  /*12510*/  VIADD R26, R20, 0x202 ;  /* 0x00000202141a7836 */ /* 0x000fe20000000000 */
[----:B------:R-:W-:Y:S02]  /*12520*/  R2UR UR18, R24 ;  /* 0x00000000181272ca */ /* 0x000fe400000e0000 */
[----:B------:R-:W-:Y:S02]  /*12530*/  R2UR UR26, R28 ;  /* 0x000000001c1a72ca */ /* 0x000fe400000e0000 */
[----:B------:R-:W-:-:S02]  /*12540*/  R2UR UR22, R26 ;  /* 0x000000001a1672ca */ /* 0x000fc400000e0000 */
[----:B------:R-:W-:-:S06]  /*12550*/  WARPGROUP.ARRIVE ;  /* 0x00000000000079c5 */ /* 0x000fcc0000000000 */
[----:B------:R-:W-:Y:S01]  /*12560*/  HGMMA.64x128x16.F32 R24, gdesc[UR8], RZ, !UPT, gsb0 ;  /* 0x01e00000081879f0 */ /* 0x000fe2000c0008ff */
[----:B------:R-:W-:Y:S02]  /*12570*/  R2UR UR17, R151 ;  /* 0x00000000971172ca */ /* 0x000fe400000e0000 */
[----:B------:R-:W-:Y:S02]  /*12580*/  WARPGROUP.DEPBAR.LE gsb0, 0x0 ;  /* 0x00008000000079c5 */ /* 0x000fe40000010000 */
[----:B------:R-:W-:-:S07]  /*12590*/  WARPGROUP.ARRIVE ;  /* 0x00000000000079c5 */ /* 0x000fce0000000000 */
        /* <DEDUP_REMOVED lines=26> */
.L_x_11455:
[----:B------:R-:W-:Y:S01]  /*12740*/  SHF.L.U32 R0, R10, 0x1f, RZ ;  /* 0x0000001f0a007819 */ /* 0x000fe200000006ff */
[----:B------:R-:W-:-:S04]  /*12750*/  IMAD R6, R9, 0x8, R2 ;  /* 0x0000000809067824 */ /* 0x000fc800078e0202 */
[----:B------:R0:W1:Y:S01]  /*12760*/  SYNCS.PHASECHK.TRANS64.TRYWAIT P2, [R6+URZ+0x2d850], R0 ;  /* 0x02d85000060075a7 */ /* 0x000062000804017f */
[----:B------:R-:W-:Y:S05]  /*12770*/  @!P0 BRA `(.L_x_11456) ;  /* 0x0000000000048947 */ /* 0x000fea0003800000 */
[----:B------:R-:W-:Y:S01]  /*12780*/  BPT.TRAP 0x1 ;  /* 0x000000040000795c */ /* 0x000fe20000300000 */
.L_x_11456:
[----:B-1----:R-:W-:Y:S05]  /*12790*/  @P2 BRA `(.L_x_11454) ;  /* 0x0000000000082947 */ /* 0x002fea0003800000 */
[----:B------:R-:W1:Y:S02]  /*127a0*/  SYNCS.PHASECHK.TRANS64.TRYWAIT P2, [R6+URZ+0x2d850], R0 ;  /* 0x02d85000060075a7 */ /* 0x000e64000804017f */
[----:B-1----:R-:W-:Y:S05]  /*127b0*/  @!P2 BRA `(.L_x_11457) ;  /* 0x000001040018a947 */ /* 0x002fea0003800000 */
.L_x_11454:
[----:B01----:R-:W-:Y:S01]  /*127c0*/  VIADD R0, R2, 0x400 ;  /* 0x0000040002007836 */ /* 0x003fe20000000000 */
[----:B------:R-:W-:Y:S05]  /*127d0*/  WARPSYNC.ALL ;  /* 0x0000000000007948 */ /* 0x000fea0003800000 */
[----:B------:R-:W-:-:S04]  /*127e0*/  SHF.R.U32.HI R0, RZ, 0x4, R0 ;  /* 0x00000004ff007819 */ /* 0x000fc80000011600 */
[----:B------:R-:W-:-:S04]  /*127f0*/  LOP3.LUT R0, R0, 0x3fff, RZ, 0xc0, !PT ;  /* 0x00003fff00007812 */ /* 0x000fc800078ec0ff */
[----:B------:R-:W-:Y:S01]  /*12800*/  LOP3.LUT R10, R0, 0x2000000, RZ, 0xfc, !PT ;  /* 0x02000000000a7812 */ /* 0x000fe200078efcff */
[----:B------:R-:W2:Y:S01]  /*12810*/  LDL R144, [R1+0x3c] ;  /* 0x00003c0001907983 */ /* 0x000ea20000100800 */
[----:B------:R-:W-:-:S03]  /*12820*/  FMNMX.FTZ R0, R24, R8, !PT ;  /* 0x0000000818007209 */ /* 0x000fc60007810000 */
[----:B------:R-:W-:Y:S01]  /*12830*/  IMAD R10, R9, 0x600, R10 ;  /* 0x00000600090a7824 */ /* 0x000fe200078e020a */
[----:B------:R-:W-:Y:S01]  /*12840*/  UMOV UR39, UR6 ;  /* 0x0000000600277c82 */ /* 0x000fe20008000000 */
[----:B------:R-:W-:Y:S01]  /*12850*/  IMAD.MOV.U32 R11, RZ, RZ, -0x7fffffe0 ;  /* 0x80000020ff0b7424 */ /* 0x000fe200078e00ff */
[----:B------:R-:W-:Y:S01]  /*12860*/  FMNMX.FTZ R0, R25, R0, !PT ;  /* 0x0000000019007209 */ /* 0x000fe20007810000 */
[C---:B------:R-:W-:Y:S01]  /*12870*/  VIADD R20, R10.reuse, 0x40 ;  /* 0x000000400a147836 */ /* 0x040fe20000000000 */
[----:B------:R-:W-:Y:S01]  /*12880*/  R2UR UR10, R10 ;  /* 0x000000000a0a72ca */ /* 0x000fe200000e0000 */
[----:B------:R-:W-:Y:S01]  /*12890*/  WARPGROUP.ARRIVE ;  /* 0x00000000000079c5 */ /* 0x000fe20000000000 */
[----:B------:R-:W-:Y:S01]  /*128a0*/  FMNMX.FTZ R0, R28, R0, !PT ;  /* 0x000000001c007209 */ /* 0x000fe20007810000 */
[----:B------:R-:W-:Y:S01]  /*128b0*/  IMAD.MOV.U32 R21, RZ, RZ, -0x7fffffe0 ;  /* 0x80000020ff157424 */ /* 0x000fe200078e00ff */
[----:B------:R-:W-:Y:S01]  /*128c0*/  R2UR UR14, R20 ;  /* 0x00000000140e72ca */ /* 0x000fe200000e0000 */
[----:B------:R-:W-:Y:S01]  /*128d0*/  VIADD R20, R10, 0x80 ;  /* 0x000000800a147836 */ /* 0x000fe20000000000 */
[----:B------:R-:W-:-:S02]  /*128e0*/  FMNMX.FTZ R0, R29, R0, !PT ;  /* 0x000000001d007209 */ /* 0x000fc40007810000 */
[----:B------:R-:W-:Y:S02]  /*128f0*/  R2UR UR11, R11 ;  /* 0x000000000b0b72ca */ /* 0x000fe400000e0000 */
[----:B------:R-:W-:Y:S02]  /*12900*/  FMNMX.FTZ R0, R32, R0, !PT ;  /* 0x0000000020007209 */ /* 0x000fe40007810000 */
[----:B------:R-:W-:Y:S01]  /*12910*/  R2UR UR18, R20 ;  /* 0x00000000141272ca */ /* 0x000fe200000e0000 */
[----:B------:R-:W-:Y:S01]  /*12920*/  VIADD R20, R10, 0xc0 ;  /* 0x000000c00a147836 */ /* 0x000fe20000000000 */
[----:B------:R-:W-:Y:S02]  /*12930*/  FMNMX.FTZ R0, R33, R0, !PT ;  /* 0x0000000021007209 */ /* 0x000fe40007810000 */
[----:B------:R-:W-:Y:S02]  /*12940*/  R2UR UR15, R21 ;  /* 0x00000000150f72ca */ /* 0x000fe400000e0000 */
[----:B------:R-:W-:-:S02]  /*12950*/  FMNMX.FTZ R0, R36, R0, !PT ;  /* 0x0000000024007209 */ /* 0x000fc40007810000 */
[----:B------:R-:W-:Y:S01]  /*12960*/  R2UR UR22, R20 ;  /* 0x00000000141672ca */ /* 0x000fe200000e0000 */
[----:B------:R-:W-:Y:S01]  /*12970*/  VIADD R20, R10, 0x100 ;  /* 0x000001000a147836 */ /* 0x000fe20000000000 */
[----:B------:R-:W-:Y:S02]  /*12980*/  FMNMX.FTZ R0, R37, R0, !PT ;  /* 0x0000000025007209 */ /* 0x000fe40007810000 */
[----:B------:R-:W-:Y:S02]  /*12990*/  R2UR UR19, R21 ;  /* 0x00000000151372ca */ /* 0x000fe400000e0000 */
[----:B------:R-:W-:Y:S02]  /*129a0*/  FMNMX.FTZ R0, R40, R0, !PT ;  /* 0x0000000028007209 */ /* 0x000fe40007810000 */
[----:B------:R-:W-:Y:S01]  /*129b0*/  R2UR UR26, R20 ;  /* 0x00000000141a72ca */ /* 0x000fe200000e0000 */
[----:B------:R-:W-:Y:S01]  /*129c0*/  VIADD R20, R10, 0x140 ;  /* 0x000001400a147836 */ /* 0x000fe20000000000 */
[----:B------:R-:W-:-:S02]  /*129d0*/  FMNMX.FTZ R0, R41, R0, !PT ;  /* 0x0000000029007209 */ /* 0x000fc40007810000 */
[----:B------:R-:W-:Y:S02]  /*129e0*/  R2UR UR23, R21 ;  /* 0x00000000151772ca */ /* 0x000fe400000e0000 */
[----:B------:R-:W-:Y:S02]  /*129f0*/  FMNMX.FTZ R0, R44, R0, !PT ;  /* 0x000000002c007209 */ /* 0x000fe40007810000 */
[----:B------:R-:W-:Y:S01]  /*12a00*/  R2UR UR30, R20 ;  /* 0x00000000141e72ca */ /* 0x000fe200000e0000 */
[C---:B------:R-:W-:Y:S01]  /*12a10*/  VIADD R20, R10.reuse, 0x180 ;  /* 0x000001800a147836 */ /* 0x040fe20000000000 */
[----:B------:R-:W-:Y:S01]  /*12a20*/  FMNMX.FTZ R0, R45, R0, !PT ;  /* 0x000000002d007209 */ /* 0x000fe20007810000 */
[----:B------:R-:W-:Y:S01]  /*12a30*/  VIADD R10, R10, 0x1c0 ;  /* 0x000001c00a0a7836 */ /* 0x000fe20000000000 */
[----:B------:R-:W-:Y:S02]  /*12a40*/  R2UR UR27, R21 ;  /* 0x00000000151b72ca */ /* 0x000fe400000e0000 */
[----:B------:R-:W-:-:S02]  /*12a50*/  FMNMX.FTZ R0, R48, R0, !PT ;  /* 0x0000000030007209 */ /* 0x000fc40007810000 */
[----:B------:R-:W-:Y:S02]  /*12a60*/  R2UR UR34, R20 ;  /* 0x00000000142272ca */ /* 0x000fe400000e0000 */
[----:B------:R-:W-:Y:S02]  /*12a70*/  FMNMX.FTZ R0, R49, R0, !PT ;  /* 0x0000000031007209 */ /* 0x000fe40007810000 */
[----:B------:R-:W-:Y:S02]  /*12a80*/  R2UR UR46, R10 ;  /* 0x000000000a2e72ca */ /* 0x000fe400000e0000 */
[----:B------:R-:W-:Y:S02]  /*12a90*/  FMNMX.FTZ R0, R52, R0, !PT ;  /* 0x0000000034007209 */ /* 0x000fe40007810000 */
[----:B------:R-:W-:Y:S02]  /*12aa0*/  R2UR UR31, R21 ;  /* 0x00000000151f72ca */ /* 0x000fe400000e0000 */
[----:B------:R-:W-:-:S02]  /*12ab0*/  FMNMX.FTZ R0, R53, R0, !PT ;  /* 0x0000000035007209 */ /* 0x000fc40007810000 */
[----:B------:R-:W-:Y:S02]  /*12ac0*/  R2UR UR35, R21 ;  /* 0x00000000152372ca */ /* 0x000fe400000e0000 */
[----:B------:R-:W-:Y:S01]  /*12ad0*/  FMNMX.FTZ R0, R56, R0, !PT ;  /* 0x0000000038007209 */ /* 0x000fe20007810000 */
[----:B------:R-:W3:Y:S01]  /*12ae0*/  LDL R21, [R1+0x20] ;  /* 0x0000200001157983 */ /* 0x000ee20000100800 */
        /* <DEDUP_REMOVED lines=21> */
[----:B------:R-:W-:-:S03]  /*12c40*/  FMUL.FTZ R6, R0, UR39 ;  /* 0x0000002700067c20 */ /* 0x000fc60008410000 */
[----:B------:R-:W-:Y:S01]  /*12c50*/  FMUL.FTZ R8, R8, UR39 ;  /* 0x0000002708087c20 */ /* 0x000fe20008410000 */
        /* <DEDUP_REMOVED lines=19> */
[----:B------:R-:W1:Y:S01]  /*12d90*/  MUFU.EX2 R25, R25 ;  /* 0x0000001900197308 */ /* 0x000e620000000800 */
[--C-:B------:R-:W-:Y:S01]  /*12da0*/  FFMA.FTZ R57, R57, UR39, -R6.reuse ;  /* 0x0000002739397c23 */ /* 0x100fe20008010806 */
[--C-:B------:R-:W-:Y:S01]  /*12db0*/  FFMA.FTZ R60, R60, UR39, -R6.reuse ;  /* 0x000000273c3c7c23 */ /* 0x100fe20008010806 */
[--C-:B------:R-:W-:Y:S01]  /*12dc0*/  FFMA.FTZ R61, R61, UR39, -R6.reuse ;  /* 0x000000273d3d7c23 */ /* 0x100fe20008010806 */
[--C-:B------:R-:W-:Y:S01]  /*12dd0*/  FFMA.FTZ R64, R64, UR39, -R6.reuse ;  /* 0x0000002740407c23 */ /* 0x100fe20008010806 */
[--C-:B------:R-:W-:Y:S01]  /*12de0*/  FFMA.FTZ R65, R65, UR39, -R6.reuse ;  /* 0x0000002741417c23 */ /* 0x100fe20008010806 */
[--C-:B------:R-:W-:Y:S01]  /*12df0*/  FFMA.FTZ R68, R68, UR39, -R6.reuse ;  /* 0x0000002744447c23 */ /* 0x100fe20008010806 */
[----:B------:R-:W-:Y:S01]  /*12e00*/  FFMA.FTZ R69, R69, UR39, -R6 ;  /* 0x0000002745457c23 */ /* 0x000fe20008010806 */
[----:B------:R-:W4:Y:S01]  /*12e10*/  MUFU.EX2 R10, R28 ;  /* 0x0000001c000a7308 */ /* 0x000f220000000800 */
        /* <DEDUP_REMOVED lines=9> */
[----:B------:R-:W-:Y:S01]  /*12eb0*/  F2FP.F16.F32.PACK_AB R8, R25, R8 ;  /* 0x000000081908723e */ /* 0x000fe200000000ff */
[----:B------:R-:W-:-:S02]  /*12ec0*/  IMAD.MOV.U32 R25, RZ, RZ, 0x40000040 ;  /* 0x40000040ff197424 */ /* 0x000fc400078e00ff */
[--C-:B------:R-:W-:Y:S01]  /*12ed0*/  FFMA.FTZ R84, R84, UR39, -R6.reuse ;  /* 0x0000002754547c23 */ /* 0x100fe20008010806 */
[----:B------:R-:W-:Y:S01]  /*12ee0*/  FFMA.FTZ R85, R85, UR39, -R6 ;  /* 0x0000002755557c23 */ /* 0x000fe20008010806 */
[----:B------:R-:W-:Y:S02]  /*12ef0*/  FMNMX.FTZ R6, R26, R7, !PT ;  /* 0x000000071a067209 */ /* 0x000fe40007810000 */
[----:B------:R-:W-:Y:S01]  /*12f00*/  R2UR UR9, R25 ;  /* 0x00000000190972ca */ /* 0x000fe200000e0000 */
[----:B----4-:R-:W-:Y:S01]  /*12f10*/  FADD.FTZ R5, R10, R5 ;  /* 0x000000050a057221 */ /* 0x010fe20000010000 */
[----:B------:R-:W-:Y:S01]  /*12f20*/  FMNMX.FTZ R6, R27, R6, !PT ;  /* 0x000000061b067209 */ /* 0x000fe20007810000 */
[----:B------:R-:W-:-:S03]  /*12f30*/  IMAD.MOV.U32 R25, RZ, RZ, 0x40000040 ;  /* 0x40000040ff197424 */ /* 0x000fc600078e00ff */
[----:B------:R-:W-:Y:S02]  /*12f40*/  FMNMX.FTZ R6, R30, R6, !PT ;  /* 0x000000061e067209 */ /* 0x000fe40007810000 */
[----:B------:R-:W-:Y:S01]  /*12f50*/  R2UR UR45, R25 ;  /* 0x00000000192d72ca */ /* 0x000fe200000e0000 */
[C---:B0-----:R-:W-:Y:S01]  /*12f60*/  FADD.FTZ R5, R29.reuse, R5 ;  /* 0x000000051d057221 */ /* 0x041fe20000010000 */
[----:B------:R-:W-:Y:S01]  /*12f70*/  F2FP.F16.F32.PACK_AB R10, R29, R10 ;  /* 0x0000000a1d0a723e */ /* 0x000fe200000000ff */
[----:B------:R-:W-:Y:S01]  /*12f80*/  IMAD.MOV.U32 R29, RZ, RZ, 0x40000040 ;  /* 0x40000040ff1d7424 */ /* 0x000fe200078e00ff */
[----:B------:R-:W-:-:S04]  /*12f90*/  FMNMX.FTZ R6, R31, R6, !PT ;  /* 0x000000061f067209 */ /* 0x000fc80007810000 */
[----:B------:R-:W-:Y:S01]  /*12fa0*/  R2UR UR13, R29 ;  /* 0x000000001d0d72ca */ /* 0x000fe200000e0000 */
        /* <DEDUP_REMOVED lines=14> */
[----:B------:R-:W-:Y:S02]  /*13090*/  R2UR UR33, R29 ;  /* 0x000000001d2172ca */ /* 0x000fe400000e0000 */
[----:B------:R-:W-:-:S04]  /*130a0*/  FMNMX.FTZ R6, R43, R6, !PT ;  /* 0x000000062b067209 */ /* 0x000fc80007810000 */
[----:B------:R-:W-:-:S04]  /*130b0*/  FMNMX.FTZ R6, R46, R6, !PT ;  /* 0x000000062e067209 */ /* 0x000fc80007810000 */
[----:B------:R-:W-:-:S04]  /*130c0*/  FMNMX.FTZ R6, R47, R6, !PT ;  /* 0x000000062f067209 */ /* 0x000fc80007810000 */
[----:B------:R-:W-:Y:S02]  /*130d0*/  FMNMX.FTZ R6, R50, R6, !PT ;  /* 0x0000000632067209 */ /* 0x000fe40007810000 */
[----:B--2---:R-:W-:Y:S02]  /*130e0*/  LOP3.LUT R24, R144, 0x10000, RZ, 0xfc, !PT ;  /* 0x0001000090187812 */ /* 0x004fe400078efcff */
[----:B------:R-:W-:Y:S01]  /*130f0*/  FMNMX.FTZ R6, R51, R6, !PT ;  /* 0x0000000633067209 */ /* 0x000fe20007810000 */
[----:B------:R-:W0:Y:S01]  /*13100*/  S2R R144, SR_TID.X ;  /* 0x0000000000907919 */ /* 0x000e220000002100 */
[C---:B------:R-:W-:Y:S01]  /*13110*/  R2UR UR8, R24.reuse ;  /* 0x00000000180872ca */ /* 0x040fe200000e0000 */
[----:B------:R-:W-:Y:S01]  /*13120*/  VIADD R28, R24, 0x2 ;  /* 0x00000002181c7836 */ /* 0x000fe20000000000 */
[----:B------:R-:W-:-:S04]  /*13130*/  FMNMX.FTZ R6, R54, R6, !PT ;  /* 0x0000000636067209 */ /* 0x000fc80007810000 */
[----:B------:R-:W-:Y:S01]  /*13140*/  R2UR UR12, R28 ;  /* 0x000000001c0c72ca */ /* 0x000fe200000e0000 */
[----:B------:R-:W-:Y:S01]  /*13150*/  VIADD R28, R24, 0x4 ;  /* 0x00000004181c7836 */ /* 0x000fe20000000000 */
[----:B------:R-:W-:-:S04]  /*13160*/  FMNMX.FTZ R6, R55, R6, !PT ;  /* 0x0000000637067209 */ /* 0x000fc80007810000 */
[----:B------:R-:W-:Y:S01]  /*13170*/  R2UR UR16, R28 ;  /* 0x000000001c1072ca */ /* 0x000fe200000e0000 */
[----:B------:R-:W-:Y:S01]  /*13180*/  HGMMA.64x96x16.F32 R88, gdesc[UR8].tnspB, R88, gsb0 ;  /* 0x41600000085879f0 */ /* 0x000fe20008000858 */
[----:B------:R-:W-:Y:S01]  /*13190*/  VIADD R28, R24, 0x6 ;  /* 0x00000006181c7836 */ /* 0x000fe20000000000 */
[----:B------:R-:W-:-:S04]  /*131a0*/  FMNMX.FTZ R6, R58, R6, !PT ;  /* 0x000000063a067209 */ /* 0x000fc80007810000 */
[----:B------:R-:W-:Y:S01]  /*131b0*/  R2UR UR20, R28 ;  /* 0x000000001c1472ca */ /* 0x000fe200000e0000 */
[----:B------:R-:W-:Y:S01]  /*131c0*/  VIADD R28, R24, 0x600 ;  /* 0x00000600181c7836 */ /* 0x000fe20000000000 */
[----:B------:R-:W-:-:S04]  /*131d0*/  FMNMX.FTZ R6, R59, R6, !PT ;  /* 0x000000063b067209 */ /* 0x000fc80007810000 */
[----:B------:R-:W-:Y:S01]  /*131e0*/  R2UR UR24, R28 ;  /* 0x000000001c1872ca */ /* 0x000fe200000e0000 */
[----:B------:R-:W-:Y:S01]  /*131f0*/  VIADD R28, R24, 0x602 ;  /* 0x00000602181c7836 */ /* 0x000fe20000000000 */
[----:B------:R-:W-:-:S04]  /*13200*/  FMNMX.FTZ R6, R62, R6, !PT ;  /* 0x000000063e067209 */ /* 0x000fc80007810000 */
[----:B------:R-:W-:Y:S01]  /*13210*/  R2UR UR28, R28 ;  /* 0x000000001c1c72ca */ /* 0x000fe200000e0000 */
[C---:B------:R-:W-:Y:S01]  /*13220*/  VIADD R28, R24.reuse, 0x604 ;  /* 0x00000604181c7836 */ /* 0x040fe20000000000 */
[----:B------:R-:W-:Y:S01]  /*13230*/  FMNMX.FTZ R6, R63, R6, !PT ;  /* 0x000000063f067209 */ /* 0x000fe20007810000 */
[----:B------:R-:W-:Y:S01]  /*13240*/  VIADD R24, R24, 0x606 ;  /* 0x0000060618187836 */ /* 0x000fe20000000000 */
[----:B0-----:R-:W-:Y:S02]  /*13250*/  ISETP.GE.U32.AND P2, PT, R144, 0x180, PT ;  /* 0x000001809000780c */ /* 0x001fe40003f46070 */
[----:B------:R-:W-:Y:S02]  /*13260*/  R2UR UR32, R28 ;  /* 0x000000001c2072ca */ /* 0x000fe400000e0000 */
[----:B------:R-:W-:Y:S02]  /*13270*/  FMNMX.FTZ R6, R66, R6, !PT ;  /* 0x0000000642067209 */ /* 0x000fe40007810000 */
[----:B------:R-:W-:-:S02]  /*13280*/  R2UR UR44, R24 ;  /* 0x00000000182c72ca */ /* 0x000fc400000e0000 */
        /* <DEDUP_REMOVED lines=14> */
[----:B------:R-:W-:Y:S02]  /*13370*/  WARPGROUP.ARRIVE ;  /* 0x00000000000079c5 */ /* 0x000fe40000000000 */
[----:B------:R-:W0:Y:S04]  /*13380*/  SHFL.BFLY PT, R11, R6, 0x1, 0x1f ;  /* 0x0c201f00060b7f89 */ /* 0x000e2800000e0000 */
[----:B------:R-:W-:Y:S01]  /*13390*/  HGMMA.64x96x16.F32 R88, gdesc[UR12].tnspB, R88, gsb0 ;  /* 0x416000000c5879f0 */ /* 0x000fe20008000858 */
[----:B0-----:R-:W-:-:S05]  /*133a0*/  FMNMX.FTZ R6, R6, R11, !PT ;  /* 0x0000000b06067209 */ /* 0x001fca0007810000 */
[C---:B------:R-:W-:Y:S01]  /*133b0*/  FMUL.FTZ R11, R6.reuse, UR39 ;  /* 0x00000027060b7c20 */ /* 0x040fe20008410000 */
[----:B------:R-:W-:Y:S02]  /*133c0*/  @!P1 IMAD R9, R9, 0x8, R2 ;  /* 0x0000000809099824 */ /* 0x000fe400078e0202 */
[----:B------:R-:W-:Y:S01]  /*133d0*/  FADD.FTZ R7, -R6, R7 ;  /* 0x0000000706077221 */ /* 0x000fe20000010100 */
        /* <DEDUP_REMOVED lines=32> */
[----:B------:R-:W-:Y:S01]  /*135e0*/  SHF.R.U32.HI R11, RZ, 0x7, R144 ;  /* 0x00000007ff0b7819 */ /* 0x000fe20000011690 */
[----:B------:R-:W-:Y:S01]  /*135f0*/  MUFU.EX2 R26, R26 ;  /* 0x0000001a001a7308 */ /* 0x000fe20000000800 */
[----:B------:R-:W-:-:S02]  /*13600*/  WARPGROUP.DEPBAR.LE gsb0, 0x0 ;  /* 0x00008000000079c5 */ /* 0x000fc40000010000 */
[----:B------:R-:W-:Y:S01]  /*13610*/  WARPGROUP.ARRIVE ;  /* 0x00000000000079c5 */ /* 0x000fe20000000000 */
[----:B------:R-:W-:-:S04]  /*13620*/  VIADD R11, R11, 0x9 ;  /* 0x000000090b0b7836 */ /* 0x000fc80000000000 */
[----:B------:R-:W-:Y:S01]  /*13630*/  MUFU.EX2 R27, R27 ;  /* 0x0000001b001b7308 */ /* 0x000fe20000000800 */
[----:B------:R-:W-:Y:S02]  /*13640*/  @!P1 VIADD R9, R9, 0x2d860 ;  /* 0x0002d86009099836 */ /* 0x000fe40000000000 */
[----:B------:R-:W-:Y:S01]  /*13650*/  FMUL.FTZ R7, R7, UR39 ;  /* 0x0000002707077c20 */ /* 0x000fe20008410000 */
[----:B------:R-:W-:Y:S01]  /*13660*/  HGMMA.64x96x16.F32 R88, gdesc[UR16].tnspB, R88, gsb0 ;  /* 0x41600000105879f0 */ /* 0x000fe20008000858 */
[----:B------:R-:W-:-:S03]  /*13670*/  SEL R11, R11, 0x9, !P2 ;  /* 0x000000090b0b7807 */ /* 0x000fc60005000000 */
[----:B------:R-:W-:Y:S08]  /*13680*/  MUFU.EX2 R30, R30 ;  /* 0x0000001e001e7308 */ /* 0x000ff00000000800 */
[----:B------:R-:W0:Y:S01]  /*13690*/  MUFU.EX2 R31, R31 ;  /* 0x0000001f001f7308 */ /* 0x000e220000000800 */
[----:B------:R-:W-:-:S07]  /*136a0*/  @!P1 PRMT R9, RZ, 0x654, R9 ;  /* 0x00000654ff099816 */ /* 0x000fce0000000009 */
[----:B------:R-:W-:Y:S08]  /*136b0*/  MUFU.EX2 R33, R33 ;  /* 0x0000002100217308 */ /* 0x000ff00000000800 */
[----:B------:R-:W-:Y:S01]  /*136c0*/  MUFU.EX2 R7, R7 ;  /* 0x0000000700077308 */ /* 0x000fe20000000800 */
[----:B------:R-:W-:Y:S02]  /*136d0*/  WARPGROUP.DEPBAR.LE gsb0, 0x0 ;  /* 0x00008000000079c5 */ /* 0x000fe40000010000 */
[----:B------:R-:W-:-:S06]  /*136e0*/  WARPGROUP.ARRIVE ;  /* 0x00000000000079c5 */ /* 0x000fcc0000000000 */
[----:B------:R-:W-:Y:S03]  /*136f0*/  HGMMA.64x96x16.F32 R88, gdesc[UR20].tnspB, R88, gsb0 ;  /* 0x41600000145879f0 */ /* 0x000fe60008000858 */
        /* <DEDUP_REMOVED lines=13> */
[----:B------:R1:W-:Y:S06]  /*137d0*/  BAR.ARV R11, 0x100 ;  /* 0x0004000b0000751d */ /* 0x0003ec0000002000 */
[----:B-1----:R-:W-:-:S04]  /*137e0*/  @!P1 IMAD R11, R16, 0x8, R2 ;  /* 0x00000008100b9824 */ /* 0x002fc800078e0202 */
[----:B------:R-:W-:-:S05]  /*137f0*/  @!P1 VIADD R11, R11, 0x2d840 ;  /* 0x0002d8400b0b9836 */ /* 0x000fca0000000000 */
[----:B------:R-:W-:-:S04]  /*13800*/  @!P1 PRMT R11, RZ, 0x654, R11 ;  /* 0x00000654ff0b9816 */ /* 0x000fc8000000000b */
[----:B------:R0:W-:Y:S01]  /*13810*/  @!P1 SYNCS.ARRIVE.TRANS64.RED.A1T0 RZ, [R11+URZ], RZ ;  /* 0x000000ff0bff99a7 */ /* 0x0001e2000810043f */
[----:B------:R1:W-:Y:S01]  /*13820*/  @!P1 SYNCS.ARRIVE.TRANS64.RED.A1T0 RZ, [R9+URZ], RZ ;  /* 0x000000ff09ff99a7 */ /* 0x0003e2000810043f */
[----:B0-----:R-:W-:Y:S02]  /*13830*/  F2FP.F16.F32.PACK_AB R11, R31, R30 ;  /* 0x0000001e1f0b723e */ /* 0x001fe400000000ff */
[----:B-1----:R-:W-:-:S05]  /*13840*/  F2FP.F16.F32.PACK_AB R9, R27, R26 ;  /* 0x0000001a1b09723e */ /* 0x002fca00000000ff */
[----:B------:R0:W-:Y:S02]  /*13850*/  STSM.16.M88.4 [R140+0x21800], R8 ;  /* 0x021800088c007844 */ /* 0x0001e40000000200 */
[----:B0-----:R0:W-:Y:S02]  /*13860*/  MUFU.EX2 R10, R36 ;  /* 0x00000024000a7308 */ /* 0x0011e40000000800 */
[----:B0-----:R-:W2:Y:S06]  /*13870*/  LDL R36, [R1+0x24] ;  /* 0x0000240001247983 */ /* 0x001eac0000100800 */
[----:B------:R-:W0:Y:S08]  /*13880*/  MUFU.EX2 R8, R32 ;  /* 0x0000002000087308 */ /* 0x000e300000000800 */
[----:B------:R-:W-:Y:S08]  /*13890*/  MUFU.EX2 R37, R37 ;  /* 0x0000002500257308 */ /* 0x000ff00000000800 */
[----:B------:R-:W-:Y:S08]  /*138a0*/  MUFU.EX2 R34, R34 ;  /* 0x0000002200227308 */ /* 0x000ff00000000800 */
[----:B------:R-:W1:Y:S08]  /*138b0*/  MUFU.EX2 R35, R35 ;  /* 0x0000002300237308 */ /* 0x000e700000000800 */
[----:B------:R-:W-:Y:S08]  /*138c0*/  MUFU.EX2 R38, R38 ;  /* 0x0000002600267308 */ /* 0x000ff00000000800 */
[----:B------:R-:W4:Y:S01]  /*138d0*/  MUFU.EX2 R39, R39 ;  /* 0x0000002700277308 */ /* 0x000f220000000800 */
[----:B0-----:R-:W-:Y:S01]  /*138e0*/  FADD.FTZ R5, R8, R5 ;  /* 0x0000000508057221 */ /* 0x001fe20000010000 */
[----:B------:R-:W-:-:S03]  /*138f0*/  FFMA.FTZ R4, R7, R4, R26 ;  /* 0x0000000407047223 */ /* 0x000fc6000001001a */
[C---:B------:R-:W-:Y:S01]  /*13900*/  FADD.FTZ R5, R33.reuse, R5 ;  /* 0x0000000521057221 */ /* 0x040fe20000010000 */
[----:B------:R-:W-:Y:S02]  /*13910*/  F2FP.F16.F32.PACK_AB R8, R33, R8 ;  /* 0x000000082108723e */ /* 0x000fe400000000ff */
[----:B-1----:R-:W-:Y:S01]  /*13920*/  F2FP.F16.F32.PACK_AB R9, R35, R34 ;  /* 0x000000222309723e */ /* 0x002fe200000000ff */
[----:B------:R-:W-:Y:S01]  /*13930*/  FADD.FTZ R5, R10, R5 ;  /* 0x000000050a057221 */ /* 0x000fe20000010000 */
[----:B------:R-:W-:Y:S01]  /*13940*/  F2FP.F16.F32.PACK_AB R10, R37, R10 ;  /* 0x0000000a250a723e */ /* 0x000fe200000000ff */
[----:B------:R-:W-:Y:S01]  /*13950*/  FADD.FTZ R4, R27, R4 ;  /* 0x000000041b047221 */ /* 0x000fe20000010000 */
[----:B----4-:R-:W-:-:S03]  /*13960*/  F2FP.F16.F32.PACK_AB R11, R39, R38 ;  /* 0x00000026270b723e */ /* 0x010fc600000000ff */
[----:B------:R-:W-:Y:S02]  /*13970*/  FADD.FTZ R4, R30, R4 ;  /* 0x000000041e047221 */ /* 0x000fe40000010000 */
[----:B---3--:R0:W-:Y:S01]  /*13980*/  STSM.16.M88.4 [R21], R8 ;  /* 0x0000000815007844 */ /* 0x0081e20000000200 */
[----:B------:R-:W-:Y:S01]  /*13990*/  MUFU.EX2 R41, R41 ;  /* 0x0000002900297308 */ /* 0x000fe20000000800 */
[----:B------:R-:W-:-:S04]  /*139a0*/  FADD.FTZ R4, R31, R4 ;  /* 0x000000041f047221 */ /* 0x000fc80000010000 */
[----:B------:R-:W-:-:S03]  /*139b0*/  FADD.FTZ R4, R34, R4 ;  /* 0x0000000422047221 */ /* 0x000fc60000010000 */
[----:B0-----:R-:W0:Y:S01]  /*139c0*/  MUFU.EX2 R8, R40 ;  /* 0x0000002800087308 */ /* 0x001e220000000800 */
[----:B------:R-:W-:Y:S01]  /*139d0*/  FADD.FTZ R4, R35, R4 ;  /* 0x0000000423047221 */ /* 0x000fe20000010000 */
[----:B------:R-:W-:-:S06]  /*139e0*/  FADD.FTZ R5, R37, R5 ;  /* 0x0000000525057221 */ /* 0x000fcc0000010000 */
[----:B------:R-:W1:Y:S08]  /*139f0*/  MUFU.EX2 R9, R42 ;  /* 0x0000002a00097308 */ /* 0x000e700000000800 */
[----:B------:R-:W3:Y:S01]  /*13a00*/  MUFU.EX2 R10, R44 ;  /* 0x0000002c000a7308 */ /* 0x000ee20000000800 */
[----:B------:R-:W-:Y:S01]  /*13a10*/  FADD.FTZ R4, R38, R4 ;  /* 0x0000000426047221 */ /* 0x000fe20000010000 */
[----:B0-----:R-:W-:-:S06]  /*13a20*/  FADD.FTZ R5, R8, R5 ;  /* 0x0000000508057221 */ /* 0x001fcc0000010000 */
[----:B------:R-:W0:Y:S08]  /*13a30*/  MUFU.EX2 R43, R43 ;  /* 0x0000002b002b7308 */ /* 0x000e300000000800 */
[----:B------:R-:W4:Y:S01]  /*13a40*/  MUFU.EX2 R45, R45 ;  /* 0x0000002d002d7308 */ /* 0x000f220000000800 */
[----:B------:R-:W-:Y:S01]  /*13a50*/  FADD.FTZ R4, R39, R4 ;  /* 0x0000000427047221 */ /* 0x000fe20000010000 */
[----:B------:R-:W-:-:S06]  /*13a60*/  FADD.FTZ R5, R41, R5 ;  /* 0x0000000529057221 */ /* 0x000fcc0000010000 */
[----:B------:R-:W5:Y:S08]  /*13a70*/  MUFU.EX2 R11, R46 ;  /* 0x0000002e000b7308 */ /* 0x000f700000000800 */
[----:B------:R-:W5:Y:S01]  /*13a80*/  MUFU.EX2 R24, R48 ;  /* 0x0000003000187308 */ /* 0x000f620000000800 */
[----:B-1----:R-:W-:Y:S01]  /*13a90*/  FADD.FTZ R4, R9, R4 ;  /* 0x0000000409047221 */ /* 0x002fe20000010000 */
[----:B---3--:R-:W-:-:S06]  /*13aa0*/  FADD.FTZ R5, R10, R5 ;  /* 0x000000050a057221 */ /* 0x008fcc0000010000 */
[----:B------:R-:W1:Y:S08]  /*13ab0*/  MUFU.EX2 R47, R47 ;  /* 0x0000002f002f7308 */ /* 0x000e700000000800 */
[----:B------:R-:W3:Y:S01]  /*13ac0*/  MUFU.EX2 R49, R49 ;  /* 0x0000003100317308 */ /* 0x000ee20000000800 */
[----:B0-----:R-:W-:Y:S01]  /*13ad0*/  FADD.FTZ R4, R43, R4 ;  /* 0x000000042b047221 */ /* 0x001fe20000010000 */
[----:B----4-:R-:W-:-:S06]  /*13ae0*/  FADD.FTZ R5, R45, R5 ;  /* 0x000000052d057221 */ /* 0x010fcc0000010000 */
[----:B------:R-:W0:Y:S08]  /*13af0*/  MUFU.EX2 R25, R50 ;  /* 0x0000003200197308 */ /* 0x000e300000000800 */
[----:B------:R-:W4:Y:S01]  /*13b00*/  MUFU.EX2 R26, R52 ;  /* 0x00000034001a7308 */ /* 0x000f220000000800 */
[----:B-----5:R-:W-:Y:S01]  /*13b10*/  FADD.FTZ R4, R11, R4 ;  /* 0x000000040b047221 */ /* 0x020fe20000010000 */
[----:B------:R-:W-:-:S06]  /*13b20*/  FADD.FTZ R5, R24, R5 ;  /* 0x0000000518057221 */ /* 0x000fcc0000010000 */
[----:B------:R-:W5:Y:S08]  /*13b30*/  MUFU.EX2 R51, R51 ;  /* 0x0000003300337308 */ /* 0x000f700000000800 */
[----:B------:R-:W5:Y:S01]  /*13b40*/  MUFU.EX2 R53, R53 ;  /* 0x0000003500357308 */ /* 0x000f620000000800 */
[----:B-1----:R-:W-:Y:S01]  /*13b50*/  FADD.FTZ R4, R47, R4 ;  /* 0x000000042f047221 */ /* 0x002fe20000010000 */
[----:B---3--:R-:W-:-:S06]  /*13b60*/  FADD.FTZ R5, R49, R5 ;  /* 0x0000000531057221 */ /* 0x008fcc0000010000 */
[----:B------:R-:W1:Y:S01]  /*13b70*/  MUFU.EX2 R28, R56 ;  /* 0x00000038001c7308 */ /* 0x000e620000000800 */
[----:B0-----:R-:W-:Y:S01]  /*13b80*/  FADD.FTZ R4, R25, R4 ;  /* 0x0000000419047221 */ /* 0x001fe20000010000 */
[----:B----4-:R-:W-:-:S06]  /*13b90*/  FADD.FTZ R21, R26, R5 ;  /* 0x000000051a157221 */ /* 0x010fcc0000010000 */
[----:B------:R-:W0:Y:S08]  /*13ba0*/  MUFU.EX2 R27, R54 ;  /* 0x00000036001b7308 */ /* 0x000e300000000800 */
[----:B------:R-:W3:Y:S01]  /*13bb0*/  MUFU.EX2 R57, R57 ;  /* 0x0000003900397308 */ /* 0x000ee20000000800 */
[----:B-----5:R-:W-:Y:S01]  /*13bc0*/  FADD.FTZ R5, R51, R4 ;  /* 0x0000000433057221 */ /* 0x020fe20000010000 */
[----:B------:R-:W-:-:S06]  /*13bd0*/  FADD.FTZ R4, R53, R21 ;  /* 0x0000001535047221 */ /* 0x000fcc0000010000 */
[----:B------:R-:W4:Y:S08]  /*13be0*/  MUFU.EX2 R55, R55 ;  /* 0x0000003700377308 */ /* 0x000f300000000800 */
[----:B------:R-:W5:Y:S01]  /*13bf0*/  MUFU.EX2 R60, R60 ;  /* 0x0000003c003c7308 */ /* 0x000f620000000800 */
[----:B-1----:R-:W-:-:S07]  /*13c00*/  FADD.FTZ R4, R28, R4 ;  /* 0x000000041c047221 */ /* 0x002fce0000010000 */
[----:B------:R-:W1:Y:S08]  /*13c10*/  MUFU.EX2 R29, R58 ;  /* 0x0000003a001d7308 */ /* 0x000e700000000800 */
[----:B------:R-:W1:Y:S01]  /*13c20*/  MUFU.EX2 R61, R61 ;  /* 0x0000003d003d7308 */ /* 0x000e620000000800 */
[----:B0-----:R-:W-:Y:S01]  /*13c30*/  FADD.FTZ R5, R27, R5 ;  /* 0x000000051b057221 */ /* 0x001fe20000010000 */
[----:B---3--:R-:W-:-:S06]  /*13c40*/  FADD.FTZ R4, R57, R4 ;  /* 0x0000000439047221 */ /* 0x008fcc0000010000 */
[----:B------:R-:W0:Y:S08]  /*13c50*/  MUFU.EX2 R59, R59 ;  /* 0x0000003b003b7308 */ /* 0x000e300000000800 */
[----:B------:R-:W3:Y:S01]  /*13c60*/  MUFU.EX2 R64, R64 ;  /* 0x0000004000407308 */ /* 0x000ee20000000800 */
[----:B----4-:R-:W-:Y:S01]  /*13c70*/  FADD.FTZ R5, R55, R5 ;  /* 0x0000000537057221 */ /* 0x010fe20000010000 */
[----:B-----5:R-:W-:-:S06]  /*13c80*/  FADD.FTZ R4, R60, R4 ;  /* 0x000000043c047221 */ /* 0x020fcc0000010000 */
[----:B------:R-:W4:Y:S08]  /*13c90*/  MUFU.EX2 R62, R62 ;  /* 0x0000003e003e7308 */ /* 0x000f300000000800 */
[----:B------:R-:W5:Y:S01]  /*13ca0*/  MUFU.EX2 R65, R65 ;  /* 0x0000004100417308 */ /* 0x000f620000000800 */
[----:B-1----:R-:W-:Y:S01]  /*13cb0*/  FADD.FTZ R5, R29, R5 ;  /* 0x000000051d057221 */ /* 0x002fe20000010000 */
[----:B------:R-:W-:-:S06]  /*13cc0*/  FADD.FTZ R4, R61, R4 ;  /* 0x000000043d047221 */ /* 0x000fcc0000010000 */
[----:B------:R-:W1:Y:S08]  /*13cd0*/  MUFU.EX2 R31, R63 ;  /* 0x0000003f001f7308 */ /* 0x000e700000000800 */
[----:B------:R-:W2:Y:S01]  /*13ce0*/  MUFU.EX2 R68, R68 ;  /* 0x0000004400447308 */ /* 0x000ea20000000800 */
        /* <DEDUP_REMOVED lines=9> */
[----:B--2---:R-:W-:-:S06]  /*13d80*/  FADD.FTZ R4, R68, R4 ;  /* 0x0000000444047221 */ /* 0x004fcc0000010000 */
[----:B------:R-:W1:Y:S08]  /*13d90*/  MUFU.EX2 R70, R70 ;  /* 0x0000004600467308 */ /* 0x000e700000000800 */
[----:B------:R-:W2:Y:S01]  /*13da0*/  MUFU.EX2 R73, R73 ;  /* 0x0000004900497308 */ /* 0x000ea20000000800 */
[----:B0-----:R-:W-:Y:S01]  /*13db0*/  FADD.FTZ R30, R66, R5 ;  /* 0x00000005421e7221 */ /* 0x001fe20000010000 */
[----:B---3--:R-:W-:-:S06]  /*13dc0*/  FADD.FTZ R21, R69, R4 ;  /* 0x0000000445157221 */ /* 0x008fcc0000010000 */
[----:B------:R-:W0:Y:S01]  /*13dd0*/  MUFU.EX2 R71, R71 ;  /* 0x0000004700477308 */ /* 0x000e220000000800 */
[----:B------:R-:W-:-:S07]  /*13de0*/  F2FP.F16.F32.PACK_AB R8, R41, R8 ;  /* 0x000000082908723e */ /* 0x000fce00000000ff */
[----:B------:R-:W3:Y:S01]  /*13df0*/  MUFU.EX2 R76, R76 ;  /* 0x0000004c004c7308 */ /* 0x000ee20000000800 */
[----:B------:R-:W-:Y:S01]  /*13e00*/  F2FP.F16.F32.PACK_AB R9, R43, R9 ;  /* 0x000000092b09723e */ /* 0x000fe200000000ff */
[----:B----4-:R-:W-:Y:S01]  /*13e10*/  FADD.FTZ R5, R67, R30 ;  /* 0x0000001e43057221 */ /* 0x010fe20000010000 */
[----:B------:R-:W-:-:S05]  /*13e20*/  F2FP.F16.F32.PACK_AB R10, R45, R10 ;  /* 0x0000000a2d0a723e */ /* 0x000fca00000000ff */
[----:B------:R-:W4:Y:S01]  /*13e30*/  MUFU.EX2 R74, R74 ;  /* 0x0000004a004a7308 */ /* 0x000f220000000800 */
[----:B------:R-:W-:Y:S01]  /*13e40*/  F2FP.F16.F32.PACK_AB R11, R47, R11 ;  /* 0x0000000b2f0b723e */ /* 0x000fe200000000ff */
[----:B-----5:R-:W-:-:S06]  /*13e50*/  FADD.FTZ R34, R72, R21 ;  /* 0x0000001548227221 */ /* 0x020fcc0000010000 */
[----:B------:R-:W5:Y:S01]  /*13e60*/  MUFU.EX2 R77, R77 ;  /* 0x0000004d004d7308 */ /* 0x000f620000000800 */
[----:B------:R-:W-:Y:S01]  /*13e70*/  F2FP.F16.F32.PACK_AB R24, R49, R24 ;  /* 0x000000183118723e */ /* 0x000fe200000000ff */
[----:B------:R2:W-:Y:S01]  /*13e80*/  STSM.16.M88.4 [R142], R8 ;  /* 0x000000088e007844 */ /* 0x0005e20000000200 */
[----:B------:R-:W-:-:S05]  /*13e90*/  F2FP.F16.F32.PACK_AB R25, R51, R25 ;  /* 0x000000193319723e */ /* 0x000fca00000000ff */
[----:B------:R-:W5:Y:S01]  /*13ea0*/  MUFU.EX2 R75, R75 ;  /* 0x0000004b004b7308 */ /* 0x000f620000000800 */
[----:B------:R-:W-:Y:S01]  /*13eb0*/  F2FP.F16.F32.PACK_AB R26, R53, R26 ;  /* 0x0000001a351a723e */ /* 0x000fe200000000ff */
[----:B-1----:R-:W-:Y:S01]  /*13ec0*/  FADD.FTZ R4, R70, R5 ;  /* 0x0000000546047221 */ /* 0x002fe20000010000 */
[----:B------:R-:W-:-:S05]  /*13ed0*/  F2FP.F16.F32.PACK_AB R27, R55, R27 ;  /* 0x0000001b371b723e */ /* 0x000fca00000000ff */
[----:B------:R-:W1:Y:S01]  /*13ee0*/  MUFU.EX2 R32, R80 ;  /* 0x0000005000207308 */ /* 0x000e620000000800 */
[----:B--2---:R-:W-:Y:S01]  /*13ef0*/  FADD.FTZ R9, R73, R34 ;  /* 0x0000002249097221 */ /* 0x004fe20000010000 */
[----:B------:R3:W-:Y:S06]  /*13f00*/  STSM.16.M88.4 [R141], R24 ;  /* 0x000000188d007844 */ /* 0x0007ec0000000200 */
[----:B------:R-:W2:Y:S01]  /*13f10*/  MUFU.EX2 R78, R78 ;  /* 0x0000004e004e7308 */ /* 0x000ea20000000800 */
[----:B0-----:R-:W-:-:S07]  /*13f20*/  FADD.FTZ R5, R71, R4 ;  /* 0x0000000447057221 */ /* 0x001fce0000010000 */
[----:B------:R-:W0:Y:S01]  /*13f30*/  MUFU.EX2 R81, R81 ;  /* 0x0000005100517308 */ /* 0x000e220000000800 */
[----:B---3--:R-:W-:Y:S01]  /*13f40*/  FADD.FTZ R24, R76, R9 ;  /* 0x000000094c187221 */ /* 0x008fe20000010000 */
[----:B----4-:R-:W-:-:S06]  /*13f50*/  FADD.FTZ R4, R74, R5 ;  /* 0x000000054a047221 */ /* 0x010fcc0000010000 */
[----:B------:R-:W-:Y:S01]  /*13f60*/  MUFU.EX2 R84, R84 ;  /* 0x0000005400547308 */ /* 0x000fe20000000800 */
[----:B-----5:R-:W-:-:S07]  /*13f70*/  FADD.FTZ R21, R77, R24 ;  /* 0x000000184d157221 */ /* 0x020fce0000010000 */
[----:B------:R-:W3:Y:S01]  /*13f80*/  MUFU.EX2 R79, R79 ;  /* 0x0000004f004f7308 */ /* 0x000ee20000000800 */
[----:B------:R-:W-:Y:S01]  /*13f90*/  FADD.FTZ R5, R75, R4 ;  /* 0x000000044b057221 */ /* 0x000fe20000010000 */
[----:B-1----:R-:W-:-:S06]  /*13fa0*/  FADD.FTZ R26, R32, R21 ;  /* 0x00000015201a7221 */ /* 0x002fcc0000010000 */
[----:B------:R-:W-:Y:S08]  /*13fb0*/  MUFU.EX2 R85, R85 ;  /* 0x0000005500557308 */ /* 0x000ff00000000800 */
[----:B------:R-:W1:Y:S01]  /*13fc0*/  MUFU.EX2 R33, R82 ;  /* 0x0000005200217308 */ /* 0x000e620000000800 */
[----:B--2---:R-:W-:-:S07]  /*13fd0*/  FADD.FTZ R4, R78, R5 ;  /* 0x000000054e047221 */ /* 0x004fce0000010000 */
[----:B------:R-:W2:Y:S08]  /*13fe0*/  MUFU.EX2 R83, R83 ;  /* 0x0000005300537308 */ /* 0x000eb00000000800 */
[----:B------:R-:W-:Y:S08]  /*13ff0*/  MUFU.EX2 R86, R86 ;  /* 0x0000005600567308 */ /* 0x000ff00000000800 */
[----:B------:R-:W4:Y:S01]  /*14000*/  MUFU.EX2 R87, R87 ;  /* 0x0000005700577308 */ /* 0x000f220000000800 */
[----:B0-----:R-:W-:Y:S01]  /*14010*/  FADD.FTZ R5, R81, R26 ;  /* 0x0000001a51057221 */ /* 0x001fe20000010000 */
[----:B---3--:R-:W-:Y:S01]  /*14020*/  FADD.FTZ R4, R79, R4 ;  /* 0x000000044f047221 */ /* 0x008fe20000010000 */
[----:B------:R-:W-:-:S02]  /*14030*/  F2FP.F16.F32.PACK_AB R28, R57, R28 ;  /* 0x0000001c391c723e */ /* 0x000fc400000000ff */
[----:B------:R-:W-:Y:S01]  /*14040*/  FADD.FTZ R34, R84, R5 ;  /* 0x0000000554227221 */ /* 0x000fe20000010000 */
[----:B------:R-:W-:Y:S02]  /*14050*/  F2FP.F16.F32.PACK_AB R29, R59, R29 ;  /* 0x0000001d3b1d723e */ /* 0x000fe400000000ff */
[----:B------:R-:W-:Y:S02]  /*14060*/  F2FP.F16.F32.PACK_AB R30, R61, R60 ;  /* 0x0000003c3d1e723e */ /* 0x000fe400000000ff */
[----:B------:R-:W-:Y:S01]  /*14070*/  F2FP.F16.F32.PACK_AB R31, R31, R62 ;  /* 0x0000003e1f1f723e */ /* 0x000fe200000000ff */
[----:B-1----:R-:W-:Y:S01]  /*14080*/  FADD.FTZ R4, R33, R4 ;  /* 0x0000000421047221 */ /* 0x002fe20000010000 */
[----:B------:R-:W-:Y:S01]  /*14090*/  F2FP.F16.F32.PACK_AB R8, R65, R64 ;  /* 0x000000404108723e */ /* 0x000fe200000000ff */
[----:B------:R-:W-:Y:S01]  /*140a0*/  FADD.FTZ R5, R85, R34 ;  /* 0x0000002255057221 */ /* 0x000fe20000010000 */
        /* <DEDUP_REMOVED lines=8> */
[----:B--2---:R-:W-:Y:S02]  /*14130*/  F2FP.F16.F32.PACK_AB R33, R83, R33 ;  /* 0x000000215321723e */ /* 0x004fe400000000ff */
[----:B------:R-:W-:Y:S02]  /*14140*/  F2FP.F16.F32.PACK_AB R34, R85, R84 ;  /* 0x000000545522723e */ /* 0x000fe400000000ff */
[----:B----4-:R-:W-:Y:S01]  /*14150*/  F2FP.F16.F32.PACK_AB R35, R87, R86 ;  /* 0x000000565723723e */ /* 0x010fe200000000ff */
[----:B------:R-:W-:Y:S04]  /*14160*/  STSM.16.M88.4 [R140+0x27800], R28 ;  /* 0x0278001c8c007844 */ /* 0x000fe80000000200 */
[----:B------:R0:W-:Y:S04]  /*14170*/  STSM.16.M88.4 [R36], R8 ;  /* 0x0000000824007844 */ /* 0x0001e80000000200 */
[----:B------:R1:W-:Y:S04]  /*14180*/  STSM.16.M88.4 [R142+0x6000], R24 ;  /* 0x006000188e007844 */ /* 0x0003e80000000200 */
[----:B------:R1:W-:Y:S01]  /*14190*/  STSM.16.M88.4 [R141+0x6000], R32 ;  /* 0x006000208d007844 */ /* 0x0003e20000000200 */
[----:B------:R-:W-:Y:S01]  /*141a0*/  @!PT LDS RZ, [RZ] ;  /* 0x00000000fffff984 */ /* 0x000fe20000000800 */
[----:B------:R-:W-:Y:S01]  /*141b0*/  @!PT LDS RZ, [RZ] ;  /* 0x00000000fffff984 */ /* 0x000fe20000000800 */
[----:B------:R-:W-:Y:S01]  /*141c0*/  @!PT LDS RZ, [RZ] ;  /* 0x00000000fffff984 */ /* 0x000fe20000000800 */
[----:B------:R-:W-:Y:S01]  /*141d0*/  @!PT LDS RZ, [RZ] ;  /* 0x00000000fffff984 */ /* 0x000fe20000000800 */
[----:B------:R2:W-:Y:S06]  /*141e0*/  MEMBAR.ALL.CTA ;  /* 0x0000000000007992 */ /* 0x0005ec0000008000 */
[----:B--2---:R-:W2:Y:S01]  /*141f0*/  FENCE.VIEW.ASYNC.S ;  /* 0x00000000000073c6 */ /* 0x004ea20000000000 */
[----:B------:R-:W-:Y:S01]  /*14200*/  ISETP.GT.AND P2, PT, R3, R143, PT ;  /* 0x0000008f0300720c */ /* 0x000fe20003f44270 */
[----:B------:R-:W-:Y:S01]  /*14210*/  FADD.FTZ R21, R83, R4 ;  /* 0x0000000453157221 */ /* 0x000fe20000010000 */
[----:B------:R-:W-:-:S03]  /*14220*/  FMUL.FTZ R90, R90, R7 ;  /* 0x000000075a5a7220 */ /* 0x000fc60000410000 */
        /* <DEDUP_REMOVED lines=49> */
[----:B------:R-:W-:-:S02]  /*14540*/  VIADD R3, R3, 0xffffffff ;  /* 0xffffffff03037836 */ /* 0x000fc40000000000 */
[----:B0-----:R-:W-:Y:S02]  /*14550*/  IMAD.MOV.U32 R10, RZ, RZ, R18 ;  /* 0x000000ffff0a7224 */ /* 0x001fe400078e0012 */
[----:B------:R-:W-:Y:S02]  /*14560*/  IMAD.MOV.U32 R9, RZ, RZ, R16 ;  /* 0x000000ffff097224 */ /* 0x000fe400078e0010 */
[----:B------:R-:W-:Y:S02]  /*14570*/  IMAD.MOV.U32 R7, RZ, RZ, R6 ;  /* 0x000000ffff077224 */ /* 0x000fe400078e0006 */
[----:B------:R-:W-:Y:S01]  /*14580*/  IMAD.MOV.U32 R8, RZ, RZ, R0 ;  /* 0x000000ffff087224 */ /* 0x000fe200078e0000 */
[----:B--2---:R-:W-:Y:S01]  /*14590*/  NOP ;  /* 0x0000000000007918 */ /* 0x004fe20000000000 */
[----:B-1----:R-:W-:Y:S05]  /*145a0*/  @P2 BRA `(.L_x_11458) ;  /* 0xffffffdc00202947 */ /* 0x002fea000383ffff */
.L_x_11448:
[----:B------:R-:W2:Y:S02]  /*145b0*/  LDL R7, [R1+0x48] ;  /* 0x0000480001077983 */ /* 0x000ea40000100800 */
[----:B--2---:R-:W-:-:S13]  /*145c0*/  ISETP.GE.AND P2, PT, R3, R7, PT ;  /* 0x000000070300720c */ /* 0x004fda0003f46270 */
[----:B------:R-:W-:Y:S05]  /*145d0*/  @!P2 BRA `(.L_x_11459) ;  /* 0x000000340008a947 */ /* 0x000fea0003800000 */
[----:B------:R-:W-:Y:S02]  /*145e0*/  IMAD.MOV.U32 R7, RZ, RZ, R6 ;  /* 0x000000ffff077224 */ /* 0x000fe400078e0006 */
[----:B------:R-:W-:Y:S02]  /*145f0*/  IMAD.MOV.U32 R8, RZ, RZ, R0 ;  /* 0x000000ffff087224 */ /* 0x000fe400078e0000 */
[----:B------:R-:W-:Y:S02]  /*14600*/  IMAD.MOV.U32 R10, RZ, RZ, R18 ;  /* 0x000000ffff0a7224 */ /* 0x000fe400078e0012 */
[----:B------:R-:W-:-:S07]  /*14610*/  IMAD.MOV.U32 R9, RZ, RZ, R16 ;  /* 0x000000ffff097224 */ /* 0x000fce00078e0010 */
.L_x_11477:
        /* <DEDUP_REMOVED lines=10> */
.L_x_11461:
[----:B------:R-:W-:Y:S01]  /*146c0*/  IMAD R0, R16, 0x8, R2 ;  /* 0x0000000810007824 */ /* 0x000fe200078e0202 */
[----:B------:R-:W-:-:S04]  /*146d0*/  SHF.L.U32 R11, R18, 0x1f, RZ ;  /* 0x0000001f120b7819 */ /* 0x000fc800000006ff */
[----:B------:R0:W1:Y:S01]  /*146e0*/  SYNCS.PHASECHK.TRANS64.TRYWAIT P3, [R0+URZ+0x2d830], R11 ;  /* 0x02d8300b000075a7 */ /* 0x000062000806017f */
[----:B------:R-:W-:Y:S05]  /*146f0*/  @!P0 BRA `(.L_x_11462) ;  /* 0x0000000000048947 */ /* 0x000fea0003800000 */
[----:B------:R-:W-:Y:S01]  /*14700*/  BPT.TRAP 0x1 ;  /* 0x000000040000795c */ /* 0x000fe20000300000 */
.L_x_11462:
[----:B------:R-:W-:Y:S04]  /*14710*/  BSSY B0, `(.L_x_11460) ;  /* 0x0000004000007945 */ /* 0x000fe80003800000 */
[----:B-1----:R-:W-:Y:S05]  /*14720*/  @P3 BRA `(.L_x_11463) ;  /* 0x0000000000083947 */ /* 0x002fea0003800000 */
[----:B------:R-:W1:Y:S02]  /*14730*/  SYNCS.PHASECHK.TRANS64.TRYWAIT P3, [R0+URZ+0x2d830], R11 ;  /* 0x02d8300b000075a7 */ /* 0x000e64000806017f */
[----:B-1----:R-:W-:Y:S05]  /*14740*/  @!P3 BRA `(.L_x_11464) ;  /* 0x000000e40048b947 */ /* 0x002fea0003800000 */
.L_x_11463:
[----:B------:R-:W-:Y:S05]  /*14750*/  BSYNC B0 ;  /* 0x0000000000007941 */ /* 0x000fea0003800000 */
.L_x_11460:
        /* <DEDUP_REMOVED lines=61> */
.L_x_11466:
[----:B------:R-:W-:Y:S01]  /*14b30*/  SHF.L.U32 R0, R10, 0x1f, RZ ;  /* 0x0000001f0a007819 */ /* 0x000fe200000006ff */
[----:B------:R-:W-:-:S04]  /*14b40*/  IMAD R6, R9, 0x8, R2 ;  /* 0x0000000809067824 */ /* 0x000fc800078e0202 */
[----:B------:R0:W1:Y:S01]  /*14b50*/  SYNCS.PHASECHK.TRANS64.TRYWAIT P2, [R6+URZ+0x2d850], R0 ;  /* 0x02d85000060075a7 */ /* 0x000062000804017f */
[----:B------:R-:W-:Y:S05]  /*14b60*/  @!P0 BRA `(.L_x_11467) ;  /* 0x0000000000048947 */ /* 0x000fea0003800000 */
[----:B------:R-:W-:Y:S01]  /*14b70*/  BPT.TRAP 0x1 ;  /* 0x000000040000795c */ /* 0x000fe20000300000 */
.L_x_11467:
[----:B-1----:R-:W-:Y:S05]  /*14b80*/  @P2 BRA `(.L_x_11465) ;  /* 0x0000000000082947 */ /* 0x002fea0003800000 */
[----:B------:R-:W1:Y:S02]  /*14b90*/  SYNCS.PHASECHK.TRANS64.TRYWAIT P2, [R6+URZ+0x2d850], R0 ;  /* 0x02d85000060075a7 */ /* 0x000e64000804017f */
[----:B-1----:R-:W-:Y:S05]  /*14ba0*/  @!P2 BRA `(.L_x_11468) ;  /* 0x000000e00044a947 */ /* 0x002fea0003800000 */
.L_x_11465:
[----:B------:R-:W2:Y:S01]  /*14bb0*/  LDL R143, [R1+0x1c] ;  /* 0x00001c00018f7983 */ /* 0x000ea20000100800 */
[----:B------:R-:W3:Y:S03]  /*14bc0*/  @P5 LDC R10, c[0x0][0x44c] ;  /* 0x00011300ff0a5b82 */ /* 0x000ee60000000800 */
[----:B------:R-:W2:Y:S05]  /*14bd0*/  LDL R20, [R1+0x44] ;  /* 0x0000440001147983 */ /* 0x000eaa0000100800 */
[----:B01----:R-:W0:Y:S01]  /*14be0*/  @P5 LDC R6, c[0x0][0x450] ;  /* 0x00011400ff065b82 */ /* 0x003e220000000800 */
[----:B------:R-:W-:Y:S05]  /*14bf0*/  WARPSYNC.ALL ;  /* 0x0000000000007948 */ /* 0x000fea0003800000 */
[----:B--2---:R-:W-:-:S02]  /*14c00*/  IMAD.IADD R0, R20, 0x1, R143 ;  /* 0x0000000114007824 */ /* 0x004fc400078e028f */
[----:B------:R-:W2:Y:S01]  /*14c10*/  LDL R143, [R1+0x3c] ;  /* 0x00003c00018f7983 */ /* 0x000ea20000100800 */
[----:B------:R-:W-:Y:S01]  /*14c20*/  IMAD.MOV.U32 R11, RZ, RZ, -0x7fffffe0 ;  /* 0x80000020ff0b7424 */ /* 0x000fe200078e00ff */
[----:B------:R-:W-:Y:S01]  /*14c30*/  WARPGROUP.ARRIVE ;  /* 0x00000000000079c5 */ /* 0x000fe20000000000 */
[----:B---3--:R-:W-:-:S03]  /*14c40*/  @P5 IMAD.HI.U32 R10, R0, R10, RZ ;  /* 0x0000000a000a5227 */ /* 0x008fc600078e00ff */
[C---:B------:R-:W-:Y:S01]  /*14c50*/  R2UR UR11, R11.reuse ;  /* 0x000000000b0b72ca */ /* 0x040fe200000e0000 */
[----:B------:R-:W-:Y:S01]  /*14c60*/  IMAD.MOV.U32 R21, RZ, RZ, -0x7fffffe0 ;  /* 0x80000020ff157424 */ /* 0x000fe200078e00ff */
[----:B0-----:R-:W-:Y:S01]  /*14c70*/  @P5 SHF.R.U32.HI R0, RZ, R6, R10 ;  /* 0x00000006ff005219 */ /* 0x001fe2000001160a */
[----:B------:R-:W-:Y:S01]  /*14c80*/  VIADD R6, R2, 0x400 ;  /* 0x0000040002067836 */ /* 0x000fe20000000000 */
[----:B------:R-:W-:Y:S01]  /*14c90*/  R2UR UR47, R11 ;  /* 0x000000000b2f72ca */ /* 0x000fe200000e0000 */
[----:B------:R-:W-:Y:S01]  /*14ca0*/  IMAD.MOV.U32 R11, RZ, RZ, 0x40000040 ;  /* 0x40000040ff0b7424 */ /* 0x000fe200078e00ff */
[----:B------:R-:W-:Y:S01]  /*14cb0*/  R2UR UR15, R21 ;  /* 0x00000000150f72ca */ /* 0x000fe200000e0000 */
[----:B------:R-:W-:Y:S01]  /*14cc0*/  IMAD.SHL.U32 R144, R3, 0x80, RZ ;  /* 0x0000008003907824 */ /* 0x000fe200078e00ff */
[----:B------:R-:W-:Y:S01]  /*14cd0*/  SHF.R.U32.HI R6, RZ, 0x4, R6 ;  /* 0x00000004ff067819 */ /* 0x000fe20000011606 */
[----:B------:R-:W0:Y:S01]  /*14ce0*/  SHFL.IDX PT, R145, R0, RZ, 0x1c1f ;  /* 0x001c1fff00917589 */ /* 0x000e2200000e0000 */
[----:B------:R-:W-:Y:S01]  /*14cf0*/  R2UR UR9, R11 ;  /* 0x000000000b0972ca */ /* 0x000fe200000e0000 */
[----:B------:R-:W-:Y:S01]  /*14d00*/  IMAD.MOV.U32 R11, RZ, RZ, 0x40000040 ;  /* 0x40000040ff0b7424 */ /* 0x000fe200078e00ff */
[----:B------:R-:W-:-:S02]  /*14d10*/  LOP3.LUT R6, R6, 0x3fff, RZ, 0xc0, !PT ;  /* 0x00003fff06067812 */ /* 0x000fc400078ec0ff */
[C---:B------:R-:W-:Y:S02]  /*14d20*/  R2UR UR19, R21.reuse ;  /* 0x00000000151372ca */ /* 0x040fe400000e0000 */
[----:B------:R-:W-:Y:S02]  /*14d30*/  LOP3.LUT R6, R6, 0x2000000, RZ, 0xfc, !PT ;  /* 0x0200000006067812 */ /* 0x000fe400078efcff */
[C---:B------:R-:W-:Y:S02]  /*14d40*/  R2UR UR23, R21.reuse ;  /* 0x00000000151772ca */ /* 0x040fe400000e0000 */
[----:B------:R-:W-:Y:S01]  /*14d50*/  R2UR UR27, R21 ;  /* 0x00000000151b72ca */ /* 0x000fe200000e0000 */
[----:B------:R-:W-:Y:S01]  /*14d60*/  IMAD R10, R9, 0x600, R6 ;  /* 0x00000600090a7824 */ /* 0x000fe200078e0206 */
[C---:B------:R-:W-:Y:S02]  /*14d70*/  R2UR UR31, R21.reuse ;  /* 0x00000000151f72ca */ /* 0x040fe400000e0000 */
[----:B------:R-:W-:Y:S01]  /*14d80*/  R2UR UR35, R21 ;  /* 0x00000000152372ca */ /* 0x000fe200000e0000 */
[C---:B------:R-:W-:Y:S01]  /*14d90*/  VIADD R20, R10.reuse, 0x40 ;  /* 0x000000400a147836 */ /* 0x040fe20000000000 */
        /* <DEDUP_REMOVED lines=20> */
[C---:B------:R-:W-:Y:S01]  /*14ee0*/  VIADD R20, R10.reuse, 0x180 ;  /* 0x000001800a147836 */ /* 0x040fe20000000000 */
[----:B------:R-:W-:Y:S01]  /*14ef0*/  R2UR UR29, R21 ;  /* 0x00000000151d72ca */ /* 0x000fe200000e0000 */
[----:B------:R-:W-:Y:S02]  /*14f00*/  VIADD R10, R10, 0x1c0 ;  /* 0x000001c00a0a7836 */ /* 0x000fe40000000000 */
[----:B------:R-:W-:Y:S01]  /*14f10*/  IMAD.MOV.U32 R21, RZ, RZ, 0x40000040 ;  /* 0x40000040ff157424 */ /* 0x000fe200078e00ff */
[----:B------:R-:W-:Y:S02]  /*14f20*/  R2UR UR34, R20 ;  /* 0x00000000142272ca */ /* 0x000fe400000e0000 */
[----:B------:R-:W-:Y:S02]  /*14f30*/  R2UR UR46, R10 ;  /* 0x000000000a2e72ca */ /* 0x000fe400000e0000 */
[----:B------:R-:W-:-:S02]  /*14f40*/  R2UR UR33, R21 ;  /* 0x00000000152172ca */ /* 0x000fc400000e0000 */
[----:B--2---:R-:W-:Y:S02]  /*14f50*/  LOP3.LUT R10, R143, 0x10000, RZ, 0xfc, !PT ;  /* 0x000100008f0a7812 */ /* 0x004fe400078efcff */
[----:B------:R-:W1:Y:S02]  /*14f60*/  S2R R143, SR_TID.X ;  /* 0x00000000008f7919 */ /* 0x000e640000002100 */
[C---:B------:R-:W-:Y:S01]  /*14f70*/  R2UR UR8, R10.reuse ;  /* 0x000000000a0872ca */ /* 0x040fe200000e0000 */
[----:B------:R-:W-:-:S05]  /*14f80*/  VIADD R20, R10, 0x2 ;  /* 0x000000020a147836 */ /* 0x000fca0000000000 */
[----:B------:R-:W-:Y:S01]  /*14f90*/  R2UR UR12, R20 ;  /* 0x00000000140c72ca */ /* 0x000fe200000e0000 */
[----:B------:R-:W-:-:S05]  /*14fa0*/  VIADD R20, R10, 0x4 ;  /* 0x000000040a147836 */ /* 0x000fca0000000000 */
[----:B------:R-:W-:Y:S01]  /*14fb0*/  R2UR UR16, R20 ;  /* 0x00000000141072ca */ /* 0x000fe200000e0000 */
[----:B------:R-:W-:Y:S01]  /*14fc0*/  HGMMA.64x96x16.F32 R88, gdesc[UR8].tnspB, R88, gsb0 ;  /* 0x41600000085879f0 */ /* 0x000fe20008000858 */
[----:B------:R-:W-:Y:S01]  /*14fd0*/  VIADD R20, R10, 0x6 ;  /* 0x000000060a147836 */ /* 0x000fe20000000000 */
[----:B------:R-:W-:-:S04]  /*14fe0*/  ULOP3.LUT UR8, URZ, UR49, URZ, 0x33, !UPT ;  /* 0x000000313f087292 */ /* 0x000fc8000f8e333f */
[----:B------:R-:W-:Y:S01]  /*14ff0*/  R2UR UR20, R20 ;  /* 0x00000000141472ca */ /* 0x000fe200000e0000 */
[----:B------:R-:W-:-:S05]  /*15000*/  VIADD R20, R10, 0x600 ;  /* 0x000006000a147836 */ /* 0x000fca0000000000 */
[----:B------:R-:W-:Y:S01]  /*15010*/  R2UR UR24, R20 ;  /* 0x00000000141872ca */ /* 0x000fe200000e0000 */
[----:B------:R-:W-:Y:S01]  /*15020*/  VIADD R20, R10, 0x602 ;  /* 0x000006020a147836 */ /* 0x000fe20000000000 */
[----:B-1----:R-:W-:-:S04]  /*15030*/  SHF.R.U32.HI R6, RZ, 0x7, R143 ;  /* 0x00000007ff067819 */ /* 0x002fc8000001168f */
[----:B------:R-:W-:Y:S01]  /*15040*/  R2UR UR28, R20 ;  /* 0x00000000141c72ca */ /* 0x000fe200000e0000 */
[C---:B------:R-:W-:Y:S01]  /*15050*/  VIADD R20, R10.reuse, 0x604 ;  /* 0x000006040a147836 */ /* 0x040fe20000000000 */
[----:B------:R-:W-:Y:S01]  /*15060*/  ISETP.GE.U32.AND P2, PT, R143, 0x180, PT ;  /* 0x000001808f00780c */ /* 0x000fe20003f46070 */
[----:B------:R-:W-:Y:S02]  /*15070*/  VIADD R10, R10, 0x606 ;  /* 0x000006060a0a7836 */ /* 0x000fe40000000000 */
[----:B------:R-:W-:Y:S01]  /*15080*/  VIADD R6, R6, 0x9 ;  /* 0x0000000906067836 */ /* 0x000fe20000000000 */
[----:B------:R-:W-:Y:S02]  /*15090*/  R2UR UR32, R20 ;  /* 0x00000000142072ca */ /* 0x000fe400000e0000 */
[----:B------:R-:W-:Y:S01]  /*150a0*/  R2UR UR44, R10 ;  /* 0x000000000a2c72ca */ /* 0x000fe200000e0000 */
[----:B------:R-:W-:Y:S01]  /*150b0*/  @!P1 IMAD R10, R16, 0x8, R2 ;  /* 0x00000008100a9824 */ /* 0x000fe200078e0202 */
[----:B------:R-:W-:-:S03]  /*150c0*/  SEL R6, R6, 0x9, !P2 ;  /* 0x0000000906067807 */ /* 0x000fc60005000000 */
[----:B------:R-:W-:-:S05]  /*150d0*/  @!P1 VIADD R10, R10, 0x2d840 ;  /* 0x0002d8400a0a9836 */ /* 0x000fca0000000000 */
[----:B------:R-:W-:Y:S01]  /*150e0*/  @!P1 PRMT R10, RZ, 0x654, R10 ;  /* 0x00000654ff0a9816 */ /* 0x000fe2000000000a */
        /* <DEDUP_REMOVED lines=23> */
[----:B------:R2:W-:Y:S01]  /*15260*/  @!P1 SYNCS.ARRIVE.TRANS64.RED.A1T0 RZ, [R10+URZ], RZ ;  /* 0x000000ff0aff99a7 */ /* 0x0005e2000810043f */
[----:B-1----:R-:W-:-:S05]  /*15270*/  IADD3 R6, -R144, 0x1, RZ ;  /* 0x0000000190067810 */ /* 0x002fca0007ffe1ff */
[----:B------:R-:W-:-:S05]  /*15280*/  IMAD R6, R139, -0x2, R6 ;  /* 0xfffffffe8b067824 */ /* 0x000fca00078e0206 */
[----:B------:R-:W-:-:S05]  /*15290*/  IADD3 R21, -R22, R6, R138 ;  /* 0x0000000616157210 */ /* 0x000fca0007ffe18a */
[C---:B------:R-:W-:Y:S02]  /*152a0*/  VIADD R143, R21.reuse, UR48 ;  /* 0x00000030158f7c36 */ /* 0x040fe40008000000 */
[----:B------:R-:W-:Y:S02]  /*152b0*/  VIADD R21, R21, UR8 ;  /* 0x0000000815157c36 */ /* 0x000fe40008000000 */
[C---:B0-----:R-:W-:Y:S02]  /*152c0*/  IMAD.IADD R20, R145.reuse, 0x1, R143 ;  /* 0x0000000191147824 */ /* 0x041fe400078e028f */
[----:B------:R-:W-:Y:S01]  /*152d0*/  IMAD.IADD R6, R145, 0x1, R21 ;  /* 0x0000000191067824 */ /* 0x000fe200078e0215 */
[----:B--2---:R-:W-:Y:S06]  /*152e0*/  @!P4 BRA `(.L_x_11469) ;  /* 0x000000000058c947 */ /* 0x004fec0003800000 */
        /* <DEDUP_REMOVED lines=12> */
.L_x_11471:
[----:B------:R-:W-:-:S05]  /*153b0*/  IMAD.U32 R154, RZ, RZ, UR5 ;  /* 0x00000005ff9a7e24 */ /* 0x000fca000f8e00ff */
[----:B------:R-:W-:-:S13]  /*153c0*/  ISETP.NE.AND P2, PT, R154, 0x1, PT ;  /* 0x000000019a00780c */ /* 0x000fda0003f45270 */
[----:B------:R-:W0:Y:S02]  /*153d0*/  @P2 LDC.64 R10, c[0x0][0x9e8] ;  /* 0x00027a00ff0a2b82 */ /* 0x000e240000000a00 */
[----:B0-----:R-:W-:-:S05]  /*153e0*/  @P2 IMAD.HI.U32 R10, R145, R10, RZ ;  /* 0x0000000a910a2227 */ /* 0x001fca00078e00ff */
[----:B------:R-:W-:-:S07]  /*153f0*/  @P2 SHF.R.U32.HI R145, RZ, R11, R10 ;  /* 0x0000000bff912219 */ /* 0x000fce000001160a */
.L_x_11472:
[----:B------:R-:W-:Y:S05]  /*15400*/  BSYNC B0 ;  /* 0x0000000000007941 */ /* 0x000fea0003800000 */
.L_x_11470:
[----:B------:R-:W-:-:S04]  /*15410*/  IMAD R145, R145, R154, -R144 ;  /* 0x0000009a91917224 */ /* 0x000fc800078e0a90 */
[----:B------:R-:W-:-:S05]  /*15420*/  IMAD R145, R139, -0x2, R145 ;  /* 0xfffffffe8b917824 */ /* 0x000fca00078e0291 */
[----:B------:R-:W-:Y:S02]  /*15430*/  VIMNMX R6, R6, R145, !PT ;  /* 0x0000009106067248 */ /* 0x000fe40007fe0100 */
[----:B------:R-:W-:-:S07]  /*15440*/  VIADDMNMX R20, R145, R154, R20, PT ;  /* 0x0000009a91147246 */ /* 0x000fce0003800114 */
.L_x_11469:
        /* <DEDUP_REMOVED lines=113> */
.L_x_11475:
[----:B------:R-:W-:-:S05]  /*15b60*/  IMAD.U32 R6, RZ, RZ, UR5 ;  /* 0x00000005ff067e24 */ /* 0x000fca000f8e00ff */
[----:B------:R-:W-:-:S13]  /*15b70*/  ISETP.NE.AND P2, PT, R6, 0x1, PT ;  /* 0x000000010600780c */ /* 0x000fda0003f45270 */
[----:B------:R-:W0:Y:S02]  /*15b80*/  @P2 LDC.64 R10, c[0x0][0x9e8] ;  /* 0x00027a00ff0a2b82 */ /* 0x000e240000000a00 */
[----:B0-----:R-:W-:-:S05]  /*15b90*/  @P2 IMAD.HI.U32 R10, R0, R10, RZ ;  /* 0x0000000a000a2227 */ /* 0x001fca00078e00ff */
[----:B------:R-:W-:-:S07]  /*15ba0*/  @P2 SHF.R.U32.HI R0, RZ, R11, R10 ;  /* 0x0000000bff002219 */ /* 0x000fce000001160a */
.L_x_11476:
[----:B------:R-:W-:Y:S05]  /*15bb0*/  BSYNC B0 ;  /* 0x0000000000007941 */ /* 0x000fea0003800000 */
.L_x_11474:
[----:B------:R-:W-:-:S04]  /*15bc0*/  IMAD R0, R0, R6, -R144 ;  /* 0x0000000600007224 */ /* 0x000fc800078e0a90 */
[----:B------:R-:W-:-:S05]  /*15bd0*/  IMAD R0, R139, -0x2, R0 ;  /* 0xfffffffe8b007824 */ /* 0x000fca00078e0200 */
[----:B------:R-:W-:Y:S02]  /*15be0*/  VIMNMX R21, R21, R0, !PT ;  /* 0x0000000015157248 */ /* 0x000fe40007fe0100 */
[----:B------:R-:W-:-:S07]  /*15bf0*/  VIADDMNMX R143, R0, R6, R143, PT ;  /* 0x00000006008f7246 */ /* 0x000fce000380018f */
.L_x_11473:
[----:B------:R-:W-:Y:S01]  /*15c00*/  @!P1 IMAD R0, R9, 0x8, R2 ;  /* 0x0000000809009824 */ /* 0x000fe200078e0202 */
        /* <DEDUP_REMOVED lines=47> */
[----:B------:R-:W-:Y:S01]  /*15f00*/  ISETP.GT.AND P2, PT, R21, 0x1, P3 ;  /* 0x000000011500780c */ /* 0x000fe20001f44270 */
[----:B------:R-:W-:Y:S02]  /*15f10*/  MUFU.EX2 R20, R8 ;  /* 0x0000000800147308 */ /* 0x000fe40000000800 */
[--C-:B------:R-:W-:Y:S01]  /*15f20*/  FFMA.FTZ R24, R24, UR39, -R6.reuse ;  /* 0x0000002718187c23 */ /* 0x100fe20008010806 */
[----:B------:R-:W-:Y:S01]  /*15f30*/  ISETP.LT.OR P2, PT, R143, 0x2, P2 ;  /* 0x000000028f00780c */ /* 0x000fe20001741670 */
[--C-:B------:R-:W-:Y:S01]  /*15f40*/  FFMA.FTZ R25, R25, UR39, -R6.reuse ;  /* 0x0000002719197c23 */ /* 0x100fe20008010806 */
[--C-:B------:R-:W-:Y:S01]  /*15f50*/  FFMA.FTZ R28, R28, UR39, -R6.reuse ;  /* 0x000000271c1c7c23 */ /* 0x100fe20008010806 */
[--C-:B------:R-:W-:Y:S01]  /*15f60*/  FFMA.FTZ R29, R29, UR39, -R6.reuse ;  /* 0x000000271d1d7c23 */ /* 0x100fe20008010806 */
[----:B------:R-:W-:Y:S01]  /*15f70*/  FSEL R27, R27, -INF , !P2 ;  /* 0xff8000001b1b7808 */ /* 0x000fe20005000000 */
[--C-:B------:R-:W-:Y:S01]  /*15f80*/  FFMA.FTZ R32, R32, UR39, -R6.reuse ;  /* 0x0000002720207c23 */ /* 0x100fe20008010806 */
[----:B------:R-:W-:Y:S01]  /*15f90*/  ISETP.GT.AND P2, PT, R21, 0x8, P3 ;  /* 0x000000081500780c */ /* 0x000fe20001f44270 */
[--C-:B------:R-:W-:Y:S01]  /*15fa0*/  FFMA.FTZ R33, R33, UR39, -R6.reuse ;  /* 0x0000002721217c23 */ /* 0x100fe20008010806 */
[--C-:B------:R-:W-:Y:S01]  /*15fb0*/  FFMA.FTZ R36, R36, UR39, -R6.reuse ;  /* 0x0000002724247c23 */ /* 0x100fe20008010806 */
        /* <DEDUP_REMOVED lines=34> */
[----:B------:R-:W-:Y:S01]  /*161e0*/  FFMA.FTZ R85, R85, UR39, -R6 ;  /* 0x0000002755557c23 */ /* 0x000fe20008010806 */
[----:B------:R-:W-:Y:S01]  /*161f0*/  FSEL R35, R35, -INF , !P2 ;  /* 0xff80000023237808 */ /* 0x000fe20005000000 */
[----:B------:R-:W0:Y:S01]  /*16200*/  MUFU.EX2 R24, R24 ;  /* 0x0000001800187308 */ /* 0x000e220000000800 */
[----:B------:R-:W-:-:S04]  /*16210*/  ISETP.GT.AND P2, PT, R21, 0x18, P3 ;  /* 0x000000181500780c */ /* 0x000fc80001f44270 */
[----:B------:R-:W-:-:S03]  /*16220*/  ISETP.LT.OR P2, PT, R143, 0x19, P2 ;  /* 0x000000198f00780c */ /* 0x000fc60001741670 */
[----:B------:R-:W1:Y:S01]  /*16230*/  MUFU.EX2 R8, R25 ;  /* 0x0000001900087308 */ /* 0x000e620000000800 */
[----:B------:R-:W-:Y:S02]  /*16240*/  FSEL R38, R38, -INF , !P2 ;  /* 0xff80000026267808 */ /* 0x000fe40005000000 */
[----:B------:R-:W-:-:S04]  /*16250*/  ISETP.GT.AND P2, PT, R21, 0x19, P3 ;  /* 0x000000191500780c */ /* 0x000fc80001f44270 */
[----:B------:R-:W-:Y:S01]  /*16260*/  ISETP.LT.OR P2, PT, R143, 0x1a, P2 ;  /* 0x0000001a8f00780c */ /* 0x000fe20001741670 */
[----:B------:R-:W3:Y:S01]  /*16270*/  MUFU.EX2 R10, R28 ;  /* 0x0000001c000a7308 */ /* 0x000ee20000000800 */
[----:B0-----:R-:W-:Y:S02]  /*16280*/  FFMA.FTZ R5, R20, R5, R24 ;  /* 0x0000000514057223 */ /* 0x001fe40000010018 */
[----:B------:R-:W-:Y:S02]  /*16290*/  FSEL R39, R39, -INF , !P2 ;  /* 0xff80000027277808 */ /* 0x000fe40005000000 */
[----:B------:R-:W-:-:S03]  /*162a0*/  ISETP.GT.AND P2, PT, R21, 0x20, P3 ;  /* 0x000000201500780c */ /* 0x000fc60001f44270 */
[----:B------:R-:W0:Y:S01]  /*162b0*/  MUFU.EX2 R29, R29 ;  /* 0x0000001d001d7308 */ /* 0x000e220000000800 */
[----:B------:R-:W-:Y:S01]  /*162c0*/  ISETP.LT.OR P2, PT, R143, 0x21, P2 ;  /* 0x000000218f00780c */ /* 0x000fe20001741670 */
[C---:B-1----:R-:W-:Y:S01]  /*162d0*/  FADD.FTZ R5, R8.reuse, R5 ;  /* 0x0000000508057221 */ /* 0x042fe20000010000 */
[----:B------:R-:W-:Y:S02]  /*162e0*/  F2FP.F16.F32.PACK_AB R8, R8, R24 ;  /* 0x000000180808723e */ /* 0x000fe400000000ff */
[----:B------:R-:W-:Y:S02]  /*162f0*/  FSEL R42, R42, -INF , !P2 ;  /* 0xff8000002a2a7808 */ /* 0x000fe40005000000 */
[----:B------:R-:W-:Y:S01]  /*16300*/  ISETP.GT.AND P2, PT, R21, 0x21, P3 ;  /* 0x000000211500780c */ /* 0x000fe20001f44270 */
[----:B------:R-:W1:Y:S01]  /*16310*/  MUFU.EX2 R32, R32 ;  /* 0x0000002000207308 */ /* 0x000e620000000800 */
[----:B---3--:R-:W-:Y:S02]  /*16320*/  FADD.FTZ R5, R10, R5 ;  /* 0x000000050a057221 */ /* 0x008fe40000010000 */
[----:B------:R-:W-:-:S04]  /*16330*/  ISETP.LT.OR P2, PT, R143, 0x22, P2 ;  /* 0x000000228f00780c */ /* 0x000fc80001741670 */
[----:B------:R-:W-:Y:S01]  /*16340*/  FSEL R43, R43, -INF , !P2 ;  /* 0xff8000002b2b7808 */ /* 0x000fe20005000000 */
[----:B------:R-:W3:Y:S01]  /*16350*/  MUFU.EX2 R33, R33 ;  /* 0x0000002100217308 */ /* 0x000ee20000000800 */
[----:B------:R-:W-:Y:S01]  /*16360*/  ISETP.GT.AND P2, PT, R21, 0x28, P3 ;  /* 0x000000281500780c */ /* 0x000fe20001f44270 */
[C---:B0-----:R-:W-:Y:S01]  /*16370*/  FADD.FTZ R5, R29.reuse, R5 ;  /* 0x000000051d057221 */ /* 0x041fe20000010000 */
[----:B------:R-:W-:Y:S02]  /*16380*/  F2FP.F16.F32.PACK_AB R10, R29, R10 ;  /* 0x0000000a1d0a723e */ /* 0x000fe400000000ff */
[----:B------:R-:W-:-:S03]  /*16390*/  ISETP.LT.OR P2, PT, R143, 0x29, P2 ;  /* 0x000000298f00780c */ /* 0x000fc60001741670 */
[----:B------:R-:W0:Y:S01]  /*163a0*/  MUFU.EX2 R36, R36 ;  /* 0x0000002400247308 */ /* 0x000e220000000800 */
[----:B------:R-:W-:Y:S01]  /*163b0*/  FSEL R46, R46, -INF , !P2 ;  /* 0xff8000002e2e7808 */ /* 0x000fe20005000000 */
[----:B-1----:R-:W-:Y:S01]  /*163c0*/  FADD.FTZ R5, R32, R5 ;  /* 0x0000000520057221 */ /* 0x002fe20000010000 */
[----:B------:R-:W-:-:S04]  /*163d0*/  ISETP.GT.AND P2, PT, R21, 0x29, P3 ;  /* 0x000000291500780c */ /* 0x000fc80001f44270 */
[----:B------:R-:W-:Y:S01]  /*163e0*/  ISETP.LT.OR P2, PT, R143, 0x2a, P2 ;  /* 0x0000002a8f00780c */ /* 0x000fe20001741670 */
[----:B------:R-:W1:Y:S01]  /*163f0*/  MUFU.EX2 R37, R37 ;  /* 0x0000002500257308 */ /* 0x000e620000000800 */
[C---:B---3--:R-:W-:Y:S01]  /*16400*/  FADD.FTZ R5, R33.reuse, R5 ;  /* 0x0000000521057221 */ /* 0x048fe20000010000 */
[----:B------:R-:W-:Y:S02]  /*16410*/  F2FP.F16.F32.PACK_AB R32, R33, R32 ;  /* 0x000000202120723e */ /* 0x000fe400000000ff */
[----:B------:R-:W-:Y:S02]  /*16420*/  FSEL R47, R47, -INF , !P2 ;  /* 0xff8000002f2f7808 */ /* 0x000fe40005000000 */
[----:B------:R-:W-:Y:S02]  /*16430*/  ISETP.GT.AND P2, PT, R21, 0x30, P3 ;  /* 0x000000301500780c */ /* 0x000fe40001f44270 */
[----:B------:R-:W3:Y:S01]  /*16440*/  MUFU.EX2 R40, R40 ;  /* 0x0000002800287308 */ /* 0x000ee20000000800 */
[----:B0-----:R-:W-:Y:S01]  /*16450*/  FADD.FTZ R33, R36, R5 ;  /* 0x0000000524217221 */ /* 0x001fe20000010000 */
[----:B------:R-:W-:-:S04]  /*16460*/  ISETP.LT.OR P2, PT, R143, 0x31, P2 ;  /* 0x000000318f00780c */ /* 0x000fc80001741670 */
[----:B------:R-:W-:Y:S02]  /*16470*/  FSEL R50, R50, -INF , !P2 ;  /* 0xff80000032327808 */ /* 0x000fe40005000000 */
[----:B------:R-:W-:Y:S01]  /*16480*/  ISETP.GT.AND P2, PT, R21, 0x31, P3 ;  /* 0x000000311500780c */ /* 0x000fe20001f44270 */
[----:B------:R-:W0:Y:S01]  /*16490*/  MUFU.EX2 R41, R41 ;  /* 0x0000002900297308 */ /* 0x000e220000000800 */
[----:B-1----:R-:W-:Y:S02]  /*164a0*/  FADD.FTZ R33, R37, R33 ;  /* 0x0000002125217221 */ /* 0x002fe40000010000 */
[----:B------:R-:W-:-:S04]  /*164b0*/  ISETP.LT.OR P2, PT, R143, 0x32, P2 ;  /* 0x000000328f00780c */ /* 0x000fc80001741670 */
[----:B------:R-:W-:Y:S01]  /*164c0*/  FSEL R51, R51, -INF , !P2 ;  /* 0xff80000033337808 */ /* 0x000fe20005000000 */
[----:B------:R-:W1:Y:S01]  /*164d0*/  MUFU.EX2 R44, R44 ;  /* 0x0000002c002c7308 */ /* 0x000e620000000800 */
[----:B------:R-:W-:Y:S01]  /*164e0*/  ISETP.GT.AND P2, PT, R21, 0x38, P3 ;  /* 0x000000381500780c */ /* 0x000fe20001f44270 */
[----:B---3--:R-:W-:-:S03]  /*164f0*/  FADD.FTZ R33, R40, R33 ;  /* 0x0000002128217221 */ /* 0x008fc60000010000 */
[----:B------:R-:W-:-:S03]  /*16500*/  ISETP.LT.OR P2, PT, R143, 0x39, P2 ;  /* 0x000000398f00780c */ /* 0x000fc60001741670 */
[----:B------:R-:W3:Y:S01]  /*16510*/  MUFU.EX2 R45, R45 ;  /* 0x0000002d002d7308 */ /* 0x000ee20000000800 */
[----:B------:R-:W-:Y:S01]  /*16520*/  FSEL R54, R54, -INF , !P2 ;  /* 0xff80000036367808 */ /* 0x000fe20005000000 */
[----:B0-----:R-:W-:Y:S01]  /*16530*/  FADD.FTZ R33, R41, R33 ;  /* 0x0000002129217221 */ /* 0x001fe20000010000 */
[----:B------:R-:W-:Y:S02]  /*16540*/  ISETP.GT.AND P2, PT, R21, 0x39, P3 ;  /* 0x000000391500780c */ /* 0x000fe40001f44270 */
[----:B------:R-:W-:Y:S02]  /*16550*/  F2FP.F16.F32.PACK_AB R40, R41, R40 ;  /* 0x000000282928723e */ /* 0x000fe400000000ff */
[----:B------:R-:W-:Y:S01]  /*16560*/  ISETP.LT.OR P2, PT, R143, 0x3a, P2 ;  /* 0x0000003a8f00780c */ /* 0x000fe20001741670 */
[----:B------:R-:W0:Y:S01]  /*16570*/  MUFU.EX2 R48, R48 ;  /* 0x0000003000307308 */ /* 0x000e220000000800 */
[----:B-1----:R-:W-:Y:S02]  /*16580*/  FADD.FTZ R33, R44, R33 ;  /* 0x000000212c217221 */ /* 0x002fe40000010000 */
[----:B------:R-:W-:-:S02]  /*16590*/  FSEL R55, R55, -INF , !P2 ;  /* 0xff80000037377808 */ /* 0x000fc40005000000 */
[----:B------:R-:W-:-:S03]  /*165a0*/  ISETP.GT.AND P2, PT, R21, 0x40, P3 ;  /* 0x000000401500780c */ /* 0x000fc60001f44270 */
[----:B------:R-:W1:Y:S01]  /*165b0*/  MUFU.EX2 R49, R49 ;  /* 0x0000003100317308 */ /* 0x000e620000000800 */
[----:B------:R-:W-:Y:S01]  /*165c0*/  ISETP.LT.OR P2, PT, R143, 0x41, P2 ;  /* 0x000000418f00780c */ /* 0x000fe20001741670 */
[----:B---3--:R-:W-:-:S03]  /*165d0*/  FADD.FTZ R33, R45, R33 ;  /* 0x000000212d217221 */ /* 0x008fc60000010000 */
[----:B------:R-:W-:Y:S02]  /*165e0*/  FSEL R58, R58, -INF , !P2 ;  /* 0xff8000003a3a7808 */ /* 0x000fe40005000000 */
[----:B------:R-:W-:Y:S01]  /*165f0*/  ISETP.GT.AND P2, PT, R21, 0x41, P3 ;  /* 0x000000411500780c */ /* 0x000fe20001f44270 */
[----:B------:R-:W-:Y:S01]  /*16600*/  MUFU.EX2 R52, R52 ;  /* 0x0000003400347308 */ /* 0x000fe20000000800 */
[----:B0-----:R-:W-:Y:S02]  /*16610*/  FADD.FTZ R33, R48, R33 ;  /* 0x0000002130217221 */ /* 0x001fe40000010000 */
[----:B------:R-:W-:-:S04]  /*16620*/  ISETP.LT.OR P2, PT, R143, 0x42, P2 ;  /* 0x000000428f00780c */ /* 0x000fc80001741670 */
[----:B------:R-:W-:Y:S01]  /*16630*/  FSEL R59, R59, -INF , !P2 ;  /* 0xff8000003b3b7808 */ /* 0x000fe20005000000 */
[----:B------:R-:W-:Y:S01]  /*16640*/  MUFU.EX2 R53, R53 ;  /* 0x0000003500357308 */ /* 0x000fe20000000800 */
[----:B------:R-:W-:Y:S01]  /*16650*/  ISETP.GT.AND P2, PT, R21, 0x48, P3 ;  /* 0x000000481500780c */ /* 0x000fe20001f44270 */
[----:B-1----:R-:W-:-:S03]  /*16660*/  FADD.FTZ R33, R49, R33 ;  /* 0x0000002131217221 */ /* 0x002fc60000010000 */
[----:B------:R-:W-:-:S03]  /*16670*/  ISETP.LT.OR P2, PT, R143, 0x49, P2 ;  /* 0x000000498f00780c */ /* 0x000fc60001741670 */
[----:B------:R-:W-:Y:S01]  /*16680*/  MUFU.EX2 R56, R56 ;  /* 0x0000003800387308 */ /* 0x000fe20000000800 */
[----:B------:R-:W-:Y:S02]  /*16690*/  FSEL R62, R62, -INF , !P2 ;  /* 0xff8000003e3e7808 */ /* 0x000fe40005000000 */
[----:B------:R-:W-:-:S04]  /*166a0*/  ISETP.GT.AND P2, PT, R21, 0x49, P3 ;  /* 0x000000491500780c */ /* 0x000fc80001f44270 */
[----:B------:R-:W-:Y:S01]  /*166b0*/  ISETP.LT.OR P2, PT, R143, 0x4a, P2 ;  /* 0x0000004a8f00780c */ /* 0x000fe20001741670 */
[----:B------:R-:W-:Y:S03]  /*166c0*/  MUFU.EX2 R57, R57 ;  /* 0x0000003900397308 */ /* 0x000fe60000000800 */
[----:B------:R-:W-:Y:S02]  /*166d0*/  FSEL R63, R63, -INF , !P2 ;  /* 0xff8000003f3f7808 */ /* 0x000fe40005000000 */
[----:B------:R-:W-:-:S03]  /*166e0*/  ISETP.GT.AND P2, PT, R21, 0x50, P3 ;  /* 0x000000501500780c */ /* 0x000fc60001f44270 */
[----:B------:R-:W-:Y:S01]  /*166f0*/  MUFU.EX2 R60, R60 ;  /* 0x0000003c003c7308 */ /* 0x000fe20000000800 */
[----:B------:R-:W-:-:S04]  /*16700*/  ISETP.LT.OR P2, PT, R143, 0x51, P2 ;  /* 0x000000518f00780c */ /* 0x000fc80001741670 */
[----:B------:R-:W-:Y:S02]  /*16710*/  FSEL R66, R66, -INF , !P2 ;  /* 0xff80000042427808 */ /* 0x000fe40005000000 */
[----:B------:R-:W-:Y:S01]  /*16720*/  ISETP.GT.AND P2, PT, R21, 0x51, P3 ;  /* 0x000000511500780c */ /* 0x000fe20001f44270 */
[----:B------:R-:W-:Y:S03]  /*16730*/  MUFU.EX2 R61, R61 ;  /* 0x0000003d003d7308 */ /* 0x000fe60000000800 */
[----:B------:R-:W-:-:S04]  /*16740*/  ISETP.LT.OR P2, PT, R143, 0x52, P2 ;  /* 0x000000528f00780c */ /* 0x000fc80001741670 */
[----:B------:R-:W-:Y:S01]  /*16750*/  FSEL R67, R67, -INF , !P2 ;  /* 0xff80000043437808 */ /* 0x000fe20005000000 */
[----:B------:R-:W-:Y:S01]  /*16760*/  MUFU.EX2 R64, R64 ;  /* 0x0000004000407308 */ /* 0x000fe20000000800 */
[----:B------:R-:W-:-:S04]  /*16770*/  ISETP.GT.AND P2, PT, R21, 0x58, P3 ;  /* 0x000000581500780c */ /* 0x000fc80001f44270 */
        /* <DEDUP_REMOVED lines=33> */
[----:B------:R-:W-:-:S04]  /*16990*/  ISETP.GT.AND P2, PT, R21, RZ, P3 ;  /* 0x000000ff1500720c */ /* 0x000fc80001f44270 */
[----:B------:R-:W-:-:S03]  /*169a0*/  ISETP.LT.OR P2, PT, R143, 0x1, P2 ;  /* 0x000000018f00780c */ /* 0x000fc60001741670 */
[----:B------:R-:W-:Y:S01]  /*169b0*/  MUFU.EX2 R85, R85 ;  /* 0x0000005500557308 */ /* 0x000fe20000000800 */
[----:B------:R-:W-:Y:S02]  /*169c0*/  FSEL R26, R26, -INF , !P2 ;  /* 0xff8000001a1a7808 */ /* 0x000fe40005000000 */
        /* <DEDUP_REMOVED lines=71> */
[----:B------:R-:W-:-:S04]  /*16e40*/  F2FP.F16.F32.PACK_AB R42, R45, R44 ;  /* 0x0000002c2d2a723e */ /* 0x000fc800000000ff */
[----:B------:R-:W1:Y:S01]  /*16e50*/  MUFU.EX2 R27, R27 ;  /* 0x0000001b001b7308 */ /* 0x000e620000000800 */
[----:B0-----:R-:W-:-:S07]  /*16e60*/  F2FP.F16.F32.PACK_AB R9, R25, R21 ;  /* 0x000000151909723e */ /* 0x001fce00000000ff */
[----:B------:R-:W-:Y:S08]  /*16e70*/  MUFU.EX2 R28, R28 ;  /* 0x0000001c001c7308 */ /* 0x000ff00000000800 */
[----:B------:R-:W0:Y:S01]  /*16e80*/  MUFU.EX2 R30, R30 ;  /* 0x0000001e001e7308 */ /* 0x000e220000000800 */
[----:B-1----:R-:W-:-:S05]  /*16e90*/  F2FP.F16.F32.PACK_AB R11, R27, R26 ;  /* 0x0000001a1b0b723e */ /* 0x002fca00000000ff */
[----:B------:R1:W-:Y:S02]  /*16ea0*/  STSM.16.M88.4 [R140+0x21800], R8 ;  /* 0x021800088c007844 */ /* 0x0003e40000000200 */
[----:B------:R-:W-:Y:S08]  /*16eb0*/  MUFU.EX2 R43, R43 ;  /* 0x0000002b002b7308 */ /* 0x000ff00000000800 */
[----:B------:R-:W-:Y:S01]  /*16ec0*/  MUFU.EX2 R31, R31 ;  /* 0x0000001f001f7308 */ /* 0x000fe20000000800 */
[----:B0-----:R-:W-:-:S02]  /*16ed0*/  F2FP.F16.F32.PACK_AB R41, R30, R28 ;  /* 0x0000001c1e29723e */ /* 0x001fc400000000ff */
[----:B-1----:R-:W-:Y:S01]  /*16ee0*/  FSEL R10, R6, RZ, P2 ;  /* 0x000000ff060a7208 */ /* 0x002fe20001000000 */
[--C-:B------:R-:W-:Y:S01]  /*16ef0*/  FFMA.FTZ R8, R34, UR39, -R24.reuse ;  /* 0x0000002722087c23 */ /* 0x100fe20008010818 */
[--C-:B------:R-:W-:Y:S01]  /*16f00*/  FFMA.FTZ R9, R35, UR39, -R24.reuse ;  /* 0x0000002723097c23 */ /* 0x100fe20008010818 */
[--C-:B------:R-:W-:Y:S01]  /*16f10*/  FFMA.FTZ R35, R38, UR39, -R24.reuse ;  /* 0x0000002726237c23 */ /* 0x100fe20008010818 */
[--C-:B------:R-:W-:Y:S01]  /*16f20*/  FFMA.FTZ R11, R39, UR39, -R24.reuse ;  /* 0x00000027270b7c23 */ /* 0x100fe20008010818 */
[----:B------:R-:W-:Y:S01]  /*16f30*/  FADD.FTZ R10, -R10, R7 ;  /* 0x000000070a0a7221 */ /* 0x000fe20000010100 */
[----:B------:R-:W-:Y:S01]  /*16f40*/  F2FP.F16.F32.PACK_AB R34, R37, R36 ;  /* 0x000000242522723e */ /* 0x000fe200000000ff */
[----:B------:R-:W-:Y:S01]  /*16f50*/  MUFU.EX2 R8, R8 ;  /* 0x0000000800087308 */ /* 0x000fe20000000800 */
[----:B------:R-:W-:Y:S01]  /*16f60*/  FADD.FTZ R38, R52, R33 ;  /* 0x0000002134267221 */ /* 0x000fe20000010000 */
[----:B------:R-:W-:Y:S01]  /*16f70*/  FMUL.FTZ R7, R10, UR39 ;  /* 0x000000270a077c20 */ /* 0x000fe20008410000 */
[----:B------:R-:W-:-:S02]  /*16f80*/  FFMA.FTZ R10, R50, UR39, -R24 ;  /* 0x00000027320a7c23 */ /* 0x000fc40008010818 */
[----:B------:R-:W-:-:S03]  /*16f90*/  FADD.FTZ R38, R53, R38 ;  /* 0x0000002635267221 */ /* 0x000fc60000010000 */
[----:B------:R-:W0:Y:S01]  /*16fa0*/  MUFU.EX2 R7, R7 ;  /* 0x0000000700077308 */ /* 0x000e220000000800 */
[----:B------:R-:W-:-:S04]  /*16fb0*/  FADD.FTZ R38, R56, R38 ;  /* 0x0000002638267221 */ /* 0x000fc80000010000 */
[----:B------:R-:W-:-:S03]  /*16fc0*/  FADD.FTZ R38, R57, R38 ;  /* 0x0000002639267221 */ /* 0x000fc60000010000 */
[----:B------:R-:W1:Y:S01]  /*16fd0*/  MUFU.EX2 R9, R9 ;  /* 0x0000000900097308 */ /* 0x000e620000000800 */
[----:B------:R-:W-:-:S07]  /*16fe0*/  FADD.FTZ R38, R60, R38 ;  /* 0x000000263c267221 */ /* 0x000fce0000010000 */
[----:B------:R-:W3:Y:S01]  /*16ff0*/  MUFU.EX2 R35, R35 ;  /* 0x0000002300237308 */ /* 0x000ee20000000800 */
[----:B0-----:R-:W-:Y:S01]  /*17000*/  FFMA.FTZ R21, R7, R4, R21 ;  /* 0x0000000407157223 */ /* 0x001fe20000010015 */
[----:B------:R-:W-:-:S03]  /*17010*/  FFMA.FTZ R4, R55, UR39, -R24 ;  /* 0x0000002737047c23 */ /* 0x000fc60008010818 */
[----:B------:R-:W-:Y:S01]  /*17020*/  FADD.FTZ R21, R25, R21 ;  /* 0x0000001519157221 */ /* 0x000fe20000010000 */
[--C-:B------:R-:W-:Y:S01]  /*17030*/  FFMA.FTZ R25, R59, UR39, -R24.reuse ;  /* 0x000000273b197c23 */ /* 0x100fe20008010818 */
[----:B------:R-:W-:Y:S01]  /*17040*/  FFMA.FTZ R59, R62, UR39, -R24 ;  /* 0x000000273e3b7c23 */ /* 0x000fe20008010818 */
[----:B------:R-:W0:Y:S01]  /*17050*/  MUFU.EX2 R11, R11 ;  /* 0x0000000b000b7308 */ /* 0x000e220000000800 */
[----:B------:R-:W-:-:S07]  /*17060*/  FADD.FTZ R26, R26, R21 ;  /* 0x000000151a1a7221 */ /* 0x000fce0000010000 */
[----:B------:R-:W4:Y:S01]  /*17070*/  MUFU.EX2 R10, R10 ;  /* 0x0000000a000a7308 */ /* 0x000f220000000800 */
[----:B------:R-:W-:-:S07]  /*17080*/  FADD.FTZ R26, R27, R26 ;  /* 0x0000001a1b1a7221 */ /* 0x000fce0000010000 */
[----:B------:R-:W5:Y:S01]  /*17090*/  MUFU.EX2 R29, R29 ;  /* 0x0000001d001d7308 */ /* 0x000f620000000800 */
[----:B------:R-:W-:-:S07]  /*170a0*/  FADD.FTZ R26, R8, R26 ;  /* 0x0000001a081a7221 */ /* 0x000fce0000010000 */
[----:B------:R-:W2:Y:S01]  /*170b0*/  MUFU.EX2 R51, R51 ;  /* 0x0000003300337308 */ /* 0x000ea20000000800 */
[----:B-1----:R-:W-:Y:S01]  /*170c0*/  FADD.FTZ R36, R9, R26 ;  /* 0x0000001a09247221 */ /* 0x002fe20000010000 */
[----:B------:R-:W-:Y:S01]  /*170d0*/  FADD.FTZ R38, R61, R38 ;  /* 0x000000263d267221 */ /* 0x000fe20000010000 */
[----:B------:R-:W-:Y:S01]  /*170e0*/  F2FP.F16.F32.PACK_AB R33, R9, R8 ;  /* 0x000000080921723e */ /* 0x000fe200000000ff */
[----:B------:R-:W-:Y:S01]  /*170f0*/  FFMA.FTZ R24, R87, UR39, -R24 ;  /* 0x0000002757187c23 */ /* 0x000fe20008010818 */
[----:B---3--:R-:W-:-:S03]  /*17100*/  FADD.FTZ R36, R35, R36 ;  /* 0x0000002423247221 */ /* 0x008fc60000010000 */
[----:B------:R-:W1:Y:S01]  /*17110*/  MUFU.EX2 R4, R4 ;  /* 0x0000000400047308 */ /* 0x000e620000000800 */
[----:B0-----:R-:W-:-:S07]  /*17120*/  FADD.FTZ R36, R11, R36 ;  /* 0x000000240b247221 */ /* 0x001fce0000010000 */
[----:B------:R-:W0:Y:S01]  /*17130*/  MUFU.EX2 R21, R58 ;  /* 0x0000003a00157308 */ /* 0x000e220000000800 */
[----:B------:R-:W-:-:S07]  /*17140*/  FADD.FTZ R36, R28, R36 ;  /* 0x000000241c247221 */ /* 0x000fce0000010000 */
[----:B------:R-:W3:Y:S01]  /*17150*/  MUFU.EX2 R25, R25 ;  /* 0x0000001900197308 */ /* 0x000ee20000000800 */
[----:B------:R-:W-:-:S07]  /*17160*/  FADD.FTZ R36, R30, R36 ;  /* 0x000000241e247221 */ /* 0x000fce0000010000 */
[----:B------:R-:W3:Y:S01]  /*17170*/  MUFU.EX2 R59, R59 ;  /* 0x0000003b003b7308 */ /* 0x000ee20000000800 */
[----:B------:R-:W-:-:S07]  /*17180*/  FADD.FTZ R36, R43, R36 ;  /* 0x000000242b247221 */ /* 0x000fce0000010000 */
[----:B------:R-:W3:Y:S01]  /*17190*/  MUFU.EX2 R27, R63 ;  /* 0x0000003f001b7308 */ /* 0x000ee20000000800 */
[----:B------:R-:W-:-:S07]  /*171a0*/  FADD.FTZ R37, R31, R36 ;  /* 0x000000241f257221 */ /* 0x000fce0000010000 */
[----:B------:R-:W3:Y:S01]  /*171b0*/  MUFU.EX2 R5, R66 ;  /* 0x0000004200057308 */ /* 0x000ee20000000800 */
[----:B----4-:R-:W-:Y:S01]  /*171c0*/  FADD.FTZ R37, R10, R37 ;  /* 0x000000250a257221 */ /* 0x010fe20000010000 */
[----:B------:R-:W-:Y:S01]  /*171d0*/  FADD.FTZ R38, R64, R38 ;  /* 0x0000002640267221 */ /* 0x000fe20000010000 */
[----:B------:R-:W-:Y:S01]  /*171e0*/  F2FP.F16.F32.PACK_AB R35, R11, R35 ;  /* 0x000000230b23723e */ /* 0x000fe200000000ff */
[----:B------:R-:W4:Y:S01]  /*171f0*/  LDL R30, [R1+0x24] ;  /* 0x00002400011e7983 */ /* 0x000f220000100800 */
[----:B-----5:R-:W-:-:S03]  /*17200*/  FADD.FTZ R37, R29, R37 ;  /* 0x000000251d257221 */ /* 0x020fc60000010000 */
[----:B------:R-:W5:Y:S01]  /*17210*/  MUFU.EX2 R26, R67 ;  /* 0x00000043001a7308 */ /* 0x000f620000000800 */
[----:B--2---:R-:W-:Y:S01]  /*17220*/  FADD.FTZ R37, R51, R37 ;  /* 0x0000002533257221 */ /* 0x004fe20000010000 */
[----:B------:R-:W-:-:S06]  /*17230*/  FADD.FTZ R11, R65, R38 ;  /* 0x00000026410b7221 */ /* 0x000fcc0000010000 */
[----:B------:R-:W-:Y:S01]  /*17240*/  MUFU.EX2 R71, R71 ;  /* 0x0000004700477308 */ /* 0x000fe20000000800 */
[----:B-1----:R-:W-:Y:S01]  /*17250*/  FADD.FTZ R37, R4, R37 ;  /* 0x0000002504257221 */ /* 0x002fe20000010000 */
[----:B------:R-:W-:Y:S01]  /*17260*/  F2FP.F16.F32.PACK_AB R56, R57, R56 ;  /* 0x000000383938723e */ /* 0x000fe200000000ff */
[----:B------:R1:W-:Y:S01]  /*17270*/  STSM.16.M88.4 [R144], R32 ;  /* 0x0000002090007844 */ /* 0x0003e20000000200 */
[----:B------:R-:W-:Y:S01]  /*17280*/  F2FP.F16.F32.PACK_AB R43, R31, R43 ;  /* 0x0000002b1f2b723e */ /* 0x000fe200000000ff */
[----:B0-----:R-:W-:-:S03]  /*17290*/  FADD.FTZ R37, R21, R37 ;  /* 0x0000002515257221 */ /* 0x001fc60000010000 */
[----:B------:R-:W0:Y:S01]  /*172a0*/  MUFU.EX2 R67, R70 ;  /* 0x0000004600437308 */ /* 0x000e220000000800 */
[----:B---3--:R-:W-:-:S04]  /*172b0*/  FADD.FTZ R37, R25, R37 ;  /* 0x0000002519257221 */ /* 0x008fc80000010000 */
[----:B------:R-:W-:-:S03]  /*172c0*/  FADD.FTZ R37, R59, R37 ;  /* 0x000000253b257221 */ /* 0x000fc60000010000 */
[----:B------:R-:W2:Y:S01]  /*172d0*/  MUFU.EX2 R36, R74 ;  /* 0x0000004a00247308 */ /* 0x000ea20000000800 */
[----:B------:R-:W-:Y:S01]  /*172e0*/  FADD.FTZ R8, R27, R37 ;  /* 0x000000251b087221 */ /* 0x000fe20000010000 */
[----:B------:R-:W-:-:S03]  /*172f0*/  FADD.FTZ R28, R68, R11 ;  /* 0x0000000b441c7221 */ /* 0x000fc60000010000 */
[----:B------:R-:W-:-:S03]  /*17300*/  FADD.FTZ R9, R5, R8 ;  /* 0x0000000805097221 */ /* 0x000fc60000010000 */
[----:B------:R-:W3:Y:S01]  /*17310*/  MUFU.EX2 R75, R75 ;  /* 0x0000004b004b7308 */ /* 0x000ee20000000800 */
[----:B-----5:R-:W-:Y:S01]  /*17320*/  FADD.FTZ R8, R26, R9 ;  /* 0x000000091a087221 */ /* 0x020fe20000010000 */
[----:B------:R-:W-:Y:S01]  /*17330*/  FADD.FTZ R9, R69, R28 ;  /* 0x0000001c45097221 */ /* 0x000fe20000010000 */
[----:B------:R-:W-:-:S03]  /*17340*/  F2FP.F16.F32.PACK_AB R51, R4, R51 ;  /* 0x000000330433723e */ /* 0x000fc600000000ff */
[----:B------:R-:W-:Y:S01]  /*17350*/  FADD.FTZ R4, R72, R9 ;  /* 0x0000000948047221 */ /* 0x000fe20000010000 */
[----:B0-----:R-:W-:Y:S01]  /*17360*/  FADD.FTZ R8, R67, R8 ;  /* 0x0000000843087221 */ /* 0x001fe20000010000 */
[----:B------:R-:W0:Y:S02]  /*17370*/  MUFU.EX2 R78, R78 ;  /* 0x0000004e004e7308 */ /* 0x000e240000000800 */
[----:B------:R-:W-:Y:S01]  /*17380*/  FADD.FTZ R11, R73, R4 ;  /* 0x00000004490b7221 */ /* 0x000fe20000010000 */
[----:B------:R-:W-:-:S03]  /*17390*/  FADD.FTZ R9, R71, R8 ;  /* 0x0000000847097221 */ /* 0x000fc60000010000 */
[----:B------:R-:W-:Y:S01]  /*173a0*/  FADD.FTZ R8, R76, R11 ;  /* 0x0000000b4c087221 */ /* 0x000fe20000010000 */
[----:B------:R-:W-:-:S03]  /*173b0*/  F2FP.F16.F32.PACK_AB R57, R25, R21 ;  /* 0x000000151939723e */ /* 0x000fc600000000ff */
[----:B------:R-:W-:-:S04]  /*173c0*/  FADD.FTZ R21, R77, R8 ;  /* 0x000000084d157221 */ /* 0x000fc80000010000 */
[----:B------:R-:W-:-:S04]  /*173d0*/  FADD.FTZ R8, R80, R21 ;  /* 0x0000001550087221 */ /* 0x000fc80000010000 */
[----:B------:R-:W-:Y:S02]  /*173e0*/  FADD.FTZ R21, R81, R8 ;  /* 0x0000000851157221 */ /* 0x000fe40000010000 */
[----:B------:R-:W5:Y:S01]  /*173f0*/  LDL R8, [R1+0x48] ;  /* 0x0000480001087983 */ /* 0x000f620000100800 */
[----:B------:R-:W1:Y:S01]  /*17400*/  MUFU.EX2 R79, R79 ;  /* 0x0000004f004f7308 */ /* 0x000e620000000800 */
[----:B--2---:R-:W-:-:S07]  /*17410*/  FADD.FTZ R4, R36, R9 ;  /* 0x0000000924047221 */ /* 0x004fce0000010000 */
[----:B------:R-:W2:Y:S01]  /*17420*/  MUFU.EX2 R82, R82 ;  /* 0x0000005200527308 */ /* 0x000ea20000000800 */
[----:B---3--:R-:W-:-:S07]  /*17430*/  FADD.FTZ R11, R75, R4 ;  /* 0x000000044b0b7221 */ /* 0x008fce0000010000 */
[----:B------:R-:W3:Y:S01]  /*17440*/  MUFU.EX2 R83, R83 ;  /* 0x0000005300537308 */ /* 0x000ee20000000800 */
[----:B0-----:R-:W-:-:S07]  /*17450*/  FADD.FTZ R4, R78, R11 ;  /* 0x0000000b4e047221 */ /* 0x001fce0000010000 */
[----:B------:R-:W-:Y:S08]  /*17460*/  MUFU.EX2 R86, R86 ;  /* 0x0000005600567308 */ /* 0x000ff00000000800 */
[----:B------:R-:W0:Y:S01]  /*17470*/  MUFU.EX2 R9, R24 ;  /* 0x0000001800097308 */ /* 0x000e220000000800 */
[----:B-1----:R-:W-:Y:S01]  /*17480*/  FADD.FTZ R11, R79, R4 ;  /* 0x000000044f0b7221 */ /* 0x002fe20000010000 */
[----:B------:R-:W-:-:S02]  /*17490*/  F2FP.F16.F32.PACK_AB R48, R49, R48 ;  /* 0x000000303130723e */ /* 0x000fc400000000ff */
[----:B------:R-:W-:Y:S01]  /*174a0*/  F2FP.F16.F32.PACK_AB R50, R53, R52 ;  /* 0x000000343532723e */ /* 0x000fe200000000ff */
[----:B--2---:R-:W-:Y:S01]  /*174b0*/  FADD.FTZ R4, R82, R11 ;  /* 0x0000000b52047221 */ /* 0x004fe20000010000 */
        /* <DEDUP_REMOVED lines=8> */
[----:B---3--:R-:W-:Y:S01]  /*17540*/  FADD.FTZ R5, R83, R4 ;  /* 0x0000000453057221 */ /* 0x008fe20000010000 */
        /* <DEDUP_REMOVED lines=65> */
[----:B----4-:R1:W-:Y:S04]  /*17960*/  STSM.16.M88.4 [R30], R64 ;  /* 0x000000401e007844 */ /* 0x0103e80000000200 */
[----:B------:R1:W-:Y:S04]  /*17970*/  STSM.16.M88.4 [R142+0x6000], R72 ;  /* 0x006000488e007844 */ /* 0x0003e80000000200 */
[----:B------:R1:W-:Y:S01]  /*17980*/  STSM.16.M88.4 [R141+0x6000], R80 ;  /* 0x006000508d007844 */ /* 0x0003e20000000200 */
[----:B------:R0:W-:Y:S06]  /*17990*/  MEMBAR.ALL.CTA ;  /* 0x0000000000007992 */ /* 0x0001ec0000008000 */
[----:B0-----:R-:W0:Y:S01]  /*179a0*/  FENCE.VIEW.ASYNC.S ;  /* 0x00000000000073c6 */ /* 0x001e220000000000 */
[C---:B-----5:R-:W-:Y:S01]  /*179b0*/  ISETP.GT.AND P2, PT, R3.reuse, R8, PT ;  /* 0x000000080300720c */ /* 0x060fe20003f44270 */
[----:B------:R-:W-:-:S02]  /*179c0*/  VIADD R3, R3, 0xffffffff ;  /* 0xffffffff03037836 */ /* 0x000fc40000000000 */
[----:B------:R-:W-:Y:S01]  /*179d0*/  IMAD.MOV.U32 R8, RZ, RZ, R0 ;  /* 0x000000ffff087224 */ /* 0x000fe200078e0000 */
[----:B0-----:R-:W-:-:S09]  /*179e0*/  NOP ;  /* 0x0000000000007918 */ /* 0x001fd20000000000 */
[----:B-1----:R-:W-:Y:S05]  /*179f0*/  @P2 BRA `(.L_x_11477) ;  /* 0xffffffcc00082947 */ /* 0x002fea000383ffff */
.L_x_11459:
[----:B------:R-:W-:Y:S05]  /*17a00*/  WARPSYNC.ALL ;  /* 0x0000000000007948 */ /* 0x000fea0003800000 */
[----:B------:R-:W-:Y:S06]  /*17a10*/  BAR.ARV 0x8, 0x200 ;  /* 0x0208000000007b1d */ /* 0x000fec0000002000 */
[----:B------:R-:W-:Y:S05]  /*17a20*/  @!P0 BRA `(.L_x_11478) ;  /* 0x0000000000048947 */ /* 0x000fea0003800000 */
[----:B------:R-:W-:Y:S01]  /*17a30*/  BPT.TRAP 0x1 ;  /* 0x000000040000795c */ /* 0x000fe20000300000 */
.L_x_11478:
[----:B------:R-:W-:Y:S01]  /*17a40*/  IMAD R10, R16, 0x8, R2 ;  /* 0x00000008100a7824 */ /* 0x000fe200078e0202 */
[----:B------:R-:W-:-:S04]  /*17a50*/  SHF.L.U32 R7, R18, 0x1f, RZ ;  /* 0x0000001f12077819 */ /* 0x000fc800000006ff */
[----:B------:R0:W1:Y:S01]  /*17a60*/  SYNCS.PHASECHK.TRANS64.TRYWAIT P2, [R10+URZ+0x2d850], R7 ;  /* 0x02d850070a0075a7 */ /* 0x000062000804017f */
[----:B------:R-:W-:Y:S05]  /*17a70*/  @!P0 BRA `(.L_x_11479) ;  /* 0x0000000000048947 */ /* 0x000fea0003800000 */
[----:B------:R-:W-:Y:S01]  /*17a80*/  BPT.TRAP 0x1 ;  /* 0x000000040000795c */ /* 0x000fe20000300000 */
.L_x_11479:
[----:B------:R-:W2:Y:S01]  /*17a90*/  LDL.LU R8, [R1+0x3c] ;  /* 0x00003c0001087983 */ /* 0x000ea20000300800 */
[----:B------:R-:W-:-:S05]  /*17aa0*/  VIADD R2, R2, 0x400 ;  /* 0x0000040002027836 */ /* 0x000fca0000000000 */
[----:B------:R-:W-:-:S04]  /*17ab0*/  SHF.R.U32.HI R3, RZ, 0x4, R2 ;  /* 0x00000004ff037819 */ /* 0x000fc80000011602 */
[----:B------:R-:W-:-:S04]  /*17ac0*/  LOP3.LUT R3, R3, 0x3fff, RZ, 0xc0, !PT ;  /* 0x00003fff03037812 */ /* 0x000fc800078ec0ff */
[----:B------:R-:W-:Y:S01]  /*17ad0*/  LOP3.LUT R9, R3, 0x2000000, RZ, 0xfc, !PT ;  /* 0x0200000003097812 */ /* 0x000fe200078efcff */
[----:B------:R-:W-:Y:S01]  /*17ae0*/  IMAD.MOV.U32 R3, RZ, RZ, 0x40000040 ;  /* 0x40000040ff037424 */ /* 0x000fe200078e00ff */
[----:B--2---:R-:W-:Y:S01]  /*17af0*/  LOP3.LUT R2, R8, 0x10000, RZ, 0xfc, !PT ;  /* 0x0001000008027812 */ /* 0x004fe200078efcff */
[----:B-1----:R-:W-:Y:S06]  /*17b00*/  @P2 BRA `(.L_x_11480) ;  /* 0x0000000000082947 */ /* 0x002fec0003800000 */
[----:B------:R-:W1:Y:S02]  /*17b10*/  SYNCS.PHASECHK.TRANS64.TRYWAIT P0, [R10+URZ+0x2d850], R7 ;  /* 0x02d850070a0075a7 */ /* 0x000e64000800017f */
[----:B-1----:R-:W-:Y:S05]  /*17b20*/  @!P0 BRA `(.L_x_11481) ;  /* 0x000000b000788947 */ /* 0x002fea0003800000 */
.L_x_11480:
[----:B------:R-:W-:Y:S01]  /*17b30*/  IMAD R8, R16, 0x600, R9 ;  /* 0x0000060010087824 */ /* 0x000fe200078e0209 */
[----:B------:R-:W2:Y:S01]  /*17b40*/  LDL.LU R21, [R1+0x5c] ;  /* 0x00005c0001157983 */ /* 0x000ea20000300800 */
[----:B------:R-:W-:Y:S01]  /*17b50*/  IMAD.MOV.U32 R9, RZ, RZ, -0x7fffffe0 ;  /* 0x80000020ff097424 */ /* 0x000fe200078e00ff */
[----:B------:R-:W-:Y:S05]  /*17b60*/  WARPSYNC.ALL ;  /* 0x0000000000007948 */ /* 0x000fea0003800000 */
[C---:B------:R-:W-:Y:S01]  /*17b70*/  R2UR UR4, R2.reuse ;  /* 0x00000000020472ca */ /* 0x040fe200000e0000 */
[----:B------:R-:W-:Y:S01]  /*17b80*/  WARPGROUP.ARRIVE ;  /* 0x00000000000079c5 */ /* 0x000fe20000000000 */
[----:B------:R-:W-:Y:S01]  /*17b90*/  R2UR UR5, R3 ;  /* 0x00000000030572ca */ /* 0x000fe200000e0000 */
[----:B------:R-:W-:Y:S01]  /*17ba0*/  VIADD R14, R2, 0x2 ;  /* 0x00000002020e7836 */ /* 0x000fe20000000000 */
[C---:B------:R-:W-:Y:S01]  /*17bb0*/  R2UR UR6, R8.reuse ;  /* 0x00000000080672ca */ /* 0x040fe200000e0000 */
[----:B------:R-:W-:Y:S01]  /*17bc0*/  VIADD R12, R8, 0x40 ;  /* 0x00000040080c7836 */ /* 0x000fe20000000000 */
[----:B------:R-:W-:Y:S01]  /*17bd0*/  R2UR UR7, R9 ;  /* 0x00000000090772ca */ /* 0x000fe200000e0000 */
[----:B------:R-:W-:-:S02]  /*17be0*/  IMAD.MOV.U32 R15, RZ, RZ, 0x40000040 ;  /* 0x40000040ff0f7424 */ /* 0x000fc400078e00ff */
[----:B------:R-:W-:Y:S02]  /*17bf0*/  IMAD.MOV.U32 R13, RZ, RZ, -0x7fffffe0 ;  /* 0x80000020ff0d7424 */ /* 0x000fe400078e00ff */
[----:B------:R-:W-:Y:S02]  /*17c00*/  IMAD.MOV.U32 R3, RZ, RZ, 0x40000040 ;  /* 0x40000040ff037424 */ /* 0x000fe400078e00ff */
[----:B------:R-:W-:Y:S02]  /*17c10*/  IMAD.MOV.U32 R9, RZ, RZ, -0x7fffffe0 ;  /* 0x80000020ff097424 */ /* 0x000fe400078e00ff */
[----:B------:R-:W-:Y:S02]  /*17c20*/  VIADD R16, R16, 0x1 ;  /* 0x0000000110107836 */ /* 0x000fe40000000000 */
[----:B------:R-:W-:Y:S02]  /*17c30*/  IMAD.MOV.U32 R20, RZ, RZ, -0x800000 ;  /* 0xff800000ff147424 */ /* 0x000fe400078e00ff */
[----:B------:R-:W-:Y:S01]  /*17c40*/  HGMMA.64x96x16.F32 R88, gdesc[UR4].tnspB, R88, gsb0 ;  /* 0x41600000045879f0 */ /* 0x000fe20008000858 */
[----:B------:R-:W-:Y:S01]  /*17c50*/  R2UR UR4, R14 ;  /* 0x000000000e0472ca */ /* 0x000fe200000e0000 */
[----:B------:R-:W-:Y:S01]  /*17c60*/  VIADD R14, R2, 0x4 ;  /* 0x00000004020e7836 */ /* 0x000fe20000000000 */
[----:B------:R-:W-:Y:S01]  /*17c70*/  R2UR UR5, R15 ;  /* 0x000000000f0572ca */ /* 0x000fe200000e0000 */
[----:B------:R-:W-:Y:S01]  /*17c80*/  IMAD.MOV.U32 R15, RZ, RZ, 0x40000040 ;  /* 0x40000040ff0f7424 */ /* 0x000fe200078e00ff */
[----:B------:R-:W-:Y:S01]  /*17c90*/  R2UR UR6, R12 ;  /* 0x000000000c0672ca */ /* 0x000fe200000e0000 */
[----:B------:R-:W-:Y:S01]  /*17ca0*/  VIADD R12, R8, 0x80 ;  /* 0x00000080080c7836 */ /* 0x000fe20000000000 */
[----:B------:R-:W-:Y:S01]  /*17cb0*/  R2UR UR7, R13 ;  /* 0x000000000d0772ca */ /* 0x000fe200000e0000 */
[----:B------:R-:W-:Y:S01]  /*17cc0*/  IMAD.MOV.U32 R13, RZ, RZ, -0x7fffffe0 ;  /* 0x80000020ff0d7424 */ /* 0x000fe200078e00ff */
[----:B------:R-:W-:-:S04]  /*17cd0*/  ISETP.NE.AND P2, PT, R16, 0x2, PT ;  /* 0x000000021000780c */ /* 0x000fc80003f45270 */
[----:B------:R-:W-:Y:S01]  /*17ce0*/  SEL R16, R16, RZ, P2 ;  /* 0x000000ff10107207 */ /* 0x000fe20001000000 */
[----:B------:R-:W-:Y:S02]  /*17cf0*/  WARPGROUP.DEPBAR.LE gsb0, 0x0 ;  /* 0x00008000000079c5 */ /* 0x000fe40000010000 */
[----:B------:R-:W-:-:S06]  /*17d00*/  WARPGROUP.ARRIVE ;  /* 0x00000000000079c5 */ /* 0x000fcc0000000000 */
        /* <DEDUP_REMOVED lines=19> */
[----:B------:R-:W-:Y:S02]  /*17e40*/  IMAD.MOV.U32 R13, RZ, RZ, -0x7fffffe0 ;  /* 0x80000020ff0d7424 */ /* 0x000fe400078e00ff */
[----:B--2---:R-:W-:-:S05]  /*17e50*/  VIADD R21, R21, 0x1 ;  /* 0x0000000115157836 */ /* 0x004fca0000000000 */
[----:B------:R-:W-:Y:S01]  /*17e60*/  STL [R1+0x5c], R21 ;  /* 0x00005c1501007387 */ /* 0x000fe20000100800 */
        /* <DEDUP_REMOVED lines=35> */
[----:B------:R-:W-:Y:S01]  /*180a0*/  R2UR UR5, R3 ;  /* 0x00000000030572ca */ /* 0x000fe200000e0000 */
[----:B------:R-:W2:Y:S01]  /*180b0*/  SHFL.BFLY PT, R2, R5, 0x2, 0x1f ;  /* 0x0c401f0005027f89 */ /* 0x000ea200000e0000 */
[----:B------:R-:W-:Y:S02]  /*180c0*/  R2UR UR6, R8 ;  /* 0x00000000080672ca */ /* 0x000fe400000e0000 */
[----:B------:R-:W-:Y:S01]  /*180d0*/  R2UR UR7, R9 ;  /* 0x00000000090772ca */ /* 0x000fe200000e0000 */
[----:B------:R-:W0:Y:S01]  /*180e0*/  SHFL.BFLY PT, R3, R4, 0x2, 0x1f ;  /* 0x0c401f0004037f89 */ /* 0x000e2200000e0000 */
[----:B--2---:R-:W-:Y:S01]  /*180f0*/  FADD.FTZ R2, R2, R5 ;  /* 0x0000000502027221 */ /* 0x004fe20000010000 */
[----:B------:R-:W-:-:S02]  /*18100*/  IMAD.U32 R5, RZ, RZ, UR39 ;  /* 0x00000027ff057e24 */ /* 0x000fc4000f8e00ff */
[----:B01----:R-:W-:Y:S01]  /*18110*/  FADD.FTZ R7, R3, R4 ;  /* 0x0000000403077221 */ /* 0x003fe20000010000 */
[----:B------:R-:W-:Y:S01]  /*18120*/  IMAD.MOV.U32 R4, RZ, RZ, RZ ;  /* 0x000000ffff047224 */ /* 0x000fe200078e00ff */
[----:B------:R-:W0:Y:S04]  /*18130*/  SHFL.BFLY PT, R3, R2, 0x1, 0x1f ;  /* 0x0c201f0002037f89 */ /* 0x000e2800000e0000 */
[----:B------:R-:W1:Y:S01]  /*18140*/  SHFL.BFLY PT, R8, R7, 0x1, 0x1f ;  /* 0x0c201f0007087f89 */ /* 0x000e6200000e0000 */
[----:B0-----:R-:W-:Y:S01]  /*18150*/  FADD.FTZ R11, R2, R3 ;  /* 0x00000003020b7221 */ /* 0x001fe20000010000 */
[----:B------:R-:W-:Y:S01]  /*18160*/  IMAD.MOV.U32 R2, RZ, RZ, RZ ;  /* 0x000000ffff027224 */ /* 0x000fe200078e00ff */
[----:B------:R-:W-:Y:S01]  /*18170*/  SEL R3, RZ, 0x1, P2 ;  /* 0x00000001ff037807 */ /* 0x000fe20001000000 */
[----:B-1----:R-:W-:-:S02]  /*18180*/  FADD.FTZ R12, R7, R8 ;  /* 0x00000008070c7221 */ /* 0x002fc40000010000 */
[----:B------:R-:W-:Y:S01]  /*18190*/  FSETP.NE.FTZ.AND P0, PT, R11, RZ, PT ;  /* 0x000000ff0b00720b */ /* 0x000fe20003f15000 */
[----:B------:R-:W-:Y:S01]  /*181a0*/  @!P1 VIADD R7, R10, 0x2d860 ;  /* 0x0002d8600a079836 */ /* 0x000fe20000000000 */
[----:B------:R-:W-:Y:S01]  /*181b0*/  LOP3.LUT R18, R18, R3, RZ, 0x3c, !PT ;  /* 0x0000000312127212 */ /* 0x000fe200078e3cff */
[----:B------:R-:W-:Y:S01]  /*181c0*/  IMAD.U32 R10, RZ, RZ, UR39 ;  /* 0x00000027ff0a7e24 */ /* 0x000fe2000f8e00ff */
[----:B------:R-:W-:Y:S01]  /*181d0*/  FSETP.NE.FTZ.AND P3, PT, R12, RZ, PT ;  /* 0x000000ff0c00720b */ /* 0x000fe20003f75000 */
[----:B------:R-:W-:Y:S01]  /*181e0*/  IMAD.MOV.U32 R3, RZ, RZ, -0x800000 ;  /* 0xff800000ff037424 */ /* 0x000fe200078e00ff */
[----:B------:R-:W-:-:S07]  /*181f0*/  @!P1 PRMT R7, RZ, 0x654, R7 ;  /* 0x00000654ff079816 */ /* 0x000fce0000000007 */
        /* <DEDUP_REMOVED lines=9> */
[----:B-1----:R-:W-:Y:S01]  /*18290*/  @P3 FMUL.FTZ R9, R9, 0.69314718246459960938 ;  /* 0x3f31721809093820 */ /* 0x002fe20000410000 */
[----:B------:R-:W-:Y:S02]  /*182a0*/  WARPGROUP.DEPBAR.LE gsb0, 0x0 ;  /* 0x00008000000079c5 */ /* 0x000fe40000010000 */
[----:B------:R-:W-:Y:S01]  /*182b0*/  WARPGROUP.ARRIVE ;  /* 0x00000000000079c5 */ /* 0x000fe20000000000 */
[----:B------:R-:W-:-:S05]  /*182c0*/  @P3 FFMA.FTZ R20, R10, R6, R9 ;  /* 0x000000060a143223 */ /* 0x000fca0000010009 */
[----:B------:R-:W-:Y:S03]  /*182d0*/  HGMMA.64x96x16.F32 R88, gdesc[UR4].tnspB, R88, gsb0 ;  /* 0x41600000045879f0 */ /* 0x000fe60008000858 */
        /* <DEDUP_REMOVED lines=50> */
.L_x_11372:
[----:B------:R-:W0:Y:S01]  /*18600*/  S2R R2, SR_TID.X ;  /* 0x0000000000027919 */ /* 0x000e220000002100 */
[----:B------:R-:W-:Y:S05]  /*18610*/  WARPSYNC.ALL ;  /* 0x0000000000007948 */ /* 0x000fea0003800000 */
[----:B------:R-:W1:Y:S08]  /*18620*/  S2UR UR5, SR_CgaCtaId ;  /* 0x00000000000579c3 */ /* 0x000e700000008800 */
[----:B------:R-:W-:Y:S06]  /*18630*/  BAR.SYNC.DEFER_BLOCKING 0x5, 0x200 ;  /* 0x0148000000007b1d */ /* 0x000fec0000010000 */
[----:B------:R-:W-:Y:S01]  /*18640*/  UMOV UR4, 0x400 ;  /* 0x0000040000047882 */ /* 0x000fe20000000000 */
[----:B------:R-:W-:Y:S01]  /*18650*/  BSSY B0, `(.L_x_11482) ;  /* 0x00001c5000007945 */ /* 0x000fe20003800000 */
[----:B-1----:R-:W-:Y:S01]  /*18660*/  ULEA UR4, UR5, UR4, 0x18 ;  /* 0x0000000405047291 */ /* 0x002fe2000f8ec03f */
[----:B0-----:R-:W-:-:S05]  /*18670*/  VIADD R48, R2, 0xffffff80 ;  /* 0xffffff8002307836 */ /* 0x001fca0000000000 */
[----:B------:R-:W-:Y:S01]  /*18680*/  IMAD.U32 R2, RZ, RZ, UR4 ;  /* 0x00000004ff027e24 */ /* 0x000fe2000f8e00ff */
[----:B------:R-:W-:-:S04]  /*18690*/  SHF.R.S32.HI R4, RZ, 0x1f, R48 ;  /* 0x0000001fff047819 */ /* 0x000fc80000011430 */
[----:B------:R-:W-:Y:S01]  /*186a0*/  LEA.HI R4, R4, R48, RZ, 0x2 ;  /* 0x0000003004047211 */ /* 0x000fe200078f10ff */
[----:B------:R0:W1:Y:S03]  /*186b0*/  LDS.128 R72, [R2+0x2d8d0] ;  /* 0x02d8d00002487984 */ /* 0x0000660000000c00 */
[----:B------:R-:W-:-:S05]  /*186c0*/  LOP3.LUT R4, R4, 0xfffffffc, RZ, 0xc0, !PT ;  /* 0xfffffffc04047812 */ /* 0x000fca00078ec0ff */
[----:B------:R-:W-:-:S04]  /*186d0*/  IMAD.IADD R37, R48, 0x1, -R4 ;  /* 0x0000000130257824 */ /* 0x000fc800078e0a04 */
[----:B------:R-:W-:-:S04]  /*186e0*/  IMAD.SHL.U32 R21, R37, 0x8, RZ ;  /* 0x0000000825157824 */ /* 0x000fc800078e00ff */
[C---:B------:R-:W-:Y:S02]  /*186f0*/  VIADD R22, R21.reuse, 0x40 ;  /* 0x0000004015167836 */ /* 0x040fe40000000000 */
[----:B------:R-:W-:Y:S01]  /*18700*/  VIADD R36, R21, 0x20 ;  /* 0x0000002015247836 */ /* 0x000fe20000000000 */
[----:B------:R-:W-:Y:S06]  /*18710*/  BAR.ARV 0x4, 0x200 ;  /* 0x0108000000007b1d */ /* 0x000fec0000002000 */
[----:B0-----:R-:W-:Y:S05]  /*18720*/  @P0 BRA `(.L_x_11483) ;  /* 0x00000010005c0947 */ /* 0x001fea0003800000 */
[----:B------:R-:W2:Y:S04]  /*18730*/  LDL R8, [R1+0x68] ;  /* 0x0000680001087983 */ /* 0x000ea80000100800 */
[----:B------:R-:W3:Y:S01]  /*18740*/  LDL R42, [R1+0x58] ;  /* 0x00005800012a7983 */ /* 0x000ee20000100800 */
[----:B------:R-:W0:Y:S01]  /*18750*/  S2R R5, SR_SWINHI ;  /* 0x0000000000057919 */ /* 0x000e220000002f00 */
[----:B------:R-:W-:Y:S05]  /*18760*/  WARPSYNC.ALL ;  /* 0x0000000000007948 */ /* 0x000fea0003800000 */
[----:B------:R-:W-:Y:S01]  /*18770*/  ULDC.64 UR4, c[0x0][0xc00] ;  /* 0x0003000000047ab9 */ /* 0x000fe20000000a00 */
[----:B------:R-:W-:-:S02]  /*18780*/  MOV R28, R2 ;  /* 0x00000002001c7202 */ /* 0x000fc40000000f00 */
[----:B0-----:R-:W-:Y:S02]  /*18790*/  MOV R29, R5 ;  /* 0x00000005001d7202 */ /* 0x001fe40000000f00 */
        /* <DEDUP_REMOVED lines=8> */
[----:B------:R-:W-:Y:S02]  /*18820*/  SHF.R.U64 R9, R9, 0x3, RZ ;  /* 0x0000000309097819 */ /* 0x000fe400000012ff */
[----:B------:R-:W-:Y:S02]  /*18830*/  LOP3.LUT R8, R31, 0x180, RZ, 0xc0, !PT ;  /* 0x000001801f087812 */ /* 0x000fe400078ec0ff */
[----:B------:R-:W-:-:S02]  /*18840*/  IADD3 R35, P3, R4, 0x3000, RZ ;  /* 0x0000300004237810 */ /* 0x000fc40007f7e0ff */
[C---:B------:R-:W-:Y:S02]  /*18850*/  IADD3 R39, P2, R4.reuse, 0x3020, RZ ;  /* 0x0000302004277810 */ /* 0x040fe40007f5e0ff */
[----:B------:R-:W-:Y:S02]  /*18860*/  IADD3 R41, P1, R4, 0x6000, RZ ;  /* 0x0000600004297810 */ /* 0x000fe40007f3e0ff */
[----:B------:R-:W-:Y:S01]  /*18870*/  LOP3.LUT R4, R9, R4, RZ, 0x3c, !PT ;  /* 0x0000000409047212 */ /* 0x000fe200078e3cff */
[----:B------:R-:W-:Y:S01]  /*18880*/  IMAD.X R9, RZ, RZ, R5, P0 ;  /* 0x000000ffff097224 */ /* 0x000fe200000e0605 */
[----:B------:R-:W-:Y:S02]  /*18890*/  SHF.R.U64 R8, R8, 0x3, RZ ;  /* 0x0000000308087819 */ /* 0x000fe400000012ff */
[----:B------:R-:W-:Y:S02]  /*188a0*/  ISETP.NE.U32.AND P0, PT, RZ, UR4, PT ;  /* 0x00000004ff007c0c */ /* 0x000fe4000bf05070 */
[----:B------:R-:W-:-:S02]  /*188b0*/  LOP3.LUT R10, R8, R31, RZ, 0x3c, !PT ;  /* 0x0000001f080a7212 */ /* 0x000fc400078e3cff */
[----:B------:R-:W-:Y:S02]  /*188c0*/  LOP3.LUT R8, R35, 0x180, RZ, 0xc0, !PT ;  /* 0x0000018023087812 */ /* 0x000fe400078ec0ff */
[----:B------:R-:W-:Y:S02]  /*188d0*/  LOP3.LUT R14, R39, 0x180, RZ, 0xc0, !PT ;  /* 0x00000180270e7812 */ /* 0x000fe400078ec0ff */
[----:B------:R-:W-:Y:S02]  /*188e0*/  LOP3.LUT R24, R41, 0x180, RZ, 0xc0, !PT ;  /* 0x0000018029187812 */ /* 0x000fe400078ec0ff */
[----:B------:R-:W-:Y:S01]  /*188f0*/  ISETP.NE.AND.EX P0, PT, RZ, UR5, PT, P0 ;  /* 0x00000005ff007c0c */ /* 0x000fe2000bf05300 */
[----:B------:R-:W-:Y:S01]  /*18900*/  ULDC.64 UR4, c[0x0][0xc08] ;  /* 0x0003020000047ab9 */ /* 0x000fe20000000a00 */
[----:B------:R-:W-:Y:S01]  /*18910*/  LOP3.LUT R31, R32, 0x180, RZ, 0xc0, !PT ;  /* 0x00000180201f7812 */ /* 0x000fe200078ec0ff */
[----:B------:R-:W-:Y:S01]  /*18920*/  IMAD.X R15, RZ, RZ, R5, P2 ;  /* 0x000000ffff0f7224 */ /* 0x000fe200010e0605 */
[----:B------:R-:W-:-:S02]  /*18930*/  ISETP.NE.U32.AND P2, PT, RZ, UR4, PT ;  /* 0x00000004ff007c0c */ /* 0x000fc4000bf45070 */
[----:B------:R-:W-:Y:S02]  /*18940*/  SHF.R.U64 R8, R8, 0x3, RZ ;  /* 0x0000000308087819 */ /* 0x000fe400000012ff */
[----:B------:R-:W-:Y:S02]  /*18950*/  SHF.R.U64 R14, R14, 0x3, RZ ;  /* 0x000000030e0e7819 */ /* 0x000fe400000012ff */
[----:B------:R-:W-:Y:S02]  /*18960*/  SHF.R.U64 R24, R24, 0x3, RZ ;  /* 0x0000000318187819 */ /* 0x000fe400000012ff */
[----:B------:R-:W-:Y:S01]  /*18970*/  SHF.R.U64 R31, R31, 0x3, RZ ;  /* 0x000000031f1f7819 */ /* 0x000fe200000012ff */
[--C-:B------:R-:W-:Y:S01]  /*18980*/  IMAD.X R13, RZ, RZ, R5.reuse, P3 ;  /* 0x000000ffff0d7224 */ /* 0x100fe200018e0605 */
[----:B------:R-:W-:Y:S01]  /*18990*/  ISETP.NE.AND.EX P2, PT, RZ, UR5, PT, P2 ;  /* 0x00000005ff007c0c */ /* 0x000fe2000bf45320 */
[--C-:B------:R-:W-:Y:S01]  /*189a0*/  IMAD.X R25, RZ, RZ, R5.reuse, P1 ;  /* 0x000000ffff197224 */ /* 0x100fe200008e0605 */
[----:B------:R-:W-:Y:S01]  /*189b0*/  LOP3.LUT R12, R8, R35, RZ, 0x3c, !PT ;  /* 0x00000023080c7212 */ /* 0x000fe200078e3cff */
[----:B------:R-:W-:Y:S01]  /*189c0*/  IMAD.X R11, RZ, RZ, R5, P4 ;  /* 0x000000ffff0b7224 */ /* 0x000fe200020e0605 */
[----:B------:R-:W-:-:S02]  /*189d0*/  LOP3.LUT R14, R14, R39, RZ, 0x3c, !PT ;  /* 0x000000270e0e7212 */ /* 0x000fc400078e3cff */
[----:B------:R-:W-:Y:S02]  /*189e0*/  LOP3.LUT R24, R24, R41, RZ, 0x3c, !PT ;  /* 0x0000002918187212 */ /* 0x000fe400078e3cff */
[----:B------:R-:W-:Y:S02]  /*189f0*/  LOP3.LUT R8, R31, R32, RZ, 0x3c, !PT ;  /* 0x000000201f087212 */ /* 0x000fe400078e3cff */
[----:B------:R-:W-:Y:S01]  /*18a00*/  MOV R32, R4 ;  /* 0x0000000400207202 */ /* 0x000fe20000000f00 */
[----:B------:R-:W3:Y:S01]  /*18a10*/  LDC.64 R30, c[0x0][0xc00] ;  /* 0x00030000ff1e7b82 */ /* 0x000ee20000000a00 */
[----:B------:R-:W-:Y:S02]  /*18a20*/  F2FP.F16.F32.PACK_AB R4, R89, R0 ;  /* 0x000000005904723e */ /* 0x000fe400000000ff */
[----:B------:R-:W-:Y:S02]  /*18a30*/  F2FP.F16.F32.PACK_AB R5, R91, R90 ;  /* 0x0000005a5b05723e */ /* 0x000fe400000000ff */
[----:B------:R-:W-:-:S02]  /*18a40*/  MOV R0, R12 ;  /* 0x0000000c00007202 */ /* 0x000fc40000000f00 */
[----:B------:R-:W-:Y:S02]  /*18a50*/  MOV R35, R14 ;  /* 0x0000000e00237202 */ /* 0x000fe40000000f00 */
[----:B------:R-:W-:Y:S02]  /*18a60*/  MOV R34, R24 ;  /* 0x0000001800227202 */ /* 0x000fe40000000f00 */
[----:B------:R-:W-:Y:S02]  /*18a70*/  MOV R38, R10 ;  /* 0x0000000a00267202 */ /* 0x000fe40000000f00 */
[----:B------:R-:W-:Y:S02]  /*18a80*/  F2FP.F16.F32.PACK_AB R12, R97, R96 ;  /* 0x00000060610c723e */ /* 0x000fe400000000ff */
[----:B------:R-:W-:Y:S02]  /*18a90*/  F2FP.F16.F32.PACK_AB R13, R99, R98 ;  /* 0x00000062630d723e */ /* 0x000fe400000000ff */
[----:B------:R-:W-:-:S02]  /*18aa0*/  F2FP.F16.F32.PACK_AB R14, R101, R100 ;  /* 0x00000064650e723e */ /* 0x000fc400000000ff */
[----:B------:R-:W-:Y:S02]  /*18ab0*/  F2FP.F16.F32.PACK_AB R15, R103, R102 ;  /* 0x00000066670f723e */ /* 0x000fe400000000ff */
[----:B------:R-:W-:Y:S02]  /*18ac0*/  F2FP.F16.F32.PACK_AB R24, R27, R104 ;  /* 0x000000681b18723e */ /* 0x000fe400000000ff */
[----:B------:R-:W-:Y:S02]  /*18ad0*/  F2FP.F16.F32.PACK_AB R25, R107, R106 ;  /* 0x0000006a6b19723e */ /* 0x000fe400000000ff */
[----:B------:R-:W-:Y:S01]  /*18ae0*/  F2FP.F16.F32.PACK_AB R27, R111, R110 ;  /* 0x0000006e6f1b723e */ /* 0x000fe200000000ff */
[----:B------:R0:W-:Y:S01]  /*18af0*/  STSM.16.M88.4 [R32], R4 ;  /* 0x0000000420007844 */ /* 0x0001e20000000200 */
[----:B------:R-:W-:Y:S02]  /*18b00*/  F2FP.F16.F32.PACK_AB R10, R125, R124 ;  /* 0x0000007c7d0a723e */ /* 0x000fe400000000ff */
[----:B------:R-:W-:Y:S01]  /*18b10*/  F2FP.F16.F32.PACK_AB R11, R127, R126 ;  /* 0x0000007e7f0b723e */ /* 0x000fe200000000ff */
[----:B------:R-:W-:Y:S04]  /*18b20*/  STSM.16.M88.4 [R38], R12 ;  /* 0x0000000c26007844 */ /* 0x000fe80000000200 */
[----:B------:R2:W-:Y:S01]  /*18b30*/  STSM.16.M88.4 [R0], R24 ;  /* 0x0000001800007844 */ /* 0x0005e20000000200 */
[----:B0-----:R-:W-:-:S02]  /*18b40*/  MOV R32, R8 ;  /* 0x0000000800207202 */ /* 0x001fc40000000f00 */
[----:B------:R-:W-:Y:S02]  /*18b50*/  F2FP.F16.F32.PACK_AB R4, R33, R112 ;  /* 0x000000702104723e */ /* 0x000fe400000000ff */
[----:B------:R-:W-:Y:S02]  /*18b60*/  F2FP.F16.F32.PACK_AB R5, R115, R114 ;  /* 0x000000727305723e */ /* 0x000fe400000000ff */
[----:B------:R-:W-:Y:S02]  /*18b70*/  F2FP.F16.F32.PACK_AB R6, R117, R116 ;  /* 0x000000747506723e */ /* 0x000fe400000000ff */
[----:B------:R-:W-:Y:S01]  /*18b80*/  F2FP.F16.F32.PACK_AB R7, R119, R118 ;  /* 0x000000767707723e */ /* 0x000fe200000000ff */
[----:B--2---:R-:W0:Y:S01]  /*18b90*/  @P2 LDC.64 R24, c[0x0][0xc08] ;  /* 0x00030200ff182b82 */ /* 0x004e220000000a00 */
[----:B------:R-:W-:Y:S02]  /*18ba0*/  F2FP.F16.F32.PACK_AB R8, R121, R120 ;  /* 0x000000787908723e */ /* 0x000fe400000000ff */
[----:B------:R-:W-:-:S02]  /*18bb0*/  F2FP.F16.F32.PACK_AB R9, R123, R122 ;  /* 0x0000007a7b09723e */ /* 0x000fc400000000ff */
[----:B------:R-:W-:Y:S02]  /*18bc0*/  F2FP.F16.F32.PACK_AB R12, R129, R128 ;  /* 0x00000080810c723e */ /* 0x000fe400000000ff */
[----:B------:R-:W-:Y:S02]  /*18bd0*/  F2FP.F16.F32.PACK_AB R13, R131, R130 ;  /* 0x00000082830d723e */ /* 0x000fe400000000ff */
[----:B------:R-:W-:Y:S02]  /*18be0*/  F2FP.F16.F32.PACK_AB R14, R133, R132 ;  /* 0x00000084850e723e */ /* 0x000fe400000000ff */
[----:B------:R-:W-:Y:S01]  /*18bf0*/  F2FP.F16.F32.PACK_AB R15, R135, R134 ;  /* 0x00000086870f723e */ /* 0x000fe200000000ff */
[----:B------:R2:W-:Y:S01]  /*18c00*/  STSM.16.M88.4 [R35], R4 ;  /* 0x0000000423007844 */ /* 0x0005e20000000200 */
[----:B------:R-:W-:Y:S01]  /*18c10*/  ULDC UR4, c[0x0][0xa88] ;  /* 0x0002a20000047ab9 */ /* 0x000fe20000000800 */
[----:B------:R-:W-:Y:S01]  /*18c20*/  IMAD.MOV.U32 R38, RZ, RZ, RZ ;  /* 0x000000ffff267224 */ /* 0x000fe200078e00ff */
[----:B------:R-:W4:Y:S01]  /*18c30*/  LDC R0, c[0x0][0xbe8] ;  /* 0x0002fa00ff007b82 */ /* 0x000f220000000800 */
[----:B------:R1:W-:Y:S04]  /*18c40*/  STSM.16.M88.4 [R34], R8 ;  /* 0x0000000822007844 */ /* 0x0003e80000000200 */
[----:B------:R0:W-:Y:S01]  /*18c50*/  STSM.16.M88.4 [R32], R12 ;  /* 0x0000000c20007844 */ /* 0x0001e20000000200 */
[----:B---3--:R-:W-:-:S02]  /*18c60*/  IMAD.WIDE R30, R42, 0x4, R30 ;  /* 0x000000042a1e7825 */ /* 0x008fc400078e021e */
[----:B------:R-:W-:Y:S02]  /*18c70*/  BAR.SYNC.DEFER_BLOCKING 0x1, 0x180 ;  /* 0x0046000000007b1d */ /* 0x000fe40000010000 */
[----:B--2---:R-:W-:Y:S02]  /*18c80*/  IMAD.U32 R7, RZ, RZ, UR4 ;  /* 0x00000004ff077e24 */ /* 0x004fe4000f8e00ff */
[----:B0-----:R-:W-:Y:S02]  /*18c90*/  @P2 IMAD.WIDE R4, R42, 0x4, R24 ;  /* 0x000000042a042825 */ /* 0x001fe400078e0218 */
[----:B------:R0:W5:Y:S04]  /*18ca0*/  @P0 LDG.E R38, desc[UR40][R30.64] ;  /* 0x000000281e260981 */ /* 0x000168000c1e1900 */
[----:B------:R0:W5:Y:S01]  /*18cb0*/  @P2 LDG.E R7, desc[UR40][R4.64] ;  /* 0x0000002804072981 */ /* 0x000162000c1e1900 */
[----:B----4-:R-:W-:-:S13]  /*18cc0*/  ISETP.NE.AND P1, PT, R0, 0x1, PT ;  /* 0x000000010000780c */ /* 0x010fda0003f25270 */
[----:B------:R-:W2:Y:S08]  /*18cd0*/  @P1 LDC R6, c[0x0][0xbec] ;  /* 0x0002fb00ff061b82 */ /* 0x000eb00000000800 */
[----:B-1----:R-:W1:Y:S01]  /*18ce0*/  @P1 LDC R11, c[0x0][0xbf0] ;  /* 0x0002fc00ff0b1b82 */ /* 0x002e620000000800 */
[----:B0-----:R-:W-:Y:S05]  /*18cf0*/  @P2 BRA `(.L_x_11484) ;  /* 0x0000000000102947 */ /* 0x001fea0003800000 */
[----:B------:R-:W-:Y:S05]  /*18d00*/  @!P0 BRA `(.L_x_11484) ;  /* 0x00000000000c8947 */ /* 0x000fea0003800000 */
[----:B------:R-:W3:Y:S04]  /*18d10*/  LDG.E R4, desc[UR40][R30.64] ;  /* 0x000000281e047981 */ /* 0x000ee8000c1e1900 */
[----:B-----5:R-:W3:Y:S02]  /*18d20*/  LDG.E R7, desc[UR40][R30.64+0x4] ;  /* 0x000004281e077981 */ /* 0x020ee4000c1e1900 */
[----:B---3--:R-:W-:-:S07]  /*18d30*/  IMAD.IADD R7, R7, 0x1, -R4 ;  /* 0x0000000107077824 */ /* 0x008fce00078e0a04 */
.L_x_11484:
[----:B------:R-:W3:Y:S01]  /*18d40*/  LDL R4, [R1+0x44] ;  /* 0x0000440001047983 */ /* 0x000ee20000100800 */
[----:B------:R-:W-:Y:S01]  /*18d50*/  ULDC.64 UR4, c[0x0][0xb90] ;  /* 0x0002e40000047ab9 */ /* 0x000fe20000000a00 */
[----:B------:R-:W0:Y:S01]  /*18d60*/  S2R R5, SR_TID.X ;  /* 0x0000000000057919 */ /* 0x000e220000002100 */
[----:B-----5:R-:W-:Y:S01]  /*18d70*/  SHF.R.S32.HI R39, RZ, 0x1f, R38 ;  /* 0x0000001fff277819 */ /* 0x020fe20000011426 */
[----:B------:R-:W4:Y:S01]  /*18d80*/  @P1 LDC R49, c[0x0][0xbec] ;  /* 0x0002fb00ff311b82 */ /* 0x000f220000000800 */
[----:B------:R-:W2:Y:S04]  /*18d90*/  LDL.LU R51, [R1+0x54] ;  /* 0x0000540001337983 */ /* 0x000ea80000300800 */
[----:B------:R-:W3:Y:S01]  /*18da0*/  LDL.LU R50, [R1+0x1c] ;  /* 0x00001c0001327983 */ /* 0x000ee20000300800 */
[----:B------:R-:W-:-:S02]  /*18db0*/  SHF.R.S32.HI R40, RZ, 0x1f, R42 ;  /* 0x0000001fff287819 */ /* 0x000fc4000001142a */
[----:B------:R-:W-:Y:S01]  /*18dc0*/  SEL R41, R42, RZ, !P0 ;  /* 0x000000ff2a297207 */ /* 0x000fe20004000000 */
[----:B------:R-:W4:Y:S01]  /*18dd0*/  LDL R10, [R1+0x64] ;  /* 0x00006400010a7983 */ /* 0x000f220000100800 */
[----:B------:R-:W-:Y:S01]  /*18de0*/  SEL R40, R40, RZ, !P0 ;  /* 0x000000ff28287207 */ /* 0x000fe20004000000 */
[----:B0-----:R-:W-:-:S05]  /*18df0*/  VIADD R24, R5, 0xffffff80 ;  /* 0xffffff8005187836 */ /* 0x001fca0000000000 */
[----:B------:R-:W-:-:S04]  /*18e00*/  SHF.R.S32.HI R48, RZ, 0x1f, R24 ;  /* 0x0000001fff307819 */ /* 0x000fc80000011418 */
[----:B------:R-:W-:-:S04]  /*18e10*/  LEA.HI R48, R48, R24, RZ, 0x2 ;  /* 0x0000001830307211 */ /* 0x000fc800078f10ff */
[----:B------:R-:W-:Y:S02]  /*18e20*/  SHF.R.S32.HI R48, RZ, 0x2, R48 ;  /* 0x00000002ff307819 */ /* 0x000fe40000011430 */
[----:B------:R-:W-:-:S04]  /*18e30*/  SHF.R.S32.HI R14, RZ, 0x1f, R24 ;  /* 0x0000001fff0e7819 */ /* 0x000fc80000011418 */
[----:B------:R-:W-:-:S04]  /*18e40*/  LEA.HI R14, R14, R24, RZ, 0x7 ;  /* 0x000000180e0e7211 */ /* 0x000fc800078f38ff */
[----:B------:R-:W-:Y:S01]  /*18e50*/  LOP3.LUT R14, R14, 0xffffff80, RZ, 0xc0, !PT ;  /* 0xffffff800e0e7812 */ /* 0x000fe200078ec0ff */
[----:B------:R-:W-:-:S04]  /*18e60*/  IMAD R42, R7, R0, RZ ;  /* 0x00000000072a7224 */ /* 0x000fc800078e02ff */
[----:B------:R-:W-:Y:S02]  /*18e70*/  IMAD.IADD R14, R24, 0x1, -R14 ;  /* 0x00000001180e7824 */ /* 0x000fe400078e0a0e */
[----:B------:R-:W-:Y:S01]  /*18e80*/  IMAD R37, R37, 0x60, R48 ;  /* 0x0000006025257824 */ /* 0x000fe200078e0230 */
[----:B------:R-:W-:Y:S01]  /*18e90*/  BSSY B1, `(.L_x_11485) ;  /* 0x000008d000017945 */ /* 0x000fe20003800000 */
[----:B--2---:R-:W-:Y:S01]  /*18ea0*/  SHF.R.S32.HI R43, RZ, 0x1f, R51 ;  /* 0x0000001fff2b7819 */ /* 0x004fe20000011433 */
[----:B---3--:R-:W-:-:S04]  /*18eb0*/  IMAD.IADD R15, R4, 0x1, R50 ;  /* 0x00000001040f7824 */ /* 0x008fc800078e0232 */
[----:B------:R-:W-:Y:S02]  /*18ec0*/  IMAD R4, R43, UR4, RZ ;  /* 0x000000042b047c24 */ /* 0x000fe4000f8e02ff */
[----:B------:R-:W-:-:S04]  /*18ed0*/  @P1 IMAD.HI.U32 R6, R15, R6, RZ ;  /* 0x000000060f061227 */ /* 0x000fc800078e00ff */
[----:B------:R-:W-:Y:S01]  /*18ee0*/  IMAD.MOV.U32 R9, RZ, RZ, R15 ;  /* 0x000000ffff097224 */ /* 0x000fe200078e000f */
[----:B-1----:R-:W-:Y:S01]  /*18ef0*/  @P1 SHF.R.U32.HI R9, RZ, R11, R6 ;  /* 0x0000000bff091219 */ /* 0x002fe20000011606 */
[C---:B------:R-:W-:Y:S02]  /*18f00*/  IMAD R13, R51.reuse, UR5, R4 ;  /* 0x00000005330d7c24 */ /* 0x040fe4000f8e0204 */
[----:B------:R-:W-:Y:S01]  /*18f10*/  IMAD.WIDE.U32 R4, R51, UR4, R38 ;  /* 0x0000000433047c25 */ /* 0x000fe2000f8e0026 */
[----:B------:R-:W-:-:S03]  /*18f20*/  ULDC.64 UR4, c[0x0][0xb98] ;  /* 0x0002e60000047ab9 */ /* 0x000fc60000000a00 */
[----:B------:R-:W-:Y:S02]  /*18f30*/  IMAD R11, R48, 0x20, R21 ;  /* 0x00000020300b7824 */ /* 0x000fe400078e0215 */
[----:B------:R-:W-:Y:S02]  /*18f40*/  IMAD.IADD R5, R5, 0x1, R13 ;  /* 0x0000000105057824 */ /* 0x000fe400078e020d */
[----:B------:R-:W-:Y:S02]  /*18f50*/  IMAD.MOV R13, RZ, RZ, -R9 ;  /* 0x000000ffff0d7224 */ /* 0x000fe400078e0a09 */
[----:B------:R-:W-:-:S04]  /*18f60*/  IMAD.WIDE R28, R11, 0x2, R28 ;  /* 0x000000020b1c7825 */ /* 0x000fc800078e021c */
        /* <DEDUP_REMOVED lines=19> */
[----:B------:R-:W-:Y:S02]  /*190a0*/  ULDC.64 UR4, c[0x0][0xaa0] ;  /* 0x0002a80000047ab9 */ /* 0x000fe40000000a00 */
[----:B------:R-:W0:Y:S01]  /*190b0*/  SHFL.IDX PT, R45, R4, RZ, 0x1c1f ;  /* 0x001c1fff042d7589 */ /* 0x000e2200000e0000 */
[----:B------:R-:W-:Y:S01]  /*190c0*/  SHF.R.U64 R8, R8, 0x3, RZ ;  /* 0x0000000308087819 */ /* 0x000fe200000012ff */
[----:B----4-:R-:W-:Y:S01]  /*190d0*/  IMAD.IADD R5, R10, 0x1, R50 ;  /* 0x000000010a057824 */ /* 0x010fe200078e0232 */
[----:B------:R-:W-:Y:S02]  /*190e0*/  LOP3.LUT P0, RZ, R14, 0x3, RZ, 0xc0, !PT ;  /* 0x000000030eff7812 */ /* 0x000fe4000780c0ff */
[----:B------:R-:W-:Y:S01]  /*190f0*/  LOP3.LUT R8, R8, R9, RZ, 0x3c, !PT ;  /* 0x0000000908087212 */ /* 0x000fe200078e3cff */
[----:B------:R-:W-:Y:S01]  /*19100*/  IMAD.X R9, RZ, RZ, R29, P2 ;  /* 0x000000ffff097224 */ /* 0x000fe200010e061d */
[C---:B------:R-:W-:Y:S01]  /*19110*/  ISETP.GE.OR P2, PT, R5.reuse, R42, P0 ;  /* 0x0000002a0500720c */ /* 0x040fe20000746670 */
[----:B------:R-:W-:Y:S04]  /*19120*/  SHFL.IDX PT, R46, R6, 0x1, 0x1c1f ;  /* 0x003c1f00062e7f89 */ /* 0x000fe800000e0000 */
[----:B------:R-:W1:Y:S01]  /*19130*/  SHFL.IDX PT, R47, R4, 0x1, 0x1c1f ;  /* 0x003c1f00042f7f89 */ /* 0x000e6200000e0000 */
[----:B------:R-:W-:Y:S01]  /*19140*/  VIADD R5, R5, 0x8 ;  /* 0x0000000805057836 */ /* 0x000fe20000000000 */
[----:B------:R-:W-:Y:S01]  /*19150*/  IADD3 R13, P3, R28, 0x3000, RZ ;  /* 0x000030001c0d7810 */ /* 0x000fe20007f7e0ff */
[----:B------:R-:W-:-:S03]  /*19160*/  IMAD R39, R39, UR4, RZ ;  /* 0x0000000427277c24 */ /* 0x000fc6000f8e02ff */
[----:B------:R-:W-:Y:S02]  /*19170*/  ISETP.GE.OR P0, PT, R5, R42, P0 ;  /* 0x0000002a0500720c */ /* 0x000fe40000706670 */
[----:B0-----:R0:W-:Y:S01]  /*19180*/  @!P2 ST.E desc[UR40][R44.64], R3 ;  /* 0x000000032c00a985 */ /* 0x0011e2000c101928 */
[----:B------:R-:W-:Y:S01]  /*19190*/  LOP3.LUT R12, R13, 0x180, RZ, 0xc0, !PT ;  /* 0x000001800d0c7812 */ /* 0x000fe200078ec0ff */
[----:B0-----:R-:W0:Y:S01]  /*191a0*/  @P1 LDC R45, c[0x0][0xbf0] ;  /* 0x0002fc00ff2d1b82 */ /* 0x001e220000000800 */
[----:B------:R-:W-:Y:S02]  /*191b0*/  IMAD R3, R38, UR5, R39 ;  /* 0x0000000526037c24 */ /* 0x000fe4000f8e0227 */
[----:B------:R-:W-:Y:S01]  /*191c0*/  SHF.R.U64 R12, R12, 0x3, RZ ;  /* 0x000000030c0c7819 */ /* 0x000fe200000012ff */
[----:B------:R-:W-:Y:S01]  /*191d0*/  IMAD.WIDE.U32 R38, R38, UR4, RZ ;  /* 0x0000000426267c25 */ /* 0x000fe2000f8e00ff */
[----:B------:R-:W-:Y:S01]  /*191e0*/  ULDC.64 UR4, c[0x0][0xae8] ;  /* 0x0002ba0000047ab9 */ /* 0x000fe20000000a00 */
[----:B------:R-:W-:-:S02]  /*191f0*/  IADD3 R25, P5, R28, 0x4800, RZ ;  /* 0x000048001c197810 */ /* 0x000fc40007fbe0ff */
[----:B------:R-:W-:Y:S01]  /*19200*/  IMAD.IADD R44, R50, 0x1, R37 ;  /* 0x00000001322c7824 */ /* 0x000fe200078e0225 */
[----:B------:R-:W-:Y:S01]  /*19210*/  LOP3.LUT R12, R12, R13, RZ, 0x3c, !PT ;  /* 0x0000000d0c0c7212 */ /* 0x000fe200078e3cff */
[----:B------:R-:W-:Y:S01]  /*19220*/  IMAD.IADD R39, R39, 0x1, R3 ;  /* 0x0000000127277824 */ /* 0x000fe200078e0203 */
[C---:B------:R-:W-:Y:S01]  /*19230*/  IADD3 R31, P4, R28.reuse, 0x6000, RZ ;  /* 0x000060001c1f7810 */ /* 0x040fe20007f9e0ff */
[----:B------:R-:W-:Y:S01]  /*19240*/  IMAD R43, R43, UR4, RZ ;  /* 0x000000042b2b7c24 */ /* 0x000fe2000f8e02ff */
[----:B-1----:R1:W-:Y:S01]  /*19250*/  @!P0 ST.E desc[UR40][R46.64], R20 ;  /* 0x000000142e008985 */ /* 0x0023e2000c101928 */
[----:B------:R-:W-:Y:S01]  /*19260*/  IMAD.X R13, RZ, RZ, R29, P3 ;  /* 0x000000ffff0d7224 */ /* 0x000fe200018e061d */
[C---:B------:R-:W-:Y:S01]  /*19270*/  IADD3 R7, P3, R28.reuse, 0x7800, RZ ;  /* 0x000078001c077810 */ /* 0x040fe20007f7e0ff */
[----:B------:R-:W-:Y:S01]  /*19280*/  IMAD R43, R51, UR5, R43 ;  /* 0x00000005332b7c24 */ /* 0x000fe2000f8e022b */
[----:B------:R-:W-:Y:S01]  /*19290*/  LOP3.LUT R24, R25, 0x180, RZ, 0xc0, !PT ;  /* 0x0000018019187812 */ /* 0x000fe200078ec0ff */
[----:B------:R-:W-:Y:S01]  /*192a0*/  IMAD.WIDE.U32 R38, R51, UR4, R38 ;  /* 0x0000000433267c25 */ /* 0x000fe2000f8e0026 */
[----:B------:R-:W-:Y:S01]  /*192b0*/  LOP3.LUT R30, R31, 0x180, RZ, 0xc0, !PT ;  /* 0x000001801f1e7812 */ /* 0x000fe200078ec0ff */
[----:B------:R-:W-:Y:S01]  /*192c0*/  ULDC.64 UR4, c[0x0][0xaf0] ;  /* 0x0002bc0000047ab9 */ /* 0x000fe20000000a00 */
[----:B------:R-:W-:Y:S01]  /*192d0*/  LOP3.LUT R11, R28, 0x180, RZ, 0xc0, !PT ;  /* 0x000001801c0b7812 */ /* 0x000fe200078ec0ff */
[----:B------:R-:W-:-:S02]  /*192e0*/  IMAD.MOV.U32 R3, RZ, RZ, R44 ;  /* 0x000000ffff037224 */ /* 0x000fc400078e002c */
[----:B-1----:R-:W-:Y:S01]  /*192f0*/  @P1 IMAD.HI.U32 R20, R44, R49, RZ ;  /* 0x000000312c141227 */ /* 0x002fe200078e00ff */
[----:B------:R-:W-:Y:S01]  /*19300*/  LOP3.LUT R6, R7, 0x180, RZ, 0xc0, !PT ;  /* 0x0000018007067812 */ /* 0x000fe200078ec0ff */
[----:B------:R-:W5:Y:S01]  /*19310*/  LD.E.128 R12, desc[UR40][R12.64] ;  /* 0x000000280c0c7980 */ /* 0x000f62000c101d00 */
[----:B------:R-:W-:Y:S01]  /*19320*/  SHF.R.U64 R24, R24, 0x3, RZ ;  /* 0x0000000318187819 */ /* 0x000fe200000012ff */
[----:B------:R-:W-:Y:S01]  /*19330*/  IMAD.IADD R39, R39, 0x1, R43 ;  /* 0x0000000127277824 */ /* 0x000fe200078e022b */
[----:B0-----:R-:W-:Y:S01]  /*19340*/  @P1 SHF.R.U32.HI R3, RZ, R45, R20 ;  /* 0x0000002dff031219 */ /* 0x001fe20000011614 */
[----:B------:R-:W-:Y:S01]  /*19350*/  IMAD R40, R40, UR4, RZ ;  /* 0x0000000428287c24 */ /* 0x000fe2000f8e02ff */
[----:B------:R-:W-:Y:S02]  /*19360*/  SHF.R.U64 R30, R30, 0x3, RZ ;  /* 0x000000031e1e7819 */ /* 0x000fe400000012ff */
[----:B------:R-:W-:Y:S02]  /*19370*/  SHF.R.U64 R11, R11, 0x3, RZ ;  /* 0x000000030b0b7819 */ /* 0x000fe400000012ff */
[----:B------:R-:W-:Y:S01]  /*19380*/  SHF.R.U64 R6, R6, 0x3, RZ ;  /* 0x0000000306067819 */ /* 0x000fe200000012ff */
[C---:B------:R-:W-:Y:S01]  /*19390*/  IMAD R37, R41.reuse, UR5, R40 ;  /* 0x0000000529257c24 */ /* 0x040fe2000f8e0228 */
[----:B------:R-:W-:Y:S01]  /*193a0*/  LOP3.LUT R24, R24, R25, RZ, 0x3c, !PT ;  /* 0x0000001918187212 */ /* 0x000fe200078e3cff */
[----:B------:R-:W-:Y:S01]  /*193b0*/  IMAD.WIDE.U32 R38, R41, UR4, R38 ;  /* 0x0000000429267c25 */ /* 0x000fe2000f8e0026 */
[----:B------:R-:W-:Y:S01]  /*193c0*/  LOP3.LUT R30, R30, R31, RZ, 0x3c, !PT ;  /* 0x0000001f1e1e7212 */ /* 0x000fe200078e3cff */
[----:B------:R-:W-:Y:S01]  /*193d0*/  ULDC.64 UR4, c[0x0][0xae0] ;  /* 0x0002b80000047ab9 */ /* 0x000fe20000000a00 */
[----:B------:R-:W-:Y:S01]  /*193e0*/  LOP3.LUT R4, R11, R28, RZ, 0x3c, !PT ;  /* 0x0000001c0b047212 */ /* 0x000fe200078e3cff */
[----:B------:R-:W-:Y:S01]  /*193f0*/  IMAD.MOV R41, RZ, RZ, -R3 ;  /* 0x000000ffff297224 */ /* 0x000fe200078e0a03 */
[----:B------:R-:W-:Y:S01]  /*19400*/  LOP3.LUT R32, R6, R7, RZ, 0x3c, !PT ;  /* 0x0000000706207212 */ /* 0x000fe200078e3cff */
[----:B------:R-:W-:Y:S01]  /*19410*/  IMAD.X R25, RZ, RZ, R29, P5 ;  /* 0x000000ffff197224 */ /* 0x000fe200028e061d */
[----:B------:R-:W-:Y:S01]  /*19420*/  SHF.R.S32.HI R20, RZ, 0x1f, R3 ;  /* 0x0000001fff147819 */ /* 0x000fe20000011403 */
[--C-:B------:R-:W-:Y:S01]  /*19430*/  IMAD.X R31, RZ, RZ, R29.reuse, P4 ;  /* 0x000000ffff1f7224 */ /* 0x100fe200020e061d */
[----:B------:R-:W5:Y:S01]  /*19440*/  LD.E.128 R8, desc[UR40][R8.64] ;  /* 0x0000002808087980 */ /* 0x000f62000c101d00 */
[----:B------:R-:W-:-:S02]  /*19450*/  IMAD.X R33, RZ, RZ, R29, P3 ;  /* 0x000000ffff217224 */ /* 0x000fc400018e061d */
[----:B------:R-:W-:Y:S01]  /*19460*/  IMAD.MOV.U32 R5, RZ, RZ, R29 ;  /* 0x000000ffff057224 */ /* 0x000fe200078e001d */
[----:B------:R-:W5:Y:S01]  /*19470*/  LD.E.128 R24, desc[UR40][R24.64] ;  /* 0x0000002818187980 */ /* 0x000f62000c101d00 */
[----:B------:R-:W-:Y:S02]  /*19480*/  IMAD.IADD R39, R39, 0x1, R37 ;  /* 0x0000000127277824 */ /* 0x000fe400078e0225 */
[----:B------:R-:W-:Y:S01]  /*19490*/  IMAD R37, R0, R41, R44 ;  /* 0x0000002900257224 */ /* 0x000fe200078e022c */
[----:B------:R-:W5:Y:S01]  /*194a0*/  LD.E.128 R28, desc[UR40][R30.64] ;  /* 0x000000281e1c7980 */ /* 0x000f62000c101d00 */
[----:B------:R-:W-:-:S03]  /*194b0*/  IMAD R20, R20, UR4, RZ ;  /* 0x0000000414147c24 */ /* 0x000fc6000f8e02ff */
[----:B------:R-:W5:Y:S01]  /*194c0*/  LD.E.128 R4, desc[UR40][R4.64] ;  /* 0x0000002804047980 */ /* 0x000f62000c101d00 */
[----:B------:R-:W-:-:S03]  /*194d0*/  SHF.R.S32.HI R0, RZ, 0x1f, R37 ;  /* 0x0000001fff007819 */ /* 0x000fc60000011425 */
        /* <DEDUP_REMOVED lines=12> */
[----:B------:R-:W-:Y:S02]  /*195a0*/  IMAD.IADD R43, R48, 0x1, R50 ;  /* 0x00000001302b7824 */ /* 0x000fe400078e0232 */
        /* <DEDUP_REMOVED lines=12> */
[----:B------:R-:W-:Y:S02]  /*19670*/  SHF.R.S32.HI R49, RZ, 0x1f, R22 ;  /* 0x0000001fff317819 */ /* 0x000fe40000011416 */
[----:B------:R-:W-:Y:S01]  /*19680*/  SHF.R.S32.HI R51, RZ, 0x1f, R36 ;  /* 0x0000001fff337819 */ /* 0x000fe20000011424 */
[----:B------:R-:W-:Y:S06]  /*19690*/  @P0 BRA `(.L_x_11486) ;  /* 0x0000000000300947 */ /* 0x000fec0003800000 */
        /* <DEDUP_REMOVED lines=12> */
.L_x_11486:
[----:B------:R-:W-:Y:S05]  /*19760*/  BSYNC B1 ;  /* 0x0000000000017941 */ /* 0x000fea0003800000 */
.L_x_11485:
        /* <DEDUP_REMOVED lines=19> */
.L_x_11483:
[----:B------:R-:W2:Y:S01]  /*198a0*/  LDL R10, [R1+0x58] ;  /* 0x00005800010a7983 */ /* 0x000ea20000100800 */
[----:B------:R-:W-:Y:S01]  /*198b0*/  ULDC.64 UR4, c[0x0][0xc00] ;  /* 0x0003000000047ab9 */ /* 0x000fe20000000a00 */
[----:B------:R-:W2:Y:S01]  /*198c0*/  LDC.64 R4, c[0x0][0xc00] ;  /* 0x00030000ff047b82 */ /* 0x000ea20000000a00 */
[----:B------:R-:W-:Y:S01]  /*198d0*/  ISETP.NE.U32.AND P0, PT, RZ, UR4, PT ;  /* 0x00000004ff007c0c */ /* 0x000fe2000bf05070 */
[----:B------:R-:W-:-:S03]  /*198e0*/  IMAD.MOV.U32 R0, RZ, RZ, RZ ;  /* 0x000000ffff007224 */ /* 0x000fc600078e00ff */
[----:B------:R-:W-:Y:S01]  /*198f0*/  ISETP.NE.AND.EX P0, PT, RZ, UR5, PT, P0 ;  /* 0x00000005ff007c0c */ /* 0x000fe2000bf05300 */
[----:B------:R-:W-:Y:S02]  /*19900*/  ULDC.64 UR4, c[0x0][0xc08] ;  /* 0x0003020000047ab9 */ /* 0x000fe40000000a00 */
[----:B------:R-:W-:Y:S01]  /*19910*/  ISETP.NE.U32.AND P1, PT, RZ, UR4, PT ;  /* 0x00000004ff007c0c */ /* 0x000fe2000bf25070 */
[----:B------:R-:W0:Y:S03]  /*19920*/  LDC R27, c[0x0][0xbe8] ;  /* 0x0002fa00ff1b7b82 */ /* 0x000e260000000800 */
[----:B------:R-:W-:-:S13]  /*19930*/  ISETP.NE.AND.EX P1, PT, RZ, UR5, PT, P1 ;  /* 0x00000005ff007c0c */ /* 0x000fda000bf25310 */
[----:B------:R-:W3:Y:S01]  /*19940*/  @P1 LDC.64 R6, c[0x0][0xc08] ;  /* 0x00030200ff061b82 */ /* 0x000ee20000000a00 */
[----:B------:R-:W-:Y:S02]  /*19950*/  ULDC UR4, c[0x0][0xa88] ;  /* 0x0002a20000047ab9 */ /* 0x000fe40000000800 */
[----:B------:R-:W-:Y:S02]  /*19960*/  IMAD.U32 R8, RZ, RZ, UR4 ;  /* 0x00000004ff087e24 */ /* 0x000fe4000f8e00ff */
[----:B--2---:R-:W-:-:S04]  /*19970*/  IMAD.WIDE R4, R10, 0x4, R4 ;  /* 0x000000040a047825 */ /* 0x004fc800078e0204 */
[----:B---3--:R-:W-:Y:S01]  /*19980*/  @P1 IMAD.WIDE R6, R10, 0x4, R6 ;  /* 0x000000040a061825 */ /* 0x008fe200078e0206 */
[----:B------:R2:W5:Y:S04]  /*19990*/  @P0 LDG.E R0, desc[UR40][R4.64] ;  /* 0x0000002804000981 */ /* 0x000568000c1e1900 */
[----:B------:R2:W5:Y:S01]  /*199a0*/  @P1 LDG.E R8, desc[UR40][R6.64] ;  /* 0x0000002806081981 */ /* 0x000562000c1e1900 */
[----:B0-----:R-:W-:Y:S02]  /*199b0*/  ISETP.NE.AND P2, PT, R27, 0x1, PT ;  /* 0x000000011b00780c */ /* 0x001fe40003f45270 */
[----:B------:R-:W-:Y:S02]  /*199c0*/  ISETP.GE.AND P3, PT, R48, 0xc0, PT ;  /* 0x000000c03000780c */ /* 0x000fe40003f66270 */
[----:B------:R-:W-:-:S09]  /*199d0*/  SHF.R.S32.HI R9, RZ, 0x1f, R10 ;  /* 0x0000001fff097819 */ /* 0x000fd2000001140a */
[----:B------:R-:W0:Y:S08]  /*199e0*/  @P2 LDC R20, c[0x0][0xbec] ;  /* 0x0002fb00ff142b82 */ /* 0x000e300000000800 */
[----:B------:R-:W3:Y:S01]  /*199f0*/  @P2 LDC R29, c[0x0][0xbf0] ;  /* 0x0002fc00ff1d2b82 */ /* 0x000ee20000000800 */
[----:B--2---:R-:W-:Y:S05]  /*19a00*/  @P1 BRA `(.L_x_11488) ;  /* 0x0000000000101947 */ /* 0x004fea0003800000 */
[----:B------:R-:W-:Y:S05]  /*19a10*/  @!P0 BRA `(.L_x_11488) ;  /* 0x00000000000c8947 */ /* 0x000fea0003800000 */
[----:B------:R-:W2:Y:S04]  /*19a20*/  LDG.E R3, desc[UR40][R4.64] ;  /* 0x0000002804037981 */ /* 0x000ea8000c1e1900 */
[----:B-----5:R-:W2:Y:S02]  /*19a30*/  LDG.E R8, desc[UR40][R4.64+0x4] ;  /* 0x0000042804087981 */ /* 0x020ea4000c1e1900 */
[----:B--2---:R-:W-:-:S07]  /*19a40*/  IMAD.IADD R8, R8, 0x1, -R3 ;  /* 0x0000000108087824 */ /* 0x004fce00078e0a03 */
.L_x_11488:
        /* <DEDUP_REMOVED lines=47> */
.L_x_11490:
[----:B------:R-:W-:Y:S05]  /*19d40*/  BSYNC B1 ;  /* 0x0000000000017941 */ /* 0x000fea0003800000 */
.L_x_11489:
[----:B------:R-:W-:Y:S01]  /*19d50*/  SHF.R.S32.HI R10, RZ, 0x1f, R48 ;  /* 0x0000001fff0a7819 */ /* 0x000fe20000011430 */
[----:B------:R-:W-:Y:S02]  /*19d60*/  ULDC.64 UR4, c[0x0][0xaa0] ;  /* 0x0002a80000047ab9 */ /* 0x000fe40000000a00 */
[----:B--2---:R-:W-:Y:S01]  /*19d70*/  IMAD R3, R11, UR4, RZ ;  /* 0x000000040b037c24 */ /* 0x004fe2000f8e02ff */
[----:B------:R-:W-:Y:S01]  /*19d80*/  LEA.HI R10, R10, R48, RZ, 0x2 ;  /* 0x000000300a0a7211 */ /* 0x000fe200078f10ff */
[----:B------:R-:W-:-:S03]  /*19d90*/  IMAD.WIDE.U32 R4, R0, UR4, RZ ;  /* 0x0000000400047c25 */ /* 0x000fc6000f8e00ff */
[----:B------:R-:W-:Y:S01]  /*19da0*/  SHF.R.S32.HI R10, RZ, 0x2, R10 ;  /* 0x00000002ff0a7819 */ /* 0x000fe2000001140a */
[----:B------:R-:W-:Y:S01]  /*19db0*/  IMAD R3, R0, UR5, R3 ;  /* 0x0000000500037c24 */ /* 0x000fe2000f8e0203 */
[----:B------:R-:W-:Y:S02]  /*19dc0*/  ULDC.64 UR4, c[0x0][0xae8] ;  /* 0x0002ba0000047ab9 */ /* 0x000fe40000000a00 */
[----:B------:R-:W-:Y:S02]  /*19dd0*/  IMAD R6, R12, UR4, RZ ;  /* 0x000000040c067c24 */ /* 0x000fe4000f8e02ff */
[----:B------:R-:W-:Y:S02]  /*19de0*/  IMAD R37, R37, 0x60, R10 ;  /* 0x0000006025257824 */ /* 0x000fe400078e020a */
[----:B------:R-:W-:Y:S02]  /*19df0*/  IMAD.IADD R5, R5, 0x1, R3 ;  /* 0x0000000105057824 */ /* 0x000fe400078e0203 */
[----:B------:R-:W-:-:S02]  /*19e00*/  IMAD.IADD R37, R24, 0x1, R37 ;  /* 0x0000000118257824 */ /* 0x000fc400078e0225 */
[----:B------:R-:W-:Y:S02]  /*19e10*/  IMAD R7, R26, UR5, R6 ;  /* 0x000000051a077c24 */ /* 0x000fe4000f8e0206 */
[----:B0-----:R-:W-:-:S04]  /*19e20*/  @P2 IMAD.HI.U32 R0, R37, R20, RZ ;  /* 0x0000001425002227 */ /* 0x001fc800078e00ff */
        /* <DEDUP_REMOVED lines=18> */
[----:B------:R-:W-:Y:S01]  /*19f50*/  IMAD.IADD R5, R5, 0x1, R9 ;  /* 0x0000000105057824 */ /* 0x000fe200078e0209 */
[----:B------:R-:W-:Y:S01]  /*19f60*/  SHF.R.S32.HI R9, RZ, 0x1f, R22 ;  /* 0x0000001fff097819 */ /* 0x000fe20000011416 */
[----:B------:R-:W-:Y:S02]  /*19f70*/  IMAD R0, R0, UR4, RZ ;  /* 0x0000000400007c24 */ /* 0x000fe4000f8e02ff */
[----:B------:R-:W-:-:S04]  /*19f80*/  IMAD.WIDE.U32 R4, R7, UR4, R4 ;  /* 0x0000000407047c25 */ /* 0x000fc8000f8e0004 */
[----:B------:R-:W-:Y:S01]  /*19f90*/  IMAD R3, R7, UR5, R0 ;  /* 0x0000000507037c24 */ /* 0x000fe2000f8e0200 */
[----:B------:R-:W-:Y:S01]  /*19fa0*/  ULDC.64 UR4, c[0x0][0xa80] ;  /* 0x0002a00000047ab9 */ /* 0x000fe20000000a00 */
[----:B------:R-:W-:Y:S02]  /*19fb0*/  SHF.R.S32.HI R7, RZ, 0x1f, R36 ;  /* 0x0000001fff077819 */ /* 0x000fe40000011424 */
[----:B------:R-:W-:Y:S01]  /*19fc0*/  IMAD.IADD R3, R5, 0x1, R3 ;  /* 0x0000000105037824 */ /* 0x000fe200078e0203 */
[----:B------:R-:W-:Y:S01]  /*19fd0*/  LEA R0, P0, R4, UR4, 0x1 ;  /* 0x0000000404007c11 */ /* 0x000fe2000f8008ff */
[----:B------:R-:W-:-:S03]  /*19fe0*/  UMOV UR4, 0xffffffff ;  /* 0xffffffff00047882 */ /* 0x000fc60000000000 */
[----:B------:R-:W-:Y:S01]  /*19ff0*/  LEA.HI.X R4, R4, UR5, R3, 0x1, P0 ;  /* 0x0000000504047c11 */ /* 0x000fe200080f0c03 */
[----:B------:R-:W-:Y:S08]  /*1a000*/  BRA.DIV UR4, `(.L_x_11491) ;  /* 0x0000008e04547947 */ /* 0x000ff0000b800000 */
[----:B------:R0:W2:Y:S04]  /*1a010*/  SHFL.IDX PT, R3, R4, RZ, 0x1c1f ;  /* 0x001c1fff04037589 */ /* 0x0000a800000e0000 */
[----:B------:R0:W3:Y:S02]  /*1a020*/  SHFL.IDX PT, R14, R0, RZ, 0x1c1f ;  /* 0x001c1fff000e7589 */ /* 0x0000e400000e0000 */
.L_x_11703:
[----:B------:R-:W-:Y:S01]  /*1a030*/  IMAD R27, R8, R27, RZ ;  /* 0x0000001b081b7224 */ /* 0x000fe200078e02ff */
[----:B------:R-:W-:Y:S01]  /*1a040*/  BSSY B1, `(.L_x_11492) ;  /* 0x0000011000017945 */ /* 0x000fe20003800000 */
[----:B------:R-:W-:-:S05]  /*1a050*/  IMAD.IADD R6, R10, 0x1, R24 ;  /* 0x000000010a067824 */ /* 0x000fca00078e0218 */
[----:B------:R-:W-:-:S13]  /*1a060*/  ISETP.GE.AND P0, PT, R6, R27, PT ;  /* 0x0000001b0600720c */ /* 0x000fda0003f06270 */
[----:B------:R-:W-:Y:S05]  /*1a070*/  @P0 BRA `(.L_x_11493) ;  /* 0x0000000000340947 */ /* 0x000fea0003800000 */
[----:B------:R-:W-:Y:S02]  /*1a080*/  ULDC UR4, c[0x0][0xac8] ;  /* 0x0002b20000047ab9 */ /* 0x000fe40000000800 */
[----:B------:R-:W-:Y:S02]  /*1a090*/  ISETP.GE.AND P2, PT, R21, UR4, PT ;  /* 0x0000000415007c0c */ /* 0x000fe4000bf46270 */
[----:B------:R-:W-:Y:S02]  /*1a0a0*/  ISETP.GE.AND P3, PT, R36, UR4, PT ;  /* 0x0000000424007c0c */ /* 0x000fe4000bf66270 */
[----:B------:R-:W-:-:S09]  /*1a0b0*/  ISETP.GE.AND P4, PT, R22, UR4, PT ;  /* 0x0000000416007c0c */ /* 0x000fd2000bf86270 */
[----:B--2---:R-:W-:Y:S02]  /*1a0c0*/  @!P2 IMAD.MOV.U32 R15, RZ, RZ, R3 ;  /* 0x000000ffff0fa224 */ /* 0x004fe400078e0003 */
[-C--:B---3--:R-:W-:Y:S02]  /*1a0d0*/  @!P3 LEA R12, P0, R36, R14.reuse, 0x1 ;  /* 0x0000000e240cb211 */ /* 0x088fe400078008ff */
[----:B------:R-:W-:Y:S01]  /*1a0e0*/  @!P4 LEA R24, P1, R22, R14, 0x1 ;  /* 0x0000000e1618c211 */ /* 0x000fe200078208ff */
[----:B------:R-:W-:Y:S01]  /*1a0f0*/  @!P2 IMAD.WIDE R10, R21, 0x2, R14 ;  /* 0x00000002150aa825 */ /* 0x000fe200078e020e */
[-C--:B------:R-:W-:Y:S02]  /*1a100*/  @!P3 LEA.HI.X R13, R36, R3.reuse, R7, 0x1, P0 ;  /* 0x00000003240db211 */ /* 0x080fe400000f0c07 */
[----:B------:R-:W-:Y:S02]  /*1a110*/  @!P4 LEA.HI.X R25, R22, R3, R9, 0x1, P1 ;  /* 0x000000031619c211 */ /* 0x000fe400008f0c09 */
[----:B------:R4:W-:Y:S04]  /*1a120*/  @!P2 ST.E.128 desc[UR40][R10.64], RZ ;  /* 0x000000ff0a00a985 */ /* 0x0009e8000c101d28 */
[----:B------:R4:W-:Y:S04]  /*1a130*/  @!P3 ST.E.128 desc[UR40][R12.64], RZ ;  /* 0x000000ff0c00b985 */ /* 0x0009e8000c101d28 */
[----:B------:R4:W-:Y:S02]  /*1a140*/  @!P4 ST.E.128 desc[UR40][R24.64], RZ ;  /* 0x000000ff1800c985 */ /* 0x0009e4000c101d28 */
.L_x_11493:
[----:B------:R-:W-:Y:S05]  /*1a150*/  BSYNC B1 ;  /* 0x0000000000017941 */ /* 0x000fea0003800000 */
.L_x_11492:
[----:B------:R-:W-:-:S03]  /*1a160*/  UMOV UR4, 0xffffffff ;  /* 0xffffffff00047882 */ /* 0x000fc60000000000 */
[----:B------:R-:W-:Y:S05]  /*1a170*/  BRA.DIV UR4, `(.L_x_11494) ;  /* 0x0000008e042c7947 */ /* 0x000fea000b800000 */
[----:B--2---:R2:W0:Y:S04]  /*1a180*/  SHFL.IDX PT, R3, R4, 0x1, 0x1c1f ;  /* 0x003c1f0004037f89 */ /* 0x00442800000e0000 */
[----:B---3--:R2:W3:Y:S02]  /*1a190*/  SHFL.IDX PT, R14, R0, 0x1, 0x1c1f ;  /* 0x003c1f00000e7f89 */ /* 0x0084e400000e0000 */
.L_x_11707:
[----:B0-2---:R-:W-:-:S05]  /*1a1a0*/  VIADD R0, R6, 0x60 ;  /* 0x0000006006007836 */ /* 0x005fca0000000000 */
[----:B------:R-:W-:-:S13]  /*1a1b0*/  ISETP.GE.AND P0, PT, R0, R27, PT ;  /* 0x0000001b0000720c */ /* 0x000fda0003f06270 */
[----:B------:R-:W-:Y:S05]  /*1a1c0*/  @P0 BRA `(.L_x_11487) ;  /* 0x0000000000340947 */ /* 0x000fea0003800000 */
[----:B------:R-:W-:Y:S02]  /*1a1d0*/  ULDC UR4, c[0x0][0xac8] ;  /* 0x0002b20000047ab9 */ /* 0x000fe40000000800 */
[----:B------:R-:W-:Y:S02]  /*1a1e0*/  ISETP.GE.AND P2, PT, R21, UR4, PT ;  /* 0x0000000415007c0c */ /* 0x000fe4000bf46270 */
[----:B------:R-:W-:Y:S02]  /*1a1f0*/  ISETP.GE.AND P3, PT, R36, UR4, PT ;  /* 0x0000000424007c0c */ /* 0x000fe4000bf66270 */
[----:B------:R-:W-:-:S09]  /*1a200*/  ISETP.GE.AND P4, PT, R22, UR4, PT ;  /* 0x0000000416007c0c */ /* 0x000fd2000bf86270 */
[----:B------:R-:W-:Y:S02]  /*1a210*/  @!P2 IMAD.MOV.U32 R15, RZ, RZ, R3 ;  /* 0x000000ffff0fa224 */ /* 0x000fe400078e0003 */
        /* <DEDUP_REMOVED lines=8> */
.L_x_11487:
[----:B------:R-:W-:Y:S05]  /*1a2a0*/  BSYNC B0 ;  /* 0x0000000000007941 */ /* 0x000fea0003800000 */
.L_x_11482:
[----:B------:R-:W-:Y:S02]  /*1a2b0*/  ULDC UR4, c[0x0][0xc3c] ;  /* 0x00030f0000047ab9 */ /* 0x000fe40000000800 */
[----:B-1----:R-:W-:-:S13]  /*1a2c0*/  ISETP.GE.AND P0, PT, R75, UR4, PT ;  /* 0x000000044b007c0c */ /* 0x002fda000bf06270 */
[----:B------:R-:W-:Y:S05]  /*1a2d0*/  @!P0 BRA `(.L_x_11495) ;  /* 0xfffffe7000108947 */ /* 0x000fea000383ffff */
[----:B------:R-:W-:Y:S05]  /*1a2e0*/  BRA `(.L_x_11290) ;  /* 0x00000080005c7947 */ /* 0x000fea0003800000 */
.L_x_11288:
[----:B------:R-:W-:-:S08]  /*1a2f0*/  NOP ;  /* 0x0000000000007918 */ /* 0x000fd00000000000 */
[----:B------:R-:W0:-:S00]  /*1a300*/  USETMAXREG.DEALLOC.CTAPOOL 0x20 ;  /* 0x00000020000079c8 */ /* 0x000e0000080e0500 */
        /* <DEDUP_REMOVED lines=14> */
.L_x_11496:
        /* <DEDUP_REMOVED lines=42> */
.L_x_11502:
        /* <DEDUP_REMOVED lines=12> */
.L_x_11501:
[----:B------:R-:W-:Y:S05]  /*1a750*/  BSYNC B0 ;  /* 0x0000000000007941 */ /* 0x000fea0003800000 */
.L_x_11500:
        /* <DEDUP_REMOVED lines=21> */
.L_x_11498:
        /* <DEDUP_REMOVED lines=21> */
.L_x_11503:
        /* <DEDUP_REMOVED lines=58> */
.L_x_11499:
[----:B------:R-:W-:Y:S02]  /*1ada0*/  IMAD.MOV.U32 R17, RZ, RZ, RZ ;  /* 0x000000ffff117224 */ /* 0x000fe400078e00ff */
[----:B------:R-:W-:Y:S02]  /*1adb0*/  IMAD.U32 R16, RZ, RZ, UR6 ;  /* 0x00000006ff107e24 */ /* 0x000fe4000f8e00ff */
[----:B------:R-:W-:-:S07]  /*1adc0*/  IMAD.MOV.U32 R18, RZ, RZ, RZ ;  /* 0x000000ffff127224 */ /* 0x000fce00078e00ff */
.L_x_11504:
[----:B------:R-:W-:-:S13]  /*1add0*/  ISETP.NE.AND P0, PT, R5, RZ, PT ;  /* 0x000000ff0500720c */ /* 0x000fda0003f05270 */
[----:B------:R-:W0:Y:S01]  /*1ade0*/  @!P0 S2R R3, SR_CgaCtaId ;  /* 0x0000000000038919 */ /* 0x000e220000008800 */
[----:B------:R-:W-:-:S04]  /*1adf0*/  @!P0 MOV R0, 0x400 ;  /* 0x0000040000008802 */ /* 0x000fc80000000f00 */
[----:B0-----:R-:W-:-:S05]  /*1ae00*/  @!P0 LEA R0, R3, R0, 0x18 ;  /* 0x0000000003008211 */ /* 0x001fca00078ec0ff */
[----:B------:R1:W-:Y:S01]  /*1ae10*/  @!P0 STS.128 [R0+0x2d8d0], R16 ;  /* 0x02d8d01000008388 */ /* 0x0003e20000000c00 */
[----:B------:R-:W-:Y:S06]  /*1ae20*/  BAR.ARV 0x5, 0x200 ;  /* 0x0148000000007b1d */ /* 0x000fec0000002000 */
.L_x_11497:
        /* <DEDUP_REMOVED lines=9> */
[----:B------:R-:W-:Y:S01]  /*1aec0*/  LOP3.LUT R23, R23, 0xfffffffd, RZ, 0xc0, !PT ;  /* 0xfffffffd17177812 */ /* 0x000fe200078ec0ff */
[----:B------:R-:W-:Y:S01]  /*1aed0*/  BSSY B8, `(.L_x_11505) ;  /* 0x0000721000087945 */ /* 0x000fe20003800000 */
[----:B------:R-:W-:Y:S01]  /*1aee0*/  IMAD.MOV.U32 R29, RZ, RZ, RZ ;  /* 0x000000ffff1d7224 */ /* 0x000fe200078e00ff */
[----:B------:R-:W-:Y:S01]  /*1aef0*/  ULDC.64 UR42, c[0x0][0x198] ;  /* 0x00006600002a7ab9 */ /* 0x000fe20000000a00 */
[----:B------:R-:W-:Y:S01]  /*1af00*/  IMAD.MOV.U32 R24, RZ, RZ, RZ ;  /* 0x000000ffff187224 */ /* 0x000fe200078e00ff */
[----:B------:R-:W-:Y:S01]  /*1af10*/  ULOP3.LUT UR38, UR36, 0x2, URZ, 0xfc, !UPT ;  /* 0x0000000224267892 */ /* 0x000fe2000f8efc3f */
[----:B------:R-:W-:Y:S01]  /*1af20*/  IMAD.MOV.U32 R27, RZ, RZ, 0x1 ;  /* 0x00000001ff1b7424 */ /* 0x000fe200078e00ff */
[----:B------:R-:W-:Y:S01]  /*1af30*/  ULDC UR37, c[0x0][0xc] ;  /* 0x0000030000257ab9 */ /* 0x000fe20000000800 */
[----:B--2---:R-:W-:-:S06]  /*1af40*/  ULEA UR4, UR5, UR4, 0x18 ;  /* 0x0000000405047291 */ /* 0x004fcc000f8ec03f */
[----:B------:R-:W-:Y:S01]  /*1af50*/  IMAD.U32 R22, RZ, RZ, UR4 ;  /* 0x00000004ff167e24 */ /* 0x000fe2000f8e00ff */
[C---:B0-----:R-:W-:Y:S01]  /*1af60*/  LOP3.LUT R5, R6.reuse, 0x7f, RZ, 0xc0, !PT ;  /* 0x0000007f06057812 */ /* 0x041fe200078ec0ff */
[----:B-1----:R-:W-:-:S03]  /*1af70*/  IMAD.SHL.U32 R0, R6, 0x8, RZ ;  /* 0x0000000806007824 */ /* 0x002fc600078e00ff */
[C---:B------:R-:W-:Y:S01]  /*1af80*/  ISETP.NE.AND P1, PT, R5.reuse, RZ, PT ;  /* 0x000000ff0500720c */ /* 0x040fe20003f25270 */
[----:B------:R-:W-:Y:S01]  /*1af90*/  IMAD.SHL.U32 R4, R5, 0x8, RZ ;  /* 0x0000000805047824 */ /* 0x000fe200078e00ff */
[C---:B------:R-:W-:Y:S02]  /*1afa0*/  LOP3.LUT R3, R0.reuse, 0x20, RZ, 0xc0, !PT ;  /* 0x0000002000037812 */ /* 0x040fe400078ec0ff */
[----:B------:R-:W-:Y:S02]  /*1afb0*/  LOP3.LUT R2, R0, 0xd8, RZ, 0xc0, !PT ;  /* 0x000000d800027812 */ /* 0x000fe400078ec0ff */
[----:B------:R-:W-:Y:S02]  /*1afc0*/  LOP3.LUT R3, R3, 0x300, R4, 0xf8, !PT ;  /* 0x0000030003037812 */ /* 0x000fe400078ef804 */
[----:B------:R-:W-:Y:S02]  /*1afd0*/  LOP3.LUT R2, R2, 0x18, R6, 0x78, !PT ;  /* 0x0000001802027812 */ /* 0x000fe400078e7806 */
[----:B------:R-:W-:-:S02]  /*1afe0*/  SHF.R.U32.HI R4, RZ, 0x2, R5 ;  /* 0x00000002ff047819 */ /* 0x000fc40000011605 */
[----:B------:R-:W-:Y:S02]  /*1aff0*/  LOP3.LUT R3, R3, R2, RZ, 0xfc, !PT ;  /* 0x0000000203037212 */ /* 0x000fe400078efcff */
[----:B------:R-:W-:Y:S02]  /*1b000*/  LOP3.LUT P0, R2, R6, 0x1f, RZ, 0xc0, !PT ;  /* 0x0000001f06027812 */ /* 0x000fe4000780c0ff */
[----:B------:R-:W-:Y:S01]  /*1b010*/  @P1 LOP3.LUT R23, R23, 0x2, RZ, 0xfc, !PT ;  /* 0x0000000217171812 */ /* 0x000fe200078efcff */
[----:B------:R-:W-:Y:S01]  /*1b020*/  IMAD R3, R3, 0x2, R22 ;  /* 0x0000000203037824 */ /* 0x000fe200078e0216 */
[----:B------:R-:W-:Y:S01]  /*1b030*/  LOP3.LUT R0, R0, 0x18, RZ, 0xc0, !PT ;  /* 0x0000001800007812 */ /* 0x000fe200078ec0ff */
[----:B------:R0:W-:Y:S01]  /*1b040*/  STL [R1+0x8], R2 ;  /* 0x0000080201007387 */ /* 0x0001e20000100800 */
[----:B------:R-:W-:-:S03]  /*1b050*/  LOP3.LUT R23, R23, 0xfffffffe, RZ, 0xc0, !PT ;  /* 0xfffffffe17177812 */ /* 0x000fc600078ec0ff */
[----:B------:R1:W-:Y:S04]  /*1b060*/  STL [R1+0x24], RZ ;  /* 0x000024ff01007387 */ /* 0x0003e80000100800 */
[----:B------:R-:W-:Y:S01]  /*1b070*/  @P0 LOP3.LUT R23, R23, 0x1, RZ, 0xfc, !PT ;  /* 0x0000000117170812 */ /* 0x000fe200078efcff */
[----:B0-----:R-:W-:Y:S01]  /*1b080*/  IMAD.SHL.U32 R2, R6, 0x20, RZ ;  /* 0x0000002006027824 */ /* 0x001fe200078e00ff */
[----:B------:R-:W-:Y:S01]  /*1b090*/  ISETP.NE.OR P0, PT, R5, RZ, !P0 ;  /* 0x000000ff0500720c */ /* 0x000fe20004705670 */
[----:B------:R-:W-:Y:S01]  /*1b0a0*/  IMAD.MOV.U32 R6, RZ, RZ, 0x1 ;  /* 0x00000001ff067424 */ /* 0x000fe200078e00ff */
[----:B------:R-:W-:Y:S02]  /*1b0b0*/  LOP3.LUT R23, R23, 0xfffffff7, RZ, 0xc0, !PT ;  /* 0xfffffff717177812 */ /* 0x000fe400078ec0ff */
[----:B------:R-:W-:-:S02]  /*1b0c0*/  LOP3.LUT R2, R4, 0x60, R2, 0xf8, !PT ;  /* 0x0000006004027812 */ /* 0x000fc400078ef802 */
[----:B------:R1:W-:Y:S01]  /*1b0d0*/  STL [R1], R6 ;  /* 0x0000000601007387 */ /* 0x0003e20000100800 */
[C---:B------:R-:W-:Y:S02]  /*1b0e0*/  LOP3.LUT R2, R0.reuse, 0x20, RZ, 0xfc, !PT ;  /* 0x0000002000027812 */ /* 0x040fe400078efcff */
[----:B------:R-:W-:Y:S01]  /*1b0f0*/  LOP3.LUT R0, R0, 0x40, RZ, 0xfc, !PT ;  /* 0x0000004000007812 */ /* 0x000fe200078efcff */
[----:B------:R1:W-:Y:S03]  /*1b100*/  STL [R1+0x10], R3 ;  /* 0x0000100301007387 */ /* 0x0003e60000100800 */
[----:B------:R-:W-:-:S07]  /*1b110*/  @P0 LOP3.LUT R23, R23, 0x8, RZ, 0xfc, !PT ;  /* 0x0000000817170812 */ /* 0x000fce00078efcff */
.L_x_11669:
[----:B0-----:R-:W0:Y:S01]  /*1b120*/  LDC.64 R8, c[0x0][0xa00] ;  /* 0x00028000ff087b82 */ /* 0x001e220000000a00 */
[----:B------:R-:W-:Y:S05]  /*1b130*/  YIELD ;  /* 0x0000000000007946 */ /* 0x000fea0003800000 */
[----:B------:R-:W-:Y:S01]  /*1b140*/  ULDC.64 UR4, c[0x0][0xa28] ;  /* 0x00028a0000047ab9 */ /* 0x000fe20000000a00 */
[----:B-1----:R-:W-:Y:S02]  /*1b150*/  CS2R R6, SRZ ;  /* 0x0000000000067805 */ /* 0x002fe4000001ff00 */
[----:B------:R-:W-:Y:S01]  /*1b160*/  ISETP.NE.U32.AND P0, PT, RZ, UR4, PT ;  /* 0x00000004ff007c0c */ /* 0x000fe2000bf05070 */
[----:B------:R-:W-:Y:S01]  /*1b170*/  ULDC.64 UR8, c[0x0][0xa18] ;  /* 0x0002860000087ab9 */ /* 0x000fe20000000a00 */
[----:B------:R-:W1:Y:S01]  /*1b180*/  LDC.64 R4, c[0x0][0xa08] ;  /* 0x00028200ff047b82 */ /* 0x000e620000000a00 */
[----:B------:R-:W-:Y:S01]  /*1b190*/  ULDC.64 UR6, c[0x0][0xa08] ;  /* 0x0002820000067ab9 */ /* 0x000fe20000000a00 */
[----:B------:R-:W-:Y:S01]  /*1b1a0*/  ISETP.NE.AND.EX P0, PT, RZ, UR5, PT, P0 ;  /* 0x00000005ff007c0c */ /* 0x000fe2000bf05300 */
[----:B------:R-:W-:-:S02]  /*1b1b0*/  ULDC.64 UR4, c[0x0][0xa00] ;  /* 0x0002800000047ab9 */ /* 0x000fc40000000a00 */
[----:B------:R-:W-:-:S04]  /*1b1c0*/  ISETP.NE.U32.AND P1, PT, RZ, UR4, PT ;  /* 0x00000004ff007c0c */ /* 0x000fc8000bf25070 */
[----:B------:R-:W-:Y:S01]  /*1b1d0*/  ISETP.NE.AND.EX P1, PT, RZ, UR5, PT, P1 ;  /* 0x00000005ff007c0c */ /* 0x000fe2000bf25310 */
[----:B------:R-:W-:Y:S01]  /*1b1e0*/  ULDC.64 UR4, c[0x0][0xa10] ;  /* 0x0002840000047ab9 */ /* 0x000fe20000000a00 */
[----:B0-----:R-:W-:-:S04]  /*1b1f0*/  IMAD.WIDE R8, R19, 0x4, R8 ;  /* 0x0000000413087825 */ /* 0x001fc800078e0208 */
[----:B------:R-:W0:Y:S07]  /*1b200*/  @P0 LDC.64 R2, c[0x0][0xa28] ;  /* 0x00028a00ff020b82 */ /* 0x000e2e0000000a00 */
[----:B--2---:R-:W2:Y:S01]  /*1b210*/  @P1 LDG.E R6, desc[UR40][R8.64] ;  /* 0x0000002808061981 */ /* 0x004ea2000c1e1900 */
[----:B------:R-:W-:-:S04]  /*1b220*/  ISETP.NE.U32.AND P3, PT, RZ, UR8, PT ;  /* 0x00000008ff007c0c */ /* 0x000fc8000bf65070 */
[----:B------:R-:W-:Y:S01]  /*1b230*/  ISETP.NE.AND.EX P3, PT, RZ, UR9, PT, P3 ;  /* 0x00000009ff007c0c */ /* 0x000fe2000bf65330 */
[----:B0-----:R-:W-:-:S12]  /*1b240*/  @P0 IMAD.WIDE R2, R19, 0x4, R2 ;  /* 0x0000000413020825 */ /* 0x001fd800078e0202 */
[----:B------:R-:W0:Y:S01]  /*1b250*/  @P3 LDC.64 R10, c[0x0][0xa18] ;  /* 0x00028600ff0a3b82 */ /* 0x000e220000000a00 */
[----:B------:R3:W5:Y:S01]  /*1b260*/  @P0 LDG.E R7, desc[UR40][R2.64] ;  /* 0x0000002802070981 */ /* 0x000762000c1e1900 */
[----:B------:R-:W-:Y:S01]  /*1b270*/  ISETP.NE.U32.AND P2, PT, RZ, UR6, PT ;  /* 0x00000006ff007c0c */ /* 0x000fe2000bf45070 */
[----:B------:R-:W-:Y:S01]  /*1b280*/  IMAD.MOV.U32 R28, RZ, RZ, RZ ;  /* 0x000000ffff1c7224 */ /* 0x000fe200078e00ff */
[----:B------:R-:W-:Y:S01]  /*1b290*/  ISETP.NE.U32.AND P0, PT, RZ, UR4, PT ;  /* 0x00000004ff007c0c */ /* 0x000fe2000bf05070 */
[----:B------:R-:W-:Y:S02]  /*1b2a0*/  IMAD.MOV.U32 R0, RZ, RZ, RZ ;  /* 0x000000ffff007224 */ /* 0x000fe400078e00ff */
[----:B-1----:R-:W-:Y:S01]  /*1b2b0*/  IMAD.WIDE R4, R19, 0x4, R4 ;  /* 0x0000000413047825 */ /* 0x002fe200078e0204 */
        /* <DEDUP_REMOVED lines=29> */
.L_x_11506:
[----:B------:R-:W-:Y:S01]  /*1b490*/  ULDC.64 UR4, c[0x0][0xa20] ;  /* 0x0002880000047ab9 */ /* 0x000fe20000000a00 */
[----:B-----5:R-:W-:Y:S01]  /*1b4a0*/  IMAD.IADD R28, R28, 0x1, R7 ;  /* 0x000000011c1c7824 */ /* 0x020fe200078e0207 */
[----:B------:R-:W-:-:S04]  /*1b4b0*/  ISETP.NE.U32.AND P1, PT, RZ, UR4, PT ;  /* 0x00000004ff007c0c */ /* 0x000fc8000bf25070 */
[----:B------:R-:W-:-:S13]  /*1b4c0*/  ISETP.NE.AND.EX P1, PT, RZ, UR5, PT, P1 ;  /* 0x00000005ff007c0c */ /* 0x000fda000bf25310 */
[----:B------:R-:W-:Y:S05]  /*1b4d0*/  @!P1 BRA `(.L_x_11507) ;  /* 0x0000000000109947 */ /* 0x000fea0003800000 */
[----:B------:R-:W1:Y:S02]  /*1b4e0*/  LDC.64 R4, c[0x0][0xa20] ;  /* 0x00028800ff047b82 */ /* 0x000e640000000a00 */
[----:B-1----:R-:W-:-:S05]  /*1b4f0*/  IMAD.WIDE R4, R19, 0x4, R4 ;  /* 0x0000000413047825 */ /* 0x002fca00078e0204 */
[----:B------:R1:W5:Y:S01]  /*1b500*/  LDG.E R10, desc[UR40][R4.64] ;  /* 0x00000028040a7981 */ /* 0x000362000c1e1900 */
[----:B------:R-:W-:Y:S05]  /*1b510*/  BRA `(.L_x_11508) ;  /* 0x0000000000107947 */ /* 0x000fea0003800000 */
.L_x_11507:
[----:B------:R-:W-:Y:S05]  /*1b520*/  @!P2 BRA `(.L_x_11508) ;  /* 0x00000000000ca947 */ /* 0x000fea0003800000 */
[----:B------:R-:W2:Y:S04]  /*1b530*/  LDG.E R10, desc[UR40][R4.64] ;  /* 0x00000028040a7981 */ /* 0x000ea8000c1e1900 */
[----:B------:R-:W2:Y:S02]  /*1b540*/  LDG.E R4, desc[UR40][R4.64+0x4] ;  /* 0x0000042804047981 */ /* 0x000ea4000c1e1900 */
[----:B--2---:R-:W-:-:S07]  /*1b550*/  IMAD.IADD R10, R4, 0x1, -R10 ;  /* 0x00000001040a7824 */ /* 0x004fce00078e0a0a */
.L_x_11508:
[----:B-1----:R-:W2:Y:S04]  /*1b560*/  @P0 LDG.E R4, desc[UR40][R2.64] ;  /* 0x0000002802040981 */ /* 0x002ea8000c1e1900 */
[----:B------:R1:W2:Y:S01]  /*1b570*/  @P0 LDG.E R5, desc[UR40][R2.64+0x4] ;  /* 0x0000042802050981 */ /* 0x0002a2000c1e1900 */
[----:B------:R-:W-:Y:S02]  /*1b580*/  IMAD R13, R17, 0xc0, RZ ;  /* 0x000000c0110d7824 */ /* 0x000fe400078e02ff */
[----:B-----5:R-:W-:Y:S02]  /*1b590*/  IMAD.IADD R7, R10, 0x1, -R7 ;  /* 0x000000010a077824 */ /* 0x020fe400078e0a07 */
[----:B------:R-:W-:Y:S01]  /*1b5a0*/  VIADD R10, R13, 0xbf ;  /* 0x000000bf0d0a7836 */ /* 0x000fe20000000000 */
[----:B------:R3:W-:Y:S01]  /*1b5b0*/  STL [R1+0x14], R13 ;  /* 0x0000140d01007387 */ /* 0x0007e20000100800 */
[----:B-1----:R-:W1:Y:S02]  /*1b5c0*/  LDC R2, c[0x0][0x448] ;  /* 0x00011200ff027b82 */ /* 0x002e640000000800 */
[----:B-1----:R-:W-:-:S13]  /*1b5d0*/  ISETP.NE.AND P1, PT, R2, 0x1, PT ;  /* 0x000000010200780c */ /* 0x002fda0003f25270 */
[----:B------:R-:W1:Y:S08]  /*1b5e0*/  @P1 LDC R3, c[0x0][0x44c] ;  /* 0x00011300ff031b82 */ /* 0x000e700000000800 */
[----:B------:R-:W4:Y:S01]  /*1b5f0*/  @P1 LDC R2, c[0x0][0x450] ;  /* 0x00011400ff021b82 */ /* 0x000f220000000800 */
[----:B-1----:R-:W-:-:S05]  /*1b600*/  @P1 IMAD.HI.U32 R3, R10, R3, RZ ;  /* 0x000000030a031227 */ /* 0x002fca00078e00ff */
[----:B----4-:R-:W-:Y:S01]  /*1b610*/  @P1 SHF.R.U32.HI R10, RZ, R2, R3 ;  /* 0x00000002ff0a1219 */ /* 0x010fe20000011603 */
[----:B--2---:R-:W-:-:S04]  /*1b620*/  @P0 IMAD.IADD R6, R5, 0x1, -R4 ;  /* 0x0000000105060824 */ /* 0x004fc800078e0a04 */
[----:B------:R-:W-:-:S04]  /*1b630*/  IMAD.IADD R9, R7, 0x1, R6 ;  /* 0x0000000107097824 */ /* 0x000fc800078e0206 */
        /* <DEDUP_REMOVED lines=21> */
.L_x_11511:
[----:B------:R-:W-:-:S13]  /*1b790*/  ISETP.NE.AND P3, PT, R3, 0x1, PT ;  /* 0x000000010300780c */ /* 0x000fda0003f65270 */
[----:B------:R-:W1:Y:S02]  /*1b7a0*/  @P3 LDC.64 R4, c[0x0][0x9e8] ;  /* 0x00027a00ff043b82 */ /* 0x000e640000000a00 */
[----:B-1----:R-:W-:-:S05]  /*1b7b0*/  @P3 IMAD.HI.U32 R4, R11, R4, RZ ;  /* 0x000000040b043227 */ /* 0x002fca00078e00ff */
[----:B------:R-:W-:-:S07]  /*1b7c0*/  @P3 SHF.R.U32.HI R11, RZ, R5, R4 ;  /* 0x00000005ff0b3219 */ /* 0x000fce0000011604 */
.L_x_11512:
[----:B------:R-:W-:Y:S05]  /*1b7d0*/  BSYNC B0 ;  /* 0x0000000000007941 */ /* 0x000fea0003800000 */
.L_x_11510:
[----:B------:R-:W-:-:S05]  /*1b7e0*/  IMAD R11, R11, R3, R3 ;  /* 0x000000030b0b7224 */ /* 0x000fca00078e0203 */
[----:B------:R-:W-:-:S07]  /*1b7f0*/  VIMNMX R2, R2, R11, PT ;  /* 0x0000000b02027248 */ /* 0x000fce0003fe0100 */
.L_x_11509:
        /* <DEDUP_REMOVED lines=20> */
.L_x_11515:
[----:B------:R-:W-:-:S13]  /*1b940*/  ISETP.NE.AND P1, PT, R3, 0x1, PT ;  /* 0x000000010300780c */ /* 0x000fda0003f25270 */
[----:B------:R-:W1:Y:S02]  /*1b950*/  @P1 LDC.64 R4, c[0x0][0x9e8] ;  /* 0x00027a00ff041b82 */ /* 0x000e640000000a00 */
[----:B-1----:R-:W-:-:S05]  /*1b960*/  @P1 IMAD.HI.U32 R4, R11, R4, RZ ;  /* 0x000000040b041227 */ /* 0x002fca00078e00ff */
[----:B------:R-:W-:-:S07]  /*1b970*/  @P1 SHF.R.U32.HI R11, RZ, R5, R4 ;  /* 0x00000005ff0b1219 */ /* 0x000fce0000011604 */
.L_x_11516:
[----:B------:R-:W-:Y:S05]  /*1b980*/  BSYNC B0 ;  /* 0x0000000000007941 */ /* 0x000fea0003800000 */
.L_x_11514:
[----:B------:R-:W-:-:S05]  /*1b990*/  IMAD R3, R11, R3, RZ ;  /* 0x000000030b037224 */ /* 0x000fca00078e02ff */
[----:B------:R-:W-:-:S07]  /*1b9a0*/  VIMNMX R10, R10, R3, !PT ;  /* 0x000000030a0a7248 */ /* 0x000fce0007fe0100 */
.L_x_11513:
[----:B------:R-:W-:Y:S01]  /*1b9b0*/  VIADD R2, R2, 0x7f ;  /* 0x0000007f02027836 */ /* 0x000fe20000000000 */
[----:B------:R-:W-:Y:S01]  /*1b9c0*/  BSSY B0, `(.L_x_11517) ;  /* 0x0000155000007945 */ /* 0x000fe20003800000 */
[----:B------:R-:W-:-:S03]  /*1b9d0*/  PLOP3.LUT P5, PT, PT, PT, PT, 0x80, 0x0 ;  /* 0x000000000000781c */ /* 0x000fc60003faf070 */
[----:B------:R-:W-:-:S04]  /*1b9e0*/  SHF.R.S32.HI R3, RZ, 0x1f, R2 ;  /* 0x0000001fff037819 */ /* 0x000fc80000011402 */
[----:B------:R-:W-:Y:S02]  /*1b9f0*/  LEA.HI R3, R3, R2, RZ, 0x7 ;  /* 0x0000000203037211 */ /* 0x000fe400078f38ff */
[----:B------:R-:W-:Y:S02]  /*1ba00*/  SHF.R.S32.HI R2, RZ, 0x1f, R10 ;  /* 0x0000001fff027819 */ /* 0x000fe4000001140a */
[----:B------:R-:W-:Y:S02]  /*1ba10*/  SHF.R.S32.HI R3, RZ, 0x7, R3 ;  /* 0x00000007ff037819 */ /* 0x000fe40000011403 */
[----:B------:R-:W-:Y:S02]  /*1ba20*/  LEA.HI R2, R2, R10, RZ, 0x7 ;  /* 0x0000000a02027211 */ /* 0x000fe400078f38ff */
[----:B------:R-:W-:Y:S02]  /*1ba30*/  VIMNMX R3, R17, R3, PT ;  /* 0x0000000311037248 */ /* 0x000fe40003fe0100 */
[----:B------:R-:W-:-:S03]  /*1ba40*/  SHF.R.S32.HI R2, RZ, 0x7, R2 ;  /* 0x00000007ff027819 */ /* 0x000fc60000011402 */
[----:B------:R-:W-:Y:S01]  /*1ba50*/  IMAD R3, R3, 0x80, -R7 ;  /* 0x0000008003037824 */ /* 0x000fe200078e0a07 */
[----:B------:R-:W-:-:S04]  /*1ba60*/  VIMNMX R2, RZ, R2, !PT ;  /* 0x00000002ff027248 */ /* 0x000fc80007fe0100 */
[----:B------:R-:W-:Y:S01]  /*1ba70*/  VIMNMX R3, R3, R6, PT ;  /* 0x0000000603037248 */ /* 0x000fe20003fe0100 */
[----:B------:R-:W-:-:S05]  /*1ba80*/  IMAD R2, R2, 0x80, -R7 ;  /* 0x0000008002027824 */ /* 0x000fca00078e0a07 */
        /* <DEDUP_REMOVED lines=17> */
.L_x_11710:
[----:B--2---:R-:W-:Y:S02]  /*1bba0*/  ISETP.NE.AND P0, PT, R14, RZ, PT ;  /* 0x000000ff0e00720c */ /* 0x004fe40003f05270 */
[----:B------:R-:W-:-:S11]  /*1bbb0*/  PLOP3.LUT P2, PT, PT, PT, PT, 0x8, 0x0 ;  /* 0x000000000000781c */ /* 0x000fd60003f4e170 */
[----:B------:R-:W-:Y:S05]  /*1bbc0*/  @P0 BRA `(.L_x_11520) ;  /* 0x00000000000c0947 */ /* 0x000fea0003800000 */
[----:B------:R-:W-:-:S03]  /*1bbd0*/  UMOV UR4, 0xffffffff ;  /* 0xffffffff00047882 */ /* 0x000fc60000000000 */
[----:B------:R-:W-:Y:S05]  /*1bbe0*/  BRA.DIV UR4, `(.L_x_11521) ;  /* 0x00000076040c7947 */ /* 0x000fea000b800000 */
[----:B------:R-:W-:-:S13]  /*1bbf0*/  ELECT P2, URZ, PT ;  /* 0x00000000003f782f */ /* 0x000fda0003840000 */
.L_x_11520:
[----:B-1----:R-:W2:Y:S01]  /*1bc00*/  LDL R3, [R1+0x24] ;  /* 0x0000240001037983 */ /* 0x002ea20000100800 */
[----:B------:R-:W-:Y:S01]  /*1bc10*/  BSSY B1, `(.L_x_11522) ;  /* 0x0000008000017945 */ /* 0x000fe20003800000 */
[----:B--2---:R-:W-:-:S05]  /*1bc20*/  VIADD R3, R3, 0x1 ;  /* 0x0000000103037836 */ /* 0x004fca0000000000 */
[----:B------:R-:W-:-:S04]  /*1bc30*/  LEA.HI R6, R3, R3, RZ, 0x1 ;  /* 0x0000000303067211 */ /* 0x000fc800078f08ff */
[----:B------:R-:W-:-:S05]  /*1bc40*/  LOP3.LUT R6, R6, 0xfffffffe, RZ, 0xc0, !PT ;  /* 0xfffffffe06067812 */ /* 0x000fca00078ec0ff */
[----:B------:R-:W-:-:S05]  /*1bc50*/  IMAD.IADD R3, R3, 0x1, -R6 ;  /* 0x0000000103037824 */ /* 0x000fca00078e0a06 */
[----:B------:R-:W-:-:S04]  /*1bc60*/  SHF.L.U32 R3, R3, 0x1f, RZ ;  /* 0x0000001f03037819 */ /* 0x000fc800000006ff */
[----:B------:R-:W1:Y:S02]  /*1bc70*/  SYNCS.PHASECHK.TRANS64.TRYWAIT P0, [R22+URZ+0x2d820], R3 ;  /* 0x02d82003160075a7 */ /* 0x000e64000800017f */
[----:B-1----:R-:W-:Y:S05]  /*1bc80*/  @!P0 BRA `(.L_x_11523) ;  /* 0x0000007400088947 */ /* 0x002fea0003800000 */
.L_x_11713:
[----:B------:R-:W-:Y:S05]  /*1bc90*/  BSYNC B1 ;  /* 0x0000000000017941 */ /* 0x000fea0003800000 */
.L_x_11522:
[----:B------:R-:W-:Y:S04]  /*1bca0*/  BSSY B1, `(.L_x_11524) ;  /* 0x0000088000017945 */ /* 0x000fe80003800000 */
[----:B------:R-:W-:Y:S05]  /*1bcb0*/  @!P2 BRA `(.L_x_11525) ;  /* 0x000000080018a947 */ /* 0x000fea0003800000 */
[----:B------:R-:W2:Y:S01]  /*1bcc0*/  LDL R7, [R1] ;  /* 0x0000000001077983 */ /* 0x000ea20000100800 */
        /* <DEDUP_REMOVED lines=8> */
.L_x_11714:
[----:B------:R-:W-:Y:S05]  /*1bd50*/  BSYNC B2 ;  /* 0x0000000000027941 */ /* 0x000fea0003800000 */
.L_x_11526:
[----:B------:R-:W-:Y:S04]  /*1bd60*/  BSSY B2, `(.L_x_11528) ;  /* 0x0000007000027945 */ /* 0x000fe80003800000 */
[----:B------:R-:W-:Y:S05]  /*1bd70*/  @P4 BRA `(.L_x_11529) ;  /* 0x0000000000144947 */ /* 0x000fea0003800000 */
[----:B------:R-:W-:Y:S01]  /*1bd80*/  LOP3.LUT P0, RZ, R23, 0x1, RZ, 0xc0, !PT ;  /* 0x0000000117ff7812 */ /* 0x000fe2000780c0ff */
[----:B-1----:R-:W-:-:S04]  /*1bd90*/  IMAD.MOV.U32 R3, RZ, RZ, 0x6000 ;  /* 0x00006000ff037424 */ /* 0x002fc800078e00ff */
[----:B------:R3:W-:Y:S08]  /*1bda0*/  SYNCS.ARRIVE.TRANS64 RZ, [R11+URZ+0x2d890], R3 ;  /* 0x02d890030bff79a7 */ /* 0x0007f0000800003f */
[----:B------:R-:W-:Y:S05]  /*1bdb0*/  @!P0 BRA `(.L_x_11529) ;  /* 0x0000000000048947 */ /* 0x000fea0003800000 */
[----:B------:R-:W-:Y:S01]  /*1bdc0*/  BPT.TRAP 0x1 ;  /* 0x000000040000795c */ /* 0x000fe20000300000 */
.L_x_11529:
[----:B------:R-:W-:Y:S05]  /*1bdd0*/  BSYNC B2 ;  /* 0x0000000000027941 */ /* 0x000fea0003800000 */
.L_x_11528:
        /* <DEDUP_REMOVED lines=8> */
[----:B-1-3--:R-:W-:Y:S01]  /*1be60*/  VIADD R3, R11, 0x2d890 ;  /* 0x0002d8900b037836 */ /* 0x00afe20000000000 */
[----:B------:R-:W-:Y:S01]  /*1be70*/  UMOV UR6, 0x0 ;  /* 0x0000000000067882 */ /* 0x000fe20000000000 */
[----:B0-----:R-:W-:Y:S01]  /*1be80*/  VIADD R12, R7, 0x15400 ;  /* 0x00015400070c7836 */ /* 0x001fe20000000000 */
[----:B------:R-:W-:-:S09]  /*1be90*/  UMOV UR7, 0x12f00000 ;  /* 0x12f0000000077882 */ /* 0x000fd20000000000 */
.L_x_11530:
        /* <DEDUP_REMOVED lines=16> */
.L_x_11531:
        /* <DEDUP_REMOVED lines=16> */
.L_x_11532:
        /* <DEDUP_REMOVED lines=13> */
.L_x_11715:
[----:B------:R-:W-:Y:S05]  /*1c170*/  BSYNC B2 ;  /* 0x0000000000027941 */ /* 0x000fea0003800000 */
.L_x_11533:
[----:B------:R-:W-:Y:S01]  /*1c180*/  BSSY B2, `(.L_x_11535) ;  /* 0x0000009000027945 */ /* 0x000fe20003800000 */
[----:B------:R-:W-:Y:S02]  /*1c190*/  IMAD.MOV.U32 R12, RZ, RZ, 0x0 ;  /* 0x00000000ff0c7424 */ /* 0x000fe400078e00ff */
[----:B------:R-:W-:Y:S01]  /*1c1a0*/  IMAD.MOV.U32 R13, RZ, RZ, 0x12f00000 ;  /* 0x12f00000ff0d7424 */ /* 0x000fe200078e00ff */
[----:B------:R-:W-:Y:S06]  /*1c1b0*/  @P4 BRA `(.L_x_11536) ;  /* 0x0000000000144947 */ /* 0x000fec0003800000 */
[----:B------:R-:W-:Y:S01]  /*1c1c0*/  LOP3.LUT P0, RZ, R23, 0x1, RZ, 0xc0, !PT ;  /* 0x0000000117ff7812 */ /* 0x000fe2000780c0ff */
[----:B------:R-:W-:-:S04]  /*1c1d0*/  IMAD.MOV.U32 R3, RZ, RZ, 0x6000 ;  /* 0x00006000ff037424 */ /* 0x000fc800078e00ff */
[----:B------:R1:W-:Y:S08]  /*1c1e0*/  SYNCS.ARRIVE.TRANS64 RZ, [R11+URZ+0x2d8b0], R3 ;  /* 0x02d8b0030bff79a7 */ /* 0x0003f0000800003f */
[----:B------:R-:W-:Y:S05]  /*1c1f0*/  @!P0 BRA `(.L_x_11536) ;  /* 0x0000000000048947 */ /* 0x000fea0003800000 */
[----:B------:R-:W-:Y:S01]  /*1c200*/  BPT.TRAP 0x1 ;  /* 0x000000040000795c */ /* 0x000fe20000300000 */
.L_x_11536:
[----:B------:R-:W-:Y:S05]  /*1c210*/  BSYNC B2 ;  /* 0x0000000000027941 */ /* 0x000fea0003800000 */
.L_x_11535:
        /* <DEDUP_REMOVED lines=8> */
.L_x_11537:
        /* <DEDUP_REMOVED lines=15> */
.L_x_11538:
        /* <DEDUP_REMOVED lines=15> */
.L_x_11539:
        /* <DEDUP_REMOVED lines=10> */
.L_x_11525:
[----:B------:R-:W-:Y:S05]  /*1c520*/  BSYNC B1 ;  /* 0x0000000000017941 */ /* 0x000fea0003800000 */
.L_x_11524:
[----:B------:R-:W2:Y:S01]  /*1c530*/  LDL.LU R10, [R1] ;  /* 0x00000000010a7983 */ /* 0x000ea20000300800 */
[----:B------:R-:W-:Y:S01]  /*1c540*/  VIADD R29, R29, 0x1 ;  /* 0x000000011d1d7836 */ /* 0x000fe20000000000 */
[----:B------:R-:W-:Y:S01]  /*1c550*/  PLOP3.LUT P5, PT, PT, PT, PT, 0x8, 0x0 ;  /* 0x000000000000781c */ /* 0x000fe20003fae170 */
[----:B------:R-:W-:-:S03]  /*1c560*/  VIADD R7, R2, 0xfffffffe ;  /* 0xfffffffe02077836 */ /* 0x000fc60000000000 */
[----:B------:R-:W-:-:S04]  /*1c570*/  ISETP.NE.AND P0, PT, R29, 0x2, PT ;  /* 0x000000021d00780c */ /* 0x000fc80003f05270 */
[----:B-1----:R-:W-:Y:S02]  /*1c580*/  SEL R3, RZ, 0x1, P0 ;  /* 0x00000001ff037807 */ /* 0x002fe40000000000 */
[----:B------:R-:W-:Y:S02]  /*1c590*/  SEL R29, R29, RZ, P0 ;  /* 0x000000ff1d1d7207 */ /* 0x000fe40000000000 */
[----:B------:R-:W-:Y:S02]  /*1c5a0*/  ISETP.GE.AND P0, PT, R7, R5, PT ;  /* 0x000000050700720c */ /* 0x000fe40003f06270 */
[----:B--2---:R-:W-:-:S05]  /*1c5b0*/  LOP3.LUT R10, R10, R3, RZ, 0x3c, !PT ;  /* 0x000000030a0a7212 */ /* 0x004fca00078e3cff */
[----:B------:R1:W-:Y:S06]  /*1c5c0*/  STL [R1], R10 ;  /* 0x0000000a01007387 */ /* 0x0003ec0000100800 */
[----:B------:R-:W-:Y:S05]  /*1c5d0*/  @!P0 BRA `(.L_x_11518) ;  /* 0x00000008004c8947 */ /* 0x000fea0003800000 */
.L_x_11556:
[----:B------:R-:W-:Y:S05]  /*1c5e0*/  YIELD ;  /* 0x0000000000007946 */ /* 0x000fea0003800000 */
[----:B------:R-:W-:Y:S04]  /*1c5f0*/  BSSY B1, `(.L_x_11540) ;  /* 0x0000087000017945 */ /* 0x000fe80003800000 */
[----:B--2---:R-:W-:Y:S05]  /*1c600*/  @!P2 BRA `(.L_x_11541) ;  /* 0x000000080014a947 */ /* 0x004fea0003800000 */
        /* <DEDUP_REMOVED lines=9> */
.L_x_11716:
[----:B------:R-:W-:Y:S05]  /*1c6a0*/  BSYNC B2 ;  /* 0x0000000000027941 */ /* 0x000fea0003800000 */
.L_x_11542:
[----:B------:R-:W-:Y:S04]  /*1c6b0*/  BSSY B2, `(.L_x_11544) ;  /* 0x0000007000027945 */ /* 0x000fe80003800000 */
[----:B------:R-:W-:Y:S05]  /*1c6c0*/  @P1 BRA `(.L_x_11545) ;  /* 0x0000000000141947 */ /* 0x000fea0003800000 */
[----:B------:R-:W-:Y:S01]  /*1c6d0*/  LOP3.LUT P0, RZ, R23, 0x1, RZ, 0xc0, !PT ;  /* 0x0000000117ff7812 */ /* 0x000fe2000780c0ff */
[----:B------:R-:W-:-:S04]  /*1c6e0*/  IMAD.MOV.U32 R2, RZ, RZ, 0x6000 ;  /* 0x00006000ff027424 */ /* 0x000fc800078e00ff */
[----:B------:R3:W-:Y:S08]  /*1c6f0*/  SYNCS.ARRIVE.TRANS64 RZ, [R6+URZ+0x2d890], R2 ;  /* 0x02d8900206ff79a7 */ /* 0x0007f0000800003f */
[----:B------:R-:W-:Y:S05]  /*1c700*/  @!P0 BRA `(.L_x_11545) ;  /* 0x0000000000048947 */ /* 0x000fea0003800000 */
[----:B------:R-:W-:Y:S01]  /*1c710*/  BPT.TRAP 0x1 ;  /* 0x000000040000795c */ /* 0x000fe20000300000 */
.L_x_11545:
[----:B------:R-:W-:Y:S05]  /*1c720*/  BSYNC B2 ;  /* 0x0000000000027941 */ /* 0x000fea0003800000 */
.L_x_11544:
[----:B------:R-:W-:Y:S01]  /*1c730*/  IMAD.MOV.U32 R13, RZ, RZ, RZ ;  /* 0x000000ffff0d7224 */ /* 0x000fe200078e00ff */
[----:B------:R-:W-:Y:S01]  /*1c740*/  UIADD3 UR4, UP0, UR42, 0x570, URZ ;  /* 0x000005702a047890 */ /* 0x000fe2000ff1e03f */
[----:B-1----:R-:W-:Y:S01]  /*1c750*/  IMAD R10, R29, 0x6000, R22 ;  /* 0x000060001d0a7824 */ /* 0x002fe200078e0216 */
[----:B------:R-:W-:Y:S01]  /*1c760*/  PLOP3.LUT P0, PT, PT, PT, PT, 0x80, 0x0 ;  /* 0x000000000000781c */ /* 0x000fe20003f0f070 */
[----:B------:R-:W-:Y:S01]  /*1c770*/  IMAD R11, R7, 0x80, R0 ;  /* 0x00000080070b7824 */ /* 0x000fe200078e0200 */
[----:B------:R-:W-:Y:S01]  /*1c780*/  R2UR UR10, R13 ;  /* 0x000000000d0a72ca */ /* 0x000fe200000e0000 */
[----:B---3--:R-:W-:Y:S01]  /*1c790*/  VIADD R2, R6, 0x2d890 ;  /* 0x0002d89006027836 */ /* 0x008fe20000000000 */
[----:B------:R-:W-:Y:S01]  /*1c7a0*/  UIADD3.X UR5, URZ, UR43, URZ, UP0, !UPT ;  /* 0x0000002b3f057290 */ /* 0x000fe200087fe43f */
[----:B0-----:R-:W-:Y:S01]  /*1c7b0*/  VIADD R12, R10, 0x15400 ;  /* 0x000154000a0c7836 */ /* 0x001fe20000000000 */
[----:B------:R-:W-:Y:S01]  /*1c7c0*/  UMOV UR6, 0x0 ;  /* 0x0000000000067882 */ /* 0x000fe20000000000 */
[----:B------:R-:W-:-:S10]  /*1c7d0*/  UMOV UR7, 0x12f00000 ;  /* 0x12f0000000077882 */ /* 0x000fd40000000000 */
.L_x_11546:
        /* <DEDUP_REMOVED lines=16> */
.L_x_11547:
        /* <DEDUP_REMOVED lines=16> */
.L_x_11548:
        /* <DEDUP_REMOVED lines=13> */
.L_x_11717:
[----:B------:R-:W-:Y:S05]  /*1cab0*/  BSYNC B2 ;  /* 0x0000000000027941 */ /* 0x000fea0003800000 */
.L_x_11549:
[----:B------:R-:W-:Y:S01]  /*1cac0*/  BSSY B2, `(.L_x_11551) ;  /* 0x0000009000027945 */ /* 0x000fe20003800000 */
[----:B------:R-:W-:Y:S02]  /*1cad0*/  IMAD.MOV.U32 R2, RZ, RZ, 0x0 ;  /* 0x00000000ff027424 */ /* 0x000fe400078e00ff */
[----:B0-2---:R-:W-:Y:S01]  /*1cae0*/  IMAD.MOV.U32 R3, RZ, RZ, 0x12f00000 ;  /* 0x12f00000ff037424 */ /* 0x005fe200078e00ff */
[----:B------:R-:W-:Y:S06]  /*1caf0*/  @P1 BRA `(.L_x_11552) ;  /* 0x0000000000141947 */ /* 0x000fec0003800000 */
[----:B------:R-:W-:Y:S01]  /*1cb00*/  LOP3.LUT P0, RZ, R23, 0x1, RZ, 0xc0, !PT ;  /* 0x0000000117ff7812 */ /* 0x000fe2000780c0ff */
[----:B------:R-:W-:-:S04]  /*1cb10*/  IMAD.MOV.U32 R12, RZ, RZ, 0x6000 ;  /* 0x00006000ff0c7424 */ /* 0x000fc800078e00ff */
[----:B------:R0:W-:Y:S08]  /*1cb20*/  SYNCS.ARRIVE.TRANS64 RZ, [R6+URZ+0x2d8b0], R12 ;  /* 0x02d8b00c06ff79a7 */ /* 0x0001f0000800003f */
[----:B------:R-:W-:Y:S05]  /*1cb30*/  @!P0 BRA `(.L_x_11552) ;  /* 0x0000000000048947 */ /* 0x000fea0003800000 */
[----:B------:R-:W-:Y:S01]  /*1cb40*/  BPT.TRAP 0x1 ;  /* 0x000000040000795c */ /* 0x000fe20000300000 */
.L_x_11552:
[----:B------:R-:W-:Y:S05]  /*1cb50*/  BSYNC B2 ;  /* 0x0000000000027941 */ /* 0x000fea0003800000 */
.L_x_11551:
        /* <DEDUP_REMOVED lines=8> */
.L_x_11553:
        /* <DEDUP_REMOVED lines=15> */
.L_x_11554:
        /* <DEDUP_REMOVED lines=15> */
.L_x_11555:
        /* <DEDUP_REMOVED lines=10> */
.L_x_11541:
[----:B------:R-:W-:Y:S05]  /*1ce60*/  BSYNC B1 ;  /* 0x0000000000017941 */ /* 0x000fea0003800000 */
.L_x_11540:
[----:B------:R-:W2:Y:S01]  /*1ce70*/  LDL.LU R3, [R1] ;  /* 0x0000000001037983 */ /* 0x000ea20000300800 */
[----:B------:R-:W-:-:S05]  /*1ce80*/  VIADD R29, R29, 0x1 ;  /* 0x000000011d1d7836 */ /* 0x000fca0000000000 */
[----:B------:R-:W-:-:S04]  /*1ce90*/  ISETP.NE.AND P0, PT, R29, 0x2, PT ;  /* 0x000000021d00780c */ /* 0x000fc80003f05270 */
[----:B------:R-:W-:Y:S02]  /*1cea0*/  SEL R2, RZ, 0x1, P0 ;  /* 0x00000001ff027807 */ /* 0x000fe40000000000 */
[----:B------:R-:W-:Y:S02]  /*1ceb0*/  SEL R29, R29, RZ, P0 ;  /* 0x000000ff1d1d7207 */ /* 0x000fe40000000000 */
[C---:B------:R-:W-:Y:S01]  /*1cec0*/  ISETP.GT.AND P0, PT, R7.reuse, R5, PT ;  /* 0x000000050700720c */ /* 0x040fe20003f04270 */
[----:B------:R-:W-:Y:S01]  /*1ced0*/  VIADD R7, R7, 0xffffffff ;  /* 0xffffffff07077836 */ /* 0x000fe20000000000 */
[----:B--2---:R-:W-:-:S05]  /*1cee0*/  LOP3.LUT R3, R3, R2, RZ, 0x3c, !PT ;  /* 0x0000000203037212 */ /* 0x004fca00078e3cff */
[----:B------:R2:W-:Y:S06]  /*1cef0*/  STL [R1], R3 ;  /* 0x0000000301007387 */ /* 0x0005ec0000100800 */
[----:B------:R-:W-:Y:S05]  /*1cf00*/  @P0 BRA `(.L_x_11556) ;  /* 0xfffffff400b40947 */ /* 0x000fea000383ffff */
.L_x_11518:
[----:B------:R-:W-:Y:S05]  /*1cf10*/  BSYNC B0 ;  /* 0x0000000000007941 */ /* 0x000fea0003800000 */
.L_x_11517:
[----:B------:R-:W3:Y:S01]  /*1cf20*/  LDL R6, [R1+0x14] ;  /* 0x0000140001067983 */ /* 0x000ee20000100800 */
[----:B------:R-:W4:Y:S01]  /*1cf30*/  LDC R0, c[0x0][0x448] ;  /* 0x00011200ff007b82 */ /* 0x000f220000000800 */
[----:B------:R-:W-:Y:S07]  /*1cf40*/  @!P5 WARPSYNC.ALL ;  /* 0x000000000000d948 */ /* 0x000fee0003800000 */
[----:B------:R-:W-:Y:S01]  /*1cf50*/  @!P5 BAR.SYNC.DEFER_BLOCKING 0xc, 0x200 ;  /* 0x030800000000db1d */ /* 0x000fe20000010000 */
[----:B----4-:R-:W-:-:S13]  /*1cf60*/  ISETP.NE.AND P0, PT, R0, 0x1, PT ;  /* 0x000000010000780c */ /* 0x010fda0003f05270 */
[----:B------:R-:W4:Y:S08]  /*1cf70*/  @P0 LDC R5, c[0x0][0x44c] ;  /* 0x00011300ff050b82 */ /* 0x000f300000000800 */
[----:B--2---:R-:W2:Y:S01]  /*1cf80*/  @P0 LDC R3, c[0x0][0x450] ;  /* 0x00011400ff030b82 */ /* 0x004ea20000000800 */
[----:B---3--:R-:W-:-:S04]  /*1cf90*/  VIADD R2, R6, 0xbf ;  /* 0x000000bf06027836 */ /* 0x008fc80000000000 */
[----:B----4-:R-:W-:-:S05]  /*1cfa0*/  @P0 IMAD.HI.U32 R0, R2, R5, RZ ;  /* 0x0000000502000227 */ /* 0x010fca00078e00ff */
[----:B--2---:R-:W-:-:S05]  /*1cfb0*/  @P0 SHF.R.U32.HI R2, RZ, R3, R0 ;  /* 0x00000003ff020219 */ /* 0x004fca0000011600 */
[----:B------:R-:W-:Y:S02]  /*1cfc0*/  IMAD.IADD R8, R8, 0x1, R2 ;  /* 0x0000000108087824 */ /* 0x000fe400078e0202 */
[----:B------:R-:W2:Y:S02]  /*1cfd0*/  LDC.64 R2, c[0x0][0x9e0] ;  /* 0x00027800ff027b82 */ /* 0x000ea40000000a00 */
[----:B--2---:R-:W-:Y:S01]  /*1cfe0*/  ISETP.GE.AND P1, PT, R3, 0x1, PT ;  /* 0x000000010300780c */ /* 0x004fe20003f26270 */
[----:B------:R-:W-:-:S12]  /*1cff0*/  IMAD.IADD R2, R8, 0x1, R2 ;  /* 0x0000000108027824 */ /* 0x000fd800078e0202 */
[----:B------:R-:W-:Y:S05]  /*1d000*/  @!P1 BRA `(.L_x_11557) ;  /* 0x0000000000489947 */ /* 0x000fea0003800000 */
        /* <DEDUP_REMOVED lines=11> */
.L_x_11559:
[----:B------:R-:W-:-:S13]  /*1d0c0*/  ISETP.NE.AND P2, PT, R3, 0x1, PT ;  /* 0x000000010300780c */ /* 0x000fda0003f45270 */
[----:B------:R-:W2:Y:S02]  /*1d0d0*/  @P2 LDC.64 R4, c[0x0][0x9e8] ;  /* 0x00027a00ff042b82 */ /* 0x000ea40000000a00 */
[----:B--2---:R-:W-:-:S05]  /*1d0e0*/  @P2 IMAD.HI.U32 R4, R0, R4, RZ ;  /* 0x0000000400042227 */ /* 0x004fca00078e00ff */
[----:B------:R-:W-:-:S07]  /*1d0f0*/  @P2 SHF.R.U32.HI R0, RZ, R5, R4 ;  /* 0x00000005ff002219 */ /* 0x000fce0000011604 */
.L_x_11560:
[----:B------:R-:W-:Y:S05]  /*1d100*/  BSYNC B0 ;  /* 0x0000000000007941 */ /* 0x000fea0003800000 */
.L_x_11558:
[----:B------:R-:W-:-:S05]  /*1d110*/  IMAD R5, R0, R3, R3 ;  /* 0x0000000300057224 */ /* 0x000fca00078e0203 */
[----:B------:R-:W-:-:S07]  /*1d120*/  VIMNMX R2, R2, R5, PT ;  /* 0x0000000502027248 */ /* 0x000fce0003fe0100 */
.L_x_11557:
[----:B------:R-:W-:Y:S01]  /*1d130*/  VIADD R2, R2, 0x7f ;  /* 0x0000007f02027836 */ /* 0x000fe20000000000 */
[----:B------:R-:W-:-:S04]  /*1d140*/  ULDC UR4, c[0x0][0x9dc] ;  /* 0x0002770000047ab9 */ /* 0x000fc80000000800 */
[----:B------:R-:W-:-:S04]  /*1d150*/  SHF.R.S32.HI R5, RZ, 0x1f, R2 ;  /* 0x0000001fff057819 */ /* 0x000fc80000011402 */
[----:B------:R-:W-:Y:S02]  /*1d160*/  LEA.HI R5, R5, R2, RZ, 0x7 ;  /* 0x0000000205057211 */ /* 0x000fe400078f38ff */
[----:B------:R-:W2:Y:S02]  /*1d170*/  @P0 LDC R2, c[0x0][0x44c] ;  /* 0x00011300ff020b82 */ /* 0x000ea40000000800 */
[----:B------:R-:W-:-:S04]  /*1d180*/  SHF.R.S32.HI R0, RZ, 0x7, R5 ;  /* 0x00000007ff007819 */ /* 0x000fc80000011405 */
[----:B------:R-:W-:Y:S02]  /*1d190*/  VIMNMX R25, R17, R0, PT ;  /* 0x0000000011197248 */ /* 0x000fe40003fe0100 */
[----:B------:R-:W3:Y:S03]  /*1d1a0*/  @P0 LDC R0, c[0x0][0x450] ;  /* 0x00011400ff000b82 */ /* 0x000ee60000000800 */
[----:B------:R4:W-:Y:S01]  /*1d1b0*/  STL [R1+0x18], R25 ;  /* 0x0000181901007387 */ /* 0x0009e20000100800 */
[----:B--2---:R-:W-:-:S04]  /*1d1c0*/  @P0 IMAD.HI.U32 R5, R6, R2, RZ ;  /* 0x0000000206050227 */ /* 0x004fc800078e00ff */
[----:B------:R-:W-:Y:S01]  /*1d1d0*/  IMAD.MOV.U32 R2, RZ, RZ, R6 ;  /* 0x000000ffff027224 */ /* 0x000fe200078e0006 */
[----:B---3--:R-:W-:-:S05]  /*1d1e0*/  @P0 SHF.R.U32.HI R2, RZ, R0, R5 ;  /* 0x00000000ff020219 */ /* 0x008fca0000011605 */
[----:B------:R-:W-:-:S04]  /*1d1f0*/  IMAD.IADD R2, R9, 0x1, R2 ;  /* 0x0000000109027824 */ /* 0x000fc800078e0202 */
[----:B------:R-:W-:Y:S01]  /*1d200*/  VIADD R0, R2, -UR4 ;  /* 0x8000000402007c36 */ /* 0x000fe20008000000 */
[----:B----4-:R-:W-:Y:S06]  /*1d210*/  @!P1 BRA `(.L_x_11561) ;  /* 0x0000000000449947 */ /* 0x010fec0003800000 */
[----:B------:R-:W-:Y:S01]  /*1d220*/  ISETP.GT.AND P0, PT, R2, -0x1, PT ;  /* 0xffffffff0200780c */ /* 0x000fe20003f04270 */
[----:B------:R-:W-:-:S12]  /*1d230*/  BSSY B0, `(.L_x_11562) ;  /* 0x000000d000007945 */ /* 0x000fd80003800000 */
        /* <DEDUP_REMOVED lines=8> */
.L_x_11563:
[----:B------:R-:W-:-:S13]  /*1d2c0*/  ISETP.NE.AND P0, PT, R3, 0x1, PT ;  /* 0x000000010300780c */ /* 0x000fda0003f05270 */
[----:B------:R-:W2:Y:S02]  /*1d2d0*/  @P0 LDC.64 R4, c[0x0][0x9e8] ;  /* 0x00027a00ff040b82 */ /* 0x000ea40000000a00 */
[----:B--2---:R-:W-:-:S05]  /*1d2e0*/  @P0 IMAD.HI.U32 R4, R2, R4, RZ ;  /* 0x0000000402040227 */ /* 0x004fca00078e00ff */
[----:B------:R-:W-:-:S07]  /*1d2f0*/  @P0 SHF.R.U32.HI R2, RZ, R5, R4 ;  /* 0x00000005ff020219 */ /* 0x000fce0000011604 */
.L_x_11564:
[----:B------:R-:W-:Y:S05]  /*1d300*/  BSYNC B0 ;  /* 0x0000000000007941 */ /* 0x000fea0003800000 */
.L_x_11562:
[----:B------:R-:W-:-:S05]  /*1d310*/  IMAD R3, R2, R3, RZ ;  /* 0x0000000302037224 */ /* 0x000fca00078e02ff */
[----:B------:R-:W-:-:S07]  /*1d320*/  VIMNMX R0, R0, R3, !PT ;  /* 0x0000000300007248 */ /* 0x000fce0007fe0100 */
.L_x_11561:
[----:B------:R-:W-:Y:S01]  /*1d330*/  SHF.R.S32.HI R3, RZ, 0x1f, R0 ;  /* 0x0000001fff037819 */ /* 0x000fe20000011400 */
[----:B------:R-:W-:Y:S03]  /*1d340*/  BSSY B7, `(.L_x_11565) ;  /* 0x000041a000077945 */ /* 0x000fe60003800000 */
[----:B------:R-:W-:-:S04]  /*1d350*/  LEA.HI R3, R3, R0, RZ, 0x7 ;  /* 0x0000000003037211 */ /* 0x000fc800078f38ff */
[----:B------:R-:W-:-:S04]  /*1d360*/  SHF.R.S32.HI R3, RZ, 0x7, R3 ;  /* 0x00000007ff037819 */ /* 0x000fc80000011403 */
[----:B------:R-:W-:-:S04]  /*1d370*/  VIMNMX R2, RZ, R3, !PT ;  /* 0x00000003ff027248 */ /* 0x000fc80007fe0100 */
[----:B------:R-:W-:Y:S01]  /*1d380*/  ISETP.GT.AND P0, PT, R25, R2, PT ;  /* 0x000000021900720c */ /* 0x000fe20003f04270 */
        /* <DEDUP_REMOVED lines=19> */
.L_x_11566:
        /* <DEDUP_REMOVED lines=13> */
[----:B-1----:R-:W-:Y:S02]  /*1d590*/  IMAD.U32 R10, RZ, RZ, UR4 ;  /* 0x00000004ff0a7e24 */ /* 0x002fe4000f8e00ff */
[----:B------:R-:W-:Y:S02]  /*1d5a0*/  IMAD.U32 R11, RZ, RZ, UR5 ;  /* 0x00000005ff0b7e24 */ /* 0x000fe4000f8e00ff */
[----:B------:R-:W-:Y:S02]  /*1d5b0*/  IMAD.MOV.U32 R8, RZ, RZ, 0x70 ;  /* 0x00000070ff087424 */ /* 0x000fe400078e00ff */
[----:B0-----:R-:W-:Y:S02]  /*1d5c0*/  IMAD.MOV.U32 R12, RZ, RZ, 0x1 ;  /* 0x00000001ff0c7424 */ /* 0x001fe400078e00ff */
[----:B------:R-:W-:-:S07]  /*1d5d0*/  IMAD.MOV.U32 R13, RZ, RZ, RZ ;  /* 0x000000ffff0d7224 */ /* 0x000fce00078e00ff */
[----:B------:R-:W-:-:S07]  /*1d5e0*/  LEPC R20, `(.L_x_11569) ;  /* 0x000000001014794e */ /* 0x000fce0000000000 */
[----:B--2---:R-:W-:Y:S05]  /*1d5f0*/  CALL.ABS.NOINC R2 ;  /* 0x0000000002007343 */ /* 0x004fea0003c00000 */
.L_x_11569:
[----:B------:R-:W-:Y:S05]  /*1d600*/  BSYNC B6 ;  /* 0x0000000000067941 */ /* 0x000fea0003800000 */
.L_x_11568:
        /* <DEDUP_REMOVED lines=13> */
[----:B-1----:R-:W-:Y:S02]  /*1d6e0*/  IMAD.U32 R10, RZ, RZ, UR4 ;  /* 0x00000004ff0a7e24 */ /* 0x002fe4000f8e00ff */
[----:B------:R-:W-:Y:S02]  /*1d6f0*/  IMAD.U32 R11, RZ, RZ, UR5 ;  /* 0x00000005ff0b7e24 */ /* 0x000fe4000f8e00ff */
[----:B------:R-:W-:Y:S02]  /*1d700*/  IMAD.MOV.U32 R8, RZ, RZ, 0x70 ;  /* 0x00000070ff087424 */ /* 0x000fe400078e00ff */
[----:B0-----:R-:W-:Y:S02]  /*1d710*/  IMAD.MOV.U32 R12, RZ, RZ, 0x1 ;  /* 0x00000001ff0c7424 */ /* 0x001fe400078e00ff */
[----:B--2---:R-:W-:-:S07]  /*1d720*/  IMAD.MOV.U32 R13, RZ, RZ, RZ ;  /* 0x000000ffff0d7224 */ /* 0x004fce00078e00ff */
[----:B------:R-:W-:-:S07]  /*1d730*/  LEPC R20, `(.L_x_11572) ;  /* 0x000000001014794e */ /* 0x000fce0000000000 */
[----:B---3--:R-:W-:Y:S05]  /*1d740*/  CALL.ABS.NOINC R2 ;  /* 0x0000000002007343 */ /* 0x008fea0003c00000 */
.L_x_11572:
        /* <DEDUP_REMOVED lines=15> */
.L_x_11571:
[----:B------:R-:W-:Y:S05]  /*1d840*/  BSYNC B6 ;  /* 0x0000000000067941 */ /* 0x000fea0003800000 */
.L_x_11570:
        /* <DEDUP_REMOVED lines=8> */
[----:B------:R-:W-:Y:S01]  /*1d8d0*/  VIADD R25, R25, 0xffffffff ;  /* 0xffffffff19197836 */ /* 0x000fe20000000000 */
[----:B--2---:R-:W2:Y:S02]  /*1d8e0*/  LDC.64 R2, c[0x0][0x418] ;  /* 0x00010600ff027b82 */ /* 0x004ea40000000a00 */
[----:B--2---:R-:W-:Y:S01]  /*1d8f0*/  LOP3.LUT P0, RZ, R2, UR4, RZ, 0xfc, !PT ;  /* 0x0000000402ff7c12 */ /* 0x004fe2000f80fcff */
[----:B------:R-:W-:-:S03]  /*1d900*/  UMOV UR4, 0xffffffff ;  /* 0xffffffff00047882 */ /* 0x000fc60000000000 */
[----:B------:R-:W-:Y:S02]  /*1d910*/  LOP3.LUT P0, RZ, R3, UR5, RZ, 0xfc, P0 ;  /* 0x0000000503ff7c12 */ /* 0x000fe4000800fcff */
[----:B---3--:R-:W-:Y:S02]  /*1d920*/  SHF.R.S32.HI R7, RZ, 0x1f, R26 ;  /* 0x0000001fff077819 */ /* 0x008fe4000001141a */
[----:B------:R-:W-:-:S03]  /*1d930*/  SEL R17, R26, RZ, !P0 ;  /* 0x000000ff1a117207 */ /* 0x000fc60004000000 */
[----:B------:R2:W-:Y:S01]  /*1d940*/  STL [R1+0x4], R7 ;  /* 0x0000040701007387 */ /* 0x0005e20000100800 */
[----:B------:R-:W-:Y:S05]  /*1d950*/  BRA.DIV UR4, `(.L_x_11573) ;  /* 0x0000005a04387947 */ /* 0x000fea000b800000 */
[----:B------:R-:W3:Y:S02]  /*1d960*/  S2R R0, SR_TID.X ;  /* 0x0000000000007919 */ /* 0x000ee40000002100 */
[----:B---3--:R-:W-:-:S04]  /*1d970*/  SHF.R.U32.HI R0, RZ, 0x5, R0 ;  /* 0x00000005ff007819 */ /* 0x008fc80000011600 */
[----:B------:R-:W-:-:S05]  /*1d980*/  LOP3.LUT R0, R0, 0x3, RZ, 0xc0, !PT ;  /* 0x0000000300007812 */ /* 0x000fca00078ec0ff */
[----:B------:R3:W4:Y:S02]  /*1d990*/  SHFL.IDX PT, R14, R0, RZ, 0x1f ;  /* 0x00001fff000e7589 */ /* 0x00072400000e0000 */
.L_x_11720:
[----:B----4-:R-:W-:Y:S02]  /*1d9a0*/  ISETP.NE.AND P0, PT, R14, RZ, PT ;  /* 0x000000ff0e00720c */ /* 0x010fe40003f05270 */
[----:B------:R-:W-:Y:S02]  /*1d9b0*/  PLOP3.LUT P1, PT, PT, PT, PT, 0x8, 0x0 ;  /* 0x000000000000781c */ /* 0x000fe40003f2e170 */
[----:B------:R-:W-:-:S11]  /*1d9c0*/  LOP3.LUT R23, R23, 0xfffffffb, RZ, 0xc0, !PT ;  /* 0xfffffffb17177812 */ /* 0x000fd600078ec0ff */
[----:B------:R-:W-:Y:S01]  /*1d9d0*/  @P1 LOP3.LUT R23, R23, 0x4, RZ, 0xfc, !PT ;  /* 0x0000000417171812 */ /* 0x000fe200078efcff */
[----:B------:R-:W-:Y:S06]  /*1d9e0*/  @P0 BRA `(.L_x_11574) ;  /* 0x0000000400100947 */ /* 0x000fec0003800000 */
[----:B------:R-:W-:-:S03]  /*1d9f0*/  UMOV UR4, 0xffffffff ;  /* 0xffffffff00047882 */ /* 0x000fc60000000000 */
[----:B------:R-:W-:Y:S05]  /*1da00*/  BRA.DIV UR4, `(.L_x_11575) ;  /* 0x0000005a04407947 */ /* 0x000fea000b800000 */
[----:B------:R-:W-:-:S13]  /*1da10*/  ELECT P6, URZ, PT ;  /* 0x00000000003f782f */ /* 0x000fda00038c0000 */
.L_x_11723:
[----:B------:R-:W-:Y:S05]  /*1da20*/  @!P6 BRA `(.L_x_11574) ;  /* 0x000000040000e947 */ /* 0x000fea0003800000 */
[----:B------:R-:W-:-:S04]  /*1da30*/  ISETP.NE.U32.AND P0, PT, R2, RZ, PT ;  /* 0x000000ff0200720c */ /* 0x000fc80003f05070 */
[----:B------:R-:W-:-:S13]  /*1da40*/  ISETP.NE.AND.EX P0, PT, R3, RZ, PT, P0 ;  /* 0x000000ff0300720c */ /* 0x000fda0003f05300 */
[----:B------:R-:W-:Y:S05]  /*1da50*/  @!P0 BRA `(.L_x_11576) ;  /* 0x0000000000448947 */ /* 0x000fea0003800000 */
[----:B------:R-:W4:Y:S01]  /*1da60*/  LDC R6, c[0x0][0x43c] ;  /* 0x00010f00ff067b82 */ /* 0x000f220000000800 */
[----:B------:R-:W-:Y:S01]  /*1da70*/  ULDC.64 UR4, c[0x0][0x428] ;  /* 0x00010a0000047ab9 */ /* 0x000fe20000000a00 */
[----:B----4-:R-:W-:-:S13]  /*1da80*/  ISETP.NE.AND P0, PT, R6, 0x1, PT ;  /* 0x000000010600780c */ /* 0x010fda0003f05270 */
[----:B------:R-:W3:Y:S02]  /*1da90*/  @P0 LDC.64 R4, c[0x0][0x440] ;  /* 0x00011000ff040b82 */ /* 0x000ee40000000a00 */
[----:B---3--:R-:W-:-:S04]  /*1daa0*/  @P0 IMAD.HI.U32 R0, R25, R4, RZ ;  /* 0x0000000419000227 */ /* 0x008fc800078e00ff */
        /* <DEDUP_REMOVED lines=12> */
.L_x_11576:
[----:B---3--:R-:W-:Y:S01]  /*1db70*/  IMAD R0, R24, 0x8, R22 ;  /* 0x0000000818007824 */ /* 0x008fe200078e0216 */
[----:B----4-:R-:W-:-:S04]  /*1db80*/  SHF.L.U32 R2, R27, 0x1f, RZ ;  /* 0x0000001f1b027819 */ /* 0x010fc800000006ff */
[----:B------:R-:W3:Y:S02]  /*1db90*/  SYNCS.PHASECHK.TRANS64.TRYWAIT P0, [R0+URZ+0x2d840], R2 ;  /* 0x02d84002000075a7 */ /* 0x000ee4000800017f */
[----:B---3--:R-:W-:Y:S05]  /*1dba0*/  @!P0 BRA `(.L_x_11577) ;  /* 0x0000005400f88947 */ /* 0x008fea0003800000 */
.L_x_11724:
[----:B------:R-:W4:Y:S02]  /*1dbb0*/  S2R R3, SR_TID.X ;  /* 0x0000000000037919 */ /* 0x000f240000002100 */
[----:B----4-:R-:W-:-:S04]  /*1dbc0*/  LOP3.LUT R3, R3, 0x7f, RZ, 0xc0, !PT ;  /* 0x0000007f03037812 */ /* 0x010fc800078ec0ff */
[----:B------:R-:W-:-:S13]  /*1dbd0*/  ISETP.NE.AND P0, PT, R3, RZ, PT ;  /* 0x000000ff0300720c */ /* 0x000fda0003f05270 */
[----:B------:R-:W-:Y:S05]  /*1dbe0*/  @P0 BRA `(.L_x_11578) ;  /* 0x0000000000140947 */ /* 0x000fea0003800000 */
[----:B------:R-:W-:Y:S01]  /*1dbf0*/  LOP3.LUT P1, RZ, R23, 0x1, RZ, 0xc0, !PT ;  /* 0x0000000117ff7812 */ /* 0x000fe2000782c0ff */
[----:B---3--:R-:W-:-:S04]  /*1dc00*/  IMAD.MOV.U32 R2, RZ, RZ, 0x6000 ;  /* 0x00006000ff027424 */ /* 0x008fc800078e00ff */
[----:B------:R4:W-:Y:S08]  /*1dc10*/  SYNCS.ARRIVE.TRANS64 RZ, [R0+URZ+0x2d830], R2 ;  /* 0x02d8300200ff79a7 */ /* 0x0009f0000800003f */
[----:B------:R-:W-:Y:S05]  /*1dc20*/  @!P1 BRA `(.L_x_11578) ;  /* 0x0000000000049947 */ /* 0x000fea0003800000 */
[----:B------:R-:W-:Y:S01]  /*1dc30*/  BPT.TRAP 0x1 ;  /* 0x000000040000795c */ /* 0x000fe20000300000 */
.L_x_11578:
[----:B------:R-:W-:Y:S01]  /*1dc40*/  R2UR UR9, R0 ;  /* 0x00000000000972ca */ /* 0x000fe200000e0000 */
[----:B---34-:R-:W-:Y:S01]  /*1dc50*/  IMAD R0, R24, 0x6000, R22 ;  /* 0x0000600018007824 */ /* 0x018fe200078e0216 */
        /* <DEDUP_REMOVED lines=13> */
[----:B------:R-:W-:Y:S02]  /*1dd30*/  ULEA UR11, UR11, UR5, 0x7 ;  /* 0x000000050b0b7291 */ /* 0x000fe4000f8e383f */
        /* <DEDUP_REMOVED lines=8> */
[----:B---3--:R-:W-:Y:S01]  /*1ddc0*/  UMOV UR8, UR15 ;  /* 0x0000000f00087c82 */ /* 0x008fe20008000000 */
[----:B------:R-:W-:-:S02]  /*1ddd0*/  UMOV UR10, UR17 ;  /* 0x00000011000a7c82 */ /* 0x000fc40008000000 */
[----:B------:R3:W-:Y:S02]  /*1dde0*/  UTMALDG.4D [UR8], [UR4], desc[UR6] ;  /* 0x00000608040075b4 */ /* 0x0007e40008019000 */
[----:B---3--:R-:W-:Y:S01]  /*1ddf0*/  UMOV UR8, UR16 ;  /* 0x0000001000087c82 */ /* 0x008fe20008000000 */
[----:B------:R-:W-:Y:S02]  /*1de00*/  UMOV UR10, UR14 ;  /* 0x0000000e000a7c82 */ /* 0x000fe40008000000 */
[----:B------:R4:W-:Y:S02]  /*1de10*/  UTMALDG.4D [UR8], [UR4], desc[UR6] ;  /* 0x00000608040075b4 */ /* 0x0009e40008019000 */
[----:B----4-:R-:W-:Y:S01]  /*1de20*/  NOP ;  /* 0x0000000000007918 */ /* 0x010fe20000000000 */
.L_x_11574:
[----:B------:R-:W4:Y:S01]  /*1de30*/  LDL.LU R3, [R1+0x20] ;  /* 0x0000200001037983 */ /* 0x000f220000300800 */
[----:B------:R-:W-:Y:S05]  /*1de40*/  WARPSYNC.ALL ;  /* 0x0000000000007948 */ /* 0x000fea0003800000 */
[----:B------:R-:W-:Y:S01]  /*1de50*/  ULDC.64 UR4, c[0x0][0x298] ;  /* 0x0000a60000047ab9 */ /* 0x000fe20000000a00 */
[----:B---3--:R-:W-:Y:S01]  /*1de60*/  VIADD R0, R22, 0xc400 ;  /* 0x0000c40016007836 */ /* 0x008fe20000000000 */
[----:B------:R-:W-:Y:S01]  /*1de70*/  ULDC.64 UR6, c[0x0][0xa00] ;  /* 0x0002800000067ab9 */ /* 0x000fe20000000a00 */
[----:B------:R-:W-:Y:S01]  /*1de80*/  BSSY B6, `(.L_x_11579) ;  /* 0x0000024000067945 */ /* 0x000fe20003800000 */
[----:B------:R-:W-:Y:S01]  /*1de90*/  BAR.SYNC.DEFER_BLOCKING 0x8, 0x200 ;  /* 0x0208000000007b1d */ /* 0x000fe20000010000 */
[----:B------:R-:W-:-:S02]  /*1dea0*/  ISETP.NE.U32.AND P0, PT, RZ, UR6, PT ;  /* 0x00000006ff007c0c */ /* 0x000fc4000bf05070 */
[----:B------:R-:W-:Y:S02]  /*1deb0*/  LOP3.LUT P1, RZ, R0, 0x1bf, RZ, 0xc0, !PT ;  /* 0x000001bf00ff7812 */ /* 0x000fe4000782c0ff */
[----:B------:R-:W-:Y:S02]  /*1dec0*/  ISETP.NE.AND.EX P0, PT, RZ, UR7, PT, P0 ;  /* 0x00000007ff007c0c */ /* 0x000fe4000bf05300 */
[----:B----4-:R-:W-:Y:S01]  /*1ded0*/  SHF.R.S32.HI R2, RZ, 0x1f, R3 ;  /* 0x0000001fff027819 */ /* 0x010fe20000011403 */
[----:B------:R-:W-:-:S04]  /*1dee0*/  IMAD.WIDE.U32 R4, R3, UR4, RZ ;  /* 0x0000000403047c25 */ /* 0x000fc8000f8e00ff */
[----:B------:R-:W-:Y:S01]  /*1def0*/  IMAD R2, R2, UR4, RZ ;  /* 0x0000000402027c24 */ /* 0x000fe2000f8e02ff */
[----:B------:R-:W-:Y:S03]  /*1df00*/  STL.64 [R1+0x28], R4 ;  /* 0x0000280401007387 */ /* 0x000fe60000100a00 */
[----:B------:R-:W-:Y:S01]  /*1df10*/  IMAD R0, R3, UR5, R2 ;  /* 0x0000000503007c24 */ /* 0x000fe2000f8e0202 */
[----:B------:R-:W-:-:S03]  /*1df20*/  SHF.R.S32.HI R2, RZ, 0x1f, R19 ;  /* 0x0000001fff027819 */ /* 0x000fc60000011413 */
[----:B------:R-:W-:Y:S01]  /*1df30*/  IMAD.IADD R0, R5, 0x1, R0 ;  /* 0x0000000105007824 */ /* 0x000fe200078e0200 */
[----:B------:R-:W-:Y:S02]  /*1df40*/  SEL R3, R2, RZ, !P0 ;  /* 0x000000ff02037207 */ /* 0x000fe40004000000 */
[----:B------:R-:W-:Y:S02]  /*1df50*/  SHF.R.S32.HI R2, RZ, 0x1f, R18 ;  /* 0x0000001fff027819 */ /* 0x000fe40000011412 */
[----:B------:R3:W-:Y:S04]  /*1df60*/  STL [R1+0x30], R0 ;  /* 0x0000300001007387 */ /* 0x0007e80000100800 */
[----:B------:R4:W-:Y:S01]  /*1df70*/  STL [R1+0x38], R3 ;  /* 0x0000380301007387 */ /* 0x0009e20000100800 */
[----:B---3--:R-:W-:-:S05]  /*1df80*/  SEL R0, R19, RZ, !P0 ;  /* 0x000000ff13007207 */ /* 0x008fca0004000000 */
[----:B------:R4:W-:Y:S04]  /*1df90*/  STL [R1+0x20], R0 ;  /* 0x0000200001007387 */ /* 0x0009e80000100800 */
[----:B------:R4:W-:Y:S01]  /*1dfa0*/  STL [R1+0x34], R2 ;  /* 0x0000340201007387 */ /* 0x0009e20000100800 */
[----:B------:R-:W-:Y:S05]  /*1dfb0*/  @!P1 BRA `(.L_x_11580) ;  /* 0x0000000000409947 */ /* 0x000fea0003800000 */
[----:B----4-:R-:W-:Y:S01]  /*1dfc0*/  MOV R2, 0x0 ;  /* 0x0000000000027802 */ /* 0x010fe20000000f00 */
        /* <DEDUP_REMOVED lines=8> */
[----:B-1----:R-:W-:Y:S02]  /*1e050*/  IMAD.U32 R10, RZ, RZ, UR8 ;  /* 0x00000008ff0a7e24 */ /* 0x002fe4000f8e00ff */
[----:B------:R-:W-:Y:S02]  /*1e060*/  IMAD.U32 R11, RZ, RZ, UR9 ;  /* 0x00000009ff0b7e24 */ /* 0x000fe4000f8e00ff */
[----:B------:R-:W-:Y:S02]  /*1e070*/  IMAD.MOV.U32 R8, RZ, RZ, 0x70 ;  /* 0x00000070ff087424 */ /* 0x000fe400078e00ff */
[----:B0-----:R-:W-:Y:S02]  /*1e080*/  IMAD.MOV.U32 R12, RZ, RZ, 0x1 ;  /* 0x00000001ff0c7424 */ /* 0x001fe400078e00ff */
[----:B------:R-:W-:-:S07]  /*1e090*/  IMAD.MOV.U32 R13, RZ, RZ, RZ ;  /* 0x000000ffff0d7224 */ /* 0x000fce00078e00ff */
[----:B------:R-:W-:-:S07]  /*1e0a0*/  LEPC R20, `(.L_x_11580) ;  /* 0x000000001014794e */ /* 0x000fce0000000000 */
[----:B---3--:R-:W-:Y:S05]  /*1e0b0*/  CALL.ABS.NOINC R2 ;  /* 0x0000000002007343 */ /* 0x008fea0003c00000 */
.L_x_11580:
[----:B------:R-:W-:Y:S05]  /*1e0c0*/  BSYNC B6 ;  /* 0x0000000000067941 */ /* 0x000fea0003800000 */
.L_x_11579:
[----:B----4-:R-:W3:Y:S01]  /*1e0d0*/  LDL.LU R0, [R1+0x30] ;  /* 0x0000300001007983 */ /* 0x010ee20000300800 */
[----:B-1----:R-:W1:Y:S01]  /*1e0e0*/  LDC R10, c[0x0][0x448] ;  /* 0x00011200ff0a7b82 */ /* 0x002e620000000800 */
[----:B------:R-:W-:Y:S01]  /*1e0f0*/  ULDC.64 UR4, c[0x0][0x2d8] ;  /* 0x0000b60000047ab9 */ /* 0x000fe20000000a00 */
[----:B------:R-:W-:Y:S01]  /*1e100*/  ULDC.64 UR6, c[0x0][0x2c8] ;  /* 0x0000b20000067ab9 */ /* 0x000fe20000000a00 */
[----:B------:R-:W3:Y:S01]  /*1e110*/  LDL.LU.64 R2, [R1+0x28] ;  /* 0x0000280001027983 */ /* 0x000ee20000300a00 */
[----:B------:R-:W-:-:S03]  /*1e120*/  ULDC.64 UR8, c[0x0][0x280] ;  /* 0x0000a00000087ab9 */ /* 0x000fc60000000a00 */
[----:B------:R-:W4:Y:S04]  /*1e130*/  LDL.LU R20, [R1+0x34] ;  /* 0x0000340001147983 */ /* 0x000f280000300800 */
[----:B------:R-:W5:Y:S04]  /*1e140*/  LDL.LU R21, [R1+0x38] ;  /* 0x0000380001157983 */ /* 0x000f680000300800 */
[----:B------:R-:W2:Y:S04]  /*1e150*/  LDL.LU R4, [R1+0x20] ;  /* 0x0000200001047983 */ /* 0x000ea80000300800 */
[----:B0-----:R-:W2:Y:S01]  /*1e160*/  LDL R12, [R1+0x14] ;  /* 0x00001400010c7983 */ /* 0x001ea20000100800 */
[----:B-1----:R-:W-:-:S13]  /*1e170*/  ISETP.NE.AND P1, PT, R10, 0x1, PT ;  /* 0x000000010a00780c */ /* 0x002fda0003f25270 */
[----:B------:R-:W0:Y:S01]  /*1e180*/  @P1 LDC R5, c[0x0][0x450] ;  /* 0x00011400ff051b82 */ /* 0x000e220000000800 */
[----:B------:R-:W1:Y:S02]  /*1e190*/  S2R R14, SR_TID.X ;  /* 0x00000000000e7919 */ /* 0x000e640000002100 */
[----:B-1----:R-:W-:-:S05]  /*1e1a0*/  IMAD.SHL.U32 R11, R14, 0x8, RZ ;  /* 0x000000080e0b7824 */ /* 0x002fca00078e00ff */
[----:B------:R-:W-:-:S04]  /*1e1b0*/  LOP3.LUT R11, R11, 0x18, RZ, 0xc0, !PT ;  /* 0x000000180b0b7812 */ /* 0x000fc800078ec0ff */
[C---:B------:R-:W-:Y:S02]  /*1e1c0*/  LOP3.LUT R13, R11.reuse, 0x20, RZ, 0xfc, !PT ;  /* 0x000000200b0d7812 */ /* 0x040fe400078efcff */
[----:B------:R-:W-:Y:S01]  /*1e1d0*/  LOP3.LUT R11, R11, 0x40, RZ, 0xfc, !PT ;  /* 0x000000400b0b7812 */ /* 0x000fe200078efcff */
[----:B---3--:R-:W-:Y:S02]  /*1e1e0*/  IMAD.MOV.U32 R3, RZ, RZ, R0 ;  /* 0x000000ffff037224 */ /* 0x008fe400078e0000 */
[----:B----4-:R-:W-:Y:S02]  /*1e1f0*/  IMAD R0, R20, UR4, RZ ;  /* 0x0000000414007c24 */ /* 0x010fe4000f8e02ff */
[C---:B------:R-:W-:Y:S01]  /*1e200*/  IMAD.WIDE.U32 R2, R18.reuse, UR4, R2 ;  /* 0x0000000412027c25 */ /* 0x040fe2000f8e0002 */
[----:B------:R-:W1:Y:S03]  /*1e210*/  S2R R20, SR_TID.X ;  /* 0x0000000000147919 */ /* 0x000e660000002100 */
[----:B------:R-:W-:Y:S01]  /*1e220*/  IMAD R0, R18, UR5, R0 ;  /* 0x0000000512007c24 */ /* 0x000fe2000f8e0200 */
[----:B------:R-:W-:-:S03]  /*1e230*/  ULDC.64 UR4, c[0x0][0x2e0] ;  /* 0x0000b80000047ab9 */ /* 0x000fc60000000a00 */
[----:B------:R-:W-:Y:S02]  /*1e240*/  IMAD.IADD R3, R3, 0x1, R0 ;  /* 0x0000000103037824 */ /* 0x000fe400078e0200 */
[----:B-----5:R-:W-:Y:S02]  /*1e250*/  IMAD R0, R21, UR4, RZ ;  /* 0x0000000415007c24 */ /* 0x020fe4000f8e02ff */
[----:B------:R-:W3:Y:S01]  /*1e260*/  S2R R21, SR_TID.X ;  /* 0x0000000000157919 */ /* 0x000ee20000002100 */
[----:B--2---:R-:W-:-:S04]  /*1e270*/  IMAD.WIDE.U32 R2, R4, UR4, R2 ;  /* 0x0000000404027c25 */ /* 0x004fc8000f8e0002 */
[----:B------:R-:W-:Y:S01]  /*1e280*/  IMAD R0, R4, UR5, R0 ;  /* 0x0000000504007c24 */ /* 0x000fe2000f8e0200 */
[----:B------:R-:W-:Y:S01]  /*1e290*/  ULDC.64 UR4, c[0x0][0x2d0] ;  /* 0x0000b40000047ab9 */ /* 0x000fe20000000a00 */
[----:B------:R-:W2:Y:S01]  /*1e2a0*/  @P1 LDC R4, c[0x0][0x44c] ;  /* 0x00011300ff041b82 */ /* 0x000ea20000000800 */
[----:B-1----:R-:W-:-:S04]  /*1e2b0*/  LOP3.LUT R20, R20, 0x7f, RZ, 0xc0, !PT ;  /* 0x0000007f14147812 */ /* 0x002fc800078ec0ff */
[----:B------:R-:W-:Y:S01]  /*1e2c0*/  SHF.R.U32.HI R20, RZ, 0x2, R20 ;  /* 0x00000002ff147819 */ /* 0x000fe20000011614 */
[----:B---3--:R-:W-:-:S05]  /*1e2d0*/  IMAD.SHL.U32 R6, R21, 0x20, RZ ;  /* 0x0000002015067824 */ /* 0x008fca00078e00ff */
[----:B------:R-:W-:Y:S01]  /*1e2e0*/  LOP3.LUT R6, R20, 0x60, R6, 0xf8, !PT ;  /* 0x0000006014067812 */ /* 0x000fe200078ef806 */
[----:B------:R-:W-:-:S04]  /*1e2f0*/  IMAD.IADD R3, R3, 0x1, R0 ;  /* 0x0000000103037824 */ /* 0x000fc800078e0200 */
[----:B------:R-:W-:-:S04]  /*1e300*/  IMAD.IADD R8, R6, 0x1, R12 ;  /* 0x0000000106087824 */ /* 0x000fc800078e020c */
[----:B--2---:R-:W-:-:S04]  /*1e310*/  @P1 IMAD.HI.U32 R0, R8, R4, RZ ;  /* 0x0000000408001227 */ /* 0x004fc800078e00ff */
[----:B------:R-:W-:Y:S01]  /*1e320*/  IMAD.MOV.U32 R4, RZ, RZ, R8 ;  /* 0x000000ffff047224 */ /* 0x000fe200078e0008 */
[----:B0-----:R-:W-:-:S04]  /*1e330*/  @P1 SHF.R.U32.HI R4, RZ, R5, R0 ;  /* 0x00000005ff041219 */ /* 0x001fc80000011600 */
[----:B------:R-:W-:-:S05]  /*1e340*/  SHF.R.S32.HI R0, RZ, 0x1f, R4 ;  /* 0x0000001fff007819 */ /* 0x000fca0000011404 */
[----:B------:R-:W-:-:S04]  /*1e350*/  IMAD R0, R0, UR4, RZ ;  /* 0x0000000400007c24 */ /* 0x000fc8000f8e02ff */
[----:B------:R-:W-:Y:S02]  /*1e360*/  IMAD R6, R4, UR5, R0 ;  /* 0x0000000504067c24 */ /* 0x000fe4000f8e0200 */
[----:B------:R-:W-:-:S04]  /*1e370*/  IMAD.MOV R0, RZ, RZ, -R4 ;  /* 0x000000ffff007224 */ /* 0x000fc800078e0a04 */
[----:B------:R-:W-:Y:S02]  /*1e380*/  IMAD R0, R10, R0, R8 ;  /* 0x000000000a007224 */ /* 0x000fe400078e0208 */
[----:B------:R-:W-:-:S03]  /*1e390*/  IMAD.WIDE.U32 R4, R4, UR4, R2 ;  /* 0x0000000404047c25 */ /* 0x000fc6000f8e0002 */
[----:B------:R-:W-:Y:S01]  /*1e3a0*/  SHF.R.S32.HI R9, RZ, 0x1f, R0 ;  /* 0x0000001fff097819 */ /* 0x000fe20000011400 */
[----:B------:R-:W-:-:S04]  /*1e3b0*/  IMAD.IADD R5, R5, 0x1, R6 ;  /* 0x0000000105057824 */ /* 0x000fc800078e0206 */
[----:B------:R-:W-:Y:S02]  /*1e3c0*/  IMAD R9, R9, UR6, RZ ;  /* 0x0000000609097c24 */ /* 0x000fe4000f8e02ff */
[C---:B------:R-:W-:Y:S02]  /*1e3d0*/  IMAD.WIDE.U32 R6, R0.reuse, UR6, R4 ;  /* 0x0000000600067c25 */ /* 0x040fe4000f8e0004 */
[----:B------:R-:W0:Y:S02]  /*1e3e0*/  @P1 LDC R5, c[0x0][0x450] ;  /* 0x00011400ff051b82 */ /* 0x000e240000000800 */
[----:B------:R-:W-:Y:S01]  /*1e3f0*/  IMAD R0, R0, UR7, R9 ;  /* 0x0000000700007c24 */ /* 0x000fe2000f8e0209 */
[----:B------:R-:W-:-:S03]  /*1e400*/  LEA R4, P0, R6, UR8, 0x1 ;  /* 0x0000000806047c11 */ /* 0x000fc6000f8008ff */
[----:B------:R-:W-:-:S05]  /*1e410*/  IMAD.IADD R0, R7, 0x1, R0 ;  /* 0x0000000107007824 */ /* 0x000fca00078e0200 */
[----:B------:R-:W-:Y:S02]  /*1e420*/  LEA.HI.X R0, R6, UR9, R0, 0x1, P0 ;  /* 0x0000000906007c11 */ /* 0x000fe400080f0c00 */
[----:B------:R-:W1:Y:S01]  /*1e430*/  @P1 LDC R6, c[0x0][0x44c] ;  /* 0x00011300ff061b82 */ /* 0x000e620000000800 */
[----:B------:R-:W-:-:S04]  /*1e440*/  VIADD R8, R8, 0x80 ;  /* 0x0000008008087836 */ /* 0x000fc80000000000 */
[----:B-1----:R-:W-:-:S04]  /*1e450*/  @P1 IMAD.HI.U32 R7, R8, R6, RZ ;  /* 0x0000000608071227 */ /* 0x002fc800078e00ff */
[----:B------:R-:W-:Y:S01]  /*1e460*/  IMAD.MOV.U32 R6, RZ, RZ, R8 ;  /* 0x000000ffff067224 */ /* 0x000fe200078e0008 */
[----:B0-----:R-:W-:-:S04]  /*1e470*/  @P1 SHF.R.U32.HI R6, RZ, R5, R7 ;  /* 0x00000005ff061219 */ /* 0x001fc80000011607 */
[--C-:B------:R-:W-:Y:S01]  /*1e480*/  SHF.R.S32.HI R7, RZ, 0x1f, R6.reuse ;  /* 0x0000001fff077819 */ /* 0x100fe20000011406 */
[----:B------:R-:W-:-:S04]  /*1e490*/  IMAD.MOV R5, RZ, RZ, -R6 ;  /* 0x000000ffff057224 */ /* 0x000fc800078e0a06 */
[----:B------:R-:W-:Y:S02]  /*1e4a0*/  IMAD R5, R10, R5, R8 ;  /* 0x000000050a057224 */ /* 0x000fe400078e0208 */
[----:B------:R-:W-:Y:S02]  /*1e4b0*/  IMAD R7, R7, UR4, RZ ;  /* 0x0000000407077c24 */ /* 0x000fe4000f8e02ff */
[----:B------:R-:W-:Y:S01]  /*1e4c0*/  IMAD.WIDE.U32 R2, R6, UR4, R2 ;  /* 0x0000000406027c25 */ /* 0x000fe2000f8e0002 */
[----:B------:R-:W-:-:S03]  /*1e4d0*/  ULDC UR4, c[0x0][0x2b8] ;  /* 0x0000ae0000047ab9 */ /* 0x000fc60000000800 */
[----:B------:R-:W-:Y:S01]  /*1e4e0*/  IMAD R7, R6, UR5, R7 ;  /* 0x0000000506077c24 */ /* 0x000fe2000f8e0207 */
[----:B------:R-:W-:-:S03]  /*1e4f0*/  SHF.R.S32.HI R6, RZ, 0x1f, R5 ;  /* 0x0000001fff067819 */ /* 0x000fc60000011405 */
[----:B------:R-:W-:Y:S02]  /*1e500*/  IMAD.IADD R3, R3, 0x1, R7 ;  /* 0x0000000103037824 */ /* 0x000fe400078e0207 */
[----:B------:R-:W-:Y:S02]  /*1e510*/  IMAD R6, R6, UR6, RZ ;  /* 0x0000000606067c24 */ /* 0x000fe4000f8e02ff */
[----:B------:R-:W-:-:S04]  /*1e520*/  IMAD.WIDE.U32 R2, R5, UR6, R2 ;  /* 0x0000000605027c25 */ /* 0x000fc8000f8e0002 */
[----:B------:R-:W-:Y:S02]  /*1e530*/  IMAD R6, R5, UR7, R6 ;  /* 0x0000000705067c24 */ /* 0x000fe4000f8e0206 */
[----:B------:R-:W-:Y:S01]  /*1e540*/  IMAD.SHL.U32 R20, R14, 0x8, RZ ;  /* 0x000000080e147824 */ /* 0x000fe200078e00ff */
[----:B------:R-:W-:Y:S01]  /*1e550*/  LEA R8, P0, R2, UR8, 0x1 ;  /* 0x0000000802087c11 */ /* 0x000fe2000f8008ff */
[----:B------:R-:W-:Y:S01]  /*1e560*/  IMAD.IADD R7, R3, 0x1, R6 ;  /* 0x0000000103077824 */ /* 0x000fe200078e0206 */
[----:B------:R-:W-:Y:S02]  /*1e570*/  UMOV UR5, 0xffffffff ;  /* 0xffffffff00057882 */ /* 0x000fe40000000000 */
[----:B------:R-:W-:Y:S02]  /*1e580*/  LOP3.LUT R20, R20, 0x18, RZ, 0xc0, !PT ;  /* 0x0000001814147812 */ /* 0x000fe400078ec0ff */
[----:B------:R-:W-:Y:S02]  /*1e590*/  LEA.HI.X R7, R2, UR9, R7, 0x1, P0 ;  /* 0x0000000902077c11 */ /* 0x000fe400080f0c07 */
[----:B------:R-:W-:-:S02]  /*1e5a0*/  LOP3.LUT R21, R14, 0x7f, RZ, 0xc0, !PT ;  /* 0x0000007f0e157812 */ /* 0x000fc400078ec0ff */
[----:B------:R-:W-:Y:S02]  /*1e5b0*/  ISETP.GE.AND P3, PT, R20, UR4, PT ;  /* 0x0000000414007c0c */ /* 0x000fe4000bf66270 */
[----:B------:R-:W-:Y:S02]  /*1e5c0*/  ISETP.GE.AND P0, PT, R13, UR4, PT ;  /* 0x000000040d007c0c */ /* 0x000fe4000bf06270 */
[----:B------:R-:W-:Y:S02]  /*1e5d0*/  ISETP.GE.AND P1, PT, R11, UR4, PT ;  /* 0x000000040b007c0c */ /* 0x000fe4000bf26270 */
[----:B------:R-:W-:Y:S01]  /*1e5e0*/  SHF.R.U32.HI R21, RZ, 0x2, R21 ;  /* 0x00000002ff157819 */ /* 0x000fe20000011615 */
[----:B------:R-:W-:Y:S10]  /*1e5f0*/  BRA.DIV UR5, `(.L_x_11581) ;  /* 0x0000004e05787947 */ /* 0x000ff4000b800000 */
[----:B------:R-:W2:Y:S04]  /*1e600*/  LDL.LU R3, [R1+0x1c] ;  /* 0x00001c0001037983 */ /* 0x000ea80000300800 */
[----:B------:R-:W3:Y:S04]  /*1e610*/  LDL.LU R11, [R1+0x14] ;  /* 0x00001400010b7983 */ /* 0x000ee80000300800 */
[----:B------:R-:W4:Y:S04]  /*1e620*/  LDL R9, [R1+0x10] ;  /* 0x0000100001097983 */ /* 0x000f280000100800 */
[----:B------:R-:W-:Y:S01]  /*1e630*/  SHFL.IDX PT, R2, R0, RZ, 0x1c1f ;  /* 0x001c1fff00027589 */ /* 0x000fe200000e0000 */
[----:B--2---:R-:W-:-:S03]  /*1e640*/  IMAD R5, R3, R10, RZ ;  /* 0x0000000a03057224 */ /* 0x004fc600078e02ff */
[----:B------:R-:W0:Y:S01]  /*1e650*/  SHFL.IDX PT, R3, R4, RZ, 0x1c1f ;  /* 0x001c1fff04037589 */ /* 0x000e2200000e0000 */
[----:B---3--:R-:W-:-:S05]  /*1e660*/  IMAD.IADD R6, R21, 0x1, R11 ;  /* 0x0000000115067824 */ /* 0x008fca00078e020b */
[----:B------:R-:W-:-:S13]  /*1e670*/  ISETP.GE.AND P2, PT, R6, R5, PT ;  /* 0x000000050600720c */ /* 0x000fda0003f46270 */
[----:B0-----:R-:W-:-:S05]  /*1e680*/  @!P2 LEA R3, P4, R20, R3, 0x1 ;  /* 0x000000031403a211 */ /* 0x001fca00078808ff */
[----:B------:R-:W-:-:S05]  /*1e690*/  @!P2 IMAD.X R2, RZ, RZ, R2, P4 ;  /* 0x000000ffff02a224 */ /* 0x000fca00020e0602 */
[----:B------:R-:W-:-:S04]  /*1e6a0*/  @!P2 LOP3.LUT R3, R3, R2, RZ, 0x3c, !PT ;  /* 0x000000020303a212 */ /* 0x000fc800078e3cff */
[----:B------:R-:W-:-:S04]  /*1e6b0*/  @!P2 LOP3.LUT R2, R3, R2, RZ, 0x3c, !PT ;  /* 0x000000020302a212 */ /* 0x000fc800078e3cff */
[----:B------:R-:W-:-:S05]  /*1e6c0*/  @!P2 LOP3.LUT R3, R3, R2, RZ, 0x3c, !PT ;  /* 0x000000020303a212 */ /* 0x000fca00078e3cff */
[----:B------:R-:W-:Y:S01]  /*1e6d0*/  @!PT LDS RZ, [RZ] ;  /* 0x00000000fffff984 */ /* 0x000fe20000000800 */
[----:B----4-:R-:W-:Y:S04]  /*1e6e0*/  @!P2 LDGSTS.E.BYPASS.LTC128B.128 [R9+0xc400], desc[UR40][R2.64], !P3 ;  /* 0x0c4000000209afae */ /* 0x010fe8000d901d68 */
        /* <DEDUP_REMOVED lines=28> */
[----:B0-----:R-:W-:-:S05]  /*1e8b0*/  VIADD R2, R6, 0x60 ;  /* 0x0000006006027836 */ /* 0x001fca0000000000 */
[----:B------:R-:W-:-:S13]  /*1e8c0*/  ISETP.GE.AND P2, PT, R2, R5, PT ;  /* 0x000000050200720c */ /* 0x000fda0003f46270 */
[----:B------:R-:W-:-:S05]  /*1e8d0*/  @!P2 LEA R2, P4, R20, R4, 0x1 ;  /* 0x000000041402a211 */ /* 0x000fca00078808ff */
[----:B--2---:R-:W-:-:S04]  /*1e8e0*/  @!P2 IMAD.X R0, RZ, RZ, R0, P4 ;  /* 0x000000ffff00a224 */ /* 0x004fc800020e0600 */
[----:B------:R-:W-:Y:S02]  /*1e8f0*/  @!P2 IMAD.MOV.U32 R3, RZ, RZ, R0 ;  /* 0x000000ffff03a224 */ /* 0x000fe400078e0000 */
[----:B------:R-:W-:Y:S04]  /*1e900*/  SHFL.IDX PT, R0, R7, RZ, 0x1c1f ;  /* 0x001c1fff07007589 */ /* 0x000fe800000e0000 */
[----:B------:R-:W-:Y:S04]  /*1e910*/  @!P2 LDGSTS.E.BYPASS.LTC128B.128 [R9+0xdc00], desc[UR40][R2.64], !P3 ;  /* 0x0dc000000209afae */ /* 0x000fe8000d901d68 */
[----:B------:R-:W-:Y:S04]  /*1e920*/  @!P2 LDGSTS.E.BYPASS.LTC128B.128 [R9+0x10c00], desc[UR40][R2.64+0x40], !P0 ;  /* 0x10c000400209afae */ /* 0x000fe8000c101d68 */
[----:B------:R0:W-:Y:S04]  /*1e930*/  @!P2 LDGSTS.E.BYPASS.LTC128B.128 [R9+0x13c00], desc[UR40][R2.64+0x80], !P1 ;  /* 0x13c000800209afae */ /* 0x0001e8000c901d68 */
[----:B------:R-:W-:Y:S04]  /*1e940*/  SHFL.IDX PT, R7, R7, 0x1, 0x1c1f ;  /* 0x003c1f0007077f89 */ /* 0x000fe800000e0000 */
[----:B0-----:R-:W0:Y:S01]  /*1e950*/  SHFL.IDX PT, R2, R8, RZ, 0x1c1f ;  /* 0x001c1fff08027589 */ /* 0x001e2200000e0000 */
[----:B------:R-:W-:-:S05]  /*1e960*/  VIADD R3, R6, 0x80 ;  /* 0x0000008006037836 */ /* 0x000fca0000000000 */
[----:B------:R-:W-:-:S13]  /*1e970*/  ISETP.GE.AND P2, PT, R3, R5, PT ;  /* 0x000000050300720c */ /* 0x000fda0003f46270 */
[----:B0-----:R-:W-:-:S05]  /*1e980*/  @!P2 LEA R2, P4, R20, R2, 0x1 ;  /* 0x000000021402a211 */ /* 0x001fca00078808ff */
[----:B------:R-:W-:-:S04]  /*1e990*/  @!P2 IMAD.X R0, RZ, RZ, R0, P4 ;  /* 0x000000ffff00a224 */ /* 0x000fc800020e0600 */
[----:B------:R-:W-:-:S05]  /*1e9a0*/  @!P2 IMAD.MOV.U32 R3, RZ, RZ, R0 ;  /* 0x000000ffff03a224 */ /* 0x000fca00078e0000 */
[----:B------:R-:W-:Y:S04]  /*1e9b0*/  @!P2 LDGSTS.E.BYPASS.LTC128B.128 [R9+0xe400], desc[UR40][R2.64], !P3 ;  /* 0x0e4000000209afae */ /* 0x000fe8000d901d68 */
[----:B------:R-:W-:Y:S04]  /*1e9c0*/  @!P2 LDGSTS.E.BYPASS.LTC128B.128 [R9+0x11400], desc[UR40][R2.64+0x40], !P0 ;  /* 0x114000400209afae */ /* 0x000fe8000c101d68 */
[----:B------:R0:W-:Y:S04]  /*1e9d0*/  @!P2 LDGSTS.E.BYPASS.LTC128B.128 [R9+0x14400], desc[UR40][R2.64+0x80], !P1 ;  /* 0x144000800209afae */ /* 0x0001e8000c901d68 */
[----:B0-----:R0:W1:Y:S02]  /*1e9e0*/  SHFL.IDX PT, R2, R8, 0x1, 0x1c1f ;  /* 0x003c1f0008027f89 */ /* 0x00106400000e0000 */
.L_x_11737:
[----:B------:R-:W2:Y:S01]  /*1e9f0*/  LDL R0, [R1+0x10] ;  /* 0x0000100001007983 */ /* 0x000ea20000100800 */
[----:B------:R-:W-:-:S05]  /*1ea00*/  VIADD R6, R6, 0xa0 ;  /* 0x000000a006067836 */ /* 0x000fca0000000000 */
[----:B------:R-:W-:-:S13]  /*1ea10*/  ISETP.GE.AND P2, PT, R6, R5, PT ;  /* 0x000000050600720c */ /* 0x000fda0003f46270 */
[----:B-1----:R-:W-:-:S05]  /*1ea20*/  @!P2 LEA R2, P4, R20, R2, 0x1 ;  /* 0x000000021402a211 */ /* 0x002fca00078808ff */
        /* <DEDUP_REMOVED lines=9> */
.L_x_11582:
        /* <DEDUP_REMOVED lines=18> */
.L_x_11738:
[----:B------:R-:W-:Y:S05]  /*1ebe0*/  BSYNC B0 ;  /* 0x0000000000007941 */ /* 0x000fea0003800000 */
.L_x_11583:
[----:B------:R-:W2:Y:S04]  /*1ebf0*/  LDL R4, [R1+0x18] ;  /* 0x0000180001047983 */ /* 0x000ea80000100800 */
[----:B------:R-:W3:Y:S01]  /*1ec00*/  LDL R2, [R1+0xc] ;  /* 0x00000c0001027983 */ /* 0x000ee20000100800 */
        /* <DEDUP_REMOVED lines=16> */
[----:B0-----:R-:W-:Y:S02]  /*1ed10*/  SEL R8, RZ, 0x1, P0 ;  /* 0x00000001ff087807 */ /* 0x001fe40000000000 */
        /* <DEDUP_REMOVED lines=26> */
.L_x_11591:
[----:B-1----:R-:W-:Y:S01]  /*1eec0*/  IMAD R3, R6, 0x8, R22 ;  /* 0x0000000806037824 */ /* 0x002fe200078e0216 */
[----:B------:R-:W-:Y:S01]  /*1eed0*/  SHF.L.U32 R2, R8, 0x1f, RZ ;  /* 0x0000001f08027819 */ /* 0x000fe200000006ff */
[----:B------:R-:W-:Y:S03]  /*1eee0*/  BSSY B3, `(.L_x_11592) ;  /* 0x0000003000037945 */ /* 0x000fe60003800000 */
[----:B------:R-:W1:Y:S02]  /*1eef0*/  SYNCS.PHASECHK.TRANS64.TRYWAIT P0, [R3+URZ+0x2d840], R2 ;  /* 0x02d84002030075a7 */ /* 0x000e64000800017f */
[----:B-1----:R-:W-:Y:S05]  /*1ef00*/  @!P0 BRA `(.L_x_11593) ;  /* 0x0000004c00608947 */ /* 0x002fea0003800000 */
.L_x_11739:
[----:B------:R-:W-:Y:S05]  /*1ef10*/  BSYNC B3 ;  /* 0x0000000000037941 */ /* 0x000fea0003800000 */
.L_x_11592:
[----:B0-----:R-:W0:Y:S01]  /*1ef20*/  S2R R4, SR_TID.X ;  /* 0x0000000000047919 */ /* 0x001e220000002100 */
[----:B------:R-:W-:Y:S01]  /*1ef30*/  BSSY B3, `(.L_x_11594) ;  /* 0x0000009000037945 */ /* 0x000fe20003800000 */
[----:B0-----:R-:W-:-:S04]  /*1ef40*/  LOP3.LUT R4, R4, 0x7f, RZ, 0xc0, !PT ;  /* 0x0000007f04047812 */ /* 0x001fc800078ec0ff */
[----:B------:R-:W-:-:S13]  /*1ef50*/  ISETP.NE.AND P0, PT, R4, RZ, PT ;  /* 0x000000ff0400720c */ /* 0x000fda0003f05270 */
[----:B------:R-:W-:Y:S05]  /*1ef60*/  @P0 BRA `(.L_x_11595) ;  /* 0x0000000000140947 */ /* 0x000fea0003800000 */
[----:B------:R-:W-:Y:S01]  /*1ef70*/  LOP3.LUT P1, RZ, R23, 0x1, RZ, 0xc0, !PT ;  /* 0x0000000117ff7812 */ /* 0x000fe2000782c0ff */
[----:B-1----:R-:W-:-:S04]  /*1ef80*/  IMAD.MOV.U32 R2, RZ, RZ, 0x6000 ;  /* 0x00006000ff027424 */ /* 0x002fc800078e00ff */
[----:B------:R0:W-:Y:S08]  /*1ef90*/  SYNCS.ARRIVE.TRANS64 RZ, [R3+URZ+0x2d830], R2 ;  /* 0x02d8300203ff79a7 */ /* 0x0001f0000800003f */
[----:B------:R-:W-:Y:S05]  /*1efa0*/  @!P1 BRA `(.L_x_11595) ;  /* 0x0000000000049947 */ /* 0x000fea0003800000 */
[----:B------:R-:W-:Y:S01]  /*1efb0*/  BPT.TRAP 0x1 ;  /* 0x000000040000795c */ /* 0x000fe20000300000 */
.L_x_11595:
[----:B------:R-:W-:Y:S05]  /*1efc0*/  BSYNC B3 ;  /* 0x0000000000037941 */ /* 0x000fea0003800000 */
.L_x_11594:
[----:B------:R-:W-:Y:S01]  /*1efd0*/  IMAD.MOV.U32 R10, RZ, RZ, RZ ;  /* 0x000000ffff0a7224 */ /* 0x000fe200078e00ff */
[----:B------:R-:W-:Y:S01]  /*1efe0*/  UIADD3 UR4, UP0, UR42, 0x370, URZ ;  /* 0x000003702a047890 */ /* 0x000fe2000ff1e03f */
[----:B------:R-:W-:Y:S01]  /*1eff0*/  IMAD R4, R6, 0x6000, R22 ;  /* 0x0000600006047824 */ /* 0x000fe200078e0216 */
[----:B------:R-:W-:Y:S01]  /*1f000*/  PLOP3.LUT P0, PT, PT, PT, PT, 0x80, 0x0 ;  /* 0x000000000000781c */ /* 0x000fe20003f0f070 */
[----:B01----:R-:W-:Y:S01]  /*1f010*/  VIADD R3, R3, 0x2d830 ;  /* 0x0002d83003037836 */ /* 0x003fe20000000000 */
[----:B------:R-:W-:Y:S01]  /*1f020*/  R2UR UR10, R10 ;  /* 0x000000000a0a72ca */ /* 0x000fe200000e0000 */
[----:B------:R-:W-:Y:S01]  /*1f030*/  IMAD R2, R0, 0x80, R28 ;  /* 0x0000008000027824 */ /* 0x000fe200078e021c */
[----:B------:R-:W-:Y:S01]  /*1f040*/  UIADD3.X UR5, URZ, UR43, URZ, UP0, !UPT ;  /* 0x0000002b3f057290 */ /* 0x000fe200087fe43f */
[----:B------:R-:W-:Y:S01]  /*1f050*/  VIADD R9, R4, 0x15400 ;  /* 0x0001540004097836 */ /* 0x000fe20000000000 */
[----:B------:R-:W-:Y:S01]  /*1f060*/  UMOV UR6, 0x0 ;  /* 0x0000000000067882 */ /* 0x000fe20000000000 */
[----:B------:R-:W-:-:S10]  /*1f070*/  UMOV UR7, 0x14f00000 ;  /* 0x14f0000000077882 */ /* 0x000fd40000000000 */
.L_x_11596:
        /* <DEDUP_REMOVED lines=16> */
.L_x_11597:
        /* <DEDUP_REMOVED lines=16> */
.L_x_11598:
        /* <DEDUP_REMOVED lines=15> */
.L_x_11740:
[----:B------:R-:W-:Y:S05]  /*1f370*/  BSYNC B3 ;  /* 0x0000000000037941 */ /* 0x000fea0003800000 */
.L_x_11599:
        /* <DEDUP_REMOVED lines=10> */
.L_x_11601:
[----:B------:R-:W-:Y:S01]  /*1f420*/  LOP3.LUT P0, RZ, R23, 0x8, RZ, 0xc0, !PT ;  /* 0x0000000817ff7812 */ /* 0x000fe2000780c0ff */
[----:B------:R-:W-:-:S12]  /*1f430*/  BSSY B3, `(.L_x_11602) ;  /* 0x0000003000037945 */ /* 0x000fd80003800000 */
[----:B------:R-:W-:Y:S05]  /*1f440*/  @P0 BRA `(.L_x_11603) ;  /* 0x0000000000040947 */ /* 0x000fea0003800000 */
[----:B------:R-:W-:Y:S01]  /*1f450*/  BPT.TRAP 0x1 ;  /* 0x000000040000795c */ /* 0x000fe20000300000 */
.L_x_11603:
[----:B------:R-:W-:Y:S05]  /*1f460*/  BSYNC B3 ;  /* 0x0000000000037941 */ /* 0x000fea0003800000 */
.L_x_11602:
        /* <DEDUP_REMOVED lines=10> */
.L_x_11604:
        /* <DEDUP_REMOVED lines=15> */
.L_x_11605:
        /* <DEDUP_REMOVED lines=15> */
.L_x_11606:
        /* <DEDUP_REMOVED lines=12> */
.L_x_11590:
[----:B------:R-:W-:Y:S05]  /*1f7b0*/  BSYNC B1 ;  /* 0x0000000000017941 */ /* 0x000fea0003800000 */
.L_x_11589:
[----:B------:R-:W2:Y:S01]  /*1f7c0*/  LDL R0, [R1+0x18] ;  /* 0x0000180001007983 */ /* 0x000ea20000100800 */
[----:B------:R-:W-:Y:S02]  /*1f7d0*/  IMAD.MOV.U32 R24, RZ, RZ, R6 ;  /* 0x000000ffff187224 */ /* 0x000fe400078e0006 */
[----:B------:R-:W-:Y:S02]  /*1f7e0*/  IMAD.MOV.U32 R27, RZ, RZ, R8 ;  /* 0x000000ffff1b7224 */ /* 0x000fe400078e0008 */
[----:B--2---:R-:W-:-:S07]  /*1f7f0*/  VIADD R0, R0, 0xfffffffd ;  /* 0xfffffffd00007836 */ /* 0x004fce0000000000 */
.L_x_11588:
[----:B------:R-:W-:Y:S05]  /*1f800*/  BSYNC B2 ;  /* 0x0000000000027941 */ /* 0x000fea0003800000 */
.L_x_11587:
[----:B------:R-:W2:Y:S01]  /*1f810*/  LDL.LU R2, [R1+0x18] ;  /* 0x0000180001027983 */ /* 0x000ea20000300800 */
[----:B------:R-:W-:Y:S01]  /*1f820*/  VIADD R7, R7, 0xfffffffe ;  /* 0xfffffffe07077836 */ /* 0x000fe20000000000 */
[----:B--2---:R-:W-:-:S04]  /*1f830*/  LOP3.LUT R2, RZ, R2, RZ, 0x33, !PT ;  /* 0x00000002ff027212 */ /* 0x004fc800078e33ff */
[----:B------:R-:W-:-:S13]  /*1f840*/  ISETP.NE.AND P0, PT, R7, R2, PT ;  /* 0x000000020700720c */ /* 0x000fda0003f05270 */
[----:B------:R-:W-:Y:S05]  /*1f850*/  @!P0 BRA `(.L_x_11586) ;  /* 0x0000001400948947 */ /* 0x000fea0003800000 */
[----:B------:R-:W-:-:S07]  /*1f860*/  IMAD.MOV.U32 R10, RZ, RZ, R17 ;  /* 0x000000ffff0a7224 */ /* 0x000fce00078e0011 */
.L_x_11643:
        /* <DEDUP_REMOVED lines=32> */
.L_x_11609:
[----:B0-----:R-:W-:Y:S01]  /*1fa70*/  IMAD R4, R6, 0x8, R22 ;  /* 0x0000000806047824 */ /* 0x001fe200078e0216 */
[----:B------:R-:W-:Y:S01]  /*1fa80*/  SHF.L.U32 R2, R7, 0x1f, RZ ;  /* 0x0000001f07027819 */ /* 0x000fe200000006ff */
[----:B------:R-:W-:Y:S03]  /*1fa90*/  BSSY B2, `(.L_x_11610) ;  /* 0x0000003000027945 */ /* 0x000fe60003800000 */
[----:B------:R-:W0:Y:S02]  /*1faa0*/  SYNCS.PHASECHK.TRANS64.TRYWAIT P0, [R4+URZ+0x2d840], R2 ;  /* 0x02d84002040075a7 */ /* 0x000e24000800017f */
[----:B0-----:R-:W-:Y:S05]  /*1fab0*/  @!P0 BRA `(.L_x_11611) ;  /* 0x00000040009c8947 */ /* 0x001fea0003800000 */
.L_x_11741:
[----:B------:R-:W-:Y:S05]  /*1fac0*/  BSYNC B2 ;  /* 0x0000000000027941 */ /* 0x000fea0003800000 */
.L_x_11610:
[----:B-1----:R-:W1:Y:S01]  /*1fad0*/  S2R R3, SR_TID.X ;  /* 0x0000000000037919 */ /* 0x002e620000002100 */
[----:B------:R-:W-:Y:S01]  /*1fae0*/  BSSY B2, `(.L_x_11612) ;  /* 0x0000009000027945 */ /* 0x000fe20003800000 */
[----:B-1----:R-:W-:-:S04]  /*1faf0*/  LOP3.LUT R3, R3, 0x7f, RZ, 0xc0, !PT ;  /* 0x0000007f03037812 */ /* 0x002fc800078ec0ff */
[----:B------:R-:W-:-:S13]  /*1fb00*/  ISETP.NE.AND P0, PT, R3, RZ, PT ;  /* 0x000000ff0300720c */ /* 0x000fda0003f05270 */
[----:B------:R-:W-:Y:S05]  /*1fb10*/  @P0 BRA `(.L_x_11613) ;  /* 0x0000000000140947 */ /* 0x000fea0003800000 */
[----:B------:R-:W-:Y:S01]  /*1fb20*/  LOP3.LUT P1, RZ, R23, 0x1, RZ, 0xc0, !PT ;  /* 0x0000000117ff7812 */ /* 0x000fe2000782c0ff */
[----:B0-----:R-:W-:-:S04]  /*1fb30*/  IMAD.MOV.U32 R2, RZ, RZ, 0x6000 ;  /* 0x00006000ff027424 */ /* 0x001fc800078e00ff */
[----:B------:R1:W-:Y:S08]  /*1fb40*/  SYNCS.ARRIVE.TRANS64 RZ, [R4+URZ+0x2d830], R2 ;  /* 0x02d8300204ff79a7 */ /* 0x0003f0000800003f */
[----:B------:R-:W-:Y:S05]  /*1fb50*/  @!P1 BRA `(.L_x_11613) ;  /* 0x0000000000049947 */ /* 0x000fea0003800000 */
[----:B------:R-:W-:Y:S01]  /*1fb60*/  BPT.TRAP 0x1 ;  /* 0x000000040000795c */ /* 0x000fe20000300000 */
.L_x_11613:
[----:B------:R-:W-:Y:S05]  /*1fb70*/  BSYNC B2 ;  /* 0x0000000000027941 */ /* 0x000fea0003800000 */
.L_x_11612:
        /* <DEDUP_REMOVED lines=11> */
.L_x_11614:
        /* <DEDUP_REMOVED lines=16> */
.L_x_11615:
        /* <DEDUP_REMOVED lines=16> */
.L_x_11616:
        /* <DEDUP_REMOVED lines=15> */
.L_x_11742:
[----:B------:R-:W-:Y:S05]  /*1ff20*/  BSYNC B2 ;  /* 0x0000000000027941 */ /* 0x000fea0003800000 */
.L_x_11617:
        /* <DEDUP_REMOVED lines=10> */
.L_x_11619:
[----:B------:R-:W-:Y:S01]  /*1ffd0*/  LOP3.LUT P0, RZ, R23, 0x8, RZ, 0xc0, !PT ;  /* 0x0000000817ff7812 */ /* 0x000fe2000780c0ff */
[----:B------:R-:W-:-:S12]  /*1ffe0*/  BSSY B2, `(.L_x_11620) ;  /* 0x0000003000027945 */ /* 0x000fd80003800000 */
[----:B------:R-:W-:Y:S05]  /*1fff0*/  @P0 BRA `(.L_x_11621) ;  /* 0x0000000000040947 */ /* 0x000fea0003800000 */
[----:B------:R-:W-:Y:S01]  /*20000*/  BPT.TRAP 0x1 ;  /* 0x000000040000795c */ /* 0x000fe20000300000 */
.L_x_11621:
[----:B------:R-:W-:Y:S05]  /*20010*/  BSYNC B2 ;  /* 0x0000000000027941 */ /* 0x000fea0003800000 */
.L_x_11620:
        /* <DEDUP_REMOVED lines=10> */
.L_x_11622:
        /* <DEDUP_REMOVED lines=15> */
.L_x_11623:
        /* <DEDUP_REMOVED lines=15> */
.L_x_11624:
        /* <DEDUP_REMOVED lines=12> */
.L_x_11608:
[----:B------:R-:W-:Y:S05]  /*20360*/  BSYNC B1 ;  /* 0x0000000000017941 */ /* 0x000fea0003800000 */
.L_x_11607:
[----:B------:R-:W-:Y:S01]  /*20370*/  LOP3.LUT P1, RZ, R23, 0x4, RZ, 0xc0, !PT ;  /* 0x0000000417ff7812 */ /* 0x000fe2000782c0ff */
[----:B------:R-:W-:Y:S01]  /*20380*/  VIADD R24, R6, 0x1 ;  /* 0x0000000106187836 */ /* 0x000fe20000000000 */
[----:B------:R-:W-:Y:S01]  /*20390*/  BSSY B1, `(.L_x_11625) ;  /* 0x00000ad000017945 */ /* 0x000fe20003800000 */
[----:B0-----:R-:W-:-:S03]  /*203a0*/  VIADD R8, R0, 0xffffffff ;  /* 0xffffffff00087836 */ /* 0x001fc60000000000 */
        /* <DEDUP_REMOVED lines=28> */
.L_x_11627:
[----:B0-----:R-:W-:Y:S01]  /*20570*/  IMAD R4, R24, 0x8, R22 ;  /* 0x0000000818047824 */ /* 0x001fe200078e0216 */
[----:B------:R-:W-:Y:S01]  /*20580*/  SHF.L.U32 R2, R27, 0x1f, RZ ;  /* 0x0000001f1b027819 */ /* 0x000fe200000006ff */
[----:B------:R-:W-:Y:S03]  /*20590*/  BSSY B2, `(.L_x_11628) ;  /* 0x0000003000027945 */ /* 0x000fe60003800000 */
[----:B------:R-:W0:Y:S02]  /*205a0*/  SYNCS.PHASECHK.TRANS64.TRYWAIT P0, [R4+URZ+0x2d840], R2 ;  /* 0x02d84002040075a7 */ /* 0x000e24000800017f */
[----:B0-----:R-:W-:Y:S05]  /*205b0*/  @!P0 BRA `(.L_x_11629) ;  /* 0x0000003800048947 */ /* 0x001fea0003800000 */
.L_x_11743:
[----:B------:R-:W-:Y:S05]  /*205c0*/  BSYNC B2 ;  /* 0x0000000000027941 */ /* 0x000fea0003800000 */
.L_x_11628:
        /* <DEDUP_REMOVED lines=10> */
.L_x_11631:
[----:B------:R-:W-:Y:S05]  /*20670*/  BSYNC B2 ;  /* 0x0000000000027941 */ /* 0x000fea0003800000 */
.L_x_11630:
        /* <DEDUP_REMOVED lines=11> */
.L_x_11632:
        /* <DEDUP_REMOVED lines=16> */
.L_x_11633:
        /* <DEDUP_REMOVED lines=16> */
.L_x_11634:
        /* <DEDUP_REMOVED lines=15> */
.L_x_11744:
[----:B------:R-:W-:Y:S05]  /*20a20*/  BSYNC B2 ;  /* 0x0000000000027941 */ /* 0x000fea0003800000 */
.L_x_11635:
        /* <DEDUP_REMOVED lines=10> */
.L_x_11637:
[----:B------:R-:W-:Y:S01]  /*20ad0*/  LOP3.LUT P0, RZ, R23, 0x8, RZ, 0xc0, !PT ;  /* 0x0000000817ff7812 */ /* 0x000fe2000780c0ff */
[----:B------:R-:W-:-:S12]  /*20ae0*/  BSSY B2, `(.L_x_11638) ;  /* 0x0000003000027945 */ /* 0x000fd80003800000 */
[----:B------:R-:W-:Y:S05]  /*20af0*/  @P0 BRA `(.L_x_11639) ;  /* 0x0000000000040947 */ /* 0x000fea0003800000 */
[----:B------:R-:W-:Y:S01]  /*20b00*/  BPT.TRAP 0x1 ;  /* 0x000000040000795c */ /* 0x000fe20000300000 */
.L_x_11639:
[----:B------:R-:W-:Y:S05]  /*20b10*/  BSYNC B2 ;  /* 0x0000000000027941 */ /* 0x000fea0003800000 */
.L_x_11638:
        /* <DEDUP_REMOVED lines=10> */
.L_x_11640:
        /* <DEDUP_REMOVED lines=15> */
.L_x_11641:
        /* <DEDUP_REMOVED lines=15> */
.L_x_11642:
        /* <DEDUP_REMOVED lines=12> */
.L_x_11626:
[----:B------:R-:W-:Y:S05]  /*20e60*/  BSYNC B1 ;  /* 0x0000000000017941 */ /* 0x000fea0003800000 */
.L_x_11625:
[----:B------:R-:W2:Y:S01]  /*20e70*/  LDL R2, [R1+0xc] ;  /* 0x00000c0001027983 */ /* 0x000ea20000100800 */
[----:B------:R-:W-:Y:S01]  /*20e80*/  VIADD R0, R0, 0xfffffffe ;  /* 0xfffffffe00007836 */ /* 0x000fe20000000000 */
[----:B--2---:R-:W-:-:S13]  /*20e90*/  ISETP.GT.AND P0, PT, R8, R2, PT ;  /* 0x000000020800720c */ /* 0x004fda0003f04270 */
[----:B------:R-:W-:Y:S05]  /*20ea0*/  @P0 BRA `(.L_x_11643) ;  /* 0xffffffe800700947 */ /* 0x000fea000383ffff */
.L_x_11586:
[----:B------:R-:W-:Y:S05]  /*20eb0*/  BSYNC B0 ;  /* 0x0000000000007941 */ /* 0x000fea0003800000 */
.L_x_11585:
        /* <DEDUP_REMOVED lines=14> */
[----:B------:R-:W1:Y:S01]  /*20fa0*/  POPC R7, R4 ;  /* 0x0000000400077309 */ /* 0x000e620000000000 */
[----:B--2---:R-:W1:Y:S02]  /*20fb0*/  SHFL.IDX PT, R0, R3, R0, 0x1f ;  /* 0x00001f0003007589 */ /* 0x004e6400000e0000 */
[----:B-1----:R-:W-:-:S07]  /*20fc0*/  IADD3 R16, R0, UR37, R7 ;  /* 0x0000002500107c10 */ /* 0x002fce000fffe007 */
.L_x_11645:
[----:B------:R-:W-:Y:S05]  /*20fd0*/  BSYNC B0 ;  /* 0x0000000000007941 */ /* 0x000fea0003800000 */
.L_x_11644:
[----:B------:R-:W-:Y:S01]  /*20fe0*/  LOP3.LUT P0, RZ, R23, 0x4, RZ, 0xc0, !PT ;  /* 0x0000000417ff7812 */ /* 0x000fe2000780c0ff */
[----:B------:R-:W-:-:S12]  /*20ff0*/  BSSY B0, `(.L_x_11646) ;  /* 0x0000049000007945 */ /* 0x000fd80003800000 */
[----:B------:R-:W-:Y:S05]  /*21000*/  @!P0 BRA `(.L_x_11647) ;  /* 0x00000004001c8947 */ /* 0x000fea0003800000 */
[----:B-1----:R-:W-:Y:S01]  /*21010*/  IMAD R3, R24, 0x8, R22 ;  /* 0x0000000818037824 */ /* 0x002fe200078e0216 */
[----:B------:R-:W-:Y:S01]  /*21020*/  SHF.L.U32 R0, R27, 0x1f, RZ ;  /* 0x0000001f1b007819 */ /* 0x000fe200000006ff */
[----:B------:R-:W-:Y:S03]  /*21030*/  BSSY B1, `(.L_x_11648) ;  /* 0x0000003000017945 */ /* 0x000fe60003800000 */
[----:B------:R-:W1:Y:S02]  /*21040*/  SYNCS.PHASECHK.TRANS64.TRYWAIT P0, [R3+URZ+0x2d860], R0 ;  /* 0x02d86000030075a7 */ /* 0x000e64000800017f */
[----:B-1----:R-:W-:Y:S05]  /*21050*/  @!P0 BRA `(.L_x_11649) ;  /* 0x0000002c00848947 */ /* 0x002fea0003800000 */
.L_x_11745:
[----:B------:R-:W-:Y:S05]  /*21060*/  BSYNC B1 ;  /* 0x0000000000017941 */ /* 0x000fea0003800000 */
.L_x_11648:
        /* <DEDUP_REMOVED lines=10> */
.L_x_11650:
[----:B------:R-:W-:Y:S01]  /*21110*/  LOP3.LUT P0, RZ, R23, 0x8, RZ, 0xc0, !PT ;  /* 0x0000000817ff7812 */ /* 0x000fe2000780c0ff */
[----:B------:R-:W-:-:S12]  /*21120*/  BSSY B1, `(.L_x_11651) ;  /* 0x0000003000017945 */ /* 0x000fd80003800000 */
[----:B------:R-:W-:Y:S05]  /*21130*/  @P0 BRA `(.L_x_11652) ;  /* 0x0000000000040947 */ /* 0x000fea0003800000 */
[----:B------:R-:W-:Y:S01]  /*21140*/  BPT.TRAP 0x1 ;  /* 0x000000040000795c */ /* 0x000fe20000300000 */
.L_x_11652:
[----:B------:R-:W-:Y:S05]  /*21150*/  BSYNC B1 ;  /* 0x0000000000017941 */ /* 0x000fea0003800000 */
.L_x_11651:
[----:B------:R-:W-:Y:S01]  /*21160*/  IMAD R0, R24, 0x6000, R22 ;  /* 0x0000600018007824 */ /* 0x000fe200078e0216 */
        /* <DEDUP_REMOVED lines=9> */
.L_x_11653:
        /* <DEDUP_REMOVED lines=15> */
.L_x_11654:
        /* <DEDUP_REMOVED lines=15> */
.L_x_11655:
        /* <DEDUP_REMOVED lines=10> */
.L_x_11647:
[----:B------:R-:W-:Y:S05]  /*21480*/  BSYNC B0 ;  /* 0x0000000000007941 */ /* 0x000fea0003800000 */
.L_x_11646:
[----:B------:R-:W-:-:S05]  /*21490*/  VIADD R24, R24, 0x1 ;  /* 0x0000000118187836 */ /* 0x000fca0000000000 */
[----:B------:R-:W-:-:S04]  /*214a0*/  ISETP.NE.AND P0, PT, R24, 0x2, PT ;  /* 0x000000021800780c */ /* 0x000fc80003f05270 */
[----:B------:R-:W-:Y:S02]  /*214b0*/  SEL R0, RZ, 0x1, P0 ;  /* 0x00000001ff007807 */ /* 0x000fe40000000000 */
[----:B------:R-:W-:Y:S02]  /*214c0*/  SEL R24, R24, RZ, P0 ;  /* 0x000000ff18187207 */ /* 0x000fe40000000000 */
[----:B------:R-:W-:-:S07]  /*214d0*/  LOP3.LUT R27, R27, R0, RZ, 0x3c, !PT ;  /* 0x000000001b1b7212 */ /* 0x000fce00078e3cff */
.L_x_11567:
[----:B------:R-:W-:Y:S05]  /*214e0*/  BSYNC B7 ;  /* 0x0000000000077941 */ /* 0x000fea0003800000 */
.L_x_11565:
[----:B------:R-:W-:-:S13]  /*214f0*/  LOP3.LUT P0, RZ, R23, 0x10, RZ, 0xc0, !PT ;  /* 0x0000001017ff7812 */ /* 0x000fda000780c0ff */
[----:B------:R-:W-:Y:S05]  /*21500*/  @!P0 BRA `(.L_x_11656) ;  /* 0x0000000000248947 */ /* 0x000fea0003800000 */
[----:B------:R-:W-:Y:S05]  /*21510*/  WARPSYNC.ALL ;  /* 0x0000000000007948 */ /* 0x000fea0003800000 */
[----:B------:R-:W2:Y:S08]  /*21520*/  S2UR UR5, SR_CgaCtaId ;  /* 0x00000000000579c3 */ /* 0x000eb00000008800 */
[----:B------:R-:W-:Y:S06]  /*21530*/  BAR.SYNC.DEFER_BLOCKING 0x5, 0x200 ;  /* 0x0148000000007b1d */ /* 0x000fec0000010000 */
[----:B------:R-:W-:-:S02]  /*21540*/  UMOV UR4, 0x400 ;  /* 0x0000040000047882 */ /* 0x000fc40000000000 */
[----:B--2---:R-:W-:-:S06]  /*21550*/  ULEA UR4, UR5, UR4, 0x18 ;  /* 0x0000000405047291 */ /* 0x004fcc000f8ec03f */
[----:B-1----:R-:W-:-:S05]  /*21560*/  IMAD.U32 R22, RZ, RZ, UR4 ;  /* 0x00000004ff167e24 */ /* 0x002fca000f8e00ff */
[----:B------:R2:W3:Y:S01]  /*21570*/  LDS.128 R16, [R22+0x2d8d0] ;  /* 0x02d8d00016107984 */ /* 0x0004e20000000c00 */
[----:B------:R-:W-:Y:S06]  /*21580*/  BAR.ARV 0x4, 0x200 ;  /* 0x0108000000007b1d */ /* 0x000fec0000002000 */
[----:B------:R-:W-:Y:S05]  /*21590*/  BRA `(.L_x_11657) ;  /* 0x0000000800c47947 */ /* 0x000fea0003800000 */
.L_x_11656:
[----:B------:R-:W2:Y:S01]  /*215a0*/  LDL R7, [R1+0x8] ;  /* 0x0000080001077983 */ /* 0x000ea20000100800 */
[----:B------:R-:W-:Y:S01]  /*215b0*/  UMOV UR4, 0xffffffff ;  /* 0xffffffff00047882 */ /* 0x000fe20000000000 */
[----:B--2---:R-:W-:Y:S02]  /*215c0*/  ISETP.NE.AND P5, PT, R7, 0x1f, PT ;  /* 0x0000001f0700780c */ /* 0x004fe40003fa5270 */
[----:B------:R-:W-:Y:S11]  /*215d0*/  BRA.DIV UR4, `(.L_x_11658) ;  /* 0x0000002a04387947 */ /* 0x000ff6000b800000 */
[----:B------:R-:W-:Y:S01]  /*215e0*/  IMAD.IADD R5, R19, 0x1, R7 ;  /* 0x0000000113057824 */ /* 0x000fe200078e0207 */
[----:B------:R-:W-:Y:S01]  /*215f0*/  ULDC UR4, c[0x0][0xc3c] ;  /* 0x00030f0000047ab9 */ /* 0x000fe20000000800 */
[----:B------:R-:W-:-:S03]  /*21600*/  LOP3.LUT P4, RZ, R23, 0x1, RZ, 0xc0, !PT ;  /* 0x0000000117ff7812 */ /* 0x000fc6000788c0ff */
[----:B------:R-:W-:-:S13]  /*21610*/  ISETP.GE.OR P0, PT, R5, UR4, !P5 ;  /* 0x0000000405007c0c */ /* 0x000fda000ef06670 */
[----:B-1----:R-:W1:Y:S02]  /*21620*/  @!P0 LDC.64 R2, c[0x0][0xc80] ;  /* 0x00032000ff028b82 */ /* 0x002e640000000a00 */
[----:B-1----:R-:W-:-:S06]  /*21630*/  @!P0 IMAD.WIDE R2, R5, 0x4, R2 ;  /* 0x0000000405028825 */ /* 0x002fcc00078e0202 */
[----:B------:R1:W2:Y:S01]  /*21640*/  @!P0 LDG.E R3, desc[UR40][R2.64] ;  /* 0x0000002802038981 */ /* 0x0002a2000c1e1900 */
[C---:B------:R-:W-:Y:S02]  /*21650*/  ISETP.GE.U32.AND P1, PT, R7.reuse, 0x4, PT ;  /* 0x000000040700780c */ /* 0x040fe40003f26070 */
[C---:B------:R-:W-:Y:S01]  /*21660*/  ISETP.GE.U32.AND P2, PT, R7.reuse, 0x8, PT ;  /* 0x000000080700780c */ /* 0x040fe20003f46070 */
[----:B------:R-:W-:Y:S01]  /*21670*/  SHFL.IDX PT, R0, R16, RZ, 0x1f ;  /* 0x00001fff10007589 */ /* 0x000fe200000e0000 */
[----:B------:R-:W-:-:S03]  /*21680*/  ISETP.GE.U32.AND P3, PT, R7, 0x10, PT ;  /* 0x000000100700780c */ /* 0x000fc60003f66070 */
[----:B------:R-:W-:Y:S01]  /*21690*/  SHFL.IDX PT, R16, R16, 0x1, 0x1f ;  /* 0x00201f0010107f89 */ /* 0x000fe200000e0000 */
[----:B-1----:R-:W-:Y:S02]  /*216a0*/  IMAD.MOV.U32 R2, RZ, RZ, RZ ;  /* 0x000000ffff027224 */ /* 0x002fe400078e00ff */
[----:B--2---:R-:W-:Y:S01]  /*216b0*/  @!P0 IMAD.MOV.U32 R2, RZ, RZ, R3 ;  /* 0x000000ffff028224 */ /* 0x004fe200078e0003 */
[----:B------:R-:W-:-:S04]  /*216c0*/  ISETP.GE.U32.AND P0, PT, R7, 0x2, PT ;  /* 0x000000020700780c */ /* 0x000fc80003f06070 */
        /* <DEDUP_REMOVED lines=16> */
.L_x_11755:
[----:B------:R-:W-:Y:S02]  /*217d0*/  ULDC UR4, c[0x0][0xc38] ;  /* 0x00030e0000047ab9 */ /* 0x000fe40000000800 */
[----:B------:R-:W-:-:S04]  /*217e0*/  IMAD.U32 R4, RZ, RZ, UR4 ;  /* 0x00000004ff047e24 */ /* 0x000fc8000f8e00ff */
[----:B--2---:R-:W-:-:S04]  /*217f0*/  IMAD R5, R14, R4, RZ ;  /* 0x000000040e057224 */ /* 0x004fc800078e02ff */
[----:B------:R-:W-:-:S05]  /*21800*/  IMAD.IADD R16, R16, 0x1, R5 ;  /* 0x0000000110107824 */ /* 0x000fca00078e0205 */
[----:B------:R-:W-:-:S13]  /*21810*/  ISETP.GT.AND P4, PT, R16, R0, PT ;  /* 0x000000001000720c */ /* 0x000fda0003f84270 */
[----:B------:R-:W-:Y:S05]  /*21820*/  @P4 BRA `(.L_x_11659) ;  /* 0x00000000009c4947 */ /* 0x000fea0003800000 */
.L_x_11664:
        /* <DEDUP_REMOVED lines=10> */
[----:B-1----:R-:W1:Y:S02]  /*218d0*/  LDC.64 R2, c[0x0][0xc80] ;  /* 0x00032000ff027b82 */ /* 0x002e640000000a00 */
[----:B-1----:R-:W-:-:S06]  /*218e0*/  IMAD.WIDE R2, R5, 0x4, R2 ;  /* 0x0000000405027825 */ /* 0x002fcc00078e0202 */
[----:B------:R2:W5:Y:S02]  /*218f0*/  LDG.E R2, desc[UR40][R2.64] ;  /* 0x0000002802027981 */ /* 0x000564000c1e1900 */
.L_x_11662:
[----:B------:R-:W-:Y:S05]  /*21900*/  BSYNC B0 ;  /* 0x0000000000007941 */ /* 0x000fea0003800000 */
.L_x_11661:
[----:B------:R-:W-:-:S03]  /*21910*/  UMOV UR4, 0xffffffff ;  /* 0xffffffff00047882 */ /* 0x000fc60000000000 */
[----:B------:R-:W-:Y:S05]  /*21920*/  BRA.DIV UR4, `(.L_x_11663) ;  /* 0x0000002a04887947 */ /* 0x000fea000b800000 */
[----:B-----5:R-:W3:Y:S01]  /*21930*/  SHFL.UP PT, R14, R2, 0x1, RZ ;  /* 0x04200000020e7989 */ /* 0x020ee200000e00ff */
[----:B------:R-:W-:-:S04]  /*21940*/  LOP3.LUT P4, RZ, R23, 0x1, RZ, 0xc0, !PT ;  /* 0x0000000117ff7812 */ /* 0x000fc8000788c0ff */
[----:B---3--:R-:W-:-:S05]  /*21950*/  SEL R13, R14, RZ, P4 ;  /* 0x000000ff0e0d7207 */ /* 0x008fca0002000000 */
[----:B------:R-:W-:-:S05]  /*21960*/  IMAD.IADD R13, R2, 0x1, R13 ;  /* 0x00000001020d7824 */ /* 0x000fca00078e020d */
[----:B------:R-:W3:Y:S02]  /*21970*/  SHFL.UP PT, R14, R13, 0x2, RZ ;  /* 0x044000000d0e7989 */ /* 0x000ee400000e00ff */
[----:B---3--:R-:W-:-:S05]  /*21980*/  SEL R14, R14, RZ, P0 ;  /* 0x000000ff0e0e7207 */ /* 0x008fca0000000000 */
[----:B-12---:R-:W-:-:S05]  /*21990*/  IMAD.IADD R3, R13, 0x1, R14 ;  /* 0x000000010d037824 */ /* 0x006fca00078e020e */
        /* <DEDUP_REMOVED lines=10> */
.L_x_11763:
[----:B------:R-:W-:Y:S02]  /*21a40*/  ULDC UR4, c[0x0][0xc38] ;  /* 0x00030e0000047ab9 */ /* 0x000fe40000000800 */
[----:B------:R-:W-:-:S04]  /*21a50*/  IMAD.U32 R4, RZ, RZ, UR4 ;  /* 0x00000004ff047e24 */ /* 0x000fc8000f8e00ff */
[----:B--2---:R-:W-:-:S04]  /*21a60*/  IMAD R5, R14, R4, RZ ;  /* 0x000000040e057224 */ /* 0x004fc800078e02ff */
[----:B------:R-:W-:-:S05]  /*21a70*/  IMAD.IADD R16, R5, 0x1, R16 ;  /* 0x0000000105107824 */ /* 0x000fca00078e0210 */
[----:B------:R-:W-:-:S13]  /*21a80*/  ISETP.GT.AND P4, PT, R16, R0, PT ;  /* 0x000000001000720c */ /* 0x000fda0003f84270 */
[----:B------:R-:W-:Y:S05]  /*21a90*/  @!P4 BRA `(.L_x_11664) ;  /* 0xfffffffc0064c947 */ /* 0x000fea000383ffff */
.L_x_11659:
        /* <DEDUP_REMOVED lines=8> */
.L_x_11767:
[----:B------:R-:W-:Y:S01]  /*21b20*/  ISETP.NE.AND P0, PT, R5, RZ, PT ;  /* 0x000000ff0500720c */ /* 0x000fe20003f05270 */
[----:B------:R-:W-:-:S12]  /*21b30*/  IMAD.MOV.U32 R5, RZ, RZ, RZ ;  /* 0x000000ffff057224 */ /* 0x000fd800078e00ff */
[----:B------:R-:W-:Y:S05]  /*21b40*/  @!P0 BRA `(.L_x_11666) ;  /* 0x0000000000108947 */ /* 0x000fea0003800000 */
[----:B------:R-:W-:Y:S01]  /*21b50*/  UMOV UR4, 0xffffffff ;  /* 0xffffffff00047882 */ /* 0x000fe20000000000 */
[----:B0-----:R-:W-:Y:S02]  /*21b60*/  VIADD R12, R6, 0xffffffff ;  /* 0xffffffff060c7836 */ /* 0x001fe40000000000 */
[----:B------:R-:W-:Y:S05]  /*21b70*/  BRA.DIV UR4, `(.L_x_11667) ;  /* 0x0000002a04fc7947 */ /* 0x000fea000b800000 */
[----:B------:R4:W0:Y:S02]  /*21b80*/  SHFL.IDX PT, R5, R3, R12, 0x1f ;  /* 0x00001f0c03057589 */ /* 0x00082400000e0000 */
.L_x_11666:
[----:B-12-4-:R-:W1:Y:S01]  /*21b90*/  LDC.64 R2, c[0x0][0xc90] ;  /* 0x00032400ff027b82 */ /* 0x016e620000000a00 */
[----:B------:R-:W-:-:S04]  /*21ba0*/  IMAD.IADD R19, R6, 0x1, R19 ;  /* 0x0000000106137824 */ /* 0x000fc800078e0213 */
[----:B-1----:R-:W-:-:S05]  /*21bb0*/  IMAD.WIDE R2, R19, 0x4, R2 ;  /* 0x0000000413027825 */ /* 0x002fca00078e0202 */
[----:B------:R1:W3:Y:S01]  /*21bc0*/  LDG.E R7, desc[UR40][R2.64] ;  /* 0x0000002802077981 */ /* 0x0002e2000c1e1900 */
[----:B0-----:R-:W-:-:S04]  /*21bd0*/  IMAD R16, R5, R4, R16 ;  /* 0x0000000405107224 */ /* 0x001fc800078e0210 */
[----:B------:R-:W-:Y:S02]  /*21be0*/  IMAD.IADD R5, R0, 0x1, -R16 ;  /* 0x0000000100057824 */ /* 0x000fe400078e0a10 */
[----:B-1----:R-:W-:Y:S02]  /*21bf0*/  IMAD.MOV.U32 R2, RZ, RZ, RZ ;  /* 0x000000ffff027224 */ /* 0x002fe400078e00ff */
[----:B---3--:R-:W-:-:S05]  /*21c00*/  IMAD R6, R17, R7, RZ ;  /* 0x0000000711067224 */ /* 0x008fca00078e02ff */
[-C--:B------:R-:W-:Y:S02]  /*21c10*/  IABS R8, R6.reuse ;  /* 0x0000000600087213 */ /* 0x080fe40000000000 */
[----:B------:R-:W-:Y:S02]  /*21c20*/  IABS R0, R6 ;  /* 0x0000000600007213 */ /* 0x000fe40000000000 */
[----:B------:R-:W0:Y:S03]  /*21c30*/  I2F.RP R9, R8 ;  /* 0x0000000800097306 */ /* 0x000e260000209400 */
[----:B------:R-:W-:-:S05]  /*21c40*/  IMAD.MOV R0, RZ, RZ, -R0 ;  /* 0x000000ffff007224 */ /* 0x000fca00078e0a00 */
[----:B0-----:R-:W0:Y:S02]  /*21c50*/  MUFU.RCP R9, R9 ;  /* 0x0000000900097308 */ /* 0x001e240000001000 */
[----:B0-----:R-:W-:-:S06]  /*21c60*/  VIADD R10, R9, 0xffffffe ;  /* 0x0ffffffe090a7836 */ /* 0x001fcc0000000000 */
[----:B------:R-:W0:Y:S02]  /*21c70*/  F2I.FTZ.U32.TRUNC.NTZ R3, R10 ;  /* 0x0000000a00037305 */ /* 0x000e24000021f000 */
[----:B0-----:R-:W-:-:S04]  /*21c80*/  IMAD.MOV R11, RZ, RZ, -R3 ;  /* 0x000000ffff0b7224 */ /* 0x001fc800078e0a03 */
[----:B------:R-:W-:-:S04]  /*21c90*/  IMAD R11, R11, R8, RZ ;  /* 0x000000080b0b7224 */ /* 0x000fc800078e02ff */
        /* <DEDUP_REMOVED lines=14> */
[----:B------:R-:W-:Y:S02]  /*21d80*/  IMAD R0, R7, R2, RZ ;  /* 0x0000000207007224 */ /* 0x000fe400078e02ff */
[----:B------:R-:W-:Y:S02]  /*21d90*/  IMAD.MOV R2, RZ, RZ, -R2 ;  /* 0x000000ffff027224 */ /* 0x000fe400078e0a02 */
[----:B------:R-:W-:Y:S02]  /*21da0*/  IMAD.MOV R3, RZ, RZ, -R0 ;  /* 0x000000ffff037224 */ /* 0x000fe400078e0a00 */
[----:B------:R-:W-:-:S03]  /*21db0*/  IMAD R5, R6, R2, R5 ;  /* 0x0000000206057224 */ /* 0x000fc600078e0205 */
[----:B------:R-:W-:-:S04]  /*21dc0*/  VIADDMNMX R4, R3, R4, R7, PT ;  /* 0x0000000403047246 */ /* 0x000fc80003800107 */
        /* <DEDUP_REMOVED lines=30> */
.L_x_11660:
[----:B------:R-:W-:Y:S01]  /*21fb0*/  UMOV UR4, URZ ;  /* 0x0000003f00047c82 */ /* 0x000fe20008000000 */
[----:B------:R-:W-:Y:S01]  /*21fc0*/  UMOV UR5, URZ ;  /* 0x0000003f00057c82 */ /* 0x000fe20008000000 */
[----:B------:R-:W-:Y:S01]  /*21fd0*/  ULDC UR6, c[0x0][0xc3c] ;  /* 0x00030f0000067ab9 */ /* 0x000fe20000000800 */
[----:B------:R-:W-:Y:S02]  /*21fe0*/  IMAD.MOV.U32 R16, RZ, RZ, R0 ;  /* 0x000000ffff107224 */ /* 0x000fe400078e0000 */
[----:B------:R-:W-:Y:S02]  /*21ff0*/  IMAD.U32 R17, RZ, RZ, UR4 ;  /* 0x00000004ff117e24 */ /* 0x000fe4000f8e00ff */
[----:B------:R-:W-:Y:S02]  /*22000*/  IMAD.U32 R18, RZ, RZ, UR5 ;  /* 0x00000005ff127e24 */ /* 0x000fe4000f8e00ff */
[----:B------:R-:W-:-:S07]  /*22010*/  IMAD.U32 R19, RZ, RZ, UR6 ;  /* 0x00000006ff137e24 */ /* 0x000fce000f8e00ff */
.L_x_11668:
[----:B------:R-:W2:Y:S01]  /*22020*/  LDL R0, [R1+0x8] ;  /* 0x0000080001007983 */ /* 0x000ea20000100800 */
[----:B------:R-:W-:Y:S05]  /*22030*/  WARPSYNC.ALL ;  /* 0x0000000000007948 */ /* 0x000fea0003800000 */
[----:B------:R-:W-:Y:S01]  /*22040*/  BAR.SYNC.DEFER_BLOCKING 0x4, 0x200 ;  /* 0x0108000000007b1d */ /* 0x000fe20000010000 */
[----:B--2---:R-:W-:-:S13]  /*22050*/  ISETP.NE.AND P0, PT, R0, RZ, PT ;  /* 0x000000ff0000720c */ /* 0x004fda0003f05270 */
[----:B-1----:R-:W1:Y:S01]  /*22060*/  @!P0 S2R R3, SR_CgaCtaId ;  /* 0x0000000000038919 */ /* 0x002e620000008800 */
[----:B------:R-:W-:-:S04]  /*22070*/  @!P0 MOV R0, 0x400 ;  /* 0x0000040000008802 */ /* 0x000fc80000000f00 */
[----:B-1----:R-:W-:-:S05]  /*22080*/  @!P0 LEA R22, R3, R0, 0x18 ;  /* 0x0000000003168211 */ /* 0x002fca00078ec0ff */
[----:B------:R1:W-:Y:S01]  /*22090*/  @!P0 STS.128 [R22+0x2d8d0], R16 ;  /* 0x02d8d01016008388 */ /* 0x0003e20000000c00 */
[----:B------:R-:W-:Y:S06]  /*220a0*/  BAR.ARV 0x5, 0x200 ;  /* 0x0148000000007b1d */ /* 0x000fec0000002000 */
.L_x_11657:
[----:B------:R-:W-:Y:S02]  /*220b0*/  ULDC UR4, c[0x0][0xc3c] ;  /* 0x00030f0000047ab9 */ /* 0x000fe40000000800 */
[----:B---3--:R-:W-:-:S13]  /*220c0*/  ISETP.GE.AND P0, PT, R19, UR4, PT ;  /* 0x0000000413007c0c */ /* 0x008fda000bf06270 */
[----:B------:R-:W-:Y:S05]  /*220d0*/  @!P0 BRA `(.L_x_11669) ;  /* 0xffffff9000108947 */ /* 0x000fea000383ffff */
[----:B------:R-:W-:Y:S05]  /*220e0*/  BSYNC B8 ;  /* 0x0000000000087941 */ /* 0x000fea0003800000 */
.L_x_11505:
        /* <DEDUP_REMOVED lines=12> */
.L_x_11770:
[----:B------:R-:W-:Y:S05]  /*221b0*/  BSYNC B0 ;  /* 0x0000000000007941 */ /* 0x000fea0003800000 */
.L_x_11670:
[----:B------:R-:W-:-:S03]  /*221c0*/  UMOV UR4, 0xffffffff ;  /* 0xffffffff00047882 */ /* 0x000fc60000000000 */
[----:B------:R-:W-:Y:S05]  /*221d0*/  BRA.DIV UR4, `(.L_x_11672) ;  /* 0x0000002604a07947 */ /* 0x000fea000b800000 */
[----:B-1----:R-:W1:Y:S02]  /*221e0*/  S2R R0, SR_TID.X ;  /* 0x0000000000007919 */ /* 0x002e640000002100 */
[----:B-1----:R-:W-:-:S04]  /*221f0*/  SHF.R.U32.HI R0, RZ, 0x5, R0 ;  /* 0x00000005ff007819 */ /* 0x002fc80000011600 */
[----:B------:R-:W-:-:S05]  /*22200*/  LOP3.LUT R0, R0, 0x3, RZ, 0xc0, !PT ;  /* 0x0000000300007812 */ /* 0x000fca00078ec0ff */
[----:B------:R1:W3:Y:S02]  /*22210*/  SHFL.IDX PT, R14, R0, RZ, 0x1f ;  /* 0x00001fff000e7589 */ /* 0x0002e400000e0000 */
.L_x_11773:
[----:B---3--:R-:W-:-:S13]  /*22220*/  ISETP.NE.AND P0, PT, R14, RZ, PT ;  /* 0x000000ff0e00720c */ /* 0x008fda0003f05270 */
[----:B------:R-:W-:Y:S05]  /*22230*/  @P0 BRA `(.L_x_11290) ;  /* 0x0000000000880947 */ /* 0x000fea0003800000 */
[----:B------:R-:W-:-:S03]  /*22240*/  UMOV UR4, 0xffffffff ;  /* 0xffffffff00047882 */ /* 0x000fc60000000000 */
[----:B------:R-:W-:Y:S05]  /*22250*/  BRA.DIV UR4, `(.L_x_11673) ;  /* 0x0000002604b47947 */ /* 0x000fea000b800000 */
[----:B------:R-:W-:-:S13]  /*22260*/  ELECT P6, URZ, PT ;  /* 0x00000000003f782f */ /* 0x000fda00038c0000 */
.L_x_11776:
[----:B------:R-:W-:Y:S05]  /*22270*/  @!P6 BRA `(.L_x_11290) ;  /* 0x000000000078e947 */ /* 0x000fea0003800000 */
[----:B------:R-:W-:-:S06]  /*22280*/  ULOP3.LUT UR4, UR36, 0x2, URZ, 0xfc, !UPT ;  /* 0x0000000224047892 */ /* 0x000fcc000f8efc3f */
[----:B-1----:R-:W-:-:S05]  /*22290*/  IMAD.U32 R0, RZ, RZ, UR4 ;  /* 0x00000004ff007e24 */ /* 0x002fca000f8e00ff */
[----:B------:R-:W-:-:S13]  /*222a0*/  ISETP.NE.AND P2, PT, R0, 0x3, PT ;  /* 0x000000030000780c */ /* 0x000fda0003f45270 */
[----:B------:R-:W-:Y:S05]  /*222b0*/  @!P2 BRA `(.L_x_11674) ;  /* 0x000000000004a947 */ /* 0x000fea0003800000 */
[----:B------:R-:W-:Y:S01]  /*222c0*/  BPT.TRAP 0x1 ;  /* 0x000000040000795c */ /* 0x000fe20000300000 */
.L_x_11674:
        /* <DEDUP_REMOVED lines=12> */
.L_x_11777:
[----:B------:R-:W3:Y:S02]  /*22390*/  SYNCS.PHASECHK.TRANS64.TRYWAIT P0, [R3+URZ], R0 ;  /* 0x00000000030075a7 */ /* 0x000ee4000800017f */
[----:B---3--:R-:W-:Y:S05]  /*223a0*/  @!P0 BRA `(.L_x_11676) ;  /* 0x0000002400948947 */ /* 0x008fea0003800000 */
.L_x_11778:
[----:B------:R-:W-:Y:S05]  /*223b0*/  @!P2 BRA `(.L_x_11677) ;  /* 0x000000000004a947 */ /* 0x000fea0003800000 */
[----:B------:R-:W-:Y:S01]  /*223c0*/  BPT.TRAP 0x1 ;  /* 0x000000040000795c */ /* 0x000fe20000300000 */
.L_x_11677:
[----:B---3--:R-:W-:-:S04]  /*223d0*/  VIADD R3, R7, 0x2d860 ;  /* 0x0002d86007037836 */ /* 0x008fc80000000000 */
[----:B-1----:R-:W-:-:S04]  /*223e0*/  IMAD R5, R24, 0x8, R3 ;  /* 0x0000000818057824 */ /* 0x002fc800078e0203 */
[----:B------:R-:W1:Y:S02]  /*223f0*/  SYNCS.PHASECHK.TRANS64.TRYWAIT P0, [R5+URZ], R4 ;  /* 0x00000004050075a7 */ /* 0x000e64000800017f */
[----:B-1----:R-:W-:Y:S05]  /*22400*/  @!P0 BRA `(.L_x_11678) ;  /* 0x0000002400908947 */ /* 0x002fea0003800000 */
.L_x_11779:
[----:B------:R-:W-:-:S07]  /*22410*/  IMAD R3, R6, 0x8, R3 ;  /* 0x0000000806037824 */ /* 0x000fce00078e0203 */
.L_x_11679:
[----:B---3--:R3:W4:Y:S02]  /*22420*/  SYNCS.PHASECHK.TRANS64.TRYWAIT P0, [R3+URZ], R0 ;  /* 0x00000000030075a7 */ /* 0x008724000800017f */
[----:B----4-:R-:W-:Y:S05]  /*22430*/  @!P0 NANOSLEEP.SYNCS 0x989680 ;  /* 0x009896800000895d */ /* 0x010fea0003900000 */
[----:B------:R-:W4:Y:S02]  /*22440*/  @!P0 SYNCS.PHASECHK.TRANS64 P0, [R3+URZ], R0 ;  /* 0x00000000030085a7 */ /* 0x000f24000800007f */
[----:B----4-:R-:W-:Y:S05]  /*22450*/  @!P0 BRA `(.L_x_11679) ;  /* 0xfffffffc00f08947 */ /* 0x010fea000383ffff */
.L_x_11290:
[----:B------:R-:W-:Y:S05]  /*22460*/  BSYNC B9 ;  /* 0x0000000000097941 */ /* 0x000fea0003800000 */
.L_x_11287:
[----:B------:R-:W-:Y:S05]  /*22470*/  EXIT ;  /* 0x000000000000794d */ /* 0x000fea0003800000 */
.L_x_11314:
[----:B0-----:R0:W1:Y:S02]  /*22480*/  SYNCS.PHASECHK.TRANS64.TRYWAIT P5, [R14+URZ+0x2d890], R85 ;  /* 0x02d890550e0075a7 */ /* 0x00106400080a017f */
[----:B-1----:R-:W-:Y:S05]  /*22490*/  @!P5 NANOSLEEP.SYNCS 0x989680 ;  /* 0x009896800000d95d */ /* 0x002fea0003900000 */
[----:B------:R-:W1:Y:S02]  /*224a0*/  @!P5 SYNCS.PHASECHK.TRANS64 P5, [R14+URZ+0x2d890], R85 ;  /* 0x02d890550e00d5a7 */ /* 0x000e6400080a007f */
[----:B-1----:R-:W-:Y:S05]  /*224b0*/  @!P5 BRA `(.L_x_11314) ;  /* 0xfffffffc00f0d947 */ /* 0x002fea000383ffff */
[----:B------:R-:W-:Y:S05]  /*224c0*/  BRA `(.L_x_11680) ;  /* 0xfffffe0c00c47947 */ /* 0x000fea000383ffff */
.L_x_11342:
[----:B0-----:R0:W1:Y:S02]  /*224d0*/  SYNCS.PHASECHK.TRANS64.TRYWAIT P5, [R14+URZ+0x2d890], R85 ;  /* 0x02d890550e0075a7 */ /* 0x00106400080a017f */
[----:B-1----:R-:W-:Y:S05]  /*224e0*/  @!P5 NANOSLEEP.SYNCS 0x989680 ;  /* 0x009896800000d95d */ /* 0x002fea0003900000 */
[----:B------:R-:W1:Y:S02]  /*224f0*/  @!P5 SYNCS.PHASECHK.TRANS64 P5, [R14+URZ+0x2d890], R85 ;  /* 0x02d890550e00d5a7 */ /* 0x000e6400080a007f */
[----:B-1----:R-:W-:Y:S05]  /*22500*/  @!P5 BRA `(.L_x_11342) ;  /* 0xfffffffc00f0d947 */ /* 0x002fea000383ffff */
[----:B------:R-:W-:Y:S05]  /*22510*/  BRA `(.L_x_11681) ;  /* 0xfffffe2800307947 */ /* 0x000fea000383ffff */
.L_x_11355:
[----:B0-----:R0:W1:Y:S02]  /*22520*/  SYNCS.PHASECHK.TRANS64.TRYWAIT P4, [R14+URZ+0x2d890], R85 ;  /* 0x02d890550e0075a7 */ /* 0x001064000808017f */
[----:B-1----:R-:W-:Y:S05]  /*22530*/  @!P4 NANOSLEEP.SYNCS 0x989680 ;  /* 0x009896800000c95d */ /* 0x002fea0003900000 */
[----:B------:R-:W1:Y:S02]  /*22540*/  @!P4 SYNCS.PHASECHK.TRANS64 P4, [R14+URZ+0x2d890], R85 ;  /* 0x02d890550e00c5a7 */ /* 0x000e64000808007f */
[----:B-1----:R-:W-:Y:S05]  /*22550*/  @!P4 BRA `(.L_x_11355) ;  /* 0xfffffffc00f0c947 */ /* 0x002fea000383ffff */
[----:B------:R-:W-:Y:S05]  /*22560*/  BRA `(.L_x_11682) ;  /* 0xfffffe40008c7947 */ /* 0x000fea000383ffff */
.L_x_11359:
[----:B--2---:R2:W3:Y:S02]  /*22570*/  SYNCS.PHASECHK.TRANS64.TRYWAIT P3, [R14+URZ+0x2d8b0], R85 ;  /* 0x02d8b0550e0075a7 */ /* 0x0044e4000806017f */
[----:B---3--:R-:W-:Y:S05]  /*22580*/  @!P3 NANOSLEEP.SYNCS 0x989680 ;  /* 0x009896800000b95d */ /* 0x008fea0003900000 */
[----:B------:R-:W3:Y:S02]  /*22590*/  @!P3 SYNCS.PHASECHK.TRANS64 P3, [R14+URZ+0x2d8b0], R85 ;  /* 0x02d8b0550e00b5a7 */ /* 0x000ee4000806007f */
[----:B---3--:R-:W-:Y:S05]  /*225a0*/  @!P3 BRA `(.L_x_11359) ;  /* 0xfffffffc00f0b947 */ /* 0x008fea000383ffff */
[----:B------:R-:W-:Y:S05]  /*225b0*/  BRA `(.L_x_11683) ;  /* 0xfffffe4400247947 */ /* 0x000fea000383ffff */
.L_x_11373:
        /* <DEDUP_REMOVED lines=13> */
.L_x_11685:
[----:B------:R-:W-:Y:S05]  /*22690*/  BSYNC B0 ;  /* 0x0000000000007941 */ /* 0x000fea0003800000 */
.L_x_11684:
[----:B------:R-:W-:Y:S01]  /*226a0*/  IMAD.MOV.U32 R157, RZ, RZ, R14 ;  /* 0x000000ffff9d7224 */ /* 0x000fe200078e000e */
[----:B------:R-:W-:Y:S06]  /*226b0*/  BRA `(.L_x_11686) ;  /* 0xfffffe4c00847947 */ /* 0x000fec000383ffff */
.L_x_11384:
[----:B------:R-:W-:Y:S01]  /*226c0*/  BSSY B1, `(.L_x_11687) ;  /* 0x0000007000017945 */ /* 0x000fe20003800000 */
[----:B------:R-:W-:Y:S02]  /*226d0*/  IMAD.MOV.U32 R12, RZ, RZ, RZ ;  /* 0x000000ffff0c7224 */ /* 0x000fe400078e00ff */
[----:B------:R-:W-:Y:S02]  /*226e0*/  IMAD.MOV.U32 R11, RZ, RZ, 0x1e1f ;  /* 0x00001e1fff0b7424 */ /* 0x000fe400078e00ff */
[----:B------:R-:W-:-:S07]  /*226f0*/  IMAD.MOV.U32 R15, RZ, RZ, -0x1 ;  /* 0xffffffffff0f7424 */ /* 0x000fce00078e00ff */
[----:B------:R-:W-:Y:S05]  /*22700*/  WARPSYNC.COLLECTIVE R15, `(.L_x_11688) ;  /* 0x000000000f087348 */ /* 0x000fea0003c00000 */
[----:B------:R0:W1:Y:S02]  /*22710*/  SHFL.IDX P6, R14, R13, R12, R11 ;  /* 0x0000000c0d0e7389 */ /* 0x00006400000c000b */
[----:B01----:R-:W-:Y:S01]  /*22720*/  ENDCOLLECTIVE ;  /* 0x000000000000791b */ /* 0x003fe20003800000 */
.L_x_11688:
[----:B------:R-:W-:Y:S05]  /*22730*/  BSYNC B1 ;  /* 0x0000000000017941 */ /* 0x000fea0003800000 */
.L_x_11687:
        /* <DEDUP_REMOVED lines=8> */
.L_x_11689:
[----:B------:R-:W-:Y:S02]  /*227c0*/  IMAD.MOV.U32 R13, RZ, RZ, R5 ;  /* 0x000000ffff0d7224 */ /* 0x000fe400078e0005 */
[----:B------:R-:W-:-:S07]  /*227d0*/  IMAD.MOV.U32 R0, RZ, RZ, R14 ;  /* 0x000000ffff007224 */ /* 0x000fce00078e000e */
[----:B------:R-:W-:Y:S05]  /*227e0*/  WARPSYNC.COLLECTIVE R15, `(.L_x_11690) ;  /* 0x000000000f087348 */ /* 0x000fea0003c00000 */
[----:B------:R0:W1:Y:S02]  /*227f0*/  SHFL.IDX P6, R14, R13, R12, R11 ;  /* 0x0000000c0d0e7389 */ /* 0x00006400000c000b */
[----:B01----:R-:W-:Y:S01]  /*22800*/  ENDCOLLECTIVE ;  /* 0x000000000000791b */ /* 0x003fe20003800000 */
.L_x_11690:
[----:B------:R-:W-:Y:S02]  /*22810*/  IMAD.MOV.U32 R13, RZ, RZ, R4 ;  /* 0x000000ffff0d7224 */ /* 0x000fe400078e0004 */
[----:B------:R-:W-:-:S07]  /*22820*/  IMAD.MOV.U32 R5, RZ, RZ, R14 ;  /* 0x000000ffff057224 */ /* 0x000fce00078e000e */
[----:B------:R-:W-:Y:S05]  /*22830*/  WARPSYNC.COLLECTIVE R15, `(.L_x_11691) ;  /* 0x000000000f087348 */ /* 0x000fea0003c00000 */
[----:B------:R0:W1:Y:S02]  /*22840*/  SHFL.IDX P6, R14, R13, R12, R11 ;  /* 0x0000000c0d0e7389 */ /* 0x00006400000c000b */
[----:B01----:R-:W-:Y:S01]  /*22850*/  ENDCOLLECTIVE ;  /* 0x000000000000791b */ /* 0x003fe20003800000 */
.L_x_11691:
[----:B------:R-:W-:Y:S05]  /*22860*/  BRA `(.L_x_11692) ;  /* 0xfffffe5400007947 */ /* 0x000fea000383ffff */
.L_x_11388:
[----:B0-----:R0:W1:Y:S02]  /*22870*/  SYNCS.PHASECHK.TRANS64.TRYWAIT P1, [R2+URZ+0x2d800], R3 ;  /* 0x02d80003020075a7 */ /* 0x001064000802017f */
[----:B-1----:R-:W-:Y:S05]  /*22880*/  @!P1 NANOSLEEP.SYNCS 0x989680 ;  /* 0x009896800000995d */ /* 0x002fea0003900000 */
[----:B------:R-:W1:Y:S02]  /*22890*/  @!P1 SYNCS.PHASECHK.TRANS64 P1, [R2+URZ+0x2d800], R3 ;  /* 0x02d80003020095a7 */ /* 0x000e64000802007f */
[----:B-1----:R-:W-:Y:S05]  /*228a0*/  @!P1 BRA `(.L_x_11388) ;  /* 0xfffffffc00f09947 */ /* 0x002fea000383ffff */
[----:B------:R-:W-:Y:S05]  /*228b0*/  BRA `(.L_x_11693) ;  /* 0xfffffe5c00307947 */ /* 0x000fea000383ffff */
.L_x_11400:
[----:B------:R-:W-:Y:S01]  /*228c0*/  BSSY B1, `(.L_x_11694) ;  /* 0x0000007000017945 */ /* 0x000fe20003800000 */
[----:B------:R-:W-:Y:S02]  /*228d0*/  IMAD.MOV.U32 R12, RZ, RZ, RZ ;  /* 0x000000ffff0c7224 */ /* 0x000fe400078e00ff */
[----:B------:R-:W-:Y:S02]  /*228e0*/  IMAD.MOV.U32 R11, RZ, RZ, 0x1e1f ;  /* 0x00001e1fff0b7424 */ /* 0x000fe400078e00ff */
[----:B------:R-:W-:-:S07]  /*228f0*/  IMAD.MOV.U32 R15, RZ, RZ, -0x1 ;  /* 0xffffffffff0f7424 */ /* 0x000fce00078e00ff */
[----:B------:R-:W-:Y:S05]  /*22900*/  WARPSYNC.COLLECTIVE R15, `(.L_x_11695) ;  /* 0x000000000f087348 */ /* 0x000fea0003c00000 */
[----:B------:R0:W1:Y:S02]  /*22910*/  SHFL.IDX P6, R14, R13, R12, R11 ;  /* 0x0000000c0d0e7389 */ /* 0x00006400000c000b */
[----:B01----:R-:W-:Y:S01]  /*22920*/  ENDCOLLECTIVE ;  /* 0x000000000000791b */ /* 0x003fe20003800000 */
.L_x_11695:
[----:B------:R-:W-:Y:S05]  /*22930*/  BSYNC B1 ;  /* 0x0000000000017941 */ /* 0x000fea0003800000 */
.L_x_11694:
        /* <DEDUP_REMOVED lines=8> */
.L_x_11696:
[----:B------:R-:W-:Y:S02]  /*229c0*/  IMAD.MOV.U32 R37, RZ, RZ, R3 ;  /* 0x000000ffff257224 */ /* 0x000fe400078e0003 */
[----:B------:R-:W-:Y:S02]  /*229d0*/  IMAD.MOV.U32 R13, RZ, RZ, R5 ;  /* 0x000000ffff0d7224 */ /* 0x000fe400078e0005 */
[----:B------:R-:W-:-:S07]  /*229e0*/  IMAD.MOV.U32 R0, RZ, RZ, R14 ;  /* 0x000000ffff007224 */ /* 0x000fce00078e000e */
[----:B------:R-:W-:Y:S05]  /*229f0*/  WARPSYNC.COLLECTIVE R15, `(.L_x_11697) ;  /* 0x000000000f087348 */ /* 0x000fea0003c00000 */
[----:B------:R0:W1:Y:S02]  /*22a00*/  SHFL.IDX P6, R14, R13, R12, R11 ;  /* 0x0000000c0d0e7389 */ /* 0x00006400000c000b */
[----:B01----:R-:W-:Y:S01]  /*22a10*/  ENDCOLLECTIVE ;  /* 0x000000000000791b */ /* 0x003fe20003800000 */
.L_x_11697:
[----:B------:R-:W-:Y:S02]  /*22a20*/  IMAD.MOV.U32 R36, RZ, RZ, R0 ;  /* 0x000000ffff247224 */ /* 0x000fe400078e0000 */
[----:B------:R-:W-:Y:S02]  /*22a30*/  IMAD.MOV.U32 R13, RZ, RZ, R4 ;  /* 0x000000ffff0d7224 */ /* 0x000fe400078e0004 */
[----:B------:R-:W-:-:S07]  /*22a40*/  IMAD.MOV.U32 R5, RZ, RZ, R14 ;  /* 0x000000ffff057224 */ /* 0x000fce00078e000e */
[----:B------:R-:W-:Y:S05]  /*22a50*/  WARPSYNC.COLLECTIVE R15, `(.L_x_11698) ;  /* 0x000000000f087348 */ /* 0x000fea0003c00000 */
[----:B------:R0:W1:Y:S02]  /*22a60*/  SHFL.IDX P6, R14, R13, R12, R11 ;  /* 0x0000000c0d0e7389 */ /* 0x00006400000c000b */
[----:B01----:R-:W-:Y:S01]  /*22a70*/  ENDCOLLECTIVE ;  /* 0x000000000000791b */ /* 0x003fe20003800000 */
.L_x_11698:
[----:B------:R-:W-:Y:S05]  /*22a80*/  BRA `(.L_x_11699) ;  /* 0xfffffe7000047947 */ /* 0x000fea000383ffff */
.L_x_11404:
[----:B0-----:R0:W1:Y:S02]  /*22a90*/  SYNCS.PHASECHK.TRANS64.TRYWAIT P1, [R2+URZ+0x2d800], R3 ;  /* 0x02d80003020075a7 */ /* 0x001064000802017f */
[----:B-1----:R-:W-:Y:S05]  /*22aa0*/  @!P1 NANOSLEEP.SYNCS 0x989680 ;  /* 0x009896800000995d */ /* 0x002fea0003900000 */
[----:B------:R-:W1:Y:S02]  /*22ab0*/  @!P1 SYNCS.PHASECHK.TRANS64 P1, [R2+URZ+0x2d800], R3 ;  /* 0x02d80003020095a7 */ /* 0x000e64000802007f */
[----:B-1----:R-:W-:Y:S05]  /*22ac0*/  @!P1 BRA `(.L_x_11404) ;  /* 0xfffffffc00f09947 */ /* 0x002fea000383ffff */
[----:B------:R-:W-:Y:S05]  /*22ad0*/  BRA `(.L_x_11700) ;  /* 0xfffffe7400807947 */ /* 0x000fea000383ffff */
.L_x_11412:
[----:B-1----:R1:W2:Y:S02]  /*22ae0*/  SYNCS.PHASECHK.TRANS64.TRYWAIT P2, [R3+URZ+0x2d830], R0 ;  /* 0x02d83000030075a7 */ /* 0x0022a4000804017f */
[----:B--2---:R-:W-:Y:S05]  /*22af0*/  @!P2 NANOSLEEP.SYNCS 0x989680 ;  /* 0x009896800000a95d */ /* 0x004fea0003900000 */
[----:B------:R-:W2:Y:S02]  /*22b00*/  @!P2 SYNCS.PHASECHK.TRANS64 P2, [R3+URZ+0x2d830], R0 ;  /* 0x02d830000300a5a7 */ /* 0x000ea4000804007f */
[----:B--2---:R-:W-:Y:S05]  /*22b10*/  @!P2 BRA `(.L_x_11412) ;  /* 0xfffffffc00f0a947 */ /* 0x004fea000383ffff */
[----:B------:R-:W-:Y:S05]  /*22b20*/  BRA `(.L_x_11411) ;  /* 0xfffffe8800c47947 */ /* 0x000fea000383ffff */
.L_x_11430:
[----:B-1----:R1:W2:Y:S02]  /*22b30*/  SYNCS.PHASECHK.TRANS64.TRYWAIT P4, [R9+URZ+0x2d830], R8 ;  /* 0x02d83008090075a7 */ /* 0x0022a4000808017f */
[----:B--2---:R-:W-:Y:S05]  /*22b40*/  @!P4 NANOSLEEP.SYNCS 0x989680 ;  /* 0x009896800000c95d */ /* 0x004fea0003900000 */
[----:B------:R-:W2:Y:S02]  /*22b50*/  @!P4 SYNCS.PHASECHK.TRANS64 P4, [R9+URZ+0x2d830], R8 ;  /* 0x02d830080900c5a7 */ /* 0x000ea4000808007f */
[----:B--2---:R-:W-:Y:S05]  /*22b60*/  @!P4 BRA `(.L_x_11430) ;  /* 0xfffffffc00f0c947 */ /* 0x004fea000383ffff */
[----:B------:R-:W-:Y:S05]  /*22b70*/  BRA `(.L_x_11429) ;  /* 0xfffffec000487947 */ /* 0x000fea000383ffff */
.L_x_11434:
[----:B-1----:R1:W2:Y:S02]  /*22b80*/  SYNCS.PHASECHK.TRANS64.TRYWAIT P3, [R9+URZ+0x2d850], R8 ;  /* 0x02d85008090075a7 */ /* 0x0022a4000806017f */
[----:B--2---:R-:W-:Y:S05]  /*22b90*/  @!P3 NANOSLEEP.SYNCS 0x989680 ;  /* 0x009896800000b95d */ /* 0x004fea0003900000 */
[----:B------:R-:W2:Y:S02]  /*22ba0*/  @!P3 SYNCS.PHASECHK.TRANS64 P3, [R9+URZ+0x2d850], R8 ;  /* 0x02d850080900b5a7 */ /* 0x000ea4000806007f */
[----:B--2---:R-:W-:Y:S05]  /*22bb0*/  @!P3 BRA `(.L_x_11434) ;  /* 0xfffffffc00f0b947 */ /* 0x004fea000383ffff */
[----:B------:R-:W-:Y:S05]  /*22bc0*/  BRA `(.L_x_11431) ;  /* 0xfffffec4004c7947 */ /* 0x000fea000383ffff */
.L_x_11453:
[----:B-1----:R1:W2:Y:S02]  /*22bd0*/  SYNCS.PHASECHK.TRANS64.TRYWAIT P3, [R0+URZ+0x2d830], R11 ;  /* 0x02d8300b000075a7 */ /* 0x0022a4000806017f */
[----:B--2---:R-:W-:Y:S05]  /*22be0*/  @!P3 NANOSLEEP.SYNCS 0x989680 ;  /* 0x009896800000b95d */ /* 0x004fea0003900000 */
[----:B------:R-:W2:Y:S02]  /*22bf0*/  @!P3 SYNCS.PHASECHK.TRANS64 P3, [R0+URZ+0x2d830], R11 ;  /* 0x02d8300b0000b5a7 */ /* 0x000ea4000806007f */
[----:B--2---:R-:W-:Y:S05]  /*22c00*/  @!P3 BRA `(.L_x_11453) ;  /* 0xfffffffc00f0b947 */ /* 0x004fea000383ffff */
[----:B------:R-:W-:Y:S05]  /*22c10*/  BRA `(.L_x_11452) ;  /* 0xfffffef400d07947 */ /* 0x000fea000383ffff */
.L_x_11457:
[----:B-1----:R1:W2:Y:S02]  /*22c20*/  SYNCS.PHASECHK.TRANS64.TRYWAIT P2, [R6+URZ+0x2d850], R0 ;  /* 0x02d85000060075a7 */ /* 0x0022a4000804017f */
[----:B--2---:R-:W-:Y:S05]  /*22c30*/  @!P2 NANOSLEEP.SYNCS 0x989680 ;  /* 0x009896800000a95d */ /* 0x004fea0003900000 */
[----:B------:R-:W2:Y:S02]  /*22c40*/  @!P2 SYNCS.PHASECHK.TRANS64 P2, [R6+URZ+0x2d850], R0 ;  /* 0x02d850000600a5a7 */ /* 0x000ea4000804007f */
[----:B--2---:R-:W-:Y:S05]  /*22c50*/  @!P2 BRA `(.L_x_11457) ;  /* 0xfffffffc00f0a947 */ /* 0x004fea000383ffff */
[----:B------:R-:W-:Y:S05]  /*22c60*/  BRA `(.L_x_11454) ;  /* 0xfffffef800d47947 */ /* 0x000fea000383ffff */
.L_x_11464:
[----:B-1----:R1:W2:Y:S02]  /*22c70*/  SYNCS.PHASECHK.TRANS64.TRYWAIT P3, [R0+URZ+0x2d830], R11 ;  /* 0x02d8300b000075a7 */ /* 0x0022a4000806017f */
[----:B--2---:R-:W-:Y:S05]  /*22c80*/  @!P3 NANOSLEEP.SYNCS 0x989680 ;  /* 0x009896800000b95d */ /* 0x004fea0003900000 */
[----:B------:R-:W2:Y:S02]  /*22c90*/  @!P3 SYNCS.PHASECHK.TRANS64 P3, [R0+URZ+0x2d830], R11 ;  /* 0x02d8300b0000b5a7 */ /* 0x000ea4000806007f */
[----:B--2---:R-:W-:Y:S05]  /*22ca0*/  @!P3 BRA `(.L_x_11464) ;  /* 0xfffffffc00f0b947 */ /* 0x004fea000383ffff */
[----:B------:R-:W-:Y:S05]  /*22cb0*/  BRA `(.L_x_11463) ;  /* 0xffffff1800a47947 */ /* 0x000fea000383ffff */
.L_x_11468:
[----:B-1----:R1:W2:Y:S02]  /*22cc0*/  SYNCS.PHASECHK.TRANS64.TRYWAIT P2, [R6+URZ+0x2d850], R0 ;  /* 0x02d85000060075a7 */ /* 0x0022a4000804017f */
[----:B--2---:R-:W-:Y:S05]  /*22cd0*/  @!P2 NANOSLEEP.SYNCS 0x989680 ;  /* 0x009896800000a95d */ /* 0x004fea0003900000 */
[----:B------:R-:W2:Y:S02]  /*22ce0*/  @!P2 SYNCS.PHASECHK.TRANS64 P2, [R6+URZ+0x2d850], R0 ;  /* 0x02d850000600a5a7 */ /* 0x000ea4000804007f */
[----:B--2---:R-:W-:Y:S05]  /*22cf0*/  @!P2 BRA `(.L_x_11468) ;  /* 0xfffffffc00f0a947 */ /* 0x004fea000383ffff */
[----:B------:R-:W-:Y:S05]  /*22d00*/  BRA `(.L_x_11465) ;  /* 0xffffff1c00a87947 */ /* 0x000fea000383ffff */
.L_x_11481:
[----:B-1----:R1:W2:Y:S02]  /*22d10*/  SYNCS.PHASECHK.TRANS64.TRYWAIT P0, [R10+URZ+0x2d850], R7 ;  /* 0x02d850070a0075a7 */ /* 0x0022a4000800017f */
[----:B--2---:R-:W-:Y:S05]  /*22d20*/  @!P0 NANOSLEEP.SYNCS 0x989680 ;  /* 0x009896800000895d */ /* 0x004fea0003900000 */
[----:B------:R-:W2:Y:S02]  /*22d30*/  @!P0 SYNCS.PHASECHK.TRANS64 P0, [R10+URZ+0x2d850], R7 ;  /* 0x02d850070a0085a7 */ /* 0x000ea4000800007f */
[----:B--2---:R-:W-:Y:S05]  /*22d40*/  @!P0 BRA `(.L_x_11481) ;  /* 0xfffffffc00f08947 */ /* 0x004fea000383ffff */
[----:B------:R-:W-:Y:S05]  /*22d50*/  BRA `(.L_x_11480) ;  /* 0xffffff4c00747947 */ /* 0x000fea000383ffff */
.L_x_11491:
[----:B------:R-:W-:Y:S02]  /*22d60*/  IMAD.MOV.U32 R13, RZ, RZ, R4 ;  /* 0x000000ffff0d7224 */ /* 0x000fe400078e0004 */
[----:B------:R-:W-:Y:S02]  /*22d70*/  IMAD.MOV.U32 R12, RZ, RZ, RZ ;  /* 0x000000ffff0c7224 */ /* 0x000fe400078e00ff */
[----:B------:R-:W-:Y:S02]  /*22d80*/  IMAD.MOV.U32 R11, RZ, RZ, 0x1c1f ;  /* 0x00001c1fff0b7424 */ /* 0x000fe400078e00ff */
[----:B------:R-:W-:-:S07]  /*22d90*/  IMAD.MOV.U32 R15, RZ, RZ, -0x1 ;  /* 0xffffffffff0f7424 */ /* 0x000fce00078e00ff */
[----:B-1----:R-:W-:Y:S05]  /*22da0*/  WARPSYNC.COLLECTIVE R15, `(.L_x_11701) ;  /* 0x000000000f087348 */ /* 0x002fea0003c00000 */
[----:B------:R0:W2:Y:S02]  /*22db0*/  SHFL.IDX P6, R14, R13, R12, R11 ;  /* 0x0000000c0d0e7389 */ /* 0x0000a400000c000b */
[----:B012---:R-:W-:Y:S01]  /*22dc0*/  ENDCOLLECTIVE ;  /* 0x000000000000791b */ /* 0x007fe20003800000 */
.L_x_11701:
[----:B------:R-:W-:Y:S02]  /*22dd0*/  IMAD.MOV.U32 R13, RZ, RZ, R0 ;  /* 0x000000ffff0d7224 */ /* 0x000fe400078e0000 */
[----:B------:R-:W-:-:S07]  /*22de0*/  IMAD.MOV.U32 R3, RZ, RZ, R14 ;  /* 0x000000ffff037224 */ /* 0x000fce00078e000e */
[----:B------:R-:W-:Y:S05]  /*22df0*/  WARPSYNC.COLLECTIVE R15, `(.L_x_11702) ;  /* 0x000000000f087348 */ /* 0x000fea0003c00000 */
[----:B------:R0:W1:Y:S02]  /*22e00*/  SHFL.IDX P6, R14, R13, R12, R11 ;  /* 0x0000000c0d0e7389 */ /* 0x00006400000c000b */
[----:B01----:R-:W-:Y:S01]  /*22e10*/  ENDCOLLECTIVE ;  /* 0x000000000000791b */ /* 0x003fe20003800000 */
.L_x_11702:
[----:B------:R-:W-:Y:S05]  /*22e20*/  BRA `(.L_x_11703) ;  /* 0xffffff7000807947 */ /* 0x000fea000383ffff */
.L_x_11494:
[----:B------:R-:W-:Y:S01]  /*22e30*/  BSSY B1, `(.L_x_11704) ;  /* 0x0000008000017945 */ /* 0x000fe20003800000 */
[----:B----4-:R-:W-:Y:S02]  /*22e40*/  IMAD.MOV.U32 R13, RZ, RZ, R4 ;  /* 0x000000ffff0d7224 */ /* 0x010fe400078e0004 */
[----:B------:R-:W-:Y:S02]  /*22e50*/  IMAD.MOV.U32 R12, RZ, RZ, 0x1 ;  /* 0x00000001ff0c7424 */ /* 0x000fe400078e00ff */
[----:B------:R-:W-:Y:S02]  /*22e60*/  IMAD.MOV.U32 R11, RZ, RZ, 0x1c1f ;  /* 0x00001c1fff0b7424 */ /* 0x000fe400078e00ff */
[----:B------:R-:W-:-:S07]  /*22e70*/  IMAD.MOV.U32 R15, RZ, RZ, -0x1 ;  /* 0xffffffffff0f7424 */ /* 0x000fce00078e00ff */
[----:B0123--:R-:W-:Y:S05]  /*22e80*/  WARPSYNC.COLLECTIVE R15, `(.L_x_11705) ;  /* 0x000000000f087348 */ /* 0x00ffea0003c00000 */
[----:B---3--:R3:W4:Y:S02]  /*22e90*/  SHFL.IDX P6, R14, R13, R12, R11 ;  /* 0x0000000c0d0e7389 */ /* 0x00872400000c000b */
[----:B01234-:R-:W-:Y:S01]  /*22ea0*/  ENDCOLLECTIVE ;  /* 0x000000000000791b */ /* 0x01ffe20003800000 */
.L_x_11705:
[----:B------:R-:W-:Y:S05]  /*22eb0*/  BSYNC B1 ;  /* 0x0000000000017941 */ /* 0x000fea0003800000 */
.L_x_11704:
        /* <DEDUP_REMOVED lines=8> */
.L_x_11706:
[----:B------:R-:W-:Y:S05]  /*22f40*/  BRA `(.L_x_11707) ;  /* 0xffffff7000947947 */ /* 0x000fea000383ffff */
.L_x_11519:
[----:B------:R-:W1:Y:S01]  /*22f50*/  S2R R11, SR_TID.X ;  /* 0x00000000000b7919 */ /* 0x000e620000002100 */
[----:B------:R-:W-:Y:S01]  /*22f60*/  BSSY B1, `(.L_x_11708) ;  /* 0x000000a000017945 */ /* 0x000fe20003800000 */
[----:B0-----:R-:W-:Y:S02]  /*22f70*/  IMAD.MOV.U32 R12, RZ, RZ, RZ ;  /* 0x000000ffff0c7224 */ /* 0x001fe400078e00ff */
[----:B------:R-:W-:Y:S01]  /*22f80*/  IMAD.MOV.U32 R15, RZ, RZ, -0x1 ;  /* 0xffffffffff0f7424 */ /* 0x000fe200078e00ff */
[----:B-1----:R-:W-:-:S04]  /*22f90*/  SHF.R.U32.HI R11, RZ, 0x5, R11 ;  /* 0x00000005ff0b7819 */ /* 0x002fc8000001160b */
[----:B------:R-:W-:-:S05]  /*22fa0*/  LOP3.LUT R11, R11, 0x3, RZ, 0xc0, !PT ;  /* 0x000000030b0b7812 */ /* 0x000fca00078ec0ff */
[----:B------:R-:W-:Y:S02]  /*22fb0*/  IMAD.MOV.U32 R13, RZ, RZ, R11 ;  /* 0x000000ffff0d7224 */ /* 0x000fe400078e000b */
[----:B------:R-:W-:-:S07]  /*22fc0*/  IMAD.MOV.U32 R11, RZ, RZ, 0x1f ;  /* 0x0000001fff0b7424 */ /* 0x000fce00078e00ff */
[----:B------:R-:W-:Y:S05]  /*22fd0*/  WARPSYNC.COLLECTIVE R15, `(.L_x_11709) ;  /* 0x000000000f087348 */ /* 0x000fea0003c00000 */
[----:B------:R0:W1:Y:S02]  /*22fe0*/  SHFL.IDX P6, R14, R13, R12, R11 ;  /* 0x0000000c0d0e7389 */ /* 0x00006400000c000b */
[----:B01----:R-:W-:Y:S01]  /*22ff0*/  ENDCOLLECTIVE ;  /* 0x000000000000791b */ /* 0x003fe20003800000 */
.L_x_11709:
[----:B------:R-:W-:Y:S05]  /*23000*/  BSYNC B1 ;  /* 0x0000000000017941 */ /* 0x000fea0003800000 */
.L_x_11708:
[----:B------:R-:W-:Y:S05]  /*23010*/  BRA `(.L_x_11710) ;  /* 0xffffff8800e07947 */ /* 0x000fea000383ffff */
.L_x_11521:
[----:B------:R-:W-:Y:S01]  /*23020*/  BSSY B1, `(.L_x_11711) ;  /* 0x0000006000017945 */ /* 0x000fe20003800000 */
[----:B------:R-:W-:-:S07]  /*23030*/  IMAD.MOV.U32 R15, RZ, RZ, -0x1 ;  /* 0xffffffffff0f7424 */ /* 0x000fce00078e00ff */
[----:B01----:R-:W-:Y:S05]  /*23040*/  WARPSYNC.COLLECTIVE R15, `(.L_x_11712) ;  /* 0x000000000f0c7348 */ /* 0x003fea0003c00000 */
[----:B------:R-:W-:Y:S02]  /*23050*/  ELECT P6, UR62, PT ;  /* 0x00000000003e782f */ /* 0x000fe400038c0000 */
[----:B------:R-:W-:Y:S01]  /*23060*/  MOV R14, UR62 ;  /* 0x0000003e000e7c02 */ /* 0x000fe20008000f00 */
[----:B01----:R-:W-:Y:S10]  /*23070*/  ENDCOLLECTIVE ;  /* 0x000000000000791b */ /* 0x003ff40003800000 */
.L_x_11712:
[----:B------:R-:W-:Y:S05]  /*23080*/  BSYNC B1 ;  /* 0x0000000000017941 */ /* 0x000fea0003800000 */
.L_x_11711:
[----:B------:R-:W-:Y:S01]  /*23090*/  PLOP3.LUT P2, PT, P6, PT, PT, 0x80, 0x0 ;  /* 0x000000000000781c */ /* 0x000fe2000374f070 */
[----:B------:R-:W-:-:S12]  /*230a0*/  BRA `(.L_x_11520) ;  /* 0xffffff8800d47947 */ /* 0x000fd8000383ffff */
.L_x_11523:
[----:B-1----:R1:W2:Y:S02]  /*230b0*/  SYNCS.PHASECHK.TRANS64.TRYWAIT P0, [R22+URZ+0x2d820], R3 ;  /* 0x02d82003160075a7 */ /* 0x0022a4000800017f */
[----:B--2---:R-:W-:Y:S05]  /*230c0*/  @!P0 NANOSLEEP.SYNCS 0x989680 ;  /* 0x009896800000895d */ /* 0x004fea0003900000 */
[----:B------:R-:W2:Y:S02]  /*230d0*/  @!P0 SYNCS.PHASECHK.TRANS64 P0, [R22+URZ+0x2d820], R3 ;  /* 0x02d82003160085a7 */ /* 0x000ea4000800007f */
[----:B--2---:R-:W-:Y:S05]  /*230e0*/  @!P0 BRA `(.L_x_11523) ;  /* 0xfffffffc00f08947 */ /* 0x004fea000383ffff */
[----:B------:R-:W-:Y:S05]  /*230f0*/  BRA `(.L_x_11713) ;  /* 0xffffff8800e47947 */ /* 0x000fea000383ffff */
.L_x_11527:
[----:B--2---:R2:W3:Y:S02]  /*23100*/  SYNCS.PHASECHK.TRANS64.TRYWAIT P0, [R11+URZ+0x2d8a0], R10 ;  /* 0x02d8a00a0b0075a7 */ /* 0x0044e4000800017f */
[----:B---3--:R-:W-:Y:S05]  /*23110*/  @!P0 NANOSLEEP.SYNCS 0x989680 ;  /* 0x009896800000895d */ /* 0x008fea0003900000 */
[----:B------:R-:W3:Y:S02]  /*23120*/  @!P0 SYNCS.PHASECHK.TRANS64 P0, [R11+URZ+0x2d8a0], R10 ;  /* 0x02d8a00a0b0085a7 */ /* 0x000ee4000800007f */
[----:B---3--:R-:W-:Y:S05]  /*23130*/  @!P0 BRA `(.L_x_11527) ;  /* 0xfffffffc00f08947 */ /* 0x008fea000383ffff */
[----:B------:R-:W-:Y:S05]  /*23140*/  BRA `(.L_x_11714) ;  /* 0xffffff8c00007947 */ /* 0x000fea000383ffff */
.L_x_11534:
[----:B0-----:R0:W1:Y:S02]  /*23150*/  SYNCS.PHASECHK.TRANS64.TRYWAIT P0, [R11+URZ+0x2d8c0], R10 ;  /* 0x02d8c00a0b0075a7 */ /* 0x001064000800017f */
[----:B-1----:R-:W-:Y:S05]  /*23160*/  @!P0 NANOSLEEP.SYNCS 0x989680 ;  /* 0x009896800000895d */ /* 0x002fea0003900000 */
[----:B------:R-:W1:Y:S02]  /*23170*/  @!P0 SYNCS.PHASECHK.TRANS64 P0, [R11+URZ+0x2d8c0], R10 ;  /* 0x02d8c00a0b0085a7 */ /* 0x000e64000800007f */
[----:B-1----:R-:W-:Y:S05]  /*23180*/  @!P0 BRA `(.L_x_11534) ;  /* 0xfffffffc00f08947 */ /* 0x002fea000383ffff */
[----:B------:R-:W-:Y:S05]  /*23190*/  BRA `(.L_x_11715) ;  /* 0xffffff8c00f47947 */ /* 0x000fea000383ffff */
.L_x_11543:
[----:B--2---:R2:W3:Y:S02]  /*231a0*/  SYNCS.PHASECHK.TRANS64.TRYWAIT P0, [R6+URZ+0x2d8a0], R3 ;  /* 0x02d8a003060075a7 */ /* 0x0044e4000800017f */
[----:B---3--:R-:W-:Y:S05]  /*231b0*/  @!P0 NANOSLEEP.SYNCS 0x989680 ;  /* 0x009896800000895d */ /* 0x008fea0003900000 */
[----:B------:R-:W3:Y:S02]  /*231c0*/  @!P0 SYNCS.PHASECHK.TRANS64 P0, [R6+URZ+0x2d8a0], R3 ;  /* 0x02d8a003060085a7 */ /* 0x000ee4000800007f */
[----:B---3--:R-:W-:Y:S05]  /*231d0*/  @!P0 BRA `(.L_x_11543) ;  /* 0xfffffffc00f08947 */ /* 0x008fea000383ffff */
[----:B------:R-:W-:Y:S05]  /*231e0*/  BRA `(.L_x_11716) ;  /* 0xffffff94002c7947 */ /* 0x000fea000383ffff */
.L_x_11550:
[----:B0-----:R0:W1:Y:S02]  /*231f0*/  SYNCS.PHASECHK.TRANS64.TRYWAIT P0, [R6+URZ+0x2d8c0], R3 ;  /* 0x02d8c003060075a7 */ /* 0x001064000800017f */
[----:B-1----:R-:W-:Y:S05]  /*23200*/  @!P0 NANOSLEEP.SYNCS 0x989680 ;  /* 0x009896800000895d */ /* 0x002fea0003900000 */
[----:B------:R-:W1:Y:S02]  /*23210*/  @!P0 SYNCS.PHASECHK.TRANS64 P0, [R6+URZ+0x2d8c0], R3 ;  /* 0x02d8c003060085a7 */ /* 0x000e64000800007f */
[----:B-1----:R-:W-:Y:S05]  /*23220*/  @!P0 BRA `(.L_x_11550) ;  /* 0xfffffffc00f08947 */ /* 0x002fea000383ffff */
[----:B------:R-:W-:Y:S05]  /*23230*/  BRA `(.L_x_11717) ;  /* 0xffffff98001c7947 */ /* 0x000fea000383ffff */
.L_x_11573:
[----:B------:R-:W3:Y:S01]  /*23240*/  S2R R20, SR_TID.X ;  /* 0x0000000000147919 */ /* 0x000ee20000002100 */
[----:B------:R-:W-:Y:S01]  /*23250*/  BSSY B0, `(.L_x_11718) ;  /* 0x000000a000007945 */ /* 0x000fe20003800000 */
[----:B0-----:R-:W-:Y:S02]  /*23260*/  IMAD.MOV.U32 R12, RZ, RZ, RZ ;  /* 0x000000ffff0c7224 */ /* 0x001fe400078e00ff */
[----:B------:R-:W-:Y:S02]  /*23270*/  IMAD.MOV.U32 R11, RZ, RZ, 0x1f ;  /* 0x0000001fff0b7424 */ /* 0x000fe400078e00ff */
[----:B------:R-:W-:Y:S01]  /*23280*/  IMAD.MOV.U32 R15, RZ, RZ, -0x1 ;  /* 0xffffffffff0f7424 */ /* 0x000fe200078e00ff */
[----:B---3--:R-:W-:-:S04]  /*23290*/  SHF.R.U32.HI R20, RZ, 0x5, R20 ;  /* 0x00000005ff147819 */ /* 0x008fc80000011614 */
[----:B------:R-:W-:-:S05]  /*232a0*/  LOP3.LUT R20, R20, 0x3, RZ, 0xc0, !PT ;  /* 0x0000000314147812 */ /* 0x000fca00078ec0ff */
[----:B------:R-:W-:-:S07]  /*232b0*/  IMAD.MOV.U32 R13, RZ, RZ, R20 ;  /* 0x000000ffff0d7224 */ /* 0x000fce00078e0014 */
[----:B-12---:R-:W-:Y:S05]  /*232c0*/  WARPSYNC.COLLECTIVE R15, `(.L_x_11719) ;  /* 0x000000000f087348 */ /* 0x006fea0003c00000 */
[----:B------:R0:W3:Y:S02]  /*232d0*/  SHFL.IDX P6, R14, R13, R12, R11 ;  /* 0x0000000c0d0e7389 */ /* 0x0000e400000c000b */
[----:B0123--:R-:W-:Y:S01]  /*232e0*/  ENDCOLLECTIVE ;  /* 0x000000000000791b */ /* 0x00ffe20003800000 */
.L_x_11719:
[----:B------:R-:W-:Y:S05]  /*232f0*/  BSYNC B0 ;  /* 0x0000000000007941 */ /* 0x000fea0003800000 */
.L_x_11718:
[----:B------:R-:W-:Y:S05]  /*23300*/  BRA `(.L_x_11720) ;  /* 0xffffffa400a47947 */ /* 0x000fea000383ffff */
.L_x_11575:
[----:B------:R-:W-:Y:S01]  /*23310*/  BSSY B0, `(.L_x_11721) ;  /* 0x0000006000007945 */ /* 0x000fe20003800000 */
[----:B------:R-:W-:-:S07]  /*23320*/  IMAD.MOV.U32 R15, RZ, RZ, -0x1 ;  /* 0xffffffffff0f7424 */ /* 0x000fce00078e00ff */
[----:B0123--:R-:W-:Y:S05]  /*23330*/  WARPSYNC.COLLECTIVE R15, `(.L_x_11722) ;  /* 0x000000000f0c7348 */ /* 0x00ffea0003c00000 */
[----:B------:R-:W-:Y:S02]  /*23340*/  ELECT P6, UR62, PT ;  /* 0x00000000003e782f */ /* 0x000fe400038c0000 */
[----:B------:R-:W-:Y:S01]  /*23350*/  MOV R14, UR62 ;  /* 0x0000003e000e7c02 */ /* 0x000fe20008000f00 */
[----:B0123--:R-:W-:Y:S10]  /*23360*/  ENDCOLLECTIVE ;  /* 0x000000000000791b */ /* 0x00fff40003800000 */
.L_x_11722:
[----:B------:R-:W-:Y:S05]  /*23370*/  BSYNC B0 ;  /* 0x0000000000007941 */ /* 0x000fea0003800000 */
.L_x_11721:
[----:B------:R-:W-:Y:S05]  /*23380*/  BRA `(.L_x_11723) ;  /* 0xffffffa400a47947 */ /* 0x000fea000383ffff */
.L_x_11577:
[----:B---3--:R3:W4:Y:S02]  /*23390*/  SYNCS.PHASECHK.TRANS64.TRYWAIT P0, [R0+URZ+0x2d840], R2 ;  /* 0x02d84002000075a7 */ /* 0x008724000800017f */
[----:B----4-:R-:W-:Y:S05]  /*233a0*/  @!P0 NANOSLEEP.SYNCS 0x989680 ;  /* 0x009896800000895d */ /* 0x010fea0003900000 */
[----:B------:R-:W4:Y:S02]  /*233b0*/  @!P0 SYNCS.PHASECHK.TRANS64 P0, [R0+URZ+0x2d840], R2 ;  /* 0x02d84002000085a7 */ /* 0x000f24000800007f */
[----:B----4-:R-:W-:Y:S05]  /*233c0*/  @!P0 BRA `(.L_x_11577) ;  /* 0xfffffffc00f08947 */ /* 0x010fea000383ffff */
[----:B------:R-:W-:Y:S05]  /*233d0*/  BRA `(.L_x_11724) ;  /* 0xffffffa400f47947 */ /* 0x000fea000383ffff */
.L_x_11581:
[----:B------:R-:W2:Y:S01]  /*233e0*/  LDL.LU R11, [R1+0x1c] ;  /* 0x00001c00010b7983 */ /* 0x000ea20000300800 */
[----:B------:R-:W-:-:S03]  /*233f0*/  IMAD.MOV.U32 R6, RZ, RZ, R12 ;  /* 0x000000ffff067224 */ /* 0x000fc600078e000c */
[----:B------:R0:W5:Y:S01]  /*23400*/  LDL R9, [R1+0x10] ;  /* 0x0000100001097983 */ /* 0x0001620000100800 */
[----:B------:R-:W-:Y:S02]  /*23410*/  IMAD.MOV.U32 R13, RZ, RZ, R0 ;  /* 0x000000ffff0d7224 */ /* 0x000fe400078e0000 */
[----:B------:R-:W-:Y:S02]  /*23420*/  IMAD.MOV.U32 R12, RZ, RZ, RZ ;  /* 0x000000ffff0c7224 */ /* 0x000fe400078e00ff */
[----:B------:R-:W-:Y:S02]  /*23430*/  IMAD.MOV.U32 R15, RZ, RZ, -0x1 ;  /* 0xffffffffff0f7424 */ /* 0x000fe400078e00ff */
[----:B------:R-:W-:Y:S02]  /*23440*/  IMAD.IADD R6, R21, 0x1, R6 ;  /* 0x0000000115067824 */ /* 0x000fe400078e0206 */
[----:B--2---:R-:W-:Y:S02]  /*23450*/  IMAD R5, R11, R10, RZ ;  /* 0x0000000a0b057224 */ /* 0x004fe400078e02ff */
[----:B0-----:R-:W-:-:S07]  /*23460*/  IMAD.MOV.U32 R11, RZ, RZ, 0x1c1f ;  /* 0x00001c1fff0b7424 */ /* 0x001fce00078e00ff */
[----:B-----5:R-:W-:Y:S05]  /*23470*/  WARPSYNC.COLLECTIVE R15, `(.L_x_11725) ;  /* 0x000000000f087348 */ /* 0x020fea0003c00000 */
[----:B------:R0:W1:Y:S02]  /*23480*/  SHFL.IDX P6, R14, R13, R12, R11 ;  /* 0x0000000c0d0e7389 */ /* 0x00006400000c000b */
[----:B01---5:R-:W-:Y:S01]  /*23490*/  ENDCOLLECTIVE ;  /* 0x000000000000791b */ /* 0x023fe20003800000 */
.L_x_11725:
[----:B------:R-:W-:Y:S02]  /*234a0*/  IMAD.MOV.U32 R13, RZ, RZ, R4 ;  /* 0x000000ffff0d7224 */ /* 0x000fe400078e0004 */
[----:B------:R-:W-:-:S07]  /*234b0*/  IMAD.MOV.U32 R2, RZ, RZ, R14 ;  /* 0x000000ffff027224 */ /* 0x000fce00078e000e */
[----:B------:R-:W-:Y:S05]  /*234c0*/  WARPSYNC.COLLECTIVE R15, `(.L_x_11726) ;  /* 0x000000000f087348 */ /* 0x000fea0003c00000 */
[----:B------:R0:W1:Y:S02]  /*234d0*/  SHFL.IDX P6, R14, R13, R12, R11 ;  /* 0x0000000c0d0e7389 */ /* 0x00006400000c000b */
[----:B01----:R-:W-:Y:S01]  /*234e0*/  ENDCOLLECTIVE ;  /* 0x000000000000791b */ /* 0x003fe20003800000 */
.L_x_11726:
[----:B------:R-:W-:Y:S01]  /*234f0*/  ISETP.GE.AND P2, PT, R6, R5, PT ;  /* 0x000000050600720c */ /* 0x000fe20003f46270 */
[----:B------:R-:W-:Y:S02]  /*23500*/  IMAD.MOV.U32 R13, RZ, RZ, R0 ;  /* 0x000000ffff0d7224 */ /* 0x000fe400078e0000 */
[----:B------:R-:W-:Y:S02]  /*23510*/  IMAD.MOV.U32 R12, RZ, RZ, 0x1 ;  /* 0x00000001ff0c7424 */ /* 0x000fe400078e00ff */
[----:B------:R-:W-:-:S08]  /*23520*/  IMAD.MOV.U32 R3, RZ, RZ, R14 ;  /* 0x000000ffff037224 */ /* 0x000fd000078e000e */
[----:B------:R-:W-:Y:S05]  /*23530*/  WARPSYNC.COLLECTIVE R15, `(.L_x_11727) ;  /* 0x000000000f087348 */ /* 0x000fea0003c00000 */
[----:B------:R0:W1:Y:S02]  /*23540*/  SHFL.IDX P6, R14, R13, R12, R11 ;  /* 0x0000000c0d0e7389 */ /* 0x00006400000c000b */
[----:B01----:R-:W-:Y:S01]  /*23550*/  ENDCOLLECTIVE ;  /* 0x000000000000791b */ /* 0x003fe20003800000 */
.L_x_11727:
        /* <DEDUP_REMOVED lines=16> */
.L_x_11728:
[----:B------:R-:W-:-:S05]  /*23660*/  VIADD R10, R6, 0x20 ;  /* 0x00000020060a7836 */ /* 0x000fca0000000000 */
[----:B------:R-:W-:Y:S01]  /*23670*/  ISETP.GE.AND P2, PT, R10, R5, PT ;  /* 0x000000050a00720c */ /* 0x000fe20003f46270 */
[----:B------:R-:W-:Y:S02]  /*23680*/  IMAD.MOV.U32 R13, RZ, RZ, R0 ;  /* 0x000000ffff0d7224 */ /* 0x000fe400078e0000 */
[----:B------:R-:W-:Y:S02]  /*23690*/  IMAD.MOV.U32 R12, RZ, RZ, 0x2 ;  /* 0x00000002ff0c7424 */ /* 0x000fe400078e00ff */
[----:B------:R-:W-:-:S08]  /*236a0*/  IMAD.MOV.U32 R3, RZ, RZ, R14 ;  /* 0x000000ffff037224 */ /* 0x000fd000078e000e */
[----:B------:R-:W-:-:S13]  /*236b0*/  @!P2 LEA R3, P4, R20, R3, 0x1 ;  /* 0x000000031403a211 */ /* 0x000fda00078808ff */
[----:B------:R-:W-:Y:S05]  /*236c0*/  WARPSYNC.COLLECTIVE R15, `(.L_x_11729) ;  /* 0x000000000f087348 */ /* 0x000fea0003c00000 */
[----:B------:R0:W1:Y:S02]  /*236d0*/  SHFL.IDX P6, R14, R13, R12, R11 ;  /* 0x0000000c0d0e7389 */ /* 0x00006400000c000b */
[----:B01----:R-:W-:Y:S01]  /*236e0*/  ENDCOLLECTIVE ;  /* 0x000000000000791b */ /* 0x003fe20003800000 */
.L_x_11729:
        /* <DEDUP_REMOVED lines=8> */
[----:B------:R-:W-:Y:S01]  /*23770*/  @!P2 LDGSTS.E.BYPASS.LTC128B.128 [R9+0xfc00], desc[UR40][R2.64+0x40], !P0 ;  /* 0x0fc000400209afae */ /* 0x000fe2000c101d68 */
[----:B------:R-:W-:-:S03]  /*23780*/  IMAD.MOV.U32 R13, RZ, RZ, R4 ;  /* 0x000000ffff0d7224 */ /* 0x000fc600078e0004 */
[----:B------:R0:W-:Y:S02]  /*23790*/  @!P2 LDGSTS.E.BYPASS.LTC128B.128 [R9+0x12c00], desc[UR40][R2.64+0x80], !P1 ;  /* 0x12c000800209afae */ /* 0x0001e4000c901d68 */
[----:B0-----:R-:W-:-:S05]  /*237a0*/  VIADD R2, R6, 0x40 ;  /* 0x0000004006027836 */ /* 0x001fca0000000000 */
[----:B------:R-:W-:Y:S01]  /*237b0*/  ISETP.GE.AND P2, PT, R2, R5, PT ;  /* 0x000000050200720c */ /* 0x000fe20003f46270 */
[----:B------:R-:W-:-:S12]  /*237c0*/  IMAD.MOV.U32 R2, RZ, RZ, R14 ;  /* 0x000000ffff027224 */ /* 0x000fd800078e000e */
[----:B------:R-:W-:Y:S05]  /*237d0*/  WARPSYNC.COLLECTIVE R15, `(.L_x_11730) ;  /* 0x000000000f087348 */ /* 0x000fea0003c00000 */
[----:B------:R0:W1:Y:S02]  /*237e0*/  SHFL.IDX P6, R14, R13, R12, R11 ;  /* 0x0000000c0d0e7389 */ /* 0x00006400000c000b */
[----:B01----:R-:W-:Y:S01]  /*237f0*/  ENDCOLLECTIVE ;  /* 0x000000000000791b */ /* 0x003fe20003800000 */
.L_x_11730:
[----:B------:R-:W-:Y:S02]  /*23800*/  IMAD.MOV.U32 R13, RZ, RZ, R0 ;  /* 0x000000ffff0d7224 */ /* 0x000fe400078e0000 */
[----:B------:R-:W-:Y:S02]  /*23810*/  IMAD.MOV.U32 R12, RZ, RZ, 0x3 ;  /* 0x00000003ff0c7424 */ /* 0x000fe400078e00ff */
[----:B------:R-:W-:-:S07]  /*23820*/  IMAD.MOV.U32 R3, RZ, RZ, R14 ;  /* 0x000000ffff037224 */ /* 0x000fce00078e000e */
[----:B------:R-:W-:Y:S05]  /*23830*/  WARPSYNC.COLLECTIVE R15, `(.L_x_11731) ;  /* 0x000000000f087348 */ /* 0x000fea0003c00000 */
[----:B------:R0:W1:Y:S02]  /*23840*/  SHFL.IDX P6, R14, R13, R12, R11 ;  /* 0x0000000c0d0e7389 */ /* 0x00006400000c000b */
[----:B01----:R-:W-:Y:S01]  /*23850*/  ENDCOLLECTIVE ;  /* 0x000000000000791b */ /* 0x003fe20003800000 */
.L_x_11731:
[----:B------:R-:W-:-:S05]  /*23860*/  @!P2 LEA R3, P4, R20, R3, 0x1 ;  /* 0x000000031403a211 */ /* 0x000fca00078808ff */
[----:B------:R-:W-:Y:S02]  /*23870*/  @!P2 IMAD.X R2, RZ, RZ, R2, P4 ;  /* 0x000000ffff02a224 */ /* 0x000fe400020e0602 */
[----:B------:R-:W-:-:S03]  /*23880*/  IMAD.MOV.U32 R13, RZ, RZ, R4 ;  /* 0x000000ffff0d7224 */ /* 0x000fc600078e0004 */
[----:B------:R-:W-:-:S04]  /*23890*/  @!P2 LOP3.LUT R3, R3, R2, RZ, 0x3c, !PT ;  /* 0x000000020303a212 */ /* 0x000fc800078e3cff */
[----:B------:R-:W-:Y:S01]  /*238a0*/  @!P2 LOP3.LUT R2, R3, R2, RZ, 0x3c, !PT ;  /* 0x000000020302a212 */ /* 0x000fe200078e3cff */
[----:B------:R-:W-:-:S07]  /*238b0*/  IMAD.MOV.U32 R0, RZ, RZ, R14 ;  /* 0x000000ffff007224 */ /* 0x000fce00078e000e */
[----:B------:R-:W-:Y:S05]  /*238c0*/  WARPSYNC.COLLECTIVE R15, `(.L_x_11732) ;  /* 0x000000000f087348 */ /* 0x000fea0003c00000 */
[----:B------:R0:W1:Y:S02]  /*238d0*/  SHFL.IDX P6, R14, R13, R12, R11 ;  /* 0x0000000c0d0e7389 */ /* 0x00006400000c000b */
[----:B01----:R-:W-:Y:S01]  /*238e0*/  ENDCOLLECTIVE ;  /* 0x000000000000791b */ /* 0x003fe20003800000 */
.L_x_11732:
        /* <DEDUP_REMOVED lines=9> */
[----:B0-----:R-:W-:-:S05]  /*23980*/  VIADD R2, R6, 0x60 ;  /* 0x0000006006027836 */ /* 0x001fca0000000000 */
[----:B------:R-:W-:Y:S01]  /*23990*/  ISETP.GE.AND P2, PT, R2, R5, PT ;  /* 0x000000050200720c */ /* 0x000fe20003f46270 */
[----:B------:R-:W-:-:S12]  /*239a0*/  IMAD.MOV.U32 R4, RZ, RZ, R14 ;  /* 0x000000ffff047224 */ /* 0x000fd800078e000e */
[----:B------:R-:W-:Y:S05]  /*239b0*/  WARPSYNC.COLLECTIVE R15, `(.L_x_11733) ;  /* 0x000000000f087348 */ /* 0x000fea0003c00000 */
[----:B------:R0:W1:Y:S02]  /*239c0*/  SHFL.IDX P6, R14, R13, R12, R11 ;  /* 0x0000000c0d0e7389 */ /* 0x00006400000c000b */
[----:B01----:R-:W-:Y:S01]  /*239d0*/  ENDCOLLECTIVE ;  /* 0x000000000000791b */ /* 0x003fe20003800000 */
.L_x_11733:
        /* <DEDUP_REMOVED lines=16> */
.L_x_11734:
[----:B------:R-:W-:Y:S02]  /*23ae0*/  IMAD.MOV.U32 R13, RZ, RZ, R7 ;  /* 0x000000ffff0d7224 */ /* 0x000fe400078e0007 */
[----:B------:R-:W-:Y:S02]  /*23af0*/  IMAD.MOV.U32 R12, RZ, RZ, 0x1 ;  /* 0x00000001ff0c7424 */ /* 0x000fe400078e00ff */
[----:B------:R-:W-:-:S07]  /*23b00*/  IMAD.MOV.U32 R2, RZ, RZ, R14 ;  /* 0x000000ffff027224 */ /* 0x000fce00078e000e */
[----:B------:R-:W-:Y:S05]  /*23b10*/  WARPSYNC.COLLECTIVE R15, `(.L_x_11735) ;  /* 0x000000000f087348 */ /* 0x000fea0003c00000 */
[----:B------:R0:W1:Y:S02]  /*23b20*/  SHFL.IDX P6, R14, R13, R12, R11 ;  /* 0x0000000c0d0e7389 */ /* 0x00006400000c000b */
[----:B01----:R-:W-:Y:S01]  /*23b30*/  ENDCOLLECTIVE ;  /* 0x000000000000791b */ /* 0x003fe20003800000 */
.L_x_11735:
[----:B------:R-:W-:Y:S01]  /*23b40*/  IMAD.MOV.U32 R13, RZ, RZ, R8 ;  /* 0x000000ffff0d7224 */ /* 0x000fe200078e0008 */
[----:B------:R-:W-:Y:S01]  /*23b50*/  @!P2 LEA R2, P4, R20, R2, 0x1 ;  /* 0x000000021402a211 */ /* 0x000fe200078808ff */
[----:B------:R-:W-:-:S12]  /*23b60*/  IMAD.MOV.U32 R7, RZ, RZ, R14 ;  /* 0x000000ffff077224 */ /* 0x000fd800078e000e */
[----:B------:R-:W-:Y:S05]  /*23b70*/  WARPSYNC.COLLECTIVE R15, `(.L_x_11736) ;  /* 0x000000000f087348 */ /* 0x000fea0003c00000 */
[----:B------:R0:W1:Y:S02]  /*23b80*/  SHFL.IDX P6, R14, R13, R12, R11 ;  /* 0x0000000c0d0e7389 */ /* 0x00006400000c000b */
[----:B01----:R-:W-:Y:S01]  /*23b90*/  ENDCOLLECTIVE ;  /* 0x000000000000791b */ /* 0x003fe20003800000 */
.L_x_11736:
[----:B------:R-:W-:-:S04]  /*23ba0*/  @!P2 IMAD.X R0, RZ, RZ, R0, P4 ;  /* 0x000000ffff00a224 */ /* 0x000fc800020e0600 */
[----:B------:R-:W-:-:S05]  /*23bb0*/  @!P2 IMAD.MOV.U32 R3, RZ, RZ, R0 ;  /* 0x000000ffff03a224 */ /* 0x000fca00078e0000 */
[----:B------:R-:W-:Y:S01]  /*23bc0*/  @!PT LDS RZ, [RZ] ;  /* 0x00000000fffff984 */ /* 0x000fe20000000800 */
[----:B------:R-:W-:Y:S01]  /*23bd0*/  @!PT LDS RZ, [RZ] ;  /* 0x00000000fffff984 */ /* 0x000fe20000000800 */
[----:B------:R-:W-:Y:S01]  /*23be0*/  @!PT LDS RZ, [RZ] ;  /* 0x00000000fffff984 */ /* 0x000fe20000000800 */
[----:B------:R-:W-:Y:S04]  /*23bf0*/  @!P2 LDGSTS.E.BYPASS.LTC128B.128 [R9+0xe400], desc[UR40][R2.64], !P3 ;  /* 0x0e4000000209afae */ /* 0x000fe8000d901d68 */
[----:B------:R-:W-:Y:S04]  /*23c00*/  @!P2 LDGSTS.E.BYPASS.LTC128B.128 [R9+0x11400], desc[UR40][R2.64+0x40], !P0 ;  /* 0x114000400209afae */ /* 0x000fe8000c101d68 */
[----:B------:R0:W-:Y:S02]  /*23c10*/  @!P2 LDGSTS.E.BYPASS.LTC128B.128 [R9+0x14400], desc[UR40][R2.64+0x80], !P1 ;  /* 0x144000800209afae */ /* 0x0001e4000c901d68 */
[----:B0-----:R-:W-:Y:S01]  /*23c20*/  IMAD.MOV.U32 R2, RZ, RZ, R14 ;  /* 0x000000ffff027224 */ /* 0x001fe200078e000e */
[----:B------:R-:W-:Y:S06]  /*23c30*/  BRA `(.L_x_11737) ;  /* 0xffffffac006c7947 */ /* 0x000fec000383ffff */
.L_x_11584:
[----:B-1----:R1:W2:Y:S02]  /*23c40*/  SYNCS.PHASECHK.TRANS64.TRYWAIT P0, [R22+URZ+0x2d820], R3 ;  /* 0x02d82003160075a7 */ /* 0x0022a4000800017f */
[----:B--2---:R-:W-:Y:S05]  /*23c50*/  @!P0 NANOSLEEP.SYNCS 0x989680 ;  /* 0x009896800000895d */ /* 0x004fea0003900000 */
[----:B------:R-:W2:Y:S02]  /*23c60*/  @!P0 SYNCS.PHASECHK.TRANS64 P0, [R22+URZ+0x2d820], R3 ;  /* 0x02d82003160085a7 */ /* 0x000ea4000800007f */
[----:B--2---:R-:W-:Y:S05]  /*23c70*/  @!P0 BRA `(.L_x_11584) ;  /* 0xfffffffc00f08947 */ /* 0x004fea000383ffff */
[----:B------:R-:W-:Y:S05]  /*23c80*/  BRA `(.L_x_11738) ;  /* 0xffffffac00d47947 */ /* 0x000fea000383ffff */
.L_x_11593:
[----:B-1----:R1:W2:Y:S02]  /*23c90*/  SYNCS.PHASECHK.TRANS64.TRYWAIT P0, [R3+URZ+0x2d840], R2 ;  /* 0x02d84002030075a7 */ /* 0x0022a4000800017f */
[----:B--2---:R-:W-:Y:S05]  /*23ca0*/  @!P0 NANOSLEEP.SYNCS 0x989680 ;  /* 0x009896800000895d */ /* 0x004fea0003900000 */
[----:B------:R-:W2:Y:S02]  /*23cb0*/  @!P0 SYNCS.PHASECHK.TRANS64 P0, [R3+URZ+0x2d840], R2 ;  /* 0x02d84002030085a7 */ /* 0x000ea4000800007f */
[----:B--2---:R-:W-:Y:S05]  /*23cc0*/  @!P0 BRA `(.L_x_11593) ;  /* 0xfffffffc00f08947 */ /* 0x004fea000383ffff */
[----:B------:R-:W-:Y:S05]  /*23cd0*/  BRA `(.L_x_11739) ;  /* 0xffffffb0008c7947 */ /* 0x000fea000383ffff */
.L_x_11600:
[----:B0-----:R0:W1:Y:S02]  /*23ce0*/  SYNCS.PHASECHK.TRANS64.TRYWAIT P0, [R2+URZ+0x2d860], R3 ;  /* 0x02d86003020075a7 */ /* 0x001064000800017f */
[----:B-1----:R-:W-:Y:S05]  /*23cf0*/  @!P0 NANOSLEEP.SYNCS 0x989680 ;  /* 0x009896800000895d */ /* 0x002fea0003900000 */
[----:B------:R-:W1:Y:S02]  /*23d00*/  @!P0 SYNCS.PHASECHK.TRANS64 P0, [R2+URZ+0x2d860], R3 ;  /* 0x02d86003020085a7 */ /* 0x000e64000800007f */
[----:B-1----:R-:W-:Y:S05]  /*23d10*/  @!P0 BRA `(.L_x_11600) ;  /* 0xfffffffc00f08947 */ /* 0x002fea000383ffff */
[----:B------:R-:W-:Y:S05]  /*23d20*/  BRA `(.L_x_11740) ;  /* 0xffffffb400907947 */ /* 0x000fea000383ffff */
.L_x_11611:
[----:B0-----:R0:W2:Y:S02]  /*23d30*/  SYNCS.PHASECHK.TRANS64.TRYWAIT P0, [R4+URZ+0x2d840], R2 ;  /* 0x02d84002040075a7 */ /* 0x0010a4000800017f */
[----:B--2---:R-:W-:Y:S05]  /*23d40*/  @!P0 NANOSLEEP.SYNCS 0x989680 ;  /* 0x009896800000895d */ /* 0x004fea0003900000 */
[----:B------:R-:W2:Y:S02]  /*23d50*/  @!P0 SYNCS.PHASECHK.TRANS64 P0, [R4+URZ+0x2d840], R2 ;  /* 0x02d84002040085a7 */ /* 0x000ea4000800007f */
[----:B--2---:R-:W-:Y:S05]  /*23d60*/  @!P0 BRA `(.L_x_11611) ;  /* 0xfffffffc00f08947 */ /* 0x004fea000383ffff */
[----:B------:R-:W-:Y:S05]  /*23d70*/  BRA `(.L_x_11741) ;  /* 0xffffffbc00507947 */ /* 0x000fea000383ffff */
.L_x_11618:
[----:B0-----:R0:W1:Y:S02]  /*23d80*/  SYNCS.PHASECHK.TRANS64.TRYWAIT P0, [R3+URZ+0x2d860], R27 ;  /* 0x02d8601b030075a7 */ /* 0x001064000800017f */
[----:B-1----:R-:W-:Y:S05]  /*23d90*/  @!P0 NANOSLEEP.SYNCS 0x989680 ;  /* 0x009896800000895d */ /* 0x002fea0003900000 */
[----:B------:R-:W1:Y:S02]  /*23da0*/  @!P0 SYNCS.PHASECHK.TRANS64 P0, [R3+URZ+0x2d860], R27 ;  /* 0x02d8601b030085a7 */ /* 0x000e64000800007f */
[----:B-1----:R-:W-:Y:S05]  /*23db0*/  @!P0 BRA `(.L_x_11618) ;  /* 0xfffffffc00f08947 */ /* 0x002fea000383ffff */
[----:B------:R-:W-:Y:S05]  /*23dc0*/  BRA `(.L_x_11742) ;  /* 0xffffffc000547947 */ /* 0x000fea000383ffff */
.L_x_11629:
[----:B0-----:R0:W2:Y:S02]  /*23dd0*/  SYNCS.PHASECHK.TRANS64.TRYWAIT P0, [R4+URZ+0x2d840], R2 ;  /* 0x02d84002040075a7 */ /* 0x0010a4000800017f */
[----:B--2---:R-:W-:Y:S05]  /*23de0*/  @!P0 NANOSLEEP.SYNCS 0x989680 ;  /* 0x009896800000895d */ /* 0x004fea0003900000 */
[----:B------:R-:W2:Y:S02]  /*23df0*/  @!P0 SYNCS.PHASECHK.TRANS64 P0, [R4+URZ+0x2d840], R2 ;  /* 0x02d84002040085a7 */ /* 0x000ea4000800007f */
[----:B--2---:R-:W-:Y:S05]  /*23e00*/  @!P0 BRA `(.L_x_11629) ;  /* 0xfffffffc00f08947 */ /* 0x004fea000383ffff */
[----:B------:R-:W-:Y:S05]  /*23e10*/  BRA `(.L_x_11743) ;  /* 0xffffffc400e87947 */ /* 0x000fea000383ffff */
.L_x_11636:
[----:B0-----:R0:W1:Y:S02]  /*23e20*/  SYNCS.PHASECHK.TRANS64.TRYWAIT P0, [R3+URZ+0x2d860], R7 ;  /* 0x02d86007030075a7 */ /* 0x001064000800017f */
[----:B-1----:R-:W-:Y:S05]  /*23e30*/  @!P0 NANOSLEEP.SYNCS 0x989680 ;  /* 0x009896800000895d */ /* 0x002fea0003900000 */
[----:B------:R-:W1:Y:S02]  /*23e40*/  @!P0 SYNCS.PHASECHK.TRANS64 P0, [R3+URZ+0x2d860], R7 ;  /* 0x02d86007030085a7 */ /* 0x000e64000800007f */
[----:B-1----:R-:W-:Y:S05]  /*23e50*/  @!P0 BRA `(.L_x_11636) ;  /* 0xfffffffc00f08947 */ /* 0x002fea000383ffff */
[----:B------:R-:W-:Y:S05]  /*23e60*/  BRA `(.L_x_11744) ;  /* 0xffffffc800ec7947 */ /* 0x000fea000383ffff */
.L_x_11649:
[----:B-1----:R1:W2:Y:S02]  /*23e70*/  SYNCS.PHASECHK.TRANS64.TRYWAIT P0, [R3+URZ+0x2d860], R0 ;  /* 0x02d86000030075a7 */ /* 0x0022a4000800017f */
[----:B--2---:R-:W-:Y:S05]  /*23e80*/  @!P0 NANOSLEEP.SYNCS 0x989680 ;  /* 0x009896800000895d */ /* 0x004fea0003900000 */
[----:B------:R-:W2:Y:S02]  /*23e90*/  @!P0 SYNCS.PHASECHK.TRANS64 P0, [R3+URZ+0x2d860], R0 ;  /* 0x02d86000030085a7 */ /* 0x000ea4000800007f */
[----:B--2---:R-:W-:Y:S05]  /*23ea0*/  @!P0 BRA `(.L_x_11649) ;  /* 0xfffffffc00f08947 */ /* 0x004fea000383ffff */
[----:B------:R-:W-:Y:S05]  /*23eb0*/  BRA `(.L_x_11745) ;  /* 0xffffffd000687947 */ /* 0x000fea000383ffff */
.L_x_11658:
[----:B------:R-:W-:Y:S01]  /*23ec0*/  BSSY B0, `(.L_x_11746) ;  /* 0x0000008000007945 */ /* 0x000fe20003800000 */
[----:B------:R-:W-:Y:S02]  /*23ed0*/  IMAD.MOV.U32 R13, RZ, RZ, R16 ;  /* 0x000000ffff0d7224 */ /* 0x000fe400078e0010 */
[----:B0-----:R-:W-:Y:S02]  /*23ee0*/  IMAD.MOV.U32 R12, RZ, RZ, RZ ;  /* 0x000000ffff0c7224 */ /* 0x001fe400078e00ff */
[----:B------:R-:W-:Y:S02]  /*23ef0*/  IMAD.MOV.U32 R11, RZ, RZ, 0x1f ;  /* 0x0000001fff0b7424 */ /* 0x000fe400078e00ff */
[----:B------:R-:W-:-:S07]  /*23f00*/  IMAD.MOV.U32 R15, RZ, RZ, -0x1 ;  /* 0xffffffffff0f7424 */ /* 0x000fce00078e00ff */
[----:B-1----:R-:W-:Y:S05]  /*23f10*/  WARPSYNC.COLLECTIVE R15, `(.L_x_11747) ;  /* 0x000000000f087348 */ /* 0x002fea0003c00000 */
[----:B------:R0:W2:Y:S02]  /*23f20*/  SHFL.IDX P6, R14, R13, R12, R11 ;  /* 0x0000000c0d0e7389 */ /* 0x0000a400000c000b */
[----:B012---:R-:W-:Y:S01]  /*23f30*/  ENDCOLLECTIVE ;  /* 0x000000000000791b */ /* 0x007fe20003800000 */
.L_x_11747:
[----:B------:R-:W-:Y:S05]  /*23f40*/  BSYNC B0 ;  /* 0x0000000000007941 */ /* 0x000fea0003800000 */
.L_x_11746:
        /* <DEDUP_REMOVED lines=10> */
.L_x_11748:
        /* <DEDUP_REMOVED lines=16> */
.L_x_11749:
        /* <DEDUP_REMOVED lines=8> */
.L_x_11750:
[----:B------:R-:W-:Y:S01]  /*24170*/  IMAD.MOV.U32 R12, RZ, RZ, 0x4 ;  /* 0x00000004ff0c7424 */ /* 0x000fe200078e00ff */
[----:B------:R-:W-:-:S05]  /*24180*/  SEL R5, R14, RZ, P0 ;  /* 0x000000ff0e057207 */ /* 0x000fca0000000000 */
[----:B------:R-:W-:-:S04]  /*24190*/  IMAD.IADD R5, R4, 0x1, R5 ;  /* 0x0000000104057824 */ /* 0x000fc800078e0205 */
[----:B------:R-:W-:-:S07]  /*241a0*/  IMAD.MOV.U32 R13, RZ, RZ, R5 ;  /* 0x000000ffff0d7224 */ /* 0x000fce00078e0005 */
[----:B------:R-:W-:Y:S05]  /*241b0*/  WARPSYNC.COLLECTIVE R15, `(.L_x_11751) ;  /* 0x000000000f087348 */ /* 0x000fea0003c00000 */
[----:B------:R0:W1:Y:S02]  /*241c0*/  SHFL.UP P6, R14, R13, R12, R11 ;  /* 0x0400000c0d0e7389 */ /* 0x00006400000c000b */
[----:B01----:R-:W-:Y:S01]  /*241d0*/  ENDCOLLECTIVE ;  /* 0x000000000000791b */ /* 0x003fe20003800000 */
.L_x_11751:
[----:B------:R-:W-:Y:S01]  /*241e0*/  IMAD.MOV.U32 R12, RZ, RZ, 0x8 ;  /* 0x00000008ff0c7424 */ /* 0x000fe200078e00ff */
[----:B------:R-:W-:-:S05]  /*241f0*/  SEL R6, R14, RZ, P1 ;  /* 0x000000ff0e067207 */ /* 0x000fca0000800000 */
[----:B------:R-:W-:-:S04]  /*24200*/  IMAD.IADD R6, R5, 0x1, R6 ;  /* 0x0000000105067824 */ /* 0x000fc800078e0206 */
[----:B------:R-:W-:-:S07]  /*24210*/  IMAD.MOV.U32 R13, RZ, RZ, R6 ;  /* 0x000000ffff0d7224 */ /* 0x000fce00078e0006 */
[----:B------:R-:W-:Y:S05]  /*24220*/  WARPSYNC.COLLECTIVE R15, `(.L_x_11752) ;  /* 0x000000000f087348 */ /* 0x000fea0003c00000 */
[----:B------:R0:W1:Y:S02]  /*24230*/  SHFL.UP P6, R14, R13, R12, R11 ;  /* 0x0400000c0d0e7389 */ /* 0x00006400000c000b */
[----:B01----:R-:W-:Y:S01]  /*24240*/  ENDCOLLECTIVE ;  /* 0x000000000000791b */ /* 0x003fe20003800000 */
.L_x_11752:
[----:B------:R-:W-:Y:S01]  /*24250*/  IMAD.MOV.U32 R12, RZ, RZ, 0x10 ;  /* 0x00000010ff0c7424 */ /* 0x000fe200078e00ff */
[----:B------:R-:W-:-:S05]  /*24260*/  SEL R3, R14, RZ, P2 ;  /* 0x000000ff0e037207 */ /* 0x000fca0001000000 */
[----:B------:R-:W-:-:S04]  /*24270*/  IMAD.IADD R4, R6, 0x1, R3 ;  /* 0x0000000106047824 */ /* 0x000fc800078e0203 */
[----:B------:R-:W-:-:S07]  /*24280*/  IMAD.MOV.U32 R13, RZ, RZ, R4 ;  /* 0x000000ffff0d7224 */ /* 0x000fce00078e0004 */
[----:B------:R-:W-:Y:S05]  /*24290*/  WARPSYNC.COLLECTIVE R15, `(.L_x_11753) ;  /* 0x000000000f087348 */ /* 0x000fea0003c00000 */
[----:B------:R0:W1:Y:S02]  /*242a0*/  SHFL.UP P6, R14, R13, R12, R11 ;  /* 0x0400000c0d0e7389 */ /* 0x00006400000c000b */
[----:B01----:R-:W-:Y:S01]  /*242b0*/  ENDCOLLECTIVE ;  /* 0x000000000000791b */ /* 0x003fe20003800000 */
.L_x_11753:
        /* <DEDUP_REMOVED lines=8> */
.L_x_11754:
[----:B------:R-:W-:Y:S05]  /*24340*/  BRA `(.L_x_11755) ;  /* 0xffffffd400207947 */ /* 0x000fea000383ffff */
.L_x_11663:
[----:B------:R-:W-:Y:S01]  /*24350*/  BSSY B0, `(.L_x_11756) ;  /* 0x0000008000007945 */ /* 0x000fe20003800000 */
[----:B-----5:R-:W-:Y:S02]  /*24360*/  IMAD.MOV.U32 R13, RZ, RZ, R2 ;  /* 0x000000ffff0d7224 */ /* 0x020fe400078e0002 */
[----:B0-----:R-:W-:Y:S02]  /*24370*/  IMAD.MOV.U32 R12, RZ, RZ, 0x1 ;  /* 0x00000001ff0c7424 */ /* 0x001fe400078e00ff */
[----:B------:R-:W-:Y:S02]  /*24380*/  IMAD.MOV.U32 R11, RZ, RZ, RZ ;  /* 0x000000ffff0b7224 */ /* 0x000fe400078e00ff */
[----:B------:R-:W-:-:S07]  /*24390*/  IMAD.MOV.U32 R15, RZ, RZ, -0x1 ;  /* 0xffffffffff0f7424 */ /* 0x000fce00078e00ff */
[----:B-12---:R-:W-:Y:S05]  /*243a0*/  WARPSYNC.COLLECTIVE R15, `(.L_x_11757) ;  /* 0x000000000f087348 */ /* 0x006fea0003c00000 */
[----:B------:R0:W3:Y:S02]  /*243b0*/  SHFL.UP P6, R14, R13, R12, R11 ;  /* 0x0400000c0d0e7389 */ /* 0x0000e400000c000b */
[----:B0123--:R-:W-:Y:S01]  /*243c0*/  ENDCOLLECTIVE ;  /* 0x000000000000791b */ /* 0x00ffe20003800000 */
.L_x_11757:
[----:B------:R-:W-:Y:S05]  /*243d0*/  BSYNC B0 ;  /* 0x0000000000007941 */ /* 0x000fea0003800000 */
.L_x_11756:
[----:B------:R-:W-:Y:S01]  /*243e0*/  LOP3.LUT P4, RZ, R23, 0x1, RZ, 0xc0, !PT ;  /* 0x0000000117ff7812 */ /* 0x000fe2000788c0ff */
[----:B------:R-:W-:Y:S02]  /*243f0*/  IMAD.MOV.U32 R12, RZ, RZ, 0x2 ;  /* 0x00000002ff0c7424 */ /* 0x000fe400078e00ff */
[----:B------:R-:W-:Y:S01]  /*24400*/  IMAD.MOV.U32 R11, RZ, RZ, RZ ;  /* 0x000000ffff0b7224 */ /* 0x000fe200078e00ff */
[----:B------:R-:W-:Y:S01]  /*24410*/  SEL R13, R14, RZ, P4 ;  /* 0x000000ff0e0d7207 */ /* 0x000fe20002000000 */
[----:B------:R-:W-:-:S04]  /*24420*/  IMAD.MOV.U32 R15, RZ, RZ, -0x1 ;  /* 0xffffffffff0f7424 */ /* 0x000fc800078e00ff */
[----:B------:R-:W-:-:S07]  /*24430*/  IMAD.IADD R13, R2, 0x1, R13 ;  /* 0x00000001020d7824 */ /* 0x000fce00078e020d */
[----:B------:R-:W-:Y:S05]  /*24440*/  WARPSYNC.COLLECTIVE R15, `(.L_x_11758) ;  /* 0x000000000f087348 */ /* 0x000fea0003c00000 */
[----:B------:R0:W1:Y:S02]  /*24450*/  SHFL.UP P6, R14, R13, R12, R11 ;  /* 0x0400000c0d0e7389 */ /* 0x00006400000c000b */
[----:B01----:R-:W-:Y:S01]  /*24460*/  ENDCOLLECTIVE ;  /* 0x000000000000791b */ /* 0x003fe20003800000 */
.L_x_11758:
[----:B------:R-:W-:Y:S01]  /*24470*/  IMAD.MOV.U32 R12, RZ, RZ, 0x4 ;  /* 0x00000004ff0c7424 */ /* 0x000fe200078e00ff */
[----:B------:R-:W-:-:S05]  /*24480*/  SEL R14, R14, RZ, P0 ;  /* 0x000000ff0e0e7207 */ /* 0x000fca0000000000 */
[----:B------:R-:W-:-:S04]  /*24490*/  IMAD.IADD R3, R13, 0x1, R14 ;  /* 0x000000010d037824 */ /* 0x000fc800078e020e */
[----:B------:R-:W-:-:S07]  /*244a0*/  IMAD.MOV.U32 R13, RZ, RZ, R3 ;  /* 0x000000ffff0d7224 */ /* 0x000fce00078e0003 */
[----:B------:R-:W-:Y:S05]  /*244b0*/  WARPSYNC.COLLECTIVE R15, `(.L_x_11759) ;  /* 0x000000000f087348 */ /* 0x000fea0003c00000 */
[----:B------:R0:W1:Y:S02]  /*244c0*/  SHFL.UP P6, R14, R13, R12, R11 ;  /* 0x0400000c0d0e7389 */ /* 0x00006400000c000b */
[----:B01----:R-:W-:Y:S01]  /*244d0*/  ENDCOLLECTIVE ;  /* 0x000000000000791b */ /* 0x003fe20003800000 */
.L_x_11759:
[----:B------:R-:W-:Y:S01]  /*244e0*/  IMAD.MOV.U32 R12, RZ, RZ, 0x8 ;  /* 0x00000008ff0c7424 */ /* 0x000fe200078e00ff */
[----:B------:R-:W-:-:S05]  /*244f0*/  SEL R4, R14, RZ, P1 ;  /* 0x000000ff0e047207 */ /* 0x000fca0000800000 */
[----:B------:R-:W-:-:S04]  /*24500*/  IMAD.IADD R4, R3, 0x1, R4 ;  /* 0x0000000103047824 */ /* 0x000fc800078e0204 */
[----:B------:R-:W-:-:S07]  /*24510*/  IMAD.MOV.U32 R13, RZ, RZ, R4 ;  /* 0x000000ffff0d7224 */ /* 0x000fce00078e0004 */
[----:B------:R-:W-:Y:S05]  /*24520*/  WARPSYNC.COLLECTIVE R15, `(.L_x_11760) ;  /* 0x000000000f087348 */ /* 0x000fea0003c00000 */
[----:B------:R0:W1:Y:S02]  /*24530*/  SHFL.UP P6, R14, R13, R12, R11 ;  /* 0x0400000c0d0e7389 */ /* 0x00006400000c000b */
[----:B01----:R-:W-:Y:S01]  /*24540*/  ENDCOLLECTIVE ;  /* 0x000000000000791b */ /* 0x003fe20003800000 */
.L_x_11760:
[----:B------:R-:W-:Y:S01]  /*24550*/  IMAD.MOV.U32 R12, RZ, RZ, 0x10 ;  /* 0x00000010ff0c7424 */ /* 0x000fe200078e00ff */
[----:B------:R-:W-:-:S05]  /*24560*/  SEL R5, R14, RZ, P2 ;  /* 0x000000ff0e057207 */ /* 0x000fca0001000000 */
[----:B------:R-:W-:-:S04]  /*24570*/  IMAD.IADD R5, R4, 0x1, R5 ;  /* 0x0000000104057824 */ /* 0x000fc800078e0205 */
[----:B------:R-:W-:-:S07]  /*24580*/  IMAD.MOV.U32 R13, RZ, RZ, R5 ;  /* 0x000000ffff0d7224 */ /* 0x000fce00078e0005 */
[----:B------:R-:W-:Y:S05]  /*24590*/  WARPSYNC.COLLECTIVE R15, `(.L_x_11761) ;  /* 0x000000000f087348 */ /* 0x000fea0003c00000 */
[----:B------:R0:W1:Y:S02]  /*245a0*/  SHFL.UP P6, R14, R13, R12, R11 ;  /* 0x0400000c0d0e7389 */ /* 0x00006400000c000b */
[----:B01----:R-:W-:Y:S01]  /*245b0*/  ENDCOLLECTIVE ;  /* 0x000000000000791b */ /* 0x003fe20003800000 */
.L_x_11761:
        /* <DEDUP_REMOVED lines=8> */
.L_x_11762:
[----:B------:R-:W-:Y:S05]  /*24640*/  BRA `(.L_x_11763) ;  /* 0xffffffd000fc7947 */ /* 0x000fea000383ffff */
.L_x_11665:
[----:B------:R-:W-:Y:S01]  /*24650*/  BSSY B0, `(.L_x_11764) ;  /* 0x0000006000007945 */ /* 0x000fe20003800000 */
[----:B------:R-:W-:Y:S01]  /*24660*/  PLOP3.LUT P6, PT, P6, PT, PT, 0x8, 0x0 ;  /* 0x000000000000781c */ /* 0x000fe200037ce170 */
[----:B------:R-:W-:-:S12]  /*24670*/  IMAD.MOV.U32 R15, RZ, RZ, -0x1 ;  /* 0xffffffffff0f7424 */ /* 0x000fd800078e00ff */
[----:B01----:R-:W-:Y:S05]  /*24680*/  WARPSYNC.COLLECTIVE R15, `(.L_x_11765) ;  /* 0x000000000f087348 */ /* 0x003fea0003c00000 */
[----:B------:R-:W-:Y:S01]  /*24690*/  VOTE.ANY R14, PT, P6 ;  /* 0x00000000000e7806 */ /* 0x000fe200030e0100 */
[----:B01----:R-:W-:Y:S06]  /*246a0*/  ENDCOLLECTIVE ;  /* 0x000000000000791b */ /* 0x003fec0003800000 */
.L_x_11765:
[----:B------:R-:W-:Y:S05]  /*246b0*/  BSYNC B0 ;  /* 0x0000000000007941 */ /* 0x000fea0003800000 */
.L_x_11764:
        /* <DEDUP_REMOVED lines=9> */
.L_x_11766:
[----:B------:R-:W-:Y:S01]  /*24750*/  IMAD.MOV.U32 R17, RZ, RZ, R14 ;  /* 0x000000ffff117224 */ /* 0x000fe200078e000e */
[----:B------:R-:W-:Y:S06]  /*24760*/  BRA `(.L_x_11767) ;  /* 0xffffffd000ec7947 */ /* 0x000fec000383ffff */
.L_x_11667:
[----:B------:R-:W-:Y:S01]  /*24770*/  BSSY B0, `(.L_x_11768) ;  /* 0x0000007000007945 */ /* 0x000fe20003800000 */
[----:B------:R-:W-:Y:S02]  /*24780*/  IMAD.MOV.U32 R13, RZ, RZ, R3 ;  /* 0x000000ffff0d7224 */ /* 0x000fe400078e0003 */
[----:B------:R-:W-:Y:S02]  /*24790*/  IMAD.MOV.U32 R11, RZ, RZ, 0x1f ;  /* 0x0000001fff0b7424 */ /* 0x000fe400078e00ff */
[----:B------:R-:W-:-:S07]  /*247a0*/  IMAD.MOV.U32 R15, RZ, RZ, -0x1 ;  /* 0xffffffffff0f7424 */ /* 0x000fce00078e00ff */
[----:B-123--:R-:W-:Y:S05]  /*247b0*/  WARPSYNC.COLLECTIVE R15, `(.L_x_11769) ;  /* 0x000000000f087348 */ /* 0x00efea0003c00000 */
[----:B------:R0:W4:Y:S02]  /*247c0*/  SHFL.IDX P6, R14, R13, R12, R11 ;  /* 0x0000000c0d0e7389 */ /* 0x00012400000c000b */
[----:B01234-:R-:W-:Y:S01]  /*247d0*/  ENDCOLLECTIVE ;  /* 0x000000000000791b */ /* 0x01ffe20003800000 */
.L_x_11769:
[----:B------:R-:W-:Y:S05]  /*247e0*/  BSYNC B0 ;  /* 0x0000000000007941 */ /* 0x000fea0003800000 */
.L_x_11768:
[----:B------:R-:W-:Y:S01]  /*247f0*/  IMAD.MOV.U32 R5, RZ, RZ, R14 ;  /* 0x000000ffff057224 */ /* 0x000fe200078e000e */
[----:B------:R-:W-:Y:S06]  /*24800*/  BRA `(.L_x_11666) ;  /* 0xffffffd000e07947 */ /* 0x000fec000383ffff */
.L_x_11671:
[----:B-1----:R1:W3:Y:S02]  /*24810*/  SYNCS.PHASECHK.TRANS64.TRYWAIT P0, [R7+URZ+0x2d820], R0 ;  /* 0x02d82000070075a7 */ /* 0x0022e4000800017f */
[----:B---3--:R-:W-:Y:S05]  /*24820*/  @!P0 NANOSLEEP.SYNCS 0x989680 ;  /* 0x009896800000895d */ /* 0x008fea0003900000 */
[----:B------:R-:W3:Y:S02]  /*24830*/  @!P0 SYNCS.PHASECHK.TRANS64 P0, [R7+URZ+0x2d820], R0 ;  /* 0x02d82000070085a7 */ /* 0x000ee4000800007f */
[----:B---3--:R-:W-:Y:S05]  /*24840*/  @!P0 BRA `(.L_x_11671) ;  /* 0xfffffffc00f08947 */ /* 0x008fea000383ffff */
[----:B------:R-:W-:Y:S05]  /*24850*/  BRA `(.L_x_11770) ;  /* 0xffffffd800547947 */ /* 0x000fea000383ffff */
.L_x_11672:
        /* <DEDUP_REMOVED lines=11> */
.L_x_11772:
[----:B------:R-:W-:Y:S05]  /*24910*/  BSYNC B0 ;  /* 0x0000000000007941 */ /* 0x000fea0003800000 */
.L_x_11771:
[----:B------:R-:W-:Y:S05]  /*24920*/  BRA `(.L_x_11773) ;  /* 0xffffffd8003c7947 */ /* 0x000fea000383ffff */
.L_x_11673:
[----:B------:R-:W-:Y:S01]  /*24930*/  BSSY B0, `(.L_x_11774) ;  /* 0x0000006000007945 */ /* 0x000fe20003800000 */
[----:B------:R-:W-:-:S07]  /*24940*/  IMAD.MOV.U32 R15, RZ, RZ, -0x1 ;  /* 0xffffffffff0f7424 */ /* 0x000fce00078e00ff */
[----:B012---:R-:W-:Y:S05]  /*24950*/  WARPSYNC.COLLECTIVE R15, `(.L_x_11775) ;  /* 0x000000000f0c7348 */ /* 0x007fea0003c00000 */
[----:B------:R-:W-:Y:S02]  /*24960*/  ELECT P6, UR62, PT ;  /* 0x00000000003e782f */ /* 0x000fe400038c0000 */
[----:B------:R-:W-:Y:S01]  /*24970*/  MOV R14, UR62 ;  /* 0x0000003e000e7c02 */ /* 0x000fe20008000f00 */
[----:B012---:R-:W-:Y:S10]  /*24980*/  ENDCOLLECTIVE ;  /* 0x000000000000791b */ /* 0x007ff40003800000 */
.L_x_11775:
[----:B------:R-:W-:Y:S05]  /*24990*/  BSYNC B0 ;  /* 0x0000000000007941 */ /* 0x000fea0003800000 */
.L_x_11774:
[----:B------:R-:W-:Y:S05]  /*249a0*/  BRA `(.L_x_11776) ;  /* 0xffffffd800307947 */ /* 0x000fea000383ffff */
.L_x_11675:
[----:B-1----:R1:W3:Y:S02]  /*249b0*/  SYNCS.PHASECHK.TRANS64.TRYWAIT P0, [R5+URZ], R4 ;  /* 0x00000004050075a7 */ /* 0x0022e4000800017f */
[----:B---3--:R-:W-:Y:S05]  /*249c0*/  @!P0 NANOSLEEP.SYNCS 0x989680 ;  /* 0x009896800000895d */ /* 0x008fea0003900000 */
[----:B------:R-:W3:Y:S02]  /*249d0*/  @!P0 SYNCS.PHASECHK.TRANS64 P0, [R5+URZ], R4 ;  /* 0x00000004050085a7 */ /* 0x000ee4000800007f */
[----:B---3--:R-:W-:Y:S05]  /*249e0*/  @!P0 BRA `(.L_x_11675) ;  /* 0xfffffffc00f08947 */ /* 0x008fea000383ffff */
[----:B------:R-:W-:Y:S05]  /*249f0*/  BRA `(.L_x_11777) ;  /* 0xffffffd800647947 */ /* 0x000fea000383ffff */
.L_x_11676:
[----:B---3--:R3:W4:Y:S02]  /*24a00*/  SYNCS.PHASECHK.TRANS64.TRYWAIT P0, [R3+URZ], R0 ;  /* 0x00000000030075a7 */ /* 0x008724000800017f */
[----:B----4-:R-:W-:Y:S05]  /*24a10*/  @!P0 NANOSLEEP.SYNCS 0x989680 ;  /* 0x009896800000895d */ /* 0x010fea0003900000 */
[----:B------:R-:W4:Y:S02]  /*24a20*/  @!P0 SYNCS.PHASECHK.TRANS64 P0, [R3+URZ], R0 ;  /* 0x00000000030085a7 */ /* 0x000f24000800007f */
[----:B----4-:R-:W-:Y:S05]  /*24a30*/  @!P0 BRA `(.L_x_11676) ;  /* 0xfffffffc00f08947 */ /* 0x010fea000383ffff */
[----:B------:R-:W-:Y:S05]  /*24a40*/  BRA `(.L_x_11778) ;  /* 0xffffffd800587947 */ /* 0x000fea000383ffff */
.L_x_11678:
[----:B-1----:R1:W3:Y:S02]  /*24a50*/  SYNCS.PHASECHK.TRANS64.TRYWAIT P0, [R5+URZ], R4 ;  /* 0x00000004050075a7 */ /* 0x0022e4000800017f */
[----:B---3--:R-:W-:Y:S05]  /*24a60*/  @!P0 NANOSLEEP.SYNCS 0x989680 ;  /* 0x009896800000895d */ /* 0x008fea0003900000 */
[----:B------:R-:W3:Y:S02]  /*24a70*/  @!P0 SYNCS.PHASECHK.TRANS64 P0, [R5+URZ], R4 ;  /* 0x00000004050085a7 */ /* 0x000ee4000800007f */
[----:B---3--:R-:W-:Y:S05]  /*24a80*/  @!P0 BRA `(.L_x_11678) ;  /* 0xfffffffc00f08947 */ /* 0x008fea000383ffff */
[----:B------:R-:W-:Y:S05]  /*24a90*/  BRA `(.L_x_11779) ;  /* 0xffffffd8005c7947 */ /* 0x000fea000383ffff */
.L_x_11780:
        /* <DEDUP_REMOVED lines=14> */
.L_x_15328:


//--------------------- .text._ZN7cutlass13device_kernelIN5flash11enable_sm90INS1_16FlashAttnFwdSm90INS1_25CollectiveMainloopFwdSm90ILi2EN4cute5tupleIJNS5_1CILi1EEES8_S8_EEENS6_IJNS7_ILi192EEENS7_ILi144EEENS7_ILi96EEEEEELi96ENS_6half_tEfNS_4arch4Sm90ELb1ELb0ELb0ELb0ELb0ELb0ELb0ELb0ELb1ELb1ELb0ELb0EEENS1_21CollectiveEpilogueFwdINS6_IJSA_SC_SB_EEES9_SE_SG_Li384ELb0ELb1ELb0ELb0EEENS1_30DynamicPersistentTileSchedulerILi384ELi128ELb0ELb1ELb1EEEEEEEEEvNT_6ParamsE --------------------------
	.section	.text._ZN7cutlass13device_kernelIN5flash11enable_sm90INS1_16FlashAttnFwdSm90INS1_25CollectiveMainloopFwdSm90ILi2EN4cute5tupleIJNS5_1CILi1EEES8_S8_EEENS6_IJNS7_ILi192EEENS7_ILi144EEENS7_ILi96EEEEEELi96ENS_6half_tEfNS_4arch4Sm90ELb1ELb0ELb0ELb0ELb0ELb0ELb0ELb0ELb1ELb1ELb0ELb0EEENS1_21CollectiveEpilogueFwdINS6_IJSA_SC_SB_EEES9_SE_SG_Li384ELb0ELb1ELb0ELb0EEENS1_30DynamicPersistentTileSchedulerILi384ELi128ELb0ELb1ELb1EEEEEEEEEvNT_6ParamsE,"ax",@progbits
	.align	128
.text._ZN7cutlass13device_kernelIN5flash11enable_sm90INS1_16FlashAttnFwdSm90INS1_25CollectiveMainloopFwdSm90ILi2EN4cute5tupleIJNS5_1CILi1EEES8_S8_EEENS6_IJNS7_ILi192EEENS7_ILi144EEENS7_ILi96EEEEEELi96ENS_6half_tEfNS_4arch4Sm90ELb1ELb0ELb0ELb0ELb0ELb0ELb0ELb0ELb1ELb1ELb0ELb0EEENS1_21CollectiveEpilogueFwdINS6_IJSA_SC_SB_EEES9_SE_SG_Li384ELb0ELb1ELb0ELb0EEENS1_30DynamicPersistentTileSchedulerILi384ELi128ELb0ELb1ELb1EEEEEEEEEvNT_6ParamsE:
        .type           _ZN7cutlass13device_kernelIN5flash11enable_sm90INS1_16FlashAttnFwdSm90INS1_25CollectiveMainloopFwdSm90ILi2EN4cute5tupleIJNS5_1CILi1EEES8_S8_EEENS6_IJNS7_ILi192EEENS7_ILi144EEENS7_ILi96EEEEEELi96ENS_6half_tEfNS_4arch4Sm90ELb1ELb0ELb0ELb0ELb0ELb0ELb0ELb0ELb1ELb1ELb0ELb0EEENS1_21CollectiveEpilogueFwdINS6_IJSA_SC_SB_EEES9_SE_SG_Li384ELb0ELb1ELb0ELb0EEENS1_30DynamicPersistentTileSchedulerILi384ELi128ELb0ELb1ELb1EEEEEEEEEvNT_6ParamsE,@function
        .size           _ZN7cutlass13device_kernelIN5flash11enable_sm90INS1_16FlashAttnFwdSm90INS1_25CollectiveMainloopFwdSm90ILi2EN4cute5tupleIJNS5_1CILi1EEES8_S8_EEENS6_IJNS7_ILi192EEENS7_ILi144EEENS7_ILi96EEEEEELi96ENS_6half_tEfNS_4arch4Sm90ELb1ELb0ELb0ELb0ELb0ELb0ELb0ELb0ELb1ELb1ELb0ELb0EEENS1_21CollectiveEpilogueFwdINS6_IJSA_SC_SB_EEES9_SE_SG_Li384ELb0ELb1ELb0ELb0EEENS1_30DynamicPersistentTileSchedulerILi384ELi128ELb0ELb1ELb1EEEEEEEEEvNT_6ParamsE,(.L_x_15329 - _ZN7cutlass13device_kernelIN5flash11enable_sm90INS1_16FlashAttnFwdSm90INS1_25CollectiveMainloopFwdSm90ILi2EN4cute5tupleIJNS5_1CILi1EEES8_S8_EEENS6_IJNS7_ILi192EEENS7_ILi144EEENS7_ILi96EEEEEELi96ENS_6half_tEfNS_4arch4Sm90ELb1ELb0ELb0ELb0ELb0ELb0ELb0ELb0ELb1ELb1ELb0ELb0EEENS1_21CollectiveEpilogueFwdINS6_IJSA_SC_SB_EEES9_SE_SG_Li384ELb0ELb1ELb0ELb0EEENS1_30DynamicPersistentTileSchedulerILi384ELi128ELb0ELb1ELb1EEEEEEEEEvNT_6ParamsE)
        .other          _ZN7cutlass13device_kernelIN5flash11enable_sm90INS1_16FlashAttnFwdSm90INS1_25CollectiveMainloopFwdSm90ILi2EN4cute5tupleIJNS5_1CILi1EEES8_S8_EEENS6_IJNS7_ILi192EEENS7_ILi144EEENS7_ILi96EEEEEELi96ENS_6half_tEfNS_4arch4Sm90ELb1ELb0ELb0ELb0ELb0ELb0ELb0ELb0ELb1ELb1ELb0ELb0EEENS1_21CollectiveEpilogueFwdINS6_IJSA_SC_SB_EEES9_SE_SG_Li384ELb0ELb1ELb0ELb0EEENS1_30DynamicPersistentTileSchedulerILi384ELi128ELb0ELb1ELb1EEEEEEEEEvNT_6ParamsE,@"STO_CUDA_ENTRY STV_DEFAULT"
_ZN7cutlass13device_kernelIN5flash11enable_sm90INS1_16FlashAttnFwdSm90INS1_25CollectiveMainloopFwdSm90ILi2EN4cute5tupleIJNS5_1CILi1EEES8_S8_EEENS6_IJNS7_ILi192EEENS7_ILi144EEENS7_ILi96EEEEEELi96ENS_6half_tEfNS_4arch4Sm90ELb1ELb0ELb0ELb0ELb0ELb0ELb0ELb0ELb1ELb1ELb0ELb0EEENS1_21CollectiveEpilogueFwdINS6_IJSA_SC_SB_EEES9_SE_SG_Li384ELb0ELb1ELb0ELb0EEENS1_30DynamicPersistentTileSchedulerILi384ELi128ELb0ELb1ELb1EEEEEEEEEvNT_6ParamsE:
        /* <DEDUP_REMOVED lines=18> */
.L_x_11782:
[----:B------:R-:W-:Y:S05]  /*0120*/  BSYNC B0 ;  /* 0x0000000000007941 */ /* 0x000fea0003800000 */
.L_x_11781:
        /* <DEDUP_REMOVED lines=41> */
.L_x_11783:
        /* <DEDUP_REMOVED lines=22> */
.L_x_11784:
        /* <DEDUP_REMOVED lines=18> */
.L_x_11785:
        /* <DEDUP_REMOVED lines=22> */
.L_x_11786:
        /* <DEDUP_REMOVED lines=22> */
.L_x_11787:
        /* <DEDUP_REMOVED lines=8> */
.L_x_11789:
[----:B------:R-:W-:-:S08]  /*0980*/  NOP ;  /* 0x0000000000007918 */ /* 0x000fd00000000000 */
[----:B------:R-:W1:Y:S02]  /*0990*/  USETMAXREG.TRY_ALLOC.CTAPOOL UP0, 0xa0 ;  /* 0x000000a0000079c8 */ /* 0x000e640008000600 */
[----:B-1----:R-:W-:-:S13]  /*09a0*/  PLOP3.LUT P0, PT, PT, PT, UP0, 0x80, 0x0 ;  /* 0x000000000000781c */ /* 0x002fda0003f0f008 */
[----:B------:R-:W-:Y:S05]  /*09b0*/  @!P0 BRA `(.L_x_11789) ;  /* 0xfffffffc00f08947 */ /* 0x000fea000383ffff */
[----:B0-----:R-:W0:Y:S01]  /*09c0*/  S2R R2, SR_TID.X ;  /* 0x0000000000027919 */ /* 0x001e220000002100 */
        /* <DEDUP_REMOVED lines=9> */
[----:B------:R-:W2:Y:S01]  /*0a60*/  LDL R3, [R1+0x8] ;  /* 0x0000080001037983 */ /* 0x000ea20000100800 */
[----:B------:R-:W-:Y:S01]  /*0a70*/  VIADD R157, R2, 0xffffff80 ;  /* 0xffffff80029d7836 */ /* 0x000fe20000000000 */
[----:B------:R-:W0:Y:S01]  /*0a80*/  S2UR UR5, SR_CgaCtaId ;  /* 0x00000000000579c3 */ /* 0x000e220000008800 */
[----:B------:R-:W-:Y:S01]  /*0a90*/  UMOV UR37, 0x400 ;  /* 0x0000040000257882 */ /* 0x000fe20000000000 */
[----:B------:R-:W-:Y:S01]  /*0aa0*/  UMOV UR38, URZ ;  /* 0x0000003f00267c82 */ /* 0x000fe20008000000 */
[----:B------:R-:W-:Y:S01]  /*0ab0*/  UMOV UR36, URZ ;  /* 0x0000003f00247c82 */ /* 0x000fe20008000000 */
[----:B------:R-:W-:-:S04]  /*0ac0*/  SHF.R.S32.HI R0, RZ, 0x1f, R157 ;  /* 0x0000001fff007819 */ /* 0x000fc8000001149d */
[CC--:B------:R-:W-:Y:S02]  /*0ad0*/  LEA.HI R2, R0.reuse, R157.reuse, RZ, 0x4 ;  /* 0x0000009d00027211 */ /* 0x0c0fe400078f20ff */
[-C--:B------:R-:W-:Y:S02]  /*0ae0*/  LEA.HI R151, R0, R157.reuse, RZ, 0x7 ;  /* 0x0000009d00977211 */ /* 0x080fe400078f38ff */
[----:B------:R-:W-:Y:S02]  /*0af0*/  LOP3.LUT R4, R2, 0xfffffff0, RZ, 0xc0, !PT ;  /* 0xfffffff002047812 */ /* 0x000fe400078ec0ff */
[----:B------:R-:W-:Y:S02]  /*0b00*/  LEA.HI R5, R0, R157, RZ, 0x5 ;  /* 0x0000009d00057211 */ /* 0x000fe400078f28ff */
[----:B------:R-:W-:Y:S01]  /*0b10*/  LOP3.LUT R150, R151, 0xffffff80, RZ, 0xc0, !PT ;  /* 0xffffff8097967812 */ /* 0x000fe200078ec0ff */
[----:B------:R-:W-:Y:S01]  /*0b20*/  IMAD.IADD R4, R157, 0x1, -R4 ;  /* 0x000000019d047824 */ /* 0x000fe200078e0a04 */
[----:B------:R-:W-:-:S02]  /*0b30*/  SHF.R.S32.HI R9, RZ, 0x5, R5 ;  /* 0x00000005ff097819 */ /* 0x000fc40000011405 */
[----:B------:R-:W-:Y:S01]  /*0b40*/  SHF.R.S32.HI R5, RZ, 0x4, R2 ;  /* 0x00000004ff057819 */ /* 0x000fe20000011402 */
[----:B------:R-:W-:Y:S01]  /*0b50*/  IMAD.IADD R150, R157, 0x1, -R150 ;  /* 0x000000019d967824 */ /* 0x000fe200078e0a96 */
[----:B------:R-:W-:Y:S01]  /*0b60*/  LEA.HI R0, R0, R157, RZ, 0x2 ;  /* 0x0000009d00007211 */ /* 0x000fe200078f10ff */
[----:B------:R-:W-:Y:S01]  /*0b70*/  IMAD R153, R9, 0x10, R4 ;  /* 0x0000001009997824 */ /* 0x000fe200078e0204 */
[----:B------:R-:W-:Y:S01]  /*0b80*/  LEA.HI R2, R2, R5, RZ, 0x1 ;  /* 0x0000000502027211 */ /* 0x000fe200078f08ff */
[----:B0-----:R-:W-:Y:S01]  /*0b90*/  ULEA UR37, UR5, UR37, 0x18 ;  /* 0x0000002505257291 */ /* 0x001fe2000f8ec03f */
[----:B------:R-:W-:Y:S02]  /*0ba0*/  SHF.R.S32.HI R11, RZ, 0x1f, R150 ;  /* 0x0000001fff0b7819 */ /* 0x000fe40000011496 */
[----:B------:R-:W-:Y:S02]  /*0bb0*/  LOP3.LUT R2, R2, 0x1ffffffe, RZ, 0xc0, !PT ;  /* 0x1ffffffe02027812 */ /* 0x000fe400078ec0ff */
[----:B------:R-:W-:-:S02]  /*0bc0*/  SHF.R.S32.HI R151, RZ, 0x7, R151 ;  /* 0x00000007ff977819 */ /* 0x000fc40000011497 */
[----:B------:R-:W-:Y:S01]  /*0bd0*/  SHF.R.S32.HI R148, RZ, 0x2, R0 ;  /* 0x00000002ff947819 */ /* 0x000fe20000011400 */
[----:B------:R-:W-:Y:S02]  /*0be0*/  IMAD.IADD R2, R5, 0x1, -R2 ;  /* 0x0000000105027824 */ /* 0x000fe400078e0a02 */
[----:B------:R-:W-:-:S04]  /*0bf0*/  IMAD.HI R5, R151, 0x55555556, RZ ;  /* 0x5555555697057827 */ /* 0x000fc800078e02ff */
[----:B------:R-:W-:Y:S01]  /*0c00*/  IMAD.SHL.U32 R2, R2, 0x8, RZ ;  /* 0x0000000802027824 */ /* 0x000fe200078e00ff */
[----:B------:R-:W-:-:S03]  /*0c10*/  LEA.HI R8, R5, R5, RZ, 0x1 ;  /* 0x0000000505087211 */ /* 0x000fc600078f08ff */
[----:B------:R-:W-:Y:S02]  /*0c20*/  IMAD.U32 R153, R153, 0x20, R2 ;  /* 0x0000002099997824 */ /* 0x000fe400078e0002 */
[----:B------:R-:W-:Y:S01]  /*0c30*/  IMAD R8, R8, -0x3, R151 ;  /* 0xfffffffd08087824 */ /* 0x000fe200078e0297 */
[----:B--2---:R-:W-:Y:S02]  /*0c40*/  R2UR UR6, R3 ;  /* 0x00000000030672ca */ /* 0x004fe400000e0000 */
[----:B------:R-:W-:-:S04]  /*0c50*/  SHF.R.S32.HI R3, RZ, 0x1f, R4 ;  /* 0x0000001fff037819 */ /* 0x000fc80000011404 */
[CC--:B------:R-:W-:Y:S02]  /*0c60*/  LEA.HI R6, R3.reuse, R4.reuse, RZ, 0x3 ;  /* 0x0000000403067211 */ /* 0x0c0fe400078f18ff */
[----:B------:R-:W-:-:S03]  /*0c70*/  LEA.HI R3, R3, R4, RZ, 0x2 ;  /* 0x0000000403037211 */ /* 0x000fc600078f10ff */
[----:B------:R-:W-:Y:S01]  /*0c80*/  IMAD.SHL.U32 R6, R6, 0x10, RZ ;  /* 0x0000001006067824 */ /* 0x000fe200078e00ff */
[----:B------:R-:W-:Y:S01]  /*0c90*/  LOP3.LUT R7, R3, 0x7fffffc, RZ, 0xc0, !PT ;  /* 0x07fffffc03077812 */ /* 0x000fe200078ec0ff */
[----:B------:R-:W-:Y:S01]  /*0ca0*/  ULOP3.LUT UR7, UR6, 0x1, URZ, 0xfc, !UPT ;  /* 0x0000000106077892 */ /* 0x000fe2000f8efc3f */
[----:B------:R-:W-:Y:S02]  /*0cb0*/  SHF.R.S32.HI R3, RZ, 0x2, R3 ;  /* 0x00000002ff037819 */ /* 0x000fe40000011403 */
[----:B------:R-:W-:Y:S01]  /*0cc0*/  LOP3.LUT R6, R6, 0x7fffff80, RZ, 0xc0, !PT ;  /* 0x7fffff8006067812 */ /* 0x000fe200078ec0ff */
[----:B------:R-:W-:Y:S01]  /*0cd0*/  IMAD.IADD R7, R4, 0x1, -R7 ;  /* 0x0000000104077824 */ /* 0x000fe200078e0a07 */
[----:B------:R-:W-:Y:S01]  /*0ce0*/  UMOV UR6, URZ ;  /* 0x0000003f00067c82 */ /* 0x000fe20008000000 */
[----:B------:R-:W-:Y:S02]  /*0cf0*/  IMAD.SHL.U32 R3, R3, 0x40, RZ ;  /* 0x0000004003037824 */ /* 0x000fe400078e00ff */
[----:B------:R-:W-:Y:S01]  /*0d00*/  IMAD R6, R9, 0x100, R6 ;  /* 0x0000010009067824 */ /* 0x000fe200078e0206 */
[----:B------:R-:W-:Y:S01]  /*0d10*/  LEA.HI R9, R11, R150, RZ, 0x2 ;  /* 0x000000960b097211 */ /* 0x000fe200078f10ff */
[----:B------:R-:W-:Y:S01]  /*0d20*/  IMAD.U32 R154, RZ, RZ, UR7 ;  /* 0x00000007ff9a7e24 */ /* 0x000fe2000f8e00ff */
[----:B------:R-:W-:Y:S01]  /*0d30*/  LOP3.LUT R3, R3, 0x40, RZ, 0xc0, !PT ;  /* 0x0000004003037812 */ /* 0x000fe200078ec0ff */
[----:B------:R-:W-:Y:S01]  /*0d40*/  IMAD R6, R7, 0x10, R6 ;  /* 0x0000001007067824 */ /* 0x000fe200078e0206 */
[--C-:B------:R-:W-:Y:S01]  /*0d50*/  SHF.R.S32.HI R7, RZ, 0x2, R9.reuse ;  /* 0x00000002ff077819 */ /* 0x100fe20000011409 */
[----:B------:R-:W-:Y:S01]  /*0d60*/  IMAD.U32 R149, RZ, RZ, UR6 ;  /* 0x00000006ff957e24 */ /* 0x000fe2000f8e00ff */
[----:B------:R-:W-:-:S02]  /*0d70*/  SHF.R.S32.HI R4, RZ, 0x1f, R9 ;  /* 0x0000001fff047819 */ /* 0x000fc40000011409 */
[----:B------:R-:W-:Y:S02]  /*0d80*/  LEA.HI R11, R11, R150, RZ, 0x5 ;  /* 0x000000960b0b7211 */ /* 0x000fe400078f28ff */
[----:B------:R-:W-:Y:S02]  /*0d90*/  LEA.HI R4, R4, R7, RZ, 0x3 ;  /* 0x0000000704047211 */ /* 0x000fe400078f18ff */
[----:B------:R-:W-:Y:S02]  /*0da0*/  SHF.R.S32.HI R11, RZ, 0x5, R11 ;  /* 0x00000005ff0b7819 */ /* 0x000fe4000001140b */
[----:B------:R-:W-:Y:S02]  /*0db0*/  LOP3.LUT R10, R4, 0xfffffff8, RZ, 0xc0, !PT ;  /* 0xfffffff8040a7812 */ /* 0x000fe400078ec0ff */
[----:B------:R-:W-:Y:S02]  /*0dc0*/  LOP3.LUT R4, R3, 0x8, R2, 0xf8, !PT ;  /* 0x0000000803047812 */ /* 0x000fe400078ef802 */
[----:B------:R-:W-:Y:S01]  /*0dd0*/  SHF.R.U32.HI R3, RZ, 0x3, R3 ;  /* 0x00000003ff037819 */ /* 0x000fe20000011603 */
[----:B------:R-:W-:Y:S01]  /*0de0*/  IMAD.IADD R10, R7, 0x1, -R10 ;  /* 0x00000001070a7824 */ /* 0x000fe200078e0a0a */
[----:B------:R-:W-:-:S02]  /*0df0*/  LOP3.LUT R9, R9, 0x7ffffffc, RZ, 0xc0, !PT ;  /* 0x7ffffffc09097812 */ /* 0x000fc400078ec0ff */
[----:B------:R-:W-:Y:S01]  /*0e00*/  LOP3.LUT R3, R4, R3, RZ, 0x3c, !PT ;  /* 0x0000000304037212 */ /* 0x000fe200078e3cff */
[----:B------:R-:W-:Y:S01]  /*0e10*/  IMAD R11, R11, 0x10, R10 ;  /* 0x000000100b0b7824 */ /* 0x000fe200078e020a */
[----:B------:R-:W-:Y:S01]  /*0e20*/  LOP3.LUT R4, R0, 0xfffffffc, RZ, 0xc0, !PT ;  /* 0xfffffffc00047812 */ /* 0x000fe200078ec0ff */
[----:B------:R-:W-:Y:S02]  /*0e30*/  IMAD.IADD R18, R150, 0x1, -R9 ;  /* 0x0000000196127824 */ /* 0x000fe400078e0a09 */
[----:B------:R-:W-:Y:S02]  /*0e40*/  IMAD.IADD R2, R3, 0x1, R6 ;  /* 0x0000000103027824 */ /* 0x000fe400078e0206 */
[----:B------:R-:W-:Y:S02]  /*0e50*/  IMAD.IADD R147, R157, 0x1, -R4 ;  /* 0x000000019d937824 */ /* 0x000fe400078e0a04 */
[----:B------:R-:W-:Y:S01]  /*0e60*/  IMAD R152, R8, 0x40, R11 ;  /* 0x0000004008987824 */ /* 0x000fe200078e020b */
[----:B------:R-:W-:Y:S01]  /*0e70*/  LEA R2, R2, UR37, 0x1 ;  /* 0x0000002502027c11 */ /* 0x000fe2000f8e08ff */
[C---:B------:R-:W-:Y:S01]  /*0e80*/  IMAD.SHL.U32 R22, R147.reuse, 0x8, RZ ;  /* 0x0000000893167824 */ /* 0x040fe200078e00ff */
[----:B------:R-:W-:-:S03]  /*0e90*/  LEA.HI R3, R147, R147, RZ, 0x1 ;  /* 0x0000009393037211 */ /* 0x000fc600078f08ff */
[C---:B------:R-:W-:Y:S01]  /*0ea0*/  VIADD R23, R22.reuse, 0x20 ;  /* 0x0000002016177836 */ /* 0x040fe20000000000 */
[----:B------:R-:W-:Y:S01]  /*0eb0*/  LOP3.LUT R0, R3, 0x1ffffffe, RZ, 0xc0, !PT ;  /* 0x1ffffffe03007812 */ /* 0x000fe200078ec0ff */
[----:B------:R-:W-:-:S03]  /*0ec0*/  VIADD R146, R22, 0x40 ;  /* 0x0000004016927836 */ /* 0x000fc60000000000 */
[----:B------:R-:W-:Y:S01]  /*0ed0*/  SHF.R.S32.HI R156, RZ, 0x1f, R23 ;  /* 0x0000001fff9c7819 */ /* 0x000fe20000011417 */
[----:B------:R-:W-:Y:S01]  /*0ee0*/  IMAD.IADD R19, R147, 0x1, -R0 ;  /* 0x0000000193137824 */ /* 0x000fe200078e0a00 */
[----:B------:R-:W-:-:S03]  /*0ef0*/  SHF.R.S32.HI R155, RZ, 0x1f, R146 ;  /* 0x0000001fff9b7819 */ /* 0x000fc60000011492 */
[----:B------:R-:W-:-:S07]  /*0f00*/  IMAD R19, R19, 0x8, R152 ;  /* 0x0000000813137824 */ /* 0x000fce00078e0298 */
.L_x_11832:
        /* <DEDUP_REMOVED lines=21> */
.L_x_11790:
[----:B------:R-:W-:Y:S01]  /*1060*/  ULDC UR8, c[0x0][0xc54] ;  /* 0x0003150000087ab9 */ /* 0x000fe20000000800 */
[----:B------:R-:W-:Y:S01]  /*1070*/  UMOV UR4, UR9 ;  /* 0x0000000900047c82 */ /* 0x000fe20008000000 */
[----:B------:R-:W-:-:S11]  /*1080*/  UISETP.NE.AND UP0, UPT, UR8, 0x1, UPT ;  /* 0x000000010800788c */ /* 0x000fd6000bf05270 */
[----:B------:R-:W-:Y:S02]  /*1090*/  @UP0 ULDC.64 UR10, c[0x0][0xc58] ;  /* 0x00031600000a0ab9 */ /* 0x000fe40000000a00 */
[----:B------:R-:W-:-:S04]  /*10a0*/  UIMAD.WIDE.U32 UR6, UR9, UR10, URZ ;  /* 0x0000000a090672a5 */ /* 0x000fc8000f8e003f */
[----:B------:R-:W-:-:S04]  /*10b0*/  @UP0 USHF.R.U32.HI UR4, URZ, UR11, UR7 ;  /* 0x0000000b3f040299 */ /* 0x000fc80008011607 */
[----:B------:R-:W-:-:S12]  /*10c0*/  UIMAD UR6, UR4, UR8, URZ ;  /* 0x00000008040672a4 */ /* 0x000fd8000f8e023f */
.L_x_11791:
        /* <DEDUP_REMOVED lines=10> */
[----:B------:R-:W-:Y:S01]  /*1170*/  IMAD.MOV.U32 R66, RZ, RZ, RZ ;  /* 0x000000ffff427224 */ /* 0x000fe200078e00ff */
[----:B------:R-:W-:Y:S01]  /*1180*/  UIADD3 UR4, UR4, UR6, URZ ;  /* 0x0000000604047290 */ /* 0x000fe2000fffe03f */
[----:B------:R-:W-:Y:S01]  /*1190*/  CS2R R38, SRZ ;  /* 0x0000000000267805 */ /* 0x000fe2000001ff00 */
[----:B------:R-:W-:Y:S01]  /*11a0*/  UISETP.NE.AND.EX UP0, UPT, UR11, URZ, UPT, UP0 ;  /* 0x0000003f0b00728c */ /* 0x000fe2000bf05300 */
[----:B------:R-:W-:Y:S01]  /*11b0*/  CS2R R68, SRZ ;  /* 0x0000000000447805 */ /* 0x000fe2000001ff00 */
[----:B------:R-:W-:Y:S01]  /*11c0*/  UIMAD UR61, UR4, 0xc0, URZ ;  /* 0x000000c0043d78a4 */ /* 0x000fe2000f8e023f */
[----:B------:R-:W-:Y:S01]  /*11d0*/  CS2R R36, SRZ ;  /* 0x0000000000247805 */ /* 0x000fe2000001ff00 */
[----:B------:R-:W-:Y:S01]  /*11e0*/  ULDC UR9, c[0x0][0x424] ;  /* 0x0001090000097ab9 */ /* 0x000fe20000000800 */
[----:B------:R-:W-:Y:S01]  /*11f0*/  ULDC UR8, c[0x0][0x288] ;  /* 0x0000a20000087ab9 */ /* 0x000fe20000000800 */
[----:B------:R-:W-:Y:S01]  /*1200*/  UIADD3 UR4, UR61, 0xbf, URZ ;  /* 0x000000bf3d047890 */ /* 0x000fe2000fffe03f */
[----:B------:R-:W-:Y:S01]  /*1210*/  CS2R R64, SRZ ;  /* 0x0000000000407805 */ /* 0x000fe2000001ff00 */
[----:B------:R-:W-:Y:S01]  /*1220*/  @UP2 ULDC UR6, c[0x0][0x44c] ;  /* 0x0001130000062ab9 */ /* 0x000fe20000000800 */
[----:B------:R-:W-:Y:S01]  /*1230*/  UIADD3 UR8, -UR8, 0x90, URZ ;  /* 0x0000009008087890 */ /* 0x000fe2000fffe13f */
[----:B------:R-:W-:Y:S01]  /*1240*/  CS2R R26, SRZ ;  /* 0x00000000001a7805 */ /* 0x000fe2000001ff00 */
[----:B------:R-:W-:Y:S01]  /*1250*/  UIMAD.WIDE.U32 UR6, UR4, UR6, URZ ;  /* 0x00000006040672a5 */ /* 0x000fe2000f8e003f */
[----:B------:R-:W-:Y:S01]  /*1260*/  CS2R R60, SRZ ;  /* 0x00000000003c7805 */ /* 0x000fe2000001ff00 */
[----:B------:R-:W-:Y:S01]  /*1270*/  USEL UR14, UR9, 0x1, UP0 ;  /* 0x00000001090e7887 */ /* 0x000fe20008000000 */
[----:B------:R-:W-:Y:S01]  /*1280*/  IMAD.MOV.U32 R59, RZ, RZ, RZ ;  /* 0x000000ffff3b7224 */ /* 0x000fe200078e00ff */
        /* <DEDUP_REMOVED lines=31> */
[----:B------:R-:W-:-:S02]  /*1480*/  CS2R R80, SRZ ;  /* 0x0000000000507805 */ /* 0x000fc4000001ff00 */
[----:B------:R-:W-:Y:S02]  /*1490*/  CS2R R74, SRZ ;  /* 0x00000000004a7805 */ /* 0x000fe4000001ff00 */
[----:B------:R-:W-:Y:S01]  /*14a0*/  CS2R R84, SRZ ;  /* 0x0000000000547805 */ /* 0x000fe2000001ff00 */
[----:B------:R-:W-:Y:S01]  /*14b0*/  USEL UR39, UR7, UR9, UP0 ;  /* 0x0000000907277287 */ /* 0x000fe20008000000 */
[----:B------:R-:W-:Y:S01]  /*14c0*/  CS2R R6, SRZ ;  /* 0x0000000000067805 */ /* 0x000fe2000001ff00 */
[----:B------:R-:W-:Y:S01]  /*14d0*/  @UP1 ULDC UR10, c[0x0][0xc4c] ;  /* 0x00031300000a1ab9 */ /* 0x000fe20000000800 */
[----:B------:R-:W-:Y:S01]  /*14e0*/  @UP1 ULDC UR6, c[0x0][0xc50] ;  /* 0x0003140000061ab9 */ /* 0x000fe20000000800 */
[----:B------:R-:W-:Y:S01]  /*14f0*/  UIMAD.WIDE.U32 UR4, UR12, UR10, URZ ;  /* 0x0000000a0c0472a5 */ /* 0x000fe2000f8e003f */
[----:B------:R-:W-:Y:S01]  /*1500*/  IMAD.MOV.U32 R86, RZ, RZ, RZ ;  /* 0x000000ffff567224 */ /* 0x000fe200078e00ff */
[----:B------:R-:W-:Y:S02]  /*1510*/  UISETP.GE.AND UP0, UPT, UR39, 0x1, UPT ;  /* 0x000000012700788c */ /* 0x000fe4000bf06270 */
[----:B------:R-:W-:-:S04]  /*1520*/  @UP1 USHF.R.U32.HI UR14, URZ, UR6, UR5 ;  /* 0x000000063f0e1299 */ /* 0x000fc80008011605 */
[----:B------:R-:W-:Y:S01]  /*1530*/  PLOP3.LUT P1, PT, PT, PT, UP0, 0x80, 0x0 ;  /* 0x000000000000781c */ /* 0x000fe20003f2f008 */
[----:B------:R-:W-:Y:S02]  /*1540*/  UIADD3 UR4, -UR14, URZ, URZ ;  /* 0x0000003f0e047290 */ /* 0x000fe4000fffe13f */
[----:B------:R-:W-:Y:S02]  /*1550*/  IMAD.U32 R145, RZ, RZ, UR14 ;  /* 0x0000000eff917e24 */ /* 0x000fe4000f8e00ff */
[----:B------:R-:W-:-:S06]  /*1560*/  UIMAD UR4, UR11, UR4, UR12 ;  /* 0x000000040b0472a4 */ /* 0x000fcc000f8e020c */
[----:B------:R-:W-:Y:S02]  /*1570*/  IMAD.U32 R144, RZ, RZ, UR4 ;  /* 0x00000004ff907e24 */ /* 0x000fe4000f8e00ff */
[----:B------:R-:W-:Y:S05]  /*1580*/  @!P1 BRA `(.L_x_11792) ;  /* 0x000000bc00fc9947 */ /* 0x000fea0003800000 */
[----:B------:R-:W0:Y:S01]  /*1590*/  SHFL.IDX PT, R0, R151, RZ, 0x1f ;  /* 0x00001fff97007589 */ /* 0x000e2200000e0000 */
[----:B------:R-:W-:-:S04]  /*15a0*/  UIADD3 UR6, UR37, 0x24300, URZ ;  /* 0x0002430025067890 */ /* 0x000fc8000fffe03f */
[----:B------:R-:W-:-:S06]  /*15b0*/  ULOP3.LUT UP0, URZ, UR6, 0x9f, URZ, 0xc0, !UPT ;  /* 0x0000009f063f7892 */ /* 0x000fcc000f80c03f */
[----:B------:R-:W-:Y:S02]  /*15c0*/  PLOP3.LUT P0, PT, PT, PT, UP0, 0x80, 0x0 ;  /* 0x000000000000781c */ /* 0x000fe40003f0f008 */
[----:B0-----:R-:W-:-:S13]  /*15d0*/  R2UR UR7, R0 ;  /* 0x00000000000772ca */ /* 0x001fda00000e0000 */
[----:B------:R-:W-:Y:S02]  /*15e0*/  UIMAD.WIDE UR4, UR7, 0x55555556, URZ ;  /* 0x55555556070478a5 */ /* 0x000fe4000f8e023f */
[----:B------:R-:W-:Y:S02]  /*15f0*/  IMAD.U32 R16, RZ, RZ, UR7 ;  /* 0x00000007ff107e24 */ /* 0x000fe4000f8e00ff */
[----:B------:R-:W-:-:S04]  /*1600*/  ULEA.HI UR5, UR5, UR5, URZ, 0x1 ;  /* 0x0000000505057291 */ /* 0x000fc8000f8f083f */
[----:B------:R-:W-:-:S04]  /*1610*/  UIMAD UR5, UR5, -0x3, UR7 ;  /* 0xfffffffd050578a4 */ /* 0x000fc8000f8e0207 */
[----:B------:R-:W-:Y:S02]  /*1620*/  ULEA UR4, UR5, UR37, 0xc ;  /* 0x0000002505047291 */ /* 0x000fe4000f8e603f */
[----:B------:R-:W-:Y:S02]  /*1630*/  ULEA UR5, UR5, UR6, 0xb ;  /* 0x0000000605057291 */ /* 0x000fe4000f8e583f */
[----:B------:R-:W-:Y:S02]  /*1640*/  UIADD3 UR4, UR4, 0xda00, URZ ;  /* 0x0000da0004047890 */ /* 0x000fe4000fffe03f */
[----:B------:R-:W-:Y:S02]  /*1650*/  USHF.R.U32.HI UR5, URZ, 0x4, UR5 ;  /* 0x000000043f057899 */ /* 0x000fe40008011605 */
[----:B------:R-:W-:Y:S02]  /*1660*/  USHF.R.U32.HI UR4, URZ, 0x4, UR4 ;  /* 0x000000043f047899 */ /* 0x000fe40008011604 */
[----:B------:R-:W-:-:S02]  /*1670*/  ULOP3.LUT UR60, UR5, 0x3fff, URZ, 0xc0, !UPT ;  /* 0x00003fff053c7892 */ /* 0x000fc4000f8ec03f */
        /* <DEDUP_REMOVED lines=18> */
.L_x_11793:
        /* <DEDUP_REMOVED lines=11> */
.L_x_11938:
[----:B------:R-:W-:Y:S05]  /*1850*/  @!P0 BRA `(.L_x_11795) ;  /* 0x0000000000048947 */ /* 0x000fea0003800000 */
[----:B------:R-:W-:Y:S01]  /*1860*/  BPT.TRAP 0x1 ;  /* 0x000000040000795c */ /* 0x000fe20000300000 */
.L_x_11795:
[----:B0-----:R-:W-:Y:S02]  /*1870*/  IMAD.U32 R3, RZ, RZ, UR36 ;  /* 0x00000024ff037e24 */ /* 0x001fe4000f8e00ff */
[----:B------:R-:W-:-:S03]  /*1880*/  IMAD.U32 R0, RZ, RZ, UR38 ;  /* 0x00000026ff007e24 */ /* 0x000fc6000f8e00ff */
[----:B------:R-:W-:Y:S02]  /*1890*/  LEA R3, R3, UR37, 0x3 ;  /* 0x0000002503037c11 */ /* 0x000fe4000f8e18ff */
[----:B------:R-:W-:-:S04]  /*18a0*/  SHF.L.U32 R0, R0, 0x1f, RZ ;  /* 0x0000001f00007819 */ /* 0x000fc800000006ff */
[----:B------:R0:W1:Y:S01]  /*18b0*/  SYNCS.PHASECHK.TRANS64.TRYWAIT P2, [R3+URZ+0x31c30], R0 ;  /* 0x031c3000030075a7 */ /* 0x000062000804017f */
[----:B------:R-:W-:Y:S05]  /*18c0*/  @!P0 BRA `(.L_x_11796) ;  /* 0x0000000000048947 */ /* 0x000fea0003800000 */
[----:B------:R-:W-:Y:S01]  /*18d0*/  BPT.TRAP 0x1 ;  /* 0x000000040000795c */ /* 0x000fe20000300000 */
.L_x_11796:
[----:B------:R-:W2:Y:S02]  /*18e0*/  S2R R4, SR_TID.X ;  /* 0x0000000000047919 */ /* 0x000ea40000002100 */
[----:B--2---:R-:W-:Y:S01]  /*18f0*/  LOP3.LUT P1, RZ, R4, 0x7f, RZ, 0xc0, !PT ;  /* 0x0000007f04ff7812 */ /* 0x004fe2000782c0ff */
[----:B-1----:R-:W-:-:S12]  /*1900*/  @P2 BRA `(.L_x_11797) ;  /* 0x0000000000082947 */ /* 0x002fd80003800000 */
[----:B------:R-:W1:Y:S02]  /*1910*/  SYNCS.PHASECHK.TRANS64.TRYWAIT P2, [R3+URZ+0x31c30], R0 ;  /* 0x031c3000030075a7 */ /* 0x000e64000804017f */
[----:B-1----:R-:W-:Y:S05]  /*1920*/  @!P2 BRA `(.L_x_11798) ;  /* 0x000001200024a947 */ /* 0x002fea0003800000 */
.L_x_11797:
[----:B------:R-:W-:Y:S05]  /*1930*/  WARPSYNC.ALL ;  /* 0x0000000000007948 */ /* 0x000fea0003800000 */
[----:B------:R-:W-:Y:S01]  /*1940*/  UIADD3 UR4, UR37, 0x16a00, URZ ;  /* 0x00016a0025047890 */ /* 0x000fe2000fffe03f */
[----:B------:R-:W-:Y:S01]  /*1950*/  WARPGROUP.ARRIVE ;  /* 0x00000000000079c5 */ /* 0x000fe20000000000 */
[----:B------:R-:W-:Y:S01]  /*1960*/  ULOP3.LUT UR6, UR40, 0x10000, URZ, 0xfc, !UPT ;  /* 0x0001000028067892 */ /* 0x000fe2000f8efc3f */
[----:B------:R-:W-:Y:S01]  /*1970*/  VIADD R12, R19, UR61 ;  /* 0x0000003d130c7c36 */ /* 0x000fe20008000000 */
[----:B------:R-:W-:Y:S01]  /*1980*/  USHF.R.U32.HI UR4, URZ, 0x4, UR4 ;  /* 0x000000043f047899 */ /* 0x000fe20008011604 */
[----:B------:R-:W-:Y:S01]  /*1990*/  R2UR UR32, R17 ;  /* 0x00000000112072ca */ /* 0x000fe200000e0000 */
[----:B------:R-:W-:Y:S01]  /*19a0*/  UMOV UR29, 0x80000020 ;  /* 0x80000020001d7882 */ /* 0x000fe20000000000 */
[----:B------:R-:W-:Y:S01]  /*19b0*/  UMOV UR31, 0x80000020 ;  /* 0x80000020001f7882 */ /* 0x000fe20000000000 */
[----:B------:R-:W-:Y:S01]  /*19c0*/  ULOP3.LUT UR4, UR4, 0x3fff, URZ, 0xc0, !UPT ;  /* 0x00003fff04047892 */ /* 0x000fe2000f8ec03f */
[----:B01----:R-:W-:Y:S01]  /*19d0*/  @!P1 VIADD R3, R3, 0x31c40 ;  /* 0x00031c4003039836 */ /* 0x003fe20000000000 */
[----:B------:R-:W-:Y:S01]  /*19e0*/  UMOV UR28, UR6 ;  /* 0x00000006001c7c82 */ /* 0x000fe20008000000 */
[----:B------:R-:W-:Y:S01]  /*19f0*/  UMOV UR9, UR29 ;  /* 0x0000001d00097c82 */ /* 0x000fe20008000000 */
[----:B------:R-:W-:Y:S01]  /*1a00*/  ULOP3.LUT UR5, UR4, 0x10000, URZ, 0xfc, !UPT ;  /* 0x0001000004057892 */ /* 0x000fe2000f8efc3f */
[----:B------:R-:W-:Y:S01]  /*1a10*/  UMOV UR8, UR28 ;  /* 0x0000001c00087c82 */ /* 0x000fe20008000000 */
[----:B------:R-:W-:-:S02]  /*1a20*/  UMOV UR11, 0x80000020 ;  /* 0x80000020000b7882 */ /* 0x000fc40000000000 */
[----:B------:R-:W-:Y:S02]  /*1a30*/  UIMAD UR4, UR36, 0x6c0, UR5 ;  /* 0x000006c0240478a4 */ /* 0x000fe4000f8e0205 */
[----:B------:R-:W-:Y:S02]  /*1a40*/  UIADD3 UR13, UR6, 0x2, URZ ;  /* 0x00000002060d7890 */ /* 0x000fe4000fffe03f */
[----:B------:R-:W-:Y:S02]  /*1a50*/  UIADD3 UR10, UR4, 0x40, URZ ;  /* 0x00000040040a7890 */ /* 0x000fe4000fffe03f */
[----:B------:R-:W-:Y:S02]  /*1a60*/  UIADD3 UR7, UR4, 0xc0, URZ ;  /* 0x000000c004077890 */ /* 0x000fe4000fffe03f */
[----:B------:R-:W-:Y:S01]  /*1a70*/  UMOV UR30, UR4 ;  /* 0x00000004001e7c82 */ /* 0x000fe20008000000 */
[----:B------:R-:W-:Y:S01]  /*1a80*/  UIADD3 UR12, UR4, 0x100, URZ ;  /* 0x00000100040c7890 */ /* 0x000fe2000fffe03f */
[----:B------:R-:W-:Y:S01]  /*1a90*/  HGMMA.64x16x16.F32 R88, gdesc[UR28], RZ, !UPT, gsb0 ;  /* 0x002000001c5879f0 */ /* 0x000fe2000c0008ff */
[----:B------:R-:W-:Y:S01]  /*1aa0*/  UIADD3 UR14, UR4, 0x240, URZ ;  /* 0x00000240040e7890 */ /* 0x000fe2000fffe03f */
        /* <DEDUP_REMOVED lines=127> */
[----:B------:R-:W-:Y:S01]  /*22a0*/  UIADD3 UR10, UR4, 0x340, URZ ;  /* 0x00000340040a7890 */ /* 0x000fe2000fffe03f */
        /* <DEDUP_REMOVED lines=93> */
[----:B------:R-:W-:Y:S02]  /*2880*/  @UP0 ULDC UR14, c[0x0][0x44c] ;  /* 0x00011300000e0ab9 */ /* 0x000fe40000000800 */
[----:B------:R-:W-:Y:S01]  /*2890*/  UIMAD.WIDE.U32 UR14, UR61, UR14, URZ ;  /* 0x0000000e3d0e72a5 */ /* 0x000fe2000f8e003f */
        /* <DEDUP_REMOVED lines=51> */
[----:B------:R-:W-:Y:S02]  /*2bd0*/  ULDC UR6, c[0x0][0x2f0] ;  /* 0x0000bc0000067ab9 */ /* 0x000fe40000000800 */
[----:B------:R-:W-:Y:S02]  /*2be0*/  IMAD.U32 R4, RZ, RZ, UR6 ;  /* 0x00000006ff047e24 */ /* 0x000fe4000f8e00ff */
[----:B------:R-:W-:Y:S04]  /*2bf0*/  SHFL.IDX PT, R0, R12, RZ, 0x1c1f ;  /* 0x001c1fff0c007589 */ /* 0x000fe800000e0000 */
[----:B------:R-:W0:Y:S01]  /*2c00*/  SHFL.IDX PT, R12, R12, 0x1, 0x1c1f ;  /* 0x003c1f000c0c7f89 */ /* 0x000e2200000e0000 */
[----:B------:R-:W-:-:S02]  /*2c10*/  WARPGROUP.DEPBAR.LE gsb0, 0x0 ;  /* 0x00008000000079c5 */ /* 0x000fc40000010000 */
[----:B------:R-:W-:-:S06]  /*2c20*/  WARPGROUP.ARRIVE ;  /* 0x00000000000079c5 */ /* 0x000fcc0000000000 */
[----:B------:R-:W-:Y:S01]  /*2c30*/  HGMMA.64x16x16.F32 R32, gdesc[UR20], R32, gsb0 ;  /* 0x00200000142079f0 */ /* 0x000fe20008000820 */
[----:B------:R-:W-:Y:S01]  /*2c40*/  UMOV UR22, UR7 ;  /* 0x0000000700167c82 */ /* 0x000fe20008000000 */
[----:B------:R-:W-:Y:S01]  /*2c50*/  UMOV UR23, 0x80000020 ;  /* 0x8000002000177882 */ /* 0x000fe20000000000 */
[----:B------:R-:W-:-:S04]  /*2c60*/  UIMAD UR7, UR39, -0x90, URZ ;  /* 0xffffff70270778a4 */ /* 0x000fc8000f8e023f */
[----:B------:R-:W-:Y:S02]  /*2c70*/  UIADD3 UR10, UR7, 0x91, URZ ;  /* 0x00000091070a7890 */ /* 0x000fe4000fffe03f */
[----:B------:R-:W-:-:S04]  /*2c80*/  UIMAD UR7, UR32, UR6, UR7 ;  /* 0x00000006200772a4 */ /* 0x000fc8000f8e0207 */
[----:B------:R-:W-:Y:S01]  /*2c90*/  IMAD.U32 R9, RZ, RZ, UR10 ;  /* 0x0000000aff097e24 */ /* 0x000fe2000f8e00ff */
[----:B------:R-:W-:Y:S01]  /*2ca0*/  UIADD3 UR7, UR7, 0x90, URZ ;  /* 0x0000009007077890 */ /* 0x000fe2000fffe03f */
[----:B------:R-:W-:Y:S02]  /*2cb0*/  ULDC UR10, c[0x0][0x288] ;  /* 0x0000a200000a7ab9 */ /* 0x000fe40000000800 */
[----:B------:R-:W-:Y:S01]  /*2cc0*/  IMAD R9, R18, -0x2, R9 ;  /* 0xfffffffe12097824 */ /* 0x000fe200078e0209 */
[----:B------:R-:W-:Y:S02]  /*2cd0*/  UIMAD UR6, UR32, UR6, -UR10 ;  /* 0x00000006200672a4 */ /* 0x000fe4000f8e0a0a */
[----:B------:R-:W-:Y:S01]  /*2ce0*/  IMAD.U32 R5, RZ, RZ, UR7 ;  /* 0x00000007ff057e24 */ /* 0x000fe2000f8e00ff */
[----:B------:R-:W-:Y:S01]  /*2cf0*/  UIADD3 UR7, UR39, -0x2, URZ ;  /* 0xfffffffe27077890 */ /* 0x000fe2000fffe03f */
[----:B------:R-:W-:Y:S02]  /*2d00*/  IMAD R9, R4, UR32, R9 ;  /* 0x0000002004097c24 */ /* 0x000fe4000f8e0209 */
[----:B------:R-:W-:-:S02]  /*2d10*/  IMAD R6, R18, -0x2, R5 ;  /* 0xfffffffe12067824 */ /* 0x000fc400078e0205 */
[----:B------:R-:W-:Y:S01]  /*2d20*/  VIADD R5, R9, -UR10 ;  /* 0x8000000a09057c36 */ /* 0x000fe20008000000 */
[----:B0-----:R-:W-:Y:S01]  /*2d30*/  IADD3 R9, R12, -UR10, R9 ;  /* 0x8000000a0c097c10 */ /* 0x001fe2000fffe009 */
[----:B------:R-:W-:Y:S02]  /*2d40*/  @UP0 ULDC UR10, c[0x0][0x450] ;  /* 0x00011400000a0ab9 */ /* 0x000fe40000000800 */
[----:B------:R-:W-:Y:S01]  /*2d50*/  @UP0 USHF.R.U32.HI UR11, URZ, UR10, UR15 ;  /* 0x0000000a3f0b0299 */ /* 0x000fe2000801160f */
[----:B------:R-:W-:-:S03]  /*2d60*/  VIADDMNMX R0, R0, R5, R6, PT ;  /* 0x0000000500007246 */ /* 0x000fc60003800106 */
[----:B------:R-:W-:Y:S01]  /*2d70*/  UIADD3 UR6, UR6, UR11, URZ ;  /* 0x0000000b06067290 */ /* 0x000fe2000fffe03f */
[C---:B------:R-:W-:Y:S02]  /*2d80*/  ISETP.GT.AND P3, PT, R0.reuse, RZ, PT ;  /* 0x000000ff0000720c */ /* 0x040fe40003f64270 */
[C---:B------:R-:W-:Y:S01]  /*2d90*/  ISETP.GT.AND P4, PT, R0.reuse, 0x1, PT ;  /* 0x000000010000780c */ /* 0x040fe20003f84270 */
[----:B------:R-:W-:Y:S01]  /*2da0*/  UIMAD.WIDE UR10, UR6, 0x38e38e39, URZ ;  /* 0x38e38e39060a78a5 */ /* 0x000fe2000f8e023f */
[----:B------:R-:W-:-:S03]  /*2db0*/  ISETP.GT.AND P5, PT, R0, 0x8, PT ;  /* 0x000000080000780c */ /* 0x000fc60003fa4270 */
[----:B------:R-:W-:-:S04]  /*2dc0*/  USHF.R.U32.HI UR6, URZ, 0x1f, UR11 ;  /* 0x0000001f3f067899 */ /* 0x000fc8000801160b */
[----:B------:R-:W-:-:S04]  /*2dd0*/  ULEA.HI.SX32 UR6, UR11, UR6, 0x1b ;  /* 0x000000060b067291 */ /* 0x000fc8000f8fda3f */
[----:B------:R-:W-:Y:S01]  /*2de0*/  UISETP.LT.AND UP1, UPT, URZ, UR6, UPT ;  /* 0x000000063f00728c */ /* 0x000fe2000bf21270 */
[----:B------:R-:W-:Y:S02]  /*2df0*/  WARPGROUP.DEPBAR.LE gsb0, 0x0 ;  /* 0x00008000000079c5 */ /* 0x000fe40000010000 */
[----:B------:R-:W-:Y:S01]  /*2e00*/  WARPGROUP.ARRIVE ;  /* 0x00000000000079c5 */ /* 0x000fe20000000000 */
[----:B------:R-:W-:-:S04]  /*2e10*/  USEL UR18, URZ, UR6, !UP1 ;  /* 0x000000063f127287 */ /* 0x000fc8000c800000 */
[----:B------:R-:W-:Y:S01]  /*2e20*/  UISETP.GE.AND UP1, UPT, UR7, UR18, UPT ;  /* 0x000000120700728c */ /* 0x000fe2000bf26270 */
        /* <DEDUP_REMOVED lines=72> */
[----:B------:R-:W-:-:S04]  /*32b0*/  VIMNMX R64, R6, R9, PT ;  /* 0x0000000906407248 */ /* 0x000fc80003fe0100 */
[----:B------:R-:W-:-:S04]  /*32c0*/  ISETP.GT.AND P5, PT, R64, 0x8, PT ;  /* 0x000000084000780c */ /* 0x000fc80003fa4270 */
[----:B------:R-:W-:Y:S01]  /*32d0*/  FSEL R94, R94, -INF , P5 ;  /* 0xff8000005e5e7808 */ /* 0x000fe20002800000 */
        /* <DEDUP_REMOVED lines=8> */
[----:B------:R-:W-:Y:S01]  /*3360*/  UMOV UR27, 0x80000020 ;  /* 0x80000020001b7882 */ /* 0x000fe20000000000 */
[----:B------:R-:W-:-:S02]  /*3370*/  ISETP.GT.AND P3, PT, R0, 0x49, PT ;  /* 0x000000490000780c */ /* 0x000fc40003f64270 */
[----:B------:R-:W-:Y:S02]  /*3380*/  FSEL R60, R60, -INF , P4 ;  /* 0xff8000003c3c7808 */ /* 0x000fe40002000000 */
[----:B------:R-:W-:Y:S02]  /*3390*/  FMNMX.FTZ R101, R57, R4, !PT ;  /* 0x0000000439657209 */ /* 0x000fe40007810000 */
[----:B------:R-:W-:Y:S02]  /*33a0*/  ISETP.GT.AND P4, PT, R0, 0x50, PT ;  /* 0x000000500000780c */ /* 0x000fe40003f84270 */
[----:B------:R-:W-:Y:S02]  /*33b0*/  FSEL R61, R61, -INF , P3 ;  /* 0xff8000003d3d7808 */ /* 0x000fe40001800000 */
[----:B------:R-:W-:Y:S02]  /*33c0*/  FMNMX.FTZ R4, R60, R101, !PT ;  /* 0x000000653c047209 */ /* 0x000fe40007810000 */
[----:B------:R-:W-:-:S02]  /*33d0*/  ISETP.GT.AND P3, PT, R0, 0x51, PT ;  /* 0x000000510000780c */ /* 0x000fc40003f64270 */
[----:B------:R-:W-:Y:S01]  /*33e0*/  FMNMX.FTZ R101, R61, R4, !PT ;  /* 0x000000043d657209 */ /* 0x000fe20007810000 */
        /* <DEDUP_REMOVED lines=40> */
[----:B------:R-:W-:Y:S01]  /*3670*/  HGMMA.64x16x16.F32 R24, gdesc[UR24], R24, gsb0 ;  /* 0x00200000181879f0 */ /* 0x000fe20008000818 */
        /* <DEDUP_REMOVED lines=10> */
[----:B------:R-:W-:Y:S02]  /*3720*/  FSEL R24, R24, -INF , P4 ;  /* 0xff80000018187808 */ /* 0x000fe40002000000 */
        /* <DEDUP_REMOVED lines=9> */
[----:B------:R-:W-:Y:S02]  /*37c0*/  FMNMX.FTZ R10, R29, R0, !PT ;  /* 0x000000001d0a7209 */ /* 0x000fe40007810000 */
[----:B------:R-:W-:-:S02]  /*37d0*/  FSEL R91, R91, -INF , P4 ;  /* 0xff8000005b5b7808 */ /* 0x000fc40002000000 */
        /* <DEDUP_REMOVED lines=10> */
[----:B0-----:R-:W-:-:S05]  /*3880*/  FMNMX.FTZ R101, R10, R101, !PT ;  /* 0x000000650a657209 */ /* 0x001fca0007810000 */
[----:B------:R-:W0:Y:S02]  /*3890*/  SHFL.BFLY PT, R0, R101, 0x1, 0x1f ;  /* 0x0c201f0065007f89 */ /* 0x000e2400000e0000 */
[----:B0-----:R-:W-:-:S04]  /*38a0*/  FMNMX.FTZ R0, R101, R0, !PT ;  /* 0x0000000065007209 */ /* 0x001fc80007810000 */
[C---:B------:R-:W-:Y:S01]  /*38b0*/  FSETP.NEU.FTZ.AND P3, PT, R0.reuse, -INF , PT ;  /* 0xff8000000000780b */ /* 0x040fe20003f7d000 */
[----:B------:R-:W-:-:S05]  /*38c0*/  FMUL.FTZ R4, R0, UR4 ;  /* 0x0000000400047c20 */ /* 0x000fca0008410000 */
[----:B------:R-:W-:Y:S02]  /*38d0*/  FSEL R4, R4, RZ, P3 ;  /* 0x000000ff04047208 */ /* 0x000fe40001800000 */
[----:B------:R-:W-:-:S03]  /*38e0*/  ISETP.GT.AND P3, PT, R64, RZ, PT ;  /* 0x000000ff4000720c */ /* 0x000fc60003f64270 */
[--C-:B------:R-:W-:Y:S01]  /*38f0*/  FFMA.FTZ R12, R89, UR4, -R4.reuse ;  /* 0x00000004590c7c23 */ /* 0x100fe20008010804 */
[----:B------:R-:W-:Y:S01]  /*3900*/  FSEL R90, R90, -INF , P3 ;  /* 0xff8000005a5a7808 */ /* 0x000fe20001800000 */
[--C-:B------:R-:W-:Y:S01]  /*3910*/  FFMA.FTZ R14, R15, UR4, -R4.reuse ;  /* 0x000000040f0e7c23 */ /* 0x100fe20008010804 */
[----:B------:R-:W-:Y:S01]  /*3920*/  ISETP.GT.AND P3, PT, R64, 0x9, PT ;  /* 0x000000094000780c */ /* 0x000fe20003f64270 */
[--C-:B------:R-:W-:Y:S01]  /*3930*/  FFMA.FTZ R68, R81, UR4, -R4.reuse ;  /* 0x0000000451447c23 */ /* 0x100fe20008010804 */
[----:B------:R-:W-:Y:S01]  /*3940*/  FMNMX.FTZ R89, R90, R91, !PT ;  /* 0x0000005b5a597209 */ /* 0x000fe20007810000 */
        /* <DEDUP_REMOVED lines=9> */
[----:B------:R-:W-:Y:S01]  /*39e0*/  FMNMX.FTZ R15, R95, R6, !PT ;  /* 0x000000065f0f7209 */ /* 0x000fe20007810000 */
        /* <DEDUP_REMOVED lines=12> */
[----:B------:R-:W-:Y:S01]  /*3ab0*/  FFMA.FTZ R45, R45, UR4, -R4 ;  /* 0x000000042d2d7c23 */ /* 0x000fe20008010804 */
[----:B------:R-:W-:Y:S01]  /*3ac0*/  FSEL R74, R74, -INF , P3 ;  /* 0xff8000004a4a7808 */ /* 0x000fe20001800000 */
[----:B------:R-:W-:Y:S01]  /*3ad0*/  MUFU.EX2 R8, R8 ;  /* 0x0000000800087308 */ /* 0x000fe20000000800 */
[----:B------:R-:W-:-:S02]  /*3ae0*/  FMNMX.FTZ R81, R87, R6, !PT ;  /* 0x0000000657517209 */ /* 0x000fc40007810000 */
[----:B------:R-:W-:Y:S02]  /*3af0*/  ISETP.GT.AND P3, PT, R64, 0x28, PT ;  /* 0x000000284000780c */ /* 0x000fe40003f64270 */
[----:B------:R-:W-:Y:S02]  /*3b00*/  FMNMX.FTZ R20, R74, R81, !PT ;  /* 0x000000514a147209 */ /* 0x000fe40007810000 */
[----:B------:R-:W-:Y:S01]  /*3b10*/  FSEL R78, R78, -INF , P3 ;  /* 0xff8000004e4e7808 */ /* 0x000fe20001800000 */
[----:B------:R0:W-:Y:S01]  /*3b20*/  MUFU.EX2 R6, R68 ;  /* 0x0000004400067308 */ /* 0x0001e20000000800 */
[----:B------:R-:W-:Y:S02]  /*3b30*/  FMNMX.FTZ R81, R75, R20, !PT ;  /* 0x000000144b517209 */ /* 0x000fe40007810000 */
[----:B------:R-:W-:Y:S02]  /*3b40*/  ISETP.GT.AND P3, PT, R64, 0x30, PT ;  /* 0x000000304000780c */ /* 0x000fe40003f64270 */
[----:B------:R-:W-:-:S02]  /*3b50*/  FMNMX.FTZ R20, R78, R81, !PT ;  /* 0x000000514e147209 */ /* 0x000fc40007810000 */
[----:B------:R-:W-:Y:S01]  /*3b60*/  FSEL R66, R66, -INF , P3 ;  /* 0xff80000042427808 */ /* 0x000fe20001800000 */
[----:B------:R-:W1:Y:S01]  /*3b70*/  MUFU.EX2 R7, R7 ;  /* 0x0000000700077308 */ /* 0x000e620000000800 */
[----:B------:R-:W-:Y:S02]  /*3b80*/  FMNMX.FTZ R81, R79, R20, !PT ;  /* 0x000000144f517209 */ /* 0x000fe40007810000 */
[----:B------:R-:W-:Y:S02]  /*3b90*/  ISETP.GT.AND P3, PT, R64, 0x38, PT ;  /* 0x000000384000780c */ /* 0x000fe40003f64270 */
[----:B------:R-:W-:Y:S01]  /*3ba0*/  FSEL R11, R67, -INF , P4 ;  /* 0xff800000430b7808 */ /* 0x000fe20002000000 */
[----:B------:R-:W-:Y:S01]  /*3bb0*/  FFMA.FTZ R67, R77, UR4, -R4 ;  /* 0x000000044d437c23 */ /* 0x000fe20008010804 */
[----:B0-----:R-:W-:Y:S01]  /*3bc0*/  FMNMX.FTZ R68, R66, R81, !PT ;  /* 0x0000005142447209 */ /* 0x001fe20007810000 */
[----:B------:R0:W-:Y:S01]  /*3bd0*/  MUFU.EX2 R20, R76 ;  /* 0x0000004c00147308 */ /* 0x0001e20000000800 */
[----:B------:R-:W-:-:S02]  /*3be0*/  ISETP.GT.AND P4, PT, R64, 0x39, PT ;  /* 0x000000394000780c */ /* 0x000fc40003f84270 */
[----:B------:R-:W-:Y:S02]  /*3bf0*/  FSEL R70, R70, -INF , P3 ;  /* 0xff80000046467808 */ /* 0x000fe40001800000 */
[----:B------:R-:W-:Y:S02]  /*3c00*/  FMNMX.FTZ R77, R11, R68, !PT ;  /* 0x000000440b4d7209 */ /* 0x000fe40007810000 */
[----:B------:R-:W-:Y:S01]  /*3c10*/  ISETP.GT.AND P3, PT, R64, 0x40, PT ;  /* 0x000000404000780c */ /* 0x000fe20003f64270 */
[----:B------:R-:W2:Y:S01]  /*3c20*/  MUFU.EX2 R10, R10 ;  /* 0x0000000a000a7308 */ /* 0x000ea20000000800 */
[----:B------:R-:W-:Y:S01]  /*3c30*/  FSEL R71, R71, -INF , P4 ;  /* 0xff80000047477808 */ /* 0x000fe20002000000 */
[----:B-1----:R-:W-:Y:S01]  /*3c40*/  FADD.FTZ R85, R8, R7 ;  /* 0x0000000708557221 */ /* 0x002fe20000010000 */
[----:B------:R-:W-:Y:S02]  /*3c50*/  FMNMX.FTZ R72, R70, R77, !PT ;  /* 0x0000004d46487209 */ /* 0x000fe40007810000 */
[----:B------:R-:W-:Y:S01]  /*3c60*/  FSEL R68, R58, -INF , P3 ;  /* 0xff8000003a447808 */ /* 0x000fe20001800000 */
[----:B------:R-:W-:Y:S01]  /*3c70*/  FFMA.FTZ R58, R73, UR4, -R4 ;  /* 0x00000004493a7c23 */ /* 0x000fe20008010804 */
[----:B------:R-:W-:Y:S01]  /*3c80*/  ISETP.GT.AND P4, PT, R64, 0x41, PT ;  /* 0x000000414000780c */ /* 0x000fe20003f84270 */
[----:B------:R-:W1:Y:S01]  /*3c90*/  MUFU.EX2 R9, R93 ;  /* 0x0000005d00097308 */ /* 0x000e620000000800 */
[----:B------:R-:W-:-:S02]  /*3ca0*/  FMNMX.FTZ R73, R71, R72, !PT ;  /* 0x0000004847497209 */ /* 0x000fc40007810000 */
[----:B------:R-:W-:Y:S02]  /*3cb0*/  ISETP.GT.AND P3, PT, R64, 0x48, PT ;  /* 0x000000484000780c */ /* 0x000fe40003f64270 */
[----:B------:R-:W-:Y:S01]  /*3cc0*/  FSEL R72, R59, -INF , P4 ;  /* 0xff8000003b487808 */ /* 0x000fe20002000000 */
[----:B------:R-:W-:Y:S01]  /*3cd0*/  FFMA.FTZ R59, R65, UR4, -R4 ;  /* 0x00000004413b7c23 */ /* 0x000fe20008010804 */
[----:B------:R-:W-:Y:S01]  /*3ce0*/  FMNMX.FTZ R73, R68, R73, !PT ;  /* 0x0000004944497209 */ /* 0x000fe20007810000 */
[----:B------:R-:W3:Y:S01]  /*3cf0*/  MUFU.EX2 R12, R12 ;  /* 0x0000000c000c7308 */ /* 0x000ee20000000800 */
[----:B------:R-:W-:Y:S02]  /*3d00*/  ISETP.GT.AND P4, PT, R64, 0x49, PT ;  /* 0x000000494000780c */ /* 0x000fe40003f84270 */
[----:B------:R-:W-:Y:S02]  /*3d10*/  FSEL R62, R62, -INF , P3 ;  /* 0xff8000003e3e7808 */ /* 0x000fe40001800000 */
[----:B------:R-:W-:-:S02]  /*3d20*/  FMNMX.FTZ R73, R72, R73, !PT ;  /* 0x0000004948497209 */ /* 0x000fc40007810000 */
[----:B------:R-:W-:Y:S01]  /*3d30*/  FSEL R65, R63, -INF , P4 ;  /* 0xff8000003f417808 */ /* 0x000fe20002000000 */
[----:B------:R-:W4:Y:S01]  /*3d40*/  MUFU.EX2 R13, R13 ;  /* 0x0000000d000d7308 */ /* 0x000f220000000800 */
[----:B------:R-:W-:Y:S02]  /*3d50*/  ISETP.GT.AND P3, PT, R64, 0x50, PT ;  /* 0x000000504000780c */ /* 0x000fe40003f64270 */
[----:B0-----:R-:W-:Y:S02]  /*3d60*/  FMNMX.FTZ R76, R62, R73, !PT ;  /* 0x000000493e4c7209 */ /* 0x001fe40007810000 */
[----:B------:R-:W-:Y:S02]  /*3d70*/  ISETP.GT.AND P4, PT, R64, 0x51, PT ;  /* 0x000000514000780c */ /* 0x000fe40003f84270 */
[----:B------:R-:W-:Y:S01]  /*3d80*/  FSEL R63, R50, -INF , P3 ;  /* 0xff800000323f7808 */ /* 0x000fe20001800000 */
[----:B------:R-:W-:Y:S01]  /*3d90*/  FFMA.FTZ R50, R5, UR4, -R4 ;  /* 0x0000000405327c23 */ /* 0x000fe20008010804 */
[----:B------:R-:W-:Y:S01]  /*3da0*/  FMNMX.FTZ R76, R65, R76, !PT ;  /* 0x0000004c414c7209 */ /* 0x000fe20007810000 */
[----:B------:R-:W-:Y:S01]  /*3db0*/  MUFU.EX2 R14, R14 ;  /* 0x0000000e000e7308 */ /* 0x000fe20000000800 */
[----:B------:R-:W-:-:S02]  /*3dc0*/  ISETP.GT.AND P3, PT, R64, 0x58, PT ;  /* 0x000000584000780c */ /* 0x000fc40003f64270 */
[----:B------:R-:W-:Y:S01]  /*3dd0*/  FSEL R73, R51, -INF , P4 ;  /* 0xff80000033497808 */ /* 0x000fe20002000000 */
[----:B------:R-:W-:Y:S01]  /*3de0*/  FFMA.FTZ R51, R69, UR4, -R4 ;  /* 0x0000000445337c23 */ /* 0x000fe20008010804 */
[----:B------:R-:W-:Y:S02]  /*3df0*/  FMNMX.FTZ R76, R63, R76, !PT ;  /* 0x0000004c3f4c7209 */ /* 0x000fe40007810000 */
[----:B------:R-:W-:Y:S01]  /*3e00*/  ISETP.GT.AND P4, PT, R64, 0x59, PT ;  /* 0x000000594000780c */ /* 0x000fe20003f84270 */
[----:B------:R-:W-:Y:S01]  /*3e10*/  MUFU.EX2 R15, R15 ;  /* 0x0000000f000f7308 */ /* 0x000fe20000000800 */
[----:B------:R-:W-:Y:S02]  /*3e20*/  FSEL R54, R54, -INF , P3 ;  /* 0xff80000036367808 */ /* 0x000fe40001800000 */
[----:B------:R-:W-:Y:S02]  /*3e30*/  FMNMX.FTZ R5, R73, R76, !PT ;  /* 0x0000004c49057209 */ /* 0x000fe40007810000 */
[----:B------:R-:W-:-:S02]  /*3e40*/  FSEL R55, R55, -INF , P4 ;  /* 0xff80000037377808 */ /* 0x000fc40002000000 */
[----:B------:R-:W-:Y:S01]  /*3e50*/  ISETP.GT.AND P3, PT, R64, 0x60, PT ;  /* 0x000000604000780c */ /* 0x000fe20003f64270 */
[----:B------:R-:W-:Y:S01]  /*3e60*/  MUFU.EX2 R21, R21 ;  /* 0x0000001500157308 */ /* 0x000fe20000000800 */
[----:B------:R-:W-:Y:S02]  /*3e70*/  FMNMX.FTZ R76, R54, R5, !PT ;  /* 0x00000005364c7209 */ /* 0x000fe40007810000 */
[----:B------:R-:W-:Y:S02]  /*3e80*/  ISETP.GT.AND P4, PT, R64, 0x61, PT ;  /* 0x000000614000780c */ /* 0x000fe40003f84270 */
[----:B------:R-:W-:Y:S01]  /*3e90*/  FSEL R69, R42, -INF , P3 ;  /* 0xff8000002a457808 */ /* 0x000fe20001800000 */
[----:B------:R-:W-:Y:S01]  /*3ea0*/  FFMA.FTZ R42, R56, UR4, -R4 ;  /* 0x00000004382a7c23 */ /* 0x000fe20008010804 */
[----:B------:R-:W-:Y:S01]  /*3eb0*/  FMNMX.FTZ R76, R55, R76, !PT ;  /* 0x0000004c374c7209 */ /* 0x000fe20007810000 */
[----:B------:R-:W-:Y:S01]  /*3ec0*/  MUFU.EX2 R67, R67 ;  /* 0x0000004300437308 */ /* 0x000fe20000000800 */
[----:B------:R-:W-:-:S02]  /*3ed0*/  ISETP.GT.AND P3, PT, R64, 0x68, PT ;  /* 0x000000684000780c */ /* 0x000fc40003f64270 */
[----:B------:R-:W-:Y:S01]  /*3ee0*/  FSEL R56, R43, -INF , P4 ;  /* 0xff8000002b387808 */ /* 0x000fe20002000000 */
[--C-:B------:R-:W-:Y:S01]  /*3ef0*/  FFMA.FTZ R43, R57, UR4, -R4.reuse ;  /* 0x00000004392b7c23 */ /* 0x100fe20008010804 */
[----:B------:R-:W-:Y:S02]  /*3f00*/  FMNMX.FTZ R5, R69, R76, !PT ;  /* 0x0000004c45057209 */ /* 0x000fe40007810000 */
[----:B------:R-:W-:Y:S01]  /*3f10*/  ISETP.GT.AND P4, PT, R64, 0x69, PT ;  /* 0x000000694000780c */ /* 0x000fe20003f84270 */
[----:B------:R-:W-:Y:S01]  /*3f20*/  MUFU.EX2 R58, R58 ;  /* 0x0000003a003a7308 */ /* 0x000fe20000000800 */
[----:B------:R-:W-:Y:S02]  /*3f30*/  FSEL R76, R46, -INF , P3 ;  /* 0xff8000002e4c7808 */ /* 0x000fe40001800000 */
[----:B------:R-:W-:Y:S02]  /*3f40*/  FMNMX.FTZ R5, R56, R5, !PT ;  /* 0x0000000538057209 */ /* 0x000fe40007810000 */
[----:B------:R-:W-:Y:S01]  /*3f50*/  FSEL R57, R47, -INF , P4 ;  /* 0xff8000002f397808 */ /* 0x000fe20002000000 */
[----:B------:R-:W-:Y:S01]  /*3f60*/  FFMA.FTZ R47, R52, UR4, -R4 ;  /* 0x00000004342f7c23 */ /* 0x000fe20008010804 */
[----:B------:R-:W-:Y:S01]  /*3f70*/  ISETP.GT.AND P3, PT, R64, 0x70, PT ;  /* 0x000000704000780c */ /* 0x000fe20003f64270 */
[----:B------:R-:W-:Y:S01]  /*3f80*/  MUFU.EX2 R59, R59 ;  /* 0x0000003b003b7308 */ /* 0x000fe20000000800 */
[----:B------:R-:W-:-:S02]  /*3f90*/  FMNMX.FTZ R46, R76, R5, !PT ;  /* 0x000000054c2e7209 */ /* 0x000fc40007810000 */
[----:B------:R-:W-:Y:S02]  /*3fa0*/  ISETP.GT.AND P4, PT, R64, 0x71, PT ;  /* 0x000000714000780c */ /* 0x000fe40003f84270 */
[----:B------:R-:W-:Y:S01]  /*3fb0*/  FSEL R77, R34, -INF , P3 ;  /* 0xff800000224d7808 */ /* 0x000fe20001800000 */
[--C-:B------:R-:W-:Y:S01]  /*3fc0*/  FFMA.FTZ R34, R60, UR4, -R4.reuse ;  /* 0x000000043c227c23 */ /* 0x100fe20008010804 */
[----:B------:R-:W-:Y:S01]  /*3fd0*/  FMNMX.FTZ R46, R57, R46, !PT ;  /* 0x0000002e392e7209 */ /* 0x000fe20007810000 */
[----:B------:R-:W-:Y:S01]  /*3fe0*/  MUFU.EX2 R50, R50 ;  /* 0x0000003200327308 */ /* 0x000fe20000000800 */
[----:B------:R-:W-:Y:S02]  /*3ff0*/  ISETP.GT.AND P3, PT, R64, 0x78, PT ;  /* 0x000000784000780c */ /* 0x000fe40003f64270 */
[----:B------:R-:W-:Y:S01]  /*4000*/  FSEL R60, R35, -INF , P4 ;  /* 0xff800000233c7808 */ /* 0x000fe20002000000 */
[----:B------:R-:W-:Y:S01]  /*4010*/  FFMA.FTZ R35, R61, UR4, -R4 ;  /* 0x000000043d237c23 */ /* 0x000fe20008010804 */
[----:B------:R-:W-:-:S02]  /*4020*/  FMNMX.FTZ R5, R77, R46, !PT ;  /* 0x0000002e4d057209 */ /* 0x000fc40007810000 */
[----:B------:R-:W-:Y:S01]  /*4030*/  ISETP.GT.AND P4, PT, R64, 0x79, PT ;  /* 0x000000794000780c */ /* 0x000fe20003f84270 */
[----:B------:R-:W-:Y:S01]  /*4040*/  MUFU.EX2 R51, R51 ;  /* 0x0000003300337308 */ /* 0x000fe20000000800 */
[----:B------:R-:W-:Y:S02]  /*4050*/  FSEL R80, R38, -INF , P3 ;  /* 0xff80000026507808 */ /* 0x000fe40001800000 */
[----:B------:R-:W-:Y:S02]  /*4060*/  FMNMX.FTZ R5, R60, R5, !PT ;  /* 0x000000053c057209 */ /* 0x000fe40007810000 */
[----:B------:R-:W-:Y:S01]  /*4070*/  FSEL R61, R39, -INF , P4 ;  /* 0xff800000273d7808 */ /* 0x000fe20002000000 */
[--C-:B------:R-:W-:Y:S01]  /*4080*/  FFMA.FTZ R39, R32, UR4, -R4.reuse ;  /* 0x0000000420277c23 */ /* 0x100fe20008010804 */
[----:B------:R-:W-:Y:S01]  /*4090*/  ISETP.GT.AND P3, PT, R64, 0x80, PT ;  /* 0x000000804000780c */ /* 0x000fe20003f64270 */
[----:B------:R-:W-:Y:S01]  /*40a0*/  FFMA.FTZ R32, R24, UR4, -R4 ;  /* 0x0000000418207c23 */ /* 0x000fe20008010804 */
        /* <DEDUP_REMOVED lines=12> */
[----:B------:R-:W-:Y:S01]  /*4170*/  FMNMX.FTZ R5, R27, R46, !PT ;  /* 0x0000002e1b057209 */ /* 0x000fe20007810000 */
[--C-:B0-----:R-:W-:Y:S01]  /*4180*/  FFMA.FTZ R48, R53, UR4, -R4.reuse ;  /* 0x0000000435307c23 */ /* 0x101fe20008010804 */
[----:B------:R-:W-:Y:S01]  /*4190*/  FSEL R31, R31, -INF , P4 ;  /* 0xff8000001f1f7808 */ /* 0x000fe20002000000 */
[--C-:B------:R-:W-:Y:S01]  /*41a0*/  FFMA.FTZ R53, R29, UR4, -R4.reuse ;  /* 0x000000041d357c23 */ /* 0x100fe20008010804 */
[----:B------:R-:W-:Y:S02]  /*41b0*/  FMNMX.FTZ R46, R30, R5, !PT ;  /* 0x000000051e2e7209 */ /* 0x000fe40007810000 */
[----:B------:R-:W-:Y:S01]  /*41c0*/  F2FP.F16.F32.PACK_AB R8, R7, R8 ;  /* 0x000000080708723e */ /* 0x000fe200000000ff */
[----:B------:R-:W-:Y:S01]  /*41d0*/  MUFU.EX2 R34, R34 ;  /* 0x0000002200227308 */ /* 0x000fe20000000800 */
[----:B------:R-:W-:Y:S01]  /*41e0*/  FMNMX.FTZ R5, R31, R46, !PT ;  /* 0x0000002e1f057209 */ /* 0x000fe20007810000 */
[--C-:B------:R-:W-:Y:S01]  /*41f0*/  FFMA.FTZ R46, R40, UR4, -R4.reuse ;  /* 0x00000004282e7c23 */ /* 0x100fe20008010804 */
[--C-:B------:R-:W-:Y:S01]  /*4200*/  FFMA.FTZ R40, R44, UR4, -R4.reuse ;  /* 0x000000042c287c23 */ /* 0x100fe20008010804 */
[--C-:B------:R-:W-:Y:S01]  /*4210*/  FFMA.FTZ R44, R33, UR4, -R4.reuse ;  /* 0x00000004212c7c23 */ /* 0x100fe20008010804 */
[--C-:B------:R-:W-:Y:S01]  /*4220*/  FFMA.FTZ R33, R36, UR4, -R4.reuse ;  /* 0x0000000424217c23 */ /* 0x100fe20008010804 */
[----:B------:R-:W0:Y:S01]  /*4230*/  SHFL.BFLY PT, R52, R5, 0x2, 0x1f ;  /* 0x0c401f0005347f89 */ /* 0x000e2200000e0000 */
[--C-:B------:R-:W-:Y:S01]  /*4240*/  FFMA.FTZ R36, R37, UR4, -R4.reuse ;  /* 0x0000000425247c23 */ /* 0x100fe20008010804 */
[----:B------:R-:W-:Y:S01]  /*4250*/  FFMA.FTZ R37, R25, UR4, -R4 ;  /* 0x0000000419257c23 */ /* 0x000fe20008010804 */
        /* <DEDUP_REMOVED lines=10> */
[----:B------:R-:W-:-:S03]  /*4300*/  FFMA.FTZ R52, R28, UR4, -R4 ;  /* 0x000000041c347c23 */ /* 0x000fc60008010804 */
[C---:B------:R-:W-:Y:S01]  /*4310*/  FSETP.NEU.FTZ.AND P3, PT, R5.reuse, -INF , PT ;  /* 0xff8000000500780b */ /* 0x040fe20003f7d000 */
[----:B------:R-:W-:Y:S02]  /*4320*/  FMUL.FTZ R24, R5, UR4 ;  /* 0x0000000405187c20 */ /* 0x000fe40008410000 */
[----:B------:R-:W-:Y:S03]  /*4330*/  MUFU.EX2 R45, R45 ;  /* 0x0000002d002d7308 */ /* 0x000fe60000000800 */
[----:B------:R-:W-:Y:S02]  /*4340*/  FSEL R4, R24, RZ, P3 ;  /* 0x000000ff18047208 */ /* 0x000fe40001800000 */
[----:B------:R-:W-:-:S03]  /*4350*/  PLOP3.LUT P3, PT, PT, PT, UP1, 0x80, 0x0 ;  /* 0x000000000000781c */ /* 0x000fc60003f6f018 */
        /* <DEDUP_REMOVED lines=9> */
[----:B------:R-:W-:Y:S01]  /*43f0*/  @!P1 PRMT R11, RZ, 0x654, R3 ;  /* 0x00000654ff0b9816 */ /* 0x000fe20000000003 */
[--C-:B------:R-:W-:Y:S01]  /*4400*/  FFMA.FTZ R25, R86, UR4, -R4.reuse ;  /* 0x0000000456197c23 */ /* 0x100fe20008010804 */
[--C-:B------:R-:W-:Y:S01]  /*4410*/  FFMA.FTZ R64, R74, UR4, -R4.reuse ;  /* 0x000000044a407c23 */ /* 0x100fe20008010804 */
[--C-:B------:R-:W-:Y:S01]  /*4420*/  FFMA.FTZ R74, R78, UR4, -R4.reuse ;  /* 0x000000044e4a7c23 */ /* 0x100fe20008010804 */
[----:B------:R0:W-:Y:S01]  /*4430*/  @!P1 SYNCS.ARRIVE.TRANS64.RED.A1T0 RZ, [R11+URZ], RZ ;  /* 0x000000ff0bff99a7 */ /* 0x0001e2000810043f */
[--C-:B------:R-:W-:Y:S01]  /*4440*/  FFMA.FTZ R28, R87, UR4, -R4.reuse ;  /* 0x00000004571c7c23 */ /* 0x100fe20008010804 */
[----:B--2---:R-:W-:Y:S01]  /*4450*/  FADD.FTZ R78, R10, R85 ;  /* 0x000000550a4e7221 */ /* 0x004fe20000010000 */
[----:B------:R-:W0:Y:S01]  /*4460*/  MUFU.EX2 R91, R91 ;  /* 0x0000005b005b7308 */ /* 0x000e220000000800 */
[--C-:B------:R-:W-:Y:S01]  /*4470*/  FFMA.FTZ R83, R72, UR4, -R4.reuse ;  /* 0x0000000448537c23 */ /* 0x100fe20008010804 */
[--C-:B------:R-:W-:Y:S01]  /*4480*/  FFMA.FTZ R63, R63, UR4, -R4.reuse ;  /* 0x000000043f3f7c23 */ /* 0x100fe20008010804 */
[----:B------:R-:W-:Y:S01]  /*4490*/  FFMA.FTZ R72, R73, UR4, -R4 ;  /* 0x0000000449487c23 */ /* 0x000fe20008010804 */
[----:B-1----:R-:W-:Y:S01]  /*44a0*/  FADD.FTZ R73, R9, R78 ;  /* 0x0000004e09497221 */ /* 0x002fe20000010000 */
[--C-:B------:R-:W-:Y:S01]  /*44b0*/  FFMA.FTZ R75, R75, UR4, -R4.reuse ;  /* 0x000000044b4b7c23 */ /* 0x100fe20008010804 */
[--C-:B------:R-:W-:Y:S01]  /*44c0*/  FFMA.FTZ R7, R54, UR4, -R4.reuse ;  /* 0x0000000436077c23 */ /* 0x100fe20008010804 */
[--C-:B------:R-:W-:Y:S01]  /*44d0*/  FFMA.FTZ R54, R55, UR4, -R4.reuse ;  /* 0x0000000437367c23 */ /* 0x100fe20008010804 */
[----:B------:R-:W1:Y:S01]  /*44e0*/  MUFU.EX2 R94, R94 ;  /* 0x0000005e005e7308 */ /* 0x000e620000000800 */
[----:B---3--:R-:W-:Y:S01]  /*44f0*/  FADD.FTZ R78, R12, R73 ;  /* 0x000000490c4e7221 */ /* 0x008fe20000010000 */
[--C-:B------:R-:W-:Y:S01]  /*4500*/  FFMA.FTZ R55, R69, UR4, -R4.reuse ;  /* 0x0000000445377c23 */ /* 0x100fe20008010804 */
[--C-:B------:R-:W-:Y:S01]  /*4510*/  FFMA.FTZ R79, R79, UR4, -R4.reuse ;  /* 0x000000044f4f7c23 */ /* 0x100fe20008010804 */
[----:B------:R-:W-:Y:S01]  /*4520*/  FFMA.FTZ R66, R66, UR4, -R4 ;  /* 0x0000000442427c23 */ /* 0x000fe20008010804 */
[----:B----4-:R-:W-:Y:S01]  /*4530*/  FADD.FTZ R69, R13, R78 ;  /* 0x0000004e0d457221 */ /* 0x010fe20000010000 */
[--C-:B------:R-:W-:Y:S01]  /*4540*/  FFMA.FTZ R70, R70, UR4, -R4.reuse ;  /* 0x0000000446467c23 */ /* 0x100fe20008010804 */
[--C-:B------:R-:W-:Y:S01]  /*4550*/  FFMA.FTZ R71, R71, UR4, -R4.reuse ;  /* 0x0000000447477c23 */ /* 0x100fe20008010804 */
[----:B------:R-:W2:Y:S01]  /*4560*/  MUFU.EX2 R95, R95 ;  /* 0x0000005f005f7308 */ /* 0x000ea20000000800 */
[----:B0-----:R-:W-:Y:S01]  /*4570*/  FADD.FTZ R11, R90, R91 ;  /* 0x0000005b5a0b7221 */ /* 0x001fe20000010000 */
[----:B------:R-:W-:Y:S01]  /*4580*/  FADD.FTZ R78, R14, R69 ;  /* 0x000000450e4e7221 */ /* 0x000fe20000010000 */
[--C-:B------:R-:W-:Y:S01]  /*4590*/  FFMA.FTZ R69, R60, UR4, -R4.reuse ;  /* 0x000000043c457c23 */ /* 0x100fe20008010804 */
[--C-:B------:R-:W-:Y:S01]  /*45a0*/  FFMA.FTZ R68, R68, UR4, -R4.reuse ;  /* 0x0000000444447c23 */ /* 0x100fe20008010804 */
[----:B------:R-:W-:Y:S01]  /*45b0*/  FFMA.FTZ R62, R62, UR4, -R4 ;  /* 0x000000043e3e7c23 */ /* 0x000fe20008010804 */
[----:B------:R-:W-:Y:S01]  /*45c0*/  FADD.FTZ R73, R15, R78 ;  /* 0x0000004e0f497221 */ /* 0x000fe20000010000 */
[--C-:B------:R-:W-:Y:S01]  /*45d0*/  FFMA.FTZ R65, R65, UR4, -R4.reuse ;  /* 0x0000000441417c23 */ /* 0x100fe20008010804 */
[----:B------:R-:W-:Y:S01]  /*45e0*/  MUFU.EX2 R24, R24 ;  /* 0x0000001800187308 */ /* 0x000fe20000000800 */
[----:B-1----:R-:W-:Y:S01]  /*45f0*/  FADD.FTZ R82, R94, R11 ;  /* 0x0000000b5e527221 */ /* 0x002fe20000010000 */
[----:B------:R-:W-:Y:S01]  /*4600*/  FADD.FTZ R60, R6, R73 ;  /* 0x00000049063c7221 */ /* 0x000fe20000010000 */
[--C-:B------:R-:W-:Y:S01]  /*4610*/  FFMA.FTZ R73, R61, UR4, -R4.reuse ;  /* 0x000000043d497c23 */ /* 0x100fe20008010804 */
[--C-:B------:R-:W-:Y:S01]  /*4620*/  FFMA.FTZ R56, R56, UR4, -R4.reuse ;  /* 0x0000000438387c23 */ /* 0x100fe20008010804 */
[----:B------:R-:W-:Y:S01]  /*4630*/  FFMA.FTZ R76, R76, UR4, -R4 ;  /* 0x000000044c4c7c23 */ /* 0x000fe20008010804 */
[----:B------:R-:W-:Y:S01]  /*4640*/  FADD.FTZ R61, R21, R60 ;  /* 0x0000003c153d7221 */ /* 0x000fe20000010000 */
[--C-:B------:R-:W-:Y:S01]  /*4650*/  FFMA.FTZ R60, R30, UR4, -R4.reuse ;  /* 0x000000041e3c7c23 */ /* 0x100fe20008010804 */
[----:B------:R-:W0:Y:S01]  /*4660*/  MUFU.EX2 R29, R29 ;  /* 0x0000001d001d7308 */ /* 0x000e220000000800 */
[--C-:B------:R-:W-:Y:S01]  /*4670*/  FFMA.FTZ R77, R77, UR4, -R4.reuse ;  /* 0x000000044d4d7c23 */ /* 0x100fe20008010804 */
[----:B------:R-:W-:Y:S01]  /*4680*/  FFMA.FTZ R80, R80, UR4, -R4 ;  /* 0x0000000450507c23 */ /* 0x000fe20008010804 */
[----:B------:R-:W-:-:S02]  /*4690*/  F2FP.F16.F32.PACK_AB R10, R9, R10 ;  /* 0x0000000a090a723e */ /* 0x000fc400000000ff */
[----:B------:R-:W-:Y:S02]  /*46a0*/  F2FP.F16.F32.PACK_AB R9, R91, R90 ;  /* 0x0000005a5b09723e */ /* 0x000fe400000000ff */
[----:B--2---:R-:W-:Y:S01]  /*46b0*/  F2FP.F16.F32.PACK_AB R11, R95, R94 ;  /* 0x0000005e5f0b723e */ /* 0x004fe200000000ff */
[----:B------:R-:W-:Y:S01]  /*46c0*/  MUFU.EX2 R25, R25 ;  /* 0x0000001900197308 */ /* 0x000fe20000000800 */
[----:B------:R-:W-:Y:S02]  /*46d0*/  F2FP.F16.F32.PACK_AB R12, R13, R12 ;  /* 0x0000000c0d0c723e */ /* 0x000fe400000000ff */
[----:B------:R-:W-:Y:S01]  /*46e0*/  F2FP.F16.F32.PACK_AB R14, R15, R14 ;  /* 0x0000000e0f0e723e */ /* 0x000fe200000000ff */
[----:B------:R1:W-:Y:S04]  /*46f0*/  STSM.16.M88.4 [R2+0x24300], R8 ;  /* 0x0243000802007844 */ /* 0x0003e80000000200 */
[----:B------:R-:W2:Y:S01]  /*4700*/  MUFU.EX2 R28, R28 ;  /* 0x0000001c001c7308 */ /* 0x000ea20000000800 */
[----:B0-----:R-:W-:-:S07]  /*4710*/  F2FP.F16.F32.PACK_AB R13, R29, R24 ;  /* 0x000000181d0d723e */ /* 0x001fce00000000ff */
[----:B------:R0:W-:Y:S01]  /*4720*/  MUFU.EX2 R3, R63 ;  /* 0x0000003f00037308 */ /* 0x0001e20000000800 */
[----:B-1----:R-:W-:-:S07]  /*4730*/  F2FP.F16.F32.PACK_AB R8, R21, R6 ;  /* 0x000000061508723e */ /* 0x002fce00000000ff */
[----:B------:R-:W1:Y:S01]  /*4740*/  MUFU.EX2 R64, R64 ;  /* 0x0000004000407308 */ /* 0x000e620000000800 */
[----:B0-----:R-:W-:Y:S01]  /*4750*/  FADD.FTZ R63, R95, R82 ;  /* 0x000000525f3f7221 */ /* 0x001fe20000010000 */
[----:B--2---:R-:W-:-:S03]  /*4760*/  F2FP.F16.F32.PACK_AB R15, R28, R25 ;  /* 0x000000191c0f723e */ /* 0x004fc600000000ff */
[----:B------:R-:W-:Y:S01]  /*4770*/  FADD.FTZ R82, R24, R63 ;  /* 0x0000003f18527221 */ /* 0x000fe20000010000 */
[----:B------:R-:W-:Y:S01]  /*4780*/  FFMA.FTZ R63, R57, UR4, -R4 ;  /* 0x00000004393f7c23 */ /* 0x000fe20008010804 */
[----:B------:R-:W-:Y:S01]  /*4790*/  STSM.16.M88.4 [R2+0x25b00], R12 ;  /* 0x025b000c02007844 */ /* 0x000fe20000000200 */
[----:B------:R-:W0:Y:S01]  /*47a0*/  MUFU.EX2 R75, R75 ;  /* 0x0000004b004b7308 */ /* 0x000e220000000800 */
[----:B------:R-:W-:-:S04]  /*47b0*/  FADD.FTZ R82, R29, R82 ;  /* 0x000000521d527221 */ /* 0x000fc80000010000 */
[----:B------:R-:W-:Y:S01]  /*47c0*/  FADD.FTZ R57, R25, R82 ;  /* 0x0000005219397221 */ /* 0x000fe20000010000 */
[----:B------:R-:W-:Y:S01]  /*47d0*/  FFMA.FTZ R82, R26, UR4, -R4 ;  /* 0x000000041a527c23 */ /* 0x000fe20008010804 */
[----:B------:R-:W-:Y:S01]  /*47e0*/  FADD.FTZ R26, R20, R61 ;  /* 0x0000003d141a7221 */ /* 0x000fe20000010000 */
[----:B------:R-:W2:Y:S01]  /*47f0*/  MUFU.EX2 R74, R74 ;  /* 0x0000004a004a7308 */ /* 0x000ea20000000800 */
[----:B------:R-:W-:-:S04]  /*4800*/  FADD.FTZ R57, R28, R57 ;  /* 0x000000391c397221 */ /* 0x000fc80000010000 */
[----:B-1----:R-:W-:Y:S01]  /*4810*/  FADD.FTZ R78, R64, R57 ;  /* 0x00000039404e7221 */ /* 0x002fe20000010000 */
[--C-:B------:R-:W-:Y:S01]  /*4820*/  FFMA.FTZ R57, R27, UR4, -R4.reuse ;  /* 0x000000041b397c23 */ /* 0x100fe20008010804 */
[----:B------:R-:W-:Y:S01]  /*4830*/  FFMA.FTZ R4, R31, UR4, -R4 ;  /* 0x000000041f047c23 */ /* 0x000fe20008010804 */
[----:B------:R-:W1:Y:S01]  /*4840*/  MUFU.EX2 R79, R79 ;  /* 0x0000004f004f7308 */ /* 0x000e620000000800 */
[C---:B0-----:R-:W-:Y:S01]  /*4850*/  FADD.FTZ R27, R75.reuse, R78 ;  /* 0x0000004e4b1b7221 */ /* 0x041fe20000010000 */
[----:B------:R-:W-:-:S06]  /*4860*/  F2FP.F16.F32.PACK_AB R9, R75, R64 ;  /* 0x000000404b09723e */ /* 0x000fcc00000000ff */
[----:B------:R-:W0:Y:S01]  /*4870*/  MUFU.EX2 R66, R66 ;  /* 0x0000004200427308 */ /* 0x000e220000000800 */
[----:B--2---:R-:W-:Y:S01]  /*4880*/  FADD.FTZ R30, R74, R27 ;  /* 0x0000001b4a1e7221 */ /* 0x004fe20000010000 */
[----:B------:R-:W-:-:S04]  /*4890*/  FADD.FTZ R27, R67, R26 ;  /* 0x0000001a431b7221 */ /* 0x000fc80000010000 */
[----:B------:R-:W-:Y:S02]  /*48a0*/  FADD.FTZ R26, R58, R27 ;  /* 0x0000001b3a1a7221 */ /* 0x000fe40000010000 */
[----:B------:R-:W2:Y:S01]  /*48b0*/  MUFU.EX2 R81, R81 ;  /* 0x0000005100517308 */ /* 0x000ea20000000800 */
[----:B-1----:R-:W-:Y:S01]  /*48c0*/  FADD.FTZ R31, R79, R30 ;  /* 0x0000001e4f1f7221 */ /* 0x002fe20000010000 */
[----:B------:R-:W-:Y:S01]  /*48d0*/  FADD.FTZ R27, R59, R26 ;  /* 0x0000001a3b1b7221 */ /* 0x000fe20000010000 */
[----:B------:R-:W-:-:S03]  /*48e0*/  F2FP.F16.F32.PACK_AB R26, R51, R50 ;  /* 0x00000032331a723e */ /* 0x000fc600000000ff */
[----:B------:R-:W-:Y:S02]  /*48f0*/  FADD.FTZ R10, R50, R27 ;  /* 0x0000001b320a7221 */ /* 0x000fe40000010000 */
[----:B------:R-:W1:Y:S01]  /*4900*/  MUFU.EX2 R70, R70 ;  /* 0x0000004600467308 */ /* 0x000e620000000800 */
[----:B0-----:R-:W-:Y:S01]  /*4910*/  FADD.FTZ R30, R66, R31 ;  /* 0x0000001f421e7221 */ /* 0x001fe20000010000 */
[----:B------:R-:W-:Y:S01]  /*4920*/  FADD.FTZ R11, R51, R10 ;  /* 0x0000000a330b7221 */ /* 0x000fe20000010000 */
[----:B------:R-:W-:Y:S02]  /*4930*/  F2FP.F16.F32.PACK_AB R10, R67, R20 ;  /* 0x00000014430a723e */ /* 0x000fe400000000ff */
[----:B------:R-:W-:Y:S01]  /*4940*/  CS2R R50, SRZ ;  /* 0x0000000000327805 */ /* 0x000fe2000001ff00 */
[----:B------:R-:W-:Y:S01]  /*4950*/  FADD.FTZ R6, R42, R11 ;  /* 0x0000000b2a067221 */ /* 0x000fe20000010000 */
[----:B------:R-:W-:Y:S01]  /*4960*/  F2FP.F16.F32.PACK_AB R11, R79, R74 ;  /* 0x0000004a4f0b723e */ /* 0x000fe200000000ff */
[----:B------:R-:W0:Y:S01]  /*4970*/  MUFU.EX2 R71, R71 ;  /* 0x0000004700477308 */ /* 0x000e220000000800 */
[C---:B--2---:R-:W-:Y:S01]  /*4980*/  FADD.FTZ R29, R81.reuse, R30 ;  /* 0x0000001e511d7221 */ /* 0x044fe20000010000 */
[----:B------:R-:W-:-:S02]  /*4990*/  F2FP.F16.F32.PACK_AB R25, R81, R66 ;  /* 0x000000425119723e */ /* 0x000fc400000000ff */
[----:B------:R-:W-:Y:S01]  /*49a0*/  CS2R R66, SRZ ;  /* 0x0000000000427805 */ /* 0x000fe2000001ff00 */
[----:B------:R2:W-:Y:S03]  /*49b0*/  STSM.16.M88.4 [R2+0x27300], R8 ;  /* 0x0273000802007844 */ /* 0x0005e60000000200 */
[----:B------:R-:W3:Y:S01]  /*49c0*/  MUFU.EX2 R68, R68 ;  /* 0x0000004400447308 */ /* 0x000ee20000000800 */
[----:B-1----:R-:W-:-:S07]  /*49d0*/  FADD.FTZ R24, R70, R29 ;  /* 0x0000001d46187221 */ /* 0x002fce0000010000 */
[----:B------:R-:W1:Y:S01]  /*49e0*/  MUFU.EX2 R83, R83 ;  /* 0x0000005300537308 */ /* 0x000e620000000800 */
[----:B0-----:R-:W-:Y:S01]  /*49f0*/  FADD.FTZ R21, R71, R24 ;  /* 0x0000001847157221 */ /* 0x001fe20000010000 */
[----:B------:R-:W-:Y:S02]  /*4a00*/  F2FP.F16.F32.PACK_AB R24, R59, R58 ;  /* 0x0000003a3b18723e */ /* 0x000fe400000000ff */
[----:B------:R-:W-:-:S04]  /*4a10*/  CS2R R58, SRZ ;  /* 0x00000000003a7805 */ /* 0x000fc8000001ff00 */
[----:B------:R-:W0:Y:S01]  /*4a20*/  MUFU.EX2 R62, R62 ;  /* 0x0000003e003e7308 */ /* 0x000e220000000800 */
[----:B---3--:R-:W-:Y:S01]  /*4a30*/  FADD.FTZ R20, R68, R21 ;  /* 0x0000001544147221 */ /* 0x008fe20000010000 */
[----:B------:R-:W-:-:S06]  /*4a40*/  FADD.FTZ R21, R43, R6 ;  /* 0x000000062b157221 */ /* 0x000fcc0000010000 */
[----:B------:R-:W3:Y:S01]  /*4a50*/  MUFU.EX2 R65, R65 ;  /* 0x0000004100417308 */ /* 0x000ee20000000800 */
[C---:B-1----:R-:W-:Y:S01]  /*4a60*/  FADD.FTZ R27, R83.reuse, R20 ;  /* 0x00000014531b7221 */ /* 0x042fe20000010000 */
        /* <DEDUP_REMOVED lines=8> */
[----:B------:R-:W-:Y:S02]  /*4af0*/  FADD.FTZ R20, R49, R20 ;  /* 0x0000001431147221 */ /* 0x000fe40000010000 */
[----:B------:R-:W0:Y:S01]  /*4b00*/  MUFU.EX2 R7, R7 ;  /* 0x0000000700077308 */ /* 0x000e220000000800 */
[----:B---3--:R-:W-:Y:S01]  /*4b10*/  FADD.FTZ R28, R65, R28 ;  /* 0x0000001c411c7221 */ /* 0x008fe20000010000 */
[----:B------:R3:W-:Y:S03]  /*4b20*/  STSM.16.M88.4 [R2+0x28b00], R24 ;  /* 0x028b001802007844 */ /* 0x0007e60000000200 */
[----:B------:R-:W-:Y:S01]  /*4b30*/  FADD.FTZ R21, R3, R28 ;  /* 0x0000001c03157221 */ /* 0x000fe20000010000 */
[----:B------:R-:W-:-:S02]  /*4b40*/  F2FP.F16.F32.PACK_AB R28, R43, R42 ;  /* 0x0000002a2b1c723e */ /* 0x000fc400000000ff */
[----:B------:R-:W-:Y:S01]  /*4b50*/  CS2R R42, SRZ ;  /* 0x00000000002a7805 */ /* 0x000fe2000001ff00 */
[----:B------:R-:W4:Y:S01]  /*4b60*/  MUFU.EX2 R54, R54 ;  /* 0x0000003600367308 */ /* 0x000f220000000800 */
[C---:B-1----:R-:W-:Y:S01]  /*4b70*/  FADD.FTZ R30, R72.reuse, R21 ;  /* 0x00000015481e7221 */ /* 0x042fe20000010000 */
[----:B------:R-:W-:Y:S01]  /*4b80*/  FADD.FTZ R21, R47, R20 ;  /* 0x000000142f157221 */ /* 0x000fe20000010000 */
[----:B--2---:R-:W-:-:S03]  /*4b90*/  F2FP.F16.F32.PACK_AB R9, R72, R3 ;  /* 0x000000034809723e */ /* 0x004fc600000000ff */
[----:B------:R-:W-:Y:S02]  /*4ba0*/  FADD.FTZ R21, R48, R21 ;  /* 0x0000001530157221 */ /* 0x000fe40000010000 */
[----:B------:R-:W1:Y:S01]  /*4bb0*/  MUFU.EX2 R55, R55 ;  /* 0x0000003700377308 */ /* 0x000e620000000800 */
[----:B0-----:R-:W-:Y:S01]  /*4bc0*/  FADD.FTZ R31, R7, R30 ;  /* 0x0000001e071f7221 */ /* 0x001fe20000010000 */
[----:B------:R-:W-:Y:S01]  /*4bd0*/  FADD.FTZ R10, R46, R21 ;  /* 0x000000152e0a7221 */ /* 0x000fe20000010000 */
[----:B------:R-:W-:Y:S02]  /*4be0*/  F2FP.F16.F32.PACK_AB R30, R35, R34 ;  /* 0x00000022231e723e */ /* 0x000fe400000000ff */
[----:B---3--:R-:W-:Y:S02]  /*4bf0*/  CS2R R26, SRZ ;  /* 0x00000000001a7805 */ /* 0x008fe4000001ff00 */
[----:B------:R-:W-:Y:S01]  /*4c00*/  CS2R R24, SRZ ;  /* 0x0000000000187805 */ /* 0x000fe2000001ff00 */
[----:B------:R-:W-:Y:S01]  /*4c10*/  FADD.FTZ R13, R41, R10 ;  /* 0x0000000a290d7221 */ /* 0x000fe20000010000 */
[----:B------:R-:W-:Y:S01]  /*4c20*/  F2FP.F16.F32.PACK_AB R10, R48, R47 ;  /* 0x0000002f300a723e */ /* 0x000fe200000000ff */
[----:B------:R-:W0:Y:S01]  /*4c30*/  MUFU.EX2 R56, R56 ;  /* 0x0000003800387308 */ /* 0x000e220000000800 */
[----:B----4-:R-:W-:Y:S01]  /*4c40*/  FADD.FTZ R8, R54, R31 ;  /* 0x0000001f36087221 */ /* 0x010fe20000010000 */
[----:B------:R-:W-:Y:S01]  /*4c50*/  FADD.FTZ R14, R40, R13 ;  /* 0x0000000d280e7221 */ /* 0x000fe20000010000 */
[----:B------:R-:W-:-:S02]  /*4c60*/  F2FP.F16.F32.PACK_AB R31, R65, R62 ;  /* 0x0000003e411f723e */ /* 0x000fc400000000ff */
[----:B------:R-:W-:Y:S01]  /*4c70*/  CS2R R64, SRZ ;  /* 0x0000000000407805 */ /* 0x000fe2000001ff00 */
[----:B------:R-:W-:Y:S02]  /*4c80*/  FADD.FTZ R14, R45, R14 ;  /* 0x0000000e2d0e7221 */ /* 0x000fe40000010000 */
[----:B------:R-:W2:Y:S01]  /*4c90*/  MUFU.EX2 R61, R76 ;  /* 0x0000004c003d7308 */ /* 0x000ea20000000800 */
[----:B-1----:R-:W-:Y:S01]  /*4ca0*/  FADD.FTZ R11, R55, R8 ;  /* 0x00000008370b7221 */ /* 0x002fe20000010000 */
[----:B------:R-:W-:Y:S01]  /*4cb0*/  F2FP.F16.F32.PACK_AB R8, R49, R38 ;  /* 0x000000263108723e */ /* 0x000fe200000000ff */
[----:B------:R1:W-:Y:S01]  /*4cc0*/  STSM.16.M88.4 [R2+0x2a300], R28 ;  /* 0x02a3001c02007844 */ /* 0x0003e20000000200 */
[----:B------:R-:W-:-:S04]  /*4cd0*/  CS2R R48, SRZ ;  /* 0x0000000000307805 */ /* 0x000fc8000001ff00 */
[----:B------:R3:W4:Y:S01]  /*4ce0*/  MUFU.EX2 R78, R63 ;  /* 0x0000003f004e7308 */ /* 0x0007220000000800 */
[----:B0-----:R-:W-:Y:S01]  /*4cf0*/  FADD.FTZ R12, R56, R11 ;  /* 0x0000000b380c7221 */ /* 0x001fe20000010000 */
[----:B------:R-:W-:Y:S02]  /*4d00*/  F2FP.F16.F32.PACK_AB R11, R54, R7 ;  /* 0x00000007360b723e */ /* 0x000fe400000000ff */
[----:B------:R-:W-:Y:S02]  /*4d10*/  F2FP.F16.F32.PACK_AB R13, R56, R55 ;  /* 0x00000037380d723e */ /* 0x000fe400000000ff */
[----:B------:R-:W-:Y:S01]  /*4d20*/  CS2R R54, SRZ ;  /* 0x0000000000367805 */ /* 0x000fe2000001ff00 */
[----:B------:R0:W-:Y:S01]  /*4d30*/  STSM.16.M88.4 [R2+0x2bb00], R8 ;  /* 0x02bb000802007844 */ /* 0x0001e20000000200 */
[----:B------:R-:W5:Y:S01]  /*4d40*/  MUFU.EX2 R44, R44 ;  /* 0x0000002c002c7308 */ /* 0x000f620000000800 */
[----:B--2---:R-:W-:Y:S01]  /*4d50*/  FADD.FTZ R3, R61, R12 ;  /* 0x0000000c3d037221 */ /* 0x004fe20000010000 */
[----:B---3--:R-:W-:-:S02]  /*4d60*/  CS2R R62, SRZ ;  /* 0x00000000003e7805 */ /* 0x008fc4000001ff00 */
[----:B-1----:R-:W-:Y:S02]  /*4d70*/  CS2R R30, SRZ ;  /* 0x00000000001e7805 */ /* 0x002fe4000001ff00 */
[----:B------:R-:W-:Y:S02]  /*4d80*/  CS2R R28, SRZ ;  /* 0x00000000001c7805 */ /* 0x000fe4000001ff00 */
[----:B------:R-:W1:Y:S01]  /*4d90*/  MUFU.EX2 R33, R33 ;  /* 0x0000002100217308 */ /* 0x000e620000000800 */
[C---:B----4-:R-:W-:Y:S01]  /*4da0*/  FADD.FTZ R12, R78.reuse, R3 ;  /* 0x000000034e0c7221 */ /* 0x050fe20000010000 */
[----:B------:R-:W-:Y:S01]  /*4db0*/  FADD.FTZ R3, R39, R14 ;  /* 0x0000000e27037221 */ /* 0x000fe20000010000 */
[----:B------:R-:W-:Y:S01]  /*4dc0*/  F2FP.F16.F32.PACK_AB R15, R78, R61 ;  /* 0x0000003d4e0f723e */ /* 0x000fe200000000ff */
[----:B0-----:R-:W-:-:S04]  /*4dd0*/  IMAD.U32 R8, RZ, RZ, UR18 ;  /* 0x00000012ff087e24 */ /* 0x001fc8000f8e00ff */
[----:B------:R-:W0:Y:S01]  /*4de0*/  MUFU.EX2 R77, R77 ;  /* 0x0000004d004d7308 */ /* 0x000e220000000800 */
[C---:B-----5:R-:W-:Y:S01]  /*4df0*/  FADD.FTZ R14, R44.reuse, R3 ;  /* 0x000000032c0e7221 */ /* 0x060fe20000010000 */
[----:B------:R-:W-:Y:S02]  /*4e00*/  F2FP.F16.F32.PACK_AB R44, R44, R39 ;  /* 0x000000272c2c723e */ /* 0x000fe400000000ff */
[----:B------:R-:W-:-:S04]  /*4e10*/  CS2R R38, SRZ ;  /* 0x0000000000267805 */ /* 0x000fc8000001ff00 */
[----:B------:R-:W2:Y:S01]  /*4e20*/  MUFU.EX2 R36, R36 ;  /* 0x0000002400247308 */ /* 0x000ea20000000800 */
[----:B-1----:R-:W-:Y:S01]  /*4e30*/  FADD.FTZ R21, R33, R14 ;  /* 0x0000000e21157221 */ /* 0x002fe20000010000 */
[----:B------:R-:W-:-:S06]  /*4e40*/  F2FP.F16.F32.PACK_AB R14, R45, R40 ;  /* 0x000000282d0e723e */ /* 0x000fcc00000000ff */
[----:B------:R1:W3:Y:S01]  /*4e50*/  MUFU.EX2 R6, R69 ;  /* 0x0000004500067308 */ /* 0x0002e20000000800 */
[----:B0-----:R-:W-:Y:S01]  /*4e60*/  FADD.FTZ R7, R77, R12 ;  /* 0x0000000c4d077221 */ /* 0x001fe20000010000 */
[----:B------:R-:W-:Y:S02]  /*4e70*/  F2FP.F16.F32.PACK_AB R12, R41, R46 ;  /* 0x0000002e290c723e */ /* 0x000fe400000000ff */
[----:B------:R-:W-:-:S03]  /*4e80*/  CS2R R40, SRZ ;  /* 0x0000000000287805 */ /* 0x000fc6000001ff00 */
[----:B------:R-:W-:Y:S01]  /*4e90*/  STSM.16.M88.4 [R2+0x2d300], R12 ;  /* 0x02d3000c02007844 */ /* 0x000fe20000000200 */
[----:B------:R-:W0:Y:S01]  /*4ea0*/  MUFU.EX2 R32, R32 ;  /* 0x0000002000207308 */ /* 0x000e220000000800 */
[C---:B--2---:R-:W-:Y:S01]  /*4eb0*/  FADD.FTZ R21, R36.reuse, R21 ;  /* 0x0000001524157221 */ /* 0x044fe20000010000 */
[----:B------:R-:W-:Y:S02]  /*4ec0*/  F2FP.F16.F32.PACK_AB R46, R36, R33 ;  /* 0x00000021242e723e */ /* 0x000fe400000000ff */
[----:B-1----:R-:W-:-:S04]  /*4ed0*/  CS2R R68, SRZ ;  /* 0x0000000000447805 */ /* 0x002fc8000001ff00 */
[----:B------:R-:W1:Y:S01]  /*4ee0*/  MUFU.EX2 R80, R80 ;  /* 0x0000005000507308 */ /* 0x000e620000000800 */
[C---:B---3--:R-:W-:Y:S01]  /*4ef0*/  FADD.FTZ R7, R6.reuse, R7 ;  /* 0x0000000706077221 */ /* 0x048fe20000010000 */
[----:B------:R-:W-:-:S06]  /*4f00*/  F2FP.F16.F32.PACK_AB R45, R6, R77 ;  /* 0x0000004d062d723e */ /* 0x000fcc00000000ff */
[----:B------:R-:W2:Y:S01]  /*4f10*/  MUFU.EX2 R73, R73 ;  /* 0x0000004900497308 */ /* 0x000ea20000000800 */
[----:B0-----:R-:W-:-:S07]  /*4f20*/  FADD.FTZ R6, R32, R21 ;  /* 0x0000001520067221 */ /* 0x001fce0000010000 */
[----:B------:R-:W0:Y:S01]  /*4f30*/  MUFU.EX2 R37, R37 ;  /* 0x0000002500257308 */ /* 0x000e220000000800 */
[----:B-1----:R-:W-:-:S07]  /*4f40*/  FADD.FTZ R20, R80, R7 ;  /* 0x0000000750147221 */ /* 0x002fce0000010000 */
[----:B------:R-:W-:Y:S01]  /*4f50*/  MUFU.EX2 R52, R52 ;  /* 0x0000003400347308 */ /* 0x000fe20000000800 */
[C---:B--2---:R-:W-:Y:S01]  /*4f60*/  F2FP.F16.F32.PACK_AB R47, R73.reuse, R80 ;  /* 0x00000050492f723e */ /* 0x044fe200000000ff */
[----:B------:R-:W-:-:S04]  /*4f70*/  FADD.FTZ R7, R73, R20 ;  /* 0x0000001449077221 */ /* 0x000fc80000010000 */
[----:B------:R1:W-:Y:S02]  /*4f80*/  STSM.16.M88.4 [R2+0x2eb00], R44 ;  /* 0x02eb002c02007844 */ /* 0x0003e40000000200 */
[----:B------:R-:W2:Y:S01]  /*4f90*/  MUFU.EX2 R53, R53 ;  /* 0x0000003500357308 */ /* 0x000ea20000000800 */
[----:B0-----:R-:W-:-:S07]  /*4fa0*/  F2FP.F16.F32.PACK_AB R32, R37, R32 ;  /* 0x000000202520723e */ /* 0x001fce00000000ff */
[----:B------:R-:W-:Y:S01]  /*4fb0*/  MUFU.EX2 R82, R82 ;  /* 0x0000005200527308 */ /* 0x000fe20000000800 */
[----:B-1----:R-:W-:Y:S02]  /*4fc0*/  CS2R R46, SRZ ;  /* 0x00000000002e7805 */ /* 0x002fe4000001ff00 */
[----:B------:R-:W-:-:S05]  /*4fd0*/  CS2R R44, SRZ ;  /* 0x00000000002c7805 */ /* 0x000fca000001ff00 */
[----:B------:R-:W0:Y:S01]  /*4fe0*/  MUFU.EX2 R57, R57 ;  /* 0x0000003900397308 */ /* 0x000e220000000800 */
[----:B--2---:R-:W-:-:S07]  /*4ff0*/  F2FP.F16.F32.PACK_AB R34, R53, R52 ;  /* 0x000000343522723e */ /* 0x004fce00000000ff */
[----:B------:R-:W-:Y:S08]  /*5000*/  MUFU.EX2 R60, R60 ;  /* 0x0000003c003c7308 */ /* 0x000ff00000000800 */
[----:B------:R1:W2:Y:S01]  /*5010*/  MUFU.EX2 R3, R4 ;  /* 0x0000000400037308 */ /* 0x0002a20000000800 */
[----:B0-----:R-:W-:Y:S01]  /*5020*/  F2FP.F16.F32.PACK_AB R33, R57, R82 ;  /* 0x000000523921723e */ /* 0x001fe200000000ff */
[----:B-1----:R-:W-:Y:S01]  /*5030*/  FADD.FTZ R4, R82, R7 ;  /* 0x0000000752047221 */ /* 0x002fe20000010000 */
[----:B------:R-:W-:Y:S01]  /*5040*/  FADD.FTZ R7, R37, R6 ;  /* 0x0000000625077221 */ /* 0x000fe20000010000 */
[----:B------:R-:W-:-:S02]  /*5050*/  CS2R R36, SRZ ;  /* 0x0000000000247805 */ /* 0x000fc4000001ff00 */
[----:B------:R-:W-:Y:S01]  /*5060*/  FADD.FTZ R9, R57, R4 ;  /* 0x0000000439097221 */ /* 0x000fe20000010000 */
[----:B------:R-:W-:Y:S01]  /*5070*/  FADD.FTZ R4, R52, R7 ;  /* 0x0000000734047221 */ /* 0x000fe20000010000 */
[----:B------:R-:W-:Y:S02]  /*5080*/  CS2R R56, SRZ ;  /* 0x0000000000387805 */ /* 0x000fe4000001ff00 */
[----:B--2---:R-:W-:Y:S01]  /*5090*/  F2FP.F16.F32.PACK_AB R35, R3, R60 ;  /* 0x0000003c0323723e */ /* 0x004fe200000000ff */
[----:B------:R-:W-:Y:S01]  /*50a0*/  FADD.FTZ R60, R60, R9 ;  /* 0x000000093c3c7221 */ /* 0x000fe20000010000 */
[----:B------:R-:W-:Y:S01]  /*50b0*/  FADD.FTZ R4, R53, R4 ;  /* 0x0000000435047221 */ /* 0x000fe20000010000 */
[----:B------:R-:W-:Y:S02]  /*50c0*/  CS2R R52, SRZ ;  /* 0x0000000000347805 */ /* 0x000fe4000001ff00 */
[----:B------:R0:W-:Y:S01]  /*50d0*/  STSM.16.M88.4 [R2+0x30300], R32 ;  /* 0x0303002002007844 */ /* 0x0001e20000000200 */
[----:B------:R-:W-:Y:S01]  /*50e0*/  FADD.FTZ R3, R3, R60 ;  /* 0x0000003c03037221 */ /* 0x000fe20000010000 */
[----:B------:R-:W-:Y:S01]  /*50f0*/  CS2R R60, SRZ ;  /* 0x00000000003c7805 */ /* 0x000fe2000001ff00 */
[----:B------:R1:W-:Y:S06]  /*5100*/  MEMBAR.ALL.CTA ;  /* 0x0000000000007992 */ /* 0x0003ec0000008000 */
[----:B-1----:R-:W1:Y:S01]  /*5110*/  FENCE.VIEW.ASYNC.S ;  /* 0x00000000000073c6 */ /* 0x002e620000000000 */
[----:B0-----:R-:W-:-:S02]  /*5120*/  CS2R R34, SRZ ;  /* 0x0000000000227805 */ /* 0x001fc4000001ff00 */
[----:B------:R-:W-:Y:S01]  /*5130*/  CS2R R32, SRZ ;  /* 0x0000000000207805 */ /* 0x000fe2000001ff00 */
[----:B-1----:R-:W-:Y:S01]  /*5140*/  NOP ;  /* 0x0000000000007918 */ /* 0x002fe20000000000 */
[----:B------:R-:W-:Y:S05]  /*5150*/  @!P3 BRA `(.L_x_11799) ;  /* 0x000000400084b947 */ /* 0x000fea0003800000 */
[----:B------:R-:W-:Y:S01]  /*5160*/  IMAD.MOV.U32 R7, RZ, RZ, R5 ;  /* 0x000000ffff077224 */ /* 0x000fe200078e0005 */
[----:B------:R-:W-:Y:S01]  /*5170*/  UMOV UR39, UR38 ;  /* 0x0000002600277c82 */ /* 0x000fe20008000000 */
[----:B------:R-:W-:Y:S01]  /*5180*/  IMAD.MOV.U32 R6, RZ, RZ, R0 ;  /* 0x000000ffff067224 */ /* 0x000fe200078e0000 */
[----:B------:R-:W-:Y:S01]  /*5190*/  UMOV UR6, UR36 ;  /* 0x0000002400067c82 */ /* 0x000fe20008000000 */
[----:B------:R-:W-:-:S07]  /*51a0*/  IMAD.MOV.U32 R71, RZ, RZ, RZ ;  /* 0x000000ffff477224 */ /* 0x000fce00078e00ff */
.L_x_11808:
[----:B------:R-:W-:Y:S01]  /*51b0*/  R2UR UR4, R16 ;  /* 0x00000000100472ca */ /* 0x000fe200000e0000 */
[----:B------:R-:W-:-:S04]  /*51c0*/  UIADD3 UR36, UR6, 0x1, URZ ;  /* 0x0000000106247890 */ /* 0x000fc8000fffe03f */
[----:B------:R-:W-:-:S04]  /*51d0*/  UISETP.NE.AND UP1, UPT, UR36, 0x2, UPT ;  /* 0x000000022400788c */ /* 0x000fc8000bf25270 */
[----:B------:R-:W-:Y:S02]  /*51e0*/  USEL UR38, URZ, 0x1, UP1 ;  /* 0x000000013f267887 */ /* 0x000fe40008800000 */
[----:B------:R-:W-:Y:S02]  /*51f0*/  USEL UR36, UR36, URZ, UP1 ;  /* 0x0000003f24247287 */ /* 0x000fe40008800000 */
[----:B------:R-:W-:Y:S01]  /*5200*/  ISETP.NE.AND P4, PT, RZ, UR4, PT ;  /* 0x00000004ff007c0c */ /* 0x000fe2000bf85270 */
[----:B------:R-:W-:-:S12]  /*5210*/  ULOP3.LUT UR38, UR39, UR38, URZ, 0x3c, !UPT ;  /* 0x0000002627267292 */ /* 0x000fd8000f8e3c3f */
[----:B------:R-:W-:Y:S05]  /*5220*/  @P4 BRA `(.L_x_11800) ;  /* 0x00000000002c4947 */ /* 0x000fea0003800000 */
[----:B------:R-:W-:Y:S05]  /*5230*/  @!P0 BRA `(.L_x_11801) ;  /* 0x0000000000048947 */ /* 0x000fea0003800000 */
[----:B------:R-:W-:Y:S01]  /*5240*/  BPT.TRAP 0x1 ;  /* 0x000000040000795c */ /* 0x000fe20000300000 */
.L_x_11801:
[----:B------:R-:W-:Y:S01]  /*5250*/  ULEA UR4, UR36, UR37, 0x3 ;  /* 0x0000002524047291 */ /* 0x000fe2000f8e183f */
[----:B------:R-:W-:-:S05]  /*5260*/  IMAD.U32 R0, RZ, RZ, UR38 ;  /* 0x00000026ff007e24 */ /* 0x000fca000f8e00ff */
[----:B------:R-:W-:-:S04]  /*5270*/  SHF.L.U32 R0, R0, 0x1f, RZ ;  /* 0x0000001f00007819 */ /* 0x000fc800000006ff */
[----:B------:R0:W1:Y:S01]  /*5280*/  SYNCS.PHASECHK.TRANS64.TRYWAIT P3, [UR4+0x31c30], R0 ;  /* 0x031c3000ff0075a7 */ /* 0x0000620008060144 */
[----:B------:R-:W-:Y:S05]  /*5290*/  @!P0 BRA `(.L_x_11802) ;  /* 0x0000000000048947 */ /* 0x000fea0003800000 */
[----:B------:R-:W-:Y:S01]  /*52a0*/  BPT.TRAP 0x1 ;  /* 0x000000040000795c */ /* 0x000fe20000300000 */
.L_x_11802:
[----:B-1----:R-:W-:Y:S05]  /*52b0*/  @P3 BRA `(.L_x_11800) ;  /* 0x0000000000083947 */ /* 0x002fea0003800000 */
[----:B------:R-:W1:Y:S02]  /*52c0*/  SYNCS.PHASECHK.TRANS64.TRYWAIT P3, [UR4+0x31c30], R0 ;  /* 0x031c3000ff0075a7 */ /* 0x000e640008060144 */
[----:B-1----:R-:W-:Y:S05]  /*52d0*/  @!P3 BRA `(.L_x_11803) ;  /* 0x000000e400ccb947 */ /* 0x002fea0003800000 */
.L_x_11800:
        /* <DEDUP_REMOVED lines=31> */
[----:B------:R-:W-:Y:S01]  /*54d0*/  UMOV UR11, 0x80000020 ;  /* 0x80000020000b7882 */ /* 0x000fe20000000000 */
[----:B------:R-:W-:Y:S01]  /*54e0*/  UIADD3 UR14, UR4, 0x202, URZ ;  /* 0x00000202040e7890 */ /* 0x000fe2000fffe03f */
[----:B------:R-:W-:-:S02]  /*54f0*/  UMOV UR15, 0x80000020 ;  /* 0x80000020000f7882 */ /* 0x000fc40000000000 */
        /* <DEDUP_REMOVED lines=322> */
.L_x_11805:
[----:B------:R-:W-:Y:S01]  /*6920*/  ULEA UR4, UR6, UR37, 0x3 ;  /* 0x0000002506047291 */ /* 0x000fe2000f8e183f */
[----:B------:R-:W-:-:S05]  /*6930*/  IMAD.U32 R0, RZ, RZ, UR39 ;  /* 0x00000027ff007e24 */ /* 0x000fca000f8e00ff */
[----:B------:R-:W-:-:S04]  /*6940*/  SHF.L.U32 R0, R0, 0x1f, RZ ;  /* 0x0000001f00007819 */ /* 0x000fc800000006ff */
[----:B------:R0:W1:Y:S01]  /*6950*/  SYNCS.PHASECHK.TRANS64.TRYWAIT P3, [UR4+0x31c50], R0 ;  /* 0x031c5000ff0075a7 */ /* 0x0000620008060144 */
[----:B------:R-:W-:Y:S05]  /*6960*/  @!P0 BRA `(.L_x_11806) ;  /* 0x0000000000048947 */ /* 0x000fea0003800000 */
[----:B------:R-:W-:Y:S01]  /*6970*/  BPT.TRAP 0x1 ;  /* 0x000000040000795c */ /* 0x000fe20000300000 */
.L_x_11806:
[----:B-1----:R-:W-:Y:S05]  /*6980*/  @P3 BRA `(.L_x_11804) ;  /* 0x0000000000083947 */ /* 0x002fea0003800000 */
[----:B------:R-:W1:Y:S02]  /*6990*/  SYNCS.PHASECHK.TRANS64.TRYWAIT P3, [UR4+0x31c50], R0 ;  /* 0x031c5000ff0075a7 */ /* 0x000e640008060144 */
[----:B-1----:R-:W-:Y:S05]  /*69a0*/  @!P3 BRA `(.L_x_11807) ;  /* 0x000000d00030b947 */ /* 0x002fea0003800000 */
.L_x_11804:
        /* <DEDUP_REMOVED lines=9> */
[----:B------:R-:W-:Y:S01]  /*6a40*/  R2UR UR15, R17 ;  /* 0x00000000110f72ca */ /* 0x000fe200000e0000 */
[----:B------:R-:W-:Y:S01]  /*6a50*/  UMOV UR32, UR10 ;  /* 0x0000000a00207c82 */ /* 0x000fe20008000000 */
[----:B------:R-:W-:Y:S01]  /*6a60*/  IMAD.MOV.U32 R9, RZ, RZ, -0x2 ;  /* 0xfffffffeff097424 */ /* 0x000fe200078e00ff */
[----:B------:R-:W-:Y:S01]  /*6a70*/  ULOP3.LUT UR4, UR4, 0x2400000, URZ, 0xfc, !UPT ;  /* 0x0240000004047892 */ /* 0x000fe2000f8efc3f */
[----:B------:R-:W-:Y:S01]  /*6a80*/  ULDC UR14, c[0x0][0x288] ;  /* 0x0000a200000e7ab9 */ /* 0x000fe20000000800 */
[----:B------:R-:W-:-:S02]  /*6a90*/  UMOV UR39, UR38 ;  /* 0x0000002600277c82 */ /* 0x000fc40008000000 */
[----:B------:R-:W-:-:S03]  /*6aa0*/  UIMAD UR11, UR6, 0x6c0, UR4 ;  /* 0x000006c0060b78a4 */ /* 0x000fc6000f8e0204 */
[----:B------:R-:W-:Y:S02]  /*6ab0*/  @UP0 ULDC UR4, c[0x0][0x44c] ;  /* 0x0001130000040ab9 */ /* 0x000fe40000000800 */
[----:B------:R-:W-:Y:S01]  /*6ac0*/  @P2 IMAD.HI.U32 R5, R0, UR4, RZ ;  /* 0x0000000400052c27 */ /* 0x000fe2000f8e00ff */
[----:B------:R-:W-:Y:S01]  /*6ad0*/  @UP0 ULDC UR4, c[0x0][0x450] ;  /* 0x0001140000040ab9 */ /* 0x000fe20000000800 */
[----:B------:R-:W-:Y:S02]  /*6ae0*/  UMOV UR34, UR11 ;  /* 0x0000000b00227c82 */ /* 0x000fe40008000000 */
[----:B------:R-:W-:Y:S01]  /*6af0*/  HGMMA.64x96x16.F32 R24, gdesc[UR32].tnspB, R24, gsb0 ;  /* 0x41600000201879f0 */ /* 0x000fe20008000818 */
[----:B------:R-:W-:Y:S01]  /*6b00*/  UIADD3 UR32, UR10, 0x180, URZ ;  /* 0x000001800a207890 */ /* 0x000fe2000fffe03f */
[----:B------:R-:W-:Y:S01]  /*6b10*/  @P2 SHF.R.U32.HI R0, RZ, UR4, R5 ;  /* 0x00000004ff002c19 */ /* 0x000fe20008011605 */
[----:B------:R-:W-:Y:S01]  /*6b20*/  UIADD3 UR34, UR11, 0x40, URZ ;  /* 0x000000400b227890 */ /* 0x000fe2000fffe03f */
[----:B------:R-:W-:Y:S01]  /*6b30*/  UMOV UR33, 0xc0000010 ;  /* 0xc000001000217882 */ /* 0x000fe20000000000 */
[----:B------:R-:W-:-:S02]  /*6b40*/  UMOV UR35, 0x80000020 ;  /* 0x8000002000237882 */ /* 0x000fc40000000000 */
[----:B------:R-:W1:Y:S01]  /*6b50*/  SHFL.IDX PT, R10, R0, 0x1, 0x1c1f ;  /* 0x003c1f00000a7f89 */ /* 0x000e6200000e0000 */
[----:B------:R-:W-:Y:S02]  /*6b60*/  UMOV UR4, 0x1 ;  /* 0x0000000100047882 */ /* 0x000fe40000000000 */
[----:B------:R-:W-:Y:S01]  /*6b70*/  UIMAD UR4, UR7, -0x90, UR4 ;  /* 0xffffff70070478a4 */ /* 0x000fe2000f8e0204 */
[----:B------:R-:W2:Y:S05]  /*6b80*/  SHFL.IDX PT, R0, R0, RZ, 0x1c1f ;  /* 0x001c1fff00007589 */ /* 0x000eaa00000e0000 */
[----:B------:R-:W-:Y:S01]  /*6b90*/  IMAD R9, R18, R9, UR4 ;  /* 0x0000000412097e24 */ /* 0x000fe2000f8e0209 */
[----:B------:R-:W-:-:S03]  /*6ba0*/  ULDC UR4, c[0x0][0x988] ;  /* 0x0002620000047ab9 */ /* 0x000fc60000000800 */
[----:B0-----:R-:W-:-:S05]  /*6bb0*/  IMAD R9, R12, UR15, R9 ;  /* 0x0000000f0c097c24 */ /* 0x001fca000f8e0209 */
        /* <DEDUP_REMOVED lines=34> */
[----:B------:R-:W-:Y:S01]  /*6de0*/  ISETP.GT.AND P3, PT, R5, 0x30, PT ;  /* 0x000000300500780c */ /* 0x000fe20003f64270 */
[----:B------:R-:W-:Y:S02]  /*6df0*/  WARPGROUP.DEPBAR.LE gsb0, 0x0 ;  /* 0x00008000000079c5 */ /* 0x000fe40000010000 */
[----:B------:R-:W-:Y:S01]  /*6e00*/  WARPGROUP.ARRIVE ;  /* 0x00000000000079c5 */ /* 0x000fe20000000000 */
[----:B------:R-:W-:-:S02]  /*6e10*/  FSEL R127, R127, -INF , P4 ;  /* 0xff8000007f7f7808 */ /* 0x000fc40002000000 */
[----:B------:R-:W-:Y:S02]  /*6e20*/  FMNMX.FTZ R10, R126, R11, !PT ;  /* 0x0000000b7e0a7209 */ /* 0x000fe40007810000 */
[----:B------:R-:W-:Y:S01]  /*6e30*/  ISETP.GT.AND P4, PT, R5, 0x31, PT ;  /* 0x000000310500780c */ /* 0x000fe20003f84270 */
[----:B------:R-:W-:Y:S01]  /*6e40*/  HGMMA.64x96x16.F32 R24, gdesc[UR32].tnspB, R24, gsb0 ;  /* 0x41600000201879f0 */ /* 0x000fe20008000818 */
[----:B------:R-:W-:Y:S01]  /*6e50*/  UIADD3 UR32, UR10, 0x300, URZ ;  /* 0x000003000a207890 */ /* 0x000fe2000fffe03f */
[----:B------:R-:W-:Y:S01]  /*6e60*/  FSEL R114, R114, -INF , P3 ;  /* 0xff80000072727808 */ /* 0x000fe20001800000 */
[----:B------:R-:W-:Y:S01]  /*6e70*/  UIADD3 UR34, UR11, 0x80, URZ ;  /* 0x000000800b227890 */ /* 0x000fe2000fffe03f */
[----:B------:R-:W-:Y:S01]  /*6e80*/  FMNMX.FTZ R11, R127, R10, !PT ;  /* 0x0000000a7f0b7209 */ /* 0x000fe20007810000 */
[----:B------:R-:W-:Y:S01]  /*6e90*/  UMOV UR33, 0xc0000010 ;  /* 0xc000001000217882 */ /* 0x000fe20000000000 */
        /* <DEDUP_REMOVED lines=48> */
[----:B------:R-:W-:Y:S01]  /*71a0*/  FMNMX.FTZ R11, R95, R10, !PT ;  /* 0x0000000a5f0b7209 */ /* 0x000fe20007810000 */
[----:B------:R-:W-:Y:S02]  /*71b0*/  WARPGROUP.DEPBAR.LE gsb0, 0x0 ;  /* 0x00008000000079c5 */ /* 0x000fe40000010000 */
[----:B------:R-:W-:Y:S01]  /*71c0*/  WARPGROUP.ARRIVE ;  /* 0x00000000000079c5 */ /* 0x000fe20000000000 */
[----:B------:R-:W-:-:S02]  /*71d0*/  ISETP.GT.AND P3, PT, R5, 0x78, PT ;  /* 0x000000780500780c */ /* 0x000fc40003f64270 */
[----:B------:R-:W-:Y:S02]  /*71e0*/  FSEL R83, R83, -INF , P4 ;  /* 0xff80000053537808 */ /* 0x000fe40002000000 */
[----:B------:R-:W-:Y:S01]  /*71f0*/  FMNMX.FTZ R10, R82, R11, !PT ;  /* 0x0000000b520a7209 */ /* 0x000fe20007810000 */
[----:B------:R-:W-:Y:S01]  /*7200*/  HGMMA.64x96x16.F32 R24, gdesc[UR32].tnspB, R24, gsb0 ;  /* 0x41600000201879f0 */ /* 0x000fe20008000818 */
[----:B------:R-:W-:Y:S01]  /*7210*/  UIADD3 UR32, UR10, 0x480, URZ ;  /* 0x000004800a207890 */ /* 0x000fe2000fffe03f */
[----:B------:R-:W-:Y:S01]  /*7220*/  ISETP.GT.AND P4, PT, R5, 0x79, PT ;  /* 0x000000790500780c */ /* 0x000fe20003f84270 */
[----:B------:R-:W-:Y:S01]  /*7230*/  UIADD3 UR34, UR11, 0xc0, URZ ;  /* 0x000000c00b227890 */ /* 0x000fe2000fffe03f */
[----:B------:R-:W-:Y:S01]  /*7240*/  FSEL R86, R86, -INF , P3 ;  /* 0xff80000056567808 */ /* 0x000fe20001800000 */
[----:B------:R-:W-:Y:S01]  /*7250*/  UMOV UR33, 0xc0000010 ;  /* 0xc000001000217882 */ /* 0x000fe20000000000 */
[----:B------:R-:W-:Y:S01]  /*7260*/  UMOV UR35, 0x80000020 ;  /* 0x8000002000237882 */ /* 0x000fe20000000000 */
        /* <DEDUP_REMOVED lines=15> */
[----:B--2---:R-:W-:Y:S02]  /*7360*/  IADD3 R9, R0, -UR14, R9 ;  /* 0x8000000e00097c10 */ /* 0x004fe4000fffe009 */
[----:B------:R-:W-:Y:S02]  /*7370*/  FMNMX.FTZ R10, R79, R10, !PT ;  /* 0x0000000a4f0a7209 */ /* 0x000fe40007810000 */
[C---:B------:R-:W-:Y:S02]  /*7380*/  ISETP.GT.AND P6, PT, R9.reuse, RZ, PT ;  /* 0x000000ff0900720c */ /* 0x040fe40003fc4270 */
[----:B------:R-:W-:Y:S01]  /*7390*/  ISETP.GT.AND P5, PT, R9, 0x1, PT ;  /* 0x000000010900780c */ /* 0x000fe20003fa4270 */
[----:B------:R-:W0:Y:S01]  /*73a0*/  SHFL.BFLY PT, R5, R10, 0x2, 0x1f ;  /* 0x0c401f000a057f89 */ /* 0x000e2200000e0000 */
[----:B------:R-:W-:-:S02]  /*73b0*/  FSEL R136, R136, -INF , P6 ;  /* 0xff80000088887808 */ /* 0x000fc40003000000 */
[----:B------:R-:W-:Y:S02]  /*73c0*/  ISETP.GT.AND P4, PT, R9, 0x8, PT ;  /* 0x000000080900780c */ /* 0x000fe40003f84270 */
[----:B------:R-:W-:Y:S02]  /*73d0*/  FSEL R137, R137, -INF , P5 ;  /* 0xff80000089897808 */ /* 0x000fe40002800000 */
[----:B------:R-:W-:Y:S02]  /*73e0*/  FMNMX.FTZ R0, R136, R6, !PT ;  /* 0x0000000688007209 */ /* 0x000fe40007810000 */
[----:B------:R-:W-:Y:S02]  /*73f0*/  ISETP.GT.AND P6, PT, R9, 0x9, PT ;  /* 0x000000090900780c */ /* 0x000fe40003fc4270 */
[----:B------:R-:W-:Y:S02]  /*7400*/  FSEL R140, R140, -INF , P4 ;  /* 0xff8000008c8c7808 */ /* 0x000fe40002000000 */
[----:B------:R-:W-:-:S02]  /*7410*/  FSEL R141, R141, -INF , P6 ;  /* 0xff8000008d8d7808 */ /* 0x000fc40003000000 */
[C---:B------:R-:W-:Y:S02]  /*7420*/  ISETP.GT.AND P6, PT, R9.reuse, 0x10, PT ;  /* 0x000000100900780c */ /* 0x040fe40003fc4270 */
[C---:B------:R-:W-:Y:S02]  /*7430*/  ISETP.GT.AND P5, PT, R9.reuse, 0x11, PT ;  /* 0x000000110900780c */ /* 0x040fe40003fa4270 */
[----:B------:R-:W-:Y:S02]  /*7440*/  FSEL R128, R128, -INF , P6 ;  /* 0xff80000080807808 */ /* 0x000fe40003000000 */
[----:B------:R-:W-:Y:S02]  /*7450*/  ISETP.GT.AND P4, PT, R9, 0x18, PT ;  /* 0x000000180900780c */ /* 0x000fe40003f84270 */
[----:B------:R-:W-:Y:S02]  /*7460*/  FSEL R129, R129, -INF , P5 ;  /* 0xff80000081817808 */ /* 0x000fe40002800000 */
[----:B0-----:R-:W-:-:S02]  /*7470*/  FMNMX.FTZ R11, R10, R5, !PT ;  /* 0x000000050a0b7209 */ /* 0x001fc40007810000 */
[----:B------:R-:W-:Y:S02]  /*7480*/  ISETP.GT.AND P6, PT, R9, 0x19, PT ;  /* 0x000000190900780c */ /* 0x000fe40003fc4270 */
[----:B------:R-:W-:Y:S01]  /*7490*/  FSEL R132, R132, -INF , P4 ;  /* 0xff80000084847808 */ /* 0x000fe20002000000 */
[----:B------:R-:W0:Y:S01]  /*74a0*/  SHFL.BFLY PT, R12, R11, 0x1, 0x1f ;  /* 0x0c201f000b0c7f89 */ /* 0x000e2200000e0000 */
[----:B------:R-:W-:Y:S02]  /*74b0*/  FSEL R133, R133, -INF , P6 ;  /* 0xff80000085857808 */ /* 0x000fe40003000000 */
[C---:B------:R-:W-:Y:S02]  /*74c0*/  ISETP.GT.AND P6, PT, R9.reuse, 0x20, PT ;  /* 0x000000200900780c */ /* 0x040fe40003fc4270 */
[C---:B------:R-:W-:Y:S02]  /*74d0*/  ISETP.GT.AND P5, PT, R9.reuse, 0x21, PT ;  /* 0x000000210900780c */ /* 0x040fe40003fa4270 */
[----:B------:R-:W-:-:S02]  /*74e0*/  ISETP.GT.AND P4, PT, R9, 0x28, PT ;  /* 0x000000280900780c */ /* 0x000fc40003f84270 */
[----:B------:R-:W-:Y:S02]  /*74f0*/  FSEL R121, R121, -INF , P5 ;  /* 0xff80000079797808 */ /* 0x000fe40002800000 */
[----:B------:R-:W-:Y:S02]  /*7500*/  FSEL R124, R124, -INF , P4 ;  /* 0xff8000007c7c7808 */ /* 0x000fe40002000000 */
[C---:B------:R-:W-:Y:S02]  /*7510*/  ISETP.GT.AND P5, PT, R9.reuse, 0x31, PT ;  /* 0x000000310900780c */ /* 0x040fe40003fa4270 */
[----:B------:R-:W-:Y:S02]  /*7520*/  ISETP.GT.AND P4, PT, R9, 0x38, PT ;  /* 0x000000380900780c */ /* 0x000fe40003f84270 */
[----:B------:R-:W-:Y:S02]  /*7530*/  R2UR UR14, R8 ;  /* 0x00000000080e72ca */ /* 0x000fe400000e0000 */
[----:B------:R-:W-:-:S02]  /*7540*/  FSEL R116, R116, -INF , P4 ;  /* 0xff80000074747808 */ /* 0x000fc40002000000 */
[----:B------:R-:W-:Y:S02]  /*7550*/  ISETP.GT.AND P4, PT, R9, 0x48, PT ;  /* 0x000000480900780c */ /* 0x000fe40003f84270 */
[----:B0-----:R-:W-:Y:S02]  /*7560*/  FMNMX.FTZ R5, R11, R12, !PT ;  /* 0x0000000c0b057209 */ /* 0x001fe40007810000 */
[----:B------:R-:W-:Y:S01]  /*7570*/  FSEL R108, R108, -INF , P4 ;  /* 0xff8000006c6c7808 */ /* 0x000fe20002000000 */
[----:B------:R-:W-:Y:S02]  /*7580*/  WARPGROUP.DEPBAR.LE gsb0, 0x0 ;  /* 0x00008000000079c5 */ /* 0x000fe40000010000 */
[----:B------:R-:W-:Y:S01]  /*7590*/  WARPGROUP.ARRIVE ;  /* 0x00000000000079c5 */ /* 0x000fe20000000000 */
[C---:B------:R-:W-:Y:S01]  /*75a0*/  FMUL.FTZ R10, R5.reuse, UR4 ;  /* 0x00000004050a7c20 */ /* 0x040fe20008410000 */
[----:B------:R-:W-:Y:S01]  /*75b0*/  FSETP.NEU.FTZ.AND P3, PT, R5, -INF , PT ;  /* 0xff8000000500780b */ /* 0x000fe20003f7d000 */
[----:B------:R-:W-:Y:S01]  /*75c0*/  UISETP.GT.AND UP1, UPT, UR7, UR14, UPT ;  /* 0x0000000e0700728c */ /* 0x000fe2000bf24270 */
[----:B------:R-:W-:-:S02]  /*75d0*/  ISETP.GT.AND P4, PT, R9, 0x58, PT ;  /* 0x000000580900780c */ /* 0x000fc40003f84270 */
[----:B------:R-:W-:Y:S01]  /*75e0*/  HGMMA.64x96x16.F32 R24, gdesc[UR32].tnspB, R24, gsb0 ;  /* 0x41600000201879f0 */ /* 0x000fe20008000818 */
[----:B------:R-:W-:Y:S01]  /*75f0*/  UIADD3 UR32, UR10, 0x600, URZ ;  /* 0x000006000a207890 */ /* 0x000fe2000fffe03f */
[----:B------:R-:W-:Y:S01]  /*7600*/  FSEL R10, R10, RZ, P3 ;  /* 0x000000ff0a0a7208 */ /* 0x000fe20001800000 */
[----:B------:R-:W-:Y:S01]  /*7610*/  UIADD3 UR34, UR11, 0x100, URZ ;  /* 0x000001000b227890 */ /* 0x000fe2000fffe03f */
[----:B------:R-:W-:Y:S01]  /*7620*/  FSEL R100, R100, -INF , P4 ;  /* 0xff80000064647808 */ /* 0x000fe20002000000 */
[----:B------:R-:W-:Y:S01]  /*7630*/  UMOV UR33, 0xc0000010 ;  /* 0xc000001000217882 */ /* 0x000fe20000000000 */
[----:B------:R-:W-:Y:S01]  /*7640*/  UMOV UR35, 0x80000020 ;  /* 0x8000002000237882 */ /* 0x000fe20000000000 */
        /* <DEDUP_REMOVED lines=10> */
[----:B------:R-:W-:Y:S01]  /*76f0*/  MUFU.EX2 R120, R135 ;  /* 0x0000008700787308 */ /* 0x000fe20000000800 */
[----:B------:R-:W-:Y:S01]  /*7700*/  FSEL R125, R125, -INF , P6 ;  /* 0xff8000007d7d7808 */ /* 0x000fe20003000000 */
[--C-:B------:R-:W-:Y:S01]  /*7710*/  FFMA.FTZ R138, R138, UR4, -R10.reuse ;  /* 0x000000048a8a7c23 */ /* 0x100fe2000801080a */
[----:B------:R-:W-:Y:S01]  /*7720*/  FMNMX.FTZ R0, R128, R131, !PT ;  /* 0x0000008380007209 */ /* 0x000fe20007810000 */
[--C-:B------:R-:W-:Y:S01]  /*7730*/  FFMA.FTZ R14, R143, UR4, -R10.reuse ;  /* 0x000000048f0e7c23 */ /* 0x100fe2000801080a */
[----:B------:R-:W-:Y:S01]  /*7740*/  ISETP.GT.AND P6, PT, R9, 0x30, PT ;  /* 0x000000300900780c */ /* 0x000fe20003fc4270 */
[----:B------:R-:W0:Y:S01]  /*7750*/  S2R R143, SR_TID.X ;  /* 0x00000000008f7919 */ /* 0x000e220000002100 */
[----:B------:R-:W-:Y:S01]  /*7760*/  FMNMX.FTZ R131, R129, R0, !PT ;  /* 0x0000000081837209 */ /* 0x000fe20007810000 */
[----:B------:R1:W-:Y:S01]  /*7770*/  MUFU.EX2 R11, R138 ;  /* 0x0000008a000b7308 */ /* 0x0003e20000000800 */
[----:B------:R-:W-:Y:S01]  /*7780*/  FSEL R112, R112, -INF , P6 ;  /* 0xff80000070707808 */ /* 0x000fe20003000000 */
[--C-:B------:R-:W-:Y:S01]  /*7790*/  FFMA.FTZ R12, R139, UR4, -R10.reuse ;  /* 0x000000048b0c7c23 */ /* 0x100fe2000801080a */
[----:B------:R-:W-:Y:S01]  /*77a0*/  FMNMX.FTZ R0, R132, R131, !PT ;  /* 0x0000008384007209 */ /* 0x000fe20007810000 */
[--C-:B------:R-:W-:Y:S01]  /*77b0*/  FFMA.FTZ R13, R142, UR4, -R10.reuse ;  /* 0x000000048e0d7c23 */ /* 0x100fe2000801080a */
[----:B------:R-:W-:Y:S01]  /*77c0*/  FSEL R126, R113, -INF , P5 ;  /* 0xff800000717e7808 */ /* 0x000fe20002800000 */
[--C-:B------:R-:W-:Y:S01]  /*77d0*/  FFMA.FTZ R122, R122, UR4, -R10.reuse ;  /* 0x000000047a7a7c23 */ /* 0x100fe2000801080a */
[----:B------:R-:W-:Y:S01]  /*77e0*/  FMNMX.FTZ R131, R133, R0, !PT ;  /* 0x0000000085837209 */ /* 0x000fe20007810000 */
[----:B------:R2:W-:Y:S01]  /*77f0*/  MUFU.EX2 R113, R134 ;  /* 0x0000008600717308 */ /* 0x0005e20000000800 */
[----:B------:R-:W-:Y:S01]  /*7800*/  ISETP.GT.AND P6, PT, R9, 0x39, PT ;  /* 0x000000390900780c */ /* 0x000fe20003fc4270 */
[--C-:B-1----:R-:W-:Y:S01]  /*7810*/  FFMA.FTZ R138, R106, UR4, -R10.reuse ;  /* 0x000000046a8a7c23 */ /* 0x102fe2000801080a */
[----:B------:R-:W-:Y:S01]  /*7820*/  FMNMX.FTZ R0, R130, R131, !PT ;  /* 0x0000008382007209 */ /* 0x000fe20007810000 */
[--C-:B------:R-:W-:Y:S01]  /*7830*/  FFMA.FTZ R123, R123, UR4, -R10.reuse ;  /* 0x000000047b7b7c23 */ /* 0x100fe2000801080a */
[----:B------:R-:W-:Y:S01]  /*7840*/  FSEL R117, R117, -INF , P6 ;  /* 0xff80000075757808 */ /* 0x000fe20003000000 */
[--C-:B------:R-:W-:Y:S01]  /*7850*/  FFMA.FTZ R127, R127, UR4, -R10.reuse ;  /* 0x000000047f7f7c23 */ /* 0x100fe2000801080a */
[----:B------:R-:W-:Y:S01]  /*7860*/  FMNMX.FTZ R131, R121, R0, !PT ;  /* 0x0000000079837209 */ /* 0x000fe20007810000 */
[--C-:B------:R-:W-:Y:S01]  /*7870*/  FFMA.FTZ R82, R82, UR4, -R10.reuse ;  /* 0x0000000452527c23 */ /* 0x100fe2000801080a */
[----:B------:R-:W-:Y:S01]  /*7880*/  ISETP.GT.AND P6, PT, R9, 0x40, PT ;  /* 0x000000400900780c */ /* 0x000fe20003fc4270 */
[--C-:B--2---:R-:W-:Y:S01]  /*7890*/  FFMA.FTZ R134, R114, UR4, -R10.reuse ;  /* 0x0000000472867c23 */ /* 0x104fe2000801080a */
[----:B------:R-:W-:Y:S01]  /*78a0*/  FMNMX.FTZ R0, R124, R131, !PT ;  /* 0x000000837c007209 */ /* 0x000fe20007810000 */
[--C-:B------:R-:W-:Y:S01]  /*78b0*/  FFMA.FTZ R83, R83, UR4, -R10.reuse ;  /* 0x0000000453537c23 */ /* 0x100fe2000801080a */
[----:B------:R-:W-:Y:S01]  /*78c0*/  ISETP.GT.AND P5, PT, R9, 0x41, PT ;  /* 0x000000410900780c */ /* 0x000fe20003fa4270 */
[--C-:B------:R-:W-:Y:S01]  /*78d0*/  FFMA.FTZ R86, R86, UR4, -R10.reuse ;  /* 0x0000000456567c23 */ /* 0x100fe2000801080a */
[----:B------:R-:W-:Y:S01]  /*78e0*/  FMNMX.FTZ R131, R125, R0, !PT ;  /* 0x000000007d837209 */ /* 0x000fe20007810000 */
[--C-:B------:R-:W-:Y:S01]  /*78f0*/  FFMA.FTZ R87, R87, UR4, -R10.reuse ;  /* 0x0000000457577c23 */ /* 0x100fe2000801080a */
[----:B------:R-:W-:Y:S01]  /*7900*/  FSEL R104, R104, -INF , P6 ;  /* 0xff80000068687808 */ /* 0x000fe20003000000 */
[----:B------:R-:W-:Y:S01]  /*7910*/  FFMA.FTZ R78, R78, UR4, -R10 ;  /* 0x000000044e4e7c23 */ /* 0x000fe2000801080a */
        /* <DEDUP_REMOVED lines=8> */
[----:B------:R-:W-:Y:S01]  /*79a0*/  FFMA.FTZ R109, R115, UR4, -R10 ;  /* 0x00000004736d7c23 */ /* 0x000fe2000801080a */
[----:B------:R-:W-:Y:S02]  /*79b0*/  FMNMX.FTZ R135, R117, R0, !PT ;  /* 0x0000000075877209 */ /* 0x000fe40007810000 */
[----:B------:R-:W-:-:S02]  /*79c0*/  ISETP.GT.AND P6, PT, R9, 0x50, PT ;  /* 0x000000500900780c */ /* 0x000fc40003fc4270 */
[----:B------:R-:W-:Y:S01]  /*79d0*/  FMNMX.FTZ R135, R104, R135, !PT ;  /* 0x0000008768877209 */ /* 0x000fe20007810000 */
[----:B------:R-:W-:Y:S01]  /*79e0*/  MUFU.EX2 R13, R13 ;  /* 0x0000000d000d7308 */ /* 0x000fe20000000800 */
[----:B------:R-:W-:Y:S02]  /*79f0*/  ISETP.GT.AND P5, PT, R9, 0x51, PT ;  /* 0x000000510900780c */ /* 0x000fe40003fa4270 */
[----:B------:R-:W-:Y:S02]  /*7a00*/  FMNMX.FTZ R135, R114, R135, !PT ;  /* 0x0000008772877209 */ /* 0x000fe40007810000 */
[----:B------:R-:W-:Y:S01]  /*7a10*/  FSEL R115, R96, -INF , P6 ;  /* 0xff80000060737808 */ /* 0x000fe20003000000 */
[--C-:B------:R-:W-:Y:S01]  /*7a20*/  FFMA.FTZ R96, R118, UR4, -R10.reuse ;  /* 0x0000000476607c23 */ /* 0x100fe2000801080a */
[----:B------:R-:W-:Y:S01]  /*7a30*/  FMNMX.FTZ R0, R108, R135, !PT ;  /* 0x000000876c007209 */ /* 0x000fe20007810000 */
[----:B------:R-:W-:Y:S01]  /*7a40*/  MUFU.EX2 R14, R14 ;  /* 0x0000000e000e7308 */ /* 0x000fe20000000800 */
[----:B------:R-:W-:Y:S01]  /*7a50*/  FSEL R118, R97, -INF , P5 ;  /* 0xff80000061767808 */ /* 0x000fe20002800000 */
[----:B------:R-:W-:Y:S01]  /*7a60*/  FFMA.FTZ R97, R119, UR4, -R10 ;  /* 0x0000000477617c23 */ /* 0x000fe2000801080a */
[----:B------:R-:W-:-:S02]  /*7a70*/  FMNMX.FTZ R0, R131, R0, !PT ;  /* 0x0000000083007209 */ /* 0x000fc40007810000 */
[----:B------:R-:W-:Y:S02]  /*7a80*/  ISETP.GT.AND P6, PT, R9, 0x59, PT ;  /* 0x000000590900780c */ /* 0x000fe40003fc4270 */
[----:B------:R-:W-:Y:S01]  /*7a90*/  FMNMX.FTZ R119, R115, R0, !PT ;  /* 0x0000000073777209 */ /* 0x000fe20007810000 */
[----:B------:R-:W-:Y:S01]  /*7aa0*/  MUFU.EX2 R15, R15 ;  /* 0x0000000f000f7308 */ /* 0x000fe20000000800 */
[----:B------:R-:W-:Y:S02]  /*7ab0*/  ISETP.GT.AND P5, PT, R9, 0x61, PT ;  /* 0x000000610900780c */ /* 0x000fe40003fa4270 */
[----:B------:R-:W-:Y:S02]  /*7ac0*/  FMNMX.FTZ R135, R118, R119, !PT ;  /* 0x0000007776877209 */ /* 0x000fe40007810000 */
[----:B------:R-:W-:Y:S02]  /*7ad0*/  FSEL R101, R101, -INF , P6 ;  /* 0xff80000065657808 */ /* 0x000fe40003000000 */
[----:B------:R-:W-:Y:S01]  /*7ae0*/  ISETP.GT.AND P6, PT, R9, 0x60, PT ;  /* 0x000000600900780c */ /* 0x000fe20003fc4270 */
[----:B------:R-:W-:Y:S01]  /*7af0*/  MUFU.EX2 R20, R20 ;  /* 0x0000001400147308 */ /* 0x000fe20000000800 */
[----:B------:R-:W-:-:S02]  /*7b00*/  FMNMX.FTZ R0, R100, R135, !PT ;  /* 0x0000008764007209 */ /* 0x000fc40007810000 */
[----:B------:R-:W-:Y:S01]  /*7b10*/  FSEL R119, R89, -INF , P5 ;  /* 0xff80000059777808 */ /* 0x000fe20002800000 */
[----:B------:R-:W-:Y:S01]  /*7b20*/  FFMA.FTZ R89, R107, UR4, -R10 ;  /* 0x000000046b597c23 */ /* 0x000fe2000801080a */
[----:B------:R-:W-:Y:S02]  /*7b30*/  FSEL R106, R88, -INF , P6 ;  /* 0xff800000586a7808 */ /* 0x000fe40003000000 */
[----:B------:R-:W-:Y:S01]  /*7b40*/  FMNMX.FTZ R107, R101, R0, !PT ;  /* 0x00000000656b7209 */ /* 0x000fe20007810000 */
[----:B------:R2:W-:Y:S01]  /*7b50*/  MUFU.EX2 R88, R138 ;  /* 0x0000008a00587308 */ /* 0x0005e20000000800 */
[----:B------:R-:W-:Y:S02]  /*7b60*/  WARPGROUP.DEPBAR.LE gsb0, 0x0 ;  /* 0x00008000000079c5 */ /* 0x000fe40000010000 */
[----:B------:R-:W-:Y:S01]  /*7b70*/  WARPGROUP.ARRIVE ;  /* 0x00000000000079c5 */ /* 0x000fe20000000000 */
[----:B------:R-:W-:Y:S02]  /*7b80*/  ISETP.GT.AND P4, PT, R9, 0x68, PT ;  /* 0x000000680900780c */ /* 0x000fe40003f84270 */
[----:B------:R-:W-:-:S02]  /*7b90*/  FMNMX.FTZ R0, R106, R107, !PT ;  /* 0x0000006b6a007209 */ /* 0x000fc40007810000 */
[----:B------:R-:W-:Y:S01]  /*7ba0*/  ISETP.GT.AND P6, PT, R9, 0x69, PT ;  /* 0x000000690900780c */ /* 0x000fe20003fc4270 */
[----:B------:R-:W-:Y:S01]  /*7bb0*/  HGMMA.64x96x16.F32 R24, gdesc[UR32].tnspB, R24, gsb0 ;  /* 0x41600000201879f0 */ /* 0x000fe20008000818 */
[----:B------:R-:W-:Y:S01]  /*7bc0*/  UIADD3 UR32, UR10, 0x780, URZ ;  /* 0x000007800a207890 */ /* 0x000fe2000fffe03f */
[----:B-1----:R-:W-:Y:S01]  /*7bd0*/  FSEL R134, R92, -INF , P4 ;  /* 0xff8000005c867808 */ /* 0x002fe20002000000 */
[----:B------:R-:W-:Y:S01]  /*7be0*/  UIADD3 UR34, UR11, 0x140, URZ ;  /* 0x000001400b227890 */ /* 0x000fe2000fffe03f */
[----:B------:R-:W-:Y:S01]  /*7bf0*/  FMNMX.FTZ R135, R119, R0, !PT ;  /* 0x0000000077877209 */ /* 0x000fe20007810000 */
[----:B------:R-:W-:Y:S01]  /*7c00*/  UMOV UR33, 0xc0000010 ;  /* 0xc000001000217882 */ /* 0x000fe20000000000 */
[----:B------:R-:W-:Y:S01]  /*7c10*/  UMOV UR35, 0x80000020 ;  /* 0x8000002000237882 */ /* 0x000fe20000000000 */
        /* <DEDUP_REMOVED lines=16> */
[----:B------:R-:W-:Y:S01]  /*7d20*/  FSEL R111, R84, -INF , P4 ;  /* 0xff800000546f7808 */ /* 0x000fe20002000000 */
[----:B------:R-:W-:Y:S01]  /*7d30*/  FFMA.FTZ R84, R99, UR4, -R10 ;  /* 0x0000000463547c23 */ /* 0x000fe2000801080a */
[----:B------:R-:W-:Y:S02]  /*7d40*/  FMNMX.FTZ R0, R110, R135, !PT ;  /* 0x000000876e007209 */ /* 0x000fe40007810000 */
[----:B------:R-:W-:Y:S02]  /*7d50*/  FSEL R98, R85, -INF , P6 ;  /* 0xff80000055627808 */ /* 0x000fe40003000000 */
[----:B------:R-:W-:Y:S01]  /*7d60*/  ISETP.GT.AND P6, PT, R9, 0x80, PT ;  /* 0x000000800900780c */ /* 0x000fe20003fc4270 */
[----:B------:R-:W-:Y:S01]  /*7d70*/  MUFU.EX2 R127, R127 ;  /* 0x0000007f007f7308 */ /* 0x000fe20000000800 */
[----:B------:R-:W-:-:S02]  /*7d80*/  FMNMX.FTZ R85, R111, R0, !PT ;  /* 0x000000006f557209 */ /* 0x000fc40007810000 */
        /* <DEDUP_REMOVED lines=8> */
[----:B------:R-:W-:Y:S01]  /*7e10*/  FFMA.FTZ R95, R75, UR4, -R10 ;  /* 0x000000044b5f7c23 */ /* 0x000fe2000801080a */
[----:B------:R-:W-:Y:S01]  /*7e20*/  FMNMX.FTZ R0, R99, R0, !PT ;  /* 0x0000000063007209 */ /* 0x000fe20007810000 */
[----:B------:R-:W-:Y:S01]  /*7e30*/  MUFU.EX2 R109, R109 ;  /* 0x0000006d006d7308 */ /* 0x000fe20000000800 */
[----:B------:R-:W-:-:S02]  /*7e40*/  ISETP.GT.AND P6, PT, R9, 0x89, PT ;  /* 0x000000890900780c */ /* 0x000fc40003fc4270 */
[----:B------:R-:W-:Y:S02]  /*7e50*/  FSEL R102, R76, -INF , P4 ;  /* 0xff8000004c667808 */ /* 0x000fe40002000000 */
[----:B------:R-:W-:Y:S02]  /*7e60*/  FMNMX.FTZ R73, R135, R0, !PT ;  /* 0x0000000087497209 */ /* 0x000fe40007810000 */
[----:B--2---:R-:W-:Y:S01]  /*7e70*/  FSEL R138, R77, -INF , P6 ;  /* 0xff8000004d8a7808 */ /* 0x004fe20003000000 */
[----:B------:R-:W-:Y:S01]  /*7e80*/  MUFU.EX2 R76, R72 ;  /* 0x00000048004c7308 */ /* 0x000fe20000000800 */
[----:B------:R-:W-:Y:S01]  /*7e90*/  FMNMX.FTZ R73, R102, R73, !PT ;  /* 0x0000004966497209 */ /* 0x000fe20007810000 */
[----:B------:R-:W-:Y:S01]  /*7ea0*/  FFMA.FTZ R77, R103, UR4, -R10 ;  /* 0x00000004674d7c23 */ /* 0x000fe2000801080a */
[----:B0-----:R-:W-:Y:S02]  /*7eb0*/  SHF.R.U32.HI R142, RZ, 0x7, R143 ;  /* 0x00000007ff8e7819 */ /* 0x001fe4000001168f */
[----:B------:R-:W-:-:S02]  /*7ec0*/  FMNMX.FTZ R0, R138, R73, !PT ;  /* 0x000000498a007209 */ /* 0x000fc40007810000 */
[----:B------:R-:W-:Y:S01]  /*7ed0*/  ISETP.GE.U32.AND P4, PT, R143, 0x180, PT ;  /* 0x000001808f00780c */ /* 0x000fe20003f86070 */
[----:B------:R0:W-:Y:S02]  /*7ee0*/  MUFU.EX2 R9, R84 ;  /* 0x0000005400097308 */ /* 0x0001e40000000800 */
[----:B------:R-:W1:Y:S06]  /*7ef0*/  SHFL.BFLY PT, R73, R0, 0x2, 0x1f ;  /* 0x0c401f0000497f89 */ /* 0x000e6c00000e0000 */
[----:B------:R-:W-:Y:S01]  /*7f00*/  MUFU.EX2 R96, R96 ;  /* 0x0000006000607308 */ /* 0x000fe20000000800 */
[--C-:B0-----:R-:W-:Y:S01]  /*7f10*/  FFMA.FTZ R84, R90, UR4, -R10.reuse ;  /* 0x000000045a547c23 */ /* 0x101fe2000801080a */
[--C-:B------:R-:W-:Y:S01]  /*7f20*/  FFMA.FTZ R90, R94, UR4, -R10.reuse ;  /* 0x000000045e5a7c23 */ /* 0x100fe2000801080a */
[--C-:B------:R-:W-:Y:S01]  /*7f30*/  FFMA.FTZ R94, R74, UR4, -R10.reuse ;  /* 0x000000044a5e7c23 */ /* 0x100fe2000801080a */
[----:B------:R-:W-:-:S04]  /*7f40*/  FFMA.FTZ R10, R79, UR4, -R10 ;  /* 0x000000044f0a7c23 */ /* 0x000fc8000801080a */
[----:B------:R-:W-:Y:S08]  /*7f50*/  MUFU.EX2 R97, R97 ;  /* 0x0000006100617308 */ /* 0x000ff00000000800 */
[----:B------:R-:W-:Y:S01]  /*7f60*/  MUFU.EX2 R89, R89 ;  /* 0x0000005900597308 */ /* 0x000fe20000000800 */
[----:B-1----:R-:W-:-:S05]  /*7f70*/  FMNMX.FTZ R73, R0, R73, !PT ;  /* 0x0000004900497209 */ /* 0x002fca0007810000 */
[----:B------:R-:W0:Y:S02]  /*7f80*/  SHFL.BFLY PT, R0, R73, 0x1, 0x1f ;  /* 0x0c201f0049007f89 */ /* 0x000e2400000e0000 */
[----:B------:R-:W-:Y:S01]  /*7f90*/  MUFU.EX2 R92, R92 ;  /* 0x0000005c005c7308 */ /* 0x000fe20000000800 */
[----:B------:R-:W-:Y:S02]  /*7fa0*/  WARPGROUP.DEPBAR.LE gsb0, 0x0 ;  /* 0x00008000000079c5 */ /* 0x000fe40000010000 */
[----:B------:R-:W-:-:S05]  /*7fb0*/  WARPGROUP.ARRIVE ;  /* 0x00000000000079c5 */ /* 0x000fca0000000000 */
[----:B------:R-:W-:Y:S01]  /*7fc0*/  MUFU.EX2 R80, R80 ;  /* 0x0000005000507308 */ /* 0x000fe20000000800 */
[----:B------:R-:W-:Y:S01]  /*7fd0*/  HGMMA.64x96x16.F32 R24, gdesc[UR32].tnspB, R24, gsb0 ;  /* 0x41600000201879f0 */ /* 0x000fe20008000818 */
[----:B------:R-:W-:Y:S02]  /*7fe0*/  UIADD3 UR32, UR10, 0x900, URZ ;  /* 0x000009000a207890 */ /* 0x000fe4000fffe03f */
[----:B------:R-:W-:-:S04]  /*7ff0*/  UIADD3 UR34, UR11, 0x180, URZ ;  /* 0x000001800b227890 */ /* 0x000fc8000fffe03f */
[----:B------:R-:W-:Y:S01]  /*8000*/  MUFU.EX2 R81, R81 ;  /* 0x0000005100517308 */ /* 0x000fe20000000800 */
[----:B------:R-:W-:Y:S01]  /*8010*/  UMOV UR33, 0xc0000010 ;  /* 0xc000001000217882 */ /* 0x000fe20000000000 */
[----:B------:R-:W-:Y:S01]  /*8020*/  UMOV UR35, 0x80000020 ;  /* 0x8000002000237882 */ /* 0x000fe20000000000 */
[----:B0-----:R-:W-:Y:S01]  /*8030*/  FMNMX.FTZ R0, R73, R0, !PT ;  /* 0x0000000049007209 */ /* 0x001fe20007810000 */
[----:B------:R-:W-:-:S04]  /*8040*/  VIADD R73, R142, 0x9 ;  /* 0x000000098e497836 */ /* 0x000fc80000000000 */
[----:B------:R-:W-:Y:S01]  /*8050*/  MUFU.EX2 R77, R77 ;  /* 0x0000004d004d7308 */ /* 0x000fe20000000800 */
[C---:B------:R-:W-:Y:S01]  /*8060*/  FSETP.NEU.FTZ.AND P5, PT, R0.reuse, -INF , PT ;  /* 0xff8000000000780b */ /* 0x040fe20003fbd000 */
[C---:B------:R-:W-:Y:S01]  /*8070*/  FMUL.FTZ R72, R0.reuse, UR4 ;  /* 0x0000000400487c20 */ /* 0x040fe20008410000 */
[----:B------:R-:W-:Y:S02]  /*8080*/  SEL R73, R73, 0x9, !P4 ;  /* 0x0000000949497807 */ /* 0x000fe40006000000 */
[----:B------:R-:W-:Y:S02]  /*8090*/  FSEL R75, R0, RZ, P5 ;  /* 0x000000ff004b7208 */ /* 0x000fe40002800000 */
[----:B------:R-:W-:Y:S01]  /*80a0*/  FSEL R79, R72, RZ, P5 ;  /* 0x000000ff484f7208 */ /* 0x000fe20002800000 */
[----:B------:R-:W-:Y:S02]  /*80b0*/  MUFU.EX2 R84, R84 ;  /* 0x0000005400547308 */ /* 0x000fe40000000800 */
[----:B------:R-:W-:-:S02]  /*80c0*/  FADD.FTZ R75, -R75, R6 ;  /* 0x000000064b4b7221 */ /* 0x000fc40000010100 */
[--C-:B------:R-:W-:Y:S01]  /*80d0*/  FFMA.FTZ R103, R140, UR4, -R79.reuse ;  /* 0x000000048c677c23 */ /* 0x100fe2000801084f */
[--C-:B------:R-:W-:Y:S01]  /*80e0*/  FFMA.FTZ R140, R121, UR4, -R79.reuse ;  /* 0x00000004798c7c23 */ /* 0x100fe2000801084f */
[--C-:B------:R-:W-:Y:S01]  /*80f0*/  FFMA.FTZ R121, R112, UR4, -R79.reuse ;  /* 0x0000000470797c23 */ /* 0x100fe2000801084f */
[--C-:B------:R-:W-:Y:S01]  /*8100*/  FFMA.FTZ R112, R104, UR4, -R79.reuse ;  /* 0x0000000468707c23 */ /* 0x100fe2000801084f */
[----:B------:R-:W-:Y:S01]  /*8110*/  FSEL R104, R5, RZ, P3 ;  /* 0x000000ff05687208 */ /* 0x000fe20001800000 */
[--C-:B------:R-:W-:Y:S01]  /*8120*/  FFMA.FTZ R72, R136, UR4, -R79.reuse ;  /* 0x0000000488487c23 */ /* 0x100fe2000801084f */
[----:B------:R-:W-:Y:S01]  /*8130*/  FMUL.FTZ R75, R75, UR4 ;  /* 0x000000044b4b7c20 */ /* 0x000fe20008410000 */
[--C-:B------:R-:W-:Y:S01]  /*8140*/  FFMA.FTZ R74, R137, UR4, -R79.reuse ;  /* 0x00000004894a7c23 */ /* 0x100fe2000801084f */
[----:B------:R-:W-:Y:S01]  /*8150*/  FFMA.FTZ R136, R141, UR4, -R79 ;  /* 0x000000048d887c23 */ /* 0x000fe2000801084f */
[----:B------:R-:W-:Y:S01]  /*8160*/  FADD.FTZ R7, -R104, R7 ;  /* 0x0000000768077221 */ /* 0x000fe20000010100 */
[----:B------:R-:W-:Y:S01]  /*8170*/  IMAD.U32 R104, RZ, RZ, UR36 ;  /* 0x00000024ff687e24 */ /* 0x000fe2000f8e00ff */
[----:B------:R-:W-:Y:S01]  /*8180*/  MUFU.EX2 R72, R72 ;  /* 0x0000004800487308 */ /* 0x000fe20000000800 */
[--C-:B------:R-:W-:Y:S01]  /*8190*/  FFMA.FTZ R137, R128, UR4, -R79.reuse ;  /* 0x0000000480897c23 */ /* 0x100fe2000801084f */
[----:B------:R-:W-:Y:S01]  /*81a0*/  FMUL.FTZ R6, R7, UR4 ;  /* 0x0000000407067c20 */ /* 0x000fe20008410000 */
[--C-:B------:R-:W-:Y:S01]  /*81b0*/  FFMA.FTZ R141, R129, UR4, -R79.reuse ;  /* 0x00000004818d7c23 */ /* 0x100fe2000801084f */
[----:B------:R-:W-:Y:S01]  /*81c0*/  @!P1 LEA R104, R104, UR37, 0x3 ;  /* 0x0000002568689c11 */ /* 0x000fe2000f8e18ff */
[--C-:B------:R-:W-:Y:S01]  /*81d0*/  FFMA.FTZ R132, R132, UR4, -R79.reuse ;  /* 0x0000000484847c23 */ /* 0x100fe2000801084f */
[--C-:B------:R-:W-:Y:S01]  /*81e0*/  FFMA.FTZ R128, R124, UR4, -R79.reuse ;  /* 0x000000047c807c23 */ /* 0x100fe2000801084f */
[----:B------:R-:W-:Y:S01]  /*81f0*/  FFMA.FTZ R133, R133, UR4, -R79 ;  /* 0x0000000485857c23 */ /* 0x000fe2000801084f */
[----:B------:R-:W-:Y:S01]  /*8200*/  MUFU.EX2 R6, R6 ;  /* 0x0000000600067308 */ /* 0x000fe20000000800 */
[----:B------:R-:W-:-:S02]  /*8210*/  @!P1 VIADD R7, R104, 0x31c40 ;  /* 0x00031c4068079836 */ /* 0x000fc40000000000 */
[--C-:B------:R-:W-:Y:S01]  /*8220*/  FFMA.FTZ R139, R125, UR4, -R79.reuse ;  /* 0x000000047d8b7c23 */ /* 0x100fe2000801084f */
[--C-:B------:R-:W-:Y:S01]  /*8230*/  FFMA.FTZ R129, R130, UR4, -R79.reuse ;  /* 0x0000000482817c23 */ /* 0x100fe2000801084f */
[--C-:B------:R-:W-:Y:S01]  /*8240*/  FFMA.FTZ R115, R115, UR4, -R79.reuse ;  /* 0x0000000473737c23 */ /* 0x100fe2000801084f */
[----:B------:R-:W-:Y:S01]  /*8250*/  FFMA.FTZ R130, R126, UR4, -R79 ;  /* 0x000000047e827c23 */ /* 0x000fe2000801084f */
[----:B------:R-:W-:Y:S01]  /*8260*/  @!P1 PRMT R7, RZ, 0x654, R7 ;  /* 0x00000654ff079816 */ /* 0x000fe20000000007 */
        /* <DEDUP_REMOVED lines=14> */
[----:B------:R-:W-:-:S03]  /*8350*/  PLOP3.LUT P3, PT, PT, PT, UP1, 0x80, 0x0 ;  /* 0x000000000000781c */ /* 0x000fc60003f6f018 */
        /* <DEDUP_REMOVED lines=15> */
[----:B------:R-:W0:Y:S08]  /*8450*/  MUFU.EX2 R139, R139 ;  /* 0x0000008b008b7308 */ /* 0x000e300000000800 */
[----:B------:R-:W-:Y:S08]  /*8460*/  MUFU.EX2 R121, R121 ;  /* 0x0000007900797308 */ /* 0x000ff00000000800 */
[----:B------:R-:W-:Y:S01]  /*8470*/  MUFU.EX2 R130, R130 ;  /* 0x0000008200827308 */ /* 0x000fe20000000800 */
[----:B0-----:R-:W-:-:S07]  /*8480*/  F2FP.F16.F32.PACK_AB R126, R139, R128 ;  /* 0x000000808b7e723e */ /* 0x001fce00000000ff */
        /* <DEDUP_REMOVED lines=16> */
[----:B------:R-:W-:-:S05]  /*8590*/  UIADD3 UR10, UR7, -0x1, URZ ;  /* 0xffffffff070a7890 */ /* 0x000fca000fffe03f */
[----:B------:R-:W-:Y:S02]  /*85a0*/  MUFU.EX2 R82, R82 ;  /* 0x0000005200527308 */ /* 0x000fe40000000800 */
[----:B------:R-:W-:-:S06]  /*85b0*/  UMOV UR7, UR10 ;  /* 0x0000000a00077c82 */ /* 0x000fcc0008000000 */
        /* <DEDUP_REMOVED lines=13> */
[----:B------:R-:W-:Y:S03]  /*8690*/  HGMMA.64x96x16.F32 R24, gdesc[UR32].tnspB, R24, gsb0 ;  /* 0x41600000201879f0 */ /* 0x000fe60008000818 */
[----:B------:R-:W-:Y:S02]  /*86a0*/  WARPGROUP.DEPBAR.LE gsb0, 0x0 ;  /* 0x00008000000079c5 */ /* 0x000fe40000010000 */
[----:B------:R0:W-:Y:S06]  /*86b0*/  BAR.ARV R73, 0x100 ;  /* 0x000400490000751d */ /* 0x0001ec0000002000 */
[----:B------:R1:W-:Y:S01]  /*86c0*/  @!P1 SYNCS.ARRIVE.TRANS64.RED.A1T0 RZ, [R7+URZ], RZ ;  /* 0x000000ff07ff99a7 */ /* 0x0003e2000810043f */
[-C--:B------:R-:W-:Y:S01]  /*86d0*/  FMUL.FTZ R26, R26, R6.reuse ;  /* 0x000000061a1a7220 */ /* 0x080fe20000410000 */
[----:B0-----:R-:W-:Y:S01]  /*86e0*/  IMAD.U32 R73, RZ, RZ, UR6 ;  /* 0x00000006ff497e24 */ /* 0x001fe2000f8e00ff */
[----:B------:R-:W-:Y:S01]  /*86f0*/  UMOV UR6, UR36 ;  /* 0x0000002400067c82 */ /* 0x000fe20008000000 */
[-C--:B------:R-:W-:Y:S01]  /*8700*/  FMUL.FTZ R27, R27, R6.reuse ;  /* 0x000000061b1b7220 */ /* 0x080fe20000410000 */
[-C--:B------:R-:W-:Y:S01]  /*8710*/  FMUL.FTZ R30, R30, R6.reuse ;  /* 0x000000061e1e7220 */ /* 0x080fe20000410000 */
[-C--:B------:R-:W-:Y:S01]  /*8720*/  FMUL.FTZ R31, R31, R6.reuse ;  /* 0x000000061f1f7220 */ /* 0x080fe20000410000 */
[----:B------:R-:W-:Y:S01]  /*8730*/  @!P1 LEA R73, R73, UR37, 0x3 ;  /* 0x0000002549499c11 */ /* 0x000fe2000f8e18ff */
[----:B-1----:R0:W1:Y:S01]  /*8740*/  MUFU.EX2 R7, R75 ;  /* 0x0000004b00077308 */ /* 0x0020620000000800 */
        /* <DEDUP_REMOVED lines=9> */
[----:B0-----:R-:W-:Y:S01]  /*87e0*/  FFMA.FTZ R75, R6, R3, R11 ;  /* 0x00000003064b7223 */ /* 0x001fe2000001000b */
[-C--:B------:R-:W-:Y:S01]  /*87f0*/  FMUL.FTZ R47, R47, R6.reuse ;  /* 0x000000062f2f7220 */ /* 0x080fe20000410000 */
[----:B------:R0:W2:Y:S01]  /*8800*/  MUFU.EX2 R3, R115 ;  /* 0x0000007300037308 */ /* 0x0000a20000000800 */
[----:B------:R3:W-:Y:S01]  /*8810*/  @!P1 SYNCS.ARRIVE.TRANS64.RED.A1T0 RZ, [R73+URZ], RZ ;  /* 0x000000ff49ff99a7 */ /* 0x0007e2000810043f */
[----:B------:R-:W-:Y:S01]  /*8820*/  FADD.FTZ R124, R12, R75 ;  /* 0x0000004b0c7c7221 */ /* 0x000fe20000010000 */
[-C--:B------:R-:W-:Y:S01]  /*8830*/  FMUL.FTZ R50, R50, R6.reuse ;  /* 0x0000000632327220 */ /* 0x080fe20000410000 */
[----:B------:R-:W-:Y:S01]  /*8840*/  FMUL.FTZ R51, R51, R6 ;  /* 0x0000000633337220 */ /* 0x000fe20000410000 */
[----:B-1----:R-:W-:Y:S01]  /*8850*/  FMUL.FTZ R24, R24, R7 ;  /* 0x0000000718187220 */ /* 0x002fe20000410000 */
[----:B------:R-:W-:Y:S01]  /*8860*/  FADD.FTZ R75, R13, R124 ;  /* 0x0000007c0d4b7221 */ /* 0x000fe20000010000 */
[----:B------:R-:W-:Y:S01]  /*8870*/  F2FP.F16.F32.PACK_AB R124, R140, R129 ;  /* 0x000000818c7c723e */ /* 0x000fe200000000ff */
[-C--:B------:R-:W-:Y:S01]  /*8880*/  FMUL.FTZ R25, R25, R7.reuse ;  /* 0x0000000719197220 */ /* 0x080fe20000410000 */
[----:B---3--:R-:W-:Y:S01]  /*8890*/  FFMA.FTZ R73, R7, R4, R72 ;  /* 0x0000000407497223 */ /* 0x008fe20000010048 */
[----:B------:R-:W-:Y:S01]  /*88a0*/  F2FP.F16.F32.PACK_AB R72, R74, R72 ;  /* 0x000000484a48723e */ /* 0x000fe200000000ff */
[----:B------:R-:W-:Y:S01]  /*88b0*/  FFMA.FTZ R4, R118, UR4, -R79 ;  /* 0x0000000476047c23 */ /* 0x000fe2000801084f */
[----:B------:R-:W-:Y:S01]  /*88c0*/  FMUL.FTZ R28, R28, R7 ;  /* 0x000000071c1c7220 */ /* 0x000fe20000410000 */
[----:B------:R-:W-:Y:S01]  /*88d0*/  FADD.FTZ R104, R74, R73 ;  /* 0x000000494a687221 */ /* 0x000fe20000010000 */
[----:B------:R-:W-:Y:S01]  /*88e0*/  F2FP.F16.F32.PACK_AB R73, R12, R11 ;  /* 0x0000000b0c49723e */ /* 0x000fe200000000ff */
[C---:B------:R-:W-:Y:S01]  /*88f0*/  FADD.FTZ R12, R14.reuse, R75 ;  /* 0x0000004b0e0c7221 */ /* 0x040fe20000010000 */
[----:B------:R-:W-:Y:S01]  /*8900*/  F2FP.F16.F32.PACK_AB R75, R14, R13 ;  /* 0x0000000d0e4b723e */ /* 0x000fe200000000ff */
[----:B------:R-:W-:Y:S01]  /*8910*/  FADD.FTZ R125, R103, R104 ;  /* 0x00000068677d7221 */ /* 0x000fe20000010000 */
[----:B------:R-:W-:Y:S01]  /*8920*/  F2FP.F16.F32.PACK_AB R74, R136, R103 ;  /* 0x00000067884a723e */ /* 0x000fe200000000ff */
[----:B------:R-:W-:Y:S01]  /*8930*/  FADD.FTZ R103, R15, R12 ;  /* 0x0000000c0f677221 */ /* 0x000fe20000010000 */
[----:B------:R-:W-:Y:S01]  /*8940*/  FFMA.FTZ R11, R100, UR4, -R79 ;  /* 0x00000004640b7c23 */ /* 0x000fe2000801084f */
[----:B------:R-:W-:Y:S01]  /*8950*/  FADD.FTZ R14, R136, R125 ;  /* 0x0000007d880e7221 */ /* 0x000fe20000010000 */
[----:B------:R-:W-:Y:S01]  /*8960*/  FFMA.FTZ R100, R106, UR4, -R79 ;  /* 0x000000046a647c23 */ /* 0x000fe2000801084f */
[----:B------:R-:W-:Y:S01]  /*8970*/  FADD.FTZ R12, R20, R103 ;  /* 0x00000067140c7221 */ /* 0x000fe20000010000 */
[----:B------:R1:W-:Y:S01]  /*8980*/  STSM.16.M88.4 [R2+0x24300], R72 ;  /* 0x0243004802007844 */ /* 0x0003e20000000200 */
[----:B------:R-:W-:Y:S01]  /*8990*/  FADD.FTZ R14, R137, R14 ;  /* 0x0000000e890e7221 */ /* 0x000fe20000010000 */
[----:B------:R-:W3:Y:S01]  /*89a0*/  MUFU.EX2 R4, R4 ;  /* 0x0000000400047308 */ /* 0x000ee20000000800 */
[----:B------:R-:W-:Y:S01]  /*89b0*/  FADD.FTZ R103, R21, R12 ;  /* 0x0000000c15677221 */ /* 0x000fe20000010000 */
[--C-:B------:R-:W-:Y:S01]  /*89c0*/  FFMA.FTZ R13, R101, UR4, -R79.reuse ;  /* 0x00000004650d7c23 */ /* 0x100fe2000801084f */
[----:B0-----:R-:W-:Y:S01]  /*89d0*/  FADD.FTZ R115, R141, R14 ;  /* 0x0000000e8d737221 */ /* 0x001fe20000010000 */
[--C-:B------:R-:W-:Y:S01]  /*89e0*/  FFMA.FTZ R104, R93, UR4, -R79.reuse ;  /* 0x000000045d687c23 */ /* 0x100fe2000801084f */
[----:B------:R-:W-:Y:S01]  /*89f0*/  FFMA.FTZ R101, R134, UR4, -R79 ;  /* 0x0000000486657c23 */ /* 0x000fe2000801084f */
[-C--:B------:R-:W-:Y:S01]  /*8a00*/  FMUL.FTZ R29, R29, R7.reuse ;  /* 0x000000071d1d7220 */ /* 0x080fe20000410000 */
[----:B------:R-:W-:Y:S01]  /*8a10*/  FADD.FTZ R14, R132, R115 ;  /* 0x00000073840e7221 */ /* 0x000fe20000010000 */
[----:B------:R-:W-:Y:S01]  /*8a20*/  FADD.FTZ R115, R120, R103 ;  /* 0x0000006778737221 */ /* 0x000fe20000010000 */
[----:B------:R-:W-:Y:S01]  /*8a30*/  FFMA.FTZ R103, R98, UR4, -R79 ;  /* 0x0000000462677c23 */ /* 0x000fe2000801084f */
[----:B------:R-:W0:Y:S01]  /*8a40*/  MUFU.EX2 R11, R11 ;  /* 0x0000000b000b7308 */ /* 0x000e220000000800 */
[----:B------:R-:W-:Y:S01]  /*8a50*/  FADD.FTZ R14, R133, R14 ;  /* 0x0000000e850e7221 */ /* 0x000fe20000010000 */
[----:B------:R-:W-:Y:S01]  /*8a60*/  FADD.FTZ R12, R122, R115 ;  /* 0x000000737a0c7221 */ /* 0x000fe20000010000 */
[----:B------:R-:W-:Y:S01]  /*8a70*/  FFMA.FTZ R79, R138, UR4, -R79 ;  /* 0x000000048a4f7c23 */ /* 0x000fe2000801084f */
[-C--:B------:R-:W-:Y:S01]  /*8a80*/  FMUL.FTZ R32, R32, R7.reuse ;  /* 0x0000000720207220 */ /* 0x080fe20000410000 */
[----:B------:R-:W-:Y:S01]  /*8a90*/  FADD.FTZ R125, R129, R14 ;  /* 0x0000000e817d7221 */ /* 0x000fe20000010000 */
[----:B------:R-:W-:Y:S01]  /*8aa0*/  FADD.FTZ R12, R123, R12 ;  /* 0x0000000c7b0c7221 */ /* 0x000fe20000010000 */
[-C--:B------:R-:W-:Y:S01]  /*8ab0*/  FMUL.FTZ R33, R33, R7.reuse ;  /* 0x0000000721217220 */ /* 0x080fe20000410000 */
[----:B------:R4:W-:Y:S01]  /*8ac0*/  MUFU.EX2 R98, R119 ;  /* 0x0000007700627308 */ /* 0x0009e20000000800 */
[----:B------:R-:W-:Y:S01]  /*8ad0*/  FADD.FTZ R125, R140, R125 ;  /* 0x0000007d8c7d7221 */ /* 0x000fe20000010000 */
[----:B------:R-:W-:Y:S01]  /*8ae0*/  FADD.FTZ R12, R113, R12 ;  /* 0x0000000c710c7221 */ /* 0x000fe20000010000 */
[-C--:B------:R-:W-:Y:S01]  /*8af0*/  FMUL.FTZ R36, R36, R7.reuse ;  /* 0x0000000724247220 */ /* 0x080fe20000410000 */
[----:B------:R-:W-:Y:S01]  /*8b00*/  FMUL.FTZ R37, R37, R7 ;  /* 0x0000000725257220 */ /* 0x000fe20000410000 */
[----:B------:R-:W-:Y:S01]  /*8b10*/  FADD.FTZ R14, R128, R125 ;  /* 0x0000007d800e7221 */ /* 0x000fe20000010000 */
[----:B------:R-:W-:Y:S01]  /*8b20*/  FADD.FTZ R106, R127, R12 ;  /* 0x0000000c7f6a7221 */ /* 0x000fe20000010000 */
[----:B------:R-:W-:Y:S01]  /*8b30*/  F2FP.F16.F32.PACK_AB R12, R141, R137 ;  /* 0x000000898d0c723e */ /* 0x000fe200000000ff */
[----:B------:R5:W0:Y:S01]  /*8b40*/  MUFU.EX2 R93, R13 ;  /* 0x0000000d005d7308 */ /* 0x000a220000000800 */
[----:B------:R-:W-:Y:S01]  /*8b50*/  FADD.FTZ R14, R139, R14 ;  /* 0x0000000e8b0e7221 */ /* 0x000fe20000010000 */
[----:B------:R-:W-:Y:S01]  /*8b60*/  FADD.FTZ R106, R105, R106 ;  /* 0x0000006a696a7221 */ /* 0x000fe20000010000 */
[----:B------:R-:W-:Y:S01]  /*8b70*/  F2FP.F16.F32.PACK_AB R125, R123, R122 ;  /* 0x0000007a7b7d723e */ /* 0x000fe200000000ff */
[----:B------:R-:W-:Y:S01]  /*8b80*/  FMUL.FTZ R40, R40, R7 ;  /* 0x0000000728287220 */ /* 0x000fe20000410000 */
[----:B------:R-:W-:Y:S01]  /*8b90*/  FADD.FTZ R115, R121, R14 ;  /* 0x0000000e79737221 */ /* 0x000fe20000010000 */
[----:B----4-:R-:W-:Y:S01]  /*8ba0*/  FADD.FTZ R119, R109, R106 ;  /* 0x0000006a6d777221 */ /* 0x010fe20000010000 */
[----:B------:R-:W-:Y:S01]  /*8bb0*/  F2FP.F16.F32.PACK_AB R14, R133, R132 ;  /* 0x00000084850e723e */ /* 0x000fe200000000ff */
[----:B------:R-:W4:Y:S01]  /*8bc0*/  MUFU.EX2 R100, R100 ;  /* 0x0000006400647308 */ /* 0x000f220000000800 */
[----:B------:R-:W-:Y:S01]  /*8bd0*/  FADD.FTZ R115, R130, R115 ;  /* 0x0000007382737221 */ /* 0x000fe20000010000 */
[----:B-1----:R-:W-:Y:S01]  /*8be0*/  FADD.FTZ R74, R96, R119 ;  /* 0x00000077604a7221 */ /* 0x002fe20000010000 */
[----:B-----5:R-:W-:Y:S01]  /*8bf0*/  F2FP.F16.F32.PACK_AB R13, R20, R15 ;  /* 0x0000000f140d723e */ /* 0x020fe200000000ff */
[----:B------:R-:W-:Y:S01]  /*8c00*/  FMUL.FTZ R41, R41, R7 ;  /* 0x0000000729297220 */ /* 0x000fe20000410000 */
[----:B------:R-:W-:Y:S01]  /*8c10*/  FADD.FTZ R72, R116, R115 ;  /* 0x0000007374487221 */ /* 0x000fe20000010000 */
[----:B------:R-:W-:Y:S01]  /*8c20*/  FADD.FTZ R75, R97, R74 ;  /* 0x0000004a614b7221 */ /* 0x000fe20000010000 */
[----:B------:R-:W-:Y:S01]  /*8c30*/  F2FP.F16.F32.PACK_AB R15, R120, R21 ;  /* 0x00000015780f723e */ /* 0x000fe200000000ff */
[----:B------:R-:W1:Y:S01]  /*8c40*/  MUFU.EX2 R101, R101 ;  /* 0x0000006500657308 */ /* 0x000e620000000800 */
[C---:B------:R-:W-:Y:S01]  /*8c50*/  FADD.FTZ R73, R117.reuse, R72 ;  /* 0x0000004875497221 */ /* 0x040fe20000010000 */
[----:B------:R-:W-:Y:S01]  /*8c60*/  FADD.FTZ R72, R88, R75 ;  /* 0x0000004b58487221 */ /* 0x000fe20000010000 */
[----:B------:R-:W-:Y:S01]  /*8c70*/  F2FP.F16.F32.PACK_AB R106, R117, R116 ;  /* 0x00000074756a723e */ /* 0x000fe200000000ff */
[----:B------:R5:W-:Y:S01]  /*8c80*/  STSM.16.M88.4 [R2+0x25b00], R12 ;  /* 0x025b000c02007844 */ /* 0x000be20000000200 */
[----:B------:R-:W-:Y:S01]  /*8c90*/  FADD.FTZ R73, R112, R73 ;  /* 0x0000004970497221 */ /* 0x000fe20000010000 */
[----:B------:R-:W-:Y:S01]  /*8ca0*/  FADD.FTZ R75, R89, R72 ;  /* 0x00000048594b7221 */ /* 0x000fe20000010000 */
[----:B------:R-:W-:Y:S01]  /*8cb0*/  F2FP.F16.F32.PACK_AB R127, R127, R113 ;  /* 0x000000717f7f723e */ /* 0x000fe200000000ff */
[----:B------:R2:W1:Y:S01]  /*8cc0*/  MUFU.EX2 R20, R104 ;  /* 0x0000006800147308 */ /* 0x0004620000000800 */
[----:B------:R-:W-:Y:S01]  /*8cd0*/  FADD.FTZ R73, R114, R73 ;  /* 0x0000004972497221 */ /* 0x000fe20000010000 */
[----:B------:R-:W-:Y:S01]  /*8ce0*/  FADD.FTZ R75, R92, R75 ;  /* 0x0000004b5c4b7221 */ /* 0x000fe20000010000 */
[----:B------:R-:W-:Y:S01]  /*8cf0*/  F2FP.F16.F32.PACK_AB R105, R109, R105 ;  /* 0x000000696d69723e */ /* 0x000fe200000000ff */
[----:B------:R-:W-:Y:S01]  /*8d00*/  STSM.16.M88.4 [R2+0x27300], R124 ;  /* 0x0273007c02007844 */ /* 0x000fe20000000200 */
[----:B------:R-:W-:Y:S01]  /*8d10*/  FADD.FTZ R72, R108, R73 ;  /* 0x000000496c487221 */ /* 0x000fe20000010000 */
[----:B------:R-:W-:Y:S01]  /*8d20*/  FADD.FTZ R74, R80, R75 ;  /* 0x0000004b504a7221 */ /* 0x000fe20000010000 */
[----:B------:R-:W-:Y:S01]  /*8d30*/  FMUL.FTZ R44, R44, R7 ;  /* 0x000000072c2c7220 */ /* 0x000fe20000410000 */
[----:B------:R0:W1:Y:S01]  /*8d40*/  MUFU.EX2 R21, R107 ;  /* 0x0000006b00157308 */ /* 0x0000620000000800 */
[----:B------:R-:W-:Y:S01]  /*8d50*/  FADD.FTZ R72, R131, R72 ;  /* 0x0000004883487221 */ /* 0x000fe20000010000 */
[----:B------:R-:W-:Y:S01]  /*8d60*/  FADD.FTZ R74, R81, R74 ;  /* 0x0000004a514a7221 */ /* 0x000fe20000010000 */
[----:B--2---:R-:W-:Y:S01]  /*8d70*/  F2FP.F16.F32.PACK_AB R104, R130, R121 ;  /* 0x000000798268723e */ /* 0x004fe200000000ff */
[-C--:B------:R-:W-:Y:S01]  /*8d80*/  FMUL.FTZ R45, R45, R7.reuse ;  /* 0x000000072d2d7220 */ /* 0x080fe20000410000 */
[----:B------:R-:W-:Y:S01]  /*8d90*/  FADD.FTZ R73, R3, R72 ;  /* 0x0000004803497221 */ /* 0x000fe20000010000 */
[----:B-----5:R-:W-:Y:S01]  /*8da0*/  F2FP.F16.F32.PACK_AB R13, R89, R88 ;  /* 0x00000058590d723e */ /* 0x020fe200000000ff */
[-C--:B------:R-:W-:Y:S01]  /*8db0*/  FMUL.FTZ R48, R48, R7.reuse ;  /* 0x0000000730307220 */ /* 0x080fe20000410000 */
[----:B------:R-:W2:Y:S01]  /*8dc0*/  MUFU.EX2 R116, R103 ;  /* 0x0000006700747308 */ /* 0x000ea20000000800 */
[----:B---3--:R-:W-:Y:S01]  /*8dd0*/  FADD.FTZ R72, R4, R73 ;  /* 0x0000004904487221 */ /* 0x008fe20000010000 */
[----:B------:R-:W-:Y:S01]  /*8de0*/  FADD.FTZ R73, R9, R74 ;  /* 0x0000004a09497221 */ /* 0x000fe20000010000 */
[----:B0-----:R-:W-:Y:S01]  /*8df0*/  F2FP.F16.F32.PACK_AB R107, R97, R96 ;  /* 0x00000060616b723e */ /* 0x001fe200000000ff */
[----:B------:R-:W-:Y:S01]  /*8e00*/  FMUL.FTZ R49, R49, R7 ;  /* 0x0000000731317220 */ /* 0x000fe20000410000 */
[----:B------:R-:W-:Y:S01]  /*8e10*/  FADD.FTZ R72, R11, R72 ;  /* 0x000000480b487221 */ /* 0x000fe20000010000 */
[----:B------:R-:W-:Y:S01]  /*8e20*/  FADD.FTZ R74, R76, R73 ;  /* 0x000000494c4a7221 */ /* 0x000fe20000010000 */
[----:B------:R-:W-:Y:S01]  /*8e30*/  F2FP.F16.F32.PACK_AB R12, R114, R112 ;  /* 0x00000070720c723e */ /* 0x000fe200000000ff */
[----:B------:R0:W3:Y:S01]  /*8e40*/  MUFU.EX2 R88, R99 ;  /* 0x0000006300587308 */ /* 0x0000e20000000800 */
[----:B------:R-:W-:Y:S01]  /*8e50*/  FADD.FTZ R15, R93, R72 ;  /* 0x000000485d0f7221 */ /* 0x000fe20000010000 */
[----:B------:R-:W-:Y:S01]  /*8e60*/  FADD.FTZ R73, R77, R74 ;  /* 0x0000004a4d497221 */ /* 0x000fe20000010000 */
[----:B------:R-:W-:Y:S01]  /*8e70*/  F2FP.F16.F32.PACK_AB R72, R4, R3 ;  /* 0x000000030448723e */ /* 0x000fe200000000ff */
[----:B------:R-:W-:Y:S01]  /*8e80*/  STSM.16.M88.4 [R2+0x28b00], R104 ;  /* 0x028b006802007844 */ /* 0x000fe20000000200 */
[----:B----4-:R-:W-:Y:S01]  /*8e90*/  FADD.FTZ R75, R100, R15 ;  /* 0x0000000f644b7221 */ /* 0x010fe20000010000 */
[----:B------:R-:W-:Y:S01]  /*8ea0*/  FADD.FTZ R74, R84, R73 ;  /* 0x00000049544a7221 */ /* 0x000fe20000010000 */
[----:B------:R-:W-:Y:S01]  /*8eb0*/  F2FP.F16.F32.PACK_AB R14, R131, R108 ;  /* 0x0000006c830e723e */ /* 0x000fe200000000ff */
[----:B------:R-:W4:Y:S01]  /*8ec0*/  MUFU.EX2 R79, R79 ;  /* 0x0000004f004f7308 */ /* 0x000f220000000800 */
[----:B------:R-:W-:Y:S01]  /*8ed0*/  FADD.FTZ R4, R98, R75 ;  /* 0x0000004b62047221 */ /* 0x000fe20000010000 */
[----:B------:R-:W-:Y:S01]  /*8ee0*/  F2FP.F16.F32.PACK_AB R15, R80, R92 ;  /* 0x0000005c500f723e */ /* 0x000fe200000000ff */
[----:B------:R-:W-:Y:S01]  /*8ef0*/  FADD.FTZ R3, R85, R74 ;  /* 0x0000004a55037221 */ /* 0x000fe20000010000 */
[----:B------:R-:W-:Y:S01]  /*8f00*/  F2FP.F16.F32.PACK_AB R73, R9, R81 ;  /* 0x000000510949723e */ /* 0x000fe200000000ff */
[----:B-1----:R-:W-:Y:S01]  /*8f10*/  FADD.FTZ R9, R101, R4 ;  /* 0x0000000465097221 */ /* 0x002fe20000010000 */
[----:B------:R-:W-:Y:S01]  /*8f20*/  F2FP.F16.F32.PACK_AB R74, R93, R11 ;  /* 0x0000000b5d4a723e */ /* 0x000fe200000000ff */
[----:B------:R-:W-:Y:S01]  /*8f30*/  FADD.FTZ R4, R90, R3 ;  /* 0x000000035a047221 */ /* 0x000fe20000010000 */
[----:B------:R-:W-:Y:S01]  /*8f40*/  F2FP.F16.F32.PACK_AB R75, R77, R76 ;  /* 0x0000004c4d4b723e */ /* 0x000fe200000000ff */
[----:B------:R1:W-:Y:S01]  /*8f50*/  STSM.16.M88.4 [R2+0x2a300], R12 ;  /* 0x02a3000c02007844 */ /* 0x0003e20000000200 */
[----:B------:R-:W-:Y:S01]  /*8f60*/  F2FP.F16.F32.PACK_AB R96, R98, R100 ;  /* 0x000000646260723e */ /* 0x000fe200000000ff */
[C---:B------:R-:W-:Y:S01]  /*8f70*/  FADD.FTZ R76, R20.reuse, R9 ;  /* 0x00000009144c7221 */ /* 0x040fe20000010000 */
[----:B------:R-:W-:Y:S01]  /*8f80*/  F2FP.F16.F32.PACK_AB R97, R85, R84 ;  /* 0x000000545561723e */ /* 0x000fe200000000ff */
[----:B------:R3:W-:Y:S01]  /*8f90*/  STSM.16.M88.4 [R2+0x2bb00], R72 ;  /* 0x02bb004802007844 */ /* 0x0007e20000000200 */
[----:B------:R-:W-:Y:S01]  /*8fa0*/  F2FP.F16.F32.PACK_AB R98, R20, R101 ;  /* 0x000000651462723e */ /* 0x000fe200000000ff */
[C---:B------:R-:W-:Y:S01]  /*8fb0*/  FADD.FTZ R3, R91.reuse, R4 ;  /* 0x000000045b037221 */ /* 0x040fe20000010000 */
[----:B0-----:R-:W-:Y:S01]  /*8fc0*/  F2FP.F16.F32.PACK_AB R99, R91, R90 ;  /* 0x0000005a5b63723e */ /* 0x001fe200000000ff */
[----:B------:R-:W-:Y:S01]  /*8fd0*/  FADD.FTZ R9, R21, R76 ;  /* 0x0000004c15097221 */ /* 0x000fe20000010000 */
[-C--:B------:R-:W-:Y:S01]  /*8fe0*/  FMUL.FTZ R52, R52, R7.reuse ;  /* 0x0000000734347220 */ /* 0x080fe20000410000 */
[----:B------:R-:W-:Y:S01]  /*8ff0*/  FADD.FTZ R4, R82, R3 ;  /* 0x0000000352047221 */ /* 0x000fe20000010000 */
[-C--:B------:R-:W-:Y:S01]  /*9000*/  FMUL.FTZ R53, R53, R7.reuse ;  /* 0x0000000735357220 */ /* 0x080fe20000410000 */
[----:B------:R0:W-:Y:S01]  /*9010*/  STSM.16.M88.4 [R2+0x2d300], R96 ;  /* 0x02d3006002007844 */ /* 0x0001e20000000200 */
[----:B------:R-:W-:Y:S01]  /*9020*/  FADD.FTZ R76, R110, R9 ;  /* 0x000000096e4c7221 */ /* 0x000fe20000010000 */
[----:B------:R-:W-:Y:S01]  /*9030*/  FADD.FTZ R3, R83, R4 ;  /* 0x0000000453037221 */ /* 0x000fe20000010000 */
[----:B------:R-:W-:Y:S01]  /*9040*/  FMUL.FTZ R56, R56, R7 ;  /* 0x0000000738387220 */ /* 0x000fe20000410000 */
[----:B-1----:R-:W-:Y:S01]  /*9050*/  F2FP.F16.F32.PACK_AB R12, R110, R21 ;  /* 0x000000156e0c723e */ /* 0x002fe200000000ff */
[----:B------:R-:W-:Y:S01]  /*9060*/  FADD.FTZ R9, R111, R76 ;  /* 0x0000004c6f097221 */ /* 0x000fe20000010000 */
[----:B------:R-:W-:Y:S01]  /*9070*/  F2FP.F16.F32.PACK_AB R13, R83, R82 ;  /* 0x00000052530d723e */ /* 0x000fe200000000ff */
[----:B------:R-:W-:Y:S01]  /*9080*/  FADD.FTZ R4, R86, R3 ;  /* 0x0000000356047221 */ /* 0x000fe20000010000 */
[C---:B--2---:R-:W-:Y:S01]  /*9090*/  F2FP.F16.F32.PACK_AB R14, R116.reuse, R111 ;  /* 0x0000006f740e723e */ /* 0x044fe200000000ff */
[----:B------:R-:W-:Y:S01]  /*90a0*/  FADD.FTZ R9, R116, R9 ;  /* 0x0000000974097221 */ /* 0x000fe20000010000 */
[C---:B------:R-:W-:Y:S01]  /*90b0*/  F2FP.F16.F32.PACK_AB R15, R87.reuse, R86 ;  /* 0x00000056570f723e */ /* 0x040fe200000000ff */
[----:B------:R-:W-:Y:S01]  /*90c0*/  FADD.FTZ R3, R87, R4 ;  /* 0x0000000457037221 */ /* 0x000fe20000010000 */
[----:B---3--:R-:W-:Y:S01]  /*90d0*/  F2FP.F16.F32.PACK_AB R72, R135, R88 ;  /* 0x000000588748723e */ /* 0x008fe200000000ff */
[----:B------:R-:W-:Y:S01]  /*90e0*/  FADD.FTZ R9, R88, R9 ;  /* 0x0000000958097221 */ /* 0x000fe20000010000 */
[----:B------:R-:W-:Y:S01]  /*90f0*/  F2FP.F16.F32.PACK_AB R73, R95, R94 ;  /* 0x0000005e5f49723e */ /* 0x000fe200000000ff */
[----:B------:R0:W-:Y:S01]  /*9100*/  STSM.16.M88.4 [R2+0x2eb00], R12 ;  /* 0x02eb000c02007844 */ /* 0x0001e20000000200 */
[----:B----4-:R-:W-:Y:S01]  /*9110*/  F2FP.F16.F32.PACK_AB R74, R79, R102 ;  /* 0x000000664f4a723e */ /* 0x010fe200000000ff */
[----:B------:R-:W-:Y:S01]  /*9120*/  FADD.FTZ R4, R94, R3 ;  /* 0x000000035e047221 */ /* 0x000fe20000010000 */
[----:B------:R-:W-:Y:S01]  /*9130*/  F2FP.F16.F32.PACK_AB R75, R10, R78 ;  /* 0x0000004e0a4b723e */ /* 0x000fe200000000ff */
[----:B------:R-:W-:Y:S01]  /*9140*/  FADD.FTZ R9, R135, R9 ;  /* 0x0000000987097221 */ /* 0x000fe20000010000 */
[-C--:B------:R-:W-:Y:S01]  /*9150*/  FMUL.FTZ R57, R57, R7.reuse ;  /* 0x0000000739397220 */ /* 0x080fe20000410000 */
[----:B------:R-:W-:Y:S01]  /*9160*/  FADD.FTZ R3, R95, R4 ;  /* 0x000000045f037221 */ /* 0x000fe20000010000 */
        /* <DEDUP_REMOVED lines=29> */
[----:B-1----:R-:W-:Y:S01]  /*9340*/  NOP ;  /* 0x0000000000007918 */ /* 0x002fe20000000000 */
[----:B0-----:R-:W-:Y:S05]  /*9350*/  @P3 BRA `(.L_x_11808) ;  /* 0xffffffbc00943947 */ /* 0x001fea000383ffff */
[----:B------:R-:W-:-:S05]  /*9360*/  UMOV UR7, UR10 ;  /* 0x0000000a00077c82 */ /* 0x000fca0008000000 */
.L_x_11799:
[----:B------:R-:W-:-:S13]  /*9370*/  ISETP.LE.AND P2, PT, RZ, UR7, PT ;  /* 0x00000007ff007c0c */ /* 0x000fda000bf43270 */
[----:B------:R-:W-:Y:S05]  /*9380*/  @!P2 BRA `(.L_x_11809) ;  /* 0x0000003400dca947 */ /* 0x000fea0003800000 */
[----:B------:R-:W-:Y:S01]  /*9390*/  IMAD.MOV.U32 R7, RZ, RZ, R5 ;  /* 0x000000ffff077224 */ /* 0x000fe200078e0005 */
[----:B------:R-:W-:Y:S01]  /*93a0*/  UMOV UR39, UR38 ;  /* 0x0000002600277c82 */ /* 0x000fe20008000000 */
[----:B------:R-:W-:Y:S01]  /*93b0*/  IMAD.MOV.U32 R9, RZ, RZ, R0 ;  /* 0x000000ffff097224 */ /* 0x000fe200078e0000 */
[----:B------:R-:W-:-:S06]  /*93c0*/  UMOV UR6, UR36 ;  /* 0x0000002400067c82 */ /* 0x000fcc0008000000 */
.L_x_11818:
[----:B------:R-:W-:Y:S01]  /*93d0*/  R2UR UR4, R16 ;  /* 0x00000000100472ca */ /* 0x000fe200000e0000 */
[----:B------:R-:W-:-:S04]  /*93e0*/  UIADD3 UR36, UR6, 0x1, URZ ;  /* 0x0000000106247890 */ /* 0x000fc8000fffe03f */
[----:B------:R-:W-:-:S04]  /*93f0*/  UISETP.NE.AND UP0, UPT, UR36, 0x2, UPT ;  /* 0x000000022400788c */ /* 0x000fc8000bf05270 */
[----:B------:R-:W-:Y:S02]  /*9400*/  USEL UR38, URZ, 0x1, UP0 ;  /* 0x000000013f267887 */ /* 0x000fe40008000000 */
[----:B------:R-:W-:Y:S02]  /*9410*/  USEL UR36, UR36, URZ, UP0 ;  /* 0x0000003f24247287 */ /* 0x000fe40008000000 */
[----:B------:R-:W-:Y:S01]  /*9420*/  ISETP.NE.AND P3, PT, RZ, UR4, PT ;  /* 0x00000004ff007c0c */ /* 0x000fe2000bf65270 */
[----:B------:R-:W-:-:S12]  /*9430*/  ULOP3.LUT UR38, UR39, UR38, URZ, 0x3c, !UPT ;  /* 0x0000002627267292 */ /* 0x000fd8000f8e3c3f */
[----:B--2---:R-:W-:Y:S05]  /*9440*/  @P3 BRA `(.L_x_11810) ;  /* 0x00000000002c3947 */ /* 0x004fea0003800000 */
[----:B------:R-:W-:Y:S05]  /*9450*/  @!P0 BRA `(.L_x_11811) ;  /* 0x0000000000048947 */ /* 0x000fea0003800000 */
[----:B------:R-:W-:Y:S01]  /*9460*/  BPT.TRAP 0x1 ;  /* 0x000000040000795c */ /* 0x000fe20000300000 */
.L_x_11811:
[----:B------:R-:W-:Y:S01]  /*9470*/  ULEA UR4, UR36, UR37, 0x3 ;  /* 0x0000002524047291 */ /* 0x000fe2000f8e183f */
[----:B------:R-:W-:-:S05]  /*9480*/  IMAD.U32 R0, RZ, RZ, UR38 ;  /* 0x00000026ff007e24 */ /* 0x000fca000f8e00ff */
[----:B------:R-:W-:-:S04]  /*9490*/  SHF.L.U32 R0, R0, 0x1f, RZ ;  /* 0x0000001f00007819 */ /* 0x000fc800000006ff */
[----:B------:R0:W1:Y:S01]  /*94a0*/  SYNCS.PHASECHK.TRANS64.TRYWAIT P2, [UR4+0x31c30], R0 ;  /* 0x031c3000ff0075a7 */ /* 0x0000620008040144 */
[----:B------:R-:W-:Y:S05]  /*94b0*/  @!P0 BRA `(.L_x_11812) ;  /* 0x0000000000048947 */ /* 0x000fea0003800000 */
[----:B------:R-:W-:Y:S01]  /*94c0*/  BPT.TRAP 0x1 ;  /* 0x000000040000795c */ /* 0x000fe20000300000 */
.L_x_11812:
[----:B-1----:R-:W-:Y:S05]  /*94d0*/  @P2 BRA `(.L_x_11810) ;  /* 0x0000000000082947 */ /* 0x002fea0003800000 */
[----:B------:R-:W1:Y:S02]  /*94e0*/  SYNCS.PHASECHK.TRANS64.TRYWAIT P2, [UR4+0x31c30], R0 ;  /* 0x031c3000ff0075a7 */ /* 0x000e640008040144 */
[----:B-1----:R-:W-:Y:S05]  /*94f0*/  @!P2 BRA `(.L_x_11813) ;  /* 0x000000a40074a947 */ /* 0x002fea0003800000 */
.L_x_11810:
        /* <DEDUP_REMOVED lines=356> */
.L_x_11815:
[----:B------:R-:W-:Y:S01]  /*ab40*/  ULEA UR4, UR6, UR37, 0x3 ;  /* 0x0000002506047291 */ /* 0x000fe2000f8e183f */
[----:B------:R-:W-:-:S05]  /*ab50*/  IMAD.U32 R0, RZ, RZ, UR39 ;  /* 0x00000027ff007e24 */ /* 0x000fca000f8e00ff */
[----:B------:R-:W-:-:S04]  /*ab60*/  SHF.L.U32 R0, R0, 0x1f, RZ ;  /* 0x0000001f00007819 */ /* 0x000fc800000006ff */
[----:B------:R0:W1:Y:S01]  /*ab70*/  SYNCS.PHASECHK.TRANS64.TRYWAIT P2, [UR4+0x31c50], R0 ;  /* 0x031c5000ff0075a7 */ /* 0x0000620008040144 */
[----:B------:R-:W-:Y:S05]  /*ab80*/  @!P0 BRA `(.L_x_11816) ;  /* 0x0000000000048947 */ /* 0x000fea0003800000 */
[----:B------:R-:W-:Y:S01]  /*ab90*/  BPT.TRAP 0x1 ;  /* 0x000000040000795c */ /* 0x000fe20000300000 */
.L_x_11816:
[----:B-1----:R-:W-:Y:S05]  /*aba0*/  @P2 BRA `(.L_x_11814) ;  /* 0x0000000000082947 */ /* 0x002fea0003800000 */
[----:B------:R-:W1:Y:S02]  /*abb0*/  SYNCS.PHASECHK.TRANS64.TRYWAIT P2, [UR4+0x31c50], R0 ;  /* 0x031c5000ff0075a7 */ /* 0x000e640008040144 */
[----:B-1----:R-:W-:Y:S05]  /*abc0*/  @!P2 BRA `(.L_x_11817) ;  /* 0x0000008c00d8a947 */ /* 0x002fea0003800000 */
.L_x_11814:
        /* <DEDUP_REMOVED lines=11> */
[----:B------:R-:W-:Y:S01]  /*ac80*/  ULDC UR14, c[0x0][0x988] ;  /* 0x00026200000e7ab9 */ /* 0x000fe20000000800 */
[----:B------:R-:W-:Y:S01]  /*ac90*/  ULOP3.LUT UR4, UR4, 0x2400000, URZ, 0xfc, !UPT ;  /* 0x0240000004047892 */ /* 0x000fe2000f8efc3f */
[----:B------:R-:W-:Y:S01]  /*aca0*/  FMNMX.FTZ R0, R140, R5, !PT ;  /* 0x000000058c007209 */ /* 0x000fe20007810000 */
[----:B------:R-:W-:-:S02]  /*acb0*/  UMOV UR39, UR38 ;  /* 0x0000002600277c82 */ /* 0x000fc40008000000 */
[----:B------:R-:W-:Y:S01]  /*acc0*/  UIMAD UR11, UR6, 0x6c0, UR4 ;  /* 0x000006c0060b78a4 */ /* 0x000fe2000f8e0204 */
[----:B------:R-:W-:Y:S02]  /*acd0*/  FMNMX.FTZ R5, R141, R0, !PT ;  /* 0x000000008d057209 */ /* 0x000fe40007810000 */
[----:B------:R-:W-:Y:S02]  /*ace0*/  UMOV UR4, UR14 ;  /* 0x0000000e00047c82 */ /* 0x000fe40008000000 */
        /* <DEDUP_REMOVED lines=43> */
[----:B------:R-:W-:-:S04]  /*afa0*/  FMNMX.FTZ R0, R76, R5, !PT ;  /* 0x000000054c007209 */ /* 0x000fc80007810000 */
[----:B------:R-:W-:-:S05]  /*afb0*/  FMNMX.FTZ R5, R77, R0, !PT ;  /* 0x000000004d057209 */ /* 0x000fca0007810000 */
[----:B------:R-:W0:Y:S02]  /*afc0*/  SHFL.BFLY PT, R0, R5, 0x2, 0x1f ;  /* 0x0c401f0005007f89 */ /* 0x000e2400000e0000 */
[----:B0-----:R-:W-:Y:S02]  /*afd0*/  FMNMX.FTZ R11, R5, R0, !PT ;  /* 0x00000000050b7209 */ /* 0x001fe40007810000 */
[----:B------:R-:W-:-:S03]  /*afe0*/  FMNMX.FTZ R5, R139, R20, !PT ;  /* 0x000000148b057209 */ /* 0x000fc60007810000 */
[----:B------:R-:W0:Y:S02]  /*aff0*/  SHFL.BFLY PT, R0, R11, 0x1, 0x1f ;  /* 0x0c201f000b007f89 */ /* 0x000e2400000e0000 */
[----:B0-----:R-:W-:-:S05]  /*b000*/  FMNMX.FTZ R0, R11, R0, !PT ;  /* 0x000000000b007209 */ /* 0x001fca0007810000 */
[C---:B------:R-:W-:Y:S01]  /*b010*/  FMUL.FTZ R8, R0.reuse, UR4 ;  /* 0x0000000400087c20 */ /* 0x040fe20008410000 */
[----:B------:R-:W-:-:S03]  /*b020*/  FADD.FTZ R6, -R0, R9 ;  /* 0x0000000900067221 */ /* 0x000fc60000010100 */
[--C-:B------:R-:W-:Y:S01]  /*b030*/  FFMA.FTZ R20, R120, UR4, -R8.reuse ;  /* 0x0000000478147c23 */ /* 0x100fe20008010808 */
[----:B------:R-:W-:Y:S01]  /*b040*/  FMNMX.FTZ R120, R142, R5, !PT ;  /* 0x000000058e787209 */ /* 0x000fe20007810000 */
[--C-:B------:R-:W-:Y:S01]  /*b050*/  FFMA.FTZ R11, R140, UR4, -R8.reuse ;  /* 0x000000048c0b7c23 */ /* 0x100fe20008010808 */
[--C-:B------:R-:W-:Y:S01]  /*b060*/  FFMA.FTZ R13, R128, UR4, -R8.reuse ;  /* 0x00000004800d7c23 */ /* 0x100fe20008010808 */
[----:B------:R-:W0:Y:S01]  /*b070*/  S2R R140, SR_TID.X ;  /* 0x00000000008c7919 */ /* 0x000e220000002100 */
        /* <DEDUP_REMOVED lines=14> */
[----:B------:R-:W-:-:S02]  /*b160*/  WARPGROUP.DEPBAR.LE gsb0, 0x0 ;  /* 0x00008000000079c5 */ /* 0x000fc40000010000 */
[----:B------:R-:W-:Y:S01]  /*b170*/  WARPGROUP.ARRIVE ;  /* 0x00000000000079c5 */ /* 0x000fe20000000000 */
[----:B------:R-:W-:Y:S01]  /*b180*/  FMNMX.FTZ R5, R135, R124, !PT ;  /* 0x0000007c87057209 */ /* 0x000fe20007810000 */
[--C-:B------:R-:W-:Y:S01]  /*b190*/  FFMA.FTZ R113, R113, UR4, -R8.reuse ;  /* 0x0000000471717c23 */ /* 0x100fe20008010808 */
[--C-:B------:R-:W-:Y:S01]  /*b1a0*/  FFMA.FTZ R116, R116, UR4, -R8.reuse ;  /* 0x0000000474747c23 */ /* 0x100fe20008010808 */
        /* <DEDUP_REMOVED lines=33> */
[----:B------:R-:W-:Y:S01]  /*b3c0*/  FFMA.FTZ R128, R77, UR4, -R8 ;  /* 0x000000044d807c23 */ /* 0x000fe20008010808 */
[----:B------:R-:W-:Y:S01]  /*b3d0*/  FMNMX.FTZ R124, R106, R5, !PT ;  /* 0x000000056a7c7209 */ /* 0x000fe20007810000 */
[----:B------:R-:W-:Y:S01]  /*b3e0*/  FMUL.FTZ R6, R6, UR4 ;  /* 0x0000000406067c20 */ /* 0x000fe20008410000 */
[----:B0-----:R-:W-:Y:S01]  /*b3f0*/  SHF.R.U32.HI R137, RZ, 0x7, R140 ;  /* 0x00000007ff897819 */ /* 0x001fe2000001168c */
[----:B------:R-:W-:Y:S01]  /*b400*/  MUFU.EX2 R9, R9 ;  /* 0x0000000900097308 */ /* 0x000fe20000000800 */
[----:B------:R-:W-:-:S02]  /*b410*/  FMNMX.FTZ R5, R107, R124, !PT ;  /* 0x0000007c6b057209 */ /* 0x000fc40007810000 */
[----:B------:R-:W-:Y:S02]  /*b420*/  ISETP.GE.U32.AND P2, PT, R140, 0x180, PT ;  /* 0x000001808c00780c */ /* 0x000fe40003f46070 */
        /* <DEDUP_REMOVED lines=23> */
[----:B------:R-:W-:Y:S01]  /*b5a0*/  FMNMX.FTZ R5, R75, R124, !PT ;  /* 0x0000007c4b057209 */ /* 0x000fe20007810000 */
[----:B------:R-:W-:Y:S02]  /*b5b0*/  WARPGROUP.DEPBAR.LE gsb0, 0x0 ;  /* 0x00008000000079c5 */ /* 0x000fe40000010000 */
[----:B------:R-:W-:Y:S01]  /*b5c0*/  WARPGROUP.ARRIVE ;  /* 0x00000000000079c5 */ /* 0x000fe20000000000 */
[----:B------:R-:W-:-:S03]  /*b5d0*/  FMNMX.FTZ R124, R78, R5, !PT ;  /* 0x000000054e7c7209 */ /* 0x000fc60007810000 */
[----:B------:R-:W-:Y:S01]  /*b5e0*/  MUFU.EX2 R20, R20 ;  /* 0x0000001400147308 */ /* 0x000fe20000000800 */
[----:B------:R-:W-:Y:S01]  /*b5f0*/  FMNMX.FTZ R5, R79, R124, !PT ;  /* 0x0000007c4f057209 */ /* 0x000fe20007810000 */
[----:B------:R-:W-:Y:S01]  /*b600*/  HGMMA.64x96x16.F32 R24, gdesc[UR32].tnspB, R24, gsb0 ;  /* 0x41600000201879f0 */ /* 0x000fe20008000818 */
[----:B------:R-:W-:Y:S02]  /*b610*/  UIADD3 UR32, UR10, 0x600, URZ ;  /* 0x000006000a207890 */ /* 0x000fe4000fffe03f */
[----:B------:R-:W-:Y:S01]  /*b620*/  UIADD3 UR34, UR11, 0x100, URZ ;  /* 0x000001000b227890 */ /* 0x000fe2000fffe03f */
[----:B------:R-:W1:Y:S01]  /*b630*/  SHFL.BFLY PT, R124, R5, 0x2, 0x1f ;  /* 0x0c401f00057c7f89 */ /* 0x000e6200000e0000 */
[----:B------:R-:W-:Y:S01]  /*b640*/  UMOV UR33, 0xc0000010 ;  /* 0xc000001000217882 */ /* 0x000fe20000000000 */
[----:B------:R-:W-:Y:S01]  /*b650*/  UMOV UR35, 0x80000020 ;  /* 0x8000002000237882 */ /* 0x000fe20000000000 */
        /* <DEDUP_REMOVED lines=9> */
[----:B-1----:R-:W-:-:S05]  /*b6f0*/  FMNMX.FTZ R5, R124, R5, !PT ;  /* 0x000000057c057209 */ /* 0x002fca0007810000 */
[C---:B------:R-:W-:Y:S01]  /*b700*/  FADD.FTZ R8, -R5.reuse, R7 ;  /* 0x0000000705087221 */ /* 0x040fe20000010100 */
[----:B------:R-:W-:Y:S01]  /*b710*/  FMUL.FTZ R124, R5, UR4 ;  /* 0x00000004057c7c20 */ /* 0x000fe20008410000 */
[----:B------:R-:W-:Y:S02]  /*b720*/  MUFU.EX2 R7, R128 ;  /* 0x0000008000077308 */ /* 0x000fe40000000800 */
[----:B------:R-:W-:Y:S01]  /*b730*/  FMUL.FTZ R8, R8, UR4 ;  /* 0x0000000408087c20 */ /* 0x000fe20008410000 */
        /* <DEDUP_REMOVED lines=8> */
[----:B------:R-:W-:Y:S01]  /*b7c0*/  FFMA.FTZ R118, R119, UR4, -R124 ;  /* 0x0000000477767c23 */ /* 0x000fe2000801087c */
[----:B------:R-:W-:-:S02]  /*b7d0*/  IMAD.U32 R119, RZ, RZ, UR36 ;  /* 0x00000024ff777e24 */ /* 0x000fc4000f8e00ff */
[--C-:B------:R-:W-:Y:S01]  /*b7e0*/  FFMA.FTZ R132, R139, UR4, -R124.reuse ;  /* 0x000000048b847c23 */ /* 0x100fe2000801087c */
[--C-:B------:R-:W-:Y:S01]  /*b7f0*/  FFMA.FTZ R129, R142, UR4, -R124.reuse ;  /* 0x000000048e817c23 */ /* 0x100fe2000801087c */
[--C-:B------:R-:W-:Y:S01]  /*b800*/  FFMA.FTZ R133, R143, UR4, -R124.reuse ;  /* 0x000000048f857c23 */ /* 0x100fe2000801087c */
[----:B------:R-:W2:Y:S01]  /*b810*/  MUFU.EX2 R125, R125 ;  /* 0x0000007d007d7308 */ /* 0x000ea20000000800 */
[----:B-1----:R-:W-:Y:S01]  /*b820*/  VIADD R8, R137, 0x9 ;  /* 0x0000000989087836 */ /* 0x002fe20000000000 */
[----:B------:R-:W-:Y:S01]  /*b830*/  @!P1 LEA R119, R119, UR37, 0x3 ;  /* 0x0000002577779c11 */ /* 0x000fe2000f8e18ff */
[--C-:B------:R-:W-:Y:S01]  /*b840*/  FFMA.FTZ R128, R130, UR4, -R124.reuse ;  /* 0x0000000482807c23 */ /* 0x100fe2000801087c */
[--C-:B------:R-:W-:Y:S01]  /*b850*/  FFMA.FTZ R130, R134, UR4, -R124.reuse ;  /* 0x0000000486827c23 */ /* 0x100fe2000801087c */
[--C-:B------:R-:W-:Y:S01]  /*b860*/  FFMA.FTZ R134, R135, UR4, -R124.reuse ;  /* 0x0000000487867c23 */ /* 0x100fe2000801087c */
[----:B------:R-:W-:Y:S01]  /*b870*/  SEL R8, R8, 0x9, !P2 ;  /* 0x0000000908087807 */ /* 0x000fe20005000000 */
[----:B------:R-:W-:Y:S01]  /*b880*/  @!P1 VIADD R119, R119, 0x31c40 ;  /* 0x00031c4077779836 */ /* 0x000fe20000000000 */
[----:B------:R-:W1:Y:S01]  /*b890*/  MUFU.EX2 R132, R132 ;  /* 0x0000008400847308 */ /* 0x000e620000000800 */
[--C-:B------:R-:W-:Y:S01]  /*b8a0*/  FFMA.FTZ R122, R122, UR4, -R124.reuse ;  /* 0x000000047a7a7c23 */ /* 0x100fe2000801087c */
[--C-:B------:R-:W-:Y:S01]  /*b8b0*/  FFMA.FTZ R114, R114, UR4, -R124.reuse ;  /* 0x0000000472727c23 */ /* 0x100fe2000801087c */
[--C-:B------:R-:W-:Y:S01]  /*b8c0*/  FFMA.FTZ R106, R106, UR4, -R124.reuse ;  /* 0x000000046a6a7c23 */ /* 0x100fe2000801087c */
[----:B------:R-:W-:Y:S01]  /*b8d0*/  @!P1 PRMT R135, RZ, 0x654, R119 ;  /* 0x00000654ff879816 */ /* 0x000fe20000000077 */
[--C-:B------:R-:W-:Y:S01]  /*b8e0*/  FFMA.FTZ R119, R107, UR4, -R124.reuse ;  /* 0x000000046b777c23 */ /* 0x100fe2000801087c */
[--C-:B------:R-:W-:Y:S01]  /*b8f0*/  FFMA.FTZ R107, R110, UR4, -R124.reuse ;  /* 0x000000046e6b7c23 */ /* 0x100fe2000801087c */
[--C-:B------:R-:W-:Y:S01]  /*b900*/  FFMA.FTZ R110, R111, UR4, -R124.reuse ;  /* 0x000000046f6e7c23 */ /* 0x100fe2000801087c */
[----:B------:R-:W3:Y:S01]  /*b910*/  MUFU.EX2 R129, R129 ;  /* 0x0000008100817308 */ /* 0x000ee20000000800 */
[----:B0-----:R-:W-:Y:S01]  /*b920*/  FFMA.FTZ R111, R6, R4, R9 ;  /* 0x00000004066f7223 */ /* 0x001fe20000010009 */
[----:B--2---:R-:W-:Y:S01]  /*b930*/  FFMA.FTZ R3, R77, R3, R125 ;  /* 0x000000034d037223 */ /* 0x004fe2000001007d */
[--C-:B------:R-:W-:Y:S01]  /*b940*/  FFMA.FTZ R4, R103, UR4, -R124.reuse ;  /* 0x0000000467047c23 */ /* 0x100fe2000801087c */
[----:B------:R-:W-:Y:S01]  /*b950*/  FFMA.FTZ R103, R90, UR4, -R124 ;  /* 0x000000045a677c23 */ /* 0x000fe2000801087c */
[----:B------:R-:W-:Y:S01]  /*b960*/  FADD.FTZ R90, R10, R111 ;  /* 0x0000006f0a5a7221 */ /* 0x000fe20000010000 */
[----:B------:R-:W-:-:S02]  /*b970*/  WARPGROUP.DEPBAR.LE gsb0, 0x0 ;  /* 0x00008000000079c5 */ /* 0x000fc40000010000 */
[----:B------:R-:W-:Y:S01]  /*b980*/  WARPGROUP.ARRIVE ;  /* 0x00000000000079c5 */ /* 0x000fe20000000000 */
[----:B------:R-:W0:Y:S01]  /*b990*/  MUFU.EX2 R133, R133 ;  /* 0x0000008500857308 */ /* 0x000e220000000800 */
[----:B-1----:R-:W-:Y:S01]  /*b9a0*/  FADD.FTZ R138, R132, R3 ;  /* 0x00000003848a7221 */ /* 0x002fe20000010000 */
[--C-:B------:R-:W-:Y:S01]  /*b9b0*/  FFMA.FTZ R98, R98, UR4, -R124.reuse ;  /* 0x0000000462627c23 */ /* 0x100fe2000801087c */
[--C-:B------:R-:W-:Y:S01]  /*b9c0*/  FFMA.FTZ R94, R94, UR4, -R124.reuse ;  /* 0x000000045e5e7c23 */ /* 0x100fe2000801087c */
[--C-:B------:R-:W-:Y:S01]  /*b9d0*/  FFMA.FTZ R95, R95, UR4, -R124.reuse ;  /* 0x000000045f5f7c23 */ /* 0x100fe2000801087c */
[----:B------:R-:W-:Y:S01]  /*b9e0*/  HGMMA.64x96x16.F32 R24, gdesc[UR32].tnspB, R24, gsb0 ;  /* 0x41600000201879f0 */ /* 0x000fe20008000818 */
[----:B------:R-:W-:Y:S01]  /*b9f0*/  UIADD3 UR32, UR10, 0x780, URZ ;  /* 0x000007800a207890 */ /* 0x000fe2000fffe03f */
[----:B------:R-:W-:Y:S01]  /*ba00*/  FFMA.FTZ R83, R83, UR4, -R124 ;  /* 0x0000000453537c23 */ /* 0x000fe2000801087c */
[----:B------:R-:W-:Y:S01]  /*ba10*/  UIADD3 UR34, UR11, 0x140, URZ ;  /* 0x000001400b227890 */ /* 0x000fe2000fffe03f */
[----:B------:R-:W1:Y:S01]  /*ba20*/  MUFU.EX2 R128, R128 ;  /* 0x0000008000807308 */ /* 0x000e620000000800 */
[----:B------:R-:W-:Y:S01]  /*ba30*/  UMOV UR33, 0xc0000010 ;  /* 0xc000001000217882 */ /* 0x000fe20000000000 */
[----:B------:R-:W-:Y:S01]  /*ba40*/  UMOV UR35, 0x80000020 ;  /* 0x8000002000237882 */ /* 0x000fe20000000000 */
[----:B---3--:R-:W-:Y:S01]  /*ba50*/  FADD.FTZ R138, R129, R138 ;  /* 0x0000008a818a7221 */ /* 0x008fe20000010000 */
[--C-:B------:R-:W-:Y:S01]  /*ba60*/  FFMA.FTZ R86, R86, UR4, -R124.reuse ;  /* 0x0000000456567c23 */ /* 0x100fe2000801087c */
[--C-:B------:R-:W-:Y:S01]  /*ba70*/  FFMA.FTZ R87, R87, UR4, -R124.reuse ;  /* 0x0000000457577c23 */ /* 0x100fe2000801087c */
[--C-:B------:R-:W-:Y:S01]  /*ba80*/  FFMA.FTZ R75, R75, UR4, -R124.reuse ;  /* 0x000000044b4b7c23 */ /* 0x100fe2000801087c */
[--C-:B------:R-:W-:Y:S01]  /*ba90*/  FFMA.FTZ R79, R79, UR4, -R124.reuse ;  /* 0x000000044f4f7c23 */ /* 0x100fe2000801087c */
[----:B------:R-:W2:Y:S01]  /*baa0*/  MUFU.EX2 R136, R136 ;  /* 0x0000008800887308 */ /* 0x000ea20000000800 */
[----:B------:R-:W-:Y:S01]  /*bab0*/  FFMA.FTZ R78, R78, UR4, -R124 ;  /* 0x000000044e4e7c23 */ /* 0x000fe2000801087c */
[----:B------:R-:W-:-:S06]  /*bac0*/  ISETP.LT.AND P2, PT, RZ, UR7, PT ;  /* 0x00000007ff007c0c */ /* 0x000fcc000bf41270 */
        /* <DEDUP_REMOVED lines=21> */
[----:B------:R-:W5:Y:S08]  /*bc20*/  MUFU.EX2 R108, R108 ;  /* 0x0000006c006c7308 */ /* 0x000f700000000800 */
[----:B------:R-:W5:Y:S08]  /*bc30*/  MUFU.EX2 R107, R107 ;  /* 0x0000006b006b7308 */ /* 0x000f700000000800 */
[----:B------:R-:W5:Y:S08]  /*bc40*/  MUFU.EX2 R109, R109 ;  /* 0x0000006d006d7308 */ /* 0x000f700000000800 */
[----:B------:R-:W5:Y:S08]  /*bc50*/  MUFU.EX2 R110, R110 ;  /* 0x0000006e006e7308 */ /* 0x000f700000000800 */
[----:B------:R-:W5:Y:S08]  /*bc60*/  MUFU.EX2 R96, R96 ;  /* 0x0000006000607308 */ /* 0x000f700000000800 */
[----:B------:R-:W-:Y:S08]  /*bc70*/  MUFU.EX2 R98, R98 ;  /* 0x0000006200627308 */ /* 0x000ff00000000800 */
[----:B------:R-:W5:Y:S08]  /*bc80*/  MUFU.EX2 R97, R97 ;  /* 0x0000006100617308 */ /* 0x000f700000000800 */
        /* <DEDUP_REMOVED lines=33> */
[----:B------:R-:W-:Y:S02]  /*bea0*/  WARPGROUP.DEPBAR.LE gsb0, 0x0 ;  /* 0x00008000000079c5 */ /* 0x000fe40000010000 */
[----:B------:R-:W-:-:S06]  /*beb0*/  WARPGROUP.ARRIVE ;  /* 0x00000000000079c5 */ /* 0x000fcc0000000000 */
[----:B------:R-:W-:Y:S03]  /*bec0*/  HGMMA.64x96x16.F32 R24, gdesc[UR32].tnspB, R24, gsb0 ;  /* 0x41600000201879f0 */ /* 0x000fe60008000818 */
[----:B------:R-:W-:Y:S02]  /*bed0*/  WARPGROUP.DEPBAR.LE gsb0, 0x0 ;  /* 0x00008000000079c5 */ /* 0x000fe40000010000 */
[----:B------:R0:W-:Y:S06]  /*bee0*/  BAR.ARV R8, 0x100 ;  /* 0x000400080000751d */ /* 0x0001ec0000002000 */
[----:B------:R-:W-:Y:S01]  /*bef0*/  @!P1 SYNCS.ARRIVE.TRANS64.RED.A1T0 RZ, [R135+URZ], RZ ;  /* 0x000000ff87ff99a7 */ /* 0x000fe2000810043f */
[-C--:B------:R-:W-:Y:S01]  /*bf00*/  FMUL.FTZ R24, R24, R6.reuse ;  /* 0x0000000618187220 */ /* 0x080fe20000410000 */
[----:B0-----:R-:W-:Y:S01]  /*bf10*/  IMAD.U32 R8, RZ, RZ, UR6 ;  /* 0x00000006ff087e24 */ /* 0x001fe2000f8e00ff */
[----:B------:R-:W-:Y:S01]  /*bf20*/  UIADD3 UR6, UR7, -0x1, URZ ;  /* 0xffffffff07067890 */ /* 0x000fe2000fffe03f */
[-C--:B------:R-:W-:Y:S01]  /*bf30*/  FMUL.FTZ R25, R25, R6.reuse ;  /* 0x0000000619197220 */ /* 0x080fe20000410000 */
[-C--:B------:R-:W-:Y:S01]  /*bf40*/  FMUL.FTZ R28, R28, R6.reuse ;  /* 0x000000061c1c7220 */ /* 0x080fe20000410000 */
[-C--:B------:R-:W-:Y:S01]  /*bf50*/  FMUL.FTZ R29, R29, R6.reuse ;  /* 0x000000061d1d7220 */ /* 0x080fe20000410000 */
[----:B------:R-:W-:Y:S01]  /*bf60*/  @!P1 LEA R8, R8, UR37, 0x3 ;  /* 0x0000002508089c11 */ /* 0x000fe2000f8e18ff */
[-C--:B------:R-:W-:Y:S01]  /*bf70*/  FMUL.FTZ R32, R32, R6.reuse ;  /* 0x0000000620207220 */ /* 0x080fe20000410000 */
[----:B------:R-:W-:Y:S01]  /*bf80*/  FMUL.FTZ R33, R33, R6 ;  /* 0x0000000621217220 */ /* 0x000fe20000410000 */
[----:B------:R-:W-:Y:S01]  /*bf90*/  UMOV UR7, UR6 ;  /* 0x0000000600077c82 */ /* 0x000fe20008000000 */
[----:B------:R-:W-:Y:S01]  /*bfa0*/  UMOV UR6, UR36 ;  /* 0x0000002400067c82 */ /* 0x000fe20008000000 */
        /* <DEDUP_REMOVED lines=17> */
[--C-:B0-----:R-:W-:Y:S01]  /*c0c0*/  FFMA.FTZ R8, R99, UR4, -R124.reuse ;  /* 0x0000000463087c23 */ /* 0x101fe2000801087c */
[--C-:B------:R-:W-:Y:S01]  /*c0d0*/  FFMA.FTZ R99, R102, UR4, -R124.reuse ;  /* 0x0000000466637c23 */ /* 0x100fe2000801087c */
[----:B------:R-:W-:Y:S01]  /*c0e0*/  FFMA.FTZ R102, R91, UR4, -R124 ;  /* 0x000000045b667c23 */ /* 0x000fe2000801087c */
[----:B------:R-:W-:Y:S01]  /*c0f0*/  FADD.FTZ R91, R11, R90 ;  /* 0x0000005a0b5b7221 */ /* 0x000fe20000010000 */
[----:B------:R0:W5:Y:S01]  /*c100*/  MUFU.EX2 R3, R8 ;  /* 0x0000000800037308 */ /* 0x0001620000000800 */
[----:B------:R-:W-:Y:S01]  /*c110*/  FFMA.FTZ R90, R82, UR4, -R124 ;  /* 0x00000004525a7c23 */ /* 0x000fe2000801087c */
[-C--:B------:R-:W-:Y:S01]  /*c120*/  FMUL.FTZ R64, R64, R6.reuse ;  /* 0x0000000640407220 */ /* 0x080fe20000410000 */
[----:B------:R-:W-:Y:S01]  /*c130*/  FADD.FTZ R140, R12, R91 ;  /* 0x0000005b0c8c7221 */ /* 0x000fe20000010000 */
[----:B------:R-:W-:Y:S01]  /*c140*/  FADD.FTZ R91, R133, R138 ;  /* 0x0000008a855b7221 */ /* 0x000fe20000010000 */
[-C--:B------:R-:W-:Y:S01]  /*c150*/  FMUL.FTZ R65, R65, R6.reuse ;  /* 0x0000000641417220 */ /* 0x080fe20000410000 */
[-C--:B------:R-:W-:Y:S01]  /*c160*/  FMUL.FTZ R68, R68, R6.reuse ;  /* 0x0000000644447220 */ /* 0x080fe20000410000 */
[----:B------:R-:W-:Y:S01]  /*c170*/  FADD.FTZ R111, R13, R140 ;  /* 0x0000008c0d6f7221 */ /* 0x000fe20000010000 */
[----:B-1----:R-:W-:Y:S01]  /*c180*/  FADD.FTZ R91, R128, R91 ;  /* 0x0000005b805b7221 */ /* 0x002fe20000010000 */
[----:B------:R-:W1:Y:S01]  /*c190*/  MUFU.EX2 R99, R99 ;  /* 0x0000006300637308 */ /* 0x000e620000000800 */
[----:B------:R-:W-:Y:S01]  /*c1a0*/  FMUL.FTZ R69, R69, R6 ;  /* 0x0000000645457220 */ /* 0x000fe20000410000 */
[----:B0-----:R-:W-:Y:S01]  /*c1b0*/  FADD.FTZ R8, R14, R111 ;  /* 0x0000006f0e087221 */ /* 0x001fe20000010000 */
[----:B--2---:R-:W-:Y:S01]  /*c1c0*/  FADD.FTZ R91, R136, R91 ;  /* 0x0000005b885b7221 */ /* 0x004fe20000010000 */
[-C--:B------:R-:W-:Y:S01]  /*c1d0*/  FMUL.FTZ R26, R26, R77.reuse ;  /* 0x0000004d1a1a7220 */ /* 0x080fe20000410000 */
[----:B------:R-:W-:Y:S01]  /*c1e0*/  FMUL.FTZ R27, R27, R77 ;  /* 0x0000004d1b1b7220 */ /* 0x000fe20000410000 */
[----:B------:R-:W-:Y:S01]  /*c1f0*/  FADD.FTZ R82, R15, R8 ;  /* 0x000000080f527221 */ /* 0x000fe20000010000 */
[----:B---3--:R-:W-:Y:S01]  /*c200*/  FADD.FTZ R91, R130, R91 ;  /* 0x0000005b825b7221 */ /* 0x008fe20000010000 */
[----:B------:R-:W-:Y:S01]  /*c210*/  F2FP.F16.F32.PACK_AB R8, R10, R9 ;  /* 0x000000090a08723e */ /* 0x000fe200000000ff */
[----:B------:R-:W-:Y:S01]  /*c220*/  FMUL.FTZ R30, R30, R77 ;  /* 0x0000004d1e1e7220 */ /* 0x000fe20000410000 */
[----:B------:R-:W-:Y:S01]  /*c230*/  F2FP.F16.F32.PACK_AB R10, R12, R11 ;  /* 0x0000000b0c0a723e */ /* 0x000fe200000000ff */
[----:B------:R-:W-:Y:S01]  /*c240*/  FADD.FTZ R11, R17, R82 ;  /* 0x00000052110b7221 */ /* 0x000fe20000010000 */
[----:B----4-:R-:W-:Y:S01]  /*c250*/  FADD.FTZ R91, R134, R91 ;  /* 0x0000005b865b7221 */ /* 0x010fe20000010000 */
[----:B------:R-:W-:Y:S01]  /*c260*/  F2FP.F16.F32.PACK_AB R9, R132, R125 ;  /* 0x0000007d8409723e */ /* 0x000fe200000000ff */
[----:B------:R0:W2:Y:S01]  /*c270*/  MUFU.EX2 R82, R103 ;  /* 0x0000006700527308 */ /* 0x0000a20000000800 */
[----:B------:R-:W-:Y:S01]  /*c280*/  FADD.FTZ R12, R20, R11 ;  /* 0x0000000b140c7221 */ /* 0x000fe20000010000 */
[----:B-----5:R-:W-:Y:S01]  /*c290*/  FADD.FTZ R132, R122, R91 ;  /* 0x0000005b7a847221 */ /* 0x020fe20000010000 */
[----:B------:R-:W-:Y:S01]  /*c2a0*/  F2FP.F16.F32.PACK_AB R11, R133, R129 ;  /* 0x00000081850b723e */ /* 0x000fe200000000ff */
[----:B------:R-:W-:Y:S01]  /*c2b0*/  FFMA.FTZ R91, R74, UR4, -R124 ;  /* 0x000000044a5b7c23 */ /* 0x000fe2000801087c */
[----:B------:R-:W-:Y:S01]  /*c2c0*/  FADD.FTZ R111, R21, R12 ;  /* 0x0000000c156f7221 */ /* 0x000fe20000010000 */
[----:B------:R-:W-:Y:S01]  /*c2d0*/  FADD.FTZ R132, R131, R132 ;  /* 0x0000008483847221 */ /* 0x000fe20000010000 */
[-C--:B------:R-:W-:Y:S01]  /*c2e0*/  FMUL.FTZ R31, R31, R77.reuse ;  /* 0x0000004d1f1f7220 */ /* 0x080fe20000410000 */
[----:B------:R3:W-:Y:S01]  /*c2f0*/  STSM.16.M88.4 [R2+0x24300], R8 ;  /* 0x0243000802007844 */ /* 0x0007e20000000200 */
[----:B------:R-:W-:Y:S01]  /*c300*/  FADD.FTZ R12, R120, R111 ;  /* 0x0000006f780c7221 */ /* 0x000fe20000010000 */
[----:B0-----:R-:W-:Y:S01]  /*c310*/  FADD.FTZ R103, R123, R132 ;  /* 0x000000847b677221 */ /* 0x001fe20000010000 */
[----:B------:R0:W4:Y:S01]  /*c320*/  MUFU.EX2 R74, R102 ;  /* 0x00000066004a7308 */ /* 0x0001220000000800 */
[-C--:B------:R-:W-:Y:S01]  /*c330*/  FMUL.FTZ R34, R34, R77.reuse ;  /* 0x0000004d22227220 */ /* 0x080fe20000410000 */
[----:B------:R-:W-:Y:S01]  /*c340*/  FADD.FTZ R111, R121, R12 ;  /* 0x0000000c796f7221 */ /* 0x000fe20000010000 */
[----:B------:R-:W-:Y:S01]  /*c350*/  FADD.FTZ R103, R126, R103 ;  /* 0x000000677e677221 */ /* 0x000fe20000010000 */
[-C--:B------:R-:W-:Y:S01]  /*c360*/  FMUL.FTZ R35, R35, R77.reuse ;  /* 0x0000004d23237220 */ /* 0x080fe20000410000 */
[-C--:B------:R-:W-:Y:S01]  /*c370*/  FMUL.FTZ R38, R38, R77.reuse ;  /* 0x0000004d26267220 */ /* 0x080fe20000410000 */
[----:B------:R-:W-:Y:S01]  /*c380*/  FADD.FTZ R12, R112, R111 ;  /* 0x0000006f700c7221 */ /* 0x000fe20000010000 */
[----:B------:R-:W-:Y:S01]  /*c390*/  F2FP.F16.F32.PACK_AB R112, R113, R112 ;  /* 0x000000707170723e */ /* 0x000fe200000000ff */
[-C--:B------:R-:W-:Y:S01]  /*c3a0*/  FMUL.FTZ R39, R39, R77.reuse ;  /* 0x0000004d27277220 */ /* 0x080fe20000410000 */
[-C--:B------:R-:W-:Y:S01]  /*c3b0*/  FMUL.FTZ R42, R42, R77.reuse ;  /* 0x0000004d2a2a7220 */ /* 0x080fe20000410000 */
[-C--:B------:R-:W-:Y:S01]  /*c3c0*/  FMUL.FTZ R43, R43, R77.reuse ;  /* 0x0000004d2b2b7220 */ /* 0x080fe20000410000 */
[-C--:B------:R-:W-:Y:S01]  /*c3d0*/  FMUL.FTZ R46, R46, R77.reuse ;  /* 0x0000004d2e2e7220 */ /* 0x080fe20000410000 */
[----:B------:R-:W-:Y:S01]  /*c3e0*/  FMUL.FTZ R47, R47, R77 ;  /* 0x0000004d2f2f7220 */ /* 0x000fe20000410000 */
[----:B---3--:R-:W-:Y:S01]  /*c3f0*/  F2FP.F16.F32.PACK_AB R8, R14, R13 ;  /* 0x0000000d0e08723e */ /* 0x008fe200000000ff */
[----:B------:R-:W-:Y:S01]  /*c400*/  FADD.FTZ R14, R114, R103 ;  /* 0x00000067720e7221 */ /* 0x000fe20000010000 */
[----:B------:R-:W-:Y:S01]  /*c410*/  FADD.FTZ R13, R113, R12 ;  /* 0x0000000c710d7221 */ /* 0x000fe20000010000 */
[----:B------:R-:W-:Y:S01]  /*c420*/  F2FP.F16.F32.PACK_AB R10, R17, R15 ;  /* 0x0000000f110a723e */ /* 0x000fe200000000ff */
[-C--:B------:R-:W-:Y:S01]  /*c430*/  FMUL.FTZ R50, R50, R77.reuse ;  /* 0x0000004d32327220 */ /* 0x080fe20000410000 */
[----:B------:R-:W-:Y:S01]  /*c440*/  FADD.FTZ R14, R127, R14 ;  /* 0x0000000e7f0e7221 */ /* 0x000fe20000010000 */
[----:B0-----:R-:W-:Y:S01]  /*c450*/  FADD.FTZ R102, R116, R13 ;  /* 0x0000000d74667221 */ /* 0x001fe20000010000 */
[----:B------:R-:W-:Y:S01]  /*c460*/  F2FP.F16.F32.PACK_AB R12, R21, R20 ;  /* 0x00000014150c723e */ /* 0x000fe200000000ff */
[----:B------:R0:W3:Y:S01]  /*c470*/  MUFU.EX2 R17, R90 ;  /* 0x0000005a00117308 */ /* 0x0000e20000000800 */
        /* <DEDUP_REMOVED lines=11> */
[----:B------:R-:W5:Y:S01]  /*c530*/  MUFU.EX2 R20, R83 ;  /* 0x0000005300147308 */ /* 0x000f620000000800 */
[----:B------:R-:W-:Y:S01]  /*c540*/  FADD.FTZ R102, R119, R102 ;  /* 0x0000006677667221 */ /* 0x000fe20000010000 */
[----:B------:R-:W-:Y:S01]  /*c550*/  FADD.FTZ R120, R108, R21 ;  /* 0x000000156c787221 */ /* 0x000fe20000010000 */
[----:B------:R-:W-:Y:S01]  /*c560*/  F2FP.F16.F32.PACK_AB R13, R131, R122 ;  /* 0x0000007a830d723e */ /* 0x000fe200000000ff */
[----:B------:R1:W-:Y:S01]  /*c570*/  STSM.16.M88.4 [R2+0x25b00], R8 ;  /* 0x025b000802007844 */ /* 0x0003e20000000200 */
[----:B------:R-:W-:Y:S01]  /*c580*/  FADD.FTZ R21, R107, R102 ;  /* 0x000000666b157221 */ /* 0x000fe20000010000 */
[----:B------:R-:W-:Y:S01]  /*c590*/  FADD.FTZ R103, R109, R120 ;  /* 0x000000786d677221 */ /* 0x000fe20000010000 */
[----:B------:R-:W-:Y:S01]  /*c5a0*/  F2FP.F16.F32.PACK_AB R15, R126, R123 ;  /* 0x0000007b7e0f723e */ /* 0x000fe200000000ff */
[----:B------:R-:W5:Y:S01]  /*c5b0*/  MUFU.EX2 R83, R87 ;  /* 0x0000005700537308 */ /* 0x000f620000000800 */
[----:B------:R-:W-:Y:S01]  /*c5c0*/  FADD.FTZ R21, R110, R21 ;  /* 0x000000156e157221 */ /* 0x000fe20000010000 */
[----:B0-----:R-:W-:Y:S01]  /*c5d0*/  FADD.FTZ R90, R96, R103 ;  /* 0x00000067605a7221 */ /* 0x001fe20000010000 */
[C---:B------:R-:W-:Y:S01]  /*c5e0*/  F2FP.F16.F32.PACK_AB R96, R97.reuse, R96 ;  /* 0x000000606160723e */ /* 0x040fe200000000ff */
        /* <DEDUP_REMOVED lines=8> */
[----:B-1----:R-:W1:Y:S01]  /*c670*/  MUFU.EX2 R11, R91 ;  /* 0x0000005b000b7308 */ /* 0x002e620000000800 */
[----:B------:R-:W-:Y:S01]  /*c680*/  FADD.FTZ R21, R99, R102 ;  /* 0x0000006663157221 */ /* 0x000fe20000010000 */
[----:B------:R-:W-:Y:S01]  /*c690*/  FADD.FTZ R9, R101, R90 ;  /* 0x0000005a65097221 */ /* 0x000fe20000010000 */
[----:B------:R-:W-:Y:S01]  /*c6a0*/  F2FP.F16.F32.PACK_AB R99, R4, R99 ;  /* 0x000000630463723e */ /* 0x000fe200000000ff */
[-C--:B------:R-:W-:Y:S01]  /*c6b0*/  FMUL.FTZ R58, R58, R77.reuse ;  /* 0x0000004d3a3a7220 */ /* 0x080fe20000410000 */
[----:B------:R-:W-:Y:S01]  /*c6c0*/  FADD.FTZ R21, R4, R21 ;  /* 0x0000001504157221 */ /* 0x000fe20000010000 */
[----:B------:R-:W-:Y:S01]  /*c6d0*/  FADD.FTZ R8, R88, R9 ;  /* 0x0000000958087221 */ /* 0x000fe20000010000 */
[----:B------:R-:W-:Y:S01]  /*c6e0*/  F2FP.F16.F32.PACK_AB R104, R105, R104 ;  /* 0x000000686968723e */ /* 0x000fe200000000ff */
[----:B0-----:R-:W0:Y:S01]  /*c6f0*/  MUFU.EX2 R13, R78 ;  /* 0x0000004e000d7308 */ /* 0x001e220000000800 */
[----:B--2---:R-:W-:Y:S01]  /*c700*/  FADD.FTZ R21, R82, R21 ;  /* 0x0000001552157221 */ /* 0x004fe20000010000 */
[----:B------:R-:W-:Y:S01]  /*c710*/  FADD.FTZ R9, R89, R8 ;  /* 0x0000000859097221 */ /* 0x000fe20000010000 */
[----:B------:R-:W-:Y:S01]  /*c720*/  F2FP.F16.F32.PACK_AB R114, R117, R116 ;  /* 0x000000747572723e */ /* 0x000fe200000000ff */
[----:B------:R-:W-:Y:S01]  /*c730*/  FMUL.FTZ R59, R59, R77 ;  /* 0x0000004d3b3b7220 */ /* 0x000fe20000410000 */
[----:B----4-:R-:W-:Y:S01]  /*c740*/  FADD.FTZ R21, R74, R21 ;  /* 0x000000154a157221 */ /* 0x010fe20000010000 */
[----:B------:R-:W-:Y:S01]  /*c750*/  FADD.FTZ R8, R92, R9 ;  /* 0x000000095c087221 */ /* 0x000fe20000010000 */
[----:B------:R-:W-:Y:S01]  /*c760*/  F2FP.F16.F32.PACK_AB R115, R118, R115 ;  /* 0x000000737673723e */ /* 0x000fe200000000ff */
[-C--:B------:R-:W-:Y:S01]  /*c770*/  FMUL.FTZ R62, R62, R77.reuse ;  /* 0x0000004d3e3e7220 */ /* 0x080fe20000410000 */
[----:B------:R-:W-:Y:S01]  /*c780*/  FADD.FTZ R10, R94, R21 ;  /* 0x000000155e0a7221 */ /* 0x000fe20000010000 */
[----:B------:R-:W-:Y:S01]  /*c790*/  FADD.FTZ R3, R93, R8 ;  /* 0x000000085d037221 */ /* 0x000fe20000010000 */
[----:B------:R-:W-:Y:S01]  /*c7a0*/  F2FP.F16.F32.PACK_AB R105, R119, R106 ;  /* 0x0000006a7769723e */ /* 0x000fe200000000ff */
[----:B------:R2:W-:Y:S01]  /*c7b0*/  STSM.16.M88.4 [R2+0x28b00], R112 ;  /* 0x028b007002007844 */ /* 0x0005e20000000200 */
[----:B------:R-:W-:Y:S01]  /*c7c0*/  FADD.FTZ R10, R95, R10 ;  /* 0x0000000a5f0a7221 */ /* 0x000fe20000010000 */
[----:B------:R-:W-:Y:S01]  /*c7d0*/  FADD.FTZ R4, R80, R3 ;  /* 0x0000000350047221 */ /* 0x000fe20000010000 */
[----:B------:R-:W-:Y:S01]  /*c7e0*/  F2FP.F16.F32.PACK_AB R106, R109, R108 ;  /* 0x0000006c6d6a723e */ /* 0x000fe200000000ff */
[----:B------:R-:W-:Y:S01]  /*c7f0*/  FMUL.FTZ R63, R63, R77 ;  /* 0x0000004d3f3f7220 */ /* 0x000fe20000410000 */
[----:B---3--:R-:W-:Y:S01]  /*c800*/  FADD.FTZ R3, R17, R10 ;  /* 0x0000000a11037221 */ /* 0x008fe20000010000 */
[----:B------:R-:W-:Y:S01]  /*c810*/  FADD.FTZ R9, R81, R4 ;  /* 0x0000000451097221 */ /* 0x000fe20000010000 */
[----:B------:R-:W-:Y:S01]  /*c820*/  F2FP.F16.F32.PACK_AB R107, R110, R107 ;  /* 0x0000006b6e6b723e */ /* 0x000fe200000000ff */
[-C--:B------:R-:W-:Y:S01]  /*c830*/  FMUL.FTZ R66, R66, R77.reuse ;  /* 0x0000004d42427220 */ /* 0x080fe20000410000 */
[----:B-----5:R-:W-:Y:S01]  /*c840*/  FADD.FTZ R3, R20, R3 ;  /* 0x0000000314037221 */ /* 0x020fe20000010000 */
[----:B------:R-:W-:Y:S01]  /*c850*/  FADD.FTZ R4, R84, R9 ;  /* 0x0000000954047221 */ /* 0x000fe20000010000 */
[----:B------:R-:W-:Y:S01]  /*c860*/  F2FP.F16.F32.PACK_AB R98, R101, R100 ;  /* 0x000000646562723e */ /* 0x000fe200000000ff */
[----:B------:R2:W-:Y:S01]  /*c870*/  STSM.16.M88.4 [R2+0x2a300], R104 ;  /* 0x02a3006802007844 */ /* 0x0005e20000000200 */
        /* <DEDUP_REMOVED lines=8> */
[----:B-1----:R-:W-:Y:S01]  /*c900*/  FADD.FTZ R8, R11, R8 ;  /* 0x000000080b087221 */ /* 0x002fe20000010000 */
[----:B------:R-:W-:Y:S01]  /*c910*/  F2FP.F16.F32.PACK_AB R90, R93, R92 ;  /* 0x0000005c5d5a723e */ /* 0x000fe200000000ff */
[----:B------:R-:W-:Y:S01]  /*c920*/  FADD.FTZ R3, R73, R4 ;  /* 0x0000000449037221 */ /* 0x000fe20000010000 */
[----:B------:R-:W-:Y:S01]  /*c930*/  F2FP.F16.F32.PACK_AB R91, R95, R94 ;  /* 0x0000005e5f5b723e */ /* 0x000fe200000000ff */
[----:B------:R-:W-:Y:S01]  /*c940*/  FADD.FTZ R8, R75, R8 ;  /* 0x000000084b087221 */ /* 0x000fe20000010000 */
[----:B------:R-:W-:Y:S01]  /*c950*/  F2FP.F16.F32.PACK_AB R80, R81, R80 ;  /* 0x000000505150723e */ /* 0x000fe200000000ff */
[----:B------:R-:W-:Y:S01]  /*c960*/  FADD.FTZ R4, R76, R3 ;  /* 0x000000034c047221 */ /* 0x000fe20000010000 */
[----:B------:R-:W-:Y:S01]  /*c970*/  F2FP.F16.F32.PACK_AB R72, R73, R72 ;  /* 0x000000484948723e */ /* 0x000fe200000000ff */
[----:B------:R2:W-:Y:S01]  /*c980*/  STSM.16.M88.4 [R2+0x2d300], R88 ;  /* 0x02d3005802007844 */ /* 0x0005e20000000200 */
[----:B------:R-:W-:Y:S01]  /*c990*/  F2FP.F16.F32.PACK_AB R81, R20, R17 ;  /* 0x000000111451723e */ /* 0x000fe200000000ff */
[----:B0-----:R-:W-:Y:S01]  /*c9a0*/  FADD.FTZ R8, R13, R8 ;  /* 0x000000080d087221 */ /* 0x001fe20000010000 */
[----:B------:R-:W-:Y:S01]  /*c9b0*/  F2FP.F16.F32.PACK_AB R82, R85, R84 ;  /* 0x000000545552723e */ /* 0x000fe200000000ff */
[----:B------:R-:W-:Y:S01]  /*c9c0*/  FADD.FTZ R4, R7, R4 ;  /* 0x0000000407047221 */ /* 0x000fe20000010000 */
[----:B------:R-:W-:Y:S01]  /*c9d0*/  F2FP.F16.F32.PACK_AB R83, R83, R86 ;  /* 0x000000565353723e */ /* 0x000fe200000000ff */
[----:B------:R-:W-:Y:S01]  /*c9e0*/  FADD.FTZ R3, R79, R8 ;  /* 0x000000084f037221 */ /* 0x000fe20000010000 */
[----:B------:R-:W-:Y:S01]  /*c9f0*/  F2FP.F16.F32.PACK_AB R73, R75, R11 ;  /* 0x0000000b4b49723e */ /* 0x000fe200000000ff */
[----:B------:R-:W-:Y:S01]  /*ca00*/  FMUL.FTZ R70, R70, R77 ;  /* 0x0000004d46467220 */ /* 0x000fe20000410000 */
[----:B------:R-:W-:Y:S01]  /*ca10*/  F2FP.F16.F32.PACK_AB R74, R7, R76 ;  /* 0x0000004c074a723e */ /* 0x000fe200000000ff */
[----:B------:R2:W-:Y:S01]  /*ca20*/  STSM.16.M88.4 [R2+0x2eb00], R80 ;  /* 0x02eb005002007844 */ /* 0x0005e20000000200 */
[----:B------:R-:W-:Y:S01]  /*ca30*/  F2FP.F16.F32.PACK_AB R75, R79, R13 ;  /* 0x0000000d4f4b723e */ /* 0x000fe200000000ff */
[----:B------:R-:W-:Y:S01]  /*ca40*/  FMUL.FTZ R71, R71, R77 ;  /* 0x0000004d47477220 */ /* 0x000fe20000410000 */
[----:B------:R-:W-:-:S02]  /*ca50*/  IMAD.MOV.U32 R7, RZ, RZ, R5 ;  /* 0x000000ffff077224 */ /* 0x000fc400078e0005 */
[----:B------:R-:W-:Y:S01]  /*ca60*/  IMAD.MOV.U32 R9, RZ, RZ, R0 ;  /* 0x000000ffff097224 */ /* 0x000fe200078e0000 */
[----:B------:R2:W-:Y:S01]  /*ca70*/  STSM.16.M88.4 [R2+0x30300], R72 ;  /* 0x0303004802007844 */ /* 0x0005e20000000200 */
        /* <DEDUP_REMOVED lines=8> */
.L_x_11809:
[----:B------:R-:W-:Y:S06]  /*cb00*/  BAR.ARV 0x8, 0x200 ;  /* 0x0208000000007b1d */ /* 0x000fec0000002000 */
[----:B------:R-:W-:Y:S05]  /*cb10*/  @!P0 BRA `(.L_x_11819) ;  /* 0x0000000000048947 */ /* 0x000fea0003800000 */
[----:B------:R-:W-:Y:S01]  /*cb20*/  BPT.TRAP 0x1 ;  /* 0x000000040000795c */ /* 0x000fe20000300000 */
.L_x_11819:
[----:B------:R-:W-:Y:S01]  /*cb30*/  ULEA UR5, UR36, UR37, 0x3 ;  /* 0x0000002524057291 */ /* 0x000fe2000f8e183f */
[----:B------:R-:W-:-:S05]  /*cb40*/  IMAD.U32 R6, RZ, RZ, UR38 ;  /* 0x00000026ff067e24 */ /* 0x000fca000f8e00ff */
[----:B------:R-:W-:-:S04]  /*cb50*/  SHF.L.U32 R6, R6, 0x1f, RZ ;  /* 0x0000001f06067819 */ /* 0x000fc800000006ff */
[----:B------:R0:W1:Y:S01]  /*cb60*/  SYNCS.PHASECHK.TRANS64.TRYWAIT P2, [UR5+0x31c50], R6 ;  /* 0x031c5006ff0075a7 */ /* 0x0000620008040145 */
[----:B------:R-:W-:Y:S05]  /*cb70*/  @!P0 BRA `(.L_x_11820) ;  /* 0x0000000000048947 */ /* 0x000fea0003800000 */
[----:B------:R-:W-:Y:S01]  /*cb80*/  BPT.TRAP 0x1 ;  /* 0x000000040000795c */ /* 0x000fe20000300000 */
.L_x_11820:
[----:B-1----:R-:W-:Y:S05]  /*cb90*/  @P2 BRA `(.L_x_11821) ;  /* 0x0000000000082947 */ /* 0x002fea0003800000 */
[----:B------:R-:W1:Y:S02]  /*cba0*/  SYNCS.PHASECHK.TRANS64.TRYWAIT P0, [UR5+0x31c50], R6 ;  /* 0x031c5006ff0075a7 */ /* 0x000e640008000145 */
[----:B-1----:R-:W-:Y:S05]  /*cbb0*/  @!P0 BRA `(.L_x_11822) ;  /* 0x0000006c00f48947 */ /* 0x002fea0003800000 */
.L_x_11821:
[----:B------:R-:W-:Y:S01]  /*cbc0*/  UIADD3 UR37, UR37, 0x200, URZ ;  /* 0x0000020025257890 */ /* 0x000fe2000fffe03f */
[----:B------:R-:W-:Y:S01]  /*cbd0*/  WARPGROUP.ARRIVE ;  /* 0x00000000000079c5 */ /* 0x000fe20000000000 */
[----:B------:R-:W-:Y:S01]  /*cbe0*/  ULOP3.LUT UR60, UR60, 0x10000, URZ, 0xfc, !UPT ;  /* 0x000100003c3c7892 */ /* 0x000fe2000f8efc3f */
[----:B-1----:R-:W1:Y:S01]  /*cbf0*/  SHFL.BFLY PT, R7, R4, 0x2, 0x1f ;  /* 0x0c401f0004077f89 */ /* 0x002e6200000e0000 */
[----:B------:R-:W-:Y:S01]  /*cc00*/  USHF.R.U32.HI UR37, URZ, 0x4, UR37 ;  /* 0x000000043f257899 */ /* 0x000fe20008011625 */
[----:B------:R-:W-:Y:S01]  /*cc10*/  R2UR UR7, R149 ;  /* 0x00000000950772ca */ /* 0x000fe200000e0000 */
[----:B------:R-:W-:Y:S01]  /*cc20*/  UMOV UR9, 0xc0000010 ;  /* 0xc000001000097882 */ /* 0x000fe20000000000 */
[----:B------:R-:W-:Y:S01]  /*cc30*/  UMOV UR11, 0x80000020 ;  /* 0x80000020000b7882 */ /* 0x000fe20000000000 */
[----:B------:R-:W-:Y:S01]  /*cc40*/  ULOP3.LUT UR37, UR37, 0x3fff, URZ, 0xc0, !UPT ;  /* 0x00003fff25257892 */ /* 0x000fe2000f8ec03f */
[----:B0-----:R-:W0:Y:S01]  /*cc50*/  SHFL.BFLY PT, R6, R3, 0x2, 0x1f ;  /* 0x0c401f0003067f89 */ /* 0x001e2200000e0000 */
[----:B------:R-:W-:Y:S01]  /*cc60*/  UMOV UR8, UR60 ;  /* 0x0000003c00087c82 */ /* 0x000fe20008000000 */
[----:B------:R-:W-:Y:S01]  /*cc70*/  IMAD.U32 R13, RZ, RZ, UR4 ;  /* 0x00000004ff0d7e24 */ /* 0x000fe2000f8e00ff */
[----:B------:R-:W-:Y:S01]  /*cc80*/  ULOP3.LUT UR6, UR37, 0x2400000, URZ, 0xfc, !UPT ;  /* 0x0240000025067892 */ /* 0x000fe2000f8efc3f */
[----:B--2---:R-:W-:-:S03]  /*cc90*/  IMAD.MOV.U32 R72, RZ, RZ, -0x800000 ;  /* 0xff800000ff487424 */ /* 0x004fc600078e00ff */
[----:B------:R-:W-:Y:S02]  /*cca0*/  UIMAD UR6, UR36, 0x6c0, UR6 ;  /* 0x000006c0240678a4 */ /* 0x000fe4000f8e0206 */
[----:B------:R-:W-:Y:S02]  /*ccb0*/  UIADD3 UR36, UR36, 0x1, URZ ;  /* 0x0000000124247890 */ /* 0x000fe4000fffe03f */
[----:B------:R-:W-:Y:S02]  /*ccc0*/  UIADD3 UR7, UR7, 0x1, URZ ;  /* 0x0000000107077890 */ /* 0x000fe4000fffe03f */
        /* <DEDUP_REMOVED lines=12> */
[----:B------:R-:W-:Y:S01]  /*cd90*/  IMAD.U32 R149, RZ, RZ, UR7 ;  /* 0x00000007ff957e24 */ /* 0x000fe2000f8e00ff */
[----:B------:R-:W-:-:S02]  /*cda0*/  USEL UR36, UR36, URZ, UP0 ;  /* 0x0000003f24247287 */ /* 0x000fc40008000000 */
[----:B------:R-:W1:Y:S01]  /*cdb0*/  SHFL.BFLY PT, R9, R8, 0x1, 0x1f ;  /* 0x0c201f0008097f89 */ /* 0x000e6200000e0000 */
[----:B0-----:R-:W-:Y:S01]  /*cdc0*/  FADD.FTZ R11, R7, R6 ;  /* 0x00000006070b7221 */ /* 0x001fe20000010000 */
[----:B------:R-:W-:Y:S01]  /*cdd0*/  IMAD.U32 R7, RZ, RZ, UR4 ;  /* 0x00000004ff077e24 */ /* 0x000fe2000f8e00ff */
[----:B------:R-:W-:Y:S01]  /*cde0*/  USEL UR4, URZ, 0x1, UP0 ;  /* 0x000000013f047887 */ /* 0x000fe20008000000 */
[----:B-1----:R-:W-:Y:S02]  /*cdf0*/  FADD.FTZ R12, R8, R9 ;  /* 0x00000009080c7221 */ /* 0x002fe40000010000 */
[----:B------:R-:W-:Y:S01]  /*ce00*/  FSETP.NE.FTZ.AND P0, PT, R11, RZ, PT ;  /* 0x000000ff0b00720b */ /* 0x000fe20003f15000 */
[----:B------:R-:W-:Y:S01]  /*ce10*/  IMAD.U32 R8, RZ, RZ, UR5 ;  /* 0x00000005ff087e24 */ /* 0x000fe2000f8e00ff */
[----:B------:R-:W-:Y:S01]  /*ce20*/  ULOP3.LUT UR38, UR38, UR4, URZ, 0x3c, !UPT ;  /* 0x0000000426267292 */ /* 0x000fe2000f8e3c3f */
        /* <DEDUP_REMOVED lines=68> */
[----:B------:R1:W-:Y:S01]  /*d270*/  @!P1 SYNCS.ARRIVE.TRANS64.RED.A1T0 RZ, [R8+URZ], RZ ;  /* 0x000000ff08ff99a7 */ /* 0x0003e2000810043f */
[-C--:B---3--:R-:W-:Y:S01]  /*d280*/  FMUL.FTZ R73, R36, R4.reuse ;  /* 0x0000000424497220 */ /* 0x088fe20000410000 */
        /* <DEDUP_REMOVED lines=47> */
.L_x_11792:
        /* <DEDUP_REMOVED lines=10> */
[----:B------:R-:W-:Y:S01]  /*d620*/  R2UR UR11, R144 ;  /* 0x00000000900b72ca */ /* 0x000fe200000e0000 */
[----:B------:R-:W-:Y:S01]  /*d630*/  IMAD R9, R148, 0x20, R22 ;  /* 0x0000002094097824 */ /* 0x000fe200078e0216 */
[----:B------:R-:W-:-:S05]  /*d640*/  R2UR UR13, R145 ;  /* 0x00000000910d72ca */ /* 0x000fca00000e0000 */
[----:B------:R-:W-:Y:S01]  /*d650*/  BAR.SYNC.DEFER_BLOCKING 0x1, 0x180 ;  /* 0x0046000000007b1d */ /* 0x000fe20000010000 */
[----:B------:R-:W-:Y:S01]  /*d660*/  VIADD R87, R19, UR61 ;  /* 0x0000003d13577c36 */ /* 0x000fe20008000000 */
[----:B------:R-:W-:Y:S02]  /*d670*/  F2FP.F16.F32.PACK_AB R6, R77, R6 ;  /* 0x000000064d06723e */ /* 0x000fe400000000ff */
[----:B------:R-:W-:Y:S01]  /*d680*/  F2FP.F16.F32.PACK_AB R27, R64, R27 ;  /* 0x0000001b401b723e */ /* 0x000fe200000000ff */
[----:B------:R-:W-:-:S03]  /*d690*/  IMAD.MOV.U32 R58, RZ, RZ, R87 ;  /* 0x000000ffff3a7224 */ /* 0x000fc600078e0057 */
[----:B------:R-:W1:Y:S01]  /*d6a0*/  LDC R0, c[0x0][0xbe8] ;  /* 0x0002fa00ff007b82 */ /* 0x000e620000000800 */
[----:B------:R-:W-:Y:S01]  /*d6b0*/  ULDC.64 UR8, c[0x0][0xb90] ;  /* 0x0002e40000087ab9 */ /* 0x000fe20000000a00 */
[----:B------:R-:W-:Y:S01]  /*d6c0*/  F2FP.F16.F32.PACK_AB R37, R38, R37 ;  /* 0x000000252625723e */ /* 0x000fe200000000ff */
[----:B------:R-:W-:Y:S01]  /*d6d0*/  ULDC.64 UR14, c[0x0][0x208] ;  /* 0x00008200000e7ab9 */ /* 0x000fe20000000a00 */
[----:B------:R-:W-:Y:S01]  /*d6e0*/  USHF.R.S32.HI UR10, URZ, 0x1f, UR11 ;  /* 0x0000001f3f0a7899 */ /* 0x000fe2000801140b */
[----:B------:R-:W-:Y:S01]  /*d6f0*/  F2FP.F16.F32.PACK_AB R36, R65, R36 ;  /* 0x000000244124723e */ /* 0x000fe200000000ff */
[----:B------:R-:W-:Y:S01]  /*d700*/  USHF.R.S32.HI UR12, URZ, 0x1f, UR13 ;  /* 0x0000001f3f0c7899 */ /* 0x000fe2000801140d */
[----:B------:R-:W-:Y:S02]  /*d710*/  F2FP.F16.F32.PACK_AB R38, R69, R68 ;  /* 0x000000444526723e */ /* 0x000fe400000000ff */
[----:B------:R-:W-:Y:S01]  /*d720*/  F2FP.F16.F32.PACK_AB R39, R66, R39 ;  /* 0x000000274227723e */ /* 0x000fe200000000ff */
[----:B------:R-:W-:Y:S01]  /*d730*/  UMOV UR6, UR37 ;  /* 0x0000002500067c82 */ /* 0x000fe20008000000 */
[----:B0-----:R-:W-:Y:S01]  /*d740*/  UMOV UR7, UR5 ;  /* 0x0000000500077c82 */ /* 0x001fe20008000000 */
[----:B------:R-:W-:Y:S01]  /*d750*/  UIMAD UR5, UR10, UR8, URZ ;  /* 0x000000080a0572a4 */ /* 0x000fe2000f8e023f */
[----:B------:R-:W-:-:S02]  /*d760*/  IMAD.U32 R34, RZ, RZ, UR6 ;  /* 0x00000006ff227e24 */ /* 0x000fc4000f8e00ff */
[----:B------:R-:W-:Y:S01]  /*d770*/  IMAD.U32 R35, RZ, RZ, UR7 ;  /* 0x00000007ff237e24 */ /* 0x000fe2000f8e00ff */
[----:B------:R-:W-:Y:S02]  /*d780*/  UIMAD.WIDE.U32 UR6, UR11, UR8, URZ ;  /* 0x000000080b0672a5 */ /* 0x000fe4000f8e003f */
[----:B------:R-:W-:Y:S01]  /*d790*/  UIMAD UR5, UR11, UR9, UR5 ;  /* 0x000000090b0572a4 */ /* 0x000fe2000f8e0205 */
[--C-:B------:R-:W-:Y:S02]  /*d7a0*/  IMAD.WIDE R4, R153, 0x2, R34.reuse ;  /* 0x0000000299047825 */ /* 0x100fe400078e0222 */
[----:B------:R-:W-:Y:S01]  /*d7b0*/  ULDC.64 UR8, c[0x0][0xb98] ;  /* 0x0002e60000087ab9 */ /* 0x000fe20000000a00 */
[----:B------:R-:W-:Y:S01]  /*d7c0*/  UIADD3 UR7, UR7, UR5, URZ ;  /* 0x0000000507077290 */ /* 0x000fe2000fffe03f */
[----:B------:R-:W-:Y:S01]  /*d7d0*/  IMAD.WIDE R34, R9, 0x2, R34 ;  /* 0x0000000209227825 */ /* 0x000fe200078e0222 */
[C---:B------:R-:W-:Y:S01]  /*d7e0*/  IADD3 R31, P1, R4.reuse, 0x6000, RZ ;  /* 0x00006000041f7810 */ /* 0x040fe20007f3e0ff */
[----:B------:R-:W-:Y:S01]  /*d7f0*/  UIMAD UR5, UR12, UR8, URZ ;  /* 0x000000080c0572a4 */ /* 0x000fe2000f8e023f */
[----:B------:R-:W-:Y:S01]  /*d800*/  IADD3 R15, P0, R4, 0x6020, RZ ;  /* 0x00006020040f7810 */ /* 0x000fe20007f1e0ff */
[----:B------:R-:W-:Y:S01]  /*d810*/  UIMAD.WIDE.U32 UR6, UR13, UR8, UR6 ;  /* 0x000000080d0672a5 */ /* 0x000fe2000f8e0006 */
[----:B------:R-:W-:Y:S01]  /*d820*/  LOP3.LUT R16, R31, 0x180, RZ, 0xc0, !PT ;  /* 0x000001801f107812 */ /* 0x000fe200078ec0ff */
[----:B------:R-:W-:Y:S01]  /*d830*/  IMAD.X R25, RZ, RZ, R5, P1 ;  /* 0x000000ffff197224 */ /* 0x000fe200008e0605 */
[----:B-1----:R-:W-:Y:S01]  /*d840*/  ISETP.NE.AND P1, PT, R0, 0x1, PT ;  /* 0x000000010000780c */ /* 0x002fe20003f25270 */
[----:B------:R-:W-:Y:S01]  /*d850*/  UIMAD UR5, UR13, UR9, UR5 ;  /* 0x000000090d0572a4 */ /* 0x000fe2000f8e0205 */
[----:B------:R-:W-:-:S02]  /*d860*/  LOP3.LUT R14, R15, 0x180, RZ, 0xc0, !PT ;  /* 0x000001800f0e7812 */ /* 0x000fc400078ec0ff */
[----:B------:R-:W-:Y:S01]  /*d870*/  SHF.R.U64 R16, R16, 0x3, RZ ;  /* 0x0000000310107819 */ /* 0x000fe200000012ff */
[----:B------:R-:W-:Y:S01]  /*d880*/  ULDC.64 UR8, c[0x0][0xae8] ;  /* 0x0002ba0000087ab9 */ /* 0x000fe20000000a00 */
[----:B------:R-:W-:Y:S02]  /*d890*/  IADD3 R63, P5, R34, 0x7800, RZ ;  /* 0x00007800223f7810 */ /* 0x000fe40007fbe0ff */
[----:B------:R-:W-:Y:S02]  /*d8a0*/  SHF.R.U64 R14, R14, 0x3, RZ ;  /* 0x000000030e0e7819 */ /* 0x000fe400000012ff */
[----:B------:R-:W-:Y:S02]  /*d8b0*/  LOP3.LUT R9, R4, 0x180, RZ, 0xc0, !PT ;  /* 0x0000018004097812 */ /* 0x000fe400078ec0ff */
[----:B------:R-:W-:Y:S01]  /*d8c0*/  LOP3.LUT R24, R16, R31, RZ, 0x3c, !PT ;  /* 0x0000001f10187212 */ /* 0x000fe200078e3cff */
[----:B------:R-:W0:Y:S01]  /*d8d0*/  @P1 LDC R62, c[0x0][0xbec] ;  /* 0x0002fb00ff3e1b82 */ /* 0x000e220000000800 */
[----:B------:R-:W-:-:S02]  /*d8e0*/  LOP3.LUT R16, R63, 0x180, RZ, 0xc0, !PT ;  /* 0x000001803f107812 */ /* 0x000fc400078ec0ff */
[----:B------:R-:W-:Y:S01]  /*d8f0*/  LOP3.LUT R14, R14, R15, RZ, 0x3c, !PT ;  /* 0x0000000f0e0e7212 */ /* 0x000fe200078e3cff */
[--C-:B------:R-:W-:Y:S01]  /*d900*/  IMAD.X R15, RZ, RZ, R5.reuse, P0 ;  /* 0x000000ffff0f7224 */ /* 0x100fe200000e0605 */
[----:B------:R-:W-:Y:S02]  /*d910*/  SHF.R.U64 R9, R9, 0x3, RZ ;  /* 0x0000000309097819 */ /* 0x000fe400000012ff */
[----:B------:R-:W-:Y:S01]  /*d920*/  IADD3 R33, P0, R34, 0x1800, RZ ;  /* 0x0000180022217810 */ /* 0x000fe20007f1e0ff */
[----:B------:R-:W1:Y:S01]  /*d930*/  @P1 LDC R67, c[0x0][0xbf0] ;  /* 0x0002fc00ff431b82 */ /* 0x000e620000000800 */
        /* <DEDUP_REMOVED lines=8> */
[----:B------:R-:W-:-:S02]  /*d9c0*/  LOP3.LUT R32, R33, 0x180, RZ, 0xc0, !PT ;  /* 0x0000018021207812 */ /* 0x000fc400078ec0ff */
[----:B------:R-:W-:Y:S02]  /*d9d0*/  LOP3.LUT R16, R16, R63, RZ, 0x3c, !PT ;  /* 0x0000003f10107212 */ /* 0x000fe400078e3cff */
[----:B------:R-:W-:Y:S01]  /*d9e0*/  MOV R63, R4 ;  /* 0x00000004003f7202 */ /* 0x000fe20000000f00 */
[----:B0-----:R-:W-:Y:S01]  /*d9f0*/  @P1 IMAD.HI.U32 R62, R87, R62, RZ ;  /* 0x0000003e573e1227 */ /* 0x001fe200078e00ff */
[----:B------:R-:W-:Y:S02]  /*da00*/  LOP3.LUT R10, R29, 0x180, RZ, 0xc0, !PT ;  /* 0x000001801d0a7812 */ /* 0x000fe400078ec0ff */
[----:B------:R-:W-:Y:S02]  /*da10*/  F2FP.F16.F32.PACK_AB R4, R78, R7 ;  /* 0x000000074e04723e */ /* 0x000fe400000000ff */
[----:B------:R-:W-:Y:S02]  /*da20*/  SHF.R.U64 R32, R32, 0x3, RZ ;  /* 0x0000000320207819 */ /* 0x000fe400000012ff */
[----:B------:R-:W-:-:S02]  /*da30*/  F2FP.F16.F32.PACK_AB R5, R86, R83 ;  /* 0x000000535605723e */ /* 0x000fc400000000ff */
[----:B-1----:R-:W-:Y:S02]  /*da40*/  @P1 SHF.R.U32.HI R58, RZ, R67, R62 ;  /* 0x00000043ff3a1219 */ /* 0x002fe4000001163e */
[----:B------:R-:W-:Y:S02]  /*da50*/  F2FP.F16.F32.PACK_AB R7, R85, R84 ;  /* 0x000000545507723e */ /* 0x000fe400000000ff */
[----:B------:R-:W-:Y:S01]  /*da60*/  MOV R67, R14 ;  /* 0x0000000e00437202 */ /* 0x000fe20000000f00 */
[--C-:B------:R-:W-:Y:S01]  /*da70*/  IMAD.MOV R71, RZ, RZ, -R58.reuse ;  /* 0x000000ffff477224 */ /* 0x100fe200078e0a3a */
[----:B------:R-:W-:Y:S01]  /*da80*/  SHF.R.U64 R10, R10, 0x3, RZ ;  /* 0x000000030a0a7819 */ /* 0x000fe200000012ff */
[----:B------:R0:W-:Y:S01]  /*da90*/  STSM.16.M88.4 [R63], R4 ;  /* 0x000000043f007844 */ /* 0x0001e20000000200 */
[----:B------:R-:W-:Y:S01]  /*daa0*/  LOP3.LUT R32, R32, R33, RZ, 0x3c, !PT ;  /* 0x0000002120207212 */ /* 0x000fe200078e3cff */
[----:B------:R-:W-:Y:S01]  /*dab0*/  IMAD R15, R0, R71, R87 ;  /* 0x00000047000f7224 */ /* 0x000fe200078e0257 */
[----:B------:R-:W-:Y:S01]  /*dac0*/  MOV R77, R24 ;  /* 0x00000018004d7202 */ /* 0x000fe20000000f00 */
[----:B------:R-:W-:Y:S01]  /*dad0*/  IMAD.X R33, RZ, RZ, R35, P0 ;  /* 0x000000ffff217224 */ /* 0x000fe200000e0623 */
[----:B------:R-:W-:Y:S01]  /*dae0*/  SHF.R.S32.HI R14, RZ, 0x1f, R58 ;  /* 0x0000001fff0e7819 */ /* 0x000fe2000001143a */
[----:B------:R-:W-:Y:S01]  /*daf0*/  IMAD.U32 R25, RZ, RZ, UR5 ;  /* 0x00000005ff197e24 */ /* 0x000fe2000f8e00ff */
[----:B------:R-:W-:Y:S01]  /*db00*/  LOP3.LUT R10, R10, R29, RZ, 0x3c, !PT ;  /* 0x0000001d0a0a7212 */ /* 0x000fe200078e3cff */
[----:B------:R-:W-:Y:S01]  /*db10*/  ULDC UR5, c[0x0][0xa88] ;  /* 0x0002a20000057ab9 */ /* 0x000fe20000000800 */
[----:B------:R-:W-:-:S02]  /*db20*/  IADD3 R29, P3, R34, 0x4800, RZ ;  /* 0x00004800221d7810 */ /* 0x000fc40007f7e0ff */
[----:B------:R-:W-:Y:S02]  /*db30*/  IADD3 R31, P2, R34, 0x3000, RZ ;  /* 0x00003000221f7810 */ /* 0x000fe40007f5e0ff */
[----:B------:R-:W-:Y:S02]  /*db40*/  LOP3.LUT R28, R29, 0x180, RZ, 0xc0, !PT ;  /* 0x000001801d1c7812 */ /* 0x000fe400078ec0ff */
[----:B------:R-:W-:Y:S02]  /*db50*/  LOP3.LUT R8, R17, 0x180, RZ, 0xc0, !PT ;  /* 0x0000018011087812 */ /* 0x000fe400078ec0ff */
[----:B0-----:R-:W-:Y:S01]  /*db60*/  IADD3 R4, P0, R58, UR6, RZ ;  /* 0x000000063a047c10 */ /* 0x001fe2000ff1e0ff */
[----:B------:R-:W-:Y:S01]  /*db70*/  IMAD R58, R0, UR5, RZ ;  /* 0x00000005003a7c24 */ /* 0x000fe2000f8e02ff */
[----:B------:R-:W-:Y:S02]  /*db80*/  SHF.R.S32.HI R6, RZ, 0x1f, R15 ;  /* 0x0000001fff067819 */ /* 0x000fe4000001140f */
[----:B------:R-:W-:Y:S01]  /*db90*/  IADD3.X R5, R14, UR7, R25, P0, !PT ;  /* 0x000000070e057c10 */ /* 0x000fe200087fe419 */
[----:B------:R-:W-:Y:S01]  /*dba0*/  ULDC.64 UR6, c[0x0][0xb88] ;  /* 0x0002e20000067ab9 */ /* 0x000fe20000000a00 */
[----:B------:R-:W-:Y:S01]  /*dbb0*/  LOP3.LUT R30, R31, 0x180, RZ, 0xc0, !PT ;  /* 0x000001801f1e7812 */ /* 0x000fe200078ec0ff */
[----:B------:R-:W-:Y:S01]  /*dbc0*/  IMAD R6, R6, UR6, RZ ;  /* 0x0000000606067c24 */ /* 0x000fe2000f8e02ff */
[----:B------:R-:W-:Y:S01]  /*dbd0*/  LOP3.LUT R12, R21, 0x180, RZ, 0xc0, !PT ;  /* 0x00000180150c7812 */ /* 0x000fe200078ec0ff */
[----:B------:R-:W-:Y:S01]  /*dbe0*/  IMAD.WIDE.U32 R4, R15, UR6, R4 ;  /* 0x000000060f047c25 */ /* 0x000fe2000f8e0004 */
[----:B------:R-:W-:-:S02]  /*dbf0*/  SHF.R.U64 R28, R28, 0x3, RZ ;  /* 0x000000031c1c7819 */ /* 0x000fc400000012ff */
[----:B------:R-:W-:Y:S01]  /*dc00*/  MOV R78, R10 ;  /* 0x0000000a004e7202 */ /* 0x000fe20000000f00 */
[----:B------:R-:W-:Y:S01]  /*dc10*/  IMAD R15, R15, UR7, R6 ;  /* 0x000000070f0f7c24 */ /* 0x000fe2000f8e0206 */
[----:B------:R-:W-:Y:S01]  /*dc20*/  SHF.R.U64 R8, R8, 0x3, RZ ;  /* 0x0000000308087819 */ /* 0x000fe200000012ff */
[----:B------:R-:W-:Y:S01]  /*dc30*/  VIADD R11, R152, UR61 ;  /* 0x0000003d980b7c36 */ /* 0x000fe20008000000 */
[----:B------:R-:W-:Y:S01]  /*dc40*/  SHF.R.U64 R30, R30, 0x3, RZ ;  /* 0x000000031e1e7819 */ /* 0x000fe200000012ff */
[----:B------:R-:W-:Y:S01]  /*dc50*/  ULDC.64 UR6, c[0x0][0xb50] ;  /* 0x0002d40000067ab9 */ /* 0x000fe20000000a00 */
[----:B------:R-:W-:Y:S01]  /*dc60*/  SHF.R.U64 R12, R12, 0x3, RZ ;  /* 0x000000030c0c7819 */ /* 0x000fe200000012ff */
[----:B------:R-:W-:Y:S01]  /*dc70*/  VIADD R7, R11, 0x8 ;  /* 0x000000080b077836 */ /* 0x000fe20000000000 */
[----:B------:R-:W-:Y:S01]  /*dc80*/  LOP3.LUT R28, R28, R29, RZ, 0x3c, !PT ;  /* 0x0000001d1c1c7212 */ /* 0x000fe200078e3cff */
[----:B------:R-:W-:Y:S01]  /*dc90*/  IMAD.X R29, RZ, RZ, R35, P3 ;  /* 0x000000ffff1d7224 */ /* 0x000fe200018e0623 */
[----:B------:R-:W-:Y:S01]  /*dca0*/  LOP3.LUT P0, RZ, R150, 0x3, RZ, 0xc0, !PT ;  /* 0x0000000396ff7812 */ /* 0x000fe2000780c0ff */
[----:B------:R-:W-:Y:S01]  /*dcb0*/  IMAD.IADD R5, R5, 0x1, R15 ;  /* 0x0000000105057824 */ /* 0x000fe200078e020f */
[----:B------:R-:W-:-:S02]  /*dcc0*/  LEA R85, P3, R4, UR6, 0x2 ;  /* 0x0000000604557c11 */ /* 0x000fc4000f8610ff */
[----:B------:R-:W-:Y:S02]  /*dcd0*/  LOP3.LUT R8, R8, R17, RZ, 0x3c, !PT ;  /* 0x0000001108087212 */ /* 0x000fe400078e3cff */
[----:B------:R-:W-:Y:S01]  /*dce0*/  LOP3.LUT R30, R30, R31, RZ, 0x3c, !PT ;  /* 0x0000001f1e1e7212 */ /* 0x000fe200078e3cff */
[----:B------:R-:W-:Y:S01]  /*dcf0*/  IMAD.X R31, RZ, RZ, R35, P2 ;  /* 0x000000ffff1f7224 */ /* 0x000fe200010e0623 */
[----:B------:R-:W-:Y:S01]  /*dd00*/  LOP3.LUT R12, R12, R21, RZ, 0x3c, !PT ;  /* 0x000000150c0c7212 */ /* 0x000fe200078e3cff */
[----:B------:R-:W-:Y:S01]  /*dd10*/  SHFL.IDX PT, R62, R85, RZ, 0x1c1f ;  /* 0x001c1fff553e7589 */ /* 0x000fe200000e0000 */
[-C--:B------:R-:W-:Y:S02]  /*dd20*/  ISETP.GE.OR P2, PT, R11, R58.reuse, P0 ;  /* 0x0000003a0b00720c */ /* 0x080fe40000746670 */
[----:B------:R-:W-:Y:S01]  /*dd30*/  ISETP.GE.OR P0, PT, R7, R58, P0 ;  /* 0x0000003a0700720c */ /* 0x000fe20000706670 */
[----:B------:R-:W-:Y:S01]  /*dd40*/  SHFL.IDX PT, R70, R85, 0x1, 0x1c1f ;  /* 0x003c1f0055467f89 */ /* 0x000fe200000e0000 */
[----:B------:R-:W-:-:S02]  /*dd50*/  LEA.HI.X R86, R4, UR7, R5, 0x2, P3 ;  /* 0x0000000704567c11 */ /* 0x000fc400098f1405 */
[----:B------:R-:W-:Y:S02]  /*dd60*/  MOV R84, R8 ;  /* 0x0000000800547202 */ /* 0x000fe40000000f00 */
[----:B------:R-:W-:Y:S01]  /*dd70*/  F2FP.F16.F32.PACK_AB R4, R75, R74 ;  /* 0x0000004a4b04723e */ /* 0x000fe200000000ff */
[----:B------:R-:W0:Y:S01]  /*dd80*/  SHFL.IDX PT, R63, R86, RZ, 0x1c1f ;  /* 0x001c1fff563f7589 */ /* 0x000e2200000e0000 */
[----:B------:R-:W-:Y:S02]  /*dd90*/  F2FP.F16.F32.PACK_AB R5, R81, R80 ;  /* 0x000000505105723e */ /* 0x000fe400000000ff */
[----:B------:R-:W-:Y:S01]  /*dda0*/  F2FP.F16.F32.PACK_AB R6, R76, R73 ;  /* 0x000000494c06723e */ /* 0x000fe200000000ff */
[----:B------:R-:W1:Y:S01]  /*ddb0*/  SHFL.IDX PT, R71, R86, 0x1, 0x1c1f ;  /* 0x003c1f0056477f89 */ /* 0x000e6200000e0000 */
        /* <DEDUP_REMOVED lines=15> */
[----:B------:R-:W-:Y:S02]  /*deb0*/  F2FP.F16.F32.PACK_AB R26, R61, R60 ;  /* 0x0000003c3d1a723e */ /* 0x000fe400000000ff */
[C---:B------:R-:W-:Y:S01]  /*dec0*/  IADD3 R21, P4, R34.reuse, 0x6000, RZ ;  /* 0x0000600022157810 */ /* 0x040fe20007f9e0ff */
[----:B------:R-:W-:Y:S01]  /*ded0*/  UIMAD UR5, UR10, UR8, URZ ;  /* 0x000000080a0572a4 */ /* 0x000fe2000f8e023f */
[----:B------:R-:W-:Y:S01]  /*dee0*/  LOP3.LUT R17, R34, 0x180, RZ, 0xc0, !PT ;  /* 0x0000018022117812 */ /* 0x000fe200078ec0ff */
[----:B------:R-:W-:Y:S01]  /*def0*/  STSM.16.M88.4 [R77], R24 ;  /* 0x000000184d007844 */ /* 0x000fe20000000200 */
[----:B------:R-:W-:Y:S01]  /*df00*/  LOP3.LUT R20, R21, 0x180, RZ, 0xc0, !PT ;  /* 0x0000018015147812 */ /* 0x000fe200078ec0ff */
[----:B--2---:R-:W2:Y:S02]  /*df10*/  @P1 LDC R13, c[0x0][0xbec] ;  /* 0x0002fb00ff0d1b82 */ /* 0x004ea40000000800 */
[----:B------:R-:W-:Y:S01]  /*df20*/  STSM.16.M88.4 [R67], R36 ;  /* 0x0000002443007844 */ /* 0x000fe20000000200 */
[----:B------:R-:W-:-:S05]  /*df30*/  SHF.R.U64 R20, R20, 0x3, RZ ;  /* 0x0000000314147819 */ /* 0x000fca00000012ff */
[----:B------:R-:W3:Y:S08]  /*df40*/  @P1 LDC R15, c[0x0][0xbf0] ;  /* 0x0002fc00ff0f1b82 */ /* 0x000ef00000000800 */
[----:B------:R-:W-:Y:S01]  /*df50*/  BAR.SYNC.DEFER_BLOCKING 0x1, 0x180 ;  /* 0x0046000000007b1d */ /* 0x000fe20000010000 */
[----:B------:R-:W-:Y:S01]  /*df60*/  LOP3.LUT R20, R20, R21, RZ, 0x3c, !PT ;  /* 0x0000001514147212 */ /* 0x000fe200078e3cff */
[----:B------:R-:W-:Y:S01]  /*df70*/  IMAD.X R21, RZ, RZ, R35, P4 ;  /* 0x000000ffff157224 */ /* 0x000fe200020e0623 */
[----:B------:R-:W-:Y:S01]  /*df80*/  UIMAD.WIDE.U32 UR6, UR11, UR8, URZ ;  /* 0x000000080b0672a5 */ /* 0x000fe2000f8e003f */
[----:B------:R-:W-:Y:S01]  /*df90*/  SHF.R.U64 R17, R17, 0x3, RZ ;  /* 0x0000000311117819 */ /* 0x000fe200000012ff */
[----:B------:R-:W-:-:S03]  /*dfa0*/  UIMAD UR5, UR11, UR9, UR5 ;  /* 0x000000090b0572a4 */ /* 0x000fc6000f8e0205 */
[----:B------:R-:W-:Y:S01]  /*dfb0*/  ULDC.64 UR10, c[0x0][0xaf0] ;  /* 0x0002bc00000a7ab9 */ /* 0x000fe20000000a00 */
[----:B------:R-:W-:Y:S01]  /*dfc0*/  UIADD3 UR7, UR7, UR5, URZ ;  /* 0x0000000507077290 */ /* 0x000fe2000fffe03f */
[----:B------:R-:W-:Y:S01]  /*dfd0*/  LOP3.LUT R34, R17, R34, RZ, 0x3c, !PT ;  /* 0x0000002211227212 */ /* 0x000fe200078e3cff */
[----:B------:R-:W-:Y:S01]  /*dfe0*/  UIMAD UR8, UR12, UR10, URZ ;  /* 0x0000000a0c0872a4 */ /* 0x000fe2000f8e023f */
[----:B------:R-:W-:Y:S01]  /*dff0*/  IMAD.X R17, RZ, RZ, R35, P5 ;  /* 0x000000ffff117224 */ /* 0x000fe200028e0623 */
[----:B0-----:R0:W-:Y:S04]  /*e000*/  @!P2 ST.E desc[UR14][R62.64], R3 ;  /* 0x000000033e00a985 */ /* 0x0011e8000c10190e */
[----:B-1----:R1:W-:Y:S04]  /*e010*/  @!P0 ST.E desc[UR14][R70.64], R72 ;  /* 0x0000004846008985 */ /* 0x0023e8000c10190e */
[----:B------:R4:W5:Y:S01]  /*e020*/  LD.E.128 R52, desc[UR14][R20.64] ;  /* 0x0000000e14347980 */ /* 0x000962000c101d00 */
[----:B0-----:R-:W-:Y:S01]  /*e030*/  IMAD R3, R147, 0x60, R148 ;  /* 0x0000006093037824 */ /* 0x001fe200078e0294 */
[----:B------:R-:W-:-:S02]  /*e040*/  UIMAD UR5, UR13, UR11, UR8 ;  /* 0x0000000b0d0572a4 */ /* 0x000fc4000f8e0208 */
[----:B------:R-:W5:Y:S01]  /*e050*/  LD.E.128 R44, desc[UR14][R34.64] ;  /* 0x0000000e222c7980 */ /* 0x000f62000c101d00 */
[----:B------:R-:W-:Y:S01]  /*e060*/  UIMAD.WIDE.U32 UR6, UR13, UR10, UR6 ;  /* 0x0000000a0d0672a5 */ /* 0x000fe2000f8e0006 */
[----:B------:R-:W-:Y:S01]  /*e070*/  ULDC.64 UR8, c[0x0][0xae0] ;  /* 0x0002b80000087ab9 */ /* 0x000fe20000000a00 */
[----:B----4-:R-:W-:Y:S01]  /*e080*/  VIADD R20, R3, UR61 ;  /* 0x0000003d03147c36 */ /* 0x010fe20008000000 */
[----:B------:R-:W5:Y:S03]  /*e090*/  LD.E.128 R40, desc[UR14][R32.64] ;  /* 0x0000000e20287980 */ /* 0x000f66000c101d00 */
[----:B--2---:R-:W-:Y:S01]  /*e0a0*/  @P1 IMAD.HI.U32 R12, R20, R13, RZ ;  /* 0x0000000d140c1227 */ /* 0x004fe200078e00ff */
[----:B------:R-:W5:Y:S03]  /*e0b0*/  LD.E.128 R48, desc[UR14][R30.64] ;  /* 0x0000000e1e307980 */ /* 0x000f66000c101d00 */
[----:B------:R-:W-:Y:S01]  /*e0c0*/  IMAD.MOV.U32 R3, RZ, RZ, R20 ;  /* 0x000000ffff037224 */ /* 0x000fe200078e0014 */
[----:B---3--:R-:W-:Y:S01]  /*e0d0*/  @P1 SHF.R.U32.HI R3, RZ, R15, R12 ;  /* 0x0000000fff031219 */ /* 0x008fe2000001160c */
[----:B------:R-:W-:Y:S01]  /*e0e0*/  UIADD3 UR5, UR7, UR5, URZ ;  /* 0x0000000507057290 */ /* 0x000fe2000fffe03f */
[----:B------:R-:W5:Y:S02]  /*e0f0*/  LD.E.128 R4, desc[UR14][R28.64] ;  /* 0x0000000e1c047980 */ /* 0x000f64000c101d00 */
[--C-:B------:R-:W-:Y:S01]  /*e100*/  SHF.R.S32.HI R14, RZ, 0x1f, R3.reuse ;  /* 0x0000001fff0e7819 */ /* 0x100fe20000011403 */
[----:B------:R-:W-:Y:S01]  /*e110*/  IMAD.MOV R15, RZ, RZ, -R3 ;  /* 0x000000ffff0f7224 */ /* 0x000fe200078e0a03 */
[----:B------:R0:W5:Y:S01]  /*e120*/  LD.E.128 R8, desc[UR14][R16.64] ;  /* 0x0000000e10087980 */ /* 0x000162000c101d00 */
[----:B------:R-:W-:-:S02]  /*e130*/  IMAD.U32 R13, RZ, RZ, UR7 ;  /* 0x00000007ff0d7e24 */ /* 0x000fc4000f8e00ff */
[----:B------:R-:W-:Y:S01]  /*e140*/  IMAD R15, R0, R15, R20 ;  /* 0x0000000f000f7224 */ /* 0x000fe200078e0214 */
[----:B------:R-:W-:Y:S01]  /*e150*/  @!PT LDS RZ, [RZ] ;  /* 0x00000000fffff984 */ /* 0x000fe20000000800 */
[----:B------:R-:W-:Y:S01]  /*e160*/  @!PT LDS RZ, [RZ] ;  /* 0x00000000fffff984 */ /* 0x000fe20000000800 */
[----:B------:R-:W-:Y:S01]  /*e170*/  @!PT LDS RZ, [RZ] ;  /* 0x00000000fffff984 */ /* 0x000fe20000000800 */
[----:B------:R-:W-:Y:S01]  /*e180*/  @!PT LDS RZ, [RZ] ;  /* 0x00000000fffff984 */ /* 0x000fe20000000800 */
[----:B------:R2:W-:Y:S06]  /*e190*/  MEMBAR.ALL.CTA ;  /* 0x0000000000007992 */ /* 0x0005ec0000008000 */
[----:B--2---:R-:W2:Y:S01]  /*e1a0*/  FENCE.VIEW.ASYNC.S ;  /* 0x00000000000073c6 */ /* 0x004ea20000000000 */
        /* <DEDUP_REMOVED lines=19> */
[----:B--2---:R1:W0:Y:S01]  /*e2e0*/  SHFL.IDX PT, R14, R0, RZ, 0x1c1f ;  /* 0x001c1fff000e7589 */ /* 0x00422200000e0000 */
[----:B------:R-:W-:Y:S01]  /*e2f0*/  BSSY B1, `(.L_x_11825) ;  /* 0x0000011000017945 */ /* 0x000fe20003800000 */
[----:B------:R-:W-:Y:S02]  /*e300*/  SYNCS.ARRIVE.TRANS64.RED.A1T0 RZ, [UR5], RZ ;  /* 0x000000ffffff79a7 */ /* 0x000fe40008100405 */
[----:B------:R1:W2:Y:S01]  /*e310*/  SHFL.IDX PT, R15, R24, RZ, 0x1c1f ;  /* 0x001c1fff180f7589 */ /* 0x0002a200000e0000 */
[----:B------:R-:W-:Y:S05]  /*e320*/  @P0 BRA `(.L_x_11826) ;  /* 0x0000000000340947 */ /* 0x000fea0003800000 */
[----:B------:R-:W-:Y:S01]  /*e330*/  ULDC UR5, c[0x0][0xac8] ;  /* 0x0002b20000057ab9 */ /* 0x000fe20000000800 */
[----:B------:R-:W-:Y:S01]  /*e340*/  ULDC.64 UR6, c[0x0][0x208] ;  /* 0x0000820000067ab9 */ /* 0x000fe20000000a00 */
[----:B------:R-:W-:Y:S02]  /*e350*/  ISETP.GE.AND P1, PT, R23, UR5, PT ;  /* 0x0000000517007c0c */ /* 0x000fe4000bf26270 */
[----:B------:R-:W-:Y:S02]  /*e360*/  ISETP.GE.AND P2, PT, R146, UR5, PT ;  /* 0x0000000592007c0c */ /* 0x000fe4000bf46270 */
[----:B------:R-:W-:-:S09]  /*e370*/  ISETP.GE.AND P0, PT, R22, UR5, PT ;  /* 0x0000000516007c0c */ /* 0x000fd2000bf06270 */
[CC--:B0-----:R-:W-:Y:S02]  /*e380*/  @!P1 LEA R16, P3, R23.reuse, R14.reuse, 0x1 ;  /* 0x0000000e17109211 */ /* 0x0c1fe400078608ff */
[----:B------:R-:W-:Y:S02]  /*e390*/  @!P2 LEA R20, P4, R146, R14, 0x1 ;  /* 0x0000000e9214a211 */ /* 0x000fe400078808ff */
[----:B--2---:R-:W-:Y:S01]  /*e3a0*/  @!P0 IMAD.WIDE R12, R22, 0x2, R14 ;  /* 0x00000002160c8825 */ /* 0x004fe200078e020e */
[-C--:B------:R-:W-:Y:S02]  /*e3b0*/  @!P1 LEA.HI.X R17, R23, R15.reuse, R156, 0x1, P3 ;  /* 0x0000000f17119211 */ /* 0x080fe400018f0c9c */
[----:B------:R-:W-:Y:S02]  /*e3c0*/  @!P2 LEA.HI.X R21, R146, R15, R155, 0x1, P4 ;  /* 0x0000000f9215a211 */ /* 0x000fe400020f0c9b */
[----:B-----5:R3:W-:Y:S04]  /*e3d0*/  @!P0 ST.E.128 desc[UR6][R12.64], R44 ;  /* 0x0000002c0c008985 */ /* 0x0207e8000c101d06 */
[----:B------:R3:W-:Y:S04]  /*e3e0*/  @!P1 ST.E.128 desc[UR6][R16.64], R48 ;  /* 0x0000003010009985 */ /* 0x0007e8000c101d06 */
[----:B------:R3:W-:Y:S02]  /*e3f0*/  @!P2 ST.E.128 desc[UR6][R20.64], R52 ;  /* 0x000000341400a985 */ /* 0x0007e4000c101d06 */
.L_x_11826:
[----:B------:R-:W-:Y:S05]  /*e400*/  BSYNC B1 ;  /* 0x0000000000017941 */ /* 0x000fea0003800000 */
.L_x_11825:
[----:B------:R-:W-:Y:S01]  /*e410*/  VIADD R3, R25, 0x60 ;  /* 0x0000006019037836 */ /* 0x000fe20000000000 */
[----:B--2---:R2:W4:Y:S04]  /*e420*/  SHFL.IDX PT, R15, R24, 0x1, 0x1c1f ;  /* 0x003c1f00180f7f89 */ /* 0x00452800000e0000 */
[----:B------:R-:W-:Y:S01]  /*e430*/  ISETP.GE.AND P0, PT, R3, R58, PT ;  /* 0x0000003a0300720c */ /* 0x000fe20003f06270 */
[----:B0-----:R2:W0:-:S12]  /*e440*/  SHFL.IDX PT, R14, R0, 0x1, 0x1c1f ;  /* 0x003c1f00000e7f89 */ /* 0x00141800000e0000 */
[----:B--2---:R-:W-:Y:S05]  /*e450*/  @P0 BRA `(.L_x_11827) ;  /* 0x0000000800500947 */ /* 0x004fea0003800000 */
[----:B------:R-:W-:Y:S01]  /*e460*/  ULDC UR5, c[0x0][0xac8] ;  /* 0x0002b20000057ab9 */ /* 0x000fe20000000800 */
[----:B------:R-:W-:Y:S01]  /*e470*/  ULDC.64 UR6, c[0x0][0x208] ;  /* 0x0000820000067ab9 */ /* 0x000fe20000000a00 */
[----:B------:R-:W-:Y:S02]  /*e480*/  ISETP.GE.AND P2, PT, R23, UR5, PT ;  /* 0x0000000517007c0c */ /* 0x000fe4000bf46270 */
[----:B------:R-:W-:-:S11]  /*e490*/  ISETP.GE.AND P1, PT, R22, UR5, PT ;  /* 0x0000000516007c0c */ /* 0x000fd6000bf26270 */
[C---:B0--3--:R-:W-:Y:S02]  /*e4a0*/  @!P2 LEA R16, P0, R23.reuse, R14, 0x1 ;  /* 0x0000000e1710a211 */ /* 0x049fe400078008ff */
[----:B----4-:R-:W-:Y:S02]  /*e4b0*/  @!P1 IMAD.WIDE R12, R22, 0x2, R14 ;  /* 0x00000002160c9825 */ /* 0x010fe400078e020e */
[----:B------:R-:W-:Y:S02]  /*e4c0*/  @!P2 LEA.HI.X R17, R23, R15, R156, 0x1, P0 ;  /* 0x0000000f1711a211 */ /* 0x000fe400000f0c9c */
[----:B------:R-:W-:Y:S01]  /*e4d0*/  ISETP.GE.AND P0, PT, R146, UR5, PT ;  /* 0x0000000592007c0c */ /* 0x000fe2000bf06270 */
[----:B-----5:R2:W-:Y:S04]  /*e4e0*/  @!P1 ST.E.128 desc[UR6][R12.64], R40 ;  /* 0x000000280c009985 */ /* 0x0205e8000c101d06 */
[----:B------:R2:W-:Y:S08]  /*e4f0*/  @!P2 ST.E.128 desc[UR6][R16.64], R4 ;  /* 0x000000041000a985 */ /* 0x0005f0000c101d06 */
[----:B------:R-:W-:Y:S05]  /*e500*/  @P0 BRA `(.L_x_11827) ;  /* 0x0000000800240947 */ /* 0x000fea0003800000 */
[----:B--2---:R-:W-:Y:S01]  /*e510*/  LEA R4, P0, R146, R14, 0x1 ;  /* 0x0000000e92047211 */ /* 0x004fe200078008ff */
[----:B------:R-:W-:-:S03]  /*e520*/  ULDC.64 UR6, c[0x0][0x208] ;  /* 0x0000820000067ab9 */ /* 0x000fc60000000a00 */
[----:B------:R-:W-:-:S05]  /*e530*/  LEA.HI.X R5, R146, R15, R155, 0x1, P0 ;  /* 0x0000000f92057211 */ /* 0x000fca00000f0c9b */
[----:B------:R0:W-:Y:S01]  /*e540*/  ST.E.128 desc[UR6][R4.64], R8 ;  /* 0x0000000804007985 */ /* 0x0001e2000c101d06 */
[----:B------:R-:W-:Y:S05]  /*e550*/  BRA `(.L_x_11827) ;  /* 0x0000000800107947 */ /* 0x000fea0003800000 */
.L_x_11824:
        /* <DEDUP_REMOVED lines=55> */
.L_x_11829:
[----:B------:R-:W-:Y:S05]  /*e8d0*/  BSYNC B1 ;  /* 0x0000000000017941 */ /* 0x000fea0003800000 */
.L_x_11828:
        /* <DEDUP_REMOVED lines=19> */
[----:B------:R-:W-:Y:S02]  /*ea10*/  ULDC.64 UR8, c[0x0][0xae0] ;  /* 0x0002b80000087ab9 */ /* 0x000fe40000000a00 */
        /* <DEDUP_REMOVED lines=24> */
[----:B------:R-:W-:Y:S01]  /*eba0*/  ULDC UR5, c[0x0][0xac8] ;  /* 0x0002b20000057ab9 */ /* 0x000fe20000000800 */
[----:B------:R-:W-:Y:S01]  /*ebb0*/  ULDC.64 UR6, c[0x0][0x208] ;  /* 0x0000820000067ab9 */ /* 0x000fe20000000a00 */
        /* <DEDUP_REMOVED lines=11> */
.L_x_11831:
[----:B------:R-:W-:Y:S05]  /*ec70*/  BSYNC B1 ;  /* 0x0000000000017941 */ /* 0x000fea0003800000 */
.L_x_11830:
[----:B------:R-:W-:Y:S01]  /*ec80*/  VIADD R0, R0, 0x60 ;  /* 0x0000006000007836 */ /* 0x000fe20000000000 */
[----:B--2---:R2:W4:Y:S04]  /*ec90*/  SHFL.IDX PT, R5, R3, 0x1, 0x1c1f ;  /* 0x003c1f0003057f89 */ /* 0x00452800000e0000 */
[----:B------:R-:W-:Y:S01]  /*eca0*/  ISETP.GE.AND P0, PT, R0, R7, PT ;  /* 0x000000070000720c */ /* 0x000fe20003f06270 */
[----:B-1----:R2:W1:-:S12]  /*ecb0*/  SHFL.IDX PT, R4, R6, 0x1, 0x1c1f ;  /* 0x003c1f0006047f89 */ /* 0x00245800000e0000 */
[----:B--2---:R-:W-:Y:S05]  /*ecc0*/  @P0 BRA `(.L_x_11827) ;  /* 0x0000000000340947 */ /* 0x004fea0003800000 */
[----:B------:R-:W-:Y:S01]  /*ecd0*/  ULDC UR5, c[0x0][0xac8] ;  /* 0x0002b20000057ab9 */ /* 0x000fe20000000800 */
[----:B------:R-:W-:Y:S01]  /*ece0*/  ULDC.64 UR6, c[0x0][0x208] ;  /* 0x0000820000067ab9 */ /* 0x000fe20000000a00 */
        /* <DEDUP_REMOVED lines=11> */
.L_x_11827:
[----:B------:R-:W-:Y:S05]  /*eda0*/  BSYNC B0 ;  /* 0x0000000000007941 */ /* 0x000fea0003800000 */
.L_x_11823:
[----:B------:R-:W-:Y:S02]  /*edb0*/  ULDC UR5, c[0x0][0xc38] ;  /* 0x00030e0000057ab9 */ /* 0x000fe40000000800 */
[----:B------:R-:W-:-:S06]  /*edc0*/  UISETP.GE.AND UP0, UPT, UR4, UR5, UPT ;  /* 0x000000050400728c */ /* 0x000fcc000bf06270 */
[----:B------:R-:W-:-:S13]  /*edd0*/  PLOP3.LUT P0, PT, PT, PT, UP0, 0x80, 0x0 ;  /* 0x000000000000781c */ /* 0x000fda0003f0f008 */
[----:B------:R-:W-:Y:S05]  /*ede0*/  @!P0 BRA `(.L_x_11832) ;  /* 0xffffff2000488947 */ /* 0x000fea000383ffff */
[----:B------:R-:W-:Y:S05]  /*edf0*/  EXIT ;  /* 0x000000000000794d */ /* 0x000fea0003800000 */
.L_x_11788:
[----:B------:R-:W-:-:S08]  /*ee00*/  NOP ;  /* 0x0000000000007918 */ /* 0x000fd00000000000 */
[----:B0-----:R-:W0:-:S00]  /*ee10*/  USETMAXREG.DEALLOC.CTAPOOL 0x20 ;  /* 0x00000020000079c8 */ /* 0x001e0000080e0500 */
[----:B0-----:R-:W-:-:S06]  /*ee20*/  LOP3.LUT R0, R0, 0x3, RZ, 0xc0, !PT ;  /* 0x0000000300007812 */ /* 0x001fcc00078ec0ff */
[----:B------:R-:W0:Y:S01]  /*ee30*/  S2UR UR6, SR_CTAID.X ;  /* 0x00000000000679c3 */ /* 0x000e220000002500 */
[----:B------:R-:W-:Y:S02]  /*ee40*/  IMAD.MOV.U32 R23, RZ, RZ, 0x1 ;  /* 0x00000001ff177424 */ /* 0x000fe400078e00ff */
[----:B------:R-:W-:Y:S01]  /*ee50*/  IMAD.MOV.U32 R16, RZ, RZ, RZ ;  /* 0x000000ffff107224 */ /* 0x000fe200078e00ff */
[----:B------:R1:W2:Y:S04]  /*ee60*/  SHFL.IDX PT, R2, R0, RZ, 0x1f ;  /* 0x00001fff00027589 */ /* 0x0002a800000e0000 */
[----:B-1----:R-:W0:Y:S01]  /*ee70*/  LDC R0, c[0x0][0xc38] ;  /* 0x00030e00ff007b82 */ /* 0x002e220000000800 */
[----:B--2---:R-:W-:-:S04]  /*ee80*/  ISETP.NE.AND P0, PT, R2, RZ, PT ;  /* 0x000000ff0200720c */ /* 0x004fc80003f05270 */
[----:B------:R-:W-:-:S05]  /*ee90*/  P2R R2, PR, RZ, 0x1 ;  /* 0x00000001ff027803 */ /* 0x000fca0000000000 */
[----:B------:R1:W-:Y:S04]  /*eea0*/  STL [R1+0x4], R2 ;  /* 0x0000040201007387 */ /* 0x0003e80000100800 */
[----:B------:R1:W-:Y:S01]  /*eeb0*/  STL [R1], RZ ;  /* 0x000000ff01007387 */ /* 0x0003e20000100800 */
[----:B------:R-:W-:Y:S06]  /*eec0*/  @P0 BAR.ARV 0x4, 0x200 ;  /* 0x0108000000000b1d */ /* 0x000fec0000002000 */
[----:B0-----:R-:W-:-:S13]  /*eed0*/  ISETP.LE.AND P0, PT, R0, UR6, PT ;  /* 0x0000000600007c0c */ /* 0x001fda000bf03270 */
[----:B-1----:R-:W-:Y:S05]  /*eee0*/  @P0 BRA `(.L_x_11833) ;  /* 0x0000004400ac0947 */ /* 0x002fea0003800000 */
[----:B------:R-:W0:Y:S01]  /*eef0*/  S2R R6, SR_TID.X ;  /* 0x0000000000067919 */ /* 0x000e220000002100 */
[----:B------:R-:W1:Y:S01]  /*ef00*/  S2UR UR5, SR_CgaCtaId ;  /* 0x00000000000579c3 */ /* 0x000e620000008800 */
[----:B------:R-:W-:Y:S01]  /*ef10*/  UMOV UR4, 0x400 ;  /* 0x0000040000047882 */ /* 0x000fe20000000000 */
[----:B------:R-:W-:Y:S01]  /*ef20*/  IMAD.U32 R28, RZ, RZ, UR6 ;  /* 0x00000006ff1c7e24 */ /* 0x000fe2000f8e00ff */
[----:B------:R2:W-:Y:S01]  /*ef30*/  STL [R1], RZ ;  /* 0x000000ff01007387 */ /* 0x0005e20000100800 */
[----:B------:R-:W-:Y:S01]  /*ef40*/  IMAD.MOV.U32 R23, RZ, RZ, 0x1 ;  /* 0x00000001ff177424 */ /* 0x000fe200078e00ff */
[----:B------:R-:W-:Y:S01]  /*ef50*/  ULDC UR46, c[0x0][0xc] ;  /* 0x00000300002e7ab9 */ /* 0x000fe20000000800 */
[----:B------:R-:W-:Y:S01]  /*ef60*/  IMAD.MOV.U32 R16, RZ, RZ, RZ ;  /* 0x000000ffff107224 */ /* 0x000fe200078e00ff */
[----:B------:R-:W-:Y:S01]  /*ef70*/  ULDC.64 UR38, c[0x0][0x198] ;  /* 0x0000660000267ab9 */ /* 0x000fe20000000a00 */
        /* <DEDUP_REMOVED lines=17> */
[----:B--2---:R-:W-:-:S07]  /*f090*/  LOP3.LUT R0, R0, 0x40, RZ, 0xfc, !PT ;  /* 0x0000004000007812 */ /* 0x004fce00078efcff */
.L_x_11925:
        /* <DEDUP_REMOVED lines=22> */
.L_x_11834:
[----:B------:R-:W-:Y:S01]  /*f200*/  ULDC UR9, c[0x0][0xc54] ;  /* 0x0003150000097ab9 */ /* 0x000fe20000000800 */
[----:B------:R-:W-:Y:S01]  /*f210*/  UMOV UR5, UR8 ;  /* 0x0000000800057c82 */ /* 0x000fe20008000000 */
[----:B------:R-:W-:-:S11]  /*f220*/  UISETP.NE.AND UP0, UPT, UR9, 0x1, UPT ;  /* 0x000000010900788c */ /* 0x000fd6000bf05270 */
[----:B------:R-:W-:Y:S02]  /*f230*/  @UP0 ULDC.64 UR10, c[0x0][0xc58] ;  /* 0x00031600000a0ab9 */ /* 0x000fe40000000a00 */
[----:B------:R-:W-:-:S04]  /*f240*/  UIMAD.WIDE.U32 UR6, UR8, UR10, URZ ;  /* 0x0000000a080672a5 */ /* 0x000fc8000f8e003f */
[----:B------:R-:W-:-:S04]  /*f250*/  @UP0 USHF.R.U32.HI UR5, URZ, UR11, UR7 ;  /* 0x0000000b3f050299 */ /* 0x000fc80008011607 */
[----:B------:R-:W-:-:S12]  /*f260*/  UIMAD UR6, UR5, UR9, URZ ;  /* 0x00000009050672a4 */ /* 0x000fd8000f8e023f */
.L_x_11835:
        /* <DEDUP_REMOVED lines=9> */
[----:B------:R-:W-:Y:S02]  /*f300*/  UIMAD UR8, UR44, 0xc0, URZ ;  /* 0x000000c02c0878a4 */ /* 0x000fe4000f8e023f */
        /* <DEDUP_REMOVED lines=53> */
.L_x_11837:
        /* <DEDUP_REMOVED lines=20> */
.L_x_11840:
[----:B------:R-:W-:Y:S05]  /*f7a0*/  BSYNC B6 ;  /* 0x0000000000067941 */ /* 0x000fea0003800000 */
.L_x_11839:
        /* <DEDUP_REMOVED lines=20> */
.L_x_11843:
        /* <DEDUP_REMOVED lines=15> */
.L_x_11842:
[----:B------:R-:W-:Y:S05]  /*f9e0*/  BSYNC B6 ;  /* 0x0000000000067941 */ /* 0x000fea0003800000 */
.L_x_11841:
        /* <DEDUP_REMOVED lines=21> */
[----:B--2---:R-:W-:Y:S02]  /*fb40*/  SHF.R.S32.HI R24, RZ, 0x1f, R22 ;  /* 0x0000001fff187819 */ /* 0x004fe40000011416 */
[----:B------:R-:W-:Y:S01]  /*fb50*/  SEL R18, R22, RZ, !P1 ;  /* 0x000000ff16127207 */ /* 0x000fe20004800000 */
[----:B------:R-:W-:Y:S06]  /*fb60*/  BRA.DIV UR4, `(.L_x_11844) ;  /* 0x0000004204207947 */ /* 0x000fec000b800000 */
[----:B------:R0:W1:Y:S02]  /*fb70*/  SHFL.IDX PT, R14, R20, RZ, 0x1f ;  /* 0x00001fff140e7589 */ /* 0x00006400000e0000 */
.L_x_11940:
[----:B-1----:R-:W-:Y:S02]  /*fb80*/  ISETP.NE.AND P0, PT, R14, RZ, PT ;  /* 0x000000ff0e00720c */ /* 0x002fe40003f05270 */
[----:B------:R-:W-:-:S04]  /*fb90*/  PLOP3.LUT P2, PT, PT, PT, PT, 0x8, 0x0 ;  /* 0x000000000000781c */ /* 0x000fc80003f4e170 */
[----:B------:R-:W-:-:S07]  /*fba0*/  P2R R25, PR, RZ, 0x4 ;  /* 0x00000004ff197803 */ /* 0x000fce0000000000 */
[----:B------:R-:W-:Y:S05]  /*fbb0*/  @P0 BRA `(.L_x_11845) ;  /* 0x0000000400140947 */ /* 0x000fea0003800000 */
[----:B------:R-:W-:-:S03]  /*fbc0*/  UMOV UR4, 0xffffffff ;  /* 0xffffffff00047882 */ /* 0x000fc60000000000 */
[----:B------:R-:W-:Y:S05]  /*fbd0*/  BRA.DIV UR4, `(.L_x_11846) ;  /* 0x0000004204247947 */ /* 0x000fea000b800000 */
[----:B------:R-:W-:-:S13]  /*fbe0*/  ELECT P6, URZ, PT ;  /* 0x00000000003f782f */ /* 0x000fda00038c0000 */
.L_x_11943:
[----:B------:R-:W-:Y:S05]  /*fbf0*/  @!P6 BRA `(.L_x_11845) ;  /* 0x000000040004e947 */ /* 0x000fea0003800000 */
[----:B------:R-:W-:Y:S01]  /*fc00*/  IMAD.MOV.U32 R18, RZ, RZ, R22 ;  /* 0x000000ffff127224 */ /* 0x000fe200078e0016 */
[----:B------:R-:W-:Y:S06]  /*fc10*/  @!P1 BRA `(.L_x_11847) ;  /* 0x00000000004c9947 */ /* 0x000fec0003800000 */
[----:B------:R-:W1:Y:S01]  /*fc20*/  LDC R6, c[0x0][0x43c] ;  /* 0x00010f00ff067b82 */ /* 0x000e620000000800 */
[----:B------:R-:W-:Y:S01]  /*fc30*/  IMAD.MOV.U32 R0, RZ, RZ, R19 ;  /* 0x000000ffff007224 */ /* 0x000fe200078e0013 */
[----:B------:R-:W-:Y:S01]  /*fc40*/  ULDC.64 UR4, c[0x0][0x428] ;  /* 0x00010a0000047ab9 */ /* 0x000fe20000000a00 */
[----:B------:R-:W-:Y:S01]  /*fc50*/  ULDC.64 UR6, c[0x0][0x208] ;  /* 0x0000820000067ab9 */ /* 0x000fe20000000a00 */
        /* <DEDUP_REMOVED lines=15> */
.L_x_11847:
[----:B------:R-:W2:Y:S01]  /*fd50*/  S2R R0, SR_TID.X ;  /* 0x0000000000007919 */ /* 0x000ea20000002100 */
[----:B-1----:R-:W-:Y:S01]  /*fd60*/  IMAD R3, R16, 0x8, R17 ;  /* 0x0000000810037824 */ /* 0x002fe200078e0211 */
[----:B--2---:R-:W-:Y:S02]  /*fd70*/  LOP3.LUT R2, R0, 0x7f, RZ, 0xc0, !PT ;  /* 0x0000007f00027812 */ /* 0x004fe400078ec0ff */
[----:B------:R-:W-:Y:S02]  /*fd80*/  SHF.L.U32 R0, R23, 0x1f, RZ ;  /* 0x0000001f17007819 */ /* 0x000fe400000006ff */
[----:B------:R-:W-:Y:S02]  /*fd90*/  ISETP.NE.AND P1, PT, R2, RZ, PT ;  /* 0x000000ff0200720c */ /* 0x000fe40003f25270 */
[----:B------:R-:W1:Y:S02]  /*fda0*/  SYNCS.PHASECHK.TRANS64.TRYWAIT P0, [R3+URZ+0x31c40], R0 ;  /* 0x031c4000030075a7 */ /* 0x000e64000800017f */
[----:B-1----:R-:W-:Y:S09]  /*fdb0*/  @!P0 BRA `(.L_x_11848) ;  /* 0x0000003c00cc8947 */ /* 0x002ff20003800000 */
.L_x_11944:
[----:B------:R-:W-:Y:S05]  /*fdc0*/  @P1 BRA `(.L_x_11849) ;  /* 0x0000000000141947 */ /* 0x000fea0003800000 */
[----:B------:R-:W-:Y:S01]  /*fdd0*/  ISETP.NE.AND P0, PT, R29, RZ, PT ;  /* 0x000000ff1d00720c */ /* 0x000fe20003f05270 */
[----:B-1----:R-:W-:-:S04]  /*fde0*/  IMAD.MOV.U32 R0, RZ, RZ, 0x6c00 ;  /* 0x00006c00ff007424 */ /* 0x002fc800078e00ff */
[----:B------:R2:W-:Y:S08]  /*fdf0*/  SYNCS.ARRIVE.TRANS64 RZ, [R3+URZ+0x31c30], R0 ;  /* 0x031c300003ff79a7 */ /* 0x0005f0000800003f */
[----:B------:R-:W-:Y:S05]  /*fe00*/  @!P0 BRA `(.L_x_11849) ;  /* 0x0000000000048947 */ /* 0x000fea0003800000 */
[----:B------:R-:W-:Y:S01]  /*fe10*/  BPT.TRAP 0x1 ;  /* 0x000000040000795c */ /* 0x000fe20000300000 */
.L_x_11849:
        /* <DEDUP_REMOVED lines=16> */
[----:B------:R-:W-:-:S02]  /*ff20*/  UIMAD UR35, UR35, 0x90, URZ ;  /* 0x00000090232378a4 */ /* 0x000fc4000f8e023f */
[----:B------:R-:W-:Y:S01]  /*ff30*/  UIADD3 UR32, UR8, 0x16a00, URZ ;  /* 0x00016a0008207890 */ /* 0x000fe2000fffe03f */
[----:B------:R-:W-:Y:S01]  /*ff40*/  P2R R25, PR, RZ, 0x1 ;  /* 0x00000001ff197803 */ /* 0x000fe20000000000 */
        /* <DEDUP_REMOVED lines=10> */
[----:B------:R1:W-:Y:S02]  /*fff0*/  UTMALDG.4D [UR8], [UR4], desc[UR6] ;  /* 0x00000608040075b4 */ /* 0x0003e40008019000 */
[----:B-1----:R-:W-:Y:S01]  /*10000*/  NOP ;  /* 0x0000000000007918 */ /* 0x002fe20000000000 */
.L_x_11845:
        /* <DEDUP_REMOVED lines=29> */
.L_x_11851:
[----:B------:R-:W-:Y:S05]  /*101e0*/  BSYNC B6 ;  /* 0x0000000000067941 */ /* 0x000fea0003800000 */
.L_x_11850:
[----:B------:R-:W1:Y:S01]  /*101f0*/  LDC R9, c[0x0][0x448] ;  /* 0x00011200ff097b82 */ /* 0x000e620000000800 */
[----:B0-----:R-:W0:Y:S01]  /*10200*/  S2R R20, SR_TID.X ;  /* 0x0000000000147919 */ /* 0x001e220000002100 */
[----:B------:R-:W-:Y:S01]  /*10210*/  IMAD.U32 R6, RZ, RZ, UR44 ;  /* 0x0000002cff067e24 */ /* 0x000fe2000f8e00ff */
[----:B------:R-:W-:Y:S01]  /*10220*/  ULDC.64 UR8, c[0x0][0x2e0] ;  /* 0x0000b80000087ab9 */ /* 0x000fe20000000a00 */
[----:B------:R-:W-:Y:S01]  /*10230*/  UMOV UR4, UR40 ;  /* 0x0000002800047c82 */ /* 0x000fe20008000000 */
[----:B------:R-:W-:Y:S01]  /*10240*/  UIMAD UR6, UR45, UR8, URZ ;  /* 0x000000082d0672a4 */ /* 0x000fe2000f8e023f */
[----:B------:R-:W2:Y:S01]  /*10250*/  S2R R10, SR_TID.X ;  /* 0x00000000000a7919 */ /* 0x000ea20000002100 */
[----:B------:R-:W-:Y:S02]  /*10260*/  UMOV UR5, UR37 ;  /* 0x0000002500057c82 */ /* 0x000fe40008000000 */
        /* <DEDUP_REMOVED lines=16> */
[----:B------:R-:W-:-:S03]  /*10370*/  IMAD R6, R6, 0xc0, R20 ;  /* 0x000000c006067824 */ /* 0x000fc600078e0214 */
        /* <DEDUP_REMOVED lines=9> */
[--C-:B------:R-:W-:Y:S01]  /*10410*/  SHF.R.S32.HI R8, RZ, 0x1f, R7.reuse ;  /* 0x0000001fff087819 */ /* 0x100fe20000011407 */
[----:B------:R-:W-:Y:S02]  /*10420*/  IMAD.MOV R0, RZ, RZ, -R7 ;  /* 0x000000ffff007224 */ /* 0x000fe400078e0a07 */
[----:B------:R-:W-:-:S04]  /*10430*/  IMAD.WIDE.U32 R4, R7, UR8, R2 ;  /* 0x0000000807047c25 */ /* 0x000fc8000f8e0002 */
[----:B------:R-:W-:Y:S02]  /*10440*/  IMAD R8, R8, UR8, RZ ;  /* 0x0000000808087c24 */ /* 0x000fe4000f8e02ff */
[----:B------:R-:W-:Y:S02]  /*10450*/  IMAD R0, R9, R0, R6 ;  /* 0x0000000009007224 */ /* 0x000fe400078e0206 */
[----:B------:R-:W-:Y:S02]  /*10460*/  IMAD R8, R7, UR9, R8 ;  /* 0x0000000907087c24 */ /* 0x000fe4000f8e0208 */
[----:B-1----:R-:W-:Y:S01]  /*10470*/  IMAD.SHL.U32 R20, R21, 0x8, RZ ;  /* 0x0000000815147824 */ /* 0x002fe200078e00ff */
[----:B------:R-:W-:Y:S01]  /*10480*/  SHF.R.S32.HI R7, RZ, 0x1f, R0 ;  /* 0x0000001fff077819 */ /* 0x000fe20000011400 */
[----:B------:R-:W-:Y:S01]  /*10490*/  IMAD.IADD R5, R5, 0x1, R8 ;  /* 0x0000000105057824 */ /* 0x000fe200078e0208 */
[----:B------:R-:W-:Y:S01]  /*104a0*/  LOP3.LUT R21, R21, 0x7f, RZ, 0xc0, !PT ;  /* 0x0000007f15157812 */ /* 0x000fe200078ec0ff */
[----:B------:R-:W0:Y:S01]  /*104b0*/  @P1 LDC R8, c[0x0][0x44c] ;  /* 0x00011300ff081b82 */ /* 0x000e220000000800 */
[----:B------:R-:W-:Y:S01]  /*104c0*/  LOP3.LUT R20, R20, 0x18, RZ, 0xc0, !PT ;  /* 0x0000001814147812 */ /* 0x000fe200078ec0ff */
[----:B------:R-:W-:Y:S01]  /*104d0*/  IMAD R7, R7, UR4, RZ ;  /* 0x0000000407077c24 */ /* 0x000fe2000f8e02ff */
[----:B------:R-:W-:Y:S01]  /*104e0*/  SHF.R.U32.HI R21, RZ, 0x2, R21 ;  /* 0x00000002ff157819 */ /* 0x000fe20000011615 */
[----:B------:R-:W-:-:S04]  /*104f0*/  IMAD.WIDE.U32 R4, R0, UR4, R4 ;  /* 0x0000000400047c25 */ /* 0x000fc8000f8e0004 */
[----:B------:R-:W-:Y:S01]  /*10500*/  IMAD R7, R0, UR5, R7 ;  /* 0x0000000500077c24 */ /* 0x000fe2000f8e0207 */
[----:B------:R-:W-:-:S03]  /*10510*/  LEA R0, P0, R4, UR6, 0x1 ;  /* 0x0000000604007c11 */ /* 0x000fc6000f8008ff */
[----:B------:R-:W-:Y:S02]  /*10520*/  IMAD.IADD R7, R5, 0x1, R7 ;  /* 0x0000000105077824 */ /* 0x000fe400078e0207 */
[----:B------:R-:W1:Y:S03]  /*10530*/  @P1 LDC R5, c[0x0][0x450] ;  /* 0x00011400ff051b82 */ /* 0x000e660000000800 */
[----:B------:R-:W-:Y:S01]  /*10540*/  LEA.HI.X R4, R4, UR7, R7, 0x1, P0 ;  /* 0x0000000704047c11 */ /* 0x000fe200080f0c07 */
[----:B------:R-:W-:-:S04]  /*10550*/  VIADD R7, R6, 0x80 ;  /* 0x0000008006077836 */ /* 0x000fc80000000000 */
        /* <DEDUP_REMOVED lines=12> */
[----:B------:R-:W-:Y:S01]  /*10620*/  IMAD.WIDE.U32 R2, R5, UR4, R2 ;  /* 0x0000000405027c25 */ /* 0x000fe2000f8e0002 */
        /* <DEDUP_REMOVED lines=11> */
[----:B------:R-:W-:Y:S01]  /*106e0*/  IMAD.U32 R6, RZ, RZ, UR44 ;  /* 0x0000002cff067e24 */ /* 0x000fe2000f8e00ff */
[----:B------:R-:W-:Y:S01]  /*106f0*/  ULDC UR4, c[0x0][0x288] ;  /* 0x0000a20000047ab9 */ /* 0x000fe20000000800 */
[----:B------:R-:W-:Y:S01]  /*10700*/  ULDC.64 UR6, c[0x0][0x208] ;  /* 0x0000820000067ab9 */ /* 0x000fe20000000a00 */
[----:B------:R-:W1:Y:S01]  /*10710*/  SHFL.IDX PT, R2, R4, RZ, 0x1c1f ;  /* 0x001c1fff04027589 */ /* 0x000e6200000e0000 */
[----:B------:R-:W-:Y:S02]  /*10720*/  IMAD R5, R9, UR4, RZ ;  /* 0x0000000409057c24 */ /* 0x000fe4000f8e02ff */
[----:B------:R-:W-:Y:S01]  /*10730*/  IMAD R6, R6, 0xc0, R21 ;  /* 0x000000c006067824 */ /* 0x000fe200078e0215 */
[----:B------:R-:W-:Y:S03]  /*10740*/  SHFL.IDX PT, R14, R0, 0x3, 0x1c1f ;  /* 0x007c1f00000e7f89 */ /* 0x000fe600000e0000 */
[C---:B------:R-:W-:Y:S01]  /*10750*/  VIADD R10, R6.reuse, 0x20 ;  /* 0x00000020060a7836 */ /* 0x040fe20000000000 */
        /* <DEDUP_REMOVED lines=26> */
[----:B------:R-:W-:Y:S04]  /*10900*/  SHFL.IDX PT, R0, R7, RZ, 0x1c1f ;  /* 0x001c1fff07007589 */ /* 0x000fe800000e0000 */
[----:B------:R-:W-:Y:S01]  /*10910*/  SHFL.IDX PT, R7, R7, 0x1, 0x1c1f ;  /* 0x003c1f0007077f89 */ /* 0x000fe200000e0000 */
        /* <DEDUP_REMOVED lines=9> */
[----:B------:R-:W-:-:S12]  /*109b0*/  VIADD R10, R6, 0x80 ;  /* 0x00000080060a7836 */ /* 0x000fd80000000000 */
[----:B------:R-:W-:-:S05]  /*109c0*/  @!P4 LEA R14, P3, R20, R14, 0x1 ;  /* 0x0000000e140ec211 */ /* 0x000fca00078608ff */
[----:B--2---:R-:W-:Y:S02]  /*109d0*/  @!P4 IMAD.X R9, RZ, RZ, R4, P3 ;  /* 0x000000ffff09c224 */ /* 0x004fe400018e0604 */
[----:B0-----:R-:W-:Y:S02]  /*109e0*/  @!P4 IMAD.MOV.U32 R2, RZ, RZ, R14 ;  /* 0x000000ffff02c224 */ /* 0x001fe400078e000e */
        /* <DEDUP_REMOVED lines=14> */
.L_x_11957:
[----:B------:R-:W-:Y:S01]  /*10ad0*/  VIADD R6, R6, 0xa0 ;  /* 0x000000a006067836 */ /* 0x000fe20000000000 */
[----:B------:R-:W-:Y:S01]  /*10ae0*/  ULDC.64 UR4, c[0x0][0x208] ;  /* 0x0000820000047ab9 */ /* 0x000fe20000000a00 */
        /* <DEDUP_REMOVED lines=12> */
.L_x_11853:
[----:B------:R-:W-:Y:S02]  /*10bb0*/  PLOP3.LUT P1, PT, P1, P0, PT, 0xa2, 0x0 ;  /* 0x000000000000781c */ /* 0x000fe40000f21472 */
[----:B------:R-:W-:-:S08]  /*10bc0*/  @P0 R2UR P1, UR4, R17 ;  /* 0x00000000110402ca */ /* 0x000fd00000020000 */
[----:B------:R-:W-:-:S05]  /*10bd0*/  @P0 PLOP3.LUT P0, PT, P1, PT, PT, 0x80, 0x0 ;  /* 0x000000000000081c */ /* 0x000fca0000f0f070 */
[----:B------:R-:W-:Y:S01]  /*10be0*/  @!P1 SYNCS.ARRIVE.TRANS64.RED.A0T1 RZ, [UR4+0x31c00], RZ ;  /* 0x031c00ffffff99a7 */ /* 0x000fe20008200404 */
[----:B------:R-:W-:Y:S07]  /*10bf0*/  @!P1 ARRIVES.LDGSTSBAR.64.TRANSCNT [UR4+0x31c00] ;  /* 0x031c0000ff0099b0 */ /* 0x000fee0008000a84 */
[----:B------:R-:W-:Y:S05]  /*10c00*/  @P0 BRA.U.ANY `(.L_x_11853) ;  /* 0xfffffffd00e80947 */ /* 0x000fea000393ffff */
[----:B0-----:R-:W2:Y:S02]  /*10c10*/  LDL.LU R3, [R1] ;  /* 0x0000000001037983 */ /* 0x001ea40000300800 */
[----:B--2---:R-:W-:-:S05]  /*10c20*/  VIADD R3, R3, 0x1 ;  /* 0x0000000103037836 */ /* 0x004fca0000000000 */
[----:B------:R0:W-:Y:S01]  /*10c30*/  STL [R1], R3 ;  /* 0x0000000301007387 */ /* 0x0001e20000100800 */
        /* <DEDUP_REMOVED lines=9> */
.L_x_11958:
[----:B------:R-:W-:Y:S05]  /*10cd0*/  BSYNC B0 ;  /* 0x0000000000007941 */ /* 0x000fea0003800000 */
.L_x_11854:
[----:B------:R-:W-:-:S06]  /*10ce0*/  UISETP.GE.AND UP0, UPT, UR43, 0x2, UPT ;  /* 0x000000022b00788c */ /* 0x000fcc000bf06270 */
[----:B------:R-:W-:-:S13]  /*10cf0*/  PLOP3.LUT P0, PT, PT, PT, UP0, 0x80, 0x0 ;  /* 0x000000000000781c */ /* 0x000fda0003f0f008 */
[----:B------:R-:W-:Y:S05]  /*10d00*/  @!P0 BRA `(.L_x_11856) ;  /* 0x0000002000448947 */ /* 0x000fea0003800000 */
[----:B------:R-:W-:Y:S02]  /*10d10*/  ULOP3.LUT UR4, UR43, 0x1, URZ, 0xc0, !UPT ;  /* 0x000000012b047892 */ /* 0x000fe4000f8ec03f */
[----:B------:R-:W-:Y:S02]  /*10d20*/  IMAD.U32 R7, RZ, RZ, UR43 ;  /* 0x0000002bff077e24 */ /* 0x000fe4000f8e00ff */
[----:B------:R-:W-:Y:S02]  /*10d30*/  UISETP.NE.U32.AND UP0, UPT, UR4, 0x1, UPT ;  /* 0x000000010400788c */ /* 0x000fe4000bf05070 */
[----:B------:R-:W-:-:S04]  /*10d40*/  VIADD R7, R7, 0xfffffffe ;  /* 0xfffffffe07077836 */ /* 0x000fc80000000000 */
[----:B------:R-:W-:Y:S01]  /*10d50*/  IMAD.MOV.U32 R6, RZ, RZ, R7 ;  /* 0x000000ffff067224 */ /* 0x000fe200078e0007 */
[----:B------:R-:W-:-:S13]  /*10d60*/  PLOP3.LUT P0, PT, PT, PT, UP0, 0x80, 0x0 ;  /* 0x000000000000781c */ /* 0x000fda0003f0f008 */
[----:B------:R-:W-:Y:S05]  /*10d70*/  @!P0 BRA `(.L_x_11857) ;  /* 0x0000000800b88947 */ /* 0x000fea0003800000 */
[----:B------:R-:W-:Y:S01]  /*10d80*/  ISETP.NE.AND P1, PT, R25, RZ, PT ;  /* 0x000000ff1900720c */ /* 0x000fe20003f25270 */
[----:B------:R-:W-:Y:S01]  /*10d90*/  VIADD R6, R16, 0x1 ;  /* 0x0000000110067836 */ /* 0x000fe20000000000 */
[----:B------:R-:W-:Y:S04]  /*10da0*/  BSSY B0, `(.L_x_11858) ;  /* 0x00000a7000007945 */ /* 0x000fe80003800000 */
[----:B------:R-:W-:-:S04]  /*10db0*/  ISETP.NE.AND P0, PT, R6, 0x2, PT ;  /* 0x000000020600780c */ /* 0x000fc80003f05270 */
[----:B------:R-:W-:Y:S02]  /*10dc0*/  SEL R8, RZ, 0x1, P0 ;  /* 0x00000001ff087807 */ /* 0x000fe40000000000 */
[----:B------:R-:W-:Y:S02]  /*10dd0*/  SEL R6, R6, RZ, P0 ;  /* 0x000000ff06067207 */ /* 0x000fe40000000000 */
[----:B------:R-:W-:Y:S01]  /*10de0*/  LOP3.LUT R8, R23, R8, RZ, 0x3c, !PT ;  /* 0x0000000817087212 */ /* 0x000fe200078e3cff */
[----:B------:R-:W-:Y:S06]  /*10df0*/  @!P1 BRA `(.L_x_11859) ;  /* 0x0000000800849947 */ /* 0x000fec0003800000 */
[----:B------:R-:W-:Y:S01]  /*10e00*/  ISETP.NE.AND P1, PT, R26, RZ, PT ;  /* 0x000000ff1a00720c */ /* 0x000fe20003f25270 */
[----:B------:R-:W-:Y:S02]  /*10e10*/  IMAD.MOV.U32 R4, RZ, RZ, R18 ;  /* 0x000000ffff047224 */ /* 0x000fe400078e0012 */
[----:B------:R-:W-:-:S10]  /*10e20*/  IMAD.MOV.U32 R9, RZ, RZ, R7 ;  /* 0x000000ffff097224 */ /* 0x000fd400078e0007 */
[----:B------:R-:W-:Y:S05]  /*10e30*/  @!P1 BRA `(.L_x_11860) ;  /* 0x00000000004c9947 */ /* 0x000fea0003800000 */
[----:B------:R-:W1:Y:S01]  /*10e40*/  LDC R9, c[0x0][0x43c] ;  /* 0x00010f00ff097b82 */ /* 0x000e620000000800 */
[----:B------:R-:W-:Y:S01]  /*10e50*/  ULDC.64 UR4, c[0x0][0x428] ;  /* 0x00010a0000047ab9 */ /* 0x000fe20000000a00 */
[----:B------:R-:W-:Y:S01]  /*10e60*/  ULDC.64 UR6, c[0x0][0x208] ;  /* 0x0000820000067ab9 */ /* 0x000fe20000000a00 */
[----:B------:R-:W-:-:S04]  /*10e70*/  IMAD R10, R24, UR4, RZ ;  /* 0x00000004180a7c24 */ /* 0x000fc8000f8e02ff */
[----:B------:R-:W-:Y:S01]  /*10e80*/  IMAD R10, R22, UR5, R10 ;  /* 0x00000005160a7c24 */ /* 0x000fe2000f8e020a */
[----:B-1----:R-:W-:-:S13]  /*10e90*/  ISETP.NE.AND P0, PT, R9, 0x1, PT ;  /* 0x000000010900780c */ /* 0x002fda0003f05270 */
[----:B0-----:R-:W0:Y:S02]  /*10ea0*/  @P0 LDC.64 R2, c[0x0][0x440] ;  /* 0x00011000ff020b82 */ /* 0x001e240000000a00 */
[----:B0-----:R-:W-:-:S04]  /*10eb0*/  @P0 IMAD.HI.U32 R4, R7, R2, RZ ;  /* 0x0000000207040227 */ /* 0x001fc800078e00ff */
[----:B------:R-:W-:Y:S01]  /*10ec0*/  IMAD.MOV.U32 R2, RZ, RZ, R7 ;  /* 0x000000ffff027224 */ /* 0x000fe200078e0007 */
[----:B------:R-:W-:-:S04]  /*10ed0*/  @P0 SHF.R.U32.HI R2, RZ, R3, R4 ;  /* 0x00000003ff020219 */ /* 0x000fc80000011604 */
[--C-:B------:R-:W-:Y:S01]  /*10ee0*/  SHF.R.S32.HI R3, RZ, 0x1f, R2.reuse ;  /* 0x0000001fff037819 */ /* 0x100fe20000011402 */
[----:B------:R-:W-:-:S04]  /*10ef0*/  IMAD.MOV R4, RZ, RZ, -R2 ;  /* 0x000000ffff047224 */ /* 0x000fc800078e0a02 */
[----:B------:R-:W-:Y:S02]  /*10f00*/  IMAD R9, R9, R4, R7 ;  /* 0x0000000409097224 */ /* 0x000fe400078e0207 */
[----:B------:R-:W0:Y:S01]  /*10f10*/  LDC.64 R4, c[0x0][0x418] ;  /* 0x00010600ff047b82 */ /* 0x000e220000000a00 */
[----:B------:R-:W-:-:S04]  /*10f20*/  IMAD.WIDE.U32 R2, R22, UR4, R2 ;  /* 0x0000000416027c25 */ /* 0x000fc8000f8e0002 */
[----:B------:R-:W-:Y:S01]  /*10f30*/  IMAD.IADD R10, R10, 0x1, R3 ;  /* 0x000000010a0a7824 */ /* 0x000fe200078e0203 */
[----:B0-----:R-:W-:-:S04]  /*10f40*/  LEA R4, P0, R2, R4, 0x2 ;  /* 0x0000000402047211 */ /* 0x001fc800078010ff */
[----:B------:R-:W-:-:S05]  /*10f50*/  LEA.HI.X R5, R2, R5, R10, 0x2, P0 ;  /* 0x0000000502057211 */ /* 0x000fca00000f140a */
[----:B------:R1:W5:Y:S04]  /*10f60*/  LDG.E R4, desc[UR6][R4.64] ;  /* 0x0000000604047981 */ /* 0x000368000c1e1900 */
.L_x_11860:
[----:B0-----:R-:W1:Y:S01]  /*10f70*/  S2R R2, SR_TID.X ;  /* 0x0000000000027919 */ /* 0x001e620000002100 */
[----:B------:R-:W-:Y:S01]  /*10f80*/  SHF.L.U32 R3, R8, 0x1f, RZ ;  /* 0x0000001f08037819 */ /* 0x000fe200000006ff */
[----:B------:R-:W-:Y:S01]  /*10f90*/  BSSY B1, `(.L_x_11861) ;  /* 0x0000006000017945 */ /* 0x000fe20003800000 */
[----:B-1----:R-:W-:Y:S01]  /*10fa0*/  LOP3.LUT R5, R2, 0x7f, RZ, 0xc0, !PT ;  /* 0x0000007f02057812 */ /* 0x002fe200078ec0ff */
[----:B------:R-:W-:-:S03]  /*10fb0*/  IMAD R2, R6, 0x8, R17 ;  /* 0x0000000806027824 */ /* 0x000fc600078e0211 */
[----:B------:R-:W-:Y:S01]  /*10fc0*/  ISETP.NE.AND P1, PT, R5, RZ, PT ;  /* 0x000000ff0500720c */ /* 0x000fe20003f25270 */
[----:B------:R-:W0:Y:S02]  /*10fd0*/  SYNCS.PHASECHK.TRANS64.TRYWAIT P0, [R2+URZ+0x31c40], R3 ;  /* 0x031c4003020075a7 */ /* 0x000e24000800017f */
[----:B0-----:R-:W-:Y:S10]  /*10fe0*/  @!P0 BRA `(.L_x_11862) ;  /* 0x00000034008c8947 */ /* 0x001ff40003800000 */
.L_x_11959:
[----:B------:R-:W-:Y:S05]  /*10ff0*/  BSYNC B1 ;  /* 0x0000000000017941 */ /* 0x000fea0003800000 */
.L_x_11861:
[----:B------:R-:W-:Y:S04]  /*11000*/  BSSY B1, `(.L_x_11863) ;  /* 0x0000007000017945 */ /* 0x000fe80003800000 */
[----:B------:R-:W-:Y:S05]  /*11010*/  @P1 BRA `(.L_x_11864) ;  /* 0x0000000000141947 */ /* 0x000fea0003800000 */
[----:B------:R-:W-:Y:S01]  /*11020*/  ISETP.NE.AND P0, PT, R29, RZ, PT ;  /* 0x000000ff1d00720c */ /* 0x000fe20003f05270 */
[----:B0-----:R-:W-:-:S04]  /*11030*/  IMAD.MOV.U32 R3, RZ, RZ, 0x6c00 ;  /* 0x00006c00ff037424 */ /* 0x001fc800078e00ff */
[----:B------:R1:W-:Y:S08]  /*11040*/  SYNCS.ARRIVE.TRANS64 RZ, [R2+URZ+0x31c30], R3 ;  /* 0x031c300302ff79a7 */ /* 0x0003f0000800003f */
[----:B------:R-:W-:Y:S05]  /*11050*/  @!P0 BRA `(.L_x_11864) ;  /* 0x0000000000048947 */ /* 0x000fea0003800000 */
[----:B------:R-:W-:Y:S01]  /*11060*/  BPT.TRAP 0x1 ;  /* 0x000000040000795c */ /* 0x000fe20000300000 */
.L_x_11864:
[----:B------:R-:W-:Y:S05]  /*11070*/  BSYNC B1 ;  /* 0x0000000000017941 */ /* 0x000fea0003800000 */
.L_x_11863:
[----:B------:R-:W-:Y:S01]  /*11080*/  IMAD.MOV.U32 R10, RZ, RZ, RZ ;  /* 0x000000ffff0a7224 */ /* 0x000fe200078e00ff */
[----:B------:R-:W-:Y:S01]  /*11090*/  R2UR UR11, R9 ;  /* 0x00000000090b72ca */ /* 0x000fe200000e0000 */
[----:B01----:R-:W-:Y:S01]  /*110a0*/  IMAD R3, R6, 0x6c00, R17 ;  /* 0x00006c0006037824 */ /* 0x003fe200078e0211 */
        /* <DEDUP_REMOVED lines=9> */
.L_x_11865:
        /* <DEDUP_REMOVED lines=15> */
.L_x_11866:
        /* <DEDUP_REMOVED lines=15> */
.L_x_11867:
        /* <DEDUP_REMOVED lines=14> */
.L_x_11960:
[----:B------:R-:W-:Y:S05]  /*11400*/  BSYNC B1 ;  /* 0x0000000000017941 */ /* 0x000fea0003800000 */
.L_x_11868:
        /* <DEDUP_REMOVED lines=10> */
.L_x_11871:
[----:B------:R-:W-:Y:S05]  /*114b0*/  BSYNC B1 ;  /* 0x0000000000017941 */ /* 0x000fea0003800000 */
.L_x_11870:
[----:B------:R-:W-:Y:S01]  /*114c0*/  R2UR UR6, R2 ;  /* 0x00000000020672ca */ /* 0x000fe200000e0000 */
[--C-:B0-----:R-:W-:Y:S01]  /*114d0*/  IMAD R5, R16, 0x8, R17.reuse ;  /* 0x0000000810057824 */ /* 0x101fe200078e0211 */
[----:B------:R-:W-:Y:S01]  /*114e0*/  R2UR UR7, R3 ;  /* 0x00000000030772ca */ /* 0x000fe200000e0000 */
[----:B------:R-:W-:Y:S01]  /*114f0*/  UIADD3 UR4, UP0, UR38, 0x470, URZ ;  /* 0x0000047026047890 */ /* 0x000fe2000ff1e03f */
[----:B------:R-:W-:Y:S01]  /*11500*/  R2UR UR10, R10 ;  /* 0x000000000a0a72ca */ /* 0x000fe200000e0000 */
[----:B------:R-:W-:Y:S01]  /*11510*/  IMAD R10, R16, 0x6c00, R17 ;  /* 0x00006c00100a7824 */ /* 0x000fe200078e0211 */
[----:B------:R-:W-:Y:S01]  /*11520*/  PLOP3.LUT P0, PT, PT, PT, PT, 0x80, 0x0 ;  /* 0x000000000000781c */ /* 0x000fe20003f0f070 */
[----:B------:R-:W-:Y:S01]  /*11530*/  IMAD R11, R19, 0x90, RZ ;  /* 0x00000090130b7824 */ /* 0x000fe200078e02ff */
[----:B------:R-:W-:Y:S01]  /*11540*/  UIADD3.X UR5, URZ, UR39, URZ, UP0, !UPT ;  /* 0x000000273f057290 */ /* 0x000fe200087fe43f */
[----:B------:R-:W-:Y:S02]  /*11550*/  VIADD R5, R5, 0x31c50 ;  /* 0x00031c5005057836 */ /* 0x000fe40000000000 */
[----:B------:R-:W-:-:S09]  /*11560*/  VIADD R12, R10, 0x200 ;  /* 0x000002000a0c7836 */ /* 0x000fd20000000000 */
.L_x_11872:
        /* <DEDUP_REMOVED lines=15> */
.L_x_11873:
        /* <DEDUP_REMOVED lines=15> */
.L_x_11874:
        /* <DEDUP_REMOVED lines=12> */
.L_x_11859:
[----:B------:R-:W-:Y:S05]  /*11810*/  BSYNC B0 ;  /* 0x0000000000007941 */ /* 0x000fea0003800000 */
.L_x_11858:
[----:B------:R-:W-:Y:S01]  /*11820*/  UIADD3 UR4, UR43, -0x3, URZ ;  /* 0xfffffffd2b047890 */ /* 0x000fe2000fffe03f */
[----:B------:R-:W-:Y:S02]  /*11830*/  IMAD.MOV.U32 R16, RZ, RZ, R6 ;  /* 0x000000ffff107224 */ /* 0x000fe400078e0006 */
[----:B------:R-:W-:-:S03]  /*11840*/  IMAD.MOV.U32 R23, RZ, RZ, R8 ;  /* 0x000000ffff177224 */ /* 0x000fc600078e0008 */
[----:B------:R-:W-:-:S07]  /*11850*/  IMAD.U32 R6, RZ, RZ, UR4 ;  /* 0x00000004ff067e24 */ /* 0x000fce000f8e00ff */
.L_x_11857:
[----:B------:R-:W-:Y:S01]  /*11860*/  ISETP.NE.AND P0, PT, R7, RZ, PT ;  /* 0x000000ff0700720c */ /* 0x000fe20003f05270 */
[----:B------:R-:W-:-:S12]  /*11870*/  BSSY B0, `(.L_x_11856) ;  /* 0x000015a000007945 */ /* 0x000fd80003800000 */
[----:B------:R-:W-:Y:S05]  /*11880*/  @!P0 BRA `(.L_x_11875) ;  /* 0x0000001400608947 */ /* 0x000fea0003800000 */
[----:B------:R-:W-:-:S07]  /*11890*/  IMAD.MOV.U32 R4, RZ, RZ, R18 ;  /* 0x000000ffff047224 */ /* 0x000fce00078e0012 */
.L_x_11910:
[----:B------:R-:W-:Y:S01]  /*118a0*/  ISETP.NE.AND P1, PT, R25, RZ, PT ;  /* 0x000000ff1900720c */ /* 0x000fe20003f25270 */
        /* <DEDUP_REMOVED lines=8> */
[----:B------:R-:W-:Y:S01]  /*11930*/  ISETP.NE.AND P1, PT, R26, RZ, PT ;  /* 0x000000ff1a00720c */ /* 0x000fe20003f25270 */
[----:B------:R-:W-:-:S12]  /*11940*/  IMAD.MOV.U32 R9, RZ, RZ, R6 ;  /* 0x000000ffff097224 */ /* 0x000fd800078e0006 */
[----:B------:R-:W-:Y:S05]  /*11950*/  @!P1 BRA `(.L_x_11878) ;  /* 0x00000000004c9947 */ /* 0x000fea0003800000 */
[----:B------:R-:W1:Y:S01]  /*11960*/  LDC R9, c[0x0][0x43c] ;  /* 0x00010f00ff097b82 */ /* 0x000e620000000800 */
[----:B------:R-:W-:Y:S01]  /*11970*/  ULDC.64 UR4, c[0x0][0x428] ;  /* 0x00010a0000047ab9 */ /* 0x000fe20000000a00 */
[----:B------:R-:W-:Y:S01]  /*11980*/  ULDC.64 UR6, c[0x0][0x208] ;  /* 0x0000820000067ab9 */ /* 0x000fe20000000a00 */
[----:B-1----:R-:W-:-:S13]  /*11990*/  ISETP.NE.AND P0, PT, R9, 0x1, PT ;  /* 0x000000010900780c */ /* 0x002fda0003f05270 */
[----:B0-----:R-:W0:Y:S02]  /*119a0*/  @P0 LDC.64 R2, c[0x0][0x440] ;  /* 0x00011000ff020b82 */ /* 0x001e240000000a00 */
        /* <DEDUP_REMOVED lines=14> */
.L_x_11878:
[----:B0-----:R-:W1:Y:S01]  /*11a90*/  S2R R2, SR_TID.X ;  /* 0x0000000000027919 */ /* 0x001e620000002100 */
[----:B------:R-:W-:Y:S01]  /*11aa0*/  IMAD R3, R7, 0x8, R17 ;  /* 0x0000000807037824 */ /* 0x000fe200078e0211 */
[----:B------:R-:W-:Y:S01]  /*11ab0*/  BSSY B2, `(.L_x_11879) ;  /* 0x0000006000027945 */ /* 0x000fe20003800000 */
[----:B-1----:R-:W-:Y:S02]  /*11ac0*/  LOP3.LUT R5, R2, 0x7f, RZ, 0xc0, !PT ;  /* 0x0000007f02057812 */ /* 0x002fe400078ec0ff */
[----:B------:R-:W-:Y:S02]  /*11ad0*/  SHF.L.U32 R2, R8, 0x1f, RZ ;  /* 0x0000001f08027819 */ /* 0x000fe400000006ff */
[----:B------:R-:W-:Y:S02]  /*11ae0*/  ISETP.NE.AND P1, PT, R5, RZ, PT ;  /* 0x000000ff0500720c */ /* 0x000fe40003f25270 */
[----:B------:R-:W0:Y:S02]  /*11af0*/  SYNCS.PHASECHK.TRANS64.TRYWAIT P0, [R3+URZ+0x31c40], R2 ;  /* 0x031c4002030075a7 */ /* 0x000e24000800017f */
[----:B0-----:R-:W-:Y:S09]  /*11b00*/  @!P0 BRA `(.L_x_11880) ;  /* 0x0000002800ec8947 */ /* 0x001ff20003800000 */
.L_x_11961:
[----:B------:R-:W-:Y:S05]  /*11b10*/  BSYNC B2 ;  /* 0x0000000000027941 */ /* 0x000fea0003800000 */
.L_x_11879:
[----:B------:R-:W-:Y:S04]  /*11b20*/  BSSY B2, `(.L_x_11881) ;  /* 0x0000007000027945 */ /* 0x000fe80003800000 */
[----:B------:R-:W-:Y:S05]  /*11b30*/  @P1 BRA `(.L_x_11882) ;  /* 0x0000000000141947 */ /* 0x000fea0003800000 */
[----:B------:R-:W-:Y:S01]  /*11b40*/  ISETP.NE.AND P0, PT, R29, RZ, PT ;  /* 0x000000ff1d00720c */ /* 0x000fe20003f05270 */
[----:B0-----:R-:W-:-:S04]  /*11b50*/  IMAD.MOV.U32 R2, RZ, RZ, 0x6c00 ;  /* 0x00006c00ff027424 */ /* 0x001fc800078e00ff */
[----:B------:R1:W-:Y:S08]  /*11b60*/  SYNCS.ARRIVE.TRANS64 RZ, [R3+URZ+0x31c30], R2 ;  /* 0x031c300203ff79a7 */ /* 0x0003f0000800003f */
[----:B------:R-:W-:Y:S05]  /*11b70*/  @!P0 BRA `(.L_x_11882) ;  /* 0x0000000000048947 */ /* 0x000fea0003800000 */
[----:B------:R-:W-:Y:S01]  /*11b80*/  BPT.TRAP 0x1 ;  /* 0x000000040000795c */ /* 0x000fe20000300000 */
.L_x_11882:
[----:B------:R-:W-:Y:S05]  /*11b90*/  BSYNC B2 ;  /* 0x0000000000027941 */ /* 0x000fea0003800000 */
.L_x_11881:
[----:B------:R-:W-:Y:S01]  /*11ba0*/  IMAD.MOV.U32 R5, RZ, RZ, RZ ;  /* 0x000000ffff057224 */ /* 0x000fe200078e00ff */
[----:B------:R-:W-:Y:S01]  /*11bb0*/  UIADD3 UR4, UP0, UR38, 0x370, URZ ;  /* 0x0000037026047890 */ /* 0x000fe2000ff1e03f */
[----:B------:R-:W-:Y:S01]  /*11bc0*/  IMAD R12, R7, 0x6c00, R17 ;  /* 0x00006c00070c7824 */ /* 0x000fe200078e0211 */
[----:B------:R-:W-:Y:S01]  /*11bd0*/  PLOP3.LUT P0, PT, PT, PT, PT, 0x80, 0x0 ;  /* 0x000000000000781c */ /* 0x000fe20003f0f070 */
[----:B01----:R-:W-:Y:S01]  /*11be0*/  VIADD R3, R3, 0x31c30 ;  /* 0x00031c3003037836 */ /* 0x003fe20000000000 */
[----:B------:R-:W-:Y:S01]  /*11bf0*/  R2UR UR10, R5 ;  /* 0x00000000050a72ca */ /* 0x000fe200000e0000 */
[----:B------:R-:W-:Y:S01]  /*11c00*/  IMAD R2, R9, 0x90, RZ ;  /* 0x0000009009027824 */ /* 0x000fe200078e02ff */
[----:B------:R-:W-:Y:S01]  /*11c10*/  UIADD3.X UR5, URZ, UR39, URZ, UP0, !UPT ;  /* 0x000000273f057290 */ /* 0x000fe200087fe43f */
[----:B------:R-:W-:Y:S01]  /*11c20*/  VIADD R10, R12, 0x16a00 ;  /* 0x00016a000c0a7836 */ /* 0x000fe20000000000 */
[----:B------:R-:W-:Y:S01]  /*11c30*/  UMOV UR6, 0x0 ;  /* 0x0000000000067882 */ /* 0x000fe20000000000 */
[----:B------:R-:W-:-:S10]  /*11c40*/  UMOV UR7, 0x14f00000 ;  /* 0x14f0000000077882 */ /* 0x000fd40000000000 */
.L_x_11883:
        /* <DEDUP_REMOVED lines=16> */
.L_x_11884:
        /* <DEDUP_REMOVED lines=16> */
.L_x_11885:
        /* <DEDUP_REMOVED lines=15> */
.L_x_11962:
[----:B------:R-:W-:Y:S05]  /*11f40*/  BSYNC B2 ;  /* 0x0000000000027941 */ /* 0x000fea0003800000 */
.L_x_11886:
[----:B------:R-:W-:Y:S01]  /*11f50*/  BSSY B2, `(.L_x_11888) ;  /* 0x0000009000027945 */ /* 0x000fe20003800000 */
[----:B------:R-:W-:Y:S02]  /*11f60*/  IMAD.MOV.U32 R2, RZ, RZ, 0x0 ;  /* 0x00000000ff027424 */ /* 0x000fe400078e00ff */
[----:B------:R-:W-:Y:S01]  /*11f70*/  IMAD.MOV.U32 R3, RZ, RZ, 0x14f00000 ;  /* 0x14f00000ff037424 */ /* 0x000fe200078e00ff */
[----:B------:R-:W-:Y:S06]  /*11f80*/  @P1 BRA `(.L_x_11889) ;  /* 0x0000000000141947 */ /* 0x000fec0003800000 */
[----:B------:R-:W-:Y:S01]  /*11f90*/  ISETP.NE.AND P0, PT, R29, RZ, PT ;  /* 0x000000ff1d00720c */ /* 0x000fe20003f05270 */
[----:B------:R-:W-:-:S04]  /*11fa0*/  IMAD.MOV.U32 R13, RZ, RZ, 0x6c00 ;  /* 0x00006c00ff0d7424 */ /* 0x000fc800078e00ff */
[----:B------:R1:W-:Y:S08]  /*11fb0*/  SYNCS.ARRIVE.TRANS64 RZ, [R12+URZ+0x50], R13 ;  /* 0x0000500d0cff79a7 */ /* 0x0003f0000800003f */
[----:B------:R-:W-:Y:S05]  /*11fc0*/  @!P0 BRA `(.L_x_11889) ;  /* 0x0000000000048947 */ /* 0x000fea0003800000 */
[----:B------:R-:W-:Y:S01]  /*11fd0*/  BPT.TRAP 0x1 ;  /* 0x000000040000795c */ /* 0x000fe20000300000 */
.L_x_11889:
[----:B------:R-:W-:Y:S05]  /*11fe0*/  BSYNC B2 ;  /* 0x0000000000027941 */ /* 0x000fea0003800000 */
.L_x_11888:
[----:B------:R-:W-:Y:S01]  /*11ff0*/  R2UR UR6, R2 ;  /* 0x00000000020672ca */ /* 0x000fe200000e0000 */
[----:B------:R-:W-:Y:S01]  /*12000*/  IMAD R16, R16, 0x6c00, R17 ;  /* 0x00006c0010107824 */ /* 0x000fe200078e0211 */
[----:B------:R-:W-:Y:S01]  /*12010*/  R2UR UR7, R3 ;  /* 0x00000000030772ca */ /* 0x000fe200000e0000 */
[----:B------:R-:W-:Y:S01]  /*12020*/  UIADD3 UR4, UP0, UR38, 0x470, URZ ;  /* 0x0000047026047890 */ /* 0x000fe2000ff1e03f */
[----:B------:R-:W-:Y:S01]  /*12030*/  R2UR UR10, R5 ;  /* 0x00000000050a72ca */ /* 0x000fe200000e0000 */
[----:B------:R-:W-:Y:S01]  /*12040*/  IMAD R5, R19, 0x90, RZ ;  /* 0x0000009013057824 */ /* 0x000fe200078e02ff */
[----:B------:R-:W-:Y:S01]  /*12050*/  PLOP3.LUT P0, PT, PT, PT, PT, 0x80, 0x0 ;  /* 0x000000000000781c */ /* 0x000fe20003f0f070 */
[----:B01----:R-:W-:Y:S01]  /*12060*/  VIADD R12, R12, 0x50 ;  /* 0x000000500c0c7836 */ /* 0x003fe20000000000 */
[----:B------:R-:W-:Y:S01]  /*12070*/  UIADD3.X UR5, URZ, UR39, URZ, UP0, !UPT ;  /* 0x000000273f057290 */ /* 0x000fe200087fe43f */
[----:B------:R-:W-:-:S11]  /*12080*/  VIADD R13, R16, 0x200 ;  /* 0x00000200100d7836 */ /* 0x000fd60000000000 */
.L_x_11890:
        /* <DEDUP_REMOVED lines=15> */
.L_x_11891:
        /* <DEDUP_REMOVED lines=15> */
.L_x_11892:
        /* <DEDUP_REMOVED lines=12> */
.L_x_11877:
[----:B------:R-:W-:Y:S05]  /*12330*/  BSYNC B1 ;  /* 0x0000000000017941 */ /* 0x000fea0003800000 */
.L_x_11876:
        /* <DEDUP_REMOVED lines=9> */
[----:B------:R-:W-:-:S12]  /*123d0*/  VIADD R9, R6, 0xffffffff ;  /* 0xffffffff06097836 */ /* 0x000fd80000000000 */
        /* <DEDUP_REMOVED lines=20> */
.L_x_11895:
        /* <DEDUP_REMOVED lines=8> */
.L_x_11963:
[----:B------:R-:W-:Y:S05]  /*125a0*/  BSYNC B2 ;  /* 0x0000000000027941 */ /* 0x000fea0003800000 */
.L_x_11896:
[----:B------:R-:W-:Y:S04]  /*125b0*/  BSSY B2, `(.L_x_11898) ;  /* 0x0000007000027945 */ /* 0x000fe80003800000 */
[----:B------:R-:W-:Y:S05]  /*125c0*/  @P1 BRA `(.L_x_11899) ;  /* 0x0000000000141947 */ /* 0x000fea0003800000 */
[----:B------:R-:W-:Y:S01]  /*125d0*/  ISETP.NE.AND P0, PT, R29, RZ, PT ;  /* 0x000000ff1d00720c */ /* 0x000fe20003f05270 */
[----:B0-----:R-:W-:-:S04]  /*125e0*/  IMAD.MOV.U32 R3, RZ, RZ, 0x6c00 ;  /* 0x00006c00ff037424 */ /* 0x001fc800078e00ff */
[----:B------:R1:W-:Y:S08]  /*125f0*/  SYNCS.ARRIVE.TRANS64 RZ, [R2+URZ+0x31c30], R3 ;  /* 0x031c300302ff79a7 */ /* 0x0003f0000800003f */
[----:B------:R-:W-:Y:S05]  /*12600*/  @!P0 BRA `(.L_x_11899) ;  /* 0x0000000000048947 */ /* 0x000fea0003800000 */
[----:B------:R-:W-:Y:S01]  /*12610*/  BPT.TRAP 0x1 ;  /* 0x000000040000795c */ /* 0x000fe20000300000 */
.L_x_11899:
[----:B------:R-:W-:Y:S05]  /*12620*/  BSYNC B2 ;  /* 0x0000000000027941 */ /* 0x000fea0003800000 */
.L_x_11898:
        /* <DEDUP_REMOVED lines=12> */
.L_x_11900:
        /* <DEDUP_REMOVED lines=16> */
.L_x_11901:
        /* <DEDUP_REMOVED lines=16> */
.L_x_11902:
        /* <DEDUP_REMOVED lines=15> */
.L_x_11964:
[----:B------:R-:W-:Y:S05]  /*129e0*/  BSYNC B2 ;  /* 0x0000000000027941 */ /* 0x000fea0003800000 */
.L_x_11903:
        /* <DEDUP_REMOVED lines=9> */
.L_x_11906:
[----:B------:R-:W-:Y:S05]  /*12a80*/  BSYNC B2 ;  /* 0x0000000000027941 */ /* 0x000fea0003800000 */
.L_x_11905:
        /* <DEDUP_REMOVED lines=10> */
.L_x_11907:
        /* <DEDUP_REMOVED lines=15> */
.L_x_11908:
        /* <DEDUP_REMOVED lines=15> */
.L_x_11909:
        /* <DEDUP_REMOVED lines=12> */
.L_x_11894:
[----:B------:R-:W-:Y:S05]  /*12dd0*/  BSYNC B1 ;  /* 0x0000000000017941 */ /* 0x000fea0003800000 */
.L_x_11893:
[C---:B------:R-:W-:Y:S01]  /*12de0*/  ISETP.GT.AND P0, PT, R6.reuse, 0x1, PT ;  /* 0x000000010600780c */ /* 0x040fe20003f04270 */
[----:B------:R-:W-:-:S12]  /*12df0*/  VIADD R6, R6, 0xfffffffe ;  /* 0xfffffffe06067836 */ /* 0x000fd80000000000 */
[----:B------:R-:W-:Y:S05]  /*12e00*/  @P0 BRA `(.L_x_11910) ;  /* 0xffffffe800a40947 */ /* 0x000fea000383ffff */
.L_x_11875:
[----:B------:R-:W-:Y:S05]  /*12e10*/  BSYNC B0 ;  /* 0x0000000000007941 */ /* 0x000fea0003800000 */
.L_x_11856:
        /* <DEDUP_REMOVED lines=8> */
[----:B------:R-:W1:Y:S01]  /*12ea0*/  FLO.U32 R0, UR4 ;  /* 0x0000000400007d00 */ /* 0x000e6200080e0000 */
[----:B------:R-:W-:Y:S01]  /*12eb0*/  ULDC.64 UR6, c[0x0][0x208] ;  /* 0x0000820000067ab9 */ /* 0x000fe20000000a00 */
        /* <DEDUP_REMOVED lines=8> */
.L_x_11912:
[----:B------:R-:W-:Y:S05]  /*12f40*/  BSYNC B0 ;  /* 0x0000000000007941 */ /* 0x000fea0003800000 */
.L_x_11911:
[----:B------:R-:W-:Y:S01]  /*12f50*/  ISETP.NE.AND P0, PT, R25, RZ, PT ;  /* 0x000000ff1900720c */ /* 0x000fe20003f05270 */
        /* <DEDUP_REMOVED lines=8> */
.L_x_11965:
[----:B------:R-:W-:Y:S05]  /*12fe0*/  BSYNC B1 ;  /* 0x0000000000017941 */ /* 0x000fea0003800000 */
.L_x_11915:
[----:B------:R-:W-:Y:S04]  /*12ff0*/  BSSY B1, `(.L_x_11917) ;  /* 0x0000007000017945 */ /* 0x000fe80003800000 */
[----:B------:R-:W-:Y:S05]  /*13000*/  @P2 BRA `(.L_x_11918) ;  /* 0x0000000000142947 */ /* 0x000fea0003800000 */
[----:B------:R-:W-:Y:S01]  /*13010*/  ISETP.NE.AND P0, PT, R29, RZ, PT ;  /* 0x000000ff1d00720c */ /* 0x000fe20003f05270 */
[----:B-1----:R-:W-:-:S04]  /*13020*/  IMAD.MOV.U32 R0, RZ, RZ, 0x6c00 ;  /* 0x00006c00ff007424 */ /* 0x002fc800078e00ff */
[----:B------:R2:W-:Y:S08]  /*13030*/  SYNCS.ARRIVE.TRANS64 RZ, [R3+URZ+0x31c50], R0 ;  /* 0x031c500003ff79a7 */ /* 0x0005f0000800003f */
[----:B------:R-:W-:Y:S05]  /*13040*/  @!P0 BRA `(.L_x_11918) ;  /* 0x0000000000048947 */ /* 0x000fea0003800000 */
[----:B------:R-:W-:Y:S01]  /*13050*/  BPT.TRAP 0x1 ;  /* 0x000000040000795c */ /* 0x000fe20000300000 */
.L_x_11918:
[----:B------:R-:W-:Y:S05]  /*13060*/  BSYNC B1 ;  /* 0x0000000000017941 */ /* 0x000fea0003800000 */
.L_x_11917:
[----:B-12---:R-:W-:Y:S01]  /*13070*/  IMAD R0, R16, 0x6c00, R17 ;  /* 0x00006c0010007824 */ /* 0x006fe200078e0211 */
        /* <DEDUP_REMOVED lines=9> */
.L_x_11919:
        /* <DEDUP_REMOVED lines=15> */
.L_x_11920:
        /* <DEDUP_REMOVED lines=15> */
.L_x_11921:
        /* <DEDUP_REMOVED lines=10> */
.L_x_11914:
[----:B------:R-:W-:Y:S05]  /*13390*/  BSYNC B0 ;  /* 0x0000000000007941 */ /* 0x000fea0003800000 */
.L_x_11913:
[----:B------:R-:W-:-:S05]  /*133a0*/  VIADD R16, R16, 0x1 ;  /* 0x0000000110107836 */ /* 0x000fca0000000000 */
[----:B------:R-:W-:-:S04]  /*133b0*/  ISETP.NE.AND P0, PT, R16, 0x2, PT ;  /* 0x000000021000780c */ /* 0x000fc80003f05270 */
[----:B------:R-:W-:Y:S02]  /*133c0*/  SEL R0, RZ, 0x1, P0 ;  /* 0x00000001ff007807 */ /* 0x000fe40000000000 */
[----:B------:R-:W-:Y:S02]  /*133d0*/  SEL R16, R16, RZ, P0 ;  /* 0x000000ff10107207 */ /* 0x000fe40000000000 */
[----:B------:R-:W-:-:S07]  /*133e0*/  LOP3.LUT R23, R23, R0, RZ, 0x3c, !PT ;  /* 0x0000000017177212 */ /* 0x000fce00078e3cff */
.L_x_11838:
[----:B------:R-:W-:Y:S05]  /*133f0*/  BSYNC B7 ;  /* 0x0000000000077941 */ /* 0x000fea0003800000 */
.L_x_11836:
[----:B------:R-:W2:Y:S02]  /*13400*/  LDL R0, [R1+0x4] ;  /* 0x0000040001007983 */ /* 0x000ea40000100800 */
[----:B--2---:R-:W-:-:S13]  /*13410*/  ISETP.NE.AND P0, PT, R0, RZ, PT ;  /* 0x000000ff0000720c */ /* 0x004fda0003f05270 */
        /* <DEDUP_REMOVED lines=10> */
.L_x_11922:
[----:B------:R-:W-:-:S03]  /*134c0*/  UMOV UR4, 0xffffffff ;  /* 0xffffffff00047882 */ /* 0x000fc60000000000 */
[----:B------:R-:W-:Y:S05]  /*134d0*/  BRA.DIV UR4, `(.L_x_11924) ;  /* 0x0000001204dc7947 */ /* 0x000fea000b800000 */
[----:B------:R1:W2:Y:S02]  /*134e0*/  SHFL.IDX PT, R14, R28, RZ, 0x1f ;  /* 0x00001fff1c0e7589 */ /* 0x0002a400000e0000 */
.L_x_11968:
        /* <DEDUP_REMOVED lines=8> */
.L_x_11923:
[----:B------:R-:W-:Y:S02]  /*13570*/  ULDC UR4, c[0x0][0xc38] ;  /* 0x00030e0000047ab9 */ /* 0x000fe40000000800 */
[----:B-1----:R-:W-:-:S13]  /*13580*/  ISETP.GE.AND P0, PT, R28, UR4, PT ;  /* 0x000000041c007c0c */ /* 0x002fda000bf06270 */
[----:B------:R-:W-:Y:S05]  /*13590*/  @!P0 BRA `(.L_x_11925) ;  /* 0xffffffb800c08947 */ /* 0x000fea000383ffff */
.L_x_11833:
[----:B------:R-:W2:Y:S01]  /*135a0*/  LDL.LU R0, [R1] ;  /* 0x0000000001007983 */ /* 0x000ea20000300800 */
[----:B------:R-:W-:Y:S01]  /*135b0*/  BSSY B0, `(.L_x_11926) ;  /* 0x000000b000007945 */ /* 0x000fe20003800000 */
[----:B------:R-:W1:Y:S01]  /*135c0*/  S2R R5, SR_CgaCtaId ;  /* 0x0000000000057919 */ /* 0x000e620000008800 */
[----:B--2---:R-:W-:-:S05]  /*135d0*/  VIADD R0, R0, 0x1 ;  /* 0x0000000100007836 */ /* 0x004fca0000000000 */
        /* <DEDUP_REMOVED lines=8> */
.L_x_11969:
[----:B------:R-:W-:Y:S05]  /*13660*/  BSYNC B0 ;  /* 0x0000000000007941 */ /* 0x000fea0003800000 */
.L_x_11926:
[----:B------:R-:W-:-:S03]  /*13670*/  UMOV UR4, 0xffffffff ;  /* 0xffffffff00047882 */ /* 0x000fc60000000000 */
[----:B------:R-:W-:Y:S05]  /*13680*/  BRA.DIV UR4, `(.L_x_11928) ;  /* 0x0000001204ac7947 */ /* 0x000fea000b800000 */
[----:B-1----:R-:W1:Y:S02]  /*13690*/  S2R R0, SR_TID.X ;  /* 0x0000000000007919 */ /* 0x002e640000002100 */
[----:B-1----:R-:W-:-:S04]  /*136a0*/  SHF.R.U32.HI R0, RZ, 0x5, R0 ;  /* 0x00000005ff007819 */ /* 0x002fc80000011600 */
[----:B------:R-:W-:-:S05]  /*136b0*/  LOP3.LUT R0, R0, 0x3, RZ, 0xc0, !PT ;  /* 0x0000000300007812 */ /* 0x000fca00078ec0ff */
[----:B------:R1:W2:Y:S02]  /*136c0*/  SHFL.IDX PT, R14, R0, RZ, 0x1f ;  /* 0x00001fff000e7589 */ /* 0x0002a400000e0000 */
.L_x_11972:
[----:B--2---:R-:W-:Y:S01]  /*136d0*/  ISETP.NE.AND P0, PT, R14, RZ, PT ;  /* 0x000000ff0e00720c */ /* 0x004fe20003f05270 */
[----:B------:R-:W-:-:S12]  /*136e0*/  BSSY B0, `(.L_x_11929) ;  /* 0x0000026000007945 */ /* 0x000fd80003800000 */
[----:B------:R-:W-:Y:S05]  /*136f0*/  @P0 BRA `(.L_x_11930) ;  /* 0x0000000000900947 */ /* 0x000fea0003800000 */
[----:B------:R-:W-:-:S03]  /*13700*/  UMOV UR4, 0xffffffff ;  /* 0xffffffff00047882 */ /* 0x000fc60000000000 */
[----:B------:R-:W-:Y:S05]  /*13710*/  BRA.DIV UR4, `(.L_x_11931) ;  /* 0x0000001204bc7947 */ /* 0x000fea000b800000 */
[----:B------:R-:W-:-:S13]  /*13720*/  ELECT P6, URZ, PT ;  /* 0x00000000003f782f */ /* 0x000fda00038c0000 */
.L_x_11975:
        /* <DEDUP_REMOVED lines=8> */
.L_x_11932:
        /* <DEDUP_REMOVED lines=12> */
.L_x_11976:
[----:B------:R-:W2:Y:S02]  /*13870*/  SYNCS.PHASECHK.TRANS64.TRYWAIT P0, [R3+URZ], R0 ;  /* 0x00000000030075a7 */ /* 0x000ea4000800017f */
[----:B--2---:R-:W-:Y:S05]  /*13880*/  @!P0 BRA `(.L_x_11934) ;  /* 0x0000001000948947 */ /* 0x004fea0003800000 */
.L_x_11977:
[----:B------:R-:W-:Y:S05]  /*13890*/  @!P2 BRA `(.L_x_11935) ;  /* 0x000000000004a947 */ /* 0x000fea0003800000 */
[----:B------:R-:W-:Y:S01]  /*138a0*/  BPT.TRAP 0x1 ;  /* 0x000000040000795c */ /* 0x000fe20000300000 */
.L_x_11935:
[----:B--2---:R-:W-:-:S04]  /*138b0*/  VIADD R3, R7, 0x31c60 ;  /* 0x00031c6007037836 */ /* 0x004fc80000000000 */
[----:B-1----:R-:W-:-:S04]  /*138c0*/  IMAD R5, R16, 0x8, R3 ;  /* 0x0000000810057824 */ /* 0x002fc800078e0203 */
[----:B------:R-:W1:Y:S02]  /*138d0*/  SYNCS.PHASECHK.TRANS64.TRYWAIT P0, [R5+URZ], R4 ;  /* 0x00000004050075a7 */ /* 0x000e64000800017f */
[----:B-1----:R-:W-:Y:S05]  /*138e0*/  @!P0 BRA `(.L_x_11936) ;  /* 0x0000001000908947 */ /* 0x002fea0003800000 */
.L_x_11978:
[----:B------:R-:W-:-:S07]  /*138f0*/  IMAD R3, R6, 0x8, R3 ;  /* 0x0000000806037824 */ /* 0x000fce00078e0203 */
.L_x_11937:
[----:B--2---:R2:W3:Y:S02]  /*13900*/  SYNCS.PHASECHK.TRANS64.TRYWAIT P0, [R3+URZ], R0 ;  /* 0x00000000030075a7 */ /* 0x0044e4000800017f */
[----:B---3--:R-:W-:Y:S05]  /*13910*/  @!P0 NANOSLEEP.SYNCS 0x989680 ;  /* 0x009896800000895d */ /* 0x008fea0003900000 */
[----:B------:R-:W3:Y:S02]  /*13920*/  @!P0 SYNCS.PHASECHK.TRANS64 P0, [R3+URZ], R0 ;  /* 0x00000000030085a7 */ /* 0x000ee4000800007f */
[----:B---3--:R-:W-:Y:S05]  /*13930*/  @!P0 BRA `(.L_x_11937) ;  /* 0xfffffffc00f08947 */ /* 0x008fea000383ffff */
.L_x_11930:
[----:B------:R-:W-:Y:S05]  /*13940*/  BSYNC B0 ;  /* 0x0000000000007941 */ /* 0x000fea0003800000 */
.L_x_11929:
[----:B------:R-:W-:Y:S05]  /*13950*/  EXIT ;  /* 0x000000000000794d */ /* 0x000fea0003800000 */
.L_x_11794:
[----:B0-----:R-:W-:-:S04]  /*13960*/  IMAD.U32 R3, RZ, RZ, UR37 ;  /* 0x00000025ff037e24 */ /* 0x001fc8000f8e00ff */
[----:B------:R0:W1:Y:S03]  /*13970*/  SYNCS.PHASECHK.TRANS64.TRYWAIT P1, [R3+URZ+0x31c00], R0 ;  /* 0x031c0000030075a7 */ /* 0x000066000802017f */
[----:B-1----:R-:W-:Y:S05]  /*13980*/  @!P1 NANOSLEEP.SYNCS 0x989680 ;  /* 0x009896800000995d */ /* 0x002fea0003900000 */
[----:B------:R-:W1:Y:S02]  /*13990*/  @!P1 SYNCS.PHASECHK.TRANS64 P1, [R3+URZ+0x31c00], R0 ;  /* 0x031c0000030095a7 */ /* 0x000e64000802007f */
[----:B-1----:R-:W-:Y:S05]  /*139a0*/  @!P1 BRA `(.L_x_11794) ;  /* 0xfffffffc00ec9947 */ /* 0x002fea000383ffff */
[----:B------:R-:W-:Y:S05]  /*139b0*/  BRA `(.L_x_11938) ;  /* 0xfffffedc00a47947 */ /* 0x000fea000383ffff */
.L_x_11798:
[----:B-1----:R1:W2:Y:S02]  /*139c0*/  SYNCS.PHASECHK.TRANS64.TRYWAIT P2, [R3+URZ+0x31c30], R0 ;  /* 0x031c3000030075a7 */ /* 0x0022a4000804017f */
[----:B--2---:R-:W-:Y:S05]  /*139d0*/  @!P2 NANOSLEEP.SYNCS 0x989680 ;  /* 0x009896800000a95d */ /* 0x004fea0003900000 */
[----:B------:R-:W2:Y:S02]  /*139e0*/  @!P2 SYNCS.PHASECHK.TRANS64 P2, [R3+URZ+0x31c30], R0 ;  /* 0x031c30000300a5a7 */ /* 0x000ea4000804007f */
[----:B--2---:R-:W-:Y:S05]  /*139f0*/  @!P2 BRA `(.L_x_11798) ;  /* 0xfffffffc00f0a947 */ /* 0x004fea000383ffff */
[----:B------:R-:W-:Y:S05]  /*13a00*/  BRA `(.L_x_11797) ;  /* 0xfffffedc00c87947 */ /* 0x000fea000383ffff */
.L_x_11803:
[----:B-1----:R-:W-:-:S04]  /*13a10*/  IMAD.U32 R5, RZ, RZ, UR4 ;  /* 0x00000004ff057e24 */ /* 0x002fc8000f8e00ff */
[----:B------:R1:W2:Y:S03]  /*13a20*/  SYNCS.PHASECHK.TRANS64.TRYWAIT P3, [R5+URZ+0x31c30], R0 ;  /* 0x031c3000050075a7 */ /* 0x0002a6000806017f */
[----:B--2---:R-:W-:Y:S05]  /*13a30*/  @!P3 NANOSLEEP.SYNCS 0x989680 ;  /* 0x009896800000b95d */ /* 0x004fea0003900000 */
[----:B------:R-:W2:Y:S02]  /*13a40*/  @!P3 SYNCS.PHASECHK.TRANS64 P3, [R5+URZ+0x31c30], R0 ;  /* 0x031c30000500b5a7 */ /* 0x000ea4000806007f */
[----:B--2---:R-:W-:Y:S05]  /*13a50*/  @!P3 BRA `(.L_x_11803) ;  /* 0xfffffffc00ecb947 */ /* 0x004fea000383ffff */
[----:B------:R-:W-:Y:S05]  /*13a60*/  BRA `(.L_x_11800) ;  /* 0xffffff18001c7947 */ /* 0x000fea000383ffff */
.L_x_11807:
[----:B-1----:R-:W-:-:S04]  /*13a70*/  IMAD.U32 R5, RZ, RZ, UR4 ;  /* 0x00000004ff057e24 */ /* 0x002fc8000f8e00ff */
[----:B------:R1:W2:Y:S03]  /*13a80*/  SYNCS.PHASECHK.TRANS64.TRYWAIT P3, [R5+URZ+0x31c50], R0 ;  /* 0x031c5000050075a7 */ /* 0x0002a6000806017f */
[----:B--2---:R-:W-:Y:S05]  /*13a90*/  @!P3 NANOSLEEP.SYNCS 0x989680 ;  /* 0x009896800000b95d */ /* 0x004fea0003900000 */
[----:B------:R-:W2:Y:S02]  /*13aa0*/  @!P3 SYNCS.PHASECHK.TRANS64 P3, [R5+URZ+0x31c50], R0 ;  /* 0x031c50000500b5a7 */ /* 0x000ea4000806007f */
[----:B--2---:R-:W-:Y:S05]  /*13ab0*/  @!P3 BRA `(.L_x_11807) ;  /* 0xfffffffc00ecb947 */ /* 0x004fea000383ffff */
[----:B------:R-:W-:Y:S05]  /*13ac0*/  BRA `(.L_x_11804) ;  /* 0xffffff2c00b87947 */ /* 0x000fea000383ffff */
.L_x_11813:
[----:B-1----:R-:W-:-:S04]  /*13ad0*/  IMAD.U32 R5, RZ, RZ, UR4 ;  /* 0x00000004ff057e24 */ /* 0x002fc8000f8e00ff */
[----:B------:R1:W2:Y:S03]  /*13ae0*/  SYNCS.PHASECHK.TRANS64.TRYWAIT P2, [R5+URZ+0x31c30], R0 ;  /* 0x031c3000050075a7 */ /* 0x0002a6000804017f */
[----:B--2---:R-:W-:Y:S05]  /*13af0*/  @!P2 NANOSLEEP.SYNCS 0x989680 ;  /* 0x009896800000a95d */ /* 0x004fea0003900000 */
[----:B------:R-:W2:Y:S02]  /*13b00*/  @!P2 SYNCS.PHASECHK.TRANS64 P2, [R5+URZ+0x31c30], R0 ;  /* 0x031c30000500a5a7 */ /* 0x000ea4000804007f */
[----:B--2---:R-:W-:Y:S05]  /*13b10*/  @!P2 BRA `(.L_x_11813) ;  /* 0xfffffffc00eca947 */ /* 0x004fea000383ffff */
[----:B------:R-:W-:Y:S05]  /*13b20*/  BRA `(.L_x_11810) ;  /* 0xffffff5800747947 */ /* 0x000fea000383ffff */
.L_x_11817:
[----:B-1----:R-:W-:-:S04]  /*13b30*/  IMAD.U32 R5, RZ, RZ, UR4 ;  /* 0x00000004ff057e24 */ /* 0x002fc8000f8e00ff */
[----:B------:R1:W2:Y:S03]  /*13b40*/  SYNCS.PHASECHK.TRANS64.TRYWAIT P2, [R5+URZ+0x31c50], R0 ;  /* 0x031c5000050075a7 */ /* 0x0002a6000804017f */
[----:B--2---:R-:W-:Y:S05]  /*13b50*/  @!P2 NANOSLEEP.SYNCS 0x989680 ;  /* 0x009896800000a95d */ /* 0x004fea0003900000 */
[----:B------:R-:W2:Y:S02]  /*13b60*/  @!P2 SYNCS.PHASECHK.TRANS64 P2, [R5+URZ+0x31c50], R0 ;  /* 0x031c50000500a5a7 */ /* 0x000ea4000804007f */
[----:B--2---:R-:W-:Y:S05]  /*13b70*/  @!P2 BRA `(.L_x_11817) ;  /* 0xfffffffc00eca947 */ /* 0x004fea000383ffff */
[----:B------:R-:W-:Y:S05]  /*13b80*/  BRA `(.L_x_11814) ;  /* 0xffffff7000107947 */ /* 0x000fea000383ffff */
.L_x_11822:
[----:B-1----:R-:W-:-:S04]  /*13b90*/  IMAD.U32 R7, RZ, RZ, UR5 ;  /* 0x00000005ff077e24 */ /* 0x002fc8000f8e00ff */
[----:B------:R1:W3:Y:S03]  /*13ba0*/  SYNCS.PHASECHK.TRANS64.TRYWAIT P0, [R7+URZ+0x31c50], R6 ;  /* 0x031c5006070075a7 */ /* 0x0002e6000800017f */
[----:B---3--:R-:W-:Y:S05]  /*13bb0*/  @!P0 NANOSLEEP.SYNCS 0x989680 ;  /* 0x009896800000895d */ /* 0x008fea0003900000 */
[----:B------:R-:W3:Y:S02]  /*13bc0*/  @!P0 SYNCS.PHASECHK.TRANS64 P0, [R7+URZ+0x31c50], R6 ;  /* 0x031c5006070085a7 */ /* 0x000ee4000800007f */
[----:B---3--:R-:W-:Y:S05]  /*13bd0*/  @!P0 BRA `(.L_x_11822) ;  /* 0xfffffffc00ec8947 */ /* 0x008fea000383ffff */
[----:B------:R-:W-:Y:S05]  /*13be0*/  BRA `(.L_x_11821) ;  /* 0xffffff8c00f47947 */ /* 0x000fea000383ffff */
.L_x_11844:
[----:B------:R-:W-:Y:S02]  /*13bf0*/  IMAD.MOV.U32 R13, RZ, RZ, R20 ;  /* 0x000000ffff0d7224 */ /* 0x000fe400078e0014 */
[----:B------:R-:W-:Y:S02]  /*13c00*/  IMAD.MOV.U32 R12, RZ, RZ, RZ ;  /* 0x000000ffff0c7224 */ /* 0x000fe400078e00ff */
[----:B------:R-:W-:Y:S02]  /*13c10*/  IMAD.MOV.U32 R11, RZ, RZ, 0x1f ;  /* 0x0000001fff0b7424 */ /* 0x000fe400078e00ff */
[----:B------:R-:W-:-:S07]  /*13c20*/  IMAD.MOV.U32 R15, RZ, RZ, -0x1 ;  /* 0xffffffffff0f7424 */ /* 0x000fce00078e00ff */
[----:B------:R-:W-:Y:S05]  /*13c30*/  WARPSYNC.COLLECTIVE R15, `(.L_x_11939) ;  /* 0x000000000f087348 */ /* 0x000fea0003c00000 */
[----:B------:R0:W1:Y:S02]  /*13c40*/  SHFL.IDX P6, R14, R13, R12, R11 ;  /* 0x0000000c0d0e7389 */ /* 0x00006400000c000b */
[----:B01----:R-:W-:Y:S01]  /*13c50*/  ENDCOLLECTIVE ;  /* 0x000000000000791b */ /* 0x003fe20003800000 */
.L_x_11939:
[----:B------:R-:W-:Y:S05]  /*13c60*/  BRA `(.L_x_11940) ;  /* 0xffffffbc00c47947 */ /* 0x000fea000383ffff */
.L_x_11846:
[----:B------:R-:W-:Y:S01]  /*13c70*/  BSSY B0, `(.L_x_11941) ;  /* 0x0000006000007945 */ /* 0x000fe20003800000 */
[----:B------:R-:W-:-:S07]  /*13c80*/  IMAD.MOV.U32 R15, RZ, RZ, -0x1 ;  /* 0xffffffffff0f7424 */ /* 0x000fce00078e00ff */
[----:B0-----:R-:W-:Y:S05]  /*13c90*/  WARPSYNC.COLLECTIVE R15, `(.L_x_11942) ;  /* 0x000000000f0c7348 */ /* 0x001fea0003c00000 */
[----:B------:R-:W-:Y:S02]  /*13ca0*/  ELECT P6, UR62, PT ;  /* 0x00000000003e782f */ /* 0x000fe400038c0000 */
[----:B------:R-:W-:Y:S01]  /*13cb0*/  MOV R14, UR62 ;  /* 0x0000003e000e7c02 */ /* 0x000fe20008000f00 */
[----:B0-----:R-:W-:Y:S10]  /*13cc0*/  ENDCOLLECTIVE ;  /* 0x000000000000791b */ /* 0x001ff40003800000 */
.L_x_11942:
[----:B------:R-:W-:Y:S05]  /*13cd0*/  BSYNC B0 ;  /* 0x0000000000007941 */ /* 0x000fea0003800000 */
.L_x_11941:
[----:B------:R-:W-:Y:S05]  /*13ce0*/  BRA `(.L_x_11943) ;  /* 0xffffffbc00c07947 */ /* 0x000fea000383ffff */
.L_x_11848:
[----:B-1----:R1:W2:Y:S02]  /*13cf0*/  SYNCS.PHASECHK.TRANS64.TRYWAIT P0, [R3+URZ+0x31c40], R0 ;  /* 0x031c4000030075a7 */ /* 0x0022a4000800017f */
[----:B--2---:R-:W-:Y:S05]  /*13d00*/  @!P0 NANOSLEEP.SYNCS 0x989680 ;  /* 0x009896800000895d */ /* 0x004fea0003900000 */
[----:B------:R-:W2:Y:S02]  /*13d10*/  @!P0 SYNCS.PHASECHK.TRANS64 P0, [R3+URZ+0x31c40], R0 ;  /* 0x031c4000030085a7 */ /* 0x000ea4000800007f */
[----:B--2---:R-:W-:Y:S05]  /*13d20*/  @!P0 BRA `(.L_x_11848) ;  /* 0xfffffffc00f08947 */ /* 0x004fea000383ffff */
[----:B------:R-:W-:Y:S05]  /*13d30*/  BRA `(.L_x_11944) ;  /* 0xffffffc000207947 */ /* 0x000fea000383ffff */
.L_x_11852:
[----:B------:R-:W-:Y:S02]  /*13d40*/  IMAD.MOV.U32 R13, RZ, RZ, R4 ;  /* 0x000000ffff0d7224 */ /* 0x000fe400078e0004 */
[----:B------:R-:W-:Y:S02]  /*13d50*/  IMAD.MOV.U32 R12, RZ, RZ, RZ ;  /* 0x000000ffff0c7224 */ /* 0x000fe400078e00ff */
[----:B------:R-:W-:Y:S02]  /*13d60*/  IMAD.MOV.U32 R11, RZ, RZ, 0x1c1f ;  /* 0x00001c1fff0b7424 */ /* 0x000fe400078e00ff */
[----:B------:R-:W-:Y:S02]  /*13d70*/  IMAD.MOV.U32 R15, RZ, RZ, -0x1 ;  /* 0xffffffffff0f7424 */ /* 0x000fe400078e00ff */
[----:B------:R-:W-:-:S07]  /*13d80*/  IMAD.U32 R6, RZ, RZ, UR44 ;  /* 0x0000002cff067e24 */ /* 0x000fce000f8e00ff */
[----:B------:R-:W-:Y:S05]  /*13d90*/  WARPSYNC.COLLECTIVE R15, `(.L_x_11945) ;  /* 0x000000000f087348 */ /* 0x000fea0003c00000 */
[----:B------:R0:W1:Y:S02]  /*13da0*/  SHFL.IDX P6, R14, R13, R12, R11 ;  /* 0x0000000c0d0e7389 */ /* 0x00006400000c000b */
[----:B01----:R-:W-:Y:S01]  /*13db0*/  ENDCOLLECTIVE ;  /* 0x000000000000791b */ /* 0x003fe20003800000 */
.L_x_11945:
[----:B------:R-:W-:-:S04]  /*13dc0*/  IMAD R6, R6, 0xc0, R21 ;  /* 0x000000c006067824 */ /* 0x000fc800078e0215 */
[----:B------:R-:W-:Y:S02]  /*13dd0*/  VIADD R10, R6, 0x20 ;  /* 0x00000020060a7836 */ /* 0x000fe40000000000 */
[----:B------:R-:W-:Y:S02]  /*13de0*/  IMAD.MOV.U32 R13, RZ, RZ, R0 ;  /* 0x000000ffff0d7224 */ /* 0x000fe400078e0000 */
[----:B------:R-:W-:-:S07]  /*13df0*/  IMAD.MOV.U32 R2, RZ, RZ, R14 ;  /* 0x000000ffff027224 */ /* 0x000fce00078e000e */
[----:B------:R-:W-:Y:S05]  /*13e00*/  WARPSYNC.COLLECTIVE R15, `(.L_x_11946) ;  /* 0x000000000f087348 */ /* 0x000fea0003c00000 */
[----:B------:R0:W1:Y:S02]  /*13e10*/  SHFL.IDX P6, R14, R13, R12, R11 ;  /* 0x0000000c0d0e7389 */ /* 0x00006400000c000b */
[----:B01----:R-:W-:Y:S01]  /*13e20*/  ENDCOLLECTIVE ;  /* 0x000000000000791b */ /* 0x003fe20003800000 */
.L_x_11946:
        /* <DEDUP_REMOVED lines=23> */
.L_x_11947:
[----:B------:R-:W-:Y:S02]  /*13fa0*/  IMAD.MOV.U32 R13, RZ, RZ, R0 ;  /* 0x000000ffff0d7224 */ /* 0x000fe400078e0000 */
[----:B------:R-:W-:-:S07]  /*13fb0*/  IMAD.MOV.U32 R2, RZ, RZ, R14 ;  /* 0x000000ffff027224 */ /* 0x000fce00078e000e */
[----:B------:R-:W-:Y:S05]  /*13fc0*/  WARPSYNC.COLLECTIVE R15, `(.L_x_11948) ;  /* 0x000000000f087348 */ /* 0x000fea0003c00000 */
[----:B------:R0:W1:Y:S02]  /*13fd0*/  SHFL.IDX P6, R14, R13, R12, R11 ;  /* 0x0000000c0d0e7389 */ /* 0x00006400000c000b */
[----:B01----:R-:W-:Y:S01]  /*13fe0*/  ENDCOLLECTIVE ;  /* 0x000000000000791b */ /* 0x003fe20003800000 */
.L_x_11948:
        /* <DEDUP_REMOVED lines=19> */
.L_x_11949:
[----:B------:R-:W-:Y:S02]  /*14120*/  IMAD.MOV.U32 R13, RZ, RZ, R0 ;  /* 0x000000ffff0d7224 */ /* 0x000fe400078e0000 */
[----:B------:R-:W-:-:S07]  /*14130*/  IMAD.MOV.U32 R2, RZ, RZ, R14 ;  /* 0x000000ffff027224 */ /* 0x000fce00078e000e */
[----:B------:R-:W-:Y:S05]  /*14140*/  WARPSYNC.COLLECTIVE R15, `(.L_x_11950) ;  /* 0x000000000f087348 */ /* 0x000fea0003c00000 */
[----:B------:R0:W1:Y:S02]  /*14150*/  SHFL.IDX P6, R14, R13, R12, R11 ;  /* 0x0000000c0d0e7389 */ /* 0x00006400000c000b */
[----:B01----:R-:W-:Y:S01]  /*14160*/  ENDCOLLECTIVE ;  /* 0x000000000000791b */ /* 0x003fe20003800000 */
.L_x_11950:
        /* <DEDUP_REMOVED lines=18> */
.L_x_11951:
[----:B------:R-:W-:Y:S02]  /*14290*/  IMAD.MOV.U32 R13, RZ, RZ, R0 ;  /* 0x000000ffff0d7224 */ /* 0x000fe400078e0000 */
[----:B------:R-:W-:-:S05]  /*142a0*/  VIADD R0, R6, 0x60 ;  /* 0x0000006006007836 */ /* 0x000fca0000000000 */
[----:B------:R-:W-:Y:S01]  /*142b0*/  ISETP.GE.AND P4, PT, R0, R5, PT ;  /* 0x000000050000720c */ /* 0x000fe20003f86270 */
[----:B------:R-:W-:Y:S02]  /*142c0*/  VIADD R0, R6, 0x80 ;  /* 0x0000008006007836 */ /* 0x000fe40000000000 */
[----:B------:R-:W-:-:S10]  /*142d0*/  IMAD.MOV.U32 R4, RZ, RZ, R14 ;  /* 0x000000ffff047224 */ /* 0x000fd400078e000e */
[----:B------:R-:W-:Y:S05]  /*142e0*/  WARPSYNC.COLLECTIVE R15, `(.L_x_11952) ;  /* 0x000000000f087348 */ /* 0x000fea0003c00000 */
[----:B------:R0:W1:Y:S02]  /*142f0*/  SHFL.IDX P6, R14, R13, R12, R11 ;  /* 0x0000000c0d0e7389 */ /* 0x00006400000c000b */
[----:B01----:R-:W-:Y:S01]  /*14300*/  ENDCOLLECTIVE ;  /* 0x000000000000791b */ /* 0x003fe20003800000 */
.L_x_11952:
[----:B------:R-:W-:Y:S01]  /*14310*/  ULDC.64 UR4, c[0x0][0x208] ;  /* 0x0000820000047ab9 */ /* 0x000fe20000000a00 */
[----:B------:R-:W-:Y:S02]  /*14320*/  IMAD.MOV.U32 R13, RZ, RZ, R7 ;  /* 0x000000ffff0d7224 */ /* 0x000fe400078e0007 */
[----:B------:R-:W-:Y:S01]  /*14330*/  IMAD.MOV.U32 R12, RZ, RZ, RZ ;  /* 0x000000ffff0c7224 */ /* 0x000fe200078e00ff */
        /* <DEDUP_REMOVED lines=14> */
.L_x_11953:
[----:B------:R-:W-:Y:S02]  /*14420*/  IMAD.MOV.U32 R13, RZ, RZ, R8 ;  /* 0x000000ffff0d7224 */ /* 0x000fe400078e0008 */
[----:B------:R-:W-:-:S07]  /*14430*/  IMAD.MOV.U32 R0, RZ, RZ, R14 ;  /* 0x000000ffff007224 */ /* 0x000fce00078e000e */
[----:B------:R-:W-:Y:S05]  /*14440*/  WARPSYNC.COLLECTIVE R15, `(.L_x_11954) ;  /* 0x000000000f087348 */ /* 0x000fea0003c00000 */
[----:B------:R0:W1:Y:S02]  /*14450*/  SHFL.IDX P6, R14, R13, R12, R11 ;  /* 0x0000000c0d0e7389 */ /* 0x00006400000c000b */
[----:B01----:R-:W-:Y:S01]  /*14460*/  ENDCOLLECTIVE ;  /* 0x000000000000791b */ /* 0x003fe20003800000 */
.L_x_11954:
[----:B------:R-:W-:Y:S01]  /*14470*/  ULDC.64 UR4, c[0x0][0x208] ;  /* 0x0000820000047ab9 */ /* 0x000fe20000000a00 */
[----:B------:R-:W-:Y:S02]  /*14480*/  IMAD.MOV.U32 R13, RZ, RZ, R7 ;  /* 0x000000ffff0d7224 */ /* 0x000fe400078e0007 */
[----:B------:R-:W-:Y:S01]  /*14490*/  IMAD.MOV.U32 R12, RZ, RZ, 0x1 ;  /* 0x00000001ff0c7424 */ /* 0x000fe200078e00ff */
        /* <DEDUP_REMOVED lines=13> */
.L_x_11955:
[----:B------:R-:W-:Y:S02]  /*14570*/  IMAD.MOV.U32 R13, RZ, RZ, R8 ;  /* 0x000000ffff0d7224 */ /* 0x000fe400078e0008 */
[----:B------:R-:W-:-:S07]  /*14580*/  IMAD.MOV.U32 R7, RZ, RZ, R14 ;  /* 0x000000ffff077224 */ /* 0x000fce00078e000e */
[----:B------:R-:W-:Y:S05]  /*14590*/  WARPSYNC.COLLECTIVE R15, `(.L_x_11956) ;  /* 0x000000000f087348 */ /* 0x000fea0003c00000 */
[----:B------:R0:W1:Y:S02]  /*145a0*/  SHFL.IDX P6, R14, R13, R12, R11 ;  /* 0x0000000c0d0e7389 */ /* 0x00006400000c000b */
[----:B01----:R-:W-:Y:S01]  /*145b0*/  ENDCOLLECTIVE ;  /* 0x000000000000791b */ /* 0x003fe20003800000 */
.L_x_11956:
[----:B------:R-:W-:Y:S05]  /*145c0*/  BRA `(.L_x_11957) ;  /* 0xffffffc400407947 */ /* 0x000fea000383ffff */
.L_x_11855:
[----:B0-----:R0:W1:Y:S02]  /*145d0*/  SYNCS.PHASECHK.TRANS64.TRYWAIT P0, [R17+URZ+0x31c20], R2 ;  /* 0x031c2002110075a7 */ /* 0x001064000800017f */
[----:B-1----:R-:W-:Y:S05]  /*145e0*/  @!P0 NANOSLEEP.SYNCS 0x989680 ;  /* 0x009896800000895d */ /* 0x002fea0003900000 */
[----:B------:R-:W1:Y:S02]  /*145f0*/  @!P0 SYNCS.PHASECHK.TRANS64 P0, [R17+URZ+0x31c20], R2 ;  /* 0x031c2002110085a7 */ /* 0x000e64000800007f */
[----:B-1----:R-:W-:Y:S05]  /*14600*/  @!P0 BRA `(.L_x_11855) ;  /* 0xfffffffc00f08947 */ /* 0x002fea000383ffff */
[----:B------:R-:W-:Y:S05]  /*14610*/  BRA `(.L_x_11958) ;  /* 0xffffffc400ac7947 */ /* 0x000fea000383ffff */
.L_x_11862:
[----:B0-----:R0:W1:Y:S02]  /*14620*/  SYNCS.PHASECHK.TRANS64.TRYWAIT P0, [R2+URZ+0x31c40], R3 ;  /* 0x031c4003020075a7 */ /* 0x001064000800017f */
[----:B-1----:R-:W-:Y:S05]  /*14630*/  @!P0 NANOSLEEP.SYNCS 0x989680 ;  /* 0x009896800000895d */ /* 0x002fea0003900000 */
[----:B------:R-:W1:Y:S02]  /*14640*/  @!P0 SYNCS.PHASECHK.TRANS64 P0, [R2+URZ+0x31c40], R3 ;  /* 0x031c4003020085a7 */ /* 0x000e64000800007f */
[----:B-1----:R-:W-:Y:S05]  /*14650*/  @!P0 BRA `(.L_x_11862) ;  /* 0xfffffffc00f08947 */ /* 0x002fea000383ffff */
[----:B------:R-:W-:Y:S05]  /*14660*/  BRA `(.L_x_11959) ;  /* 0xffffffc800607947 */ /* 0x000fea000383ffff */
.L_x_11869:
[----:B0-----:R0:W1:Y:S02]  /*14670*/  SYNCS.PHASECHK.TRANS64.TRYWAIT P0, [R3+URZ+0x60], R2 ;  /* 0x00006002030075a7 */ /* 0x001064000800017f */
[----:B-1----:R-:W-:Y:S05]  /*14680*/  @!P0 NANOSLEEP.SYNCS 0x989680 ;  /* 0x009896800000895d */ /* 0x002fea0003900000 */
[----:B------:R-:W1:Y:S02]  /*14690*/  @!P0 SYNCS.PHASECHK.TRANS64 P0, [R3+URZ+0x60], R2 ;  /* 0x00006002030085a7 */ /* 0x000e64000800007f */
[----:B-1----:R-:W-:Y:S05]  /*146a0*/  @!P0 BRA `(.L_x_11869) ;  /* 0xfffffffc00f08947 */ /* 0x002fea000383ffff */
[----:B------:R-:W-:Y:S05]  /*146b0*/  BRA `(.L_x_11960) ;  /* 0xffffffcc00507947 */ /* 0x000fea000383ffff */
.L_x_11880:
[----:B0-----:R0:W1:Y:S02]  /*146c0*/  SYNCS.PHASECHK.TRANS64.TRYWAIT P0, [R3+URZ+0x31c40], R2 ;  /* 0x031c4002030075a7 */ /* 0x001064000800017f */
[----:B-1----:R-:W-:Y:S05]  /*146d0*/  @!P0 NANOSLEEP.SYNCS 0x989680 ;  /* 0x009896800000895d */ /* 0x002fea0003900000 */
[----:B------:R-:W1:Y:S02]  /*146e0*/  @!P0 SYNCS.PHASECHK.TRANS64 P0, [R3+URZ+0x31c40], R2 ;  /* 0x031c4002030085a7 */ /* 0x000e64000800007f */
[----:B-1----:R-:W-:Y:S05]  /*146f0*/  @!P0 BRA `(.L_x_11880) ;  /* 0xfffffffc00f08947 */ /* 0x002fea000383ffff */
[----:B------:R-:W-:Y:S05]  /*14700*/  BRA `(.L_x_11961) ;  /* 0xffffffd400007947 */ /* 0x000fea000383ffff */
.L_x_11887:
[----:B0-----:R0:W1:Y:S02]  /*14710*/  SYNCS.PHASECHK.TRANS64.TRYWAIT P0, [R12+URZ+0x60], R23 ;  /* 0x000060170c0075a7 */ /* 0x001064000800017f */
[----:B-1----:R-:W-:Y:S05]  /*14720*/  @!P0 NANOSLEEP.SYNCS 0x989680 ;  /* 0x009896800000895d */ /* 0x002fea0003900000 */
[----:B------:R-:W1:Y:S02]  /*14730*/  @!P0 SYNCS.PHASECHK.TRANS64 P0, [R12+URZ+0x60], R23 ;  /* 0x000060170c0085a7 */ /* 0x000e64000800007f */
[----:B-1----:R-:W-:Y:S05]  /*14740*/  @!P0 BRA `(.L_x_11887) ;  /* 0xfffffffc00f08947 */ /* 0x002fea000383ffff */
[----:B------:R-:W-:Y:S05]  /*14750*/  BRA `(.L_x_11962) ;  /* 0xffffffd400f87947 */ /* 0x000fea000383ffff */
.L_x_11897:
[----:B0-----:R0:W1:Y:S02]  /*14760*/  SYNCS.PHASECHK.TRANS64.TRYWAIT P0, [R2+URZ+0x31c40], R3 ;  /* 0x031c4003020075a7 */ /* 0x001064000800017f */
[----:B-1----:R-:W-:Y:S05]  /*14770*/  @!P0 NANOSLEEP.SYNCS 0x989680 ;  /* 0x009896800000895d */ /* 0x002fea0003900000 */
[----:B------:R-:W1:Y:S02]  /*14780*/  @!P0 SYNCS.PHASECHK.TRANS64 P0, [R2+URZ+0x31c40], R3 ;  /* 0x031c4003020085a7 */ /* 0x000e64000800007f */
[----:B-1----:R-:W-:Y:S05]  /*14790*/  @!P0 BRA `(.L_x_11897) ;  /* 0xfffffffc00f08947 */ /* 0x002fea000383ffff */
[----:B------:R-:W-:Y:S05]  /*147a0*/  BRA `(.L_x_11963) ;  /* 0xffffffdc007c7947 */ /* 0x000fea000383ffff */
.L_x_11904:
[----:B0-----:R0:W1:Y:S02]  /*147b0*/  SYNCS.PHASECHK.TRANS64.TRYWAIT P0, [R8+URZ+0x60], R2 ;  /* 0x00006002080075a7 */ /* 0x001064000800017f */
[----:B-1----:R-:W-:Y:S05]  /*147c0*/  @!P0 NANOSLEEP.SYNCS 0x989680 ;  /* 0x009896800000895d */ /* 0x002fea0003900000 */
[----:B------:R-:W1:Y:S02]  /*147d0*/  @!P0 SYNCS.PHASECHK.TRANS64 P0, [R8+URZ+0x60], R2 ;  /* 0x00006002080085a7 */ /* 0x000e64000800007f */
[----:B-1----:R-:W-:Y:S05]  /*147e0*/  @!P0 BRA `(.L_x_11904) ;  /* 0xfffffffc00f08947 */ /* 0x002fea000383ffff */
[----:B------:R-:W-:Y:S05]  /*147f0*/  BRA `(.L_x_11964) ;  /* 0xffffffe000787947 */ /* 0x000fea000383ffff */
.L_x_11916:
[----:B-1----:R1:W2:Y:S02]  /*14800*/  SYNCS.PHASECHK.TRANS64.TRYWAIT P0, [R3+URZ+0x31c60], R0 ;  /* 0x031c6000030075a7 */ /* 0x0022a4000800017f */
[----:B--2---:R-:W-:Y:S05]  /*14810*/  @!P0 NANOSLEEP.SYNCS 0x989680 ;  /* 0x009896800000895d */ /* 0x004fea0003900000 */
[----:B------:R-:W2:Y:S02]  /*14820*/  @!P0 SYNCS.PHASECHK.TRANS64 P0, [R3+URZ+0x31c60], R0 ;  /* 0x031c6000030085a7 */ /* 0x000ea4000800007f */
[----:B--2---:R-:W-:Y:S05]  /*14830*/  @!P0 BRA `(.L_x_11916) ;  /* 0xfffffffc00f08947 */ /* 0x004fea000383ffff */
[----:B------:R-:W-:Y:S05]  /*14840*/  BRA `(.L_x_11965) ;  /* 0xffffffe400e47947 */ /* 0x000fea000383ffff */
.L_x_11924:
        /* <DEDUP_REMOVED lines=8> */
.L_x_11967:
[----:B------:R-:W-:Y:S05]  /*148d0*/  BSYNC B0 ;  /* 0x0000000000007941 */ /* 0x000fea0003800000 */
.L_x_11966:
[----:B------:R-:W-:Y:S05]  /*148e0*/  BRA `(.L_x_11968) ;  /* 0xffffffec00007947 */ /* 0x000fea000383ffff */
.L_x_11927:
[----:B-1----:R1:W2:Y:S02]  /*148f0*/  SYNCS.PHASECHK.TRANS64.TRYWAIT P0, [R7+URZ+0x31c20], R0 ;  /* 0x031c2000070075a7 */ /* 0x0022a4000800017f */
[----:B--2---:R-:W-:Y:S05]  /*14900*/  @!P0 NANOSLEEP.SYNCS 0x989680 ;  /* 0x009896800000895d */ /* 0x004fea0003900000 */
[----:B------:R-:W2:Y:S02]  /*14910*/  @!P0 SYNCS.PHASECHK.TRANS64 P0, [R7+URZ+0x31c20], R0 ;  /* 0x031c2000070085a7 */ /* 0x000ea4000800007f */
[----:B--2---:R-:W-:Y:S05]  /*14920*/  @!P0 BRA `(.L_x_11927) ;  /* 0xfffffffc00f08947 */ /* 0x004fea000383ffff */
[----:B------:R-:W-:Y:S05]  /*14930*/  BRA `(.L_x_11969) ;  /* 0xffffffec00487947 */ /* 0x000fea000383ffff */
.L_x_11928:
        /* <DEDUP_REMOVED lines=11> */
.L_x_11971:
[----:B------:R-:W-:Y:S05]  /*149f0*/  BSYNC B0 ;  /* 0x0000000000007941 */ /* 0x000fea0003800000 */
.L_x_11970:
[----:B------:R-:W-:Y:S05]  /*14a00*/  BRA `(.L_x_11972) ;  /* 0xffffffec00307947 */ /* 0x000fea000383ffff */
.L_x_11931:
[----:B------:R-:W-:Y:S01]  /*14a10*/  BSSY B1, `(.L_x_11973) ;  /* 0x0000006000017945 */ /* 0x000fe20003800000 */
[----:B------:R-:W-:-:S07]  /*14a20*/  IMAD.MOV.U32 R15, RZ, RZ, -0x1 ;  /* 0xffffffffff0f7424 */ /* 0x000fce00078e00ff */
[----:B01----:R-:W-:Y:S05]  /*14a30*/  WARPSYNC.COLLECTIVE R15, `(.L_x_11974) ;  /* 0x000000000f0c7348 */ /* 0x003fea0003c00000 */
[----:B------:R-:W-:Y:S02]  /*14a40*/  ELECT P6, UR62, PT ;  /* 0x00000000003e782f */ /* 0x000fe400038c0000 */
[----:B------:R-:W-:Y:S01]  /*14a50*/  MOV R14, UR62 ;  /* 0x0000003e000e7c02 */ /* 0x000fe20008000f00 */
[----:B01----:R-:W-:Y:S10]  /*14a60*/  ENDCOLLECTIVE ;  /* 0x000000000000791b */ /* 0x003ff40003800000 */
.L_x_11974:
[----:B------:R-:W-:Y:S05]  /*14a70*/  BSYNC B1 ;  /* 0x0000000000017941 */ /* 0x000fea0003800000 */
.L_x_11973:
[----:B------:R-:W-:Y:S05]  /*14a80*/  BRA `(.L_x_11975) ;  /* 0xffffffec00287947 */ /* 0x000fea000383ffff */
.L_x_11933:
[----:B-1----:R1:W2:Y:S02]  /*14a90*/  SYNCS.PHASECHK.TRANS64.TRYWAIT P0, [R5+URZ], R4 ;  /* 0x00000004050075a7 */ /* 0x0022a4000800017f */
[----:B--2---:R-:W-:Y:S05]  /*14aa0*/  @!P0 NANOSLEEP.SYNCS 0x989680 ;  /* 0x009896800000895d */ /* 0x004fea0003900000 */
[----:B------:R-:W2:Y:S02]  /*14ab0*/  @!P0 SYNCS.PHASECHK.TRANS64 P0, [R5+URZ], R4 ;  /* 0x00000004050085a7 */ /* 0x000ea4000800007f */
[----:B--2---:R-:W-:Y:S05]  /*14ac0*/  @!P0 BRA `(.L_x_11933) ;  /* 0xfffffffc00f08947 */ /* 0x004fea000383ffff */
[----:B------:R-:W-:Y:S05]  /*14ad0*/  BRA `(.L_x_11976) ;  /* 0xffffffec00647947 */ /* 0x000fea000383ffff */
.L_x_11934:
[----:B--2---:R2:W3:Y:S02]  /*14ae0*/  SYNCS.PHASECHK.TRANS64.TRYWAIT P0, [R3+URZ], R0 ;  /* 0x00000000030075a7 */ /* 0x0044e4000800017f */
[----:B---3--:R-:W-:Y:S05]  /*14af0*/  @!P0 NANOSLEEP.SYNCS 0x989680 ;  /* 0x009896800000895d */ /* 0x008fea0003900000 */
[----:B------:R-:W3:Y:S02]  /*14b00*/  @!P0 SYNCS.PHASECHK.TRANS64 P0, [R3+URZ], R0 ;  /* 0x00000000030085a7 */ /* 0x000ee4000800007f */
[----:B---3--:R-:W-:Y:S05]  /*14b10*/  @!P0 BRA `(.L_x_11934) ;  /* 0xfffffffc00f08947 */ /* 0x008fea000383ffff */
[----:B------:R-:W-:Y:S05]  /*14b20*/  BRA `(.L_x_11977) ;  /* 0xffffffec00587947 */ /* 0x000fea000383ffff */
.L_x_11936:
[----:B-1----:R1:W2:Y:S02]  /*14b30*/  SYNCS.PHASECHK.TRANS64.TRYWAIT P0, [R5+URZ], R4 ;  /* 0x00000004050075a7 */ /* 0x0022a4000800017f */
[----:B--2---:R-:W-:Y:S05]  /*14b40*/  @!P0 NANOSLEEP.SYNCS 0x989680 ;  /* 0x009896800000895d */ /* 0x004fea0003900000 */
[----:B------:R-:W2:Y:S02]  /*14b50*/  @!P0 SYNCS.PHASECHK.TRANS64 P0, [R5+URZ], R4 ;  /* 0x00000004050085a7 */ /* 0x000ea4000800007f */
[----:B--2---:R-:W-:Y:S05]  /*14b60*/  @!P0 BRA `(.L_x_11936) ;  /* 0xfffffffc00f08947 */ /* 0x004fea000383ffff */
[----:B------:R-:W-:Y:S05]  /*14b70*/  BRA `(.L_x_11978) ;  /* 0xffffffec005c7947 */ /* 0x000fea000383ffff */
.L_x_11979:
        /* <DEDUP_REMOVED lines=16> */
.L_x_15329:


//--------------------- .text._ZN7cutlass13device_kernelIN5flash11enable_sm90INS1_16FlashAttnFwdSm90INS1_25CollectiveMainloopFwdSm90ILi2EN4cute5tupleIJNS5_1CILi1EEES8_S8_EEENS6_IJNS7_ILi192EEENS7_ILi144EEENS7_ILi96EEEEEELi96ENS_6half_tEfNS_4arch4Sm90ELb1ELb0ELb0ELb1ELb0ELb0ELb0ELb0ELb1ELb1ELb0ELb0EEENS1_21CollectiveEpilogueFwdINS6_IJSA_SC_SB_EEES9_SE_SG_Li384ELb1ELb1ELb0ELb0EEENS1_36VarlenDynamicPersistentTileSchedulerILi192ELi144ELi384ELi128ELb0ELb1ELb1ELb1ELb1ELb1EEEEEEEEEvNT_6ParamsE --------------------------
	.section	.text._ZN7cutlass13device_kernelIN5flash11enable_sm90INS1_16FlashAttnFwdSm90INS1_25CollectiveMainloopFwdSm90ILi2EN4cute5tupleIJNS5_1CILi1EEES8_S8_EEENS6_IJNS7_ILi192EEENS7_ILi144EEENS7_ILi96EEEEEELi96ENS_6half_tEfNS_4arch4Sm90ELb1ELb0ELb0ELb1ELb0ELb0ELb0ELb0ELb1ELb1ELb0ELb0EEENS1_21CollectiveEpilogueFwdINS6_IJSA_SC_SB_EEES9_SE_SG_Li384ELb1ELb1ELb0ELb0EEENS1_36VarlenDynamicPersistentTileSchedulerILi192ELi144ELi384ELi128ELb0ELb1ELb1ELb1ELb1ELb1EEEEEEEEEvNT_6ParamsE,"ax",@progbits
	.align	128
.text._ZN7cutlass13device_kernelIN5flash11enable_sm90INS1_16FlashAttnFwdSm90INS1_25CollectiveMainloopFwdSm90ILi2EN4cute5tupleIJNS5_1CILi1EEES8_S8_EEENS6_IJNS7_ILi192EEENS7_ILi144EEENS7_ILi96EEEEEELi96ENS_6half_tEfNS_4arch4Sm90ELb1ELb0ELb0ELb1ELb0ELb0ELb0ELb0ELb1ELb1ELb0ELb0EEENS1_21CollectiveEpilogueFwdINS6_IJSA_SC_SB_EEES9_SE_SG_Li384ELb1ELb1ELb0ELb0EEENS1_36VarlenDynamicPersistentTileSchedulerILi192ELi144ELi384ELi128ELb0ELb1ELb1ELb1ELb1ELb1EEEEEEEEEvNT_6ParamsE:
        .type           _ZN7cutlass13device_kernelIN5flash11enable_sm90INS1_16FlashAttnFwdSm90INS1_25CollectiveMainloopFwdSm90ILi2EN4cute5tupleIJNS5_1CILi1EEES8_S8_EEENS6_IJNS7_ILi192EEENS7_ILi144EEENS7_ILi96EEEEEELi96ENS_6half_tEfNS_4arch4Sm90ELb1ELb0ELb0ELb1ELb0ELb0ELb0ELb0ELb1ELb1ELb0ELb0EEENS1_21CollectiveEpilogueFwdINS6_IJSA_SC_SB_EEES9_SE_SG_Li384ELb1ELb1ELb0ELb0EEENS1_36VarlenDynamicPersistentTileSchedulerILi192ELi144ELi384ELi128ELb0ELb1ELb1ELb1ELb1ELb1EEEEEEEEEvNT_6ParamsE,@function
        .size           _ZN7cutlass13device_kernelIN5flash11enable_sm90INS1_16FlashAttnFwdSm90INS1_25CollectiveMainloopFwdSm90ILi2EN4cute5tupleIJNS5_1CILi1EEES8_S8_EEENS6_IJNS7_ILi192EEENS7_ILi144EEENS7_ILi96EEEEEELi96ENS_6half_tEfNS_4arch4Sm90ELb1ELb0ELb0ELb1ELb0ELb0ELb0ELb0ELb1ELb1ELb0ELb0EEENS1_21CollectiveEpilogueFwdINS6_IJSA_SC_SB_EEES9_SE_SG_Li384ELb1ELb1ELb0ELb0EEENS1_36VarlenDynamicPersistentTileSchedulerILi192ELi144ELi384ELi128ELb0ELb1ELb1ELb1ELb1ELb1EEEEEEEEEvNT_6ParamsE,(.L_x_15330 - _ZN7cutlass13device_kernelIN5flash11enable_sm90INS1_16FlashAttnFwdSm90INS1_25CollectiveMainloopFwdSm90ILi2EN4cute5tupleIJNS5_1CILi1EEES8_S8_EEENS6_IJNS7_ILi192EEENS7_ILi144EEENS7_ILi96EEEEEELi96ENS_6half_tEfNS_4arch4Sm90ELb1ELb0ELb0ELb1ELb0ELb0ELb0ELb0ELb1ELb1ELb0ELb0EEENS1_21CollectiveEpilogueFwdINS6_IJSA_SC_SB_EEES9_SE_SG_Li384ELb1ELb1ELb0ELb0EEENS1_36VarlenDynamicPersistentTileSchedulerILi192ELi144ELi384ELi128ELb0ELb1ELb1ELb1ELb1ELb1EEEEEEEEEvNT_6ParamsE)
        .other          _ZN7cutlass13device_kernelIN5flash11enable_sm90INS1_16FlashAttnFwdSm90INS1_25CollectiveMainloopFwdSm90ILi2EN4cute5tupleIJNS5_1CILi1EEES8_S8_EEENS6_IJNS7_ILi192EEENS7_ILi144EEENS7_ILi96EEEEEELi96ENS_6half_tEfNS_4arch4Sm90ELb1ELb0ELb0ELb1ELb0ELb0ELb0ELb0ELb1ELb1ELb0ELb0EEENS1_21CollectiveEpilogueFwdINS6_IJSA_SC_SB_EEES9_SE_SG_Li384ELb1ELb1ELb0ELb0EEENS1_36VarlenDynamicPersistentTileSchedulerILi192ELi144ELi384ELi128ELb0ELb1ELb1ELb1ELb1ELb1EEEEEEEEEvNT_6ParamsE,@"STO_CUDA_ENTRY STV_DEFAULT"
_ZN7cutlass13device_kernelIN5flash11enable_sm90INS1_16FlashAttnFwdSm90INS1_25CollectiveMainloopFwdSm90ILi2EN4cute5tupleIJNS5_1CILi1EEES8_S8_EEENS6_IJNS7_ILi192EEENS7_ILi144EEENS7_ILi96EEEEEELi96ENS_6half_tEfNS_4arch4Sm90ELb1ELb0ELb0ELb1ELb0ELb0ELb0ELb0ELb1ELb1ELb0ELb0EEENS1_21CollectiveEpilogueFwdINS6_IJSA_SC_SB_EEES9_SE_SG_Li384ELb1ELb1ELb0ELb0EEENS1_36VarlenDynamicPersistentTileSchedulerILi192ELi144ELi384ELi128ELb0ELb1ELb1ELb1ELb1ELb1EEEEEEEEEvNT_6ParamsE:
        /* <DEDUP_REMOVED lines=18> */
.L_x_11981:
[----:B------:R-:W-:Y:S05]  /*0120*/  BSYNC B0 ;  /* 0x0000000000007941 */ /* 0x000fea0003800000 */
.L_x_11980:
        /* <DEDUP_REMOVED lines=41> */
.L_x_11982:
        /* <DEDUP_REMOVED lines=22> */
.L_x_11983:
        /* <DEDUP_REMOVED lines=18> */
.L_x_11984:
        /* <DEDUP_REMOVED lines=22> */
.L_x_11985:
        /* <DEDUP_REMOVED lines=22> */
.L_x_11986:
        /* <DEDUP_REMOVED lines=8> */
.L_x_11988:
[----:B------:R-:W-:-:S08]  /*0980*/  NOP ;  /* 0x0000000000007918 */ /* 0x000fd00000000000 */
[----:B------:R-:W1:Y:S02]  /*0990*/  USETMAXREG.TRY_ALLOC.CTAPOOL UP0, 0xa0 ;  /* 0x000000a0000079c8 */ /* 0x000e640008000600 */
[----:B-1----:R-:W-:-:S13]  /*09a0*/  PLOP3.LUT P0, PT, PT, PT, UP0, 0x80, 0x0 ;  /* 0x000000000000781c */ /* 0x002fda0003f0f008 */
[----:B------:R-:W-:Y:S05]  /*09b0*/  @!P0 BRA `(.L_x_11988) ;  /* 0xfffffffc00f08947 */ /* 0x000fea000383ffff */
[----:B0-----:R-:W0:Y:S01]  /*09c0*/  S2R R2, SR_TID.X ;  /* 0x0000000000027919 */ /* 0x001e220000002100 */
        /* <DEDUP_REMOVED lines=13> */
[----:B------:R-:W2:Y:S01]  /*0aa0*/  LDL R3, [R1+0x34] ;  /* 0x0000340001037983 */ /* 0x000ea20000100800 */
[----:B------:R-:W-:Y:S01]  /*0ab0*/  VIADD R10, R2, 0xffffff80 ;  /* 0xffffff80020a7836 */ /* 0x000fe20000000000 */
[----:B------:R-:W-:Y:S01]  /*0ac0*/  R2UR UR5, R33 ;  /* 0x00000000210572ca */ /* 0x000fe200000e0000 */
[----:B------:R-:W-:Y:S01]  /*0ad0*/  UMOV UR38, URZ ;  /* 0x0000003f00267c82 */ /* 0x000fe20008000000 */
[----:B------:R-:W-:Y:S01]  /*0ae0*/  R2UR UR6, R34 ;  /* 0x00000000220672ca */ /* 0x000fe200000e0000 */
[----:B------:R-:W-:Y:S01]  /*0af0*/  UMOV UR36, URZ ;  /* 0x0000003f00247c82 */ /* 0x000fe20008000000 */
[----:B------:R-:W-:-:S04]  /*0b00*/  SHF.R.S32.HI R0, RZ, 0x1f, R10 ;  /* 0x0000001fff007819 */ /* 0x000fc8000001140a */
[CC--:B------:R-:W-:Y:S02]  /*0b10*/  LEA.HI R2, R0.reuse, R10.reuse, RZ, 0x4 ;  /* 0x0000000a00027211 */ /* 0x0c0fe400078f20ff */
[CC--:B------:R-:W-:Y:S02]  /*0b20*/  LEA.HI R5, R0.reuse, R10.reuse, RZ, 0x5 ;  /* 0x0000000a00057211 */ /* 0x0c0fe400078f28ff */
[----:B------:R-:W-:Y:S02]  /*0b30*/  LEA.HI R153, R0, R10, RZ, 0x7 ;  /* 0x0000000a00997211 */ /* 0x000fe400078f38ff */
[----:B------:R-:W-:Y:S02]  /*0b40*/  SHF.R.S32.HI R8, RZ, 0x5, R5 ;  /* 0x00000005ff087819 */ /* 0x000fe40000011405 */
[----:B------:R-:W-:Y:S02]  /*0b50*/  SHF.R.S32.HI R5, RZ, 0x4, R2 ;  /* 0x00000004ff057819 */ /* 0x000fe40000011402 */
[----:B------:R-:W-:-:S02]  /*0b60*/  LOP3.LUT R152, R153, 0xffffff80, RZ, 0xc0, !PT ;  /* 0xffffff8099987812 */ /* 0x000fc400078ec0ff */
[----:B------:R-:W-:Y:S02]  /*0b70*/  SHF.R.S32.HI R153, RZ, 0x7, R153 ;  /* 0x00000007ff997819 */ /* 0x000fe40000011499 */
[----:B------:R-:W-:Y:S01]  /*0b80*/  LEA.HI R150, R0, R10, RZ, 0x2 ;  /* 0x0000000a00967211 */ /* 0x000fe200078f10ff */
[----:B------:R-:W-:-:S03]  /*0b90*/  IMAD.IADD R152, R10, 0x1, -R152 ;  /* 0x000000010a987824 */ /* 0x000fc600078e0a98 */
[----:B------:R-:W-:Y:S02]  /*0ba0*/  LOP3.LUT R149, R150, 0xfffffffc, RZ, 0xc0, !PT ;  /* 0xfffffffc96957812 */ /* 0x000fe400078ec0ff */
[----:B------:R-:W-:Y:S02]  /*0bb0*/  SHF.R.S32.HI R9, RZ, 0x1f, R152 ;  /* 0x0000001fff097819 */ /* 0x000fe40000011498 */
[----:B------:R-:W-:Y:S01]  /*0bc0*/  SHF.R.S32.HI R150, RZ, 0x2, R150 ;  /* 0x00000002ff967819 */ /* 0x000fe20000011496 */
[----:B------:R-:W-:-:S04]  /*0bd0*/  IMAD.IADD R149, R10, 0x1, -R149 ;  /* 0x000000010a957824 */ /* 0x000fc800078e0a95 */
[----:B------:R-:W-:-:S04]  /*0be0*/  IMAD.SHL.U32 R23, R149, 0x8, RZ ;  /* 0x0000000895177824 */ /* 0x000fc800078e00ff */
[C---:B------:R-:W-:Y:S02]  /*0bf0*/  VIADD R145, R23.reuse, 0x20 ;  /* 0x0000002017917836 */ /* 0x040fe40000000000 */
[----:B------:R-:W-:-:S05]  /*0c00*/  VIADD R147, R23, 0x40 ;  /* 0x0000004017937836 */ /* 0x000fca0000000000 */
[----:B------:R-:W-:Y:S02]  /*0c10*/  SHF.R.S32.HI R157, RZ, 0x1f, R147 ;  /* 0x0000001fff9d7819 */ /* 0x000fe40000011493 */
[----:B--2---:R-:W-:Y:S02]  /*0c20*/  R2UR UR4, R3 ;  /* 0x00000000030472ca */ /* 0x004fe400000e0000 */
[C---:B------:R-:W-:Y:S02]  /*0c30*/  LOP3.LUT R3, R2.reuse, 0xfffffff0, RZ, 0xc0, !PT ;  /* 0xfffffff002037812 */ /* 0x040fe400078ec0ff */
[----:B------:R-:W-:-:S03]  /*0c40*/  LEA.HI R2, R2, R5, RZ, 0x1 ;  /* 0x0000000502027211 */ /* 0x000fc600078f08ff */
[----:B------:R-:W-:Y:S01]  /*0c50*/  IMAD.IADD R3, R10, 0x1, -R3 ;  /* 0x000000010a037824 */ /* 0x000fe200078e0a03 */
[----:B------:R-:W-:-:S04]  /*0c60*/  LOP3.LUT R2, R2, 0x1ffffffe, RZ, 0xc0, !PT ;  /* 0x1ffffffe02027812 */ /* 0x000fc800078ec0ff */
[----:B------:R-:W-:Y:S01]  /*0c70*/  SHF.R.S32.HI R4, RZ, 0x1f, R3 ;  /* 0x0000001fff047819 */ /* 0x000fe20000011403 */
[----:B------:R-:W-:Y:S01]  /*0c80*/  IMAD.IADD R2, R5, 0x1, -R2 ;  /* 0x0000000105027824 */ /* 0x000fe200078e0a02 */
[-C--:B------:R-:W-:Y:S01]  /*0c90*/  LEA.HI R5, R9, R152.reuse, RZ, 0x2 ;  /* 0x0000009809057211 */ /* 0x080fe200078f10ff */
[----:B------:R-:W-:Y:S01]  /*0ca0*/  ULOP3.LUT UR4, UR4, 0x1, URZ, 0xfc, !UPT ;  /* 0x0000000104047892 */ /* 0x000fe2000f8efc3f */
[-C--:B------:R-:W-:Y:S01]  /*0cb0*/  LEA.HI R6, R4, R3.reuse, RZ, 0x3 ;  /* 0x0000000304067211 */ /* 0x080fe200078f18ff */
[----:B------:R-:W-:Y:S01]  /*0cc0*/  IMAD.SHL.U32 R155, R2, 0x8, RZ ;  /* 0x00000008029b7824 */ /* 0x000fe200078e00ff */
[----:B------:R-:W-:Y:S01]  /*0cd0*/  LEA.HI R4, R4, R3, RZ, 0x2 ;  /* 0x0000000304047211 */ /* 0x000fe200078f10ff */
[----:B------:R-:W-:Y:S01]  /*0ce0*/  IMAD.HI R2, R153, 0x55555556, RZ ;  /* 0x5555555699027827 */ /* 0x000fe200078e02ff */
[----:B------:R-:W-:Y:S02]  /*0cf0*/  LEA.HI R9, R9, R152, RZ, 0x5 ;  /* 0x0000009809097211 */ /* 0x000fe400078f28ff */
[----:B------:R-:W-:Y:S01]  /*0d00*/  LOP3.LUT R19, R5, 0x7ffffffc, RZ, 0xc0, !PT ;  /* 0x7ffffffc05137812 */ /* 0x000fe200078ec0ff */
[----:B------:R-:W-:Y:S01]  /*0d10*/  IMAD.SHL.U32 R7, R6, 0x10, RZ ;  /* 0x0000001006077824 */ /* 0x000fe200078e00ff */
[----:B------:R-:W-:Y:S01]  /*0d20*/  LOP3.LUT R6, R4, 0x7fffffc, RZ, 0xc0, !PT ;  /* 0x07fffffc04067812 */ /* 0x000fe200078ec0ff */
[----:B------:R-:W-:Y:S01]  /*0d30*/  IMAD.U32 R156, RZ, RZ, UR4 ;  /* 0x00000004ff9c7e24 */ /* 0x000fe2000f8e00ff */
[----:B------:R-:W-:Y:S01]  /*0d40*/  SHF.R.S32.HI R4, RZ, 0x2, R4 ;  /* 0x00000002ff047819 */ /* 0x000fe20000011404 */
[----:B------:R-:W-:Y:S01]  /*0d50*/  UMOV UR4, URZ ;  /* 0x0000003f00047c82 */ /* 0x000fe20008000000 */
[----:B------:R-:W-:Y:S01]  /*0d60*/  LOP3.LUT R7, R7, 0x7fffff80, RZ, 0xc0, !PT ;  /* 0x7fffff8007077812 */ /* 0x000fe200078ec0ff */
[----:B------:R-:W-:Y:S01]  /*0d70*/  IMAD.IADD R6, R3, 0x1, -R6 ;  /* 0x0000000103067824 */ /* 0x000fe200078e0a06 */
[----:B------:R-:W-:Y:S01]  /*0d80*/  LEA.HI R2, R2, R2, RZ, 0x1 ;  /* 0x0000000202027211 */ /* 0x000fe200078f08ff */
[----:B------:R-:W-:Y:S01]  /*0d90*/  IMAD.SHL.U32 R4, R4, 0x40, RZ ;  /* 0x0000004004047824 */ /* 0x000fe200078e00ff */
[----:B------:R-:W-:Y:S01]  /*0da0*/  SHF.R.S32.HI R9, RZ, 0x5, R9 ;  /* 0x00000005ff097819 */ /* 0x000fe20000011409 */
[----:B------:R-:W-:-:S02]  /*0db0*/  IMAD R7, R8, 0x100, R7 ;  /* 0x0000010008077824 */ /* 0x000fc400078e0207 */
[----:B------:R-:W-:Y:S01]  /*0dc0*/  IMAD R8, R8, 0x10, R3 ;  /* 0x0000001008087824 */ /* 0x000fe200078e0203 */
[----:B------:R-:W-:Y:S01]  /*0dd0*/  SHF.R.S32.HI R3, RZ, 0x1f, R5 ;  /* 0x0000001fff037819 */ /* 0x000fe20000011405 */
[----:B------:R-:W-:Y:S01]  /*0de0*/  IMAD R7, R6, 0x10, R7 ;  /* 0x0000001006077824 */ /* 0x000fe200078e0207 */
[----:B------:R-:W-:Y:S01]  /*0df0*/  SHF.R.S32.HI R6, RZ, 0x2, R5 ;  /* 0x00000002ff067819 */ /* 0x000fe20000011405 */
[----:B------:R-:W-:Y:S01]  /*0e00*/  IMAD R2, R2, -0x3, R153 ;  /* 0xfffffffd02027824 */ /* 0x000fe200078e0299 */
[----:B------:R-:W-:Y:S01]  /*0e10*/  LOP3.LUT R4, R4, 0x40, RZ, 0xc0, !PT ;  /* 0x0000004004047812 */ /* 0x000fe200078ec0ff */
[----:B------:R-:W-:Y:S01]  /*0e20*/  IMAD.U32 R151, RZ, RZ, UR4 ;  /* 0x00000004ff977e24 */ /* 0x000fe2000f8e00ff */
[----:B------:R-:W-:Y:S01]  /*0e30*/  LEA.HI R3, R3, R6, RZ, 0x3 ;  /* 0x0000000603037211 */ /* 0x000fe200078f18ff */
[----:B------:R-:W-:Y:S01]  /*0e40*/  IMAD.IADD R19, R152, 0x1, -R19 ;  /* 0x0000000198137824 */ /* 0x000fe200078e0a13 */
[--C-:B------:R-:W-:Y:S01]  /*0e50*/  LOP3.LUT R0, R4, 0x8, R155.reuse, 0xf8, !PT ;  /* 0x0000000804007812 */ /* 0x100fe200078ef89b */
[----:B------:R-:W-:Y:S01]  /*0e60*/  IMAD.U32 R155, R8, 0x20, R155 ;  /* 0x00000020089b7824 */ /* 0x000fe200078e009b */
[----:B------:R-:W-:-:S02]  /*0e70*/  LOP3.LUT R11, R3, 0xfffffff8, RZ, 0xc0, !PT ;  /* 0xfffffff8030b7812 */ /* 0x000fc400078ec0ff */
[----:B------:R-:W-:-:S03]  /*0e80*/  SHF.R.U32.HI R3, RZ, 0x3, R4 ;  /* 0x00000003ff037819 */ /* 0x000fc60000011604 */
[----:B------:R-:W-:Y:S01]  /*0e90*/  IMAD.IADD R6, R6, 0x1, -R11 ;  /* 0x0000000106067824 */ /* 0x000fe200078e0a0b */
[----:B------:R-:W-:-:S03]  /*0ea0*/  LOP3.LUT R0, R0, R3, RZ, 0x3c, !PT ;  /* 0x0000000300007212 */ /* 0x000fc600078e3cff */
[----:B------:R-:W-:Y:S02]  /*0eb0*/  IMAD R9, R9, 0x10, R6 ;  /* 0x0000001009097824 */ /* 0x000fe400078e0206 */
[----:B------:R-:W-:Y:S02]  /*0ec0*/  IMAD.IADD R0, R0, 0x1, R7 ;  /* 0x0000000100007824 */ /* 0x000fe400078e0207 */
[----:B------:R-:W-:Y:S01]  /*0ed0*/  IMAD R154, R2, 0x40, R9 ;  /* 0x00000040029a7824 */ /* 0x000fe200078e0209 */
[----:B------:R-:W-:-:S04]  /*0ee0*/  LEA.HI R2, R149, R149, RZ, 0x1 ;  /* 0x0000009595027211 */ /* 0x000fc800078f08ff */
[----:B------:R-:W-:-:S05]  /*0ef0*/  LOP3.LUT R2, R2, 0x1ffffffe, RZ, 0xc0, !PT ;  /* 0x1ffffffe02027812 */ /* 0x000fca00078ec0ff */
[----:B------:R-:W-:Y:S01]  /*0f00*/  IMAD.IADD R3, R149, 0x1, -R2 ;  /* 0x0000000195037824 */ /* 0x000fe200078e0a02 */
[----:B------:R-:W-:Y:S02]  /*0f10*/  SHF.R.S32.HI R2, RZ, 0x1f, R145 ;  /* 0x0000001fff027819 */ /* 0x000fe40000011491 */
[----:B------:R-:W-:Y:S01]  /*0f20*/  LEA R2, R0, UR37, 0x1 ;  /* 0x0000002500027c11 */ /* 0x000fe2000f8e08ff */
[----:B------:R-:W-:-:S07]  /*0f30*/  IMAD R22, R3, 0x8, R154 ;  /* 0x0000000803167824 */ /* 0x000fce00078e029a */
.L_x_12034:
[----:B01--4-:R-:W0:Y:S01]  /*0f40*/  LDC.64 R4, c[0x0][0xc88] ;  /* 0x00032200ff047b82 */ /* 0x013e220000000a00 */
[----:B------:R-:W-:Y:S01]  /*0f50*/  ULDC.64 UR12, c[0x0][0x208] ;  /* 0x00008200000c7ab9 */ /* 0x000fe20000000a00 */
[----:B------:R-:W-:Y:S01]  /*0f60*/  ULDC.64 UR8, c[0x0][0xa28] ;  /* 0x00028a0000087ab9 */ /* 0x000fe20000000a00 */
[----:B------:R-:W-:Y:S01]  /*0f70*/  ULDC.64 UR10, c[0x0][0xa18] ;  /* 0x00028600000a7ab9 */ /* 0x000fe20000000a00 */
[----:B0-----:R-:W-:-:S06]  /*0f80*/  IMAD.WIDE R4, R35, 0x4, R4 ;  /* 0x0000000423047825 */ /* 0x001fcc00078e0204 */
[----:B--2---:R-:W2:Y:S01]  /*0f90*/  LDG.E R4, desc[UR12][R4.64] ;  /* 0x0000000c04047981 */ /* 0x004ea2000c1e1900 */
        /* <DEDUP_REMOVED lines=24> */
[----:B------:R-:W-:Y:S01]  /*1120*/  UISETP.NE.AND.EX UP0, UPT, UR9, URZ, UPT, UP0 ;  /* 0x0000003f0900728c */ /* 0x000fe2000bf05300 */
[----:B------:R-:W-:Y:S01]  /*1130*/  ISETP.NE.U32.AND P1, PT, RZ, UR10, PT ;  /* 0x0000000aff007c0c */ /* 0x000fe2000bf25070 */
[----:B------:R-:W-:Y:S01]  /*1140*/  ULDC UR8, c[0x0][0x2f0] ;  /* 0x0000bc0000087ab9 */ /* 0x000fe20000000800 */
[----:B------:R-:W-:Y:S01]  /*1150*/  UMOV UR4, URZ ;  /* 0x0000003f00047c82 */ /* 0x000fe20008000000 */
[----:B------:R-:W-:Y:S01]  /*1160*/  USEL UR7, UR7, 0x1, UP0 ;  /* 0x0000000107077887 */ /* 0x000fe20008000000 */
[----:B------:R-:W-:Y:S01]  /*1170*/  ISETP.NE.AND.EX P1, PT, RZ, UR11, PT, P1 ;  /* 0x0000000bff007c0c */ /* 0x000fe2000bf25310 */
[----:B------:R-:W-:Y:S01]  /*1180*/  ULDC UR61, c[0x0][0x288] ;  /* 0x0000a200003d7ab9 */ /* 0x000fe20000000800 */
[----:B------:R-:W-:Y:S01]  /*1190*/  IMAD.U32 R146, RZ, RZ, UR6 ;  /* 0x00000006ff927e24 */ /* 0x000fe2000f8e00ff */
[----:B------:R-:W-:Y:S01]  /*11a0*/  UIMAD UR8, UR7, UR8, URZ ;  /* 0x00000008070872a4 */ /* 0x000fe2000f8e023f */
[----:B--2---:R-:W-:-:S02]  /*11b0*/  @P0 R2UR UR4, R4 ;  /* 0x00000000040402ca */ /* 0x004fc400000e0000 */
[----:B---3--:R-:W-:Y:S01]  /*11c0*/  @P2 R2UR UR61, R6 ;  /* 0x00000000063d22ca */ /* 0x008fe200000e0000 */
[----:B------:R-:W-:-:S14]  /*11d0*/  @P2 BRA `(.L_x_11989) ;  /* 0x00000000003c2947 */ /* 0x000fdc0003800000 */
        /* <DEDUP_REMOVED lines=15> */
.L_x_11989:
        /* <DEDUP_REMOVED lines=11> */
.L_x_11990:
        /* <DEDUP_REMOVED lines=15> */
.L_x_11991:
[----:B------:R-:W-:Y:S01]  /*1470*/  UIADD3 UR9, -UR4, UR8, URZ ;  /* 0x0000000804097290 */ /* 0x000fe2000fffe13f */
[----:B------:R-:W-:Y:S01]  /*1480*/  PLOP3.LUT P0, PT, PT, PT, PT, 0x80, 0x0 ;  /* 0x000000000000781c */ /* 0x000fe20003f0f070 */
[----:B------:R-:W-:Y:S01]  /*1490*/  UIMAD UR5, UR5, 0xc0, URZ ;  /* 0x000000c0050578a4 */ /* 0x000fe2000f8e023f */
[----:B------:R-:W-:Y:S01]  /*14a0*/  IMAD.MOV.U32 R3, RZ, RZ, RZ ;  /* 0x000000ffff037224 */ /* 0x000fe200078e00ff */
[----:B------:R-:W-:Y:S01]  /*14b0*/  ULDC UR4, c[0x0][0x448] ;  /* 0x0001120000047ab9 */ /* 0x000fe20000000800 */
[----:B------:R-:W-:Y:S02]  /*14c0*/  UIADD3 UR7, UR9, 0x90, -UR61 ;  /* 0x0000009009077890 */ /* 0x000fe4000fffe83d */
[----:B------:R-:W-:Y:S01]  /*14d0*/  IMAD.U32 R17, RZ, RZ, UR9 ;  /* 0x00000009ff117e24 */ /* 0x000fe2000f8e00ff */
[----:B------:R-:W-:Y:S01]  /*14e0*/  UISETP.NE.AND UP0, UPT, UR4, 0x1, UPT ;  /* 0x000000010400788c */ /* 0x000fe2000bf05270 */
[----:B------:R-:W-:Y:S01]  /*14f0*/  IMAD.U32 R18, RZ, RZ, UR5 ;  /* 0x00000005ff127e24 */ /* 0x000fe2000f8e00ff */
[----:B------:R-:W-:Y:S01]  /*1500*/  UIADD3 UR6, UR5, 0xbf, URZ ;  /* 0x000000bf05067890 */ /* 0x000fe2000fffe03f */
[----:B------:R-:W-:Y:S01]  /*1510*/  IMAD.MOV.U32 R16, RZ, RZ, RZ ;  /* 0x000000ffff107224 */ /* 0x000fe200078e00ff */
[----:B------:R-:W-:-:S02]  /*1520*/  CS2R R70, SRZ ;  /* 0x0000000000467805 */ /* 0x000fc4000001ff00 */
[----:B------:R-:W-:Y:S02]  /*1530*/  CS2R R68, SRZ ;  /* 0x0000000000447805 */ /* 0x000fe4000001ff00 */
[----:B------:R-:W-:Y:S02]  /*1540*/  CS2R R66, SRZ ;  /* 0x0000000000427805 */ /* 0x000fe4000001ff00 */
[----:B------:R-:W-:Y:S02]  /*1550*/  CS2R R64, SRZ ;  /* 0x0000000000407805 */ /* 0x000fe4000001ff00 */
[----:B------:R-:W-:Y:S01]  /*1560*/  CS2R R26, SRZ ;  /* 0x00000000001a7805 */ /* 0x000fe2000001ff00 */
[----:B------:R-:W-:Y:S01]  /*1570*/  IMAD.MOV.U32 R62, RZ, RZ, RZ ;  /* 0x000000ffff3e7224 */ /* 0x000fe200078e00ff */
        /* <DEDUP_REMOVED lines=24> */
[----:B------:R-:W-:Y:S01]  /*1700*/  CS2R R36, SRZ ;  /* 0x0000000000247805 */ /* 0x000fe2000001ff00 */
[----:B------:R-:W-:Y:S01]  /*1710*/  IMAD.MOV.U32 R31, RZ, RZ, RZ ;  /* 0x000000ffff1f7224 */ /* 0x000fe200078e00ff */
[----:B------:R-:W-:Y:S01]  /*1720*/  CS2R R6, SRZ ;  /* 0x0000000000067805 */ /* 0x000fe2000001ff00 */
[----:B------:R-:W-:Y:S01]  /*1730*/  UISETP.LT.AND UP0, UPT, UR4, UR6, UPT ;  /* 0x000000060400728c */ /* 0x000fe2000bf01270 */
[----:B------:R-:W-:Y:S02]  /*1740*/  IMAD.MOV.U32 R29, RZ, RZ, RZ ;  /* 0x000000ffff1d7224 */ /* 0x000fe400078e00ff */
[----:B------:R-:W-:Y:S01]  /*1750*/  IMAD.MOV.U32 R0, RZ, RZ, RZ ;  /* 0x000000ffff007224 */ /* 0x000fe200078e00ff */
[----:B------:R-:W-:Y:S01]  /*1760*/  USEL UR39, UR4, UR6, UP0 ;  /* 0x0000000604277287 */ /* 0x000fe20008000000 */
[----:B------:R-:W-:-:S02]  /*1770*/  IMAD.MOV.U32 R12, RZ, RZ, RZ ;  /* 0x000000ffff0c7224 */ /* 0x000fc400078e00ff */
[----:B------:R-:W-:Y:S01]  /*1780*/  IMAD.MOV.U32 R73, RZ, RZ, RZ ;  /* 0x000000ffff497224 */ /* 0x000fe200078e00ff */
[----:B------:R-:W-:Y:S01]  /*1790*/  UISETP.GE.AND UP0, UPT, UR39, 0x1, UPT ;  /* 0x000000012700788c */ /* 0x000fe2000bf06270 */
[----:B------:R-:W-:Y:S02]  /*17a0*/  IMAD.MOV.U32 R14, RZ, RZ, RZ ;  /* 0x000000ffff0e7224 */ /* 0x000fe400078e00ff */
[----:B------:R-:W-:Y:S02]  /*17b0*/  IMAD.MOV.U32 R75, RZ, RZ, RZ ;  /* 0x000000ffff4b7224 */ /* 0x000fe400078e00ff */
[----:B------:R-:W-:Y:S01]  /*17c0*/  IMAD.MOV.U32 R24, RZ, RZ, RZ ;  /* 0x000000ffff187224 */ /* 0x000fe200078e00ff */
[----:B------:R-:W-:Y:S01]  /*17d0*/  PLOP3.LUT P1, PT, PT, PT, UP0, 0x80, 0x0 ;  /* 0x000000000000781c */ /* 0x000fe20003f2f008 */
[----:B------:R-:W-:-:S12]  /*17e0*/  IMAD.MOV.U32 R77, RZ, RZ, RZ ;  /* 0x000000ffff4d7224 */ /* 0x000fd800078e00ff */
        /* <DEDUP_REMOVED lines=34> */
.L_x_11993:
        /* <DEDUP_REMOVED lines=11> */
.L_x_12161:
[----:B------:R-:W-:Y:S05]  /*1ac0*/  @!P0 BRA `(.L_x_11995) ;  /* 0x0000000000048947 */ /* 0x000fea0003800000 */
[----:B------:R-:W-:Y:S01]  /*1ad0*/  BPT.TRAP 0x1 ;  /* 0x000000040000795c */ /* 0x000fe20000300000 */
.L_x_11995:
[----:B0-----:R-:W-:Y:S02]  /*1ae0*/  IMAD.U32 R3, RZ, RZ, UR36 ;  /* 0x00000024ff037e24 */ /* 0x001fe4000f8e00ff */
[----:B------:R-:W-:-:S03]  /*1af0*/  IMAD.U32 R0, RZ, RZ, UR38 ;  /* 0x00000026ff007e24 */ /* 0x000fc6000f8e00ff */
[----:B------:R-:W-:Y:S02]  /*1b00*/  LEA R3, R3, UR37, 0x3 ;  /* 0x0000002503037c11 */ /* 0x000fe4000f8e18ff */
[----:B------:R-:W-:-:S04]  /*1b10*/  SHF.L.U32 R0, R0, 0x1f, RZ ;  /* 0x0000001f00007819 */ /* 0x000fc800000006ff */
[----:B------:R0:W1:Y:S01]  /*1b20*/  SYNCS.PHASECHK.TRANS64.TRYWAIT P2, [R3+URZ+0x31c30], R0 ;  /* 0x031c3000030075a7 */ /* 0x000062000804017f */
[----:B------:R-:W-:Y:S05]  /*1b30*/  @!P0 BRA `(.L_x_11996) ;  /* 0x0000000000048947 */ /* 0x000fea0003800000 */
[----:B------:R-:W-:Y:S01]  /*1b40*/  BPT.TRAP 0x1 ;  /* 0x000000040000795c */ /* 0x000fe20000300000 */
.L_x_11996:
[----:B------:R-:W2:Y:S02]  /*1b50*/  S2R R4, SR_TID.X ;  /* 0x0000000000047919 */ /* 0x000ea40000002100 */
[----:B--2---:R-:W-:Y:S01]  /*1b60*/  LOP3.LUT P1, RZ, R4, 0x7f, RZ, 0xc0, !PT ;  /* 0x0000007f04ff7812 */ /* 0x004fe2000782c0ff */
[----:B-1----:R-:W-:-:S12]  /*1b70*/  @P2 BRA `(.L_x_11997) ;  /* 0x0000000000082947 */ /* 0x002fd80003800000 */
[----:B------:R-:W1:Y:S02]  /*1b80*/  SYNCS.PHASECHK.TRANS64.TRYWAIT P2, [R3+URZ+0x31c30], R0 ;  /* 0x031c3000030075a7 */ /* 0x000e64000804017f */
[----:B-1----:R-:W-:Y:S05]  /*1b90*/  @!P2 BRA `(.L_x_11998) ;  /* 0x000001400000a947 */ /* 0x002fea0003800000 */
.L_x_11997:
[----:B------:R-:W-:Y:S05]  /*1ba0*/  WARPSYNC.ALL ;  /* 0x0000000000007948 */ /* 0x000fea0003800000 */
[----:B------:R-:W-:Y:S01]  /*1bb0*/  UIADD3 UR4, UR37, 0x16a00, URZ ;  /* 0x00016a0025047890 */ /* 0x000fe2000fffe03f */
[----:B------:R-:W-:Y:S01]  /*1bc0*/  WARPGROUP.ARRIVE ;  /* 0x00000000000079c5 */ /* 0x000fe20000000000 */
[----:B------:R-:W-:Y:S01]  /*1bd0*/  ULOP3.LUT UR6, UR40, 0x10000, URZ, 0xfc, !UPT ;  /* 0x0001000028067892 */ /* 0x000fe2000f8efc3f */
[----:B------:R-:W-:Y:S01]  /*1be0*/  R2UR UR53, R18 ;  /* 0x00000000123572ca */ /* 0x000fe200000e0000 */
        /* <DEDUP_REMOVED lines=11> */
[----:B------:R-:W-:Y:S01]  /*1ca0*/  UIMAD UR4, UR36, 0x6c0, UR5 ;  /* 0x000006c0240478a4 */ /* 0x000fe2000f8e0205 */
[----:B------:R-:W-:Y:S01]  /*1cb0*/  VIADD R12, R22, UR53 ;  /* 0x00000035160c7c36 */ /* 0x000fe20008000000 */
[----:B------:R-:W-:Y:S01]  /*1cc0*/  UMOV UR12, UR28 ;  /* 0x0000001c000c7c82 */ /* 0x000fe20008000000 */
[----:B------:R-:W-:Y:S01]  /*1cd0*/  UMOV UR13, UR29 ;  /* 0x0000001d000d7c82 */ /* 0x000fe20008000000 */
[----:B------:R-:W-:Y:S02]  /*1ce0*/  UIADD3 UR10, UR4, 0x40, URZ ;  /* 0x00000040040a7890 */ /* 0x000fe4000fffe03f */
[----:B------:R-:W-:Y:S02]  /*1cf0*/  UIADD3 UR14, UR4, 0xc0, URZ ;  /* 0x000000c0040e7890 */ /* 0x000fe4000fffe03f */
[----:B------:R-:W-:Y:S01]  /*1d00*/  UMOV UR30, UR4 ;  /* 0x00000004001e7c82 */ /* 0x000fe20008000000 */
[----:B------:R-:W-:Y:S01]  /*1d10*/  UMOV UR15, 0x80000020 ;  /* 0x80000020000f7882 */ /* 0x000fe20000000000 */
[----:B------:R-:W-:Y:S01]  /*1d20*/  HGMMA.64x16x16.F32 R88, gdesc[UR28], RZ, !UPT, gsb0 ;  /* 0x002000001c5879f0 */ /* 0x000fe2000c0008ff */
        /* <DEDUP_REMOVED lines=60> */
[----:B------:R-:W-:Y:S03]  /*20f0*/  HGMMA.64x16x16.F32 R32, gdesc[UR28], RZ, !UPT, gsb0 ;  /* 0x002000001c2079f0 */ /* 0x000fe6000c0008ff */
        /* <DEDUP_REMOVED lines=98> */
[----:B------:R-:W-:Y:S02]  /*2720*/  UIADD3 UR7, UR6, 0x600, URZ ;  /* 0x0000060006077890 */ /* 0x000fe4000fffe03f */
        /* <DEDUP_REMOVED lines=56> */
[----:B------:R-:W-:Y:S02]  /*2ab0*/  ULDC UR7, c[0x0][0x448] ;  /* 0x0001120000077ab9 */ /* 0x000fe40000000800 */
[----:B------:R-:W-:-:S03]  /*2ac0*/  UISETP.NE.AND UP0, UPT, UR7, 0x1, UPT ;  /* 0x000000010700788c */ /* 0x000fc6000bf05270 */
[----:B------:R-:W-:Y:S02]  /*2ad0*/  UMOV UR7, 0xffffff70 ;  /* 0xffffff7000077882 */ /* 0x000fe40000000000 */
[----:B------:R-:W-:Y:S01]  /*2ae0*/  UIMAD UR7, UR39, UR7, 0x91 ;  /* 0x00000091270774a4 */ /* 0x000fe2000f8e0207 */
[----:B------:R-:W-:-:S05]  /*2af0*/  PLOP3.LUT P2, PT, PT, PT, UP0, 0x80, 0x0 ;  /* 0x000000000000781c */ /* 0x000fca0003f4f008 */
[----:B------:R-:W-:Y:S01]  /*2b00*/  IMAD.U32 R4, RZ, RZ, UR7 ;  /* 0x00000007ff047e24 */ /* 0x000fe2000f8e00ff */
[----:B------:R-:W-:Y:S01]  /*2b10*/  @UP0 ULDC UR10, c[0x0][0x44c] ;  /* 0x00011300000a0ab9 */ /* 0x000fe20000000800 */
[----:B------:R-:W-:Y:S01]  /*2b20*/  @UP0 ULDC UR14, c[0x0][0x450] ;  /* 0x00011400000e0ab9 */ /* 0x000fe20000000800 */
[----:B------:R-:W-:Y:S01]  /*2b30*/  UIMAD.WIDE.U32 UR10, UR53, UR10, URZ ;  /* 0x0000000a350a72a5 */ /* 0x000fe2000f8e003f */
[----:B------:R-:W-:Y:S01]  /*2b40*/  IMAD R7, R19, -0x2, R4 ;  /* 0xfffffffe13077824 */ /* 0x000fe200078e0204 */
[----:B------:R-:W-:Y:S01]  /*2b50*/  UIADD3 UR7, UR39, -0x2, URZ ;  /* 0xfffffffe27077890 */ /* 0x000fe2000fffe03f */
[----:B------:R-:W-:-:S05]  /*2b60*/  IMAD.U32 R4, RZ, RZ, UR61 ;  /* 0x0000003dff047e24 */ /* 0x000fca000f8e00ff */
[----:B------:R-:W-:Y:S01]  /*2b70*/  IADD3 R7, -R4, UR52, R7 ;  /* 0x0000003404077c10 */ /* 0x000fe2000fffe107 */
        /* <DEDUP_REMOVED lines=57> */
[----:B------:R-:W-:-:S04]  /*2f10*/  UIMAD UR6, UR39, -0x90, UR52 ;  /* 0xffffff70270678a4 */ /* 0x000fc8000f8e0234 */
[----:B------:R-:W0:Y:S01]  /*2f20*/  SHFL.IDX PT, R0, R12, RZ, 0x1c1f ;  /* 0x001c1fff0c007589 */ /* 0x000e2200000e0000 */
[----:B------:R-:W-:-:S06]  /*2f30*/  UIADD3 UR6, UR6, 0x90, URZ ;  /* 0x0000009006067890 */ /* 0x000fcc000fffe03f */
[----:B------:R-:W-:Y:S01]  /*2f40*/  IMAD.U32 R6, RZ, RZ, UR6 ;  /* 0x00000006ff067e24 */ /* 0x000fe2000f8e00ff */
[----:B------:R-:W-:Y:S01]  /*2f50*/  UMOV UR6, UR53 ;  /* 0x0000003500067c82 */ /* 0x000fe20008000000 */
[----:B------:R-:W-:Y:S02]  /*2f60*/  @UP0 USHF.R.U32.HI UR6, URZ, UR14, UR11 ;  /* 0x0000000e3f060299 */ /* 0x000fe4000801160b */
[----:B------:R-:W-:Y:S02]  /*2f70*/  IMAD R6, R19, -0x2, R6 ;  /* 0xfffffffe13067824 */ /* 0x000fe400078e0206 */
[----:B------:R-:W-:-:S04]  /*2f80*/  UIADD3 UR10, UR6, UR52, -UR61 ;  /* 0x00000034060a7290 */ /* 0x000fc8000fffe83d */
[----:B------:R-:W-:-:S04]  /*2f90*/  UIMAD.WIDE UR10, UR10, 0x38e38e39, URZ ;  /* 0x38e38e390a0a78a5 */ /* 0x000fc8000f8e023f */
[----:B------:R-:W-:Y:S01]  /*2fa0*/  USHF.R.U32.HI UR6, URZ, 0x1f, UR11 ;  /* 0x0000001f3f067899 */ /* 0x000fe2000801160b */
[----:B0-----:R-:W-:-:S03]  /*2fb0*/  VIADDMNMX R0, R0, R7, R6, PT ;  /* 0x0000000700007246 */ /* 0x001fc60003800106 */
[----:B------:R-:W-:Y:S01]  /*2fc0*/  ULEA.HI.SX32 UR6, UR11, UR6, 0x1b ;  /* 0x000000060b067291 */ /* 0x000fe2000f8fda3f */
[----:B------:R-:W-:-:S03]  /*2fd0*/  ISETP.GT.AND P3, PT, R0, RZ, PT ;  /* 0x000000ff0000720c */ /* 0x000fc60003f64270 */
[----:B------:R-:W-:Y:S01]  /*2fe0*/  UISETP.LT.AND UP1, UPT, URZ, UR6, UPT ;  /* 0x000000063f00728c */ /* 0x000fe2000bf21270 */
[C---:B------:R-:W-:Y:S02]  /*2ff0*/  ISETP.GT.AND P4, PT, R0.reuse, 0x1, PT ;  /* 0x000000010000780c */ /* 0x040fe40003f84270 */
[----:B------:R-:W-:Y:S01]  /*3000*/  ISETP.GT.AND P5, PT, R0, 0x8, PT ;  /* 0x000000080000780c */ /* 0x000fe20003fa4270 */
[----:B------:R-:W-:Y:S01]  /*3010*/  USEL UR14, URZ, UR6, !UP1 ;  /* 0x000000063f0e7287 */ /* 0x000fe2000c800000 */
[----:B------:R-:W-:Y:S02]  /*3020*/  WARPGROUP.DEPBAR.LE gsb0, 0x0 ;  /* 0x00008000000079c5 */ /* 0x000fe40000010000 */
[----:B------:R-:W-:Y:S01]  /*3030*/  WARPGROUP.ARRIVE ;  /* 0x00000000000079c5 */ /* 0x000fe20000000000 */
[----:B------:R-:W-:-:S05]  /*3040*/  UISETP.GE.AND UP1, UPT, UR7, UR14, UPT ;  /* 0x0000000e0700728c */ /* 0x000fca000bf26270 */
        /* <DEDUP_REMOVED lines=112> */
[----:B------:R-:W-:Y:S01]  /*3750*/  FMNMX.FTZ R4, R49, R4, !PT ;  /* 0x0000000431047209 */ /* 0x000fe20007810000 */
[----:B------:R-:W0:Y:S01]  /*3760*/  SHFL.IDX PT, R52, R12, 0x1, 0x1c1f ;  /* 0x003c1f000c347f89 */ /* 0x000e2200000e0000 */
[----:B------:R-:W-:-:S02]  /*3770*/  ISETP.GT.AND P4, PT, R0, 0x60, PT ;  /* 0x000000600000780c */ /* 0x000fc40003f84270 */
[----:B------:R-:W-:Y:S02]  /*3780*/  FSEL R53, R53, -INF , P3 ;  /* 0xff80000035357808 */ /* 0x000fe40001800000 */
[----:B------:R-:W-:Y:S02]  /*3790*/  FMNMX.FTZ R4, R13, R4, !PT ;  /* 0x000000040d047209 */ /* 0x000fe40007810000 */
[----:B------:R-:W-:Y:S02]  /*37a0*/  ISETP.GT.AND P3, PT, R0, 0x61, PT ;  /* 0x000000610000780c */ /* 0x000fe40003f64270 */
[----:B------:R-:W-:Y:S02]  /*37b0*/  FMNMX.FTZ R4, R53, R4, !PT ;  /* 0x0000000435047209 */ /* 0x000fe40007810000 */
[----:B0-----:R-:W-:-:S04]  /*37c0*/  VIADDMNMX R52, R52, R7, R6, PT ;  /* 0x0000000734347246 */ /* 0x001fc80003800106 */
[----:B------:R-:W-:-:S04]  /*37d0*/  ISETP.GT.AND P5, PT, R52, 0x8, PT ;  /* 0x000000083400780c */ /* 0x000fc80003fa4270 */
[----:B------:R-:W-:Y:S01]  /*37e0*/  FSEL R94, R94, -INF , P5 ;  /* 0xff8000005e5e7808 */ /* 0x000fe20002800000 */
[----:B------:R-:W-:Y:S02]  /*37f0*/  WARPGROUP.DEPBAR.LE gsb0, 0x0 ;  /* 0x00008000000079c5 */ /* 0x000fe40000010000 */
[----:B------:R-:W-:Y:S01]  /*3800*/  WARPGROUP.ARRIVE ;  /* 0x00000000000079c5 */ /* 0x000fe20000000000 */
[----:B------:R-:W-:Y:S02]  /*3810*/  FSEL R15, R40, -INF , P4 ;  /* 0xff800000280f7808 */ /* 0x000fe40002000000 */
[C---:B------:R-:W-:Y:S02]  /*3820*/  ISETP.GT.AND P4, PT, R0.reuse, 0x68, PT ;  /* 0x000000680000780c */ /* 0x040fe40003f84270 */
        /* <DEDUP_REMOVED lines=67> */
[----:B------:R-:W-:Y:S01]  /*3c60*/  FMUL.FTZ R4, R0, UR4 ;  /* 0x0000000400047c20 */ /* 0x000fe20008410000 */
[----:B------:R-:W-:-:S04]  /*3c70*/  ISETP.GT.AND P4, PT, R52, 0x61, PT ;  /* 0x000000613400780c */ /* 0x000fc80003f84270 */
[----:B------:R-:W-:Y:S02]  /*3c80*/  FSEL R4, R4, RZ, P3 ;  /* 0x000000ff04047208 */ /* 0x000fe40001800000 */
[----:B------:R-:W-:Y:S02]  /*3c90*/  ISETP.GT.AND P3, PT, R52, RZ, PT ;  /* 0x000000ff3400720c */ /* 0x000fe40003f64270 */
[----:B------:R-:W-:Y:S01]  /*3ca0*/  FSEL R76, R43, -INF , P4 ;  /* 0xff8000002b4c7808 */ /* 0x000fe20002000000 */
        /* <DEDUP_REMOVED lines=18> */
[----:B------:R-:W-:Y:S01]  /*3dd0*/  MUFU.EX2 R8, R8 ;  /* 0x0000000800087308 */ /* 0x000fe20000000800 */
[----:B------:R-:W-:Y:S01]  /*3de0*/  FMNMX.FTZ R109, R82, R109, !PT ;  /* 0x0000006d526d7209 */ /* 0x000fe20007810000 */
[--C-:B------:R-:W-:Y:S01]  /*3df0*/  FFMA.FTZ R117, R117, UR4, -R4.reuse ;  /* 0x0000000475757c23 */ /* 0x100fe20008010804 */
[----:B------:R-:W-:Y:S01]  /*3e00*/  FSEL R86, R86, -INF , P3 ;  /* 0xff80000056567808 */ /* 0x000fe20001800000 */
[--C-:B------:R-:W-:Y:S01]  /*3e10*/  FFMA.FTZ R12, R115, UR4, -R4.reuse ;  /* 0x00000004730c7c23 */ /* 0x100fe20008010804 */
[----:B------:R-:W-:Y:S01]  /*3e20*/  FMNMX.FTZ R109, R20, R109, !PT ;  /* 0x0000006d146d7209 */ /* 0x000fe20007810000 */
[--C-:B------:R-:W-:Y:S01]  /*3e30*/  FFMA.FTZ R57, R57, UR4, -R4.reuse ;  /* 0x0000000439397c23 */ /* 0x100fe20008010804 */
[----:B------:R-:W-:Y:S01]  /*3e40*/  ISETP.GT.AND P3, PT, R52, 0x20, PT ;  /* 0x000000203400780c */ /* 0x000fe20003f64270 */
[----:B------:R-:W0:Y:S01]  /*3e50*/  MUFU.EX2 R9, R9 ;  /* 0x0000000900097308 */ /* 0x000e220000000800 */
[----:B------:R-:W-:Y:S01]  /*3e60*/  FMNMX.FTZ R6, R86, R109, !PT ;  /* 0x0000006d56067209 */ /* 0x000fe20007810000 */
[--C-:B------:R-:W-:Y:S01]  /*3e70*/  FFMA.FTZ R25, R25, UR4, -R4.reuse ;  /* 0x0000000419197c23 */ /* 0x100fe20008010804 */
[----:B------:R-:W-:Y:S01]  /*3e80*/  FSEL R74, R74, -INF , P3 ;  /* 0xff8000004a4a7808 */ /* 0x000fe20001800000 */
[--C-:B------:R-:W-:Y:S01]  /*3e90*/  FFMA.FTZ R56, R33, UR4, -R4.reuse ;  /* 0x0000000421387c23 */ /* 0x100fe20008010804 */
[----:B------:R-:W-:Y:S01]  /*3ea0*/  FMNMX.FTZ R105, R87, R6, !PT ;  /* 0x0000000657697209 */ /* 0x000fe20007810000 */
[--C-:B------:R-:W-:Y:S01]  /*3eb0*/  FFMA.FTZ R83, R107, UR4, -R4.reuse ;  /* 0x000000046b537c23 */ /* 0x100fe20008010804 */
[----:B------:R-:W-:Y:S01]  /*3ec0*/  ISETP.GT.AND P3, PT, R52, 0x28, PT ;  /* 0x000000283400780c */ /* 0x000fe20003f64270 */
[----:B------:R1:W-:Y:S01]  /*3ed0*/  MUFU.EX2 R6, R32 ;  /* 0x0000002000067308 */ /* 0x0003e20000000800 */
[----:B------:R-:W-:Y:S01]  /*3ee0*/  FMNMX.FTZ R105, R74, R105, !PT ;  /* 0x000000694a697209 */ /* 0x000fe20007810000 */
[--C-:B------:R-:W-:Y:S01]  /*3ef0*/  FFMA.FTZ R33, R69, UR4, -R4.reuse ;  /* 0x0000000445217c23 */ /* 0x100fe20008010804 */
[----:B------:R-:W-:Y:S01]  /*3f00*/  FSEL R78, R78, -INF , P3 ;  /* 0xff8000004e4e7808 */ /* 0x000fe20001800000 */
[--C-:B------:R-:W-:Y:S01]  /*3f10*/  FFMA.FTZ R75, R103, UR4, -R4.reuse ;  /* 0x00000004674b7c23 */ /* 0x100fe20008010804 */
[----:B------:R-:W-:Y:S01]  /*3f20*/  FMNMX.FTZ R105, R36, R105, !PT ;  /* 0x0000006924697209 */ /* 0x000fe20007810000 */
[--C-:B------:R-:W-:Y:S01]  /*3f30*/  FFMA.FTZ R67, R99, UR4, -R4.reuse ;  /* 0x0000000463437c23 */ /* 0x100fe20008010804 */
[----:B------:R-:W-:Y:S01]  /*3f40*/  ISETP.GT.AND P3, PT, R52, 0x30, PT ;  /* 0x000000303400780c */ /* 0x000fe20003f64270 */
[----:B------:R-:W2:Y:S01]  /*3f50*/  MUFU.EX2 R10, R10 ;  /* 0x0000000a000a7308 */ /* 0x000ea20000000800 */
[----:B------:R-:W-:Y:S01]  /*3f60*/  FMNMX.FTZ R24, R78, R105, !PT ;  /* 0x000000694e187209 */ /* 0x000fe20007810000 */
[--C-:B------:R-:W-:Y:S01]  /*3f70*/  FFMA.FTZ R59, R93, UR4, -R4.reuse ;  /* 0x000000045d3b7c23 */ /* 0x100fe20008010804 */
[----:B------:R-:W-:Y:S01]  /*3f80*/  FSEL R66, R66, -INF , P3 ;  /* 0xff80000042427808 */ /* 0x000fe20001800000 */
[----:B------:R-:W-:Y:S01]  /*3f90*/  FFMA.FTZ R64, R53, UR4, -R4 ;  /* 0x0000000435407c23 */ /* 0x000fe20008010804 */
[----:B------:R-:W-:-:S02]  /*3fa0*/  FMNMX.FTZ R101, R79, R24, !PT ;  /* 0x000000184f657209 */ /* 0x000fc40007810000 */
[----:B------:R-:W-:Y:S01]  /*3fb0*/  ISETP.GT.AND P3, PT, R52, 0x38, PT ;  /* 0x000000383400780c */ /* 0x000fe20003f64270 */
[----:B------:R3:W-:Y:S01]  /*3fc0*/  MUFU.EX2 R24, R40 ;  /* 0x0000002800187308 */ /* 0x0007e20000000800 */
[----:B------:R-:W-:Y:S02]  /*3fd0*/  FMNMX.FTZ R101, R66, R101, !PT ;  /* 0x0000006542657209 */ /* 0x000fe40007810000 */
[----:B------:R-:W-:Y:S02]  /*3fe0*/  FSEL R70, R70, -INF , P3 ;  /* 0xff80000046467808 */ /* 0x000fe40001800000 */
[----:B------:R-:W-:Y:S02]  /*3ff0*/  FMNMX.FTZ R101, R44, R101, !PT ;  /* 0x000000652c657209 */ /* 0x000fe40007810000 */
[----:B------:R-:W-:Y:S01]  /*4000*/  ISETP.GT.AND P3, PT, R52, 0x40, PT ;  /* 0x000000403400780c */ /* 0x000fe20003f64270 */
[----:B------:R-:W4:Y:S01]  /*4010*/  MUFU.EX2 R7, R117 ;  /* 0x0000007500077308 */ /* 0x000f220000000800 */
[----:B-1----:R-:W-:Y:S01]  /*4020*/  FMNMX.FTZ R32, R70, R101, !PT ;  /* 0x0000006546207209 */ /* 0x002fe20007810000 */
[----:B---3--:R-:W-:Y:S01]  /*4030*/  FFMA.FTZ R40, R97, UR4, -R4 ;  /* 0x0000000461287c23 */ /* 0x008fe20008010804 */
[----:B------:R-:W-:-:S02]  /*4040*/  FSEL R58, R58, -INF , P3 ;  /* 0xff8000003a3a7808 */ /* 0x000fc40001800000 */
[----:B------:R-:W-:Y:S02]  /*4050*/  FMNMX.FTZ R97, R71, R32, !PT ;  /* 0x0000002047617209 */ /* 0x000fe40007810000 */
[----:B------:R-:W-:Y:S01]  /*4060*/  ISETP.GT.AND P3, PT, R52, 0x48, PT ;  /* 0x000000483400780c */ /* 0x000fe20003f64270 */
[----:B------:R1:W-:Y:S01]  /*4070*/  MUFU.EX2 R32, R40 ;  /* 0x0000002800207308 */ /* 0x0003e20000000800 */
[----:B------:R-:W-:Y:S02]  /*4080*/  FMNMX.FTZ R97, R58, R97, !PT ;  /* 0x000000613a617209 */ /* 0x000fe40007810000 */
[----:B------:R-:W-:Y:S02]  /*4090*/  FSEL R62, R62, -INF , P3 ;  /* 0xff8000003e3e7808 */ /* 0x000fe40001800000 */
[----:B------:R-:W-:Y:S02]  /*40a0*/  FMNMX.FTZ R97, R48, R97, !PT ;  /* 0x0000006130617209 */ /* 0x000fe40007810000 */
[----:B------:R-:W-:Y:S01]  /*40b0*/  ISETP.GT.AND P3, PT, R52, 0x50, PT ;  /* 0x000000503400780c */ /* 0x000fe20003f64270 */
[----:B------:R-:W-:Y:S01]  /*40c0*/  MUFU.EX2 R12, R12 ;  /* 0x0000000c000c7308 */ /* 0x000fe20000000800 */
[----:B------:R-:W-:Y:S01]  /*40d0*/  FMNMX.FTZ R97, R62, R97, !PT ;  /* 0x000000613e617209 */ /* 0x000fe20007810000 */
[----:B-1----:R-:W-:Y:S01]  /*40e0*/  FFMA.FTZ R40, R89, UR4, -R4 ;  /* 0x0000000459287c23 */ /* 0x002fe20008010804 */
        /* <DEDUP_REMOVED lines=10> */
[----:B------:R-:W-:Y:S01]  /*4190*/  FSEL R63, R42, -INF , P3 ;  /* 0xff8000002a3f7808 */ /* 0x000fe20001800000 */
[----:B------:R-:W-:Y:S01]  /*41a0*/  FFMA.FTZ R42, R81, UR4, -R4 ;  /* 0x00000004512a7c23 */ /* 0x000fe20008010804 */
[----:B------:R-:W-:Y:S02]  /*41b0*/  FMNMX.FTZ R50, R55, R50, !PT ;  /* 0x0000003237327209 */ /* 0x000fe40007810000 */
[C---:B------:R-:W-:Y:S01]  /*41c0*/  ISETP.GT.AND P3, PT, R52.reuse, 0x68, PT ;  /* 0x000000683400780c */ /* 0x040fe20003f64270 */
[----:B------:R-:W-:Y:S01]  /*41d0*/  MUFU.EX2 R83, R83 ;  /* 0x0000005300537308 */ /* 0x000fe20000000800 */
[----:B------:R-:W-:Y:S02]  /*41e0*/  FMNMX.FTZ R43, R63, R50, !PT ;  /* 0x000000323f2b7209 */ /* 0x000fe40007810000 */
[----:B------:R-:W-:Y:S02]  /*41f0*/  ISETP.GT.AND P4, PT, R52, 0x69, PT ;  /* 0x000000693400780c */ /* 0x000fe40003f84270 */
[----:B------:R-:W-:-:S02]  /*4200*/  FSEL R81, R46, -INF , P3 ;  /* 0xff8000002e517808 */ /* 0x000fc40001800000 */
        /* <DEDUP_REMOVED lines=8> */
[--C-:B------:R-:W-:Y:S01]  /*4290*/  FFMA.FTZ R34, R5, UR4, -R4.reuse ;  /* 0x0000000405227c23 */ /* 0x100fe20008010804 */
[----:B------:R-:W-:Y:S01]  /*42a0*/  FMNMX.FTZ R46, R84, R47, !PT ;  /* 0x0000002f542e7209 */ /* 0x000fe20007810000 */
[----:B------:R-:W-:Y:S01]  /*42b0*/  FFMA.FTZ R47, R13, UR4, -R4 ;  /* 0x000000040d2f7c23 */ /* 0x000fe20008010804 */
[----:B------:R-:W-:-:S02]  /*42c0*/  ISETP.GT.AND P3, PT, R52, 0x78, PT ;  /* 0x000000783400780c */ /* 0x000fc40003f64270 */
[----:B------:R-:W-:Y:S01]  /*42d0*/  FSEL R88, R35, -INF , P4 ;  /* 0xff80000023587808 */ /* 0x000fe20002000000 */
[--C-:B------:R-:W-:Y:S01]  /*42e0*/  FFMA.FTZ R35, R61, UR4, -R4.reuse ;  /* 0x000000043d237c23 */ /* 0x100fe20008010804 */
[----:B------:R-:W-:Y:S01]  /*42f0*/  FMNMX.FTZ R5, R85, R46, !PT ;  /* 0x0000002e55057209 */ /* 0x000fe20007810000 */
[--C-:B-1----:R-:W-:Y:S01]  /*4300*/  FFMA.FTZ R57, R49, UR4, -R4.reuse ;  /* 0x0000000431397c23 */ /* 0x102fe20008010804 */
[----:B------:R-:W-:Y:S01]  /*4310*/  FSEL R89, R38, -INF , P3 ;  /* 0xff80000026597808 */ /* 0x000fe20001800000 */
[--C-:B------:R-:W-:Y:S01]  /*4320*/  FFMA.FTZ R49, R41, UR4, -R4.reuse ;  /* 0x0000000429317c23 */ /* 0x100fe20008010804 */
[----:B------:R-:W-:Y:S01]  /*4330*/  ISETP.GT.AND P4, PT, R52, 0x79, PT ;  /* 0x000000793400780c */ /* 0x000fe20003f84270 */
[--C-:B------:R-:W-:Y:S01]  /*4340*/  FFMA.FTZ R41, R21, UR4, -R4.reuse ;  /* 0x0000000415297c23 */ /* 0x100fe20008010804 */
[----:B------:R-:W-:Y:S01]  /*4350*/  FMNMX.FTZ R38, R88, R5, !PT ;  /* 0x0000000558267209 */ /* 0x000fe20007810000 */
[--C-:B------:R-:W-:Y:S01]  /*4360*/  FFMA.FTZ R21, R73, UR4, -R4.reuse ;  /* 0x0000000449157c23 */ /* 0x100fe20008010804 */
[----:B------:R-:W-:Y:S01]  /*4370*/  FSEL R61, R39, -INF , P4 ;  /* 0xff800000273d7808 */ /* 0x000fe20002000000 */
[----:B0-----:R-:W-:Y:S01]  /*4380*/  FADD.FTZ R73, R8, R9 ;  /* 0x0000000908497221 */ /* 0x001fe20000010000 */
[C---:B------:R-:W-:Y:S01]  /*4390*/  ISETP.GT.AND P3, PT, R52.reuse, 0x80, PT ;  /* 0x000000803400780c */ /* 0x040fe20003f64270 */
        /* <DEDUP_REMOVED lines=10> */
[----:B------:R-:W-:Y:S01]  /*4440*/  ISETP.GT.AND P4, PT, R52, 0x89, PT ;  /* 0x000000893400780c */ /* 0x000fe20003f84270 */
[----:B------:R-:W-:Y:S01]  /*4450*/  FFMA.FTZ R52, R45, UR4, -R4 ;  /* 0x000000042d347c23 */ /* 0x000fe20008010804 */
[----:B------:R-:W-:Y:S01]  /*4460*/  FSEL R30, R30, -INF , P3 ;  /* 0xff8000001e1e7808 */ /* 0x000fe20001800000 */
[----:B------:R-:W-:Y:S01]  /*4470*/  MUFU.EX2 R59, R59 ;  /* 0x0000003b003b7308 */ /* 0x000fe20000000800 */
[----:B------:R-:W-:-:S02]  /*4480*/  FMNMX.FTZ R5, R27, R46, !PT ;  /* 0x0000002e1b057209 */ /* 0x000fc40007810000 */
[----:B------:R-:W-:Y:S02]  /*4490*/  FSEL R31, R31, -INF , P4 ;  /* 0xff8000001f1f7808 */ /* 0x000fe40002000000 */
[----:B------:R-:W-:Y:S02]  /*44a0*/  FMNMX.FTZ R46, R30, R5, !PT ;  /* 0x000000051e2e7209 */ /* 0x000fe40007810000 */
[----:B------:R-:W-:Y:S01]  /*44b0*/  F2FP.F16.F32.PACK_AB R8, R9, R8 ;  /* 0x000000080908723e */ /* 0x000fe200000000ff */
[----:B------:R-:W-:Y:S01]  /*44c0*/  MUFU.EX2 R40, R40 ;  /* 0x0000002800287308 */ /* 0x000fe20000000800 */
[----:B------:R-:W-:Y:S01]  /*44d0*/  FMNMX.FTZ R5, R31, R46, !PT ;  /* 0x0000002e1f057209 */ /* 0x000fe20007810000 */
[----:B------:R-:W-:-:S04]  /*44e0*/  FFMA.FTZ R46, R15, UR4, -R4 ;  /* 0x000000040f2e7c23 */ /* 0x000fc80008010804 */
[----:B------:R-:W0:Y:S02]  /*44f0*/  SHFL.BFLY PT, R50, R5, 0x2, 0x1f ;  /* 0x0c401f0005327f89 */ /* 0x000e2400000e0000 */
[----:B------:R-:W-:Y:S08]  /*4500*/  MUFU.EX2 R51, R51 ;  /* 0x0000003300337308 */ /* 0x000ff00000000800 */
[----:B------:R-:W-:Y:S08]  /*4510*/  MUFU.EX2 R42, R42 ;  /* 0x0000002a002a7308 */ /* 0x000ff00000000800 */
[----:B------:R-:W-:Y:S01]  /*4520*/  MUFU.EX2 R34, R34 ;  /* 0x0000002200227308 */ /* 0x000fe20000000800 */
[----:B0-----:R-:W-:Y:S01]  /*4530*/  FMNMX.FTZ R11, R5, R50, !PT ;  /* 0x00000032050b7209 */ /* 0x001fe20007810000 */
[--C-:B------:R-:W-:Y:S01]  /*4540*/  FFMA.FTZ R50, R37, UR4, -R4.reuse ;  /* 0x0000000425327c23 */ /* 0x100fe20008010804 */
[--C-:B------:R-:W-:Y:S01]  /*4550*/  FFMA.FTZ R37, R28, UR4, -R4.reuse ;  /* 0x000000041c257c23 */ /* 0x100fe20008010804 */
[----:B------:R-:W-:-:S04]  /*4560*/  FFMA.FTZ R4, R29, UR4, -R4 ;  /* 0x000000041d047c23 */ /* 0x000fc80008010804 */
[----:B------:R-:W-:Y:S01]  /*4570*/  MUFU.EX2 R35, R35 ;  /* 0x0000002300237308 */ /* 0x000fe20000000800 */
[----:B------:R-:W0:Y:S07]  /*4580*/  SHFL.BFLY PT, R60, R11, 0x1, 0x1f ;  /* 0x0c201f000b3c7f89 */ /* 0x000e2e00000e0000 */
[----:B------:R-:W-:Y:S08]  /*4590*/  MUFU.EX2 R57, R57 ;  /* 0x0000003900397308 */ /* 0x000ff00000000800 */
[----:B------:R-:W-:Y:S08]  /*45a0*/  MUFU.EX2 R47, R47 ;  /* 0x0000002f002f7308 */ /* 0x000ff00000000800 */
[----:B------:R-:W-:Y:S01]  /*45b0*/  MUFU.EX2 R64, R64 ;  /* 0x0000004000407308 */ /* 0x000fe20000000800 */
[----:B0-----:R-:W-:-:S02]  /*45c0*/  FMNMX.FTZ R5, R11, R60, !PT ;  /* 0x0000003c0b057209 */ /* 0x001fc40007810000 */
[----:B------:R-:W-:Y:S02]  /*45d0*/  @!P1 PRMT R11, RZ, 0x654, R3 ;  /* 0x00000654ff0b9816 */ /* 0x000fe40000000003 */
[C---:B------:R-:W-:Y:S01]  /*45e0*/  FSETP.NEU.FTZ.AND P3, PT, R5.reuse, -INF , PT ;  /* 0xff8000000500780b */ /* 0x040fe20003f7d000 */
[----:B------:R-:W-:Y:S01]  /*45f0*/  FMUL.FTZ R13, R5, UR4 ;  /* 0x00000004050d7c20 */ /* 0x000fe20008410000 */
[----:B------:R0:W-:Y:S01]  /*4600*/  @!P1 SYNCS.ARRIVE.TRANS64.RED.A1T0 RZ, [R11+URZ], RZ ;  /* 0x000000ff0bff99a7 */ /* 0x0001e2000810043f */
[----:B------:R1:W-:Y:S03]  /*4610*/  MUFU.EX2 R60, R25 ;  /* 0x00000019003c7308 */ /* 0x0003e60000000800 */
[----:B------:R-:W-:Y:S02]  /*4620*/  FSEL R13, R13, RZ, P3 ;  /* 0x000000ff0d0d7208 */ /* 0x000fe40001800000 */
[----:B------:R-:W-:-:S03]  /*4630*/  PLOP3.LUT P3, PT, PT, PT, UP1, 0x80, 0x0 ;  /* 0x000000000000781c */ /* 0x000fc60003f6f018 */
        /* <DEDUP_REMOVED lines=10> */
[--C-:B-1----:R-:W-:Y:S01]  /*46e0*/  FFMA.FTZ R25, R87, UR4, -R13.reuse ;  /* 0x0000000457197c23 */ /* 0x102fe2000801080d */
        /* <DEDUP_REMOVED lines=8> */
[C---:B----4-:R-:W-:Y:S01]  /*4770*/  FADD.FTZ R73, R7.reuse, R62 ;  /* 0x0000003e07497221 */ /* 0x050fe20000010000 */
[----:B------:R-:W-:Y:S01]  /*4780*/  F2FP.F16.F32.PACK_AB R10, R7, R10 ;  /* 0x0000000a070a723e */ /* 0x000fe200000000ff */
        /* <DEDUP_REMOVED lines=9> */
[----:B------:R-:W2:Y:S01]  /*4820*/  MUFU.EX2 R95, R95 ;  /* 0x0000005f005f7308 */ /* 0x000ea20000000800 */
[----:B0-----:R-:W-:Y:S01]  /*4830*/  FADD.FTZ R11, R90, R91 ;  /* 0x0000005b5a0b7221 */ /* 0x001fe20000010000 */
        /* <DEDUP_REMOVED lines=8> */
[----:B------:R-:W-:Y:S01]  /*48c0*/  FFMA.FTZ R89, R89, UR4, -R13 ;  /* 0x0000000459597c23 */ /* 0x000fe2000801080d */
[----:B------:R-:W-:-:S05]  /*48d0*/  F2FP.F16.F32.PACK_AB R9, R91, R90 ;  /* 0x0000005a5b09723e */ /* 0x000fca00000000ff */
[----:B------:R-:W1:Y:S01]  /*48e0*/  MUFU.EX2 R28, R28 ;  /* 0x0000001c001c7308 */ /* 0x000e620000000800 */
[C---:B--2---:R-:W-:Y:S01]  /*48f0*/  FADD.FTZ R72, R95.reuse, R72 ;  /* 0x000000485f487221 */ /* 0x044fe20000010000 */
[----:B------:R-:W-:-:S05]  /*4900*/  F2FP.F16.F32.PACK_AB R11, R95, R94 ;  /* 0x0000005e5f0b723e */ /* 0x000fca00000000ff */
[----:B------:R2:W-:Y:S01]  /*4910*/  STSM.16.M88.4 [R2+0x24300], R8 ;  /* 0x0243000802007844 */ /* 0x0005e20000000200 */
[----:B------:R-:W3:Y:S01]  /*4920*/  MUFU.EX2 R20, R20 ;  /* 0x0000001400147308 */ /* 0x000ee20000000800 */
[----:B0-----:R-:W-:Y:S01]  /*4930*/  FADD.FTZ R63, R15, R72 ;  /* 0x000000480f3f7221 */ /* 0x001fe20000010000 */
[----:B------:R-:W-:-:S06]  /*4940*/  FFMA.FTZ R72, R81, UR4, -R13 ;  /* 0x0000000451487c23 */ /* 0x000fcc000801080d */
[----:B------:R-:W0:Y:S01]  /*4950*/  MUFU.EX2 R25, R25 ;  /* 0x0000001900197308 */ /* 0x000e220000000800 */
[----:B-1----:R-:W-:Y:S01]  /*4960*/  FADD.FTZ R63, R28, R63 ;  /* 0x0000003f1c3f7221 */ /* 0x002fe20000010000 */
[----:B--2---:R-:W-:-:S06]  /*4970*/  F2FP.F16.F32.PACK_AB R8, R75, R6 ;  /* 0x000000064b08723e */ /* 0x004fcc00000000ff */
[----:B------:R1:W-:Y:S01]  /*4980*/  MUFU.EX2 R3, R68 ;  /* 0x0000004400037308 */ /* 0x0003e20000000800 */
[----:B---3--:R-:W-:-:S07]  /*4990*/  FADD.FTZ R76, R20, R63 ;  /* 0x0000003f144c7221 */ /* 0x008fce0000010000 */
[----:B------:R-:W2:Y:S01]  /*49a0*/  MUFU.EX2 R29, R29 ;  /* 0x0000001d001d7308 */ /* 0x000ea20000000800 */
[----:B-1----:R-:W-:Y:S01]  /*49b0*/  FADD.FTZ R68, R12, R73 ;  /* 0x000000490c447221 */ /* 0x002fe20000010000 */
[----:B------:R-:W-:-:S03]  /*49c0*/  F2FP.F16.F32.PACK_AB R12, R77, R12 ;  /* 0x0000000c4d0c723e */ /* 0x000fc600000000ff */
[----:B------:R-:W-:-:S03]  /*49d0*/  FADD.FTZ R73, R77, R68 ;  /* 0x000000444d497221 */ /* 0x000fc60000010000 */
[----:B------:R-:W1:Y:S01]  /*49e0*/  MUFU.EX2 R74, R74 ;  /* 0x0000004a004a7308 */ /* 0x000e620000000800 */
[----:B------:R-:W-:Y:S01]  /*49f0*/  FADD.FTZ R68, R14, R73 ;  /* 0x000000490e447221 */ /* 0x000fe20000010000 */
[----:B------:R-:W-:-:S03]  /*4a00*/  F2FP.F16.F32.PACK_AB R14, R83, R14 ;  /* 0x0000000e530e723e */ /* 0x000fc600000000ff */
[----:B------:R-:W-:Y:S01]  /*4a10*/  FADD.FTZ R63, R83, R68 ;  /* 0x00000044533f7221 */ /* 0x000fe20000010000 */
[----:B0-----:R-:W-:Y:S01]  /*4a20*/  FADD.FTZ R68, R25, R76 ;  /* 0x0000004c19447221 */ /* 0x001fe20000010000 */
[----:B------:R-:W-:Y:S01]  /*4a30*/  FFMA.FTZ R76, R61, UR4, -R13 ;  /* 0x000000043d4c7c23 */ /* 0x000fe2000801080d */
[----:B------:R-:W0:Y:S01]  /*4a40*/  MUFU.EX2 R36, R36 ;  /* 0x0000002400247308 */ /* 0x000e220000000800 */
[----:B------:R-:W-:Y:S01]  /*4a50*/  FADD.FTZ R80, R6, R63 ;  /* 0x0000003f06507221 */ /* 0x000fe20000010000 */
[----:B--2---:R-:W-:Y:S01]  /*4a60*/  FADD.FTZ R63, R29, R68 ;  /* 0x000000441d3f7221 */ /* 0x004fe20000010000 */
[--C-:B------:R-:W-:Y:S01]  /*4a70*/  FFMA.FTZ R68, R30, UR4, -R13.reuse ;  /* 0x000000041e447c23 */ /* 0x100fe2000801080d */
[----:B------:R-:W-:Y:S01]  /*4a80*/  FFMA.FTZ R61, R27, UR4, -R13 ;  /* 0x000000041b3d7c23 */ /* 0x000fe2000801080d */
[----:B------:R-:W-:-:S03]  /*4a90*/  FADD.FTZ R73, R75, R80 ;  /* 0x000000504b497221 */ /* 0x000fc60000010000 */
[----:B------:R-:W2:Y:S01]  /*4aa0*/  MUFU.EX2 R53, R53 ;  /* 0x0000003500357308 */ /* 0x000ea20000000800 */
[----:B-1----:R-:W-:Y:S01]  /*4ab0*/  FADD.FTZ R63, R74, R63 ;  /* 0x0000003f4a3f7221 */ /* 0x002fe20000010000 */
[----:B------:R-:W-:Y:S01]  /*4ac0*/  FADD.FTZ R26, R24, R73 ;  /* 0x00000049181a7221 */ /* 0x000fe20000010000 */
[----:B------:R-:W-:-:S05]  /*4ad0*/  F2FP.F16.F32.PACK_AB R9, R74, R29 ;  /* 0x0000001d4a09723e */ /* 0x000fca00000000ff */
[----:B------:R-:W1:Y:S01]  /*4ae0*/  MUFU.EX2 R45, R45 ;  /* 0x0000002d002d7308 */ /* 0x000e620000000800 */
[----:B0-----:R-:W-:Y:S01]  /*4af0*/  FADD.FTZ R30, R36, R63 ;  /* 0x0000003f241e7221 */ /* 0x001fe20000010000 */
[----:B------:R-:W-:Y:S01]  /*4b00*/  FFMA.FTZ R63, R31, UR4, -R13 ;  /* 0x000000041f3f7c23 */ /* 0x000fe2000801080d */
[----:B------:R-:W-:-:S04]  /*4b10*/  FADD.FTZ R13, R67, R26 ;  /* 0x0000001a430d7221 */ /* 0x000fc80000010000 */
[----:B------:R-:W-:Y:S01]  /*4b20*/  FADD.FTZ R26, R32, R13 ;  /* 0x0000000d201a7221 */ /* 0x000fe20000010000 */
[----:B------:R-:W0:Y:S01]  /*4b30*/  MUFU.EX2 R66, R66 ;  /* 0x0000004200427308 */ /* 0x000e220000000800 */
[----:B--2---:R-:W-:Y:S01]  /*4b40*/  FADD.FTZ R30, R53, R30 ;  /* 0x0000001e351e7221 */ /* 0x004fe20000010000 */
[----:B------:R-:W-:Y:S01]  /*4b50*/  F2FP.F16.F32.PACK_AB R13, R28, R15 ;  /* 0x0000000f1c0d723e */ /* 0x000fe200000000ff */
[----:B------:R-:W-:Y:S01]  /*4b60*/  FADD.FTZ R15, R59, R26 ;  /* 0x0000001a3b0f7221 */ /* 0x000fe20000010000 */
[----:B------:R-:W-:-:S03]  /*4b70*/  F2FP.F16.F32.PACK_AB R28, R43, R42 ;  /* 0x0000002a2b1c723e */ /* 0x000fc600000000ff */
[----:B------:R-:W-:Y:S01]  /*4b80*/  FADD.FTZ R10, R40, R15 ;  /* 0x0000000f280a7221 */ /* 0x000fe20000010000 */
[----:B------:R-:W2:Y:S01]  /*4b90*/  MUFU.EX2 R65, R65 ;  /* 0x0000004100417308 */ /* 0x000ea20000000800 */
[----:B-1----:R-:W-:Y:S01]  /*4ba0*/  FADD.FTZ R27, R45, R30 ;  /* 0x0000001e2d1b7221 */ /* 0x002fe20000010000 */
[----:B------:R-:W-:Y:S01]  /*4bb0*/  F2FP.F16.F32.PACK_AB R15, R25, R20 ;  /* 0x00000014190f723e */ /* 0x000fe200000000ff */
[----:B------:R-:W-:Y:S01]  /*4bc0*/  FADD.FTZ R25, R51, R10 ;  /* 0x0000000a33197221 */ /* 0x000fe20000010000 */
[----:B------:R-:W-:Y:S02]  /*4bd0*/  F2FP.F16.F32.PACK_AB R10, R67, R24 ;  /* 0x00000018430a723e */ /* 0x000fe400000000ff */
[----:B------:R-:W-:Y:S01]  /*4be0*/  F2FP.F16.F32.PACK_AB R24, R59, R32 ;  /* 0x000000203b18723e */ /* 0x000fe200000000ff */
[----:B------:R-:W-:Y:S01]  /*4bf0*/  FADD.FTZ R6, R42, R25 ;  /* 0x000000192a067221 */ /* 0x000fe20000010000 */
[----:B------:R-:W1:Y:S01]  /*4c00*/  MUFU.EX2 R70, R70 ;  /* 0x0000004600467308 */ /* 0x000e620000000800 */
[----:B0-----:R-:W-:Y:S01]  /*4c10*/  FADD.FTZ R26, R66, R27 ;  /* 0x0000001b421a7221 */ /* 0x001fe20000010000 */
[----:B------:R-:W-:Y:S01]  /*4c20*/  STSM.16.M88.4 [R2+0x25b00], R12 ;  /* 0x025b000c02007844 */ /* 0x000fe20000000200 */
[----:B------:R-:W-:Y:S01]  /*4c30*/  FADD.FTZ R25, R43, R6 ;  /* 0x000000062b197221 */ /* 0x000fe20000010000 */
[----:B------:R-:W-:-:S03]  /*4c40*/  F2FP.F16.F32.PACK_AB R30, R35, R34 ;  /* 0x00000022231e723e */ /* 0x000fc600000000ff */
[----:B------:R-:W-:Y:S01]  /*4c50*/  FADD.FTZ R6, R34, R25 ;  /* 0x0000001922067221 */ /* 0x000fe20000010000 */
[----:B------:R-:W0:Y:S01]  /*4c60*/  MUFU.EX2 R44, R44 ;  /* 0x0000002c002c7308 */ /* 0x000e220000000800 */
[----:B--2---:R-:W-:Y:S01]  /*4c70*/  FADD.FTZ R11, R65, R26 ;  /* 0x0000001a410b7221 */ /* 0x004fe20000010000 */
[----:B------:R-:W-:Y:S01]  /*4c80*/  F2FP.F16.F32.PACK_AB R26, R51, R40 ;  /* 0x00000028331a723e */ /* 0x000fe200000000ff */
[----:B------:R-:W-:Y:S01]  /*4c90*/  FADD.FTZ R29, R35, R6 ;  /* 0x00000006231d7221 */ /* 0x000fe20000010000 */
[----:B------:R-:W-:Y:S02]  /*4ca0*/  F2FP.F16.F32.PACK_AB R25, R66, R45 ;  /* 0x0000002d4219723e */ /* 0x000fe400000000ff */
[----:B------:R-:W-:Y:S02]  /*4cb0*/  CS2R R66, SRZ ;  /* 0x0000000000427805 */ /* 0x000fe4000001ff00 */
[----:B------:R-:W-:Y:S01]  /*4cc0*/  CS2R R34, SRZ ;  /* 0x0000000000227805 */ /* 0x000fe2000001ff00 */
[----:B------:R-:W-:Y:S01]  /*4cd0*/  FADD.FTZ R6, R38, R29 ;  /* 0x0000001d26067221 */ /* 0x000fe20000010000 */
[----:B------:R-:W2:Y:S01]  /*4ce0*/  MUFU.EX2 R69, R69 ;  /* 0x0000004500457308 */ /* 0x000ea20000000800 */
[----:B-1----:R-:W-:-:S02]  /*4cf0*/  FADD.FTZ R11, R70, R11 ;  /* 0x0000000b460b7221 */ /* 0x002fc40000010000 */
[----:B------:R-:W-:-:S04]  /*4d00*/  FADD.FTZ R6, R57, R6 ;  /* 0x0000000639067221 */ /* 0x000fc80000010000 */
[----:B------:R-:W-:Y:S01]  /*4d10*/  FADD.FTZ R31, R47, R6 ;  /* 0x000000062f1f7221 */ /* 0x000fe20000010000 */
[----:B------:R-:W1:Y:S01]  /*4d20*/  MUFU.EX2 R48, R48 ;  /* 0x0000003000307308 */ /* 0x000e620000000800 */
[----:B0-----:R-:W-:Y:S01]  /*4d30*/  FADD.FTZ R20, R44, R11 ;  /* 0x0000000b2c147221 */ /* 0x001fe20000010000 */
[----:B------:R-:W-:Y:S01]  /*4d40*/  F2FP.F16.F32.PACK_AB R11, R53, R36 ;  /* 0x00000024350b723e */ /* 0x000fe200000000ff */
[----:B------:R-:W-:-:S04]  /*4d50*/  FADD.FTZ R31, R64, R31 ;  /* 0x0000001f401f7221 */ /* 0x000fc80000010000 */
[----:B------:R0:W-:Y:S01]  /*4d60*/  STSM.16.M88.4 [R2+0x27300], R8 ;  /* 0x0273000802007844 */ /* 0x0001e20000000200 */
[----:B------:R-:W3:Y:S01]  /*4d70*/  MUFU.EX2 R71, R71 ;  /* 0x0000004700477308 */ /* 0x000ee20000000800 */
[----:B--2---:R-:W-:-:S07]  /*4d80*/  FADD.FTZ R27, R69, R20 ;  /* 0x00000014451b7221 */ /* 0x004fce0000010000 */
[----:B------:R-:W2:Y:S01]  /*4d90*/  MUFU.EX2 R58, R58 ;  /* 0x0000003a003a7308 */ /* 0x000ea20000000800 */
[----:B-1----:R-:W-:Y:S01]  /*4da0*/  FADD.FTZ R20, R48, R27 ;  /* 0x0000001b30147221 */ /* 0x002fe20000010000 */
[----:B------:R-:W-:-:S05]  /*4db0*/  F2FP.F16.F32.PACK_AB R27, R70, R65 ;  /* 0x00000041461b723e */ /* 0x000fca00000000ff */
[----:B------:R1:W-:Y:S01]  /*4dc0*/  STSM.16.M88.4 [R2+0x28b00], R24 ;  /* 0x028b001802007844 */ /* 0x0003e20000000200 */
[----:B------:R-:W4:Y:S01]  /*4dd0*/  MUFU.EX2 R7, R7 ;  /* 0x0000000700077308 */ /* 0x000f220000000800 */
[----:B---3--:R-:W-:Y:S01]  /*4de0*/  FADD.FTZ R20, R71, R20 ;  /* 0x0000001447147221 */ /* 0x008fe20000010000 */
[----:B0-----:R-:W-:-:S03]  /*4df0*/  F2FP.F16.F32.PACK_AB R8, R57, R38 ;  /* 0x000000263908723e */ /* 0x001fc600000000ff */
[----:B------:R-:W-:-:S03]  /*4e00*/  FADD.FTZ R29, R3, R20 ;  /* 0x00000014031d7221 */ /* 0x000fc60000010000 */
[----:B------:R-:W0:Y:S01]  /*4e10*/  MUFU.EX2 R54, R54 ;  /* 0x0000003600367308 */ /* 0x000e220000000800 */
[C---:B--2---:R-:W-:Y:S01]  /*4e20*/  FADD.FTZ R20, R58.reuse, R29 ;  /* 0x0000001d3a147221 */ /* 0x044fe20000010000 */
[----:B------:R-:W-:Y:S02]  /*4e30*/  F2FP.F16.F32.PACK_AB R9, R58, R3 ;  /* 0x000000033a09723e */ /* 0x000fe400000000ff */
[----:B------:R-:W-:Y:S02]  /*4e40*/  CS2R R58, SRZ ;  /* 0x00000000003a7805 */ /* 0x000fe4000001ff00 */
[----:B------:R-:W-:Y:S02]  /*4e50*/  F2FP.F16.F32.PACK_AB R29, R69, R44 ;  /* 0x0000002c451d723e */ /* 0x000fe400000000ff */
[----:B------:R-:W-:Y:S02]  /*4e60*/  CS2R R44, SRZ ;  /* 0x00000000002c7805 */ /* 0x000fe4000001ff00 */
[----:B-1----:R-:W-:Y:S01]  /*4e70*/  CS2R R26, SRZ ;  /* 0x00000000001a7805 */ /* 0x002fe2000001ff00 */
[----:B------:R-:W1:Y:S01]  /*4e80*/  MUFU.EX2 R46, R46 ;  /* 0x0000002e002e7308 */ /* 0x000e620000000800 */
[----:B----4-:R-:W-:-:S07]  /*4e90*/  FADD.FTZ R43, R7, R20 ;  /* 0x00000014072b7221 */ /* 0x010fce0000010000 */
[----:B------:R-:W2:Y:S01]  /*4ea0*/  MUFU.EX2 R55, R55 ;  /* 0x0000003700377308 */ /* 0x000ea20000000800 */
[----:B0-----:R-:W-:Y:S01]  /*4eb0*/  FADD.FTZ R6, R54, R43 ;  /* 0x0000002b36067221 */ /* 0x001fe20000010000 */
[----:B------:R-:W-:-:S06]  /*4ec0*/  CS2R R42, SRZ ;  /* 0x00000000002a7805 */ /* 0x000fcc000001ff00 */
[----:B------:R-:W0:Y:S01]  /*4ed0*/  MUFU.EX2 R49, R49 ;  /* 0x0000003100317308 */ /* 0x000e220000000800 */
[----:B-1----:R-:W-:Y:S01]  /*4ee0*/  FADD.FTZ R10, R46, R31 ;  /* 0x0000001f2e0a7221 */ /* 0x002fe20000010000 */
[----:B------:R-:W-:Y:S02]  /*4ef0*/  F2FP.F16.F32.PACK_AB R31, R71, R48 ;  /* 0x00000030471f723e */ /* 0x000fe400000000ff */
[----:B------:R-:W-:-:S03]  /*4f00*/  CS2R R70, SRZ ;  /* 0x0000000000467805 */ /* 0x000fc6000001ff00 */
[----:B------:R1:W-:Y:S01]  /*4f10*/  STSM.16.M88.4 [R2+0x2a300], R28 ;  /* 0x02a3001c02007844 */ /* 0x0003e20000000200 */
[----:B------:R-:W3:Y:S01]  /*4f20*/  MUFU.EX2 R62, R62 ;  /* 0x0000003e003e7308 */ /* 0x000ee20000000800 */
[----:B--2---:R-:W-:-:S07]  /*4f30*/  FADD.FTZ R11, R55, R6 ;  /* 0x00000006370b7221 */ /* 0x004fce0000010000 */
[----:B------:R-:W2:Y:S01]  /*4f40*/  MUFU.EX2 R41, R41 ;  /* 0x0000002900297308 */ /* 0x000ea20000000800 */
[----:B0-----:R-:W-:Y:S01]  /*4f50*/  FADD.FTZ R10, R49, R10 ;  /* 0x0000000a310a7221 */ /* 0x001fe20000010000 */
[----:B-1----:R-:W-:-:S06]  /*4f60*/  CS2R R30, SRZ ;  /* 0x00000000001e7805 */ /* 0x002fcc000001ff00 */
[----:B------:R-:W0:Y:S01]  /*4f70*/  MUFU.EX2 R72, R72 ;  /* 0x0000004800487308 */ /* 0x000e220000000800 */
[C---:B---3--:R-:W-:Y:S01]  /*4f80*/  FADD.FTZ R11, R62.reuse, R11 ;  /* 0x0000000b3e0b7221 */ /* 0x048fe20000010000 */
[----:B------:R-:W-:Y:S02]  /*4f90*/  F2FP.F16.F32.PACK_AB R13, R62, R55 ;  /* 0x000000373e0d723e */ /* 0x000fe400000000ff */
[----:B------:R-:W-:-:S04]  /*4fa0*/  CS2R R28, SRZ ;  /* 0x00000000001c7805 */ /* 0x000fc8000001ff00 */
[----:B------:R-:W1:Y:S01]  /*4fb0*/  MUFU.EX2 R52, R52 ;  /* 0x0000003400347308 */ /* 0x000e620000000800 */
[----:B--2---:R-:W-:Y:S01]  /*4fc0*/  FADD.FTZ R3, R41, R10 ;  /* 0x0000000a29037221 */ /* 0x004fe20000010000 */
[----:B------:R-:W-:Y:S02]  /*4fd0*/  F2FP.F16.F32.PACK_AB R10, R64, R47 ;  /* 0x0000002f400a723e */ /* 0x000fe400000000ff */
[----:B------:R-:W-:-:S04]  /*4fe0*/  CS2R R64, SRZ ;  /* 0x0000000000407805 */ /* 0x000fc8000001ff00 */
[----:B------:R-:W2:Y:S01]  /*4ff0*/  MUFU.EX2 R73, R84 ;  /* 0x0000005400497308 */ /* 0x000ea20000000800 */
[----:B0-----:R-:W-:Y:S01]  /*5000*/  FADD.FTZ R6, R72, R11 ;  /* 0x0000000b48067221 */ /* 0x001fe20000010000 */
[----:B------:R-:W-:Y:S02]  /*5010*/  F2FP.F16.F32.PACK_AB R11, R54, R7 ;  /* 0x00000007360b723e */ /* 0x000fe400000000ff */
[----:B------:R-:W-:-:S03]  /*5020*/  CS2R R54, SRZ ;  /* 0x0000000000367805 */ /* 0x000fc6000001ff00 */
[----:B------:R0:W-:Y:S01]  /*5030*/  STSM.16.M88.4 [R2+0x2bb00], R8 ;  /* 0x02bb000802007844 */ /* 0x0001e20000000200 */
[----:B------:R-:W3:Y:S01]  /*5040*/  MUFU.EX2 R39, R39 ;  /* 0x0000002700277308 */ /* 0x000ee20000000800 */
[C---:B-1----:R-:W-:Y:S01]  /*5050*/  FADD.FTZ R12, R52.reuse, R3 ;  /* 0x00000003340c7221 */ /* 0x042fe20000010000 */
[----:B------:R-:W-:Y:S02]  /*5060*/  F2FP.F16.F32.PACK_AB R14, R52, R41 ;  /* 0x00000029340e723e */ /* 0x000fe400000000ff */
[----:B------:R-:W-:Y:S02]  /*5070*/  CS2R R52, SRZ ;  /* 0x0000000000347805 */ /* 0x000fe4000001ff00 */
[----:B------:R-:W-:Y:S02]  /*5080*/  CS2R R40, SRZ ;  /* 0x0000000000287805 */ /* 0x000fe4000001ff00 */
[----:B------:R-:W1:Y:S01]  /*5090*/  MUFU.EX2 R85, R85 ;  /* 0x0000005500557308 */ /* 0x000e620000000800 */
[C---:B--2---:R-:W-:Y:S01]  /*50a0*/  FADD.FTZ R6, R73.reuse, R6 ;  /* 0x0000000649067221 */ /* 0x044fe20000010000 */
[----:B------:R-:W-:-:S06]  /*50b0*/  F2FP.F16.F32.PACK_AB R15, R73, R72 ;  /* 0x00000048490f723e */ /* 0x000fcc00000000ff */
[----:B------:R-:W2:Y:S01]  /*50c0*/  MUFU.EX2 R56, R56 ;  /* 0x0000003800387308 */ /* 0x000ea20000000800 */
[----:B---3--:R-:W-:Y:S01]  /*50d0*/  FADD.FTZ R3, R39, R12 ;  /* 0x0000000c27037221 */ /* 0x008fe20000010000 */
[----:B------:R-:W-:Y:S02]  /*50e0*/  F2FP.F16.F32.PACK_AB R12, R49, R46 ;  /* 0x0000002e310c723e */ /* 0x000fe400000000ff */
[----:B------:R-:W-:-:S03]  /*50f0*/  CS2R R46, SRZ ;  /* 0x00000000002e7805 */ /* 0x000fc6000001ff00 */
[----:B------:R-:W-:Y:S01]  /*5100*/  STSM.16.M88.4 [R2+0x2d300], R12 ;  /* 0x02d3000c02007844 */ /* 0x000fe20000000200 */
[----:B------:R-:W3:Y:S01]  /*5110*/  MUFU.EX2 R88, R88 ;  /* 0x0000005800587308 */ /* 0x000ee20000000800 */
[----:B-1----:R-:W-:-:S07]  /*5120*/  FADD.FTZ R7, R85, R6 ;  /* 0x0000000655077221 */ /* 0x002fce0000010000 */
[----:B------:R-:W1:Y:S01]  /*5130*/  MUFU.EX2 R33, R33 ;  /* 0x0000002100217308 */ /* 0x000e620000000800 */
[C---:B--2---:R-:W-:Y:S01]  /*5140*/  FADD.FTZ R6, R56.reuse, R3 ;  /* 0x0000000338067221 */ /* 0x044fe20000010000 */
[----:B------:R-:W-:Y:S02]  /*5150*/  F2FP.F16.F32.PACK_AB R48, R56, R39 ;  /* 0x000000273830723e */ /* 0x000fe400000000ff */
[----:B------:R-:W-:Y:S02]  /*5160*/  CS2R R56, SRZ ;  /* 0x0000000000387805 */ /* 0x000fe4000001ff00 */
[----:B------:R-:W-:Y:S02]  /*5170*/  CS2R R38, SRZ ;  /* 0x0000000000267805 */ /* 0x000fe4000001ff00 */
        /* <DEDUP_REMOVED lines=9> */
[----:B------:R-:W-:Y:S02]  /*5210*/  F2FP.F16.F32.PACK_AB R50, R50, R33 ;  /* 0x000000213232723e */ /* 0x000fe400000000ff */
[----:B------:R-:W-:-:S04]  /*5220*/  CS2R R32, SRZ ;  /* 0x0000000000207805 */ /* 0x000fc8000001ff00 */
[----:B------:R-:W3:Y:S01]  /*5230*/  MUFU.EX2 R78, R78 ;  /* 0x0000004e004e7308 */ /* 0x000ee20000000800 */
[C---:B-1----:R-:W-:Y:S01]  /*5240*/  FADD.FTZ R25, R76.reuse, R25 ;  /* 0x000000194c197221 */ /* 0x042fe20000010000 */
[----:B------:R-:W-:-:S05]  /*5250*/  F2FP.F16.F32.PACK_AB R51, R76, R51 ;  /* 0x000000334c33723e */ /* 0x000fca00000000ff */
[----:B------:R1:W-:Y:S01]  /*5260*/  STSM.16.M88.4 [R2+0x2eb00], R48 ;  /* 0x02eb003002007844 */ /* 0x0003e20000000200 */
[----:B------:R-:W4:Y:S01]  /*5270*/  MUFU.EX2 R61, R61 ;  /* 0x0000003d003d7308 */ /* 0x000f220000000800 */
[----:B--2---:R-:W-:-:S04]  /*5280*/  FADD.FTZ R7, R21, R6 ;  /* 0x0000000615077221 */ /* 0x004fc80000010000 */
[C---:B0-----:R-:W-:Y:S01]  /*5290*/  FADD.FTZ R8, R60.reuse, R7 ;  /* 0x000000073c087221 */ /* 0x041fe20000010000 */
[----:B------:R-:W-:Y:S02]  /*52a0*/  F2FP.F16.F32.PACK_AB R60, R60, R21 ;  /* 0x000000153c3c723e */ /* 0x000fe400000000ff */
[----:B------:R-:W-:Y:S01]  /*52b0*/  MUFU.EX2 R37, R37 ;  /* 0x0000002500257308 */ /* 0x000fe20000000800 */
[----:B---3--:R-:W-:Y:S01]  /*52c0*/  FADD.FTZ R6, R78, R25 ;  /* 0x000000194e067221 */ /* 0x008fe20000010000 */
[----:B------:R-:W-:Y:S02]  /*52d0*/  CS2R R24, SRZ ;  /* 0x0000000000187805 */ /* 0x000fe4000001ff00 */
[----:B-1----:R-:W-:-:S04]  /*52e0*/  CS2R R50, SRZ ;  /* 0x0000000000327805 */ /* 0x002fc8000001ff00 */
[----:B------:R-:W0:Y:S01]  /*52f0*/  MUFU.EX2 R4, R4 ;  /* 0x0000000400047308 */ /* 0x000e220000000800 */
[C---:B----4-:R-:W-:Y:S01]  /*5300*/  FADD.FTZ R7, R61.reuse, R6 ;  /* 0x000000063d077221 */ /* 0x050fe20000010000 */
[----:B------:R-:W-:Y:S02]  /*5310*/  F2FP.F16.F32.PACK_AB R61, R61, R78 ;  /* 0x0000004e3d3d723e */ /* 0x000fe400000000ff */
[----:B------:R-:W-:-:S04]  /*5320*/  CS2R R48, SRZ ;  /* 0x0000000000307805 */ /* 0x000fc8000001ff00 */
[----:B------:R-:W-:Y:S08]  /*5330*/  MUFU.EX2 R68, R68 ;  /* 0x0000004400447308 */ /* 0x000ff00000000800 */
[----:B------:R-:W1:Y:S01]  /*5340*/  MUFU.EX2 R3, R63 ;  /* 0x0000003f00037308 */ /* 0x000e620000000800 */
[----:B0-----:R-:W-:Y:S01]  /*5350*/  F2FP.F16.F32.PACK_AB R62, R4, R37 ;  /* 0x00000025043e723e */ /* 0x001fe200000000ff */
[----:B------:R-:W-:Y:S01]  /*5360*/  FADD.FTZ R37, R37, R8 ;  /* 0x0000000825257221 */ /* 0x000fe20000010000 */
[----:B------:R-:W-:-:S03]  /*5370*/  IMAD.U32 R8, RZ, RZ, UR14 ;  /* 0x0000000eff087e24 */ /* 0x000fc6000f8e00ff */
[----:B------:R-:W-:Y:S01]  /*5380*/  FADD.FTZ R4, R4, R37 ;  /* 0x0000002504047221 */ /* 0x000fe20000010000 */
[----:B------:R-:W-:Y:S02]  /*5390*/  CS2R R36, SRZ ;  /* 0x0000000000247805 */ /* 0x000fe4000001ff00 */
[----:B-1----:R-:W-:Y:S01]  /*53a0*/  F2FP.F16.F32.PACK_AB R63, R3, R68 ;  /* 0x00000044033f723e */ /* 0x002fe200000000ff */
[----:B------:R-:W-:-:S04]  /*53b0*/  FADD.FTZ R68, R68, R7 ;  /* 0x0000000744447221 */ /* 0x000fc80000010000 */
        /* <DEDUP_REMOVED lines=14> */
.L_x_12008:
        /* <DEDUP_REMOVED lines=10> */
.L_x_12001:
[----:B------:R-:W-:Y:S01]  /*5540*/  ULEA UR4, UR36, UR37, 0x3 ;  /* 0x0000002524047291 */ /* 0x000fe2000f8e183f */
[----:B------:R-:W-:-:S05]  /*5550*/  IMAD.U32 R0, RZ, RZ, UR38 ;  /* 0x00000026ff007e24 */ /* 0x000fca000f8e00ff */
[----:B------:R-:W-:-:S04]  /*5560*/  SHF.L.U32 R0, R0, 0x1f, RZ ;  /* 0x0000001f00007819 */ /* 0x000fc800000006ff */
[----:B------:R0:W1:Y:S01]  /*5570*/  SYNCS.PHASECHK.TRANS64.TRYWAIT P3, [UR4+0x31c30], R0 ;  /* 0x031c3000ff0075a7 */ /* 0x0000620008060144 */
[----:B------:R-:W-:Y:S05]  /*5580*/  @!P0 BRA `(.L_x_12002) ;  /* 0x0000000000048947 */ /* 0x000fea0003800000 */
[----:B------:R-:W-:Y:S01]  /*5590*/  BPT.TRAP 0x1 ;  /* 0x000000040000795c */ /* 0x000fe20000300000 */
.L_x_12002:
[----:B-1----:R-:W-:Y:S05]  /*55a0*/  @P3 BRA `(.L_x_12000) ;  /* 0x0000000000083947 */ /* 0x002fea0003800000 */
[----:B------:R-:W1:Y:S02]  /*55b0*/  SYNCS.PHASECHK.TRANS64.TRYWAIT P3, [UR4+0x31c30], R0 ;  /* 0x031c3000ff0075a7 */ /* 0x000e640008060144 */
[----:B-1----:R-:W-:Y:S05]  /*55c0*/  @!P3 BRA `(.L_x_12003) ;  /* 0x000001040088b947 */ /* 0x002fea0003800000 */
.L_x_12000:
        /* <DEDUP_REMOVED lines=356> */
.L_x_12005:
[----:B------:R-:W-:Y:S01]  /*6c10*/  ULEA UR4, UR6, UR37, 0x3 ;  /* 0x0000002506047291 */ /* 0x000fe2000f8e183f */
[----:B------:R-:W-:-:S05]  /*6c20*/  IMAD.U32 R0, RZ, RZ, UR39 ;  /* 0x00000027ff007e24 */ /* 0x000fca000f8e00ff */
[----:B------:R-:W-:-:S04]  /*6c30*/  SHF.L.U32 R0, R0, 0x1f, RZ ;  /* 0x0000001f00007819 */ /* 0x000fc800000006ff */
[----:B------:R0:W1:Y:S01]  /*6c40*/  SYNCS.PHASECHK.TRANS64.TRYWAIT P3, [UR4+0x31c50], R0 ;  /* 0x031c5000ff0075a7 */ /* 0x0000620008060144 */
[----:B------:R-:W-:Y:S05]  /*6c50*/  @!P0 BRA `(.L_x_12006) ;  /* 0x0000000000048947 */ /* 0x000fea0003800000 */
[----:B------:R-:W-:Y:S01]  /*6c60*/  BPT.TRAP 0x1 ;  /* 0x000000040000795c */ /* 0x000fe20000300000 */
.L_x_12006:
[----:B-1----:R-:W-:Y:S05]  /*6c70*/  @P3 BRA `(.L_x_12004) ;  /* 0x0000000000083947 */ /* 0x002fea0003800000 */
[----:B------:R-:W1:Y:S02]  /*6c80*/  SYNCS.PHASECHK.TRANS64.TRYWAIT P3, [UR4+0x31c50], R0 ;  /* 0x031c5000ff0075a7 */ /* 0x000e640008060144 */
[----:B-1----:R-:W-:Y:S05]  /*6c90*/  @!P3 BRA `(.L_x_12007) ;  /* 0x000000ec00ecb947 */ /* 0x002fea0003800000 */
.L_x_12004:
        /* <DEDUP_REMOVED lines=9> */
[----:B------:R-:W-:Y:S01]  /*6d30*/  IMAD.MOV.U32 R12, RZ, RZ, -0x2 ;  /* 0xfffffffeff0c7424 */ /* 0x000fe200078e00ff */
[----:B------:R-:W-:Y:S01]  /*6d40*/  UMOV UR32, UR10 ;  /* 0x0000000a00207c82 */ /* 0x000fe20008000000 */
[----:B------:R-:W-:Y:S01]  /*6d50*/  UMOV UR39, UR38 ;  /* 0x0000002600277c82 */ /* 0x000fe20008000000 */
[----:B------:R-:W-:-:S04]  /*6d60*/  ULOP3.LUT UR4, UR4, 0x2400000, URZ, 0xfc, !UPT ;  /* 0x0240000004047892 */ /* 0x000fc8000f8efc3f */
[----:B------:R-:W-:Y:S01]  /*6d70*/  UIMAD UR11, UR6, 0x6c0, UR4 ;  /* 0x000006c0060b78a4 */ /* 0x000fe2000f8e0204 */
[----:B01----:R-:W-:Y:S02]  /*6d80*/  VIADD R0, R22, UR15 ;  /* 0x0000000f16007c36 */ /* 0x003fe40008000000 */
        /* <DEDUP_REMOVED lines=10> */
[----:B------:R-:W0:Y:S01]  /*6e30*/  SHFL.IDX PT, R10, R0, 0x1, 0x1c1f ;  /* 0x003c1f00000a7f89 */ /* 0x000e2200000e0000 */
[----:B------:R-:W-:Y:S02]  /*6e40*/  UMOV UR4, 0x1 ;  /* 0x0000000100047882 */ /* 0x000fe40000000000 */
[----:B------:R-:W-:Y:S01]  /*6e50*/  UIMAD UR4, UR7, -0x90, UR4 ;  /* 0xffffff70070478a4 */ /* 0x000fe2000f8e0204 */
[----:B------:R-:W1:Y:S05]  /*6e60*/  SHFL.IDX PT, R0, R0, RZ, 0x1c1f ;  /* 0x001c1fff00007589 */ /* 0x000e6a00000e0000 */
[----:B------:R-:W-:Y:S01]  /*6e70*/  IMAD R9, R19, R12, UR4 ;  /* 0x0000000413097e24 */ /* 0x000fe2000f8e020c */
[----:B------:R-:W-:Y:S01]  /*6e80*/  ULDC UR4, c[0x0][0x988] ;  /* 0x0002620000047ab9 */ /* 0x000fe20000000800 */
[----:B------:R-:W-:-:S05]  /*6e90*/  IMAD.U32 R12, RZ, RZ, UR61 ;  /* 0x0000003dff0c7e24 */ /* 0x000fca000f8e00ff */
[----:B------:R-:W-:Y:S02]  /*6ea0*/  IADD3 R9, -R12, UR14, R9 ;  /* 0x0000000e0c097c10 */ /* 0x000fe4000fffe109 */
[----:B------:R-:W-:-:S03]  /*6eb0*/  R2UR UR14, R8 ;  /* 0x00000000080e72ca */ /* 0x000fc600000e0000 */
[C---:B0-----:R-:W-:Y:S02]  /*6ec0*/  IMAD.IADD R5, R9.reuse, 0x1, R10 ;  /* 0x0000000109057824 */ /* 0x041fe400078e020a */
[----:B-1----:R-:W-:-:S03]  /*6ed0*/  IMAD.IADD R9, R9, 0x1, R0 ;  /* 0x0000000109097824 */ /* 0x002fc600078e0200 */
[C---:B------:R-:W-:Y:S02]  /*6ee0*/  ISETP.GT.AND P3, PT, R5.reuse, RZ, PT ;  /* 0x000000ff0500720c */ /* 0x040fe40003f64270 */
[----:B------:R-:W-:-:S03]  /*6ef0*/  ISETP.GT.AND P4, PT, R5, 0x1, PT ;  /* 0x000000010500780c */ /* 0x000fc60003f84270 */
[----:B------:R-:W-:Y:S01]  /*6f00*/  UISETP.GT.AND UP1, UPT, UR7, UR14, UPT ;  /* 0x0000000e0700728c */ /* 0x000fe2000bf24270 */
        /* <DEDUP_REMOVED lines=30> */
[----:B------:R-:W-:Y:S01]  /*70f0*/  FMNMX.FTZ R11, R123, R10, !PT ;  /* 0x0000000a7b0b7209 */ /* 0x000fe20007810000 */
[----:B------:R-:W-:Y:S02]  /*7100*/  WARPGROUP.DEPBAR.LE gsb0, 0x0 ;  /* 0x00008000000079c5 */ /* 0x000fe40000010000 */
[----:B------:R-:W-:Y:S01]  /*7110*/  WARPGROUP.ARRIVE ;  /* 0x00000000000079c5 */ /* 0x000fe20000000000 */
[----:B------:R-:W-:Y:S02]  /*7120*/  ISETP.GT.AND P3, PT, R5, 0x30, PT ;  /* 0x000000300500780c */ /* 0x000fe40003f64270 */
        /* <DEDUP_REMOVED lines=56> */
[----:B------:R-:W-:Y:S01]  /*74b0*/  FSEL R82, R82, -INF , P3 ;  /* 0xff80000052527808 */ /* 0x000fe20001800000 */
[----:B------:R-:W-:Y:S02]  /*74c0*/  WARPGROUP.DEPBAR.LE gsb0, 0x0 ;  /* 0x00008000000079c5 */ /* 0x000fe40000010000 */
[----:B------:R-:W-:Y:S01]  /*74d0*/  WARPGROUP.ARRIVE ;  /* 0x00000000000079c5 */ /* 0x000fe20000000000 */
[----:B------:R-:W-:-:S02]  /*74e0*/  FMNMX.FTZ R11, R95, R10, !PT ;  /* 0x0000000a5f0b7209 */ /* 0x000fc40007810000 */
[----:B------:R-:W-:Y:S02]  /*74f0*/  ISETP.GT.AND P3, PT, R5, 0x78, PT ;  /* 0x000000780500780c */ /* 0x000fe40003f64270 */
[----:B------:R-:W-:Y:S01]  /*7500*/  FSEL R83, R83, -INF , P4 ;  /* 0xff80000053537808 */ /* 0x000fe20002000000 */
[----:B------:R-:W-:Y:S01]  /*7510*/  HGMMA.64x96x16.F32 R24, gdesc[UR32].tnspB, R24, gsb0 ;  /* 0x41600000201879f0 */ /* 0x000fe20008000818 */
[----:B------:R-:W-:Y:S01]  /*7520*/  UIADD3 UR32, UR10, 0x480, URZ ;  /* 0x000004800a207890 */ /* 0x000fe2000fffe03f */
[----:B------:R-:W-:Y:S01]  /*7530*/  FMNMX.FTZ R10, R82, R11, !PT ;  /* 0x0000000b520a7209 */ /* 0x000fe20007810000 */
[----:B------:R-:W-:Y:S01]  /*7540*/  UIADD3 UR34, UR11, 0xc0, URZ ;  /* 0x000000c00b227890 */ /* 0x000fe2000fffe03f */
[----:B------:R-:W-:Y:S01]  /*7550*/  ISETP.GT.AND P4, PT, R5, 0x79, PT ;  /* 0x000000790500780c */ /* 0x000fe20003f84270 */
[----:B------:R-:W-:Y:S01]  /*7560*/  UMOV UR33, 0xc0000010 ;  /* 0xc000001000217882 */ /* 0x000fe20000000000 */
        /* <DEDUP_REMOVED lines=17> */
[----:B------:R-:W-:Y:S02]  /*7680*/  ISETP.GT.AND P6, PT, R9, RZ, PT ;  /* 0x000000ff0900720c */ /* 0x000fe40003fc4270 */
[----:B------:R-:W-:Y:S02]  /*7690*/  FMNMX.FTZ R10, R79, R10, !PT ;  /* 0x0000000a4f0a7209 */ /* 0x000fe40007810000 */
[----:B------:R-:W-:-:S02]  /*76a0*/  ISETP.GT.AND P5, PT, R9, 0x1, PT ;  /* 0x000000010900780c */ /* 0x000fc40003fa4270 */
[----:B------:R-:W-:Y:S01]  /*76b0*/  FSEL R136, R136, -INF , P6 ;  /* 0xff80000088887808 */ /* 0x000fe20003000000 */
[----:B------:R-:W0:Y:S01]  /*76c0*/  SHFL.BFLY PT, R5, R10, 0x2, 0x1f ;  /* 0x0c401f000a057f89 */ /* 0x000e2200000e0000 */
[----:B------:R-:W-:Y:S02]  /*76d0*/  ISETP.GT.AND P4, PT, R9, 0x8, PT ;  /* 0x000000080900780c */ /* 0x000fe40003f84270 */
[----:B------:R-:W-:Y:S02]  /*76e0*/  FSEL R137, R137, -INF , P5 ;  /* 0xff80000089897808 */ /* 0x000fe40002800000 */
[----:B------:R-:W-:Y:S02]  /*76f0*/  FMNMX.FTZ R0, R136, R6, !PT ;  /* 0x0000000688007209 */ /* 0x000fe40007810000 */
[----:B------:R-:W-:Y:S02]  /*7700*/  ISETP.GT.AND P6, PT, R9, 0x9, PT ;  /* 0x000000090900780c */ /* 0x000fe40003fc4270 */
[----:B------:R-:W-:-:S02]  /*7710*/  FSEL R140, R140, -INF , P4 ;  /* 0xff8000008c8c7808 */ /* 0x000fc40002000000 */
[----:B------:R-:W-:Y:S02]  /*7720*/  FSEL R141, R141, -INF , P6 ;  /* 0xff8000008d8d7808 */ /* 0x000fe40003000000 */
[C---:B------:R-:W-:Y:S02]  /*7730*/  ISETP.GT.AND P6, PT, R9.reuse, 0x10, PT ;  /* 0x000000100900780c */ /* 0x040fe40003fc4270 */
[C---:B------:R-:W-:Y:S02]  /*7740*/  ISETP.GT.AND P5, PT, R9.reuse, 0x11, PT ;  /* 0x000000110900780c */ /* 0x040fe40003fa4270 */
[----:B------:R-:W-:Y:S02]  /*7750*/  FSEL R128, R128, -INF , P6 ;  /* 0xff80000080807808 */ /* 0x000fe40003000000 */
[----:B------:R-:W-:Y:S02]  /*7760*/  ISETP.GT.AND P4, PT, R9, 0x18, PT ;  /* 0x000000180900780c */ /* 0x000fe40003f84270 */
[----:B------:R-:W-:-:S02]  /*7770*/  FSEL R129, R129, -INF , P5 ;  /* 0xff80000081817808 */ /* 0x000fc40002800000 */
[----:B------:R-:W-:Y:S02]  /*7780*/  ISETP.GT.AND P6, PT, R9, 0x19, PT ;  /* 0x000000190900780c */ /* 0x000fe40003fc4270 */
[----:B0-----:R-:W-:Y:S02]  /*7790*/  FMNMX.FTZ R11, R10, R5, !PT ;  /* 0x000000050a0b7209 */ /* 0x001fe40007810000 */
[----:B------:R-:W-:Y:S02]  /*77a0*/  FSEL R132, R132, -INF , P4 ;  /* 0xff80000084847808 */ /* 0x000fe40002000000 */
[----:B------:R-:W-:Y:S01]  /*77b0*/  FSEL R133, R133, -INF , P6 ;  /* 0xff80000085857808 */ /* 0x000fe20003000000 */
[----:B------:R-:W0:Y:S01]  /*77c0*/  SHFL.BFLY PT, R12, R11, 0x1, 0x1f ;  /* 0x0c201f000b0c7f89 */ /* 0x000e2200000e0000 */
[C---:B------:R-:W-:Y:S02]  /*77d0*/  ISETP.GT.AND P6, PT, R9.reuse, 0x20, PT ;  /* 0x000000200900780c */ /* 0x040fe40003fc4270 */
[----:B------:R-:W-:-:S02]  /*77e0*/  ISETP.GT.AND P5, PT, R9, 0x21, PT ;  /* 0x000000210900780c */ /* 0x000fc40003fa4270 */
[----:B------:R-:W-:Y:S02]  /*77f0*/  ISETP.GT.AND P4, PT, R9, 0x28, PT ;  /* 0x000000280900780c */ /* 0x000fe40003f84270 */
[----:B------:R-:W-:Y:S02]  /*7800*/  FSEL R121, R121, -INF , P5 ;  /* 0xff80000079797808 */ /* 0x000fe40002800000 */
[----:B------:R-:W-:Y:S02]  /*7810*/  FSEL R124, R124, -INF , P4 ;  /* 0xff8000007c7c7808 */ /* 0x000fe40002000000 */
[C---:B------:R-:W-:Y:S02]  /*7820*/  ISETP.GT.AND P5, PT, R9.reuse, 0x31, PT ;  /* 0x000000310900780c */ /* 0x040fe40003fa4270 */
[----:B------:R-:W-:-:S04]  /*7830*/  ISETP.GT.AND P4, PT, R9, 0x38, PT ;  /* 0x000000380900780c */ /* 0x000fc80003f84270 */
[----:B------:R-:W-:Y:S02]  /*7840*/  FSEL R116, R116, -INF , P4 ;  /* 0xff80000074747808 */ /* 0x000fe40002000000 */
[----:B------:R-:W-:-:S04]  /*7850*/  ISETP.GT.AND P4, PT, R9, 0x48, PT ;  /* 0x000000480900780c */ /* 0x000fc80003f84270 */
[----:B------:R-:W-:Y:S02]  /*7860*/  FSEL R108, R108, -INF , P4 ;  /* 0xff8000006c6c7808 */ /* 0x000fe40002000000 */
[----:B0-----:R-:W-:Y:S01]  /*7870*/  FMNMX.FTZ R5, R11, R12, !PT ;  /* 0x0000000c0b057209 */ /* 0x001fe20007810000 */
[----:B------:R-:W-:Y:S02]  /*7880*/  WARPGROUP.DEPBAR.LE gsb0, 0x0 ;  /* 0x00008000000079c5 */ /* 0x000fe40000010000 */
[----:B------:R-:W-:Y:S01]  /*7890*/  WARPGROUP.ARRIVE ;  /* 0x00000000000079c5 */ /* 0x000fe20000000000 */
[C---:B------:R-:W-:Y:S01]  /*78a0*/  FSETP.NEU.FTZ.AND P3, PT, R5.reuse, -INF , PT ;  /* 0xff8000000500780b */ /* 0x040fe20003f7d000 */
[----:B------:R-:W-:Y:S01]  /*78b0*/  FMUL.FTZ R10, R5, UR4 ;  /* 0x00000004050a7c20 */ /* 0x000fe20008410000 */
[----:B------:R-:W-:-:S03]  /*78c0*/  ISETP.GT.AND P4, PT, R9, 0x58, PT ;  /* 0x000000580900780c */ /* 0x000fc60003f84270 */
        /* <DEDUP_REMOVED lines=23> */
[--C-:B------:R-:W-:Y:S01]  /*7a40*/  FFMA.FTZ R14, R143, UR4, -R10.reuse ;  /* 0x000000048f0e7c23 */ /* 0x100fe2000801080a */
[----:B------:R-:W-:Y:S01]  /*7a50*/  FMNMX.FTZ R131, R129, R0, !PT ;  /* 0x0000000081837209 */ /* 0x000fe20007810000 */
[----:B------:R0:W-:Y:S01]  /*7a60*/  MUFU.EX2 R11, R138 ;  /* 0x0000008a000b7308 */ /* 0x0001e20000000800 */
[----:B------:R-:W-:Y:S01]  /*7a70*/  FSEL R112, R112, -INF , P6 ;  /* 0xff80000070707808 */ /* 0x000fe20003000000 */
[----:B------:R-:W1:Y:S01]  /*7a80*/  S2R R143, SR_TID.X ;  /* 0x00000000008f7919 */ /* 0x000e620000002100 */
[----:B------:R-:W-:Y:S01]  /*7a90*/  FMNMX.FTZ R0, R132, R131, !PT ;  /* 0x0000008384007209 */ /* 0x000fe20007810000 */
[--C-:B------:R-:W-:Y:S01]  /*7aa0*/  FFMA.FTZ R13, R142, UR4, -R10.reuse ;  /* 0x000000048e0d7c23 */ /* 0x100fe2000801080a */
[----:B------:R-:W-:Y:S01]  /*7ab0*/  ISETP.GT.AND P6, PT, R9, 0x39, PT ;  /* 0x000000390900780c */ /* 0x000fe20003fc4270 */
[--C-:B------:R-:W-:Y:S01]  /*7ac0*/  FFMA.FTZ R122, R122, UR4, -R10.reuse ;  /* 0x000000047a7a7c23 */ /* 0x100fe2000801080a */
[----:B------:R-:W-:Y:S01]  /*7ad0*/  FMNMX.FTZ R131, R133, R0, !PT ;  /* 0x0000000085837209 */ /* 0x000fe20007810000 */
[--C-:B------:R-:W-:Y:S01]  /*7ae0*/  FFMA.FTZ R123, R123, UR4, -R10.reuse ;  /* 0x000000047b7b7c23 */ /* 0x100fe2000801080a */
[----:B------:R-:W-:Y:S01]  /*7af0*/  FSEL R126, R113, -INF , P5 ;  /* 0xff800000717e7808 */ /* 0x000fe20002800000 */
[--C-:B0-----:R-:W-:Y:S01]  /*7b00*/  FFMA.FTZ R138, R106, UR4, -R10.reuse ;  /* 0x000000046a8a7c23 */ /* 0x101fe2000801080a */
[----:B------:R-:W-:Y:S01]  /*7b10*/  FMNMX.FTZ R0, R130, R131, !PT ;  /* 0x0000008382007209 */ /* 0x000fe20007810000 */
[----:B------:R0:W-:Y:S01]  /*7b20*/  MUFU.EX2 R113, R134 ;  /* 0x0000008600717308 */ /* 0x0001e20000000800 */
        /* <DEDUP_REMOVED lines=11> */
[--C-:B------:R-:W-:Y:S01]  /*7be0*/  FFMA.FTZ R87, R87, UR4, -R10.reuse ;  /* 0x0000000457577c23 */ /* 0x100fe2000801080a */
[C---:B------:R-:W-:Y:S01]  /*7bf0*/  ISETP.GT.AND P6, PT, R9.reuse, 0x49, PT ;  /* 0x000000490900780c */ /* 0x040fe20003fc4270 */
[----:B------:R-:W-:Y:S01]  /*7c00*/  FFMA.FTZ R78, R78, UR4, -R10 ;  /* 0x000000044e4e7c23 */ /* 0x000fe2000801080a */
[----:B------:R-:W-:Y:S01]  /*7c10*/  FMNMX.FTZ R131, R112, R131, !PT ;  /* 0x0000008370837209 */ /* 0x000fe20007810000 */
[----:B------:R-:W-:Y:S01]  /*7c20*/  MUFU.EX2 R12, R12 ;  /* 0x0000000c000c7308 */ /* 0x000fe20000000800 */
[----:B------:R-:W-:-:S02]  /*7c30*/  ISETP.GT.AND P5, PT, R9, 0x41, PT ;  /* 0x000000410900780c */ /* 0x000fc40003fa4270 */
[----:B------:R-:W-:Y:S02]  /*7c40*/  FMNMX.FTZ R135, R126, R131, !PT ;  /* 0x000000837e877209 */ /* 0x000fe40007810000 */
[----:B------:R-:W-:Y:S01]  /*7c50*/  FSEL R131, R109, -INF , P6 ;  /* 0xff8000006d837808 */ /* 0x000fe20003000000 */
[----:B------:R-:W-:Y:S01]  /*7c60*/  FFMA.FTZ R109, R115, UR4, -R10 ;  /* 0x00000004736d7c23 */ /* 0x000fe2000801080a */
[----:B------:R-:W-:Y:S01]  /*7c70*/  FMNMX.FTZ R0, R116, R135, !PT ;  /* 0x0000008774007209 */ /* 0x000fe20007810000 */
[----:B------:R-:W-:Y:S01]  /*7c80*/  MUFU.EX2 R13, R13 ;  /* 0x0000000d000d7308 */ /* 0x000fe20000000800 */
[----:B------:R-:W-:Y:S02]  /*7c90*/  ISETP.GT.AND P6, PT, R9, 0x50, PT ;  /* 0x000000500900780c */ /* 0x000fe40003fc4270 */
[----:B------:R-:W-:Y:S02]  /*7ca0*/  FMNMX.FTZ R135, R117, R0, !PT ;  /* 0x0000000075877209 */ /* 0x000fe40007810000 */
[----:B------:R-:W-:-:S02]  /*7cb0*/  FSEL R114, R105, -INF , P5 ;  /* 0xff80000069727808 */ /* 0x000fc40002800000 */
[----:B------:R-:W-:Y:S01]  /*7cc0*/  ISETP.GT.AND P5, PT, R9, 0x51, PT ;  /* 0x000000510900780c */ /* 0x000fe20003fa4270 */
[----:B------:R0:W-:Y:S01]  /*7cd0*/  MUFU.EX2 R105, R134 ;  /* 0x0000008600697308 */ /* 0x0001e20000000800 */
[----:B------:R-:W-:Y:S02]  /*7ce0*/  FMNMX.FTZ R135, R104, R135, !PT ;  /* 0x0000008768877209 */ /* 0x000fe40007810000 */
[----:B------:R-:W-:Y:S01]  /*7cf0*/  FSEL R115, R96, -INF , P6 ;  /* 0xff80000060737808 */ /* 0x000fe20003000000 */
[--C-:B------:R-:W-:Y:S01]  /*7d00*/  FFMA.FTZ R96, R118, UR4, -R10.reuse ;  /* 0x0000000476607c23 */ /* 0x100fe2000801080a */
[----:B------:R-:W-:Y:S02]  /*7d10*/  FSEL R118, R97, -INF , P5 ;  /* 0xff80000061767808 */ /* 0x000fe40002800000 */
[----:B------:R-:W-:Y:S01]  /*7d20*/  FMNMX.FTZ R97, R114, R135, !PT ;  /* 0x0000008772617209 */ /* 0x000fe20007810000 */
[----:B------:R-:W-:Y:S01]  /*7d30*/  MUFU.EX2 R14, R14 ;  /* 0x0000000e000e7308 */ /* 0x000fe20000000800 */
[----:B------:R-:W-:Y:S01]  /*7d40*/  ISETP.GT.AND P6, PT, R9, 0x59, PT ;  /* 0x000000590900780c */ /* 0x000fe20003fc4270 */
[----:B0-----:R-:W-:Y:S01]  /*7d50*/  FFMA.FTZ R134, R119, UR4, -R10 ;  /* 0x0000000477867c23 */ /* 0x001fe2000801080a */
[----:B------:R-:W-:-:S02]  /*7d60*/  FMNMX.FTZ R0, R108, R97, !PT ;  /* 0x000000616c007209 */ /* 0x000fc40007810000 */
[----:B------:R-:W-:Y:S02]  /*7d70*/  ISETP.GT.AND P5, PT, R9, 0x61, PT ;  /* 0x000000610900780c */ /* 0x000fe40003fa4270 */
[----:B------:R-:W-:Y:S01]  /*7d80*/  FMNMX.FTZ R0, R131, R0, !PT ;  /* 0x0000000083007209 */ /* 0x000fe20007810000 */
[----:B------:R0:W-:Y:S01]  /*7d90*/  MUFU.EX2 R97, R134 ;  /* 0x0000008600617308 */ /* 0x0001e20000000800 */
[----:B------:R-:W-:Y:S02]  /*7da0*/  FSEL R101, R101, -INF , P6 ;  /* 0xff80000065657808 */ /* 0x000fe40003000000 */
[----:B------:R-:W-:Y:S02]  /*7db0*/  FMNMX.FTZ R135, R115, R0, !PT ;  /* 0x0000000073877209 */ /* 0x000fe40007810000 */
[----:B------:R-:W-:Y:S02]  /*7dc0*/  ISETP.GT.AND P6, PT, R9, 0x60, PT ;  /* 0x000000600900780c */ /* 0x000fe40003fc4270 */
[----:B------:R-:W-:Y:S01]  /*7dd0*/  FMNMX.FTZ R135, R118, R135, !PT ;  /* 0x0000008776877209 */ /* 0x000fe20007810000 */
[----:B------:R-:W-:Y:S01]  /*7de0*/  MUFU.EX2 R15, R15 ;  /* 0x0000000f000f7308 */ /* 0x000fe20000000800 */
[----:B------:R-:W-:Y:S01]  /*7df0*/  FSEL R119, R89, -INF , P5 ;  /* 0xff80000059777808 */ /* 0x000fe20002800000 */
[--C-:B------:R-:W-:Y:S01]  /*7e00*/  FFMA.FTZ R89, R107, UR4, -R10.reuse ;  /* 0x000000046b597c23 */ /* 0x100fe2000801080a */
[----:B------:R-:W-:Y:S01]  /*7e10*/  FMNMX.FTZ R0, R100, R135, !PT ;  /* 0x0000008764007209 */ /* 0x000fe20007810000 */
[--C-:B0-----:R-:W-:Y:S01]  /*7e20*/  FFMA.FTZ R134, R110, UR4, -R10.reuse ;  /* 0x000000046e867c23 */ /* 0x101fe2000801080a */
[----:B------:R-:W-:Y:S01]  /*7e30*/  FSEL R106, R88, -INF , P6 ;  /* 0xff800000586a7808 */ /* 0x000fe20003000000 */
[----:B------:R-:W-:Y:S01]  /*7e40*/  FFMA.FTZ R135, R111, UR4, -R10 ;  /* 0x000000046f877c23 */ /* 0x000fe2000801080a */
[----:B------:R-:W-:Y:S01]  /*7e50*/  FMNMX.FTZ R107, R101, R0, !PT ;  /* 0x00000000656b7209 */ /* 0x000fe20007810000 */
[----:B------:R-:W-:Y:S01]  /*7e60*/  MUFU.EX2 R88, R138 ;  /* 0x0000008a00587308 */ /* 0x000fe20000000800 */
[----:B------:R-:W-:-:S02]  /*7e70*/  WARPGROUP.DEPBAR.LE gsb0, 0x0 ;  /* 0x00008000000079c5 */ /* 0x000fc40000010000 */
[----:B------:R-:W-:Y:S01]  /*7e80*/  WARPGROUP.ARRIVE ;  /* 0x00000000000079c5 */ /* 0x000fe20000000000 */
[C---:B------:R-:W-:Y:S02]  /*7e90*/  ISETP.GT.AND P4, PT, R9.reuse, 0x68, PT ;  /* 0x000000680900780c */ /* 0x040fe40003f84270 */
        /* <DEDUP_REMOVED lines=9> */
[----:B------:R-:W-:Y:S01]  /*7f30*/  FSEL R93, R93, -INF , P6 ;  /* 0xff8000005d5d7808 */ /* 0x000fe20003000000 */
[----:B------:R-:W-:Y:S01]  /*7f40*/  MUFU.EX2 R20, R20 ;  /* 0x0000001400147308 */ /* 0x000fe20000000800 */
[----:B------:R-:W-:-:S02]  /*7f50*/  ISETP.GT.AND P6, PT, R9, 0x70, PT ;  /* 0x000000700900780c */ /* 0x000fc40003fc4270 */
        /* <DEDUP_REMOVED lines=8> */
[----:B------:R0:W-:Y:S01]  /*7fe0*/  MUFU.EX2 R80, R134 ;  /* 0x0000008600507308 */ /* 0x0001e20000000800 */
[----:B------:R-:W-:Y:S02]  /*7ff0*/  ISETP.GT.AND P6, PT, R9, 0x79, PT ;  /* 0x000000790900780c */ /* 0x000fe40003fc4270 */
[----:B------:R-:W-:Y:S01]  /*8000*/  FSEL R111, R84, -INF , P4 ;  /* 0xff800000546f7808 */ /* 0x000fe20002000000 */
[--C-:B------:R-:W-:Y:S01]  /*8010*/  FFMA.FTZ R84, R98, UR4, -R10.reuse ;  /* 0x0000000462547c23 */ /* 0x100fe2000801080a */
[----:B------:R-:W-:Y:S01]  /*8020*/  FMNMX.FTZ R0, R110, R139, !PT ;  /* 0x0000008b6e007209 */ /* 0x000fe20007810000 */
[--C-:B------:R-:W-:Y:S01]  /*8030*/  FFMA.FTZ R98, R99, UR4, -R10.reuse ;  /* 0x0000000463627c23 */ /* 0x100fe2000801080a */
[----:B------:R-:W-:Y:S01]  /*8040*/  ISETP.GT.AND P5, PT, R9, 0x81, PT ;  /* 0x000000810900780c */ /* 0x000fe20003fa4270 */
[----:B------:R2:W-:Y:S01]  /*8050*/  MUFU.EX2 R81, R135 ;  /* 0x0000008700517308 */ /* 0x0005e20000000800 */
[----:B0-----:R-:W-:Y:S01]  /*8060*/  FSEL R134, R85, -INF , P6 ;  /* 0xff80000055867808 */ /* 0x001fe20003000000 */
[----:B------:R-:W-:Y:S01]  /*8070*/  FFMA.FTZ R139, R102, UR4, -R10 ;  /* 0x00000004668b7c23 */ /* 0x000fe2000801080a */
[----:B------:R-:W-:-:S02]  /*8080*/  ISETP.GT.AND P6, PT, R9, 0x80, PT ;  /* 0x000000800900780c */ /* 0x000fc40003fc4270 */
[----:B------:R-:W-:Y:S02]  /*8090*/  FMNMX.FTZ R85, R111, R0, !PT ;  /* 0x000000006f557209 */ /* 0x000fe40007810000 */
[----:B------:R-:W-:Y:S01]  /*80a0*/  FSEL R99, R72, -INF , P6 ;  /* 0xff80000048637808 */ /* 0x000fe20003000000 */
[----:B------:R-:W-:Y:S01]  /*80b0*/  MUFU.EX2 R122, R122 ;  /* 0x0000007a007a7308 */ /* 0x000fe20000000800 */
[----:B------:R-:W-:Y:S01]  /*80c0*/  FMNMX.FTZ R0, R134, R85, !PT ;  /* 0x0000005586007209 */ /* 0x000fe20007810000 */
[--C-:B------:R-:W-:Y:S01]  /*80d0*/  FFMA.FTZ R85, R90, UR4, -R10.reuse ;  /* 0x000000045a557c23 */ /* 0x100fe2000801080a */
[----:B------:R-:W-:Y:S01]  /*80e0*/  ISETP.GT.AND P4, PT, R9, 0x88, PT ;  /* 0x000000880900780c */ /* 0x000fe20003f84270 */
[--C-:B------:R-:W-:Y:S01]  /*80f0*/  FFMA.FTZ R90, R91, UR4, -R10.reuse ;  /* 0x000000045b5a7c23 */ /* 0x100fe2000801080a */
[----:B--2---:R-:W-:Y:S01]  /*8100*/  FSEL R135, R73, -INF , P5 ;  /* 0xff80000049877808 */ /* 0x004fe20002800000 */
[--C-:B------:R-:W-:Y:S01]  /*8110*/  FFMA.FTZ R91, R94, UR4, -R10.reuse ;  /* 0x000000045e5b7c23 */ /* 0x100fe2000801080a */
[----:B------:R-:W-:Y:S01]  /*8120*/  FMNMX.FTZ R0, R99, R0, !PT ;  /* 0x0000000063007209 */ /* 0x000fe20007810000 */
[--C-:B------:R-:W-:Y:S01]  /*8130*/  FFMA.FTZ R94, R95, UR4, -R10.reuse ;  /* 0x000000045f5e7c23 */ /* 0x100fe2000801080a */
[----:B------:R-:W-:Y:S01]  /*8140*/  ISETP.GT.AND P6, PT, R9, 0x89, PT ;  /* 0x000000890900780c */ /* 0x000fe20003fc4270 */
[----:B------:R-:W-:Y:S01]  /*8150*/  FFMA.FTZ R95, R74, UR4, -R10 ;  /* 0x000000044a5f7c23 */ /* 0x000fe2000801080a */
[----:B------:R-:W-:Y:S01]  /*8160*/  FSEL R102, R76, -INF , P4 ;  /* 0xff8000004c667808 */ /* 0x000fe20002000000 */
[----:B------:R0:W-:Y:S01]  /*8170*/  MUFU.EX2 R9, R98 ;  /* 0x0000006200097308 */ /* 0x0001e20000000800 */
[----:B------:R-:W-:-:S02]  /*8180*/  FMNMX.FTZ R73, R135, R0, !PT ;  /* 0x0000000087497209 */ /* 0x000fc40007810000 */
[----:B------:R-:W-:Y:S01]  /*8190*/  FSEL R138, R77, -INF , P6 ;  /* 0xff8000004d8a7808 */ /* 0x000fe20003000000 */
[--C-:B------:R-:W-:Y:S01]  /*81a0*/  FFMA.FTZ R77, R103, UR4, -R10.reuse ;  /* 0x00000004674d7c23 */ /* 0x100fe2000801080a */
[----:B------:R-:W-:Y:S02]  /*81b0*/  FMNMX.FTZ R73, R102, R73, !PT ;  /* 0x0000004966497209 */ /* 0x000fe40007810000 */
[----:B-1----:R-:W-:Y:S01]  /*81c0*/  SHF.R.U32.HI R142, RZ, 0x7, R143 ;  /* 0x00000007ff8e7819 */ /* 0x002fe2000001168f */
[----:B------:R1:W-:Y:S01]  /*81d0*/  MUFU.EX2 R76, R139 ;  /* 0x0000008b004c7308 */ /* 0x0003e20000000800 */
[----:B------:R-:W-:Y:S01]  /*81e0*/  FMNMX.FTZ R0, R138, R73, !PT ;  /* 0x000000498a007209 */ /* 0x000fe20007810000 */
[--C-:B0-----:R-:W-:Y:S01]  /*81f0*/  FFMA.FTZ R98, R75, UR4, -R10.reuse ;  /* 0x000000044b627c23 */ /* 0x101fe2000801080a */
[----:B------:R-:W-:Y:S01]  /*8200*/  FFMA.FTZ R10, R79, UR4, -R10 ;  /* 0x000000044f0a7c23 */ /* 0x000fe2000801080a */
[----:B------:R-:W-:Y:S01]  /*8210*/  VIADD R73, R142, 0x9 ;  /* 0x000000098e497836 */ /* 0x000fe20000000000 */
[----:B------:R-:W-:Y:S01]  /*8220*/  ISETP.GE.U32.AND P4, PT, R143, 0x180, PT ;  /* 0x000001808f00780c */ /* 0x000fe20003f86070 */
[----:B------:R-:W0:Y:S01]  /*8230*/  SHFL.BFLY PT, R72, R0, 0x2, 0x1f ;  /* 0x0c401f0000487f89 */ /* 0x000e2200000e0000 */
[----:B------:R-:W-:Y:S01]  /*8240*/  IMAD.U32 R75, RZ, RZ, UR36 ;  /* 0x00000024ff4b7e24 */ /* 0x000fe2000f8e00ff */
[----:B------:R-:W-:Y:S04]  /*8250*/  MUFU.EX2 R123, R123 ;  /* 0x0000007b007b7308 */ /* 0x000fe80000000800 */
[----:B------:R-:W-:-:S04]  /*8260*/  @!P1 LEA R75, R75, UR37, 0x3 ;  /* 0x000000254b4b9c11 */ /* 0x000fc8000f8e18ff */
[----:B------:R-:W-:Y:S01]  /*8270*/  MUFU.EX2 R127, R127 ;  /* 0x0000007f007f7308 */ /* 0x000fe20000000800 */
[----:B------:R-:W-:-:S05]  /*8280*/  @!P1 VIADD R75, R75, 0x31c40 ;  /* 0x00031c404b4b9836 */ /* 0x000fca0000000000 */
[----:B------:R-:W-:Y:S02]  /*8290*/  @!P1 PRMT R75, RZ, 0x654, R75 ;  /* 0x00000654ff4b9816 */ /* 0x000fe4000000004b */
[----:B------:R-:W-:Y:S01]  /*82a0*/  MUFU.EX2 R109, R109 ;  /* 0x0000006d006d7308 */ /* 0x000fe20000000800 */
[----:B0-----:R-:W-:-:S07]  /*82b0*/  FMNMX.FTZ R0, R0, R72, !PT ;  /* 0x0000004800007209 */ /* 0x001fce0007810000 */
[----:B------:R-:W-:Y:S01]  /*82c0*/  MUFU.EX2 R96, R96 ;  /* 0x0000006000607308 */ /* 0x000fe20000000800 */
[----:B------:R-:W0:Y:S07]  /*82d0*/  SHFL.BFLY PT, R72, R0, 0x1, 0x1f ;  /* 0x0c201f0000487f89 */ /* 0x000e2e00000e0000 */
[----:B------:R-:W-:Y:S01]  /*82e0*/  MUFU.EX2 R89, R89 ;  /* 0x0000005900597308 */ /* 0x000fe20000000800 */
[----:B------:R-:W-:Y:S02]  /*82f0*/  WARPGROUP.DEPBAR.LE gsb0, 0x0 ;  /* 0x00008000000079c5 */ /* 0x000fe40000010000 */
        /* <DEDUP_REMOVED lines=21> */
[----:B------:R-:W-:Y:S01]  /*8450*/  FSEL R104, R5, RZ, P3 ;  /* 0x000000ff05687208 */ /* 0x000fe20001800000 */
[----:B------:R-:W-:Y:S01]  /*8460*/  FFMA.FTZ R72, R136, UR4, -R79 ;  /* 0x0000000488487c23 */ /* 0x000fe2000801084f */
[----:B------:R-:W-:Y:S01]  /*8470*/  SEL R124, R73, 0x9, !P4 ;  /* 0x00000009497c7807 */ /* 0x000fe20006000000 */
[----:B------:R-:W-:Y:S01]  /*8480*/  MUFU.EX2 R74, R74 ;  /* 0x0000004a004a7308 */ /* 0x000fe20000000800 */
[----:B------:R-:W-:Y:S01]  /*8490*/  FSEL R73, R0, RZ, P5 ;  /* 0x000000ff00497208 */ /* 0x000fe20002800000 */
[----:B------:R-:W-:Y:S01]  /*84a0*/  FADD.FTZ R7, -R104, R7 ;  /* 0x0000000768077221 */ /* 0x000fe20000010100 */
[--C-:B------:R-:W-:Y:S01]  /*84b0*/  FFMA.FTZ R136, R141, UR4, -R79.reuse ;  /* 0x000000048d887c23 */ /* 0x100fe2000801084f */
[--C-:B------:R-:W-:Y:S01]  /*84c0*/  FFMA.FTZ R141, R129, UR4, -R79.reuse ;  /* 0x00000004818d7c23 */ /* 0x100fe2000801084f */
[--C-:B------:R-:W-:Y:S01]  /*84d0*/  FFMA.FTZ R132, R132, UR4, -R79.reuse ;  /* 0x0000000484847c23 */ /* 0x100fe2000801084f */
[----:B------:R-:W-:Y:S01]  /*84e0*/  FADD.FTZ R73, -R73, R6 ;  /* 0x0000000649497221 */ /* 0x000fe20000010100 */
[----:B------:R-:W-:Y:S01]  /*84f0*/  FMUL.FTZ R6, R7, UR4 ;  /* 0x0000000407067c20 */ /* 0x000fe20008410000 */
[----:B------:R-:W-:Y:S01]  /*8500*/  MUFU.EX2 R72, R72 ;  /* 0x0000004800487308 */ /* 0x000fe20000000800 */
[----:B------:R-:W-:Y:S01]  /*8510*/  FFMA.FTZ R133, R133, UR4, -R79 ;  /* 0x0000000485857c23 */ /* 0x000fe2000801084f */
[----:B------:R-:W-:Y:S01]  /*8520*/  FMUL.FTZ R7, R73, UR4 ;  /* 0x0000000449077c20 */ /* 0x000fe20008410000 */
[----:B------:R-:W-:-:S02]  /*8530*/  IMAD.U32 R73, RZ, RZ, UR6 ;  /* 0x00000006ff497e24 */ /* 0x000fc4000f8e00ff */
[--C-:B-1----:R-:W-:Y:S01]  /*8540*/  FFMA.FTZ R139, R125, UR4, -R79.reuse ;  /* 0x000000047d8b7c23 */ /* 0x102fe2000801084f */
        /* <DEDUP_REMOVED lines=13> */
[----:B------:R-:W-:Y:S01]  /*8620*/  FFMA.FTZ R106, R106, UR4, -R79 ;  /* 0x000000046a6a7c23 */ /* 0x000fe2000801084f */
[----:B------:R-:W-:Y:S01]  /*8630*/  @!P1 PRMT R73, RZ, 0x654, R73 ;  /* 0x00000654ff499816 */ /* 0x000fe20000000049 */
[--C-:B------:R-:W-:Y:S01]  /*8640*/  FFMA.FTZ R107, R107, UR4, -R79.reuse ;  /* 0x000000046b6b7c23 */ /* 0x100fe2000801084f */
[--C-:B------:R-:W-:Y:S01]  /*8650*/  FFMA.FTZ R110, R110, UR4, -R79.reuse ;  /* 0x000000046e6e7c23 */ /* 0x100fe2000801084f */
[--C-:B------:R-:W-:Y:S01]  /*8660*/  FFMA.FTZ R111, R111, UR4, -R79.reuse ;  /* 0x000000046f6f7c23 */ /* 0x100fe2000801084f */
[--C-:B------:R-:W-:Y:S01]  /*8670*/  FFMA.FTZ R134, R134, UR4, -R79.reuse ;  /* 0x0000000486867c23 */ /* 0x100fe2000801084f */
[----:B------:R-:W-:Y:S01]  /*8680*/  MUFU.EX2 R103, R103 ;  /* 0x0000006700677308 */ /* 0x000fe20000000800 */
[--C-:B------:R-:W-:Y:S01]  /*8690*/  FFMA.FTZ R135, R135, UR4, -R79.reuse ;  /* 0x0000000487877c23 */ /* 0x100fe2000801084f */
[----:B------:R-:W-:Y:S01]  /*86a0*/  FFMA.FTZ R102, R102, UR4, -R79 ;  /* 0x0000000466667c23 */ /* 0x000fe2000801084f */
[----:B------:R-:W-:Y:S01]  /*86b0*/  PLOP3.LUT P3, PT, PT, PT, UP1, 0x80, 0x0 ;  /* 0x000000000000781c */ /* 0x000fe20003f6f018 */
[----:B------:R-:W-:-:S04]  /*86c0*/  UMOV UR6, UR36 ;  /* 0x0000002400067c82 */ /* 0x000fc80008000000 */
        /* <DEDUP_REMOVED lines=15> */
[----:B------:R-:W0:Y:S08]  /*87c0*/  MUFU.EX2 R139, R139 ;  /* 0x0000008b008b7308 */ /* 0x000e300000000800 */
[----:B------:R-:W-:Y:S08]  /*87d0*/  MUFU.EX2 R121, R121 ;  /* 0x0000007900797308 */ /* 0x000ff00000000800 */
[----:B------:R-:W1:Y:S01]  /*87e0*/  MUFU.EX2 R130, R130 ;  /* 0x0000008200827308 */ /* 0x000e620000000800 */
[----:B0-----:R-:W-:-:S07]  /*87f0*/  F2FP.F16.F32.PACK_AB R126, R139, R128 ;  /* 0x000000808b7e723e */ /* 0x001fce00000000ff */
[----:B------:R-:W0:Y:S08]  /*8800*/  MUFU.EX2 R116, R116 ;  /* 0x0000007400747308 */ /* 0x000e300000000800 */
[----:B------:R-:W2:Y:S08]  /*8810*/  MUFU.EX2 R117, R117 ;  /* 0x0000007500757308 */ /* 0x000eb00000000800 */
[----:B------:R-:W3:Y:S08]  /*8820*/  MUFU.EX2 R112, R112 ;  /* 0x0000007000707308 */ /* 0x000ef00000000800 */
[----:B------:R-:W4:Y:S08]  /*8830*/  MUFU.EX2 R114, R114 ;  /* 0x0000007200727308 */ /* 0x000f300000000800 */
[----:B------:R-:W5:Y:S08]  /*8840*/  MUFU.EX2 R108, R108 ;  /* 0x0000006c006c7308 */ /* 0x000f700000000800 */
[----:B------:R-:W5:Y:S08]  /*8850*/  MUFU.EX2 R131, R131 ;  /* 0x0000008300837308 */ /* 0x000f700000000800 */
        /* <DEDUP_REMOVED lines=10> */
[----:B------:R-:W-:-:S07]  /*8900*/  UIADD3 UR10, UR7, -0x1, URZ ;  /* 0xffffffff070a7890 */ /* 0x000fce000fffe03f */
[----:B------:R-:W-:Y:S01]  /*8910*/  MUFU.EX2 R83, R83 ;  /* 0x0000005300537308 */ /* 0x000fe20000000800 */
[----:B------:R-:W-:-:S07]  /*8920*/  UMOV UR7, UR10 ;  /* 0x0000000a00077c82 */ /* 0x000fce0008000000 */
        /* <DEDUP_REMOVED lines=23> */
[----:B0-----:R-:W-:Y:S01]  /*8aa0*/  FFMA.FTZ R75, R6, R3, R11 ;  /* 0x00000003064b7223 */ /* 0x001fe2000001000b */
[----:B------:R0:W-:Y:S01]  /*8ab0*/  @!P1 SYNCS.ARRIVE.TRANS64.RED.A1T0 RZ, [R73+URZ], RZ ;  /* 0x000000ff49ff99a7 */ /* 0x0001e2000810043f */
[----:B------:R2:W5:Y:S01]  /*8ac0*/  MUFU.EX2 R3, R115 ;  /* 0x0000007300037308 */ /* 0x0005620000000800 */
[-C--:B------:R-:W-:Y:S01]  /*8ad0*/  FMUL.FTZ R37, R37, R7.reuse ;  /* 0x0000000725257220 */ /* 0x080fe20000410000 */
[----:B-1----:R-:W-:Y:S01]  /*8ae0*/  FADD.FTZ R124, R12, R75 ;  /* 0x0000004b0c7c7221 */ /* 0x002fe20000010000 */
[-C--:B------:R-:W-:Y:S01]  /*8af0*/  FMUL.FTZ R40, R40, R7.reuse ;  /* 0x0000000728287220 */ /* 0x080fe20000410000 */
[-C--:B------:R-:W-:Y:S01]  /*8b00*/  FMUL.FTZ R41, R41, R7.reuse ;  /* 0x0000000729297220 */ /* 0x080fe20000410000 */
[----:B------:R-:W-:Y:S01]  /*8b10*/  FMUL.FTZ R44, R44, R7 ;  /* 0x000000072c2c7220 */ /* 0x000fe20000410000 */
[----:B------:R-:W-:Y:S01]  /*8b20*/  FADD.FTZ R75, R13, R124 ;  /* 0x0000007c0d4b7221 */ /* 0x000fe20000010000 */
[----:B0-----:R-:W-:Y:S01]  /*8b30*/  FFMA.FTZ R73, R7, R4, R72 ;  /* 0x0000000407497223 */ /* 0x001fe20000010048 */
[----:B------:R-:W-:Y:S01]  /*8b40*/  F2FP.F16.F32.PACK_AB R72, R74, R72 ;  /* 0x000000484a48723e */ /* 0x000fe200000000ff */
[----:B------:R-:W-:Y:S01]  /*8b50*/  FFMA.FTZ R4, R118, UR4, -R79 ;  /* 0x0000000476047c23 */ /* 0x000fe2000801084f */
[----:B------:R-:W-:Y:S01]  /*8b60*/  F2FP.F16.F32.PACK_AB R124, R140, R129 ;  /* 0x000000818c7c723e */ /* 0x000fe200000000ff */
[----:B------:R-:W-:Y:S01]  /*8b70*/  FADD.FTZ R104, R74, R73 ;  /* 0x000000494a687221 */ /* 0x000fe20000010000 */
[----:B------:R-:W-:Y:S01]  /*8b80*/  F2FP.F16.F32.PACK_AB R73, R12, R11 ;  /* 0x0000000b0c49723e */ /* 0x000fe200000000ff */
[C---:B------:R-:W-:Y:S01]  /*8b90*/  FADD.FTZ R12, R14.reuse, R75 ;  /* 0x0000004b0e0c7221 */ /* 0x040fe20000010000 */
[----:B------:R-:W-:Y:S01]  /*8ba0*/  F2FP.F16.F32.PACK_AB R75, R14, R13 ;  /* 0x0000000d0e4b723e */ /* 0x000fe200000000ff */
[----:B------:R-:W-:Y:S01]  /*8bb0*/  FADD.FTZ R125, R103, R104 ;  /* 0x00000068677d7221 */ /* 0x000fe20000010000 */
[C---:B------:R-:W-:Y:S01]  /*8bc0*/  F2FP.F16.F32.PACK_AB R74, R136.reuse, R103 ;  /* 0x00000067884a723e */ /* 0x040fe200000000ff */
[----:B--2---:R-:W-:Y:S01]  /*8bd0*/  FADD.FTZ R115, R15, R12 ;  /* 0x0000000c0f737221 */ /* 0x004fe20000010000 */
[----:B------:R-:W-:Y:S01]  /*8be0*/  FFMA.FTZ R103, R93, UR4, -R79 ;  /* 0x000000045d677c23 */ /* 0x000fe2000801084f */
[----:B------:R-:W-:Y:S01]  /*8bf0*/  FADD.FTZ R14, R136, R125 ;  /* 0x0000007d880e7221 */ /* 0x000fe20000010000 */
[----:B------:R-:W-:Y:S01]  /*8c00*/  FFMA.FTZ R13, R101, UR4, -R79 ;  /* 0x00000004650d7c23 */ /* 0x000fe2000801084f */
[----:B------:R-:W-:Y:S01]  /*8c10*/  FADD.FTZ R12, R20, R115 ;  /* 0x00000073140c7221 */ /* 0x000fe20000010000 */
[--C-:B------:R-:W-:Y:S01]  /*8c20*/  FFMA.FTZ R11, R100, UR4, -R79.reuse ;  /* 0x00000004640b7c23 */ /* 0x100fe2000801084f */
[----:B------:R-:W-:Y:S01]  /*8c30*/  FADD.FTZ R14, R137, R14 ;  /* 0x0000000e890e7221 */ /* 0x000fe20000010000 */
[--C-:B------:R-:W-:Y:S01]  /*8c40*/  FFMA.FTZ R101, R92, UR4, -R79.reuse ;  /* 0x000000045c657c23 */ /* 0x100fe2000801084f */
[----:B------:R-:W-:Y:S01]  /*8c50*/  FADD.FTZ R93, R21, R12 ;  /* 0x0000000c155d7221 */ /* 0x000fe20000010000 */
[----:B------:R-:W-:Y:S01]  /*8c60*/  FFMA.FTZ R100, R99, UR4, -R79 ;  /* 0x0000000463647c23 */ /* 0x000fe2000801084f */
[----:B------:R-:W-:Y:S01]  /*8c70*/  FADD.FTZ R125, R141, R14 ;  /* 0x0000000e8d7d7221 */ /* 0x000fe20000010000 */
[----:B------:R0:W-:Y:S01]  /*8c80*/  MUFU.EX2 R92, R13 ;  /* 0x0000000d005c7308 */ /* 0x0001e20000000800 */
[----:B------:R-:W-:Y:S01]  /*8c90*/  FADD.FTZ R115, R120, R93 ;  /* 0x0000005d78737221 */ /* 0x000fe20000010000 */
[----:B------:R1:W-:Y:S01]  /*8ca0*/  STSM.16.M88.4 [R2+0x24300], R72 ;  /* 0x0243004802007844 */ /* 0x0003e20000000200 */
[----:B------:R-:W-:Y:S01]  /*8cb0*/  FADD.FTZ R14, R132, R125 ;  /* 0x0000007d840e7221 */ /* 0x000fe20000010000 */
[----:B------:R-:W-:Y:S01]  /*8cc0*/  FFMA.FTZ R79, R138, UR4, -R79 ;  /* 0x000000048a4f7c23 */ /* 0x000fe2000801084f */
[----:B------:R-:W-:Y:S01]  /*8cd0*/  FADD.FTZ R12, R122, R115 ;  /* 0x000000737a0c7221 */ /* 0x000fe20000010000 */
[----:B------:R-:W-:Y:S01]  /*8ce0*/  FMUL.FTZ R45, R45, R7 ;  /* 0x000000072d2d7220 */ /* 0x000fe20000410000 */
[----:B------:R-:W-:Y:S01]  /*8cf0*/  FADD.FTZ R14, R133, R14 ;  /* 0x0000000e850e7221 */ /* 0x000fe20000010000 */
[----:B------:R2:W-:Y:S01]  /*8d00*/  MUFU.EX2 R99, R119 ;  /* 0x0000007700637308 */ /* 0x0005e20000000800 */
[----:B------:R-:W-:Y:S01]  /*8d10*/  FADD.FTZ R12, R123, R12 ;  /* 0x0000000c7b0c7221 */ /* 0x000fe20000010000 */
[----:B0-----:R-:W-:Y:S01]  /*8d20*/  F2FP.F16.F32.PACK_AB R13, R20, R15 ;  /* 0x0000000f140d723e */ /* 0x001fe200000000ff */
[----:B------:R-:W-:Y:S01]  /*8d30*/  FADD.FTZ R125, R129, R14 ;  /* 0x0000000e817d7221 */ /* 0x000fe20000010000 */
[----:B------:R-:W-:Y:S01]  /*8d40*/  F2FP.F16.F32.PACK_AB R15, R120, R21 ;  /* 0x00000015780f723e */ /* 0x000fe200000000ff */
[----:B------:R-:W-:Y:S01]  /*8d50*/  FADD.FTZ R12, R113, R12 ;  /* 0x0000000c710c7221 */ /* 0x000fe20000010000 */
[----:B------:R-:W-:Y:S01]  /*8d60*/  FMUL.FTZ R48, R48, R7 ;  /* 0x0000000730307220 */ /* 0x000fe20000410000 */
[----:B------:R-:W-:Y:S01]  /*8d70*/  FADD.FTZ R125, R140, R125 ;  /* 0x0000007d8c7d7221 */ /* 0x000fe20000010000 */
[----:B------:R-:W0:Y:S01]  /*8d80*/  MUFU.EX2 R4, R4 ;  /* 0x0000000400047308 */ /* 0x000e220000000800 */
[----:B------:R-:W-:Y:S01]  /*8d90*/  FADD.FTZ R104, R127, R12 ;  /* 0x0000000c7f687221 */ /* 0x000fe20000010000 */
[----:B------:R-:W-:Y:S01]  /*8da0*/  F2FP.F16.F32.PACK_AB R12, R141, R137 ;  /* 0x000000898d0c723e */ /* 0x000fe200000000ff */
[----:B------:R-:W-:Y:S01]  /*8db0*/  FADD.FTZ R14, R128, R125 ;  /* 0x0000007d800e7221 */ /* 0x000fe20000010000 */
[----:B------:R-:W-:Y:S01]  /*8dc0*/  F2FP.F16.F32.PACK_AB R125, R123, R122 ;  /* 0x0000007a7b7d723e */ /* 0x000fe200000000ff */
[----:B------:R-:W-:Y:S01]  /*8dd0*/  FADD.FTZ R104, R105, R104 ;  /* 0x0000006869687221 */ /* 0x000fe20000010000 */
[----:B------:R-:W-:Y:S01]  /*8de0*/  F2FP.F16.F32.PACK_AB R127, R127, R113 ;  /* 0x000000717f7f723e */ /* 0x000fe200000000ff */
[----:B------:R-:W-:Y:S01]  /*8df0*/  FADD.FTZ R14, R139, R14 ;  /* 0x0000000e8b0e7221 */ /* 0x000fe20000010000 */
[----:B------:R-:W0:Y:S01]  /*8e00*/  MUFU.EX2 R11, R11 ;  /* 0x0000000b000b7308 */ /* 0x000e220000000800 */
[----:B--2---:R-:W-:Y:S01]  /*8e10*/  FADD.FTZ R119, R109, R104 ;  /* 0x000000686d777221 */ /* 0x004fe20000010000 */
[----:B------:R-:W-:Y:S01]  /*8e20*/  F2FP.F16.F32.PACK_AB R104, R130, R121 ;  /* 0x000000798268723e */ /* 0x000fe200000000ff */
[----:B------:R-:W-:Y:S01]  /*8e30*/  FADD.FTZ R115, R121, R14 ;  /* 0x0000000e79737221 */ /* 0x000fe20000010000 */
[----:B------:R-:W-:Y:S01]  /*8e40*/  F2FP.F16.F32.PACK_AB R14, R133, R132 ;  /* 0x00000084850e723e */ /* 0x000fe200000000ff */
[----:B-1----:R-:W-:Y:S01]  /*8e50*/  FADD.FTZ R72, R96, R119 ;  /* 0x0000007760487221 */ /* 0x002fe20000010000 */
[----:B------:R-:W-:Y:S01]  /*8e60*/  F2FP.F16.F32.PACK_AB R105, R109, R105 ;  /* 0x000000696d69723e */ /* 0x000fe200000000ff */
[----:B------:R-:W-:Y:S01]  /*8e70*/  FADD.FTZ R115, R130, R115 ;  /* 0x0000007382737221 */ /* 0x000fe20000010000 */
[----:B------:R1:W2:Y:S01]  /*8e80*/  MUFU.EX2 R93, R106 ;  /* 0x0000006a005d7308 */ /* 0x0002a20000000800 */
[----:B------:R-:W-:Y:S01]  /*8e90*/  FADD.FTZ R73, R97, R72 ;  /* 0x0000004861497221 */ /* 0x000fe20000010000 */
[----:B------:R5:W-:Y:S01]  /*8ea0*/  STSM.16.M88.4 [R2+0x25b00], R12 ;  /* 0x025b000c02007844 */ /* 0x000be20000000200 */
[----:B------:R-:W-:Y:S01]  /*8eb0*/  FADD.FTZ R20, R116, R115 ;  /* 0x0000007374147221 */ /* 0x000fe20000010000 */
[-C--:B------:R-:W-:Y:S01]  /*8ec0*/  FMUL.FTZ R49, R49, R7.reuse ;  /* 0x0000000731317220 */ /* 0x080fe20000410000 */
[----:B------:R-:W-:Y:S01]  /*8ed0*/  FADD.FTZ R72, R88, R73 ;  /* 0x0000004958487221 */ /* 0x000fe20000010000 */
[----:B------:R-:W-:Y:S01]  /*8ee0*/  STSM.16.M88.4 [R2+0x27300], R124 ;  /* 0x0273007c02007844 */ /* 0x000fe20000000200 */
[----:B------:R-:W-:Y:S01]  /*8ef0*/  FADD.FTZ R21, R117, R20 ;  /* 0x0000001475157221 */ /* 0x000fe20000010000 */
[----:B------:R-:W2:Y:S01]  /*8f00*/  MUFU.EX2 R101, R101 ;  /* 0x0000006500657308 */ /* 0x000ea20000000800 */
[----:B------:R-:W-:Y:S01]  /*8f10*/  FADD.FTZ R75, R89, R72 ;  /* 0x00000048594b7221 */ /* 0x000fe20000010000 */
[----:B-1----:R-:W-:Y:S01]  /*8f20*/  F2FP.F16.F32.PACK_AB R106, R117, R116 ;  /* 0x00000074756a723e */ /* 0x002fe200000000ff */
[----:B---3--:R-:W-:Y:S01]  /*8f30*/  FADD.FTZ R21, R112, R21 ;  /* 0x0000001570157221 */ /* 0x008fe20000010000 */
[-C--:B------:R-:W-:Y:S01]  /*8f40*/  FMUL.FTZ R52, R52, R7.reuse ;  /* 0x0000000734347220 */ /* 0x080fe20000410000 */
[----:B------:R-:W-:Y:S01]  /*8f50*/  FADD.FTZ R74, R80, R75 ;  /* 0x0000004b504a7221 */ /* 0x000fe20000010000 */
[-C--:B------:R-:W-:Y:S01]  /*8f60*/  FMUL.FTZ R53, R53, R7.reuse ;  /* 0x0000000735357220 */ /* 0x080fe20000410000 */
[----:B----4-:R-:W-:Y:S01]  /*8f70*/  FADD.FTZ R73, R114, R21 ;  /* 0x0000001572497221 */ /* 0x010fe20000010000 */
[----:B------:R-:W1:Y:S01]  /*8f80*/  MUFU.EX2 R103, R103 ;  /* 0x0000006700677308 */ /* 0x000e620000000800 */
[-C--:B------:R-:W-:Y:S01]  /*8f90*/  FMUL.FTZ R56, R56, R7.reuse ;  /* 0x0000000738387220 */ /* 0x080fe20000410000 */
[C---:B-----5:R-:W-:Y:S01]  /*8fa0*/  F2FP.F16.F32.PACK_AB R15, R81.reuse, R80 ;  /* 0x00000050510f723e */ /* 0x060fe200000000ff */
[----:B------:R-:W-:Y:S01]  /*8fb0*/  FADD.FTZ R72, R108, R73 ;  /* 0x000000496c487221 */ /* 0x000fe20000010000 */
[----:B------:R-:W-:Y:S01]  /*8fc0*/  FADD.FTZ R73, R81, R74 ;  /* 0x0000004a51497221 */ /* 0x000fe20000010000 */
[----:B------:R-:W-:Y:S01]  /*8fd0*/  F2FP.F16.F32.PACK_AB R12, R114, R112 ;  /* 0x00000070720c723e */ /* 0x000fe200000000ff */
[-C--:B------:R-:W-:Y:S01]  /*8fe0*/  FMUL.FTZ R57, R57, R7.reuse ;  /* 0x0000000739397220 */ /* 0x080fe20000410000 */
[----:B------:R-:W-:Y:S01]  /*8ff0*/  FADD.FTZ R72, R131, R72 ;  /* 0x0000004883487221 */ /* 0x000fe20000010000 */
[----:B------:R3:W4:Y:S01]  /*9000*/  MUFU.EX2 R20, R107 ;  /* 0x0000006b00147308 */ /* 0x0007220000000800 */
[----:B------:R-:W-:Y:S01]  /*9010*/  F2FP.F16.F32.PACK_AB R13, R89, R88 ;  /* 0x00000058590d723e */ /* 0x000fe200000000ff */
[-C--:B------:R-:W-:Y:S01]  /*9020*/  FMUL.FTZ R60, R60, R7.reuse ;  /* 0x000000073c3c7220 */ /* 0x080fe20000410000 */
[----:B------:R-:W-:Y:S01]  /*9030*/  FADD.FTZ R75, R3, R72 ;  /* 0x00000048034b7221 */ /* 0x000fe20000010000 */
[----:B------:R-:W-:Y:S01]  /*9040*/  FADD.FTZ R72, R84, R73 ;  /* 0x0000004954487221 */ /* 0x000fe20000010000 */
[----:B------:R-:W-:Y:S01]  /*9050*/  F2FP.F16.F32.PACK_AB R14, R131, R108 ;  /* 0x0000006c830e723e */ /* 0x000fe200000000ff */
[-C--:B------:R-:W-:Y:S01]  /*9060*/  FMUL.FTZ R61, R61, R7.reuse ;  /* 0x000000073d3d7220 */ /* 0x080fe20000410000 */
[----:B0-----:R-:W-:Y:S01]  /*9070*/  FADD.FTZ R74, R4, R75 ;  /* 0x0000004b044a7221 */ /* 0x001fe20000010000 */
[----:B------:R-:W-:Y:S01]  /*9080*/  FADD.FTZ R73, R9, R72 ;  /* 0x0000004809497221 */ /* 0x000fe20000010000 */
[----:B------:R-:W0:Y:S01]  /*9090*/  MUFU.EX2 R21, R110 ;  /* 0x0000006e00157308 */ /* 0x000e220000000800 */
[----:B---3--:R-:W-:Y:S01]  /*90a0*/  F2FP.F16.F32.PACK_AB R107, R97, R96 ;  /* 0x00000060616b723e */ /* 0x008fe200000000ff */
[----:B------:R-:W-:Y:S01]  /*90b0*/  FADD.FTZ R75, R11, R74 ;  /* 0x0000004a0b4b7221 */ /* 0x000fe20000010000 */
[----:B------:R-:W-:Y:S01]  /*90c0*/  FADD.FTZ R72, R76, R73 ;  /* 0x000000494c487221 */ /* 0x000fe20000010000 */
[----:B------:R-:W-:Y:S01]  /*90d0*/  F2FP.F16.F32.PACK_AB R73, R9, R84 ;  /* 0x000000540949723e */ /* 0x000fe200000000ff */
[----:B------:R-:W-:Y:S01]  /*90e0*/  FMUL.FTZ R64, R64, R7 ;  /* 0x0000000740407220 */ /* 0x000fe20000410000 */
[----:B------:R-:W-:Y:S01]  /*90f0*/  FADD.FTZ R74, R92, R75 ;  /* 0x0000004b5c4a7221 */ /* 0x000fe20000010000 */
[----:B------:R-:W-:Y:S01]  /*9100*/  FADD.FTZ R72, R77, R72 ;  /* 0x000000484d487221 */ /* 0x000fe20000010000 */
[----:B------:R-:W3:Y:S01]  /*9110*/  MUFU.EX2 R100, R100 ;  /* 0x0000006400647308 */ /* 0x000ee20000000800 */
[----:B------:R-:W-:Y:S01]  /*9120*/  STSM.16.M88.4 [R2+0x28b00], R104 ;  /* 0x028b006802007844 */ /* 0x000fe20000000200 */
[----:B--2---:R-:W-:Y:S01]  /*9130*/  FADD.FTZ R74, R93, R74 ;  /* 0x0000004a5d4a7221 */ /* 0x004fe20000010000 */
[----:B------:R-:W-:Y:S01]  /*9140*/  FADD.FTZ R75, R85, R72 ;  /* 0x00000048554b7221 */ /* 0x000fe20000010000 */
[----:B------:R-:W-:Y:S01]  /*9150*/  F2FP.F16.F32.PACK_AB R72, R4, R3 ;  /* 0x000000030448723e */ /* 0x000fe200000000ff */
[----:B------:R0:W-:Y:S01]  /*9160*/  STSM.16.M88.4 [R2+0x2a300], R12 ;  /* 0x02a3000c02007844 */ /* 0x0001e20000000200 */
[----:B------:R-:W-:Y:S01]  /*9170*/  FADD.FTZ R74, R99, R74 ;  /* 0x0000004a634a7221 */ /* 0x000fe20000010000 */
[----:B------:R-:W-:Y:S01]  /*9180*/  FADD.FTZ R4, R90, R75 ;  /* 0x0000004b5a047221 */ /* 0x000fe20000010000 */
[----:B------:R-:W2:Y:S01]  /*9190*/  MUFU.EX2 R79, R79 ;  /* 0x0000004f004f7308 */ /* 0x000ea20000000800 */
[----:B------:R-:W-:Y:S01]  /*91a0*/  F2FP.F16.F32.PACK_AB R75, R77, R76 ;  /* 0x0000004c4d4b723e */ /* 0x000fe200000000ff */
[----:B------:R-:W-:Y:S01]  /*91b0*/  FADD.FTZ R80, R101, R74 ;  /* 0x0000004a65507221 */ /* 0x000fe20000010000 */
[----:B------:R-:W-:Y:S01]  /*91c0*/  F2FP.F16.F32.PACK_AB R74, R92, R11 ;  /* 0x0000000b5c4a723e */ /* 0x000fe200000000ff */
[----:B------:R-:W-:Y:S01]  /*91d0*/  FADD.FTZ R3, R91, R4 ;  /* 0x000000045b037221 */ /* 0x000fe20000010000 */
[----:B------:R-:W-:Y:S01]  /*91e0*/  F2FP.F16.F32.PACK_AB R89, R90, R85 ;  /* 0x000000555a59723e */ /* 0x000fe200000000ff */
[----:B-1----:R-:W-:Y:S01]  /*91f0*/  FADD.FTZ R9, R103, R80 ;  /* 0x0000005067097221 */ /* 0x002fe20000010000 */
[----:B------:R-:W-:Y:S01]  /*9200*/  F2FP.F16.F32.PACK_AB R88, R99, R93 ;  /* 0x0000005d6358723e */ /* 0x000fe200000000ff */
[----:B------:R3:W-:Y:S01]  /*9210*/  STSM.16.M88.4 [R2+0x2bb00], R72 ;  /* 0x02bb004802007844 */ /* 0x0007e20000000200 */
[----:B------:R-:W-:Y:S01]  /*9220*/  F2FP.F16.F32.PACK_AB R90, R103, R101 ;  /* 0x00000065675a723e */ /* 0x000fe200000000ff */
[C---:B------:R-:W-:Y:S01]  /*9230*/  FADD.FTZ R3, R94.reuse, R3 ;  /* 0x000000035e037221 */ /* 0x040fe20000010000 */
[----:B------:R-:W-:Y:S01]  /*9240*/  F2FP.F16.F32.PACK_AB R91, R94, R91 ;  /* 0x0000005b5e5b723e */ /* 0x000fe200000000ff */
[----:B----4-:R-:W-:Y:S01]  /*9250*/  FADD.FTZ R4, R20, R9 ;  /* 0x0000000914047221 */ /* 0x010fe20000010000 */
[----:B0-----:R-:W-:Y:S01]  /*9260*/  F2FP.F16.F32.PACK_AB R12, R21, R20 ;  /* 0x00000014150c723e */ /* 0x001fe200000000ff */
[----:B------:R-:W-:Y:S01]  /*9270*/  FADD.FTZ R76, R82, R3 ;  /* 0x00000003524c7221 */ /* 0x000fe20000010000 */
[----:B------:R-:W-:Y:S01]  /*9280*/  F2FP.F16.F32.PACK_AB R13, R83, R82 ;  /* 0x00000052530d723e */ /* 0x000fe200000000ff */
[----:B------:R0:W-:Y:S01]  /*9290*/  STSM.16.M88.4 [R2+0x2d300], R88 ;  /* 0x02d3005802007844 */ /* 0x0001e20000000200 */
[----:B------:R-:W-:Y:S01]  /*92a0*/  F2FP.F16.F32.PACK_AB R14, R134, R111 ;  /* 0x0000006f860e723e */ /* 0x000fe200000000ff */
[----:B------:R-:W-:Y:S01]  /*92b0*/  FADD.FTZ R4, R21, R4 ;  /* 0x0000000415047221 */ /* 0x000fe20000010000 */
[----:B------:R-:W-:Y:S01]  /*92c0*/  F2FP.F16.F32.PACK_AB R15, R87, R86 ;  /* 0x00000056570f723e */ /* 0x000fe200000000ff */
[----:B------:R-:W-:Y:S01]  /*92d0*/  FADD.FTZ R3, R83, R76 ;  /* 0x0000004c53037221 */ /* 0x000fe20000010000 */
[-C--:B------:R-:W-:Y:S01]  /*92e0*/  FMUL.FTZ R65, R65, R7.reuse ;  /* 0x0000000741417220 */ /* 0x080fe20000410000 */
[----:B------:R-:W-:Y:S01]  /*92f0*/  FADD.FTZ R9, R111, R4 ;  /* 0x000000046f097221 */ /* 0x000fe20000010000 */
[----:B------:R-:W-:Y:S01]  /*9300*/  FMUL.FTZ R68, R68, R7 ;  /* 0x0000000744447220 */ /* 0x000fe20000410000 */
[----:B---3--:R-:W-:Y:S01]  /*9310*/  F2FP.F16.F32.PACK_AB R72, R135, R100 ;  /* 0x000000648748723e */ /* 0x008fe200000000ff */
[----:B------:R0:W-:Y:S01]  /*9320*/  STSM.16.M88.4 [R2+0x2eb00], R12 ;  /* 0x02eb000c02007844 */ /* 0x0001e20000000200 */
[----:B------:R-:W-:Y:S01]  /*9330*/  F2FP.F16.F32.PACK_AB R73, R98, R95 ;  /* 0x0000005f6249723e */ /* 0x000fe200000000ff */
[----:B------:R-:W-:Y:S01]  /*9340*/  FADD.FTZ R4, R86, R3 ;  /* 0x0000000356047221 */ /* 0x000fe20000010000 */
[----:B--2---:R-:W-:Y:S01]  /*9350*/  F2FP.F16.F32.PACK_AB R74, R79, R102 ;  /* 0x000000664f4a723e */ /* 0x004fe200000000ff */
[----:B------:R-:W-:Y:S01]  /*9360*/  FADD.FTZ R9, R134, R9 ;  /* 0x0000000986097221 */ /* 0x000fe20000010000 */
[----:B------:R-:W-:Y:S01]  /*9370*/  F2FP.F16.F32.PACK_AB R75, R10, R78 ;  /* 0x0000004e0a4b723e */ /* 0x000fe200000000ff */
[----:B------:R-:W-:Y:S01]  /*9380*/  FADD.FTZ R4, R87, R4 ;  /* 0x0000000457047221 */ /* 0x000fe20000010000 */
[----:B------:R-:W-:Y:S01]  /*9390*/  FMUL.FTZ R69, R69, R7 ;  /* 0x0000000745457220 */ /* 0x000fe20000410000 */
        /* <DEDUP_REMOVED lines=44> */
.L_x_11999:
[----:B------:R-:W-:-:S13]  /*9660*/  ISETP.LE.AND P2, PT, RZ, UR7, PT ;  /* 0x00000007ff007c0c */ /* 0x000fda000bf43270 */
[----:B------:R-:W-:Y:S05]  /*9670*/  @!P2 BRA `(.L_x_12009) ;  /* 0x0000003400dca947 */ /* 0x000fea0003800000 */
[----:B------:R-:W-:Y:S01]  /*9680*/  IMAD.MOV.U32 R7, RZ, RZ, R5 ;  /* 0x000000ffff077224 */ /* 0x000fe200078e0005 */
[----:B------:R-:W-:Y:S01]  /*9690*/  UMOV UR39, UR38 ;  /* 0x0000002600277c82 */ /* 0x000fe20008000000 */
[----:B------:R-:W-:Y:S01]  /*96a0*/  IMAD.MOV.U32 R9, RZ, RZ, R0 ;  /* 0x000000ffff097224 */ /* 0x000fe200078e0000 */
[----:B------:R-:W-:Y:S01]  /*96b0*/  UMOV UR6, UR36 ;  /* 0x0000002400067c82 */ /* 0x000fe20008000000 */
[----:B------:R-:W-:-:S05]  /*96c0*/  ULDC UR61, c[0x0][0x988] ;  /* 0x00026200003d7ab9 */ /* 0x000fca0000000800 */
.L_x_12018:
        /* <DEDUP_REMOVED lines=10> */
.L_x_12011:
[----:B------:R-:W-:Y:S01]  /*9770*/  ULEA UR4, UR36, UR37, 0x3 ;  /* 0x0000002524047291 */ /* 0x000fe2000f8e183f */
[----:B------:R-:W-:-:S05]  /*9780*/  IMAD.U32 R0, RZ, RZ, UR38 ;  /* 0x00000026ff007e24 */ /* 0x000fca000f8e00ff */
[----:B------:R-:W-:-:S04]  /*9790*/  SHF.L.U32 R0, R0, 0x1f, RZ ;  /* 0x0000001f00007819 */ /* 0x000fc800000006ff */
[----:B------:R0:W1:Y:S01]  /*97a0*/  SYNCS.PHASECHK.TRANS64.TRYWAIT P2, [UR4+0x31c30], R0 ;  /* 0x031c3000ff0075a7 */ /* 0x0000620008040144 */
[----:B------:R-:W-:Y:S05]  /*97b0*/  @!P0 BRA `(.L_x_12012) ;  /* 0x0000000000048947 */ /* 0x000fea0003800000 */
[----:B------:R-:W-:Y:S01]  /*97c0*/  BPT.TRAP 0x1 ;  /* 0x000000040000795c */ /* 0x000fe20000300000 */
.L_x_12012:
[----:B-1----:R-:W-:Y:S05]  /*97d0*/  @P2 BRA `(.L_x_12010) ;  /* 0x0000000000082947 */ /* 0x002fea0003800000 */
[----:B------:R-:W1:Y:S02]  /*97e0*/  SYNCS.PHASECHK.TRANS64.TRYWAIT P2, [UR4+0x31c30], R0 ;  /* 0x031c3000ff0075a7 */ /* 0x000e640008040144 */
[----:B-1----:R-:W-:Y:S05]  /*97f0*/  @!P2 BRA `(.L_x_12013) ;  /* 0x000000c4002ca947 */ /* 0x002fea0003800000 */
.L_x_12010:
        /* <DEDUP_REMOVED lines=356> */
.L_x_12015:
[----:B------:R-:W-:Y:S01]  /*ae40*/  ULEA UR4, UR6, UR37, 0x3 ;  /* 0x0000002506047291 */ /* 0x000fe2000f8e183f */
[----:B------:R-:W-:-:S05]  /*ae50*/  IMAD.U32 R0, RZ, RZ, UR39 ;  /* 0x00000027ff007e24 */ /* 0x000fca000f8e00ff */
[----:B------:R-:W-:-:S04]  /*ae60*/  SHF.L.U32 R0, R0, 0x1f, RZ ;  /* 0x0000001f00007819 */ /* 0x000fc800000006ff */
[----:B------:R0:W1:Y:S01]  /*ae70*/  SYNCS.PHASECHK.TRANS64.TRYWAIT P2, [UR4+0x31c50], R0 ;  /* 0x031c5000ff0075a7 */ /* 0x0000620008040144 */
[----:B------:R-:W-:Y:S05]  /*ae80*/  @!P0 BRA `(.L_x_12016) ;  /* 0x0000000000048947 */ /* 0x000fea0003800000 */
[----:B------:R-:W-:Y:S01]  /*ae90*/  BPT.TRAP 0x1 ;  /* 0x000000040000795c */ /* 0x000fe20000300000 */
.L_x_12016:
[----:B-1----:R-:W-:Y:S05]  /*aea0*/  @P2 BRA `(.L_x_12014) ;  /* 0x0000000000082947 */ /* 0x002fea0003800000 */
[----:B------:R-:W1:Y:S02]  /*aeb0*/  SYNCS.PHASECHK.TRANS64.TRYWAIT P2, [UR4+0x31c50], R0 ;  /* 0x031c5000ff0075a7 */ /* 0x000e640008040144 */
[----:B-1----:R-:W-:Y:S05]  /*aec0*/  @!P2 BRA `(.L_x_12017) ;  /* 0x000000ac0090a947 */ /* 0x002fea0003800000 */
.L_x_12014:
        /* <DEDUP_REMOVED lines=11> */
[----:B------:R-:W-:Y:S01]  /*af80*/  UMOV UR39, UR38 ;  /* 0x0000002600277c82 */ /* 0x000fe20008000000 */
[----:B------:R-:W-:Y:S01]  /*af90*/  ULOP3.LUT UR4, UR4, 0x2400000, URZ, 0xfc, !UPT ;  /* 0x0240000004047892 */ /* 0x000fe2000f8efc3f */
[----:B------:R-:W-:-:S03]  /*afa0*/  FMNMX.FTZ R0, R140, R5, !PT ;  /* 0x000000058c007209 */ /* 0x000fc60007810000 */
        /* <DEDUP_REMOVED lines=484> */
.L_x_12009:
[----:B------:R-:W-:Y:S06]  /*cdf0*/  BAR.ARV 0x8, 0x200 ;  /* 0x0208000000007b1d */ /* 0x000fec0000002000 */
[----:B------:R-:W-:Y:S05]  /*ce00*/  @!P0 BRA `(.L_x_12019) ;  /* 0x0000000000048947 */ /* 0x000fea0003800000 */
[----:B------:R-:W-:Y:S01]  /*ce10*/  BPT.TRAP 0x1 ;  /* 0x000000040000795c */ /* 0x000fe20000300000 */
.L_x_12019:
[----:B------:R-:W-:Y:S01]  /*ce20*/  ULEA UR6, UR36, UR37, 0x3 ;  /* 0x0000002524067291 */ /* 0x000fe2000f8e183f */
[----:B------:R-:W-:-:S05]  /*ce30*/  IMAD.U32 R6, RZ, RZ, UR38 ;  /* 0x00000026ff067e24 */ /* 0x000fca000f8e00ff */
[----:B------:R-:W-:-:S04]  /*ce40*/  SHF.L.U32 R6, R6, 0x1f, RZ ;  /* 0x0000001f06067819 */ /* 0x000fc800000006ff */
[----:B------:R0:W1:Y:S01]  /*ce50*/  SYNCS.PHASECHK.TRANS64.TRYWAIT P2, [UR6+0x31c50], R6 ;  /* 0x031c5006ff0075a7 */ /* 0x0000620008040146 */
[----:B------:R-:W-:Y:S05]  /*ce60*/  @!P0 BRA `(.L_x_12020) ;  /* 0x0000000000048947 */ /* 0x000fea0003800000 */
[----:B------:R-:W-:Y:S01]  /*ce70*/  BPT.TRAP 0x1 ;  /* 0x000000040000795c */ /* 0x000fe20000300000 */
.L_x_12020:
[----:B-1----:R-:W-:Y:S05]  /*ce80*/  @P2 BRA `(.L_x_12021) ;  /* 0x0000000000082947 */ /* 0x002fea0003800000 */
[----:B------:R-:W1:Y:S02]  /*ce90*/  SYNCS.PHASECHK.TRANS64.TRYWAIT P0, [UR6+0x31c50], R6 ;  /* 0x031c5006ff0075a7 */ /* 0x000e640008000146 */
[----:B-1----:R-:W-:Y:S05]  /*cea0*/  @!P0 BRA `(.L_x_12022) ;  /* 0x0000008c00b08947 */ /* 0x002fea0003800000 */
.L_x_12021:
        /* <DEDUP_REMOVED lines=13> */
[----:B------:R-:W-:-:S03]  /*cf80*/  IMAD.MOV.U32 R16, RZ, RZ, -0x800000 ;  /* 0xff800000ff107424 */ /* 0x000fc600078e00ff */
        /* <DEDUP_REMOVED lines=32> */
[----:B------:R3:W4:Y:S01]  /*d190*/  @P0 MUFU.RCP R4, R11 ;  /* 0x0000000b00040308 */ /* 0x0007220000001000 */
[----:B0-----:R-:W-:-:S04]  /*d1a0*/  @P0 FMUL.FTZ R6, R6, 0.69314718246459960938 ;  /* 0x3f31721806060820 */ /* 0x001fc80000410000 */
[----:B------:R-:W-:Y:S01]  /*d1b0*/  @P0 FFMA.FTZ R16, R7, R0, R6 ;  /* 0x0000000007100223 */ /* 0x000fe20000010006 */
[----:B------:R-:W-:Y:S02]  /*d1c0*/  PLOP3.LUT P0, PT, PT, PT, PT, 0x8, 0x0 ;  /* 0x000000000000781c */ /* 0x000fe40003f0e170 */
[----:B------:R-:W2:Y:S01]  /*d1d0*/  @P2 MUFU.RCP R9, R12 ;  /* 0x0000000c00092308 */ /* 0x000ea20000001000 */
[----:B---3--:R-:W-:Y:S01]  /*d1e0*/  @P2 FMUL.FTZ R11, R13, 0.69314718246459960938 ;  /* 0x3f3172180d0b2820 */ /* 0x008fe20000410000 */
        /* <DEDUP_REMOVED lines=56> */
[-C--:B----4-:R-:W-:Y:S01]  /*d570*/  FMUL.FTZ R77, R24, R4.reuse ;  /* 0x00000004184d7220 */ /* 0x090fe20000410000 */
        /* <DEDUP_REMOVED lines=47> */
.L_x_11992:
[----:B------:R-:W0:Y:S08]  /*d870*/  S2UR UR4, SR_CgaCtaId ;  /* 0x00000000000479c3 */ /* 0x000e300000008800 */
[----:B------:R-:W-:Y:S06]  /*d880*/  BAR.SYNC.DEFER_BLOCKING 0x5, 0x200 ;  /* 0x0148000000007b1d */ /* 0x000fec0000010000 */
[----:B------:R-:W-:Y:S01]  /*d890*/  UMOV UR37, 0x400 ;  /* 0x0000040000257882 */ /* 0x000fe20000000000 */
[----:B------:R-:W-:Y:S01]  /*d8a0*/  BSSY B0, `(.L_x_12023) ;  /* 0x00001d6000007945 */ /* 0x000fe20003800000 */
[----:B0-----:R-:W-:-:S09]  /*d8b0*/  ULEA UR37, UR4, UR37, 0x18 ;  /* 0x0000002504257291 */ /* 0x001fd2000f8ec03f */
[----:B------:R-:W0:Y:S02]  /*d8c0*/  LDS.128 R32, [UR37+0x31cd0] ;  /* 0x031cd025ff207984 */ /* 0x000e240008000c00 */
[----:B0-----:R-:W-:Y:S02]  /*d8d0*/  R2UR UR5, R33 ;  /* 0x00000000210572ca */ /* 0x001fe400000e0000 */
[----:B------:R-:W-:Y:S01]  /*d8e0*/  R2UR UR6, R34 ;  /* 0x00000000220672ca */ /* 0x000fe200000e0000 */
[----:B------:R-:W-:Y:S06]  /*d8f0*/  BAR.ARV 0x4, 0x200 ;  /* 0x0108000000007b1d */ /* 0x000fec0000002000 */
[----:B------:R-:W-:Y:S08]  /*d900*/  @P0 BRA `(.L_x_12024) ;  /* 0x00000010007c0947 */ /* 0x000ff00003800000 */
[----:B------:R-:W0:Y:S08]  /*d910*/  S2UR UR4, SR_SWINHI ;  /* 0x00000000000479c3 */ /* 0x000e300000002f00 */
[----:B------:R-:W-:Y:S01]  /*d920*/  BAR.SYNC.DEFER_BLOCKING 0x1, 0x180 ;  /* 0x0046000000007b1d */ /* 0x000fe20000010000 */
[----:B------:R-:W-:Y:S02]  /*d930*/  F2FP.F16.F32.PACK_AB R6, R7, R6 ;  /* 0x000000060706723e */ /* 0x000fe400000000ff */
[----:B------:R-:W-:-:S02]  /*d940*/  F2FP.F16.F32.PACK_AB R7, R12, R73 ;  /* 0x000000490c07723e */ /* 0x000fc400000000ff */
[----:B------:R-:W-:Y:S01]  /*d950*/  F2FP.F16.F32.PACK_AB R27, R27, R62 ;  /* 0x0000003e1b1b723e */ /* 0x000fe200000000ff */
[----:B------:R-:W-:Y:S01]  /*d960*/  ULDC.64 UR10, c[0x0][0x208] ;  /* 0x00008200000a7ab9 */ /* 0x000fe20000000a00 */
[----:B------:R-:W-:Y:S02]  /*d970*/  R2UR UR7, R144 ;  /* 0x00000000900772ca */ /* 0x000fe400000e0000 */
[----:B------:R-:W-:Y:S02]  /*d980*/  R2UR UR13, R148 ;  /* 0x00000000940d72ca */ /* 0x000fe400000e0000 */
[----:B------:R-:W-:Y:S01]  /*d990*/  R2UR UR12, R18 ;  /* 0x00000000120c72ca */ /* 0x000fe200000e0000 */
[----:B------:R-:W-:Y:S01]  /*d9a0*/  UMOV UR8, UR37 ;  /* 0x0000002500087c82 */ /* 0x000fe20008000000 */
[----:B0-----:R-:W-:Y:S01]  /*d9b0*/  UMOV UR9, UR4 ;  /* 0x0000000400097c82 */ /* 0x001fe20008000000 */
[----:B------:R-:W-:Y:S02]  /*d9c0*/  IMAD.U32 R20, RZ, RZ, UR8 ;  /* 0x00000008ff147e24 */ /* 0x000fe4000f8e00ff */
[----:B------:R-:W-:Y:S01]  /*d9d0*/  IMAD.U32 R21, RZ, RZ, UR9 ;  /* 0x00000009ff157e24 */ /* 0x000fe2000f8e00ff */
[----:B------:R-:W-:-:S02]  /*d9e0*/  ULDC.64 UR8, c[0x0][0xc00] ;  /* 0x0003000000087ab9 */ /* 0x000fc40000000a00 */
[----:B------:R-:W-:Y:S01]  /*d9f0*/  UISETP.NE.U32.AND UP0, UPT, UR8, URZ, UPT ;  /* 0x0000003f0800728c */ /* 0x000fe2000bf05070 */
[----:B------:R-:W-:-:S03]  /*da00*/  IMAD.WIDE R4, R155, 0x2, R20 ;  /* 0x000000029b047825 */ /* 0x000fc600078e0214 */
[----:B------:R-:W-:Y:S01]  /*da10*/  UISETP.NE.AND.EX UP0, UPT, UR9, URZ, UPT, UP0 ;  /* 0x0000003f0900728c */ /* 0x000fe2000bf05300 */
[C---:B------:R-:W-:Y:S02]  /*da20*/  LOP3.LUT R11, R4.reuse, 0x180, RZ, 0xc0, !PT ;  /* 0x00000180040b7812 */ /* 0x040fe400078ec0ff */
[----:B------:R-:W-:Y:S01]  /*da30*/  ULDC.64 UR8, c[0x0][0xc00] ;  /* 0x0003000000087ab9 */ /* 0x000fe20000000a00 */
[C---:B------:R-:W-:Y:S01]  /*da40*/  IADD3 R13, P0, R4.reuse, 0x6020, RZ ;  /* 0x00006020040d7810 */ /* 0x040fe20007f1e0ff */
[----:B------:R-:W-:Y:S01]  /*da50*/  UIMAD.WIDE UR8, UR7, 0x4, UR8 ;  /* 0x00000004070878a5 */ /* 0x000fe2000f8e0208 */
[C---:B------:R-:W-:Y:S02]  /*da60*/  IADD3 R9, P1, R4.reuse, 0x6000, RZ ;  /* 0x0000600004097810 */ /* 0x040fe40007f3e0ff */
[----:B------:R-:W-:Y:S02]  /*da70*/  SHF.R.U64 R11, R11, 0x3, RZ ;  /* 0x000000030b0b7819 */ /* 0x000fe400000012ff */
[----:B------:R-:W-:-:S02]  /*da80*/  IADD3 R63, P2, R4, 0x3020, RZ ;  /* 0x00003020043f7810 */ /* 0x000fc40007f5e0ff */
[C---:B------:R-:W-:Y:S02]  /*da90*/  IADD3 R33, P3, R4.reuse, 0x3000, RZ ;  /* 0x0000300004217810 */ /* 0x040fe40007f7e0ff */
[----:B------:R-:W-:Y:S02]  /*daa0*/  IADD3 R30, P4, R4, 0x20, RZ ;  /* 0x00000020041e7810 */ /* 0x000fe40007f9e0ff */
[----:B------:R-:W-:Y:S01]  /*dab0*/  LOP3.LUT R8, R13, 0x180, RZ, 0xc0, !PT ;  /* 0x000001800d087812 */ /* 0x000fe200078ec0ff */
[--C-:B------:R-:W-:Y:S01]  /*dac0*/  IMAD.X R15, RZ, RZ, R5.reuse, P3 ;  /* 0x000000ffff0f7224 */ /* 0x100fe200018e0605 */
[----:B------:R-:W-:Y:S01]  /*dad0*/  LOP3.LUT R10, R9, 0x180, RZ, 0xc0, !PT ;  /* 0x00000180090a7812 */ /* 0x000fe200078ec0ff */
[--C-:B------:R-:W-:Y:S01]  /*dae0*/  IMAD.X R25, RZ, RZ, R5.reuse, P4 ;  /* 0x000000ffff197224 */ /* 0x100fe200020e0605 */
[----:B------:R-:W-:Y:S01]  /*daf0*/  LOP3.LUT R4, R11, R4, RZ, 0x3c, !PT ;  /* 0x000000040b047212 */ /* 0x000fe200078e3cff */
[----:B------:R-:W-:Y:S01]  /*db00*/  IMAD.X R11, RZ, RZ, R5, P1 ;  /* 0x000000ffff0b7224 */ /* 0x000fe200008e0605 */
[----:B------:R-:W-:-:S02]  /*db10*/  SHF.R.U64 R8, R8, 0x3, RZ ;  /* 0x0000000308087819 */ /* 0x000fc400000012ff */
[----:B------:R-:W-:Y:S02]  /*db20*/  SHF.R.U64 R10, R10, 0x3, RZ ;  /* 0x000000030a0a7819 */ /* 0x000fe400000012ff */
[----:B------:R-:W-:Y:S02]  /*db30*/  MOV R28, R4 ;  /* 0x00000004001c7202 */ /* 0x000fe40000000f00 */
[----:B------:R-:W-:Y:S02]  /*db40*/  F2FP.F16.F32.PACK_AB R4, R24, R77 ;  /* 0x0000004d1804723e */ /* 0x000fe400000000ff */
[----:B------:R-:W-:Y:S02]  /*db50*/  LOP3.LUT R24, R63, 0x180, RZ, 0xc0, !PT ;  /* 0x000001803f187812 */ /* 0x000fe400078ec0ff */
[----:B------:R-:W-:Y:S02]  /*db60*/  LOP3.LUT R17, R30, 0x180, RZ, 0xc0, !PT ;  /* 0x000001801e117812 */ /* 0x000fe400078ec0ff */
[----:B------:R-:W-:Y:S01]  /*db70*/  LOP3.LUT R8, R8, R13, RZ, 0x3c, !PT ;  /* 0x0000000d08087212 */ /* 0x000fe200078e3cff */
[--C-:B------:R-:W-:Y:S01]  /*db80*/  IMAD.X R13, RZ, RZ, R5.reuse, P2 ;  /* 0x000000ffff0d7224 */ /* 0x100fe200010e0605 */
[----:B------:R-:W-:Y:S01]  /*db90*/  LOP3.LUT R10, R10, R9, RZ, 0x3c, !PT ;  /* 0x000000090a0a7212 */ /* 0x000fe200078e3cff */
[----:B------:R-:W-:Y:S01]  /*dba0*/  IMAD.X R9, RZ, RZ, R5, P0 ;  /* 0x000000ffff097224 */ /* 0x000fe200000e0605 */
[----:B------:R-:W-:-:S02]  /*dbb0*/  F2FP.F16.F32.PACK_AB R5, R14, R75 ;  /* 0x0000004b0e05723e */ /* 0x000fc400000000ff */
[----:B------:R-:W-:Y:S02]  /*dbc0*/  SHF.R.U64 R24, R24, 0x3, RZ ;  /* 0x0000000318187819 */ /* 0x000fe400000012ff */
[----:B------:R-:W-:Y:S01]  /*dbd0*/  LOP3.LUT R14, R33, 0x180, RZ, 0xc0, !PT ;  /* 0x00000180210e7812 */ /* 0x000fe200078ec0ff */
[----:B------:R0:W-:Y:S01]  /*dbe0*/  STSM.16.M88.4 [R28], R4 ;  /* 0x000000041c007844 */ /* 0x0001e20000000200 */
[----:B------:R-:W-:Y:S02]  /*dbf0*/  SHF.R.U64 R17, R17, 0x3, RZ ;  /* 0x0000000311117819 */ /* 0x000fe400000012ff */
[----:B------:R-:W-:Y:S02]  /*dc00*/  LOP3.LUT R12, R24, R63, RZ, 0x3c, !PT ;  /* 0x0000003f180c7212 */ /* 0x000fe400078e3cff */
[----:B------:R-:W-:Y:S02]  /*dc10*/  SHF.R.U64 R14, R14, 0x3, RZ ;  /* 0x000000030e0e7819 */ /* 0x000fe400000012ff */
[----:B------:R-:W-:-:S02]  /*dc20*/  LOP3.LUT R24, R17, R30, RZ, 0x3c, !PT ;  /* 0x0000001e11187212 */ /* 0x000fc400078e3cff */
[----:B------:R-:W-:Y:S02]  /*dc30*/  MOV R17, R8 ;  /* 0x0000000800117202 */ /* 0x000fe40000000f00 */
[----:B------:R-:W-:Y:S02]  /*dc40*/  MOV R30, R10 ;  /* 0x0000000a001e7202 */ /* 0x000fe40000000f00 */
[----:B------:R-:W-:Y:S02]  /*dc50*/  LOP3.LUT R14, R14, R33, RZ, 0x3c, !PT ;  /* 0x000000210e0e7212 */ /* 0x000fe400078e3cff */
[----:B------:R-:W-:Y:S01]  /*dc60*/  MOV R25, R24 ;  /* 0x0000001800197202 */ /* 0x000fe20000000f00 */
[----:B0-----:R-:W-:Y:S01]  /*dc70*/  IMAD.U32 R28, RZ, RZ, UR8 ;  /* 0x00000008ff1c7e24 */ /* 0x001fe2000f8e00ff */
[----:B------:R-:W-:Y:S01]  /*dc80*/  F2FP.F16.F32.PACK_AB R8, R29, R0 ;  /* 0x000000001d08723e */ /* 0x000fe200000000ff */
[----:B------:R-:W-:Y:S01]  /*dc90*/  IMAD.U32 R29, RZ, RZ, UR9 ;  /* 0x00000009ff1d7e24 */ /* 0x000fe2000f8e00ff */
[----:B------:R-:W-:Y:S01]  /*dca0*/  F2FP.F16.F32.PACK_AB R9, R26, R31 ;  /* 0x0000001f1a09723e */ /* 0x000fe200000000ff */
[----:B------:R-:W-:Y:S01]  /*dcb0*/  ULDC.64 UR8, c[0x0][0xc08] ;  /* 0x0003020000087ab9 */ /* 0x000fe20000000a00 */
[----:B------:R-:W-:-:S02]  /*dcc0*/  F2FP.F16.F32.PACK_AB R10, R37, R36 ;  /* 0x00000024250a723e */ /* 0x000fc400000000ff */
[----:B------:R-:W-:Y:S02]  /*dcd0*/  F2FP.F16.F32.PACK_AB R11, R39, R38 ;  /* 0x00000026270b723e */ /* 0x000fe400000000ff */
[----:B------:R-:W-:Y:S02]  /*dce0*/  MOV R31, R12 ;  /* 0x0000000c001f7202 */ /* 0x000fe40000000f00 */
[----:B------:R-:W-:Y:S01]  /*dcf0*/  MOV R32, R14 ;  /* 0x0000000e00207202 */ /* 0x000fe20000000f00 */
[----:B------:R0:W-:Y:S01]  /*dd00*/  STSM.16.M88.4 [R25], R8 ;  /* 0x0000000819007844 */ /* 0x0001e20000000200 */
[----:B------:R-:W-:Y:S02]  /*dd10*/  F2FP.F16.F32.PACK_AB R4, R41, R40 ;  /* 0x000000282904723e */ /* 0x000fe400000000ff */
[----:B------:R-:W-:Y:S02]  /*dd20*/  F2FP.F16.F32.PACK_AB R5, R43, R42 ;  /* 0x0000002a2b05723e */ /* 0x000fe400000000ff */
[----:B------:R-:W-:Y:S01]  /*dd30*/  F2FP.F16.F32.PACK_AB R6, R45, R44 ;  /* 0x0000002c2d06723e */ /* 0x000fe200000000ff */
[----:B------:R-:W1:Y:S01]  /*dd40*/  LDC R43, c[0x0][0xbe8] ;  /* 0x0002fa00ff2b7b82 */ /* 0x000e620000000800 */
[----:B------:R-:W-:-:S02]  /*dd50*/  F2FP.F16.F32.PACK_AB R7, R47, R46 ;  /* 0x0000002e2f07723e */ /* 0x000fc400000000ff */
[----:B------:R-:W-:Y:S02]  /*dd60*/  F2FP.F16.F32.PACK_AB R12, R49, R48 ;  /* 0x00000030310c723e */ /* 0x000fe400000000ff */
[----:B------:R-:W-:Y:S01]  /*dd70*/  F2FP.F16.F32.PACK_AB R13, R51, R50 ;  /* 0x00000032330d723e */ /* 0x000fe200000000ff */
[----:B------:R-:W-:Y:S01]  /*dd80*/  STSM.16.M88.4 [R32], R4 ;  /* 0x0000000420007844 */ /* 0x000fe20000000200 */
[----:B------:R-:W-:Y:S02]  /*dd90*/  F2FP.F16.F32.PACK_AB R14, R53, R52 ;  /* 0x00000034350e723e */ /* 0x000fe400000000ff */
[----:B------:R-:W-:Y:S02]  /*dda0*/  F2FP.F16.F32.PACK_AB R15, R55, R54 ;  /* 0x00000036370f723e */ /* 0x000fe400000000ff */
[----:B------:R-:W-:Y:S02]  /*ddb0*/  F2FP.F16.F32.PACK_AB R24, R57, R56 ;  /* 0x000000383918723e */ /* 0x000fe400000000ff */
[----:B0-----:R-:W-:Y:S01]  /*ddc0*/  F2FP.F16.F32.PACK_AB R25, R59, R58 ;  /* 0x0000003a3b19723e */ /* 0x001fe200000000ff */
[----:B------:R-:W-:Y:S01]  /*ddd0*/  STSM.16.M88.4 [R31], R12 ;  /* 0x0000000c1f007844 */ /* 0x000fe20000000200 */
[----:B------:R-:W-:-:S02]  /*dde0*/  F2FP.F16.F32.PACK_AB R26, R61, R60 ;  /* 0x0000003c3d1a723e */ /* 0x000fc400000000ff */
[----:B------:R-:W-:Y:S02]  /*ddf0*/  F2FP.F16.F32.PACK_AB R8, R65, R64 ;  /* 0x000000404108723e */ /* 0x000fe400000000ff */
[----:B------:R-:W-:Y:S01]  /*de00*/  F2FP.F16.F32.PACK_AB R9, R67, R66 ;  /* 0x000000424309723e */ /* 0x000fe200000000ff */
[----:B------:R-:W-:Y:S01]  /*de10*/  STSM.16.M88.4 [R30], R24 ;  /* 0x000000181e007844 */ /* 0x000fe20000000200 */
[----:B------:R-:W-:Y:S02]  /*de20*/  F2FP.F16.F32.PACK_AB R10, R69, R68 ;  /* 0x00000044450a723e */ /* 0x000fe400000000ff */
[----:B------:R-:W-:Y:S02]  /*de30*/  F2FP.F16.F32.PACK_AB R11, R71, R70 ;  /* 0x00000046470b723e */ /* 0x000fe400000000ff */
[----:B------:R-:W-:-:S03]  /*de40*/  PLOP3.LUT P0, PT, PT, PT, UP0, 0x80, 0x0 ;  /* 0x000000000000781c */ /* 0x000fc60003f0f008 */
[----:B------:R0:W-:Y:S01]  /*de50*/  STSM.16.M88.4 [R17], R8 ;  /* 0x0000000811007844 */ /* 0x0001e20000000200 */
[----:B------:R-:W-:Y:S09]  /*de60*/  BAR.SYNC.DEFER_BLOCKING 0x1, 0x180 ;  /* 0x0046000000007b1d */ /* 0x000ff20000010000 */
[----:B------:R-:W2:Y:S01]  /*de70*/  @P0 LDG.E R0, desc[UR10][R28.64] ;  /* 0x0000000a1c000981 */ /* 0x000ea2000c1e1900 */
[----:B-1----:R-:W-:Y:S01]  /*de80*/  ISETP.NE.AND P1, PT, R43, 0x1, PT ;  /* 0x000000012b00780c */ /* 0x002fe20003f25270 */
[----:B------:R-:W-:Y:S01]  /*de90*/  UISETP.NE.U32.AND UP1, UPT, UR8, URZ, UPT ;  /* 0x0000003f0800728c */ /* 0x000fe2000bf25070 */
[----:B0-----:R-:W-:Y:S01]  /*dea0*/  VIADD R8, R22, UR12 ;  /* 0x0000000c16087c36 */ /* 0x001fe20008000000 */
[----:B------:R-:W-:-:S02]  /*deb0*/  UMOV UR4, URZ ;  /* 0x0000003f00047c82 */ /* 0x000fc40008000000 */
[----:B------:R-:W-:-:S06]  /*dec0*/  UISETP.NE.AND.EX UP1, UPT, UR9, URZ, UPT, UP1 ;  /* 0x0000003f0900728c */ /* 0x000fcc000bf25310 */
[----:B------:R-:W-:Y:S02]  /*ded0*/  PLOP3.LUT P2, PT, PT, PT, UP1, 0x80, 0x0 ;  /* 0x000000000000781c */ /* 0x000fe40003f4f018 */
[----:B------:R-:W0:Y:S03]  /*dee0*/  @P1 LDC R5, c[0x0][0xbec] ;  /* 0x0002fb00ff051b82 */ /* 0x000e260000000800 */
[----:B------:R-:W-:-:S04]  /*def0*/  @UP1 ULEA UR8, UP2, UR7, UR8, 0x2 ;  /* 0x0000000807081291 */ /* 0x000fc8000f84103f */
[----:B------:R-:W-:Y:S01]  /*df00*/  @UP1 ULEA.HI.X UR9, UR7, UR9, UR13, 0x2, UP2 ;  /* 0x0000000907091291 */ /* 0x000fe200090f140d */
[----:B------:R-:W1:Y:S01]  /*df10*/  @P1 LDC R6, c[0x0][0xbf0] ;  /* 0x0002fc00ff061b82 */ /* 0x000e620000000800 */
[----:B------:R-:W-:Y:S01]  /*df20*/  IMAD.U32 R10, RZ, RZ, UR8 ;  /* 0x00000008ff0a7e24 */ /* 0x000fe2000f8e00ff */
[----:B------:R-:W-:-:S03]  /*df30*/  ULDC UR7, c[0x0][0xa88] ;  /* 0x0002a20000077ab9 */ /* 0x000fc60000000800 */
[----:B------:R-:W-:Y:S01]  /*df40*/  IMAD.U32 R11, RZ, RZ, UR9 ;  /* 0x00000009ff0b7e24 */ /* 0x000fe2000f8e00ff */
[----:B--2---:R-:W-:Y:S01]  /*df50*/  @P0 R2UR UR4, R0 ;  /* 0x00000000000402ca */ /* 0x004fe200000e0000 */
[----:B------:R-:W-:-:S06]  /*df60*/  IMAD.U32 R0, RZ, RZ, UR7 ;  /* 0x00000007ff007e24 */ /* 0x000fcc000f8e00ff */
[----:B------:R2:W5:Y:S01]  /*df70*/  @P2 LDG.E R0, desc[UR10][R10.64] ;  /* 0x0000000a0a002981 */ /* 0x000562000c1e1900 */
[----:B01----:R-:W-:Y:S07]  /*df80*/  @P2 BRA `(.L_x_12025) ;  /* 0x0000000000142947 */ /* 0x003fee0003800000 */
[----:B------:R-:W-:Y:S05]  /*df90*/  @!P0 BRA `(.L_x_12025) ;  /* 0x0000000000108947 */ /* 0x000fea0003800000 */
[----:B------:R-:W-:Y:S02]  /*dfa0*/  ULDC.64 UR8, c[0x0][0x208] ;  /* 0x0000820000087ab9 */ /* 0x000fe40000000a00 */
[----:B------:R-:W3:Y:S04]  /*dfb0*/  LDG.E R7, desc[UR8][R28.64] ;  /* 0x000000081c077981 */ /* 0x000ee8000c1e1900 */
[----:B-----5:R-:W3:Y:S02]  /*dfc0*/  LDG.E R0, desc[UR8][R28.64+0x4] ;  /* 0x000004081c007981 */ /* 0x020ee4000c1e1900 */
[----:B---3--:R-:W-:-:S07]  /*dfd0*/  IMAD.IADD R0, R0, 0x1, -R7 ;  /* 0x0000000100007824 */ /* 0x008fce00078e0a07 */
.L_x_12025:
[----:B------:R-:W-:Y:S01]  /*dfe0*/  R2UR UR18, R146 ;  /* 0x00000000921272ca */ /* 0x000fe200000e0000 */
[----:B------:R-:W-:Y:S01]  /*dff0*/  ULDC.64 UR12, c[0x0][0xb90] ;  /* 0x0002e400000c7ab9 */ /* 0x000fe20000000a00 */
[----:B------:R-:W-:Y:S01]  /*e000*/  R2UR UR16, R148 ;  /* 0x00000000941072ca */ /* 0x000fe200000e0000 */
[----:B------:R-:W-:Y:S01]  /*e010*/  @P1 IMAD.HI.U32 R5, R8, R5, RZ ;  /* 0x0000000508051227 */ /* 0x000fe200078e00ff */
[----:B------:R-:W-:Y:S01]  /*e020*/  R2UR UR15, R144 ;  /* 0x00000000900f72ca */ /* 0x000fe200000e0000 */
[----:B------:R-:W-:Y:S01]  /*e030*/  USHF.R.S32.HI UR9, URZ, 0x1f, UR4 ;  /* 0x0000001f3f097899 */ /* 0x000fe20008011404 */
[----:B------:R-:W-:Y:S01]  /*e040*/  R2UR UR17, R18 ;  /* 0x00000000121172ca */ /* 0x000fe200000e0000 */
[----:B------:R-:W-:Y:S01]  /*e050*/  UMOV UR8, UR4 ;  /* 0x0000000400087c82 */ /* 0x000fe20008000000 */
[----:B------:R-:W-:Y:S01]  /*e060*/  IMAD.MOV.U32 R4, RZ, RZ, R8 ;  /* 0x000000ffff047224 */ /* 0x000fe200078e0008 */
[----:B------:R-:W-:Y:S01]  /*e070*/  @P1 SHF.R.U32.HI R4, RZ, R6, R5 ;  /* 0x00000006ff041219 */ /* 0x000fe20000011605 */
[----:B------:R-:W-:Y:S01]  /*e080*/  IMAD R5, R150, 0x20, R23 ;  /* 0x0000002096057824 */ /* 0x000fe200078e0217 */
[----:B------:R-:W-:Y:S01]  /*e090*/  ULDC.64 UR20, c[0x0][0x208] ;  /* 0x0000820000147ab9 */ /* 0x000fe20000000a00 */
[----:B-----5:R-:W-:Y:S01]  /*e0a0*/  IMAD R45, R0, R43, RZ ;  /* 0x0000002b002d7224 */ /* 0x020fe200078e02ff */
[----:B------:R-:W-:Y:S01]  /*e0b0*/  USHF.R.S32.HI UR14, URZ, 0x1f, UR18 ;  /* 0x0000001f3f0e7899 */ /* 0x000fe20008011412 */
[----:B------:R-:W-:Y:S01]  /*e0c0*/  IMAD.MOV R6, RZ, RZ, -R4 ;  /* 0x000000ffff067224 */ /* 0x000fe200078e0a04 */
[----:B------:R-:W-:Y:S01]  /*e0d0*/  UIMAD.WIDE.U32 UR10, UR18, UR12, UR8 ;  /* 0x0000000c120a72a5 */ /* 0x000fe2000f8e0008 */
[----:B------:R-:W-:Y:S01]  /*e0e0*/  IMAD.WIDE R20, R5, 0x2, R20 ;  /* 0x0000000205147825 */ /* 0x000fe200078e0214 */
[----:B------:R-:W-:Y:S01]  /*e0f0*/  UIMAD UR7, UR14, UR12, URZ ;  /* 0x0000000c0e0772a4 */ /* 0x000fe2000f8e023f */
[----:B------:R-:W0:Y:S01]  /*e100*/  @P1 LDC R17, c[0x0][0xbec] ;  /* 0x0002fb00ff111b82 */ /* 0x000e220000000800 */
[----:B------:R-:W-:Y:S01]  /*e110*/  USEL UR16, UR16, URZ, !UP0 ;  /* 0x0000003f10107287 */ /* 0x000fe2000c000000 */
[----:B------:R-:W-:Y:S01]  /*e120*/  IMAD R7, R43, R6, R8 ;  /* 0x000000062b077224 */ /* 0x000fe200078e0208 */
[----:B------:R-:W-:Y:S01]  /*e130*/  UIMAD UR7, UR18, UR13, UR7 ;  /* 0x0000000d120772a4 */ /* 0x000fe2000f8e0207 */
[C---:B------:R-:W-:Y:S01]  /*e140*/  IADD3 R9, P2, R20.reuse, 0x1800, RZ ;  /* 0x0000180014097810 */ /* 0x040fe20007f5e0ff */
[----:B------:R-:W-:Y:S01]  /*e150*/  USEL UR15, UR15, URZ, !UP0 ;  /* 0x0000003f0f0f7287 */ /* 0x000fe2000c000000 */
[----:B------:R-:W-:Y:S01]  /*e160*/  SHF.R.S32.HI R6, RZ, 0x1f, R4 ;  /* 0x0000001fff067819 */ /* 0x000fe20000011404 */
[----:B------:R-:W-:Y:S01]  /*e170*/  ULDC.64 UR12, c[0x0][0xb98] ;  /* 0x0002e600000c7ab9 */ /* 0x000fe20000000a00 */
[----:B------:R-:W-:Y:S01]  /*e180*/  UIADD3 UR11, UR11, UR7, URZ ;  /* 0x000000070b0b7290 */ /* 0x000fe2000fffe03f */
[----:B------:R-:W-:Y:S01]  /*e190*/  SHF.R.S32.HI R5, RZ, 0x1f, R7 ;  /* 0x0000001fff057819 */ /* 0x000fe20000011407 */
[----:B------:R-:W-:Y:S01]  /*e1a0*/  UIMAD UR7, UR16, UR12, URZ ;  /* 0x0000000c100772a4 */ /* 0x000fe2000f8e023f */
[----:B------:R-:W-:Y:S01]  /*e1b0*/  LOP3.LUT R8, R9, 0x180, RZ, 0xc0, !PT ;  /* 0x0000018009087812 */ /* 0x000fe200078ec0ff */
[----:B------:R-:W-:Y:S01]  /*e1c0*/  UIMAD.WIDE.U32 UR10, UR15, UR12, UR10 ;  /* 0x0000000c0f0a72a5 */ /* 0x000fe2000f8e000a */
[----:B------:R-:W-:Y:S01]  /*e1d0*/  IADD3 R29, P6, R20, 0x3000, RZ ;  /* 0x00003000141d7810 */ /* 0x000fe20007fde0ff */
[----:B------:R-:W-:Y:S01]  /*e1e0*/  UIMAD UR7, UR15, UR13, UR7 ;  /* 0x0000000d0f0772a4 */ /* 0x000fe2000f8e0207 */
[----:B------:R-:W-:-:S02]  /*e1f0*/  SHF.R.U64 R8, R8, 0x3, RZ ;  /* 0x0000000308087819 */ /* 0x000fc400000012ff */
[----:B------:R-:W-:Y:S01]  /*e200*/  ULDC.64 UR12, c[0x0][0xb88] ;  /* 0x0002e200000c7ab9 */ /* 0x000fe20000000a00 */
[----:B------:R-:W-:Y:S01]  /*e210*/  IADD3 R4, P0, R4, UR10, RZ ;  /* 0x0000000a04047c10 */ /* 0x000fe2000ff1e0ff */
[----:B--2---:R-:W-:Y:S01]  /*e220*/  IMAD R10, R5, UR12, RZ ;  /* 0x0000000c050a7c24 */ /* 0x004fe2000f8e02ff */
[C---:B------:R-:W-:Y:S01]  /*e230*/  IADD3 R13, P5, R20.reuse, 0x4800, RZ ;  /* 0x00004800140d7810 */ /* 0x040fe20007fbe0ff */
[----:B------:R-:W-:Y:S01]  /*e240*/  IMAD.U32 R11, RZ, RZ, UR7 ;  /* 0x00000007ff0b7e24 */ /* 0x000fe2000f8e00ff */
[----:B------:R-:W-:Y:S02]  /*e250*/  IADD3 R37, P4, R20, 0x6000, RZ ;  /* 0x0000600014257810 */ /* 0x000fe40007f9e0ff */
[----:B------:R-:W-:Y:S02]  /*e260*/  LOP3.LUT R28, R29, 0x180, RZ, 0xc0, !PT ;  /* 0x000001801d1c7812 */ /* 0x000fe400078ec0ff */
[----:B------:R-:W-:Y:S01]  /*e270*/  IADD3.X R5, R6, UR11, R11, P0, !PT ;  /* 0x0000000b06057c10 */ /* 0x000fe200087fe40b */
[----:B------:R-:W-:Y:S01]  /*e280*/  ULDC.64 UR10, c[0x0][0xb50] ;  /* 0x0002d400000a7ab9 */ /* 0x000fe20000000a00 */
[----:B------:R-:W-:Y:S01]  /*e290*/  LOP3.LUT R6, R8, R9, RZ, 0x3c, !PT ;  /* 0x0000000908067212 */ /* 0x000fe200078e3cff */
[----:B------:R-:W-:Y:S01]  /*e2a0*/  IMAD R9, R7, UR13, R10 ;  /* 0x0000000d07097c24 */ /* 0x000fe2000f8e020a */
[----:B------:R-:W-:Y:S01]  /*e2b0*/  LOP3.LUT R12, R13, 0x180, RZ, 0xc0, !PT ;  /* 0x000001800d0c7812 */ /* 0x000fe200078ec0ff */
[----:B------:R-:W-:Y:S01]  /*e2c0*/  IMAD.WIDE.U32 R4, R7, UR12, R4 ;  /* 0x0000000c07047c25 */ /* 0x000fe2000f8e0004 */
[----:B------:R-:W-:-:S02]  /*e2d0*/  LOP3.LUT R36, R37, 0x180, RZ, 0xc0, !PT ;  /* 0x0000018025247812 */ /* 0x000fc400078ec0ff */
[----:B------:R-:W-:Y:S01]  /*e2e0*/  SHF.R.U64 R28, R28, 0x3, RZ ;  /* 0x000000031c1c7819 */ /* 0x000fe200000012ff */
[----:B------:R-:W-:Y:S01]  /*e2f0*/  IMAD.IADD R5, R5, 0x1, R9 ;  /* 0x0000000105057824 */ /* 0x000fe200078e0209 */
[----:B------:R-:W-:Y:S01]  /*e300*/  LEA R8, P0, R4, UR10, 0x2 ;  /* 0x0000000a04087c11 */ /* 0x000fe2000f8010ff */
[----:B------:R-:W-:Y:S01]  /*e310*/  VIADD R10, R154, UR17 ;  /* 0x000000119a0a7c36 */ /* 0x000fe20008000000 */
[----:B------:R-:W-:Y:S01]  /*e320*/  LOP3.LUT R9, R20, 0x180, RZ, 0xc0, !PT ;  /* 0x0000018014097812 */ /* 0x000fe200078ec0ff */
[----:B------:R-:W-:Y:S01]  /*e330*/  IMAD.X R7, RZ, RZ, R21, P2 ;  /* 0x000000ffff077224 */ /* 0x000fe200010e0615 */
[----:B------:R-:W-:Y:S01]  /*e340*/  LEA.HI.X R4, R4, UR11, R5, 0x2, P0 ;  /* 0x0000000b04047c11 */ /* 0x000fe200080f1405 */
[----:B------:R-:W-:Y:S01]  /*e350*/  SHFL.IDX PT, R32, R8, RZ, 0x1c1f ;  /* 0x001c1fff08207589 */ /* 0x000fe200000e0000 */
[----:B------:R-:W-:Y:S01]  /*e360*/  LOP3.LUT P0, RZ, R152, 0x3, RZ, 0xc0, !PT ;  /* 0x0000000398ff7812 */ /* 0x000fe2000780c0ff */
[C---:B------:R-:W-:Y:S01]  /*e370*/  VIADD R0, R10.reuse, 0x8 ;  /* 0x000000080a007836 */ /* 0x040fe20000000000 */
[----:B------:R-:W-:Y:S01]  /*e380*/  SHF.R.U64 R9, R9, 0x3, RZ ;  /* 0x0000000309097819 */ /* 0x000fe200000012ff */
[----:B------:R-:W1:Y:S01]  /*e390*/  SHFL.IDX PT, R33, R4, RZ, 0x1c1f ;  /* 0x001c1fff04217589 */ /* 0x000e6200000e0000 */
[-C--:B------:R-:W-:Y:S01]  /*e3a0*/  ISETP.GE.OR P2, PT, R10, R45.reuse, P0 ;  /* 0x0000002d0a00720c */ /* 0x080fe20000746670 */
[----:B------:R-:W-:Y:S01]  /*e3b0*/  ULDC.64 UR10, c[0x0][0xaa0] ;  /* 0x0002a800000a7ab9 */ /* 0x000fe20000000a00 */
[----:B------:R-:W-:Y:S01]  /*e3c0*/  ISETP.GE.OR P0, PT, R0, R45, P0 ;  /* 0x0000002d0000720c */ /* 0x000fe20000706670 */
[----:B------:R-:W-:Y:S01]  /*e3d0*/  SHFL.IDX PT, R40, R8, 0x1, 0x1c1f ;  /* 0x003c1f0008287f89 */ /* 0x000fe200000e0000 */
[----:B------:R-:W-:-:S02]  /*e3e0*/  IADD3 R5, P3, R20, 0x7800, RZ ;  /* 0x0000780014057810 */ /* 0x000fc40007f7e0ff */
[----:B------:R-:W-:Y:S01]  /*e3f0*/  SHF.R.U64 R12, R12, 0x3, RZ ;  /* 0x000000030c0c7819 */ /* 0x000fe200000012ff */
[----:B------:R-:W2:Y:S01]  /*e400*/  SHFL.IDX PT, R41, R4, 0x1, 0x1c1f ;  /* 0x003c1f0004297f89 */ /* 0x000ea200000e0000 */
[----:B------:R-:W-:Y:S01]  /*e410*/  SHF.R.U64 R36, R36, 0x3, RZ ;  /* 0x0000000324247819 */ /* 0x000fe200000012ff */
[--C-:B------:R-:W-:Y:S01]  /*e420*/  IMAD.X R25, RZ, RZ, R21.reuse, P3 ;  /* 0x000000ffff197224 */ /* 0x100fe200018e0615 */
[----:B------:R-:W-:Y:S02]  /*e430*/  LOP3.LUT R20, R9, R20, RZ, 0x3c, !PT ;  /* 0x0000001409147212 */ /* 0x000fe400078e3cff */
[----:B------:R-:W-:Y:S01]  /*e440*/  LOP3.LUT R28, R28, R29, RZ, 0x3c, !PT ;  /* 0x0000001d1c1c7212 */ /* 0x000fe200078e3cff */
[--C-:B------:R-:W-:Y:S01]  /*e450*/  IMAD.X R29, RZ, RZ, R21.reuse, P6 ;  /* 0x000000ffff1d7224 */ /* 0x100fe200030e0615 */
[----:B------:R-:W-:Y:S01]  /*e460*/  LOP3.LUT R12, R12, R13, RZ, 0x3c, !PT ;  /* 0x0000000d0c0c7212 */ /* 0x000fe200078e3cff */
[--C-:B------:R-:W-:Y:S01]  /*e470*/  IMAD.X R13, RZ, RZ, R21.reuse, P5 ;  /* 0x000000ffff0d7224 */ /* 0x100fe200028e0615 */
[----:B------:R-:W-:Y:S01]  /*e480*/  LOP3.LUT R36, R36, R37, RZ, 0x3c, !PT ;  /* 0x0000002524247212 */ /* 0x000fe200078e3cff */
[----:B------:R-:W-:Y:S01]  /*e490*/  IMAD.X R37, RZ, RZ, R21, P4 ;  /* 0x000000ffff257224 */ /* 0x000fe200020e0615 */
[----:B------:R-:W-:Y:S01]  /*e4a0*/  LOP3.LUT R0, R5, 0x180, RZ, 0xc0, !PT ;  /* 0x0000018005007812 */ /* 0x000fe200078ec0ff */
[----:B-1----:R-:W-:Y:S03]  /*e4b0*/  @!P2 ST.E desc[UR20][R32.64], R16 ;  /* 0x000000102000a985 */ /* 0x002fe6000c101914 */
[----:B------:R-:W-:Y:S01]  /*e4c0*/  SHF.R.U64 R0, R0, 0x3, RZ ;  /* 0x0000000300007819 */ /* 0x000fe200000012ff */
[----:B------:R-:W-:-:S03]  /*e4d0*/  UIMAD UR7, UR9, UR10, URZ ;  /* 0x0000000a090772a4 */ /* 0x000fc6000f8e023f */
[----:B------:R-:W-:Y:S01]  /*e4e0*/  LOP3.LUT R24, R0, R5, RZ, 0x3c, !PT ;  /* 0x0000000500187212 */ /* 0x000fe200078e3cff */
[----:B--2---:R1:W-:Y:S04]  /*e4f0*/  @!P0 ST.E desc[UR20][R40.64], R3 ;  /* 0x0000000328008985 */ /* 0x0043e8000c101914 */
[----:B------:R2:W5:Y:S01]  /*e500*/  LD.E.128 R8, desc[UR20][R20.64] ;  /* 0x0000001414087980 */ /* 0x000562000c101d00 */
[----:B------:R-:W-:Y:S01]  /*e510*/  IMAD R0, R149, 0x60, R150 ;  /* 0x0000006095007824 */ /* 0x000fe200078e0296 */
[----:B------:R-:W-:Y:S02]  /*e520*/  UIMAD.WIDE.U32 UR8, UR4, UR10, URZ ;  /* 0x0000000a040872a5 */ /* 0x000fe4000f8e003f */
[----:B------:R-:W-:Y:S01]  /*e530*/  UIMAD UR7, UR4, UR11, UR7 ;  /* 0x0000000b040772a4 */ /* 0x000fe2000f8e0207 */
[----:B------:R-:W5:Y:S02]  /*e540*/  LD.E.128 R4, desc[UR20][R6.64] ;  /* 0x0000001406047980 */ /* 0x000f64000c101d00 */
[----:B------:R-:W-:-:S02]  /*e550*/  ULDC.64 UR10, c[0x0][0xae8] ;  /* 0x0002ba00000a7ab9 */ /* 0x000fc40000000a00 */
[----:B------:R-:W5:Y:S01]  /*e560*/  LD.E.128 R28, desc[UR20][R28.64] ;  /* 0x000000141c1c7980 */ /* 0x000f62000c101d00 */
[----:B--2---:R-:W2:Y:S01]  /*e570*/  @P1 LDC R21, c[0x0][0xbf0] ;  /* 0x0002fc00ff151b82 */ /* 0x004ea20000000800 */
[----:B------:R-:W-:Y:S01]  /*e580*/  VIADD R20, R0, UR17 ;  /* 0x0000001100147c36 */ /* 0x000fe20008000000 */
[----:B------:R-:W-:Y:S01]  /*e590*/  UIADD3 UR9, UR9, UR7, URZ ;  /* 0x0000000709097290 */ /* 0x000fe2000fffe03f */
[----:B------:R-:W5:Y:S01]  /*e5a0*/  LD.E.128 R12, desc[UR20][R12.64] ;  /* 0x000000140c0c7980 */ /* 0x000f62000c101d00 */
[----:B------:R-:W-:Y:S01]  /*e5b0*/  UIMAD UR4, UR14, UR10, URZ ;  /* 0x0000000a0e0472a4 */ /* 0x000fe2000f8e023f */
[----:B0-----:R-:W-:Y:S01]  /*e5c0*/  @P1 IMAD.HI.U32 R0, R20, R17, RZ ;  /* 0x0000001114001227 */ /* 0x001fe200078e00ff */
[----:B------:R-:W-:Y:S01]  /*e5d0*/  UIMAD.WIDE.U32 UR8, UR18, UR10, UR8 ;  /* 0x0000000a120872a5 */ /* 0x000fe2000f8e0008 */
[----:B------:R-:W5:Y:S01]  /*e5e0*/  LD.E.128 R36, desc[UR20][R36.64] ;  /* 0x0000001424247980 */ /* 0x000f62000c101d00 */
[----:B------:R-:W-:Y:S01]  /*e5f0*/  UIMAD UR4, UR18, UR11, UR4 ;  /* 0x0000000b120472a4 */ /* 0x000fe2000f8e0204 */
[----:B-1----:R-:W-:-:S02]  /*e600*/  IMAD.MOV.U32 R3, RZ, RZ, R20 ;  /* 0x000000ffff037224 */ /* 0x002fc400078e0014 */
[----:B------:R-:W-:Y:S01]  /*e610*/  ULDC.64 UR10, c[0x0][0xaf0] ;  /* 0x0002bc00000a7ab9 */ /* 0x000fe20000000a00 */
[----:B------:R-:W-:Y:S01]  /*e620*/  UIADD3 UR9, UR9, UR4, URZ ;  /* 0x0000000409097290 */ /* 0x000fe2000fffe03f */
[----:B------:R-:W5:Y:S01]  /*e630*/  LD.E.128 R24, desc[UR20][R24.64] ;  /* 0x0000001418187980 */ /* 0x000f62000c101d00 */
[----:B------:R-:W-:Y:S01]  /*e640*/  UIMAD UR4, UR16, UR10, URZ ;  /* 0x0000000a100472a4 */ /* 0x000fe2000f8e023f */
[----:B------:R-:W-:Y:S01]  /*e650*/  BSSY B1, `(.L_x_12026) ;  /* 0x0000035000017945 */ /* 0x000fe20003800000 */
[----:B------:R-:W-:Y:S01]  /*e660*/  UIMAD.WIDE.U32 UR8, UR15, UR10, UR8 ;  /* 0x0000000a0f0872a5 */ /* 0x000fe2000f8e0008 */
[----:B------:R-:W-:Y:S01]  /*e670*/  @!PT LDS RZ, [RZ] ;  /* 0x00000000fffff984 */ /* 0x000fe20000000800 */
[----:B------:R-:W-:Y:S01]  /*e680*/  @!PT LDS RZ, [RZ] ;  /* 0x00000000fffff984 */ /* 0x000fe20000000800 */
[----:B------:R-:W-:Y:S01]  /*e690*/  @!PT LDS RZ, [RZ] ;  /* 0x00000000fffff984 */ /* 0x000fe20000000800 */
[----:B------:R-:W-:Y:S01]  /*e6a0*/  @!PT LDS RZ, [RZ] ;  /* 0x00000000fffff984 */ /* 0x000fe20000000800 */
[----:B------:R0:W-:Y:S06]  /*e6b0*/  MEMBAR.ALL.CTA ;  /* 0x0000000000007992 */ /* 0x0001ec0000008000 */
[----:B0-----:R-:W0:Y:S01]  /*e6c0*/  FENCE.VIEW.ASYNC.S ;  /* 0x00000000000073c6 */ /* 0x001e220000000000 */
[----:B------:R-:W-:Y:S01]  /*e6d0*/  UIMAD UR4, UR15, UR11, UR4 ;  /* 0x0000000b0f0472a4 */ /* 0x000fe2000f8e0204 */
[----:B------:R-:W-:-:S02]  /*e6e0*/  SHF.R.S32.HI R34, RZ, 0x1f, R145 ;  /* 0x0000001fff227819 */ /* 0x000fc40000011491 */
[----:B------:R-:W-:Y:S01]  /*e6f0*/  ULDC.64 UR10, c[0x0][0xae0] ;  /* 0x0002b800000a7ab9 */ /* 0x000fe20000000a00 */
[----:B------:R-:W-:Y:S02]  /*e700*/  UIADD3 UR4, UR9, UR4, URZ ;  /* 0x0000000409047290 */ /* 0x000fe4000fffe03f */
[----:B------:R-:W-:Y:S01]  /*e710*/  IMAD.U32 R17, RZ, RZ, UR9 ;  /* 0x00000009ff117e24 */ /* 0x000fe2000f8e00ff */
[----:B--2---:R-:W-:Y:S01]  /*e720*/  @P1 SHF.R.U32.HI R3, RZ, R21, R0 ;  /* 0x00000015ff031219 */ /* 0x004fe20000011600 */
[----:B------:R-:W-:Y:S01]  /*e730*/  IMAD.U32 R16, RZ, RZ, UR8 ;  /* 0x00000008ff107e24 */ /* 0x000fe2000f8e00ff */
[----:B------:R-:W-:Y:S02]  /*e740*/  ULDC.64 UR8, c[0x0][0xad8] ;  /* 0x0002b60000087ab9 */ /* 0x000fe40000000a00 */
[--C-:B------:R-:W-:Y:S01]  /*e750*/  SHF.R.S32.HI R0, RZ, 0x1f, R3.reuse ;  /* 0x0000001fff007819 */ /* 0x100fe20000011403 */
[----:B------:R-:W-:Y:S02]  /*e760*/  IMAD.MOV R18, RZ, RZ, -R3 ;  /* 0x000000ffff127224 */ /* 0x000fe400078e0a03 */
[----:B------:R-:W-:Y:S01]  /*e770*/  IMAD.U32 R17, RZ, RZ, UR4 ;  /* 0x00000004ff117e24 */ /* 0x000fe2000f8e00ff */
[----:B------:R-:W-:Y:S01]  /*e780*/  UIADD3 UR4, UR37, 0x31c20, URZ ;  /* 0x00031c2025047890 */ /* 0x000fe2000fffe03f */
[----:B------:R-:W-:-:S02]  /*e790*/  IMAD R0, R0, UR10, RZ ;  /* 0x0000000a00007c24 */ /* 0x000fc4000f8e02ff */
[----:B------:R-:W-:Y:S01]  /*e7a0*/  IMAD R21, R43, R18, R20 ;  /* 0x000000122b157224 */ /* 0x000fe200078e0214 */
[----:B------:R-:W-:Y:S01]  /*e7b0*/  UPRMT UR4, URZ, 0x654, UR4 ;  /* 0x000006543f047896 */ /* 0x000fe20008000004 */
[C---:B------:R-:W-:Y:S02]  /*e7c0*/  IMAD R33, R3.reuse, UR11, R0 ;  /* 0x0000000b03217c24 */ /* 0x040fe4000f8e0200 */
[----:B------:R-:W-:Y:S01]  /*e7d0*/  IMAD.WIDE.U32 R16, R3, UR10, R16 ;  /* 0x0000000a03107c25 */ /* 0x000fe2000f8e0010 */
[----:B------:R-:W-:-:S03]  /*e7e0*/  SHF.R.S32.HI R0, RZ, 0x1f, R21 ;  /* 0x0000001fff007819 */ /* 0x000fc60000011415 */
[----:B------:R-:W-:Y:S02]  /*e7f0*/  IMAD.IADD R17, R17, 0x1, R33 ;  /* 0x0000000111117824 */ /* 0x000fe400078e0221 */
[----:B------:R-:W-:Y:S01]  /*e800*/  IMAD R0, R0, UR8, RZ ;  /* 0x0000000800007c24 */ /* 0x000fe2000f8e02ff */
[----:B0-----:R-:W-:Y:S01]  /*e810*/  SYNCS.ARRIVE.TRANS64.RED.A1T0 RZ, [UR4], RZ ;  /* 0x000000ffffff79a7 */ /* 0x001fe20008100404 */
[----:B------:R-:W-:-:S04]  /*e820*/  IMAD.WIDE.U32 R16, R21, UR8, R16 ;  /* 0x0000000815107c25 */ /* 0x000fc8000f8e0010 */
[----:B------:R-:W-:Y:S01]  /*e830*/  IMAD R3, R21, UR9, R0 ;  /* 0x0000000915037c24 */ /* 0x000fe2000f8e0200 */
[----:B------:R-:W-:Y:S01]  /*e840*/  ULDC.64 UR8, c[0x0][0xa80] ;  /* 0x0002a00000087ab9 */ /* 0x000fe20000000a00 */
[----:B------:R-:W-:Y:S01]  /*e850*/  VIADD R0, R150, UR17 ;  /* 0x0000001196007c36 */ /* 0x000fe20008000000 */
[----:B------:R-:W-:Y:S01]  /*e860*/  LEA R18, P1, R16, UR8, 0x1 ;  /* 0x0000000810127c11 */ /* 0x000fe2000f8208ff */
[----:B------:R-:W-:-:S03]  /*e870*/  IMAD.IADD R3, R17, 0x1, R3 ;  /* 0x0000000111037824 */ /* 0x000fc600078e0203 */
[----:B------:R-:W-:Y:S01]  /*e880*/  ISETP.GE.AND P0, PT, R0, R45, PT ;  /* 0x0000002d0000720c */ /* 0x000fe20003f06270 */
[----:B------:R0:W1:Y:S01]  /*e890*/  SHFL.IDX PT, R20, R18, RZ, 0x1c1f ;  /* 0x001c1fff12147589 */ /* 0x00006200000e0000 */
[----:B------:R-:W-:-:S05]  /*e8a0*/  LEA.HI.X R3, R16, UR9, R3, 0x1, P1 ;  /* 0x0000000910037c11 */ /* 0x000fca00088f0c03 */
[----:B------:R0:W2:Y:S06]  /*e8b0*/  SHFL.IDX PT, R21, R3, RZ, 0x1c1f ;  /* 0x001c1fff03157589 */ /* 0x0000ac00000e0000 */
[----:B------:R-:W-:Y:S05]  /*e8c0*/  @P0 BRA `(.L_x_12027) ;  /* 0x0000000000340947 */ /* 0x000fea0003800000 */
[----:B------:R-:W-:Y:S01]  /*e8d0*/  ULDC UR4, c[0x0][0xac8] ;  /* 0x0002b20000047ab9 */ /* 0x000fe20000000800 */
[----:B------:R-:W-:Y:S01]  /*e8e0*/  ULDC.64 UR8, c[0x0][0x208] ;  /* 0x0000820000087ab9 */ /* 0x000fe20000000a00 */
        /* <DEDUP_REMOVED lines=11> */
.L_x_12027:
[----:B------:R-:W-:Y:S05]  /*e9a0*/  BSYNC B1 ;  /* 0x0000000000017941 */ /* 0x000fea0003800000 */
.L_x_12026:
[----:B------:R-:W-:Y:S01]  /*e9b0*/  VIADD R0, R0, 0x60 ;  /* 0x0000006000007836 */ /* 0x000fe20000000000 */
[----:B---3-5:R3:W4:Y:S04]  /*e9c0*/  SHFL.IDX PT, R11, R3, 0x1, 0x1c1f ;  /* 0x003c1f00030b7f89 */ /* 0x02872800000e0000 */
[----:B------:R-:W-:Y:S01]  /*e9d0*/  ISETP.GE.AND P0, PT, R0, R45, PT ;  /* 0x0000002d0000720c */ /* 0x000fe20003f06270 */
[----:B------:R3:W0:-:S12]  /*e9e0*/  SHFL.IDX PT, R10, R18, 0x1, 0x1c1f ;  /* 0x003c1f00120a7f89 */ /* 0x00061800000e0000 */
[----:B---3--:R-:W-:Y:S05]  /*e9f0*/  @P0 BRA `(.L_x_12028) ;  /* 0x0000000c00000947 */ /* 0x008fea0003800000 */
[----:B------:R-:W-:Y:S01]  /*ea00*/  ULDC UR4, c[0x0][0xac8] ;  /* 0x0002b20000047ab9 */ /* 0x000fe20000000800 */
[----:B------:R-:W-:Y:S01]  /*ea10*/  ULDC.64 UR8, c[0x0][0x208] ;  /* 0x0000820000087ab9 */ /* 0x000fe20000000a00 */
[----:B------:R-:W-:Y:S02]  /*ea20*/  ISETP.GE.AND P2, PT, R145, UR4, PT ;  /* 0x0000000491007c0c */ /* 0x000fe4000bf46270 */
[----:B------:R-:W-:-:S11]  /*ea30*/  ISETP.GE.AND P1, PT, R23, UR4, PT ;  /* 0x0000000417007c0c */ /* 0x000fd6000bf26270 */
[----:B0-----:R-:W-:Y:S02]  /*ea40*/  @!P2 LEA R16, P0, R145, R10, 0x1 ;  /* 0x0000000a9110a211 */ /* 0x001fe400078008ff */
[----:B----4-:R-:W-:Y:S02]  /*ea50*/  @!P1 IMAD.WIDE R8, R23, 0x2, R10 ;  /* 0x0000000217089825 */ /* 0x010fe400078e020a */
[----:B------:R-:W-:Y:S02]  /*ea60*/  @!P2 LEA.HI.X R17, R145, R11, R34, 0x1, P0 ;  /* 0x0000000b9111a211 */ /* 0x000fe400000f0c22 */
[----:B------:R-:W-:Y:S01]  /*ea70*/  ISETP.GE.AND P0, PT, R147, UR4, PT ;  /* 0x0000000493007c0c */ /* 0x000fe2000bf06270 */
[----:B------:R0:W-:Y:S04]  /*ea80*/  @!P1 ST.E.128 desc[UR8][R8.64], R4 ;  /* 0x0000000408009985 */ /* 0x0001e8000c101d08 */
[----:B------:R0:W-:Y:S08]  /*ea90*/  @!P2 ST.E.128 desc[UR8][R16.64], R12 ;  /* 0x0000000c1000a985 */ /* 0x0001f0000c101d08 */
[----:B------:R-:W-:Y:S05]  /*eaa0*/  @P0 BRA `(.L_x_12028) ;  /* 0x0000000800d40947 */ /* 0x000fea0003800000 */
[----:B0-----:R-:W-:Y:S01]  /*eab0*/  LEA R4, P0, R147, R10, 0x1 ;  /* 0x0000000a93047211 */ /* 0x001fe200078008ff */
[----:B------:R-:W-:-:S03]  /*eac0*/  ULDC.64 UR8, c[0x0][0x208] ;  /* 0x0000820000087ab9 */ /* 0x000fc60000000a00 */
[----:B------:R-:W-:-:S05]  /*ead0*/  LEA.HI.X R5, R147, R11, R157, 0x1, P0 ;  /* 0x0000000b93057211 */ /* 0x000fca00000f0c9d */
[----:B------:R0:W-:Y:S01]  /*eae0*/  ST.E.128 desc[UR8][R4.64], R24 ;  /* 0x0000001804007985 */ /* 0x0001e2000c101d08 */
[----:B------:R-:W-:Y:S05]  /*eaf0*/  BRA `(.L_x_12028) ;  /* 0x0000000800c07947 */ /* 0x000fea0003800000 */
.L_x_12024:
        /* <DEDUP_REMOVED lines=14> */
[----:B------:R-:W1:Y:S01]  /*ebe0*/  S2R R8, SR_TID.X ;  /* 0x0000000000087919 */ /* 0x000e620000002100 */
[----:B------:R-:W-:Y:S02]  /*ebf0*/  ULDC.64 UR10, c[0x0][0xc08] ;  /* 0x00030200000a7ab9 */ /* 0x000fe40000000a00 */
        /* <DEDUP_REMOVED lines=13> */
[----:B------:R-:W-:Y:S02]  /*ecd0*/  IMAD.U32 R7, RZ, RZ, UR9 ;  /* 0x00000009ff077e24 */ /* 0x000fe4000f8e00ff */
[----:B-1----:R-:W-:Y:S01]  /*ece0*/  VIADD R8, R8, 0xffffff80 ;  /* 0xffffff8008087836 */ /* 0x002fe20000000000 */
[----:B------:R-:W-:Y:S02]  /*ecf0*/  USHF.R.S32.HI UR11, URZ, 0x1f, UR12 ;  /* 0x0000001f3f0b7899 */ /* 0x000fe4000801140c */
[----:B------:R1:W5:Y:S02]  /*ed00*/  @P3 LDG.E R0, desc[UR14][R6.64] ;  /* 0x0000000e06003981 */ /* 0x000364000c1e1900 */
[----:B------:R-:W-:Y:S02]  /*ed10*/  ISETP.GE.AND P1, PT, R8, 0xc0, PT ;  /* 0x000000c00800780c */ /* 0x000fe40003f26270 */
        /* <DEDUP_REMOVED lines=8> */
.L_x_12029:
        /* <DEDUP_REMOVED lines=34> */
[----:B------:R-:W-:-:S04]  /*efc0*/  IMAD.U32 R8, RZ, RZ, UR7 ;  /* 0x00000007ff087e24 */ /* 0x000fc8000f8e00ff */
[----:B------:R-:W-:-:S04]  /*efd0*/  IMAD.MOV R3, RZ, RZ, -R4 ;  /* 0x000000ffff037224 */ /* 0x000fc800078e0a04 */
[----:B------:R-:W-:Y:S01]  /*efe0*/  IMAD R3, R5, R3, R6 ;  /* 0x0000000305037224 */ /* 0x000fe200078e0206 */
[----:B------:R-:W-:Y:S02]  /*eff0*/  SHF.R.S32.HI R5, RZ, 0x1f, R4 ;  /* 0x0000001fff057819 */ /* 0x000fe40000011404 */
        /* <DEDUP_REMOVED lines=12> */
.L_x_12031:
[----:B------:R-:W-:Y:S05]  /*f0c0*/  BSYNC B1 ;  /* 0x0000000000017941 */ /* 0x000fea0003800000 */
.L_x_12030:
[----:B------:R-:W1:Y:S01]  /*f0d0*/  @P0 LDC R5, c[0x0][0xbf0] ;  /* 0x0002fc00ff050b82 */ /* 0x000e620000000800 */
[----:B------:R-:W-:Y:S01]  /*f0e0*/  R2UR UR16, R18 ;  /* 0x00000000121072ca */ /* 0x000fe200000e0000 */
[----:B------:R-:W-:Y:S01]  /*f0f0*/  ULDC.64 UR14, c[0x0][0xaa0] ;  /* 0x0002a800000e7ab9 */ /* 0x000fe20000000a00 */
[----:B------:R-:W-:Y:S01]  /*f100*/  R2UR UR17, R146 ;  /* 0x00000000921172ca */ /* 0x000fe200000e0000 */
[----:B------:R-:W-:Y:S01]  /*f110*/  UIMAD UR7, UR10, UR14, URZ ;  /* 0x0000000e0a0772a4 */ /* 0x000fe2000f8e023f */
[----:B0-----:R-:W-:Y:S01]  /*f120*/  IMAD R3, R149, 0x60, R150 ;  /* 0x0000006095037824 */ /* 0x001fe200078e0296 */
[----:B------:R-:W-:Y:S01]  /*f130*/  UIMAD.WIDE.U32 UR8, UR4, UR14, URZ ;  /* 0x0000000e040872a5 */ /* 0x000fe2000f8e003f */
[----:B------:R-:W-:Y:S01]  /*f140*/  BSSY B1, `(.L_x_12032) ;  /* 0x0000039000017945 */ /* 0x000fe20003800000 */
[----:B------:R-:W-:Y:S01]  /*f150*/  UIMAD UR7, UR4, UR15, UR7 ;  /* 0x0000000f040772a4 */ /* 0x000fe2000f8e0207 */
[----:B------:R-:W-:Y:S02]  /*f160*/  SHF.R.S32.HI R16, RZ, 0x1f, R145 ;  /* 0x0000001fff107819 */ /* 0x000fe40000011491 */
[----:B------:R-:W-:Y:S01]  /*f170*/  ULDC.64 UR14, c[0x0][0xae8] ;  /* 0x0002ba00000e7ab9 */ /* 0x000fe20000000a00 */
[----:B------:R-:W-:-:S02]  /*f180*/  UIADD3 UR9, UR9, UR7, URZ ;  /* 0x0000000709097290 */ /* 0x000fc4000fffe03f */
        /* <DEDUP_REMOVED lines=17> */
[----:B------:R-:W-:Y:S02]  /*f2a0*/  IMAD R7, R11, R7, R6 ;  /* 0x000000070b077224 */ /* 0x000fe400078e0206 */
[----:B------:R-:W-:-:S02]  /*f2b0*/  IMAD R8, R4, UR10, RZ ;  /* 0x0000000a04087c24 */ /* 0x000fc4000f8e02ff */
[----:B------:R-:W-:Y:S01]  /*f2c0*/  IMAD.U32 R4, RZ, RZ, UR8 ;  /* 0x00000008ff047e24 */ /* 0x000fe2000f8e00ff */
[----:B------:R-:W-:Y:S01]  /*f2d0*/  SHF.R.S32.HI R6, RZ, 0x1f, R7 ;  /* 0x0000001fff067819 */ /* 0x000fe20000011407 */
[----:B------:R-:W-:Y:S01]  /*f2e0*/  IMAD.U32 R5, RZ, RZ, UR4 ;  /* 0x00000004ff057e24 */ /* 0x000fe2000f8e00ff */
[----:B------:R-:W-:Y:S01]  /*f2f0*/  ULDC.64 UR8, c[0x0][0xad8] ;  /* 0x0002b60000087ab9 */ /* 0x000fe20000000a00 */
        /* <DEDUP_REMOVED lines=26> */
[----:B------:R3:W-:Y:S04]  /*f4a0*/  @!P2 ST.E.128 desc[UR8][R8.64], RZ ;  /* 0x000000ff0800a985 */ /* 0x0007e8000c101d08 */
[----:B------:R3:W-:Y:S04]  /*f4b0*/  @!P3 ST.E.128 desc[UR8][R12.64], RZ ;  /* 0x000000ff0c00b985 */ /* 0x0007e8000c101d08 */
[----:B------:R3:W-:Y:S02]  /*f4c0*/  @!P4 ST.E.128 desc[UR8][R14.64], RZ ;  /* 0x000000ff0e00c985 */ /* 0x0007e4000c101d08 */
.L_x_12033:
[----:B------:R-:W-:Y:S05]  /*f4d0*/  BSYNC B1 ;  /* 0x0000000000017941 */ /* 0x000fea0003800000 */
.L_x_12032:
        /* <DEDUP_REMOVED lines=10> */
[-C--:B-1-3--:R-:W-:Y:S02]  /*f580*/  @!P3 LEA R8, P0, R145, R4.reuse, 0x1 ;  /* 0x000000049108b211 */ /* 0x08afe400078008ff */
[----:B------:R-:W-:Y:S02]  /*f590*/  @!P4 LEA R10, P1, R147, R4, 0x1 ;  /* 0x00000004930ac211 */ /* 0x000fe400078208ff */
[----:B0---4-:R-:W-:Y:S01]  /*f5a0*/  @!P2 IMAD.WIDE R6, R23, 0x2, R4 ;  /* 0x000000021706a825 */ /* 0x011fe200078e0204 */
[-C--:B------:R-:W-:Y:S02]  /*f5b0*/  @!P3 LEA.HI.X R9, R145, R5.reuse, R16, 0x1, P0 ;  /* 0x000000059109b211 */ /* 0x080fe400000f0c10 */
[----:B------:R-:W-:Y:S02]  /*f5c0*/  @!P4 LEA.HI.X R11, R147, R5, R157, 0x1, P1 ;  /* 0x00000005930bc211 */ /* 0x000fe400008f0c9d */
[----:B------:R2:W-:Y:S04]  /*f5d0*/  @!P2 ST.E.128 desc[UR8][R6.64], RZ ;  /* 0x000000ff0600a985 */ /* 0x0005e8000c101d08 */
[----:B------:R2:W-:Y:S04]  /*f5e0*/  @!P3 ST.E.128 desc[UR8][R8.64], RZ ;  /* 0x000000ff0800b985 */ /* 0x0005e8000c101d08 */
[----:B------:R2:W-:Y:S02]  /*f5f0*/  @!P4 ST.E.128 desc[UR8][R10.64], RZ ;  /* 0x000000ff0a00c985 */ /* 0x0005e4000c101d08 */
.L_x_12028:
[----:B------:R-:W-:Y:S05]  /*f600*/  BSYNC B0 ;  /* 0x0000000000007941 */ /* 0x000fea0003800000 */
.L_x_12023:
[----:B------:R-:W-:Y:S02]  /*f610*/  ULDC UR4, c[0x0][0xc3c] ;  /* 0x00030f0000047ab9 */ /* 0x000fe40000000800 */
[----:B------:R-:W-:-:S13]  /*f620*/  ISETP.GE.AND P0, PT, R35, UR4, PT ;  /* 0x0000000423007c0c */ /* 0x000fda000bf06270 */
[----:B------:R-:W-:Y:S05]  /*f630*/  @!P0 BRA `(.L_x_12034) ;  /* 0xffffff1800408947 */ /* 0x000fea000383ffff */
[----:B------:R-:W-:Y:S05]  /*f640*/  EXIT ;  /* 0x000000000000794d */ /* 0x000fea0003800000 */
.L_x_11987:
        /* <DEDUP_REMOVED lines=16> */
.L_x_12035:
        /* <DEDUP_REMOVED lines=43> */
.L_x_12041:
        /* <DEDUP_REMOVED lines=13> */
.L_x_12040:
[----:B------:R-:W-:Y:S05]  /*fad0*/  BSYNC B0 ;  /* 0x0000000000007941 */ /* 0x000fea0003800000 */
.L_x_12039:
        /* <DEDUP_REMOVED lines=22> */
.L_x_12037:
        /* <DEDUP_REMOVED lines=22> */
.L_x_12042:
[----:B-1----:R-:W-:Y:S02]  /*fda0*/  IMAD R16, R16, UR5, R9 ;  /* 0x0000000510107c24 */ /* 0x002fe4000f8e0209 */
[----:B0-----:R-:W-:Y:S01]  /*fdb0*/  IMAD.MOV.U32 R11, RZ, RZ, R10 ;  /* 0x000000ffff0b7224 */ /* 0x001fe200078e000a */
[----:B------:R-:W-:Y:S01]  /*fdc0*/  IABS R10, R4 ;  /* 0x00000004000a7213 */ /* 0x000fe20000000000 */
[----:B------:R-:W-:Y:S01]  /*fdd0*/  IMAD.MOV.U32 R2, RZ, RZ, RZ ;  /* 0x000000ffff027224 */ /* 0x000fe200078e00ff */
[----:B------:R-:W-:Y:S01]  /*fde0*/  IADD3 R9, -R16, UR6, RZ ;  /* 0x0000000610097c10 */ /* 0x000fe2000fffe1ff */
[----:B------:R-:W-:Y:S02]  /*fdf0*/  IMAD R11, R11, R8, RZ ;  /* 0x000000080b0b7224 */ /* 0x000fe400078e02ff */
[----:B------:R-:W-:Y:S01]  /*fe00*/  IMAD.MOV R10, RZ, RZ, -R10 ;  /* 0x000000ffff0a7224 */ /* 0x000fe200078e0a0a */
[----:B------:R-:W-:Y:S01]  /*fe10*/  IABS R6, R9 ;  /* 0x0000000900067213 */ /* 0x000fe20000000000 */
        /* <DEDUP_REMOVED lines=51> */
.L_x_12038:
[----:B------:R-:W-:Y:S02]  /*10150*/  IMAD.MOV.U32 R17, RZ, RZ, RZ ;  /* 0x000000ffff117224 */ /* 0x000fe400078e00ff */
[----:B------:R-:W-:Y:S02]  /*10160*/  IMAD.U32 R16, RZ, RZ, UR6 ;  /* 0x00000006ff107e24 */ /* 0x000fe4000f8e00ff */
[----:B------:R-:W-:-:S07]  /*10170*/  IMAD.MOV.U32 R18, RZ, RZ, RZ ;  /* 0x000000ffff127224 */ /* 0x000fce00078e00ff */
.L_x_12043:
[----:B------:R-:W-:-:S13]  /*10180*/  ISETP.NE.AND P0, PT, R5, RZ, PT ;  /* 0x000000ff0500720c */ /* 0x000fda0003f05270 */
[----:B------:R-:W0:Y:S01]  /*10190*/  @!P0 S2R R3, SR_CgaCtaId ;  /* 0x0000000000038919 */ /* 0x000e220000008800 */
[----:B------:R-:W-:-:S04]  /*101a0*/  @!P0 MOV R0, 0x400 ;  /* 0x0000040000008802 */ /* 0x000fc80000000f00 */
[----:B0-----:R-:W-:-:S05]  /*101b0*/  @!P0 LEA R0, R3, R0, 0x18 ;  /* 0x0000000003008211 */ /* 0x001fca00078ec0ff */
[----:B------:R2:W-:Y:S01]  /*101c0*/  @!P0 STS.128 [R0+0x31cd0], R16 ;  /* 0x031cd01000008388 */ /* 0x0005e20000000c00 */
[----:B------:R-:W-:Y:S06]  /*101d0*/  BAR.ARV 0x5, 0x200 ;  /* 0x0148000000007b1d */ /* 0x000fec0000002000 */
.L_x_12036:
[----:B------:R3:W-:Y:S01]  /*101e0*/  STL [R1+0x28], RZ ;  /* 0x000028ff01007387 */ /* 0x0007e20000100800 */
[----:B------:R-:W-:Y:S01]  /*101f0*/  ULDC UR4, c[0x0][0xc3c] ;  /* 0x00030f0000047ab9 */ /* 0x000fe20000000800 */
[----:B------:R-:W-:Y:S01]  /*10200*/  IMAD.MOV.U32 R27, RZ, RZ, 0x1 ;  /* 0x00000001ff1b7424 */ /* 0x000fe200078e00ff */
[----:B-1----:R-:W-:Y:S01]  /*10210*/  ISETP.GE.AND P0, PT, R19, UR4, PT ;  /* 0x0000000413007c0c */ /* 0x002fe2000bf06270 */
[----:B------:R-:W-:-:S12]  /*10220*/  IMAD.MOV.U32 R23, RZ, RZ, RZ ;  /* 0x000000ffff177224 */ /* 0x000fd800078e00ff */
[----:B---3--:R-:W-:Y:S05]  /*10230*/  @P0 BRA `(.L_x_12044) ;  /* 0x0000005400500947 */ /* 0x008fea0003800000 */
[----:B------:R-:W1:Y:S01]  /*10240*/  S2R R6, SR_TID.X ;  /* 0x0000000000067919 */ /* 0x000e620000002100 */
[----:B------:R-:W3:Y:S01]  /*10250*/  S2UR UR5, SR_CgaCtaId ;  /* 0x00000000000579c3 */ /* 0x000ee20000008800 */
[----:B------:R-:W-:Y:S01]  /*10260*/  UMOV UR4, 0x400 ;  /* 0x0000040000047882 */ /* 0x000fe20000000000 */
[----:B------:R-:W-:Y:S01]  /*10270*/  BSSY B8, `(.L_x_12044) ;  /* 0x0000550000087945 */ /* 0x000fe20003800000 */
[----:B------:R4:W-:Y:S01]  /*10280*/  STL [R1+0x28], RZ ;  /* 0x000028ff01007387 */ /* 0x0009e20000100800 */
[----:B------:R-:W-:Y:S01]  /*10290*/  IMAD.MOV.U32 R27, RZ, RZ, 0x1 ;  /* 0x00000001ff1b7424 */ /* 0x000fe200078e00ff */
[----:B------:R-:W-:Y:S01]  /*102a0*/  ULDC UR38, c[0x0][0xc] ;  /* 0x0000030000267ab9 */ /* 0x000fe20000000800 */
[----:B------:R-:W-:Y:S01]  /*102b0*/  IMAD.MOV.U32 R23, RZ, RZ, RZ ;  /* 0x000000ffff177224 */ /* 0x000fe200078e00ff */
[----:B------:R-:W-:Y:S01]  /*102c0*/  ULDC.64 UR36, c[0x0][0x198] ;  /* 0x0000660000247ab9 */ /* 0x000fe20000000a00 */
[----:B---3--:R-:W-:-:S06]  /*102d0*/  ULEA UR4, UR5, UR4, 0x18 ;  /* 0x0000000405047291 */ /* 0x008fcc000f8ec03f */
[----:B------:R-:W-:Y:S01]  /*102e0*/  IMAD.U32 R22, RZ, RZ, UR4 ;  /* 0x00000004ff167e24 */ /* 0x000fe2000f8e00ff */
[C---:B-1----:R-:W-:Y:S01]  /*102f0*/  LOP3.LUT R5, R6.reuse, 0x7f, RZ, 0xc0, !PT ;  /* 0x0000007f06057812 */ /* 0x042fe200078ec0ff */
[----:B--2---:R-:W-:-:S04]  /*10300*/  IMAD.SHL.U32 R0, R6, 0x8, RZ ;  /* 0x0000000806007824 */ /* 0x004fc800078e00ff */
[----:B------:R-:W-:Y:S01]  /*10310*/  IMAD.SHL.U32 R4, R5, 0x8, RZ ;  /* 0x0000000805047824 */ /* 0x000fe200078e00ff */
[C---:B------:R-:W-:Y:S02]  /*10320*/  LOP3.LUT R3, R0.reuse, 0x20, RZ, 0xc0, !PT ;  /* 0x0000002000037812 */ /* 0x040fe400078ec0ff */
[----:B0-----:R-:W-:Y:S02]  /*10330*/  LOP3.LUT R2, R0, 0xd8, RZ, 0xc0, !PT ;  /* 0x000000d800027812 */ /* 0x001fe400078ec0ff */
        /* <DEDUP_REMOVED lines=11> */
.L_x_12148:
[----:B0---4-:R-:W0:Y:S01]  /*103f0*/  LDC.64 R2, c[0x0][0xc88] ;  /* 0x00032200ff027b82 */ /* 0x011e220000000a00 */
        /* <DEDUP_REMOVED lines=21> */
[----:B-1----:R1:W5:Y:S01]  /*10550*/  @P0 LDG.E R0, desc[UR10][R2.64] ;  /* 0x0000000a02000981 */ /* 0x002362000c1e1900 */
[----:B------:R-:W-:Y:S01]  /*10560*/  ISETP.NE.AND.EX P1, PT, RZ, UR5, PT, P1 ;  /* 0x00000005ff007c0c */ /* 0x000fe2000bf25310 */
[----:B------:R-:W-:Y:S01]  /*10570*/  IMAD.MOV.U32 R28, RZ, RZ, RZ ;  /* 0x000000ffff1c7224 */ /* 0x000fe200078e00ff */
[----:B------:R-:W-:Y:S02]  /*10580*/  ISETP.NE.U32.AND P2, PT, RZ, UR8, PT ;  /* 0x00000008ff007c0c */ /* 0x000fe4000bf45070 */
        /* <DEDUP_REMOVED lines=24> */
[----:B---3--:R-:W-:Y:S05]  /*10710*/  @P2 BRA `(.L_x_12045) ;  /* 0x0000000000182947 */ /* 0x008fea0003800000 */
[----:B------:R-:W-:Y:S05]  /*10720*/  @!P1 BRA `(.L_x_12045) ;  /* 0x0000000000149947 */ /* 0x000fea0003800000 */
[----:B------:R-:W-:Y:S02]  /*10730*/  ULDC.64 UR4, c[0x0][0x208] ;  /* 0x0000820000047ab9 */ /* 0x000fe40000000a00 */
[----:B------:R-:W0:Y:S04]  /*10740*/  LDG.E R7, desc[UR4][R2.64] ;  /* 0x0000000402077981 */ /* 0x000e28000c1e1900 */
[----:B------:R-:W0:Y:S02]  /*10750*/  LDG.E R2, desc[UR4][R2.64+0x4] ;  /* 0x0000040402027981 */ /* 0x000e24000c1e1900 */
[----:B0-----:R-:W-:-:S05]  /*10760*/  IMAD.IADD R8, R2, 0x1, -R7 ;  /* 0x0000000102087824 */ /* 0x001fca00078e0a07 */
[----:B------:R1:W-:Y:S02]  /*10770*/  STL [R1+0x14], R8 ;  /* 0x0000140801007387 */ /* 0x0003e40000100800 */
.L_x_12045:
[----:B------:R-:W-:Y:S01]  /*10780*/  ULDC.64 UR4, c[0x0][0xa20] ;  /* 0x0002880000047ab9 */ /* 0x000fe20000000a00 */
[----:B-----5:R-:W-:Y:S01]  /*10790*/  IMAD.IADD R28, R28, 0x1, R0 ;  /* 0x000000011c1c7824 */ /* 0x020fe200078e0200 */
[----:B------:R-:W-:Y:S01]  /*107a0*/  ISETP.NE.U32.AND P1, PT, RZ, UR4, PT ;  /* 0x00000004ff007c0c */ /* 0x000fe2000bf25070 */
[----:B------:R-:W-:-:S03]  /*107b0*/  IMAD.MOV.U32 R26, RZ, RZ, R9 ;  /* 0x000000ffff1a7224 */ /* 0x000fc600078e0009 */
[----:B------:R-:W-:-:S13]  /*107c0*/  ISETP.NE.AND.EX P1, PT, RZ, UR5, PT, P1 ;  /* 0x00000005ff007c0c */ /* 0x000fda000bf25310 */
[----:B------:R-:W-:Y:S05]  /*107d0*/  @!P1 BRA `(.L_x_12046) ;  /* 0x0000000000149947 */ /* 0x000fea0003800000 */
[----:B------:R-:W-:Y:S01]  /*107e0*/  IADD3 R2, P0, R24, UR4, RZ ;  /* 0x0000000418027c10 */ /* 0x000fe2000ff1e0ff */
[----:B------:R-:W-:-:S03]  /*107f0*/  ULDC.64 UR6, c[0x0][0x208] ;  /* 0x0000820000067ab9 */ /* 0x000fc60000000a00 */
[----:B------:R-:W-:-:S05]  /*10800*/  IADD3.X R3, R25, UR5, RZ, P0, !PT ;  /* 0x0000000519037c10 */ /* 0x000fca00087fe4ff */
[----:B------:R2:W5:Y:S01]  /*10810*/  LDG.E R6, desc[UR6][R2.64] ;  /* 0x0000000602067981 */ /* 0x000562000c1e1900 */
[----:B------:R-:W-:Y:S05]  /*10820*/  BRA `(.L_x_12047) ;  /* 0x0000000000147947 */ /* 0x000fea0003800000 */
.L_x_12046:
[----:B------:R-:W-:Y:S05]  /*10830*/  @!P0 BRA `(.L_x_12047) ;  /* 0x0000000000108947 */ /* 0x000fea0003800000 */
[----:B------:R-:W-:Y:S02]  /*10840*/  ULDC.64 UR4, c[0x0][0x208] ;  /* 0x0000820000047ab9 */ /* 0x000fe40000000a00 */
[----:B------:R-:W2:Y:S04]  /*10850*/  LDG.E R6, desc[UR4][R4.64] ;  /* 0x0000000404067981 */ /* 0x000ea8000c1e1900 */
[----:B------:R-:W2:Y:S02]  /*10860*/  LDG.E R4, desc[UR4][R4.64+0x4] ;  /* 0x0000040404047981 */ /* 0x000ea4000c1e1900 */
[----:B--2---:R-:W-:-:S07]  /*10870*/  IMAD.IADD R6, R4, 0x1, -R6 ;  /* 0x0000000104067824 */ /* 0x004fce00078e0a06 */
.L_x_12047:
[----:B-----5:R-:W-:Y:S01]  /*10880*/  IMAD.IADD R6, R6, 0x1, -R0 ;  /* 0x0000000106067824 */ /* 0x020fe200078e0a00 */
[----:B------:R-:W-:Y:S01]  /*10890*/  BSSY B7, `(.L_x_12048) ;  /* 0x0000428000077945 */ /* 0x000fe20003800000 */
[----:B------:R-:W3:Y:S01]  /*108a0*/  LDC R0, c[0x0][0x448] ;  /* 0x00011200ff007b82 */ /* 0x000ee20000000800 */
[----:B--2---:R-:W-:-:S04]  /*108b0*/  IMAD R2, R17, 0xc0, RZ ;  /* 0x000000c011027824 */ /* 0x004fc800078e02ff */
[----:B------:R-:W-:Y:S01]  /*108c0*/  VIADD R2, R2, 0xbf ;  /* 0x000000bf02027836 */ /* 0x000fe20000000000 */
[----:B---3--:R-:W-:-:S13]  /*108d0*/  ISETP.NE.AND P0, PT, R0, 0x1, PT ;  /* 0x000000010000780c */ /* 0x008fda0003f05270 */
[----:B------:R-:W2:Y:S08]  /*108e0*/  @P0 LDC R3, c[0x0][0x44c] ;  /* 0x00011300ff030b82 */ /* 0x000eb00000000800 */
[----:B------:R-:W3:Y:S01]  /*108f0*/  @P0 LDC R0, c[0x0][0x450] ;  /* 0x00011400ff000b82 */ /* 0x000ee20000000800 */
[----:B--2---:R-:W-:-:S05]  /*10900*/  @P0 IMAD.HI.U32 R3, R2, R3, RZ ;  /* 0x0000000302030227 */ /* 0x004fca00078e00ff */
[----:B---3--:R-:W-:Y:S01]  /*10910*/  @P0 SHF.R.U32.HI R2, RZ, R0, R3 ;  /* 0x00000000ff020219 */ /* 0x008fe20000011603 */
        /* <DEDUP_REMOVED lines=31> */
.L_x_12049:
        /* <DEDUP_REMOVED lines=15> */
[----:B01----:R-:W-:Y:S02]  /*10c00*/  IMAD.MOV.U32 R8, RZ, RZ, 0x70 ;  /* 0x00000070ff087424 */ /* 0x003fe400078e00ff */
[----:B------:R-:W-:Y:S02]  /*10c10*/  IMAD.MOV.U32 R12, RZ, RZ, 0x1 ;  /* 0x00000001ff0c7424 */ /* 0x000fe400078e00ff */
[----:B------:R-:W-:-:S07]  /*10c20*/  IMAD.MOV.U32 R13, RZ, RZ, RZ ;  /* 0x000000ffff0d7224 */ /* 0x000fce00078e00ff */
[----:B------:R-:W-:-:S07]  /*10c30*/  LEPC R20, `(.L_x_12052) ;  /* 0x000000001014794e */ /* 0x000fce0000000000 */
[----:B--2---:R-:W-:Y:S05]  /*10c40*/  CALL.ABS.NOINC R2 ;  /* 0x0000000002007343 */ /* 0x004fea0003c00000 */
.L_x_12052:
[----:B------:R-:W-:Y:S05]  /*10c50*/  BSYNC B6 ;  /* 0x0000000000067941 */ /* 0x000fea0003800000 */
.L_x_12051:
        /* <DEDUP_REMOVED lines=15> */
[----:B01----:R-:W-:Y:S02]  /*10d50*/  IMAD.MOV.U32 R8, RZ, RZ, 0x70 ;  /* 0x00000070ff087424 */ /* 0x003fe400078e00ff */
[----:B------:R-:W-:Y:S02]  /*10d60*/  IMAD.MOV.U32 R12, RZ, RZ, 0x1 ;  /* 0x00000001ff0c7424 */ /* 0x000fe400078e00ff */
[----:B--2---:R-:W-:-:S07]  /*10d70*/  IMAD.MOV.U32 R13, RZ, RZ, RZ ;  /* 0x000000ffff0d7224 */ /* 0x004fce00078e00ff */
[----:B------:R-:W-:-:S07]  /*10d80*/  LEPC R20, `(.L_x_12055) ;  /* 0x000000001014794e */ /* 0x000fce0000000000 */
[----:B---3--:R-:W-:Y:S05]  /*10d90*/  CALL.ABS.NOINC R2 ;  /* 0x0000000002007343 */ /* 0x008fea0003c00000 */
.L_x_12055:
        /* <DEDUP_REMOVED lines=15> */
.L_x_12054:
[----:B------:R-:W-:Y:S05]  /*10e90*/  BSYNC B6 ;  /* 0x0000000000067941 */ /* 0x000fea0003800000 */
.L_x_12053:
[----:B------:R-:W-:Y:S01]  /*10ea0*/  ULDC.64 UR4, c[0x0][0x9f8] ;  /* 0x00027e0000047ab9 */ /* 0x000fe20000000a00 */
[----:B------:R-:W-:Y:S01]  /*10eb0*/  ULDC.64 UR6, c[0x0][0x208] ;  /* 0x0000820000067ab9 */ /* 0x000fe20000000a00 */
[----:B------:R-:W-:Y:S01]  /*10ec0*/  ISETP.NE.U32.AND P0, PT, RZ, UR4, PT ;  /* 0x00000004ff007c0c */ /* 0x000fe2000bf05070 */
[----:B------:R-:W2:Y:S01]  /*10ed0*/  LDL R20, [R1+0xc] ;  /* 0x00000c0001147983 */ /* 0x000ea20000100800 */
[----:B------:R-:W3:Y:S02]  /*10ee0*/  LDC.64 R2, c[0x0][0x418] ;  /* 0x00010600ff027b82 */ /* 0x000ee40000000a00 */
[----:B------:R-:W-:-:S13]  /*10ef0*/  ISETP.NE.AND.EX P0, PT, RZ, UR5, PT, P0 ;  /* 0x00000005ff007c0c */ /* 0x000fda000bf05300 */
[----:B------:R-:W-:-:S04]  /*10f00*/  @P0 IADD3 R24, P1, R24, UR4, RZ ;  /* 0x0000000418180c10 */ /* 0x000fc8000ff3e0ff */
[----:B------:R-:W-:Y:S01]  /*10f10*/  @P0 IADD3.X R25, R25, UR5, RZ, P1, !PT ;  /* 0x0000000519190c10 */ /* 0x000fe20008ffe4ff */
[----:B------:R-:W-:-:S04]  /*10f20*/  ULDC.64 UR4, c[0x0][0xa08] ;  /* 0x0002820000047ab9 */ /* 0x000fc80000000a00 */
[----:B------:R2:W4:Y:S01]  /*10f30*/  @P0 LDG.E R26, desc[UR6][R24.64] ;  /* 0x00000006181a0981 */ /* 0x000522000c1e1900 */
[----:B---3--:R-:W-:Y:S01]  /*10f40*/  LOP3.LUT P0, RZ, R2, UR4, RZ, 0xfc, !PT ;  /* 0x0000000402ff7c12 */ /* 0x008fe2000f80fcff */
[----:B------:R-:W-:-:S03]  /*10f50*/  UMOV UR4, 0xffffffff ;  /* 0xffffffff00047882 */ /* 0x000fc60000000000 */
[----:B------:R-:W-:Y:S01]  /*10f60*/  LOP3.LUT P0, RZ, R3, UR5, RZ, 0xfc, P0 ;  /* 0x0000000503ff7c12 */ /* 0x000fe2000800fcff */
[----:B--2---:R-:W-:Y:S01]  /*10f70*/  VIADD R25, R20, 0xffffffff ;  /* 0xffffffff14197836 */ /* 0x004fe20000000000 */
[----:B----4-:R-:W-:Y:S02]  /*10f80*/  SHF.R.S32.HI R29, RZ, 0x1f, R26 ;  /* 0x0000001fff1d7819 */ /* 0x010fe4000001141a */
[----:B------:R-:W-:Y:S01]  /*10f90*/  SEL R24, R26, RZ, !P0 ;  /* 0x000000ff1a187207 */ /* 0x000fe20004000000 */
[----:B------:R-:W-:Y:S08]  /*10fa0*/  BRA.DIV UR4, `(.L_x_12056) ;  /* 0x0000004e04887947 */ /* 0x000ff0000b800000 */
[----:B------:R-:W2:Y:S02]  /*10fb0*/  S2R R0, SR_TID.X ;  /* 0x0000000000007919 */ /* 0x000ea40000002100 */
[----:B--2---:R-:W-:-:S04]  /*10fc0*/  SHF.R.U32.HI R0, RZ, 0x5, R0 ;  /* 0x00000005ff007819 */ /* 0x004fc80000011600 */
[----:B------:R-:W-:-:S05]  /*10fd0*/  LOP3.LUT R0, R0, 0x3, RZ, 0xc0, !PT ;  /* 0x0000000300007812 */ /* 0x000fca00078ec0ff */
[----:B------:R2:W3:Y:S02]  /*10fe0*/  SHFL.IDX PT, R14, R0, RZ, 0x1f ;  /* 0x00001fff000e7589 */ /* 0x0004e400000e0000 */
.L_x_12164:
[----:B------:R-:W-:Y:S02]  /*10ff0*/  PLOP3.LUT P1, PT, PT, PT, PT, 0x8, 0x0 ;  /* 0x000000000000781c */ /* 0x000fe40003f2e170 */
[----:B---3--:R-:W-:Y:S02]  /*11000*/  ISETP.NE.AND P0, PT, R14, RZ, PT ;  /* 0x000000ff0e00720c */ /* 0x008fe40003f05270 */
[----:B--2---:R-:W-:-:S05]  /*11010*/  P2R R0, PR, RZ, 0x2 ;  /* 0x00000002ff007803 */ /* 0x004fca0000000000 */
[----:B------:R2:W-:Y:S06]  /*11020*/  STL [R1], R0 ;  /* 0x0000000001007387 */ /* 0x0005ec0000100800 */
[----:B------:R-:W-:Y:S05]  /*11030*/  @P0 BRA `(.L_x_12057) ;  /* 0x00000004001c0947 */ /* 0x000fea0003800000 */
[----:B------:R-:W-:-:S03]  /*11040*/  UMOV UR4, 0xffffffff ;  /* 0xffffffff00047882 */ /* 0x000fc60000000000 */
[----:B------:R-:W-:Y:S05]  /*11050*/  BRA.DIV UR4, `(.L_x_12058) ;  /* 0x0000004e04907947 */ /* 0x000fea000b800000 */
[----:B------:R-:W-:-:S13]  /*11060*/  ELECT P6, URZ, PT ;  /* 0x00000000003f782f */ /* 0x000fda00038c0000 */
.L_x_12167:
[----:B------:R-:W-:Y:S05]  /*11070*/  @!P6 BRA `(.L_x_12057) ;  /* 0x00000004000ce947 */ /* 0x000fea0003800000 */
[----:B------:R-:W-:-:S04]  /*11080*/  ISETP.NE.U32.AND P0, PT, R2, RZ, PT ;  /* 0x000000ff0200720c */ /* 0x000fc80003f05070 */
[----:B------:R-:W-:-:S13]  /*11090*/  ISETP.NE.AND.EX P0, PT, R3, RZ, PT, P0 ;  /* 0x000000ff0300720c */ /* 0x000fda0003f05300 */
[----:B------:R-:W-:Y:S05]  /*110a0*/  @!P0 BRA `(.L_x_12059) ;  /* 0x0000000000488947 */ /* 0x000fea0003800000 */
[----:B------:R-:W3:Y:S01]  /*110b0*/  LDC R6, c[0x0][0x43c] ;  /* 0x00010f00ff067b82 */ /* 0x000ee20000000800 */
[----:B------:R-:W-:Y:S01]  /*110c0*/  ULDC.64 UR4, c[0x0][0x428] ;  /* 0x00010a0000047ab9 */ /* 0x000fe20000000a00 */
[----:B------:R-:W-:Y:S01]  /*110d0*/  ULDC.64 UR6, c[0x0][0x208] ;  /* 0x0000820000067ab9 */ /* 0x000fe20000000a00 */
[----:B---3--:R-:W-:-:S13]  /*110e0*/  ISETP.NE.AND P0, PT, R6, 0x1, PT ;  /* 0x000000010600780c */ /* 0x008fda0003f05270 */
[----:B------:R-:W2:Y:S02]  /*110f0*/  @P0 LDC.64 R4, c[0x0][0x440] ;  /* 0x00011000ff040b82 */ /* 0x000ea40000000a00 */
[----:B--2---:R-:W-:-:S04]  /*11100*/  @P0 IMAD.HI.U32 R0, R25, R4, RZ ;  /* 0x0000000419000227 */ /* 0x004fc800078e00ff */
        /* <DEDUP_REMOVED lines=12> */
.L_x_12059:
[----:B--2---:R-:W-:Y:S01]  /*111d0*/  IMAD R0, R23, 0x8, R22 ;  /* 0x0000000817007824 */ /* 0x004fe200078e0216 */
[----:B---3--:R-:W-:-:S04]  /*111e0*/  SHF.L.U32 R2, R27, 0x1f, RZ ;  /* 0x0000001f1b027819 */ /* 0x008fc800000006ff */
[----:B------:R-:W2:Y:S02]  /*111f0*/  SYNCS.PHASECHK.TRANS64.TRYWAIT P0, [R0+URZ+0x31c40], R2 ;  /* 0x031c4002000075a7 */ /* 0x000ea4000800017f */
[----:B--2---:R-:W-:Y:S05]  /*11200*/  @!P0 BRA `(.L_x_12060) ;  /* 0x0000004c00448947 */ /* 0x004fea0003800000 */
.L_x_12168:
        /* <DEDUP_REMOVED lines=11> */
.L_x_12061:
[----:B------:R-:W-:Y:S01]  /*112c0*/  R2UR UR9, R0 ;  /* 0x00000000000972ca */ /* 0x000fe200000e0000 */
[----:B--2---:R-:W-:Y:S01]  /*112d0*/  IMAD R0, R23, 0x6c00, R22 ;  /* 0x00006c0017007824 */ /* 0x004fe200078e0216 */
        /* <DEDUP_REMOVED lines=11> */
[----:B------:R-:W-:-:S03]  /*11390*/  UIADD3 UR9, UR9, 0x31c30, URZ ;  /* 0x00031c3009097890 */ /* 0x000fc6000fffe03f */
[----:B------:R-:W-:Y:S01]  /*113a0*/  P2R R0, PR, RZ, 0x1 ;  /* 0x00000001ff007803 */ /* 0x000fe20000000000 */
[----:B------:R-:W-:Y:S02]  /*113b0*/  UIMAD UR11, UR11, 0x90, UR5 ;  /* 0x000000900b0b78a4 */ /* 0x000fe4000f8e0205 */
[----:B------:R-:W-:Y:S02]  /*113c0*/  UIADD3 UR14, UR8, 0x16a00, URZ ;  /* 0x00016a00080e7890 */ /* 0x000fe4000fffe03f */
[----:B------:R-:W-:Y:S01]  /*113d0*/  UIADD3.X UR5, URZ, UR37, URZ, UP0, !UPT ;  /* 0x000000253f057290 */ /* 0x000fe200087fe43f */
[----:B------:R3:W-:Y:S01]  /*113e0*/  STL [R1], R0 ;  /* 0x0000000001007387 */ /* 0x0007e20000100800 */
        /* <DEDUP_REMOVED lines=12> */
.L_x_12057:
[----:B------:R-:W3:Y:S04]  /*114b0*/  LDL.LU R4, [R1+0x10] ;  /* 0x0000100001047983 */ /* 0x000ee80000300800 */
[----:B------:R-:W4:Y:S04]  /*114c0*/  LDL.LU R6, [R1+0x8] ;  /* 0x0000080001067983 */ /* 0x000f280000300800 */
[----:B------:R-:W5:Y:S01]  /*114d0*/  LDL.LU R3, [R1+0x18] ;  /* 0x0000180001037983 */ /* 0x000f620000300800 */
        /* <DEDUP_REMOVED lines=39> */
.L_x_12063:
[----:B------:R-:W-:Y:S05]  /*11750*/  BSYNC B6 ;  /* 0x0000000000067941 */ /* 0x000fea0003800000 */
.L_x_12062:
[----:B---3--:R-:W2:Y:S01]  /*11760*/  LDL.LU R0, [R1+0x10] ;  /* 0x0000100001007983 */ /* 0x008ea20000300800 */
[----:B------:R-:W3:Y:S01]  /*11770*/  LDC R9, c[0x0][0x448] ;  /* 0x00011200ff097b82 */ /* 0x000ee20000000800 */
[----:B------:R-:W-:Y:S01]  /*11780*/  ULDC.64 UR4, c[0x0][0x2d8] ;  /* 0x0000b60000047ab9 */ /* 0x000fe20000000a00 */
[----:B------:R-:W-:Y:S01]  /*11790*/  ULDC.64 UR6, c[0x0][0x2c8] ;  /* 0x0000b20000067ab9 */ /* 0x000fe20000000a00 */
[----:B------:R-:W2:Y:S01]  /*117a0*/  LDL.LU.64 R2, [R1+0x20] ;  /* 0x0000200001027983 */ /* 0x000ea20000300a00 */
[----:B------:R-:W-:-:S03]  /*117b0*/  ULDC.64 UR8, c[0x0][0x280] ;  /* 0x0000a00000087ab9 */ /* 0x000fc60000000a00 */
[----:B------:R-:W4:Y:S04]  /*117c0*/  LDL.LU R20, [R1+0x18] ;  /* 0x0000180001147983 */ /* 0x000f280000300800 */
[----:B------:R-:W4:Y:S04]  /*117d0*/  LDL.LU R21, [R1+0x2c] ;  /* 0x00002c0001157983 */ /* 0x000f280000300800 */
[----:B------:R-:W4:Y:S01]  /*117e0*/  LDL.LU R4, [R1+0x8] ;  /* 0x0000080001047983 */ /* 0x000f220000300800 */
[----:B------:R-:W4:Y:S01]  /*117f0*/  S2R R10, SR_TID.X ;  /* 0x00000000000a7919 */ /* 0x000f220000002100 */
[----:B------:R-:W4:Y:S01]  /*11800*/  S2R R11, SR_TID.X ;  /* 0x00000000000b7919 */ /* 0x000f220000002100 */
[----:B---3--:R-:W-:-:S13]  /*11810*/  ISETP.NE.AND P1, PT, R9, 0x1, PT ;  /* 0x000000010900780c */ /* 0x008fda0003f25270 */
[----:B------:R-:W3:Y:S08]  /*11820*/  @P1 LDC R5, c[0x0][0x450] ;  /* 0x00011400ff051b82 */ /* 0x000ef00000000800 */
[----:B01----:R-:W0:Y:S01]  /*11830*/  @P1 LDC R8, c[0x0][0x44c] ;  /* 0x00011300ff081b82 */ /* 0x003e220000000800 */
[----:B--2---:R-:W-:Y:S02]  /*11840*/  IMAD.MOV.U32 R3, RZ, RZ, R0 ;  /* 0x000000ffff037224 */ /* 0x004fe400078e0000 */
[----:B----4-:R-:W-:-:S02]  /*11850*/  IMAD R0, R20, UR4, RZ ;  /* 0x0000000414007c24 */ /* 0x010fc4000f8e02ff */
[C---:B------:R-:W-:Y:S01]  /*11860*/  IMAD.WIDE.U32 R2, R18.reuse, UR4, R2 ;  /* 0x0000000412027c25 */ /* 0x040fe2000f8e0002 */
[----:B------:R-:W1:Y:S03]  /*11870*/  S2R R20, SR_TID.X ;  /* 0x0000000000147919 */ /* 0x000e660000002100 */
[----:B------:R-:W-:Y:S01]  /*11880*/  IMAD R0, R18, UR5, R0 ;  /* 0x0000000512007c24 */ /* 0x000fe2000f8e0200 */
[----:B------:R-:W-:-:S03]  /*11890*/  ULDC.64 UR4, c[0x0][0x2e0] ;  /* 0x0000b80000047ab9 */ /* 0x000fc60000000a00 */
[----:B------:R-:W-:Y:S02]  /*118a0*/  IMAD.IADD R3, R3, 0x1, R0 ;  /* 0x0000000103037824 */ /* 0x000fe400078e0200 */
[----:B------:R-:W-:Y:S02]  /*118b0*/  IMAD R0, R21, UR4, RZ ;  /* 0x0000000415007c24 */ /* 0x000fe4000f8e02ff */
[----:B------:R-:W2:Y:S01]  /*118c0*/  S2R R21, SR_TID.X ;  /* 0x0000000000157919 */ /* 0x000ea20000002100 */
[----:B------:R-:W-:-:S04]  /*118d0*/  IMAD.WIDE.U32 R2, R4, UR4, R2 ;  /* 0x0000000404027c25 */ /* 0x000fc8000f8e0002 */
[----:B------:R-:W-:Y:S01]  /*118e0*/  IMAD R0, R4, UR5, R0 ;  /* 0x0000000504007c24 */ /* 0x000fe2000f8e0200 */
[----:B------:R-:W-:Y:S01]  /*118f0*/  ULDC.64 UR4, c[0x0][0x2d0] ;  /* 0x0000b40000047ab9 */ /* 0x000fe20000000a00 */
[----:B------:R-:W4:Y:S02]  /*11900*/  @P1 LDC R4, c[0x0][0x44c] ;  /* 0x00011300ff041b82 */ /* 0x000f240000000800 */
[----:B------:R-:W-:Y:S01]  /*11910*/  IMAD.IADD R3, R3, 0x1, R0 ;  /* 0x0000000103037824 */ /* 0x000fe200078e0200 */
[----:B-1----:R-:W-:-:S04]  /*11920*/  LOP3.LUT R20, R20, 0x7f, RZ, 0xc0, !PT ;  /* 0x0000007f14147812 */ /* 0x002fc800078ec0ff */
[----:B------:R-:W-:Y:S01]  /*11930*/  SHF.R.U32.HI R20, RZ, 0x2, R20 ;  /* 0x00000002ff147819 */ /* 0x000fe20000011614 */
[----:B--2---:R-:W-:Y:S02]  /*11940*/  IMAD.SHL.U32 R6, R21, 0x20, RZ ;  /* 0x0000002015067824 */ /* 0x004fe400078e00ff */
[----:B------:R-:W-:-:S03]  /*11950*/  IMAD.SHL.U32 R21, R10, 0x8, RZ ;  /* 0x000000080a157824 */ /* 0x000fc600078e00ff */
[----:B------:R-:W-:Y:S01]  /*11960*/  LOP3.LUT R6, R20, 0x60, R6, 0xf8, !PT ;  /* 0x0000006014067812 */ /* 0x000fe200078ef806 */
[----:B------:R-:W-:Y:S01]  /*11970*/  IMAD.SHL.U32 R20, R11, 0x8, RZ ;  /* 0x000000080b147824 */ /* 0x000fe200078e00ff */
[----:B------:R-:W-:-:S03]  /*11980*/  LOP3.LUT R21, R21, 0x18, RZ, 0xc0, !PT ;  /* 0x0000001815157812 */ /* 0x000fc600078ec0ff */
[----:B------:R-:W-:Y:S01]  /*11990*/  IMAD R6, R17, 0xc0, R6 ;  /* 0x000000c011067824 */ /* 0x000fe200078e0206 */
[C---:B------:R-:W-:Y:S02]  /*119a0*/  LOP3.LUT R10, R21.reuse, 0x40, RZ, 0xfc, !PT ;  /* 0x00000040150a7812 */ /* 0x040fe400078efcff */
[----:B------:R-:W-:Y:S01]  /*119b0*/  LOP3.LUT R20, R20, 0x18, RZ, 0xc0, !PT ;  /* 0x0000001814147812 */ /* 0x000fe200078ec0ff */
[----:B----4-:R-:W-:Y:S01]  /*119c0*/  @P1 IMAD.HI.U32 R0, R6, R4, RZ ;  /* 0x0000000406001227 */ /* 0x010fe200078e00ff */
[----:B------:R-:W-:-:S03]  /*119d0*/  LOP3.LUT R12, R21, 0x20, RZ, 0xfc, !PT ;  /* 0x00000020150c7812 */ /* 0x000fc600078efcff */
[----:B------:R-:W-:Y:S01]  /*119e0*/  IMAD.MOV.U32 R4, RZ, RZ, R6 ;  /* 0x000000ffff047224 */ /* 0x000fe200078e0006 */
[----:B---3--:R-:W-:-:S04]  /*119f0*/  @P1 SHF.R.U32.HI R4, RZ, R5, R0 ;  /* 0x00000005ff041219 */ /* 0x008fc80000011600 */
        /* <DEDUP_REMOVED lines=15> */
[----:B0-----:R-:W-:Y:S01]  /*11af0*/  @P1 IMAD.HI.U32 R8, R7, R8, RZ ;  /* 0x0000000807081227 */ /* 0x001fe200078e00ff */
        /* <DEDUP_REMOVED lines=87> */
.L_x_12181:
[----:B------:R-:W-:Y:S01]  /*12070*/  VIADD R0, R17, 0xa0 ;  /* 0x000000a011007836 */ /* 0x000fe20000000000 */
[----:B------:R-:W-:-:S04]  /*12080*/  ULDC.64 UR4, c[0x0][0x208] ;  /* 0x0000820000047ab9 */ /* 0x000fc80000000a00 */
[----:B------:R-:W-:Y:S01]  /*12090*/  ISETP.GE.AND P3, PT, R0, R5, PT ;  /* 0x000000050000720c */ /* 0x000fe20003f66270 */
[----:B------:R-:W-:-:S12]  /*120a0*/  VIADD R0, R22, 0x31c00 ;  /* 0x00031c0016007836 */ /* 0x000fd80000000000 */
        /* <DEDUP_REMOVED lines=10> */
.L_x_12065:
        /* <DEDUP_REMOVED lines=8> */
[----:B------:R-:W-:Y:S01]  /*121d0*/  LEA.HI R2, R3, R3, RZ, 0x1 ;  /* 0x0000000303027211 */ /* 0x000fe200078f08ff */
[----:B------:R0:W-:Y:S03]  /*121e0*/  STL [R1+0x28], R3 ;  /* 0x0000280301007387 */ /* 0x0001e60000100800 */
[----:B------:R-:W-:-:S05]  /*121f0*/  LOP3.LUT R2, R2, 0xfffffffe, RZ, 0xc0, !PT ;  /* 0xfffffffe02027812 */ /* 0x000fca00078ec0ff */
[----:B------:R-:W-:-:S05]  /*12200*/  IMAD.IADD R2, R3, 0x1, -R2 ;  /* 0x0000000103027824 */ /* 0x000fca00078e0a02 */
[----:B0-----:R-:W-:Y:S01]  /*12210*/  SHF.L.U32 R3, R2, 0x1f, RZ ;  /* 0x0000001f02037819 */ /* 0x001fe200000006ff */
[----:B------:R-:W-:Y:S01]  /*12220*/  NOP ;  /* 0x0000000000007918 */ /* 0x000fe20000000000 */
[----:B------:R-:W2:Y:S01]  /*12230*/  LDL R4, [R1+0xc] ;  /* 0x00000c0001047983 */ /* 0x000ea20000100800 */
[----:B------:R0:W-:Y:S01]  /*12240*/  SYNCS.ARRIVE.TRANS64.A1T0 RZ, [R22+URZ+0x31c00], RZ ;  /* 0x031c00ff16ff79a7 */ /* 0x0001e2000810003f */
[----:B------:R-:W-:Y:S01]  /*12250*/  BSSY B0, `(.L_x_12066) ;  /* 0x0000004000007945 */ /* 0x000fe20003800000 */
[----:B------:R-:W1:Y:S01]  /*12260*/  SYNCS.PHASECHK.TRANS64.TRYWAIT P0, [R22+URZ+0x31c20], R3 ;  /* 0x031c2003160075a7 */ /* 0x000e62000800017f */
[----:B--2---:R-:W-:Y:S02]  /*12270*/  ISETP.GE.AND P1, PT, R4, 0x2, PT ;  /* 0x000000020400780c */ /* 0x004fe40003f26270 */
[----:B01----:R-:W-:Y:S11]  /*12280*/  @!P0 BRA `(.L_x_12067) ;  /* 0x0000004400588947 */ /* 0x003ff60003800000 */
.L_x_12182:
[----:B------:R-:W-:Y:S05]  /*12290*/  BSYNC B0 ;  /* 0x0000000000007941 */ /* 0x000fea0003800000 */
.L_x_12066:
[----:B------:R-:W-:Y:S04]  /*122a0*/  BSSY B0, `(.L_x_12068) ;  /* 0x0000226000007945 */ /* 0x000fe80003800000 */
[----:B------:R-:W-:Y:S05]  /*122b0*/  @!P1 BRA `(.L_x_12069) ;  /* 0x0000002000909947 */ /* 0x000fea0003800000 */
[----:B------:R-:W2:Y:S01]  /*122c0*/  LDL R4, [R1+0xc] ;  /* 0x00000c0001047983 */ /* 0x000ea20000100800 */
[----:B------:R-:W-:Y:S01]  /*122d0*/  BSSY B2, `(.L_x_12070) ;  /* 0x00000bc000027945 */ /* 0x000fe20003800000 */
[C---:B--2---:R-:W-:Y:S01]  /*122e0*/  LOP3.LUT R2, R4.reuse, 0x1, RZ, 0xc0, !PT ;  /* 0x0000000104027812 */ /* 0x044fe200078ec0ff */
[----:B------:R-:W-:-:S03]  /*122f0*/  VIADD R7, R4, 0xfffffffe ;  /* 0xfffffffe04077836 */ /* 0x000fc60000000000 */
[----:B------:R-:W-:Y:S01]  /*12300*/  ISETP.NE.U32.AND P0, PT, R2, 0x1, PT ;  /* 0x000000010200780c */ /* 0x000fe20003f05070 */
[----:B------:R-:W-:-:S12]  /*12310*/  IMAD.MOV.U32 R6, RZ, RZ, R7 ;  /* 0x000000ffff067224 */ /* 0x000fd800078e0007 */
[----:B------:R-:W-:Y:S05]  /*12320*/  @!P0 BRA `(.L_x_12071) ;  /* 0x0000000800d88947 */ /* 0x000fea0003800000 */
[----:B------:R-:W2:Y:S01]  /*12330*/  LDL R4, [R1] ;  /* 0x0000000001047983 */ /* 0x000ea20000100800 */
[----:B------:R-:W-:Y:S01]  /*12340*/  VIADD R8, R23, 0x1 ;  /* 0x0000000117087836 */ /* 0x000fe20000000000 */
[----:B------:R-:W-:Y:S04]  /*12350*/  BSSY B1, `(.L_x_12072) ;  /* 0x00000af000017945 */ /* 0x000fe80003800000 */
[----:B------:R-:W-:-:S04]  /*12360*/  ISETP.NE.AND P0, PT, R8, 0x2, PT ;  /* 0x000000020800780c */ /* 0x000fc80003f05270 */
[----:B------:R-:W-:Y:S02]  /*12370*/  SEL R2, RZ, 0x1, P0 ;  /* 0x00000001ff027807 */ /* 0x000fe40000000000 */
[----:B------:R-:W-:Y:S02]  /*12380*/  SEL R8, R8, RZ, P0 ;  /* 0x000000ff08087207 */ /* 0x000fe40000000000 */
[----:B------:R-:W-:Y:S02]  /*12390*/  LOP3.LUT R9, R27, R2, RZ, 0x3c, !PT ;  /* 0x000000021b097212 */ /* 0x000fe400078e3cff */
[----:B--2---:R-:W-:-:S13]  /*123a0*/  ISETP.NE.AND P2, PT, R4, RZ, PT ;  /* 0x000000ff0400720c */ /* 0x004fda0003f45270 */
[----:B------:R-:W-:Y:S05]  /*123b0*/  @!P2 BRA `(.L_x_12073) ;  /* 0x0000000800a0a947 */ /* 0x000fea0003800000 */
[----:B------:R-:W-:Y:S01]  /*123c0*/  ULDC.64 UR4, c[0x0][0x418] ;  /* 0x0001060000047ab9 */ /* 0x000fe20000000a00 */
[----:B------:R-:W-:Y:S01]  /*123d0*/  IMAD.MOV.U32 R5, RZ, RZ, R24 ;  /* 0x000000ffff057224 */ /* 0x000fe200078e0018 */
[----:B------:R-:W-:Y:S01]  /*123e0*/  ISETP.NE.U32.AND P0, PT, RZ, UR4, PT ;  /* 0x00000004ff007c0c */ /* 0x000fe2000bf05070 */
[----:B------:R-:W-:-:S03]  /*123f0*/  IMAD.MOV.U32 R6, RZ, RZ, R7 ;  /* 0x000000ffff067224 */ /* 0x000fc600078e0007 */
[----:B------:R-:W-:-:S13]  /*12400*/  ISETP.NE.AND.EX P0, PT, RZ, UR5, PT, P0 ;  /* 0x00000005ff007c0c */ /* 0x000fda000bf05300 */
        /* <DEDUP_REMOVED lines=19> */
.L_x_12074:
[----:B0-----:R-:W-:Y:S01]  /*12540*/  IMAD R3, R8, 0x8, R22 ;  /* 0x0000000808037824 */ /* 0x001fe200078e0216 */
[----:B------:R-:W-:Y:S01]  /*12550*/  SHF.L.U32 R2, R9, 0x1f, RZ ;  /* 0x0000001f09027819 */ /* 0x000fe200000006ff */
[----:B------:R-:W-:Y:S03]  /*12560*/  BSSY B3, `(.L_x_12075) ;  /* 0x0000003000037945 */ /* 0x000fe60003800000 */
[----:B------:R-:W0:Y:S02]  /*12570*/  SYNCS.PHASECHK.TRANS64.TRYWAIT P0, [R3+URZ+0x31c40], R2 ;  /* 0x031c4002030075a7 */ /* 0x000e24000800017f */
[----:B0-----:R-:W-:Y:S05]  /*12580*/  @!P0 BRA `(.L_x_12076) ;  /* 0x0000004000ac8947 */ /* 0x001fea0003800000 */
.L_x_12183:
[----:B------:R-:W-:Y:S05]  /*12590*/  BSYNC B3 ;  /* 0x0000000000037941 */ /* 0x000fea0003800000 */
.L_x_12075:
        /* <DEDUP_REMOVED lines=12> */
.L_x_12078:
[----:B------:R-:W-:Y:S05]  /*12660*/  BSYNC B3 ;  /* 0x0000000000037941 */ /* 0x000fea0003800000 */
.L_x_12077:
        /* <DEDUP_REMOVED lines=11> */
.L_x_12079:
        /* <DEDUP_REMOVED lines=16> */
.L_x_12080:
        /* <DEDUP_REMOVED lines=16> */
.L_x_12081:
        /* <DEDUP_REMOVED lines=15> */
.L_x_12184:
[----:B------:R-:W-:Y:S05]  /*12a10*/  BSYNC B3 ;  /* 0x0000000000037941 */ /* 0x000fea0003800000 */
.L_x_12082:
        /* <DEDUP_REMOVED lines=12> */
.L_x_12085:
[----:B------:R-:W-:Y:S05]  /*12ae0*/  BSYNC B3 ;  /* 0x0000000000037941 */ /* 0x000fea0003800000 */
.L_x_12084:
        /* <DEDUP_REMOVED lines=11> */
.L_x_12086:
        /* <DEDUP_REMOVED lines=15> */
.L_x_12087:
        /* <DEDUP_REMOVED lines=15> */
.L_x_12088:
        /* <DEDUP_REMOVED lines=12> */
.L_x_12073:
[----:B------:R-:W-:Y:S05]  /*12e40*/  BSYNC B1 ;  /* 0x0000000000017941 */ /* 0x000fea0003800000 */
.L_x_12072:
[----:B------:R-:W2:Y:S01]  /*12e50*/  LDL.LU R2, [R1+0xc] ;  /* 0x00000c0001027983 */ /* 0x000ea20000300800 */
[----:B------:R-:W-:Y:S02]  /*12e60*/  IMAD.MOV.U32 R23, RZ, RZ, R8 ;  /* 0x000000ffff177224 */ /* 0x000fe400078e0008 */
[----:B------:R-:W-:Y:S02]  /*12e70*/  IMAD.MOV.U32 R27, RZ, RZ, R9 ;  /* 0x000000ffff1b7224 */ /* 0x000fe400078e0009 */
[----:B--2---:R-:W-:-:S07]  /*12e80*/  VIADD R6, R2, 0xfffffffd ;  /* 0xfffffffd02067836 */ /* 0x004fce0000000000 */
.L_x_12071:
[----:B------:R-:W-:Y:S05]  /*12e90*/  BSYNC B2 ;  /* 0x0000000000027941 */ /* 0x000fea0003800000 */
.L_x_12070:
[----:B------:R-:W-:-:S13]  /*12ea0*/  ISETP.NE.AND P0, PT, R7, RZ, PT ;  /* 0x000000ff0700720c */ /* 0x000fda0003f05270 */
[----:B------:R-:W-:Y:S05]  /*12eb0*/  @!P0 BRA `(.L_x_12069) ;  /* 0x0000001400908947 */ /* 0x000fea0003800000 */
[----:B------:R-:W-:-:S07]  /*12ec0*/  IMAD.MOV.U32 R4, RZ, RZ, R24 ;  /* 0x000000ffff047224 */ /* 0x000fce00078e0018 */
.L_x_12123:
        /* <DEDUP_REMOVED lines=8> */
[----:B--2---:R-:W-:-:S13]  /*12f50*/  ISETP.NE.AND P1, PT, R2, RZ, PT ;  /* 0x000000ff0200720c */ /* 0x004fda0003f25270 */
[----:B------:R-:W-:Y:S05]  /*12f60*/  @!P1 BRA `(.L_x_12090) ;  /* 0x0000000800949947 */ /* 0x000fea0003800000 */
[----:B------:R-:W-:Y:S01]  /*12f70*/  ULDC.64 UR4, c[0x0][0x418] ;  /* 0x0001060000047ab9 */ /* 0x000fe20000000a00 */
[----:B------:R-:W-:Y:S01]  /*12f80*/  IMAD.MOV.U32 R9, RZ, RZ, R6 ;  /* 0x000000ffff097224 */ /* 0x000fe200078e0006 */
[----:B------:R-:W-:-:S04]  /*12f90*/  ISETP.NE.U32.AND P0, PT, RZ, UR4, PT ;  /* 0x00000004ff007c0c */ /* 0x000fc8000bf05070 */
        /* <DEDUP_REMOVED lines=20> */
.L_x_12091:
[----:B0-----:R-:W-:Y:S01]  /*130e0*/  IMAD R3, R7, 0x8, R22 ;  /* 0x0000000807037824 */ /* 0x001fe200078e0216 */
[----:B------:R-:W-:Y:S01]  /*130f0*/  SHF.L.U32 R2, R8, 0x1f, RZ ;  /* 0x0000001f08027819 */ /* 0x000fe200000006ff */
[----:B------:R-:W-:Y:S03]  /*13100*/  BSSY B2, `(.L_x_12092) ;  /* 0x0000003000027945 */ /* 0x000fe60003800000 */
[----:B------:R-:W0:Y:S02]  /*13110*/  SYNCS.PHASECHK.TRANS64.TRYWAIT P0, [R3+URZ+0x31c40], R2 ;  /* 0x031c4002030075a7 */ /* 0x000e24000800017f */
[----:B0-----:R-:W-:Y:S05]  /*13120*/  @!P0 BRA `(.L_x_12093) ;  /* 0x0000003400ec8947 */ /* 0x001fea0003800000 */
.L_x_12185:
[----:B------:R-:W-:Y:S05]  /*13130*/  BSYNC B2 ;  /* 0x0000000000027941 */ /* 0x000fea0003800000 */
.L_x_12092:
        /* <DEDUP_REMOVED lines=12> */
.L_x_12095:
[----:B------:R-:W-:Y:S05]  /*13200*/  BSYNC B2 ;  /* 0x0000000000027941 */ /* 0x000fea0003800000 */
.L_x_12094:
        /* <DEDUP_REMOVED lines=11> */
.L_x_12096:
        /* <DEDUP_REMOVED lines=16> */
.L_x_12097:
        /* <DEDUP_REMOVED lines=16> */
.L_x_12098:
        /* <DEDUP_REMOVED lines=15> */
.L_x_12186:
[----:B------:R-:W-:Y:S05]  /*135b0*/  BSYNC B2 ;  /* 0x0000000000027941 */ /* 0x000fea0003800000 */
.L_x_12099:
        /* <DEDUP_REMOVED lines=11> */
.L_x_12102:
[----:B------:R-:W-:Y:S05]  /*13670*/  BSYNC B2 ;  /* 0x0000000000027941 */ /* 0x000fea0003800000 */
.L_x_12101:
        /* <DEDUP_REMOVED lines=10> */
.L_x_12103:
        /* <DEDUP_REMOVED lines=15> */
.L_x_12104:
        /* <DEDUP_REMOVED lines=15> */
.L_x_12105:
        /* <DEDUP_REMOVED lines=12> */
.L_x_12090:
[----:B------:R-:W-:Y:S05]  /*139c0*/  BSYNC B1 ;  /* 0x0000000000017941 */ /* 0x000fea0003800000 */
.L_x_12089:
        /* <DEDUP_REMOVED lines=10> */
[----:B------:R-:W-:Y:S01]  /*13a70*/  VIADD R9, R6, 0xffffffff ;  /* 0xffffffff06097836 */ /* 0x000fe20000000000 */
        /* <DEDUP_REMOVED lines=16> */
[----:B------:R-:W-:-:S04]  /*13b80*/  IMAD.WIDE.U32 R2, R26, UR6, R2 ;  /* 0x000000061a027c25 */ /* 0x000fc8000f8e0002 */
[----:B------:R-:W-:Y:S01]  /*13b90*/  IMAD.IADD R3, R4, 0x1, R3 ;  /* 0x0000000104037824 */ /* 0x000fe200078e0203 */
[----:B------:R-:W-:-:S04]  /*13ba0*/  LEA R4, P0, R2, UR4, 0x2 ;  /* 0x0000000402047c11 */ /* 0x000fc8000f8010ff */
[----:B------:R-:W-:-:S05]  /*13bb0*/  LEA.HI.X R5, R2, UR5, R3, 0x2, P0 ;  /* 0x0000000502057c11 */ /* 0x000fca00080f1403 */
[----:B------:R1:W5:Y:S04]  /*13bc0*/  LDG.E R4, desc[UR8][R4.64] ;  /* 0x0000000804047981 */ /* 0x000368000c1e1900 */
.L_x_12108:
[----:B------:R-:W-:Y:S01]  /*13bd0*/  IMAD R2, R23, 0x8, R22 ;  /* 0x0000000817027824 */ /* 0x000fe200078e0216 */
[----:B0-----:R-:W-:Y:S01]  /*13be0*/  SHF.L.U32 R3, R27, 0x1f, RZ ;  /* 0x0000001f1b037819 */ /* 0x001fe200000006ff */
[----:B------:R-:W-:Y:S03]  /*13bf0*/  BSSY B2, `(.L_x_12109) ;  /* 0x0000003000027945 */ /* 0x000fe60003800000 */
[----:B------:R-:W0:Y:S02]  /*13c00*/  SYNCS.PHASECHK.TRANS64.TRYWAIT P0, [R2+URZ+0x31c40], R3 ;  /* 0x031c4003020075a7 */ /* 0x000e24000800017f */
[----:B0-----:R-:W-:Y:S05]  /*13c10*/  @!P0 BRA `(.L_x_12110) ;  /* 0x0000002c00588947 */ /* 0x001fea0003800000 */
.L_x_12187:
[----:B------:R-:W-:Y:S05]  /*13c20*/  BSYNC B2 ;  /* 0x0000000000027941 */ /* 0x000fea0003800000 */
.L_x_12109:
        /* <DEDUP_REMOVED lines=12> */
.L_x_12112:
[----:B------:R-:W-:Y:S05]  /*13cf0*/  BSYNC B2 ;  /* 0x0000000000027941 */ /* 0x000fea0003800000 */
.L_x_12111:
[----:B------:R-:W-:Y:S01]  /*13d00*/  IMAD.MOV.U32 R5, RZ, RZ, RZ ;  /* 0x000000ffff057224 */ /* 0x000fe200078e00ff */
[----:B------:R-:W-:Y:S01]  /*13d10*/  UIADD3 UR4, UP0, UR36, 0x370, URZ ;  /* 0x0000037024047890 */ /* 0x000fe2000ff1e03f */
[C---:B0-----:R-:W-:Y:S01]  /*13d20*/  IMAD R3, R23.reuse, 0x8, R0 ;  /* 0x0000000817037824 */ /* 0x041fe200078e0200 */
        /* <DEDUP_REMOVED lines=9> */
.L_x_12113:
        /* <DEDUP_REMOVED lines=16> */
.L_x_12114:
        /* <DEDUP_REMOVED lines=16> */
.L_x_12115:
        /* <DEDUP_REMOVED lines=15> */
.L_x_12188:
[----:B------:R-:W-:Y:S05]  /*140b0*/  BSYNC B2 ;  /* 0x0000000000027941 */ /* 0x000fea0003800000 */
.L_x_12116:
        /* <DEDUP_REMOVED lines=11> */
.L_x_12119:
[----:B------:R-:W-:Y:S05]  /*14170*/  BSYNC B2 ;  /* 0x0000000000027941 */ /* 0x000fea0003800000 */
.L_x_12118:
        /* <DEDUP_REMOVED lines=10> */
.L_x_12120:
        /* <DEDUP_REMOVED lines=15> */
.L_x_12121:
        /* <DEDUP_REMOVED lines=15> */
.L_x_12122:
        /* <DEDUP_REMOVED lines=12> */
.L_x_12107:
[----:B------:R-:W-:Y:S05]  /*144c0*/  BSYNC B1 ;  /* 0x0000000000017941 */ /* 0x000fea0003800000 */
.L_x_12106:
[C---:B------:R-:W-:Y:S01]  /*144d0*/  ISETP.GT.AND P0, PT, R6.reuse, 0x1, PT ;  /* 0x000000010600780c */ /* 0x040fe20003f04270 */
[----:B------:R-:W-:-:S12]  /*144e0*/  VIADD R6, R6, 0xfffffffe ;  /* 0xfffffffe06067836 */ /* 0x000fd80000000000 */
[----:B------:R-:W-:Y:S05]  /*144f0*/  @P0 BRA `(.L_x_12123) ;  /* 0xffffffe800740947 */ /* 0x000fea000383ffff */
.L_x_12069:
[----:B------:R-:W-:Y:S05]  /*14500*/  BSYNC B0 ;  /* 0x0000000000007941 */ /* 0x000fea0003800000 */
.L_x_12068:
        /* <DEDUP_REMOVED lines=18> */
.L_x_12125:
[----:B------:R-:W-:Y:S05]  /*14630*/  BSYNC B0 ;  /* 0x0000000000007941 */ /* 0x000fea0003800000 */
.L_x_12124:
[----:B------:R-:W2:Y:S01]  /*14640*/  LDL.LU R0, [R1] ;  /* 0x0000000001007983 */ /* 0x000ea20000300800 */
[----:B------:R-:W-:Y:S01]  /*14650*/  BSSY B0, `(.L_x_12126) ;  /* 0x0000046000007945 */ /* 0x000fe20003800000 */
[----:B--2---:R-:W-:-:S13]  /*14660*/  ISETP.NE.AND P0, PT, R0, RZ, PT ;  /* 0x000000ff0000720c */ /* 0x004fda0003f05270 */
[----:B------:R-:W-:Y:S05]  /*14670*/  @!P0 BRA `(.L_x_12127) ;  /* 0x00000004000c8947 */ /* 0x000fea0003800000 */
[----:B0-----:R-:W-:Y:S01]  /*14680*/  IMAD R3, R23, 0x8, R22 ;  /* 0x0000000817037824 */ /* 0x001fe200078e0216 */
[----:B------:R-:W-:Y:S01]  /*14690*/  SHF.L.U32 R0, R27, 0x1f, RZ ;  /* 0x0000001f1b007819 */ /* 0x000fe200000006ff */
[----:B------:R-:W-:Y:S01]  /*146a0*/  BSSY B1, `(.L_x_12128) ;  /* 0x0000004000017945 */ /* 0x000fe20003800000 */
[----:B------:R-:W-:Y:S02]  /*146b0*/  ISETP.NE.AND P1, PT, R8, RZ, PT ;  /* 0x000000ff0800720c */ /* 0x000fe40003f25270 */
[----:B------:R-:W0:Y:S02]  /*146c0*/  SYNCS.PHASECHK.TRANS64.TRYWAIT P0, [R3+URZ+0x31c60], R0 ;  /* 0x031c6000030075a7 */ /* 0x000e24000800017f */
[----:B0-----:R-:W-:Y:S09]  /*146d0*/  @!P0 BRA `(.L_x_12129) ;  /* 0x0000002000d08947 */ /* 0x001ff20003800000 */
.L_x_12189:
[----:B------:R-:W-:Y:S05]  /*146e0*/  BSYNC B1 ;  /* 0x0000000000017941 */ /* 0x000fea0003800000 */
.L_x_12128:
        /* <DEDUP_REMOVED lines=9> */
.L_x_12131:
[----:B------:R-:W-:Y:S05]  /*14780*/  BSYNC B1 ;  /* 0x0000000000017941 */ /* 0x000fea0003800000 */
.L_x_12130:
        /* <DEDUP_REMOVED lines=10> */
.L_x_12132:
        /* <DEDUP_REMOVED lines=15> */
.L_x_12133:
        /* <DEDUP_REMOVED lines=15> */
.L_x_12134:
        /* <DEDUP_REMOVED lines=10> */
.L_x_12127:
[----:B------:R-:W-:Y:S05]  /*14ab0*/  BSYNC B0 ;  /* 0x0000000000007941 */ /* 0x000fea0003800000 */
.L_x_12126:
[----:B------:R-:W-:-:S05]  /*14ac0*/  VIADD R23, R23, 0x1 ;  /* 0x0000000117177836 */ /* 0x000fca0000000000 */
[----:B------:R-:W-:-:S04]  /*14ad0*/  ISETP.NE.AND P0, PT, R23, 0x2, PT ;  /* 0x000000021700780c */ /* 0x000fc80003f05270 */
[----:B------:R-:W-:Y:S02]  /*14ae0*/  SEL R0, RZ, 0x1, P0 ;  /* 0x00000001ff007807 */ /* 0x000fe40000000000 */
[----:B------:R-:W-:Y:S02]  /*14af0*/  SEL R23, R23, RZ, P0 ;  /* 0x000000ff17177207 */ /* 0x000fe40000000000 */
[----:B------:R-:W-:-:S07]  /*14b00*/  LOP3.LUT R27, R27, R0, RZ, 0x3c, !PT ;  /* 0x000000001b1b7212 */ /* 0x000fce00078e3cff */
.L_x_12050:
[----:B------:R-:W-:Y:S05]  /*14b10*/  BSYNC B7 ;  /* 0x0000000000077941 */ /* 0x000fea0003800000 */
.L_x_12048:
[----:B------:R-:W2:Y:S02]  /*14b20*/  LDL R0, [R1+0x30] ;  /* 0x0000300001007983 */ /* 0x000ea40000100800 */
[----:B--2---:R-:W-:-:S13]  /*14b30*/  ISETP.NE.AND P0, PT, R0, RZ, PT ;  /* 0x000000ff0000720c */ /* 0x004fda0003f05270 */
[----:B------:R-:W-:Y:S05]  /*14b40*/  @!P0 BRA `(.L_x_12135) ;  /* 0x0000000000248947 */ /* 0x000fea0003800000 */
[----:B------:R-:W-:Y:S05]  /*14b50*/  WARPSYNC.ALL ;  /* 0x0000000000007948 */ /* 0x000fea0003800000 */
[----:B------:R-:W2:Y:S08]  /*14b60*/  S2UR UR5, SR_CgaCtaId ;  /* 0x00000000000579c3 */ /* 0x000eb00000008800 */
[----:B------:R-:W-:Y:S06]  /*14b70*/  BAR.SYNC.DEFER_BLOCKING 0x5, 0x200 ;  /* 0x0148000000007b1d */ /* 0x000fec0000010000 */
[----:B------:R-:W-:-:S02]  /*14b80*/  UMOV UR4, 0x400 ;  /* 0x0000040000047882 */ /* 0x000fc40000000000 */
[----:B--2---:R-:W-:-:S06]  /*14b90*/  ULEA UR4, UR5, UR4, 0x18 ;  /* 0x0000000405047291 */ /* 0x004fcc000f8ec03f */
[----:B0-----:R-:W-:-:S05]  /*14ba0*/  IMAD.U32 R22, RZ, RZ, UR4 ;  /* 0x00000004ff167e24 */ /* 0x001fca000f8e00ff */
[----:B------:R0:W2:Y:S01]  /*14bb0*/  LDS.128 R16, [R22+0x31cd0] ;  /* 0x031cd00016107984 */ /* 0x0000a20000000c00 */
[----:B------:R-:W-:Y:S06]  /*14bc0*/  BAR.ARV 0x4, 0x200 ;  /* 0x0108000000007b1d */ /* 0x000fec0000002000 */
[----:B------:R-:W-:Y:S05]  /*14bd0*/  BRA `(.L_x_12136) ;  /* 0x0000000800d87947 */ /* 0x000fea0003800000 */
.L_x_12135:
[----:B------:R-:W0:Y:S01]  /*14be0*/  S2R R0, SR_TID.X ;  /* 0x0000000000007919 */ /* 0x000e220000002100 */
[----:B------:R-:W-:Y:S01]  /*14bf0*/  UMOV UR4, 0xffffffff ;  /* 0xffffffff00047882 */ /* 0x000fe20000000000 */
[----:B01----:R-:W-:-:S04]  /*14c00*/  LOP3.LUT R8, R0, 0x1f, RZ, 0xc0, !PT ;  /* 0x0000001f00087812 */ /* 0x003fc800078ec0ff */
        /* <DEDUP_REMOVED lines=17> */
[----:B------:R-:W0:Y:S02]  /*14d20*/  SHFL.UP PT, R14, R17, 0x1, RZ ;  /* 0x04200000110e7989 */ /* 0x000e2400000e00ff */
[----:B0-----:R-:W-:-:S05]  /*14d30*/  SEL R4, R14, RZ, P1 ;  /* 0x000000ff0e047207 */ /* 0x001fca0000800000 */
[----:B------:R-:W-:-:S05]  /*14d40*/  IMAD.IADD R4, R17, 0x1, R4 ;  /* 0x0000000111047824 */ /* 0x000fca00078e0204 */
        /* <DEDUP_REMOVED lines=14> */
.L_x_12199:
[----:B------:R-:W-:Y:S02]  /*14e30*/  ULDC UR4, c[0x0][0xc38] ;  /* 0x00030e0000047ab9 */ /* 0x000fe40000000800 */
[----:B------:R-:W-:-:S04]  /*14e40*/  IMAD.U32 R4, RZ, RZ, UR4 ;  /* 0x00000004ff047e24 */ /* 0x000fc8000f8e00ff */
[----:B-1----:R-:W-:-:S04]  /*14e50*/  IMAD R14, R14, R4, RZ ;  /* 0x000000040e0e7224 */ /* 0x002fc800078e02ff */
[----:B------:R-:W-:-:S05]  /*14e60*/  IMAD.IADD R5, R5, 0x1, R14 ;  /* 0x0000000105057824 */ /* 0x000fca00078e020e */
[----:B------:R-:W-:-:S13]  /*14e70*/  ISETP.GT.AND P6, PT, R5, R0, PT ;  /* 0x000000000500720c */ /* 0x000fda0003fc4270 */
[----:B------:R-:W-:Y:S05]  /*14e80*/  @P6 BRA `(.L_x_12138) ;  /* 0x0000000000a06947 */ /* 0x000fea0003800000 */
.L_x_12143:
[----:B------:R-:W1:Y:S01]  /*14e90*/  LDC R2, c[0x0][0xc3c] ;  /* 0x00030f00ff027b82 */ /* 0x000e620000000800 */
[----:B------:R-:W-:-:S05]  /*14ea0*/  VIADD R19, R19, 0x1f ;  /* 0x0000001f13137836 */ /* 0x000fca0000000000 */
[----:B-1----:R-:W-:-:S13]  /*14eb0*/  ISETP.GE.AND P6, PT, R19, R2, PT ;  /* 0x000000021300720c */ /* 0x002fda0003fc6270 */
[----:B------:R-:W-:Y:S05]  /*14ec0*/  @P6 BRA `(.L_x_12139) ;  /* 0x0000000400d86947 */ /* 0x000fea0003800000 */
[----:B0-----:R-:W0:Y:S01]  /*14ed0*/  S2R R3, SR_TID.X ;  /* 0x0000000000037919 */ /* 0x001e220000002100 */
[----:B------:R-:W-:Y:S01]  /*14ee0*/  BSSY B0, `(.L_x_12140) ;  /* 0x000000a000007945 */ /* 0x000fe20003800000 */
[----:B------:R-:W-:Y:S01]  /*14ef0*/  IMAD.MOV.U32 R17, RZ, RZ, RZ ;  /* 0x000000ffff117224 */ /* 0x000fe200078e00ff */
[----:B0-----:R-:W-:-:S05]  /*14f00*/  LOP3.LUT R3, R3, 0x1f, RZ, 0xc0, !PT ;  /* 0x0000001f03037812 */ /* 0x001fca00078ec0ff */
[----:B------:R-:W-:-:S05]  /*14f10*/  IMAD.IADD R7, R19, 0x1, R3 ;  /* 0x0000000113077824 */ /* 0x000fca00078e0203 */
[----:B------:R-:W-:-:S13]  /*14f20*/  ISETP.GE.OR P6, PT, R7, R2, !P0 ;  /* 0x000000020700720c */ /* 0x000fda00047c6670 */
[----:B------:R-:W-:Y:S05]  /*14f30*/  @P6 BRA `(.L_x_12141) ;  /* 0x0000000000106947 */ /* 0x000fea0003800000 */
[----:B------:R-:W0:Y:S01]  /*14f40*/  LDC.64 R2, c[0x0][0xc80] ;  /* 0x00032000ff027b82 */ /* 0x000e220000000a00 */
[----:B------:R-:W-:Y:S01]  /*14f50*/  ULDC.64 UR4, c[0x0][0x208] ;  /* 0x0000820000047ab9 */ /* 0x000fe20000000a00 */
[----:B0-----:R-:W-:-:S05]  /*14f60*/  IMAD.WIDE R2, R7, 0x4, R2 ;  /* 0x0000000407027825 */ /* 0x001fca00078e0202 */
[----:B------:R0:W5:Y:S02]  /*14f70*/  LDG.E R17, desc[UR4][R2.64] ;  /* 0x0000000402117981 */ /* 0x000164000c1e1900 */
.L_x_12141:
[----:B------:R-:W-:Y:S05]  /*14f80*/  BSYNC B0 ;  /* 0x0000000000007941 */ /* 0x000fea0003800000 */
.L_x_12140:
[----:B------:R-:W-:-:S03]  /*14f90*/  UMOV UR4, 0xffffffff ;  /* 0xffffffff00047882 */ /* 0x000fc60000000000 */
[----:B------:R-:W-:Y:S05]  /*14fa0*/  BRA.DIV UR4, `(.L_x_12142) ;  /* 0x0000001e04d87947 */ /* 0x000fea000b800000 */
[----:B-----5:R-:W1:Y:S02]  /*14fb0*/  SHFL.UP PT, R14, R17, 0x1, RZ ;  /* 0x04200000110e7989 */ /* 0x020e6400000e00ff */
        /* <DEDUP_REMOVED lines=15> */
.L_x_12207:
[----:B------:R-:W-:Y:S02]  /*150b0*/  ULDC UR4, c[0x0][0xc38] ;  /* 0x00030e0000047ab9 */ /* 0x000fe40000000800 */
[----:B------:R-:W-:-:S04]  /*150c0*/  IMAD.U32 R4, RZ, RZ, UR4 ;  /* 0x00000004ff047e24 */ /* 0x000fc8000f8e00ff */
[----:B-1----:R-:W-:-:S04]  /*150d0*/  IMAD R14, R14, R4, RZ ;  /* 0x000000040e0e7224 */ /* 0x002fc800078e02ff */
[----:B------:R-:W-:-:S05]  /*150e0*/  IMAD.IADD R5, R14, 0x1, R5 ;  /* 0x000000010e057824 */ /* 0x000fca00078e0205 */
[----:B------:R-:W-:-:S13]  /*150f0*/  ISETP.GT.AND P6, PT, R5, R0, PT ;  /* 0x000000000500720c */ /* 0x000fda0003fc4270 */
[----:B------:R-:W-:Y:S05]  /*15100*/  @!P6 BRA `(.L_x_12143) ;  /* 0xfffffffc0060e947 */ /* 0x000fea000383ffff */
.L_x_12138:
        /* <DEDUP_REMOVED lines=8> */
.L_x_12211:
[----:B------:R-:W-:Y:S01]  /*15190*/  ISETP.NE.AND P0, PT, R2, RZ, PT ;  /* 0x000000ff0200720c */ /* 0x000fe20003f05270 */
[----:B------:R-:W-:-:S12]  /*151a0*/  IMAD.MOV.U32 R14, RZ, RZ, RZ ;  /* 0x000000ffff0e7224 */ /* 0x000fd800078e00ff */
[----:B------:R-:W-:Y:S05]  /*151b0*/  @!P0 BRA `(.L_x_12145) ;  /* 0x0000000000108947 */ /* 0x000fea0003800000 */
[----:B------:R-:W-:Y:S01]  /*151c0*/  UMOV UR4, 0xffffffff ;  /* 0xffffffff00047882 */ /* 0x000fe20000000000 */
[----:B------:R-:W-:Y:S02]  /*151d0*/  VIADD R12, R6, 0xffffffff ;  /* 0xffffffff060c7836 */ /* 0x000fe40000000000 */
[----:B------:R-:W-:Y:S05]  /*151e0*/  BRA.DIV UR4, `(.L_x_12146) ;  /* 0x00000022044c7947 */ /* 0x000fea000b800000 */
[----:B------:R3:W4:Y:S02]  /*151f0*/  SHFL.IDX PT, R14, R3, R12, 0x1f ;  /* 0x00001f0c030e7589 */ /* 0x00072400000e0000 */
.L_x_12145:
[----:B0--3--:R-:W0:Y:S01]  /*15200*/  LDC.64 R2, c[0x0][0xc90] ;  /* 0x00032400ff027b82 */ /* 0x009e220000000a00 */
[----:B------:R-:W-:Y:S01]  /*15210*/  IMAD.IADD R19, R6, 0x1, R19 ;  /* 0x0000000106137824 */ /* 0x000fe200078e0213 */
[----:B------:R-:W-:-:S03]  /*15220*/  ULDC.64 UR4, c[0x0][0x208] ;  /* 0x0000820000047ab9 */ /* 0x000fc60000000a00 */
[----:B0-----:R-:W-:-:S05]  /*15230*/  IMAD.WIDE R2, R19, 0x4, R2 ;  /* 0x0000000413027825 */ /* 0x001fca00078e0202 */
[----:B-1----:R0:W2:Y:S01]  /*15240*/  LDG.E R6, desc[UR4][R2.64] ;  /* 0x0000000402067981 */ /* 0x0020a2000c1e1900 */
[----:B----4-:R-:W-:-:S04]  /*15250*/  IMAD R16, R14, R4, R16 ;  /* 0x000000040e107224 */ /* 0x010fc800078e0210 */
[----:B------:R-:W-:Y:S02]  /*15260*/  IMAD.IADD R0, R0, 0x1, -R16 ;  /* 0x0000000100007824 */ /* 0x000fe400078e0a10 */
[----:B0-----:R-:W-:Y:S02]  /*15270*/  IMAD.MOV.U32 R2, RZ, RZ, RZ ;  /* 0x000000ffff027224 */ /* 0x001fe400078e00ff */
[----:B--2---:R-:W-:-:S05]  /*15280*/  IMAD R5, R17, R6, RZ ;  /* 0x0000000611057224 */ /* 0x004fca00078e02ff */
[----:B------:R-:W-:-:S04]  /*15290*/  IABS R7, R5 ;  /* 0x0000000500077213 */ /* 0x000fc80000000000 */
[----:B------:R-:W0:Y:S08]  /*152a0*/  I2F.RP R8, R7 ;  /* 0x0000000700087306 */ /* 0x000e300000209400 */
[----:B0-----:R-:W0:Y:S02]  /*152b0*/  MUFU.RCP R8, R8 ;  /* 0x0000000800087308 */ /* 0x001e240000001000 */
[----:B0-----:R-:W-:Y:S01]  /*152c0*/  VIADD R9, R8, 0xffffffe ;  /* 0x0ffffffe08097836 */ /* 0x001fe20000000000 */
        /* <DEDUP_REMOVED lines=54> */
.L_x_12139:
[----:B------:R-:W-:Y:S01]  /*15630*/  UMOV UR4, URZ ;  /* 0x0000003f00047c82 */ /* 0x000fe20008000000 */
[----:B------:R-:W-:Y:S01]  /*15640*/  UMOV UR5, URZ ;  /* 0x0000003f00057c82 */ /* 0x000fe20008000000 */
[----:B------:R-:W-:Y:S01]  /*15650*/  ULDC UR6, c[0x0][0xc3c] ;  /* 0x00030f0000067ab9 */ /* 0x000fe20000000800 */
[----:B------:R-:W-:Y:S02]  /*15660*/  IMAD.MOV.U32 R16, RZ, RZ, R0 ;  /* 0x000000ffff107224 */ /* 0x000fe400078e0000 */
[----:B------:R-:W-:Y:S02]  /*15670*/  IMAD.U32 R17, RZ, RZ, UR4 ;  /* 0x00000004ff117e24 */ /* 0x000fe4000f8e00ff */
[----:B------:R-:W-:Y:S02]  /*15680*/  IMAD.U32 R18, RZ, RZ, UR5 ;  /* 0x00000005ff127e24 */ /* 0x000fe4000f8e00ff */
[----:B------:R-:W-:-:S07]  /*15690*/  IMAD.U32 R19, RZ, RZ, UR6 ;  /* 0x00000006ff137e24 */ /* 0x000fce000f8e00ff */
.L_x_12147:
        /* <DEDUP_REMOVED lines=10> */
.L_x_12136:
[----:B------:R-:W-:Y:S02]  /*15740*/  ULDC UR4, c[0x0][0xc3c] ;  /* 0x00030f0000047ab9 */ /* 0x000fe40000000800 */
[----:B--2---:R-:W-:-:S13]  /*15750*/  ISETP.GE.AND P0, PT, R19, UR4, PT ;  /* 0x0000000413007c0c */ /* 0x004fda000bf06270 */
[----:B------:R-:W-:Y:S05]  /*15760*/  @!P0 BRA `(.L_x_12148) ;  /* 0xffffffac00208947 */ /* 0x000fea000383ffff */
[----:B------:R-:W-:Y:S05]  /*15770*/  BSYNC B8 ;  /* 0x0000000000087941 */ /* 0x000fea0003800000 */
.L_x_12044:
        /* <DEDUP_REMOVED lines=12> */
.L_x_12214:
[----:B------:R-:W-:Y:S05]  /*15840*/  BSYNC B0 ;  /* 0x0000000000007941 */ /* 0x000fea0003800000 */
.L_x_12149:
[----:B------:R-:W-:-:S03]  /*15850*/  UMOV UR4, 0xffffffff ;  /* 0xffffffff00047882 */ /* 0x000fc60000000000 */
[----:B------:R-:W-:Y:S05]  /*15860*/  BRA.DIV UR4, `(.L_x_12151) ;  /* 0x0000001a04e47947 */ /* 0x000fea000b800000 */
[----:B0-----:R-:W0:Y:S02]  /*15870*/  S2R R0, SR_TID.X ;  /* 0x0000000000007919 */ /* 0x001e240000002100 */
[----:B0-----:R-:W-:-:S04]  /*15880*/  SHF.R.U32.HI R0, RZ, 0x5, R0 ;  /* 0x00000005ff007819 */ /* 0x001fc80000011600 */
[----:B------:R-:W-:-:S05]  /*15890*/  LOP3.LUT R0, R0, 0x3, RZ, 0xc0, !PT ;  /* 0x0000000300007812 */ /* 0x000fca00078ec0ff */
[----:B------:R0:W2:Y:S02]  /*158a0*/  SHFL.IDX PT, R14, R0, RZ, 0x1f ;  /* 0x00001fff000e7589 */ /* 0x0000a400000e0000 */
.L_x_12217:
[----:B--2---:R-:W-:Y:S01]  /*158b0*/  ISETP.NE.AND P0, PT, R14, RZ, PT ;  /* 0x000000ff0e00720c */ /* 0x004fe20003f05270 */
[----:B------:R-:W-:-:S12]  /*158c0*/  BSSY B0, `(.L_x_12152) ;  /* 0x0000026000007945 */ /* 0x000fd80003800000 */
[----:B------:R-:W-:Y:S05]  /*158d0*/  @P0 BRA `(.L_x_12153) ;  /* 0x0000000000900947 */ /* 0x000fea0003800000 */
[----:B------:R-:W-:-:S03]  /*158e0*/  UMOV UR4, 0xffffffff ;  /* 0xffffffff00047882 */ /* 0x000fc60000000000 */
[----:B------:R-:W-:Y:S05]  /*158f0*/  BRA.DIV UR4, `(.L_x_12154) ;  /* 0x0000001a04f47947 */ /* 0x000fea000b800000 */
[----:B------:R-:W-:-:S13]  /*15900*/  ELECT P6, URZ, PT ;  /* 0x00000000003f782f */ /* 0x000fda00038c0000 */
.L_x_12220:
[----:B------:R-:W-:Y:S05]  /*15910*/  @!P6 BRA `(.L_x_12153) ;  /* 0x000000000080e947 */ /* 0x000fea0003800000 */
[----:B0-----:R-:W2:Y:S02]  /*15920*/  LDL R0, [R1+0x34] ;  /* 0x0000340001007983 */ /* 0x001ea40000100800 */
[----:B--2---:R-:W-:-:S13]  /*15930*/  R2UR UR4, R0 ;  /* 0x00000000000472ca */ /* 0x004fda00000e0000 */
[----:B------:R-:W-:-:S06]  /*15940*/  ULOP3.LUT UR4, UR4, 0x2, URZ, 0xfc, !UPT ;  /* 0x0000000204047892 */ /* 0x000fcc000f8efc3f */
[----:B------:R-:W-:-:S05]  /*15950*/  IMAD.U32 R0, RZ, RZ, UR4 ;  /* 0x00000004ff007e24 */ /* 0x000fca000f8e00ff */
[----:B------:R-:W-:-:S13]  /*15960*/  ISETP.NE.AND P2, PT, R0, 0x3, PT ;  /* 0x000000030000780c */ /* 0x000fda0003f45270 */
[----:B------:R-:W-:Y:S05]  /*15970*/  @!P2 BRA `(.L_x_12155) ;  /* 0x000000000004a947 */ /* 0x000fea0003800000 */
[----:B------:R-:W-:Y:S01]  /*15980*/  BPT.TRAP 0x1 ;  /* 0x000000040000795c */ /* 0x000fe20000300000 */
.L_x_12155:
        /* <DEDUP_REMOVED lines=12> */
.L_x_12221:
[----:B------:R-:W2:Y:S02]  /*15a50*/  SYNCS.PHASECHK.TRANS64.TRYWAIT P0, [R7+URZ], R2 ;  /* 0x00000002070075a7 */ /* 0x000ea4000800017f */
[----:B--2---:R-:W-:Y:S05]  /*15a60*/  @!P0 BRA `(.L_x_12157) ;  /* 0x0000001800cc8947 */ /* 0x004fea0003800000 */
.L_x_12222:
[----:B------:R-:W-:Y:S05]  /*15a70*/  @!P2 BRA `(.L_x_12158) ;  /* 0x000000000004a947 */ /* 0x000fea0003800000 */
[----:B------:R-:W-:Y:S01]  /*15a80*/  BPT.TRAP 0x1 ;  /* 0x000000040000795c */ /* 0x000fe20000300000 */
.L_x_12158:
[----:B------:R-:W-:-:S04]  /*15a90*/  VIADD R0, R9, 0x31c60 ;  /* 0x00031c6009007836 */ /* 0x000fc80000000000 */
[----:B------:R-:W-:-:S04]  /*15aa0*/  IMAD R4, R23, 0x8, R0 ;  /* 0x0000000817047824 */ /* 0x000fc800078e0200 */
[----:B------:R-:W4:Y:S02]  /*15ab0*/  SYNCS.PHASECHK.TRANS64.TRYWAIT P0, [R4+URZ], R3 ;  /* 0x00000003040075a7 */ /* 0x000f24000800017f */
[----:B----4-:R-:W-:Y:S05]  /*15ac0*/  @!P0 BRA `(.L_x_12159) ;  /* 0x0000001800c88947 */ /* 0x010fea0003800000 */
.L_x_12223:
[----:B------:R-:W-:-:S07]  /*15ad0*/  IMAD R5, R5, 0x8, R0 ;  /* 0x0000000805057824 */ /* 0x000fce00078e0200 */
.L_x_12160:
[----:B------:R0:W0:Y:S02]  /*15ae0*/  SYNCS.PHASECHK.TRANS64.TRYWAIT P0, [R5+URZ], R2 ;  /* 0x00000002050075a7 */ /* 0x000024000800017f */
[----:B0-----:R-:W-:Y:S05]  /*15af0*/  @!P0 NANOSLEEP.SYNCS 0x989680 ;  /* 0x009896800000895d */ /* 0x001fea0003900000 */
[----:B------:R-:W0:Y:S02]  /*15b00*/  @!P0 SYNCS.PHASECHK.TRANS64 P0, [R5+URZ], R2 ;  /* 0x00000002050085a7 */ /* 0x000e24000800007f */
[----:B0-----:R-:W-:Y:S05]  /*15b10*/  @!P0 BRA `(.L_x_12160) ;  /* 0xfffffffc00f08947 */ /* 0x001fea000383ffff */
.L_x_12153:
[----:B------:R-:W-:Y:S05]  /*15b20*/  BSYNC B0 ;  /* 0x0000000000007941 */ /* 0x000fea0003800000 */
.L_x_12152:
[----:B------:R-:W-:Y:S05]  /*15b30*/  EXIT ;  /* 0x000000000000794d */ /* 0x000fea0003800000 */
.L_x_11994:
[----:B0-----:R-:W-:-:S04]  /*15b40*/  IMAD.U32 R3, RZ, RZ, UR37 ;  /* 0x00000025ff037e24 */ /* 0x001fc8000f8e00ff */
[----:B------:R0:W1:Y:S03]  /*15b50*/  SYNCS.PHASECHK.TRANS64.TRYWAIT P1, [R3+URZ+0x31c00], R0 ;  /* 0x031c0000030075a7 */ /* 0x000066000802017f */
[----:B-1----:R-:W-:Y:S05]  /*15b60*/  @!P1 NANOSLEEP.SYNCS 0x989680 ;  /* 0x009896800000995d */ /* 0x002fea0003900000 */
[----:B------:R-:W1:Y:S02]  /*15b70*/  @!P1 SYNCS.PHASECHK.TRANS64 P1, [R3+URZ+0x31c00], R0 ;  /* 0x031c0000030095a7 */ /* 0x000e64000802007f */
[----:B-1----:R-:W-:Y:S05]  /*15b80*/  @!P1 BRA `(.L_x_11994) ;  /* 0xfffffffc00ec9947 */ /* 0x002fea000383ffff */
[----:B------:R-:W-:Y:S05]  /*15b90*/  BRA `(.L_x_12161) ;  /* 0xfffffebc00c87947 */ /* 0x000fea000383ffff */
.L_x_11998:
[----:B-1----:R1:W2:Y:S02]  /*15ba0*/  SYNCS.PHASECHK.TRANS64.TRYWAIT P2, [R3+URZ+0x31c30], R0 ;  /* 0x031c3000030075a7 */ /* 0x0022a4000804017f */
[----:B--2---:R-:W-:Y:S05]  /*15bb0*/  @!P2 NANOSLEEP.SYNCS 0x989680 ;  /* 0x009896800000a95d */ /* 0x004fea0003900000 */
[----:B------:R-:W2:Y:S02]  /*15bc0*/  @!P2 SYNCS.PHASECHK.TRANS64 P2, [R3+URZ+0x31c30], R0 ;  /* 0x031c30000300a5a7 */ /* 0x000ea4000804007f */
[----:B--2---:R-:W-:Y:S05]  /*15bd0*/  @!P2 BRA `(.L_x_11998) ;  /* 0xfffffffc00f0a947 */ /* 0x004fea000383ffff */
[----:B------:R-:W-:Y:S05]  /*15be0*/  BRA `(.L_x_11997) ;  /* 0xfffffebc00ec7947 */ /* 0x000fea000383ffff */
.L_x_12003:
[----:B-1----:R-:W-:-:S04]  /*15bf0*/  IMAD.U32 R5, RZ, RZ, UR4 ;  /* 0x00000004ff057e24 */ /* 0x002fc8000f8e00ff */
[----:B------:R1:W2:Y:S03]  /*15c00*/  SYNCS.PHASECHK.TRANS64.TRYWAIT P3, [R5+URZ+0x31c30], R0 ;  /* 0x031c3000050075a7 */ /* 0x0002a6000806017f */
[----:B--2---:R-:W-:Y:S05]  /*15c10*/  @!P3 NANOSLEEP.SYNCS 0x989680 ;  /* 0x009896800000b95d */ /* 0x004fea0003900000 */
[----:B------:R-:W2:Y:S02]  /*15c20*/  @!P3 SYNCS.PHASECHK.TRANS64 P3, [R5+URZ+0x31c30], R0 ;  /* 0x031c30000500b5a7 */ /* 0x000ea4000806007f */
[----:B--2---:R-:W-:Y:S05]  /*15c30*/  @!P3 BRA `(.L_x_12003) ;  /* 0xfffffffc00ecb947 */ /* 0x004fea000383ffff */
[----:B------:R-:W-:Y:S05]  /*15c40*/  BRA `(.L_x_12000) ;  /* 0xfffffef800607947 */ /* 0x000fea000383ffff */
.L_x_12007:
[----:B-1----:R-:W-:-:S04]  /*15c50*/  IMAD.U32 R5, RZ, RZ, UR4 ;  /* 0x00000004ff057e24 */ /* 0x002fc8000f8e00ff */
[----:B------:R1:W2:Y:S03]  /*15c60*/  SYNCS.PHASECHK.TRANS64.TRYWAIT P3, [R5+URZ+0x31c50], R0 ;  /* 0x031c5000050075a7 */ /* 0x0002a6000806017f */
[----:B--2---:R-:W-:Y:S05]  /*15c70*/  @!P3 NANOSLEEP.SYNCS 0x989680 ;  /* 0x009896800000b95d */ /* 0x004fea0003900000 */
[----:B------:R-:W2:Y:S02]  /*15c80*/  @!P3 SYNCS.PHASECHK.TRANS64 P3, [R5+URZ+0x31c50], R0 ;  /* 0x031c50000500b5a7 */ /* 0x000ea4000806007f */
[----:B--2---:R-:W-:Y:S05]  /*15c90*/  @!P3 BRA `(.L_x_12007) ;  /* 0xfffffffc00ecb947 */ /* 0x004fea000383ffff */
[----:B------:R-:W-:Y:S05]  /*15ca0*/  BRA `(.L_x_12004) ;  /* 0xffffff0c00fc7947 */ /* 0x000fea000383ffff */
.L_x_12013:
[----:B-1----:R-:W-:-:S04]  /*15cb0*/  IMAD.U32 R5, RZ, RZ, UR4 ;  /* 0x00000004ff057e24 */ /* 0x002fc8000f8e00ff */
[----:B------:R1:W2:Y:S03]  /*15cc0*/  SYNCS.PHASECHK.TRANS64.TRYWAIT P2, [R5+URZ+0x31c30], R0 ;  /* 0x031c3000050075a7 */ /* 0x0002a6000804017f */
[----:B--2---:R-:W-:Y:S05]  /*15cd0*/  @!P2 NANOSLEEP.SYNCS 0x989680 ;  /* 0x009896800000a95d */ /* 0x004fea0003900000 */
[----:B------:R-:W2:Y:S02]  /*15ce0*/  @!P2 SYNCS.PHASECHK.TRANS64 P2, [R5+URZ+0x31c30], R0 ;  /* 0x031c30000500a5a7 */ /* 0x000ea4000804007f */
[----:B--2---:R-:W-:Y:S05]  /*15cf0*/  @!P2 BRA `(.L_x_12013) ;  /* 0xfffffffc00eca947 */ /* 0x004fea000383ffff */
[----:B------:R-:W-:Y:S05]  /*15d00*/  BRA `(.L_x_12010) ;  /* 0xffffff3800bc7947 */ /* 0x000fea000383ffff */
.L_x_12017:
[----:B-1----:R-:W-:-:S04]  /*15d10*/  IMAD.U32 R5, RZ, RZ, UR4 ;  /* 0x00000004ff057e24 */ /* 0x002fc8000f8e00ff */
[----:B------:R1:W2:Y:S03]  /*15d20*/  SYNCS.PHASECHK.TRANS64.TRYWAIT P2, [R5+URZ+0x31c50], R0 ;  /* 0x031c5000050075a7 */ /* 0x0002a6000804017f */
[----:B--2---:R-:W-:Y:S05]  /*15d30*/  @!P2 NANOSLEEP.SYNCS 0x989680 ;  /* 0x009896800000a95d */ /* 0x004fea0003900000 */
[----:B------:R-:W2:Y:S02]  /*15d40*/  @!P2 SYNCS.PHASECHK.TRANS64 P2, [R5+URZ+0x31c50], R0 ;  /* 0x031c50000500a5a7 */ /* 0x000ea4000804007f */
[----:B--2---:R-:W-:Y:S05]  /*15d50*/  @!P2 BRA `(.L_x_12017) ;  /* 0xfffffffc00eca947 */ /* 0x004fea000383ffff */
[----:B------:R-:W-:Y:S05]  /*15d60*/  BRA `(.L_x_12014) ;  /* 0xffffff5000587947 */ /* 0x000fea000383ffff */
.L_x_12022:
[----:B-1----:R-:W-:-:S04]  /*15d70*/  IMAD.U32 R7, RZ, RZ, UR6 ;  /* 0x00000006ff077e24 */ /* 0x002fc8000f8e00ff */
[----:B------:R1:W3:Y:S03]  /*15d80*/  SYNCS.PHASECHK.TRANS64.TRYWAIT P0, [R7+URZ+0x31c50], R6 ;  /* 0x031c5006070075a7 */ /* 0x0002e6000800017f */
[----:B---3--:R-:W-:Y:S05]  /*15d90*/  @!P0 NANOSLEEP.SYNCS 0x989680 ;  /* 0x009896800000895d */ /* 0x008fea0003900000 */
[----:B------:R-:W3:Y:S02]  /*15da0*/  @!P0 SYNCS.PHASECHK.TRANS64 P0, [R7+URZ+0x31c50], R6 ;  /* 0x031c5006070085a7 */ /* 0x000ee4000800007f */
[----:B---3--:R-:W-:Y:S05]  /*15db0*/  @!P0 BRA `(.L_x_12022) ;  /* 0xfffffffc00ec8947 */ /* 0x008fea000383ffff */
[----:B------:R-:W-:Y:S05]  /*15dc0*/  BRA `(.L_x_12021) ;  /* 0xffffff7000387947 */ /* 0x000fea000383ffff */
.L_x_12056:
        /* <DEDUP_REMOVED lines=11> */
.L_x_12163:
[----:B------:R-:W-:Y:S05]  /*15e80*/  BSYNC B0 ;  /* 0x0000000000007941 */ /* 0x000fea0003800000 */
.L_x_12162:
[----:B------:R-:W-:Y:S05]  /*15e90*/  BRA `(.L_x_12164) ;  /* 0xffffffb000547947 */ /* 0x000fea000383ffff */
.L_x_12058:
[----:B------:R-:W-:Y:S01]  /*15ea0*/  BSSY B0, `(.L_x_12165) ;  /* 0x0000006000007945 */ /* 0x000fe20003800000 */
[----:B------:R-:W-:-:S07]  /*15eb0*/  IMAD.MOV.U32 R15, RZ, RZ, -0x1 ;  /* 0xffffffffff0f7424 */ /* 0x000fce00078e00ff */
[----:B012---:R-:W-:Y:S05]  /*15ec0*/  WARPSYNC.COLLECTIVE R15, `(.L_x_12166) ;  /* 0x000000000f0c7348 */ /* 0x007fea0003c00000 */
[----:B------:R-:W-:Y:S02]  /*15ed0*/  ELECT P6, UR62, PT ;  /* 0x00000000003e782f */ /* 0x000fe400038c0000 */
[----:B------:R-:W-:Y:S01]  /*15ee0*/  MOV R14, UR62 ;  /* 0x0000003e000e7c02 */ /* 0x000fe20008000f00 */
[----:B012---:R-:W-:Y:S10]  /*15ef0*/  ENDCOLLECTIVE ;  /* 0x000000000000791b */ /* 0x007ff40003800000 */
.L_x_12166:
[----:B------:R-:W-:Y:S05]  /*15f00*/  BSYNC B0 ;  /* 0x0000000000007941 */ /* 0x000fea0003800000 */
.L_x_12165:
[----:B------:R-:W-:Y:S05]  /*15f10*/  BRA `(.L_x_12167) ;  /* 0xffffffb000547947 */ /* 0x000fea000383ffff */
.L_x_12060:
[----:B--2---:R2:W3:Y:S02]  /*15f20*/  SYNCS.PHASECHK.TRANS64.TRYWAIT P0, [R0+URZ+0x31c40], R2 ;  /* 0x031c4002000075a7 */ /* 0x0044e4000800017f */
[----:B---3--:R-:W-:Y:S05]  /*15f30*/  @!P0 NANOSLEEP.SYNCS 0x989680 ;  /* 0x009896800000895d */ /* 0x008fea0003900000 */
[----:B------:R-:W3:Y:S02]  /*15f40*/  @!P0 SYNCS.PHASECHK.TRANS64 P0, [R0+URZ+0x31c40], R2 ;  /* 0x031c4002000085a7 */ /* 0x000ee4000800007f */
[----:B---3--:R-:W-:Y:S05]  /*15f50*/  @!P0 BRA `(.L_x_12060) ;  /* 0xfffffffc00f08947 */ /* 0x008fea000383ffff */
[----:B------:R-:W-:Y:S05]  /*15f60*/  BRA `(.L_x_12168) ;  /* 0xffffffb000a87947 */ /* 0x000fea000383ffff */
.L_x_12064:
        /* <DEDUP_REMOVED lines=12> */
.L_x_12169:
[----:B------:R-:W-:Y:S02]  /*16030*/  IMAD.MOV.U32 R13, RZ, RZ, R0 ;  /* 0x000000ffff0d7224 */ /* 0x000fe400078e0000 */
[----:B------:R-:W-:-:S07]  /*16040*/  IMAD.MOV.U32 R2, RZ, RZ, R14 ;  /* 0x000000ffff027224 */ /* 0x000fce00078e000e */
[----:B------:R-:W-:Y:S05]  /*16050*/  WARPSYNC.COLLECTIVE R15, `(.L_x_12170) ;  /* 0x000000000f087348 */ /* 0x000fea0003c00000 */
[----:B------:R0:W1:Y:S02]  /*16060*/  SHFL.IDX P6, R14, R13, R12, R11 ;  /* 0x0000000c0d0e7389 */ /* 0x00006400000c000b */
[----:B01----:R-:W-:Y:S01]  /*16070*/  ENDCOLLECTIVE ;  /* 0x000000000000791b */ /* 0x003fe20003800000 */
.L_x_12170:
        /* <DEDUP_REMOVED lines=19> */
.L_x_12171:
[----:B------:R-:W-:Y:S02]  /*161b0*/  IMAD.MOV.U32 R13, RZ, RZ, R0 ;  /* 0x000000ffff0d7224 */ /* 0x000fe400078e0000 */
[----:B------:R-:W-:-:S07]  /*161c0*/  IMAD.MOV.U32 R2, RZ, RZ, R14 ;  /* 0x000000ffff027224 */ /* 0x000fce00078e000e */
[----:B------:R-:W-:Y:S05]  /*161d0*/  WARPSYNC.COLLECTIVE R15, `(.L_x_12172) ;  /* 0x000000000f087348 */ /* 0x000fea0003c00000 */
[----:B------:R0:W1:Y:S02]  /*161e0*/  SHFL.IDX P6, R14, R13, R12, R11 ;  /* 0x0000000c0d0e7389 */ /* 0x00006400000c000b */
[----:B01----:R-:W-:Y:S01]  /*161f0*/  ENDCOLLECTIVE ;  /* 0x000000000000791b */ /* 0x003fe20003800000 */
.L_x_12172:
        /* <DEDUP_REMOVED lines=18> */
.L_x_12173:
[----:B------:R-:W-:-:S05]  /*16320*/  VIADD R2, R17, 0x40 ;  /* 0x0000004011027836 */ /* 0x000fca0000000000 */
[----:B------:R-:W-:Y:S01]  /*16330*/  ISETP.GE.AND P3, PT, R2, R5, PT ;  /* 0x000000050200720c */ /* 0x000fe20003f66270 */
[----:B------:R-:W-:Y:S02]  /*16340*/  IMAD.MOV.U32 R13, RZ, RZ, R0 ;  /* 0x000000ffff0d7224 */ /* 0x000fe400078e0000 */
[----:B------:R-:W-:-:S10]  /*16350*/  IMAD.MOV.U32 R2, RZ, RZ, R14 ;  /* 0x000000ffff027224 */ /* 0x000fd400078e000e */
[----:B------:R-:W-:Y:S05]  /*16360*/  WARPSYNC.COLLECTIVE R15, `(.L_x_12174) ;  /* 0x000000000f087348 */ /* 0x000fea0003c00000 */
[----:B------:R0:W1:Y:S02]  /*16370*/  SHFL.IDX P6, R14, R13, R12, R11 ;  /* 0x0000000c0d0e7389 */ /* 0x00006400000c000b */
[----:B01----:R-:W-:Y:S01]  /*16380*/  ENDCOLLECTIVE ;  /* 0x000000000000791b */ /* 0x003fe20003800000 */
.L_x_12174:
        /* <DEDUP_REMOVED lines=18> */
.L_x_12175:
[----:B------:R-:W-:Y:S02]  /*164b0*/  IMAD.MOV.U32 R13, RZ, RZ, R0 ;  /* 0x000000ffff0d7224 */ /* 0x000fe400078e0000 */
[----:B------:R-:W-:-:S05]  /*164c0*/  VIADD R0, R17, 0x60 ;  /* 0x0000006011007836 */ /* 0x000fca0000000000 */
[----:B------:R-:W-:Y:S01]  /*164d0*/  ISETP.GE.AND P3, PT, R0, R5, PT ;  /* 0x000000050000720c */ /* 0x000fe20003f66270 */
[----:B------:R-:W-:-:S12]  /*164e0*/  IMAD.MOV.U32 R4, RZ, RZ, R14 ;  /* 0x000000ffff047224 */ /* 0x000fd800078e000e */
[----:B------:R-:W-:Y:S05]  /*164f0*/  WARPSYNC.COLLECTIVE R15, `(.L_x_12176) ;  /* 0x000000000f087348 */ /* 0x000fea0003c00000 */
[----:B------:R0:W1:Y:S02]  /*16500*/  SHFL.IDX P6, R14, R13, R12, R11 ;  /* 0x0000000c0d0e7389 */ /* 0x00006400000c000b */
[----:B01----:R-:W-:Y:S01]  /*16510*/  ENDCOLLECTIVE ;  /* 0x000000000000791b */ /* 0x003fe20003800000 */
.L_x_12176:
[----:B------:R-:W-:Y:S01]  /*16520*/  ULDC.64 UR4, c[0x0][0x208] ;  /* 0x0000820000047ab9 */ /* 0x000fe20000000a00 */
[----:B------:R-:W-:Y:S02]  /*16530*/  IMAD.MOV.U32 R13, RZ, RZ, R6 ;  /* 0x000000ffff0d7224 */ /* 0x000fe400078e0006 */
[----:B------:R-:W-:Y:S02]  /*16540*/  IMAD.MOV.U32 R12, RZ, RZ, RZ ;  /* 0x000000ffff0c7224 */ /* 0x000fe400078e00ff */
[----:B------:R-:W-:-:S05]  /*16550*/  IMAD.MOV.U32 R2, RZ, RZ, R14 ;  /* 0x000000ffff027224 */ /* 0x000fca00078e000e */
[----:B------:R-:W-:-:S05]  /*16560*/  @!P3 LEA R2, P5, R20, R2, 0x1 ;  /* 0x000000021402b211 */ /* 0x000fca00078a08ff */
[----:B------:R-:W-:-:S05]  /*16570*/  @!P3 IMAD.X R3, RZ, RZ, R4, P5 ;  /* 0x000000ffff03b224 */ /* 0x000fca00028e0604 */
        /* <DEDUP_REMOVED lines=9> */
.L_x_12177:
[----:B------:R-:W-:-:S05]  /*16610*/  VIADD R2, R17, 0x80 ;  /* 0x0000008011027836 */ /* 0x000fca0000000000 */
[----:B------:R-:W-:Y:S01]  /*16620*/  ISETP.GE.AND P3, PT, R2, R5, PT ;  /* 0x000000050200720c */ /* 0x000fe20003f66270 */
[----:B------:R-:W-:Y:S02]  /*16630*/  IMAD.MOV.U32 R13, RZ, RZ, R7 ;  /* 0x000000ffff0d7224 */ /* 0x000fe400078e0007 */
[----:B------:R-:W-:-:S10]  /*16640*/  IMAD.MOV.U32 R0, RZ, RZ, R14 ;  /* 0x000000ffff007224 */ /* 0x000fd400078e000e */
[----:B------:R-:W-:Y:S05]  /*16650*/  WARPSYNC.COLLECTIVE R15, `(.L_x_12178) ;  /* 0x000000000f087348 */ /* 0x000fea0003c00000 */
[----:B------:R0:W1:Y:S02]  /*16660*/  SHFL.IDX P6, R14, R13, R12, R11 ;  /* 0x0000000c0d0e7389 */ /* 0x00006400000c000b */
[----:B01----:R-:W-:Y:S01]  /*16670*/  ENDCOLLECTIVE ;  /* 0x000000000000791b */ /* 0x003fe20003800000 */
.L_x_12178:
        /* <DEDUP_REMOVED lines=17> */
.L_x_12179:
[----:B------:R-:W-:Y:S02]  /*16790*/  IMAD.MOV.U32 R13, RZ, RZ, R7 ;  /* 0x000000ffff0d7224 */ /* 0x000fe400078e0007 */
[----:B------:R-:W-:-:S07]  /*167a0*/  IMAD.MOV.U32 R6, RZ, RZ, R14 ;  /* 0x000000ffff067224 */ /* 0x000fce00078e000e */
[----:B------:R-:W-:Y:S05]  /*167b0*/  WARPSYNC.COLLECTIVE R15, `(.L_x_12180) ;  /* 0x000000000f087348 */ /* 0x000fea0003c00000 */
[----:B------:R0:W1:Y:S02]  /*167c0*/  SHFL.IDX P6, R14, R13, R12, R11 ;  /* 0x0000000c0d0e7389 */ /* 0x00006400000c000b */
[----:B01----:R-:W-:Y:S01]  /*167d0*/  ENDCOLLECTIVE ;  /* 0x000000000000791b */ /* 0x003fe20003800000 */
.L_x_12180:
[----:B------:R-:W-:Y:S05]  /*167e0*/  BRA `(.L_x_12181) ;  /* 0xffffffb800207947 */ /* 0x000fea000383ffff */
.L_x_12067:
[----:B0-----:R0:W1:Y:S02]  /*167f0*/  SYNCS.PHASECHK.TRANS64.TRYWAIT P0, [R22+URZ+0x31c20], R3 ;  /* 0x031c2003160075a7 */ /* 0x001064000800017f */
[----:B-1----:R-:W-:Y:S05]  /*16800*/  @!P0 NANOSLEEP.SYNCS 0x989680 ;  /* 0x009896800000895d */ /* 0x002fea0003900000 */
[----:B------:R-:W1:Y:S02]  /*16810*/  @!P0 SYNCS.PHASECHK.TRANS64 P0, [R22+URZ+0x31c20], R3 ;  /* 0x031c2003160085a7 */ /* 0x000e64000800007f */
[----:B-1----:R-:W-:Y:S05]  /*16820*/  @!P0 BRA `(.L_x_12067) ;  /* 0xfffffffc00f08947 */ /* 0x002fea000383ffff */
[----:B------:R-:W-:Y:S05]  /*16830*/  BRA `(.L_x_12182) ;  /* 0xffffffb800947947 */ /* 0x000fea000383ffff */
.L_x_12076:
[----:B0-----:R0:W2:Y:S02]  /*16840*/  SYNCS.PHASECHK.TRANS64.TRYWAIT P0, [R3+URZ+0x31c40], R2 ;  /* 0x031c4002030075a7 */ /* 0x0010a4000800017f */
[----:B--2---:R-:W-:Y:S05]  /*16850*/  @!P0 NANOSLEEP.SYNCS 0x989680 ;  /* 0x009896800000895d */ /* 0x004fea0003900000 */
[----:B------:R-:W2:Y:S02]  /*16860*/  @!P0 SYNCS.PHASECHK.TRANS64 P0, [R3+URZ+0x31c40], R2 ;  /* 0x031c4002030085a7 */ /* 0x000ea4000800007f */
[----:B--2---:R-:W-:Y:S05]  /*16870*/  @!P0 BRA `(.L_x_12076) ;  /* 0xfffffffc00f08947 */ /* 0x004fea000383ffff */
[----:B------:R-:W-:Y:S05]  /*16880*/  BRA `(.L_x_12183) ;  /* 0xffffffbc00407947 */ /* 0x000fea000383ffff */
.L_x_12083:
[----:B0-----:R0:W1:Y:S02]  /*16890*/  SYNCS.PHASECHK.TRANS64.TRYWAIT P0, [R3+URZ+0x60], R2 ;  /* 0x00006002030075a7 */ /* 0x001064000800017f */
[----:B-1----:R-:W-:Y:S05]  /*168a0*/  @!P0 NANOSLEEP.SYNCS 0x989680 ;  /* 0x009896800000895d */ /* 0x002fea0003900000 */
[----:B------:R-:W1:Y:S02]  /*168b0*/  @!P0 SYNCS.PHASECHK.TRANS64 P0, [R3+URZ+0x60], R2 ;  /* 0x00006002030085a7 */ /* 0x000e64000800007f */
[----:B-1----:R-:W-:Y:S05]  /*168c0*/  @!P0 BRA `(.L_x_12083) ;  /* 0xfffffffc00f08947 */ /* 0x002fea000383ffff */
[----:B------:R-:W-:Y:S05]  /*168d0*/  BRA `(.L_x_12184) ;  /* 0xffffffc0004c7947 */ /* 0x000fea000383ffff */
.L_x_12093:
[----:B0-----:R0:W2:Y:S02]  /*168e0*/  SYNCS.PHASECHK.TRANS64.TRYWAIT P0, [R3+URZ+0x31c40], R2 ;  /* 0x031c4002030075a7 */ /* 0x0010a4000800017f */
[----:B--2---:R-:W-:Y:S05]  /*168f0*/  @!P0 NANOSLEEP.SYNCS 0x989680 ;  /* 0x009896800000895d */ /* 0x004fea0003900000 */
[----:B------:R-:W2:Y:S02]  /*16900*/  @!P0 SYNCS.PHASECHK.TRANS64 P0, [R3+URZ+0x31c40], R2 ;  /* 0x031c4002030085a7 */ /* 0x000ea4000800007f */
[----:B--2---:R-:W-:Y:S05]  /*16910*/  @!P0 BRA `(.L_x_12093) ;  /* 0xfffffffc00f08947 */ /* 0x004fea000383ffff */
[----:B------:R-:W-:Y:S05]  /*16920*/  BRA `(.L_x_12185) ;  /* 0xffffffc800007947 */ /* 0x000fea000383ffff */
.L_x_12100:
[----:B0-----:R0:W1:Y:S02]  /*16930*/  SYNCS.PHASECHK.TRANS64.TRYWAIT P0, [R12+URZ+0x60], R27 ;  /* 0x0000601b0c0075a7 */ /* 0x001064000800017f */
[----:B-1----:R-:W-:Y:S05]  /*16940*/  @!P0 NANOSLEEP.SYNCS 0x989680 ;  /* 0x009896800000895d */ /* 0x002fea0003900000 */
[----:B------:R-:W1:Y:S02]  /*16950*/  @!P0 SYNCS.PHASECHK.TRANS64 P0, [R12+URZ+0x60], R27 ;  /* 0x0000601b0c0085a7 */ /* 0x000e64000800007f */
[----:B-1----:R-:W-:Y:S05]  /*16960*/  @!P0 BRA `(.L_x_12100) ;  /* 0xfffffffc00f08947 */ /* 0x002fea000383ffff */
[----:B------:R-:W-:Y:S05]  /*16970*/  BRA `(.L_x_12186) ;  /* 0xffffffcc000c7947 */ /* 0x000fea000383ffff */
.L_x_12110:
[----:B0-----:R0:W2:Y:S02]  /*16980*/  SYNCS.PHASECHK.TRANS64.TRYWAIT P0, [R2+URZ+0x31c40], R3 ;  /* 0x031c4003020075a7 */ /* 0x0010a4000800017f */
[----:B--2---:R-:W-:Y:S05]  /*16990*/  @!P0 NANOSLEEP.SYNCS 0x989680 ;  /* 0x009896800000895d */ /* 0x004fea0003900000 */
[----:B------:R-:W2:Y:S02]  /*169a0*/  @!P0 SYNCS.PHASECHK.TRANS64 P0, [R2+URZ+0x31c40], R3 ;  /* 0x031c4003020085a7 */ /* 0x000ea4000800007f */
[----:B--2---:R-:W-:Y:S05]  /*169b0*/  @!P0 BRA `(.L_x_12110) ;  /* 0xfffffffc00f08947 */ /* 0x004fea000383ffff */
[----:B------:R-:W-:Y:S05]  /*169c0*/  BRA `(.L_x_12187) ;  /* 0xffffffd000947947 */ /* 0x000fea000383ffff */
.L_x_12117:
[----:B0-----:R0:W1:Y:S02]  /*169d0*/  SYNCS.PHASECHK.TRANS64.TRYWAIT P0, [R8+URZ+0x60], R2 ;  /* 0x00006002080075a7 */ /* 0x001064000800017f */
[----:B-1----:R-:W-:Y:S05]  /*169e0*/  @!P0 NANOSLEEP.SYNCS 0x989680 ;  /* 0x009896800000895d */ /* 0x002fea0003900000 */
[----:B------:R-:W1:Y:S02]  /*169f0*/  @!P0 SYNCS.PHASECHK.TRANS64 P0, [R8+URZ+0x60], R2 ;  /* 0x00006002080085a7 */ /* 0x000e64000800007f */
[----:B-1----:R-:W-:Y:S05]  /*16a00*/  @!P0 BRA `(.L_x_12117) ;  /* 0xfffffffc00f08947 */ /* 0x002fea000383ffff */
[----:B------:R-:W-:Y:S05]  /*16a10*/  BRA `(.L_x_12188) ;  /* 0xffffffd400a47947 */ /* 0x000fea000383ffff */
.L_x_12129:
[----:B0-----:R0:W1:Y:S02]  /*16a20*/  SYNCS.PHASECHK.TRANS64.TRYWAIT P0, [R3+URZ+0x31c60], R0 ;  /* 0x031c6000030075a7 */ /* 0x001064000800017f */
[----:B-1----:R-:W-:Y:S05]  /*16a30*/  @!P0 NANOSLEEP.SYNCS 0x989680 ;  /* 0x009896800000895d */ /* 0x002fea0003900000 */
[----:B------:R-:W1:Y:S02]  /*16a40*/  @!P0 SYNCS.PHASECHK.TRANS64 P0, [R3+URZ+0x31c60], R0 ;  /* 0x031c6000030085a7 */ /* 0x000e64000800007f */
[----:B-1----:R-:W-:Y:S05]  /*16a50*/  @!P0 BRA `(.L_x_12129) ;  /* 0xfffffffc00f08947 */ /* 0x002fea000383ffff */
[----:B------:R-:W-:Y:S05]  /*16a60*/  BRA `(.L_x_12189) ;  /* 0xffffffdc001c7947 */ /* 0x000fea000383ffff */
.L_x_12137:
        /* <DEDUP_REMOVED lines=8> */
.L_x_12191:
[----:B------:R-:W-:Y:S05]  /*16af0*/  BSYNC B0 ;  /* 0x0000000000007941 */ /* 0x000fea0003800000 */
.L_x_12190:
        /* <DEDUP_REMOVED lines=9> */
.L_x_12192:
[----:B------:R-:W-:Y:S01]  /*16b90*/  ULDC UR4, c[0x0][0xc3c] ;  /* 0x00030f0000047ab9 */ /* 0x000fe20000000800 */
[----:B------:R-:W-:Y:S01]  /*16ba0*/  ULDC.64 UR6, c[0x0][0x208] ;  /* 0x0000820000067ab9 */ /* 0x000fe20000000a00 */
        /* <DEDUP_REMOVED lines=17> */
.L_x_12193:
[----:B------:R-:W-:Y:S01]  /*16cc0*/  IMAD.MOV.U32 R12, RZ, RZ, 0x2 ;  /* 0x00000002ff0c7424 */ /* 0x000fe200078e00ff */
[----:B------:R-:W-:-:S05]  /*16cd0*/  SEL R4, R14, RZ, P1 ;  /* 0x000000ff0e047207 */ /* 0x000fca0000800000 */
[----:B------:R-:W-:-:S04]  /*16ce0*/  IMAD.IADD R4, R17, 0x1, R4 ;  /* 0x0000000111047824 */ /* 0x000fc800078e0204 */
[----:B------:R-:W-:-:S07]  /*16cf0*/  IMAD.MOV.U32 R13, RZ, RZ, R4 ;  /* 0x000000ffff0d7224 */ /* 0x000fce00078e0004 */
[----:B------:R-:W-:Y:S05]  /*16d00*/  WARPSYNC.COLLECTIVE R15, `(.L_x_12194) ;  /* 0x000000000f087348 */ /* 0x000fea0003c00000 */
[----:B------:R0:W1:Y:S02]  /*16d10*/  SHFL.UP P6, R14, R13, R12, R11 ;  /* 0x0400000c0d0e7389 */ /* 0x00006400000c000b */
[----:B01----:R-:W-:Y:S01]  /*16d20*/  ENDCOLLECTIVE ;  /* 0x000000000000791b */ /* 0x003fe20003800000 */
.L_x_12194:
[----:B------:R-:W-:Y:S01]  /*16d30*/  IMAD.MOV.U32 R12, RZ, RZ, 0x4 ;  /* 0x00000004ff0c7424 */ /* 0x000fe200078e00ff */
[----:B------:R-:W-:-:S05]  /*16d40*/  SEL R3, R14, RZ, P2 ;  /* 0x000000ff0e037207 */ /* 0x000fca0001000000 */
[----:B------:R-:W-:-:S04]  /*16d50*/  IMAD.IADD R6, R4, 0x1, R3 ;  /* 0x0000000104067824 */ /* 0x000fc800078e0203 */
[----:B------:R-:W-:-:S07]  /*16d60*/  IMAD.MOV.U32 R13, RZ, RZ, R6 ;  /* 0x000000ffff0d7224 */ /* 0x000fce00078e0006 */
[----:B------:R-:W-:Y:S05]  /*16d70*/  WARPSYNC.COLLECTIVE R15, `(.L_x_12195) ;  /* 0x000000000f087348 */ /* 0x000fea0003c00000 */
[----:B------:R0:W1:Y:S02]  /*16d80*/  SHFL.UP P6, R14, R13, R12, R11 ;  /* 0x0400000c0d0e7389 */ /* 0x00006400000c000b */
[----:B01----:R-:W-:Y:S01]  /*16d90*/  ENDCOLLECTIVE ;  /* 0x000000000000791b */ /* 0x003fe20003800000 */
.L_x_12195:
[----:B------:R-:W-:Y:S01]  /*16da0*/  IMAD.MOV.U32 R12, RZ, RZ, 0x8 ;  /* 0x00000008ff0c7424 */ /* 0x000fe200078e00ff */
[----:B------:R-:W-:-:S05]  /*16db0*/  SEL R3, R14, RZ, P3 ;  /* 0x000000ff0e037207 */ /* 0x000fca0001800000 */
[----:B------:R-:W-:-:S04]  /*16dc0*/  IMAD.IADD R2, R6, 0x1, R3 ;  /* 0x0000000106027824 */ /* 0x000fc800078e0203 */
[----:B------:R-:W-:-:S07]  /*16dd0*/  IMAD.MOV.U32 R13, RZ, RZ, R2 ;  /* 0x000000ffff0d7224 */ /* 0x000fce00078e0002 */
[----:B------:R-:W-:Y:S05]  /*16de0*/  WARPSYNC.COLLECTIVE R15, `(.L_x_12196) ;  /* 0x000000000f087348 */ /* 0x000fea0003c00000 */
[----:B------:R0:W1:Y:S02]  /*16df0*/  SHFL.UP P6, R14, R13, R12, R11 ;  /* 0x0400000c0d0e7389 */ /* 0x00006400000c000b */
[----:B01----:R-:W-:Y:S01]  /*16e00*/  ENDCOLLECTIVE ;  /* 0x000000000000791b */ /* 0x003fe20003800000 */
.L_x_12196:
[----:B------:R-:W-:Y:S01]  /*16e10*/  IMAD.MOV.U32 R12, RZ, RZ, 0x10 ;  /* 0x00000010ff0c7424 */ /* 0x000fe200078e00ff */
[----:B------:R-:W-:-:S05]  /*16e20*/  SEL R3, R14, RZ, P4 ;  /* 0x000000ff0e037207 */ /* 0x000fca0002000000 */
[----:B------:R-:W-:-:S04]  /*16e30*/  IMAD.IADD R3, R2, 0x1, R3 ;  /* 0x0000000102037824 */ /* 0x000fc800078e0203 */
[----:B------:R-:W-:-:S07]  /*16e40*/  IMAD.MOV.U32 R13, RZ, RZ, R3 ;  /* 0x000000ffff0d7224 */ /* 0x000fce00078e0003 */
[----:B------:R-:W-:Y:S05]  /*16e50*/  WARPSYNC.COLLECTIVE R15, `(.L_x_12197) ;  /* 0x000000000f087348 */ /* 0x000fea0003c00000 */
[----:B------:R0:W1:Y:S02]  /*16e60*/  SHFL.UP P6, R14, R13, R12, R11 ;  /* 0x0400000c0d0e7389 */ /* 0x00006400000c000b */
[----:B01----:R-:W-:Y:S01]  /*16e70*/  ENDCOLLECTIVE ;  /* 0x000000000000791b */ /* 0x003fe20003800000 */
.L_x_12197:
        /* <DEDUP_REMOVED lines=8> */
.L_x_12198:
[----:B------:R-:W-:Y:S05]  /*16f00*/  BRA `(.L_x_12199) ;  /* 0xffffffdc00c87947 */ /* 0x000fea000383ffff */
.L_x_12142:
        /* <DEDUP_REMOVED lines=8> */
.L_x_12201:
[----:B------:R-:W-:Y:S05]  /*16f90*/  BSYNC B0 ;  /* 0x0000000000007941 */ /* 0x000fea0003800000 */
.L_x_12200:
        /* <DEDUP_REMOVED lines=8> */
.L_x_12202:
[----:B------:R-:W-:Y:S01]  /*17020*/  IMAD.MOV.U32 R12, RZ, RZ, 0x4 ;  /* 0x00000004ff0c7424 */ /* 0x000fe200078e00ff */
[----:B------:R-:W-:-:S05]  /*17030*/  SEL R2, R14, RZ, P2 ;  /* 0x000000ff0e027207 */ /* 0x000fca0001000000 */
[----:B------:R-:W-:-:S04]  /*17040*/  IMAD.IADD R2, R13, 0x1, R2 ;  /* 0x000000010d027824 */ /* 0x000fc800078e0202 */
[----:B------:R-:W-:-:S07]  /*17050*/  IMAD.MOV.U32 R13, RZ, RZ, R2 ;  /* 0x000000ffff0d7224 */ /* 0x000fce00078e0002 */
[----:B------:R-:W-:Y:S05]  /*17060*/  WARPSYNC.COLLECTIVE R15, `(.L_x_12203) ;  /* 0x000000000f087348 */ /* 0x000fea0003c00000 */
[----:B------:R0:W1:Y:S02]  /*17070*/  SHFL.UP P6, R14, R13, R12, R11 ;  /* 0x0400000c0d0e7389 */ /* 0x00006400000c000b */
[----:B01----:R-:W-:Y:S01]  /*17080*/  ENDCOLLECTIVE ;  /* 0x000000000000791b */ /* 0x003fe20003800000 */
.L_x_12203:
[----:B------:R-:W-:Y:S01]  /*17090*/  IMAD.MOV.U32 R12, RZ, RZ, 0x8 ;  /* 0x00000008ff0c7424 */ /* 0x000fe200078e00ff */
[----:B------:R-:W-:-:S05]  /*170a0*/  SEL R3, R14, RZ, P3 ;  /* 0x000000ff0e037207 */ /* 0x000fca0001800000 */
[----:B------:R-:W-:-:S04]  /*170b0*/  IMAD.IADD R3, R2, 0x1, R3 ;  /* 0x0000000102037824 */ /* 0x000fc800078e0203 */
[----:B------:R-:W-:-:S07]  /*170c0*/  IMAD.MOV.U32 R13, RZ, RZ, R3 ;  /* 0x000000ffff0d7224 */ /* 0x000fce00078e0003 */
[----:B------:R-:W-:Y:S05]  /*170d0*/  WARPSYNC.COLLECTIVE R15, `(.L_x_12204) ;  /* 0x000000000f087348 */ /* 0x000fea0003c00000 */
[----:B------:R0:W1:Y:S02]  /*170e0*/  SHFL.UP P6, R14, R13, R12, R11 ;  /* 0x0400000c0d0e7389 */ /* 0x00006400000c000b */
[----:B01----:R-:W-:Y:S01]  /*170f0*/  ENDCOLLECTIVE ;  /* 0x000000000000791b */ /* 0x003fe20003800000 */
.L_x_12204:
[----:B------:R-:W-:Y:S01]  /*17100*/  IMAD.MOV.U32 R12, RZ, RZ, 0x10 ;  /* 0x00000010ff0c7424 */ /* 0x000fe200078e00ff */
[----:B------:R-:W-:-:S05]  /*17110*/  SEL R4, R14, RZ, P4 ;  /* 0x000000ff0e047207 */ /* 0x000fca0002000000 */
[----:B------:R-:W-:-:S04]  /*17120*/  IMAD.IADD R4, R3, 0x1, R4 ;  /* 0x0000000103047824 */ /* 0x000fc800078e0204 */
[----:B------:R-:W-:-:S07]  /*17130*/  IMAD.MOV.U32 R13, RZ, RZ, R4 ;  /* 0x000000ffff0d7224 */ /* 0x000fce00078e0004 */
[----:B------:R-:W-:Y:S05]  /*17140*/  WARPSYNC.COLLECTIVE R15, `(.L_x_12205) ;  /* 0x000000000f087348 */ /* 0x000fea0003c00000 */
[----:B------:R0:W1:Y:S02]  /*17150*/  SHFL.UP P6, R14, R13, R12, R11 ;  /* 0x0400000c0d0e7389 */ /* 0x00006400000c000b */
[----:B01----:R-:W-:Y:S01]  /*17160*/  ENDCOLLECTIVE ;  /* 0x000000000000791b */ /* 0x003fe20003800000 */
.L_x_12205:
        /* <DEDUP_REMOVED lines=8> */
.L_x_12206:
[----:B------:R-:W-:Y:S05]  /*171f0*/  BRA `(.L_x_12207) ;  /* 0xffffffdc00ac7947 */ /* 0x000fea000383ffff */
.L_x_12144:
[----:B------:R-:W-:Y:S01]  /*17200*/  BSSY B0, `(.L_x_12208) ;  /* 0x0000006000007945 */ /* 0x000fe20003800000 */
[----:B------:R-:W-:Y:S01]  /*17210*/  PLOP3.LUT P6, PT, P6, PT, PT, 0x8, 0x0 ;  /* 0x000000000000781c */ /* 0x000fe200037ce170 */
[----:B------:R-:W-:-:S12]  /*17220*/  IMAD.MOV.U32 R15, RZ, RZ, -0x1 ;  /* 0xffffffffff0f7424 */ /* 0x000fd800078e00ff */
[----:B0-----:R-:W-:Y:S05]  /*17230*/  WARPSYNC.COLLECTIVE R15, `(.L_x_12209) ;  /* 0x000000000f087348 */ /* 0x001fea0003c00000 */
[----:B------:R-:W-:Y:S01]  /*17240*/  VOTE.ANY R14, PT, P6 ;  /* 0x00000000000e7806 */ /* 0x000fe200030e0100 */
[----:B0-----:R-:W-:Y:S06]  /*17250*/  ENDCOLLECTIVE ;  /* 0x000000000000791b */ /* 0x001fec0003800000 */
.L_x_12209:
[----:B------:R-:W-:Y:S05]  /*17260*/  BSYNC B0 ;  /* 0x0000000000007941 */ /* 0x000fea0003800000 */
.L_x_12208:
        /* <DEDUP_REMOVED lines=9> */
.L_x_12210:
[----:B------:R-:W-:Y:S01]  /*17300*/  IMAD.MOV.U32 R17, RZ, RZ, R14 ;  /* 0x000000ffff117224 */ /* 0x000fe200078e000e */
[----:B------:R-:W-:Y:S06]  /*17310*/  BRA `(.L_x_12211) ;  /* 0xffffffdc009c7947 */ /* 0x000fec000383ffff */
.L_x_12146:
[----:B------:R-:W-:Y:S01]  /*17320*/  BSSY B0, `(.L_x_12212) ;  /* 0x0000007000007945 */ /* 0x000fe20003800000 */
[----:B------:R-:W-:Y:S02]  /*17330*/  IMAD.MOV.U32 R13, RZ, RZ, R3 ;  /* 0x000000ffff0d7224 */ /* 0x000fe400078e0003 */
[----:B------:R-:W-:Y:S02]  /*17340*/  IMAD.MOV.U32 R11, RZ, RZ, 0x1f ;  /* 0x0000001fff0b7424 */ /* 0x000fe400078e00ff */
[----:B------:R-:W-:-:S07]  /*17350*/  IMAD.MOV.U32 R15, RZ, RZ, -0x1 ;  /* 0xffffffffff0f7424 */ /* 0x000fce00078e00ff */
[----:B012---:R-:W-:Y:S05]  /*17360*/  WARPSYNC.COLLECTIVE R15, `(.L_x_12213) ;  /* 0x000000000f087348 */ /* 0x007fea0003c00000 */
[----:B------:R3:W4:Y:S02]  /*17370*/  SHFL.IDX P6, R14, R13, R12, R11 ;  /* 0x0000000c0d0e7389 */ /* 0x00072400000c000b */
[----:B01234-:R-:W-:Y:S01]  /*17380*/  ENDCOLLECTIVE ;  /* 0x000000000000791b */ /* 0x01ffe20003800000 */
.L_x_12213:
[----:B------:R-:W-:Y:S05]  /*17390*/  BSYNC B0 ;  /* 0x0000000000007941 */ /* 0x000fea0003800000 */
.L_x_12212:
[----:B------:R-:W-:Y:S05]  /*173a0*/  BRA `(.L_x_12145) ;  /* 0xffffffdc00947947 */ /* 0x000fea000383ffff */
.L_x_12150:
[----:B0-----:R0:W2:Y:S02]  /*173b0*/  SYNCS.PHASECHK.TRANS64.TRYWAIT P0, [R9+URZ+0x31c20], R0 ;  /* 0x031c2000090075a7 */ /* 0x0010a4000800017f */
[----:B--2---:R-:W-:Y:S05]  /*173c0*/  @!P0 NANOSLEEP.SYNCS 0x989680 ;  /* 0x009896800000895d */ /* 0x004fea0003900000 */
[----:B------:R-:W2:Y:S02]  /*173d0*/  @!P0 SYNCS.PHASECHK.TRANS64 P0, [R9+URZ+0x31c20], R0 ;  /* 0x031c2000090085a7 */ /* 0x000ea4000800007f */
[----:B--2---:R-:W-:Y:S05]  /*173e0*/  @!P0 BRA `(.L_x_12150) ;  /* 0xfffffffc00f08947 */ /* 0x004fea000383ffff */
[----:B------:R-:W-:Y:S05]  /*173f0*/  BRA `(.L_x_12214) ;  /* 0xffffffe400107947 */ /* 0x000fea000383ffff */
.L_x_12151:
        /* <DEDUP_REMOVED lines=11> */
.L_x_12216:
[----:B------:R-:W-:Y:S05]  /*174b0*/  BSYNC B0 ;  /* 0x0000000000007941 */ /* 0x000fea0003800000 */
.L_x_12215:
[----:B------:R-:W-:Y:S05]  /*174c0*/  BRA `(.L_x_12217) ;  /* 0xffffffe000f87947 */ /* 0x000fea000383ffff */
.L_x_12154:
[----:B------:R-:W-:Y:S01]  /*174d0*/  BSSY B1, `(.L_x_12218) ;  /* 0x0000006000017945 */ /* 0x000fe20003800000 */
[----:B------:R-:W-:-:S07]  /*174e0*/  IMAD.MOV.U32 R15, RZ, RZ, -0x1 ;  /* 0xffffffffff0f7424 */ /* 0x000fce00078e00ff */
[----:B01-3--:R-:W-:Y:S05]  /*174f0*/  WARPSYNC.COLLECTIVE R15, `(.L_x_12219) ;  /* 0x000000000f0c7348 */ /* 0x00bfea0003c00000 */
[----:B------:R-:W-:Y:S02]  /*17500*/  ELECT P6, UR62, PT ;  /* 0x00000000003e782f */ /* 0x000fe400038c0000 */
[----:B------:R-:W-:Y:S01]  /*17510*/  MOV R14, UR62 ;  /* 0x0000003e000e7c02 */ /* 0x000fe20008000f00 */
[----:B01-3--:R-:W-:Y:S10]  /*17520*/  ENDCOLLECTIVE ;  /* 0x000000000000791b */ /* 0x00bff40003800000 */
.L_x_12219:
[----:B------:R-:W-:Y:S05]  /*17530*/  BSYNC B1 ;  /* 0x0000000000017941 */ /* 0x000fea0003800000 */
.L_x_12218:
[----:B------:R-:W-:Y:S05]  /*17540*/  BRA `(.L_x_12220) ;  /* 0xffffffe000f07947 */ /* 0x000fea000383ffff */
.L_x_12156:
[----:B0-----:R0:W2:Y:S02]  /*17550*/  SYNCS.PHASECHK.TRANS64.TRYWAIT P0, [R6+URZ], R3 ;  /* 0x00000003060075a7 */ /* 0x0010a4000800017f */
[----:B--2---:R-:W-:Y:S05]  /*17560*/  @!P0 NANOSLEEP.SYNCS 0x989680 ;  /* 0x009896800000895d */ /* 0x004fea0003900000 */
[----:B------:R-:W2:Y:S02]  /*17570*/  @!P0 SYNCS.PHASECHK.TRANS64 P0, [R6+URZ], R3 ;  /* 0x00000003060085a7 */ /* 0x000ea4000800007f */
[----:B--2---:R-:W-:Y:S05]  /*17580*/  @!P0 BRA `(.L_x_12156) ;  /* 0xfffffffc00f08947 */ /* 0x004fea000383ffff */
[----:B------:R-:W-:Y:S05]  /*17590*/  BRA `(.L_x_12221) ;  /* 0xffffffe4002c7947 */ /* 0x000fea000383ffff */
.L_x_12157:
[----:B--2---:R2:W4:Y:S02]  /*175a0*/  SYNCS.PHASECHK.TRANS64.TRYWAIT P0, [R7+URZ], R2 ;  /* 0x00000002070075a7 */ /* 0x004524000800017f */
[----:B----4-:R-:W-:Y:S05]  /*175b0*/  @!P0 NANOSLEEP.SYNCS 0x989680 ;  /* 0x009896800000895d */ /* 0x010fea0003900000 */
[----:B------:R-:W4:Y:S02]  /*175c0*/  @!P0 SYNCS.PHASECHK.TRANS64 P0, [R7+URZ], R2 ;  /* 0x00000002070085a7 */ /* 0x000f24000800007f */
[----:B----4-:R-:W-:Y:S05]  /*175d0*/  @!P0 BRA `(.L_x_12157) ;  /* 0xfffffffc00f08947 */ /* 0x010fea000383ffff */
[----:B------:R-:W-:Y:S05]  /*175e0*/  BRA `(.L_x_12222) ;  /* 0xffffffe400207947 */ /* 0x000fea000383ffff */
.L_x_12159:
[----:B----4-:R4:W0:Y:S02]  /*175f0*/  SYNCS.PHASECHK.TRANS64.TRYWAIT P0, [R4+URZ], R3 ;  /* 0x00000003040075a7 */ /* 0x010824000800017f */
[----:B0-----:R-:W-:Y:S05]  /*17600*/  @!P0 NANOSLEEP.SYNCS 0x989680 ;  /* 0x009896800000895d */ /* 0x001fea0003900000 */
[----:B------:R-:W0:Y:S02]  /*17610*/  @!P0 SYNCS.PHASECHK.TRANS64 P0, [R4+URZ], R3 ;  /* 0x00000003040085a7 */ /* 0x000e24000800007f */
[----:B0-----:R-:W-:Y:S05]  /*17620*/  @!P0 BRA `(.L_x_12159) ;  /* 0xfffffffc00f08947 */ /* 0x001fea000383ffff */
[----:B------:R-:W-:Y:S05]  /*17630*/  BRA `(.L_x_12223) ;  /* 0xffffffe400247947 */ /* 0x000fea000383ffff */
.L_x_12224:
        /* <DEDUP_REMOVED lines=12> */
.L_x_15330:


//--------------------- .text._ZN7cutlass13device_kernelIN5flash11enable_sm90INS1_16FlashAttnFwdSm90INS1_25CollectiveMainloopFwdSm90ILi2EN4cute5tupleIJNS5_1CILi1EEES8_S8_EEENS6_IJNS7_ILi192EEENS7_ILi144EEENS7_ILi96EEEEEELi96ENS_6half_tEfNS_4arch4Sm90ELb1ELb0ELb0ELb1ELb0ELb1ELb0ELb0ELb1ELb1ELb0ELb0EEENS1_21CollectiveEpilogueFwdINS6_IJSA_SC_SB_EEES9_SE_SG_Li384ELb1ELb1ELb0ELb0EEENS1_36VarlenDynamicPersistentTileSchedulerILi192ELi144ELi384ELi128ELb0ELb1ELb1ELb1ELb1ELb1EEEEEEEEEvNT_6ParamsE --------------------------
	.section	.text._ZN7cutlass13device_kernelIN5flash11enable_sm90INS1_16FlashAttnFwdSm90INS1_25CollectiveMainloopFwdSm90ILi2EN4cute5tupleIJNS5_1CILi1EEES8_S8_EEENS6_IJNS7_ILi192EEENS7_ILi144EEENS7_ILi96EEEEEELi96ENS_6half_tEfNS_4arch4Sm90ELb1ELb0ELb0ELb1ELb0ELb1ELb0ELb0ELb1ELb1ELb0ELb0EEENS1_21CollectiveEpilogueFwdINS6_IJSA_SC_SB_EEES9_SE_SG_Li384ELb1ELb1ELb0ELb0EEENS1_36VarlenDynamicPersistentTileSchedulerILi192ELi144ELi384ELi128ELb0ELb1ELb1ELb1ELb1ELb1EEEEEEEEEvNT_6ParamsE,"ax",@progbits
	.align	128
.text._ZN7cutlass13device_kernelIN5flash11enable_sm90INS1_16FlashAttnFwdSm90INS1_25CollectiveMainloopFwdSm90ILi2EN4cute5tupleIJNS5_1CILi1EEES8_S8_EEENS6_IJNS7_ILi192EEENS7_ILi144EEENS7_ILi96EEEEEELi96ENS_6half_tEfNS_4arch4Sm90ELb1ELb0ELb0ELb1ELb0ELb1ELb0ELb0ELb1ELb1ELb0ELb0EEENS1_21CollectiveEpilogueFwdINS6_IJSA_SC_SB_EEES9_SE_SG_Li384ELb1ELb1ELb0ELb0EEENS1_36VarlenDynamicPersistentTileSchedulerILi192ELi144ELi384ELi128ELb0ELb1ELb1ELb1ELb1ELb1EEEEEEEEEvNT_6ParamsE:
        .type           _ZN7cutlass13device_kernelIN5flash11enable_sm90INS1_16FlashAttnFwdSm90INS1_25CollectiveMainloopFwdSm90ILi2EN4cute5tupleIJNS5_1CILi1EEES8_S8_EEENS6_IJNS7_ILi192EEENS7_ILi144EEENS7_ILi96EEEEEELi96ENS_6half_tEfNS_4arch4Sm90ELb1ELb0ELb0ELb1ELb0ELb1ELb0ELb0ELb1ELb1ELb0ELb0EEENS1_21CollectiveEpilogueFwdINS6_IJSA_SC_SB_EEES9_SE_SG_Li384ELb1ELb1ELb0ELb0EEENS1_36VarlenDynamicPersistentTileSchedulerILi192ELi144ELi384ELi128ELb0ELb1ELb1ELb1ELb1ELb1EEEEEEEEEvNT_6ParamsE,@function
        .size           _ZN7cutlass13device_kernelIN5flash11enable_sm90INS1_16FlashAttnFwdSm90INS1_25CollectiveMainloopFwdSm90ILi2EN4cute5tupleIJNS5_1CILi1EEES8_S8_EEENS6_IJNS7_ILi192EEENS7_ILi144EEENS7_ILi96EEEEEELi96ENS_6half_tEfNS_4arch4Sm90ELb1ELb0ELb0ELb1ELb0ELb1ELb0ELb0ELb1ELb1ELb0ELb0EEENS1_21CollectiveEpilogueFwdINS6_IJSA_SC_SB_EEES9_SE_SG_Li384ELb1ELb1ELb0ELb0EEENS1_36VarlenDynamicPersistentTileSchedulerILi192ELi144ELi384ELi128ELb0ELb1ELb1ELb1ELb1ELb1EEEEEEEEEvNT_6ParamsE,(.L_x_15331 - _ZN7cutlass13device_kernelIN5flash11enable_sm90INS1_16FlashAttnFwdSm90INS1_25CollectiveMainloopFwdSm90ILi2EN4cute5tupleIJNS5_1CILi1EEES8_S8_EEENS6_IJNS7_ILi192EEENS7_ILi144EEENS7_ILi96EEEEEELi96ENS_6half_tEfNS_4arch4Sm90ELb1ELb0ELb0ELb1ELb0ELb1ELb0ELb0ELb1ELb1ELb0ELb0EEENS1_21CollectiveEpilogueFwdINS6_IJSA_SC_SB_EEES9_SE_SG_Li384ELb1ELb1ELb0ELb0EEENS1_36VarlenDynamicPersistentTileSchedulerILi192ELi144ELi384ELi128ELb0ELb1ELb1ELb1ELb1ELb1EEEEEEEEEvNT_6ParamsE)
        .other          _ZN7cutlass13device_kernelIN5flash11enable_sm90INS1_16FlashAttnFwdSm90INS1_25CollectiveMainloopFwdSm90ILi2EN4cute5tupleIJNS5_1CILi1EEES8_S8_EEENS6_IJNS7_ILi192EEENS7_ILi144EEENS7_ILi96EEEEEELi96ENS_6half_tEfNS_4arch4Sm90ELb1ELb0ELb0ELb1ELb0ELb1ELb0ELb0ELb1ELb1ELb0ELb0EEENS1_21CollectiveEpilogueFwdINS6_IJSA_SC_SB_EEES9_SE_SG_Li384ELb1ELb1ELb0ELb0EEENS1_36VarlenDynamicPersistentTileSchedulerILi192ELi144ELi384ELi128ELb0ELb1ELb1ELb1ELb1ELb1EEEEEEEEEvNT_6ParamsE,@"STO_CUDA_ENTRY STV_DEFAULT"
_ZN7cutlass13device_kernelIN5flash11enable_sm90INS1_16FlashAttnFwdSm90INS1_25CollectiveMainloopFwdSm90ILi2EN4cute5tupleIJNS5_1CILi1EEES8_S8_EEENS6_IJNS7_ILi192EEENS7_ILi144EEENS7_ILi96EEEEEELi96ENS_6half_tEfNS_4arch4Sm90ELb1ELb0ELb0ELb1ELb0ELb1ELb0ELb0ELb1ELb1ELb0ELb0EEENS1_21CollectiveEpilogueFwdINS6_IJSA_SC_SB_EEES9_SE_SG_Li384ELb1ELb1ELb0ELb0EEENS1_36VarlenDynamicPersistentTileSchedulerILi192ELi144ELi384ELi128ELb0ELb1ELb1ELb1ELb1ELb1EEEEEEEEEvNT_6ParamsE:
        /* <DEDUP_REMOVED lines=24> */
.L_x_12226:
[----:B------:R-:W-:Y:S05]  /*0180*/  BSYNC B0 ;  /* 0x0000000000007941 */ /* 0x000fea0003800000 */
.L_x_12225:
        /* <DEDUP_REMOVED lines=41> */
.L_x_12227:
        /* <DEDUP_REMOVED lines=22> */
.L_x_12228:
        /* <DEDUP_REMOVED lines=18> */
.L_x_12229:
        /* <DEDUP_REMOVED lines=22> */
.L_x_12230:
        /* <DEDUP_REMOVED lines=22> */
.L_x_12231:
        /* <DEDUP_REMOVED lines=10> */
.L_x_12234:
[----:B------:R-:W-:-:S08]  /*0a00*/  NOP ;  /* 0x0000000000007918 */ /* 0x000fd00000000000 */
[----:B------:R-:W1:Y:S02]  /*0a10*/  USETMAXREG.TRY_ALLOC.CTAPOOL UP0, 0xa0 ;  /* 0x000000a0000079c8 */ /* 0x000e640008000600 */
[----:B-1----:R-:W-:-:S13]  /*0a20*/  PLOP3.LUT P0, PT, PT, PT, UP0, 0x80, 0x0 ;  /* 0x000000000000781c */ /* 0x002fda0003f0f008 */
[----:B------:R-:W-:Y:S05]  /*0a30*/  @!P0 BRA `(.L_x_12234) ;  /* 0xfffffffc00f08947 */ /* 0x000fea000383ffff */
[----:B------:R-:W2:Y:S01]  /*0a40*/  LDL.LU R0, [R1] ;  /* 0x0000000001007983 */ /* 0x000ea20000300800 */
[----:B0-----:R-:W0:Y:S01]  /*0a50*/  S2R R2, SR_TID.X ;  /* 0x0000000000027919 */ /* 0x001e220000002100 */
        /* <DEDUP_REMOVED lines=12> */
[----:B--2---:R-:W-:-:S04]  /*0b20*/  LOP3.LUT R0, R0, 0xffffffef, RZ, 0xc0, !PT ;  /* 0xffffffef00007812 */ /* 0x004fc800078ec0ff */
[----:B------:R-:W-:-:S05]  /*0b30*/  @P0 LOP3.LUT R0, R0, 0x10, RZ, 0xfc, !PT ;  /* 0x0000001000000812 */ /* 0x000fca00078efcff */
[----:B------:R1:W-:Y:S01]  /*0b40*/  STL [R1], R0 ;  /* 0x0000000001007387 */ /* 0x0003e20000100800 */
[----:B0-----:R-:W-:-:S13]  /*0b50*/  ISETP.GE.AND P0, PT, R107, UR4, PT ;  /* 0x000000046b007c0c */ /* 0x001fda000bf06270 */
[----:B-1----:R-:W-:Y:S05]  /*0b60*/  @P0 BRA `(.L_x_12235) ;  /* 0x00000224008c0947 */ /* 0x002fea0003800000 */
[----:B------:R-:W2:Y:S01]  /*0b70*/  LDL R2, [R1+0x94] ;  /* 0x0000940001027983 */ /* 0x000ea20000100800 */
[----:B------:R-:W-:Y:S02]  /*0b80*/  R2UR UR4, R22 ;  /* 0x00000000160472ca */ /* 0x000fe400000e0000 */
[----:B------:R-:W-:Y:S01]  /*0b90*/  CS2R R144, SRZ ;  /* 0x0000000000907805 */ /* 0x000fe2000001ff00 */
[----:B------:R-:W0:Y:S10]  /*0ba0*/  S2R R0, SR_TID.X ;  /* 0x0000000000007919 */ /* 0x000e340000002100 */
[----:B------:R-:W-:Y:S01]  /*0bb0*/  UIADD3 UR4, UR4, 0xda00, URZ ;  /* 0x0000da0004047890 */ /* 0x000fe2000fffe03f */
[----:B0-----:R-:W-:-:S05]  /*0bc0*/  VIADD R11, R0, 0xffffff80 ;  /* 0xffffff80000b7836 */ /* 0x001fca0000000000 */
[-C--:B------:R-:W-:Y:S02]  /*0bd0*/  LEA.HI R5, R11, R11.reuse, RZ, 0x1 ;  /* 0x0000000b0b057211 */ /* 0x080fe400078f08ff */
[----:B------:R-:W-:Y:S02]  /*0be0*/  SHF.R.S32.HI R0, RZ, 0x1f, R11 ;  /* 0x0000001fff007819 */ /* 0x000fe4000001140b */
[----:B------:R-:W-:Y:S02]  /*0bf0*/  SHF.R.S32.HI R156, RZ, 0x1, R5 ;  /* 0x00000001ff9c7819 */ /* 0x000fe40000011405 */
[CC--:B------:R-:W-:Y:S02]  /*0c00*/  LEA.HI R8, R0.reuse, R11.reuse, RZ, 0x2 ;  /* 0x0000000b00087211 */ /* 0x0c0fe400078f10ff */
[----:B------:R-:W-:Y:S02]  /*0c10*/  LEA.HI R3, R0, R11, RZ, 0x4 ;  /* 0x0000000b00037211 */ /* 0x000fe400078f20ff */
[----:B------:R-:W-:-:S02]  /*0c20*/  LOP3.LUT R4, R5, 0xfffffffe, RZ, 0xc0, !PT ;  /* 0xfffffffe05047812 */ /* 0x000fc400078ec0ff */
[----:B------:R-:W-:Y:S02]  /*0c30*/  LEA.HI R6, R5, R156, RZ, 0x1 ;  /* 0x0000009c05067211 */ /* 0x000fe400078f08ff */
[----:B------:R-:W-:Y:S01]  /*0c40*/  LOP3.LUT R5, R8, 0xfffffffc, RZ, 0xc0, !PT ;  /* 0xfffffffc08057812 */ /* 0x000fe200078ec0ff */
[C---:B------:R-:W-:Y:S01]  /*0c50*/  IMAD.IADD R14, R11.reuse, 0x1, -R4 ;  /* 0x000000010b0e7824 */ /* 0x040fe200078e0a04 */
[----:B------:R-:W-:Y:S02]  /*0c60*/  LOP3.LUT R7, R6, 0x7fffffe, RZ, 0xc0, !PT ;  /* 0x07fffffe06077812 */ /* 0x000fe400078ec0ff */
[--C-:B------:R-:W-:Y:S01]  /*0c70*/  SHF.R.S32.HI R26, RZ, 0x2, R8.reuse ;  /* 0x00000002ff1a7819 */ /* 0x100fe20000011408 */
[----:B------:R-:W-:Y:S01]  /*0c80*/  IMAD.IADD R6, R11, 0x1, -R5 ;  /* 0x000000010b067824 */ /* 0x000fe200078e0a05 */
[----:B------:R-:W-:Y:S01]  /*0c90*/  SHF.R.S32.HI R8, RZ, 0x1f, R8 ;  /* 0x0000001fff087819 */ /* 0x000fe20000011408 */
[----:B------:R-:W-:Y:S02]  /*0ca0*/  IMAD.IADD R7, R156, 0x1, -R7 ;  /* 0x000000019c077824 */ /* 0x000fe400078e0a07 */
[----:B------:R-:W-:Y:S01]  /*0cb0*/  IMAD.SHL.U32 R24, R14, 0x4, RZ ;  /* 0x000000040e187824 */ /* 0x000fe200078e00ff */
[----:B------:R-:W-:Y:S01]  /*0cc0*/  LEA.HI R8, R8, R26, RZ, 0x2 ;  /* 0x0000001a08087211 */ /* 0x000fe200078f10ff */
[----:B------:R-:W-:-:S02]  /*0cd0*/  IMAD.SHL.U32 R14, R14, 0x8, RZ ;  /* 0x000000080e0e7824 */ /* 0x000fc400078e00ff */
[C---:B------:R-:W-:Y:S01]  /*0ce0*/  VIADD R9, R24.reuse, 0x10 ;  /* 0x0000001018097836 */ /* 0x040fe20000000000 */
[----:B------:R-:W-:Y:S01]  /*0cf0*/  STL [R1+0x18], R24 ;  /* 0x0000181801007387 */ /* 0x000fe20000100800 */
[----:B------:R-:W-:Y:S01]  /*0d00*/  VIADD R12, R24, 0x20 ;  /* 0x00000020180c7836 */ /* 0x000fe20000000000 */
[----:B------:R-:W-:Y:S02]  /*0d10*/  LOP3.LUT R8, R8, 0xfffffffc, RZ, 0xc0, !PT ;  /* 0xfffffffc08087812 */ /* 0x000fe400078ec0ff */
[----:B------:R0:W-:Y:S04]  /*0d20*/  STL [R1+0x34], R9 ;  /* 0x0000340901007387 */ /* 0x0001e80000100800 */
[----:B------:R1:W-:Y:S01]  /*0d30*/  STL [R1+0x44], R12 ;  /* 0x0000440c01007387 */ /* 0x0003e20000100800 */
[----:B0-----:R-:W-:-:S05]  /*0d40*/  IMAD.IADD R9, R24, 0x1, R9 ;  /* 0x0000000118097824 */ /* 0x001fca00078e0209 */
[----:B------:R-:W-:-:S04]  /*0d50*/  SHF.R.S32.HI R10, RZ, 0x1f, R9 ;  /* 0x0000001fff0a7819 */ /* 0x000fc80000011409 */
[CC--:B------:R-:W-:Y:S02]  /*0d60*/  LEA.HI R15, R10.reuse, R9.reuse, RZ, 0x3 ;  /* 0x000000090a0f7211 */ /* 0x0c0fe400078f18ff */
[----:B------:R-:W-:-:S04]  /*0d70*/  LEA.HI R17, R10, R9, RZ, 0x5 ;  /* 0x000000090a117211 */ /* 0x000fc800078f28ff */
[----:B------:R-:W-:Y:S02]  /*0d80*/  SHF.R.S32.HI R17, RZ, 0x5, R17 ;  /* 0x00000005ff117819 */ /* 0x000fe40000011411 */
[----:B--2---:R-:W-:Y:S02]  /*0d90*/  R2UR UR5, R2 ;  /* 0x00000000020572ca */ /* 0x004fe400000e0000 */
[----:B------:R-:W-:-:S04]  /*0da0*/  SHF.R.S32.HI R2, RZ, 0x4, R3 ;  /* 0x00000004ff027819 */ /* 0x000fc80000011403 */
[C---:B------:R-:W-:Y:S01]  /*0db0*/  LEA.HI R4, R3.reuse, R2, RZ, 0x1 ;  /* 0x0000000203047211 */ /* 0x040fe200078f08ff */
[----:B------:R-:W-:Y:S01]  /*0dc0*/  IMAD R19, R2, 0x8, R7 ;  /* 0x0000000802137824 */ /* 0x000fe200078e0207 */
[----:B------:R-:W-:Y:S02]  /*0dd0*/  LOP3.LUT R3, R3, 0xfffffff0, RZ, 0xc0, !PT ;  /* 0xfffffff003037812 */ /* 0x000fe400078ec0ff */
[----:B------:R-:W-:Y:S02]  /*0de0*/  LOP3.LUT R5, R4, 0x1ffffffe, RZ, 0xc0, !PT ;  /* 0x1ffffffe04057812 */ /* 0x000fe400078ec0ff */
[----:B------:R-:W-:Y:S01]  /*0df0*/  LEA.HI R4, R6, R6, RZ, 0x1 ;  /* 0x0000000606047211 */ /* 0x000fe200078f08ff */
[----:B------:R-:W-:Y:S01]  /*0e00*/  IMAD.IADD R3, R11, 0x1, -R3 ;  /* 0x000000010b037824 */ /* 0x000fe200078e0a03 */
[----:B------:R-:W-:Y:S01]  /*0e10*/  ULOP3.LUT UR5, UR5, 0x1, URZ, 0xfc, !UPT ;  /* 0x0000000105057892 */ /* 0x000fe2000f8efc3f */
[----:B------:R-:W-:Y:S01]  /*0e20*/  IMAD.IADD R5, R2, 0x1, -R5 ;  /* 0x0000000102057824 */ /* 0x000fe200078e0a05 */
[----:B------:R-:W-:-:S02]  /*0e30*/  LOP3.LUT R7, R4, 0x1ffffffe, RZ, 0xc0, !PT ;  /* 0x1ffffffe04077812 */ /* 0x000fc400078ec0ff */
[----:B------:R-:W-:Y:S01]  /*0e40*/  LEA.HI R2, R0, R11, RZ, 0x7 ;  /* 0x0000000b00027211 */ /* 0x000fe200078f38ff */
[----:B------:R-:W-:Y:S02]  /*0e50*/  IMAD.SHL.U32 R5, R5, 0x8, RZ ;  /* 0x0000000805057824 */ /* 0x000fe400078e00ff */
[----:B------:R-:W-:Y:S01]  /*0e60*/  IMAD.IADD R13, R6, 0x1, -R7 ;  /* 0x00000001060d7824 */ /* 0x000fe200078e0a07 */
[----:B------:R-:W-:Y:S01]  /*0e70*/  LOP3.LUT R4, R2, 0xffffff80, RZ, 0xc0, !PT ;  /* 0xffffff8002047812 */ /* 0x000fe200078ec0ff */
[----:B------:R-:W-:Y:S01]  /*0e80*/  IMAD.IADD R6, R24, 0x1, R12 ;  /* 0x0000000118067824 */ /* 0x000fe200078e020c */
[----:B------:R-:W-:-:S03]  /*0e90*/  SHF.R.S32.HI R23, RZ, 0x7, R2 ;  /* 0x00000007ff177819 */ /* 0x000fc60000011402 */
[----:B------:R-:W-:Y:S01]  /*0ea0*/  IMAD.IADD R21, R11, 0x1, -R4 ;  /* 0x000000010b157824 */ /* 0x000fe200078e0a04 */
[----:B------:R-:W-:Y:S02]  /*0eb0*/  SHF.R.S32.HI R7, RZ, 0x1f, R6 ;  /* 0x0000001fff077819 */ /* 0x000fe40000011406 */
[----:B------:R-:W-:Y:S02]  /*0ec0*/  LEA.HI R4, R0, R11, RZ, 0x5 ;  /* 0x0000000b00047211 */ /* 0x000fe400078f28ff */
[----:B------:R-:W-:Y:S02]  /*0ed0*/  SHF.R.S32.HI R0, RZ, 0x1f, R3 ;  /* 0x0000001fff007819 */ /* 0x000fe40000011403 */
[CC--:B------:R-:W-:Y:S02]  /*0ee0*/  LEA.HI R16, R7.reuse, R6.reuse, RZ, 0x3 ;  /* 0x0000000607107211 */ /* 0x0c0fe400078f18ff */
[----:B------:R-:W-:Y:S02]  /*0ef0*/  LEA.HI R18, R7, R6, RZ, 0x5 ;  /* 0x0000000607127211 */ /* 0x000fe400078f28ff */
[----:B------:R-:W-:-:S02]  /*0f00*/  SHF.R.S32.HI R9, RZ, 0x1f, R21 ;  /* 0x0000001fff097819 */ /* 0x000fc40000011415 */
[----:B------:R-:W-:Y:S02]  /*0f10*/  SHF.R.S32.HI R7, RZ, 0x5, R4 ;  /* 0x00000005ff077819 */ /* 0x000fe40000011404 */
[CC--:B------:R-:W-:Y:S02]  /*0f20*/  LEA.HI R4, R0.reuse, R3.reuse, RZ, 0x3 ;  /* 0x0000000300047211 */ /* 0x0c0fe400078f18ff */
[----:B------:R-:W-:Y:S01]  /*0f30*/  LEA.HI R0, R0, R3, RZ, 0x2 ;  /* 0x0000000300007211 */ /* 0x000fe200078f10ff */
[----:B------:R-:W-:Y:S01]  /*0f40*/  IMAD R20, R7, 0x10, R3 ;  /* 0x0000001007147824 */ /* 0x000fe200078e0203 */
[----:B------:R-:W-:Y:S01]  /*0f50*/  LEA.HI R10, R9, R21, RZ, 0x2 ;  /* 0x00000015090a7211 */ /* 0x000fe200078f10ff */
[----:B------:R-:W-:Y:S01]  /*0f60*/  IMAD.SHL.U32 R6, R4, 0x10, RZ ;  /* 0x0000001004067824 */ /* 0x000fe200078e00ff */
[----:B------:R-:W-:Y:S01]  /*0f70*/  LOP3.LUT R4, R0, 0x7fffffc, RZ, 0xc0, !PT ;  /* 0x07fffffc00047812 */ /* 0x000fe200078ec0ff */
[----:B------:R-:W-:Y:S01]  /*0f80*/  IMAD.U32 R2, R20, 0x20, R5 ;  /* 0x0000002014027824 */ /* 0x000fe200078e0005 */
[----:B------:R-:W-:-:S02]  /*0f90*/  SHF.R.S32.HI R11, RZ, 0x2, R10 ;  /* 0x00000002ff0b7819 */ /* 0x000fc4000001140a */
[----:B-1----:R-:W-:Y:S01]  /*0fa0*/  SHF.R.S32.HI R12, RZ, 0x1f, R10 ;  /* 0x0000001fff0c7819 */ /* 0x002fe2000001140a */
[----:B------:R-:W-:Y:S01]  /*0fb0*/  IMAD.IADD R4, R3, 0x1, -R4 ;  /* 0x0000000103047824 */ /* 0x000fe200078e0a04 */
[----:B------:R-:W-:Y:S01]  /*0fc0*/  SHF.R.S32.HI R0, RZ, 0x2, R0 ;  /* 0x00000002ff007819 */ /* 0x000fe20000011400 */
[----:B------:R-:W-:Y:S01]  /*0fd0*/  IMAD.IADD R3, R26, 0x1, -R8 ;  /* 0x000000011a037824 */ /* 0x000fe200078e0a08 */
[----:B------:R-:W-:Y:S01]  /*0fe0*/  LEA.HI R12, R12, R11, RZ, 0x3 ;  /* 0x0000000b0c0c7211 */ /* 0x000fe200078f18ff */
[----:B------:R0:W-:Y:S01]  /*0ff0*/  STL [R1+0x90], R2 ;  /* 0x0000900201007387 */ /* 0x0001e20000100800 */
[----:B------:R-:W-:Y:S01]  /*1000*/  LEA.HI R9, R9, R21, RZ, 0x5 ;  /* 0x0000001509097211 */ /* 0x000fe200078f28ff */
[----:B------:R-:W-:Y:S01]  /*1010*/  IMAD.SHL.U32 R0, R0, 0x40, RZ ;  /* 0x0000004000007824 */ /* 0x000fe200078e00ff */
[----:B------:R-:W-:Y:S01]  /*1020*/  LOP3.LUT R12, R12, 0xfffffff8, RZ, 0xc0, !PT ;  /* 0xfffffff80c0c7812 */ /* 0x000fe200078ec0ff */
[----:B------:R1:W-:Y:S01]  /*1030*/  STL [R1+0x60], R3 ;  /* 0x0000600301007387 */ /* 0x0003e20000100800 */
[----:B------:R-:W-:-:S02]  /*1040*/  LOP3.LUT R6, R6, 0x7fffff80, RZ, 0xc0, !PT ;  /* 0x7fffff8006067812 */ /* 0x000fc400078ec0ff */
[----:B------:R-:W-:Y:S01]  /*1050*/  LOP3.LUT R0, R0, 0x40, RZ, 0xc0, !PT ;  /* 0x0000004000007812 */ /* 0x000fe200078ec0ff */
[----:B------:R-:W-:Y:S01]  /*1060*/  IMAD.IADD R12, R11, 0x1, -R12 ;  /* 0x000000010b0c7824 */ /* 0x000fe200078e0a0c */
[----:B------:R-:W-:Y:S01]  /*1070*/  SHF.R.S32.HI R9, RZ, 0x5, R9 ;  /* 0x00000005ff097819 */ /* 0x000fe20000011409 */
[----:B0-----:R-:W-:Y:S01]  /*1080*/  IMAD.SHL.U32 R2, R3, 0x40, RZ ;  /* 0x0000004003027824 */ /* 0x001fe200078e00ff */
[----:B------:R-:W-:Y:S01]  /*1090*/  LOP3.LUT R5, R0, 0x8, R5, 0xf8, !PT ;  /* 0x0000000800057812 */ /* 0x000fe200078ef805 */
[----:B------:R-:W-:Y:S01]  /*10a0*/  IMAD R7, R7, 0x100, R6 ;  /* 0x0000010007077824 */ /* 0x000fe200078e0206 */
[----:B------:R-:W-:Y:S01]  /*10b0*/  SHF.R.U32.HI R0, RZ, 0x3, R0 ;  /* 0x00000003ff007819 */ /* 0x000fe20000011600 */
[----:B------:R-:W-:Y:S01]  /*10c0*/  IMAD R9, R9, 0x10, R12 ;  /* 0x0000001009097824 */ /* 0x000fe200078e020c */
[----:B------:R-:W-:Y:S01]  /*10d0*/  LOP3.LUT R11, R2, 0xc0, RZ, 0xc0, !PT ;  /* 0x000000c0020b7812 */ /* 0x000fe200078ec0ff */
[----:B------:R-:W-:Y:S01]  /*10e0*/  IMAD.HI R2, R23, 0x55555556, RZ ;  /* 0x5555555617027827 */ /* 0x000fe200078e02ff */
[----:B------:R-:W-:-:S02]  /*10f0*/  LOP3.LUT R0, R5, R0, RZ, 0x3c, !PT ;  /* 0x0000000005007212 */ /* 0x000fc400078e3cff */
[----:B------:R-:W-:Y:S01]  /*1100*/  SHF.R.U32.HI R8, RZ, 0x3, R11 ;  /* 0x00000003ff087819 */ /* 0x000fe2000001160b */
[----:B------:R-:W-:Y:S01]  /*1110*/  IMAD R7, R4, 0x10, R7 ;  /* 0x0000001004077824 */ /* 0x000fe200078e0207 */
[----:B------:R-:W-:Y:S01]  /*1120*/  LEA.HI R2, R2, R2, RZ, 0x1 ;  /* 0x0000000202027211 */ /* 0x000fe200078f08ff */
[----:B------:R-:W-:Y:S01]  /*1130*/  IMAD.SHL.U32 R6, R19, 0x20, RZ ;  /* 0x0000002013067824 */ /* 0x000fe200078e00ff */
[----:B------:R-:W-:Y:S01]  /*1140*/  STL [R1+0x14], R11 ;  /* 0x0000140b01007387 */ /* 0x000fe20000100800 */
[----:B------:R-:W-:Y:S01]  /*1150*/  IMAD.IADD R7, R0, 0x1, R7 ;  /* 0x0000000100077824 */ /* 0x000fe200078e0207 */
[C---:B------:R-:W-:Y:S01]  /*1160*/  LOP3.LUT R15, R11.reuse, 0x18, R15, 0xf8, !PT ;  /* 0x000000180b0f7812 */ /* 0x040fe200078ef80f */
[----:B------:R-:W-:Y:S01]  /*1170*/  IMAD R2, R2, -0x3, R23 ;  /* 0xfffffffd02027824 */ /* 0x000fe200078e0217 */
[----:B------:R-:W-:Y:S01]  /*1180*/  STL [R1+0x24], R6 ;  /* 0x0000240601007387 */ /* 0x000fe20000100800 */
[----:B------:R-:W-:Y:S01]  /*1190*/  IMAD.U32 R0, RZ, RZ, UR5 ;  /* 0x00000005ff007e24 */ /* 0x000fe2000f8e00ff */
[----:B------:R-:W-:Y:S01]  /*11a0*/  SHF.R.S32.HI R18, RZ, 0x5, R18 ;  /* 0x00000005ff127819 */ /* 0x000fe20000011412 */
[----:B------:R-:W-:Y:S01]  /*11b0*/  IMAD R5, R2, 0x40, R9 ;  /* 0x0000004002057824 */ /* 0x000fe200078e0209 */
[----:B------:R-:W-:Y:S01]  /*11c0*/  STL [R1+0x20], R8 ;  /* 0x0000200801007387 */ /* 0x000fe20000100800 */
[C---:B------:R-:W-:Y:S01]  /*11d0*/  VIADD R2, R24.reuse, 0x8 ;  /* 0x0000000818027836 */ /* 0x040fe20000000000 */
[----:B------:R-:W-:Y:S01]  /*11e0*/  SHF.R.S32.HI R9, RZ, 0x1f, R156 ;  /* 0x0000001fff097819 */ /* 0x000fe2000001149c */
[----:B------:R-:W-:Y:S01]  /*11f0*/  VIADD R9, R24, 0x18 ;  /* 0x0000001818097836 */ /* 0x000fe20000000000 */
[----:B------:R-:W-:Y:S01]  /*1200*/  STL [R1+0x88], R5 ;  /* 0x0000880501007387 */ /* 0x000fe20000100800 */
[----:B-1----:R-:W-:Y:S01]  /*1210*/  LOP3.LUT R3, R11, 0x18, R16, 0xf8, !PT ;  /* 0x000000180b037812 */ /* 0x002fe200078ef810 */
[--C-:B------:R-:W-:Y:S01]  /*1220*/  IMAD R17, R17, 0x1800, R6.reuse ;  /* 0x0000180011117824 */ /* 0x100fe200078e0206 */
[-C--:B------:R-:W-:Y:S01]  /*1230*/  LOP3.LUT R4, R15, R8.reuse, RZ, 0x3c, !PT ;  /* 0x000000080f047212 */ /* 0x080fe200078e3cff */
[----:B------:R-:W-:Y:S01]  /*1240*/  STL [R1+0x74], RZ ;  /* 0x000074ff01007387 */ /* 0x000fe20000100800 */
[----:B------:R-:W-:Y:S01]  /*1250*/  LOP3.LUT R3, R3, R8, RZ, 0x3c, !PT ;  /* 0x0000000803037212 */ /* 0x000fe200078e3cff */
[----:B------:R-:W-:Y:S01]  /*1260*/  IMAD R18, R18, 0x1800, R6 ;  /* 0x0000180012127824 */ /* 0x000fe200078e0206 */
[----:B------:R-:W-:Y:S01]  /*1270*/  LOP3.LUT R10, R10, 0x7ffffffc, RZ, 0xc0, !PT ;  /* 0x7ffffffc0a0a7812 */ /* 0x000fe200078ec0ff */
[----:B------:R-:W-:Y:S01]  /*1280*/  STL [R1+0x10], RZ ;  /* 0x000010ff01007387 */ /* 0x000fe20000100800 */
[----:B------:R-:W-:-:S02]  /*1290*/  IMAD.IADD R4, R17, 0x1, R4 ;  /* 0x0000000111047824 */ /* 0x000fc400078e0204 */
[----:B------:R-:W-:Y:S01]  /*12a0*/  IMAD.IADD R3, R18, 0x1, R3 ;  /* 0x0000000112037824 */ /* 0x000fe200078e0203 */
[----:B------:R0:W-:Y:S01]  /*12b0*/  STL [R1+0x2c], R0 ;  /* 0x00002c0001007387 */ /* 0x0001e20000100800 */
[----:B------:R-:W-:Y:S01]  /*12c0*/  IMAD R23, R7, 0x2, R22 ;  /* 0x0000000207177824 */ /* 0x000fe200078e0216 */
[----:B------:R-:W-:Y:S02]  /*12d0*/  LEA R4, R4, UR4, 0x1 ;  /* 0x0000000404047c11 */ /* 0x000fe4000f8e08ff */
[----:B------:R-:W-:Y:S04]  /*12e0*/  STL [R1+0x4], RZ ;  /* 0x000004ff01007387 */ /* 0x000fe80000100800 */
[----:B------:R-:W-:Y:S01]  /*12f0*/  STL [R1+0x8], R14 ;  /* 0x0000080e01007387 */ /* 0x000fe20000100800 */
[----:B0-----:R-:W-:-:S03]  /*1300*/  IMAD.U32 R0, RZ, RZ, UR4 ;  /* 0x00000004ff007e24 */ /* 0x001fc6000f8e00ff */
[----:B------:R0:W-:Y:S04]  /*1310*/  STL [R1+0x40], R2 ;  /* 0x0000400201007387 */ /* 0x0001e80000100800 */
[----:B------:R1:W-:Y:S04]  /*1320*/  STL [R1+0x8c], R0 ;  /* 0x00008c0001007387 */ /* 0x0003e80000100800 */
[----:B------:R2:W-:Y:S01]  /*1330*/  STL [R1+0x48], R9 ;  /* 0x0000480901007387 */ /* 0x0005e20000100800 */
[C-C-:B0-----:R-:W-:Y:S02]  /*1340*/  LOP3.LUT R2, R11.reuse, 0x18, R14.reuse, 0xf8, !PT ;  /* 0x000000180b027812 */ /* 0x141fe400078ef80e */
[----:B-1----:R-:W-:-:S02]  /*1350*/  LOP3.LUT R0, R11, 0x8, R14, 0xf8, !PT ;  /* 0x000000080b007812 */ /* 0x002fc400078ef80e */
[-C--:B------:R-:W-:Y:S01]  /*1360*/  LOP3.LUT R2, R2, R8.reuse, RZ, 0x3c, !PT ;  /* 0x0000000802027212 */ /* 0x080fe200078e3cff */
[----:B--2---:R-:W-:Y:S01]  /*1370*/  VIADD R9, R24, 0x28 ;  /* 0x0000002818097836 */ /* 0x004fe20000000000 */
[----:B------:R-:W-:Y:S02]  /*1380*/  LOP3.LUT R0, R0, R8, RZ, 0x3c, !PT ;  /* 0x0000000800007212 */ /* 0x000fe400078e3cff */
[----:B------:R-:W-:Y:S01]  /*1390*/  SHF.R.S32.HI R8, RZ, 0x3, R16 ;  /* 0x00000003ff087819 */ /* 0x000fe20000011410 */
[C---:B------:R-:W-:Y:S01]  /*13a0*/  IMAD.IADD R2, R6.reuse, 0x1, R2 ;  /* 0x0000000106027824 */ /* 0x040fe200078e0202 */
[----:B------:R0:W-:Y:S01]  /*13b0*/  STL [R1+0x4c], R9 ;  /* 0x00004c0901007387 */ /* 0x0001e20000100800 */
[----:B------:R-:W-:Y:S01]  /*13c0*/  IMAD.IADD R6, R6, 0x1, R0 ;  /* 0x0000000106067824 */ /* 0x000fe200078e0200 */
[----:B------:R-:W-:Y:S02]  /*13d0*/  LEA R0, R3, UR4, 0x1 ;  /* 0x0000000403007c11 */ /* 0x000fe4000f8e08ff */
[----:B------:R-:W-:Y:S01]  /*13e0*/  LEA R2, R2, UR4, 0x1 ;  /* 0x0000000402027c11 */ /* 0x000fe2000f8e08ff */
[----:B0-----:R-:W-:-:S05]  /*13f0*/  IMAD.IADD R9, R21, 0x1, -R10 ;  /* 0x0000000115097824 */ /* 0x001fca00078e0a0a */
[----:B------:R-:W-:Y:S04]  /*1400*/  STL [R1+0x64], R9 ;  /* 0x0000640901007387 */ /* 0x000fe80000100800 */
[----:B------:R-:W-:Y:S04]  /*1410*/  STL [R1+0x78], R8 ;  /* 0x0000780801007387 */ /* 0x000fe80000100800 */
[----:B------:R-:W-:Y:S04]  /*1420*/  STL [R1+0x5c], R6 ;  /* 0x00005c0601007387 */ /* 0x000fe80000100800 */
[----:B------:R-:W-:Y:S04]  /*1430*/  STL [R1+0x80], R4 ;  /* 0x0000800401007387 */ /* 0x000fe80000100800 */
[----:B------:R0:W-:Y:S04]  /*1440*/  STL [R1+0x7c], R0 ;  /* 0x00007c0001007387 */ /* 0x0001e80000100800 */
[----:B------:R1:W-:Y:S01]  /*1450*/  STL [R1+0x84], R2 ;  /* 0x0000840201007387 */ /* 0x0003e20000100800 */
[----:B0-----:R-:W-:-:S05]  /*1460*/  IMAD R0, R13, 0x8, R5 ;  /* 0x000000080d007824 */ /* 0x001fca00078e0205 */
[----:B------:R1:W-:Y:S02]  /*1470*/  STL [R1+0x68], R0 ;  /* 0x0000680001007387 */ /* 0x0003e40000100800 */
.L_x_12382:
[----:B01--4-:R-:W0:Y:S02]  /*1480*/  LDC.64 R2, c[0x0][0xc88] ;  /* 0x00032200ff027b82 */ /* 0x013e240000000a00 */
        /* <DEDUP_REMOVED lines=29> */
[----:B------:R-:W2:Y:S01]  /*1660*/  @P2 LDG.E R10, desc[UR60][R6.64] ;  /* 0x0000003c060a2981 */ /* 0x000ea2000c1e1900 */
        /* <DEDUP_REMOVED lines=10> */
[----:B--2---:R0:W-:Y:S01]  /*1710*/  STL [R1+0x50], R10 ;  /* 0x0000500a01007387 */ /* 0x0041e20000100800 */
[----:B------:R-:W-:Y:S05]  /*1720*/  @P2 BRA `(.L_x_12236) ;  /* 0x0000000000282947 */ /* 0x000fea0003800000 */
[----:B------:R-:W-:Y:S02]  /*1730*/  ULDC.64 UR4, c[0x0][0xa00] ;  /* 0x0002800000047ab9 */ /* 0x000fe40000000a00 */
[----:B------:R-:W-:-:S04]  /*1740*/  ISETP.NE.U32.AND P1, PT, RZ, UR4, PT ;  /* 0x00000004ff007c0c */ /* 0x000fc8000bf25070 */
[----:B------:R-:W-:-:S13]  /*1750*/  ISETP.NE.AND.EX P1, PT, RZ, UR5, PT, P1 ;  /* 0x00000005ff007c0c */ /* 0x000fda000bf25310 */
[----:B------:R-:W-:Y:S05]  /*1760*/  @!P1 BRA `(.L_x_12236) ;  /* 0x0000000000189947 */ /* 0x000fea0003800000 */
[----:B0-----:R-:W0:Y:S02]  /*1770*/  LDC.64 R4, c[0x0][0xa00] ;  /* 0x00028000ff047b82 */ /* 0x001e240000000a00 */
[----:B0-----:R-:W-:-:S05]  /*1780*/  IMAD.WIDE R4, R19, 0x4, R4 ;  /* 0x0000000413047825 */ /* 0x001fca00078e0204 */
[----:B------:R-:W2:Y:S04]  /*1790*/  LDG.E R0, desc[UR60][R4.64] ;  /* 0x0000003c04007981 */ /* 0x000ea8000c1e1900 */
[----:B------:R-:W2:Y:S02]  /*17a0*/  LDG.E R7, desc[UR60][R4.64+0x4] ;  /* 0x0000043c04077981 */ /* 0x000ea4000c1e1900 */
[----:B--2---:R-:W-:-:S05]  /*17b0*/  IMAD.IADD R10, R7, 0x1, -R0 ;  /* 0x00000001070a7824 */ /* 0x004fca00078e0a00 */
[----:B------:R1:W-:Y:S02]  /*17c0*/  STL [R1+0x50], R10 ;  /* 0x0000500a01007387 */ /* 0x0003e40000100800 */
.L_x_12236:
[----:B------:R-:W-:Y:S01]  /*17d0*/  ULDC.64 UR4, c[0x0][0xa20] ;  /* 0x0002880000047ab9 */ /* 0x000fe20000000a00 */
[----:B------:R2:W-:Y:S01]  /*17e0*/  STL [R1+0x70], R106 ;  /* 0x0000706a01007387 */ /* 0x0005e20000100800 */
[----:B------:R-:W-:-:S04]  /*17f0*/  ISETP.NE.U32.AND P1, PT, RZ, UR4, PT ;  /* 0x00000004ff007c0c */ /* 0x000fc8000bf25070 */
[----:B------:R-:W-:-:S13]  /*1800*/  ISETP.NE.AND.EX P1, PT, RZ, UR5, PT, P1 ;  /* 0x00000005ff007c0c */ /* 0x000fda000bf25310 */
[----:B--2---:R-:W-:Y:S05]  /*1810*/  @!P1 BRA `(.L_x_12237) ;  /* 0x0000000000109947 */ /* 0x004fea0003800000 */
[----:B0-----:R-:W-:-:S04]  /*1820*/  IADD3 R4, P0, R24, UR4, RZ ;  /* 0x0000000418047c10 */ /* 0x001fc8000ff1e0ff */
[----:B------:R-:W-:-:S05]  /*1830*/  IADD3.X R5, R25, UR5, RZ, P0, !PT ;  /* 0x0000000519057c10 */ /* 0x000fca00087fe4ff */
[----:B------:R2:W5:Y:S01]  /*1840*/  LDG.E R18, desc[UR60][R4.64] ;  /* 0x0000003c04127981 */ /* 0x000562000c1e1900 */
[----:B------:R-:W-:Y:S05]  /*1850*/  BRA `(.L_x_12238) ;  /* 0x0000000000107947 */ /* 0x000fea0003800000 */
.L_x_12237:
[----:B------:R-:W-:Y:S05]  /*1860*/  @!P0 BRA `(.L_x_12238) ;  /* 0x00000000000c8947 */ /* 0x000fea0003800000 */
[----:B0-----:R-:W2:Y:S04]  /*1870*/  LDG.E R5, desc[UR60][R8.64] ;  /* 0x0000003c08057981 */ /* 0x001ea8000c1e1900 */
[----:B------:R-:W2:Y:S02]  /*1880*/  LDG.E R18, desc[UR60][R8.64+0x4] ;  /* 0x0000043c08127981 */ /* 0x000ea4000c1e1900 */
[----:B--2---:R-:W-:-:S07]  /*1890*/  IMAD.IADD R18, R18, 0x1, -R5 ;  /* 0x0000000112127824 */ /* 0x004fce00078e0a05 */
.L_x_12238:
[----:B------:R-:W-:Y:S01]  /*18a0*/  ULDC.64 UR4, c[0x0][0xa10] ;  /* 0x0002840000047ab9 */ /* 0x000fe20000000a00 */
[----:B0-----:R-:W0:Y:S01]  /*18b0*/  LDC R8, c[0x0][0x448] ;  /* 0x00011200ff087b82 */ /* 0x001e220000000800 */
[----:B------:R-:W-:-:S04]  /*18c0*/  ISETP.NE.U32.AND P0, PT, RZ, UR4, PT ;  /* 0x00000004ff007c0c */ /* 0x000fc8000bf05070 */
[----:B------:R-:W-:Y:S01]  /*18d0*/  ISETP.NE.AND.EX P0, PT, RZ, UR5, PT, P0 ;  /* 0x00000005ff007c0c */ /* 0x000fe2000bf05300 */
[----:B------:R-:W-:-:S12]  /*18e0*/  ULDC.64 UR4, c[0x0][0xa30] ;  /* 0x00028c0000047ab9 */ /* 0x000fd80000000a00 */
[----:B--2---:R-:W2:Y:S02]  /*18f0*/  @P0 LDC.64 R4, c[0x0][0xa10] ;  /* 0x00028400ff040b82 */ /* 0x004ea40000000a00 */
[----:B--2---:R-:W-:-:S05]  /*1900*/  @P0 IMAD.WIDE R4, R19, 0x4, R4 ;  /* 0x0000000413040825 */ /* 0x004fca00078e0204 */
        /* <DEDUP_REMOVED lines=8> */
[----:B0-----:R-:W-:Y:S01]  /*1990*/  ISETP.NE.AND P1, PT, R8, 0x1, PT ;  /* 0x000000010800780c */ /* 0x001fe20003f25270 */
[----:B------:R-:W-:Y:S02]  /*19a0*/  IMAD R12, R105, 0xc0, RZ ;  /* 0x000000c0690c7824 */ /* 0x000fe400078e02ff */
[----:B------:R-:W-:Y:S02]  /*19b0*/  IMAD.IADD R8, R18, 0x1, -R3 ;  /* 0x0000000112087824 */ /* 0x000fe400078e0a03 */
[----:B---3--:R-:W-:Y:S01]  /*19c0*/  VIADD R4, R12, 0xbf ;  /* 0x000000bf0c047836 */ /* 0x008fe20000000000 */
[----:B------:R0:W-:Y:S01]  /*19d0*/  STL [R1+0x58], R12 ;  /* 0x0000580c01007387 */ /* 0x0001e20000100800 */
[----:B------:R-:W-:-:S05]  /*19e0*/  IMAD.MOV R78, RZ, RZ, -R8 ;  /* 0x000000ffff4e7224 */ /* 0x000fca00078e0a08 */
[----:B------:R-:W-:Y:S01]  /*19f0*/  VIMNMX R78, RZ, R78, !PT ;  /* 0x0000004eff4e7248 */ /* 0x000fe20007fe0100 */
[----:B------:R-:W3:Y:S08]  /*1a00*/  @P1 LDC R11, c[0x0][0x44c] ;  /* 0x00011300ff0b1b82 */ /* 0x000ef00000000800 */
[----:B------:R-:W1:Y:S01]  /*1a10*/  @P1 LDC R5, c[0x0][0x450] ;  /* 0x00011400ff051b82 */ /* 0x000e620000000800 */
[----:B--2---:R-:W-:-:S02]  /*1a20*/  @P0 IMAD.IADD R2, R9, 0x1, -R0 ;  /* 0x0000000109020824 */ /* 0x004fc400078e0a00 */
[----:B---3--:R-:W-:-:S04]  /*1a30*/  @P1 IMAD.HI.U32 R0, R4, R11, RZ ;  /* 0x0000000b04001227 */ /* 0x008fc800078e00ff */
[----:B----4-:R-:W-:Y:S01]  /*1a40*/  IMAD.IADD R6, R8, 0x1, R2 ;  /* 0x0000000108067824 */ /* 0x010fe200078e0202 */
[----:B-1----:R-:W-:-:S03]  /*1a50*/  @P1 SHF.R.U32.HI R4, RZ, R5, R0 ;  /* 0x00000005ff041219 */ /* 0x002fc60000011600 */
[C---:B------:R-:W-:Y:S01]  /*1a60*/  VIADD R0, R6.reuse, 0x8f ;  /* 0x0000008f06007836 */ /* 0x040fe20000000000 */
[----:B------:R-:W-:Y:S01]  /*1a70*/  IADD3 R109, R6, 0x90, -R10 ;  /* 0x00000090066d7810 */ /* 0x000fe20007ffe80a */
[----:B------:R0:W-:Y:S02]  /*1a80*/  STL [R1+0x54], R6 ;  /* 0x0000540601007387 */ /* 0x0001e40000100800 */
        /* <DEDUP_REMOVED lines=41> */
.L_x_12241:
[----:B------:R-:W-:Y:S05]  /*1d20*/  BSYNC B6 ;  /* 0x0000000000067941 */ /* 0x000fea0003800000 */
.L_x_12240:
        /* <DEDUP_REMOVED lines=20> */
.L_x_12243:
[----:B------:R-:W-:Y:S05]  /*1e70*/  BSYNC B6 ;  /* 0x0000000000067941 */ /* 0x000fea0003800000 */
.L_x_12242:
[----:B------:R-:W-:Y:S01]  /*1e80*/  ULDC.64 UR4, c[0x0][0x9f8] ;  /* 0x00027e0000047ab9 */ /* 0x000fe20000000a00 */
[----:B------:R-:W2:Y:S01]  /*1e90*/  LDL.64 R26, [R1+0x8] ;  /* 0x00000800011a7983 */ /* 0x000ea20000100a00 */
[----:B------:R-:W-:Y:S01]  /*1ea0*/  ISETP.NE.U32.AND P0, PT, RZ, UR4, PT ;  /* 0x00000004ff007c0c */ /* 0x000fe2000bf05070 */
[----:B------:R-:W0:Y:S02]  /*1eb0*/  LDC.64 R68, c[0x0][0x408] ;  /* 0x00010200ff447b82 */ /* 0x000e240000000a00 */
[----:B------:R-:W2:Y:S01]  /*1ec0*/  LDL.64 R34, [R1+0x8] ;  /* 0x0000080001227983 */ /* 0x000ea20000100a00 */
[----:B------:R-:W-:-:S05]  /*1ed0*/  ISETP.NE.AND.EX P0, PT, RZ, UR5, PT, P0 ;  /* 0x00000005ff007c0c */ /* 0x000fca000bf05300 */
[----:B------:R-:W1:Y:S01]  /*1ee0*/  LDC.64 R30, c[0x0][0x300] ;  /* 0x0000c000ff1e7b82 */ /* 0x000e620000000a00 */
[----:B------:R-:W-:Y:S01]  /*1ef0*/  IMAD.IADD R77, R77, 0x1, R18 ;  /* 0x000000014d4d7824 */ /* 0x000fe200078e0212 */
[----:B------:R-:W-:-:S06]  /*1f00*/  ULDC.64 UR6, c[0x0][0xa08] ;  /* 0x0002820000067ab9 */ /* 0x000fcc0000000a00 */
[----:B------:R-:W-:Y:S01]  /*1f10*/  @P0 IADD3 R4, P1, R24, UR4, RZ ;  /* 0x0000000418040c10 */ /* 0x000fe2000ff3e0ff */
[----:B------:R-:W3:Y:S01]  /*1f20*/  S2R R20, SR_TID.X ;  /* 0x0000000000147919 */ /* 0x000ee20000002100 */
[----:B------:R-:W4:Y:S02]  /*1f30*/  LDC.64 R74, c[0x0][0x3f8] ;  /* 0x0000fe00ff4a7b82 */ /* 0x000f240000000a00 */
[----:B------:R-:W-:Y:S01]  /*1f40*/  @P0 IADD3.X R5, R25, UR5, RZ, P1, !PT ;  /* 0x0000000519050c10 */ /* 0x000fe20008ffe4ff */
[----:B------:R-:W4:Y:S01]  /*1f50*/  LDL.LU R24, [R1] ;  /* 0x0000000001187983 */ /* 0x000f220000300800 */
[----:B------:R-:W-:Y:S01]  /*1f60*/  SHF.R.S32.HI R11, RZ, 0x1f, R77 ;  /* 0x0000001fff0b7819 */ /* 0x000fe2000001144d */
[----:B------:R-:W-:Y:S02]  /*1f70*/  ULDC.64 UR4, c[0x0][0x308] ;  /* 0x0000c20000047ab9 */ /* 0x000fe40000000a00 */
[----:B------:R-:W4:Y:S04]  /*1f80*/  LDL.64 R14, [R1+0x18] ;  /* 0x00001800010e7983 */ /* 0x000f280000100a00 */
[----:B------:R-:W4:Y:S04]  /*1f90*/  LDL.64 R36, [R1+0x18] ;  /* 0x0000180001247983 */ /* 0x000f280000100a00 */
[----:B------:R0:W4:Y:S01]  /*1fa0*/  @P0 LDG.E R19, desc[UR60][R4.64] ;  /* 0x0000003c04130981 */ /* 0x000122000c1e1900 */
[-C--:B-1----:R-:W-:Y:S01]  /*1fb0*/  IMAD R0, R11, R30.reuse, RZ ;  /* 0x0000001e0b007224 */ /* 0x082fe200078e02ff */
[----:B------:R-:W-:Y:S01]  /*1fc0*/  ISETP.NE.U32.AND P0, PT, RZ, UR6, PT ;  /* 0x00000006ff007c0c */ /* 0x000fe2000bf05070 */
[----:B------:R-:W-:Y:S01]  /*1fd0*/  IMAD.WIDE.U32 R6, R77, R30, RZ ;  /* 0x0000001e4d067225 */ /* 0x000fe200078e00ff */
[----:B------:R-:W-:-:S02]  /*1fe0*/  SHF.R.S32.HI R8, RZ, 0x1f, R106 ;  /* 0x0000001fff087819 */ /* 0x000fc4000001146a */
[----:B------:R-:W-:Y:S01]  /*1ff0*/  ISETP.NE.AND.EX P0, PT, RZ, UR7, PT, P0 ;  /* 0x00000007ff007c0c */ /* 0x000fe2000bf05300 */
[----:B------:R-:W-:-:S04]  /*2000*/  IMAD R3, R77, R31, R0 ;  /* 0x0000001f4d037224 */ /* 0x000fc800078e0200 */
[----:B------:R-:W-:Y:S02]  /*2010*/  IMAD.IADD R7, R7, 0x1, R3 ;  /* 0x0000000107077824 */ /* 0x000fe400078e0203 */
[----:B------:R-:W-:Y:S02]  /*2020*/  IMAD R3, R8, UR4, RZ ;  /* 0x0000000408037c24 */ /* 0x000fe4000f8e02ff */
[C---:B0-----:R-:W-:Y:S01]  /*2030*/  IMAD.WIDE.U32 R4, R106.reuse, UR4, R6 ;  /* 0x000000046a047c25 */ /* 0x041fe2000f8e0006 */
[----:B---3--:R-:W-:Y:S02]  /*2040*/  SHF.R.U32.HI R33, RZ, 0x7, R20 ;  /* 0x00000007ff217819 */ /* 0x008fe40000011614 */
[----:B------:R-:W3:Y:S01]  /*2050*/  LDL R20, [R1+0x14] ;  /* 0x0000140001147983 */ /* 0x000ee20000100800 */
[----:B------:R-:W-:Y:S01]  /*2060*/  IMAD R3, R106, UR5, R3 ;  /* 0x000000056a037c24 */ /* 0x000fe2000f8e0203 */
[----:B------:R-:W-:Y:S01]  /*2070*/  ISETP.NE.AND P6, PT, R33, 0x1, PT ;  /* 0x000000012100780c */ /* 0x000fe20003fc5270 */
[----:B------:R-:W-:-:S02]  /*2080*/  ULDC.64 UR4, c[0x0][0x310] ;  /* 0x0000c40000047ab9 */ /* 0x000fc40000000a00 */
[----:B------:R-:W-:Y:S02]  /*2090*/  IMAD.IADD R5, R5, 0x1, R3 ;  /* 0x0000000105057824 */ /* 0x000fe400078e0203 */
[----:B--2---:R-:W-:-:S05]  /*20a0*/  IMAD.MOV.U32 R34, RZ, RZ, R26 ;  /* 0x000000ffff227224 */ /* 0x004fca00078e001a */
[----:B------:R-:W-:-:S05]  /*20b0*/  SHF.R.S32.HI R35, RZ, 0x1f, R34 ;  /* 0x0000001fff237819 */ /* 0x000fca0000011422 */
[----:B------:R-:W-:Y:S01]  /*20c0*/  STL [R1+0xc], R35 ;  /* 0x00000c2301007387 */ /* 0x000fe20000100800 */
[----:B------:R-:W-:Y:S01]  /*20d0*/  SHF.R.S32.HI R32, RZ, 0x1f, R156 ;  /* 0x0000001fff207819 */ /* 0x000fe2000001149c */
[----:B----4-:R-:W0:Y:S01]  /*20e0*/  LDC R15, c[0x0][0x3f4] ;  /* 0x0000fd00ff0f7b82 */ /* 0x010e220000000800 */
[----:B------:R-:W-:Y:S01]  /*20f0*/  IMAD.MOV.U32 R36, RZ, RZ, R14 ;  /* 0x000000ffff247224 */ /* 0x000fe200078e000e */
[----:B------:R-:W-:-:S04]  /*2100*/  SHF.R.S32.HI R0, RZ, 0x1f, R19 ;  /* 0x0000001fff007819 */ /* 0x000fc80000011413 */
[--C-:B------:R-:W-:Y:S02]  /*2110*/  SHF.R.S32.HI R37, RZ, 0x1f, R36.reuse ;  /* 0x0000001fff257819 */ /* 0x100fe40000011424 */
[----:B------:R-:W-:Y:S02]  /*2120*/  SEL R13, R0, RZ, !P0 ;  /* 0x000000ff000d7207 */ /* 0x000fe40004000000 */
[----:B------:R-:W-:Y:S01]  /*2130*/  SEL R21, R19, RZ, !P0 ;  /* 0x000000ff13157207 */ /* 0x000fe20004000000 */
[----:B------:R1:W-:Y:S01]  /*2140*/  STL [R1+0x1c], R37 ;  /* 0x00001c2501007387 */ /* 0x0003e20000100800 */
[----:B------:R-:W-:-:S03]  /*2150*/  IMAD.WIDE.U32 R66, R156, R68, R36 ;  /* 0x000000449c427225 */ /* 0x000fc600078e0024 */
[----:B------:R-:W2:Y:S01]  /*2160*/  LDL R38, [R1+0x24] ;  /* 0x0000240001267983 */ /* 0x000ea20000100800 */
[----:B------:R-:W-:-:S03]  /*2170*/  IMAD.WIDE.U32 R72, R156, R74, R36 ;  /* 0x0000004a9c487225 */ /* 0x000fc600078e0024 */
[----:B------:R-:W4:Y:S01]  /*2180*/  LDL R36, [R1+0x60] ;  /* 0x0000600001247983 */ /* 0x000f220000100800 */
[----:B------:R-:W-:-:S03]  /*2190*/  IMAD R0, R13, UR4, RZ ;  /* 0x000000040d007c24 */ /* 0x000fc6000f8e02ff */
[----:B-1----:R-:W2:Y:S01]  /*21a0*/  LDL R37, [R1+0x20] ;  /* 0x0000200001257983 */ /* 0x002ea20000100800 */
[C---:B------:R-:W-:Y:S02]  /*21b0*/  IMAD R3, R21.reuse, UR5, R0 ;  /* 0x0000000515037c24 */ /* 0x040fe4000f8e0200 */
[----:B------:R-:W-:Y:S02]  /*21c0*/  VIADD R0, R34, 0x10 ;  /* 0x0000001022007836 */ /* 0x000fe40000000000 */
[----:B------:R-:W-:Y:S01]  /*21d0*/  IMAD.WIDE.U32 R26, R21, UR4, R4 ;  /* 0x00000004151a7c25 */ /* 0x000fe2000f8e0004 */
[----:B------:R-:W-:Y:S05]  /*21e0*/  @!P6 WARPSYNC.ALL ;  /* 0x000000000000e948 */ /* 0x000fea0003800000 */
[----:B------:R-:W-:Y:S01]  /*21f0*/  ULDC.64 UR6, c[0x0][0x330] ;  /* 0x0000cc0000067ab9 */ /* 0x000fe20000000a00 */
[----:B------:R-:W-:Y:S01]  /*2200*/  ULDC UR4, c[0x0][0x2f4] ;  /* 0x0000bd0000047ab9 */ /* 0x000fe20000000800 */
        /* <DEDUP_REMOVED lines=25> */
[----:B------:R-:W-:Y:S02]  /*23a0*/  SEL R9, RZ, 0x8, P1 ;  /* 0x00000008ff097807 */ /* 0x000fe40000800000 */
[----:B------:R-:W-:Y:S02]  /*23b0*/  ISETP.GE.AND P0, PT, R6, UR4, PT ;  /* 0x0000000406007c0c */ /* 0x000fe4000bf06270 */
[----:B------:R-:W-:Y:S02]  /*23c0*/  LOP3.LUT R7, R9, R7, R8, 0xfe, !PT ;  /* 0x0000000709077212 */ /* 0x000fe400078efe08 */
[----:B------:R-:W-:Y:S01]  /*23d0*/  SEL R14, RZ, 0x10, P0 ;  /* 0x00000010ff0e7807 */ /* 0x000fe20000000000 */
[----:B------:R-:W-:Y:S01]  /*23e0*/  IMAD R13, R13, UR6, RZ ;  /* 0x000000060d0d7c24 */ /* 0x000fe2000f8e02ff */
[-C--:B0-----:R-:W-:Y:S02]  /*23f0*/  ISETP.GE.AND P0, PT, R34, R15.reuse, PT ;  /* 0x0000000f2200720c */ /* 0x081fe40003f06270 */
[----:B------:R-:W-:Y:S01]  /*2400*/  LOP3.LUT R14, R7, R14, RZ, 0xfc, !PT ;  /* 0x0000000e070e7212 */ /* 0x000fe200078efcff */
[----:B------:R-:W-:Y:S01]  /*2410*/  IMAD R7, R32, R74, RZ ;  /* 0x0000004a20077224 */ /* 0x000fe200078e02ff */
[-C--:B------:R-:W-:Y:S01]  /*2420*/  ISETP.GE.AND P3, PT, R4, R15.reuse, PT ;  /* 0x0000000f0400720c */ /* 0x080fe20003f66270 */
[----:B------:R-:W-:Y:S01]  /*2430*/  IMAD.WIDE.U32 R64, R156, R68, R34 ;  /* 0x000000449c407225 */ /* 0x000fe200078e0022 */
[----:B------:R-:W-:-:S03]  /*2440*/  ISETP.GE.AND P1, PT, R0, R15, PT ;  /* 0x0000000f0000720c */ /* 0x000fc60003f26270 */
[C---:B------:R-:W-:Y:S02]  /*2450*/  IMAD R13, R21.reuse, UR7, R13 ;  /* 0x00000007150d7c24 */ /* 0x040fe4000f8e020d */
[----:B------:R-:W-:Y:S01]  /*2460*/  IMAD.WIDE.U32 R28, R21, UR6, R28 ;  /* 0x00000006151c7c25 */ /* 0x000fe2000f8e001c */
[----:B------:R-:W-:-:S03]  /*2470*/  SEL R9, R15, RZ, P1 ;  /* 0x000000ff0f097207 */ /* 0x000fc60000800000 */
[----:B------:R-:W-:Y:S01]  /*2480*/  IMAD R21, R156, R75, R7 ;  /* 0x0000004b9c157224 */ /* 0x000fe200078e0207 */
[----:B------:R-:W-:Y:S01]  /*2490*/  SEL R7, R15, RZ, P0 ;  /* 0x000000ff0f077207 */ /* 0x000fe20000000000 */
[----:B------:R-:W-:Y:S02]  /*24a0*/  IMAD.IADD R65, R65, 0x1, R19 ;  /* 0x0000000141417824 */ /* 0x000fe400078e0213 */
[----:B------:R-:W-:Y:S01]  /*24b0*/  IMAD.IADD R67, R19, 0x1, R67 ;  /* 0x0000000113437824 */ /* 0x000fe200078e0243 */
[----:B------:R-:W-:Y:S01]  /*24c0*/  SEL R19, R15, RZ, P3 ;  /* 0x000000ff0f137207 */ /* 0x000fe20001800000 */
[----:B------:R-:W-:Y:S01]  /*24d0*/  IMAD.IADD R8, R34, 0x1, R7 ;  /* 0x0000000122087824 */ /* 0x000fe200078e0207 */
[----:B------:R-:W-:Y:S01]  /*24e0*/  LOP3.LUT R24, R24, 0xfffffffe, RZ, 0xc0, !PT ;  /* 0xfffffffe18187812 */ /* 0x000fe200078ec0ff */
[----:B------:R-:W-:-:S04]  /*24f0*/  IMAD.WIDE.U32 R70, R156, R74, R34 ;  /* 0x0000004a9c467225 */ /* 0x000fc800078e0022 */
[----:B------:R-:W-:Y:S02]  /*2500*/  IMAD.IADD R18, R4, 0x1, R19 ;  /* 0x0000000104127824 */ /* 0x000fe400078e0213 */
[----:B------:R-:W-:Y:S01]  /*2510*/  IMAD.IADD R12, R0, 0x1, R9 ;  /* 0x00000001000c7824 */ /* 0x000fe200078e0209 */
[----:B------:R-:W-:Y:S01]  /*2520*/  SHF.R.S32.HI R9, RZ, 0x1f, R8 ;  /* 0x0000001fff097819 */ /* 0x000fe20000011408 */
[----:B------:R-:W-:Y:S01]  /*2530*/  IMAD.IADD R71, R71, 0x1, R21 ;  /* 0x0000000147477824 */ /* 0x000fe200078e0215 */
[----:B------:R-:W-:Y:S01]  /*2540*/  @P3 LOP3.LUT R24, R24, 0x1, RZ, 0xfc, !PT ;  /* 0x0000000118183812 */ /* 0x000fe200078efcff */
[----:B------:R-:W-:Y:S01]  /*2550*/  IMAD.IADD R73, R21, 0x1, R73 ;  /* 0x0000000115497824 */ /* 0x000fe200078e0249 */
[----:B------:R-:W-:Y:S02]  /*2560*/  SHF.R.S32.HI R21, RZ, 0x1f, R18 ;  /* 0x0000001fff157819 */ /* 0x000fe40000011412 */
[----:B------:R-:W-:Y:S02]  /*2570*/  SHF.R.S32.HI R19, RZ, 0x1f, R12 ;  /* 0x0000001fff137819 */ /* 0x000fe4000001140c */
[----:B------:R-:W-:-:S02]  /*2580*/  LEA.HI R7, R9, R8, RZ, 0x3 ;  /* 0x0000000809077211 */ /* 0x000fc400078f18ff */
[----:B------:R-:W-:Y:S02]  /*2590*/  LEA.HI R10, R9, R8, RZ, 0x5 ;  /* 0x00000008090a7211 */ /* 0x000fe400078f28ff */
[----:B------:R-:W-:Y:S02]  /*25a0*/  LEA.HI R9, R21, R18, RZ, 0x3 ;  /* 0x0000001215097211 */ /* 0x000fe400078f18ff */
[----:B------:R-:W-:Y:S02]  /*25b0*/  LEA.HI R8, R19, R12, RZ, 0x3 ;  /* 0x0000000c13087211 */ /* 0x000fe400078f18ff */
[----:B------:R-:W-:Y:S02]  /*25c0*/  LEA.HI R18, R21, R18, RZ, 0x5 ;  /* 0x0000001215127211 */ /* 0x000fe400078f28ff */
[----:B------:R-:W-:Y:S02]  /*25d0*/  LEA.HI R19, R19, R12, RZ, 0x5 ;  /* 0x0000000c13137211 */ /* 0x000fe400078f28ff */
[----:B------:R-:W-:-:S02]  /*25e0*/  SHF.R.S32.HI R12, RZ, 0x5, R10 ;  /* 0x00000005ff0c7819 */ /* 0x000fc4000001140a */
[----:B------:R-:W-:Y:S02]  /*25f0*/  SHF.R.S32.HI R21, RZ, 0x5, R18 ;  /* 0x00000005ff157819 */ /* 0x000fe40000011412 */
[----:B-----5:R-:W-:Y:S02]  /*2600*/  SHF.R.S32.HI R25, RZ, 0x1f, R102 ;  /* 0x0000001fff197819 */ /* 0x020fe40000011466 */
[----:B------:R-:W-:Y:S02]  /*2610*/  SHF.R.S32.HI R19, RZ, 0x5, R19 ;  /* 0x00000005ff137819 */ /* 0x000fe40000011413 */
[C---:B---3--:R-:W-:Y:S02]  /*2620*/  LOP3.LUT R10, R20.reuse, 0x18, R7, 0xf8, !PT ;  /* 0x00000018140a7812 */ /* 0x048fe400078ef807 */
[----:B------:R-:W-:Y:S02]  /*2630*/  LOP3.LUT R18, R20, 0x18, R8, 0xf8, !PT ;  /* 0x0000001814127812 */ /* 0x000fe400078ef808 */
[----:B------:R-:W-:-:S02]  /*2640*/  LOP3.LUT R24, R24, 0xfffffffd, RZ, 0xc0, !PT ;  /* 0xfffffffd18187812 */ /* 0x000fc400078ec0ff */
[----:B------:R-:W-:Y:S02]  /*2650*/  IADD3 R76, P2, R156, R77, RZ ;  /* 0x0000004d9c4c7210 */ /* 0x000fe40007f5e0ff */
[----:B------:R-:W-:-:S03]  /*2660*/  LOP3.LUT R20, R20, 0x18, R9, 0xf8, !PT ;  /* 0x0000001814147812 */ /* 0x000fc600078ef809 */
[----:B------:R-:W-:Y:S02]  /*2670*/  IMAD.X R77, R32, 0x1, R11, P2 ;  /* 0x00000001204d7824 */ /* 0x000fe400010e060b */
[----:B------:R-:W-:Y:S02]  /*2680*/  IMAD.SHL.U32 R104, R15, 0x2, RZ ;  /* 0x000000020f687824 */ /* 0x000fe400078e00ff */
[----:B------:R-:W-:Y:S01]  /*2690*/  IMAD.WIDE.U32 R70, R102, R74, R70 ;  /* 0x0000004a66467225 */ /* 0x000fe200078e0046 */
[----:B------:R-:W-:-:S03]  /*26a0*/  LOP3.LUT R11, R8, 0xfffffff8, RZ, 0xc0, !PT ;  /* 0xfffffff8080b7812 */ /* 0x000fc600078ec0ff */
[----:B------:R-:W-:-:S04]  /*26b0*/  IMAD.WIDE.U32 R72, R102, R74, R72 ;  /* 0x0000004a66487225 */ /* 0x000fc800078e0048 */
[----:B------:R-:W-:Y:S02]  /*26c0*/  IMAD R89, R31, 0x90, RZ ;  /* 0x000000901f597824 */ /* 0x000fe400078e02ff */
[----:B------:R-:W-:-:S04]  /*26d0*/  IMAD.WIDE.U32 R64, R102, R68, R64 ;  /* 0x0000004466407225 */ /* 0x000fc800078e0040 */
[----:B------:R-:W-:-:S04]  /*26e0*/  IMAD.WIDE.U32 R66, R102, R68, R66 ;  /* 0x0000004466427225 */ /* 0x000fc800078e0042 */
[----:B------:R-:W-:Y:S02]  /*26f0*/  IMAD R95, R75, 0x90, RZ ;  /* 0x000000904b5f7824 */ /* 0x000fe400078e02ff */
[----:B------:R-:W-:Y:S01]  /*2700*/  IMAD.WIDE.U32 R30, R30, 0x90, RZ ;  /* 0x000000901e1e7825 */ /* 0x000fe200078e00ff */
[----:B------:R-:W-:-:S03]  /*2710*/  SHF.R.S32.HI R97, RZ, 0x1f, R11 ;  /* 0x0000001fff617819 */ /* 0x000fc6000001140b */
[----:B------:R-:W-:Y:S01]  /*2720*/  IMAD.IADD R84, R29, 0x1, R13 ;  /* 0x000000011d547824 */ /* 0x000fe200078e020d */
[----:B------:R-:W-:Y:S01]  /*2730*/  LOP3.LUT R13, R14, 0x1, RZ, 0xc0, !PT ;  /* 0x000000010e0d7812 */ /* 0x000fe200078ec0ff */
[----:B------:R-:W-:Y:S02]  /*2740*/  VIADD R108, R33, 0x8 ;  /* 0x00000008216c7836 */ /* 0x000fe40000000000 */
[----:B------:R-:W-:Y:S01]  /*2750*/  IMAD.IADD R89, R31, 0x1, R89 ;  /* 0x000000011f597824 */ /* 0x000fe200078e0259 */
[----:B------:R-:W-:Y:S01]  /*2760*/  @!P6 BAR.SYNC.DEFER_BLOCKING 0x9, 0x100 ;  /* 0x024400000000eb1d */ /* 0x000fe20000010000 */
[----:B----4-:R-:W-:Y:S01]  /*2770*/  LOP3.LUT P3, RZ, R36, 0x2, RZ, 0xc0, !PT ;  /* 0x0000000224ff7812 */ /* 0x010fe2000786c0ff */
[----:B--2---:R-:W-:Y:S01]  /*2780*/  IMAD R19, R19, 0x1200, R38 ;  /* 0x0000120013137824 */ /* 0x004fe200078e0226 */
[-C--:B------:R-:W-:Y:S01]  /*2790*/  LOP3.LUT R101, R10, R37.reuse, RZ, 0x3c, !PT ;  /* 0x000000250a657212 */ /* 0x080fe200078e3cff */
[C---:B------:R-:W-:Y:S01]  /*27a0*/  IMAD R10, R25.reuse, R68, RZ ;  /* 0x00000044190a7224 */ /* 0x040fe200078e02ff */
[----:B------:R-:W-:Y:S01]  /*27b0*/  LOP3.LUT R18, R18, R37, RZ, 0x3c, !PT ;  /* 0x0000002512127212 */ /* 0x000fe200078e3cff */
[----:B------:R-:W-:-:S08]  /*27c0*/  IMAD R25, R25, R74, RZ ;  /* 0x0000004a19197224 */ /* 0x000fd000078e02ff */
[----:B------:R-:W-:Y:S01]  /*27d0*/  @P3 LOP3.LUT R24, R24, 0x2, RZ, 0xfc, !PT ;  /* 0x0000000218183812 */ /* 0x000fe200078efcff */
[----:B------:R-:W-:Y:S02]  /*27e0*/  IMAD.IADD R100, R19, 0x1, R18 ;  /* 0x0000000113647824 */ /* 0x000fe400078e0212 */
[----:B------:R-:W-:Y:S02]  /*27f0*/  IMAD R19, R102, R75, R25 ;  /* 0x0000004b66137224 */ /* 0x000fe400078e0219 */
[----:B------:R0:W-:Y:S01]  /*2800*/  STL [R1], R24 ;  /* 0x0000001801007387 */ /* 0x0001e20000100800 */
[----:B------:R-:W-:Y:S01]  /*2810*/  VIADD R25, R34, 0x50 ;  /* 0x0000005022197836 */ /* 0x000fe20000000000 */
[----:B------:R-:W-:Y:S01]  /*2820*/  LOP3.LUT R20, R20, R37, RZ, 0x3c, !PT ;  /* 0x0000002514147212 */ /* 0x000fe200078e3cff */
[----:B------:R-:W-:-:S03]  /*2830*/  IMAD R21, R21, 0x1200, R38 ;  /* 0x0000120015157824 */ /* 0x000fc600078e0226 */
[----:B------:R-:W-:Y:S01]  /*2840*/  ISETP.GE.AND P2, PT, R25, UR4, PT ;  /* 0x0000000419007c0c */ /* 0x000fe2000bf46270 */
[----:B------:R-:W-:-:S03]  /*2850*/  IMAD R12, R12, 0x1200, R38 ;  /* 0x000012000c0c7824 */ /* 0x000fc600078e0226 */
[----:B------:R-:W-:Y:S01]  /*2860*/  SEL R15, RZ, 0x20, P2 ;  /* 0x00000020ff0f7807 */ /* 0x000fe20001000000 */
[----:B------:R-:W-:Y:S02]  /*2870*/  IMAD.IADD R99, R21, 0x1, R20 ;  /* 0x0000000115637824 */ /* 0x000fe400078e0214 */
[----:B------:R-:W-:Y:S01]  /*2880*/  IMAD.IADD R101, R12, 0x1, R101 ;  /* 0x000000010c657824 */ /* 0x000fe200078e0265 */
[----:B------:R-:W-:Y:S01]  /*2890*/  LOP3.LUT R20, R14, R15, RZ, 0xfc, !PT ;  /* 0x0000000f0e147212 */ /* 0x000fe200078efcff */
[----:B------:R-:W-:Y:S01]  /*28a0*/  IMAD R81, R102, R69, R10 ;  /* 0x0000004566517224 */ /* 0x000fe200078e020a */
[----:B------:R-:W-:Y:S01]  /*28b0*/  LOP3.LUT R10, R7, 0xfffffff8, RZ, 0xc0, !PT ;  /* 0xfffffff8070a7812 */ /* 0x000fe200078ec0ff */
[----:B------:R-:W-:Y:S01]  /*28c0*/  IMAD R21, R69, 0x90, RZ ;  /* 0x0000009045157824 */ /* 0x000fe200078e02ff */
[----:B------:R-:W-:Y:S01]  /*28d0*/  LOP3.LUT R12, R9, 0xfffffff8, RZ, 0xc0, !PT ;  /* 0xfffffff8090c7812 */ /* 0x000fe200078ec0ff */
[----:B------:R-:W-:Y:S01]  /*28e0*/  IMAD.WIDE.U32 R68, R68, 0x90, RZ ;  /* 0x0000009044447825 */ /* 0x000fe200078e00ff */
[----:B------:R-:W-:-:S03]  /*28f0*/  LOP3.LUT R14, R20, 0x2, RZ, 0xc0, !PT ;  /* 0x00000002140e7812 */ /* 0x000fc600078ec0ff */
[----:B------:R-:W-:Y:S01]  /*2900*/  IMAD.WIDE.U32 R74, R74, 0x90, RZ ;  /* 0x000000904a4a7825 */ /* 0x000fe200078e00ff */
[C---:B------:R-:W-:Y:S02]  /*2910*/  LOP3.LUT R15, R20.reuse, 0x4, RZ, 0xc0, !PT ;  /* 0x00000004140f7812 */ /* 0x040fe400078ec0ff */
[C---:B------:R-:W-:Y:S01]  /*2920*/  LOP3.LUT R18, R20.reuse, 0x8, RZ, 0xc0, !PT ;  /* 0x0000000814127812 */ /* 0x040fe200078ec0ff */
[----:B------:R-:W-:Y:S02]  /*2930*/  IMAD.IADD R82, R71, 0x1, R19 ;  /* 0x0000000147527824 */ /* 0x000fe400078e0213 */
[----:B------:R-:W-:Y:S01]  /*2940*/  IMAD.IADD R80, R19, 0x1, R73 ;  /* 0x0000000113507824 */ /* 0x000fe200078e0249 */
[C---:B------:R-:W-:Y:S01]  /*2950*/  LOP3.LUT R19, R20.reuse, 0x10, RZ, 0xc0, !PT ;  /* 0x0000001014137812 */ /* 0x040fe200078ec0ff */
[----:B------:R-:W-:Y:S01]  /*2960*/  IMAD.IADD R83, R65, 0x1, R81 ;  /* 0x0000000141537824 */ /* 0x000fe200078e0251 */
[----:B------:R-:W-:Y:S01]  /*2970*/  SHF.R.S32.HI R98, RZ, 0x1f, R10 ;  /* 0x0000001fff627819 */ /* 0x000fe2000001140a */
[----:B------:R-:W-:Y:S01]  /*2980*/  IMAD.IADD R94, R69, 0x1, R21 ;  /* 0x00000001455e7824 */ /* 0x000fe200078e0215 */
[----:B------:R-:W-:Y:S01]  /*2990*/  SHF.R.S32.HI R96, RZ, 0x1f, R12 ;  /* 0x0000001fff607819 */ /* 0x000fe2000001140c */
[----:B------:R-:W-:Y:S01]  /*29a0*/  IMAD.IADD R95, R75, 0x1, R95 ;  /* 0x000000014b5f7824 */ /* 0x000fe200078e025f */
[----:B------:R-:W-:Y:S01]  /*29b0*/  LOP3.LUT R20, R20, 0x20, RZ, 0xc0, !PT ;  /* 0x0000002014147812 */ /* 0x000fe200078ec0ff */
[----:B0-----:R-:W-:-:S07]  /*29c0*/  IMAD.IADD R81, R81, 0x1, R67 ;  /* 0x0000000151517824 */ /* 0x001fce00078e0243 */
.L_x_12299:
[----:B-1-3--:R-:W2:Y:S01]  /*29d0*/  LDL R32, [R1+0x5c] ;  /* 0x00005c0001207983 */ /* 0x00aea20000100800 */
[----:B0-----:R-:W0:Y:S03]  /*29e0*/  LDC.64 R90, c[0x0][0x2e8] ;  /* 0x0000ba00ff5a7b82 */ /* 0x001e260000000a00 */
[----:B------:R-:W3:Y:S01]  /*29f0*/  LDL R24, [R1+0x60] ;  /* 0x0000600001187983 */ /* 0x000ee20000100800 */
[----:B------:R-:W-:Y:S01]  /*2a00*/  VIADD R35, R16, 0xffffffff ;  /* 0xffffffff10237836 */ /* 0x000fe20000000000 */
[----:B------:R-:W-:Y:S05]  /*2a10*/  YIELD ;  /* 0x0000000000007946 */ /* 0x000fea0003800000 */
[----:B------:R-:W1:Y:S01]  /*2a20*/  LDC R103, c[0x0][0x3f4] ;  /* 0x0000fd00ff677b82 */ /* 0x000e620000000800 */
[----:B------:R-:W-:Y:S01]  /*2a30*/  SHF.R.S32.HI R34, RZ, 0x1f, R35 ;  /* 0x0000001fff227819 */ /* 0x000fe20000011423 */
[-C--:B------:R-:W-:Y:S01]  /*2a40*/  IMAD R21, R89, R35.reuse, RZ ;  /* 0x0000002359157224 */ /* 0x080fe200078e02ff */
[----:B------:R-:W-:Y:S01]  /*2a50*/  BSSY B0, `(.L_x_12244) ;  /* 0x00003e9000007945 */ /* 0x000fe20003800000 */
[----:B------:R-:W-:-:S04]  /*2a60*/  IMAD.WIDE.U32 R60, R30, R35, RZ ;  /* 0x000000231e3c7225 */ /* 0x000fc800078e00ff */
[----:B------:R-:W-:Y:S01]  /*2a70*/  IMAD R33, R34, R30, R21 ;  /* 0x0000001e22217224 */ /* 0x000fe200078e0215 */
[----:B------:R-:W-:-:S03]  /*2a80*/  IADD3 R21, P2, R88, R60, RZ ;  /* 0x0000003c58157210 */ /* 0x000fc60007f5e0ff */
[----:B------:R-:W-:Y:S01]  /*2a90*/  IMAD.IADD R92, R61, 0x1, R33 ;  /* 0x000000013d5c7824 */ /* 0x000fe200078e0221 */
[----:B0-----:R-:W-:Y:S01]  /*2aa0*/  LEA R36, P3, R21, R90, 0x1 ;  /* 0x0000005a15247211 */ /* 0x001fe200078608ff */
[----:B--2---:R-:W-:Y:S02]  /*2ab0*/  IMAD R16, R144, 0x3600, R32 ;  /* 0x0000360090107824 */ /* 0x004fe400078e0220 */
[----:B------:R-:W-:Y:S01]  /*2ac0*/  IMAD.X R32, R92, 0x1, R85, P2 ;  /* 0x000000015c207824 */ /* 0x000fe200010e0655 */
[----:B------:R-:W-:Y:S01]  /*2ad0*/  ISETP.GT.AND P2, PT, R35, R78, PT ;  /* 0x0000004e2300720c */ /* 0x000fe20003f44270 */
[----:B------:R-:W-:Y:S01]  /*2ae0*/  IMAD R79, R16, 0x2, R17 ;  /* 0x00000002104f7824 */ /* 0x000fe200078e0211 */
[----:B---3--:R-:W-:Y:S01]  /*2af0*/  LOP3.LUT P4, RZ, R24, 0x2, RZ, 0xc0, !PT ;  /* 0x0000000218ff7812 */ /* 0x008fe2000788c0ff */
[----:B------:R-:W-:Y:S01]  /*2b00*/  VIADD R24, R16, 0x10 ;  /* 0x0000001010187836 */ /* 0x000fe20000000000 */
[----:B------:R-:W-:Y:S02]  /*2b10*/  LEA.HI.X R37, R21, R91, R32, 0x1, P3 ;  /* 0x0000005b15257211 */ /* 0x000fe400018f0c20 */
[----:B-1----:R-:W-:-:S09]  /*2b20*/  ISETP.GE.AND P3, PT, R103, 0x1, PT ;  /* 0x000000016700780c */ /* 0x002fd20003f66270 */
[----:B------:R-:W-:Y:S02]  /*2b30*/  @P4 VIADD R24, R16, 0xfffffff0 ;  /* 0xfffffff010184836 */ /* 0x000fe40000000000 */
[----:B------:R-:W-:Y:S02]  /*2b40*/  IMAD.MOV.U32 R16, RZ, RZ, R35 ;  /* 0x000000ffff107224 */ /* 0x000fe400078e0023 */
        /* <DEDUP_REMOVED lines=76> */
.L_x_12248:
[----:B------:R-:W-:Y:S05]  /*3010*/  BSYNC B1 ;  /* 0x0000000000017941 */ /* 0x000fea0003800000 */
.L_x_12247:
[----:B------:R-:W2:Y:S01]  /*3020*/  LDL R21, [R1+0x2c] ;  /* 0x00002c0001157983 */ /* 0x000ea20000100800 */
[----:B0----5:R-:W-:Y:S02]  /*3030*/  IMAD.MOV.U32 R32, RZ, RZ, R39 ;  /* 0x000000ffff207224 */ /* 0x021fe400078e0027 */
[----:B------:R-:W-:Y:S02]  /*3040*/  IMAD.MOV.U32 R33, RZ, RZ, R42 ;  /* 0x000000ffff217224 */ /* 0x000fe400078e002a */
        /* <DEDUP_REMOVED lines=12> */
[----:B--2---:R-:W-:Y:S01]  /*3110*/  R2UR UR4, R21 ;  /* 0x00000000150472ca */ /* 0x004fe200000e0000 */
[----:B------:R-:W-:-:S05]  /*3120*/  IMAD.MOV.U32 R21, RZ, RZ, R38 ;  /* 0x000000ffff157224 */ /* 0x000fca00078e0026 */
[----:B------:R-:W-:Y:S01]  /*3130*/  PRMT R93, R32, 0x5410, R21 ;  /* 0x00005410205d7816 */ /* 0x000fe20000000015 */
[----:B------:R-:W-:Y:S02]  /*3140*/  IMAD.MOV.U32 R21, RZ, RZ, R46 ;  /* 0x000000ffff157224 */ /* 0x000fe400078e002e */
[----:B------:R-:W-:-:S04]  /*3150*/  IMAD.MOV.U32 R32, RZ, RZ, R47 ;  /* 0x000000ffff207224 */ /* 0x000fc800078e002f */
[----:B------:R-:W-:Y:S01]  /*3160*/  UISETP.NE.AND UP0, UPT, UR4, 0x3, UPT ;  /* 0x000000030400788c */ /* 0x000fe2000bf05270 */
[----:B------:R-:W-:Y:S01]  /*3170*/  PRMT R111, R32, 0x5410, R21 ;  /* 0x00005410206f7816 */ /* 0x000fe20000000015 */
[----:B------:R-:W-:Y:S02]  /*3180*/  IMAD.MOV.U32 R21, RZ, RZ, R54 ;  /* 0x000000ffff157224 */ /* 0x000fe400078e0036 */
[----:B------:R-:W-:Y:S02]  /*3190*/  IMAD.MOV.U32 R32, RZ, RZ, R55 ;  /* 0x000000ffff207224 */ /* 0x000fe400078e0037 */
[----:B------:R-:W-:-:S03]  /*31a0*/  PLOP3.LUT P3, PT, PT, PT, UP0, 0x80, 0x0 ;  /* 0x000000000000781c */ /* 0x000fc60003f6f008 */
        /* <DEDUP_REMOVED lines=18> */
[----:B------:R-:W-:Y:S06]  /*32d0*/  @!P3 BRA `(.L_x_12249) ;  /* 0x000000000004b947 */ /* 0x000fec0003800000 */
[----:B------:R-:W-:Y:S01]  /*32e0*/  BPT.TRAP 0x1 ;  /* 0x000000040000795c */ /* 0x000fe20000300000 */
.L_x_12249:
[----:B------:R-:W2:Y:S01]  /*32f0*/  LDL R32, [R1+0x10] ;  /* 0x0000100001207983 */ /* 0x000ea20000100800 */
[----:B------:R-:W-:Y:S01]  /*3300*/  IMAD R21, R144, 0x8, R22 ;  /* 0x0000000890157824 */ /* 0x000fe200078e0216 */
[----:B------:R-:W-:Y:S01]  /*3310*/  BSSY B1, `(.L_x_12250) ;  /* 0x0000004000017945 */ /* 0x000fe20003800000 */
[----:B--2---:R-:W-:-:S04]  /*3320*/  SHF.L.U32 R87, R32, 0x1f, RZ ;  /* 0x0000001f20577819 */ /* 0x004fc800000006ff */
[----:B------:R-:W0:Y:S02]  /*3330*/  SYNCS.PHASECHK.TRANS64.TRYWAIT P5, [R21+URZ+0x31c90], R87 ;  /* 0x031c9057150075a7 */ /* 0x000e2400080a017f */
[----:B0-----:R-:W-:Y:S05]  /*3340*/  @!P5 BRA `(.L_x_12251) ;  /* 0x000001fc009cd947 */ /* 0x001fea0003800000 */
.L_x_12551:
[----:B------:R-:W-:Y:S05]  /*3350*/  BSYNC B1 ;  /* 0x0000000000017941 */ /* 0x000fea0003800000 */
.L_x_12250:
        /* <DEDUP_REMOVED lines=30> */
[--C-:B------:R-:W-:Y:S02]  /*3540*/  HADD2.F32 R59, -RZ, R32.reuse.H0_H0 ;  /* 0x20000020ff3b7230 */ /* 0x100fe40000004100 */
[----:B------:R-:W-:Y:S01]  /*3550*/  FFMA.FTZ R62, R57, R62, R90 ;  /* 0x0000003e393e7223 */ /* 0x000fe2000001005a */
[----:B------:R-:W-:Y:S02]  /*3560*/  HADD2.F32 R57, -RZ, R32.H1_H1 ;  /* 0x30000020ff397230 */ /* 0x000fe40000004100 */
[----:B------:R-:W-:-:S02]  /*3570*/  HADD2.F32 R90, -RZ, R118.H0_H0 ;  /* 0x20000076ff5a7230 */ /* 0x000fc40000004100 */
[----:B------:R-:W-:Y:S01]  /*3580*/  IMAD.MOV.U32 R58, RZ, RZ, R34 ;  /* 0x000000ffff3a7224 */ /* 0x000fe200078e0022 */
[----:B------:R-:W-:Y:S01]  /*3590*/  F2FP.F16.F32.PACK_AB R35, R62, R35 ;  /* 0x000000233e23723e */ /* 0x000fe200000000ff */
[----:B------:R-:W-:Y:S02]  /*35a0*/  HADD2.F32 R34, -RZ, R117.H1_H1 ;  /* 0x30000075ff227230 */ /* 0x000fe40000004100 */
[-C--:B------:R-:W-:Y:S01]  /*35b0*/  FMUL.FTZ R32, R57, R90.reuse ;  /* 0x0000005a39207220 */ /* 0x080fe20000410000 */
[----:B------:R-:W-:-:S03]  /*35c0*/  FMUL.FTZ R90, R59, R90 ;  /* 0x0000005a3b5a7220 */ /* 0x000fc60000410000 */
[-C--:B------:R-:W-:Y:S01]  /*35d0*/  FFMA.FTZ R32, R59, R34.reuse, -R32 ;  /* 0x000000223b207223 */ /* 0x080fe20000010820 */
[----:B------:R-:W-:Y:S01]  /*35e0*/  FFMA.FTZ R57, R57, R34, R90 ;  /* 0x0000002239397223 */ /* 0x000fe2000001005a */
[--C-:B------:R-:W-:Y:S02]  /*35f0*/  HADD2.F32 R34, -RZ, R58.reuse.H0_H0 ;  /* 0x2000003aff227230 */ /* 0x100fe40000004100 */
[----:B------:R-:W-:Y:S02]  /*3600*/  HADD2.F32 R58, -RZ, R58.H1_H1 ;  /* 0x3000003aff3a7230 */ /* 0x000fe40000004100 */
[----:B------:R-:W-:Y:S01]  /*3610*/  HADD2.F32 R59, -RZ, R115.H0_H0 ;  /* 0x20000073ff3b7230 */ /* 0x000fe20000004100 */
[----:B------:R-:W-:Y:S02]  /*3620*/  F2FP.F16.F32.PACK_AB R32, R57, R32 ;  /* 0x000000203920723e */ /* 0x000fe400000000ff */
[-C--:B------:R-:W-:Y:S01]  /*3630*/  FMUL.FTZ R63, R58, R91.reuse ;  /* 0x0000005b3a3f7220 */ /* 0x080fe20000410000 */
[----:B------:R-:W-:-:S03]  /*3640*/  FMUL.FTZ R91, R34, R91 ;  /* 0x0000005b225b7220 */ /* 0x000fc60000410000 */
[-C--:B------:R-:W-:Y:S01]  /*3650*/  FFMA.FTZ R63, R34, R59.reuse, -R63 ;  /* 0x0000003b223f7223 */ /* 0x080fe2000001083f */
[----:B------:R-:W-:-:S05]  /*3660*/  FFMA.FTZ R58, R58, R59, R91 ;  /* 0x0000003b3a3a7223 */ /* 0x000fca000001005b */
[----:B------:R-:W-:-:S07]  /*3670*/  F2FP.F16.F32.PACK_AB R34, R58, R63 ;  /* 0x0000003f3a22723e */ /* 0x000fce00000000ff */
.L_x_12256:
[----:B------:R-:W-:Y:S05]  /*3680*/  BSYNC B2 ;  /* 0x0000000000027941 */ /* 0x000fea0003800000 */
.L_x_12255:
[----:B------:R1:W-:Y:S02]  /*3690*/  STG.E.128 desc[UR60][R36.64], R32 ;  /* 0x0000002024007986 */ /* 0x0003e4000c101d3c */
.L_x_12254:
[----:B------:R-:W-:Y:S05]  /*36a0*/  BSYNC B1 ;  /* 0x0000000000017941 */ /* 0x000fea0003800000 */
.L_x_12253:
        /* <DEDUP_REMOVED lines=20> */
[-C--:B------:R-:W-:Y:S01]  /*37f0*/  FFMA.FTZ R56, R57, R54.reuse, -R56 ;  /* 0x0000003639387223 */ /* 0x080fe20000010838 */
[----:B------:R-:W-:Y:S02]  /*3800*/  IMAD.MOV.U32 R57, RZ, RZ, R35 ;  /* 0x000000ffff397224 */ /* 0x000fe400078e0023 */
[----:B------:R-:W-:Y:S01]  /*3810*/  FFMA.FTZ R33, R33, R54, R58 ;  /* 0x0000003621217223 */ /* 0x000fe2000001003a */
[----:B------:R-:W-:Y:S01]  /*3820*/  SHF.R.U32.HI R54, RZ, 0x10, R55 ;  /* 0x00000010ff367819 */ /* 0x000fe20000011637 */
[----:B------:R-:W-:Y:S02]  /*3830*/  IMAD.MOV.U32 R55, RZ, RZ, R32 ;  /* 0x000000ffff377224 */ /* 0x000fe400078e0020 */
[----:B------:R-:W-:Y:S01]  /*3840*/  HADD2.F32 R35, -RZ, R57.H1_H1 ;  /* 0x30000039ff237230 */ /* 0x000fe20000004100 */
[----:B------:R-:W-:Y:S01]  /*3850*/  F2FP.F16.F32.PACK_AB R33, R33, R56 ;  /* 0x000000382121723e */ /* 0x000fe200000000ff */
[----:B------:R-:W-:-:S02]  /*3860*/  HADD2.F32 R32, -RZ, R60.H0_H0 ;  /* 0x2000003cff207230 */ /* 0x000fc40000004100 */
        /* <DEDUP_REMOVED lines=24> */
.L_x_12260:
[----:B------:R-:W-:Y:S05]  /*39f0*/  BSYNC B2 ;  /* 0x0000000000027941 */ /* 0x000fea0003800000 */
.L_x_12259:
[----:B------:R2:W-:Y:S02]  /*3a00*/  STG.E.128 desc[UR60][R36.64+0x20], R32 ;  /* 0x0000202024007986 */ /* 0x0005e4000c101d3c */
.L_x_12258:
[----:B------:R-:W-:Y:S05]  /*3a10*/  BSYNC B1 ;  /* 0x0000000000017941 */ /* 0x000fea0003800000 */
.L_x_12257:
        /* <DEDUP_REMOVED lines=9> */
[----:B------:R-:W-:Y:S01]  /*3ab0*/  HADD2.F32 R54, -RZ, R33.H0_H0 ;  /* 0x20000021ff367230 */ /* 0x000fe20000004100 */
        /* <DEDUP_REMOVED lines=9> */
[----:B------:R-:W-:Y:S02]  /*3b50*/  HADD2.F32 R50, -RZ, R35.H1_H1 ;  /* 0x30000023ff327230 */ /* 0x000fe40000004100 */
[C---:B------:R-:W-:Y:S01]  /*3b60*/  FMUL.FTZ R55, R54.reuse, R55 ;  /* 0x0000003736377220 */ /* 0x040fe20000410000 */
[----:B------:R-:W-:Y:S02]  /*3b70*/  HADD2.F32 R51, -RZ, R51.H0_H0 ;  /* 0x20000033ff337230 */ /* 0x000fe40000004100 */
[----:B------:R-:W-:Y:S01]  /*3b80*/  FFMA.FTZ R33, R54, R57, -R33 ;  /* 0x0000003936217223 */ /* 0x000fe20000010821 */
[----:B------:R-:W-:Y:S02]  /*3b90*/  HADD2.F32 R54, -RZ, R35.H0_H0 ;  /* 0x20000023ff367230 */ /* 0x000fe40000004100 */
[----:B------:R-:W-:Y:S01]  /*3ba0*/  FMUL.FTZ R35, R50, R53 ;  /* 0x0000003532237220 */ /* 0x000fe20000410000 */
[----:B------:R-:W-:Y:S01]  /*3bb0*/  FFMA.FTZ R52, R52, R57, R55 ;  /* 0x0000003934347223 */ /* 0x000fe20000010037 */
[----:B------:R-:W-:-:S02]  /*3bc0*/  HADD2.F32 R116, -RZ, R116.H0_H0 ;  /* 0x20000074ff747230 */ /* 0x000fc40000004100 */
[C---:B------:R-:W-:Y:S01]  /*3bd0*/  FMUL.FTZ R53, R54.reuse, R53 ;  /* 0x0000003536357220 */ /* 0x040fe20000410000 */
[----:B------:R-:W-:Y:S01]  /*3be0*/  FFMA.FTZ R35, R54, R51, -R35 ;  /* 0x0000003336237223 */ /* 0x000fe20000010823 */
[--C-:B------:R-:W-:Y:S01]  /*3bf0*/  HADD2.F32 R54, -RZ, R32.reuse.H1_H1 ;  /* 0x30000020ff367230 */ /* 0x100fe20000004100 */
[----:B------:R-:W-:Y:S01]  /*3c00*/  F2FP.F16.F32.PACK_AB R33, R52, R33 ;  /* 0x000000213421723e */ /* 0x000fe200000000ff */
[----:B------:R-:W-:Y:S01]  /*3c10*/  FFMA.FTZ R50, R50, R51, R53 ;  /* 0x0000003332327223 */ /* 0x000fe20000010035 */
[----:B------:R-:W-:Y:S02]  /*3c20*/  HADD2.F32 R51, -RZ, R113.H1_H1 ;  /* 0x30000071ff337230 */ /* 0x000fe40000004100 */
[----:B------:R-:W-:Y:S02]  /*3c30*/  HADD2.F32 R32, -RZ, R32.H0_H0 ;  /* 0x20000020ff207230 */ /* 0x000fe40000004100 */
[----:B------:R-:W-:Y:S01]  /*3c40*/  FMUL.FTZ R55, R54, R115 ;  /* 0x0000007336377220 */ /* 0x000fe20000410000 */
[--C-:B------:R-:W-:Y:S01]  /*3c50*/  HADD2.F32 R53, -RZ, R34.reuse.H1_H1 ;  /* 0x30000022ff357230 */ /* 0x100fe20000004100 */
[----:B------:R-:W-:Y:S01]  /*3c60*/  F2FP.F16.F32.PACK_AB R35, R50, R35 ;  /* 0x000000233223723e */ /* 0x000fe200000000ff */
[----:B------:R-:W-:-:S02]  /*3c70*/  HADD2.F32 R57, -RZ, R34.H0_H0 ;  /* 0x20000022ff397230 */ /* 0x000fc40000004100 */
[C---:B------:R-:W-:Y:S01]  /*3c80*/  FMUL.FTZ R115, R32.reuse, R115 ;  /* 0x0000007320737220 */ /* 0x040fe20000410000 */
[-C--:B------:R-:W-:Y:S01]  /*3c90*/  FFMA.FTZ R55, R32, R51.reuse, -R55 ;  /* 0x0000003320377223 */ /* 0x080fe20000010837 */
[----:B------:R-:W-:Y:S02]  /*3ca0*/  HADD2.F32 R32, -RZ, R113.H0_H0 ;  /* 0x20000071ff207230 */ /* 0x000fe40000004100 */
[-C--:B------:R-:W-:Y:S01]  /*3cb0*/  FMUL.FTZ R34, R53, R116.reuse ;  /* 0x0000007435227220 */ /* 0x080fe20000410000 */
[C---:B------:R-:W-:Y:S01]  /*3cc0*/  FMUL.FTZ R116, R57.reuse, R116 ;  /* 0x0000007439747220 */ /* 0x040fe20000410000 */
[----:B------:R-:W-:Y:S02]  /*3cd0*/  FFMA.FTZ R54, R54, R51, R115 ;  /* 0x0000003336367223 */ /* 0x000fe40000010073 */
[-C--:B------:R-:W-:Y:S01]  /*3ce0*/  FFMA.FTZ R34, R57, R32.reuse, -R34 ;  /* 0x0000002039227223 */ /* 0x080fe20000010822 */
[----:B------:R-:W-:Y:S02]  /*3cf0*/  FFMA.FTZ R53, R53, R32, R116 ;  /* 0x0000002035357223 */ /* 0x000fe40000010074 */
[----:B------:R-:W-:-:S03]  /*3d00*/  F2FP.F16.F32.PACK_AB R32, R54, R55 ;  /* 0x000000373620723e */ /* 0x000fc600000000ff */
[----:B------:R-:W-:-:S07]  /*3d10*/  F2FP.F16.F32.PACK_AB R34, R53, R34 ;  /* 0x000000223522723e */ /* 0x000fce00000000ff */
.L_x_12264:
[----:B------:R-:W-:Y:S05]  /*3d20*/  BSYNC B2 ;  /* 0x0000000000027941 */ /* 0x000fea0003800000 */
.L_x_12263:
[----:B------:R3:W-:Y:S02]  /*3d30*/  STG.E.128 desc[UR60][R36.64+0x40], R32 ;  /* 0x0000402024007986 */ /* 0x0007e4000c101d3c */
.L_x_12262:
[----:B------:R-:W-:Y:S05]  /*3d40*/  BSYNC B1 ;  /* 0x0000000000017941 */ /* 0x000fea0003800000 */
.L_x_12261:
        /* <DEDUP_REMOVED lines=9> */
[----:B------:R-:W-:Y:S01]  /*3de0*/  HADD2.F32 R52, -RZ, R33.H1_H1 ;  /* 0x30000021ff347230 */ /* 0x000fe20000004100 */
[----:B------:R-:W-:Y:S02]  /*3df0*/  SHF.R.U64 R51, R48, 0x10, R49 ;  /* 0x0000001030337819 */ /* 0x000fe40000001231 */
[----:B------:R-:W-:Y:S01]  /*3e00*/  SHF.R.U32.HI R46, RZ, 0x10, R47 ;  /* 0x00000010ff2e7819 */ /* 0x000fe2000001162f */
[----:B------:R-:W-:Y:S01]  /*3e10*/  IMAD.MOV.U32 R47, RZ, RZ, R35 ;  /* 0x000000ffff2f7224 */ /* 0x000fe200078e0023 */
[----:B------:R-:W-:Y:S01]  /*3e20*/  SHF.R.U32.HI R53, RZ, 0x10, R49 ;  /* 0x00000010ff357819 */ /* 0x000fe20000011631 */
[----:B------:R-:W-:Y:S02]  /*3e30*/  HADD2.F32 R35, -RZ, R50.H0_H0 ;  /* 0x20000032ff237230 */ /* 0x000fe40000004100 */
[----:B------:R-:W-:Y:S02]  /*3e40*/  HADD2.F32 R51, -RZ, R51.H0_H0 ;  /* 0x20000033ff337230 */ /* 0x000fe40000004100 */
[----:B------:R-:W-:-:S02]  /*3e50*/  HADD2.F32 R50, -RZ, R33.H0_H0 ;  /* 0x20000021ff327230 */ /* 0x000fc40000004100 */
[----:B------:R-:W-:Y:S02]  /*3e60*/  HADD2.F32 R53, -RZ, R53.H0_H0 ;  /* 0x20000035ff357230 */ /* 0x000fe40000004100 */
[-C--:B------:R-:W-:Y:S01]  /*3e70*/  FMUL.FTZ R33, R52, R51.reuse ;  /* 0x0000003334217220 */ /* 0x080fe20000410000 */
[--C-:B------:R-:W-:Y:S02]  /*3e80*/  HADD2.F32 R48, -RZ, R47.reuse.H1_H1 ;  /* 0x3000002fff307230 */ /* 0x100fe40000004100 */
[C---:B------:R-:W-:Y:S01]  /*3e90*/  FMUL.FTZ R51, R50.reuse, R51 ;  /* 0x0000003332337220 */ /* 0x040fe20000410000 */
[----:B------:R-:W-:Y:S02]  /*3ea0*/  HADD2.F32 R47, -RZ, R47.H0_H0 ;  /* 0x2000002fff2f7230 */ /* 0x000fe40000004100 */
[----:B------:R-:W-:Y:S01]  /*3eb0*/  FFMA.FTZ R33, R50, R35, -R33 ;  /* 0x0000002332217223 */ /* 0x000fe20000010821 */
[----:B------:R-:W-:Y:S02]  /*3ec0*/  HADD2.F32 R49, -RZ, R46.H0_H0 ;  /* 0x2000002eff317230 */ /* 0x000fe40000004100 */
[----:B------:R-:W-:Y:S01]  /*3ed0*/  FMUL.FTZ R54, R48, R53 ;  /* 0x0000003530367220 */ /* 0x000fe20000410000 */
[----:B------:R-:W-:Y:S01]  /*3ee0*/  FFMA.FTZ R46, R52, R35, R51 ;  /* 0x00000023342e7223 */ /* 0x000fe20000010033 */
[----:B------:R-:W-:Y:S01]  /*3ef0*/  FMUL.FTZ R53, R47, R53 ;  /* 0x000000352f357220 */ /* 0x000fe20000410000 */
        /* <DEDUP_REMOVED lines=22> */
.L_x_12268:
[----:B------:R-:W-:Y:S05]  /*4060*/  BSYNC B2 ;  /* 0x0000000000027941 */ /* 0x000fea0003800000 */
.L_x_12267:
[----:B------:R4:W-:Y:S02]  /*4070*/  STG.E.128 desc[UR60][R36.64+0x60], R32 ;  /* 0x0000602024007986 */ /* 0x0009e4000c101d3c */
.L_x_12266:
[----:B------:R-:W-:Y:S05]  /*4080*/  BSYNC B1 ;  /* 0x0000000000017941 */ /* 0x000fea0003800000 */
.L_x_12265:
        /* <DEDUP_REMOVED lines=19> */
[----:B------:R-:W-:Y:S02]  /*41c0*/  HADD2.F32 R44, -RZ, R43.H1_H1 ;  /* 0x3000002bff2c7230 */ /* 0x000fe40000004100 */
[----:B------:R-:W-:Y:S01]  /*41d0*/  FMUL.FTZ R50, R32, R47 ;  /* 0x0000002f20327220 */ /* 0x000fe20000410000 */
[----:B------:R-:W-:Y:S02]  /*41e0*/  HADD2.F32 R45, -RZ, R49.H0_H0 ;  /* 0x20000031ff2d7230 */ /* 0x000fe40000004100 */
[----:B------:R-:W-:Y:S02]  /*41f0*/  HADD2.F32 R43, -RZ, R43.H0_H0 ;  /* 0x2000002bff2b7230 */ /* 0x000fe40000004100 */
[----:B------:R-:W-:Y:S01]  /*4200*/  FMUL.FTZ R52, R44, R48 ;  /* 0x000000302c347220 */ /* 0x000fe20000410000 */
[----:B------:R-:W-:-:S02]  /*4210*/  HADD2.F32 R46, -RZ, R46.H0_H0 ;  /* 0x2000002eff2e7230 */ /* 0x000fc40000004100 */
[-C--:B------:R-:W-:Y:S01]  /*4220*/  FFMA.FTZ R32, R32, R45.reuse, -R33 ;  /* 0x0000002d20207223 */ /* 0x080fe20000010821 */
[----:B------:R-:W-:Y:S01]  /*4230*/  FFMA.FTZ R33, R35, R45, R50 ;  /* 0x0000002d23217223 */ /* 0x000fe20000010032 */
[C---:B------:R-:W-:Y:S01]  /*4240*/  FMUL.FTZ R47, R43.reuse, R48 ;  /* 0x000000302b2f7220 */ /* 0x040fe20000410000 */
[--C-:B------:R-:W-:Y:S02]  /*4250*/  HADD2.F32 R35, -RZ, R42.reuse.H1_H1 ;  /* 0x3000002aff237230 */ /* 0x100fe40000004100 */
[-C--:B------:R-:W-:Y:S01]  /*4260*/  FFMA.FTZ R52, R43, R46.reuse, -R52 ;  /* 0x0000002e2b347223 */ /* 0x080fe20000010834 */
        /* <DEDUP_REMOVED lines=19> */
[----:B------:R-:W-:-:S07]  /*43a0*/  F2FP.F16.F32.PACK_AB R34, R48, R45 ;  /* 0x0000002d3022723e */ /* 0x000fce00000000ff */
.L_x_12272:
[----:B------:R-:W-:Y:S05]  /*43b0*/  BSYNC B2 ;  /* 0x0000000000027941 */ /* 0x000fea0003800000 */
.L_x_12271:
[----:B------:R1:W-:Y:S02]  /*43c0*/  STG.E.128 desc[UR60][R36.64+0x80], R32 ;  /* 0x0000802024007986 */ /* 0x0003e4000c101d3c */
.L_x_12270:
[----:B------:R-:W-:Y:S05]  /*43d0*/  BSYNC B1 ;  /* 0x0000000000017941 */ /* 0x000fea0003800000 */
.L_x_12269:
        /* <DEDUP_REMOVED lines=29> */
[--C-:B------:R-:W-:Y:S02]  /*45b0*/  HADD2.F32 R39, -RZ, R92.reuse.H1_H1 ;  /* 0x3000005cff277230 */ /* 0x100fe40000004100 */
[----:B------:R-:W-:Y:S01]  /*45c0*/  FFMA.FTZ R48, R35, R42, -R48 ;  /* 0x0000002a23307223 */ /* 0x000fe20000010830 */
[----:B------:R-:W-:Y:S02]  /*45d0*/  HADD2.F32 R41, -RZ, R92.H0_H0 ;  /* 0x2000005cff297230 */ /* 0x000fe40000004100 */
        /* <DEDUP_REMOVED lines=16> */
.L_x_12274:
[----:B------:R-:W-:Y:S05]  /*46e0*/  BSYNC B1 ;  /* 0x0000000000017941 */ /* 0x000fea0003800000 */
.L_x_12273:
[----:B------:R1:W-:Y:S01]  /*46f0*/  STG.E.128 desc[UR60][R36.64+0xa0], R32 ;  /* 0x0000a02024007986 */ /* 0x0003e2000c101d3c */
[----:B------:R-:W-:Y:S05]  /*4700*/  BRA `(.L_x_12252) ;  /* 0x0000002000747947 */ /* 0x000fea0003800000 */
.L_x_12246:
        /* <DEDUP_REMOVED lines=15> */
[----:B------:R-:W2:Y:S01]  /*4800*/  LDL.64 R62, [R1+0x8] ;  /* 0x00000800013e7983 */ /* 0x000ea20000100a00 */
        /* <DEDUP_REMOVED lines=22> */
[----:B--2---:R-:W-:-:S13]  /*4970*/  ISETP.GE.AND P3, PT, R62, R103, PT ;  /* 0x000000673e00720c */ /* 0x004fda0003f66270 */
[----:B------:R0:W5:Y:S04]  /*4980*/  @!P3 LDG.E.128 R40, desc[UR60][R56.64] ;  /* 0x0000003c3828b981 */ /* 0x000168000c1e1d00 */
[----:B------:R0:W5:Y:S01]  /*4990*/  @!P3 LDG.E.128 R52, desc[UR60][R58.64] ;  /* 0x0000003c3a34b981 */ /* 0x000162000c1e1d00 */
[----:B------:R-:W-:-:S13]  /*49a0*/  ISETP.GE.AND P3, PT, R0, R103, PT ;  /* 0x000000670000720c */ /* 0x000fda0003f66270 */
[----:B------:R0:W5:Y:S04]  /*49b0*/  @!P3 LDG.E.128 R36, desc[UR60][R56.64+0x20] ;  /* 0x0000203c3824b981 */ /* 0x000168000c1e1d00 */
[----:B------:R0:W5:Y:S01]  /*49c0*/  @!P3 LDG.E.128 R48, desc[UR60][R58.64+0x20] ;  /* 0x0000203c3a30b981 */ /* 0x000162000c1e1d00 */
[----:B------:R-:W-:-:S13]  /*49d0*/  ISETP.GE.AND P3, PT, R4, R103, PT ;  /* 0x000000670400720c */ /* 0x000fda0003f66270 */
[----:B------:R0:W5:Y:S04]  /*49e0*/  @!P3 LDG.E.128 R32, desc[UR60][R56.64+0x40] ;  /* 0x0000403c3820b981 */ /* 0x000168000c1e1d00 */
[----:B------:R0:W5:Y:S02]  /*49f0*/  @!P3 LDG.E.128 R44, desc[UR60][R58.64+0x40] ;  /* 0x0000403c3a2cb981 */ /* 0x000164000c1e1d00 */
.L_x_12276:
[----:B------:R-:W-:Y:S05]  /*4a00*/  BSYNC B1 ;  /* 0x0000000000017941 */ /* 0x000fea0003800000 */
.L_x_12275:
[----:B------:R-:W2:Y:S01]  /*4a10*/  LDL R21, [R1+0x2c] ;  /* 0x00002c0001157983 */ /* 0x000ea20000100800 */
[----:B0----5:R-:W-:Y:S02]  /*4a20*/  IMAD.MOV.U32 R56, RZ, RZ, R35 ;  /* 0x000000ffff387224 */ /* 0x021fe400078e0023 */
[----:B------:R-:W-:Y:S02]  /*4a30*/  IMAD.MOV.U32 R57, RZ, RZ, R32 ;  /* 0x000000ffff397224 */ /* 0x000fe400078e0020 */
        /* <DEDUP_REMOVED lines=18> */
[----:B------:R-:W-:-:S02]  /*4b60*/  PLOP3.LUT P3, PT, PT, PT, UP0, 0x80, 0x0 ;  /* 0x000000000000781c */ /* 0x000fc40003f6f008 */
[----:B------:R-:W-:Y:S01]  /*4b70*/  PRMT R127, R21, 0x7610, R127 ;  /* 0x00007610157f7816 */ /* 0x000fe2000000007f */
[----:B------:R-:W-:Y:S01]  /*4b80*/  IMAD.MOV.U32 R21, RZ, RZ, R47 ;  /* 0x000000ffff157224 */ /* 0x000fe200078e002f */
[----:B------:R-:W-:Y:S01]  /*4b90*/  PRMT R116, R56, 0x7610, R116 ;  /* 0x0000761038747816 */ /* 0x000fe20000000074 */
[----:B------:R-:W-:Y:S01]  /*4ba0*/  IMAD.MOV.U32 R56, RZ, RZ, R46 ;  /* 0x000000ffff387224 */ /* 0x000fe200078e002e */
[----:B------:R-:W-:-:S04]  /*4bb0*/  PRMT R126, R57, 0x5410, R58 ;  /* 0x00005410397e7816 */ /* 0x000fc8000000003a */
        /* <DEDUP_REMOVED lines=22> */
.L_x_12277:
[----:B------:R-:W2:Y:S01]  /*4d20*/  LDL R56, [R1+0x10] ;  /* 0x0000100001387983 */ /* 0x000ea20000100800 */
[----:B------:R-:W-:Y:S01]  /*4d30*/  IMAD R21, R144, 0x8, R22 ;  /* 0x0000000890157824 */ /* 0x000fe200078e0216 */
[----:B------:R-:W-:Y:S01]  /*4d40*/  BSSY B1, `(.L_x_12278) ;  /* 0x0000004000017945 */ /* 0x000fe20003800000 */
[----:B--2---:R-:W-:-:S04]  /*4d50*/  SHF.L.U32 R87, R56, 0x1f, RZ ;  /* 0x0000001f38577819 */ /* 0x004fc800000006ff */
[----:B------:R-:W0:Y:S02]  /*4d60*/  SYNCS.PHASECHK.TRANS64.TRYWAIT P5, [R21+URZ+0x31c90], R87 ;  /* 0x031c9057150075a7 */ /* 0x000e2400080a017f */
[----:B0-----:R-:W-:Y:S05]  /*4d70*/  @!P5 BRA `(.L_x_12279) ;  /* 0x000001e40024d947 */ /* 0x001fea0003800000 */
.L_x_12552:
[----:B------:R-:W-:Y:S05]  /*4d80*/  BSYNC B1 ;  /* 0x0000000000017941 */ /* 0x000fea0003800000 */
.L_x_12278:
        /* <DEDUP_REMOVED lines=16> */
[----:B------:R-:W4:Y:S04]  /*4e90*/  LDL R59, [R1+0x24] ;  /* 0x00002400013b7983 */ /* 0x000f280000100800 */
[----:B------:R-:W5:Y:S01]  /*4ea0*/  LDL.64 R114, [R1+0x8] ;  /* 0x0000080001727983 */ /* 0x000f620000100a00 */
        /* <DEDUP_REMOVED lines=8> */
[----:B------:R-:W-:Y:S01]  /*4f30*/  SHF.R.S32.HI R57, RZ, 0x2, R57 ;  /* 0x00000002ff397819 */ /* 0x000fe20000011439 */
        /* <DEDUP_REMOVED lines=11> */
[----:B-----5:R-:W-:-:S13]  /*4ff0*/  ISETP.GE.AND P4, PT, R114, R103, PT ;  /* 0x000000677200720c */ /* 0x020fda0003f86270 */
        /* <DEDUP_REMOVED lines=32> */
[--C-:B------:R-:W-:Y:S01]  /*5200*/  HADD2.F32 R117, -RZ, R52.reuse.H0_H0 ;  /* 0x20000034ff757230 */ /* 0x100fe20000004100 */
[----:B------:R-:W-:Y:S01]  /*5210*/  F2FP.F16.F32.PACK_AB R41, R41, R57 ;  /* 0x000000392929723e */ /* 0x000fe200000000ff */
[----:B------:R-:W-:Y:S02]  /*5220*/  HADD2.F32 R52, -RZ, R52.H1_H1 ;  /* 0x30000034ff347230 */ /* 0x000fe40000004100 */
[----:B------:R-:W-:-:S02]  /*5230*/  IMAD.MOV.U32 R57, RZ, RZ, R53 ;  /* 0x000000ffff397224 */ /* 0x000fc400078e0035 */
        /* <DEDUP_REMOVED lines=9> */
[----:B------:R-:W-:-:S02]  /*52d0*/  HADD2.F32 R114, -RZ, R114.H0_H0 ;  /* 0x20000072ff727230 */ /* 0x000fc40000004100 */
        /* <DEDUP_REMOVED lines=11> */
[----:B------:R-:W-:Y:S01]  /*5390*/  FMUL.FTZ R116, R54, R117 ;  /* 0x0000007536747220 */ /* 0x000fe20000410000 */
[----:B------:R-:W-:Y:S01]  /*53a0*/  F2FP.F16.F32.PACK_AB R52, R52, R115 ;  /* 0x000000733434723e */ /* 0x000fe200000000ff */
[C---:B------:R-:W-:Y:S02]  /*53b0*/  FMUL.FTZ R117, R114.reuse, R117 ;  /* 0x0000007572757220 */ /* 0x040fe40000410000 */
[----:B------:R-:W-:Y:S01]  /*53c0*/  FFMA.FTZ R116, R114, R55, -R116 ;  /* 0x0000003772747223 */ /* 0x000fe20000010874 */
[----:B------:R-:W-:-:S02]  /*53d0*/  HADD2.F32 R114, -RZ, R127.H1_H1 ;  /* 0x3000007fff727230 */ /* 0x000fc40000004100 */
        /* <DEDUP_REMOVED lines=10> */
[----:B------:R-:W-:Y:S01]  /*5480*/  HADD2.F32 R56, -RZ, R126.H0_H0 ;  /* 0x2000007eff387230 */ /* 0x000fe20000004100 */
[----:B------:R-:W-:Y:S01]  /*5490*/  F2FP.F16.F32.PACK_AB R40, R40, R116 ;  /* 0x000000742828723e */ /* 0x000fe200000000ff */
[----:B------:R-:W-:Y:S02]  /*54a0*/  HADD2.F32 R62, -RZ, R62.H1_H1 ;  /* 0x3000003eff3e7230 */ /* 0x000fe40000004100 */
[CC--:B------:R-:W-:Y:S01]  /*54b0*/  FMUL.FTZ R113, R55.reuse, R114.reuse ;  /* 0x0000007237717220 */ /* 0x0c0fe20000410000 */
[----:B------:R-:W-:Y:S01]  /*54c0*/  FMUL.FTZ R114, R60, R114 ;  /* 0x000000723c727220 */ /* 0x000fe20000410000 */
[----:B------:R-:W-:Y:S01]  /*54d0*/  F2FP.F16.F32.PACK_AB R54, R54, R117 ;  /* 0x000000753636723e */ /* 0x000fe200000000ff */
[----:B------:R-:W-:Y:S02]  /*54e0*/  IMAD.MOV.U32 R63, RZ, RZ, R52 ;  /* 0x000000ffff3f7224 */ /* 0x000fe400078e0034 */
[-C--:B------:R-:W-:Y:S01]  /*54f0*/  FFMA.FTZ R113, R60, R56.reuse, -R113 ;  /* 0x000000383c717223 */ /* 0x080fe20000010871 */
        /* <DEDUP_REMOVED lines=8> */
[----:B------:R-:W-:-:S03]  /*5580*/  F2FP.F16.F32.PACK_AB R43, R43, R114 ;  /* 0x000000722b2b723e */ /* 0x000fc600000000ff */
[----:B------:R-:W-:Y:S02]  /*5590*/  IMAD.MOV.U32 R58, RZ, RZ, R55 ;  /* 0x000000ffff3a7224 */ /* 0x000fe400078e0037 */
[----:B------:R-:W-:-:S07]  /*55a0*/  IMAD.MOV.U32 R62, RZ, RZ, R43 ;  /* 0x000000ffff3e7224 */ /* 0x000fce00078e002b */
.L_x_12283:
[----:B------:R-:W-:Y:S05]  /*55b0*/  BSYNC B2 ;  /* 0x0000000000027941 */ /* 0x000fea0003800000 */
.L_x_12282:
        /* <DEDUP_REMOVED lines=12> */
.L_x_12281:
[----:B------:R-:W-:Y:S05]  /*5680*/  BSYNC B1 ;  /* 0x0000000000017941 */ /* 0x000fea0003800000 */
.L_x_12280:
        /* <DEDUP_REMOVED lines=20> */
[----:B------:R-:W-:Y:S02]  /*57d0*/  IMAD.IADD R41, R41, 0x1, R40 ;  /* 0x0000000129297824 */ /* 0x000fe400078e0228 */
[C---:B------:R-:W-:Y:S02]  /*57e0*/  IMAD R40, R144.reuse, 0x3600, R100 ;  /* 0x0000360090287824 */ /* 0x040fe400078e0264 */
        /* <DEDUP_REMOVED lines=57> */
[--C-:B------:R-:W-:Y:S01]  /*5b80*/  HADD2.F32 R57, -RZ, R123.reuse.H1_H1 ;  /* 0x3000007bff397230 */ /* 0x100fe20000004100 */
        /* <DEDUP_REMOVED lines=22> */
[----:B------:R-:W-:Y:S01]  /*5cf0*/  FFMA.FTZ R52, R40, R122, -R52 ;  /* 0x0000007a28347223 */ /* 0x000fe20000010834 */
[----:B------:R-:W-:Y:S01]  /*5d00*/  F2FP.F16.F32.PACK_AB R40, R50, R58 ;  /* 0x0000003a3228723e */ /* 0x000fe200000000ff */
[----:B------:R-:W-:Y:S01]  /*5d10*/  FFMA.FTZ R51, R36, R122, R51 ;  /* 0x0000007a24337223 */ /* 0x000fe20000010033 */
[-C--:B------:R-:W-:Y:S01]  /*5d20*/  FMUL.FTZ R36, R54, R39.reuse ;  /* 0x0000002736247220 */ /* 0x080fe20000410000 */
[C---:B------:R-:W-:Y:S01]  /*5d30*/  FMUL.FTZ R39, R42.reuse, R39 ;  /* 0x000000272a277220 */ /* 0x040fe20000410000 */
[----:B------:R-:W-:Y:S02]  /*5d40*/  IMAD.MOV.U32 R55, RZ, RZ, R59 ;  /* 0x000000ffff377224 */ /* 0x000fe400078e003b */
[-C--:B------:R-:W-:Y:S01]  /*5d50*/  FFMA.FTZ R36, R42, R38.reuse, -R36 ;  /* 0x000000262a247223 */ /* 0x080fe20000010824 */
[----:B------:R-:W-:Y:S01]  /*5d60*/  FFMA.FTZ R39, R54, R38, R39 ;  /* 0x0000002636277223 */ /* 0x000fe20000010027 */
[----:B------:R-:W-:-:S03]  /*5d70*/  F2FP.F16.F32.PACK_AB R38, R49, R57 ;  /* 0x000000393126723e */ /* 0x000fc600000000ff */
[----:B------:R-:W-:Y:S02]  /*5d80*/  F2FP.F16.F32.PACK_AB R42, R36, R52 ;  /* 0x00000034242a723e */ /* 0x000fe400000000ff */
[----:B------:R-:W-:Y:S01]  /*5d90*/  F2FP.F16.F32.PACK_AB R54, R39, R51 ;  /* 0x000000332736723e */ /* 0x000fe200000000ff */
[----:B------:R-:W-:-:S07]  /*5da0*/  IMAD.MOV.U32 R52, RZ, RZ, R38 ;  /* 0x000000ffff347224 */ /* 0x000fce00078e0026 */
.L_x_12287:
[----:B------:R-:W-:Y:S05]  /*5db0*/  BSYNC B2 ;  /* 0x0000000000027941 */ /* 0x000fea0003800000 */
.L_x_12286:
        /* <DEDUP_REMOVED lines=12> */
.L_x_12285:
[----:B------:R-:W-:Y:S05]  /*5e80*/  BSYNC B1 ;  /* 0x0000000000017941 */ /* 0x000fea0003800000 */
.L_x_12284:
[----:B------:R-:W-:-:S13]  /*5e90*/  ISETP.NE.AND P4, PT, R15, RZ, PT ;  /* 0x000000ff0f00720c */ /* 0x000fda0003f85270 */
[----:B------:R-:W-:Y:S05]  /*5ea0*/  @!P4 BRA `(.L_x_12252) ;  /* 0x00000008008cc947 */ /* 0x000fea0003800000 */
[----:B-1----:R-:W3:Y:S04]  /*5eb0*/  LDL R36, [R1] ;  /* 0x0000000001247983 */ /* 0x002ee80000100800 */
        /* <DEDUP_REMOVED lines=33> */
[--C-:B------:R-:W-:Y:S01]  /*60d0*/  SHF.R.U64 R32, R32, 0x10, R33.reuse ;  /* 0x0000001020207819 */ /* 0x100fe20000001221 */
[----:B------:R-:W-:Y:S01]  /*60e0*/  HADD2.F32 R54, -RZ, R121.H1_H1 ;  /* 0x30000079ff367230 */ /* 0x000fe20000004100 */
[----:B------:R-:W-:Y:S01]  /*60f0*/  SHF.R.U32.HI R50, RZ, 0x10, R33 ;  /* 0x00000010ff327819 */ /* 0x000fe20000011621 */
[----:B--2---:R-:W-:Y:S01]  /*6100*/  HADD2.F32 R53, -RZ, R41.H0_H0 ;  /* 0x20000029ff357230 */ /* 0x004fe20000004100 */
[--C-:B------:R-:W-:Y:S01]  /*6110*/  SHF.R.U64 R33, R44, 0x10, R45.reuse ;  /* 0x000000102c217819 */ /* 0x100fe2000000122d */
[----:B------:R-:W-:Y:S01]  /*6120*/  HADD2.F32 R52, -RZ, R119.H1_H1 ;  /* 0x30000077ff347230 */ /* 0x000fe20000004100 */
[----:B------:R-:W-:Y:S01]  /*6130*/  SHF.R.U32.HI R44, RZ, 0x10, R45 ;  /* 0x00000010ff2c7819 */ /* 0x000fe2000001162d */
[----:B-1----:R-:W-:Y:S01]  /*6140*/  HADD2.F32 R55, -RZ, R37.H1_H1 ;  /* 0x30000025ff377230 */ /* 0x002fe20000004100 */
[--C-:B------:R-:W-:Y:S01]  /*6150*/  SHF.R.U64 R45, R46, 0x10, R47.reuse ;  /* 0x000000102e2d7819 */ /* 0x100fe2000000122f */
[----:B------:R-:W-:Y:S01]  /*6160*/  HADD2.F32 R50, -RZ, R50.H0_H0 ;  /* 0x20000032ff327230 */ /* 0x000fe20000004100 */
[----:B------:R-:W-:Y:S01]  /*6170*/  SHF.R.U32.HI R46, RZ, 0x10, R47 ;  /* 0x00000010ff2e7819 */ /* 0x000fe2000001162f */
[----:B------:R-:W-:-:S02]  /*6180*/  HADD2.F32 R47, -RZ, R41.H1_H1 ;  /* 0x30000029ff2f7230 */ /* 0x000fc40000004100 */
[-C--:B------:R-:W-:Y:S01]  /*6190*/  FMUL.FTZ R56, R53, R54.reuse ;  /* 0x0000003635387220 */ /* 0x080fe20000410000 */
[----:B------:R-:W-:Y:S01]  /*61a0*/  HADD2.F32 R41, -RZ, R37.H0_H0 ;  /* 0x20000025ff297230 */ /* 0x000fe20000004100 */
[--C-:B------:R-:W-:Y:S01]  /*61b0*/  SHF.R.U64 R34, R34, 0x10, R35.reuse ;  /* 0x0000001022227819 */ /* 0x100fe20000001223 */
[----:B------:R-:W-:Y:S01]  /*61c0*/  HADD2.F32 R44, -RZ, R44.H0_H0 ;  /* 0x2000002cff2c7230 */ /* 0x000fe20000004100 */
[----:B------:R-:W-:Y:S02]  /*61d0*/  SHF.R.U32.HI R35, RZ, 0x10, R35 ;  /* 0x00000010ff237819 */ /* 0x000fe40000011623 */
[C---:B------:R-:W-:Y:S01]  /*61e0*/  FMUL.FTZ R54, R41.reuse, R54 ;  /* 0x0000003629367220 */ /* 0x040fe20000410000 */
[----:B------:R-:W-:Y:S01]  /*61f0*/  FFMA.FTZ R37, R41, R52, -R56 ;  /* 0x0000003429257223 */ /* 0x000fe20000010838 */
[-C--:B------:R-:W-:Y:S01]  /*6200*/  FMUL.FTZ R58, R47, R44.reuse ;  /* 0x0000002c2f3a7220 */ /* 0x080fe20000410000 */
[----:B------:R-:W-:Y:S01]  /*6210*/  FMUL.FTZ R60, R55, R44 ;  /* 0x0000002c373c7220 */ /* 0x000fe20000410000 */
[----:B------:R-:W-:Y:S01]  /*6220*/  FFMA.FTZ R41, R53, R52, R54 ;  /* 0x0000003435297223 */ /* 0x000fe20000010036 */
[----:B------:R-:W-:-:S02]  /*6230*/  HADD2.F32 R52, -RZ, R43.H0_H0 ;  /* 0x2000002bff347230 */ /* 0x000fc40000004100 */
[-C--:B------:R-:W-:Y:S01]  /*6240*/  FFMA.FTZ R44, R55, R50.reuse, -R58 ;  /* 0x00000032372c7223 */ /* 0x080fe2000001083a */
[----:B------:R-:W-:Y:S02]  /*6250*/  HADD2.F32 R55, -RZ, R120.H1_H1 ;  /* 0x30000078ff377230 */ /* 0x000fe40000004100 */
[----:B------:R-:W-:Y:S01]  /*6260*/  FFMA.FTZ R50, R47, R50, R60 ;  /* 0x000000322f327223 */ /* 0x000fe2000001003c */
[----:B------:R-:W-:Y:S02]  /*6270*/  HADD2.F32 R54, -RZ, R39.H0_H0 ;  /* 0x20000027ff367230 */ /* 0x000fe40000004100 */
[----:B------:R-:W-:Y:S01]  /*6280*/  HADD2.F32 R43, -RZ, R43.H1_H1 ;  /* 0x3000002bff2b7230 */ /* 0x000fe20000004100 */
[----:B------:R-:W-:Y:S01]  /*6290*/  F2FP.F16.F32.PACK_AB R37, R44, R37 ;  /* 0x000000252c25723e */ /* 0x000fe200000000ff */
[----:B------:R-:W-:Y:S01]  /*62a0*/  HADD2.F32 R56, -RZ, R46.H0_H0 ;  /* 0x2000002eff387230 */ /* 0x000fe20000004100 */
[----:B------:R-:W-:Y:S01]  /*62b0*/  F2FP.F16.F32.PACK_AB R41, R50, R41 ;  /* 0x000000293229723e */ /* 0x000fe200000000ff */
[----:B------:R-:W-:-:S02]  /*62c0*/  HADD2.F32 R46, -RZ, R39.H1_H1 ;  /* 0x30000027ff2e7230 */ /* 0x000fc40000004100 */
[-C--:B------:R-:W-:Y:S01]  /*62d0*/  FMUL.FTZ R39, R54, R55.reuse ;  /* 0x0000003736277220 */ /* 0x080fe20000410000 */
[----:B------:R-:W-:Y:S02]  /*62e0*/  HADD2.F32 R53, -RZ, R35.H0_H0 ;  /* 0x20000023ff357230 */ /* 0x000fe40000004100 */
[----:B------:R-:W-:Y:S01]  /*62f0*/  FMUL.FTZ R35, R52, R55 ;  /* 0x0000003734237220 */ /* 0x000fe20000410000 */
[----:B------:R-:W-:Y:S02]  /*6300*/  HADD2.F32 R47, -RZ, R118.H1_H1 ;  /* 0x30000076ff2f7230 */ /* 0x000fe40000004100 */
[CC--:B------:R-:W-:Y:S01]  /*6310*/  FMUL.FTZ R55, R43.reuse, R56.reuse ;  /* 0x000000382b377220 */ /* 0x0c0fe20000410000 */
[----:B------:R-:W-:Y:S01]  /*6320*/  FMUL.FTZ R56, R46, R56 ;  /* 0x000000382e387220 */ /* 0x000fe20000410000 */
[----:B------:R-:W-:Y:S02]  /*6330*/  HADD2.F32 R120, -RZ, R120.H0_H0 ;  /* 0x20000078ff787230 */ /* 0x000fe40000004100 */
[----:B------:R-:W-:Y:S01]  /*6340*/  FFMA.FTZ R39, R52, R47, R39 ;  /* 0x0000002f34277223 */ /* 0x000fe20000010027 */
[-C--:B------:R-:W-:Y:S01]  /*6350*/  FFMA.FTZ R46, R46, R53.reuse, -R55 ;  /* 0x000000352e2e7223 */ /* 0x080fe20000010837 */
[----:B------:R-:W-:Y:S01]  /*6360*/  FFMA.FTZ R52, R43, R53, R56 ;  /* 0x000000352b347223 */ /* 0x000fe20000010038 */
[----:B------:R-:W-:-:S02]  /*6370*/  HADD2.F32 R56, -RZ, R121.H0_H0 ;  /* 0x20000079ff387230 */ /* 0x000fc40000004100 */
[----:B------:R-:W-:Y:S01]  /*6380*/  FFMA.FTZ R35, R54, R47, -R35 ;  /* 0x0000002f36237223 */ /* 0x000fe20000010823 */
[----:B------:R-:W-:Y:S02]  /*6390*/  HADD2.F32 R53, -RZ, R33.H0_H0 ;  /* 0x20000021ff357230 */ /* 0x000fe40000004100 */
[----:B------:R-:W-:Y:S01]  /*63a0*/  HADD2.F32 R43, -RZ, R40.H0_H0 ;  /* 0x20000028ff2b7230 */ /* 0x000fe20000004100 */
[----:B------:R-:W-:Y:S01]  /*63b0*/  F2FP.F16.F32.PACK_AB R52, R52, R39 ;  /* 0x000000273434723e */ /* 0x000fe200000000ff */
[----:B------:R-:W-:Y:S01]  /*63c0*/  HADD2.F32 R33, -RZ, R36.H0_H0 ;  /* 0x20000024ff217230 */ /* 0x000fe20000004100 */
[----:B------:R-:W-:Y:S01]  /*63d0*/  F2FP.F16.F32.PACK_AB R35, R46, R35 ;  /* 0x000000232e23723e */ /* 0x000fe200000000ff */
[----:B------:R-:W-:Y:S02]  /*63e0*/  HADD2.F32 R40, -RZ, R40.H1_H1 ;  /* 0x30000028ff287230 */ /* 0x000fe40000004100 */
[----:B------:R-:W-:Y:S02]  /*63f0*/  HADD2.F32 R36, -RZ, R36.H1_H1 ;  /* 0x30000024ff247230 */ /* 0x000fe40000004100 */
[----:B------:R-:W-:-:S02]  /*6400*/  HADD2.F32 R54, -RZ, R119.H0_H0 ;  /* 0x20000077ff367230 */ /* 0x000fc40000004100 */
[-C--:B------:R-:W-:Y:S01]  /*6410*/  FMUL.FTZ R55, R40, R53.reuse ;  /* 0x0000003528377220 */ /* 0x080fe20000410000 */
[----:B------:R-:W-:Y:S02]  /*6420*/  HADD2.F32 R47, -RZ, R32.H0_H0 ;  /* 0x20000020ff2f7230 */ /* 0x000fe40000004100 */
[-C--:B------:R-:W-:Y:S01]  /*6430*/  FMUL.FTZ R32, R43, R56.reuse ;  /* 0x000000382b207220 */ /* 0x080fe20000410000 */
[C---:B------:R-:W-:Y:S01]  /*6440*/  FMUL.FTZ R56, R33.reuse, R56 ;  /* 0x0000003821387220 */ /* 0x040fe20000410000 */
[C---:B------:R-:W-:Y:S01]  /*6450*/  FMUL.FTZ R53, R36.reuse, R53 ;  /* 0x0000003524357220 */ /* 0x040fe20000410000 */
[----:B------:R-:W-:Y:S02]  /*6460*/  HADD2.F32 R118, -RZ, R118.H0_H0 ;  /* 0x20000076ff767230 */ /* 0x000fe40000004100 */
        /* <DEDUP_REMOVED lines=14> */
[-C--:B------:R-:W-:Y:S01]  /*6550*/  FFMA.FTZ R55, R40, R118.reuse, -R55 ;  /* 0x0000007628377223 */ /* 0x080fe20000010837 */
[C---:B------:R-:W-:Y:S01]  /*6560*/  FMUL.FTZ R53, R38.reuse, R53 ;  /* 0x0000003526357220 */ /* 0x040fe20000410000 */
[----:B------:R-:W-:Y:S01]  /*6570*/  FFMA.FTZ R120, R45, R118, R120 ;  /* 0x000000762d787223 */ /* 0x000fe20000010078 */
[----:B------:R-:W-:Y:S01]  /*6580*/  FFMA.FTZ R38, R38, R47, -R57 ;  /* 0x0000002f26267223 */ /* 0x000fe20000010839 */
[----:B------:R-:W-:Y:S01]  /*6590*/  F2FP.F16.F32.PACK_AB R40, R36, R33 ;  /* 0x000000212428723e */ /* 0x000fe200000000ff */
[----:B------:R-:W-:Y:S01]  /*65a0*/  FFMA.FTZ R53, R42, R47, R53 ;  /* 0x0000002f2a357223 */ /* 0x000fe20000010035 */
[----:B------:R-:W-:Y:S02]  /*65b0*/  IMAD.MOV.U32 R36, RZ, RZ, R32 ;  /* 0x000000ffff247224 */ /* 0x000fe400078e0020 */
[----:B------:R-:W-:Y:S01]  /*65c0*/  F2FP.F16.F32.PACK_AB R38, R38, R55 ;  /* 0x000000372626723e */ /* 0x000fe200000000ff */
[----:B------:R-:W-:Y:S01]  /*65d0*/  IMAD.MOV.U32 R39, RZ, RZ, R35 ;  /* 0x000000ffff277224 */ /* 0x000fe200078e0023 */
[----:B------:R-:W-:Y:S01]  /*65e0*/  F2FP.F16.F32.PACK_AB R42, R53, R120 ;  /* 0x00000078352a723e */ /* 0x000fe200000000ff */
[----:B------:R-:W-:-:S07]  /*65f0*/  IMAD.MOV.U32 R43, RZ, RZ, R52 ;  /* 0x000000ffff2b7224 */ /* 0x000fce00078e0034 */
.L_x_12289:
[----:B------:R-:W-:Y:S05]  /*6600*/  BSYNC B1 ;  /* 0x0000000000017941 */ /* 0x000fea0003800000 */
.L_x_12288:
        /* <DEDUP_REMOVED lines=10> */
.L_x_12245:
[----:B------:R-:W2:Y:S02]  /*66b0*/  LDL R32, [R1+0x2c] ;  /* 0x00002c0001207983 */ /* 0x000ea40000100800 */
[----:B--2---:R-:W-:-:S13]  /*66c0*/  R2UR UR4, R32 ;  /* 0x00000000200472ca */ /* 0x004fda00000e0000 */
[----:B------:R-:W-:-:S06]  /*66d0*/  UISETP.NE.AND UP0, UPT, UR4, 0x3, UPT ;  /* 0x000000030400788c */ /* 0x000fcc000bf05270 */
[----:B------:R-:W-:-:S13]  /*66e0*/  PLOP3.LUT P3, PT, PT, PT, UP0, 0x80, 0x0 ;  /* 0x000000000000781c */ /* 0x000fda0003f6f008 */
[----:B------:R-:W-:Y:S05]  /*66f0*/  @!P3 BRA `(.L_x_12290) ;  /* 0x000000000004b947 */ /* 0x000fea0003800000 */
[----:B------:R-:W-:Y:S01]  /*6700*/  BPT.TRAP 0x1 ;  /* 0x000000040000795c */ /* 0x000fe20000300000 */
.L_x_12290:
[----:B------:R-:W2:Y:S01]  /*6710*/  LDL R32, [R1+0x10] ;  /* 0x0000100001207983 */ /* 0x000ea20000100800 */
[----:B------:R-:W-:Y:S01]  /*6720*/  IMAD R21, R144, 0x8, R22 ;  /* 0x0000000890157824 */ /* 0x000fe200078e0216 */
[----:B------:R-:W-:Y:S01]  /*6730*/  BSSY B1, `(.L_x_12291) ;  /* 0x0000006000017945 */ /* 0x000fe20003800000 */
[----:B------:R-:W-:-:S05]  /*6740*/  IMAD R86, R16, -0x90, R2 ;  /* 0xffffff7010567824 */ /* 0x000fca00078e0202 */
[----:B------:R-:W-:Y:S02]  /*6750*/  VIMNMX R86, R86, 0x90, PT ;  /* 0x0000009056567848 */ /* 0x000fe40003fe0100 */
[----:B--2---:R-:W-:-:S04]  /*6760*/  SHF.L.U32 R87, R32, 0x1f, RZ ;  /* 0x0000001f20577819 */ /* 0x004fc800000006ff */
[----:B------:R-:W0:Y:S02]  /*6770*/  SYNCS.PHASECHK.TRANS64.TRYWAIT P4, [R21+URZ+0x31c90], R87 ;  /* 0x031c9057150075a7 */ /* 0x000e24000808017f */
[----:B0-----:R-:W-:Y:S05]  /*6780*/  @!P4 BRA `(.L_x_12292) ;  /* 0x000001c800b4c947 */ /* 0x001fea0003800000 */
.L_x_12553:
[----:B------:R-:W-:Y:S05]  /*6790*/  BSYNC B1 ;  /* 0x0000000000017941 */ /* 0x000fea0003800000 */
.L_x_12291:
        /* <DEDUP_REMOVED lines=20> */
.L_x_12252:
[----:B------:R-:W-:Y:S05]  /*68e0*/  BSYNC B0 ;  /* 0x0000000000007941 */ /* 0x000fea0003800000 */
.L_x_12244:
        /* <DEDUP_REMOVED lines=17> */
.L_x_12294:
[----:B------:R-:W-:Y:S05]  /*6a00*/  BSYNC B0 ;  /* 0x0000000000007941 */ /* 0x000fea0003800000 */
.L_x_12293:
[----:B------:R-:W2:Y:S01]  /*6a10*/  SYNCS.PHASECHK.TRANS64.TRYWAIT P3, [R21+URZ+0x31cb0], R87 ;  /* 0x031cb057150075a7 */ /* 0x000ea2000806017f */
[----:B------:R-:W-:Y:S04]  /*6a20*/  BSSY B0, `(.L_x_12295) ;  /* 0x0000002000007945 */ /* 0x000fe80003800000 */
[----:B--2---:R-:W-:Y:S05]  /*6a30*/  @!P3 BRA `(.L_x_12296) ;  /* 0x000001c8001cb947 */ /* 0x004fea0003800000 */
.L_x_12554:
[----:B------:R-:W-:Y:S05]  /*6a40*/  BSYNC B0 ;  /* 0x0000000000007941 */ /* 0x000fea0003800000 */
.L_x_12295:
[----:B------:R-:W-:Y:S01]  /*6a50*/  ISETP.GE.AND P3, PT, R156, R86, PT ;  /* 0x000000569c00720c */ /* 0x000fe20003f66270 */
[----:B------:R-:W-:-:S12]  /*6a60*/  BSSY B0, `(.L_x_12297) ;  /* 0x0000021000007945 */ /* 0x000fd80003800000 */
[----:B------:R-:W-:Y:S05]  /*6a70*/  @P3 BRA `(.L_x_12298) ;  /* 0x00000000007c3947 */ /* 0x000fea0003800000 */
[----:B------:R-:W3:Y:S01]  /*6a80*/  LDL.64 R38, [R1+0x8] ;  /* 0x0000080001267983 */ /* 0x000ee20000100a00 */
        /* <DEDUP_REMOVED lines=12> */
[----:B---3--:R-:W-:-:S13]  /*6b50*/  ISETP.GE.AND P3, PT, R38, UR4, PT ;  /* 0x0000000426007c0c */ /* 0x008fda000bf66270 */
        /* <DEDUP_REMOVED lines=17> */
.L_x_12298:
[----:B------:R-:W-:Y:S05]  /*6c70*/  BSYNC B0 ;  /* 0x0000000000007941 */ /* 0x000fea0003800000 */
.L_x_12297:
[----:B------:R-:W4:Y:S01]  /*6c80*/  LDL.LU R24, [R1+0x10] ;  /* 0x0000100001187983 */ /* 0x000f220000300800 */
[----:B0-2---:R-:W-:Y:S02]  /*6c90*/  @!P4 VIADD R21, R21, 0x31cc0 ;  /* 0x00031cc01515c836 */ /* 0x005fe40000000000 */
        /* <DEDUP_REMOVED lines=8> */
[----:B0-----:R0:W-:Y:S01]  /*6d20*/  BAR.SYNC.DEFER_BLOCKING R108, 0x80 ;  /* 0x0002006c0000751d */ /* 0x0011e20000010000 */
[----:B------:R-:W-:-:S04]  /*6d30*/  ISETP.NE.AND P3, PT, R144, 0x2, PT ;  /* 0x000000029000780c */ /* 0x000fc80003f65270 */
[----:B------:R-:W-:Y:S01]  /*6d40*/  SEL R144, R144, RZ, P3 ;  /* 0x000000ff90907207 */ /* 0x000fe20001800000 */
[----:B------:R2:W-:Y:S02]  /*6d50*/  @!P4 SYNCS.ARRIVE.TRANS64.RED.A1T0 RZ, [R21+URZ], RZ ;  /* 0x000000ff15ffc9a7 */ /* 0x0005e4000810043f */
[----:B--2---:R-:W-:-:S04]  /*6d60*/  SEL R21, RZ, 0x1, P3 ;  /* 0x00000001ff157807 */ /* 0x004fc80001800000 */
[----:B----4-:R-:W-:-:S05]  /*6d70*/  LOP3.LUT R24, R24, R21, RZ, 0x3c, !PT ;  /* 0x0000001518187212 */ /* 0x010fca00078e3cff */
[----:B------:R0:W-:Y:S01]  /*6d80*/  STL [R1+0x10], R24 ;  /* 0x0000101801007387 */ /* 0x0001e20000100800 */
[----:B------:R-:W-:Y:S05]  /*6d90*/  @P2 BRA `(.L_x_12299) ;  /* 0xffffffbc000c2947 */ /* 0x000fea000383ffff */
[----:B0-----:R-:W0:Y:S01]  /*6da0*/  S2R R24, SR_TID.X ;  /* 0x0000000000187919 */ /* 0x001e220000002100 */
[----:B------:R-:W-:Y:S02]  /*6db0*/  PLOP3.LUT P0, PT, PT, PT, PT, 0x8, 0x0 ;  /* 0x000000000000781c */ /* 0x000fe40003f0e170 */
[----:B0-----:R-:W-:-:S04]  /*6dc0*/  SHF.R.U32.HI R24, RZ, 0x7, R24 ;  /* 0x00000007ff187819 */ /* 0x001fc80000011618 */
[----:B------:R-:W-:-:S13]  /*6dd0*/  ISETP.NE.AND P5, PT, R24, 0x1, PT ;  /* 0x000000011800780c */ /* 0x000fda0003fa5270 */
[----:B------:R-:W-:Y:S06]  /*6de0*/  @!P5 BAR.ARV 0x9, 0x100 ;  /* 0x024400000000db1d */ /* 0x000fec0000002000 */
.L_x_12239:
[----:B------:R-:W2:Y:S01]  /*6df0*/  LDL R4, [R1+0x58] ;  /* 0x0000580001047983 */ /* 0x000ea20000100800 */
[----:B------:R-:W0:Y:S01]  /*6e00*/  LDC R0, c[0x0][0x448] ;  /* 0x00011200ff007b82 */ /* 0x000e220000000800 */
        /* <DEDUP_REMOVED lines=20> */
[----:B---3--:R-:W-:Y:S01]  /*6f50*/  IMAD.MOV.U32 R37, RZ, RZ, RZ ;  /* 0x000000ffff257224 */ /* 0x008fe200078e00ff */
[----:B------:R-:W-:Y:S02]  /*6f60*/  CS2R R74, SRZ ;  /* 0x00000000004a7805 */ /* 0x000fe4000001ff00 */
[----:B------:R-:W-:Y:S02]  /*6f70*/  CS2R R6, SRZ ;  /* 0x0000000000067805 */ /* 0x000fe4000001ff00 */
[----:B0-----:R-:W-:Y:S01]  /*6f80*/  ISETP.NE.AND P1, PT, R0, 0x1, PT ;  /* 0x000000010000780c */ /* 0x001fe20003f25270 */
[----:B------:R-:W-:-:S12]  /*6f90*/  IMAD.MOV.U32 R76, RZ, RZ, RZ ;  /* 0x000000ffff4c7224 */ /* 0x000fd800078e00ff */
[----:B------:R-:W0:Y:S08]  /*6fa0*/  @P1 LDC R3, c[0x0][0x44c] ;  /* 0x00011300ff031b82 */ /* 0x000e300000000800 */
[----:B------:R-:W3:Y:S01]  /*6fb0*/  @P1 LDC R2, c[0x0][0x450] ;  /* 0x00011400ff021b82 */ /* 0x000ee20000000800 */
[----:B--2---:R-:W-:-:S04]  /*6fc0*/  VIADD R0, R4, 0xbf ;  /* 0x000000bf04007836 */ /* 0x004fc80000000000 */
[----:B0-----:R-:W-:-:S05]  /*6fd0*/  @P1 IMAD.HI.U32 R3, R0, R3, RZ ;  /* 0x0000000300031227 */ /* 0x001fca00078e00ff */
[----:B---3--:R-:W-:Y:S02]  /*6fe0*/  @P1 SHF.R.U32.HI R0, RZ, R2, R3 ;  /* 0x00000002ff001219 */ /* 0x008fe40000011603 */
[----:B------:R-:W-:-:S03]  /*6ff0*/  PLOP3.LUT P1, PT, PT, PT, PT, 0x80, 0x0 ;  /* 0x000000000000781c */ /* 0x000fc60003f2f070 */
[----:B------:R-:W-:-:S04]  /*7000*/  IMAD.IADD R0, R109, 0x1, R0 ;  /* 0x000000016d007824 */ /* 0x000fc800078e0200 */
[----:B------:R-:W-:-:S05]  /*7010*/  IMAD.HI R0, R0, 0x38e38e39, RZ ;  /* 0x38e38e3900007827 */ /* 0x000fca00078e02ff */
[----:B------:R-:W-:-:S04]  /*7020*/  SHF.R.U32.HI R3, RZ, 0x1f, R0 ;  /* 0x0000001fff037819 */ /* 0x000fc80000011600 */
[----:B------:R-:W-:Y:S01]  /*7030*/  LEA.HI.SX32 R3, R0, R3, 0x1b ;  /* 0x0000000300037211 */ /* 0x000fe200078fdaff */
[----:B------:R-:W-:-:S03]  /*7040*/  IMAD.MOV.U32 R0, RZ, RZ, RZ ;  /* 0x000000ffff007224 */ /* 0x000fc600078e00ff */
[----:B------:R-:W-:Y:S02]  /*7050*/  VIMNMX R96, R110, R3, PT ;  /* 0x000000036e607248 */ /* 0x000fe40003fe0100 */
[----:B------:R-:W-:Y:S02]  /*7060*/  CS2R R2, SRZ ;  /* 0x0000000000027805 */ /* 0x000fe4000001ff00 */
[----:B------:R-:W-:Y:S01]  /*7070*/  ISETP.GE.AND P2, PT, R96, 0x1, PT ;  /* 0x000000016000780c */ /* 0x000fe20003f46270 */
[----:B------:R-:W-:-:S12]  /*7080*/  @P0 BRA `(.L_x_12300) ;  /* 0x00000000000c0947 */ /* 0x000fd80003800000 */
[----:B------:R-:W0:Y:S01]  /*7090*/  FENCE.VIEW.ASYNC.G ;  /* 0x00000000000073c6 */ /* 0x000e220000000100 */
[----:B------:R-:W-:Y:S05]  /*70a0*/  WARPSYNC.ALL ;  /* 0x0000000000007948 */ /* 0x000fea0003800000 */
[----:B0-----:R-:W-:Y:S06]  /*70b0*/  BAR.ARV 0xc, 0x200 ;  /* 0x0308000000007b1d */ /* 0x001fec0000002000 */
.L_x_12300:
[----:B------:R-:W-:Y:S01]  /*70c0*/  CS2R R24, SRZ ;  /* 0x0000000000187805 */ /* 0x000fe2000001ff00 */
        /* <DEDUP_REMOVED lines=10> */
.L_x_12557:
[----:B------:R-:W0:Y:S01]  /*7170*/  LDL R3, [R1+0x28] ;  /* 0x0000280001037983 */ /* 0x000e220000100800 */
[----:B------:R-:W-:Y:S01]  /*7180*/  BSSY B6, `(.L_x_12303) ;  /* 0x000001b000067945 */ /* 0x000fe20003800000 */
[----:B0-----:R-:W-:-:S05]  /*7190*/  IMAD.HI R0, R3, 0x55555556, RZ ;  /* 0x5555555603007827 */ /* 0x001fca00078e02ff */
        /* <DEDUP_REMOVED lines=9> */
[----:B0-----:R-:W-:Y:S01]  /*7230*/  MOV R0, 0x0 ;  /* 0x0000000000007802 */ /* 0x001fe20000000f00 */
[----:B------:R-:W-:Y:S01]  /*7240*/  ULDC.64 UR4, c[0x4][0x1b8] ;  /* 0x01006e0000047ab9 */ /* 0x000fe20000000a00 */
[----:B------:R-:W-:Y:S01]  /*7250*/  ULDC.64 UR6, c[0x4][0x1c0] ;  /* 0x0100700000067ab9 */ /* 0x000fe20000000a00 */
[----:B------:R-:W-:Y:S01]  /*7260*/  IMAD.U32 R4, RZ, RZ, UR4 ;  /* 0x00000004ff047e24 */ /* 0x000fe2000f8e00ff */
[----:B--2---:R0:W2:Y:S01]  /*7270*/  LDC.64 R14, c[0x4][R0] ;  /* 0x01000000000e7b82 */ /* 0x0040a20000000a00 */
        /* <DEDUP_REMOVED lines=11> */
.L_x_12304:
[----:B------:R-:W-:Y:S05]  /*7330*/  BSYNC B6 ;  /* 0x0000000000067941 */ /* 0x000fea0003800000 */
.L_x_12303:
[----:B------:R-:W-:Y:S02]  /*7340*/  ULDC UR4, c[0x0][0x3f4] ;  /* 0x0000fd0000047ab9 */ /* 0x000fe40000000800 */
[----:B------:R-:W-:-:S13]  /*7350*/  ISETP.LT.AND P0, PT, RZ, UR4, PT ;  /* 0x00000004ff007c0c */ /* 0x000fda000bf01270 */
[----:B------:R-:W-:Y:S05]  /*7360*/  @P0 BRA `(.L_x_12305) ;  /* 0x0000000000400947 */ /* 0x000fea0003800000 */
[----:B------:R-:W0:Y:S02]  /*7370*/  LDL R16, [R1+0x74] ;  /* 0x0000740001107983 */ /* 0x000e240000100800 */
[----:B0-----:R-:W-:-:S04]  /*7380*/  LEA.HI R0, R16, R16, RZ, 0x1 ;  /* 0x0000001010007211 */ /* 0x001fc800078f08ff */
        /* <DEDUP_REMOVED lines=8> */
.L_x_12308:
[----:B---3--:R3:W4:Y:S02]  /*7410*/  SYNCS.PHASECHK.TRANS64.TRYWAIT P0, [R22+URZ+0x31c00], R3 ;  /* 0x031c0003160075a7 */ /* 0x008724000800017f */
[----:B----4-:R-:W-:Y:S05]  /*7420*/  @!P0 NANOSLEEP.SYNCS 0x989680 ;  /* 0x009896800000895d */ /* 0x010fea0003900000 */
[----:B------:R-:W4:Y:S02]  /*7430*/  @!P0 SYNCS.PHASECHK.TRANS64 P0, [R22+URZ+0x31c00], R3 ;  /* 0x031c0003160085a7 */ /* 0x000f24000800007f */
[----:B----4-:R-:W-:Y:S05]  /*7440*/  @!P0 BRA `(.L_x_12308) ;  /* 0xfffffffc00f08947 */ /* 0x010fea000383ffff */
.L_x_12307:
[----:B------:R-:W-:Y:S05]  /*7450*/  BSYNC B0 ;  /* 0x0000000000007941 */ /* 0x000fea0003800000 */
.L_x_12306:
[----:B------:R-:W-:Y:S05]  /*7460*/  BRA `(.L_x_12309) ;  /* 0x0000003c00447947 */ /* 0x000fea0003800000 */
.L_x_12305:
[----:B0-----:R-:W3:Y:S01]  /*7470*/  LDL R0, [R1+0x8c] ;  /* 0x00008c0001007983 */ /* 0x001ee20000100800 */
[----:B------:R-:W-:Y:S01]  /*7480*/  ULDC.64 UR6, c[0x0][0x408] ;  /* 0x0001020000067ab9 */ /* 0x000fe20000000a00 */
[----:B---3--:R-:W-:Y:S02]  /*7490*/  R2UR UR4, R0 ;  /* 0x00000000000472ca */ /* 0x008fe400000e0000 */
[----:B-----5:R-:W-:-:S05]  /*74a0*/  SHF.R.S32.HI R0, RZ, 0x1f, R102 ;  /* 0x0000001fff007819 */ /* 0x020fca0000011466 */
        /* <DEDUP_REMOVED lines=28> */
.L_x_12310:
[----:B------:R-:W3:Y:S01]  /*7670*/  LDL R18, [R1+0x58] ;  /* 0x0000580001127983 */ /* 0x000ee20000100800 */
[----:B------:R-:W-:Y:S01]  /*7680*/  ULDC.U8 UR4, c[0x0][0x410] ;  /* 0x0001040000047ab9 */ /* 0x000fe20000000000 */
[----:B------:R-:W-:Y:S01]  /*7690*/  BSSY B0, `(.L_x_12311) ;  /* 0x00003a6000007945 */ /* 0x000fe20003800000 */
[----:B------:R-:W-:Y:S01]  /*76a0*/  ISETP.NE.AND P0, PT, RZ, UR4, PT ;  /* 0x00000004ff007c0c */ /* 0x000fe2000bf05270 */
[----:B---3--:R-:W-:-:S12]  /*76b0*/  IMAD.IADD R10, R156, 0x1, R18 ;  /* 0x000000019c0a7824 */ /* 0x008fd800078e0212 */
[----:B------:R-:W-:Y:S05]  /*76c0*/  @!P0 BRA `(.L_x_12312) ;  /* 0x0000001c00588947 */ /* 0x000fea0003800000 */
[----:B------:R-:W0:Y:S01]  /*76d0*/  LDC R17, c[0x0][0x448] ;  /* 0x00011200ff117b82 */ /* 0x000e220000000800 */
        /* <DEDUP_REMOVED lines=8> */
[----:B------:R-:W3:Y:S01]  /*7760*/  @P0 LDC R5, c[0x0][0x450] ;  /* 0x00011400ff050b82 */ /* 0x000ee20000000800 */
[----:B0-----:R-:W-:-:S04]  /*7770*/  @P0 IMAD.HI.U32 R0, R10, R3, RZ ;  /* 0x000000030a000227 */ /* 0x001fc800078e00ff */
[----:B------:R-:W-:Y:S01]  /*7780*/  IMAD.MOV.U32 R3, RZ, RZ, R10 ;  /* 0x000000ffff037224 */ /* 0x000fe200078e000a */
[----:B---3--:R-:W-:-:S04]  /*7790*/  @P0 SHF.R.U32.HI R3, RZ, R5, R0 ;  /* 0x00000005ff030219 */ /* 0x008fc80000011600 */
        /* <DEDUP_REMOVED lines=17> */
[----:B------:R0:W3:Y:S04]  /*78b0*/  SHFL.IDX PT, R3, R13, RZ, 0x1e1f ;  /* 0x001e1fff0d037589 */ /* 0x0000e800000e0000 */
[----:B------:R-:W4:Y:S04]  /*78c0*/  SHFL.IDX PT, R0, R0, RZ, 0x1e1f ;  /* 0x001e1fff00007589 */ /* 0x000f2800000e0000 */
[----:B------:R-:W0:Y:S04]  /*78d0*/  SHFL.IDX PT, R5, R5, RZ, 0x1e1f ;  /* 0x001e1fff05057589 */ /* 0x000e2800000e0000 */
[----:B--2---:R2:W0:Y:S02]  /*78e0*/  SHFL.IDX PT, R14, R4, RZ, 0x1e1f ;  /* 0x001e1fff040e7589 */ /* 0x00442400000e0000 */
.L_x_12563:
[----:B--2---:R-:W2:Y:S04]  /*78f0*/  LDL R4, [R1+0x50] ;  /* 0x0000500001047983 */ /* 0x004ea80000100800 */
[----:B------:R-:W5:Y:S01]  /*7900*/  LDL R49, [R1+0x74] ;  /* 0x0000740001317983 */ /* 0x000f620000100800 */
[----:B------:R-:W-:Y:S01]  /*7910*/  BSSY B1, `(.L_x_12314) ;  /* 0x0000061000017945 */ /* 0x000fe20003800000 */
[----:B------:R-:W-:Y:S02]  /*7920*/  CS2R R34, SRZ ;  /* 0x0000000000227805 */ /* 0x000fe4000001ff00 */
[----:B------:R-:W-:Y:S02]  /*7930*/  CS2R R30, SRZ ;  /* 0x00000000001e7805 */ /* 0x000fe4000001ff00 */
[----:B------:R-:W-:-:S02]  /*7940*/  CS2R R26, SRZ ;  /* 0x00000000001a7805 */ /* 0x000fc4000001ff00 */
[----:B------:R-:W-:Y:S02]  /*7950*/  CS2R R18, SRZ ;  /* 0x0000000000127805 */ /* 0x000fe4000001ff00 */
[----:B0-----:R-:W-:Y:S02]  /*7960*/  CS2R R12, SRZ ;  /* 0x00000000000c7805 */ /* 0x001fe4000001ff00 */
[----:B------:R-:W-:Y:S02]  /*7970*/  CS2R R8, SRZ ;  /* 0x0000000000087805 */ /* 0x000fe4000001ff00 */
[----:B-1----:R-:W-:Y:S02]  /*7980*/  CS2R R32, SRZ ;  /* 0x0000000000207805 */ /* 0x002fe4000001ff00 */
[----:B------:R-:W-:Y:S02]  /*7990*/  CS2R R28, SRZ ;  /* 0x00000000001c7805 */ /* 0x000fe4000001ff00 */
[----:B------:R-:W-:-:S02]  /*79a0*/  CS2R R24, SRZ ;  /* 0x0000000000187805 */ /* 0x000fc4000001ff00 */
[----:B------:R-:W-:Y:S01]  /*79b0*/  CS2R R20, SRZ ;  /* 0x0000000000147805 */ /* 0x000fe2000001ff00 */
[----:B--2---:R-:W-:Y:S01]  /*79c0*/  IMAD R4, R4, R17, RZ ;  /* 0x0000001104047224 */ /* 0x004fe200078e02ff */
[----:B------:R-:W-:-:S03]  /*79d0*/  CS2R R16, SRZ ;  /* 0x0000000000107805 */ /* 0x000fc6000001ff00 */
[----:B------:R-:W-:Y:S01]  /*79e0*/  IMAD R105, R105, -0xc0, R4 ;  /* 0xffffff4069697824 */ /* 0x000fe200078e0204 */
[----:B------:R-:W-:Y:S02]  /*79f0*/  ISETP.GE.AND P1, PT, R10, R4, PT ;  /* 0x000000040a00720c */ /* 0x000fe40003f26270 */
[----:B------:R-:W-:Y:S02]  /*7a00*/  CS2R R10, SRZ ;  /* 0x00000000000a7805 */ /* 0x000fe4000001ff00 */
[----:B-----5:R-:W-:Y:S02]  /*7a10*/  LEA.HI R48, R49, R49, RZ, 0x1 ;  /* 0x0000003131307211 */ /* 0x020fe400078f08ff */
[----:B------:R-:W-:-:S04]  /*7a20*/  VIMNMX R105, R105, 0xc0, PT ;  /* 0x000000c069697848 */ /* 0x000fc80003fe0100 */
[----:B------:R-:W-:-:S03]  /*7a30*/  ISETP.GE.AND P0, PT, R156, R105, PT ;  /* 0x000000699c00720c */ /* 0x000fc60003f06270 */
[----:B------:R-:W-:Y:S10]  /*7a40*/  @P1 BRA `(.L_x_12315) ;  /* 0x0000000400341947 */ /* 0x000ff40003800000 */
[----:B------:R-:W2:Y:S01]  /*7a50*/  LDL R6, [R1+0x40] ;  /* 0x0000400001067983 */ /* 0x000ea20000100800 */
[----:B------:R-:W-:-:S03]  /*7a60*/  ULDC UR4, c[0x0][0x3f4] ;  /* 0x0000fd0000047ab9 */ /* 0x000fc60000000800 */
[----:B------:R-:W3:Y:S04]  /*7a70*/  LDL R36, [R1+0x34] ;  /* 0x0000340001247983 */ /* 0x000ee80000100800 */
[----:B------:R-:W4:Y:S04]  /*7a80*/  LDL R40, [R1+0x48] ;  /* 0x0000480001287983 */ /* 0x000f280000100800 */
[----:B------:R-:W4:Y:S04]  /*7a90*/  LDL R15, [R1+0x44] ;  /* 0x00004400010f7983 */ /* 0x000f280000100800 */
[----:B------:R-:W4:Y:S04]  /*7aa0*/  LDL.64 R46, [R1+0x18] ;  /* 0x00001800012e7983 */ /* 0x000f280000100a00 */
        /* <DEDUP_REMOVED lines=15> */
[-C--:B------:R-:W-:Y:S02]  /*7ba0*/  @!P4 IADD3 R8, P2, R14, R9.reuse, RZ ;  /* 0x000000090e08c210 */ /* 0x080fe40007f5e0ff */
[----:B----4-:R-:W-:-:S03]  /*7bb0*/  @!P4 IADD3 R6, P1, R0, R9, RZ ;  /* 0x000000090006c210 */ /* 0x010fc60007f3e0ff */
[--C-:B------:R-:W-:Y:S01]  /*7bc0*/  @!P4 IMAD.X R9, R5, 0x1, R4.reuse, P2 ;  /* 0x000000010509c824 */ /* 0x100fe200010e0604 */
[----:B------:R-:W-:Y:S01]  /*7bd0*/  ISETP.GE.AND P2, PT, R40, UR4, PT ;  /* 0x0000000428007c0c */ /* 0x000fe2000bf46270 */
[----:B------:R-:W-:Y:S01]  /*7be0*/  @!P4 IMAD.X R7, R3, 0x1, R4, P1 ;  /* 0x000000010307c824 */ /* 0x000fe200008e0604 */
[----:B------:R-:W-:Y:S01]  /*7bf0*/  SHF.R.S32.HI R4, RZ, 0x1f, R36 ;  /* 0x0000001fff047819 */ /* 0x000fe20000011424 */
[C---:B------:R-:W-:Y:S01]  /*7c00*/  IMAD.SHL.U32 R37, R36.reuse, 0x2, RZ ;  /* 0x0000000224257824 */ /* 0x040fe200078e00ff */
[----:B------:R-:W5:Y:S01]  /*7c10*/  @!P4 LD.E.64 R30, desc[UR60][R8.64] ;  /* 0x0000003c081ec980 */ /* 0x000f62000c101b00 */
[----:B------:R-:W-:Y:S02]  /*7c20*/  ISETP.GE.AND P1, PT, R15, UR4, PT ;  /* 0x000000040f007c0c */ /* 0x000fe4000bf26270 */
[----:B------:R-:W-:Y:S01]  /*7c30*/  SHF.L.U64.HI R4, R36, 0x1, R4 ;  /* 0x0000000124047819 */ /* 0x000fe20000010204 */
[----:B------:R0:W5:Y:S01]  /*7c40*/  @!P4 LD.E.64 R28, desc[UR60][R6.64] ;  /* 0x0000003c061cc980 */ /* 0x000162000c101b00 */
[----:B------:R-:W-:Y:S01]  /*7c50*/  @!P3 IADD3 R36, P4, R14, R37, RZ ;  /* 0x000000250e24b210 */ /* 0x000fe20007f9e0ff */
[----:B------:R-:W-:Y:S01]  /*7c60*/  IMAD.SHL.U32 R43, R40, 0x2, RZ ;  /* 0x00000002282b7824 */ /* 0x000fe200078e00ff */
[----:B------:R-:W-:-:S02]  /*7c70*/  SHF.R.S32.HI R10, RZ, 0x1f, R40 ;  /* 0x0000001fff0a7819 */ /* 0x000fc40000011428 */
[----:B------:R-:W-:Y:S01]  /*7c80*/  @!P3 IADD3 R38, P5, R0, R37, RZ ;  /* 0x000000250026b210 */ /* 0x000fe20007fbe0ff */
[----:B------:R-:W-:Y:S01]  /*7c90*/  @!P3 IMAD.X R37, R5, 0x1, R4, P4 ;  /* 0x000000010525b824 */ /* 0x000fe200020e0604 */
[----:B------:R-:W-:Y:S02]  /*7ca0*/  SHF.L.U64.HI R10, R40, 0x1, R10 ;  /* 0x00000001280a7819 */ /* 0x000fe4000001020a */
[-C--:B------:R-:W-:Y:S01]  /*7cb0*/  @!P2 IADD3 R42, P4, R14, R43.reuse, RZ ;  /* 0x0000002b0e2aa210 */ /* 0x080fe20007f9e0ff */
[----:B0-----:R-:W-:Y:S01]  /*7cc0*/  IMAD.SHL.U32 R7, R15, 0x2, RZ ;  /* 0x000000020f077824 */ /* 0x001fe200078e00ff */
[----:B------:R-:W-:Y:S01]  /*7cd0*/  SHF.R.S32.HI R11, RZ, 0x1f, R15 ;  /* 0x0000001fff0b7819 */ /* 0x000fe2000001140f */
[----:B------:R-:W-:Y:S01]  /*7ce0*/  @!P3 IMAD.X R39, R3, 0x1, R4, P5 ;  /* 0x000000010327b824 */ /* 0x000fe200028e0604 */
[C---:B------:R-:W-:Y:S01]  /*7cf0*/  @!P2 IADD3 R40, P5, R0.reuse, R43, RZ ;  /* 0x0000002b0028a210 */ /* 0x040fe20007fbe0ff */
[--C-:B------:R-:W-:Y:S01]  /*7d00*/  @!P2 IMAD.X R43, R5, 0x1, R10.reuse, P4 ;  /* 0x00000001052ba824 */ /* 0x100fe200020e060a */
        /* <DEDUP_REMOVED lines=33> */
.L_x_12315:
[----:B------:R-:W-:Y:S05]  /*7f20*/  BSYNC B1 ;  /* 0x0000000000017941 */ /* 0x000fea0003800000 */
.L_x_12314:
[----:B---3-5:R-:W-:Y:S01]  /*7f30*/  IMAD.MOV.U32 R3, RZ, RZ, R35 ;  /* 0x000000ffff037224 */ /* 0x028fe200078e0023 */
[----:B------:R-:W-:Y:S01]  /*7f40*/  LOP3.LUT R48, R48, 0xfffffffe, RZ, 0xc0, !PT ;  /* 0xfffffffe30307812 */ /* 0x000fe200078ec0ff */
[----:B------:R-:W-:Y:S01]  /*7f50*/  IMAD.MOV.U32 R4, RZ, RZ, R30 ;  /* 0x000000ffff047224 */ /* 0x000fe200078e001e */
[----:B------:R-:W-:Y:S01]  /*7f60*/  BSSY B1, `(.L_x_12316) ;  /* 0x000002a000017945 */ /* 0x000fe20003800000 */
[----:B----4-:R-:W-:Y:S02]  /*7f70*/  IMAD.MOV.U32 R0, RZ, RZ, R34 ;  /* 0x000000ffff007224 */ /* 0x010fe400078e0022 */
        /* <DEDUP_REMOVED lines=11> */
[----:B------:R-:W1:Y:S01]  /*8030*/  SYNCS.PHASECHK.TRANS64.TRYWAIT P1, [R22+URZ+0x31c00], R3 ;  /* 0x031c0003160075a7 */ /* 0x000e62000802017f */
[----:B------:R-:W-:Y:S01]  /*8040*/  PRMT R41, R4, 0x7610, R41 ;  /* 0x0000761004297816 */ /* 0x000fe20000000029 */
[----:B------:R-:W-:-:S02]  /*8050*/  IMAD.MOV.U32 R4, RZ, RZ, R19 ;  /* 0x000000ffff047224 */ /* 0x000fc400078e0013 */
        /* <DEDUP_REMOVED lines=26> */
.L_x_12564:
[----:B------:R-:W-:Y:S05]  /*8200*/  BSYNC B1 ;  /* 0x0000000000017941 */ /* 0x000fea0003800000 */
.L_x_12316:
        /* <DEDUP_REMOVED lines=45> */
[----:B------:R-:W-:Y:S02]  /*84e0*/  HADD2.F32 R42, -RZ, R52.H0_H0 ;  /* 0x20000034ff2a7230 */ /* 0x000fe40000004100 */
        /* <DEDUP_REMOVED lines=18> */
.L_x_12320:
[----:B------:R-:W-:Y:S05]  /*8610*/  BSYNC B1 ;  /* 0x0000000000017941 */ /* 0x000fea0003800000 */
.L_x_12319:
[----:B------:R-:W-:Y:S01]  /*8620*/  BSSY B1, `(.L_x_12321) ;  /* 0x000002d000017945 */ /* 0x000fe20003800000 */
[----:B------:R-:W-:-:S03]  /*8630*/  @P5 VIADD R0, R3, 0xffffffe0 ;  /* 0xffffffe003005836 */ /* 0x000fc60000000000 */
[----:B------:R-:W-:Y:S05]  /*8640*/  @P0 BRA `(.L_x_12322) ;  /* 0x0000000000a80947 */ /* 0x000fea0003800000 */
[----:B0-----:R-:W0:Y:S01]  /*8650*/  LDS.128 R4, [R0+0xda00] ;  /* 0x00da000000047984 */ /* 0x001e220000000c00 */
        /* <DEDUP_REMOVED lines=41> */
.L_x_12322:
[----:B------:R-:W-:Y:S05]  /*88f0*/  BSYNC B1 ;  /* 0x0000000000017941 */ /* 0x000fea0003800000 */
.L_x_12321:
        /* <DEDUP_REMOVED lines=44> */
.L_x_12324:
[----:B------:R-:W-:Y:S05]  /*8bc0*/  BSYNC B1 ;  /* 0x0000000000017941 */ /* 0x000fea0003800000 */
.L_x_12323:
        /* <DEDUP_REMOVED lines=44> */
.L_x_12326:
[----:B------:R-:W-:Y:S05]  /*8e90*/  BSYNC B1 ;  /* 0x0000000000017941 */ /* 0x000fea0003800000 */
.L_x_12325:
        /* <DEDUP_REMOVED lines=44> */
.L_x_12328:
[----:B------:R-:W-:Y:S05]  /*9160*/  BSYNC B1 ;  /* 0x0000000000017941 */ /* 0x000fea0003800000 */
.L_x_12327:
        /* <DEDUP_REMOVED lines=44> */
.L_x_12312:
[----:B------:R-:W3:Y:S01]  /*9430*/  LDL R11, [R1+0x34] ;  /* 0x00003400010b7983 */ /* 0x000ee20000100800 */
[----:B------:R-:W0:Y:S01]  /*9440*/  LDC R17, c[0x0][0x448] ;  /* 0x00011200ff117b82 */ /* 0x000e220000000800 */
[----:B------:R-:W-:Y:S01]  /*9450*/  ULDC.64 UR4, c[0x0][0x3f8] ;  /* 0x0000fe0000047ab9 */ /* 0x000fe20000000a00 */
[----:B------:R-:W-:Y:S01]  /*9460*/  ULDC.64 UR6, c[0x0][0x408] ;  /* 0x0001020000067ab9 */ /* 0x000fe20000000a00 */
[----:B--2---:R-:W3:Y:S01]  /*9470*/  LDL.64 R14, [R1+0x18] ;  /* 0x00001800010e7983 */ /* 0x004ee20000100a00 */
[----:B------:R-:W-:Y:S02]  /*9480*/  IMAD.MOV.U32 R6, RZ, RZ, R16 ;  /* 0x000000ffff067224 */ /* 0x000fe400078e0010 */
[----:B------:R-:W-:Y:S02]  /*9490*/  IMAD.MOV.U32 R7, RZ, RZ, R19 ;  /* 0x000000ffff077224 */ /* 0x000fe400078e0013 */
[----:B------:R-:W-:Y:S02]  /*94a0*/  IMAD.MOV.U32 R8, RZ, RZ, R102 ;  /* 0x000000ffff087224 */ /* 0x000fe400078e0066 */
[----:B------:R-:W-:Y:S01]  /*94b0*/  IMAD.MOV.U32 R9, RZ, RZ, R25 ;  /* 0x000000ffff097224 */ /* 0x000fe200078e0019 */
[----:B0-----:R-:W-:-:S13]  /*94c0*/  ISETP.NE.AND P0, PT, R17, 0x1, PT ;  /* 0x000000011100780c */ /* 0x001fda0003f05270 */
[----:B------:R-:W0:Y:S08]  /*94d0*/  @P0 LDC R3, c[0x0][0x44c] ;  /* 0x00011300ff030b82 */ /* 0x000e300000000800 */
[----:B------:R-:W2:Y:S01]  /*94e0*/  @P0 LDC R5, c[0x0][0x450] ;  /* 0x00011400ff050b82 */ /* 0x000ea20000000800 */
[----:B0-----:R-:W-:-:S04]  /*94f0*/  @P0 IMAD.HI.U32 R0, R10, R3, RZ ;  /* 0x000000030a000227 */ /* 0x001fc800078e00ff */
[----:B------:R-:W-:Y:S01]  /*9500*/  IMAD.MOV.U32 R3, RZ, RZ, R10 ;  /* 0x000000ffff037224 */ /* 0x000fe200078e000a */
[----:B--2---:R-:W-:-:S04]  /*9510*/  @P0 SHF.R.U32.HI R3, RZ, R5, R0 ;  /* 0x00000005ff030219 */ /* 0x004fc80000011600 */
        /* <DEDUP_REMOVED lines=16> */
[----:B---3--:R-:W-:-:S05]  /*9620*/  IMAD.IADD R11, R14, 0x1, R11 ;  /* 0x000000010e0b7824 */ /* 0x008fca00078e020b */
[----:B------:R-:W-:-:S04]  /*9630*/  SHF.R.S32.HI R12, RZ, 0x1f, R11 ;  /* 0x0000001fff0c7819 */ /* 0x000fc8000001140b */
[----:B------:R-:W-:-:S04]  /*9640*/  LEA.HI R12, R12, R11, RZ, 0x3 ;  /* 0x0000000b0c0c7211 */ /* 0x000fc800078f18ff */
        /* <DEDUP_REMOVED lines=8> */
.L_x_12570:
[----:B------:R-:W3:Y:S04]  /*96d0*/  LDL R0, [R1+0x50] ;  /* 0x0000500001007983 */ /* 0x000ee80000100800 */
[----:B------:R-:W5:Y:S01]  /*96e0*/  LDL R47, [R1+0x74] ;  /* 0x00007400012f7983 */ /* 0x000f620000100800 */
[----:B------:R-:W-:Y:S01]  /*96f0*/  BSSY B1, `(.L_x_12330) ;  /* 0x0000038000017945 */ /* 0x000fe20003800000 */
[----:B----4-:R-:W-:Y:S01]  /*9700*/  IMAD.MOV.U32 R42, RZ, RZ, R14 ;  /* 0x000000ffff2a7224 */ /* 0x010fe200078e000e */
[----:B------:R-:W-:Y:S01]  /*9710*/  CS2R R6, SRZ ;  /* 0x0000000000067805 */ /* 0x000fe2000001ff00 */
[----:B--2---:R-:W-:Y:S01]  /*9720*/  IMAD.MOV.U32 R43, RZ, RZ, R5 ;  /* 0x000000ffff2b7224 */ /* 0x004fe200078e0005 */
        /* <DEDUP_REMOVED lines=9> */
[----:B---3--:R-:W-:-:S04]  /*97c0*/  IMAD R17, R0, R17, RZ ;  /* 0x0000001100117224 */ /* 0x008fc800078e02ff */
[----:B------:R-:W-:Y:S01]  /*97d0*/  IMAD R105, R105, -0xc0, R17 ;  /* 0xffffff4069697824 */ /* 0x000fe200078e0211 */
[----:B------:R-:W-:Y:S02]  /*97e0*/  ISETP.GE.AND P1, PT, R10, R17, PT ;  /* 0x000000110a00720c */ /* 0x000fe40003f26270 */
[----:B------:R-:W-:Y:S02]  /*97f0*/  CS2R R10, SRZ ;  /* 0x00000000000a7805 */ /* 0x000fe4000001ff00 */
[----:B-----5:R-:W-:Y:S02]  /*9800*/  LEA.HI R0, R47, R47, RZ, 0x1 ;  /* 0x0000002f2f007211 */ /* 0x020fe400078f08ff */
[----:B------:R-:W-:Y:S02]  /*9810*/  CS2R R16, SRZ ;  /* 0x0000000000107805 */ /* 0x000fe4000001ff00 */
[----:B------:R-:W-:-:S04]  /*9820*/  VIMNMX R105, R105, 0xc0, PT ;  /* 0x000000c069697848 */ /* 0x000fc80003fe0100 */
[----:B------:R-:W-:Y:S01]  /*9830*/  ISETP.GE.AND P0, PT, R156, R105, PT ;  /* 0x000000699c00720c */ /* 0x000fe20003f06270 */
[----:B------:R-:W-:-:S12]  /*9840*/  @P1 BRA `(.L_x_12331) ;  /* 0x0000000000881947 */ /* 0x000fd80003800000 */
[----:B------:R-:W2:Y:S01]  /*9850*/  LDL.64 R44, [R1+0x8] ;  /* 0x00000800012c7983 */ /* 0x000ea20000100a00 */
[----:B------:R-:W-:-:S03]  /*9860*/  ULDC UR4, c[0x0][0x3f4] ;  /* 0x0000fd0000047ab9 */ /* 0x000fc60000000800 */
[----:B------:R-:W3:Y:S01]  /*9870*/  LDL R21, [R1+0x78] ;  /* 0x0000780001157983 */ /* 0x000ee20000100800 */
        /* <DEDUP_REMOVED lines=10> */
[C---:B--2---:R-:W-:Y:S02]  /*9920*/  VIADD R3, R44.reuse, 0x10 ;  /* 0x000000102c037836 */ /* 0x044fe40000000000 */
[C---:B------:R-:W-:Y:S01]  /*9930*/  VIADD R4, R44.reuse, 0x20 ;  /* 0x000000202c047836 */ /* 0x040fe20000000000 */
[----:B------:R-:W-:-:S02]  /*9940*/  ISETP.GE.AND P1, PT, R44, UR4, PT ;  /* 0x000000042c007c0c */ /* 0x000fc4000bf26270 */
[----:B------:R-:W-:Y:S02]  /*9950*/  ISETP.GE.AND P2, PT, R3, UR4, PT ;  /* 0x0000000403007c0c */ /* 0x000fe4000bf46270 */
[----:B------:R-:W-:Y:S02]  /*9960*/  ISETP.GE.AND P3, PT, R4, UR4, PT ;  /* 0x0000000404007c0c */ /* 0x000fe4000bf66270 */
[----:B------:R-:W-:-:S07]  /*9970*/  CS2R R4, SRZ ;  /* 0x0000000000047805 */ /* 0x000fce000001ff00 */
[----:B------:R-:W-:-:S04]  /*9980*/  @!P1 IMAD.WIDE R12, R44, 0x2, R32 ;  /* 0x000000022c0c9825 */ /* 0x000fc800078e0220 */
[----:B------:R-:W-:Y:S01]  /*9990*/  @!P2 IMAD.SHL.U32 R37, R20, 0x8, RZ ;  /* 0x000000081425a824 */ /* 0x000fe200078e00ff */
[----:B------:R0:W5:Y:S01]  /*99a0*/  @!P1 LD.E.128 R16, desc[UR60][R12.64] ;  /* 0x0000003c0c109980 */ /* 0x000162000c101d00 */
[----:B---3--:R-:W-:Y:S02]  /*99b0*/  @!P3 IMAD.SHL.U32 R41, R21, 0x8, RZ ;  /* 0x000000081529b824 */ /* 0x008fe400078e00ff */
[----:B------:R-:W-:-:S04]  /*99c0*/  @!P2 IMAD.WIDE R34, R37, 0x2, R32 ;  /* 0x000000022522a825 */ /* 0x000fc800078e0220 */
[----:B------:R-:W-:Y:S01]  /*99d0*/  @!P3 IMAD.WIDE R38, R41, 0x2, R32 ;  /* 0x000000022926b825 */ /* 0x000fe200078e0220 */
[----:B------:R1:W5:Y:S01]  /*99e0*/  @!P2 LD.E.128 R24, desc[UR60][R34.64] ;  /* 0x0000003c2218a980 */ /* 0x000362000c101d00 */
[----:B0-----:R-:W-:Y:S02]  /*99f0*/  CS2R R12, SRZ ;  /* 0x00000000000c7805 */ /* 0x001fe4000001ff00 */
[--C-:B------:R-:W-:Y:S01]  /*9a00*/  @!P2 IMAD.WIDE R36, R37, 0x2, R42.reuse ;  /* 0x000000022524a825 */ /* 0x100fe200078e022a */
[----:B------:R1:W5:Y:S03]  /*9a10*/  @!P3 LD.E.128 R28, desc[UR60][R38.64] ;  /* 0x0000003c261cb980 */ /* 0x000366000c101d00 */
[--C-:B------:R-:W-:Y:S01]  /*9a20*/  @!P3 IMAD.WIDE R40, R41, 0x2, R42.reuse ;  /* 0x000000022928b825 */ /* 0x100fe200078e022a */
[----:B------:R1:W5:Y:S03]  /*9a30*/  @!P2 LD.E.128 R8, desc[UR60][R36.64] ;  /* 0x0000003c2408a980 */ /* 0x000366000c101d00 */
[----:B------:R-:W-:Y:S01]  /*9a40*/  @!P1 IMAD.WIDE R32, R44, 0x2, R42 ;  /* 0x000000022c209825 */ /* 0x000fe200078e022a */
[----:B------:R1:W5:Y:S04]  /*9a50*/  @!P3 LD.E.128 R12, desc[UR60][R40.64] ;  /* 0x0000003c280cb980 */ /* 0x000368000c101d00 */
[----:B------:R1:W5:Y:S02]  /*9a60*/  @!P1 LD.E.128 R4, desc[UR60][R32.64] ;  /* 0x0000003c20049980 */ /* 0x000364000c101d00 */
.L_x_12331:
[----:B------:R-:W-:Y:S05]  /*9a70*/  BSYNC B1 ;  /* 0x0000000000017941 */ /* 0x000fea0003800000 */
.L_x_12330:
[----:B------:R-:W-:Y:S01]  /*9a80*/  LOP3.LUT R0, R0, 0xfffffffe, RZ, 0xc0, !PT ;  /* 0xfffffffe00007812 */ /* 0x000fe200078ec0ff */
[----:B-----5:R-:W-:Y:S01]  /*9a90*/  IMAD.MOV.U32 R3, RZ, RZ, R4 ;  /* 0x000000ffff037224 */ /* 0x020fe200078e0004 */
[----:B------:R-:W-:Y:S01]  /*9aa0*/  BSSY B1, `(.L_x_12332) ;  /* 0x000002e000017945 */ /* 0x000fe20003800000 */
[----:B------:R-:W-:Y:S02]  /*9ab0*/  IMAD.MOV.U32 R21, RZ, RZ, R5 ;  /* 0x000000ffff157224 */ /* 0x000fe400078e0005 */
[----:B------:R-:W-:Y:S01]  /*9ac0*/  IMAD.IADD R0, R47, 0x1, -R0 ;  /* 0x000000012f007824 */ /* 0x000fe200078e0a00 */
[----:B------:R-:W-:Y:S01]  /*9ad0*/  PRMT R54, R3, 0x7610, R54 ;  /* 0x0000761003367816 */ /* 0x000fe20000000036 */
[----:B-1----:R-:W-:Y:S01]  /*9ae0*/  IMAD.MOV.U32 R32, RZ, RZ, R6 ;  /* 0x000000ffff207224 */ /* 0x002fe200078e0006 */
        /* <DEDUP_REMOVED lines=40> */
[----:B0-----:R-:W-:Y:S06]  /*9d70*/  @!P1 BRA `(.L_x_12333) ;  /* 0x0000019800949947 */ /* 0x001fec0003800000 */
.L_x_12571:
[----:B------:R-:W-:Y:S05]  /*9d80*/  BSYNC B1 ;  /* 0x0000000000017941 */ /* 0x000fea0003800000 */
.L_x_12332:
[----:B------:R-:W-:Y:S01]  /*9d90*/  PRMT R42, R0, 0x5410, R32 ;  /* 0x00005410002a7816 */ /* 0x000fe20000000020 */
[----:B------:R-:W-:Y:S06]  /*9da0*/  @P0 BRA `(.L_x_12318) ;  /* 0x0000001000d00947 */ /* 0x000fec0003800000 */
[----:B------:R-:W2:Y:S01]  /*9db0*/  LDL.64 R34, [R1+0x8] ;  /* 0x0000080001227983 */ /* 0x000ea20000100a00 */
[----:B0-----:R-:W2:Y:S03]  /*9dc0*/  LDC R3, c[0x0][0x3f4] ;  /* 0x0000fd00ff037b82 */ /* 0x001ea60000000800 */
[----:B------:R0:W5:Y:S04]  /*9dd0*/  LDL R66, [R1+0x14] ;  /* 0x0000140001427983 */ /* 0x0001680000100800 */
[----:B------:R0:W5:Y:S04]  /*9de0*/  LDL R65, [R1+0x24] ;  /* 0x0000240001417983 */ /* 0x0001680000100800 */
[----:B------:R0:W5:Y:S01]  /*9df0*/  LDL R64, [R1+0x20] ;  /* 0x0000200001407983 */ /* 0x0001620000100800 */
[----:B------:R-:W-:Y:S01]  /*9e00*/  BSSY B1, `(.L_x_12334) ;  /* 0x000006b000017945 */ /* 0x000fe20003800000 */
[C---:B--2---:R-:W-:Y:S01]  /*9e10*/  ISETP.GE.AND P0, PT, R34.reuse, R3, PT ;  /* 0x000000032200720c */ /* 0x044fe20003f06270 */
[----:B------:R-:W-:-:S02]  /*9e20*/  VIADD R0, R34, 0x10 ;  /* 0x0000001022007836 */ /* 0x000fc40000000000 */
[----:B------:R-:W-:-:S03]  /*9e30*/  VIADD R32, R34, 0x20 ;  /* 0x0000002022207836 */ /* 0x000fc60000000000 */
[-C--:B------:R-:W-:Y:S02]  /*9e40*/  ISETP.GE.AND P1, PT, R0, R3.reuse, PT ;  /* 0x000000030000720c */ /* 0x080fe40003f26270 */
[----:B------:R-:W-:-:S05]  /*9e50*/  ISETP.GE.AND P2, PT, R32, R3, PT ;  /* 0x000000032000720c */ /* 0x000fca0003f46270 */
[----:B0-----:R-:W-:Y:S08]  /*9e60*/  @P0 BRA `(.L_x_12335) ;  /* 0x0000000400900947 */ /* 0x001ff00003800000 */
        /* <DEDUP_REMOVED lines=27> */
[----:B------:R-:W-:Y:S02]  /*a020*/  SHF.R.U32.HI R60, RZ, 0x10, R7 ;  /* 0x00000010ff3c7819 */ /* 0x000fe40000011607 */
[----:B------:R-:W-:Y:S01]  /*a030*/  SHF.R.U32.HI R61, RZ, 0x10, R19 ;  /* 0x00000010ff3d7819 */ /* 0x000fe20000011613 */
[--C-:B0-----:R-:W-:Y:S02]  /*a040*/  HADD2.F32 R6, -RZ, R37.reuse.H0_H0 ;  /* 0x20000025ff067230 */ /* 0x101fe40000004100 */
[----:B------:R-:W-:-:S03]  /*a050*/  HADD2.F32 R48, -RZ, R37.H1_H1 ;  /* 0x30000025ff307230 */ /* 0x000fc60000004100 */
[C---:B------:R-:W-:Y:S01]  /*a060*/  FMUL.FTZ R57, R6.reuse, R53 ;  /* 0x0000003506397220 */ /* 0x040fe20000410000 */
[----:B------:R-:W-:Y:S01]  /*a070*/  FMUL.FTZ R59, R6, R51 ;  /* 0x00000033063b7220 */ /* 0x000fe20000410000 */
[----:B------:R-:W-:Y:S02]  /*a080*/  HADD2.F32 R37, -RZ, R36.H0_H0 ;  /* 0x20000024ff257230 */ /* 0x000fe40000004100 */
[----:B------:R-:W-:Y:S01]  /*a090*/  FMUL.FTZ R56, R48, R55 ;  /* 0x0000003730387220 */ /* 0x000fe20000410000 */
[----:B------:R-:W-:Y:S02]  /*a0a0*/  HADD2.F32 R49, -RZ, R38.H0_H0 ;  /* 0x20000026ff317230 */ /* 0x000fe40000004100 */
[--C-:B------:R-:W-:Y:S02]  /*a0b0*/  HADD2.F32 R50, -RZ, R39.reuse.H0_H0 ;  /* 0x20000027ff327230 */ /* 0x100fe40000004100 */
[----:B------:R-:W-:Y:S02]  /*a0c0*/  HADD2.F32 R39, -RZ, R39.H1_H1 ;  /* 0x30000027ff277230 */ /* 0x000fe40000004100 */
[----:B------:R-:W-:-:S02]  /*a0d0*/  HADD2.F32 R36, -RZ, R36.H1_H1 ;  /* 0x30000024ff247230 */ /* 0x000fc40000004100 */
[----:B------:R-:W-:Y:S02]  /*a0e0*/  HADD2.F32 R17, -RZ, R17.H0_H0 ;  /* 0x20000011ff117230 */ /* 0x000fe40000004100 */
[----:B------:R-:W-:Y:S01]  /*a0f0*/  HADD2.F32 R38, -RZ, R38.H1_H1 ;  /* 0x30000026ff267230 */ /* 0x000fe20000004100 */
[----:B--2---:R-:W0:Y:S02]  /*a100*/  LDS.128 R32, [R67] ;  /* 0x0000000043207984 */ /* 0x004e240000000c00 */
[--C-:B0-----:R-:W-:Y:S02]  /*a110*/  HADD2.F32 R18, -RZ, R33.reuse.H0_H0 ;  /* 0x20000021ff127230 */ /* 0x101fe40000004100 */
[----:B------:R-:W-:-:S03]  /*a120*/  HADD2.F32 R33, -RZ, R33.H1_H1 ;  /* 0x30000021ff217230 */ /* 0x000fc60000004100 */
[C---:B------:R-:W-:Y:S01]  /*a130*/  FFMA.FTZ R6, R18.reuse, R51, -R57 ;  /* 0x0000003312067223 */ /* 0x040fe20000010839 */
[----:B------:R-:W-:Y:S02]  /*a140*/  HADD2.F32 R51, -RZ, R52.H0_H0 ;  /* 0x20000034ff337230 */ /* 0x000fe40000004100 */
[----:B------:R-:W-:Y:S02]  /*a150*/  HADD2.F32 R52, -RZ, R58.H0_H0 ;  /* 0x2000003aff347230 */ /* 0x000fe40000004100 */
[----:B------:R-:W-:Y:S01]  /*a160*/  FFMA.FTZ R18, R18, R53, R59 ;  /* 0x0000003512127223 */ /* 0x000fe2000001003b */
[----:B------:R-:W-:Y:S02]  /*a170*/  HADD2.F32 R7, -RZ, R32.H0_H0 ;  /* 0x20000020ff077230 */ /* 0x000fe40000004100 */
[-C--:B------:R-:W-:Y:S01]  /*a180*/  FMUL.FTZ R58, R48, R51.reuse ;  /* 0x00000033303a7220 */ /* 0x080fe20000410000 */
[----:B------:R-:W-:Y:S01]  /*a190*/  FMUL.FTZ R48, R37, R54 ;  /* 0x0000003625307220 */ /* 0x000fe20000410000 */
[----:B------:R-:W-:Y:S01]  /*a1a0*/  FFMA.FTZ R53, R33, R51, -R56 ;  /* 0x0000003321357223 */ /* 0x000fe20000010838 */
[----:B------:R-:W-:-:S02]  /*a1b0*/  HADD2.F32 R56, -RZ, R62.H0_H0 ;  /* 0x2000003eff387230 */ /* 0x000fc40000004100 */
[-C--:B------:R-:W-:Y:S01]  /*a1c0*/  FMUL.FTZ R51, R37, R52.reuse ;  /* 0x0000003425337220 */ /* 0x080fe20000410000 */
[----:B------:R-:W-:Y:S01]  /*a1d0*/  FFMA.FTZ R37, R7, R52, -R48 ;  /* 0x0000003407257223 */ /* 0x000fe20000010830 */
[----:B------:R-:W-:Y:S01]  /*a1e0*/  FFMA.FTZ R55, R33, R55, R58 ;  /* 0x0000003721377223 */ /* 0x000fe2000001003a */
[----:B------:R-:W-:Y:S02]  /*a1f0*/  HADD2.F32 R48, -RZ, R63.H0_H0 ;  /* 0x2000003fff307230 */ /* 0x000fe40000004100 */
[----:B------:R-:W-:Y:S01]  /*a200*/  FMUL.FTZ R52, R49, R56 ;  /* 0x0000003831347220 */ /* 0x000fe20000410000 */
[----:B------:R-:W-:Y:S02]  /*a210*/  HADD2.F32 R19, -RZ, R34.H0_H0 ;  /* 0x20000022ff137230 */ /* 0x000fe40000004100 */
[----:B------:R-:W-:Y:S02]  /*a220*/  HADD2.F32 R33, -RZ, R62.H1_H1 ;  /* 0x3000003eff217230 */ /* 0x000fe40000004100 */
[----:B------:R-:W-:Y:S01]  /*a230*/  FFMA.FTZ R51, R7, R54, R51 ;  /* 0x0000003607337223 */ /* 0x000fe20000010033 */
[----:B------:R-:W-:-:S02]  /*a240*/  HADD2.F32 R47, -RZ, R35.H0_H0 ;  /* 0x20000023ff2f7230 */ /* 0x000fc40000004100 */
[-C--:B------:R-:W-:Y:S01]  /*a250*/  FMUL.FTZ R54, R49, R48.reuse ;  /* 0x0000003031367220 */ /* 0x080fe20000410000 */
[----:B------:R-:W-:Y:S02]  /*a260*/  HADD2.F32 R7, -RZ, R63.H1_H1 ;  /* 0x3000003fff077230 */ /* 0x000fe40000004100 */
[----:B------:R-:W-:Y:S01]  /*a270*/  FFMA.FTZ R49, R19, R48, -R52 ;  /* 0x0000003013317223 */ /* 0x000fe20000010834 */
[C---:B------:R-:W-:Y:S01]  /*a280*/  FMUL.FTZ R58, R50.reuse, R33 ;  /* 0x00000021323a7220 */ /* 0x040fe20000410000 */
[----:B------:R-:W-:Y:S02]  /*a290*/  HADD2.F32 R52, -RZ, R60.H0_H0 ;  /* 0x2000003cff347230 */ /* 0x000fe40000004100 */
[----:B------:R-:W-:Y:S02]  /*a2a0*/  HADD2.F32 R48, -RZ, R61.H0_H0 ;  /* 0x2000003dff307230 */ /* 0x000fe40000004100 */
[-C--:B------:R-:W-:Y:S01]  /*a2b0*/  FMUL.FTZ R50, R50, R7.reuse ;  /* 0x0000000732327220 */ /* 0x080fe20000410000 */
[----:B------:R-:W-:Y:S01]  /*a2c0*/  FFMA.FTZ R58, R47, R7, -R58 ;  /* 0x000000072f3a7223 */ /* 0x000fe2000001083a */
[----:B------:R-:W-:-:S02]  /*a2d0*/  HADD2.F32 R35, -RZ, R35.H1_H1 ;  /* 0x30000023ff237230 */ /* 0x000fc40000004100 */
[----:B------:R-:W-:Y:S01]  /*a2e0*/  FFMA.FTZ R54, R19, R56, R54 ;  /* 0x0000003813367223 */ /* 0x000fe20000010036 */
[----:B------:R-:W-:Y:S02]  /*a2f0*/  HADD2.F32 R7, -RZ, R16.H0_H0 ;  /* 0x20000010ff077230 */ /* 0x000fe40000004100 */
[C---:B------:R-:W-:Y:S01]  /*a300*/  FMUL.FTZ R56, R39.reuse, R52 ;  /* 0x0000003427387220 */ /* 0x040fe20000410000 */
[----:B------:R-:W-:Y:S01]  /*a310*/  FMUL.FTZ R60, R39, R48 ;  /* 0x00000030273c7220 */ /* 0x000fe20000410000 */
[----:B------:R-:W-:Y:S02]  /*a320*/  HADD2.F32 R19, -RZ, R5.H0_H0 ;  /* 0x20000005ff137230 */ /* 0x000fe40000004100 */
[----:B------:R-:W-:Y:S01]  /*a330*/  FFMA.FTZ R50, R47, R33, R50 ;  /* 0x000000212f327223 */ /* 0x000fe20000010032 */
[----:B------:R-:W-:Y:S02]  /*a340*/  HADD2.F32 R5, -RZ, R4.H0_H0 ;  /* 0x20000004ff057230 */ /* 0x000fe40000004100 */
[----:B------:R-:W-:Y:S01]  /*a350*/  FMUL.FTZ R33, R36, R17 ;  /* 0x0000001124217220 */ /* 0x000fe20000410000 */
[----:B------:R-:W-:-:S02]  /*a360*/  HADD2.F32 R32, -RZ, R32.H1_H1 ;  /* 0x30000020ff207230 */ /* 0x000fc40000004100 */
[C---:B------:R-:W-:Y:S01]  /*a370*/  FFMA.FTZ R39, R35.reuse, R48, -R56 ;  /* 0x0000003023277223 */ /* 0x040fe20000010838 */
[----:B------:R-:W-:Y:S02]  /*a380*/  HADD2.F32 R34, -RZ, R34.H1_H1 ;  /* 0x30000022ff227230 */ /* 0x000fe40000004100 */
[----:B------:R-:W-:Y:S01]  /*a390*/  FFMA.FTZ R47, R35, R52, R60 ;  /* 0x00000034232f7223 */ /* 0x000fe2000001003c */
        /* <DEDUP_REMOVED lines=17> */
.L_x_12335:
[----:B------:R-:W-:Y:S05]  /*a4b0*/  BSYNC B1 ;  /* 0x0000000000017941 */ /* 0x000fea0003800000 */
.L_x_12334:
[----:B------:R-:W-:Y:S04]  /*a4c0*/  BSSY B1, `(.L_x_12336) ;  /* 0x0000061000017945 */ /* 0x000fe80003800000 */
[----:B------:R-:W-:Y:S05]  /*a4d0*/  @P1 BRA `(.L_x_12337) ;  /* 0x00000004007c1947 */ /* 0x000fea0003800000 */
[----:B------:R-:W2:Y:S01]  /*a4e0*/  LDL R51, [R1+0x80] ;  /* 0x0000800001337983 */ /* 0x000ea20000100800 */
[----:B------:R-:W-:Y:S01]  /*a4f0*/  LEA.HI R20, R3, R20, RZ, 0x1d ;  /* 0x0000001403147211 */ /* 0x000fe200078fe8ff */
[----:B------:R-:W-:Y:S01]  /*a500*/  HADD2.F32 R33, -RZ, R46.H0_H0 ;  /* 0x2000002eff217230 */ /* 0x000fe20000004100 */
[----:B------:R-:W-:Y:S02]  /*a510*/  SHF.R.U32.HI R34, RZ, 0x10, R9 ;  /* 0x00000010ff227819 */ /* 0x000fe40000011609 */
[----:B0-----:R-:W-:Y:S02]  /*a520*/  SHF.R.S32.HI R5, RZ, 0x1f, R20 ;  /* 0x0000001fff057819 */ /* 0x001fe40000011414 */
[--C-:B------:R-:W-:Y:S01]  /*a530*/  SHF.R.U64 R49, R26, 0x10, R27.reuse ;  /* 0x000000101a317819 */ /* 0x100fe2000000121b */
[----:B------:R-:W-:Y:S01]  /*a540*/  HADD2.F32 R34, -RZ, R34.H0_H0 ;  /* 0x20000022ff227230 */ /* 0x000fe20000004100 */
[----:B------:R-:W-:Y:S01]  /*a550*/  LEA.HI R5, R5, R20, RZ, 0x2 ;  /* 0x0000001405057211 */ /* 0x000fe200078f10ff */
[----:B------:R-:W-:Y:S01]  /*a560*/  IMAD.SHL.U32 R20, R20, 0x8, RZ ;  /* 0x0000000814147824 */ /* 0x000fe200078e00ff */
[----:B------:R-:W-:Y:S01]  /*a570*/  SHF.R.U32.HI R39, RZ, 0x10, R27 ;  /* 0x00000010ff277819 */ /* 0x000fe2000001161b */
[----:B------:R-:W-:Y:S01]  /*a580*/  HADD2.F32 R27, -RZ, R46.H1_H1 ;  /* 0x3000002eff1b7230 */ /* 0x000fe20000004100 */
[----:B------:R-:W-:-:S02]  /*a590*/  SHF.R.S32.HI R5, RZ, 0x2, R5 ;  /* 0x00000002ff057819 */ /* 0x000fc40000011405 */
[----:B-----5:R-:W-:Y:S02]  /*a5a0*/  LOP3.LUT R20, R66, 0x18, R20, 0xf8, !PT ;  /* 0x0000001842147812 */ /* 0x020fe400078ef814 */
[----:B------:R-:W-:Y:S01]  /*a5b0*/  SHF.R.U64 R50, R24, 0x10, R25 ;  /* 0x0000001018327819 */ /* 0x000fe20000001219 */
[----:B------:R-:W-:Y:S01]  /*a5c0*/  IMAD R0, R5, 0x1800, R65 ;  /* 0x0000180005007824 */ /* 0x000fe200078e0241 */
[----:B------:R-:W-:Y:S02]  /*a5d0*/  LOP3.LUT R17, R20, R64, RZ, 0x3c, !PT ;  /* 0x0000004014117212 */ /* 0x000fe400078e3cff */
[----:B------:R-:W-:Y:S02]  /*a5e0*/  SHF.R.U32.HI R32, RZ, 0x10, R25 ;  /* 0x00000010ff207819 */ /* 0x000fe40000011619 */
[----:B------:R-:W-:Y:S01]  /*a5f0*/  SHF.R.U64 R48, R8, 0x10, R9 ;  /* 0x0000001008307819 */ /* 0x000fe20000001209 */
[----:B------:R-:W-:Y:S01]  /*a600*/  IMAD.IADD R17, R0, 0x1, R17 ;  /* 0x0000000100117824 */ /* 0x000fe200078e0211 */
[----:B------:R-:W-:-:S02]  /*a610*/  SHF.R.U64 R47, R10, 0x10, R11 ;  /* 0x000000100a2f7819 */ /* 0x000fc4000000120b */
[----:B------:R-:W-:Y:S01]  /*a620*/  SHF.R.U32.HI R38, RZ, 0x10, R11 ;  /* 0x00000010ff267819 */ /* 0x000fe2000001160b */
        /* <DEDUP_REMOVED lines=9> */
[--C-:B------:R-:W-:Y:S02]  /*a6c0*/  HADD2.F32 R32, -RZ, R43.reuse.H0_H0 ;  /* 0x2000002bff207230 */ /* 0x100fe40000004100 */
[----:B------:R-:W-:Y:S02]  /*a6d0*/  HADD2.F32 R25, -RZ, R18.H0_H0 ;  /* 0x20000012ff197230 */ /* 0x000fe40000004100 */
[----:B------:R-:W-:Y:S01]  /*a6e0*/  FMUL.FTZ R24, R24, R20 ;  /* 0x0000001418187220 */ /* 0x000fe20000410000 */
[----:B------:R-:W-:Y:S02]  /*a6f0*/  HADD2.F32 R43, -RZ, R43.H1_H1 ;  /* 0x3000002bff2b7230 */ /* 0x000fe40000004100 */
[--C-:B------:R-:W-:Y:S02]  /*a700*/  HADD2.F32 R26, -RZ, R19.reuse.H0_H0 ;  /* 0x20000013ff1a7230 */ /* 0x100fe40000004100 */
[----:B------:R-:W-:-:S02]  /*a710*/  HADD2.F32 R19, -RZ, R19.H1_H1 ;  /* 0x30000013ff137230 */ /* 0x000fc40000004100 */
[----:B------:R-:W-:Y:S02]  /*a720*/  HADD2.F32 R16, -RZ, R16.H1_H1 ;  /* 0x30000010ff107230 */ /* 0x000fe40000004100 */
[----:B------:R-:W-:Y:S01]  /*a730*/  HADD2.F32 R18, -RZ, R18.H1_H1 ;  /* 0x30000012ff127230 */ /* 0x000fe20000004100 */
[----:B--2---:R-:W0:Y:S02]  /*a740*/  LDS.128 R4, [R51] ;  /* 0x0000000033047984 */ /* 0x004e240000000c00 */
[--C-:B0-----:R-:W-:Y:S02]  /*a750*/  HADD2.F32 R8, -RZ, R5.reuse.H0_H0 ;  /* 0x20000005ff087230 */ /* 0x101fe40000004100 */
[----:B------:R-:W-:Y:S02]  /*a760*/  HADD2.F32 R9, -RZ, R5.H1_H1 ;  /* 0x30000005ff097230 */ /* 0x000fe40000004100 */
[----:B------:R-:W-:Y:S02]  /*a770*/  HADD2.F32 R5, -RZ, R4.H0_H0 ;  /* 0x20000004ff057230 */ /* 0x000fe40000004100 */
[C---:B------:R-:W-:Y:S01]  /*a780*/  FFMA.FTZ R35, R8.reuse, R27, -R35 ;  /* 0x0000001b08237223 */ /* 0x040fe20000010823 */
[----:B------:R-:W-:Y:S01]  /*a790*/  FFMA.FTZ R37, R8, R33, R37 ;  /* 0x0000002108257223 */ /* 0x000fe20000010025 */
[----:B------:R-:W-:-:S02]  /*a7a0*/  HADD2.F32 R8, -RZ, R45.H0_H0 ;  /* 0x2000002dff087230 */ /* 0x000fc40000004100 */
[----:B------:R-:W-:Y:S01]  /*a7b0*/  FFMA.FTZ R36, R9, R20, -R36 ;  /* 0x0000001409247223 */ /* 0x000fe20000010824 */
[----:B------:R-:W-:Y:S01]  /*a7c0*/  FMUL.FTZ R20, R17, R32 ;  /* 0x0000002011147220 */ /* 0x000fe20000410000 */
[----:B------:R-:W-:Y:S01]  /*a7d0*/  FFMA.FTZ R34, R9, R34, R24 ;  /* 0x0000002209227223 */ /* 0x000fe20000010018 */
[----:B------:R-:W-:Y:S02]  /*a7e0*/  HADD2.F32 R10, -RZ, R6.H0_H0 ;  /* 0x20000006ff0a7230 */ /* 0x000fe40000004100 */
[-C--:B------:R-:W-:Y:S01]  /*a7f0*/  FMUL.FTZ R17, R17, R8.reuse ;  /* 0x0000000811117220 */ /* 0x080fe20000410000 */
[C---:B------:R-:W-:Y:S01]  /*a800*/  FFMA.FTZ R24, R5.reuse, R8, -R20 ;  /* 0x0000000805187223 */ /* 0x040fe20000010814 */
[----:B------:R-:W-:Y:S02]  /*a810*/  HADD2.F32 R8, -RZ, R44.H1_H1 ;  /* 0x3000002cff087230 */ /* 0x000fe40000004100 */
[----:B------:R-:W-:Y:S01]  /*a820*/  FFMA.FTZ R32, R5, R32, R17 ;  /* 0x0000002005207223 */ /* 0x000fe20000010011 */
[----:B------:R-:W-:Y:S01]  /*a830*/  FMUL.FTZ R5, R25, R43 ;  /* 0x0000002b19057220 */ /* 0x000fe20000410000 */
[----:B------:R-:W-:-:S02]  /*a840*/  HADD2.F32 R45, -RZ, R45.H1_H1 ;  /* 0x3000002dff2d7230 */ /* 0x000fc40000004100 */
[-C--:B------:R-:W-:Y:S01]  /*a850*/  FMUL.FTZ R25, R25, R8.reuse ;  /* 0x0000000819197220 */ /* 0x080fe20000410000 */
[----:B------:R-:W-:Y:S02]  /*a860*/  HADD2.F32 R44, -RZ, R44.H0_H0 ;  /* 0x2000002cff2c7230 */ /* 0x000fe40000004100 */
[----:B------:R-:W-:Y:S01]  /*a870*/  FFMA.FTZ R27, R10, R8, -R5 ;  /* 0x000000080a1b7223 */ /* 0x000fe20000010805 */
[----:B------:R-:W-:Y:S02]  /*a880*/  HADD2.F32 R11, -RZ, R7.H0_H0 ;  /* 0x20000007ff0b7230 */ /* 0x000fe40000004100 */
[C---:B------:R-:W-:Y:S01]  /*a890*/  FMUL.FTZ R5, R26.reuse, R45 ;  /* 0x0000002d1a057220 */ /* 0x040fe20000410000 */
[----:B------:R-:W-:Y:S02]  /*a8a0*/  HADD2.F32 R20, -RZ, R38.H0_H0 ;  /* 0x20000026ff147230 */ /* 0x000fe40000004100 */
[----:B------:R-:W-:Y:S01]  /*a8b0*/  FMUL.FTZ R38, R26, R44 ;  /* 0x0000002c1a267220 */ /* 0x000fe20000410000 */
[----:B------:R-:W-:-:S02]  /*a8c0*/  HADD2.F32 R8, -RZ, R39.H0_H0 ;  /* 0x20000027ff087230 */ /* 0x000fc40000004100 */
[C---:B------:R-:W-:Y:S01]  /*a8d0*/  FFMA.FTZ R44, R11.reuse, R44, R5 ;  /* 0x0000002c0b2c7223 */ /* 0x040fe20000010005 */
[----:B------:R-:W-:Y:S02]  /*a8e0*/  HADD2.F32 R7, -RZ, R7.H1_H1 ;  /* 0x30000007ff077230 */ /* 0x000fe40000004100 */
[----:B------:R-:W-:Y:S01]  /*a8f0*/  FFMA.FTZ R38, R11, R45, -R38 ;  /* 0x0000002d0b267223 */ /* 0x000fe20000010826 */
[C---:B------:R-:W-:Y:S01]  /*a900*/  FMUL.FTZ R26, R19.reuse, R20 ;  /* 0x00000014131a7220 */ /* 0x040fe20000410000 */
[-C--:B------:R-:W-:Y:S01]  /*a910*/  FMUL.FTZ R46, R19, R8.reuse ;  /* 0x00000008132e7220 */ /* 0x080fe20000410000 */
[----:B------:R-:W-:Y:S02]  /*a920*/  HADD2.F32 R11, -RZ, R48.H0_H0 ;  /* 0x20000030ff0b7230 */ /* 0x000fe40000004100 */
[----:B------:R-:W-:Y:S01]  /*a930*/  FFMA.FTZ R10, R10, R43, R25 ;  /* 0x0000002b0a0a7223 */ /* 0x000fe20000010019 */
[----:B------:R-:W-:Y:S02]  /*a940*/  HADD2.F32 R5, -RZ, R50.H0_H0 ;  /* 0x20000032ff057230 */ /* 0x000fe40000004100 */
[----:B------:R-:W-:Y:S01]  /*a950*/  FFMA.FTZ R39, R7, R8, -R26 ;  /* 0x0000000807277223 */ /* 0x000fe2000001081a */
[----:B------:R-:W-:-:S02]  /*a960*/  HADD2.F32 R17, -RZ, R47.H0_H0 ;  /* 0x2000002fff117230 */ /* 0x000fc40000004100 */
[----:B------:R-:W-:Y:S01]  /*a970*/  FFMA.FTZ R43, R7, R20, R46 ;  /* 0x00000014072b7223 */ /* 0x000fe2000001002e */
[----:B------:R-:W-:Y:S02]  /*a980*/  HADD2.F32 R9, -RZ, R49.H0_H0 ;  /* 0x20000031ff097230 */ /* 0x000fe40000004100 */
[C---:B------:R-:W-:Y:S01]  /*a990*/  FMUL.FTZ R7, R16.reuse, R11 ;  /* 0x0000000b10077220 */ /* 0x040fe20000410000 */
[----:B------:R-:W-:Y:S02]  /*a9a0*/  HADD2.F32 R4, -RZ, R4.H1_H1 ;  /* 0x30000004ff047230 */ /* 0x000fe40000004100 */
[----:B------:R-:W-:Y:S01]  /*a9b0*/  FMUL.FTZ R16, R16, R5 ;  /* 0x0000000510107220 */ /* 0x000fe20000410000 */
[----:B------:R-:W-:Y:S02]  /*a9c0*/  HADD2.F32 R6, -RZ, R6.H1_H1 ;  /* 0x30000006ff067230 */ /* 0x000fe40000004100 */
[C---:B------:R-:W-:Y:S01]  /*a9d0*/  FMUL.FTZ R33, R18.reuse, R17 ;  /* 0x0000001112217220 */ /* 0x040fe20000410000 */
        /* <DEDUP_REMOVED lines=15> */
.L_x_12337:
[----:B------:R-:W-:Y:S05]  /*aad0*/  BSYNC B1 ;  /* 0x0000000000017941 */ /* 0x000fea0003800000 */
.L_x_12336:
[----:B------:R-:W-:Y:S05]  /*aae0*/  @P2 BRA `(.L_x_12318) ;  /* 0x0000000400802947 */ /* 0x000fea0003800000 */
[----:B01----:R-:W2:Y:S04]  /*aaf0*/  LDL R0, [R1+0x78] ;  /* 0x0000780001007983 */ /* 0x003ea80000100800 */
[----:B------:R-:W3:Y:S01]  /*ab00*/  LDL R35, [R1+0x7c] ;  /* 0x00007c0001237983 */ /* 0x000ee20000100800 */
[----:B------:R-:W-:Y:S01]  /*ab10*/  SHF.R.U64 R34, R28, 0x10, R29 ;  /* 0x000000101c227819 */ /* 0x000fe2000000121d */
[----:B------:R-:W-:Y:S01]  /*ab20*/  HADD2.F32 R19, -RZ, R41.H1_H1 ;  /* 0x30000029ff137230 */ /* 0x000fe20000004100 */
[----:B------:R-:W-:Y:S01]  /*ab30*/  SHF.R.U64 R33, R30, 0x10, R31 ;  /* 0x000000101e217819 */ /* 0x000fe2000000121f */
[--C-:B------:R-:W-:Y:S01]  /*ab40*/  HADD2.F32 R20, -RZ, R21.reuse.H1_H1 ;  /* 0x30000015ff147230 */ /* 0x100fe20000004100 */
[----:B------:R-:W-:Y:S01]  /*ab50*/  SHF.R.U32.HI R28, RZ, 0x10, R29 ;  /* 0x00000010ff1c7819 */ /* 0x000fe2000001161d */
[----:B------:R-:W-:Y:S01]  /*ab60*/  HADD2.F32 R21, -RZ, R21.H0_H0 ;  /* 0x20000015ff157230 */ /* 0x000fe20000004100 */
[----:B------:R-:W-:Y:S01]  /*ab70*/  SHF.R.U32.HI R24, RZ, 0x10, R13 ;  /* 0x00000010ff187819 */ /* 0x000fe2000001160d */
[----:B------:R-:W-:Y:S01]  /*ab80*/  HADD2.F32 R41, -RZ, R41.H0_H0 ;  /* 0x20000029ff297230 */ /* 0x000fe20000004100 */
[----:B------:R-:W-:-:S02]  /*ab90*/  SHF.R.U32.HI R30, RZ, 0x10, R31 ;  /* 0x00000010ff1e7819 */ /* 0x000fc4000001161f */
[--C-:B------:R-:W-:Y:S01]  /*aba0*/  SHF.R.U64 R31, R14, 0x10, R15.reuse ;  /* 0x000000100e1f7819 */ /* 0x100fe2000000120f */
[----:B------:R-:W-:Y:S01]  /*abb0*/  HADD2.F32 R24, -RZ, R24.H0_H0 ;  /* 0x20000018ff187230 */ /* 0x000fe20000004100 */
[----:B------:R-:W-:Y:S02]  /*abc0*/  SHF.R.U32.HI R29, RZ, 0x10, R15 ;  /* 0x00000010ff1d7819 */ /* 0x000fe4000001160f */
[----:B------:R-:W-:Y:S02]  /*abd0*/  SHF.R.U64 R32, R12, 0x10, R13 ;  /* 0x000000100c207819 */ /* 0x000fe4000000120d */
        /* <DEDUP_REMOVED lines=81> */
.L_x_12318:
[----:B------:R-:W-:Y:S05]  /*b0f0*/  BSYNC B0 ;  /* 0x0000000000007941 */ /* 0x000fea0003800000 */
.L_x_12311:
        /* <DEDUP_REMOVED lines=8> */
.L_x_12309:
[----:B0--3--:R-:W3:Y:S02]  /*b180*/  LDL R0, [R1+0x2c] ;  /* 0x00002c0001007983 */ /* 0x009ee40000100800 */
[----:B---3--:R-:W-:-:S13]  /*b190*/  R2UR UR4, R0 ;  /* 0x00000000000472ca */ /* 0x008fda00000e0000 */
[----:B------:R-:W-:-:S05]  /*b1a0*/  IMAD.U32 R0, RZ, RZ, UR4 ;  /* 0x00000004ff007e24 */ /* 0x000fca000f8e00ff */
[----:B------:R-:W-:-:S13]  /*b1b0*/  ISETP.NE.AND P0, PT, R0, 0x3, PT ;  /* 0x000000030000780c */ /* 0x000fda0003f05270 */
[----:B------:R-:W-:Y:S05]  /*b1c0*/  @!P0 BRA `(.L_x_12338) ;  /* 0x0000000000048947 */ /* 0x000fea0003800000 */
[----:B------:R-:W-:Y:S01]  /*b1d0*/  BPT.TRAP 0x1 ;  /* 0x000000040000795c */ /* 0x000fe20000300000 */
.L_x_12338:
[----:B------:R-:W3:Y:S01]  /*b1e0*/  LDL R0, [R1+0x4] ;  /* 0x0000040001007983 */ /* 0x000ee20000100800 */
[----:B------:R-:W-:Y:S01]  /*b1f0*/  IMAD R21, R145, 0x8, R22 ;  /* 0x0000000891157824 */ /* 0x000fe200078e0216 */
[----:B---3--:R-:W-:-:S04]  /*b200*/  SHF.L.U32 R0, R0, 0x1f, RZ ;  /* 0x0000001f00007819 */ /* 0x008fc800000006ff */
[----:B------:R0:W3:Y:S01]  /*b210*/  SYNCS.PHASECHK.TRANS64.TRYWAIT P2, [R21+URZ+0x31c30], R0 ;  /* 0x031c3000150075a7 */ /* 0x0000e2000804017f */
[----:B------:R-:W-:Y:S05]  /*b220*/  @!P0 BRA `(.L_x_12339) ;  /* 0x0000000000048947 */ /* 0x000fea0003800000 */
[----:B------:R-:W-:Y:S01]  /*b230*/  BPT.TRAP 0x1 ;  /* 0x000000040000795c */ /* 0x000fe20000300000 */
.L_x_12339:
[----:B--2-4-:R-:W2:Y:S02]  /*b240*/  S2R R3, SR_TID.X ;  /* 0x0000000000037919 */ /* 0x014ea40000002100 */
[----:B--2---:R-:W-:-:S04]  /*b250*/  LOP3.LUT R3, R3, 0x7f, RZ, 0xc0, !PT ;  /* 0x0000007f03037812 */ /* 0x004fc800078ec0ff */
[----:B------:R-:W-:Y:S01]  /*b260*/  ISETP.NE.AND P1, PT, R3, RZ, PT ;  /* 0x000000ff0300720c */ /* 0x000fe20003f25270 */
[----:B---3--:R-:W-:-:S12]  /*b270*/  @P2 BRA `(.L_x_12340) ;  /* 0x0000000000082947 */ /* 0x008fd80003800000 */
[----:B------:R-:W2:Y:S02]  /*b280*/  SYNCS.PHASECHK.TRANS64.TRYWAIT P2, [R21+URZ+0x31c30], R0 ;  /* 0x031c3000150075a7 */ /* 0x000ea4000804017f */
[----:B--2---:R-:W-:Y:S05]  /*b290*/  @!P2 BRA `(.L_x_12341) ;  /* 0x000001840060a947 */ /* 0x004fea0003800000 */
.L_x_12340:
[----:B------:R-:W-:Y:S05]  /*b2a0*/  WARPSYNC.ALL ;  /* 0x0000000000007948 */ /* 0x000fea0003800000 */
[----:B0-2---:R-:W-:Y:S02]  /*b2b0*/  VIADD R0, R22, 0x16a00 ;  /* 0x00016a0016007836 */ /* 0x005fe40000000000 */
[----:B------:R-:W-:Y:S02]  /*b2c0*/  IMAD R2, R2, 0x1000, R22 ;  /* 0x0000100002027824 */ /* 0x000fe400078e0216 */
[----:B------:R-:W-:Y:S01]  /*b2d0*/  IMAD.MOV.U32 R15, RZ, RZ, -0x7fffffe0 ;  /* 0x80000020ff0f7424 */ /* 0x000fe200078e00ff */
[----:B------:R-:W-:Y:S01]  /*b2e0*/  SHF.R.U32.HI R0, RZ, 0x4, R0 ;  /* 0x00000004ff007819 */ /* 0x000fe20000011600 */
[----:B------:R-:W-:-:S02]  /*b2f0*/  VIADD R2, R2, 0xda00 ;  /* 0x0000da0002027836 */ /* 0x000fc40000000000 */
[----:B------:R-:W-:Y:S01]  /*b300*/  IMAD.MOV.U32 R3, RZ, RZ, -0x7fffffe0 ;  /* 0x80000020ff037424 */ /* 0x000fe200078e00ff */
[----:B------:R-:W-:Y:S01]  /*b310*/  LOP3.LUT R0, R0, 0x3fff, RZ, 0xc0, !PT ;  /* 0x00003fff00007812 */ /* 0x000fe200078ec0ff */
[----:B------:R-:W-:Y:S01]  /*b320*/  WARPGROUP.ARRIVE ;  /* 0x00000000000079c5 */ /* 0x000fe20000000000 */
[----:B------:R-:W-:Y:S01]  /*b330*/  SHF.R.U32.HI R2, RZ, 0x4, R2 ;  /* 0x00000004ff027819 */ /* 0x000fe20000011602 */
[----:B------:R-:W-:Y:S01]  /*b340*/  IMAD.MOV.U32 R5, RZ, RZ, -0x7fffffe0 ;  /* 0x80000020ff057424 */ /* 0x000fe200078e00ff */
[----:B------:R-:W-:Y:S01]  /*b350*/  LOP3.LUT R4, R0, 0x10000, RZ, 0xfc, !PT ;  /* 0x0001000000047812 */ /* 0x000fe200078efcff */
[----:B------:R-:W-:Y:S01]  /*b360*/  IMAD.MOV.U32 R7, RZ, RZ, -0x7fffffe0 ;  /* 0x80000020ff077424 */ /* 0x000fe200078e00ff */
[----:B------:R-:W-:Y:S01]  /*b370*/  LOP3.LUT R2, R2, 0x3fff, RZ, 0xc0, !PT ;  /* 0x00003fff02027812 */ /* 0x000fe200078ec0ff */
[----:B------:R-:W-:Y:S01]  /*b380*/  IMAD.MOV.U32 R9, RZ, RZ, -0x7fffffe0 ;  /* 0x80000020ff097424 */ /* 0x000fe200078e00ff */
[----:B------:R-:W0:Y:S01]  /*b390*/  LDC R18, c[0x0][0x448] ;  /* 0x00011200ff127b82 */ /* 0x000e220000000800 */
[----:B------:R-:W-:Y:S01]  /*b3a0*/  IMAD R14, R145, 0x6c0, R4 ;  /* 0x000006c0910e7824 */ /* 0x000fe200078e0204 */
[----:B------:R-:W-:Y:S01]  /*b3b0*/  LOP3.LUT R2, R2, 0x10000, RZ, 0xfc, !PT ;  /* 0x0001000002027812 */ /* 0x000fe200078efcff */
[----:B------:R2:W-:Y:S01]  /*b3c0*/  STL [R1+0x30], R4 ;  /* 0x0000300401007387 */ /* 0x0005e20000100800 */
[----:B------:R-:W-:-:S02]  /*b3d0*/  R2UR UR7, R15 ;  /* 0x000000000f0772ca */ /* 0x000fc400000e0000 */
[----:B------:R-:W-:Y:S02]  /*b3e0*/  R2UR UR6, R14 ;  /* 0x000000000e0672ca */ /* 0x000fe400000e0000 */
[----:B------:R-:W-:Y:S02]  /*b3f0*/  R2UR UR5, R3 ;  /* 0x00000000030572ca */ /* 0x000fe400000e0000 */
[----:B------:R-:W-:Y:S02]  /*b400*/  R2UR UR11, R5 ;  /* 0x00000000050b72ca */ /* 0x000fe400000e0000 */
[----:B------:R-:W-:Y:S01]  /*b410*/  R2UR UR4, R2 ;  /* 0x00000000020472ca */ /* 0x000fe200000e0000 */
[----:B--2---:R-:W-:Y:S01]  /*b420*/  VIADD R4, R14, 0x40 ;  /* 0x000000400e047836 */ /* 0x004fe20000000000 */
[----:B------:R-:W-:Y:S02]  /*b430*/  R2UR UR8, R2 ;  /* 0x00000000020872ca */ /* 0x000fe400000e0000 */
[----:B------:R-:W-:Y:S01]  /*b440*/  R2UR UR9, R3 ;  /* 0x00000000030972ca */ /* 0x000fe200000e0000 */
[----:B------:R-:W-:Y:S01]  /*b450*/  VIADD R6, R14, 0xc0 ;  /* 0x000000c00e067836 */ /* 0x000fe20000000000 */
[----:B------:R-:W-:-:S02]  /*b460*/  R2UR UR15, R7 ;  /* 0x00000000070f72ca */ /* 0x000fc400000e0000 */
[----:B------:R-:W-:Y:S01]  /*b470*/  R2UR UR13, R3 ;  /* 0x00000000030d72ca */ /* 0x000fe200000e0000 */
[----:B------:R-:W-:Y:S01]  /*b480*/  VIADD R8, R14, 0x100 ;  /* 0x000001000e087836 */ /* 0x000fe20000000000 */
[----:B------:R-:W-:Y:S02]  /*b490*/  R2UR UR12, R2 ;  /* 0x00000000020c72ca */ /* 0x000fe400000e0000 */
[----:B------:R-:W-:Y:S01]  /*b4a0*/  R2UR UR19, R9 ;  /* 0x00000000091372ca */ /* 0x000fe200000e0000 */
[----:B------:R-:W-:Y:S01]  /*b4b0*/  HGMMA.64x16x16.F32 R88, gdesc[UR4], RZ, !UPT, gsb0 ;  /* 0x00200000045879f0 */ /* 0x000fe2000c0008ff */
[----:B------:R-:W-:Y:S01]  /*b4c0*/  R2UR UR10, R4 ;  /* 0x00000000040a72ca */ /* 0x000fe200000e0000 */
[----:B------:R-:W-:Y:S01]  /*b4d0*/  VIADD R4, R14, 0x80 ;  /* 0x000000800e047836 */ /* 0x000fe20000000000 */
[----:B------:R-:W-:Y:S01]  /*b4e0*/  R2UR UR16, R2 ;  /* 0x00000000021072ca */ /* 0x000fe200000e0000 */
[----:B------:R-:W-:Y:S01]  /*b4f0*/  IMAD.MOV.U32 R5, RZ, RZ, -0x7fffffe0 ;  /* 0x80000020ff057424 */ /* 0x000fe200078e00ff */
[----:B------:R-:W-:-:S02]  /*b500*/  R2UR UR17, R3 ;  /* 0x00000000031172ca */ /* 0x000fc400000e0000 */
[C---:B------:R-:W-:Y:S02]  /*b510*/  R2UR UR21, R3.reuse ;  /* 0x00000000031572ca */ /* 0x040fe400000e0000 */
[----:B------:R-:W-:Y:S01]  /*b520*/  R2UR UR25, R3 ;  /* 0x00000000031972ca */ /* 0x000fe200000e0000 */
[----:B------:R-:W-:Y:S01]  /*b530*/  VIADD R10, R14, 0xc2 ;  /* 0x000000c20e0a7836 */ /* 0x000fe20000000000 */
[C---:B------:R-:W-:Y:S01]  /*b540*/  R2UR UR20, R2.reuse ;  /* 0x00000000021472ca */ /* 0x040fe200000e0000 */
[----:B------:R-:W-:Y:S01]  /*b550*/  IMAD.MOV.U32 R11, RZ, RZ, -0x7fffffe0 ;  /* 0x80000020ff0b7424 */ /* 0x000fe200078e00ff */
[C---:B------:R-:W-:Y:S01]  /*b560*/  R2UR UR24, R2.reuse ;  /* 0x00000000021872ca */ /* 0x040fe200000e0000 */
[----:B------:R-:W-:Y:S02]  /*b570*/  VIADD R12, R2, 0x300 ;  /* 0x00000300020c7836 */ /* 0x000fe40000000000 */
[----:B------:R-:W-:Y:S02]  /*b580*/  IMAD.MOV.U32 R13, RZ, RZ, -0x7fffffe0 ;  /* 0x80000020ff0d7424 */ /* 0x000fe400078e00ff */
[----:B------:R-:W-:Y:S01]  /*b590*/  IMAD.MOV.U32 R17, RZ, RZ, -0x7fffffe0 ;  /* 0x80000020ff117424 */ /* 0x000fe200078e00ff */
[----:B0-----:R-:W-:Y:S01]  /*b5a0*/  ISETP.NE.AND P5, PT, R18, 0x1, PT ;  /* 0x000000011200780c */ /* 0x001fe20003fa5270 */
[----:B------:R-:W-:Y:S01]  /*b5b0*/  VIADD R16, R14, 0x302 ;  /* 0x000003020e107836 */ /* 0x000fe20000000000 */
[----:B------:R-:W2:Y:S01]  /*b5c0*/  LDL.LU R0, [R1] ;  /* 0x0000000001007983 */ /* 0x000ea20000300800 */
[----:B------:R-:W-:Y:S01]  /*b5d0*/  R2UR UR6, R4 ;  /* 0x00000000040672ca */ /* 0x000fe200000e0000 */
[----:B------:R-:W-:Y:S01]  /*b5e0*/  VIADD R4, R14, 0x140 ;  /* 0x000001400e047836 */ /* 0x000fe20000000000 */
[----:B------:R-:W-:Y:S01]  /*b5f0*/  R2UR UR7, R5 ;  /* 0x00000000050772ca */ /* 0x000fe200000e0000 */
[----:B------:R-:W-:Y:S01]  /*b600*/  IMAD.MOV.U32 R5, RZ, RZ, -0x7fffffe0 ;  /* 0x80000020ff057424 */ /* 0x000fe200078e00ff */
[----:B------:R-:W-:Y:S01]  /*b610*/  R2UR UR4, R2 ;  /* 0x00000000020472ca */ /* 0x000fe200000e0000 */
[----:B------:R-:W-:Y:S01]  /*b620*/  IMAD.MOV.U32 R7, RZ, RZ, -0x7fffffe0 ;  /* 0x80000020ff077424 */ /* 0x000fe200078e00ff */
[----:B------:R-:W-:Y:S01]  /*b630*/  R2UR UR5, R3 ;  /* 0x00000000030572ca */ /* 0x000fe200000e0000 */
[----:B------:R-:W-:Y:S01]  /*b640*/  IMAD.MOV.U32 R9, RZ, RZ, -0x7fffffe0 ;  /* 0x80000020ff097424 */ /* 0x000fe200078e00ff */
[----:B------:R-:W-:Y:S01]  /*b650*/  R2UR UR14, R6 ;  /* 0x00000000060e72ca */ /* 0x000fe200000e0000 */
[----:B------:R-:W-:Y:S01]  /*b660*/  VIADD R6, R14, 0x180 ;  /* 0x000001800e067836 */ /* 0x000fe20000000000 */
[----:B------:R-:W-:Y:S01]  /*b670*/  R2UR UR18, R8 ;  /* 0x00000000081272ca */ /* 0x000fe200000e0000 */
[----:B------:R-:W-:Y:S01]  /*b680*/  VIADD R8, R2, 0x2 ;  /* 0x0000000202087836 */ /* 0x000fe20000000000 */
[----:B------:R-:W-:Y:S01]  /*b690*/  R2UR UR23, R7 ;  /* 0x00000000071772ca */ /* 0x000fe200000e0000 */
[----:B------:R-:W-:Y:S01]  /*b6a0*/  IMAD.MOV.U32 R7, RZ, RZ, -0x7fffffe0 ;  /* 0x80000020ff077424 */ /* 0x000fe200078e00ff */
[----:B------:R-:W-:Y:S01]  /*b6b0*/  R2UR UR22, R6 ;  /* 0x00000000061672ca */ /* 0x000fe200000e0000 */
[----:B------:R-:W-:Y:S01]  /*b6c0*/  VIADD R6, R14, 0x200 ;  /* 0x000002000e067836 */ /* 0x000fe20000000000 */
[----:B------:R-:W0:Y:S01]  /*b6d0*/  @P5 LDC R15, c[0x0][0x44c] ;  /* 0x00011300ff0f5b82 */ /* 0x000e220000000800 */
[----:B------:R-:W-:-:S02]  /*b6e0*/  WARPGROUP.DEPBAR.LE gsb0, 0x0 ;  /* 0x00008000000079c5 */ /* 0x000fc40000010000 */
        /* <DEDUP_REMOVED lines=22> */
[----:B-----5:R-:W-:-:S06]  /*b850*/  WARPGROUP.ARRIVE ;  /* 0x00000000000079c5 */ /* 0x020fcc0000000000 */
        /* <DEDUP_REMOVED lines=21> */
[----:B------:R-:W-:Y:S02]  /*b9b0*/  VIADD R18, R14, 0x500 ;  /* 0x000005000e127836 */ /* 0x000fe40000000000 */
[----:B------:R-:W-:Y:S01]  /*b9c0*/  IMAD.MOV.U32 R19, RZ, RZ, -0x7fffffe0 ;  /* 0x80000020ff137424 */ /* 0x000fe200078e00ff */
[----:B--2---:R-:W-:-:S04]  /*b9d0*/  LOP3.LUT R0, R0, 0xfffffff7, RZ, 0xc0, !PT ;  /* 0xfffffff700007812 */ /* 0x004fc800078ec0ff */
[----:B------:R-:W-:-:S05]  /*b9e0*/  @P5 LOP3.LUT R0, R0, 0x8, RZ, 0xfc, !PT ;  /* 0x0000000800005812 */ /* 0x000fca00078efcff */
[----:B------:R2:W-:Y:S04]  /*b9f0*/  STL [R1], R0 ;  /* 0x0000000001007387 */ /* 0x0005e80000100800 */
[----:B------:R-:W3:Y:S04]  /*ba00*/  LDL R103, [R1+0x58] ;  /* 0x0000580001677983 */ /* 0x000ee80000100800 */
[----:B------:R-:W4:Y:S04]  /*ba10*/  LDL R101, [R1+0x54] ;  /* 0x0000540001657983 */ /* 0x000f280000100800 */
[----:B--2---:R-:W3:Y:S04]  /*ba20*/  LDL R0, [R1+0x68] ;  /* 0x0000680001007983 */ /* 0x004ee80000100800 */
[----:B------:R-:W2:Y:S04]  /*ba30*/  LDL R97, [R1+0x64] ;  /* 0x0000640001617983 */ /* 0x000ea80000100800 */
[----:B------:R-:W2:Y:S01]  /*ba40*/  LDL R102, [R1+0x50] ;  /* 0x0000500001667983 */ /* 0x000ea20000100800 */
[----:B------:R-:W-:-:S02]  /*ba50*/  WARPGROUP.DEPBAR.LE gsb0, 0x0 ;  /* 0x00008000000079c5 */ /* 0x000fc40000010000 */
[----:B------:R-:W-:-:S06]  /*ba60*/  WARPGROUP.ARRIVE ;  /* 0x00000000000079c5 */ /* 0x000fcc0000000000 */
[----:B------:R-:W-:Y:S01]  /*ba70*/  HGMMA.64x16x16.F32 R40, gdesc[UR20], RZ, !UPT, gsb0 ;  /* 0x00200000142879f0 */ /* 0x000fe2000c0008ff */
[----:B------:R-:W-:Y:S02]  /*ba80*/  R2UR UR20, R8 ;  /* 0x00000000081472ca */ /* 0x000fe400000e0000 */
[----:B------:R-:W-:Y:S01]  /*ba90*/  R2UR UR21, R9 ;  /* 0x00000000091572ca */ /* 0x000fe200000e0000 */
[----:B------:R-:W-:Y:S02]  /*baa0*/  WARPGROUP.DEPBAR.LE gsb0, 0x0 ;  /* 0x00008000000079c5 */ /* 0x000fe40000010000 */
[----:B-1----:R-:W-:-:S06]  /*bab0*/  WARPGROUP.ARRIVE ;  /* 0x00000000000079c5 */ /* 0x002fcc0000000000 */
        /* <DEDUP_REMOVED lines=15> */
[----:B------:R-:W-:-:S03]  /*bbb0*/  IMAD.MOV.U32 R5, RZ, RZ, -0x7fffffe0 ;  /* 0x80000020ff057424 */ /* 0x000fc600078e00ff */
        /* <DEDUP_REMOVED lines=291> */
[----:B------:R-:W-:Y:S02]  /*cdf0*/  IMAD.MOV.U32 R19, RZ, RZ, -0x7fffffe0 ;  /* 0x80000020ff137424 */ /* 0x000fe400078e00ff */
[----:B------:R-:W-:Y:S02]  /*ce00*/  VIADD R4, R2, 0x602 ;  /* 0x0000060202047836 */ /* 0x000fe40000000000 */
[----:B------:R-:W-:Y:S01]  /*ce10*/  IMAD.MOV.U32 R5, RZ, RZ, -0x7fffffe0 ;  /* 0x80000020ff057424 */ /* 0x000fe200078e00ff */
[----:B------:R-:W-:Y:S02]  /*ce20*/  R2UR UR34, R18 ;  /* 0x00000000122272ca */ /* 0x000fe400000e0000 */
[----:B------:R-:W-:-:S02]  /*ce30*/  R2UR UR35, R19 ;  /* 0x00000000132372ca */ /* 0x000fc400000e0000 */
[----:B------:R-:W-:Y:S01]  /*ce40*/  R2UR UR32, R4 ;  /* 0x00000000042072ca */ /* 0x000fe200000e0000 */
[----:B------:R-:W-:Y:S01]  /*ce50*/  VIADD R16, R14, 0x4c2 ;  /* 0x000004c20e107836 */ /* 0x000fe20000000000 */
[----:B------:R-:W-:Y:S01]  /*ce60*/  R2UR UR33, R5 ;  /* 0x00000000052172ca */ /* 0x000fe200000e0000 */
[----:B------:R-:W-:Y:S01]  /*ce70*/  IMAD.MOV.U32 R17, RZ, RZ, -0x7fffffe0 ;  /* 0x80000020ff117424 */ /* 0x000fe200078e00ff */
[----:B------:R-:W-:Y:S02]  /*ce80*/  WARPGROUP.DEPBAR.LE gsb0, 0x0 ;  /* 0x00008000000079c5 */ /* 0x000fe40000010000 */
[----:B------:R-:W-:Y:S01]  /*ce90*/  WARPGROUP.ARRIVE ;  /* 0x00000000000079c5 */ /* 0x000fe20000000000 */
[----:B------:R-:W-:Y:S01]  /*cea0*/  R2UR UR4, R4 ;  /* 0x00000000040472ca */ /* 0x000fe200000e0000 */
[----:B------:R-:W1:Y:S07]  /*ceb0*/  @P5 LDC R19, c[0x0][0x450] ;  /* 0x00011400ff135b82 */ /* 0x000e6e0000000800 */
[----:B------:R-:W-:Y:S01]  /*cec0*/  HGMMA.64x16x16.F32 R88, gdesc[UR32], R88, gsb0 ;  /* 0x00200000205879f0 */ /* 0x000fe20008000858 */
        /* <DEDUP_REMOVED lines=30> */
[----:B---3--:R-:W-:Y:S01]  /*d0b0*/  IMAD.IADD R20, R0, 0x1, R103 ;  /* 0x0000000100147824 */ /* 0x008fe200078e0267 */
[----:B------:R-:W-:-:S02]  /*d0c0*/  WARPGROUP.DEPBAR.LE gsb0, 0x0 ;  /* 0x00008000000079c5 */ /* 0x000fc40000010000 */
[----:B------:R-:W-:-:S09]  /*d0d0*/  WARPGROUP.ARRIVE ;  /* 0x00000000000079c5 */ /* 0x000fd20000000000 */
[----:B------:R-:W-:Y:S01]  /*d0e0*/  HGMMA.64x16x16.F32 R56, gdesc[UR8], R56, gsb0 ;  /* 0x00200000083879f0 */ /* 0x000fe20008000838 */
[----:B0-----:R-:W-:-:S04]  /*d0f0*/  @P5 IMAD.HI.U32 R0, R20, R15, RZ ;  /* 0x0000000f14005227 */ /* 0x001fc800078e00ff */
[----:B------:R-:W-:Y:S01]  /*d100*/  VIADD R18, R14, 0x5c2 ;  /* 0x000005c20e127836 */ /* 0x000fe20000000000 */
[----:B-1----:R-:W-:Y:S01]  /*d110*/  @P5 SHF.R.U32.HI R20, RZ, R19, R0 ;  /* 0x00000013ff145219 */ /* 0x002fe20000011600 */
        /* <DEDUP_REMOVED lines=14> */
[----:B------:R-:W0:Y:S01]  /*d200*/  SHFL.IDX PT, R99, R20, RZ, 0x1c1f ;  /* 0x001c1fff14637589 */ /* 0x000e2200000e0000 */
[----:B------:R-:W-:-:S02]  /*d210*/  IMAD.MOV.U32 R15, RZ, RZ, -0x90 ;  /* 0xffffff70ff0f7424 */ /* 0x000fc400078e00ff */
[C---:B----4-:R-:W-:Y:S02]  /*d220*/  IMAD R0, R96.reuse, -0x90, R101 ;  /* 0xffffff7060007824 */ /* 0x050fe400078e0265 */
[----:B------:R-:W-:Y:S01]  /*d230*/  IMAD R15, R96, R15, 0x91 ;  /* 0x00000091600f7424 */ /* 0x000fe200078e020f */
[----:B------:R-:W-:Y:S02]  /*d240*/  WARPGROUP.DEPBAR.LE gsb0, 0x0 ;  /* 0x00008000000079c5 */ /* 0x000fe40000010000 */
[----:B------:R-:W-:-:S06]  /*d250*/  WARPGROUP.ARRIVE ;  /* 0x00000000000079c5 */ /* 0x000fcc0000000000 */
[----:B------:R-:W-:Y:S01]  /*d260*/  HGMMA.64x16x16.F32 R40, gdesc[UR8], R40, gsb0 ;  /* 0x00200000082879f0 */ /* 0x000fe20008000828 */
[----:B------:R-:W-:Y:S02]  /*d270*/  VIADD R0, R0, 0x90 ;  /* 0x0000009000007836 */ /* 0x000fe40000000000 */
[C---:B--2---:R-:W-:Y:S02]  /*d280*/  IMAD R15, R97.reuse, -0x2, R15 ;  /* 0xfffffffe610f7824 */ /* 0x044fe400078e020f */
[----:B------:R-:W-:-:S03]  /*d290*/  IMAD R98, R97, -0x2, R0 ;  /* 0xfffffffe61627824 */ /* 0x000fc600078e0200 */
[----:B------:R-:W-:Y:S01]  /*d2a0*/  IADD3 R97, -R102, R15, R101 ;  /* 0x0000000f66617210 */ /* 0x000fe20007ffe165 */
[----:B------:R-:W-:-:S03]  /*d2b0*/  VIADD R18, R14, 0x642 ;  /* 0x000006420e127836 */ /* 0x000fc60000000000 */
[----:B0-----:R-:W-:Y:S01]  /*d2c0*/  VIADDMNMX R0, R99, R97, R98, PT ;  /* 0x0000006163007246 */ /* 0x001fe20003800162 */
[----:B------:R-:W-:-:S03]  /*d2d0*/  IMAD.MOV.U32 R19, RZ, RZ, -0x7fffffe0 ;  /* 0x80000020ff137424 */ /* 0x000fc600078e00ff */
[C---:B------:R-:W-:Y:S02]  /*d2e0*/  ISETP.GT.AND P3, PT, R0.reuse, RZ, PT ;  /* 0x000000ff0000720c */ /* 0x040fe40003f64270 */
[----:B------:R-:W-:Y:S02]  /*d2f0*/  ISETP.GT.AND P4, PT, R0, 0x1, PT ;  /* 0x000000010000780c */ /* 0x000fe40003f84270 */
[----:B------:R-:W-:Y:S02]  /*d300*/  R2UR UR6, R18 ;  /* 0x00000000120672ca */ /* 0x000fe400000e0000 */
[----:B------:R-:W-:Y:S02]  /*d310*/  R2UR UR7, R19 ;  /* 0x00000000130772ca */ /* 0x000fe400000e0000 */
[----:B------:R-:W-:Y:S02]  /*d320*/  R2UR UR4, R4 ;  /* 0x00000000040472ca */ /* 0x000fe400000e0000 */
[----:B------:R-:W-:-:S02]  /*d330*/  R2UR UR5, R5 ;  /* 0x00000000050572ca */ /* 0x000fc400000e0000 */
[----:B------:R-:W-:Y:S02]  /*d340*/  ISETP.GT.AND P2, PT, R0, 0x8, PT ;  /* 0x000000080000780c */ /* 0x000fe40003f44270 */
[----:B------:R-:W-:Y:S02]  /*d350*/  FSEL R88, R88, -INF , P3 ;  /* 0xff80000058587808 */ /* 0x000fe40001800000 */
[----:B------:R-:W-:Y:S02]  /*d360*/  FSEL R89, R89, -INF , P4 ;  /* 0xff80000059597808 */ /* 0x000fe40002000000 */
[----:B------:R-:W-:Y:S02]  /*d370*/  ISETP.GT.AND P3, PT, R0, 0x9, PT ;  /* 0x000000090000780c */ /* 0x000fe40003f64270 */
[----:B------:R-:W-:Y:S02]  /*d380*/  FSEL R92, R92, -INF , P2 ;  /* 0xff8000005c5c7808 */ /* 0x000fe40001000000 */
[----:B------:R-:W-:-:S02]  /*d390*/  FMNMX.FTZ R15, R88, R89, !PT ;  /* 0x00000059580f7209 */ /* 0x000fc40007810000 */
[----:B------:R-:W-:Y:S02]  /*d3a0*/  ISETP.GT.AND P2, PT, R0, 0x10, PT ;  /* 0x000000100000780c */ /* 0x000fe40003f44270 */
[----:B------:R-:W-:Y:S02]  /*d3b0*/  FSEL R93, R93, -INF , P3 ;  /* 0xff8000005d5d7808 */ /* 0x000fe40001800000 */
[----:B------:R-:W-:Y:S01]  /*d3c0*/  FMNMX.FTZ R100, R92, R15, !PT ;  /* 0x0000000f5c647209 */ /* 0x000fe20007810000 */
[----:B------:R-:W-:Y:S02]  /*d3d0*/  WARPGROUP.DEPBAR.LE gsb0, 0x0 ;  /* 0x00008000000079c5 */ /* 0x000fe40000010000 */
[----:B------:R-:W-:Y:S01]  /*d3e0*/  WARPGROUP.ARRIVE ;  /* 0x00000000000079c5 */ /* 0x000fe20000000000 */
[----:B------:R-:W-:Y:S02]  /*d3f0*/  ISETP.GT.AND P3, PT, R0, 0x11, PT ;  /* 0x000000110000780c */ /* 0x000fe40003f64270 */
[----:B------:R-:W-:-:S02]  /*d400*/  FSEL R80, R80, -INF , P2 ;  /* 0xff80000050507808 */ /* 0x000fc40001000000 */
[----:B------:R-:W-:Y:S01]  /*d410*/  FMNMX.FTZ R15, R93, R100, !PT ;  /* 0x000000645d0f7209 */ /* 0x000fe20007810000 */
[----:B------:R-:W-:Y:S01]  /*d420*/  HGMMA.64x16x16.F32 R32, gdesc[UR4], R32, gsb0 ;  /* 0x00200000042079f0 */ /* 0x000fe20008000820 */
[----:B------:R-:W-:Y:S01]  /*d430*/  ISETP.GT.AND P2, PT, R0, 0x18, PT ;  /* 0x000000180000780c */ /* 0x000fe20003f44270 */
[----:B------:R-:W-:Y:S01]  /*d440*/  VIADD R14, R14, 0x682 ;  /* 0x000006820e0e7836 */ /* 0x000fe20000000000 */
[----:B------:R-:W-:Y:S01]  /*d450*/  FSEL R81, R81, -INF , P3 ;  /* 0xff80000051517808 */ /* 0x000fe20001800000 */
[----:B------:R-:W-:Y:S01]  /*d460*/  SHFL.IDX PT, R20, R20, 0x1, 0x1c1f ;  /* 0x003c1f0014147f89 */ /* 0x000fe200000e0000 */
        /* <DEDUP_REMOVED lines=23> */
[----:B------:R-:W-:Y:S01]  /*d5e0*/  IMAD.MOV.U32 R15, RZ, RZ, -0x7fffffe0 ;  /* 0x80000020ff0f7424 */ /* 0x000fe200078e00ff */
[----:B------:R-:W-:Y:S02]  /*d5f0*/  ISETP.GT.AND P2, PT, R0, 0x38, PT ;  /* 0x000000380000780c */ /* 0x000fe40003f44270 */
[----:B------:R-:W-:Y:S02]  /*d600*/  FSEL R65, R65, -INF , P3 ;  /* 0xff80000041417808 */ /* 0x000fe40001800000 */
[----:B------:R-:W-:Y:S02]  /*d610*/  FMNMX.FTZ R16, R64, R17, !PT ;  /* 0x0000001140107209 */ /* 0x000fe40007810000 */
[----:B------:R-:W-:Y:S02]  /*d620*/  R2UR UR11, R15 ;  /* 0x000000000f0b72ca */ /* 0x000fe400000e0000 */
[----:B------:R-:W-:-:S02]  /*d630*/  ISETP.GT.AND P3, PT, R0, 0x39, PT ;  /* 0x000000390000780c */ /* 0x000fc40003f64270 */
[----:B------:R-:W-:Y:S02]  /*d640*/  FSEL R68, R68, -INF , P2 ;  /* 0xff80000044447808 */ /* 0x000fe40001000000 */
[----:B------:R-:W-:Y:S02]  /*d650*/  FMNMX.FTZ R15, R65, R16, !PT ;  /* 0x00000010410f7209 */ /* 0x000fe40007810000 */
[----:B------:R-:W-:Y:S02]  /*d660*/  R2UR UR10, R14 ;  /* 0x000000000e0a72ca */ /* 0x000fe400000e0000 */
[----:B------:R-:W-:Y:S02]  /*d670*/  ISETP.GT.AND P2, PT, R0, 0x40, PT ;  /* 0x000000400000780c */ /* 0x000fe40003f44270 */
[----:B------:R-:W-:Y:S02]  /*d680*/  FSEL R69, R69, -INF , P3 ;  /* 0xff80000045457808 */ /* 0x000fe40001800000 */
[----:B------:R-:W-:-:S02]  /*d690*/  FMNMX.FTZ R14, R68, R15, !PT ;  /* 0x0000000f440e7209 */ /* 0x000fc40007810000 */
[----:B------:R-:W-:Y:S02]  /*d6a0*/  R2UR UR8, R4 ;  /* 0x00000000040872ca */ /* 0x000fe400000e0000 */
[----:B------:R-:W-:Y:S02]  /*d6b0*/  R2UR UR9, R5 ;  /* 0x00000000050972ca */ /* 0x000fe400000e0000 */
[----:B------:R-:W-:Y:S02]  /*d6c0*/  ISETP.GT.AND P3, PT, R0, 0x41, PT ;  /* 0x000000410000780c */ /* 0x000fe40003f64270 */
[----:B------:R-:W-:Y:S02]  /*d6d0*/  FSEL R56, R56, -INF , P2 ;  /* 0xff80000038387808 */ /* 0x000fe40001000000 */
[----:B------:R-:W-:Y:S01]  /*d6e0*/  FMNMX.FTZ R15, R69, R14, !PT ;  /* 0x0000000e450f7209 */ /* 0x000fe20007810000 */
[----:B------:R-:W-:Y:S02]  /*d6f0*/  WARPGROUP.DEPBAR.LE gsb0, 0x0 ;  /* 0x00008000000079c5 */ /* 0x000fe40000010000 */
[----:B------:R-:W-:Y:S01]  /*d700*/  ISETP.GT.AND P2, PT, R0, 0x48, PT ;  /* 0x000000480000780c */ /* 0x000fe20003f44270 */
[----:B------:R-:W-:Y:S01]  /*d710*/  WARPGROUP.ARRIVE ;  /* 0x00000000000079c5 */ /* 0x000fe20000000000 */
[----:B------:R-:W-:-:S02]  /*d720*/  FSEL R57, R57, -INF , P3 ;  /* 0xff80000039397808 */ /* 0x000fc40001800000 */
[----:B------:R-:W-:Y:S02]  /*d730*/  FMNMX.FTZ R14, R56, R15, !PT ;  /* 0x0000000f380e7209 */ /* 0x000fe40007810000 */
[----:B------:R-:W-:Y:S01]  /*d740*/  ISETP.GT.AND P3, PT, R0, 0x49, PT ;  /* 0x000000490000780c */ /* 0x000fe20003f64270 */
[----:B------:R-:W-:Y:S01]  /*d750*/  HGMMA.64x16x16.F32 R24, gdesc[UR8], R24, gsb0 ;  /* 0x00200000081879f0 */ /* 0x000fe20008000818 */
        /* <DEDUP_REMOVED lines=58> */
[----:B------:R-:W-:-:S04]  /*db00*/  VIADDMNMX R97, R20, R97, R98, PT ;  /* 0x0000006114617246 */ /* 0x000fc80003800162 */
[C---:B------:R-:W-:Y:S02]  /*db10*/  ISETP.GT.AND P3, PT, R97.reuse, RZ, PT ;  /* 0x000000ff6100720c */ /* 0x040fe40003f64270 */
[----:B------:R-:W-:Y:S02]  /*db20*/  ISETP.GT.AND P4, PT, R97, 0x1, PT ;  /* 0x000000016100780c */ /* 0x000fe40003f84270 */
[----:B0-----:R-:W-:-:S04]  /*db30*/  FMNMX.FTZ R14, R17, R14, !PT ;  /* 0x0000000e110e7209 */ /* 0x001fc80007810000 */
[C---:B------:R-:W-:Y:S01]  /*db40*/  FSETP.NEU.FTZ.AND P2, PT, R14.reuse, -INF , PT ;  /* 0xff8000000e00780b */ /* 0x040fe20003f5d000 */
[----:B------:R-:W-:-:S05]  /*db50*/  FMUL.FTZ R15, R14, R0 ;  /* 0x000000000e0f7220 */ /* 0x000fca0000410000 */
[----:B------:R-:W-:Y:S02]  /*db60*/  FSEL R15, R15, RZ, P2 ;  /* 0x000000ff0f0f7208 */ /* 0x000fe40001000000 */
[----:B------:R-:W-:Y:S02]  /*db70*/  ISETP.GT.AND P2, PT, R97, 0x8, PT ;  /* 0x000000086100780c */ /* 0x000fe40003f44270 */
[----:B------:R-:W-:Y:S01]  /*db80*/  FSEL R90, R90, -INF , P3 ;  /* 0xff8000005a5a7808 */ /* 0x000fe20001800000 */
[-CC-:B------:R-:W-:Y:S01]  /*db90*/  FFMA.FTZ R89, R89, R0.reuse, -R15.reuse ;  /* 0x0000000059597223 */ /* 0x180fe2000001080f */
[----:B------:R-:W-:Y:S02]  /*dba0*/  FSEL R91, R91, -INF , P4 ;  /* 0xff8000005b5b7808 */ /* 0x000fe40002000000 */
[----:B------:R-:W-:Y:S01]  /*dbb0*/  ISETP.GT.AND P3, PT, R97, 0x9, PT ;  /* 0x000000096100780c */ /* 0x000fe20003f64270 */
[----:B------:R0:W-:Y:S01]  /*dbc0*/  MUFU.EX2 R17, R89 ;  /* 0x0000005900117308 */ /* 0x0001e20000000800 */
[----:B------:R-:W-:Y:S01]  /*dbd0*/  FSEL R94, R94, -INF , P2 ;  /* 0xff8000005e5e7808 */ /* 0x000fe20001000000 */
[----:B------:R-:W-:Y:S01]  /*dbe0*/  FFMA.FTZ R88, R88, R0, -R15 ;  /* 0x0000000058587223 */ /* 0x000fe2000001080f */
[----:B------:R-:W-:-:S02]  /*dbf0*/  FSEL R95, R95, -INF , P3 ;  /* 0xff8000005f5f7808 */ /* 0x000fc40001800000 */
[C---:B------:R-:W-:Y:S02]  /*dc00*/  ISETP.GT.AND P2, PT, R97.reuse, 0x10, PT ;  /* 0x000000106100780c */ /* 0x040fe40003f44270 */
[----:B0-----:R-:W-:Y:S01]  /*dc10*/  FMNMX.FTZ R89, R90, R91, !PT ;  /* 0x0000005b5a597209 */ /* 0x001fe20007810000 */
[----:B------:R0:W1:Y:S03]  /*dc20*/  MUFU.EX2 R16, R88 ;  /* 0x0000005800107308 */ /* 0x0000660000000800 */
[----:B------:R-:W-:Y:S02]  /*dc30*/  FMNMX.FTZ R20, R94, R89, !PT ;  /* 0x000000595e147209 */ /* 0x000fe40007810000 */
[----:B------:R-:W-:Y:S02]  /*dc40*/  ISETP.GT.AND P3, PT, R97, 0x11, PT ;  /* 0x000000116100780c */ /* 0x000fe40003f64270 */
[----:B------:R-:W-:-:S02]  /*dc50*/  FMNMX.FTZ R89, R95, R20, !PT ;  /* 0x000000145f597209 */ /* 0x000fc40007810000 */
[----:B0-----:R-:W-:Y:S01]  /*dc60*/  FSEL R88, R82, -INF , P2 ;  /* 0xff80000052587808 */ /* 0x001fe20001000000 */
[----:B------:R-:W-:Y:S01]  /*dc70*/  FFMA.FTZ R82, R84, R0, -R15 ;  /* 0x0000000054527223 */ /* 0x000fe2000001080f */
        /* <DEDUP_REMOVED lines=8> */
[----:B------:R-:W-:Y:S01]  /*dd00*/  FMNMX.FTZ R20, R86, R89, !PT ;  /* 0x0000005956147209 */ /* 0x000fe20007810000 */
[----:B------:R-:W-:Y:S01]  /*dd10*/  FFMA.FTZ R83, R85, R0, -R15 ;  /* 0x0000000055537223 */ /* 0x000fe2000001080f */
        /* <DEDUP_REMOVED lines=10> */
[C---:B------:R-:W-:Y:S02]  /*ddc0*/  ISETP.GT.AND P2, PT, R97.reuse, 0x30, PT ;  /* 0x000000306100780c */ /* 0x040fe40003f44270 */
[----:B------:R-:W-:Y:S02]  /*ddd0*/  FMNMX.FTZ R20, R78, R85, !PT ;  /* 0x000000554e147209 */ /* 0x000fe40007810000 */
[----:B------:R-:W-:Y:S02]  /*dde0*/  ISETP.GT.AND P3, PT, R97, 0x31, PT ;  /* 0x000000316100780c */ /* 0x000fe40003f64270 */
[----:B------:R-:W-:-:S02]  /*ddf0*/  FSEL R85, R66, -INF , P2 ;  /* 0xff80000042557808 */ /* 0x000fc40001000000 */
[----:B------:R-:W-:Y:S01]  /*de00*/  FMNMX.FTZ R20, R79, R20, !PT ;  /* 0x000000144f147209 */ /* 0x000fe20007810000 */
[--C-:B------:R-:W-:Y:S01]  /*de10*/  FFMA.FTZ R66, R76, R0, -R15.reuse ;  /* 0x000000004c427223 */ /* 0x100fe2000001080f */
[----:B------:R-:W-:Y:S02]  /*de20*/  FSEL R76, R67, -INF , P3 ;  /* 0xff800000434c7808 */ /* 0x000fe40001800000 */
[----:B------:R-:W-:Y:S02]  /*de30*/  ISETP.GT.AND P2, PT, R97, 0x38, PT ;  /* 0x000000386100780c */ /* 0x000fe40003f44270 */
[----:B------:R-:W-:Y:S01]  /*de40*/  FMNMX.FTZ R67, R85, R20, !PT ;  /* 0x0000001455437209 */ /* 0x000fe20007810000 */
[----:B------:R-:W-:Y:S01]  /*de50*/  FFMA.FTZ R89, R77, R0, -R15 ;  /* 0x000000004d597223 */ /* 0x000fe2000001080f */
        /* <DEDUP_REMOVED lines=13> */
[-CC-:B------:R-:W-:Y:S01]  /*df30*/  FFMA.FTZ R18, R92, R0.reuse, -R15.reuse ;  /* 0x000000005c127223 */ /* 0x180fe2000001080f */
[----:B------:R-:W-:Y:S01]  /*df40*/  FFMA.FTZ R92, R65, R0, -R15 ;  /* 0x00000000415c7223 */ /* 0x000fe2000001080f */
[----:B------:R-:W-:Y:S02]  /*df50*/  ISETP.GT.AND P3, PT, R97, 0x49, PT ;  /* 0x000000496100780c */ /* 0x000fe40003f64270 */
[----:B------:R-:W-:-:S02]  /*df60*/  FSEL R62, R62, -INF , P2 ;  /* 0xff8000003e3e7808 */ /* 0x000fc40001000000 */
[----:B------:R-:W-:Y:S01]  /*df70*/  FMNMX.FTZ R65, R64, R59, !PT ;  /* 0x0000003b40417209 */ /* 0x000fe20007810000 */
[----:B------:R0:W-:Y:S01]  /*df80*/  MUFU.EX2 R67, R89 ;  /* 0x0000005900437308 */ /* 0x0001e20000000800 */
[----:B------:R-:W-:Y:S02]  /*df90*/  ISETP.GT.AND P2, PT, R97, 0x50, PT ;  /* 0x000000506100780c */ /* 0x000fe40003f44270 */
[----:B------:R-:W-:Y:S02]  /*dfa0*/  FMNMX.FTZ R20, R62, R65, !PT ;  /* 0x000000413e147209 */ /* 0x000fe40007810000 */
[----:B------:R-:W-:Y:S02]  /*dfb0*/  FSEL R65, R50, -INF , P2 ;  /* 0xff80000032417808 */ /* 0x000fe40001000000 */
[----:B0-----:R-:W-:Y:S02]  /*dfc0*/  FSEL R89, R63, -INF , P3 ;  /* 0xff8000003f597808 */ /* 0x001fe40001800000 */
[----:B------:R-:W-:-:S02]  /*dfd0*/  ISETP.GT.AND P3, PT, R97, 0x51, PT ;  /* 0x000000516100780c */ /* 0x000fc40003f64270 */
[----:B------:R-:W-:Y:S02]  /*dfe0*/  FMNMX.FTZ R20, R89, R20, !PT ;  /* 0x0000001459147209 */ /* 0x000fe40007810000 */
[----:B------:R-:W-:Y:S02]  /*dff0*/  ISETP.GT.AND P2, PT, R97, 0x58, PT ;  /* 0x000000586100780c */ /* 0x000fe40003f44270 */
[----:B------:R-:W-:Y:S02]  /*e000*/  FSEL R63, R51, -INF , P3 ;  /* 0xff800000333f7808 */ /* 0x000fe40001800000 */
[----:B------:R-:W-:Y:S01]  /*e010*/  FMNMX.FTZ R20, R65, R20, !PT ;  /* 0x0000001441147209 */ /* 0x000fe20007810000 */
[----:B------:R-:W-:Y:S01]  /*e020*/  FFMA.FTZ R51, R69, R0, -R15 ;  /* 0x0000000045337223 */ /* 0x000fe2000001080f */
[----:B------:R-:W-:Y:S02]  /*e030*/  ISETP.GT.AND P3, PT, R97, 0x59, PT ;  /* 0x000000596100780c */ /* 0x000fe40003f64270 */
[----:B------:R-:W-:-:S02]  /*e040*/  FSEL R54, R54, -INF , P2 ;  /* 0xff80000036367808 */ /* 0x000fc40001000000 */
[----:B------:R-:W-:Y:S02]  /*e050*/  FMNMX.FTZ R69, R63, R20, !PT ;  /* 0x000000143f457209 */ /* 0x000fe40007810000 */
[----:B------:R-:W-:Y:S02]  /*e060*/  FSEL R55, R55, -INF , P3 ;  /* 0xff80000037377808 */ /* 0x000fe40001800000 */
[C---:B------:R-:W-:Y:S02]  /*e070*/  ISETP.GT.AND P2, PT, R97.reuse, 0x60, PT ;  /* 0x000000606100780c */ /* 0x040fe40003f44270 */
[----:B------:R-:W-:Y:S01]  /*e080*/  FMNMX.FTZ R20, R54, R69, !PT ;  /* 0x0000004536147209 */ /* 0x000fe20007810000 */
[----:B------:R-:W-:Y:S01]  /*e090*/  FFMA.FTZ R50, R68, R0, -R15 ;  /* 0x0000000044327223 */ /* 0x000fe2000001080f */
[----:B------:R-:W-:Y:S02]  /*e0a0*/  ISETP.GT.AND P3, PT, R97, 0x61, PT ;  /* 0x000000616100780c */ /* 0x000fe40003f64270 */
[----:B------:R-:W-:-:S02]  /*e0b0*/  FSEL R68, R42, -INF , P2 ;  /* 0xff8000002a447808 */ /* 0x000fc40001000000 */
[----:B------:R-:W-:Y:S01]  /*e0c0*/  FMNMX.FTZ R69, R55, R20, !PT ;  /* 0x0000001437457209 */ /* 0x000fe20007810000 */
[----:B------:R-:W-:Y:S01]  /*e0d0*/  FFMA.FTZ R42, R56, R0, -R15 ;  /* 0x00000000382a7223 */ /* 0x000fe2000001080f */
[----:B------:R-:W-:Y:S02]  /*e0e0*/  FSEL R56, R43, -INF , P3 ;  /* 0xff8000002b387808 */ /* 0x000fe40001800000 */
[C---:B------:R-:W-:Y:S02]  /*e0f0*/  ISETP.GT.AND P2, PT, R97.reuse, 0x68, PT ;  /* 0x000000686100780c */ /* 0x040fe40003f44270 */
[----:B------:R-:W-:Y:S02]  /*e100*/  FMNMX.FTZ R43, R68, R69, !PT ;  /* 0x00000045442b7209 */ /* 0x000fe40007810000 */
[----:B------:R-:W-:Y:S02]  /*e110*/  ISETP.GT.AND P3, PT, R97, 0x69, PT ;  /* 0x000000696100780c */ /* 0x000fe40003f64270 */
[----:B------:R-:W-:-:S02]  /*e120*/  FSEL R69, R46, -INF , P2 ;  /* 0xff8000002e457808 */ /* 0x000fc40001000000 */
[----:B------:R-:W-:Y:S01]  /*e130*/  FMNMX.FTZ R20, R56, R43, !PT ;  /* 0x0000002b38147209 */ /* 0x000fe20007810000 */
[----:B------:R-:W-:Y:S01]  /*e140*/  FFMA.FTZ R46, R57, R0, -R15 ;  /* 0x00000000392e7223 */ /* 0x000fe2000001080f */
[----:B------:R-:W-:Y:S02]  /*e150*/  FSEL R57, R47, -INF , P3 ;  /* 0xff8000002f397808 */ /* 0x000fe40001800000 */
[----:B------:R-:W-:Y:S02]  /*e160*/  ISETP.GT.AND P2, PT, R97, 0x70, PT ;  /* 0x000000706100780c */ /* 0x000fe40003f44270 */
[----:B------:R-:W-:Y:S01]  /*e170*/  FMNMX.FTZ R20, R69, R20, !PT ;  /* 0x0000001445147209 */ /* 0x000fe20007810000 */
[----:B------:R0:W-:Y:S01]  /*e180*/  MUFU.EX2 R59, R92 ;  /* 0x0000005c003b7308 */ /* 0x0001e20000000800 */
[----:B------:R-:W-:Y:S02]  /*e190*/  ISETP.GT.AND P3, PT, R97, 0x71, PT ;  /* 0x000000716100780c */ /* 0x000fe40003f64270 */
[----:B------:R-:W-:-:S02]  /*e1a0*/  FMNMX.FTZ R47, R57, R20, !PT ;  /* 0x00000014392f7209 */ /* 0x000fc40007810000 */
[----:B0-----:R-:W-:Y:S01]  /*e1b0*/  FSEL R92, R34, -INF , P2 ;  /* 0xff800000225c7808 */ /* 0x001fe20001000000 */
[-CC-:B------:R-:W-:Y:S01]  /*e1c0*/  FFMA.FTZ R34, R60, R0.reuse, -R15.reuse ;  /* 0x000000003c227223 */ /* 0x180fe2000001080f */
[----:B------:R-:W-:Y:S02]  /*e1d0*/  ISETP.GT.AND P2, PT, R97, 0x78, PT ;  /* 0x000000786100780c */ /* 0x000fe40003f44270 */
[----:B------:R-:W-:Y:S02]  /*e1e0*/  FSEL R60, R35, -INF , P3 ;  /* 0xff800000233c7808 */ /* 0x000fe40001800000 */
[----:B------:R-:W-:Y:S01]  /*e1f0*/  FMNMX.FTZ R47, R92, R47, !PT ;  /* 0x0000002f5c2f7209 */ /* 0x000fe20007810000 */
[----:B------:R-:W-:Y:S01]  /*e200*/  FFMA.FTZ R19, R93, R0, -R15 ;  /* 0x000000005d137223 */ /* 0x000fe2000001080f */
[----:B------:R-:W-:Y:S02]  /*e210*/  ISETP.GT.AND P3, PT, R97, 0x79, PT ;  /* 0x000000796100780c */ /* 0x000fe40003f64270 */
[----:B------:R-:W-:-:S02]  /*e220*/  FSEL R93, R38, -INF , P2 ;  /* 0xff800000265d7808 */ /* 0x000fc40001000000 */
[----:B------:R-:W-:Y:S01]  /*e230*/  FMNMX.FTZ R20, R60, R47, !PT ;  /* 0x0000002f3c147209 */ /* 0x000fe20007810000 */
[----:B------:R-:W-:Y:S01]  /*e240*/  FFMA.FTZ R35, R61, R0, -R15 ;  /* 0x000000003d237223 */ /* 0x000fe2000001080f */
[----:B------:R-:W-:Y:S02]  /*e250*/  FSEL R61, R39, -INF , P3 ;  /* 0xff800000273d7808 */ /* 0x000fe40001800000 */
[----:B------:R-:W-:Y:S02]  /*e260*/  ISETP.GT.AND P2, PT, R97, 0x80, PT ;  /* 0x000000806100780c */ /* 0x000fe40003f44270 */
        /* <DEDUP_REMOVED lines=14> */
[-CC-:B------:R-:W-:Y:S01]  /*e350*/  FFMA.FTZ R47, R52, R0.reuse, -R15.reuse ;  /* 0x00000000342f7223 */ /* 0x180fe2000001080f */
[-CC-:B------:R-:W-:Y:S01]  /*e360*/  FFMA.FTZ R38, R48, R0.reuse, -R15.reuse ;  /* 0x0000000030267223 */ /* 0x180fe2000001080f */
[-CC-:B------:R-:W-:Y:S01]  /*e370*/  FFMA.FTZ R48, R49, R0.reuse, -R15.reuse ;  /* 0x0000000031307223 */ /* 0x180fe2000001080f */
[----:B------:R-:W-:Y:S01]  /*e380*/  FFMA.FTZ R49, R53, R0, -R15 ;  /* 0x0000000035317223 */ /* 0x000fe2000001080f */
[----:B0-----:R-:W-:-:S05]  /*e390*/  FMNMX.FTZ R52, R20, R39, !PT ;  /* 0x0000002714347209 */ /* 0x001fca0007810000 */
[----:B------:R-:W0:Y:S01]  /*e3a0*/  SHFL.BFLY PT, R53, R52, 0x1, 0x1f ;  /* 0x0c201f0034357f89 */ /* 0x000e2200000e0000 */
[----:B------:R2:W-:Y:S01]  /*e3b0*/  MUFU.EX2 R43, R46 ;  /* 0x0000002e002b7308 */ /* 0x0005e20000000800 */
[-CC-:B------:R-:W-:Y:S01]  /*e3c0*/  FFMA.FTZ R39, R32, R0.reuse, -R15.reuse ;  /* 0x0000000020277223 */ /* 0x180fe2000001080f */
[-CC-:B--2---:R-:W-:Y:S01]  /*e3d0*/  FFMA.FTZ R46, R40, R0.reuse, -R15.reuse ;  /* 0x00000000282e7223 */ /* 0x184fe2000001080f */
[-CC-:B------:R-:W-:Y:S01]  /*e3e0*/  FFMA.FTZ R40, R44, R0.reuse, -R15.reuse ;  /* 0x000000002c287223 */ /* 0x180fe2000001080f */
[-CC-:B------:R-:W-:Y:S01]  /*e3f0*/  FFMA.FTZ R44, R45, R0.reuse, -R15.reuse ;  /* 0x000000002d2c7223 */ /* 0x180fe2000001080f */
[-CC-:B------:R-:W-:Y:S01]  /*e400*/  FFMA.FTZ R45, R33, R0.reuse, -R15.reuse ;  /* 0x00000000212d7223 */ /* 0x180fe2000001080f */
[-CC-:B------:R-:W-:Y:S01]  /*e410*/  FFMA.FTZ R33, R24, R0.reuse, -R15.reuse ;  /* 0x0000000018217223 */ /* 0x180fe2000001080f */
[-CC-:B------:R-:W-:Y:S01]  /*e420*/  FFMA.FTZ R80, R80, R0.reuse, -R15.reuse ;  /* 0x0000000050507223 */ /* 0x180fe2000001080f */
[----:B0-----:R-:W-:Y:S01]  /*e430*/  FMNMX.FTZ R20, R52, R53, !PT ;  /* 0x0000003534147209 */ /* 0x001fe20007810000 */
[----:B------:R-:W-:-:S03]  /*e440*/  FFMA.FTZ R81, R81, R0, -R15 ;  /* 0x0000000051517223 */ /* 0x000fc6000001080f */
[C---:B------:R-:W-:Y:S01]  /*e450*/  FSETP.NEU.FTZ.AND P2, PT, R20.reuse, -INF , PT ;  /* 0xff8000001400780b */ /* 0x040fe20003f5d000 */
[-C--:B------:R-:W-:Y:S01]  /*e460*/  FMUL.FTZ R24, R20, R0.reuse ;  /* 0x0000000014187220 */ /* 0x080fe20000410000 */
        /* <DEDUP_REMOVED lines=8> */
[----:B------:R-:W-:-:S05]  /*e4f0*/  FSEL R15, R24, RZ, P2 ;  /* 0x000000ff180f7208 */ /* 0x000fca0001000000 */
[-CC-:B------:R-:W-:Y:S01]  /*e500*/  FFMA.FTZ R24, R90, R0.reuse, -R15.reuse ;  /* 0x000000005a187223 */ /* 0x180fe2000001080f */
[-CC-:B------:R-:W-:Y:S01]  /*e510*/  FFMA.FTZ R91, R91, R0.reuse, -R15.reuse ;  /* 0x000000005b5b7223 */ /* 0x180fe2000001080f */
[-CC-:B------:R-:W-:Y:S01]  /*e520*/  FFMA.FTZ R29, R94, R0.reuse, -R15.reuse ;  /* 0x000000005e1d7223 */ /* 0x180fe2000001080f */
[----:B------:R-:W-:Y:S01]  /*e530*/  MUFU.EX2 R52, R25 ;  /* 0x0000001900347308 */ /* 0x000fe20000000800 */
[-CC-:B------:R-:W-:Y:S01]  /*e540*/  FFMA.FTZ R90, R95, R0.reuse, -R15.reuse ;  /* 0x000000005f5a7223 */ /* 0x180fe2000001080f */
[----:B------:R-:W-:-:S06]  /*e550*/  FFMA.FTZ R28, R88, R0, -R15 ;  /* 0x00000000581c7223 */ /* 0x000fcc000001080f */
[----:B------:R-:W-:Y:S08]  /*e560*/  MUFU.EX2 R24, R24 ;  /* 0x0000001800187308 */ /* 0x000ff00000000800 */
[----:B------:R-:W0:Y:S08]  /*e570*/  MUFU.EX2 R25, R91 ;  /* 0x0000005b00197308 */ /* 0x000e300000000800 */
[----:B------:R-:W2:Y:S01]  /*e580*/  MUFU.EX2 R18, R18 ;  /* 0x0000001200127308 */ /* 0x000ea20000000800 */
[----:B------:R-:W-:-:S07]  /*e590*/  FFMA.FTZ R88, R84, R0, -R15 ;  /* 0x0000000054587223 */ /* 0x000fce000001080f */
[----:B------:R-:W3:Y:S01]  /*e5a0*/  MUFU.EX2 R29, R29 ;  /* 0x0000001d001d7308 */ /* 0x000ee20000000800 */
[----:B------:R-:W-:-:S07]  /*e5b0*/  FFMA.FTZ R53, R86, R0, -R15 ;  /* 0x0000000056357223 */ /* 0x000fce000001080f */
[----:B------:R-:W4:Y:S01]  /*e5c0*/  MUFU.EX2 R19, R19 ;  /* 0x0000001300137308 */ /* 0x000f220000000800 */
[-CC-:B------:R-:W-:Y:S01]  /*e5d0*/  FFMA.FTZ R86, R87, R0.reuse, -R15.reuse ;  /* 0x0000000057567223 */ /* 0x180fe2000001080f */
[----:B------:R-:W-:-:S06]  /*e5e0*/  FFMA.FTZ R84, R75, R0, -R15 ;  /* 0x000000004b547223 */ /* 0x000fcc000001080f */
[----:B------:R-:W4:Y:S01]  /*e5f0*/  MUFU.EX2 R90, R90 ;  /* 0x0000005a005a7308 */ /* 0x000f220000000800 */
[----:B------:R-:W-:Y:S01]  /*e600*/  FFMA.FTZ R75, R78, R0, -R15 ;  /* 0x000000004e4b7223 */ /* 0x000fe2000001080f */
[----:B-1----:R-:W-:-:S06]  /*e610*/  FADD.FTZ R87, R16, R17 ;  /* 0x0000001110577221 */ /* 0x002fcc0000010000 */
[----:B------:R-:W-:Y:S01]  /*e620*/  MUFU.EX2 R80, R80 ;  /* 0x0000005000507308 */ /* 0x000fe20000000800 */
[-CC-:B------:R-:W-:Y:S01]  /*e630*/  FFMA.FTZ R78, R85, R0.reuse, -R15.reuse ;  /* 0x00000000554e7223 */ /* 0x180fe2000001080f */
[----:B------:R-:W-:Y:S01]  /*e640*/  FFMA.FTZ R85, R76, R0, -R15 ;  /* 0x000000004c557223 */ /* 0x000fe2000001080f */
[----:B0-----:R-:W-:-:S05]  /*e650*/  FADD.FTZ R94, R24, R25 ;  /* 0x00000019185e7221 */ /* 0x001fca0000010000 */
[----:B------:R-:W0:Y:S01]  /*e660*/  MUFU.EX2 R28, R28 ;  /* 0x0000001c001c7308 */ /* 0x000e220000000800 */
[-CC-:B------:R-:W-:Y:S01]  /*e670*/  FFMA.FTZ R76, R71, R0.reuse, -R15.reuse ;  /* 0x00000000474c7223 */ /* 0x180fe2000001080f */
[----:B------:R-:W-:Y:S01]  /*e680*/  FFMA.FTZ R71, R77, R0, -R15 ;  /* 0x000000004d477223 */ /* 0x000fe2000001080f */
[----:B--2---:R-:W-:-:S05]  /*e690*/  FADD.FTZ R98, R18, R87 ;  /* 0x0000005712627221 */ /* 0x004fca0000010000 */
[----:B------:R-:W1:Y:S01]  /*e6a0*/  MUFU.EX2 R81, R81 ;  /* 0x0000005100517308 */ /* 0x000e620000000800 */
[----:B------:R-:W-:Y:S01]  /*e6b0*/  FFMA.FTZ R77, R62, R0, -R15 ;  /* 0x000000003e4d7223 */ /* 0x000fe2000001080f */
[----:B---3--:R-:W-:-:S06]  /*e6c0*/  FADD.FTZ R87, R29, R94 ;  /* 0x0000005e1d577221 */ /* 0x008fcc0000010000 */
[----:B------:R-:W2:Y:S01]  /*e6d0*/  MUFU.EX2 R88, R88 ;  /* 0x0000005800587308 */ /* 0x000ea20000000800 */
[----:B------:R-:W-:Y:S01]  /*e6e0*/  FFMA.FTZ R74, R74, R0, -R15 ;  /* 0x000000004a4a7223 */ /* 0x000fe2000001080f */
[----:B------:R-:W-:Y:S02]  /*e6f0*/  @!P1 VIADD R62, R21, 0x31c40 ;  /* 0x00031c40153e9836 */ /* 0x000fe40000000000 */
[----:B----4-:R-:W-:-:S04]  /*e700*/  FADD.FTZ R91, R19, R98 ;  /* 0x00000062135b7221 */ /* 0x010fc80000010000 */
[----:B------:R-:W3:Y:S01]  /*e710*/  MUFU.EX2 R82, R82 ;  /* 0x0000005200527308 */ /* 0x000ee20000000800 */
[----:B------:R-:W-:-:S07]  /*e720*/  FADD.FTZ R95, R90, R87 ;  /* 0x000000575a5f7221 */ /* 0x000fce0000010000 */
[----:B------:R-:W4:Y:S01]  /*e730*/  MUFU.EX2 R53, R53 ;  /* 0x0000003500357308 */ /* 0x000f220000000800 */
[----:B------:R-:W-:-:S07]  /*e740*/  F2FP.F16.F32.PACK_AB R16, R17, R16 ;  /* 0x000000101110723e */ /* 0x000fce00000000ff */
[----:B------:R-:W-:Y:S01]  /*e750*/  MUFU.EX2 R83, R83 ;  /* 0x0000005300537308 */ /* 0x000fe20000000800 */
[----:B------:R-:W-:Y:S01]  /*e760*/  F2FP.F16.F32.PACK_AB R17, R25, R24 ;  /* 0x000000181911723e */ /* 0x000fe200000000ff */
[----:B0-----:R-:W-:-:S06]  /*e770*/  FADD.FTZ R95, R28, R95 ;  /* 0x0000005f1c5f7221 */ /* 0x001fcc0000010000 */
[----:B------:R-:W0:Y:S01]  /*e780*/  MUFU.EX2 R86, R86 ;  /* 0x0000005600567308 */ /* 0x000e220000000800 */
[-CC-:B------:R-:W-:Y:S01]  /*e790*/  FFMA.FTZ R25, R55, R0.reuse, -R15.reuse ;  /* 0x0000000037197223 */ /* 0x180fe2000001080f */
[----:B------:R-:W-:-:S06]  /*e7a0*/  FFMA.FTZ R87, R69, R0, -R15 ;  /* 0x0000000045577223 */ /* 0x000fcc000001080f */
[----:B------:R1:W-:Y:S01]  /*e7b0*/  MUFU.EX2 R21, R77 ;  /* 0x0000004d00157308 */ /* 0x0003e20000000800 */
[----:B------:R-:W-:Y:S01]  /*e7c0*/  FFMA.FTZ R69, R57, R0, -R15 ;  /* 0x0000000039457223 */ /* 0x000fe2000001080f */
[----:B------:R-:W-:-:S06]  /*e7d0*/  @!P1 PRMT R62, RZ, 0x654, R62 ;  /* 0x00000654ff3e9816 */ /* 0x000fcc000000003e */
[----:B------:R-:W-:Y:S01]  /*e7e0*/  MUFU.EX2 R72, R72 ;  /* 0x0000004800487308 */ /* 0x000fe20000000800 */
[-CC-:B-1----:R-:W-:Y:S01]  /*e7f0*/  FFMA.FTZ R77, R68, R0.reuse, -R15.reuse ;  /* 0x00000000444d7223 */ /* 0x182fe2000001080f */
[-C--:B------:R-:W-:Y:S01]  /*e800*/  FFMA.FTZ R68, R60, R0.reuse, -R15 ;  /* 0x000000003c447223 */ /* 0x080fe2000001080f */
[----:B------:R-:W-:Y:S01]  /*e810*/  FADD.FTZ R60, R80, R91 ;  /* 0x0000005b503c7221 */ /* 0x000fe20000010000 */
[----:B------:R-:W-:-:S04]  /*e820*/  FFMA.FTZ R57, R26, R0, -R15 ;  /* 0x000000001a397223 */ /* 0x000fc8000001080f */
[----:B------:R-:W1:Y:S01]  /*e830*/  MUFU.EX2 R74, R74 ;  /* 0x0000004a004a7308 */ /* 0x000e620000000800 */
[----:B------:R-:W-:Y:S01]  /*e840*/  FADD.FTZ R55, R81, R60 ;  /* 0x0000003c51377221 */ /* 0x000fe20000010000 */
[----:B------:R-:W-:Y:S01]  /*e850*/  F2FP.F16.F32.PACK_AB R18, R19, R18 ;  /* 0x000000121312723e */ /* 0x000fe200000000ff */
[----:B--2---:R-:W-:Y:S01]  /*e860*/  FADD.FTZ R26, R88, R95 ;  /* 0x0000005f581a7221 */ /* 0x004fe20000010000 */
[----:B------:R-:W-:-:S04]  /*e870*/  FFMA.FTZ R79, R79, R0, -R15 ;  /* 0x000000004f4f7223 */ /* 0x000fc8000001080f */
[----:B------:R-:W2:Y:S01]  /*e880*/  MUFU.EX2 R73, R73 ;  /* 0x0000004900497308 */ /* 0x000ea20000000800 */
[-C--:B------:R-:W-:Y:S01]  /*e890*/  FFMA.FTZ R89, R89, R0.reuse, -R15 ;  /* 0x0000000059597223 */ /* 0x080fe2000001080f */
[----:B------:R-:W-:Y:S01]  /*e8a0*/  F2FP.F16.F32.PACK_AB R19, R90, R29 ;  /* 0x0000001d5a13723e */ /* 0x000fe200000000ff */
[----:B---3--:R-:W-:Y:S01]  /*e8b0*/  FADD.FTZ R90, R82, R55 ;  /* 0x00000037525a7221 */ /* 0x008fe20000010000 */
[-CC-:B------:R-:W-:Y:S01]  /*e8c0*/  FFMA.FTZ R60, R27, R0.reuse, -R15.reuse ;  /* 0x000000001b3c7223 */ /* 0x180fe2000001080f */
[----:B------:R3:W-:Y:S03]  /*e8d0*/  @!P1 SYNCS.ARRIVE.TRANS64.RED.A1T0 RZ, [R62+URZ], RZ ;  /* 0x000000ff3eff99a7 */ /* 0x0007e6000810043f */
[----:B------:R-:W2:Y:S01]  /*e8e0*/  MUFU.EX2 R84, R84 ;  /* 0x0000005400547308 */ /* 0x000ea20000000800 */
[----:B----4-:R-:W-:Y:S01]  /*e8f0*/  FADD.FTZ R27, R53, R26 ;  /* 0x0000001a351b7221 */ /* 0x010fe20000010000 */
[----:B------:R-:W-:-:S06]  /*e900*/  FFMA.FTZ R24, R54, R0, -R15 ;  /* 0x0000000036187223 */ /* 0x000fcc000001080f */
[----:B------:R-:W4:Y:S01]  /*e910*/  MUFU.EX2 R66, R66 ;  /* 0x0000004200427308 */ /* 0x000f220000000800 */
[-CC-:B------:R-:W-:Y:S01]  /*e920*/  FFMA.FTZ R63, R63, R0.reuse, -R15.reuse ;  /* 0x000000003f3f7223 */ /* 0x180fe2000001080f */
[----:B------:R-:W-:Y:S01]  /*e930*/  FFMA.FTZ R29, R56, R0, -R15 ;  /* 0x00000000381d7223 */ /* 0x000fe2000001080f */
[----:B0-----:R-:W-:-:S05]  /*e940*/  FADD.FTZ R27, R86, R27 ;  /* 0x0000001b561b7221 */ /* 0x001fca0000010000 */
[----:B------:R-:W0:Y:S01]  /*e950*/  MUFU.EX2 R75, R75 ;  /* 0x0000004b004b7308 */ /* 0x000e220000000800 */
[----:B-1----:R-:W-:-:S07]  /*e960*/  FADD.FTZ R27, R74, R27 ;  /* 0x0000001b4a1b7221 */ /* 0x002fce0000010000 */
[----:B---3--:R1:W-:Y:S01]  /*e970*/  MUFU.EX2 R62, R89 ;  /* 0x00000059003e7308 */ /* 0x0083e20000000800 */
[----:B------:R-:W-:-:S07]  /*e980*/  FFMA.FTZ R70, R70, R0, -R15 ;  /* 0x0000000046467223 */ /* 0x000fce000001080f */
[----:B------:R-:W3:Y:S01]  /*e990*/  MUFU.EX2 R79, R79 ;  /* 0x0000004f004f7308 */ /* 0x000ee20000000800 */
[----:B-1----:R-:W-:-:S07]  /*e9a0*/  FADD.FTZ R89, R83, R90 ;  /* 0x0000005a53597221 */ /* 0x002fce0000010000 */
[----:B------:R-:W1:Y:S08]  /*e9b0*/  MUFU.EX2 R58, R58 ;  /* 0x0000003a003a7308 */ /* 0x000e700000000800 */
[----:B------:R2:W-:Y:S01]  /*e9c0*/  MUFU.EX2 R56, R24 ;  /* 0x0000001800387308 */ /* 0x0005e20000000800 */
[----:B------:R4:W-:Y:S07]  /*e9d0*/  STSM.16.M88.4 [R23+0x24300], R16 ;  /* 0x0243001017007844 */ /* 0x0009ee0000000200 */
[----:B------:R-:W1:Y:S01]  /*e9e0*/  MUFU.EX2 R78, R78 ;  /* 0x0000004e004e7308 */ /* 0x000e620000000800 */
[----:B--2---:R-:W-:-:S07]  /*e9f0*/  FADD.FTZ R24, R72, R89 ;  /* 0x0000005948187221 */ /* 0x004fce0000010000 */
[----:B------:R-:W-:Y:S01]  /*ea00*/  MUFU.EX2 R54, R63 ;  /* 0x0000003f00367308 */ /* 0x000fe20000000800 */
[----:B----4-:R-:W-:-:S07]  /*ea10*/  F2FP.F16.F32.PACK_AB R17, R88, R28 ;  /* 0x0000001c5811723e */ /* 0x010fce00000000ff */
[----:B------:R2:W-:Y:S01]  /*ea20*/  MUFU.EX2 R63, R25 ;  /* 0x00000019003f7308 */ /* 0x0005e20000000800 */
[----:B------:R-:W-:-:S07]  /*ea30*/  FFMA.FTZ R64, R64, R0, -R15 ;  /* 0x0000000040407223 */ /* 0x000fce000001080f */
[----:B------:R-:W4:Y:S01]  /*ea40*/  MUFU.EX2 R85, R85 ;  /* 0x0000005500557308 */ /* 0x000f220000000800 */
[----:B--2---:R-:W-:Y:S01]  /*ea50*/  FADD.FTZ R25, R73, R24 ;  /* 0x0000001849197221 */ /* 0x004fe20000010000 */
[----:B------:R-:W-:-:S03]  /*ea60*/  FADD.FTZ R24, R84, R27 ;  /* 0x0000001b54187221 */ /* 0x000fc60000010000 */
[----:B------:R-:W-:-:S03]  /*ea70*/  FADD.FTZ R26, R66, R25 ;  /* 0x00000019421a7221 */ /* 0x000fc60000010000 */
[----:B------:R-:W-:Y:S01]  /*ea80*/  MUFU.EX2 R50, R50 ;  /* 0x0000003200327308 */ /* 0x000fe20000000800 */
[----:B0-----:R-:W-:Y:S01]  /*ea90*/  FADD.FTZ R28, R75, R24 ;  /* 0x000000184b1c7221 */ /* 0x001fe20000010000 */
[-CC-:B------:R-:W-:Y:S01]  /*eaa0*/  FFMA.FTZ R65, R65, R0.reuse, -R15.reuse ;  /* 0x0000000041417223 */ /* 0x180fe2000001080f */
[-CC-:B------:R-:W-:Y:S01]  /*eab0*/  FFMA.FTZ R92, R92, R0.reuse, -R15.reuse ;  /* 0x000000005c5c7223 */ /* 0x180fe2000001080f */
[-CC-:B------:R-:W-:Y:S01]  /*eac0*/  FFMA.FTZ R93, R93, R0.reuse, -R15.reuse ;  /* 0x000000005d5d7223 */ /* 0x180fe2000001080f */
[----:B------:R-:W-:-:S03]  /*ead0*/  FFMA.FTZ R61, R61, R0, -R15 ;  /* 0x000000003d3d7223 */ /* 0x000fc6000001080f */
[----:B------:R-:W0:Y:S01]  /*eae0*/  MUFU.EX2 R70, R70 ;  /* 0x0000004600467308 */ /* 0x000e220000000800 */
[-CC-:B------:R-:W-:Y:S01]  /*eaf0*/  FFMA.FTZ R55, R30, R0.reuse, -R15.reuse ;  /* 0x000000001e377223 */ /* 0x180fe2000001080f */
[----:B------:R-:W-:Y:S01]  /*eb00*/  FADD.FTZ R27, R67, R26 ;  /* 0x0000001a431b7221 */ /* 0x000fe20000010000 */
[----:B------:R-:W-:Y:S01]  /*eb10*/  FFMA.FTZ R15, R31, R0, -R15 ;  /* 0x000000001f0f7223 */ /* 0x000fe2000001080f */
[----:B---3--:R-:W-:-:S04]  /*eb20*/  FADD.FTZ R31, R79, R28 ;  /* 0x0000001c4f1f7221 */ /* 0x008fc80000010000 */
[----:B------:R-:W2:Y:S01]  /*eb30*/  MUFU.EX2 R51, R51 ;  /* 0x0000003300337308 */ /* 0x000ea20000000800 */
[----:B-1----:R-:W-:Y:S01]  /*eb40*/  FADD.FTZ R28, R58, R27 ;  /* 0x0000001b3a1c7221 */ /* 0x002fe20000010000 */
[----:B------:R-:W-:Y:S01]  /*eb50*/  F2FP.F16.F32.PACK_AB R16, R81, R80 ;  /* 0x000000505110723e */ /* 0x000fe200000000ff */
[----:B------:R-:W-:-:S05]  /*eb60*/  FADD.FTZ R30, R78, R31 ;  /* 0x0000001f4e1e7221 */ /* 0x000fca0000010000 */
[----:B------:R-:W1:Y:S01]  /*eb70*/  MUFU.EX2 R76, R76 ;  /* 0x0000004c004c7308 */ /* 0x000e620000000800 */
[----:B----4-:R-:W-:-:S07]  /*eb80*/  FADD.FTZ R31, R85, R30 ;  /* 0x0000001e551f7221 */ /* 0x010fce0000010000 */
[----:B------:R-:W3:Y:S08]  /*eb90*/  MUFU.EX2 R42, R42 ;  /* 0x0000002a002a7308 */ /* 0x000ef00000000800 */
[----:B------:R-:W4:Y:S01]  /*eba0*/  MUFU.EX2 R71, R71 ;  /* 0x0000004700477308 */ /* 0x000f220000000800 */
[----:B0-----:R-:W-:-:S07]  /*ebb0*/  FADD.FTZ R31, R70, R31 ;  /* 0x0000001f461f7221 */ /* 0x001fce0000010000 */
[----:B------:R0:W-:Y:S01]  /*ebc0*/  MUFU.EX2 R80, R29 ;  /* 0x0000001d00507308 */ /* 0x0001e20000000800 */
[----:B------:R-:W-:-:S07]  /*ebd0*/  F2FP.F16.F32.PACK_AB R19, R86, R53 ;  /* 0x000000355613723e */ /* 0x000fce00000000ff */
[----:B------:R-:W4:Y:S01]  /*ebe0*/  MUFU.EX2 R64, R64 ;  /* 0x0000004000407308 */ /* 0x000f220000000800 */
[----:B0-----:R-:W-:-:S04]  /*ebf0*/  FADD.FTZ R29, R59, R28 ;  /* 0x0000001c3b1d7221 */ /* 0x001fc80000010000 */
[----:B------:R-:W-:-:S03]  /*ec00*/  FADD.FTZ R30, R50, R29 ;  /* 0x0000001d321e7221 */ /* 0x000fc60000010000 */
[----:B------:R-:W0:Y:S01]  /*ec10*/  MUFU.EX2 R34, R34 ;  /* 0x0000002200227308 */ /* 0x000e220000000800 */
[C---:B--2---:R-:W-:Y:S01]  /*ec20*/  FADD.FTZ R53, R51.reuse, R30 ;  /* 0x0000001e33357221 */ /* 0x044fe20000010000 */
[----:B------:R-:W-:Y:S01]  /*ec30*/  F2FP.F16.F32.PACK_AB R30, R51, R50 ;  /* 0x00000032331e723e */ /* 0x000fe200000000ff */
[----:B-1----:R-:W-:Y:S01]  /*ec40*/  FADD.FTZ R50, R76, R31 ;  /* 0x0000001f4c327221 */ /* 0x002fe20000010000 */
[----:B------:R-:W-:-:S04]  /*ec50*/  F2FP.F16.F32.PACK_AB R26, R67, R66 ;  /* 0x00000042431a723e */ /* 0x000fc800000000ff */
[----:B------:R-:W1:Y:S01]  /*ec60*/  MUFU.EX2 R35, R35 ;  /* 0x0000002300237308 */ /* 0x000e620000000800 */
[----:B---3--:R-:W-:Y:S01]  /*ec70*/  FADD.FTZ R66, R42, R53 ;  /* 0x000000352a427221 */ /* 0x008fe20000010000 */
[----:B----4-:R-:W-:-:S06]  /*ec80*/  FADD.FTZ R51, R71, R50 ;  /* 0x0000003247337221 */ /* 0x010fcc0000010000 */
[----:B------:R-:W2:Y:S01]  /*ec90*/  MUFU.EX2 R38, R38 ;  /* 0x0000002600267308 */ /* 0x000ea20000000800 */
[----:B------:R-:W-:Y:S01]  /*eca0*/  FADD.FTZ R53, R43, R66 ;  /* 0x000000422b357221 */ /* 0x000fe20000010000 */
[----:B------:R-:W-:Y:S01]  /*ecb0*/  F2FP.F16.F32.PACK_AB R18, R83, R82 ;  /* 0x000000525312723e */ /* 0x000fe200000000ff */
[----:B------:R-:W-:-:S05]  /*ecc0*/  FADD.FTZ R50, R64, R51 ;  /* 0x0000003340327221 */ /* 0x000fca0000010000 */
[----:B------:R-:W3:Y:S01]  /*ecd0*/  MUFU.EX2 R65, R65 ;  /* 0x0000004100417308 */ /* 0x000ee20000000800 */
[----:B0-----:R-:W-:Y:S01]  /*ece0*/  FADD.FTZ R66, R34, R53 ;  /* 0x0000003522427221 */ /* 0x001fe20000010000 */
[----:B------:R-:W-:-:S06]  /*ecf0*/  FADD.FTZ R53, R21, R50 ;  /* 0x0000003215357221 */ /* 0x000fcc0000010000 */
[----:B------:R-:W0:Y:S01]  /*ed00*/  MUFU.EX2 R48, R48 ;  /* 0x0000003000307308 */ /* 0x000e220000000800 */
[----:B------:R4:W-:Y:S01]  /*ed10*/  STSM.16.M88.4 [R23+0x25b00], R16 ;  /* 0x025b001017007844 */ /* 0x0009e20000000200 */
[----:B------:R-:W-:Y:S02]  /*ed20*/  F2FP.F16.F32.PACK_AB R24, R73, R72 ;  /* 0x000000484918723e */ /* 0x000fe400000000ff */
[----:B------:R-:W-:-:S04]  /*ed30*/  F2FP.F16.F32.PACK_AB R25, R84, R74 ;  /* 0x0000004a5419723e */ /* 0x000fc800000000ff */
[----:B------:R-:W0:Y:S01]  /*ed40*/  MUFU.EX2 R47, R47 ;  /* 0x0000002f002f7308 */ /* 0x000e220000000800 */
[----:B------:R-:W-:-:S07]  /*ed50*/  F2FP.F16.F32.PACK_AB R27, R79, R75 ;  /* 0x0000004b4f1b723e */ /* 0x000fce00000000ff */
[----:B------:R-:W0:Y:S01]  /*ed60*/  MUFU.EX2 R49, R49 ;  /* 0x0000003100317308 */ /* 0x000e220000000800 */
[----:B----4-:R-:W-:Y:S01]  /*ed70*/  F2FP.F16.F32.PACK_AB R16, R43, R42 ;  /* 0x0000002a2b10723e */ /* 0x010fe200000000ff */
[----:B-1----:R-:W-:Y:S01]  /*ed80*/  FADD.FTZ R43, R35, R66 ;  /* 0x00000042232b7221 */ /* 0x002fe20000010000 */
[----:B------:R-:W-:Y:S01]  /*ed90*/  FADD.FTZ R42, R62, R53 ;  /* 0x000000353e2a7221 */ /* 0x000fe20000010000 */
[----:B------:R3:W-:Y:S02]  /*eda0*/  STSM.16.M88.4 [R23+0x27300], R24 ;  /* 0x0273001817007844 */ /* 0x0007e40000000200 */
[----:B--2---:R-:W-:Y:S02]  /*edb0*/  FADD.FTZ R43, R38, R43 ;  /* 0x0000002b262b7221 */ /* 0x004fe40000010000 */
[----:B------:R-:W1:Y:S01]  /*edc0*/  MUFU.EX2 R46, R46 ;  /* 0x0000002e002e7308 */ /* 0x000e620000000800 */
[----:B------:R-:W-:Y:S02]  /*edd0*/  F2FP.F16.F32.PACK_AB R28, R59, R58 ;  /* 0x0000003a3b1c723e */ /* 0x000fe400000000ff */
[----:B------:R-:W-:-:S02]  /*ede0*/  F2FP.F16.F32.PACK_AB R29, R85, R78 ;  /* 0x0000004e551d723e */ /* 0x000fc400000000ff */
[----:B------:R-:W-:-:S03]  /*edf0*/  F2FP.F16.F32.PACK_AB R31, R76, R70 ;  /* 0x000000464c1f723e */ /* 0x000fc600000000ff */
[----:B------:R-:W2:Y:S01]  /*ee00*/  MUFU.EX2 R77, R77 ;  /* 0x0000004d004d7308 */ /* 0x000ea20000000800 */
[----:B---3--:R-:W-:Y:S01]  /*ee10*/  FADD.FTZ R25, R65, R42 ;  /* 0x0000002a41197221 */ /* 0x008fe20000010000 */
[----:B0-----:R-:W-:-:S06]  /*ee20*/  FADD.FTZ R26, R48, R43 ;  /* 0x0000002b301a7221 */ /* 0x001fcc0000010000 */
[----:B------:R-:W0:Y:S01]  /*ee30*/  MUFU.EX2 R41, R41 ;  /* 0x0000002900297308 */ /* 0x000e220000000800 */
[----:B------:R-:W-:Y:S01]  /*ee40*/  FADD.FTZ R25, R54, R25 ;  /* 0x0000001936197221 */ /* 0x000fe20000010000 */
[----:B------:R3:W-:Y:S01]  /*ee50*/  STSM.16.M88.4 [R23+0x28b00], R28 ;  /* 0x028b001c17007844 */ /* 0x0007e20000000200 */
[----:B------:R-:W-:Y:S01]  /*ee60*/  FADD.FTZ R26, R47, R26 ;  /* 0x0000001a2f1a7221 */ /* 0x000fe20000010000 */
[----:B------:R-:W-:Y:S01]  /*ee70*/  F2FP.F16.F32.PACK_AB R19, R62, R21 ;  /* 0x000000153e13723e */ /* 0x000fe200000000ff */
[----:B------:R-:W4:Y:S03]  /*ee80*/  @P5 LDC R43, c[0x0][0x450] ;  /* 0x00011400ff2b5b82 */ /* 0x000f260000000800 */
[----:B------:R-:W0:Y:S01]  /*ee90*/  MUFU.EX2 R87, R87 ;  /* 0x0000005700577308 */ /* 0x000e220000000800 */
[----:B------:R-:W-:Y:S01]  /*eea0*/  FADD.FTZ R21, R49, R26 ;  /* 0x0000001a31157221 */ /* 0x000fe20000010000 */
[----:B------:R-:W-:-:S03]  /*eeb0*/  F2FP.F16.F32.PACK_AB R18, R35, R34 ;  /* 0x000000222312723e */ /* 0x000fc600000000ff */
[----:B------:R-:W4:Y:S03]  /*eec0*/  @P5 LDC R35, c[0x0][0x44c] ;  /* 0x00011300ff235b82 */ /* 0x000f260000000800 */
[----:B------:R-:W0:Y:S01]  /*eed0*/  MUFU.EX2 R40, R40 ;  /* 0x0000002800287308 */ /* 0x000e220000000800 */
[----:B---3--:R-:W-:Y:S01]  /*eee0*/  FADD.FTZ R28, R56, R25 ;  /* 0x00000019381c7221 */ /* 0x008fe20000010000 */
[----:B-1----:R-:W-:-:S03]  /*eef0*/  FADD.FTZ R30, R46, R21 ;  /* 0x000000152e1e7221 */ /* 0x002fc60000010000 */
[----:B------:R-:W-:-:S03]  /*ef00*/  FADD.FTZ R28, R63, R28 ;  /* 0x0000001c3f1c7221 */ /* 0x000fc60000010000 */
[----:B------:R-:W1:Y:S01]  /*ef10*/  MUFU.EX2 R58, R69 ;  /* 0x00000045003a7308 */ /* 0x000e620000000800 */
[----:B--2---:R-:W-:-:S07]  /*ef20*/  FADD.FTZ R21, R77, R28 ;  /* 0x0000001c4d157221 */ /* 0x004fce0000010000 */
[----:B------:R-:W2:Y:S01]  /*ef30*/  MUFU.EX2 R44, R44 ;  /* 0x0000002c002c7308 */ /* 0x000ea20000000800 */
[----:B0-----:R-:W-:Y:S01]  /*ef40*/  FADD.FTZ R29, R41, R30 ;  /* 0x0000001e291d7221 */ /* 0x001fe20000010000 */
[----:B------:R-:W-:-:S06]  /*ef50*/  FADD.FTZ R30, R80, R21 ;  /* 0x00000015501e7221 */ /* 0x000fcc0000010000 */
[----:B------:R-:W0:Y:S01]  /*ef60*/  MUFU.EX2 R92, R92 ;  /* 0x0000005c005c7308 */ /* 0x000e220000000800 */
[----:B------:R-:W-:-:S07]  /*ef70*/  F2FP.F16.F32.PACK_AB R17, R64, R71 ;  /* 0x000000474011723e */ /* 0x000fce00000000ff */
[----:B------:R-:W3:Y:S01]  /*ef80*/  MUFU.EX2 R39, R39 ;  /* 0x0000002700277308 */ /* 0x000ee20000000800 */
[----:B------:R-:W-:-:S07]  /*ef90*/  FADD.FTZ R31, R87, R30 ;  /* 0x0000001e571f7221 */ /* 0x000fce0000010000 */
[----:B------:R-:W4:Y:S01]  /*efa0*/  MUFU.EX2 R51, R68 ;  /* 0x0000004400337308 */ /* 0x000f220000000800 */
[----:B------:R-:W-:Y:S01]  /*efb0*/  FADD.FTZ R21, R40, R29 ;  /* 0x0000001d28157221 */ /* 0x000fe20000010000 */
[----:B------:R1:W-:Y:S06]  /*efc0*/  STSM.16.M88.4 [R23+0x2a300], R16 ;  /* 0x02a3001017007844 */ /* 0x0003ec0000000200 */
[----:B------:R-:W4:Y:S01]  /*efd0*/  MUFU.EX2 R45, R45 ;  /* 0x0000002d002d7308 */ /* 0x000f220000000800 */
[----:B------:R-:W-:-:S07]  /*efe0*/  F2FP.F16.F32.PACK_AB R24, R48, R38 ;  /* 0x000000263018723e */ /* 0x000fce00000000ff */
[----:B------:R-:W4:Y:S01]  /*eff0*/  MUFU.EX2 R93, R93 ;  /* 0x0000005d005d7308 */ /* 0x000f220000000800 */
[----:B-1----:R-:W-:Y:S01]  /*f000*/  FADD.FTZ R17, R58, R31 ;  /* 0x0000001f3a117221 */ /* 0x002fe20000010000 */
[----:B--2---:R-:W-:-:S06]  /*f010*/  FADD.FTZ R38, R44, R21 ;  /* 0x000000152c267221 */ /* 0x004fcc0000010000 */
[----:B------:R-:W1:Y:S01]  /*f020*/  MUFU.EX2 R34, R61 ;  /* 0x0000003d00227308 */ /* 0x000e620000000800 */
[----:B0-----:R-:W-:Y:S01]  /*f030*/  FADD.FTZ R16, R92, R17 ;  /* 0x000000115c107221 */ /* 0x001fe20000010000 */
[----:B---3--:R-:W-:-:S06]  /*f040*/  FADD.FTZ R38, R39, R38 ;  /* 0x0000002627267221 */ /* 0x008fcc0000010000 */
[----:B------:R-:W0:Y:S01]  /*f050*/  MUFU.EX2 R57, R57 ;  /* 0x0000003900397308 */ /* 0x000e220000000800 */
[----:B----4-:R-:W-:Y:S01]  /*f060*/  FADD.FTZ R16, R51, R16 ;  /* 0x0000001033107221 */ /* 0x010fe20000010000 */
[----:B------:R-:W-:-:S06]  /*f070*/  F2FP.F16.F32.PACK_AB R25, R54, R65 ;  /* 0x000000413619723e */ /* 0x000fcc00000000ff */
[----:B------:R-:W2:Y:S01]  /*f080*/  MUFU.EX2 R36, R36 ;  /* 0x0000002400247308 */ /* 0x000ea20000000800 */
[----:B------:R-:W-:Y:S01]  /*f090*/  F2FP.F16.F32.PACK_AB R26, R49, R47 ;  /* 0x0000002f311a723e */ /* 0x000fe200000000ff */
[----:B------:R-:W-:Y:S01]  /*f0a0*/  FADD.FTZ R17, R45, R38 ;  /* 0x000000262d117221 */ /* 0x000fe20000010000 */
[----:B------:R-:W-:Y:S01]  /*f0b0*/  F2FP.F16.F32.PACK_AB R27, R63, R56 ;  /* 0x000000383f1b723e */ /* 0x000fe200000000ff */
[----:B------:R-:W-:-:S04]  /*f0c0*/  @P5 IMAD.HI.U32 R18, R103, R35, RZ ;  /* 0x0000002367125227 */ /* 0x000fc800078e00ff */
[----:B------:R-:W-:Y:S01]  /*f0d0*/  FADD.FTZ R19, R93, R16 ;  /* 0x000000105d137221 */ /* 0x000fe20000010000 */
[----:B------:R-:W3:Y:S01]  /*f0e0*/  MUFU.EX2 R37, R37 ;  /* 0x0000002500257308 */ /* 0x000ee20000000800 */
[----:B------:R4:W-:Y:S07]  /*f0f0*/  STSM.16.M88.4 [R23+0x2bb00], R24 ;  /* 0x02bb001817007844 */ /* 0x0009ee0000000200 */
[----:B------:R-:W-:Y:S08]  /*f100*/  MUFU.EX2 R60, R60 ;  /* 0x0000003c003c7308 */ /* 0x000ff00000000800 */
[----:B------:R-:W-:Y:S01]  /*f110*/  MUFU.EX2 R55, R55 ;  /* 0x0000003700377308 */ /* 0x000fe20000000800 */
[----:B----4-:R-:W-:-:S02]  /*f120*/  IMAD.MOV.U32 R27, RZ, RZ, R103 ;  /* 0x000000ffff1b7224 */ /* 0x010fc400078e0067 */
[----:B-1----:R-:W-:Y:S01]  /*f130*/  FADD.FTZ R26, R34, R19 ;  /* 0x00000013221a7221 */ /* 0x002fe20000010000 */
[----:B------:R-:W-:-:S04]  /*f140*/  @P5 SHF.R.U32.HI R27, RZ, R43, R18 ;  /* 0x0000002bff1b5219 */ /* 0x000fc80000011612 */
[----:B------:R1:W4:Y:S01]  /*f150*/  MUFU.EX2 R38, R15 ;  /* 0x0000000f00267308 */ /* 0x0003220000000800 */
[----:B------:R-:W-:-:S07]  /*f160*/  F2FP.F16.F32.PACK_AB R28, R41, R46 ;  /* 0x0000002e291c723e */ /* 0x000fce00000000ff */
[----:B------:R-:W4:Y:S01]  /*f170*/  MUFU.EX2 R33, R33 ;  /* 0x0000002100217308 */ /* 0x000f220000000800 */
[----:B------:R-:W-:Y:S01]  /*f180*/  F2FP.F16.F32.PACK_AB R29, R80, R77 ;  /* 0x0000004d501d723e */ /* 0x000fe200000000ff */
[----:B0-----:R-:W-:-:S06]  /*f190*/  FADD.FTZ R25, R57, R26 ;  /* 0x0000001a39197221 */ /* 0x001fcc0000010000 */
[----:B------:R-:W-:Y:S01]  /*f1a0*/  MUFU.EX2 R32, R32 ;  /* 0x0000002000207308 */ /* 0x000fe20000000800 */
[----:B------:R-:W-:-:S07]  /*f1b0*/  F2FP.F16.F32.PACK_AB R30, R44, R40 ;  /* 0x000000282c1e723e */ /* 0x000fce00000000ff */
[----:B------:R-:W0:Y:S01]  /*f1c0*/  MUFU.EX2 R155, R155 ;  /* 0x0000009b009b7308 */ /* 0x000e220000000800 */
[----:B------:R-:W-:Y:S01]  /*f1d0*/  F2FP.F16.F32.PACK_AB R31, R58, R87 ;  /* 0x000000573a1f723e */ /* 0x000fe200000000ff */
[----:B--2---:R-:W-:Y:S01]  /*f1e0*/  FADD.FTZ R18, R36, R17 ;  /* 0x0000001124127221 */ /* 0x004fe20000010000 */
[----:B------:R-:W-:-:S03]  /*f1f0*/  IADD3 R26, R27, R101, -R102 ;  /* 0x000000651b1a7210 */ /* 0x000fc60007ffe866 */
[----:B------:R2:W-:Y:S01]  /*f200*/  STSM.16.M88.4 [R23+0x2d300], R28 ;  /* 0x02d3001c17007844 */ /* 0x0005e20000000200 */
[----:B---3--:R-:W-:Y:S01]  /*f210*/  FADD.FTZ R24, R37, R18 ;  /* 0x0000001225187221 */ /* 0x008fe20000010000 */
[----:B-1----:R-:W-:Y:S01]  /*f220*/  IMAD.HI R15, R26, 0x38e38e39, RZ ;  /* 0x38e38e391a0f7827 */ /* 0x002fe200078e02ff */
[----:B----4-:R-:W-:Y:S02]  /*f230*/  F2FP.F16.F32.PACK_AB R27, R38, R55 ;  /* 0x00000037261b723e */ /* 0x010fe400000000ff */
[----:B------:R-:W-:Y:S01]  /*f240*/  F2FP.F16.F32.PACK_AB R16, R45, R39 ;  /* 0x000000272d10723e */ /* 0x000fe200000000ff */
[----:B------:R-:W-:Y:S01]  /*f250*/  FADD.FTZ R21, R33, R24 ;  /* 0x0000001821157221 */ /* 0x000fe20000010000 */
[----:B------:R-:W-:Y:S02]  /*f260*/  F2FP.F16.F32.PACK_AB R17, R51, R92 ;  /* 0x0000005c3311723e */ /* 0x000fe400000000ff */
[----:B------:R-:W-:Y:S02]  /*f270*/  F2FP.F16.F32.PACK_AB R18, R37, R36 ;  /* 0x000000242512723e */ /* 0x000fe400000000ff */
[----:B------:R-:W-:Y:S01]  /*f280*/  F2FP.F16.F32.PACK_AB R19, R34, R93 ;  /* 0x0000005d2213723e */ /* 0x000fe200000000ff */
[----:B--2---:R-:W-:Y:S01]  /*f290*/  FADD.FTZ R28, R60, R25 ;  /* 0x000000193c1c7221 */ /* 0x004fe20000010000 */
[----:B------:R-:W-:-:S02]  /*f2a0*/  F2FP.F16.F32.PACK_AB R24, R52, R33 ;  /* 0x000000213418723e */ /* 0x000fc400000000ff */
[----:B------:R-:W-:Y:S01]  /*f2b0*/  F2FP.F16.F32.PACK_AB R25, R60, R57 ;  /* 0x000000393c19723e */ /* 0x000fe200000000ff */
[----:B------:R-:W-:Y:S01]  /*f2c0*/  FADD.FTZ R55, R55, R28 ;  /* 0x0000001c37377221 */ /* 0x000fe20000010000 */
[----:B0-----:R-:W-:Y:S02]  /*f2d0*/  F2FP.F16.F32.PACK_AB R26, R155, R32 ;  /* 0x000000209b1a723e */ /* 0x001fe400000000ff */
[----:B------:R-:W-:Y:S01]  /*f2e0*/  SHF.R.U32.HI R28, RZ, 0x1f, R15 ;  /* 0x0000001fff1c7819 */ /* 0x000fe2000001160f */
[----:B------:R-:W-:Y:S03]  /*f2f0*/  STSM.16.M88.4 [R23+0x2eb00], R16 ;  /* 0x02eb001017007844 */ /* 0x000fe60000000200 */
[----:B------:R-:W-:Y:S01]  /*f300*/  LEA.HI.SX32 R28, R15, R28, 0x1b ;  /* 0x0000001c0f1c7211 */ /* 0x000fe200078fdaff */
[----:B------:R0:W-:Y:S01]  /*f310*/  STSM.16.M88.4 [R23+0x30300], R24 ;  /* 0x0303001817007844 */ /* 0x0001e20000000200 */
[----:B------:R1:W-:Y:S06]  /*f320*/  MEMBAR.ALL.CTA ;  /* 0x0000000000007992 */ /* 0x0003ec0000008000 */
[----:B-1----:R-:W1:Y:S01]  /*f330*/  FENCE.VIEW.ASYNC.S ;  /* 0x00000000000073c6 */ /* 0x002e620000000000 */
[----:B------:R-:W-:Y:S01]  /*f340*/  VIMNMX R72, RZ, R28, !PT ;  /* 0x0000001cff487248 */ /* 0x000fe20007fe0100 */
[----:B------:R-:W-:-:S04]  /*f350*/  VIADD R15, R96, 0xfffffffe ;  /* 0xfffffffe600f7836 */ /* 0x000fc80000000000 */
[----:B------:R2:W-:Y:S01]  /*f360*/  STL [R1+0x3c], R72 ;  /* 0x00003c4801007387 */ /* 0x0005e20000100800 */
[----:B------:R-:W-:Y:S01]  /*f370*/  ISETP.GE.AND P2, PT, R15, R72, PT ;  /* 0x000000480f00720c */ /* 0x000fe20003f46270 */
[----:B------:R-:W-:-:S04]  /*f380*/  FADD.FTZ R21, R52, R21 ;  /* 0x0000001534157221 */ /* 0x000fc80000010000 */
[----:B------:R-:W-:Y:S01]  /*f390*/  FADD.FTZ R32, R32, R21 ;  /* 0x0000001520207221 */ /* 0x000fe20000010000 */
[----:B------:R-:W-:Y:S01]  /*f3a0*/  FADD.FTZ R157, R38, R55 ;  /* 0x00000037269d7221 */ /* 0x000fe20000010000 */
[----:B------:R-:W-:Y:S02]  /*f3b0*/  CS2R R70, SRZ ;  /* 0x0000000000467805 */ /* 0x000fe4000001ff00 */
[----:B------:R-:W-:Y:S01]  /*f3c0*/  CS2R R68, SRZ ;  /* 0x0000000000447805 */ /* 0x000fe2000001ff00 */
[----:B------:R-:W-:Y:S01]  /*f3d0*/  FADD.FTZ R155, R155, R32 ;  /* 0x000000209b9b7221 */ /* 0x000fe20000010000 */
        /* <DEDUP_REMOVED lines=20> */
[----:B0-----:R-:W-:-:S02]  /*f520*/  CS2R R26, SRZ ;  /* 0x00000000001a7805 */ /* 0x001fc4000001ff00 */
[----:B------:R-:W-:Y:S01]  /*f530*/  CS2R R24, SRZ ;  /* 0x0000000000187805 */ /* 0x000fe2000001ff00 */
[----:B-1----:R-:W-:Y:S01]  /*f540*/  NOP ;  /* 0x0000000000007918 */ /* 0x002fe20000000000 */
[----:B--2---:R-:W-:Y:S05]  /*f550*/  @!P2 BRA `(.L_x_12342) ;  /* 0x000000500020a947 */ /* 0x004fea0003800000 */
[----:B------:R0:W5:Y:S01]  /*f560*/  LDL.LU R18, [R1+0x4] ;  /* 0x0000040001127983 */ /* 0x0001620000300800 */
[----:B------:R-:W-:Y:S02]  /*f570*/  IMAD.MOV.U32 R16, RZ, RZ, R20 ;  /* 0x000000ffff107224 */ /* 0x000fe400078e0014 */
[----:B------:R-:W-:Y:S02]  /*f580*/  IMAD.MOV.U32 R17, RZ, RZ, R14 ;  /* 0x000000ffff117224 */ /* 0x000fe400078e000e */
[----:B------:R-:W-:Y:S02]  /*f590*/  IMAD.MOV.U32 R19, RZ, RZ, R145 ;  /* 0x000000ffff137224 */ /* 0x000fe400078e0091 */
[----:B------:R-:W-:-:S07]  /*f5a0*/  IMAD.MOV.U32 R71, RZ, RZ, RZ ;  /* 0x000000ffff477224 */ /* 0x000fce00078e00ff */
.L_x_12352:
[----:B------:R-:W2:Y:S01]  /*f5b0*/  LDL R0, [R1+0x28] ;  /* 0x0000280001007983 */ /* 0x000ea20000100800 */
[----:B------:R-:W-:Y:S01]  /*f5c0*/  VIADD R145, R19, 0x1 ;  /* 0x0000000113917836 */ /* 0x000fe20000000000 */
[----:B------:R-:W-:Y:S05]  /*f5d0*/  YIELD ;  /* 0x0000000000007946 */ /* 0x000fea0003800000 */
[----:B------:R-:W-:-:S04]  /*f5e0*/  ISETP.NE.AND P3, PT, R145, 0x2, PT ;  /* 0x000000029100780c */ /* 0x000fc80003f65270 */
[----:B------:R-:W-:Y:S02]  /*f5f0*/  SEL R21, RZ, 0x1, P3 ;  /* 0x00000001ff157807 */ /* 0x000fe40001800000 */
[----:B------:R-:W-:Y:S02]  /*f600*/  SEL R145, R145, RZ, P3 ;  /* 0x000000ff91917207 */ /* 0x000fe40001800000 */
[----:B-----5:R-:W-:-:S05]  /*f610*/  LOP3.LUT R14, R18, R21, RZ, 0x3c, !PT ;  /* 0x00000015120e7212 */ /* 0x020fca00078e3cff */
[----:B------:R1:W-:Y:S01]  /*f620*/  STL [R1+0x4], R14 ;  /* 0x0000040e01007387 */ /* 0x0003e20000100800 */
[----:B--2---:R-:W-:-:S13]  /*f630*/  ISETP.NE.AND P2, PT, R0, RZ, PT ;  /* 0x000000ff0000720c */ /* 0x004fda0003f45270 */
[----:B-1----:R-:W-:Y:S05]  /*f640*/  @P2 BRA `(.L_x_12343) ;  /* 0x0000000000302947 */ /* 0x002fea0003800000 */
[----:B------:R-:W-:Y:S05]  /*f650*/  @!P0 BRA `(.L_x_12344) ;  /* 0x0000000000048947 */ /* 0x000fea0003800000 */
[----:B------:R-:W-:Y:S01]  /*f660*/  BPT.TRAP 0x1 ;  /* 0x000000040000795c */ /* 0x000fe20000300000 */
.L_x_12344:
[----:B------:R-:W-:Y:S01]  /*f670*/  IMAD R0, R145, 0x8, R22 ;  /* 0x0000000891007824 */ /* 0x000fe200078e0216 */
[----:B------:R-:W-:-:S04]  /*f680*/  SHF.L.U32 R21, R14, 0x1f, RZ ;  /* 0x0000001f0e157819 */ /* 0x000fc800000006ff */
[----:B------:R1:W2:Y:S01]  /*f690*/  SYNCS.PHASECHK.TRANS64.TRYWAIT P3, [R0+URZ+0x31c30], R21 ;  /* 0x031c3015000075a7 */ /* 0x0002a2000806017f */
[----:B------:R-:W-:Y:S05]  /*f6a0*/  @!P0 BRA `(.L_x_12345) ;  /* 0x0000000000048947 */ /* 0x000fea0003800000 */
[----:B------:R-:W-:Y:S01]  /*f6b0*/  BPT.TRAP 0x1 ;  /* 0x000000040000795c */ /* 0x000fe20000300000 */
.L_x_12345:
[----:B------:R-:W-:Y:S04]  /*f6c0*/  BSSY B0, `(.L_x_12343) ;  /* 0x0000004000007945 */ /* 0x000fe80003800000 */
[----:B--2---:R-:W-:Y:S05]  /*f6d0*/  @P3 BRA `(.L_x_12346) ;  /* 0x0000000000083947 */ /* 0x004fea0003800000 */
[----:B------:R-:W2:Y:S02]  /*f6e0*/  SYNCS.PHASECHK.TRANS64.TRYWAIT P3, [R0+URZ+0x31c30], R21 ;  /* 0x031c3015000075a7 */ /* 0x000ea4000806017f */
[----:B--2---:R-:W-:Y:S05]  /*f6f0*/  @!P3 BRA `(.L_x_12347) ;  /* 0x00000140005cb947 */ /* 0x004fea0003800000 */
.L_x_12346:
[----:B------:R-:W-:Y:S05]  /*f700*/  BSYNC B0 ;  /* 0x0000000000007941 */ /* 0x000fea0003800000 */
.L_x_12343:
[----:B-12---:R-:W1:Y:S02]  /*f710*/  S2R R0, SR_TID.X ;  /* 0x0000000000007919 */ /* 0x006e640000002100 */
[----:B-1----:R-:W-:Y:S02]  /*f720*/  SHF.R.U32.HI R14, RZ, 0x7, R0 ;  /* 0x00000007ff0e7819 */ /* 0x002fe40000011600 */
[----:B------:R-:W2:Y:S01]  /*f730*/  LDL R0, [R1+0x30] ;  /* 0x0000300001007983 */ /* 0x000ea20000100800 */
[----:B------:R-:W-:Y:S05]  /*f740*/  WARPSYNC.ALL ;  /* 0x0000000000007948 */ /* 0x000fea0003800000 */
[----:B------:R-:W-:Y:S01]  /*f750*/  VIADD R76, R14, 0x8 ;  /* 0x000000080e4c7836 */ /* 0x000fe20000000000 */
[C---:B------:R-:W-:Y:S01]  /*f760*/  R2UR UR4, R2.reuse ;  /* 0x00000000020472ca */ /* 0x040fe200000e0000 */
[----:B------:R-:W-:Y:S01]  /*f770*/  IMAD.MOV.U32 R75, RZ, RZ, -0x7fffffe0 ;  /* 0x80000020ff4b7424 */ /* 0x000fe200078e00ff */
[----:B------:R-:W-:Y:S01]  /*f780*/  R2UR UR5, R3 ;  /* 0x00000000030572ca */ /* 0x000fe200000e0000 */
[----:B------:R-:W-:Y:S01]  /*f790*/  IMAD.MOV.U32 R21, RZ, RZ, -0x7fffffe0 ;  /* 0x80000020ff157424 */ /* 0x000fe200078e00ff */
[----:B------:R1:W-:Y:S01]  /*f7a0*/  BAR.SYNC.DEFER_BLOCKING R76, 0x100 ;  /* 0x0004004c0000751d */ /* 0x0003e20000010000 */
        /* <DEDUP_REMOVED lines=8> */
[----:B------:R-:W-:-:S02]  /*f830*/  R2UR UR59, R73 ;  /* 0x00000000493b72ca */ /* 0x000fc400000e0000 */
[----:B------:R-:W-:Y:S02]  /*f840*/  R2UR UR56, R2 ;  /* 0x00000000023872ca */ /* 0x000fe400000e0000 */
[----:B------:R-:W-:Y:S02]  /*f850*/  R2UR UR57, R3 ;  /* 0x00000000033972ca */ /* 0x000fe400000e0000 */
[----:B------:R-:W-:Y:S02]  /*f860*/  R2UR UR9, R77 ;  /* 0x000000004d0972ca */ /* 0x000fe400000e0000 */
[----:B------:R-:W-:Y:S02]  /*f870*/  MOV R75, UR7 ;  /* 0x00000007004b7c02 */ /* 0x000fe40008000f00 */
[----:B------:R-:W-:Y:S02]  /*f880*/  R2UR UR7, R21 ;  /* 0x00000000150772ca */ /* 0x000fe400000e0000 */
[----:B------:R-:W-:-:S02]  /*f890*/  R2UR UR11, R79 ;  /* 0x000000004f0b72ca */ /* 0x000fc400000e0000 */
[----:B------:R-:W-:Y:S01]  /*f8a0*/  R2UR UR15, R73 ;  /* 0x00000000490f72ca */ /* 0x000fe200000e0000 */
[----:B------:R-:W-:Y:S01]  /*f8b0*/  WARPGROUP.ARRIVE ;  /* 0x00000000000079c5 */ /* 0x000fe20000000000 */
[----:B------:R-:W-:Y:S02]  /*f8c0*/  R2UR UR12, R2 ;  /* 0x00000000020c72ca */ /* 0x000fe400000e0000 */
[----:B------:R-:W-:Y:S02]  /*f8d0*/  R2UR UR13, R3 ;  /* 0x00000000030d72ca */ /* 0x000fe400000e0000 */
[----:B------:R-:W-:Y:S02]  /*f8e0*/  R2UR UR17, R73 ;  /* 0x00000000491172ca */ /* 0x000fe400000e0000 */
[----:B------:R-:W-:Y:S02]  /*f8f0*/  R2UR UR19, R77 ;  /* 0x000000004d1372ca */ /* 0x000fe400000e0000 */
[----:B------:R-:W-:-:S02]  /*f900*/  R2UR UR21, R73 ;  /* 0x00000000491572ca */ /* 0x000fc400000e0000 */
[C---:B------:R-:W-:Y:S02]  /*f910*/  R2UR UR23, R73.reuse ;  /* 0x00000000491772ca */ /* 0x040fe400000e0000 */
[----:B------:R-:W-:Y:S02]  /*f920*/  MOV R14, UR61 ;  /* 0x0000003d000e7c02 */ /* 0x000fe40008000f00 */
[C---:B------:R-:W-:Y:S02]  /*f930*/  R2UR UR35, R73.reuse ;  /* 0x00000000492372ca */ /* 0x040fe400000e0000 */
[C---:B------:R-:W-:Y:S02]  /*f940*/  R2UR UR47, R73.reuse ;  /* 0x00000000492f72ca */ /* 0x040fe400000e0000 */
[C---:B------:R-:W-:Y:S02]  /*f950*/  R2UR UR49, R73.reuse ;  /* 0x00000000493172ca */ /* 0x040fe400000e0000 */
[----:B------:R-:W-:Y:S01]  /*f960*/  R2UR UR61, R73 ;  /* 0x00000000493d72ca */ /* 0x000fe200000e0000 */
[----:B------:R-:W-:Y:S01]  /*f970*/  IMAD.MOV.U32 R73, RZ, RZ, -0x7fffffe0 ;  /* 0x80000020ff497424 */ /* 0x000fe200078e00ff */
[----:B------:R-:W-:-:S02]  /*f980*/  R2UR UR25, R77 ;  /* 0x000000004d1972ca */ /* 0x000fc400000e0000 */
[----:B------:R-:W-:Y:S02]  /*f990*/  R2UR UR27, R77 ;  /* 0x000000004d1b72ca */ /* 0x000fe400000e0000 */
[C---:B------:R-:W-:Y:S02]  /*f9a0*/  R2UR UR31, R79.reuse ;  /* 0x000000004f1f72ca */ /* 0x040fe400000e0000 */
[----:B------:R-:W-:Y:S02]  /*f9b0*/  R2UR UR39, R79 ;  /* 0x000000004f2772ca */ /* 0x000fe400000e0000 */
[----:B------:R-:W-:Y:S02]  /*f9c0*/  R2UR UR43, R77 ;  /* 0x000000004d2b72ca */ /* 0x000fe400000e0000 */
[C---:B------:R-:W-:Y:S02]  /*f9d0*/  R2UR UR51, R79.reuse ;  /* 0x000000004f3372ca */ /* 0x040fe400000e0000 */
[----:B------:R-:W-:-:S02]  /*f9e0*/  R2UR UR41, R79 ;  /* 0x000000004f2972ca */ /* 0x000fc400000e0000 */
[----:B------:R-:W-:Y:S02]  /*f9f0*/  R2UR UR37, R77 ;  /* 0x000000004d2572ca */ /* 0x000fe400000e0000 */
[----:B------:R-:W-:Y:S02]  /*fa00*/  R2UR UR28, R8 ;  /* 0x00000000081c72ca */ /* 0x000fe400000e0000 */
[----:B------:R-:W-:Y:S01]  /*fa10*/  R2UR UR29, R9 ;  /* 0x00000000091d72ca */ /* 0x000fe200000e0000 */
[----:B--2---:R-:W-:Y:S01]  /*fa20*/  IMAD R20, R145, 0x6c0, R0 ;  /* 0x000006c091147824 */ /* 0x004fe200078e0200 */
[----:B------:R-:W-:-:S03]  /*fa30*/  MOV R0, UR60 ;  /* 0x0000003c00007c02 */ /* 0x000fc60008000f00 */
[C---:B------:R-:W-:Y:S02]  /*fa40*/  VIADD R74, R20.reuse, 0x40 ;  /* 0x00000040144a7836 */ /* 0x040fe40000000000 */
[C---:B------:R-:W-:Y:S02]  /*fa50*/  VIADD R72, R20.reuse, 0x80 ;  /* 0x0000008014487836 */ /* 0x040fe40000000000 */
[----:B-1----:R-:W-:Y:S01]  /*fa60*/  VIADD R76, R20, 0x180 ;  /* 0x00000180144c7836 */ /* 0x002fe20000000000 */
        /* <DEDUP_REMOVED lines=19> */
[C---:B------:R-:W-:Y:S01]  /*fba0*/  VIADD R72, R20.reuse, 0x42 ;  /* 0x0000004214487836 */ /* 0x040fe20000000000 */
[----:B------:R-:W-:Y:S01]  /*fbb0*/  MOV R80, UR6 ;  /* 0x0000000600507c02 */ /* 0x000fe20008000f00 */
[C---:B------:R-:W-:Y:S01]  /*fbc0*/  VIADD R78, R20.reuse, 0x2 ;  /* 0x00000002144e7836 */ /* 0x040fe20000000000 */
[C---:B------:R-:W-:Y:S01]  /*fbd0*/  R2UR UR6, R20.reuse ;  /* 0x00000000140672ca */ /* 0x040fe200000e0000 */
        /* <DEDUP_REMOVED lines=18> */
[----:B------:R-:W-:Y:S02]  /*fd00*/  R2UR UR5, R3 ;  /* 0x00000000030572ca */ /* 0x000fe400000e0000 */
[----:B------:R-:W-:Y:S02]  /*fd10*/  R2UR UR8, R76 ;  /* 0x000000004c0872ca */ /* 0x000fe400000e0000 */
[----:B------:R-:W-:Y:S01]  /*fd20*/  R2UR UR48, R72 ;  /* 0x00000000483072ca */ /* 0x000fe200000e0000 */
[----:B------:R-:W-:Y:S01]  /*fd30*/  VIADD R72, R20, 0x240 ;  /* 0x0000024014487836 */ /* 0x000fe20000000000 */
[----:B------:R-:W-:Y:S01]  /*fd40*/  R2UR UR45, R75 ;  /* 0x000000004b2d72ca */ /* 0x000fe200000e0000 */
[----:B------:R-:W-:Y:S01]  /*fd50*/  IMAD.MOV.U32 R75, RZ, RZ, -0x7fffffe0 ;  /* 0x80000020ff4b7424 */ /* 0x000fe200078e00ff */
[----:B------:R-:W-:Y:S01]  /*fd60*/  R2UR UR50, R78 ;  /* 0x000000004e3272ca */ /* 0x000fe200000e0000 */
[----:B------:R-:W-:Y:S01]  /*fd70*/  VIADD R78, R20, 0x1c2 ;  /* 0x000001c2144e7836 */ /* 0x000fe20000000000 */
[----:B------:R-:W-:Y:S01]  /*fd80*/  R2UR UR60, R72 ;  /* 0x00000000483c72ca */ /* 0x000fe200000e0000 */
[----:B------:R-:W-:-:S03]  /*fd90*/  VIADD R72, R20, 0x2c0 ;  /* 0x000002c014487836 */ /* 0x000fc60000000000 */
[----:B------:R-:W-:Y:S02]  /*fda0*/  R2UR UR40, R78 ;  /* 0x000000004e2872ca */ /* 0x000fe400000e0000 */
[----:B------:R-:W-:Y:S01]  /*fdb0*/  R2UR UR16, R72 ;  /* 0x00000000481072ca */ /* 0x000fe200000e0000 */
[----:B------:R-:W-:-:S05]  /*fdc0*/  VIADD R72, R20, 0x340 ;  /* 0x0000034014487836 */ /* 0x000fca0000000000 */
[----:B------:R-:W-:Y:S01]  /*fdd0*/  R2UR UR20, R72 ;  /* 0x00000000481472ca */ /* 0x000fe200000e0000 */
[----:B------:R-:W-:Y:S01]  /*fde0*/  VIADD R72, R20, 0x3c0 ;  /* 0x000003c014487836 */ /* 0x000fe20000000000 */
        /* <DEDUP_REMOVED lines=14> */
[----:B------:R-:W-:-:S04]  /*fed0*/  IMAD.MOV.U32 R75, RZ, RZ, -0x7fffffe0 ;  /* 0x80000020ff4b7424 */ /* 0x000fc800078e00ff */
        /* <DEDUP_REMOVED lines=33> */
[----:B------:R-:W-:Y:S02]  /*100f0*/  R2UR UR4, R72 ;  /* 0x00000000480472ca */ /* 0x000fe400000e0000 */
        /* <DEDUP_REMOVED lines=15> */
[----:B------:R-:W-:Y:S01]  /*101f0*/  UMOV UR16, UR32 ;  /* 0x0000002000107c82 */ /* 0x000fe20008000000 */
[----:B------:R-:W-:Y:S01]  /*10200*/  UMOV UR17, UR33 ;  /* 0x0000002100117c82 */ /* 0x000fe20008000000 */
[----:B------:R-:W-:Y:S02]  /*10210*/  R2UR UR32, R8 ;  /* 0x00000000082072ca */ /* 0x000fe400000e0000 */
[----:B------:R-:W-:Y:S01]  /*10220*/  R2UR UR33, R9 ;  /* 0x00000000092172ca */ /* 0x000fe200000e0000 */
        /* <DEDUP_REMOVED lines=13> */
[----:B------:R-:W-:Y:S01]  /*10300*/  UMOV UR26, UR14 ;  /* 0x0000000e001a7c82 */ /* 0x000fe20008000000 */
[----:B------:R-:W-:Y:S01]  /*10310*/  R2UR UR37, R9 ;  /* 0x00000000092572ca */ /* 0x000fe200000e0000 */
[----:B------:R-:W-:Y:S01]  /*10320*/  UMOV UR27, UR15 ;  /* 0x0000000f001b7c82 */ /* 0x000fe20008000000 */
[----:B------:R-:W-:Y:S01]  /*10330*/  R2UR UR14, R146 ;  /* 0x00000000920e72ca */ /* 0x000fe200000e0000 */
[----:B------:R-:W-:Y:S01]  /*10340*/  VIADD R146, R20, 0x3c2 ;  /* 0x000003c214927836 */ /* 0x000fe20000000000 */
[----:B------:R-:W-:Y:S01]  /*10350*/  R2UR UR15, R147 ;  /* 0x00000000930f72ca */ /* 0x000fe200000e0000 */
[----:B------:R-:W-:-:S03]  /*10360*/  IMAD.MOV.U32 R147, RZ, RZ, -0x7fffffe0 ;  /* 0x80000020ff937424 */ /* 0x000fc600078e00ff */
        /* <DEDUP_REMOVED lines=21> */
[----:B------:R-:W-:Y:S01]  /*104c0*/  UMOV UR30, UR40 ;  /* 0x00000028001e7c82 */ /* 0x000fe20008000000 */
[----:B------:R-:W-:Y:S01]  /*104d0*/  UMOV UR31, UR41 ;  /* 0x00000029001f7c82 */ /* 0x000fe20008000000 */
[C---:B------:R-:W-:Y:S01]  /*104e0*/  R2UR UR40, R8.reuse ;  /* 0x00000000082872ca */ /* 0x040fe200000e0000 */
[----:B------:R-:W-:Y:S01]  /*104f0*/  UMOV UR28, UR44 ;  /* 0x0000002c001c7c82 */ /* 0x000fe20008000000 */
[C---:B------:R-:W-:Y:S01]  /*10500*/  R2UR UR41, R9.reuse ;  /* 0x00000000092972ca */ /* 0x040fe200000e0000 */
[----:B------:R-:W-:Y:S01]  /*10510*/  UMOV UR29, UR45 ;  /* 0x0000002d001d7c82 */ /* 0x000fe20008000000 */
[----:B------:R-:W-:Y:S02]  /*10520*/  R2UR UR44, R8 ;  /* 0x00000000082c72ca */ /* 0x000fe400000e0000 */
[----:B------:R-:W-:Y:S01]  /*10530*/  R2UR UR45, R9 ;  /* 0x00000000092d72ca */ /* 0x000fe200000e0000 */
        /* <DEDUP_REMOVED lines=20> */
[----:B------:R-:W-:Y:S02]  /*10680*/  R2UR UR24, R8 ;  /* 0x00000000081872ca */ /* 0x000fe400000e0000 */
[----:B------:R-:W-:Y:S02]  /*10690*/  R2UR UR25, R9 ;  /* 0x00000000091972ca */ /* 0x000fe400000e0000 */
[----:B------:R-:W-:Y:S02]  /*106a0*/  R2UR UR36, R12 ;  /* 0x000000000c2472ca */ /* 0x000fe400000e0000 */
[----:B------:R-:W-:Y:S01]  /*106b0*/  R2UR UR37, R13 ;  /* 0x000000000d2572ca */ /* 0x000fe200000e0000 */
[----:B------:R-:W-:-:S02]  /*106c0*/  WARPGROUP.DEPBAR.LE gsb0, 0x0 ;  /* 0x00008000000079c5 */ /* 0x000fc40000010000 */
[----:B------:R-:W-:-:S06]  /*106d0*/  WARPGROUP.ARRIVE ;  /* 0x00000000000079c5 */ /* 0x000fcc0000000000 */
[----:B------:R-:W-:Y:S01]  /*106e0*/  HGMMA.64x16x16.F32 R112, gdesc[UR40], R112, gsb0 ;  /* 0x00200000287079f0 */ /* 0x000fe20008000870 */
[----:B------:R-:W-:Y:S01]  /*106f0*/  UMOV UR42, UR48 ;  /* 0x00000030002a7c82 */ /* 0x000fe20008000000 */
[----:B------:R-:W-:Y:S01]  /*10700*/  UMOV UR43, UR49 ;  /* 0x00000031002b7c82 */ /* 0x000fe20008000000 */
[C---:B------:R-:W-:Y:S02]  /*10710*/  R2UR UR48, R8.reuse ;  /* 0x00000000083072ca */ /* 0x040fe400000e0000 */
[C---:B------:R-:W-:Y:S02]  /*10720*/  R2UR UR49, R9.reuse ;  /* 0x00000000093172ca */ /* 0x040fe400000e0000 */
[----:B------:R-:W-:Y:S02]  /*10730*/  R2UR UR40, R8 ;  /* 0x00000000082872ca */ /* 0x000fe400000e0000 */
[----:B------:R-:W-:Y:S01]  /*10740*/  R2UR UR41, R9 ;  /* 0x00000000092972ca */ /* 0x000fe200000e0000 */
[----:B------:R-:W-:-:S02]  /*10750*/  WARPGROUP.DEPBAR.LE gsb0, 0x0 ;  /* 0x00008000000079c5 */ /* 0x000fc40000010000 */
        /* <DEDUP_REMOVED lines=11> */
[----:B------:R-:W-:Y:S01]  /*10810*/  R2UR UR48, R12 ;  /* 0x000000000c3072ca */ /* 0x000fe200000e0000 */
[----:B------:R-:W-:Y:S01]  /*10820*/  UMOV UR50, UR20 ;  /* 0x0000001400327c82 */ /* 0x000fe20008000000 */
[----:B------:R-:W-:Y:S01]  /*10830*/  R2UR UR49, R13 ;  /* 0x000000000d3172ca */ /* 0x000fe200000e0000 */
        /* <DEDUP_REMOVED lines=54> */
[C---:B------:R-:W-:Y:S01]  /*10ba0*/  R2UR UR32, R10.reuse ;  /* 0x000000000a2072ca */ /* 0x040fe200000e0000 */
[----:B------:R-:W-:Y:S01]  /*10bb0*/  UMOV UR34, UR12 ;  /* 0x0000000c00227c82 */ /* 0x000fe20008000000 */
[C---:B------:R-:W-:Y:S01]  /*10bc0*/  R2UR UR33, R11.reuse ;  /* 0x000000000b2172ca */ /* 0x040fe200000e0000 */
        /* <DEDUP_REMOVED lines=90> */
[----:B------:R-:W-:Y:S02]  /*11170*/  R2UR UR43, R148 ;  /* 0x00000000942b72ca */ /* 0x000fe400000e0000 */
        /* <DEDUP_REMOVED lines=81> */
[----:B------:R-:W-:-:S02]  /*11690*/  IMAD.MOV.U32 R147, RZ, RZ, -0x7fffffe0 ;  /* 0x80000020ff937424 */ /* 0x000fc400078e00ff */
[----:B------:R-:W-:Y:S01]  /*116a0*/  VIADD R20, R20, 0x682 ;  /* 0x0000068214147836 */ /* 0x000fe20000000000 */
        /* <DEDUP_REMOVED lines=40> */
[----:B------:R-:W-:Y:S05]  /*11930*/  @P2 BRA `(.L_x_12348) ;  /* 0x0000000000282947 */ /* 0x000fea0003800000 */
[----:B------:R-:W-:Y:S05]  /*11940*/  @!P0 BRA `(.L_x_12349) ;  /* 0x0000000000048947 */ /* 0x000fea0003800000 */
[----:B------:R-:W-:Y:S01]  /*11950*/  BPT.TRAP 0x1 ;  /* 0x000000040000795c */ /* 0x000fe20000300000 */
.L_x_12349:
[----:B------:R-:W-:Y:S01]  /*11960*/  SHF.L.U32 R0, R18, 0x1f, RZ ;  /* 0x0000001f12007819 */ /* 0x000fe200000006ff */
[----:B------:R-:W-:-:S04]  /*11970*/  IMAD R14, R19, 0x8, R22 ;  /* 0x00000008130e7824 */ /* 0x000fc800078e0216 */
[----:B------:R1:W2:Y:S01]  /*11980*/  SYNCS.PHASECHK.TRANS64.TRYWAIT P2, [R14+URZ+0x31c50], R0 ;  /* 0x031c50000e0075a7 */ /* 0x0002a2000804017f */
[----:B------:R-:W-:Y:S05]  /*11990*/  @!P0 BRA `(.L_x_12350) ;  /* 0x0000000000048947 */ /* 0x000fea0003800000 */
[----:B------:R-:W-:Y:S01]  /*119a0*/  BPT.TRAP 0x1 ;  /* 0x000000040000795c */ /* 0x000fe20000300000 */
.L_x_12350:
[----:B--2---:R-:W-:Y:S05]  /*119b0*/  @P2 BRA `(.L_x_12348) ;  /* 0x0000000000082947 */ /* 0x004fea0003800000 */
[----:B------:R-:W2:Y:S02]  /*119c0*/  SYNCS.PHASECHK.TRANS64.TRYWAIT P2, [R14+URZ+0x31c50], R0 ;  /* 0x031c50000e0075a7 */ /* 0x000ea4000804017f */
[----:B--2---:R-:W-:Y:S05]  /*119d0*/  @!P2 BRA `(.L_x_12351) ;  /* 0x0000011c00b8a947 */ /* 0x004fea0003800000 */
.L_x_12348:
[----:B------:R-:W3:Y:S01]  /*119e0*/  LDL R148, [R1+0x58] ;  /* 0x0000580001947983 */ /* 0x000ee20000100800 */
[----:B------:R-:W4:Y:S03]  /*119f0*/  LDC R149, c[0x0][0x448] ;  /* 0x00011200ff957b82 */ /* 0x000f260000000800 */
[----:B------:R-:W3:Y:S04]  /*11a00*/  LDL R18, [R1+0x68] ;  /* 0x0000680001127983 */ /* 0x000ee80000100800 */
[----:B------:R-:W3:Y:S04]  /*11a10*/  LDL R147, [R1+0x64] ;  /* 0x0000640001937983 */ /* 0x000ee80000100800 */
[----:B------:R-:W3:Y:S04]  /*11a20*/  LDL R21, [R1+0x54] ;  /* 0x0000540001157983 */ /* 0x000ee80000100800 */
[----:B------:R-:W3:Y:S04]  /*11a30*/  LDL R20, [R1+0x50] ;  /* 0x0000500001147983 */ /* 0x000ee80000100800 */
[----:B------:R-:W3:Y:S01]  /*11a40*/  LDL.LU R146, [R1] ;  /* 0x0000000001927983 */ /* 0x000ee20000300800 */
[----:B------:R-:W-:Y:S05]  /*11a50*/  WARPSYNC.ALL ;  /* 0x0000000000007948 */ /* 0x000fea0003800000 */
[----:B----4-:R-:W-:Y:S01]  /*11a60*/  ISETP.NE.AND P2, PT, R149, 0x1, PT ;  /* 0x000000019500780c */ /* 0x010fe20003f45270 */
[----:B------:R-:W-:-:S12]  /*11a70*/  ULDC UR4, c[0x0][0x988] ;  /* 0x0002620000047ab9 */ /* 0x000fd80000000800 */
[----:B-12---:R-:W1:Y:S08]  /*11a80*/  @P2 LDC R14, c[0x0][0x44c] ;  /* 0x00011300ff0e2b82 */ /* 0x006e700000000800 */
[----:B------:R-:W2:Y:S01]  /*11a90*/  @P2 LDC R0, c[0x0][0x450] ;  /* 0x00011400ff002b82 */ /* 0x000ea20000000800 */
[----:B---3--:R-:W-:-:S04]  /*11aa0*/  IMAD.IADD R18, R18, 0x1, R148 ;  /* 0x0000000112127824 */ /* 0x008fc800078e0294 */
[----:B-1----:R-:W-:-:S05]  /*11ab0*/  @P2 IMAD.HI.U32 R14, R18, R14, RZ ;  /* 0x0000000e120e2227 */ /* 0x002fca00078e00ff */
[----:B--2---:R-:W-:Y:S01]  /*11ac0*/  @P2 SHF.R.U32.HI R18, RZ, R0, R14 ;  /* 0x00000000ff122219 */ /* 0x004fe2000001160e */
[----:B------:R-:W-:-:S04]  /*11ad0*/  IMAD.MOV.U32 R14, RZ, RZ, -0x90 ;  /* 0xffffff70ff0e7424 */ /* 0x000fc800078e00ff */
[----:B------:R-:W1:Y:S01]  /*11ae0*/  SHFL.IDX PT, R0, R18, RZ, 0x1c1f ;  /* 0x001c1fff12007589 */ /* 0x000e6200000e0000 */
[----:B------:R-:W-:Y:S01]  /*11af0*/  IMAD R14, R15, R14, 0x1 ;  /* 0x000000010f0e7424 */ /* 0x000fe200078e020e */
[----:B------:R-:W-:Y:S02]  /*11b00*/  LOP3.LUT R146, R146, 0xffffffbf, RZ, 0xc0, !PT ;  /* 0xffffffbf92927812 */ /* 0x000fe400078ec0ff */
[----:B------:R-:W2:Y:S01]  /*11b10*/  SHFL.IDX PT, R18, R18, 0x1, 0x1c1f ;  /* 0x003c1f0012127f89 */ /* 0x000ea200000e0000 */
[----:B------:R-:W-:Y:S01]  /*11b20*/  IMAD R14, R147, -0x2, R14 ;  /* 0xfffffffe930e7824 */ /* 0x000fe200078e020e */
[----:B------:R-:W-:-:S04]  /*11b30*/  @P1 LOP3.LUT R146, R146, 0x40, RZ, 0xfc, !PT ;  /* 0x0000004092921812 */ /* 0x000fc800078efcff */
[----:B------:R-:W-:Y:S02]  /*11b40*/  IADD3 R14, -R20, R14, R21 ;  /* 0x0000000e140e7210 */ /* 0x000fe40007ffe115 */
[----:B------:R-:W-:-:S04]  /*11b50*/  LOP3.LUT R146, R146, 0xffffffdf, RZ, 0xc0, !PT ;  /* 0xffffffdf92927812 */ /* 0x000fc800078ec0ff */
[----:B------:R-:W-:-:S05]  /*11b60*/  @P0 LOP3.LUT R146, R146, 0x20, RZ, 0xfc, !PT ;  /* 0x0000002092920812 */ /* 0x000fca00078efcff */
[----:B------:R-:W-:Y:S01]  /*11b70*/  STL [R1], R146 ;  /* 0x0000009201007387 */ /* 0x000fe20000100800 */
[----:B-1----:R-:W-:-:S03]  /*11b80*/  IMAD.IADD R0, R14, 0x1, R0 ;  /* 0x000000010e007824 */ /* 0x002fc600078e0200 */
[----:B------:R-:W3:Y:S01]  /*11b90*/  LDL R153, [R1+0x38] ;  /* 0x0000380001997983 */ /* 0x000ee20000100800 */
[----:B--2---:R-:W-:Y:S01]  /*11ba0*/  IMAD.IADD R18, R14, 0x1, R18 ;  /* 0x000000010e127824 */ /* 0x004fe200078e0212 */
[C---:B------:R-:W-:Y:S02]  /*11bb0*/  ISETP.GT.AND P2, PT, R0.reuse, RZ, PT ;  /* 0x000000ff0000720c */ /* 0x040fe40003f44270 */
[C---:B------:R-:W-:Y:S02]  /*11bc0*/  ISETP.GT.AND P4, PT, R0.reuse, 0x1, PT ;  /* 0x000000010000780c */ /* 0x040fe40003f84270 */
[----:B------:R-:W-:Y:S02]  /*11bd0*/  ISETP.GT.AND P3, PT, R0, 0x8, PT ;  /* 0x000000080000780c */ /* 0x000fe40003f64270 */
[----:B------:R-:W-:Y:S02]  /*11be0*/  FSEL R136, R136, -INF , P2 ;  /* 0xff80000088887808 */ /* 0x000fe40001000000 */
[----:B------:R-:W-:-:S02]  /*11bf0*/  FSEL R137, R137, -INF , P4 ;  /* 0xff80000089897808 */ /* 0x000fc40002000000 */
[----:B------:R-:W-:Y:S02]  /*11c00*/  FSEL R140, R140, -INF , P3 ;  /* 0xff8000008c8c7808 */ /* 0x000fe40001800000 */
[C---:B------:R-:W-:Y:S02]  /*11c10*/  ISETP.GT.AND P2, PT, R0.reuse, 0x9, PT ;  /* 0x000000090000780c */ /* 0x040fe40003f44270 */
        /* <DEDUP_REMOVED lines=62> */
[----:B------:R-:W-:Y:S02]  /*12000*/  FMNMX.FTZ R0, R136, R17, !PT ;  /* 0x0000001188007209 */ /* 0x000fe40007810000 */
[----:B------:R-:W-:-:S02]  /*12010*/  FSEL R73, R73, -INF , P2 ;  /* 0xff80000049497808 */ /* 0x000fc40001000000 */
[----:B------:R-:W-:Y:S02]  /*12020*/  FMNMX.FTZ R0, R137, R0, !PT ;  /* 0x0000000089007209 */ /* 0x000fe40007810000 */
[----:B------:R-:W-:Y:S02]  /*12030*/  ISETP.GT.AND P2, PT, R18, RZ, PT ;  /* 0x000000ff1200720c */ /* 0x000fe40003f44270 */
        /* <DEDUP_REMOVED lines=67> */
[C---:B------:R-:W-:Y:S02]  /*12470*/  ISETP.GT.AND P2, PT, R18.reuse, 0x40, PT ;  /* 0x000000401200780c */ /* 0x040fe40003f44270 */
[----:B------:R-:W-:Y:S01]  /*12480*/  ISETP.GT.AND P1, PT, R18, 0x71, PT ;  /* 0x000000711200780c */ /* 0x000fe20003f24270 */
[----:B------:R-:W1:Y:S01]  /*12490*/  SHFL.BFLY PT, R14, R0, 0x2, 0x1f ;  /* 0x0c401f00000e7f89 */ /* 0x000e6200000e0000 */
[----:B------:R-:W-:-:S02]  /*124a0*/  FSEL R106, R106, -INF , P2 ;  /* 0xff8000006a6a7808 */ /* 0x000fc40001000000 */
[C---:B------:R-:W-:Y:S02]  /*124b0*/  ISETP.GT.AND P2, PT, R18.reuse, 0x41, PT ;  /* 0x000000411200780c */ /* 0x040fe40003f44270 */
[C---:B------:R-:W-:Y:S02]  /*124c0*/  ISETP.GT.AND P0, PT, R18.reuse, 0x78, PT ;  /* 0x000000781200780c */ /* 0x040fe40003f04270 */
[----:B------:R-:W-:Y:S02]  /*124d0*/  FSEL R107, R107, -INF , P2 ;  /* 0xff8000006b6b7808 */ /* 0x000fe40001000000 */
[C---:B------:R-:W-:Y:S02]  /*124e0*/  ISETP.GT.AND P2, PT, R18.reuse, 0x48, PT ;  /* 0x000000481200780c */ /* 0x040fe40003f44270 */
[----:B------:R-:W-:Y:S02]  /*124f0*/  ISETP.GT.AND P3, PT, R18, 0x81, PT ;  /* 0x000000811200780c */ /* 0x000fe40003f64270 */
[----:B------:R-:W-:-:S02]  /*12500*/  FSEL R110, R110, -INF , P2 ;  /* 0xff8000006e6e7808 */ /* 0x000fc40001000000 */
[C---:B------:R-:W-:Y:S02]  /*12510*/  ISETP.GT.AND P2, PT, R18.reuse, 0x49, PT ;  /* 0x000000491200780c */ /* 0x040fe40003f44270 */
[C---:B------:R-:W-:Y:S02]  /*12520*/  ISETP.GT.AND P4, PT, R18.reuse, 0x88, PT ;  /* 0x000000881200780c */ /* 0x040fe40003f84270 */
[----:B------:R-:W-:Y:S02]  /*12530*/  FSEL R111, R111, -INF , P2 ;  /* 0xff8000006f6f7808 */ /* 0x000fe40001000000 */
[C---:B------:R-:W-:Y:S02]  /*12540*/  ISETP.GT.AND P2, PT, R18.reuse, 0x50, PT ;  /* 0x000000501200780c */ /* 0x040fe40003f44270 */
[----:B------:R-:W-:Y:S02]  /*12550*/  ISETP.GT.AND P5, PT, R18, 0x89, PT ;  /* 0x000000891200780c */ /* 0x000fe40003fa4270 */
[----:B-1----:R-:W-:-:S02]  /*12560*/  FMNMX.FTZ R14, R0, R14, !PT ;  /* 0x0000000e000e7209 */ /* 0x002fc40007810000 */
[----:B------:R-:W-:Y:S02]  /*12570*/  FSEL R98, R98, -INF , P2 ;  /* 0xff80000062627808 */ /* 0x000fe40001000000 */
[C---:B------:R-:W-:Y:S01]  /*12580*/  ISETP.GT.AND P2, PT, R18.reuse, 0x51, PT ;  /* 0x000000511200780c */ /* 0x040fe20003f44270 */
[----:B------:R-:W1:Y:S01]  /*12590*/  SHFL.BFLY PT, R0, R14, 0x1, 0x1f ;  /* 0x0c201f000e007f89 */ /* 0x000e6200000e0000 */
[----:B------:R-:W-:Y:S02]  /*125a0*/  FSEL R83, R83, -INF , P1 ;  /* 0xff80000053537808 */ /* 0x000fe40000800000 */
[----:B------:R-:W-:Y:S02]  /*125b0*/  FSEL R99, R99, -INF , P2 ;  /* 0xff80000063637808 */ /* 0x000fe40001000000 */
[----:B------:R-:W-:Y:S02]  /*125c0*/  ISETP.GT.AND P2, PT, R18, 0x58, PT ;  /* 0x000000581200780c */ /* 0x000fe40003f44270 */
[----:B------:R-:W-:-:S02]  /*125d0*/  FSEL R86, R86, -INF , P0 ;  /* 0xff80000056567808 */ /* 0x000fc40000000000 */
[----:B------:R-:W-:Y:S02]  /*125e0*/  FSEL R102, R102, -INF , P2 ;  /* 0xff80000066667808 */ /* 0x000fe40001000000 */
[----:B------:R-:W-:Y:S02]  /*125f0*/  ISETP.GT.AND P2, PT, R18, 0x59, PT ;  /* 0x000000591200780c */ /* 0x000fe40003f44270 */
[----:B------:R-:W-:Y:S02]  /*12600*/  LOP3.LUT P1, RZ, R146, 0x40, RZ, 0xc0, !PT ;  /* 0x0000004092ff7812 */ /* 0x000fe4000782c0ff */
[----:B------:R-:W-:Y:S02]  /*12610*/  FSEL R103, R103, -INF , P2 ;  /* 0xff80000067677808 */ /* 0x000fe40001000000 */
[----:B------:R-:W-:Y:S02]  /*12620*/  ISETP.GT.AND P2, PT, R18, 0x60, PT ;  /* 0x000000601200780c */ /* 0x000fe40003f44270 */
[----:B------:R-:W-:-:S02]  /*12630*/  LOP3.LUT P0, RZ, R146, 0x20, RZ, 0xc0, !PT ;  /* 0x0000002092ff7812 */ /* 0x000fc4000780c0ff */
[----:B------:R-:W-:Y:S02]  /*12640*/  FSEL R90, R90, -INF , P2 ;  /* 0xff8000005a5a7808 */ /* 0x000fe40001000000 */
[----:B------:R-:W-:Y:S02]  /*12650*/  ISETP.GT.AND P2, PT, R18, 0x61, PT ;  /* 0x000000611200780c */ /* 0x000fe40003f44270 */
[----:B-1----:R-:W-:Y:S01]  /*12660*/  FMNMX.FTZ R14, R14, R0, !PT ;  /* 0x000000000e0e7209 */ /* 0x002fe20007810000 */
[----:B------:R-:W-:Y:S01]  /*12670*/  IMAD.U32 R0, RZ, RZ, UR4 ;  /* 0x00000004ff007e24 */ /* 0x000fe2000f8e00ff */
[----:B------:R-:W-:Y:S02]  /*12680*/  FSEL R91, R91, -INF , P2 ;  /* 0xff8000005b5b7808 */ /* 0x000fe40001000000 */
[----:B------:R-:W-:Y:S01]  /*12690*/  ISETP.GT.AND P2, PT, R18, 0x68, PT ;  /* 0x000000681200780c */ /* 0x000fe20003f44270 */
[C---:B------:R-:W-:Y:S01]  /*126a0*/  FMUL.FTZ R21, R14.reuse, R0 ;  /* 0x000000000e157220 */ /* 0x040fe20000410000 */
[----:B------:R-:W-:-:S02]  /*126b0*/  FSETP.NEU.FTZ.AND P6, PT, R14, -INF , PT ;  /* 0xff8000000e00780b */ /* 0x000fc40003fdd000 */
[----:B------:R-:W-:Y:S02]  /*126c0*/  FSEL R94, R94, -INF , P2 ;  /* 0xff8000005e5e7808 */ /* 0x000fe40001000000 */
[----:B------:R-:W-:Y:S02]  /*126d0*/  ISETP.GT.AND P2, PT, R18, 0x69, PT ;  /* 0x000000691200780c */ /* 0x000fe40003f44270 */
[----:B------:R-:W-:Y:S02]  /*126e0*/  FSEL R20, R14, RZ, P6 ;  /* 0x000000ff0e147208 */ /* 0x000fe40003000000 */
[----:B------:R-:W-:Y:S02]  /*126f0*/  FSEL R95, R95, -INF , P2 ;  /* 0xff8000005f5f7808 */ /* 0x000fe40001000000 */
[----:B------:R-:W-:Y:S01]  /*12700*/  ISETP.GT.AND P2, PT, R18, 0x70, PT ;  /* 0x000000701200780c */ /* 0x000fe20003f44270 */
[----:B------:R-:W-:Y:S01]  /*12710*/  FADD.FTZ R20, -R20, R17 ;  /* 0x0000001114147221 */ /* 0x000fe20000010100 */
[----:B------:R-:W-:-:S02]  /*12720*/  FSEL R21, R21, RZ, P6 ;  /* 0x000000ff15157208 */ /* 0x000fc40003000000 */
[----:B------:R-:W-:Y:S02]  /*12730*/  FSEL R82, R82, -INF , P2 ;  /* 0xff80000052527808 */ /* 0x000fe40001000000 */
[C---:B------:R-:W-:Y:S02]  /*12740*/  ISETP.GT.AND P2, PT, R18.reuse, 0x80, PT ;  /* 0x000000801200780c */ /* 0x040fe40003f44270 */
[----:B------:R-:W-:Y:S01]  /*12750*/  ISETP.GT.AND P6, PT, R18, 0x79, PT ;  /* 0x000000791200780c */ /* 0x000fe20003fc4270 */
        /* <DEDUP_REMOVED lines=10> */
[----:B------:R-:W1:Y:S01]  /*12800*/  MUFU.EX2 R72, R136 ;  /* 0x0000008800487308 */ /* 0x000e620000000800 */
[----:B------:R-:W-:-:S07]  /*12810*/  FSEL R17, R74, -INF , P2 ;  /* 0xff8000004a117808 */ /* 0x000fce0001000000 */
[----:B------:R-:W2:Y:S08]  /*12820*/  MUFU.EX2 R137, R137 ;  /* 0x0000008900897308 */ /* 0x000eb00000000800 */
[----:B------:R-:W4:Y:S01]  /*12830*/  MUFU.EX2 R74, R140 ;  /* 0x0000008c004a7308 */ /* 0x000f220000000800 */
[----:B-1----:R-:W-:-:S07]  /*12840*/  FFMA.FTZ R20, R18, R155, R72 ;  /* 0x0000009b12147223 */ /* 0x002fce0000010048 */
[----:B------:R-:W1:Y:S01]  /*12850*/  MUFU.EX2 R141, R141 ;  /* 0x0000008d008d7308 */ /* 0x000e620000000800 */
[-CC-:B------:R-:W-:Y:S01]  /*12860*/  FFMA.FTZ R151, R129, R0.reuse, -R21.reuse ;  /* 0x0000000081977223 */ /* 0x180fe20000010815 */
[----:B--2---:R-:W-:Y:S01]  /*12870*/  FADD.FTZ R20, R137, R20 ;  /* 0x0000001489147221 */ /* 0x004fe20000010000 */
        /* <DEDUP_REMOVED lines=9> */
[----:B----4-:R-:W-:Y:S01]  /*12910*/  FADD.FTZ R20, R74, R20 ;  /* 0x000000144a147221 */ /* 0x010fe20000010000 */
        /* <DEDUP_REMOVED lines=18> */
[----:B-1----:R-:W-:Y:S01]  /*12a40*/  FADD.FTZ R21, R141, R20 ;  /* 0x000000148d157221 */ /* 0x002fe20000010000 */
        /* <DEDUP_REMOVED lines=31> */
[----:B------:R-:W-:-:S04]  /*12c40*/  FMNMX.FTZ R20, R86, R20, !PT ;  /* 0x0000001456147209 */ /* 0x000fc80007810000 */
[----:B------:R-:W-:Y:S02]  /*12c50*/  FMNMX.FTZ R20, R87, R20, !PT ;  /* 0x0000001457147209 */ /* 0x000fe40007810000 */
[----:B------:R-:W-:Y:S02]  /*12c60*/  FSEL R75, R75, -INF , P3 ;  /* 0xff8000004b4b7808 */ /* 0x000fe40001800000 */
[----:B------:R-:W-:Y:S02]  /*12c70*/  FMNMX.FTZ R20, R17, R20, !PT ;  /* 0x0000001411147209 */ /* 0x000fe40007810000 */
[----:B------:R-:W-:Y:S02]  /*12c80*/  FSEL R78, R78, -INF , P4 ;  /* 0xff8000004e4e7808 */ /* 0x000fe40002000000 */
[----:B------:R-:W-:Y:S02]  /*12c90*/  FMNMX.FTZ R20, R75, R20, !PT ;  /* 0x000000144b147209 */ /* 0x000fe40007810000 */
[----:B------:R-:W-:-:S02]  /*12ca0*/  FSEL R79, R79, -INF , P5 ;  /* 0xff8000004f4f7808 */ /* 0x000fc40002800000 */
[----:B------:R-:W-:-:S04]  /*12cb0*/  FMNMX.FTZ R20, R78, R20, !PT ;  /* 0x000000144e147209 */ /* 0x000fc80007810000 */
[----:B------:R-:W-:-:S05]  /*12cc0*/  FMNMX.FTZ R20, R79, R20, !PT ;  /* 0x000000144f147209 */ /* 0x000fca0007810000 */
[----:B------:R-:W1:Y:S02]  /*12cd0*/  SHFL.BFLY PT, R73, R20, 0x2, 0x1f ;  /* 0x0c401f0014497f89 */ /* 0x000e6400000e0000 */
[----:B-1----:R-:W-:-:S05]  /*12ce0*/  FMNMX.FTZ R20, R20, R73, !PT ;  /* 0x0000004914147209 */ /* 0x002fca0007810000 */
[----:B------:R-:W1:Y:S01]  /*12cf0*/  SHFL.BFLY PT, R73, R20, 0x1, 0x1f ;  /* 0x0c201f0014497f89 */ /* 0x000e6200000e0000 */
[----:B---3--:R-:W-:Y:S02]  /*12d00*/  LOP3.LUT R76, R153, 0x10000, RZ, 0xfc, !PT ;  /* 0x00010000994c7812 */ /* 0x008fe400078efcff */
[----:B-1----:R-:W-:-:S04]  /*12d10*/  FMNMX.FTZ R20, R20, R73, !PT ;  /* 0x0000004914147209 */ /* 0x002fc80007810000 */
[----:B------:R-:W-:-:S04]  /*12d20*/  FSETP.NEU.FTZ.AND P2, PT, R20, -INF , PT ;  /* 0xff8000001400780b */ /* 0x000fc80003f5d000 */
[----:B------:R-:W-:-:S05]  /*12d30*/  FSEL R73, R20, RZ, P2 ;  /* 0x000000ff14497208 */ /* 0x000fca0001000000 */
[----:B------:R-:W-:Y:S01]  /*12d40*/  FADD.FTZ R16, -R73, R16 ;  /* 0x0000001049107221 */ /* 0x000fe20000010100 */
[----:B------:R-:W-:-:S05]  /*12d50*/  FMUL.FTZ R73, R20, R0 ;  /* 0x0000000014497220 */ /* 0x000fca0000410000 */
[----:B------:R-:W-:-:S05]  /*12d60*/  FSEL R73, R73, RZ, P2 ;  /* 0x000000ff49497208 */ /* 0x000fca0001000000 */
[----:B------:R-:W-:Y:S01]  /*12d70*/  FFMA.FTZ R81, R78, R0, -R73 ;  /* 0x000000004e517223 */ /* 0x000fe20000010849 */
[----:B------:R-:W-:-:S05]  /*12d80*/  VIADD R78, R76, 0x180 ;  /* 0x000001804c4e7836 */ /* 0x000fca0000000000 */
[----:B------:R-:W-:Y:S01]  /*12d90*/  R2UR UR8, R78 ;  /* 0x000000004e0872ca */ /* 0x000fe200000e0000 */
[----:B------:R-:W-:-:S05]  /*12da0*/  VIADD R78, R76, 0x300 ;  /* 0x000003004c4e7836 */ /* 0x000fca0000000000 */
[----:B------:R-:W-:Y:S01]  /*12db0*/  R2UR UR12, R78 ;  /* 0x000000004e0c72ca */ /* 0x000fe200000e0000 */
[----:B------:R-:W-:-:S05]  /*12dc0*/  VIADD R78, R76, 0x480 ;  /* 0x000004804c4e7836 */ /* 0x000fca0000000000 */
[----:B------:R-:W-:Y:S01]  /*12dd0*/  R2UR UR16, R78 ;  /* 0x000000004e1072ca */ /* 0x000fe200000e0000 */
[----:B------:R-:W-:Y:S02]  /*12de0*/  VIADD R78, R76, 0x600 ;  /* 0x000006004c4e7836 */ /* 0x000fe40000000000 */
[-CC-:B------:R-:W-:Y:S01]  /*12df0*/  FFMA.FTZ R138, R138, R0.reuse, -R73.reuse ;  /* 0x000000008a8a7223 */ /* 0x180fe20000010849 */
[-CC-:B------:R-:W-:Y:S01]  /*12e00*/  FFMA.FTZ R139, R139, R0.reuse, -R73.reuse ;  /* 0x000000008b8b7223 */ /* 0x180fe20000010849 */
[-CC-:B------:R-:W-:Y:S01]  /*12e10*/  FFMA.FTZ R142, R142, R0.reuse, -R73.reuse ;  /* 0x000000008e8e7223 */ /* 0x180fe20000010849 */
[-CC-:B------:R-:W-:Y:S01]  /*12e20*/  FFMA.FTZ R143, R143, R0.reuse, -R73.reuse ;  /* 0x000000008f8f7223 */ /* 0x180fe20000010849 */
[----:B------:R-:W-:Y:S01]  /*12e30*/  R2UR UR20, R78 ;  /* 0x000000004e1472ca */ /* 0x000fe200000e0000 */
        /* <DEDUP_REMOVED lines=31> */
[----:B------:R-:W-:-:S02]  /*13030*/  VIADD R78, R76, 0x780 ;  /* 0x000007804c4e7836 */ /* 0x000fc40000000000 */
[----:B------:R-:W-:-:S03]  /*13040*/  VIADD R73, R22, 0x200 ;  /* 0x0000020016497836 */ /* 0x000fc60000000000 */
[----:B------:R-:W-:Y:S01]  /*13050*/  R2UR UR24, R78 ;  /* 0x000000004e1872ca */ /* 0x000fe200000e0000 */
[C---:B------:R-:W-:Y:S01]  /*13060*/  VIADD R78, R76.reuse, 0x900 ;  /* 0x000009004c4e7836 */ /* 0x040fe20000000000 */
[----:B------:R-:W-:Y:S01]  /*13070*/  SHF.R.U32.HI R73, RZ, 0x4, R73 ;  /* 0x00000004ff497819 */ /* 0x000fe20000011649 */
[----:B------:R-:W-:Y:S01]  /*13080*/  IMAD.MOV.U32 R77, RZ, RZ, -0x3ffffff0 ;  /* 0xc0000010ff4d7424 */ /* 0x000fe200078e00ff */
[----:B------:R-:W-:Y:S02]  /*13090*/  R2UR UR4, R76 ;  /* 0x000000004c0472ca */ /* 0x000fe400000e0000 */
[----:B------:R-:W-:Y:S02]  /*130a0*/  LOP3.LUT R73, R73, 0x3fff, RZ, 0xc0, !PT ;  /* 0x00003fff49497812 */ /* 0x000fe400078ec0ff */
[----:B------:R-:W-:Y:S01]  /*130b0*/  R2UR UR28, R78 ;  /* 0x000000004e1c72ca */ /* 0x000fe200000e0000 */
[C---:B------:R-:W-:Y:S01]  /*130c0*/  VIADD R78, R76.reuse, 0xa80 ;  /* 0x00000a804c4e7836 */ /* 0x040fe20000000000 */
[----:B------:R-:W-:Y:S01]  /*130d0*/  LOP3.LUT R73, R73, 0x2400000, RZ, 0xfc, !PT ;  /* 0x0240000049497812 */ /* 0x000fe200078efcff */
[----:B------:R-:W-:Y:S01]  /*130e0*/  VIADD R76, R76, 0xc00 ;  /* 0x00000c004c4c7836 */ /* 0x000fe20000000000 */
[----:B------:R-:W-:-:S02]  /*130f0*/  R2UR UR5, R77 ;  /* 0x000000004d0572ca */ /* 0x000fc400000e0000 */
[----:B------:R-:W-:Y:S01]  /*13100*/  R2UR UR37, R77 ;  /* 0x000000004d2572ca */ /* 0x000fe200000e0000 */
[----:B------:R-:W-:Y:S01]  /*13110*/  IMAD.MOV.U32 R77, RZ, RZ, -0x7fffffe0 ;  /* 0x80000020ff4d7424 */ /* 0x000fe200078e00ff */
[----:B------:R-:W-:Y:S01]  /*13120*/  R2UR UR36, R76 ;  /* 0x000000004c2472ca */ /* 0x000fe200000e0000 */
[----:B------:R-:W-:-:S03]  /*13130*/  IMAD R76, R19, 0x6c0, R73 ;  /* 0x000006c0134c7824 */ /* 0x000fc600078e0249 */
        /* <DEDUP_REMOVED lines=66> */
[----:B------:R-:W-:Y:S02]  /*13560*/  F2FP.F16.F32.PACK_AB R72, R137, R72 ;  /* 0x000000488948723e */ /* 0x000fe400000000ff */
[----:B------:R-:W2:Y:S01]  /*13570*/  LDL R137, [R1+0x3c] ;  /* 0x00003c0001897983 */ /* 0x000ea20000100800 */
[----:B------:R-:W-:Y:S02]  /*13580*/  WARPGROUP.DEPBAR.LE gsb0, 0x0 ;  /* 0x00008000000079c5 */ /* 0x000fe40000010000 */
[----:B------:R-:W-:-:S06]  /*13590*/  WARPGROUP.ARRIVE ;  /* 0x00000000000079c5 */ /* 0x000fcc0000000000 */
[----:B------:R-:W-:Y:S03]  /*135a0*/  HGMMA.64x96x16.F32 R24, gdesc[UR36].tnspB, R24, gsb0 ;  /* 0x41600000241879f0 */ /* 0x000fe60008000818 */
[----:B------:R-:W1:Y:S01]  /*135b0*/  S2R R153, SR_TID.X ;  /* 0x0000000000997919 */ /* 0x000e620000002100 */
[----:B------:R-:W-:Y:S01]  /*135c0*/  FMUL.FTZ R16, R16, R0 ;  /* 0x0000000010107220 */ /* 0x000fe20000410000 */
        /* <DEDUP_REMOVED lines=24> */
[----:B------:R-:W-:-:S02]  /*13750*/  FMUL.FTZ R69, R69, R18 ;  /* 0x0000001245457220 */ /* 0x000fc40000410000 */
[----:B------:R3:W5:Y:S01]  /*13760*/  LDL R18, [R1+0x4] ;  /* 0x0000040001127983 */ /* 0x0007620000100800 */
[----:B------:R-:W-:Y:S01]  /*13770*/  MUFU.EX2 R73, R138 ;  /* 0x0000008a00497308 */ /* 0x000fe20000000800 */
[----:B-1----:R-:W-:-:S07]  /*13780*/  SHF.R.U32.HI R136, RZ, 0x7, R153 ;  /* 0x00000007ff887819 */ /* 0x002fce0000011699 */
[----:B------:R-:W1:Y:S01]  /*13790*/  MUFU.EX2 R16, R16 ;  /* 0x0000001000107308 */ /* 0x000e620000000800 */
[----:B------:R-:W-:-:S07]  /*137a0*/  VIADD R76, R136, 0x9 ;  /* 0x00000009884c7836 */ /* 0x000fce0000000000 */
[----:B------:R-:W4:Y:S01]  /*137b0*/  MUFU.EX2 R139, R139 ;  /* 0x0000008b008b7308 */ /* 0x000f220000000800 */
[----:B------:R-:W-:-:S07]  /*137c0*/  ISETP.GE.U32.AND P2, PT, R153, 0x180, PT ;  /* 0x000001809900780c */ /* 0x000fce0003f46070 */
[----:B------:R-:W0:Y:S01]  /*137d0*/  MUFU.EX2 R75, R142 ;  /* 0x0000008e004b7308 */ /* 0x000e220000000800 */
[----:B------:R-:W-:-:S07]  /*137e0*/  SEL R76, R76, 0x9, !P2 ;  /* 0x000000094c4c7807 */ /* 0x000fce0005000000 */
[----:B------:R-:W3:Y:S01]  /*137f0*/  MUFU.EX2 R143, R143 ;  /* 0x0000008f008f7308 */ /* 0x000ee20000000800 */
[--C-:B------:R-:W-:Y:S02]  /*13800*/  @!P1 IMAD R77, R145, 0x8, R22.reuse ;  /* 0x00000008914d9824 */ /* 0x100fe400078e0216 */
[----:B-1----:R-:W-:Y:S01]  /*13810*/  FFMA.FTZ R157, R16, R157, R73 ;  /* 0x0000009d109d7223 */ /* 0x002fe20000010049 */
[----:B------:R-:W-:Y:S01]  /*13820*/  @!P1 IMAD R19, R19, 0x8, R22 ;  /* 0x0000000813139824 */ /* 0x000fe200078e0216 */
[----:B------:R4:W-:Y:S06]  /*13830*/  BAR.ARV R76, 0x100 ;  /* 0x0004004c0000751d */ /* 0x0009ec0000002000 */
[----:B------:R-:W-:-:S02]  /*13840*/  @!P1 VIADD R77, R77, 0x31c40 ;  /* 0x00031c404d4d9836 */ /* 0x000fc40000000000 */
[----:B----4-:R-:W-:Y:S01]  /*13850*/  FADD.FTZ R76, R139, R157 ;  /* 0x0000009d8b4c7221 */ /* 0x010fe20000010000 */
[----:B------:R-:W-:Y:S01]  /*13860*/  @!P1 VIADD R19, R19, 0x31c60 ;  /* 0x00031c6013139836 */ /* 0x000fe20000000000 */
[----:B------:R-:W-:Y:S02]  /*13870*/  F2FP.F16.F32.PACK_AB R74, R141, R74 ;  /* 0x0000004a8d4a723e */ /* 0x000fe400000000ff */
[----:B------:R-:W-:Y:S01]  /*13880*/  @!P1 PRMT R77, RZ, 0x654, R77 ;  /* 0x00000654ff4d9816 */ /* 0x000fe2000000004d */
[----:B0-----:R-:W-:Y:S01]  /*13890*/  FADD.FTZ R76, R75, R76 ;  /* 0x0000004c4b4c7221 */ /* 0x001fe20000010000 */
[----:B------:R-:W-:Y:S02]  /*138a0*/  F2FP.F16.F32.PACK_AB R73, R139, R73 ;  /* 0x000000498b49723e */ /* 0x000fe400000000ff */
[----:B------:R-:W-:Y:S01]  /*138b0*/  @!P1 PRMT R19, RZ, 0x654, R19 ;  /* 0x00000654ff139816 */ /* 0x000fe20000000013 */
[----:B------:R0:W-:Y:S01]  /*138c0*/  @!P1 SYNCS.ARRIVE.TRANS64.RED.A1T0 RZ, [R77+URZ], RZ ;  /* 0x000000ff4dff99a7 */ /* 0x0001e2000810043f */
[----:B---3--:R-:W-:-:S02]  /*138d0*/  F2FP.F16.F32.PACK_AB R75, R143, R75 ;  /* 0x0000004b8f4b723e */ /* 0x008fc400000000ff */
[----:B------:R1:W-:Y:S03]  /*138e0*/  @!P1 SYNCS.ARRIVE.TRANS64.RED.A1T0 RZ, [R19+URZ], RZ ;  /* 0x000000ff13ff99a7 */ /* 0x0003e6000810043f */
[----:B------:R3:W-:Y:S01]  /*138f0*/  STSM.16.M88.4 [R23+0x24300], R72 ;  /* 0x0243004817007844 */ /* 0x0007e20000000200 */
[----:B------:R-:W-:Y:S08]  /*13900*/  MUFU.EX2 R130, R130 ;  /* 0x0000008200827308 */ /* 0x000ff00000000800 */
[----:B---3--:R-:W3:Y:S08]  /*13910*/  MUFU.EX2 R72, R152 ;  /* 0x0000009800487308 */ /* 0x008ef00000000800 */
[----:B------:R-:W4:Y:S08]  /*13920*/  MUFU.EX2 R73, R151 ;  /* 0x0000009700497308 */ /* 0x000f300000000800 */
[----:B------:R-:W1:Y:S01]  /*13930*/  MUFU.EX2 R74, R150 ;  /* 0x00000096004a7308 */ /* 0x000e620000000800 */
[----:B---3--:R-:W-:-:S07]  /*13940*/  FADD.FTZ R21, R72, R21 ;  /* 0x0000001548157221 */ /* 0x008fce0000010000 */
[----:B------:R-:W3:Y:S01]  /*13950*/  MUFU.EX2 R131, R131 ;  /* 0x0000008300837308 */ /* 0x000ee20000000800 */
[----:B------:R-:W-:-:S07]  /*13960*/  FADD.FTZ R76, R143, R76 ;  /* 0x0000004c8f4c7221 */ /* 0x000fce0000010000 */
[----:B------:R-:W3:Y:S01]  /*13970*/  MUFU.EX2 R75, R149 ;  /* 0x00000095004b7308 */ /* 0x000ee20000000800 */
[----:B----4-:R-:W-:-:S07]  /*13980*/  FADD.FTZ R21, R73, R21 ;  /* 0x0000001549157221 */ /* 0x010fce0000010000 */
[----:B------:R-:W4:Y:S01]  /*13990*/  MUFU.EX2 R134, R134 ;  /* 0x0000008600867308 */ /* 0x000f220000000800 */
[----:B------:R-:W-:-:S07]  /*139a0*/  F2FP.F16.F32.PACK_AB R72, R73, R72 ;  /* 0x000000484948723e */ /* 0x000fce00000000ff */
[----:B0-----:R-:W0:Y:S01]  /*139b0*/  MUFU.EX2 R77, R148 ;  /* 0x00000094004d7308 */ /* 0x001e220000000800 */
[----:B------:R-:W-:-:S07]  /*139c0*/  FADD.FTZ R73, R130, R76 ;  /* 0x0000004c82497221 */ /* 0x000fce0000010000 */
[----:B------:R-:W0:Y:S01]  /*139d0*/  MUFU.EX2 R135, R135 ;  /* 0x0000008700877308 */ /* 0x000e220000000800 */
[----:B-1----:R-:W-:-:S07]  /*139e0*/  FADD.FTZ R76, R74, R21 ;  /* 0x000000154a4c7221 */ /* 0x002fce0000010000 */
[----:B------:R-:W1:Y:S01]  /*139f0*/  MUFU.EX2 R136, R147 ;  /* 0x0000009300887308 */ /* 0x000e620000000800 */
[----:B---3--:R-:W-:-:S07]  /*13a00*/  FADD.FTZ R21, R131, R73 ;  /* 0x0000004983157221 */ /* 0x008fce0000010000 */
[----:B------:R-:W3:Y:S01]  /*13a10*/  MUFU.EX2 R122, R122 ;  /* 0x0000007a007a7308 */ /* 0x000ee20000000800 */
[----:B------:R-:W-:-:S07]  /*13a20*/  FADD.FTZ R76, R75, R76 ;  /* 0x0000004c4b4c7221 */ /* 0x000fce0000010000 */
[----:B------:R-:W3:Y:S01]  /*13a30*/  MUFU.EX2 R78, R146 ;  /* 0x00000092004e7308 */ /* 0x000ee20000000800 */
[----:B----4-:R-:W-:-:S07]  /*13a40*/  FADD.FTZ R21, R134, R21 ;  /* 0x0000001586157221 */ /* 0x010fce0000010000 */
[----:B------:R-:W4:Y:S01]  /*13a50*/  MUFU.EX2 R123, R123 ;  /* 0x0000007b007b7308 */ /* 0x000f220000000800 */
[----:B0-----:R-:W-:-:S07]  /*13a60*/  FADD.FTZ R76, R77, R76 ;  /* 0x0000004c4d4c7221 */ /* 0x001fce0000010000 */
[----:B------:R-:W0:Y:S08]  /*13a70*/  MUFU.EX2 R79, R129 ;  /* 0x00000081004f7308 */ /* 0x000e300000000800 */
[----:B------:R-:W0:Y:S08]  /*13a80*/  MUFU.EX2 R126, R126 ;  /* 0x0000007e007e7308 */ /* 0x000e300000000800 */
[----:B------:R-:W0:Y:S08]  /*13a90*/  MUFU.EX2 R132, R132 ;  /* 0x0000008400847308 */ /* 0x000e300000000800 */
[----:B------:R-:W-:Y:S08]  /*13aa0*/  MUFU.EX2 R19, R128 ;  /* 0x0000008000137308 */ /* 0x000ff00000000800 */
[----:B------:R1:W-:Y:S08]  /*13ab0*/  MUFU.EX2 R129, R88 ;  /* 0x0000005800817308 */ /* 0x0003f00000000800 */
[----:B------:R-:W0:Y:S01]  /*13ac0*/  MUFU.EX2 R127, R127 ;  /* 0x0000007f007f7308 */ /* 0x000e220000000800 */
[----:B-1----:R-:W-:-:S07]  /*13ad0*/  FADD.FTZ R88, R135, R21 ;  /* 0x0000001587587221 */ /* 0x002fce0000010000 */
[----:B------:R-:W-:Y:S08]  /*13ae0*/  MUFU.EX2 R128, R89 ;  /* 0x0000005900807308 */ /* 0x000ff00000000800 */
[----:B------:R-:W1:Y:S08]  /*13af0*/  MUFU.EX2 R133, R133 ;  /* 0x0000008500857308 */ /* 0x000e700000000800 */
[----:B------:R3:W1:Y:S02]  /*13b00*/  MUFU.EX2 R89, R114 ;  /* 0x0000007200597308 */ /* 0x0006640000000800 */
[C---:B---3--:R-:W-:Y:S01]  /*13b10*/  FADD.FTZ R114, R136.reuse, R76 ;  /* 0x0000004c88727221 */ /* 0x048fe20000010000 */
[----:B------:R-:W-:Y:S01]  /*13b20*/  F2FP.F16.F32.PACK_AB R76, R136, R77 ;  /* 0x0000004d884c723e */ /* 0x000fe200000000ff */
[----:B------:R-:W-:-:S04]  /*13b30*/  FADD.FTZ R77, R122, R88 ;  /* 0x000000587a4d7221 */ /* 0x000fc80000010000 */
[----:B------:R-:W3:Y:S01]  /*13b40*/  MUFU.EX2 R124, R124 ;  /* 0x0000007c007c7308 */ /* 0x000ee20000000800 */
[----:B------:R-:W-:Y:S01]  /*13b50*/  FADD.FTZ R88, R78, R114 ;  /* 0x000000724e587221 */ /* 0x000fe20000010000 */
[----:B----4-:R-:W-:-:S03]  /*13b60*/  FADD.FTZ R77, R123, R77 ;  /* 0x0000004d7b4d7221 */ /* 0x010fc60000010000 */
[----:B0-----:R-:W-:-:S03]  /*13b70*/  FADD.FTZ R88, R79, R88 ;  /* 0x000000584f587221 */ /* 0x001fc60000010000 */
[----:B------:R-:W0:Y:S01]  /*13b80*/  MUFU.EX2 R115, R115 ;  /* 0x0000007300737308 */ /* 0x000e220000000800 */
[----:B------:R-:W-:Y:S01]  /*13b90*/  FADD.FTZ R77, R126, R77 ;  /* 0x0000004d7e4d7221 */ /* 0x000fe20000010000 */
[----:B------:R-:W-:-:S06]  /*13ba0*/  FADD.FTZ R88, R132, R88 ;  /* 0x0000005884587221 */ /* 0x000fcc0000010000 */
[----:B------:R-:W4:Y:S01]  /*13bb0*/  MUFU.EX2 R125, R125 ;  /* 0x0000007d007d7308 */ /* 0x000f220000000800 */
[----:B------:R-:W-:-:S07]  /*13bc0*/  FADD.FTZ R77, R127, R77 ;  /* 0x0000004d7f4d7221 */ /* 0x000fce0000010000 */
[----:B------:R-:W2:Y:S01]  /*13bd0*/  MUFU.EX2 R118, R118 ;  /* 0x0000007600767308 */ /* 0x000ea20000000800 */
[----:B-1----:R-:W-:Y:S01]  /*13be0*/  FADD.FTZ R88, R133, R88 ;  /* 0x0000005885587221 */ /* 0x002fe20000010000 */
[----:B------:R-:W-:-:S06]  /*13bf0*/  FADD.FTZ R77, R89, R77 ;  /* 0x0000004d594d7221 */ /* 0x000fcc0000010000 */
[----:B------:R-:W1:Y:S01]  /*13c00*/  MUFU.EX2 R119, R119 ;  /* 0x0000007700777308 */ /* 0x000e620000000800 */
[----:B---3--:R-:W-:-:S07]  /*13c10*/  FADD.FTZ R88, R124, R88 ;  /* 0x000000587c587221 */ /* 0x008fce0000010000 */
[----:B------:R-:W3:Y:S01]  /*13c20*/  MUFU.EX2 R121, R121 ;  /* 0x0000007900797308 */ /* 0x000ee20000000800 */
[----:B0-----:R-:W-:-:S07]  /*13c30*/  FADD.FTZ R77, R115, R77 ;  /* 0x0000004d734d7221 */ /* 0x001fce0000010000 */
[----:B------:R-:W0:Y:S01]  /*13c40*/  MUFU.EX2 R106, R106 ;  /* 0x0000006a006a7308 */ /* 0x000e220000000800 */
[----:B----4-:R-:W-:-:S07]  /*13c50*/  FADD.FTZ R88, R125, R88 ;  /* 0x000000587d587221 */ /* 0x010fce0000010000 */
[----:B------:R-:W4:Y:S01]  /*13c60*/  MUFU.EX2 R120, R120 ;  /* 0x0000007800787308 */ /* 0x000f220000000800 */
[----:B--2---:R-:W-:-:S07]  /*13c70*/  FADD.FTZ R77, R118, R77 ;  /* 0x0000004d764d7221 */ /* 0x004fce0000010000 */
[----:B------:R-:W2:Y:S08]  /*13c80*/  MUFU.EX2 R107, R107 ;  /* 0x0000006b006b7308 */ /* 0x000eb00000000800 */
[----:B------:R-:W2:Y:S08]  /*13c90*/  MUFU.EX2 R117, R117 ;  /* 0x0000007500757308 */ /* 0x000eb00000000800 */
[----:B------:R-:W-:Y:S08]  /*13ca0*/  MUFU.EX2 R110, R110 ;  /* 0x0000006e006e7308 */ /* 0x000ff00000000800 */
[----:B------:R-:W2:Y:S08]  /*13cb0*/  MUFU.EX2 R116, R116 ;  /* 0x0000007400747308 */ /* 0x000eb00000000800 */
[----:B------:R1:W-:Y:S01]  /*13cc0*/  MUFU.EX2 R21, R90 ;  /* 0x0000005a00157308 */ /* 0x0003e20000000800 */
[----:B------:R-:W-:-:S07]  /*13cd0*/  F2FP.F16.F32.PACK_AB R74, R75, R74 ;  /* 0x0000004a4b4a723e */ /* 0x000fce00000000ff */
[----:B------:R-:W-:Y:S01]  /*13ce0*/  MUFU.EX2 R111, R111 ;  /* 0x0000006f006f7308 */ /* 0x000fe20000000800 */
[----:B-1----:R-:W-:Y:S01]  /*13cf0*/  FADD.FTZ R90, R19, R88 ;  /* 0x00000058135a7221 */ /* 0x002fe20000010000 */
[----:B------:R-:W-:-:S03]  /*13d00*/  FADD.FTZ R88, R119, R77 ;  /* 0x0000004d77587221 */ /* 0x000fc60000010000 */
[----:B---3--:R-:W-:-:S03]  /*13d10*/  FADD.FTZ R90, R121, R90 ;  /* 0x0000005a795a7221 */ /* 0x008fc60000010000 */
[----:B------:R-:W1:Y:S01]  /*13d20*/  MUFU.EX2 R113, R113 ;  /* 0x0000007100717308 */ /* 0x000e620000000800 */
[----:B0-----:R-:W-:Y:S01]  /*13d30*/  FADD.FTZ R88, R106, R88 ;  /* 0x000000586a587221 */ /* 0x001fe20000010000 */
[----:B------:R-:W-:Y:S01]  /*13d40*/  F2FP.F16.F32.PACK_AB R73, R131, R130 ;  /* 0x000000828349723e */ /* 0x000fe200000000ff */
[----:B----4-:R-:W-:Y:S01]  /*13d50*/  FADD.FTZ R90, R120, R90 ;  /* 0x0000005a785a7221 */ /* 0x010fe20000010000 */
[----:B------:R-:W-:-:S04]  /*13d60*/  F2FP.F16.F32.PACK_AB R75, R135, R134 ;  /* 0x00000086874b723e */ /* 0x000fc800000000ff */
[----:B------:R-:W0:Y:S01]  /*13d70*/  MUFU.EX2 R98, R98 ;  /* 0x0000006200627308 */ /* 0x000e220000000800 */
[----:B--2---:R-:W-:Y:S01]  /*13d80*/  FADD.FTZ R88, R107, R88 ;  /* 0x000000586b587221 */ /* 0x004fe20000010000 */
[----:B------:R-:W-:-:S06]  /*13d90*/  FADD.FTZ R90, R117, R90 ;  /* 0x0000005a755a7221 */ /* 0x000fcc0000010000 */
[----:B------:R-:W2:Y:S01]  /*13da0*/  MUFU.EX2 R112, R112 ;  /* 0x0000007000707308 */ /* 0x000ea20000000800 */
[----:B------:R3:W-:Y:S07]  /*13db0*/  STSM.16.M88.4 [R23+0x25b00], R72 ;  /* 0x025b004817007844 */ /* 0x0007ee0000000200 */
[----:B------:R-:W4:Y:S01]  /*13dc0*/  MUFU.EX2 R99, R99 ;  /* 0x0000006300637308 */ /* 0x000f220000000800 */
[----:B------:R-:W-:-:S07]  /*13dd0*/  FADD.FTZ R90, R116, R90 ;  /* 0x0000005a745a7221 */ /* 0x000fce0000010000 */
[----:B------:R-:W4:Y:S01]  /*13de0*/  MUFU.EX2 R109, R109 ;  /* 0x0000006d006d7308 */ /* 0x000f220000000800 */
[----:B---3--:R-:W-:Y:S01]  /*13df0*/  FADD.FTZ R72, R110, R88 ;  /* 0x000000586e487221 */ /* 0x008fe20000010000 */
[----:B-1----:R-:W-:-:S03]  /*13e00*/  FADD.FTZ R73, R113, R90 ;  /* 0x0000005a71497221 */ /* 0x002fc60000010000 */
[----:B------:R-:W-:-:S03]  /*13e10*/  FADD.FTZ R72, R111, R72 ;  /* 0x000000486f487221 */ /* 0x000fc60000010000 */
[----:B------:R-:W1:Y:S01]  /*13e20*/  MUFU.EX2 R108, R108 ;  /* 0x0000006c006c7308 */ /* 0x000e620000000800 */
[----:B0-----:R-:W-:Y:S01]  /*13e30*/  FADD.FTZ R72, R98, R72 ;  /* 0x0000004862487221 */ /* 0x001fe20000010000 */
[----:B--2---:R-:W-:-:S06]  /*13e40*/  FADD.FTZ R73, R112, R73 ;  /* 0x0000004970497221 */ /* 0x004fcc0000010000 */
[----:B------:R-:W0:Y:S01]  /*13e50*/  MUFU.EX2 R105, R105 ;  /* 0x0000006900697308 */ /* 0x000e220000000800 */
[----:B----4-:R-:W-:Y:S01]  /*13e60*/  FADD.FTZ R74, R99, R72 ;  /* 0x00000048634a7221 */ /* 0x010fe20000010000 */
[----:B------:R-:W-:Y:S01]  /*13e70*/  F2FP.F16.F32.PACK_AB R72, R121, R19 ;  /* 0x000000137948723e */ /* 0x000fe200000000ff */
[----:B------:R-:W-:-:S05]  /*13e80*/  FADD.FTZ R19, R109, R73 ;  /* 0x000000496d137221 */ /* 0x000fca0000010000 */
[----:B------:R-:W-:Y:S08]  /*13e90*/  MUFU.EX2 R104, R104 ;  /* 0x0000006800687308 */ /* 0x000ff00000000800 */
[----:B------:R-:W2:Y:S01]  /*13ea0*/  MUFU.EX2 R102, R102 ;  /* 0x0000006600667308 */ /* 0x000ea20000000800 */
[----:B-1----:R-:W-:Y:S01]  /*13eb0*/  FADD.FTZ R19, R108, R19 ;  /* 0x000000136c137221 */ /* 0x002fe20000010000 */
[----:B------:R-:W-:-:S06]  /*13ec0*/  F2FP.F16.F32.PACK_AB R78, R79, R78 ;  /* 0x0000004e4f4e723e */ /* 0x000fcc00000000ff */
[----:B------:R-:W1:Y:S01]  /*13ed0*/  MUFU.EX2 R101, R101 ;  /* 0x0000006500657308 */ /* 0x000e620000000800 */
[----:B------:R-:W-:-:S07]  /*13ee0*/  F2FP.F16.F32.PACK_AB R77, R123, R122 ;  /* 0x0000007a7b4d723e */ /* 0x000fce00000000ff */
[----:B------:R-:W3:Y:S01]  /*13ef0*/  MUFU.EX2 R103, R103 ;  /* 0x0000006700677308 */ /* 0x000ee20000000800 */
[----:B------:R-:W-:Y:S01]  /*13f00*/  F2FP.F16.F32.PACK_AB R79, R127, R126 ;  /* 0x0000007e7f4f723e */ /* 0x000fe200000000ff */
[----:B0-----:R-:W-:-:S06]  /*13f10*/  FADD.FTZ R19, R105, R19 ;  /* 0x0000001369137221 */ /* 0x001fcc0000010000 */
[----:B------:R-:W0:Y:S01]  /*13f20*/  MUFU.EX2 R100, R100 ;  /* 0x0000006400647308 */ /* 0x000e220000000800 */
[----:B------:R4:W-:Y:S01]  /*13f30*/  STSM.16.M88.4 [R23+0x27300], R76 ;  /* 0x0273004c17007844 */ /* 0x0009e20000000200 */
[----:B--2---:R-:W-:-:S06]  /*13f40*/  FADD.FTZ R75, R102, R74 ;  /* 0x0000004a664b7221 */ /* 0x004fcc0000010000 */
[----:B------:R-:W2:Y:S01]  /*13f50*/  MUFU.EX2 R97, R97 ;  /* 0x0000006100617308 */ /* 0x000ea20000000800 */
[----:B------:R-:W-:-:S07]  /*13f60*/  F2FP.F16.F32.PACK_AB R88, R133, R132 ;  /* 0x000000848558723e */ /* 0x000fce00000000ff */
[----:B------:R-:W-:Y:S01]  /*13f70*/  MUFU.EX2 R96, R96 ;  /* 0x0000006000607308 */ /* 0x000fe20000000800 */
[----:B----4-:R-:W-:Y:S01]  /*13f80*/  FADD.FTZ R78, R104, R19 ;  /* 0x00000013684e7221 */ /* 0x010fe20000010000 */
[----:B------:R-:W-:-:S06]  /*13f90*/  F2FP.F16.F32.PACK_AB R89, R115, R89 ;  /* 0x000000597359723e */ /* 0x000fcc00000000ff */
[----:B------:R4:W2:Y:S01]  /*13fa0*/  MUFU.EX2 R114, R91 ;  /* 0x0000005b00727308 */ /* 0x0008a20000000800 */
[----:B-1----:R-:W-:Y:S01]  /*13fb0*/  FADD.FTZ R77, R101, R78 ;  /* 0x0000004e654d7221 */ /* 0x002fe20000010000 */
[----:B------:R-:W-:Y:S01]  /*13fc0*/  F2FP.F16.F32.PACK_AB R90, R125, R124 ;  /* 0x0000007c7d5a723e */ /* 0x000fe200000000ff */
[----:B---3--:R-:W-:Y:S01]  /*13fd0*/  FADD.FTZ R76, R103, R75 ;  /* 0x0000004b674c7221 */ /* 0x008fe20000010000 */
[----:B------:R-:W-:-:S04]  /*13fe0*/  F2FP.F16.F32.PACK_AB R73, R107, R106 ;  /* 0x0000006a6b49723e */ /* 0x000fc800000000ff */
[----:B------:R-:W-:Y:S01]  /*13ff0*/  MUFU.EX2 R93, R93 ;  /* 0x0000005d005d7308 */ /* 0x000fe20000000800 */
[----:B----4-:R-:W-:Y:S02]  /*14000*/  F2FP.F16.F32.PACK_AB R91, R119, R118 ;  /* 0x00000076775b723e */ /* 0x010fe400000000ff */
[----:B------:R-:W-:Y:S02]  /*14010*/  F2FP.F16.F32.PACK_AB R74, R117, R120 ;  /* 0x00000078754a723e */ /* 0x000fe400000000ff */
[----:B------:R-:W-:-:S03]  /*14020*/  F2FP.F16.F32.PACK_AB R75, R111, R110 ;  /* 0x0000006e6f4b723e */ /* 0x000fc600000000ff */
[----:B------:R-:W1:Y:S01]  /*14030*/  MUFU.EX2 R94, R94 ;  /* 0x0000005e005e7308 */ /* 0x000e620000000800 */
[----:B0-----:R-:W-:Y:S01]  /*14040*/  FADD.FTZ R78, R100, R77 ;  /* 0x0000004d644e7221 */ /* 0x001fe20000010000 */
[----:B------:R-:W-:Y:S06]  /*14050*/  STSM.16.M88.4 [R23+0x28b00], R88 ;  /* 0x028b005817007844 */ /* 0x000fec0000000200 */
[----:B------:R-:W0:Y:S01]  /*14060*/  MUFU.EX2 R95, R95 ;  /* 0x0000005f005f7308 */ /* 0x000e220000000800 */
[----:B------:R2:W-:Y:S01]  /*14070*/  STSM.16.M88.4 [R23+0x2a300], R72 ;  /* 0x02a3004817007844 */ /* 0x0005e20000000200 */
[----:B------:R-:W-:-:S06]  /*14080*/  FADD.FTZ R76, R21, R76 ;  /* 0x0000004c154c7221 */ /* 0x000fcc0000010000 */
[----:B------:R-:W3:Y:S08]  /*14090*/  MUFU.EX2 R92, R92 ;  /* 0x0000005c005c7308 */ /* 0x000ef00000000800 */
[----:B------:R-:W-:Y:S01]  /*140a0*/  MUFU.EX2 R82, R82 ;  /* 0x0000005200527308 */ /* 0x000fe20000000800 */
[----:B--2---:R-:W-:-:S07]  /*140b0*/  FADD.FTZ R73, R97, R78 ;  /* 0x0000004e61497221 */ /* 0x004fce0000010000 */
[----:B------:R-:W2:Y:S08]  /*140c0*/  MUFU.EX2 R83, R83 ;  /* 0x0000005300537308 */ /* 0x000eb00000000800 */
[----:B------:R-:W-:Y:S08]  /*140d0*/  MUFU.EX2 R86, R86 ;  /* 0x0000005600567308 */ /* 0x000ff00000000800 */
[----:B------:R-:W4:Y:S08]  /*140e0*/  MUFU.EX2 R87, R87 ;  /* 0x0000005700577308 */ /* 0x000f300000000800 */
[----:B------:R-:W-:Y:S08]  /*140f0*/  MUFU.EX2 R85, R85 ;  /* 0x0000005500557308 */ /* 0x000ff00000000800 */
[----:B------:R-:W-:Y:S08]  /*14100*/  MUFU.EX2 R17, R17 ;  /* 0x0000001100117308 */ /* 0x000ff00000000800 */
[----:B------:R-:W4:Y:S08]  /*14110*/  MUFU.EX2 R80, R80 ;  /* 0x0000005000507308 */ /* 0x000f300000000800 */
[----:B------:R-:W-:Y:S08]  /*14120*/  MUFU.EX2 R81, R81 ;  /* 0x0000005100517308 */ /* 0x000ff00000000800 */
[----:B------:R-:W4:Y:S01]  /*14130*/  MUFU.EX2 R84, R84 ;  /* 0x0000005400547308 */ /* 0x000f220000000800 */
[----:B------:R-:W-:Y:S01]  /*14140*/  FADD.FTZ R19, R114, R76 ;  /* 0x0000004c72137221 */ /* 0x000fe20000010000 */
[----:B------:R-:W-:Y:S01]  /*14150*/  FADD.FTZ R74, R96, R73 ;  /* 0x00000049604a7221 */ /* 0x000fe20000010000 */
[----:B------:R-:W-:-:S02]  /*14160*/  F2FP.F16.F32.PACK_AB R118, R109, R112 ;  /* 0x000000706d76723e */ /* 0x000fc400000000ff */
[----:B------:R-:W-:Y:S01]  /*14170*/  F2FP.F16.F32.PACK_AB R109, R114, R21 ;  /* 0x00000015726d723e */ /* 0x000fe200000000ff */
[----:B-1----:R-:W-:Y:S01]  /*14180*/  FADD.FTZ R76, R94, R19 ;  /* 0x000000135e4c7221 */ /* 0x002fe20000010000 */
[----:B------:R-:W-:Y:S01]  /*14190*/  FADD.FTZ R21, R93, R74 ;  /* 0x0000004a5d157221 */ /* 0x000fe20000010000 */
[----:B------:R-:W-:Y:S02]  /*141a0*/  F2FP.F16.F32.PACK_AB R116, R113, R116 ;  /* 0x000000747174723e */ /* 0x000fe400000000ff */
[----:B------:R-:W-:Y:S02]  /*141b0*/  F2FP.F16.F32.PACK_AB R117, R99, R98 ;  /* 0x000000626375723e */ /* 0x000fe400000000ff */
[----:B------:R-:W-:Y:S01]  /*141c0*/  F2FP.F16.F32.PACK_AB R119, R103, R102 ;  /* 0x000000666777723e */ /* 0x000fe200000000ff */
[----:B0-----:R-:W-:Y:S01]  /*141d0*/  FADD.FTZ R19, R95, R76 ;  /* 0x0000004c5f137221 */ /* 0x001fe20000010000 */
[----:B------:R-:W-:Y:S01]  /*141e0*/  F2FP.F16.F32.PACK_AB R108, R105, R108 ;  /* 0x0000006c696c723e */ /* 0x000fe200000000ff */
[----:B---3--:R-:W-:Y:S01]  /*141f0*/  FADD.FTZ R21, R92, R21 ;  /* 0x000000155c157221 */ /* 0x008fe20000010000 */
[----:B------:R-:W-:-:S02]  /*14200*/  F2FP.F16.F32.PACK_AB R110, R101, R104 ;  /* 0x00000068656e723e */ /* 0x000fc400000000ff */
[----:B------:R-:W-:Y:S02]  /*14210*/  F2FP.F16.F32.PACK_AB R111, R95, R94 ;  /* 0x0000005e5f6f723e */ /* 0x000fe400000000ff */
[----:B------:R-:W-:Y:S02]  /*14220*/  F2FP.F16.F32.PACK_AB R100, R97, R100 ;  /* 0x000000646164723e */ /* 0x000fe400000000ff */
[----:B--2---:R-:W-:Y:S02]  /*14230*/  F2FP.F16.F32.PACK_AB R101, R83, R82 ;  /* 0x000000525365723e */ /* 0x004fe400000000ff */
[----:B------:R-:W-:Y:S02]  /*14240*/  F2FP.F16.F32.PACK_AB R102, R93, R96 ;  /* 0x000000605d66723e */ /* 0x000fe400000000ff */
[----:B----4-:R-:W-:Y:S02]  /*14250*/  F2FP.F16.F32.PACK_AB R103, R87, R86 ;  /* 0x000000565767723e */ /* 0x010fe400000000ff */
[----:B------:R-:W-:-:S02]  /*14260*/  F2FP.F16.F32.PACK_AB R92, R128, R92 ;  /* 0x0000005c805c723e */ /* 0x000fc400000000ff */
[----:B------:R-:W-:Y:S02]  /*14270*/  F2FP.F16.F32.PACK_AB R93, R80, R17 ;  /* 0x00000011505d723e */ /* 0x000fe400000000ff */
[----:B------:R-:W-:Y:S02]  /*14280*/  F2FP.F16.F32.PACK_AB R94, R85, R129 ;  /* 0x00000081555e723e */ /* 0x000fe400000000ff */
[----:B------:R-:W-:Y:S01]  /*14290*/  F2FP.F16.F32.PACK_AB R95, R84, R81 ;  /* 0x00000051545f723e */ /* 0x000fe200000000ff */
[----:B------:R1:W-:Y:S01]  /*142a0*/  STSM.16.M88.4 [R23+0x2bb00], R116 ;  /* 0x02bb007417007844 */ /* 0x0003e20000000200 */
[----:B------:R-:W-:-:S03]  /*142b0*/  FADD.FTZ R72, R82, R19 ;  /* 0x0000001352487221 */ /* 0x000fc60000010000 */
[----:B------:R1:W-:Y:S04]  /*142c0*/  STSM.16.M88.4 [R23+0x2d300], R108 ;  /* 0x02d3006c17007844 */ /* 0x0003e80000000200 */
[----:B------:R1:W-:Y:S04]  /*142d0*/  STSM.16.M88.4 [R23+0x2eb00], R100 ;  /* 0x02eb006417007844 */ /* 0x0003e80000000200 */
[----:B------:R1:W-:Y:S01]  /*142e0*/  STSM.16.M88.4 [R23+0x30300], R92 ;  /* 0x0303005c17007844 */ /* 0x0003e20000000200 */
[----:B------:R-:W-:Y:S01]  /*142f0*/  FADD.FTZ R19, R83, R72 ;  /* 0x0000004853137221 */ /* 0x000fe20000010000 */
[----:B------:R-:W-:Y:S01]  /*14300*/  @!PT LDS RZ, [RZ] ;  /* 0x00000000fffff984 */ /* 0x000fe20000000800 */
[----:B------:R-:W-:Y:S01]  /*14310*/  @!PT LDS RZ, [RZ] ;  /* 0x00000000fffff984 */ /* 0x000fe20000000800 */
[----:B------:R-:W-:Y:S01]  /*14320*/  @!PT LDS RZ, [RZ] ;  /* 0x00000000fffff984 */ /* 0x000fe20000000800 */
[----:B------:R-:W-:Y:S01]  /*14330*/  @!PT LDS RZ, [RZ] ;  /* 0x00000000fffff984 */ /* 0x000fe20000000800 */
[----:B------:R0:W-:Y:S06]  /*14340*/  MEMBAR.ALL.CTA ;  /* 0x0000000000007992 */ /* 0x0001ec0000008000 */
[----:B0-----:R-:W0:Y:S01]  /*14350*/  FENCE.VIEW.ASYNC.S ;  /* 0x00000000000073c6 */ /* 0x001e220000000000 */
[----:B------:R-:W-:Y:S01]  /*14360*/  FADD.FTZ R72, R86, R19 ;  /* 0x0000001356487221 */ /* 0x000fe20000010000 */
[----:B------:R-:W-:-:S03]  /*14370*/  ISETP.GT.AND P2, PT, R15, R137, PT ;  /* 0x000000890f00720c */ /* 0x000fc60003f44270 */
[----:B------:R-:W-:-:S04]  /*14380*/  FADD.FTZ R72, R87, R72 ;  /* 0x0000004857487221 */ /* 0x000fc80000010000 */
[----:B------:R-:W-:Y:S01]  /*14390*/  FADD.FTZ R19, R17, R72 ;  /* 0x0000004811137221 */ /* 0x000fe20000010000 */
[----:B------:R-:W-:-:S03]  /*143a0*/  FADD.FTZ R74, R128, R21 ;  /* 0x00000015804a7221 */ /* 0x000fc60000010000 */
[----:B------:R-:W-:Y:S01]  /*143b0*/  FADD.FTZ R72, R80, R19 ;  /* 0x0000001350487221 */ /* 0x000fe20000010000 */
[----:B------:R-:W-:-:S03]  /*143c0*/  FADD.FTZ R74, R129, R74 ;  /* 0x0000004a814a7221 */ /* 0x000fc60000010000 */
        /* <DEDUP_REMOVED lines=27> */
[----:B------:R-:W-:-:S02]  /*14580*/  VIADD R15, R15, 0xffffffff ;  /* 0xffffffff0f0f7836 */ /* 0x000fc40000000000 */
[----:B------:R-:W-:Y:S02]  /*14590*/  IMAD.MOV.U32 R19, RZ, RZ, R145 ;  /* 0x000000ffff137224 */ /* 0x000fe400078e0091 */
[----:B------:R-:W-:Y:S02]  /*145a0*/  IMAD.MOV.U32 R16, RZ, RZ, R20 ;  /* 0x000000ffff107224 */ /* 0x000fe400078e0014 */
[----:B------:R-:W-:Y:S01]  /*145b0*/  IMAD.MOV.U32 R17, RZ, RZ, R14 ;  /* 0x000000ffff117224 */ /* 0x000fe200078e000e */
[----:B0-----:R-:W-:Y:S01]  /*145c0*/  NOP ;  /* 0x0000000000007918 */ /* 0x001fe20000000000 */
[----:B-1----:R-:W-:Y:S05]  /*145d0*/  @P2 BRA `(.L_x_12352) ;  /* 0xffffffac00f42947 */ /* 0x002fea000383ffff */
.L_x_12342:
[----:B------:R-:W-:-:S13]  /*145e0*/  ISETP.GE.AND P2, PT, R15, RZ, PT ;  /* 0x000000ff0f00720c */ /* 0x000fda0003f46270 */
[----:B------:R-:W-:Y:S05]  /*145f0*/  @!P2 BRA `(.L_x_12353) ;  /* 0x000000440058a947 */ /* 0x000fea0003800000 */
[----:B-----5:R0:W5:Y:S01]  /*14600*/  LDL.LU R18, [R1+0x4] ;  /* 0x0000040001127983 */ /* 0x0201620000300800 */
[----:B------:R-:W-:Y:S02]  /*14610*/  IMAD.MOV.U32 R17, RZ, RZ, R20 ;  /* 0x000000ffff117224 */ /* 0x000fe400078e0014 */
[----:B------:R-:W-:Y:S02]  /*14620*/  IMAD.MOV.U32 R16, RZ, RZ, R14 ;  /* 0x000000ffff107224 */ /* 0x000fe400078e000e */
[----:B------:R-:W-:-:S07]  /*14630*/  IMAD.MOV.U32 R19, RZ, RZ, R145 ;  /* 0x000000ffff137224 */ /* 0x000fce00078e0091 */
.L_x_12364:
[----:B------:R-:W2:Y:S01]  /*14640*/  LDL R0, [R1+0x28] ;  /* 0x0000280001007983 */ /* 0x000ea20000100800 */
[----:B------:R-:W-:Y:S01]  /*14650*/  VIADD R145, R19, 0x1 ;  /* 0x0000000113917836 */ /* 0x000fe20000000000 */
[----:B------:R-:W-:Y:S05]  /*14660*/  YIELD ;  /* 0x0000000000007946 */ /* 0x000fea0003800000 */
[----:B------:R-:W-:-:S04]  /*14670*/  ISETP.NE.AND P3, PT, R145, 0x2, PT ;  /* 0x000000029100780c */ /* 0x000fc80003f65270 */
[----:B------:R-:W-:Y:S02]  /*14680*/  SEL R21, RZ, 0x1, P3 ;  /* 0x00000001ff157807 */ /* 0x000fe40001800000 */
[----:B------:R-:W-:Y:S02]  /*14690*/  SEL R145, R145, RZ, P3 ;  /* 0x000000ff91917207 */ /* 0x000fe40001800000 */
[----:B-----5:R-:W-:-:S05]  /*146a0*/  LOP3.LUT R14, R18, R21, RZ, 0x3c, !PT ;  /* 0x00000015120e7212 */ /* 0x020fca00078e3cff */
[----:B-1----:R1:W-:Y:S01]  /*146b0*/  STL [R1+0x4], R14 ;  /* 0x0000040e01007387 */ /* 0x0023e20000100800 */
[----:B--2---:R-:W-:-:S13]  /*146c0*/  ISETP.NE.AND P2, PT, R0, RZ, PT ;  /* 0x000000ff0000720c */ /* 0x004fda0003f45270 */
[----:B-1----:R-:W-:Y:S05]  /*146d0*/  @P2 BRA `(.L_x_12354) ;  /* 0x0000000000302947 */ /* 0x002fea0003800000 */
[----:B------:R-:W-:Y:S05]  /*146e0*/  @!P0 BRA `(.L_x_12355) ;  /* 0x0000000000048947 */ /* 0x000fea0003800000 */
[----:B------:R-:W-:Y:S01]  /*146f0*/  BPT.TRAP 0x1 ;  /* 0x000000040000795c */ /* 0x000fe20000300000 */
.L_x_12355:
[----:B------:R-:W-:Y:S01]  /*14700*/  IMAD R0, R145, 0x8, R22 ;  /* 0x0000000891007824 */ /* 0x000fe200078e0216 */
[----:B------:R-:W-:-:S04]  /*14710*/  SHF.L.U32 R21, R14, 0x1f, RZ ;  /* 0x0000001f0e157819 */ /* 0x000fc800000006ff */
[----:B------:R1:W2:Y:S01]  /*14720*/  SYNCS.PHASECHK.TRANS64.TRYWAIT P3, [R0+URZ+0x31c30], R21 ;  /* 0x031c3015000075a7 */ /* 0x0002a2000806017f */
[----:B------:R-:W-:Y:S05]  /*14730*/  @!P0 BRA `(.L_x_12356) ;  /* 0x0000000000048947 */ /* 0x000fea0003800000 */
[----:B------:R-:W-:Y:S01]  /*14740*/  BPT.TRAP 0x1 ;  /* 0x000000040000795c */ /* 0x000fe20000300000 */
.L_x_12356:
[----:B------:R-:W-:Y:S04]  /*14750*/  BSSY B0, `(.L_x_12354) ;  /* 0x0000004000007945 */ /* 0x000fe80003800000 */
[----:B--2---:R-:W-:Y:S05]  /*14760*/  @P3 BRA `(.L_x_12357) ;  /* 0x0000000000083947 */ /* 0x004fea0003800000 */
[----:B------:R-:W2:Y:S02]  /*14770*/  SYNCS.PHASECHK.TRANS64.TRYWAIT P3, [R0+URZ+0x31c30], R21 ;  /* 0x031c3015000075a7 */ /* 0x000ea4000806017f */
[----:B--2---:R-:W-:Y:S05]  /*14780*/  @!P3 BRA `(.L_x_12358) ;  /* 0x000000f00060b947 */ /* 0x004fea0003800000 */
.L_x_12357:
[----:B------:R-:W-:Y:S05]  /*14790*/  BSYNC B0 ;  /* 0x0000000000007941 */ /* 0x000fea0003800000 */
.L_x_12354:
        /* <DEDUP_REMOVED lines=549> */
.L_x_12360:
[----:B------:R-:W-:Y:S01]  /*169f0*/  SHF.L.U32 R0, R18, 0x1f, RZ ;  /* 0x0000001f12007819 */ /* 0x000fe200000006ff */
[----:B------:R-:W-:-:S04]  /*16a00*/  IMAD R14, R19, 0x8, R22 ;  /* 0x00000008130e7824 */ /* 0x000fc800078e0216 */
[----:B------:R1:W2:Y:S01]  /*16a10*/  SYNCS.PHASECHK.TRANS64.TRYWAIT P2, [R14+URZ+0x31c50], R0 ;  /* 0x031c50000e0075a7 */ /* 0x0002a2000804017f */
[----:B------:R-:W-:Y:S05]  /*16a20*/  @!P0 BRA `(.L_x_12361) ;  /* 0x0000000000048947 */ /* 0x000fea0003800000 */
[----:B------:R-:W-:Y:S01]  /*16a30*/  BPT.TRAP 0x1 ;  /* 0x000000040000795c */ /* 0x000fe20000300000 */
.L_x_12361:
[----:B------:R-:W-:Y:S04]  /*16a40*/  BSSY B0, `(.L_x_12359) ;  /* 0x0000004000007945 */ /* 0x000fe80003800000 */
[----:B--2---:R-:W-:Y:S05]  /*16a50*/  @P2 BRA `(.L_x_12362) ;  /* 0x0000000000082947 */ /* 0x004fea0003800000 */
[----:B------:R-:W2:Y:S02]  /*16a60*/  SYNCS.PHASECHK.TRANS64.TRYWAIT P2, [R14+URZ+0x31c50], R0 ;  /* 0x031c50000e0075a7 */ /* 0x000ea4000804017f */
[----:B--2---:R-:W-:Y:S05]  /*16a70*/  @!P2 BRA `(.L_x_12363) ;  /* 0x000000cc00b8a947 */ /* 0x004fea0003800000 */
.L_x_12362:
[----:B------:R-:W-:Y:S05]  /*16a80*/  BSYNC B0 ;  /* 0x0000000000007941 */ /* 0x000fea0003800000 */
.L_x_12359:
[----:B-12---:R-:W-:Y:S01]  /*16a90*/  FMNMX.FTZ R0, R136, R16, !PT ;  /* 0x0000001088007209 */ /* 0x006fe20007810000 */
[----:B------:R-:W2:Y:S01]  /*16aa0*/  LDL R151, [R1+0x38] ;  /* 0x0000380001977983 */ /* 0x000ea20000100800 */
[----:B------:R-:W-:Y:S01]  /*16ab0*/  FMNMX.FTZ R20, R138, R17, !PT ;  /* 0x000000118a147209 */ /* 0x000fe20007810000 */
[----:B------:R-:W-:Y:S05]  /*16ac0*/  WARPSYNC.ALL ;  /* 0x0000000000007948 */ /* 0x000fea0003800000 */
[----:B------:R-:W-:Y:S01]  /*16ad0*/  FMNMX.FTZ R0, R137, R0, !PT ;  /* 0x0000000089007209 */ /* 0x000fe20007810000 */
[----:B------:R-:W-:Y:S01]  /*16ae0*/  ULDC UR4, c[0x0][0x988] ;  /* 0x0002620000047ab9 */ /* 0x000fe20000000800 */
[----:B------:R-:W-:Y:S01]  /*16af0*/  FMNMX.FTZ R20, R139, R20, !PT ;  /* 0x000000148b147209 */ /* 0x000fe20007810000 */
[----:B------:R-:W-:Y:S01]  /*16b00*/  WARPGROUP.ARRIVE ;  /* 0x00000000000079c5 */ /* 0x000fe20000000000 */
        /* <DEDUP_REMOVED lines=67> */
[----:B------:R-:W-:-:S03]  /*16f40*/  FMNMX.FTZ R20, R79, R20, !PT ;  /* 0x000000144f147209 */ /* 0x000fc60007810000 */
[----:B------:R-:W1:Y:S02]  /*16f50*/  SHFL.BFLY PT, R14, R0, 0x2, 0x1f ;  /* 0x0c401f00000e7f89 */ /* 0x000e6400000e0000 */
[----:B-1----:R-:W-:-:S05]  /*16f60*/  FMNMX.FTZ R14, R0, R14, !PT ;  /* 0x0000000e000e7209 */ /* 0x002fca0007810000 */
[----:B------:R-:W1:Y:S02]  /*16f70*/  SHFL.BFLY PT, R0, R14, 0x1, 0x1f ;  /* 0x0c201f000e007f89 */ /* 0x000e6400000e0000 */
[----:B-1----:R-:W-:Y:S01]  /*16f80*/  FMNMX.FTZ R14, R14, R0, !PT ;  /* 0x000000000e0e7209 */ /* 0x002fe20007810000 */
[----:B------:R-:W-:-:S04]  /*16f90*/  IMAD.U32 R0, RZ, RZ, UR4 ;  /* 0x00000004ff007e24 */ /* 0x000fc8000f8e00ff */
[C---:B------:R-:W-:Y:S01]  /*16fa0*/  FMUL.FTZ R147, R14.reuse, R0 ;  /* 0x000000000e937220 */ /* 0x040fe20000410000 */
        /* <DEDUP_REMOVED lines=10> */
[----:B------:R-:W1:Y:S01]  /*17050*/  SHFL.BFLY PT, R72, R20, 0x2, 0x1f ;  /* 0x0c401f0014487f89 */ /* 0x000e6200000e0000 */
        /* <DEDUP_REMOVED lines=22> */
[----:B------:R-:W-:Y:S01]  /*171c0*/  FMUL.FTZ R16, R16, R0 ;  /* 0x0000000010107220 */ /* 0x000fe20000410000 */
[----:B-1----:R-:W-:Y:S01]  /*171d0*/  FMNMX.FTZ R20, R20, R72, !PT ;  /* 0x0000004814147209 */ /* 0x002fe20007810000 */
[-CC-:B------:R-:W-:Y:S01]  /*171e0*/  FFMA.FTZ R136, R136, R0.reuse, -R147.reuse ;  /* 0x0000000088887223 */ /* 0x180fe20000010893 */
[-CC-:B------:R-:W-:Y:S01]  /*171f0*/  FFMA.FTZ R137, R137, R0.reuse, -R147.reuse ;  /* 0x0000000089897223 */ /* 0x180fe20000010893 */
[----:B------:R-:W-:Y:S01]  /*17200*/  MUFU.EX2 R21, R16 ;  /* 0x0000001000157308 */ /* 0x000fe20000000800 */
[-CC-:B------:R-:W-:Y:S01]  /*17210*/  FFMA.FTZ R140, R140, R0.reuse, -R147.reuse ;  /* 0x000000008c8c7223 */ /* 0x180fe20000010893 */
[----:B------:R-:W1:Y:S01]  /*17220*/  SHFL.BFLY PT, R72, R20, 0x1, 0x1f ;  /* 0x0c201f0014487f89 */ /* 0x000e6200000e0000 */
[-CC-:B------:R-:W-:Y:S01]  /*17230*/  FFMA.FTZ R141, R141, R0.reuse, -R147.reuse ;  /* 0x000000008d8d7223 */ /* 0x180fe20000010893 */
[----:B------:R-:W-:-:S04]  /*17240*/  FFMA.FTZ R77, R77, R0, -R147 ;  /* 0x000000004d4d7223 */ /* 0x000fc80000010893 */
[----:B------:R-:W3:Y:S08]  /*17250*/  MUFU.EX2 R16, R136 ;  /* 0x0000008800107308 */ /* 0x000ef00000000800 */
[----:B------:R-:W4:Y:S08]  /*17260*/  MUFU.EX2 R137, R137 ;  /* 0x0000008900897308 */ /* 0x000f300000000800 */
[----:B------:R-:W0:Y:S01]  /*17270*/  MUFU.EX2 R140, R140 ;  /* 0x0000008c008c7308 */ /* 0x000e220000000800 */
[----:B---3--:R-:W-:Y:S01]  /*17280*/  FFMA.FTZ R18, R21, R155, R16 ;  /* 0x0000009b15127223 */ /* 0x008fe20000010010 */
[----:B-1----:R-:W-:Y:S01]  /*17290*/  FMNMX.FTZ R20, R20, R72, !PT ;  /* 0x0000004814147209 */ /* 0x002fe20007810000 */
[----:B------:R-:W-:-:S04]  /*172a0*/  VIADD R72, R22, 0x200 ;  /* 0x0000020016487836 */ /* 0x000fc80000000000 */
[CC--:B------:R-:W-:Y:S01]  /*172b0*/  FMUL.FTZ R73, R20.reuse, R0.reuse ;  /* 0x0000000014497220 */ /* 0x0c0fe20000410000 */
[----:B------:R-:W-:Y:S01]  /*172c0*/  SHF.R.U32.HI R72, RZ, 0x4, R72 ;  /* 0x00000004ff487819 */ /* 0x000fe20000011648 */
[----:B------:R-:W1:Y:S01]  /*172d0*/  MUFU.EX2 R141, R141 ;  /* 0x0000008d008d7308 */ /* 0x000e620000000800 */
[----:B------:R-:W-:Y:S01]  /*172e0*/  FADD.FTZ R17, -R20, R17 ;  /* 0x0000001114117221 */ /* 0x000fe20000010100 */
[-CC-:B------:R-:W-:Y:S01]  /*172f0*/  FFMA.FTZ R76, R74, R0.reuse, -R73.reuse ;  /* 0x000000004a4c7223 */ /* 0x180fe20000010849 */
[----:B------:R-:W-:Y:S01]  /*17300*/  LOP3.LUT R72, R72, 0x3fff, RZ, 0xc0, !PT ;  /* 0x00003fff48487812 */ /* 0x000fe200078ec0ff */
[-CC-:B------:R-:W-:Y:S01]  /*17310*/  FFMA.FTZ R138, R138, R0.reuse, -R73.reuse ;  /* 0x000000008a8a7223 */ /* 0x180fe20000010849 */
[-CC-:B------:R-:W-:Y:S01]  /*17320*/  FFMA.FTZ R139, R139, R0.reuse, -R73.reuse ;  /* 0x000000008b8b7223 */ /* 0x180fe20000010849 */
[-CC-:B------:R-:W-:Y:S01]  /*17330*/  FFMA.FTZ R142, R142, R0.reuse, -R73.reuse ;  /* 0x000000008e8e7223 */ /* 0x180fe20000010849 */
[----:B------:R-:W-:Y:S01]  /*17340*/  LOP3.LUT R72, R72, 0x2400000, RZ, 0xfc, !PT ;  /* 0x0240000048487812 */ /* 0x000fe200078efcff */
[-CC-:B------:R-:W-:Y:S01]  /*17350*/  FFMA.FTZ R143, R143, R0.reuse, -R73.reuse ;  /* 0x000000008f8f7223 */ /* 0x180fe20000010849 */
[-CC-:B------:R-:W-:Y:S01]  /*17360*/  FFMA.FTZ R130, R130, R0.reuse, -R73.reuse ;  /* 0x0000000082827223 */ /* 0x180fe20000010849 */
[-CC-:B------:R-:W-:Y:S01]  /*17370*/  FFMA.FTZ R131, R131, R0.reuse, -R73.reuse ;  /* 0x0000000083837223 */ /* 0x180fe20000010849 */
[----:B------:R-:W-:Y:S01]  /*17380*/  FFMA.FTZ R134, R134, R0, -R73 ;  /* 0x0000000086867223 */ /* 0x000fe20000010849 */
[----:B------:R-:W-:-:S02]  /*17390*/  IMAD R72, R19, 0x6c0, R72 ;  /* 0x000006c013487824 */ /* 0x000fc400078e0248 */
[-CC-:B------:R-:W-:Y:S01]  /*173a0*/  FFMA.FTZ R135, R135, R0.reuse, -R73.reuse ;  /* 0x0000000087877223 */ /* 0x180fe20000010849 */
[-CC-:B------:R-:W-:Y:S01]  /*173b0*/  FFMA.FTZ R122, R122, R0.reuse, -R73.reuse ;  /* 0x000000007a7a7223 */ /* 0x180fe20000010849 */
[-CC-:B------:R-:W-:Y:S01]  /*173c0*/  FFMA.FTZ R123, R123, R0.reuse, -R73.reuse ;  /* 0x000000007b7b7223 */ /* 0x180fe20000010849 */
[----:B------:R-:W-:Y:S02]  /*173d0*/  VIADD R74, R72, 0x40 ;  /* 0x00000040484a7836 */ /* 0x000fe40000000000 */
        /* <DEDUP_REMOVED lines=10> */
[----:B------:R-:W-:Y:S01]  /*17480*/  R2UR UR14, R74 ;  /* 0x000000004a0e72ca */ /* 0x000fe200000e0000 */
        /* <DEDUP_REMOVED lines=23> */
[-C--:B------:R-:W-:Y:S01]  /*17600*/  FFMA.FTZ R79, R79, R0.reuse, -R73 ;  /* 0x000000004f4f7223 */ /* 0x080fe20000010849 */
[----:B------:R-:W-:Y:S01]  /*17610*/  R2UR UR30, R74 ;  /* 0x000000004a1e72ca */ /* 0x000fe200000e0000 */
[----:B------:R-:W-:Y:S01]  /*17620*/  IMAD.MOV.U32 R73, RZ, RZ, -0x7fffffe0 ;  /* 0x80000020ff497424 */ /* 0x000fe200078e00ff */
[C---:B------:R-:W-:Y:S01]  /*17630*/  R2UR UR6, R72.reuse ;  /* 0x00000000480672ca */ /* 0x040fe200000e0000 */
[C---:B------:R-:W-:Y:S02]  /*17640*/  VIADD R74, R72.reuse, 0x1c0 ;  /* 0x000001c0484a7836 */ /* 0x040fe40000000000 */
[----:B------:R-:W-:Y:S01]  /*17650*/  FMUL.FTZ R17, R17, R0 ;  /* 0x0000000011117220 */ /* 0x000fe20000410000 */
[----:B------:R-:W-:Y:S01]  /*17660*/  VIADD R72, R72, 0x200 ;  /* 0x0000020048487836 */ /* 0x000fe20000000000 */
[C---:B------:R-:W-:Y:S01]  /*17670*/  R2UR UR7, R73.reuse ;  /* 0x00000000490772ca */ /* 0x040fe200000e0000 */
[----:B------:R-:W-:Y:S01]  /*17680*/  IMAD.MOV.U32 R75, RZ, RZ, -0x7fffffe0 ;  /* 0x80000020ff4b7424 */ /* 0x000fe200078e00ff */
[----:B------:R-:W-:Y:S01]  /*17690*/  R2UR UR39, R73 ;  /* 0x00000000492772ca */ /* 0x000fe200000e0000 */
[----:B------:R-:W-:Y:S01]  /*176a0*/  IMAD.MOV.U32 R73, RZ, RZ, -0x3ffffff0 ;  /* 0xc0000010ff497424 */ /* 0x000fe200078e00ff */
[----:B------:R-:W-:Y:S01]  /*176b0*/  R2UR UR38, R72 ;  /* 0x00000000482672ca */ /* 0x000fe200000e0000 */
[----:B----4-:R-:W-:Y:S01]  /*176c0*/  FADD.FTZ R18, R137, R18 ;  /* 0x0000001289127221 */ /* 0x010fe20000010000 */
[----:B--2---:R-:W-:Y:S01]  /*176d0*/  LOP3.LUT R72, R151, 0x10000, RZ, 0xfc, !PT ;  /* 0x0001000097487812 */ /* 0x004fe200078efcff */
[----:B------:R-:W-:Y:S01]  /*176e0*/  MUFU.EX2 R136, R17 ;  /* 0x0000001100887308 */ /* 0x000fe20000000800 */
[----:B------:R-:W-:Y:S01]  /*176f0*/  R2UR UR5, R73 ;  /* 0x00000000490572ca */ /* 0x000fe200000e0000 */
[----:B------:R-:W-:Y:S01]  /*17700*/  IMAD.MOV.U32 R73, RZ, RZ, -0x3ffffff0 ;  /* 0xc0000010ff497424 */ /* 0x000fe200078e00ff */
[----:B------:R-:W-:Y:S01]  /*17710*/  R2UR UR4, R72 ;  /* 0x00000000480472ca */ /* 0x000fe200000e0000 */
[----:B------:R-:W2:Y:S01]  /*17720*/  S2R R151, SR_TID.X ;  /* 0x0000000000977919 */ /* 0x000ea20000002100 */
[C---:B------:R-:W-:Y:S01]  /*17730*/  R2UR UR11, R75.reuse ;  /* 0x000000004b0b72ca */ /* 0x040fe200000e0000 */
[----:B0-----:R-:W-:Y:S01]  /*17740*/  FADD.FTZ R18, R140, R18 ;  /* 0x000000128c127221 */ /* 0x001fe20000010000 */
[C---:B------:R-:W-:Y:S01]  /*17750*/  R2UR UR15, R75.reuse ;  /* 0x000000004b0f72ca */ /* 0x040fe200000e0000 */
[----:B------:R-:W0:Y:S01]  /*17760*/  MUFU.EX2 R17, R138 ;  /* 0x0000008a00117308 */ /* 0x000e220000000800 */
[----:B------:R-:W-:-:S02]  /*17770*/  R2UR UR19, R75 ;  /* 0x000000004b1372ca */ /* 0x000fc400000e0000 */
[C---:B------:R-:W-:Y:S02]  /*17780*/  R2UR UR23, R75.reuse ;  /* 0x000000004b1772ca */ /* 0x040fe400000e0000 */
[C---:B------:R-:W-:Y:S02]  /*17790*/  R2UR UR27, R75.reuse ;  /* 0x000000004b1b72ca */ /* 0x040fe400000e0000 */
[C---:B------:R-:W-:Y:S01]  /*177a0*/  R2UR UR31, R75.reuse ;  /* 0x000000004b1f72ca */ /* 0x040fe200000e0000 */
[----:B------:R-:W-:Y:S01]  /*177b0*/  HGMMA.64x96x16.F32 R24, gdesc[UR4].tnspB, R24, gsb0 ;  /* 0x41600000041879f0 */ /* 0x000fe20008000818 */
[----:B------:R-:W-:Y:S01]  /*177c0*/  R2UR UR34, R74 ;  /* 0x000000004a2272ca */ /* 0x000fe200000e0000 */
[----:B------:R-:W-:Y:S01]  /*177d0*/  VIADD R74, R72, 0x180 ;  /* 0x00000180484a7836 */ /* 0x000fe20000000000 */
[----:B------:R-:W-:Y:S01]  /*177e0*/  R2UR UR35, R75 ;  /* 0x000000004b2372ca */ /* 0x000fe200000e0000 */
[----:B------:R-:W-:Y:S01]  /*177f0*/  IMAD.MOV.U32 R75, RZ, RZ, -0x3ffffff0 ;  /* 0xc0000010ff4b7424 */ /* 0x000fe200078e00ff */
[----:B------:R-:W-:Y:S01]  /*17800*/  R2UR UR37, R73 ;  /* 0x00000000492572ca */ /* 0x000fe200000e0000 */
[----:B------:R-:W3:Y:S01]  /*17810*/  MUFU.EX2 R139, R139 ;  /* 0x0000008b008b7308 */ /* 0x000ee20000000800 */
[----:B------:R-:W-:Y:S01]  /*17820*/  R2UR UR8, R74 ;  /* 0x000000004a0872ca */ /* 0x000fe200000e0000 */
[----:B------:R-:W-:Y:S01]  /*17830*/  VIADD R74, R72, 0x300 ;  /* 0x00000300484a7836 */ /* 0x000fe20000000000 */
[----:B------:R-:W-:Y:S01]  /*17840*/  R2UR UR9, R75 ;  /* 0x000000004b0972ca */ /* 0x000fe200000e0000 */
[----:B------:R-:W-:Y:S01]  /*17850*/  IMAD.MOV.U32 R75, RZ, RZ, -0x3ffffff0 ;  /* 0xc0000010ff4b7424 */ /* 0x000fe200078e00ff */
[----:B------:R-:W-:Y:S01]  /*17860*/  F2FP.F16.F32.PACK_AB R16, R137, R16 ;  /* 0x000000108910723e */ /* 0x000fe200000000ff */
[----:B-1----:R-:W-:Y:S01]  /*17870*/  FADD.FTZ R137, R141, R18 ;  /* 0x000000128d897221 */ /* 0x002fe20000010000 */
[----:B------:R-:W-:Y:S01]  /*17880*/  R2UR UR12, R74 ;  /* 0x000000004a0c72ca */ /* 0x000fe200000e0000 */
[----:B------:R-:W-:Y:S01]  /*17890*/  VIADD R74, R72, 0x480 ;  /* 0x00000480484a7836 */ /* 0x000fe20000000000 */
[----:B------:R-:W-:Y:S01]  /*178a0*/  R2UR UR13, R75 ;  /* 0x000000004b0d72ca */ /* 0x000fe200000e0000 */
[----:B------:R-:W-:Y:S01]  /*178b0*/  IMAD.MOV.U32 R75, RZ, RZ, -0x3ffffff0 ;  /* 0xc0000010ff4b7424 */ /* 0x000fe200078e00ff */
[----:B------:R-:W-:Y:S01]  /*178c0*/  MUFU.EX2 R142, R142 ;  /* 0x0000008e008e7308 */ /* 0x000fe20000000800 */
[----:B------:R-:W-:Y:S01]  /*178d0*/  F2FP.F16.F32.PACK_AB R18, R141, R140 ;  /* 0x0000008c8d12723e */ /* 0x000fe200000000ff */
[----:B------:R-:W-:Y:S01]  /*178e0*/  @!P1 IMAD R73, R19, 0x8, R22 ;  /* 0x0000000813499824 */ /* 0x000fe200078e0216 */
[----:B------:R-:W-:Y:S01]  /*178f0*/  R2UR UR16, R74 ;  /* 0x000000004a1072ca */ /* 0x000fe200000e0000 */
[----:B------:R-:W-:Y:S01]  /*17900*/  VIADD R74, R72, 0x600 ;  /* 0x00000600484a7836 */ /* 0x000fe20000000000 */
[----:B------:R-:W-:Y:S01]  /*17910*/  R2UR UR17, R75 ;  /* 0x000000004b1172ca */ /* 0x000fe200000e0000 */
[----:B------:R-:W-:Y:S01]  /*17920*/  IMAD.MOV.U32 R75, RZ, RZ, -0x3ffffff0 ;  /* 0xc0000010ff4b7424 */ /* 0x000fe200078e00ff */
[----:B--2---:R-:W-:Y:S01]  /*17930*/  SHF.R.U32.HI R140, RZ, 0x7, R151 ;  /* 0x00000007ff8c7819 */ /* 0x004fe20000011697 */
[----:B------:R-:W1:Y:S01]  /*17940*/  MUFU.EX2 R143, R143 ;  /* 0x0000008f008f7308 */ /* 0x000e620000000800 */
[----:B------:R-:W-:Y:S01]  /*17950*/  R2UR UR20, R74 ;  /* 0x000000004a1472ca */ /* 0x000fe200000e0000 */
[----:B------:R-:W-:Y:S01]  /*17960*/  VIADD R74, R72, 0x780 ;  /* 0x00000780484a7836 */ /* 0x000fe20000000000 */
[----:B------:R-:W-:Y:S01]  /*17970*/  R2UR UR21, R75 ;  /* 0x000000004b1572ca */ /* 0x000fe200000e0000 */
[----:B------:R-:W-:Y:S01]  /*17980*/  IMAD.MOV.U32 R75, RZ, RZ, -0x3ffffff0 ;  /* 0xc0000010ff4b7424 */ /* 0x000fe200078e00ff */
[----:B------:R-:W-:Y:S01]  /*17990*/  ISETP.GE.U32.AND P2, PT, R151, 0x180, PT ;  /* 0x000001809700780c */ /* 0x000fe20003f46070 */
[----:B------:R-:W-:Y:S01]  /*179a0*/  @!P1 VIADD R73, R73, 0x31c60 ;  /* 0x00031c6049499836 */ /* 0x000fe20000000000 */
[----:B------:R-:W-:Y:S01]  /*179b0*/  R2UR UR24, R74 ;  /* 0x000000004a1872ca */ /* 0x000fe200000e0000 */
[----:B------:R-:W-:Y:S01]  /*179c0*/  VIADD R74, R72, 0x900 ;  /* 0x00000900484a7836 */ /* 0x000fe20000000000 */
[----:B------:R-:W-:Y:S01]  /*179d0*/  R2UR UR25, R75 ;  /* 0x000000004b1972ca */ /* 0x000fe200000e0000 */
[----:B------:R-:W-:-:S02]  /*179e0*/  IMAD.MOV.U32 R75, RZ, RZ, -0x3ffffff0 ;  /* 0xc0000010ff4b7424 */ /* 0x000fc400078e00ff */
[----:B0-----:R-:W-:Y:S01]  /*179f0*/  FFMA.FTZ R157, R136, R157, R17 ;  /* 0x0000009d889d7223 */ /* 0x001fe20000010011 */
[----:B---3--:R-:W-:Y:S01]  /*17a00*/  F2FP.F16.F32.PACK_AB R17, R139, R17 ;  /* 0x000000118b11723e */ /* 0x008fe200000000ff */
[----:B------:R-:W0:Y:S01]  /*17a10*/  MUFU.EX2 R150, R150 ;  /* 0x0000009600967308 */ /* 0x000e220000000800 */
[----:B------:R-:W-:Y:S01]  /*17a20*/  R2UR UR28, R74 ;  /* 0x000000004a1c72ca */ /* 0x000fe200000e0000 */
[C---:B------:R-:W-:Y:S01]  /*17a30*/  VIADD R74, R72.reuse, 0xa80 ;  /* 0x00000a80484a7836 */ /* 0x040fe20000000000 */
[----:B------:R-:W-:Y:S01]  /*17a40*/  R2UR UR29, R75 ;  /* 0x000000004b1d72ca */ /* 0x000fe200000e0000 */
[----:B------:R-:W-:Y:S01]  /*17a50*/  IMAD.MOV.U32 R75, RZ, RZ, -0x3ffffff0 ;  /* 0xc0000010ff4b7424 */ /* 0x000fe200078e00ff */
[----:B------:R-:W-:Y:S01]  /*17a60*/  @!P1 PRMT R73, RZ, 0x654, R73 ;  /* 0x00000654ff499816 */ /* 0x000fe20000000049 */
[----:B------:R-:W-:Y:S01]  /*17a70*/  VIADD R72, R72, 0xc00 ;  /* 0x00000c0048487836 */ /* 0x000fe20000000000 */
[----:B------:R-:W-:Y:S01]  /*17a80*/  R2UR UR32, R74 ;  /* 0x000000004a2072ca */ /* 0x000fe200000e0000 */
[----:B------:R-:W-:Y:S01]  /*17a90*/  @!P1 IMAD R74, R145, 0x8, R22 ;  /* 0x00000008914a9824 */ /* 0x000fe200078e0216 */
[----:B------:R-:W-:Y:S01]  /*17aa0*/  R2UR UR33, R75 ;  /* 0x000000004b2172ca */ /* 0x000fe200000e0000 */
[----:B------:R-:W-:Y:S01]  /*17ab0*/  MUFU.EX2 R148, R148 ;  /* 0x0000009400947308 */ /* 0x000fe20000000800 */
[----:B------:R-:W-:Y:S01]  /*17ac0*/  R2UR UR36, R72 ;  /* 0x00000000482472ca */ /* 0x000fe200000e0000 */
[----:B------:R-:W-:Y:S01]  /*17ad0*/  VIADD R72, R140, 0x9 ;  /* 0x000000098c487836 */ /* 0x000fe20000000000 */
[----:B-1----:R-:W-:Y:S01]  /*17ae0*/  F2FP.F16.F32.PACK_AB R19, R143, R142 ;  /* 0x0000008e8f13723e */ /* 0x002fe200000000ff */
[----:B------:R-:W-:-:S03]  /*17af0*/  @!P1 VIADD R74, R74, 0x31c40 ;  /* 0x00031c404a4a9836 */ /* 0x000fc60000000000 */
[----:B------:R-:W-:Y:S01]  /*17b00*/  SEL R72, R72, 0x9, !P2 ;  /* 0x0000000948487807 */ /* 0x000fe20005000000 */
[----:B------:R-:W-:Y:S01]  /*17b10*/  MUFU.EX2 R133, R133 ;  /* 0x0000008500857308 */ /* 0x000fe20000000800 */
[----:B------:R-:W-:Y:S01]  /*17b20*/  @!P1 PRMT R74, RZ, 0x654, R74 ;  /* 0x00000654ff4a9816 */ /* 0x000fe2000000004a */
[----:B0-----:R-:W-:Y:S01]  /*17b30*/  FADD.FTZ R137, R150, R137 ;  /* 0x0000008996897221 */ /* 0x001fe20000010000 */
[C---:B------:R-:W-:Y:S01]  /*17b40*/  ISETP.GT.AND P2, PT, R15.reuse, RZ, PT ;  /* 0x000000ff0f00720c */ /* 0x040fe20003f44270 */
[----:B------:R-:W-:-:S04]  /*17b50*/  VIADD R15, R15, 0xffffffff ;  /* 0xffffffff0f0f7836 */ /* 0x000fc80000000000 */
        /* <DEDUP_REMOVED lines=8> */
[----:B------:R-:W-:Y:S07]  /*17be0*/  HGMMA.64x96x16.F32 R24, gdesc[UR8].tnspB, R24, gsb0 ;  /* 0x41600000081879f0 */ /* 0x000fee0008000818 */
        /* <DEDUP_REMOVED lines=69> */
[-C--:B------:R-:W-:Y:S01]  /*18040*/  FMUL.FTZ R24, R24, R21.reuse ;  /* 0x0000001518187220 */ /* 0x080fe20000410000 */
[----:B0-----:R-:W-:Y:S01]  /*18050*/  FADD.FTZ R72, R139, R157 ;  /* 0x0000009d8b487221 */ /* 0x001fe20000010000 */
[-C--:B------:R-:W-:Y:S01]  /*18060*/  FMUL.FTZ R25, R25, R21.reuse ;  /* 0x0000001519197220 */ /* 0x080fe20000410000 */
[-C--:B------:R-:W-:Y:S01]  /*18070*/  FMUL.FTZ R28, R28, R21.reuse ;  /* 0x000000151c1c7220 */ /* 0x080fe20000410000 */
[-C--:B------:R-:W-:Y:S01]  /*18080*/  FMUL.FTZ R29, R29, R21.reuse ;  /* 0x000000151d1d7220 */ /* 0x080fe20000410000 */
[----:B------:R-:W-:Y:S01]  /*18090*/  FADD.FTZ R72, R142, R72 ;  /* 0x000000488e487221 */ /* 0x000fe20000010000 */
[-C--:B------:R-:W-:Y:S01]  /*180a0*/  FMUL.FTZ R32, R32, R21.reuse ;  /* 0x0000001520207220 */ /* 0x080fe20000410000 */
[----:B------:R0:W-:Y:S01]  /*180b0*/  @!P1 SYNCS.ARRIVE.TRANS64.RED.A1T0 RZ, [R73+URZ], RZ ;  /* 0x000000ff49ff99a7 */ /* 0x0001e2000810043f */
[----:B------:R2:W-:Y:S01]  /*180c0*/  STSM.16.M88.4 [R23+0x24300], R16 ;  /* 0x0243001017007844 */ /* 0x0005e20000000200 */
[----:B-1----:R-:W-:Y:S01]  /*180d0*/  MUFU.EX2 R74, R128 ;  /* 0x00000080004a7308 */ /* 0x002fe20000000800 */
[----:B------:R-:W-:Y:S01]  /*180e0*/  FADD.FTZ R72, R143, R72 ;  /* 0x000000488f487221 */ /* 0x000fe20000010000 */
        /* <DEDUP_REMOVED lines=14> */
[----:B--2---:R-:W1:Y:S01]  /*181d0*/  MUFU.EX2 R16, R149 ;  /* 0x0000009500107308 */ /* 0x004e620000000800 */
[-C--:B------:R-:W-:Y:S01]  /*181e0*/  FMUL.FTZ R60, R60, R21.reuse ;  /* 0x000000153c3c7220 */ /* 0x080fe20000410000 */
[-C--:B------:R-:W-:Y:S01]  /*181f0*/  FMUL.FTZ R61, R61, R21.reuse ;  /* 0x000000153d3d7220 */ /* 0x080fe20000410000 */
[-C--:B------:R-:W-:Y:S01]  /*18200*/  FMUL.FTZ R64, R64, R21.reuse ;  /* 0x0000001540407220 */ /* 0x080fe20000410000 */
[-C--:B------:R-:W-:Y:S01]  /*18210*/  FMUL.FTZ R65, R65, R21.reuse ;  /* 0x0000001541417220 */ /* 0x080fe20000410000 */
[-C--:B------:R-:W-:Y:S01]  /*18220*/  FMUL.FTZ R68, R68, R21.reuse ;  /* 0x0000001544447220 */ /* 0x080fe20000410000 */
[----:B------:R-:W-:Y:S01]  /*18230*/  FMUL.FTZ R69, R69, R21 ;  /* 0x0000001545457220 */ /* 0x000fe20000410000 */
        /* <DEDUP_REMOVED lines=10> */
[C---:B-1----:R-:W-:Y:S01]  /*182e0*/  FADD.FTZ R137, R16.reuse, R137 ;  /* 0x0000008910897221 */ /* 0x042fe20000010000 */
[----:B------:R-:W-:Y:S01]  /*182f0*/  F2FP.F16.F32.PACK_AB R16, R16, R150 ;  /* 0x000000961010723e */ /* 0x000fe200000000ff */
[-C--:B------:R-:W-:Y:S01]  /*18300*/  FMUL.FTZ R42, R42, R136.reuse ;  /* 0x000000882a2a7220 */ /* 0x080fe20000410000 */
[-C--:B------:R-:W-:Y:S01]  /*18310*/  FMUL.FTZ R43, R43, R136.reuse ;  /* 0x000000882b2b7220 */ /* 0x080fe20000410000 */
[----:B------:R-:W-:Y:S01]  /*18320*/  FADD.FTZ R137, R148, R137 ;  /* 0x0000008994897221 */ /* 0x000fe20000010000 */
[-C--:B------:R-:W-:Y:S01]  /*18330*/  FMUL.FTZ R46, R46, R136.reuse ;  /* 0x000000882e2e7220 */ /* 0x080fe20000410000 */
[----:B------:R-:W-:Y:S01]  /*18340*/  FMUL.FTZ R47, R47, R136 ;  /* 0x000000882f2f7220 */ /* 0x000fe20000410000 */
[----:B------:R-:W1:Y:S01]  /*18350*/  MUFU.EX2 R19, R134 ;  /* 0x0000008600137308 */ /* 0x000e620000000800 */
[C---:B--2---:R-:W-:Y:S01]  /*18360*/  FADD.FTZ R137, R18.reuse, R137 ;  /* 0x0000008912897221 */ /* 0x044fe20000010000 */
[----:B------:R-:W-:Y:S01]  /*18370*/  F2FP.F16.F32.PACK_AB R18, R18, R148 ;  /* 0x000000941212723e */ /* 0x000fe200000000ff */
[-C--:B------:R-:W-:Y:S01]  /*18380*/  FMUL.FTZ R50, R50, R136.reuse ;  /* 0x0000008832327220 */ /* 0x080fe20000410000 */
[-C--:B------:R-:W-:Y:S01]  /*18390*/  FMUL.FTZ R51, R51, R136.reuse ;  /* 0x0000008833337220 */ /* 0x080fe20000410000 */
[----:B------:R-:W-:Y:S01]  /*183a0*/  FADD.FTZ R137, R133, R137 ;  /* 0x0000008985897221 */ /* 0x000fe20000010000 */
[-C--:B------:R-:W-:Y:S01]  /*183b0*/  FMUL.FTZ R54, R54, R136.reuse ;  /* 0x0000008836367220 */ /* 0x080fe20000410000 */
[-C--:B------:R-:W-:Y:S01]  /*183c0*/  FMUL.FTZ R55, R55, R136.reuse ;  /* 0x0000008837377220 */ /* 0x080fe20000410000 */
[----:B0-----:R-:W0:Y:S01]  /*183d0*/  MUFU.EX2 R73, R122 ;  /* 0x0000007a00497308 */ /* 0x001e220000000800 */
[----:B------:R-:W-:Y:S01]  /*183e0*/  FADD.FTZ R137, R132, R137 ;  /* 0x0000008984897221 */ /* 0x000fe20000010000 */
[----:B---3--:R-:W-:Y:S01]  /*183f0*/  FADD.FTZ R72, R17, R72 ;  /* 0x0000004811487221 */ /* 0x008fe20000010000 */
[----:B------:R-:W-:Y:S01]  /*18400*/  F2FP.F16.F32.PACK_AB R17, R131, R17 ;  /* 0x000000118311723e */ /* 0x000fe200000000ff */
[-C--:B------:R-:W-:Y:S01]  /*18410*/  FMUL.FTZ R58, R58, R136.reuse ;  /* 0x000000883a3a7220 */ /* 0x080fe20000410000 */
[----:B------:R-:W-:Y:S01]  /*18420*/  FADD.FTZ R90, R75, R137 ;  /* 0x000000894b5a7221 */ /* 0x000fe20000010000 */
[----:B------:R-:W-:Y:S01]  /*18430*/  FADD.FTZ R72, R131, R72 ;  /* 0x0000004883487221 */ /* 0x000fe20000010000 */
[-C--:B------:R-:W-:Y:S01]  /*18440*/  FMUL.FTZ R59, R59, R136.reuse ;  /* 0x000000883b3b7220 */ /* 0x080fe20000410000 */
[----:B------:R2:W-:Y:S01]  /*18450*/  MUFU.EX2 R121, R88 ;  /* 0x0000005800797308 */ /* 0x0005e20000000800 */
[----:B------:R-:W-:Y:S01]  /*18460*/  FADD.FTZ R90, R74, R90 ;  /* 0x0000005a4a5a7221 */ /* 0x000fe20000010000 */
[----:B-1----:R-:W-:Y:S01]  /*18470*/  FADD.FTZ R72, R19, R72 ;  /* 0x0000004813487221 */ /* 0x002fe20000010000 */
[----:B------:R-:W-:Y:S01]  /*18480*/  F2FP.F16.F32.PACK_AB R19, R135, R19 ;  /* 0x000000138713723e */ /* 0x000fe200000000ff */
[-C--:B------:R-:W-:Y:S01]  /*18490*/  FMUL.FTZ R62, R62, R136.reuse ;  /* 0x000000883e3e7220 */ /* 0x080fe20000410000 */
[----:B------:R-:W-:Y:S01]  /*184a0*/  FADD.FTZ R90, R129, R90 ;  /* 0x0000005a815a7221 */ /* 0x000fe20000010000 */
[----:B------:R-:W-:Y:S01]  /*184b0*/  F2FP.F16.F32.PACK_AB R74, R74, R75 ;  /* 0x0000004b4a4a723e */ /* 0x000fe200000000ff */
[-C--:B------:R-:W-:Y:S01]  /*184c0*/  FMUL.FTZ R63, R63, R136.reuse ;  /* 0x000000883f3f7220 */ /* 0x080fe20000410000 */
[----:B------:R1:W-:Y:S01]  /*184d0*/  STSM.16.M88.4 [R23+0x25b00], R16 ;  /* 0x025b001017007844 */ /* 0x0003e20000000200 */
[----:B------:R-:W-:Y:S01]  /*184e0*/  FADD.FTZ R90, R124, R90 ;  /* 0x0000005a7c5a7221 */ /* 0x000fe20000010000 */
[----:B--2---:R-:W-:Y:S01]  /*184f0*/  FADD.FTZ R88, R135, R72 ;  /* 0x0000004887587221 */ /* 0x004fe20000010000 */
[----:B------:R-:W-:Y:S01]  /*18500*/  F2FP.F16.F32.PACK_AB R72, R132, R133 ;  /* 0x000000858448723e */ /* 0x000fe200000000ff */
[----:B------:R2:W3:Y:S01]  /*18510*/  MUFU.EX2 R122, R91 ;  /* 0x0000005b007a7308 */ /* 0x0004e20000000800 */
[----:B------:R-:W-:Y:S01]  /*18520*/  FADD.FTZ R90, R128, R90 ;  /* 0x0000005a805a7221 */ /* 0x000fe20000010000 */
[----:B0-----:R-:W-:Y:S01]  /*18530*/  FADD.FTZ R88, R73, R88 ;  /* 0x0000005849587221 */ /* 0x001fe20000010000 */
[----:B------:R-:W-:Y:S01]  /*18540*/  F2FP.F16.F32.PACK_AB R73, R123, R73 ;  /* 0x000000497b49723e */ /* 0x000fe200000000ff */
[----:B------:R-:W-:Y:S01]  /*18550*/  FMUL.FTZ R66, R66, R136 ;  /* 0x0000008842427220 */ /* 0x000fe20000410000 */
[----:B------:R-:W-:Y:S01]  /*18560*/  FADD.FTZ R90, R120, R90 ;  /* 0x0000005a785a7221 */ /* 0x000fe20000010000 */
[----:B------:R-:W-:Y:S01]  /*18570*/  F2FP.F16.F32.PACK_AB R75, R127, R126 ;  /* 0x0000007e7f4b723e */ /* 0x000fe200000000ff */
[----:B------:R-:W-:Y:S01]  /*18580*/  FADD.FTZ R88, R123, R88 ;  /* 0x000000587b587221 */ /* 0x000fe20000010000 */
[----:B------:R-:W-:Y:S01]  /*18590*/  FMUL.FTZ R67, R67, R136 ;  /* 0x0000008843437220 */ /* 0x000fe20000410000 */
[----:B------:R-:W-:Y:S01]  /*185a0*/  FADD.FTZ R90, R117, R90 ;  /* 0x0000005a755a7221 */ /* 0x000fe20000010000 */
[----:B--2---:R-:W-:Y:S01]  /*185b0*/  F2FP.F16.F32.PACK_AB R91, R119, R118 ;  /* 0x00000076775b723e */ /* 0x004fe200000000ff */
[----:B------:R0:W-:Y:S01]  /*185c0*/  STSM.16.M88.4 [R23+0x27300], R72 ;  /* 0x0273004817007844 */ /* 0x0001e20000000200 */
[----:B------:R-:W-:Y:S01]  /*185d0*/  FADD.FTZ R88, R126, R88 ;  /* 0x000000587e587221 */ /* 0x000fe20000010000 */
[C---:B------:R-:W-:Y:S01]  /*185e0*/  FADD.FTZ R90, R116.reuse, R90 ;  /* 0x0000005a745a7221 */ /* 0x040fe20000010000 */
        /* <DEDUP_REMOVED lines=8> */
[----:B------:R-:W-:-:S02]  /*18670*/  F2FP.F16.F32.PACK_AB R89, R115, R89 ;  /* 0x000000597359723e */ /* 0x000fc400000000ff */
[----:B------:R-:W-:Y:S01]  /*18680*/  FADD.FTZ R88, R115, R88 ;  /* 0x0000005873587221 */ /* 0x000fe20000010000 */
[----:B------:R-:W-:-:S03]  /*18690*/  FADD.FTZ R90, R109, R90 ;  /* 0x0000005a6d5a7221 */ /* 0x000fc60000010000 */
[----:B------:R-:W-:Y:S01]  /*186a0*/  FADD.FTZ R88, R118, R88 ;  /* 0x0000005876587221 */ /* 0x000fe20000010000 */
[----:B-1----:R-:W-:Y:S01]  /*186b0*/  FADD.FTZ R17, R108, R90 ;  /* 0x0000005a6c117221 */ /* 0x002fe20000010000 */
        /* <DEDUP_REMOVED lines=15> */
[C---:B------:R-:W-:Y:S01]  /*187b0*/  F2FP.F16.F32.PACK_AB R109, R99.reuse, R98 ;  /* 0x00000062636d723e */ /* 0x040fe200000000ff */
[----:B------:R1:W-:Y:S01]  /*187c0*/  STSM.16.M88.4 [R23+0x28b00], R88 ;  /* 0x028b005817007844 */ /* 0x0003e20000000200 */
[----:B------:R-:W-:Y:S01]  /*187d0*/  FADD.FTZ R16, R98, R16 ;  /* 0x0000001062107221 */ /* 0x000fe20000010000 */
[----:B------:R-:W-:Y:S01]  /*187e0*/  FADD.FTZ R18, R96, R73 ;  /* 0x0000004960127221 */ /* 0x000fe20000010000 */
[----:B------:R-:W-:Y:S01]  /*187f0*/  F2FP.F16.F32.PACK_AB R110, R104, R105 ;  /* 0x00000069686e723e */ /* 0x000fe200000000ff */
[----:B------:R1:W-:Y:S01]  /*18800*/  STSM.16.M88.4 [R23+0x2a300], R116 ;  /* 0x02a3007417007844 */ /* 0x0003e20000000200 */
[----:B------:R-:W-:Y:S01]  /*18810*/  FADD.FTZ R16, R99, R16 ;  /* 0x0000001063107221 */ /* 0x000fe20000010000 */
[----:B------:R-:W-:Y:S01]  /*18820*/  FADD.FTZ R73, R93, R18 ;  /* 0x000000125d497221 */ /* 0x000fe20000010000 */
[----:B------:R-:W-:-:S02]  /*18830*/  F2FP.F16.F32.PACK_AB R111, R103, R102 ;  /* 0x00000066676f723e */ /* 0x000fc400000000ff */
[----:B------:R-:W-:Y:S01]  /*18840*/  FADD.FTZ R16, R102, R16 ;  /* 0x0000001066107221 */ /* 0x000fe20000010000 */
[----:B------:R-:W-:Y:S01]  /*18850*/  FADD.FTZ R18, R92, R73 ;  /* 0x000000495c127221 */ /* 0x000fe20000010000 */
[----:B------:R-:W-:Y:S01]  /*18860*/  F2FP.F16.F32.PACK_AB R100, R100, R101 ;  /* 0x000000656464723e */ /* 0x000fe200000000ff */
[----:B------:R1:W-:Y:S01]  /*18870*/  STSM.16.M88.4 [R23+0x2bb00], R108 ;  /* 0x02bb006c17007844 */ /* 0x0003e20000000200 */
[----:B------:R-:W-:Y:S01]  /*18880*/  FADD.FTZ R16, R103, R16 ;  /* 0x0000001067107221 */ /* 0x000fe20000010000 */
[----:B------:R-:W-:Y:S01]  /*18890*/  FADD.FTZ R18, R113, R18 ;  /* 0x0000001271127221 */ /* 0x000fe20000010000 */
[----:B---3--:R-:W-:Y:S02]  /*188a0*/  F2FP.F16.F32.PACK_AB R101, R122, R114 ;  /* 0x000000727a65723e */ /* 0x008fe400000000ff */
[----:B------:R-:W-:Y:S01]  /*188b0*/  FADD.FTZ R17, R114, R16 ;  /* 0x0000001072117221 */ /* 0x000fe20000010000 */
[----:B------:R-:W-:Y:S01]  /*188c0*/  FADD.FTZ R18, R121, R18 ;  /* 0x0000001279127221 */ /* 0x000fe20000010000 */
[----:B------:R-:W-:-:S02]  /*188d0*/  F2FP.F16.F32.PACK_AB R102, R96, R97 ;  /* 0x000000616066723e */ /* 0x000fc400000000ff */
[----:B------:R-:W-:Y:S01]  /*188e0*/  FADD.FTZ R19, R122, R17 ;  /* 0x000000117a137221 */ /* 0x000fe20000010000 */
[----:B------:R-:W-:Y:S01]  /*188f0*/  FADD.FTZ R73, R85, R18 ;  /* 0x0000001255497221 */ /* 0x000fe20000010000 */
[----:B------:R-:W0:Y:S01]  /*18900*/  MUFU.EX2 R17, R80 ;  /* 0x0000005000117308 */ /* 0x000e220000000800 */
[C---:B------:R-:W-:Y:S01]  /*18910*/  F2FP.F16.F32.PACK_AB R103, R95.reuse, R94 ;  /* 0x0000005e5f67723e */ /* 0x040fe200000000ff */
        /* <DEDUP_REMOVED lines=10> */
[----:B------:R1:W5:Y:S01]  /*189c0*/  LDL R18, [R1+0x4] ;  /* 0x0000040001127983 */ /* 0x0003620000100800 */
[----:B------:R-:W-:Y:S01]  /*189d0*/  FADD.FTZ R19, R83, R16 ;  /* 0x0000001053137221 */ /* 0x000fe20000010000 */
[----:B------:R-:W-:-:S02]  /*189e0*/  F2FP.F16.F32.PACK_AB R95, R87, R86 ;  /* 0x00000056575f723e */ /* 0x000fc400000000ff */
[----:B------:R-:W-:Y:S01]  /*189f0*/  F2FP.F16.F32.PACK_AB R84, R84, R85 ;  /* 0x000000555454723e */ /* 0x000fe200000000ff */
[----:B------:R-:W-:Y:S01]  /*18a00*/  FADD.FTZ R16, R86, R19 ;  /* 0x0000001356107221 */ /* 0x000fe20000010000 */
[----:B0-----:R-:W-:Y:S01]  /*18a10*/  F2FP.F16.F32.PACK_AB R85, R17, R76 ;  /* 0x0000004c1155723e */ /* 0x001fe200000000ff */
[----:B------:R1:W-:Y:S01]  /*18a20*/  STSM.16.M88.4 [R23+0x2eb00], R92 ;  /* 0x02eb005c17007844 */ /* 0x0003e20000000200 */
[----:B------:R-:W-:Y:S01]  /*18a30*/  F2FP.F16.F32.PACK_AB R86, R77, R81 ;  /* 0x000000514d56723e */ /* 0x000fe200000000ff */
[----:B------:R-:W-:Y:S01]  /*18a40*/  FADD.FTZ R19, R87, R16 ;  /* 0x0000001057137221 */ /* 0x000fe20000010000 */
[----:B------:R-:W-:-:S03]  /*18a50*/  F2FP.F16.F32.PACK_AB R87, R79, R78 ;  /* 0x0000004e4f57723e */ /* 0x000fc600000000ff */
[----:B------:R-:W-:Y:S02]  /*18a60*/  FADD.FTZ R16, R76, R19 ;  /* 0x000000134c107221 */ /* 0x000fe40000010000 */
[----:B------:R1:W-:Y:S02]  /*18a70*/  STSM.16.M88.4 [R23+0x30300], R84 ;  /* 0x0303005417007844 */ /* 0x0003e40000000200 */
        /* <DEDUP_REMOVED lines=8> */
[----:B------:R-:W-:-:S02]  /*18b00*/  IMAD.MOV.U32 R19, RZ, RZ, R145 ;  /* 0x000000ffff137224 */ /* 0x000fc400078e0091 */
[----:B------:R-:W-:Y:S02]  /*18b10*/  IMAD.MOV.U32 R17, RZ, RZ, R20 ;  /* 0x000000ffff117224 */ /* 0x000fe400078e0014 */
[----:B------:R-:W-:Y:S01]  /*18b20*/  FADD.FTZ R157, R79, R78 ;  /* 0x0000004e4f9d7221 */ /* 0x000fe20000010000 */
[----:B------:R-:W-:Y:S01]  /*18b30*/  IMAD.MOV.U32 R16, RZ, RZ, R14 ;  /* 0x000000ffff107224 */ /* 0x000fe200078e000e */
[----:B0-----:R-:W-:Y:S01]  /*18b40*/  NOP ;  /* 0x0000000000007918 */ /* 0x001fe20000000000 */
[----:B------:R-:W-:Y:S05]  /*18b50*/  @P2 BRA `(.L_x_12364) ;  /* 0xffffffb800b82947 */ /* 0x000fea000383ffff */
.L_x_12353:
[----:B------:R-:W-:Y:S05]  /*18b60*/  WARPSYNC.ALL ;  /* 0x0000000000007948 */ /* 0x000fea0003800000 */
[----:B------:R-:W-:Y:S06]  /*18b70*/  BAR.ARV 0x8, 0x200 ;  /* 0x0208000000007b1d */ /* 0x000fec0000002000 */
[----:B------:R-:W-:Y:S05]  /*18b80*/  @!P0 BRA `(.L_x_12365) ;  /* 0x0000000000048947 */ /* 0x000fea0003800000 */
[----:B------:R-:W-:Y:S01]  /*18b90*/  BPT.TRAP 0x1 ;  /* 0x000000040000795c */ /* 0x000fe20000300000 */
.L_x_12365:
[----:B------:R-:W2:Y:S01]  /*18ba0*/  LDL R2, [R1+0x4] ;  /* 0x0000040001027983 */ /* 0x000ea20000100800 */
[----:B------:R-:W-:Y:S01]  /*18bb0*/  IMAD R7, R145, 0x8, R22 ;  /* 0x0000000891077824 */ /* 0x000fe200078e0216 */
[----:B--2---:R-:W-:-:S04]  /*18bc0*/  SHF.L.U32 R4, R2, 0x1f, RZ ;  /* 0x0000001f02047819 */ /* 0x004fc800000006ff */
[----:B------:R0:W2:Y:S01]  /*18bd0*/  SYNCS.PHASECHK.TRANS64.TRYWAIT P2, [R7+URZ+0x31c50], R4 ;  /* 0x031c5004070075a7 */ /* 0x0000a2000804017f */
[----:B------:R-:W-:Y:S05]  /*18be0*/  @!P0 BRA `(.L_x_12366) ;  /* 0x0000000000048947 */ /* 0x000fea0003800000 */
[----:B------:R-:W-:Y:S01]  /*18bf0*/  BPT.TRAP 0x1 ;  /* 0x000000040000795c */ /* 0x000fe20000300000 */
.L_x_12366:
        /* <DEDUP_REMOVED lines=10> */
.L_x_12367:
[----:B0-2---:R-:W-:Y:S01]  /*18ca0*/  IMAD R4, R145, 0x6c0, R22 ;  /* 0x000006c091047824 */ /* 0x005fe200078e0216 */
        /* <DEDUP_REMOVED lines=10> */
[----:B------:R-:W-:-:S02]  /*18d50*/  IMAD.MOV.U32 R11, RZ, RZ, -0x3ffffff0 ;  /* 0xc0000010ff0b7424 */ /* 0x000fc400078e00ff */
[----:B------:R-:W-:Y:S02]  /*18d60*/  IMAD.MOV.U32 R9, RZ, RZ, -0x7fffffe0 ;  /* 0x80000020ff097424 */ /* 0x000fe400078e00ff */
[----:B------:R-:W-:Y:S02]  /*18d70*/  IMAD.MOV.U32 R3, RZ, RZ, -0x3ffffff0 ;  /* 0xc0000010ff037424 */ /* 0x000fe400078e00ff */
[----:B------:R-:W-:Y:S02]  /*18d80*/  IMAD.MOV.U32 R5, RZ, RZ, -0x7fffffe0 ;  /* 0x80000020ff057424 */ /* 0x000fe400078e00ff */
[----:B------:R-:W-:-:S04]  /*18d90*/  VIADD R145, R145, 0x1 ;  /* 0x0000000191917836 */ /* 0x000fc80000000000 */
        /* <DEDUP_REMOVED lines=78> */
[----:B------:R-:W0:Y:S01]  /*19280*/  SHFL.BFLY PT, R2, R155, 0x2, 0x1f ;  /* 0x0c401f009b027f89 */ /* 0x000e2200000e0000 */
[----:B------:R-:W-:Y:S02]  /*19290*/  R2UR UR6, R4 ;  /* 0x00000000040672ca */ /* 0x000fe400000e0000 */
[----:B------:R-:W-:Y:S01]  /*192a0*/  R2UR UR5, R3 ;  /* 0x00000000030572ca */ /* 0x000fe200000e0000 */
[----:B------:R-:W3:Y:S01]  /*192b0*/  SHFL.BFLY PT, R4, R157, 0x2, 0x1f ;  /* 0x0c401f009d047f89 */ /* 0x000ee200000e0000 */
[----:B------:R-:W-:Y:S01]  /*192c0*/  R2UR UR7, R5 ;  /* 0x00000000050772ca */ /* 0x000fe200000e0000 */
[----:B0-----:R-:W-:Y:S01]  /*192d0*/  FADD.FTZ R2, R2, R155 ;  /* 0x0000009b02027221 */ /* 0x001fe20000010000 */
[----:B---3--:R-:W-:-:S04]  /*192e0*/  FADD.FTZ R4, R4, R157 ;  /* 0x0000009d04047221 */ /* 0x008fc80000010000 */
[----:B------:R-:W0:Y:S04]  /*192f0*/  SHFL.BFLY PT, R3, R2, 0x1, 0x1f ;  /* 0x0c201f0002037f89 */ /* 0x000e2800000e0000 */
[----:B------:R-:W3:Y:S01]  /*19300*/  SHFL.BFLY PT, R5, R4, 0x1, 0x1f ;  /* 0x0c201f0004057f89 */ /* 0x000ee200000e0000 */
[----:B0-----:R-:W-:Y:S01]  /*19310*/  FADD.FTZ R11, R2, R3 ;  /* 0x00000003020b7221 */ /* 0x001fe20000010000 */
[----:B------:R-:W-:Y:S01]  /*19320*/  SEL R2, RZ, 0x1, P0 ;  /* 0x00000001ff027807 */ /* 0x000fe20000000000 */
[----:B---3--:R-:W-:-:S03]  /*19330*/  FADD.FTZ R12, R4, R5 ;  /* 0x00000005040c7221 */ /* 0x008fc60000010000 */
[----:B------:R-:W-:Y:S02]  /*19340*/  FSETP.NE.FTZ.AND P2, PT, R11, RZ, PT ;  /* 0x000000ff0b00720b */ /* 0x000fe40003f55000 */
[----:B------:R-:W-:Y:S02]  /*19350*/  CS2R R4, SRZ ;  /* 0x0000000000047805 */ /* 0x000fe4000001ff00 */
[----:B--2---:R-:W-:Y:S02]  /*19360*/  LOP3.LUT R13, R13, R2, RZ, 0x3c, !PT ;  /* 0x000000020d0d7212 */ /* 0x004fe400078e3cff */
        /* <DEDUP_REMOVED lines=9> */
[----:B------:R-:W1:Y:S01]  /*19400*/  @P3 MUFU.RCP R4, R12 ;  /* 0x0000000c00043308 */ /* 0x000e620000001000 */
[----:B------:R-:W-:Y:S02]  /*19410*/  @!P1 VIADD R10, R7, 0x31c60 ;  /* 0x00031c60070a9836 */ /* 0x000fe40000000000 */
[----:B------:R-:W-:Y:S01]  /*19420*/  @P2 FMUL.FTZ R7, R0, 0.69314718246459960938 ;  /* 0x3f31721800072820 */ /* 0x000fe20000410000 */
[----:B0-----:R-:W-:Y:S01]  /*19430*/  @P2 FMUL.FTZ R6, R6, 0.69314718246459960938 ;  /* 0x3f31721806062820 */ /* 0x001fe20000410000 */
[----:B------:R-:W-:Y:S01]  /*19440*/  @P3 FMUL.FTZ R0, R0, 0.69314718246459960938 ;  /* 0x3f31721800003820 */ /* 0x000fe20000410000 */
[----:B---3--:R-:W-:Y:S01]  /*19450*/  @P3 FMUL.FTZ R9, R8, 0.69314718246459960938 ;  /* 0x3f31721808093820 */ /* 0x008fe20000410000 */
[----:B------:R-:W-:Y:S01]  /*19460*/  @!P1 PRMT R10, RZ, 0x654, R10 ;  /* 0x00000654ff0a9816 */ /* 0x000fe2000000000a */
[----:B------:R-:W-:-:S02]  /*19470*/  IMAD.MOV.U32 R3, RZ, RZ, -0x800000 ;  /* 0xff800000ff037424 */ /* 0x000fc400078e00ff */
[----:B------:R-:W-:Y:S01]  /*19480*/  @P2 FFMA.FTZ R3, R7, R14, R6 ;  /* 0x0000000e07032223 */ /* 0x000fe20000010006 */
[----:B------:R-:W-:Y:S02]  /*19490*/  IMAD.MOV.U32 R2, RZ, RZ, -0x800000 ;  /* 0xff800000ff027424 */ /* 0x000fe400078e00ff */
[----:B------:R-:W-:Y:S01]  /*194a0*/  @P3 FFMA.FTZ R2, R0, R20, R9 ;  /* 0x0000001400023223 */ /* 0x000fe20000010009 */
[----:B------:R-:W-:Y:S01]  /*194b0*/  SEL R145, R145, RZ, P0 ;  /* 0x000000ff91917207 */ /* 0x000fe20000000000 */
[----:B------:R-:W-:Y:S02]  /*194c0*/  WARPGROUP.DEPBAR.LE gsb0, 0x0 ;  /* 0x00008000000079c5 */ /* 0x000fe40000010000 */
[----:B------:R4:W-:Y:S01]  /*194d0*/  @!P1 SYNCS.ARRIVE.TRANS64.RED.A1T0 RZ, [R10+URZ], RZ ;  /* 0x000000ff0aff99a7 */ /* 0x0009e2000810043f */
[-C--:B------:R-:W-:Y:S01]  /*194e0*/  FMUL.FTZ R6, R28, R5.reuse ;  /* 0x000000051c067220 */ /* 0x080fe20000410000 */
[-C--:B-----5:R-:W-:Y:S01]  /*194f0*/  FMUL.FTZ R18, R44, R5.reuse ;  /* 0x000000052c127220 */ /* 0x0a0fe20000410000 */
        /* <DEDUP_REMOVED lines=49> */
.L_x_12301:
[----:B------:R-:W2:Y:S01]  /*19810*/  LDL R83, [R1+0x6c] ;  /* 0x00006c0001537983 */ /* 0x000ea20000100800 */
[----:B------:R-:W-:Y:S05]  /*19820*/  WARPSYNC.ALL ;  /* 0x0000000000007948 */ /* 0x000fea0003800000 */
[----:B------:R-:W0:Y:S01]  /*19830*/  S2R R4, SR_TID.X ;  /* 0x0000000000047919 */ /* 0x000e220000002100 */
[----:B------:R-:W3:Y:S01]  /*19840*/  S2UR UR5, SR_CgaCtaId ;  /* 0x00000000000579c3 */ /* 0x000ee20000008800 */
[----:B------:R-:W-:Y:S01]  /*19850*/  UMOV UR4, 0x400 ;  /* 0x0000040000047882 */ /* 0x000fe20000000000 */
[----:B------:R-:W-:Y:S01]  /*19860*/  BSSY B0, `(.L_x_12369) ;  /* 0x00001c2000007945 */ /* 0x000fe20003800000 */
[----:B---3--:R-:W-:-:S06]  /*19870*/  ULEA UR4, UR5, UR4, 0x18 ;  /* 0x0000000405047291 */ /* 0x008fcc000f8ec03f */
[----:B------:R-:W-:Y:S01]  /*19880*/  IMAD.U32 R22, RZ, RZ, UR4 ;  /* 0x00000004ff167e24 */ /* 0x000fe2000f8e00ff */
[----:B------:R-:W-:Y:S01]  /*19890*/  BAR.SYNC.DEFER_BLOCKING 0x5, 0x200 ;  /* 0x0148000000007b1d */ /* 0x000fe20000010000 */
[----:B0-----:R-:W-:-:S05]  /*198a0*/  VIADD R82, R4, 0xffffff80 ;  /* 0xffffff8004527836 */ /* 0x001fca0000000000 */
[----:B------:R-:W-:-:S04]  /*198b0*/  SHF.R.S32.HI R4, RZ, 0x1f, R82 ;  /* 0x0000001fff047819 */ /* 0x000fc80000011452 */
[----:B------:R-:W-:-:S04]  /*198c0*/  LEA.HI R4, R4, R82, RZ, 0x2 ;  /* 0x0000005204047211 */ /* 0x000fc800078f10ff */
[----:B------:R-:W-:-:S05]  /*198d0*/  LOP3.LUT R4, R4, 0xfffffffc, RZ, 0xc0, !PT ;  /* 0xfffffffc04047812 */ /* 0x000fca00078ec0ff */
[----:B------:R-:W-:-:S04]  /*198e0*/  IMAD.IADD R38, R82, 0x1, -R4 ;  /* 0x0000000152267824 */ /* 0x000fc800078e0a04 */
[----:B-1----:R-:W-:Y:S01]  /*198f0*/  IMAD.SHL.U32 R32, R38, 0x8, RZ ;  /* 0x0000000826207824 */ /* 0x002fe200078e00ff */
[----:B------:R0:W1:Y:S03]  /*19900*/  LDS.128 R104, [R22+0x31cd0] ;  /* 0x031cd00016687984 */ /* 0x0000660000000c00 */
[C---:B------:R-:W-:Y:S02]  /*19910*/  VIADD R33, R32.reuse, 0x40 ;  /* 0x0000004020217836 */ /* 0x040fe40000000000 */
[----:B------:R-:W-:-:S03]  /*19920*/  VIADD R34, R32, 0x20 ;  /* 0x0000002020227836 */ /* 0x000fc60000000000 */
[----:B------:R-:W-:Y:S02]  /*19930*/  SHF.R.S32.HI R36, RZ, 0x1f, R33 ;  /* 0x0000001fff247819 */ /* 0x000fe40000011421 */
[----:B------:R-:W-:Y:S01]  /*19940*/  SHF.R.S32.HI R35, RZ, 0x1f, R34 ;  /* 0x0000001fff237819 */ /* 0x000fe20000011422 */
        /* <DEDUP_REMOVED lines=17> */
[----:B------:R-:W-:Y:S01]  /*19a60*/  LOP3.LUT R8, R39, 0x180, RZ, 0xc0, !PT ;  /* 0x0000018027087812 */ /* 0x000fe200078ec0ff */
[--C-:B----4-:R-:W-:Y:S01]  /*19a70*/  IMAD.X R13, RZ, RZ, R5.reuse, P4 ;  /* 0x000000ffff0d7224 */ /* 0x110fe200020e0605 */
[----:B------:R-:W-:Y:S01]  /*19a80*/  LOP3.LUT R9, R4, 0x180, RZ, 0xc0, !PT ;  /* 0x0000018004097812 */ /* 0x000fe200078ec0ff */
[----:B------:R-:W-:Y:S01]  /*19a90*/  IMAD.X R15, RZ, RZ, R5, P3 ;  /* 0x000000ffff0f7224 */ /* 0x000fe200018e0605 */
[----:B------:R-:W-:Y:S02]  /*19aa0*/  SHF.R.U64 R8, R8, 0x3, RZ ;  /* 0x0000000308087819 */ /* 0x000fe400000012ff */
[----:B------:R-:W-:-:S02]  /*19ab0*/  IADD3 R79, P2, R4, 0x3020, RZ ;  /* 0x00003020044f7810 */ /* 0x000fc40007f5e0ff */
[----:B------:R-:W-:Y:S02]  /*19ac0*/  IADD3 R78, P1, R4, 0x6000, RZ ;  /* 0x00006000044e7810 */ /* 0x000fe40007f3e0ff */
[----:B------:R-:W-:Y:S01]  /*19ad0*/  LOP3.LUT R12, R8, R39, RZ, 0x3c, !PT ;  /* 0x00000027080c7212 */ /* 0x000fe200078e3cff */
[----:B------:R-:W-:Y:S01]  /*19ae0*/  IMAD.X R17, RZ, RZ, R5, P2 ;  /* 0x000000ffff117224 */ /* 0x000fe200010e0605 */
[----:B------:R-:W-:Y:S02]  /*19af0*/  LOP3.LUT R8, R77, 0x180, RZ, 0xc0, !PT ;  /* 0x000001804d087812 */ /* 0x000fe400078ec0ff */
[----:B------:R-:W-:Y:S02]  /*19b00*/  SHF.R.U64 R9, R9, 0x3, RZ ;  /* 0x0000000309097819 */ /* 0x000fe400000012ff */
[----:B------:R-:W-:Y:S02]  /*19b10*/  LOP3.LUT R10, R79, 0x180, RZ, 0xc0, !PT ;  /* 0x000001804f0a7812 */ /* 0x000fe400078ec0ff */
[----:B------:R-:W-:-:S02]  /*19b20*/  LOP3.LUT R39, R78, 0x180, RZ, 0xc0, !PT ;  /* 0x000001804e277812 */ /* 0x000fc400078ec0ff */
[----:B------:R-:W-:Y:S02]  /*19b30*/  IADD3 R81, P0, R4, 0x6020, RZ ;  /* 0x0000602004517810 */ /* 0x000fe40007f1e0ff */
[----:B------:R-:W-:Y:S02]  /*19b40*/  SHF.R.U64 R8, R8, 0x3, RZ ;  /* 0x0000000308087819 */ /* 0x000fe400000012ff */
[----:B------:R-:W-:Y:S01]  /*19b50*/  LOP3.LUT R4, R9, R4, RZ, 0x3c, !PT ;  /* 0x0000000409047212 */ /* 0x000fe200078e3cff */
[--C-:B------:R-:W-:Y:S01]  /*19b60*/  IMAD.X R9, RZ, RZ, R5.reuse, P1 ;  /* 0x000000ffff097224 */ /* 0x100fe200008e0605 */
[----:B------:R-:W-:Y:S01]  /*19b70*/  SHF.R.U64 R10, R10, 0x3, RZ ;  /* 0x000000030a0a7819 */ /* 0x000fe200000012ff */
[----:B------:R-:W-:Y:S01]  /*19b80*/  IMAD.X R11, RZ, RZ, R5, P0 ;  /* 0x000000ffff0b7224 */ /* 0x000fe200000e0605 */
[----:B------:R-:W-:Y:S02]  /*19b90*/  SHF.R.U64 R39, R39, 0x3, RZ ;  /* 0x0000000327277819 */ /* 0x000fe400000012ff */
[----:B------:R-:W-:-:S02]  /*19ba0*/  LOP3.LUT R14, R8, R77, RZ, 0x3c, !PT ;  /* 0x0000004d080e7212 */ /* 0x000fc400078e3cff */
[----:B------:R-:W-:Y:S02]  /*19bb0*/  LOP3.LUT R80, R81, 0x180, RZ, 0xc0, !PT ;  /* 0x0000018051507812 */ /* 0x000fe400078ec0ff */
[----:B------:R-:W-:Y:S02]  /*19bc0*/  LOP3.LUT R16, R10, R79, RZ, 0x3c, !PT ;  /* 0x0000004f0a107212 */ /* 0x000fe400078e3cff */
[----:B------:R-:W-:Y:S02]  /*19bd0*/  MOV R77, R4 ;  /* 0x00000004004d7202 */ /* 0x000fe40000000f00 */
[----:B------:R-:W-:Y:S02]  /*19be0*/  F2FP.F16.F32.PACK_AB R5, R76, R7 ;  /* 0x000000074c05723e */ /* 0x000fe400000000ff */
[----:B------:R-:W-:Y:S02]  /*19bf0*/  LOP3.LUT R8, R39, R78, RZ, 0x3c, !PT ;  /* 0x0000004e27087212 */ /* 0x000fe400078e3cff */
[----:B------:R-:W-:-:S02]  /*19c00*/  F2FP.F16.F32.PACK_AB R7, R75, R74 ;  /* 0x0000004a4b07723e */ /* 0x000fc400000000ff */
[----:B------:R-:W-:Y:S02]  /*19c10*/  F2FP.F16.F32.PACK_AB R4, R25, R24 ;  /* 0x000000181904723e */ /* 0x000fe400000000ff */
[----:B------:R-:W-:Y:S02]  /*19c20*/  MOV R74, R12 ;  /* 0x0000000c004a7202 */ /* 0x000fe40000000f00 */
[----:B------:R-:W-:Y:S01]  /*19c30*/  MOV R39, R14 ;  /* 0x0000000e00277202 */ /* 0x000fe20000000f00 */
[----:B------:R0:W-:Y:S01]  /*19c40*/  STSM.16.M88.4 [R77], R4 ;  /* 0x000000044d007844 */ /* 0x0001e20000000200 */
[----:B------:R-:W-:Y:S02]  /*19c50*/  SHF.R.U64 R80, R80, 0x3, RZ ;  /* 0x0000000350507819 */ /* 0x000fe400000012ff */
[----:B------:R-:W-:Y:S02]  /*19c60*/  MOV R29, R16 ;  /* 0x00000010001d7202 */ /* 0x000fe40000000f00 */
[----:B------:R-:W-:-:S02]  /*19c70*/  F2FP.F16.F32.PACK_AB R12, R28, R19 ;  /* 0x000000131c0c723e */ /* 0x000fc400000000ff */
[----:B------:R-:W-:Y:S02]  /*19c80*/  F2FP.F16.F32.PACK_AB R13, R73, R44 ;  /* 0x0000002c490d723e */ /* 0x000fe400000000ff */
[----:B------:R-:W-:Y:S02]  /*19c90*/  F2FP.F16.F32.PACK_AB R14, R37, R0 ;  /* 0x00000000250e723e */ /* 0x000fe400000000ff */
[----:B------:R-:W-:Y:S01]  /*19ca0*/  F2FP.F16.F32.PACK_AB R15, R72, R31 ;  /* 0x0000001f480f723e */ /* 0x000fe200000000ff */
[----:B------:R-:W1:Y:S01]  /*19cb0*/  LDC R0, c[0x0][0xbe8] ;  /* 0x0002fa00ff007b82 */ /* 0x000e620000000800 */
[----:B------:R-:W-:Y:S01]  /*19cc0*/  F2FP.F16.F32.PACK_AB R16, R41, R40 ;  /* 0x000000282910723e */ /* 0x000fe200000000ff */
[----:B------:R-:W-:Y:S01]  /*19cd0*/  IMAD.MOV.U32 R40, RZ, RZ, RZ ;  /* 0x000000ffff287224 */ /* 0x000fe200078e00ff */
[----:B------:R-:W-:Y:S01]  /*19ce0*/  F2FP.F16.F32.PACK_AB R17, R43, R42 ;  /* 0x0000002a2b11723e */ /* 0x000fe200000000ff */
[----:B------:R-:W-:Y:S01]  /*19cf0*/  STSM.16.M88.4 [R74], R12 ;  /* 0x0000000c4a007844 */ /* 0x000fe20000000200 */
[----:B------:R-:W-:-:S02]  /*19d00*/  F2FP.F16.F32.PACK_AB R19, R47, R46 ;  /* 0x0000002e2f13723e */ /* 0x000fc400000000ff */
[----:B------:R-:W-:Y:S02]  /*19d10*/  LOP3.LUT R10, R80, R81, RZ, 0x3c, !PT ;  /* 0x00000051500a7212 */ /* 0x000fe400078e3cff */
[----:B------:R-:W-:Y:S01]  /*19d20*/  ISETP.NE.U32.AND P0, PT, RZ, UR4, PT ;  /* 0x00000004ff007c0c */ /* 0x000fe2000bf05070 */
[----:B------:R2:W-:Y:S01]  /*19d30*/  STSM.16.M88.4 [R39], R16 ;  /* 0x0000001027007844 */ /* 0x0005e20000000200 */
[----:B------:R-:W-:Y:S02]  /*19d40*/  MOV R25, R8 ;  /* 0x0000000800197202 */ /* 0x000fe40000000f00 */
[----:B------:R-:W-:Y:S02]  /*19d50*/  MOV R24, R10 ;  /* 0x0000000a00187202 */ /* 0x000fe40000000f00 */
[----:B0-----:R-:W-:Y:S02]  /*19d60*/  F2FP.F16.F32.PACK_AB R4, R49, R48 ;  /* 0x000000303104723e */ /* 0x001fe400000000ff */
[----:B------:R-:W-:-:S02]  /*19d70*/  F2FP.F16.F32.PACK_AB R5, R51, R50 ;  /* 0x000000323305723e */ /* 0x000fc400000000ff */
[----:B------:R-:W-:Y:S02]  /*19d80*/  F2FP.F16.F32.PACK_AB R6, R53, R52 ;  /* 0x000000343506723e */ /* 0x000fe400000000ff */
[----:B------:R-:W-:Y:S02]  /*19d90*/  F2FP.F16.F32.PACK_AB R7, R55, R54 ;  /* 0x000000363707723e */ /* 0x000fe400000000ff */
[----:B------:R-:W-:Y:S02]  /*19da0*/  F2FP.F16.F32.PACK_AB R8, R57, R56 ;  /* 0x000000383908723e */ /* 0x000fe400000000ff */
[----:B------:R-:W-:Y:S01]  /*19db0*/  F2FP.F16.F32.PACK_AB R9, R59, R58 ;  /* 0x0000003a3b09723e */ /* 0x000fe200000000ff */
[----:B------:R0:W-:Y:S01]  /*19dc0*/  STSM.16.M88.4 [R29], R4 ;  /* 0x000000041d007844 */ /* 0x0001e20000000200 */
[----:B--2---:R-:W-:Y:S02]  /*19dd0*/  IADD3 R16, P1, R30, UR4, RZ ;  /* 0x000000041e107c10 */ /* 0x004fe4000ff3e0ff */
[----:B------:R-:W-:-:S02]  /*19de0*/  F2FP.F16.F32.PACK_AB R10, R61, R60 ;  /* 0x0000003c3d0a723e */ /* 0x000fc400000000ff */
[----:B------:R-:W-:Y:S02]  /*19df0*/  F2FP.F16.F32.PACK_AB R11, R63, R62 ;  /* 0x0000003e3f0b723e */ /* 0x000fe400000000ff */
[----:B------:R-:W-:Y:S02]  /*19e00*/  F2FP.F16.F32.PACK_AB R12, R65, R64 ;  /* 0x00000040410c723e */ /* 0x000fe400000000ff */
[----:B------:R-:W-:Y:S01]  /*19e10*/  F2FP.F16.F32.PACK_AB R13, R67, R66 ;  /* 0x00000042430d723e */ /* 0x000fe200000000ff */
[----:B------:R2:W-:Y:S01]  /*19e20*/  STSM.16.M88.4 [R25], R8 ;  /* 0x0000000819007844 */ /* 0x0005e20000000200 */
[----:B------:R-:W-:Y:S02]  /*19e30*/  F2FP.F16.F32.PACK_AB R14, R69, R68 ;  /* 0x00000044450e723e */ /* 0x000fe400000000ff */
[----:B------:R-:W-:Y:S02]  /*19e40*/  F2FP.F16.F32.PACK_AB R15, R71, R70 ;  /* 0x00000046470f723e */ /* 0x000fe400000000ff */
[----:B------:R-:W-:-:S02]  /*19e50*/  ISETP.NE.AND.EX P0, PT, RZ, UR5, PT, P0 ;  /* 0x00000005ff007c0c */ /* 0x000fc4000bf05300 */
        /* <DEDUP_REMOVED lines=11> */
[----:B-1----:R-:W-:-:S03]  /*19f10*/  ISETP.NE.AND P1, PT, R0, 0x1, PT ;  /* 0x000000010000780c */ /* 0x002fc60003f25270 */
[----:B------:R2:W5:Y:S10]  /*19f20*/  @P2 LDG.E R47, desc[UR60][R30.64] ;  /* 0x0000003c1e2f2981 */ /* 0x000574000c1e1900 */
[----:B0-----:R-:W0:Y:S08]  /*19f30*/  @P1 LDC R6, c[0x0][0xbec] ;  /* 0x0002fb00ff061b82 */ /* 0x001e300000000800 */
[----:B------:R-:W1:Y:S01]  /*19f40*/  @P1 LDC R19, c[0x0][0xbf0] ;  /* 0x0002fc00ff131b82 */ /* 0x000e620000000800 */
[----:B--2---:R-:W-:Y:S05]  /*19f50*/  @P2 BRA `(.L_x_12371) ;  /* 0x0000000000102947 */ /* 0x004fea0003800000 */
[----:B------:R-:W-:Y:S05]  /*19f60*/  @!P0 BRA `(.L_x_12371) ;  /* 0x00000000000c8947 */ /* 0x000fea0003800000 */
[----:B------:R-:W2:Y:S04]  /*19f70*/  LDG.E R4, desc[UR60][R16.64] ;  /* 0x0000003c10047981 */ /* 0x000ea8000c1e1900 */
[----:B-----5:R-:W2:Y:S02]  /*19f80*/  LDG.E R47, desc[UR60][R16.64+0x4] ;  /* 0x0000043c102f7981 */ /* 0x020ea4000c1e1900 */
[----:B--2---:R-:W-:-:S07]  /*19f90*/  IMAD.IADD R47, R47, 0x1, -R4 ;  /* 0x000000012f2f7824 */ /* 0x004fce00078e0a04 */
.L_x_12371:
[----:B------:R-:W2:Y:S01]  /*19fa0*/  LDL R4, [R1+0x68] ;  /* 0x0000680001047983 */ /* 0x000ea20000100800 */
[----:B------:R-:W-:Y:S01]  /*19fb0*/  ULDC.64 UR4, c[0x0][0xb90] ;  /* 0x0002e40000047ab9 */ /* 0x000fe20000000a00 */
[----:B------:R-:W3:Y:S01]  /*19fc0*/  S2R R5, SR_TID.X ;  /* 0x0000000000057919 */ /* 0x000ee20000002100 */
[----:B-----5:R-:W-:Y:S02]  /*19fd0*/  SHF.R.S32.HI R41, RZ, 0x1f, R40 ;  /* 0x0000001fff297819 */ /* 0x020fe40000011428 */
[----:B------:R-:W-:Y:S01]  /*19fe0*/  SEL R37, R26, RZ, !P0 ;  /* 0x000000ff1a257207 */ /* 0x000fe20004000000 */
[----:B------:R-:W4:Y:S01]  /*19ff0*/  LDL.LU R51, [R1+0x70] ;  /* 0x0000700001337983 */ /* 0x000f220000300800 */
[----:B------:R-:W-:Y:S01]  /*1a000*/  SEL R39, R83, RZ, !P0 ;  /* 0x000000ff53277207 */ /* 0x000fe20004000000 */
[----:B------:R-:W-:Y:S01]  /*1a010*/  IMAD R47, R47, R0, RZ ;  /* 0x000000002f2f7224 */ /* 0x000fe200078e02ff */
[----:B------:R-:W1:Y:S01]  /*1a020*/  @P1 LDC R49, c[0x0][0xbec] ;  /* 0x0002fb00ff311b82 */ /* 0x000e620000000800 */
[----:B------:R-:W2:Y:S04]  /*1a030*/  LDL.LU R50, [R1+0x58] ;  /* 0x0000580001327983 */ /* 0x000ea80000300800 */
[----:B------:R-:W2:Y:S01]  /*1a040*/  LDL R14, [R1+0x88] ;  /* 0x00008800010e7983 */ /* 0x000ea20000100800 */
[----:B---3--:R-:W-:-:S05]  /*1a050*/  VIADD R10, R5, 0xffffff80 ;  /* 0xffffff80050a7836 */ /* 0x008fca0000000000 */
[----:B------:R-:W-:-:S04]  /*1a060*/  SHF.R.S32.HI R48, RZ, 0x1f, R10 ;  /* 0x0000001fff307819 */ /* 0x000fc8000001140a */
[----:B------:R-:W-:-:S04]  /*1a070*/  LEA.HI R48, R48, R10, RZ, 0x2 ;  /* 0x0000000a30307211 */ /* 0x000fc800078f10ff */
[----:B------:R-:W-:-:S05]  /*1a080*/  SHF.R.S32.HI R48, RZ, 0x2, R48 ;  /* 0x00000002ff307819 */ /* 0x000fca0000011430 */
[----:B------:R-:W-:-:S04]  /*1a090*/  IMAD R9, R48, 0x20, R32 ;  /* 0x0000002030097824 */ /* 0x000fc800078e0220 */
[----:B------:R-:W-:Y:S01]  /*1a0a0*/  IMAD.WIDE R20, R9, 0x2, R20 ;  /* 0x0000000209147825 */ /* 0x000fe200078e0214 */
[----:B------:R-:W-:-:S04]  /*1a0b0*/  SHF.R.S32.HI R15, RZ, 0x1f, R10 ;  /* 0x0000001fff0f7819 */ /* 0x000fc8000001140a */
[----:B------:R-:W-:-:S04]  /*1a0c0*/  LEA.HI R15, R15, R10, RZ, 0x7 ;  /* 0x0000000a0f0f7211 */ /* 0x000fc800078f38ff */
[----:B------:R-:W-:-:S05]  /*1a0d0*/  LOP3.LUT R15, R15, 0xffffff80, RZ, 0xc0, !PT ;  /* 0xffffff800f0f7812 */ /* 0x000fca00078ec0ff */
[----:B------:R-:W-:Y:S01]  /*1a0e0*/  IMAD.IADD R15, R10, 0x1, -R15 ;  /* 0x000000010a0f7824 */ /* 0x000fe200078e0a0f */
[C---:B------:R-:W-:Y:S02]  /*1a0f0*/  IADD3 R17, P5, R20.reuse, 0x4800, RZ ;  /* 0x0000480014117810 */ /* 0x040fe40007fbe0ff */
[----:B------:R-:W-:Y:S02]  /*1a100*/  IADD3 R25, P4, R20, 0x6000, RZ ;  /* 0x0000600014197810 */ /* 0x000fe40007f9e0ff */
[----:B------:R-:W-:Y:S02]  /*1a110*/  LOP3.LUT R16, R17, 0x180, RZ, 0xc0, !PT ;  /* 0x0000018011107812 */ /* 0x000fe400078ec0ff */
[----:B------:R-:W-:Y:S01]  /*1a120*/  LOP3.LUT R24, R25, 0x180, RZ, 0xc0, !PT ;  /* 0x0000018019187812 */ /* 0x000fe200078ec0ff */
[----:B------:R-:W-:Y:S01]  /*1a130*/  IMAD R38, R38, 0x60, R48 ;  /* 0x0000006026267824 */ /* 0x000fe200078e0230 */
[----:B------:R-:W-:Y:S02]  /*1a140*/  SHF.R.U64 R16, R16, 0x3, RZ ;  /* 0x0000000310107819 */ /* 0x000fe400000012ff */
[----:B------:R-:W-:-:S02]  /*1a150*/  SHF.R.U64 R24, R24, 0x3, RZ ;  /* 0x0000000318187819 */ /* 0x000fc400000012ff */
[----:B------:R-:W-:Y:S01]  /*1a160*/  LOP3.LUT R16, R16, R17, RZ, 0x3c, !PT ;  /* 0x0000001110107212 */ /* 0x000fe200078e3cff */
[--C-:B------:R-:W-:Y:S01]  /*1a170*/  IMAD.X R17, RZ, RZ, R21.reuse, P5 ;  /* 0x000000ffff117224 */ /* 0x100fe200028e0615 */
[----:B------:R-:W-:Y:S01]  /*1a180*/  LOP3.LUT R24, R24, R25, RZ, 0x3c, !PT ;  /* 0x0000001918187212 */ /* 0x000fe200078e3cff */
[----:B------:R-:W-:Y:S01]  /*1a190*/  IMAD.X R25, RZ, RZ, R21, P4 ;  /* 0x000000ffff197224 */ /* 0x000fe200020e0615 */
[----:B------:R-:W-:Y:S01]  /*1a1a0*/  BSSY B1, `(.L_x_12372) ;  /* 0x000007e000017945 */ /* 0x000fe20003800000 */
        /* <DEDUP_REMOVED lines=27> */
[----:B------:R-:W-:Y:S01]  /*1a360*/  SHFL.IDX PT, R44, R6, RZ, 0x1c1f ;  /* 0x001c1fff062c7589 */ /* 0x000fe200000e0000 */
[----:B------:R-:W-:Y:S01]  /*1a370*/  IADD3 R7, P2, R20, 0x1800, RZ ;  /* 0x0000180014077810 */ /* 0x000fe20007f5e0ff */
[----:B------:R-:W-:Y:S01]  /*1a380*/  IMAD.IADD R4, R14, 0x1, R50 ;  /* 0x000000010e047824 */ /* 0x000fe200078e0232 */
[----:B------:R-:W-:Y:S01]  /*1a390*/  IADD3 R13, P3, R20, 0x3000, RZ ;  /* 0x00003000140d7810 */ /* 0x000fe20007f7e0ff */
[----:B------:R-:W0:Y:S01]  /*1a3a0*/  SHFL.IDX PT, R45, R10, RZ, 0x1c1f ;  /* 0x001c1fff0a2d7589 */ /* 0x000e2200000e0000 */
[----:B------:R-:W-:Y:S01]  /*1a3b0*/  LOP3.LUT P0, RZ, R15, 0x3, RZ, 0xc0, !PT ;  /* 0x000000030fff7812 */ /* 0x000fe2000780c0ff */
[----:B------:R-:W-:Y:S02]  /*1a3c0*/  ULDC.64 UR4, c[0x0][0xaa0] ;  /* 0x0002a80000047ab9 */ /* 0x000fe40000000a00 */
[----:B------:R-:W-:Y:S04]  /*1a3d0*/  SHFL.IDX PT, R42, R6, 0x1, 0x1c1f ;  /* 0x003c1f00062a7f89 */ /* 0x000fe800000e0000 */
[----:B------:R-:W1:Y:S01]  /*1a3e0*/  SHFL.IDX PT, R43, R10, 0x1, 0x1c1f ;  /* 0x003c1f000a2b7f89 */ /* 0x000e6200000e0000 */
[----:B------:R-:W-:Y:S01]  /*1a3f0*/  IMAD.X R9, RZ, RZ, R21, P2 ;  /* 0x000000ffff097224 */ /* 0x000fe200010e0615 */
[C---:B------:R-:W-:Y:S01]  /*1a400*/  ISETP.GE.OR P2, PT, R4.reuse, R47, P0 ;  /* 0x0000002f0400720c */ /* 0x040fe20000746670 */
[----:B------:R-:W-:-:S05]  /*1a410*/  VIADD R4, R4, 0x8 ;  /* 0x0000000804047836 */ /* 0x000fca0000000000 */
[----:B------:R-:W-:Y:S02]  /*1a420*/  ISETP.GE.OR P0, PT, R4, R47, P0 ;  /* 0x0000002f0400720c */ /* 0x000fe40000706670 */
[----:B------:R-:W-:Y:S02]  /*1a430*/  LOP3.LUT R12, R13, 0x180, RZ, 0xc0, !PT ;  /* 0x000001800d0c7812 */ /* 0x000fe400078ec0ff */
[----:B------:R-:W-:Y:S02]  /*1a440*/  LOP3.LUT R8, R7, 0x180, RZ, 0xc0, !PT ;  /* 0x0000018007087812 */ /* 0x000fe400078ec0ff */
[----:B------:R-:W-:Y:S01]  /*1a450*/  SHF.R.U64 R12, R12, 0x3, RZ ;  /* 0x000000030c0c7819 */ /* 0x000fe200000012ff */
[----:B0-----:R-:W-:Y:S01]  /*1a460*/  @!P2 ST.E desc[UR60][R44.64], R3 ;  /* 0x000000032c00a985 */ /* 0x001fe2000c10193c */
[----:B------:R-:W-:Y:S02]  /*1a470*/  SHF.R.U64 R8, R8, 0x3, RZ ;  /* 0x0000000308087819 */ /* 0x000fe400000012ff */
[----:B------:R-:W-:Y:S01]  /*1a480*/  LOP3.LUT R12, R12, R13, RZ, 0x3c, !PT ;  /* 0x0000000d0c0c7212 */ /* 0x000fe200078e3cff */
[----:B------:R-:W-:-:S02]  /*1a490*/  IMAD.X R13, RZ, RZ, R21, P3 ;  /* 0x000000ffff0d7224 */ /* 0x000fc400018e0615 */
[----:B-1----:R0:W-:Y:S01]  /*1a4a0*/  @!P0 ST.E desc[UR60][R42.64], R2 ;  /* 0x000000022a008985 */ /* 0x0021e2000c10193c */
[----:B------:R-:W-:Y:S02]  /*1a4b0*/  LOP3.LUT R8, R8, R7, RZ, 0x3c, !PT ;  /* 0x0000000708087212 */ /* 0x000fe400078e3cff */
[C---:B------:R-:W-:Y:S01]  /*1a4c0*/  IADD3 R5, P3, R20.reuse, 0x7800, RZ ;  /* 0x0000780014057810 */ /* 0x040fe20007f7e0ff */
[----:B------:R-:W-:Y:S01]  /*1a4d0*/  IMAD R41, R41, UR4, RZ ;  /* 0x0000000429297c24 */ /* 0x000fe2000f8e02ff */
[----:B------:R-:W-:Y:S01]  /*1a4e0*/  LOP3.LUT R7, R20, 0x180, RZ, 0xc0, !PT ;  /* 0x0000018014077812 */ /* 0x000fe200078ec0ff */
[----:B------:R-:W5:Y:S01]  /*1a4f0*/  LD.E.128 R12, desc[UR60][R12.64] ;  /* 0x0000003c0c0c7980 */ /* 0x000f62000c101d00 */
[----:B0-----:R-:W0:Y:S01]  /*1a500*/  @P1 LDC R43, c[0x0][0xbf0] ;  /* 0x0002fc00ff2b1b82 */ /* 0x001e220000000800 */
[----:B------:R-:W-:Y:S01]  /*1a510*/  LOP3.LUT R4, R5, 0x180, RZ, 0xc0, !PT ;  /* 0x0000018005047812 */ /* 0x000fe200078ec0ff */
[----:B------:R-:W-:Y:S01]  /*1a520*/  IMAD.WIDE.U32 R2, R40, UR4, RZ ;  /* 0x0000000428027c25 */ /* 0x000fe2000f8e00ff */
[----:B------:R-:W-:Y:S01]  /*1a530*/  SHF.R.U64 R7, R7, 0x3, RZ ;  /* 0x0000000307077819 */ /* 0x000fe200000012ff */
[----:B------:R-:W5:Y:S01]  /*1a540*/  LD.E.128 R8, desc[UR60][R8.64] ;  /* 0x0000003c08087980 */ /* 0x000f62000c101d00 */
[----:B------:R-:W-:Y:S01]  /*1a550*/  SHF.R.U64 R4, R4, 0x3, RZ ;  /* 0x0000000304047819 */ /* 0x000fe200000012ff */
[----:B------:R-:W-:Y:S01]  /*1a560*/  IMAD R41, R40, UR5, R41 ;  /* 0x0000000528297c24 */ /* 0x000fe2000f8e0229 */
[----:B------:R-:W-:Y:S01]  /*1a570*/  LOP3.LUT R20, R7, R20, RZ, 0x3c, !PT ;  /* 0x0000001407147212 */ /* 0x000fe200078e3cff */
[----:B------:R-:W-:Y:S01]  /*1a580*/  ULDC.64 UR4, c[0x0][0xae8] ;  /* 0x0002ba0000047ab9 */ /* 0x000fe20000000a00 */
[----:B------:R-:W-:Y:S01]  /*1a590*/  IMAD.IADD R40, R50, 0x1, R38 ;  /* 0x0000000132287824 */ /* 0x000fe200078e0226 */
[----:B------:R-:W5:Y:S01]  /*1a5a0*/  LD.E.128 R16, desc[UR60][R16.64] ;  /* 0x0000003c10107980 */ /* 0x000f62000c101d00 */
[----:B------:R-:W-:-:S02]  /*1a5b0*/  IMAD.IADD R3, R3, 0x1, R41 ;  /* 0x0000000103037824 */ /* 0x000fc400078e0229 */
[----:B------:R-:W-:Y:S01]  /*1a5c0*/  IMAD R46, R46, UR4, RZ ;  /* 0x000000042e2e7c24 */ /* 0x000fe2000f8e02ff */
[----:B------:R-:W-:Y:S01]  /*1a5d0*/  LOP3.LUT R28, R4, R5, RZ, 0x3c, !PT ;  /* 0x00000005041c7212 */ /* 0x000fe200078e3cff */
[----:B------:R-:W-:Y:S01]  /*1a5e0*/  IMAD.X R29, RZ, RZ, R21, P3 ;  /* 0x000000ffff1d7224 */ /* 0x000fe200018e0615 */
[----:B------:R1:W5:Y:S01]  /*1a5f0*/  LD.E.128 R4, desc[UR60][R20.64] ;  /* 0x0000003c14047980 */ /* 0x000362000c101d00 */
[----:B------:R-:W-:-:S03]  /*1a600*/  IMAD.WIDE.U32 R2, R51, UR4, R2 ;  /* 0x0000000433027c25 */ /* 0x000fc6000f8e0002 */
[----:B------:R-:W5:Y:S04]  /*1a610*/  LD.E.128 R24, desc[UR60][R24.64] ;  /* 0x0000003c18187980 */ /* 0x000f68000c101d00 */
[----:B------:R-:W5:Y:S01]  /*1a620*/  LD.E.128 R28, desc[UR60][R28.64] ;  /* 0x0000003c1c1c7980 */ /* 0x000f62000c101d00 */
[----:B-1----:R-:W-:Y:S01]  /*1a630*/  IMAD R21, R51, UR5, R46 ;  /* 0x0000000533157c24 */ /* 0x002fe2000f8e022e */
[----:B------:R-:W-:Y:S01]  /*1a640*/  ULDC.64 UR4, c[0x0][0xaf0] ;  /* 0x0002bc0000047ab9 */ /* 0x000fe20000000a00 */
[----:B------:R-:W-:Y:S01]  /*1a650*/  @P1 IMAD.HI.U32 R20, R40, R49, RZ ;  /* 0x0000003128141227 */ /* 0x000fe200078e00ff */
        /* <DEDUP_REMOVED lines=22> */
[----:B------:R-:W-:Y:S02]  /*1a7c0*/  IMAD.IADD R44, R48, 0x1, R50 ;  /* 0x00000001302c7824 */ /* 0x000fe400078e0232 */
[----:B------:R-:W-:Y:S02]  /*1a7d0*/  IMAD.IADD R3, R3, 0x1, R39 ;  /* 0x0000000103037824 */ /* 0x000fe400078e0227 */
[----:B------:R-:W-:Y:S02]  /*1a7e0*/  IMAD R0, R0, UR4, RZ ;  /* 0x0000000400007c24 */ /* 0x000fe4000f8e02ff */
[----:B------:R-:W-:Y:S01]  /*1a7f0*/  IMAD.WIDE.U32 R2, R37, UR4, R2 ;  /* 0x0000000425027c25 */ /* 0x000fe2000f8e0002 */
[----:B------:R-:W-:-:S03]  /*1a800*/  ISETP.GE.AND P0, PT, R44, R47, PT ;  /* 0x0000002f2c00720c */ /* 0x000fc60003f06270 */
[----:B------:R-:W-:Y:S01]  /*1a810*/  IMAD R21, R37, UR5, R0 ;  /* 0x0000000525157c24 */ /* 0x000fe2000f8e0200 */
[----:B------:R-:W-:Y:S01]  /*1a820*/  ULDC.64 UR4, c[0x0][0xa80] ;  /* 0x0002a00000047ab9 */ /* 0x000fe20000000a00 */
[----:B------:R-:W-:Y:S01]  /*1a830*/  VIADD R0, R22, 0x31c20 ;  /* 0x00031c2016007836 */ /* 0x000fe20000000000 */
[----:B------:R-:W-:Y:S01]  /*1a840*/  LEA R37, P1, R2, UR4, 0x1 ;  /* 0x0000000402257c11 */ /* 0x000fe2000f8208ff */
[----:B------:R-:W-:-:S03]  /*1a850*/  IMAD.IADD R3, R3, 0x1, R21 ;  /* 0x0000000103037824 */ /* 0x000fc600078e0215 */
[----:B------:R-:W-:Y:S02]  /*1a860*/  PRMT R0, RZ, 0x654, R0 ;  /* 0x00000654ff007816 */ /* 0x000fe40000000000 */
[----:B------:R-:W-:Y:S01]  /*1a870*/  LEA.HI.X R42, R2, UR5, R3, 0x1, P1 ;  /* 0x00000005022a7c11 */ /* 0x000fe200088f0c03 */
[----:B-1----:R0:W1:Y:S01]  /*1a880*/  SHFL.IDX PT, R20, R37, RZ, 0x1c1f ;  /* 0x001c1fff25147589 */ /* 0x00206200000e0000 */
[----:B------:R0:W-:Y:S03]  /*1a890*/  SYNCS.ARRIVE.TRANS64.RED.A1T0 RZ, [R0+URZ], RZ ;  /* 0x000000ff00ff79a7 */ /* 0x0001e6000810043f */
        /* <DEDUP_REMOVED lines=14> */
.L_x_12373:
[----:B------:R-:W-:Y:S05]  /*1a980*/  BSYNC B1 ;  /* 0x0000000000017941 */ /* 0x000fea0003800000 */
.L_x_12372:
        /* <DEDUP_REMOVED lines=19> */
.L_x_12370:
        /* <DEDUP_REMOVED lines=16> */
[----:B0-----:R-:W-:Y:S02]  /*1abc0*/  ISETP.NE.AND P2, PT, R19, 0x1, PT ;  /* 0x000000011300780c */ /* 0x001fe40003f45270 */
[----:B------:R-:W-:-:S11]  /*1abd0*/  ISETP.GE.AND P3, PT, R82, 0xc0, PT ;  /* 0x000000c05200780c */ /* 0x000fd60003f66270 */
[----:B------:R-:W0:Y:S08]  /*1abe0*/  @P2 LDC R12, c[0x0][0xbec] ;  /* 0x0002fb00ff0c2b82 */ /* 0x000e300000000800 */
[----:B------:R-:W2:Y:S01]  /*1abf0*/  @P2 LDC R21, c[0x0][0xbf0] ;  /* 0x0002fc00ff152b82 */ /* 0x000ea20000000800 */
[----:B-1----:R-:W-:Y:S05]  /*1ac00*/  @P1 BRA `(.L_x_12375) ;  /* 0x0000000000101947 */ /* 0x002fea0003800000 */
[----:B------:R-:W-:Y:S05]  /*1ac10*/  @!P0 BRA `(.L_x_12375) ;  /* 0x00000000000c8947 */ /* 0x000fea0003800000 */
[----:B------:R-:W3:Y:S04]  /*1ac20*/  LDG.E R5, desc[UR60][R2.64] ;  /* 0x0000003c02057981 */ /* 0x000ee8000c1e1900 */
[----:B-----5:R-:W3:Y:S02]  /*1ac30*/  LDG.E R6, desc[UR60][R2.64+0x4] ;  /* 0x0000043c02067981 */ /* 0x020ee4000c1e1900 */
[----:B---3--:R-:W-:-:S07]  /*1ac40*/  IMAD.IADD R6, R6, 0x1, -R5 ;  /* 0x0000000106067824 */ /* 0x008fce00078e0a05 */
.L_x_12375:
[----:B------:R-:W3:Y:S04]  /*1ac50*/  LDL R14, [R1+0x70] ;  /* 0x00007000010e7983 */ /* 0x000ee80000100800 */
[----:B------:R1:W5:Y:S01]  /*1ac60*/  LDL R16, [R1+0x58] ;  /* 0x0000580001107983 */ /* 0x0003620000100800 */
[----:B------:R-:W-:Y:S01]  /*1ac70*/  BSSY B1, `(.L_x_12376) ;  /* 0x000002d000017945 */ /* 0x000fe20003800000 */
[----:B----4-:R-:W-:Y:S02]  /*1ac80*/  SEL R13, R83, RZ, !P0 ;  /* 0x000000ff530d7207 */ /* 0x010fe40004000000 */
[----:B------:R-:W-:Y:S02]  /*1ac90*/  SEL R26, R26, RZ, !P0 ;  /* 0x000000ff1a1a7207 */ /* 0x000fe40004000000 */
[----:B-----5:R-:W-:-:S02]  /*1aca0*/  SHF.R.S32.HI R11, RZ, 0x1f, R0 ;  /* 0x0000001fff0b7819 */ /* 0x020fc40000011400 */
[----:B---3--:R-:W-:Y:S01]  /*1acb0*/  SHF.R.S32.HI R10, RZ, 0x1f, R14 ;  /* 0x0000001fff0a7819 */ /* 0x008fe2000001140e */
[----:B-1----:R-:W-:Y:S06]  /*1acc0*/  @P3 BRA `(.L_x_12377) ;  /* 0x00000000009c3947 */ /* 0x002fec0003800000 */
[----:B------:R-:W1:Y:S01]  /*1acd0*/  S2R R3, SR_TID.X ;  /* 0x0000000000037919 */ /* 0x000e620000002100 */
[----:B------:R-:W3:Y:S02]  /*1ace0*/  LDC R9, c[0x0][0xbe8] ;  /* 0x0002fa00ff097b82 */ /* 0x000ee40000000800 */
[----:B---3--:R-:W-:Y:S01]  /*1acf0*/  IMAD R2, R6, R9, RZ ;  /* 0x0000000906027224 */ /* 0x008fe200078e02ff */
[----:B-1----:R-:W-:-:S04]  /*1ad00*/  IADD3 R8, R16, -0x80, R3 ;  /* 0xffffff8010087810 */ /* 0x002fc80007ffe003 */
        /* <DEDUP_REMOVED lines=35> */
.L_x_12377:
[----:B------:R-:W-:Y:S05]  /*1af40*/  BSYNC B1 ;  /* 0x0000000000017941 */ /* 0x000fea0003800000 */
.L_x_12376:
        /* <DEDUP_REMOVED lines=44> */
.L_x_12574:
        /* <DEDUP_REMOVED lines=18> */
.L_x_12380:
[----:B------:R-:W-:Y:S05]  /*1b330*/  BSYNC B1 ;  /* 0x0000000000017941 */ /* 0x000fea0003800000 */
.L_x_12379:
[----:B------:R-:W-:-:S03]  /*1b340*/  UMOV UR4, 0xffffffff ;  /* 0xffffffff00047882 */ /* 0x000fc60000000000 */
[----:B------:R-:W-:Y:S05]  /*1b350*/  BRA.DIV UR4, `(.L_x_12381) ;  /* 0x0000008604dc7947 */ /* 0x000fea000b800000 */
[----:B-1----:R1:W4:Y:S04]  /*1b360*/  SHFL.IDX PT, R3, R2, 0x1, 0x1c1f ;  /* 0x003c1f0002037f89 */ /* 0x00232800000e0000 */
[----:B--2---:R1:W2:Y:S02]  /*1b370*/  SHFL.IDX PT, R14, R0, 0x1, 0x1c1f ;  /* 0x003c1f00000e7f89 */ /* 0x0042a400000e0000 */
.L_x_12578:
        /* <DEDUP_REMOVED lines=16> */
.L_x_12374:
[----:B------:R-:W-:Y:S05]  /*1b480*/  BSYNC B0 ;  /* 0x0000000000007941 */ /* 0x000fea0003800000 */
.L_x_12369:
[----:B------:R-:W-:Y:S02]  /*1b490*/  ULDC UR4, c[0x0][0xc3c] ;  /* 0x00030f0000047ab9 */ /* 0x000fe40000000800 */
[----:B------:R-:W-:-:S13]  /*1b4a0*/  ISETP.GE.AND P0, PT, R107, UR4, PT ;  /* 0x000000046b007c0c */ /* 0x000fda000bf06270 */
[----:B------:R-:W-:Y:S05]  /*1b4b0*/  @!P0 BRA `(.L_x_12382) ;  /* 0xfffffe5c00f08947 */ /* 0x000fea000383ffff */
[----:B------:R-:W-:Y:S05]  /*1b4c0*/  BRA `(.L_x_12235) ;  /* 0x0000007c00347947 */ /* 0x000fea0003800000 */
.L_x_12233:
[----:B------:R-:W-:-:S08]  /*1b4d0*/  NOP ;  /* 0x0000000000007918 */ /* 0x000fd00000000000 */
[----:B0-----:R-:W0:-:S00]  /*1b4e0*/  USETMAXREG.DEALLOC.CTAPOOL 0x20 ;  /* 0x00000020000079c8 */ /* 0x001e0000080e0500 */
        /* <DEDUP_REMOVED lines=16> */
.L_x_12383:
        /* <DEDUP_REMOVED lines=42> */
.L_x_12389:
        /* <DEDUP_REMOVED lines=12> */
.L_x_12388:
[----:B------:R-:W-:Y:S05]  /*1b950*/  BSYNC B0 ;  /* 0x0000000000007941 */ /* 0x000fea0003800000 */
.L_x_12387:
        /* <DEDUP_REMOVED lines=22> */
.L_x_12385:
        /* <DEDUP_REMOVED lines=21> */
.L_x_12390:
        /* <DEDUP_REMOVED lines=59> */
.L_x_12386:
[----:B------:R-:W-:Y:S02]  /*1bfc0*/  IMAD.MOV.U32 R17, RZ, RZ, RZ ;  /* 0x000000ffff117224 */ /* 0x000fe400078e00ff */
[----:B------:R-:W-:Y:S02]  /*1bfd0*/  IMAD.U32 R16, RZ, RZ, UR6 ;  /* 0x00000006ff107e24 */ /* 0x000fe4000f8e00ff */
[----:B------:R-:W-:-:S07]  /*1bfe0*/  IMAD.MOV.U32 R18, RZ, RZ, RZ ;  /* 0x000000ffff127224 */ /* 0x000fce00078e00ff */
.L_x_12391:
[----:B------:R-:W-:-:S13]  /*1bff0*/  ISETP.NE.AND P0, PT, R5, RZ, PT ;  /* 0x000000ff0500720c */ /* 0x000fda0003f05270 */
[----:B------:R-:W0:Y:S01]  /*1c000*/  @!P0 S2R R3, SR_CgaCtaId ;  /* 0x0000000000038919 */ /* 0x000e220000008800 */
[----:B------:R-:W-:-:S04]  /*1c010*/  @!P0 MOV R0, 0x400 ;  /* 0x0000040000008802 */ /* 0x000fc80000000f00 */
[----:B0-----:R-:W-:-:S05]  /*1c020*/  @!P0 LEA R0, R3, R0, 0x18 ;  /* 0x0000000003008211 */ /* 0x001fca00078ec0ff */
[----:B------:R2:W-:Y:S01]  /*1c030*/  @!P0 STS.128 [R0+0x31cd0], R16 ;  /* 0x031cd01000008388 */ /* 0x0005e20000000c00 */
[----:B------:R-:W-:Y:S06]  /*1c040*/  BAR.ARV 0x5, 0x200 ;  /* 0x0148000000007b1d */ /* 0x000fec0000002000 */
.L_x_12384:
[----:B------:R3:W-:Y:S01]  /*1c050*/  STL [R1+0x24], RZ ;  /* 0x000024ff01007387 */ /* 0x0007e20000100800 */
[----:B------:R-:W-:Y:S01]  /*1c060*/  ULDC UR4, c[0x0][0xc3c] ;  /* 0x00030f0000047ab9 */ /* 0x000fe20000000800 */
[----:B------:R-:W-:Y:S01]  /*1c070*/  IMAD.MOV.U32 R27, RZ, RZ, 0x1 ;  /* 0x00000001ff1b7424 */ /* 0x000fe200078e00ff */
[----:B-1----:R-:W-:Y:S01]  /*1c080*/  ISETP.GE.AND P0, PT, R19, UR4, PT ;  /* 0x0000000413007c0c */ /* 0x002fe2000bf06270 */
[----:B------:R-:W-:-:S12]  /*1c090*/  IMAD.MOV.U32 R23, RZ, RZ, RZ ;  /* 0x000000ffff177224 */ /* 0x000fd800078e00ff */
[----:B---3--:R-:W-:Y:S05]  /*1c0a0*/  @P0 BRA `(.L_x_12392) ;  /* 0x0000006c00580947 */ /* 0x008fea0003800000 */
[----:B--2---:R-:W2:Y:S04]  /*1c0b0*/  LDL R0, [R1+0x94] ;  /* 0x0000940001007983 */ /* 0x004ea80000100800 */
[----:B------:R-:W3:Y:S01]  /*1c0c0*/  LDL.LU R5, [R1] ;  /* 0x0000000001057983 */ /* 0x000ee20000300800 */
[----:B------:R-:W1:Y:S01]  /*1c0d0*/  S2R R7, SR_TID.X ;  /* 0x0000000000077919 */ /* 0x000e620000002100 */
[----:B------:R-:W4:Y:S01]  /*1c0e0*/  S2UR UR5, SR_CgaCtaId ;  /* 0x00000000000579c3 */ /* 0x000f220000008800 */
[----:B-1----:R-:W-:-:S05]  /*1c0f0*/  LOP3.LUT R6, R7, 0x7f, RZ, 0xc0, !PT ;  /* 0x0000007f07067812 */ /* 0x002fca00078ec0ff */
[C---:B------:R-:W-:Y:S01]  /*1c100*/  IMAD.SHL.U32 R4, R6.reuse, 0x8, RZ ;  /* 0x0000000806047824 */ /* 0x040fe200078e00ff */
[----:B------:R-:W-:Y:S01]  /*1c110*/  ISETP.NE.AND P1, PT, R6, RZ, PT ;  /* 0x000000ff0600720c */ /* 0x000fe20003f25270 */
[----:B------:R-:W-:Y:S02]  /*1c120*/  UMOV UR4, 0x400 ;  /* 0x0000040000047882 */ /* 0x000fe40000000000 */
[----:B----4-:R-:W-:-:S06]  /*1c130*/  ULEA UR4, UR5, UR4, 0x18 ;  /* 0x0000000405047291 */ /* 0x010fcc000f8ec03f */
[----:B------:R-:W-:Y:S01]  /*1c140*/  IMAD.U32 R22, RZ, RZ, UR4 ;  /* 0x00000004ff167e24 */ /* 0x000fe2000f8e00ff */
[----:B------:R-:W-:Y:S01]  /*1c150*/  BSSY B8, `(.L_x_12392) ;  /* 0x00006cb000087945 */ /* 0x000fe20003800000 */
[----:B------:R-:W-:Y:S02]  /*1c160*/  IMAD.MOV.U32 R29, RZ, RZ, RZ ;  /* 0x000000ffff1d7224 */ /* 0x000fe400078e00ff */
[----:B------:R-:W-:Y:S02]  /*1c170*/  IMAD.MOV.U32 R23, RZ, RZ, RZ ;  /* 0x000000ffff177224 */ /* 0x000fe400078e00ff */
[----:B------:R-:W-:Y:S01]  /*1c180*/  IMAD.MOV.U32 R27, RZ, RZ, 0x1 ;  /* 0x00000001ff1b7424 */ /* 0x000fe200078e00ff */
[----:B------:R-:W-:Y:S01]  /*1c190*/  ULDC.64 UR36, c[0x0][0x198] ;  /* 0x0000660000247ab9 */ /* 0x000fe20000000a00 */
[----:B------:R-:W-:Y:S01]  /*1c1a0*/  ULDC UR39, c[0x0][0xc] ;  /* 0x0000030000277ab9 */ /* 0x000fe20000000800 */
[----:B--2---:R-:W-:Y:S01]  /*1c1b0*/  R2UR UR6, R0 ;  /* 0x00000000000672ca */ /* 0x004fe200000e0000 */
[----:B------:R-:W-:-:S05]  /*1c1c0*/  IMAD.SHL.U32 R0, R7, 0x8, RZ ;  /* 0x0000000807007824 */ /* 0x000fca00078e00ff */
[C---:B------:R-:W-:Y:S02]  /*1c1d0*/  LOP3.LUT R3, R0.reuse, 0x20, RZ, 0xc0, !PT ;  /* 0x0000002000037812 */ /* 0x040fe400078ec0ff */
[----:B0-----:R-:W-:Y:S02]  /*1c1e0*/  LOP3.LUT R2, R0, 0xd8, RZ, 0xc0, !PT ;  /* 0x000000d800027812 */ /* 0x001fe400078ec0ff */
[----:B------:R-:W-:Y:S02]  /*1c1f0*/  LOP3.LUT R3, R3, 0x300, R4, 0xf8, !PT ;  /* 0x0000030003037812 */ /* 0x000fe400078ef804 */
[----:B------:R-:W-:Y:S02]  /*1c200*/  LOP3.LUT R2, R2, 0x18, R7, 0x78, !PT ;  /* 0x0000001802027812 */ /* 0x000fe400078e7807 */
[----:B---3--:R-:W-:Y:S02]  /*1c210*/  LOP3.LUT R5, R5, 0xfffffffd, RZ, 0xc0, !PT ;  /* 0xfffffffd05057812 */ /* 0x008fe400078ec0ff */
[----:B------:R-:W-:-:S02]  /*1c220*/  LOP3.LUT R3, R3, R2, RZ, 0xfc, !PT ;  /* 0x0000000203037212 */ /* 0x000fc400078efcff */
[----:B------:R-:W-:Y:S02]  /*1c230*/  LOP3.LUT P0, R2, R7, 0x1f, RZ, 0xc0, !PT ;  /* 0x0000001f07027812 */ /* 0x000fe4000780c0ff */
[----:B------:R-:W-:-:S04]  /*1c240*/  @P1 LOP3.LUT R5, R5, 0x2, RZ, 0xfc, !PT ;  /* 0x0000000205051812 */ /* 0x000fc800078efcff */
[----:B------:R-:W-:-:S07]  /*1c250*/  LOP3.LUT R5, R5, 0xfffffffe, RZ, 0xc0, !PT ;  /* 0xfffffffe05057812 */ /* 0x000fce00078ec0ff */
[----:B------:R-:W-:Y:S02]  /*1c260*/  @P0 LOP3.LUT R5, R5, 0x1, RZ, 0xfc, !PT ;  /* 0x0000000105050812 */ /* 0x000fe400078efcff */
[----:B------:R-:W-:Y:S01]  /*1c270*/  ISETP.NE.OR P0, PT, R6, RZ, !P0 ;  /* 0x000000ff0600720c */ /* 0x000fe20004705670 */
[----:B------:R0:W-:Y:S01]  /*1c280*/  STL [R1+0xc], R2 ;  /* 0x00000c0201007387 */ /* 0x0001e20000100800 */
[----:B------:R-:W-:Y:S01]  /*1c290*/  LOP3.LUT R5, R5, 0xfffffff7, RZ, 0xc0, !PT ;  /* 0xfffffff705057812 */ /* 0x000fe200078ec0ff */
[----:B------:R-:W-:Y:S02]  /*1c2a0*/  IMAD R3, R3, 0x2, R22 ;  /* 0x0000000203037824 */ /* 0x000fe400078e0216 */
[----:B0-----:R-:W-:Y:S02]  /*1c2b0*/  IMAD.SHL.U32 R2, R7, 0x20, RZ ;  /* 0x0000002007027824 */ /* 0x001fe400078e00ff */
[----:B------:R-:W-:-:S06]  /*1c2c0*/  IMAD.MOV.U32 R7, RZ, RZ, 0x1 ;  /* 0x00000001ff077424 */ /* 0x000fcc00078e00ff */
[----:B------:R-:W-:Y:S01]  /*1c2d0*/  @P0 LOP3.LUT R5, R5, 0x8, RZ, 0xfc, !PT ;  /* 0x0000000805050812 */ /* 0x000fe200078efcff */
[----:B------:R0:W-:Y:S04]  /*1c2e0*/  STL [R1+0x4], R7 ;  /* 0x0000040701007387 */ /* 0x0001e80000100800 */
[----:B------:R0:W-:Y:S04]  /*1c2f0*/  STL [R1+0x24], RZ ;  /* 0x000024ff01007387 */ /* 0x0001e80000100800 */
[----:B------:R0:W-:Y:S04]  /*1c300*/  STL [R1], R5 ;  /* 0x0000000501007387 */ /* 0x0001e80000100800 */
[----:B------:R0:W-:Y:S01]  /*1c310*/  STL [R1+0x10], R3 ;  /* 0x0000100301007387 */ /* 0x0001e20000100800 */
[----:B------:R-:W-:-:S02]  /*1c320*/  SHF.R.U32.HI R4, RZ, 0x2, R6 ;  /* 0x00000002ff047819 */ /* 0x000fc40000011606 */
[----:B------:R-:W-:Y:S02]  /*1c330*/  LOP3.LUT R0, R0, 0x18, RZ, 0xc0, !PT ;  /* 0x0000001800007812 */ /* 0x000fe400078ec0ff */
[----:B------:R-:W-:Y:S02]  /*1c340*/  LOP3.LUT R2, R4, 0x60, R2, 0xf8, !PT ;  /* 0x0000006004027812 */ /* 0x000fe400078ef802 */
[C---:B------:R-:W-:Y:S02]  /*1c350*/  LOP3.LUT R2, R0.reuse, 0x20, RZ, 0xfc, !PT ;  /* 0x0000002000027812 */ /* 0x040fe400078efcff */
[----:B------:R-:W-:Y:S01]  /*1c360*/  LOP3.LUT R0, R0, 0x40, RZ, 0xfc, !PT ;  /* 0x0000004000007812 */ /* 0x000fe200078efcff */
[----:B0-----:R-:W-:-:S12]  /*1c370*/  ULOP3.LUT UR38, UR6, 0x2, URZ, 0xfc, !UPT ;  /* 0x0000000206267892 */ /* 0x001fd8000f8efc3f */
.L_x_12540:
[----:B0-----:R-:W0:Y:S02]  /*1c380*/  LDC.64 R2, c[0x0][0xc88] ;  /* 0x00032200ff027b82 */ /* 0x001e240000000a00 */
[----:B0-----:R-:W-:-:S05]  /*1c390*/  IMAD.WIDE R2, R19, 0x4, R2 ;  /* 0x0000000413027825 */ /* 0x001fca00078e0202 */
[----:B--2---:R-:W2:Y:S01]  /*1c3a0*/  LDG.E R13, desc[UR60][R2.64] ;  /* 0x0000003c020d7981 */ /* 0x004ea2000c1e1900 */
[----:B------:R-:W-:Y:S05]  /*1c3b0*/  YIELD ;  /* 0x0000000000007946 */ /* 0x000fea0003800000 */
[----:B------:R-:W-:Y:S01]  /*1c3c0*/  ULDC.64 UR4, c[0x0][0xa28] ;  /* 0x00028a0000047ab9 */ /* 0x000fe20000000a00 */
[----:B------:R-:W-:Y:S01]  /*1c3d0*/  ULDC.64 UR6, c[0x0][0xa18] ;  /* 0x0002860000067ab9 */ /* 0x000fe20000000a00 */
[----:B------:R-:W-:Y:S02]  /*1c3e0*/  ISETP.NE.U32.AND P0, PT, RZ, UR4, PT ;  /* 0x00000004ff007c0c */ /* 0x000fe4000bf05070 */
[----:B------:R-:W-:-:S02]  /*1c3f0*/  CS2R R8, SRZ ;  /* 0x0000000000087805 */ /* 0x000fc4000001ff00 */
[----:B------:R-:W-:Y:S01]  /*1c400*/  ISETP.NE.U32.AND P3, PT, RZ, UR6, PT ;  /* 0x00000006ff007c0c */ /* 0x000fe2000bf65070 */
[----:B------:R-:W-:Y:S01]  /*1c410*/  ULDC.64 UR8, c[0x0][0xa10] ;  /* 0x0002840000087ab9 */ /* 0x000fe20000000a00 */
[----:B------:R-:W-:Y:S02]  /*1c420*/  ISETP.NE.AND.EX P0, PT, RZ, UR5, PT, P0 ;  /* 0x00000005ff007c0c */ /* 0x000fe4000bf05300 */
[----:B------:R-:W-:Y:S02]  /*1c430*/  ISETP.NE.AND.EX P3, PT, RZ, UR7, PT, P3 ;  /* 0x00000007ff007c0c */ /* 0x000fe4000bf65330 */
[----:B--2---:R-:W-:Y:S01]  /*1c440*/  SHF.R.S32.HI R0, RZ, 0x1f, R13 ;  /* 0x0000001fff007819 */ /* 0x004fe2000001140d */
[----:B------:R-:W-:-:S08]  /*1c450*/  IMAD.SHL.U32 R24, R13, 0x4, RZ ;  /* 0x000000040d187824 */ /* 0x000fd000078e00ff */
        /* <DEDUP_REMOVED lines=8> */
[----:B------:R-:W-:Y:S01]  /*1c4e0*/  ULDC.64 UR6, c[0x0][0xa08] ;  /* 0x0002820000067ab9 */ /* 0x000fe20000000a00 */
[----:B-1----:R1:W5:Y:S01]  /*1c4f0*/  @P0 LDG.E R8, desc[UR60][R2.64] ;  /* 0x0000003c02080981 */ /* 0x002362000c1e1900 */
[----:B------:R-:W-:Y:S01]  /*1c500*/  IADD3 R6, P1, R24, UR6, RZ ;  /* 0x0000000618067c10 */ /* 0x000fe2000ff3e0ff */
[----:B------:R-:W-:Y:S01]  /*1c510*/  IMAD.MOV.U32 R28, RZ, RZ, RZ ;  /* 0x000000ffff1c7224 */ /* 0x000fe200078e00ff */
[----:B------:R-:W-:-:S02]  /*1c520*/  ISETP.NE.U32.AND P2, PT, RZ, UR6, PT ;  /* 0x00000006ff007c0c */ /* 0x000fc4000bf45070 */
[----:B------:R-:W-:Y:S01]  /*1c530*/  IADD3.X R7, R25, UR7, RZ, P1, !PT ;  /* 0x0000000719077c10 */ /* 0x000fe20008ffe4ff */
[----:B0-----:R-:W-:Y:S01]  /*1c540*/  IMAD.MOV.U32 R0, RZ, RZ, RZ ;  /* 0x000000ffff007224 */ /* 0x001fe200078e00ff */
[----:B------:R-:W-:Y:S02]  /*1c550*/  ISETP.NE.U32.AND P1, PT, RZ, UR4, PT ;  /* 0x00000004ff007c0c */ /* 0x000fe4000bf25070 */
[----:B------:R-:W-:Y:S02]  /*1c560*/  ISETP.NE.AND.EX P2, PT, RZ, UR7, PT, P2 ;  /* 0x00000007ff007c0c */ /* 0x000fe4000bf45320 */
[----:B------:R-:W-:Y:S02]  /*1c570*/  ISETP.NE.AND.EX P1, PT, RZ, UR5, PT, P1 ;  /* 0x00000005ff007c0c */ /* 0x000fe4000bf25310 */
[----:B-1----:R-:W-:-:S04]  /*1c580*/  IADD3 R2, P0, R24, UR4, RZ ;  /* 0x0000000418027c10 */ /* 0x002fc8000ff1e0ff */
[C---:B------:R-:W-:Y:S02]  /*1c590*/  IADD3.X R3, R25.reuse, UR5, RZ, P0, !PT ;  /* 0x0000000519037c10 */ /* 0x040fe400087fe4ff */
        /* <DEDUP_REMOVED lines=23> */
[----:B----4-:R-:W-:Y:S06]  /*1c710*/  @P3 BRA `(.L_x_12393) ;  /* 0x0000000000143947 */ /* 0x010fec0003800000 */
[----:B------:R-:W-:Y:S05]  /*1c720*/  @!P1 BRA `(.L_x_12393) ;  /* 0x0000000000109947 */ /* 0x000fea0003800000 */
[----:B------:R-:W2:Y:S04]  /*1c730*/  LDG.E R11, desc[UR60][R2.64] ;  /* 0x0000003c020b7981 */ /* 0x000ea8000c1e1900 */
[----:B------:R-:W2:Y:S02]  /*1c740*/  LDG.E R2, desc[UR60][R2.64+0x4] ;  /* 0x0000043c02027981 */ /* 0x000ea4000c1e1900 */
[----:B--2---:R-:W-:-:S05]  /*1c750*/  IMAD.IADD R12, R2, 0x1, -R11 ;  /* 0x00000001020c7824 */ /* 0x004fca00078e0a0b */
[----:B------:R0:W-:Y:S02]  /*1c760*/  STL [R1+0x20], R12 ;  /* 0x0000200c01007387 */ /* 0x0001e40000100800 */
.L_x_12393:
        /* <DEDUP_REMOVED lines=10> */
.L_x_12394:
[----:B------:R-:W-:Y:S05]  /*1c810*/  @!P2 BRA `(.L_x_12395) ;  /* 0x00000000000ca947 */ /* 0x000fea0003800000 */
[----:B------:R-:W2:Y:S04]  /*1c820*/  LDG.E R10, desc[UR60][R6.64] ;  /* 0x0000003c060a7981 */ /* 0x000ea8000c1e1900 */
[----:B------:R-:W2:Y:S02]  /*1c830*/  LDG.E R6, desc[UR60][R6.64+0x4] ;  /* 0x0000043c06067981 */ /* 0x000ea4000c1e1900 */
[----:B--2---:R-:W-:-:S07]  /*1c840*/  IMAD.IADD R10, R6, 0x1, -R10 ;  /* 0x00000001060a7824 */ /* 0x004fce00078e0a0a */
.L_x_12395:
[----:B-1----:R-:W2:Y:S01]  /*1c850*/  @P0 LDG.E R2, desc[UR60][R4.64] ;  /* 0x0000003c04020981 */ /* 0x002ea2000c1e1900 */
[----:B------:R-:W1:Y:S01]  /*1c860*/  LDC R3, c[0x0][0x448] ;  /* 0x00011200ff037b82 */ /* 0x000e620000000800 */
[----:B-----5:R-:W-:Y:S02]  /*1c870*/  IMAD.IADD R10, R10, 0x1, -R8 ;  /* 0x000000010a0a7824 */ /* 0x020fe400078e0a08 */
[----:B------:R-:W2:Y:S01]  /*1c880*/  @P0 LDG.E R4, desc[UR60][R4.64+0x4] ;  /* 0x0000043c04040981 */ /* 0x000ea2000c1e1900 */
[----:B-1----:R-:W-:-:S13]  /*1c890*/  ISETP.NE.AND P1, PT, R3, 0x1, PT ;  /* 0x000000010300780c */ /* 0x002fda0003f25270 */
[----:B------:R-:W1:Y:S01]  /*1c8a0*/  @P1 LDC R3, c[0x0][0x450] ;  /* 0x00011400ff031b82 */ /* 0x000e620000000800 */
[----:B------:R-:W-:Y:S01]  /*1c8b0*/  BSSY B0, `(.L_x_12396) ;  /* 0x0000163000007945 */ /* 0x000fe20003800000 */
[----:B------:R-:W-:Y:S01]  /*1c8c0*/  PLOP3.LUT P5, PT, PT, PT, PT, 0x80, 0x0 ;  /* 0x000000000000781c */ /* 0x000fe20003faf070 */
[----:B--2---:R-:W-:-:S05]  /*1c8d0*/  @P0 IMAD.IADD R9, R4, 0x1, -R2 ;  /* 0x0000000104090824 */ /* 0x004fca00078e0a02 */
[----:B------:R-:W2:Y:S01]  /*1c8e0*/  @P1 LDC R4, c[0x0][0x44c] ;  /* 0x00011300ff041b82 */ /* 0x000ea20000000800 */
[----:B------:R-:W-:-:S04]  /*1c8f0*/  IMAD R2, R17, 0xc0, RZ ;  /* 0x000000c011027824 */ /* 0x000fc800078e02ff */
[----:B------:R-:W-:Y:S02]  /*1c900*/  VIADD R2, R2, 0xbf ;  /* 0x000000bf02027836 */ /* 0x000fe40000000000 */
[----:B------:R-:W-:-:S04]  /*1c910*/  IMAD.IADD R20, R10, 0x1, R9 ;  /* 0x000000010a147824 */ /* 0x000fc800078e0209 */
[C---:B------:R-:W-:Y:S01]  /*1c920*/  VIADD R21, R20.reuse, 0x8f ;  /* 0x0000008f14157836 */ /* 0x040fe20000000000 */
[----:B------:R-:W-:-:S03]  /*1c930*/  IADD3 R20, R20, 0x90, -R12 ;  /* 0x0000009014147810 */ /* 0x000fc60007ffe80c */
[----:B------:R-:W-:-:S04]  /*1c940*/  IMAD.HI R21, R21, 0x38e38e39, RZ ;  /* 0x38e38e3915157827 */ /* 0x000fc800078e02ff */
[----:B--2---:R-:W-:-:S05]  /*1c950*/  @P1 IMAD.HI.U32 R4, R2, R4, RZ ;  /* 0x0000000402041227 */ /* 0x004fca00078e00ff */
[----:B-1----:R-:W-:-:S05]  /*1c960*/  @P1 SHF.R.U32.HI R2, RZ, R3, R4 ;  /* 0x00000003ff021219 */ /* 0x002fca0000011604 */
        /* <DEDUP_REMOVED lines=12> */
[----:B------:R-:W-:-:S05]  /*1ca30*/  IMAD.WIDE.U32 R4, R10, 0x38e38e39, RZ ;  /* 0x38e38e390a047825 */ /* 0x000fca00078e00ff */
[----:B------:R-:W-:-:S07]  /*1ca40*/  SHF.R.U32.HI R4, RZ, 0x5, R5 ;  /* 0x00000005ff047819 */ /* 0x000fce0000011605 */
[----:B------:R-:W-:-:S04]  /*1ca50*/  @P1 VIADD R2, R2, 0x8f ;  /* 0x0000008f02021836 */ /* 0x000fc80000000000 */
[----:B------:R-:W-:-:S05]  /*1ca60*/  @P1 IMAD.HI R2, R2, 0x38e38e39, RZ ;  /* 0x38e38e3902021827 */ /* 0x000fca00078e02ff */
        /* <DEDUP_REMOVED lines=12> */
.L_x_12581:
[----:B--2---:R-:W-:Y:S02]  /*1cb30*/  ISETP.NE.AND P0, PT, R14, RZ, PT ;  /* 0x000000ff0e00720c */ /* 0x004fe40003f05270 */
[----:B------:R-:W-:-:S11]  /*1cb40*/  PLOP3.LUT P2, PT, PT, PT, PT, 0x8, 0x0 ;  /* 0x000000000000781c */ /* 0x000fd60003f4e170 */
[----:B------:R-:W-:Y:S05]  /*1cb50*/  @P0 BRA `(.L_x_12399) ;  /* 0x00000000000c0947 */ /* 0x000fea0003800000 */
[----:B------:R-:W-:-:S03]  /*1cb60*/  UMOV UR4, 0xffffffff ;  /* 0xffffffff00047882 */ /* 0x000fc60000000000 */
[----:B------:R-:W-:Y:S05]  /*1cb70*/  BRA.DIV UR4, `(.L_x_12400) ;  /* 0x0000007204507947 */ /* 0x000fea000b800000 */
[----:B------:R-:W-:-:S13]  /*1cb80*/  ELECT P2, URZ, PT ;  /* 0x00000000003f782f */ /* 0x000fda0003840000 */
.L_x_12399:
        /* <DEDUP_REMOVED lines=9> */
.L_x_12584:
[----:B------:R-:W-:Y:S05]  /*1cc20*/  BSYNC B1 ;  /* 0x0000000000017941 */ /* 0x000fea0003800000 */
.L_x_12401:
        /* <DEDUP_REMOVED lines=11> */
.L_x_12585:
[----:B------:R-:W-:Y:S05]  /*1cce0*/  BSYNC B2 ;  /* 0x0000000000027941 */ /* 0x000fea0003800000 */
.L_x_12405:
[----:B------:R-:W-:Y:S04]  /*1ccf0*/  BSSY B2, `(.L_x_12407) ;  /* 0x0000008000027945 */ /* 0x000fe80003800000 */
[----:B------:R-:W-:Y:S05]  /*1cd00*/  @P4 BRA `(.L_x_12408) ;  /* 0x0000000000184947 */ /* 0x000fea0003800000 */
[----:B-1----:R-:W3:Y:S02]  /*1cd10*/  LDL R5, [R1] ;  /* 0x0000000001057983 */ /* 0x002ee40000100800 */
[----:B---3--:R-:W-:Y:S01]  /*1cd20*/  LOP3.LUT P0, RZ, R5, 0x1, RZ, 0xc0, !PT ;  /* 0x0000000105ff7812 */ /* 0x008fe2000780c0ff */
[----:B------:R-:W-:-:S04]  /*1cd30*/  IMAD.MOV.U32 R5, RZ, RZ, 0x6c00 ;  /* 0x00006c00ff057424 */ /* 0x000fc800078e00ff */
[----:B------:R3:W-:Y:S08]  /*1cd40*/  SYNCS.ARRIVE.TRANS64 RZ, [R9+URZ+0x31c90], R5 ;  /* 0x031c900509ff79a7 */ /* 0x0007f0000800003f */
[----:B------:R-:W-:Y:S05]  /*1cd50*/  @!P0 BRA `(.L_x_12408) ;  /* 0x0000000000048947 */ /* 0x000fea0003800000 */
[----:B------:R-:W-:Y:S01]  /*1cd60*/  BPT.TRAP 0x1 ;  /* 0x000000040000795c */ /* 0x000fe20000300000 */
.L_x_12408:
[----:B------:R-:W-:Y:S05]  /*1cd70*/  BSYNC B2 ;  /* 0x0000000000027941 */ /* 0x000fea0003800000 */
.L_x_12407:
        /* <DEDUP_REMOVED lines=10> */
[----:B------:R-:W-:Y:S01]  /*1ce20*/  VIADD R10, R7, 0x16a00 ;  /* 0x00016a00070a7836 */ /* 0x000fe20000000000 */
[----:B------:R-:W-:-:S09]  /*1ce30*/  UMOV UR7, 0x12f00000 ;  /* 0x12f0000000077882 */ /* 0x000fd20000000000 */
.L_x_12409:
        /* <DEDUP_REMOVED lines=16> */
.L_x_12410:
        /* <DEDUP_REMOVED lines=10> */
[----:B0-----:R-:W-:Y:S01]  /*1cfe0*/  IMAD.MOV.U32 R12, RZ, RZ, 0x40 ;  /* 0x00000040ff0c7424 */ /* 0x001fe200078e00ff */
[----:B------:R-:W-:Y:S01]  /*1cff0*/  PLOP3.LUT P0, PT, PT, PT, PT, 0x80, 0x0 ;  /* 0x000000000000781c */ /* 0x000fe20003f0f070 */
[----:B------:R-:W-:Y:S01]  /*1d000*/  VIADD R10, R7, 0x1b200 ;  /* 0x0001b200070a7836 */ /* 0x000fe20000000000 */
[----:B------:R-:W-:Y:S01]  /*1d010*/  UMOV UR6, 0x0 ;  /* 0x0000000000067882 */ /* 0x000fe20000000000 */
[----:B------:R-:W-:Y:S01]  /*1d020*/  UMOV UR7, 0x12f00000 ;  /* 0x12f0000000077882 */ /* 0x000fe20000000000 */
[----:B------:R-:W-:-:S15]  /*1d030*/  R2UR UR10, R12 ;  /* 0x000000000c0a72ca */ /* 0x000fde00000e0000 */
.L_x_12411:
        /* <DEDUP_REMOVED lines=13> */
.L_x_12586:
[----:B------:R-:W-:Y:S05]  /*1d110*/  BSYNC B2 ;  /* 0x0000000000027941 */ /* 0x000fea0003800000 */
.L_x_12412:
[----:B------:R-:W-:Y:S01]  /*1d120*/  BSSY B2, `(.L_x_12414) ;  /* 0x000000a000027945 */ /* 0x000fe20003800000 */
[----:B------:R-:W-:Y:S02]  /*1d130*/  IMAD.MOV.U32 R10, RZ, RZ, 0x0 ;  /* 0x00000000ff0a7424 */ /* 0x000fe400078e00ff */
[----:B------:R-:W-:Y:S01]  /*1d140*/  IMAD.MOV.U32 R11, RZ, RZ, 0x12f00000 ;  /* 0x12f00000ff0b7424 */ /* 0x000fe200078e00ff */
[----:B------:R-:W-:Y:S06]  /*1d150*/  @P4 BRA `(.L_x_12415) ;  /* 0x0000000000184947 */ /* 0x000fec0003800000 */
[----:B------:R-:W3:Y:S02]  /*1d160*/  LDL R5, [R1] ;  /* 0x0000000001057983 */ /* 0x000ee40000100800 */
[----:B---3--:R-:W-:Y:S01]  /*1d170*/  LOP3.LUT P0, RZ, R5, 0x1, RZ, 0xc0, !PT ;  /* 0x0000000105ff7812 */ /* 0x008fe2000780c0ff */
[----:B------:R-:W-:-:S04]  /*1d180*/  IMAD.MOV.U32 R5, RZ, RZ, 0x6c00 ;  /* 0x00006c00ff057424 */ /* 0x000fc800078e00ff */
[----:B------:R1:W-:Y:S08]  /*1d190*/  SYNCS.ARRIVE.TRANS64 RZ, [R9+URZ+0x31cb0], R5 ;  /* 0x031cb00509ff79a7 */ /* 0x0003f0000800003f */
[----:B------:R-:W-:Y:S05]  /*1d1a0*/  @!P0 BRA `(.L_x_12415) ;  /* 0x0000000000048947 */ /* 0x000fea0003800000 */
[----:B------:R-:W-:Y:S01]  /*1d1b0*/  BPT.TRAP 0x1 ;  /* 0x000000040000795c */ /* 0x000fe20000300000 */
.L_x_12415:
[----:B------:R-:W-:Y:S05]  /*1d1c0*/  BSYNC B2 ;  /* 0x0000000000027941 */ /* 0x000fea0003800000 */
.L_x_12414:
        /* <DEDUP_REMOVED lines=8> */
.L_x_12416:
        /* <DEDUP_REMOVED lines=15> */
.L_x_12417:
        /* <DEDUP_REMOVED lines=15> */
.L_x_12418:
        /* <DEDUP_REMOVED lines=10> */
.L_x_12404:
[----:B------:R-:W-:Y:S05]  /*1d4d0*/  BSYNC B1 ;  /* 0x0000000000017941 */ /* 0x000fea0003800000 */
.L_x_12403:
[----:B-1----:R-:W2:Y:S01]  /*1d4e0*/  LDL.LU R5, [R1+0x4] ;  /* 0x0000040001057983 */ /* 0x002ea20000300800 */
        /* <DEDUP_REMOVED lines=10> */
.L_x_12435:
[----:B------:R-:W-:Y:S05]  /*1d590*/  YIELD ;  /* 0x0000000000007946 */ /* 0x000fea0003800000 */
[----:B------:R-:W-:Y:S04]  /*1d5a0*/  BSSY B1, `(.L_x_12419) ;  /* 0x0000089000017945 */ /* 0x000fe80003800000 */
[----:B--2---:R-:W-:Y:S05]  /*1d5b0*/  @!P2 BRA `(.L_x_12420) ;  /* 0x00000008001ca947 */ /* 0x004fea0003800000 */
[----:B-1----:R-:W2:Y:S01]  /*1d5c0*/  LDL R5, [R1+0x4] ;  /* 0x0000040001057983 */ /* 0x002ea20000100800 */
[----:B------:R-:W-:Y:S01]  /*1d5d0*/  IMAD R8, R29, 0x8, R22 ;  /* 0x000000081d087824 */ /* 0x000fe200078e0216 */
[----:B------:R-:W1:Y:S01]  /*1d5e0*/  S2R R3, SR_TID.X ;  /* 0x0000000000037919 */ /* 0x000e620000002100 */
[----:B------:R-:W-:Y:S01]  /*1d5f0*/  BSSY B2, `(.L_x_12421) ;  /* 0x0000006000027945 */ /* 0x000fe20003800000 */
[----:B-1----:R-:W-:-:S04]  /*1d600*/  LOP3.LUT R3, R3, 0x7f, RZ, 0xc0, !PT ;  /* 0x0000007f03037812 */ /* 0x002fc800078ec0ff */
[----:B------:R-:W-:Y:S02]  /*1d610*/  ISETP.NE.AND P1, PT, R3, RZ, PT ;  /* 0x000000ff0300720c */ /* 0x000fe40003f25270 */
[----:B--2---:R-:W-:-:S04]  /*1d620*/  SHF.L.U32 R7, R5, 0x1f, RZ ;  /* 0x0000001f05077819 */ /* 0x004fc800000006ff */
[----:B------:R-:W1:Y:S02]  /*1d630*/  SYNCS.PHASECHK.TRANS64.TRYWAIT P0, [R8+URZ+0x31ca0], R7 ;  /* 0x031ca007080075a7 */ /* 0x000e64000800017f */
[----:B-1----:R-:W-:Y:S05]  /*1d640*/  @!P0 BRA `(.L_x_12422) ;  /* 0x0000006400fc8947 */ /* 0x002fea0003800000 */
.L_x_12587:
[----:B------:R-:W-:Y:S05]  /*1d650*/  BSYNC B2 ;  /* 0x0000000000027941 */ /* 0x000fea0003800000 */
.L_x_12421:
        /* <DEDUP_REMOVED lines=8> */
.L_x_12424:
[----:B------:R-:W-:Y:S05]  /*1d6e0*/  BSYNC B2 ;  /* 0x0000000000027941 */ /* 0x000fea0003800000 */
.L_x_12423:
[----:B0-----:R-:W-:Y:S01]  /*1d6f0*/  IMAD.MOV.U32 R12, RZ, RZ, RZ ;  /* 0x000000ffff0c7224 */ /* 0x001fe200078e00ff */
        /* <DEDUP_REMOVED lines=10> */
.L_x_12425:
        /* <DEDUP_REMOVED lines=16> */
.L_x_12426:
        /* <DEDUP_REMOVED lines=16> */
.L_x_12427:
        /* <DEDUP_REMOVED lines=13> */
.L_x_12588:
[----:B------:R-:W-:Y:S05]  /*1da70*/  BSYNC B2 ;  /* 0x0000000000027941 */ /* 0x000fea0003800000 */
.L_x_12428:
[----:B------:R-:W-:Y:S01]  /*1da80*/  BSSY B2, `(.L_x_12430) ;  /* 0x000000a000027945 */ /* 0x000fe20003800000 */
[----:B------:R-:W-:Y:S02]  /*1da90*/  IMAD.MOV.U32 R10, RZ, RZ, 0x0 ;  /* 0x00000000ff0a7424 */ /* 0x000fe400078e00ff */
[----:B------:R-:W-:Y:S01]  /*1daa0*/  IMAD.MOV.U32 R11, RZ, RZ, 0x12f00000 ;  /* 0x12f00000ff0b7424 */ /* 0x000fe200078e00ff */
[----:B------:R-:W-:Y:S06]  /*1dab0*/  @P1 BRA `(.L_x_12431) ;  /* 0x0000000000181947 */ /* 0x000fec0003800000 */
[----:B------:R-:W2:Y:S02]  /*1dac0*/  LDL R3, [R1] ;  /* 0x0000000001037983 */ /* 0x000ea40000100800 */
[----:B--2---:R-:W-:Y:S01]  /*1dad0*/  LOP3.LUT P0, RZ, R3, 0x1, RZ, 0xc0, !PT ;  /* 0x0000000103ff7812 */ /* 0x004fe2000780c0ff */
[----:B------:R-:W-:-:S04]  /*1dae0*/  IMAD.MOV.U32 R3, RZ, RZ, 0x6c00 ;  /* 0x00006c00ff037424 */ /* 0x000fc800078e00ff */
[----:B------:R2:W-:Y:S08]  /*1daf0*/  SYNCS.ARRIVE.TRANS64 RZ, [R8+URZ+0x31cb0], R3 ;  /* 0x031cb00308ff79a7 */ /* 0x0005f0000800003f */
[----:B------:R-:W-:Y:S05]  /*1db00*/  @!P0 BRA `(.L_x_12431) ;  /* 0x0000000000048947 */ /* 0x000fea0003800000 */
[----:B------:R-:W-:Y:S01]  /*1db10*/  BPT.TRAP 0x1 ;  /* 0x000000040000795c */ /* 0x000fe20000300000 */
.L_x_12431:
[----:B------:R-:W-:Y:S05]  /*1db20*/  BSYNC B2 ;  /* 0x0000000000027941 */ /* 0x000fea0003800000 */
.L_x_12430:
        /* <DEDUP_REMOVED lines=8> */
.L_x_12432:
        /* <DEDUP_REMOVED lines=15> */
.L_x_12433:
        /* <DEDUP_REMOVED lines=15> */
.L_x_12434:
        /* <DEDUP_REMOVED lines=10> */
.L_x_12420:
[----:B------:R-:W-:Y:S05]  /*1de30*/  BSYNC B1 ;  /* 0x0000000000017941 */ /* 0x000fea0003800000 */
.L_x_12419:
        /* <DEDUP_REMOVED lines=10> */
.L_x_12397:
[----:B------:R-:W-:Y:S05]  /*1dee0*/  BSYNC B0 ;  /* 0x0000000000007941 */ /* 0x000fea0003800000 */
.L_x_12396:
[----:B------:R-:W3:Y:S01]  /*1def0*/  LDC R0, c[0x0][0x448] ;  /* 0x00011200ff007b82 */ /* 0x000ee20000000800 */
[----:B------:R-:W-:Y:S01]  /*1df00*/  IMAD.MOV.U32 R2, RZ, RZ, 0xc0 ;  /* 0x000000c0ff027424 */ /* 0x000fe200078e00ff */
[----:B------:R-:W-:Y:S05]  /*1df10*/  @!P5 WARPSYNC.ALL ;  /* 0x000000000000d948 */ /* 0x000fea0003800000 */
[----:B------:R-:W-:Y:S01]  /*1df20*/  IMAD R2, R17, R2, 0xbf ;  /* 0x000000bf11027424 */ /* 0x000fe200078e0202 */
[----:B------:R-:W-:Y:S01]  /*1df30*/  BSSY B7, `(.L_x_12436) ;  /* 0x000042b000077945 */ /* 0x000fe20003800000 */
[----:B------:R-:W-:Y:S01]  /*1df40*/  @!P5 BAR.SYNC.DEFER_BLOCKING 0xc, 0x200 ;  /* 0x030800000000db1d */ /* 0x000fe20000010000 */
[----:B---3--:R-:W-:-:S13]  /*1df50*/  ISETP.NE.AND P0, PT, R0, 0x1, PT ;  /* 0x000000010000780c */ /* 0x008fda0003f05270 */
[----:B------:R-:W3:Y:S08]  /*1df60*/  @P0 LDC R3, c[0x0][0x44c] ;  /* 0x00011300ff030b82 */ /* 0x000ef00000000800 */
[----:B------:R-:W4:Y:S01]  /*1df70*/  @P0 LDC R0, c[0x0][0x450] ;  /* 0x00011400ff000b82 */ /* 0x000f220000000800 */
[----:B---3--:R-:W-:-:S05]  /*1df80*/  @P0 IMAD.HI.U32 R3, R2, R3, RZ ;  /* 0x0000000302030227 */ /* 0x008fca00078e00ff */
[----:B----4-:R-:W-:-:S05]  /*1df90*/  @P0 SHF.R.U32.HI R2, RZ, R0, R3 ;  /* 0x00000000ff020219 */ /* 0x010fca0000011603 */
[----:B------:R-:W-:-:S04]  /*1dfa0*/  IMAD.IADD R0, R20, 0x1, R2 ;  /* 0x0000000114007824 */ /* 0x000fc800078e0202 */
[----:B------:R-:W-:-:S05]  /*1dfb0*/  IMAD.HI R0, R0, 0x38e38e39, RZ ;  /* 0x38e38e3900007827 */ /* 0x000fca00078e02ff */
[----:B------:R-:W-:-:S04]  /*1dfc0*/  SHF.R.U32.HI R2, RZ, 0x1f, R0 ;  /* 0x0000001fff027819 */ /* 0x000fc80000011600 */
[----:B------:R-:W-:-:S04]  /*1dfd0*/  LEA.HI.SX32 R2, R0, R2, 0x1b ;  /* 0x0000000200027211 */ /* 0x000fc800078fdaff */
[----:B------:R-:W-:-:S04]  /*1dfe0*/  VIMNMX R4, R21, R2, PT ;  /* 0x0000000215047248 */ /* 0x000fc80003fe0100 */
[----:B------:R-:W-:Y:S01]  /*1dff0*/  ISETP.GT.AND P0, PT, R4, RZ, PT ;  /* 0x000000ff0400720c */ /* 0x000fe20003f04270 */
[----:B------:R3:W-:-:S12]  /*1e000*/  STL [R1+0x18], R4 ;  /* 0x0000180401007387 */ /* 0x0007d80000100800 */
[----:B---3--:R-:W-:Y:S05]  /*1e010*/  @P0 BRA `(.L_x_12437) ;  /* 0x0000000000440947 */ /* 0x008fea0003800000 */
[----:B-1----:R-:W1:Y:S02]  /*1e020*/  S2R R5, SR_TID.X ;  /* 0x0000000000057919 */ /* 0x002e640000002100 */
[----:B-1----:R-:W-:-:S04]  /*1e030*/  LOP3.LUT R5, R5, 0x7f, RZ, 0xc0, !PT ;  /* 0x0000007f05057812 */ /* 0x002fc800078ec0ff */
[----:B------:R-:W-:-:S13]  /*1e040*/  ISETP.NE.AND P1, PT, R5, RZ, PT ;  /* 0x000000ff0500720c */ /* 0x000fda0003f25270 */
[----:B------:R-:W-:Y:S05]  /*1e050*/  @P1 BRA `(.L_x_12438) ;  /* 0x0000004000601947 */ /* 0x000fea0003800000 */
[----:B------:R-:W1:Y:S01]  /*1e060*/  S2R R5, SR_LANEID ;  /* 0x0000000000057919 */ /* 0x000e620000000000 */
[----:B------:R-:W-:Y:S01]  /*1e070*/  VOTEU.ANY UR4, UPT, PT ;  /* 0x0000000000047886 */ /* 0x000fe200038e0100 */
[----:B------:R-:W3:Y:S01]  /*1e080*/  LDC.64 R2, c[0x0][0xc60] ;  /* 0x00031800ff027b82 */ /* 0x000ee20000000a00 */
[----:B------:R-:W1:Y:S02]  /*1e090*/  FLO.U32 R0, UR4 ;  /* 0x0000000400007d00 */ /* 0x000e6400080e0000 */
[----:B-1----:R-:W-:-:S06]  /*1e0a0*/  ISETP.EQ.U32.AND P0, PT, R0, R5, PT ;  /* 0x000000050000720c */ /* 0x002fcc0003f02070 */
[----:B------:R-:W3:Y:S07]  /*1e0b0*/  POPC R5, UR4 ;  /* 0x0000000400057d09 */ /* 0x000eee0008000000 */
[----:B---3--:R-:W3:Y:S01]  /*1e0c0*/  @P0 ATOMG.E.ADD.STRONG.GPU PT, R3, desc[UR60][R2.64], R5 ;  /* 0x00000005020309a8 */ /* 0x008ee200081ee1fc */
[----:B------:R-:W1:Y:S02]  /*1e0d0*/  S2R R4, SR_LTMASK ;  /* 0x0000000000047919 */ /* 0x000e640000003900 */
[----:B-1----:R-:W-:-:S04]  /*1e0e0*/  LOP3.LUT R4, R4, UR4, RZ, 0xc0, !PT ;  /* 0x0000000404047c12 */ /* 0x002fc8000f8ec0ff */
[----:B--2---:R-:W1:Y:S01]  /*1e0f0*/  POPC R7, R4 ;  /* 0x0000000400077309 */ /* 0x004e620000000000 */
[----:B---3--:R-:W1:Y:S02]  /*1e100*/  SHFL.IDX PT, R0, R3, R0, 0x1f ;  /* 0x00001f0003007589 */ /* 0x008e6400000e0000 */
[----:B-1----:R-:W-:Y:S01]  /*1e110*/  IADD3 R16, R0, UR39, R7 ;  /* 0x0000002700107c10 */ /* 0x002fe2000fffe007 */
[----:B------:R-:W-:Y:S06]  /*1e120*/  BRA `(.L_x_12438) ;  /* 0x00000040002c7947 */ /* 0x000fec0003800000 */
.L_x_12437:
        /* <DEDUP_REMOVED lines=10> */
[----:B-1----:R-:W-:Y:S02]  /*1e1d0*/  IMAD.U32 R5, RZ, RZ, UR7 ;  /* 0x00000007ff057e24 */ /* 0x002fe4000f8e00ff */
[----:B------:R-:W-:Y:S02]  /*1e1e0*/  IMAD.U32 R6, RZ, RZ, UR8 ;  /* 0x00000008ff067e24 */ /* 0x000fe4000f8e00ff */
[----:B--2---:R-:W-:-:S02]  /*1e1f0*/  IMAD.U32 R7, RZ, RZ, UR9 ;  /* 0x00000009ff077e24 */ /* 0x004fc4000f8e00ff */
[----:B------:R-:W-:Y:S02]  /*1e200*/  IMAD.U32 R10, RZ, RZ, UR4 ;  /* 0x00000004ff0a7e24 */ /* 0x000fe4000f8e00ff */
[----:B------:R-:W-:Y:S02]  /*1e210*/  IMAD.U32 R11, RZ, RZ, UR5 ;  /* 0x00000005ff0b7e24 */ /* 0x000fe4000f8e00ff */
[----:B------:R-:W-:Y:S02]  /*1e220*/  IMAD.MOV.U32 R8, RZ, RZ, 0x70 ;  /* 0x00000070ff087424 */ /* 0x000fe400078e00ff */
[----:B0-----:R-:W-:Y:S02]  /*1e230*/  IMAD.MOV.U32 R12, RZ, RZ, 0x1 ;  /* 0x00000001ff0c7424 */ /* 0x001fe400078e00ff */
[----:B------:R-:W-:-:S07]  /*1e240*/  IMAD.MOV.U32 R13, RZ, RZ, RZ ;  /* 0x000000ffff0d7224 */ /* 0x000fce00078e00ff */
[----:B------:R-:W-:-:S07]  /*1e250*/  LEPC R20, `(.L_x_12440) ;  /* 0x000000001014794e */ /* 0x000fce0000000000 */
[----:B---3--:R-:W-:Y:S05]  /*1e260*/  CALL.ABS.NOINC R2 ;  /* 0x0000000002007343 */ /* 0x008fea0003c00000 */
.L_x_12440:
[----:B------:R-:W-:Y:S05]  /*1e270*/  BSYNC B6 ;  /* 0x0000000000067941 */ /* 0x000fea0003800000 */
.L_x_12439:
        /* <DEDUP_REMOVED lines=10> */
[----:B-1----:R-:W-:Y:S02]  /*1e320*/  IMAD.U32 R5, RZ, RZ, UR7 ;  /* 0x00000007ff057e24 */ /* 0x002fe4000f8e00ff */
[----:B------:R-:W-:Y:S02]  /*1e330*/  IMAD.U32 R6, RZ, RZ, UR8 ;  /* 0x00000008ff067e24 */ /* 0x000fe4000f8e00ff */
[----:B--2---:R-:W-:-:S02]  /*1e340*/  IMAD.U32 R7, RZ, RZ, UR9 ;  /* 0x00000009ff077e24 */ /* 0x004fc4000f8e00ff */
[----:B------:R-:W-:Y:S02]  /*1e350*/  IMAD.U32 R10, RZ, RZ, UR4 ;  /* 0x00000004ff0a7e24 */ /* 0x000fe4000f8e00ff */
[----:B------:R-:W-:Y:S02]  /*1e360*/  IMAD.U32 R11, RZ, RZ, UR5 ;  /* 0x00000005ff0b7e24 */ /* 0x000fe4000f8e00ff */
[----:B------:R-:W-:Y:S02]  /*1e370*/  IMAD.MOV.U32 R8, RZ, RZ, 0x70 ;  /* 0x00000070ff087424 */ /* 0x000fe400078e00ff */
[----:B0-----:R-:W-:Y:S02]  /*1e380*/  IMAD.MOV.U32 R12, RZ, RZ, 0x1 ;  /* 0x00000001ff0c7424 */ /* 0x001fe400078e00ff */
[----:B---3--:R-:W-:-:S07]  /*1e390*/  IMAD.MOV.U32 R13, RZ, RZ, RZ ;  /* 0x000000ffff0d7224 */ /* 0x008fce00078e00ff */
[----:B------:R-:W-:-:S07]  /*1e3a0*/  LEPC R20, `(.L_x_12443) ;  /* 0x000000001014794e */ /* 0x000fce0000000000 */
[----:B----4-:R-:W-:Y:S05]  /*1e3b0*/  CALL.ABS.NOINC R2 ;  /* 0x0000000002007343 */ /* 0x010fea0003c00000 */
.L_x_12443:
        /* <DEDUP_REMOVED lines=16> */
.L_x_12442:
[----:B------:R-:W-:Y:S05]  /*1e4c0*/  BSYNC B6 ;  /* 0x0000000000067941 */ /* 0x000fea0003800000 */
.L_x_12441:
[----:B------:R-:W-:Y:S01]  /*1e4d0*/  ULDC.64 UR4, c[0x0][0x9f8] ;  /* 0x00027e0000047ab9 */ /* 0x000fe20000000a00 */
[----:B------:R-:W3:Y:S01]  /*1e4e0*/  LDL R20, [R1+0x18] ;  /* 0x0000180001147983 */ /* 0x000ee20000100800 */
[----:B------:R-:W-:Y:S01]  /*1e4f0*/  ISETP.NE.U32.AND P0, PT, RZ, UR4, PT ;  /* 0x00000004ff007c0c */ /* 0x000fe2000bf05070 */
[----:B------:R-:W4:Y:S03]  /*1e500*/  LDC.64 R2, c[0x0][0x418] ;  /* 0x00010600ff027b82 */ /* 0x000f260000000a00 */
[----:B------:R-:W-:-:S13]  /*1e510*/  ISETP.NE.AND.EX P0, PT, RZ, UR5, PT, P0 ;  /* 0x00000005ff007c0c */ /* 0x000fda000bf05300 */
[----:B------:R-:W-:-:S04]  /*1e520*/  @P0 IADD3 R24, P1, R24, UR4, RZ ;  /* 0x0000000418180c10 */ /* 0x000fc8000ff3e0ff */
[----:B------:R-:W-:Y:S01]  /*1e530*/  @P0 IADD3.X R25, R25, UR5, RZ, P1, !PT ;  /* 0x0000000519190c10 */ /* 0x000fe20008ffe4ff */
[----:B------:R-:W-:-:S04]  /*1e540*/  ULDC.64 UR4, c[0x0][0xa08] ;  /* 0x0002820000047ab9 */ /* 0x000fc80000000a00 */
[----:B------:R3:W2:Y:S01]  /*1e550*/  @P0 LDG.E R26, desc[UR60][R24.64] ;  /* 0x0000003c181a0981 */ /* 0x0006a2000c1e1900 */
[----:B----4-:R-:W-:Y:S01]  /*1e560*/  LOP3.LUT P0, RZ, R2, UR4, RZ, 0xfc, !PT ;  /* 0x0000000402ff7c12 */ /* 0x010fe2000f80fcff */
[----:B------:R-:W-:-:S03]  /*1e570*/  UMOV UR4, 0xffffffff ;  /* 0xffffffff00047882 */ /* 0x000fc60000000000 */
[----:B------:R-:W-:Y:S01]  /*1e580*/  LOP3.LUT P0, RZ, R3, UR5, RZ, 0xfc, P0 ;  /* 0x0000000503ff7c12 */ /* 0x000fe2000800fcff */
[----:B---3--:R-:W-:Y:S01]  /*1e590*/  VIADD R25, R20, 0xffffffff ;  /* 0xffffffff14197836 */ /* 0x008fe20000000000 */
[----:B--2---:R-:W-:Y:S02]  /*1e5a0*/  SHF.R.S32.HI R7, RZ, 0x1f, R26 ;  /* 0x0000001fff077819 */ /* 0x004fe4000001141a */
[----:B------:R-:W-:-:S03]  /*1e5b0*/  SEL R24, R26, RZ, !P0 ;  /* 0x000000ff1a187207 */ /* 0x000fc60004000000 */
[----:B------:R2:W-:Y:S01]  /*1e5c0*/  STL [R1+0x8], R7 ;  /* 0x0000080701007387 */ /* 0x0005e20000100800 */
[----:B------:R-:W-:Y:S05]  /*1e5d0*/  BRA.DIV UR4, `(.L_x_12444) ;  /* 0x0000005a04407947 */ /* 0x000fea000b800000 */
[----:B------:R-:W3:Y:S02]  /*1e5e0*/  S2R R0, SR_TID.X ;  /* 0x0000000000007919 */ /* 0x000ee40000002100 */
[----:B---3--:R-:W-:-:S04]  /*1e5f0*/  SHF.R.U32.HI R0, RZ, 0x5, R0 ;  /* 0x00000005ff007819 */ /* 0x008fc80000011600 */
[----:B------:R-:W-:-:S05]  /*1e600*/  LOP3.LUT R0, R0, 0x3, RZ, 0xc0, !PT ;  /* 0x0000000300007812 */ /* 0x000fca00078ec0ff */
[----:B------:R3:W4:Y:S02]  /*1e610*/  SHFL.IDX PT, R14, R0, RZ, 0x1f ;  /* 0x00001fff000e7589 */ /* 0x00072400000e0000 */
.L_x_12591:
[----:B---3--:R-:W3:Y:S01]  /*1e620*/  LDL.LU R0, [R1] ;  /* 0x0000000001007983 */ /* 0x008ee20000300800 */
[----:B------:R-:W-:Y:S02]  /*1e630*/  PLOP3.LUT P1, PT, PT, PT, PT, 0x8, 0x0 ;  /* 0x000000000000781c */ /* 0x000fe40003f2e170 */
[----:B----4-:R-:W-:Y:S02]  /*1e640*/  ISETP.NE.AND P0, PT, R14, RZ, PT ;  /* 0x000000ff0e00720c */ /* 0x010fe40003f05270 */
[----:B---3--:R-:W-:-:S09]  /*1e650*/  LOP3.LUT R0, R0, 0xfffffffb, RZ, 0xc0, !PT ;  /* 0xfffffffb00007812 */ /* 0x008fd200078ec0ff */
[----:B------:R-:W-:-:S05]  /*1e660*/  @P1 LOP3.LUT R0, R0, 0x4, RZ, 0xfc, !PT ;  /* 0x0000000400001812 */ /* 0x000fca00078efcff */
[----:B------:R3:W-:Y:S01]  /*1e670*/  STL [R1], R0 ;  /* 0x0000000001007387 */ /* 0x0007e20000100800 */
[----:B------:R-:W-:Y:S05]  /*1e680*/  @P0 BRA `(.L_x_12445) ;  /* 0x0000000400180947 */ /* 0x000fea0003800000 */
[----:B------:R-:W-:-:S03]  /*1e690*/  UMOV UR4, 0xffffffff ;  /* 0xffffffff00047882 */ /* 0x000fc60000000000 */
[----:B------:R-:W-:Y:S05]  /*1e6a0*/  BRA.DIV UR4, `(.L_x_12446) ;  /* 0x0000005a04407947 */ /* 0x000fea000b800000 */
[----:B------:R-:W-:-:S13]  /*1e6b0*/  ELECT P6, URZ, PT ;  /* 0x00000000003f782f */ /* 0x000fda00038c0000 */
.L_x_12594:
[----:B------:R-:W-:Y:S05]  /*1e6c0*/  @!P6 BRA `(.L_x_12445) ;  /* 0x000000040008e947 */ /* 0x000fea0003800000 */
[----:B------:R-:W-:-:S04]  /*1e6d0*/  ISETP.NE.U32.AND P0, PT, R2, RZ, PT ;  /* 0x000000ff0200720c */ /* 0x000fc80003f05070 */
[----:B------:R-:W-:-:S13]  /*1e6e0*/  ISETP.NE.AND.EX P0, PT, R3, RZ, PT, P0 ;  /* 0x000000ff0300720c */ /* 0x000fda0003f05300 */
[----:B------:R-:W-:Y:S05]  /*1e6f0*/  @!P0 BRA `(.L_x_12447) ;  /* 0x0000000000448947 */ /* 0x000fea0003800000 */
[----:B------:R-:W4:Y:S01]  /*1e700*/  LDC R6, c[0x0][0x43c] ;  /* 0x00010f00ff067b82 */ /* 0x000f220000000800 */
[----:B------:R-:W-:Y:S01]  /*1e710*/  ULDC.64 UR4, c[0x0][0x428] ;  /* 0x00010a0000047ab9 */ /* 0x000fe20000000a00 */
[----:B----4-:R-:W-:-:S13]  /*1e720*/  ISETP.NE.AND P0, PT, R6, 0x1, PT ;  /* 0x000000010600780c */ /* 0x010fda0003f05270 */
[----:B-1----:R-:W3:Y:S02]  /*1e730*/  @P0 LDC.64 R4, c[0x0][0x440] ;  /* 0x00011000ff040b82 */ /* 0x002ee40000000a00 */
        /* <DEDUP_REMOVED lines=13> */
.L_x_12447:
[----:B---3--:R-:W-:Y:S01]  /*1e810*/  IMAD R0, R23, 0x8, R22 ;  /* 0x0000000817007824 */ /* 0x008fe200078e0216 */
[----:B----4-:R-:W-:-:S04]  /*1e820*/  SHF.L.U32 R2, R27, 0x1f, RZ ;  /* 0x0000001f1b027819 */ /* 0x010fc800000006ff */
[----:B------:R-:W3:Y:S02]  /*1e830*/  SYNCS.PHASECHK.TRANS64.TRYWAIT P0, [R0+URZ+0x31c40], R2 ;  /* 0x031c4002000075a7 */ /* 0x000ee4000800017f */
[----:B---3--:R-:W-:Y:S05]  /*1e840*/  @!P0 BRA `(.L_x_12448) ;  /* 0x0000005400f88947 */ /* 0x008fea0003800000 */
.L_x_12595:
[----:B------:R-:W4:Y:S02]  /*1e850*/  S2R R3, SR_TID.X ;  /* 0x0000000000037919 */ /* 0x000f240000002100 */
[----:B----4-:R-:W-:Y:S02]  /*1e860*/  LOP3.LUT R4, R3, 0x7f, RZ, 0xc0, !PT ;  /* 0x0000007f03047812 */ /* 0x010fe400078ec0ff */
[----:B------:R4:W5:Y:S02]  /*1e870*/  LDL R3, [R1] ;  /* 0x0000000001037983 */ /* 0x0009640000100800 */
[----:B------:R-:W-:-:S13]  /*1e880*/  ISETP.NE.AND P0, PT, R4, RZ, PT ;  /* 0x000000ff0400720c */ /* 0x000fda0003f05270 */
[----:B----4-:R-:W-:Y:S05]  /*1e890*/  @P0 BRA `(.L_x_12449) ;  /* 0x0000000000140947 */ /* 0x010fea0003800000 */
[----:B-----5:R-:W-:Y:S01]  /*1e8a0*/  LOP3.LUT P1, RZ, R3, 0x1, RZ, 0xc0, !PT ;  /* 0x0000000103ff7812 */ /* 0x020fe2000782c0ff */
[----:B---3--:R-:W-:-:S04]  /*1e8b0*/  IMAD.MOV.U32 R2, RZ, RZ, 0x6c00 ;  /* 0x00006c00ff027424 */ /* 0x008fc800078e00ff */
[----:B------:R4:W-:Y:S08]  /*1e8c0*/  SYNCS.ARRIVE.TRANS64 RZ, [R0+URZ+0x31c30], R2 ;  /* 0x031c300200ff79a7 */ /* 0x0009f0000800003f */
[----:B------:R-:W-:Y:S05]  /*1e8d0*/  @!P1 BRA `(.L_x_12449) ;  /* 0x0000000000049947 */ /* 0x000fea0003800000 */
[----:B------:R-:W-:Y:S01]  /*1e8e0*/  BPT.TRAP 0x1 ;  /* 0x000000040000795c */ /* 0x000fe20000300000 */
.L_x_12449:
        /* <DEDUP_REMOVED lines=25> */
[----:B---3--:R-:W-:Y:S01]  /*1ea80*/  UMOV UR8, UR15 ;  /* 0x0000000f00087c82 */ /* 0x008fe20008000000 */
[----:B------:R-:W-:-:S02]  /*1ea90*/  UMOV UR10, UR17 ;  /* 0x00000011000a7c82 */ /* 0x000fc40008000000 */
[----:B------:R3:W-:Y:S02]  /*1eaa0*/  UTMALDG.4D [UR8], [UR4], desc[UR6] ;  /* 0x00000608040075b4 */ /* 0x0007e40008019000 */
[----:B---3--:R-:W-:Y:S01]  /*1eab0*/  UMOV UR8, UR16 ;  /* 0x0000001000087c82 */ /* 0x008fe20008000000 */
[----:B------:R-:W-:Y:S02]  /*1eac0*/  UMOV UR10, UR14 ;  /* 0x0000000e000a7c82 */ /* 0x000fe40008000000 */
[----:B------:R4:W-:Y:S02]  /*1ead0*/  UTMALDG.4D [UR8], [UR4], desc[UR6] ;  /* 0x00000608040075b4 */ /* 0x0009e40008019000 */
[----:B----4-:R-:W-:Y:S01]  /*1eae0*/  NOP ;  /* 0x0000000000007918 */ /* 0x010fe20000000000 */
.L_x_12445:
[----:B------:R-:W4:Y:S04]  /*1eaf0*/  LDL.LU R4, [R1+0x1c] ;  /* 0x00001c0001047983 */ /* 0x000f280000300800 */
[----:B------:R-:W5:Y:S04]  /*1eb00*/  LDL.LU R6, [R1+0x14] ;  /* 0x0000140001067983 */ /* 0x000f680000300800 */
[----:B------:R-:W2:Y:S01]  /*1eb10*/  LDL.LU R3, [R1+0x30] ;  /* 0x0000300001037983 */ /* 0x000ea20000300800 */
[----:B------:R-:W-:Y:S05]  /*1eb20*/  WARPSYNC.ALL ;  /* 0x0000000000007948 */ /* 0x000fea0003800000 */
[----:B------:R-:W-:Y:S01]  /*1eb30*/  ULDC.64 UR6, c[0x0][0xa00] ;  /* 0x0002800000067ab9 */ /* 0x000fe20000000a00 */
[----:B------:R-:W-:Y:S01]  /*1eb40*/  ULDC.64 UR4, c[0x0][0x298] ;  /* 0x0000a60000047ab9 */ /* 0x000fe20000000a00 */
[----:B------:R-:W-:Y:S01]  /*1eb50*/  BAR.SYNC.DEFER_BLOCKING 0x8, 0x200 ;  /* 0x0208000000007b1d */ /* 0x000fe20000010000 */
[----:B------:R-:W-:Y:S01]  /*1eb60*/  ISETP.NE.U32.AND P0, PT, RZ, UR6, PT ;  /* 0x00000006ff007c0c */ /* 0x000fe2000bf05070 */
[----:B---3--:R-:W-:-:S03]  /*1eb70*/  VIADD R0, R22, 0xda00 ;  /* 0x0000da0016007836 */ /* 0x008fc60000000000 */
[----:B------:R-:W-:Y:S01]  /*1eb80*/  ISETP.NE.AND.EX P0, PT, RZ, UR7, PT, P0 ;  /* 0x00000007ff007c0c */ /* 0x000fe2000bf05300 */
[----:B------:R-:W-:Y:S01]  /*1eb90*/  BSSY B6, `(.L_x_12450) ;  /* 0x0000020000067945 */ /* 0x000fe20003800000 */
[----:B------:R-:W-:Y:S02]  /*1eba0*/  LOP3.LUT P1, RZ, R0, 0x1bf, RZ, 0xc0, !PT ;  /* 0x000001bf00ff7812 */ /* 0x000fe4000782c0ff */
[----:B----4-:R-:W-:-:S05]  /*1ebb0*/  SHF.R.S32.HI R2, RZ, 0x1f, R4 ;  /* 0x0000001fff027819 */ /* 0x010fca0000011404 */
[----:B------:R-:W-:Y:S01]  /*1ebc0*/  IMAD R2, R2, UR4, RZ ;  /* 0x0000000402027c24 */ /* 0x000fe2000f8e02ff */
[----:B--2---:R-:W-:-:S03]  /*1ebd0*/  SEL R3, R3, RZ, !P0 ;  /* 0x000000ff03037207 */ /* 0x004fc60004000000 */
[----:B------:R-:W-:Y:S01]  /*1ebe0*/  IMAD R0, R4, UR5, R2 ;  /* 0x0000000504007c24 */ /* 0x000fe2000f8e0202 */
[----:B-----5:R-:W-:Y:S01]  /*1ebf0*/  SEL R2, R6, RZ, !P0 ;  /* 0x000000ff06027207 */ /* 0x020fe20004000000 */
[----:B-1----:R-:W-:-:S05]  /*1ec00*/  IMAD.WIDE.U32 R4, R4, UR4, RZ ;  /* 0x0000000404047c25 */ /* 0x002fca000f8e00ff */
        /* <DEDUP_REMOVED lines=24> */
.L_x_12451:
[----:B------:R-:W-:Y:S05]  /*1ed90*/  BSYNC B6 ;  /* 0x0000000000067941 */ /* 0x000fea0003800000 */
.L_x_12450:
[----:B--2---:R-:W2:Y:S01]  /*1eda0*/  LDL.LU R0, [R1+0x1c] ;  /* 0x00001c0001007983 */ /* 0x004ea20000300800 */
[----:B------:R-:W1:Y:S01]  /*1edb0*/  LDC R10, c[0x0][0x448] ;  /* 0x00011200ff0a7b82 */ /* 0x000e620000000800 */
[----:B------:R-:W-:Y:S01]  /*1edc0*/  ULDC.64 UR4, c[0x0][0x2d8] ;  /* 0x0000b60000047ab9 */ /* 0x000fe20000000a00 */
[----:B------:R-:W-:Y:S01]  /*1edd0*/  ULDC.64 UR6, c[0x0][0x2c8] ;  /* 0x0000b20000067ab9 */ /* 0x000fe20000000a00 */
[----:B------:R-:W2:Y:S01]  /*1ede0*/  LDL.LU.64 R2, [R1+0x28] ;  /* 0x0000280001027983 */ /* 0x000ea20000300a00 */
[----:B------:R-:W-:-:S03]  /*1edf0*/  ULDC.64 UR8, c[0x0][0x280] ;  /* 0x0000a00000087ab9 */ /* 0x000fc60000000a00 */
[----:B------:R-:W3:Y:S04]  /*1ee00*/  LDL.LU R20, [R1+0x30] ;  /* 0x0000300001147983 */ /* 0x000ee80000300800 */
[----:B------:R-:W4:Y:S04]  /*1ee10*/  LDL.LU R21, [R1+0x34] ;  /* 0x0000340001157983 */ /* 0x000f280000300800 */
[----:B------:R-:W5:Y:S01]  /*1ee20*/  LDL.LU R4, [R1+0x14] ;  /* 0x0000140001047983 */ /* 0x000f620000300800 */
[----:B------:R-:W0:Y:S01]  /*1ee30*/  S2R R13, SR_TID.X ;  /* 0x00000000000d7919 */ /* 0x000e220000002100 */
[----:B-1----:R-:W-:-:S13]  /*1ee40*/  ISETP.NE.AND P1, PT, R10, 0x1, PT ;  /* 0x000000010a00780c */ /* 0x002fda0003f25270 */
[----:B------:R-:W1:Y:S01]  /*1ee50*/  @P1 LDC R5, c[0x0][0x450] ;  /* 0x00011400ff051b82 */ /* 0x000e620000000800 */
[----:B0-----:R-:W-:-:S05]  /*1ee60*/  IMAD.SHL.U32 R11, R13, 0x8, RZ ;  /* 0x000000080d0b7824 */ /* 0x001fca00078e00ff */
[----:B------:R-:W-:-:S04]  /*1ee70*/  LOP3.LUT R11, R11, 0x18, RZ, 0xc0, !PT ;  /* 0x000000180b0b7812 */ /* 0x000fc800078ec0ff */
[C---:B------:R-:W-:Y:S02]  /*1ee80*/  LOP3.LUT R12, R11.reuse, 0x20, RZ, 0xfc, !PT ;  /* 0x000000200b0c7812 */ /* 0x040fe400078efcff */
[----:B------:R-:W-:Y:S01]  /*1ee90*/  LOP3.LUT R11, R11, 0x40, RZ, 0xfc, !PT ;  /* 0x000000400b0b7812 */ /* 0x000fe200078efcff */
[----:B--2---:R-:W-:Y:S02]  /*1eea0*/  IMAD.MOV.U32 R3, RZ, RZ, R0 ;  /* 0x000000ffff037224 */ /* 0x004fe400078e0000 */
[----:B---3--:R-:W-:Y:S02]  /*1eeb0*/  IMAD R0, R20, UR4, RZ ;  /* 0x0000000414007c24 */ /* 0x008fe4000f8e02ff */
[C---:B------:R-:W-:Y:S01]  /*1eec0*/  IMAD.WIDE.U32 R2, R18.reuse, UR4, R2 ;  /* 0x0000000412027c25 */ /* 0x040fe2000f8e0002 */
[----:B------:R-:W0:Y:S03]  /*1eed0*/  S2R R20, SR_TID.X ;  /* 0x0000000000147919 */ /* 0x000e260000002100 */
        /* <DEDUP_REMOVED lines=10> */
[----:B0-----:R-:W-:-:S04]  /*1ef80*/  LOP3.LUT R20, R20, 0x7f, RZ, 0xc0, !PT ;  /* 0x0000007f14147812 */ /* 0x001fc800078ec0ff */
        /* <DEDUP_REMOVED lines=10> */
[----:B-1----:R-:W-:-:S04]  /*1f030*/  @P1 SHF.R.U32.HI R4, RZ, R5, R6 ;  /* 0x00000005ff041219 */ /* 0x002fc80000011606 */
[--C-:B------:R-:W-:Y:S01]  /*1f040*/  SHF.R.S32.HI R5, RZ, 0x1f, R4.reuse ;  /* 0x0000001fff057819 */ /* 0x100fe20000011404 */
[----:B------:R-:W-:-:S04]  /*1f050*/  IMAD.MOV R8, RZ, RZ, -R4 ;  /* 0x000000ffff087224 */ /* 0x000fc800078e0a04 */
[----:B------:R-:W-:Y:S02]  /*1f060*/  IMAD R5, R5, UR4, RZ ;  /* 0x0000000405057c24 */ /* 0x000fe4000f8e02ff */
[----:B------:R-:W-:Y:S02]  /*1f070*/  IMAD R8, R10, R8, R0 ;  /* 0x000000080a087224 */ /* 0x000fe400078e0200 */
[C---:B------:R-:W-:Y:S02]  /*1f080*/  IMAD R6, R4.reuse, UR5, R5 ;  /* 0x0000000504067c24 */ /* 0x040fe4000f8e0205 */
[----:B------:R-:W-:Y:S01]  /*1f090*/  IMAD.WIDE.U32 R4, R4, UR4, R2 ;  /* 0x0000000404047c25 */ /* 0x000fe2000f8e0002 */
[----:B------:R-:W-:-:S03]  /*1f0a0*/  SHF.R.S32.HI R9, RZ, 0x1f, R8 ;  /* 0x0000001fff097819 */ /* 0x000fc60000011408 */
[----:B------:R-:W-:Y:S02]  /*1f0b0*/  IMAD.IADD R5, R5, 0x1, R6 ;  /* 0x0000000105057824 */ /* 0x000fe400078e0206 */
[----:B------:R-:W-:Y:S02]  /*1f0c0*/  IMAD R9, R9, UR6, RZ ;  /* 0x0000000609097c24 */ /* 0x000fe4000f8e02ff */
[----:B------:R-:W-:-:S04]  /*1f0d0*/  IMAD.WIDE.U32 R6, R8, UR6, R4 ;  /* 0x0000000608067c25 */ /* 0x000fc8000f8e0004 */
[----:B------:R-:W-:Y:S01]  /*1f0e0*/  IMAD R5, R8, UR7, R9 ;  /* 0x0000000708057c24 */ /* 0x000fe2000f8e0209 */
[----:B------:R-:W-:Y:S01]  /*1f0f0*/  LEA R4, P0, R6, UR8, 0x1 ;  /* 0x0000000806047c11 */ /* 0x000fe2000f8008ff */
[----:B------:R-:W-:Y:S02]  /*1f100*/  VIADD R0, R0, 0x80 ;  /* 0x0000008000007836 */ /* 0x000fe40000000000 */
[----:B------:R-:W-:Y:S02]  /*1f110*/  IMAD.IADD R5, R7, 0x1, R5 ;  /* 0x0000000107057824 */ /* 0x000fe400078e0205 */
[----:B------:R-:W0:Y:S03]  /*1f120*/  @P1 LDC R7, c[0x0][0x450] ;  /* 0x00011400ff071b82 */ /* 0x000e260000000800 */
[----:B------:R-:W-:-:S05]  /*1f130*/  LEA.HI.X R5, R6, UR9, R5, 0x1, P0 ;  /* 0x0000000906057c11 */ /* 0x000fca00080f0c05 */
[----:B------:R-:W1:Y:S02]  /*1f140*/  @P1 LDC R6, c[0x0][0x44c] ;  /* 0x00011300ff061b82 */ /* 0x000e640000000800 */
[----:B-1----:R-:W-:-:S04]  /*1f150*/  @P1 IMAD.HI.U32 R8, R0, R6, RZ ;  /* 0x0000000600081227 */ /* 0x002fc800078e00ff */
        /* <DEDUP_REMOVED lines=10> */
[----:B------:R-:W-:Y:S01]  /*1f200*/  SHF.R.S32.HI R6, RZ, 0x1f, R0 ;  /* 0x0000001fff067819 */ /* 0x000fe20000011400 */
[----:B------:R-:W-:Y:S01]  /*1f210*/  UMOV UR5, 0xffffffff ;  /* 0xffffffff00057882 */ /* 0x000fe20000000000 */
[----:B------:R-:W-:Y:S01]  /*1f220*/  ISETP.GE.AND P1, PT, R11, UR4, PT ;  /* 0x000000040b007c0c */ /* 0x000fe2000bf26270 */
[----:B------:R-:W-:Y:S02]  /*1f230*/  IMAD.IADD R3, R3, 0x1, R7 ;  /* 0x0000000103037824 */ /* 0x000fe400078e0207 */
[----:B------:R-:W-:-:S02]  /*1f240*/  IMAD R6, R6, UR6, RZ ;  /* 0x0000000606067c24 */ /* 0x000fc4000f8e02ff */
[----:B------:R-:W-:-:S04]  /*1f250*/  IMAD.WIDE.U32 R2, R0, UR6, R2 ;  /* 0x0000000600027c25 */ /* 0x000fc8000f8e0002 */
[----:B------:R-:W-:Y:S01]  /*1f260*/  IMAD R6, R0, UR7, R6 ;  /* 0x0000000700067c24 */ /* 0x000fe2000f8e0206 */
[----:B------:R-:W-:-:S03]  /*1f270*/  LEA R7, P0, R2, UR8, 0x1 ;  /* 0x0000000802077c11 */ /* 0x000fc6000f8008ff */
[----:B------:R-:W-:-:S05]  /*1f280*/  IMAD.IADD R6, R3, 0x1, R6 ;  /* 0x0000000103067824 */ /* 0x000fca00078e0206 */
[----:B------:R-:W-:Y:S02]  /*1f290*/  LEA.HI.X R6, R2, UR9, R6, 0x1, P0 ;  /* 0x0000000902067c11 */ /* 0x000fe400080f0c06 */
[----:B------:R-:W-:Y:S01]  /*1f2a0*/  ISETP.GE.AND P0, PT, R12, UR4, PT ;  /* 0x000000040c007c0c */ /* 0x000fe2000bf06270 */
[----:B------:R-:W-:-:S12]  /*1f2b0*/  BRA.DIV UR5, `(.L_x_12452) ;  /* 0x0000004e05707947 */ /* 0x000fd8000b800000 */
[----:B------:R-:W2:Y:S04]  /*1f2c0*/  LDL.LU R3, [R1+0x20] ;  /* 0x0000200001037983 */ /* 0x000ea80000300800 */
[----:B------:R-:W3:Y:S01]  /*1f2d0*/  LDL R8, [R1+0x10] ;  /* 0x0000100001087983 */ /* 0x000ee20000100800 */
        /* <DEDUP_REMOVED lines=11> */
[----:B---3--:R-:W-:Y:S04]  /*1f390*/  @!P2 LDGSTS.E.BYPASS.LTC128B.128 [R8+0xda00], desc[UR60][R2.64], !P3 ;  /* 0x0da000000208afae */ /* 0x008fe8000d901d7c */
        /* <DEDUP_REMOVED lines=30> */
[----:B------:R-:W-:Y:S01]  /*1f580*/  @!P2 LEA R2, P4, R20, R4, 0x1 ;  /* 0x000000041402a211 */ /* 0x000fe200078808ff */
[----:B------:R-:W-:-:S04]  /*1f590*/  VIADD R4, R17, 0x80 ;  /* 0x0000008011047836 */ /* 0x000fc80000000000 */
[----:B--2---:R-:W-:-:S05]  /*1f5a0*/  @!P2 IMAD.X R3, RZ, RZ, R5, P4 ;  /* 0x000000ffff03a224 */ /* 0x004fca00020e0605 */
[----:B------:R-:W-:Y:S04]  /*1f5b0*/  @!P2 LDGSTS.E.BYPASS.LTC128B.128 [R8+0xf200], desc[UR60][R2.64], !P3 ;  /* 0x0f2000000208afae */ /* 0x000fe8000d901d7c */
[----:B------:R-:W-:Y:S04]  /*1f5c0*/  @!P2 LDGSTS.E.BYPASS.LTC128B.128 [R8+0x12200], desc[UR60][R2.64+0x40], !P0 ;  /* 0x122000400208afae */ /* 0x000fe8000c101d7c */
[----:B------:R0:W-:Y:S01]  /*1f5d0*/  @!P2 LDGSTS.E.BYPASS.LTC128B.128 [R8+0x15200], desc[UR60][R2.64+0x80], !P1 ;  /* 0x152000800208afae */ /* 0x0001e2000c901d7c */
[----:B------:R-:W-:-:S03]  /*1f5e0*/  ISETP.GE.AND P2, PT, R4, R0, PT ;  /* 0x000000000400720c */ /* 0x000fc60003f46270 */
[----:B0-----:R-:W0:Y:S04]  /*1f5f0*/  SHFL.IDX PT, R3, R7, RZ, 0x1c1f ;  /* 0x001c1fff07037589 */ /* 0x001e2800000e0000 */
[----:B------:R-:W1:Y:S04]  /*1f600*/  SHFL.IDX PT, R2, R6, RZ, 0x1c1f ;  /* 0x001c1fff06027589 */ /* 0x000e6800000e0000 */
[----:B------:R-:W2:Y:S02]  /*1f610*/  SHFL.IDX PT, R6, R6, 0x1, 0x1c1f ;  /* 0x003c1f0006067f89 */ /* 0x000ea400000e0000 */
        /* <DEDUP_REMOVED lines=8> */
[----:B0-2---:R0:W1:Y:S02]  /*1f6a0*/  SHFL.IDX PT, R2, R7, 0x1, 0x1c1f ;  /* 0x003c1f0007027f89 */ /* 0x00506400000e0000 */
.L_x_12608:
        /* <DEDUP_REMOVED lines=13> */
.L_x_12453:
        /* <DEDUP_REMOVED lines=14> */
[----:B-1----:R-:W2:Y:S01]  /*1f860*/  LDL R2, [R1+0x18] ;  /* 0x0000180001027983 */ /* 0x002ea20000100800 */
[----:B------:R1:W-:Y:S01]  /*1f870*/  SYNCS.ARRIVE.TRANS64.A1T0 RZ, [R22+URZ+0x31c00], RZ ;  /* 0x031c00ff16ff79a7 */ /* 0x0003e2000810003f */
[----:B------:R-:W-:Y:S01]  /*1f880*/  BSSY B0, `(.L_x_12454) ;  /* 0x0000004000007945 */ /* 0x000fe20003800000 */
[----:B------:R-:W3:Y:S01]  /*1f890*/  SYNCS.PHASECHK.TRANS64.TRYWAIT P1, [R22+URZ+0x31c20], R3 ;  /* 0x031c2003160075a7 */ /* 0x000ee2000802017f */
[----:B--2---:R-:W-:Y:S02]  /*1f8a0*/  ISETP.GE.AND P0, PT, R2, 0x2, PT ;  /* 0x000000020200780c */ /* 0x004fe40003f06270 */
[----:B-1-3--:R-:W-:Y:S11]  /*1f8b0*/  @!P1 BRA `(.L_x_12455) ;  /* 0x0000005000089947 */ /* 0x00aff60003800000 */
.L_x_12609:
[----:B------:R-:W-:Y:S05]  /*1f8c0*/  BSYNC B0 ;  /* 0x0000000000007941 */ /* 0x000fea0003800000 */
.L_x_12454:
        /* <DEDUP_REMOVED lines=10> */
[----:B0-----:R-:W-:Y:S01]  /*1f970*/  VIADD R7, R23, 0x1 ;  /* 0x0000000117077836 */ /* 0x001fe20000000000 */
        /* <DEDUP_REMOVED lines=9> */
[----:B------:R-:W-:Y:S01]  /*1fa10*/  ISETP.NE.U32.AND P0, PT, RZ, UR4, PT ;  /* 0x00000004ff007c0c */ /* 0x000fe2000bf05070 */
[----:B------:R-:W-:-:S03]  /*1fa20*/  IMAD.MOV.U32 R5, RZ, RZ, R24 ;  /* 0x000000ffff057224 */ /* 0x000fc600078e0018 */
        /* <DEDUP_REMOVED lines=9> */
[----:B------:R-:W-:-:S04]  /*1fac0*/  @P0 SHF.R.U32.HI R2, RZ, R3, R0 ;  /* 0x00000003ff020219 */ /* 0x000fc80000011600 */
[--C-:B------:R-:W-:Y:S01]  /*1fad0*/  SHF.R.S32.HI R3, RZ, 0x1f, R2.reuse ;  /* 0x0000001fff037819 */ /* 0x100fe20000011402 */
[----:B------:R-:W-:-:S04]  /*1fae0*/  IMAD.MOV R0, RZ, RZ, -R2 ;  /* 0x000000ffff007224 */ /* 0x000fc800078e0a02 */
[----:B------:R-:W-:Y:S02]  /*1faf0*/  IMAD R0, R4, R0, R6 ;  /* 0x0000000004007224 */ /* 0x000fe400078e0206 */
[----:B------:R-:W-:-:S04]  /*1fb00*/  IMAD.WIDE.U32 R2, R26, UR6, R2 ;  /* 0x000000061a027c25 */ /* 0x000fc8000f8e0002 */
[----:B--2---:R-:W-:-:S04]  /*1fb10*/  IMAD R4, R9, UR6, RZ ;  /* 0x0000000609047c24 */ /* 0x004fc8000f8e02ff */
[----:B------:R-:W-:-:S04]  /*1fb20*/  IMAD R4, R26, UR7, R4 ;  /* 0x000000071a047c24 */ /* 0x000fc8000f8e0204 */
[----:B------:R-:W-:Y:S01]  /*1fb30*/  IMAD.IADD R3, R4, 0x1, R3 ;  /* 0x0000000104037824 */ /* 0x000fe200078e0203 */
[----:B------:R-:W-:-:S04]  /*1fb40*/  LEA R4, P0, R2, UR4, 0x2 ;  /* 0x0000000402047c11 */ /* 0x000fc8000f8010ff */
[----:B------:R-:W-:-:S06]  /*1fb50*/  LEA.HI.X R5, R2, UR5, R3, 0x2, P0 ;  /* 0x0000000502057c11 */ /* 0x000fcc00080f1403 */
[----:B------:R0:W5:Y:S03]  /*1fb60*/  LDG.E R5, desc[UR60][R4.64] ;  /* 0x0000003c04057981 */ /* 0x000166000c1e1900 */
.L_x_12462:
[----:B-1----:R-:W-:Y:S01]  /*1fb70*/  IMAD R3, R7, 0x8, R22 ;  /* 0x0000000807037824 */ /* 0x002fe200078e0216 */
[----:B------:R-:W-:Y:S01]  /*1fb80*/  SHF.L.U32 R2, R8, 0x1f, RZ ;  /* 0x0000001f08027819 */ /* 0x000fe200000006ff */
[----:B------:R-:W-:Y:S03]  /*1fb90*/  BSSY B3, `(.L_x_12463) ;  /* 0x0000003000037945 */ /* 0x000fe60003800000 */
[----:B------:R-:W1:Y:S02]  /*1fba0*/  SYNCS.PHASECHK.TRANS64.TRYWAIT P0, [R3+URZ+0x31c40], R2 ;  /* 0x031c4002030075a7 */ /* 0x000e64000800017f */
[----:B-1----:R-:W-:Y:S05]  /*1fbb0*/  @!P0 BRA `(.L_x_12464) ;  /* 0x0000004c005c8947 */ /* 0x002fea0003800000 */
.L_x_12610:
[----:B------:R-:W-:Y:S05]  /*1fbc0*/  BSYNC B3 ;  /* 0x0000000000037941 */ /* 0x000fea0003800000 */
.L_x_12463:
        /* <DEDUP_REMOVED lines=11> */
.L_x_12466:
[----:B------:R-:W-:Y:S05]  /*1fc80*/  BSYNC B3 ;  /* 0x0000000000037941 */ /* 0x000fea0003800000 */
.L_x_12465:
        /* <DEDUP_REMOVED lines=11> */
.L_x_12467:
        /* <DEDUP_REMOVED lines=16> */
.L_x_12468:
        /* <DEDUP_REMOVED lines=16> */
.L_x_12469:
        /* <DEDUP_REMOVED lines=15> */
.L_x_12611:
[----:B------:R-:W-:Y:S05]  /*20030*/  BSYNC B3 ;  /* 0x0000000000037941 */ /* 0x000fea0003800000 */
.L_x_12470:
        /* <DEDUP_REMOVED lines=10> */
.L_x_12472:
[----:B------:R-:W2:Y:S01]  /*200e0*/  LDL R3, [R1] ;  /* 0x0000000001037983 */ /* 0x000ea20000100800 */
[----:B------:R-:W-:Y:S01]  /*200f0*/  BSSY B3, `(.L_x_12473) ;  /* 0x0000004000037945 */ /* 0x000fe20003800000 */
[----:B--2---:R-:W-:-:S13]  /*20100*/  LOP3.LUT P0, RZ, R3, 0x8, RZ, 0xc0, !PT ;  /* 0x0000000803ff7812 */ /* 0x004fda000780c0ff */
[----:B------:R-:W-:Y:S05]  /*20110*/  @P0 BRA `(.L_x_12474) ;  /* 0x0000000000040947 */ /* 0x000fea0003800000 */
[----:B------:R-:W-:Y:S01]  /*20120*/  BPT.TRAP 0x1 ;  /* 0x000000040000795c */ /* 0x000fe20000300000 */
.L_x_12474:
[----:B------:R-:W-:Y:S05]  /*20130*/  BSYNC B3 ;  /* 0x0000000000037941 */ /* 0x000fea0003800000 */
.L_x_12473:
        /* <DEDUP_REMOVED lines=10> */
.L_x_12475:
        /* <DEDUP_REMOVED lines=15> */
.L_x_12476:
        /* <DEDUP_REMOVED lines=15> */
.L_x_12477:
        /* <DEDUP_REMOVED lines=12> */
.L_x_12461:
[----:B------:R-:W-:Y:S05]  /*20480*/  BSYNC B1 ;  /* 0x0000000000017941 */ /* 0x000fea0003800000 */
.L_x_12460:
[----:B------:R-:W2:Y:S01]  /*20490*/  LDL.LU R0, [R1+0x18] ;  /* 0x0000180001007983 */ /* 0x000ea20000300800 */
[----:B------:R-:W-:Y:S02]  /*204a0*/  IMAD.MOV.U32 R27, RZ, RZ, R8 ;  /* 0x000000ffff1b7224 */ /* 0x000fe400078e0008 */
[----:B------:R-:W-:Y:S02]  /*204b0*/  IMAD.MOV.U32 R23, RZ, RZ, R7 ;  /* 0x000000ffff177224 */ /* 0x000fe400078e0007 */
[----:B--2---:R-:W-:-:S07]  /*204c0*/  VIADD R0, R0, 0xfffffffd ;  /* 0xfffffffd00007836 */ /* 0x004fce0000000000 */
.L_x_12459:
[----:B------:R-:W-:Y:S05]  /*204d0*/  BSYNC B2 ;  /* 0x0000000000027941 */ /* 0x000fea0003800000 */
.L_x_12458:
[----:B------:R-:W-:-:S13]  /*204e0*/  ISETP.NE.AND P0, PT, R6, RZ, PT ;  /* 0x000000ff0600720c */ /* 0x000fda0003f05270 */
[----:B------:R-:W-:Y:S05]  /*204f0*/  @!P0 BRA `(.L_x_12457) ;  /* 0x0000001400a48947 */ /* 0x000fea0003800000 */
[----:B------:R-:W-:-:S07]  /*20500*/  IMAD.MOV.U32 R4, RZ, RZ, R24 ;  /* 0x000000ffff047224 */ /* 0x000fce00078e0018 */
.L_x_12514:
[----:B------:R-:W2:Y:S01]  /*20510*/  LDL R2, [R1] ;  /* 0x0000000001027983 */ /* 0x000ea20000100800 */
[----:B------:R-:W-:Y:S01]  /*20520*/  VIADD R6, R23, 0x1 ;  /* 0x0000000117067836 */ /* 0x000fe20000000000 */
[----:B------:R-:W-:Y:S05]  /*20530*/  YIELD ;  /* 0x0000000000007946 */ /* 0x000fea0003800000 */
[C---:B------:R-:W-:Y:S01]  /*20540*/  ISETP.NE.AND P0, PT, R6.reuse, 0x2, PT ;  /* 0x000000020600780c */ /* 0x040fe20003f05270 */
[----:B------:R-:W-:Y:S03]  /*20550*/  BSSY B1, `(.L_x_12478) ;  /* 0x00000ae000017945 */ /* 0x000fe60003800000 */
[----:B------:R-:W-:-:S02]  /*20560*/  SEL R6, R6, RZ, P0 ;  /* 0x000000ff06067207 */ /* 0x000fc40000000000 */
[----:B--2---:R-:W-:Y:S02]  /*20570*/  LOP3.LUT P1, RZ, R2, 0x4, RZ, 0xc0, !PT ;  /* 0x0000000402ff7812 */ /* 0x004fe4000782c0ff */
[----:B------:R-:W-:-:S04]  /*20580*/  SEL R2, RZ, 0x1, P0 ;  /* 0x00000001ff027807 */ /* 0x000fc80000000000 */
[----:B0-----:R-:W-:-:S07]  /*20590*/  LOP3.LUT R7, R27, R2, RZ, 0x3c, !PT ;  /* 0x000000021b077212 */ /* 0x001fce00078e3cff */
        /* <DEDUP_REMOVED lines=24> */
.L_x_12480:
[----:B0-----:R-:W-:Y:S01]  /*20720*/  IMAD R5, R6, 0x8, R22 ;  /* 0x0000000806057824 */ /* 0x001fe200078e0216 */
[----:B------:R-:W-:Y:S01]  /*20730*/  SHF.L.U32 R2, R7, 0x1f, RZ ;  /* 0x0000001f07027819 */ /* 0x000fe200000006ff */
[----:B------:R-:W-:Y:S03]  /*20740*/  BSSY B2, `(.L_x_12481) ;  /* 0x0000003000027945 */ /* 0x000fe60003800000 */
[----:B------:R-:W0:Y:S02]  /*20750*/  SYNCS.PHASECHK.TRANS64.TRYWAIT P0, [R5+URZ+0x31c40], R2 ;  /* 0x031c4002050075a7 */ /* 0x000e24000800017f */
[----:B0-----:R-:W-:Y:S05]  /*20760*/  @!P0 BRA `(.L_x_12482) ;  /* 0x0000004000988947 */ /* 0x001fea0003800000 */
.L_x_12612:
[----:B------:R-:W-:Y:S05]  /*20770*/  BSYNC B2 ;  /* 0x0000000000027941 */ /* 0x000fea0003800000 */
.L_x_12481:
[----:B-1----:R-:W1:Y:S01]  /*20780*/  S2R R3, SR_TID.X ;  /* 0x0000000000037919 */ /* 0x002e620000002100 */
        /* <DEDUP_REMOVED lines=10> */
.L_x_12484:
[----:B------:R-:W-:Y:S05]  /*20830*/  BSYNC B2 ;  /* 0x0000000000027941 */ /* 0x000fea0003800000 */
.L_x_12483:
        /* <DEDUP_REMOVED lines=11> */
.L_x_12485:
        /* <DEDUP_REMOVED lines=16> */
.L_x_12486:
        /* <DEDUP_REMOVED lines=16> */
.L_x_12487:
        /* <DEDUP_REMOVED lines=15> */
.L_x_12613:
[----:B------:R-:W-:Y:S05]  /*20be0*/  BSYNC B2 ;  /* 0x0000000000027941 */ /* 0x000fea0003800000 */
.L_x_12488:
        /* <DEDUP_REMOVED lines=10> */
.L_x_12490:
[----:B------:R-:W2:Y:S01]  /*20c90*/  LDL R5, [R1] ;  /* 0x0000000001057983 */ /* 0x000ea20000100800 */
[----:B------:R-:W-:Y:S01]  /*20ca0*/  BSSY B2, `(.L_x_12491) ;  /* 0x0000004000027945 */ /* 0x000fe20003800000 */
[----:B--2---:R-:W-:-:S13]  /*20cb0*/  LOP3.LUT P0, RZ, R5, 0x8, RZ, 0xc0, !PT ;  /* 0x0000000805ff7812 */ /* 0x004fda000780c0ff */
[----:B------:R-:W-:Y:S05]  /*20cc0*/  @P0 BRA `(.L_x_12492) ;  /* 0x0000000000040947 */ /* 0x000fea0003800000 */
[----:B------:R-:W-:Y:S01]  /*20cd0*/  BPT.TRAP 0x1 ;  /* 0x000000040000795c */ /* 0x000fe20000300000 */
.L_x_12492:
[----:B------:R-:W-:Y:S05]  /*20ce0*/  BSYNC B2 ;  /* 0x0000000000027941 */ /* 0x000fea0003800000 */
.L_x_12491:
        /* <DEDUP_REMOVED lines=10> */
.L_x_12493:
        /* <DEDUP_REMOVED lines=15> */
.L_x_12494:
        /* <DEDUP_REMOVED lines=15> */
.L_x_12495:
        /* <DEDUP_REMOVED lines=12> */
.L_x_12479:
[----:B------:R-:W-:Y:S05]  /*21030*/  BSYNC B1 ;  /* 0x0000000000017941 */ /* 0x000fea0003800000 */
.L_x_12478:
[----:B------:R-:W2:Y:S01]  /*21040*/  LDL R2, [R1] ;  /* 0x0000000001027983 */ /* 0x000ea20000100800 */
[----:B------:R-:W-:Y:S01]  /*21050*/  VIADD R23, R6, 0x1 ;  /* 0x0000000106177836 */ /* 0x000fe20000000000 */
[----:B------:R-:W-:Y:S04]  /*21060*/  BSSY B1, `(.L_x_12496) ;  /* 0x00000af000017945 */ /* 0x000fe80003800000 */
[----:B------:R-:W-:-:S04]  /*21070*/  ISETP.NE.AND P0, PT, R23, 0x2, PT ;  /* 0x000000021700780c */ /* 0x000fc80003f05270 */
[----:B------:R-:W-:Y:S02]  /*21080*/  SEL R23, R23, RZ, P0 ;  /* 0x000000ff17177207 */ /* 0x000fe40000000000 */
[----:B--2---:R-:W-:Y:S02]  /*21090*/  LOP3.LUT P1, RZ, R2, 0x4, RZ, 0xc0, !PT ;  /* 0x0000000402ff7812 */ /* 0x004fe4000782c0ff */
[----:B------:R-:W-:-:S04]  /*210a0*/  SEL R2, RZ, 0x1, P0 ;  /* 0x00000001ff027807 */ /* 0x000fc80000000000 */
[----:B------:R-:W-:-:S07]  /*210b0*/  LOP3.LUT R27, R7, R2, RZ, 0x3c, !PT ;  /* 0x00000002071b7212 */ /* 0x000fce00078e3cff */
        /* <DEDUP_REMOVED lines=24> */
.L_x_12498:
[----:B0-----:R-:W-:Y:S01]  /*21240*/  IMAD R5, R23, 0x8, R22 ;  /* 0x0000000817057824 */ /* 0x001fe200078e0216 */
[----:B------:R-:W-:Y:S01]  /*21250*/  SHF.L.U32 R2, R27, 0x1f, RZ ;  /* 0x0000001f1b027819 */ /* 0x000fe200000006ff */
[----:B------:R-:W-:Y:S03]  /*21260*/  BSSY B2, `(.L_x_12499) ;  /* 0x0000003000027945 */ /* 0x000fe60003800000 */
[----:B------:R-:W0:Y:S02]  /*21270*/  SYNCS.PHASECHK.TRANS64.TRYWAIT P0, [R5+URZ+0x31c40], R2 ;  /* 0x031c4002050075a7 */ /* 0x000e24000800017f */
[----:B0-----:R-:W-:Y:S05]  /*21280*/  @!P0 BRA `(.L_x_12500) ;  /* 0x0000003400f88947 */ /* 0x001fea0003800000 */
.L_x_12614:
[----:B------:R-:W-:Y:S05]  /*21290*/  BSYNC B2 ;  /* 0x0000000000027941 */ /* 0x000fea0003800000 */
.L_x_12499:
        /* <DEDUP_REMOVED lines=11> */
.L_x_12502:
[----:B------:R-:W-:Y:S05]  /*21350*/  BSYNC B2 ;  /* 0x0000000000027941 */ /* 0x000fea0003800000 */
.L_x_12501:
        /* <DEDUP_REMOVED lines=11> */
.L_x_12503:
        /* <DEDUP_REMOVED lines=16> */
.L_x_12504:
        /* <DEDUP_REMOVED lines=16> */
.L_x_12505:
        /* <DEDUP_REMOVED lines=15> */
.L_x_12615:
[----:B------:R-:W-:Y:S05]  /*21700*/  BSYNC B2 ;  /* 0x0000000000027941 */ /* 0x000fea0003800000 */
.L_x_12506:
        /* <DEDUP_REMOVED lines=10> */
.L_x_12508:
[----:B------:R-:W2:Y:S01]  /*217b0*/  LDL R5, [R1] ;  /* 0x0000000001057983 */ /* 0x000ea20000100800 */
[----:B------:R-:W-:Y:S01]  /*217c0*/  BSSY B2, `(.L_x_12509) ;  /* 0x0000004000027945 */ /* 0x000fe20003800000 */
[----:B--2---:R-:W-:-:S13]  /*217d0*/  LOP3.LUT P0, RZ, R5, 0x8, RZ, 0xc0, !PT ;  /* 0x0000000805ff7812 */ /* 0x004fda000780c0ff */
[----:B------:R-:W-:Y:S05]  /*217e0*/  @P0 BRA `(.L_x_12510) ;  /* 0x0000000000040947 */ /* 0x000fea0003800000 */
[----:B------:R-:W-:Y:S01]  /*217f0*/  BPT.TRAP 0x1 ;  /* 0x000000040000795c */ /* 0x000fe20000300000 */
.L_x_12510:
[----:B------:R-:W-:Y:S05]  /*21800*/  BSYNC B2 ;  /* 0x0000000000027941 */ /* 0x000fea0003800000 */
.L_x_12509:
        /* <DEDUP_REMOVED lines=10> */
.L_x_12511:
        /* <DEDUP_REMOVED lines=15> */
.L_x_12512:
        /* <DEDUP_REMOVED lines=15> */
.L_x_12513:
        /* <DEDUP_REMOVED lines=12> */
.L_x_12497:
[----:B------:R-:W-:Y:S05]  /*21b50*/  BSYNC B1 ;  /* 0x0000000000017941 */ /* 0x000fea0003800000 */
.L_x_12496:
[C---:B------:R-:W-:Y:S01]  /*21b60*/  ISETP.GT.AND P0, PT, R0.reuse, 0x1, PT ;  /* 0x000000010000780c */ /* 0x040fe20003f04270 */
[----:B------:R-:W-:-:S12]  /*21b70*/  VIADD R0, R0, 0xfffffffe ;  /* 0xfffffffe00007836 */ /* 0x000fd80000000000 */
[----:B------:R-:W-:Y:S05]  /*21b80*/  @P0 BRA `(.L_x_12514) ;  /* 0xffffffe800600947 */ /* 0x000fea000383ffff */
.L_x_12457:
[----:B------:R-:W-:Y:S05]  /*21b90*/  BSYNC B0 ;  /* 0x0000000000007941 */ /* 0x000fea0003800000 */
.L_x_12456:
        /* <DEDUP_REMOVED lines=17> */
.L_x_12516:
[----:B------:R-:W-:Y:S05]  /*21cb0*/  BSYNC B0 ;  /* 0x0000000000007941 */ /* 0x000fea0003800000 */
.L_x_12515:
[----:B------:R-:W2:Y:S01]  /*21cc0*/  LDL R0, [R1] ;  /* 0x0000000001007983 */ /* 0x000ea20000100800 */
[----:B------:R-:W-:Y:S01]  /*21cd0*/  BSSY B0, `(.L_x_12517) ;  /* 0x000004b000007945 */ /* 0x000fe20003800000 */
[----:B--2---:R-:W-:-:S13]  /*21ce0*/  LOP3.LUT P0, RZ, R0, 0x4, RZ, 0xc0, !PT ;  /* 0x0000000400ff7812 */ /* 0x004fda000780c0ff */
[----:B------:R-:W-:Y:S05]  /*21cf0*/  @!P0 BRA `(.L_x_12518) ;  /* 0x0000000400208947 */ /* 0x000fea0003800000 */
[----:B-1----:R-:W-:Y:S01]  /*21d00*/  IMAD R3, R23, 0x8, R22 ;  /* 0x0000000817037824 */ /* 0x002fe200078e0216 */
[----:B------:R-:W-:Y:S01]  /*21d10*/  SHF.L.U32 R0, R27, 0x1f, RZ ;  /* 0x0000001f1b007819 */ /* 0x000fe200000006ff */
[----:B------:R-:W-:Y:S03]  /*21d20*/  BSSY B1, `(.L_x_12519) ;  /* 0x0000003000017945 */ /* 0x000fe60003800000 */
[----:B------:R-:W1:Y:S02]  /*21d30*/  SYNCS.PHASECHK.TRANS64.TRYWAIT P0, [R3+URZ+0x31c60], R0 ;  /* 0x031c6000030075a7 */ /* 0x000e64000800017f */
[----:B-1----:R-:W-:Y:S05]  /*21d40*/  @!P0 BRA `(.L_x_12520) ;  /* 0x0000002c00708947 */ /* 0x002fea0003800000 */
.L_x_12616:
[----:B------:R-:W-:Y:S05]  /*21d50*/  BSYNC B1 ;  /* 0x0000000000017941 */ /* 0x000fea0003800000 */
.L_x_12519:
        /* <DEDUP_REMOVED lines=10> */
.L_x_12521:
[----:B------:R-:W2:Y:S01]  /*21e00*/  LDL R0, [R1] ;  /* 0x0000000001007983 */ /* 0x000ea20000100800 */
[----:B------:R-:W-:Y:S01]  /*21e10*/  BSSY B1, `(.L_x_12522) ;  /* 0x0000004000017945 */ /* 0x000fe20003800000 */
[----:B--2---:R-:W-:-:S13]  /*21e20*/  LOP3.LUT P0, RZ, R0, 0x8, RZ, 0xc0, !PT ;  /* 0x0000000800ff7812 */ /* 0x004fda000780c0ff */
[----:B------:R-:W-:Y:S05]  /*21e30*/  @P0 BRA `(.L_x_12523) ;  /* 0x0000000000040947 */ /* 0x000fea0003800000 */
[----:B------:R-:W-:Y:S01]  /*21e40*/  BPT.TRAP 0x1 ;  /* 0x000000040000795c */ /* 0x000fe20000300000 */
.L_x_12523:
[----:B------:R-:W-:Y:S05]  /*21e50*/  BSYNC B1 ;  /* 0x0000000000017941 */ /* 0x000fea0003800000 */
.L_x_12522:
        /* <DEDUP_REMOVED lines=10> */
.L_x_12524:
        /* <DEDUP_REMOVED lines=15> */
.L_x_12525:
        /* <DEDUP_REMOVED lines=15> */
.L_x_12526:
        /* <DEDUP_REMOVED lines=10> */
.L_x_12518:
[----:B------:R-:W-:Y:S05]  /*22180*/  BSYNC B0 ;  /* 0x0000000000007941 */ /* 0x000fea0003800000 */
.L_x_12517:
[----:B------:R-:W-:-:S05]  /*22190*/  VIADD R23, R23, 0x1 ;  /* 0x0000000117177836 */ /* 0x000fca0000000000 */
[----:B------:R-:W-:-:S04]  /*221a0*/  ISETP.NE.AND P0, PT, R23, 0x2, PT ;  /* 0x000000021700780c */ /* 0x000fc80003f05270 */
[----:B------:R-:W-:Y:S02]  /*221b0*/  SEL R0, RZ, 0x1, P0 ;  /* 0x00000001ff007807 */ /* 0x000fe40000000000 */
[----:B------:R-:W-:Y:S02]  /*221c0*/  SEL R23, R23, RZ, P0 ;  /* 0x000000ff17177207 */ /* 0x000fe40000000000 */
[----:B------:R-:W-:-:S07]  /*221d0*/  LOP3.LUT R27, R27, R0, RZ, 0x3c, !PT ;  /* 0x000000001b1b7212 */ /* 0x000fce00078e3cff */
.L_x_12438:
[----:B------:R-:W-:Y:S05]  /*221e0*/  BSYNC B7 ;  /* 0x0000000000077941 */ /* 0x000fea0003800000 */
.L_x_12436:
[----:B------:R-:W3:Y:S02]  /*221f0*/  LDL R8, [R1] ;  /* 0x0000000001087983 */ /* 0x000ee40000100800 */
        /* <DEDUP_REMOVED lines=8> */
[----:B------:R1:W3:Y:S01]  /*22280*/  LDS.128 R16, [R22+0x31cd0] ;  /* 0x031cd00016107984 */ /* 0x0002e20000000c00 */
[----:B------:R-:W-:Y:S06]  /*22290*/  BAR.ARV 0x4, 0x200 ;  /* 0x0108000000007b1d */ /* 0x000fec0000002000 */
[----:B------:R-:W-:Y:S05]  /*222a0*/  BRA `(.L_x_12528) ;  /* 0x0000000800c87947 */ /* 0x000fea0003800000 */
.L_x_12527:
[----:B0-2---:R-:W2:Y:S01]  /*222b0*/  LDL R7, [R1+0xc] ;  /* 0x00000c0001077983 */ /* 0x005ea20000100800 */
[----:B------:R-:W-:Y:S01]  /*222c0*/  UMOV UR4, 0xffffffff ;  /* 0xffffffff00047882 */ /* 0x000fe20000000000 */
[----:B--2---:R-:W-:Y:S02]  /*222d0*/  ISETP.NE.AND P5, PT, R7, 0x1f, PT ;  /* 0x0000001f0700780c */ /* 0x004fe40003fa5270 */
[----:B------:R-:W-:Y:S11]  /*222e0*/  BRA.DIV UR4, `(.L_x_12529) ;  /* 0x0000002a041c7947 */ /* 0x000ff6000b800000 */
[----:B------:R-:W-:Y:S01]  /*222f0*/  IMAD.IADD R5, R19, 0x1, R7 ;  /* 0x0000000113057824 */ /* 0x000fe200078e0207 */
[----:B------:R-:W-:Y:S01]  /*22300*/  ULDC UR4, c[0x0][0xc3c] ;  /* 0x00030f0000047ab9 */ /* 0x000fe20000000800 */
[----:B------:R-:W-:-:S03]  /*22310*/  LOP3.LUT P4, RZ, R8, 0x1, RZ, 0xc0, !PT ;  /* 0x0000000108ff7812 */ /* 0x000fc6000788c0ff */
[----:B------:R-:W-:-:S13]  /*22320*/  ISETP.GE.OR P0, PT, R5, UR4, !P5 ;  /* 0x0000000405007c0c */ /* 0x000fda000ef06670 */
[----:B-1----:R-:W0:Y:S02]  /*22330*/  @!P0 LDC.64 R2, c[0x0][0xc80] ;  /* 0x00032000ff028b82 */ /* 0x002e240000000a00 */
        /* <DEDUP_REMOVED lines=26> */
.L_x_12626:
[----:B------:R-:W-:Y:S02]  /*224e0*/  ULDC UR4, c[0x0][0xc38] ;  /* 0x00030e0000047ab9 */ /* 0x000fe40000000800 */
[----:B------:R-:W-:-:S04]  /*224f0*/  IMAD.U32 R4, RZ, RZ, UR4 ;  /* 0x00000004ff047e24 */ /* 0x000fc8000f8e00ff */
[----:B-1----:R-:W-:-:S04]  /*22500*/  IMAD R5, R14, R4, RZ ;  /* 0x000000040e057224 */ /* 0x002fc800078e02ff */
[----:B------:R-:W-:-:S05]  /*22510*/  IMAD.IADD R16, R16, 0x1, R5 ;  /* 0x0000000110107824 */ /* 0x000fca00078e0205 */
[----:B------:R-:W-:-:S13]  /*22520*/  ISETP.GT.AND P4, PT, R16, R0, PT ;  /* 0x000000001000720c */ /* 0x000fda0003f84270 */
[----:B------:R-:W-:Y:S05]  /*22530*/  @P4 BRA `(.L_x_12530) ;  /* 0x0000000000a04947 */ /* 0x000fea0003800000 */
.L_x_12535:
[----:B------:R-:W1:Y:S01]  /*22540*/  LDC R4, c[0x0][0xc3c] ;  /* 0x00030f00ff047b82 */ /* 0x000e620000000800 */
[----:B------:R-:W-:-:S05]  /*22550*/  VIADD R19, R19, 0x1f ;  /* 0x0000001f13137836 */ /* 0x000fca0000000000 */
[----:B-1----:R-:W-:-:S13]  /*22560*/  ISETP.GE.AND P4, PT, R19, R4, PT ;  /* 0x000000041300720c */ /* 0x002fda0003f86270 */
        /* <DEDUP_REMOVED lines=10> */
.L_x_12533:
[----:B------:R-:W-:Y:S05]  /*22610*/  BSYNC B0 ;  /* 0x0000000000007941 */ /* 0x000fea0003800000 */
.L_x_12532:
[----:B------:R-:W-:-:S03]  /*22620*/  UMOV UR4, 0xffffffff ;  /* 0xffffffff00047882 */ /* 0x000fc60000000000 */
[----:B------:R-:W-:Y:S05]  /*22630*/  BRA.DIV UR4, `(.L_x_12534) ;  /* 0x0000002a046c7947 */ /* 0x000fea000b800000 */
[----:B------:R-:W2:Y:S04]  /*22640*/  LDL R4, [R1] ;  /* 0x0000000001047983 */ /* 0x000ea80000100800 */
[----:B-----5:R-:W3:Y:S01]  /*22650*/  SHFL.UP PT, R14, R2, 0x1, RZ ;  /* 0x04200000020e7989 */ /* 0x020ee200000e00ff */
[----:B--2---:R-:W-:-:S04]  /*22660*/  LOP3.LUT P4, RZ, R4, 0x1, RZ, 0xc0, !PT ;  /* 0x0000000104ff7812 */ /* 0x004fc8000788c0ff */
[----:B---3--:R-:W-:-:S05]  /*22670*/  SEL R13, R14, RZ, P4 ;  /* 0x000000ff0e0d7207 */ /* 0x008fca0002000000 */
        /* <DEDUP_REMOVED lines=14> */
.L_x_12634:
[----:B------:R-:W-:Y:S02]  /*22760*/  ULDC UR4, c[0x0][0xc38] ;  /* 0x00030e0000047ab9 */ /* 0x000fe40000000800 */
[----:B------:R-:W-:-:S04]  /*22770*/  IMAD.U32 R4, RZ, RZ, UR4 ;  /* 0x00000004ff047e24 */ /* 0x000fc8000f8e00ff */
[----:B-1----:R-:W-:-:S04]  /*22780*/  IMAD R5, R14, R4, RZ ;  /* 0x000000040e057224 */ /* 0x002fc800078e02ff */
[----:B------:R-:W-:-:S05]  /*22790*/  IMAD.IADD R16, R5, 0x1, R16 ;  /* 0x0000000105107824 */ /* 0x000fca00078e0210 */
[----:B------:R-:W-:-:S13]  /*227a0*/  ISETP.GT.AND P4, PT, R16, R0, PT ;  /* 0x000000001000720c */ /* 0x000fda0003f84270 */
[----:B------:R-:W-:Y:S05]  /*227b0*/  @!P4 BRA `(.L_x_12535) ;  /* 0xfffffffc0060c947 */ /* 0x000fea000383ffff */
.L_x_12530:
        /* <DEDUP_REMOVED lines=8> */
.L_x_12638:
[----:B------:R-:W-:Y:S01]  /*22840*/  ISETP.NE.AND P0, PT, R5, RZ, PT ;  /* 0x000000ff0500720c */ /* 0x000fe20003f05270 */
[----:B------:R-:W-:-:S12]  /*22850*/  IMAD.MOV.U32 R5, RZ, RZ, RZ ;  /* 0x000000ffff057224 */ /* 0x000fd800078e00ff */
[----:B------:R-:W-:Y:S05]  /*22860*/  @!P0 BRA `(.L_x_12537) ;  /* 0x0000000000108947 */ /* 0x000fea0003800000 */
[----:B------:R-:W-:Y:S01]  /*22870*/  UMOV UR4, 0xffffffff ;  /* 0xffffffff00047882 */ /* 0x000fe20000000000 */
[----:B------:R-:W-:Y:S02]  /*22880*/  VIADD R12, R6, 0xffffffff ;  /* 0xffffffff060c7836 */ /* 0x000fe40000000000 */
[----:B------:R-:W-:Y:S05]  /*22890*/  BRA.DIV UR4, `(.L_x_12538) ;  /* 0x0000002a04e07947 */ /* 0x000fea000b800000 */
[----:B------:R3:W4:Y:S02]  /*228a0*/  SHFL.IDX PT, R5, R3, R12, 0x1f ;  /* 0x00001f0c03057589 */ /* 0x00072400000e0000 */
.L_x_12537:
[----:B01-3--:R-:W0:Y:S01]  /*228b0*/  LDC.64 R2, c[0x0][0xc90] ;  /* 0x00032400ff027b82 */ /* 0x00be220000000a00 */
[----:B------:R-:W-:-:S04]  /*228c0*/  IMAD.IADD R19, R6, 0x1, R19 ;  /* 0x0000000106137824 */ /* 0x000fc800078e0213 */
[----:B0-----:R-:W-:-:S05]  /*228d0*/  IMAD.WIDE R2, R19, 0x4, R2 ;  /* 0x0000000413027825 */ /* 0x001fca00078e0202 */
[----:B------:R0:W2:Y:S01]  /*228e0*/  LDG.E R7, desc[UR60][R2.64] ;  /* 0x0000003c02077981 */ /* 0x0000a2000c1e1900 */
[----:B----4-:R-:W-:-:S04]  /*228f0*/  IMAD R16, R5, R4, R16 ;  /* 0x0000000405107224 */ /* 0x010fc800078e0210 */
[----:B------:R-:W-:Y:S02]  /*22900*/  IMAD.IADD R5, R0, 0x1, -R16 ;  /* 0x0000000100057824 */ /* 0x000fe400078e0a10 */
[----:B0-----:R-:W-:Y:S02]  /*22910*/  IMAD.MOV.U32 R2, RZ, RZ, RZ ;  /* 0x000000ffff027224 */ /* 0x001fe400078e00ff */
[----:B--2---:R-:W-:-:S05]  /*22920*/  IMAD R6, R17, R7, RZ ;  /* 0x0000000711067224 */ /* 0x004fca00078e02ff */
        /* <DEDUP_REMOVED lines=58> */
.L_x_12531:
[----:B------:R-:W-:Y:S01]  /*22cd0*/  UMOV UR4, URZ ;  /* 0x0000003f00047c82 */ /* 0x000fe20008000000 */
[----:B------:R-:W-:Y:S01]  /*22ce0*/  UMOV UR5, URZ ;  /* 0x0000003f00057c82 */ /* 0x000fe20008000000 */
[----:B------:R-:W-:Y:S01]  /*22cf0*/  ULDC UR6, c[0x0][0xc3c] ;  /* 0x00030f0000067ab9 */ /* 0x000fe20000000800 */
[----:B------:R-:W-:Y:S02]  /*22d00*/  IMAD.MOV.U32 R16, RZ, RZ, R0 ;  /* 0x000000ffff107224 */ /* 0x000fe400078e0000 */
[----:B------:R-:W-:Y:S02]  /*22d10*/  IMAD.U32 R17, RZ, RZ, UR4 ;  /* 0x00000004ff117e24 */ /* 0x000fe4000f8e00ff */
[----:B------:R-:W-:Y:S02]  /*22d20*/  IMAD.U32 R18, RZ, RZ, UR5 ;  /* 0x00000005ff127e24 */ /* 0x000fe4000f8e00ff */
[----:B------:R-:W-:-:S07]  /*22d30*/  IMAD.U32 R19, RZ, RZ, UR6 ;  /* 0x00000006ff137e24 */ /* 0x000fce000f8e00ff */
.L_x_12539:
        /* <DEDUP_REMOVED lines=9> */
.L_x_12528:
[----:B------:R-:W-:Y:S02]  /*22dd0*/  ULDC UR4, c[0x0][0xc3c] ;  /* 0x00030f0000047ab9 */ /* 0x000fe40000000800 */
[----:B---3--:R-:W-:-:S13]  /*22de0*/  ISETP.GE.AND P0, PT, R19, UR4, PT ;  /* 0x0000000413007c0c */ /* 0x008fda000bf06270 */
[----:B------:R-:W-:Y:S05]  /*22df0*/  @!P0 BRA `(.L_x_12540) ;  /* 0xffffff9400608947 */ /* 0x000fea000383ffff */
[----:B------:R-:W-:Y:S05]  /*22e00*/  BSYNC B8 ;  /* 0x0000000000087941 */ /* 0x000fea0003800000 */
.L_x_12392:
[----:B--2---:R-:W2:Y:S01]  /*22e10*/  LDL.LU R0, [R1+0x24] ;  /* 0x0000240001007983 */ /* 0x004ea20000300800 */
[----:B------:R-:W-:Y:S01]  /*22e20*/  BSSY B0, `(.L_x_12541) ;  /* 0x000000b000007945 */ /* 0x000fe20003800000 */
[----:B------:R-:W3:Y:S01]  /*22e30*/  S2R R5, SR_CgaCtaId ;  /* 0x0000000000057919 */ /* 0x000ee20000008800 */
[----:B--2---:R-:W-:-:S05]  /*22e40*/  VIADD R0, R0, 0x1 ;  /* 0x0000000100007836 */ /* 0x004fca0000000000 */
[----:B0-----:R-:W-:-:S04]  /*22e50*/  LEA.HI R2, R0, R0, RZ, 0x1 ;  /* 0x0000000000027211 */ /* 0x001fc800078f08ff */
[----:B------:R-:W-:Y:S02]  /*22e60*/  LOP3.LUT R3, R2, 0xfffffffe, RZ, 0xc0, !PT ;  /* 0xfffffffe02037812 */ /* 0x000fe400078ec0ff */
[----:B------:R-:W-:-:S03]  /*22e70*/  MOV R2, 0x400 ;  /* 0x0000040000027802 */ /* 0x000fc60000000f00 */
[----:B------:R-:W-:Y:S01]  /*22e80*/  IMAD.IADD R0, R0, 0x1, -R3 ;  /* 0x0000000100007824 */ /* 0x000fe200078e0a03 */
[----:B---3--:R-:W-:-:S04]  /*22e90*/  LEA R9, R5, R2, 0x18 ;  /* 0x0000000205097211 */ /* 0x008fc800078ec0ff */
[----:B------:R-:W-:-:S04]  /*22ea0*/  SHF.L.U32 R0, R0, 0x1f, RZ ;  /* 0x0000001f00007819 */ /* 0x000fc800000006ff */
[----:B------:R-:W0:Y:S02]  /*22eb0*/  SYNCS.PHASECHK.TRANS64.TRYWAIT P0, [R9+URZ+0x31c20], R0 ;  /* 0x031c2000090075a7 */ /* 0x000e24000800017f */
[----:B0-----:R-:W-:Y:S05]  /*22ec0*/  @!P0 BRA `(.L_x_12542) ;  /* 0x00000024007c8947 */ /* 0x001fea0003800000 */
.L_x_12641:
[----:B------:R-:W-:Y:S05]  /*22ed0*/  BSYNC B0 ;  /* 0x0000000000007941 */ /* 0x000fea0003800000 */
.L_x_12541:
[----:B------:R-:W-:-:S03]  /*22ee0*/  UMOV UR4, 0xffffffff ;  /* 0xffffffff00047882 */ /* 0x000fc60000000000 */
[----:B------:R-:W-:Y:S05]  /*22ef0*/  BRA.DIV UR4, `(.L_x_12543) ;  /* 0x0000002604847947 */ /* 0x000fea000b800000 */
[----:B0-----:R-:W0:Y:S02]  /*22f00*/  S2R R0, SR_TID.X ;  /* 0x0000000000007919 */ /* 0x001e240000002100 */
[----:B0-----:R-:W-:-:S04]  /*22f10*/  SHF.R.U32.HI R0, RZ, 0x5, R0 ;  /* 0x00000005ff007819 */ /* 0x001fc80000011600 */
[----:B------:R-:W-:-:S05]  /*22f20*/  LOP3.LUT R0, R0, 0x3, RZ, 0xc0, !PT ;  /* 0x0000000300007812 */ /* 0x000fca00078ec0ff */
[----:B------:R0:W2:Y:S02]  /*22f30*/  SHFL.IDX PT, R14, R0, RZ, 0x1f ;  /* 0x00001fff000e7589 */ /* 0x0000a400000e0000 */
.L_x_12644:
[----:B--2---:R-:W-:-:S13]  /*22f40*/  ISETP.NE.AND P0, PT, R14, RZ, PT ;  /* 0x000000ff0e00720c */ /* 0x004fda0003f05270 */
[----:B------:R-:W-:Y:S05]  /*22f50*/  @P0 BRA `(.L_x_12235) ;  /* 0x0000000000900947 */ /* 0x000fea0003800000 */
[----:B------:R-:W-:-:S03]  /*22f60*/  UMOV UR4, 0xffffffff ;  /* 0xffffffff00047882 */ /* 0x000fc60000000000 */
[----:B------:R-:W-:Y:S05]  /*22f70*/  BRA.DIV UR4, `(.L_x_12544) ;  /* 0x0000002604987947 */ /* 0x000fea000b800000 */
[----:B------:R-:W-:-:S13]  /*22f80*/  ELECT P6, URZ, PT ;  /* 0x00000000003f782f */ /* 0x000fda00038c0000 */
.L_x_12647:
        /* <DEDUP_REMOVED lines=8> */
.L_x_12545:
        /* <DEDUP_REMOVED lines=12> */
.L_x_12648:
[----:B------:R-:W2:Y:S02]  /*230d0*/  SYNCS.PHASECHK.TRANS64.TRYWAIT P0, [R7+URZ], R2 ;  /* 0x00000002070075a7 */ /* 0x000ea4000800017f */
[----:B--2---:R-:W-:Y:S05]  /*230e0*/  @!P0 BRA `(.L_x_12547) ;  /* 0x0000002400708947 */ /* 0x004fea0003800000 */
.L_x_12649:
[----:B------:R-:W-:Y:S05]  /*230f0*/  @!P2 BRA `(.L_x_12548) ;  /* 0x000000000004a947 */ /* 0x000fea0003800000 */
[----:B------:R-:W-:Y:S01]  /*23100*/  BPT.TRAP 0x1 ;  /* 0x000000040000795c */ /* 0x000fe20000300000 */
.L_x_12548:
[----:B------:R-:W-:-:S04]  /*23110*/  VIADD R0, R9, 0x31c60 ;  /* 0x00031c6009007836 */ /* 0x000fc80000000000 */
[----:B------:R-:W-:-:S04]  /*23120*/  IMAD R4, R23, 0x8, R0 ;  /* 0x0000000817047824 */ /* 0x000fc800078e0200 */
[----:B------:R-:W3:Y:S02]  /*23130*/  SYNCS.PHASECHK.TRANS64.TRYWAIT P0, [R4+URZ], R3 ;  /* 0x00000003040075a7 */ /* 0x000ee4000800017f */
[----:B---3--:R-:W-:Y:S05]  /*23140*/  @!P0 BRA `(.L_x_12549) ;  /* 0x00000024006c8947 */ /* 0x008fea0003800000 */
.L_x_12650:
[----:B------:R-:W-:-:S07]  /*23150*/  IMAD R5, R5, 0x8, R0 ;  /* 0x0000000805057824 */ /* 0x000fce00078e0200 */
.L_x_12550:
[----:B------:R0:W0:Y:S02]  /*23160*/  SYNCS.PHASECHK.TRANS64.TRYWAIT P0, [R5+URZ], R2 ;  /* 0x00000002050075a7 */ /* 0x000024000800017f */
[----:B0-----:R-:W-:Y:S05]  /*23170*/  @!P0 NANOSLEEP.SYNCS 0x989680 ;  /* 0x009896800000895d */ /* 0x001fea0003900000 */
[----:B------:R-:W0:Y:S02]  /*23180*/  @!P0 SYNCS.PHASECHK.TRANS64 P0, [R5+URZ], R2 ;  /* 0x00000002050085a7 */ /* 0x000e24000800007f */
[----:B0-----:R-:W-:Y:S05]  /*23190*/  @!P0 BRA `(.L_x_12550) ;  /* 0xfffffffc00f08947 */ /* 0x001fea000383ffff */
.L_x_12235:
[----:B------:R-:W-:Y:S05]  /*231a0*/  BSYNC B9 ;  /* 0x0000000000097941 */ /* 0x000fea0003800000 */
.L_x_12232:
[----:B------:R-:W-:Y:S05]  /*231b0*/  EXIT ;  /* 0x000000000000794d */ /* 0x000fea0003800000 */
.L_x_12251:
[----:B0-----:R0:W1:Y:S02]  /*231c0*/  SYNCS.PHASECHK.TRANS64.TRYWAIT P5, [R21+URZ+0x31c90], R87 ;  /* 0x031c9057150075a7 */ /* 0x00106400080a017f */
[----:B-1----:R-:W-:Y:S05]  /*231d0*/  @!P5 NANOSLEEP.SYNCS 0x989680 ;  /* 0x009896800000d95d */ /* 0x002fea0003900000 */
[----:B------:R-:W1:Y:S02]  /*231e0*/  @!P5 SYNCS.PHASECHK.TRANS64 P5, [R21+URZ+0x31c90], R87 ;  /* 0x031c90571500d5a7 */ /* 0x000e6400080a007f */
[----:B-1----:R-:W-:Y:S05]  /*231f0*/  @!P5 BRA `(.L_x_12251) ;  /* 0xfffffffc00f0d947 */ /* 0x002fea000383ffff */
[----:B------:R-:W-:Y:S05]  /*23200*/  BRA `(.L_x_12551) ;  /* 0xfffffe0000507947 */ /* 0x000fea000383ffff */
.L_x_12279:
[----:B0-----:R0:W1:Y:S02]  /*23210*/  SYNCS.PHASECHK.TRANS64.TRYWAIT P5, [R21+URZ+0x31c90], R87 ;  /* 0x031c9057150075a7 */ /* 0x00106400080a017f */
[----:B-1----:R-:W-:Y:S05]  /*23220*/  @!P5 NANOSLEEP.SYNCS 0x989680 ;  /* 0x009896800000d95d */ /* 0x002fea0003900000 */
[----:B------:R-:W1:Y:S02]  /*23230*/  @!P5 SYNCS.PHASECHK.TRANS64 P5, [R21+URZ+0x31c90], R87 ;  /* 0x031c90571500d5a7 */ /* 0x000e6400080a007f */
[----:B-1----:R-:W-:Y:S05]  /*23240*/  @!P5 BRA `(.L_x_12279) ;  /* 0xfffffffc00f0d947 */ /* 0x002fea000383ffff */
[----:B------:R-:W-:Y:S05]  /*23250*/  BRA `(.L_x_12552) ;  /* 0xfffffe1800c87947 */ /* 0x000fea000383ffff */
.L_x_12292:
[----:B0-----:R0:W1:Y:S02]  /*23260*/  SYNCS.PHASECHK.TRANS64.TRYWAIT P4, [R21+URZ+0x31c90], R87 ;  /* 0x031c9057150075a7 */ /* 0x001064000808017f */
[----:B-1----:R-:W-:Y:S05]  /*23270*/  @!P4 NANOSLEEP.SYNCS 0x989680 ;  /* 0x009896800000c95d */ /* 0x002fea0003900000 */
[----:B------:R-:W1:Y:S02]  /*23280*/  @!P4 SYNCS.PHASECHK.TRANS64 P4, [R21+URZ+0x31c90], R87 ;  /* 0x031c90571500c5a7 */ /* 0x000e64000808007f */
[----:B-1----:R-:W-:Y:S05]  /*23290*/  @!P4 BRA `(.L_x_12292) ;  /* 0xfffffffc00f0c947 */ /* 0x002fea000383ffff */
[----:B------:R-:W-:Y:S05]  /*232a0*/  BRA `(.L_x_12553) ;  /* 0xfffffe3400387947 */ /* 0x000fea000383ffff */
.L_x_12296:
[----:B--2---:R2:W3:Y:S02]  /*232b0*/  SYNCS.PHASECHK.TRANS64.TRYWAIT P3, [R21+URZ+0x31cb0], R87 ;  /* 0x031cb057150075a7 */ /* 0x0044e4000806017f */
[----:B---3--:R-:W-:Y:S05]  /*232c0*/  @!P3 NANOSLEEP.SYNCS 0x989680 ;  /* 0x009896800000b95d */ /* 0x008fea0003900000 */
[----:B------:R-:W3:Y:S02]  /*232d0*/  @!P3 SYNCS.PHASECHK.TRANS64 P3, [R21+URZ+0x31cb0], R87 ;  /* 0x031cb0571500b5a7 */ /* 0x000ee4000806007f */
[----:B---3--:R-:W-:Y:S05]  /*232e0*/  @!P3 BRA `(.L_x_12296) ;  /* 0xfffffffc00f0b947 */ /* 0x008fea000383ffff */
[----:B------:R-:W-:Y:S05]  /*232f0*/  BRA `(.L_x_12554) ;  /* 0xfffffe3400d07947 */ /* 0x000fea000383ffff */
.L_x_12302:
        /* <DEDUP_REMOVED lines=13> */
.L_x_12556:
[----:B------:R-:W-:Y:S05]  /*233d0*/  BSYNC B0 ;  /* 0x0000000000007941 */ /* 0x000fea0003800000 */
.L_x_12555:
[----:B------:R2:W-:Y:S01]  /*233e0*/  STL [R1+0x28], R14 ;  /* 0x0000280e01007387 */ /* 0x0005e20000100800 */
[----:B------:R-:W-:Y:S05]  /*233f0*/  BRA `(.L_x_12557) ;  /* 0xfffffe3c005c7947 */ /* 0x000fea000383ffff */
.L_x_12313:
[----:B------:R-:W-:Y:S01]  /*23400*/  BSSY B1, `(.L_x_12558) ;  /* 0x0000007000017945 */ /* 0x000fe20003800000 */
[----:B------:R-:W-:Y:S02]  /*23410*/  IMAD.MOV.U32 R12, RZ, RZ, RZ ;  /* 0x000000ffff0c7224 */ /* 0x000fe400078e00ff */
[----:B------:R-:W-:Y:S02]  /*23420*/  IMAD.MOV.U32 R11, RZ, RZ, 0x1e1f ;  /* 0x00001e1fff0b7424 */ /* 0x000fe400078e00ff */
[----:B------:R-:W-:-:S07]  /*23430*/  IMAD.MOV.U32 R15, RZ, RZ, -0x1 ;  /* 0xffffffffff0f7424 */ /* 0x000fce00078e00ff */
[----:B-12---:R-:W-:Y:S05]  /*23440*/  WARPSYNC.COLLECTIVE R15, `(.L_x_12559) ;  /* 0x000000000f087348 */ /* 0x006fea0003c00000 */
[----:B--2---:R0:W2:Y:S02]  /*23450*/  SHFL.IDX P6, R14, R13, R12, R11 ;  /* 0x0000000c0d0e7389 */ /* 0x0040a400000c000b */
[----:B012---:R-:W-:Y:S01]  /*23460*/  ENDCOLLECTIVE ;  /* 0x000000000000791b */ /* 0x007fe20003800000 */
.L_x_12559:
[----:B------:R-:W-:Y:S05]  /*23470*/  BSYNC B1 ;  /* 0x0000000000017941 */ /* 0x000fea0003800000 */
.L_x_12558:
        /* <DEDUP_REMOVED lines=8> */
.L_x_12560:
[----:B------:R-:W-:Y:S02]  /*23500*/  IMAD.MOV.U32 R13, RZ, RZ, R5 ;  /* 0x000000ffff0d7224 */ /* 0x000fe400078e0005 */
[----:B------:R-:W-:-:S07]  /*23510*/  IMAD.MOV.U32 R0, RZ, RZ, R14 ;  /* 0x000000ffff007224 */ /* 0x000fce00078e000e */
[----:B------:R-:W-:Y:S05]  /*23520*/  WARPSYNC.COLLECTIVE R15, `(.L_x_12561) ;  /* 0x000000000f087348 */ /* 0x000fea0003c00000 */
[----:B------:R0:W1:Y:S02]  /*23530*/  SHFL.IDX P6, R14, R13, R12, R11 ;  /* 0x0000000c0d0e7389 */ /* 0x00006400000c000b */
[----:B01----:R-:W-:Y:S01]  /*23540*/  ENDCOLLECTIVE ;  /* 0x000000000000791b */ /* 0x003fe20003800000 */
.L_x_12561:
[----:B------:R-:W-:Y:S02]  /*23550*/  IMAD.MOV.U32 R13, RZ, RZ, R4 ;  /* 0x000000ffff0d7224 */ /* 0x000fe400078e0004 */
[----:B------:R-:W-:-:S07]  /*23560*/  IMAD.MOV.U32 R5, RZ, RZ, R14 ;  /* 0x000000ffff057224 */ /* 0x000fce00078e000e */
[----:B------:R-:W-:Y:S05]  /*23570*/  WARPSYNC.COLLECTIVE R15, `(.L_x_12562) ;  /* 0x000000000f087348 */ /* 0x000fea0003c00000 */
[----:B------:R0:W1:Y:S02]  /*23580*/  SHFL.IDX P6, R14, R13, R12, R11 ;  /* 0x0000000c0d0e7389 */ /* 0x00006400000c000b */
[----:B01----:R-:W-:Y:S01]  /*23590*/  ENDCOLLECTIVE ;  /* 0x000000000000791b */ /* 0x003fe20003800000 */
.L_x_12562:
[----:B------:R-:W-:Y:S05]  /*235a0*/  BRA `(.L_x_12563) ;  /* 0xfffffe4000d07947 */ /* 0x000fea000383ffff */
.L_x_12317:
[----:B0-----:R0:W1:Y:S02]  /*235b0*/  SYNCS.PHASECHK.TRANS64.TRYWAIT P1, [R22+URZ+0x31c00], R3 ;  /* 0x031c0003160075a7 */ /* 0x001064000802017f */
[----:B-1----:R-:W-:Y:S05]  /*235c0*/  @!P1 NANOSLEEP.SYNCS 0x989680 ;  /* 0x009896800000995d */ /* 0x002fea0003900000 */
[----:B------:R-:W1:Y:S02]  /*235d0*/  @!P1 SYNCS.PHASECHK.TRANS64 P1, [R22+URZ+0x31c00], R3 ;  /* 0x031c0003160095a7 */ /* 0x000e64000802007f */
[----:B-1----:R-:W-:Y:S05]  /*235e0*/  @!P1 BRA `(.L_x_12317) ;  /* 0xfffffffc00f09947 */ /* 0x002fea000383ffff */
[----:B------:R-:W-:Y:S05]  /*235f0*/  BRA `(.L_x_12564) ;  /* 0xfffffe4c00007947 */ /* 0x000fea000383ffff */
.L_x_12329:
[----:B------:R-:W-:Y:S01]  /*23600*/  BSSY B1, `(.L_x_12565) ;  /* 0x0000007000017945 */ /* 0x000fe20003800000 */
[----:B------:R-:W-:Y:S02]  /*23610*/  IMAD.MOV.U32 R12, RZ, RZ, RZ ;  /* 0x000000ffff0c7224 */ /* 0x000fe400078e00ff */
[----:B------:R-:W-:Y:S02]  /*23620*/  IMAD.MOV.U32 R11, RZ, RZ, 0x1e1f ;  /* 0x00001e1fff0b7424 */ /* 0x000fe400078e00ff */
[----:B------:R-:W-:-:S07]  /*23630*/  IMAD.MOV.U32 R15, RZ, RZ, -0x1 ;  /* 0xffffffffff0f7424 */ /* 0x000fce00078e00ff */
[----:B-1----:R-:W-:Y:S05]  /*23640*/  WARPSYNC.COLLECTIVE R15, `(.L_x_12566) ;  /* 0x000000000f087348 */ /* 0x002fea0003c00000 */
[----:B------:R0:W2:Y:S02]  /*23650*/  SHFL.IDX P6, R14, R13, R12, R11 ;  /* 0x0000000c0d0e7389 */ /* 0x0000a400000c000b */
[----:B012---:R-:W-:Y:S01]  /*23660*/  ENDCOLLECTIVE ;  /* 0x000000000000791b */ /* 0x007fe20003800000 */
.L_x_12566:
[----:B------:R-:W-:Y:S05]  /*23670*/  BSYNC B1 ;  /* 0x0000000000017941 */ /* 0x000fea0003800000 */
.L_x_12565:
        /* <DEDUP_REMOVED lines=8> */
.L_x_12567:
[----:B------:R-:W-:Y:S02]  /*23700*/  IMAD.MOV.U32 R33, RZ, RZ, R3 ;  /* 0x000000ffff217224 */ /* 0x000fe400078e0003 */
[----:B------:R-:W-:Y:S02]  /*23710*/  IMAD.MOV.U32 R13, RZ, RZ, R5 ;  /* 0x000000ffff0d7224 */ /* 0x000fe400078e0005 */
[----:B------:R-:W-:-:S07]  /*23720*/  IMAD.MOV.U32 R0, RZ, RZ, R14 ;  /* 0x000000ffff007224 */ /* 0x000fce00078e000e */
[----:B------:R-:W-:Y:S05]  /*23730*/  WARPSYNC.COLLECTIVE R15, `(.L_x_12568) ;  /* 0x000000000f087348 */ /* 0x000fea0003c00000 */
[----:B------:R0:W1:Y:S02]  /*23740*/  SHFL.IDX P6, R14, R13, R12, R11 ;  /* 0x0000000c0d0e7389 */ /* 0x00006400000c000b */
[----:B01----:R-:W-:Y:S01]  /*23750*/  ENDCOLLECTIVE ;  /* 0x000000000000791b */ /* 0x003fe20003800000 */
.L_x_12568:
[----:B------:R-:W-:Y:S02]  /*23760*/  IMAD.MOV.U32 R32, RZ, RZ, R0 ;  /* 0x000000ffff207224 */ /* 0x000fe400078e0000 */
[----:B------:R-:W-:Y:S02]  /*23770*/  IMAD.MOV.U32 R13, RZ, RZ, R4 ;  /* 0x000000ffff0d7224 */ /* 0x000fe400078e0004 */
[----:B------:R-:W-:-:S07]  /*23780*/  IMAD.MOV.U32 R5, RZ, RZ, R14 ;  /* 0x000000ffff057224 */ /* 0x000fce00078e000e */
[----:B------:R-:W-:Y:S05]  /*23790*/  WARPSYNC.COLLECTIVE R15, `(.L_x_12569) ;  /* 0x000000000f087348 */ /* 0x000fea0003c00000 */
[----:B------:R0:W1:Y:S02]  /*237a0*/  SHFL.IDX P6, R14, R13, R12, R11 ;  /* 0x0000000c0d0e7389 */ /* 0x00006400000c000b */
[----:B01----:R-:W-:Y:S01]  /*237b0*/  ENDCOLLECTIVE ;  /* 0x000000000000791b */ /* 0x003fe20003800000 */
.L_x_12569:
[----:B------:R-:W-:Y:S05]  /*237c0*/  BRA `(.L_x_12570) ;  /* 0xfffffe5c00c07947 */ /* 0x000fea000383ffff */
.L_x_12333:
[----:B0-----:R0:W1:Y:S02]  /*237d0*/  SYNCS.PHASECHK.TRANS64.TRYWAIT P1, [R22+URZ+0x31c00], R3 ;  /* 0x031c0003160075a7 */ /* 0x001064000802017f */
[----:B-1----:R-:W-:Y:S05]  /*237e0*/  @!P1 NANOSLEEP.SYNCS 0x989680 ;  /* 0x009896800000995d */ /* 0x002fea0003900000 */
[----:B------:R-:W1:Y:S02]  /*237f0*/  @!P1 SYNCS.PHASECHK.TRANS64 P1, [R22+URZ+0x31c00], R3 ;  /* 0x031c0003160095a7 */ /* 0x000e64000802007f */
[----:B-1----:R-:W-:Y:S05]  /*23800*/  @!P1 BRA `(.L_x_12333) ;  /* 0xfffffffc00f09947 */ /* 0x002fea000383ffff */
[----:B------:R-:W-:Y:S05]  /*23810*/  BRA `(.L_x_12571) ;  /* 0xfffffe6400587947 */ /* 0x000fea000383ffff */
.L_x_12341:
[----:B--2---:R2:W3:Y:S02]  /*23820*/  SYNCS.PHASECHK.TRANS64.TRYWAIT P2, [R21+URZ+0x31c30], R0 ;  /* 0x031c3000150075a7 */ /* 0x0044e4000804017f */
[----:B---3--:R-:W-:Y:S05]  /*23830*/  @!P2 NANOSLEEP.SYNCS 0x989680 ;  /* 0x009896800000a95d */ /* 0x008fea0003900000 */
[----:B------:R-:W3:Y:S02]  /*23840*/  @!P2 SYNCS.PHASECHK.TRANS64 P2, [R21+URZ+0x31c30], R0 ;  /* 0x031c30001500a5a7 */ /* 0x000ee4000804007f */
[----:B---3--:R-:W-:Y:S05]  /*23850*/  @!P2 BRA `(.L_x_12341) ;  /* 0xfffffffc00f0a947 */ /* 0x008fea000383ffff */
[----:B------:R-:W-:Y:S05]  /*23860*/  BRA `(.L_x_12340) ;  /* 0xfffffe78008c7947 */ /* 0x000fea000383ffff */
.L_x_12347:
[----:B--2---:R2:W3:Y:S02]  /*23870*/  SYNCS.PHASECHK.TRANS64.TRYWAIT P3, [R0+URZ+0x31c30], R21 ;  /* 0x031c3015000075a7 */ /* 0x0044e4000806017f */
[----:B---3--:R-:W-:Y:S05]  /*23880*/  @!P3 NANOSLEEP.SYNCS 0x989680 ;  /* 0x009896800000b95d */ /* 0x008fea0003900000 */
[----:B------:R-:W3:Y:S02]  /*23890*/  @!P3 SYNCS.PHASECHK.TRANS64 P3, [R0+URZ+0x31c30], R21 ;  /* 0x031c30150000b5a7 */ /* 0x000ee4000806007f */
[----:B---3--:R-:W-:Y:S05]  /*238a0*/  @!P3 BRA `(.L_x_12347) ;  /* 0xfffffffc00f0b947 */ /* 0x008fea000383ffff */
[----:B------:R-:W-:Y:S05]  /*238b0*/  BRA `(.L_x_12346) ;  /* 0xfffffebc00907947 */ /* 0x000fea000383ffff */
.L_x_12351:
[----:B--2---:R2:W3:Y:S02]  /*238c0*/  SYNCS.PHASECHK.TRANS64.TRYWAIT P2, [R14+URZ+0x31c50], R0 ;  /* 0x031c50000e0075a7 */ /* 0x0044e4000804017f */
[----:B---3--:R-:W-:Y:S05]  /*238d0*/  @!P2 NANOSLEEP.SYNCS 0x989680 ;  /* 0x009896800000a95d */ /* 0x008fea0003900000 */
[----:B------:R-:W3:Y:S02]  /*238e0*/  @!P2 SYNCS.PHASECHK.TRANS64 P2, [R14+URZ+0x31c50], R0 ;  /* 0x031c50000e00a5a7 */ /* 0x000ee4000804007f */
[----:B---3--:R-:W-:Y:S05]  /*238f0*/  @!P2 BRA `(.L_x_12351) ;  /* 0xfffffffc00f0a947 */ /* 0x008fea000383ffff */
[----:B------:R-:W-:Y:S05]  /*23900*/  BRA `(.L_x_12348) ;  /* 0xfffffee000347947 */ /* 0x000fea000383ffff */
.L_x_12358:
[----:B--2---:R2:W3:Y:S02]  /*23910*/  SYNCS.PHASECHK.TRANS64.TRYWAIT P3, [R0+URZ+0x31c30], R21 ;  /* 0x031c3015000075a7 */ /* 0x0044e4000806017f */
[----:B---3--:R-:W-:Y:S05]  /*23920*/  @!P3 NANOSLEEP.SYNCS 0x989680 ;  /* 0x009896800000b95d */ /* 0x008fea0003900000 */
[----:B------:R-:W3:Y:S02]  /*23930*/  @!P3 SYNCS.PHASECHK.TRANS64 P3, [R0+URZ+0x31c30], R21 ;  /* 0x031c30150000b5a7 */ /* 0x000ee4000806007f */
[----:B---3--:R-:W-:Y:S05]  /*23940*/  @!P3 BRA `(.L_x_12358) ;  /* 0xfffffffc00f0b947 */ /* 0x008fea000383ffff */
[----:B------:R-:W-:Y:S05]  /*23950*/  BRA `(.L_x_12357) ;  /* 0xffffff0c008c7947 */ /* 0x000fea000383ffff */
.L_x_12363:
[----:B--2---:R2:W3:Y:S02]  /*23960*/  SYNCS.PHASECHK.TRANS64.TRYWAIT P2, [R14+URZ+0x31c50], R0 ;  /* 0x031c50000e0075a7 */ /* 0x0044e4000804017f */
[----:B---3--:R-:W-:Y:S05]  /*23970*/  @!P2 NANOSLEEP.SYNCS 0x989680 ;  /* 0x009896800000a95d */ /* 0x008fea0003900000 */
[----:B------:R-:W3:Y:S02]  /*23980*/  @!P2 SYNCS.PHASECHK.TRANS64 P2, [R14+URZ+0x31c50], R0 ;  /* 0x031c50000e00a5a7 */ /* 0x000ee4000804007f */
[----:B---3--:R-:W-:Y:S05]  /*23990*/  @!P2 BRA `(.L_x_12363) ;  /* 0xfffffffc00f0a947 */ /* 0x008fea000383ffff */
[----:B------:R-:W-:Y:S05]  /*239a0*/  BRA `(.L_x_12362) ;  /* 0xffffff3000347947 */ /* 0x000fea000383ffff */
.L_x_12368:
[----:B--2---:R2:W3:Y:S02]  /*239b0*/  SYNCS.PHASECHK.TRANS64.TRYWAIT P0, [R7+URZ+0x31c50], R4 ;  /* 0x031c5004070075a7 */ /* 0x0044e4000800017f */
[----:B---3--:R-:W-:Y:S05]  /*239c0*/  @!P0 NANOSLEEP.SYNCS 0x989680 ;  /* 0x009896800000895d */ /* 0x008fea0003900000 */
[----:B------:R-:W3:Y:S02]  /*239d0*/  @!P0 SYNCS.PHASECHK.TRANS64 P0, [R7+URZ+0x31c50], R4 ;  /* 0x031c5004070085a7 */ /* 0x000ee4000800007f */
[----:B---3--:R-:W-:Y:S05]  /*239e0*/  @!P0 BRA `(.L_x_12368) ;  /* 0xfffffffc00f08947 */ /* 0x008fea000383ffff */
[----:B------:R-:W-:Y:S05]  /*239f0*/  BRA `(.L_x_12367) ;  /* 0xffffff5000a87947 */ /* 0x000fea000383ffff */
.L_x_12378:
[----:B------:R-:W-:Y:S02]  /*23a00*/  IMAD.MOV.U32 R13, RZ, RZ, R2 ;  /* 0x000000ffff0d7224 */ /* 0x000fe400078e0002 */
[----:B------:R-:W-:Y:S02]  /*23a10*/  IMAD.MOV.U32 R12, RZ, RZ, RZ ;  /* 0x000000ffff0c7224 */ /* 0x000fe400078e00ff */
[----:B------:R-:W-:Y:S02]  /*23a20*/  IMAD.MOV.U32 R11, RZ, RZ, 0x1c1f ;  /* 0x00001c1fff0b7424 */ /* 0x000fe400078e00ff */
[----:B------:R-:W-:-:S07]  /*23a30*/  IMAD.MOV.U32 R15, RZ, RZ, -0x1 ;  /* 0xffffffffff0f7424 */ /* 0x000fce00078e00ff */
[----:B------:R-:W-:Y:S05]  /*23a40*/  WARPSYNC.COLLECTIVE R15, `(.L_x_12572) ;  /* 0x000000000f087348 */ /* 0x000fea0003c00000 */
[----:B------:R0:W1:Y:S02]  /*23a50*/  SHFL.IDX P6, R14, R13, R12, R11 ;  /* 0x0000000c0d0e7389 */ /* 0x00006400000c000b */
[----:B01----:R-:W-:Y:S01]  /*23a60*/  ENDCOLLECTIVE ;  /* 0x000000000000791b */ /* 0x003fe20003800000 */
.L_x_12572:
[----:B------:R-:W-:Y:S02]  /*23a70*/  IMAD.MOV.U32 R13, RZ, RZ, R0 ;  /* 0x000000ffff0d7224 */ /* 0x000fe400078e0000 */
[----:B------:R-:W-:-:S07]  /*23a80*/  IMAD.MOV.U32 R3, RZ, RZ, R14 ;  /* 0x000000ffff037224 */ /* 0x000fce00078e000e */
[----:B------:R-:W-:Y:S05]  /*23a90*/  WARPSYNC.COLLECTIVE R15, `(.L_x_12573) ;  /* 0x000000000f087348 */ /* 0x000fea0003c00000 */
[----:B------:R0:W1:Y:S02]  /*23aa0*/  SHFL.IDX P6, R14, R13, R12, R11 ;  /* 0x0000000c0d0e7389 */ /* 0x00006400000c000b */
[----:B01----:R-:W-:Y:S01]  /*23ab0*/  ENDCOLLECTIVE ;  /* 0x000000000000791b */ /* 0x003fe20003800000 */
.L_x_12573:
[----:B------:R-:W-:Y:S05]  /*23ac0*/  BRA `(.L_x_12574) ;  /* 0xffffff7400d07947 */ /* 0x000fea000383ffff */
.L_x_12381:
        /* <DEDUP_REMOVED lines=8> */
.L_x_12576:
[----:B------:R-:W-:Y:S05]  /*23b50*/  BSYNC B1 ;  /* 0x0000000000017941 */ /* 0x000fea0003800000 */
.L_x_12575:
        /* <DEDUP_REMOVED lines=8> */
.L_x_12577:
[----:B------:R-:W-:Y:S05]  /*23be0*/  BRA `(.L_x_12578) ;  /* 0xffffff7400e47947 */ /* 0x000fea000383ffff */
.L_x_12398:
        /* <DEDUP_REMOVED lines=11> */
.L_x_12580:
[----:B------:R-:W-:Y:S05]  /*23ca0*/  BSYNC B1 ;  /* 0x0000000000017941 */ /* 0x000fea0003800000 */
.L_x_12579:
[----:B------:R-:W-:Y:S05]  /*23cb0*/  BRA `(.L_x_12581) ;  /* 0xffffff8c009c7947 */ /* 0x000fea000383ffff */
.L_x_12400:
[----:B------:R-:W-:Y:S01]  /*23cc0*/  BSSY B1, `(.L_x_12582) ;  /* 0x0000006000017945 */ /* 0x000fe20003800000 */
[----:B------:R-:W-:-:S07]  /*23cd0*/  IMAD.MOV.U32 R15, RZ, RZ, -0x1 ;  /* 0xffffffffff0f7424 */ /* 0x000fce00078e00ff */
[----:B01----:R-:W-:Y:S05]  /*23ce0*/  WARPSYNC.COLLECTIVE R15, `(.L_x_12583) ;  /* 0x000000000f0c7348 */ /* 0x003fea0003c00000 */
[----:B------:R-:W-:Y:S02]  /*23cf0*/  ELECT P6, UR62, PT ;  /* 0x00000000003e782f */ /* 0x000fe400038c0000 */
[----:B------:R-:W-:Y:S01]  /*23d00*/  MOV R14, UR62 ;  /* 0x0000003e000e7c02 */ /* 0x000fe20008000f00 */
[----:B01----:R-:W-:Y:S10]  /*23d10*/  ENDCOLLECTIVE ;  /* 0x000000000000791b */ /* 0x003ff40003800000 */
.L_x_12583:
[----:B------:R-:W-:Y:S05]  /*23d20*/  BSYNC B1 ;  /* 0x0000000000017941 */ /* 0x000fea0003800000 */
.L_x_12582:
[----:B------:R-:W-:Y:S01]  /*23d30*/  PLOP3.LUT P2, PT, P6, PT, PT, 0x80, 0x0 ;  /* 0x000000000000781c */ /* 0x000fe2000374f070 */
[----:B------:R-:W-:-:S12]  /*23d40*/  BRA `(.L_x_12399) ;  /* 0xffffff8c00907947 */ /* 0x000fd8000383ffff */
.L_x_12402:
[----:B-1----:R1:W2:Y:S02]  /*23d50*/  SYNCS.PHASECHK.TRANS64.TRYWAIT P0, [R22+URZ+0x31c20], R5 ;  /* 0x031c2005160075a7 */ /* 0x0022a4000800017f */
[----:B--2---:R-:W-:Y:S05]  /*23d60*/  @!P0 NANOSLEEP.SYNCS 0x989680 ;  /* 0x009896800000895d */ /* 0x004fea0003900000 */
[----:B------:R-:W2:Y:S02]  /*23d70*/  @!P0 SYNCS.PHASECHK.TRANS64 P0, [R22+URZ+0x31c20], R5 ;  /* 0x031c2005160085a7 */ /* 0x000ea4000800007f */
[----:B--2---:R-:W-:Y:S05]  /*23d80*/  @!P0 BRA `(.L_x_12402) ;  /* 0xfffffffc00f08947 */ /* 0x004fea000383ffff */
[----:B------:R-:W-:Y:S05]  /*23d90*/  BRA `(.L_x_12584) ;  /* 0xffffff8c00a07947 */ /* 0x000fea000383ffff */
.L_x_12406:
[----:B--2---:R2:W3:Y:S02]  /*23da0*/  SYNCS.PHASECHK.TRANS64.TRYWAIT P0, [R9+URZ+0x31ca0], R8 ;  /* 0x031ca008090075a7 */ /* 0x0044e4000800017f */
[----:B---3--:R-:W-:Y:S05]  /*23db0*/  @!P0 NANOSLEEP.SYNCS 0x989680 ;  /* 0x009896800000895d */ /* 0x008fea0003900000 */
[----:B------:R-:W3:Y:S02]  /*23dc0*/  @!P0 SYNCS.PHASECHK.TRANS64 P0, [R9+URZ+0x31ca0], R8 ;  /* 0x031ca008090085a7 */ /* 0x000ee4000800007f */
[----:B---3--:R-:W-:Y:S05]  /*23dd0*/  @!P0 BRA `(.L_x_12406) ;  /* 0xfffffffc00f08947 */ /* 0x008fea000383ffff */
[----:B------:R-:W-:Y:S05]  /*23de0*/  BRA `(.L_x_12585) ;  /* 0xffffff8c00bc7947 */ /* 0x000fea000383ffff */
.L_x_12413:
[----:B0-----:R0:W1:Y:S02]  /*23df0*/  SYNCS.PHASECHK.TRANS64.TRYWAIT P0, [R9+URZ+0x31cc0], R8 ;  /* 0x031cc008090075a7 */ /* 0x001064000800017f */
[----:B-1----:R-:W-:Y:S05]  /*23e00*/  @!P0 NANOSLEEP.SYNCS 0x989680 ;  /* 0x009896800000895d */ /* 0x002fea0003900000 */
[----:B------:R-:W1:Y:S02]  /*23e10*/  @!P0 SYNCS.PHASECHK.TRANS64 P0, [R9+URZ+0x31cc0], R8 ;  /* 0x031cc008090085a7 */ /* 0x000e64000800007f */
[----:B-1----:R-:W-:Y:S05]  /*23e20*/  @!P0 BRA `(.L_x_12413) ;  /* 0xfffffffc00f08947 */ /* 0x002fea000383ffff */
[----:B------:R-:W-:Y:S05]  /*23e30*/  BRA `(.L_x_12586) ;  /* 0xffffff9000b47947 */ /* 0x000fea000383ffff */
.L_x_12422:
[----:B-1----:R1:W2:Y:S02]  /*23e40*/  SYNCS.PHASECHK.TRANS64.TRYWAIT P0, [R8+URZ+0x31ca0], R7 ;  /* 0x031ca007080075a7 */ /* 0x0022a4000800017f */
[----:B--2---:R-:W-:Y:S05]  /*23e50*/  @!P0 NANOSLEEP.SYNCS 0x989680 ;  /* 0x009896800000895d */ /* 0x004fea0003900000 */
[----:B------:R-:W2:Y:S02]  /*23e60*/  @!P0 SYNCS.PHASECHK.TRANS64 P0, [R8+URZ+0x31ca0], R7 ;  /* 0x031ca007080085a7 */ /* 0x000ea4000800007f */
[----:B--2---:R-:W-:Y:S05]  /*23e70*/  @!P0 BRA `(.L_x_12422) ;  /* 0xfffffffc00f08947 */ /* 0x004fea000383ffff */
[----:B------:R-:W-:Y:S05]  /*23e80*/  BRA `(.L_x_12587) ;  /* 0xffffff9400f07947 */ /* 0x000fea000383ffff */
.L_x_12429:
[----:B0-----:R0:W2:Y:S02]  /*23e90*/  SYNCS.PHASECHK.TRANS64.TRYWAIT P0, [R8+URZ+0x31cc0], R7 ;  /* 0x031cc007080075a7 */ /* 0x0010a4000800017f */
[----:B--2---:R-:W-:Y:S05]  /*23ea0*/  @!P0 NANOSLEEP.SYNCS 0x989680 ;  /* 0x009896800000895d */ /* 0x004fea0003900000 */
[----:B------:R-:W2:Y:S02]  /*23eb0*/  @!P0 SYNCS.PHASECHK.TRANS64 P0, [R8+URZ+0x31cc0], R7 ;  /* 0x031cc007080085a7 */ /* 0x000ea4000800007f */
[----:B--2---:R-:W-:Y:S05]  /*23ec0*/  @!P0 BRA `(.L_x_12429) ;  /* 0xfffffffc00f08947 */ /* 0x004fea000383ffff */
[----:B------:R-:W-:Y:S05]  /*23ed0*/  BRA `(.L_x_12588) ;  /* 0xffffff9800e47947 */ /* 0x000fea000383ffff */
.L_x_12444:
        /* <DEDUP_REMOVED lines=11> */
.L_x_12590:
[----:B------:R-:W-:Y:S05]  /*23f90*/  BSYNC B0 ;  /* 0x0000000000007941 */ /* 0x000fea0003800000 */
.L_x_12589:
[----:B------:R-:W-:Y:S05]  /*23fa0*/  BRA `(.L_x_12591) ;  /* 0xffffffa4009c7947 */ /* 0x000fea000383ffff */
.L_x_12446:
[----:B------:R-:W-:Y:S01]  /*23fb0*/  BSSY B0, `(.L_x_12592) ;  /* 0x0000006000007945 */ /* 0x000fe20003800000 */
[----:B------:R-:W-:-:S07]  /*23fc0*/  IMAD.MOV.U32 R15, RZ, RZ, -0x1 ;  /* 0xffffffffff0f7424 */ /* 0x000fce00078e00ff */
[----:B0123--:R-:W-:Y:S05]  /*23fd0*/  WARPSYNC.COLLECTIVE R15, `(.L_x_12593) ;  /* 0x000000000f0c7348 */ /* 0x00ffea0003c00000 */
[----:B------:R-:W-:Y:S02]  /*23fe0*/  ELECT P6, UR62, PT ;  /* 0x00000000003e782f */ /* 0x000fe400038c0000 */
[----:B------:R-:W-:Y:S01]  /*23ff0*/  MOV R14, UR62 ;  /* 0x0000003e000e7c02 */ /* 0x000fe20008000f00 */
[----:B0123--:R-:W-:Y:S10]  /*24000*/  ENDCOLLECTIVE ;  /* 0x000000000000791b */ /* 0x00fff40003800000 */
.L_x_12593:
[----:B------:R-:W-:Y:S05]  /*24010*/  BSYNC B0 ;  /* 0x0000000000007941 */ /* 0x000fea0003800000 */
.L_x_12592:
[----:B------:R-:W-:Y:S05]  /*24020*/  BRA `(.L_x_12594) ;  /* 0xffffffa400a47947 */ /* 0x000fea000383ffff */
.L_x_12448:
[----:B---3--:R3:W4:Y:S02]  /*24030*/  SYNCS.PHASECHK.TRANS64.TRYWAIT P0, [R0+URZ+0x31c40], R2 ;  /* 0x031c4002000075a7 */ /* 0x008724000800017f */
[----:B----4-:R-:W-:Y:S05]  /*24040*/  @!P0 NANOSLEEP.SYNCS 0x989680 ;  /* 0x009896800000895d */ /* 0x010fea0003900000 */
[----:B------:R-:W4:Y:S02]  /*24050*/  @!P0 SYNCS.PHASECHK.TRANS64 P0, [R0+URZ+0x31c40], R2 ;  /* 0x031c4002000085a7 */ /* 0x000f24000800007f */
[----:B----4-:R-:W-:Y:S05]  /*24060*/  @!P0 BRA `(.L_x_12448) ;  /* 0xfffffffc00f08947 */ /* 0x010fea000383ffff */
[----:B------:R-:W-:Y:S05]  /*24070*/  BRA `(.L_x_12595) ;  /* 0xffffffa400f47947 */ /* 0x000fea000383ffff */
.L_x_12452:
        /* <DEDUP_REMOVED lines=12> */
.L_x_12596:
[----:B------:R-:W-:Y:S02]  /*24140*/  IMAD.MOV.U32 R13, RZ, RZ, R4 ;  /* 0x000000ffff0d7224 */ /* 0x000fe400078e0004 */
[----:B------:R-:W-:-:S07]  /*24150*/  IMAD.MOV.U32 R2, RZ, RZ, R14 ;  /* 0x000000ffff027224 */ /* 0x000fce00078e000e */
[----:B------:R-:W-:Y:S05]  /*24160*/  WARPSYNC.COLLECTIVE R15, `(.L_x_12597) ;  /* 0x000000000f087348 */ /* 0x000fea0003c00000 */
[----:B------:R0:W1:Y:S02]  /*24170*/  SHFL.IDX P6, R14, R13, R12, R11 ;  /* 0x0000000c0d0e7389 */ /* 0x00006400000c000b */
[----:B01----:R-:W-:Y:S01]  /*24180*/  ENDCOLLECTIVE ;  /* 0x000000000000791b */ /* 0x003fe20003800000 */
.L_x_12597:
[----:B------:R-:W-:Y:S01]  /*24190*/  ISETP.GE.AND P2, PT, R17, R0, PT ;  /* 0x000000001100720c */ /* 0x000fe20003f46270 */
[----:B------:R-:W-:Y:S02]  /*241a0*/  IMAD.MOV.U32 R13, RZ, RZ, R5 ;  /* 0x000000ffff0d7224 */ /* 0x000fe400078e0005 */
[----:B------:R-:W-:Y:S02]  /*241b0*/  IMAD.MOV.U32 R12, RZ, RZ, 0x1 ;  /* 0x00000001ff0c7424 */ /* 0x000fe400078e00ff */
[----:B------:R-:W-:-:S08]  /*241c0*/  IMAD.MOV.U32 R3, RZ, RZ, R14 ;  /* 0x000000ffff037224 */ /* 0x000fd000078e000e */
[----:B------:R-:W-:Y:S05]  /*241d0*/  WARPSYNC.COLLECTIVE R15, `(.L_x_12598) ;  /* 0x000000000f087348 */ /* 0x000fea0003c00000 */
[----:B------:R0:W1:Y:S02]  /*241e0*/  SHFL.IDX P6, R14, R13, R12, R11 ;  /* 0x0000000c0d0e7389 */ /* 0x00006400000c000b */
[----:B01----:R-:W-:Y:S01]  /*241f0*/  ENDCOLLECTIVE ;  /* 0x000000000000791b */ /* 0x003fe20003800000 */
.L_x_12598:
        /* <DEDUP_REMOVED lines=16> */
.L_x_12599:
        /* <DEDUP_REMOVED lines=8> */
.L_x_12600:
        /* <DEDUP_REMOVED lines=17> */
.L_x_12601:
[----:B------:R-:W-:Y:S02]  /*24490*/  IMAD.MOV.U32 R13, RZ, RZ, R5 ;  /* 0x000000ffff0d7224 */ /* 0x000fe400078e0005 */
[----:B------:R-:W-:Y:S02]  /*244a0*/  IMAD.MOV.U32 R12, RZ, RZ, 0x3 ;  /* 0x00000003ff0c7424 */ /* 0x000fe400078e00ff */
[----:B------:R-:W-:-:S07]  /*244b0*/  IMAD.MOV.U32 R3, RZ, RZ, R14 ;  /* 0x000000ffff037224 */ /* 0x000fce00078e000e */
[----:B------:R-:W-:Y:S05]  /*244c0*/  WARPSYNC.COLLECTIVE R15, `(.L_x_12602) ;  /* 0x000000000f087348 */ /* 0x000fea0003c00000 */
[----:B------:R0:W1:Y:S02]  /*244d0*/  SHFL.IDX P6, R14, R13, R12, R11 ;  /* 0x0000000c0d0e7389 */ /* 0x00006400000c000b */
[----:B01----:R-:W-:Y:S01]  /*244e0*/  ENDCOLLECTIVE ;  /* 0x000000000000791b */ /* 0x003fe20003800000 */
.L_x_12602:
[----:B------:R-:W-:-:S05]  /*244f0*/  @!P2 LEA R3, P4, R20, R3, 0x1 ;  /* 0x000000031403a211 */ /* 0x000fca00078808ff */
[----:B------:R-:W-:-:S05]  /*24500*/  @!P2 IMAD.X R2, RZ, RZ, R2, P4 ;  /* 0x000000ffff02a224 */ /* 0x000fca00020e0602 */
[----:B------:R-:W-:Y:S01]  /*24510*/  @!P2 LOP3.LUT R3, R3, R2, RZ, 0x3c, !PT ;  /* 0x000000020303a212 */ /* 0x000fe200078e3cff */
[----:B------:R-:W-:-:S03]  /*24520*/  IMAD.MOV.U32 R13, RZ, RZ, R4 ;  /* 0x000000ffff0d7224 */ /* 0x000fc600078e0004 */
[----:B------:R-:W-:Y:S01]  /*24530*/  @!P2 LOP3.LUT R2, R3, R2, RZ, 0x3c, !PT ;  /* 0x000000020302a212 */ /* 0x000fe200078e3cff */
[----:B------:R-:W-:-:S07]  /*24540*/  IMAD.MOV.U32 R5, RZ, RZ, R14 ;  /* 0x000000ffff057224 */ /* 0x000fce00078e000e */
[----:B------:R-:W-:Y:S05]  /*24550*/  WARPSYNC.COLLECTIVE R15, `(.L_x_12603) ;  /* 0x000000000f087348 */ /* 0x000fea0003c00000 */
[----:B------:R0:W1:Y:S02]  /*24560*/  SHFL.IDX P6, R14, R13, R12, R11 ;  /* 0x0000000c0d0e7389 */ /* 0x00006400000c000b */
[----:B01----:R-:W-:Y:S01]  /*24570*/  ENDCOLLECTIVE ;  /* 0x000000000000791b */ /* 0x003fe20003800000 */
.L_x_12603:
        /* <DEDUP_REMOVED lines=15> */
.L_x_12604:
[----:B------:R-:W-:-:S05]  /*24670*/  @!P2 LEA R2, P4, R20, R4, 0x1 ;  /* 0x000000041402a211 */ /* 0x000fca00078808ff */
[----:B------:R-:W-:-:S05]  /*24680*/  @!P2 IMAD.X R3, RZ, RZ, R5, P4 ;  /* 0x000000ffff03a224 */ /* 0x000fca00020e0605 */
        /* <DEDUP_REMOVED lines=13> */
.L_x_12605:
[----:B------:R-:W-:Y:S02]  /*24760*/  IMAD.MOV.U32 R13, RZ, RZ, R6 ;  /* 0x000000ffff0d7224 */ /* 0x000fe400078e0006 */
[----:B------:R-:W-:Y:S02]  /*24770*/  IMAD.MOV.U32 R12, RZ, RZ, 0x1 ;  /* 0x00000001ff0c7424 */ /* 0x000fe400078e00ff */
[----:B------:R-:W-:-:S07]  /*24780*/  IMAD.MOV.U32 R3, RZ, RZ, R14 ;  /* 0x000000ffff037224 */ /* 0x000fce00078e000e */
[----:B------:R-:W-:Y:S05]  /*24790*/  WARPSYNC.COLLECTIVE R15, `(.L_x_12606) ;  /* 0x000000000f087348 */ /* 0x000fea0003c00000 */
[----:B------:R0:W1:Y:S02]  /*247a0*/  SHFL.IDX P6, R14, R13, R12, R11 ;  /* 0x0000000c0d0e7389 */ /* 0x00006400000c000b */
[----:B01----:R-:W-:Y:S01]  /*247b0*/  ENDCOLLECTIVE ;  /* 0x000000000000791b */ /* 0x003fe20003800000 */
.L_x_12606:
[----:B------:R-:W-:Y:S01]  /*247c0*/  @!P2 LEA R3, P4, R20, R3, 0x1 ;  /* 0x000000031403a211 */ /* 0x000fe200078808ff */
[----:B------:R-:W-:-:S04]  /*247d0*/  IMAD.MOV.U32 R13, RZ, RZ, R7 ;  /* 0x000000ffff0d7224 */ /* 0x000fc800078e0007 */
[----:B------:R-:W-:Y:S02]  /*247e0*/  @!P2 IMAD.X R2, RZ, RZ, R2, P4 ;  /* 0x000000ffff02a224 */ /* 0x000fe400020e0602 */
[----:B------:R-:W-:-:S07]  /*247f0*/  IMAD.MOV.U32 R6, RZ, RZ, R14 ;  /* 0x000000ffff067224 */ /* 0x000fce00078e000e */
[----:B------:R-:W-:Y:S05]  /*24800*/  WARPSYNC.COLLECTIVE R15, `(.L_x_12607) ;  /* 0x000000000f087348 */ /* 0x000fea0003c00000 */
[----:B------:R0:W1:Y:S02]  /*24810*/  SHFL.IDX P6, R14, R13, R12, R11 ;  /* 0x0000000c0d0e7389 */ /* 0x00006400000c000b */
[----:B01----:R-:W-:Y:S01]  /*24820*/  ENDCOLLECTIVE ;  /* 0x000000000000791b */ /* 0x003fe20003800000 */
.L_x_12607:
        /* <DEDUP_REMOVED lines=11> */
.L_x_12455:
[----:B-1----:R1:W2:Y:S02]  /*248e0*/  SYNCS.PHASECHK.TRANS64.TRYWAIT P1, [R22+URZ+0x31c20], R3 ;  /* 0x031c2003160075a7 */ /* 0x0022a4000802017f */
[----:B--2---:R-:W-:Y:S05]  /*248f0*/  @!P1 NANOSLEEP.SYNCS 0x989680 ;  /* 0x009896800000995d */ /* 0x004fea0003900000 */
[----:B------:R-:W2:Y:S02]  /*24900*/  @!P1 SYNCS.PHASECHK.TRANS64 P1, [R22+URZ+0x31c20], R3 ;  /* 0x031c2003160095a7 */ /* 0x000ea4000802007f */
[----:B--2---:R-:W-:Y:S05]  /*24910*/  @!P1 BRA `(.L_x_12455) ;  /* 0xfffffffc00f09947 */ /* 0x004fea000383ffff */
[----:B------:R-:W-:Y:S05]  /*24920*/  BRA `(.L_x_12609) ;  /* 0xffffffac00e47947 */ /* 0x000fea000383ffff */
.L_x_12464:
[----:B-1----:R1:W2:Y:S02]  /*24930*/  SYNCS.PHASECHK.TRANS64.TRYWAIT P0, [R3+URZ+0x31c40], R2 ;  /* 0x031c4002030075a7 */ /* 0x0022a4000800017f */
[----:B--2---:R-:W-:Y:S05]  /*24940*/  @!P0 NANOSLEEP.SYNCS 0x989680 ;  /* 0x009896800000895d */ /* 0x004fea0003900000 */
[----:B------:R-:W2:Y:S02]  /*24950*/  @!P0 SYNCS.PHASECHK.TRANS64 P0, [R3+URZ+0x31c40], R2 ;  /* 0x031c4002030085a7 */ /* 0x000ea4000800007f */
[----:B--2---:R-:W-:Y:S05]  /*24960*/  @!P0 BRA `(.L_x_12464) ;  /* 0xfffffffc00f08947 */ /* 0x004fea000383ffff */
[----:B------:R-:W-:Y:S05]  /*24970*/  BRA `(.L_x_12610) ;  /* 0xffffffb000907947 */ /* 0x000fea000383ffff */
.L_x_12471:
[----:B0-----:R0:W1:Y:S02]  /*24980*/  SYNCS.PHASECHK.TRANS64.TRYWAIT P0, [R2+URZ+0x31c60], R3 ;  /* 0x031c6003020075a7 */ /* 0x001064000800017f */
[----:B-1----:R-:W-:Y:S05]  /*24990*/  @!P0 NANOSLEEP.SYNCS 0x989680 ;  /* 0x009896800000895d */ /* 0x002fea0003900000 */
[----:B------:R-:W1:Y:S02]  /*249a0*/  @!P0 SYNCS.PHASECHK.TRANS64 P0, [R2+URZ+0x31c60], R3 ;  /* 0x031c6003020085a7 */ /* 0x000e64000800007f */
[----:B-1----:R-:W-:Y:S05]  /*249b0*/  @!P0 BRA `(.L_x_12471) ;  /* 0xfffffffc00f08947 */ /* 0x002fea000383ffff */
[----:B------:R-:W-:Y:S05]  /*249c0*/  BRA `(.L_x_12611) ;  /* 0xffffffb400987947 */ /* 0x000fea000383ffff */
.L_x_12482:
[----:B0-----:R0:W2:Y:S02]  /*249d0*/  SYNCS.PHASECHK.TRANS64.TRYWAIT P0, [R5+URZ+0x31c40], R2 ;  /* 0x031c4002050075a7 */ /* 0x0010a4000800017f */
[----:B--2---:R-:W-:Y:S05]  /*249e0*/  @!P0 NANOSLEEP.SYNCS 0x989680 ;  /* 0x009896800000895d */ /* 0x004fea0003900000 */
[----:B------:R-:W2:Y:S02]  /*249f0*/  @!P0 SYNCS.PHASECHK.TRANS64 P0, [R5+URZ+0x31c40], R2 ;  /* 0x031c4002050085a7 */ /* 0x000ea4000800007f */
[----:B--2---:R-:W-:Y:S05]  /*24a00*/  @!P0 BRA `(.L_x_12482) ;  /* 0xfffffffc00f08947 */ /* 0x004fea000383ffff */
[----:B------:R-:W-:Y:S05]  /*24a10*/  BRA `(.L_x_12612) ;  /* 0xffffffbc00547947 */ /* 0x000fea000383ffff */
.L_x_12489:
[----:B0-----:R0:W1:Y:S02]  /*24a20*/  SYNCS.PHASECHK.TRANS64.TRYWAIT P0, [R3+URZ+0x31c60], R27 ;  /* 0x031c601b030075a7 */ /* 0x001064000800017f */
[----:B-1----:R-:W-:Y:S05]  /*24a30*/  @!P0 NANOSLEEP.SYNCS 0x989680 ;  /* 0x009896800000895d */ /* 0x002fea0003900000 */
[----:B------:R-:W1:Y:S02]  /*24a40*/  @!P0 SYNCS.PHASECHK.TRANS64 P0, [R3+URZ+0x31c60], R27 ;  /* 0x031c601b030085a7 */ /* 0x000e64000800007f */
[----:B-1----:R-:W-:Y:S05]  /*24a50*/  @!P0 BRA `(.L_x_12489) ;  /* 0xfffffffc00f08947 */ /* 0x002fea000383ffff */
[----:B------:R-:W-:Y:S05]  /*24a60*/  BRA `(.L_x_12613) ;  /* 0xffffffc0005c7947 */ /* 0x000fea000383ffff */
.L_x_12500:
[----:B0-----:R0:W2:Y:S02]  /*24a70*/  SYNCS.PHASECHK.TRANS64.TRYWAIT P0, [R5+URZ+0x31c40], R2 ;  /* 0x031c4002050075a7 */ /* 0x0010a4000800017f */
[----:B--2---:R-:W-:Y:S05]  /*24a80*/  @!P0 NANOSLEEP.SYNCS 0x989680 ;  /* 0x009896800000895d */ /* 0x004fea0003900000 */
[----:B------:R-:W2:Y:S02]  /*24a90*/  @!P0 SYNCS.PHASECHK.TRANS64 P0, [R5+URZ+0x31c40], R2 ;  /* 0x031c4002050085a7 */ /* 0x000ea4000800007f */
[----:B--2---:R-:W-:Y:S05]  /*24aa0*/  @!P0 BRA `(.L_x_12500) ;  /* 0xfffffffc00f08947 */ /* 0x004fea000383ffff */
[----:B------:R-:W-:Y:S05]  /*24ab0*/  BRA `(.L_x_12614) ;  /* 0xffffffc400f47947 */ /* 0x000fea000383ffff */
.L_x_12507:
[----:B0-----:R0:W1:Y:S02]  /*24ac0*/  SYNCS.PHASECHK.TRANS64.TRYWAIT P0, [R3+URZ+0x31c60], R7 ;  /* 0x031c6007030075a7 */ /* 0x001064000800017f */
[----:B-1----:R-:W-:Y:S05]  /*24ad0*/  @!P0 NANOSLEEP.SYNCS 0x989680 ;  /* 0x009896800000895d */ /* 0x002fea0003900000 */
[----:B------:R-:W1:Y:S02]  /*24ae0*/  @!P0 SYNCS.PHASECHK.TRANS64 P0, [R3+URZ+0x31c60], R7 ;  /* 0x031c6007030085a7 */ /* 0x000e64000800007f */
[----:B-1----:R-:W-:Y:S05]  /*24af0*/  @!P0 BRA `(.L_x_12507) ;  /* 0xfffffffc00f08947 */ /* 0x002fea000383ffff */
[----:B------:R-:W-:Y:S05]  /*24b00*/  BRA `(.L_x_12615) ;  /* 0xffffffc800fc7947 */ /* 0x000fea000383ffff */
.L_x_12520:
[----:B-1----:R1:W2:Y:S02]  /*24b10*/  SYNCS.PHASECHK.TRANS64.TRYWAIT P0, [R3+URZ+0x31c60], R0 ;  /* 0x031c6000030075a7 */ /* 0x0022a4000800017f */
[----:B--2---:R-:W-:Y:S05]  /*24b20*/  @!P0 NANOSLEEP.SYNCS 0x989680 ;  /* 0x009896800000895d */ /* 0x004fea0003900000 */
[----:B------:R-:W2:Y:S02]  /*24b30*/  @!P0 SYNCS.PHASECHK.TRANS64 P0, [R3+URZ+0x31c60], R0 ;  /* 0x031c6000030085a7 */ /* 0x000ea4000800007f */
[----:B--2---:R-:W-:Y:S05]  /*24b40*/  @!P0 BRA `(.L_x_12520) ;  /* 0xfffffffc00f08947 */ /* 0x004fea000383ffff */
[----:B------:R-:W-:Y:S05]  /*24b50*/  BRA `(.L_x_12616) ;  /* 0xffffffd0007c7947 */ /* 0x000fea000383ffff */
.L_x_12529:
[----:B------:R-:W-:Y:S01]  /*24b60*/  BSSY B0, `(.L_x_12617) ;  /* 0x0000008000007945 */ /* 0x000fe20003800000 */
[----:B------:R-:W-:Y:S02]  /*24b70*/  IMAD.MOV.U32 R13, RZ, RZ, R16 ;  /* 0x000000ffff0d7224 */ /* 0x000fe400078e0010 */
[----:B------:R-:W-:Y:S02]  /*24b80*/  IMAD.MOV.U32 R12, RZ, RZ, RZ ;  /* 0x000000ffff0c7224 */ /* 0x000fe400078e00ff */
[----:B------:R-:W-:Y:S02]  /*24b90*/  IMAD.MOV.U32 R11, RZ, RZ, 0x1f ;  /* 0x0000001fff0b7424 */ /* 0x000fe400078e00ff */
[----:B------:R-:W-:-:S07]  /*24ba0*/  IMAD.MOV.U32 R15, RZ, RZ, -0x1 ;  /* 0xffffffffff0f7424 */ /* 0x000fce00078e00ff */
[----:B-1----:R-:W-:Y:S05]  /*24bb0*/  WARPSYNC.COLLECTIVE R15, `(.L_x_12618) ;  /* 0x000000000f087348 */ /* 0x002fea0003c00000 */
[----:B------:R0:W2:Y:S02]  /*24bc0*/  SHFL.IDX P6, R14, R13, R12, R11 ;  /* 0x0000000c0d0e7389 */ /* 0x0000a400000c000b */
[----:B012---:R-:W-:Y:S01]  /*24bd0*/  ENDCOLLECTIVE ;  /* 0x000000000000791b */ /* 0x007fe20003800000 */
.L_x_12618:
[----:B------:R-:W-:Y:S05]  /*24be0*/  BSYNC B0 ;  /* 0x0000000000007941 */ /* 0x000fea0003800000 */
.L_x_12617:
        /* <DEDUP_REMOVED lines=10> */
.L_x_12619:
        /* <DEDUP_REMOVED lines=16> */
.L_x_12620:
        /* <DEDUP_REMOVED lines=8> */
.L_x_12621:
[----:B------:R-:W-:Y:S01]  /*24e10*/  IMAD.MOV.U32 R12, RZ, RZ, 0x4 ;  /* 0x00000004ff0c7424 */ /* 0x000fe200078e00ff */
[----:B------:R-:W-:-:S05]  /*24e20*/  SEL R5, R14, RZ, P0 ;  /* 0x000000ff0e057207 */ /* 0x000fca0000000000 */
[----:B------:R-:W-:-:S04]  /*24e30*/  IMAD.IADD R5, R4, 0x1, R5 ;  /* 0x0000000104057824 */ /* 0x000fc800078e0205 */
[----:B------:R-:W-:-:S07]  /*24e40*/  IMAD.MOV.U32 R13, RZ, RZ, R5 ;  /* 0x000000ffff0d7224 */ /* 0x000fce00078e0005 */
[----:B------:R-:W-:Y:S05]  /*24e50*/  WARPSYNC.COLLECTIVE R15, `(.L_x_12622) ;  /* 0x000000000f087348 */ /* 0x000fea0003c00000 */
[----:B------:R0:W1:Y:S02]  /*24e60*/  SHFL.UP P6, R14, R13, R12, R11 ;  /* 0x0400000c0d0e7389 */ /* 0x00006400000c000b */
[----:B01----:R-:W-:Y:S01]  /*24e70*/  ENDCOLLECTIVE ;  /* 0x000000000000791b */ /* 0x003fe20003800000 */
.L_x_12622:
[----:B------:R-:W-:Y:S01]  /*24e80*/  IMAD.MOV.U32 R12, RZ, RZ, 0x8 ;  /* 0x00000008ff0c7424 */ /* 0x000fe200078e00ff */
[----:B------:R-:W-:-:S05]  /*24e90*/  SEL R6, R14, RZ, P1 ;  /* 0x000000ff0e067207 */ /* 0x000fca0000800000 */
[----:B------:R-:W-:-:S04]  /*24ea0*/  IMAD.IADD R6, R5, 0x1, R6 ;  /* 0x0000000105067824 */ /* 0x000fc800078e0206 */
[----:B------:R-:W-:-:S07]  /*24eb0*/  IMAD.MOV.U32 R13, RZ, RZ, R6 ;  /* 0x000000ffff0d7224 */ /* 0x000fce00078e0006 */
[----:B------:R-:W-:Y:S05]  /*24ec0*/  WARPSYNC.COLLECTIVE R15, `(.L_x_12623) ;  /* 0x000000000f087348 */ /* 0x000fea0003c00000 */
[----:B------:R0:W1:Y:S02]  /*24ed0*/  SHFL.UP P6, R14, R13, R12, R11 ;  /* 0x0400000c0d0e7389 */ /* 0x00006400000c000b */
[----:B01----:R-:W-:Y:S01]  /*24ee0*/  ENDCOLLECTIVE ;  /* 0x000000000000791b */ /* 0x003fe20003800000 */
.L_x_12623:
[----:B------:R-:W-:Y:S01]  /*24ef0*/  IMAD.MOV.U32 R12, RZ, RZ, 0x10 ;  /* 0x00000010ff0c7424 */ /* 0x000fe200078e00ff */
[----:B------:R-:W-:-:S05]  /*24f00*/  SEL R3, R14, RZ, P2 ;  /* 0x000000ff0e037207 */ /* 0x000fca0001000000 */
[----:B------:R-:W-:-:S04]  /*24f10*/  IMAD.IADD R4, R6, 0x1, R3 ;  /* 0x0000000106047824 */ /* 0x000fc800078e0203 */
[----:B------:R-:W-:-:S07]  /*24f20*/  IMAD.MOV.U32 R13, RZ, RZ, R4 ;  /* 0x000000ffff0d7224 */ /* 0x000fce00078e0004 */
[----:B------:R-:W-:Y:S05]  /*24f30*/  WARPSYNC.COLLECTIVE R15, `(.L_x_12624) ;  /* 0x000000000f087348 */ /* 0x000fea0003c00000 */
[----:B------:R0:W1:Y:S02]  /*24f40*/  SHFL.UP P6, R14, R13, R12, R11 ;  /* 0x0400000c0d0e7389 */ /* 0x00006400000c000b */
[----:B01----:R-:W-:Y:S01]  /*24f50*/  ENDCOLLECTIVE ;  /* 0x000000000000791b */ /* 0x003fe20003800000 */
.L_x_12624:
        /* <DEDUP_REMOVED lines=8> */
.L_x_12625:
[----:B------:R-:W-:Y:S05]  /*24fe0*/  BRA `(.L_x_12626) ;  /* 0xffffffd4003c7947 */ /* 0x000fea000383ffff */
.L_x_12534:
        /* <DEDUP_REMOVED lines=8> */
.L_x_12628:
[----:B------:R-:W-:Y:S05]  /*25070*/  BSYNC B0 ;  /* 0x0000000000007941 */ /* 0x000fea0003800000 */
.L_x_12627:
        /* <DEDUP_REMOVED lines=10> */
.L_x_12629:
[----:B------:R-:W-:Y:S01]  /*25120*/  IMAD.MOV.U32 R12, RZ, RZ, 0x4 ;  /* 0x00000004ff0c7424 */ /* 0x000fe200078e00ff */
[----:B------:R-:W-:-:S05]  /*25130*/  SEL R14, R14, RZ, P0 ;  /* 0x000000ff0e0e7207 */ /* 0x000fca0000000000 */
[----:B------:R-:W-:-:S04]  /*25140*/  IMAD.IADD R3, R13, 0x1, R14 ;  /* 0x000000010d037824 */ /* 0x000fc800078e020e */
[----:B------:R-:W-:-:S07]  /*25150*/  IMAD.MOV.U32 R13, RZ, RZ, R3 ;  /* 0x000000ffff0d7224 */ /* 0x000fce00078e0003 */
[----:B------:R-:W-:Y:S05]  /*25160*/  WARPSYNC.COLLECTIVE R15, `(.L_x_12630) ;  /* 0x000000000f087348 */ /* 0x000fea0003c00000 */
[----:B------:R0:W1:Y:S02]  /*25170*/  SHFL.UP P6, R14, R13, R12, R11 ;  /* 0x0400000c0d0e7389 */ /* 0x00006400000c000b */
[----:B01----:R-:W-:Y:S01]  /*25180*/  ENDCOLLECTIVE ;  /* 0x000000000000791b */ /* 0x003fe20003800000 */
.L_x_12630:
[----:B------:R-:W-:Y:S01]  /*25190*/  IMAD.MOV.U32 R12, RZ, RZ, 0x8 ;  /* 0x00000008ff0c7424 */ /* 0x000fe200078e00ff */
[----:B------:R-:W-:-:S05]  /*251a0*/  SEL R4, R14, RZ, P1 ;  /* 0x000000ff0e047207 */ /* 0x000fca0000800000 */
[----:B------:R-:W-:-:S04]  /*251b0*/  IMAD.IADD R4, R3, 0x1, R4 ;  /* 0x0000000103047824 */ /* 0x000fc800078e0204 */
[----:B------:R-:W-:-:S07]  /*251c0*/  IMAD.MOV.U32 R13, RZ, RZ, R4 ;  /* 0x000000ffff0d7224 */ /* 0x000fce00078e0004 */
[----:B------:R-:W-:Y:S05]  /*251d0*/  WARPSYNC.COLLECTIVE R15, `(.L_x_12631) ;  /* 0x000000000f087348 */ /* 0x000fea0003c00000 */
[----:B------:R0:W1:Y:S02]  /*251e0*/  SHFL.UP P6, R14, R13, R12, R11 ;  /* 0x0400000c0d0e7389 */ /* 0x00006400000c000b */
[----:B01----:R-:W-:Y:S01]  /*251f0*/  ENDCOLLECTIVE ;  /* 0x000000000000791b */ /* 0x003fe20003800000 */
.L_x_12631:
[----:B------:R-:W-:Y:S01]  /*25200*/  IMAD.MOV.U32 R12, RZ, RZ, 0x10 ;  /* 0x00000010ff0c7424 */ /* 0x000fe200078e00ff */
[----:B------:R-:W-:-:S05]  /*25210*/  SEL R5, R14, RZ, P2 ;  /* 0x000000ff0e057207 */ /* 0x000fca0001000000 */
[----:B------:R-:W-:-:S04]  /*25220*/  IMAD.IADD R5, R4, 0x1, R5 ;  /* 0x0000000104057824 */ /* 0x000fc800078e0205 */
[----:B------:R-:W-:-:S07]  /*25230*/  IMAD.MOV.U32 R13, RZ, RZ, R5 ;  /* 0x000000ffff0d7224 */ /* 0x000fce00078e0005 */
[----:B------:R-:W-:Y:S05]  /*25240*/  WARPSYNC.COLLECTIVE R15, `(.L_x_12632) ;  /* 0x000000000f087348 */ /* 0x000fea0003c00000 */
[----:B------:R0:W1:Y:S02]  /*25250*/  SHFL.UP P6, R14, R13, R12, R11 ;  /* 0x0400000c0d0e7389 */ /* 0x00006400000c000b */
[----:B01----:R-:W-:Y:S01]  /*25260*/  ENDCOLLECTIVE ;  /* 0x000000000000791b */ /* 0x003fe20003800000 */
.L_x_12632:
        /* <DEDUP_REMOVED lines=8> */
.L_x_12633:
[----:B------:R-:W-:Y:S05]  /*252f0*/  BRA `(.L_x_12634) ;  /* 0xffffffd400187947 */ /* 0x000fea000383ffff */
.L_x_12536:
[----:B------:R-:W-:Y:S01]  /*25300*/  BSSY B0, `(.L_x_12635) ;  /* 0x0000006000007945 */ /* 0x000fe20003800000 */
[----:B------:R-:W-:Y:S01]  /*25310*/  PLOP3.LUT P6, PT, P6, PT, PT, 0x8, 0x0 ;  /* 0x000000000000781c */ /* 0x000fe200037ce170 */
[----:B------:R-:W-:-:S12]  /*25320*/  IMAD.MOV.U32 R15, RZ, RZ, -0x1 ;  /* 0xffffffffff0f7424 */ /* 0x000fd800078e00ff */
[----:B0-----:R-:W-:Y:S05]  /*25330*/  WARPSYNC.COLLECTIVE R15, `(.L_x_12636) ;  /* 0x000000000f087348 */ /* 0x001fea0003c00000 */
[----:B------:R-:W-:Y:S01]  /*25340*/  VOTE.ANY R14, PT, P6 ;  /* 0x00000000000e7806 */ /* 0x000fe200030e0100 */
[----:B0-----:R-:W-:Y:S06]  /*25350*/  ENDCOLLECTIVE ;  /* 0x000000000000791b */ /* 0x001fec0003800000 */
.L_x_12636:
[----:B------:R-:W-:Y:S05]  /*25360*/  BSYNC B0 ;  /* 0x0000000000007941 */ /* 0x000fea0003800000 */
.L_x_12635:
        /* <DEDUP_REMOVED lines=9> */
.L_x_12637:
[----:B------:R-:W-:Y:S01]  /*25400*/  IMAD.MOV.U32 R17, RZ, RZ, R14 ;  /* 0x000000ffff117224 */ /* 0x000fe200078e000e */
[----:B------:R-:W-:Y:S06]  /*25410*/  BRA `(.L_x_12638) ;  /* 0xffffffd400087947 */ /* 0x000fec000383ffff */
.L_x_12538:
[----:B------:R-:W-:Y:S01]  /*25420*/  BSSY B0, `(.L_x_12639) ;  /* 0x0000007000007945 */ /* 0x000fe20003800000 */
[----:B------:R-:W-:Y:S02]  /*25430*/  IMAD.MOV.U32 R13, RZ, RZ, R3 ;  /* 0x000000ffff0d7224 */ /* 0x000fe400078e0003 */
[----:B------:R-:W-:Y:S02]  /*25440*/  IMAD.MOV.U32 R11, RZ, RZ, 0x1f ;  /* 0x0000001fff0b7424 */ /* 0x000fe400078e00ff */
[----:B------:R-:W-:-:S07]  /*25450*/  IMAD.MOV.U32 R15, RZ, RZ, -0x1 ;  /* 0xffffffffff0f7424 */ /* 0x000fce00078e00ff */
[----:B012---:R-:W-:Y:S05]  /*25460*/  WARPSYNC.COLLECTIVE R15, `(.L_x_12640) ;  /* 0x000000000f087348 */ /* 0x007fea0003c00000 */
[----:B------:R3:W4:Y:S02]  /*25470*/  SHFL.IDX P6, R14, R13, R12, R11 ;  /* 0x0000000c0d0e7389 */ /* 0x00072400000c000b */
[----:B01234-:R-:W-:Y:S01]  /*25480*/  ENDCOLLECTIVE ;  /* 0x000000000000791b */ /* 0x01ffe20003800000 */
.L_x_12640:
[----:B------:R-:W-:Y:S05]  /*25490*/  BSYNC B0 ;  /* 0x0000000000007941 */ /* 0x000fea0003800000 */
.L_x_12639:
[----:B------:R-:W-:Y:S01]  /*254a0*/  IMAD.MOV.U32 R5, RZ, RZ, R14 ;  /* 0x000000ffff057224 */ /* 0x000fe200078e000e */
[----:B------:R-:W-:Y:S06]  /*254b0*/  BRA `(.L_x_12537) ;  /* 0xffffffd000fc7947 */ /* 0x000fec000383ffff */
.L_x_12542:
[----:B0-----:R0:W2:Y:S02]  /*254c0*/  SYNCS.PHASECHK.TRANS64.TRYWAIT P0, [R9+URZ+0x31c20], R0 ;  /* 0x031c2000090075a7 */ /* 0x0010a4000800017f */
[----:B--2---:R-:W-:Y:S05]  /*254d0*/  @!P0 NANOSLEEP.SYNCS 0x989680 ;  /* 0x009896800000895d */ /* 0x004fea0003900000 */
[----:B------:R-:W2:Y:S02]  /*254e0*/  @!P0 SYNCS.PHASECHK.TRANS64 P0, [R9+URZ+0x31c20], R0 ;  /* 0x031c2000090085a7 */ /* 0x000ea4000800007f */
[----:B--2---:R-:W-:Y:S05]  /*254f0*/  @!P0 BRA `(.L_x_12542) ;  /* 0xfffffffc00f08947 */ /* 0x004fea000383ffff */
[----:B------:R-:W-:Y:S05]  /*25500*/  BRA `(.L_x_12641) ;  /* 0xffffffd800707947 */ /* 0x000fea000383ffff */
.L_x_12543:
        /* <DEDUP_REMOVED lines=8> */
[----:B01--4-:R-:W-:Y:S05]  /*25590*/  WARPSYNC.COLLECTIVE R15, `(.L_x_12643) ;  /* 0x000000000f087348 */ /* 0x013fea0003c00000 */
[----:B------:R2:W3:Y:S02]  /*255a0*/  SHFL.IDX P6, R14, R13, R12, R11 ;  /* 0x0000000c0d0e7389 */ /* 0x0004e400000c000b */
[----:B01234-:R-:W-:Y:S01]  /*255b0*/  ENDCOLLECTIVE ;  /* 0x000000000000791b */ /* 0x01ffe20003800000 */
.L_x_12643:
[----:B------:R-:W-:Y:S05]  /*255c0*/  BSYNC B0 ;  /* 0x0000000000007941 */ /* 0x000fea0003800000 */
.L_x_12642:
[----:B------:R-:W-:Y:S05]  /*255d0*/  BRA `(.L_x_12644) ;  /* 0xffffffd800587947 */ /* 0x000fea000383ffff */
.L_x_12544:
[----:B------:R-:W-:Y:S01]  /*255e0*/  BSSY B0, `(.L_x_12645) ;  /* 0x0000006000007945 */ /* 0x000fe20003800000 */
[----:B------:R-:W-:-:S07]  /*255f0*/  IMAD.MOV.U32 R15, RZ, RZ, -0x1 ;  /* 0xffffffffff0f7424 */ /* 0x000fce00078e00ff */
[----:B01--4-:R-:W-:Y:S05]  /*25600*/  WARPSYNC.COLLECTIVE R15, `(.L_x_12646) ;  /* 0x000000000f0c7348 */ /* 0x013fea0003c00000 */
[----:B------:R-:W-:Y:S02]  /*25610*/  ELECT P6, UR62, PT ;  /* 0x00000000003e782f */ /* 0x000fe400038c0000 */
[----:B------:R-:W-:Y:S01]  /*25620*/  MOV R14, UR62 ;  /* 0x0000003e000e7c02 */ /* 0x000fe20008000f00 */
[----:B01--4-:R-:W-:Y:S10]  /*25630*/  ENDCOLLECTIVE ;  /* 0x000000000000791b */ /* 0x013ff40003800000 */
.L_x_12646:
[----:B------:R-:W-:Y:S05]  /*25640*/  BSYNC B0 ;  /* 0x0000000000007941 */ /* 0x000fea0003800000 */
.L_x_12645:
[----:B------:R-:W-:Y:S05]  /*25650*/  BRA `(.L_x_12647) ;  /* 0xffffffd8004c7947 */ /* 0x000fea000383ffff */
.L_x_12546:
[----:B0-----:R0:W2:Y:S02]  /*25660*/  SYNCS.PHASECHK.TRANS64.TRYWAIT P0, [R6+URZ], R3 ;  /* 0x00000003060075a7 */ /* 0x0010a4000800017f */
[----:B--2---:R-:W-:Y:S05]  /*25670*/  @!P0 NANOSLEEP.SYNCS 0x989680 ;  /* 0x009896800000895d */ /* 0x004fea0003900000 */
[----:B------:R-:W2:Y:S02]  /*25680*/  @!P0 SYNCS.PHASECHK.TRANS64 P0, [R6+URZ], R3 ;  /* 0x00000003060085a7 */ /* 0x000ea4000800007f */
[----:B--2---:R-:W-:Y:S05]  /*25690*/  @!P0 BRA `(.L_x_12546) ;  /* 0xfffffffc00f08947 */ /* 0x004fea000383ffff */
[----:B------:R-:W-:Y:S05]  /*256a0*/  BRA `(.L_x_12648) ;  /* 0xffffffd800887947 */ /* 0x000fea000383ffff */
.L_x_12547:
[----:B--2---:R2:W3:Y:S02]  /*256b0*/  SYNCS.PHASECHK.TRANS64.TRYWAIT P0, [R7+URZ], R2 ;  /* 0x00000002070075a7 */ /* 0x0044e4000800017f */
[----:B---3--:R-:W-:Y:S05]  /*256c0*/  @!P0 NANOSLEEP.SYNCS 0x989680 ;  /* 0x009896800000895d */ /* 0x008fea0003900000 */
[----:B------:R-:W3:Y:S02]  /*256d0*/  @!P0 SYNCS.PHASECHK.TRANS64 P0, [R7+URZ], R2 ;  /* 0x00000002070085a7 */ /* 0x000ee4000800007f */
[----:B---3--:R-:W-:Y:S05]  /*256e0*/  @!P0 BRA `(.L_x_12547) ;  /* 0xfffffffc00f08947 */ /* 0x008fea000383ffff */
[----:B------:R-:W-:Y:S05]  /*256f0*/  BRA `(.L_x_12649) ;  /* 0xffffffd8007c7947 */ /* 0x000fea000383ffff */
.L_x_12549:
[----:B---3--:R3:W0:Y:S02]  /*25700*/  SYNCS.PHASECHK.TRANS64.TRYWAIT P0, [R4+URZ], R3 ;  /* 0x00000003040075a7 */ /* 0x008624000800017f */
[----:B0-----:R-:W-:Y:S05]  /*25710*/  @!P0 NANOSLEEP.SYNCS 0x989680 ;  /* 0x009896800000895d */ /* 0x001fea0003900000 */
[----:B------:R-:W0:Y:S02]  /*25720*/  @!P0 SYNCS.PHASECHK.TRANS64 P0, [R4+URZ], R3 ;  /* 0x00000003040085a7 */ /* 0x000e24000800007f */
[----:B0-----:R-:W-:Y:S05]  /*25730*/  @!P0 BRA `(.L_x_12549) ;  /* 0xfffffffc00f08947 */ /* 0x001fea000383ffff */
[----:B------:R-:W-:Y:S05]  /*25740*/  BRA `(.L_x_12650) ;  /* 0xffffffd800807947 */ /* 0x000fea000383ffff */
.L_x_12651:
        /* <DEDUP_REMOVED lines=11> */
.L_x_15331:


//--------------------- .text._ZN7cutlass13device_kernelIN5flash11enable_sm90INS1_16FlashAttnFwdSm90INS1_25CollectiveMainloopFwdSm90ILi2EN4cute5tupleIJNS5_1CILi1EEES8_S8_EEENS6_IJNS7_ILi192EEESA_NS7_ILi64EEEEEELi64ENS_6half_tEfNS_4arch4Sm90ELb0ELb0ELb0ELb0ELb0ELb0ELb0ELb0ELb1ELb1ELb0ELb0EEENS1_21CollectiveEpilogueFwdINS6_IJSA_SB_SA_EEES9_SD_SF_Li384ELb0ELb1ELb0ELb0EEENS1_29StaticPersistentTileSchedulerILb0EEEEEEEEEvNT_6ParamsE --------------------------
	.section	.text._ZN7cutlass13device_kernelIN5flash11enable_sm90INS1_16FlashAttnFwdSm90INS1_25CollectiveMainloopFwdSm90ILi2EN4cute5tupleIJNS5_1CILi1EEES8_S8_EEENS6_IJNS7_ILi192EEESA_NS7_ILi64EEEEEELi64ENS_6half_tEfNS_4arch4Sm90ELb0ELb0ELb0ELb0ELb0ELb0ELb0ELb0ELb1ELb1ELb0ELb0EEENS1_21CollectiveEpilogueFwdINS6_IJSA_SB_SA_EEES9_SD_SF_Li384ELb0ELb1ELb0ELb0EEENS1_29StaticPersistentTileSchedulerILb0EEEEEEEEEvNT_6ParamsE,"ax",@progbits
	.align	128
.text._ZN7cutlass13device_kernelIN5flash11enable_sm90INS1_16FlashAttnFwdSm90INS1_25CollectiveMainloopFwdSm90ILi2EN4cute5tupleIJNS5_1CILi1EEES8_S8_EEENS6_IJNS7_ILi192EEESA_NS7_ILi64EEEEEELi64ENS_6half_tEfNS_4arch4Sm90ELb0ELb0ELb0ELb0ELb0ELb0ELb0ELb0ELb1ELb1ELb0ELb0EEENS1_21CollectiveEpilogueFwdINS6_IJSA_SB_SA_EEES9_SD_SF_Li384ELb0ELb1ELb0ELb0EEENS1_29StaticPersistentTileSchedulerILb0EEEEEEEEEvNT_6ParamsE:
        .type           _ZN7cutlass13device_kernelIN5flash11enable_sm90INS1_16FlashAttnFwdSm90INS1_25CollectiveMainloopFwdSm90ILi2EN4cute5tupleIJNS5_1CILi1EEES8_S8_EEENS6_IJNS7_ILi192EEESA_NS7_ILi64EEEEEELi64ENS_6half_tEfNS_4arch4Sm90ELb0ELb0ELb0ELb0ELb0ELb0ELb0ELb0ELb1ELb1ELb0ELb0EEENS1_21CollectiveEpilogueFwdINS6_IJSA_SB_SA_EEES9_SD_SF_Li384ELb0ELb1ELb0ELb0EEENS1_29StaticPersistentTileSchedulerILb0EEEEEEEEEvNT_6ParamsE,@function
        .size           _ZN7cutlass13device_kernelIN5flash11enable_sm90INS1_16FlashAttnFwdSm90INS1_25CollectiveMainloopFwdSm90ILi2EN4cute5tupleIJNS5_1CILi1EEES8_S8_EEENS6_IJNS7_ILi192EEESA_NS7_ILi64EEEEEELi64ENS_6half_tEfNS_4arch4Sm90ELb0ELb0ELb0ELb0ELb0ELb0ELb0ELb0ELb1ELb1ELb0ELb0EEENS1_21CollectiveEpilogueFwdINS6_IJSA_SB_SA_EEES9_SD_SF_Li384ELb0ELb1ELb0ELb0EEENS1_29StaticPersistentTileSchedulerILb0EEEEEEEEEvNT_6ParamsE,(.L_x_15332 - _ZN7cutlass13device_kernelIN5flash11enable_sm90INS1_16FlashAttnFwdSm90INS1_25CollectiveMainloopFwdSm90ILi2EN4cute5tupleIJNS5_1CILi1EEES8_S8_EEENS6_IJNS7_ILi192EEESA_NS7_ILi64EEEEEELi64ENS_6half_tEfNS_4arch4Sm90ELb0ELb0ELb0ELb0ELb0ELb0ELb0ELb0ELb1ELb1ELb0ELb0EEENS1_21CollectiveEpilogueFwdINS6_IJSA_SB_SA_EEES9_SD_SF_Li384ELb0ELb1ELb0ELb0EEENS1_29StaticPersistentTileSchedulerILb0EEEEEEEEEvNT_6ParamsE)
        .other          _ZN7cutlass13device_kernelIN5flash11enable_sm90INS1_16FlashAttnFwdSm90INS1_25CollectiveMainloopFwdSm90ILi2EN4cute5tupleIJNS5_1CILi1EEES8_S8_EEENS6_IJNS7_ILi192EEESA_NS7_ILi64EEEEEELi64ENS_6half_tEfNS_4arch4Sm90ELb0ELb0ELb0ELb0ELb0ELb0ELb0ELb0ELb1ELb1ELb0ELb0EEENS1_21CollectiveEpilogueFwdINS6_IJSA_SB_SA_EEES9_SD_SF_Li384ELb0ELb1ELb0ELb0EEENS1_29StaticPersistentTileSchedulerILb0EEEEEEEEEvNT_6ParamsE,@"STO_CUDA_ENTRY STV_DEFAULT"
_ZN7cutlass13device_kernelIN5flash11enable_sm90INS1_16FlashAttnFwdSm90INS1_25CollectiveMainloopFwdSm90ILi2EN4cute5tupleIJNS5_1CILi1EEES8_S8_EEENS6_IJNS7_ILi192EEESA_NS7_ILi64EEEEEELi64ENS_6half_tEfNS_4arch4Sm90ELb0ELb0ELb0ELb0ELb0ELb0ELb0ELb0ELb1ELb1ELb0ELb0EEENS1_21CollectiveEpilogueFwdINS6_IJSA_SB_SA_EEES9_SD_SF_Li384ELb0ELb1ELb0ELb0EEENS1_29StaticPersistentTileSchedulerILb0EEEEEEEEEvNT_6ParamsE:
        /* <DEDUP_REMOVED lines=18> */
.L_x_12653:
[----:B------:R-:W-:Y:S05]  /*0120*/  BSYNC B0 ;  /* 0x0000000000007941 */ /* 0x000fea0003800000 */
.L_x_12652:
        /* <DEDUP_REMOVED lines=41> */
.L_x_12654:
        /* <DEDUP_REMOVED lines=22> */
.L_x_12655:
        /* <DEDUP_REMOVED lines=18> */
.L_x_12656:
        /* <DEDUP_REMOVED lines=22> */
.L_x_12657:
        /* <DEDUP_REMOVED lines=22> */
.L_x_12658:
[----:B------:R-:W-:Y:S01]  /*0900*/  PLOP3.LUT P0, PT, PT, PT, UP0, 0x80, 0x0 ;  /* 0x000000000000781c */ /* 0x000fe20003f0f008 */
[----:B------:R-:W-:Y:S01]  /*0910*/  UMOV UR36, 0x1 ;  /* 0x0000000100247882 */ /* 0x000fe20000000000 */
[----:B------:R-:W-:Y:S01]  /*0920*/  NOP ;  /* 0x0000000000007918 */ /* 0x000fe20000000000 */
[----:B------:R-:W-:Y:S01]  /*0930*/  USEL UR36, UR36, 0x2, !UP0 ;  /* 0x0000000224247887 */ /* 0x000fe2000c000000 */
[----:B------:R-:W-:Y:S01]  /*0940*/  ULDC.64 UR46, c[0x0][0x208] ;  /* 0x00008200002e7ab9 */ /* 0x000fe20000000a00 */
[----:B012-4-:R-:W-:Y:S08]  /*0950*/  BAR.SYNC.DEFER_BLOCKING 0x0 ;  /* 0x0000000000007b1d */ /* 0x017ff00000010000 */
[----:B------:R-:W-:Y:S05]  /*0960*/  @!P0 BRA `(.L_x_12659) ;  /* 0x0000007800308947 */ /* 0x000fea0003800000 */
.L_x_12660:
[----:B------:R-:W-:-:S08]  /*0970*/  NOP ;  /* 0x0000000000007918 */ /* 0x000fd00000000000 */
[----:B------:R-:W0:Y:S02]  /*0980*/  USETMAXREG.TRY_ALLOC.CTAPOOL UP0, 0xa0 ;  /* 0x000000a0000079c8 */ /* 0x000e240008000600 */
[----:B0-----:R-:W-:-:S13]  /*0990*/  PLOP3.LUT P0, PT, PT, PT, UP0, 0x80, 0x0 ;  /* 0x000000000000781c */ /* 0x001fda0003f0f008 */
[----:B------:R-:W-:Y:S05]  /*09a0*/  @!P0 BRA `(.L_x_12660) ;  /* 0xfffffffc00f08947 */ /* 0x000fea000383ffff */
[----:B------:R-:W0:Y:S01]  /*09b0*/  S2R R2, SR_TID.X ;  /* 0x0000000000027919 */ /* 0x000e220000002100 */
        /* <DEDUP_REMOVED lines=19> */
[----:B------:R-:W-:Y:S02]  /*0af0*/  SHF.R.S32.HI R7, RZ, 0x4, R0 ;  /* 0x00000004ff077819 */ /* 0x000fe40000011400 */
[C---:B------:R-:W-:Y:S02]  /*0b00*/  LOP3.LUT R5, R0.reuse, 0xfffffff0, RZ, 0xc0, !PT ;  /* 0xfffffff000057812 */ /* 0x040fe400078ec0ff */
[----:B------:R-:W-:Y:S02]  /*0b10*/  LEA.HI R2, R0, R7, RZ, 0x1 ;  /* 0x0000000700027211 */ /* 0x000fe400078f08ff */
[----:B------:R-:W-:Y:S01]  /*0b20*/  LOP3.LUT R9, R157, 0xffffff80, RZ, 0xc0, !PT ;  /* 0xffffff809d097812 */ /* 0x000fe200078ec0ff */
[----:B------:R-:W-:Y:S01]  /*0b30*/  IMAD.IADD R5, R154, 0x1, -R5 ;  /* 0x000000019a057824 */ /* 0x000fe200078e0a05 */
[----:B------:R-:W-:Y:S02]  /*0b40*/  LOP3.LUT R2, R2, 0x1ffffffe, RZ, 0xc0, !PT ;  /* 0x1ffffffe02027812 */ /* 0x000fe400078ec0ff */
[-C--:B------:R-:W-:Y:S01]  /*0b50*/  LEA.HI R8, R3, R154.reuse, RZ, 0x5 ;  /* 0x0000009a03087211 */ /* 0x080fe200078f28ff */
[----:B------:R-:W-:Y:S01]  /*0b60*/  IMAD.IADD R156, R154, 0x1, -R9 ;  /* 0x000000019a9c7824 */ /* 0x000fe200078e0a09 */
[----:B------:R-:W-:Y:S01]  /*0b70*/  SHF.R.S32.HI R0, RZ, 0x1f, R5 ;  /* 0x0000001fff007819 */ /* 0x000fe20000011405 */
[----:B------:R-:W-:Y:S01]  /*0b80*/  IMAD.IADD R7, R7, 0x1, -R2 ;  /* 0x0000000107077824 */ /* 0x000fe200078e0a02 */
[----:B------:R-:W-:Y:S01]  /*0b90*/  LEA.HI R2, R3, R154, RZ, 0x2 ;  /* 0x0000009a03027211 */ /* 0x000fe200078f10ff */
[----:B------:R-:W-:Y:S01]  /*0ba0*/  IMAD.SHL.U32 R8, R8, 0x20, RZ ;  /* 0x0000002008087824 */ /* 0x000fe200078e00ff */
[----:B------:R-:W-:Y:S01]  /*0bb0*/  LEA.HI R0, R0, R5, RZ, 0x3 ;  /* 0x0000000500007211 */ /* 0x000fe200078f18ff */
[----:B0-----:R-:W-:Y:S01]  /*0bc0*/  ULEA UR40, UR4, UR40, 0x18 ;  /* 0x0000002804287291 */ /* 0x001fe2000f8ec03f */
[----:B------:R-:W-:-:S02]  /*0bd0*/  LOP3.LUT R11, R2, 0xfffffffc, RZ, 0xc0, !PT ;  /* 0xfffffffc020b7812 */ /* 0x000fc400078ec0ff */
[C---:B------:R-:W-:Y:S01]  /*0be0*/  LOP3.LUT R2, R0.reuse, 0xfffffff8, RZ, 0xc0, !PT ;  /* 0xfffffff800027812 */ /* 0x040fe200078ec0ff */
[----:B------:R-:W-:Y:S01]  /*0bf0*/  IMAD.SHL.U32 R0, R0, 0x40, RZ ;  /* 0x0000004000007824 */ /* 0x000fe200078e00ff */
[----:B------:R-:W-:Y:S01]  /*0c00*/  SHF.R.S32.HI R9, RZ, 0x1f, R156 ;  /* 0x0000001fff097819 */ /* 0x000fe2000001149c */
[----:B------:R-:W-:Y:S01]  /*0c10*/  IMAD.IADD R12, R154, 0x1, -R11 ;  /* 0x000000019a0c7824 */ /* 0x000fe200078e0a0b */
[----:B------:R-:W-:Y:S01]  /*0c20*/  LEA.HI R155, R3, R154, RZ, 0x3 ;  /* 0x0000009a039b7211 */ /* 0x000fe200078f18ff */
[----:B------:R-:W-:Y:S01]  /*0c30*/  IMAD.IADD R2, R5, 0x1, -R2 ;  /* 0x0000000105027824 */ /* 0x000fe200078e0a02 */
[----:B------:R-:W-:Y:S02]  /*0c40*/  LEA.HI R10, R9, R156, RZ, 0x2 ;  /* 0x0000009c090a7211 */ /* 0x000fe400078f10ff */
[----:B------:R-:W-:Y:S01]  /*0c50*/  LEA.HI R4, R12, R12, RZ, 0x1 ;  /* 0x0000000c0c047211 */ /* 0x000fe200078f08ff */
[----:B------:R-:W-:Y:S01]  /*0c60*/  IMAD.SHL.U32 R3, R2, 0x40, RZ ;  /* 0x0000004002037824 */ /* 0x000fe200078e00ff */
[----:B------:R-:W-:-:S02]  /*0c70*/  SHF.R.S32.HI R11, RZ, 0x2, R10 ;  /* 0x00000002ff0b7819 */ /* 0x000fc4000001140a */
[----:B------:R-:W-:Y:S02]  /*0c80*/  SHF.R.S32.HI R6, RZ, 0x1f, R10 ;  /* 0x0000001fff067819 */ /* 0x000fe4000001140a */
[----:B------:R-:W-:Y:S01]  /*0c90*/  LOP3.LUT R13, R4, 0x1ffffffe, RZ, 0xc0, !PT ;  /* 0x1ffffffe040d7812 */ /* 0x000fe200078ec0ff */
[----:B------:R-:W-:Y:S01]  /*0ca0*/  IMAD.SHL.U32 R4, R7, 0x8, RZ ;  /* 0x0000000807047824 */ /* 0x000fe200078e00ff */
[----:B------:R-:W-:Y:S02]  /*0cb0*/  LEA.HI R6, R6, R11, RZ, 0x3 ;  /* 0x0000000b06067211 */ /* 0x000fe400078f18ff */
[----:B------:R-:W-:Y:S01]  /*0cc0*/  SHF.R.S32.HI R157, RZ, 0x7, R157 ;  /* 0x00000007ff9d7819 */ /* 0x000fe2000001149d */
[----:B------:R-:W-:Y:S01]  /*0cd0*/  IMAD.IADD R13, R12, 0x1, -R13 ;  /* 0x000000010c0d7824 */ /* 0x000fe200078e0a0d */
[----:B------:R-:W-:Y:S02]  /*0ce0*/  LOP3.LUT R3, R3, 0x1c0, RZ, 0xc0, !PT ;  /* 0x000001c003037812 */ /* 0x000fe400078ec0ff */
[----:B------:R-:W-:-:S02]  /*0cf0*/  LOP3.LUT R12, R6, 0xfffffff8, RZ, 0xc0, !PT ;  /* 0xfffffff8060c7812 */ /* 0x000fc400078ec0ff */
[----:B------:R-:W-:Y:S01]  /*0d00*/  R2P PR, R2, 0x6 ;  /* 0x0000000602007804 */ /* 0x000fe20000000000 */
[----:B------:R-:W-:Y:S01]  /*0d10*/  IMAD.HI R2, R157, 0x55555556, RZ ;  /* 0x555555569d027827 */ /* 0x000fe200078e02ff */
[----:B------:R-:W-:Y:S02]  /*0d20*/  LOP3.LUT R6, R3, 0x8, R4, 0xf8, !PT ;  /* 0x0000000803067812 */ /* 0x000fe400078ef804 */
[----:B------:R-:W-:Y:S01]  /*0d30*/  SHF.R.U32.HI R3, RZ, 0x3, R3 ;  /* 0x00000003ff037819 */ /* 0x000fe20000011603 */
[----:B------:R-:W-:Y:S01]  /*0d40*/  IMAD.IADD R12, R11, 0x1, -R12 ;  /* 0x000000010b0c7824 */ /* 0x000fe200078e0a0c */
[----:B------:R-:W-:Y:S02]  /*0d50*/  LEA.HI R9, R9, R156, RZ, 0x5 ;  /* 0x0000009c09097211 */ /* 0x000fe400078f28ff */
[----:B------:R-:W-:Y:S01]  /*0d60*/  LOP3.LUT R3, R6, R3, RZ, 0x3c, !PT ;  /* 0x0000000306037212 */ /* 0x000fe200078e3cff */
[----:B------:R-:W-:Y:S01]  /*0d70*/  IMAD.MOV.U32 R6, RZ, RZ, -0x2 ;  /* 0xfffffffeff067424 */ /* 0x000fe200078e00ff */
[----:B------:R-:W-:-:S02]  /*0d80*/  LOP3.LUT R8, R8, 0xfffffc00, RZ, 0xc0, !PT ;  /* 0xfffffc0008087812 */ /* 0x000fc400078ec0ff */
[----:B------:R-:W-:Y:S02]  /*0d90*/  LEA.HI R2, R2, R2, RZ, 0x1 ;  /* 0x0000000202027211 */ /* 0x000fe400078f08ff */
[----:B------:R-:W-:Y:S01]  /*0da0*/  LOP3.LUT R0, R0, 0x7ffffe00, RZ, 0xc0, !PT ;  /* 0x7ffffe0000007812 */ /* 0x000fe200078ec0ff */
[--C-:B------:R-:W-:Y:S01]  /*0db0*/  IMAD R5, R5, 0x40, R8.reuse ;  /* 0x0000004005057824 */ /* 0x100fe200078e0208 */
[----:B------:R-:W-:Y:S02]  /*0dc0*/  SHF.R.S32.HI R9, RZ, 0x5, R9 ;  /* 0x00000005ff097819 */ /* 0x000fe40000011409 */
[----:B------:R-:W-:Y:S01]  /*0dd0*/  LOP3.LUT R7, R10, 0x7ffffffc, RZ, 0xc0, !PT ;  /* 0x7ffffffc0a077812 */ /* 0x000fe200078ec0ff */
[----:B------:R-:W-:Y:S01]  /*0de0*/  IMAD.IADD R5, R4, 0x1, R5 ;  /* 0x0000000104057824 */ /* 0x000fe200078e0205 */
[----:B------:R-:W-:Y:S01]  /*0df0*/  IADD3 R0, R3, R0, R8 ;  /* 0x0000000003007210 */ /* 0x000fe20007ffe008 */
[----:B------:R-:W-:Y:S01]  /*0e00*/  IMAD R3, R2, -0x3, R157 ;  /* 0xfffffffd02037824 */ /* 0x000fe200078e029d */
[----:B------:R-:W-:Y:S01]  /*0e10*/  SEL R16, R16, 0xffffffc0, !P2 ;  /* 0xffffffc010107807 */ /* 0x000fe20005000000 */
[----:B------:R-:W-:Y:S01]  /*0e20*/  IMAD R12, R9, 0x10, R12 ;  /* 0x00000010090c7824 */ /* 0x000fe200078e020c */
[----:B------:R-:W-:Y:S01]  /*0e30*/  LEA R2, R0, UR40, 0x1 ;  /* 0x0000002800027c11 */ /* 0x000fe2000f8e08ff */
[----:B------:R-:W-:Y:S01]  /*0e40*/  IMAD.IADD R7, R156, 0x1, -R7 ;  /* 0x000000019c077824 */ /* 0x000fe200078e0a07 */
[----:B------:R0:W-:Y:S01]  /*0e50*/  STL [R1+0xc], R5 ;  /* 0x00000c0501007387 */ /* 0x0001e20000100800 */
[----:B------:R-:W-:Y:S01]  /*0e60*/  IMAD R3, R3, 0x40, R12 ;  /* 0x0000004003037824 */ /* 0x000fe200078e020c */
[----:B------:R-:W-:Y:S01]  /*0e70*/  LOP3.LUT R15, R155, 0xfffffff8, RZ, 0xc0, !PT ;  /* 0xfffffff89b0f7812 */ /* 0x000fe200078ec0ff */
[----:B------:R-:W-:Y:S01]  /*0e80*/  IMAD R4, R7, R6, 0xc0 ;  /* 0x000000c007047424 */ /* 0x000fe200078e0206 */
[----:B------:R-:W-:Y:S01]  /*0e90*/  SHF.R.S32.HI R155, RZ, 0x3, R155 ;  /* 0x00000003ff9b7819 */ /* 0x000fe2000001149b */
[----:B------:R-:W-:-:S02]  /*0ea0*/  IMAD R0, R13, 0x8, R3 ;  /* 0x000000080d007824 */ /* 0x000fc400078e0203 */
[C---:B------:R-:W-:Y:S01]  /*0eb0*/  VIADD R17, R2.reuse, 0x1e800 ;  /* 0x0001e80002117836 */ /* 0x040fe20000000000 */
[----:B------:R0:W-:Y:S01]  /*0ec0*/  STL [R1+0x10], R4 ;  /* 0x0000100401007387 */ /* 0x0001e20000100800 */
[----:B------:R-:W-:Y:S02]  /*0ed0*/  VIADD R22, R2, 0x1e820 ;  /* 0x0001e82002167836 */ /* 0x000fe40000000000 */
[C---:B------:R-:W-:Y:S01]  /*0ee0*/  @P1 VIADD R22, R17.reuse, 0xffffffe0 ;  /* 0xffffffe011161836 */ /* 0x040fe20000000000 */
[----:B------:R0:W-:Y:S01]  /*0ef0*/  STL [R1+0x4], R3 ;  /* 0x0000040301007387 */ /* 0x0001e20000100800 */
[----:B------:R-:W-:Y:S02]  /*0f00*/  IMAD.IADD R17, R17, 0x1, R16 ;  /* 0x0000000111117824 */ /* 0x000fe400078e0210 */
[----:B------:R-:W-:Y:S01]  /*0f10*/  IMAD.IADD R154, R154, 0x1, -R15 ;  /* 0x000000019a9a7824 */ /* 0x000fe200078e0a0f */
[----:B------:R0:W-:Y:S01]  /*0f20*/  STL [R1+0x8], R0 ;  /* 0x0000080001007387 */ /* 0x0001e20000100800 */
[----:B------:R-:W-:Y:S01]  /*0f30*/  IMAD.IADD R16, R16, 0x1, R22 ;  /* 0x0000000110107824 */ /* 0x000fe200078e0216 */
[C---:B------:R-:W-:Y:S01]  /*0f40*/  IADD3 R152, R22.reuse, 0xc000, RZ ;  /* 0x0000c00016987810 */ /* 0x040fe20007ffe0ff */
[----:B------:R-:W-:-:S07]  /*0f50*/  VIADD R153, R22, 0x6000 ;  /* 0x0000600016997836 */ /* 0x000fce0000000000 */
.L_x_12681:
[----:B0-----:R-:W0:Y:S01]  /*0f60*/  SHFL.IDX PT, R0, R157, RZ, 0x1f ;  /* 0x00001fff9d007589 */ /* 0x001e2200000e0000 */
[----:B------:R-:W-:Y:S01]  /*0f70*/  ULDC.64 UR6, c[0x0][0x418] ;  /* 0x0001060000067ab9 */ /* 0x000fe20000000a00 */
[----:B------:R-:W-:Y:S01]  /*0f80*/  ULDC UR4, c[0x0][0xc38] ;  /* 0x00030e0000047ab9 */ /* 0x000fe20000000800 */
[----:B------:R-:W-:Y:S02]  /*0f90*/  UISETP.NE.U32.AND UP0, UPT, UR6, URZ, UPT ;  /* 0x0000003f0600728c */ /* 0x000fe4000bf05070 */
[----:B------:R-:W-:Y:S02]  /*0fa0*/  UISETP.NE.AND UP1, UPT, UR4, 0x1, UPT ;  /* 0x000000010400788c */ /* 0x000fe4000bf25270 */
[----:B------:R-:W-:Y:S01]  /*0fb0*/  UISETP.NE.AND.EX UP0, UPT, UR7, URZ, UPT, UP0 ;  /* 0x0000003f0700728c */ /* 0x000fe2000bf05300 */
[----:B------:R-:W-:Y:S01]  /*0fc0*/  ULDC UR49, c[0x0][0x424] ;  /* 0x0001090000317ab9 */ /* 0x000fe20000000800 */
[----:B------:R-:W-:Y:S02]  /*0fd0*/  UIADD3 UR12, UR40, 0x1e800, URZ ;  /* 0x0001e800280c7890 */ /* 0x000fe4000fffe03f */
[----:B------:R-:W-:Y:S01]  /*0fe0*/  USEL UR49, UR49, 0x1, UP0 ;  /* 0x0000000131317887 */ /* 0x000fe20008000000 */
[----:B------:R-:W-:Y:S01]  /*0ff0*/  ULDC UR4, c[0x0][0xc44] ;  /* 0x0003110000047ab9 */ /* 0x000fe20000000800 */
[----:B------:R-:W-:Y:S01]  /*1000*/  ULDC UR6, c[0x0][0x2f0] ;  /* 0x0000bc0000067ab9 */ /* 0x000fe20000000800 */
[----:B------:R-:W-:-:S02]  /*1010*/  ULOP3.LUT UP0, URZ, UR12, 0x3ff, URZ, 0xc0, !UPT ;  /* 0x000003ff0c3f7892 */ /* 0x000fc4000f80c03f */
[----:B------:R-:W-:Y:S02]  /*1020*/  UISETP.NE.AND UP2, UPT, UR4, 0x1, UPT ;  /* 0x000000010400788c */ /* 0x000fe4000bf45270 */
[----:B------:R-:W-:Y:S01]  /*1030*/  UIMAD UR49, UR49, UR6, URZ ;  /* 0x00000006313172a4 */ /* 0x000fe2000f8e023f */
[----:B------:R-:W-:Y:S01]  /*1040*/  @UP1 ULDC UR4, c[0x0][0xc3c] ;  /* 0x00030f0000041ab9 */ /* 0x000fe20000000800 */
[----:B------:R-:W-:Y:S01]  /*1050*/  PLOP3.LUT P0, PT, PT, PT, UP0, 0x80, 0x0 ;  /* 0x000000000000781c */ /* 0x000fe20003f0f008 */
[----:B------:R-:W-:Y:S01]  /*1060*/  UIMAD.WIDE.U32 UR4, UR41, UR4, URZ ;  /* 0x00000004290472a5 */ /* 0x000fe2000f8e003f */
[----:B0-----:R-:W-:Y:S01]  /*1070*/  R2UR UR44, R0 ;  /* 0x00000000002c72ca */ /* 0x001fe200000e0000 */
[----:B------:R-:W-:Y:S01]  /*1080*/  UIADD3 UR6, UR49, 0xbf, URZ ;  /* 0x000000bf31067890 */ /* 0x000fe2000fffe03f */
[----:B------:R-:W-:Y:S01]  /*1090*/  @UP1 ULDC UR7, c[0x0][0xc40] ;  /* 0x0003100000071ab9 */ /* 0x000fe20000000800 */
[----:B------:R-:W-:Y:S01]  /*10a0*/  UMOV UR43, UR41 ;  /* 0x00000029002b7c82 */ /* 0x000fe20008000000 */
[----:B------:R-:W-:-:S02]  /*10b0*/  @UP1 USHF.R.U32.HI UR43, URZ, UR7, UR5 ;  /* 0x000000073f2b1299 */ /* 0x000fc40008011605 */
[----:B------:R-:W-:Y:S01]  /*10c0*/  UIMAD.WIDE UR6, UR6, 0x2aaaaaab, URZ ;  /* 0x2aaaaaab060678a5 */ /* 0x000fe2000f8e023f */
[----:B------:R-:W-:Y:S02]  /*10d0*/  @UP2 ULDC.64 UR10, c[0x0][0xc48] ;  /* 0x00031200000a2ab9 */ /* 0x000fe40000000a00 */
[----:B------:R-:W-:-:S04]  /*10e0*/  UIMAD.WIDE.U32 UR4, UR43, UR10, URZ ;  /* 0x0000000a2b0472a5 */ /* 0x000fc8000f8e003f */
[----:B------:R-:W-:Y:S02]  /*10f0*/  UIMAD.WIDE UR8, UR44, 0x55555556, URZ ;  /* 0x555555562c0878a5 */ /* 0x000fe4000f8e023f */
[----:B------:R-:W-:Y:S02]  /*1100*/  USHF.R.U32.HI UR48, URZ, 0x1f, UR7 ;  /* 0x0000001f3f307899 */ /* 0x000fe40008011607 */
[----:B------:R-:W-:Y:S01]  /*1110*/  ULEA.HI UR9, UR9, UR9, URZ, 0x1 ;  /* 0x0000000909097291 */ /* 0x000fe2000f8f083f */
[----:B------:R-:W-:Y:S01]  /*1120*/  UMOV UR45, UR43 ;  /* 0x0000002b002d7c82 */ /* 0x000fe20008000000 */
[----:B------:R-:W-:Y:S02]  /*1130*/  @UP2 USHF.R.U32.HI UR45, URZ, UR11, UR5 ;  /* 0x0000000b3f2d2299 */ /* 0x000fe40008011605 */
[----:B------:R-:W-:Y:S02]  /*1140*/  UIMAD UR50, UR9, -0x3, UR44 ;  /* 0xfffffffd093278a4 */ /* 0x000fe4000f8e022c */
[----:B------:R-:W-:Y:S01]  /*1150*/  ULEA.HI.SX32 UR48, UR7, UR48, 0x1b ;  /* 0x0000003007307291 */ /* 0x000fe2000f8fda3f */
[----:B-1----:R-:W-:Y:S11]  /*1160*/  @!P0 BRA `(.L_x_12661) ;  /* 0x0000000000408947 */ /* 0x002ff60003800000 */
        /* <DEDUP_REMOVED lines=16> */
.L_x_12661:
[----:B------:R-:W-:Y:S01]  /*1270*/  ULOP3.LUT UR4, UR37, 0x1, URZ, 0xc0, !UPT ;  /* 0x0000000125047892 */ /* 0x000fe2000f8ec03f */
[----:B------:R-:W-:-:S05]  /*1280*/  IMAD.U32 R3, RZ, RZ, UR42 ;  /* 0x0000002aff037e24 */ /* 0x000fca000f8e00ff */
[----:B------:R-:W-:Y:S01]  /*1290*/  IMAD.U32 R0, RZ, RZ, UR4 ;  /* 0x00000004ff007e24 */ /* 0x000fe2000f8e00ff */
[----:B------:R-:W-:-:S04]  /*12a0*/  ISETP.NE.AND P0, PT, R3, 0x3, PT ;  /* 0x000000030300780c */ /* 0x000fc80003f05270 */
[----:B------:R-:W-:-:S04]  /*12b0*/  SHF.L.U32 R0, R0, 0x1f, RZ ;  /* 0x0000001f00007819 */ /* 0x000fc800000006ff */
[----:B------:R-:W0:Y:S02]  /*12c0*/  SYNCS.PHASECHK.TRANS64.TRYWAIT P1, [UR40+0x30800], R0 ;  /* 0x03080000ff0075a7 */ /* 0x000e240008020168 */
[----:B0-----:R-:W-:Y:S05]  /*12d0*/  @!P1 BRA `(.L_x_12662) ;  /* 0x000000a400a89947 */ /* 0x001fea0003800000 */
.L_x_12759:
[----:B------:R-:W-:Y:S05]  /*12e0*/  @!P0 BRA `(.L_x_12663) ;  /* 0x0000000000048947 */ /* 0x000fea0003800000 */
[----:B------:R-:W-:Y:S01]  /*12f0*/  BPT.TRAP 0x1 ;  /* 0x000000040000795c */ /* 0x000fe20000300000 */
.L_x_12663:
[----:B------:R-:W-:Y:S02]  /*1300*/  IMAD.U32 R4, RZ, RZ, UR39 ;  /* 0x00000027ff047e24 */ /* 0x000fe4000f8e00ff */
[----:B0-----:R-:W-:-:S03]  /*1310*/  IMAD.U32 R3, RZ, RZ, UR38 ;  /* 0x00000026ff037e24 */ /* 0x001fc6000f8e00ff */
[----:B------:R-:W-:Y:S02]  /*1320*/  LEA R4, R4, UR40, 0x3 ;  /* 0x0000002804047c11 */ /* 0x000fe4000f8e18ff */
[----:B------:R-:W-:-:S04]  /*1330*/  SHF.L.U32 R3, R3, 0x1f, RZ ;  /* 0x0000001f03037819 */ /* 0x000fc800000006ff */
[----:B------:R0:W1:Y:S01]  /*1340*/  SYNCS.PHASECHK.TRANS64.TRYWAIT P2, [R4+URZ+0x30830], R3 ;  /* 0x03083003040075a7 */ /* 0x000062000804017f */
[----:B------:R-:W-:Y:S05]  /*1350*/  @!P0 BRA `(.L_x_12664) ;  /* 0x0000000000048947 */ /* 0x000fea0003800000 */
[----:B------:R-:W-:Y:S01]  /*1360*/  BPT.TRAP 0x1 ;  /* 0x000000040000795c */ /* 0x000fe20000300000 */
.L_x_12664:
[----:B------:R-:W2:Y:S01]  /*1370*/  S2R R5, SR_TID.X ;  /* 0x0000000000057919 */ /* 0x000ea20000002100 */
[----:B------:R-:W-:-:S05]  /*1380*/  IMAD.U32 R15, RZ, RZ, UR50 ;  /* 0x00000032ff0f7e24 */ /* 0x000fca000f8e00ff */
[----:B------:R-:W-:-:S05]  /*1390*/  LEA R15, R15, UR40, 0xd ;  /* 0x000000280f0f7c11 */ /* 0x000fca000f8e68ff */
[----:B------:R-:W-:-:S05]  /*13a0*/  VIADD R0, R15, 0xc400 ;  /* 0x0000c4000f007836 */ /* 0x000fca0000000000 */
[----:B------:R-:W-:-:S04]  /*13b0*/  SHF.R.U32.HI R0, RZ, 0x4, R0 ;  /* 0x00000004ff007819 */ /* 0x000fc80000011600 */
[----:B------:R-:W-:Y:S02]  /*13c0*/  LOP3.LUT R0, R0, 0x3fff, RZ, 0xc0, !PT ;  /* 0x00003fff00007812 */ /* 0x000fe400078ec0ff */
[----:B--2---:R-:W-:Y:S01]  /*13d0*/  LOP3.LUT P1, RZ, R5, 0x7f, RZ, 0xc0, !PT ;  /* 0x0000007f05ff7812 */ /* 0x004fe2000782c0ff */
[----:B-1----:R-:W-:-:S12]  /*13e0*/  @P2 BRA `(.L_x_12665) ;  /* 0x0000000000082947 */ /* 0x002fd80003800000 */
[----:B------:R-:W1:Y:S02]  /*13f0*/  SYNCS.PHASECHK.TRANS64.TRYWAIT P2, [R4+URZ+0x30830], R3 ;  /* 0x03083003040075a7 */ /* 0x000e64000804017f */
[----:B-1----:R-:W-:Y:S05]  /*1400*/  @!P2 BRA `(.L_x_12666) ;  /* 0x000000a40074a947 */ /* 0x002fea0003800000 */
.L_x_12665:
[----:B------:R-:W-:Y:S05]  /*1410*/  WARPSYNC.ALL ;  /* 0x0000000000007948 */ /* 0x000fea0003800000 */
[----:B------:R-:W-:Y:S01]  /*1420*/  IMAD.MOV.U32 R151, RZ, RZ, RZ ;  /* 0x000000ffff977224 */ /* 0x000fe200078e00ff */
[----:B------:R-:W-:Y:S01]  /*1430*/  LOP3.LUT R18, R0, 0x10000, RZ, 0xfc, !PT ;  /* 0x0001000000127812 */ /* 0x000fe200078efcff */
[----:B------:R-:W-:Y:S01]  /*1440*/  IMAD.MOV.U32 R19, RZ, RZ, 0x40000040 ;  /* 0x40000040ff137424 */ /* 0x000fe200078e00ff */
[----:B------:R-:W-:-:S04]  /*1450*/  UIADD3 UR4, UR40, 0x12400, URZ ;  /* 0x0001240028047890 */ /* 0x000fc8000fffe03f */
[----:B------:R-:W-:Y:S01]  /*1460*/  R2UR UR5, R19 ;  /* 0x00000000130572ca */ /* 0x000fe200000e0000 */
[----:B------:R-:W-:Y:S01]  /*1470*/  WARPGROUP.ARRIVE ;  /* 0x00000000000079c5 */ /* 0x000fe20000000000 */
[----:B------:R-:W-:Y:S01]  /*1480*/  UMOV UR7, 0x40000040 ;  /* 0x4000004000077882 */ /* 0x000fe20000000000 */
[----:B------:R-:W-:Y:S01]  /*1490*/  USHF.R.U32.HI UR4, URZ, 0x4, UR4 ;  /* 0x000000043f047899 */ /* 0x000fe20008011604 */
[C---:B------:R-:W-:Y:S01]  /*14a0*/  R2UR UR13, R18.reuse ;  /* 0x00000000120d72ca */ /* 0x040fe200000e0000 */
[----:B------:R-:W0:Y:S01]  /*14b0*/  LDL R7, [R1+0x10] ;  /* 0x0000100001077983 */ /* 0x000e220000100800 */
[----:B------:R-:W-:Y:S01]  /*14c0*/  UMOV UR9, 0x40000040 ;  /* 0x4000004000097882 */ /* 0x000fe20000000000 */
[----:B------:R-:W-:Y:S01]  /*14d0*/  ULOP3.LUT UR20, UR4, 0x3fff, URZ, 0xc0, !UPT ;  /* 0x00003fff04147892 */ /* 0x000fe2000f8ec03f */
[----:B------:R-:W-:Y:S01]  /*14e0*/  IMAD.U32 R0, RZ, RZ, UR48 ;  /* 0x00000030ff007e24 */ /* 0x000fe2000f8e00ff */
[----:B------:R-:W-:Y:S01]  /*14f0*/  UMOV UR11, 0x40000040 ;  /* 0x40000040000b7882 */ /* 0x000fe20000000000 */
[----:B------:R-:W-:Y:S01]  /*1500*/  R2UR UR4, R18 ;  /* 0x00000000120472ca */ /* 0x000fe200000e0000 */
[----:B------:R-:W-:Y:S01]  /*1510*/  ULOP3.LUT UR20, UR20, 0x10000, URZ, 0xfc, !UPT ;  /* 0x0001000014147892 */ /* 0x000fe2000f8efc3f */
[----:B------:R-:W-:Y:S01]  /*1520*/  P2R R6, PR, RZ, 0x2 ;  /* 0x00000002ff067803 */ /* 0x000fe20000000000 */
[----:B------:R-:W-:Y:S01]  /*1530*/  UMOV UR15, 0x40000040 ;  /* 0x40000040000f7882 */ /* 0x000fe20000000000 */
[----:B------:R-:W-:Y:S01]  /*1540*/  P2R R5, PR, RZ, 0x1 ;  /* 0x00000001ff057803 */ /* 0x000fe20000000000 */
[----:B------:R-:W-:Y:S01]  /*1550*/  UIMAD UR12, UR39, 0x600, UR20 ;  /* 0x00000600270c78a4 */ /* 0x000fe2000f8e0214 */
[--C-:B------:R-:W-:Y:S01]  /*1560*/  IMAD.MOV.U32 R150, RZ, RZ, R151.reuse ;  /* 0x000000ffff967224 */ /* 0x100fe200078e0097 */
[----:B------:R-:W-:Y:S01]  /*1570*/  UIADD3 UR8, UR13, 0x4, URZ ;  /* 0x000000040d087890 */ /* 0x000fe2000fffe03f */
[--C-:B------:R-:W-:Y:S01]  /*1580*/  IMAD.MOV.U32 R149, RZ, RZ, R151.reuse ;  /* 0x000000ffff957224 */ /* 0x100fe200078e0097 */
[----:B------:R-:W-:Y:S01]  /*1590*/  UIADD3 UR10, UR12, 0x4, URZ ;  /* 0x000000040c0a7890 */ /* 0x000fe2000fffe03f */
[--C-:B------:R-:W-:Y:S01]  /*15a0*/  IMAD.MOV.U32 R148, RZ, RZ, R151.reuse ;  /* 0x000000ffff947224 */ /* 0x100fe200078e0097 */
[----:B------:R-:W-:Y:S01]  /*15b0*/  UIADD3 UR14, UR12, 0x6, URZ ;  /* 0x000000060c0e7890 */ /* 0x000fe2000fffe03f */
[--C-:B------:R-:W-:Y:S01]  /*15c0*/  IMAD.MOV.U32 R147, RZ, RZ, R151.reuse ;  /* 0x000000ffff937224 */ /* 0x100fe200078e0097 */
[----:B------:R-:W-:Y:S01]  /*15d0*/  UMOV UR6, UR12 ;  /* 0x0000000c00067c82 */ /* 0x000fe20008000000 */
[----:B------:R-:W-:Y:S01]  /*15e0*/  ULDC UR21, c[0x0][0x988] ;  /* 0x0002620000157ab9 */ /* 0x000fe20000000800 */
[----:B------:R-:W-:Y:S01]  /*15f0*/  HGMMA.64x192x16.F32 R24, gdesc[UR4], RZ, !UPT, gsb0 ;  /* 0x02e00000041879f0 */ /* 0x000fe2000c0008ff */
[----:B------:R-:W-:Y:S01]  /*1600*/  UIADD3 UR4, UR13, 0x2, URZ ;  /* 0x000000020d047890 */ /* 0x000fe2000fffe03f */
[--C-:B------:R-:W-:Y:S01]  /*1610*/  IMAD.MOV.U32 R146, RZ, RZ, R151.reuse ;  /* 0x000000ffff927224 */ /* 0x100fe200078e0097 */
[----:B------:R-:W-:Y:S01]  /*1620*/  UIADD3 UR6, UR12, 0x2, URZ ;  /* 0x000000020c067890 */ /* 0x000fe2000fffe03f */
[--C-:B------:R-:W-:Y:S01]  /*1630*/  IMAD.MOV.U32 R145, RZ, RZ, R151.reuse ;  /* 0x000000ffff917224 */ /* 0x100fe200078e0097 */
[----:B------:R-:W-:Y:S01]  /*1640*/  UMOV UR5, 0x40000040 ;  /* 0x4000004000057882 */ /* 0x000fe20000000000 */
[----:B------:R-:W-:Y:S01]  /*1650*/  UMOV UR7, 0x40000040 ;  /* 0x4000004000077882 */ /* 0x000fe20000000000 */
[----:B------:R-:W-:Y:S01]  /*1660*/  UISETP.GE.AND UP0, UPT, UR49, 0xc1, UPT ;  /* 0x000000c13100788c */ /* 0x000fe2000bf06270 */
        /* <DEDUP_REMOVED lines=22> */
[----:B------:R-:W-:Y:S01]  /*17d0*/  IMAD.MOV.U32 R122, RZ, RZ, R151 ;  /* 0x000000ffff7a7224 */ /* 0x000fe200078e0097 */
[----:B------:R-:W-:Y:S02]  /*17e0*/  WARPGROUP.DEPBAR.LE gsb0, 0x0 ;  /* 0x00008000000079c5 */ /* 0x000fe40000010000 */
[----:B------:R-:W-:-:S06]  /*17f0*/  WARPGROUP.ARRIVE ;  /* 0x00000000000079c5 */ /* 0x000fcc0000000000 */
[----:B------:R-:W-:Y:S01]  /*1800*/  HGMMA.64x192x16.F32 R24, gdesc[UR4], R24, gsb0 ;  /* 0x02e00000041879f0 */ /* 0x000fe20008000818 */
[----:B------:R-:W-:-:S03]  /*1810*/  UIADD3 UR6, UR13, 0x6, URZ ;  /* 0x000000060d067890 */ /* 0x000fc6000fffe03f */
[----:B------:R-:W-:-:S04]  /*1820*/  UMOV UR13, 0x40000040 ;  /* 0x40000040000d7882 */ /* 0x000fc80000000000 */
[----:B------:R-:W-:Y:S01]  /*1830*/  UMOV UR12, UR6 ;  /* 0x00000006000c7c82 */ /* 0x000fe20008000000 */
[----:B01----:R-:W-:-:S04]  /*1840*/  VIADD R3, R7, UR49 ;  /* 0x0000003107037c36 */ /* 0x003fc80008000000 */
[----:B------:R-:W-:-:S05]  /*1850*/  IMAD R3, R0, -0xc0, R3 ;  /* 0xffffff4000037824 */ /* 0x000fca00078e0203 */
[C---:B------:R-:W-:Y:S02]  /*1860*/  ISETP.GT.AND P5, PT, R3.reuse, RZ, PT ;  /* 0x000000ff0300720c */ /* 0x040fe40003fa4270 */
[C---:B------:R-:W-:Y:S02]  /*1870*/  ISETP.GT.AND P4, PT, R3.reuse, 0x1, PT ;  /* 0x000000010300780c */ /* 0x040fe40003f84270 */
[C---:B------:R-:W-:Y:S02]  /*1880*/  ISETP.GT.AND P3, PT, R3.reuse, 0x8, PT ;  /* 0x000000080300780c */ /* 0x040fe40003f64270 */
[C---:B------:R-:W-:Y:S02]  /*1890*/  ISETP.GT.AND P2, PT, R3.reuse, 0x9, PT ;  /* 0x000000090300780c */ /* 0x040fe40003f44270 */
[C---:B------:R-:W-:Y:S02]  /*18a0*/  ISETP.GT.AND P6, PT, R3.reuse, 0x10, PT ;  /* 0x000000100300780c */ /* 0x040fe40003fc4270 */
[----:B------:R-:W-:-:S02]  /*18b0*/  ISETP.GT.AND P1, PT, R3, 0x99, PT ;  /* 0x000000990300780c */ /* 0x000fc40003f24270 */
[----:B------:R-:W-:Y:S01]  /*18c0*/  ISETP.GT.AND P0, PT, R3, 0xa0, PT ;  /* 0x000000a00300780c */ /* 0x000fe20003f04270 */
[----:B------:R-:W-:Y:S02]  /*18d0*/  WARPGROUP.DEPBAR.LE gsb0, 0x0 ;  /* 0x00008000000079c5 */ /* 0x000fe40000010000 */
[----:B------:R-:W-:-:S06]  /*18e0*/  WARPGROUP.ARRIVE ;  /* 0x00000000000079c5 */ /* 0x000fcc0000000000 */
[----:B------:R-:W-:Y:S03]  /*18f0*/  HGMMA.64x192x16.F32 R24, gdesc[UR8], R24, gsb0 ;  /* 0x02e00000081879f0 */ /* 0x000fe60008000818 */
[----:B------:R-:W-:Y:S02]  /*1900*/  WARPGROUP.DEPBAR.LE gsb0, 0x0 ;  /* 0x00008000000079c5 */ /* 0x000fe40000010000 */
[----:B------:R-:W-:-:S15]  /*1910*/  WARPGROUP.ARRIVE ;  /* 0x00000000000079c5 */ /* 0x000fde0000000000 */
[----:B------:R-:W-:Y:S03]  /*1920*/  HGMMA.64x192x16.F32 R24, gdesc[UR12], R24, gsb0 ;  /* 0x02e000000c1879f0 */ /* 0x000fe60008000818 */
[----:B------:R-:W-:Y:S02]  /*1930*/  WARPGROUP.DEPBAR.LE gsb0, 0x0 ;  /* 0x00008000000079c5 */ /* 0x000fe40000010000 */
[----:B------:R-:W-:Y:S02]  /*1940*/  FSEL R24, R24, -INF , P5 ;  /* 0xff80000018187808 */ /* 0x000fe40002800000 */
[----:B------:R-:W-:Y:S02]  /*1950*/  FSEL R25, R25, -INF , P4 ;  /* 0xff80000019197808 */ /* 0x000fe40002000000 */
[----:B------:R-:W-:Y:S02]  /*1960*/  FSEL R28, R28, -INF , P3 ;  /* 0xff8000001c1c7808 */ /* 0x000fe40001800000 */
        /* <DEDUP_REMOVED lines=88> */
[----:B------:R-:W-:Y:S02]  /*1ef0*/  FSEL R70, R70, -INF , P3 ;  /* 0xff80000046467808 */ /* 0x000fe40001800000 */
[----:B------:R-:W-:Y:S02]  /*1f00*/  FSEL R71, R71, -INF , P2 ;  /* 0xff80000047477808 */ /* 0x000fe40001000000 */
[----:B------:R-:W-:-:S02]  /*1f10*/  ISETP.GT.AND P4, PT, R3, 0x68, PT ;  /* 0x000000680300780c */ /* 0x000fc40003f84270 */
[C---:B------:R-:W-:Y:S02]  /*1f20*/  ISETP.GT.AND P3, PT, R3.reuse, 0x69, PT ;  /* 0x000000690300780c */ /* 0x040fe40003f64270 */
[----:B------:R-:W-:Y:S02]  /*1f30*/  ISETP.GT.AND P2, PT, R3, 0x70, PT ;  /* 0x000000700300780c */ /* 0x000fe40003f44270 */
[----:B------:R-:W-:Y:S02]  /*1f40*/  FSEL R73, R73, -INF , P5 ;  /* 0xff80000049497808 */ /* 0x000fe40002800000 */
[----:B------:R-:W-:Y:S02]  /*1f50*/  FMNMX.FTZ R0, R72, R7, !PT ;  /* 0x0000000748007209 */ /* 0x000fe40007810000 */
[----:B------:R-:W-:Y:S02]  /*1f60*/  FSEL R76, R76, -INF , P4 ;  /* 0xff8000004c4c7808 */ /* 0x000fe40002000000 */
[----:B------:R-:W-:-:S02]  /*1f70*/  FSEL R77, R77, -INF , P3 ;  /* 0xff8000004d4d7808 */ /* 0x000fc40001800000 */
[----:B------:R-:W-:Y:S02]  /*1f80*/  FSEL R74, R74, -INF , P6 ;  /* 0xff8000004a4a7808 */ /* 0x000fe40003000000 */
[----:B------:R-:W-:Y:S02]  /*1f90*/  FSEL R80, R80, -INF , P2 ;  /* 0xff80000050507808 */ /* 0x000fe40001000000 */
[----:B------:R-:W-:Y:S02]  /*1fa0*/  FSEL R75, R75, -INF , P5 ;  /* 0xff8000004b4b7808 */ /* 0x000fe40002800000 */
[----:B------:R-:W-:Y:S02]  /*1fb0*/  FSEL R78, R78, -INF , P4 ;  /* 0xff8000004e4e7808 */ /* 0x000fe40002000000 */
[----:B------:R-:W-:Y:S02]  /*1fc0*/  FSEL R79, R79, -INF , P3 ;  /* 0xff8000004f4f7808 */ /* 0x000fe40001800000 */
[----:B------:R-:W-:-:S02]  /*1fd0*/  FSEL R82, R82, -INF , P2 ;  /* 0xff80000052527808 */ /* 0x000fc40001000000 */
[C---:B------:R-:W-:Y:S02]  /*1fe0*/  ISETP.GT.AND P6, PT, R3.reuse, 0x71, PT ;  /* 0x000000710300780c */ /* 0x040fe40003fc4270 */
[C---:B------:R-:W-:Y:S02]  /*1ff0*/  ISETP.GT.AND P5, PT, R3.reuse, 0x78, PT ;  /* 0x000000780300780c */ /* 0x040fe40003fa4270 */
[C---:B------:R-:W-:Y:S02]  /*2000*/  ISETP.GT.AND P4, PT, R3.reuse, 0x79, PT ;  /* 0x000000790300780c */ /* 0x040fe40003f84270 */
[C---:B------:R-:W-:Y:S02]  /*2010*/  ISETP.GT.AND P3, PT, R3.reuse, 0x80, PT ;  /* 0x000000800300780c */ /* 0x040fe40003f64270 */
[----:B------:R-:W-:Y:S02]  /*2020*/  ISETP.GT.AND P2, PT, R3, 0x81, PT ;  /* 0x000000810300780c */ /* 0x000fe40003f44270 */
[----:B------:R-:W-:-:S02]  /*2030*/  FMNMX.FTZ R7, R73, R0, !PT ;  /* 0x0000000049077209 */ /* 0x000fc40007810000 */
[----:B------:R-:W-:Y:S02]  /*2040*/  FSEL R101, R101, -INF , P1 ;  /* 0xff80000065657808 */ /* 0x000fe40000800000 */
[----:B------:R-:W-:Y:S02]  /*2050*/  FSEL R81, R81, -INF , P6 ;  /* 0xff80000051517808 */ /* 0x000fe40003000000 */
[----:B------:R-:W-:Y:S02]  /*2060*/  FSEL R84, R84, -INF , P5 ;  /* 0xff80000054547808 */ /* 0x000fe40002800000 */
[----:B------:R-:W-:Y:S02]  /*2070*/  FSEL R85, R85, -INF , P4 ;  /* 0xff80000055557808 */ /* 0x000fe40002000000 */
[----:B------:R-:W-:Y:S02]  /*2080*/  FSEL R88, R88, -INF , P3 ;  /* 0xff80000058587808 */ /* 0x000fe40001800000 */
[----:B------:R-:W-:-:S02]  /*2090*/  FSEL R83, R83, -INF , P6 ;  /* 0xff80000053537808 */ /* 0x000fc40003000000 */
[----:B------:R-:W-:Y:S02]  /*20a0*/  FSEL R89, R89, -INF , P2 ;  /* 0xff80000059597808 */ /* 0x000fe40001000000 */
[----:B------:R-:W-:Y:S02]  /*20b0*/  FSEL R86, R86, -INF , P5 ;  /* 0xff80000056567808 */ /* 0x000fe40002800000 */
[----:B------:R-:W-:Y:S02]  /*20c0*/  FSEL R87, R87, -INF , P4 ;  /* 0xff80000057577808 */ /* 0x000fe40002000000 */
[----:B------:R-:W-:Y:S02]  /*20d0*/  FSEL R90, R90, -INF , P3 ;  /* 0xff8000005a5a7808 */ /* 0x000fe40001800000 */
[----:B------:R-:W-:Y:S02]  /*20e0*/  FSEL R91, R91, -INF , P2 ;  /* 0xff8000005b5b7808 */ /* 0x000fe40001000000 */
[----:B------:R-:W-:-:S02]  /*20f0*/  ISETP.GT.AND P1, PT, R3, 0xa1, PT ;  /* 0x000000a10300780c */ /* 0x000fc40003f24270 */
[----:B------:R-:W-:Y:S02]  /*2100*/  FSEL R104, R104, -INF , P0 ;  /* 0xff80000068687808 */ /* 0x000fe40000000000 */
[----:B------:R-:W-:Y:S02]  /*2110*/  FMNMX.FTZ R0, R76, R7, !PT ;  /* 0x000000074c007209 */ /* 0x000fe40007810000 */
[C---:B------:R-:W-:Y:S02]  /*2120*/  ISETP.GT.AND P6, PT, R3.reuse, 0x88, PT ;  /* 0x000000880300780c */ /* 0x040fe40003fc4270 */
[C---:B------:R-:W-:Y:S02]  /*2130*/  ISETP.GT.AND P5, PT, R3.reuse, 0x89, PT ;  /* 0x000000890300780c */ /* 0x040fe40003fa4270 */
[C---:B------:R-:W-:Y:S02]  /*2140*/  ISETP.GT.AND P4, PT, R3.reuse, 0x90, PT ;  /* 0x000000900300780c */ /* 0x040fe40003f84270 */
[----:B------:R-:W-:-:S02]  /*2150*/  ISETP.GT.AND P3, PT, R3, 0x91, PT ;  /* 0x000000910300780c */ /* 0x000fc40003f64270 */
[C---:B------:R-:W-:Y:S02]  /*2160*/  ISETP.GT.AND P2, PT, R3.reuse, 0x98, PT ;  /* 0x000000980300780c */ /* 0x040fe40003f44270 */
[----:B------:R-:W-:Y:S02]  /*2170*/  ISETP.GT.AND P0, PT, R3, 0xa8, PT ;  /* 0x000000a80300780c */ /* 0x000fe40003f04270 */
[----:B------:R-:W-:Y:S02]  /*2180*/  FSEL R105, R105, -INF , P1 ;  /* 0xff80000069697808 */ /* 0x000fe40000800000 */
[----:B------:R-:W-:Y:S02]  /*2190*/  P2R R12, PR, RZ, 0x2 ;  /* 0x00000002ff0c7803 */ /* 0x000fe40000000000 */
[----:B------:R-:W-:Y:S02]  /*21a0*/  FMNMX.FTZ R7, R77, R0, !PT ;  /* 0x000000004d077209 */ /* 0x000fe40007810000 */
[----:B------:R-:W-:-:S02]  /*21b0*/  FSEL R92, R92, -INF , P6 ;  /* 0xff8000005c5c7808 */ /* 0x000fc40003000000 */
        /* <DEDUP_REMOVED lines=10> */
[----:B------:R-:W-:Y:S02]  /*2260*/  P2R R11, PR, RZ, 0x1 ;  /* 0x00000001ff0b7803 */ /* 0x000fe40000000000 */
[----:B------:R-:W-:-:S02]  /*2270*/  ISETP.GT.AND P1, PT, R3, 0xa0, PT ;  /* 0x000000a00300780c */ /* 0x000fc40003f24270 */
[C---:B------:R-:W-:Y:S02]  /*2280*/  ISETP.GT.AND P2, PT, R3.reuse, 0xa9, PT ;  /* 0x000000a90300780c */ /* 0x040fe40003f44270 */
[C---:B------:R-:W-:Y:S02]  /*2290*/  ISETP.GT.AND P3, PT, R3.reuse, 0xb0, PT ;  /* 0x000000b00300780c */ /* 0x040fe40003f64270 */
[C---:B------:R-:W-:Y:S02]  /*22a0*/  ISETP.GT.AND P4, PT, R3.reuse, 0xb1, PT ;  /* 0x000000b10300780c */ /* 0x040fe40003f84270 */
[C---:B------:R-:W-:Y:S02]  /*22b0*/  ISETP.GT.AND P5, PT, R3.reuse, 0xb8, PT ;  /* 0x000000b80300780c */ /* 0x040fe40003fa4270 */
[C---:B------:R-:W-:Y:S02]  /*22c0*/  ISETP.GT.AND P6, PT, R3.reuse, 0xb9, PT ;  /* 0x000000b90300780c */ /* 0x040fe40003fc4270 */
[----:B------:R-:W-:-:S02]  /*22d0*/  ISETP.GT.AND P0, PT, R3, 0x99, PT ;  /* 0x000000990300780c */ /* 0x000fc40003f04270 */
[----:B------:R-:W-:Y:S02]  /*22e0*/  FMNMX.FTZ R3, R26, R27, !PT ;  /* 0x0000001b1a037209 */ /* 0x000fe40007810000 */
[----:B------:R-:W-:Y:S02]  /*22f0*/  FMNMX.FTZ R0, R80, R7, !PT ;  /* 0x0000000750007209 */ /* 0x000fe40007810000 */
[----:B------:R-:W-:Y:S02]  /*2300*/  FSEL R106, R106, -INF , P1 ;  /* 0xff8000006a6a7808 */ /* 0x000fe40000800000 */
[----:B------:R-:W-:Y:S02]  /*2310*/  ISETP.NE.AND P1, PT, R12, RZ, PT ;  /* 0x000000ff0c00720c */ /* 0x000fe40003f25270 */
        /* <DEDUP_REMOVED lines=42> */
[----:B------:R-:W-:Y:S02]  /*25c0*/  FMNMX.FTZ R8, R117, R0, !PT ;  /* 0x0000000075087209 */ /* 0x000fe40007810000 */
[----:B------:R-:W-:-:S02]  /*25d0*/  FMNMX.FTZ R3, R67, R12, !PT ;  /* 0x0000000c43037209 */ /* 0x000fc40007810000 */
[----:B------:R-:W-:Y:S01]  /*25e0*/  P2R R10, PR, RZ, 0x4 ;  /* 0x00000004ff0a7803 */ /* 0x000fe20000000000 */
[----:B------:R-:W0:Y:S01]  /*25f0*/  SHFL.BFLY PT, R7, R8, 0x2, 0x1f ;  /* 0x0c401f0008077f89 */ /* 0x000e2200000e0000 */
[----:B------:R-:W-:Y:S02]  /*2600*/  FMNMX.FTZ R12, R70, R3, !PT ;  /* 0x00000003460c7209 */ /* 0x000fe40007810000 */
[----:B------:R-:W-:Y:S02]  /*2610*/  FSEL R103, R103, -INF , P0 ;  /* 0xff80000067677808 */ /* 0x000fe40000000000 */
[----:B------:R-:W-:Y:S02]  /*2620*/  FMNMX.FTZ R3, R71, R12, !PT ;  /* 0x0000000c47037209 */ /* 0x000fe40007810000 */
[----:B------:R-:W-:Y:S02]  /*2630*/  ISETP.NE.AND P0, PT, R11, RZ, PT ;  /* 0x000000ff0b00720c */ /* 0x000fe40003f05270 */
[----:B------:R-:W-:-:S02]  /*2640*/  FMNMX.FTZ R12, R74, R3, !PT ;  /* 0x000000034a0c7209 */ /* 0x000fc40007810000 */
[----:B------:R-:W-:Y:S02]  /*2650*/  FSEL R107, R107, -INF , P1 ;  /* 0xff8000006b6b7808 */ /* 0x000fe40000800000 */
[----:B------:R-:W-:Y:S02]  /*2660*/  FMNMX.FTZ R3, R75, R12, !PT ;  /* 0x0000000c4b037209 */ /* 0x000fe40007810000 */
[----:B------:R-:W-:Y:S02]  /*2670*/  FSEL R110, R110, -INF , P0 ;  /* 0xff8000006e6e7808 */ /* 0x000fe40000000000 */
[----:B------:R-:W-:Y:S02]  /*2680*/  FMNMX.FTZ R12, R78, R3, !PT ;  /* 0x000000034e0c7209 */ /* 0x000fe40007810000 */
[----:B------:R-:W-:Y:S02]  /*2690*/  FSEL R114, R114, -INF , P3 ;  /* 0xff80000072727808 */ /* 0x000fe40001800000 */
[----:B------:R-:W-:-:S02]  /*26a0*/  FMNMX.FTZ R3, R79, R12, !PT ;  /* 0x0000000c4f037209 */ /* 0x000fc40007810000 */
        /* <DEDUP_REMOVED lines=8> */
[----:B------:R-:W-:Y:S02]  /*2730*/  ISETP.NE.AND P0, PT, R5, RZ, PT ;  /* 0x000000ff0500720c */ /* 0x000fe40003f05270 */
[----:B------:R-:W-:Y:S02]  /*2740*/  FMNMX.FTZ R3, R87, R12, !PT ;  /* 0x0000000c57037209 */ /* 0x000fe40007810000 */
[----:B------:R-:W-:Y:S02]  /*2750*/  ISETP.NE.AND P1, PT, R6, RZ, PT ;  /* 0x000000ff0600720c */ /* 0x000fe40003f25270 */
[----:B------:R-:W-:-:S04]  /*2760*/  FMNMX.FTZ R12, R90, R3, !PT ;  /* 0x000000035a0c7209 */ /* 0x000fc80007810000 */
[----:B------:R-:W-:-:S04]  /*2770*/  FMNMX.FTZ R3, R91, R12, !PT ;  /* 0x0000000c5b037209 */ /* 0x000fc80007810000 */
[----:B------:R-:W-:Y:S02]  /*2780*/  FMNMX.FTZ R12, R94, R3, !PT ;  /* 0x000000035e0c7209 */ /* 0x000fe40007810000 */
[----:B0-----:R-:W-:Y:S01]  /*2790*/  FMNMX.FTZ R0, R9, R0, !PT ;  /* 0x0000000009007209 */ /* 0x001fe20007810000 */
[----:B------:R-:W-:Y:S01]  /*27a0*/  @!P1 VIADD R4, R4, 0x30840 ;  /* 0x0003084004049836 */ /* 0x000fe20000000000 */
[----:B------:R-:W-:Y:S02]  /*27b0*/  FMNMX.FTZ R3, R95, R12, !PT ;  /* 0x0000000c5f037209 */ /* 0x000fe40007810000 */
[C---:B------:R-:W-:Y:S01]  /*27c0*/  FSETP.NEU.FTZ.AND P2, PT, R0.reuse, -INF , PT ;  /* 0xff8000000000780b */ /* 0x040fe20003f5d000 */
[----:B------:R-:W-:Y:S01]  /*27d0*/  FMUL.FTZ R7, R0, UR21 ;  /* 0x0000001500077c20 */ /* 0x000fe20008410000 */
[----:B------:R-:W-:Y:S02]  /*27e0*/  FMNMX.FTZ R20, R98, R3, !PT ;  /* 0x0000000362147209 */ /* 0x000fe40007810000 */
[----:B------:R-:W-:-:S02]  /*27f0*/  @!P1 PRMT R4, RZ, 0x654, R4 ;  /* 0x00000654ff049816 */ /* 0x000fc40000000004 */
[----:B------:R-:W-:Y:S02]  /*2800*/  FMNMX.FTZ R3, R99, R20, !PT ;  /* 0x0000001463037209 */ /* 0x000fe40007810000 */
[----:B------:R-:W-:Y:S01]  /*2810*/  FSEL R7, R7, RZ, P2 ;  /* 0x000000ff07077208 */ /* 0x000fe20001000000 */
[----:B------:R0:W-:Y:S01]  /*2820*/  @!P1 SYNCS.ARRIVE.TRANS64.RED.A1T0 RZ, [R4+URZ], RZ ;  /* 0x000000ff04ff99a7 */ /* 0x0001e2000810043f */
[----:B------:R-:W-:Y:S02]  /*2830*/  FMNMX.FTZ R20, R102, R3, !PT ;  /* 0x0000000366147209 */ /* 0x000fe40007810000 */
[----:B------:R-:W-:Y:S01]  /*2840*/  ISETP.NE.AND P2, PT, R10, RZ, PT ;  /* 0x000000ff0a00720c */ /* 0x000fe20003f45270 */
        /* <DEDUP_REMOVED lines=8> */
[----:B------:R-:W-:Y:S01]  /*28d0*/  FSEL R111, R111, -INF , P2 ;  /* 0xff8000006f6f7808 */ /* 0x000fe20001000000 */
        /* <DEDUP_REMOVED lines=30> */
[----:B------:R-:W1:Y:S01]  /*2ac0*/  SHFL.BFLY PT, R76, R3, 0x2, 0x1f ;  /* 0x0c401f00034c7f89 */ /* 0x000e6200000e0000 */
        /* <DEDUP_REMOVED lines=14> */
[--C-:B--2---:R-:W-:Y:S01]  /*2bb0*/  FFMA.FTZ R80, R108, UR21, -R7.reuse ;  /* 0x000000156c507c23 */ /* 0x104fe20008010807 */
[--C-:B------:R-:W-:Y:S01]  /*2bc0*/  FFMA.FTZ R81, R109, UR21, -R7.reuse ;  /* 0x000000156d517c23 */ /* 0x100fe20008010807 */
[----:B------:R-:W-:-:S03]  /*2bd0*/  FFMA.FTZ R113, R113, UR21, -R7 ;  /* 0x0000001571717c23 */ /* 0x000fc60008010807 */
[----:B------:R2:W-:Y:S01]  /*2be0*/  MUFU.EX2 R60, R89 ;  /* 0x00000059003c7308 */ /* 0x0005e20000000800 */
[--C-:B---3--:R-:W-:Y:S01]  /*2bf0*/  FFMA.FTZ R84, R112, UR21, -R7.reuse ;  /* 0x0000001570547c23 */ /* 0x108fe20008010807 */
[----:B-1----:R-:W-:Y:S01]  /*2c00*/  FMNMX.FTZ R85, R3, R76, !PT ;  /* 0x0000004c03557209 */ /* 0x002fe20007810000 */
[----:B------:R-:W-:-:S05]  /*2c10*/  FFMA.FTZ R76, R104, UR21, -R7 ;  /* 0x00000015684c7c23 */ /* 0x000fca0008010807 */
[----:B------:R-:W-:Y:S01]  /*2c20*/  MUFU.EX2 R5, R5 ;  /* 0x0000000500057308 */ /* 0x000fe20000000800 */
[----:B------:R-:W1:Y:S01]  /*2c30*/  SHFL.BFLY PT, R88, R85, 0x1, 0x1f ;  /* 0x0c201f0055587f89 */ /* 0x000e6200000e0000 */
[----:B--2---:R-:W-:-:S06]  /*2c40*/  FFMA.FTZ R89, R117, UR21, -R7 ;  /* 0x0000001575597c23 */ /* 0x004fcc0008010807 */
[----:B------:R-:W0:Y:S08]  /*2c50*/  MUFU.EX2 R6, R6 ;  /* 0x0000000600067308 */ /* 0x000e300000000800 */
[----:B------:R-:W2:Y:S08]  /*2c60*/  MUFU.EX2 R8, R8 ;  /* 0x0000000800087308 */ /* 0x000eb00000000800 */
[----:B------:R-:W3:Y:S01]  /*2c70*/  MUFU.EX2 R9, R9 ;  /* 0x0000000900097308 */ /* 0x000ee20000000800 */
[----:B-1----:R-:W-:Y:S01]  /*2c80*/  FMNMX.FTZ R3, R85, R88, !PT ;  /* 0x0000005855037209 */ /* 0x002fe20007810000 */
[----:B------:R-:W-:Y:S01]  /*2c90*/  FFMA.FTZ R88, R116, UR21, -R7 ;  /* 0x0000001574587c23 */ /* 0x000fe20008010807 */
[----:B0-----:R-:W-:-:S02]  /*2ca0*/  F2FP.F16.F32.PACK_AB R4, R6, R5 ;  /* 0x000000050604723e */ /* 0x001fc400000000ff */
[C---:B------:R-:W-:Y:S01]  /*2cb0*/  FSETP.NEU.FTZ.AND P2, PT, R3.reuse, -INF , PT ;  /* 0xff8000000300780b */ /* 0x040fe20003f5d000 */
[----:B------:R-:W-:Y:S02]  /*2cc0*/  FMUL.FTZ R92, R3, UR21 ;  /* 0x00000015035c7c20 */ /* 0x000fe40008410000 */
[----:B------:R-:W0:Y:S03]  /*2cd0*/  MUFU.EX2 R10, R10 ;  /* 0x0000000a000a7308 */ /* 0x000e260000000800 */
[----:B------:R-:W-:Y:S02]  /*2ce0*/  FSEL R92, R92, RZ, P2 ;  /* 0x000000ff5c5c7208 */ /* 0x000fe40001000000 */
[----:B------:R-:W-:-:S03]  /*2cf0*/  PLOP3.LUT P2, PT, PT, PT, UP0, 0x80, 0x0 ;  /* 0x000000000000781c */ /* 0x000fc60003f4f008 */
[--C-:B------:R-:W-:Y:S01]  /*2d00*/  FFMA.FTZ R7, R26, UR21, -R92.reuse ;  /* 0x000000151a077c23 */ /* 0x100fe2000801085c */
[--C-:B------:R-:W-:Y:S01]  /*2d10*/  FFMA.FTZ R26, R27, UR21, -R92.reuse ;  /* 0x000000151b1a7c23 */ /* 0x100fe2000801085c */
[--C-:B------:R-:W-:Y:S01]  /*2d20*/  FFMA.FTZ R30, R30, UR21, -R92.reuse ;  /* 0x000000151e1e7c23 */ /* 0x100fe2000801085c */
[--C-:B------:R-:W-:Y:S01]  /*2d30*/  FFMA.FTZ R93, R31, UR21, -R92.reuse ;  /* 0x000000151f5d7c23 */ /* 0x100fe2000801085c */
[--C-:B------:R-:W-:Y:S01]  /*2d40*/  FFMA.FTZ R97, R34, UR21, -R92.reuse ;  /* 0x0000001522617c23 */ /* 0x100fe2000801085c */
[----:B------:R-:W1:Y:S01]  /*2d50*/  MUFU.EX2 R11, R11 ;  /* 0x0000000b000b7308 */ /* 0x000e620000000800 */
[--C-:B------:R-:W-:Y:S01]  /*2d60*/  FFMA.FTZ R100, R35, UR21, -R92.reuse ;  /* 0x0000001523647c23 */ /* 0x100fe2000801085c */
[----:B------:R-:W-:Y:S01]  /*2d70*/  FFMA.FTZ R96, R63, UR21, -R92 ;  /* 0x000000153f607c23 */ /* 0x000fe2000801085c */
[----:B------:R-:W-:Y:S01]  /*2d80*/  FADD.FTZ R63, R5, R6 ;  /* 0x00000006053f7221 */ /* 0x000fe20000010000 */
[--C-:B------:R-:W-:Y:S01]  /*2d90*/  FFMA.FTZ R101, R38, UR21, -R92.reuse ;  /* 0x0000001526657c23 */ /* 0x100fe2000801085c */
[--C-:B------:R-:W-:Y:S01]  /*2da0*/  FFMA.FTZ R35, R66, UR21, -R92.reuse ;  /* 0x0000001542237c23 */ /* 0x100fe2000801085c */
[--C-:B------:R-:W-:Y:S01]  /*2db0*/  FFMA.FTZ R31, R46, UR21, -R92.reuse ;  /* 0x000000152e1f7c23 */ /* 0x100fe2000801085c */
[----:B--2---:R-:W-:Y:S01]  /*2dc0*/  FADD.FTZ R66, R8, R63 ;  /* 0x0000003f08427221 */ /* 0x004fe20000010000 */
[----:B------:R-:W-:Y:S01]  /*2dd0*/  MUFU.EX2 R7, R7 ;  /* 0x0000000700077308 */ /* 0x000fe20000000800 */
[--C-:B------:R-:W-:Y:S01]  /*2de0*/  FFMA.FTZ R38, R47, UR21, -R92.reuse ;  /* 0x000000152f267c23 */ /* 0x100fe2000801085c */
[--C-:B------:R-:W-:Y:S01]  /*2df0*/  FFMA.FTZ R46, R67, UR21, -R92.reuse ;  /* 0x00000015432e7c23 */ /* 0x100fe2000801085c */
[--C-:B------:R-:W-:Y:S01]  /*2e00*/  FFMA.FTZ R47, R54, UR21, -R92.reuse ;  /* 0x00000015362f7c23 */ /* 0x100fe2000801085c */
[--C-:B------:R-:W-:Y:S01]  /*2e10*/  FFMA.FTZ R104, R39, UR21, -R92.reuse ;  /* 0x0000001527687c23 */ /* 0x100fe2000801085c */
[----:B------:R-:W-:Y:S01]  /*2e20*/  FFMA.FTZ R54, R71, UR21, -R92 ;  /* 0x0000001547367c23 */ /* 0x000fe2000801085c */
[----:B---3--:R-:W-:Y:S01]  /*2e30*/  FADD.FTZ R71, R9, R66 ;  /* 0x0000004209477221 */ /* 0x008fe20000010000 */
[--C-:B------:R-:W-:Y:S01]  /*2e40*/  FFMA.FTZ R27, R42, UR21, -R92.reuse ;  /* 0x000000152a1b7c23 */ /* 0x100fe2000801085c */
[----:B------:R-:W2:Y:S01]  /*2e50*/  MUFU.EX2 R26, R26 ;  /* 0x0000001a001a7308 */ /* 0x000ea20000000800 */
[--C-:B------:R-:W-:Y:S01]  /*2e60*/  FFMA.FTZ R42, R51, UR21, -R92.reuse ;  /* 0x00000015332a7c23 */ /* 0x100fe2000801085c */
[--C-:B------:R-:W-:Y:S01]  /*2e70*/  FFMA.FTZ R51, R74, UR21, -R92.reuse ;  /* 0x000000154a337c23 */ /* 0x100fe2000801085c */
[----:B0-----:R-:W-:Y:S01]  /*2e80*/  FADD.FTZ R74, R10, R71 ;  /* 0x000000470a4a7221 */ /* 0x001fe20000010000 */
        /* <DEDUP_REMOVED lines=9> */
[----:B------:R-:W-:Y:S01]  /*2f20*/  F2FP.F16.F32.PACK_AB R6, R9, R8 ;  /* 0x000000080906723e */ /* 0x000fe200000000ff */
[----:B------:R-:W-:Y:S01]  /*2f30*/  FFMA.FTZ R43, R70, UR21, -R92 ;  /* 0x00000015462b7c23 */ /* 0x000fe2000801085c */
[----:B-1----:R-:W-:Y:S01]  /*2f40*/  F2FP.F16.F32.PACK_AB R8, R11, R10 ;  /* 0x0000000a0b08723e */ /* 0x002fe200000000ff */
[----:B------:R-:W1:Y:S01]  /*2f50*/  MUFU.EX2 R93, R93 ;  /* 0x0000005d005d7308 */ /* 0x000e620000000800 */
[----:B--2---:R-:W-:Y:S01]  /*2f60*/  FADD.FTZ R67, R7, R26 ;  /* 0x0000001a07437221 */ /* 0x004fe20000010000 */
        /* <DEDUP_REMOVED lines=8> */
[----:B------:R-:W-:Y:S01]  /*2ff0*/  FADD.FTZ R67, R11, R74 ;  /* 0x0000004a0b437221 */ /* 0x000fe20000010000 */
[--C-:B------:R-:W-:Y:S01]  /*3000*/  FFMA.FTZ R103, R103, UR21, -R92.reuse ;  /* 0x0000001567677c23 */ /* 0x100fe2000801085c */
[--C-:B------:R-:W-:Y:S01]  /*3010*/  FFMA.FTZ R106, R106, UR21, -R92.reuse ;  /* 0x000000156a6a7c23 */ /* 0x100fe2000801085c */
[--C-:B------:R-:W-:Y:S01]  /*3020*/  FFMA.FTZ R107, R107, UR21, -R92.reuse ;  /* 0x000000156b6b7c23 */ /* 0x100fe2000801085c */
[--C-:B------:R-:W-:Y:S01]  /*3030*/  FFMA.FTZ R110, R110, UR21, -R92.reuse ;  /* 0x000000156e6e7c23 */ /* 0x100fe2000801085c */
[----:B------:R-:W-:Y:S01]  /*3040*/  FFMA.FTZ R111, R111, UR21, -R92 ;  /* 0x000000156f6f7c23 */ /* 0x000fe2000801085c */
[----:B------:R-:W0:Y:S01]  /*3050*/  MUFU.EX2 R120, R120 ;  /* 0x0000007800787308 */ /* 0x000e220000000800 */
[----:B-1----:R-:W-:Y:S01]  /*3060*/  FADD.FTZ R66, R93, R66 ;  /* 0x000000425d427221 */ /* 0x002fe20000010000 */
[--C-:B------:R-:W-:Y:S01]  /*3070*/  FFMA.FTZ R114, R114, UR21, -R92.reuse ;  /* 0x0000001572727c23 */ /* 0x100fe2000801085c */
[--C-:B------:R-:W-:Y:S01]  /*3080*/  FFMA.FTZ R115, R115, UR21, -R92.reuse ;  /* 0x0000001573737c23 */ /* 0x100fe2000801085c */
[----:B------:R-:W-:-:S04]  /*3090*/  FFMA.FTZ R118, R118, UR21, -R92 ;  /* 0x0000001576767c23 */ /* 0x000fc8000801085c */
[----:B------:R-:W1:Y:S01]  /*30a0*/  MUFU.EX2 R100, R100 ;  /* 0x0000006400647308 */ /* 0x000e620000000800 */
[----:B--2---:R-:W-:Y:S01]  /*30b0*/  FADD.FTZ R5, R97, R66 ;  /* 0x0000004261057221 */ /* 0x004fe20000010000 */
[--C-:B------:R-:W-:Y:S01]  /*30c0*/  FFMA.FTZ R66, R82, UR21, -R92.reuse ;  /* 0x0000001552427c23 */ /* 0x100fe2000801085c */
[----:B------:R-:W-:-:S05]  /*30d0*/  FFMA.FTZ R82, R95, UR21, -R92 ;  /* 0x000000155f527c23 */ /* 0x000fca000801085c */
[----:B------:R-:W2:Y:S01]  /*30e0*/  MUFU.EX2 R121, R121 ;  /* 0x0000007900797308 */ /* 0x000ea20000000800 */
[----:B0-----:R-:W-:Y:S01]  /*30f0*/  FADD.FTZ R78, R120, R67 ;  /* 0x00000043784e7221 */ /* 0x001fe20000010000 */
[----:B------:R-:W-:-:S06]  /*3100*/  FFMA.FTZ R67, R83, UR21, -R92 ;  /* 0x0000001553437c23 */ /* 0x000fcc000801085c */
[----:B------:R-:W0:Y:S01]  /*3110*/  MUFU.EX2 R101, R101 ;  /* 0x0000006500657308 */ /* 0x000e220000000800 */
[----:B-1----:R-:W-:Y:S01]  /*3120*/  FADD.FTZ R74, R100, R5 ;  /* 0x00000005644a7221 */ /* 0x002fe20000010000 */
[----:B------:R-:W-:Y:S02]  /*3130*/  F2FP.F16.F32.PACK_AB R5, R26, R7 ;  /* 0x000000071a05723e */ /* 0x000fe400000000ff */
[----:B------:R-:W-:Y:S02]  /*3140*/  F2FP.F16.F32.PACK_AB R7, R93, R30 ;  /* 0x0000001e5d07723e */ /* 0x000fe400000000ff */
[----:B------:R-:W-:Y:S02]  /*3150*/  F2FP.F16.F32.PACK_AB R9, R100, R97 ;  /* 0x000000616409723e */ /* 0x000fe400000000ff */
[----:B------:R-:W1:Y:S01]  /*3160*/  MUFU.EX2 R24, R24 ;  /* 0x0000001800187308 */ /* 0x000e620000000800 */
[C---:B--2---:R-:W-:Y:S01]  /*3170*/  FADD.FTZ R75, R121.reuse, R78 ;  /* 0x0000004e794b7221 */ /* 0x044fe20000010000 */
[----:B------:R-:W-:Y:S01]  /*3180*/  F2FP.F16.F32.PACK_AB R10, R121, R120 ;  /* 0x00000078790a723e */ /* 0x000fe200000000ff */
[----:B------:R2:W-:Y:S01]  /*3190*/  STSM.16.M88.4 [R2+0x1e800], R4 ;  /* 0x01e8000402007844 */ /* 0x0005e20000000200 */
[----:B------:R-:W-:Y:S01]  /*31a0*/  FFMA.FTZ R78, R91, UR21, -R92 ;  /* 0x000000155b4e7c23 */ /* 0x000fe2000801085c */
[----:B------:R-:W-:-:S02]  /*31b0*/  IMAD.MOV.U32 R121, RZ, RZ, R151 ;  /* 0x000000ffff797224 */ /* 0x000fc400078e0097 */
[----:B------:R-:W-:Y:S01]  /*31c0*/  IMAD.MOV.U32 R120, RZ, RZ, R151 ;  /* 0x000000ffff787224 */ /* 0x000fe200078e0097 */
[----:B------:R-:W3:Y:S01]  /*31d0*/  MUFU.EX2 R104, R104 ;  /* 0x0000006800687308 */ /* 0x000ee20000000800 */
[----:B0-----:R-:W-:Y:S01]  /*31e0*/  FADD.FTZ R11, R101, R74 ;  /* 0x0000004a650b7221 */ /* 0x001fe20000010000 */
[----:B------:R-:W-:-:S06]  /*31f0*/  FFMA.FTZ R74, R87, UR21, -R92 ;  /* 0x00000015574a7c23 */ /* 0x000fcc000801085c */
[----:B------:R-:W0:Y:S01]  /*3200*/  MUFU.EX2 R23, R23 ;  /* 0x0000001700177308 */ /* 0x000e220000000800 */
[----:B-1----:R-:W-:Y:S01]  /*3210*/  FADD.FTZ R30, R24, R75 ;  /* 0x0000004b181e7221 */ /* 0x002fe20000010000 */
[--C-:B------:R-:W-:Y:S01]  /*3220*/  FFMA.FTZ R75, R90, UR21, -R92.reuse ;  /* 0x000000155a4b7c23 */ /* 0x100fe2000801085c */
[----:B------:R-:W-:-:S05]  /*3230*/  FFMA.FTZ R92, R119, UR21, -R92 ;  /* 0x00000015775c7c23 */ /* 0x000fca000801085c */
[----:B------:R-:W1:Y:S01]  /*3240*/  MUFU.EX2 R27, R27 ;  /* 0x0000001b001b7308 */ /* 0x000e620000000800 */
[C---:B---3--:R-:W-:Y:S01]  /*3250*/  FADD.FTZ R26, R104.reuse, R11 ;  /* 0x0000000b681a7221 */ /* 0x048fe20000010000 */
[----:B------:R-:W-:-:S05]  /*3260*/  F2FP.F16.F32.PACK_AB R11, R104, R101 ;  /* 0x00000065680b723e */ /* 0x000fca00000000ff */
[----:B------:R3:W-:Y:S01]  /*3270*/  STSM.16.M88.4 [R22], R8 ;  /* 0x0000000816007844 */ /* 0x0007e20000000200 */
[----:B------:R-:W4:Y:S01]  /*3280*/  MUFU.EX2 R25, R25 ;  /* 0x0000001900197308 */ /* 0x000f220000000800 */
[C---:B0-----:R-:W-:Y:S01]  /*3290*/  FADD.FTZ R30, R23.reuse, R30 ;  /* 0x0000001e171e7221 */ /* 0x041fe20000010000 */
[----:B------:R-:W-:-:S06]  /*32a0*/  F2FP.F16.F32.PACK_AB R24, R23, R24 ;  /* 0x000000181718723e */ /* 0x000fcc00000000ff */
[----:B------:R-:W0:Y:S01]  /*32b0*/  MUFU.EX2 R34, R34 ;  /* 0x0000002200227308 */ /* 0x000e220000000800 */
[----:B-1----:R-:W-:-:S07]  /*32c0*/  FADD.FTZ R83, R27, R26 ;  /* 0x0000001a1b537221 */ /* 0x002fce0000010000 */
[----:B------:R-:W1:Y:S01]  /*32d0*/  MUFU.EX2 R28, R28 ;  /* 0x0000001c001c7308 */ /* 0x000e620000000800 */
[----:B----4-:R-:W-:-:S07]  /*32e0*/  FADD.FTZ R87, R25, R30 ;  /* 0x0000001e19577221 */ /* 0x010fce0000010000 */
[----:B------:R-:W4:Y:S01]  /*32f0*/  MUFU.EX2 R31, R31 ;  /* 0x0000001f001f7308 */ /* 0x000f220000000800 */
[----:B0-----:R-:W-:-:S07]  /*3300*/  FADD.FTZ R26, R34, R83 ;  /* 0x00000053221a7221 */ /* 0x001fce0000010000 */
        /* <DEDUP_REMOVED lines=25> */
[C---:B-1----:R-:W-:Y:S01]  /*34a0*/  FADD.FTZ R87, R57.reuse, R30 ;  /* 0x0000001e39577221 */ /* 0x042fe20000010000 */
[----:B--2---:R-:W-:-:S06]  /*34b0*/  F2FP.F16.F32.PACK_AB R4, R57, R52 ;  /* 0x000000343904723e */ /* 0x004fcc00000000ff */
[----:B------:R-:W1:Y:S01]  /*34c0*/  MUFU.EX2 R58, R58 ;  /* 0x0000003a003a7308 */ /* 0x000e620000000800 */
[----:B----4-:R-:W-:-:S07]  /*34d0*/  FADD.FTZ R83, R55, R26 ;  /* 0x0000001a37537221 */ /* 0x010fce0000010000 */
        /* <DEDUP_REMOVED lines=8> */
[----:B0-----:R-:W-:Y:S01]  /*3560*/  FADD.FTZ R23, R59, R26 ;  /* 0x0000001a3b177221 */ /* 0x001fe20000010000 */
[----:B------:R-:W-:Y:S02]  /*3570*/  F2FP.F16.F32.PACK_AB R26, R28, R25 ;  /* 0x000000191c1a723e */ /* 0x000fe400000000ff */
[----:B------:R-:W-:Y:S02]  /*3580*/  F2FP.F16.F32.PACK_AB R28, R44, R29 ;  /* 0x0000001d2c1c723e */ /* 0x000fe400000000ff */
[----:B------:R-:W-:Y:S02]  /*3590*/  F2FP.F16.F32.PACK_AB R25, R34, R27 ;  /* 0x0000001b2219723e */ /* 0x000fe400000000ff */
[----:B------:R-:W0:Y:S01]  /*35a0*/  MUFU.EX2 R14, R14 ;  /* 0x0000000e000e7308 */ /* 0x000e220000000800 */
[----:B-1----:R-:W-:Y:S01]  /*35b0*/  FADD.FTZ R83, R13, R30 ;  /* 0x0000001e0d537221 */ /* 0x002fe20000010000 */
[----:B------:R-:W-:-:S02]  /*35c0*/  F2FP.F16.F32.PACK_AB R27, R38, R31 ;  /* 0x0000001f261b723e */ /* 0x000fc400000000ff */
[----:B------:R-:W-:Y:S02]  /*35d0*/  F2FP.F16.F32.PACK_AB R30, R48, R45 ;  /* 0x0000002d301e723e */ /* 0x000fe400000000ff */
[----:B------:R-:W-:Y:S01]  /*35e0*/  F2FP.F16.F32.PACK_AB R29, R42, R39 ;  /* 0x000000272a1d723e */ /* 0x000fe200000000ff */
[----:B------:R1:W-:Y:S01]  /*35f0*/  STSM.16.M88.4 [R17], R24 ;  /* 0x0000001811007844 */ /* 0x0003e20000000200 */
[----:B------:R-:W4:Y:S01]  /*3600*/  MUFU.EX2 R35, R35 ;  /* 0x0000002300237308 */ /* 0x000f220000000800 */
[----:B--2---:R-:W-:Y:S01]  /*3610*/  FADD.FTZ R44, R96, R23 ;  /* 0x00000017602c7221 */ /* 0x004fe20000010000 */
[----:B------:R-:W-:-:S05]  /*3620*/  F2FP.F16.F32.PACK_AB R31, R50, R47 ;  /* 0x0000002f321f723e */ /* 0x000fca00000000ff */
[----:B------:R-:W-:Y:S01]  /*3630*/  STSM.16.M88.4 [R16], R28 ;  /* 0x0000001c10007844 */ /* 0x000fe20000000200 */
[----:B------:R-:W3:Y:S01]  /*3640*/  MUFU.EX2 R32, R32 ;  /* 0x0000002000207308 */ /* 0x000ee20000000800 */
[----:B0-----:R-:W-:-:S07]  /*3650*/  FADD.FTZ R83, R14, R83 ;  /* 0x000000530e537221 */ /* 0x001fce0000010000 */
[----:B------:R-:W0:Y:S01]  /*3660*/  MUFU.EX2 R46, R46 ;  /* 0x0000002e002e7308 */ /* 0x000e220000000800 */
[----:B----4-:R-:W-:-:S07]  /*3670*/  FADD.FTZ R5, R35, R44 ;  /* 0x0000002c23057221 */ /* 0x010fce0000010000 */
[----:B------:R-:W2:Y:S01]  /*3680*/  MUFU.EX2 R33, R33 ;  /* 0x0000002100217308 */ /* 0x000ea20000000800 */
[----:B---3--:R-:W-:-:S07]  /*3690*/  FADD.FTZ R10, R32, R83 ;  /* 0x00000053200a7221 */ /* 0x008fce0000010000 */
[----:B------:R-:W3:Y:S01]  /*36a0*/  MUFU.EX2 R43, R43 ;  /* 0x0000002b002b7308 */ /* 0x000ee20000000800 */
[----:B0-----:R-:W-:-:S07]  /*36b0*/  FADD.FTZ R8, R46, R5 ;  /* 0x000000052e087221 */ /* 0x001fce0000010000 */
[----:B------:R-:W0:Y:S01]  /*36c0*/  MUFU.EX2 R36, R36 ;  /* 0x0000002400247308 */ /* 0x000e220000000800 */
[----:B--2---:R-:W-:-:S07]  /*36d0*/  FADD.FTZ R7, R33, R10 ;  /* 0x0000000a21077221 */ /* 0x004fce0000010000 */
[----:B------:R-:W2:Y:S01]  /*36e0*/  MUFU.EX2 R54, R54 ;  /* 0x0000003600367308 */ /* 0x000ea20000000800 */
[----:B---3--:R-:W-:-:S07]  /*36f0*/  FADD.FTZ R5, R43, R8 ;  /* 0x000000082b057221 */ /* 0x008fce0000010000 */
[----:B------:R-:W3:Y:S01]  /*3700*/  MUFU.EX2 R41, R41 ;  /* 0x0000002900297308 */ /* 0x000ee20000000800 */
[----:B0-----:R-:W-:Y:S01]  /*3710*/  FADD.FTZ R10, R36, R7 ;  /* 0x00000007240a7221 */ /* 0x001fe20000010000 */
[----:B------:R-:W-:-:S06]  /*3720*/  F2FP.F16.F32.PACK_AB R7, R96, R59 ;  /* 0x0000003b6007723e */ /* 0x000fcc00000000ff */
[----:B------:R-:W0:Y:S01]  /*3730*/  MUFU.EX2 R51, R51 ;  /* 0x0000003300337308 */ /* 0x000e220000000800 */
[----:B--2---:R-:W-:-:S07]  /*3740*/  FADD.FTZ R8, R54, R5 ;  /* 0x0000000536087221 */ /* 0x004fce0000010000 */
[----:B------:R-:W2:Y:S01]  /*3750*/  MUFU.EX2 R40, R40 ;  /* 0x0000002800287308 */ /* 0x000ea20000000800 */
[C---:B---3--:R-:W-:Y:S01]  /*3760*/  FADD.FTZ R5, R41.reuse, R10 ;  /* 0x0000000a29057221 */ /* 0x048fe20000010000 */
[----:B-1----:R-:W-:-:S06]  /*3770*/  F2FP.F16.F32.PACK_AB R24, R41, R36 ;  /* 0x000000242918723e */ /* 0x002fcc00000000ff */
[----:B------:R-:W1:Y:S01]  /*3780*/  MUFU.EX2 R62, R62 ;  /* 0x0000003e003e7308 */ /* 0x000e620000000800 */
[----:B0-----:R-:W-:-:S07]  /*3790*/  FADD.FTZ R9, R51, R8 ;  /* 0x0000000833097221 */ /* 0x001fce0000010000 */
[----:B------:R-:W0:Y:S01]  /*37a0*/  MUFU.EX2 R49, R49 ;  /* 0x0000003100317308 */ /* 0x000e220000000800 */
[----:B--2---:R-:W-:Y:S01]  /*37b0*/  FADD.FTZ R10, R40, R5 ;  /* 0x00000005280a7221 */ /* 0x004fe20000010000 */
[----:B------:R-:W-:-:S05]  /*37c0*/  F2FP.F16.F32.PACK_AB R5, R58, R55 ;  /* 0x000000373a05723e */ /* 0x000fca00000000ff */
[----:B------:R2:W-:Y:S01]  /*37d0*/  STSM.16.M88.4 [R2+0x24800], R4 ;  /* 0x0248000402007844 */ /* 0x0005e20000000200 */
[----:B------:R-:W3:Y:S01]  /*37e0*/  MUFU.EX2 R63, R63 ;  /* 0x0000003f003f7308 */ /* 0x000ee20000000800 */
[C---:B-1----:R-:W-:Y:S01]  /*37f0*/  FADD.FTZ R8, R62.reuse, R9 ;  /* 0x000000093e087221 */ /* 0x042fe20000010000 */
[----:B------:R-:W-:-:S06]  /*3800*/  F2FP.F16.F32.PACK_AB R25, R62, R51 ;  /* 0x000000333e19723e */ /* 0x000fcc00000000ff */
[----:B------:R-:W1:Y:S01]  /*3810*/  MUFU.EX2 R70, R70 ;  /* 0x0000004600467308 */ /* 0x000e620000000800 */
[----:B0-----:R-:W-:Y:S01]  /*3820*/  FADD.FTZ R11, R49, R10 ;  /* 0x0000000a310b7221 */ /* 0x001fe20000010000 */
[----:B------:R-:W-:Y:S02]  /*3830*/  F2FP.F16.F32.PACK_AB R10, R33, R32 ;  /* 0x00000020210a723e */ /* 0x000fe400000000ff */
[----:B------:R-:W-:-:S04]  /*3840*/  F2FP.F16.F32.PACK_AB R26, R49, R40 ;  /* 0x00000028311a723e */ /* 0x000fc800000000ff */
[----:B------:R-:W0:Y:S01]  /*3850*/  MUFU.EX2 R21, R21 ;  /* 0x0000001500157308 */ /* 0x000e220000000800 */
[----:B---3--:R-:W-:Y:S01]  /*3860*/  FADD.FTZ R9, R63, R8 ;  /* 0x000000083f097221 */ /* 0x008fe20000010000 */
[----:B------:R-:W-:-:S06]  /*3870*/  FADD.FTZ R8, R12, R11 ;  /* 0x0000000b0c087221 */ /* 0x000fcc0000010000 */
[----:B------:R-:W3:Y:S01]  /*3880*/  MUFU.EX2 R66, R66 ;  /* 0x0000004200427308 */ /* 0x000ee20000000800 */
[C---:B-1----:R-:W-:Y:S01]  /*3890*/  FADD.FTZ R9, R70.reuse, R9 ;  /* 0x0000000946097221 */ /* 0x042fe20000010000 */
[----:B------:R-:W-:-:S06]  /*38a0*/  F2FP.F16.F32.PACK_AB R27, R70, R63 ;  /* 0x0000003f461b723e */ /* 0x000fcc00000000ff */
[----:B------:R-:W1:Y:S01]  /*38b0*/  MUFU.EX2 R67, R67 ;  /* 0x0000004300437308 */ /* 0x000e620000000800 */
[----:B0-----:R-:W-:Y:S01]  /*38c0*/  FADD.FTZ R11, R21, R8 ;  /* 0x00000008150b7221 */ /* 0x001fe20000010000 */
[----:B------:R-:W-:-:S03]  /*38d0*/  F2FP.F16.F32.PACK_AB R8, R14, R13 ;  /* 0x0000000d0e08723e */ /* 0x000fc600000000ff */
[----:B------:R-:W-:Y:S01]  /*38e0*/  FADD.FTZ R34, R20, R11 ;  /* 0x0000000b14227221 */ /* 0x000fe20000010000 */
[----:B------:R-:W-:Y:S02]  /*38f0*/  F2FP.F16.F32.PACK_AB R11, R54, R43 ;  /* 0x0000002b360b723e */ /* 0x000fe400000000ff */
[----:B------:R-:W0:Y:S01]  /*3900*/  MUFU.EX2 R37, R37 ;  /* 0x0000002500257308 */ /* 0x000e220000000800 */
[----:B---3--:R-:W-:Y:S01]  /*3910*/  FADD.FTZ R14, R66, R9 ;  /* 0x00000009420e7221 */ /* 0x008fe20000010000 */
[----:B------:R-:W-:-:S05]  /*3920*/  F2FP.F16.F32.PACK_AB R9, R46, R35 ;  /* 0x000000232e09723e */ /* 0x000fca00000000ff */
[----:B------:R3:W-:Y:S01]  /*3930*/  STSM.16.M88.4 [R153], R8 ;  /* 0x0000000899007844 */ /* 0x0007e20000000200 */
[----:B------:R-:W2:Y:S01]  /*3940*/  MUFU.EX2 R71, R71 ;  /* 0x0000004700477308 */ /* 0x000ea20000000800 */
[----:B-1----:R-:W-:Y:S02]  /*3950*/  FADD.FTZ R14, R67, R14 ;  /* 0x0000000e430e7221 */ /* 0x002fe40000010000 */
[----:B------:R-:W-:Y:S05]  /*3960*/  STSM.16.M88.4 [R17+0x6000], R24 ;  /* 0x0060001811007844 */ /* 0x000fea0000000200 */
[----:B------:R-:W1:Y:S01]  /*3970*/  MUFU.EX2 R53, R53 ;  /* 0x0000003500357308 */ /* 0x000e620000000800 */
[----:B0-----:R-:W-:-:S07]  /*3980*/  FADD.FTZ R34, R37, R34 ;  /* 0x0000002225227221 */ /* 0x001fce0000010000 */
[----:B------:R-:W0:Y:S01]  /*3990*/  MUFU.EX2 R74, R74 ;  /* 0x0000004a004a7308 */ /* 0x000e220000000800 */
[----:B--2---:R-:W-:-:S07]  /*39a0*/  FADD.FTZ R5, R71, R14 ;  /* 0x0000000e47057221 */ /* 0x004fce0000010000 */
[----:B------:R-:W2:Y:S01]  /*39b0*/  MUFU.EX2 R75, R75 ;  /* 0x0000004b004b7308 */ /* 0x000ea20000000800 */
[----:B-1----:R-:W-:-:S04]  /*39c0*/  FADD.FTZ R7, R53, R34 ;  /* 0x0000002235077221 */ /* 0x002fc80000010000 */
[C---:B------:R-:W-:Y:S01]  /*39d0*/  FADD.FTZ R6, R60.reuse, R7 ;  /* 0x000000073c067221 */ /* 0x040fe20000010000 */
[----:B------:R-:W-:Y:S02]  /*39e0*/  F2FP.F16.F32.PACK_AB R60, R60, R53 ;  /* 0x000000353c3c723e */ /* 0x000fe400000000ff */
[----:B------:R-:W1:Y:S01]  /*39f0*/  MUFU.EX2 R65, R65 ;  /* 0x0000004100417308 */ /* 0x000e620000000800 */
[----:B0-----:R-:W-:-:S07]  /*3a00*/  FADD.FTZ R4, R74, R5 ;  /* 0x000000054a047221 */ /* 0x001fce0000010000 */
[----:B------:R-:W0:Y:S01]  /*3a10*/  MUFU.EX2 R78, R78 ;  /* 0x0000004e004e7308 */ /* 0x000e220000000800 */
[----:B--2---:R-:W-:-:S07]  /*3a20*/  FADD.FTZ R5, R75, R4 ;  /* 0x000000044b057221 */ /* 0x004fce0000010000 */
[----:B------:R-:W2:Y:S01]  /*3a30*/  MUFU.EX2 R68, R68 ;  /* 0x0000004400447308 */ /* 0x000ea20000000800 */
[----:B-1----:R-:W-:Y:S01]  /*3a40*/  FADD.FTZ R7, R65, R6 ;  /* 0x0000000641077221 */ /* 0x002fe20000010000 */
[----:B------:R-:W-:-:S06]  /*3a50*/  F2FP.F16.F32.PACK_AB R6, R37, R20 ;  /* 0x000000142506723e */ /* 0x000fcc00000000ff */
[----:B------:R-:W1:Y:S01]  /*3a60*/  MUFU.EX2 R79, R79 ;  /* 0x0000004f004f7308 */ /* 0x000e620000000800 */
[C---:B0-----:R-:W-:Y:S01]  /*3a70*/  FADD.FTZ R4, R78.reuse, R5 ;  /* 0x000000054e047221 */ /* 0x041fe20000010000 */
[----:B------:R-:W-:-:S06]  /*3a80*/  F2FP.F16.F32.PACK_AB R61, R78, R75 ;  /* 0x0000004b4e3d723e */ /* 0x000fcc00000000ff */
[----:B------:R-:W0:Y:S01]  /*3a90*/  MUFU.EX2 R64, R64 ;  /* 0x0000004000407308 */ /* 0x000e220000000800 */
[C---:B--2---:R-:W-:Y:S01]  /*3aa0*/  FADD.FTZ R7, R68.reuse, R7 ;  /* 0x0000000744077221 */ /* 0x044fe20000010000 */
[----:B------:R-:W-:-:S06]  /*3ab0*/  F2FP.F16.F32.PACK_AB R62, R68, R65 ;  /* 0x00000041443e723e */ /* 0x000fcc00000000ff */
[----:B------:R-:W2:Y:S01]  /*3ac0*/  MUFU.EX2 R82, R82 ;  /* 0x0000005200527308 */ /* 0x000ea20000000800 */
[----:B-1----:R-:W-:Y:S01]  /*3ad0*/  FADD.FTZ R5, R79, R4 ;  /* 0x000000044f057221 */ /* 0x002fe20000010000 */
[----:B------:R-:W-:-:S06]  /*3ae0*/  F2FP.F16.F32.PACK_AB R4, R21, R12 ;  /* 0x0000000c1504723e */ /* 0x000fcc00000000ff */
[----:B------:R-:W1:Y:S01]  /*3af0*/  MUFU.EX2 R69, R69 ;  /* 0x0000004500457308 */ /* 0x000e620000000800 */
[----:B0-----:R-:W-:-:S07]  /*3b00*/  FADD.FTZ R14, R64, R7 ;  /* 0x00000007400e7221 */ /* 0x001fce0000010000 */
[----:B------:R-:W0:Y:S01]  /*3b10*/  MUFU.EX2 R23, R98 ;  /* 0x0000006200177308 */ /* 0x000e220000000800 */
[C---:B--2---:R-:W-:Y:S01]  /*3b20*/  FADD.FTZ R12, R82.reuse, R5 ;  /* 0x00000005520c7221 */ /* 0x044fe20000010000 */
[----:B------:R-:W-:-:S06]  /*3b30*/  F2FP.F16.F32.PACK_AB R63, R82, R79 ;  /* 0x0000004f523f723e */ /* 0x000fcc00000000ff */
[----:B------:R-:W3:Y:S01]  /*3b40*/  MUFU.EX2 R72, R72 ;  /* 0x0000004800487308 */ /* 0x000ee20000000800 */
[C---:B-1----:R-:W-:Y:S01]  /*3b50*/  FADD.FTZ R5, R69.reuse, R14 ;  /* 0x0000000e45057221 */ /* 0x042fe20000010000 */
[----:B------:R-:W-:-:S06]  /*3b60*/  F2FP.F16.F32.PACK_AB R64, R69, R64 ;  /* 0x000000404540723e */ /* 0x000fcc00000000ff */
[----:B------:R-:W1:Y:S01]  /*3b70*/  MUFU.EX2 R44, R99 ;  /* 0x00000063002c7308 */ /* 0x000e620000000800 */
[----:B0-----:R-:W-:-:S07]  /*3b80*/  FADD.FTZ R7, R23, R12 ;  /* 0x0000000c17077221 */ /* 0x001fce0000010000 */
[----:B------:R-:W0:Y:S01]  /*3b90*/  MUFU.EX2 R73, R73 ;  /* 0x0000004900497308 */ /* 0x000e220000000800 */
[----:B---3--:R-:W-:Y:S01]  /*3ba0*/  FADD.FTZ R8, R72, R5 ;  /* 0x0000000548087221 */ /* 0x008fe20000010000 */
[----:B------:R-:W-:-:S06]  /*3bb0*/  F2FP.F16.F32.PACK_AB R5, R67, R66 ;  /* 0x000000424305723e */ /* 0x000fcc00000000ff */
[----:B------:R-:W2:Y:S01]  /*3bc0*/  MUFU.EX2 R102, R102 ;  /* 0x0000006600667308 */ /* 0x000ea20000000800 */
[----:B-1----:R-:W-:Y:S01]  /*3bd0*/  FADD.FTZ R9, R44, R7 ;  /* 0x000000072c097221 */ /* 0x002fe20000010000 */
[----:B------:R-:W-:Y:S02]  /*3be0*/  F2FP.F16.F32.PACK_AB R7, R74, R71 ;  /* 0x000000474a07723e */ /* 0x000fe400000000ff */
[----:B------:R-:W-:-:S03]  /*3bf0*/  F2FP.F16.F32.PACK_AB R65, R44, R23 ;  /* 0x000000172c41723e */ /* 0x000fc600000000ff */
[----:B------:R1:W-:Y:S01]  /*3c00*/  STSM.16.M88.4 [R16+0x6000], R4 ;  /* 0x0060000410007844 */ /* 0x0003e20000000200 */
[----:B------:R-:W3:Y:S01]  /*3c10*/  MUFU.EX2 R103, R103 ;  /* 0x0000006700677308 */ /* 0x000ee20000000800 */
[C---:B0-----:R-:W-:Y:S01]  /*3c20*/  FADD.FTZ R11, R73.reuse, R8 ;  /* 0x00000008490b7221 */ /* 0x041fe20000010000 */
[----:B------:R-:W-:Y:S01]  /*3c30*/  F2FP.F16.F32.PACK_AB R66, R73, R72 ;  /* 0x000000484942723e */ /* 0x000fe200000000ff */
[----:B------:R0:W-:Y:S05]  /*3c40*/  STSM.16.M88.4 [R2+0x2a800], R60 ;  /* 0x02a8003c02007844 */ /* 0x0001ea0000000200 */
[----:B------:R-:W4:Y:S01]  /*3c50*/  MUFU.EX2 R76, R76 ;  /* 0x0000004c004c7308 */ /* 0x000f220000000800 */
[----:B--2---:R-:W-:-:S07]  /*3c60*/  FADD.FTZ R8, R102, R9 ;  /* 0x0000000966087221 */ /* 0x004fce0000010000 */
[----:B------:R-:W2:Y:S01]  /*3c70*/  MUFU.EX2 R106, R106 ;  /* 0x0000006a006a7308 */ /* 0x000ea20000000800 */
[C---:B---3--:R-:W-:Y:S01]  /*3c80*/  FADD.FTZ R9, R103.reuse, R8 ;  /* 0x0000000867097221 */ /* 0x048fe20000010000 */
[----:B------:R-:W-:-:S05]  /*3c90*/  F2FP.F16.F32.PACK_AB R67, R103, R102 ;  /* 0x000000666743723e */ /* 0x000fca00000000ff */
[----:B------:R0:W-:Y:S01]  /*3ca0*/  STSM.16.M88.4 [R152], R64 ;  /* 0x0000004098007844 */ /* 0x0001e20000000200 */
[----:B------:R-:W3:Y:S01]  /*3cb0*/  MUFU.EX2 R77, R77 ;  /* 0x0000004d004d7308 */ /* 0x000ee20000000800 */
[----:B----4-:R-:W-:-:S07]  /*3cc0*/  FADD.FTZ R10, R76, R11 ;  /* 0x0000000b4c0a7221 */ /* 0x010fce0000010000 */
[----:B------:R-:W4:Y:S01]  /*3cd0*/  MUFU.EX2 R80, R80 ;  /* 0x0000005000507308 */ /* 0x000f220000000800 */
[----:B--2---:R-:W-:-:S07]  /*3ce0*/  FADD.FTZ R8, R106, R9 ;  /* 0x000000096a087221 */ /* 0x004fce0000010000 */
[----:B------:R-:W2:Y:S01]  /*3cf0*/  MUFU.EX2 R81, R81 ;  /* 0x0000005100517308 */ /* 0x000ea20000000800 */
[C---:B---3--:R-:W-:Y:S01]  /*3d00*/  FADD.FTZ R11, R77.reuse, R10 ;  /* 0x0000000a4d0b7221 */ /* 0x048fe20000010000 */
[----:B------:R-:W-:-:S06]  /*3d10*/  F2FP.F16.F32.PACK_AB R76, R77, R76 ;  /* 0x0000004c4d4c723e */ /* 0x000fcc00000000ff */
[----:B------:R-:W3:Y:S01]  /*3d20*/  MUFU.EX2 R84, R84 ;  /* 0x0000005400547308 */ /* 0x000ee20000000800 */
[----:B----4-:R-:W-:-:S07]  /*3d30*/  FADD.FTZ R10, R80, R11 ;  /* 0x0000000b500a7221 */ /* 0x010fce0000010000 */
        /* <DEDUP_REMOVED lines=9> */
[C---:B--2---:R-:W-:Y:S01]  /*3dd0*/  F2FP.F16.F32.PACK_AB R77, R107.reuse, R106 ;  /* 0x0000006a6b4d723e */ /* 0x044fe200000000ff */
[----:B------:R-:W-:-:S06]  /*3de0*/  FADD.FTZ R11, R107, R8 ;  /* 0x000000086b0b7221 */ /* 0x000fcc0000010000 */
[----:B------:R-:W2:Y:S01]  /*3df0*/  MUFU.EX2 R88, R88 ;  /* 0x0000005800587308 */ /* 0x000ea20000000800 */
[----:B---3--:R-:W-:-:S07]  /*3e00*/  FADD.FTZ R8, R110, R11 ;  /* 0x0000000b6e087221 */ /* 0x008fce0000010000 */
[----:B------:R-:W3:Y:S01]  /*3e10*/  MUFU.EX2 R89, R89 ;  /* 0x0000005900597308 */ /* 0x000ee20000000800 */
[C---:B-1----:R-:W-:Y:S01]  /*3e20*/  F2FP.F16.F32.PACK_AB R79, R111.reuse, R110 ;  /* 0x0000006e6f4f723e */ /* 0x042fe200000000ff */
[----:B------:R-:W-:-:S04]  /*3e30*/  FADD.FTZ R5, R111, R8 ;  /* 0x000000086f057221 */ /* 0x000fc80000010000 */
[----:B------:R0:W-:Y:S02]  /*3e40*/  STSM.16.M88.4 [R17+0xc000], R76 ;  /* 0x00c0004c11007844 */ /* 0x0001e40000000200 */
[----:B------:R-:W1:Y:S01]  /*3e50*/  MUFU.EX2 R114, R114 ;  /* 0x0000007200727308 */ /* 0x000e620000000800 */
[----:B--2---:R-:W-:-:S07]  /*3e60*/  FADD.FTZ R6, R88, R7 ;  /* 0x0000000758067221 */ /* 0x004fce0000010000 */
[----:B------:R-:W2:Y:S01]  /*3e70*/  MUFU.EX2 R115, R115 ;  /* 0x0000007300737308 */ /* 0x000ea20000000800 */
[C---:B---3--:R-:W-:Y:S01]  /*3e80*/  F2FP.F16.F32.PACK_AB R86, R89.reuse, R88 ;  /* 0x000000585956723e */ /* 0x048fe200000000ff */
[----:B------:R-:W-:-:S06]  /*3e90*/  FADD.FTZ R6, R89, R6 ;  /* 0x0000000659067221 */ /* 0x000fcc0000010000 */
[----:B------:R-:W-:Y:S01]  /*3ea0*/  MUFU.EX2 R118, R118 ;  /* 0x0000007600767308 */ /* 0x000fe20000000800 */
[----:B-1----:R-:W-:-:S07]  /*3eb0*/  FADD.FTZ R4, R114, R5 ;  /* 0x0000000572047221 */ /* 0x002fce0000010000 */
[----:B------:R-:W1:Y:S01]  /*3ec0*/  MUFU.EX2 R9, R92 ;  /* 0x0000005c00097308 */ /* 0x000e620000000800 */
[C---:B--2---:R-:W-:Y:S01]  /*3ed0*/  F2FP.F16.F32.PACK_AB R85, R115.reuse, R114 ;  /* 0x000000727355723e */ /* 0x044fe200000000ff */
[----:B------:R-:W-:Y:S01]  /*3ee0*/  FADD.FTZ R5, R115, R4 ;  /* 0x0000000473057221 */ /* 0x000fe20000010000 */
[----:B-1----:R-:W-:-:S03]  /*3ef0*/  F2FP.F16.F32.PACK_AB R87, R9, R118 ;  /* 0x000000760957723e */ /* 0x002fc600000000ff */
[----:B------:R-:W-:Y:S02]  /*3f00*/  FADD.FTZ R118, R118, R5 ;  /* 0x0000000576767221 */ /* 0x000fe40000010000 */
[----:B------:R0:W-:Y:S02]  /*3f10*/  STSM.16.M88.4 [R16+0xc000], R84 ;  /* 0x00c0005410007844 */ /* 0x0001e40000000200 */
[----:B------:R-:W-:Y:S01]  /*3f20*/  FADD.FTZ R7, R9, R118 ;  /* 0x0000007609077221 */ /* 0x000fe20000010000 */
[----:B------:R1:W-:Y:S06]  /*3f30*/  MEMBAR.ALL.CTA ;  /* 0x0000000000007992 */ /* 0x0003ec0000008000 */
[----:B-1----:R-:W1:Y:S02]  /*3f40*/  FENCE.VIEW.ASYNC.S ;  /* 0x00000000000073c6 */ /* 0x002e640000000000 */
[----:B-1----:R-:W-:Y:S01]  /*3f50*/  NOP ;  /* 0x0000000000007918 */ /* 0x002fe20000000000 */
[----:B------:R-:W-:Y:S05]  /*3f60*/  @!P2 BRA `(.L_x_12667) ;  /* 0x0000002800c8a947 */ /* 0x000fea0003800000 */
[----:B------:R-:W-:Y:S01]  /*3f70*/  IMAD.MOV.U32 R4, RZ, RZ, R3 ;  /* 0x000000ffff047224 */ /* 0x000fe200078e0003 */
[----:B------:R-:W-:Y:S01]  /*3f80*/  CS2R R150, SRZ ;  /* 0x0000000000967805 */ /* 0x000fe2000001ff00 */
[----:B------:R-:W-:Y:S01]  /*3f90*/  IMAD.MOV.U32 R9, RZ, RZ, R0 ;  /* 0x000000ffff097224 */ /* 0x000fe200078e0000 */
        /* <DEDUP_REMOVED lines=16> */
[----:B------:R-:W-:Y:S01]  /*40a0*/  UMOV UR24, UR38 ;  /* 0x0000002600187c82 */ /* 0x000fe20008000000 */
[----:B------:R-:W-:Y:S01]  /*40b0*/  UMOV UR22, UR39 ;  /* 0x0000002700167c82 */ /* 0x000fe20008000000 */
[----:B------:R-:W-:-:S09]  /*40c0*/  ULDC UR21, c[0x0][0x988] ;  /* 0x0002620000157ab9 */ /* 0x000fd20000000800 */
.L_x_12676:
[----:B------:R-:W-:Y:S01]  /*40d0*/  UIADD3 UR39, UR22, 0x1, URZ ;  /* 0x0000000116277890 */ /* 0x000fe2000fffe03f */
[----:B------:R-:W-:-:S03]  /*40e0*/  ISETP.NE.AND P3, PT, RZ, UR44, PT ;  /* 0x0000002cff007c0c */ /* 0x000fc6000bf65270 */
[----:B------:R-:W-:-:S04]  /*40f0*/  UISETP.NE.AND UP0, UPT, UR39, 0x2, UPT ;  /* 0x000000022700788c */ /* 0x000fc8000bf05270 */
[----:B------:R-:W-:Y:S02]  /*4100*/  USEL UR38, URZ, 0x1, UP0 ;  /* 0x000000013f267887 */ /* 0x000fe40008000000 */
[----:B------:R-:W-:Y:S02]  /*4110*/  USEL UR39, UR39, URZ, UP0 ;  /* 0x0000003f27277287 */ /* 0x000fe40008000000 */
[----:B------:R-:W-:Y:S02]  /*4120*/  ULOP3.LUT UR38, UR24, UR38, URZ, 0x3c, !UPT ;  /* 0x0000002618267292 */ /* 0x000fe4000f8e3c3f */
[----:B---3--:R-:W-:Y:S10]  /*4130*/  @P3 BRA `(.L_x_12668) ;  /* 0x00000000002c3947 */ /* 0x008ff40003800000 */
[----:B------:R-:W-:Y:S05]  /*4140*/  @!P0 BRA `(.L_x_12669) ;  /* 0x0000000000048947 */ /* 0x000fea0003800000 */
[----:B------:R-:W-:Y:S01]  /*4150*/  BPT.TRAP 0x1 ;  /* 0x000000040000795c */ /* 0x000fe20000300000 */
.L_x_12669:
[----:B------:R-:W-:Y:S01]  /*4160*/  ULEA UR6, UR39, UR40, 0x3 ;  /* 0x0000002827067291 */ /* 0x000fe2000f8e183f */
[----:B------:R-:W-:-:S04]  /*4170*/  MOV R0, UR38 ;  /* 0x0000002600007c02 */ /* 0x000fc80008000f00 */
[----:B------:R-:W-:-:S04]  /*4180*/  SHF.L.U32 R0, R0, 0x1f, RZ ;  /* 0x0000001f00007819 */ /* 0x000fc800000006ff */
[----:B------:R1:W2:Y:S01]  /*4190*/  SYNCS.PHASECHK.TRANS64.TRYWAIT P2, [UR6+0x30830], R0 ;  /* 0x03083000ff0075a7 */ /* 0x0002a20008040146 */
[----:B------:R-:W-:Y:S05]  /*41a0*/  @!P0 BRA `(.L_x_12670) ;  /* 0x0000000000048947 */ /* 0x000fea0003800000 */
[----:B------:R-:W-:Y:S01]  /*41b0*/  BPT.TRAP 0x1 ;  /* 0x000000040000795c */ /* 0x000fe20000300000 */
.L_x_12670:
[----:B--2---:R-:W-:Y:S05]  /*41c0*/  @P2 BRA `(.L_x_12668) ;  /* 0x0000000000082947 */ /* 0x004fea0003800000 */
[----:B------:R-:W2:Y:S02]  /*41d0*/  SYNCS.PHASECHK.TRANS64.TRYWAIT P2, [UR6+0x30830], R0 ;  /* 0x03083000ff0075a7 */ /* 0x000ea40008040146 */
[----:B--2---:R-:W-:Y:S05]  /*41e0*/  @!P2 BRA `(.L_x_12671) ;  /* 0x000000780010a947 */ /* 0x004fea0003800000 */
.L_x_12668:
[----:B--2---:R-:W2:Y:S01]  /*41f0*/  S2R R3, SR_TID.X ;  /* 0x0000000000037919 */ /* 0x004ea20000002100 */
[----:B------:R-:W-:Y:S01]  /*4200*/  R2UR UR16, R18 ;  /* 0x00000000121072ca */ /* 0x000fe200000e0000 */
[----:B------:R-:W-:Y:S01]  /*4210*/  UIMAD UR18, UR39, 0x600, UR20 ;  /* 0x00000600271278a4 */ /* 0x000fe2000f8e0214 */
[----:B------:R-:W-:Y:S01]  /*4220*/  R2UR UR17, R19 ;  /* 0x00000000131172ca */ /* 0x000fe200000e0000 */
[----:B------:R-:W-:Y:S01]  /*4230*/  UMOV UR19, 0x40000040 ;  /* 0x4000004000137882 */ /* 0x000fe20000000000 */
[----:B------:R-:W-:Y:S01]  /*4240*/  UMOV UR7, 0x40000040 ;  /* 0x4000004000077882 */ /* 0x000fe20000000000 */
[----:B------:R-:W-:Y:S02]  /*4250*/  UIADD3 UR6, UR18, 0x2, URZ ;  /* 0x0000000212067890 */ /* 0x000fe4000fffe03f */
[----:B------:R-:W-:Y:S01]  /*4260*/  UIADD3 UR10, UR18, 0x4, URZ ;  /* 0x00000004120a7890 */ /* 0x000fe2000fffe03f */
[----:B------:R-:W-:Y:S01]  /*4270*/  UMOV UR11, 0x40000040 ;  /* 0x40000040000b7882 */ /* 0x000fe20000000000 */
[----:B------:R-:W-:Y:S01]  /*4280*/  UIADD3 UR14, UR18, 0x6, URZ ;  /* 0x00000006120e7890 */ /* 0x000fe2000fffe03f */
[----:B------:R-:W-:Y:S01]  /*4290*/  UMOV UR15, 0x40000040 ;  /* 0x40000040000f7882 */ /* 0x000fe20000000000 */
[----:B--2---:R-:W-:-:S05]  /*42a0*/  SHF.R.U32.HI R3, RZ, 0x7, R3 ;  /* 0x00000007ff037819 */ /* 0x004fca0000011603 */
[----:B-1----:R-:W-:-:S05]  /*42b0*/  VIADD R0, R3, 0x8 ;  /* 0x0000000803007836 */ /* 0x002fca0000000000 */
[----:B------:R1:W-:Y:S06]  /*42c0*/  BAR.SYNC.DEFER_BLOCKING R0, 0x100 ;  /* 0x000400000000751d */ /* 0x0003ec0000010000 */
[----:B0-----:R-:W-:-:S06]  /*42d0*/  WARPGROUP.ARRIVE ;  /* 0x00000000000079c5 */ /* 0x001fcc0000000000 */
[----:B------:R-:W-:Y:S03]  /*42e0*/  HGMMA.64x192x16.F32 R24, gdesc[UR16], RZ, !UPT, gsb0 ;  /* 0x02e00000101879f0 */ /* 0x000fe6000c0008ff */
[----:B------:R-:W-:Y:S02]  /*42f0*/  WARPGROUP.DEPBAR.LE gsb0, 0x0 ;  /* 0x00008000000079c5 */ /* 0x000fe40000010000 */
[----:B------:R-:W-:-:S15]  /*4300*/  WARPGROUP.ARRIVE ;  /* 0x00000000000079c5 */ /* 0x000fde0000000000 */
[----:B------:R-:W-:Y:S03]  /*4310*/  HGMMA.64x192x16.F32 R24, gdesc[UR4], R24, gsb0 ;  /* 0x02e00000041879f0 */ /* 0x000fe60008000818 */
[----:B------:R-:W-:Y:S02]  /*4320*/  WARPGROUP.DEPBAR.LE gsb0, 0x0 ;  /* 0x00008000000079c5 */ /* 0x000fe40000010000 */
[----:B------:R-:W-:-:S15]  /*4330*/  WARPGROUP.ARRIVE ;  /* 0x00000000000079c5 */ /* 0x000fde0000000000 */
[----:B------:R-:W-:Y:S03]  /*4340*/  HGMMA.64x192x16.F32 R24, gdesc[UR8], R24, gsb0 ;  /* 0x02e00000081879f0 */ /* 0x000fe60008000818 */
[----:B------:R-:W-:Y:S02]  /*4350*/  WARPGROUP.DEPBAR.LE gsb0, 0x0 ;  /* 0x00008000000079c5 */ /* 0x000fe40000010000 */
[----:B------:R-:W-:-:S15]  /*4360*/  WARPGROUP.ARRIVE ;  /* 0x00000000000079c5 */ /* 0x000fde0000000000 */
[----:B------:R-:W-:Y:S03]  /*4370*/  HGMMA.64x192x16.F32 R24, gdesc[UR12], R24, gsb0 ;  /* 0x02e000000c1879f0 */ /* 0x000fe60008000818 */
[----:B------:R-:W-:Y:S02]  /*4380*/  WARPGROUP.DEPBAR.LE gsb0, 0x0 ;  /* 0x00008000000079c5 */ /* 0x000fe40000010000 */
[----:B-1----:R-:W-:Y:S05]  /*4390*/  @P3 BRA `(.L_x_12672) ;  /* 0x00000000002c3947 */ /* 0x002fea0003800000 */
[----:B------:R-:W-:Y:S05]  /*43a0*/  @!P0 BRA `(.L_x_12673) ;  /* 0x0000000000048947 */ /* 0x000fea0003800000 */
[----:B------:R-:W-:Y:S01]  /*43b0*/  BPT.TRAP 0x1 ;  /* 0x000000040000795c */ /* 0x000fe20000300000 */
.L_x_12673:
[----:B------:R-:W-:Y:S01]  /*43c0*/  ULEA UR6, UR22, UR40, 0x3 ;  /* 0x0000002816067291 */ /* 0x000fe2000f8e183f */
[----:B------:R-:W-:-:S05]  /*43d0*/  IMAD.U32 R0, RZ, RZ, UR24 ;  /* 0x00000018ff007e24 */ /* 0x000fca000f8e00ff */
[----:B------:R-:W-:-:S04]  /*43e0*/  SHF.L.U32 R0, R0, 0x1f, RZ ;  /* 0x0000001f00007819 */ /* 0x000fc800000006ff */
[----:B------:R0:W1:Y:S01]  /*43f0*/  SYNCS.PHASECHK.TRANS64.TRYWAIT P2, [UR6+0x30850], R0 ;  /* 0x03085000ff0075a7 */ /* 0x0000620008040146 */
[----:B------:R-:W-:Y:S05]  /*4400*/  @!P0 BRA `(.L_x_12674) ;  /* 0x0000000000048947 */ /* 0x000fea0003800000 */
[----:B------:R-:W-:Y:S01]  /*4410*/  BPT.TRAP 0x1 ;  /* 0x000000040000795c */ /* 0x000fe20000300000 */
.L_x_12674:
[----:B-1----:R-:W-:Y:S05]  /*4420*/  @P2 BRA `(.L_x_12672) ;  /* 0x0000000000082947 */ /* 0x002fea0003800000 */
[----:B------:R-:W1:Y:S02]  /*4430*/  SYNCS.PHASECHK.TRANS64.TRYWAIT P2, [UR6+0x30850], R0 ;  /* 0x03085000ff0075a7 */ /* 0x000e640008040146 */
[----:B-1----:R-:W-:Y:S05]  /*4440*/  @!P2 BRA `(.L_x_12675) ;  /* 0x000000740090a947 */ /* 0x002fea0003800000 */
.L_x_12672:
[----:B------:R-:W-:Y:S01]  /*4450*/  R2UR UR7, R15 ;  /* 0x000000000f0772ca */ /* 0x000fe200000e0000 */
[----:B------:R-:W-:Y:S01]  /*4460*/  UIADD3 UR6, UR40, 0x400, URZ ;  /* 0x0000040028067890 */ /* 0x000fe2000fffe03f */
[----:B------:R-:W-:Y:S01]  /*4470*/  WARPGROUP.ARRIVE ;  /* 0x00000000000079c5 */ /* 0x000fe20000000000 */
[----:B------:R-:W-:Y:S01]  /*4480*/  UMOV UR19, 0x40000040 ;  /* 0x4000004000137882 */ /* 0x000fe20000000000 */
[----:B------:R-:W-:Y:S01]  /*4490*/  UMOV UR17, 0x40000040 ;  /* 0x4000004000117882 */ /* 0x000fe20000000000 */
[----:B------:R-:W-:-:S03]  /*44a0*/  USHF.R.U32.HI UR6, URZ, 0x4, UR6 ;  /* 0x000000043f067899 */ /* 0x000fc60008011606 */
[----:B------:R-:W1:Y:S01]  /*44b0*/  S2R R5, SR_TID.X ;  /* 0x0000000000057919 */ /* 0x000e620000002100 */
[----:B------:R-:W-:Y:S01]  /*44c0*/  FMNMX.FTZ R8, R24, R9, !PT ;  /* 0x0000000918087209 */ /* 0x000fe20007810000 */
[----:B------:R-:W-:Y:S01]  /*44d0*/  IMAD.U32 R10, RZ, RZ, UR22 ;  /* 0x00000016ff0a7e24 */ /* 0x000fe2000f8e00ff */
[----:B------:R-:W-:Y:S01]  /*44e0*/  ULOP3.LUT UR6, UR6, 0x3fff, URZ, 0xc0, !UPT ;  /* 0x00003fff06067892 */ /* 0x000fe2000f8ec03f */
[----:B------:R-:W-:Y:S01]  /*44f0*/  UMOV UR24, UR38 ;  /* 0x0000002600187c82 */ /* 0x000fe20008000000 */
[----:B------:R-:W-:Y:S02]  /*4500*/  UIADD3 UR7, UR7, 0x1e800, URZ ;  /* 0x0001e80007077890 */ /* 0x000fe4000fffe03f */
[----:B------:R-:W-:Y:S02]  /*4510*/  @!P1 LEA R10, R10, UR40, 0x3 ;  /* 0x000000280a0a9c11 */ /* 0x000fe4000f8e18ff */
[----:B------:R-:W-:-:S03]  /*4520*/  USHF.R.U32.HI UR7, URZ, 0x4, UR7 ;  /* 0x000000043f077899 */ /* 0x000fc60008011607 */
[----:B------:R-:W-:Y:S01]  /*4530*/  @!P1 VIADD R10, R10, 0x30860 ;  /* 0x000308600a0a9836 */ /* 0x000fe20000000000 */
[----:B------:R-:W-:Y:S02]  /*4540*/  ULOP3.LUT UR10, UR7, 0x3fff, URZ, 0xc0, !UPT ;  /* 0x00003fff070a7892 */ /* 0x000fe4000f8ec03f */
[----:B------:R-:W-:Y:S02]  /*4550*/  UIMAD UR7, UR22, 0x600, UR6 ;  /* 0x00000600160778a4 */ /* 0x000fe4000f8e0206 */
[----:B------:R-:W-:Y:S01]  /*4560*/  @!P1 PRMT R10, RZ, 0x654, R10 ;  /* 0x00000654ff0a9816 */ /* 0x000fe2000000000a */
[----:B------:R-:W-:Y:S01]  /*4570*/  ULOP3.LUT UR6, UR10, 0x10000, URZ, 0xfc, !UPT ;  /* 0x000100000a067892 */ /* 0x000fe2000f8efc3f */
[----:B------:R-:W-:-:S03]  /*4580*/  UMOV UR22, UR39 ;  /* 0x0000002700167c82 */ /* 0x000fc60008000000 */
[----:B------:R-:W-:-:S03]  /*4590*/  UMOV UR18, UR7 ;  /* 0x0000000700127c82 */ /* 0x000fc60008000000 */
[----:B------:R-:W-:Y:S02]  /*45a0*/  UMOV UR16, UR6 ;  /* 0x0000000600107c82 */ /* 0x000fe40008000000 */
[----:B------:R-:W-:Y:S01]  /*45b0*/  HGMMA.64x64x16.F32 R120, gdesc[UR16].tnspB, R120, gsb0 ;  /* 0x40e00000107879f0 */ /* 0x000fe20008000878 */
[----:B------:R-:W-:Y:S02]  /*45c0*/  UIADD3 UR18, UR7, 0x80, URZ ;  /* 0x0000008007127890 */ /* 0x000fe4000fffe03f */
[----:B------:R-:W-:Y:S01]  /*45d0*/  UIADD3 UR16, UR6, 0x2, URZ ;  /* 0x0000000206107890 */ /* 0x000fe2000fffe03f */
[----:B-1----:R-:W-:Y:S01]  /*45e0*/  SHF.R.U32.HI R3, RZ, 0x7, R5 ;  /* 0x00000007ff037819 */ /* 0x002fe20000011605 */
[----:B------:R-:W-:Y:S01]  /*45f0*/  UMOV UR19, 0x40000040 ;  /* 0x4000004000137882 */ /* 0x000fe20000000000 */
[----:B------:R-:W-:Y:S01]  /*4600*/  UMOV UR17, 0x40000040 ;  /* 0x4000004000117882 */ /* 0x000fe20000000000 */
[----:B------:R-:W-:Y:S01]  /*4610*/  ISETP.GE.U32.AND P2, PT, R5, 0x180, PT ;  /* 0x000001800500780c */ /* 0x000fe20003f46070 */
[----:B------:R-:W-:-:S02]  /*4620*/  IMAD.U32 R5, RZ, RZ, UR39 ;  /* 0x00000027ff057e24 */ /* 0x000fc4000f8e00ff */
[----:B0-----:R-:W-:Y:S01]  /*4630*/  VIADD R0, R3, 0x9 ;  /* 0x0000000903007836 */ /* 0x001fe20000000000 */
[----:B------:R-:W-:Y:S02]  /*4640*/  FMNMX.FTZ R3, R25, R8, !PT ;  /* 0x0000000819037209 */ /* 0x000fe40007810000 */
[----:B------:R-:W-:Y:S02]  /*4650*/  @!P1 LEA R5, R5, UR40, 0x3 ;  /* 0x0000002805059c11 */ /* 0x000fe4000f8e18ff */
[----:B------:R-:W-:Y:S02]  /*4660*/  FMNMX.FTZ R8, R28, R3, !PT ;  /* 0x000000031c087209 */ /* 0x000fe40007810000 */
[----:B------:R-:W-:Y:S01]  /*4670*/  SEL R0, R0, 0x9, !P2 ;  /* 0x0000000900007807 */ /* 0x000fe20005000000 */
[----:B------:R-:W-:Y:S01]  /*4680*/  @!P1 VIADD R3, R5, 0x30840 ;  /* 0x0003084005039836 */ /* 0x000fe20000000000 */
[----:B------:R-:W-:Y:S02]  /*4690*/  FMNMX.FTZ R5, R29, R8, !PT ;  /* 0x000000081d057209 */ /* 0x000fe40007810000 */
[----:B------:R-:W-:-:S02]  /*46a0*/  ISETP.LT.AND P2, PT, RZ, UR23, PT ;  /* 0x00000017ff007c0c */ /* 0x000fc4000bf41270 */
[----:B------:R-:W-:Y:S02]  /*46b0*/  @!P1 PRMT R3, RZ, 0x654, R3 ;  /* 0x00000654ff039816 */ /* 0x000fe40000000003 */
[----:B------:R-:W-:Y:S01]  /*46c0*/  FMNMX.FTZ R8, R32, R5, !PT ;  /* 0x0000000520087209 */ /* 0x000fe20007810000 */
[----:B------:R-:W-:Y:S02]  /*46d0*/  WARPGROUP.DEPBAR.LE gsb0, 0x0 ;  /* 0x00008000000079c5 */ /* 0x000fe40000010000 */
[----:B------:R-:W-:-:S06]  /*46e0*/  WARPGROUP.ARRIVE ;  /* 0x00000000000079c5 */ /* 0x000fcc0000000000 */
[----:B------:R-:W-:Y:S01]  /*46f0*/  HGMMA.64x64x16.F32 R120, gdesc[UR16].tnspB, R120, gsb0 ;  /* 0x40e00000107879f0 */ /* 0x000fe20008000878 */
[----:B------:R-:W-:Y:S02]  /*4700*/  UIADD3 UR18, UR7, 0x100, URZ ;  /* 0x0000010007127890 */ /* 0x000fe4000fffe03f */
[----:B------:R-:W-:Y:S01]  /*4710*/  UIADD3 UR16, UR6, 0x4, URZ ;  /* 0x0000000406107890 */ /* 0x000fe2000fffe03f */
[----:B------:R-:W-:Y:S01]  /*4720*/  UMOV UR19, 0x40000040 ;  /* 0x4000004000137882 */ /* 0x000fe20000000000 */
[----:B------:R-:W-:Y:S01]  /*4730*/  UMOV UR17, 0x40000040 ;  /* 0x4000004000117882 */ /* 0x000fe20000000000 */
        /* <DEDUP_REMOVED lines=63> */
[----:B------:R-:W-:-:S07]  /*4b30*/  UIADD3 UR6, UR23, -0x1, URZ ;  /* 0xffffffff17067890 */ /* 0x000fce000fffe03f */
[----:B------:R-:W-:Y:S01]  /*4b40*/  UMOV UR23, UR6 ;  /* 0x0000000600177c82 */ /* 0x000fe20008000000 */
[----:B------:R-:W-:Y:S02]  /*4b50*/  WARPGROUP.DEPBAR.LE gsb0, 0x0 ;  /* 0x00008000000079c5 */ /* 0x000fe40000010000 */
[----:B------:R-:W-:-:S06]  /*4b60*/  WARPGROUP.ARRIVE ;  /* 0x00000000000079c5 */ /* 0x000fcc0000000000 */
[----:B------:R-:W-:Y:S03]  /*4b70*/  HGMMA.64x64x16.F32 R120, gdesc[UR16].tnspB, R120, gsb0 ;  /* 0x40e00000107879f0 */ /* 0x000fe60008000878 */
[----:B------:R-:W-:Y:S02]  /*4b80*/  WARPGROUP.DEPBAR.LE gsb0, 0x0 ;  /* 0x00008000000079c5 */ /* 0x000fe40000010000 */
[----:B------:R0:W-:Y:S06]  /*4b90*/  BAR.ARV R0, 0x100 ;  /* 0x000400000000751d */ /* 0x0001ec0000002000 */
[----:B------:R1:W-:Y:S01]  /*4ba0*/  @!P1 SYNCS.ARRIVE.TRANS64.RED.A1T0 RZ, [R3+URZ], RZ ;  /* 0x000000ff03ff99a7 */ /* 0x0003e2000810043f */
[----:B0-----:R-:W-:-:S02]  /*4bb0*/  FMNMX.FTZ R0, R26, R4, !PT ;  /* 0x000000041a007209 */ /* 0x001fc40007810000 */
[----:B-1----:R-:W-:Y:S01]  /*4bc0*/  FMNMX.FTZ R3, R33, R8, !PT ;  /* 0x0000000821037209 */ /* 0x002fe20007810000 */
[----:B------:R0:W-:Y:S03]  /*4bd0*/  @!P1 SYNCS.ARRIVE.TRANS64.RED.A1T0 RZ, [R10+URZ], RZ ;  /* 0x000000ff0aff99a7 */ /* 0x0001e6000810043f */
        /* <DEDUP_REMOVED lines=83> */
[----:B------:R-:W-:-:S03]  /*5110*/  FMNMX.FTZ R8, R110, R5, !PT ;  /* 0x000000056e087209 */ /* 0x000fc60007810000 */
[----:B------:R-:W1:Y:S01]  /*5120*/  SHFL.BFLY PT, R0, R3, 0x2, 0x1f ;  /* 0x0c401f0003007f89 */ /* 0x000e6200000e0000 */
[----:B------:R-:W-:-:S04]  /*5130*/  FMNMX.FTZ R5, R111, R8, !PT ;  /* 0x000000086f057209 */ /* 0x000fc80007810000 */
[----:B------:R-:W-:-:S04]  /*5140*/  FMNMX.FTZ R8, R114, R5, !PT ;  /* 0x0000000572087209 */ /* 0x000fc80007810000 */
[----:B------:R-:W-:-:S04]  /*5150*/  FMNMX.FTZ R5, R115, R8, !PT ;  /* 0x0000000873057209 */ /* 0x000fc80007810000 */
[----:B------:R-:W-:-:S04]  /*5160*/  FMNMX.FTZ R8, R118, R5, !PT ;  /* 0x0000000576087209 */ /* 0x000fc80007810000 */
[----:B0-----:R-:W-:-:S05]  /*5170*/  FMNMX.FTZ R10, R119, R8, !PT ;  /* 0x00000008770a7209 */ /* 0x001fca0007810000 */
[----:B------:R-:W0:Y:S01]  /*5180*/  SHFL.BFLY PT, R5, R10, 0x2, 0x1f ;  /* 0x0c401f000a057f89 */ /* 0x000e2200000e0000 */
[----:B-1----:R-:W-:-:S05]  /*5190*/  FMNMX.FTZ R11, R3, R0, !PT ;  /* 0x00000000030b7209 */ /* 0x002fca0007810000 */
[----:B------:R-:W1:Y:S01]  /*51a0*/  SHFL.BFLY PT, R0, R11, 0x1, 0x1f ;  /* 0x0c201f000b007f89 */ /* 0x000e6200000e0000 */
[----:B0-----:R-:W-:-:S05]  /*51b0*/  FMNMX.FTZ R12, R10, R5, !PT ;  /* 0x000000050a0c7209 */ /* 0x001fca0007810000 */
[----:B------:R-:W0:Y:S01]  /*51c0*/  SHFL.BFLY PT, R3, R12, 0x1, 0x1f ;  /* 0x0c201f000c037f89 */ /* 0x000e2200000e0000 */
[----:B-1----:R-:W-:-:S05]  /*51d0*/  FMNMX.FTZ R0, R11, R0, !PT ;  /* 0x000000000b007209 */ /* 0x002fca0007810000 */
[C---:B------:R-:W-:Y:S01]  /*51e0*/  FMUL.FTZ R5, R0.reuse, UR21 ;  /* 0x0000001500057c20 */ /* 0x040fe20008410000 */
[----:B------:R-:W-:-:S03]  /*51f0*/  FADD.FTZ R8, -R0, R9 ;  /* 0x0000000900087221 */ /* 0x000fc60000010100 */
        /* <DEDUP_REMOVED lines=13> */
[----:B0-----:R-:W-:Y:S01]  /*52d0*/  FMNMX.FTZ R3, R12, R3, !PT ;  /* 0x000000030c037209 */ /* 0x001fe20007810000 */
[--C-:B------:R-:W-:Y:S01]  /*52e0*/  FFMA.FTZ R49, R49, UR21, -R5.reuse ;  /* 0x0000001531317c23 */ /* 0x100fe20008010805 */
[--C-:B------:R-:W-:Y:S01]  /*52f0*/  FFMA.FTZ R52, R52, UR21, -R5.reuse ;  /* 0x0000001534347c23 */ /* 0x100fe20008010805 */
[--C-:B------:R-:W-:Y:S01]  /*5300*/  FFMA.FTZ R53, R53, UR21, -R5.reuse ;  /* 0x0000001535357c23 */ /* 0x100fe20008010805 */
[--C-:B------:R-:W-:Y:S01]  /*5310*/  FFMA.FTZ R56, R56, UR21, -R5.reuse ;  /* 0x0000001538387c23 */ /* 0x100fe20008010805 */
[C---:B------:R-:W-:Y:S01]  /*5320*/  FMUL.FTZ R10, R3.reuse, UR21 ;  /* 0x00000015030a7c20 */ /* 0x040fe20008410000 */
        /* <DEDUP_REMOVED lines=32> */
[--C-:B------:R-:W-:Y:S01]  /*5530*/  FFMA.FTZ R5, R26, UR21, -R10.reuse ;  /* 0x000000151a057c23 */ /* 0x100fe2000801080a */
[----:B------:R-:W-:Y:S01]  /*5540*/  FMUL.FTZ R4, R4, UR21 ;  /* 0x0000001504047c20 */ /* 0x000fe20008410000 */
[--C-:B------:R-:W-:Y:S01]  /*5550*/  FFMA.FTZ R20, R27, UR21, -R10.reuse ;  /* 0x000000151b147c23 */ /* 0x100fe2000801080a */
[----:B------:R-:W-:Y:S01]  /*5560*/  FMUL.FTZ R8, R8, UR21 ;  /* 0x0000001508087c20 */ /* 0x000fe20008410000 */
        /* <DEDUP_REMOVED lines=34> */
[C---:B-1----:R-:W-:Y:S01]  /*5790*/  FADD.FTZ R14, R20.reuse, R7 ;  /* 0x00000007140e7221 */ /* 0x042fe20000010000 */
[----:B------:R-:W-:Y:S01]  /*57a0*/  F2FP.F16.F32.PACK_AB R5, R20, R5 ;  /* 0x000000051405723e */ /* 0x000fe200000000ff */
[----:B------:R-:W-:Y:S01]  /*57b0*/  FFMA.FTZ R20, R34, UR21, -R10 ;  /* 0x0000001522147c23 */ /* 0x000fe2000801080a */
[-C--:B------:R-:W-:Y:S01]  /*57c0*/  FMUL.FTZ R122, R122, R9.reuse ;  /* 0x000000097a7a7220 */ /* 0x080fe20000410000 */
[-C--:B------:R-:W-:Y:S01]  /*57d0*/  FMUL.FTZ R123, R123, R9.reuse ;  /* 0x000000097b7b7220 */ /* 0x080fe20000410000 */
[-C--:B------:R-:W-:Y:S01]  /*57e0*/  FMUL.FTZ R126, R126, R9.reuse ;  /* 0x000000097e7e7220 */ /* 0x080fe20000410000 */
[-C--:B------:R-:W-:Y:S01]  /*57f0*/  FMUL.FTZ R127, R127, R9.reuse ;  /* 0x000000097f7f7220 */ /* 0x080fe20000410000 */
[----:B------:R-:W1:Y:S01]  /*5800*/  MUFU.EX2 R25, R25 ;  /* 0x0000001900197308 */ /* 0x000e620000000800 */
[-C--:B------:R-:W-:Y:S01]  /*5810*/  FMUL.FTZ R130, R130, R9.reuse ;  /* 0x0000000982827220 */ /* 0x080fe20000410000 */
[-C--:B------:R-:W-:Y:S01]  /*5820*/  FMUL.FTZ R131, R131, R9.reuse ;  /* 0x0000000983837220 */ /* 0x080fe20000410000 */
[-C--:B------:R-:W-:Y:S01]  /*5830*/  FMUL.FTZ R134, R134, R9.reuse ;  /* 0x0000000986867220 */ /* 0x080fe20000410000 */
[-C--:B------:R-:W-:Y:S01]  /*5840*/  FMUL.FTZ R135, R135, R9.reuse ;  /* 0x0000000987877220 */ /* 0x080fe20000410000 */
[-C--:B------:R-:W-:Y:S01]  /*5850*/  FMUL.FTZ R138, R138, R9.reuse ;  /* 0x000000098a8a7220 */ /* 0x080fe20000410000 */
[-C--:B------:R-:W-:Y:S01]  /*5860*/  FMUL.FTZ R139, R139, R9.reuse ;  /* 0x000000098b8b7220 */ /* 0x080fe20000410000 */
[-C--:B------:R-:W-:Y:S01]  /*5870*/  FMUL.FTZ R142, R142, R9.reuse ;  /* 0x000000098e8e7220 */ /* 0x080fe20000410000 */
[----:B------:R-:W2:Y:S01]  /*5880*/  MUFU.EX2 R28, R28 ;  /* 0x0000001c001c7308 */ /* 0x000ea20000000800 */
[----:B0-----:R-:W-:Y:S01]  /*5890*/  FFMA.FTZ R6, R8, R6, R24 ;  /* 0x0000000608067223 */ /* 0x001fe20000010018 */
[-C--:B------:R-:W-:Y:S01]  /*58a0*/  FMUL.FTZ R143, R143, R9.reuse ;  /* 0x000000098f8f7220 */ /* 0x080fe20000410000 */
[-C--:B------:R-:W-:Y:S01]  /*58b0*/  FMUL.FTZ R146, R146, R9.reuse ;  /* 0x0000000992927220 */ /* 0x080fe20000410000 */
[-C--:B------:R-:W-:Y:S01]  /*58c0*/  FMUL.FTZ R147, R147, R9.reuse ;  /* 0x0000000993937220 */ /* 0x080fe20000410000 */
[-C--:B------:R-:W-:Y:S01]  /*58d0*/  FMUL.FTZ R150, R150, R9.reuse ;  /* 0x0000000996967220 */ /* 0x080fe20000410000 */
[----:B------:R-:W-:Y:S01]  /*58e0*/  FMUL.FTZ R151, R151, R9 ;  /* 0x0000000997977220 */ /* 0x000fe20000410000 */
[----:B------:R-:W-:Y:S01]  /*58f0*/  FMUL.FTZ R120, R120, R8 ;  /* 0x0000000878787220 */ /* 0x000fe20000410000 */
[----:B------:R-:W0:Y:S01]  /*5900*/  MUFU.EX2 R29, R29 ;  /* 0x0000001d001d7308 */ /* 0x000e220000000800 */
[C---:B-1----:R-:W-:Y:S01]  /*5910*/  FADD.FTZ R13, R25.reuse, R6 ;  /* 0x00000006190d7221 */ /* 0x042fe20000010000 */
[----:B------:R-:W-:Y:S01]  /*5920*/  F2FP.F16.F32.PACK_AB R4, R25, R24 ;  /* 0x000000181904723e */ /* 0x000fe200000000ff */
[--C-:B------:R-:W-:Y:S01]  /*5930*/  FFMA.FTZ R24, R43, UR21, -R10.reuse ;  /* 0x000000152b187c23 */ /* 0x100fe2000801080a */
[--C-:B------:R-:W-:Y:S01]  /*5940*/  FFMA.FTZ R43, R46, UR21, -R10.reuse ;  /* 0x000000152e2b7c23 */ /* 0x100fe2000801080a */
[--C-:B------:R-:W-:Y:S01]  /*5950*/  FFMA.FTZ R25, R47, UR21, -R10.reuse ;  /* 0x000000152f197c23 */ /* 0x100fe2000801080a */
[--C-:B------:R-:W-:Y:S01]  /*5960*/  FFMA.FTZ R47, R83, UR21, -R10.reuse ;  /* 0x00000015532f7c23 */ /* 0x100fe2000801080a */
[--C-:B------:R-:W-:Y:S01]  /*5970*/  FFMA.FTZ R83, R86, UR21, -R10.reuse ;  /* 0x0000001556537c23 */ /* 0x100fe2000801080a */
[----:B------:R-:W1:Y:S01]  /*5980*/  MUFU.EX2 R11, R11 ;  /* 0x0000000b000b7308 */ /* 0x000e620000000800 */
[----:B--2---:R-:W-:Y:S01]  /*5990*/  FADD.FTZ R34, R28, R13 ;  /* 0x0000000d1c227221 */ /* 0x004fe20000010000 */
[--C-:B------:R-:W-:Y:S01]  /*59a0*/  FFMA.FTZ R13, R75, UR21, -R10.reuse ;  /* 0x000000154b0d7c23 */ /* 0x100fe2000801080a */
[--C-:B------:R-:W-:Y:S01]  /*59b0*/  FFMA.FTZ R75, R78, UR21, -R10.reuse ;  /* 0x000000154e4b7c23 */ /* 0x100fe2000801080a */
[----:B------:R-:W-:Y:S01]  /*59c0*/  FFMA.FTZ R46, R87, UR21, -R10 ;  /* 0x00000015572e7c23 */ /* 0x000fe2000801080a */
[-C--:B------:R-:W-:Y:S01]  /*59d0*/  FMUL.FTZ R121, R121, R8.reuse ;  /* 0x0000000879797220 */ /* 0x080fe20000410000 */
[-C--:B------:R-:W-:Y:S01]  /*59e0*/  FMUL.FTZ R124, R124, R8.reuse ;  /* 0x000000087c7c7220 */ /* 0x080fe20000410000 */
[----:B------:R-:W-:Y:S01]  /*59f0*/  FMUL.FTZ R125, R125, R8 ;  /* 0x000000087d7d7220 */ /* 0x000fe20000410000 */
[----:B------:R-:W2:Y:S01]  /*5a00*/  MUFU.EX2 R12, R12 ;  /* 0x0000000c000c7308 */ /* 0x000ea20000000800 */
[C---:B0-----:R-:W-:Y:S01]  /*5a10*/  F2FP.F16.F32.PACK_AB R6, R29.reuse, R28 ;  /* 0x0000001c1d06723e */ /* 0x041fe200000000ff */
[----:B------:R-:W-:Y:S01]  /*5a20*/  FADD.FTZ R34, R29, R34 ;  /* 0x000000221d227221 */ /* 0x000fe20000010000 */
[----:B------:R-:W-:Y:S01]  /*5a30*/  FFMA.FTZ R29, R82, UR21, -R10 ;  /* 0x00000015521d7c23 */ /* 0x000fe2000801080a */
[-C--:B------:R-:W-:Y:S01]  /*5a40*/  FMUL.FTZ R128, R128, R8.reuse ;  /* 0x0000000880807220 */ /* 0x080fe20000410000 */
[-C--:B------:R-:W-:Y:S01]  /*5a50*/  FMUL.FTZ R129, R129, R8.reuse ;  /* 0x0000000881817220 */ /* 0x080fe20000410000 */
[-C--:B------:R-:W-:Y:S01]  /*5a60*/  FMUL.FTZ R132, R132, R8.reuse ;  /* 0x0000000884847220 */ /* 0x080fe20000410000 */
[-C--:B------:R-:W-:Y:S01]  /*5a70*/  FMUL.FTZ R133, R133, R8.reuse ;  /* 0x0000000885857220 */ /* 0x080fe20000410000 */
[----:B------:R-:W0:Y:S01]  /*5a80*/  MUFU.EX2 R32, R32 ;  /* 0x0000002000207308 */ /* 0x000e220000000800 */
[----:B-1----:R-:W-:Y:S01]  /*5a90*/  FADD.FTZ R28, R11, R14 ;  /* 0x0000000e0b1c7221 */ /* 0x002fe20000010000 */
[----:B------:R-:W-:Y:S01]  /*5aa0*/  FFMA.FTZ R14, R79, UR21, -R10 ;  /* 0x000000154f0e7c23 */ /* 0x000fe2000801080a */
[-C--:B------:R-:W-:Y:S01]  /*5ab0*/  FMUL.FTZ R136, R136, R8.reuse ;  /* 0x0000000888887220 */ /* 0x080fe20000410000 */
[-C--:B------:R-:W-:Y:S01]  /*5ac0*/  FMUL.FTZ R137, R137, R8.reuse ;  /* 0x0000000889897220 */ /* 0x080fe20000410000 */
[-C--:B------:R-:W-:Y:S01]  /*5ad0*/  FMUL.FTZ R140, R140, R8.reuse ;  /* 0x000000088c8c7220 */ /* 0x080fe20000410000 */
[-C--:B------:R-:W-:Y:S01]  /*5ae0*/  FMUL.FTZ R141, R141, R8.reuse ;  /* 0x000000088d8d7220 */ /* 0x080fe20000410000 */
[-C--:B------:R-:W-:Y:S01]  /*5af0*/  FMUL.FTZ R144, R144, R8.reuse ;  /* 0x0000000890907220 */ /* 0x080fe20000410000 */
[----:B------:R-:W1:Y:S01]  /*5b00*/  MUFU.EX2 R20, R20 ;  /* 0x0000001400147308 */ /* 0x000e620000000800 */
[C---:B--2---:R-:W-:Y:S01]  /*5b10*/  F2FP.F16.F32.PACK_AB R7, R12.reuse, R11 ;  /* 0x0000000b0c07723e */ /* 0x044fe200000000ff */
[----:B------:R-:W-:Y:S01]  /*5b20*/  FADD.FTZ R55, R12, R28 ;  /* 0x0000001c0c377221 */ /* 0x000fe20000010000 */
[-C--:B------:R-:W-:Y:S01]  /*5b30*/  FMUL.FTZ R145, R145, R8.reuse ;  /* 0x0000000891917220 */ /* 0x080fe20000410000 */
[-C--:B------:R-:W-:Y:S01]  /*5b40*/  FMUL.FTZ R148, R148, R8.reuse ;  /* 0x0000000894947220 */ /* 0x080fe20000410000 */
[----:B------:R-:W-:Y:S01]  /*5b50*/  FMUL.FTZ R149, R149, R8 ;  /* 0x0000000895957220 */ /* 0x000fe20000410000 */
[----:B------:R2:W-:Y:S01]  /*5b60*/  STSM.16.M88.4 [R2+0x1e800], R4 ;  /* 0x01e8000402007844 */ /* 0x0005e20000000200 */
[----:B------:R-:W-:Y:S01]  /*5b70*/  IMAD.MOV.U32 R9, RZ, RZ, R0 ;  /* 0x000000ffff097224 */ /* 0x000fe200078e0000 */
[----:B------:R-:W3:Y:S01]  /*5b80*/  MUFU.EX2 R33, R33 ;  /* 0x0000002100217308 */ /* 0x000ee20000000800 */
[----:B0-----:R-:W-:-:S07]  /*5b90*/  FADD.FTZ R34, R32, R34 ;  /* 0x0000002220227221 */ /* 0x001fce0000010000 */
[----:B------:R-:W0:Y:S01]  /*5ba0*/  MUFU.EX2 R21, R21 ;  /* 0x0000001500157308 */ /* 0x000e220000000800 */
[----:B-1----:R-:W-:Y:S01]  /*5bb0*/  FADD.FTZ R12, R20, R55 ;  /* 0x00000037140c7221 */ /* 0x002fe20000010000 */
[--C-:B--2---:R-:W-:Y:S01]  /*5bc0*/  FFMA.FTZ R7, R42, UR21, -R10.reuse ;  /* 0x000000152a077c23 */ /* 0x104fe2000801080a */
[----:B------:R-:W-:-:S05]  /*5bd0*/  FFMA.FTZ R6, R50, UR21, -R10 ;  /* 0x0000001532067c23 */ /* 0x000fca000801080a */
[----:B------:R-:W1:Y:S01]  /*5be0*/  MUFU.EX2 R36, R36 ;  /* 0x0000002400247308 */ /* 0x000e620000000800 */
[C---:B---3--:R-:W-:Y:S01]  /*5bf0*/  FADD.FTZ R55, R33.reuse, R34 ;  /* 0x0000002221377221 */ /* 0x048fe20000010000 */
[----:B------:R-:W-:Y:S01]  /*5c00*/  F2FP.F16.F32.PACK_AB R32, R33, R32 ;  /* 0x000000202120723e */ /* 0x000fe200000000ff */
[--C-:B------:R-:W-:Y:S01]  /*5c10*/  FFMA.FTZ R5, R58, UR21, -R10.reuse ;  /* 0x000000153a057c23 */ /* 0x100fe2000801080a */
[--C-:B------:R-:W-:Y:S01]  /*5c20*/  FFMA.FTZ R4, R66, UR21, -R10.reuse ;  /* 0x0000001542047c23 */ /* 0x100fe2000801080a */
[--C-:B------:R-:W-:Y:S01]  /*5c30*/  FFMA.FTZ R42, R91, UR21, -R10.reuse ;  /* 0x000000155b2a7c23 */ /* 0x100fe2000801080a */
[--C-:B------:R-:W-:Y:S01]  /*5c40*/  FFMA.FTZ R91, R94, UR21, -R10.reuse ;  /* 0x000000155e5b7c23 */ /* 0x100fe2000801080a */
[----:B------:R-:W-:Y:S01]  /*5c50*/  FFMA.FTZ R10, R119, UR21, -R10 ;  /* 0x00000015770a7c23 */ /* 0x000fe2000801080a */
        /* <DEDUP_REMOVED lines=45> */
[----:B------:R-:W-:-:S05]  /*5f30*/  F2FP.F16.F32.PACK_AB R34, R37, R36 ;  /* 0x000000242522723e */ /* 0x000fca00000000ff */
[----:B------:R3:W-:Y:S01]  /*5f40*/  STSM.16.M88.4 [R22], R32 ;  /* 0x0000002016007844 */ /* 0x0007e20000000200 */
        /* <DEDUP_REMOVED lines=88> */
[----:B------:R2:W4:Y:S01]  /*64d0*/  MUFU.EX2 R28, R42 ;  /* 0x0000002a001c7308 */ /* 0x0005220000000800 */
[----:B0-----:R-:W-:-:S07]  /*64e0*/  FADD.FTZ R5, R12, R5 ;  /* 0x000000050c057221 */ /* 0x001fce0000010000 */
[----:B------:R-:W0:Y:S01]  /*64f0*/  MUFU.EX2 R92, R92 ;  /* 0x0000005c005c7308 */ /* 0x000e220000000800 */
[----:B-1----:R-:W-:Y:S01]  /*6500*/  FADD.FTZ R7, R89, R4 ;  /* 0x0000000459077221 */ /* 0x002fe20000010000 */
[----:B--2---:R-:W-:Y:S02]  /*6510*/  F2FP.F16.F32.PACK_AB R42, R45, R44 ;  /* 0x0000002c2d2a723e */ /* 0x004fe400000000ff */
[----:B------:R-:W-:-:S03]  /*6520*/  F2FP.F16.F32.PACK_AB R88, R89, R88 ;  /* 0x000000585958723e */ /* 0x000fc600000000ff */
[----:B------:R3:W-:Y:S01]  /*6530*/  STSM.16.M88.4 [R17], R40 ;  /* 0x0000002811007844 */ /* 0x0007e20000000200 */
[----:B------:R-:W1:Y:S01]  /*6540*/  MUFU.EX2 R91, R91 ;  /* 0x0000005b005b7308 */ /* 0x000e620000000800 */
[C---:B----4-:R-:W-:Y:S01]  /*6550*/  FADD.FTZ R4, R28.reuse, R5 ;  /* 0x000000051c047221 */ /* 0x050fe20000010000 */
[----:B------:R-:W-:Y:S01]  /*6560*/  F2FP.F16.F32.PACK_AB R89, R28, R12 ;  /* 0x0000000c1c59723e */ /* 0x000fe200000000ff */
[----:B------:R3:W-:Y:S04]  /*6570*/  STSM.16.M88.4 [R16], R48 ;  /* 0x0000003010007844 */ /* 0x0007e80000000200 */
[----:B------:R3:W-:Y:S01]  /*6580*/  STSM.16.M88.4 [R2+0x24800], R56 ;  /* 0x0248003802007844 */ /* 0x0007e20000000200 */
[----:B------:R-:W2:Y:S01]  /*6590*/  MUFU.EX2 R93, R93 ;  /* 0x0000005d005d7308 */ /* 0x000ea20000000800 */
[----:B0-----:R-:W-:-:S02]  /*65a0*/  FADD.FTZ R6, R92, R7 ;  /* 0x000000075c067221 */ /* 0x001fc40000010000 */
[----:B------:R3:W-:Y:S04]  /*65b0*/  STSM.16.M88.4 [R153], R64 ;  /* 0x0000004099007844 */ /* 0x0007e80000000200 */
[----:B------:R3:W-:Y:S01]  /*65c0*/  STSM.16.M88.4 [R17+0x6000], R72 ;  /* 0x0060004811007844 */ /* 0x0007e20000000200 */
[----:B------:R-:W0:Y:S01]  /*65d0*/  MUFU.EX2 R95, R95 ;  /* 0x0000005f005f7308 */ /* 0x000e220000000800 */
[----:B-1----:R-:W-:Y:S02]  /*65e0*/  FADD.FTZ R4, R91, R4 ;  /* 0x000000045b047221 */ /* 0x002fe40000010000 */
[----:B------:R3:W-:Y:S05]  /*65f0*/  STSM.16.M88.4 [R16+0x6000], R80 ;  /* 0x0060005010007844 */ /* 0x0007ea0000000200 */
[----:B------:R-:W1:Y:S01]  /*6600*/  MUFU.EX2 R96, R96 ;  /* 0x0000006000607308 */ /* 0x000e620000000800 */
[C---:B--2---:R-:W-:Y:S01]  /*6610*/  FADD.FTZ R5, R93.reuse, R6 ;  /* 0x000000065d057221 */ /* 0x044fe20000010000 */
[----:B------:R-:W-:-:S06]  /*6620*/  F2FP.F16.F32.PACK_AB R90, R93, R92 ;  /* 0x0000005c5d5a723e */ /* 0x000fcc00000000ff */
[----:B------:R-:W2:Y:S01]  /*6630*/  MUFU.EX2 R98, R98 ;  /* 0x0000006200627308 */ /* 0x000ea20000000800 */
[C---:B0-----:R-:W-:Y:S01]  /*6640*/  FADD.FTZ R7, R95.reuse, R4 ;  /* 0x000000045f077221 */ /* 0x041fe20000010000 */
[----:B------:R-:W-:-:S05]  /*6650*/  F2FP.F16.F32.PACK_AB R91, R95, R91 ;  /* 0x0000005b5f5b723e */ /* 0x000fca00000000ff */
[----:B------:R3:W-:Y:S01]  /*6660*/  STSM.16.M88.4 [R2+0x2a800], R88 ;  /* 0x02a8005802007844 */ /* 0x0007e20000000200 */
        /* <DEDUP_REMOVED lines=19> */
[----:B------:R-:W-:-:S05]  /*67a0*/  F2FP.F16.F32.PACK_AB R99, R103, R102 ;  /* 0x000000666763723e */ /* 0x000fca00000000ff */
[----:B------:R3:W-:Y:S01]  /*67b0*/  STSM.16.M88.4 [R152], R96 ;  /* 0x0000006098007844 */ /* 0x0007e20000000200 */
        /* <DEDUP_REMOVED lines=19> */
[----:B------:R-:W-:-:S05]  /*68f0*/  F2FP.F16.F32.PACK_AB R107, R111, R11 ;  /* 0x0000000b6f6b723e */ /* 0x000fca00000000ff */
[----:B------:R3:W-:Y:S01]  /*6900*/  STSM.16.M88.4 [R17+0xc000], R104 ;  /* 0x00c0006811007844 */ /* 0x0007e20000000200 */
[----:B------:R-:W1:Y:S01]  /*6910*/  MUFU.EX2 R113, R113 ;  /* 0x0000007100717308 */ /* 0x000e620000000800 */
[----:B--2---:R-:W-:-:S07]  /*6920*/  FADD.FTZ R4, R112, R5 ;  /* 0x0000000570047221 */ /* 0x004fce0000010000 */
[----:B------:R-:W2:Y:S01]  /*6930*/  MUFU.EX2 R115, R115 ;  /* 0x0000007300737308 */ /* 0x000ea20000000800 */
[----:B0-----:R-:W-:-:S07]  /*6940*/  FADD.FTZ R6, R13, R6 ;  /* 0x000000060d067221 */ /* 0x001fce0000010000 */
[----:B------:R-:W-:Y:S01]  /*6950*/  MUFU.EX2 R116, R116 ;  /* 0x0000007400747308 */ /* 0x000fe20000000800 */
[C---:B-1----:R-:W-:Y:S01]  /*6960*/  FADD.FTZ R5, R113.reuse, R4 ;  /* 0x0000000471057221 */ /* 0x042fe20000010000 */
[----:B------:R-:W-:Y:S01]  /*6970*/  F2FP.F16.F32.PACK_AB R112, R113, R112 ;  /* 0x000000707170723e */ /* 0x000fe200000000ff */
[----:B------:R-:W-:-:S05]  /*6980*/  IMAD.MOV.U32 R4, RZ, RZ, R3 ;  /* 0x000000ffff047224 */ /* 0x000fca00078e0003 */
[----:B------:R-:W0:Y:S01]  /*6990*/  MUFU.EX2 R117, R117 ;  /* 0x0000007500757308 */ /* 0x000e220000000800 */
[C---:B--2---:R-:W-:Y:S01]  /*69a0*/  FADD.FTZ R6, R115.reuse, R6 ;  /* 0x0000000673067221 */ /* 0x044fe20000010000 */
[----:B------:R-:W-:-:S06]  /*69b0*/  F2FP.F16.F32.PACK_AB R113, R115, R13 ;  /* 0x0000000d7371723e */ /* 0x000fcc00000000ff */
[----:B------:R-:W1:Y:S08]  /*69c0*/  MUFU.EX2 R21, R118 ;  /* 0x0000007600157308 */ /* 0x000e700000000800 */
[----:B------:R-:W2:Y:S01]  /*69d0*/  MUFU.EX2 R10, R10 ;  /* 0x0000000a000a7308 */ /* 0x000ea20000000800 */
[----:B0-----:R-:W-:Y:S01]  /*69e0*/  F2FP.F16.F32.PACK_AB R114, R117, R116 ;  /* 0x000000747572723e */ /* 0x001fe200000000ff */
[----:B------:R-:W-:Y:S01]  /*69f0*/  FADD.FTZ R116, R116, R5 ;  /* 0x0000000574747221 */ /* 0x000fe20000010000 */
[----:B-1----:R-:W-:-:S03]  /*6a00*/  FADD.FTZ R7, R21, R6 ;  /* 0x0000000615077221 */ /* 0x002fc60000010000 */
[----:B------:R-:W-:Y:S01]  /*6a10*/  FADD.FTZ R6, R117, R116 ;  /* 0x0000007475067221 */ /* 0x000fe20000010000 */
[C---:B--2---:R-:W-:Y:S01]  /*6a20*/  F2FP.F16.F32.PACK_AB R115, R10.reuse, R21 ;  /* 0x000000150a73723e */ /* 0x044fe200000000ff */
[----:B------:R-:W-:-:S04]  /*6a30*/  FADD.FTZ R7, R10, R7 ;  /* 0x000000070a077221 */ /* 0x000fc80000010000 */
[----:B------:R3:W-:Y:S01]  /*6a40*/  STSM.16.M88.4 [R16+0xc000], R112 ;  /* 0x00c0007010007844 */ /* 0x0007e20000000200 */
[----:B------:R0:W-:Y:S06]  /*6a50*/  MEMBAR.ALL.CTA ;  /* 0x0000000000007992 */ /* 0x0001ec0000008000 */
[----:B0-----:R-:W0:Y:S02]  /*6a60*/  FENCE.VIEW.ASYNC.S ;  /* 0x00000000000073c6 */ /* 0x001e240000000000 */
[----:B0-----:R-:W-:Y:S01]  /*6a70*/  NOP ;  /* 0x0000000000007918 */ /* 0x001fe20000000000 */
[----:B------:R-:W-:Y:S05]  /*6a80*/  @P2 BRA `(.L_x_12676) ;  /* 0xffffffd400902947 */ /* 0x000fea000383ffff */
.L_x_12667:
[----:B------:R-:W-:Y:S06]  /*6a90*/  BAR.ARV 0x8, 0x200 ;  /* 0x0208000000007b1d */ /* 0x000fec0000002000 */
[----:B------:R-:W-:Y:S05]  /*6aa0*/  @!P0 BRA `(.L_x_12677) ;  /* 0x0000000000048947 */ /* 0x000fea0003800000 */
[----:B------:R-:W-:Y:S01]  /*6ab0*/  BPT.TRAP 0x1 ;  /* 0x000000040000795c */ /* 0x000fe20000300000 */
.L_x_12677:
[----:B------:R-:W-:Y:S01]  /*6ac0*/  ULEA UR12, UR39, UR40, 0x3 ;  /* 0x00000028270c7291 */ /* 0x000fe2000f8e183f */
[----:B------:R-:W-:-:S05]  /*6ad0*/  IMAD.U32 R4, RZ, RZ, UR38 ;  /* 0x00000026ff047e24 */ /* 0x000fca000f8e00ff */
[----:B------:R-:W-:-:S04]  /*6ae0*/  SHF.L.U32 R4, R4, 0x1f, RZ ;  /* 0x0000001f04047819 */ /* 0x000fc800000006ff */
[----:B------:R1:W2:Y:S01]  /*6af0*/  SYNCS.PHASECHK.TRANS64.TRYWAIT P2, [UR12+0x30850], R4 ;  /* 0x03085004ff0075a7 */ /* 0x0002a2000804014c */
[----:B------:R-:W-:Y:S05]  /*6b00*/  @!P0 BRA `(.L_x_12678) ;  /* 0x0000000000048947 */ /* 0x000fea0003800000 */
[----:B------:R-:W-:Y:S01]  /*6b10*/  BPT.TRAP 0x1 ;  /* 0x000000040000795c */ /* 0x000fe20000300000 */
.L_x_12678:
[----:B--2---:R-:W-:Y:S05]  /*6b20*/  @P2 BRA `(.L_x_12679) ;  /* 0x0000000000082947 */ /* 0x004fea0003800000 */
[----:B------:R-:W2:Y:S02]  /*6b30*/  SYNCS.PHASECHK.TRANS64.TRYWAIT P0, [UR12+0x30850], R4 ;  /* 0x03085004ff0075a7 */ /* 0x000ea4000800014c */
[----:B--2---:R-:W-:Y:S05]  /*6b40*/  @!P0 BRA `(.L_x_12680) ;  /* 0x0000004c00e88947 */ /* 0x004fea0003800000 */
.L_x_12679:
[----:B------:R-:W-:Y:S01]  /*6b50*/  R2UR UR4, R15 ;  /* 0x000000000f0472ca */ /* 0x000fe200000e0000 */
[----:B------:R-:W-:Y:S01]  /*6b60*/  UIADD3 UR5, UR40, 0x400, URZ ;  /* 0x0000040028057890 */ /* 0x000fe2000fffe03f */
[----:B------:R-:W-:Y:S01]  /*6b70*/  WARPGROUP.ARRIVE ;  /* 0x00000000000079c5 */ /* 0x000fe20000000000 */
[----:B------:R-:W-:Y:S01]  /*6b80*/  UMOV UR7, 0x40000040 ;  /* 0x4000004000077882 */ /* 0x000fe20000000000 */
[----:B------:R-:W-:Y:S01]  /*6b90*/  UMOV UR11, 0x40000040 ;  /* 0x40000040000b7882 */ /* 0x000fe20000000000 */
[----:B------:R-:W-:Y:S01]  /*6ba0*/  USHF.R.U32.HI UR5, URZ, 0x4, UR5 ;  /* 0x000000043f057899 */ /* 0x000fe20008011605 */
[----:B------:R-:W4:Y:S01]  /*6bb0*/  LDL R13, [R1+0xc] ;  /* 0x00000c00010d7983 */ /* 0x000f220000100800 */
[----:B------:R-:W-:Y:S01]  /*6bc0*/  UMOV UR9, 0x40000040 ;  /* 0x4000004000097882 */ /* 0x000fe20000000000 */
[----:B------:R-:W5:Y:S01]  /*6bd0*/  LDC R19, c[0x0][0xbe8] ;  /* 0x0002fa00ff137b82 */ /* 0x000f620000000800 */
[----:B------:R-:W-:Y:S01]  /*6be0*/  ULOP3.LUT UR5, UR5, 0x3fff, URZ, 0xc0, !UPT ;  /* 0x00003fff05057892 */ /* 0x000fe2000f8ec03f */
[----:B---3--:R-:W3:Y:S01]  /*6bf0*/  LDL R32, [R1+0x8] ;  /* 0x0000080001207983 */ /* 0x008ee20000100800 */
[----:B------:R-:W-:Y:S01]  /*6c00*/  IMAD.MOV.U32 R20, RZ, RZ, -0x800000 ;  /* 0xff800000ff147424 */ /* 0x000fe200078e00ff */
[----:B------:R-:W-:Y:S01]  /*6c10*/  CS2R R10, SRZ ;  /* 0x00000000000a7805 */ /* 0x000fe2000001ff00 */
[----:B------:R-:W-:Y:S01]  /*6c20*/  UIADD3 UR4, UR4, 0x1e800, URZ ;  /* 0x0001e80004047890 */ /* 0x000fe2000fffe03f */
[----:B------:R-:W3:Y:S01]  /*6c30*/  LDL R40, [R1+0x4] ;  /* 0x0000040001287983 */ /* 0x000ee20000100800 */
[----:B------:R-:W-:Y:S01]  /*6c40*/  UIMAD UR6, UR39, 0x600, UR5 ;  /* 0x00000600270678a4 */ /* 0x000fe2000f8e0205 */
[----:B------:R-:W-:Y:S01]  /*6c50*/  IMAD.MOV.U32 R21, RZ, RZ, -0x800000 ;  /* 0xff800000ff157424 */ /* 0x000fe200078e00ff */
[----:B------:R-:W-:Y:S01]  /*6c60*/  USHF.R.U32.HI UR4, URZ, 0x4, UR4 ;  /* 0x000000043f047899 */ /* 0x000fe20008011604 */
[----:B--2---:R-:W2:Y:S01]  /*6c70*/  SHFL.BFLY PT, R5, R6, 0x2, 0x1f ;  /* 0x0c401f0006057f89 */ /* 0x004ea200000e0000 */
[----:B------:R-:W-:Y:S01]  /*6c80*/  UMOV UR5, 0x40000040 ;  /* 0x4000004000057882 */ /* 0x000fe20000000000 */
[----:B------:R-:W-:Y:S01]  /*6c90*/  UIADD3 UR10, UR6, 0x80, URZ ;  /* 0x00000080060a7890 */ /* 0x000fe2000fffe03f */
[----:B------:R-:W0:Y:S01]  /*6ca0*/  LDC.64 R36, c[0x0][0xb98] ;  /* 0x0002e600ff247b82 */ /* 0x000e220000000a00 */
[----:B------:R-:W-:Y:S01]  /*6cb0*/  ULOP3.LUT UR4, UR4, 0x3fff, URZ, 0xc0, !UPT ;  /* 0x00003fff04047892 */ /* 0x000fe2000f8ec03f */
[----:B------:R-:W1:Y:S03]  /*6cc0*/  SHFL.BFLY PT, R8, R7, 0x2, 0x1f ;  /* 0x0c401f0007087f89 */ /* 0x000e6600000e0000 */
[----:B------:R-:W-:-:S04]  /*6cd0*/  ULOP3.LUT UR4, UR4, 0x10000, URZ, 0xfc, !UPT ;  /* 0x0001000004047892 */ /* 0x000fc8000f8efc3f */
[----:B------:R-:W-:-:S05]  /*6ce0*/  UIADD3 UR8, UR4, 0x2, URZ ;  /* 0x0000000204087890 */ /* 0x000fca000fffe03f */
[----:B------:R-:W-:Y:S03]  /*6cf0*/  HGMMA.64x64x16.F32 R120, gdesc[UR4].tnspB, R120, gsb0 ;  /* 0x40e00000047879f0 */ /* 0x000fe60008000878 */
[----:B------:R-:W5:Y:S01]  /*6d00*/  S2UR UR5, SR_SWINHI ;  /* 0x00000000000579c3 */ /* 0x000f620000002f00 */
[----:B------:R-:W-:Y:S01]  /*6d10*/  UIADD3 UR7, -UR45, URZ, URZ ;  /* 0x0000003f2d077290 */ /* 0x000fe2000fffe13f */
[----:B--2---:R-:W-:-:S05]  /*6d20*/  FADD.FTZ R5, R5, R6 ;  /* 0x0000000605057221 */ /* 0x004fca0000010000 */
[----:B-1----:R-:W1:Y:S01]  /*6d30*/  SHFL.BFLY PT, R4, R5, 0x1, 0x1f ;  /* 0x0c201f0005047f89 */ /* 0x002e6200000e0000 */
[----:B------:R-:W-:Y:S02]  /*6d40*/  FADD.FTZ R8, R8, R7 ;  /* 0x0000000708087221 */ /* 0x000fe40000010000 */
[----:B------:R-:W2:Y:S03]  /*6d50*/  LDC R7, c[0x0][0xc38] ;  /* 0x00030e00ff077b82 */ /* 0x000ea60000000800 */
[----:B------:R-:W5:Y:S01]  /*6d60*/  SHFL.BFLY PT, R9, R8, 0x1, 0x1f ;  /* 0x0c201f0008097f89 */ /* 0x000f6200000e0000 */
[----:B-1----:R-:W-:Y:S01]  /*6d70*/  FADD.FTZ R12, R5, R4 ;  /* 0x00000004050c7221 */ /* 0x002fe20000010000 */
[----:B------:R-:W-:-:S04]  /*6d80*/  IMAD.U32 R5, RZ, RZ, UR21 ;  /* 0x00000015ff057e24 */ /* 0x000fc8000f8e00ff */
[----:B------:R-:W-:Y:S01]  /*6d90*/  FSETP.NE.FTZ.AND P0, PT, R12, RZ, PT ;  /* 0x000000ff0c00720b */ /* 0x000fe20003f15000 */
[----:B-----5:R-:W-:-:S05]  /*6da0*/  FADD.FTZ R9, R8, R9 ;  /* 0x0000000908097221 */ /* 0x020fca0000010000 */
[----:B------:R-:W-:-:S07]  /*6db0*/  FSETP.NE.FTZ.AND P2, PT, R9, RZ, PT ;  /* 0x000000ff0900720b */ /* 0x000fce0003f55000 */
[----:B------:R-:W1:Y:S01]  /*6dc0*/  @P0 MUFU.LG2 R4, R12 ;  /* 0x0000000c00040308 */ /* 0x000e620000000c00 */
[----:B------:R-:W-:-:S07]  /*6dd0*/  @P0 FMUL.FTZ R5, R5, 0.69314718246459960938 ;  /* 0x3f31721805050820 */ /* 0x000fce0000410000 */
[----:B------:R-:W5:Y:S08]  /*6de0*/  @P2 MUFU.LG2 R6, R9 ;  /* 0x0000000900062308 */ /* 0x000f700000000c00 */
[----:B------:R0:W-:Y:S01]  /*6df0*/  @P2 MUFU.RCP R10, R9 ;  /* 0x00000009000a2308 */ /* 0x0001e20000001000 */
[----:B-1----:R-:W-:-:S04]  /*6e00*/  @P0 FMUL.FTZ R4, R4, 0.69314718246459960938 ;  /* 0x3f31721804040820 */ /* 0x002fc80000410000 */
[----:B------:R-:W-:Y:S01]  /*6e10*/  @P0 FFMA.FTZ R20, R5, R0, R4 ;  /* 0x0000000005140223 */ /* 0x000fe20000010004 */
[----:B------:R-:W-:Y:S02]  /*6e20*/  WARPGROUP.DEPBAR.LE gsb0, 0x0 ;  /* 0x00008000000079c5 */ /* 0x000fe40000010000 */
[----:B------:R-:W-:Y:S01]  /*6e30*/  WARPGROUP.ARRIVE ;  /* 0x00000000000079c5 */ /* 0x000fe20000000000 */
[----:B------:R-:W-:Y:S02]  /*6e40*/  IMAD.U32 R5, RZ, RZ, UR21 ;  /* 0x00000015ff057e24 */ /* 0x000fe4000f8e00ff */
[----:B-----5:R-:W-:Y:S01]  /*6e50*/  @P2 FMUL.FTZ R6, R6, 0.69314718246459960938 ;  /* 0x3f31721806062820 */ /* 0x020fe20000410000 */
[----:B------:R-:W-:Y:S01]  /*6e60*/  IMAD.SHL.U32 R0, R154, 0x8, RZ ;  /* 0x000000089a007824 */ /* 0x000fe200078e00ff */
[----:B------:R1:W5:Y:S01]  /*6e70*/  @P0 MUFU.RCP R11, R12 ;  /* 0x0000000c000b0308 */ /* 0x0003620000001000 */
[----:B------:R-:W-:Y:S01]  /*6e80*/  @P2 FMUL.FTZ R5, R5, 0.69314718246459960938 ;  /* 0x3f31721805052820 */ /* 0x000fe20000410000 */
[----:B------:R-:W-:Y:S01]  /*6e90*/  HGMMA.64x64x16.F32 R120, gdesc[UR8].tnspB, R120, gsb0 ;  /* 0x40e00000087879f0 */ /* 0x000fe20008000878 */
[----:B------:R-:W-:Y:S01]  /*6ea0*/  UIADD3 UR10, UR6, 0x100, URZ ;  /* 0x00000100060a7890 */ /* 0x000fe2000fffe03f */
[----:B------:R-:W-:Y:S01]  /*6eb0*/  IMAD R15, R155, 0x40, R0 ;  /* 0x000000409b0f7824 */ /* 0x000fe200078e0200 */
[----:B------:R-:W-:Y:S01]  /*6ec0*/  UIADD3 UR8, UR4, 0x4, URZ ;  /* 0x0000000404087890 */ /* 0x000fe2000fffe03f */
[----:B------:R-:W-:Y:S01]  /*6ed0*/  @P2 FFMA.FTZ R21, R5, R3, R6 ;  /* 0x0000000305152223 */ /* 0x000fe20000010006 */
[----:B------:R-:W-:Y:S01]  /*6ee0*/  UMOV UR11, 0x40000040 ;  /* 0x40000040000b7882 */ /* 0x000fe20000000000 */
[----:B------:R-:W-:Y:S01]  /*6ef0*/  UMOV UR9, 0x40000040 ;  /* 0x4000004000097882 */ /* 0x000fe20000000000 */
[----:B------:R-:W-:-:S02]  /*6f00*/  WARPGROUP.DEPBAR.LE gsb0, 0x0 ;  /* 0x00008000000079c5 */ /* 0x000fc40000010000 */
        /* <DEDUP_REMOVED lines=60> */
[----:B------:R-:W-:Y:S01]  /*72d0*/  ULDC UR10, c[0x0][0xc44] ;  /* 0x00031100000a7ab9 */ /* 0x000fe20000000800 */
[----:B------:R-:W-:Y:S01]  /*72e0*/  UMOV UR8, UR40 ;  /* 0x0000002800087c82 */ /* 0x000fe20008000000 */
[----:B------:R-:W-:Y:S01]  /*72f0*/  UMOV UR9, UR5 ;  /* 0x0000000500097c82 */ /* 0x000fe20008000000 */
[----:B------:R-:W-:Y:S01]  /*7300*/  UIMAD UR10, UR10, UR7, UR43 ;  /* 0x000000070a0a72a4 */ /* 0x000fe2000f8e022b */
[----:B------:R-:W-:Y:S01]  /*7310*/  IMAD.U32 R28, RZ, RZ, UR8 ;  /* 0x00000008ff1c7e24 */ /* 0x000fe2000f8e00ff */
[----:B------:R-:W-:Y:S01]  /*7320*/  UMOV UR5, 0x40000040 ;  /* 0x4000004000057882 */ /* 0x000fe20000000000 */
[----:B------:R-:W-:Y:S01]  /*7330*/  UMOV UR7, 0x40000040 ;  /* 0x4000004000077882 */ /* 0x000fe20000000000 */
[----:B------:R-:W-:Y:S01]  /*7340*/  IMAD.U32 R29, RZ, RZ, UR9 ;  /* 0x00000009ff1d7e24 */ /* 0x000fe2000f8e00ff */
[----:B------:R-:W-:Y:S01]  /*7350*/  ISETP.NE.AND P2, PT, R19, 0x1, PT ;  /* 0x000000011300780c */ /* 0x000fe20003f45270 */
[----:B------:R-:W-:Y:S01]  /*7360*/  USHF.R.S32.HI UR11, URZ, 0x1f, UR10 ;  /* 0x0000001f3f0b7899 */ /* 0x000fe2000801140a */
[----:B------:R-:W-:Y:S01]  /*7370*/  IMAD.WIDE R14, R15, 0x2, R28 ;  /* 0x000000020f0e7825 */ /* 0x000fe200078e021c */
[----:B------:R-:W-:-:S03]  /*7380*/  ULDC.64 UR8, c[0x0][0xb90] ;  /* 0x0002e40000087ab9 */ /* 0x000fc60000000a00 */
[----:B----4-:R-:W-:-:S03]  /*7390*/  IMAD.WIDE R28, R13, 0x2, R28 ;  /* 0x000000020d1c7825 */ /* 0x010fc600078e021c */
[----:B------:R-:W-:-:S04]  /*73a0*/  LOP3.LUT R3, R28, 0x380, RZ, 0xc0, !PT ;  /* 0x000003801c037812 */ /* 0x000fc800078ec0ff */
[----:B------:R-:W4:Y:S01]  /*73b0*/  @P2 LDC R23, c[0x0][0xbec] ;  /* 0x0002fb00ff172b82 */ /* 0x000f220000000800 */
[C---:B------:R-:W-:Y:S02]  /*73c0*/  IADD3 R8, P0, R28.reuse, 0x60, RZ ;  /* 0x000000601c087810 */ /* 0x040fe40007f1e0ff */
[----:B------:R-:W-:Y:S02]  /*73d0*/  SHF.R.U64 R3, R3, 0x3, RZ ;  /* 0x0000000303037819 */ /* 0x000fe400000012ff */
[C---:B------:R-:W-:Y:S02]  /*73e0*/  IADD3 R6, P3, R28.reuse, 0x40, RZ ;  /* 0x000000401c067810 */ /* 0x040fe40007f7e0ff */
[----:B------:R-:W-:Y:S01]  /*73f0*/  IADD3 R4, P4, R28, 0x20, RZ ;  /* 0x000000201c047810 */ /* 0x000fe20007f9e0ff */
[----:B------:R-:W5:Y:S01]  /*7400*/  @P2 LDC R33, c[0x0][0xbf0] ;  /* 0x0002fc00ff212b82 */ /* 0x000f620000000800 */
[----:B------:R-:W-:Y:S01]  /*7410*/  LOP3.LUT R28, R3, R28, RZ, 0x3c, !PT ;  /* 0x0000001c031c7212 */ /* 0x000fe200078e3cff */
[----:B------:R-:W-:-:S02]  /*7420*/  WARPGROUP.DEPBAR.LE gsb0, 0x0 ;  /* 0x00008000000079c5 */ /* 0x000fc40000010000 */
[----:B------:R-:W-:-:S06]  /*7430*/  WARPGROUP.ARRIVE ;  /* 0x00000000000079c5 */ /* 0x000fcc0000000000 */
[----:B------:R-:W-:Y:S01]  /*7440*/  HGMMA.64x64x16.F32 R120, gdesc[UR4].tnspB, R120, gsb0 ;  /* 0x40e00000047879f0 */ /* 0x000fe20008000878 */
[----:B------:R-:W-:Y:S01]  /*7450*/  LOP3.LUT R3, R8, 0x380, RZ, 0xc0, !PT ;  /* 0x0000038008037812 */ /* 0x000fe200078ec0ff */
[----:B------:R-:W-:-:S03]  /*7460*/  IMAD R18, RZ, RZ, -UR43 ;  /* 0x8000002bff127e24 */ /* 0x000fc6000f8e02ff */
[----:B------:R-:W-:Y:S01]  /*7470*/  SHF.R.U64 R3, R3, 0x3, RZ ;  /* 0x0000000303037819 */ /* 0x000fe200000012ff */
[----:B------:R-:W-:Y:S01]  /*7480*/  UIMAD UR4, UR11, UR8, URZ ;  /* 0x000000080b0472a4 */ /* 0x000fe2000f8e023f */
[----:B--2---:R-:W-:Y:S02]  /*7490*/  IMAD R18, R7, R18, UR41 ;  /* 0x0000002907127e24 */ /* 0x004fe4000f8e0212 */
[----:B------:R-:W-:Y:S02]  /*74a0*/  LOP3.LUT R26, R3, R8, RZ, 0x3c, !PT ;  /* 0x00000008031a7212 */ /* 0x000fe400078e3cff */
[----:B------:R-:W-:Y:S01]  /*74b0*/  LOP3.LUT R3, R4, 0x380, RZ, 0xc0, !PT ;  /* 0x0000038004037812 */ /* 0x000fe200078ec0ff */
[----:B------:R-:W-:Y:S01]  /*74c0*/  UIMAD.WIDE.U32 UR6, UR10, UR8, URZ ;  /* 0x000000080a0672a5 */ /* 0x000fe2000f8e003f */
[----:B---3--:R-:W-:Y:S01]  /*74d0*/  IMAD R38, R18, 0xc0, R32 ;  /* 0x000000c012267824 */ /* 0x008fe200078e0220 */
[----:B------:R-:W-:Y:S01]  /*74e0*/  UIMAD UR4, UR10, UR9, UR4 ;  /* 0x000000090a0472a4 */ /* 0x000fe2000f8e0204 */
[----:B------:R-:W-:Y:S01]  /*74f0*/  SHF.R.U64 R3, R3, 0x3, RZ ;  /* 0x0000000303037819 */ /* 0x000fe200000012ff */
[----:B------:R-:W-:Y:S01]  /*7500*/  IMAD.X R27, RZ, RZ, R29, P0 ;  /* 0x000000ffff1b7224 */ /* 0x000fe200000e061d */
[----:B------:R-:W-:Y:S01]  /*7510*/  IADD3 R13, P0, R14, 0x1800, RZ ;  /* 0x000018000e0d7810 */ /* 0x000fe20007f1e0ff */
[----:B------:R-:W-:Y:S01]  /*7520*/  UIADD3 UR4, UR7, UR4, URZ ;  /* 0x0000000407047290 */ /* 0x000fe2000fffe03f */
[----:B------:R-:W-:Y:S01]  /*7530*/  LOP3.LUT R8, R3, R4, RZ, 0x3c, !PT ;  /* 0x0000000403087212 */ /* 0x000fe200078e3cff */
[----:B----4-:R-:W-:-:S04]  /*7540*/  @P2 IMAD.HI.U32 R4, R38, R23, RZ ;  /* 0x0000001726042227 */ /* 0x010fc800078e00ff */
[--C-:B0-----:R-:W-:Y:S01]  /*7550*/  IMAD.X R9, RZ, RZ, R29.reuse, P4 ;  /* 0x000000ffff097224 */ /* 0x101fe200020e061d */
[----:B------:R-:W-:Y:S01]  /*7560*/  IADD3 R23, P4, R14, 0x4800, RZ ;  /* 0x000048000e177810 */ /* 0x000fe20007f9e0ff */
[----:B------:R-:W-:Y:S01]  /*7570*/  IMAD.MOV.U32 R3, RZ, RZ, R38 ;  /* 0x000000ffff037224 */ /* 0x000fe200078e0026 */
[----:B-1----:R-:W-:Y:S01]  /*7580*/  LOP3.LUT R12, R13, 0x380, RZ, 0xc0, !PT ;  /* 0x000003800d0c7812 */ /* 0x002fe200078ec0ff */
[----:B------:R-:W-:Y:S01]  /*7590*/  IMAD.U32 R31, RZ, RZ, UR7 ;  /* 0x00000007ff1f7e24 */ /* 0x000fe2000f8e00ff */
[----:B-----5:R-:W-:Y:S01]  /*75a0*/  @P2 SHF.R.U32.HI R3, RZ, R33, R4 ;  /* 0x00000021ff032219 */ /* 0x020fe20000011604 */
[----:B------:R-:W-:Y:S01]  /*75b0*/  IMAD.U32 R30, RZ, RZ, UR6 ;  /* 0x00000006ff1e7e24 */ /* 0x000fe2000f8e00ff */
[----:B------:R-:W-:Y:S01]  /*75c0*/  LOP3.LUT R4, R23, 0x380, RZ, 0xc0, !PT ;  /* 0x0000038017047812 */ /* 0x000fe200078ec0ff */
[----:B------:R-:W-:Y:S01]  /*75d0*/  IMAD.U32 R31, RZ, RZ, UR4 ;  /* 0x00000004ff1f7e24 */ /* 0x000fe2000f8e00ff */
[----:B------:R-:W-:Y:S01]  /*75e0*/  SHF.R.U64 R12, R12, 0x3, RZ ;  /* 0x000000030c0c7819 */ /* 0x000fe200000012ff */
[----:B------:R-:W-:Y:S01]  /*75f0*/  IMAD.X R25, RZ, RZ, R29, P3 ;  /* 0x000000ffff197224 */ /* 0x000fe200018e061d */
[----:B------:R-:W-:Y:S01]  /*7600*/  USHF.R.S32.HI UR7, URZ, 0x1f, UR45 ;  /* 0x0000001f3f077899 */ /* 0x000fe2000801142d */
[----:B------:R-:W-:Y:S01]  /*7610*/  MOV R59, R28 ;  /* 0x0000001c003b7202 */ /* 0x000fe20000000f00 */
[----:B------:R-:W-:Y:S01]  /*7620*/  IMAD.WIDE.U32 R28, R36, UR45, R30 ;  /* 0x0000002d241c7c25 */ /* 0x000fe2000f8e001e */
[----:B------:R-:W-:Y:S01]  /*7630*/  SHF.R.U64 R4, R4, 0x3, RZ ;  /* 0x0000000304047819 */ /* 0x000fe200000012ff */
[----:B------:R-:W-:Y:S01]  /*7640*/  ULDC.64 UR4, c[0x0][0xb88] ;  /* 0x0002e20000047ab9 */ /* 0x000fe20000000a00 */
[----:B------:R-:W-:Y:S01]  /*7650*/  LOP3.LUT R5, R6, 0x380, RZ, 0xc0, !PT ;  /* 0x0000038006057812 */ /* 0x000fe200078ec0ff */
[--C-:B------:R-:W-:Y:S01]  /*7660*/  IMAD.MOV R34, RZ, RZ, -R3.reuse ;  /* 0x000000ffff227224 */ /* 0x100fe200078e0a03 */
[----:B------:R-:W-:Y:S01]  /*7670*/  LOP3.LUT R12, R12, R13, RZ, 0x3c, !PT ;  /* 0x0000000d0c0c7212 */ /* 0x000fe200078e3cff */
[----:B------:R-:W-:Y:S01]  /*7680*/  IMAD.U32 R33, RZ, RZ, UR12 ;  /* 0x0000000cff217e24 */ /* 0x000fe2000f8e00ff */
[----:B------:R-:W-:Y:S01]  /*7690*/  IADD3.X R13, RZ, R15, RZ, P0, !PT ;  /* 0x0000000fff0d7210 */ /* 0x000fe200007fe4ff */
[----:B------:R-:W-:Y:S01]  /*76a0*/  IMAD R32, R36, UR7, RZ ;  /* 0x0000000724207c24 */ /* 0x000fe2000f8e02ff */
[----:B------:R-:W-:Y:S01]  /*76b0*/  LOP3.LUT R4, R4, R23, RZ, 0x3c, !PT ;  /* 0x0000001704047212 */ /* 0x000fe200078e3cff */
[----:B------:R-:W-:Y:S01]  /*76c0*/  IMAD R23, R19, R34, R38 ;  /* 0x0000002213177224 */ /* 0x000fe200078e0226 */
[----:B------:R-:W-:Y:S01]  /*76d0*/  SHF.R.S32.HI R31, RZ, 0x1f, R3 ;  /* 0x0000001fff1f7819 */ /* 0x000fe20000011403 */
[----:B------:R-:W-:Y:S01]  /*76e0*/  IMAD R54, R18, 0xc0, R40 ;  /* 0x000000c012367824 */ /* 0x000fe200078e0228 */
[----:B------:R-:W-:Y:S01]  /*76f0*/  IADD3 R28, P0, R3, R28, RZ ;  /* 0x0000001c031c7210 */ /* 0x000fe20007f1e0ff */
[----:B------:R-:W-:Y:S01]  /*7700*/  @!P1 VIADD R3, R33, 0x30860 ;  /* 0x0003086021039836 */ /* 0x000fe20000000000 */
[----:B------:R-:W-:Y:S01]  /*7710*/  SHF.R.U64 R5, R5, 0x3, RZ ;  /* 0x0000000305057819 */ /* 0x000fe200000012ff */
[----:B------:R-:W-:Y:S01]  /*7720*/  IMAD R32, R37, UR45, R32 ;  /* 0x0000002d25207c24 */ /* 0x000fe2000f8e0220 */
[----:B------:R-:W-:Y:S01]  /*7730*/  SHF.R.S32.HI R30, RZ, 0x1f, R23 ;  /* 0x0000001fff1e7819 */ /* 0x000fe20000011417 */
[----:B------:R-:W-:Y:S01]  /*7740*/  ULDC.64 UR8, c[0x0][0xae8] ;  /* 0x0002ba0000087ab9 */ /* 0x000fe20000000a00 */
[----:B------:R-:W-:-:S02]  /*7750*/  @!P1 PRMT R3, RZ, 0x654, R3 ;  /* 0x00000654ff039816 */ /* 0x000fc40000000003 */
[----:B------:R-:W-:Y:S01]  /*7760*/  LOP3.LUT R24, R5, R6, RZ, 0x3c, !PT ;  /* 0x0000000605187212 */ /* 0x000fe200078e3cff */
[----:B------:R-:W-:Y:S01]  /*7770*/  IMAD R30, R30, UR4, RZ ;  /* 0x000000041e1e7c24 */ /* 0x000fe2000f8e02ff */
[----:B------:R-:W-:Y:S02]  /*7780*/  IADD3.X R29, R31, R29, R32, P0, !PT ;  /* 0x0000001d1f1d7210 */ /* 0x000fe400007fe420 */
[----:B------:R-:W-:Y:S01]  /*7790*/  MOV R56, R26 ;  /* 0x0000001a00387202 */ /* 0x000fe20000000f00 */
[C---:B------:R-:W-:Y:S01]  /*77a0*/  IMAD R27, R23.reuse, UR5, R30 ;  /* 0x00000005171b7c24 */ /* 0x040fe2000f8e021e */
[----:B------:R-:W-:Y:S01]  /*77b0*/  MOV R57, R24 ;  /* 0x0000001800397202 */ /* 0x000fe20000000f00 */
[----:B------:R-:W-:Y:S01]  /*77c0*/  IMAD.WIDE.U32 R24, R23, UR4, R28 ;  /* 0x0000000417187c25 */ /* 0x000fe2000f8e001c */
[----:B------:R-:W-:Y:S01]  /*77d0*/  ULDC.64 UR4, c[0x0][0xb50] ;  /* 0x0002d40000047ab9 */ /* 0x000fe20000000a00 */
[----:B------:R-:W-:Y:S02]  /*77e0*/  WARPGROUP.DEPBAR.LE gsb0, 0x0 ;  /* 0x00008000000079c5 */ /* 0x000fe40000010000 */
[----:B------:R0:W-:Y:S01]  /*77f0*/  @!P1 SYNCS.ARRIVE.TRANS64.RED.A1T0 RZ, [R3+URZ], RZ ;  /* 0x000000ff03ff99a7 */ /* 0x0001e2000810043f */
[----:B------:R-:W-:Y:S01]  /*7800*/  LEA R47, P0, R24, UR4, 0x2 ;  /* 0x00000004182f7c11 */ /* 0x000fe2000f8010ff */
[----:B------:R-:W-:Y:S01]  /*7810*/  FMUL.FTZ R23, R125, R11 ;  /* 0x0000000b7d177220 */ /* 0x000fe20000410000 */
[----:B------:R-:W-:Y:S01]  /*7820*/  MOV R58, R8 ;  /* 0x00000008003a7202 */ /* 0x000fe20000000f00 */
[----:B0-----:R-:W-:-:S02]  /*7830*/  IMAD.IADD R3, R25, 0x1, R27 ;  /* 0x0000000119037824 */ /* 0x001fc400078e021b */
        /* <DEDUP_REMOVED lines=15> */
[----:B------:R-:W-:Y:S01]  /*7930*/  LEA.HI.X R60, R24, UR5, R3, 0x2, P0 ;  /* 0x00000005183c7c11 */ /* 0x000fe200080f1403 */
        /* <DEDUP_REMOVED lines=17> */
[----:B------:R-:W-:Y:S01]  /*7a50*/  ULDC UR4, c[0x0][0xa88] ;  /* 0x0002a20000047ab9 */ /* 0x000fe20000000800 */
[----:B------:R-:W-:-:S02]  /*7a60*/  F2FP.F16.F32.PACK_AB R9, R11, R24 ;  /* 0x000000180b09723e */ /* 0x000fc400000000ff */
[----:B------:R-:W-:Y:S02]  /*7a70*/  F2FP.F16.F32.PACK_AB R10, R23, R26 ;  /* 0x0000001a170a723e */ /* 0x000fe400000000ff */
[----:B------:R-:W-:Y:S01]  /*7a80*/  F2FP.F16.F32.PACK_AB R11, R25, R28 ;  /* 0x0000001c190b723e */ /* 0x000fe200000000ff */
[----:B------:R-:W-:Y:S01]  /*7a90*/  BAR.SYNC.DEFER_BLOCKING 0x1, 0x180 ;  /* 0x0046000000007b1d */ /* 0x000fe20000010000 */
[----:B------:R-:W-:Y:S01]  /*7aa0*/  F2FP.F16.F32.PACK_AB R24, R27, R30 ;  /* 0x0000001e1b18723e */ /* 0x000fe200000000ff */
[----:B------:R-:W-:Y:S01]  /*7ab0*/  IMAD R3, R19, UR4, RZ ;  /* 0x0000000413037c24 */ /* 0x000fe2000f8e02ff */
[----:B------:R-:W-:Y:S02]  /*7ac0*/  F2FP.F16.F32.PACK_AB R25, R29, R32 ;  /* 0x000000201d19723e */ /* 0x000fe400000000ff */
[----:B------:R-:W-:Y:S02]  /*7ad0*/  F2FP.F16.F32.PACK_AB R26, R31, R34 ;  /* 0x000000221f1a723e */ /* 0x000fe400000000ff */
[----:B------:R-:W-:Y:S01]  /*7ae0*/  F2FP.F16.F32.PACK_AB R27, R33, R36 ;  /* 0x00000024211b723e */ /* 0x000fe200000000ff */
[----:B------:R-:W-:Y:S01]  /*7af0*/  VIADD R52, R54, 0x8 ;  /* 0x0000000836347836 */ /* 0x000fe20000000000 */
[----:B------:R-:W-:-:S02]  /*7b00*/  F2FP.F16.F32.PACK_AB R28, R35, R38 ;  /* 0x00000026231c723e */ /* 0x000fc400000000ff */
[----:B------:R-:W-:Y:S02]  /*7b10*/  F2FP.F16.F32.PACK_AB R29, R37, R40 ;  /* 0x00000028251d723e */ /* 0x000fe400000000ff */
[----:B------:R-:W-:Y:S02]  /*7b20*/  F2FP.F16.F32.PACK_AB R30, R39, R42 ;  /* 0x0000002a271e723e */ /* 0x000fe400000000ff */
[----:B------:R-:W-:Y:S02]  /*7b30*/  F2FP.F16.F32.PACK_AB R31, R41, R44 ;  /* 0x0000002c291f723e */ /* 0x000fe400000000ff */
[----:B------:R-:W-:Y:S02]  /*7b40*/  LOP3.LUT P0, RZ, R156, 0x3, RZ, 0xc0, !PT ;  /* 0x000000039cff7812 */ /* 0x000fe4000780c0ff */
[----:B------:R-:W-:Y:S02]  /*7b50*/  F2FP.F16.F32.PACK_AB R48, R48, R43 ;  /* 0x0000002b3030723e */ /* 0x000fe400000000ff */
[----:B------:R-:W-:-:S02]  /*7b60*/  F2FP.F16.F32.PACK_AB R49, R49, R46 ;  /* 0x0000002e3131723e */ /* 0x000fc400000000ff */
[----:B------:R-:W-:Y:S02]  /*7b70*/  F2FP.F16.F32.PACK_AB R50, R50, R45 ;  /* 0x0000002d3232723e */ /* 0x000fe400000000ff */
[----:B------:R-:W-:Y:S01]  /*7b80*/  F2FP.F16.F32.PACK_AB R51, R51, R150 ;  /* 0x000000963333723e */ /* 0x000fe200000000ff */
[----:B------:R0:W-:Y:S01]  /*7b90*/  STSM.16.M88.4 [R59], R8 ;  /* 0x000000083b007844 */ /* 0x0001e20000000200 */
[----:B------:R-:W-:-:S03]  /*7ba0*/  ISETP.GE.OR P1, PT, R54, R3, P0 ;  /* 0x000000033600720c */ /* 0x000fc60000726670 */
[----:B------:R1:W-:Y:S01]  /*7bb0*/  STSM.16.M88.4 [R58], R24 ;  /* 0x000000183a007844 */ /* 0x0003e20000000200 */
[----:B------:R-:W-:-:S03]  /*7bc0*/  ISETP.GE.OR P0, PT, R52, R3, P0 ;  /* 0x000000033400720c */ /* 0x000fc60000706670 */
[----:B------:R-:W-:Y:S04]  /*7bd0*/  STSM.16.M88.4 [R57], R28 ;  /* 0x0000001c39007844 */ /* 0x000fe80000000200 */
[----:B------:R-:W-:Y:S04]  /*7be0*/  STSM.16.M88.4 [R56], R48 ;  /* 0x0000003038007844 */ /* 0x000fe80000000200 */
[----:B------:R-:W-:Y:S01]  /*7bf0*/  SHFL.IDX PT, R52, R47, RZ, 0x1c1f ;  /* 0x001c1fff2f347589 */ /* 0x000fe200000e0000 */
[C---:B------:R-:W-:Y:S01]  /*7c00*/  IADD3 R7, P3, R14.reuse, 0x3000, RZ ;  /* 0x000030000e077810 */ /* 0x040fe20007f7e0ff */
[----:B0-----:R-:W0:Y:S02]  /*7c10*/  @P2 LDC R8, c[0x0][0xbec] ;  /* 0x0002fb00ff082b82 */ /* 0x001e240000000800 */
[----:B------:R-:W2:Y:S06]  /*7c20*/  SHFL.IDX PT, R53, R60, RZ, 0x1c1f ;  /* 0x001c1fff3c357589 */ /* 0x000eac00000e0000 */
[----:B------:R-:W-:Y:S06]  /*7c30*/  BAR.SYNC.DEFER_BLOCKING 0x1, 0x180 ;  /* 0x0046000000007b1d */ /* 0x000fec0000010000 */
[----:B------:R-:W-:Y:S01]  /*7c40*/  SHFL.IDX PT, R55, R60, 0x1, 0x1c1f ;  /* 0x003c1f003c377f89 */ /* 0x000fe200000e0000 */
[----:B------:R-:W-:Y:S01]  /*7c50*/  LOP3.LUT R5, R14, 0x380, RZ, 0xc0, !PT ;  /* 0x000003800e057812 */ /* 0x000fe200078ec0ff */
[----:B-1----:R-:W1:Y:S02]  /*7c60*/  @P2 LDC R24, c[0x0][0xbf0] ;  /* 0x0002fc00ff182b82 */ /* 0x002e640000000800 */
[----:B------:R-:W3:Y:S01]  /*7c70*/  SHFL.IDX PT, R54, R47, 0x1, 0x1c1f ;  /* 0x003c1f002f367f89 */ /* 0x000ee200000e0000 */
[----:B------:R-:W-:-:S02]  /*7c80*/  LOP3.LUT R6, R7, 0x380, RZ, 0xc0, !PT ;  /* 0x0000038007067812 */ /* 0x000fc400078ec0ff */
[----:B------:R-:W-:Y:S02]  /*7c90*/  SHF.R.U64 R5, R5, 0x3, RZ ;  /* 0x0000000305057819 */ /* 0x000fe400000012ff */
[----:B------:R-:W-:Y:S01]  /*7ca0*/  SHF.R.U64 R6, R6, 0x3, RZ ;  /* 0x0000000306067819 */ /* 0x000fe200000012ff */
[----:B------:R-:W4:Y:S01]  /*7cb0*/  LDC.64 R10, c[0x0][0xae0] ;  /* 0x0002b800ff0a7b82 */ /* 0x000f220000000a00 */
[----:B------:R-:W-:Y:S02]  /*7cc0*/  LOP3.LUT R14, R5, R14, RZ, 0x3c, !PT ;  /* 0x0000000e050e7212 */ /* 0x000fe400078e3cff */
[----:B------:R-:W-:Y:S01]  /*7cd0*/  LOP3.LUT R6, R6, R7, RZ, 0x3c, !PT ;  /* 0x0000000706067212 */ /* 0x000fe200078e3cff */
[--C-:B------:R-:W-:Y:S02]  /*7ce0*/  IMAD.X R7, RZ, RZ, R15.reuse, P3 ;  /* 0x000000ffff077224 */ /* 0x100fe400018e060f */
[----:B------:R-:W-:Y:S01]  /*7cf0*/  IMAD.X R5, RZ, RZ, R15, P4 ;  /* 0x000000ffff057224 */ /* 0x000fe200020e060f */
[----:B--2---:R2:W-:Y:S04]  /*7d00*/  @!P1 ST.E desc[UR46][R52.64], R20 ;  /* 0x0000001434009985 */ /* 0x0045e8000c10192e */
[----:B---3--:R-:W-:Y:S04]  /*7d10*/  @!P0 ST.E desc[UR46][R54.64], R21 ;  /* 0x0000001536008985 */ /* 0x008fe8000c10192e */
[----:B------:R-:W3:Y:S04]  /*7d20*/  LD.E.128 R32, desc[UR46][R14.64] ;  /* 0x0000002e0e207980 */ /* 0x000ee8000c101d00 */
[----:B------:R-:W5:Y:S04]  /*7d30*/  LD.E.128 R36, desc[UR46][R12.64] ;  /* 0x0000002e0c247980 */ /* 0x000f68000c101d00 */
[----:B------:R-:W5:Y:S04]  /*7d40*/  LD.E.128 R40, desc[UR46][R6.64] ;  /* 0x0000002e06287980 */ /* 0x000f68000c101d00 */
[----:B------:R0:W5:Y:S01]  /*7d50*/  LD.E.128 R44, desc[UR46][R4.64] ;  /* 0x0000002e042c7980 */ /* 0x000162000c101d00 */
[----:B------:R-:W-:Y:S01]  /*7d60*/  IMAD R9, R154, 0x30, R155 ;  /* 0x000000309a097824 */ /* 0x000fe200078e029b */
[----:B------:R-:W-:-:S02]  /*7d70*/  UIMAD UR6, UR11, UR8, URZ ;  /* 0x000000080b0672a4 */ /* 0x000fc4000f8e023f */
[----:B------:R-:W-:Y:S01]  /*7d80*/  UIMAD.WIDE.U32 UR4, UR10, UR8, URZ ;  /* 0x000000080a0472a5 */ /* 0x000fe2000f8e003f */
[C---:B------:R-:W-:Y:S01]  /*7d90*/  IMAD R9, R18.reuse, 0xc0, R9 ;  /* 0x000000c012097824 */ /* 0x040fe200078e0209 */
[----:B------:R-:W-:Y:S01]  /*7da0*/  UIMAD UR6, UR10, UR9, UR6 ;  /* 0x000000090a0672a4 */ /* 0x000fe2000f8e0206 */
[----:B--2---:R-:W-:Y:S01]  /*7db0*/  IMAD R20, R18, 0xc0, R155 ;  /* 0x000000c012147824 */ /* 0x004fe200078e029b */
[----:B------:R-:W-:Y:S01]  /*7dc0*/  @!PT LDS RZ, [RZ] ;  /* 0x00000000fffff984 */ /* 0x000fe20000000800 */
[----:B------:R-:W-:Y:S01]  /*7dd0*/  @!PT LDS RZ, [RZ] ;  /* 0x00000000fffff984 */ /* 0x000fe20000000800 */
[----:B------:R-:W-:Y:S01]  /*7de0*/  @!PT LDS RZ, [RZ] ;  /* 0x00000000fffff984 */ /* 0x000fe20000000800 */
[----:B------:R-:W-:Y:S01]  /*7df0*/  @!PT LDS RZ, [RZ] ;  /* 0x00000000fffff984 */ /* 0x000fe20000000800 */
[----:B------:R2:W-:Y:S06]  /*7e00*/  MEMBAR.ALL.CTA ;  /* 0x0000000000007992 */ /* 0x0005ec0000008000 */
[----:B--2---:R-:W2:Y:S01]  /*7e10*/  FENCE.VIEW.ASYNC.S ;  /* 0x00000000000073c6 */ /* 0x004ea20000000000 */
[----:B------:R-:W-:Y:S01]  /*7e20*/  ULDC.64 UR8, c[0x0][0xaf0] ;  /* 0x0002bc0000087ab9 */ /* 0x000fe20000000a00 */
[----:B0-----:R-:W-:Y:S01]  /*7e30*/  @P2 IMAD.HI.U32 R5, R9, R8, RZ ;  /* 0x0000000809052227 */ /* 0x001fe200078e00ff */
[----:B------:R-:W-:-:S03]  /*7e40*/  UIADD3 UR5, UR5, UR6, URZ ;  /* 0x0000000605057290 */ /* 0x000fc6000fffe03f */
[----:B------:R-:W-:Y:S01]  /*7e50*/  IMAD.MOV.U32 R4, RZ, RZ, R9 ;  /* 0x000000ffff047224 */ /* 0x000fe200078e0009 */
[----:B-1----:R-:W-:Y:S01]  /*7e60*/  @P2 SHF.R.U32.HI R4, RZ, R24, R5 ;  /* 0x00000018ff042219 */ /* 0x002fe20000011605 */
[----:B------:R-:W-:Y:S02]  /*7e70*/  UIMAD UR6, UR7, UR8, URZ ;  /* 0x00000008070672a4 */ /* 0x000fe4000f8e023f */
[----:B------:R-:W-:Y:S01]  /*7e80*/  UIMAD.WIDE.U32 UR4, UR45, UR8, UR4 ;  /* 0x000000082d0472a5 */ /* 0x000fe2000f8e0004 */
[--C-:B------:R-:W-:Y:S01]  /*7e90*/  SHF.R.S32.HI R5, RZ, 0x1f, R4.reuse ;  /* 0x0000001fff057819 */ /* 0x100fe20000011404 */
[----:B------:R-:W-:Y:S01]  /*7ea0*/  UIMAD UR6, UR45, UR9, UR6 ;  /* 0x000000092d0672a4 */ /* 0x000fe2000f8e0206 */
[----:B------:R-:W-:-:S03]  /*7eb0*/  IMAD.MOV R6, RZ, RZ, -R4 ;  /* 0x000000ffff067224 */ /* 0x000fc600078e0a04 */
[----:B------:R-:W-:Y:S01]  /*7ec0*/  UIADD3 UR5, UR5, UR6, URZ ;  /* 0x0000000605057290 */ /* 0x000fe2000fffe03f */
[----:B------:R-:W-:Y:S02]  /*7ed0*/  IMAD R19, R19, R6, R9 ;  /* 0x0000000613137224 */ /* 0x000fe400078e0209 */
[----:B----4-:R-:W-:-:S03]  /*7ee0*/  IMAD R5, R5, R10, RZ ;  /* 0x0000000a05057224 */ /* 0x010fc600078e02ff */
[----:B------:R-:W-:Y:S01]  /*7ef0*/  SHF.R.S32.HI R6, RZ, 0x1f, R19 ;  /* 0x0000001fff067819 */ /* 0x000fe20000011413 */
[C---:B------:R-:W-:Y:S02]  /*7f00*/  IMAD R7, R4.reuse, R11, R5 ;  /* 0x0000000b04077224 */ /* 0x040fe400078e0205 */
[----:B------:R-:W-:Y:S01]  /*7f10*/  IMAD.WIDE.U32 R4, R4, R10, UR4 ;  /* 0x0000000404047e25 */ /* 0x000fe2000f8e000a */
[----:B------:R-:W-:-:S03]  /*7f20*/  ULDC.64 UR4, c[0x0][0xad8] ;  /* 0x0002b60000047ab9 */ /* 0x000fc60000000a00 */
[----:B------:R-:W-:Y:S02]  /*7f30*/  IMAD.IADD R5, R5, 0x1, R7 ;  /* 0x0000000105057824 */ /* 0x000fe400078e0207 */
[----:B------:R-:W-:Y:S02]  /*7f40*/  IMAD R6, R6, UR4, RZ ;  /* 0x0000000406067c24 */ /* 0x000fe4000f8e02ff */
[----:B------:R-:W-:-:S04]  /*7f50*/  IMAD.WIDE.U32 R4, R19, UR4, R4 ;  /* 0x0000000413047c25 */ /* 0x000fc8000f8e0004 */
[----:B------:R-:W-:Y:S01]  /*7f60*/  IMAD R7, R19, UR5, R6 ;  /* 0x0000000513077c24 */ /* 0x000fe2000f8e0206 */
[----:B------:R-:W-:Y:S02]  /*7f70*/  ULDC.64 UR4, c[0x0][0xa80] ;  /* 0x0002a00000047ab9 */ /* 0x000fe40000000a00 */
[----:B------:R-:W-:Y:S01]  /*7f80*/  LEA R13, P0, R4, UR4, 0x1 ;  /* 0x00000004040d7c11 */ /* 0x000fe2000f8008ff */
[----:B------:R-:W-:Y:S01]  /*7f90*/  IMAD.IADD R5, R5, 0x1, R7 ;  /* 0x0000000105057824 */ /* 0x000fe200078e0207 */
[----:B------:R-:W-:-:S04]  /*7fa0*/  ULDC UR4, c[0x0][0xac8] ;  /* 0x0002b20000047ab9 */ /* 0x000fc80000000800 */
[----:B------:R-:W-:Y:S01]  /*7fb0*/  LEA.HI.X R15, R4, UR5, R5, 0x1, P0 ;  /* 0x00000005040f7c11 */ /* 0x000fe200080f0c05 */
[----:B--2---:R-:W-:Y:S01]  /*7fc0*/  SHFL.IDX PT, R6, R13, 0x1, 0x181f ;  /* 0x00381f000d067f89 */ /* 0x004fe200000e0000 */
[----:B------:R-:W-:-:S03]  /*7fd0*/  VIADD R12, R20, 0x30 ;  /* 0x00000030140c7836 */ /* 0x000fc60000000000 */
[----:B------:R-:W-:Y:S01]  /*7fe0*/  SHFL.IDX PT, R4, R13, RZ, 0x181f ;  /* 0x00181fff0d047589 */ /* 0x000fe200000e0000 */
[----:B------:R-:W-:-:S03]  /*7ff0*/  VIADD R14, R20, 0x60 ;  /* 0x00000060140e7836 */ /* 0x000fc60000000000 */
[----:B------:R-:W0:Y:S01]  /*8000*/  SHFL.IDX PT, R5, R15, RZ, 0x181f ;  /* 0x00181fff0f057589 */ /* 0x000e2200000e0000 */
[----:B------:R-:W-:Y:S01]  /*8010*/  ISETP.GE.AND P0, PT, R0, UR4, PT ;  /* 0x0000000400007c0c */ /* 0x000fe2000bf06270 */
[C---:B------:R-:W-:Y:S02]  /*8020*/  VIADD R18, R20.reuse, 0x90 ;  /* 0x0000009014127836 */ /* 0x040fe40000000000 */
[----:B------:R-:W1:Y:S04]  /*8030*/  SHFL.IDX PT, R7, R15, 0x1, 0x181f ;  /* 0x00381f000f077f89 */ /* 0x000e6800000e0000 */
[----:B------:R-:W-:Y:S04]  /*8040*/  SHFL.IDX PT, R8, R13, 0x2, 0x181f ;  /* 0x00581f000d087f89 */ /* 0x000fe800000e0000 */
[----:B------:R-:W2:Y:S04]  /*8050*/  SHFL.IDX PT, R9, R15, 0x2, 0x181f ;  /* 0x00581f000f097f89 */ /* 0x000ea800000e0000 */
[----:B------:R-:W-:Y:S04]  /*8060*/  SHFL.IDX PT, R10, R13, 0x3, 0x181f ;  /* 0x00781f000d0a7f89 */ /* 0x000fe800000e0000 */
[----:B------:R-:W4:Y:S01]  /*8070*/  SHFL.IDX PT, R11, R15, 0x3, 0x181f ;  /* 0x00781f000f0b7f89 */ /* 0x000f2200000e0000 */
[----:B------:R-:W-:-:S02]  /*8080*/  ISETP.GE.OR P1, PT, R20, R3, P0 ;  /* 0x000000031400720c */ /* 0x000fc40000726670 */
[-C--:B------:R-:W-:Y:S02]  /*8090*/  ISETP.GE.OR P2, PT, R12, R3.reuse, P0 ;  /* 0x000000030c00720c */ /* 0x080fe40000746670 */
[-C--:B------:R-:W-:Y:S02]  /*80a0*/  ISETP.GE.OR P3, PT, R14, R3.reuse, P0 ;  /* 0x000000030e00720c */ /* 0x080fe40000766670 */
[----:B------:R-:W-:Y:S02]  /*80b0*/  ISETP.GE.OR P0, PT, R18, R3, P0 ;  /* 0x000000031200720c */ /* 0x000fe40000706670 */
[----:B------:R-:W5:Y:S01]  /*80c0*/  LDC R3, c[0x0][0xc34] ;  /* 0x00030d00ff037b82 */ /* 0x000f620000000800 */
[----:B------:R-:W-:-:S04]  /*80d0*/  UIADD3 UR4, UR40, 0x30820, URZ ;  /* 0x0003082028047890 */ /* 0x000fc8000fffe03f */
[----:B------:R-:W-:Y:S01]  /*80e0*/  UPRMT UR4, URZ, 0x654, UR4 ;  /* 0x000006543f047896 */ /* 0x000fe20008000004 */
[----:B0-----:R-:W-:-:S04]  /*80f0*/  @!P1 IMAD.WIDE R4, R0, 0x2, R4 ;  /* 0x0000000200049825 */ /* 0x001fc800078e0204 */
[----:B-1----:R-:W-:-:S04]  /*8100*/  @!P2 IMAD.WIDE R6, R0, 0x2, R6 ;  /* 0x000000020006a825 */ /* 0x002fc800078e0206 */
[----:B------:R-:W-:Y:S01]  /*8110*/  SYNCS.ARRIVE.TRANS64.RED.A1T0 RZ, [UR4], RZ ;  /* 0x000000ffffff79a7 */ /* 0x000fe20008100404 */
[----:B------:R-:W-:Y:S01]  /*8120*/  ULDC UR4, c[0x0][0xc] ;  /* 0x0000030000047ab9 */ /* 0x000fe20000000800 */
[----:B--2---:R-:W-:Y:S01]  /*8130*/  @!P3 IMAD.WIDE R8, R0, 0x2, R8 ;  /* 0x000000020008b825 */ /* 0x004fe200078e0208 */
[----:B------:R-:W-:-:S03]  /*8140*/  UIADD3 UR41, UR4, UR41, URZ ;  /* 0x0000002904297290 */ /* 0x000fc6000fffe03f */
[----:B----4-:R-:W-:Y:S01]  /*8150*/  @!P0 IMAD.WIDE R10, R0, 0x2, R10 ;  /* 0x00000002000a8825 */ /* 0x010fe200078e020a */
[----:B------:R-:W-:-:S04]  /*8160*/  UIADD3 UR39, UR39, 0x1, URZ ;  /* 0x0000000127277890 */ /* 0x000fc8000fffe03f */
[----:B------:R-:W-:-:S04]  /*8170*/  UISETP.NE.AND UP0, UPT, UR39, 0x2, UPT ;  /* 0x000000022700788c */ /* 0x000fc8000bf05270 */
[----:B------:R-:W-:Y:S02]  /*8180*/  USEL UR4, URZ, 0x1, UP0 ;  /* 0x000000013f047887 */ /* 0x000fe40008000000 */
[----:B------:R-:W-:Y:S02]  /*8190*/  UIADD3 UR37, UR37, 0x1, URZ ;  /* 0x0000000125257890 */ /* 0x000fe4000fffe03f */
[----:B------:R-:W-:Y:S02]  /*81a0*/  ULOP3.LUT UR38, UR38, UR4, URZ, 0x3c, !UPT ;  /* 0x0000000426267292 */ /* 0x000fe4000f8e3c3f */
[----:B------:R-:W-:Y:S01]  /*81b0*/  USEL UR39, UR39, URZ, UP0 ;  /* 0x0000003f27277287 */ /* 0x000fe20008000000 */
[----:B---3--:R1:W-:Y:S04]  /*81c0*/  @!P1 ST.E.128 desc[UR46][R4.64], R32 ;  /* 0x0000002004009985 */ /* 0x0083e8000c101d2e */
[----:B-----5:R1:W-:Y:S04]  /*81d0*/  @!P2 ST.E.128 desc[UR46][R6.64], R36 ;  /* 0x000000240600a985 */ /* 0x0203e8000c101d2e */
[----:B------:R1:W-:Y:S04]  /*81e0*/  @!P3 ST.E.128 desc[UR46][R8.64], R40 ;  /* 0x000000280800b985 */ /* 0x0003e8000c101d2e */
[----:B------:R1:W-:Y:S01]  /*81f0*/  @!P0 ST.E.128 desc[UR46][R10.64], R44 ;  /* 0x0000002c0a008985 */ /* 0x0003e2000c101d2e */
[----:B------:R-:W-:-:S13]  /*8200*/  ISETP.LE.AND P0, PT, R3, UR41, PT ;  /* 0x0000002903007c0c */ /* 0x000fda000bf03270 */
[----:B------:R-:W-:Y:S05]  /*8210*/  @!P0 BRA `(.L_x_12681) ;  /* 0xffffff8c00508947 */ /* 0x000fea000383ffff */
[----:B------:R-:W-:Y:S05]  /*8220*/  EXIT ;  /* 0x000000000000794d */ /* 0x000fea0003800000 */
.L_x_12659:
[----:B------:R-:W-:-:S08]  /*8230*/  NOP ;  /* 0x0000000000007918 */ /* 0x000fd00000000000 */
[----:B------:R-:W0:-:S00]  /*8240*/  USETMAXREG.DEALLOC.CTAPOOL 0x20 ;  /* 0x00000020000079c8 */ /* 0x000e0000080e0500 */
        /* <DEDUP_REMOVED lines=15> */
[C---:B0-----:R-:W-:Y:S01]  /*8340*/  IMAD.SHL.U32 R0, R5.reuse, 0x8, RZ ;  /* 0x0000000805007824 */ /* 0x041fe200078e00ff */
[----:B------:R-:W-:-:S04]  /*8350*/  LOP3.LUT R4, R5, 0x7f, RZ, 0xc0, !PT ;  /* 0x0000007f05047812 */ /* 0x000fc800078ec0ff */
[----:B------:R-:W-:Y:S01]  /*8360*/  LOP3.LUT R2, R0, 0x1f8, RZ, 0xc0, !PT ;  /* 0x000001f800027812 */ /* 0x000fe200078ec0ff */
[----:B------:R-:W-:Y:S02]  /*8370*/  IMAD.U32 R0, RZ, RZ, UR5 ;  /* 0x00000005ff007e24 */ /* 0x000fe4000f8e00ff */
[----:B------:R-:W-:Y:S01]  /*8380*/  IMAD.SHL.U32 R3, R4, 0x8, RZ ;  /* 0x0000000804037824 */ /* 0x000fe200078e00ff */
[----:B------:R-:W-:Y:S02]  /*8390*/  LOP3.LUT R2, R2, 0x38, R5, 0x78, !PT ;  /* 0x0000003802027812 */ /* 0x000fe400078e7805 */
[----:B------:R0:W-:Y:S01]  /*83a0*/  STL [R1+0x4], R0 ;  /* 0x0000040001007387 */ /* 0x0001e20000100800 */
[----:B------:R-:W-:Y:S02]  /*83b0*/  SHF.R.U32.HI R4, RZ, 0x3, R4 ;  /* 0x00000003ff047819 */ /* 0x000fe40000011604 */
[----:B------:R-:W-:Y:S01]  /*83c0*/  LOP3.LUT R2, R2, 0x200, R3, 0xf8, !PT ;  /* 0x0000020002027812 */ /* 0x000fe200078ef803 */
[----:B------:R1:W-:Y:S01]  /*83d0*/  STL [R1+0x18], RZ ;  /* 0x000018ff01007387 */ /* 0x0003e20000100800 */
[----:B------:R-:W-:-:S02]  /*83e0*/  IMAD.SHL.U32 R3, R5, 0x10, RZ ;  /* 0x0000001005037824 */ /* 0x000fc400078e00ff */
[----:B------:R-:W-:-:S03]  /*83f0*/  LEA R26, R2, UR37, 0x1 ;  /* 0x00000025021a7c11 */ /* 0x000fc6000f8e08ff */
[----:B0-----:R-:W-:-:S07]  /*8400*/  LOP3.LUT R0, R4, 0x70, R3, 0xf8, !PT ;  /* 0x0000007004007812 */ /* 0x001fce00078ef803 */
.L_x_12746:
[----:B------:R-:W2:Y:S01]  /*8410*/  LDL R4, [R1+0x4] ;  /* 0x0000040001047983 */ /* 0x000ea20000100800 */
[----:B------:R-:W0:Y:S01]  /*8420*/  LDC R0, c[0x0][0xc38] ;  /* 0x00030e00ff007b82 */ /* 0x000e220000000800 */
        /* <DEDUP_REMOVED lines=10> */
[----:B------:R-:W0:Y:S08]  /*84d0*/  @P0 LDC R5, c[0x0][0xc40] ;  /* 0x00031000ff050b82 */ /* 0x000e300000000800 */
[----:B------:R-:W3:Y:S01]  /*84e0*/  @P1 LDC.64 R2, c[0x0][0xc48] ;  /* 0x00031200ff021b82 */ /* 0x000ee20000000a00 */
[----:B--2---:R-:W-:-:S04]  /*84f0*/  @P0 IMAD.HI.U32 R0, R4, R0, RZ ;  /* 0x0000000004000227 */ /* 0x004fc800078e00ff */
[----:B------:R-:W-:Y:S01]  /*8500*/  IMAD.MOV.U32 R29, RZ, RZ, R4 ;  /* 0x000000ffff1d7224 */ /* 0x000fe200078e0004 */
[----:B0-----:R-:W-:Y:S02]  /*8510*/  @P0 SHF.R.U32.HI R29, RZ, R5, R0 ;  /* 0x00000005ff1d0219 */ /* 0x001fe40000011600 */
[----:B------:R-:W0:Y:S03]  /*8520*/  LDC R0, c[0x0][0x2f0] ;  /* 0x0000bc00ff007b82 */ /* 0x000e260000000800 */
[----:B---3--:R-:W-:-:S04]  /*8530*/  @P1 IMAD.HI.U32 R2, R29, R2, RZ ;  /* 0x000000021d021227 */ /* 0x008fc800078e00ff */
[--C-:B------:R-:W-:Y:S01]  /*8540*/  IMAD.MOV.U32 R27, RZ, RZ, R29.reuse ;  /* 0x000000ffff1b7224 */ /* 0x100fe200078e001d */
[----:B------:R-:W-:Y:S01]  /*8550*/  @P1 SHF.R.U32.HI R27, RZ, R3, R2 ;  /* 0x00000003ff1b1219 */ /* 0x000fe20000011602 */
[----:B0-----:R-:W-:Y:S01]  /*8560*/  IMAD R4, R0, UR4, RZ ;  /* 0x0000000400047c24 */ /* 0x001fe2000f8e02ff */
[----:B------:R-:W-:Y:S02]  /*8570*/  UIADD3 UR4, UR37, 0x12400, URZ ;  /* 0x0001240025047890 */ /* 0x000fe4000fffe03f */
[----:B------:R-:W-:Y:S01]  /*8580*/  IADD3 R0, -R27, RZ, RZ ;  /* 0x000000ff1b007210 */ /* 0x000fe20007ffe1ff */
[----:B------:R-:W-:Y:S01]  /*8590*/  VIADD R2, R4, 0xbf ;  /* 0x000000bf04027836 */ /* 0x000fe20000000000 */
[----:B------:R0:W-:Y:S01]  /*85a0*/  STL [R1+0xc], R4 ;  /* 0x00000c0401007387 */ /* 0x0001e20000100800 */
[----:B------:R-:W-:Y:S02]  /*85b0*/  ULOP3.LUT UP0, URZ, UR4, 0x3ff, URZ, 0xc0, !UPT ;  /* 0x000003ff043f7892 */ /* 0x000fe4000f80c03f */
[----:B------:R-:W-:-:S02]  /*85c0*/  IMAD R17, R17, R0, R29 ;  /* 0x0000000011117224 */ /* 0x000fc400078e021d */
[----:B------:R-:W-:Y:S02]  /*85d0*/  IMAD.HI R2, R2, 0x2aaaaaab, RZ ;  /* 0x2aaaaaab02027827 */ /* 0x000fe400078e02ff */
[----:B------:R-:W-:-:S03]  /*85e0*/  PLOP3.LUT P0, PT, PT, PT, UP0, 0x80, 0x0 ;  /* 0x000000000000781c */ /* 0x000fc60003f0f008 */
        /* <DEDUP_REMOVED lines=20> */
.L_x_12683:
        /* <DEDUP_REMOVED lines=9> */
[----:B0-----:R-:W-:Y:S02]  /*87c0*/  IMAD.U32 R4, RZ, RZ, UR6 ;  /* 0x00000006ff047e24 */ /* 0x001fe4000f8e00ff */
        /* <DEDUP_REMOVED lines=9> */
[----:B-1-3--:R-:W-:Y:S05]  /*8860*/  CALL.ABS.NOINC R2 ;  /* 0x0000000002007343 */ /* 0x00afea0003c00000 */
.L_x_12685:
[----:B------:R0:W1:Y:S01]  /*8870*/  LDC.64 R2, c[0x4][R18] ;  /* 0x0100000012027b82 */ /* 0x0000620000000a00 */
[----:B------:R-:W-:Y:S01]  /*8880*/  ULDC.64 UR6, c[0x4][0x1b8] ;  /* 0x01006e0000067ab9 */ /* 0x000fe20000000a00 */
[----:B------:R-:W-:Y:S01]  /*8890*/  ULDC.64 UR8, c[0x4][0x1c0] ;  /* 0x0100700000087ab9 */ /* 0x000fe20000000a00 */
[----:B------:R-:W-:Y:S01]  /*88a0*/  ULDC.64 UR4, c[0x4][0x40] ;  /* 0x0100100000047ab9 */ /* 0x000fe20000000a00 */
[----:B------:R-:W-:Y:S01]  /*88b0*/  IMAD.U32 R4, RZ, RZ, UR6 ;  /* 0x00000006ff047e24 */ /* 0x000fe2000f8e00ff */
[----:B------:R-:W-:Y:S01]  /*88c0*/  MOV R13, RZ ;  /* 0x000000ff000d7202 */ /* 0x000fe20000000f00 */
[----:B------:R-:W-:Y:S02]  /*88d0*/  IMAD.U32 R5, RZ, RZ, UR7 ;  /* 0x00000007ff057e24 */ /* 0x000fe4000f8e00ff */
[----:B------:R-:W-:Y:S02]  /*88e0*/  IMAD.U32 R6, RZ, RZ, UR8 ;  /* 0x00000008ff067e24 */ /* 0x000fe4000f8e00ff */
[----:B------:R-:W-:-:S02]  /*88f0*/  IMAD.U32 R7, RZ, RZ, UR9 ;  /* 0x00000009ff077e24 */ /* 0x000fc4000f8e00ff */
[----:B------:R-:W-:Y:S02]  /*8900*/  IMAD.U32 R10, RZ, RZ, UR4 ;  /* 0x00000004ff0a7e24 */ /* 0x000fe4000f8e00ff */
[----:B------:R-:W-:Y:S02]  /*8910*/  IMAD.U32 R11, RZ, RZ, UR5 ;  /* 0x00000005ff0b7e24 */ /* 0x000fe4000f8e00ff */
[----:B------:R-:W-:Y:S02]  /*8920*/  IMAD.MOV.U32 R8, RZ, RZ, 0x70 ;  /* 0x00000070ff087424 */ /* 0x000fe400078e00ff */
[----:B0-----:R-:W-:-:S07]  /*8930*/  IMAD.MOV.U32 R12, RZ, RZ, 0x1 ;  /* 0x00000001ff0c7424 */ /* 0x001fce00078e00ff */
[----:B------:R-:W-:-:S07]  /*8940*/  LEPC R20, `(.L_x_12684) ;  /* 0x000000001014794e */ /* 0x000fce0000000000 */
[----:B-1----:R-:W-:Y:S05]  /*8950*/  CALL.ABS.NOINC R2 ;  /* 0x0000000002007343 */ /* 0x002fea0003c00000 */
.L_x_12684:
[----:B------:R-:W-:Y:S01]  /*8960*/  ULDC.64 UR4, c[0x0][0x9f8] ;  /* 0x00027e0000047ab9 */ /* 0x000fe20000000a00 */
[----:B------:R-:W-:Y:S01]  /*8970*/  IMAD.MOV.U32 R22, RZ, RZ, R27 ;  /* 0x000000ffff167224 */ /* 0x000fe200078e001b */
[----:B------:R-:W-:-:S04]  /*8980*/  ISETP.NE.U32.AND P0, PT, RZ, UR4, PT ;  /* 0x00000004ff007c0c */ /* 0x000fc8000bf05070 */
[----:B------:R-:W-:-:S13]  /*8990*/  ISETP.NE.AND.EX P0, PT, RZ, UR5, PT, P0 ;  /* 0x00000005ff007c0c */ /* 0x000fda000bf05300 */
[----:B------:R-:W2:Y:S02]  /*89a0*/  @P0 LDC.64 R2, c[0x0][0x9f8] ;  /* 0x00027e00ff020b82 */ /* 0x000ea40000000a00 */
[----:B--2---:R-:W-:-:S05]  /*89b0*/  @P0 IMAD.WIDE R2, R27, 0x4, R2 ;  /* 0x000000041b020825 */ /* 0x004fca00078e0202 */
[----:B------:R2:W0:Y:S01]  /*89c0*/  @P0 LDG.E R22, desc[UR46][R2.64] ;  /* 0x0000002e02160981 */ /* 0x000422000c1e1900 */
[----:B------:R-:W-:Y:S01]  /*89d0*/  UMOV UR4, 0xffffffff ;  /* 0xffffffff00047882 */ /* 0x000fe20000000000 */
[----:B------:R-:W-:Y:S01]  /*89e0*/  LOP3.LUT R19, R19, 0xfffffffe, RZ, 0xc0, !PT ;  /* 0xfffffffe13137812 */ /* 0x000fe200078ec0ff */
[----:B------:R-:W-:Y:S01]  /*89f0*/  VIADD R28, R25, 0xffffffff ;  /* 0xffffffff191c7836 */ /* 0x000fe20000000000 */
[----:B--2---:R-:W2:Y:S02]  /*8a00*/  LDC.64 R2, c[0x0][0x418] ;  /* 0x00010600ff027b82 */ /* 0x004ea40000000a00 */
[----:B--2---:R-:W-:-:S04]  /*8a10*/  ISETP.NE.U32.AND P0, PT, R2, RZ, PT ;  /* 0x000000ff0200720c */ /* 0x004fc80003f05070 */
        /* <DEDUP_REMOVED lines=8> */
[----:B------:R0:W2:Y:S02]  /*8aa0*/  SHFL.IDX PT, R14, R0, RZ, 0x1f ;  /* 0x00001fff000e7589 */ /* 0x0000a400000e0000 */
.L_x_12762:
        /* <DEDUP_REMOVED lines=8> */
.L_x_12765:
[----:B------:R-:W-:Y:S05]  /*8b30*/  @!P6 BRA `(.L_x_12687) ;  /* 0x0000000000dce947 */ /* 0x000fea0003800000 */
[----:B------:R-:W-:Y:S02]  /*8b40*/  IMAD.MOV.U32 R24, RZ, RZ, R28 ;  /* 0x000000ffff187224 */ /* 0x000fe400078e001c */
[----:B------:R-:W-:Y:S01]  /*8b50*/  IMAD.MOV.U32 R18, RZ, RZ, R22 ;  /* 0x000000ffff127224 */ /* 0x000fe200078e0016 */
[----:B------:R-:W-:Y:S06]  /*8b60*/  @!P1 BRA `(.L_x_12689) ;  /* 0x0000000000489947 */ /* 0x000fec0003800000 */
[----:B------:R-:W2:Y:S01]  /*8b70*/  LDC R24, c[0x0][0x43c] ;  /* 0x00010f00ff187b82 */ /* 0x000ea20000000800 */
[----:B0-----:R-:W-:Y:S01]  /*8b80*/  IMAD.MOV.U32 R0, RZ, RZ, R28 ;  /* 0x000000ffff007224 */ /* 0x001fe200078e001c */
[----:B------:R-:W-:Y:S02]  /*8b90*/  ULDC.64 UR4, c[0x0][0x428] ;  /* 0x00010a0000047ab9 */ /* 0x000fe40000000a00 */
[----:B------:R-:W-:-:S04]  /*8ba0*/  IMAD R7, R25, UR4, RZ ;  /* 0x0000000419077c24 */ /* 0x000fc8000f8e02ff */
[----:B------:R-:W-:Y:S01]  /*8bb0*/  IMAD R7, R22, UR5, R7 ;  /* 0x0000000516077c24 */ /* 0x000fe2000f8e0207 */
[----:B--2---:R-:W-:-:S13]  /*8bc0*/  ISETP.NE.AND P0, PT, R24, 0x1, PT ;  /* 0x000000011800780c */ /* 0x004fda0003f05270 */
[----:B------:R-:W0:Y:S02]  /*8bd0*/  @P0 LDC.64 R4, c[0x0][0x440] ;  /* 0x00011000ff040b82 */ /* 0x000e240000000a00 */
[----:B0-----:R-:W-:-:S05]  /*8be0*/  @P0 IMAD.HI.U32 R4, R28, R4, RZ ;  /* 0x000000041c040227 */ /* 0x001fca00078e00ff */
        /* <DEDUP_REMOVED lines=10> */
.L_x_12689:
[----:B0-----:R-:W0:Y:S01]  /*8c90*/  S2R R0, SR_TID.X ;  /* 0x0000000000007919 */ /* 0x001e220000002100 */
[----:B--2---:R-:W-:Y:S02]  /*8ca0*/  LEA R3, R16, UR37, 0x3 ;  /* 0x0000002510037c11 */ /* 0x004fe4000f8e18ff */
[----:B0-----:R-:W-:Y:S02]  /*8cb0*/  LOP3.LUT R2, R0, 0x7f, RZ, 0xc0, !PT ;  /* 0x0000007f00027812 */ /* 0x001fe400078ec0ff */
[----:B------:R-:W-:Y:S02]  /*8cc0*/  SHF.L.U32 R0, R23, 0x1f, RZ ;  /* 0x0000001f17007819 */ /* 0x000fe400000006ff */
[----:B------:R-:W-:Y:S02]  /*8cd0*/  ISETP.NE.AND P1, PT, R2, RZ, PT ;  /* 0x000000ff0200720c */ /* 0x000fe40003f25270 */
[----:B------:R-:W0:Y:S02]  /*8ce0*/  SYNCS.PHASECHK.TRANS64.TRYWAIT P0, [R3+URZ+0x30840], R0 ;  /* 0x03084000030075a7 */ /* 0x000e24000800017f */
[----:B0-----:R-:W-:Y:S09]  /*8cf0*/  @!P0 BRA `(.L_x_12690) ;  /* 0x0000002c00e88947 */ /* 0x001ff20003800000 */
.L_x_12766:
        /* <DEDUP_REMOVED lines=8> */
.L_x_12691:
[----:B------:R-:W-:Y:S01]  /*8d80*/  R2UR UR8, R16 ;  /* 0x00000000100872ca */ /* 0x000fe200000e0000 */
[----:B------:R-:W-:Y:S01]  /*8d90*/  UIADD3 UR4, UP0, UR40, 0x370, URZ ;  /* 0x0000037028047890 */ /* 0x000fe2000ff1e03f */
[----:B------:R-:W-:Y:S01]  /*8da0*/  R2UR UR9, R3 ;  /* 0x00000000030972ca */ /* 0x000fe200000e0000 */
[----:B------:R-:W-:Y:S01]  /*8db0*/  UMOV UR6, 0x0 ;  /* 0x0000000000067882 */ /* 0x000fe20000000000 */
[----:B------:R-:W-:Y:S01]  /*8dc0*/  R2UR UR11, R24 ;  /* 0x00000000180b72ca */ /* 0x000fe200000e0000 */
[----:B------:R-:W-:Y:S01]  /*8dd0*/  UIADD3.X UR5, URZ, UR41, URZ, UP0, !UPT ;  /* 0x000000293f057290 */ /* 0x000fe200087fe43f */
[----:B------:R-:W-:Y:S01]  /*8de0*/  R2UR UR12, R17 ;  /* 0x00000000110c72ca */ /* 0x000fe200000e0000 */
[----:B------:R-:W-:Y:S01]  /*8df0*/  UMOV UR7, 0x14f00000 ;  /* 0x14f0000000077882 */ /* 0x000fe20000000000 */
[----:B-----5:R-:W-:Y:S01]  /*8e00*/  R2UR UR13, R18 ;  /* 0x00000000120d72ca */ /* 0x020fe200000e0000 */
[----:B------:R-:W-:Y:S01]  /*8e10*/  UMOV UR10, URZ ;  /* 0x0000003f000a7c82 */ /* 0x000fe20008000000 */
[----:B------:R-:W-:-:S02]  /*8e20*/  PLOP3.LUT P0, PT, PT, PT, PT, 0x80, 0x0 ;  /* 0x000000000000781c */ /* 0x000fc40003f0f070 */
[----:B------:R-:W-:Y:S01]  /*8e30*/  LOP3.LUT R19, R19, 0xfffffffd, RZ, 0xc0, !PT ;  /* 0xfffffffd13137812 */ /* 0x000fe200078ec0ff */
[----:B------:R-:W-:Y:S02]  /*8e40*/  UIMAD UR8, UR8, 0x6000, UR37 ;  /* 0x00006000080878a4 */ /* 0x000fe4000f8e0225 */
[----:B------:R-:W-:Y:S02]  /*8e50*/  UIADD3 UR9, UR9, 0x30830, URZ ;  /* 0x0003083009097890 */ /* 0x000fe4000fffe03f */
[----:B------:R-:W-:Y:S02]  /*8e60*/  UIMAD UR11, UR11, 0xc0, URZ ;  /* 0x000000c00b0b78a4 */ /* 0x000fe4000f8e023f */
[----:B------:R-:W-:-:S04]  /*8e70*/  UIADD3 UR8, UR8, 0x12400, URZ ;  /* 0x0001240008087890 */ /* 0x000fc8000fffe03f */
[----:B------:R-:W-:-:S05]  /*8e80*/  @P0 LOP3.LUT R19, R19, 0x2, RZ, 0xfc, !PT ;  /* 0x0000000213130812 */ /* 0x000fca00078efcff */
[----:B------:R2:W-:Y:S02]  /*8e90*/  UTMALDG.4D [UR8], [UR4], desc[UR6] ;  /* 0x00000608040075b4 */ /* 0x0005e40008019000 */
[----:B--2---:R-:W-:Y:S01]  /*8ea0*/  NOP ;  /* 0x0000000000007918 */ /* 0x004fe20000000000 */
.L_x_12687:
        /* <DEDUP_REMOVED lines=32> */
.L_x_12692:
[----:B------:R-:W2:Y:S01]  /*90b0*/  LDL.LU R20, [R1+0x1c] ;  /* 0x00001c0001147983 */ /* 0x000ea20000300800 */
[----:B------:R-:W3:Y:S01]  /*90c0*/  LDC R9, c[0x0][0x448] ;  /* 0x00011200ff097b82 */ /* 0x000ee20000000800 */
[----:B------:R-:W-:Y:S01]  /*90d0*/  ULDC.64 UR4, c[0x0][0x2e0] ;  /* 0x0000b80000047ab9 */ /* 0x000fe20000000a00 */
[----:B------:R-:W-:Y:S01]  /*90e0*/  ULDC.64 UR6, c[0x0][0x2c8] ;  /* 0x0000b20000067ab9 */ /* 0x000fe20000000a00 */
[----:B0-----:R-:W2:Y:S01]  /*90f0*/  LDL.LU.64 R2, [R1+0x10] ;  /* 0x0000100001027983 */ /* 0x001ea20000300a00 */
[----:B------:R-:W-:-:S03]  /*9100*/  ULDC.64 UR8, c[0x0][0x280] ;  /* 0x0000a00000087ab9 */ /* 0x000fc60000000a00 */
[----:B------:R-:W4:Y:S04]  /*9110*/  LDL.LU R0, [R1+0x20] ;  /* 0x0000200001007983 */ /* 0x000f280000300800 */
[----:B------:R-:W5:Y:S01]  /*9120*/  LDL R21, [R1+0x4] ;  /* 0x0000040001157983 */ /* 0x000f620000100800 */
[----:B------:R-:W0:Y:S01]  /*9130*/  S2R R12, SR_TID.X ;  /* 0x00000000000c7919 */ /* 0x000e220000002100 */
[----:B---3--:R-:W-:-:S13]  /*9140*/  ISETP.NE.AND P0, PT, R9, 0x1, PT ;  /* 0x000000010900780c */ /* 0x008fda0003f05270 */
[----:B------:R-:W3:Y:S08]  /*9150*/  @P0 LDC R4, c[0x0][0x450] ;  /* 0x00011400ff040b82 */ /* 0x000ef00000000800 */
[----:B------:R-:W1:Y:S01]  /*9160*/  @P0 LDC R10, c[0x0][0x44c] ;  /* 0x00011300ff0a0b82 */ /* 0x000e620000000800 */
[----:B--2---:R-:W-:Y:S02]  /*9170*/  IMAD.MOV.U32 R3, RZ, RZ, R20 ;  /* 0x000000ffff037224 */ /* 0x004fe400078e0014 */
[----:B------:R-:W2:Y:S01]  /*9180*/  S2R R20, SR_TID.X ;  /* 0x0000000000147919 */ /* 0x000ea20000002100 */
[----:B----4-:R-:W-:-:S02]  /*9190*/  IMAD R0, R0, UR4, RZ ;  /* 0x0000000400007c24 */ /* 0x010fc4000f8e02ff */
[----:B------:R-:W-:Y:S01]  /*91a0*/  IMAD.WIDE.U32 R2, R27, UR4, R2 ;  /* 0x000000041b027c25 */ /* 0x000fe2000f8e0002 */
[----:B------:R-:W-:-:S03]  /*91b0*/  ULDC UR4, c[0x0][0xc38] ;  /* 0x00030e0000047ab9 */ /* 0x000fc60000000800 */
[----:B------:R-:W-:Y:S02]  /*91c0*/  IMAD R5, R27, UR5, R0 ;  /* 0x000000051b057c24 */ /* 0x000fe4000f8e0200 */
[----:B------:R-:W4:Y:S02]  /*91d0*/  @P0 LDC R0, c[0x0][0x44c] ;  /* 0x00011300ff000b82 */ /* 0x000f240000000800 */
[----:B------:R-:W-:Y:S01]  /*91e0*/  IMAD.IADD R3, R3, 0x1, R5 ;  /* 0x0000000103037824 */ /* 0x000fe200078e0205 */
[C---:B--2---:R-:W-:Y:S01]  /*91f0*/  LOP3.LUT R6, R20.reuse, 0x7f, RZ, 0xc0, !PT ;  /* 0x0000007f14067812 */ /* 0x044fe200078ec0ff */
[----:B------:R-:W-:-:S03]  /*9200*/  IMAD.SHL.U32 R20, R20, 0x10, RZ ;  /* 0x0000001014147824 */ /* 0x000fc600078e00ff */
[----:B------:R-:W-:Y:S01]  /*9210*/  SHF.R.U32.HI R7, RZ, 0x3, R6 ;  /* 0x00000003ff077819 */ /* 0x000fe20000011606 */
[----:B------:R-:W-:-:S03]  /*9220*/  IMAD.MOV R6, RZ, RZ, -R29 ;  /* 0x000000ffff067224 */ /* 0x000fc600078e0a1d */
[----:B------:R-:W-:Y:S01]  /*9230*/  LOP3.LUT R20, R7, 0x70, R20, 0xf8, !PT ;  /* 0x0000007007147812 */ /* 0x000fe200078ef814 */
[----:B-----5:R-:W-:Y:S01]  /*9240*/  IMAD R6, R6, UR4, R21 ;  /* 0x0000000406067c24 */ /* 0x020fe2000f8e0215 */
[----:B------:R-:W-:Y:S01]  /*9250*/  ULDC.64 UR4, c[0x0][0x2d0] ;  /* 0x0000b40000047ab9 */ /* 0x000fe20000000a00 */
[----:B0-----:R-:W-:Y:S02]  /*9260*/  LOP3.LUT R21, R12, 0x7f, RZ, 0xc0, !PT ;  /* 0x0000007f0c157812 */ /* 0x001fe400078ec0ff */
[----:B------:R-:W-:Y:S02]  /*9270*/  IMAD R7, R6, 0xc0, R20 ;  /* 0x000000c006077824 */ /* 0x000fe400078e0214 */
[----:B------:R-:W-:Y:S01]  /*9280*/  IMAD.SHL.U32 R20, R12, 0x8, RZ ;  /* 0x000000080c147824 */ /* 0x000fe200078e00ff */
[----:B------:R-:W-:Y:S01]  /*9290*/  SHF.R.U32.HI R21, RZ, 0x3, R21 ;  /* 0x00000003ff157819 */ /* 0x000fe20000011615 */
[----:B----4-:R-:W-:-:S03]  /*92a0*/  @P0 IMAD.HI.U32 R11, R7, R0, RZ ;  /* 0x00000000070b0227 */ /* 0x010fc600078e00ff */
[----:B------:R-:W-:Y:S01]  /*92b0*/  LOP3.LUT R20, R20, 0x38, RZ, 0xc0, !PT ;  /* 0x0000003814147812 */ /* 0x000fe200078ec0ff */
        /* <DEDUP_REMOVED lines=13> */
[----:B------:R-:W-:Y:S01]  /*9390*/  LEA R0, P1, R4, UR8, 0x1 ;  /* 0x0000000804007c11 */ /* 0x000fe2000f8208ff */
[----:B------:R-:W-:-:S03]  /*93a0*/  VIADD R8, R7, 0x80 ;  /* 0x0000008007087836 */ /* 0x000fc60000000000 */
[----:B------:R-:W-:Y:S01]  /*93b0*/  IADD3 R5, R5, R11, RZ ;  /* 0x0000000b05057210 */ /* 0x000fe20007ffe0ff */
[----:B-1----:R-:W-:-:S03]  /*93c0*/  @P0 IMAD.HI.U32 R10, R8, R10, RZ ;  /* 0x0000000a080a0227 */ /* 0x002fc600078e00ff */
[----:B------:R-:W-:Y:S01]  /*93d0*/  LEA.HI.X R4, R4, UR9, R5, 0x1, P1 ;  /* 0x0000000904047c11 */ /* 0x000fe200088f0c05 */
[----:B------:R-:W-:Y:S01]  /*93e0*/  IMAD.MOV.U32 R7, RZ, RZ, R8 ;  /* 0x000000ffff077224 */ /* 0x000fe200078e0008 */
[----:B------:R-:W0:Y:S02]  /*93f0*/  @P0 LDC R5, c[0x0][0x450] ;  /* 0x00011400ff050b82 */ /* 0x000e240000000800 */
        /* <DEDUP_REMOVED lines=9> */
[----:B------:R-:W-:-:S03]  /*9490*/  UMOV UR4, 0xffffffff ;  /* 0xffffffff00047882 */ /* 0x000fc60000000000 */
[----:B------:R-:W-:Y:S01]  /*94a0*/  IMAD.IADD R3, R3, 0x1, R7 ;  /* 0x0000000103037824 */ /* 0x000fe200078e0207 */
[----:B------:R-:W-:Y:S01]  /*94b0*/  SHF.R.S32.HI R7, RZ, 0x1f, R5 ;  /* 0x0000001fff077819 */ /* 0x000fe20000011405 */
[----:B------:R-:W-:-:S04]  /*94c0*/  IMAD.WIDE.U32 R2, R5, UR6, R2 ;  /* 0x0000000605027c25 */ /* 0x000fc8000f8e0002 */
[----:B------:R-:W-:-:S04]  /*94d0*/  IMAD R7, R7, UR6, RZ ;  /* 0x0000000607077c24 */ /* 0x000fc8000f8e02ff */
        /* <DEDUP_REMOVED lines=9> */
[----:B------:R-:W-:Y:S02]  /*9570*/  IMAD R6, R9, UR4, RZ ;  /* 0x0000000409067c24 */ /* 0x000fe4000f8e02ff */
[C---:B------:R-:W-:Y:S01]  /*9580*/  IADD3 R11, R7.reuse, 0x80, RZ ;  /* 0x00000080070b7810 */ /* 0x040fe20007ffe0ff */
[----:B------:R-:W2:Y:S02]  /*9590*/  SHFL.IDX PT, R14, R0, 0x1, 0x181f ;  /* 0x00381f00000e7f89 */ /* 0x000ea400000e0000 */
[----:B------:R-:W-:-:S13]  /*95a0*/  ISETP.GE.AND P1, PT, R7, R6, PT ;  /* 0x000000060700720c */ /* 0x000fda0003f26270 */
[----:B0-----:R-:W-:-:S05]  /*95b0*/  @!P1 LEA R9, P2, R20, R3, 0x1 ;  /* 0x0000000314099211 */ /* 0x001fca00078408ff */
[----:B-1----:R-:W-:Y:S02]  /*95c0*/  @!P1 IMAD.X R3, RZ, RZ, R2, P2 ;  /* 0x000000ffff039224 */ /* 0x002fe400010e0602 */
[----:B------:R-:W-:Y:S02]  /*95d0*/  @!P1 IMAD.MOV.U32 R2, RZ, RZ, R9 ;  /* 0x000000ffff029224 */ /* 0x000fe400078e0009 */
[----:B------:R-:W-:-:S03]  /*95e0*/  VIADD R9, R7, 0x10 ;  /* 0x0000001007097836 */ /* 0x000fc60000000000 */
[----:B------:R0:W-:Y:S02]  /*95f0*/  @!P1 LDGSTS.E.BYPASS.LTC128B.128 [R26+0xc400], desc[UR46][R2.64], !P0 ;  /* 0x0c400000021a9fae */ /* 0x0001e4000c101d6e */
[----:B------:R-:W-:Y:S01]  /*9600*/  ISETP.GE.AND P1, PT, R9, R6, PT ;  /* 0x000000060900720c */ /* 0x000fe20003f26270 */
[----:B------:R-:W-:Y:S01]  /*9610*/  VIADD R9, R7, 0x20 ;  /* 0x0000002007097836 */ /* 0x000fe20000000000 */
[----:B0-----:R-:W0:Y:S11]  /*9620*/  SHFL.IDX PT, R2, R4, 0x1, 0x181f ;  /* 0x00381f0004027f89 */ /* 0x001e3600000e0000 */
[----:B--2---:R-:W-:-:S05]  /*9630*/  @!P1 LEA R14, P2, R20, R14, 0x1 ;  /* 0x0000000e140e9211 */ /* 0x004fca00078408ff */
[----:B0-----:R-:W-:Y:S02]  /*9640*/  @!P1 IMAD.X R3, RZ, RZ, R2, P2 ;  /* 0x000000ffff039224 */ /* 0x001fe400010e0602 */
[----:B------:R-:W-:Y:S02]  /*9650*/  @!P1 IMAD.MOV.U32 R2, RZ, RZ, R14 ;  /* 0x000000ffff029224 */ /* 0x000fe400078e000e */
[----:B------:R-:W0:Y:S04]  /*9660*/  SHFL.IDX PT, R14, R0, 0x2, 0x181f ;  /* 0x00581f00000e7f89 */ /* 0x000e2800000e0000 */
[----:B------:R1:W-:Y:S01]  /*9670*/  @!P1 LDGSTS.E.BYPASS.LTC128B.128 [R26+0xcc00], desc[UR46][R2.64], !P0 ;  /* 0x0cc00000021a9fae */ /* 0x0003e2000c101d6e */
[----:B------:R-:W-:Y:S01]  /*9680*/  ISETP.GE.AND P1, PT, R9, R6, PT ;  /* 0x000000060900720c */ /* 0x000fe20003f26270 */
[----:B------:R-:W-:-:S02]  /*9690*/  VIADD R9, R7, 0x30 ;  /* 0x0000003007097836 */ /* 0x000fc40000000000 */
[----:B-1----:R-:W1:Y:S10]  /*96a0*/  SHFL.IDX PT, R2, R4, 0x2, 0x181f ;  /* 0x00581f0004027f89 */ /* 0x002e7400000e0000 */
[----:B0-----:R-:W-:-:S05]  /*96b0*/  @!P1 LEA R14, P2, R20, R14, 0x1 ;  /* 0x0000000e140e9211 */ /* 0x001fca00078408ff */
[----:B-1----:R-:W-:Y:S02]  /*96c0*/  @!P1 IMAD.X R3, RZ, RZ, R2, P2 ;  /* 0x000000ffff039224 */ /* 0x002fe400010e0602 */
        /* <DEDUP_REMOVED lines=27> */
[----:B------:R-:W-:-:S03]  /*9880*/  ISETP.GE.AND P1, PT, R9, R6, PT ;  /* 0x000000060900720c */ /* 0x000fc60003f26270 */
[----:B------:R-:W-:Y:S04]  /*9890*/  SHFL.IDX PT, R9, R0, 0x7, 0x181f ;  /* 0x00f81f0000097f89 */ /* 0x000fe800000e0000 */
[----:B------:R-:W-:Y:S04]  /*98a0*/  SHFL.IDX PT, R0, R8, RZ, 0x181f ;  /* 0x00181fff08007589 */ /* 0x000fe800000e0000 */
[----:B-1----:R-:W1:Y:S04]  /*98b0*/  SHFL.IDX PT, R2, R4, 0x6, 0x181f ;  /* 0x00d81f0004027f89 */ /* 0x002e6800000e0000 */
[----:B------:R-:W2:Y:S01]  /*98c0*/  SHFL.IDX PT, R4, R4, 0x7, 0x181f ;  /* 0x00f81f0004047f89 */ /* 0x000ea200000e0000 */
[----:B0-----:R-:W-:-:S05]  /*98d0*/  @!P1 LEA R14, P2, R20, R14, 0x1 ;  /* 0x0000000e140e9211 */ /* 0x001fca00078408ff */
[----:B-1----:R-:W-:Y:S01]  /*98e0*/  @!P1 IMAD.X R3, RZ, RZ, R2, P2 ;  /* 0x000000ffff039224 */ /* 0x002fe200010e0602 */
[-C--:B------:R-:W-:Y:S01]  /*98f0*/  ISETP.GE.AND P2, PT, R11, R6.reuse, PT ;  /* 0x000000060b00720c */ /* 0x080fe20003f46270 */
[----:B------:R-:W-:Y:S02]  /*9900*/  @!P1 IMAD.MOV.U32 R2, RZ, RZ, R14 ;  /* 0x000000ffff029224 */ /* 0x000fe400078e000e */
[----:B------:R-:W-:Y:S01]  /*9910*/  VIADD R11, R7, 0x70 ;  /* 0x00000070070b7836 */ /* 0x000fe20000000000 */
[----:B------:R-:W0:Y:S04]  /*9920*/  SHFL.IDX PT, R14, R5, RZ, 0x181f ;  /* 0x00181fff050e7589 */ /* 0x000e2800000e0000 */
[----:B------:R1:W-:Y:S01]  /*9930*/  @!P1 LDGSTS.E.BYPASS.LTC128B.128 [R26+0xf400], desc[UR46][R2.64], !P0 ;  /* 0x0f400000021a9fae */ /* 0x0003e2000c101d6e */
[----:B------:R-:W-:-:S13]  /*9940*/  ISETP.GE.AND P1, PT, R11, R6, PT ;  /* 0x000000060b00720c */ /* 0x000fda0003f26270 */
[----:B-1----:R-:W-:Y:S01]  /*9950*/  @!P1 LEA R2, P3, R20, R9, 0x1 ;  /* 0x0000000914029211 */ /* 0x002fe200078608ff */
[----:B------:R-:W-:-:S04]  /*9960*/  VIADD R9, R7, 0x90 ;  /* 0x0000009007097836 */ /* 0x000fc80000000000 */
[----:B--2---:R-:W-:-:S05]  /*9970*/  @!P1 IMAD.X R3, RZ, RZ, R4, P3 ;  /* 0x000000ffff039224 */ /* 0x004fca00018e0604 */
[----:B------:R0:W-:Y:S02]  /*9980*/  @!P1 LDGSTS.E.BYPASS.LTC128B.128 [R26+0xfc00], desc[UR46][R2.64], !P0 ;  /* 0x0fc00000021a9fae */ /* 0x0001e4000c101d6e */
[C---:B0-----:R-:W-:Y:S02]  /*9990*/  @!P2 LEA R2, P1, R20.reuse, R14, 0x1 ;  /* 0x0000000e1402a211 */ /* 0x041fe400078208ff */
[----:B------:R-:W0:Y:S03]  /*99a0*/  SHFL.IDX PT, R14, R5, 0x1, 0x181f ;  /* 0x00381f00050e7f89 */ /* 0x000e2600000e0000 */
[----:B------:R-:W-:Y:S01]  /*99b0*/  @!P2 IMAD.X R3, RZ, RZ, R0, P1 ;  /* 0x000000ffff03a224 */ /* 0x000fe200008e0600 */
[----:B------:R-:W-:Y:S01]  /*99c0*/  ISETP.GE.AND P1, PT, R9, R6, PT ;  /* 0x000000060900720c */ /* 0x000fe20003f26270 */
[----:B------:R-:W1:Y:S04]  /*99d0*/  SHFL.IDX PT, R0, R8, 0x1, 0x181f ;  /* 0x00381f0008007f89 */ /* 0x000e6800000e0000 */
[----:B------:R2:W-:Y:S08]  /*99e0*/  @!P2 LDGSTS.E.BYPASS.LTC128B.128 [R26+0x10400], desc[UR46][R2.64], !P0 ;  /* 0x10400000021aafae */ /* 0x0005f0000c101d6e */
[----:B0-----:R-:W-:-:S05]  /*99f0*/  @!P1 LEA R14, P2, R20, R14, 0x1 ;  /* 0x0000000e140e9211 */ /* 0x001fca00078408ff */
[----:B--2---:R-:W-:Y:S02]  /*9a00*/  @!P1 IMAD.MOV.U32 R2, RZ, RZ, R14 ;  /* 0x000000ffff029224 */ /* 0x004fe400078e000e */
[----:B------:R-:W0:Y:S01]  /*9a10*/  SHFL.IDX PT, R14, R5, 0x2, 0x181f ;  /* 0x00581f00050e7f89 */ /* 0x000e2200000e0000 */
[----:B-1----:R-:W-:-:S03]  /*9a20*/  @!P1 IMAD.X R9, RZ, RZ, R0, P2 ;  /* 0x000000ffff099224 */ /* 0x002fc600010e0600 */
[----:B------:R-:W1:Y:S01]  /*9a30*/  SHFL.IDX PT, R0, R8, 0x2, 0x181f ;  /* 0x00581f0008007f89 */ /* 0x000e6200000e0000 */
[----:B------:R-:W-:Y:S02]  /*9a40*/  @!P1 IMAD.MOV.U32 R3, RZ, RZ, R9 ;  /* 0x000000ffff039224 */ /* 0x000fe400078e0009 */
[----:B------:R-:W-:Y:S01]  /*9a50*/  VIADD R9, R7, 0xa0 ;  /* 0x000000a007097836 */ /* 0x000fe20000000000 */
[----:B------:R-:W2:Y:S04]  /*9a60*/  SHFL.IDX PT, R8, R8, 0x3, 0x181f ;  /* 0x00781f0008087f89 */ /* 0x000ea800000e0000 */
[----:B------:R0:W-:Y:S01]  /*9a70*/  @!P1 LDGSTS.E.BYPASS.LTC128B.128 [R26+0x10c00], desc[UR46][R2.64], !P0 ;  /* 0x10c00000021a9fae */ /* 0x0001e2000c101d6e */
[----:B------:R-:W-:-:S13]  /*9a80*/  ISETP.GE.AND P1, PT, R9, R6, PT ;  /* 0x000000060900720c */ /* 0x000fda0003f26270 */
[----:B0-----:R-:W-:Y:S02]  /*9a90*/  @!P1 LEA R2, P2, R20, R14, 0x1 ;  /* 0x0000000e14029211 */ /* 0x001fe400078408ff */
[----:B------:R0:W3:Y:S03]  /*9aa0*/  SHFL.IDX PT, R14, R5, 0x3, 0x181f ;  /* 0x00781f00050e7f89 */ /* 0x0000e600000e0000 */
[----:B-1----:R-:W-:-:S05]  /*9ab0*/  @!P1 IMAD.X R3, RZ, RZ, R0, P2 ;  /* 0x000000ffff039224 */ /* 0x002fca00010e0600 */
[----:B--2---:R0:W-:Y:S03]  /*9ac0*/  @!P1 LDGSTS.E.BYPASS.LTC128B.128 [R26+0x11400], desc[UR46][R2.64], !P0 ;  /* 0x11400000021a9fae */ /* 0x0041e6000c101d6e */
.L_x_12791:
[----:B------:R-:W2:Y:S01]  /*9ad0*/  LDL R0, [R1+0x18] ;  /* 0x0000180001007983 */ /* 0x000ea20000100800 */
[----:B------:R-:W-:-:S05]  /*9ae0*/  VIADD R7, R7, 0xb0 ;  /* 0x000000b007077836 */ /* 0x000fca0000000000 */
[----:B------:R-:W-:-:S13]  /*9af0*/  ISETP.GE.AND P1, PT, R7, R6, PT ;  /* 0x000000060700720c */ /* 0x000fda0003f26270 */
[----:B0--3--:R-:W-:-:S05]  /*9b00*/  @!P1 LEA R2, P2, R20, R14, 0x1 ;  /* 0x0000000e14029211 */ /* 0x009fca00078408ff */
[----:B------:R-:W-:-:S05]  /*9b10*/  @!P1 IMAD.X R3, RZ, RZ, R8, P2 ;  /* 0x000000ffff039224 */ /* 0x000fca00010e0608 */
[----:B------:R-:W-:Y:S01]  /*9b20*/  @!PT LDS RZ, [RZ] ;  /* 0x00000000fffff984 */ /* 0x000fe20000000800 */
[----:B------:R-:W-:Y:S01]  /*9b30*/  @!PT LDS RZ, [RZ] ;  /* 0x00000000fffff984 */ /* 0x000fe20000000800 */
[----:B------:R-:W-:Y:S01]  /*9b40*/  @!PT LDS RZ, [RZ] ;  /* 0x00000000fffff984 */ /* 0x000fe20000000800 */
        /* <DEDUP_REMOVED lines=14> */
.L_x_12792:
[----:B------:R-:W-:Y:S05]  /*9c30*/  BSYNC B0 ;  /* 0x0000000000007941 */ /* 0x000fea0003800000 */
.L_x_12694:
        /* <DEDUP_REMOVED lines=40> */
.L_x_12700:
[----:B------:R-:W-:Y:S01]  /*9ec0*/  LEA R3, R7, UR37, 0x3 ;  /* 0x0000002507037c11 */ /* 0x000fe2000f8e18ff */
[----:B------:R-:W-:Y:S01]  /*9ed0*/  BSSY B1, `(.L_x_12701) ;  /* 0x0000004000017945 */ /* 0x000fe20003800000 */
[----:B------:R-:W-:-:S04]  /*9ee0*/  SHF.L.U32 R2, R10, 0x1f, RZ ;  /* 0x0000001f0a027819 */ /* 0x000fc800000006ff */
[----:B------:R-:W1:Y:S02]  /*9ef0*/  SYNCS.PHASECHK.TRANS64.TRYWAIT P0, [R3+URZ+0x30840], R2 ;  /* 0x03084002030075a7 */ /* 0x000e64000800017f */
[----:B-1----:R-:W-:Y:S05]  /*9f00*/  @!P0 BRA `(.L_x_12702) ;  /* 0x0000002c000c8947 */ /* 0x002fea0003800000 */
.L_x_12793:
[----:B------:R-:W-:Y:S05]  /*9f10*/  BSYNC B1 ;  /* 0x0000000000017941 */ /* 0x000fea0003800000 */
.L_x_12701:
        /* <DEDUP_REMOVED lines=12> */
.L_x_12704:
[----:B------:R-:W-:Y:S05]  /*9fe0*/  BSYNC B1 ;  /* 0x0000000000017941 */ /* 0x000fea0003800000 */
.L_x_12703:
[----:B-1----:R-:W-:Y:S01]  /*9ff0*/  IMAD.MOV.U32 R2, RZ, RZ, RZ ;  /* 0x000000ffff027224 */ /* 0x002fe200078e00ff */
[----:B------:R-:W-:Y:S01]  /*a000*/  UIADD3 UR4, UP0, UR40, 0x370, URZ ;  /* 0x0000037028047890 */ /* 0x000fe2000ff1e03f */
[----:B------:R-:W-:Y:S01]  /*a010*/  IMAD R5, R7, 0x6000, R9 ;  /* 0x0000600007057824 */ /* 0x000fe200078e0209 */
[----:B------:R-:W-:Y:S01]  /*a020*/  PLOP3.LUT P0, PT, PT, PT, PT, 0x80, 0x0 ;  /* 0x000000000000781c */ /* 0x000fe20003f0f070 */
[----:B------:R-:W-:Y:S01]  /*a030*/  VIADD R3, R3, 0x30830 ;  /* 0x0003083003037836 */ /* 0x000fe20000000000 */
[----:B------:R-:W-:Y:S01]  /*a040*/  R2UR UR10, R2 ;  /* 0x00000000020a72ca */ /* 0x000fe200000e0000 */
[----:B------:R-:W-:Y:S01]  /*a050*/  VIADD R5, R5, 0x12400 ;  /* 0x0001240005057836 */ /* 0x000fe20000000000 */
[----:B------:R-:W-:Y:S01]  /*a060*/  UIADD3.X UR5, URZ, UR41, URZ, UP0, !UPT ;  /* 0x000000293f057290 */ /* 0x000fe200087fe43f */
[----:B------:R-:W-:Y:S01]  /*a070*/  IMAD R11, R0, 0xc0, RZ ;  /* 0x000000c0000b7824 */ /* 0x000fe200078e02ff */
[----:B------:R-:W-:Y:S01]  /*a080*/  UMOV UR6, 0x0 ;  /* 0x0000000000067882 */ /* 0x000fe20000000000 */
[----:B------:R-:W-:-:S10]  /*a090*/  UMOV UR7, 0x14f00000 ;  /* 0x14f0000000077882 */ /* 0x000fd40000000000 */
.L_x_12705:
        /* <DEDUP_REMOVED lines=11> */
[----:B------:R-:W-:Y:S01]  /*a150*/  BSSY B1, `(.L_x_12706) ;  /* 0x0000004000017945 */ /* 0x000fe20003800000 */
[----:B------:R-:W-:-:S04]  /*a160*/  LEA R3, R16, R8, 0x3 ;  /* 0x0000000810037211 */ /* 0x000fc800078e18ff */
[----:B------:R-:W0:Y:S02]  /*a170*/  SYNCS.PHASECHK.TRANS64.TRYWAIT P0, [R3+URZ+0x60], R12 ;  /* 0x0000600c030075a7 */ /* 0x000e24000800017f */
[----:B0-----:R-:W-:Y:S05]  /*a180*/  @!P0 BRA `(.L_x_12707) ;  /* 0x0000002800808947 */ /* 0x001fea0003800000 */
.L_x_12794:
[----:B------:R-:W-:Y:S05]  /*a190*/  BSYNC B1 ;  /* 0x0000000000017941 */ /* 0x000fea0003800000 */
.L_x_12706:
[----:B------:R-:W-:Y:S01]  /*a1a0*/  BSSY B1, `(.L_x_12708) ;  /* 0x000000c000017945 */ /* 0x000fe20003800000 */
[----:B0-----:R-:W-:Y:S02]  /*a1b0*/  IMAD.MOV.U32 R12, RZ, RZ, 0x0 ;  /* 0x00000000ff0c7424 */ /* 0x001fe400078e00ff */
[----:B------:R-:W-:Y:S01]  /*a1c0*/  IMAD.MOV.U32 R13, RZ, RZ, 0x14f00000 ;  /* 0x14f00000ff0d7424 */ /* 0x000fe200078e00ff */
[----:B------:R-:W-:Y:S06]  /*a1d0*/  @P1 BRA `(.L_x_12709) ;  /* 0x0000000000201947 */ /* 0x000fec0003800000 */
[----:B------:R-:W0:Y:S01]  /*a1e0*/  S2R R5, SR_TID.X ;  /* 0x0000000000057919 */ /* 0x000e220000002100 */
[----:B------:R-:W-:Y:S01]  /*a1f0*/  LEA R3, R16, UR37, 0x3 ;  /* 0x0000002510037c11 */ /* 0x000fe2000f8e18ff */
[----:B------:R-:W-:-:S04]  /*a200*/  IMAD.MOV.U32 R14, RZ, RZ, 0x6000 ;  /* 0x00006000ff0e7424 */ /* 0x000fc800078e00ff */
[----:B------:R1:W-:Y:S01]  /*a210*/  SYNCS.ARRIVE.TRANS64 RZ, [R3+URZ+0x30850], R14 ;  /* 0x0308500e03ff79a7 */ /* 0x0003e2000800003f */
[----:B0-----:R-:W-:-:S04]  /*a220*/  LOP3.LUT R5, R5, 0x1f, RZ, 0xc0, !PT ;  /* 0x0000001f05057812 */ /* 0x001fc800078ec0ff */
[----:B------:R-:W-:-:S13]  /*a230*/  ISETP.NE.AND P0, PT, R5, RZ, PT ;  /* 0x000000ff0500720c */ /* 0x000fda0003f05270 */
[----:B-1----:R-:W-:Y:S05]  /*a240*/  @!P0 BRA `(.L_x_12709) ;  /* 0x0000000000048947 */ /* 0x002fea0003800000 */
[----:B------:R-:W-:Y:S01]  /*a250*/  BPT.TRAP 0x1 ;  /* 0x000000040000795c */ /* 0x000fe20000300000 */
.L_x_12709:
[----:B------:R-:W-:Y:S05]  /*a260*/  BSYNC B1 ;  /* 0x0000000000017941 */ /* 0x000fea0003800000 */
.L_x_12708:
[----:B------:R-:W-:Y:S01]  /*a270*/  R2UR UR6, R12 ;  /* 0x000000000c0672ca */ /* 0x000fe200000e0000 */
[----:B------:R-:W-:Y:S01]  /*a280*/  IMAD R3, R16, 0x6000, R9 ;  /* 0x0000600010037824 */ /* 0x000fe200078e0209 */
[----:B------:R-:W-:Y:S01]  /*a290*/  R2UR UR7, R13 ;  /* 0x000000000d0772ca */ /* 0x000fe200000e0000 */
[----:B------:R-:W-:Y:S01]  /*a2a0*/  UIADD3 UR4, UP0, UR40, 0x470, URZ ;  /* 0x0000047028047890 */ /* 0x000fe2000ff1e03f */
[----:B------:R-:W-:Y:S01]  /*a2b0*/  R2UR UR10, R2 ;  /* 0x00000000020a72ca */ /* 0x000fe200000e0000 */
[----:B------:R-:W-:Y:S01]  /*a2c0*/  IMAD R5, R24, 0xc0, RZ ;  /* 0x000000c018057824 */ /* 0x000fe200078e02ff */
[----:B------:R-:W-:Y:S01]  /*a2d0*/  LEA R2, R16, UR37, 0x3 ;  /* 0x0000002510027c11 */ /* 0x000fe2000f8e18ff */
[----:B------:R-:W-:Y:S01]  /*a2e0*/  VIADD R3, R3, 0x400 ;  /* 0x0000040003037836 */ /* 0x000fe20000000000 */
[----:B------:R-:W-:Y:S01]  /*a2f0*/  PLOP3.LUT P0, PT, PT, PT, PT, 0x80, 0x0 ;  /* 0x000000000000781c */ /* 0x000fe20003f0f070 */
[----:B------:R-:W-:Y:S02]  /*a300*/  UIADD3.X UR5, URZ, UR41, URZ, UP0, !UPT ;  /* 0x000000293f057290 */ /* 0x000fe400087fe43f */
[----:B------:R-:W-:-:S10]  /*a310*/  VIADD R2, R2, 0x30850 ;  /* 0x0003085002027836 */ /* 0x000fd40000000000 */
.L_x_12710:
        /* <DEDUP_REMOVED lines=12> */
.L_x_12699:
[----:B------:R-:W-:Y:S05]  /*a3e0*/  BSYNC B0 ;  /* 0x0000000000007941 */ /* 0x000fea0003800000 */
.L_x_12698:
[----:B------:R-:W2:Y:S01]  /*a3f0*/  LDL.LU R0, [R1] ;  /* 0x0000000001007983 */ /* 0x000ea20000300800 */
[----:B------:R-:W-:Y:S02]  /*a400*/  IMAD.MOV.U32 R16, RZ, RZ, R7 ;  /* 0x000000ffff107224 */ /* 0x000fe400078e0007 */
[----:B------:R-:W-:Y:S02]  /*a410*/  IMAD.MOV.U32 R23, RZ, RZ, R10 ;  /* 0x000000ffff177224 */ /* 0x000fe400078e000a */
[----:B--2---:R-:W-:-:S07]  /*a420*/  VIADD R0, R0, 0xfffffffd ;  /* 0xfffffffd00007836 */ /* 0x004fce0000000000 */
.L_x_12697:
[----:B------:R-:W-:Y:S01]  /*a430*/  IMAD.MOV R3, RZ, RZ, -R6 ;  /* 0x000000ffff037224 */ /* 0x000fe200078e0a06 */
[----:B------:R-:W-:Y:S04]  /*a440*/  BSSY B0, `(.L_x_12696) ;  /* 0x00000e4000007945 */ /* 0x000fe80003800000 */
[----:B------:R-:W-:-:S13]  /*a450*/  ISETP.NE.AND P0, PT, R28, R3, PT ;  /* 0x000000031c00720c */ /* 0x000fda0003f05270 */
[----:B------:R-:W-:Y:S05]  /*a460*/  @!P0 BRA `(.L_x_12711) ;  /* 0x0000000c00848947 */ /* 0x000fea0003800000 */
[----:B------:R-:W-:-:S07]  /*a470*/  IMAD.MOV.U32 R4, RZ, RZ, R18 ;  /* 0x000000ffff047224 */ /* 0x000fce00078e0012 */
.L_x_12738:
        /* <DEDUP_REMOVED lines=19> */
[----:B------:R-:W-:-:S04]  /*a5b0*/  @P0 SHF.R.U32.HI R2, RZ, R3, R4 ;  /* 0x00000003ff020219 */ /* 0x000fc80000011604 */
[--C-:B------:R-:W-:Y:S01]  /*a5c0*/  SHF.R.S32.HI R3, RZ, 0x1f, R2.reuse ;  /* 0x0000001fff037819 */ /* 0x100fe20000011402 */
[--C-:B------:R-:W-:Y:S02]  /*a5d0*/  IMAD.MOV R10, RZ, RZ, -R2.reuse ;  /* 0x000000ffff0a7224 */ /* 0x100fe400078e0a02 */
[----:B------:R-:W-:Y:S01]  /*a5e0*/  IMAD.WIDE.U32 R2, R22, UR4, R2 ;  /* 0x0000000416027c25 */ /* 0x000fe2000f8e0002 */
[----:B------:R-:W-:-:S03]  /*a5f0*/  ULDC.64 UR4, c[0x0][0x418] ;  /* 0x0001060000047ab9 */ /* 0x000fc60000000a00 */
[----:B------:R-:W-:Y:S01]  /*a600*/  IMAD.IADD R11, R11, 0x1, R3 ;  /* 0x000000010b0b7824 */ /* 0x000fe200078e0203 */
[----:B------:R-:W-:Y:S01]  /*a610*/  LEA R4, P0, R2, UR4, 0x2 ;  /* 0x0000000402047c11 */ /* 0x000fe2000f8010ff */
[----:B------:R-:W-:-:S03]  /*a620*/  IMAD R10, R5, R10, R0 ;  /* 0x0000000a050a7224 */ /* 0x000fc600078e0200 */
[----:B------:R-:W-:-:S05]  /*a630*/  LEA.HI.X R5, R2, UR5, R11, 0x2, P0 ;  /* 0x0000000502057c11 */ /* 0x000fca00080f140b */
[----:B------:R0:W5:Y:S04]  /*a640*/  LDG.E R4, desc[UR46][R4.64] ;  /* 0x0000002e04047981 */ /* 0x000168000c1e1900 */
.L_x_12714:
[----:B------:R-:W0:Y:S01]  /*a650*/  S2R R2, SR_TID.X ;  /* 0x0000000000027919 */ /* 0x000e220000002100 */
[----:B------:R-:W-:Y:S01]  /*a660*/  LEA R3, R6, UR37, 0x3 ;  /* 0x0000002506037c11 */ /* 0x000fe2000f8e18ff */
[----:B------:R-:W-:Y:S01]  /*a670*/  BSSY B2, `(.L_x_12715) ;  /* 0x0000006000027945 */ /* 0x000fe20003800000 */
[----:B0-----:R-:W-:Y:S02]  /*a680*/  LOP3.LUT R5, R2, 0x7f, RZ, 0xc0, !PT ;  /* 0x0000007f02057812 */ /* 0x001fe400078ec0ff */
[----:B------:R-:W-:Y:S02]  /*a690*/  SHF.L.U32 R2, R7, 0x1f, RZ ;  /* 0x0000001f07027819 */ /* 0x000fe400000006ff */
[----:B------:R-:W-:Y:S02]  /*a6a0*/  ISETP.NE.AND P1, PT, R5, RZ, PT ;  /* 0x000000ff0500720c */ /* 0x000fe40003f25270 */
[----:B------:R-:W0:Y:S02]  /*a6b0*/  SYNCS.PHASECHK.TRANS64.TRYWAIT P0, [R3+URZ+0x30840], R2 ;  /* 0x03084002030075a7 */ /* 0x000e24000800017f */
[----:B0-----:R-:W-:Y:S09]  /*a6c0*/  @!P0 BRA `(.L_x_12716) ;  /* 0x0000002400448947 */ /* 0x001ff20003800000 */
.L_x_12795:
[----:B------:R-:W-:Y:S05]  /*a6d0*/  BSYNC B2 ;  /* 0x0000000000027941 */ /* 0x000fea0003800000 */
.L_x_12715:
        /* <DEDUP_REMOVED lines=9> */
.L_x_12718:
[----:B------:R-:W-:Y:S05]  /*a770*/  BSYNC B2 ;  /* 0x0000000000027941 */ /* 0x000fea0003800000 */
.L_x_12717:
[----:B------:R-:W-:Y:S01]  /*a780*/  IMAD.MOV.U32 R11, RZ, RZ, RZ ;  /* 0x000000ffff0b7224 */ /* 0x000fe200078e00ff */
[----:B------:R-:W-:Y:S01]  /*a790*/  UIADD3 UR4, UP0, UR40, 0x370, URZ ;  /* 0x0000037028047890 */ /* 0x000fe2000ff1e03f */
[----:B0-----:R-:W-:Y:S01]  /*a7a0*/  IMAD R2, R6, 0x6000, R9 ;  /* 0x0000600006027824 */ /* 0x001fe200078e0209 */
        /* <DEDUP_REMOVED lines=8> */
.L_x_12719:
        /* <DEDUP_REMOVED lines=15> */
.L_x_12796:
[----:B------:R-:W-:Y:S05]  /*a920*/  BSYNC B2 ;  /* 0x0000000000027941 */ /* 0x000fea0003800000 */
.L_x_12720:
        /* <DEDUP_REMOVED lines=11> */
.L_x_12723:
[----:B------:R-:W-:Y:S05]  /*a9e0*/  BSYNC B2 ;  /* 0x0000000000027941 */ /* 0x000fea0003800000 */
.L_x_12722:
        /* <DEDUP_REMOVED lines=8> */
[----:B------:R-:W-:Y:S01]  /*aa70*/  IADD3 R16, R16, 0x400, RZ ;  /* 0x0000040010107810 */ /* 0x000fe20007ffe0ff */
[----:B------:R-:W-:-:S12]  /*aa80*/  UIADD3.X UR5, URZ, UR41, URZ, UP0, !UPT ;  /* 0x000000293f057290 */ /* 0x000fd800087fe43f */
.L_x_12724:
        /* <DEDUP_REMOVED lines=12> */
.L_x_12713:
[----:B------:R-:W-:Y:S05]  /*ab50*/  BSYNC B1 ;  /* 0x0000000000017941 */ /* 0x000fea0003800000 */
.L_x_12712:
        /* <DEDUP_REMOVED lines=29> */
.L_x_12727:
[----:B------:R-:W0:Y:S01]  /*ad30*/  S2R R2, SR_TID.X ;  /* 0x0000000000027919 */ /* 0x000e220000002100 */
[----:B------:R-:W-:Y:S01]  /*ad40*/  SHF.L.U32 R3, R23, 0x1f, RZ ;  /* 0x0000001f17037819 */ /* 0x000fe200000006ff */
[----:B------:R-:W-:Y:S01]  /*ad50*/  BSSY B2, `(.L_x_12728) ;  /* 0x0000006000027945 */ /* 0x000fe20003800000 */
[----:B0-----:R-:W-:Y:S02]  /*ad60*/  LOP3.LUT R5, R2, 0x7f, RZ, 0xc0, !PT ;  /* 0x0000007f02057812 */ /* 0x001fe400078ec0ff */
[----:B------:R-:W-:Y:S02]  /*ad70*/  LEA R2, R16, UR37, 0x3 ;  /* 0x0000002510027c11 */ /* 0x000fe4000f8e18ff */
[----:B------:R-:W-:Y:S02]  /*ad80*/  ISETP.NE.AND P1, PT, R5, RZ, PT ;  /* 0x000000ff0500720c */ /* 0x000fe40003f25270 */
[----:B------:R-:W0:Y:S02]  /*ad90*/  SYNCS.PHASECHK.TRANS64.TRYWAIT P0, [R2+URZ+0x30840], R3 ;  /* 0x03084003020075a7 */ /* 0x000e24000800017f */
[----:B0-----:R-:W-:Y:S09]  /*ada0*/  @!P0 BRA `(.L_x_12729) ;  /* 0x0000001c00b48947 */ /* 0x001ff20003800000 */
.L_x_12797:
[----:B------:R-:W-:Y:S05]  /*adb0*/  BSYNC B2 ;  /* 0x0000000000027941 */ /* 0x000fea0003800000 */
.L_x_12728:
        /* <DEDUP_REMOVED lines=9> */
.L_x_12731:
[----:B------:R-:W-:Y:S05]  /*ae50*/  BSYNC B2 ;  /* 0x0000000000027941 */ /* 0x000fea0003800000 */
.L_x_12730:
        /* <DEDUP_REMOVED lines=8> */
[----:B------:R-:W-:Y:S01]  /*aee0*/  VIADD R2, R2, 0x30 ;  /* 0x0000003002027836 */ /* 0x000fe20000000000 */
[----:B------:R-:W-:Y:S01]  /*aef0*/  UMOV UR6, 0x0 ;  /* 0x0000000000067882 */ /* 0x000fe20000000000 */
[----:B------:R-:W-:Y:S01]  /*af00*/  IMAD R5, R10, 0xc0, RZ ;  /* 0x000000c00a057824 */ /* 0x000fe200078e02ff */
[----:B------:R-:W-:-:S09]  /*af10*/  UMOV UR7, 0x14f00000 ;  /* 0x14f0000000077882 */ /* 0x000fd20000000000 */
.L_x_12732:
        /* <DEDUP_REMOVED lines=15> */
.L_x_12798:
[----:B------:R-:W-:Y:S05]  /*b010*/  BSYNC B2 ;  /* 0x0000000000027941 */ /* 0x000fea0003800000 */
.L_x_12733:
[----:B------:R-:W-:Y:S01]  /*b020*/  BSSY B2, `(.L_x_12735) ;  /* 0x000000b000027945 */ /* 0x000fe20003800000 */
[----:B0-----:R-:W-:Y:S02]  /*b030*/  IMAD.MOV.U32 R2, RZ, RZ, 0x0 ;  /* 0x00000000ff027424 */ /* 0x001fe400078e00ff */
[----:B------:R-:W-:Y:S01]  /*b040*/  IMAD.MOV.U32 R3, RZ, RZ, 0x14f00000 ;  /* 0x14f00000ff037424 */ /* 0x000fe200078e00ff */
[----:B------:R-:W-:Y:S06]  /*b050*/  @P1 BRA `(.L_x_12736) ;  /* 0x00000000001c1947 */ /* 0x000fec0003800000 */
[----:B------:R-:W0:Y:S01]  /*b060*/  S2R R7, SR_TID.X ;  /* 0x0000000000077919 */ /* 0x000e220000002100 */
[----:B------:R-:W-:-:S04]  /*b070*/  IMAD.MOV.U32 R12, RZ, RZ, 0x6000 ;  /* 0x00006000ff0c7424 */ /* 0x000fc800078e00ff */
[----:B------:R1:W-:Y:S01]  /*b080*/  SYNCS.ARRIVE.TRANS64 RZ, [R5+URZ+0x50], R12 ;  /* 0x0000500c05ff79a7 */ /* 0x0003e2000800003f */
[----:B0-----:R-:W-:-:S04]  /*b090*/  LOP3.LUT R7, R7, 0x1f, RZ, 0xc0, !PT ;  /* 0x0000001f07077812 */ /* 0x001fc800078ec0ff */
[----:B------:R-:W-:-:S13]  /*b0a0*/  ISETP.NE.AND P0, PT, R7, RZ, PT ;  /* 0x000000ff0700720c */ /* 0x000fda0003f05270 */
[----:B-1----:R-:W-:Y:S05]  /*b0b0*/  @!P0 BRA `(.L_x_12736) ;  /* 0x0000000000048947 */ /* 0x002fea0003800000 */
[----:B------:R-:W-:Y:S01]  /*b0c0*/  BPT.TRAP 0x1 ;  /* 0x000000040000795c */ /* 0x000fe20000300000 */
.L_x_12736:
[----:B------:R-:W-:Y:S05]  /*b0d0*/  BSYNC B2 ;  /* 0x0000000000027941 */ /* 0x000fea0003800000 */
.L_x_12735:
[----:B------:R-:W-:Y:S01]  /*b0e0*/  R2UR UR10, R11 ;  /* 0x000000000b0a72ca */ /* 0x000fe200000e0000 */
[----:B------:R-:W-:Y:S01]  /*b0f0*/  UIADD3 UR4, UP0, UR40, 0x470, URZ ;  /* 0x0000047028047890 */ /* 0x000fe2000ff1e03f */
[----:B------:R-:W-:Y:S01]  /*b100*/  R2UR UR6, R2 ;  /* 0x00000000020672ca */ /* 0x000fe200000e0000 */
[----:B------:R-:W-:Y:S01]  /*b110*/  IMAD R2, R6, 0x6000, R9 ;  /* 0x0000600006027824 */ /* 0x000fe200078e0209 */
[----:B------:R-:W-:Y:S01]  /*b120*/  R2UR UR7, R3 ;  /* 0x00000000030772ca */ /* 0x000fe200000e0000 */
[----:B------:R-:W-:Y:S01]  /*b130*/  IMAD R3, R24, 0xc0, RZ ;  /* 0x000000c018037824 */ /* 0x000fe200078e02ff */
[----:B------:R-:W-:Y:S01]  /*b140*/  PLOP3.LUT P0, PT, PT, PT, PT, 0x80, 0x0 ;  /* 0x000000000000781c */ /* 0x000fe20003f0f070 */
[----:B------:R-:W-:Y:S01]  /*b150*/  VIADD R5, R5, 0x50 ;  /* 0x0000005005057836 */ /* 0x000fe20000000000 */
[----:B------:R-:W-:Y:S01]  /*b160*/  UIADD3.X UR5, URZ, UR41, URZ, UP0, !UPT ;  /* 0x000000293f057290 */ /* 0x000fe200087fe43f */
[----:B------:R-:W-:-:S11]  /*b170*/  VIADD R2, R2, 0x400 ;  /* 0x0000040002027836 */ /* 0x000fd60000000000 */
.L_x_12737:
        /* <DEDUP_REMOVED lines=12> */
.L_x_12726:
[----:B------:R-:W-:Y:S05]  /*b240*/  BSYNC B1 ;  /* 0x0000000000017941 */ /* 0x000fea0003800000 */
.L_x_12725:
[C---:B------:R-:W-:Y:S01]  /*b250*/  ISETP.GT.AND P0, PT, R0.reuse, 0x1, PT ;  /* 0x000000010000780c */ /* 0x040fe20003f04270 */
[----:B------:R-:W-:-:S12]  /*b260*/  VIADD R0, R0, 0xfffffffe ;  /* 0xfffffffe00007836 */ /* 0x000fd80000000000 */
[----:B------:R-:W-:Y:S05]  /*b270*/  @P0 BRA `(.L_x_12738) ;  /* 0xfffffff000800947 */ /* 0x000fea000383ffff */
.L_x_12711:
[----:B------:R-:W-:Y:S05]  /*b280*/  BSYNC B0 ;  /* 0x0000000000007941 */ /* 0x000fea0003800000 */
.L_x_12696:
        /* <DEDUP_REMOVED lines=11> */
.L_x_12799:
[----:B------:R-:W-:Y:S05]  /*b340*/  BSYNC B1 ;  /* 0x0000000000017941 */ /* 0x000fea0003800000 */
.L_x_12741:
        /* <DEDUP_REMOVED lines=9> */
.L_x_12744:
[----:B------:R-:W-:Y:S05]  /*b3e0*/  BSYNC B1 ;  /* 0x0000000000017941 */ /* 0x000fea0003800000 */
.L_x_12743:
[----:B------:R-:W-:Y:S01]  /*b3f0*/  IMAD R9, R16, 0x6000, R9 ;  /* 0x0000600010097824 */ /* 0x000fe200078e0209 */
[----:B------:R-:W-:Y:S01]  /*b400*/  UIADD3 UR4, UP0, UR40, 0x470, URZ ;  /* 0x0000047028047890 */ /* 0x000fe2000ff1e03f */
[----:B------:R-:W-:Y:S01]  /*b410*/  PLOP3.LUT P0, PT, PT, PT, PT, 0x80, 0x0 ;  /* 0x000000000000781c */ /* 0x000fe20003f0f070 */
[----:B0-----:R-:W-:Y:S01]  /*b420*/  VIADD R0, R3, 0x30850 ;  /* 0x0003085003007836 */ /* 0x001fe20000000000 */
[----:B------:R-:W-:Y:S01]  /*b430*/  UMOV UR6, 0x0 ;  /* 0x0000000000067882 */ /* 0x000fe20000000000 */
[----:B------:R-:W-:Y:S01]  /*b440*/  VIADD R9, R9, 0x400 ;  /* 0x0000040009097836 */ /* 0x000fe20000000000 */
[----:B------:R-:W-:Y:S01]  /*b450*/  UIADD3.X UR5, URZ, UR41, URZ, UP0, !UPT ;  /* 0x000000293f057290 */ /* 0x000fe200087fe43f */
[----:B------:R-:W-:Y:S01]  /*b460*/  IMAD R2, R24, 0xc0, RZ ;  /* 0x000000c018027824 */ /* 0x000fe200078e02ff */
[----:B------:R-:W-:Y:S01]  /*b470*/  UMOV UR7, 0x14f00000 ;  /* 0x14f0000000077882 */ /* 0x000fe20000000000 */
[----:B------:R-:W-:-:S09]  /*b480*/  UMOV UR10, URZ ;  /* 0x0000003f000a7c82 */ /* 0x000fd20008000000 */
.L_x_12745:
        /* <DEDUP_REMOVED lines=10> */
.L_x_12740:
[----:B------:R-:W-:Y:S05]  /*b530*/  BSYNC B0 ;  /* 0x0000000000007941 */ /* 0x000fea0003800000 */
.L_x_12739:
        /* <DEDUP_REMOVED lines=8> */
[----:B--2---:R-:W-:Y:S01]  /*b5c0*/  VIADD R4, R4, UR38 ;  /* 0x0000002604047c36 */ /* 0x004fe20008000000 */
[----:B---3--:R-:W-:-:S04]  /*b5d0*/  IADD3 R3, R3, 0x1, RZ ;  /* 0x0000000103037810 */ /* 0x008fc80007ffe0ff */
[----:B------:R0:W-:Y:S01]  /*b5e0*/  STL [R1+0x4], R4 ;  /* 0x0000040401007387 */ /* 0x0001e20000100800 */
[----:B------:R-:W-:-:S03]  /*b5f0*/  ISETP.GE.AND P1, PT, R4, UR4, PT ;  /* 0x0000000404007c0c */ /* 0x000fc6000bf26270 */
[----:B------:R0:W-:Y:S10]  /*b600*/  STL [R1+0x18], R3 ;  /* 0x0000180301007387 */ /* 0x0001f40000100800 */
[----:B0-----:R-:W-:Y:S05]  /*b610*/  @!P1 BRA `(.L_x_12746) ;  /* 0xffffffcc007c9947 */ /* 0x001fea000383ffff */
[----:B------:R-:W-:-:S07]  /*b620*/  LOP3.LUT R0, R3, 0x1, RZ, 0xc, !PT ;  /* 0x0000000103007812 */ /* 0x000fce00078e0cff */
.L_x_12682:
[----:B------:R-:W0:Y:S01]  /*b630*/  S2R R3, SR_CgaCtaId ;  /* 0x0000000000037919 */ /* 0x000e220000008800 */
[----:B------:R-:W-:Y:S01]  /*b640*/  MOV R2, 0x400 ;  /* 0x0000040000027802 */ /* 0x000fe20000000f00 */
[----:B------:R-:W-:Y:S01]  /*b650*/  BSSY B0, `(.L_x_12747) ;  /* 0x0000005000007945 */ /* 0x000fe20003800000 */
[----:B------:R-:W-:Y:S02]  /*b660*/  SHF.L.U32 R0, R0, 0x1f, RZ ;  /* 0x0000001f00007819 */ /* 0x000fe400000006ff */
[----:B0-----:R-:W-:-:S04]  /*b670*/  LEA R7, R3, R2, 0x18 ;  /* 0x0000000203077211 */ /* 0x001fc800078ec0ff */
[----:B------:R-:W0:Y:S02]  /*b680*/  SYNCS.PHASECHK.TRANS64.TRYWAIT P0, [R7+URZ+0x30820], R0 ;  /* 0x03082000070075a7 */ /* 0x000e24000800017f */
[----:B0-----:R-:W-:Y:S05]  /*b690*/  @!P0 BRA `(.L_x_12748) ;  /* 0x0000001400b48947 */ /* 0x001fea0003800000 */
.L_x_12800:
[----:B------:R-:W-:Y:S05]  /*b6a0*/  BSYNC B0 ;  /* 0x0000000000007941 */ /* 0x000fea0003800000 */
.L_x_12747:
[----:B------:R-:W-:-:S03]  /*b6b0*/  UMOV UR4, 0xffffffff ;  /* 0xffffffff00047882 */ /* 0x000fc60000000000 */
[----:B------:R-:W-:Y:S05]  /*b6c0*/  BRA.DIV UR4, `(.L_x_12749) ;  /* 0x0000001604bc7947 */ /* 0x000fea000b800000 */
[----:B0-----:R-:W0:Y:S02]  /*b6d0*/  S2R R0, SR_TID.X ;  /* 0x0000000000007919 */ /* 0x001e240000002100 */
[----:B0-----:R-:W-:-:S04]  /*b6e0*/  SHF.R.U32.HI R0, RZ, 0x5, R0 ;  /* 0x00000005ff007819 */ /* 0x001fc80000011600 */
[----:B------:R-:W-:-:S05]  /*b6f0*/  LOP3.LUT R0, R0, 0x3, RZ, 0xc0, !PT ;  /* 0x0000000300007812 */ /* 0x000fca00078ec0ff */
[----:B------:R0:W1:Y:S02]  /*b700*/  SHFL.IDX PT, R14, R0, RZ, 0x1f ;  /* 0x00001fff000e7589 */ /* 0x00006400000e0000 */
.L_x_12803:
[----:B-1----:R-:W-:Y:S01]  /*b710*/  ISETP.NE.AND P0, PT, R14, RZ, PT ;  /* 0x000000ff0e00720c */ /* 0x002fe20003f05270 */
[----:B------:R-:W-:-:S12]  /*b720*/  BSSY B0, `(.L_x_12750) ;  /* 0x0000024000007945 */ /* 0x000fd80003800000 */
[----:B------:R-:W-:Y:S05]  /*b730*/  @P0 BRA `(.L_x_12751) ;  /* 0x0000000000880947 */ /* 0x000fea0003800000 */
[----:B------:R-:W-:-:S03]  /*b740*/  UMOV UR4, 0xffffffff ;  /* 0xffffffff00047882 */ /* 0x000fc60000000000 */
[----:B------:R-:W-:Y:S05]  /*b750*/  BRA.DIV UR4, `(.L_x_12752) ;  /* 0x0000001604cc7947 */ /* 0x000fea000b800000 */
[----:B------:R-:W-:-:S13]  /*b760*/  ELECT P6, URZ, PT ;  /* 0x00000000003f782f */ /* 0x000fda00038c0000 */
.L_x_12806:
[----:B------:R-:W-:Y:S05]  /*b770*/  @!P6 BRA `(.L_x_12751) ;  /* 0x000000000078e947 */ /* 0x000fea0003800000 */
[----:B------:R-:W-:-:S06]  /*b780*/  ULOP3.LUT UR4, UR36, 0x2, URZ, 0xfc, !UPT ;  /* 0x0000000224047892 */ /* 0x000fcc000f8efc3f */
[----:B0-----:R-:W-:-:S05]  /*b790*/  IMAD.U32 R0, RZ, RZ, UR4 ;  /* 0x00000004ff007e24 */ /* 0x001fca000f8e00ff */
[----:B------:R-:W-:-:S13]  /*b7a0*/  ISETP.NE.AND P2, PT, R0, 0x3, PT ;  /* 0x000000030000780c */ /* 0x000fda0003f45270 */
[----:B------:R-:W-:Y:S05]  /*b7b0*/  @!P2 BRA `(.L_x_12753) ;  /* 0x000000000004a947 */ /* 0x000fea0003800000 */
[----:B------:R-:W-:Y:S01]  /*b7c0*/  BPT.TRAP 0x1 ;  /* 0x000000040000795c */ /* 0x000fe20000300000 */
.L_x_12753:
        /* <DEDUP_REMOVED lines=12> */
.L_x_12807:
[----:B------:R-:W1:Y:S02]  /*b890*/  SYNCS.PHASECHK.TRANS64.TRYWAIT P0, [R3+URZ], R0 ;  /* 0x00000000030075a7 */ /* 0x000e64000800017f */
[----:B-1----:R-:W-:Y:S05]  /*b8a0*/  @!P0 BRA `(.L_x_12755) ;  /* 0x0000001400ac8947 */ /* 0x002fea0003800000 */
.L_x_12808:
[----:B------:R-:W-:Y:S05]  /*b8b0*/  @!P2 BRA `(.L_x_12756) ;  /* 0x000000000004a947 */ /* 0x000fea0003800000 */
[----:B------:R-:W-:Y:S01]  /*b8c0*/  BPT.TRAP 0x1 ;  /* 0x000000040000795c */ /* 0x000fe20000300000 */
.L_x_12756:
[----:B-1----:R-:W-:-:S04]  /*b8d0*/  VIADD R3, R7, 0x30860 ;  /* 0x0003086007037836 */ /* 0x002fc80000000000 */
[----:B0-----:R-:W-:-:S04]  /*b8e0*/  IMAD R5, R16, 0x8, R3 ;  /* 0x0000000810057824 */ /* 0x001fc800078e0203 */
[----:B------:R-:W0:Y:S02]  /*b8f0*/  SYNCS.PHASECHK.TRANS64.TRYWAIT P0, [R5+URZ], R4 ;  /* 0x00000004050075a7 */ /* 0x000e24000800017f */
[----:B0-----:R-:W-:Y:S05]  /*b900*/  @!P0 BRA `(.L_x_12757) ;  /* 0x0000001400a88947 */ /* 0x001fea0003800000 */
.L_x_12809:
[----:B------:R-:W-:-:S07]  /*b910*/  IMAD R3, R6, 0x8, R3 ;  /* 0x0000000806037824 */ /* 0x000fce00078e0203 */
.L_x_12758:
[----:B-1----:R1:W2:Y:S02]  /*b920*/  SYNCS.PHASECHK.TRANS64.TRYWAIT P0, [R3+URZ], R0 ;  /* 0x00000000030075a7 */ /* 0x0022a4000800017f */
[----:B--2---:R-:W-:Y:S05]  /*b930*/  @!P0 NANOSLEEP.SYNCS 0x989680 ;  /* 0x009896800000895d */ /* 0x004fea0003900000 */
[----:B------:R-:W2:Y:S02]  /*b940*/  @!P0 SYNCS.PHASECHK.TRANS64 P0, [R3+URZ], R0 ;  /* 0x00000000030085a7 */ /* 0x000ea4000800007f */
[----:B--2---:R-:W-:Y:S05]  /*b950*/  @!P0 BRA `(.L_x_12758) ;  /* 0xfffffffc00f08947 */ /* 0x004fea000383ffff */
.L_x_12751:
[----:B------:R-:W-:Y:S05]  /*b960*/  BSYNC B0 ;  /* 0x0000000000007941 */ /* 0x000fea0003800000 */
.L_x_12750:
[----:B------:R-:W-:Y:S05]  /*b970*/  EXIT ;  /* 0x000000000000794d */ /* 0x000fea0003800000 */
.L_x_12662:
[----:B0-----:R-:W-:-:S04]  /*b980*/  IMAD.U32 R3, RZ, RZ, UR40 ;  /* 0x00000028ff037e24 */ /* 0x001fc8000f8e00ff */
[----:B------:R0:W1:Y:S03]  /*b990*/  SYNCS.PHASECHK.TRANS64.TRYWAIT P1, [R3+URZ+0x30800], R0 ;  /* 0x03080000030075a7 */ /* 0x000066000802017f */
[----:B-1----:R-:W-:Y:S05]  /*b9a0*/  @!P1 NANOSLEEP.SYNCS 0x989680 ;  /* 0x009896800000995d */ /* 0x002fea0003900000 */
[----:B------:R-:W1:Y:S02]  /*b9b0*/  @!P1 SYNCS.PHASECHK.TRANS64 P1, [R3+URZ+0x30800], R0 ;  /* 0x03080000030095a7 */ /* 0x000e64000802007f */
[----:B-1----:R-:W-:Y:S05]  /*b9c0*/  @!P1 BRA `(.L_x_12662) ;  /* 0xfffffffc00ec9947 */ /* 0x002fea000383ffff */
[----:B------:R-:W-:Y:S05]  /*b9d0*/  BRA `(.L_x_12759) ;  /* 0xffffff5800407947 */ /* 0x000fea000383ffff */
.L_x_12666:
[----:B-1----:R1:W2:Y:S02]  /*b9e0*/  SYNCS.PHASECHK.TRANS64.TRYWAIT P2, [R4+URZ+0x30830], R3 ;  /* 0x03083003040075a7 */ /* 0x0022a4000804017f */
[----:B--2---:R-:W-:Y:S05]  /*b9f0*/  @!P2 NANOSLEEP.SYNCS 0x989680 ;  /* 0x009896800000a95d */ /* 0x004fea0003900000 */
[----:B------:R-:W2:Y:S02]  /*ba00*/  @!P2 SYNCS.PHASECHK.TRANS64 P2, [R4+URZ+0x30830], R3 ;  /* 0x030830030400a5a7 */ /* 0x000ea4000804007f */
[----:B--2---:R-:W-:Y:S05]  /*ba10*/  @!P2 BRA `(.L_x_12666) ;  /* 0xfffffffc00f0a947 */ /* 0x004fea000383ffff */
[----:B------:R-:W-:Y:S05]  /*ba20*/  BRA `(.L_x_12665) ;  /* 0xffffff5800787947 */ /* 0x000fea000383ffff */
.L_x_12671:
[----:B--2---:R-:W-:-:S04]  /*ba30*/  IMAD.U32 R3, RZ, RZ, UR6 ;  /* 0x00000006ff037e24 */ /* 0x004fc8000f8e00ff */
[----:B------:R2:W3:Y:S03]  /*ba40*/  SYNCS.PHASECHK.TRANS64.TRYWAIT P2, [R3+URZ+0x30830], R0 ;  /* 0x03083000030075a7 */ /* 0x0004e6000804017f */
[----:B---3--:R-:W-:Y:S05]  /*ba50*/  @!P2 NANOSLEEP.SYNCS 0x989680 ;  /* 0x009896800000a95d */ /* 0x008fea0003900000 */
[----:B------:R-:W3:Y:S02]  /*ba60*/  @!P2 SYNCS.PHASECHK.TRANS64 P2, [R3+URZ+0x30830], R0 ;  /* 0x030830000300a5a7 */ /* 0x000ee4000804007f */
[----:B---3--:R-:W-:Y:S05]  /*ba70*/  @!P2 BRA `(.L_x_12671) ;  /* 0xfffffffc00eca947 */ /* 0x008fea000383ffff */
[----:B------:R-:W-:Y:S05]  /*ba80*/  BRA `(.L_x_12668) ;  /* 0xffffff8400d87947 */ /* 0x000fea000383ffff */
.L_x_12675:
[----:B-1----:R-:W-:-:S04]  /*ba90*/  IMAD.U32 R3, RZ, RZ, UR6 ;  /* 0x00000006ff037e24 */ /* 0x002fc8000f8e00ff */
[----:B------:R1:W2:Y:S03]  /*baa0*/  SYNCS.PHASECHK.TRANS64.TRYWAIT P2, [R3+URZ+0x30850], R0 ;  /* 0x03085000030075a7 */ /* 0x0002a6000804017f */
[----:B--2---:R-:W-:Y:S05]  /*bab0*/  @!P2 NANOSLEEP.SYNCS 0x989680 ;  /* 0x009896800000a95d */ /* 0x004fea0003900000 */
[----:B------:R-:W2:Y:S02]  /*bac0*/  @!P2 SYNCS.PHASECHK.TRANS64 P2, [R3+URZ+0x30850], R0 ;  /* 0x030850000300a5a7 */ /* 0x000ea4000804007f */
[----:B--2---:R-:W-:Y:S05]  /*bad0*/  @!P2 BRA `(.L_x_12675) ;  /* 0xfffffffc00eca947 */ /* 0x004fea000383ffff */
[----:B------:R-:W-:Y:S05]  /*bae0*/  BRA `(.L_x_12672) ;  /* 0xffffff8800587947 */ /* 0x000fea000383ffff */
.L_x_12680:
[----:B--2---:R-:W-:-:S04]  /*baf0*/  IMAD.U32 R5, RZ, RZ, UR12 ;  /* 0x0000000cff057e24 */ /* 0x004fc8000f8e00ff */
[----:B------:R2:W4:Y:S03]  /*bb00*/  SYNCS.PHASECHK.TRANS64.TRYWAIT P0, [R5+URZ+0x30850], R4 ;  /* 0x03085004050075a7 */ /* 0x000526000800017f */
[----:B----4-:R-:W-:Y:S05]  /*bb10*/  @!P0 NANOSLEEP.SYNCS 0x989680 ;  /* 0x009896800000895d */ /* 0x010fea0003900000 */
[----:B------:R-:W4:Y:S02]  /*bb20*/  @!P0 SYNCS.PHASECHK.TRANS64 P0, [R5+URZ+0x30850], R4 ;  /* 0x03085004050085a7 */ /* 0x000f24000800007f */
[----:B----4-:R-:W-:Y:S05]  /*bb30*/  @!P0 BRA `(.L_x_12680) ;  /* 0xfffffffc00ec8947 */ /* 0x010fea000383ffff */
[----:B------:R-:W-:Y:S05]  /*bb40*/  BRA `(.L_x_12679) ;  /* 0xffffffb000007947 */ /* 0x000fea000383ffff */
.L_x_12686:
        /* <DEDUP_REMOVED lines=11> */
.L_x_12761:
[----:B------:R-:W-:Y:S05]  /*bc00*/  BSYNC B0 ;  /* 0x0000000000007941 */ /* 0x000fea0003800000 */
.L_x_12760:
[----:B------:R-:W-:Y:S05]  /*bc10*/  BRA `(.L_x_12762) ;  /* 0xffffffcc00a47947 */ /* 0x000fea000383ffff */
.L_x_12688:
[----:B------:R-:W-:Y:S01]  /*bc20*/  BSSY B0, `(.L_x_12763) ;  /* 0x0000006000007945 */ /* 0x000fe20003800000 */
[----:B------:R-:W-:-:S07]  /*bc30*/  IMAD.MOV.U32 R15, RZ, RZ, -0x1 ;  /* 0xffffffffff0f7424 */ /* 0x000fce00078e00ff */
[----:B01----:R-:W-:Y:S05]  /*bc40*/  WARPSYNC.COLLECTIVE R15, `(.L_x_12764) ;  /* 0x000000000f0c7348 */ /* 0x003fea0003c00000 */
[----:B------:R-:W-:Y:S02]  /*bc50*/  ELECT P6, UR62, PT ;  /* 0x00000000003e782f */ /* 0x000fe400038c0000 */
[----:B------:R-:W-:Y:S01]  /*bc60*/  MOV R14, UR62 ;  /* 0x0000003e000e7c02 */ /* 0x000fe20008000f00 */
[----:B01----:R-:W-:Y:S10]  /*bc70*/  ENDCOLLECTIVE ;  /* 0x000000000000791b */ /* 0x003ff40003800000 */
.L_x_12764:
[----:B------:R-:W-:Y:S05]  /*bc80*/  BSYNC B0 ;  /* 0x0000000000007941 */ /* 0x000fea0003800000 */
.L_x_12763:
[----:B------:R-:W-:Y:S05]  /*bc90*/  BRA `(.L_x_12765) ;  /* 0xffffffcc00a47947 */ /* 0x000fea000383ffff */
.L_x_12690:
[----:B0-----:R0:W2:Y:S02]  /*bca0*/  SYNCS.PHASECHK.TRANS64.TRYWAIT P0, [R3+URZ+0x30840], R0 ;  /* 0x03084000030075a7 */ /* 0x0010a4000800017f */
[----:B--2---:R-:W-:Y:S05]  /*bcb0*/  @!P0 NANOSLEEP.SYNCS 0x989680 ;  /* 0x009896800000895d */ /* 0x004fea0003900000 */
[----:B------:R-:W2:Y:S02]  /*bcc0*/  @!P0 SYNCS.PHASECHK.TRANS64 P0, [R3+URZ+0x30840], R0 ;  /* 0x03084000030085a7 */ /* 0x000ea4000800007f */
[----:B--2---:R-:W-:Y:S05]  /*bcd0*/  @!P0 BRA `(.L_x_12690) ;  /* 0xfffffffc00f08947 */ /* 0x004fea000383ffff */
[----:B------:R-:W-:Y:S05]  /*bce0*/  BRA `(.L_x_12766) ;  /* 0xffffffd000047947 */ /* 0x000fea000383ffff */
.L_x_12693:
        /* <DEDUP_REMOVED lines=8> */
.L_x_12767:
[----:B------:R-:W-:Y:S02]  /*bd70*/  IMAD.MOV.U32 R13, RZ, RZ, R0 ;  /* 0x000000ffff0d7224 */ /* 0x000fe400078e0000 */
[----:B------:R-:W-:-:S07]  /*bd80*/  IMAD.MOV.U32 R2, RZ, RZ, R14 ;  /* 0x000000ffff027224 */ /* 0x000fce00078e000e */
[----:B------:R-:W-:Y:S05]  /*bd90*/  WARPSYNC.COLLECTIVE R15, `(.L_x_12768) ;  /* 0x000000000f087348 */ /* 0x000fea0003c00000 */
[----:B------:R0:W1:Y:S02]  /*bda0*/  SHFL.IDX P6, R14, R13, R12, R11 ;  /* 0x0000000c0d0e7389 */ /* 0x00006400000c000b */
[----:B01----:R-:W-:Y:S01]  /*bdb0*/  ENDCOLLECTIVE ;  /* 0x000000000000791b */ /* 0x003fe20003800000 */
.L_x_12768:
        /* <DEDUP_REMOVED lines=9> */
.L_x_12769:
[----:B------:R-:W-:-:S05]  /*be50*/  @!P1 LEA R9, P2, R20, R3, 0x1 ;  /* 0x0000000314099211 */ /* 0x000fca00078408ff */
[----:B------:R-:W-:Y:S02]  /*be60*/  @!P1 IMAD.X R3, RZ, RZ, R2, P2 ;  /* 0x000000ffff039224 */ /* 0x000fe400010e0602 */
[----:B------:R-:W-:Y:S01]  /*be70*/  @!P1 IMAD.MOV.U32 R2, RZ, RZ, R9 ;  /* 0x000000ffff029224 */ /* 0x000fe200078e0009 */
[----:B------:R-:W-:Y:S01]  /*be80*/  IADD3 R9, R7, 0x10, RZ ;  /* 0x0000001007097810 */ /* 0x000fe20007ffe0ff */
[----:B------:R-:W-:-:S03]  /*be90*/  IMAD.MOV.U32 R13, RZ, RZ, R0 ;  /* 0x000000ffff0d7224 */ /* 0x000fc600078e0000 */
[----:B------:R-:W-:Y:S01]  /*bea0*/  @!PT LDS RZ, [RZ] ;  /* 0x00000000fffff984 */ /* 0x000fe20000000800 */
[----:B------:R-:W-:Y:S01]  /*beb0*/  @!PT LDS RZ, [RZ] ;  /* 0x00000000fffff984 */ /* 0x000fe20000000800 */
[----:B------:R-:W-:Y:S01]  /*bec0*/  @!PT LDS RZ, [RZ] ;  /* 0x00000000fffff984 */ /* 0x000fe20000000800 */
[----:B------:R0:W-:Y:S01]  /*bed0*/  @!P1 LDGSTS.E.BYPASS.LTC128B.128 [R26+0xc400], desc[UR46][R2.64], !P0 ;  /* 0x0c400000021a9fae */ /* 0x0001e2000c101d6e */
[----:B------:R-:W-:Y:S01]  /*bee0*/  ISETP.GE.AND P1, PT, R9, R6, PT ;  /* 0x000000060900720c */ /* 0x000fe20003f26270 */
[----:B------:R-:W-:Y:S02]  /*bef0*/  VIADD R9, R7, 0x20 ;  /* 0x0000002007097836 */ /* 0x000fe40000000000 */
[----:B0-----:R-:W-:-:S10]  /*bf00*/  IMAD.MOV.U32 R2, RZ, RZ, R14 ;  /* 0x000000ffff027224 */ /* 0x001fd400078e000e */
[----:B------:R-:W-:Y:S05]  /*bf10*/  WARPSYNC.COLLECTIVE R15, `(.L_x_12770) ;  /* 0x000000000f087348 */ /* 0x000fea0003c00000 */
[----:B------:R0:W1:Y:S02]  /*bf20*/  SHFL.IDX P6, R14, R13, R12, R11 ;  /* 0x0000000c0d0e7389 */ /* 0x00006400000c000b */
[----:B01----:R-:W-:Y:S01]  /*bf30*/  ENDCOLLECTIVE ;  /* 0x000000000000791b */ /* 0x003fe20003800000 */
.L_x_12770:
        /* <DEDUP_REMOVED lines=8> */
.L_x_12771:
[----:B------:R-:W-:Y:S01]  /*bfc0*/  @!PT LDS RZ, [RZ] ;  /* 0x00000000fffff984 */ /* 0x000fe20000000800 */
[----:B------:R-:W-:Y:S01]  /*bfd0*/  @!PT LDS RZ, [RZ] ;  /* 0x00000000fffff984 */ /* 0x000fe20000000800 */
[----:B------:R-:W-:Y:S01]  /*bfe0*/  @!PT LDS RZ, [RZ] ;  /* 0x00000000fffff984 */ /* 0x000fe20000000800 */
[----:B------:R0:W-:Y:S01]  /*bff0*/  @!P1 LDGSTS.E.BYPASS.LTC128B.128 [R26+0xcc00], desc[UR46][R2.64], !P0 ;  /* 0x0cc00000021a9fae */ /* 0x0001e2000c101d6e */
[----:B------:R-:W-:Y:S01]  /*c000*/  ISETP.GE.AND P1, PT, R9, R6, PT ;  /* 0x000000060900720c */ /* 0x000fe20003f26270 */
[----:B------:R-:W-:Y:S02]  /*c010*/  VIADD R9, R7, 0x30 ;  /* 0x0000003007097836 */ /* 0x000fe40000000000 */
[----:B------:R-:W-:Y:S02]  /*c020*/  IMAD.MOV.U32 R13, RZ, RZ, R0 ;  /* 0x000000ffff0d7224 */ /* 0x000fe400078e0000 */
[----:B0-----:R-:W-:-:S08]  /*c030*/  IMAD.MOV.U32 R2, RZ, RZ, R14 ;  /* 0x000000ffff027224 */ /* 0x001fd000078e000e */
[----:B------:R-:W-:Y:S05]  /*c040*/  WARPSYNC.COLLECTIVE R15, `(.L_x_12772) ;  /* 0x000000000f087348 */ /* 0x000fea0003c00000 */
[----:B------:R0:W1:Y:S02]  /*c050*/  SHFL.IDX P6, R14, R13, R12, R11 ;  /* 0x0000000c0d0e7389 */ /* 0x00006400000c000b */
[----:B01----:R-:W-:Y:S01]  /*c060*/  ENDCOLLECTIVE ;  /* 0x000000000000791b */ /* 0x003fe20003800000 */
.L_x_12772:
        /* <DEDUP_REMOVED lines=8> */
.L_x_12773:
        /* <DEDUP_REMOVED lines=11> */
.L_x_12774:
        /* <DEDUP_REMOVED lines=8> */
.L_x_12775:
        /* <DEDUP_REMOVED lines=11> */
.L_x_12776:
[----:B------:R-:W-:Y:S02]  /*c2d0*/  IMAD.MOV.U32 R13, RZ, RZ, R4 ;  /* 0x000000ffff0d7224 */ /* 0x000fe400078e0004 */
[----:B------:R-:W-:Y:S01]  /*c2e0*/  IMAD.MOV.U32 R12, RZ, RZ, 0x5 ;  /* 0x00000005ff0c7424 */ /* 0x000fe200078e00ff */
[----:B------:R-:W-:-:S05]  /*c2f0*/  @!P1 LEA R14, P2, R20, R14, 0x1 ;  /* 0x0000000e140e9211 */ /* 0x000fca00078408ff */
[----:B------:R-:W-:Y:S01]  /*c300*/  @!P1 IMAD.X R3, RZ, RZ, R2, P2 ;  /* 0x000000ffff039224 */ /* 0x000fe200010e0602 */
[----:B------:R-:W-:-:S07]  /*c310*/  @!P1 MOV R2, R14 ;  /* 0x0000000e00029202 */ /* 0x000fce0000000f00 */
[----:B------:R-:W-:Y:S05]  /*c320*/  WARPSYNC.COLLECTIVE R15, `(.L_x_12777) ;  /* 0x000000000f087348 */ /* 0x000fea0003c00000 */
[----:B------:R0:W1:Y:S02]  /*c330*/  SHFL.IDX P6, R14, R13, R12, R11 ;  /* 0x0000000c0d0e7389 */ /* 0x00006400000c000b */
[----:B01----:R-:W-:Y:S01]  /*c340*/  ENDCOLLECTIVE ;  /* 0x000000000000791b */ /* 0x003fe20003800000 */
.L_x_12777:
        /* <DEDUP_REMOVED lines=11> */
.L_x_12778:
        /* <DEDUP_REMOVED lines=8> */
.L_x_12779:
[----:B------:R-:W-:Y:S01]  /*c480*/  @!PT LDS RZ, [RZ] ;  /* 0x00000000fffff984 */ /* 0x000fe20000000800 */
[----:B------:R-:W-:Y:S01]  /*c490*/  @!PT LDS RZ, [RZ] ;  /* 0x00000000fffff984 */ /* 0x000fe20000000800 */
[----:B------:R-:W-:Y:S01]  /*c4a0*/  @!PT LDS RZ, [RZ] ;  /* 0x00000000fffff984 */ /* 0x000fe20000000800 */
[----:B------:R0:W-:Y:S01]  /*c4b0*/  @!P1 LDGSTS.E.BYPASS.LTC128B.128 [R26+0xec00], desc[UR46][R2.64], !P0 ;  /* 0x0ec00000021a9fae */ /* 0x0001e2000c101d6e */
[----:B------:R-:W-:Y:S01]  /*c4c0*/  ISETP.GE.AND P1, PT, R9, R6, PT ;  /* 0x000000060900720c */ /* 0x000fe20003f26270 */
[----:B------:R-:W-:Y:S02]  /*c4d0*/  IMAD.MOV.U32 R13, RZ, RZ, R0 ;  /* 0x000000ffff0d7224 */ /* 0x000fe400078e0000 */
[----:B0-----:R-:W-:-:S10]  /*c4e0*/  IMAD.MOV.U32 R2, RZ, RZ, R14 ;  /* 0x000000ffff027224 */ /* 0x001fd400078e000e */
[----:B------:R-:W-:Y:S05]  /*c4f0*/  WARPSYNC.COLLECTIVE R15, `(.L_x_12780) ;  /* 0x000000000f087348 */ /* 0x000fea0003c00000 */
[----:B------:R0:W1:Y:S02]  /*c500*/  SHFL.IDX P6, R14, R13, R12, R11 ;  /* 0x0000000c0d0e7389 */ /* 0x00006400000c000b */
[----:B01----:R-:W-:Y:S01]  /*c510*/  ENDCOLLECTIVE ;  /* 0x000000000000791b */ /* 0x003fe20003800000 */
.L_x_12780:
        /* <DEDUP_REMOVED lines=8> */
.L_x_12781:
[----:B------:R-:W-:Y:S01]  /*c5a0*/  @!PT LDS RZ, [RZ] ;  /* 0x00000000fffff984 */ /* 0x000fe20000000800 */
[----:B------:R-:W-:Y:S01]  /*c5b0*/  @!PT LDS RZ, [RZ] ;  /* 0x00000000fffff984 */ /* 0x000fe20000000800 */
[----:B------:R-:W-:Y:S01]  /*c5c0*/  @!PT LDS RZ, [RZ] ;  /* 0x00000000fffff984 */ /* 0x000fe20000000800 */
[----:B------:R0:W-:Y:S01]  /*c5d0*/  @!P1 LDGSTS.E.BYPASS.LTC128B.128 [R26+0xf400], desc[UR46][R2.64], !P0 ;  /* 0x0f400000021a9fae */ /* 0x0001e2000c101d6e */
[----:B------:R-:W-:Y:S02]  /*c5e0*/  IMAD.MOV.U32 R13, RZ, RZ, R0 ;  /* 0x000000ffff0d7224 */ /* 0x000fe400078e0000 */
[----:B0-----:R-:W-:-:S05]  /*c5f0*/  VIADD R3, R7, 0x70 ;  /* 0x0000007007037836 */ /* 0x001fca0000000000 */
[----:B------:R-:W-:Y:S01]  /*c600*/  ISETP.GE.AND P1, PT, R3, R6, PT ;  /* 0x000000060300720c */ /* 0x000fe20003f26270 */
[----:B------:R-:W-:-:S12]  /*c610*/  IMAD.MOV.U32 R4, RZ, RZ, R14 ;  /* 0x000000ffff047224 */ /* 0x000fd800078e000e */
[----:B------:R-:W-:Y:S05]  /*c620*/  WARPSYNC.COLLECTIVE R15, `(.L_x_12782) ;  /* 0x000000000f087348 */ /* 0x000fea0003c00000 */
[----:B------:R0:W1:Y:S02]  /*c630*/  SHFL.IDX P6, R14, R13, R12, R11 ;  /* 0x0000000c0d0e7389 */ /* 0x00006400000c000b */
[----:B01----:R-:W-:Y:S01]  /*c640*/  ENDCOLLECTIVE ;  /* 0x000000000000791b */ /* 0x003fe20003800000 */
.L_x_12782:
[----:B------:R-:W-:Y:S02]  /*c650*/  IMAD.MOV.U32 R13, RZ, RZ, R8 ;  /* 0x000000ffff0d7224 */ /* 0x000fe400078e0008 */
[----:B------:R-:W-:Y:S02]  /*c660*/  IMAD.MOV.U32 R12, RZ, RZ, RZ ;  /* 0x000000ffff0c7224 */ /* 0x000fe400078e00ff */
[----:B------:R-:W-:-:S07]  /*c670*/  IMAD.MOV.U32 R9, RZ, RZ, R14 ;  /* 0x000000ffff097224 */ /* 0x000fce00078e000e */
[----:B------:R-:W-:Y:S05]  /*c680*/  WARPSYNC.COLLECTIVE R15, `(.L_x_12783) ;  /* 0x000000000f087348 */ /* 0x000fea0003c00000 */
[----:B------:R0:W1:Y:S02]  /*c690*/  SHFL.IDX P6, R14, R13, R12, R11 ;  /* 0x0000000c0d0e7389 */ /* 0x00006400000c000b */
[----:B01----:R-:W-:Y:S01]  /*c6a0*/  ENDCOLLECTIVE ;  /* 0x000000000000791b */ /* 0x003fe20003800000 */
.L_x_12783:
[----:B------:R-:W-:Y:S01]  /*c6b0*/  @!P1 LEA R2, P3, R20, R9, 0x1 ;  /* 0x0000000914029211 */ /* 0x000fe200078608ff */
[----:B------:R-:W-:-:S04]  /*c6c0*/  VIADD R9, R7, 0x80 ;  /* 0x0000008007097836 */ /* 0x000fc80000000000 */
[----:B------:R-:W-:Y:S01]  /*c6d0*/  @!P1 IMAD.X R3, RZ, RZ, R4, P3 ;  /* 0x000000ffff039224 */ /* 0x000fe200018e0604 */
[----:B------:R-:W-:Y:S01]  /*c6e0*/  ISETP.GE.AND P2, PT, R9, R6, PT ;  /* 0x000000060900720c */ /* 0x000fe20003f46270 */
[----:B------:R-:W-:-:S03]  /*c6f0*/  VIADD R9, R7, 0x90 ;  /* 0x0000009007097836 */ /* 0x000fc60000000000 */
[----:B------:R-:W-:Y:S01]  /*c700*/  @!PT LDS RZ, [RZ] ;  /* 0x00000000fffff984 */ /* 0x000fe20000000800 */
[----:B------:R-:W-:Y:S01]  /*c710*/  @!PT LDS RZ, [RZ] ;  /* 0x00000000fffff984 */ /* 0x000fe20000000800 */
[----:B------:R-:W-:Y:S01]  /*c720*/  @!PT LDS RZ, [RZ] ;  /* 0x00000000fffff984 */ /* 0x000fe20000000800 */
[----:B------:R0:W-:Y:S01]  /*c730*/  @!P1 LDGSTS.E.BYPASS.LTC128B.128 [R26+0xfc00], desc[UR46][R2.64], !P0 ;  /* 0x0fc00000021a9fae */ /* 0x0001e2000c101d6e */
[----:B------:R-:W-:Y:S01]  /*c740*/  MOV R13, R5 ;  /* 0x00000005000d7202 */ /* 0x000fe20000000f00 */
[----:B------:R-:W-:-:S07]  /*c750*/  IMAD.MOV.U32 R0, RZ, RZ, R14 ;  /* 0x000000ffff007224 */ /* 0x000fce00078e000e */
[----:B0-----:R-:W-:Y:S05]  /*c760*/  WARPSYNC.COLLECTIVE R15, `(.L_x_12784) ;  /* 0x000000000f087348 */ /* 0x001fea0003c00000 */
[----:B------:R1:W2:Y:S02]  /*c770*/  SHFL.IDX P6, R14, R13, R12, R11 ;  /* 0x0000000c0d0e7389 */ /* 0x0002a400000c000b */
[----:B012---:R-:W-:Y:S01]  /*c780*/  ENDCOLLECTIVE ;  /* 0x000000000000791b */ /* 0x007fe20003800000 */
.L_x_12784:
[----:B------:R-:W-:Y:S02]  /*c790*/  IMAD.MOV.U32 R13, RZ, RZ, R8 ;  /* 0x000000ffff0d7224 */ /* 0x000fe400078e0008 */
[----:B------:R-:W-:Y:S01]  /*c7a0*/  IMAD.MOV.U32 R12, RZ, RZ, 0x1 ;  /* 0x00000001ff0c7424 */ /* 0x000fe200078e00ff */
[----:B------:R-:W-:-:S13]  /*c7b0*/  @!P2 LEA R2, P1, R20, R14, 0x1 ;  /* 0x0000000e1402a211 */ /* 0x000fda00078208ff */
[----:B------:R-:W-:Y:S05]  /*c7c0*/  WARPSYNC.COLLECTIVE R15, `(.L_x_12785) ;  /* 0x000000000f087348 */ /* 0x000fea0003c00000 */
[----:B------:R0:W1:Y:S02]  /*c7d0*/  SHFL.IDX P6, R14, R13, R12, R11 ;  /* 0x0000000c0d0e7389 */ /* 0x00006400000c000b */
[----:B01----:R-:W-:Y:S01]  /*c7e0*/  ENDCOLLECTIVE ;  /* 0x000000000000791b */ /* 0x003fe20003800000 */
.L_x_12785:
[----:B------:R-:W-:Y:S01]  /*c7f0*/  @!P2 IMAD.X R3, RZ, RZ, R0, P1 ;  /* 0x000000ffff03a224 */ /* 0x000fe200008e0600 */
[----:B------:R-:W-:-:S04]  /*c800*/  ISETP.GE.AND P1, PT, R9, R6, PT ;  /* 0x000000060900720c */ /* 0x000fc80003f26270 */
[----:B------:R-:W-:Y:S01]  /*c810*/  @!PT LDS RZ, [RZ] ;  /* 0x00000000fffff984 */ /* 0x000fe20000000800 */
[----:B------:R-:W-:Y:S01]  /*c820*/  @!PT LDS RZ, [RZ] ;  /* 0x00000000fffff984 */ /* 0x000fe20000000800 */
[----:B------:R-:W-:Y:S01]  /*c830*/  @!PT LDS RZ, [RZ] ;  /* 0x00000000fffff984 */ /* 0x000fe20000000800 */
[----:B------:R0:W-:Y:S01]  /*c840*/  @!P2 LDGSTS.E.BYPASS.LTC128B.128 [R26+0x10400], desc[UR46][R2.64], !P0 ;  /* 0x10400000021aafae */ /* 0x0001e2000c101d6e */
[----:B------:R-:W-:Y:S02]  /*c850*/  IMAD.MOV.U32 R13, RZ, RZ, R5 ;  /* 0x000000ffff0d7224 */ /* 0x000fe400078e0005 */
[----:B------:R-:W-:-:S07]  /*c860*/  IMAD.MOV.U32 R0, RZ, RZ, R14 ;  /* 0x000000ffff007224 */ /* 0x000fce00078e000e */
[----:B0-----:R-:W-:Y:S05]  /*c870*/  WARPSYNC.COLLECTIVE R15, `(.L_x_12786) ;  /* 0x000000000f087348 */ /* 0x001fea0003c00000 */
[----:B------:R1:W2:Y:S02]  /*c880*/  SHFL.IDX P6, R14, R13, R12, R11 ;  /* 0x0000000c0d0e7389 */ /* 0x0002a400000c000b */
[----:B012---:R-:W-:Y:S01]  /*c890*/  ENDCOLLECTIVE ;  /* 0x000000000000791b */ /* 0x007fe20003800000 */
.L_x_12786:
[----:B------:R-:W-:Y:S02]  /*c8a0*/  IMAD.MOV.U32 R13, RZ, RZ, R8 ;  /* 0x000000ffff0d7224 */ /* 0x000fe400078e0008 */
[----:B------:R-:W-:Y:S01]  /*c8b0*/  IMAD.MOV.U32 R12, RZ, RZ, 0x2 ;  /* 0x00000002ff0c7424 */ /* 0x000fe200078e00ff */
[----:B------:R-:W-:-:S05]  /*c8c0*/  @!P1 LEA R14, P2, R20, R14, 0x1 ;  /* 0x0000000e140e9211 */ /* 0x000fca00078408ff */
[----:B------:R-:W-:-:S08]  /*c8d0*/  @!P1 IMAD.MOV.U32 R2, RZ, RZ, R14 ;  /* 0x000000ffff029224 */ /* 0x000fd000078e000e */
[----:B------:R-:W-:Y:S05]  /*c8e0*/  WARPSYNC.COLLECTIVE R15, `(.L_x_12787) ;  /* 0x000000000f087348 */ /* 0x000fea0003c00000 */
[----:B------:R0:W1:Y:S02]  /*c8f0*/  SHFL.IDX P6, R14, R13, R12, R11 ;  /* 0x0000000c0d0e7389 */ /* 0x00006400000c000b */
[----:B01----:R-:W-:Y:S01]  /*c900*/  ENDCOLLECTIVE ;  /* 0x000000000000791b */ /* 0x003fe20003800000 */
.L_x_12787:
[----:B------:R-:W-:-:S04]  /*c910*/  @!P1 IMAD.X R9, RZ, RZ, R0, P2 ;  /* 0x000000ffff099224 */ /* 0x000fc800010e0600 */
[----:B------:R-:W-:-:S05]  /*c920*/  @!P1 IMAD.MOV.U32 R3, RZ, RZ, R9 ;  /* 0x000000ffff039224 */ /* 0x000fca00078e0009 */
[----:B------:R-:W-:Y:S01]  /*c930*/  @!PT LDS RZ, [RZ] ;  /* 0x00000000fffff984 */ /* 0x000fe20000000800 */
[----:B------:R-:W-:Y:S01]  /*c940*/  @!PT LDS RZ, [RZ] ;  /* 0x00000000fffff984 */ /* 0x000fe20000000800 */
[----:B------:R-:W-:Y:S01]  /*c950*/  @!PT LDS RZ, [RZ] ;  /* 0x00000000fffff984 */ /* 0x000fe20000000800 */
[----:B------:R0:W-:Y:S01]  /*c960*/  @!P1 LDGSTS.E.BYPASS.LTC128B.128 [R26+0x10c00], desc[UR46][R2.64], !P0 ;  /* 0x10c00000021a9fae */ /* 0x0001e2000c101d6e */
[----:B------:R-:W-:Y:S02]  /*c970*/  IMAD.MOV.U32 R13, RZ, RZ, R5 ;  /* 0x000000ffff0d7224 */ /* 0x000fe400078e0005 */
[----:B0-----:R-:W-:Y:S02]  /*c980*/  VIADD R3, R7, 0xa0 ;  /* 0x000000a007037836 */ /* 0x001fe40000000000 */
[----:B------:R-:W-:-:S07]  /*c990*/  IMAD.MOV.U32 R0, RZ, RZ, R14 ;  /* 0x000000ffff007224 */ /* 0x000fce00078e000e */
[----:B------:R-:W-:Y:S05]  /*c9a0*/  WARPSYNC.COLLECTIVE R15, `(.L_x_12788) ;  /* 0x000000000f087348 */ /* 0x000fea0003c00000 */
[----:B------:R0:W1:Y:S02]  /*c9b0*/  SHFL.IDX P6, R14, R13, R12, R11 ;  /* 0x0000000c0d0e7389 */ /* 0x00006400000c000b */
[----:B01----:R-:W-:Y:S01]  /*c9c0*/  ENDCOLLECTIVE ;  /* 0x000000000000791b */ /* 0x003fe20003800000 */
.L_x_12788:
[----:B------:R-:W-:Y:S01]  /*c9d0*/  ISETP.GE.AND P1, PT, R3, R6, PT ;  /* 0x000000060300720c */ /* 0x000fe20003f26270 */
[----:B------:R-:W-:Y:S02]  /*c9e0*/  IMAD.MOV.U32 R13, RZ, RZ, R8 ;  /* 0x000000ffff0d7224 */ /* 0x000fe400078e0008 */
[----:B------:R-:W-:-:S10]  /*c9f0*/  IMAD.MOV.U32 R12, RZ, RZ, 0x3 ;  /* 0x00000003ff0c7424 */ /* 0x000fd400078e00ff */
[----:B------:R-:W-:-:S13]  /*ca00*/  @!P1 LEA R2, P2, R20, R14, 0x1 ;  /* 0x0000000e14029211 */ /* 0x000fda00078408ff */
[----:B------:R-:W-:Y:S05]  /*ca10*/  WARPSYNC.COLLECTIVE R15, `(.L_x_12789) ;  /* 0x000000000f087348 */ /* 0x000fea0003c00000 */
[----:B------:R0:W1:Y:S02]  /*ca20*/  SHFL.IDX P6, R14, R13, R12, R11 ;  /* 0x0000000c0d0e7389 */ /* 0x00006400000c000b */
[----:B01----:R-:W-:Y:S01]  /*ca30*/  ENDCOLLECTIVE ;  /* 0x000000000000791b */ /* 0x003fe20003800000 */
.L_x_12789:
[----:B------:R-:W-:-:S05]  /*ca40*/  @!P1 IMAD.X R3, RZ, RZ, R0, P2 ;  /* 0x000000ffff039224 */ /* 0x000fca00010e0600 */
        /* <DEDUP_REMOVED lines=9> */
.L_x_12790:
[----:B------:R-:W-:Y:S05]  /*cae0*/  BRA `(.L_x_12791) ;  /* 0xffffffcc00f87947 */ /* 0x000fea000383ffff */
.L_x_12695:
[----:B0-----:R0:W1:Y:S02]  /*caf0*/  SYNCS.PHASECHK.TRANS64.TRYWAIT P0, [R9+URZ+0x30820], R0 ;  /* 0x03082000090075a7 */ /* 0x001064000800017f */
[----:B-1----:R-:W-:Y:S05]  /*cb00*/  @!P0 NANOSLEEP.SYNCS 0x989680 ;  /* 0x009896800000895d */ /* 0x002fea0003900000 */
[----:B------:R-:W1:Y:S02]  /*cb10*/  @!P0 SYNCS.PHASECHK.TRANS64 P0, [R9+URZ+0x30820], R0 ;  /* 0x03082000090085a7 */ /* 0x000e64000800007f */
[----:B-1----:R-:W-:Y:S05]  /*cb20*/  @!P0 BRA `(.L_x_12695) ;  /* 0xfffffffc00f08947 */ /* 0x002fea000383ffff */
[----:B------:R-:W-:Y:S05]  /*cb30*/  BRA `(.L_x_12792) ;  /* 0xffffffd0003c7947 */ /* 0x000fea000383ffff */
.L_x_12702:
[----:B-1----:R1:W2:Y:S02]  /*cb40*/  SYNCS.PHASECHK.TRANS64.TRYWAIT P0, [R3+URZ+0x30840], R2 ;  /* 0x03084002030075a7 */ /* 0x0022a4000800017f */
[----:B--2---:R-:W-:Y:S05]  /*cb50*/  @!P0 NANOSLEEP.SYNCS 0x989680 ;  /* 0x009896800000895d */ /* 0x004fea0003900000 */
[----:B------:R-:W2:Y:S02]  /*cb60*/  @!P0 SYNCS.PHASECHK.TRANS64 P0, [R3+URZ+0x30840], R2 ;  /* 0x03084002030085a7 */ /* 0x000ea4000800007f */
[----:B--2---:R-:W-:Y:S05]  /*cb70*/  @!P0 BRA `(.L_x_12702) ;  /* 0xfffffffc00f08947 */ /* 0x004fea000383ffff */
[----:B------:R-:W-:Y:S05]  /*cb80*/  BRA `(.L_x_12793) ;  /* 0xffffffd000e07947 */ /* 0x000fea000383ffff */
.L_x_12707:
[----:B0-----:R0:W1:Y:S02]  /*cb90*/  SYNCS.PHASECHK.TRANS64.TRYWAIT P0, [R3+URZ+0x60], R12 ;  /* 0x0000600c030075a7 */ /* 0x001064000800017f */
[----:B-1----:R-:W-:Y:S05]  /*cba0*/  @!P0 NANOSLEEP.SYNCS 0x989680 ;  /* 0x009896800000895d */ /* 0x002fea0003900000 */
[----:B------:R-:W1:Y:S02]  /*cbb0*/  @!P0 SYNCS.PHASECHK.TRANS64 P0, [R3+URZ+0x60], R12 ;  /* 0x0000600c030085a7 */ /* 0x000e64000800007f */
[----:B-1----:R-:W-:Y:S05]  /*cbc0*/  @!P0 BRA `(.L_x_12707) ;  /* 0xfffffffc00f08947 */ /* 0x002fea000383ffff */
[----:B------:R-:W-:Y:S05]  /*cbd0*/  BRA `(.L_x_12794) ;  /* 0xffffffd4006c7947 */ /* 0x000fea000383ffff */
.L_x_12716:
[----:B0-----:R0:W1:Y:S02]  /*cbe0*/  SYNCS.PHASECHK.TRANS64.TRYWAIT P0, [R3+URZ+0x30840], R2 ;  /* 0x03084002030075a7 */ /* 0x001064000800017f */
[----:B-1----:R-:W-:Y:S05]  /*cbf0*/  @!P0 NANOSLEEP.SYNCS 0x989680 ;  /* 0x009896800000895d */ /* 0x002fea0003900000 */
[----:B------:R-:W1:Y:S02]  /*cc00*/  @!P0 SYNCS.PHASECHK.TRANS64 P0, [R3+URZ+0x30840], R2 ;  /* 0x03084002030085a7 */ /* 0x000e64000800007f */
[----:B-1----:R-:W-:Y:S05]  /*cc10*/  @!P0 BRA `(.L_x_12716) ;  /* 0xfffffffc00f08947 */ /* 0x002fea000383ffff */
[----:B------:R-:W-:Y:S05]  /*cc20*/  BRA `(.L_x_12795) ;  /* 0xffffffd800a87947 */ /* 0x000fea000383ffff */
.L_x_12721:
[----:B0-----:R0:W1:Y:S02]  /*cc30*/  SYNCS.PHASECHK.TRANS64.TRYWAIT P0, [R5+URZ+0x60], R2 ;  /* 0x00006002050075a7 */ /* 0x001064000800017f */
[----:B-1----:R-:W-:Y:S05]  /*cc40*/  @!P0 NANOSLEEP.SYNCS 0x989680 ;  /* 0x009896800000895d */ /* 0x002fea0003900000 */
[----:B------:R-:W1:Y:S02]  /*cc50*/  @!P0 SYNCS.PHASECHK.TRANS64 P0, [R5+URZ+0x60], R2 ;  /* 0x00006002050085a7 */ /* 0x000e64000800007f */
[----:B-1----:R-:W-:Y:S05]  /*cc60*/  @!P0 BRA `(.L_x_12721) ;  /* 0xfffffffc00f08947 */ /* 0x002fea000383ffff */
[----:B------:R-:W-:Y:S05]  /*cc70*/  BRA `(.L_x_12796) ;  /* 0xffffffdc00287947 */ /* 0x000fea000383ffff */
.L_x_12729:
[----:B0-----:R0:W1:Y:S02]  /*cc80*/  SYNCS.PHASECHK.TRANS64.TRYWAIT P0, [R2+URZ+0x30840], R3 ;  /* 0x03084003020075a7 */ /* 0x001064000800017f */
[----:B-1----:R-:W-:Y:S05]  /*cc90*/  @!P0 NANOSLEEP.SYNCS 0x989680 ;  /* 0x009896800000895d */ /* 0x002fea0003900000 */
[----:B------:R-:W1:Y:S02]  /*cca0*/  @!P0 SYNCS.PHASECHK.TRANS64 P0, [R2+URZ+0x30840], R3 ;  /* 0x03084003020085a7 */ /* 0x000e64000800007f */
[----:B-1----:R-:W-:Y:S05]  /*ccb0*/  @!P0 BRA `(.L_x_12729) ;  /* 0xfffffffc00f08947 */ /* 0x002fea000383ffff */
[----:B------:R-:W-:Y:S05]  /*ccc0*/  BRA `(.L_x_12797) ;  /* 0xffffffe000387947 */ /* 0x000fea000383ffff */
.L_x_12734:
[----:B0-----:R0:W1:Y:S02]  /*ccd0*/  SYNCS.PHASECHK.TRANS64.TRYWAIT P0, [R5+URZ+0x60], R2 ;  /* 0x00006002050075a7 */ /* 0x001064000800017f */
[----:B-1----:R-:W-:Y:S05]  /*cce0*/  @!P0 NANOSLEEP.SYNCS 0x989680 ;  /* 0x009896800000895d */ /* 0x002fea0003900000 */
[----:B------:R-:W1:Y:S02]  /*ccf0*/  @!P0 SYNCS.PHASECHK.TRANS64 P0, [R5+URZ+0x60], R2 ;  /* 0x00006002050085a7 */ /* 0x000e64000800007f */
[----:B-1----:R-:W-:Y:S05]  /*cd00*/  @!P0 BRA `(.L_x_12734) ;  /* 0xfffffffc00f08947 */ /* 0x002fea000383ffff */
[----:B------:R-:W-:Y:S05]  /*cd10*/  BRA `(.L_x_12798) ;  /* 0xffffffe000bc7947 */ /* 0x000fea000383ffff */
.L_x_12742:
[----:B0-----:R0:W1:Y:S02]  /*cd20*/  SYNCS.PHASECHK.TRANS64.TRYWAIT P0, [R3+URZ+0x30860], R0 ;  /* 0x03086000030075a7 */ /* 0x001064000800017f */
[----:B-1----:R-:W-:Y:S05]  /*cd30*/  @!P0 NANOSLEEP.SYNCS 0x989680 ;  /* 0x009896800000895d */ /* 0x002fea0003900000 */
[----:B------:R-:W1:Y:S02]  /*cd40*/  @!P0 SYNCS.PHASECHK.TRANS64 P0, [R3+URZ+0x30860], R0 ;  /* 0x03086000030085a7 */ /* 0x000e64000800007f */
[----:B-1----:R-:W-:Y:S05]  /*cd50*/  @!P0 BRA `(.L_x_12742) ;  /* 0xfffffffc00f08947 */ /* 0x002fea000383ffff */
[----:B------:R-:W-:Y:S05]  /*cd60*/  BRA `(.L_x_12799) ;  /* 0xffffffe400747947 */ /* 0x000fea000383ffff */
.L_x_12748:
[----:B0-----:R0:W1:Y:S02]  /*cd70*/  SYNCS.PHASECHK.TRANS64.TRYWAIT P0, [R7+URZ+0x30820], R0 ;  /* 0x03082000070075a7 */ /* 0x001064000800017f */
[----:B-1----:R-:W-:Y:S05]  /*cd80*/  @!P0 NANOSLEEP.SYNCS 0x989680 ;  /* 0x009896800000895d */ /* 0x002fea0003900000 */
[----:B------:R-:W1:Y:S02]  /*cd90*/  @!P0 SYNCS.PHASECHK.TRANS64 P0, [R7+URZ+0x30820], R0 ;  /* 0x03082000070085a7 */ /* 0x000e64000800007f */
[----:B-1----:R-:W-:Y:S05]  /*cda0*/  @!P0 BRA `(.L_x_12748) ;  /* 0xfffffffc00f08947 */ /* 0x002fea000383ffff */
[----:B------:R-:W-:Y:S05]  /*cdb0*/  BRA `(.L_x_12800) ;  /* 0xffffffe800387947 */ /* 0x000fea000383ffff */
.L_x_12749:
        /* <DEDUP_REMOVED lines=11> */
.L_x_12802:
[----:B------:R-:W-:Y:S05]  /*ce70*/  BSYNC B0 ;  /* 0x0000000000007941 */ /* 0x000fea0003800000 */
.L_x_12801:
[----:B------:R-:W-:Y:S05]  /*ce80*/  BRA `(.L_x_12803) ;  /* 0xffffffe800207947 */ /* 0x000fea000383ffff */
.L_x_12752:
[----:B------:R-:W-:Y:S01]  /*ce90*/  BSSY B1, `(.L_x_12804) ;  /* 0x0000006000017945 */ /* 0x000fe20003800000 */
[----:B------:R-:W-:-:S07]  /*cea0*/  IMAD.MOV.U32 R15, RZ, RZ, -0x1 ;  /* 0xffffffffff0f7424 */ /* 0x000fce00078e00ff */
[----:B0-----:R-:W-:Y:S05]  /*ceb0*/  WARPSYNC.COLLECTIVE R15, `(.L_x_12805) ;  /* 0x000000000f0c7348 */ /* 0x001fea0003c00000 */
[----:B------:R-:W-:Y:S02]  /*cec0*/  ELECT P6, UR62, PT ;  /* 0x00000000003e782f */ /* 0x000fe400038c0000 */
[----:B------:R-:W-:Y:S01]  /*ced0*/  MOV R14, UR62 ;  /* 0x0000003e000e7c02 */ /* 0x000fe20008000f00 */
[----:B0-----:R-:W-:Y:S10]  /*cee0*/  ENDCOLLECTIVE ;  /* 0x000000000000791b */ /* 0x001ff40003800000 */
.L_x_12805:
[----:B------:R-:W-:Y:S05]  /*cef0*/  BSYNC B1 ;  /* 0x0000000000017941 */ /* 0x000fea0003800000 */
.L_x_12804:
[----:B------:R-:W-:Y:S05]  /*cf00*/  BRA `(.L_x_12806) ;  /* 0xffffffe800187947 */ /* 0x000fea000383ffff */
.L_x_12754:
[----:B0-----:R0:W1:Y:S02]  /*cf10*/  SYNCS.PHASECHK.TRANS64.TRYWAIT P0, [R5+URZ], R4 ;  /* 0x00000004050075a7 */ /* 0x001064000800017f */
[----:B-1----:R-:W-:Y:S05]  /*cf20*/  @!P0 NANOSLEEP.SYNCS 0x989680 ;  /* 0x009896800000895d */ /* 0x002fea0003900000 */
[----:B------:R-:W1:Y:S02]  /*cf30*/  @!P0 SYNCS.PHASECHK.TRANS64 P0, [R5+URZ], R4 ;  /* 0x00000004050085a7 */ /* 0x000e64000800007f */
[----:B-1----:R-:W-:Y:S05]  /*cf40*/  @!P0 BRA `(.L_x_12754) ;  /* 0xfffffffc00f08947 */ /* 0x002fea000383ffff */
[----:B------:R-:W-:Y:S05]  /*cf50*/  BRA `(.L_x_12807) ;  /* 0xffffffe8004c7947 */ /* 0x000fea000383ffff */
.L_x_12755:
[----:B-1----:R1:W2:Y:S02]  /*cf60*/  SYNCS.PHASECHK.TRANS64.TRYWAIT P0, [R3+URZ], R0 ;  /* 0x00000000030075a7 */ /* 0x0022a4000800017f */
[----:B--2---:R-:W-:Y:S05]  /*cf70*/  @!P0 NANOSLEEP.SYNCS 0x989680 ;  /* 0x009896800000895d */ /* 0x004fea0003900000 */
[----:B------:R-:W2:Y:S02]  /*cf80*/  @!P0 SYNCS.PHASECHK.TRANS64 P0, [R3+URZ], R0 ;  /* 0x00000000030085a7 */ /* 0x000ea4000800007f */
[----:B--2---:R-:W-:Y:S05]  /*cf90*/  @!P0 BRA `(.L_x_12755) ;  /* 0xfffffffc00f08947 */ /* 0x004fea000383ffff */
[----:B------:R-:W-:Y:S05]  /*cfa0*/  BRA `(.L_x_12808) ;  /* 0xffffffe800407947 */ /* 0x000fea000383ffff */
.L_x_12757:
[----:B0-----:R0:W1:Y:S02]  /*cfb0*/  SYNCS.PHASECHK.TRANS64.TRYWAIT P0, [R5+URZ], R4 ;  /* 0x00000004050075a7 */ /* 0x001064000800017f */
[----:B-1----:R-:W-:Y:S05]  /*cfc0*/  @!P0 NANOSLEEP.SYNCS 0x989680 ;  /* 0x009896800000895d */ /* 0x002fea0003900000 */
[----:B------:R-:W1:Y:S02]  /*cfd0*/  @!P0 SYNCS.PHASECHK.TRANS64 P0, [R5+URZ], R4 ;  /* 0x00000004050085a7 */ /* 0x000e64000800007f */
[----:B-1----:R-:W-:Y:S05]  /*cfe0*/  @!P0 BRA `(.L_x_12757) ;  /* 0xfffffffc00f08947 */ /* 0x002fea000383ffff */
[----:B------:R-:W-:Y:S05]  /*cff0*/  BRA `(.L_x_12809) ;  /* 0xffffffe800447947 */ /* 0x000fea000383ffff */
.L_x_12810:
        /* <DEDUP_REMOVED lines=16> */
.L_x_15332:


//--------------------- .text._ZN7cutlass13device_kernelIN5flash11enable_sm90INS1_16FlashAttnFwdSm90INS1_25CollectiveMainloopFwdSm90ILi2EN4cute5tupleIJNS5_1CILi1EEES8_S8_EEENS6_IJNS7_ILi192EEESA_NS7_ILi64EEEEEELi64ENS_6half_tEfNS_4arch4Sm90ELb0ELb0ELb0ELb1ELb0ELb0ELb0ELb0ELb1ELb1ELb0ELb0EEENS1_21CollectiveEpilogueFwdINS6_IJSA_SB_SA_EEES9_SD_SF_Li384ELb1ELb1ELb0ELb0EEENS1_36VarlenDynamicPersistentTileSchedulerILi192ELi192ELi384ELi128ELb0ELb1ELb1ELb0ELb1ELb1EEEEEEEEEvNT_6ParamsE --------------------------
	.section	.text._ZN7cutlass13device_kernelIN5flash11enable_sm90INS1_16FlashAttnFwdSm90INS1_25CollectiveMainloopFwdSm90ILi2EN4cute5tupleIJNS5_1CILi1EEES8_S8_EEENS6_IJNS7_ILi192EEESA_NS7_ILi64EEEEEELi64ENS_6half_tEfNS_4arch4Sm90ELb0ELb0ELb0ELb1ELb0ELb0ELb0ELb0ELb1ELb1ELb0ELb0EEENS1_21CollectiveEpilogueFwdINS6_IJSA_SB_SA_EEES9_SD_SF_Li384ELb1ELb1ELb0ELb0EEENS1_36VarlenDynamicPersistentTileSchedulerILi192ELi192ELi384ELi128ELb0ELb1ELb1ELb0ELb1ELb1EEEEEEEEEvNT_6ParamsE,"ax",@progbits
	.align	128
.text._ZN7cutlass13device_kernelIN5flash11enable_sm90INS1_16FlashAttnFwdSm90INS1_25CollectiveMainloopFwdSm90ILi2EN4cute5tupleIJNS5_1CILi1EEES8_S8_EEENS6_IJNS7_ILi192EEESA_NS7_ILi64EEEEEELi64ENS_6half_tEfNS_4arch4Sm90ELb0ELb0ELb0ELb1ELb0ELb0ELb0ELb0ELb1ELb1ELb0ELb0EEENS1_21CollectiveEpilogueFwdINS6_IJSA_SB_SA_EEES9_SD_SF_Li384ELb1ELb1ELb0ELb0EEENS1_36VarlenDynamicPersistentTileSchedulerILi192ELi192ELi384ELi128ELb0ELb1ELb1ELb0ELb1ELb1EEEEEEEEEvNT_6ParamsE:
        .type           _ZN7cutlass13device_kernelIN5flash11enable_sm90INS1_16FlashAttnFwdSm90INS1_25CollectiveMainloopFwdSm90ILi2EN4cute5tupleIJNS5_1CILi1EEES8_S8_EEENS6_IJNS7_ILi192EEESA_NS7_ILi64EEEEEELi64ENS_6half_tEfNS_4arch4Sm90ELb0ELb0ELb0ELb1ELb0ELb0ELb0ELb0ELb1ELb1ELb0ELb0EEENS1_21CollectiveEpilogueFwdINS6_IJSA_SB_SA_EEES9_SD_SF_Li384ELb1ELb1ELb0ELb0EEENS1_36VarlenDynamicPersistentTileSchedulerILi192ELi192ELi384ELi128ELb0ELb1ELb1ELb0ELb1ELb1EEEEEEEEEvNT_6ParamsE,@function
        .size           _ZN7cutlass13device_kernelIN5flash11enable_sm90INS1_16FlashAttnFwdSm90INS1_25CollectiveMainloopFwdSm90ILi2EN4cute5tupleIJNS5_1CILi1EEES8_S8_EEENS6_IJNS7_ILi192EEESA_NS7_ILi64EEEEEELi64ENS_6half_tEfNS_4arch4Sm90ELb0ELb0ELb0ELb1ELb0ELb0ELb0ELb0ELb1ELb1ELb0ELb0EEENS1_21CollectiveEpilogueFwdINS6_IJSA_SB_SA_EEES9_SD_SF_Li384ELb1ELb1ELb0ELb0EEENS1_36VarlenDynamicPersistentTileSchedulerILi192ELi192ELi384ELi128ELb0ELb1ELb1ELb0ELb1ELb1EEEEEEEEEvNT_6ParamsE,(.L_x_15333 - _ZN7cutlass13device_kernelIN5flash11enable_sm90INS1_16FlashAttnFwdSm90INS1_25CollectiveMainloopFwdSm90ILi2EN4cute5tupleIJNS5_1CILi1EEES8_S8_EEENS6_IJNS7_ILi192EEESA_NS7_ILi64EEEEEELi64ENS_6half_tEfNS_4arch4Sm90ELb0ELb0ELb0ELb1ELb0ELb0ELb0ELb0ELb1ELb1ELb0ELb0EEENS1_21CollectiveEpilogueFwdINS6_IJSA_SB_SA_EEES9_SD_SF_Li384ELb1ELb1ELb0ELb0EEENS1_36VarlenDynamicPersistentTileSchedulerILi192ELi192ELi384ELi128ELb0ELb1ELb1ELb0ELb1ELb1EEEEEEEEEvNT_6ParamsE)
        .other          _ZN7cutlass13device_kernelIN5flash11enable_sm90INS1_16FlashAttnFwdSm90INS1_25CollectiveMainloopFwdSm90ILi2EN4cute5tupleIJNS5_1CILi1EEES8_S8_EEENS6_IJNS7_ILi192EEESA_NS7_ILi64EEEEEELi64ENS_6half_tEfNS_4arch4Sm90ELb0ELb0ELb0ELb1ELb0ELb0ELb0ELb0ELb1ELb1ELb0ELb0EEENS1_21CollectiveEpilogueFwdINS6_IJSA_SB_SA_EEES9_SD_SF_Li384ELb1ELb1ELb0ELb0EEENS1_36VarlenDynamicPersistentTileSchedulerILi192ELi192ELi384ELi128ELb0ELb1ELb1ELb0ELb1ELb1EEEEEEEEEvNT_6ParamsE,@"STO_CUDA_ENTRY STV_DEFAULT"
_ZN7cutlass13device_kernelIN5flash11enable_sm90INS1_16FlashAttnFwdSm90INS1_25CollectiveMainloopFwdSm90ILi2EN4cute5tupleIJNS5_1CILi1EEES8_S8_EEENS6_IJNS7_ILi192EEESA_NS7_ILi64EEEEEELi64ENS_6half_tEfNS_4arch4Sm90ELb0ELb0ELb0ELb1ELb0ELb0ELb0ELb0ELb1ELb1ELb0ELb0EEENS1_21CollectiveEpilogueFwdINS6_IJSA_SB_SA_EEES9_SD_SF_Li384ELb1ELb1ELb0ELb0EEENS1_36VarlenDynamicPersistentTileSchedulerILi192ELi192ELi384ELi128ELb0ELb1ELb1ELb0ELb1ELb1EEEEEEEEEvNT_6ParamsE:
        /* <DEDUP_REMOVED lines=18> */
.L_x_12812:
[----:B------:R-:W-:Y:S05]  /*0120*/  BSYNC B0 ;  /* 0x0000000000007941 */ /* 0x000fea0003800000 */
.L_x_12811:
        /* <DEDUP_REMOVED lines=41> */
.L_x_12813:
        /* <DEDUP_REMOVED lines=22> */
.L_x_12814:
        /* <DEDUP_REMOVED lines=18> */
.L_x_12815:
        /* <DEDUP_REMOVED lines=22> */
.L_x_12816:
        /* <DEDUP_REMOVED lines=22> */
.L_x_12817:
[----:B------:R-:W-:Y:S01]  /*0900*/  PLOP3.LUT P0, PT, PT, PT, UP0, 0x80, 0x0 ;  /* 0x000000000000781c */ /* 0x000fe20003f0f008 */
[----:B------:R-:W-:Y:S01]  /*0910*/  UMOV UR36, 0x1 ;  /* 0x0000000100247882 */ /* 0x000fe20000000000 */
[----:B------:R-:W-:Y:S01]  /*0920*/  NOP ;  /* 0x0000000000007918 */ /* 0x000fe20000000000 */
[----:B------:R-:W-:Y:S01]  /*0930*/  USEL UR36, UR36, 0x2, !UP0 ;  /* 0x0000000224247887 */ /* 0x000fe2000c000000 */
[----:B------:R-:W-:Y:S01]  /*0940*/  ULDC.64 UR48, c[0x0][0x208] ;  /* 0x0000820000307ab9 */ /* 0x000fe20000000a00 */
[----:B012-4-:R-:W-:Y:S08]  /*0950*/  BAR.SYNC.DEFER_BLOCKING 0x0 ;  /* 0x0000000000007b1d */ /* 0x017ff00000010000 */
[----:B------:R-:W-:Y:S05]  /*0960*/  @!P0 BRA `(.L_x_12818) ;  /* 0x00000088002c8947 */ /* 0x000fea0003800000 */
.L_x_12819:
        /* <DEDUP_REMOVED lines=22> */
[----:B------:R-:W-:Y:S01]  /*0ad0*/  IMAD.MOV.U32 R14, RZ, RZ, -0x2 ;  /* 0xfffffffeff0e7424 */ /* 0x000fe200078e00ff */
[----:B------:R-:W-:Y:S01]  /*0ae0*/  SHF.R.S32.HI R0, RZ, 0x1f, R15 ;  /* 0x0000001fff007819 */ /* 0x000fe2000001140f */
[----:B------:R-:W-:Y:S01]  /*0af0*/  ULOP3.LUT UR46, UR36, 0x1, URZ, 0xfc, !UPT ;  /* 0x00000001242e7892 */ /* 0x000fe2000f8efc3f */
[----:B------:R-:W-:Y:S02]  /*0b00*/  UMOV UR45, URZ ;  /* 0x0000003f002d7c82 */ /* 0x000fe40008000000 */
[CC--:B------:R-:W-:Y:S01]  /*0b10*/  LEA.HI R155, R0.reuse, R15.reuse, RZ, 0x7 ;  /* 0x0000000f009b7211 */ /* 0x0c0fe200078f38ff */
[----:B------:R-:W-:Y:S01]  /*0b20*/  UMOV UR37, URZ ;  /* 0x0000003f00257c82 */ /* 0x000fe20008000000 */
[----:B------:R-:W-:Y:S01]  /*0b30*/  LEA.HI R2, R0, R15, RZ, 0x4 ;  /* 0x0000000f00027211 */ /* 0x000fe200078f20ff */
[----:B------:R-:W-:Y:S01]  /*0b40*/  UMOV UR38, URZ ;  /* 0x0000003f00267c82 */ /* 0x000fe20008000000 */
[----:B------:R-:W-:-:S02]  /*0b50*/  LOP3.LUT R154, R155, 0xffffff80, RZ, 0xc0, !PT ;  /* 0xffffff809b9a7812 */ /* 0x000fc400078ec0ff */
[----:B------:R-:W-:Y:S02]  /*0b60*/  SHF.R.S32.HI R3, RZ, 0x4, R2 ;  /* 0x00000004ff037819 */ /* 0x000fe40000011402 */
[----:B------:R-:W-:Y:S01]  /*0b70*/  LEA.HI R5, R0, R15, RZ, 0x2 ;  /* 0x0000000f00057211 */ /* 0x000fe200078f10ff */
[----:B------:R-:W-:Y:S01]  /*0b80*/  IMAD.IADD R154, R15, 0x1, -R154 ;  /* 0x000000010f9a7824 */ /* 0x000fe200078e0a9a */
[C---:B------:R-:W-:Y:S02]  /*0b90*/  LEA.HI R4, R2.reuse, R3, RZ, 0x1 ;  /* 0x0000000302047211 */ /* 0x040fe400078f08ff */
[----:B------:R-:W-:Y:S02]  /*0ba0*/  LOP3.LUT R5, R5, 0xfffffffc, RZ, 0xc0, !PT ;  /* 0xfffffffc05057812 */ /* 0x000fe400078ec0ff */
[----:B------:R-:W-:Y:S02]  /*0bb0*/  LOP3.LUT R2, R2, 0xfffffff0, RZ, 0xc0, !PT ;  /* 0xfffffff002027812 */ /* 0x000fe400078ec0ff */
[----:B------:R-:W-:Y:S01]  /*0bc0*/  LOP3.LUT R4, R4, 0x1ffffffe, RZ, 0xc0, !PT ;  /* 0x1ffffffe04047812 */ /* 0x000fe200078ec0ff */
[C---:B------:R-:W-:Y:S01]  /*0bd0*/  IMAD.IADD R11, R15.reuse, 0x1, -R5 ;  /* 0x000000010f0b7824 */ /* 0x040fe200078e0a05 */
[----:B------:R-:W-:Y:S01]  /*0be0*/  SHF.R.S32.HI R9, RZ, 0x1f, R154 ;  /* 0x0000001fff097819 */ /* 0x000fe2000001149a */
[----:B------:R-:W-:Y:S01]  /*0bf0*/  IMAD.IADD R2, R15, 0x1, -R2 ;  /* 0x000000010f027824 */ /* 0x000fe200078e0a02 */
[----:B------:R-:W-:Y:S01]  /*0c00*/  LEA.HI R5, R0, R15, RZ, 0x5 ;  /* 0x0000000f00057211 */ /* 0x000fe200078f28ff */
[----:B------:R-:W-:Y:S01]  /*0c10*/  IMAD.IADD R4, R3, 0x1, -R4 ;  /* 0x0000000103047824 */ /* 0x000fe200078e0a04 */
[----:B------:R-:W-:-:S02]  /*0c20*/  LEA.HI R10, R9, R154, RZ, 0x2 ;  /* 0x0000009a090a7211 */ /* 0x000fc400078f10ff */
[----:B------:R-:W-:Y:S01]  /*0c30*/  LEA.HI R12, R11, R11, RZ, 0x1 ;  /* 0x0000000b0b0c7211 */ /* 0x000fe200078f08ff */
[----:B------:R-:W-:Y:S01]  /*0c40*/  IMAD.SHL.U32 R6, R5, 0x20, RZ ;  /* 0x0000002005067824 */ /* 0x000fe200078e00ff */
[----:B------:R-:W-:Y:S01]  /*0c50*/  SHF.R.S32.HI R3, RZ, 0x1f, R2 ;  /* 0x0000001fff037819 */ /* 0x000fe20000011402 */
[----:B------:R-:W-:Y:S01]  /*0c60*/  IMAD.SHL.U32 R4, R4, 0x8, RZ ;  /* 0x0000000804047824 */ /* 0x000fe200078e00ff */
[--C-:B------:R-:W-:Y:S02]  /*0c70*/  SHF.R.S32.HI R7, RZ, 0x2, R10.reuse ;  /* 0x00000002ff077819 */ /* 0x100fe4000001140a */
[----:B------:R-:W-:Y:S02]  /*0c80*/  SHF.R.S32.HI R8, RZ, 0x1f, R10 ;  /* 0x0000001fff087819 */ /* 0x000fe4000001140a */
[----:B------:R-:W-:Y:S02]  /*0c90*/  LOP3.LUT R12, R12, 0x1ffffffe, RZ, 0xc0, !PT ;  /* 0x1ffffffe0c0c7812 */ /* 0x000fe400078ec0ff */
[----:B------:R-:W-:-:S02]  /*0ca0*/  LEA.HI R3, R3, R2, RZ, 0x3 ;  /* 0x0000000203037211 */ /* 0x000fc400078f18ff */
[----:B------:R-:W-:Y:S01]  /*0cb0*/  LEA.HI R8, R8, R7, RZ, 0x3 ;  /* 0x0000000708087211 */ /* 0x000fe200078f18ff */
[----:B------:R-:W-:Y:S01]  /*0cc0*/  IMAD.IADD R11, R11, 0x1, -R12 ;  /* 0x000000010b0b7824 */ /* 0x000fe200078e0a0c */
[----:B------:R-:W-:Y:S02]  /*0cd0*/  SHF.R.S32.HI R155, RZ, 0x7, R155 ;  /* 0x00000007ff9b7819 */ /* 0x000fe4000001149b */
[C---:B------:R-:W-:Y:S01]  /*0ce0*/  LOP3.LUT R5, R3.reuse, 0xfffffff8, RZ, 0xc0, !PT ;  /* 0xfffffff803057812 */ /* 0x040fe200078ec0ff */
[----:B------:R-:W-:Y:S01]  /*0cf0*/  IMAD.SHL.U32 R3, R3, 0x40, RZ ;  /* 0x0000004003037824 */ /* 0x000fe200078e00ff */
[----:B------:R-:W-:Y:S01]  /*0d00*/  LOP3.LUT R12, R8, 0xfffffff8, RZ, 0xc0, !PT ;  /* 0xfffffff8080c7812 */ /* 0x000fe200078ec0ff */
[----:B------:R-:W-:Y:S01]  /*0d10*/  IMAD.HI R8, R155, 0x55555556, RZ ;  /* 0x555555569b087827 */ /* 0x000fe200078e02ff */
[----:B------:R-:W-:Y:S02]  /*0d20*/  LEA.HI R9, R9, R154, RZ, 0x5 ;  /* 0x0000009a09097211 */ /* 0x000fe400078f28ff */
[----:B------:R-:W-:Y:S01]  /*0d30*/  LOP3.LUT R6, R6, 0xfffffc00, RZ, 0xc0, !PT ;  /* 0xfffffc0006067812 */ /* 0x000fe200078ec0ff */
[----:B------:R-:W-:Y:S01]  /*0d40*/  IMAD.IADD R5, R2, 0x1, -R5 ;  /* 0x0000000102057824 */ /* 0x000fe200078e0a05 */
[----:B------:R-:W-:Y:S01]  /*0d50*/  LEA.HI R8, R8, R8, RZ, 0x1 ;  /* 0x0000000808087211 */ /* 0x000fe200078f08ff */
[----:B------:R-:W-:Y:S01]  /*0d60*/  IMAD.IADD R12, R7, 0x1, -R12 ;  /* 0x00000001070c7824 */ /* 0x000fe200078e0a0c */
[----:B------:R-:W-:Y:S01]  /*0d70*/  SHF.R.S32.HI R9, RZ, 0x5, R9 ;  /* 0x00000005ff097819 */ /* 0x000fe20000011409 */
[----:B------:R-:W-:Y:S01]  /*0d80*/  IMAD R7, R2, 0x40, R6 ;  /* 0x0000004002077824 */ /* 0x000fe200078e0206 */
[C---:B------:R-:W-:Y:S01]  /*0d90*/  R2P PR, R5.reuse, 0x6 ;  /* 0x0000000605007804 */ /* 0x040fe20000000000 */
[----:B------:R-:W-:Y:S01]  /*0da0*/  IMAD.SHL.U32 R5, R5, 0x40, RZ ;  /* 0x0000004005057824 */ /* 0x000fe200078e00ff */
[----:B------:R-:W-:Y:S01]  /*0db0*/  LEA.HI R0, R0, R15, RZ, 0x3 ;  /* 0x0000000f00007211 */ /* 0x000fe200078f18ff */
[----:B------:R-:W-:Y:S01]  /*0dc0*/  IMAD R9, R9, 0x10, R12 ;  /* 0x0000001009097824 */ /* 0x000fe200078e020c */
[----:B------:R-:W-:Y:S01]  /*0dd0*/  LOP3.LUT R3, R3, 0x7ffffe00, RZ, 0xc0, !PT ;  /* 0x7ffffe0003037812 */ /* 0x000fe200078ec0ff */
[----:B------:R-:W-:Y:S01]  /*0de0*/  IMAD R8, R8, -0x3, R155 ;  /* 0xfffffffd08087824 */ /* 0x000fe200078e029b */
[----:B------:R-:W-:Y:S01]  /*0df0*/  LOP3.LUT R5, R5, 0x1c0, RZ, 0xc0, !PT ;  /* 0x000001c005057812 */ /* 0x000fe200078ec0ff */
[----:B------:R-:W-:Y:S01]  /*0e00*/  IMAD.IADD R2, R4, 0x1, R7 ;  /* 0x0000000104027824 */ /* 0x000fe200078e0207 */
[----:B------:R-:W-:Y:S01]  /*0e10*/  LOP3.LUT R23, R0, 0xfffffff8, RZ, 0xc0, !PT ;  /* 0xfffffff800177812 */ /* 0x000fe200078ec0ff */
[----:B------:R-:W-:Y:S01]  /*0e20*/  IMAD R156, R8, 0x40, R9 ;  /* 0x00000040089c7824 */ /* 0x000fe200078e0209 */
[----:B------:R-:W-:-:S02]  /*0e30*/  LOP3.LUT R4, R5, 0x8, R4, 0xf8, !PT ;  /* 0x0000000805047812 */ /* 0x000fc400078ef804 */
[----:B------:R-:W-:Y:S01]  /*0e40*/  SHF.R.S32.HI R153, RZ, 0x3, R0 ;  /* 0x00000003ff997819 */ /* 0x000fe20000011400 */
[----:B------:R-:W-:Y:S01]  /*0e50*/  IMAD R0, R11, 0x8, R156 ;  /* 0x000000080b007824 */ /* 0x000fe200078e029c */
[----:B------:R-:W-:Y:S01]  /*0e60*/  SHF.R.U32.HI R5, RZ, 0x3, R5 ;  /* 0x00000003ff057819 */ /* 0x000fe20000011605 */
[----:B------:R0:W-:Y:S01]  /*0e70*/  STL [R1+0x8], R2 ;  /* 0x0000080201007387 */ /* 0x0001e20000100800 */
[----:B------:R-:W-:Y:S01]  /*0e80*/  LOP3.LUT R13, R10, 0x7ffffffc, RZ, 0xc0, !PT ;  /* 0x7ffffffc0a0d7812 */ /* 0x000fe200078ec0ff */
[----:B------:R-:W-:Y:S01]  /*0e90*/  IMAD.IADD R23, R15, 0x1, -R23 ;  /* 0x000000010f177824 */ /* 0x000fe200078e0a17 */
[----:B------:R-:W-:Y:S01]  /*0ea0*/  LOP3.LUT R4, R4, R5, RZ, 0x3c, !PT ;  /* 0x0000000504047212 */ /* 0x000fe200078e3cff */
[----:B------:R1:W-:Y:S01]  /*0eb0*/  STL [R1+0x4], R0 ;  /* 0x0000040001007387 */ /* 0x0003e20000100800 */
[----:B------:R-:W-:Y:S01]  /*0ec0*/  SEL R16, R16, 0xffffffc0, !P2 ;  /* 0xffffffc010107807 */ /* 0x000fe20005000000 */
[----:B------:R-:W-:Y:S02]  /*0ed0*/  IMAD.SHL.U32 R152, R23, 0x8, RZ ;  /* 0x0000000817987824 */ /* 0x000fe400078e00ff */
[----:B------:R-:W-:Y:S01]  /*0ee0*/  IMAD.IADD R13, R154, 0x1, -R13 ;  /* 0x000000019a0d7824 */ /* 0x000fe200078e0a0d */
[----:B0-----:R-:W-:-:S03]  /*0ef0*/  IADD3 R2, R4, R3, R6 ;  /* 0x0000000304027210 */ /* 0x001fc60007ffe006 */
[----:B------:R-:W-:Y:S01]  /*0f00*/  IMAD R157, R13, R14, 0xc0 ;  /* 0x000000c00d9d7424 */ /* 0x000fe200078e020e */
[----:B------:R-:W-:Y:S02]  /*0f10*/  SHF.R.S32.HI R3, RZ, 0x1f, R152 ;  /* 0x0000001fff037819 */ /* 0x000fe40000011498 */
[----:B------:R-:W-:-:S05]  /*0f20*/  LEA R2, R2, UR39, 0x1 ;  /* 0x0000002702027c11 */ /* 0x000fca000f8e08ff */
[C---:B------:R-:W-:Y:S02]  /*0f30*/  VIADD R17, R2.reuse, 0x1e800 ;  /* 0x0001e80002117836 */ /* 0x040fe40000000000 */
[----:B------:R-:W-:Y:S02]  /*0f40*/  VIADD R18, R2, 0x1e820 ;  /* 0x0001e82002127836 */ /* 0x000fe40000000000 */
[C---:B------:R-:W-:Y:S02]  /*0f50*/  @P1 VIADD R18, R17.reuse, 0xffffffe0 ;  /* 0xffffffe011121836 */ /* 0x040fe40000000000 */
[----:B------:R-:W-:Y:S02]  /*0f60*/  IMAD.IADD R17, R17, 0x1, R16 ;  /* 0x0000000111117824 */ /* 0x000fe400078e0210 */
[----:B------:R-:W-:Y:S02]  /*0f70*/  IMAD.IADD R16, R16, 0x1, R18 ;  /* 0x0000000110107824 */ /* 0x000fe400078e0212 */
[----:B------:R-:W-:-:S02]  /*0f80*/  VIADD R22, R18, 0x6000 ;  /* 0x0000600012167836 */ /* 0x000fc40000000000 */
[----:B-1----:R-:W-:-:S07]  /*0f90*/  VIADD R19, R18, 0xc000 ;  /* 0x0000c00012137836 */ /* 0x002fce0000000000 */
.L_x_12849:
[----:B012---:R-:W0:Y:S01]  /*0fa0*/  LDC.64 R4, c[0x0][0xc88] ;  /* 0x00032200ff047b82 */ /* 0x007e220000000a00 */
[----:B------:R-:W-:Y:S01]  /*0fb0*/  ULDC.64 UR8, c[0x0][0xa28] ;  /* 0x00028a0000087ab9 */ /* 0x000fe20000000a00 */
[----:B------:R-:W-:Y:S01]  /*0fc0*/  ULDC.64 UR10, c[0x0][0xa20] ;  /* 0x00028800000a7ab9 */ /* 0x000fe20000000a00 */
[----:B------:R-:W-:Y:S01]  /*0fd0*/  ULDC UR4, c[0x0][0x424] ;  /* 0x0001090000047ab9 */ /* 0x000fe20000000800 */
        /* <DEDUP_REMOVED lines=10> */
[----:B------:R-:W-:Y:S02]  /*1080*/  @UP0 ULEA UR8, UP2, UR40, UR8, 0x2 ;  /* 0x0000000828080291 */ /* 0x000fe4000f84103f */
[----:B------:R-:W-:Y:S02]  /*1090*/  @UP1 ULEA UR10, UP3, UR40, UR10, 0x2 ;  /* 0x0000000a280a1291 */ /* 0x000fe4000f86103f */
[----:B------:R-:W-:Y:S02]  /*10a0*/  @UP0 ULEA.HI.X UR9, UR40, UR9, UR41, 0x2, UP2 ;  /* 0x0000000928090291 */ /* 0x000fe400090f1429 */
[----:B------:R-:W-:Y:S01]  /*10b0*/  @UP1 ULEA.HI.X UR11, UR40, UR11, UR41, 0x2, UP3 ;  /* 0x0000000b280b1291 */ /* 0x000fe200098f1429 */
[----:B------:R-:W-:Y:S02]  /*10c0*/  IMAD.U32 R4, RZ, RZ, UR8 ;  /* 0x00000008ff047e24 */ /* 0x000fe4000f8e00ff */
[----:B------:R-:W-:-:S02]  /*10d0*/  IMAD.U32 R6, RZ, RZ, UR10 ;  /* 0x0000000aff067e24 */ /* 0x000fc4000f8e00ff */
[----:B------:R-:W-:Y:S01]  /*10e0*/  IMAD.U32 R5, RZ, RZ, UR9 ;  /* 0x00000009ff057e24 */ /* 0x000fe2000f8e00ff */
[----:B------:R-:W-:Y:S01]  /*10f0*/  ULDC.64 UR8, c[0x0][0x418] ;  /* 0x0001060000087ab9 */ /* 0x000fe20000000a00 */
[----:B------:R-:W-:-:S03]  /*1100*/  IMAD.U32 R7, RZ, RZ, UR11 ;  /* 0x0000000bff077e24 */ /* 0x000fc6000f8e00ff */
[----:B------:R-:W2:Y:S04]  /*1110*/  @P0 LDG.E R4, desc[UR48][R4.64] ;  /* 0x0000003004040981 */ /* 0x000ea8000c1e1900 */
[----:B------:R-:W3:Y:S01]  /*1120*/  @P1 LDG.E R6, desc[UR48][R6.64] ;  /* 0x0000003006061981 */ /* 0x000ee2000c1e1900 */
[----:B------:R-:W-:Y:S01]  /*1130*/  UISETP.NE.U32.AND UP0, UPT, UR8, URZ, UPT ;  /* 0x0000003f0800728c */ /* 0x000fe2000bf05070 */
[----:B-----5:R-:W-:Y:S01]  /*1140*/  CS2R R24, SRZ ;  /* 0x0000000000187805 */ /* 0x020fe2000001ff00 */
[----:B------:R-:W-:Y:S01]  /*1150*/  UMOV UR42, UR5 ;  /* 0x00000005002a7c82 */ /* 0x000fe20008000000 */
[----:B------:R-:W-:Y:S01]  /*1160*/  ULDC UR5, c[0x0][0x2f0] ;  /* 0x0000bc0000057ab9 */ /* 0x000fe20000000800 */
[----:B------:R-:W-:Y:S01]  /*1170*/  UISETP.NE.AND.EX UP0, UPT, UR9, URZ, UPT, UP0 ;  /* 0x0000003f0900728c */ /* 0x000fe2000bf05300 */
[----:B------:R-:W-:Y:S01]  /*1180*/  IMAD.MOV.U32 R151, RZ, RZ, RZ ;  /* 0x000000ffff977224 */ /* 0x000fe200078e00ff */
[----:B------:R-:W-:Y:S01]  /*1190*/  UMOV UR50, URZ ;  /* 0x0000003f00327c82 */ /* 0x000fe20008000000 */
[----:B------:R-:W-:Y:S01]  /*11a0*/  UMOV UR43, UR6 ;  /* 0x00000006002b7c82 */ /* 0x000fe20008000000 */
[----:B------:R-:W-:Y:S01]  /*11b0*/  USEL UR4, UR4, 0x1, UP0 ;  /* 0x0000000104047887 */ /* 0x000fe20008000000 */
[----:B------:R-:W-:Y:S01]  /*11c0*/  IMAD.MOV.U32 R0, RZ, RZ, RZ ;  /* 0x000000ffff007224 */ /* 0x000fe200078e00ff */
[----:B------:R-:W-:Y:S01]  /*11d0*/  CS2R R26, SRZ ;  /* 0x00000000001a7805 */ /* 0x000fe2000001ff00 */
[----:B------:R-:W-:Y:S01]  /*11e0*/  IMAD.MOV.U32 R3, RZ, RZ, RZ ;  /* 0x000000ffff037224 */ /* 0x000fe200078e00ff */
[----:B------:R-:W-:Y:S01]  /*11f0*/  UIMAD UR4, UR4, UR5, URZ ;  /* 0x00000005040472a4 */ /* 0x000fe2000f8e023f */
[----:B------:R-:W-:-:S02]  /*1200*/  CS2R R32, SRZ ;  /* 0x0000000000207805 */ /* 0x000fc4000001ff00 */
[----:B------:R-:W-:Y:S02]  /*1210*/  CS2R R34, SRZ ;  /* 0x0000000000227805 */ /* 0x000fe4000001ff00 */
[----:B------:R-:W-:Y:S02]  /*1220*/  CS2R R36, SRZ ;  /* 0x0000000000247805 */ /* 0x000fe4000001ff00 */
[----:B------:R-:W-:Y:S02]  /*1230*/  CS2R R38, SRZ ;  /* 0x0000000000267805 */ /* 0x000fe4000001ff00 */
[----:B------:R-:W-:Y:S02]  /*1240*/  CS2R R40, SRZ ;  /* 0x0000000000287805 */ /* 0x000fe4000001ff00 */
[----:B--2---:R-:W-:Y:S02]  /*1250*/  @P0 R2UR UR50, R4 ;  /* 0x00000000043202ca */ /* 0x004fe400000e0000 */
[----:B------:R-:W-:-:S02]  /*1260*/  PLOP3.LUT P0, PT, PT, PT, PT, 0x80, 0x0 ;  /* 0x000000000000781c */ /* 0x000fc40003f0f070 */
        /* <DEDUP_REMOVED lines=15> */
.L_x_12820:
[----:B------:R-:W-:Y:S01]  /*1360*/  UIADD3 UR50, -UR50, UR4, URZ ;  /* 0x0000000432327290 */ /* 0x000fe2000fffe13f */
[----:B------:R-:W-:Y:S02]  /*1370*/  CS2R R42, SRZ ;  /* 0x00000000002a7805 */ /* 0x000fe4000001ff00 */
[----:B------:R-:W-:Y:S02]  /*1380*/  CS2R R44, SRZ ;  /* 0x00000000002c7805 */ /* 0x000fe4000001ff00 */
[----:B------:R-:W-:Y:S01]  /*1390*/  CS2R R46, SRZ ;  /* 0x00000000002e7805 */ /* 0x000fe2000001ff00 */
[----:B------:R-:W-:Y:S01]  /*13a0*/  UISETP.GE.AND UP0, UPT, UR50, 0x1, UPT ;  /* 0x000000013200788c */ /* 0x000fe2000bf06270 */
[----:B------:R-:W-:Y:S01]  /*13b0*/  CS2R R48, SRZ ;  /* 0x0000000000307805 */ /* 0x000fe2000001ff00 */
[----:B------:R-:W-:Y:S01]  /*13c0*/  UIADD3 UR4, UR50, 0xbf, URZ ;  /* 0x000000bf32047890 */ /* 0x000fe2000fffe03f */
[----:B------:R-:W-:Y:S02]  /*13d0*/  CS2R R50, SRZ ;  /* 0x0000000000327805 */ /* 0x000fe4000001ff00 */
[----:B------:R-:W-:-:S02]  /*13e0*/  CS2R R14, SRZ ;  /* 0x00000000000e7805 */ /* 0x000fc4000001ff00 */
[----:B------:R-:W-:Y:S02]  /*13f0*/  CS2R R52, SRZ ;  /* 0x0000000000347805 */ /* 0x000fe4000001ff00 */
[----:B------:R-:W-:Y:S01]  /*1400*/  PLOP3.LUT P1, PT, PT, PT, UP0, 0x80, 0x0 ;  /* 0x000000000000781c */ /* 0x000fe20003f2f008 */
[----:B------:R-:W-:Y:S01]  /*1410*/  UIMAD.WIDE UR4, UR4, 0x2aaaaaab, URZ ;  /* 0x2aaaaaab040478a5 */ /* 0x000fe2000f8e023f */
[----:B------:R-:W-:Y:S01]  /*1420*/  CS2R R12, SRZ ;  /* 0x00000000000c7805 */ /* 0x000fe2000001ff00 */
[----:B------:R-:W-:Y:S02]  /*1430*/  IMAD.MOV.U32 R54, RZ, RZ, RZ ;  /* 0x000000ffff367224 */ /* 0x000fe400078e00ff */
[----:B------:R-:W-:-:S04]  /*1440*/  USHF.R.U32.HI UR47, URZ, 0x1f, UR5 ;  /* 0x0000001f3f2f7899 */ /* 0x000fc80008011605 */
[----:B------:R-:W-:-:S04]  /*1450*/  ULEA.HI.SX32 UR47, UR5, UR47, 0x1b ;  /* 0x0000002f052f7291 */ /* 0x000fc8000f8fda3f */
[----:B------:R-:W-:Y:S08]  /*1460*/  @!P1 BRA `(.L_x_12821) ;  /* 0x0000006000f89947 */ /* 0x000ff00003800000 */
[----:B------:R-:W0:Y:S01]  /*1470*/  SHFL.IDX PT, R0, R155, RZ, 0x1f ;  /* 0x00001fff9b007589 */ /* 0x000e2200000e0000 */
[----:B------:R-:W-:-:S04]  /*1480*/  UIADD3 UR6, UR39, 0x1e800, URZ ;  /* 0x0001e80027067890 */ /* 0x000fc8000fffe03f */
[----:B------:R-:W-:-:S06]  /*1490*/  ULOP3.LUT UP0, URZ, UR6, 0x3ff, URZ, 0xc0, !UPT ;  /* 0x000003ff063f7892 */ /* 0x000fcc000f80c03f */
[----:B------:R-:W-:Y:S02]  /*14a0*/  PLOP3.LUT P0, PT, PT, PT, UP0, 0x80, 0x0 ;  /* 0x000000000000781c */ /* 0x000fe40003f0f008 */
[----:B0-----:R-:W-:-:S13]  /*14b0*/  R2UR UR44, R0 ;  /* 0x00000000002c72ca */ /* 0x001fda00000e0000 */
[----:B------:R-:W-:-:S04]  /*14c0*/  UIMAD.WIDE UR4, UR44, 0x55555556, URZ ;  /* 0x555555562c0478a5 */ /* 0x000fc8000f8e023f */
[----:B------:R-:W-:-:S04]  /*14d0*/  ULEA.HI UR5, UR5, UR5, URZ, 0x1 ;  /* 0x0000000505057291 */ /* 0x000fc8000f8f083f */
[----:B------:R-:W-:Y:S01]  /*14e0*/  UIMAD UR51, UR5, -0x3, UR44 ;  /* 0xfffffffd053378a4 */ /* 0x000fe2000f8e022c */
        /* <DEDUP_REMOVED lines=17> */
.L_x_12822:
        /* <DEDUP_REMOVED lines=9> */
.L_x_12962:
[----:B------:R-:W-:Y:S05]  /*1690*/  @!P0 BRA `(.L_x_12824) ;  /* 0x0000000000048947 */ /* 0x000fea0003800000 */
[----:B------:R-:W-:Y:S01]  /*16a0*/  BPT.TRAP 0x1 ;  /* 0x000000040000795c */ /* 0x000fe20000300000 */
.L_x_12824:
[----:B------:R-:W-:Y:S02]  /*16b0*/  IMAD.U32 R4, RZ, RZ, UR38 ;  /* 0x00000026ff047e24 */ /* 0x000fe4000f8e00ff */
[----:B0-----:R-:W-:-:S03]  /*16c0*/  IMAD.U32 R3, RZ, RZ, UR37 ;  /* 0x00000025ff037e24 */ /* 0x001fc6000f8e00ff */
[----:B------:R-:W-:Y:S02]  /*16d0*/  LEA R4, R4, UR39, 0x3 ;  /* 0x0000002704047c11 */ /* 0x000fe4000f8e18ff */
[----:B------:R-:W-:-:S04]  /*16e0*/  SHF.L.U32 R3, R3, 0x1f, RZ ;  /* 0x0000001f03037819 */ /* 0x000fc800000006ff */
[----:B------:R0:W1:Y:S01]  /*16f0*/  SYNCS.PHASECHK.TRANS64.TRYWAIT P2, [R4+URZ+0x30830], R3 ;  /* 0x03083003040075a7 */ /* 0x000062000804017f */
[----:B------:R-:W-:Y:S05]  /*1700*/  @!P0 BRA `(.L_x_12825) ;  /* 0x0000000000048947 */ /* 0x000fea0003800000 */
[----:B------:R-:W-:Y:S01]  /*1710*/  BPT.TRAP 0x1 ;  /* 0x000000040000795c */ /* 0x000fe20000300000 */
.L_x_12825:
[----:B------:R-:W2:Y:S01]  /*1720*/  S2R R0, SR_TID.X ;  /* 0x0000000000007919 */ /* 0x000ea20000002100 */
[----:B------:R-:W-:Y:S01]  /*1730*/  IMAD.MOV.U32 R151, RZ, RZ, RZ ;  /* 0x000000ffff977224 */ /* 0x000fe200078e00ff */
[----:B--2---:R-:W-:Y:S01]  /*1740*/  LOP3.LUT P1, RZ, R0, 0x7f, RZ, 0xc0, !PT ;  /* 0x0000007f00ff7812 */ /* 0x004fe2000782c0ff */
[----:B-1----:R-:W-:-:S12]  /*1750*/  @P2 BRA `(.L_x_12826) ;  /* 0x0000000000082947 */ /* 0x002fd80003800000 */
[----:B------:R-:W1:Y:S02]  /*1760*/  SYNCS.PHASECHK.TRANS64.TRYWAIT P2, [R4+URZ+0x30830], R3 ;  /* 0x03083003040075a7 */ /* 0x000e64000804017f */
[----:B-1----:R-:W-:Y:S05]  /*1770*/  @!P2 BRA `(.L_x_12827) ;  /* 0x000000cc005ca947 */ /* 0x002fea0003800000 */
.L_x_12826:
[----:B------:R-:W-:Y:S05]  /*1780*/  WARPSYNC.ALL ;  /* 0x0000000000007948 */ /* 0x000fea0003800000 */
[----:B------:R-:W-:Y:S01]  /*1790*/  ULEA UR25, UR51, UR39, 0xd ;  /* 0x0000002733197291 */ /* 0x000fe2000f8e683f */
[----:B------:R-:W-:Y:S01]  /*17a0*/  WARPGROUP.ARRIVE ;  /* 0x00000000000079c5 */ /* 0x000fe20000000000 */
[----:B------:R-:W-:Y:S01]  /*17b0*/  UIADD3 UR4, UR39, 0x12400, URZ ;  /* 0x0001240027047890 */ /* 0x000fe2000fffe03f */
[----:B01----:R-:W-:Y:S01]  /*17c0*/  VIADD R3, R157, UR50 ;  /* 0x000000329d037c36 */ /* 0x003fe20008000000 */
[----:B------:R-:W-:Y:S01]  /*17d0*/  UIADD3 UR5, UR25, 0xc400, URZ ;  /* 0x0000c40019057890 */ /* 0x000fe2000fffe03f */
[----:B------:R-:W-:Y:S01]  /*17e0*/  IMAD.U32 R0, RZ, RZ, UR47 ;  /* 0x0000002fff007e24 */ /* 0x000fe2000f8e00ff */
[----:B------:R-:W-:Y:S01]  /*17f0*/  USHF.R.U32.HI UR4, URZ, 0x4, UR4 ;  /* 0x000000043f047899 */ /* 0x000fe20008011604 */
[----:B------:R-:W-:Y:S01]  /*1800*/  P2R R6, PR, RZ, 0x2 ;  /* 0x00000002ff067803 */ /* 0x000fe20000000000 */
[----:B------:R-:W-:Y:S01]  /*1810*/  USHF.R.U32.HI UR5, URZ, 0x4, UR5 ;  /* 0x000000043f057899 */ /* 0x000fe20008011605 */
[----:B------:R-:W-:Y:S01]  /*1820*/  IMAD R3, R0, -0xc0, R3 ;  /* 0xffffff4000037824 */ /* 0x000fe200078e0203 */
[----:B------:R-:W-:Y:S01]  /*1830*/  ULOP3.LUT UR4, UR4, 0x3fff, URZ, 0xc0, !UPT ;  /* 0x00003fff04047892 */ /* 0x000fe2000f8ec03f */
[----:B------:R-:W-:Y:S01]  /*1840*/  P2R R5, PR, RZ, 0x1 ;  /* 0x00000001ff057803 */ /* 0x000fe20000000000 */
[----:B------:R-:W-:Y:S01]  /*1850*/  ULOP3.LUT UR5, UR5, 0x3fff, URZ, 0xc0, !UPT ;  /* 0x00003fff05057892 */ /* 0x000fe2000f8ec03f */
[--C-:B------:R-:W-:Y:S01]  /*1860*/  IMAD.MOV.U32 R150, RZ, RZ, R151.reuse ;  /* 0x000000ffff967224 */ /* 0x100fe200078e0097 */
[----:B------:R-:W-:Y:S01]  /*1870*/  ULOP3.LUT UR24, UR4, 0x10000, URZ, 0xfc, !UPT ;  /* 0x0001000004187892 */ /* 0x000fe2000f8efc3f */
[C---:B------:R-:W-:Y:S01]  /*1880*/  ISETP.GT.AND P5, PT, R3.reuse, RZ, PT ;  /* 0x000000ff0300720c */ /* 0x040fe20003fa4270 */
[----:B------:R-:W-:Y:S01]  /*1890*/  ULOP3.LUT UR4, UR5, 0x10000, URZ, 0xfc, !UPT ;  /* 0x0001000005047892 */ /* 0x000fe2000f8efc3f */
[C---:B------:R-:W-:Y:S01]  /*18a0*/  ISETP.GT.AND P4, PT, R3.reuse, 0x1, PT ;  /* 0x000000010300780c */ /* 0x040fe20003f84270 */
[----:B------:R-:W-:Y:S01]  /*18b0*/  UIMAD UR6, UR38, 0x600, UR24 ;  /* 0x00000600260678a4 */ /* 0x000fe2000f8e0218 */
[C---:B------:R-:W-:Y:S01]  /*18c0*/  ISETP.GT.AND P3, PT, R3.reuse, 0x8, PT ;  /* 0x000000080300780c */ /* 0x040fe20003f64270 */
[----:B------:R-:W-:Y:S01]  /*18d0*/  UMOV UR5, 0x40000040 ;  /* 0x4000004000057882 */ /* 0x000fe20000000000 */
[----:B------:R-:W-:Y:S01]  /*18e0*/  UMOV UR7, 0x40000040 ;  /* 0x4000004000077882 */ /* 0x000fe20000000000 */
[----:B------:R-:W-:Y:S01]  /*18f0*/  UIADD3 UR8, UR4, 0x2, URZ ;  /* 0x0000000204087890 */ /* 0x000fe2000fffe03f */
[C---:B------:R-:W-:Y:S01]  /*1900*/  ISETP.GT.AND P2, PT, R3.reuse, 0x9, PT ;  /* 0x000000090300780c */ /* 0x040fe20003f44270 */
[----:B------:R-:W-:Y:S01]  /*1910*/  UIADD3 UR10, UR6, 0x2, URZ ;  /* 0x00000002060a7890 */ /* 0x000fe2000fffe03f */
[C---:B------:R-:W-:Y:S01]  /*1920*/  ISETP.GT.AND P6, PT, R3.reuse, 0x10, PT ;  /* 0x000000100300780c */ /* 0x040fe20003fc4270 */
[----:B------:R-:W-:Y:S01]  /*1930*/  UMOV UR9, 0x40000040 ;  /* 0x4000004000097882 */ /* 0x000fe20000000000 */
[----:B------:R-:W-:Y:S01]  /*1940*/  HGMMA.64x192x16.F32 R24, gdesc[UR4], RZ, !UPT, gsb0 ;  /* 0x02e00000041879f0 */ /* 0x000fe2000c0008ff */
[----:B------:R-:W-:Y:S01]  /*1950*/  UMOV UR11, 0x40000040 ;  /* 0x40000040000b7882 */ /* 0x000fe20000000000 */
[----:B------:R-:W-:Y:S01]  /*1960*/  UIADD3 UR12, UR4, 0x4, URZ ;  /* 0x00000004040c7890 */ /* 0x000fe2000fffe03f */
[C---:B------:R-:W-:Y:S01]  /*1970*/  ISETP.GT.AND P1, PT, R3.reuse, 0x99, PT ;  /* 0x000000990300780c */ /* 0x040fe20003f24270 */
[----:B------:R-:W-:Y:S01]  /*1980*/  UIADD3 UR14, UR6, 0x4, URZ ;  /* 0x00000004060e7890 */ /* 0x000fe2000fffe03f */
[----:B------:R-:W-:Y:S01]  /*1990*/  ISETP.GT.AND P0, PT, R3, 0xa0, PT ;  /* 0x000000a00300780c */ /* 0x000fe20003f04270 */
        /* <DEDUP_REMOVED lines=8> */
[----:B------:R-:W-:Y:S01]  /*1a20*/  ULDC UR26, c[0x0][0x988] ;  /* 0x00026200001a7ab9 */ /* 0x000fe20000000800 */
[----:B------:R-:W-:Y:S01]  /*1a30*/  UISETP.GE.AND UP0, UPT, UR50, 0xc1, UPT ;  /* 0x000000c13200788c */ /* 0x000fe2000bf06270 */
        /* <DEDUP_REMOVED lines=26> */
[----:B------:R-:W-:Y:S02]  /*1be0*/  WARPGROUP.DEPBAR.LE gsb0, 0x0 ;  /* 0x00008000000079c5 */ /* 0x000fe40000010000 */
[----:B------:R-:W-:-:S06]  /*1bf0*/  WARPGROUP.ARRIVE ;  /* 0x00000000000079c5 */ /* 0x000fcc0000000000 */
        /* <DEDUP_REMOVED lines=135> */
[----:B------:R-:W-:Y:S02]  /*2470*/  FMNMX.FTZ R7, R81, R0, !PT ;  /* 0x0000000051077209 */ /* 0x000fe40007810000 */
[C---:B------:R-:W-:Y:S02]  /*2480*/  ISETP.GT.AND P6, PT, R3.reuse, 0x88, PT ;  /* 0x000000880300780c */ /* 0x040fe40003fc4270 */
[----:B------:R-:W-:-:S02]  /*2490*/  ISETP.GT.AND P5, PT, R3, 0x89, PT ;  /* 0x000000890300780c */ /* 0x000fc40003fa4270 */
        /* <DEDUP_REMOVED lines=17> */
[----:B------:R-:W-:-:S02]  /*25b0*/  FSEL R102, R102, -INF , P2 ;  /* 0xff80000066667808 */ /* 0x000fc40001000000 */
[----:B------:R-:W-:Y:S02]  /*25c0*/  FSEL R108, R108, -INF , P0 ;  /* 0xff8000006c6c7808 */ /* 0x000fe40000000000 */
[----:B------:R-:W-:Y:S02]  /*25d0*/  P2R R11, PR, RZ, 0x1 ;  /* 0x00000001ff0b7803 */ /* 0x000fe40000000000 */
[C---:B------:R-:W-:Y:S02]  /*25e0*/  ISETP.GT.AND P2, PT, R3.reuse, 0xa9, PT ;  /* 0x000000a90300780c */ /* 0x040fe40003f44270 */
[C---:B------:R-:W-:Y:S02]  /*25f0*/  ISETP.GT.AND P3, PT, R3.reuse, 0xb0, PT ;  /* 0x000000b00300780c */ /* 0x040fe40003f64270 */
[C---:B------:R-:W-:Y:S02]  /*2600*/  ISETP.GT.AND P4, PT, R3.reuse, 0xb1, PT ;  /* 0x000000b10300780c */ /* 0x040fe40003f84270 */
[----:B------:R-:W-:-:S02]  /*2610*/  ISETP.GT.AND P5, PT, R3, 0xb8, PT ;  /* 0x000000b80300780c */ /* 0x000fc40003fa4270 */
[C---:B------:R-:W-:Y:S02]  /*2620*/  ISETP.GT.AND P6, PT, R3.reuse, 0xb9, PT ;  /* 0x000000b90300780c */ /* 0x040fe40003fc4270 */
[C---:B------:R-:W-:Y:S02]  /*2630*/  ISETP.GT.AND P0, PT, R3.reuse, 0x99, PT ;  /* 0x000000990300780c */ /* 0x040fe40003f04270 */
[----:B------:R-:W-:Y:S02]  /*2640*/  ISETP.GT.AND P1, PT, R3, 0xa0, PT ;  /* 0x000000a00300780c */ /* 0x000fe40003f24270 */
        /* <DEDUP_REMOVED lines=23> */
[----:B------:R-:W-:Y:S02]  /*27c0*/  FSEL R109, R109, -INF , P2 ;  /* 0xff8000006d6d7808 */ /* 0x000fe40001000000 */
[----:B------:R-:W-:Y:S02]  /*27d0*/  FMNMX.FTZ R0, R108, R7, !PT ;  /* 0x000000076c007209 */ /* 0x000fe40007810000 */
[----:B------:R-:W-:Y:S02]  /*27e0*/  FMNMX.FTZ R3, R51, R20, !PT ;  /* 0x0000001433037209 */ /* 0x000fe40007810000 */
[----:B------:R-:W-:-:S02]  /*27f0*/  FSEL R112, R112, -INF , P3 ;  /* 0xff80000070707808 */ /* 0x000fc40001800000 */
        /* <DEDUP_REMOVED lines=11> */
[----:B------:R-:W-:-:S02]  /*28b0*/  FMNMX.FTZ R8, R117, R0, !PT ;  /* 0x0000000075087209 */ /* 0x000fc40007810000 */
[----:B------:R-:W-:Y:S02]  /*28c0*/  FMNMX.FTZ R20, R62, R3, !PT ;  /* 0x000000033e147209 */ /* 0x000fe40007810000 */
[----:B------:R-:W-:Y:S01]  /*28d0*/  P2R R10, PR, RZ, 0x4 ;  /* 0x00000004ff0a7803 */ /* 0x000fe20000000000 */
[----:B------:R-:W0:Y:S01]  /*28e0*/  SHFL.BFLY PT, R7, R8, 0x2, 0x1f ;  /* 0x0c401f0008077f89 */ /* 0x000e2200000e0000 */
[----:B------:R-:W-:Y:S02]  /*28f0*/  FMNMX.FTZ R3, R63, R20, !PT ;  /* 0x000000143f037209 */ /* 0x000fe40007810000 */
[----:B------:R-:W-:Y:S02]  /*2900*/  FSEL R103, R103, -INF , P0 ;  /* 0xff80000067677808 */ /* 0x000fe40000000000 */
[----:B------:R-:W-:Y:S02]  /*2910*/  FMNMX.FTZ R20, R66, R3, !PT ;  /* 0x0000000342147209 */ /* 0x000fe40007810000 */
[----:B------:R-:W-:-:S02]  /*2920*/  FSEL R106, R106, -INF , P1 ;  /* 0xff8000006a6a7808 */ /* 0x000fc40000800000 */
[----:B------:R-:W-:Y:S02]  /*2930*/  FMNMX.FTZ R3, R67, R20, !PT ;  /* 0x0000001443037209 */ /* 0x000fe40007810000 */
[----:B------:R-:W-:Y:S02]  /*2940*/  ISETP.NE.AND P1, PT, R12, RZ, PT ;  /* 0x000000ff0c00720c */ /* 0x000fe40003f25270 */
[----:B------:R-:W-:Y:S02]  /*2950*/  FMNMX.FTZ R20, R70, R3, !PT ;  /* 0x0000000346147209 */ /* 0x000fe40007810000 */
[----:B------:R-:W-:Y:S02]  /*2960*/  ISETP.NE.AND P0, PT, R11, RZ, PT ;  /* 0x000000ff0b00720c */ /* 0x000fe40003f05270 */
[----:B------:R-:W-:Y:S02]  /*2970*/  FMNMX.FTZ R3, R71, R20, !PT ;  /* 0x0000001447037209 */ /* 0x000fe40007810000 */
[----:B------:R-:W-:-:S02]  /*2980*/  FSEL R107, R107, -INF , P1 ;  /* 0xff8000006b6b7808 */ /* 0x000fc40000800000 */
[----:B------:R-:W-:Y:S02]  /*2990*/  FMNMX.FTZ R20, R74, R3, !PT ;  /* 0x000000034a147209 */ /* 0x000fe40007810000 */
[----:B------:R-:W-:Y:S02]  /*29a0*/  FSEL R110, R110, -INF , P0 ;  /* 0xff8000006e6e7808 */ /* 0x000fe40000000000 */
[----:B0-----:R-:W-:Y:S02]  /*29b0*/  FMNMX.FTZ R9, R8, R7, !PT ;  /* 0x0000000708097209 */ /* 0x001fe40007810000 */
[----:B------:R-:W-:Y:S02]  /*29c0*/  FMNMX.FTZ R3, R75, R20, !PT ;  /* 0x000000144b037209 */ /* 0x000fe40007810000 */
[----:B------:R-:W-:Y:S01]  /*29d0*/  FSEL R114, R114, -INF , P3 ;  /* 0xff80000072727808 */ /* 0x000fe20001800000 */
[----:B------:R-:W0:Y:S01]  /*29e0*/  SHFL.BFLY PT, R0, R9, 0x1, 0x1f ;  /* 0x0c201f0009007f89 */ /* 0x000e2200000e0000 */
[----:B------:R-:W-:-:S02]  /*29f0*/  FMNMX.FTZ R20, R78, R3, !PT ;  /* 0x000000034e147209 */ /* 0x000fc40007810000 */
[----:B------:R-:W-:Y:S02]  /*2a00*/  FSEL R115, R115, -INF , P4 ;  /* 0xff80000073737808 */ /* 0x000fe40002000000 */
[----:B------:R-:W-:Y:S02]  /*2a10*/  FMNMX.FTZ R3, R79, R20, !PT ;  /* 0x000000144f037209 */ /* 0x000fe40007810000 */
[----:B------:R-:W-:Y:S02]  /*2a20*/  FSEL R118, R118, -INF , P5 ;  /* 0xff80000076767808 */ /* 0x000fe40002800000 */
[----:B------:R-:W-:Y:S02]  /*2a30*/  FMNMX.FTZ R20, R82, R3, !PT ;  /* 0x0000000352147209 */ /* 0x000fe40007810000 */
[----:B------:R-:W-:Y:S02]  /*2a40*/  FSEL R119, R119, -INF , P6 ;  /* 0xff80000077777808 */ /* 0x000fe40003000000 */
[----:B------:R-:W-:-:S02]  /*2a50*/  FMNMX.FTZ R3, R83, R20, !PT ;  /* 0x0000001453037209 */ /* 0x000fc40007810000 */
[----:B------:R-:W-:Y:S02]  /*2a60*/  ISETP.NE.AND P0, PT, R5, RZ, PT ;  /* 0x000000ff0500720c */ /* 0x000fe40003f05270 */
[----:B------:R-:W-:Y:S02]  /*2a70*/  FMNMX.FTZ R20, R86, R3, !PT ;  /* 0x0000000356147209 */ /* 0x000fe40007810000 */
[----:B------:R-:W-:Y:S02]  /*2a80*/  ISETP.NE.AND P1, PT, R6, RZ, PT ;  /* 0x000000ff0600720c */ /* 0x000fe40003f25270 */
[----:B------:R-:W-:Y:S02]  /*2a90*/  FMNMX.FTZ R3, R87, R20, !PT ;  /* 0x0000001457037209 */ /* 0x000fe40007810000 */
[----:B0-----:R-:W-:Y:S02]  /*2aa0*/  FMNMX.FTZ R0, R9, R0, !PT ;  /* 0x0000000009007209 */ /* 0x001fe40007810000 */
[----:B------:R-:W-:-:S02]  /*2ab0*/  FMNMX.FTZ R20, R90, R3, !PT ;  /* 0x000000035a147209 */ /* 0x000fc40007810000 */
[C---:B------:R-:W-:Y:S01]  /*2ac0*/  FSETP.NEU.FTZ.AND P2, PT, R0.reuse, -INF , PT ;  /* 0xff8000000000780b */ /* 0x040fe20003f5d000 */
[----:B------:R-:W-:Y:S01]  /*2ad0*/  FMUL.FTZ R7, R0, UR26 ;  /* 0x0000001a00077c20 */ /* 0x000fe20008410000 */
[----:B------:R-:W-:-:S03]  /*2ae0*/  FMNMX.FTZ R3, R91, R20, !PT ;  /* 0x000000145b037209 */ /* 0x000fc60007810000 */
[----:B------:R-:W-:Y:S01]  /*2af0*/  @!P1 VIADD R4, R4, 0x30840 ;  /* 0x0003084004049836 */ /* 0x000fe20000000000 */
[----:B------:R-:W-:Y:S02]  /*2b00*/  FMNMX.FTZ R20, R94, R3, !PT ;  /* 0x000000035e147209 */ /* 0x000fe40007810000 */
        /* <DEDUP_REMOVED lines=47> */
[----:B------:R0:W-:Y:S01]  /*2e00*/  MUFU.EX2 R20, R80 ;  /* 0x0000005000147308 */ /* 0x0001e20000000800 */
[----:B------:R-:W-:Y:S01]  /*2e10*/  FMNMX.FTZ R3, R119, R64, !PT ;  /* 0x0000004077037209 */ /* 0x000fe20007810000 */
[--C-:B------:R-:W-:Y:S01]  /*2e20*/  FFMA.FTZ R29, R81, UR26, -R7.reuse ;  /* 0x0000001a511d7c23 */ /* 0x100fe20008010807 */
[--C-:B------:R-:W-:Y:S01]  /*2e30*/  FFMA.FTZ R57, R57, UR26, -R7.reuse ;  /* 0x0000001a39397c23 */ /* 0x100fe20008010807 */
[--C-:B------:R-:W-:Y:S01]  /*2e40*/  FFMA.FTZ R61, R61, UR26, -R7.reuse ;  /* 0x0000001a3d3d7c23 */ /* 0x100fe20008010807 */
[--C-:B------:R-:W-:Y:S01]  /*2e50*/  FFMA.FTZ R68, R93, UR26, -R7.reuse ;  /* 0x0000001a5d447c23 */ /* 0x100fe20008010807 */
[----:B------:R-:W1:Y:S01]  /*2e60*/  SHFL.BFLY PT, R76, R3, 0x2, 0x1f ;  /* 0x0c401f00034c7f89 */ /* 0x000e6200000e0000 */
[--C-:B------:R-:W-:Y:S01]  /*2e70*/  FFMA.FTZ R64, R96, UR26, -R7.reuse ;  /* 0x0000001a60407c23 */ /* 0x100fe20008010807 */
[----:B------:R2:W-:Y:S01]  /*2e80*/  MUFU.EX2 R32, R84 ;  /* 0x0000005400207308 */ /* 0x0005e20000000800 */
[--C-:B------:R-:W-:Y:S01]  /*2e90*/  FFMA.FTZ R69, R97, UR26, -R7.reuse ;  /* 0x0000001a61457c23 */ /* 0x100fe20008010807 */
[--C-:B------:R-:W-:Y:S01]  /*2ea0*/  FFMA.FTZ R72, R100, UR26, -R7.reuse ;  /* 0x0000001a64487c23 */ /* 0x100fe20008010807 */
[--C-:B------:R-:W-:Y:S01]  /*2eb0*/  FFMA.FTZ R73, R101, UR26, -R7.reuse ;  /* 0x0000001a65497c23 */ /* 0x100fe20008010807 */
[--C-:B------:R-:W-:Y:S01]  /*2ec0*/  FFMA.FTZ R77, R105, UR26, -R7.reuse ;  /* 0x0000001a694d7c23 */ /* 0x100fe20008010807 */
[--C-:B0-----:R-:W-:Y:S01]  /*2ed0*/  FFMA.FTZ R80, R108, UR26, -R7.reuse ;  /* 0x0000001a6c507c23 */ /* 0x101fe20008010807 */
[--C-:B------:R-:W-:Y:S01]  /*2ee0*/  FFMA.FTZ R81, R109, UR26, -R7.reuse ;  /* 0x0000001a6d517c23 */ /* 0x100fe20008010807 */
[--C-:B------:R-:W-:Y:S01]  /*2ef0*/  FFMA.FTZ R113, R113, UR26, -R7.reuse ;  /* 0x0000001a71717c23 */ /* 0x100fe20008010807 */
[----:B------:R0:W-:Y:S01]  /*2f00*/  MUFU.EX2 R60, R89 ;  /* 0x00000059003c7308 */ /* 0x0001e20000000800 */
[----:B--2---:R-:W-:Y:S01]  /*2f10*/  FFMA.FTZ R84, R112, UR26, -R7 ;  /* 0x0000001a70547c23 */ /* 0x004fe20008010807 */
[----:B------:R-:W-:-:S04]  /*2f20*/  @!P1 PRMT R4, RZ, 0x654, R4 ;  /* 0x00000654ff049816 */ /* 0x000fc80000000004 */
[----:B------:R2:W-:Y:S02]  /*2f30*/  @!P1 SYNCS.ARRIVE.TRANS64.RED.A1T0 RZ, [R4+URZ], RZ ;  /* 0x000000ff04ff99a7 */ /* 0x0005e4000810043f */
[----:B------:R-:W-:Y:S01]  /*2f40*/  MUFU.EX2 R5, R5 ;  /* 0x0000000500057308 */ /* 0x000fe20000000800 */
[--C-:B0-----:R-:W-:Y:S01]  /*2f50*/  FFMA.FTZ R89, R117, UR26, -R7.reuse ;  /* 0x0000001a75597c23 */ /* 0x101fe20008010807 */
[----:B-1----:R-:W-:Y:S01]  /*2f60*/  FMNMX.FTZ R85, R3, R76, !PT ;  /* 0x0000004c03557209 */ /* 0x002fe20007810000 */
[----:B------:R-:W-:-:S05]  /*2f70*/  FFMA.FTZ R76, R104, UR26, -R7 ;  /* 0x0000001a684c7c23 */ /* 0x000fca0008010807 */
[----:B------:R-:W2:Y:S01]  /*2f80*/  MUFU.EX2 R6, R6 ;  /* 0x0000000600067308 */ /* 0x000ea20000000800 */
[----:B------:R-:W0:Y:S07]  /*2f90*/  SHFL.BFLY PT, R88, R85, 0x1, 0x1f ;  /* 0x0c201f0055587f89 */ /* 0x000e2e00000e0000 */
[----:B------:R-:W1:Y:S08]  /*2fa0*/  MUFU.EX2 R8, R8 ;  /* 0x0000000800087308 */ /* 0x000e700000000800 */
[----:B------:R-:W3:Y:S01]  /*2fb0*/  MUFU.EX2 R9, R9 ;  /* 0x0000000900097308 */ /* 0x000ee20000000800 */
[----:B--2---:R-:W-:-:S07]  /*2fc0*/  F2FP.F16.F32.PACK_AB R4, R6, R5 ;  /* 0x000000050604723e */ /* 0x004fce00000000ff */
[----:B------:R-:W2:Y:S01]  /*2fd0*/  MUFU.EX2 R10, R10 ;  /* 0x0000000a000a7308 */ /* 0x000ea20000000800 */
        /* <DEDUP_REMOVED lines=22> */
[----:B-1----:R-:W-:Y:S01]  /*3140*/  FADD.FTZ R70, R8, R59 ;  /* 0x0000003b08467221 */ /* 0x002fe20000010000 */
[----:B------:R-:W0:Y:S01]  /*3150*/  MUFU.EX2 R26, R26 ;  /* 0x0000001a001a7308 */ /* 0x000e220000000800 */
[--C-:B------:R-:W-:Y:S01]  /*3160*/  FFMA.FTZ R35, R66, UR26, -R92.reuse ;  /* 0x0000001a42237c23 */ /* 0x100fe2000801085c */
[--C-:B------:R-:W-:Y:S01]  /*3170*/  FFMA.FTZ R38, R50, UR26, -R92.reuse ;  /* 0x0000001a32267c23 */ /* 0x100fe2000801085c */
[--C-:B------:R-:W-:Y:S01]  /*3180*/  FFMA.FTZ R104, R39, UR26, -R92.reuse ;  /* 0x0000001a27687c23 */ /* 0x100fe2000801085c */
[--C-:B------:R-:W-:Y:S01]  /*3190*/  FFMA.FTZ R50, R71, UR26, -R92.reuse ;  /* 0x0000001a47327c23 */ /* 0x100fe2000801085c */
[----:B------:R-:W-:Y:S01]  /*31a0*/  FFMA.FTZ R27, R42, UR26, -R92 ;  /* 0x0000001a2a1b7c23 */ /* 0x000fe2000801085c */
[----:B---3--:R-:W-:Y:S01]  /*31b0*/  FADD.FTZ R71, R9, R70 ;  /* 0x0000004609477221 */ /* 0x008fe20000010000 */
[--C-:B------:R-:W-:Y:S01]  /*31c0*/  FFMA.FTZ R42, R67, UR26, -R92.reuse ;  /* 0x0000001a432a7c23 */ /* 0x100fe2000801085c */
[----:B------:R-:W1:Y:S01]  /*31d0*/  MUFU.EX2 R93, R93 ;  /* 0x0000005d005d7308 */ /* 0x000e620000000800 */
[--C-:B------:R-:W-:Y:S01]  /*31e0*/  FFMA.FTZ R39, R51, UR26, -R92.reuse ;  /* 0x0000001a33277c23 */ /* 0x100fe2000801085c */
[--C-:B------:R-:W-:Y:S01]  /*31f0*/  FFMA.FTZ R51, R74, UR26, -R92.reuse ;  /* 0x0000001a4a337c23 */ /* 0x100fe2000801085c */
[----:B--2---:R-:W-:Y:S01]  /*3200*/  FADD.FTZ R74, R10, R71 ;  /* 0x000000470a4a7221 */ /* 0x004fe20000010000 */
        /* <DEDUP_REMOVED lines=8> */
[----:B------:R-:W-:Y:S01]  /*3290*/  F2FP.F16.F32.PACK_AB R6, R9, R8 ;  /* 0x000000080906723e */ /* 0x000fe200000000ff */
[--C-:B------:R-:W-:Y:S01]  /*32a0*/  FFMA.FTZ R71, R86, UR26, -R92.reuse ;  /* 0x0000001a56477c23 */ /* 0x100fe2000801085c */
[----:B------:R-:W-:Y:S01]  /*32b0*/  F2FP.F16.F32.PACK_AB R8, R11, R10 ;  /* 0x0000000a0b08723e */ /* 0x000fe200000000ff */
[----:B------:R-:W-:Y:S01]  /*32c0*/  FFMA.FTZ R63, R63, UR26, -R92 ;  /* 0x0000001a3f3f7c23 */ /* 0x000fe2000801085c */
[----:B------:R-:W0:Y:S01]  /*32d0*/  MUFU.EX2 R97, R97 ;  /* 0x0000006100617308 */ /* 0x000e220000000800 */
[----:B-1----:R-:W-:Y:S01]  /*32e0*/  FADD.FTZ R67, R93, R66 ;  /* 0x000000425d437221 */ /* 0x002fe20000010000 */
[--C-:B------:R-:W-:Y:S01]  /*32f0*/  FFMA.FTZ R70, R79, UR26, -R92.reuse ;  /* 0x0000001a4f467c23 */ /* 0x100fe2000801085c */
[--C-:B------:R-:W-:Y:S01]  /*3300*/  FFMA.FTZ R79, R94, UR26, -R92.reuse ;  /* 0x0000001a5e4f7c23 */ /* 0x100fe2000801085c */
[--C-:B------:R-:W-:Y:S01]  /*3310*/  FFMA.FTZ R99, R99, UR26, -R92.reuse ;  /* 0x0000001a63637c23 */ /* 0x100fe2000801085c */
[--C-:B------:R-:W-:Y:S01]  /*3320*/  FFMA.FTZ R102, R102, UR26, -R92.reuse ;  /* 0x0000001a66667c23 */ /* 0x100fe2000801085c */
[--C-:B------:R-:W-:Y:S01]  /*3330*/  FFMA.FTZ R103, R103, UR26, -R92.reuse ;  /* 0x0000001a67677c23 */ /* 0x100fe2000801085c */
        /* <DEDUP_REMOVED lines=11> */
[--C-:B------:R-:W-:Y:S01]  /*33f0*/  FFMA.FTZ R66, R82, UR26, -R92.reuse ;  /* 0x0000001a52427c23 */ /* 0x100fe2000801085c */
[--C-:B------:R-:W-:Y:S01]  /*3400*/  FFMA.FTZ R114, R114, UR26, -R92.reuse ;  /* 0x0000001a72727c23 */ /* 0x100fe2000801085c */
[--C-:B------:R-:W-:Y:S01]  /*3410*/  FFMA.FTZ R115, R115, UR26, -R92.reuse ;  /* 0x0000001a73737c23 */ /* 0x100fe2000801085c */
[----:B------:R-:W-:-:S03]  /*3420*/  FFMA.FTZ R118, R118, UR26, -R92 ;  /* 0x0000001a76767c23 */ /* 0x000fc6000801085c */
[----:B------:R-:W0:Y:S01]  /*3430*/  MUFU.EX2 R101, R101 ;  /* 0x0000006500657308 */ /* 0x000e220000000800 */
[----:B-1----:R-:W-:Y:S01]  /*3440*/  FADD.FTZ R74, R100, R5 ;  /* 0x00000005644a7221 */ /* 0x002fe20000010000 */
[----:B------:R-:W-:Y:S02]  /*3450*/  F2FP.F16.F32.PACK_AB R5, R26, R7 ;  /* 0x000000071a05723e */ /* 0x000fe400000000ff */
[----:B------:R-:W-:Y:S02]  /*3460*/  F2FP.F16.F32.PACK_AB R7, R96, R93 ;  /* 0x0000005d6007723e */ /* 0x000fe400000000ff */
[----:B------:R-:W-:Y:S02]  /*3470*/  F2FP.F16.F32.PACK_AB R9, R100, R97 ;  /* 0x000000616409723e */ /* 0x000fe400000000ff */
[----:B------:R-:W1:Y:S01]  /*3480*/  MUFU.EX2 R12, R12 ;  /* 0x0000000c000c7308 */ /* 0x000e620000000800 */
[----:B--2---:R-:W-:Y:S01]  /*3490*/  FADD.FTZ R75, R121, R78 ;  /* 0x0000004e794b7221 */ /* 0x004fe20000010000 */
[----:B------:R-:W-:Y:S01]  /*34a0*/  FFMA.FTZ R78, R91, UR26, -R92 ;  /* 0x0000001a5b4e7c23 */ /* 0x000fe2000801085c */
[----:B------:R2:W-:Y:S01]  /*34b0*/  STSM.16.M88.4 [R2+0x1e800], R4 ;  /* 0x01e8000402007844 */ /* 0x0005e20000000200 */
[----:B------:R-:W-:Y:S01]  /*34c0*/  F2FP.F16.F32.PACK_AB R10, R121, R120 ;  /* 0x00000078790a723e */ /* 0x000fe200000000ff */
[----:B------:R-:W-:-:S02]  /*34d0*/  IMAD.MOV.U32 R121, RZ, RZ, R151 ;  /* 0x000000ffff797224 */ /* 0x000fc400078e0097 */
[----:B------:R-:W-:Y:S01]  /*34e0*/  IMAD.MOV.U32 R120, RZ, RZ, R151 ;  /* 0x000000ffff787224 */ /* 0x000fe200078e0097 */
[----:B------:R-:W3:Y:S01]  /*34f0*/  MUFU.EX2 R104, R104 ;  /* 0x0000006800687308 */ /* 0x000ee20000000800 */
[----:B0-----:R-:W-:Y:S01]  /*3500*/  FADD.FTZ R11, R101, R74 ;  /* 0x0000004a650b7221 */ /* 0x001fe20000010000 */
[----:B------:R-:W-:-:S06]  /*3510*/  FFMA.FTZ R74, R87, UR26, -R92 ;  /* 0x0000001a574a7c23 */ /* 0x000fcc000801085c */
[----:B------:R-:W0:Y:S01]  /*3520*/  MUFU.EX2 R13, R13 ;  /* 0x0000000d000d7308 */ /* 0x000e220000000800 */
[----:B-1----:R-:W-:Y:S01]  /*3530*/  FADD.FTZ R82, R12, R75 ;  /* 0x0000004b0c527221 */ /* 0x002fe20000010000 */
[----:B------:R-:W-:-:S06]  /*3540*/  FFMA.FTZ R75, R90, UR26, -R92 ;  /* 0x0000001a5a4b7c23 */ /* 0x000fcc000801085c */
[----:B------:R-:W1:Y:S01]  /*3550*/  MUFU.EX2 R27, R27 ;  /* 0x0000001b001b7308 */ /* 0x000e620000000800 */
[C---:B---3--:R-:W-:Y:S01]  /*3560*/  FADD.FTZ R26, R104.reuse, R11 ;  /* 0x0000000b681a7221 */ /* 0x048fe20000010000 */
[----:B------:R-:W-:-:S05]  /*3570*/  F2FP.F16.F32.PACK_AB R11, R104, R101 ;  /* 0x00000065680b723e */ /* 0x000fca00000000ff */
[----:B------:R3:W-:Y:S01]  /*3580*/  STSM.16.M88.4 [R18], R8 ;  /* 0x0000000812007844 */ /* 0x0007e20000000200 */
[----:B------:R-:W4:Y:S01]  /*3590*/  MUFU.EX2 R14, R14 ;  /* 0x0000000e000e7308 */ /* 0x000f220000000800 */
[C---:B0-----:R-:W-:Y:S01]  /*35a0*/  FADD.FTZ R83, R13.reuse, R82 ;  /* 0x000000520d537221 */ /* 0x041fe20000010000 */
[----:B------:R-:W-:Y:S01]  /*35b0*/  F2FP.F16.F32.PACK_AB R12, R13, R12 ;  /* 0x0000000c0d0c723e */ /* 0x000fe200000000ff */
[----:B------:R-:W-:-:S05]  /*35c0*/  FFMA.FTZ R82, R95, UR26, -R92 ;  /* 0x0000001a5f527c23 */ /* 0x000fca000801085c */
[----:B------:R-:W0:Y:S01]  /*35d0*/  MUFU.EX2 R30, R30 ;  /* 0x0000001e001e7308 */ /* 0x000e220000000800 */
[----:B-1----:R-:W-:-:S07]  /*35e0*/  FADD.FTZ R87, R27, R26 ;  /* 0x0000001a1b577221 */ /* 0x002fce0000010000 */
[----:B------:R-:W1:Y:S01]  /*35f0*/  MUFU.EX2 R15, R15 ;  /* 0x0000000f000f7308 */ /* 0x000e620000000800 */
[----:B----4-:R-:W-:Y:S01]  /*3600*/  FADD.FTZ R86, R14, R83 ;  /* 0x000000530e567221 */ /* 0x010fe20000010000 */
[--C-:B------:R-:W-:Y:S01]  /*3610*/  FFMA.FTZ R83, R98, UR26, -R92.reuse ;  /* 0x0000001a62537c23 */ /* 0x100fe2000801085c */
[----:B------:R-:W-:-:S05]  /*3620*/  FFMA.FTZ R92, R119, UR26, -R92 ;  /* 0x0000001a775c7c23 */ /* 0x000fca000801085c */
[----:B------:R-:W4:Y:S01]  /*3630*/  MUFU.EX2 R31, R31 ;  /* 0x0000001f001f7308 */ /* 0x000f220000000800 */
[----:B0-----:R-:W-:-:S07]  /*3640*/  FADD.FTZ R26, R30, R87 ;  /* 0x000000571e1a7221 */ /* 0x001fce0000010000 */
[----:B------:R-:W0:Y:S01]  /*3650*/  MUFU.EX2 R24, R24 ;  /* 0x0000001800187308 */ /* 0x000e220000000800 */
[C---:B-1----:R-:W-:Y:S01]  /*3660*/  FADD.FTZ R91, R15.reuse, R86 ;  /* 0x000000560f5b7221 */ /* 0x042fe20000010000 */
[----:B------:R-:W-:-:S06]  /*3670*/  F2FP.F16.F32.PACK_AB R14, R15, R14 ;  /* 0x0000000e0f0e723e */ /* 0x000fcc00000000ff */
[----:B------:R-:W1:Y:S01]  /*3680*/  MUFU.EX2 R34, R34 ;  /* 0x0000002200227308 */ /* 0x000e620000000800 */
[----:B----4-:R-:W-:-:S07]  /*3690*/  FADD.FTZ R87, R31, R26 ;  /* 0x0000001a1f577221 */ /* 0x010fce0000010000 */
[----:B------:R-:W4:Y:S01]  /*36a0*/  MUFU.EX2 R25, R25 ;  /* 0x0000001900197308 */ /* 0x000f220000000800 */
[----:B0-----:R-:W-:-:S07]  /*36b0*/  FADD.FTZ R26, R24, R91 ;  /* 0x0000005b181a7221 */ /* 0x001fce0000010000 */
[----:B------:R-:W0:Y:S01]  /*36c0*/  MUFU.EX2 R38, R38 ;  /* 0x0000002600267308 */ /* 0x000e220000000800 */
[C---:B-1----:R-:W-:Y:S01]  /*36d0*/  FADD.FTZ R87, R34.reuse, R87 ;  /* 0x0000005722577221 */ /* 0x042fe20000010000 */
[----:B------:R-:W-:-:S06]  /*36e0*/  F2FP.F16.F32.PACK_AB R15, R34, R31 ;  /* 0x0000001f220f723e */ /* 0x000fcc00000000ff */
[----:B------:R-:W1:Y:S01]  /*36f0*/  MUFU.EX2 R45, R45 ;  /* 0x0000002d002d7308 */ /* 0x000e620000000800 */
[C---:B----4-:R-:W-:Y:S01]  /*3700*/  FADD.FTZ R86, R25.reuse, R26 ;  /* 0x0000001a19567221 */ /* 0x050fe20000010000 */
[----:B------:R-:W-:-:S06]  /*3710*/  F2FP.F16.F32.PACK_AB R24, R25, R24 ;  /* 0x000000181918723e */ /* 0x000fcc00000000ff */
[----:B------:R-:W4:Y:S01]  /*3720*/  MUFU.EX2 R39, R39 ;  /* 0x0000002700277308 */ /* 0x000f220000000800 */
[----:B0-----:R-:W-:-:S07]  /*3730*/  FADD.FTZ R26, R38, R87 ;  /* 0x00000057261a7221 */ /* 0x001fce0000010000 */
[----:B------:R-:W0:Y:S01]  /*3740*/  MUFU.EX2 R48, R48 ;  /* 0x0000003000307308 */ /* 0x000e220000000800 */
[----:B-1----:R-:W-:-:S07]  /*3750*/  FADD.FTZ R91, R45, R86 ;  /* 0x000000562d5b7221 */ /* 0x002fce0000010000 */
        /* <DEDUP_REMOVED lines=20> */
[C---:B----4-:R-:W-:Y:S01]  /*38a0*/  FADD.FTZ R86, R61.reuse, R86 ;  /* 0x000000563d567221 */ /* 0x050fe20000010000 */
[----:B--2---:R-:W-:-:S06]  /*38b0*/  F2FP.F16.F32.PACK_AB R6, R61, R56 ;  /* 0x000000383d06723e */ /* 0x004fcc00000000ff */
[----:B------:R-:W2:Y:S01]  /*38c0*/  MUFU.EX2 R63, R63 ;  /* 0x0000003f003f7308 */ /* 0x000ea20000000800 */
[----:B0-----:R-:W-:-:S07]  /*38d0*/  FADD.FTZ R26, R58, R87 ;  /* 0x000000573a1a7221 */ /* 0x001fce0000010000 */
[----:B------:R-:W0:Y:S01]  /*38e0*/  MUFU.EX2 R28, R28 ;  /* 0x0000001c001c7308 */ /* 0x000e220000000800 */
[----:B-1----:R-:W-:-:S07]  /*38f0*/  FADD.FTZ R13, R21, R86 ;  /* 0x00000056150d7221 */ /* 0x002fce0000010000 */
[----:B------:R-:W1:Y:S01]  /*3900*/  MUFU.EX2 R35, R35 ;  /* 0x0000002300237308 */ /* 0x000e620000000800 */
[----:B--2---:R-:W-:Y:S01]  /*3910*/  FADD.FTZ R86, R63, R26 ;  /* 0x0000001a3f567221 */ /* 0x004fe20000010000 */
[----:B------:R-:W-:-:S06]  /*3920*/  F2FP.F16.F32.PACK_AB R26, R48, R45 ;  /* 0x0000002d301a723e */ /* 0x000fcc00000000ff */
[----:B------:R-:W2:Y:S01]  /*3930*/  MUFU.EX2 R33, R33 ;  /* 0x0000002100217308 */ /* 0x000ea20000000800 */
[----:B0-----:R-:W-:Y:S01]  /*3940*/  FADD.FTZ R4, R28, R13 ;  /* 0x0000000d1c047221 */ /* 0x001fe20000010000 */
[----:B------:R-:W-:Y:S02]  /*3950*/  F2FP.F16.F32.PACK_AB R13, R30, R27 ;  /* 0x0000001b1e0d723e */ /* 0x000fe400000000ff */
[----:B------:R-:W-:-:S03]  /*3960*/  F2FP.F16.F32.PACK_AB R27, R47, R46 ;  /* 0x0000002e2f1b723e */ /* 0x000fc600000000ff */
[----:B------:R0:W-:Y:S01]  /*3970*/  STSM.16.M88.4 [R17], R12 ;  /* 0x0000000c11007844 */ /* 0x0001e20000000200 */
[----:B------:R-:W3:Y:S01]  /*3980*/  MUFU.EX2 R42, R42 ;  /* 0x0000002a002a7308 */ /* 0x000ee20000000800 */
[----:B-1----:R-:W-:Y:S02]  /*3990*/  FADD.FTZ R5, R35, R86 ;  /* 0x0000005623057221 */ /* 0x002fe40000010000 */
[----:B------:R-:W-:Y:S05]  /*39a0*/  STSM.16.M88.4 [R16], R24 ;  /* 0x0000001810007844 */ /* 0x000fea0000000200 */
[----:B------:R-:W1:Y:S01]  /*39b0*/  MUFU.EX2 R36, R36 ;  /* 0x0000002400247308 */ /* 0x000e620000000800 */
[----:B--2---:R-:W-:Y:S01]  /*39c0*/  FADD.FTZ R7, R33, R4 ;  /* 0x0000000421077221 */ /* 0x004fe20000010000 */
[----:B------:R-:W-:-:S06]  /*39d0*/  F2FP.F16.F32.PACK_AB R4, R57, R52 ;  /* 0x000000343904723e */ /* 0x000fcc00000000ff */
[----:B------:R-:W2:Y:S01]  /*39e0*/  MUFU.EX2 R43, R43 ;  /* 0x0000002b002b7308 */ /* 0x000ea20000000800 */
[----:B---3--:R-:W-:-:S07]  /*39f0*/  FADD.FTZ R8, R42, R5 ;  /* 0x000000052a087221 */ /* 0x008fce0000010000 */
[----:B------:R-:W3:Y:S01]  /*3a00*/  MUFU.EX2 R37, R37 ;  /* 0x0000002500257308 */ /* 0x000ee20000000800 */
[----:B-1----:R-:W-:-:S07]  /*3a10*/  FADD.FTZ R10, R36, R7 ;  /* 0x00000007240a7221 */ /* 0x002fce0000010000 */
[----:B------:R-:W1:Y:S01]  /*3a20*/  MUFU.EX2 R50, R50 ;  /* 0x0000003200327308 */ /* 0x000e620000000800 */
[----:B--2---:R-:W-:-:S07]  /*3a30*/  FADD.FTZ R5, R43, R8 ;  /* 0x000000082b057221 */ /* 0x004fce0000010000 */
[----:B------:R-:W2:Y:S01]  /*3a40*/  MUFU.EX2 R40, R40 ;  /* 0x0000002800287308 */ /* 0x000ea20000000800 */
[----:B---3--:R-:W-:-:S07]  /*3a50*/  FADD.FTZ R7, R37, R10 ;  /* 0x0000000a25077221 */ /* 0x008fce0000010000 */
[----:B------:R-:W3:Y:S01]  /*3a60*/  MUFU.EX2 R51, R51 ;  /* 0x0000003300337308 */ /* 0x000ee20000000800 */
[----:B-1----:R-:W-:Y:S01]  /*3a70*/  FADD.FTZ R8, R50, R5 ;  /* 0x0000000532087221 */ /* 0x002fe20000010000 */
[----:B------:R-:W-:-:S06]  /*3a80*/  F2FP.F16.F32.PACK_AB R5, R55, R54 ;  /* 0x000000363705723e */ /* 0x000fcc00000000ff */
[----:B------:R-:W1:Y:S01]  /*3a90*/  MUFU.EX2 R44, R44 ;  /* 0x0000002c002c7308 */ /* 0x000e620000000800 */
[C---:B--2---:R-:W-:Y:S01]  /*3aa0*/  FADD.FTZ R7, R40.reuse, R7 ;  /* 0x0000000728077221 */ /* 0x044fe20000010000 */
[----:B0-----:R-:W-:-:S06]  /*3ab0*/  F2FP.F16.F32.PACK_AB R12, R40, R37 ;  /* 0x00000025280c723e */ /* 0x001fcc00000000ff */
[----:B------:R-:W0:Y:S01]  /*3ac0*/  MUFU.EX2 R62, R62 ;  /* 0x0000003e003e7308 */ /* 0x000e220000000800 */
[----:B---3--:R-:W-:-:S07]  /*3ad0*/  FADD.FTZ R9, R51, R8 ;  /* 0x0000000833097221 */ /* 0x008fce0000010000 */
[----:B------:R-:W2:Y:S01]  /*3ae0*/  MUFU.EX2 R49, R49 ;  /* 0x0000003100317308 */ /* 0x000ea20000000800 */
[----:B-1----:R-:W-:Y:S01]  /*3af0*/  FADD.FTZ R10, R44, R7 ;  /* 0x000000072c0a7221 */ /* 0x002fe20000010000 */
[----:B------:R-:W-:-:S05]  /*3b00*/  F2FP.F16.F32.PACK_AB R7, R63, R58 ;  /* 0x0000003a3f07723e */ /* 0x000fca00000000ff */
[----:B------:R1:W-:Y:S01]  /*3b10*/  STSM.16.M88.4 [R2+0x24800], R4 ;  /* 0x0248000402007844 */ /* 0x0003e20000000200 */
[----:B------:R-:W3:Y:S01]  /*3b20*/  MUFU.EX2 R59, R59 ;  /* 0x0000003b003b7308 */ /* 0x000ee20000000800 */
[C---:B0-----:R-:W-:Y:S01]  /*3b30*/  FADD.FTZ R8, R62.reuse, R9 ;  /* 0x000000093e087221 */ /* 0x041fe20000010000 */
[----:B------:R-:W-:-:S06]  /*3b40*/  F2FP.F16.F32.PACK_AB R13, R62, R51 ;  /* 0x000000333e0d723e */ /* 0x000fcc00000000ff */
[----:B------:R-:W0:Y:S01]  /*3b50*/  MUFU.EX2 R70, R70 ;  /* 0x0000004600467308 */ /* 0x000e220000000800 */
[C---:B--2---:R-:W-:Y:S01]  /*3b60*/  FADD.FTZ R11, R49.reuse, R10 ;  /* 0x0000000a310b7221 */ /* 0x044fe20000010000 */
[----:B------:R-:W-:Y:S02]  /*3b70*/  F2FP.F16.F32.PACK_AB R10, R36, R33 ;  /* 0x00000021240a723e */ /* 0x000fe400000000ff */
[----:B------:R-:W-:-:S04]  /*3b80*/  F2FP.F16.F32.PACK_AB R14, R49, R44 ;  /* 0x0000002c310e723e */ /* 0x000fc800000000ff */
[----:B------:R-:W2:Y:S01]  /*3b90*/  MUFU.EX2 R29, R29 ;  /* 0x0000001d001d7308 */ /* 0x000ea20000000800 */
[----:B---3--:R-:W-:Y:S01]  /*3ba0*/  FADD.FTZ R9, R59, R8 ;  /* 0x000000083b097221 */ /* 0x008fe20000010000 */
[----:B------:R-:W-:-:S06]  /*3bb0*/  FADD.FTZ R8, R20, R11 ;  /* 0x0000000b14087221 */ /* 0x000fcc0000010000 */
[----:B------:R-:W3:Y:S01]  /*3bc0*/  MUFU.EX2 R66, R66 ;  /* 0x0000004200427308 */ /* 0x000ee20000000800 */
[C---:B0-----:R-:W-:Y:S01]  /*3bd0*/  FADD.FTZ R9, R70.reuse, R9 ;  /* 0x0000000946097221 */ /* 0x041fe20000010000 */
[----:B------:R-:W-:-:S06]  /*3be0*/  F2FP.F16.F32.PACK_AB R15, R70, R59 ;  /* 0x0000003b460f723e */ /* 0x000fcc00000000ff */
[----:B------:R-:W0:Y:S01]  /*3bf0*/  MUFU.EX2 R67, R67 ;  /* 0x0000004300437308 */ /* 0x000e220000000800 */
[----:B--2---:R-:W-:Y:S01]  /*3c00*/  FADD.FTZ R11, R29, R8 ;  /* 0x000000081d0b7221 */ /* 0x004fe20000010000 */
[----:B------:R-:W-:-:S03]  /*3c10*/  F2FP.F16.F32.PACK_AB R8, R28, R21 ;  /* 0x000000151c08723e */ /* 0x000fc600000000ff */
[----:B------:R-:W-:Y:S01]  /*3c20*/  FADD.FTZ R30, R32, R11 ;  /* 0x0000000b201e7221 */ /* 0x000fe20000010000 */
[----:B------:R-:W-:Y:S02]  /*3c30*/  F2FP.F16.F32.PACK_AB R11, R50, R43 ;  /* 0x0000002b320b723e */ /* 0x000fe400000000ff */
[----:B------:R-:W2:Y:S01]  /*3c40*/  MUFU.EX2 R41, R41 ;  /* 0x0000002900297308 */ /* 0x000ea20000000800 */
[----:B---3--:R-:W-:Y:S01]  /*3c50*/  FADD.FTZ R28, R66, R9 ;  /* 0x00000009421c7221 */ /* 0x008fe20000010000 */
[----:B------:R-:W-:-:S05]  /*3c60*/  F2FP.F16.F32.PACK_AB R9, R42, R35 ;  /* 0x000000232a09723e */ /* 0x000fca00000000ff */
[----:B------:R3:W-:Y:S01]  /*3c70*/  STSM.16.M88.4 [R22], R8 ;  /* 0x0000000816007844 */ /* 0x0007e20000000200 */
[----:B------:R-:W1:Y:S01]  /*3c80*/  MUFU.EX2 R71, R71 ;  /* 0x0000004700477308 */ /* 0x000e620000000800 */
[----:B0-----:R-:W-:Y:S02]  /*3c90*/  FADD.FTZ R28, R67, R28 ;  /* 0x0000001c431c7221 */ /* 0x001fe40000010000 */
[----:B------:R0:W-:Y:S05]  /*3ca0*/  STSM.16.M88.4 [R17+0x6000], R12 ;  /* 0x0060000c11007844 */ /* 0x0001ea0000000200 */
[----:B------:R-:W4:Y:S01]  /*3cb0*/  MUFU.EX2 R53, R53 ;  /* 0x0000003500357308 */ /* 0x000f220000000800 */
[----:B--2---:R-:W-:-:S07]  /*3cc0*/  FADD.FTZ R30, R41, R30 ;  /* 0x0000001e291e7221 */ /* 0x004fce0000010000 */
[----:B------:R-:W2:Y:S01]  /*3cd0*/  MUFU.EX2 R74, R74 ;  /* 0x0000004a004a7308 */ /* 0x000ea20000000800 */
[----:B-1----:R-:W-:-:S07]  /*3ce0*/  FADD.FTZ R5, R71, R28 ;  /* 0x0000001c47057221 */ /* 0x002fce0000010000 */
[----:B------:R-:W1:Y:S01]  /*3cf0*/  MUFU.EX2 R75, R75 ;  /* 0x0000004b004b7308 */ /* 0x000e620000000800 */
[----:B----4-:R-:W-:-:S04]  /*3d00*/  FADD.FTZ R7, R53, R30 ;  /* 0x0000001e35077221 */ /* 0x010fc80000010000 */
[C---:B------:R-:W-:Y:S01]  /*3d10*/  FADD.FTZ R6, R60.reuse, R7 ;  /* 0x000000073c067221 */ /* 0x040fe20000010000 */
[----:B------:R-:W-:Y:S02]  /*3d20*/  F2FP.F16.F32.PACK_AB R60, R60, R53 ;  /* 0x000000353c3c723e */ /* 0x000fe400000000ff */
[----:B------:R-:W4:Y:S01]  /*3d30*/  MUFU.EX2 R65, R65 ;  /* 0x0000004100417308 */ /* 0x000f220000000800 */
[----:B--2---:R-:W-:-:S07]  /*3d40*/  FADD.FTZ R4, R74, R5 ;  /* 0x000000054a047221 */ /* 0x004fce0000010000 */
[----:B------:R-:W2:Y:S01]  /*3d50*/  MUFU.EX2 R78, R78 ;  /* 0x0000004e004e7308 */ /* 0x000ea20000000800 */
[----:B-1----:R-:W-:-:S07]  /*3d60*/  FADD.FTZ R5, R75, R4 ;  /* 0x000000044b057221 */ /* 0x002fce0000010000 */
[----:B------:R-:W1:Y:S01]  /*3d70*/  MUFU.EX2 R68, R68 ;  /* 0x0000004400447308 */ /* 0x000e620000000800 */
[----:B----4-:R-:W-:Y:S01]  /*3d80*/  FADD.FTZ R7, R65, R6 ;  /* 0x0000000641077221 */ /* 0x010fe20000010000 */
[----:B------:R-:W-:-:S06]  /*3d90*/  F2FP.F16.F32.PACK_AB R6, R41, R32 ;  /* 0x000000202906723e */ /* 0x000fcc00000000ff */
[----:B------:R-:W4:Y:S01]  /*3da0*/  MUFU.EX2 R79, R79 ;  /* 0x0000004f004f7308 */ /* 0x000f220000000800 */
[C---:B--2---:R-:W-:Y:S01]  /*3db0*/  FADD.FTZ R4, R78.reuse, R5 ;  /* 0x000000054e047221 */ /* 0x044fe20000010000 */
[----:B------:R-:W-:-:S06]  /*3dc0*/  F2FP.F16.F32.PACK_AB R61, R78, R75 ;  /* 0x0000004b4e3d723e */ /* 0x000fcc00000000ff */
[----:B------:R-:W2:Y:S01]  /*3dd0*/  MUFU.EX2 R64, R64 ;  /* 0x0000004000407308 */ /* 0x000ea20000000800 */
[C---:B-1----:R-:W-:Y:S01]  /*3de0*/  FADD.FTZ R7, R68.reuse, R7 ;  /* 0x0000000744077221 */ /* 0x042fe20000010000 */
[----:B------:R-:W-:-:S06]  /*3df0*/  F2FP.F16.F32.PACK_AB R62, R68, R65 ;  /* 0x00000041443e723e */ /* 0x000fcc00000000ff */
[----:B------:R-:W1:Y:S01]  /*3e00*/  MUFU.EX2 R82, R82 ;  /* 0x0000005200527308 */ /* 0x000e620000000800 */
[----:B----4-:R-:W-:Y:S01]  /*3e10*/  FADD.FTZ R5, R79, R4 ;  /* 0x000000044f057221 */ /* 0x010fe20000010000 */
[----:B------:R-:W-:-:S06]  /*3e20*/  F2FP.F16.F32.PACK_AB R4, R29, R20 ;  /* 0x000000141d04723e */ /* 0x000fcc00000000ff */
[----:B------:R-:W4:Y:S01]  /*3e30*/  MUFU.EX2 R69, R69 ;  /* 0x0000004500457308 */ /* 0x000f220000000800 */
[----:B--2---:R-:W-:-:S07]  /*3e40*/  FADD.FTZ R24, R64, R7 ;  /* 0x0000000740187221 */ /* 0x004fce0000010000 */
[----:B------:R-:W2:Y:S01]  /*3e50*/  MUFU.EX2 R83, R83 ;  /* 0x0000005300537308 */ /* 0x000ea20000000800 */
[C---:B-1----:R-:W-:Y:S01]  /*3e60*/  FADD.FTZ R20, R82.reuse, R5 ;  /* 0x0000000552147221 */ /* 0x042fe20000010000 */
[----:B------:R-:W-:-:S06]  /*3e70*/  F2FP.F16.F32.PACK_AB R63, R82, R79 ;  /* 0x0000004f523f723e */ /* 0x000fcc00000000ff */
[----:B------:R-:W3:Y:S01]  /*3e80*/  MUFU.EX2 R72, R72 ;  /* 0x0000004800487308 */ /* 0x000ee20000000800 */
[C---:B----4-:R-:W-:Y:S01]  /*3e90*/  FADD.FTZ R5, R69.reuse, R24 ;  /* 0x0000001845057221 */ /* 0x050fe20000010000 */
[----:B------:R-:W-:-:S06]  /*3ea0*/  F2FP.F16.F32.PACK_AB R64, R69, R64 ;  /* 0x000000404540723e */ /* 0x000fcc00000000ff */
[----:B------:R-:W1:Y:S01]  /*3eb0*/  MUFU.EX2 R48, R99 ;  /* 0x0000006300307308 */ /* 0x000e620000000800 */
[----:B--2---:R-:W-:-:S07]  /*3ec0*/  FADD.FTZ R7, R83, R20 ;  /* 0x0000001453077221 */ /* 0x004fce0000010000 */
[----:B------:R-:W2:Y:S01]  /*3ed0*/  MUFU.EX2 R73, R73 ;  /* 0x0000004900497308 */ /* 0x000ea20000000800 */
[----:B---3--:R-:W-:Y:S01]  /*3ee0*/  FADD.FTZ R8, R72, R5 ;  /* 0x0000000548087221 */ /* 0x008fe20000010000 */
[----:B------:R-:W-:-:S06]  /*3ef0*/  F2FP.F16.F32.PACK_AB R5, R67, R66 ;  /* 0x000000424305723e */ /* 0x000fcc00000000ff */
[----:B------:R-:W3:Y:S01]  /*3f00*/  MUFU.EX2 R102, R102 ;  /* 0x0000006600667308 */ /* 0x000ee20000000800 */
[----:B-1----:R-:W-:Y:S01]  /*3f10*/  FADD.FTZ R9, R48, R7 ;  /* 0x0000000730097221 */ /* 0x002fe20000010000 */
[----:B------:R-:W-:Y:S02]  /*3f20*/  F2FP.F16.F32.PACK_AB R7, R74, R71 ;  /* 0x000000474a07723e */ /* 0x000fe400000000ff */
[----:B------:R-:W-:-:S03]  /*3f30*/  F2FP.F16.F32.PACK_AB R65, R48, R83 ;  /* 0x000000533041723e */ /* 0x000fc600000000ff */
[----:B------:R1:W-:Y:S01]  /*3f40*/  STSM.16.M88.4 [R16+0x6000], R4 ;  /* 0x0060000410007844 */ /* 0x0003e20000000200 */
[----:B------:R-:W4:Y:S01]  /*3f50*/  MUFU.EX2 R103, R103 ;  /* 0x0000006700677308 */ /* 0x000f220000000800 */
[C---:B--2---:R-:W-:Y:S01]  /*3f60*/  FADD.FTZ R11, R73.reuse, R8 ;  /* 0x00000008490b7221 */ /* 0x044fe20000010000 */
[----:B------:R-:W-:Y:S01]  /*3f70*/  F2FP.F16.F32.PACK_AB R66, R73, R72 ;  /* 0x000000484942723e */ /* 0x000fe200000000ff */
[----:B------:R2:W-:Y:S05]  /*3f80*/  STSM.16.M88.4 [R2+0x2a800], R60 ;  /* 0x02a8003c02007844 */ /* 0x0005ea0000000200 */
[----:B------:R-:W5:Y:S01]  /*3f90*/  MUFU.EX2 R76, R76 ;  /* 0x0000004c004c7308 */ /* 0x000f620000000800 */
[----:B---3--:R-:W-:-:S07]  /*3fa0*/  FADD.FTZ R8, R102, R9 ;  /* 0x0000000966087221 */ /* 0x008fce0000010000 */
[----:B------:R-:W3:Y:S01]  /*3fb0*/  MUFU.EX2 R106, R106 ;  /* 0x0000006a006a7308 */ /* 0x000ee20000000800 */
[C---:B----4-:R-:W-:Y:S01]  /*3fc0*/  FADD.FTZ R9, R103.reuse, R8 ;  /* 0x0000000867097221 */ /* 0x050fe20000010000 */
[----:B------:R-:W-:-:S05]  /*3fd0*/  F2FP.F16.F32.PACK_AB R67, R103, R102 ;  /* 0x000000666743723e */ /* 0x000fca00000000ff */
[----:B------:R2:W-:Y:S01]  /*3fe0*/  STSM.16.M88.4 [R19], R64 ;  /* 0x0000004013007844 */ /* 0x0005e20000000200 */
[----:B------:R-:W4:Y:S01]  /*3ff0*/  MUFU.EX2 R77, R77 ;  /* 0x0000004d004d7308 */ /* 0x000f220000000800 */
[----:B-----5:R-:W-:-:S07]  /*4000*/  FADD.FTZ R10, R76, R11 ;  /* 0x0000000b4c0a7221 */ /* 0x020fce0000010000 */
[----:B------:R-:W5:Y:S01]  /*4010*/  MUFU.EX2 R80, R80 ;  /* 0x0000005000507308 */ /* 0x000f620000000800 */
[----:B---3--:R-:W-:-:S07]  /*4020*/  FADD.FTZ R8, R106, R9 ;  /* 0x000000096a087221 */ /* 0x008fce0000010000 */
[----:B------:R-:W0:Y:S01]  /*4030*/  MUFU.EX2 R81, R81 ;  /* 0x0000005100517308 */ /* 0x000e220000000800 */
[C---:B----4-:R-:W-:Y:S01]  /*4040*/  FADD.FTZ R11, R77.reuse, R10 ;  /* 0x0000000a4d0b7221 */ /* 0x050fe20000010000 */
[----:B------:R-:W-:-:S06]  /*4050*/  F2FP.F16.F32.PACK_AB R76, R77, R76 ;  /* 0x0000004c4d4c723e */ /* 0x000fcc00000000ff */
[----:B------:R-:W3:Y:S01]  /*4060*/  MUFU.EX2 R84, R84 ;  /* 0x0000005400547308 */ /* 0x000ee20000000800 */
[----:B-----5:R-:W-:-:S07]  /*4070*/  FADD.FTZ R10, R80, R11 ;  /* 0x0000000b500a7221 */ /* 0x020fce0000010000 */
        /* <DEDUP_REMOVED lines=9> */
[C---:B0-----:R-:W-:Y:S01]  /*4110*/  F2FP.F16.F32.PACK_AB R77, R107.reuse, R106 ;  /* 0x0000006a6b4d723e */ /* 0x041fe200000000ff */
[----:B------:R-:W-:-:S06]  /*4120*/  FADD.FTZ R11, R107, R8 ;  /* 0x000000086b0b7221 */ /* 0x000fcc0000010000 */
[----:B------:R-:W0:Y:S01]  /*4130*/  MUFU.EX2 R88, R88 ;  /* 0x0000005800587308 */ /* 0x000e220000000800 */
[----:B---3--:R-:W-:-:S07]  /*4140*/  FADD.FTZ R8, R110, R11 ;  /* 0x0000000b6e087221 */ /* 0x008fce0000010000 */
[----:B------:R-:W3:Y:S01]  /*4150*/  MUFU.EX2 R89, R89 ;  /* 0x0000005900597308 */ /* 0x000ee20000000800 */
[C---:B-1----:R-:W-:Y:S01]  /*4160*/  F2FP.F16.F32.PACK_AB R79, R111.reuse, R110 ;  /* 0x0000006e6f4f723e */ /* 0x042fe200000000ff */
[----:B------:R-:W-:-:S04]  /*4170*/  FADD.FTZ R5, R111, R8 ;  /* 0x000000086f057221 */ /* 0x000fc80000010000 */
[----:B------:R2:W-:Y:S02]  /*4180*/  STSM.16.M88.4 [R17+0xc000], R76 ;  /* 0x00c0004c11007844 */ /* 0x0005e40000000200 */
[----:B------:R-:W1:Y:S01]  /*4190*/  MUFU.EX2 R114, R114 ;  /* 0x0000007200727308 */ /* 0x000e620000000800 */
[----:B0-----:R-:W-:-:S07]  /*41a0*/  FADD.FTZ R6, R88, R7 ;  /* 0x0000000758067221 */ /* 0x001fce0000010000 */
[----:B------:R-:W0:Y:S01]  /*41b0*/  MUFU.EX2 R115, R115 ;  /* 0x0000007300737308 */ /* 0x000e220000000800 */
[C---:B---3--:R-:W-:Y:S01]  /*41c0*/  F2FP.F16.F32.PACK_AB R86, R89.reuse, R88 ;  /* 0x000000585956723e */ /* 0x048fe200000000ff */
[----:B------:R-:W-:-:S06]  /*41d0*/  FADD.FTZ R6, R89, R6 ;  /* 0x0000000659067221 */ /* 0x000fcc0000010000 */
[----:B------:R-:W-:Y:S01]  /*41e0*/  MUFU.EX2 R118, R118 ;  /* 0x0000007600767308 */ /* 0x000fe20000000800 */
[----:B-1----:R-:W-:-:S07]  /*41f0*/  FADD.FTZ R4, R114, R5 ;  /* 0x0000000572047221 */ /* 0x002fce0000010000 */
[----:B------:R-:W1:Y:S01]  /*4200*/  MUFU.EX2 R9, R92 ;  /* 0x0000005c00097308 */ /* 0x000e620000000800 */
[C---:B0-----:R-:W-:Y:S01]  /*4210*/  F2FP.F16.F32.PACK_AB R85, R115.reuse, R114 ;  /* 0x000000727355723e */ /* 0x041fe200000000ff */
        /* <DEDUP_REMOVED lines=31> */
.L_x_12837:
        /* <DEDUP_REMOVED lines=9> */
.L_x_12830:
[----:B------:R-:W-:Y:S01]  /*44a0*/  ULEA UR6, UR38, UR39, 0x3 ;  /* 0x0000002726067291 */ /* 0x000fe2000f8e183f */
[----:B------:R-:W-:-:S05]  /*44b0*/  IMAD.U32 R0, RZ, RZ, UR37 ;  /* 0x00000025ff007e24 */ /* 0x000fca000f8e00ff */
[----:B------:R-:W-:-:S04]  /*44c0*/  SHF.L.U32 R0, R0, 0x1f, RZ ;  /* 0x0000001f00007819 */ /* 0x000fc800000006ff */
[----:B------:R0:W1:Y:S01]  /*44d0*/  SYNCS.PHASECHK.TRANS64.TRYWAIT P2, [UR6+0x30830], R0 ;  /* 0x03083000ff0075a7 */ /* 0x0000620008040146 */
[----:B------:R-:W-:Y:S05]  /*44e0*/  @!P0 BRA `(.L_x_12831) ;  /* 0x0000000000048947 */ /* 0x000fea0003800000 */
[----:B------:R-:W-:Y:S01]  /*44f0*/  BPT.TRAP 0x1 ;  /* 0x000000040000795c */ /* 0x000fe20000300000 */
.L_x_12831:
[----:B-1----:R-:W-:Y:S05]  /*4500*/  @P2 BRA `(.L_x_12829) ;  /* 0x0000000000082947 */ /* 0x002fea0003800000 */
[----:B------:R-:W1:Y:S02]  /*4510*/  SYNCS.PHASECHK.TRANS64.TRYWAIT P2, [UR6+0x30830], R0 ;  /* 0x03083000ff0075a7 */ /* 0x000e640008040146 */
[----:B-1----:R-:W-:Y:S05]  /*4520*/  @!P2 BRA `(.L_x_12832) ;  /* 0x000000a00004a947 */ /* 0x002fea0003800000 */
.L_x_12829:
        /* <DEDUP_REMOVED lines=24> */
[----:B0-----:R-:W-:Y:S05]  /*46b0*/  @P3 BRA `(.L_x_12833) ;  /* 0x00000000002c3947 */ /* 0x001fea0003800000 */
[----:B------:R-:W-:Y:S05]  /*46c0*/  @!P0 BRA `(.L_x_12834) ;  /* 0x0000000000048947 */ /* 0x000fea0003800000 */
[----:B------:R-:W-:Y:S01]  /*46d0*/  BPT.TRAP 0x1 ;  /* 0x000000040000795c */ /* 0x000fe20000300000 */
.L_x_12834:
[----:B------:R-:W-:Y:S01]  /*46e0*/  ULEA UR6, UR27, UR39, 0x3 ;  /* 0x000000271b067291 */ /* 0x000fe2000f8e183f */
[----:B------:R-:W-:-:S05]  /*46f0*/  IMAD.U32 R0, RZ, RZ, UR20 ;  /* 0x00000014ff007e24 */ /* 0x000fca000f8e00ff */
[----:B------:R-:W-:-:S04]  /*4700*/  SHF.L.U32 R0, R0, 0x1f, RZ ;  /* 0x0000001f00007819 */ /* 0x000fc800000006ff */
[----:B------:R0:W1:Y:S01]  /*4710*/  SYNCS.PHASECHK.TRANS64.TRYWAIT P2, [UR6+0x30850], R0 ;  /* 0x03085000ff0075a7 */ /* 0x0000620008040146 */
[----:B------:R-:W-:Y:S05]  /*4720*/  @!P0 BRA `(.L_x_12835) ;  /* 0x0000000000048947 */ /* 0x000fea0003800000 */
[----:B------:R-:W-:Y:S01]  /*4730*/  BPT.TRAP 0x1 ;  /* 0x000000040000795c */ /* 0x000fe20000300000 */
.L_x_12835:
[----:B-1----:R-:W-:Y:S05]  /*4740*/  @P2 BRA `(.L_x_12833) ;  /* 0x0000000000082947 */ /* 0x002fea0003800000 */
[----:B------:R-:W1:Y:S02]  /*4750*/  SYNCS.PHASECHK.TRANS64.TRYWAIT P2, [UR6+0x30850], R0 ;  /* 0x03085000ff0075a7 */ /* 0x000e640008040146 */
[----:B-1----:R-:W-:Y:S05]  /*4760*/  @!P2 BRA `(.L_x_12836) ;  /* 0x0000009c008ca947 */ /* 0x002fea0003800000 */
.L_x_12833:
[----:B------:R-:W-:Y:S01]  /*4770*/  UIADD3 UR7, UR25, 0x1e800, URZ ;  /* 0x0001e80019077890 */ /* 0x000fe2000fffe03f */
[----:B------:R-:W-:Y:S01]  /*4780*/  WARPGROUP.ARRIVE ;  /* 0x00000000000079c5 */ /* 0x000fe20000000000 */
[----:B------:R-:W-:-:S05]  /*4790*/  UIADD3 UR6, UR39, 0x400, URZ ;  /* 0x0000040027067890 */ /* 0x000fca000fffe03f */
[----:B------:R-:W1:Y:S01]  /*47a0*/  S2R R5, SR_TID.X ;  /* 0x0000000000057919 */ /* 0x000e620000002100 */
[----:B------:R-:W-:Y:S01]  /*47b0*/  USHF.R.U32.HI UR7, URZ, 0x4, UR7 ;  /* 0x000000043f077899 */ /* 0x000fe20008011607 */
[----:B------:R-:W-:Y:S01]  /*47c0*/  FMNMX.FTZ R8, R24, R9, !PT ;  /* 0x0000000918087209 */ /* 0x000fe20007810000 */
[----:B------:R-:W-:Y:S01]  /*47d0*/  USHF.R.U32.HI UR6, URZ, 0x4, UR6 ;  /* 0x000000043f067899 */ /* 0x000fe20008011606 */
[----:B------:R-:W-:Y:S01]  /*47e0*/  IMAD.U32 R10, RZ, RZ, UR27 ;  /* 0x0000001bff0a7e24 */ /* 0x000fe2000f8e00ff */
[----:B------:R-:W-:Y:S02]  /*47f0*/  ULOP3.LUT UR10, UR7, 0x3fff, URZ, 0xc0, !UPT ;  /* 0x00003fff070a7892 */ /* 0x000fe4000f8ec03f */
[----:B------:R-:W-:Y:S02]  /*4800*/  ULOP3.LUT UR7, UR6, 0x3fff, URZ, 0xc0, !UPT ;  /* 0x00003fff06077892 */ /* 0x000fe4000f8ec03f */
[----:B------:R-:W-:Y:S01]  /*4810*/  ULOP3.LUT UR6, UR10, 0x10000, URZ, 0xfc, !UPT ;  /* 0x000100000a067892 */ /* 0x000fe2000f8efc3f */
[----:B------:R-:W-:Y:S01]  /*4820*/  @!P1 LEA R10, R10, UR39, 0x3 ;  /* 0x000000270a0a9c11 */ /* 0x000fe2000f8e18ff */
[----:B------:R-:W-:Y:S01]  /*4830*/  UIMAD UR7, UR27, 0x600, UR7 ;  /* 0x000006001b0778a4 */ /* 0x000fe2000f8e0207 */
[----:B------:R-:W-:Y:S01]  /*4840*/  UMOV UR21, 0x40000040 ;  /* 0x4000004000157882 */ /* 0x000fe20000000000 */
[----:B------:R-:W-:-:S02]  /*4850*/  UMOV UR23, 0x40000040 ;  /* 0x4000004000177882 */ /* 0x000fc40000000000 */
[----:B------:R-:W-:Y:S01]  /*4860*/  @!P1 VIADD R10, R10, 0x30860 ;  /* 0x000308600a0a9836 */ /* 0x000fe20000000000 */
[----:B------:R-:W-:Y:S01]  /*4870*/  UMOV UR20, UR6 ;  /* 0x0000000600147c82 */ /* 0x000fe20008000000 */
[----:B------:R-:W-:Y:S01]  /*4880*/  UMOV UR27, UR38 ;  /* 0x00000026001b7c82 */ /* 0x000fe20008000000 */
[----:B------:R-:W-:Y:S02]  /*4890*/  UMOV UR22, UR7 ;  /* 0x0000000700167c82 */ /* 0x000fe40008000000 */
[----:B------:R-:W-:Y:S01]  /*48a0*/  HGMMA.64x64x16.F32 R120, gdesc[UR20].tnspB, R120, gsb0 ;  /* 0x40e00000147879f0 */ /* 0x000fe20008000878 */
[----:B------:R-:W-:Y:S01]  /*48b0*/  UIADD3 UR20, UR6, 0x2, URZ ;  /* 0x0000000206147890 */ /* 0x000fe2000fffe03f */
[----:B------:R-:W-:Y:S01]  /*48c0*/  @!P1 PRMT R10, RZ, 0x654, R10 ;  /* 0x00000654ff0a9816 */ /* 0x000fe2000000000a */
[----:B------:R-:W-:Y:S01]  /*48d0*/  UIADD3 UR22, UR7, 0x80, URZ ;  /* 0x0000008007167890 */ /* 0x000fe2000fffe03f */
[----:B------:R-:W-:Y:S01]  /*48e0*/  UMOV UR21, 0x40000040 ;  /* 0x4000004000157882 */ /* 0x000fe20000000000 */
[----:B------:R-:W-:Y:S01]  /*48f0*/  UMOV UR23, 0x40000040 ;  /* 0x4000004000177882 */ /* 0x000fe20000000000 */
[----:B-1----:R-:W-:-:S02]  /*4900*/  SHF.R.U32.HI R3, RZ, 0x7, R5 ;  /* 0x00000007ff037819 */ /* 0x002fc40000011605 */
[----:B------:R-:W-:Y:S01]  /*4910*/  ISETP.GE.U32.AND P2, PT, R5, 0x180, PT ;  /* 0x000001800500780c */ /* 0x000fe20003f46070 */
[----:B------:R-:W-:Y:S02]  /*4920*/  IMAD.U32 R5, RZ, RZ, UR38 ;  /* 0x00000026ff057e24 */ /* 0x000fe4000f8e00ff */
[----:B0-----:R-:W-:Y:S01]  /*4930*/  VIADD R0, R3, 0x9 ;  /* 0x0000000903007836 */ /* 0x001fe20000000000 */
[----:B------:R-:W-:Y:S02]  /*4940*/  FMNMX.FTZ R3, R25, R8, !PT ;  /* 0x0000000819037209 */ /* 0x000fe40007810000 */
[----:B------:R-:W-:Y:S02]  /*4950*/  @!P1 LEA R5, R5, UR39, 0x3 ;  /* 0x0000002705059c11 */ /* 0x000fe4000f8e18ff */
[----:B------:R-:W-:Y:S02]  /*4960*/  FMNMX.FTZ R8, R28, R3, !PT ;  /* 0x000000031c087209 */ /* 0x000fe40007810000 */
[----:B------:R-:W-:Y:S01]  /*4970*/  SEL R0, R0, 0x9, !P2 ;  /* 0x0000000900007807 */ /* 0x000fe20005000000 */
[----:B------:R-:W-:Y:S01]  /*4980*/  @!P1 VIADD R3, R5, 0x30840 ;  /* 0x0003084005039836 */ /* 0x000fe20000000000 */
[----:B------:R-:W-:-:S02]  /*4990*/  FMNMX.FTZ R5, R29, R8, !PT ;  /* 0x000000081d057209 */ /* 0x000fc40007810000 */
[----:B------:R-:W-:Y:S02]  /*49a0*/  ISETP.LT.AND P2, PT, RZ, UR28, PT ;  /* 0x0000001cff007c0c */ /* 0x000fe4000bf41270 */
        /* <DEDUP_REMOVED lines=76> */
[----:B------:R-:W-:Y:S01]  /*4e70*/  HGMMA.64x64x16.F32 R120, gdesc[UR20].tnspB, R120, gsb0 ;  /* 0x40e00000147879f0 */ /* 0x000fe20008000878 */
[----:B------:R-:W-:Y:S02]  /*4e80*/  UMOV UR20, UR37 ;  /* 0x0000002500147c82 */ /* 0x000fe40008000000 */
        /* <DEDUP_REMOVED lines=405> */
[----:B------:R2:W4:Y:S01]  /*67e0*/  MUFU.EX2 R28, R42 ;  /* 0x0000002a001c7308 */ /* 0x0005220000000800 */
[----:B---3--:R-:W-:-:S07]  /*67f0*/  FADD.FTZ R5, R12, R5 ;  /* 0x000000050c057221 */ /* 0x008fce0000010000 */
[----:B------:R-:W3:Y:S01]  /*6800*/  MUFU.EX2 R92, R92 ;  /* 0x0000005c005c7308 */ /* 0x000ee20000000800 */
        /* <DEDUP_REMOVED lines=10> */
[----:B---3--:R-:W-:-:S02]  /*68b0*/  FADD.FTZ R6, R92, R7 ;  /* 0x000000075c067221 */ /* 0x008fc40000010000 */
[----:B------:R0:W-:Y:S04]  /*68c0*/  STSM.16.M88.4 [R22], R64 ;  /* 0x0000004016007844 */ /* 0x0001e80000000200 */
[----:B------:R0:W-:Y:S01]  /*68d0*/  STSM.16.M88.4 [R17+0x6000], R72 ;  /* 0x0060004811007844 */ /* 0x0001e20000000200 */
[----:B------:R-:W3:Y:S01]  /*68e0*/  MUFU.EX2 R95, R95 ;  /* 0x0000005f005f7308 */ /* 0x000ee20000000800 */
[----:B-1----:R-:W-:Y:S02]  /*68f0*/  FADD.FTZ R4, R91, R4 ;  /* 0x000000045b047221 */ /* 0x002fe40000010000 */
[----:B------:R0:W-:Y:S05]  /*6900*/  STSM.16.M88.4 [R16+0x6000], R80 ;  /* 0x0060005010007844 */ /* 0x0001ea0000000200 */
[----:B------:R-:W1:Y:S01]  /*6910*/  MUFU.EX2 R96, R96 ;  /* 0x0000006000607308 */ /* 0x000e620000000800 */
[C---:B--2---:R-:W-:Y:S01]  /*6920*/  FADD.FTZ R5, R93.reuse, R6 ;  /* 0x000000065d057221 */ /* 0x044fe20000010000 */
[----:B------:R-:W-:-:S06]  /*6930*/  F2FP.F16.F32.PACK_AB R90, R93, R92 ;  /* 0x0000005c5d5a723e */ /* 0x000fcc00000000ff */
[----:B------:R-:W2:Y:S01]  /*6940*/  MUFU.EX2 R98, R98 ;  /* 0x0000006200627308 */ /* 0x000ea20000000800 */
[C---:B---3--:R-:W-:Y:S01]  /*6950*/  FADD.FTZ R7, R95.reuse, R4 ;  /* 0x000000045f077221 */ /* 0x048fe20000010000 */
[----:B------:R-:W-:-:S05]  /*6960*/  F2FP.F16.F32.PACK_AB R91, R95, R91 ;  /* 0x0000005b5f5b723e */ /* 0x000fca00000000ff */
[----:B------:R0:W-:Y:S01]  /*6970*/  STSM.16.M88.4 [R2+0x2a800], R88 ;  /* 0x02a8005802007844 */ /* 0x0001e20000000200 */
        /* <DEDUP_REMOVED lines=19> */
[----:B------:R-:W-:-:S05]  /*6ab0*/  F2FP.F16.F32.PACK_AB R99, R103, R102 ;  /* 0x000000666763723e */ /* 0x000fca00000000ff */
[----:B------:R0:W-:Y:S01]  /*6ac0*/  STSM.16.M88.4 [R19], R96 ;  /* 0x0000006013007844 */ /* 0x0001e20000000200 */
        /* <DEDUP_REMOVED lines=19> */
[----:B------:R-:W-:-:S05]  /*6c00*/  F2FP.F16.F32.PACK_AB R107, R111, R11 ;  /* 0x0000000b6f6b723e */ /* 0x000fca00000000ff */
[----:B------:R0:W-:Y:S01]  /*6c10*/  STSM.16.M88.4 [R17+0xc000], R104 ;  /* 0x00c0006811007844 */ /* 0x0001e20000000200 */
[----:B------:R-:W1:Y:S01]  /*6c20*/  MUFU.EX2 R113, R113 ;  /* 0x0000007100717308 */ /* 0x000e620000000800 */
[----:B--2---:R-:W-:-:S07]  /*6c30*/  FADD.FTZ R4, R112, R5 ;  /* 0x0000000570047221 */ /* 0x004fce0000010000 */
[----:B------:R-:W2:Y:S01]  /*6c40*/  MUFU.EX2 R115, R115 ;  /* 0x0000007300737308 */ /* 0x000ea20000000800 */
[----:B---3--:R-:W-:-:S07]  /*6c50*/  FADD.FTZ R6, R13, R6 ;  /* 0x000000060d067221 */ /* 0x008fce0000010000 */
[----:B------:R-:W-:Y:S01]  /*6c60*/  MUFU.EX2 R116, R116 ;  /* 0x0000007400747308 */ /* 0x000fe20000000800 */
[C---:B-1----:R-:W-:Y:S01]  /*6c70*/  FADD.FTZ R5, R113.reuse, R4 ;  /* 0x0000000471057221 */ /* 0x042fe20000010000 */
[----:B------:R-:W-:Y:S01]  /*6c80*/  F2FP.F16.F32.PACK_AB R112, R113, R112 ;  /* 0x000000707170723e */ /* 0x000fe200000000ff */
[----:B------:R-:W-:-:S05]  /*6c90*/  IMAD.MOV.U32 R4, RZ, RZ, R3 ;  /* 0x000000ffff047224 */ /* 0x000fca00078e0003 */
[----:B------:R-:W1:Y:S01]  /*6ca0*/  MUFU.EX2 R117, R117 ;  /* 0x0000007500757308 */ /* 0x000e620000000800 */
[C---:B--2---:R-:W-:Y:S01]  /*6cb0*/  FADD.FTZ R6, R115.reuse, R6 ;  /* 0x0000000673067221 */ /* 0x044fe20000010000 */
[----:B------:R-:W-:-:S06]  /*6cc0*/  F2FP.F16.F32.PACK_AB R113, R115, R13 ;  /* 0x0000000d7371723e */ /* 0x000fcc00000000ff */
[----:B------:R-:W2:Y:S08]  /*6cd0*/  MUFU.EX2 R15, R118 ;  /* 0x00000076000f7308 */ /* 0x000eb00000000800 */
[----:B------:R-:W3:Y:S01]  /*6ce0*/  MUFU.EX2 R10, R10 ;  /* 0x0000000a000a7308 */ /* 0x000ee20000000800 */
[----:B-1----:R-:W-:Y:S01]  /*6cf0*/  F2FP.F16.F32.PACK_AB R114, R117, R116 ;  /* 0x000000747572723e */ /* 0x002fe200000000ff */
[----:B------:R-:W-:Y:S01]  /*6d00*/  FADD.FTZ R116, R116, R5 ;  /* 0x0000000574747221 */ /* 0x000fe20000010000 */
[----:B--2---:R-:W-:-:S03]  /*6d10*/  FADD.FTZ R7, R15, R6 ;  /* 0x000000060f077221 */ /* 0x004fc60000010000 */
[----:B------:R-:W-:Y:S01]  /*6d20*/  FADD.FTZ R6, R117, R116 ;  /* 0x0000007475067221 */ /* 0x000fe20000010000 */
[C---:B---3--:R-:W-:Y:S01]  /*6d30*/  F2FP.F16.F32.PACK_AB R115, R10.reuse, R15 ;  /* 0x0000000f0a73723e */ /* 0x048fe200000000ff */
[----:B------:R-:W-:-:S04]  /*6d40*/  FADD.FTZ R7, R10, R7 ;  /* 0x000000070a077221 */ /* 0x000fc80000010000 */
[----:B------:R0:W-:Y:S01]  /*6d50*/  STSM.16.M88.4 [R16+0xc000], R112 ;  /* 0x00c0007010007844 */ /* 0x0001e20000000200 */
[----:B------:R1:W-:Y:S06]  /*6d60*/  MEMBAR.ALL.CTA ;  /* 0x0000000000007992 */ /* 0x0003ec0000008000 */
[----:B-1----:R-:W1:Y:S02]  /*6d70*/  FENCE.VIEW.ASYNC.S ;  /* 0x00000000000073c6 */ /* 0x002e640000000000 */
[----:B-1----:R-:W-:Y:S01]  /*6d80*/  NOP ;  /* 0x0000000000007918 */ /* 0x002fe20000000000 */
[----:B------:R-:W-:Y:S05]  /*6d90*/  @P2 BRA `(.L_x_12837) ;  /* 0xffffffd4009c2947 */ /* 0x000fea000383ffff */
.L_x_12828:
[----:B------:R-:W-:Y:S06]  /*6da0*/  BAR.ARV 0x8, 0x200 ;  /* 0x0208000000007b1d */ /* 0x000fec0000002000 */
[----:B------:R-:W-:Y:S05]  /*6db0*/  @!P0 BRA `(.L_x_12838) ;  /* 0x0000000000048947 */ /* 0x000fea0003800000 */
[----:B------:R-:W-:Y:S01]  /*6dc0*/  BPT.TRAP 0x1 ;  /* 0x000000040000795c */ /* 0x000fe20000300000 */
.L_x_12838:
[----:B------:R-:W-:Y:S01]  /*6dd0*/  ULEA UR12, UR38, UR39, 0x3 ;  /* 0x00000027260c7291 */ /* 0x000fe2000f8e183f */
[----:B------:R-:W-:-:S05]  /*6de0*/  IMAD.U32 R4, RZ, RZ, UR37 ;  /* 0x00000025ff047e24 */ /* 0x000fca000f8e00ff */
[----:B------:R-:W-:-:S04]  /*6df0*/  SHF.L.U32 R4, R4, 0x1f, RZ ;  /* 0x0000001f04047819 */ /* 0x000fc800000006ff */
[----:B------:R1:W3:Y:S01]  /*6e00*/  SYNCS.PHASECHK.TRANS64.TRYWAIT P2, [UR12+0x30850], R4 ;  /* 0x03085004ff0075a7 */ /* 0x0002e2000804014c */
[----:B------:R-:W-:Y:S05]  /*6e10*/  @!P0 BRA `(.L_x_12839) ;  /* 0x0000000000048947 */ /* 0x000fea0003800000 */
[----:B------:R-:W-:Y:S01]  /*6e20*/  BPT.TRAP 0x1 ;  /* 0x000000040000795c */ /* 0x000fe20000300000 */
.L_x_12839:
[----:B---3--:R-:W-:Y:S05]  /*6e30*/  @P2 BRA `(.L_x_12840) ;  /* 0x0000000000082947 */ /* 0x008fea0003800000 */
[----:B------:R-:W3:Y:S02]  /*6e40*/  SYNCS.PHASECHK.TRANS64.TRYWAIT P0, [UR12+0x30850], R4 ;  /* 0x03085004ff0075a7 */ /* 0x000ee4000800014c */
[----:B---3--:R-:W-:Y:S05]  /*6e50*/  @!P0 BRA `(.L_x_12841) ;  /* 0x0000007400e88947 */ /* 0x008fea0003800000 */
.L_x_12840:
[----:B------:R-:W-:Y:S01]  /*6e60*/  UIADD3 UR39, UR39, 0x400, URZ ;  /* 0x0000040027277890 */ /* 0x000fe2000fffe03f */
[----:B------:R-:W-:Y:S01]  /*6e70*/  WARPGROUP.ARRIVE ;  /* 0x00000000000079c5 */ /* 0x000fe20000000000 */
[----:B------:R-:W-:Y:S01]  /*6e80*/  UIADD3 UR25, UR25, 0x1e800, URZ ;  /* 0x0001e80019197890 */ /* 0x000fe2000fffe03f */
[----:B---3--:R-:W3:Y:S01]  /*6e90*/  SHFL.BFLY PT, R5, R6, 0x2, 0x1f ;  /* 0x0c401f0006057f89 */ /* 0x008ee200000e0000 */
[----:B------:R-:W-:Y:S01]  /*6ea0*/  USHF.R.U32.HI UR39, URZ, 0x4, UR39 ;  /* 0x000000043f277899 */ /* 0x000fe20008011627 */
[----:B------:R-:W-:Y:S01]  /*6eb0*/  IMAD.U32 R10, RZ, RZ, UR12 ;  /* 0x0000000cff0a7e24 */ /* 0x000fe2000f8e00ff */
[----:B------:R-:W-:Y:S01]  /*6ec0*/  USHF.R.U32.HI UR25, URZ, 0x4, UR25 ;  /* 0x000000043f197899 */ /* 0x000fe20008011619 */
[----:B-1----:R-:W1:Y:S01]  /*6ed0*/  SHFL.BFLY PT, R4, R7, 0x2, 0x1f ;  /* 0x0c401f0007047f89 */ /* 0x002e6200000e0000 */
[----:B------:R-:W-:Y:S01]  /*6ee0*/  ULOP3.LUT UR6, UR39, 0x3fff, URZ, 0xc0, !UPT ;  /* 0x00003fff27067892 */ /* 0x000fe2000f8ec03f */
[----:B------:R-:W-:Y:S01]  /*6ef0*/  @!P1 VIADD R10, R10, 0x30860 ;  /* 0x000308600a0a9836 */ /* 0x000fe20000000000 */
[----:B------:R-:W-:Y:S01]  /*6f00*/  ULOP3.LUT UR4, UR25, 0x3fff, URZ, 0xc0, !UPT ;  /* 0x00003fff19047892 */ /* 0x000fe2000f8ec03f */
[----:B------:R-:W-:Y:S01]  /*6f10*/  IMAD.MOV.U32 R25, RZ, RZ, -0x800000 ;  /* 0xff800000ff197424 */ /* 0x000fe200078e00ff */
[----:B------:R-:W-:Y:S01]  /*6f20*/  UIMAD UR6, UR38, 0x600, UR6 ;  /* 0x00000600260678a4 */ /* 0x000fe2000f8e0206 */
[----:B------:R-:W-:Y:S01]  /*6f30*/  IMAD.MOV.U32 R24, RZ, RZ, -0x800000 ;  /* 0xff800000ff187424 */ /* 0x000fe200078e00ff */
[----:B------:R-:W-:Y:S01]  /*6f40*/  ULOP3.LUT UR4, UR4, 0x10000, URZ, 0xfc, !UPT ;  /* 0x0001000004047892 */ /* 0x000fe2000f8efc3f */
[----:B------:R-:W-:Y:S01]  /*6f50*/  @!P1 PRMT R10, RZ, 0x654, R10 ;  /* 0x00000654ff0a9816 */ /* 0x000fe2000000000a */
[----:B------:R-:W-:Y:S01]  /*6f60*/  UMOV UR7, 0x40000040 ;  /* 0x4000004000077882 */ /* 0x000fe20000000000 */
[----:B------:R-:W-:Y:S01]  /*6f70*/  UMOV UR5, 0x40000040 ;  /* 0x4000004000057882 */ /* 0x000fe20000000000 */
[----:B------:R-:W-:-:S02]  /*6f80*/  UIADD3 UR10, UR6, 0x80, URZ ;  /* 0x00000080060a7890 */ /* 0x000fc4000fffe03f */
[----:B------:R-:W-:Y:S01]  /*6f90*/  UIADD3 UR8, UR4, 0x2, URZ ;  /* 0x0000000204087890 */ /* 0x000fe2000fffe03f */
[----:B------:R-:W-:Y:S02]  /*6fa0*/  UMOV UR11, 0x40000040 ;  /* 0x40000040000b7882 */ /* 0x000fe40000000000 */
[----:B------:R-:W-:Y:S01]  /*6fb0*/  HGMMA.64x64x16.F32 R120, gdesc[UR4].tnspB, R120, gsb0 ;  /* 0x40e00000047879f0 */ /* 0x000fe20008000878 */
[----:B------:R-:W-:Y:S01]  /*6fc0*/  UMOV UR9, 0x40000040 ;  /* 0x4000004000097882 */ /* 0x000fe20000000000 */
[----:B------:R-:W-:Y:S01]  /*6fd0*/  UMOV UR7, 0x40000040 ;  /* 0x4000004000077882 */ /* 0x000fe20000000000 */
[----:B------:R-:W-:Y:S01]  /*6fe0*/  UMOV UR5, 0x40000040 ;  /* 0x4000004000057882 */ /* 0x000fe20000000000 */
[----:B---3--:R-:W-:Y:S01]  /*6ff0*/  FADD.FTZ R5, R5, R6 ;  /* 0x0000000605057221 */ /* 0x008fe20000010000 */
[----:B------:R-:W-:Y:S02]  /*7000*/  UIADD3 UR38, UR38, 0x1, URZ ;  /* 0x0000000126267890 */ /* 0x000fe4000fffe03f */
[----:B------:R-:W-:Y:S01]  /*7010*/  UIADD3 UR45, UR45, 0x1, URZ ;  /* 0x000000012d2d7890 */ /* 0x000fe2000fffe03f */
[----:B-1----:R-:W-:Y:S01]  /*7020*/  FADD.FTZ R8, R4, R7 ;  /* 0x0000000704087221 */ /* 0x002fe20000010000 */
[----:B------:R-:W-:Y:S01]  /*7030*/  IMAD.MOV.U32 R7, RZ, RZ, RZ ;  /* 0x000000ffff077224 */ /* 0x000fe200078e00ff */
[----:B------:R-:W1:Y:S01]  /*7040*/  SHFL.BFLY PT, R4, R5, 0x1, 0x1f ;  /* 0x0c201f0005047f89 */ /* 0x000e6200000e0000 */
[----:B------:R-:W-:-:S03]  /*7050*/  UISETP.NE.AND UP0, UPT, UR38, 0x2, UPT ;  /* 0x000000022600788c */ /* 0x000fc6000bf05270 */
[----:B------:R-:W3:Y:S01]  /*7060*/  SHFL.BFLY PT, R9, R8, 0x1, 0x1f ;  /* 0x0c201f0008097f89 */ /* 0x000ee200000e0000 */
[----:B------:R-:W-:Y:S01]  /*7070*/  USEL UR38, UR38, URZ, UP0 ;  /* 0x0000003f26267287 */ /* 0x000fe20008000000 */
[----:B-1----:R-:W-:Y:S01]  /*7080*/  FADD.FTZ R11, R5, R4 ;  /* 0x00000004050b7221 */ /* 0x002fe20000010000 */
[----:B------:R-:W-:Y:S02]  /*7090*/  IMAD.MOV.U32 R4, RZ, RZ, RZ ;  /* 0x000000ffff047224 */ /* 0x000fe400078e00ff */
[----:B------:R-:W-:Y:S02]  /*70a0*/  IMAD.U32 R5, RZ, RZ, UR26 ;  /* 0x0000001aff057e24 */ /* 0x000fe4000f8e00ff */
[----:B---3--:R-:W-:Y:S01]  /*70b0*/  FADD.FTZ R12, R8, R9 ;  /* 0x00000009080c7221 */ /* 0x008fe20000010000 */
[----:B------:R-:W-:Y:S01]  /*70c0*/  FSETP.NE.FTZ.AND P0, PT, R11, RZ, PT ;  /* 0x000000ff0b00720b */ /* 0x000fe20003f15000 */
[----:B------:R-:W-:-:S03]  /*70d0*/  IMAD.U32 R8, RZ, RZ, UR26 ;  /* 0x0000001aff087e24 */ /* 0x000fc6000f8e00ff */
[----:B------:R-:W-:-:S09]  /*70e0*/  FSETP.NE.FTZ.AND P2, PT, R12, RZ, PT ;  /* 0x000000ff0c00720b */ /* 0x000fd20003f55000 */
[----:B------:R-:W1:Y:S01]  /*70f0*/  @P0 MUFU.LG2 R6, R11 ;  /* 0x0000000b00060308 */ /* 0x000e620000000c00 */
[----:B------:R-:W-:-:S07]  /*7100*/  @P0 FMUL.FTZ R5, R5, 0.69314718246459960938 ;  /* 0x3f31721805050820 */ /* 0x000fce0000410000 */
[----:B------:R-:W3:Y:S08]  /*7110*/  @P2 MUFU.LG2 R9, R12 ;  /* 0x0000000c00092308 */ /* 0x000ef00000000c00 */
[----:B------:R4:W5:Y:S01]  /*7120*/  @P0 MUFU.RCP R4, R11 ;  /* 0x0000000b00040308 */ /* 0x0009620000001000 */
[----:B-1----:R-:W-:-:S04]  /*7130*/  @P0 FMUL.FTZ R6, R6, 0.69314718246459960938 ;  /* 0x3f31721806060820 */ /* 0x002fc80000410000 */
[----:B------:R-:W-:Y:S01]  /*7140*/  @P0 FFMA.FTZ R25, R5, R0, R6 ;  /* 0x0000000005190223 */ /* 0x000fe20000010006 */
[----:B------:R-:W-:Y:S01]  /*7150*/  PLOP3.LUT P0, PT, PT, PT, PT, 0x8, 0x0 ;  /* 0x000000000000781c */ /* 0x000fe20003f0e170 */
[----:B------:R-:W-:Y:S02]  /*7160*/  WARPGROUP.DEPBAR.LE gsb0, 0x0 ;  /* 0x00008000000079c5 */ /* 0x000fe40000010000 */
[----:B------:R-:W-:Y:S01]  /*7170*/  WARPGROUP.ARRIVE ;  /* 0x00000000000079c5 */ /* 0x000fe20000000000 */
[----:B------:R1:W2:Y:S01]  /*7180*/  @P2 MUFU.RCP R7, R12 ;  /* 0x0000000c00072308 */ /* 0x0002a20000001000 */
[----:B----4-:R-:W-:Y:S01]  /*7190*/  @P2 FMUL.FTZ R11, R8, 0.69314718246459960938 ;  /* 0x3f317218080b2820 */ /* 0x010fe20000410000 */
[----:B---3--:R-:W-:-:S03]  /*71a0*/  @P2 FMUL.FTZ R8, R9, 0.69314718246459960938 ;  /* 0x3f31721809082820 */ /* 0x008fc60000410000 */
[----:B------:R-:W-:Y:S01]  /*71b0*/  HGMMA.64x64x16.F32 R120, gdesc[UR8].tnspB, R120, gsb0 ;  /* 0x40e00000087879f0 */ /* 0x000fe20008000878 */
[----:B------:R-:W-:Y:S01]  /*71c0*/  UIADD3 UR10, UR6, 0x100, URZ ;  /* 0x00000100060a7890 */ /* 0x000fe2000fffe03f */
[----:B------:R-:W-:Y:S01]  /*71d0*/  @P2 FFMA.FTZ R24, R11, R3, R8 ;  /* 0x000000030b182223 */ /* 0x000fe20000010008 */
        /* <DEDUP_REMOVED lines=59> */
[----:B------:R-:W-:Y:S02]  /*7590*/  UIADD3 UR6, UR6, 0x580, URZ ;  /* 0x0000058006067890 */ /* 0x000fe4000fffe03f */
[----:B------:R-:W-:Y:S01]  /*75a0*/  UIADD3 UR4, UR4, 0xc06, URZ ;  /* 0x00000c0604047890 */ /* 0x000fe2000fffe03f */
[----:B------:R-:W-:Y:S02]  /*75b0*/  WARPGROUP.DEPBAR.LE gsb0, 0x0 ;  /* 0x00008000000079c5 */ /* 0x000fe40000010000 */
[----:B------:R-:W-:-:S06]  /*75c0*/  WARPGROUP.ARRIVE ;  /* 0x00000000000079c5 */ /* 0x000fcc0000000000 */
[----:B------:R-:W-:Y:S03]  /*75d0*/  HGMMA.64x64x16.F32 R120, gdesc[UR8].tnspB, R120, gsb0 ;  /* 0x40e00000087879f0 */ /* 0x000fe60008000878 */
[----:B------:R-:W-:Y:S02]  /*75e0*/  WARPGROUP.DEPBAR.LE gsb0, 0x0 ;  /* 0x00008000000079c5 */ /* 0x000fe40000010000 */
[----:B------:R-:W-:-:S06]  /*75f0*/  WARPGROUP.ARRIVE ;  /* 0x00000000000079c5 */ /* 0x000fcc0000000000 */
[----:B------:R-:W-:Y:S01]  /*7600*/  HGMMA.64x64x16.F32 R120, gdesc[UR4].tnspB, R120, gsb0 ;  /* 0x40e00000047879f0 */ /* 0x000fe20008000878 */
[----:B------:R-:W-:-:S04]  /*7610*/  USEL UR4, URZ, 0x1, UP0 ;  /* 0x000000013f047887 */ /* 0x000fc80008000000 */
[----:B------:R-:W-:Y:S01]  /*7620*/  ULOP3.LUT UR37, UR37, UR4, URZ, 0x3c, !UPT ;  /* 0x0000000425257292 */ /* 0x000fe2000f8e3c3f */
[----:B------:R-:W-:Y:S02]  /*7630*/  WARPGROUP.DEPBAR.LE gsb0, 0x0 ;  /* 0x00008000000079c5 */ /* 0x000fe40000010000 */
[----:B------:R3:W-:Y:S01]  /*7640*/  @!P1 SYNCS.ARRIVE.TRANS64.RED.A1T0 RZ, [R10+URZ], RZ ;  /* 0x000000ff0aff99a7 */ /* 0x0007e2000810043f */
[-C--:B-----5:R-:W-:Y:S01]  /*7650*/  FMUL.FTZ R53, R120, R4.reuse ;  /* 0x0000000478357220 */ /* 0x0a0fe20000410000 */
        /* <DEDUP_REMOVED lines=30> */
[----:B---3--:R-:W-:-:S07]  /*7840*/  FMUL.FTZ R151, R151, R7 ;  /* 0x0000000797977220 */ /* 0x008fce0000410000 */
.L_x_12821:
        /* <DEDUP_REMOVED lines=10> */
[----:B------:R-:W2:Y:S01]  /*78f0*/  LDL R4, [R1+0x8] ;  /* 0x0000080001047983 */ /* 0x000ea20000100800 */
[----:B------:R-:W0:Y:S01]  /*7900*/  S2UR UR4, SR_SWINHI ;  /* 0x00000000000479c3 */ /* 0x000e220000002f00 */
[----:B------:R-:W-:Y:S02]  /*7910*/  F2FP.F16.F32.PACK_AB R12, R12, R53 ;  /* 0x000000350c0c723e */ /* 0x000fe400000000ff */
[----:B------:R-:W-:Y:S01]  /*7920*/  F2FP.F16.F32.PACK_AB R13, R13, R54 ;  /* 0x000000360d0d723e */ /* 0x000fe200000000ff */
[----:B------:R-:W3:Y:S01]  /*7930*/  LDL R56, [R1+0x4] ;  /* 0x0000040001387983 */ /* 0x000ee20000100800 */
[----:B------:R-:W-:Y:S02]  /*7940*/  F2FP.F16.F32.PACK_AB R14, R14, R51 ;  /* 0x000000330e0e723e */ /* 0x000fe400000000ff */
[----:B------:R-:W-:Y:S02]  /*7950*/  F2FP.F16.F32.PACK_AB R15, R15, R52 ;  /* 0x000000340f0f723e */ /* 0x000fe400000000ff */
[----:B------:R-:W-:-:S02]  /*7960*/  F2FP.F16.F32.PACK_AB R148, R33, R34 ;  /* 0x000000222194723e */ /* 0x000fc400000000ff */
[----:B------:R-:W-:Y:S01]  /*7970*/  F2FP.F16.F32.PACK_AB R149, R27, R32 ;  /* 0x000000201b95723e */ /* 0x000fe200000000ff */
[----:B------:R-:W1:Y:S01]  /*7980*/  LDC R33, c[0x0][0xbe8] ;  /* 0x0002fa00ff217b82 */ /* 0x000e620000000800 */
[----:B------:R-:W-:Y:S02]  /*7990*/  F2FP.F16.F32.PACK_AB R150, R3, R26 ;  /* 0x0000001a0396723e */ /* 0x000fe400000000ff */
[----:B------:R-:W-:-:S05]  /*79a0*/  F2FP.F16.F32.PACK_AB R151, R151, R0 ;  /* 0x000000009797723e */ /* 0x000fca00000000ff */
[----:B------:R-:W-:Y:S01]  /*79b0*/  BAR.SYNC.DEFER_BLOCKING 0x1, 0x180 ;  /* 0x0046000000007b1d */ /* 0x000fe20000010000 */
[----:B------:R-:W-:-:S05]  /*79c0*/  USHF.R.S32.HI UR18, URZ, 0x1f, UR43 ;  /* 0x0000001f3f127899 */ /* 0x000fca000801142b */
[----:B------:R-:W-:Y:S01]  /*79d0*/  ULDC.64 UR10, c[0x0][0xb90] ;  /* 0x0002e400000a7ab9 */ /* 0x000fe20000000a00 */
[----:B------:R-:W-:Y:S01]  /*79e0*/  ULDC.64 UR14, c[0x0][0xc08] ;  /* 0x00030200000e7ab9 */ /* 0x000fe20000000a00 */
[----:B------:R-:W-:Y:S01]  /*79f0*/  UMOV UR8, UR39 ;  /* 0x0000002700087c82 */ /* 0x000fe20008000000 */
[----:B0-----:R-:W-:Y:S01]  /*7a00*/  UMOV UR9, UR4 ;  /* 0x0000000400097c82 */ /* 0x001fe20008000000 */
[----:B------:R-:W-:Y:S01]  /*7a10*/  ULDC.64 UR16, c[0x0][0xb98] ;  /* 0x0002e60000107ab9 */ /* 0x000fe20000000a00 */
[----:B------:R-:W-:Y:S02]  /*7a20*/  IMAD.U32 R20, RZ, RZ, UR8 ;  /* 0x00000008ff147e24 */ /* 0x000fe4000f8e00ff */
[----:B------:R-:W-:Y:S01]  /*7a30*/  IMAD.U32 R21, RZ, RZ, UR9 ;  /* 0x00000009ff157e24 */ /* 0x000fe2000f8e00ff */
[----:B------:R-:W-:Y:S02]  /*7a40*/  ULDC.64 UR8, c[0x0][0xc00] ;  /* 0x0003000000087ab9 */ /* 0x000fe40000000a00 */
[----:B------:R-:W-:-:S04]  /*7a50*/  UISETP.NE.U32.AND UP0, UPT, UR8, URZ, UPT ;  /* 0x0000003f0800728c */ /* 0x000fc8000bf05070 */
[----:B------:R-:W-:-:S03]  /*7a60*/  UISETP.NE.AND.EX UP0, UPT, UR9, URZ, UPT, UP0 ;  /* 0x0000003f0900728c */ /* 0x000fc6000bf05300 */
[----:B------:R-:W-:Y:S02]  /*7a70*/  ULDC.64 UR8, c[0x0][0xc00] ;  /* 0x0003000000087ab9 */ /* 0x000fe40000000a00 */
[----:B------:R-:W-:-:S06]  /*7a80*/  UIMAD.WIDE UR8, UR40, 0x4, UR8 ;  /* 0x00000004280878a5 */ /* 0x000fcc000f8e0208 */
[----:B------:R-:W-:Y:S02]  /*7a90*/  IMAD.U32 R26, RZ, RZ, UR8 ;  /* 0x00000008ff1a7e24 */ /* 0x000fe4000f8e00ff */
[----:B------:R-:W-:Y:S02]  /*7aa0*/  IMAD.U32 R27, RZ, RZ, UR9 ;  /* 0x00000009ff1b7e24 */ /* 0x000fe4000f8e00ff */
[----:B--2---:R-:W-:-:S03]  /*7ab0*/  IMAD.WIDE R4, R4, 0x2, R20 ;  /* 0x0000000204047825 */ /* 0x004fc600078e0214 */
[C---:B------:R-:W-:Y:S02]  /*7ac0*/  IADD3 R9, P1, R4.reuse, 0x40, RZ ;  /* 0x0000004004097810 */ /* 0x040fe40007f3e0ff */
[C---:B------:R-:W-:Y:S02]  /*7ad0*/  IADD3 R11, P2, R4.reuse, 0x20, RZ ;  /* 0x00000020040b7810 */ /* 0x040fe40007f5e0ff */
[C---:B------:R-:W-:Y:S02]  /*7ae0*/  IADD3 R29, P0, R4.reuse, 0x60, RZ ;  /* 0x00000060041d7810 */ /* 0x040fe40007f1e0ff */
        /* <DEDUP_REMOVED lines=27> */
[----:B------:R0:W-:Y:S04]  /*7ca0*/  STSM.16.M88.4 [R55], R12 ;  /* 0x0000000c37007844 */ /* 0x0001e80000000200 */
[----:B------:R2:W-:Y:S04]  /*7cb0*/  STSM.16.M88.4 [R30], R4 ;  /* 0x000000041e007844 */ /* 0x0005e80000000200 */
[----:B------:R4:W-:Y:S04]  /*7cc0*/  STSM.16.M88.4 [R29], R8 ;  /* 0x000000081d007844 */ /* 0x0009e80000000200 */
[----:B------:R0:W-:Y:S01]  /*7cd0*/  STSM.16.M88.4 [R28], R148 ;  /* 0x000000941c007844 */ /* 0x0001e20000000200 */
[----:B------:R-:W-:Y:S01]  /*7ce0*/  BAR.SYNC.DEFER_BLOCKING 0x1, 0x180 ;  /* 0x0046000000007b1d */ /* 0x000fe20000010000 */
[----:B------:R-:W-:-:S13]  /*7cf0*/  PLOP3.LUT P2, PT, PT, PT, UP0, 0x80, 0x0 ;  /* 0x000000000000781c */ /* 0x000fda0003f4f008 */
[----:B------:R-:W4:Y:S01]  /*7d00*/  @P2 LDG.E R0, desc[UR48][R26.64] ;  /* 0x000000301a002981 */ /* 0x000f22000c1e1900 */
[----:B-1----:R-:W-:Y:S01]  /*7d10*/  ISETP.NE.AND P1, PT, R33, 0x1, PT ;  /* 0x000000012100780c */ /* 0x002fe20003f25270 */
[----:B------:R-:W-:-:S12]  /*7d20*/  UMOV UR4, URZ ;  /* 0x0000003f00047c82 */ /* 0x000fd80008000000 */
[----:B------:R-:W1:Y:S08]  /*7d30*/  @P1 LDC R3, c[0x0][0xbec] ;  /* 0x0002fb00ff031b82 */ /* 0x000e700000000800 */
[----:B0-----:R-:W0:Y:S01]  /*7d40*/  @P1 LDC R13, c[0x0][0xbf0] ;  /* 0x0002fc00ff0d1b82 */ /* 0x001e220000000800 */
[----:B--2---:R-:W-:Y:S01]  /*7d50*/  IMAD.U32 R6, RZ, RZ, UR42 ;  /* 0x0000002aff067e24 */ /* 0x004fe2000f8e00ff */
[----:B------:R-:W-:-:S03]  /*7d60*/  UIMAD UR7, UR18, UR10, URZ ;  /* 0x0000000a120772a4 */ /* 0x000fc6000f8e023f */
[----:B---3--:R-:W-:Y:S01]  /*7d70*/  IMAD R6, R6, 0xc0, R56 ;  /* 0x000000c006067824 */ /* 0x008fe200078e0238 */
[----:B------:R-:W-:Y:S02]  /*7d80*/  UIMAD UR12, UR43, UR11, UR7 ;  /* 0x0000000b2b0c72a4 */ /* 0x000fe4000f8e0207 */
[----:B------:R-:W-:Y:S01]  /*7d90*/  USEL UR19, UR41, URZ, !UP0 ;  /* 0x0000003f29137287 */ /* 0x000fe2000c000000 */
[----:B------:R-:W-:Y:S01]  /*7da0*/  IMAD.MOV.U32 R4, RZ, RZ, R6 ;  /* 0x000000ffff047224 */ /* 0x000fe200078e0006 */
[----:B------:R-:W-:Y:S02]  /*7db0*/  UISETP.NE.U32.AND UP1, UPT, UR14, URZ, UPT ;  /* 0x0000003f0e00728c */ /* 0x000fe4000bf25070 */
[----:B------:R-:W-:Y:S02]  /*7dc0*/  USEL UR7, UR40, URZ, !UP0 ;  /* 0x0000003f28077287 */ /* 0x000fe4000c000000 */
[----:B------:R-:W-:-:S06]  /*7dd0*/  UISETP.NE.AND.EX UP0, UPT, UR15, URZ, UPT, UP1 ;  /* 0x0000003f0f00728c */ /* 0x000fcc000bf05310 */
[----:B------:R-:W-:Y:S02]  /*7de0*/  PLOP3.LUT P3, PT, PT, PT, UP0, 0x80, 0x0 ;  /* 0x000000000000781c */ /* 0x000fe40003f6f008 */
[----:B----4-:R-:W-:Y:S01]  /*7df0*/  @P2 R2UR UR4, R0 ;  /* 0x00000000000422ca */ /* 0x010fe200000e0000 */
[----:B-1----:R-:W-:-:S05]  /*7e00*/  @P1 IMAD.HI.U32 R0, R6, R3, RZ ;  /* 0x0000000306001227 */ /* 0x002fca00078e00ff */
[----:B0-----:R-:W-:-:S07]  /*7e10*/  @P1 SHF.R.U32.HI R4, RZ, R13, R0 ;  /* 0x0000000dff041219 */ /* 0x001fce0000011600 */
[----:B------:R-:W-:Y:S02]  /*7e20*/  USHF.R.S32.HI UR9, URZ, 0x1f, UR4 ;  /* 0x0000001f3f097899 */ /* 0x000fe40008011404 */
[----:B------:R-:W-:Y:S02]  /*7e30*/  UMOV UR8, UR4 ;  /* 0x0000000400087c82 */ /* 0x000fe40008000000 */
[----:B------:R-:W-:Y:S01]  /*7e40*/  UIMAD.WIDE.U32 UR10, UR43, UR10, UR8 ;  /* 0x0000000a2b0a72a5 */ /* 0x000fe2000f8e0008 */
[----:B------:R-:W-:-:S03]  /*7e50*/  IMAD.MOV R0, RZ, RZ, -R4 ;  /* 0x000000ffff007224 */ /* 0x000fc600078e0a04 */
[----:B------:R-:W-:Y:S02]  /*7e60*/  UIADD3 UR11, UR11, UR12, URZ ;  /* 0x0000000c0b0b7290 */ /* 0x000fe4000fffe03f */
[----:B------:R-:W-:Y:S01]  /*7e70*/  UIMAD UR12, UR19, UR16, URZ ;  /* 0x00000010130c72a4 */ /* 0x000fe2000f8e023f */
[----:B------:R-:W-:Y:S01]  /*7e80*/  IMAD R3, R33, R0, R6 ;  /* 0x0000000021037224 */ /* 0x000fe200078e0206 */
[----:B------:R-:W-:Y:S02]  /*7e90*/  UIMAD.WIDE.U32 UR10, UR7, UR16, UR10 ;  /* 0x00000010070a72a5 */ /* 0x000fe4000f8e000a */
[----:B------:R-:W-:Y:S01]  /*7ea0*/  UIMAD UR12, UR7, UR17, UR12 ;  /* 0x00000011070c72a4 */ /* 0x000fe2000f8e020c */
[----:B------:R-:W-:Y:S02]  /*7eb0*/  SHF.R.S32.HI R5, RZ, 0x1f, R4 ;  /* 0x0000001fff057819 */ /* 0x000fe40000011404 */
[----:B------:R-:W-:Y:S01]  /*7ec0*/  SHF.R.S32.HI R0, RZ, 0x1f, R3 ;  /* 0x0000001fff007819 */ /* 0x000fe20000011403 */
[----:B------:R-:W-:Y:S01]  /*7ed0*/  ULDC.64 UR16, c[0x0][0xb88] ;  /* 0x0002e20000107ab9 */ /* 0x000fe20000000a00 */
[----:B------:R-:W-:Y:S01]  /*7ee0*/  IADD3 R4, P0, R4, UR10, RZ ;  /* 0x0000000a04047c10 */ /* 0x000fe2000ff1e0ff */
[----:B------:R-:W-:Y:S01]  /*7ef0*/  IMAD.U32 R6, RZ, RZ, UR12 ;  /* 0x0000000cff067e24 */ /* 0x000fe2000f8e00ff */
[----:B------:R-:W-:Y:S01]  /*7f00*/  @UP0 ULEA UR10, UP1, UR40, UR14, 0x2 ;  /* 0x0000000e280a0291 */ /* 0x000fe2000f82103f */
[----:B------:R-:W-:Y:S01]  /*7f10*/  IMAD R0, R0, UR16, RZ ;  /* 0x0000001000007c24 */ /* 0x000fe2000f8e02ff */
[----:B------:R-:W-:-:S02]  /*7f20*/  ULDC.64 UR12, c[0x0][0xb50] ;  /* 0x0002d400000c7ab9 */ /* 0x000fc40000000a00 */
[----:B------:R-:W-:Y:S01]  /*7f30*/  IADD3.X R5, R5, UR11, R6, P0, !PT ;  /* 0x0000000b05057c10 */ /* 0x000fe200087fe406 */
[----:B------:R-:W-:Y:S01]  /*7f40*/  @UP0 ULEA.HI.X UR11, UR40, UR15, UR41, 0x2, UP1 ;  /* 0x0000000f280b0291 */ /* 0x000fe200088f1429 */
[----:B------:R-:W-:Y:S01]  /*7f50*/  IMAD R7, R3, UR17, R0 ;  /* 0x0000001103077c24 */ /* 0x000fe2000f8e0200 */
[----:B------:R-:W-:Y:S01]  /*7f60*/  ULDC UR14, c[0x0][0xa88] ;  /* 0x0002a200000e7ab9 */ /* 0x000fe20000000800 */
[----:B------:R-:W-:Y:S02]  /*7f70*/  IMAD.U32 R8, RZ, RZ, UR10 ;  /* 0x0000000aff087e24 */ /* 0x000fe4000f8e00ff */
[----:B------:R-:W-:Y:S02]  /*7f80*/  IMAD.U32 R0, RZ, RZ, UR14 ;  /* 0x0000000eff007e24 */ /* 0x000fe4000f8e00ff */
[----:B------:R-:W-:-:S05]  /*7f90*/  IMAD.U32 R9, RZ, RZ, UR11 ;  /* 0x0000000bff097e24 */ /* 0x000fca000f8e00ff */
[----:B------:R0:W5:Y:S01]  /*7fa0*/  @P3 LDG.E R0, desc[UR48][R8.64] ;  /* 0x0000003008003981 */ /* 0x000162000c1e1900 */
[----:B------:R-:W-:-:S04]  /*7fb0*/  IMAD.WIDE.U32 R4, R3, UR16, R4 ;  /* 0x0000001003047c25 */ /* 0x000fc8000f8e0004 */
[----:B------:R-:W-:Y:S01]  /*7fc0*/  IMAD.IADD R3, R5, 0x1, R7 ;  /* 0x0000000105037824 */ /* 0x000fe200078e0207 */
[----:B------:R-:W-:Y:S01]  /*7fd0*/  LEA R5, P0, R4, UR12, 0x2 ;  /* 0x0000000c04057c11 */ /* 0x000fe2000f8010ff */
[----:B------:R-:W-:-:S03]  /*7fe0*/  IMAD.U32 R7, RZ, RZ, UR42 ;  /* 0x0000002aff077e24 */ /* 0x000fc6000f8e00ff */
[----:B------:R-:W-:Y:S01]  /*7ff0*/  LEA.HI.X R4, R4, UR13, R3, 0x2, P0 ;  /* 0x0000000d04047c11 */ /* 0x000fe200080f1403 */
[----:B0-----:R-:W-:Y:S08]  /*8000*/  @P3 BRA `(.L_x_12844) ;  /* 0x0000000000103947 */ /* 0x001ff00003800000 */
[----:B------:R-:W-:Y:S05]  /*8010*/  @!P2 BRA `(.L_x_12844) ;  /* 0x00000000000ca947 */ /* 0x000fea0003800000 */
[----:B------:R-:W2:Y:S04]  /*8020*/  LDG.E R3, desc[UR48][R26.64] ;  /* 0x000000301a037981 */ /* 0x000ea8000c1e1900 */
[----:B-----5:R-:W2:Y:S02]  /*8030*/  LDG.E R0, desc[UR48][R26.64+0x4] ;  /* 0x000004301a007981 */ /* 0x020ea4000c1e1900 */
[----:B--2---:R-:W-:-:S07]  /*8040*/  IMAD.IADD R0, R0, 0x1, -R3 ;  /* 0x0000000100007824 */ /* 0x004fce00078e0a03 */
.L_x_12844:
[----:B------:R-:W-:Y:S01]  /*8050*/  IMAD R3, R153, 0x40, R152 ;  /* 0x0000004099037824 */ /* 0x000fe200078e0298 */
[----:B------:R-:W-:Y:S01]  /*8060*/  SHFL.IDX PT, R26, R5, RZ, 0x1c1f ;  /* 0x001c1fff051a7589 */ /* 0x000fe200000e0000 */
[----:B------:R-:W-:Y:S01]  /*8070*/  IMAD R6, R7, 0xc0, R156 ;  /* 0x000000c007067824 */ /* 0x000fe200078e029c */
[----:B------:R-:W-:Y:S01]  /*8080*/  LOP3.LUT P0, RZ, R154, 0x3, RZ, 0xc0, !PT ;  /* 0x000000039aff7812 */ /* 0x000fe2000780c0ff */
[----:B------:R-:W-:Y:S01]  /*8090*/  IMAD.WIDE R20, R3, 0x2, R20 ;  /* 0x0000000203147825 */ /* 0x000fe200078e0214 */
[----:B------:R-:W0:Y:S01]  /*80a0*/  SHFL.IDX PT, R27, R4, RZ, 0x1c1f ;  /* 0x001c1fff041b7589 */ /* 0x000e2200000e0000 */
[----:B------:R-:W-:Y:S02]  /*80b0*/  ULDC.64 UR12, c[0x0][0xaa0] ;  /* 0x0002a800000c7ab9 */ /* 0x000fe40000000a00 */
[----:B-----5:R-:W-:Y:S01]  /*80c0*/  IMAD R35, R0, R33, RZ ;  /* 0x0000002100237224 */ /* 0x020fe200078e02ff */
[----:B------:R1:W-:Y:S01]  /*80d0*/  SHFL.IDX PT, R28, R5, 0x1, 0x1c1f ;  /* 0x003c1f00051c7f89 */ /* 0x0003e200000e0000 */
[----:B------:R-:W-:Y:S01]  /*80e0*/  VIADD R0, R6, 0x8 ;  /* 0x0000000806007836 */ /* 0x000fe20000000000 */
[----:B------:R-:W-:-:S02]  /*80f0*/  IADD3 R9, P3, R20, 0x1800, RZ ;  /* 0x0000180014097810 */ /* 0x000fc40007f7e0ff */
[----:B------:R2:W3:Y:S01]  /*8100*/  SHFL.IDX PT, R29, R4, 0x1, 0x1c1f ;  /* 0x003c1f00041d7f89 */ /* 0x0004e200000e0000 */
[----:B------:R-:W-:Y:S02]  /*8110*/  IADD3 R13, P4, R20, 0x3000, RZ ;  /* 0x00003000140d7810 */ /* 0x000fe40007f9e0ff */
[-C--:B------:R-:W-:Y:S02]  /*8120*/  ISETP.GE.OR P2, PT, R6, R35.reuse, P0 ;  /* 0x000000230600720c */ /* 0x080fe40000746670 */
[----:B-1----:R-:W-:Y:S02]  /*8130*/  LOP3.LUT R5, R20, 0x380, RZ, 0xc0, !PT ;  /* 0x0000038014057812 */ /* 0x002fe400078ec0ff */
[----:B------:R-:W-:Y:S02]  /*8140*/  LOP3.LUT R8, R9, 0x380, RZ, 0xc0, !PT ;  /* 0x0000038009087812 */ /* 0x000fe400078ec0ff */
[----:B------:R-:W-:Y:S02]  /*8150*/  ISETP.GE.OR P0, PT, R0, R35, P0 ;  /* 0x000000230000720c */ /* 0x000fe40000706670 */
[----:B------:R-:W-:-:S02]  /*8160*/  LOP3.LUT R12, R13, 0x380, RZ, 0xc0, !PT ;  /* 0x000003800d0c7812 */ /* 0x000fc400078ec0ff */
[----:B------:R-:W-:Y:S02]  /*8170*/  SHF.R.U64 R5, R5, 0x3, RZ ;  /* 0x0000000305057819 */ /* 0x000fe400000012ff */
[----:B------:R-:W-:Y:S01]  /*8180*/  SHF.R.U64 R8, R8, 0x3, RZ ;  /* 0x0000000308087819 */ /* 0x000fe200000012ff */
[----:B0-----:R0:W-:Y:S01]  /*8190*/  @!P2 ST.E desc[UR48][R26.64], R25 ;  /* 0x000000191a00a985 */ /* 0x0011e2000c101930 */
[----:B------:R-:W-:Y:S02]  /*81a0*/  SHF.R.U64 R12, R12, 0x3, RZ ;  /* 0x000000030c0c7819 */ /* 0x000fe400000012ff */
[----:B--2---:R-:W-:Y:S01]  /*81b0*/  LOP3.LUT R4, R5, R20, RZ, 0x3c, !PT ;  /* 0x0000001405047212 */ /* 0x004fe200078e3cff */
[--C-:B------:R-:W-:Y:S01]  /*81c0*/  IMAD.MOV.U32 R5, RZ, RZ, R21.reuse ;  /* 0x000000ffff057224 */ /* 0x100fe200078e0015 */
[----:B------:R-:W-:Y:S01]  /*81d0*/  LOP3.LUT R8, R8, R9, RZ, 0x3c, !PT ;  /* 0x0000000908087212 */ /* 0x000fe200078e3cff */
[--C-:B------:R-:W-:Y:S01]  /*81e0*/  IMAD.X R9, RZ, RZ, R21.reuse, P3 ;  /* 0x000000ffff097224 */ /* 0x100fe200018e0615 */
[----:B------:R-:W-:Y:S01]  /*81f0*/  LOP3.LUT R12, R12, R13, RZ, 0x3c, !PT ;  /* 0x0000000d0c0c7212 */ /* 0x000fe200078e3cff */
[----:B------:R-:W-:Y:S01]  /*8200*/  IMAD.X R13, RZ, RZ, R21, P4 ;  /* 0x000000ffff0d7224 */ /* 0x000fe200020e0615 */
[----:B---3--:R1:W-:Y:S04]  /*8210*/  @!P0 ST.E desc[UR48][R28.64], R24 ;  /* 0x000000181c008985 */ /* 0x0083e8000c101930 */
[----:B------:R-:W2:Y:S04]  /*8220*/  LD.E.128 R4, desc[UR48][R4.64] ;  /* 0x0000003004047980 */ /* 0x000ea8000c101d00 */
[----:B------:R-:W3:Y:S04]  /*8230*/  LD.E.128 R8, desc[UR48][R8.64] ;  /* 0x0000003008087980 */ /* 0x000ee8000c101d00 */
[----:B------:R-:W4:Y:S01]  /*8240*/  LD.E.128 R12, desc[UR48][R12.64] ;  /* 0x000000300c0c7980 */ /* 0x000f22000c101d00 */
[----:B------:R-:W-:-:S02]  /*8250*/  IADD3 R3, P0, R20, 0x4800, RZ ;  /* 0x0000480014037810 */ /* 0x000fc40007f1e0ff */
[----:B------:R-:W1:Y:S02]  /*8260*/  @P1 LDC R20, c[0x0][0xbec] ;  /* 0x0002fb00ff141b82 */ /* 0x000e640000000800 */
[----:B------:R-:W-:Y:S01]  /*8270*/  LOP3.LUT R0, R3, 0x380, RZ, 0xc0, !PT ;  /* 0x0000038003007812 */ /* 0x000fe200078ec0ff */
[----:B0-----:R-:W-:Y:S01]  /*8280*/  IMAD.X R27, RZ, RZ, R21, P0 ;  /* 0x000000ffff1b7224 */ /* 0x001fe200000e0615 */
[----:B------:R-:W-:Y:S02]  /*8290*/  UIMAD UR10, UR9, UR12, URZ ;  /* 0x0000000c090a72a4 */ /* 0x000fe4000f8e023f */
[----:B------:R-:W-:Y:S02]  /*82a0*/  SHF.R.U64 R0, R0, 0x3, RZ ;  /* 0x0000000300007819 */ /* 0x000fe400000012ff */
[----:B------:R-:W0:Y:S01]  /*82b0*/  @P1 LDC R21, c[0x0][0xbf0] ;  /* 0x0002fc00ff151b82 */ /* 0x000e220000000800 */
[----:B------:R-:W-:Y:S01]  /*82c0*/  UIMAD.WIDE.U32 UR8, UR4, UR12, URZ ;  /* 0x0000000c040872a5 */ /* 0x000fe2000f8e003f */
[----:B------:R-:W-:Y:S01]  /*82d0*/  LOP3.LUT R26, R0, R3, RZ, 0x3c, !PT ;  /* 0x00000003001a7212 */ /* 0x000fe200078e3cff */
[----:B------:R-:W-:Y:S01]  /*82e0*/  UIMAD UR10, UR4, UR13, UR10 ;  /* 0x0000000d040a72a4 */ /* 0x000fe2000f8e020a */
[----:B------:R-:W-:-:S02]  /*82f0*/  IMAD R0, R23, 0x30, R153 ;  /* 0x0000003017007824 */ /* 0x000fc400078e0299 */
[----:B------:R-:W-:Y:S01]  /*8300*/  ULDC.64 UR12, c[0x0][0xae8] ;  /* 0x0002ba00000c7ab9 */ /* 0x000fe20000000a00 */
[----:B-1----:R-:W-:Y:S01]  /*8310*/  IMAD.U32 R29, RZ, RZ, UR42 ;  /* 0x0000002aff1d7e24 */ /* 0x002fe2000f8e00ff */
[----:B------:R-:W-:Y:S01]  /*8320*/  UIADD3 UR9, UR9, UR10, URZ ;  /* 0x0000000a09097290 */ /* 0x000fe2000fffe03f */
[----:B------:R-:W-:Y:S01]  /*8330*/  IMAD.U32 R36, RZ, RZ, UR42 ;  /* 0x0000002aff247e24 */ /* 0x000fe2000f8e00ff */
[----:B------:R-:W-:Y:S01]  /*8340*/  UIMAD UR4, UR18, UR12, URZ ;  /* 0x0000000c120472a4 */ /* 0x000fe2000f8e023f */
[----:B------:R-:W-:Y:S01]  /*8350*/  IMAD R29, R29, 0xc0, R0 ;  /* 0x000000c01d1d7824 */ /* 0x000fe200078e0200 */
[----:B------:R-:W-:Y:S01]  /*8360*/  UIMAD.WIDE.U32 UR8, UR43, UR12, UR8 ;  /* 0x0000000c2b0872a5 */ /* 0x000fe2000f8e0008 */
[----:B------:R-:W5:Y:S01]  /*8370*/  LD.E.128 R24, desc[UR48][R26.64] ;  /* 0x000000301a187980 */ /* 0x000f62000c101d00 */
[----:B------:R-:W-:Y:S01]  /*8380*/  UIMAD UR4, UR43, UR13, UR4 ;  /* 0x0000000d2b0472a4 */ /* 0x000fe2000f8e0204 */
[----:B------:R-:W-:Y:S01]  /*8390*/  IMAD.MOV.U32 R3, RZ, RZ, R29 ;  /* 0x000000ffff037224 */ /* 0x000fe200078e001d */
[----:B------:R-:W-:Y:S01]  /*83a0*/  ULDC.64 UR10, c[0x0][0xaf0] ;  /* 0x0002bc00000a7ab9 */ /* 0x000fe20000000a00 */
[----:B------:R-:W-:Y:S01]  /*83b0*/  @P1 IMAD.HI.U32 R0, R29, R20, RZ ;  /* 0x000000141d001227 */ /* 0x000fe200078e00ff */
[----:B------:R-:W-:Y:S01]  /*83c0*/  UIADD3 UR9, UR9, UR4, URZ ;  /* 0x0000000409097290 */ /* 0x000fe2000fffe03f */
[----:B------:R-:W-:Y:S01]  /*83d0*/  @!PT LDS RZ, [RZ] ;  /* 0x00000000fffff984 */ /* 0x000fe20000000800 */
[----:B------:R-:W-:Y:S01]  /*83e0*/  @!PT LDS RZ, [RZ] ;  /* 0x00000000fffff984 */ /* 0x000fe20000000800 */
[----:B------:R-:W-:Y:S01]  /*83f0*/  @!PT LDS RZ, [RZ] ;  /* 0x00000000fffff984 */ /* 0x000fe20000000800 */
[----:B------:R-:W-:Y:S01]  /*8400*/  @!PT LDS RZ, [RZ] ;  /* 0x00000000fffff984 */ /* 0x000fe20000000800 */
[----:B------:R1:W-:Y:S06]  /*8410*/  MEMBAR.ALL.CTA ;  /* 0x0000000000007992 */ /* 0x0003ec0000008000 */
[----:B-1----:R-:W1:Y:S01]  /*8420*/  FENCE.VIEW.ASYNC.S ;  /* 0x00000000000073c6 */ /* 0x002e620000000000 */
[----:B------:R-:W-:Y:S01]  /*8430*/  UIMAD UR4, UR19, UR10, URZ ;  /* 0x0000000a130472a4 */ /* 0x000fe2000f8e023f */
[----:B------:R-:W-:Y:S01]  /*8440*/  IMAD R36, R36, 0xc0, R153 ;  /* 0x000000c024247824 */ /* 0x000fe200078e0299 */
[----:B------:R-:W-:Y:S01]  /*8450*/  UIMAD.WIDE.U32 UR8, UR7, UR10, UR8 ;  /* 0x0000000a070872a5 */ /* 0x000fe2000f8e0008 */
[----:B------:R-:W-:Y:S01]  /*8460*/  SHF.R.S32.HI R38, RZ, 0x1f, R152 ;  /* 0x0000001fff267819 */ /* 0x000fe20000011498 */
[----:B------:R-:W-:Y:S01]  /*8470*/  UIMAD UR4, UR7, UR11, UR4 ;  /* 0x0000000b070472a4 */ /* 0x000fe2000f8e0204 */
[----:B0-----:R-:W-:-:S02]  /*8480*/  @P1 SHF.R.U32.HI R3, RZ, R21, R0 ;  /* 0x00000015ff031219 */ /* 0x001fc40000011600 */
[----:B------:R-:W-:Y:S01]  /*8490*/  ULDC.64 UR10, c[0x0][0xae0] ;  /* 0x0002b800000a7ab9 */ /* 0x000fe20000000a00 */
[----:B------:R-:W-:Y:S01]  /*84a0*/  UIADD3 UR4, UR9, UR4, URZ ;  /* 0x0000000409047290 */ /* 0x000fe2000fffe03f */
[--C-:B------:R-:W-:Y:S01]  /*84b0*/  SHF.R.S32.HI R0, RZ, 0x1f, R3.reuse ;  /* 0x0000001fff007819 */ /* 0x100fe20000011403 */
[----:B------:R-:W-:Y:S02]  /*84c0*/  IMAD.MOV R28, RZ, RZ, -R3 ;  /* 0x000000ffff1c7224 */ /* 0x000fe400078e0a03 */
        /* <DEDUP_REMOVED lines=12> */
[----:B------:R-:W-:-:S04]  /*8590*/  IMAD.WIDE.U32 R20, R29, UR8, R20 ;  /* 0x000000081d147c25 */ /* 0x000fc8000f8e0014 */
[----:B------:R-:W-:Y:S01]  /*85a0*/  IMAD R3, R29, UR9, R0 ;  /* 0x000000091d037c24 */ /* 0x000fe2000f8e0200 */
[----:B------:R-:W-:Y:S01]  /*85b0*/  ULDC.64 UR8, c[0x0][0xa80] ;  /* 0x0002a00000087ab9 */ /* 0x000fe20000000a00 */
[----:B------:R-:W-:Y:S02]  /*85c0*/  IADD3 R0, R36, 0x30, RZ ;  /* 0x0000003024007810 */ /* 0x000fe40007ffe0ff */
[----:B------:R-:W-:Y:S01]  /*85d0*/  IMAD.IADD R3, R21, 0x1, R3 ;  /* 0x0000000115037824 */ /* 0x000fe200078e0203 */
[----:B------:R-:W-:-:S04]  /*85e0*/  LEA R30, P0, R20, UR8, 0x1 ;  /* 0x00000008141e7c11 */ /* 0x000fc8000f8008ff */
[----:B------:R-:W-:Y:S01]  /*85f0*/  LEA.HI.X R34, R20, UR9, R3, 0x1, P0 ;  /* 0x0000000914227c11 */ /* 0x000fe200080f0c03 */
[----:B-1----:R-:W0:Y:S01]  /*8600*/  SHFL.IDX PT, R29, R30, RZ, 0x181f ;  /* 0x00181fff1e1d7589 */ /* 0x002e2200000e0000 */
[----:B------:R-:W-:Y:S01]  /*8610*/  ISETP.GE.AND P0, PT, R152, UR4, PT ;  /* 0x0000000498007c0c */ /* 0x000fe2000bf06270 */
[C---:B------:R-:W-:Y:S01]  /*8620*/  VIADD R3, R36.reuse, 0x60 ;  /* 0x0000006024037836 */ /* 0x040fe20000000000 */
[----:B------:R-:W-:Y:S01]  /*8630*/  UIADD3 UR4, UR39, 0x30820, URZ ;  /* 0x0003082027047890 */ /* 0x000fe2000fffe03f */
[----:B------:R-:W1:Y:S01]  /*8640*/  SHFL.IDX PT, R37, R30, 0x1, 0x181f ;  /* 0x00381f001e257f89 */ /* 0x000e6200000e0000 */
[-C--:B------:R-:W-:Y:S02]  /*8650*/  ISETP.GE.OR P1, PT, R36, R35.reuse, P0 ;  /* 0x000000232400720c */ /* 0x080fe40000726670 */
[-C--:B------:R-:W-:Y:S01]  /*8660*/  ISETP.GE.OR P2, PT, R0, R35.reuse, P0 ;  /* 0x000000230000720c */ /* 0x080fe20000746670 */
[----:B------:R-:W1:Y:S01]  /*8670*/  SHFL.IDX PT, R41, R30, 0x2, 0x181f ;  /* 0x00581f001e297f89 */ /* 0x000e6200000e0000 */
[-C--:B------:R-:W-:Y:S01]  /*8680*/  ISETP.GE.OR P3, PT, R3, R35.reuse, P0 ;  /* 0x000000230300720c */ /* 0x080fe20000766670 */
[----:B------:R-:W-:Y:S01]  /*8690*/  UPRMT UR4, URZ, 0x654, UR4 ;  /* 0x000006543f047896 */ /* 0x000fe20008000004 */
[----:B------:R-:W-:Y:S01]  /*86a0*/  VIADD R0, R36, 0x90 ;  /* 0x0000009024007836 */ /* 0x000fe20000000000 */
[----:B------:R-:W1:Y:S04]  /*86b0*/  SHFL.IDX PT, R21, R34, RZ, 0x181f ;  /* 0x00181fff22157589 */ /* 0x000e6800000e0000 */
[----:B------:R-:W1:Y:S01]  /*86c0*/  SHFL.IDX PT, R33, R34, 0x1, 0x181f ;  /* 0x00381f0022217f89 */ /* 0x000e6200000e0000 */
[----:B------:R-:W-:-:S02]  /*86d0*/  ISETP.GE.OR P0, PT, R0, R35, P0 ;  /* 0x000000230000720c */ /* 0x000fc40000706670 */
[----:B------:R-:W-:Y:S01]  /*86e0*/  SYNCS.ARRIVE.TRANS64.RED.A1T0 RZ, [UR4], RZ ;  /* 0x000000ffffff79a7 */ /* 0x000fe20008100404 */
[----:B------:R-:W1:Y:S01]  /*86f0*/  SHFL.IDX PT, R39, R34, 0x2, 0x181f ;  /* 0x00581f0022277f89 */ /* 0x000e6200000e0000 */
[----:B0-----:R-:W-:-:S03]  /*8700*/  @!P1 LEA R20, P4, R152, R29, 0x1 ;  /* 0x0000001d98149211 */ /* 0x001fc600078808ff */
[----:B------:R0:W0:Y:S01]  /*8710*/  SHFL.IDX PT, R3, R34, 0x3, 0x181f ;  /* 0x00781f0022037f89 */ /* 0x00002200000e0000 */
[----:B-1----:R-:W-:-:S03]  /*8720*/  @!P2 LEA R28, P5, R152, R37, 0x1 ;  /* 0x00000025981ca211 */ /* 0x002fc600078a08ff */
[----:B------:R1:W0:Y:S01]  /*8730*/  SHFL.IDX PT, R37, R30, 0x3, 0x181f ;  /* 0x00781f001e257f89 */ /* 0x00022200000e0000 */
[C---:B------:R-:W-:Y:S02]  /*8740*/  @!P3 LEA R32, P6, R152.reuse, R41, 0x1 ;  /* 0x000000299820b211 */ /* 0x040fe400078c08ff */
[C-C-:B------:R-:W-:Y:S02]  /*8750*/  @!P1 LEA.HI.X R21, R152.reuse, R21, R38.reuse, 0x1, P4 ;  /* 0x0000001598159211 */ /* 0x140fe400020f0c26 */
[C-C-:B------:R-:W-:Y:S02]  /*8760*/  @!P2 LEA.HI.X R29, R152.reuse, R33, R38.reuse, 0x1, P5 ;  /* 0x00000021981da211 */ /* 0x140fe400028f0c26 */
[----:B------:R-:W-:Y:S01]  /*8770*/  @!P3 LEA.HI.X R33, R152, R39, R38, 0x1, P6 ;  /* 0x000000279821b211 */ /* 0x000fe200030f0c26 */
[----:B--2---:R1:W-:Y:S04]  /*8780*/  @!P1 ST.E.128 desc[UR48][R20.64], R4 ;  /* 0x0000000414009985 */ /* 0x0043e8000c101d30 */
[----:B---3--:R1:W-:Y:S04]  /*8790*/  @!P2 ST.E.128 desc[UR48][R28.64], R8 ;  /* 0x000000081c00a985 */ /* 0x0083e8000c101d30 */
[----:B----4-:R1:W-:Y:S01]  /*87a0*/  @!P3 ST.E.128 desc[UR48][R32.64], R12 ;  /* 0x0000000c2000b985 */ /* 0x0103e2000c101d30 */
[----:B0-----:R-:W-:Y:S05]  /*87b0*/  @P0 BRA `(.L_x_12845) ;  /* 0x0000000800840947 */ /* 0x001fea0003800000 */
[----:B-1----:R-:W-:-:S04]  /*87c0*/  LEA R4, P0, R152, R37, 0x1 ;  /* 0x0000002598047211 */ /* 0x002fc800078008ff */
[----:B------:R-:W-:-:S05]  /*87d0*/  LEA.HI.X R5, R152, R3, R38, 0x1, P0 ;  /* 0x0000000398057211 */ /* 0x000fca00000f0c26 */
[----:B-----5:R0:W-:Y:S01]  /*87e0*/  ST.E.128 desc[UR48][R4.64], R24 ;  /* 0x0000001804007985 */ /* 0x0201e2000c101d30 */
[----:B------:R-:W-:Y:S05]  /*87f0*/  BRA `(.L_x_12845) ;  /* 0x0000000800747947 */ /* 0x000fea0003800000 */
.L_x_12843:
        /* <DEDUP_REMOVED lines=11> */
[----:B------:R-:W-:-:S03]  /*88b0*/  UISETP.NE.U32.AND UP1, UPT, UR8, URZ, UPT ;  /* 0x0000003f0800728c */ /* 0x000fc6000bf25070 */
[----:B------:R-:W2:Y:S01]  /*88c0*/  @P2 LDG.E R3, desc[UR48][R4.64] ;  /* 0x0000003004032981 */ /* 0x000ea2000c1e1900 */
[----:B------:R-:W-:Y:S01]  /*88d0*/  UISETP.NE.AND.EX UP1, UPT, UR9, URZ, UPT, UP1 ;  /* 0x0000003f0900728c */ /* 0x000fe2000bf25310 */
[----:B------:R-:W-:-:S05]  /*88e0*/  IMAD.U32 R0, RZ, RZ, UR4 ;  /* 0x00000004ff007e24 */ /* 0x000fca000f8e00ff */
[----:B------:R-:W-:-:S05]  /*88f0*/  PLOP3.LUT P3, PT, PT, PT, UP1, 0x80, 0x0 ;  /* 0x000000000000781c */ /* 0x000fca0003f6f018 */
[----:B------:R-:W-:-:S04]  /*8900*/  @UP1 ULEA UR8, UP2, UR40, UR8, 0x2 ;  /* 0x0000000828081291 */ /* 0x000fc8000f84103f */
[----:B------:R-:W-:Y:S02]  /*8910*/  @UP1 ULEA.HI.X UR9, UR40, UR9, UR41, 0x2, UP2 ;  /* 0x0000000928091291 */ /* 0x000fe400090f1429 */
[----:B------:R-:W-:-:S04]  /*8920*/  IMAD.U32 R6, RZ, RZ, UR8 ;  /* 0x00000008ff067e24 */ /* 0x000fc8000f8e00ff */
[----:B------:R-:W-:-:S05]  /*8930*/  IMAD.U32 R7, RZ, RZ, UR9 ;  /* 0x00000009ff077e24 */ /* 0x000fca000f8e00ff */
[----:B------:R1:W5:Y:S01]  /*8940*/  @P3 LDG.E R0, desc[UR48][R6.64] ;  /* 0x0000003006003981 */ /* 0x000362000c1e1900 */
[----:B0-----:R-:W-:Y:S01]  /*8950*/  ISETP.NE.AND P0, PT, R11, 0x1, PT ;  /* 0x000000010b00780c */ /* 0x001fe20003f05270 */
[----:B------:R-:W-:Y:S01]  /*8960*/  UMOV UR4, URZ ;  /* 0x0000003f00047c82 */ /* 0x000fe20008000000 */
[----:B------:R-:W-:Y:S01]  /*8970*/  USHF.R.S32.HI UR11, URZ, 0x1f, UR43 ;  /* 0x0000001f3f0b7899 */ /* 0x000fe2000801142b */
[----:B------:R-:W0:Y:S10]  /*8980*/  S2R R8, SR_TID.X ;  /* 0x0000000000087919 */ /* 0x000e340000002100 */
[----:B------:R-:W3:Y:S01]  /*8990*/  @P0 LDC R9, c[0x0][0xbec] ;  /* 0x0002fb00ff090b82 */ /* 0x000ee20000000800 */
[----:B0-----:R-:W-:-:S05]  /*89a0*/  VIADD R8, R8, 0xffffff80 ;  /* 0xffffff8008087836 */ /* 0x001fca0000000000 */
[----:B------:R-:W-:Y:S02]  /*89b0*/  ISETP.GE.AND P1, PT, R8, 0xc0, PT ;  /* 0x000000c00800780c */ /* 0x000fe40003f26270 */
[----:B--2---:R-:W-:-:S13]  /*89c0*/  @P2 R2UR UR4, R3 ;  /* 0x00000000030422ca */ /* 0x004fda00000e0000 */
[----:B------:R-:W-:Y:S01]  /*89d0*/  USHF.R.S32.HI UR10, URZ, 0x1f, UR4 ;  /* 0x0000001f3f0a7899 */ /* 0x000fe20008011404 */
[----:B-1-3--:R-:W-:Y:S11]  /*89e0*/  @P3 BRA `(.L_x_12846) ;  /* 0x0000000000103947 */ /* 0x00aff60003800000 */
[----:B------:R-:W-:Y:S05]  /*89f0*/  @!P2 BRA `(.L_x_12846) ;  /* 0x00000000000ca947 */ /* 0x000fea0003800000 */
[----:B------:R-:W2:Y:S04]  /*8a00*/  LDG.E R3, desc[UR48][R4.64] ;  /* 0x0000003004037981 */ /* 0x000ea8000c1e1900 */
[----:B-----5:R-:W2:Y:S02]  /*8a10*/  LDG.E R0, desc[UR48][R4.64+0x4] ;  /* 0x0000043004007981 */ /* 0x020ea4000c1e1900 */
[----:B--2---:R-:W-:-:S07]  /*8a20*/  IMAD.IADD R0, R0, 0x1, -R3 ;  /* 0x0000000100007824 */ /* 0x004fce00078e0a03 */
.L_x_12846:
[----:B------:R-:W-:Y:S01]  /*8a30*/  USEL UR40, UR40, URZ, !UP0 ;  /* 0x0000003f28287287 */ /* 0x000fe2000c000000 */
[----:B------:R-:W-:Y:S01]  /*8a40*/  BSSY B1, `(.L_x_12847) ;  /* 0x000002d000017945 */ /* 0x000fe20003800000 */
[----:B------:R-:W-:-:S03]  /*8a50*/  USEL UR41, UR41, URZ, !UP0 ;  /* 0x0000003f29297287 */ /* 0x000fc6000c000000 */
[----:B------:R-:W-:Y:S09]  /*8a60*/  @P1 BRA `(.L_x_12848) ;  /* 0x0000000000a81947 */ /* 0x000ff20003800000 */
[----:B------:R-:W0:Y:S01]  /*8a70*/  S2R R4, SR_TID.X ;  /* 0x0000000000047919 */ /* 0x000e220000002100 */
[----:B------:R-:W1:Y:S01]  /*8a80*/  LDC R6, c[0x0][0xbe8] ;  /* 0x0002fa00ff067b82 */ /* 0x000e620000000800 */
        /* <DEDUP_REMOVED lines=8> */
[----:B------:R-:W-:Y:S01]  /*8b10*/  UMOV UR8, UR4 ;  /* 0x0000000400087c82 */ /* 0x000fe20008000000 */
[----:B------:R-:W-:Y:S01]  /*8b20*/  UIMAD UR7, UR11, UR12, URZ ;  /* 0x0000000c0b0772a4 */ /* 0x000fe2000f8e023f */
[----:B------:R-:W-:Y:S02]  /*8b30*/  UMOV UR9, UR10 ;  /* 0x0000000a00097c82 */ /* 0x000fe40008000000 */
[----:B------:R-:W-:Y:S02]  /*8b40*/  UIMAD.WIDE.U32 UR8, UR43, UR12, UR8 ;  /* 0x0000000c2b0872a5 */ /* 0x000fe4000f8e0008 */
[----:B------:R-:W-:-:S03]  /*8b50*/  UIMAD UR7, UR43, UR13, UR7 ;  /* 0x0000000d2b0772a4 */ /* 0x000fc6000f8e0207 */
[----:B------:R-:W-:Y:S02]  /*8b60*/  ULDC.64 UR12, c[0x0][0xb98] ;  /* 0x0002e600000c7ab9 */ /* 0x000fe40000000a00 */
[----:B------:R-:W0:Y:S01]  /*8b70*/  @P1 LDC R4, c[0x0][0xbec] ;  /* 0x0002fb00ff041b82 */ /* 0x000e220000000800 */
[----:B------:R-:W-:Y:S02]  /*8b80*/  UIADD3 UR9, UR9, UR7, URZ ;  /* 0x0000000709097290 */ /* 0x000fe4000fffe03f */
[----:B------:R-:W-:Y:S02]  /*8b90*/  UIMAD UR7, UR41, UR12, URZ ;  /* 0x0000000c290772a4 */ /* 0x000fe4000f8e023f */
[----:B------:R-:W-:Y:S02]  /*8ba0*/  UIMAD.WIDE.U32 UR8, UR40, UR12, UR8 ;  /* 0x0000000c280872a5 */ /* 0x000fe4000f8e0008 */
[----:B------:R-:W-:Y:S01]  /*8bb0*/  UIMAD UR7, UR40, UR13, UR7 ;  /* 0x0000000d280772a4 */ /* 0x000fe2000f8e0207 */
[----:B------:R-:W1:Y:S02]  /*8bc0*/  @P1 LDC R8, c[0x0][0xbf0] ;  /* 0x0002fc00ff081b82 */ /* 0x000e640000000800 */
[----:B------:R-:W-:Y:S01]  /*8bd0*/  ULDC.64 UR12, c[0x0][0xb88] ;  /* 0x0002e200000c7ab9 */ /* 0x000fe20000000a00 */
[----:B0-----:R-:W-:-:S04]  /*8be0*/  @P1 IMAD.HI.U32 R3, R5, R4, RZ ;  /* 0x0000000405031227 */ /* 0x001fc800078e00ff */
[----:B------:R-:W-:Y:S01]  /*8bf0*/  IMAD.MOV.U32 R4, RZ, RZ, R5 ;  /* 0x000000ffff047224 */ /* 0x000fe200078e0005 */
        /* <DEDUP_REMOVED lines=17> */
.L_x_12848:
[----:B------:R-:W-:Y:S05]  /*8d10*/  BSYNC B1 ;  /* 0x0000000000017941 */ /* 0x000fea0003800000 */
.L_x_12847:
[----:B------:R-:W1:Y:S01]  /*8d20*/  @P0 LDC R5, c[0x0][0xbf0] ;  /* 0x0002fc00ff050b82 */ /* 0x000e620000000800 */
[----:B------:R-:W-:Y:S01]  /*8d30*/  ULDC.64 UR12, c[0x0][0xaa0] ;  /* 0x0002a800000c7ab9 */ /* 0x000fe20000000a00 */
[----:B0-----:R-:W-:Y:S01]  /*8d40*/  IMAD.U32 R6, RZ, RZ, UR42 ;  /* 0x0000002aff067e24 */ /* 0x001fe2000f8e00ff */
[----:B------:R-:W-:Y:S01]  /*8d50*/  UIMAD UR7, UR10, UR12, URZ ;  /* 0x0000000c0a0772a4 */ /* 0x000fe2000f8e023f */
[----:B------:R-:W-:Y:S01]  /*8d60*/  IMAD R3, R23, 0x30, R153 ;  /* 0x0000003017037824 */ /* 0x000fe200078e0299 */
[----:B------:R-:W-:Y:S01]  /*8d70*/  UIMAD.WIDE.U32 UR8, UR4, UR12, URZ ;  /* 0x0000000c040872a5 */ /* 0x000fe2000f8e003f */
[----:B-----5:R-:W-:Y:S01]  /*8d80*/  IMAD R29, R0, R11, RZ ;  /* 0x0000000b001d7224 */ /* 0x020fe200078e02ff */
[----:B------:R-:W-:Y:S01]  /*8d90*/  UIMAD UR7, UR4, UR13, UR7 ;  /* 0x0000000d040772a4 */ /* 0x000fe2000f8e0207 */
[----:B------:R-:W-:Y:S01]  /*8da0*/  IMAD R6, R6, 0xc0, R3 ;  /* 0x000000c006067824 */ /* 0x000fe200078e0203 */
[----:B------:R-:W-:Y:S01]  /*8db0*/  SHF.R.S32.HI R12, RZ, 0x1f, R152 ;  /* 0x0000001fff0c7819 */ /* 0x000fe20000011498 */
        /* <DEDUP_REMOVED lines=21> */
[----:B------:R-:W-:Y:S01]  /*8f10*/  SHF.R.S32.HI R6, RZ, 0x1f, R7 ;  /* 0x0000001fff067819 */ /* 0x000fe20000011407 */
[----:B------:R-:W-:Y:S01]  /*8f20*/  IMAD.U32 R5, RZ, RZ, UR4 ;  /* 0x00000004ff057e24 */ /* 0x000fe2000f8e00ff */
[----:B------:R-:W-:Y:S01]  /*8f30*/  ULDC.64 UR8, c[0x0][0xad8] ;  /* 0x0002b60000087ab9 */ /* 0x000fe20000000a00 */
[C---:B------:R-:W-:Y:S01]  /*8f40*/  IMAD R9, R3.reuse, UR11, R8 ;  /* 0x0000000b03097c24 */ /* 0x040fe2000f8e0208 */
[----:B------:R-:W-:Y:S01]  /*8f50*/  ULDC UR4, c[0x0][0xac8] ;  /* 0x0002b20000047ab9 */ /* 0x000fe20000000800 */
[----:B------:R-:W-:-:S04]  /*8f60*/  IMAD.WIDE.U32 R4, R3, UR10, R4 ;  /* 0x0000000a03047c25 */ /* 0x000fc8000f8e0004 */
[----:B------:R-:W-:Y:S02]  /*8f70*/  IMAD R6, R6, UR8, RZ ;  /* 0x0000000806067c24 */ /* 0x000fe4000f8e02ff */
[----:B------:R-:W-:Y:S02]  /*8f80*/  IMAD.IADD R5, R5, 0x1, R9 ;  /* 0x0000000105057824 */ /* 0x000fe400078e0209 */
[C---:B------:R-:W-:Y:S02]  /*8f90*/  IMAD R3, R7.reuse, UR9, R6 ;  /* 0x0000000907037c24 */ /* 0x040fe4000f8e0206 */
[----:B------:R-:W-:Y:S01]  /*8fa0*/  IMAD.WIDE.U32 R4, R7, UR8, R4 ;  /* 0x0000000807047c25 */ /* 0x000fe2000f8e0004 */
[----:B------:R-:W-:-:S03]  /*8fb0*/  ULDC.64 UR8, c[0x0][0xa80] ;  /* 0x0002a00000087ab9 */ /* 0x000fc60000000a00 */
[----:B------:R-:W-:Y:S01]  /*8fc0*/  IMAD.IADD R3, R5, 0x1, R3 ;  /* 0x0000000105037824 */ /* 0x000fe200078e0203 */
[----:B------:R-:W-:Y:S01]  /*8fd0*/  LEA R5, P0, R4, UR8, 0x1 ;  /* 0x0000000804057c11 */ /* 0x000fe2000f8008ff */
[----:B------:R-:W-:-:S03]  /*8fe0*/  IMAD.U32 R8, RZ, RZ, UR42 ;  /* 0x0000002aff087e24 */ /* 0x000fc6000f8e00ff */
[----:B------:R-:W-:Y:S01]  /*8ff0*/  LEA.HI.X R10, R4, UR9, R3, 0x1, P0 ;  /* 0x00000009040a7c11 */ /* 0x000fe200080f0c03 */
[----:B------:R-:W0:Y:S01]  /*9000*/  SHFL.IDX PT, R9, R5, RZ, 0x181f ;  /* 0x00181fff05097589 */ /* 0x000e2200000e0000 */
[----:B------:R-:W-:Y:S01]  /*9010*/  IMAD R6, R8, 0xc0, R153 ;  /* 0x000000c008067824 */ /* 0x000fe200078e0299 */
[----:B------:R-:W-:Y:S02]  /*9020*/  ISETP.GE.AND P0, PT, R152, UR4, PT ;  /* 0x0000000498007c0c */ /* 0x000fe4000bf06270 */
[----:B------:R-:W1:Y:S01]  /*9030*/  SHFL.IDX PT, R13, R5, 0x1, 0x181f ;  /* 0x00381f00050d7f89 */ /* 0x000e6200000e0000 */
[C---:B------:R-:W-:Y:S01]  /*9040*/  VIADD R0, R6.reuse, 0x30 ;  /* 0x0000003006007836 */ /* 0x040fe20000000000 */
[CC--:B------:R-:W-:Y:S01]  /*9050*/  ISETP.GE.OR P3, PT, R6.reuse, R29.reuse, P0 ;  /* 0x0000001d0600720c */ /* 0x0c0fe20000766670 */
[C---:B------:R-:W-:Y:S01]  /*9060*/  VIADD R3, R6.reuse, 0x60 ;  /* 0x0000006006037836 */ /* 0x040fe20000000000 */
[----:B------:R-:W2:Y:S01]  /*9070*/  SHFL.IDX PT, R21, R5, 0x2, 0x181f ;  /* 0x00581f0005157f89 */ /* 0x000ea200000e0000 */
[----:B------:R-:W-:Y:S01]  /*9080*/  VIADD R4, R6, 0x90 ;  /* 0x0000009006047836 */ /* 0x000fe20000000000 */
[----:B------:R-:W-:-:S02]  /*9090*/  ISETP.GE.OR P2, PT, R0, R29, P0 ;  /* 0x0000001d0000720c */ /* 0x000fc40000746670 */
[----:B------:R-:W3:Y:S01]  /*90a0*/  SHFL.IDX PT, R7, R10, RZ, 0x181f ;  /* 0x00181fff0a077589 */ /* 0x000ee200000e0000 */
[-C--:B------:R-:W-:Y:S02]  /*90b0*/  ISETP.GE.OR P1, PT, R3, R29.reuse, P0 ;  /* 0x0000001d0300720c */ /* 0x080fe40000726670 */
[----:B------:R-:W-:Y:S01]  /*90c0*/  ISETP.GE.OR P0, PT, R4, R29, P0 ;  /* 0x0000001d0400720c */ /* 0x000fe20000706670 */
[----:B------:R3:W4:Y:S04]  /*90d0*/  SHFL.IDX PT, R27, R5, 0x3, 0x181f ;  /* 0x00781f00051b7f89 */ /* 0x00072800000e0000 */
[----:B------:R-:W4:Y:S04]  /*90e0*/  SHFL.IDX PT, R11, R10, 0x1, 0x181f ;  /* 0x00381f000a0b7f89 */ /* 0x000f2800000e0000 */
[----:B------:R-:W4:Y:S01]  /*90f0*/  SHFL.IDX PT, R15, R10, 0x2, 0x181f ;  /* 0x00581f000a0f7f89 */ /* 0x000f2200000e0000 */
[----:B0-----:R-:W-:-:S03]  /*9100*/  @!P3 LEA R4, P6, R152, R9, 0x1 ;  /* 0x000000099804b211 */ /* 0x001fc600078c08ff */
[----:B------:R4:W0:Y:S01]  /*9110*/  SHFL.IDX PT, R25, R10, 0x3, 0x181f ;  /* 0x00781f000a197f89 */ /* 0x00082200000e0000 */
[C---:B-1----:R-:W-:Y:S02]  /*9120*/  @!P2 LEA R6, P5, R152.reuse, R13, 0x1 ;  /* 0x0000000d9806a211 */ /* 0x042fe400078a08ff */
[C---:B--2---:R-:W-:Y:S02]  /*9130*/  @!P1 LEA R8, P4, R152.reuse, R21, 0x1 ;  /* 0x0000001598089211 */ /* 0x044fe400078808ff */
[C---:B---3--:R-:W-:Y:S02]  /*9140*/  @!P3 LEA.HI.X R5, R152.reuse, R7, R12, 0x1, P6 ;  /* 0x000000079805b211 */ /* 0x048fe400030f0c0c */
[----:B----4-:R-:W-:-:S03]  /*9150*/  @!P0 LEA R10, P6, R152, R27, 0x1 ;  /* 0x0000001b980a8211 */ /* 0x010fc600078c08ff */
[----:B------:R2:W-:Y:S01]  /*9160*/  @!P3 ST.E.128 desc[UR48][R4.64], RZ ;  /* 0x000000ff0400b985 */ /* 0x0005e2000c101d30 */
[C-C-:B------:R-:W-:Y:S02]  /*9170*/  @!P2 LEA.HI.X R7, R152.reuse, R11, R12.reuse, 0x1, P5 ;  /* 0x0000000b9807a211 */ /* 0x140fe400028f0c0c */
[----:B------:R-:W-:-:S03]  /*9180*/  @!P1 LEA.HI.X R9, R152, R15, R12, 0x1, P4 ;  /* 0x0000000f98099211 */ /* 0x000fc600020f0c0c */
[----:B------:R2:W-:Y:S01]  /*9190*/  @!P2 ST.E.128 desc[UR48][R6.64], RZ ;  /* 0x000000ff0600a985 */ /* 0x0005e2000c101d30 */
[----:B0-----:R-:W-:-:S03]  /*91a0*/  @!P0 LEA.HI.X R11, R152, R25, R12, 0x1, P6 ;  /* 0x00000019980b8211 */ /* 0x001fc600030f0c0c */
[----:B------:R2:W-:Y:S04]  /*91b0*/  @!P1 ST.E.128 desc[UR48][R8.64], RZ ;  /* 0x000000ff08009985 */ /* 0x0005e8000c101d30 */
[----:B------:R2:W-:Y:S02]  /*91c0*/  @!P0 ST.E.128 desc[UR48][R10.64], RZ ;  /* 0x000000ff0a008985 */ /* 0x0005e4000c101d30 */
.L_x_12845:
[----:B------:R-:W-:Y:S05]  /*91d0*/  BSYNC B0 ;  /* 0x0000000000007941 */ /* 0x000fea0003800000 */
.L_x_12842:
[----:B------:R-:W-:Y:S02]  /*91e0*/  ULDC UR4, c[0x0][0xc3c] ;  /* 0x00030f0000047ab9 */ /* 0x000fe40000000800 */
[----:B------:R-:W-:-:S13]  /*91f0*/  ISETP.GE.AND P0, PT, R31, UR4, PT ;  /* 0x000000041f007c0c */ /* 0x000fda000bf06270 */
[----:B------:R-:W-:Y:S05]  /*9200*/  @!P0 BRA `(.L_x_12849) ;  /* 0xffffff7c00648947 */ /* 0x000fea000383ffff */
[----:B------:R-:W-:Y:S05]  /*9210*/  EXIT ;  /* 0x000000000000794d */ /* 0x000fea0003800000 */
.L_x_12818:
        /* <DEDUP_REMOVED lines=16> */
.L_x_12850:
        /* <DEDUP_REMOVED lines=42> */
.L_x_12856:
        /* <DEDUP_REMOVED lines=12> */
.L_x_12855:
[----:B------:R-:W-:Y:S05]  /*9680*/  BSYNC B0 ;  /* 0x0000000000007941 */ /* 0x000fea0003800000 */
.L_x_12854:
        /* <DEDUP_REMOVED lines=21> */
.L_x_12852:
        /* <DEDUP_REMOVED lines=15> */
.L_x_12857:
        /* <DEDUP_REMOVED lines=28> */
.L_x_12853:
[----:B------:R-:W-:Y:S02]  /*9a90*/  IMAD.MOV.U32 R17, RZ, RZ, RZ ;  /* 0x000000ffff117224 */ /* 0x000fe400078e00ff */
[----:B------:R-:W-:Y:S02]  /*9aa0*/  IMAD.U32 R16, RZ, RZ, UR6 ;  /* 0x00000006ff107e24 */ /* 0x000fe4000f8e00ff */
[----:B------:R-:W-:-:S07]  /*9ab0*/  IMAD.MOV.U32 R18, RZ, RZ, RZ ;  /* 0x000000ffff127224 */ /* 0x000fce00078e00ff */
.L_x_12858:
[----:B------:R-:W-:-:S13]  /*9ac0*/  ISETP.NE.AND P0, PT, R5, RZ, PT ;  /* 0x000000ff0500720c */ /* 0x000fda0003f05270 */
[----:B------:R-:W0:Y:S01]  /*9ad0*/  @!P0 S2R R3, SR_CgaCtaId ;  /* 0x0000000000038919 */ /* 0x000e220000008800 */
[----:B------:R-:W-:-:S04]  /*9ae0*/  @!P0 MOV R0, 0x400 ;  /* 0x0000040000008802 */ /* 0x000fc80000000f00 */
[----:B0-----:R-:W-:-:S05]  /*9af0*/  @!P0 LEA R0, R3, R0, 0x18 ;  /* 0x0000000003008211 */ /* 0x001fca00078ec0ff */
[----:B------:R1:W-:Y:S01]  /*9b00*/  @!P0 STS.128 [R0+0x308d0], R16 ;  /* 0x0308d01000008388 */ /* 0x0003e20000000c00 */
[----:B------:R-:W-:Y:S06]  /*9b10*/  BAR.ARV 0x5, 0x200 ;  /* 0x0148000000007b1d */ /* 0x000fec0000002000 */
.L_x_12851:
[----:B------:R2:W-:Y:S01]  /*9b20*/  STL [R1+0x30], RZ ;  /* 0x000030ff01007387 */ /* 0x0005e20000100800 */
[----:B------:R-:W-:Y:S01]  /*9b30*/  ULDC UR4, c[0x0][0xc3c] ;  /* 0x00030f0000047ab9 */ /* 0x000fe20000000800 */
[----:B------:R-:W-:Y:S01]  /*9b40*/  MOV R26, 0x1 ;  /* 0x00000001001a7802 */ /* 0x000fe20000000f00 */
[----:B------:R-:W-:Y:S01]  /*9b50*/  IMAD.MOV.U32 R23, RZ, RZ, RZ ;  /* 0x000000ffff177224 */ /* 0x000fe200078e00ff */
[----:B0-----:R-:W-:-:S13]  /*9b60*/  ISETP.GE.AND P0, PT, R19, UR4, PT ;  /* 0x0000000413007c0c */ /* 0x001fda000bf06270 */
        /* <DEDUP_REMOVED lines=15> */
[----:B------:R-:W-:Y:S02]  /*9c60*/  LOP3.LUT R2, R0, 0x1f8, RZ, 0xc0, !PT ;  /* 0x000001f800027812 */ /* 0x000fe400078ec0ff */
[----:B------:R-:W-:Y:S02]  /*9c70*/  SHF.R.U32.HI R4, RZ, 0x3, R4 ;  /* 0x00000003ff047819 */ /* 0x000fe40000011604 */
[----:B------:R-:W-:-:S04]  /*9c80*/  LOP3.LUT R2, R2, 0x38, R5, 0x78, !PT ;  /* 0x0000003802027812 */ /* 0x000fc800078e7805 */
[----:B------:R-:W-:Y:S01]  /*9c90*/  LOP3.LUT R3, R2, 0x200, R3, 0xf8, !PT ;  /* 0x0000020002037812 */ /* 0x000fe200078ef803 */
[----:B------:R-:W-:-:S04]  /*9ca0*/  IMAD.SHL.U32 R2, R5, 0x10, RZ ;  /* 0x0000001005027824 */ /* 0x000fc800078e00ff */
[----:B------:R-:W-:Y:S01]  /*9cb0*/  IMAD R0, R3, 0x2, R22 ;  /* 0x0000000203007824 */ /* 0x000fe200078e0216 */
[----:B------:R-:W-:-:S04]  /*9cc0*/  LOP3.LUT R2, R4, 0x70, R2, 0xf8, !PT ;  /* 0x0000007004027812 */ /* 0x000fc800078ef802 */
[----:B------:R3:W-:Y:S03]  /*9cd0*/  STL [R1+0x4], R0 ;  /* 0x0000040001007387 */ /* 0x0007e60000100800 */
.L_x_12949:
[----:B0-----:R-:W0:Y:S02]  /*9ce0*/  LDC.64 R2, c[0x0][0xc88] ;  /* 0x00032200ff027b82 */ /* 0x001e240000000a00 */
[----:B0-----:R-:W-:-:S05]  /*9cf0*/  IMAD.WIDE R2, R19, 0x4, R2 ;  /* 0x0000000413027825 */ /* 0x001fca00078e0202 */
[----:B------:R-:W2:Y:S01]  /*9d00*/  LDG.E R10, desc[UR48][R2.64] ;  /* 0x00000030020a7981 */ /* 0x000ea2000c1e1900 */
[----:B------:R-:W-:Y:S05]  /*9d10*/  YIELD ;  /* 0x0000000000007946 */ /* 0x000fea0003800000 */
[----:B------:R-:W-:Y:S01]  /*9d20*/  ULDC.64 UR4, c[0x0][0xa28] ;  /* 0x00028a0000047ab9 */ /* 0x000fe20000000a00 */
[----:B---3--:R-:W-:Y:S01]  /*9d30*/  IMAD.MOV.U32 R0, RZ, RZ, RZ ;  /* 0x000000ffff007224 */ /* 0x008fe200078e00ff */
[----:B------:R-:W-:Y:S01]  /*9d40*/  ISETP.NE.U32.AND P0, PT, RZ, UR4, PT ;  /* 0x00000004ff007c0c */ /* 0x000fe2000bf05070 */
[----:B------:R-:W-:Y:S01]  /*9d50*/  IMAD.MOV.U32 R6, RZ, RZ, RZ ;  /* 0x000000ffff067224 */ /* 0x000fe200078e00ff */
[----:B------:R-:W-:Y:S01]  /*9d60*/  ULDC.64 UR6, c[0x0][0xa18] ;  /* 0x0002860000067ab9 */ /* 0x000fe20000000a00 */
[----:B------:R-:W-:Y:S01]  /*9d70*/  ULDC.64 UR8, c[0x0][0xa08] ;  /* 0x0002820000087ab9 */ /* 0x000fe20000000a00 */
[----:B------:R-:W-:-:S02]  /*9d80*/  ISETP.NE.AND.EX P0, PT, RZ, UR5, PT, P0 ;  /* 0x00000005ff007c0c */ /* 0x000fc4000bf05300 */
[----:B-12---:R-:W-:Y:S01]  /*9d90*/  SHF.R.S32.HI R4, RZ, 0x1f, R10 ;  /* 0x0000001fff047819 */ /* 0x006fe2000001140a */
        /* <DEDUP_REMOVED lines=40> */
[----:B0-----:R-:W2:Y:S02]  /*a020*/  LDG.E R8, desc[UR48][R2.64+0x4] ;  /* 0x0000043002087981 */ /* 0x001ea4000c1e1900 */
[----:B--2---:R-:W-:-:S05]  /*a030*/  IMAD.IADD R2, R8, 0x1, -R7 ;  /* 0x0000000108027824 */ /* 0x004fca00078e0a07 */
[----:B------:R1:W-:Y:S02]  /*a040*/  STL [R1+0x24], R2 ;  /* 0x0000240201007387 */ /* 0x0003e40000100800 */
.L_x_12860:
        /* <DEDUP_REMOVED lines=10> */
.L_x_12861:
[----:B------:R-:W-:Y:S05]  /*a0f0*/  @!P0 BRA `(.L_x_12862) ;  /* 0x00000000000c8947 */ /* 0x000fea0003800000 */
[----:B------:R-:W2:Y:S04]  /*a100*/  LDG.E R6, desc[UR48][R4.64] ;  /* 0x0000003004067981 */ /* 0x000ea8000c1e1900 */
[----:B------:R-:W2:Y:S02]  /*a110*/  LDG.E R3, desc[UR48][R4.64+0x4] ;  /* 0x0000043004037981 */ /* 0x000ea4000c1e1900 */
[----:B--2---:R-:W-:-:S07]  /*a120*/  IMAD.IADD R6, R3, 0x1, -R6 ;  /* 0x0000000103067824 */ /* 0x004fce00078e0a06 */
.L_x_12862:
[----:B-1---5:R-:W-:Y:S01]  /*a130*/  IMAD.IADD R2, R6, 0x1, -R0 ;  /* 0x0000000106027824 */ /* 0x022fe200078e0a00 */
[----:B------:R-:W-:Y:S03]  /*a140*/  BSSY B7, `(.L_x_12863) ;  /* 0x000035b000077945 */ /* 0x000fe60003800000 */
[C---:B------:R-:W-:Y:S01]  /*a150*/  VIADD R0, R2.reuse, 0xbf ;  /* 0x000000bf02007836 */ /* 0x040fe20000000000 */
[----:B------:R1:W-:Y:S01]  /*a160*/  STL [R1+0x20], R2 ;  /* 0x0000200201007387 */ /* 0x0003e20000100800 */
[----:B------:R-:W-:Y:S02]  /*a170*/  ISETP.GT.AND P0, PT, R2, RZ, PT ;  /* 0x000000ff0200720c */ /* 0x000fe40003f04270 */
[----:B------:R-:W-:-:S05]  /*a180*/  IMAD.HI R0, R0, 0x2aaaaaab, RZ ;  /* 0x2aaaaaab00007827 */ /* 0x000fca00078e02ff */
[----:B------:R-:W-:-:S04]  /*a190*/  SHF.R.U32.HI R3, RZ, 0x1f, R0 ;  /* 0x0000001fff037819 */ /* 0x000fc80000011600 */
[----:B------:R-:W-:-:S05]  /*a1a0*/  LEA.HI.SX32 R0, R0, R3, 0x1b ;  /* 0x0000000300007211 */ /* 0x000fca00078fdaff */
[----:B------:R1:W-:Y:S01]  /*a1b0*/  STL [R1+0x10], R0 ;  /* 0x0000100001007387 */ /* 0x0003e20000100800 */
[----:B------:R-:W-:Y:S05]  /*a1c0*/  @P0 BRA `(.L_x_12864) ;  /* 0x0000000000440947 */ /* 0x000fea0003800000 */
[----:B-1----:R-:W1:Y:S02]  /*a1d0*/  S2R R2, SR_TID.X ;  /* 0x0000000000027919 */ /* 0x002e640000002100 */
[----:B-1----:R-:W-:-:S04]  /*a1e0*/  LOP3.LUT R2, R2, 0x7f, RZ, 0xc0, !PT ;  /* 0x0000007f02027812 */ /* 0x002fc800078ec0ff */
[----:B------:R-:W-:-:S13]  /*a1f0*/  ISETP.NE.AND P0, PT, R2, RZ, PT ;  /* 0x000000ff0200720c */ /* 0x000fda0003f05270 */
[----:B------:R-:W-:Y:S05]  /*a200*/  @P0 BRA `(.L_x_12865) ;  /* 0x0000003400380947 */ /* 0x000fea0003800000 */
[----:B------:R-:W1:Y:S01]  /*a210*/  S2R R5, SR_LANEID ;  /* 0x0000000000057919 */ /* 0x000e620000000000 */
[----:B------:R-:W-:Y:S01]  /*a220*/  VOTEU.ANY UR4, UPT, PT ;  /* 0x0000000000047886 */ /* 0x000fe200038e0100 */
[----:B------:R-:W2:Y:S01]  /*a230*/  LDC.64 R2, c[0x0][0xc60] ;  /* 0x00031800ff027b82 */ /* 0x000ea20000000a00 */
[----:B------:R-:W1:Y:S02]  /*a240*/  FLO.U32 R0, UR4 ;  /* 0x0000000400007d00 */ /* 0x000e6400080e0000 */
[----:B-1----:R-:W-:-:S06]  /*a250*/  ISETP.EQ.U32.AND P0, PT, R0, R5, PT ;  /* 0x000000050000720c */ /* 0x002fcc0003f02070 */
[----:B------:R-:W2:Y:S07]  /*a260*/  POPC R5, UR4 ;  /* 0x0000000400057d09 */ /* 0x000eae0008000000 */
[----:B--2---:R-:W2:Y:S01]  /*a270*/  @P0 ATOMG.E.ADD.STRONG.GPU PT, R3, desc[UR48][R2.64], R5 ;  /* 0x00000005020309a8 */ /* 0x004ea200081ee1f0 */
[----:B------:R-:W1:Y:S02]  /*a280*/  S2R R4, SR_LTMASK ;  /* 0x0000000000047919 */ /* 0x000e640000003900 */
[----:B-1----:R-:W-:-:S04]  /*a290*/  LOP3.LUT R4, R4, UR4, RZ, 0xc0, !PT ;  /* 0x0000000404047c12 */ /* 0x002fc8000f8ec0ff */
[----:B------:R-:W1:Y:S01]  /*a2a0*/  POPC R7, R4 ;  /* 0x0000000400077309 */ /* 0x000e620000000000 */
[----:B--2---:R-:W1:Y:S02]  /*a2b0*/  SHFL.IDX PT, R0, R3, R0, 0x1f ;  /* 0x00001f0003007589 */ /* 0x004e6400000e0000 */
[----:B-1----:R-:W-:Y:S01]  /*a2c0*/  IADD3 R16, R0, UR37, R7 ;  /* 0x0000002500107c10 */ /* 0x002fe2000fffe007 */
[----:B------:R-:W-:Y:S06]  /*a2d0*/  BRA `(.L_x_12865) ;  /* 0x0000003400047947 */ /* 0x000fec0003800000 */
.L_x_12864:
        /* <DEDUP_REMOVED lines=15> */
[----:B0-----:R-:W-:Y:S02]  /*a3d0*/  IMAD.MOV.U32 R8, RZ, RZ, 0x70 ;  /* 0x00000070ff087424 */ /* 0x001fe400078e00ff */
[----:B------:R-:W-:Y:S02]  /*a3e0*/  IMAD.MOV.U32 R12, RZ, RZ, 0x1 ;  /* 0x00000001ff0c7424 */ /* 0x000fe400078e00ff */
[----:B------:R-:W-:-:S07]  /*a3f0*/  IMAD.MOV.U32 R13, RZ, RZ, RZ ;  /* 0x000000ffff0d7224 */ /* 0x000fce00078e00ff */
[----:B------:R-:W-:-:S07]  /*a400*/  LEPC R20, `(.L_x_12867) ;  /* 0x000000001014794e */ /* 0x000fce0000000000 */
[----:B-1----:R-:W-:Y:S05]  /*a410*/  CALL.ABS.NOINC R2 ;  /* 0x0000000002007343 */ /* 0x002fea0003c00000 */
.L_x_12867:
[----:B------:R-:W-:Y:S05]  /*a420*/  BSYNC B6 ;  /* 0x0000000000067941 */ /* 0x000fea0003800000 */
.L_x_12866:
        /* <DEDUP_REMOVED lines=15> */
[----:B0-----:R-:W-:Y:S02]  /*a520*/  IMAD.MOV.U32 R8, RZ, RZ, 0x70 ;  /* 0x00000070ff087424 */ /* 0x001fe400078e00ff */
[----:B------:R-:W-:Y:S02]  /*a530*/  IMAD.MOV.U32 R12, RZ, RZ, 0x1 ;  /* 0x00000001ff0c7424 */ /* 0x000fe400078e00ff */
[----:B-1----:R-:W-:-:S07]  /*a540*/  IMAD.MOV.U32 R13, RZ, RZ, RZ ;  /* 0x000000ffff0d7224 */ /* 0x002fce00078e00ff */
[----:B------:R-:W-:-:S07]  /*a550*/  LEPC R20, `(.L_x_12870) ;  /* 0x000000001014794e */ /* 0x000fce0000000000 */
[----:B--2---:R-:W-:Y:S05]  /*a560*/  CALL.ABS.NOINC R2 ;  /* 0x0000000002007343 */ /* 0x004fea0003c00000 */
.L_x_12870:
        /* <DEDUP_REMOVED lines=16> */
.L_x_12869:
[----:B------:R-:W-:Y:S05]  /*a670*/  BSYNC B6 ;  /* 0x0000000000067941 */ /* 0x000fea0003800000 */
.L_x_12868:
        /* <DEDUP_REMOVED lines=23> */
.L_x_12965:
        /* <DEDUP_REMOVED lines=8> */
.L_x_12968:
        /* <DEDUP_REMOVED lines=22> */
.L_x_12874:
[----:B-1----:R-:W-:Y:S01]  /*a9d0*/  IMAD R0, R23, 0x8, R22 ;  /* 0x0000000817007824 */ /* 0x002fe200078e0216 */
[----:B--2---:R-:W-:-:S04]  /*a9e0*/  SHF.L.U32 R2, R26, 0x1f, RZ ;  /* 0x0000001f1a027819 */ /* 0x004fc800000006ff */
[----:B------:R-:W1:Y:S02]  /*a9f0*/  SYNCS.PHASECHK.TRANS64.TRYWAIT P0, [R0+URZ+0x30840], R2 ;  /* 0x03084002000075a7 */ /* 0x000e64000800017f */
[----:B-1----:R-:W-:Y:S05]  /*aa00*/  @!P0 BRA `(.L_x_12875) ;  /* 0x0000003c00688947 */ /* 0x002fea0003800000 */
.L_x_12969:
        /* <DEDUP_REMOVED lines=11> */
.L_x_12876:
[----:B------:R-:W-:Y:S01]  /*aac0*/  R2UR UR9, R0 ;  /* 0x00000000000972ca */ /* 0x000fe200000e0000 */
[----:B-1----:R-:W-:Y:S01]  /*aad0*/  IMAD R0, R23, 0x6000, R22 ;  /* 0x0000600017007824 */ /* 0x002fe200078e0216 */
[----:B------:R-:W-:Y:S01]  /*aae0*/  R2UR UR11, R27 ;  /* 0x000000001b0b72ca */ /* 0x000fe200000e0000 */
[----:B------:R-:W-:Y:S01]  /*aaf0*/  UIADD3 UR6, UP0, UR38, 0x370, URZ ;  /* 0x0000037026067890 */ /* 0x000fe2000ff1e03f */
[----:B------:R-:W-:Y:S01]  /*ab00*/  R2UR UR4, R28 ;  /* 0x000000001c0472ca */ /* 0x000fe200000e0000 */
[----:B------:R-:W-:Y:S01]  /*ab10*/  UMOV UR5, 0x14f00000 ;  /* 0x14f0000000057882 */ /* 0x000fe20000000000 */
[----:B------:R-:W-:Y:S01]  /*ab20*/  R2UR UR8, R0 ;  /* 0x00000000000872ca */ /* 0x000fe200000e0000 */
[----:B------:R-:W-:Y:S01]  /*ab30*/  UIADD3.X UR7, URZ, UR39, URZ, UP0, !UPT ;  /* 0x000000273f077290 */ /* 0x000fe200087fe43f */
[----:B------:R-:W-:Y:S01]  /*ab40*/  R2UR UR12, R18 ;  /* 0x00000000120c72ca */ /* 0x000fe200000e0000 */
[----:B------:R-:W-:Y:S01]  /*ab50*/  UMOV UR10, URZ ;  /* 0x0000003f000a7c82 */ /* 0x000fe20008000000 */
[----:B-----5:R-:W-:-:S02]  /*ab60*/  R2UR UR13, R24 ;  /* 0x00000000180d72ca */ /* 0x020fc400000e0000 */
[----:B------:R-:W-:Y:S01]  /*ab70*/  PLOP3.LUT P0, PT, PT, PT, PT, 0x80, 0x0 ;  /* 0x000000000000781c */ /* 0x000fe20003f0f070 */
[----:B------:R-:W-:Y:S01]  /*ab80*/  UIADD3 UR9, UR9, 0x30830, URZ ;  /* 0x0003083009097890 */ /* 0x000fe2000fffe03f */
[----:B------:R-:W-:-:S03]  /*ab90*/  LOP3.LUT R29, R29, 0xfffffffe, RZ, 0xc0, !PT ;  /* 0xfffffffe1d1d7812 */ /* 0x000fc600078ec0ff */
[----:B------:R-:W-:Y:S02]  /*aba0*/  UIMAD UR11, UR11, 0xc0, UR4 ;  /* 0x000000c00b0b78a4 */ /* 0x000fe4000f8e0204 */
[----:B------:R-:W-:Y:S01]  /*abb0*/  UIADD3 UR8, UR8, 0x12400, URZ ;  /* 0x0001240008087890 */ /* 0x000fe2000fffe03f */
[----:B------:R-:W-:-:S05]  /*abc0*/  UMOV UR4, 0x0 ;  /* 0x0000000000047882 */ /* 0x000fca0000000000 */
[----:B------:R-:W-:-:S03]  /*abd0*/  @P0 LOP3.LUT R29, R29, 0x1, RZ, 0xfc, !PT ;  /* 0x000000011d1d0812 */ /* 0x000fc600078efcff */
[----:B------:R2:W-:Y:S02]  /*abe0*/  UTMALDG.4D [UR8], [UR6], desc[UR4] ;  /* 0x00000408060075b4 */ /* 0x0005e40008019000 */
[----:B--2---:R-:W-:Y:S02]  /*abf0*/  NOP ;  /* 0x0000000000007918 */ /* 0x004fe40000000000 */
.L_x_12872:
[----:B------:R-:W2:Y:S04]  /*ac00*/  LDL.LU R4, [R1+0x18] ;  /* 0x0000180001047983 */ /* 0x000ea80000300800 */
[----:B---3--:R-:W3:Y:S04]  /*ac10*/  LDL.LU R6, [R1+0x8] ;  /* 0x0000080001067983 */ /* 0x008ee80000300800 */
[----:B------:R-:W4:Y:S01]  /*ac20*/  LDL.LU R3, [R1+0x1c] ;  /* 0x00001c0001037983 */ /* 0x000f220000300800 */
        /* <DEDUP_REMOVED lines=11> */
[----:B----4-:R-:W-:-:S03]  /*ace0*/  SEL R3, R3, RZ, !P0 ;  /* 0x000000ff03037207 */ /* 0x010fc60004000000 */
[----:B------:R-:W-:Y:S01]  /*acf0*/  IMAD R0, R4, UR5, R2 ;  /* 0x0000000504007c24 */ /* 0x000fe2000f8e0202 */
[----:B---3--:R-:W-:Y:S01]  /*ad00*/  SEL R2, R6, RZ, !P0 ;  /* 0x000000ff06027207 */ /* 0x008fe20004000000 */
        /* <DEDUP_REMOVED lines=14> */
[----:B------:R-:W-:Y:S01]  /*adf0*/  MOV R12, 0x1 ;  /* 0x00000001000c7802 */ /* 0x000fe20000000f00 */
[----:B------:R-:W1:Y:S01]  /*ae00*/  LDC.64 R2, c[0x4][R2] ;  /* 0x0100000002027b82 */ /* 0x000e620000000a00 */
[----:B------:R-:W-:Y:S02]  /*ae10*/  IMAD.U32 R5, RZ, RZ, UR7 ;  /* 0x00000007ff057e24 */ /* 0x000fe4000f8e00ff */
[----:B------:R-:W-:Y:S02]  /*ae20*/  IMAD.U32 R6, RZ, RZ, UR8 ;  /* 0x00000008ff067e24 */ /* 0x000fe4000f8e00ff */
[----:B------:R-:W-:-:S02]  /*ae30*/  IMAD.U32 R7, RZ, RZ, UR9 ;  /* 0x00000009ff077e24 */ /* 0x000fc4000f8e00ff */
[----:B------:R-:W-:Y:S02]  /*ae40*/  IMAD.U32 R10, RZ, RZ, UR4 ;  /* 0x00000004ff0a7e24 */ /* 0x000fe4000f8e00ff */
[----:B------:R-:W-:Y:S02]  /*ae50*/  IMAD.U32 R11, RZ, RZ, UR5 ;  /* 0x00000005ff0b7e24 */ /* 0x000fe4000f8e00ff */
[----:B0-----:R-:W-:Y:S02]  /*ae60*/  IMAD.MOV.U32 R8, RZ, RZ, 0x70 ;  /* 0x00000070ff087424 */ /* 0x001fe400078e00ff */
[----:B------:R-:W-:-:S07]  /*ae70*/  IMAD.MOV.U32 R13, RZ, RZ, RZ ;  /* 0x000000ffff0d7224 */ /* 0x000fce00078e00ff */
[----:B------:R-:W-:-:S07]  /*ae80*/  LEPC R20, `(.L_x_12878) ;  /* 0x000000001014794e */ /* 0x000fce0000000000 */
[----:B-1----:R-:W-:Y:S05]  /*ae90*/  CALL.ABS.NOINC R2 ;  /* 0x0000000002007343 */ /* 0x002fea0003c00000 */
.L_x_12878:
[----:B------:R-:W-:Y:S05]  /*aea0*/  BSYNC B6 ;  /* 0x0000000000067941 */ /* 0x000fea0003800000 */
.L_x_12877:
        /* <DEDUP_REMOVED lines=8> */
[----:B------:R-:W4:Y:S04]  /*af30*/  LDL.LU R4, [R1+0x8] ;  /* 0x0000080001047983 */ /* 0x000f280000300800 */
[----:B------:R0:W5:Y:S01]  /*af40*/  LDL R10, [R1+0x4] ;  /* 0x00000400010a7983 */ /* 0x0001620000100800 */
[----:B-1----:R-:W-:-:S13]  /*af50*/  ISETP.NE.AND P0, PT, R9, 0x1, PT ;  /* 0x000000010900780c */ /* 0x002fda0003f05270 */
[----:B------:R-:W1:Y:S08]  /*af60*/  @P0 LDC R5, c[0x0][0x44c] ;  /* 0x00011300ff050b82 */ /* 0x000e700000000800 */
[----:B0-----:R-:W0:Y:S01]  /*af70*/  @P0 LDC R8, c[0x0][0x450] ;  /* 0x00011400ff080b82 */ /* 0x001e220000000800 */
[----:B------:R-:W0:Y:S01]  /*af80*/  S2R R11, SR_TID.X ;  /* 0x00000000000b7919 */ /* 0x000e220000002100 */
[----:B--2---:R-:W-:-:S02]  /*af90*/  IMAD.MOV.U32 R3, RZ, RZ, R0 ;  /* 0x000000ffff037224 */ /* 0x004fc400078e0000 */
        /* <DEDUP_REMOVED lines=17> */
[----:B------:R-:W-:-:S04]  /*b0b0*/  IMAD R6, R17, 0xc0, R6 ;  /* 0x000000c011067824 */ /* 0x000fc800078e0206 */
[----:B-1----:R-:W-:-:S04]  /*b0c0*/  @P0 IMAD.HI.U32 R0, R6, R5, RZ ;  /* 0x0000000506000227 */ /* 0x002fc800078e00ff */
[----:B------:R-:W-:Y:S01]  /*b0d0*/  IMAD.MOV.U32 R5, RZ, RZ, R6 ;  /* 0x000000ffff057224 */ /* 0x000fe200078e0006 */
[----:B----4-:R-:W-:-:S04]  /*b0e0*/  @P0 SHF.R.U32.HI R5, RZ, R4, R0 ;  /* 0x00000004ff050219 */ /* 0x010fc80000011600 */
[----:B------:R-:W-:-:S05]  /*b0f0*/  SHF.R.S32.HI R0, RZ, 0x1f, R5 ;  /* 0x0000001fff007819 */ /* 0x000fca0000011405 */
[----:B------:R-:W-:-:S04]  /*b100*/  IMAD R0, R0, UR4, RZ ;  /* 0x0000000400007c24 */ /* 0x000fc8000f8e02ff */
[C---:B------:R-:W-:Y:S02]  /*b110*/  IMAD R7, R5.reuse, UR5, R0 ;  /* 0x0000000505077c24 */ /* 0x040fe4000f8e0200 */
[----:B------:R-:W-:Y:S02]  /*b120*/  IMAD.MOV R0, RZ, RZ, -R5 ;  /* 0x000000ffff007224 */ /* 0x000fe400078e0a05 */
[----:B------:R-:W-:-:S04]  /*b130*/  IMAD.WIDE.U32 R4, R5, UR4, R2 ;  /* 0x0000000405047c25 */ /* 0x000fc8000f8e0002 */
[----:B------:R-:W-:Y:S02]  /*b140*/  IMAD R0, R9, R0, R6 ;  /* 0x0000000009007224 */ /* 0x000fe400078e0206 */
[----:B------:R-:W-:-:S03]  /*b150*/  IMAD.IADD R5, R5, 0x1, R7 ;  /* 0x0000000105057824 */ /* 0x000fc600078e0207 */
[----:B------:R-:W-:-:S05]  /*b160*/  SHF.R.S32.HI R7, RZ, 0x1f, R0 ;  /* 0x0000001fff077819 */ /* 0x000fca0000011400 */
[----:B------:R-:W-:Y:S02]  /*b170*/  IMAD R7, R7, UR6, RZ ;  /* 0x0000000607077c24 */ /* 0x000fe4000f8e02ff */
[----:B------:R-:W-:-:S04]  /*b180*/  IMAD.WIDE.U32 R4, R0, UR6, R4 ;  /* 0x0000000600047c25 */ /* 0x000fc8000f8e0004 */
[----:B------:R-:W-:-:S04]  /*b190*/  IMAD R7, R0, UR7, R7 ;  /* 0x0000000700077c24 */ /* 0x000fc8000f8e0207 */
[----:B------:R-:W-:Y:S02]  /*b1a0*/  IMAD.IADD R5, R5, 0x1, R7 ;  /* 0x0000000105057824 */ /* 0x000fe400078e0207 */
[----:B------:R-:W1:Y:S01]  /*b1b0*/  @P0 LDC R7, c[0x0][0x44c] ;  /* 0x00011300ff070b82 */ /* 0x000e620000000800 */
[----:B------:R-:W-:-:S04]  /*b1c0*/  LEA R0, P1, R4, UR8, 0x1 ;  /* 0x0000000804007c11 */ /* 0x000fc8000f8208ff */
[----:B------:R-:W-:Y:S01]  /*b1d0*/  LEA.HI.X R4, R4, UR9, R5, 0x1, P1 ;  /* 0x0000000904047c11 */ /* 0x000fe200088f0c05 */
[----:B------:R-:W-:-:S04]  /*b1e0*/  VIADD R5, R6, 0x80 ;  /* 0x0000008006057836 */ /* 0x000fc80000000000 */
[----:B------:R-:W-:Y:S02]  /*b1f0*/  IMAD.MOV.U32 R6, RZ, RZ, R5 ;  /* 0x000000ffff067224 */ /* 0x000fe400078e0005 */
[----:B-1----:R-:W-:-:S05]  /*b200*/  @P0 IMAD.HI.U32 R7, R5, R7, RZ ;  /* 0x0000000705070227 */ /* 0x002fca00078e00ff */
[----:B0-----:R-:W-:-:S05]  /*b210*/  @P0 SHF.R.U32.HI R6, RZ, R8, R7 ;  /* 0x00000008ff060219 */ /* 0x001fca0000011607 */
[----:B------:R-:W-:-:S04]  /*b220*/  IMAD.MOV R7, RZ, RZ, -R6 ;  /* 0x000000ffff077224 */ /* 0x000fc800078e0a06 */
[----:B------:R-:W-:Y:S01]  /*b230*/  IMAD R5, R9, R7, R5 ;  /* 0x0000000709057224 */ /* 0x000fe200078e0205 */
[----:B------:R-:W-:Y:S01]  /*b240*/  SHF.R.S32.HI R7, RZ, 0x1f, R6 ;  /* 0x0000001fff077819 */ /* 0x000fe20000011406 */
[----:B------:R-:W-:-:S04]  /*b250*/  IMAD.WIDE.U32 R2, R6, UR4, R2 ;  /* 0x0000000406027c25 */ /* 0x000fc8000f8e0002 */
[----:B------:R-:W-:Y:S01]  /*b260*/  IMAD R7, R7, UR4, RZ ;  /* 0x0000000407077c24 */ /* 0x000fe2000f8e02ff */
[----:B------:R-:W-:-:S03]  /*b270*/  ULDC UR4, c[0x0][0x2b8] ;  /* 0x0000ae0000047ab9 */ /* 0x000fc60000000800 */
[----:B------:R-:W-:Y:S01]  /*b280*/  IMAD R7, R6, UR5, R7 ;  /* 0x0000000506077c24 */ /* 0x000fe2000f8e0207 */
[----:B------:R-:W-:Y:S01]  /*b290*/  SHF.R.S32.HI R6, RZ, 0x1f, R5 ;  /* 0x0000001fff067819 */ /* 0x000fe20000011405 */
[----:B------:R-:W-:Y:S02]  /*b2a0*/  IMAD.SHL.U32 R20, R11, 0x8, RZ ;  /* 0x000000080b147824 */ /* 0x000fe400078e00ff */
        /* <DEDUP_REMOVED lines=8> */
[----:B------:R-:W-:Y:S01]  /*b330*/  UMOV UR4, 0xffffffff ;  /* 0xffffffff00047882 */ /* 0x000fe20000000000 */
[----:B------:R-:W-:Y:S02]  /*b340*/  LOP3.LUT R21, R11, 0x7f, RZ, 0xc0, !PT ;  /* 0x0000007f0b157812 */ /* 0x000fe400078ec0ff */
[----:B------:R-:W-:Y:S02]  /*b350*/  LEA.HI.X R2, R2, UR9, R6, 0x1, P1 ;  /* 0x0000000902027c11 */ /* 0x000fe400088f0c06 */
[----:B------:R-:W-:Y:S01]  /*b360*/  SHF.R.U32.HI R21, RZ, 0x3, R21 ;  /* 0x00000003ff157819 */ /* 0x000fe20000011615 */
[----:B------:R-:W-:Y:S06]  /*b370*/  BRA.DIV UR4, `(.L_x_12879) ;  /* 0x0000003604207947 */ /* 0x000fec000b800000 */
[----:B------:R-:W2:Y:S01]  /*b380*/  LDL.LU R6, [R1+0x24] ;  /* 0x0000240001067983 */ /* 0x000ea20000300800 */
[----:B------:R-:W-:-:S03]  /*b390*/  IMAD R17, R17, 0xc0, R21 ;  /* 0x000000c011117824 */ /* 0x000fc600078e0215 */
[----:B------:R-:W0:Y:S04]  /*b3a0*/  SHFL.IDX PT, R7, R0, RZ, 0x181f ;  /* 0x00181fff00077589 */ /* 0x000e2800000e0000 */
[----:B------:R-:W-:Y:S04]  /*b3b0*/  SHFL.IDX PT, R8, R5, RZ, 0x181f ;  /* 0x00181fff05087589 */ /* 0x000fe800000e0000 */
        /* <DEDUP_REMOVED lines=9> */
[----:B-----5:R0:W-:Y:S02]  /*b450*/  @!P1 LDGSTS.E.BYPASS.LTC128B.128 [R10+0xc400], desc[UR48][R6.64], !P0 ;  /* 0x0c400000060a9fae */ /* 0x0201e4000c101d70 */
[----:B0-----:R-:W-:Y:S02]  /*b460*/  VIADD R6, R17, 0x10 ;  /* 0x0000001011067836 */ /* 0x001fe40000000000 */
        /* <DEDUP_REMOVED lines=8> */
[----:B------:R0:W-:Y:S02]  /*b4f0*/  @!P1 LDGSTS.E.BYPASS.LTC128B.128 [R10+0xcc00], desc[UR48][R6.64], !P0 ;  /* 0x0cc00000060a9fae */ /* 0x0001e4000c101d70 */
        /* <DEDUP_REMOVED lines=50> */
[----:B------:R0:W-:Y:S04]  /*b820*/  @!P1 LDGSTS.E.BYPASS.LTC128B.128 [R10+0xf400], desc[UR48][R6.64], !P0 ;  /* 0x0f400000060a9fae */ /* 0x0001e8000c101d70 */
[----:B0-----:R0:W1:Y:S02]  /*b830*/  SHFL.IDX PT, R6, R0, 0x7, 0x181f ;  /* 0x00f81f0000067f89 */ /* 0x00106400000e0000 */
[----:B0-----:R-:W-:-:S05]  /*b840*/  VIADD R0, R17, 0x80 ;  /* 0x0000008011007836 */ /* 0x001fca0000000000 */
[----:B------:R-:W-:Y:S01]  /*b850*/  ISETP.GE.AND P2, PT, R0, R3, PT ;  /* 0x000000030000720c */ /* 0x000fe20003f46270 */
[----:B------:R-:W-:-:S05]  /*b860*/  VIADD R0, R17, 0x70 ;  /* 0x0000007011007836 */ /* 0x000fca0000000000 */
[----:B------:R-:W-:Y:S02]  /*b870*/  ISETP.GE.AND P1, PT, R0, R3, PT ;  /* 0x000000030000720c */ /* 0x000fe40003f26270 */
[----:B------:R-:W0:Y:S11]  /*b880*/  SHFL.IDX PT, R0, R2, RZ, 0x181f ;  /* 0x00181fff02007589 */ /* 0x000e3600000e0000 */
[----:B-1----:R-:W-:-:S05]  /*b890*/  @!P1 LEA R6, P3, R20, R6, 0x1 ;  /* 0x0000000614069211 */ /* 0x002fca00078608ff */
[----:B------:R-:W-:-:S04]  /*b8a0*/  @!P1 IMAD.X R4, RZ, RZ, R4, P3 ;  /* 0x000000ffff049224 */ /* 0x000fc800018e0604 */
[----:B------:R-:W-:-:S05]  /*b8b0*/  @!P1 IMAD.MOV.U32 R7, RZ, RZ, R4 ;  /* 0x000000ffff079224 */ /* 0x000fca00078e0004 */
[----:B------:R1:W-:Y:S02]  /*b8c0*/  @!P1 LDGSTS.E.BYPASS.LTC128B.128 [R10+0xfc00], desc[UR48][R6.64], !P0 ;  /* 0x0fc00000060a9fae */ /* 0x0003e4000c101d70 */
[----:B-1----:R-:W-:-:S05]  /*b8d0*/  @!P2 LEA R6, P1, R20, R8, 0x1 ;  /* 0x000000081406a211 */ /* 0x002fca00078208ff */
[----:B0-----:R-:W-:Y:S02]  /*b8e0*/  @!P2 IMAD.X R7, RZ, RZ, R0, P1 ;  /* 0x000000ffff07a224 */ /* 0x001fe400008e0600 */
[----:B------:R-:W-:-:S03]  /*b8f0*/  VIADD R0, R17, 0x90 ;  /* 0x0000009011007836 */ /* 0x000fc60000000000 */
[----:B------:R0:W-:Y:S02]  /*b900*/  @!P2 LDGSTS.E.BYPASS.LTC128B.128 [R10+0x10400], desc[UR48][R6.64], !P0 ;  /* 0x10400000060aafae */ /* 0x0001e4000c101d70 */
[----:B------:R-:W-:Y:S02]  /*b910*/  ISETP.GE.AND P1, PT, R0, R3, PT ;  /* 0x000000030000720c */ /* 0x000fe40003f26270 */
[----:B------:R-:W1:Y:S11]  /*b920*/  SHFL.IDX PT, R0, R2, 0x1, 0x181f ;  /* 0x00381f0002007f89 */ /* 0x000e7600000e0000 */
[----:B------:R-:W-:-:S02]  /*b930*/  @!P1 LEA R4, P2, R20, R14, 0x1 ;  /* 0x0000000e14049211 */ /* 0x000fc400078408ff */
[----:B------:R-:W-:Y:S03]  /*b940*/  SHFL.IDX PT, R14, R5, 0x3, 0x181f ;  /* 0x00781f00050e7f89 */ /* 0x000fe600000e0000 */
[----:B0-----:R-:W-:Y:S02]  /*b950*/  @!P1 IMAD.MOV.U32 R6, RZ, RZ, R4 ;  /* 0x000000ffff069224 */ /* 0x001fe400078e0004 */
[----:B------:R-:W0:Y:S01]  /*b960*/  SHFL.IDX PT, R4, R5, 0x2, 0x181f ;  /* 0x00581f0005047f89 */ /* 0x000e2200000e0000 */
[----:B-1----:R-:W-:Y:S02]  /*b970*/  @!P1 IMAD.X R9, RZ, RZ, R0, P2 ;  /* 0x000000ffff099224 */ /* 0x002fe400010e0600 */
[----:B------:R-:W-:Y:S02]  /*b980*/  VIADD R0, R17, 0xa0 ;  /* 0x000000a011007836 */ /* 0x000fe40000000000 */
[----:B------:R-:W-:-:S05]  /*b990*/  @!P1 IMAD.MOV.U32 R7, RZ, RZ, R9 ;  /* 0x000000ffff079224 */ /* 0x000fca00078e0009 */
[----:B------:R0:W-:Y:S01]  /*b9a0*/  @!P1 LDGSTS.E.BYPASS.LTC128B.128 [R10+0x10c00], desc[UR48][R6.64], !P0 ;  /* 0x10c00000060a9fae */ /* 0x0001e2000c101d70 */
[----:B------:R-:W-:-:S03]  /*b9b0*/  ISETP.GE.AND P1, PT, R0, R3, PT ;  /* 0x000000030000720c */ /* 0x000fc60003f26270 */
[----:B------:R-:W1:Y:S10]  /*b9c0*/  SHFL.IDX PT, R0, R2, 0x2, 0x181f ;  /* 0x00581f0002007f89 */ /* 0x000e7400000e0000 */
[----:B0-----:R-:W-:-:S05]  /*b9d0*/  @!P1 LEA R6, P2, R20, R4, 0x1 ;  /* 0x0000000414069211 */ /* 0x001fca00078408ff */
[----:B-1----:R-:W-:Y:S02]  /*b9e0*/  @!P1 IMAD.X R7, RZ, RZ, R0, P2 ;  /* 0x000000ffff079224 */ /* 0x002fe400010e0600 */
[----:B------:R0:W1:Y:S04]  /*b9f0*/  SHFL.IDX PT, R0, R2, 0x3, 0x181f ;  /* 0x00781f0002007f89 */ /* 0x00006800000e0000 */
[----:B------:R0:W-:Y:S02]  /*ba00*/  @!P1 LDGSTS.E.BYPASS.LTC128B.128 [R10+0x11400], desc[UR48][R6.64], !P0 ;  /* 0x11400000060a9fae */ /* 0x0001e4000c101d70 */
.L_x_12994:
[----:B0-----:R-:W-:-:S05]  /*ba10*/  VIADD R2, R17, 0xb0 ;  /* 0x000000b011027836 */ /* 0x001fca0000000000 */
[----:B------:R-:W-:-:S13]  /*ba20*/  ISETP.GE.AND P1, PT, R2, R3, PT ;  /* 0x000000030200720c */ /* 0x000fda0003f26270 */
[----:B------:R-:W-:-:S05]  /*ba30*/  @!P1 LEA R2, P2, R20, R14, 0x1 ;  /* 0x0000000e14029211 */ /* 0x000fca00078408ff */
[----:B-1----:R-:W-:Y:S02]  /*ba40*/  @!P1 IMAD.X R3, RZ, RZ, R0, P2 ;  /* 0x000000ffff039224 */ /* 0x002fe400010e0600 */
[----:B------:R-:W-:-:S03]  /*ba50*/  VIADD R0, R22, 0x30800 ;  /* 0x0003080016007836 */ /* 0x000fc60000000000 */
[----:B------:R-:W-:Y:S01]  /*ba60*/  @!PT LDS RZ, [RZ] ;  /* 0x00000000fffff984 */ /* 0x000fe20000000800 */
[----:B------:R-:W-:Y:S01]  /*ba70*/  @!PT LDS RZ, [RZ] ;  /* 0x00000000fffff984 */ /* 0x000fe20000000800 */
[----:B------:R-:W-:Y:S01]  /*ba80*/  @!PT LDS RZ, [RZ] ;  /* 0x00000000fffff984 */ /* 0x000fe20000000800 */
[----:B------:R0:W-:Y:S01]  /*ba90*/  @!P1 LDGSTS.E.BYPASS.LTC128B.128 [R10+0x11c00], desc[UR48][R2.64], !P0 ;  /* 0x11c00000020a9fae */ /* 0x0001e2000c101d70 */
[----:B------:R-:W-:Y:S01]  /*baa0*/  PLOP3.LUT P0, PT, PT, PT, PT, 0x80, 0x0 ;  /* 0x000000000000781c */ /* 0x000fe20003f0f070 */
[----:B------:R-:W-:-:S12]  /*bab0*/  NOP ;  /* 0x0000000000007918 */ /* 0x000fd80000000000 */
.L_x_12880:
        /* <DEDUP_REMOVED lines=14> */
[----:B------:R-:W2:Y:S01]  /*bba0*/  LDL.LU R4, [R1+0x20] ;  /* 0x0000200001047983 */ /* 0x000ea20000300800 */
[----:B------:R0:W-:Y:S01]  /*bbb0*/  SYNCS.ARRIVE.TRANS64.A1T0 RZ, [R22+URZ+0x30800], RZ ;  /* 0x030800ff16ff79a7 */ /* 0x0001e2000810003f */
[----:B------:R-:W-:Y:S01]  /*bbc0*/  BSSY B0, `(.L_x_12881) ;  /* 0x0000004000007945 */ /* 0x000fe20003800000 */
[----:B------:R-:W1:Y:S01]  /*bbd0*/  SYNCS.PHASECHK.TRANS64.TRYWAIT P0, [R22+URZ+0x30820], R3 ;  /* 0x03082003160075a7 */ /* 0x000e62000800017f */
[----:B--2---:R-:W-:Y:S02]  /*bbe0*/  ISETP.GE.AND P1, PT, R4, 0xc1, PT ;  /* 0x000000c10400780c */ /* 0x004fe40003f26270 */
[----:B01----:R-:W-:Y:S11]  /*bbf0*/  @!P0 BRA `(.L_x_12882) ;  /* 0x0000003800dc8947 */ /* 0x003ff60003800000 */
.L_x_12995:
[----:B------:R-:W-:Y:S05]  /*bc00*/  BSYNC B0 ;  /* 0x0000000000007941 */ /* 0x000fea0003800000 */
.L_x_12881:
[----:B------:R-:W-:Y:S04]  /*bc10*/  BSSY B0, `(.L_x_12883) ;  /* 0x000016d000007945 */ /* 0x000fe80003800000 */
[----:B------:R-:W-:Y:S05]  /*bc20*/  @!P1 BRA `(.L_x_12884) ;  /* 0x0000001400ac9947 */ /* 0x000fea0003800000 */
[----:B------:R-:W2:Y:S01]  /*bc30*/  LDL R4, [R1+0x10] ;  /* 0x0000100001047983 */ /* 0x000ea20000100800 */
[----:B------:R-:W-:Y:S01]  /*bc40*/  IMAD.MOV.U32 R2, RZ, RZ, 0x1 ;  /* 0x00000001ff027424 */ /* 0x000fe200078e00ff */
[----:B------:R-:W-:Y:S01]  /*bc50*/  BSSY B2, `(.L_x_12885) ;  /* 0x000007e000027945 */ /* 0x000fe20003800000 */
[----:B--2---:R-:W-:Y:S02]  /*bc60*/  IMAD.MOV R7, RZ, RZ, -R4 ;  /* 0x000000ffff077224 */ /* 0x004fe400078e0a04 */
        /* <DEDUP_REMOVED lines=20> */
[----:B------:R-:W1:Y:S01]  /*bdb0*/  LDC R4, c[0x0][0x43c] ;  /* 0x00010f00ff047b82 */ /* 0x000e620000000800 */
        /* <DEDUP_REMOVED lines=16> */
.L_x_12889:
[----:B------:R-:W-:Y:S01]  /*bec0*/  IMAD R2, R8, 0x8, R22 ;  /* 0x0000000808027824 */ /* 0x000fe200078e0216 */
[----:B0-----:R-:W-:Y:S01]  /*bed0*/  SHF.L.U32 R3, R9, 0x1f, RZ ;  /* 0x0000001f09037819 */ /* 0x001fe200000006ff */
[----:B------:R-:W-:Y:S03]  /*bee0*/  BSSY B3, `(.L_x_12890) ;  /* 0x0000003000037945 */ /* 0x000fe60003800000 */
[----:B------:R-:W0:Y:S02]  /*bef0*/  SYNCS.PHASECHK.TRANS64.TRYWAIT P0, [R2+URZ+0x30840], R3 ;  /* 0x03084003020075a7 */ /* 0x000e24000800017f */
[----:B0-----:R-:W-:Y:S05]  /*bf00*/  @!P0 BRA `(.L_x_12891) ;  /* 0x00000038002c8947 */ /* 0x001fea0003800000 */
.L_x_12996:
[----:B------:R-:W-:Y:S05]  /*bf10*/  BSYNC B3 ;  /* 0x0000000000037941 */ /* 0x000fea0003800000 */
.L_x_12890:
        /* <DEDUP_REMOVED lines=12> */
.L_x_12893:
[----:B------:R-:W-:Y:S05]  /*bfe0*/  BSYNC B3 ;  /* 0x0000000000037941 */ /* 0x000fea0003800000 */
.L_x_12892:
        /* <DEDUP_REMOVED lines=8> */
[----:B------:R-:W-:Y:S01]  /*c070*/  IMAD R5, R6, 0xc0, R28 ;  /* 0x000000c006057824 */ /* 0x000fe200078e021c */
[----:B------:R-:W-:Y:S01]  /*c080*/  UMOV UR6, 0x0 ;  /* 0x0000000000067882 */ /* 0x000fe20000000000 */
[----:B------:R-:W-:-:S10]  /*c090*/  UMOV UR7, 0x14f00000 ;  /* 0x14f0000000077882 */ /* 0x000fd40000000000 */
.L_x_12894:
        /* <DEDUP_REMOVED lines=15> */
.L_x_12997:
[----:B------:R-:W-:Y:S05]  /*c190*/  BSYNC B3 ;  /* 0x0000000000037941 */ /* 0x000fea0003800000 */
.L_x_12895:
        /* <DEDUP_REMOVED lines=12> */
.L_x_12898:
[----:B------:R-:W-:Y:S05]  /*c260*/  BSYNC B3 ;  /* 0x0000000000037941 */ /* 0x000fea0003800000 */
.L_x_12897:
[----:B------:R-:W-:Y:S01]  /*c270*/  R2UR UR10, R10 ;  /* 0x000000000a0a72ca */ /* 0x000fe200000e0000 */
[C-C-:B0-----:R-:W-:Y:S01]  /*c280*/  IMAD R3, R23.reuse, 0x8, R22.reuse ;  /* 0x0000000817037824 */ /* 0x141fe200078e0216 */
[----:B------:R-:W-:Y:S01]  /*c290*/  R2UR UR6, R12 ;  /* 0x000000000c0672ca */ /* 0x000fe200000e0000 */
[----:B------:R-:W-:Y:S01]  /*c2a0*/  IMAD R2, R23, 0x6000, R22 ;  /* 0x0000600017027824 */ /* 0x000fe200078e0216 */
[----:B------:R-:W-:Y:S01]  /*c2b0*/  R2UR UR7, R13 ;  /* 0x000000000d0772ca */ /* 0x000fe200000e0000 */
[----:B------:R-:W-:Y:S01]  /*c2c0*/  UIADD3 UR4, UP0, UR38, 0x470, URZ ;  /* 0x0000047026047890 */ /* 0x000fe2000ff1e03f */
[----:B------:R-:W-:Y:S01]  /*c2d0*/  PLOP3.LUT P0, PT, PT, PT, PT, 0x80, 0x0 ;  /* 0x000000000000781c */ /* 0x000fe20003f0f070 */
[----:B------:R-:W-:Y:S01]  /*c2e0*/  IMAD R5, R27, 0xc0, R28 ;  /* 0x000000c01b057824 */ /* 0x000fe200078e021c */
[----:B------:R-:W-:Y:S01]  /*c2f0*/  IADD3 R3, R3, 0x30850, RZ ;  /* 0x0003085003037810 */ /* 0x000fe20007ffe0ff */
[----:B------:R-:W-:Y:S01]  /*c300*/  VIADD R2, R2, 0x400 ;  /* 0x0000040002027836 */ /* 0x000fe20000000000 */
[----:B------:R-:W-:-:S12]  /*c310*/  UIADD3.X UR5, URZ, UR39, URZ, UP0, !UPT ;  /* 0x000000273f057290 */ /* 0x000fd800087fe43f */
.L_x_12899:
        /* <DEDUP_REMOVED lines=12> */
.L_x_12888:
[----:B------:R-:W-:Y:S05]  /*c3e0*/  BSYNC B1 ;  /* 0x0000000000017941 */ /* 0x000fea0003800000 */
.L_x_12887:
[----:B------:R-:W2:Y:S01]  /*c3f0*/  LDL.LU R2, [R1+0x10] ;  /* 0x0000100001027983 */ /* 0x000ea20000300800 */
[----:B------:R-:W-:Y:S02]  /*c400*/  IMAD.MOV.U32 R23, RZ, RZ, R8 ;  /* 0x000000ffff177224 */ /* 0x000fe400078e0008 */
[----:B------:R-:W-:Y:S02]  /*c410*/  IMAD.MOV.U32 R26, RZ, RZ, R9 ;  /* 0x000000ffff1a7224 */ /* 0x000fe400078e0009 */
[----:B--2---:R-:W-:-:S07]  /*c420*/  VIADD R6, R2, 0xfffffffd ;  /* 0xfffffffd02067836 */ /* 0x004fce0000000000 */
.L_x_12886:
[----:B------:R-:W-:Y:S05]  /*c430*/  BSYNC B2 ;  /* 0x0000000000027941 */ /* 0x000fea0003800000 */
.L_x_12885:
[----:B------:R-:W2:Y:S01]  /*c440*/  LDL.LU R2, [R1+0xc] ;  /* 0x00000c0001027983 */ /* 0x000ea20000300800 */
[----:B------:R-:W-:-:S05]  /*c450*/  IMAD.MOV R7, RZ, RZ, -R7 ;  /* 0x000000ffff077224 */ /* 0x000fca00078e0a07 */
[----:B--2---:R-:W-:-:S13]  /*c460*/  ISETP.NE.AND P0, PT, R2, R7, PT ;  /* 0x000000070200720c */ /* 0x004fda0003f05270 */
[----:B------:R-:W-:Y:S05]  /*c470*/  @!P0 BRA `(.L_x_12884) ;  /* 0x0000000c00988947 */ /* 0x000fea0003800000 */
[----:B------:R-:W-:-:S07]  /*c480*/  IMAD.MOV.U32 R4, RZ, RZ, R24 ;  /* 0x000000ffff047224 */ /* 0x000fce00078e0018 */
.L_x_12926:
[----:B------:R-:W-:Y:S01]  /*c490*/  LOP3.LUT P1, RZ, R29, 0x1, RZ, 0xc0, !PT ;  /* 0x000000011dff7812 */ /* 0x000fe2000782c0ff */
[----:B------:R-:W-:Y:S01]  /*c4a0*/  VIADD R7, R23, 0x1 ;  /* 0x0000000117077836 */ /* 0x000fe20000000000 */
[----:B------:R-:W-:Y:S05]  /*c4b0*/  YIELD ;  /* 0x0000000000007946 */ /* 0x000fea0003800000 */
[----:B------:R-:W-:Y:S01]  /*c4c0*/  ISETP.NE.AND P0, PT, R7, 0x2, PT ;  /* 0x000000020700780c */ /* 0x000fe20003f05270 */
[----:B------:R-:W-:Y:S03]  /*c4d0*/  BSSY B1, `(.L_x_12900) ;  /* 0x000006c000017945 */ /* 0x000fe60003800000 */
[----:B0-----:R-:W-:-:S02]  /*c4e0*/  SEL R3, RZ, 0x1, P0 ;  /* 0x00000001ff037807 */ /* 0x001fc40000000000 */
        /* <DEDUP_REMOVED lines=26> */
.L_x_12902:
[----:B------:R-:W-:Y:S01]  /*c690*/  IMAD R2, R7, 0x8, R22 ;  /* 0x0000000807027824 */ /* 0x000fe200078e0216 */
[----:B------:R-:W-:Y:S01]  /*c6a0*/  SHF.L.U32 R3, R8, 0x1f, RZ ;  /* 0x0000001f08037819 */ /* 0x000fe200000006ff */
[----:B------:R-:W-:Y:S03]  /*c6b0*/  BSSY B2, `(.L_x_12903) ;  /* 0x0000003000027945 */ /* 0x000fe60003800000 */
[----:B------:R-:W1:Y:S02]  /*c6c0*/  SYNCS.PHASECHK.TRANS64.TRYWAIT P0, [R2+URZ+0x30840], R3 ;  /* 0x03084003020075a7 */ /* 0x000e64000800017f */
[----:B-1----:R-:W-:Y:S05]  /*c6d0*/  @!P0 BRA `(.L_x_12904) ;  /* 0x0000003000608947 */ /* 0x002fea0003800000 */
.L_x_12998:
[----:B------:R-:W-:Y:S05]  /*c6e0*/  BSYNC B2 ;  /* 0x0000000000027941 */ /* 0x000fea0003800000 */
.L_x_12903:
        /* <DEDUP_REMOVED lines=12> */
.L_x_12906:
[----:B------:R-:W-:Y:S05]  /*c7b0*/  BSYNC B2 ;  /* 0x0000000000027941 */ /* 0x000fea0003800000 */
.L_x_12905:
[----:B------:R-:W-:Y:S01]  /*c7c0*/  IMAD.MOV.U32 R5, RZ, RZ, RZ ;  /* 0x000000ffff057224 */ /* 0x000fe200078e00ff */
[----:B------:R-:W-:Y:S01]  /*c7d0*/  UIADD3 UR4, UP0, UR38, 0x370, URZ ;  /* 0x0000037026047890 */ /* 0x000fe2000ff1e03f */
[----:B-1----:R-:W-:Y:S01]  /*c7e0*/  IMAD R3, R7, 0x6000, R22 ;  /* 0x0000600007037824 */ /* 0x002fe200078e0216 */
        /* <DEDUP_REMOVED lines=8> */
.L_x_12907:
        /* <DEDUP_REMOVED lines=15> */
.L_x_12999:
[----:B------:R-:W-:Y:S05]  /*c960*/  BSYNC B2 ;  /* 0x0000000000027941 */ /* 0x000fea0003800000 */
.L_x_12908:
[----:B------:R-:W-:Y:S01]  /*c970*/  BSSY B2, `(.L_x_12910) ;  /* 0x000000b000027945 */ /* 0x000fe20003800000 */
[----:B------:R-:W-:Y:S02]  /*c980*/  IMAD.MOV.U32 R2, RZ, RZ, 0x0 ;  /* 0x00000000ff027424 */ /* 0x000fe400078e00ff */
[----:B0-----:R-:W-:Y:S01]  /*c990*/  IMAD.MOV.U32 R3, RZ, RZ, 0x14f00000 ;  /* 0x14f00000ff037424 */ /* 0x001fe200078e00ff */
        /* <DEDUP_REMOVED lines=8> */
.L_x_12911:
[----:B------:R-:W-:Y:S05]  /*ca20*/  BSYNC B2 ;  /* 0x0000000000027941 */ /* 0x000fea0003800000 */
.L_x_12910:
        /* <DEDUP_REMOVED lines=10> */
.L_x_12912:
        /* <DEDUP_REMOVED lines=12> */
.L_x_12901:
[----:B------:R-:W-:Y:S05]  /*cb90*/  BSYNC B1 ;  /* 0x0000000000017941 */ /* 0x000fea0003800000 */
.L_x_12900:
        /* <DEDUP_REMOVED lines=31> */
.L_x_12915:
[----:B------:R-:W-:Y:S01]  /*cd90*/  IMAD R2, R23, 0x8, R22 ;  /* 0x0000000817027824 */ /* 0x000fe200078e0216 */
[----:B------:R-:W-:Y:S01]  /*cda0*/  SHF.L.U32 R3, R26, 0x1f, RZ ;  /* 0x0000001f1a037819 */ /* 0x000fe200000006ff */
[----:B------:R-:W-:Y:S03]  /*cdb0*/  BSSY B2, `(.L_x_12916) ;  /* 0x0000003000027945 */ /* 0x000fe60003800000 */
[----:B------:R-:W1:Y:S02]  /*cdc0*/  SYNCS.PHASECHK.TRANS64.TRYWAIT P0, [R2+URZ+0x30840], R3 ;  /* 0x03084003020075a7 */ /* 0x000e64000800017f */
[----:B-1----:R-:W-:Y:S05]  /*cdd0*/  @!P0 BRA `(.L_x_12917) ;  /* 0x0000002800c88947 */ /* 0x002fea0003800000 */
.L_x_13000:
[----:B------:R-:W-:Y:S05]  /*cde0*/  BSYNC B2 ;  /* 0x0000000000027941 */ /* 0x000fea0003800000 */
.L_x_12916:
        /* <DEDUP_REMOVED lines=12> */
.L_x_12919:
[----:B------:R-:W-:Y:S05]  /*ceb0*/  BSYNC B2 ;  /* 0x0000000000027941 */ /* 0x000fea0003800000 */
.L_x_12918:
        /* <DEDUP_REMOVED lines=8> */
[----:B------:R-:W-:Y:S01]  /*cf40*/  VIADD R3, R3, 0x30 ;  /* 0x0000003003037836 */ /* 0x000fe20000000000 */
[----:B------:R-:W-:Y:S01]  /*cf50*/  UMOV UR6, 0x0 ;  /* 0x0000000000067882 */ /* 0x000fe20000000000 */
[----:B------:R-:W-:Y:S01]  /*cf60*/  IMAD R10, R9, 0xc0, R28 ;  /* 0x000000c0090a7824 */ /* 0x000fe200078e021c */
[----:B------:R-:W-:-:S09]  /*cf70*/  UMOV UR7, 0x14f00000 ;  /* 0x14f0000000077882 */ /* 0x000fd20000000000 */
.L_x_12920:
        /* <DEDUP_REMOVED lines=15> */
.L_x_13001:
[----:B------:R-:W-:Y:S05]  /*d070*/  BSYNC B2 ;  /* 0x0000000000027941 */ /* 0x000fea0003800000 */
.L_x_12921:
        /* <DEDUP_REMOVED lines=11> */
.L_x_12924:
[----:B------:R-:W-:Y:S05]  /*d130*/  BSYNC B2 ;  /* 0x0000000000027941 */ /* 0x000fea0003800000 */
.L_x_12923:
[----:B------:R-:W-:Y:S01]  /*d140*/  R2UR UR10, R5 ;  /* 0x00000000050a72ca */ /* 0x000fe200000e0000 */
[----:B------:R-:W-:Y:S01]  /*d150*/  UIADD3 UR4, UP0, UR38, 0x470, URZ ;  /* 0x0000047026047890 */ /* 0x000fe2000ff1e03f */
[----:B------:R-:W-:Y:S01]  /*d160*/  R2UR UR6, R2 ;  /* 0x00000000020672ca */ /* 0x000fe200000e0000 */
[----:B------:R-:W-:Y:S01]  /*d170*/  IMAD R2, R7, 0x6000, R22 ;  /* 0x0000600007027824 */ /* 0x000fe200078e0216 */
[----:B------:R-:W-:Y:S01]  /*d180*/  R2UR UR7, R3 ;  /* 0x00000000030772ca */ /* 0x000fe200000e0000 */
[----:B------:R-:W-:Y:S01]  /*d190*/  IMAD R3, R27, 0xc0, R28 ;  /* 0x000000c01b037824 */ /* 0x000fe200078e021c */
[----:B------:R-:W-:Y:S01]  /*d1a0*/  PLOP3.LUT P0, PT, PT, PT, PT, 0x80, 0x0 ;  /* 0x000000000000781c */ /* 0x000fe20003f0f070 */
[----:B------:R-:W-:Y:S01]  /*d1b0*/  VIADD R8, R8, 0x50 ;  /* 0x0000005008087836 */ /* 0x000fe20000000000 */
[----:B------:R-:W-:Y:S01]  /*d1c0*/  UIADD3.X UR5, URZ, UR39, URZ, UP0, !UPT ;  /* 0x000000273f057290 */ /* 0x000fe200087fe43f */
[----:B------:R-:W-:-:S11]  /*d1d0*/  VIADD R2, R2, 0x400 ;  /* 0x0000040002027836 */ /* 0x000fd60000000000 */
.L_x_12925:
        /* <DEDUP_REMOVED lines=12> */
.L_x_12914:
[----:B------:R-:W-:Y:S05]  /*d2a0*/  BSYNC B1 ;  /* 0x0000000000017941 */ /* 0x000fea0003800000 */
.L_x_12913:
[C---:B------:R-:W-:Y:S01]  /*d2b0*/  ISETP.GT.AND P0, PT, R6.reuse, 0x1, PT ;  /* 0x000000010600780c */ /* 0x040fe20003f04270 */
[----:B------:R-:W-:-:S12]  /*d2c0*/  VIADD R6, R6, 0xfffffffe ;  /* 0xfffffffe06067836 */ /* 0x000fd80000000000 */
[----:B------:R-:W-:Y:S05]  /*d2d0*/  @P0 BRA `(.L_x_12926) ;  /* 0xfffffff0006c0947 */ /* 0x000fea000383ffff */
.L_x_12884:
[----:B------:R-:W-:Y:S05]  /*d2e0*/  BSYNC B0 ;  /* 0x0000000000007941 */ /* 0x000fea0003800000 */
.L_x_12883:
        /* <DEDUP_REMOVED lines=17> */
.L_x_12928:
[----:B------:R-:W-:Y:S05]  /*d400*/  BSYNC B0 ;  /* 0x0000000000007941 */ /* 0x000fea0003800000 */
.L_x_12927:
[----:B------:R-:W-:Y:S01]  /*d410*/  LOP3.LUT P0, RZ, R29, 0x1, RZ, 0xc0, !PT ;  /* 0x000000011dff7812 */ /* 0x000fe2000780c0ff */
[----:B------:R-:W-:-:S12]  /*d420*/  BSSY B0, `(.L_x_12929) ;  /* 0x0000027000007945 */ /* 0x000fd80003800000 */
[----:B------:R-:W-:Y:S05]  /*d430*/  @!P0 BRA `(.L_x_12930) ;  /* 0x0000000000948947 */ /* 0x000fea0003800000 */
[----:B0-----:R-:W-:Y:S01]  /*d440*/  IMAD R3, R23, 0x8, R22 ;  /* 0x0000000817037824 */ /* 0x001fe200078e0216 */
[----:B------:R-:W-:Y:S01]  /*d450*/  SHF.L.U32 R0, R26, 0x1f, RZ ;  /* 0x0000001f1a007819 */ /* 0x000fe200000006ff */
[----:B------:R-:W-:Y:S01]  /*d460*/  BSSY B1, `(.L_x_12931) ;  /* 0x0000004000017945 */ /* 0x000fe20003800000 */
[----:B------:R-:W-:Y:S02]  /*d470*/  ISETP.NE.AND P1, PT, R8, RZ, PT ;  /* 0x000000ff0800720c */ /* 0x000fe40003f25270 */
[----:B------:R-:W0:Y:S02]  /*d480*/  SYNCS.PHASECHK.TRANS64.TRYWAIT P0, [R3+URZ+0x30860], R0 ;  /* 0x03086000030075a7 */ /* 0x000e24000800017f */
[----:B0-----:R-:W-:Y:S09]  /*d490*/  @!P0 BRA `(.L_x_12932) ;  /* 0x0000002400408947 */ /* 0x001ff20003800000 */
.L_x_13002:
[----:B------:R-:W-:Y:S05]  /*d4a0*/  BSYNC B1 ;  /* 0x0000000000017941 */ /* 0x000fea0003800000 */
.L_x_12931:
        /* <DEDUP_REMOVED lines=9> */
.L_x_12934:
[----:B------:R-:W-:Y:S05]  /*d540*/  BSYNC B1 ;  /* 0x0000000000017941 */ /* 0x000fea0003800000 */
.L_x_12933:
[----:B0-----:R-:W-:Y:S01]  /*d550*/  IMAD R0, R23, 0x6000, R22 ;  /* 0x0000600017007824 */ /* 0x001fe200078e0216 */
        /* <DEDUP_REMOVED lines=9> */
.L_x_12935:
        /* <DEDUP_REMOVED lines=10> */
.L_x_12930:
[----:B------:R-:W-:Y:S05]  /*d690*/  BSYNC B0 ;  /* 0x0000000000007941 */ /* 0x000fea0003800000 */
.L_x_12929:
[----:B------:R-:W-:-:S05]  /*d6a0*/  VIADD R23, R23, 0x1 ;  /* 0x0000000117177836 */ /* 0x000fca0000000000 */
[----:B------:R-:W-:-:S04]  /*d6b0*/  ISETP.NE.AND P0, PT, R23, 0x2, PT ;  /* 0x000000021700780c */ /* 0x000fc80003f05270 */
[----:B0-----:R-:W-:Y:S02]  /*d6c0*/  SEL R3, RZ, 0x1, P0 ;  /* 0x00000001ff037807 */ /* 0x001fe40000000000 */
[----:B------:R-:W-:Y:S02]  /*d6d0*/  SEL R23, R23, RZ, P0 ;  /* 0x000000ff17177207 */ /* 0x000fe40000000000 */
[----:B------:R-:W-:-:S07]  /*d6e0*/  LOP3.LUT R26, R26, R3, RZ, 0x3c, !PT ;  /* 0x000000031a1a7212 */ /* 0x000fce00078e3cff */
.L_x_12865:
[----:B------:R-:W-:Y:S05]  /*d6f0*/  BSYNC B7 ;  /* 0x0000000000077941 */ /* 0x000fea0003800000 */
.L_x_12863:
[----:B------:R-:W-:-:S13]  /*d700*/  LOP3.LUT P0, RZ, R29, 0x2, RZ, 0xc0, !PT ;  /* 0x000000021dff7812 */ /* 0x000fda000780c0ff */
[----:B------:R-:W-:Y:S05]  /*d710*/  @!P0 BRA `(.L_x_12936) ;  /* 0x0000000000248947 */ /* 0x000fea0003800000 */
[----:B------:R-:W-:Y:S05]  /*d720*/  WARPSYNC.ALL ;  /* 0x0000000000007948 */ /* 0x000fea0003800000 */
[----:B------:R-:W1:Y:S08]  /*d730*/  S2UR UR5, SR_CgaCtaId ;  /* 0x00000000000579c3 */ /* 0x000e700000008800 */
[----:B------:R-:W-:Y:S06]  /*d740*/  BAR.SYNC.DEFER_BLOCKING 0x5, 0x200 ;  /* 0x0148000000007b1d */ /* 0x000fec0000010000 */
[----:B------:R-:W-:-:S02]  /*d750*/  UMOV UR4, 0x400 ;  /* 0x0000040000047882 */ /* 0x000fc40000000000 */
[----:B-1----:R-:W-:-:S06]  /*d760*/  ULEA UR4, UR5, UR4, 0x18 ;  /* 0x0000000405047291 */ /* 0x002fcc000f8ec03f */
[----:B------:R-:W-:-:S05]  /*d770*/  IMAD.U32 R22, RZ, RZ, UR4 ;  /* 0x00000004ff167e24 */ /* 0x000fca000f8e00ff */
[----:B------:R1:W2:Y:S01]  /*d780*/  LDS.128 R16, [R22+0x308d0] ;  /* 0x0308d00016107984 */ /* 0x0002a20000000c00 */
[----:B------:R-:W-:Y:S06]  /*d790*/  BAR.ARV 0x4, 0x200 ;  /* 0x0108000000007b1d */ /* 0x000fec0000002000 */
[----:B------:R-:W-:Y:S05]  /*d7a0*/  BRA `(.L_x_12937) ;  /* 0x0000000800407947 */ /* 0x000fea0003800000 */
.L_x_12936:
[----:B------:R-:W0:Y:S01]  /*d7b0*/  S2R R0, SR_TID.X ;  /* 0x0000000000007919 */ /* 0x000e220000002100 */
[----:B------:R-:W-:Y:S01]  /*d7c0*/  UMOV UR4, 0xffffffff ;  /* 0xffffffff00047882 */ /* 0x000fe20000000000 */
[----:B0-----:R-:W-:-:S04]  /*d7d0*/  LOP3.LUT R8, R0, 0x1f, RZ, 0xc0, !PT ;  /* 0x0000001f00087812 */ /* 0x001fc800078ec0ff */
[----:B------:R-:W-:Y:S01]  /*d7e0*/  ISETP.NE.AND P0, PT, R8, 0x1f, PT ;  /* 0x0000001f0800780c */ /* 0x000fe20003f05270 */
[----:B------:R-:W-:-:S12]  /*d7f0*/  BRA.DIV UR4, `(.L_x_12938) ;  /* 0x00000022047c7947 */ /* 0x000fd8000b800000 */
[----:B------:R-:W-:Y:S01]  /*d800*/  IMAD.IADD R5, R19, 0x1, R8 ;  /* 0x0000000113057824 */ /* 0x000fe200078e0208 */
[----:B------:R-:W-:-:S04]  /*d810*/  ULDC UR4, c[0x0][0xc3c] ;  /* 0x00030f0000047ab9 */ /* 0x000fc80000000800 */
        /* <DEDUP_REMOVED lines=10> */
[----:B------:R-:W-:Y:S01]  /*d8c0*/  SHFL.IDX PT, R4, R16, 0x1, 0x1f ;  /* 0x00201f0010047f89 */ /* 0x000fe200000e0000 */
        /* <DEDUP_REMOVED lines=18> */
.L_x_13012:
[----:B------:R-:W-:Y:S02]  /*d9f0*/  ULDC UR4, c[0x0][0xc38] ;  /* 0x00030e0000047ab9 */ /* 0x000fe40000000800 */
[----:B------:R-:W-:-:S04]  /*da00*/  IMAD.U32 R7, RZ, RZ, UR4 ;  /* 0x00000004ff077e24 */ /* 0x000fc8000f8e00ff */
[----:B-1----:R-:W-:-:S04]  /*da10*/  IMAD R14, R14, R7, RZ ;  /* 0x000000070e0e7224 */ /* 0x002fc800078e02ff */
[----:B------:R-:W-:-:S05]  /*da20*/  IMAD.IADD R9, R4, 0x1, R14 ;  /* 0x0000000104097824 */ /* 0x000fca00078e020e */
[----:B------:R-:W-:-:S13]  /*da30*/  ISETP.GT.AND P6, PT, R9, R0, PT ;  /* 0x000000000900720c */ /* 0x000fda0003fc4270 */
[----:B------:R-:W-:Y:S05]  /*da40*/  @P6 BRA `(.L_x_12939) ;  /* 0x00000000009c6947 */ /* 0x000fea0003800000 */
.L_x_12944:
[----:B0-----:R-:W0:Y:S01]  /*da50*/  LDC R2, c[0x0][0xc3c] ;  /* 0x00030f00ff027b82 */ /* 0x001e220000000800 */
[----:B------:R-:W-:-:S05]  /*da60*/  VIADD R19, R19, 0x1f ;  /* 0x0000001f13137836 */ /* 0x000fca0000000000 */
[----:B0-----:R-:W-:-:S13]  /*da70*/  ISETP.GE.AND P6, PT, R19, R2, PT ;  /* 0x000000021300720c */ /* 0x001fda0003fc6270 */
[----:B------:R-:W-:Y:S05]  /*da80*/  @P6 BRA `(.L_x_12940) ;  /* 0x0000000400446947 */ /* 0x000fea0003800000 */
[----:B------:R-:W0:Y:S01]  /*da90*/  S2R R3, SR_TID.X ;  /* 0x0000000000037919 */ /* 0x000e220000002100 */
[----:B------:R-:W-:Y:S01]  /*daa0*/  BSSY B0, `(.L_x_12941) ;  /* 0x0000009000007945 */ /* 0x000fe20003800000 */
[----:B------:R-:W-:Y:S01]  /*dab0*/  IMAD.MOV.U32 R5, RZ, RZ, RZ ;  /* 0x000000ffff057224 */ /* 0x000fe200078e00ff */
[----:B0-----:R-:W-:-:S05]  /*dac0*/  LOP3.LUT R3, R3, 0x1f, RZ, 0xc0, !PT ;  /* 0x0000001f03037812 */ /* 0x001fca00078ec0ff */
[----:B------:R-:W-:-:S05]  /*dad0*/  IMAD.IADD R7, R19, 0x1, R3 ;  /* 0x0000000113077824 */ /* 0x000fca00078e0203 */
[----:B------:R-:W-:-:S13]  /*dae0*/  ISETP.GE.OR P6, PT, R7, R2, !P0 ;  /* 0x000000020700720c */ /* 0x000fda00047c6670 */
[----:B------:R-:W-:Y:S05]  /*daf0*/  @P6 BRA `(.L_x_12942) ;  /* 0x00000000000c6947 */ /* 0x000fea0003800000 */
[----:B------:R-:W0:Y:S02]  /*db00*/  LDC.64 R2, c[0x0][0xc80] ;  /* 0x00032000ff027b82 */ /* 0x000e240000000a00 */
[----:B0-----:R-:W-:-:S05]  /*db10*/  IMAD.WIDE R2, R7, 0x4, R2 ;  /* 0x0000000407027825 */ /* 0x001fca00078e0202 */
[----:B------:R0:W5:Y:S02]  /*db20*/  LDG.E R5, desc[UR48][R2.64] ;  /* 0x0000003002057981 */ /* 0x000164000c1e1900 */
.L_x_12942:
[----:B------:R-:W-:Y:S05]  /*db30*/  BSYNC B0 ;  /* 0x0000000000007941 */ /* 0x000fea0003800000 */
.L_x_12941:
[----:B------:R-:W-:-:S03]  /*db40*/  UMOV UR4, 0xffffffff ;  /* 0xffffffff00047882 */ /* 0x000fc60000000000 */
[----:B------:R-:W-:Y:S05]  /*db50*/  BRA.DIV UR4, `(.L_x_12943) ;  /* 0x0000002204c87947 */ /* 0x000fea000b800000 */
[----:B-----5:R-:W1:Y:S02]  /*db60*/  SHFL.UP PT, R14, R5, 0x1, RZ ;  /* 0x04200000050e7989 */ /* 0x020e6400000e00ff */
[----:B-1----:R-:W-:-:S05]  /*db70*/  SEL R14, R14, RZ, P1 ;  /* 0x000000ff0e0e7207 */ /* 0x002fca0000800000 */
        /* <DEDUP_REMOVED lines=14> */
.L_x_13020:
[----:B------:R-:W-:Y:S02]  /*dc60*/  ULDC UR4, c[0x0][0xc38] ;  /* 0x00030e0000047ab9 */ /* 0x000fe40000000800 */
[----:B------:R-:W-:-:S04]  /*dc70*/  IMAD.U32 R7, RZ, RZ, UR4 ;  /* 0x00000004ff077e24 */ /* 0x000fc8000f8e00ff */
[----:B-1----:R-:W-:-:S04]  /*dc80*/  IMAD R14, R14, R7, RZ ;  /* 0x000000070e0e7224 */ /* 0x002fc800078e02ff */
[----:B------:R-:W-:-:S05]  /*dc90*/  IMAD.IADD R9, R14, 0x1, R9 ;  /* 0x000000010e097824 */ /* 0x000fca00078e0209 */
[----:B------:R-:W-:-:S13]  /*dca0*/  ISETP.GT.AND P6, PT, R9, R0, PT ;  /* 0x000000000900720c */ /* 0x000fda0003fc4270 */
[----:B------:R-:W-:Y:S05]  /*dcb0*/  @!P6 BRA `(.L_x_12944) ;  /* 0xfffffffc0064e947 */ /* 0x000fea000383ffff */
.L_x_12939:
        /* <DEDUP_REMOVED lines=8> */
.L_x_13024:
[----:B------:R-:W-:Y:S01]  /*dd40*/  ISETP.NE.AND P0, PT, R3, RZ, PT ;  /* 0x000000ff0300720c */ /* 0x000fe20003f05270 */
[----:B------:R-:W-:-:S12]  /*dd50*/  IMAD.MOV.U32 R14, RZ, RZ, RZ ;  /* 0x000000ffff0e7224 */ /* 0x000fd800078e00ff */
[----:B------:R-:W-:Y:S05]  /*dd60*/  @!P0 BRA `(.L_x_12946) ;  /* 0x0000000000108947 */ /* 0x000fea0003800000 */
[----:B------:R-:W-:Y:S01]  /*dd70*/  UMOV UR4, 0xffffffff ;  /* 0xffffffff00047882 */ /* 0x000fe20000000000 */
[----:B------:R-:W-:Y:S02]  /*dd80*/  VIADD R12, R4, 0xffffffff ;  /* 0xffffffff040c7836 */ /* 0x000fe40000000000 */
[----:B------:R-:W-:Y:S05]  /*dd90*/  BRA.DIV UR4, `(.L_x_12947) ;  /* 0x00000026043c7947 */ /* 0x000fea000b800000 */
[----:B------:R3:W4:Y:S02]  /*dda0*/  SHFL.IDX PT, R14, R2, R12, 0x1f ;  /* 0x00001f0c020e7589 */ /* 0x00072400000e0000 */
.L_x_12946:
[----:B--2---:R-:W-:Y:S01]  /*ddb0*/  IABS R6, R5 ;  /* 0x0000000500067213 */ /* 0x004fe20000000000 */
[----:B----4-:R-:W-:Y:S02]  /*ddc0*/  IMAD R16, R14, R7, R16 ;  /* 0x000000070e107224 */ /* 0x010fe400078e0210 */
[----:B------:R-:W-:Y:S01]  /*ddd0*/  IMAD.IADD R19, R4, 0x1, R19 ;  /* 0x0000000104137824 */ /* 0x000fe200078e0213 */
[----:B------:R-:W2:Y:S01]  /*dde0*/  I2F.RP R8, R6 ;  /* 0x0000000600087306 */ /* 0x000ea20000209400 */
[----:B------:R-:W-:-:S07]  /*ddf0*/  IMAD.IADD R0, R0, 0x1, -R16 ;  /* 0x0000000100007824 */ /* 0x000fce00078e0a10 */
[----:B--2---:R-:W0:Y:S02]  /*de00*/  MUFU.RCP R8, R8 ;  /* 0x0000000800087308 */ /* 0x004e240000001000 */
[----:B0--3--:R-:W-:-:S06]  /*de10*/  VIADD R2, R8, 0xffffffe ;  /* 0x0ffffffe08027836 */ /* 0x009fcc0000000000 */
[----:B------:R0:W2:Y:S02]  /*de20*/  F2I.FTZ.U32.TRUNC.NTZ R3, R2 ;  /* 0x0000000200037305 */ /* 0x0000a4000021f000 */
[----:B0-----:R-:W-:Y:S02]  /*de30*/  IMAD.MOV.U32 R2, RZ, RZ, RZ ;  /* 0x000000ffff027224 */ /* 0x001fe400078e00ff */
[----:B--2---:R-:W-:-:S04]  /*de40*/  IMAD.MOV R7, RZ, RZ, -R3 ;  /* 0x000000ffff077224 */ /* 0x004fc800078e0a03 */
        /* <DEDUP_REMOVED lines=21> */
.L_x_12940:
[----:B------:R-:W-:Y:S01]  /*dfa0*/  UMOV UR4, URZ ;  /* 0x0000003f00047c82 */ /* 0x000fe20008000000 */
[----:B------:R-:W-:Y:S01]  /*dfb0*/  UMOV UR5, URZ ;  /* 0x0000003f00057c82 */ /* 0x000fe20008000000 */
[----:B------:R-:W-:Y:S01]  /*dfc0*/  ULDC UR6, c[0x0][0xc3c] ;  /* 0x00030f0000067ab9 */ /* 0x000fe20000000800 */
[----:B------:R-:W-:Y:S02]  /*dfd0*/  IMAD.MOV.U32 R16, RZ, RZ, R0 ;  /* 0x000000ffff107224 */ /* 0x000fe400078e0000 */
[----:B------:R-:W-:Y:S02]  /*dfe0*/  IMAD.U32 R17, RZ, RZ, UR4 ;  /* 0x00000004ff117e24 */ /* 0x000fe4000f8e00ff */
[----:B------:R-:W-:Y:S02]  /*dff0*/  IMAD.U32 R18, RZ, RZ, UR5 ;  /* 0x00000005ff127e24 */ /* 0x000fe4000f8e00ff */
[----:B------:R-:W-:-:S07]  /*e000*/  IMAD.U32 R19, RZ, RZ, UR6 ;  /* 0x00000006ff137e24 */ /* 0x000fce000f8e00ff */
.L_x_12948:
[----:B------:R-:W0:Y:S01]  /*e010*/  S2R R0, SR_TID.X ;  /* 0x0000000000007919 */ /* 0x000e220000002100 */
[----:B------:R-:W-:Y:S05]  /*e020*/  WARPSYNC.ALL ;  /* 0x0000000000007948 */ /* 0x000fea0003800000 */
[----:B------:R-:W-:Y:S01]  /*e030*/  BAR.SYNC.DEFER_BLOCKING 0x4, 0x200 ;  /* 0x0108000000007b1d */ /* 0x000fe20000010000 */
[----:B0-----:R-:W-:-:S04]  /*e040*/  LOP3.LUT R0, R0, 0x1f, RZ, 0xc0, !PT ;  /* 0x0000001f00007812 */ /* 0x001fc800078ec0ff */
[----:B------:R-:W-:-:S13]  /*e050*/  ISETP.NE.AND P0, PT, R0, RZ, PT ;  /* 0x000000ff0000720c */ /* 0x000fda0003f05270 */
[----:B------:R-:W0:Y:S01]  /*e060*/  @!P0 S2R R3, SR_CgaCtaId ;  /* 0x0000000000038919 */ /* 0x000e220000008800 */
[----:B------:R-:W-:-:S04]  /*e070*/  @!P0 MOV R0, 0x400 ;  /* 0x0000040000008802 */ /* 0x000fc80000000f00 */
[----:B0-----:R-:W-:-:S05]  /*e080*/  @!P0 LEA R22, R3, R0, 0x18 ;  /* 0x0000000003168211 */ /* 0x001fca00078ec0ff */
[----:B------:R3:W-:Y:S01]  /*e090*/  @!P0 STS.128 [R22+0x308d0], R16 ;  /* 0x0308d01016008388 */ /* 0x0007e20000000c00 */
[----:B------:R-:W-:Y:S06]  /*e0a0*/  BAR.ARV 0x5, 0x200 ;  /* 0x0148000000007b1d */ /* 0x000fec0000002000 */
.L_x_12937:
[----:B------:R-:W-:Y:S02]  /*e0b0*/  ULDC UR4, c[0x0][0xc3c] ;  /* 0x00030f0000047ab9 */ /* 0x000fe40000000800 */
[----:B--2---:R-:W-:-:S13]  /*e0c0*/  ISETP.GE.AND P0, PT, R19, UR4, PT ;  /* 0x0000000413007c0c */ /* 0x004fda000bf06270 */
[----:B------:R-:W-:Y:S05]  /*e0d0*/  @!P0 BRA `(.L_x_12949) ;  /* 0xffffffbc00008947 */ /* 0x000fea000383ffff */
[----:B------:R-:W-:Y:S05]  /*e0e0*/  BSYNC B8 ;  /* 0x0000000000087941 */ /* 0x000fea0003800000 */
.L_x_12859:
[----:B-1----:R-:W2:Y:S01]  /*e0f0*/  LDL.LU R0, [R1+0x30] ;  /* 0x0000300001007983 */ /* 0x002ea20000300800 */
        /* <DEDUP_REMOVED lines=11> */
.L_x_13027:
[----:B------:R-:W-:Y:S05]  /*e1b0*/  BSYNC B0 ;  /* 0x0000000000007941 */ /* 0x000fea0003800000 */
.L_x_12950:
[----:B------:R-:W-:-:S03]  /*e1c0*/  UMOV UR4, 0xffffffff ;  /* 0xffffffff00047882 */ /* 0x000fc60000000000 */
[----:B------:R-:W-:Y:S05]  /*e1d0*/  BRA.DIV UR4, `(.L_x_12952) ;  /* 0x0000002204647947 */ /* 0x000fea000b800000 */
[----:B-1----:R-:W1:Y:S02]  /*e1e0*/  S2R R0, SR_TID.X ;  /* 0x0000000000007919 */ /* 0x002e640000002100 */
[----:B-1----:R-:W-:-:S04]  /*e1f0*/  SHF.R.U32.HI R0, RZ, 0x5, R0 ;  /* 0x00000005ff007819 */ /* 0x002fc80000011600 */
[----:B------:R-:W-:-:S05]  /*e200*/  LOP3.LUT R0, R0, 0x3, RZ, 0xc0, !PT ;  /* 0x0000000300007812 */ /* 0x000fca00078ec0ff */
[----:B------:R1:W2:Y:S02]  /*e210*/  SHFL.IDX PT, R14, R0, RZ, 0x1f ;  /* 0x00001fff000e7589 */ /* 0x0002a400000e0000 */
.L_x_13030:
[----:B--2---:R-:W-:Y:S01]  /*e220*/  ISETP.NE.AND P0, PT, R14, RZ, PT ;  /* 0x000000ff0e00720c */ /* 0x004fe20003f05270 */
[----:B------:R-:W-:-:S12]  /*e230*/  BSSY B0, `(.L_x_12953) ;  /* 0x0000024000007945 */ /* 0x000fd80003800000 */
[----:B------:R-:W-:Y:S05]  /*e240*/  @P0 BRA `(.L_x_12954) ;  /* 0x0000000000880947 */ /* 0x000fea0003800000 */
[----:B------:R-:W-:-:S03]  /*e250*/  UMOV UR4, 0xffffffff ;  /* 0xffffffff00047882 */ /* 0x000fc60000000000 */
[----:B------:R-:W-:Y:S05]  /*e260*/  BRA.DIV UR4, `(.L_x_12955) ;  /* 0x0000002204747947 */ /* 0x000fea000b800000 */
[----:B------:R-:W-:-:S13]  /*e270*/  ELECT P6, URZ, PT ;  /* 0x00000000003f782f */ /* 0x000fda00038c0000 */
.L_x_13033:
[----:B------:R-:W-:Y:S05]  /*e280*/  @!P6 BRA `(.L_x_12954) ;  /* 0x000000000078e947 */ /* 0x000fea0003800000 */
[----:B------:R-:W-:-:S06]  /*e290*/  ULOP3.LUT UR4, UR36, 0x2, URZ, 0xfc, !UPT ;  /* 0x0000000224047892 */ /* 0x000fcc000f8efc3f */
[----:B-1----:R-:W-:-:S05]  /*e2a0*/  IMAD.U32 R0, RZ, RZ, UR4 ;  /* 0x00000004ff007e24 */ /* 0x002fca000f8e00ff */
[----:B------:R-:W-:-:S13]  /*e2b0*/  ISETP.NE.AND P2, PT, R0, 0x3, PT ;  /* 0x000000030000780c */ /* 0x000fda0003f45270 */
[----:B------:R-:W-:Y:S05]  /*e2c0*/  @!P2 BRA `(.L_x_12956) ;  /* 0x000000000004a947 */ /* 0x000fea0003800000 */
[----:B------:R-:W-:Y:S01]  /*e2d0*/  BPT.TRAP 0x1 ;  /* 0x000000040000795c */ /* 0x000fe20000300000 */
.L_x_12956:
        /* <DEDUP_REMOVED lines=12> */
.L_x_13034:
[----:B------:R-:W2:Y:S02]  /*e3a0*/  SYNCS.PHASECHK.TRANS64.TRYWAIT P0, [R3+URZ], R2 ;  /* 0x00000002030075a7 */ /* 0x000ea4000800017f */
[----:B--2---:R-:W-:Y:S05]  /*e3b0*/  @!P0 BRA `(.L_x_12958) ;  /* 0x0000002000548947 */ /* 0x004fea0003800000 */
.L_x_13035:
[----:B------:R-:W-:Y:S05]  /*e3c0*/  @!P2 BRA `(.L_x_12959) ;  /* 0x000000000004a947 */ /* 0x000fea0003800000 */
[----:B------:R-:W-:Y:S01]  /*e3d0*/  BPT.TRAP 0x1 ;  /* 0x000000040000795c */ /* 0x000fe20000300000 */
.L_x_12959:
[----:B------:R-:W-:-:S04]  /*e3e0*/  VIADD R0, R9, 0x30860 ;  /* 0x0003086009007836 */ /* 0x000fc80000000000 */
[----:B------:R-:W-:-:S04]  /*e3f0*/  IMAD R23, R23, 0x8, R0 ;  /* 0x0000000817177824 */ /* 0x000fc800078e0200 */
[----:B------:R-:W4:Y:S02]  /*e400*/  SYNCS.PHASECHK.TRANS64.TRYWAIT P0, [R23+URZ], R4 ;  /* 0x00000004170075a7 */ /* 0x000f24000800017f */
[----:B----4-:R-:W-:Y:S05]  /*e410*/  @!P0 BRA `(.L_x_12960) ;  /* 0x0000002000508947 */ /* 0x010fea0003800000 */
.L_x_13036:
[----:B------:R-:W-:-:S07]  /*e420*/  IMAD R7, R7, 0x8, R0 ;  /* 0x0000000807077824 */ /* 0x000fce00078e0200 */
.L_x_12961:
[----:B------:R0:W0:Y:S02]  /*e430*/  SYNCS.PHASECHK.TRANS64.TRYWAIT P0, [R7+URZ], R2 ;  /* 0x00000002070075a7 */ /* 0x000024000800017f */
[----:B0-----:R-:W-:Y:S05]  /*e440*/  @!P0 NANOSLEEP.SYNCS 0x989680 ;  /* 0x009896800000895d */ /* 0x001fea0003900000 */
[----:B------:R-:W0:Y:S02]  /*e450*/  @!P0 SYNCS.PHASECHK.TRANS64 P0, [R7+URZ], R2 ;  /* 0x00000002070085a7 */ /* 0x000e24000800007f */
[----:B0-----:R-:W-:Y:S05]  /*e460*/  @!P0 BRA `(.L_x_12961) ;  /* 0xfffffffc00f08947 */ /* 0x001fea000383ffff */
.L_x_12954:
[----:B------:R-:W-:Y:S05]  /*e470*/  BSYNC B0 ;  /* 0x0000000000007941 */ /* 0x000fea0003800000 */
.L_x_12953:
[----:B------:R-:W-:Y:S05]  /*e480*/  EXIT ;  /* 0x000000000000794d */ /* 0x000fea0003800000 */
.L_x_12823:
[----:B0-----:R-:W-:-:S04]  /*e490*/  IMAD.U32 R3, RZ, RZ, UR39 ;  /* 0x00000027ff037e24 */ /* 0x001fc8000f8e00ff */
[----:B------:R0:W1:Y:S03]  /*e4a0*/  SYNCS.PHASECHK.TRANS64.TRYWAIT P1, [R3+URZ+0x30800], R0 ;  /* 0x03080000030075a7 */ /* 0x000066000802017f */
[----:B-1----:R-:W-:Y:S05]  /*e4b0*/  @!P1 NANOSLEEP.SYNCS 0x989680 ;  /* 0x009896800000995d */ /* 0x002fea0003900000 */
[----:B------:R-:W1:Y:S02]  /*e4c0*/  @!P1 SYNCS.PHASECHK.TRANS64 P1, [R3+URZ+0x30800], R0 ;  /* 0x03080000030095a7 */ /* 0x000e64000802007f */
[----:B-1----:R-:W-:Y:S05]  /*e4d0*/  @!P1 BRA `(.L_x_12823) ;  /* 0xfffffffc00ec9947 */ /* 0x002fea000383ffff */
[----:B------:R-:W-:Y:S05]  /*e4e0*/  BRA `(.L_x_12962) ;  /* 0xffffff3000687947 */ /* 0x000fea000383ffff */
.L_x_12827:
[----:B-1----:R1:W2:Y:S02]  /*e4f0*/  SYNCS.PHASECHK.TRANS64.TRYWAIT P2, [R4+URZ+0x30830], R3 ;  /* 0x03083003040075a7 */ /* 0x0022a4000804017f */
[----:B--2---:R-:W-:Y:S05]  /*e500*/  @!P2 NANOSLEEP.SYNCS 0x989680 ;  /* 0x009896800000a95d */ /* 0x004fea0003900000 */
[----:B------:R-:W2:Y:S02]  /*e510*/  @!P2 SYNCS.PHASECHK.TRANS64 P2, [R4+URZ+0x30830], R3 ;  /* 0x030830030400a5a7 */ /* 0x000ea4000804007f */
[----:B--2---:R-:W-:Y:S05]  /*e520*/  @!P2 BRA `(.L_x_12827) ;  /* 0xfffffffc00f0a947 */ /* 0x004fea000383ffff */
[----:B------:R-:W-:Y:S05]  /*e530*/  BRA `(.L_x_12826) ;  /* 0xffffff3000907947 */ /* 0x000fea000383ffff */
.L_x_12832:
[----:B-1----:R-:W-:-:S04]  /*e540*/  IMAD.U32 R3, RZ, RZ, UR6 ;  /* 0x00000006ff037e24 */ /* 0x002fc8000f8e00ff */
[----:B------:R1:W3:Y:S03]  /*e550*/  SYNCS.PHASECHK.TRANS64.TRYWAIT P2, [R3+URZ+0x30830], R0 ;  /* 0x03083000030075a7 */ /* 0x0002e6000804017f */
[----:B---3--:R-:W-:Y:S05]  /*e560*/  @!P2 NANOSLEEP.SYNCS 0x989680 ;  /* 0x009896800000a95d */ /* 0x008fea0003900000 */
[----:B------:R-:W3:Y:S02]  /*e570*/  @!P2 SYNCS.PHASECHK.TRANS64 P2, [R3+URZ+0x30830], R0 ;  /* 0x030830000300a5a7 */ /* 0x000ee4000804007f */
[----:B---3--:R-:W-:Y:S05]  /*e580*/  @!P2 BRA `(.L_x_12832) ;  /* 0xfffffffc00eca947 */ /* 0x008fea000383ffff */
[----:B------:R-:W-:Y:S05]  /*e590*/  BRA `(.L_x_12829) ;  /* 0xffffff5c00e47947 */ /* 0x000fea000383ffff */
.L_x_12836:
[----:B-1----:R-:W-:-:S04]  /*e5a0*/  IMAD.U32 R3, RZ, RZ, UR6 ;  /* 0x00000006ff037e24 */ /* 0x002fc8000f8e00ff */
[----:B------:R1:W2:Y:S03]  /*e5b0*/  SYNCS.PHASECHK.TRANS64.TRYWAIT P2, [R3+URZ+0x30850], R0 ;  /* 0x03085000030075a7 */ /* 0x0002a6000804017f */
[----:B--2---:R-:W-:Y:S05]  /*e5c0*/  @!P2 NANOSLEEP.SYNCS 0x989680 ;  /* 0x009896800000a95d */ /* 0x004fea0003900000 */
[----:B------:R-:W2:Y:S02]  /*e5d0*/  @!P2 SYNCS.PHASECHK.TRANS64 P2, [R3+URZ+0x30850], R0 ;  /* 0x030850000300a5a7 */ /* 0x000ea4000804007f */
[----:B--2---:R-:W-:Y:S05]  /*e5e0*/  @!P2 BRA `(.L_x_12836) ;  /* 0xfffffffc00eca947 */ /* 0x004fea000383ffff */
[----:B------:R-:W-:Y:S05]  /*e5f0*/  BRA `(.L_x_12833) ;  /* 0xffffff60005c7947 */ /* 0x000fea000383ffff */
.L_x_12841:
[----:B---3--:R-:W-:-:S04]  /*e600*/  IMAD.U32 R5, RZ, RZ, UR12 ;  /* 0x0000000cff057e24 */ /* 0x008fc8000f8e00ff */
[----:B------:R3:W4:Y:S03]  /*e610*/  SYNCS.PHASECHK.TRANS64.TRYWAIT P0, [R5+URZ+0x30850], R4 ;  /* 0x03085004050075a7 */ /* 0x000726000800017f */
[----:B----4-:R-:W-:Y:S05]  /*e620*/  @!P0 NANOSLEEP.SYNCS 0x989680 ;  /* 0x009896800000895d */ /* 0x010fea0003900000 */
[----:B------:R-:W4:Y:S02]  /*e630*/  @!P0 SYNCS.PHASECHK.TRANS64 P0, [R5+URZ+0x30850], R4 ;  /* 0x03085004050085a7 */ /* 0x000f24000800007f */
[----:B----4-:R-:W-:Y:S05]  /*e640*/  @!P0 BRA `(.L_x_12841) ;  /* 0xfffffffc00ec8947 */ /* 0x010fea000383ffff */
[----:B------:R-:W-:Y:S05]  /*e650*/  BRA `(.L_x_12840) ;  /* 0xffffff8800007947 */ /* 0x000fea000383ffff */
.L_x_12871:
        /* <DEDUP_REMOVED lines=11> */
.L_x_12964:
[----:B------:R-:W-:Y:S05]  /*e710*/  BSYNC B0 ;  /* 0x0000000000007941 */ /* 0x000fea0003800000 */
.L_x_12963:
[----:B------:R-:W-:Y:S05]  /*e720*/  BRA `(.L_x_12965) ;  /* 0xffffffc000307947 */ /* 0x000fea000383ffff */
.L_x_12873:
[----:B------:R-:W-:Y:S01]  /*e730*/  BSSY B0, `(.L_x_12966) ;  /* 0x0000006000007945 */ /* 0x000fe20003800000 */
[----:B------:R-:W-:-:S07]  /*e740*/  IMAD.MOV.U32 R15, RZ, RZ, -0x1 ;  /* 0xffffffffff0f7424 */ /* 0x000fce00078e00ff */
[----:B01-3--:R-:W-:Y:S05]  /*e750*/  WARPSYNC.COLLECTIVE R15, `(.L_x_12967) ;  /* 0x000000000f0c7348 */ /* 0x00bfea0003c00000 */
[----:B------:R-:W-:Y:S02]  /*e760*/  ELECT P6, UR62, PT ;  /* 0x00000000003e782f */ /* 0x000fe400038c0000 */
[----:B------:R-:W-:Y:S01]  /*e770*/  MOV R14, UR62 ;  /* 0x0000003e000e7c02 */ /* 0x000fe20008000f00 */
[----:B01-3--:R-:W-:Y:S10]  /*e780*/  ENDCOLLECTIVE ;  /* 0x000000000000791b */ /* 0x00bff40003800000 */
.L_x_12967:
[----:B------:R-:W-:Y:S05]  /*e790*/  BSYNC B0 ;  /* 0x0000000000007941 */ /* 0x000fea0003800000 */
.L_x_12966:
[----:B------:R-:W-:Y:S05]  /*e7a0*/  BRA `(.L_x_12968) ;  /* 0xffffffc000307947 */ /* 0x000fea000383ffff */
.L_x_12875:
[----:B-1----:R1:W2:Y:S02]  /*e7b0*/  SYNCS.PHASECHK.TRANS64.TRYWAIT P0, [R0+URZ+0x30840], R2 ;  /* 0x03084002000075a7 */ /* 0x0022a4000800017f */
[----:B--2---:R-:W-:Y:S05]  /*e7c0*/  @!P0 NANOSLEEP.SYNCS 0x989680 ;  /* 0x009896800000895d */ /* 0x004fea0003900000 */
[----:B------:R-:W2:Y:S02]  /*e7d0*/  @!P0 SYNCS.PHASECHK.TRANS64 P0, [R0+URZ+0x30840], R2 ;  /* 0x03084002000085a7 */ /* 0x000ea4000800007f */
[----:B--2---:R-:W-:Y:S05]  /*e7e0*/  @!P0 BRA `(.L_x_12875) ;  /* 0xfffffffc00f08947 */ /* 0x004fea000383ffff */
[----:B------:R-:W-:Y:S05]  /*e7f0*/  BRA `(.L_x_12969) ;  /* 0xffffffc000847947 */ /* 0x000fea000383ffff */
.L_x_12879:
        /* <DEDUP_REMOVED lines=12> */
.L_x_12970:
[----:B------:R-:W-:Y:S02]  /*e8c0*/  IMAD.MOV.U32 R13, RZ, RZ, R0 ;  /* 0x000000ffff0d7224 */ /* 0x000fe400078e0000 */
[----:B------:R-:W-:-:S07]  /*e8d0*/  IMAD.MOV.U32 R6, RZ, RZ, R14 ;  /* 0x000000ffff067224 */ /* 0x000fce00078e000e */
[----:B------:R-:W-:Y:S05]  /*e8e0*/  WARPSYNC.COLLECTIVE R15, `(.L_x_12971) ;  /* 0x000000000f087348 */ /* 0x000fea0003c00000 */
[----:B------:R0:W1:Y:S02]  /*e8f0*/  SHFL.IDX P6, R14, R13, R12, R11 ;  /* 0x0000000c0d0e7389 */ /* 0x00006400000c000b */
[----:B01----:R-:W-:Y:S01]  /*e900*/  ENDCOLLECTIVE ;  /* 0x000000000000791b */ /* 0x003fe20003800000 */
.L_x_12971:
[----:B------:R-:W-:Y:S02]  /*e910*/  IMAD.MOV.U32 R13, RZ, RZ, R4 ;  /* 0x000000ffff0d7224 */ /* 0x000fe400078e0004 */
[----:B------:R-:W-:Y:S02]  /*e920*/  IMAD.MOV.U32 R12, RZ, RZ, 0x1 ;  /* 0x00000001ff0c7424 */ /* 0x000fe400078e00ff */
[----:B------:R-:W-:-:S07]  /*e930*/  IMAD.MOV.U32 R7, RZ, RZ, R14 ;  /* 0x000000ffff077224 */ /* 0x000fce00078e000e */
[----:B------:R-:W-:Y:S05]  /*e940*/  WARPSYNC.COLLECTIVE R15, `(.L_x_12972) ;  /* 0x000000000f087348 */ /* 0x000fea0003c00000 */
[----:B------:R0:W1:Y:S02]  /*e950*/  SHFL.IDX P6, R14, R13, R12, R11 ;  /* 0x0000000c0d0e7389 */ /* 0x00006400000c000b */
[----:B01----:R-:W-:Y:S01]  /*e960*/  ENDCOLLECTIVE ;  /* 0x000000000000791b */ /* 0x003fe20003800000 */
.L_x_12972:
        /* <DEDUP_REMOVED lines=9> */
[----:B------:R0:W-:Y:S01]  /*ea00*/  @!P1 LDGSTS.E.BYPASS.LTC128B.128 [R10+0xc400], desc[UR48][R6.64], !P0 ;  /* 0x0c400000060a9fae */ /* 0x0001e2000c101d70 */
[----:B------:R-:W-:Y:S01]  /*ea10*/  ISETP.GE.AND P1, PT, R8, R3, PT ;  /* 0x000000030800720c */ /* 0x000fe20003f26270 */
[----:B0-----:R-:W-:-:S12]  /*ea20*/  IMAD.MOV.U32 R6, RZ, RZ, R14 ;  /* 0x000000ffff067224 */ /* 0x001fd800078e000e */
[----:B------:R-:W-:Y:S05]  /*ea30*/  WARPSYNC.COLLECTIVE R15, `(.L_x_12973) ;  /* 0x000000000f087348 */ /* 0x000fea0003c00000 */
[----:B------:R0:W1:Y:S02]  /*ea40*/  SHFL.IDX P6, R14, R13, R12, R11 ;  /* 0x0000000c0d0e7389 */ /* 0x00006400000c000b */
[----:B01----:R-:W-:Y:S01]  /*ea50*/  ENDCOLLECTIVE ;  /* 0x000000000000791b */ /* 0x003fe20003800000 */
.L_x_12973:
[----:B------:R-:W-:Y:S02]  /*ea60*/  IMAD.MOV.U32 R13, RZ, RZ, R4 ;  /* 0x000000ffff0d7224 */ /* 0x000fe400078e0004 */
[----:B------:R-:W-:Y:S02]  /*ea70*/  IMAD.MOV.U32 R12, RZ, RZ, 0x2 ;  /* 0x00000002ff0c7424 */ /* 0x000fe400078e00ff */
[----:B------:R-:W-:-:S07]  /*ea80*/  IMAD.MOV.U32 R7, RZ, RZ, R14 ;  /* 0x000000ffff077224 */ /* 0x000fce00078e000e */
[----:B------:R-:W-:Y:S05]  /*ea90*/  WARPSYNC.COLLECTIVE R15, `(.L_x_12974) ;  /* 0x000000000f087348 */ /* 0x000fea0003c00000 */
[----:B------:R0:W1:Y:S02]  /*eaa0*/  SHFL.IDX P6, R14, R13, R12, R11 ;  /* 0x0000000c0d0e7389 */ /* 0x00006400000c000b */
[----:B01----:R-:W-:Y:S01]  /*eab0*/  ENDCOLLECTIVE ;  /* 0x000000000000791b */ /* 0x003fe20003800000 */
.L_x_12974:
        /* <DEDUP_REMOVED lines=9> */
[----:B------:R0:W-:Y:S02]  /*eb50*/  @!P1 LDGSTS.E.BYPASS.LTC128B.128 [R10+0xcc00], desc[UR48][R6.64], !P0 ;  /* 0x0cc00000060a9fae */ /* 0x0001e4000c101d70 */
[----:B0-----:R-:W-:-:S05]  /*eb60*/  VIADD R6, R17, 0x20 ;  /* 0x0000002011067836 */ /* 0x001fca0000000000 */
[----:B------:R-:W-:Y:S01]  /*eb70*/  ISETP.GE.AND P1, PT, R6, R3, PT ;  /* 0x000000030600720c */ /* 0x000fe20003f26270 */
[----:B------:R-:W-:-:S12]  /*eb80*/  IMAD.MOV.U32 R6, RZ, RZ, R14 ;  /* 0x000000ffff067224 */ /* 0x000fd800078e000e */
[----:B------:R-:W-:Y:S05]  /*eb90*/  WARPSYNC.COLLECTIVE R15, `(.L_x_12975) ;  /* 0x000000000f087348 */ /* 0x000fea0003c00000 */
[----:B------:R0:W1:Y:S02]  /*eba0*/  SHFL.IDX P6, R14, R13, R12, R11 ;  /* 0x0000000c0d0e7389 */ /* 0x00006400000c000b */
[----:B01----:R-:W-:Y:S01]  /*ebb0*/  ENDCOLLECTIVE ;  /* 0x000000000000791b */ /* 0x003fe20003800000 */
.L_x_12975:
[----:B------:R-:W-:Y:S02]  /*ebc0*/  IMAD.MOV.U32 R13, RZ, RZ, R4 ;  /* 0x000000ffff0d7224 */ /* 0x000fe400078e0004 */
[----:B------:R-:W-:Y:S02]  /*ebd0*/  IMAD.MOV.U32 R12, RZ, RZ, 0x3 ;  /* 0x00000003ff0c7424 */ /* 0x000fe400078e00ff */
[----:B------:R-:W-:-:S07]  /*ebe0*/  IMAD.MOV.U32 R7, RZ, RZ, R14 ;  /* 0x000000ffff077224 */ /* 0x000fce00078e000e */
[----:B------:R-:W-:Y:S05]  /*ebf0*/  WARPSYNC.COLLECTIVE R15, `(.L_x_12976) ;  /* 0x000000000f087348 */ /* 0x000fea0003c00000 */
[----:B------:R0:W1:Y:S02]  /*ec00*/  SHFL.IDX P6, R14, R13, R12, R11 ;  /* 0x0000000c0d0e7389 */ /* 0x00006400000c000b */
[----:B01----:R-:W-:Y:S01]  /*ec10*/  ENDCOLLECTIVE ;  /* 0x000000000000791b */ /* 0x003fe20003800000 */
.L_x_12976:
        /* <DEDUP_REMOVED lines=10> */
[----:B0-----:R-:W-:-:S04]  /*ecc0*/  IADD3 R6, R17, 0x30, RZ ;  /* 0x0000003011067810 */ /* 0x001fc80007ffe0ff */
[----:B------:R-:W-:Y:S01]  /*ecd0*/  ISETP.GE.AND P1, PT, R6, R3, PT ;  /* 0x000000030600720c */ /* 0x000fe20003f26270 */
[----:B------:R-:W-:-:S12]  /*ece0*/  IMAD.MOV.U32 R6, RZ, RZ, R14 ;  /* 0x000000ffff067224 */ /* 0x000fd800078e000e */
[----:B------:R-:W-:Y:S05]  /*ecf0*/  WARPSYNC.COLLECTIVE R15, `(.L_x_12977) ;  /* 0x000000000f087348 */ /* 0x000fea0003c00000 */
[----:B------:R0:W1:Y:S02]  /*ed00*/  SHFL.IDX P6, R14, R13, R12, R11 ;  /* 0x0000000c0d0e7389 */ /* 0x00006400000c000b */
[----:B01----:R-:W-:Y:S01]  /*ed10*/  ENDCOLLECTIVE ;  /* 0x000000000000791b */ /* 0x003fe20003800000 */
.L_x_12977:
[----:B------:R-:W-:Y:S02]  /*ed20*/  IMAD.MOV.U32 R13, RZ, RZ, R4 ;  /* 0x000000ffff0d7224 */ /* 0x000fe400078e0004 */
[----:B------:R-:W-:Y:S02]  /*ed30*/  IMAD.MOV.U32 R12, RZ, RZ, 0x4 ;  /* 0x00000004ff0c7424 */ /* 0x000fe400078e00ff */
[----:B------:R-:W-:-:S07]  /*ed40*/  IMAD.MOV.U32 R7, RZ, RZ, R14 ;  /* 0x000000ffff077224 */ /* 0x000fce00078e000e */
[----:B------:R-:W-:Y:S05]  /*ed50*/  WARPSYNC.COLLECTIVE R15, `(.L_x_12978) ;  /* 0x000000000f087348 */ /* 0x000fea0003c00000 */
[----:B------:R0:W1:Y:S02]  /*ed60*/  SHFL.IDX P6, R14, R13, R12, R11 ;  /* 0x0000000c0d0e7389 */ /* 0x00006400000c000b */
[----:B01----:R-:W-:Y:S01]  /*ed70*/  ENDCOLLECTIVE ;  /* 0x000000000000791b */ /* 0x003fe20003800000 */
.L_x_12978:
        /* <DEDUP_REMOVED lines=16> */
.L_x_12979:
[----:B------:R-:W-:Y:S02]  /*ee80*/  IMAD.MOV.U32 R13, RZ, RZ, R4 ;  /* 0x000000ffff0d7224 */ /* 0x000fe400078e0004 */
[----:B------:R-:W-:Y:S02]  /*ee90*/  IMAD.MOV.U32 R12, RZ, RZ, 0x5 ;  /* 0x00000005ff0c7424 */ /* 0x000fe400078e00ff */
[----:B------:R-:W-:-:S07]  /*eea0*/  IMAD.MOV.U32 R7, RZ, RZ, R14 ;  /* 0x000000ffff077224 */ /* 0x000fce00078e000e */
[----:B------:R-:W-:Y:S05]  /*eeb0*/  WARPSYNC.COLLECTIVE R15, `(.L_x_12980) ;  /* 0x000000000f087348 */ /* 0x000fea0003c00000 */
[----:B------:R0:W1:Y:S02]  /*eec0*/  SHFL.IDX P6, R14, R13, R12, R11 ;  /* 0x0000000c0d0e7389 */ /* 0x00006400000c000b */
[----:B01----:R-:W-:Y:S01]  /*eed0*/  ENDCOLLECTIVE ;  /* 0x000000000000791b */ /* 0x003fe20003800000 */
.L_x_12980:
        /* <DEDUP_REMOVED lines=16> */
.L_x_12981:
[----:B------:R-:W-:Y:S02]  /*efe0*/  IMAD.MOV.U32 R13, RZ, RZ, R4 ;  /* 0x000000ffff0d7224 */ /* 0x000fe400078e0004 */
[----:B------:R-:W-:Y:S02]  /*eff0*/  IMAD.MOV.U32 R12, RZ, RZ, 0x6 ;  /* 0x00000006ff0c7424 */ /* 0x000fe400078e00ff */
[----:B------:R-:W-:-:S07]  /*f000*/  IMAD.MOV.U32 R7, RZ, RZ, R14 ;  /* 0x000000ffff077224 */ /* 0x000fce00078e000e */
[----:B------:R-:W-:Y:S05]  /*f010*/  WARPSYNC.COLLECTIVE R15, `(.L_x_12982) ;  /* 0x000000000f087348 */ /* 0x000fea0003c00000 */
[----:B------:R0:W1:Y:S02]  /*f020*/  SHFL.IDX P6, R14, R13, R12, R11 ;  /* 0x0000000c0d0e7389 */ /* 0x00006400000c000b */
[----:B01----:R-:W-:Y:S01]  /*f030*/  ENDCOLLECTIVE ;  /* 0x000000000000791b */ /* 0x003fe20003800000 */
.L_x_12982:
        /* <DEDUP_REMOVED lines=16> */
.L_x_12983:
[----:B------:R-:W-:Y:S02]  /*f140*/  IMAD.MOV.U32 R13, RZ, RZ, R4 ;  /* 0x000000ffff0d7224 */ /* 0x000fe400078e0004 */
[----:B------:R-:W-:Y:S02]  /*f150*/  IMAD.MOV.U32 R12, RZ, RZ, 0x7 ;  /* 0x00000007ff0c7424 */ /* 0x000fe400078e00ff */
[----:B------:R-:W-:-:S07]  /*f160*/  IMAD.MOV.U32 R7, RZ, RZ, R14 ;  /* 0x000000ffff077224 */ /* 0x000fce00078e000e */
[----:B------:R-:W-:Y:S05]  /*f170*/  WARPSYNC.COLLECTIVE R15, `(.L_x_12984) ;  /* 0x000000000f087348 */ /* 0x000fea0003c00000 */
[----:B------:R0:W1:Y:S02]  /*f180*/  SHFL.IDX P6, R14, R13, R12, R11 ;  /* 0x0000000c0d0e7389 */ /* 0x00006400000c000b */
[----:B01----:R-:W-:Y:S01]  /*f190*/  ENDCOLLECTIVE ;  /* 0x000000000000791b */ /* 0x003fe20003800000 */
.L_x_12984:
        /* <DEDUP_REMOVED lines=11> */
.L_x_12985:
[----:B------:R-:W-:Y:S01]  /*f250*/  @!PT LDS RZ, [RZ] ;  /* 0x00000000fffff984 */ /* 0x000fe20000000800 */
[----:B------:R-:W-:Y:S01]  /*f260*/  @!PT LDS RZ, [RZ] ;  /* 0x00000000fffff984 */ /* 0x000fe20000000800 */
[----:B------:R-:W-:Y:S01]  /*f270*/  @!PT LDS RZ, [RZ] ;  /* 0x00000000fffff984 */ /* 0x000fe20000000800 */
[----:B------:R0:W-:Y:S01]  /*f280*/  @!P1 LDGSTS.E.BYPASS.LTC128B.128 [R10+0xf400], desc[UR48][R6.64], !P0 ;  /* 0x0f400000060a9fae */ /* 0x0001e2000c101d70 */
[----:B------:R-:W-:Y:S01]  /*f290*/  ISETP.GE.AND P1, PT, R0, R3, PT ;  /* 0x000000030000720c */ /* 0x000fe20003f26270 */
[----:B------:R-:W-:-:S05]  /*f2a0*/  VIADD R0, R17, 0x80 ;  /* 0x0000008011007836 */ /* 0x000fca0000000000 */
[----:B------:R-:W-:Y:S01]  /*f2b0*/  ISETP.GE.AND P2, PT, R0, R3, PT ;  /* 0x000000030000720c */ /* 0x000fe20003f46270 */
[----:B------:R-:W-:Y:S02]  /*f2c0*/  IMAD.MOV.U32 R13, RZ, RZ, R2 ;  /* 0x000000ffff0d7224 */ /* 0x000fe400078e0002 */
[----:B------:R-:W-:Y:S02]  /*f2d0*/  IMAD.MOV.U32 R12, RZ, RZ, RZ ;  /* 0x000000ffff0c7224 */ /* 0x000fe400078e00ff */
[----:B0-----:R-:W-:-:S08]  /*f2e0*/  IMAD.MOV.U32 R6, RZ, RZ, R14 ;  /* 0x000000ffff067224 */ /* 0x001fd000078e000e */
[----:B------:R-:W-:Y:S05]  /*f2f0*/  WARPSYNC.COLLECTIVE R15, `(.L_x_12986) ;  /* 0x000000000f087348 */ /* 0x000fea0003c00000 */
[----:B------:R0:W1:Y:S02]  /*f300*/  SHFL.IDX P6, R14, R13, R12, R11 ;  /* 0x0000000c0d0e7389 */ /* 0x00006400000c000b */
[----:B01----:R-:W-:Y:S01]  /*f310*/  ENDCOLLECTIVE ;  /* 0x000000000000791b */ /* 0x003fe20003800000 */
.L_x_12986:
[----:B------:R-:W-:-:S05]  /*f320*/  @!P1 LEA R6, P3, R20, R6, 0x1 ;  /* 0x0000000614069211 */ /* 0x000fca00078608ff */
[----:B------:R-:W-:-:S04]  /*f330*/  @!P1 IMAD.X R4, RZ, RZ, R4, P3 ;  /* 0x000000ffff049224 */ /* 0x000fc800018e0604 */
[----:B------:R-:W-:Y:S02]  /*f340*/  @!P1 IMAD.MOV.U32 R7, RZ, RZ, R4 ;  /* 0x000000ffff079224 */ /* 0x000fe400078e0004 */
[----:B------:R-:W-:-:S03]  /*f350*/  IMAD.MOV.U32 R13, RZ, RZ, R5 ;  /* 0x000000ffff0d7224 */ /* 0x000fc600078e0005 */
[----:B------:R-:W-:Y:S01]  /*f360*/  @!PT LDS RZ, [RZ] ;  /* 0x00000000fffff984 */ /* 0x000fe20000000800 */
[----:B------:R-:W-:Y:S01]  /*f370*/  @!PT LDS RZ, [RZ] ;  /* 0x00000000fffff984 */ /* 0x000fe20000000800 */
[----:B------:R-:W-:Y:S01]  /*f380*/  @!PT LDS RZ, [RZ] ;  /* 0x00000000fffff984 */ /* 0x000fe20000000800 */
[----:B------:R0:W-:Y:S01]  /*f390*/  @!P1 LDGSTS.E.BYPASS.LTC128B.128 [R10+0xfc00], desc[UR48][R6.64], !P0 ;  /* 0x0fc00000060a9fae */ /* 0x0001e2000c101d70 */
[----:B------:R-:W-:-:S07]  /*f3a0*/  IMAD.MOV.U32 R0, RZ, RZ, R14 ;  /* 0x000000ffff007224 */ /* 0x000fce00078e000e */
[----:B0-----:R-:W-:Y:S05]  /*f3b0*/  WARPSYNC.COLLECTIVE R15, `(.L_x_12987) ;  /* 0x000000000f087348 */ /* 0x001fea0003c00000 */
[----:B------:R1:W2:Y:S02]  /*f3c0*/  SHFL.IDX P6, R14, R13, R12, R11 ;  /* 0x0000000c0d0e7389 */ /* 0x0002a400000c000b */
[----:B012---:R-:W-:Y:S01]  /*f3d0*/  ENDCOLLECTIVE ;  /* 0x000000000000791b */ /* 0x007fe20003800000 */
.L_x_12987:
[----:B------:R-:W-:Y:S02]  /*f3e0*/  IMAD.MOV.U32 R13, RZ, RZ, R2 ;  /* 0x000000ffff0d7224 */ /* 0x000fe400078e0002 */
[----:B------:R-:W-:Y:S02]  /*f3f0*/  IMAD.MOV.U32 R12, RZ, RZ, 0x1 ;  /* 0x00000001ff0c7424 */ /* 0x000fe400078e00ff */
[----:B------:R-:W-:-:S07]  /*f400*/  IMAD.MOV.U32 R8, RZ, RZ, R14 ;  /* 0x000000ffff087224 */ /* 0x000fce00078e000e */
[----:B------:R-:W-:Y:S05]  /*f410*/  WARPSYNC.COLLECTIVE R15, `(.L_x_12988) ;  /* 0x000000000f087348 */ /* 0x000fea0003c00000 */
[----:B------:R0:W1:Y:S02]  /*f420*/  SHFL.IDX P6, R14, R13, R12, R11 ;  /* 0x0000000c0d0e7389 */ /* 0x00006400000c000b */
[----:B01----:R-:W-:Y:S01]  /*f430*/  ENDCOLLECTIVE ;  /* 0x000000000000791b */ /* 0x003fe20003800000 */
.L_x_12988:
[----:B------:R-:W-:-:S05]  /*f440*/  @!P2 LEA R6, P1, R20, R8, 0x1 ;  /* 0x000000081406a211 */ /* 0x000fca00078208ff */
[----:B------:R-:W-:Y:S02]  /*f450*/  @!P2 IMAD.X R7, RZ, RZ, R0, P1 ;  /* 0x000000ffff07a224 */ /* 0x000fe400008e0600 */
[----:B------:R-:W-:-:S03]  /*f460*/  VIADD R0, R17, 0x90 ;  /* 0x0000009011007836 */ /* 0x000fc60000000000 */
[----:B------:R-:W-:Y:S01]  /*f470*/  @!PT LDS RZ, [RZ] ;  /* 0x00000000fffff984 */ /* 0x000fe20000000800 */
[----:B------:R-:W-:Y:S01]  /*f480*/  @!PT LDS RZ, [RZ] ;  /* 0x00000000fffff984 */ /* 0x000fe20000000800 */
[----:B------:R-:W-:Y:S01]  /*f490*/  @!PT LDS RZ, [RZ] ;  /* 0x00000000fffff984 */ /* 0x000fe20000000800 */
[----:B------:R0:W-:Y:S01]  /*f4a0*/  @!P2 LDGSTS.E.BYPASS.LTC128B.128 [R10+0x10400], desc[UR48][R6.64], !P0 ;  /* 0x10400000060aafae */ /* 0x0001e2000c101d70 */
[----:B------:R-:W-:Y:S01]  /*f4b0*/  IMAD.MOV.U32 R13, RZ, RZ, R5 ;  /* 0x000000ffff0d7224 */ /* 0x000fe200078e0005 */
[----:B------:R-:W-:Y:S01]  /*f4c0*/  ISETP.GE.AND P1, PT, R0, R3, PT ;  /* 0x000000030000720c */ /* 0x000fe20003f26270 */
[----:B------:R-:W-:-:S12]  /*f4d0*/  IMAD.MOV.U32 R0, RZ, RZ, R14 ;  /* 0x000000ffff007224 */ /* 0x000fd800078e000e */
[----:B0-----:R-:W-:Y:S05]  /*f4e0*/  WARPSYNC.COLLECTIVE R15, `(.L_x_12989) ;  /* 0x000000000f087348 */ /* 0x001fea0003c00000 */
[----:B------:R1:W2:Y:S02]  /*f4f0*/  SHFL.IDX P6, R14, R13, R12, R11 ;  /* 0x0000000c0d0e7389 */ /* 0x0002a400000c000b */
[----:B012---:R-:W-:Y:S01]  /*f500*/  ENDCOLLECTIVE ;  /* 0x000000000000791b */ /* 0x007fe20003800000 */
.L_x_12989:
[----:B------:R-:W-:Y:S02]  /*f510*/  IMAD.MOV.U32 R13, RZ, RZ, R2 ;  /* 0x000000ffff0d7224 */ /* 0x000fe400078e0002 */
[----:B------:R-:W-:Y:S01]  /*f520*/  IMAD.MOV.U32 R12, RZ, RZ, 0x2 ;  /* 0x00000002ff0c7424 */ /* 0x000fe200078e00ff */
[----:B------:R-:W-:-:S13]  /*f530*/  @!P1 LEA R4, P2, R20, R14, 0x1 ;  /* 0x0000000e14049211 */ /* 0x000fda00078408ff */
[----:B------:R-:W-:Y:S05]  /*f540*/  WARPSYNC.COLLECTIVE R15, `(.L_x_12990) ;  /* 0x000000000f087348 */ /* 0x000fea0003c00000 */
[----:B------:R0:W1:Y:S02]  /*f550*/  SHFL.IDX P6, R14, R13, R12, R11 ;  /* 0x0000000c0d0e7389 */ /* 0x00006400000c000b */
[----:B01----:R-:W-:Y:S01]  /*f560*/  ENDCOLLECTIVE ;  /* 0x000000000000791b */ /* 0x003fe20003800000 */
.L_x_12990:
[----:B------:R-:W-:Y:S02]  /*f570*/  @!P1 IMAD.X R9, RZ, RZ, R0, P2 ;  /* 0x000000ffff099224 */ /* 0x000fe400010e0600 */
[----:B------:R-:W-:Y:S02]  /*f580*/  @!P1 IMAD.MOV.U32 R6, RZ, RZ, R4 ;  /* 0x000000ffff069224 */ /* 0x000fe400078e0004 */
[----:B------:R-:W-:-:S05]  /*f590*/  @!P1 IMAD.MOV.U32 R7, RZ, RZ, R9 ;  /* 0x000000ffff079224 */ /* 0x000fca00078e0009 */
        /* <DEDUP_REMOVED lines=9> */
.L_x_12991:
        /* <DEDUP_REMOVED lines=8> */
.L_x_12992:
[----:B------:R-:W-:-:S05]  /*f6b0*/  @!P1 LEA R6, P2, R20, R4, 0x1 ;  /* 0x0000000414069211 */ /* 0x000fca00078408ff */
        /* <DEDUP_REMOVED lines=10> */
.L_x_12993:
[----:B------:R-:W-:Y:S05]  /*f760*/  BRA `(.L_x_12994) ;  /* 0xffffffc000a87947 */ /* 0x000fea000383ffff */
.L_x_12882:
[----:B0-----:R0:W1:Y:S02]  /*f770*/  SYNCS.PHASECHK.TRANS64.TRYWAIT P0, [R22+URZ+0x30820], R3 ;  /* 0x03082003160075a7 */ /* 0x001064000800017f */
[----:B-1----:R-:W-:Y:S05]  /*f780*/  @!P0 NANOSLEEP.SYNCS 0x989680 ;  /* 0x009896800000895d */ /* 0x002fea0003900000 */
[----:B------:R-:W1:Y:S02]  /*f790*/  @!P0 SYNCS.PHASECHK.TRANS64 P0, [R22+URZ+0x30820], R3 ;  /* 0x03082003160085a7 */ /* 0x000e64000800007f */
[----:B-1----:R-:W-:Y:S05]  /*f7a0*/  @!P0 BRA `(.L_x_12882) ;  /* 0xfffffffc00f08947 */ /* 0x002fea000383ffff */
[----:B------:R-:W-:Y:S05]  /*f7b0*/  BRA `(.L_x_12995) ;  /* 0xffffffc400107947 */ /* 0x000fea000383ffff */
.L_x_12891:
[----:B0-----:R0:W2:Y:S02]  /*f7c0*/  SYNCS.PHASECHK.TRANS64.TRYWAIT P0, [R2+URZ+0x30840], R3 ;  /* 0x03084003020075a7 */ /* 0x0010a4000800017f */
[----:B--2---:R-:W-:Y:S05]  /*f7d0*/  @!P0 NANOSLEEP.SYNCS 0x989680 ;  /* 0x009896800000895d */ /* 0x004fea0003900000 */
[----:B------:R-:W2:Y:S02]  /*f7e0*/  @!P0 SYNCS.PHASECHK.TRANS64 P0, [R2+URZ+0x30840], R3 ;  /* 0x03084003020085a7 */ /* 0x000ea4000800007f */
[----:B--2---:R-:W-:Y:S05]  /*f7f0*/  @!P0 BRA `(.L_x_12891) ;  /* 0xfffffffc00f08947 */ /* 0x004fea000383ffff */
[----:B------:R-:W-:Y:S05]  /*f800*/  BRA `(.L_x_12996) ;  /* 0xffffffc400c07947 */ /* 0x000fea000383ffff */
.L_x_12896:
[----:B0-----:R0:W1:Y:S02]  /*f810*/  SYNCS.PHASECHK.TRANS64.TRYWAIT P0, [R3+URZ+0x60], R2 ;  /* 0x00006002030075a7 */ /* 0x001064000800017f */
[----:B-1----:R-:W-:Y:S05]  /*f820*/  @!P0 NANOSLEEP.SYNCS 0x989680 ;  /* 0x009896800000895d */ /* 0x002fea0003900000 */
[----:B------:R-:W1:Y:S02]  /*f830*/  @!P0 SYNCS.PHASECHK.TRANS64 P0, [R3+URZ+0x60], R2 ;  /* 0x00006002030085a7 */ /* 0x000e64000800007f */
[----:B-1----:R-:W-:Y:S05]  /*f840*/  @!P0 BRA `(.L_x_12896) ;  /* 0xfffffffc00f08947 */ /* 0x002fea000383ffff */
[----:B------:R-:W-:Y:S05]  /*f850*/  BRA `(.L_x_12997) ;  /* 0xffffffc8004c7947 */ /* 0x000fea000383ffff */
.L_x_12904:
[----:B-1----:R1:W2:Y:S02]  /*f860*/  SYNCS.PHASECHK.TRANS64.TRYWAIT P0, [R2+URZ+0x30840], R3 ;  /* 0x03084003020075a7 */ /* 0x0022a4000800017f */
[----:B--2---:R-:W-:Y:S05]  /*f870*/  @!P0 NANOSLEEP.SYNCS 0x989680 ;  /* 0x009896800000895d */ /* 0x004fea0003900000 */
[----:B------:R-:W2:Y:S02]  /*f880*/  @!P0 SYNCS.PHASECHK.TRANS64 P0, [R2+URZ+0x30840], R3 ;  /* 0x03084003020085a7 */ /* 0x000ea4000800007f */
[----:B--2---:R-:W-:Y:S05]  /*f890*/  @!P0 BRA `(.L_x_12904) ;  /* 0xfffffffc00f08947 */ /* 0x004fea000383ffff */
[----:B------:R-:W-:Y:S05]  /*f8a0*/  BRA `(.L_x_12998) ;  /* 0xffffffcc008c7947 */ /* 0x000fea000383ffff */
.L_x_12909:
[----:B0-----:R0:W1:Y:S02]  /*f8b0*/  SYNCS.PHASECHK.TRANS64.TRYWAIT P0, [R10+URZ+0x60], R3 ;  /* 0x000060030a0075a7 */ /* 0x001064000800017f */
[----:B-1----:R-:W-:Y:S05]  /*f8c0*/  @!P0 NANOSLEEP.SYNCS 0x989680 ;  /* 0x009896800000895d */ /* 0x002fea0003900000 */
[----:B------:R-:W1:Y:S02]  /*f8d0*/  @!P0 SYNCS.PHASECHK.TRANS64 P0, [R10+URZ+0x60], R3 ;  /* 0x000060030a0085a7 */ /* 0x000e64000800007f */
[----:B-1----:R-:W-:Y:S05]  /*f8e0*/  @!P0 BRA `(.L_x_12909) ;  /* 0xfffffffc00f08947 */ /* 0x002fea000383ffff */
[----:B------:R-:W-:Y:S05]  /*f8f0*/  BRA `(.L_x_12999) ;  /* 0xffffffd000187947 */ /* 0x000fea000383ffff */
.L_x_12917:
[----:B-1----:R1:W2:Y:S02]  /*f900*/  SYNCS.PHASECHK.TRANS64.TRYWAIT P0, [R2+URZ+0x30840], R3 ;  /* 0x03084003020075a7 */ /* 0x0022a4000800017f */
[----:B--2---:R-:W-:Y:S05]  /*f910*/  @!P0 NANOSLEEP.SYNCS 0x989680 ;  /* 0x009896800000895d */ /* 0x004fea0003900000 */
[----:B------:R-:W2:Y:S02]  /*f920*/  @!P0 SYNCS.PHASECHK.TRANS64 P0, [R2+URZ+0x30840], R3 ;  /* 0x03084003020085a7 */ /* 0x000ea4000800007f */
[----:B--2---:R-:W-:Y:S05]  /*f930*/  @!P0 BRA `(.L_x_12917) ;  /* 0xfffffffc00f08947 */ /* 0x004fea000383ffff */
[----:B------:R-:W-:Y:S05]  /*f940*/  BRA `(.L_x_13000) ;  /* 0xffffffd400247947 */ /* 0x000fea000383ffff */
.L_x_12922:
[----:B0-----:R0:W1:Y:S02]  /*f950*/  SYNCS.PHASECHK.TRANS64.TRYWAIT P0, [R8+URZ+0x60], R3 ;  /* 0x00006003080075a7 */ /* 0x001064000800017f */
[----:B-1----:R-:W-:Y:S05]  /*f960*/  @!P0 NANOSLEEP.SYNCS 0x989680 ;  /* 0x009896800000895d */ /* 0x002fea0003900000 */
[----:B------:R-:W1:Y:S02]  /*f970*/  @!P0 SYNCS.PHASECHK.TRANS64 P0, [R8+URZ+0x60], R3 ;  /* 0x00006003080085a7 */ /* 0x000e64000800007f */
[----:B-1----:R-:W-:Y:S05]  /*f980*/  @!P0 BRA `(.L_x_12922) ;  /* 0xfffffffc00f08947 */ /* 0x002fea000383ffff */
[----:B------:R-:W-:Y:S05]  /*f990*/  BRA `(.L_x_13001) ;  /* 0xffffffd400b47947 */ /* 0x000fea000383ffff */
.L_x_12932:
[----:B0-----:R0:W1:Y:S02]  /*f9a0*/  SYNCS.PHASECHK.TRANS64.TRYWAIT P0, [R3+URZ+0x30860], R0 ;  /* 0x03086000030075a7 */ /* 0x001064000800017f */
[----:B-1----:R-:W-:Y:S05]  /*f9b0*/  @!P0 NANOSLEEP.SYNCS 0x989680 ;  /* 0x009896800000895d */ /* 0x002fea0003900000 */
[----:B------:R-:W1:Y:S02]  /*f9c0*/  @!P0 SYNCS.PHASECHK.TRANS64 P0, [R3+URZ+0x30860], R0 ;  /* 0x03086000030085a7 */ /* 0x000e64000800007f */
[----:B-1----:R-:W-:Y:S05]  /*f9d0*/  @!P0 BRA `(.L_x_12932) ;  /* 0xfffffffc00f08947 */ /* 0x002fea000383ffff */
[----:B------:R-:W-:Y:S05]  /*f9e0*/  BRA `(.L_x_13002) ;  /* 0xffffffd800ac7947 */ /* 0x000fea000383ffff */
.L_x_12938:
        /* <DEDUP_REMOVED lines=8> */
.L_x_13004:
[----:B------:R-:W-:Y:S05]  /*fa70*/  BSYNC B0 ;  /* 0x0000000000007941 */ /* 0x000fea0003800000 */
.L_x_13003:
        /* <DEDUP_REMOVED lines=9> */
.L_x_13005:
[----:B------:R-:W-:Y:S02]  /*fb10*/  ULDC UR4, c[0x0][0xc3c] ;  /* 0x00030f0000047ab9 */ /* 0x000fe40000000800 */
[----:B------:R-:W-:-:S13]  /*fb20*/  ISETP.GE.OR P1, PT, R5, UR4, !P0 ;  /* 0x0000000405007c0c */ /* 0x000fda000c726670 */
[----:B------:R-:W0:Y:S01]  /*fb30*/  @!P1 LDC.64 R2, c[0x0][0xc80] ;  /* 0x00032000ff029b82 */ /* 0x000e220000000a00 */
[----:B------:R-:W-:Y:S02]  /*fb40*/  IMAD.MOV.U32 R11, RZ, RZ, RZ ;  /* 0x000000ffff0b7224 */ /* 0x000fe400078e00ff */
[----:B------:R-:W-:Y:S02]  /*fb50*/  IMAD.MOV.U32 R4, RZ, RZ, R14 ;  /* 0x000000ffff047224 */ /* 0x000fe400078e000e */
[----:B0-----:R-:W-:-:S06]  /*fb60*/  @!P1 IMAD.WIDE R2, R5, 0x4, R2 ;  /* 0x0000000405029825 */ /* 0x001fcc00078e0202 */
[----:B------:R-:W2:Y:S01]  /*fb70*/  @!P1 LDG.E R2, desc[UR48][R2.64] ;  /* 0x0000003002029981 */ /* 0x000ea2000c1e1900 */
[----:B------:R-:W-:Y:S01]  /*fb80*/  IMAD.MOV.U32 R5, RZ, RZ, RZ ;  /* 0x000000ffff057224 */ /* 0x000fe200078e00ff */
        /* <DEDUP_REMOVED lines=10> */
.L_x_13006:
[----:B------:R-:W-:Y:S01]  /*fc30*/  IMAD.MOV.U32 R12, RZ, RZ, 0x2 ;  /* 0x00000002ff0c7424 */ /* 0x000fe200078e00ff */
[----:B------:R-:W-:-:S05]  /*fc40*/  SEL R6, R14, RZ, P1 ;  /* 0x000000ff0e067207 */ /* 0x000fca0000800000 */
[----:B------:R-:W-:-:S04]  /*fc50*/  IMAD.IADD R6, R5, 0x1, R6 ;  /* 0x0000000105067824 */ /* 0x000fc800078e0206 */
[----:B------:R-:W-:-:S07]  /*fc60*/  IMAD.MOV.U32 R13, RZ, RZ, R6 ;  /* 0x000000ffff0d7224 */ /* 0x000fce00078e0006 */
[----:B------:R-:W-:Y:S05]  /*fc70*/  WARPSYNC.COLLECTIVE R15, `(.L_x_13007) ;  /* 0x000000000f087348 */ /* 0x000fea0003c00000 */
[----:B------:R0:W1:Y:S02]  /*fc80*/  SHFL.UP P6, R14, R13, R12, R11 ;  /* 0x0400000c0d0e7389 */ /* 0x00006400000c000b */
[----:B01----:R-:W-:Y:S01]  /*fc90*/  ENDCOLLECTIVE ;  /* 0x000000000000791b */ /* 0x003fe20003800000 */
.L_x_13007:
[----:B------:R-:W-:Y:S01]  /*fca0*/  IMAD.MOV.U32 R12, RZ, RZ, 0x4 ;  /* 0x00000004ff0c7424 */ /* 0x000fe200078e00ff */
[----:B------:R-:W-:-:S05]  /*fcb0*/  SEL R7, R14, RZ, P2 ;  /* 0x000000ff0e077207 */ /* 0x000fca0001000000 */
[----:B------:R-:W-:-:S04]  /*fcc0*/  IMAD.IADD R7, R6, 0x1, R7 ;  /* 0x0000000106077824 */ /* 0x000fc800078e0207 */
[----:B------:R-:W-:-:S07]  /*fcd0*/  IMAD.MOV.U32 R13, RZ, RZ, R7 ;  /* 0x000000ffff0d7224 */ /* 0x000fce00078e0007 */
[----:B------:R-:W-:Y:S05]  /*fce0*/  WARPSYNC.COLLECTIVE R15, `(.L_x_13008) ;  /* 0x000000000f087348 */ /* 0x000fea0003c00000 */
[----:B------:R0:W1:Y:S02]  /*fcf0*/  SHFL.UP P6, R14, R13, R12, R11 ;  /* 0x0400000c0d0e7389 */ /* 0x00006400000c000b */
[----:B01----:R-:W-:Y:S01]  /*fd00*/  ENDCOLLECTIVE ;  /* 0x000000000000791b */ /* 0x003fe20003800000 */
.L_x_13008:
[----:B------:R-:W-:Y:S01]  /*fd10*/  IMAD.MOV.U32 R12, RZ, RZ, 0x8 ;  /* 0x00000008ff0c7424 */ /* 0x000fe200078e00ff */
[----:B------:R-:W-:-:S05]  /*fd20*/  SEL R2, R14, RZ, P3 ;  /* 0x000000ff0e027207 */ /* 0x000fca0001800000 */
[----:B------:R-:W-:-:S04]  /*fd30*/  IMAD.IADD R2, R7, 0x1, R2 ;  /* 0x0000000107027824 */ /* 0x000fc800078e0202 */
[----:B------:R-:W-:-:S07]  /*fd40*/  IMAD.MOV.U32 R13, RZ, RZ, R2 ;  /* 0x000000ffff0d7224 */ /* 0x000fce00078e0002 */
[----:B------:R-:W-:Y:S05]  /*fd50*/  WARPSYNC.COLLECTIVE R15, `(.L_x_13009) ;  /* 0x000000000f087348 */ /* 0x000fea0003c00000 */
[----:B------:R0:W1:Y:S02]  /*fd60*/  SHFL.UP P6, R14, R13, R12, R11 ;  /* 0x0400000c0d0e7389 */ /* 0x00006400000c000b */
[----:B01----:R-:W-:Y:S01]  /*fd70*/  ENDCOLLECTIVE ;  /* 0x000000000000791b */ /* 0x003fe20003800000 */
.L_x_13009:
[----:B------:R-:W-:Y:S01]  /*fd80*/  IMAD.MOV.U32 R12, RZ, RZ, 0x10 ;  /* 0x00000010ff0c7424 */ /* 0x000fe200078e00ff */
[----:B------:R-:W-:-:S05]  /*fd90*/  SEL R3, R14, RZ, P4 ;  /* 0x000000ff0e037207 */ /* 0x000fca0002000000 */
[----:B------:R-:W-:-:S04]  /*fda0*/  IMAD.IADD R3, R2, 0x1, R3 ;  /* 0x0000000102037824 */ /* 0x000fc800078e0203 */
[----:B------:R-:W-:-:S07]  /*fdb0*/  IMAD.MOV.U32 R13, RZ, RZ, R3 ;  /* 0x000000ffff0d7224 */ /* 0x000fce00078e0003 */
[----:B------:R-:W-:Y:S05]  /*fdc0*/  WARPSYNC.COLLECTIVE R15, `(.L_x_13010) ;  /* 0x000000000f087348 */ /* 0x000fea0003c00000 */
[----:B------:R0:W1:Y:S02]  /*fdd0*/  SHFL.UP P6, R14, R13, R12, R11 ;  /* 0x0400000c0d0e7389 */ /* 0x00006400000c000b */
[----:B01----:R-:W-:Y:S01]  /*fde0*/  ENDCOLLECTIVE ;  /* 0x000000000000791b */ /* 0x003fe20003800000 */
.L_x_13010:
        /* <DEDUP_REMOVED lines=8> */
.L_x_13011:
[----:B------:R-:W-:Y:S05]  /*fe70*/  BRA `(.L_x_13012) ;  /* 0xffffffd800dc7947 */ /* 0x000fea000383ffff */
.L_x_12943:
        /* <DEDUP_REMOVED lines=8> */
.L_x_13014:
[----:B------:R-:W-:Y:S05]  /*ff00*/  BSYNC B0 ;  /* 0x0000000000007941 */ /* 0x000fea0003800000 */
.L_x_13013:
        /* <DEDUP_REMOVED lines=8> */
.L_x_13015:
[----:B------:R-:W-:Y:S01]  /*ff90*/  IMAD.MOV.U32 R12, RZ, RZ, 0x4 ;  /* 0x00000004ff0c7424 */ /* 0x000fe200078e00ff */
[----:B------:R-:W-:-:S05]  /*ffa0*/  SEL R2, R14, RZ, P2 ;  /* 0x000000ff0e027207 */ /* 0x000fca0001000000 */
[----:B------:R-:W-:-:S04]  /*ffb0*/  IMAD.IADD R2, R13, 0x1, R2 ;  /* 0x000000010d027824 */ /* 0x000fc800078e0202 */
[----:B------:R-:W-:-:S07]  /*ffc0*/  IMAD.MOV.U32 R13, RZ, RZ, R2 ;  /* 0x000000ffff0d7224 */ /* 0x000fce00078e0002 */
[----:B------:R-:W-:Y:S05]  /*ffd0*/  WARPSYNC.COLLECTIVE R15, `(.L_x_13016) ;  /* 0x000000000f087348 */ /* 0x000fea0003c00000 */
[----:B------:R0:W1:Y:S02]  /*ffe0*/  SHFL.UP P6, R14, R13, R12, R11 ;  /* 0x0400000c0d0e7389 */ /* 0x00006400000c000b */
[----:B01----:R-:W-:Y:S01]  /*fff0*/  ENDCOLLECTIVE ;  /* 0x000000000000791b */ /* 0x003fe20003800000 */
.L_x_13016:
[----:B------:R-:W-:Y:S01]  /*10000*/  IMAD.MOV.U32 R12, RZ, RZ, 0x8 ;  /* 0x00000008ff0c7424 */ /* 0x000fe200078e00ff */
[----:B------:R-:W-:-:S05]  /*10010*/  SEL R3, R14, RZ, P3 ;  /* 0x000000ff0e037207 */ /* 0x000fca0001800000 */
[----:B------:R-:W-:-:S04]  /*10020*/  IMAD.IADD R3, R2, 0x1, R3 ;  /* 0x0000000102037824 */ /* 0x000fc800078e0203 */
[----:B------:R-:W-:-:S07]  /*10030*/  IMAD.MOV.U32 R13, RZ, RZ, R3 ;  /* 0x000000ffff0d7224 */ /* 0x000fce00078e0003 */
[----:B------:R-:W-:Y:S05]  /*10040*/  WARPSYNC.COLLECTIVE R15, `(.L_x_13017) ;  /* 0x000000000f087348 */ /* 0x000fea0003c00000 */
[----:B------:R0:W1:Y:S02]  /*10050*/  SHFL.UP P6, R14, R13, R12, R11 ;  /* 0x0400000c0d0e7389 */ /* 0x00006400000c000b */
[----:B01----:R-:W-:Y:S01]  /*10060*/  ENDCOLLECTIVE ;  /* 0x000000000000791b */ /* 0x003fe20003800000 */
.L_x_13017:
[----:B------:R-:W-:Y:S01]  /*10070*/  IMAD.MOV.U32 R12, RZ, RZ, 0x10 ;  /* 0x00000010ff0c7424 */ /* 0x000fe200078e00ff */
[----:B------:R-:W-:-:S05]  /*10080*/  SEL R4, R14, RZ, P4 ;  /* 0x000000ff0e047207 */ /* 0x000fca0002000000 */
[----:B------:R-:W-:-:S04]  /*10090*/  IMAD.IADD R4, R3, 0x1, R4 ;  /* 0x0000000103047824 */ /* 0x000fc800078e0204 */
[----:B------:R-:W-:-:S07]  /*100a0*/  IMAD.MOV.U32 R13, RZ, RZ, R4 ;  /* 0x000000ffff0d7224 */ /* 0x000fce00078e0004 */
[----:B------:R-:W-:Y:S05]  /*100b0*/  WARPSYNC.COLLECTIVE R15, `(.L_x_13018) ;  /* 0x000000000f087348 */ /* 0x000fea0003c00000 */
[----:B------:R0:W1:Y:S02]  /*100c0*/  SHFL.UP P6, R14, R13, R12, R11 ;  /* 0x0400000c0d0e7389 */ /* 0x00006400000c000b */
[----:B01----:R-:W-:Y:S01]  /*100d0*/  ENDCOLLECTIVE ;  /* 0x000000000000791b */ /* 0x003fe20003800000 */
.L_x_13018:
        /* <DEDUP_REMOVED lines=8> */
.L_x_13019:
[----:B------:R-:W-:Y:S05]  /*10160*/  BRA `(.L_x_13020) ;  /* 0xffffffd800bc7947 */ /* 0x000fea000383ffff */
.L_x_12945:
[----:B------:R-:W-:Y:S01]  /*10170*/  BSSY B0, `(.L_x_13021) ;  /* 0x0000006000007945 */ /* 0x000fe20003800000 */
[----:B------:R-:W-:Y:S01]  /*10180*/  PLOP3.LUT P6, PT, P6, PT, PT, 0x8, 0x0 ;  /* 0x000000000000781c */ /* 0x000fe200037ce170 */
[----:B------:R-:W-:-:S12]  /*10190*/  IMAD.MOV.U32 R15, RZ, RZ, -0x1 ;  /* 0xffffffffff0f7424 */ /* 0x000fd800078e00ff */
[----:B0-----:R-:W-:Y:S05]  /*101a0*/  WARPSYNC.COLLECTIVE R15, `(.L_x_13022) ;  /* 0x000000000f087348 */ /* 0x001fea0003c00000 */
[----:B------:R-:W-:Y:S01]  /*101b0*/  VOTE.ANY R14, PT, P6 ;  /* 0x00000000000e7806 */ /* 0x000fe200030e0100 */
[----:B0-----:R-:W-:Y:S06]  /*101c0*/  ENDCOLLECTIVE ;  /* 0x000000000000791b */ /* 0x001fec0003800000 */
.L_x_13022:
[----:B------:R-:W-:Y:S05]  /*101d0*/  BSYNC B0 ;  /* 0x0000000000007941 */ /* 0x000fea0003800000 */
.L_x_13021:
        /* <DEDUP_REMOVED lines=9> */
.L_x_13023:
[----:B------:R-:W-:Y:S01]  /*10270*/  IMAD.MOV.U32 R5, RZ, RZ, R14 ;  /* 0x000000ffff057224 */ /* 0x000fe200078e000e */
[----:B------:R-:W-:Y:S06]  /*10280*/  BRA `(.L_x_13024) ;  /* 0xffffffd800ac7947 */ /* 0x000fec000383ffff */
.L_x_12947:
[----:B------:R-:W-:Y:S01]  /*10290*/  BSSY B0, `(.L_x_13025) ;  /* 0x0000007000007945 */ /* 0x000fe20003800000 */
[----:B------:R-:W-:Y:S02]  /*102a0*/  IMAD.MOV.U32 R13, RZ, RZ, R2 ;  /* 0x000000ffff0d7224 */ /* 0x000fe400078e0002 */
[----:B------:R-:W-:Y:S02]  /*102b0*/  IMAD.MOV.U32 R11, RZ, RZ, 0x1f ;  /* 0x0000001fff0b7424 */ /* 0x000fe400078e00ff */
[----:B------:R-:W-:-:S07]  /*102c0*/  IMAD.MOV.U32 R15, RZ, RZ, -0x1 ;  /* 0xffffffffff0f7424 */ /* 0x000fce00078e00ff */
[----:B012---:R-:W-:Y:S05]  /*102d0*/  WARPSYNC.COLLECTIVE R15, `(.L_x_13026) ;  /* 0x000000000f087348 */ /* 0x007fea0003c00000 */
[----:B------:R3:W4:Y:S02]  /*102e0*/  SHFL.IDX P6, R14, R13, R12, R11 ;  /* 0x0000000c0d0e7389 */ /* 0x00072400000c000b */
[----:B01234-:R-:W-:Y:S01]  /*102f0*/  ENDCOLLECTIVE ;  /* 0x000000000000791b */ /* 0x01ffe20003800000 */
.L_x_13026:
[----:B------:R-:W-:Y:S05]  /*10300*/  BSYNC B0 ;  /* 0x0000000000007941 */ /* 0x000fea0003800000 */
.L_x_13025:
[----:B------:R-:W-:Y:S05]  /*10310*/  BRA `(.L_x_12946) ;  /* 0xffffffd800a47947 */ /* 0x000fea000383ffff */
.L_x_12951:
[----:B-1----:R1:W2:Y:S02]  /*10320*/  SYNCS.PHASECHK.TRANS64.TRYWAIT P0, [R9+URZ+0x30820], R0 ;  /* 0x03082000090075a7 */ /* 0x0022a4000800017f */
[----:B--2---:R-:W-:Y:S05]  /*10330*/  @!P0 NANOSLEEP.SYNCS 0x989680 ;  /* 0x009896800000895d */ /* 0x004fea0003900000 */
[----:B------:R-:W2:Y:S02]  /*10340*/  @!P0 SYNCS.PHASECHK.TRANS64 P0, [R9+URZ+0x30820], R0 ;  /* 0x03082000090085a7 */ /* 0x000ea4000800007f */
[----:B--2---:R-:W-:Y:S05]  /*10350*/  @!P0 BRA `(.L_x_12951) ;  /* 0xfffffffc00f08947 */ /* 0x004fea000383ffff */
[----:B------:R-:W-:Y:S05]  /*10360*/  BRA `(.L_x_13027) ;  /* 0xffffffdc00907947 */ /* 0x000fea000383ffff */
.L_x_12952:
        /* <DEDUP_REMOVED lines=11> */
.L_x_13029:
[----:B------:R-:W-:Y:S05]  /*10420*/  BSYNC B0 ;  /* 0x0000000000007941 */ /* 0x000fea0003800000 */
.L_x_13028:
[----:B------:R-:W-:Y:S05]  /*10430*/  BRA `(.L_x_13030) ;  /* 0xffffffdc00787947 */ /* 0x000fea000383ffff */
.L_x_12955:
[----:B------:R-:W-:Y:S01]  /*10440*/  BSSY B1, `(.L_x_13031) ;  /* 0x0000006000017945 */ /* 0x000fe20003800000 */
[----:B------:R-:W-:-:S07]  /*10450*/  IMAD.MOV.U32 R15, RZ, RZ, -0x1 ;  /* 0xffffffffff0f7424 */ /* 0x000fce00078e00ff */
[----:B01-3--:R-:W-:Y:S05]  /*10460*/  WARPSYNC.COLLECTIVE R15, `(.L_x_13032) ;  /* 0x000000000f0c7348 */ /* 0x00bfea0003c00000 */
[----:B------:R-:W-:Y:S02]  /*10470*/  ELECT P6, UR62, PT ;  /* 0x00000000003e782f */ /* 0x000fe400038c0000 */
[----:B------:R-:W-:Y:S01]  /*10480*/  MOV R14, UR62 ;  /* 0x0000003e000e7c02 */ /* 0x000fe20008000f00 */
[----:B01-3--:R-:W-:Y:S10]  /*10490*/  ENDCOLLECTIVE ;  /* 0x000000000000791b */ /* 0x00bff40003800000 */
.L_x_13032:
[----:B------:R-:W-:Y:S05]  /*104a0*/  BSYNC B1 ;  /* 0x0000000000017941 */ /* 0x000fea0003800000 */
.L_x_13031:
[----:B------:R-:W-:Y:S05]  /*104b0*/  BRA `(.L_x_13033) ;  /* 0xffffffdc00707947 */ /* 0x000fea000383ffff */
.L_x_12957:
[----:B-1----:R1:W2:Y:S02]  /*104c0*/  SYNCS.PHASECHK.TRANS64.TRYWAIT P0, [R5+URZ], R4 ;  /* 0x00000004050075a7 */ /* 0x0022a4000800017f */
[----:B--2---:R-:W-:Y:S05]  /*104d0*/  @!P0 NANOSLEEP.SYNCS 0x989680 ;  /* 0x009896800000895d */ /* 0x004fea0003900000 */
[----:B------:R-:W2:Y:S02]  /*104e0*/  @!P0 SYNCS.PHASECHK.TRANS64 P0, [R5+URZ], R4 ;  /* 0x00000004050085a7 */ /* 0x000ea4000800007f */
[----:B--2---:R-:W-:Y:S05]  /*104f0*/  @!P0 BRA `(.L_x_12957) ;  /* 0xfffffffc00f08947 */ /* 0x004fea000383ffff */
[----:B------:R-:W-:Y:S05]  /*10500*/  BRA `(.L_x_13034) ;  /* 0xffffffdc00a47947 */ /* 0x000fea000383ffff */
.L_x_12958:
[----:B--2---:R2:W4:Y:S02]  /*10510*/  SYNCS.PHASECHK.TRANS64.TRYWAIT P0, [R3+URZ], R2 ;  /* 0x00000002030075a7 */ /* 0x004524000800017f */
[----:B----4-:R-:W-:Y:S05]  /*10520*/  @!P0 NANOSLEEP.SYNCS 0x989680 ;  /* 0x009896800000895d */ /* 0x010fea0003900000 */
[----:B------:R-:W4:Y:S02]  /*10530*/  @!P0 SYNCS.PHASECHK.TRANS64 P0, [R3+URZ], R2 ;  /* 0x00000002030085a7 */ /* 0x000f24000800007f */
[----:B----4-:R-:W-:Y:S05]  /*10540*/  @!P0 BRA `(.L_x_12958) ;  /* 0xfffffffc00f08947 */ /* 0x010fea000383ffff */
[----:B------:R-:W-:Y:S05]  /*10550*/  BRA `(.L_x_13035) ;  /* 0xffffffdc00987947 */ /* 0x000fea000383ffff */
.L_x_12960:
[----:B----4-:R4:W0:Y:S02]  /*10560*/  SYNCS.PHASECHK.TRANS64.TRYWAIT P0, [R23+URZ], R4 ;  /* 0x00000004170075a7 */ /* 0x010824000800017f */
[----:B0-----:R-:W-:Y:S05]  /*10570*/  @!P0 NANOSLEEP.SYNCS 0x989680 ;  /* 0x009896800000895d */ /* 0x001fea0003900000 */
[----:B------:R-:W0:Y:S02]  /*10580*/  @!P0 SYNCS.PHASECHK.TRANS64 P0, [R23+URZ], R4 ;  /* 0x00000004170085a7 */ /* 0x000e24000800007f */
[----:B0-----:R-:W-:Y:S05]  /*10590*/  @!P0 BRA `(.L_x_12960) ;  /* 0xfffffffc00f08947 */ /* 0x001fea000383ffff */
[----:B------:R-:W-:Y:S05]  /*105a0*/  BRA `(.L_x_13036) ;  /* 0xffffffdc009c7947 */ /* 0x000fea000383ffff */
.L_x_13037:
        /* <DEDUP_REMOVED lines=13> */
.L_x_15333:


//--------------------- .text._ZN7cutlass13device_kernelIN5flash11enable_sm90INS1_16FlashAttnFwdSm90INS1_25CollectiveMainloopFwdSm90ILi2EN4cute5tupleIJNS5_1CILi1EEES8_S8_EEENS6_IJNS7_ILi192EEESA_NS7_ILi64EEEEEELi64ENS_6half_tEfNS_4arch4Sm90ELb0ELb0ELb0ELb1ELb0ELb1ELb0ELb0ELb1ELb1ELb0ELb0EEENS1_21CollectiveEpilogueFwdINS6_IJSA_SB_SA_EEES9_SD_SF_Li384ELb1ELb1ELb0ELb0EEENS1_36VarlenDynamicPersistentTileSchedulerILi192ELi192ELi384ELi128ELb0ELb1ELb1ELb0ELb1ELb1EEEEEEEEEvNT_6ParamsE --------------------------
	.section	.text._ZN7cutlass13device_kernelIN5flash11enable_sm90INS1_16FlashAttnFwdSm90INS1_25CollectiveMainloopFwdSm90ILi2EN4cute5tupleIJNS5_1CILi1EEES8_S8_EEENS6_IJNS7_ILi192EEESA_NS7_ILi64EEEEEELi64ENS_6half_tEfNS_4arch4Sm90ELb0ELb0ELb0ELb1ELb0ELb1ELb0ELb0ELb1ELb1ELb0ELb0EEENS1_21CollectiveEpilogueFwdINS6_IJSA_SB_SA_EEES9_SD_SF_Li384ELb1ELb1ELb0ELb0EEENS1_36VarlenDynamicPersistentTileSchedulerILi192ELi192ELi384ELi128ELb0ELb1ELb1ELb0ELb1ELb1EEEEEEEEEvNT_6ParamsE,"ax",@progbits
	.align	128
.text._ZN7cutlass13device_kernelIN5flash11enable_sm90INS1_16FlashAttnFwdSm90INS1_25CollectiveMainloopFwdSm90ILi2EN4cute5tupleIJNS5_1CILi1EEES8_S8_EEENS6_IJNS7_ILi192EEESA_NS7_ILi64EEEEEELi64ENS_6half_tEfNS_4arch4Sm90ELb0ELb0ELb0ELb1ELb0ELb1ELb0ELb0ELb1ELb1ELb0ELb0EEENS1_21CollectiveEpilogueFwdINS6_IJSA_SB_SA_EEES9_SD_SF_Li384ELb1ELb1ELb0ELb0EEENS1_36VarlenDynamicPersistentTileSchedulerILi192ELi192ELi384ELi128ELb0ELb1ELb1ELb0ELb1ELb1EEEEEEEEEvNT_6ParamsE:
        .type           _ZN7cutlass13device_kernelIN5flash11enable_sm90INS1_16FlashAttnFwdSm90INS1_25CollectiveMainloopFwdSm90ILi2EN4cute5tupleIJNS5_1CILi1EEES8_S8_EEENS6_IJNS7_ILi192EEESA_NS7_ILi64EEEEEELi64ENS_6half_tEfNS_4arch4Sm90ELb0ELb0ELb0ELb1ELb0ELb1ELb0ELb0ELb1ELb1ELb0ELb0EEENS1_21CollectiveEpilogueFwdINS6_IJSA_SB_SA_EEES9_SD_SF_Li384ELb1ELb1ELb0ELb0EEENS1_36VarlenDynamicPersistentTileSchedulerILi192ELi192ELi384ELi128ELb0ELb1ELb1ELb0ELb1ELb1EEEEEEEEEvNT_6ParamsE,@function
        .size           _ZN7cutlass13device_kernelIN5flash11enable_sm90INS1_16FlashAttnFwdSm90INS1_25CollectiveMainloopFwdSm90ILi2EN4cute5tupleIJNS5_1CILi1EEES8_S8_EEENS6_IJNS7_ILi192EEESA_NS7_ILi64EEEEEELi64ENS_6half_tEfNS_4arch4Sm90ELb0ELb0ELb0ELb1ELb0ELb1ELb0ELb0ELb1ELb1ELb0ELb0EEENS1_21CollectiveEpilogueFwdINS6_IJSA_SB_SA_EEES9_SD_SF_Li384ELb1ELb1ELb0ELb0EEENS1_36VarlenDynamicPersistentTileSchedulerILi192ELi192ELi384ELi128ELb0ELb1ELb1ELb0ELb1ELb1EEEEEEEEEvNT_6ParamsE,(.L_x_15334 - _ZN7cutlass13device_kernelIN5flash11enable_sm90INS1_16FlashAttnFwdSm90INS1_25CollectiveMainloopFwdSm90ILi2EN4cute5tupleIJNS5_1CILi1EEES8_S8_EEENS6_IJNS7_ILi192EEESA_NS7_ILi64EEEEEELi64ENS_6half_tEfNS_4arch4Sm90ELb0ELb0ELb0ELb1ELb0ELb1ELb0ELb0ELb1ELb1ELb0ELb0EEENS1_21CollectiveEpilogueFwdINS6_IJSA_SB_SA_EEES9_SD_SF_Li384ELb1ELb1ELb0ELb0EEENS1_36VarlenDynamicPersistentTileSchedulerILi192ELi192ELi384ELi128ELb0ELb1ELb1ELb0ELb1ELb1EEEEEEEEEvNT_6ParamsE)
        .other          _ZN7cutlass13device_kernelIN5flash11enable_sm90INS1_16FlashAttnFwdSm90INS1_25CollectiveMainloopFwdSm90ILi2EN4cute5tupleIJNS5_1CILi1EEES8_S8_EEENS6_IJNS7_ILi192EEESA_NS7_ILi64EEEEEELi64ENS_6half_tEfNS_4arch4Sm90ELb0ELb0ELb0ELb1ELb0ELb1ELb0ELb0ELb1ELb1ELb0ELb0EEENS1_21CollectiveEpilogueFwdINS6_IJSA_SB_SA_EEES9_SD_SF_Li384ELb1ELb1ELb0ELb0EEENS1_36VarlenDynamicPersistentTileSchedulerILi192ELi192ELi384ELi128ELb0ELb1ELb1ELb0ELb1ELb1EEEEEEEEEvNT_6ParamsE,@"STO_CUDA_ENTRY STV_DEFAULT"
_ZN7cutlass13device_kernelIN5flash11enable_sm90INS1_16FlashAttnFwdSm90INS1_25CollectiveMainloopFwdSm90ILi2EN4cute5tupleIJNS5_1CILi1EEES8_S8_EEENS6_IJNS7_ILi192EEESA_NS7_ILi64EEEEEELi64ENS_6half_tEfNS_4arch4Sm90ELb0ELb0ELb0ELb1ELb0ELb1ELb0ELb0ELb1ELb1ELb0ELb0EEENS1_21CollectiveEpilogueFwdINS6_IJSA_SB_SA_EEES9_SD_SF_Li384ELb1ELb1ELb0ELb0EEENS1_36VarlenDynamicPersistentTileSchedulerILi192ELi192ELi384ELi128ELb0ELb1ELb1ELb0ELb1ELb1EEEEEEEEEvNT_6ParamsE:
        /* <DEDUP_REMOVED lines=23> */
.L_x_13039:
[----:B------:R-:W-:Y:S05]  /*0170*/  BSYNC B0 ;  /* 0x0000000000007941 */ /* 0x000fea0003800000 */
.L_x_13038:
        /* <DEDUP_REMOVED lines=40> */
.L_x_13040:
        /* <DEDUP_REMOVED lines=22> */
.L_x_13041:
        /* <DEDUP_REMOVED lines=18> */
.L_x_13042:
        /* <DEDUP_REMOVED lines=22> */
.L_x_13043:
        /* <DEDUP_REMOVED lines=22> */
.L_x_13044:
        /* <DEDUP_REMOVED lines=9> */
.L_x_13047:
        /* <DEDUP_REMOVED lines=23> */
[----:B------:R-:W2:Y:S01]  /*0b40*/  LDL.LU R14, [R1+0x4c] ;  /* 0x00004c00010e7983 */ /* 0x000ea20000300800 */
[----:B------:R-:W0:Y:S02]  /*0b50*/  S2R R0, SR_TID.X ;  /* 0x0000000000007919 */ /* 0x000e240000002100 */
[----:B0-----:R-:W-:-:S05]  /*0b60*/  VIADD R13, R0, 0xffffff80 ;  /* 0xffffff80000d7836 */ /* 0x001fca0000000000 */
[----:B------:R-:W-:-:S04]  /*0b70*/  SHF.R.S32.HI R0, RZ, 0x1f, R13 ;  /* 0x0000001fff007819 */ /* 0x000fc8000001140d */
[----:B------:R-:W-:-:S04]  /*0b80*/  LEA.HI R3, R0, R13, RZ, 0x7 ;  /* 0x0000000d00037211 */ /* 0x000fc800078f38ff */
[----:B------:R-:W-:-:S05]  /*0b90*/  LOP3.LUT R4, R3, 0xffffff80, RZ, 0xc0, !PT ;  /* 0xffffff8003047812 */ /* 0x000fca00078ec0ff */
[----:B------:R-:W-:-:S05]  /*0ba0*/  IMAD.IADD R16, R13, 0x1, -R4 ;  /* 0x000000010d107824 */ /* 0x000fca00078e0a04 */
[----:B------:R-:W-:-:S04]  /*0bb0*/  SHF.R.S32.HI R9, RZ, 0x1f, R16 ;  /* 0x0000001fff097819 */ /* 0x000fc80000011410 */
[----:B------:R-:W-:Y:S02]  /*0bc0*/  LEA.HI R10, R9, R16, RZ, 0x2 ;  /* 0x00000010090a7211 */ /* 0x000fe400078f10ff */
[----:B------:R-:W-:Y:S02]  /*0bd0*/  LEA.HI R4, R0, R13, RZ, 0x4 ;  /* 0x0000000d00047211 */ /* 0x000fe400078f20ff */
[--C-:B------:R-:W-:Y:S02]  /*0be0*/  SHF.R.S32.HI R8, RZ, 0x2, R10.reuse ;  /* 0x00000002ff087819 */ /* 0x100fe4000001140a */
[----:B------:R-:W-:Y:S02]  /*0bf0*/  SHF.R.S32.HI R7, RZ, 0x1f, R10 ;  /* 0x0000001fff077819 */ /* 0x000fe4000001140a */
[----:B------:R-:W-:Y:S02]  /*0c00*/  LOP3.LUT R5, R4, 0xfffffff0, RZ, 0xc0, !PT ;  /* 0xfffffff004057812 */ /* 0x000fe400078ec0ff */
[----:B------:R-:W-:-:S02]  /*0c10*/  LEA.HI R7, R7, R8, RZ, 0x3 ;  /* 0x0000000807077211 */ /* 0x000fc400078f18ff */
[----:B------:R-:W-:Y:S02]  /*0c20*/  IADD3 R5, R13, -R5, RZ ;  /* 0x800000050d057210 */ /* 0x000fe40007ffe0ff */
[----:B------:R-:W-:Y:S02]  /*0c30*/  LOP3.LUT R11, R7, 0xfffffff8, RZ, 0xc0, !PT ;  /* 0xfffffff8070b7812 */ /* 0x000fe400078ec0ff */
[----:B------:R-:W-:Y:S02]  /*0c40*/  SHF.R.S32.HI R7, RZ, 0x4, R4 ;  /* 0x00000004ff077819 */ /* 0x000fe40000011404 */
[----:B------:R-:W-:Y:S01]  /*0c50*/  SHF.R.S32.HI R6, RZ, 0x1f, R5 ;  /* 0x0000001fff067819 */ /* 0x000fe20000011405 */
[----:B------:R-:W-:Y:S01]  /*0c60*/  IMAD.IADD R12, R8, 0x1, -R11 ;  /* 0x00000001080c7824 */ /* 0x000fe200078e0a0b */
[----:B------:R-:W-:Y:S02]  /*0c70*/  LEA.HI R8, R0, R13, RZ, 0x5 ;  /* 0x0000000d00087211 */ /* 0x000fe400078f28ff */
[----:B------:R-:W-:-:S02]  /*0c80*/  LEA.HI R4, R4, R7, RZ, 0x1 ;  /* 0x0000000704047211 */ /* 0x000fc400078f08ff */
[----:B------:R-:W-:Y:S02]  /*0c90*/  LEA.HI R6, R6, R5, RZ, 0x3 ;  /* 0x0000000506067211 */ /* 0x000fe400078f18ff */
[----:B------:R-:W-:Y:S02]  /*0ca0*/  SHF.R.S32.HI R18, RZ, 0x5, R8 ;  /* 0x00000005ff127819 */ /* 0x000fe40000011408 */
[----:B------:R-:W-:Y:S02]  /*0cb0*/  LOP3.LUT R8, R4, 0x1ffffffe, RZ, 0xc0, !PT ;  /* 0x1ffffffe04087812 */ /* 0x000fe400078ec0ff */
[----:B------:R-:W-:Y:S02]  /*0cc0*/  LOP3.LUT R4, R6, 0xfffffff8, RZ, 0xc0, !PT ;  /* 0xfffffff806047812 */ /* 0x000fe400078ec0ff */
[----:B------:R-:W-:Y:S01]  /*0cd0*/  LOP3.LUT R10, R10, 0x7ffffffc, RZ, 0xc0, !PT ;  /* 0x7ffffffc0a0a7812 */ /* 0x000fe200078ec0ff */
[----:B------:R-:W-:Y:S02]  /*0ce0*/  IMAD.IADD R8, R7, 0x1, -R8 ;  /* 0x0000000107087824 */ /* 0x000fe400078e0a08 */
[----:B------:R-:W-:-:S02]  /*0cf0*/  IMAD.SHL.U32 R7, R18, 0x400, RZ ;  /* 0x0000040012077824 */ /* 0x000fc400078e00ff */
[C---:B------:R-:W-:Y:S01]  /*0d00*/  IMAD.IADD R4, R5.reuse, 0x1, -R4 ;  /* 0x0000000105047824 */ /* 0x040fe200078e0a04 */
[----:B------:R-:W-:Y:S01]  /*0d10*/  IADD3 R10, R16, -R10, RZ ;  /* 0x8000000a100a7210 */ /* 0x000fe20007ffe0ff */
[----:B------:R-:W-:Y:S01]  /*0d20*/  IMAD R5, R5, 0x40, R7 ;  /* 0x0000004005057824 */ /* 0x000fe200078e0207 */
[----:B------:R-:W-:Y:S01]  /*0d30*/  SHF.R.S32.HI R15, RZ, 0x7, R3 ;  /* 0x00000007ff0f7819 */ /* 0x000fe20000011403 */
[----:B------:R-:W-:Y:S01]  /*0d40*/  IMAD.SHL.U32 R8, R8, 0x8, RZ ;  /* 0x0000000808087824 */ /* 0x000fe200078e00ff */
[----:B------:R-:W-:Y:S01]  /*0d50*/  LEA.HI R9, R9, R16, RZ, 0x5 ;  /* 0x0000001009097211 */ /* 0x000fe200078f28ff */
[----:B------:R-:W-:Y:S01]  /*0d60*/  IMAD.MOV.U32 R11, RZ, RZ, -0x2 ;  /* 0xfffffffeff0b7424 */ /* 0x000fe200078e00ff */
[----:B------:R-:W-:Y:S01]  /*0d70*/  SHF.L.U32 R3, R4, 0x6, RZ ;  /* 0x0000000604037819 */ /* 0x000fe200000006ff */
[----:B------:R-:W-:Y:S01]  /*0d80*/  IMAD.IADD R5, R8, 0x1, R5 ;  /* 0x0000000108057824 */ /* 0x000fe200078e0205 */
[----:B------:R-:W-:Y:S01]  /*0d90*/  R2P PR, R4, 0x6 ;  /* 0x0000000604007804 */ /* 0x000fe20000000000 */
[----:B------:R-:W-:Y:S01]  /*0da0*/  IMAD R4, R10, R11, 0xc0 ;  /* 0x000000c00a047424 */ /* 0x000fe200078e020b */
[----:B------:R-:W-:-:S02]  /*0db0*/  LEA.HI R0, R0, R13, RZ, 0x2 ;  /* 0x0000000d00007211 */ /* 0x000fc400078f10ff */
[----:B------:R-:W-:Y:S02]  /*0dc0*/  SHF.R.S32.HI R9, RZ, 0x5, R9 ;  /* 0x00000005ff097819 */ /* 0x000fe40000011409 */
[----:B------:R-:W-:Y:S01]  /*0dd0*/  LOP3.LUT R3, R3, 0x1c0, RZ, 0xc0, !PT ;  /* 0x000001c003037812 */ /* 0x000fe200078ec0ff */
[----:B------:R-:W-:Y:S01]  /*0de0*/  STL [R1+0x78], R5 ;  /* 0x0000780501007387 */ /* 0x000fe20000100800 */
[----:B------:R-:W-:Y:S01]  /*0df0*/  SHF.R.S32.HI R18, RZ, 0x2, R0 ;  /* 0x00000002ff127819 */ /* 0x000fe20000011400 */
[----:B------:R-:W-:Y:S01]  /*0e00*/  IMAD.SHL.U32 R6, R6, 0x40, RZ ;  /* 0x0000004006067824 */ /* 0x000fe200078e00ff */
[----:B------:R-:W-:Y:S01]  /*0e10*/  LOP3.LUT R8, R3, 0x8, R8, 0xf8, !PT ;  /* 0x0000000803087812 */ /* 0x000fe200078ef808 */
[----:B------:R0:W-:Y:S01]  /*0e20*/  STL [R1+0x70], R4 ;  /* 0x0000700401007387 */ /* 0x0001e20000100800 */
[----:B------:R-:W-:Y:S01]  /*0e30*/  IMAD R12, R9, 0x10, R12 ;  /* 0x00000010090c7824 */ /* 0x000fe200078e020c */
[----:B------:R-:W-:Y:S01]  /*0e40*/  SHF.R.U32.HI R3, RZ, 0x3, R3 ;  /* 0x00000003ff037819 */ /* 0x000fe20000011603 */
[----:B------:R-:W-:Y:S01]  /*0e50*/  IMAD.HI R9, R15, 0x55555556, RZ ;  /* 0x555555560f097827 */ /* 0x000fe200078e02ff */
[----:B------:R-:W-:-:S02]  /*0e60*/  IADD3 R10, R18, 0x60, RZ ;  /* 0x00000060120a7810 */ /* 0x000fc40007ffe0ff */
[----:B------:R-:W-:Y:S02]  /*0e70*/  LOP3.LUT R3, R8, R3, RZ, 0x3c, !PT ;  /* 0x0000000308037212 */ /* 0x000fe400078e3cff */
[----:B0-----:R-:W-:Y:S02]  /*0e80*/  LOP3.LUT R4, R0, 0xfffffffc, RZ, 0xc0, !PT ;  /* 0xfffffffc00047812 */ /* 0x001fe400078ec0ff */
[----:B------:R-:W-:Y:S02]  /*0e90*/  LOP3.LUT R6, R6, 0x7ffffe00, RZ, 0xc0, !PT ;  /* 0x7ffffe0006067812 */ /* 0x000fe400078ec0ff */
[----:B------:R-:W-:Y:S01]  /*0ea0*/  SHF.R.S32.HI R5, RZ, 0x1f, R0 ;  /* 0x0000001fff057819 */ /* 0x000fe20000011400 */
[----:B------:R-:W-:Y:S01]  /*0eb0*/  IMAD.IADD R4, R13, 0x1, -R4 ;  /* 0x000000010d047824 */ /* 0x000fe200078e0a04 */
[----:B------:R-:W-:Y:S02]  /*0ec0*/  SHF.R.S32.HI R8, RZ, 0x1f, R10 ;  /* 0x0000001fff087819 */ /* 0x000fe4000001140a */
[----:B------:R-:W-:-:S02]  /*0ed0*/  LEA.HI R9, R9, R9, RZ, 0x1 ;  /* 0x0000000909097211 */ /* 0x000fc400078f08ff */
[----:B------:R-:W-:Y:S02]  /*0ee0*/  IADD3 R3, R3, R6, R7 ;  /* 0x0000000603037210 */ /* 0x000fe40007ffe007 */
[----:B------:R-:W-:Y:S02]  /*0ef0*/  LEA.HI R5, R5, R18, RZ, 0x3 ;  /* 0x0000001205057211 */ /* 0x000fe400078f18ff */
[----:B------:R-:W-:Y:S01]  /*0f00*/  SHF.R.S32.HI R6, RZ, 0x1f, R18 ;  /* 0x0000001fff067819 */ /* 0x000fe20000011412 */
[----:B------:R-:W-:Y:S01]  /*0f10*/  IMAD.SHL.U32 R6, R10, 0x40, RZ ;  /* 0x000000400a067824 */ /* 0x000fe200078e00ff */
[----:B------:R-:W-:Y:S01]  /*0f20*/  LEA.HI R8, R8, R10, RZ, 0x3 ;  /* 0x0000000a08087211 */ /* 0x000fe200078f18ff */
[----:B------:R-:W-:Y:S01]  /*0f30*/  IMAD R9, R9, -0x3, R15 ;  /* 0xfffffffd09097824 */ /* 0x000fe200078e020f */
[C---:B------:R-:W-:Y:S02]  /*0f40*/  LEA.HI R0, R4.reuse, R4, RZ, 0x1 ;  /* 0x0000000404007211 */ /* 0x040fe400078f08ff */
[----:B------:R-:W-:Y:S01]  /*0f50*/  LOP3.LUT R7, R5, 0xfffffff8, RZ, 0xc0, !PT ;  /* 0xfffffff805077812 */ /* 0x000fe200078ec0ff */
[----:B------:R-:W-:Y:S01]  /*0f60*/  IMAD.SHL.U32 R16, R4, 0x8, RZ ;  /* 0x0000000804107824 */ /* 0x000fe200078e00ff */
[----:B------:R-:W-:Y:S01]  /*0f70*/  LOP3.LUT R5, R0, 0x1ffffffe, RZ, 0xc0, !PT ;  /* 0x1ffffffe00057812 */ /* 0x000fe200078ec0ff */
[----:B------:R-:W-:Y:S01]  /*0f80*/  IMAD.SHL.U32 R8, R8, 0x40, RZ ;  /* 0x0000004008087824 */ /* 0x000fe200078e00ff */
[----:B------:R-:W-:Y:S01]  /*0f90*/  LOP3.LUT R0, R6, 0x1c0, RZ, 0xc0, !PT ;  /* 0x000001c006007812 */ /* 0x000fe200078ec0ff */
[----:B------:R-:W-:Y:S01]  /*0fa0*/  IMAD R12, R9, 0x40, R12 ;  /* 0x00000040090c7824 */ /* 0x000fe200078e020c */
[----:B------:R-:W-:Y:S01]  /*0fb0*/  LEA R157, R3, R2, 0x1 ;  /* 0x00000002039d7211 */ /* 0x000fe200078e08ff */
[----:B------:R-:W-:Y:S01]  /*0fc0*/  IMAD.IADD R7, R18, 0x1, -R7 ;  /* 0x0000000112077824 */ /* 0x000fe200078e0a07 */
[----:B------:R-:W-:Y:S01]  /*0fd0*/  SHF.R.U32.HI R10, RZ, 0x3, R0 ;  /* 0x00000003ff0a7819 */ /* 0x000fe20000011600 */
[----:B------:R-:W-:Y:S01]  /*0fe0*/  IMAD.MOV.U32 R9, RZ, RZ, 0x40 ;  /* 0x00000040ff097424 */ /* 0x000fe200078e00ff */
[----:B------:R-:W-:Y:S01]  /*0ff0*/  LOP3.LUT R3, R0, 0x38, R16, 0xf8, !PT ;  /* 0x0000003800037812 */ /* 0x000fe200078ef810 */
[----:B------:R-:W-:Y:S01]  /*1000*/  STL [R1+0x6c], R12 ;  /* 0x00006c0c01007387 */ /* 0x000fe20000100800 */
[----:B------:R-:W-:-:S03]  /*1010*/  LOP3.LUT R6, R8, 0xfffffe00, RZ, 0xc0, !PT ;  /* 0xfffffe0008067812 */ /* 0x000fc600078ec0ff */
[----:B------:R-:W-:Y:S01]  /*1020*/  STL [R1+0x5c], RZ ;  /* 0x00005cff01007387 */ /* 0x000fe20000100800 */
[----:B------:R-:W-:-:S03]  /*1030*/  VIADD R0, R157, 0x1e800 ;  /* 0x0001e8009d007836 */ /* 0x000fc60000000000 */
[----:B------:R0:W-:Y:S01]  /*1040*/  STL [R1+0x34], R7 ;  /* 0x0000340701007387 */ /* 0x0001e20000100800 */
[C---:B------:R-:W-:Y:S02]  /*1050*/  IMAD.IADD R5, R4.reuse, 0x1, -R5 ;  /* 0x0000000104057824 */ /* 0x040fe400078e0a05 */
[----:B------:R-:W-:Y:S01]  /*1060*/  IMAD.SHL.U32 R22, R4, 0x4, RZ ;  /* 0x0000000404167824 */ /* 0x000fe200078e00ff */
[----:B------:R1:W-:Y:S01]  /*1070*/  STL [R1+0x44], R6 ;  /* 0x0000440601007387 */ /* 0x0003e20000100800 */
[----:B------:R-:W-:Y:S01]  /*1080*/  VIADD R4, R157, 0x1e820 ;  /* 0x0001e8209d047836 */ /* 0x000fe20000000000 */
[----:B0-----:R-:W-:Y:S02]  /*1090*/  LOP3.LUT R7, R6, R3, R10, 0xf6, !PT ;  /* 0x0000000306077212 */ /* 0x001fe400078ef60a */
[----:B------:R-:W-:Y:S01]  /*10a0*/  SEL R3, R9, 0xffffffc0, !P2 ;  /* 0xffffffc009037807 */ /* 0x000fe20005000000 */
[----:B------:R-:W-:Y:S01]  /*10b0*/  @P1 VIADD R4, R0, 0xffffffe0 ;  /* 0xffffffe000041836 */ /* 0x000fe20000000000 */
[----:B-1----:R-:W-:Y:S01]  /*10c0*/  LEA R6, R7, R2, 0x1 ;  /* 0x0000000207067211 */ /* 0x002fe200078e08ff */
[----:B------:R-:W-:-:S02]  /*10d0*/  IMAD R5, R5, 0x8, R12 ;  /* 0x0000000805057824 */ /* 0x000fc400078e020c */
[----:B------:R-:W-:Y:S02]  /*10e0*/  IMAD.IADD R0, R0, 0x1, R3 ;  /* 0x0000000100007824 */ /* 0x000fe400078e0203 */
[----:B------:R-:W-:Y:S04]  /*10f0*/  STL [R1+0x68], R6 ;  /* 0x0000680601007387 */ /* 0x000fe80000100800 */
[----:B------:R-:W-:Y:S04]  /*1100*/  STL [R1+0x48], R4 ;  /* 0x0000480401007387 */ /* 0x000fe80000100800 */
[----:B------:R0:W-:Y:S04]  /*1110*/  STL [R1+0x74], R5 ;  /* 0x0000740501007387 */ /* 0x0001e80000100800 */
[----:B------:R1:W-:Y:S01]  /*1120*/  STL [R1+0x8], R0 ;  /* 0x0000080001007387 */ /* 0x0003e20000100800 */
[----:B0-----:R-:W-:-:S02]  /*1130*/  IMAD.IADD R5, R3, 0x1, R4 ;  /* 0x0000000103057824 */ /* 0x001fc400078e0204 */
[C---:B------:R-:W-:Y:S02]  /*1140*/  VIADD R3, R4.reuse, 0x6000 ;  /* 0x0000600004037836 */ /* 0x040fe40000000000 */
[----:B-1----:R-:W-:Y:S01]  /*1150*/  VIADD R0, R4, 0xc000 ;  /* 0x0000c00004007836 */ /* 0x002fe20000000000 */
[----:B------:R0:W-:Y:S04]  /*1160*/  STL [R1+0x4], R5 ;  /* 0x0000040501007387 */ /* 0x0001e80000100800 */
[----:B------:R0:W-:Y:S04]  /*1170*/  STL [R1+0x4c], R0 ;  /* 0x00004c0001007387 */ /* 0x0001e80000100800 */
[----:B------:R0:W-:Y:S01]  /*1180*/  STL [R1+0x50], R3 ;  /* 0x0000500301007387 */ /* 0x0001e20000100800 */
[----:B------:R-:W-:Y:S01]  /*1190*/  IMAD.MOV.U32 R19, RZ, RZ, RZ ;  /* 0x000000ffff137224 */ /* 0x000fe200078e00ff */
[----:B------:R-:W-:Y:S01]  /*11a0*/  CS2R R152, SRZ ;  /* 0x0000000000987805 */ /* 0x000fe2000001ff00 */
[----:B------:R-:W-:-:S02]  /*11b0*/  IMAD.MOV.U32 R156, RZ, RZ, RZ ;  /* 0x000000ffff9c7224 */ /* 0x000fc400078e00ff */
[----:B------:R-:W-:Y:S01]  /*11c0*/  VIADD R154, R22, 0x10 ;  /* 0x00000010169a7836 */ /* 0x000fe20000000000 */
[----:B0-2---:R-:W-:-:S07]  /*11d0*/  LOP3.LUT R155, R14, 0x1, RZ, 0xfc, !PT ;  /* 0x000000010e9b7812 */ /* 0x005fce00078efcff */
.L_x_13168:
[----:B0--3-5:R-:W0:Y:S02]  /*11e0*/  LDC.64 R4, c[0x0][0xc88] ;  /* 0x00032200ff047b82 */ /* 0x029e240000000a00 */
        /* <DEDUP_REMOVED lines=13> */
[----:B------:R0:W-:Y:S08]  /*12c0*/  STL [R1+0x54], R10 ;  /* 0x0000540a01007387 */ /* 0x0001f00000100800 */
[----:B------:R-:W-:-:S02]  /*12d0*/  @P1 LEA R6, P2, R10, UR4, 0x2 ;  /* 0x000000040a061c11 */ /* 0x000fc4000f8410ff */
[C---:B------:R-:W-:Y:S02]  /*12e0*/  SHF.L.U32 R32, R10.reuse, 0x2, RZ ;  /* 0x000000020a207819 */ /* 0x040fe400000006ff */
[C-C-:B------:R-:W-:Y:S02]  /*12f0*/  @P1 LEA.HI.X R7, R10.reuse, UR5, R0.reuse, 0x2, P2 ;  /* 0x000000050a071c11 */ /* 0x140fe400090f1400 */
[----:B------:R-:W-:Y:S01]  /*1300*/  ISETP.NE.U32.AND P2, PT, RZ, UR8, PT ;  /* 0x00000008ff007c0c */ /* 0x000fe2000bf45070 */
[----:B------:R-:W-:Y:S01]  /*1310*/  ULDC UR4, c[0x0][0x288] ;  /* 0x0000a20000047ab9 */ /* 0x000fe20000000800 */
[----:B------:R-:W-:Y:S01]  /*1320*/  SHF.L.U64.HI R36, R10, 0x2, R0 ;  /* 0x000000020a247819 */ /* 0x000fe20000010200 */
[----:B------:R0:W5:Y:S01]  /*1330*/  @P1 LDG.E R3, desc[UR56][R6.64] ;  /* 0x0000003806031981 */ /* 0x000162000c1e1900 */
[----:B------:R-:W-:Y:S02]  /*1340*/  ISETP.NE.AND.EX P2, PT, RZ, UR9, PT, P2 ;  /* 0x00000009ff007c0c */ /* 0x000fe4000bf45320 */
[----:B------:R-:W-:Y:S01]  /*1350*/  IADD3 R8, P3, R32, UR6, RZ ;  /* 0x0000000620087c10 */ /* 0x000fe2000ff7e0ff */
[----:B------:R-:W-:Y:S01]  /*1360*/  IMAD.U32 R25, RZ, RZ, UR4 ;  /* 0x00000004ff197e24 */ /* 0x000fe2000f8e00ff */
[----:B------:R-:W-:-:S02]  /*1370*/  ULDC.64 UR4, c[0x0][0x418] ;  /* 0x0001060000047ab9 */ /* 0x000fc40000000a00 */
[----:B------:R-:W-:-:S05]  /*1380*/  IADD3.X R9, R36, UR7, RZ, P3, !PT ;  /* 0x0000000724097c10 */ /* 0x000fca0009ffe4ff */
[----:B------:R0:W5:Y:S02]  /*1390*/  @P0 LDG.E R35, desc[UR56][R8.64] ;  /* 0x0000003808230981 */ /* 0x000164000c1e1900 */
        /* <DEDUP_REMOVED lines=10> */
[----:B------:R-:W-:Y:S01]  /*1440*/  IMAD.U32 R29, RZ, RZ, UR5 ;  /* 0x00000005ff1d7e24 */ /* 0x000fe2000f8e00ff */
[----:B------:R-:W-:Y:S01]  /*1450*/  MOV R30, UR4 ;  /* 0x00000004001e7c02 */ /* 0x000fe20008000f00 */
        /* <DEDUP_REMOVED lines=11> */
.L_x_13049:
        /* <DEDUP_REMOVED lines=10> */
.L_x_13050:
[----:B------:R-:W-:Y:S05]  /*15b0*/  @!P0 BRA `(.L_x_13051) ;  /* 0x00000000000c8947 */ /* 0x000fea0003800000 */
[----:B------:R-:W2:Y:S04]  /*15c0*/  LDG.E R5, desc[UR56][R8.64] ;  /* 0x0000003808057981 */ /* 0x000ea8000c1e1900 */
[----:B------:R-:W2:Y:S02]  /*15d0*/  LDG.E R30, desc[UR56][R8.64+0x4] ;  /* 0x00000438081e7981 */ /* 0x000ea4000c1e1900 */
[----:B--2---:R-:W-:-:S07]  /*15e0*/  IMAD.IADD R30, R30, 0x1, -R5 ;  /* 0x000000011e1e7824 */ /* 0x004fce00078e0a05 */
.L_x_13051:
        /* <DEDUP_REMOVED lines=17> */
[----:B--2---:R-:W-:-:S05]  /*1700*/  @P0 IMAD.IADD R29, R9, 0x1, -R0 ;  /* 0x00000001091d0824 */ /* 0x004fca00078e0a00 */
[----:B------:R-:W-:-:S05]  /*1710*/  IADD3 R130, R8, R29, RZ ;  /* 0x0000001d08827210 */ /* 0x000fca0007ffe0ff */
[----:B------:R-:W-:-:S04]  /*1720*/  VIADD R0, R130, 0xbf ;  /* 0x000000bf82007836 */ /* 0x000fc80000000000 */
[----:B------:R-:W-:-:S05]  /*1730*/  IMAD.HI R0, R0, 0x2aaaaaab, RZ ;  /* 0x2aaaaaab00007827 */ /* 0x000fca00078e02ff */
[----:B------:R-:W-:-:S04]  /*1740*/  SHF.R.U32.HI R3, RZ, 0x1f, R0 ;  /* 0x0000001fff037819 */ /* 0x000fc80000011600 */
[----:B------:R-:W-:-:S05]  /*1750*/  LEA.HI.SX32 R10, R0, R3, 0x1b ;  /* 0x00000003000a7211 */ /* 0x000fca00078fdaff */
[----:B------:R-:W-:Y:S01]  /*1760*/  IMAD R0, R10, 0xc0, -R8 ;  /* 0x000000c00a007824 */ /* 0x000fe200078e0a08 */
[----:B------:R0:W-:Y:S04]  /*1770*/  STL [R1+0x64], R10 ;  /* 0x0000640a01007387 */ /* 0x0001e80000100800 */
        /* <DEDUP_REMOVED lines=32> */
.L_x_13054:
[----:B------:R-:W-:Y:S05]  /*1980*/  BSYNC B6 ;  /* 0x0000000000067941 */ /* 0x000fea0003800000 */
.L_x_13053:
        /* <DEDUP_REMOVED lines=20> */
.L_x_13056:
[----:B------:R-:W-:Y:S05]  /*1ad0*/  BSYNC B6 ;  /* 0x0000000000067941 */ /* 0x000fea0003800000 */
.L_x_13055:
[----:B------:R-:W2:Y:S01]  /*1ae0*/  LDL R14, [R1+0x34] ;  /* 0x00003400010e7983 */ /* 0x000ea20000100800 */
[----:B------:R-:W-:Y:S01]  /*1af0*/  ULDC.64 UR4, c[0x0][0x9f8] ;  /* 0x00027e0000047ab9 */ /* 0x000fe20000000a00 */
[----:B------:R-:W0:Y:S01]  /*1b00*/  LDC.64 R58, c[0x0][0x300] ;  /* 0x0000c000ff3a7b82 */ /* 0x000e220000000a00 */
[----:B------:R-:W-:Y:S01]  /*1b10*/  ISETP.NE.U32.AND P0, PT, RZ, UR4, PT ;  /* 0x00000004ff007c0c */ /* 0x000fe2000bf05070 */
[----:B------:R-:W-:Y:S01]  /*1b20*/  IMAD.IADD R39, R35, 0x1, R30 ;  /* 0x0000000123277824 */ /* 0x000fe200078e021e */
[----:B------:R-:W-:Y:S02]  /*1b30*/  ULDC.64 UR6, c[0x0][0xa08] ;  /* 0x0002820000067ab9 */ /* 0x000fe40000000a00 */
[----:B------:R-:W-:Y:S01]  /*1b40*/  ISETP.NE.AND.EX P0, PT, RZ, UR5, PT, P0 ;  /* 0x00000005ff007c0c */ /* 0x000fe2000bf05300 */
[----:B------:R-:W1:Y:S01]  /*1b50*/  S2R R20, SR_TID.X ;  /* 0x0000000000147919 */ /* 0x000e620000002100 */
[----:B------:R-:W-:Y:S01]  /*1b60*/  SHF.R.S32.HI R10, RZ, 0x1f, R34 ;  /* 0x0000001fff0a7819 */ /* 0x000fe20000011422 */
[----:B------:R-:W3:Y:S01]  /*1b70*/  LDC.64 R8, c[0x0][0x3f8] ;  /* 0x0000fe00ff087b82 */ /* 0x000ee20000000a00 */
[----:B------:R-:W-:-:S07]  /*1b80*/  SHF.R.S32.HI R17, RZ, 0x1f, R16 ;  /* 0x0000001fff117819 */ /* 0x000fce0000011410 */
[----:B------:R-:W4:Y:S02]  /*1b90*/  LDC R73, c[0x0][0x3f4] ;  /* 0x0000fd00ff497b82 */ /* 0x000f240000000800 */
[----:B------:R-:W-:-:S04]  /*1ba0*/  @P0 IADD3 R4, P1, R32, UR4, RZ ;  /* 0x0000000420040c10 */ /* 0x000fc8000ff3e0ff */
[----:B------:R-:W-:Y:S01]  /*1bb0*/  @P0 IADD3.X R5, R36, UR5, RZ, P1, !PT ;  /* 0x0000000524050c10 */ /* 0x000fe20008ffe4ff */
[----:B------:R-:W-:Y:S01]  /*1bc0*/  ULDC.64 UR4, c[0x0][0x308] ;  /* 0x0000c20000047ab9 */ /* 0x000fe20000000a00 */
[----:B------:R-:W4:Y:S04]  /*1bd0*/  LDL.LU R36, [R1] ;  /* 0x0000000001247983 */ /* 0x000f280000300800 */
[----:B------:R1:W3:Y:S01]  /*1be0*/  @P0 LDG.E R31, desc[UR56][R4.64] ;  /* 0x00000038041f0981 */ /* 0x0002e2000c1e1900 */
[----:B------:R-:W-:Y:S01]  /*1bf0*/  SHF.R.S32.HI R41, RZ, 0x1f, R39 ;  /* 0x0000001fff297819 */ /* 0x000fe20000011427 */
[----:B0-----:R-:W-:Y:S01]  /*1c00*/  IMAD.WIDE.U32 R6, R39, R58, RZ ;  /* 0x0000003a27067225 */ /* 0x001fe200078e00ff */
[----:B------:R-:W-:-:S03]  /*1c10*/  ISETP.NE.U32.AND P0, PT, RZ, UR6, PT ;  /* 0x00000006ff007c0c */ /* 0x000fc6000bf05070 */
[----:B------:R-:W-:Y:S01]  /*1c20*/  IMAD R0, R41, R58, RZ ;  /* 0x0000003a29007224 */ /* 0x000fe200078e02ff */
[----:B------:R-:W-:-:S03]  /*1c30*/  ISETP.NE.AND.EX P0, PT, RZ, UR7, PT, P0 ;  /* 0x00000007ff007c0c */ /* 0x000fc6000bf05300 */
[----:B------:R-:W-:Y:S01]  /*1c40*/  IMAD R3, R39, R59, R0 ;  /* 0x0000003b27037224 */ /* 0x000fe200078e0200 */
[----:B-1----:R-:W-:-:S03]  /*1c50*/  SHF.R.U32.HI R42, RZ, 0x7, R20 ;  /* 0x00000007ff2a7819 */ /* 0x002fc60000011614 */
[----:B------:R-:W-:Y:S01]  /*1c60*/  IMAD.IADD R7, R7, 0x1, R3 ;  /* 0x0000000107077824 */ /* 0x000fe200078e0203 */
[----:B------:R-:W-:Y:S01]  /*1c70*/  ISETP.NE.AND P6, PT, R42, 0x1, PT ;  /* 0x000000012a00780c */ /* 0x000fe20003fc5270 */
[----:B------:R-:W-:Y:S02]  /*1c80*/  IMAD R3, R10, UR4, RZ ;  /* 0x000000040a037c24 */ /* 0x000fe4000f8e02ff */
[----:B------:R-:W-:Y:S01]  /*1c90*/  IMAD.WIDE.U32 R4, R34, UR4, R6 ;  /* 0x0000000422047c25 */ /* 0x000fe2000f8e0006 */
[----:B------:R-:W-:-:S03]  /*1ca0*/  SHF.R.S32.HI R38, RZ, 0x1f, R18 ;  /* 0x0000001fff267819 */ /* 0x000fc60000011412 */
[----:B------:R-:W-:Y:S01]  /*1cb0*/  IMAD R3, R34, UR5, R3 ;  /* 0x0000000522037c24 */ /* 0x000fe2000f8e0203 */
[----:B------:R-:W-:-:S03]  /*1cc0*/  ULDC.64 UR4, c[0x0][0x310] ;  /* 0x0000c40000047ab9 */ /* 0x000fc60000000a00 */
[----:B------:R-:W-:Y:S02]  /*1cd0*/  IMAD.IADD R5, R5, 0x1, R3 ;  /* 0x0000000105057824 */ /* 0x000fe400078e0203 */
[----:B------:R-:W-:Y:S01]  /*1ce0*/  IMAD.WIDE.U32 R6, R18, R58, R16 ;  /* 0x0000003a12067225 */ /* 0x000fe200078e0010 */
[----:B------:R-:W0:Y:S03]  /*1cf0*/  S2R R40, SR_TID.X ;  /* 0x0000000000287919 */ /* 0x000e260000002100 */
[C---:B--2---:R-:W-:Y:S01]  /*1d00*/  IMAD.SHL.U32 R77, R14.reuse, 0x40, RZ ;  /* 0x000000400e4d7824 */ /* 0x044fe200078e00ff */
[----:B------:R-:W-:Y:S02]  /*1d10*/  LOP3.LUT P1, RZ, R14, 0x4, RZ, 0xc0, !PT ;  /* 0x000000040eff7812 */ /* 0x000fe4000782c0ff */
[----:B------:R-:W2:Y:S01]  /*1d20*/  LDL R14, [R1+0x44] ;  /* 0x00004400010e7983 */ /* 0x000ea20000100800 */
[----:B---3--:R-:W-:-:S02]  /*1d30*/  SHF.R.S32.HI R0, RZ, 0x1f, R31 ;  /* 0x0000001fff007819 */ /* 0x008fc4000001141f */
[----:B------:R-:W-:Y:S02]  /*1d40*/  SEL R61, R31, RZ, !P0 ;  /* 0x000000ff1f3d7207 */ /* 0x000fe40004000000 */
[----:B------:R-:W1:Y:S01]  /*1d50*/  LDC.64 R30, c[0x0][0x408] ;  /* 0x00010200ff1e7b82 */ /* 0x000e620000000a00 */
[----:B------:R-:W-:-:S05]  /*1d60*/  SEL R12, R0, RZ, !P0 ;  /* 0x000000ff000c7207 */ /* 0x000fca0004000000 */
[----:B------:R-:W-:Y:S02]  /*1d70*/  IMAD R0, R12, UR4, RZ ;  /* 0x000000040c007c24 */ /* 0x000fe4000f8e02ff */
[----:B------:R-:W-:-:S04]  /*1d80*/  IMAD.WIDE.U32 R4, R61, UR4, R4 ;  /* 0x000000043d047c25 */ /* 0x000fc8000f8e0004 */
[----:B------:R-:W-:Y:S01]  /*1d90*/  IMAD R79, R61, UR5, R0 ;  /* 0x000000053d4f7c24 */ /* 0x000fe2000f8e0200 */
[----:B------:R-:W-:Y:S05]  /*1da0*/  @!P6 WARPSYNC.ALL ;  /* 0x000000000000e948 */ /* 0x000fea0003800000 */
[----:B------:R-:W-:Y:S01]  /*1db0*/  IMAD R0, R38, R58, RZ ;  /* 0x0000003a26007224 */ /* 0x000fe200078e02ff */
[----:B------:R-:W-:Y:S01]  /*1dc0*/  ULDC.64 UR4, c[0x0][0x330] ;  /* 0x0000cc0000047ab9 */ /* 0x000fe20000000a00 */
[----:B------:R-:W-:Y:S01]  /*1dd0*/  IMAD.IADD R79, R5, 0x1, R79 ;  /* 0x00000001054f7824 */ /* 0x000fe200078e024f */
[----:B------:R-:W-:Y:S01]  /*1de0*/  IADD3 R80, P0, R4, R6, RZ ;  /* 0x0000000604507210 */ /* 0x000fe20007f1e0ff */
[----:B------:R-:W-:-:S02]  /*1df0*/  IMAD R3, R10, UR4, RZ ;  /* 0x000000040a037c24 */ /* 0x000fc4000f8e02ff */
[----:B------:R-:W-:Y:S02]  /*1e00*/  IMAD R0, R18, R59, R0 ;  /* 0x0000003b12007224 */ /* 0x000fe400078e0200 */
[C---:B------:R-:W-:Y:S02]  /*1e10*/  IMAD R3, R34.reuse, UR5, R3 ;  /* 0x0000000522037c24 */ /* 0x040fe4000f8e0203 */
[----:B------:R-:W-:Y:S01]  /*1e20*/  IMAD.WIDE.U32 R10, R34, UR4, R16 ;  /* 0x00000004220a7c25 */ /* 0x000fe2000f8e0010 */
[----:B------:R-:W-:Y:S01]  /*1e30*/  IADD3.X R78, R79, R7, R0, P0, !PT ;  /* 0x000000074f4e7210 */ /* 0x000fe200007fe400 */
[----:B------:R-:W-:Y:S02]  /*1e40*/  ULDC.64 UR4, c[0x0][0x338] ;  /* 0x0000ce0000047ab9 */ /* 0x000fe40000000a00 */
[----:B-1----:R-:W-:Y:S02]  /*1e50*/  IMAD R0, R38, R30, RZ ;  /* 0x0000001e26007224 */ /* 0x002fe400078e02ff */
[----:B------:R-:W-:Y:S01]  /*1e60*/  IMAD.IADD R11, R11, 0x1, R3 ;  /* 0x000000010b0b7824 */ /* 0x000fe200078e0203 */
[----:B------:R-:W-:Y:S01]  /*1e70*/  SHF.R.S32.HI R23, RZ, 0x1f, R22 ;  /* 0x0000001fff177819 */ /* 0x000fe20000011416 */
[----:B------:R-:W-:-:S02]  /*1e80*/  IMAD R3, R12, UR4, RZ ;  /* 0x000000040c037c24 */ /* 0x000fc4000f8e02ff */
[----:B------:R-:W-:Y:S02]  /*1e90*/  IMAD R13, R18, R31, R0 ;  /* 0x0000001f120d7224 */ /* 0x000fe400078e0200 */
[-C--:B------:R-:W-:Y:S02]  /*1ea0*/  IMAD R0, R38, R8.reuse, RZ ;  /* 0x0000000826007224 */ /* 0x080fe400078e02ff */
[C---:B------:R-:W-:Y:S02]  /*1eb0*/  IMAD R15, R61.reuse, UR5, R3 ;  /* 0x000000053d0f7c24 */ /* 0x040fe4000f8e0203 */
[----:B------:R-:W-:Y:S01]  /*1ec0*/  IMAD.WIDE.U32 R60, R61, UR4, R10 ;  /* 0x000000043d3c7c25 */ /* 0x000fe2000f8e000a */
[----:B----4-:R-:W-:Y:S01]  /*1ed0*/  ISETP.GE.AND P0, PT, R16, R73, PT ;  /* 0x000000491000720c */ /* 0x010fe20003f06270 */
[----:B------:R-:W-:Y:S02]  /*1ee0*/  ULDC UR4, c[0x0][0x2f4] ;  /* 0x0000bd0000047ab9 */ /* 0x000fe40000000800 */
[----:B------:R-:W-:-:S04]  /*1ef0*/  IMAD.WIDE.U32 R20, R18, R8, R22 ;  /* 0x0000000812147225 */ /* 0x000fc800078e0016 */
[C---:B------:R-:W-:Y:S02]  /*1f00*/  IMAD R7, R18.reuse, R9, R0 ;  /* 0x0000000912077224 */ /* 0x040fe400078e0200 */
[----:B------:R-:W-:-:S04]  /*1f10*/  IMAD.WIDE.U32 R10, R18, R8, R16 ;  /* 0x00000008120a7225 */ /* 0x000fc800078e0010 */
[----:B------:R-:W-:Y:S02]  /*1f20*/  IMAD.IADD R21, R21, 0x1, R7 ;  /* 0x0000000115157824 */ /* 0x000fe400078e0207 */
[----:B------:R-:W-:Y:S01]  /*1f30*/  IMAD.IADD R11, R7, 0x1, R11 ;  /* 0x00000001070b7824 */ /* 0x000fe200078e020b */
[----:B-----5:R-:W-:Y:S02]  /*1f40*/  SHF.R.S32.HI R7, RZ, 0x1f, R24 ;  /* 0x0000001fff077819 */ /* 0x020fe40000011418 */
[----:B------:R-:W-:-:S03]  /*1f50*/  LOP3.LUT R36, R36, 0xfffffffb, RZ, 0xc0, !PT ;  /* 0xfffffffb24247812 */ /* 0x000fc600078ec0ff */
[----:B------:R-:W-:Y:S01]  /*1f60*/  IMAD R6, R7, R30, RZ ;  /* 0x0000001e07067224 */ /* 0x000fe200078e02ff */
[----:B------:R-:W-:Y:S01]  /*1f70*/  SEL R3, R73, RZ, P0 ;  /* 0x000000ff49037207 */ /* 0x000fe20000000000 */
[----:B------:R-:W-:Y:S01]  /*1f80*/  IMAD R7, R7, R8, RZ ;  /* 0x0000000807077224 */ /* 0x000fe200078e02ff */
[----:B------:R-:W-:Y:S01]  /*1f90*/  @P1 LOP3.LUT R36, R36, 0x4, RZ, 0xfc, !PT ;  /* 0x0000000424241812 */ /* 0x000fe200078efcff */
[----:B------:R-:W-:Y:S01]  /*1fa0*/  IMAD R67, R24, R31, R6 ;  /* 0x0000001f18437224 */ /* 0x000fe200078e0206 */
[----:B------:R-:W-:Y:S01]  /*1fb0*/  IADD3 R6, P1, R18, R39, RZ ;  /* 0x0000002712067210 */ /* 0x000fe20007f3e0ff */
[----:B0-----:R-:W-:Y:S02]  /*1fc0*/  VIADD R40, R40, 0xffffff80 ;  /* 0xffffff8028287836 */ /* 0x001fe40000000000 */
[----:B------:R-:W-:Y:S02]  /*1fd0*/  IMAD.IADD R3, R16, 0x1, R3 ;  /* 0x0000000110037824 */ /* 0x000fe400078e0203 */
[----:B------:R-:W-:-:S02]  /*1fe0*/  IMAD R65, R24, R9, R7 ;  /* 0x0000000918417224 */ /* 0x000fc400078e0207 */
[----:B------:R-:W-:Y:S01]  /*1ff0*/  IMAD.X R7, R38, 0x1, R41, P1 ;  /* 0x0000000126077824 */ /* 0x000fe200008e0629 */
[----:B------:R-:W-:Y:S02]  /*2000*/  SHF.R.S32.HI R38, RZ, 0x1f, R40 ;  /* 0x0000001fff267819 */ /* 0x000fe40000011428 */
[----:B------:R-:W-:Y:S02]  /*2010*/  SHF.R.S32.HI R0, RZ, 0x1f, R3 ;  /* 0x0000001fff007819 */ /* 0x000fe40000011403 */
[----:B------:R-:W-:Y:S02]  /*2020*/  LOP3.LUT R77, R77, 0x1c0, RZ, 0xc0, !PT ;  /* 0x000001c04d4d7812 */ /* 0x000fe400078ec0ff */
[----:B------:R-:W-:Y:S02]  /*2030*/  IADD3 R32, R18, 0x60, RZ ;  /* 0x0000006012207810 */ /* 0x000fe40007ffe0ff */
[----:B------:R-:W-:Y:S01]  /*2040*/  LEA.HI R38, R38, R40, RZ, 0x5 ;  /* 0x0000002826267211 */ /* 0x000fe200078f28ff */
[----:B------:R-:W-:Y:S01]  /*2050*/  VIADD R40, R18, 0x60 ;  /* 0x0000006012287836 */ /* 0x000fe20000000000 */
[----:B------:R-:W-:Y:S01]  /*2060*/  LEA.HI R0, R0, R3, RZ, 0x3 ;  /* 0x0000000300007211 */ /* 0x000fe200078f18ff */
[----:B------:R0:W-:Y:S01]  /*2070*/  STL [R1], R36 ;  /* 0x0000002401007387 */ /* 0x0001e20000100800 */
[----:B------:R-:W-:-:S02]  /*2080*/  SHF.R.U32.HI R74, RZ, 0x3, R77 ;  /* 0x00000003ff4a7819 */ /* 0x000fc4000001164d */
[----:B------:R-:W-:Y:S01]  /*2090*/  LOP3.LUT R3, R77, 0x18, R16, 0xf8, !PT ;  /* 0x000000184d037812 */ /* 0x000fe200078ef810 */
[----:B------:R-:W-:Y:S01]  /*20a0*/  IMAD.SHL.U32 R40, R40, 0x40, RZ ;  /* 0x0000004028287824 */ /* 0x000fe200078e00ff */
[----:B------:R-:W-:Y:S01]  /*20b0*/  SHF.R.S32.HI R75, RZ, 0x1f, R32 ;  /* 0x0000001fff4b7819 */ /* 0x000fe20000011420 */
[----:B------:R-:W-:Y:S01]  /*20c0*/  IMAD.SHL.U32 R32, R32, 0x40, RZ ;  /* 0x0000004020207824 */ /* 0x000fe200078e00ff */
[----:B------:R-:W-:Y:S01]  /*20d0*/  LOP3.LUT R3, R3, R74, RZ, 0x3c, !PT ;  /* 0x0000004a03037212 */ /* 0x000fe200078e3cff */
[-C--:B------:R-:W-:Y:S01]  /*20e0*/  IMAD.WIDE.U32 R56, R18, R30.reuse, R22 ;  /* 0x0000001e12387225 */ /* 0x080fe200078e0016 */
[----:B------:R-:W-:Y:S02]  /*20f0*/  SHF.R.S32.HI R38, RZ, 0x5, R38 ;  /* 0x00000005ff267819 */ /* 0x000fe40000011426 */
[----:B------:R-:W-:Y:S01]  /*2100*/  LOP3.LUT R40, R40, 0x1c0, RZ, 0xc0, !PT ;  /* 0x000001c028287812 */ /* 0x000fe200078ec0ff */
[----:B------:R-:W-:Y:S01]  /*2110*/  IMAD.WIDE.U32 R34, R18, R30, R16 ;  /* 0x0000001e12227225 */ /* 0x000fe200078e0010 */
[----:B------:R-:W-:-:S02]  /*2120*/  LOP3.LUT R32, R32, 0x1c0, RZ, 0xc0, !PT ;  /* 0x000001c020207812 */ /* 0x000fc400078ec0ff */
[----:B------:R-:W-:Y:S01]  /*2130*/  IADD3 R57, R57, R13, RZ ;  /* 0x0000000d39397210 */ /* 0x000fe20007ffe0ff */
[----:B------:R-:W-:Y:S01]  /*2140*/  IMAD R69, R38, 0x200, R3 ;  /* 0x0000020026457824 */ /* 0x000fe200078e0203 */
[--C-:B------:R-:W-:Y:S01]  /*2150*/  LOP3.LUT R3, R77, 0x38, R0.reuse, 0xf8, !PT ;  /* 0x000000384d037812 */ /* 0x100fe200078ef800 */
[----:B------:R-:W-:Y:S01]  /*2160*/  IMAD.IADD R35, R13, 0x1, R35 ;  /* 0x000000010d237824 */ /* 0x000fe200078e0223 */
[----:B------:R-:W-:Y:S02]  /*2170*/  LOP3.LUT R12, R40, 0x38, R0, 0xf8, !PT ;  /* 0x00000038280c7812 */ /* 0x000fe400078ef800 */
[----:B------:R-:W-:Y:S01]  /*2180*/  SHF.R.U32.HI R32, RZ, 0x3, R32 ;  /* 0x00000003ff207819 */ /* 0x000fe20000011620 */
[----:B------:R-:W-:Y:S01]  /*2190*/  IMAD R13, R59, 0xc0, RZ ;  /* 0x000000c03b0d7824 */ /* 0x000fe200078e02ff */
[----:B------:R-:W-:Y:S01]  /*21a0*/  LOP3.LUT R3, R3, R74, RZ, 0x3c, !PT ;  /* 0x0000004a03037212 */ /* 0x000fe200078e3cff */
[----:B------:R-:W-:Y:S01]  /*21b0*/  IMAD.WIDE.U32 R20, R24, R8, R20 ;  /* 0x0000000818147225 */ /* 0x000fe200078e0014 */
[----:B------:R-:W-:-:S02]  /*21c0*/  LOP3.LUT R64, R0, 0xfffffff8, RZ, 0xc0, !PT ;  /* 0xfffffff800407812 */ /* 0x000fc400078ec0ff */
[----:B------:R-:W-:Y:S01]  /*21d0*/  LOP3.LUT R12, R12, R32, RZ, 0x3c, !PT ;  /* 0x000000200c0c7212 */ /* 0x000fe200078e3cff */
[----:B------:R-:W-:-:S04]  /*21e0*/  IMAD.WIDE.U32 R58, R58, 0xc0, RZ ;  /* 0x000000c03a3a7825 */ /* 0x000fc800078e00ff */
[----:B------:R-:W-:Y:S02]  /*21f0*/  IMAD R71, R31, 0xc0, RZ ;  /* 0x000000c01f477824 */ /* 0x000fe400078e02ff */
[----:B------:R-:W-:-:S04]  /*2200*/  IMAD.WIDE.U32 R56, R24, R30, R56 ;  /* 0x0000001e18387225 */ /* 0x000fc800078e0038 */
[----:B------:R-:W-:-:S04]  /*2210*/  IMAD.WIDE.U32 R34, R24, R30, R34 ;  /* 0x0000001e18227225 */ /* 0x000fc800078e0022 */
[----:B------:R-:W-:Y:S02]  /*2220*/  IMAD R37, R9, 0xc0, RZ ;  /* 0x000000c009257824 */ /* 0x000fe400078e02ff */
[----:B------:R-:W-:-:S04]  /*2230*/  IMAD.WIDE.U32 R10, R24, R8, R10 ;  /* 0x00000008180a7225 */ /* 0x000fc800078e000a */
[----:B------:R-:W-:Y:S02]  /*2240*/  VIADD R76, R16, 0x20 ;  /* 0x00000020104c7836 */ /* 0x000fe40000000000 */
[----:B------:R-:W-:Y:S01]  /*2250*/  IMAD.WIDE.U32 R30, R30, 0xc0, RZ ;  /* 0x000000c01e1e7825 */ /* 0x000fe200078e00ff */
[----:B------:R-:W-:-:S03]  /*2260*/  IADD3 R66, R21, R65, RZ ;  /* 0x0000004115427210 */ /* 0x000fc60007ffe0ff */
[----:B------:R-:W-:Y:S01]  /*2270*/  IMAD.WIDE.U32 R8, R8, 0xc0, RZ ;  /* 0x000000c008087825 */ /* 0x000fe200078e00ff */
[----:B------:R-:W-:Y:S02]  /*2280*/  SHF.R.S32.HI R63, RZ, 0x3, R0 ;  /* 0x00000003ff3f7819 */ /* 0x000fe40000011400 */
[----:B------:R-:W-:Y:S01]  /*2290*/  IADD3 R72, R59, R13, RZ ;  /* 0x0000000d3b487210 */ /* 0x000fe20007ffe0ff */
[----:B------:R-:W-:Y:S01]  /*22a0*/  IMAD.IADD R68, R57, 0x1, R67 ;  /* 0x0000000139447824 */ /* 0x000fe200078e0243 */
[----:B------:R-:W-:Y:S01]  /*22b0*/  ISETP.GE.AND P1, PT, R16, UR4, PT ;  /* 0x0000000410007c0c */ /* 0x000fe2000bf26270 */
[----:B------:R-:W-:Y:S01]  /*22c0*/  IMAD R32, R38, 0x200, R3 ;  /* 0x0000020026207824 */ /* 0x000fe200078e0203 */
[----:B------:R-:W-:Y:S01]  /*22d0*/  ISETP.GE.AND P2, PT, R76, UR4, PT ;  /* 0x000000044c007c0c */ /* 0x000fe2000bf46270 */
[----:B------:R-:W-:Y:S01]  /*22e0*/  VIADD R94, R42, 0x8 ;  /* 0x000000082a5e7836 */ /* 0x000fe20000000000 */
[----:B------:R-:W-:Y:S01]  /*22f0*/  SHF.R.S32.HI R62, RZ, 0x1f, R64 ;  /* 0x0000001fff3e7819 */ /* 0x000fe20000011440 */
[----:B------:R-:W-:-:S02]  /*2300*/  IMAD.SHL.U32 R73, R73, 0x2, RZ ;  /* 0x0000000249497824 */ /* 0x000fc400078e00ff */
[----:B------:R-:W-:Y:S02]  /*2310*/  IMAD.IADD R71, R31, 0x1, R71 ;  /* 0x000000011f477824 */ /* 0x000fe400078e0247 */
[----:B------:R-:W-:Y:S02]  /*2320*/  IMAD.IADD R70, R9, 0x1, R37 ;  /* 0x0000000109467824 */ /* 0x000fe400078e0225 */
[----:B------:R-:W-:Y:S02]  /*2330*/  IMAD.IADD R67, R67, 0x1, R35 ;  /* 0x0000000143437824 */ /* 0x000fe400078e0223 */
[----:B------:R-:W-:Y:S02]  /*2340*/  IMAD.IADD R65, R65, 0x1, R11 ;  /* 0x0000000141417824 */ /* 0x000fe400078e020b */
[----:B------:R-:W-:Y:S01]  /*2350*/  IMAD.IADD R0, R61, 0x1, R15 ;  /* 0x000000013d007824 */ /* 0x000fe200078e020f */
[----:B--2---:R-:W-:Y:S01]  /*2360*/  IADD3 R3, R14, R12, RZ ;  /* 0x0000000c0e037210 */ /* 0x004fe20007ffe0ff */
[----:B0-----:R-:W-:Y:S06]  /*2370*/  @!P6 BAR.SYNC.DEFER_BLOCKING 0x9, 0x100 ;  /* 0x024400000000eb1d */ /* 0x001fec0000010000 */
.L_x_13106:
[----:B------:R-:W2:Y:S01]  /*2380*/  LDL R45, [R1+0x34] ;  /* 0x00003400012d7983 */ /* 0x000ea20000100800 */
[----:B------:R-:W0:Y:S03]  /*2390*/  LDC.64 R82, c[0x0][0x2e8] ;  /* 0x0000ba00ff527b82 */ /* 0x000e260000000a00 */
[----:B------:R-:W3:Y:S01]  /*23a0*/  LDL.LU R44, [R1] ;  /* 0x00000000012c7983 */ /* 0x000ee20000300800 */
[----:B------:R-:W-:Y:S01]  /*23b0*/  VIADD R39, R27, 0xffffffff ;  /* 0xffffffff1b277836 */ /* 0x000fe20000000000 */
[----:B------:R-:W-:Y:S05]  /*23c0*/  YIELD ;  /* 0x0000000000007946 */ /* 0x000fea0003800000 */
[----:B------:R-:W-:Y:S01]  /*23d0*/  SHF.R.S32.HI R38, RZ, 0x1f, R39 ;  /* 0x0000001fff267819 */ /* 0x000fe20000011427 */
[-C--:B------:R-:W-:Y:S01]  /*23e0*/  IMAD R13, R72, R39.reuse, RZ ;  /* 0x00000027480d7224 */ /* 0x080fe200078e02ff */
[----:B------:R-:W1:Y:S01]  /*23f0*/  LDC.64 R88, c[0x0][0x300] ;  /* 0x0000c000ff587b82 */ /* 0x000e620000000a00 */
[----:B------:R-:W-:Y:S01]  /*2400*/  IMAD.WIDE.U32 R14, R58, R39, RZ ;  /* 0x000000273a0e7225 */ /* 0x000fe200078e00ff */
[----:B------:R-:W-:Y:S03]  /*2410*/  BSSY B0, `(.L_x_13057) ;  /* 0x00002cb000007945 */ /* 0x000fe60003800000 */
[----:B------:R-:W-:Y:S01]  /*2420*/  IMAD R13, R38, R58, R13 ;  /* 0x0000003a260d7224 */ /* 0x000fe200078e020d */
[----:B------:R-:W-:Y:S01]  /*2430*/  IADD3 R27, P4, R80, R14, RZ ;  /* 0x0000000e501b7210 */ /* 0x000fe20007f9e0ff */
[----:B------:R-:W-:Y:S01]  /*2440*/  IMAD.MOV.U32 R86, RZ, RZ, R14 ;  /* 0x000000ffff567224 */ /* 0x000fe200078e000e */
[----:B------:R-:W4:Y:S01]  /*2450*/  LDC R90, c[0x0][0x3f4] ;  /* 0x0000fd00ff5a7b82 */ /* 0x000f220000000800 */
[----:B------:R-:W-:-:S02]  /*2460*/  IMAD.IADD R87, R15, 0x1, R13 ;  /* 0x000000010f577824 */ /* 0x000fc400078e020d */
[----:B------:R-:W-:Y:S02]  /*2470*/  IMAD R15, R19, 0x3000, R69 ;  /* 0x00003000130f7824 */ /* 0x000fe400078e0245 */
[----:B------:R-:W-:Y:S01]  /*2480*/  IMAD.X R36, R87, 0x1, R78, P4 ;  /* 0x0000000157247824 */ /* 0x000fe200020e064e */
[----:B0-----:R-:W-:Y:S01]  /*2490*/  LEA R42, P4, R27, R82, 0x1 ;  /* 0x000000521b2a7211 */ /* 0x001fe200078808ff */
[----:B------:R-:W-:-:S03]  /*24a0*/  IMAD R92, R15, 0x2, R26 ;  /* 0x000000020f5c7824 */ /* 0x000fc600078e021a */
[----:B------:R-:W-:Y:S01]  /*24b0*/  LEA.HI.X R43, R27, R83, R36, 0x1, P4 ;  /* 0x000000531b2b7211 */ /* 0x000fe200020f0c24 */
[----:B------:R-:W-:Y:S01]  /*24c0*/  IMAD.MOV.U32 R27, RZ, RZ, R39 ;  /* 0x000000ffff1b7224 */ /* 0x000fe200078e0027 */
[----:B------:R-:W-:Y:S01]  /*24d0*/  ISETP.GT.AND P4, PT, R39, R28, PT ;  /* 0x0000001c2700720c */ /* 0x000fe20003f84270 */
[----:B-1----:R-:W-:-:S04]  /*24e0*/  IMAD.WIDE.U32 R12, R88, 0x60, R86 ;  /* 0x00000060580c7825 */ /* 0x002fc800078e0056 */
[----:B------:R-:W-:Y:S01]  /*24f0*/  IMAD R37, R89, 0x60, RZ ;  /* 0x0000006059257824 */ /* 0x000fe200078e02ff */
[----:B------:R-:W-:-:S04]  /*2500*/  IADD3 R12, P3, R80, R12, RZ ;  /* 0x0000000c500c7210 */ /* 0x000fc80007f7e0ff */
[----:B------:R-:W-:Y:S02]  /*2510*/  IADD3.X R14, R78, R13, R37, P3, !PT ;  /* 0x0000000d4e0e7210 */ /* 0x000fe40001ffe425 */
[C---:B------:R-:W-:Y:S02]  /*2520*/  LEA R40, P3, R12.reuse, R82, 0x1 ;  /* 0x000000520c287211 */ /* 0x040fe400078608ff */
[----:B------:R-:W-:Y:S02]  /*2530*/  IADD3 R13, R15, 0x20, RZ ;  /* 0x000000200f0d7810 */ /* 0x000fe40007ffe0ff */
[----:B------:R-:W-:Y:S02]  /*2540*/  LEA.HI.X R41, R12, R83, R14, 0x1, P3 ;  /* 0x000000530c297211 */ /* 0x000fe400018f0c0e */
[----:B----4-:R-:W-:Y:S02]  /*2550*/  ISETP.GE.AND P3, PT, R90, 0x1, PT ;  /* 0x000000015a00780c */ /* 0x010fe40003f66270 */
[----:B--2---:R-:W-:-:S02]  /*2560*/  LOP3.LUT P5, RZ, R45, 0x4, RZ, 0xc0, !PT ;  /* 0x000000042dff7812 */ /* 0x004fc400078ac0ff */
[----:B---3--:R-:W-:-:S04]  /*2570*/  LOP3.LUT R44, R44, 0xfffffffd, RZ, 0xc0, !PT ;  /* 0xfffffffd2c2c7812 */ /* 0x008fc800078ec0ff */
[----:B------:R-:W-:-:S05]  /*2580*/  @P4 LOP3.LUT R44, R44, 0x2, RZ, 0xfc, !PT ;  /* 0x000000022c2c4812 */ /* 0x000fca00078efcff */
[----:B------:R0:W-:Y:S02]  /*2590*/  STL [R1], R44 ;  /* 0x0000002c01007387 */ /* 0x0001e40000100800 */
[----:B------:R-:W-:-:S04]  /*25a0*/  @P5 VIADD R13, R15, 0xffffffe0 ;  /* 0xffffffe00f0d5836 */ /* 0x000fc80000000000 */
        /* <DEDUP_REMOVED lines=8> */
[----:B------:R-:W-:-:S03]  /*2630*/  IMAD.WIDE.U32 R48, R30, R39, RZ ;  /* 0x000000271e307225 */ /* 0x000fc600078e00ff */
[----:B------:R-:W-:Y:S01]  /*2640*/  VIMNMX R85, R85, 0xc0, PT ;  /* 0x000000c055557848 */ /* 0x000fe20003fe0100 */
[----:B------:R-:W-:Y:S01]  /*2650*/  IMAD R13, R38, R8, R13 ;  /* 0x00000008260d7224 */ /* 0x000fe200078e020d */
[----:B------:R-:W-:Y:S01]  /*2660*/  IADD3 R81, R49, R15, RZ ;  /* 0x0000000f31517210 */ /* 0x000fe20007ffe0ff */
[----:B------:R-:W-:-:S04]  /*2670*/  IMAD.WIDE.U32 R50, R8, R39, RZ ;  /* 0x0000002708327225 */ /* 0x000fc800078e00ff */
        /* <DEDUP_REMOVED lines=8> */
[----:B0-----:R-:W-:-:S02]  /*2700*/  CS2R R44, SRZ ;  /* 0x00000000002c7805 */ /* 0x001fc4000001ff00 */
[----:B------:R-:W-:Y:S02]  /*2710*/  CS2R R38, SRZ ;  /* 0x0000000000267805 */ /* 0x000fe4000001ff00 */
        /* <DEDUP_REMOVED lines=23> */
.L_x_13061:
[----:B------:R-:W-:Y:S05]  /*2890*/  BSYNC B1 ;  /* 0x0000000000017941 */ /* 0x000fea0003800000 */
.L_x_13060:
[----:B0-----:R-:W-:Y:S01]  /*28a0*/  VIADD R12, R18, 0x60 ;  /* 0x00000060120c7836 */ /* 0x001fe20000000000 */
[----:B------:R-:W-:Y:S01]  /*28b0*/  BSSY B1, `(.L_x_13062) ;  /* 0x0000021000017945 */ /* 0x000fe20003800000 */
[----:B-----5:R-:W-:Y:S02]  /*28c0*/  IMAD.MOV.U32 R88, RZ, RZ, R52 ;  /* 0x000000ffff587224 */ /* 0x020fe400078e0034 */
[----:B------:R-:W-:Y:S01]  /*28d0*/  IMAD.MOV.U32 R89, RZ, RZ, R53 ;  /* 0x000000ffff597224 */ /* 0x000fe200078e0035 */
        /* <DEDUP_REMOVED lines=30> */
.L_x_13063:
[----:B------:R-:W-:Y:S05]  /*2ac0*/  BSYNC B1 ;  /* 0x0000000000017941 */ /* 0x000fea0003800000 */
.L_x_13062:
[----:B0-----:R-:W-:Y:S01]  /*2ad0*/  IMAD.MOV.U32 R12, RZ, RZ, R82 ;  /* 0x000000ffff0c7224 */ /* 0x001fe200078e0052 */
        /* <DEDUP_REMOVED lines=8> */
[----:B------:R-:W-:Y:S02]  /*2b60*/  PRMT R88, R89, 0x7610, R88 ;  /* 0x0000761059587816 */ /* 0x000fe40000000058 */
[----:B------:R-:W-:-:S02]  /*2b70*/  ISETP.NE.AND P3, PT, R155, 0x3, PT ;  /* 0x000000039b00780c */ /* 0x000fc40003f65270 */
[----:B------:R-:W-:Y:S01]  /*2b80*/  PRMT R89, R12, 0x7610, R89 ;  /* 0x000076100c597816 */ /* 0x000fe20000000059 */
[----:B-----5:R-:W-:Y:S01]  /*2b90*/  IMAD.MOV.U32 R12, RZ, RZ, R36 ;  /* 0x000000ffff0c7224 */ /* 0x020fe200078e0024 */
        /* <DEDUP_REMOVED lines=16> */
.L_x_13064:
[----:B------:R-:W-:Y:S01]  /*2ca0*/  IMAD R81, R19, 0x8, R2 ;  /* 0x0000000813517824 */ /* 0x000fe200078e0202 */
[----:B------:R-:W-:Y:S01]  /*2cb0*/  SHF.L.U32 R93, R153, 0x1f, RZ ;  /* 0x0000001f995d7819 */ /* 0x000fe200000006ff */
[----:B------:R-:W-:Y:S03]  /*2cc0*/  BSSY B1, `(.L_x_13065) ;  /* 0x0000003000017945 */ /* 0x000fe60003800000 */
[----:B------:R-:W0:Y:S02]  /*2cd0*/  SYNCS.PHASECHK.TRANS64.TRYWAIT P6, [R81+URZ+0x30890], R93 ;  /* 0x0308905d510075a7 */ /* 0x000e2400080c017f */
[----:B0-----:R-:W-:Y:S05]  /*2ce0*/  @!P6 BRA `(.L_x_13066) ;  /* 0x000001380024e947 */ /* 0x001fea0003800000 */
.L_x_13311:
[----:B------:R-:W-:Y:S05]  /*2cf0*/  BSYNC B1 ;  /* 0x0000000000017941 */ /* 0x000fea0003800000 */
.L_x_13065:
[----:B------:R-:W-:Y:S04]  /*2d00*/  BSSY B1, `(.L_x_13067) ;  /* 0x0000063000017945 */ /* 0x000fe80003800000 */
[----:B------:R-:W-:Y:S05]  /*2d10*/  @P4 BRA `(.L_x_13068) ;  /* 0x0000000400844947 */ /* 0x000fea0003800000 */
[----:B------:R-:W-:Y:S04]  /*2d20*/  BSSY B2, `(.L_x_13069) ;  /* 0x0000030000027945 */ /* 0x000fe80003800000 */
[----:B------:R-:W-:Y:S05]  /*2d30*/  @P1 BRA `(.L_x_13070) ;  /* 0x0000000000b81947 */ /* 0x000fea0003800000 */
[----:B------:R1:W2:Y:S01]  /*2d40*/  LDS.128 R12, [R92+0x12000] ;  /* 0x012000005c0c7984 */ /* 0x0002a20000000c00 */
[----:B------:R-:W-:Y:S01]  /*2d50*/  ISETP.GE.AND P4, PT, R22, R90, PT ;  /* 0x0000005a1600720c */ /* 0x000fe20003f86270 */
[----:B------:R-:W-:-:S12]  /*2d60*/  BSSY B3, `(.L_x_13071) ;  /* 0x000002a000037945 */ /* 0x000fd80003800000 */
[----:B-1----:R-:W-:Y:S05]  /*2d70*/  @P4 BRA `(.L_x_13072) ;  /* 0x0000000000a04947 */ /* 0x002fea0003800000 */
[----:B------:R-:W-:Y:S02]  /*2d80*/  SHF.R.U64 R91, R82, 0x10, R83 ;  /* 0x00000010525b7819 */ /* 0x000fe40000001253 */
[--C-:B------:R-:W-:Y:S02]  /*2d90*/  SHF.R.U64 R82, R86, 0x10, R87.reuse ;  /* 0x0000001056527819 */ /* 0x100fe40000001257 */
[----:B------:R-:W-:Y:S01]  /*2da0*/  SHF.R.U32.HI R98, RZ, 0x10, R87 ;  /* 0x00000010ff627819 */ /* 0x000fe20000011657 */
[----:B------:R-:W-:Y:S01]  /*2db0*/  HADD2.F32 R86, -RZ, R91.H0_H0 ;  /* 0x2000005bff567230 */ /* 0x000fe20000004100 */
[----:B------:R-:W-:Y:S01]  /*2dc0*/  SHF.R.U32.HI R96, RZ, 0x10, R83 ;  /* 0x00000010ff607819 */ /* 0x000fe20000011653 */
[----:B------:R-:W-:Y:S02]  /*2dd0*/  HADD2.F32 R87, -RZ, R82.H0_H0 ;  /* 0x20000052ff577230 */ /* 0x000fe40000004100 */
[----:B------:R-:W-:Y:S02]  /*2de0*/  HADD2.F32 R98, -RZ, R98.H0_H0 ;  /* 0x20000062ff627230 */ /* 0x000fe40000004100 */
[----:B--2---:R-:W-:-:S02]  /*2df0*/  HADD2.F32 R82, -RZ, R13.H1_H1 ;  /* 0x3000000dff527230 */ /* 0x004fc40000004100 */
[----:B------:R-:W-:Y:S02]  /*2e00*/  HADD2.F32 R83, -RZ, R15.H1_H1 ;  /* 0x3000000fff537230 */ /* 0x000fe40000004100 */
[----:B------:R-:W-:Y:S02]  /*2e10*/  HADD2.F32 R13, -RZ, R13.H0_H0 ;  /* 0x2000000dff0d7230 */ /* 0x000fe40000004100 */
[-C--:B------:R-:W-:Y:S01]  /*2e20*/  FMUL.FTZ R100, R82, R87.reuse ;  /* 0x0000005752647220 */ /* 0x080fe20000410000 */
[----:B------:R-:W-:Y:S02]  /*2e30*/  HADD2.F32 R15, -RZ, R15.H0_H0 ;  /* 0x2000000fff0f7230 */ /* 0x000fe40000004100 */
[----:B------:R-:W-:Y:S01]  /*2e40*/  FMUL.FTZ R102, R83, R98 ;  /* 0x0000006253667220 */ /* 0x000fe20000410000 */
[----:B------:R-:W-:Y:S02]  /*2e50*/  HADD2.F32 R96, -RZ, R96.H0_H0 ;  /* 0x20000060ff607230 */ /* 0x000fe40000004100 */
[C---:B------:R-:W-:Y:S01]  /*2e60*/  FMUL.FTZ R87, R13.reuse, R87 ;  /* 0x000000570d577220 */ /* 0x040fe20000410000 */
[----:B------:R-:W-:Y:S01]  /*2e70*/  FFMA.FTZ R13, R13, R86, -R100 ;  /* 0x000000560d0d7223 */ /* 0x000fe20000010864 */
[----:B------:R-:W-:Y:S01]  /*2e80*/  FMUL.FTZ R98, R15, R98 ;  /* 0x000000620f627220 */ /* 0x000fe20000410000 */
[----:B------:R-:W-:-:S02]  /*2e90*/  HADD2.F32 R91, -RZ, R95.H1_H1 ;  /* 0x3000005fff5b7230 */ /* 0x000fc40000004100 */
[----:B------:R-:W-:Y:S01]  /*2ea0*/  FFMA.FTZ R102, R15, R96, -R102 ;  /* 0x000000600f667223 */ /* 0x000fe20000010866 */
[----:B------:R-:W-:Y:S01]  /*2eb0*/  FFMA.FTZ R82, R82, R86, R87 ;  /* 0x0000005652527223 */ /* 0x000fe20000010057 */
[----:B------:R-:W-:Y:S01]  /*2ec0*/  FFMA.FTZ R99, R83, R96, R98 ;  /* 0x0000006053637223 */ /* 0x000fe20000010062 */
[--C-:B------:R-:W-:Y:S02]  /*2ed0*/  HADD2.F32 R15, -RZ, R12.reuse.H1_H1 ;  /* 0x3000000cff0f7230 */ /* 0x100fe40000004100 */
[----:B------:R-:W-:Y:S01]  /*2ee0*/  HADD2.F32 R86, -RZ, R95.H0_H0 ;  /* 0x2000005fff567230 */ /* 0x000fe20000004100 */
[----:B------:R-:W-:Y:S01]  /*2ef0*/  F2FP.F16.F32.PACK_AB R13, R82, R13 ;  /* 0x0000000d520d723e */ /* 0x000fe200000000ff */
[----:B------:R-:W-:Y:S02]  /*2f00*/  HADD2.F32 R12, -RZ, R12.H0_H0 ;  /* 0x2000000cff0c7230 */ /* 0x000fe40000004100 */
[----:B------:R-:W-:Y:S02]  /*2f10*/  HADD2.F32 R83, -RZ, R14.H1_H1 ;  /* 0x3000000eff537230 */ /* 0x000fe40000004100 */
[----:B------:R-:W-:-:S02]  /*2f20*/  HADD2.F32 R95, -RZ, R97.H1_H1 ;  /* 0x30000061ff5f7230 */ /* 0x000fc40000004100 */
[-C--:B------:R-:W-:Y:S01]  /*2f30*/  FMUL.FTZ R96, R12, R91.reuse ;  /* 0x0000005b0c607220 */ /* 0x080fe20000410000 */
        /* <DEDUP_REMOVED lines=9> */
[----:B------:R-:W-:-:S02]  /*2fd0*/  F2FP.F16.F32.PACK_AB R15, R99, R102 ;  /* 0x00000066630f723e */ /* 0x000fc400000000ff */
[----:B------:R-:W-:Y:S02]  /*2fe0*/  F2FP.F16.F32.PACK_AB R12, R96, R97 ;  /* 0x00000061600c723e */ /* 0x000fe400000000ff */
[----:B------:R-:W-:-:S07]  /*2ff0*/  F2FP.F16.F32.PACK_AB R14, R98, R91 ;  /* 0x0000005b620e723e */ /* 0x000fce00000000ff */
.L_x_13072:
[----:B------:R-:W-:Y:S05]  /*3000*/  BSYNC B3 ;  /* 0x0000000000037941 */ /* 0x000fea0003800000 */
.L_x_13071:
[----:B--2---:R1:W-:Y:S02]  /*3010*/  STG.E.128 desc[UR56][R42.64], R12 ;  /* 0x0000000c2a007986 */ /* 0x0043e4000c101d38 */
.L_x_13070:
[----:B------:R-:W-:Y:S05]  /*3020*/  BSYNC B2 ;  /* 0x0000000000027941 */ /* 0x000fea0003800000 */
.L_x_13069:
[----:B------:R-:W-:Y:S05]  /*3030*/  @P2 BRA `(.L_x_13068) ;  /* 0x0000000000bc2947 */ /* 0x000fea0003800000 */
        /* <DEDUP_REMOVED lines=23> */
[----:B------:R-:W-:Y:S01]  /*31b0*/  FFMA.FTZ R98, R15, R82, -R98 ;  /* 0x000000520f627223 */ /* 0x000fe20000010862 */
        /* <DEDUP_REMOVED lines=21> */
.L_x_13074:
[----:B------:R-:W-:Y:S05]  /*3310*/  BSYNC B2 ;  /* 0x0000000000027941 */ /* 0x000fea0003800000 */
.L_x_13073:
[----:B--2---:R2:W-:Y:S02]  /*3320*/  STG.E.128 desc[UR56][R42.64+0x40], R12 ;  /* 0x0000400c2a007986 */ /* 0x0045e4000c101d38 */
.L_x_13068:
[----:B------:R-:W-:Y:S05]  /*3330*/  BSYNC B1 ;  /* 0x0000000000017941 */ /* 0x000fea0003800000 */
.L_x_13067:
[----:B------:R-:W-:Y:S05]  /*3340*/  @P5 BRA `(.L_x_13075) ;  /* 0x0000001c005c5947 */ /* 0x000fea0003800000 */
[----:B------:R-:W-:Y:S04]  /*3350*/  BSSY B1, `(.L_x_13076) ;  /* 0x0000031000017945 */ /* 0x000fe80003800000 */
[----:B------:R-:W-:Y:S05]  /*3360*/  @P1 BRA `(.L_x_13077) ;  /* 0x0000000000bc1947 */ /* 0x000fea0003800000 */
[----:B-12---:R1:W2:Y:S01]  /*3370*/  LDS.128 R12, [R92+0x15000] ;  /* 0x015000005c0c7984 */ /* 0x0062a20000000c00 */
        /* <DEDUP_REMOVED lines=17> */
[C---:B------:R-:W-:Y:S01]  /*3490*/  FMUL.FTZ R45, R13.reuse, R45 ;  /* 0x0000002d0d2d7220 */ /* 0x040fe20000410000 */
[----:B------:R-:W-:Y:S01]  /*34a0*/  FFMA.FTZ R54, R13, R44, -R54 ;  /* 0x0000002c0d367223 */ /* 0x000fe20000010836 */
[----:B------:R-:W-:Y:S02]  /*34b0*/  FMUL.FTZ R82, R43, R52 ;  /* 0x000000342b527220 */ /* 0x000fe40000410000 */
[----:B------:R-:W-:Y:S01]  /*34c0*/  FFMA.FTZ R47, R14, R44, R45 ;  /* 0x0000002c0e2f7223 */ /* 0x000fe2000001002d */
        /* <DEDUP_REMOVED lines=23> */
.L_x_13079:
[----:B------:R-:W-:Y:S05]  /*3640*/  BSYNC B2 ;  /* 0x0000000000027941 */ /* 0x000fea0003800000 */
.L_x_13078:
[----:B--2---:R3:W-:Y:S02]  /*3650*/  STG.E.128 desc[UR56][R40.64], R12 ;  /* 0x0000000c28007986 */ /* 0x0047e4000c101d38 */
.L_x_13077:
[----:B------:R-:W-:Y:S05]  /*3660*/  BSYNC B1 ;  /* 0x0000000000017941 */ /* 0x000fea0003800000 */
.L_x_13076:
[----:B------:R-:W-:Y:S05]  /*3670*/  @P2 BRA `(.L_x_13075) ;  /* 0x0000001800902947 */ /* 0x000fea0003800000 */
[----:B-123--:R1:W2:Y:S01]  /*3680*/  LDS.128 R12, [R84+0x15000] ;  /* 0x01500000540c7984 */ /* 0x00e2a20000000c00 */
        /* <DEDUP_REMOVED lines=44> */
.L_x_13081:
[----:B------:R-:W-:Y:S05]  /*3950*/  BSYNC B1 ;  /* 0x0000000000017941 */ /* 0x000fea0003800000 */
.L_x_13080:
[----:B--2---:R1:W-:Y:S01]  /*3960*/  STG.E.128 desc[UR56][R40.64+0x40], R12 ;  /* 0x0000400c28007986 */ /* 0x0043e2000c101d38 */
[----:B------:R-:W-:Y:S05]  /*3970*/  BRA `(.L_x_13075) ;  /* 0x0000001400d07947 */ /* 0x000fea0003800000 */
.L_x_13059:
[C---:B------:R-:W-:Y:S02]  /*3980*/  ISETP.GE.AND P3, PT, R18.reuse, R85, PT ;  /* 0x000000551200720c */ /* 0x040fe40003f66270 */
[----:B------:R-:W-:Y:S02]  /*3990*/  CS2R R38, SRZ ;  /* 0x0000000000267805 */ /* 0x000fe4000001ff00 */
[----:B------:R-:W-:Y:S01]  /*39a0*/  CS2R R36, SRZ ;  /* 0x0000000000247805 */ /* 0x000fe2000001ff00 */
[----:B0-----:R-:W-:Y:S01]  /*39b0*/  VIADD R44, R18, 0x60 ;  /* 0x00000060122c7836 */ /* 0x001fe20000000000 */
[----:B------:R-:W-:-:S13]  /*39c0*/  ISETP.GE.OR P3, PT, R16, R90, P3 ;  /* 0x0000005a1000720c */ /* 0x000fda0001f66670 */
[----:B------:R-:W0:Y:S01]  /*39d0*/  @!P3 LDC.64 R40, c[0x0][0x3e8] ;  /* 0x0000fa00ff28bb82 */ /* 0x000e220000000a00 */
[----:B------:R-:W-:-:S05]  /*39e0*/  @!P3 IADD3 R14, P4, R10, R50, RZ ;  /* 0x000000320a0eb210 */ /* 0x000fca0007f9e0ff */
[----:B------:R-:W-:Y:S01]  /*39f0*/  @!P3 IMAD.X R15, R91, 0x1, R65, P4 ;  /* 0x000000015b0fb824 */ /* 0x000fe200020e0641 */
[----:B------:R-:W-:Y:S01]  /*3a00*/  @!P3 IADD3 R12, P4, R34, R48, RZ ;  /* 0x00000030220cb210 */ /* 0x000fe20007f9e0ff */
[----:B------:R-:W1:Y:S04]  /*3a10*/  @!P3 LDC.64 R42, c[0x0][0x400] ;  /* 0x00010000ff2abb82 */ /* 0x000e680000000a00 */
[----:B------:R-:W-:Y:S01]  /*3a20*/  @!P3 IMAD.X R13, R81, 0x1, R67, P4 ;  /* 0x00000001510db824 */ /* 0x000fe200020e0643 */
[----:B0-----:R-:W-:-:S04]  /*3a30*/  @!P3 LEA R40, P4, R14, R40, 0x1 ;  /* 0x000000280e28b211 */ /* 0x001fc800078808ff */
[----:B------:R-:W-:Y:S02]  /*3a40*/  @!P3 LEA.HI.X R41, R14, R41, R15, 0x1, P4 ;  /* 0x000000290e29b211 */ /* 0x000fe400020f0c0f */
[----:B------:R-:W-:Y:S02]  /*3a50*/  CS2R R14, SRZ ;  /* 0x00000000000e7805 */ /* 0x000fe4000001ff00 */
[----:B-1----:R-:W-:-:S04]  /*3a60*/  @!P3 LEA R42, P4, R12, R42, 0x1 ;  /* 0x0000002a0c2ab211 */ /* 0x002fc800078808ff */
[----:B------:R-:W-:Y:S02]  /*3a70*/  @!P3 LEA.HI.X R43, R12, R43, R13, 0x1, P4 ;  /* 0x0000002b0c2bb211 */ /* 0x000fe400020f0c0d */
[----:B------:R-:W-:-:S03]  /*3a80*/  CS2R R12, SRZ ;  /* 0x00000000000c7805 */ /* 0x000fc6000001ff00 */
[----:B------:R0:W5:Y:S04]  /*3a90*/  @!P3 LDG.E.128 R36, desc[UR56][R42.64] ;  /* 0x000000382a24b981 */ /* 0x000168000c1e1d00 */
[----:B------:R1:W5:Y:S01]  /*3aa0*/  @!P3 LDG.E.128 R12, desc[UR56][R40.64] ;  /* 0x00000038280cb981 */ /* 0x000362000c1e1d00 */
[----:B------:R-:W-:-:S04]  /*3ab0*/  ISETP.GE.AND P3, PT, R44, R85, PT ;  /* 0x000000552c00720c */ /* 0x000fc80003f66270 */
[CC--:B------:R-:W-:Y:S01]  /*3ac0*/  ISETP.GE.OR P3, PT, R16.reuse, R90.reuse, P3 ;  /* 0x0000005a1000720c */ /* 0x0c0fe20001f66670 */
[----:B------:R-:W-:Y:S01]  /*3ad0*/  BSSY B1, `(.L_x_13082) ;  /* 0x000001b000017945 */ /* 0x000fe20003800000 */
[----:B0-----:R-:W-:Y:S02]  /*3ae0*/  CS2R R42, SRZ ;  /* 0x00000000002a7805 */ /* 0x001fe4000001ff00 */
[----:B------:R-:W-:Y:S02]  /*3af0*/  CS2R R46, SRZ ;  /* 0x00000000002e7805 */ /* 0x000fe4000001ff00 */
[----:B------:R-:W-:Y:S02]  /*3b00*/  CS2R R44, SRZ ;  /* 0x00000000002c7805 */ /* 0x000fe4000001ff00 */
[----:B-1----:R-:W-:Y:S02]  /*3b10*/  CS2R R40, SRZ ;  /* 0x0000000000287805 */ /* 0x002fe4000001ff00 */
[----:B------:R-:W-:-:S03]  /*3b20*/  ISETP.GE.AND P4, PT, R16, R90, PT ;  /* 0x0000005a1000720c */ /* 0x000fc60003f86270 */
[----:B------:R-:W-:Y:S10]  /*3b30*/  @P3 BRA `(.L_x_13083) ;  /* 0x0000000000503947 */ /* 0x000ff40003800000 */
[----:B------:R-:W0:Y:S01]  /*3b40*/  LDC.64 R40, c[0x0][0x3f8] ;  /* 0x0000fe00ff287b82 */ /* 0x000e220000000a00 */
[----:B------:R-:W-:Y:S01]  /*3b50*/  IMAD.MOV.U32 R51, RZ, RZ, R91 ;  /* 0x000000ffff337224 */ /* 0x000fe200078e005b */
[----:B------:R-:W-:Y:S01]  /*3b60*/  MOV R49, R81 ;  /* 0x0000005100317202 */ /* 0x000fe20000000f00 */
        /* <DEDUP_REMOVED lines=15> */
[----:B------:R-:W5:Y:S04]  /*3c60*/  LDG.E.128 R40, desc[UR56][R40.64] ;  /* 0x0000003828287981 */ /* 0x000f68000c1e1d00 */
[----:B------:R-:W5:Y:S03]  /*3c70*/  LDG.E.128 R44, desc[UR56][R44.64] ;  /* 0x000000382c2c7981 */ /* 0x000f66000c1e1d00 */
.L_x_13083:
[----:B------:R-:W-:Y:S05]  /*3c80*/  BSYNC B1 ;  /* 0x0000000000017941 */ /* 0x000fea0003800000 */
.L_x_13082:
[----:B-----5:R-:W-:Y:S01]  /*3c90*/  IMAD.MOV.U32 R48, RZ, RZ, R42 ;  /* 0x000000ffff307224 */ /* 0x020fe200078e002a */
        /* <DEDUP_REMOVED lines=26> */
[----:B------:R-:W-:Y:S02]  /*3e40*/  PRMT R109, R50, 0x7610, R109 ;  /* 0x00007610326d7816 */ /* 0x000fe4000000006d */
[----:B------:R-:W-:Y:S01]  /*3e50*/  PRMT R113, R51, 0x7610, R113 ;  /* 0x0000761033717816 */ /* 0x000fe20000000071 */
[----:B------:R-:W-:Y:S06]  /*3e60*/  @!P3 BRA `(.L_x_13084) ;  /* 0x000000000004b947 */ /* 0x000fec0003800000 */
[----:B------:R-:W-:Y:S01]  /*3e70*/  BPT.TRAP 0x1 ;  /* 0x000000040000795c */ /* 0x000fe20000300000 */
.L_x_13084:
[----:B------:R-:W-:Y:S01]  /*3e80*/  IMAD R81, R19, 0x8, R2 ;  /* 0x0000000813517824 */ /* 0x000fe200078e0202 */
[----:B------:R-:W-:Y:S01]  /*3e90*/  SHF.L.U32 R93, R153, 0x1f, RZ ;  /* 0x0000001f995d7819 */ /* 0x000fe200000006ff */
[----:B------:R-:W0:Y:S01]  /*3ea0*/  LDC R96, c[0x0][0x2f4] ;  /* 0x0000bd00ff607b82 */ /* 0x000e220000000800 */
[----:B------:R-:W-:Y:S02]  /*3eb0*/  BSSY B1, `(.L_x_13085) ;  /* 0x0000004000017945 */ /* 0x000fe40003800000 */
[----:B------:R-:W1:Y:S01]  /*3ec0*/  SYNCS.PHASECHK.TRANS64.TRYWAIT P5, [R81+URZ+0x30890], R93 ;  /* 0x0308905d510075a7 */ /* 0x000e6200080a017f */
[----:B0-----:R-:W-:Y:S01]  /*3ed0*/  IADD3 R98, -R73, R96, RZ ;  /* 0x0000006049627210 */ /* 0x001fe20007ffe1ff */
[----:B-1----:R-:W-:Y:S06]  /*3ee0*/  @!P5 BRA `(.L_x_13086) ;  /* 0x0000012400b8d947 */ /* 0x002fec0003800000 */
.L_x_13312:
[----:B------:R-:W-:Y:S05]  /*3ef0*/  BSYNC B1 ;  /* 0x0000000000017941 */ /* 0x000fea0003800000 */
.L_x_13085:
[----:B------:R-:W-:Y:S01]  /*3f00*/  ISETP.GE.OR P5, PT, R18, R85, P1 ;  /* 0x000000551200720c */ /* 0x000fe20000fa6670 */
[----:B------:R-:W-:-:S12]  /*3f10*/  BSSY B1, `(.L_x_13087) ;  /* 0x000007e000017945 */ /* 0x000fd80003800000 */
[----:B------:R-:W-:Y:S05]  /*3f20*/  @P5 BRA `(.L_x_13088) ;  /* 0x0000000400f05947 */ /* 0x000fea0003800000 */
[----:B------:R-:W1:Y:S01]  /*3f30*/  S2R R50, SR_TID.X ;  /* 0x0000000000327919 */ /* 0x000e620000002100 */
[----:B------:R-:W-:Y:S01]  /*3f40*/  SHF.R.S32.HI R48, RZ, 0x1f, R18 ;  /* 0x0000001fff307819 */ /* 0x000fe20000011412 */
[-C--:B------:R-:W-:Y:S01]  /*3f50*/  IMAD.WIDE.U32 R90, R18, R88.reuse, R86 ;  /* 0x00000058125a7225 */ /* 0x080fe200078e0056 */
[----:B------:R-:W-:Y:S03]  /*3f60*/  BSSY B2, `(.L_x_13089) ;  /* 0x000006c000027945 */ /* 0x000fe60003800000 */
[----:B------:R-:W-:Y:S01]  /*3f70*/  IMAD R48, R48, R88, RZ ;  /* 0x0000005830307224 */ /* 0x000fe200078e02ff */
[----:B------:R-:W-:-:S03]  /*3f80*/  IADD3 R95, P5, P6, R4, R90, R64 ;  /* 0x0000005a045f7210 */ /* 0x000fc60007ebe040 */
[----:B------:R-:W-:Y:S01]  /*3f90*/  IMAD R49, R18, R89, R48 ;  /* 0x0000005912317224 */ /* 0x000fe200078e0230 */
[----:B------:R-:W-:-:S03]  /*3fa0*/  SEL R48, R73, R98, !P0 ;  /* 0x0000006249307207 */ /* 0x000fc60004000000 */
[----:B------:R-:W-:Y:S01]  /*3fb0*/  IMAD.IADD R102, R49, 0x1, R91 ;  /* 0x0000000131667824 */ /* 0x000fe200078e025b */
[----:B------:R-:W-:-:S04]  /*3fc0*/  SHF.R.S32.HI R49, RZ, 0x1f, R48 ;  /* 0x0000001fff317819 */ /* 0x000fc80000011430 */
[----:B------:R-:W-:Y:S02]  /*3fd0*/  LEA.HI R48, R49, R48, RZ, 0x4 ;  /* 0x0000003031307211 */ /* 0x000fe400078f20ff */
[----:B------:R-:W-:Y:S02]  /*3fe0*/  IADD3.X R100, R79, R102, R62, P5, P6 ;  /* 0x000000664f647210 */ /* 0x000fe40002fec43e */
[----:B------:R-:W-:-:S05]  /*3ff0*/  LEA.HI.SX32 R48, R48, R63, 0x1c ;  /* 0x0000003f30307211 */ /* 0x000fca00078fe2ff */
[----:B------:R-:W-:Y:S02]  /*4000*/  IMAD.SHL.U32 R97, R48, 0x8, RZ ;  /* 0x0000000830617824 */ /* 0x000fe400078e00ff */
[----:B-1----:R-:W-:-:S03]  /*4010*/  VIADD R51, R50, 0xffffff80 ;  /* 0xffffff8032337836 */ /* 0x002fc60000000000 */
[----:B------:R-:W-:Y:S02]  /*4020*/  LOP3.LUT R49, R77, 0x38, R97, 0xf8, !PT ;  /* 0x000000384d317812 */ /* 0x000fe400078ef861 */
[----:B------:R-:W-:Y:S02]  /*4030*/  SHF.R.S32.HI R50, RZ, 0x1f, R51 ;  /* 0x0000001fff327819 */ /* 0x000fe40000011433 */
[----:B------:R-:W-:Y:S02]  /*4040*/  LOP3.LUT R49, R49, R74, RZ, 0x3c, !PT ;  /* 0x0000004a31317212 */ /* 0x000fe400078e3cff */
[----:B------:R-:W-:-:S04]  /*4050*/  LEA.HI R50, R50, R51, RZ, 0x5 ;  /* 0x0000003332327211 */ /* 0x000fc800078f28ff */
[----:B------:R-:W-:-:S05]  /*4060*/  SHF.R.S32.HI R50, RZ, 0x5, R50 ;  /* 0x00000005ff327819 */ /* 0x000fca0000011432 */
[----:B------:R-:W-:Y:S02]  /*4070*/  IMAD R48, R50, 0x200, R49 ;  /* 0x0000020032307824 */ /* 0x000fe400078e0231 */
[C---:B------:R-:W-:Y:S02]  /*4080*/  IMAD R49, R19.reuse, 0x3000, R32 ;  /* 0x0000300013317824 */ /* 0x040fe400078e0220 */
[----:B------:R-:W-:Y:S02]  /*4090*/  IMAD R51, R19, 0x3000, R48 ;  /* 0x0000300013337824 */ /* 0x000fe400078e0230 */
[----:B------:R-:W-:-:S03]  /*40a0*/  IMAD R49, R49, 0x2, R2 ;  /* 0x0000000231317824 */ /* 0x000fc600078e0202 */
[----:B------:R-:W-:-:S03]  /*40b0*/  LEA R52, R51, R2, 0x1 ;  /* 0x0000000233347211 */ /* 0x000fc600078e08ff */
[----:B------:R-:W1:Y:S04]  /*40c0*/  LDS.128 R48, [R49+0x12400] ;  /* 0x0124000031307984 */ /* 0x000e680000000c00 */
[----:B------:R-:W2:Y:S01]  /*40d0*/  LDS.128 R52, [R52+0x12400] ;  /* 0x0124000034347984 */ /* 0x000ea20000000c00 */
[----:B------:R-:W-:Y:S05]  /*40e0*/  @P4 BRA `(.L_x_13090) ;  /* 0x00000004004c4947 */ /* 0x000fea0003800000 */
[--C-:B------:R-:W-:Y:S01]  /*40f0*/  SHF.R.U64 R12, R12, 0x10, R13.reuse ;  /* 0x000000100c0c7819 */ /* 0x100fe2000000120d */
[----:B------:R-:W-:Y:S01]  /*4100*/  HADD2.F32 R113, -RZ, R113.H0_H0 ;  /* 0x20000071ff717230 */ /* 0x000fe20000004100 */
[----:B------:R-:W-:Y:S01]  /*4110*/  SHF.R.U32.HI R99, RZ, 0x10, R13 ;  /* 0x00000010ff637819 */ /* 0x000fe2000001160d */
[----:B--2---:R-:W-:Y:S01]  /*4120*/  HADD2.F32 R106, -RZ, R53.H0_H0 ;  /* 0x20000035ff6a7230 */ /* 0x004fe20000004100 */
[----:B------:R-:W-:Y:S01]  /*4130*/  SHF.R.U64 R13, R36, 0x10, R37 ;  /* 0x00000010240d7819 */ /* 0x000fe20000001225 */
[----:B-1----:R-:W-:Y:S01]  /*4140*/  HADD2.F32 R108, -RZ, R49.H0_H0 ;  /* 0x20000031ff6c7230 */ /* 0x002fe20000004100 */
[--C-:B------:R-:W-:Y:S01]  /*4150*/  SHF.R.U64 R14, R14, 0x10, R15.reuse ;  /* 0x000000100e0e7819 */ /* 0x100fe2000000120f */
[----:B------:R-:W-:Y:S01]  /*4160*/  HADD2.F32 R111, -RZ, R111.H0_H0 ;  /* 0x2000006fff6f7230 */ /* 0x000fe20000004100 */
[----:B------:R-:W-:Y:S01]  /*4170*/  SHF.R.U32.HI R36, RZ, 0x10, R15 ;  /* 0x00000010ff247819 */ /* 0x000fe2000001160f */
[----:B------:R-:W-:Y:S01]  /*4180*/  HADD2.F32 R53, -RZ, R53.H1_H1 ;  /* 0x30000035ff357230 */ /* 0x000fe20000004100 */
[--C-:B------:R-:W-:Y:S01]  /*4190*/  SHF.R.U64 R15, R38, 0x10, R39.reuse ;  /* 0x00000010260f7819 */ /* 0x100fe20000001227 */
[----:B------:R-:W-:Y:S01]  /*41a0*/  HADD2.F32 R49, -RZ, R49.H1_H1 ;  /* 0x30000031ff317230 */ /* 0x000fe20000004100 */
[----:B------:R-:W-:Y:S01]  /*41b0*/  SHF.R.U32.HI R38, RZ, 0x10, R39 ;  /* 0x00000010ff267819 */ /* 0x000fe20000011627 */
[-C--:B------:R-:W-:Y:S01]  /*41c0*/  FMUL.FTZ R39, R106, R113.reuse ;  /* 0x000000716a277220 */ /* 0x080fe20000410000 */
[----:B------:R-:W-:Y:S01]  /*41d0*/  SHF.R.U32.HI R37, RZ, 0x10, R37 ;  /* 0x00000010ff257819 */ /* 0x000fe20000011625 */
[----:B------:R-:W-:Y:S01]  /*41e0*/  FMUL.FTZ R113, R108, R113 ;  /* 0x000000716c717220 */ /* 0x000fe20000410000 */
[----:B------:R-:W-:-:S02]  /*41f0*/  HADD2.F32 R114, -RZ, R99.H0_H0 ;  /* 0x20000063ff727230 */ /* 0x000fc40000004100 */
[-C--:B------:R-:W-:Y:S01]  /*4200*/  FFMA.FTZ R39, R108, R111.reuse, -R39 ;  /* 0x0000006f6c277223 */ /* 0x080fe20000010827 */
[----:B------:R-:W-:Y:S02]  /*4210*/  HADD2.F32 R110, -RZ, R110.H0_H0 ;  /* 0x2000006eff6e7230 */ /* 0x000fe40000004100 */
[----:B------:R-:W-:Y:S02]  /*4220*/  HADD2.F32 R108, -RZ, R37.H0_H0 ;  /* 0x20000025ff6c7230 */ /* 0x000fe40000004100 */
[----:B------:R-:W-:Y:S01]  /*4230*/  FFMA.FTZ R37, R106, R111, R113 ;  /* 0x0000006f6a257223 */ /* 0x000fe20000010071 */
        /* <DEDUP_REMOVED lines=8> */
[----:B------:R-:W-:Y:S02]  /*42c0*/  HADD2.F32 R55, -RZ, R55.H1_H1 ;  /* 0x30000037ff377230 */ /* 0x000fe40000004100 */
[-C--:B------:R-:W-:Y:S01]  /*42d0*/  FMUL.FTZ R116, R49, R110.reuse ;  /* 0x0000006e31747220 */ /* 0x080fe20000410000 */
[----:B------:R-:W-:Y:S02]  /*42e0*/  HADD2.F32 R114, -RZ, R38.H0_H0 ;  /* 0x20000026ff727230 */ /* 0x000fe40000004100 */
[----:B------:R-:W-:Y:S01]  /*42f0*/  FMUL.FTZ R118, R53, R110 ;  /* 0x0000006e35767220 */ /* 0x000fe20000410000 */
[----:B------:R-:W-:-:S02]  /*4300*/  HADD2.F32 R51, -RZ, R51.H1_H1 ;  /* 0x30000033ff337230 */ /* 0x000fc40000004100 */
[----:B------:R-:W-:Y:S01]  /*4310*/  FFMA.FTZ R38, R53, R112, -R116 ;  /* 0x0000007035267223 */ /* 0x000fe20000010874 */
[----:B------:R-:W-:Y:S02]  /*4320*/  HADD2.F32 R110, -RZ, R36.H0_H0 ;  /* 0x20000024ff6e7230 */ /* 0x000fe40000004100 */
[----:B------:R-:W-:Y:S01]  /*4330*/  FMUL.FTZ R116, R55, R114 ;  /* 0x0000007237747220 */ /* 0x000fe20000410000 */
        /* <DEDUP_REMOVED lines=15> */
[----:B------:R-:W-:Y:S01]  /*4430*/  FMUL.FTZ R111, R52, R13 ;  /* 0x0000000d346f7220 */ /* 0x000fe20000410000 */
[----:B------:R-:W-:Y:S01]  /*4440*/  FFMA.FTZ R12, R112, R53, -R99 ;  /* 0x00000035700c7223 */ /* 0x000fe20000010863 */
[----:B------:R-:W-:Y:S01]  /*4450*/  FMUL.FTZ R113, R48, R13 ;  /* 0x0000000d30717220 */ /* 0x000fe20000410000 */
[----:B------:R-:W-:Y:S01]  /*4460*/  FFMA.FTZ R13, R110, R53, R109 ;  /* 0x000000356e0d7223 */ /* 0x000fe2000001006d */
[----:B------:R-:W-:Y:S01]  /*4470*/  FFMA.FTZ R53, R48, R55, -R111 ;  /* 0x0000003730357223 */ /* 0x000fe2000001086f */
[----:B------:R-:W-:-:S02]  /*4480*/  HADD2.F32 R48, -RZ, R107.H1_H1 ;  /* 0x3000006bff307230 */ /* 0x000fc40000004100 */
[----:B------:R-:W-:Y:S01]  /*4490*/  FFMA.FTZ R52, R52, R55, R113 ;  /* 0x0000003734347223 */ /* 0x000fe20000010071 */
[----:B------:R-:W-:Y:S01]  /*44a0*/  HADD2.F32 R110, -RZ, R107.H0_H0 ;  /* 0x2000006bff6e7230 */ /* 0x000fe20000004100 */
[----:B------:R-:W-:Y:S01]  /*44b0*/  F2FP.F16.F32.PACK_AB R37, R108, R37 ;  /* 0x000000256c25723e */ /* 0x000fe200000000ff */
[----:B------:R-:W-:Y:S02]  /*44c0*/  HADD2.F32 R107, -RZ, R15.H0_H0 ;  /* 0x2000000fff6b7230 */ /* 0x000fe40000004100 */
[----:B------:R-:W-:Y:S01]  /*44d0*/  HADD2.F32 R55, -RZ, R54.H0_H0 ;  /* 0x20000036ff377230 */ /* 0x000fe20000004100 */
[----:B------:R-:W-:Y:S01]  /*44e0*/  F2FP.F16.F32.PACK_AB R52, R52, R13 ;  /* 0x0000000d3434723e */ /* 0x000fe200000000ff */
[----:B------:R-:W-:Y:S02]  /*44f0*/  HADD2.F32 R15, -RZ, R50.H0_H0 ;  /* 0x20000032ff0f7230 */ /* 0x000fe40000004100 */
[----:B------:R-:W-:Y:S02]  /*4500*/  HADD2.F32 R54, -RZ, R54.H1_H1 ;  /* 0x30000036ff367230 */ /* 0x000fe40000004100 */
[----:B------:R-:W-:-:S02]  /*4510*/  HADD2.F32 R50, -RZ, R50.H1_H1 ;  /* 0x30000032ff327230 */ /* 0x000fc40000004100 */
[----:B------:R-:W-:Y:S02]  /*4520*/  HADD2.F32 R99, -RZ, R14.H0_H0 ;  /* 0x2000000eff637230 */ /* 0x000fe40000004100 */
        /* <DEDUP_REMOVED lines=8> */
[----:B------:R-:W-:Y:S01]  /*45b0*/  F2FP.F16.F32.PACK_AB R55, R51, R36 ;  /* 0x000000243337723e */ /* 0x000fe200000000ff */
[----:B------:R-:W-:Y:S01]  /*45c0*/  IMAD.MOV.U32 R49, RZ, RZ, R39 ;  /* 0x000000ffff317224 */ /* 0x000fe200078e0027 */
[----:B------:R-:W-:Y:S01]  /*45d0*/  F2FP.F16.F32.PACK_AB R48, R53, R12 ;  /* 0x0000000c3530723e */ /* 0x000fe200000000ff */
[----:B------:R-:W-:Y:S01]  /*45e0*/  IMAD.MOV.U32 R53, RZ, RZ, R37 ;  /* 0x000000ffff357224 */ /* 0x000fe200078e0025 */
[----:B------:R-:W-:Y:S01]  /*45f0*/  F2FP.F16.F32.PACK_AB R50, R109, R14 ;  /* 0x0000000e6d32723e */ /* 0x000fe200000000ff */
[----:B------:R-:W-:Y:S01]  /*4600*/  IMAD.MOV.U32 R51, RZ, RZ, R38 ;  /* 0x000000ffff337224 */ /* 0x000fe200078e0026 */
[----:B------:R-:W-:-:S07]  /*4610*/  F2FP.F16.F32.PACK_AB R54, R107, R110 ;  /* 0x0000006e6b36723e */ /* 0x000fce00000000ff */
.L_x_13090:
[----:B------:R-:W-:Y:S05]  /*4620*/  BSYNC B2 ;  /* 0x0000000000027941 */ /* 0x000fea0003800000 */
.L_x_13089:
[----:B------:R-:W-:Y:S02]  /*4630*/  ISETP.GE.AND P5, PT, R97, R96, PT ;  /* 0x000000606100720c */ /* 0x000fe40003fa6270 */
[----:B------:R-:W-:-:S11]  /*4640*/  P2R R13, PR, RZ, 0x1 ;  /* 0x00000001ff0d7803 */ /* 0x000fd60000000000 */
[--C-:B------:R-:W-:Y:S02]  /*4650*/  @!P5 SHF.R.S32.HI R12, RZ, 0x1f, R97.reuse ;  /* 0x0000001fff0cd819 */ /* 0x100fe40000011461 */
[----:B------:R-:W-:-:S04]  /*4660*/  @!P5 IADD3 R90, P0, P6, R4, R90, R97 ;  /* 0x0000005a045ad210 */ /* 0x000fc80007e1e061 */
[----:B------:R-:W-:Y:S02]  /*4670*/  @!P5 IADD3.X R102, R79, R102, R12, P0, P6 ;  /* 0x000000664f66d210 */ /* 0x000fe400007ec40c */
[-C--:B------:R-:W-:Y:S02]  /*4680*/  LEA R12, P6, R95, R82.reuse, 0x1 ;  /* 0x000000525f0c7211 */ /* 0x080fe400078c08ff */
[----:B------:R-:W-:Y:S02]  /*4690*/  ISETP.NE.AND P0, PT, R13, RZ, PT ;  /* 0x000000ff0d00720c */ /* 0x000fe40003f05270 */
[----:B------:R-:W-:Y:S02]  /*46a0*/  LEA.HI.X R13, R95, R83, R100, 0x1, P6 ;  /* 0x000000535f0d7211 */ /* 0x000fe400030f0c64 */
[----:B------:R-:W-:-:S03]  /*46b0*/  @!P5 LEA R14, P6, R90, R82, 0x1 ;  /* 0x000000525a0ed211 */ /* 0x000fc600078c08ff */
[----:B-1----:R1:W-:Y:S01]  /*46c0*/  STG.E.128 desc[UR56][R12.64], R48 ;  /* 0x000000300c007986 */ /* 0x0023e2000c101d38 */
[----:B------:R-:W-:-:S05]  /*46d0*/  @!P5 LEA.HI.X R15, R90, R83, R102, 0x1, P6 ;  /* 0x000000535a0fd211 */ /* 0x000fca00030f0c66 */
[----:B--2---:R1:W-:Y:S04]  /*46e0*/  @!P5 STG.E.128 desc[UR56][R14.64], R52 ;  /* 0x000000340e00d986 */ /* 0x0043e8000c101d38 */
.L_x_13088:
[----:B------:R-:W-:Y:S05]  /*46f0*/  BSYNC B1 ;  /* 0x0000000000017941 */ /* 0x000fea0003800000 */
.L_x_13087:
[----:B-1----:R-:W-:Y:S02]  /*4700*/  VIADD R13, R18, 0x60 ;  /* 0x00000060120d7836 */ /* 0x002fe40000000000 */
[-C--:B------:R-:W-:Y:S02]  /*4710*/  IMAD R12, R75, R88.reuse, RZ ;  /* 0x000000584b0c7224 */ /* 0x080fe400078e02ff */
[C---:B------:R-:W-:Y:S01]  /*4720*/  IMAD.WIDE.U32 R86, R13.reuse, R88, R86 ;  /* 0x000000580d567225 */ /* 0x040fe200078e0056 */
[----:B------:R-:W-:-:S03]  /*4730*/  ISETP.GE.OR P5, PT, R13, R85, P1 ;  /* 0x000000550d00720c */ /* 0x000fc60000fa6670 */
[----:B------:R-:W-:-:S10]  /*4740*/  IMAD R89, R13, R89, R12 ;  /* 0x000000590d597224 */ /* 0x000fd400078e020c */
[----:B------:R-:W-:Y:S05]  /*4750*/  @P5 BRA `(.L_x_13075) ;  /* 0x0000000800585947 */ /* 0x000fea0003800000 */
[----:B------:R-:W2:Y:S01]  /*4760*/  LDL R14, [R1+0x44] ;  /* 0x00004400010e7983 */ /* 0x000ea20000100800 */
[----:B------:R-:W-:Y:S01]  /*4770*/  IMAD.IADD R50, R87, 0x1, R89 ;  /* 0x0000000157327824 */ /* 0x000fe200078e0259 */
[----:B------:R-:W-:Y:S01]  /*4780*/  IADD3 R12, P5, P6, R4, R86, R64 ;  /* 0x00000056040c7210 */ /* 0x000fe20007ebe040 */
[----:B------:R-:W-:Y:S01]  /*4790*/  VIADD R36, R18, 0x60 ;  /* 0x0000006012247836 */ /* 0x000fe20000000000 */
[----:B------:R-:W-:Y:S01]  /*47a0*/  SEL R98, R73, R98, !P0 ;  /* 0x0000006249627207 */ /* 0x000fe20004000000 */
[----:B------:R-:W-:Y:S01]  /*47b0*/  BSSY B1, `(.L_x_13091) ;  /* 0x000006c000017945 */ /* 0x000fe20003800000 */
[----:B------:R-:W-:Y:S01]  /*47c0*/  IADD3.X R13, R79, R50, R62, P5, P6 ;  /* 0x000000324f0d7210 */ /* 0x000fe20002fec43e */
[----:B------:R-:W-:Y:S01]  /*47d0*/  IMAD.SHL.U32 R36, R36, 0x40, RZ ;  /* 0x0000004024247824 */ /* 0x000fe200078e00ff */
[----:B------:R-:W-:Y:S02]  /*47e0*/  LEA R48, P5, R12, R82, 0x1 ;  /* 0x000000520c307211 */ /* 0x000fe400078a08ff */
[----:B------:R-:W-:-:S02]  /*47f0*/  IADD3 R15, R18, 0x60, RZ ;  /* 0x00000060120f7810 */ /* 0x000fc40007ffe0ff */
[----:B------:R-:W-:Y:S02]  /*4800*/  LEA.HI.X R49, R12, R83, R13, 0x1, P5 ;  /* 0x000000530c317211 */ /* 0x000fe400028f0c0d */
[----:B------:R-:W-:Y:S01]  /*4810*/  SHF.R.S32.HI R13, RZ, 0x1f, R98 ;  /* 0x0000001fff0d7819 */ /* 0x000fe20000011462 */
[----:B------:R-:W-:Y:S01]  /*4820*/  IMAD.SHL.U32 R15, R15, 0x40, RZ ;  /* 0x000000400f0f7824 */ /* 0x000fe200078e00ff */
[----:B------:R-:W-:Y:S02]  /*4830*/  LOP3.LUT R36, R36, 0x1c0, RZ, 0xc0, !PT ;  /* 0x000001c024247812 */ /* 0x000fe400078ec0ff */
[----:B------:R-:W-:Y:S01]  /*4840*/  LEA.HI R98, R13, R98, RZ, 0x4 ;  /* 0x000000620d627211 */ /* 0x000fe200078f20ff */
[----:B------:R-:W-:Y:S01]  /*4850*/  IMAD R13, R19, 0x3000, R3 ;  /* 0x00003000130d7824 */ /* 0x000fe200078e0203 */
[----:B------:R-:W-:Y:S02]  /*4860*/  LOP3.LUT R15, R15, 0x1c0, RZ, 0xc0, !PT ;  /* 0x000001c00f0f7812 */ /* 0x000fe400078ec0ff */
[----:B------:R-:W-:-:S02]  /*4870*/  LEA.HI.SX32 R51, R98, R63, 0x1c ;  /* 0x0000003f62337211 */ /* 0x000fc400078fe2ff */
[----:B------:R-:W-:Y:S02]  /*4880*/  SHF.R.U32.HI R15, RZ, 0x3, R15 ;  /* 0x00000003ff0f7819 */ /* 0x000fe4000001160f */
[----:B------:R-:W-:Y:S01]  /*4890*/  LEA R13, R13, R2, 0x1 ;  /* 0x000000020d0d7211 */ /* 0x000fe200078e08ff */
[----:B------:R-:W-:-:S05]  /*48a0*/  IMAD.SHL.U32 R51, R51, 0x8, RZ ;  /* 0x0000000833337824 */ /* 0x000fca00078e00ff */
[----:B------:R-:W-:-:S04]  /*48b0*/  LOP3.LUT R12, R36, 0x38, R51, 0xf8, !PT ;  /* 0x00000038240c7812 */ /* 0x000fc800078ef833 */
[----:B------:R-:W-:-:S05]  /*48c0*/  LOP3.LUT R12, R12, R15, RZ, 0x3c, !PT ;  /* 0x0000000f0c0c7212 */ /* 0x000fca00078e3cff */
[----:B--2---:R-:W-:-:S04]  /*48d0*/  IMAD.IADD R12, R14, 0x1, R12 ;  /* 0x000000010e0c7824 */ /* 0x004fc800078e020c */
[----:B------:R-:W-:-:S04]  /*48e0*/  IMAD R15, R19, 0x3000, R12 ;  /* 0x00003000130f7824 */ /* 0x000fc800078e020c */
[----:B------:R-:W-:Y:S02]  /*48f0*/  IMAD R36, R15, 0x2, R2 ;  /* 0x000000020f247824 */ /* 0x000fe400078e0202 */
[----:B------:R-:W1:Y:S04]  /*4900*/  LDS.128 R12, [R13+0x12400] ;  /* 0x012400000d0c7984 */ /* 0x000e680000000c00 */
[----:B------:R-:W2:Y:S01]  /*4910*/  LDS.128 R36, [R36+0x12400] ;  /* 0x0124000024247984 */ /* 0x000ea20000000c00 */
[----:B------:R-:W-:Y:S05]  /*4920*/  @P4 BRA `(.L_x_13092) ;  /* 0x0000000400504947 */ /* 0x000fea0003800000 */
[----:B------:R-:W-:Y:S01]  /*4930*/  SHF.R.U64 R44, R44, 0x10, R45 ;  /* 0x000000102c2c7819 */ /* 0x000fe2000000122d */
[----:B--2---:R-:W-:Y:S01]  /*4940*/  IMAD.MOV.U32 R53, RZ, RZ, R39 ;  /* 0x000000ffff357224 */ /* 0x004fe200078e0027 */
[----:B------:R-:W-:Y:S01]  /*4950*/  SHF.R.U32.HI R55, RZ, 0x10, R45 ;  /* 0x00000010ff377819 */ /* 0x000fe2000001162d */
[----:B------:R-:W-:Y:S01]  /*4960*/  IMAD.MOV.U32 R45, RZ, RZ, R37 ;  /* 0x000000ffff2d7224 */ /* 0x000fe200078e0025 */
[----:B------:R-:W-:Y:S01]  /*4970*/  SHF.R.U64 R40, R40, 0x10, R41 ;  /* 0x0000001028287819 */ /* 0x000fe20000001229 */
[----:B-1----:R-:W-:Y:S01]  /*4980*/  IMAD.MOV.U32 R37, RZ, RZ, R15 ;  /* 0x000000ffff257224 */ /* 0x002fe200078e000f */
[----:B------:R-:W-:Y:S01]  /*4990*/  SHF.R.U32.HI R54, RZ, 0x10, R41 ;  /* 0x00000010ff367819 */ /* 0x000fe20000011629 */
        /* <DEDUP_REMOVED lines=11> */
[----:B------:R-:W-:Y:S01]  /*4a50*/  SHF.R.U32.HI R43, RZ, 0x10, R43 ;  /* 0x00000010ff2b7819 */ /* 0x000fe2000001162b */
[----:B------:R-:W-:Y:S02]  /*4a60*/  HADD2.F32 R45, -RZ, R45.H1_H1 ;  /* 0x3000002dff2d7230 */ /* 0x000fe40000004100 */
[-C--:B------:R-:W-:Y:S01]  /*4a70*/  FMUL.FTZ R98, R46, R55.reuse ;  /* 0x000000372e627220 */ /* 0x080fe20000410000 */
[----:B------:R-:W-:Y:S02]  /*4a80*/  HADD2.F32 R54, -RZ, R54.H0_H0 ;  /* 0x20000036ff367230 */ /* 0x000fe40000004100 */
[-C--:B------:R-:W-:Y:S01]  /*4a90*/  FFMA.FTZ R13, R15, R52.reuse, -R90 ;  /* 0x000000340f0d7223 */ /* 0x080fe2000001085a */
[----:B------:R-:W-:Y:S01]  /*4aa0*/  FFMA.FTZ R15, R39, R52, R88 ;  /* 0x00000034270f7223 */ /* 0x000fe20000010058 */
[----:B------:R-:W-:Y:S01]  /*4ab0*/  FMUL.FTZ R89, R45, R55 ;  /* 0x000000372d597220 */ /* 0x000fe20000410000 */
[----:B------:R-:W-:-:S02]  /*4ac0*/  HADD2.F32 R90, -RZ, R104.H1_H1 ;  /* 0x30000068ff5a7230 */ /* 0x000fc40000004100 */
[-C--:B------:R-:W-:Y:S01]  /*4ad0*/  FFMA.FTZ R52, R45, R54.reuse, R98 ;  /* 0x000000362d347223 */ /* 0x080fe20000010062 */
[----:B------:R-:W-:Y:S02]  /*4ae0*/  HADD2.F32 R45, -RZ, R53.H0_H0 ;  /* 0x20000035ff2d7230 */ /* 0x000fe40000004100 */
        /* <DEDUP_REMOVED lines=26> */
[----:B------:R-:W-:Y:S01]  /*4c90*/  FMUL.FTZ R40, R44, R105 ;  /* 0x000000692c287220 */ /* 0x000fe20000410000 */
[----:B------:R-:W-:-:S02]  /*4ca0*/  HADD2.F32 R103, -RZ, R103.H0_H0 ;  /* 0x20000067ff677230 */ /* 0x000fc40000004100 */
[C---:B------:R-:W-:Y:S01]  /*4cb0*/  FMUL.FTZ R105, R43.reuse, R105 ;  /* 0x000000692b697220 */ /* 0x040fe20000410000 */
[-C--:B------:R-:W-:Y:S01]  /*4cc0*/  FMUL.FTZ R53, R36, R47.reuse ;  /* 0x0000002f24357220 */ /* 0x080fe20000410000 */
[----:B------:R-:W-:Y:S01]  /*4cd0*/  FMUL.FTZ R47, R12, R47 ;  /* 0x0000002f0c2f7220 */ /* 0x000fe20000410000 */
[----:B------:R-:W-:Y:S02]  /*4ce0*/  HADD2.F32 R101, -RZ, R101.H0_H0 ;  /* 0x20000065ff657230 */ /* 0x000fe40000004100 */
[-C--:B------:R-:W-:Y:S01]  /*4cf0*/  FFMA.FTZ R105, R44, R103.reuse, R105 ;  /* 0x000000672c697223 */ /* 0x080fe20000010069 */
[----:B------:R-:W-:Y:S01]  /*4d00*/  FFMA.FTZ R40, R43, R103, -R40 ;  /* 0x000000672b287223 */ /* 0x000fe20000010828 */
[-C--:B------:R-:W-:Y:S01]  /*4d10*/  FFMA.FTZ R44, R36, R45.reuse, R47 ;  /* 0x0000002d242c7223 */ /* 0x080fe2000001002f */
[----:B------:R-:W-:Y:S01]  /*4d20*/  FFMA.FTZ R53, R12, R45, -R53 ;  /* 0x0000002d0c357223 */ /* 0x000fe20000010835 */
[----:B------:R-:W-:Y:S02]  /*4d30*/  HADD2.F32 R36, -RZ, R38.H0_H0 ;  /* 0x20000026ff247230 */ /* 0x000fe40000004100 */
[----:B------:R-:W-:-:S02]  /*4d40*/  HADD2.F32 R43, -RZ, R104.H0_H0 ;  /* 0x20000068ff2b7230 */ /* 0x000fc40000004100 */
[----:B------:R-:W-:Y:S02]  /*4d50*/  HADD2.F32 R45, -RZ, R42.H0_H0 ;  /* 0x2000002aff2d7230 */ /* 0x000fe40000004100 */
[----:B------:R-:W-:Y:S02]  /*4d60*/  HADD2.F32 R12, -RZ, R14.H0_H0 ;  /* 0x2000000eff0c7230 */ /* 0x000fe40000004100 */
[-C--:B------:R-:W-:Y:S01]  /*4d70*/  FMUL.FTZ R47, R36, R43.reuse ;  /* 0x0000002b242f7220 */ /* 0x080fe20000410000 */
[----:B------:R-:W-:Y:S02]  /*4d80*/  HADD2.F32 R38, -RZ, R38.H1_H1 ;  /* 0x30000026ff267230 */ /* 0x000fe40000004100 */
[----:B------:R-:W-:Y:S02]  /*4d90*/  HADD2.F32 R14, -RZ, R14.H1_H1 ;  /* 0x3000000eff0e7230 */ /* 0x000fe40000004100 */
[----:B------:R-:W-:Y:S01]  /*4da0*/  FMUL.FTZ R43, R12, R43 ;  /* 0x0000002b0c2b7220 */ /* 0x000fe20000410000 */
[----:B------:R-:W-:-:S02]  /*4db0*/  HADD2.F32 R41, -RZ, R41.H0_H0 ;  /* 0x20000029ff297230 */ /* 0x000fc40000004100 */
[----:B------:R-:W-:Y:S01]  /*4dc0*/  FMUL.FTZ R55, R38, R45 ;  /* 0x0000002d26377220 */ /* 0x000fe20000410000 */
[----:B------:R-:W-:Y:S01]  /*4dd0*/  FFMA.FTZ R47, R12, R101, -R47 ;  /* 0x000000650c2f7223 */ /* 0x000fe2000001082f */
[----:B------:R-:W-:Y:S01]  /*4de0*/  FMUL.FTZ R45, R14, R45 ;  /* 0x0000002d0e2d7220 */ /* 0x000fe20000410000 */
[----:B------:R-:W-:Y:S01]  /*4df0*/  FFMA.FTZ R43, R36, R101, R43 ;  /* 0x00000065242b7223 */ /* 0x000fe2000001002b */
[-C--:B------:R-:W-:Y:S01]  /*4e00*/  FFMA.FTZ R14, R14, R41.reuse, -R55 ;  /* 0x000000290e0e7223 */ /* 0x080fe20000010837 */
[----:B------:R-:W-:Y:S01]  /*4e10*/  F2FP.F16.F32.PACK_AB R12, R53, R40 ;  /* 0x00000028350c723e */ /* 0x000fe200000000ff */
[----:B------:R-:W-:Y:S01]  /*4e20*/  FFMA.FTZ R38, R38, R41, R45 ;  /* 0x0000002926267223 */ /* 0x000fe2000001002d */
[----:B------:R-:W-:Y:S01]  /*4e30*/  F2FP.F16.F32.PACK_AB R36, R44, R105 ;  /* 0x000000692c24723e */ /* 0x000fe200000000ff */
[----:B------:R-:W-:Y:S01]  /*4e40*/  IMAD.MOV.U32 R15, RZ, RZ, R54 ;  /* 0x000000ffff0f7224 */ /* 0x000fe200078e0036 */
[----:B------:R-:W-:Y:S02]  /*4e50*/  F2FP.F16.F32.PACK_AB R14, R14, R47 ;  /* 0x0000002f0e0e723e */ /* 0x000fe400000000ff */
[----:B------:R-:W-:-:S07]  /*4e60*/  F2FP.F16.F32.PACK_AB R38, R38, R43 ;  /* 0x0000002b2626723e */ /* 0x000fce00000000ff */
.L_x_13092:
[----:B------:R-:W-:Y:S05]  /*4e70*/  BSYNC B1 ;  /* 0x0000000000017941 */ /* 0x000fea0003800000 */
.L_x_13091:
[----:B-1----:R3:W-:Y:S01]  /*4e80*/  STG.E.128 desc[UR56][R48.64], R12 ;  /* 0x0000000c30007986 */ /* 0x0027e2000c101d38 */
[----:B------:R-:W-:-:S13]  /*4e90*/  ISETP.GE.AND P4, PT, R51, R96, PT ;  /* 0x000000603300720c */ /* 0x000fda0003f86270 */
[----:B------:R-:W-:Y:S05]  /*4ea0*/  @P4 BRA `(.L_x_13075) ;  /* 0x0000000000844947 */ /* 0x000fea0003800000 */
[--C-:B---3--:R-:W-:Y:S02]  /*4eb0*/  SHF.R.S32.HI R12, RZ, 0x1f, R51.reuse ;  /* 0x0000001fff0c7819 */ /* 0x108fe40000011433 */
[----:B------:R-:W-:-:S04]  /*4ec0*/  IADD3 R51, P4, P5, R4, R86, R51 ;  /* 0x0000005604337210 */ /* 0x000fc80007d9e033 */
[----:B------:R-:W-:Y:S02]  /*4ed0*/  IADD3.X R50, R79, R50, R12, P4, P5 ;  /* 0x000000324f327210 */ /* 0x000fe400027ea40c */
[----:B------:R-:W-:-:S04]  /*4ee0*/  LEA R82, P4, R51, R82, 0x1 ;  /* 0x0000005233527211 */ /* 0x000fc800078808ff */
[----:B------:R-:W-:-:S05]  /*4ef0*/  LEA.HI.X R83, R51, R83, R50, 0x1, P4 ;  /* 0x0000005333537211 */ /* 0x000fca00020f0c32 */
[----:B--2---:R4:W-:Y:S01]  /*4f00*/  STG.E.128 desc[UR56][R82.64], R36 ;  /* 0x0000002452007986 */ /* 0x0049e2000c101d38 */
[----:B------:R-:W-:Y:S05]  /*4f10*/  BRA `(.L_x_13075) ;  /* 0x0000000000687947 */ /* 0x000fea0003800000 */
.L_x_13058:
[----:B------:R-:W-:-:S13]  /*4f20*/  ISETP.NE.AND P3, PT, R155, 0x3, PT ;  /* 0x000000039b00780c */ /* 0x000fda0003f65270 */
[----:B------:R-:W-:Y:S05]  /*4f30*/  @!P3 BRA `(.L_x_13093) ;  /* 0x000000000004b947 */ /* 0x000fea0003800000 */
[----:B------:R-:W-:Y:S01]  /*4f40*/  BPT.TRAP 0x1 ;  /* 0x000000040000795c */ /* 0x000fe20000300000 */
.L_x_13093:
[----:B------:R-:W-:Y:S01]  /*4f50*/  LEA R81, R19, R2, 0x3 ;  /* 0x0000000213517211 */ /* 0x000fe200078e18ff */
[----:B------:R-:W-:Y:S01]  /*4f60*/  IMAD R85, R27, -0xc0, R29 ;  /* 0xffffff401b557824 */ /* 0x000fe200078e021d */
[----:B------:R-:W-:Y:S01]  /*4f70*/  SHF.L.U32 R93, R153, 0x1f, RZ ;  /* 0x0000001f995d7819 */ /* 0x000fe200000006ff */
[----:B------:R-:W-:Y:S03]  /*4f80*/  BSSY B1, `(.L_x_13094) ;  /* 0x0000004000017945 */ /* 0x000fe60003800000 */
[----:B------:R-:W1:Y:S01]  /*4f90*/  SYNCS.PHASECHK.TRANS64.TRYWAIT P4, [R81+URZ+0x30890], R93 ;  /* 0x0308905d510075a7 */ /* 0x000e62000808017f */
[----:B------:R-:W-:Y:S01]  /*4fa0*/  VIMNMX R85, R85, 0xc0, PT ;  /* 0x000000c055557848 */ /* 0x000fe20003fe0100 */
[----:B-1----:R-:W-:Y:S06]  /*4fb0*/  @!P4 BRA `(.L_x_13095) ;  /* 0x000001140098c947 */ /* 0x002fec0003800000 */
.L_x_13313:
[----:B------:R-:W-:Y:S05]  /*4fc0*/  BSYNC B1 ;  /* 0x0000000000017941 */ /* 0x000fea0003800000 */
.L_x_13094:
[----:B------:R-:W-:Y:S01]  /*4fd0*/  ISETP.GE.AND P4, PT, R18, R85, PT ;  /* 0x000000551200720c */ /* 0x000fe20003f86270 */
[----:B------:R-:W-:-:S12]  /*4fe0*/  BSSY B1, `(.L_x_13096) ;  /* 0x0000006000017945 */ /* 0x000fd80003800000 */
[----:B------:R-:W-:Y:S05]  /*4ff0*/  @P4 BRA `(.L_x_13097) ;  /* 0x0000000000104947 */ /* 0x000fea0003800000 */
[----:B------:R-:W2:Y:S04]  /*5000*/  @!P1 LDS.128 R12, [R92+0x12000] ;  /* 0x012000005c0c9984 */ /* 0x000ea80000000c00 */
[----:B------:R-:W3:Y:S04]  /*5010*/  @!P2 LDS.128 R36, [R84+0x12000] ;  /* 0x012000005424a984 */ /* 0x000ee80000000c00 */
[----:B--2---:R2:W-:Y:S04]  /*5020*/  @!P1 STG.E.128 desc[UR56][R42.64], R12 ;  /* 0x0000000c2a009986 */ /* 0x0045e8000c101d38 */
[----:B---3--:R2:W-:Y:S02]  /*5030*/  @!P2 STG.E.128 desc[UR56][R42.64+0x40], R36 ;  /* 0x000040242a00a986 */ /* 0x0085e4000c101d38 */
.L_x_13097:
[----:B------:R-:W-:Y:S05]  /*5040*/  BSYNC B1 ;  /* 0x0000000000017941 */ /* 0x000fea0003800000 */
.L_x_13096:
[----:B--2---:R-:W-:-:S05]  /*5050*/  VIADD R12, R18, 0x60 ;  /* 0x00000060120c7836 */ /* 0x004fca0000000000 */
[----:B------:R-:W-:-:S13]  /*5060*/  ISETP.GE.AND P4, PT, R12, R85, PT ;  /* 0x000000550c00720c */ /* 0x000fda0003f86270 */
[----:B------:R-:W-:Y:S05]  /*5070*/  @P4 BRA `(.L_x_13075) ;  /* 0x0000000000104947 */ /* 0x000fea0003800000 */
[----:B------:R-:W2:Y:S04]  /*5080*/  @!P1 LDS.128 R12, [R92+0x15000] ;  /* 0x015000005c0c9984 */ /* 0x000ea80000000c00 */
[----:B------:R-:W3:Y:S04]  /*5090*/  @!P2 LDS.128 R36, [R84+0x15000] ;  /* 0x015000005424a984 */ /* 0x000ee80000000c00 */
[----:B--2---:R2:W-:Y:S04]  /*50a0*/  @!P1 STG.E.128 desc[UR56][R40.64], R12 ;  /* 0x0000000c28009986 */ /* 0x0045e8000c101d38 */
[----:B---3--:R2:W-:Y:S02]  /*50b0*/  @!P2 STG.E.128 desc[UR56][R40.64+0x40], R36 ;  /* 0x000040242800a986 */ /* 0x0085e4000c101d38 */
.L_x_13075:
[----:B------:R-:W-:Y:S05]  /*50c0*/  BSYNC B0 ;  /* 0x0000000000007941 */ /* 0x000fea0003800000 */
.L_x_13057:
[----:B-123--:R-:W1:Y:S01]  /*50d0*/  S2R R12, SR_TID.X ;  /* 0x00000000000c7919 */ /* 0x00ee620000002100 */
        /* <DEDUP_REMOVED lines=16> */
.L_x_13099:
[----:B------:R-:W-:Y:S05]  /*51e0*/  BSYNC B0 ;  /* 0x0000000000007941 */ /* 0x000fea0003800000 */
.L_x_13098:
[----:B------:R-:W2:Y:S01]  /*51f0*/  SYNCS.PHASECHK.TRANS64.TRYWAIT P3, [R81+URZ+0x308b0], R93 ;  /* 0x0308b05d510075a7 */ /* 0x000ea2000806017f */
[----:B------:R-:W-:Y:S01]  /*5200*/  ULDC UR58, c[0x0][0x2f4] ;  /* 0x0000bd00003a7ab9 */ /* 0x000fe20000000800 */
[----:B------:R-:W-:Y:S01]  /*5210*/  ULDC.64 UR38, c[0x0][0x328] ;  /* 0x0000ca0000267ab9 */ /* 0x000fe20000000a00 */
[----:B------:R-:W-:Y:S01]  /*5220*/  ULDC.64 UR36, c[0x0][0x318] ;  /* 0x0000c60000247ab9 */ /* 0x000fe20000000a00 */
[----:B------:R-:W-:Y:S01]  /*5230*/  BSSY B0, `(.L_x_13100) ;  /* 0x0000003000007945 */ /* 0x000fe20003800000 */
[----:B----4-:R-:W-:-:S03]  /*5240*/  IMAD.WIDE R36, R27, 0xc0, R6 ;  /* 0x000000c01b247825 */ /* 0x010fc600078e0206 */
[----:B--2---:R-:W-:Y:S05]  /*5250*/  @!P3 BRA `(.L_x_13101) ;  /* 0x000001140004b947 */ /* 0x004fea0003800000 */
.L_x_13314:
[----:B------:R-:W-:Y:S05]  /*5260*/  BSYNC B0 ;  /* 0x0000000000007941 */ /* 0x000fea0003800000 */
.L_x_13100:
[----:B------:R-:W-:Y:S01]  /*5270*/  ISETP.GE.AND P3, PT, R18, R85, PT ;  /* 0x000000551200720c */ /* 0x000fe20003f66270 */
[----:B------:R-:W-:-:S12]  /*5280*/  BSSY B0, `(.L_x_13102) ;  /* 0x0000010000007945 */ /* 0x000fd80003800000 */
        /* <DEDUP_REMOVED lines=10> */
[----:B------:R-:W1:Y:S04]  /*5330*/  @!P3 LDS.128 R12, [R92] ;  /* 0x000000005c0cb984 */ /* 0x000e680000000c00 */
[----:B-1----:R-:W-:Y:S01]  /*5340*/  @!P3 STG.E.128 desc[UR56][R38.64], R12 ;  /* 0x0000000c2600b986 */ /* 0x002fe2000c101d38 */
[----:B------:R-:W-:-:S13]  /*5350*/  ISETP.GE.AND P3, PT, R76, UR58, PT ;  /* 0x0000003a4c007c0c */ /* 0x000fda000bf66270 */
[----:B------:R-:W1:Y:S04]  /*5360*/  @!P3 LDS.128 R12, [R84] ;  /* 0x00000000540cb984 */ /* 0x000e680000000c00 */
[----:B-1----:R3:W-:Y:S02]  /*5370*/  @!P3 STG.E.128 desc[UR56][R38.64+0x40], R12 ;  /* 0x0000400c2600b986 */ /* 0x0027e4000c101d38 */
.L_x_13103:
[----:B------:R-:W-:Y:S05]  /*5380*/  BSYNC B0 ;  /* 0x0000000000007941 */ /* 0x000fea0003800000 */
.L_x_13102:
[----:B-1-3--:R-:W-:Y:S01]  /*5390*/  IADD3 R12, R18, 0x60, RZ ;  /* 0x00000060120c7810 */ /* 0x00afe20007ffe0ff */
[----:B------:R-:W-:Y:S03]  /*53a0*/  BSSY B0, `(.L_x_13104) ;  /* 0x0000013000007945 */ /* 0x000fe60003800000 */
[----:B------:R-:W-:-:S13]  /*53b0*/  ISETP.GE.AND P3, PT, R12, R85, PT ;  /* 0x000000550c00720c */ /* 0x000fda0003f66270 */
[----:B------:R-:W-:Y:S05]  /*53c0*/  @P3 BRA `(.L_x_13105) ;  /* 0x0000000000403947 */ /* 0x000fea0003800000 */
[----:B------:R-:W-:Y:S01]  /*53d0*/  IADD3 R15, P3, R36, 0x60, RZ ;  /* 0x00000060240f7810 */ /* 0x000fe20007f7e0ff */
        /* <DEDUP_REMOVED lines=15> */
.L_x_13105:
[----:B------:R-:W-:Y:S05]  /*54d0*/  BSYNC B0 ;  /* 0x0000000000007941 */ /* 0x000fea0003800000 */
.L_x_13104:
[----:B-1----:R-:W3:Y:S01]  /*54e0*/  LDL R12, [R1] ;  /* 0x00000000010c7983 */ /* 0x002ee20000100800 */
[----:B0-2---:R-:W-:Y:S01]  /*54f0*/  @!P4 VIADD R81, R81, 0x308c0 ;  /* 0x000308c05151c836 */ /* 0x005fe20000000000 */
        /* <DEDUP_REMOVED lines=10> */
[----:B------:R-:W-:Y:S02]  /*55a0*/  SEL R19, R19, RZ, P3 ;  /* 0x000000ff13137207 */ /* 0x000fe40001800000 */
[----:B------:R0:W-:Y:S01]  /*55b0*/  @!P4 SYNCS.ARRIVE.TRANS64.RED.A1T0 RZ, [R81+URZ], RZ ;  /* 0x000000ff51ffc9a7 */ /* 0x0001e2000810043f */
[----:B---3--:R-:W-:Y:S02]  /*55c0*/  LOP3.LUT P5, RZ, R12, 0x2, RZ, 0xc0, !PT ;  /* 0x000000020cff7812 */ /* 0x008fe400078ac0ff */
[----:B------:R-:W-:-:S04]  /*55d0*/  SEL R12, RZ, 0x1, P3 ;  /* 0x00000001ff0c7807 */ /* 0x000fc80001800000 */
[----:B------:R-:W-:-:S07]  /*55e0*/  LOP3.LUT R153, R153, R12, RZ, 0x3c, !PT ;  /* 0x0000000c99997212 */ /* 0x000fce00078e3cff */
[----:B0-----:R-:W-:Y:S05]  /*55f0*/  @P5 BRA `(.L_x_13106) ;  /* 0xffffffcc00605947 */ /* 0x001fea000383ffff */
[----:B------:R-:W0:Y:S01]  /*5600*/  S2R R13, SR_TID.X ;  /* 0x00000000000d7919 */ /* 0x000e220000002100 */
[----:B------:R-:W-:Y:S02]  /*5610*/  PLOP3.LUT P0, PT, PT, PT, PT, 0x8, 0x0 ;  /* 0x000000000000781c */ /* 0x000fe40003f0e170 */
[----:B0-----:R-:W-:-:S04]  /*5620*/  SHF.R.U32.HI R13, RZ, 0x7, R13 ;  /* 0x00000007ff0d7819 */ /* 0x001fc8000001160d */
[----:B------:R-:W-:-:S13]  /*5630*/  ISETP.NE.AND P5, PT, R13, 0x1, PT ;  /* 0x000000010d00780c */ /* 0x000fda0003fa5270 */
[----:B------:R-:W-:Y:S06]  /*5640*/  @!P5 BAR.ARV 0x9, 0x100 ;  /* 0x024400000000db1d */ /* 0x000fec0000002000 */
.L_x_13052:
[----:B------:R-:W-:Y:S01]  /*5650*/  ISETP.GE.AND P2, PT, R130, 0x1, PT ;  /* 0x000000018200780c */ /* 0x000fe20003f46270 */
[----:B------:R-:W-:Y:S01]  /*5660*/  IMAD.MOV.U32 R31, RZ, RZ, RZ ;  /* 0x000000ffff1f7224 */ /* 0x000fe200078e00ff */
[----:B------:R-:W-:Y:S02]  /*5670*/  PLOP3.LUT P1, PT, PT, PT, PT, 0x80, 0x0 ;  /* 0x000000000000781c */ /* 0x000fe40003f2f070 */
        /* <DEDUP_REMOVED lines=16> */
[----:B------:R-:W-:Y:S01]  /*5780*/  MOV R60, RZ ;  /* 0x000000ff003c7202 */ /* 0x000fe20000000f00 */
[----:B------:R-:W-:Y:S01]  /*5790*/  IMAD.MOV.U32 R13, RZ, RZ, RZ ;  /* 0x000000ffff0d7224 */ /* 0x000fe200078e00ff */
[----:B------:R-:W-:Y:S06]  /*57a0*/  @P0 BRA `(.L_x_13107) ;  /* 0x00000000000c0947 */ /* 0x000fec0003800000 */
[----:B------:R-:W0:Y:S01]  /*57b0*/  FENCE.VIEW.ASYNC.G ;  /* 0x00000000000073c6 */ /* 0x000e220000000100 */
[----:B------:R-:W-:Y:S05]  /*57c0*/  WARPSYNC.ALL ;  /* 0x0000000000007948 */ /* 0x000fea0003800000 */
[----:B0-----:R-:W-:Y:S06]  /*57d0*/  BAR.ARV 0xc, 0x200 ;  /* 0x0308000000007b1d */ /* 0x001fec0000002000 */
.L_x_13107:
        /* <DEDUP_REMOVED lines=12> */
.L_x_13317:
[----:B------:R-:W0:Y:S01]  /*58a0*/  LDL R4, [R1+0x3c] ;  /* 0x00003c0001047983 */ /* 0x000e220000100800 */
[----:B------:R-:W-:Y:S01]  /*58b0*/  VIADD R3, R2, 0x1e800 ;  /* 0x0001e80002037836 */ /* 0x000fe20000000000 */
[----:B------:R-:W-:Y:S04]  /*58c0*/  BSSY B6, `(.L_x_13110) ;  /* 0x0000016000067945 */ /* 0x000fe80003800000 */
[----:B------:R-:W-:Y:S01]  /*58d0*/  LOP3.LUT P0, RZ, R3, 0x3ff, RZ, 0xc0, !PT ;  /* 0x000003ff03ff7812 */ /* 0x000fe2000780c0ff */
[----:B0-----:R-:W-:-:S05]  /*58e0*/  IMAD.HI R0, R4, 0x55555556, RZ ;  /* 0x5555555604007827 */ /* 0x001fca00078e02ff */
[----:B------:R-:W-:-:S05]  /*58f0*/  LEA.HI R29, R0, R0, RZ, 0x1 ;  /* 0x00000000001d7211 */ /* 0x000fca00078f08ff */
[----:B------:R-:W-:Y:S02]  /*5900*/  IMAD R29, R29, -0x3, R4 ;  /* 0xfffffffd1d1d7824 */ /* 0x000fe400078e0204 */
[----:B------:R-:W-:Y:S05]  /*5910*/  @!P0 BRA `(.L_x_13111) ;  /* 0x0000000000408947 */ /* 0x000fea0003800000 */
[----:B------:R-:W-:Y:S01]  /*5920*/  MOV R0, 0x0 ;  /* 0x0000000000007802 */ /* 0x000fe20000000f00 */
[----:B------:R-:W-:Y:S01]  /*5930*/  ULDC.64 UR4, c[0x4][0x1b8] ;  /* 0x01006e0000047ab9 */ /* 0x000fe20000000a00 */
[----:B------:R-:W-:Y:S01]  /*5940*/  ULDC.64 UR6, c[0x4][0x1c0] ;  /* 0x0100700000067ab9 */ /* 0x000fe20000000a00 */
[----:B------:R-:W-:Y:S01]  /*5950*/  IMAD.U32 R4, RZ, RZ, UR4 ;  /* 0x00000004ff047e24 */ /* 0x000fe2000f8e00ff */
[----:B-1----:R0:W1:Y:S01]  /*5960*/  LDC.64 R14, c[0x4][R0] ;  /* 0x01000000000e7b82 */ /* 0x0020620000000a00 */
[----:B------:R-:W-:Y:S01]  /*5970*/  MOV R5, UR5 ;  /* 0x0000000500057c02 */ /* 0x000fe20008000f00 */
        /* <DEDUP_REMOVED lines=10> */
.L_x_13111:
[----:B------:R-:W-:Y:S05]  /*5a20*/  BSYNC B6 ;  /* 0x0000000000067941 */ /* 0x000fea0003800000 */
.L_x_13110:
        /* <DEDUP_REMOVED lines=13> */
.L_x_13115:
[----:B--2---:R2:W3:Y:S02]  /*5b00*/  SYNCS.PHASECHK.TRANS64.TRYWAIT P0, [R2+URZ+0x30800], R3 ;  /* 0x03080003020075a7 */ /* 0x0044e4000800017f */
[----:B---3--:R-:W-:Y:S05]  /*5b10*/  @!P0 NANOSLEEP.SYNCS 0x989680 ;  /* 0x009896800000895d */ /* 0x008fea0003900000 */
[----:B------:R-:W3:Y:S02]  /*5b20*/  @!P0 SYNCS.PHASECHK.TRANS64 P0, [R2+URZ+0x30800], R3 ;  /* 0x03080003020085a7 */ /* 0x000ee4000800007f */
[----:B---3--:R-:W-:Y:S05]  /*5b30*/  @!P0 BRA `(.L_x_13115) ;  /* 0xfffffffc00f08947 */ /* 0x008fea000383ffff */
.L_x_13114:
[----:B------:R-:W-:Y:S05]  /*5b40*/  BSYNC B0 ;  /* 0x0000000000007941 */ /* 0x000fea0003800000 */
.L_x_13113:
[----:B------:R-:W-:Y:S05]  /*5b50*/  BRA `(.L_x_13116) ;  /* 0x0000002000f87947 */ /* 0x000fea0003800000 */
.L_x_13112:
[----:B-----5:R-:W-:Y:S01]  /*5b60*/  SHF.R.S32.HI R0, RZ, 0x1f, R24 ;  /* 0x0000001fff007819 */ /* 0x020fe20000011418 */
[----:B------:R-:W-:Y:S01]  /*5b70*/  VIADD R4, R2, 0xc400 ;  /* 0x0000c40002047836 */ /* 0x000fe20000000000 */
[----:B------:R-:W-:Y:S01]  /*5b80*/  ULDC.64 UR4, c[0x0][0x3f8] ;  /* 0x0000fe0000047ab9 */ /* 0x000fe20000000a00 */
[----:B------:R-:W-:Y:S01]  /*5b90*/  ULDC.64 UR6, c[0x0][0x408] ;  /* 0x0001020000067ab9 */ /* 0x000fe20000000a00 */
[----:B------:R-:W-:Y:S01]  /*5ba0*/  BSSY B6, `(.L_x_13117) ;  /* 0x0000021000067945 */ /* 0x000fe20003800000 */
[----:B------:R-:W-:Y:S01]  /*5bb0*/  IMAD R3, R0, UR4, RZ ;  /* 0x0000000400037c24 */ /* 0x000fe2000f8e02ff */
[----:B------:R-:W-:Y:S01]  /*5bc0*/  LOP3.LUT P0, RZ, R4, 0x3ff, RZ, 0xc0, !PT ;  /* 0x000003ff04ff7812 */ /* 0x000fe2000780c0ff */
[----:B------:R-:W-:Y:S02]  /*5bd0*/  IMAD R9, R0, UR6, RZ ;  /* 0x0000000600097c24 */ /* 0x000fe4000f8e02ff */
[----:B------:R-:W-:-:S04]  /*5be0*/  IMAD.WIDE.U32 R4, R24, UR4, RZ ;  /* 0x0000000418047c25 */ /* 0x000fc8000f8e00ff */
[C---:B------:R-:W-:Y:S01]  /*5bf0*/  IMAD R3, R24.reuse, UR5, R3 ;  /* 0x0000000518037c24 */ /* 0x040fe2000f8e0203 */
[----:B------:R-:W-:Y:S01]  /*5c00*/  ULDC.64 UR4, c[0x0][0x3e8] ;  /* 0x0000fa0000047ab9 */ /* 0x000fe20000000a00 */
[----:B------:R-:W-:-:S04]  /*5c10*/  IMAD.WIDE.U32 R6, R24, UR6, RZ ;  /* 0x0000000618067c25 */ /* 0x000fc8000f8e00ff */
[----:B------:R-:W-:Y:S01]  /*5c20*/  IMAD R9, R24, UR7, R9 ;  /* 0x0000000718097c24 */ /* 0x000fe2000f8e0209 */
[----:B------:R-:W-:Y:S01]  /*5c30*/  ULDC.64 UR6, c[0x0][0x400] ;  /* 0x0001000000067ab9 */ /* 0x000fe20000000a00 */
[----:B------:R-:W-:Y:S01]  /*5c40*/  IMAD.IADD R5, R3, 0x1, R5 ;  /* 0x0000000103057824 */ /* 0x000fe200078e0205 */
[----:B------:R-:W-:Y:S01]  /*5c50*/  LEA R24, P1, R4, UR4, 0x1 ;  /* 0x0000000404187c11 */ /* 0x000fe2000f8208ff */
[----:B------:R-:W-:Y:S01]  /*5c60*/  IMAD.IADD R3, R9, 0x1, R7 ;  /* 0x0000000109037824 */ /* 0x000fe200078e0207 */
[----:B------:R-:W-:Y:S02]  /*5c70*/  LEA R27, P2, R6, UR6, 0x1 ;  /* 0x00000006061b7c11 */ /* 0x000fe4000f8408ff */
[----:B------:R-:W-:Y:S02]  /*5c80*/  LEA.HI.X R26, R4, UR5, R5, 0x1, P1 ;  /* 0x00000005041a7c11 */ /* 0x000fe400088f0c05 */
[----:B------:R-:W-:Y:S01]  /*5c90*/  LEA.HI.X R28, R6, UR7, R3, 0x1, P2 ;  /* 0x00000007061c7c11 */ /* 0x000fe200090f0c03 */
[----:B------:R-:W-:Y:S08]  /*5ca0*/  @!P0 BRA `(.L_x_13118) ;  /* 0x0000000000408947 */ /* 0x000ff00003800000 */
[----:B------:R-:W-:Y:S01]  /*5cb0*/  MOV R0, 0x0 ;  /* 0x0000000000007802 */ /* 0x000fe20000000f00 */
[----:B------:R-:W-:Y:S01]  /*5cc0*/  ULDC.64 UR4, c[0x4][0x1b8] ;  /* 0x01006e0000047ab9 */ /* 0x000fe20000000a00 */
[----:B------:R-:W-:Y:S01]  /*5cd0*/  ULDC.64 UR6, c[0x4][0x1c0] ;  /* 0x0100700000067ab9 */ /* 0x000fe20000000a00 */
[----:B------:R-:W-:Y:S01]  /*5ce0*/  MOV R4, UR4 ;  /* 0x0000000400047c02 */ /* 0x000fe20008000f00 */
[----:B-1----:R0:W1:Y:S01]  /*5cf0*/  LDC.64 R14, c[0x4][R0] ;  /* 0x01000000000e7b82 */ /* 0x0020620000000a00 */
        /* <DEDUP_REMOVED lines=11> */
.L_x_13118:
[----:B------:R-:W-:Y:S05]  /*5db0*/  BSYNC B6 ;  /* 0x0000000000067941 */ /* 0x000fea0003800000 */
.L_x_13117:
[----:B------:R-:W-:Y:S01]  /*5dc0*/  ULDC.U8 UR4, c[0x0][0x410] ;  /* 0x0001040000047ab9 */ /* 0x000fe20000000000 */
[----:B------:R-:W-:Y:S01]  /*5dd0*/  BSSY B0, `(.L_x_13119) ;  /* 0x000020e000007945 */ /* 0x000fe20003800000 */
[----:B------:R-:W-:Y:S01]  /*5de0*/  ISETP.NE.AND P0, PT, RZ, UR4, PT ;  /* 0x00000004ff007c0c */ /* 0x000fe2000bf05270 */
[----:B------:R-:W-:-:S12]  /*5df0*/  IMAD R4, R33, 0xc0, R18 ;  /* 0x000000c021047824 */ /* 0x000fd800078e0212 */
[----:B------:R-:W-:Y:S05]  /*5e00*/  @!P0 BRA `(.L_x_13120) ;  /* 0x00000010002c8947 */ /* 0x000fea0003800000 */
[----:B------:R-:W-:-:S03]  /*5e10*/  UMOV UR4, 0xffffffff ;  /* 0xffffffff00047882 */ /* 0x000fc60000000000 */
[----:B------:R-:W-:Y:S05]  /*5e20*/  BRA.DIV UR4, `(.L_x_13121) ;  /* 0x0000010a04647947 */ /* 0x000fea000b800000 */
[----:B------:R0:W2:Y:S04]  /*5e30*/  SHFL.IDX PT, R3, R26, RZ, 0x1c1f ;  /* 0x001c1fff1a037589 */ /* 0x0000a800000e0000 */
[----:B------:R0:W3:Y:S04]  /*5e40*/  SHFL.IDX PT, R0, R24, RZ, 0x1c1f ;  /* 0x001c1fff18007589 */ /* 0x0000e800000e0000 */
[----:B------:R0:W4:Y:S04]  /*5e50*/  SHFL.IDX PT, R5, R28, RZ, 0x1c1f ;  /* 0x001c1fff1c057589 */ /* 0x00012800000e0000 */
[----:B-1----:R0:W1:Y:S02]  /*5e60*/  SHFL.IDX PT, R14, R27, RZ, 0x1c1f ;  /* 0x001c1fff1b0e7589 */ /* 0x00206400000e0000 */
.L_x_13323:
[----:B------:R-:W5:Y:S01]  /*5e70*/  LDL R30, [R1+0x34] ;  /* 0x00003400011e7983 */ /* 0x000f620000100800 */
[----:B------:R-:W-:-:S03]  /*5e80*/  ULDC UR4, c[0x0][0x448] ;  /* 0x0001120000047ab9 */ /* 0x000fc60000000800 */
[----:B------:R-:W2:Y:S01]  /*5e90*/  LDL R12, [R1+0x5c] ;  /* 0x00005c00010c7983 */ /* 0x000ea20000100800 */
[----:B------:R-:W-:-:S05]  /*5ea0*/  IMAD R25, R25, UR4, RZ ;  /* 0x0000000419197c24 */ /* 0x000fca000f8e02ff */
[----:B------:R-:W-:Y:S01]  /*5eb0*/  ISETP.GE.AND P0, PT, R4, R25, PT ;  /* 0x000000190400720c */ /* 0x000fe20003f06270 */
[----:B------:R-:W-:Y:S01]  /*5ec0*/  BSSY B1, `(.L_x_13122) ;  /* 0x0000026000017945 */ /* 0x000fe20003800000 */
[----:B0-----:R-:W-:Y:S01]  /*5ed0*/  IMAD R26, R33, -0xc0, R25 ;  /* 0xffffff40211a7824 */ /* 0x001fe200078e0219 */
[----:B------:R-:W-:Y:S01]  /*5ee0*/  CS2R R10, SRZ ;  /* 0x00000000000a7805 */ /* 0x000fe2000001ff00 */
[----:B-----5:R-:W-:-:S05]  /*5ef0*/  IMAD.SHL.U32 R6, R30, 0x40, RZ ;  /* 0x000000401e067824 */ /* 0x020fca00078e00ff */
[----:B------:R-:W-:Y:S02]  /*5f00*/  LOP3.LUT R7, R6, 0x1c0, RZ, 0xc0, !PT ;  /* 0x000001c006077812 */ /* 0x000fe400078ec0ff */
[----:B--2---:R-:W-:Y:S02]  /*5f10*/  LEA.HI R6, R12, R12, RZ, 0x1 ;  /* 0x0000000c0c067211 */ /* 0x004fe400078f08ff */
[----:B------:R-:W-:Y:S02]  /*5f20*/  LOP3.LUT R8, R7, 0x18, R16, 0xf8, !PT ;  /* 0x0000001807087812 */ /* 0x000fe400078ef810 */
[----:B------:R-:W-:Y:S02]  /*5f30*/  LOP3.LUT R4, R6, 0xfffffffe, RZ, 0xc0, !PT ;  /* 0xfffffffe06047812 */ /* 0x000fe400078ec0ff */
[----:B------:R-:W-:-:S03]  /*5f40*/  SHF.R.U32.HI R7, RZ, 0x3, R7 ;  /* 0x00000003ff077819 */ /* 0x000fc60000011607 */
[----:B------:R-:W-:Y:S01]  /*5f50*/  IMAD.IADD R27, R12, 0x1, -R4 ;  /* 0x000000010c1b7824 */ /* 0x000fe200078e0a04 */
[----:B------:R-:W-:Y:S02]  /*5f60*/  LOP3.LUT R28, R8, R7, RZ, 0x3c, !PT ;  /* 0x00000007081c7212 */ /* 0x000fe400078e3cff */
[----:B------:R-:W-:Y:S02]  /*5f70*/  CS2R R6, SRZ ;  /* 0x0000000000067805 */ /* 0x000fe4000001ff00 */
[----:B------:R-:W-:Y:S02]  /*5f80*/  CS2R R8, SRZ ;  /* 0x0000000000087805 */ /* 0x000fe4000001ff00 */
[----:B------:R-:W-:Y:S01]  /*5f90*/  CS2R R12, SRZ ;  /* 0x00000000000c7805 */ /* 0x000fe2000001ff00 */
[----:B------:R-:W-:Y:S06]  /*5fa0*/  @P0 BRA `(.L_x_13123) ;  /* 0x00000000005c0947 */ /* 0x000fec0003800000 */
[----:B------:R-:W-:Y:S01]  /*5fb0*/  ULDC UR4, c[0x0][0x3f4] ;  /* 0x0000fd0000047ab9 */ /* 0x000fe20000000800 */
[C---:B------:R-:W-:Y:S01]  /*5fc0*/  IMAD.SHL.U32 R9, R154.reuse, 0x2, RZ ;  /* 0x000000029a097824 */ /* 0x040fe200078e00ff */
[----:B------:R-:W-:Y:S01]  /*5fd0*/  ISETP.GE.AND P3, PT, R154, UR4, PT ;  /* 0x000000049a007c0c */ /* 0x000fe2000bf66270 */
[----:B------:R-:W-:Y:S01]  /*5fe0*/  IMAD.MOV.U32 R7, RZ, RZ, R3 ;  /* 0x000000ffff077224 */ /* 0x000fe200078e0003 */
[----:B------:R-:W-:Y:S02]  /*5ff0*/  ISETP.GE.AND P2, PT, R22, UR4, PT ;  /* 0x0000000416007c0c */ /* 0x000fe4000bf46270 */
[----:B------:R-:W-:Y:S02]  /*6000*/  SHF.R.S32.HI R13, RZ, 0x1f, R154 ;  /* 0x0000001fff0d7819 */ /* 0x000fe4000001149a */
[----:B---3--:R-:W-:Y:S02]  /*6010*/  MOV R6, R0 ;  /* 0x0000000000067202 */ /* 0x008fe40000000f00 */
[----:B------:R-:W-:-:S02]  /*6020*/  CS2R R10, SRZ ;  /* 0x00000000000a7805 */ /* 0x000fc4000001ff00 */
[----:B------:R-:W-:Y:S01]  /*6030*/  SHF.L.U64.HI R8, R154, 0x1, R13 ;  /* 0x000000019a087819 */ /* 0x000fe2000001020d */
[----:B----4-:R-:W-:Y:S02]  /*6040*/  IMAD.MOV.U32 R15, RZ, RZ, R5 ;  /* 0x000000ffff0f7224 */ /* 0x010fe400078e0005 */
[-C--:B------:R-:W-:Y:S02]  /*6050*/  @!P3 IADD3 R24, P0, R0, R9.reuse, RZ ;  /* 0x000000090018b210 */ /* 0x080fe40007f1e0ff */
[----:B-1----:R-:W-:Y:S01]  /*6060*/  @!P3 IADD3 R4, P1, R14, R9, RZ ;  /* 0x000000090e04b210 */ /* 0x002fe20007f3e0ff */
[C---:B------:R-:W-:Y:S01]  /*6070*/  @!P2 IMAD.WIDE R20, R22.reuse, 0x2, R6 ;  /* 0x000000021614a825 */ /* 0x040fe200078e0206 */
[----:B------:R-:W-:Y:S02]  /*6080*/  CS2R R6, SRZ ;  /* 0x0000000000067805 */ /* 0x000fe4000001ff00 */
[----:B------:R-:W-:Y:S01]  /*6090*/  CS2R R12, SRZ ;  /* 0x00000000000c7805 */ /* 0x000fe2000001ff00 */
[--C-:B------:R-:W-:Y:S01]  /*60a0*/  @!P3 IMAD.X R25, R3, 0x1, R8.reuse, P0 ;  /* 0x000000010319b824 */ /* 0x100fe200000e0608 */
[----:B------:R0:W5:Y:S01]  /*60b0*/  @!P2 LD.E.64 R10, desc[UR56][R20.64] ;  /* 0x00000038140aa980 */ /* 0x000162000c101b00 */
[----:B------:R-:W-:Y:S01]  /*60c0*/  @!P3 IMAD.X R5, R5, 0x1, R8, P1 ;  /* 0x000000010505b824 */ /* 0x000fe200008e0608 */
[----:B------:R-:W-:Y:S01]  /*60d0*/  CS2R R8, SRZ ;  /* 0x0000000000087805 */ /* 0x000fe2000001ff00 */
[----:B------:R-:W-:Y:S01]  /*60e0*/  @!P2 IMAD.WIDE R14, R22, 0x2, R14 ;  /* 0x00000002160ea825 */ /* 0x000fe200078e020e */
[----:B------:R0:W5:Y:S04]  /*60f0*/  @!P3 LD.E.64 R12, desc[UR56][R24.64] ;  /* 0x00000038180cb980 */ /* 0x000168000c101b00 */
[----:B------:R0:W5:Y:S04]  /*6100*/  @!P2 LD.E.64 R6, desc[UR56][R14.64] ;  /* 0x000000380e06a980 */ /* 0x000168000c101b00 */
[----:B------:R0:W5:Y:S02]  /*6110*/  @!P3 LD.E.64 R8, desc[UR56][R4.64] ;  /* 0x000000380408b980 */ /* 0x000164000c101b00 */
.L_x_13123:
[----:B------:R-:W-:Y:S05]  /*6120*/  BSYNC B1 ;  /* 0x0000000000017941 */ /* 0x000fea0003800000 */
.L_x_13122:
[----:B---3--:R-:W2:Y:S01]  /*6130*/  S2R R0, SR_TID.X ;  /* 0x0000000000007919 */ /* 0x008ea20000002100 */
[----:B0---4-:R-:W-:Y:S01]  /*6140*/  SHF.L.U32 R5, R27, 0x1f, RZ ;  /* 0x0000001f1b057819 */ /* 0x011fe200000006ff */
[--C-:B-1---5:R-:W-:Y:S01]  /*6150*/  IMAD.MOV.U32 R14, RZ, RZ, R11.reuse ;  /* 0x000000ffff0e7224 */ /* 0x122fe200078e000b */
[----:B------:R-:W-:Y:S01]  /*6160*/  LOP3.LUT P1, RZ, R30, 0x4, RZ, 0xc0, !PT ;  /* 0x000000041eff7812 */ /* 0x000fe2000782c0ff */
[----:B------:R-:W-:Y:S01]  /*6170*/  BSSY B1, `(.L_x_13124) ;  /* 0x0000025000017945 */ /* 0x000fe20003800000 */
[----:B------:R-:W0:Y:S01]  /*6180*/  SYNCS.PHASECHK.TRANS64.TRYWAIT P0, [R2+URZ+0x30800], R5 ;  /* 0x03080005020075a7 */ /* 0x000e22000800017f */
[--C-:B------:R-:W-:Y:S02]  /*6190*/  SHF.R.U64 R35, R10, 0x10, R11.reuse ;  /* 0x000000100a237819 */ /* 0x100fe4000000120b */
[----:B------:R-:W-:Y:S01]  /*61a0*/  SHF.R.U32.HI R15, RZ, 0x10, R11 ;  /* 0x00000010ff0f7819 */ /* 0x000fe2000001160b */
[----:B------:R-:W-:Y:S01]  /*61b0*/  IMAD.MOV.U32 R11, RZ, RZ, R12 ;  /* 0x000000ffff0b7224 */ /* 0x000fe200078e000c */
[----:B------:R-:W-:Y:S01]  /*61c0*/  MOV R34, R10 ;  /* 0x0000000a00227202 */ /* 0x000fe20000000f00 */
[--C-:B------:R-:W-:Y:S01]  /*61d0*/  IMAD.MOV.U32 R10, RZ, RZ, R13.reuse ;  /* 0x000000ffff0a7224 */ /* 0x100fe200078e000d */
[----:B------:R-:W-:Y:S01]  /*61e0*/  SHF.R.U64 R20, R12, 0x10, R13 ;  /* 0x000000100c147819 */ /* 0x000fe2000000120d */
[----:B------:R-:W-:Y:S01]  /*61f0*/  IMAD.MOV.U32 R12, RZ, RZ, R7 ;  /* 0x000000ffff0c7224 */ /* 0x000fe200078e0007 */
[----:B------:R-:W-:-:S02]  /*6200*/  MOV R32, R6 ;  /* 0x0000000600207202 */ /* 0x000fc40000000f00 */
[--C-:B------:R-:W-:Y:S01]  /*6210*/  SHF.R.U64 R36, R6, 0x10, R7.reuse ;  /* 0x0000001006247819 */ /* 0x100fe20000001207 */
[----:B------:R-:W-:Y:S01]  /*6220*/  IMAD.MOV.U32 R6, RZ, RZ, R8 ;  /* 0x000000ffff067224 */ /* 0x000fe200078e0008 */
[----:B------:R-:W-:Y:S01]  /*6230*/  SHF.R.U32.HI R21, RZ, 0x10, R7 ;  /* 0x00000010ff157819 */ /* 0x000fe20000011607 */
[----:B------:R-:W-:Y:S01]  /*6240*/  IMAD.MOV.U32 R7, RZ, RZ, R9 ;  /* 0x000000ffff077224 */ /* 0x000fe200078e0009 */
[----:B------:R-:W-:Y:S02]  /*6250*/  SHF.R.U32.HI R13, RZ, 0x10, R13 ;  /* 0x00000010ff0d7819 */ /* 0x000fe4000001160d */
[----:B------:R-:W-:Y:S02]  /*6260*/  VIMNMX R33, R26, 0xc0, PT ;  /* 0x000000c01a217848 */ /* 0x000fe40003fe0100 */
[--C-:B------:R-:W-:Y:S02]  /*6270*/  SHF.R.U64 R24, R8, 0x10, R9.reuse ;  /* 0x0000001008187819 */ /* 0x100fe40000001209 */
[----:B------:R-:W-:-:S02]  /*6280*/  SHF.R.U32.HI R25, RZ, 0x10, R9 ;  /* 0x00000010ff197819 */ /* 0x000fc40000011609 */
[----:B------:R-:W-:Y:S02]  /*6290*/  PRMT R8, R10, 0x5410, R13 ;  /* 0x000054100a087816 */ /* 0x000fe4000000000d */
[----:B------:R-:W-:Y:S01]  /*62a0*/  PRMT R34, R34, 0x5410, R14 ;  /* 0x0000541022227816 */ /* 0x000fe2000000000e */
[----:B--2---:R-:W-:Y:S01]  /*62b0*/  VIADD R3, R0, 0xffffff80 ;  /* 0xffffff8000037836 */ /* 0x004fe20000000000 */
[----:B------:R-:W-:Y:S02]  /*62c0*/  PRMT R35, R35, 0x5410, R15 ;  /* 0x0000541023237816 */ /* 0x000fe4000000000f */
[----:B------:R-:W-:Y:S02]  /*62d0*/  PRMT R10, R20, 0x7610, R10 ;  /* 0x00007610140a7816 */ /* 0x000fe4000000000a */
[----:B------:R-:W-:Y:S02]  /*62e0*/  SHF.R.S32.HI R0, RZ, 0x1f, R3 ;  /* 0x0000001fff007819 */ /* 0x000fe40000011403 */
[----:B------:R-:W-:-:S02]  /*62f0*/  PRMT R32, R32, 0x5410, R12 ;  /* 0x0000541020207816 */ /* 0x000fc4000000000c */
[----:B------:R-:W-:Y:S02]  /*6300*/  LEA.HI R0, R0, R3, RZ, 0x5 ;  /* 0x0000000300007211 */ /* 0x000fe400078f28ff */
[----:B------:R-:W-:Y:S02]  /*6310*/  PRMT R36, R36, 0x5410, R21 ;  /* 0x0000541024247816 */ /* 0x000fe40000000015 */
[----:B------:R-:W-:Y:S02]  /*6320*/  SHF.R.S32.HI R0, RZ, 0x5, R0 ;  /* 0x00000005ff007819 */ /* 0x000fe40000011400 */
[----:B------:R-:W-:Y:S02]  /*6330*/  PRMT R11, R11, 0x5410, R6 ;  /* 0x000054100b0b7816 */ /* 0x000fe40000000006 */
[----:B------:R-:W-:Y:S01]  /*6340*/  PRMT R9, R7, 0x7610, R9 ;  /* 0x0000761007097816 */ /* 0x000fe20000000009 */
[----:B------:R-:W-:-:S04]  /*6350*/  IMAD R3, R0, 0x200, R28 ;  /* 0x0000020000037824 */ /* 0x000fc800078e021c */
[----:B------:R-:W-:-:S04]  /*6360*/  IMAD R3, R3, 0x2, R2 ;  /* 0x0000000203037824 */ /* 0x000fc800078e0202 */
[C---:B------:R-:W-:Y:S02]  /*6370*/  VIADD R4, R3.reuse, 0xc400 ;  /* 0x0000c40003047836 */ /* 0x040fe40000000000 */
[----:B------:R-:W-:-:S03]  /*6380*/  VIADD R0, R3, 0xc440 ;  /* 0x0000c44003007836 */ /* 0x000fc60000000000 */
[----:B------:R-:W-:Y:S02]  /*6390*/  @P1 IADD3 R0, R4, -0x40, RZ ;  /* 0xffffffc004001810 */ /* 0x000fe40007ffe0ff */
[----:B------:R-:W-:Y:S01]  /*63a0*/  ISETP.GE.AND P1, PT, R18, R33, PT ;  /* 0x000000211200720c */ /* 0x000fe20003f26270 */
[----:B0-----:R-:W-:-:S12]  /*63b0*/  @!P0 BRA `(.L_x_13125) ;  /* 0x0000010400708947 */ /* 0x001fd80003800000 */
.L_x_13324:
[----:B------:R-:W-:Y:S05]  /*63c0*/  BSYNC B1 ;  /* 0x0000000000017941 */ /* 0x000fea0003800000 */
.L_x_13124:
[----:B------:R-:W-:Y:S01]  /*63d0*/  BSSY B1, `(.L_x_13126) ;  /* 0x0000057000017945 */ /* 0x000fe20003800000 */
[----:B------:R-:W-:Y:S02]  /*63e0*/  PRMT R10, R10, 0x5410, R24 ;  /* 0x000054100a0a7816 */ /* 0x000fe40000000018 */
[----:B------:R-:W-:Y:S01]  /*63f0*/  PRMT R9, R9, 0x5410, R25 ;  /* 0x0000541009097816 */ /* 0x000fe20000000019 */
[----:B------:R-:W-:Y:S06]  /*6400*/  @P1 BRA `(.L_x_13127) ;  /* 0x00000004004c1947 */ /* 0x000fec0003800000 */
[----:B0-----:R-:W0:Y:S01]  /*6410*/  LDC R5, c[0x0][0x3f4] ;  /* 0x0000fd00ff057b82 */ /* 0x001e220000000800 */
        /* <DEDUP_REMOVED lines=42> */
.L_x_13129:
[----:B------:R-:W-:Y:S05]  /*66c0*/  BSYNC B2 ;  /* 0x0000000000027941 */ /* 0x000fea0003800000 */
.L_x_13128:
[----:B------:R-:W-:Y:S05]  /*66d0*/  @P1 BRA `(.L_x_13127) ;  /* 0x0000000000981947 */ /* 0x000fea0003800000 */
[----:B0-----:R-:W0:Y:S01]  /*66e0*/  LDS.128 R4, [R0] ;  /* 0x0000000000047984 */ /* 0x001e220000000c00 */
[--C-:B------:R-:W-:Y:S02]  /*66f0*/  HADD2.F32 R25, -RZ, R11.reuse.H1_H1 ;  /* 0x3000000bff197230 */ /* 0x100fe40000004100 */
[----:B------:R-:W-:Y:S02]  /*6700*/  HADD2.F32 R21, -RZ, R11.H0_H0 ;  /* 0x2000000bff157230 */ /* 0x000fe40000004100 */
[--C-:B------:R-:W-:Y:S02]  /*6710*/  HADD2.F32 R20, -RZ, R10.reuse.H0_H0 ;  /* 0x2000000aff147230 */ /* 0x100fe40000004100 */
[----:B------:R-:W-:Y:S02]  /*6720*/  HADD2.F32 R24, -RZ, R10.H1_H1 ;  /* 0x3000000aff187230 */ /* 0x000fe40000004100 */
        /* <DEDUP_REMOVED lines=16> */
[--C-:B------:R-:W-:Y:S02]  /*6830*/  HADD2.F32 R21, -RZ, R9.reuse.H0_H0 ;  /* 0x20000009ff157230 */ /* 0x100fe40000004100 */
[--C-:B------:R-:W-:Y:S02]  /*6840*/  HADD2.F32 R5, -RZ, R8.reuse.H0_H0 ;  /* 0x20000008ff057230 */ /* 0x100fe40000004100 */
        /* <DEDUP_REMOVED lines=15> */
.L_x_13127:
[----:B------:R-:W-:Y:S05]  /*6940*/  BSYNC B1 ;  /* 0x0000000000017941 */ /* 0x000fea0003800000 */
.L_x_13126:
[----:B01----:R-:W-:-:S05]  /*6950*/  VIADD R4, R18, 0x60 ;  /* 0x0000006012047836 */ /* 0x003fca0000000000 */
        /* <DEDUP_REMOVED lines=45> */
.L_x_13132:
[----:B------:R-:W-:Y:S05]  /*6c30*/  BSYNC B1 ;  /* 0x0000000000017941 */ /* 0x000fea0003800000 */
.L_x_13131:
[----:B------:R-:W-:Y:S05]  /*6c40*/  @P1 BRA `(.L_x_13130) ;  /* 0x0000001000981947 */ /* 0x000fea0003800000 */
[----:B0-----:R-:W0:Y:S01]  /*6c50*/  LDS.128 R4, [R0+0x3000] ;  /* 0x0030000000047984 */ /* 0x001e220000000c00 */
[--C-:B------:R-:W-:Y:S02]  /*6c60*/  HADD2.F32 R21, -RZ, R11.reuse.H1_H1 ;  /* 0x3000000bff157230 */ /* 0x100fe40000004100 */
[--C-:B------:R-:W-:Y:S02]  /*6c70*/  HADD2.F32 R24, -RZ, R10.reuse.H0_H0 ;  /* 0x2000000aff187230 */ /* 0x100fe40000004100 */
[----:B------:R-:W-:Y:S02]  /*6c80*/  HADD2.F32 R26, -RZ, R10.H1_H1 ;  /* 0x3000000aff1a7230 */ /* 0x000fe40000004100 */
[----:B------:R-:W-:Y:S02]  /*6c90*/  HADD2.F32 R15, -RZ, R11.H0_H0 ;  /* 0x2000000bff0f7230 */ /* 0x000fe40000004100 */
[----:B------:R-:W-:Y:S02]  /*6ca0*/  HADD2.F32 R25, -RZ, R9.H0_H0 ;  /* 0x20000009ff197230 */ /* 0x000fe40000004100 */
[----:B0-----:R-:W-:-:S02]  /*6cb0*/  HADD2.F32 R3, -RZ, R4.H0_H0 ;  /* 0x20000004ff037230 */ /* 0x001fc40000004100 */
[----:B------:R-:W-:Y:S02]  /*6cc0*/  HADD2.F32 R4, -RZ, R4.H1_H1 ;  /* 0x30000004ff047230 */ /* 0x000fe40000004100 */
[--C-:B------:R-:W-:Y:S02]  /*6cd0*/  HADD2.F32 R10, -RZ, R5.reuse.H0_H0 ;  /* 0x20000005ff0a7230 */ /* 0x100fe40000004100 */
[----:B------:R-:W-:Y:S02]  /*6ce0*/  HADD2.F32 R5, -RZ, R5.H1_H1 ;  /* 0x30000005ff057230 */ /* 0x000fe40000004100 */
[-C--:B------:R-:W-:Y:S01]  /*6cf0*/  FMUL.FTZ R14, R21, R4.reuse ;  /* 0x00000004150e7220 */ /* 0x080fe20000410000 */
[C---:B------:R-:W-:Y:S01]  /*6d00*/  FMUL.FTZ R20, R15.reuse, R4 ;  /* 0x000000040f147220 */ /* 0x040fe20000410000 */
[----:B------:R-:W-:Y:S02]  /*6d10*/  HADD2.F32 R11, -RZ, R6.H0_H0 ;  /* 0x20000006ff0b7230 */ /* 0x000fe40000004100 */
[----:B------:R-:W-:Y:S01]  /*6d20*/  FMUL.FTZ R13, R26, R5 ;  /* 0x000000051a0d7220 */ /* 0x000fe20000410000 */
[----:B------:R-:W-:Y:S01]  /*6d30*/  FFMA.FTZ R4, R15, R3, -R14 ;  /* 0x000000030f047223 */ /* 0x000fe2000001080e */
[----:B------:R-:W-:Y:S01]  /*6d40*/  FMUL.FTZ R15, R24, R5 ;  /* 0x00000005180f7220 */ /* 0x000fe20000410000 */
[----:B------:R-:W-:-:S02]  /*6d50*/  HADD2.F32 R12, -RZ, R7.H0_H0 ;  /* 0x20000007ff0c7230 */ /* 0x000fc40000004100 */
[-C--:B------:R-:W-:Y:S01]  /*6d60*/  FFMA.FTZ R5, R24, R10.reuse, -R13 ;  /* 0x0000000a18057223 */ /* 0x080fe2000001080d */
[----:B------:R-:W-:Y:S02]  /*6d70*/  HADD2.F32 R6, -RZ, R6.H1_H1 ;  /* 0x30000006ff067230 */ /* 0x000fe40000004100 */
[----:B------:R-:W-:Y:S01]  /*6d80*/  FFMA.FTZ R3, R21, R3, R20 ;  /* 0x0000000315037223 */ /* 0x000fe20000010014 */
[----:B------:R-:W-:Y:S02]  /*6d90*/  HADD2.F32 R7, -RZ, R7.H1_H1 ;  /* 0x30000007ff077230 */ /* 0x000fe40000004100 */
[----:B------:R-:W-:Y:S01]  /*6da0*/  FFMA.FTZ R10, R26, R10, R15 ;  /* 0x0000000a1a0a7223 */ /* 0x000fe2000001000f */
[----:B------:R-:W-:Y:S02]  /*6db0*/  HADD2.F32 R24, -RZ, R9.H1_H1 ;  /* 0x30000009ff187230 */ /* 0x000fe40000004100 */
[--C-:B------:R-:W-:Y:S01]  /*6dc0*/  HADD2.F32 R21, -RZ, R8.reuse.H0_H0 ;  /* 0x20000008ff157230 */ /* 0x100fe20000004100 */
[----:B------:R-:W-:Y:S01]  /*6dd0*/  F2FP.F16.F32.PACK_AB R4, R3, R4 ;  /* 0x000000040304723e */ /* 0x000fe200000000ff */
[----:B------:R-:W-:-:S02]  /*6de0*/  HADD2.F32 R20, -RZ, R8.H1_H1 ;  /* 0x30000008ff147230 */ /* 0x000fc40000004100 */
[-C--:B------:R-:W-:Y:S01]  /*6df0*/  FMUL.FTZ R8, R25, R6.reuse ;  /* 0x0000000619087220 */ /* 0x080fe20000410000 */
[----:B------:R-:W-:Y:S01]  /*6e00*/  FMUL.FTZ R9, R24, R7 ;  /* 0x0000000718097220 */ /* 0x000fe20000410000 */
[C---:B------:R-:W-:Y:S01]  /*6e10*/  FMUL.FTZ R14, R21.reuse, R6 ;  /* 0x00000006150e7220 */ /* 0x040fe20000410000 */
[----:B------:R-:W-:Y:S01]  /*6e20*/  F2FP.F16.F32.PACK_AB R5, R10, R5 ;  /* 0x000000050a05723e */ /* 0x000fe200000000ff */
        /* <DEDUP_REMOVED lines=9> */
.L_x_13120:
[----:B------:R-:W-:-:S03]  /*6ec0*/  UMOV UR4, 0xffffffff ;  /* 0xffffffff00047882 */ /* 0x000fc60000000000 */
[----:B------:R-:W-:Y:S05]  /*6ed0*/  BRA.DIV UR4, `(.L_x_13133) ;  /* 0x000000fa04bc7947 */ /* 0x000fea000b800000 */
[----:B------:R0:W2:Y:S04]  /*6ee0*/  SHFL.IDX PT, R0, R26, RZ, 0x1c1f ;  /* 0x001c1fff1a007589 */ /* 0x0000a800000e0000 */
[----:B------:R0:W3:Y:S04]  /*6ef0*/  SHFL.IDX PT, R3, R24, RZ, 0x1c1f ;  /* 0x001c1fff18037589 */ /* 0x0000e800000e0000 */
[----:B------:R0:W4:Y:S04]  /*6f00*/  SHFL.IDX PT, R20, R28, RZ, 0x1c1f ;  /* 0x001c1fff1c147589 */ /* 0x00012800000e0000 */
[----:B-1----:R0:W1:Y:S02]  /*6f10*/  SHFL.IDX PT, R14, R27, RZ, 0x1c1f ;  /* 0x001c1fff1b0e7589 */ /* 0x00206400000e0000 */
.L_x_13330:
[----:B------:R-:W5:Y:S01]  /*6f20*/  LDL R6, [R1+0x5c] ;  /* 0x00005c0001067983 */ /* 0x000f620000100800 */
[----:B------:R-:W-:Y:S01]  /*6f30*/  ULDC UR4, c[0x0][0x448] ;  /* 0x0001120000047ab9 */ /* 0x000fe20000000800 */
[----:B------:R-:W-:Y:S01]  /*6f40*/  BSSY B1, `(.L_x_13134) ;  /* 0x000001a000017945 */ /* 0x000fe20003800000 */
[----:B------:R-:W-:Y:S01]  /*6f50*/  IMAD R21, R25, UR4, RZ ;  /* 0x0000000419157c24 */ /* 0x000fe2000f8e02ff */
[----:B------:R-:W-:Y:S02]  /*6f60*/  CS2R R8, SRZ ;  /* 0x0000000000087805 */ /* 0x000fe4000001ff00 */
[----:B------:R-:W-:Y:S02]  /*6f70*/  CS2R R10, SRZ ;  /* 0x00000000000a7805 */ /* 0x000fe4000001ff00 */
[----:B------:R-:W-:Y:S01]  /*6f80*/  ISETP.GE.AND P0, PT, R4, R21, PT ;  /* 0x000000150400720c */ /* 0x000fe20003f06270 */
[----:B------:R-:W-:Y:S01]  /*6f90*/  IMAD R21, R33, -0xc0, R21 ;  /* 0xffffff4021157824 */ /* 0x000fe200078e0215 */
[----:B-----5:R-:W-:-:S04]  /*6fa0*/  LEA.HI R5, R6, R6, RZ, 0x1 ;  /* 0x0000000606057211 */ /* 0x020fc800078f08ff */
[----:B------:R-:W-:-:S05]  /*6fb0*/  LOP3.LUT R5, R5, 0xfffffffe, RZ, 0xc0, !PT ;  /* 0xfffffffe05057812 */ /* 0x000fca00078ec0ff */
[----:B------:R-:W-:Y:S01]  /*6fc0*/  IMAD.IADD R25, R6, 0x1, -R5 ;  /* 0x0000000106197824 */ /* 0x000fe200078e0a05 */
[----:B------:R-:W-:Y:S02]  /*6fd0*/  CS2R R4, SRZ ;  /* 0x0000000000047805 */ /* 0x000fe4000001ff00 */
[----:B------:R-:W-:Y:S02]  /*6fe0*/  CS2R R6, SRZ ;  /* 0x0000000000067805 */ /* 0x000fe4000001ff00 */
[----:B------:R-:W-:Y:S01]  /*6ff0*/  SHF.L.U32 R25, R25, 0x1f, RZ ;  /* 0x0000001f19197819 */ /* 0x000fe200000006ff */
[----:B------:R-:W-:Y:S06]  /*7000*/  @P0 BRA `(.L_x_13135) ;  /* 0x0000000000340947 */ /* 0x000fec0003800000 */
[----:B------:R-:W-:Y:S01]  /*7010*/  ULDC UR4, c[0x0][0x3f4] ;  /* 0x0000fd0000047ab9 */ /* 0x000fe20000000800 */
[C---:B------:R-:W-:Y:S01]  /*7020*/  IMAD.SHL.U32 R15, R16.reuse, 0x2, RZ ;  /* 0x00000002100f7824 */ /* 0x040fe200078e00ff */
[C---:B------:R-:W-:Y:S02]  /*7030*/  ISETP.GE.AND P2, PT, R16.reuse, UR4, PT ;  /* 0x0000000410007c0c */ /* 0x040fe4000bf46270 */
[----:B------:R-:W-:Y:S02]  /*7040*/  SHF.R.S32.HI R5, RZ, 0x1f, R16 ;  /* 0x0000001fff057819 */ /* 0x000fe40000011410 */
[----:B---3--:R-:W-:Y:S02]  /*7050*/  IADD3 R12, P0, R3, R15, RZ ;  /* 0x0000000f030c7210 */ /* 0x008fe40007f1e0ff */
[----:B------:R-:W-:Y:S02]  /*7060*/  SHF.L.U64.HI R3, R16, 0x1, R5 ;  /* 0x0000000110037819 */ /* 0x000fe40000010205 */
[----:B------:R-:W-:-:S02]  /*7070*/  CS2R R4, SRZ ;  /* 0x0000000000047805 */ /* 0x000fc4000001ff00 */
[----:B-1----:R-:W-:Y:S01]  /*7080*/  IADD3 R14, P1, R14, R15, RZ ;  /* 0x0000000f0e0e7210 */ /* 0x002fe20007f3e0ff */
[----:B--2---:R-:W-:-:S04]  /*7090*/  IMAD.X R13, R0, 0x1, R3, P0 ;  /* 0x00000001000d7824 */ /* 0x004fc800000e0603 */
[----:B----4-:R-:W-:Y:S01]  /*70a0*/  IMAD.X R15, R20, 0x1, R3, P1 ;  /* 0x00000001140f7824 */ /* 0x010fe200008e0603 */
[----:B------:R-:W-:Y:S07]  /*70b0*/  @P2 BRA `(.L_x_13135) ;  /* 0x0000000000082947 */ /* 0x000fee0003800000 */
[----:B------:R1:W5:Y:S04]  /*70c0*/  LD.E.128 R4, desc[UR56][R12.64] ;  /* 0x000000380c047980 */ /* 0x000368000c101d00 */
[----:B------:R1:W5:Y:S02]  /*70d0*/  LD.E.128 R8, desc[UR56][R14.64] ;  /* 0x000000380e087980 */ /* 0x000364000c101d00 */
.L_x_13135:
[----:B------:R-:W-:Y:S05]  /*70e0*/  BSYNC B1 ;  /* 0x0000000000017941 */ /* 0x000fea0003800000 */
.L_x_13134:
[----:B------:R-:W0:Y:S01]  /*70f0*/  SYNCS.PHASECHK.TRANS64.TRYWAIT P1, [R2+URZ+0x30800], R25 ;  /* 0x03080019020075a7 */ /* 0x000e22000802017f */
[----:B----45:R-:W-:Y:S01]  /*7100*/  MOV R20, R4 ;  /* 0x0000000400147202 */ /* 0x030fe20000000f00 */
[----:B---3--:R-:W-:Y:S01]  /*7110*/  IMAD.MOV.U32 R3, RZ, RZ, R9 ;  /* 0x000000ffff037224 */ /* 0x008fe200078e0009 */
[--C-:B-1----:R-:W-:Y:S01]  /*7120*/  SHF.R.U64 R13, R4, 0x10, R5.reuse ;  /* 0x00000010040d7819 */ /* 0x102fe20000001205 */
[----:B------:R-:W-:Y:S01]  /*7130*/  IMAD.MOV.U32 R15, RZ, RZ, R5 ;  /* 0x000000ffff0f7224 */ /* 0x000fe200078e0005 */
[----:B------:R-:W-:Y:S01]  /*7140*/  MOV R14, R10 ;  /* 0x0000000a000e7202 */ /* 0x000fe20000000f00 */
[----:B------:R-:W-:Y:S01]  /*7150*/  IMAD.MOV.U32 R12, RZ, RZ, R6 ;  /* 0x000000ffff0c7224 */ /* 0x000fe200078e0006 */
[----:B------:R-:W-:Y:S01]  /*7160*/  SHF.R.U64 R10, R10, 0x10, R11 ;  /* 0x000000100a0a7819 */ /* 0x000fe2000000120b */
[----:B------:R-:W-:Y:S01]  /*7170*/  IMAD.MOV.U32 R44, RZ, RZ, R8 ;  /* 0x000000ffff2c7224 */ /* 0x000fe200078e0008 */
[----:B------:R-:W-:Y:S01]  /*7180*/  SHF.R.U64 R6, R6, 0x10, R7 ;  /* 0x0000001006067819 */ /* 0x000fe20000001207 */
[----:B------:R-:W-:Y:S01]  /*7190*/  IMAD.MOV.U32 R4, RZ, RZ, R11 ;  /* 0x000000ffff047224 */ /* 0x000fe200078e000b */
[----:B------:R-:W-:Y:S01]  /*71a0*/  SHF.R.U64 R8, R8, 0x10, R9 ;  /* 0x0000001008087819 */ /* 0x000fe20000001209 */
[----:B--2---:R-:W-:Y:S01]  /*71b0*/  IMAD.MOV.U32 R0, RZ, RZ, R7 ;  /* 0x000000ffff007224 */ /* 0x004fe200078e0007 */
[----:B------:R-:W-:Y:S01]  /*71c0*/  SHF.R.U32.HI R11, RZ, 0x10, R11 ;  /* 0x00000010ff0b7819 */ /* 0x000fe2000001160b */
[----:B0-----:R-:W-:Y:S01]  /*71d0*/  VIADD R24, R18, 0x60 ;  /* 0x0000006012187836 */ /* 0x001fe20000000000 */
[----:B------:R-:W-:Y:S01]  /*71e0*/  VIMNMX R21, R21, 0xc0, PT ;  /* 0x000000c015157848 */ /* 0x000fe20003fe0100 */
[----:B------:R-:W0:Y:S01]  /*71f0*/  LDC R27, c[0x0][0x3f4] ;  /* 0x0000fd00ff1b7b82 */ /* 0x000e220000000800 */
[----:B------:R-:W-:Y:S01]  /*7200*/  SHF.R.U32.HI R5, RZ, 0x10, R5 ;  /* 0x00000010ff057819 */ /* 0x000fe20000011605 */
[----:B------:R-:W-:Y:S01]  /*7210*/  BSSY B1, `(.L_x_13136) ;  /* 0x0000010000017945 */ /* 0x000fe20003800000 */
[----:B------:R-:W-:-:S02]  /*7220*/  SHF.R.U32.HI R7, RZ, 0x10, R7 ;  /* 0x00000010ff077819 */ /* 0x000fc40000011607 */
[----:B------:R-:W-:Y:S02]  /*7230*/  SHF.R.U32.HI R9, RZ, 0x10, R9 ;  /* 0x00000010ff097819 */ /* 0x000fe40000011609 */
        /* <DEDUP_REMOVED lines=8> */
[C---:B0-----:R-:W-:Y:S01]  /*72c0*/  ISETP.GE.AND P0, PT, R16.reuse, R27, PT ;  /* 0x0000001b1000720c */ /* 0x041fe20003f06270 */
[----:B------:R-:W-:-:S03]  /*72d0*/  IMAD.IADD R4, R16, 0x1, R27 ;  /* 0x0000000110047824 */ /* 0x000fc600078e021b */
[-C--:B------:R-:W-:Y:S02]  /*72e0*/  ISETP.GE.OR P2, PT, R18, R21.reuse, P0 ;  /* 0x000000151200720c */ /* 0x080fe40000746670 */
[----:B------:R-:W-:Y:S01]  /*72f0*/  ISETP.GE.OR P0, PT, R24, R21, P0 ;  /* 0x000000151800720c */ /* 0x000fe20000706670 */
[----:B------:R-:W-:-:S12]  /*7300*/  @!P1 BRA `(.L_x_13137) ;  /* 0x000000f800209947 */ /* 0x000fd80003800000 */
.L_x_13331:
[----:B------:R-:W-:Y:S05]  /*7310*/  BSYNC B1 ;  /* 0x0000000000017941 */ /* 0x000fea0003800000 */
.L_x_13136:
[----:B------:R-:W-:Y:S01]  /*7320*/  BSSY B1, `(.L_x_13138) ;  /* 0x000005f000017945 */ /* 0x000fe20003800000 */
[----:B------:R-:W-:-:S03]  /*7330*/  LOP3.LUT R21, R4, 0x38, RZ, 0xc0, !PT ;  /* 0x0000003804157812 */ /* 0x000fc600078ec0ff */
[----:B------:R-:W-:Y:S05]  /*7340*/  @P2 BRA `(.L_x_13139) ;  /* 0x0000000400702947 */ /* 0x000fea0003800000 */
[----:B------:R-:W2:Y:S01]  /*7350*/  LDL R6, [R1+0x34] ;  /* 0x0000340001067983 */ /* 0x000ea20000100800 */
[----:B------:R-:W1:Y:S02]  /*7360*/  S2R R5, SR_TID.X ;  /* 0x0000000000057919 */ /* 0x000e640000002100 */
[----:B-1----:R-:W-:-:S05]  /*7370*/  VIADD R5, R5, 0xffffff80 ;  /* 0xffffff8005057836 */ /* 0x002fca0000000000 */
[----:B------:R-:W-:-:S04]  /*7380*/  SHF.R.S32.HI R9, RZ, 0x1f, R5 ;  /* 0x0000001fff097819 */ /* 0x000fc80000011405 */
[----:B------:R-:W-:-:S04]  /*7390*/  LEA.HI R9, R9, R5, RZ, 0x5 ;  /* 0x0000000509097211 */ /* 0x000fc800078f28ff */
[----:B------:R-:W-:Y:S01]  /*73a0*/  SHF.R.S32.HI R9, RZ, 0x5, R9 ;  /* 0x00000005ff097819 */ /* 0x000fe20000011409 */
[----:B------:R-:W-:Y:S02]  /*73b0*/  HADD2.F32 R35, -RZ, R44.H0_H0 ;  /* 0x2000002cff237230 */ /* 0x000fe40000004100 */
[----:B------:R-:W-:Y:S02]  /*73c0*/  HADD2.F32 R33, -RZ, R20.H1_H1 ;  /* 0x30000014ff217230 */ /* 0x000fe40000004100 */
[----:B------:R-:W-:Y:S02]  /*73d0*/  HADD2.F32 R37, -RZ, R44.H1_H1 ;  /* 0x3000002cff257230 */ /* 0x000fe40000004100 */
[----:B------:R-:W-:Y:S02]  /*73e0*/  HADD2.F32 R34, -RZ, R14.H1_H1 ;  /* 0x3000000eff227230 */ /* 0x000fe40000004100 */
[----:B--2---:R-:W-:-:S05]  /*73f0*/  IMAD.SHL.U32 R4, R6, 0x40, RZ ;  /* 0x0000004006047824 */ /* 0x004fca00078e00ff */
[----:B------:R-:W-:-:S04]  /*7400*/  LOP3.LUT R8, R4, 0x1c0, RZ, 0xc0, !PT ;  /* 0x000001c004087812 */ /* 0x000fc800078ec0ff */
[----:B------:R-:W-:Y:S02]  /*7410*/  LOP3.LUT R4, R8, 0x38, R16, 0xf8, !PT ;  /* 0x0000003808047812 */ /* 0x000fe400078ef810 */
[----:B------:R-:W-:-:S04]  /*7420*/  SHF.R.U32.HI R7, RZ, 0x3, R8 ;  /* 0x00000003ff077819 */ /* 0x000fc80000011608 */
[----:B------:R-:W-:Y:S02]  /*7430*/  LOP3.LUT R4, R4, R7, RZ, 0x3c, !PT ;  /* 0x0000000704047212 */ /* 0x000fe400078e3cff */
[----:B------:R-:W-:Y:S02]  /*7440*/  LOP3.LUT R8, R7, R21, R8, 0x1e, !PT ;  /* 0x0000001507087212 */ /* 0x000fe400078e1e08 */
[----:B------:R-:W-:-:S03]  /*7450*/  LEA R5, R9, R4, 0x9 ;  /* 0x0000000409057211 */ /* 0x000fc600078e48ff */
[----:B------:R-:W-:-:S04]  /*7460*/  IMAD R9, R9, 0x200, R8 ;  /* 0x0000020009097824 */ /* 0x000fc800078e0208 */
[--C-:B------:R-:W-:Y:S02]  /*7470*/  IMAD R42, R9, 0x2, R2.reuse ;  /* 0x00000002092a7824 */ /* 0x100fe400078e0202 */
[----:B------:R-:W-:-:S03]  /*7480*/  IMAD R40, R5, 0x2, R2 ;  /* 0x0000000205287824 */ /* 0x000fc600078e0202 */
[----:B------:R-:W1:Y:S04]  /*7490*/  LDS.128 R8, [R42+0xc400] ;  /* 0x00c400002a087984 */ /* 0x000e680000000c00 */
[----:B------:R-:W2:Y:S01]  /*74a0*/  LDS.128 R4, [R40+0xc400] ;  /* 0x00c4000028047984 */ /* 0x000ea20000000c00 */
[----:B-1----:R-:W-:Y:S02]  /*74b0*/  HADD2.F32 R28, -RZ, R8.H0_H0 ;  /* 0x20000008ff1c7230 */ /* 0x002fe40000004100 */
[----:B--2---:R-:W-:-:S03]  /*74c0*/  HADD2.F32 R24, -RZ, R4.H0_H0 ;  /* 0x20000004ff187230 */ /* 0x004fc60000004100 */
[C---:B------:R-:W-:Y:S01]  /*74d0*/  FMUL.FTZ R39, R28.reuse, R35 ;  /* 0x000000231c277220 */ /* 0x040fe20000410000 */
[----:B------:R-:W-:Y:S02]  /*74e0*/  HADD2.F32 R8, -RZ, R8.H1_H1 ;  /* 0x30000008ff087230 */ /* 0x000fe40000004100 */
[-C--:B------:R-:W-:Y:S01]  /*74f0*/  FMUL.FTZ R41, R28, R33.reuse ;  /* 0x000000211c297220 */ /* 0x080fe20000410000 */
[C---:B------:R-:W-:Y:S01]  /*7500*/  FFMA.FTZ R39, R24.reuse, R33, -R39 ;  /* 0x0000002118277223 */ /* 0x040fe20000010827 */
[----:B------:R-:W-:Y:S02]  /*7510*/  HADD2.F32 R33, -RZ, R15.H1_H1 ;  /* 0x3000000fff217230 */ /* 0x000fe40000004100 */
[----:B------:R-:W-:Y:S01]  /*7520*/  FFMA.FTZ R41, R24, R35, R41 ;  /* 0x0000002318297223 */ /* 0x000fe20000010029 */
[----:B------:R-:W-:Y:S02]  /*7530*/  HADD2.F32 R4, -RZ, R4.H1_H1 ;  /* 0x30000004ff047230 */ /* 0x000fe40000004100 */
[----:B------:R-:W-:Y:S01]  /*7540*/  FMUL.FTZ R43, R8, R37 ;  /* 0x00000025082b7220 */ /* 0x000fe20000410000 */
[----:B------:R-:W-:-:S02]  /*7550*/  HADD2.F32 R30, -RZ, R9.H0_H0 ;  /* 0x20000009ff1e7230 */ /* 0x000fc40000004100 */
[----:B------:R-:W-:Y:S02]  /*7560*/  HADD2.F32 R28, -RZ, R20.H0_H0 ;  /* 0x20000014ff1c7230 */ /* 0x000fe40000004100 */
[----:B------:R-:W-:Y:S02]  /*7570*/  HADD2.F32 R24, -RZ, R15.H0_H0 ;  /* 0x2000000fff187230 */ /* 0x000fe40000004100 */
[-C--:B------:R-:W-:Y:S01]  /*7580*/  FMUL.FTZ R35, R8, R33.reuse ;  /* 0x0000002108237220 */ /* 0x080fe20000410000 */
[----:B0-----:R-:W-:Y:S02]  /*7590*/  HADD2.F32 R25, -RZ, R5.H0_H0 ;  /* 0x20000005ff197230 */ /* 0x001fe40000004100 */
[----:B------:R-:W-:Y:S01]  /*75a0*/  FFMA.FTZ R36, R4, R33, -R43 ;  /* 0x0000002104247223 */ /* 0x000fe2000001082b */
[C---:B------:R-:W-:Y:S01]  /*75b0*/  FMUL.FTZ R8, R30.reuse, R28 ;  /* 0x0000001c1e087220 */ /* 0x040fe20000410000 */
[----:B------:R-:W-:Y:S01]  /*75c0*/  FMUL.FTZ R43, R30, R24 ;  /* 0x000000181e2b7220 */ /* 0x000fe20000410000 */
[----:B------:R-:W-:Y:S01]  /*75d0*/  FFMA.FTZ R30, R4, R37, R35 ;  /* 0x00000025041e7223 */ /* 0x000fe20000010023 */
[----:B------:R-:W-:-:S02]  /*75e0*/  HADD2.F32 R9, -RZ, R9.H1_H1 ;  /* 0x30000009ff097230 */ /* 0x000fc40000004100 */
[----:B------:R-:W-:Y:S02]  /*75f0*/  HADD2.F32 R4, -RZ, R13.H1_H1 ;  /* 0x3000000dff047230 */ /* 0x000fe40000004100 */
[C---:B------:R-:W-:Y:S01]  /*7600*/  FFMA.FTZ R33, R25.reuse, R24, -R8 ;  /* 0x0000001819217223 */ /* 0x040fe20000010808 */
[----:B------:R-:W-:Y:S02]  /*7610*/  HADD2.F32 R31, -RZ, R10.H0_H0 ;  /* 0x2000000aff1f7230 */ /* 0x000fe40000004100 */
[----:B------:R-:W-:Y:S01]  /*7620*/  FFMA.FTZ R43, R25, R28, R43 ;  /* 0x0000001c192b7223 */ /* 0x000fe2000001002b */
[----:B------:R-:W-:Y:S02]  /*7630*/  HADD2.F32 R24, -RZ, R14.H0_H0 ;  /* 0x2000000eff187230 */ /* 0x000fe40000004100 */
[C---:B------:R-:W-:Y:S01]  /*7640*/  FMUL.FTZ R28, R9.reuse, R34 ;  /* 0x00000022091c7220 */ /* 0x040fe20000410000 */
[----:B------:R-:W-:Y:S02]  /*7650*/  HADD2.F32 R5, -RZ, R5.H1_H1 ;  /* 0x30000005ff057230 */ /* 0x000fe40000004100 */
[----:B------:R-:W-:Y:S01]  /*7660*/  FMUL.FTZ R38, R9, R4 ;  /* 0x0000000409267220 */ /* 0x000fe20000410000 */
[----:B------:R-:W-:-:S02]  /*7670*/  HADD2.F32 R8, -RZ, R12.H1_H1 ;  /* 0x3000000cff087230 */ /* 0x000fc40000004100 */
[----:B------:R-:W-:Y:S02]  /*7680*/  HADD2.F32 R10, -RZ, R10.H1_H1 ;  /* 0x3000000aff0a7230 */ /* 0x000fe40000004100 */
[----:B------:R-:W-:Y:S02]  /*7690*/  HADD2.F32 R25, -RZ, R13.H0_H0 ;  /* 0x2000000dff197230 */ /* 0x000fe40000004100 */
[----:B------:R-:W-:Y:S01]  /*76a0*/  FMUL.FTZ R35, R31, R24 ;  /* 0x000000181f237220 */ /* 0x000fe20000410000 */
[--C-:B------:R-:W-:Y:S02]  /*76b0*/  HADD2.F32 R26, -RZ, R6.reuse.H0_H0 ;  /* 0x20000006ff1a7230 */ /* 0x100fe40000004100 */
[----:B------:R-:W-:Y:S01]  /*76c0*/  FFMA.FTZ R28, R5, R4, -R28 ;  /* 0x00000004051c7223 */ /* 0x000fe2000001081c */
[----:B------:R-:W-:Y:S02]  /*76d0*/  HADD2.F32 R6, -RZ, R6.H1_H1 ;  /* 0x30000006ff067230 */ /* 0x000fe40000004100 */
[----:B------:R-:W-:Y:S01]  /*76e0*/  FMUL.FTZ R31, R31, R8 ;  /* 0x000000081f1f7220 */ /* 0x000fe20000410000 */
[----:B------:R-:W-:-:S02]  /*76f0*/  HADD2.F32 R9, -RZ, R12.H0_H0 ;  /* 0x2000000cff097230 */ /* 0x000fc40000004100 */
[----:B------:R-:W-:Y:S01]  /*7700*/  FFMA.FTZ R38, R5, R34, R38 ;  /* 0x0000002205267223 */ /* 0x000fe20000010026 */
[----:B------:R-:W-:Y:S01]  /*7710*/  FMUL.FTZ R5, R10, R25 ;  /* 0x000000190a057220 */ /* 0x000fe20000410000 */
[----:B------:R-:W-:Y:S01]  /*7720*/  FFMA.FTZ R31, R26, R24, R31 ;  /* 0x000000181a1f7223 */ /* 0x000fe2000001001f */
[--C-:B------:R-:W-:Y:S02]  /*7730*/  HADD2.F32 R32, -RZ, R11.reuse.H0_H0 ;  /* 0x2000000bff207230 */ /* 0x100fe40000004100 */
[-C--:B------:R-:W-:Y:S01]  /*7740*/  FMUL.FTZ R37, R10, R9.reuse ;  /* 0x000000090a257220 */ /* 0x080fe20000410000 */
[----:B------:R-:W-:Y:S01]  /*7750*/  FFMA.FTZ R24, R6, R9, -R5 ;  /* 0x0000000906187223 */ /* 0x000fe20000010805 */
[----:B------:R-:W-:Y:S02]  /*7760*/  HADD2.F32 R11, -RZ, R11.H1_H1 ;  /* 0x3000000bff0b7230 */ /* 0x000fe40000004100 */
[----:B------:R-:W-:Y:S01]  /*7770*/  FFMA.FTZ R35, R26, R8, -R35 ;  /* 0x000000081a237223 */ /* 0x000fe20000010823 */
[----:B------:R-:W-:-:S02]  /*7780*/  HADD2.F32 R5, -RZ, R3.H0_H0 ;  /* 0x20000003ff057230 */ /* 0x000fc40000004100 */
[----:B------:R-:W-:Y:S02]  /*7790*/  HADD2.F32 R10, -RZ, R3.H1_H1 ;  /* 0x30000003ff0a7230 */ /* 0x000fe40000004100 */
[--C-:B------:R-:W-:Y:S02]  /*77a0*/  HADD2.F32 R4, -RZ, R0.reuse.H1_H1 ;  /* 0x30000000ff047230 */ /* 0x100fe40000004100 */
[----:B------:R-:W-:Y:S02]  /*77b0*/  HADD2.F32 R8, -RZ, R0.H0_H0 ;  /* 0x20000000ff087230 */ /* 0x000fe40000004100 */
[----:B------:R-:W-:Y:S01]  /*77c0*/  FFMA.FTZ R26, R6, R25, R37 ;  /* 0x00000019061a7223 */ /* 0x000fe20000010025 */
[--C-:B------:R-:W-:Y:S02]  /*77d0*/  HADD2.F32 R27, -RZ, R7.reuse.H0_H0 ;  /* 0x20000007ff1b7230 */ /* 0x100fe40000004100 */
[----:B------:R-:W-:Y:S01]  /*77e0*/  FMUL.FTZ R6, R32, R5 ;  /* 0x0000000520067220 */ /* 0x000fe20000410000 */
[----:B------:R-:W-:-:S02]  /*77f0*/  HADD2.F32 R7, -RZ, R7.H1_H1 ;  /* 0x30000007ff077230 */ /* 0x000fc40000004100 */
[C---:B------:R-:W-:Y:S01]  /*7800*/  FMUL.FTZ R34, R11.reuse, R10 ;  /* 0x0000000a0b227220 */ /* 0x040fe20000410000 */
[----:B------:R-:W-:Y:S01]  /*7810*/  FMUL.FTZ R32, R32, R4 ;  /* 0x0000000420207220 */ /* 0x000fe20000410000 */
[----:B------:R-:W-:Y:S01]  /*7820*/  FMUL.FTZ R9, R11, R8 ;  /* 0x000000080b097220 */ /* 0x000fe20000410000 */
[----:B------:R-:W-:Y:S01]  /*7830*/  FFMA.FTZ R11, R27, R4, -R6 ;  /* 0x000000041b0b7223 */ /* 0x000fe20000010806 */
        /* <DEDUP_REMOVED lines=11> */
[----:B------:R1:W-:Y:S04]  /*78f0*/  STS.128 [R40+0xc400], R4 ;  /* 0x00c4000428007388 */ /* 0x0003e80000000c00 */
[----:B------:R1:W-:Y:S02]  /*7900*/  STS.128 [R42+0xc400], R8 ;  /* 0x00c400082a007388 */ /* 0x0003e40000000c00 */
.L_x_13139:
[----:B------:R-:W-:Y:S05]  /*7910*/  BSYNC B1 ;  /* 0x0000000000017941 */ /* 0x000fea0003800000 */
.L_x_13138:
[----:B------:R-:W-:Y:S05]  /*7920*/  @P0 BRA `(.L_x_13130) ;  /* 0x0000000400600947 */ /* 0x000fea0003800000 */
[----:B-1----:R-:W2:Y:S01]  /*7930*/  LDL R8, [R1+0x44] ;  /* 0x0000440001087983 */ /* 0x002ea20000100800 */
[C---:B------:R-:W-:Y:S01]  /*7940*/  VIADD R4, R18.reuse, 0x60 ;  /* 0x0000006012047836 */ /* 0x040fe20000000000 */
[----:B------:R-:W-:Y:S02]  /*7950*/  IADD3 R5, R18, 0x60, RZ ;  /* 0x0000006012057810 */ /* 0x000fe40007ffe0ff */
[----:B------:R-:W3:Y:S01]  /*7960*/  LDL R40, [R1+0x68] ;  /* 0x0000680001287983 */ /* 0x000ee20000100800 */
[----:B------:R-:W-:Y:S02]  /*7970*/  IMAD.SHL.U32 R4, R4, 0x40, RZ ;  /* 0x0000004004047824 */ /* 0x000fe400078e00ff */
[----:B------:R-:W-:-:S03]  /*7980*/  IMAD.SHL.U32 R5, R5, 0x40, RZ ;  /* 0x0000004005057824 */ /* 0x000fc600078e00ff */
[----:B------:R-:W-:Y:S02]  /*7990*/  LOP3.LUT R4, R4, 0x1c0, RZ, 0xc0, !PT ;  /* 0x000001c004047812 */ /* 0x000fe400078ec0ff */
[----:B------:R-:W-:Y:S02]  /*79a0*/  LOP3.LUT R5, R5, 0x1c0, RZ, 0xc0, !PT ;  /* 0x000001c005057812 */ /* 0x000fe400078ec0ff */
[----:B------:R-:W-:-:S04]  /*79b0*/  SHF.R.U32.HI R4, RZ, 0x3, R4 ;  /* 0x00000003ff047819 */ /* 0x000fc80000011604 */
[----:B------:R-:W-:Y:S01]  /*79c0*/  LOP3.LUT R21, R4, R21, R5, 0x1e, !PT ;  /* 0x0000001504157212 */ /* 0x000fe200078e1e05 */
[----:B------:R-:W-:Y:S02]  /*79d0*/  HADD2.F32 R34, -RZ, R20.H1_H1 ;  /* 0x30000014ff227230 */ /* 0x000fe40000004100 */
[--C-:B------:R-:W-:Y:S02]  /*79e0*/  HADD2.F32 R36, -RZ, R44.reuse.H0_H0 ;  /* 0x2000002cff247230 */ /* 0x100fe40000004100 */
[----:B------:R-:W-:Y:S02]  /*79f0*/  HADD2.F32 R38, -RZ, R44.H1_H1 ;  /* 0x3000002cff267230 */ /* 0x000fe40000004100 */
[----:B------:R-:W-:Y:S02]  /*7a00*/  HADD2.F32 R39, -RZ, R15.H0_H0 ;  /* 0x2000000fff277230 */ /* 0x000fe40000004100 */
[----:B------:R-:W-:Y:S02]  /*7a10*/  HADD2.F32 R41, -RZ, R20.H0_H0 ;  /* 0x20000014ff297230 */ /* 0x000fe40000004100 */
[----:B--2---:R-:W-:-:S04]  /*7a20*/  IMAD.IADD R21, R8, 0x1, R21 ;  /* 0x0000000108157824 */ /* 0x004fc800078e0215 */
[----:B------:R-:W-:Y:S01]  /*7a30*/  IMAD R21, R21, 0x2, R2 ;  /* 0x0000000215157824 */ /* 0x000fe200078e0202 */
[----:B---3--:R-:W-:Y:S04]  /*7a40*/  LDS.128 R4, [R40+0xc400] ;  /* 0x00c4000028047984 */ /* 0x008fe80000000c00 */
[----:B------:R-:W1:Y:S02]  /*7a50*/  LDS.128 R8, [R21+0xc400] ;  /* 0x00c4000015087984 */ /* 0x000e640000000c00 */
[--C-:B-1----:R-:W-:Y:S02]  /*7a60*/  HADD2.F32 R28, -RZ, R8.reuse.H0_H0 ;  /* 0x20000008ff1c7230 */ /* 0x102fe40000004100 */
[----:B------:R-:W-:Y:S02]  /*7a70*/  HADD2.F32 R8, -RZ, R8.H1_H1 ;  /* 0x30000008ff087230 */ /* 0x000fe40000004100 */
[----:B------:R-:W-:-:S02]  /*7a80*/  HADD2.F32 R24, -RZ, R4.H0_H0 ;  /* 0x20000004ff187230 */ /* 0x000fc40000004100 */
[-C--:B------:R-:W-:Y:S01]  /*7a90*/  FMUL.FTZ R33, R36, R28.reuse ;  /* 0x0000001c24217220 */ /* 0x080fe20000410000 */
[----:B------:R-:W-:Y:S01]  /*7aa0*/  FMUL.FTZ R35, R34, R28 ;  /* 0x0000001c22237220 */ /* 0x000fe20000410000 */
[----:B------:R-:W-:Y:S02]  /*7ab0*/  HADD2.F32 R28, -RZ, R15.H1_H1 ;  /* 0x3000000fff1c7230 */ /* 0x000fe40000004100 */
[-C--:B------:R-:W-:Y:S01]  /*7ac0*/  FMUL.FTZ R37, R38, R8.reuse ;  /* 0x0000000826257220 */ /* 0x080fe20000410000 */
[----:B------:R-:W-:Y:S02]  /*7ad0*/  HADD2.F32 R4, -RZ, R4.H1_H1 ;  /* 0x30000004ff047230 */ /* 0x000fe40000004100 */
[--C-:B------:R-:W-:Y:S02]  /*7ae0*/  HADD2.F32 R30, -RZ, R9.reuse.H0_H0 ;  /* 0x20000009ff1e7230 */ /* 0x100fe40000004100 */
[----:B------:R-:W-:Y:S01]  /*7af0*/  FMUL.FTZ R15, R28, R8 ;  /* 0x000000081c0f7220 */ /* 0x000fe20000410000 */
[----:B------:R-:W-:-:S02]  /*7b00*/  HADD2.F32 R9, -RZ, R9.H1_H1 ;  /* 0x30000009ff097230 */ /* 0x000fc40000004100 */
[-C--:B------:R-:W-:Y:S01]  /*7b10*/  FFMA.FTZ R8, R28, R4.reuse, -R37 ;  /* 0x000000041c087223 */ /* 0x080fe20000010825 */
[--C-:B------:R-:W-:Y:S02]  /*7b20*/  HADD2.F32 R37, -RZ, R14.reuse.H1_H1 ;  /* 0x3000000eff257230 */ /* 0x100fe40000004100 */
[----:B------:R-:W-:Y:S01]  /*7b30*/  FFMA.FTZ R20, R38, R4, R15 ;  /* 0x0000000426147223 */ /* 0x000fe2000001000f */
[----:B0-----:R-:W-:Y:S02]  /*7b40*/  HADD2.F32 R25, -RZ, R5.H0_H0 ;  /* 0x20000005ff197230 */ /* 0x001fe40000004100 */
[----:B------:R-:W-:Y:S02]  /*7b50*/  HADD2.F32 R15, -RZ, R13.H1_H1 ;  /* 0x3000000dff0f7230 */ /* 0x000fe40000004100 */
[----:B------:R-:W-:Y:S01]  /*7b60*/  FMUL.FTZ R4, R37, R9 ;  /* 0x0000000925047220 */ /* 0x000fe20000410000 */
[----:B------:R-:W-:Y:S02]  /*7b70*/  HADD2.F32 R5, -RZ, R5.H1_H1 ;  /* 0x30000005ff057230 */ /* 0x000fe40000004100 */
[----:B------:R-:W-:Y:S01]  /*7b80*/  FFMA.FTZ R33, R34, R24, -R33 ;  /* 0x0000001822217223 */ /* 0x000fe20000010821 */
[----:B------:R-:W-:-:S02]  /*7b90*/  HADD2.F32 R34, -RZ, R14.H0_H0 ;  /* 0x2000000eff227230 */ /* 0x000fc40000004100 */
[C---:B------:R-:W-:Y:S01]  /*7ba0*/  FMUL.FTZ R14, R15.reuse, R9 ;  /* 0x000000090f0e7220 */ /* 0x040fe20000410000 */
[--C-:B------:R-:W-:Y:S02]  /*7bb0*/  HADD2.F32 R31, -RZ, R10.reuse.H0_H0 ;  /* 0x2000000aff1f7230 */ /* 0x100fe40000004100 */
[----:B------:R-:W-:Y:S01]  /*7bc0*/  FFMA.FTZ R9, R15, R5, -R4 ;  /* 0x000000050f097223 */ /* 0x000fe20000010804 */
[----:B------:R-:W-:Y:S02]  /*7bd0*/  HADD2.F32 R10, -RZ, R10.H1_H1 ;  /* 0x3000000aff0a7230 */ /* 0x000fe40000004100 */
[----:B------:R-:W-:Y:S01]  /*7be0*/  FFMA.FTZ R35, R36, R24, R35 ;  /* 0x0000001824237223 */ /* 0x000fe20000010023 */
[----:B------:R-:W-:Y:S02]  /*7bf0*/  HADD2.F32 R4, -RZ, R13.H0_H0 ;  /* 0x2000000dff047230 */ /* 0x000fe40000004100 */
[----:B------:R-:W-:Y:S01]  /*7c00*/  FMUL.FTZ R24, R41, R30 ;  /* 0x0000001e29187220 */ /* 0x000fe20000410000 */
[----:B------:R-:W-:-:S02]  /*7c10*/  HADD2.F32 R28, -RZ, R12.H1_H1 ;  /* 0x3000000cff1c7230 */ /* 0x000fc40000004100 */
[----:B------:R-:W-:Y:S01]  /*7c20*/  FMUL.FTZ R30, R39, R30 ;  /* 0x0000001e271e7220 */ /* 0x000fe20000410000 */
[----:B------:R-:W-:Y:S02]  /*7c30*/  HADD2.F32 R26, -RZ, R6.H0_H0 ;  /* 0x20000006ff1a7230 */ /* 0x000fe40000004100 */
[----:B------:R-:W-:Y:S01]  /*7c40*/  FFMA.FTZ R13, R37, R5, R14 ;  /* 0x00000005250d7223 */ /* 0x000fe2000001000e */
[----:B------:R-:W-:Y:S02]  /*7c50*/  HADD2.F32 R12, -RZ, R12.H0_H0 ;  /* 0x2000000cff0c7230 */ /* 0x000fe40000004100 */
[----:B------:R-:W-:Y:S01]  /*7c60*/  FMUL.FTZ R5, R4, R10 ;  /* 0x0000000a04057220 */ /* 0x000fe20000410000 */
[----:B------:R-:W-:Y:S02]  /*7c70*/  HADD2.F32 R6, -RZ, R6.H1_H1 ;  /* 0x30000006ff067230 */ /* 0x000fe40000004100 */
[-C--:B------:R-:W-:Y:S01]  /*7c80*/  FFMA.FTZ R24, R39, R25.reuse, -R24 ;  /* 0x0000001927187223 */ /* 0x080fe20000010818 */
[----:B------:R-:W-:Y:S01]  /*7c90*/  FFMA.FTZ R30, R41, R25, R30 ;  /* 0x00000019291e7223 */ /* 0x000fe2000001001e */
[----:B------:R-:W-:-:S02]  /*7ca0*/  HADD2.F32 R32, -RZ, R11.H0_H0 ;  /* 0x2000000bff207230 */ /* 0x000fc40000004100 */
[C---:B------:R-:W-:Y:S01]  /*7cb0*/  FMUL.FTZ R25, R12.reuse, R10 ;  /* 0x0000000a0c197220 */ /* 0x040fe20000410000 */
[----:B------:R-:W-:Y:S02]  /*7cc0*/  HADD2.F32 R11, -RZ, R11.H1_H1 ;  /* 0x3000000bff0b7230 */ /* 0x000fe40000004100 */
[----:B------:R-:W-:Y:S01]  /*7cd0*/  FFMA.FTZ R10, R12, R6, -R5 ;  /* 0x000000060c0a7223 */ /* 0x000fe20000010805 */
[--C-:B------:R-:W-:Y:S02]  /*7ce0*/  HADD2.F32 R39, -RZ, R3.reuse.H0_H0 ;  /* 0x20000003ff277230 */ /* 0x100fe40000004100 */
[----:B------:R-:W-:Y:S02]  /*7cf0*/  HADD2.F32 R41, -RZ, R3.H1_H1 ;  /* 0x30000003ff297230 */ /* 0x000fe40000004100 */
[--C-:B------:R-:W-:Y:S02]  /*7d00*/  HADD2.F32 R5, -RZ, R0.reuse.H1_H1 ;  /* 0x30000000ff057230 */ /* 0x100fe40000004100 */
[----:B------:R-:W-:-:S02]  /*7d10*/  HADD2.F32 R37, -RZ, R0.H0_H0 ;  /* 0x20000000ff257230 */ /* 0x000fc40000004100 */
[----:B------:R-:W-:Y:S01]  /*7d20*/  FFMA.FTZ R0, R4, R6, R25 ;  /* 0x0000000604007223 */ /* 0x000fe20000010019 */
[--C-:B------:R-:W-:Y:S02]  /*7d30*/  HADD2.F32 R27, -RZ, R7.reuse.H0_H0 ;  /* 0x20000007ff1b7230 */ /* 0x100fe40000004100 */
[----:B------:R-:W-:Y:S01]  /*7d40*/  FMUL.FTZ R15, R34, R31 ;  /* 0x0000001f220f7220 */ /* 0x000fe20000410000 */
[----:B------:R-:W-:Y:S02]  /*7d50*/  HADD2.F32 R7, -RZ, R7.H1_H1 ;  /* 0x30000007ff077230 */ /* 0x000fe40000004100 */
[-C--:B------:R-:W-:Y:S01]  /*7d60*/  FMUL.FTZ R4, R39, R32.reuse ;  /* 0x0000002027047220 */ /* 0x080fe20000410000 */
[----:B------:R-:W-:Y:S01]  /*7d70*/  FMUL.FTZ R6, R41, R11 ;  /* 0x0000000b29067220 */ /* 0x000fe20000410000 */
[C---:B------:R-:W-:Y:S01]  /*7d80*/  FMUL.FTZ R31, R28.reuse, R31 ;  /* 0x0000001f1c1f7220 */ /* 0x040fe20000410000 */
[----:B------:R-:W-:Y:S01]  /*7d90*/  FMUL.FTZ R32, R5, R32 ;  /* 0x0000002005207220 */ /* 0x000fe20000410000 */
[----:B------:R-:W-:Y:S01]  /*7da0*/  FMUL.FTZ R14, R37, R11 ;  /* 0x0000000b250e7220 */ /* 0x000fe20000410000 */
[-C--:B------:R-:W-:Y:S01]  /*7db0*/  FFMA.FTZ R15, R28, R26.reuse, -R15 ;  /* 0x0000001a1c0f7223 */ /* 0x080fe2000001080f */
[----:B------:R-:W-:Y:S01]  /*7dc0*/  FFMA.FTZ R3, R5, R27, -R4 ;  /* 0x0000001b05037223 */ /* 0x000fe20000010804 */
[----:B------:R-:W-:Y:S01]  /*7dd0*/  FFMA.FTZ R12, R37, R7, -R6 ;  /* 0x00000007250c7223 */ /* 0x000fe20000010806 */
[----:B------:R-:W-:Y:S01]  /*7de0*/  FFMA.FTZ R31, R34, R26, R31 ;  /* 0x0000001a221f7223 */ /* 0x000fe2000001001f */
        /* <DEDUP_REMOVED lines=10> */
[----:B------:R2:W-:Y:S04]  /*7e90*/  STS.128 [R40+0xc400], R4 ;  /* 0x00c4000428007388 */ /* 0x0005e80000000c00 */
[----:B------:R2:W-:Y:S02]  /*7ea0*/  STS.128 [R21+0xc400], R8 ;  /* 0x00c4000815007388 */ /* 0x0005e40000000c00 */
.L_x_13130:
[----:B------:R-:W-:Y:S05]  /*7eb0*/  BSYNC B0 ;  /* 0x0000000000007941 */ /* 0x000fea0003800000 */
.L_x_13119:
[----:B------:R-:W-:Y:S01]  /*7ec0*/  @!PT LDS RZ, [RZ] ;  /* 0x00000000fffff984 */ /* 0x000fe20000000800 */
[----:B------:R-:W-:Y:S01]  /*7ed0*/  @!PT LDS RZ, [RZ] ;  /* 0x00000000fffff984 */ /* 0x000fe20000000800 */
[----:B------:R-:W-:Y:S01]  /*7ee0*/  @!PT LDS RZ, [RZ] ;  /* 0x00000000fffff984 */ /* 0x000fe20000000800 */
[----:B------:R-:W-:Y:S01]  /*7ef0*/  @!PT LDS RZ, [RZ] ;  /* 0x00000000fffff984 */ /* 0x000fe20000000800 */
[----:B------:R3:W-:Y:S06]  /*7f00*/  MEMBAR.ALL.CTA ;  /* 0x0000000000007992 */ /* 0x0007ec0000008000 */
[----:B---3--:R-:W3:Y:S01]  /*7f10*/  FENCE.VIEW.ASYNC.S ;  /* 0x00000000000073c6 */ /* 0x008ee20000000000 */
[----:B------:R-:W-:Y:S05]  /*7f20*/  WARPSYNC.ALL ;  /* 0x0000000000007948 */ /* 0x000fea0003800000 */
[----:B---3--:R-:W-:Y:S06]  /*7f30*/  BAR.SYNC.DEFER_BLOCKING 0xd, 0x180 ;  /* 0x0346000000007b1d */ /* 0x008fec0000010000 */
.L_x_13116:
[----:B------:R-:W-:-:S13]  /*7f40*/  ISETP.NE.AND P0, PT, R155, 0x3, PT ;  /* 0x000000039b00780c */ /* 0x000fda0003f05270 */
[----:B------:R-:W-:Y:S05]  /*7f50*/  @!P0 BRA `(.L_x_13140) ;  /* 0x0000000000048947 */ /* 0x000fea0003800000 */
[----:B------:R-:W-:Y:S01]  /*7f60*/  BPT.TRAP 0x1 ;  /* 0x000000040000795c */ /* 0x000fe20000300000 */
.L_x_13140:
[----:B012---:R-:W-:Y:S01]  /*7f70*/  IMAD R4, R152, 0x8, R2 ;  /* 0x0000000898047824 */ /* 0x007fe200078e0202 */
[----:B------:R-:W-:-:S04]  /*7f80*/  SHF.L.U32 R5, R156, 0x1f, RZ ;  /* 0x0000001f9c057819 */ /* 0x000fc800000006ff */
[----:B------:R0:W1:Y:S01]  /*7f90*/  SYNCS.PHASECHK.TRANS64.TRYWAIT P1, [R4+URZ+0x30830], R5 ;  /* 0x03083005040075a7 */ /* 0x000062000802017f */
[----:B------:R-:W-:Y:S05]  /*7fa0*/  @!P0 BRA `(.L_x_13141) ;  /* 0x0000000000048947 */ /* 0x000fea0003800000 */
[----:B------:R-:W-:Y:S01]  /*7fb0*/  BPT.TRAP 0x1 ;  /* 0x000000040000795c */ /* 0x000fe20000300000 */
.L_x_13141:
[----:B------:R-:W-:Y:S01]  /*7fc0*/  VIADD R0, R2, 0x12400 ;  /* 0x0001240002007836 */ /* 0x000fe20000000000 */
[----:B------:R-:W-:-:S04]  /*7fd0*/  LEA R3, R29, R2, 0xd ;  /* 0x000000021d037211 */ /* 0x000fc800078e68ff */
[----:B------:R-:W-:Y:S01]  /*7fe0*/  SHF.R.U32.HI R0, RZ, 0x4, R0 ;  /* 0x00000004ff007819 */ /* 0x000fe20000011600 */
[----:B------:R2:W-:Y:S03]  /*7ff0*/  STL [R1+0x38], R3 ;  /* 0x0000380301007387 */ /* 0x0005e60000100800 */
[----:B------:R-:W-:-:S04]  /*8000*/  LOP3.LUT R0, R0, 0x3fff, RZ, 0xc0, !PT ;  /* 0x00003fff00007812 */ /* 0x000fc800078ec0ff */
[----:B------:R-:W-:Y:S01]  /*8010*/  LOP3.LUT R0, R0, 0x10000, RZ, 0xfc, !PT ;  /* 0x0001000000007812 */ /* 0x000fe200078efcff */
[----:B--2---:R-:W-:-:S04]  /*8020*/  VIADD R3, R3, 0xc400 ;  /* 0x0000c40003037836 */ /* 0x004fc80000000000 */
[----:B------:R2:W-:Y:S01]  /*8030*/  STL [R1+0x40], R0 ;  /* 0x0000400001007387 */ /* 0x0005e20000100800 */
[----:B------:R-:W-:-:S04]  /*8040*/  SHF.R.U32.HI R3, RZ, 0x4, R3 ;  /* 0x00000004ff037819 */ /* 0x000fc80000011603 */
[----:B------:R-:W-:Y:S01]  /*8050*/  LOP3.LUT R3, R3, 0x3fff, RZ, 0xc0, !PT ;  /* 0x00003fff03037812 */ /* 0x000fe200078ec0ff */
[----:B-1----:R-:W-:Y:S06]  /*8060*/  @P1 BRA `(.L_x_13142) ;  /* 0x0000000000081947 */ /* 0x002fec0003800000 */
[----:B------:R-:W1:Y:S02]  /*8070*/  SYNCS.PHASECHK.TRANS64.TRYWAIT P1, [R4+URZ+0x30830], R5 ;  /* 0x03083005040075a7 */ /* 0x000e64000802017f */
[----:B-1----:R-:W-:Y:S05]  /*8080*/  @!P1 BRA `(.L_x_13143) ;  /* 0x000000e800d49947 */ /* 0x002fea0003800000 */
.L_x_13142:
[----:B------:R-:W3:Y:S01]  /*8090*/  LDL R6, [R1+0x40] ;  /* 0x0000400001067983 */ /* 0x000ee20000100800 */
[----:B------:R-:W-:Y:S01]  /*80a0*/  IMAD.MOV.U32 R7, RZ, RZ, 0x40000040 ;  /* 0x40000040ff077424 */ /* 0x000fe200078e00ff */
[----:B------:R-:W-:Y:S01]  /*80b0*/  LOP3.LUT R12, R3, 0x10000, RZ, 0xfc, !PT ;  /* 0x00010000030c7812 */ /* 0x000fe200078efcff */
[----:B------:R-:W-:Y:S01]  /*80c0*/  IMAD.MOV.U32 R13, RZ, RZ, 0x40000040 ;  /* 0x40000040ff0d7424 */ /* 0x000fe200078e00ff */
[----:B------:R-:W-:Y:S05]  /*80d0*/  WARPSYNC.ALL ;  /* 0x0000000000007948 */ /* 0x000fea0003800000 */
[----:B------:R-:W-:Y:S01]  /*80e0*/  R2UR UR7, R7 ;  /* 0x00000000070772ca */ /* 0x000fe200000e0000 */
[----:B------:R-:W0:Y:S01]  /*80f0*/  LDL R11, [R1+0x70] ;  /* 0x00007000010b7983 */ /* 0x000e220000100800 */
[----:B------:R-:W-:-:S02]  /*8100*/  R2UR UR4, R12 ;  /* 0x000000000c0472ca */ /* 0x000fc400000e0000 */
[----:B------:R-:W-:Y:S01]  /*8110*/  R2UR UR5, R13 ;  /* 0x000000000d0572ca */ /* 0x000fe200000e0000 */
[----:B-----5:R-:W-:Y:S01]  /*8120*/  WARPGROUP.ARRIVE ;  /* 0x00000000000079c5 */ /* 0x020fe20000000000 */
[----:B------:R-:W-:Y:S01]  /*8130*/  IMAD.MOV.U32 R9, RZ, RZ, 0x40000040 ;  /* 0x40000040ff097424 */ /* 0x000fe200078e00ff */
[C---:B------:R-:W-:Y:S01]  /*8140*/  IADD3 R20, R12.reuse, 0x2, RZ ;  /* 0x000000020c147810 */ /* 0x040fe20007ffe0ff */
[----:B------:R-:W-:Y:S01]  /*8150*/  IMAD.MOV.U32 R21, RZ, RZ, 0x40000040 ;  /* 0x40000040ff157424 */ /* 0x000fe200078e00ff */
[----:B--2---:R-:W2:Y:S01]  /*8160*/  LDL R0, [R1+0x64] ;  /* 0x0000640001007983 */ /* 0x004ea20000100800 */
[----:B------:R-:W-:Y:S01]  /*8170*/  VIADD R14, R12, 0x4 ;  /* 0x000000040c0e7836 */ /* 0x000fe20000000000 */
[----:B------:R-:W-:Y:S01]  /*8180*/  P2R R10, PR, RZ, 0x1 ;  /* 0x00000001ff0a7803 */ /* 0x000fe20000000000 */
[----:B------:R-:W-:Y:S01]  /*8190*/  IMAD.MOV.U32 R15, RZ, RZ, 0x40000040 ;  /* 0x40000040ff0f7424 */ /* 0x000fe200078e00ff */
[----:B------:R-:W-:Y:S01]  /*81a0*/  STL.64 [R1+0x10], R12 ;  /* 0x0000100c01007387 */ /* 0x000fe20000100a00 */
[----:B------:R-:W-:-:S03]  /*81b0*/  IMAD.MOV.U32 R7, RZ, RZ, 0x40000040 ;  /* 0x40000040ff077424 */ /* 0x000fc600078e00ff */
[----:B------:R-:W-:Y:S04]  /*81c0*/  STL.64 [R1+0x28], R20 ;  /* 0x0000281401007387 */ /* 0x000fe80000100a00 */
[----:B------:R-:W-:Y:S01]  /*81d0*/  STL.64 [R1+0x20], R14 ;  /* 0x0000200e01007387 */ /* 0x000fe20000100a00 */
[----:B------:R-:W4:Y:S02]  /*81e0*/  S2R R131, SR_TID.X ;  /* 0x0000000000837919 */ /* 0x000f240000002100 */
[----:B----4-:R-:W-:Y:S01]  /*81f0*/  LOP3.LUT R131, R131, 0x7f, RZ, 0xc0, !PT ;  /* 0x0000007f83837812 */ /* 0x010fe200078ec0ff */
[----:B---3--:R-:W-:-:S04]  /*8200*/  IMAD R6, R152, 0x600, R6 ;  /* 0x0000060098067824 */ /* 0x008fc800078e0206 */
[C---:B------:R-:W-:Y:S01]  /*8210*/  VIADD R8, R6.reuse, 0x2 ;  /* 0x0000000206087836 */ /* 0x040fe20000000000 */
[----:B------:R-:W-:Y:S01]  /*8220*/  R2UR UR6, R6 ;  /* 0x00000000060672ca */ /* 0x000fe200000e0000 */
[----:B01----:R-:W-:-:S12]  /*8230*/  IMAD.IADD R5, R11, 0x1, R130 ;  /* 0x000000010b057824 */ /* 0x003fd800078e0282 */
[----:B------:R-:W-:Y:S01]  /*8240*/  HGMMA.64x192x16.F32 R24, gdesc[UR4], RZ, !UPT, gsb0 ;  /* 0x02e00000041879f0 */ /* 0x000fe2000c0008ff */
[----:B------:R-:W-:Y:S01]  /*8250*/  R2UR UR6, R8 ;  /* 0x00000000080672ca */ /* 0x000fe200000e0000 */
[----:B------:R-:W-:Y:S01]  /*8260*/  VIADD R8, R6, 0x4 ;  /* 0x0000000406087836 */ /* 0x000fe20000000000 */
[----:B------:R-:W-:Y:S01]  /*8270*/  R2UR UR7, R9 ;  /* 0x00000000090772ca */ /* 0x000fe200000e0000 */
[----:B------:R-:W-:Y:S01]  /*8280*/  IMAD.MOV.U32 R9, RZ, RZ, 0x40000040 ;  /* 0x40000040ff097424 */ /* 0x000fe200078e00ff */
[----:B------:R-:W-:Y:S01]  /*8290*/  R2UR UR4, R20 ;  /* 0x00000000140472ca */ /* 0x000fe200000e0000 */
[----:B--2---:R-:W-:Y:S01]  /*82a0*/  IMAD R5, R0, -0xc0, R5 ;  /* 0xffffff4000057824 */ /* 0x004fe200078e0205 */
[----:B------:R-:W-:Y:S02]  /*82b0*/  R2UR UR5, R21 ;  /* 0x00000000150572ca */ /* 0x000fe400000e0000 */
[----:B------:R-:W-:Y:S02]  /*82c0*/  IADD3 R6, R6, 0x6, RZ ;  /* 0x0000000606067810 */ /* 0x000fe40007ffe0ff */
[----:B------:R-:W-:-:S02]  /*82d0*/  ISETP.GT.AND P4, PT, R5, RZ, PT ;  /* 0x000000ff0500720c */ /* 0x000fc40003f84270 */
[C---:B------:R-:W-:Y:S02]  /*82e0*/  ISETP.GT.AND P3, PT, R5.reuse, 0x1, PT ;  /* 0x000000010500780c */ /* 0x040fe40003f64270 */
[C---:B------:R-:W-:Y:S02]  /*82f0*/  ISETP.GT.AND P1, PT, R5.reuse, 0x8, PT ;  /* 0x000000080500780c */ /* 0x040fe40003f24270 */
[C---:B------:R-:W-:Y:S02]  /*8300*/  ISETP.GT.AND P2, PT, R5.reuse, 0x9, PT ;  /* 0x000000090500780c */ /* 0x040fe40003f44270 */
[C---:B------:R-:W-:Y:S02]  /*8310*/  ISETP.GT.AND P5, PT, R5.reuse, 0x10, PT ;  /* 0x000000100500780c */ /* 0x040fe40003fa4270 */
[C---:B------:R-:W-:Y:S02]  /*8320*/  ISETP.GT.AND P0, PT, R5.reuse, 0x99, PT ;  /* 0x000000990500780c */ /* 0x040fe40003f04270 */
[----:B------:R-:W-:Y:S01]  /*8330*/  ISETP.GT.AND P6, PT, R5, 0xa0, PT ;  /* 0x000000a00500780c */ /* 0x000fe20003fc4270 */
[----:B------:R-:W-:-:S02]  /*8340*/  WARPGROUP.DEPBAR.LE gsb0, 0x0 ;  /* 0x00008000000079c5 */ /* 0x000fc40000010000 */
[----:B------:R-:W-:-:S06]  /*8350*/  WARPGROUP.ARRIVE ;  /* 0x00000000000079c5 */ /* 0x000fcc0000000000 */
[----:B------:R-:W-:Y:S01]  /*8360*/  HGMMA.64x192x16.F32 R24, gdesc[UR4], R24, gsb0 ;  /* 0x02e00000041879f0 */ /* 0x000fe20008000818 */
[----:B------:R-:W-:Y:S01]  /*8370*/  R2UR UR6, R8 ;  /* 0x00000000080672ca */ /* 0x000fe200000e0000 */
[----:B------:R-:W-:Y:S01]  /*8380*/  VIADD R8, R12, 0x6 ;  /* 0x000000060c087836 */ /* 0x000fe20000000000 */
[----:B------:R-:W-:Y:S01]  /*8390*/  R2UR UR7, R9 ;  /* 0x00000000090772ca */ /* 0x000fe200000e0000 */
[----:B------:R-:W-:Y:S01]  /*83a0*/  IMAD.MOV.U32 R9, RZ, RZ, 0x40000040 ;  /* 0x40000040ff097424 */ /* 0x000fe200078e00ff */
[----:B------:R-:W-:Y:S02]  /*83b0*/  R2UR UR4, R14 ;  /* 0x000000000e0472ca */ /* 0x000fe400000e0000 */
[----:B------:R-:W-:Y:S02]  /*83c0*/  R2UR UR5, R15 ;  /* 0x000000000f0572ca */ /* 0x000fe400000e0000 */
[----:B------:R0:W-:Y:S01]  /*83d0*/  STL.64 [R1+0x18], R8 ;  /* 0x0000180801007387 */ /* 0x0001e20000100a00 */
[----:B------:R-:W-:-:S02]  /*83e0*/  WARPGROUP.DEPBAR.LE gsb0, 0x0 ;  /* 0x00008000000079c5 */ /* 0x000fc40000010000 */
[----:B------:R-:W-:-:S08]  /*83f0*/  WARPGROUP.ARRIVE ;  /* 0x00000000000079c5 */ /* 0x000fd00000000000 */
[----:B------:R-:W-:Y:S01]  /*8400*/  HGMMA.64x192x16.F32 R24, gdesc[UR4], R24, gsb0 ;  /* 0x02e00000041879f0 */ /* 0x000fe20008000818 */
[----:B------:R-:W-:Y:S02]  /*8410*/  R2UR UR6, R6 ;  /* 0x00000000060672ca */ /* 0x000fe400000e0000 */
[----:B------:R-:W-:Y:S02]  /*8420*/  R2UR UR7, R7 ;  /* 0x00000000070772ca */ /* 0x000fe400000e0000 */
[----:B------:R-:W-:Y:S02]  /*8430*/  R2UR UR4, R8 ;  /* 0x00000000080472ca */ /* 0x000fe400000e0000 */
[----:B------:R-:W-:Y:S01]  /*8440*/  R2UR UR5, R9 ;  /* 0x00000000090572ca */ /* 0x000fe200000e0000 */
[----:B------:R-:W-:Y:S02]  /*8450*/  WARPGROUP.DEPBAR.LE gsb0, 0x0 ;  /* 0x00008000000079c5 */ /* 0x000fe40000010000 */
[----:B------:R-:W-:-:S10]  /*8460*/  WARPGROUP.ARRIVE ;  /* 0x00000000000079c5 */ /* 0x000fd40000000000 */
[----:B------:R-:W-:Y:S01]  /*8470*/  HGMMA.64x192x16.F32 R24, gdesc[UR4], R24, gsb0 ;  /* 0x02e00000041879f0 */ /* 0x000fe20008000818 */
[----:B------:R-:W-:Y:S02]  /*8480*/  ULDC UR4, c[0x0][0x988] ;  /* 0x0002620000047ab9 */ /* 0x000fe40000000800 */
        /* <DEDUP_REMOVED lines=144> */
[----:B------:R-:W-:Y:S02]  /*8d90*/  FMNMX.FTZ R3, R97, R0, !PT ;  /* 0x0000000061037209 */ /* 0x000fe40007810000 */
        /* <DEDUP_REMOVED lines=16> */
[----:B------:R-:W-:Y:S02]  /*8ea0*/  ISETP.GT.AND P3, PT, R5, 0xb0, PT ;  /* 0x000000b00500780c */ /* 0x000fe40003f64270 */
        /* <DEDUP_REMOVED lines=12> */
[----:B------:R-:W-:Y:S02]  /*8f70*/  FSEL R117, R117, -INF , P6 ;  /* 0xff80000075757808 */ /* 0x000fe40003000000 */
[----:B------:R-:W-:Y:S02]  /*8f80*/  P2R R6, PR, RZ, 0x1 ;  /* 0x00000001ff067803 */ /* 0x000fe40000000000 */
[----:B------:R-:W-:Y:S02]  /*8f90*/  FMNMX.FTZ R0, R117, R0, !PT ;  /* 0x0000000075007209 */ /* 0x000fe40007810000 */
[----:B------:R-:W-:Y:S02]  /*8fa0*/  ISETP.GT.AND P0, PT, R5, 0xa0, PT ;  /* 0x000000a00500780c */ /* 0x000fe40003f04270 */
[----:B0-----:R-:W-:Y:S01]  /*8fb0*/  P2R R8, PR, RZ, 0x4 ;  /* 0x00000004ff087803 */ /* 0x001fe20000000000 */
[----:B------:R-:W0:Y:S01]  /*8fc0*/  SHFL.BFLY PT, R3, R0, 0x2, 0x1f ;  /* 0x0c401f0000037f89 */ /* 0x000e2200000e0000 */
[----:B------:R-:W-:-:S02]  /*8fd0*/  FSEL R106, R106, -INF , P0 ;  /* 0xff8000006a6a7808 */ /* 0x000fc40000000000 */
[----:B------:R-:W-:Y:S02]  /*8fe0*/  ISETP.NE.AND P0, PT, R6, RZ, PT ;  /* 0x000000ff0600720c */ /* 0x000fe40003f05270 */
[----:B------:R-:W-:Y:S02]  /*8ff0*/  P2R R7, PR, RZ, 0x2 ;  /* 0x00000002ff077803 */ /* 0x000fe40000000000 */
[----:B------:R-:W-:Y:S02]  /*9000*/  FSEL R107, R107, -INF , P0 ;  /* 0xff8000006b6b7808 */ /* 0x000fe40000000000 */
[----:B------:R-:W-:Y:S02]  /*9010*/  ISETP.NE.AND P0, PT, R10, RZ, PT ;  /* 0x000000ff0a00720c */ /* 0x000fe40003f05270 */
[----:B------:R-:W-:Y:S02]  /*9020*/  FMNMX.FTZ R10, R129, R128, !PT ;  /* 0x00000080810a7209 */ /* 0x000fe40007810000 */
[----:B------:R-:W-:-:S02]  /*9030*/  ISETP.GT.AND P1, PT, R5, 0x99, PT ;  /* 0x000000990500780c */ /* 0x000fc40003f24270 */
[----:B------:R-:W-:Y:S02]  /*9040*/  FMNMX.FTZ R21, R127, R10, !PT ;  /* 0x0000000a7f157209 */ /* 0x000fe40007810000 */
[----:B------:R-:W-:Y:S02]  /*9050*/  FSEL R103, R103, -INF , P1 ;  /* 0xff80000067677808 */ /* 0x000fe40000800000 */
[----:B------:R-:W-:Y:S02]  /*9060*/  FMNMX.FTZ R10, R126, R21, !PT ;  /* 0x000000157e0a7209 */ /* 0x000fe40007810000 */
[----:B------:R-:W-:Y:S02]  /*9070*/  ISETP.NE.AND P1, PT, R7, RZ, PT ;  /* 0x000000ff0700720c */ /* 0x000fe40003f25270 */
[----:B------:R-:W-:Y:S02]  /*9080*/  FMNMX.FTZ R21, R125, R10, !PT ;  /* 0x0000000a7d157209 */ /* 0x000fe40007810000 */
[----:B0-----:R-:W-:-:S02]  /*9090*/  FMNMX.FTZ R3, R0, R3, !PT ;  /* 0x0000000300037209 */ /* 0x001fc40007810000 */
[----:B------:R-:W-:Y:S02]  /*90a0*/  FMNMX.FTZ R10, R124, R21, !PT ;  /* 0x000000157c0a7209 */ /* 0x000fe40007810000 */
[----:B------:R-:W-:Y:S01]  /*90b0*/  FSEL R110, R110, -INF , P1 ;  /* 0xff8000006e6e7808 */ /* 0x000fe20000800000 */
[----:B------:R-:W0:Y:S01]  /*90c0*/  SHFL.BFLY PT, R0, R3, 0x1, 0x1f ;  /* 0x0c201f0003007f89 */ /* 0x000e2200000e0000 */
[----:B------:R-:W-:Y:S02]  /*90d0*/  FSEL R114, R114, -INF , P3 ;  /* 0xff80000072727808 */ /* 0x000fe40001800000 */
[----:B------:R-:W-:Y:S02]  /*90e0*/  FSEL R115, R115, -INF , P4 ;  /* 0xff80000073737808 */ /* 0x000fe40002000000 */
[----:B------:R-:W-:Y:S02]  /*90f0*/  FSEL R118, R118, -INF , P5 ;  /* 0xff80000076767808 */ /* 0x000fe40002800000 */
[----:B------:R-:W-:-:S02]  /*9100*/  FSEL R119, R119, -INF , P6 ;  /* 0xff80000077777808 */ /* 0x000fc40003000000 */
[----:B0-----:R-:W-:Y:S01]  /*9110*/  FMNMX.FTZ R3, R3, R0, !PT ;  /* 0x0000000003037209 */ /* 0x001fe20007810000 */
[----:B------:R-:W-:-:S03]  /*9120*/  IMAD.U32 R0, RZ, RZ, UR4 ;  /* 0x00000004ff007e24 */ /* 0x000fc6000f8e00ff */
[C---:B------:R-:W-:Y:S01]  /*9130*/  FSETP.NEU.FTZ.AND P2, PT, R3.reuse, -INF , PT ;  /* 0xff8000000300780b */ /* 0x040fe20003f5d000 */
[----:B------:R-:W-:-:S05]  /*9140*/  FMUL.FTZ R9, R3, R0 ;  /* 0x0000000003097220 */ /* 0x000fca0000410000 */
[----:B------:R-:W-:Y:S02]  /*9150*/  FSEL R5, R9, RZ, P2 ;  /* 0x000000ff09057208 */ /* 0x000fe40001000000 */
[----:B------:R-:W-:-:S03]  /*9160*/  ISETP.NE.AND P2, PT, R8, RZ, PT ;  /* 0x000000ff0800720c */ /* 0x000fc60003f45270 */
[--C-:B------:R-:W-:Y:S01]  /*9170*/  FFMA.FTZ R9, R29, R0, -R5.reuse ;  /* 0x000000001d097223 */ /* 0x100fe20000010805 */
[----:B------:R-:W-:Y:S01]  /*9180*/  FMNMX.FTZ R29, R123, R10, !PT ;  /* 0x0000000a7b1d7209 */ /* 0x000fe20007810000 */
[-CC-:B------:R-:W-:Y:S01]  /*9190*/  FFMA.FTZ R6, R24, R0.reuse, -R5.reuse ;  /* 0x0000000018067223 */ /* 0x180fe20000010805 */
[----:B------:R-:W-:Y:S01]  /*91a0*/  FSEL R111, R111, -INF , P2 ;  /* 0xff8000006f6f7808 */ /* 0x000fe20001000000 */
        /* <DEDUP_REMOVED lines=60> */
[----:B------:R-:W-:Y:S01]  /*9570*/  FFMA.FTZ R73, R117, R0, -R5 ;  /* 0x0000000075497223 */ /* 0x000fe20000010805 */
[----:B------:R-:W-:Y:S01]  /*9580*/  FMNMX.FTZ R10, R70, R29, !PT ;  /* 0x0000001d460a7209 */ /* 0x000fe20007810000 */
[----:B------:R-:W-:Y:S01]  /*9590*/  MUFU.EX2 R6, R6 ;  /* 0x0000000600067308 */ /* 0x000fe20000000800 */
[----:B------:R-:W2:Y:S02]  /*95a0*/  LDL R105, [R1+0x48] ;  /* 0x0000480001697983 */ /* 0x000ea40000100800 */
[----:B------:R-:W-:-:S02]  /*95b0*/  FMNMX.FTZ R29, R71, R10, !PT ;  /* 0x0000000a471d7209 */ /* 0x000fc40007810000 */
[----:B------:R-:W3:Y:S02]  /*95c0*/  LDL R104, [R1+0x8] ;  /* 0x0000080001687983 */ /* 0x000ee40000100800 */
[----:B------:R-:W-:Y:S01]  /*95d0*/  FMNMX.FTZ R10, R74, R29, !PT ;  /* 0x0000001d4a0a7209 */ /* 0x000fe20007810000 */
[----:B------:R-:W0:Y:S03]  /*95e0*/  MUFU.EX2 R7, R7 ;  /* 0x0000000700077308 */ /* 0x000e260000000800 */
        /* <DEDUP_REMOVED lines=48> */
[----:B------:R-:W-:Y:S02]  /*98f0*/  FSEL R93, R93, RZ, P1 ;  /* 0x000000ff5d5d7208 */ /* 0x000fe40000800000 */
[----:B------:R-:W-:-:S03]  /*9900*/  ISETP.NE.AND P1, PT, R131, RZ, PT ;  /* 0x000000ff8300720c */ /* 0x000fc60003f25270 */
        /* <DEDUP_REMOVED lines=11> */
[----:B------:R-:W-:Y:S01]  /*99c0*/  @!P1 IADD3 R4, R4, 0x30840, RZ ;  /* 0x0003084004049810 */ /* 0x000fe20007ffe0ff */
[-CC-:B------:R-:W-:Y:S01]  /*99d0*/  FFMA.FTZ R54, R55, R0.reuse, -R93.reuse ;  /* 0x0000000037367223 */ /* 0x180fe2000001085d */
[-CC-:B------:R-:W-:Y:S01]  /*99e0*/  FFMA.FTZ R55, R58, R0.reuse, -R93.reuse ;  /* 0x000000003a377223 */ /* 0x180fe2000001085d */
[-CC-:B------:R-:W-:Y:S01]  /*99f0*/  FFMA.FTZ R58, R59, R0.reuse, -R93.reuse ;  /* 0x000000003b3a7223 */ /* 0x180fe2000001085d */
[-CC-:B------:R-:W-:Y:S01]  /*9a00*/  FFMA.FTZ R84, R124, R0.reuse, -R93.reuse ;  /* 0x000000007c547223 */ /* 0x180fe2000001085d */
[----:B------:R-:W1:Y:S01]  /*9a10*/  MUFU.EX2 R29, R29 ;  /* 0x0000001d001d7308 */ /* 0x000e620000000800 */
[----:B------:R-:W-:Y:S01]  /*9a20*/  @!P1 PRMT R4, RZ, 0x654, R4 ;  /* 0x00000654ff049816 */ /* 0x000fe20000000004 */
[-C--:B------:R-:W-:Y:S01]  /*9a30*/  FFMA.FTZ R59, R62, R0.reuse, -R93 ;  /* 0x000000003e3b7223 */ /* 0x080fe2000001085d */
[----:B0-----:R-:W-:Y:S01]  /*9a40*/  FADD.FTZ R101, R6, R7 ;  /* 0x0000000706657221 */ /* 0x001fe20000010000 */
[-CC-:B------:R-:W-:Y:S01]  /*9a50*/  FFMA.FTZ R62, R63, R0.reuse, -R93.reuse ;  /* 0x000000003f3e7223 */ /* 0x180fe2000001085d */
[----:B------:R0:W-:Y:S01]  /*9a60*/  @!P1 SYNCS.ARRIVE.TRANS64.RED.A1T0 RZ, [R4+URZ], RZ ;  /* 0x000000ff04ff99a7 */ /* 0x0001e2000810043f */
[-CC-:B------:R-:W-:Y:S01]  /*9a70*/  FFMA.FTZ R85, R123, R0.reuse, -R93.reuse ;  /* 0x000000007b557223 */ /* 0x180fe2000001085d */
[-CC-:B------:R-:W-:Y:S01]  /*9a80*/  FFMA.FTZ R88, R122, R0.reuse, -R93.reuse ;  /* 0x000000007a587223 */ /* 0x180fe2000001085d */
[----:B------:R-:W4:Y:S01]  /*9a90*/  MUFU.EX2 R77, R77 ;  /* 0x0000004d004d7308 */ /* 0x000f220000000800 */
[-CC-:B------:R-:W-:Y:S01]  /*9aa0*/  FFMA.FTZ R89, R121, R0.reuse, -R93.reuse ;  /* 0x0000000079597223 */ /* 0x180fe2000001085d */
[-CC-:B------:R-:W-:Y:S01]  /*9ab0*/  FFMA.FTZ R92, R120, R0.reuse, -R93.reuse ;  /* 0x00000000785c7223 */ /* 0x180fe2000001085d */
[----:B------:R-:W-:-:S05]  /*9ac0*/  FFMA.FTZ R31, R31, R0, -R93 ;  /* 0x000000001f1f7223 */ /* 0x000fca000001085d */
[----:B------:R-:W4:Y:S01]  /*9ad0*/  MUFU.EX2 R80, R80 ;  /* 0x0000005000507308 */ /* 0x000f220000000800 */
[--C-:B------:R-:W-:Y:S01]  /*9ae0*/  FFMA.FTZ R63, R66, R0, -R93.reuse ;  /* 0x00000000423f7223 */ /* 0x100fe2000001085d */
[----:B0-----:R-:W-:Y:S01]  /*9af0*/  F2FP.F16.F32.PACK_AB R4, R7, R6 ;  /* 0x000000060704723e */ /* 0x001fe200000000ff */
[----:B------:R-:W-:-:S05]  /*9b00*/  FFMA.FTZ R66, R67, R0, -R93 ;  /* 0x0000000043427223 */ /* 0x000fca000001085d */
[----:B------:R-:W0:Y:S01]  /*9b10*/  MUFU.EX2 R81, R81 ;  /* 0x0000005100517308 */ /* 0x000e220000000800 */
[----:B-1----:R-:W-:Y:S01]  /*9b20*/  FADD.FTZ R6, R5, R29 ;  /* 0x0000001d05067221 */ /* 0x002fe20000010000 */
[-C--:B------:R-:W-:Y:S01]  /*9b30*/  FFMA.FTZ R67, R70, R0.reuse, -R93 ;  /* 0x0000000046437223 */ /* 0x080fe2000001085d */
[----:B------:R-:W-:Y:S01]  /*9b40*/  FADD.FTZ R24, R8, R101 ;  /* 0x0000006508187221 */ /* 0x000fe20000010000 */
[-CC-:B------:R-:W-:Y:S01]  /*9b50*/  FFMA.FTZ R70, R71, R0.reuse, -R93.reuse ;  /* 0x0000000047467223 */ /* 0x180fe2000001085d */
[-CC-:B------:R-:W-:Y:S01]  /*9b60*/  FFMA.FTZ R71, R74, R0.reuse, -R93.reuse ;  /* 0x000000004a477223 */ /* 0x180fe2000001085d */
[-CC-:B------:R-:W-:Y:S01]  /*9b70*/  FFMA.FTZ R74, R75, R0.reuse, -R93.reuse ;  /* 0x000000004b4a7223 */ /* 0x180fe2000001085d */
[----:B----4-:R-:W-:Y:S01]  /*9b80*/  FADD.FTZ R7, R77, R6 ;  /* 0x000000064d077221 */ /* 0x010fe20000010000 */
[----:B------:R-:W1:Y:S01]  /*9b90*/  MUFU.EX2 R84, R84 ;  /* 0x0000005400547308 */ /* 0x000e620000000800 */
[-CC-:B------:R-:W-:Y:S01]  /*9ba0*/  FFMA.FTZ R75, R78, R0.reuse, -R93.reuse ;  /* 0x000000004e4b7223 */ /* 0x180fe2000001085d */
[----:B------:R-:W-:Y:S01]  /*9bb0*/  FADD.FTZ R24, R9, R24 ;  /* 0x0000001809187221 */ /* 0x000fe20000010000 */
[-CC-:B------:R-:W-:Y:S01]  /*9bc0*/  FFMA.FTZ R78, R79, R0.reuse, -R93.reuse ;  /* 0x000000004f4e7223 */ /* 0x180fe2000001085d */
[----:B------:R-:W-:Y:S01]  /*9bd0*/  FFMA.FTZ R79, R86, R0, -R93 ;  /* 0x00000000564f7223 */ /* 0x000fe2000001085d */
[----:B------:R-:W-:Y:S01]  /*9be0*/  FADD.FTZ R86, R80, R7 ;  /* 0x0000000750567221 */ /* 0x000fe20000010000 */
[----:B------:R-:W-:-:S02]  /*9bf0*/  FADD.FTZ R7, R11, R24 ;  /* 0x000000180b077221 */ /* 0x000fc40000010000 */
[----:B------:R-:W4:Y:S01]  /*9c00*/  MUFU.EX2 R85, R85 ;  /* 0x0000005500557308 */ /* 0x000f220000000800 */
[----:B------:R-:W-:Y:S01]  /*9c10*/  F2FP.F16.F32.PACK_AB R6, R9, R8 ;  /* 0x000000080906723e */ /* 0x000fe200000000ff */
[----:B0-----:R-:W-:Y:S01]  /*9c20*/  FADD.FTZ R9, R81, R86 ;  /* 0x0000005651097221 */ /* 0x001fe20000010000 */
[----:B------:R-:W-:-:S05]  /*9c30*/  FADD.FTZ R86, R12, R7 ;  /* 0x000000070c567221 */ /* 0x000fca0000010000 */
[----:B------:R-:W0:Y:S01]  /*9c40*/  MUFU.EX2 R88, R88 ;  /* 0x0000005800587308 */ /* 0x000e220000000800 */
[----:B------:R-:W-:Y:S01]  /*9c50*/  FADD.FTZ R7, R13, R86 ;  /* 0x000000560d077221 */ /* 0x000fe20000010000 */
[----:B------:R-:W-:Y:S01]  /*9c60*/  F2FP.F16.F32.PACK_AB R24, R12, R11 ;  /* 0x0000000b0c18723e */ /* 0x000fe200000000ff */
[----:B------:R-:W-:Y:S01]  /*9c70*/  FFMA.FTZ R82, R82, R0, -R93 ;  /* 0x0000000052527223 */ /* 0x000fe2000001085d */
[----:B-1----:R-:W-:Y:S01]  /*9c80*/  FADD.FTZ R12, R84, R9 ;  /* 0x00000009540c7221 */ /* 0x002fe20000010000 */
[----:B------:R-:W-:-:S03]  /*9c90*/  FADD.FTZ R7, R26, R7 ;  /* 0x000000071a077221 */ /* 0x000fc60000010000 */
[----:B------:R-:W1:Y:S01]  /*9ca0*/  MUFU.EX2 R89, R89 ;  /* 0x0000005900597308 */ /* 0x000e620000000800 */
[----:B----4-:R-:W-:-:S07]  /*9cb0*/  FADD.FTZ R11, R85, R12 ;  /* 0x0000000c550b7221 */ /* 0x010fce0000010000 */
[----:B------:R-:W4:Y:S01]  /*9cc0*/  MUFU.EX2 R92, R92 ;  /* 0x0000005c005c7308 */ /* 0x000f220000000800 */
[----:B0-----:R-:W-:-:S07]  /*9cd0*/  FADD.FTZ R12, R88, R11 ;  /* 0x0000000b580c7221 */ /* 0x001fce0000010000 */
[----:B------:R0:W-:Y:S08]  /*9ce0*/  MUFU.EX2 R8, R82 ;  /* 0x0000005200087308 */ /* 0x0001f00000000800 */
[----:B------:R-:W4:Y:S01]  /*9cf0*/  MUFU.EX2 R31, R31 ;  /* 0x0000001f001f7308 */ /* 0x000f220000000800 */
[----:B0-----:R-:W-:-:S04]  /*9d00*/  FADD.FTZ R82, R28, R7 ;  /* 0x000000071c527221 */ /* 0x001fc80000010000 */
[----:B------:R-:W-:-:S03]  /*9d10*/  FADD.FTZ R11, R25, R82 ;  /* 0x00000052190b7221 */ /* 0x000fc60000010000 */
[----:B------:R-:W0:Y:S01]  /*9d20*/  MUFU.EX2 R96, R96 ;  /* 0x0000006000607308 */ /* 0x000e220000000800 */
[----:B------:R-:W-:Y:S01]  /*9d30*/  FADD.FTZ R82, R30, R11 ;  /* 0x0000000b1e527221 */ /* 0x000fe20000010000 */
[----:B-1----:R-:W-:-:S03]  /*9d40*/  FADD.FTZ R7, R89, R12 ;  /* 0x0000000c59077221 */ /* 0x002fc60000010000 */
[----:B------:R-:W-:-:S03]  /*9d50*/  FADD.FTZ R11, R27, R82 ;  /* 0x000000521b0b7221 */ /* 0x000fc60000010000 */
[----:B------:R-:W1:Y:S01]  /*9d60*/  MUFU.EX2 R47, R47 ;  /* 0x0000002f002f7308 */ /* 0x000e620000000800 */
[----:B----4-:R-:W-:Y:S01]  /*9d70*/  FADD.FTZ R12, R92, R7 ;  /* 0x000000075c0c7221 */ /* 0x010fe20000010000 */
[----:B------:R-:W-:-:S06]  /*9d80*/  FADD.FTZ R82, R14, R11 ;  /* 0x0000000b0e527221 */ /* 0x000fcc0000010000 */
[----:B------:R-:W4:Y:S01]  /*9d90*/  MUFU.EX2 R50, R50 ;  /* 0x0000003200327308 */ /* 0x000f220000000800 */
[----:B------:R-:W-:Y:S01]  /*9da0*/  FADD.FTZ R7, R31, R12 ;  /* 0x0000000c1f077221 */ /* 0x000fe20000010000 */
[----:B------:R-:W-:Y:S01]  /*9db0*/  F2FP.F16.F32.PACK_AB R26, R26, R13 ;  /* 0x0000000d1a1a723e */ /* 0x000fe200000000ff */
[----:B------:R-:W-:Y:S02]  /*9dc0*/  FADD.FTZ R13, R15, R82 ;  /* 0x000000520f0d7221 */ /* 0x000fe40000010000 */
[----:B0-----:R-:W-:Y:S02]  /*9dd0*/  FADD.FTZ R12, R96, R7 ;  /* 0x00000007600c7221 */ /* 0x001fe40000010000 */
[----:B------:R-:W-:Y:S01]  /*9de0*/  FADD.FTZ R82, R20, R13 ;  /* 0x0000000d14527221 */ /* 0x000fe20000010000 */
[----:B------:R-:W-:Y:S01]  /*9df0*/  F2FP.F16.F32.PACK_AB R28, R25, R28 ;  /* 0x0000001c191c723e */ /* 0x000fe200000000ff */
[----:B-1----:R-:W-:Y:S01]  /*9e00*/  FADD.FTZ R7, R47, R12 ;  /* 0x0000000c2f077221 */ /* 0x002fe20000010000 */
[----:B------:R-:W0:Y:S01]  /*9e10*/  MUFU.EX2 R51, R51 ;  /* 0x0000003300337308 */ /* 0x000e220000000800 */
[----:B------:R-:W-:-:S07]  /*9e20*/  FADD.FTZ R25, R21, R82 ;  /* 0x0000005215197221 */ /* 0x000fce0000010000 */
[----:B------:R-:W1:Y:S01]  /*9e30*/  MUFU.EX2 R54, R54 ;  /* 0x0000003600367308 */ /* 0x000e620000000800 */
[----:B----4-:R-:W-:Y:S01]  /*9e40*/  FADD.FTZ R12, R50, R7 ;  /* 0x00000007320c7221 */ /* 0x010fe20000010000 */
[----:B------:R-:W-:Y:S01]  /*9e50*/  F2FP.F16.F32.PACK_AB R7, R80, R77 ;  /* 0x0000004d5007723e */ /* 0x000fe200000000ff */
[----:B------:R-:W-:Y:S01]  /*9e60*/  FADD.FTZ R80, R32, R25 ;  /* 0x0000001920507221 */ /* 0x000fe20000010000 */
[----:B------:R-:W-:Y:S01]  /*9e70*/  F2FP.F16.F32.PACK_AB R25, R84, R81 ;  /* 0x000000515419723e */ /* 0x000fe200000000ff */
[----:B------:R-:W4:Y:S03]  /*9e80*/  LDL R82, [R1+0x50] ;  /* 0x0000500001527983 */ /* 0x000f260000100800 */
[----:B------:R-:W2:Y:S01]  /*9e90*/  MUFU.EX2 R55, R55 ;  /* 0x0000003700377308 */ /* 0x000ea20000000800 */
[----:B------:R-:W4:Y:S01]  /*9ea0*/  LDL R81, [R1+0x4] ;  /* 0x0000040001517983 */ /* 0x000f220000100800 */
[----:B0-----:R-:W-:-:S06]  /*9eb0*/  FADD.FTZ R13, R51, R12 ;  /* 0x0000000c330d7221 */ /* 0x001fcc0000010000 */
[----:B------:R-:W0:Y:S01]  /*9ec0*/  MUFU.EX2 R58, R58 ;  /* 0x0000003a003a7308 */ /* 0x000e220000000800 */
[----:B-1----:R-:W-:-:S07]  /*9ed0*/  FADD.FTZ R12, R54, R13 ;  /* 0x0000000d360c7221 */ /* 0x002fce0000010000 */
[----:B------:R-:W1:Y:S01]  /*9ee0*/  MUFU.EX2 R59, R59 ;  /* 0x0000003b003b7308 */ /* 0x000e620000000800 */
[----:B--2---:R-:W-:Y:S01]  /*9ef0*/  FADD.FTZ R13, R55, R12 ;  /* 0x0000000c370d7221 */ /* 0x004fe20000010000 */
[----:B------:R-:W-:-:S06]  /*9f00*/  FADD.FTZ R77, R33, R80 ;  /* 0x00000050214d7221 */ /* 0x000fcc0000010000 */
[----:B------:R-:W2:Y:S01]  /*9f10*/  MUFU.EX2 R62, R62 ;  /* 0x0000003e003e7308 */ /* 0x000ea20000000800 */
[----:B0-----:R-:W-:Y:S01]  /*9f20*/  FADD.FTZ R12, R58, R13 ;  /* 0x0000000d3a0c7221 */ /* 0x001fe20000010000 */
[----:B------:R-:W-:-:S06]  /*9f30*/  FADD.FTZ R77, R34, R77 ;  /* 0x0000004d224d7221 */ /* 0x000fcc0000010000 */
[----:B------:R-:W0:Y:S01]  /*9f40*/  MUFU.EX2 R63, R63 ;  /* 0x0000003f003f7308 */ /* 0x000e220000000800 */
[----:B-1----:R-:W-:Y:S01]  /*9f50*/  FADD.FTZ R13, R59, R12 ;  /* 0x0000000c3b0d7221 */ /* 0x002fe20000010000 */
[----:B------:R-:W-:-:S06]  /*9f60*/  FADD.FTZ R12, R40, R77 ;  /* 0x0000004d280c7221 */ /* 0x000fcc0000010000 */
[----:B------:R-:W1:Y:S08]  /*9f70*/  MUFU.EX2 R66, R66 ;  /* 0x0000004200427308 */ /* 0x000e700000000800 */
[----:B------:R-:W3:Y:S01]  /*9f80*/  MUFU.EX2 R48, R48 ;  /* 0x0000003000307308 */ /* 0x000ee20000000800 */
[----:B--2---:R-:W-:Y:S01]  /*9f90*/  FADD.FTZ R80, R62, R13 ;  /* 0x0000000d3e507221 */ /* 0x004fe20000010000 */
[----:B------:R-:W-:-:S06]  /*9fa0*/  F2FP.F16.F32.PACK_AB R5, R29, R5 ;  /* 0x000000051d05723e */ /* 0x000fcc00000000ff */
[----:B------:R-:W2:Y:S01]  /*9fb0*/  MUFU.EX2 R67, R67 ;  /* 0x0000004300437308 */ /* 0x000ea20000000800 */
[----:B------:R-:W-:-:S07]  /*9fc0*/  FADD.FTZ R13, R41, R12 ;  /* 0x0000000c290d7221 */ /* 0x000fce0000010000 */
[----:B------:R-:W2:Y:S01]  /*9fd0*/  MUFU.EX2 R49, R49 ;  /* 0x0000003100317308 */ /* 0x000ea20000000800 */
[----:B0-----:R-:W-:Y:S01]  /*9fe0*/  FADD.FTZ R77, R63, R80 ;  /* 0x000000503f4d7221 */ /* 0x001fe20000010000 */
[----:B------:R-:W-:-:S06]  /*9ff0*/  FADD.FTZ R13, R46, R13 ;  /* 0x0000000d2e0d7221 */ /* 0x000fcc0000010000 */
[----:B------:R-:W0:Y:S01]  /*a000*/  MUFU.EX2 R70, R70 ;  /* 0x0000004600467308 */ /* 0x000e220000000800 */
[----:B------:R1:W-:Y:S07]  /*a010*/  STSM.16.M88.4 [R157+0x1e800], R4 ;  /* 0x01e800049d007844 */ /* 0x0003ee0000000200 */
[----:B------:R-:W0:Y:S01]  /*a020*/  MUFU.EX2 R35, R35 ;  /* 0x0000002300237308 */ /* 0x000e220000000800 */
[----:B------:R-:W-:Y:S02]  /*a030*/  F2FP.F16.F32.PACK_AB R30, R27, R30 ;  /* 0x0000001e1b1e723e */ /* 0x000fe400000000ff */
[----:B------:R-:W-:-:S05]  /*a040*/  F2FP.F16.F32.PACK_AB R27, R88, R85 ;  /* 0x00000055581b723e */ /* 0x000fca00000000ff */
[----:B------:R-:W0:Y:S01]  /*a050*/  MUFU.EX2 R36, R36 ;  /* 0x0000002400247308 */ /* 0x000e220000000800 */
[----:B-1----:R-:W-:Y:S01]  /*a060*/  F2FP.F16.F32.PACK_AB R4, R15, R14 ;  /* 0x0000000e0f04723e */ /* 0x002fe200000000ff */
[----:B------:R-:W-:Y:S01]  /*a070*/  FADD.FTZ R14, R66, R77 ;  /* 0x0000004d420e7221 */ /* 0x000fe20000010000 */
[----:B------:R-:W-:Y:S01]  /*a080*/  F2FP.F16.F32.PACK_AB R6, R21, R20 ;  /* 0x000000141506723e */ /* 0x000fe200000000ff */
[----:B---3--:R-:W-:Y:S01]  /*a090*/  FADD.FTZ R20, R48, R13 ;  /* 0x0000000d30147221 */ /* 0x008fe20000010000 */
[----:B------:R-:W-:-:S03]  /*a0a0*/  F2FP.F16.F32.PACK_AB R29, R92, R89 ;  /* 0x000000595c1d723e */ /* 0x000fc600000000ff */
[----:B------:R-:W-:Y:S01]  /*a0b0*/  MUFU.EX2 R37, R37 ;  /* 0x0000002500257308 */ /* 0x000fe20000000800 */
[----:B------:R-:W-:Y:S01]  /*a0c0*/  F2FP.F16.F32.PACK_AB R31, R96, R31 ;  /* 0x0000001f601f723e */ /* 0x000fe200000000ff */
[----:B--2---:R-:W-:Y:S01]  /*a0d0*/  FADD.FTZ R5, R67, R14 ;  /* 0x0000000e43057221 */ /* 0x004fe20000010000 */
[----:B------:R-:W-:-:S05]  /*a0e0*/  FADD.FTZ R20, R49, R20 ;  /* 0x0000001431147221 */ /* 0x000fca0000010000 */
[----:B------:R-:W1:Y:S01]  /*a0f0*/  MUFU.EX2 R71, R71 ;  /* 0x0000004700477308 */ /* 0x000e620000000800 */
[----:B------:R-:W-:Y:S04]  /*a100*/  STSM.16.M88.4 [R105], R24 ;  /* 0x0000001869007844 */ /* 0x000fe80000000200 */
[----:B------:R0:W-:Y:S03]  /*a110*/  STSM.16.M88.4 [R104], R28 ;  /* 0x0000001c68007844 */ /* 0x0001e60000000200 */
[----:B------:R-:W-:Y:S08]  /*a120*/  MUFU.EX2 R38, R38 ;  /* 0x0000002600267308 */ /* 0x000ff00000000800 */
[----:B------:R-:W2:Y:S01]  /*a130*/  MUFU.EX2 R74, R74 ;  /* 0x0000004a004a7308 */ /* 0x000ea20000000800 */
[----:B0-----:R-:W-:Y:S01]  /*a140*/  FADD.FTZ R28, R70, R5 ;  /* 0x00000005461c7221 */ /* 0x001fe20000010000 */
[----:B------:R-:W-:-:S06]  /*a150*/  FADD.FTZ R5, R35, R20 ;  /* 0x0000001423057221 */ /* 0x000fcc0000010000 */
[----:B------:R-:W-:Y:S01]  /*a160*/  MUFU.EX2 R39, R39 ;  /* 0x0000002700277308 */ /* 0x000fe20000000800 */
[----:B------:R-:W-:Y:S01]  /*a170*/  FADD.FTZ R20, R36, R5 ;  /* 0x0000000524147221 */ /* 0x000fe20000010000 */
[----:B-1----:R-:W-:-:S03]  /*a180*/  FADD.FTZ R13, R71, R28 ;  /* 0x0000001c470d7221 */ /* 0x002fc60000010000 */
[----:B------:R-:W-:Y:S01]  /*a190*/  FADD.FTZ R15, R37, R20 ;  /* 0x00000014250f7221 */ /* 0x000fe20000010000 */
[----:B------:R-:W-:Y:S02]  /*a1a0*/  F2FP.F16.F32.PACK_AB R5, R50, R47 ;  /* 0x0000002f3205723e */ /* 0x000fe400000000ff */
[----:B------:R-:W-:Y:S01]  /*a1b0*/  MUFU.EX2 R42, R42 ;  /* 0x0000002a002a7308 */ /* 0x000fe20000000800 */
[----:B------:R-:W-:Y:S01]  /*a1c0*/  F2FP.F16.F32.PACK_AB R7, R54, R51 ;  /* 0x000000333607723e */ /* 0x000fe200000000ff */
[----:B--2---:R-:W-:Y:S01]  /*a1d0*/  FADD.FTZ R28, R74, R13 ;  /* 0x0000000d4a1c7221 */ /* 0x004fe20000010000 */
[----:B------:R-:W-:Y:S01]  /*a1e0*/  FADD.FTZ R20, R38, R15 ;  /* 0x0000000f26147221 */ /* 0x000fe20000010000 */
[----:B------:R-:W-:Y:S02]  /*a1f0*/  F2FP.F16.F32.PACK_AB R12, R33, R32 ;  /* 0x00000020210c723e */ /* 0x000fe400000000ff */
[----:B------:R-:W-:Y:S02]  /*a200*/  F2FP.F16.F32.PACK_AB R14, R40, R34 ;  /* 0x00000022280e723e */ /* 0x000fe400000000ff */
[----:B------:R-:W-:Y:S01]  /*a210*/  F2FP.F16.F32.PACK_AB R13, R58, R55 ;  /* 0x000000373a0d723e */ /* 0x000fe200000000ff */
        /* <DEDUP_REMOVED lines=19> */
[----:B----4-:R-:W-:Y:S04]  /*a350*/  STSM.16.M88.4 [R81], R4 ;  /* 0x0000000451007844 */ /* 0x010fe80000000200 */
[----:B------:R0:W-:Y:S04]  /*a360*/  STSM.16.M88.4 [R157+0x24800], R12 ;  /* 0x0248000c9d007844 */ /* 0x0001e80000000200 */
[----:B0-----:R-:W2:Y:S01]  /*a370*/  LDL R15, [R1+0x4c] ;  /* 0x00004c00010f7983 */ /* 0x001ea20000100800 */
[----:B------:R-:W0:Y:S01]  /*a380*/  MUFU.EX2 R75, R75 ;  /* 0x0000004b004b7308 */ /* 0x000e220000000800 */
[----:B------:R-:W-:-:S07]  /*a390*/  FFMA.FTZ R83, R83, R0, -R93 ;  /* 0x0000000053537223 */ /* 0x000fce000001085d */
[----:B------:R-:W1:Y:S01]  /*a3a0*/  MUFU.EX2 R78, R78 ;  /* 0x0000004e004e7308 */ /* 0x000e620000000800 */
[----:B------:R-:W-:-:S07]  /*a3b0*/  FFMA.FTZ R87, R87, R0, -R93 ;  /* 0x0000000057577223 */ /* 0x000fce000001085d */
[----:B------:R-:W3:Y:S01]  /*a3c0*/  MUFU.EX2 R9, R83 ;  /* 0x0000005300097308 */ /* 0x000ee20000000800 */
[----:B0-----:R-:W-:Y:S01]  /*a3d0*/  FADD.FTZ R21, R75, R28 ;  /* 0x0000001c4b157221 */ /* 0x001fe20000010000 */
[----:B------:R-:W-:-:S06]  /*a3e0*/  FFMA.FTZ R90, R90, R0, -R93 ;  /* 0x000000005a5a7223 */ /* 0x000fcc000001085d */
[----:B------:R-:W0:Y:S01]  /*a3f0*/  MUFU.EX2 R79, R79 ;  /* 0x0000004f004f7308 */ /* 0x000e220000000800 */
[----:B-1----:R-:W-:Y:S01]  /*a400*/  FADD.FTZ R21, R78, R21 ;  /* 0x000000154e157221 */ /* 0x002fe20000010000 */
[----:B------:R-:W-:Y:S01]  /*a410*/  FFMA.FTZ R91, R91, R0, -R93 ;  /* 0x000000005b5b7223 */ /* 0x000fe2000001085d */
[----:B------:R-:W-:-:S05]  /*a420*/  FADD.FTZ R29, R39, R20 ;  /* 0x00000014271d7221 */ /* 0x000fca0000010000 */
[----:B------:R-:W1:Y:S01]  /*a430*/  MUFU.EX2 R87, R87 ;  /* 0x0000005700577308 */ /* 0x000e620000000800 */
[----:B------:R-:W-:Y:S01]  /*a440*/  FADD.FTZ R20, R8, R21 ;  /* 0x0000001508147221 */ /* 0x000fe20000010000 */
[----:B------:R-:W-:Y:S01]  /*a450*/  FFMA.FTZ R94, R94, R0, -R93 ;  /* 0x000000005e5e7223 */ /* 0x000fe2000001085d */
[----:B------:R-:W-:-:S05]  /*a460*/  FADD.FTZ R28, R42, R29 ;  /* 0x0000001d2a1c7221 */ /* 0x000fca0000010000 */
[----:B------:R-:W4:Y:S01]  /*a470*/  MUFU.EX2 R11, R90 ;  /* 0x0000005a000b7308 */ /* 0x000f220000000800 */
[----:B---3--:R-:W-:Y:S01]  /*a480*/  FADD.FTZ R20, R9, R20 ;  /* 0x0000001409147221 */ /* 0x008fe20000010000 */
[----:B------:R-:W-:Y:S01]  /*a490*/  FFMA.FTZ R95, R95, R0, -R93 ;  /* 0x000000005f5f7223 */ /* 0x000fe2000001085d */
[----:B------:R-:W-:-:S05]  /*a4a0*/  FADD.FTZ R28, R43, R28 ;  /* 0x0000001c2b1c7221 */ /* 0x000fca0000010000 */
[----:B------:R-:W3:Y:S01]  /*a4b0*/  MUFU.EX2 R91, R91 ;  /* 0x0000005b005b7308 */ /* 0x000ee20000000800 */
[----:B0-----:R-:W-:Y:S01]  /*a4c0*/  FADD.FTZ R20, R79, R20 ;  /* 0x000000144f147221 */ /* 0x001fe20000010000 */
[----:B------:R-:W-:Y:S01]  /*a4d0*/  FFMA.FTZ R98, R98, R0, -R93 ;  /* 0x0000000062627223 */ /* 0x000fe2000001085d */
[----:B------:R-:W-:-:S05]  /*a4e0*/  FADD.FTZ R21, R45, R28 ;  /* 0x0000001c2d157221 */ /* 0x000fca0000010000 */
[----:B------:R-:W0:Y:S01]  /*a4f0*/  MUFU.EX2 R94, R94 ;  /* 0x0000005e005e7308 */ /* 0x000e220000000800 */
[----:B-1----:R-:W-:Y:S01]  /*a500*/  FADD.FTZ R20, R87, R20 ;  /* 0x0000001457147221 */ /* 0x002fe20000010000 */
[----:B------:R-:W-:Y:S01]  /*a510*/  FFMA.FTZ R99, R99, R0, -R93 ;  /* 0x0000000063637223 */ /* 0x000fe2000001085d */
[----:B------:R-:W-:-:S05]  /*a520*/  FADD.FTZ R21, R44, R21 ;  /* 0x000000152c157221 */ /* 0x000fca0000010000 */
[----:B------:R-:W1:Y:S01]  /*a530*/  MUFU.EX2 R95, R95 ;  /* 0x0000005f005f7308 */ /* 0x000e620000000800 */
[----:B----4-:R-:W-:Y:S01]  /*a540*/  FADD.FTZ R20, R11, R20 ;  /* 0x000000140b147221 */ /* 0x010fe20000010000 */
        /* <DEDUP_REMOVED lines=9> */
[----:B------:R-:W-:-:S05]  /*a5e0*/  F2FP.F16.F32.PACK_AB R5, R9, R8 ;  /* 0x000000080905723e */ /* 0x000fca00000000ff */
[----:B------:R-:W0:Y:S01]  /*a5f0*/  MUFU.EX2 R102, R102 ;  /* 0x0000006600667308 */ /* 0x000e220000000800 */
[----:B------:R-:W-:Y:S01]  /*a600*/  FADD.FTZ R20, R56, R7 ;  /* 0x0000000738147221 */ /* 0x000fe20000010000 */
[----:B-1----:R-:W-:Y:S01]  /*a610*/  FADD.FTZ R9, R95, R14 ;  /* 0x0000000e5f097221 */ /* 0x002fe20000010000 */
[----:B------:R-:W-:-:S05]  /*a620*/  FFMA.FTZ R107, R107, R0, -R93 ;  /* 0x000000006b6b7223 */ /* 0x000fca000001085d */
[----:B------:R-:W1:Y:S01]  /*a630*/  MUFU.EX2 R103, R103 ;  /* 0x0000006700677308 */ /* 0x000e620000000800 */
[----:B------:R-:W-:Y:S01]  /*a640*/  FADD.FTZ R13, R57, R20 ;  /* 0x00000014390d7221 */ /* 0x000fe20000010000 */
[----:B----4-:R-:W-:Y:S01]  /*a650*/  FADD.FTZ R8, R98, R9 ;  /* 0x0000000962087221 */ /* 0x010fe20000010000 */
[----:B------:R-:W-:-:S05]  /*a660*/  FFMA.FTZ R110, R110, R0, -R93 ;  /* 0x000000006e6e7223 */ /* 0x000fca000001085d */
[----:B------:R-:W4:Y:S01]  /*a670*/  MUFU.EX2 R106, R106 ;  /* 0x0000006a006a7308 */ /* 0x000f220000000800 */
[----:B------:R-:W-:Y:S01]  /*a680*/  FADD.FTZ R14, R60, R13 ;  /* 0x0000000d3c0e7221 */ /* 0x000fe20000010000 */
[----:B---3--:R-:W-:Y:S01]  /*a690*/  FADD.FTZ R9, R99, R8 ;  /* 0x0000000863097221 */ /* 0x008fe20000010000 */
[----:B------:R-:W-:Y:S01]  /*a6a0*/  F2FP.F16.F32.PACK_AB R27, R70, R67 ;  /* 0x00000043461b723e */ /* 0x000fe200000000ff */
[----:B------:R-:W-:-:S04]  /*a6b0*/  FFMA.FTZ R111, R111, R0, -R93 ;  /* 0x000000006f6f7223 */ /* 0x000fc8000001085d */
[----:B------:R-:W3:Y:S01]  /*a6c0*/  MUFU.EX2 R107, R107 ;  /* 0x0000006b006b7308 */ /* 0x000ee20000000800 */
[----:B------:R-:W-:Y:S01]  /*a6d0*/  F2FP.F16.F32.PACK_AB R24, R46, R41 ;  /* 0x000000292e18723e */ /* 0x000fe200000000ff */
[----:B------:R-:W-:Y:S01]  /*a6e0*/  FADD.FTZ R14, R61, R14 ;  /* 0x0000000e3d0e7221 */ /* 0x000fe20000010000 */
[----:B------:R-:W-:Y:S01]  /*a6f0*/  F2FP.F16.F32.PACK_AB R26, R49, R48 ;  /* 0x00000030311a723e */ /* 0x000fe200000000ff */
[----:B0-----:R-:W-:Y:S01]  /*a700*/  FADD.FTZ R8, R102, R9 ;  /* 0x0000000966087221 */ /* 0x001fe20000010000 */
[----:B------:R-:W-:Y:S01]  /*a710*/  F2FP.F16.F32.PACK_AB R25, R66, R63 ;  /* 0x0000003f4219723e */ /* 0x000fe200000000ff */
[----:B------:R-:W-:Y:S01]  /*a720*/  FFMA.FTZ R114, R114, R0, -R93 ;  /* 0x0000000072727223 */ /* 0x000fe2000001085d */
[----:B------:R-:W-:Y:S01]  /*a730*/  F2FP.F16.F32.PACK_AB R38, R38, R37 ;  /* 0x000000252626723e */ /* 0x000fe200000000ff */
[----:B------:R-:W0:Y:S01]  /*a740*/  MUFU.EX2 R67, R110 ;  /* 0x0000006e00437308 */ /* 0x000e220000000800 */
[----:B------:R-:W-:Y:S02]  /*a750*/  F2FP.F16.F32.PACK_AB R4, R42, R39 ;  /* 0x000000272a04723e */ /* 0x000fe400000000ff */
[----:B------:R-:W-:-:S02]  /*a760*/  F2FP.F16.F32.PACK_AB R36, R36, R35 ;  /* 0x000000232424723e */ /* 0x000fc400000000ff */
[----:B------:R-:W-:Y:S02]  /*a770*/  F2FP.F16.F32.PACK_AB R37, R74, R71 ;  /* 0x000000474a25723e */ /* 0x000fe400000000ff */
[----:B------:R-:W-:Y:S01]  /*a780*/  F2FP.F16.F32.PACK_AB R39, R78, R75 ;  /* 0x0000004b4e27723e */ /* 0x000fe200000000ff */
[----:B------:R-:W0:Y:S01]  /*a790*/  MUFU.EX2 R12, R111 ;  /* 0x0000006f000c7308 */ /* 0x000e220000000800 */
[----:B------:R-:W-:Y:S02]  /*a7a0*/  F2FP.F16.F32.PACK_AB R6, R45, R43 ;  /* 0x0000002b2d06723e */ /* 0x000fe400000000ff */
[----:B------:R-:W-:Y:S01]  /*a7b0*/  F2FP.F16.F32.PACK_AB R7, R87, R79 ;  /* 0x0000004f5707723e */ /* 0x000fe200000000ff */
[----:B------:R-:W-:Y:S01]  /*a7c0*/  FADD.FTZ R9, R97, R14 ;  /* 0x0000000e61097221 */ /* 0x000fe20000010000 */
[----:B-1----:R-:W-:Y:S01]  /*a7d0*/  FADD.FTZ R13, R103, R8 ;  /* 0x00000008670d7221 */ /* 0x002fe20000010000 */
[-CC-:B------:R-:W-:Y:S01]  /*a7e0*/  FFMA.FTZ R115, R115, R0.reuse, -R93.reuse ;  /* 0x0000000073737223 */ /* 0x180fe2000001085d */
[-CC-:B------:R-:W-:Y:S01]  /*a7f0*/  FFMA.FTZ R118, R118, R0.reuse, -R93.reuse ;  /* 0x0000000076767223 */ /* 0x180fe2000001085d */
[----:B------:R-:W-:Y:S01]  /*a800*/  STSM.16.M88.4 [R82], R24 ;  /* 0x0000001852007844 */ /* 0x000fe20000000200 */
[----:B------:R-:W-:Y:S01]  /*a810*/  FFMA.FTZ R93, R119, R0, -R93 ;  /* 0x00000000775d7223 */ /* 0x000fe2000001085d */
[----:B------:R-:W1:Y:S02]  /*a820*/  MUFU.EX2 R114, R114 ;  /* 0x0000007200727308 */ /* 0x000e640000000800 */
[----:B------:R-:W-:Y:S01]  /*a830*/  STSM.16.M88.4 [R104+0x6000], R36 ;  /* 0x0060002468007844 */ /* 0x000fe20000000200 */
[----:B------:R-:W-:-:S03]  /*a840*/  FADD.FTZ R9, R64, R9 ;  /* 0x0000000940097221 */ /* 0x000fc60000010000 */
[----:B------:R4:W-:Y:S02]  /*a850*/  STSM.16.M88.4 [R81+0x6000], R4 ;  /* 0x0060000451007844 */ /* 0x0009e40000000200 */
[----:B------:R-:W1:Y:S08]  /*a860*/  MUFU.EX2 R115, R115 ;  /* 0x0000007300737308 */ /* 0x000e700000000800 */
[----:B------:R-:W-:Y:S01]  /*a870*/  MUFU.EX2 R118, R118 ;  /* 0x0000007600767308 */ /* 0x000fe20000000800 */
[----:B----4-:R-:W-:Y:S01]  /*a880*/  FADD.FTZ R4, R106, R13 ;  /* 0x0000000d6a047221 */ /* 0x010fe20000010000 */
[----:B------:R-:W-:-:S06]  /*a890*/  FADD.FTZ R6, R100, R9 ;  /* 0x0000000964067221 */ /* 0x000fcc0000010000 */
[----:B------:R-:W4:Y:S01]  /*a8a0*/  MUFU.EX2 R93, R93 ;  /* 0x0000005d005d7308 */ /* 0x000f220000000800 */
[----:B---3--:R-:W-:Y:S01]  /*a8b0*/  FADD.FTZ R4, R107, R4 ;  /* 0x000000046b047221 */ /* 0x008fe20000010000 */
[----:B------:R-:W-:-:S03]  /*a8c0*/  FADD.FTZ R5, R65, R6 ;  /* 0x0000000641057221 */ /* 0x000fc60000010000 */
[----:B0-----:R-:W-:Y:S01]  /*a8d0*/  FADD.FTZ R7, R67, R4 ;  /* 0x0000000443077221 */ /* 0x001fe20000010000 */
[----:B------:R-:W-:-:S03]  /*a8e0*/  FADD.FTZ R4, R68, R5 ;  /* 0x0000000544047221 */ /* 0x000fc60000010000 */
[----:B------:R-:W-:Y:S01]  /*a8f0*/  FADD.FTZ R7, R12, R7 ;  /* 0x000000070c077221 */ /* 0x000fe20000010000 */
[----:B------:R-:W-:Y:S01]  /*a900*/  FADD.FTZ R5, R69, R4 ;  /* 0x0000000445057221 */ /* 0x000fe20000010000 */
[----:B------:R-:W-:Y:S02]  /*a910*/  F2FP.F16.F32.PACK_AB R44, R52, R44 ;  /* 0x0000002c342c723e */ /* 0x000fe400000000ff */
[----:B-1----:R-:W-:Y:S01]  /*a920*/  FADD.FTZ R6, R114, R7 ;  /* 0x0000000772067221 */ /* 0x002fe20000010000 */
[----:B------:R-:W-:Y:S02]  /*a930*/  F2FP.F16.F32.PACK_AB R46, R56, R53 ;  /* 0x00000035382e723e */ /* 0x000fe400000000ff */
[----:B------:R-:W-:Y:S02]  /*a940*/  F2FP.F16.F32.PACK_AB R62, R97, R61 ;  /* 0x0000003d613e723e */ /* 0x000fe400000000ff */
[----:B------:R-:W-:Y:S02]  /*a950*/  F2FP.F16.F32.PACK_AB R45, R91, R11 ;  /* 0x0000000b5b2d723e */ /* 0x000fe400000000ff */
[----:B------:R-:W-:Y:S01]  /*a960*/  F2FP.F16.F32.PACK_AB R47, R95, R94 ;  /* 0x0000005e5f2f723e */ /* 0x000fe200000000ff */
[----:B------:R-:W-:Y:S01]  /*a970*/  FADD.FTZ R9, R72, R5 ;  /* 0x0000000548097221 */ /* 0x000fe20000010000 */
[----:B------:R-:W-:Y:S01]  /*a980*/  F2FP.F16.F32.PACK_AB R60, R60, R57 ;  /* 0x000000393c3c723e */ /* 0x000fe200000000ff */
[----:B------:R-:W-:Y:S01]  /*a990*/  FADD.FTZ R11, R115, R6 ;  /* 0x00000006730b7221 */ /* 0x000fe20000010000 */
        /* <DEDUP_REMOVED lines=9> */
[----:B----4-:R-:W-:Y:S01]  /*aa30*/  F2FP.F16.F32.PACK_AB R7, R93, R118 ;  /* 0x000000765d07723e */ /* 0x010fe200000000ff */
[----:B------:R-:W-:Y:S01]  /*aa40*/  STSM.16.M88.4 [R157+0x2a800], R44 ;  /* 0x02a8002c9d007844 */ /* 0x000fe20000000200 */
[----:B------:R-:W-:Y:S01]  /*aa50*/  ISETP.GE.AND P2, PT, R130, 0xc1, PT ;  /* 0x000000c18200780c */ /* 0x000fe20003f46270 */
[----:B------:R-:W-:Y:S02]  /*aa60*/  IMAD.MOV.U32 R151, RZ, RZ, RZ ;  /* 0x000000ffff977224 */ /* 0x000fe400078e00ff */
[----:B------:R-:W-:Y:S01]  /*aa70*/  FADD.FTZ R76, R76, R9 ;  /* 0x000000094c4c7221 */ /* 0x000fe20000010000 */
[----:B------:R-:W-:Y:S01]  /*aa80*/  FADD.FTZ R20, R118, R11 ;  /* 0x0000000b76147221 */ /* 0x000fe20000010000 */
[----:B------:R-:W-:Y:S01]  /*aa90*/  IMAD.MOV.U32 R150, RZ, RZ, R151 ;  /* 0x000000ffff967224 */ /* 0x000fe200078e0097 */
[----:B------:R-:W-:-:S02]  /*aaa0*/  MOV R146, R151 ;  /* 0x0000009700927202 */ /* 0x000fc40000000f00 */
[----:B------:R-:W-:Y:S01]  /*aab0*/  FADD.FTZ R20, R93, R20 ;  /* 0x000000145d147221 */ /* 0x000fe20000010000 */
        /* <DEDUP_REMOVED lines=29> */
[----:B--2---:R-:W-:Y:S04]  /*ac90*/  STSM.16.M88.4 [R15], R60 ;  /* 0x0000003c0f007844 */ /* 0x004fe80000000200 */
[----:B------:R-:W-:Y:S04]  /*aca0*/  STSM.16.M88.4 [R104+0xc000], R64 ;  /* 0x00c0004068007844 */ /* 0x000fe80000000200 */
[----:B------:R0:W-:Y:S01]  /*acb0*/  STSM.16.M88.4 [R81+0xc000], R4 ;  /* 0x00c0000451007844 */ /* 0x0001e20000000200 */
[----:B------:R1:W-:Y:S06]  /*acc0*/  MEMBAR.ALL.CTA ;  /* 0x0000000000007992 */ /* 0x0003ec0000008000 */
[----:B-1----:R-:W1:Y:S01]  /*acd0*/  FENCE.VIEW.ASYNC.S ;  /* 0x00000000000073c6 */ /* 0x002e620000000000 */
[----:B0-----:R-:W-:Y:S01]  /*ace0*/  FADD.FTZ R4, R73, R76 ;  /* 0x0000004c49047221 */ /* 0x001fe20000010000 */
[----:B-1----:R-:W-:Y:S01]  /*acf0*/  NOP ;  /* 0x0000000000007918 */ /* 0x002fe20000000000 */
[----:B------:R-:W-:Y:S05]  /*ad00*/  @!P2 BRA `(.L_x_13144) ;  /* 0x0000002c00d4a947 */ /* 0x000fea0003800000 */
[----:B------:R-:W2:Y:S01]  /*ad10*/  LDL.LU R104, [R1+0x64] ;  /* 0x0000640001687983 */ /* 0x000ea20000300800 */
[----:B------:R-:W-:Y:S01]  /*ad20*/  IMAD.MOV.U32 R5, RZ, RZ, R10 ;  /* 0x000000ffff057224 */ /* 0x000fe200078e000a */
[----:B------:R-:W-:Y:S01]  /*ad30*/  MOV R9, R156 ;  /* 0x0000009c00097202 */ /* 0x000fe20000000f00 */
        /* <DEDUP_REMOVED lines=18> */
[----:B--2---:R-:W-:-:S07]  /*ae60*/  VIADD R8, R104, 0xfffffffe ;  /* 0xfffffffe68087836 */ /* 0x004fce0000000000 */
.L_x_13155:
[----:B------:R-:W2:Y:S01]  /*ae70*/  LDL R0, [R1+0x3c] ;  /* 0x00003c0001007983 */ /* 0x000ea20000100800 */
        /* <DEDUP_REMOVED lines=10> */
.L_x_13146:
[----:B------:R-:W-:Y:S01]  /*af20*/  IMAD R0, R152, 0x8, R2 ;  /* 0x0000000898007824 */ /* 0x000fe200078e0202 */
[----:B------:R-:W-:-:S04]  /*af30*/  SHF.L.U32 R3, R156, 0x1f, RZ ;  /* 0x0000001f9c037819 */ /* 0x000fc800000006ff */
[----:B------:R0:W1:Y:S01]  /*af40*/  SYNCS.PHASECHK.TRANS64.TRYWAIT P3, [R0+URZ+0x30830], R3 ;  /* 0x03083003000075a7 */ /* 0x000062000806017f */
[----:B------:R-:W-:Y:S05]  /*af50*/  @!P0 BRA `(.L_x_13147) ;  /* 0x0000000000048947 */ /* 0x000fea0003800000 */
[----:B------:R-:W-:Y:S01]  /*af60*/  BPT.TRAP 0x1 ;  /* 0x000000040000795c */ /* 0x000fe20000300000 */
.L_x_13147:
[----:B------:R-:W-:Y:S04]  /*af70*/  BSSY B0, `(.L_x_13145) ;  /* 0x0000004000007945 */ /* 0x000fe80003800000 */
[----:B-1----:R-:W-:Y:S05]  /*af80*/  @P3 BRA `(.L_x_13148) ;  /* 0x0000000000083947 */ /* 0x002fea0003800000 */
[----:B------:R-:W1:Y:S02]  /*af90*/  SYNCS.PHASECHK.TRANS64.TRYWAIT P3, [R0+URZ+0x30830], R3 ;  /* 0x03083003000075a7 */ /* 0x000e64000806017f */
[----:B-1----:R-:W-:Y:S05]  /*afa0*/  @!P3 BRA `(.L_x_13149) ;  /* 0x000000bc0020b947 */ /* 0x002fea0003800000 */
.L_x_13148:
[----:B------:R-:W-:Y:S05]  /*afb0*/  BSYNC B0 ;  /* 0x0000000000007941 */ /* 0x000fea0003800000 */
.L_x_13145:
[----:B01----:R-:W2:Y:S04]  /*afc0*/  LDL R3, [R1+0x40] ;  /* 0x0000400001037983 */ /* 0x003ea80000100800 */
[----:B------:R-:W3:Y:S01]  /*afd0*/  LDL.64 R24, [R1+0x10] ;  /* 0x0000100001187983 */ /* 0x000ee20000100a00 */
[----:B------:R-:W-:Y:S05]  /*afe0*/  WARPSYNC.ALL ;  /* 0x0000000000007948 */ /* 0x000fea0003800000 */
[----:B------:R-:W-:Y:S01]  /*aff0*/  IMAD.MOV.U32 R11, RZ, RZ, 0x40000040 ;  /* 0x40000040ff0b7424 */ /* 0x000fe200078e00ff */
[----:B------:R-:W0:Y:S04]  /*b000*/  S2R R0, SR_TID.X ;  /* 0x0000000000007919 */ /* 0x000e280000002100 */
[----:B------:R-:W-:-:S02]  /*b010*/  R2UR UR7, R11 ;  /* 0x000000000b0772ca */ /* 0x000fc400000e0000 */
[----:B------:R-:W-:Y:S01]  /*b020*/  R2UR UR19, R11 ;  /* 0x000000000b1372ca */ /* 0x000fe200000e0000 */
[----:B------:R-:W-:-:S05]  /*b030*/  IMAD.MOV.U32 R15, RZ, RZ, 0x40000040 ;  /* 0x40000040ff0f7424 */ /* 0x000fca00078e00ff */
[----:B------:R-:W-:Y:S02]  /*b040*/  R2UR UR15, R15 ;  /* 0x000000000f0f72ca */ /* 0x000fe400000e0000 */
[----:B0-----:R-:W-:-:S05]  /*b050*/  SHF.R.U32.HI R0, RZ, 0x7, R0 ;  /* 0x00000007ff007819 */ /* 0x001fca0000011600 */
[----:B------:R-:W-:Y:S02]  /*b060*/  VIADD R0, R0, 0x8 ;  /* 0x0000000800007836 */ /* 0x000fe40000000000 */
[----:B------:R-:W-:Y:S02]  /*b070*/  IMAD.MOV.U32 R13, RZ, RZ, 0x40000040 ;  /* 0x40000040ff0d7424 */ /* 0x000fe400078e00ff */
[----:B--2---:R-:W-:-:S04]  /*b080*/  IMAD R10, R152, 0x600, R3 ;  /* 0x00000600980a7824 */ /* 0x004fc800078e0203 */
[C---:B------:R-:W-:Y:S01]  /*b090*/  VIADD R14, R10.reuse, 0x4 ;  /* 0x000000040a0e7836 */ /* 0x040fe20000000000 */
[C---:B------:R-:W-:Y:S02]  /*b0a0*/  R2UR UR6, R10.reuse ;  /* 0x000000000a0672ca */ /* 0x040fe400000e0000 */
[C---:B------:R-:W-:Y:S01]  /*b0b0*/  IADD3 R12, R10.reuse, 0x2, RZ ;  /* 0x000000020a0c7810 */ /* 0x040fe20007ffe0ff */
[----:B------:R-:W-:-:S05]  /*b0c0*/  VIADD R10, R10, 0x6 ;  /* 0x000000060a0a7836 */ /* 0x000fca0000000000 */
[----:B------:R-:W-:Y:S02]  /*b0d0*/  R2UR UR18, R10 ;  /* 0x000000000a1272ca */ /* 0x000fe400000e0000 */
[----:B------:R-:W2:Y:S01]  /*b0e0*/  LDL.64 R10, [R1+0x28] ;  /* 0x00002800010a7983 */ /* 0x000ea20000100a00 */
[----:B------:R-:W-:-:S03]  /*b0f0*/  R2UR UR14, R14 ;  /* 0x000000000e0e72ca */ /* 0x000fc600000e0000 */
[----:B------:R-:W4:Y:S01]  /*b100*/  LDL.64 R14, [R1+0x20] ;  /* 0x00002000010e7983 */ /* 0x000f220000100a00 */
[----:B---3--:R-:W-:Y:S02]  /*b110*/  R2UR UR4, R24 ;  /* 0x00000000180472ca */ /* 0x008fe400000e0000 */
[----:B------:R-:W-:Y:S01]  /*b120*/  R2UR UR5, R25 ;  /* 0x00000000190572ca */ /* 0x000fe200000e0000 */
[----:B------:R0:W-:Y:S06]  /*b130*/  BAR.SYNC.DEFER_BLOCKING R0, 0x100 ;  /* 0x000400000000751d */ /* 0x0001ec0000010000 */
[----:B------:R-:W-:-:S06]  /*b140*/  WARPGROUP.ARRIVE ;  /* 0x00000000000079c5 */ /* 0x000fcc0000000000 */
[----:B------:R-:W-:Y:S01]  /*b150*/  HGMMA.64x192x16.F32 R24, gdesc[UR4], RZ, !UPT, gsb0 ;  /* 0x02e00000041879f0 */ /* 0x000fe2000c0008ff */
[----:B------:R-:W-:Y:S02]  /*b160*/  R2UR UR10, R12 ;  /* 0x000000000c0a72ca */ /* 0x000fe400000e0000 */
[----:B------:R-:W-:Y:S02]  /*b170*/  R2UR UR11, R13 ;  /* 0x000000000d0b72ca */ /* 0x000fe400000e0000 */
[----:B------:R-:W3:Y:S01]  /*b180*/  LDL.64 R12, [R1+0x18] ;  /* 0x00001800010c7983 */ /* 0x000ee20000100a00 */
[----:B------:R-:W-:Y:S02]  /*b190*/  WARPGROUP.DEPBAR.LE gsb0, 0x0 ;  /* 0x00008000000079c5 */ /* 0x000fe40000010000 */
[----:B------:R-:W-:Y:S01]  /*b1a0*/  WARPGROUP.ARRIVE ;  /* 0x00000000000079c5 */ /* 0x000fe20000000000 */
[----:B--2---:R-:W-:Y:S02]  /*b1b0*/  R2UR UR8, R10 ;  /* 0x000000000a0872ca */ /* 0x004fe400000e0000 */
[----:B------:R-:W-:-:S13]  /*b1c0*/  R2UR UR9, R11 ;  /* 0x000000000b0972ca */ /* 0x000fda00000e0000 */
[----:B------:R-:W-:Y:S01]  /*b1d0*/  HGMMA.64x192x16.F32 R24, gdesc[UR8], R24, gsb0 ;  /* 0x02e00000081879f0 */ /* 0x000fe20008000818 */
[----:B----4-:R-:W-:Y:S02]  /*b1e0*/  R2UR UR12, R14 ;  /* 0x000000000e0c72ca */ /* 0x010fe400000e0000 */
[----:B------:R-:W-:Y:S02]  /*b1f0*/  R2UR UR13, R15 ;  /* 0x000000000f0d72ca */ /* 0x000fe400000e0000 */
[----:B---3--:R-:W-:Y:S02]  /*b200*/  R2UR UR16, R12 ;  /* 0x000000000c1072ca */ /* 0x008fe400000e0000 */
[----:B------:R-:W-:Y:S01]  /*b210*/  R2UR UR17, R13 ;  /* 0x000000000d1172ca */ /* 0x000fe200000e0000 */
[----:B------:R-:W-:Y:S02]  /*b220*/  WARPGROUP.DEPBAR.LE gsb0, 0x0 ;  /* 0x00008000000079c5 */ /* 0x000fe40000010000 */
[----:B------:R-:W-:-:S10]  /*b230*/  WARPGROUP.ARRIVE ;  /* 0x00000000000079c5 */ /* 0x000fd40000000000 */
        /* <DEDUP_REMOVED lines=8> */
.L_x_13151:
[----:B------:R-:W-:Y:S01]  /*b2c0*/  SHF.L.U32 R0, R9, 0x1f, RZ ;  /* 0x0000001f09007819 */ /* 0x000fe200000006ff */
[----:B------:R-:W-:-:S04]  /*b2d0*/  IMAD R3, R7, 0x8, R2 ;  /* 0x0000000807037824 */ /* 0x000fc800078e0202 */
[----:B------:R0:W1:Y:S01]  /*b2e0*/  SYNCS.PHASECHK.TRANS64.TRYWAIT P2, [R3+URZ+0x30850], R0 ;  /* 0x03085000030075a7 */ /* 0x000062000804017f */
[----:B------:R-:W-:Y:S05]  /*b2f0*/  @!P0 BRA `(.L_x_13152) ;  /* 0x0000000000048947 */ /* 0x000fea0003800000 */
[----:B------:R-:W-:Y:S01]  /*b300*/  BPT.TRAP 0x1 ;  /* 0x000000040000795c */ /* 0x000fe20000300000 */
.L_x_13152:
[----:B------:R-:W-:Y:S04]  /*b310*/  BSSY B0, `(.L_x_13150) ;  /* 0x0000004000007945 */ /* 0x000fe80003800000 */
[----:B-1----:R-:W-:Y:S05]  /*b320*/  @P2 BRA `(.L_x_13153) ;  /* 0x0000000000082947 */ /* 0x002fea0003800000 */
[----:B------:R-:W1:Y:S02]  /*b330*/  SYNCS.PHASECHK.TRANS64.TRYWAIT P2, [R3+URZ+0x30850], R0 ;  /* 0x03085000030075a7 */ /* 0x000e64000804017f */
[----:B-1----:R-:W-:Y:S05]  /*b340*/  @!P2 BRA `(.L_x_13154) ;  /* 0x000000b8004ca947 */ /* 0x002fea0003800000 */
.L_x_13153:
[----:B------:R-:W-:Y:S05]  /*b350*/  BSYNC B0 ;  /* 0x0000000000007941 */ /* 0x000fea0003800000 */
.L_x_13150:
        /* <DEDUP_REMOVED lines=53> */
[----:B0-----:R-:W-:Y:S02]  /*b6b0*/  FMNMX.FTZ R3, R3, R0, !PT ;  /* 0x0000000003037209 */ /* 0x001fe40007810000 */
[----:B------:R-:W-:-:S03]  /*b6c0*/  MOV R0, UR4 ;  /* 0x0000000400007c02 */ /* 0x000fc60008000f00 */
[C---:B------:R-:W-:Y:S02]  /*b6d0*/  FADD.FTZ R6, -R3.reuse, R6 ;  /* 0x0000000603067221 */ /* 0x040fe40000010100 */
[-C--:B------:R-:W-:Y:S02]  /*b6e0*/  FMUL.FTZ R11, R3, R0.reuse ;  /* 0x00000000030b7220 */ /* 0x080fe40000410000 */
[-C--:B------:R-:W-:Y:S02]  /*b6f0*/  FMUL.FTZ R6, R6, R0.reuse ;  /* 0x0000000006067220 */ /* 0x080fe40000410000 */
[-CC-:B------:R-:W-:Y:S01]  /*b700*/  FFMA.FTZ R24, R24, R0.reuse, -R11.reuse ;  /* 0x0000000018187223 */ /* 0x180fe2000001080b */
[-CC-:B------:R-:W-:Y:S01]  /*b710*/  FFMA.FTZ R25, R25, R0.reuse, -R11.reuse ;  /* 0x0000000019197223 */ /* 0x180fe2000001080b */
[----:B------:R-:W-:Y:S01]  /*b720*/  MUFU.EX2 R9, R6 ;  /* 0x0000000600097308 */ /* 0x000fe20000000800 */
[-CC-:B------:R-:W-:Y:S01]  /*b730*/  FFMA.FTZ R28, R28, R0.reuse, -R11.reuse ;  /* 0x000000001c1c7223 */ /* 0x180fe2000001080b */
[-CC-:B------:R-:W-:Y:S01]  /*b740*/  FFMA.FTZ R29, R29, R0.reuse, -R11.reuse ;  /* 0x000000001d1d7223 */ /* 0x180fe2000001080b */
[-CC-:B------:R-:W-:Y:S01]  /*b750*/  FFMA.FTZ R21, R61, R0.reuse, -R11.reuse ;  /* 0x000000003d157223 */ /* 0x180fe2000001080b */
[-CC-:B------:R-:W-:Y:S01]  /*b760*/  FFMA.FTZ R32, R32, R0.reuse, -R11.reuse ;  /* 0x0000000020207223 */ /* 0x180fe2000001080b */
[----:B------:R-:W2:Y:S01]  /*b770*/  LDL R61, [R1+0x38] ;  /* 0x00003800013d7983 */ /* 0x000ea20000100800 */
        /* <DEDUP_REMOVED lines=15> */
[----:B------:R-:W-:-:S03]  /*b870*/  FFMA.FTZ R60, R60, R0, -R11 ;  /* 0x000000003c3c7223 */ /* 0x000fc6000001080b */
[----:B------:R-:W3:Y:S01]  /*b880*/  MUFU.EX2 R28, R28 ;  /* 0x0000001c001c7308 */ /* 0x000ee20000000800 */
[----:B0-----:R-:W-:-:S07]  /*b890*/  FFMA.FTZ R6, R9, R4, R24 ;  /* 0x0000000409067223 */ /* 0x001fce0000010018 */
[----:B------:R-:W0:Y:S01]  /*b8a0*/  MUFU.EX2 R10, R29 ;  /* 0x0000001d000a7308 */ /* 0x000e220000000800 */
[----:B-1----:R-:W-:-:S04]  /*b8b0*/  FADD.FTZ R6, R25, R6 ;  /* 0x0000000619067221 */ /* 0x002fc80000010000 */
[----:B---3--:R-:W-:-:S04]  /*b8c0*/  FADD.FTZ R6, R28, R6 ;  /* 0x000000061c067221 */ /* 0x008fc80000010000 */
[C---:B0-----:R-:W-:Y:S01]  /*b8d0*/  FADD.FTZ R29, R10.reuse, R6 ;  /* 0x000000060a1d7221 */ /* 0x041fe20000010000 */
        /* <DEDUP_REMOVED lines=76> */
[----:B------:R-:W-:-:S02]  /*bda0*/  FFMA.FTZ R117, R117, R0, -R11 ;  /* 0x0000000075757223 */ /* 0x000fc4000001080b */
[----:B------:R-:W0:Y:S02]  /*bdb0*/  SHFL.BFLY PT, R11, R10, 0x2, 0x1f ;  /* 0x0c401f000a0b7f89 */ /* 0x000e2400000e0000 */
[----:B0-----:R-:W-:-:S05]  /*bdc0*/  FMNMX.FTZ R10, R10, R11, !PT ;  /* 0x0000000b0a0a7209 */ /* 0x001fca0007810000 */
[----:B------:R-:W0:Y:S02]  /*bdd0*/  SHFL.BFLY PT, R11, R10, 0x1, 0x1f ;  /* 0x0c201f000a0b7f89 */ /* 0x000e2400000e0000 */
[----:B0-----:R-:W-:-:S05]  /*bde0*/  FMNMX.FTZ R10, R10, R11, !PT ;  /* 0x0000000b0a0a7209 */ /* 0x001fca0007810000 */
        /* <DEDUP_REMOVED lines=49> */
[----:B------:R-:W-:-:S05]  /*c100*/  VIADD R11, R2, 0x400 ;  /* 0x00000400020b7836 */ /* 0x000fca0000000000 */
[----:B------:R-:W-:-:S04]  /*c110*/  SHF.R.U32.HI R11, RZ, 0x4, R11 ;  /* 0x00000004ff0b7819 */ /* 0x000fc8000001160b */
[----:B------:R-:W-:-:S05]  /*c120*/  LOP3.LUT R11, R11, 0x3fff, RZ, 0xc0, !PT ;  /* 0x00003fff0b0b7812 */ /* 0x000fca00078ec0ff */
[----:B------:R-:W-:-:S04]  /*c130*/  IMAD R12, R7, 0x600, R11 ;  /* 0x00000600070c7824 */ /* 0x000fc800078e020b */
[----:B------:R-:W-:-:S05]  /*c140*/  VIADD R14, R12, 0x80 ;  /* 0x000000800c0e7836 */ /* 0x000fca0000000000 */
[----:B------:R-:W-:Y:S01]  /*c150*/  R2UR UR10, R14 ;  /* 0x000000000e0a72ca */ /* 0x000fe200000e0000 */
[----:B------:R-:W-:-:S05]  /*c160*/  VIADD R14, R12, 0x100 ;  /* 0x000001000c0e7836 */ /* 0x000fca0000000000 */
[----:B------:R-:W-:Y:S02]  /*c170*/  R2UR UR14, R14 ;  /* 0x000000000e0e72ca */ /* 0x000fe400000e0000 */
[----:B------:R-:W-:-:S04]  /*c180*/  IADD3 R14, R12, 0x180, RZ ;  /* 0x000001800c0e7810 */ /* 0x000fc80007ffe0ff */
        /* <DEDUP_REMOVED lines=9> */
[----:B------:R-:W-:Y:S02]  /*c220*/  VIADD R14, R12, 0x400 ;  /* 0x000004000c0e7836 */ /* 0x000fe40000000000 */
[----:B--2---:R-:W-:-:S03]  /*c230*/  VIADD R11, R61, 0x1e800 ;  /* 0x0001e8003d0b7836 */ /* 0x004fc60000000000 */
[----:B------:R-:W-:Y:S02]  /*c240*/  R2UR UR42, R14 ;  /* 0x000000000e2a72ca */ /* 0x000fe400000e0000 */
[----:B------:R-:W-:Y:S02]  /*c250*/  IADD3 R14, R12, 0x480, RZ ;  /* 0x000004800c0e7810 */ /* 0x000fe40007ffe0ff */
[----:B------:R-:W-:Y:S02]  /*c260*/  SHF.R.U32.HI R11, RZ, 0x4, R11 ;  /* 0x00000004ff0b7819 */ /* 0x000fe4000001160b */
[----:B------:R-:W-:Y:S01]  /*c270*/  R2UR UR46, R14 ;  /* 0x000000000e2e72ca */ /* 0x000fe200000e0000 */
[C---:B------:R-:W-:Y:S01]  /*c280*/  VIADD R14, R12.reuse, 0x500 ;  /* 0x000005000c0e7836 */ /* 0x040fe20000000000 */
[C---:B------:R-:W-:Y:S01]  /*c290*/  R2UR UR6, R12.reuse ;  /* 0x000000000c0672ca */ /* 0x040fe200000e0000 */
[----:B------:R-:W-:Y:S01]  /*c2a0*/  VIADD R12, R12, 0x580 ;  /* 0x000005800c0c7836 */ /* 0x000fe20000000000 */
[----:B------:R-:W-:Y:S01]  /*c2b0*/  LOP3.LUT R11, R11, 0x3fff, RZ, 0xc0, !PT ;  /* 0x00003fff0b0b7812 */ /* 0x000fe200078ec0ff */
[----:B------:R-:W-:-:S03]  /*c2c0*/  IMAD.MOV.U32 R13, RZ, RZ, 0x40000040 ;  /* 0x40000040ff0d7424 */ /* 0x000fc600078e00ff */
[----:B------:R-:W-:Y:S02]  /*c2d0*/  R2UR UR54, R12 ;  /* 0x000000000c3672ca */ /* 0x000fe400000e0000 */
[----:B------:R-:W-:Y:S02]  /*c2e0*/  LOP3.LUT R12, R11, 0x10000, RZ, 0xfc, !PT ;  /* 0x000100000b0c7812 */ /* 0x000fe400078efcff */
[C---:B------:R-:W-:Y:S02]  /*c2f0*/  R2UR UR7, R13.reuse ;  /* 0x000000000d0772ca */ /* 0x040fe400000e0000 */
[----:B------:R-:W-:Y:S02]  /*c300*/  R2UR UR4, R12 ;  /* 0x000000000c0472ca */ /* 0x000fe400000e0000 */
[----:B------:R-:W-:Y:S01]  /*c310*/  R2UR UR5, R13 ;  /* 0x000000000d0572ca */ /* 0x000fe200000e0000 */
[----:B------:R-:W-:-:S12]  /*c320*/  WARPGROUP.ARRIVE ;  /* 0x00000000000079c5 */ /* 0x000fd80000000000 */
[----:B------:R-:W-:Y:S01]  /*c330*/  HGMMA.64x64x16.F32 R120, gdesc[UR4].tnspB, R120, gsb0 ;  /* 0x40e00000047879f0 */ /* 0x000fe20008000878 */
[----:B------:R-:W-:Y:S01]  /*c340*/  IMAD.MOV.U32 R15, RZ, RZ, 0x40000040 ;  /* 0x40000040ff0f7424 */ /* 0x000fe200078e00ff */
        /* <DEDUP_REMOVED lines=8> */
[C---:B------:R-:W-:Y:S02]  /*c3d0*/  R2UR UR35, R15.reuse ;  /* 0x000000000f2372ca */ /* 0x040fe400000e0000 */
[C---:B------:R-:W-:Y:S02]  /*c3e0*/  R2UR UR43, R15.reuse ;  /* 0x000000000f2b72ca */ /* 0x040fe400000e0000 */
[C---:B------:R-:W-:Y:S02]  /*c3f0*/  R2UR UR47, R15.reuse ;  /* 0x000000000f2f72ca */ /* 0x040fe400000e0000 */
[----:B------:R-:W-:Y:S01]  /*c400*/  R2UR UR51, R15 ;  /* 0x000000000f3372ca */ /* 0x000fe200000e0000 */
[----:B------:R-:W-:Y:S01]  /*c410*/  IMAD.MOV.U32 R15, RZ, RZ, 0x40000040 ;  /* 0x40000040ff0f7424 */ /* 0x000fe200078e00ff */
[----:B------:R-:W-:-:S04]  /*c420*/  R2UR UR8, R14 ;  /* 0x000000000e0872ca */ /* 0x000fc800000e0000 */
[----:B------:R-:W-:Y:S01]  /*c430*/  R2UR UR9, R15 ;  /* 0x000000000f0972ca */ /* 0x000fe200000e0000 */
[----:B------:R-:W-:Y:S02]  /*c440*/  WARPGROUP.DEPBAR.LE gsb0, 0x0 ;  /* 0x00008000000079c5 */ /* 0x000fe40000010000 */
[----:B------:R-:W-:-:S10]  /*c450*/  WARPGROUP.ARRIVE ;  /* 0x00000000000079c5 */ /* 0x000fd40000000000 */
[----:B------:R-:W-:Y:S01]  /*c460*/  HGMMA.64x64x16.F32 R120, gdesc[UR8].tnspB, R120, gsb0 ;  /* 0x40e00000087879f0 */ /* 0x000fe20008000878 */
[----:B------:R-:W-:Y:S01]  /*c470*/  IMAD.MOV.U32 R15, RZ, RZ, 0x40000040 ;  /* 0x40000040ff0f7424 */ /* 0x000fe200078e00ff */
[----:B------:R-:W-:-:S04]  /*c480*/  IADD3 R14, R12, 0x4, RZ ;  /* 0x000000040c0e7810 */ /* 0x000fc80007ffe0ff */
[----:B------:R-:W-:Y:S02]  /*c490*/  R2UR UR12, R14 ;  /* 0x000000000e0c72ca */ /* 0x000fe400000e0000 */
[----:B------:R-:W-:Y:S01]  /*c4a0*/  R2UR UR13, R15 ;  /* 0x000000000f0d72ca */ /* 0x000fe200000e0000 */
[----:B------:R-:W-:Y:S02]  /*c4b0*/  WARPGROUP.DEPBAR.LE gsb0, 0x0 ;  /* 0x00008000000079c5 */ /* 0x000fe40000010000 */
[----:B------:R-:W-:-:S10]  /*c4c0*/  WARPGROUP.ARRIVE ;  /* 0x00000000000079c5 */ /* 0x000fd40000000000 */
[----:B------:R-:W-:Y:S01]  /*c4d0*/  HGMMA.64x64x16.F32 R120, gdesc[UR12].tnspB, R120, gsb0 ;  /* 0x40e000000c7879f0 */ /* 0x000fe20008000878 */
[----:B------:R-:W-:Y:S02]  /*c4e0*/  VIADD R14, R12, 0x6 ;  /* 0x000000060c0e7836 */ /* 0x000fe40000000000 */
[----:B------:R-:W-:-:S03]  /*c4f0*/  IMAD.MOV.U32 R15, RZ, RZ, 0x40000040 ;  /* 0x40000040ff0f7424 */ /* 0x000fc600078e00ff */
        /* <DEDUP_REMOVED lines=54> */
[----:B------:R-:W-:Y:S01]  /*c860*/  R2UR UR55, R13 ;  /* 0x000000000d3772ca */ /* 0x000fe200000e0000 */
[----:B------:R-:W-:Y:S01]  /*c870*/  IMAD.MOV.U32 R13, RZ, RZ, 0x40000040 ;  /* 0x40000040ff0d7424 */ /* 0x000fe200078e00ff */
[----:B------:R-:W-:-:S04]  /*c880*/  IADD3 R12, R12, 0xc06, RZ ;  /* 0x00000c060c0c7810 */ /* 0x000fc80007ffe0ff */
[----:B------:R-:W-:Y:S02]  /*c890*/  R2UR UR52, R12 ;  /* 0x000000000c3472ca */ /* 0x000fe400000e0000 */
[----:B------:R-:W-:Y:S01]  /*c8a0*/  R2UR UR53, R13 ;  /* 0x000000000d3572ca */ /* 0x000fe200000e0000 */
[----:B------:R-:W0:Y:S01]  /*c8b0*/  S2R R61, SR_TID.X ;  /* 0x00000000003d7919 */ /* 0x000e220000002100 */
[----:B------:R-:W-:-:S04]  /*c8c0*/  FADD.FTZ R5, -R10, R5 ;  /* 0x000000050a057221 */ /* 0x000fc80000010100 */
[----:B------:R-:W-:Y:S01]  /*c8d0*/  FMUL.FTZ R5, R5, R0 ;  /* 0x0000000005057220 */ /* 0x000fe20000410000 */
[----:B------:R-:W-:Y:S02]  /*c8e0*/  WARPGROUP.DEPBAR.LE gsb0, 0x0 ;  /* 0x00008000000079c5 */ /* 0x000fe40000010000 */
[----:B------:R-:W-:-:S06]  /*c8f0*/  WARPGROUP.ARRIVE ;  /* 0x00000000000079c5 */ /* 0x000fcc0000000000 */
[----:B------:R-:W-:Y:S01]  /*c900*/  HGMMA.64x64x16.F32 R120, gdesc[UR52].tnspB, R120, gsb0 ;  /* 0x40e00000347879f0 */ /* 0x000fe20008000878 */
[----:B------:R-:W-:Y:S01]  /*c910*/  MUFU.EX2 R11, R5 ;  /* 0x00000005000b7308 */ /* 0x000fe20000000800 */
[----:B------:R-:W-:Y:S02]  /*c920*/  F2FP.F16.F32.PACK_AB R4, R25, R24 ;  /* 0x000000181904723e */ /* 0x000fe400000000ff */
[----:B0-----:R-:W-:-:S05]  /*c930*/  SHF.R.U32.HI R24, RZ, 0x7, R61 ;  /* 0x00000007ff187819 */ /* 0x001fca000001163d */
[----:B------:R-:W0:Y:S01]  /*c940*/  MUFU.EX2 R5, R26 ;  /* 0x0000001a00057308 */ /* 0x000e220000000800 */
[----:B------:R-:W-:-:S07]  /*c950*/  @!P1 IMAD R14, R152, 0x8, R2 ;  /* 0x00000008980e9824 */ /* 0x000fce00078e0202 */
[----:B------:R-:W1:Y:S08]  /*c960*/  MUFU.EX2 R27, R27 ;  /* 0x0000001b001b7308 */ /* 0x000e700000000800 */
[----:B------:R-:W-:Y:S08]  /*c970*/  MUFU.EX2 R30, R30 ;  /* 0x0000001e001e7308 */ /* 0x000ff00000000800 */
[----:B------:R-:W2:Y:S01]  /*c980*/  MUFU.EX2 R31, R31 ;  /* 0x0000001f001f7308 */ /* 0x000ea20000000800 */
[----:B------:R-:W-:Y:S01]  /*c990*/  @!P1 IMAD R13, R7, 0x8, R2 ;  /* 0x00000008070d9824 */ /* 0x000fe200078e0202 */
[----:B------:R-:W-:Y:S01]  /*c9a0*/  ISETP.GE.U32.AND P2, PT, R61, 0x180, PT ;  /* 0x000001803d00780c */ /* 0x000fe20003f46070 */
[----:B------:R-:W-:Y:S01]  /*c9b0*/  VIADD R12, R24, 0x9 ;  /* 0x00000009180c7836 */ /* 0x000fe20000000000 */
[----:B------:R-:W-:Y:S01]  /*c9c0*/  @!P1 IADD3 R14, R14, 0x30840, RZ ;  /* 0x000308400e0e9810 */ /* 0x000fe20007ffe0ff */
[----:B------:R-:W-:-:S02]  /*c9d0*/  @!P1 VIADD R13, R13, 0x30860 ;  /* 0x000308600d0d9836 */ /* 0x000fc40000000000 */
[----:B0-----:R-:W-:Y:S01]  /*c9e0*/  FFMA.FTZ R20, R11, R20, R5 ;  /* 0x000000140b147223 */ /* 0x001fe20000010005 */
[----:B------:R-:W3:Y:S01]  /*c9f0*/  LDL R61, [R1+0x4] ;  /* 0x00000400013d7983 */ /* 0x000ee20000100800 */
[----:B------:R-:W-:Y:S02]  /*ca00*/  SEL R12, R12, 0x9, !P2 ;  /* 0x000000090c0c7807 */ /* 0x000fe40005000000 */
[----:B------:R-:W-:Y:S02]  /*ca10*/  @!P1 PRMT R14, RZ, 0x654, R14 ;  /* 0x00000654ff0e9816 */ /* 0x000fe4000000000e */
[----:B-1----:R-:W-:Y:S02]  /*ca20*/  F2FP.F16.F32.PACK_AB R5, R27, R5 ;  /* 0x000000051b05723e */ /* 0x002fe400000000ff */
[----:B------:R-:W-:Y:S02]  /*ca30*/  @!P1 PRMT R13, RZ, 0x654, R13 ;  /* 0x00000654ff0d9816 */ /* 0x000fe4000000000d */
[----:B--2---:R-:W-:Y:S01]  /*ca40*/  F2FP.F16.F32.PACK_AB R7, R31, R30 ;  /* 0x0000001e1f07723e */ /* 0x004fe200000000ff */
[----:B------:R-:W-:-:S02]  /*ca50*/  WARPGROUP.DEPBAR.LE gsb0, 0x0 ;  /* 0x00008000000079c5 */ /* 0x000fc40000010000 */
[----:B------:R0:W-:Y:S06]  /*ca60*/  BAR.ARV R12, 0x100 ;  /* 0x0004000c0000751d */ /* 0x0001ec0000002000 */
[----:B------:R-:W-:Y:S01]  /*ca70*/  @!P1 SYNCS.ARRIVE.TRANS64.RED.A1T0 RZ, [R14+URZ], RZ ;  /* 0x000000ff0eff99a7 */ /* 0x000fe2000810043f */
[----:B------:R1:W-:Y:S01]  /*ca80*/  @!P1 SYNCS.ARRIVE.TRANS64.RED.A1T0 RZ, [R13+URZ], RZ ;  /* 0x000000ff0dff99a7 */ /* 0x0003e2000810043f */
[----:B------:R2:W-:Y:S02]  /*ca90*/  STSM.16.M88.4 [R157+0x1e800], R4 ;  /* 0x01e800049d007844 */ /* 0x0005e40000000200 */
[----:B--2---:R2:W-:Y:S02]  /*caa0*/  MUFU.EX2 R6, R36 ;  /* 0x0000002400067308 */ /* 0x0045e40000000800 */
[----:B--2---:R-:W2:Y:S06]  /*cab0*/  LDL R36, [R1+0x48] ;  /* 0x0000480001247983 */ /* 0x004eac0000100800 */
[----:B------:R4:W-:Y:S02]  /*cac0*/  MUFU.EX2 R4, R33 ;  /* 0x0000002100047308 */ /* 0x0009e40000000800 */
[----:B----4-:R-:W4:Y:S06]  /*cad0*/  LDL R33, [R1+0x8] ;  /* 0x0000080001217983 */ /* 0x010f2c0000100800 */
[----:B------:R-:W5:Y:S01]  /*cae0*/  MUFU.EX2 R32, R32 ;  /* 0x0000002000207308 */ /* 0x000f620000000800 */
[----:B0-----:R-:W-:-:S07]  /*caf0*/  FADD.FTZ R12, R27, R20 ;  /* 0x000000141b0c7221 */ /* 0x001fce0000010000 */
[----:B------:R-:W0:Y:S01]  /*cb00*/  MUFU.EX2 R5, R34 ;  /* 0x0000002200057308 */ /* 0x000e220000000800 */
[----:B------:R-:W-:-:S07]  /*cb10*/  FADD.FTZ R12, R30, R12 ;  /* 0x0000000c1e0c7221 */ /* 0x000fce0000010000 */
[----:B------:R-:W0:Y:S01]  /*cb20*/  MUFU.EX2 R35, R35 ;  /* 0x0000002300237308 */ /* 0x000e220000000800 */
[----:B-----5:R-:W-:-:S07]  /*cb30*/  FADD.FTZ R29, R32, R29 ;  /* 0x0000001d201d7221 */ /* 0x020fce0000010000 */
[----:B------:R-:W5:Y:S01]  /*cb40*/  MUFU.EX2 R7, R37 ;  /* 0x0000002500077308 */ /* 0x000f620000000800 */
[----:B------:R-:W-:Y:S01]  /*cb50*/  FADD.FTZ R12, R31, R12 ;  /* 0x0000000c1f0c7221 */ /* 0x000fe20000010000 */
[----:B------:R-:W-:-:S06]  /*cb60*/  FADD.FTZ R29, R4, R29 ;  /* 0x0000001d041d7221 */ /* 0x000fcc0000010000 */
[----:B------:R-:W5:Y:S08]  /*cb70*/  MUFU.EX2 R38, R38 ;  /* 0x0000002600267308 */ /* 0x000f700000000800 */
[----:B-1----:R-:W1:Y:S01]  /*cb80*/  MUFU.EX2 R13, R40 ;  /* 0x00000028000d7308 */ /* 0x002e620000000800 */
[----:B0-----:R-:W-:Y:S01]  /*cb90*/  FADD.FTZ R12, R5, R12 ;  /* 0x0000000c050c7221 */ /* 0x001fe20000010000 */
[----:B------:R-:W-:-:S06]  /*cba0*/  FADD.FTZ R29, R6, R29 ;  /* 0x0000001d061d7221 */ /* 0x000fcc0000010000 */
[----:B------:R-:W0:Y:S01]  /*cbb0*/  MUFU.EX2 R15, R41 ;  /* 0x00000029000f7308 */ /* 0x000e220000000800 */
[----:B------:R-:W-:Y:S01]  /*cbc0*/  FADD.FTZ R12, R35, R12 ;  /* 0x0000000c230c7221 */ /* 0x000fe20000010000 */
[----:B-----5:R-:W-:-:S06]  /*cbd0*/  FADD.FTZ R29, R7, R29 ;  /* 0x0000001d071d7221 */ /* 0x020fcc0000010000 */
[----:B------:R-:W5:Y:S01]  /*cbe0*/  MUFU.EX2 R44, R44 ;  /* 0x0000002c002c7308 */ /* 0x000f620000000800 */
[----:B------:R-:W-:Y:S01]  /*cbf0*/  F2FP.F16.F32.PACK_AB R6, R7, R6 ;  /* 0x000000060706723e */ /* 0x000fe200000000ff */
[----:B------:R-:W-:Y:S01]  /*cc00*/  FADD.FTZ R7, R38, R12 ;  /* 0x0000000c26077221 */ /* 0x000fe20000010000 */
[----:B-1----:R-:W-:-:S05]  /*cc10*/  FADD.FTZ R12, R13, R29 ;  /* 0x0000001d0d0c7221 */ /* 0x002fca0000010000 */
[----:B------:R-:W1:Y:S01]  /*cc20*/  MUFU.EX2 R14, R45 ;  /* 0x0000002d000e7308 */ /* 0x000e620000000800 */
[----:B0-----:R-:W-:-:S07]  /*cc30*/  FADD.FTZ R30, R15, R12 ;  /* 0x0000000c0f1e7221 */ /* 0x001fce0000010000 */
[----:B------:R-:W0:Y:S01]  /*cc40*/  MUFU.EX2 R48, R48 ;  /* 0x0000003000307308 */ /* 0x000e220000000800 */
[----:B------:R-:W-:Y:S01]  /*cc50*/  F2FP.F16.F32.PACK_AB R12, R15, R13 ;  /* 0x0000000d0f0c723e */ /* 0x000fe200000000ff */
[----:B-----5:R-:W-:-:S06]  /*cc60*/  FADD.FTZ R15, R44, R30 ;  /* 0x0000001e2c0f7221 */ /* 0x020fcc0000010000 */
[----:B------:R-:W5:Y:S01]  /*cc70*/  MUFU.EX2 R24, R49 ;  /* 0x0000003100187308 */ /* 0x000f620000000800 */
[----:B-1----:R-:W-:-:S07]  /*cc80*/  FADD.FTZ R15, R14, R15 ;  /* 0x0000000f0e0f7221 */ /* 0x002fce0000010000 */
[----:B------:R-:W1:Y:S01]  /*cc90*/  MUFU.EX2 R52, R52 ;  /* 0x0000003400347308 */ /* 0x000e620000000800 */
[----:B0-----:R-:W-:-:S07]  /*cca0*/  FADD.FTZ R15, R48, R15 ;  /* 0x0000000f300f7221 */ /* 0x001fce0000010000 */
[----:B------:R-:W0:Y:S08]  /*ccb0*/  MUFU.EX2 R26, R53 ;  /* 0x00000035001a7308 */ /* 0x000e300000000800 */
[----:B------:R-:W0:Y:S01]  /*ccc0*/  MUFU.EX2 R39, R39 ;  /* 0x0000002700277308 */ /* 0x000e220000000800 */
[----:B-----5:R-:W-:-:S07]  /*ccd0*/  FADD.FTZ R15, R24, R15 ;  /* 0x0000000f180f7221 */ /* 0x020fce0000010000 */
[----:B------:R-:W5:Y:S01]  /*cce0*/  MUFU.EX2 R56, R56 ;  /* 0x0000003800387308 */ /* 0x000f620000000800 */
[----:B-1----:R-:W-:-:S07]  /*ccf0*/  FADD.FTZ R15, R52, R15 ;  /* 0x0000000f340f7221 */ /* 0x002fce0000010000 */
[----:B------:R-:W1:Y:S01]  /*cd00*/  MUFU.EX2 R28, R57 ;  /* 0x00000039001c7308 */ /* 0x000e620000000800 */
[----:B0-----:R-:W-:Y:S01]  /*cd10*/  FADD.FTZ R15, R26, R15 ;  /* 0x0000000f1a0f7221 */ /* 0x001fe20000010000 */
[----:B------:R-:W-:Y:S01]  /*cd20*/  FADD.FTZ R29, R39, R7 ;  /* 0x00000007271d7221 */ /* 0x000fe20000010000 */
[----:B------:R-:W-:Y:S02]  /*cd30*/  F2FP.F16.F32.PACK_AB R4, R4, R32 ;  /* 0x000000200404723e */ /* 0x000fe400000000ff */
[----:B------:R-:W-:Y:S01]  /*cd40*/  F2FP.F16.F32.PACK_AB R5, R35, R5 ;  /* 0x000000052305723e */ /* 0x000fe200000000ff */
[----:B------:R-:W3:Y:S01]  /*cd50*/  LDL R32, [R1+0x50] ;  /* 0x0000500001207983 */ /* 0x000ee20000100800 */
[----:B------:R-:W-:Y:S01]  /*cd60*/  F2FP.F16.F32.PACK_AB R7, R39, R38 ;  /* 0x000000262707723e */ /* 0x000fe200000000ff */
[----:B-----5:R-:W-:-:S04]  /*cd70*/  FADD.FTZ R15, R56, R15 ;  /* 0x0000000f380f7221 */ /* 0x020fc80000010000 */
[C---:B-1----:R-:W-:Y:S01]  /*cd80*/  FADD.FTZ R15, R28.reuse, R15 ;  /* 0x0000000f1c0f7221 */ /* 0x042fe20000010000 */
[----:B------:R-:W0:Y:S08]  /*cd90*/  MUFU.EX2 R42, R42 ;  /* 0x0000002a002a7308 */ /* 0x000e300000000800 */
[----:B------:R-:W1:Y:S01]  /*cda0*/  MUFU.EX2 R43, R43 ;  /* 0x0000002b002b7308 */ /* 0x000e620000000800 */
[----:B--2---:R2:W-:Y:S02]  /*cdb0*/  STSM.16.M88.4 [R36], R4 ;  /* 0x0000000424007844 */ /* 0x0045e40000000200 */
[----:B--2---:R-:W-:-:S02]  /*cdc0*/  F2FP.F16.F32.PACK_AB R4, R28, R56 ;  /* 0x000000381c04723e */ /* 0x004fc400000000ff */
[----:B------:R-:W2:Y:S03]  /*cdd0*/  LDL R28, [R1+0x4c] ;  /* 0x00004c00011c7983 */ /* 0x000ea60000100800 */
[----:B------:R-:W5:Y:S01]  /*cde0*/  MUFU.EX2 R46, R46 ;  /* 0x0000002e002e7308 */ /* 0x000f620000000800 */
[----:B0-----:R-:W-:-:S07]  /*cdf0*/  FADD.FTZ R13, R42, R29 ;  /* 0x0000001d2a0d7221 */ /* 0x001fce0000010000 */
[----:B------:R-:W0:Y:S01]  /*ce00*/  MUFU.EX2 R47, R47 ;  /* 0x0000002f002f7308 */ /* 0x000e220000000800 */
[----:B-1----:R-:W-:-:S07]  /*ce10*/  FADD.FTZ R13, R43, R13 ;  /* 0x0000000d2b0d7221 */ /* 0x002fce0000010000 */
[----:B------:R-:W1:Y:S01]  /*ce20*/  MUFU.EX2 R25, R50 ;  /* 0x0000003200197308 */ /* 0x000e620000000800 */
[----:B-----5:R-:W-:-:S07]  /*ce30*/  FADD.FTZ R13, R46, R13 ;  /* 0x0000000d2e0d7221 */ /* 0x020fce0000010000 */
        /* <DEDUP_REMOVED lines=8> */
[----:B------:R-:W0:Y:S08]  /*cec0*/  MUFU.EX2 R60, R60 ;  /* 0x0000003c003c7308 */ /* 0x000e300000000800 */
[----:B------:R-:W4:Y:S01]  /*ced0*/  MUFU.EX2 R59, R59 ;  /* 0x0000003b003b7308 */ /* 0x000f220000000800 */
[----:B-1----:R-:W-:-:S07]  /*cee0*/  FADD.FTZ R13, R55, R13 ;  /* 0x0000000d370d7221 */ /* 0x002fce0000010000 */
[----:B------:R-:W1:Y:S08]  /*cef0*/  MUFU.EX2 R21, R21 ;  /* 0x0000001500157308 */ /* 0x000e700000000800 */
[----:B------:R-:W1:Y:S01]  /*cf00*/  MUFU.EX2 R62, R62 ;  /* 0x0000003e003e7308 */ /* 0x000e620000000800 */
[----:B-----5:R-:W-:-:S07]  /*cf10*/  FADD.FTZ R13, R58, R13 ;  /* 0x0000000d3a0d7221 */ /* 0x020fce0000010000 */
[----:B------:R-:W5:Y:S08]  /*cf20*/  MUFU.EX2 R64, R64 ;  /* 0x0000004000407308 */ /* 0x000f700000000800 */
[----:B------:R-:W5:Y:S01]  /*cf30*/  MUFU.EX2 R63, R63 ;  /* 0x0000003f003f7308 */ /* 0x000f620000000800 */
[----:B0-----:R-:W-:Y:S01]  /*cf40*/  FADD.FTZ R30, R60, R15 ;  /* 0x0000000f3c1e7221 */ /* 0x001fe20000010000 */
[----:B----4-:R-:W-:-:S06]  /*cf50*/  FADD.FTZ R15, R59, R13 ;  /* 0x0000000d3b0f7221 */ /* 0x010fcc0000010000 */
[----:B------:R-:W0:Y:S08]  /*cf60*/  MUFU.EX2 R20, R65 ;  /* 0x0000004100147308 */ /* 0x000e300000000800 */
[----:B------:R-:W4:Y:S01]  /*cf70*/  MUFU.EX2 R66, R66 ;  /* 0x0000004200427308 */ /* 0x000f220000000800 */
[----:B-1----:R-:W-:Y:S01]  /*cf80*/  FADD.FTZ R30, R21, R30 ;  /* 0x0000001e151e7221 */ /* 0x002fe20000010000 */
[----:B------:R-:W-:-:S06]  /*cf90*/  FADD.FTZ R31, R62, R15 ;  /* 0x0000000f3e1f7221 */ /* 0x000fcc0000010000 */
[----:B------:R-:W1:Y:S08]  /*cfa0*/  MUFU.EX2 R68, R68 ;  /* 0x0000004400447308 */ /* 0x000e700000000800 */
[----:B------:R-:W3:Y:S01]  /*cfb0*/  MUFU.EX2 R67, R67 ;  /* 0x0000004300437308 */ /* 0x000ee20000000800 */
[----:B-----5:R-:W-:Y:S01]  /*cfc0*/  FADD.FTZ R30, R64, R30 ;  /* 0x0000001e401e7221 */ /* 0x020fe20000010000 */
[----:B------:R-:W-:-:S06]  /*cfd0*/  FADD.FTZ R31, R63, R31 ;  /* 0x0000001f3f1f7221 */ /* 0x000fcc0000010000 */
[----:B------:R-:W5:Y:S08]  /*cfe0*/  MUFU.EX2 R69, R69 ;  /* 0x0000004500457308 */ /* 0x000f700000000800 */
[----:B------:R-:W5:Y:S01]  /*cff0*/  MUFU.EX2 R70, R70 ;  /* 0x0000004600467308 */ /* 0x000f620000000800 */
[----:B0-----:R-:W-:Y:S01]  /*d000*/  FADD.FTZ R30, R20, R30 ;  /* 0x0000001e141e7221 */ /* 0x001fe20000010000 */
[----:B----4-:R-:W-:-:S06]  /*d010*/  FADD.FTZ R31, R66, R31 ;  /* 0x0000001f421f7221 */ /* 0x010fcc0000010000 */
[----:B------:R-:W0:Y:S08]  /*d020*/  MUFU.EX2 R72, R72 ;  /* 0x0000004800487308 */ /* 0x000e300000000800 */
[----:B------:R-:W4:Y:S01]  /*d030*/  MUFU.EX2 R71, R71 ;  /* 0x0000004700477308 */ /* 0x000f220000000800 */
[----:B-1----:R-:W-:Y:S01]  /*d040*/  FADD.FTZ R30, R68, R30 ;  /* 0x0000001e441e7221 */ /* 0x002fe20000010000 */
[----:B---3--:R-:W-:-:S06]  /*d050*/  FADD.FTZ R31, R67, R31 ;  /* 0x0000001f431f7221 */ /* 0x008fcc0000010000 */
        /* <DEDUP_REMOVED lines=12> */
[----:B------:R-:W-:Y:S01]  /*d120*/  MUFU.EX2 R80, R80 ;  /* 0x0000005000507308 */ /* 0x000fe20000000800 */
[----:B------:R-:W-:-:S07]  /*d130*/  F2FP.F16.F32.PACK_AB R13, R43, R42 ;  /* 0x0000002a2b0d723e */ /* 0x000fce00000000ff */
[----:B------:R-:W1:Y:S01]  /*d140*/  MUFU.EX2 R79, R79 ;  /* 0x0000004f004f7308 */ /* 0x000e620000000800 */
[----:B------:R-:W-:Y:S02]  /*d150*/  F2FP.F16.F32.PACK_AB R14, R14, R44 ;  /* 0x0000002c0e0e723e */ /* 0x000fe400000000ff */
[----:B------:R-:W-:-:S05]  /*d160*/  F2FP.F16.F32.PACK_AB R15, R47, R46 ;  /* 0x0000002e2f0f723e */ /* 0x000fca00000000ff */
[----:B------:R-:W3:Y:S01]  /*d170*/  MUFU.EX2 R81, R81 ;  /* 0x0000005100517308 */ /* 0x000ee20000000800 */
[----:B-----5:R-:W-:Y:S01]  /*d180*/  FADD.FTZ R30, R76, R30 ;  /* 0x0000001e4c1e7221 */ /* 0x020fe20000010000 */
[----:B------:R-:W-:-:S06]  /*d190*/  FADD.FTZ R31, R75, R31 ;  /* 0x0000001f4b1f7221 */ /* 0x000fcc0000010000 */
[----:B------:R-:W5:Y:S01]  /*d1a0*/  MUFU.EX2 R82, R82 ;  /* 0x0000005200527308 */ /* 0x000f620000000800 */
[----:B------:R-:W-:Y:S01]  /*d1b0*/  F2FP.F16.F32.PACK_AB R24, R24, R48 ;  /* 0x000000301818723e */ /* 0x000fe200000000ff */
[----:B------:R0:W-:Y:S01]  /*d1c0*/  STSM.16.M88.4 [R33], R12 ;  /* 0x0000000c21007844 */ /* 0x0001e20000000200 */
[----:B------:R-:W-:Y:S02]  /*d1d0*/  F2FP.F16.F32.PACK_AB R25, R51, R25 ;  /* 0x000000193319723e */ /* 0x000fe400000000ff */
[----:B------:R-:W-:-:S03]  /*d1e0*/  F2FP.F16.F32.PACK_AB R26, R26, R52 ;  /* 0x000000341a1a723e */ /* 0x000fc600000000ff */
[----:B------:R-:W5:Y:S01]  /*d1f0*/  MUFU.EX2 R84, R84 ;  /* 0x0000005400547308 */ /* 0x000f620000000800 */
[----:B------:R-:W-:-:S07]  /*d200*/  F2FP.F16.F32.PACK_AB R27, R55, R27 ;  /* 0x0000001b371b723e */ /* 0x000fce00000000ff */
[----:B------:R-:W5:Y:S01]  /*d210*/  MUFU.EX2 R83, R83 ;  /* 0x0000005300537308 */ /* 0x000f620000000800 */
[----:B0-----:R-:W-:Y:S01]  /*d220*/  FADD.FTZ R13, R77, R30 ;  /* 0x0000001e4d0d7221 */ /* 0x001fe20000010000 */
[----:B----4-:R-:W-:Y:S01]  /*d230*/  FADD.FTZ R14, R78, R31 ;  /* 0x0000001f4e0e7221 */ /* 0x010fe20000010000 */
[----:B------:R0:W-:Y:S05]  /*d240*/  STSM.16.M88.4 [R61], R24 ;  /* 0x000000183d007844 */ /* 0x0001ea0000000200 */
[----:B------:R-:W4:Y:S01]  /*d250*/  MUFU.EX2 R85, R85 ;  /* 0x0000005500557308 */ /* 0x000f220000000800 */
[----:B-1----:R-:W-:-:S07]  /*d260*/  FADD.FTZ R15, R79, R14 ;  /* 0x0000000e4f0f7221 */ /* 0x002fce0000010000 */
[----:B------:R-:W1:Y:S01]  /*d270*/  MUFU.EX2 R86, R86 ;  /* 0x0000005600567308 */ /* 0x000e620000000800 */
[----:B------:R-:W-:Y:S01]  /*d280*/  F2FP.F16.F32.PACK_AB R6, R21, R60 ;  /* 0x0000003c1506723e */ /* 0x000fe200000000ff */
[----:B0-----:R-:W-:-:S06]  /*d290*/  FADD.FTZ R24, R80, R13 ;  /* 0x0000000d50187221 */ /* 0x001fcc0000010000 */
[----:B------:R-:W0:Y:S01]  /*d2a0*/  MUFU.EX2 R88, R88 ;  /* 0x0000005800587308 */ /* 0x000e220000000800 */
[----:B------:R-:W-:Y:S01]  /*d2b0*/  F2FP.F16.F32.PACK_AB R12, R20, R64 ;  /* 0x00000040140c723e */ /* 0x000fe200000000ff */
[----:B---3--:R-:W-:Y:S01]  /*d2c0*/  FADD.FTZ R21, R81, R24 ;  /* 0x0000001851157221 */ /* 0x008fe20000010000 */
[----:B-----5:R-:W-:-:S05]  /*d2d0*/  FADD.FTZ R20, R82, R15 ;  /* 0x0000000f52147221 */ /* 0x020fca0000010000 */
[----:B------:R-:W3:Y:S01]  /*d2e0*/  MUFU.EX2 R87, R87 ;  /* 0x0000005700577308 */ /* 0x000ee20000000800 */
[----:B------:R-:W-:Y:S01]  /*d2f0*/  FADD.FTZ R24, R84, R21 ;  /* 0x0000001554187221 */ /* 0x000fe20000010000 */
[----:B------:R-:W-:-:S06]  /*d300*/  FADD.FTZ R21, R83, R20 ;  /* 0x0000001453157221 */ /* 0x000fcc0000010000 */
[----:B------:R-:W5:Y:S08]  /*d310*/  MUFU.EX2 R89, R89 ;  /* 0x0000005900597308 */ /* 0x000f700000000800 */
[----:B------:R-:W2:Y:S01]  /*d320*/  MUFU.EX2 R90, R90 ;  /* 0x0000005a005a7308 */ /* 0x000ea20000000800 */
[----:B----4-:R-:W-:Y:S01]  /*d330*/  FADD.FTZ R25, R85, R24 ;  /* 0x0000001855197221 */ /* 0x010fe20000010000 */
[----:B-1----:R-:W-:-:S06]  /*d340*/  FADD.FTZ R20, R86, R21 ;  /* 0x0000001556147221 */ /* 0x002fcc0000010000 */
[----:B------:R-:W1:Y:S01]  /*d350*/  MUFU.EX2 R92, R92 ;  /* 0x0000005c005c7308 */ /* 0x000e620000000800 */
[----:B------:R-:W-:-:S07]  /*d360*/  F2FP.F16.F32.PACK_AB R5, R59, R58 ;  /* 0x0000003a3b05723e */ /* 0x000fce00000000ff */
[----:B------:R-:W4:Y:S01]  /*d370*/  MUFU.EX2 R29, R91 ;  /* 0x0000005b001d7308 */ /* 0x000f220000000800 */
[----:B------:R-:W-:Y:S01]  /*d380*/  F2FP.F16.F32.PACK_AB R7, R63, R62 ;  /* 0x0000003e3f07723e */ /* 0x000fe200000000ff */
[----:B0-----:R-:W-:-:S06]  /*d390*/  FADD.FTZ R26, R88, R25 ;  /* 0x00000019581a7221 */ /* 0x001fcc0000010000 */
[----:B------:R-:W0:Y:S01]  /*d3a0*/  MUFU.EX2 R93, R93 ;  /* 0x0000005d005d7308 */ /* 0x000e220000000800 */
[----:B---3--:R-:W-:-:S07]  /*d3b0*/  FADD.FTZ R21, R87, R20 ;  /* 0x0000001457157221 */ /* 0x008fce0000010000 */
[----:B------:R-:W3:Y:S01]  /*d3c0*/  MUFU.EX2 R91, R94 ;  /* 0x0000005e005b7308 */ /* 0x000ee20000000800 */
[----:B------:R2:W-:Y:S01]  /*d3d0*/  STSM.16.M88.4 [R157+0x24800], R4 ;  /* 0x024800049d007844 */ /* 0x0005e20000000200 */
[----:B-----5:R-:W-:-:S06]  /*d3e0*/  FADD.FTZ R27, R89, R26 ;  /* 0x0000001a591b7221 */ /* 0x020fcc0000010000 */
[----:B------:R-:W5:Y:S08]  /*d3f0*/  MUFU.EX2 R96, R96 ;  /* 0x0000006000607308 */ /* 0x000f700000000800 */
[----:B------:R-:W5:Y:S01]  /*d400*/  MUFU.EX2 R95, R95 ;  /* 0x0000005f005f7308 */ /* 0x000f620000000800 */
[----:B--2---:R-:W-:Y:S01]  /*d410*/  FADD.FTZ R4, R90, R21 ;  /* 0x000000155a047221 */ /* 0x004fe20000010000 */
[----:B-1----:R-:W-:-:S06]  /*d420*/  FADD.FTZ R6, R92, R27 ;  /* 0x0000001b5c067221 */ /* 0x002fcc0000010000 */
[----:B------:R-:W1:Y:S01]  /*d430*/  MUFU.EX2 R98, R98 ;  /* 0x0000006200627308 */ /* 0x000e620000000800 */
[----:B----4-:R-:W-:Y:S01]  /*d440*/  FADD.FTZ R4, R29, R4 ;  /* 0x000000041d047221 */ /* 0x010fe20000010000 */
[----:B0-----:R-:W-:-:S06]  /*d450*/  FADD.FTZ R5, R93, R6 ;  /* 0x000000065d057221 */ /* 0x001fcc0000010000 */
[----:B------:R-:W0:Y:S01]  /*d460*/  MUFU.EX2 R97, R97 ;  /* 0x0000006100617308 */ /* 0x000e220000000800 */
[----:B---3--:R-:W-:-:S07]  /*d470*/  FADD.FTZ R4, R91, R4 ;  /* 0x000000045b047221 */ /* 0x008fce0000010000 */
[----:B------:R-:W2:Y:S01]  /*d480*/  MUFU.EX2 R99, R99 ;  /* 0x0000006300637308 */ /* 0x000ea20000000800 */
[----:B-----5:R-:W-:Y:S01]  /*d490*/  FADD.FTZ R6, R96, R5 ;  /* 0x0000000560067221 */ /* 0x020fe20000010000 */
[----:B------:R-:W-:-:S06]  /*d4a0*/  FADD.FTZ R5, R95, R4 ;  /* 0x000000045f057221 */ /* 0x000fcc0000010000 */
[----:B------:R-:W3:Y:S08]  /*d4b0*/  MUFU.EX2 R100, R100 ;  /* 0x0000006400647308 */ /* 0x000ef00000000800 */
[----:B------:R-:W4:Y:S01]  /*d4c0*/  MUFU.EX2 R102, R102 ;  /* 0x0000006600667308 */ /* 0x000f220000000800 */
[----:B-1----:R-:W-:-:S07]  /*d4d0*/  FADD.FTZ R4, R98, R5 ;  /* 0x0000000562047221 */ /* 0x002fce0000010000 */
[----:B------:R-:W1:Y:S08]  /*d4e0*/  MUFU.EX2 R101, R101 ;  /* 0x0000006500657308 */ /* 0x000e700000000800 */
[----:B------:R-:W5:Y:S01]  /*d4f0*/  MUFU.EX2 R103, R103 ;  /* 0x0000006700677308 */ /* 0x000f620000000800 */
[----:B0-----:R-:W-:Y:S01]  /*d500*/  FADD.FTZ R7, R97, R6 ;  /* 0x0000000661077221 */ /* 0x001fe20000010000 */
[----:B--2---:R-:W-:-:S06]  /*d510*/  FADD.FTZ R5, R99, R4 ;  /* 0x0000000463057221 */ /* 0x004fcc0000010000 */
[----:B------:R-:W0:Y:S08]  /*d520*/  MUFU.EX2 R104, R104 ;  /* 0x0000006800687308 */ /* 0x000e300000000800 */
[----:B------:R-:W2:Y:S01]  /*d530*/  MUFU.EX2 R106, R106 ;  /* 0x0000006a006a7308 */ /* 0x000ea20000000800 */
[----:B---3--:R-:W-:Y:S01]  /*d540*/  FADD.FTZ R6, R100, R7 ;  /* 0x0000000764067221 */ /* 0x008fe20000010000 */
[----:B----4-:R-:W-:-:S06]  /*d550*/  FADD.FTZ R4, R102, R5 ;  /* 0x0000000566047221 */ /* 0x010fcc0000010000 */
[----:B------:R-:W3:Y:S08]  /*d560*/  MUFU.EX2 R105, R105 ;  /* 0x0000006900697308 */ /* 0x000ef00000000800 */
[----:B------:R-:W4:Y:S01]  /*d570*/  MUFU.EX2 R107, R107 ;  /* 0x0000006b006b7308 */ /* 0x000f220000000800 */
[----:B-1----:R-:W-:Y:S01]  /*d580*/  FADD.FTZ R7, R101, R6 ;  /* 0x0000000665077221 */ /* 0x002fe20000010000 */
[----:B-----5:R-:W-:-:S06]  /*d590*/  FADD.FTZ R5, R103, R4 ;  /* 0x0000000467057221 */ /* 0x020fcc0000010000 */
        /* <DEDUP_REMOVED lines=14> */
[----:B0-----:R-:W-:-:S07]  /*d680*/  FADD.FTZ R7, R109, R6 ;  /* 0x000000066d077221 */ /* 0x001fce0000010000 */
[----:B------:R-:W-:Y:S08]  /*d690*/  MUFU.EX2 R116, R116 ;  /* 0x0000007400747308 */ /* 0x000ff00000000800 */
[----:B------:R-:W0:Y:S08]  /*d6a0*/  MUFU.EX2 R117, R117 ;  /* 0x0000007500757308 */ /* 0x000e300000000800 */
[----:B------:R-:W-:Y:S08]  /*d6b0*/  MUFU.EX2 R118, R118 ;  /* 0x0000007600767308 */ /* 0x000ff00000000800 */
[----:B------:R-:W0:Y:S01]  /*d6c0*/  MUFU.EX2 R119, R119 ;  /* 0x0000007700777308 */ /* 0x000e220000000800 */
[----:B--2---:R-:W-:Y:S01]  /*d6d0*/  FADD.FTZ R5, R111, R4 ;  /* 0x000000046f057221 */ /* 0x004fe20000010000 */
[----:B------:R-:W-:Y:S01]  /*d6e0*/  F2FP.F16.F32.PACK_AB R13, R67, R66 ;  /* 0x00000042430d723e */ /* 0x000fe200000000ff */
[----:B---3--:R-:W-:Y:S01]  /*d6f0*/  FADD.FTZ R6, R112, R7 ;  /* 0x0000000770067221 */ /* 0x008fe20000010000 */
[----:B------:R-:W-:Y:S01]  /*d700*/  F2FP.F16.F32.PACK_AB R14, R69, R68 ;  /* 0x00000044450e723e */ /* 0x000fe200000000ff */
[----:B----4-:R-:W-:Y:S01]  /*d710*/  FADD.FTZ R5, R114, R5 ;  /* 0x0000000572057221 */ /* 0x010fe20000010000 */
        /* <DEDUP_REMOVED lines=12> */
[----:B-1----:R-:W-:Y:S01]  /*d7e0*/  FADD.FTZ R7, R113, R6 ;  /* 0x0000000671077221 */ /* 0x002fe20000010000 */
[----:B------:R-:W-:-:S02]  /*d7f0*/  F2FP.F16.F32.PACK_AB R90, R93, R92 ;  /* 0x0000005c5d5a723e */ /* 0x000fc400000000ff */
[----:B------:R-:W-:Y:S02]  /*d800*/  F2FP.F16.F32.PACK_AB R91, R95, R91 ;  /* 0x0000005b5f5b723e */ /* 0x000fe400000000ff */
[----:B------:R-:W-:Y:S02]  /*d810*/  F2FP.F16.F32.PACK_AB R97, R99, R98 ;  /* 0x000000626361723e */ /* 0x000fe400000000ff */
[----:B------:R-:W-:Y:S01]  /*d820*/  F2FP.F16.F32.PACK_AB R104, R105, R104 ;  /* 0x000000686968723e */ /* 0x000fe200000000ff */
[----:B------:R1:W-:Y:S01]  /*d830*/  STSM.16.M88.4 [R32], R12 ;  /* 0x0000000c20007844 */ /* 0x0003e20000000200 */
[----:B------:R-:W-:Y:S01]  /*d840*/  F2FP.F16.F32.PACK_AB R98, R101, R100 ;  /* 0x000000646562723e */ /* 0x000fe200000000ff */
[----:B-----5:R-:W-:Y:S01]  /*d850*/  FADD.FTZ R5, R115, R5 ;  /* 0x0000000573057221 */ /* 0x020fe20000010000 */
[----:B------:R-:W-:Y:S02]  /*d860*/  F2FP.F16.F32.PACK_AB R99, R103, R102 ;  /* 0x000000666763723e */ /* 0x000fe400000000ff */
[----:B------:R-:W-:-:S02]  /*d870*/  F2FP.F16.F32.PACK_AB R105, R107, R106 ;  /* 0x0000006a6b69723e */ /* 0x000fc400000000ff */
[----:B------:R-:W-:Y:S01]  /*d880*/  F2FP.F16.F32.PACK_AB R112, R113, R112 ;  /* 0x000000707170723e */ /* 0x000fe200000000ff */
[----:B------:R1:W-:Y:S01]  /*d890*/  STSM.16.M88.4 [R33+0x6000], R24 ;  /* 0x0060001821007844 */ /* 0x0003e20000000200 */
[----:B------:R-:W-:Y:S02]  /*d8a0*/  F2FP.F16.F32.PACK_AB R106, R109, R108 ;  /* 0x0000006c6d6a723e */ /* 0x000fe400000000ff */
[----:B------:R-:W-:Y:S02]  /*d8b0*/  F2FP.F16.F32.PACK_AB R107, R111, R110 ;  /* 0x0000006e6f6b723e */ /* 0x000fe400000000ff */
[----:B------:R-:W-:Y:S01]  /*d8c0*/  F2FP.F16.F32.PACK_AB R113, R115, R114 ;  /* 0x000000727371723e */ /* 0x000fe200000000ff */
[----:B------:R1:W-:Y:S01]  /*d8d0*/  STSM.16.M88.4 [R61+0x6000], R80 ;  /* 0x006000503d007844 */ /* 0x0003e20000000200 */
[----:B0-----:R-:W-:Y:S02]  /*d8e0*/  F2FP.F16.F32.PACK_AB R114, R117, R116 ;  /* 0x000000747572723e */ /* 0x001fe400000000ff */
[----:B------:R-:W-:Y:S01]  /*d8f0*/  F2FP.F16.F32.PACK_AB R115, R119, R118 ;  /* 0x000000767773723e */ /* 0x000fe200000000ff */
[----:B------:R1:W-:Y:S04]  /*d900*/  STSM.16.M88.4 [R157+0x2a800], R88 ;  /* 0x02a800589d007844 */ /* 0x0003e80000000200 */
        /* <DEDUP_REMOVED lines=8> */
[----:B0-----:R-:W0:Y:S01]  /*d990*/  FENCE.VIEW.ASYNC.S ;  /* 0x00000000000073c6 */ /* 0x001e220000000000 */
[----:B------:R-:W-:Y:S01]  /*d9a0*/  ISETP.GT.AND P2, PT, R8, RZ, PT ;  /* 0x000000ff0800720c */ /* 0x000fe20003f44270 */
        /* <DEDUP_REMOVED lines=20> */
[----:B------:R-:W-:-:S02]  /*daf0*/  VIADD R8, R8, 0xffffffff ;  /* 0xffffffff08087836 */ /* 0x000fc40000000000 */
        /* <DEDUP_REMOVED lines=18> */
[----:B------:R-:W-:Y:S02]  /*dc20*/  IMAD.MOV.U32 R5, RZ, RZ, R10 ;  /* 0x000000ffff057224 */ /* 0x000fe400078e000a */
[----:B------:R-:W-:Y:S01]  /*dc30*/  IMAD.MOV.U32 R6, RZ, RZ, R3 ;  /* 0x000000ffff067224 */ /* 0x000fe200078e0003 */
[----:B0-----:R-:W-:Y:S01]  /*dc40*/  NOP ;  /* 0x0000000000007918 */ /* 0x001fe20000000000 */
[----:B-1----:R-:W-:Y:S05]  /*dc50*/  @P2 BRA `(.L_x_13155) ;  /* 0xffffffd000842947 */ /* 0x002fea000383ffff */
.L_x_13144:
[----:B------:R-:W-:Y:S05]  /*dc60*/  WARPSYNC.ALL ;  /* 0x0000000000007948 */ /* 0x000fea0003800000 */
[----:B------:R-:W-:Y:S06]  /*dc70*/  BAR.ARV 0x8, 0x200 ;  /* 0x0208000000007b1d */ /* 0x000fec0000002000 */
[----:B------:R-:W-:Y:S05]  /*dc80*/  @!P0 BRA `(.L_x_13156) ;  /* 0x0000000000048947 */ /* 0x000fea0003800000 */
[----:B------:R-:W-:Y:S01]  /*dc90*/  BPT.TRAP 0x1 ;  /* 0x000000040000795c */ /* 0x000fe20000300000 */
.L_x_13156:
[----:B------:R-:W-:Y:S02]  /*dca0*/  LEA R12, R152, R2, 0x3 ;  /* 0x00000002980c7211 */ /* 0x000fe400078e18ff */
[----:B------:R-:W-:-:S04]  /*dcb0*/  SHF.L.U32 R5, R156, 0x1f, RZ ;  /* 0x0000001f9c057819 */ /* 0x000fc800000006ff */
[----:B------:R0:W1:Y:S01]  /*dcc0*/  SYNCS.PHASECHK.TRANS64.TRYWAIT P2, [R12+URZ+0x30850], R5 ;  /* 0x030850050c0075a7 */ /* 0x000062000804017f */
[----:B------:R-:W-:Y:S05]  /*dcd0*/  @!P0 BRA `(.L_x_13157) ;  /* 0x0000000000048947 */ /* 0x000fea0003800000 */
[----:B------:R-:W-:Y:S01]  /*dce0*/  BPT.TRAP 0x1 ;  /* 0x000000040000795c */ /* 0x000fe20000300000 */
.L_x_13157:
[----:B------:R-:W2:Y:S01]  /*dcf0*/  LDL.LU R6, [R1+0x38] ;  /* 0x0000380001067983 */ /* 0x000ea20000300800 */
[----:B------:R-:W-:-:S05]  /*dd00*/  VIADD R2, R2, 0x400 ;  /* 0x0000040002027836 */ /* 0x000fca0000000000 */
[----:B------:R-:W-:-:S04]  /*dd10*/  SHF.R.U32.HI R2, RZ, 0x4, R2 ;  /* 0x00000004ff027819 */ /* 0x000fc80000011602 */
[----:B------:R-:W-:Y:S01]  /*dd20*/  LOP3.LUT R9, R2, 0x3fff, RZ, 0xc0, !PT ;  /* 0x00003fff02097812 */ /* 0x000fe200078ec0ff */
[----:B--2---:R-:W-:-:S05]  /*dd30*/  VIADD R6, R6, 0x1e800 ;  /* 0x0001e80006067836 */ /* 0x004fca0000000000 */
[----:B------:R-:W-:-:S04]  /*dd40*/  SHF.R.U32.HI R6, RZ, 0x4, R6 ;  /* 0x00000004ff067819 */ /* 0x000fc80000011606 */
[----:B------:R-:W-:Y:S01]  /*dd50*/  LOP3.LUT R6, R6, 0x3fff, RZ, 0xc0, !PT ;  /* 0x00003fff06067812 */ /* 0x000fe200078ec0ff */
[----:B-1----:R-:W-:Y:S06]  /*dd60*/  @P2 BRA `(.L_x_13158) ;  /* 0x0000000000082947 */ /* 0x002fec0003800000 */
[----:B------:R-:W1:Y:S02]  /*dd70*/  SYNCS.PHASECHK.TRANS64.TRYWAIT P0, [R12+URZ+0x30850], R5 ;  /* 0x030850050c0075a7 */ /* 0x000e64000800017f */
[----:B-1----:R-:W-:Y:S05]  /*dd80*/  @!P0 BRA `(.L_x_13159) ;  /* 0x0000008c00d08947 */ /* 0x002fea0003800000 */
.L_x_13158:
[----:B------:R-:W-:Y:S01]  /*dd90*/  IMAD R8, R152, 0x600, R9 ;  /* 0x0000060098087824 */ /* 0x000fe200078e0209 */
[----:B------:R-:W-:Y:S01]  /*dda0*/  LOP3.LUT R6, R6, 0x10000, RZ, 0xfc, !PT ;  /* 0x0001000006067812 */ /* 0x000fe200078efcff */
[----:B------:R-:W-:Y:S01]  /*ddb0*/  IMAD.MOV.U32 R7, RZ, RZ, 0x40000040 ;  /* 0x40000040ff077424 */ /* 0x000fe200078e00ff */
[----:B------:R-:W2:Y:S01]  /*ddc0*/  LDL.LU R21, [R1+0x5c] ;  /* 0x00005c0001157983 */ /* 0x000ea20000300800 */
[----:B------:R-:W-:Y:S01]  /*ddd0*/  IMAD.MOV.U32 R9, RZ, RZ, 0x40000040 ;  /* 0x40000040ff097424 */ /* 0x000fe200078e00ff */
[----:B------:R-:W-:Y:S05]  /*dde0*/  WARPSYNC.ALL ;  /* 0x0000000000007948 */ /* 0x000fea0003800000 */
[C---:B------:R-:W-:Y:S01]  /*ddf0*/  R2UR UR4, R6.reuse ;  /* 0x00000000060472ca */ /* 0x040fe200000e0000 */
[----:B------:R-:W-:Y:S01]  /*de00*/  WARPGROUP.ARRIVE ;  /* 0x00000000000079c5 */ /* 0x000fe20000000000 */
[----:B------:R-:W-:Y:S01]  /*de10*/  R2UR UR5, R7 ;  /* 0x00000000070572ca */ /* 0x000fe200000e0000 */
[----:B------:R-:W-:Y:S01]  /*de20*/  VIADD R24, R6, 0x2 ;  /* 0x0000000206187836 */ /* 0x000fe20000000000 */
[C---:B------:R-:W-:Y:S01]  /*de30*/  R2UR UR6, R8.reuse ;  /* 0x00000000080672ca */ /* 0x040fe200000e0000 */
[----:B------:R-:W-:Y:S01]  /*de40*/  IMAD.MOV.U32 R25, RZ, RZ, 0x40000040 ;  /* 0x40000040ff197424 */ /* 0x000fe200078e00ff */
[----:B------:R-:W-:Y:S01]  /*de50*/  R2UR UR7, R9 ;  /* 0x00000000090772ca */ /* 0x000fe200000e0000 */
[----:B------:R-:W-:Y:S01]  /*de60*/  IMAD.MOV.U32 R15, RZ, RZ, 0x40000040 ;  /* 0x40000040ff0f7424 */ /* 0x000fe200078e00ff */
[----:B------:R-:W-:Y:S01]  /*de70*/  IADD3 R14, R8, 0x80, RZ ;  /* 0x00000080080e7810 */ /* 0x000fe20007ffe0ff */
[----:B------:R-:W-:Y:S01]  /*de80*/  IMAD.MOV.U32 R7, RZ, RZ, 0x40000040 ;  /* 0x40000040ff077424 */ /* 0x000fe200078e00ff */
[----:B------:R-:W-:Y:S01]  /*de90*/  MOV R9, 0x40000040 ;  /* 0x4000004000097802 */ /* 0x000fe20000000f00 */
[----:B------:R-:W3:Y:S01]  /*dea0*/  SHFL.BFLY PT, R11, R20, 0x2, 0x1f ;  /* 0x0c401f00140b7f89 */ /* 0x000ee200000e0000 */
[----:B------:R-:W-:Y:S01]  /*deb0*/  IMAD.MOV.U32 R27, RZ, RZ, RZ ;  /* 0x000000ffff1b7224 */ /* 0x000fe200078e00ff */
[----:B------:R-:W-:Y:S01]  /*dec0*/  MOV R31, 0xff800000 ;  /* 0xff800000001f7802 */ /* 0x000fe20000000f00 */
[----:B------:R-:W-:Y:S01]  /*ded0*/  VIADD R152, R152, 0x1 ;  /* 0x0000000198987836 */ /* 0x000fe20000000000 */
[----:B01----:R-:W0:Y:S01]  /*dee0*/  SHFL.BFLY PT, R5, R4, 0x2, 0x1f ;  /* 0x0c401f0004057f89 */ /* 0x003e2200000e0000 */
[----:B------:R-:W-:-:S03]  /*def0*/  IMAD.MOV.U32 R36, RZ, RZ, -0x800000 ;  /* 0xff800000ff247424 */ /* 0x000fc600078e00ff */
[----:B------:R-:W-:Y:S01]  /*df00*/  HGMMA.64x64x16.F32 R120, gdesc[UR4].tnspB, R120, gsb0 ;  /* 0x40e00000047879f0 */ /* 0x000fe20008000878 */
[----:B------:R-:W-:Y:S01]  /*df10*/  R2UR UR4, R24 ;  /* 0x00000000180472ca */ /* 0x000fe200000e0000 */
[----:B------:R-:W-:Y:S01]  /*df20*/  VIADD R24, R6, 0x4 ;  /* 0x0000000406187836 */ /* 0x000fe20000000000 */
[----:B------:R-:W-:Y:S01]  /*df30*/  R2UR UR5, R25 ;  /* 0x00000000190572ca */ /* 0x000fe200000e0000 */
[----:B------:R-:W-:Y:S01]  /*df40*/  IMAD.MOV.U32 R25, RZ, RZ, 0x40000040 ;  /* 0x40000040ff197424 */ /* 0x000fe200078e00ff */
[----:B------:R-:W-:Y:S01]  /*df50*/  R2UR UR6, R14 ;  /* 0x000000000e0672ca */ /* 0x000fe200000e0000 */
[----:B------:R-:W-:Y:S01]  /*df60*/  VIADD R14, R8, 0x100 ;  /* 0x00000100080e7836 */ /* 0x000fe20000000000 */
[----:B------:R-:W-:Y:S02]  /*df70*/  R2UR UR7, R15 ;  /* 0x000000000f0772ca */ /* 0x000fe400000e0000 */
[----:B------:R-:W-:Y:S02]  /*df80*/  MOV R15, 0x40000040 ;  /* 0x40000040000f7802 */ /* 0x000fe40000000f00 */
[----:B------:R-:W-:-:S04]  /*df90*/  ISETP.NE.AND P0, PT, R152, 0x2, PT ;  /* 0x000000029800780c */ /* 0x000fc80003f05270 */
[----:B------:R-:W-:Y:S01]  /*dfa0*/  SEL R152, R152, RZ, P0 ;  /* 0x000000ff98987207 */ /* 0x000fe20000000000 */
[----:B---3--:R-:W-:Y:S01]  /*dfb0*/  FADD.FTZ R11, R11, R20 ;  /* 0x000000140b0b7221 */ /* 0x008fe20000010000 */
[----:B0-----:R-:W-:-:S04]  /*dfc0*/  FADD.FTZ R5, R5, R4 ;  /* 0x0000000405057221 */ /* 0x001fc80000010000 */
[----:B------:R-:W0:Y:S04]  /*dfd0*/  SHFL.BFLY PT, R4, R11, 0x1, 0x1f ;  /* 0x0c201f000b047f89 */ /* 0x000e2800000e0000 */
[----:B------:R-:W1:Y:S01]  /*dfe0*/  SHFL.BFLY PT, R2, R5, 0x1, 0x1f ;  /* 0x0c201f0005027f89 */ /* 0x000e6200000e0000 */
[----:B0-----:R-:W-:-:S05]  /*dff0*/  FADD.FTZ R13, R11, R4 ;  /* 0x000000040b0d7221 */ /* 0x001fca0000010000 */
[----:B------:R-:W-:Y:S01]  /*e000*/  FSETP.NE.FTZ.AND P3, PT, R13, RZ, PT ;  /* 0x000000ff0d00720b */ /* 0x000fe20003f75000 */
[----:B------:R-:W-:Y:S02]  /*e010*/  WARPGROUP.DEPBAR.LE gsb0, 0x0 ;  /* 0x00008000000079c5 */ /* 0x000fe40000010000 */
[----:B------:R-:W-:-:S06]  /*e020*/  WARPGROUP.ARRIVE ;  /* 0x00000000000079c5 */ /* 0x000fcc0000000000 */
[----:B------:R-:W-:Y:S01]  /*e030*/  HGMMA.64x64x16.F32 R120, gdesc[UR4].tnspB, R120, gsb0 ;  /* 0x40e00000047879f0 */ /* 0x000fe20008000878 */
[----:B------:R-:W-:Y:S01]  /*e040*/  R2UR UR4, R24 ;  /* 0x00000000180472ca */ /* 0x000fe200000e0000 */
[----:B------:R-:W-:Y:S01]  /*e050*/  VIADD R24, R6, 0x6 ;  /* 0x0000000606187836 */ /* 0x000fe20000000000 */
[----:B------:R-:W-:Y:S01]  /*e060*/  R2UR UR5, R25 ;  /* 0x00000000190572ca */ /* 0x000fe200000e0000 */
[----:B------:R-:W-:Y:S01]  /*e070*/  IMAD.MOV.U32 R25, RZ, RZ, 0x40000040 ;  /* 0x40000040ff197424 */ /* 0x000fe200078e00ff */
[----:B------:R-:W-:Y:S01]  /*e080*/  R2UR UR6, R14 ;  /* 0x000000000e0672ca */ /* 0x000fe200000e0000 */
[----:B------:R-:W-:Y:S01]  /*e090*/  VIADD R14, R8, 0x180 ;  /* 0x00000180080e7836 */ /* 0x000fe20000000000 */
[----:B------:R-:W-:Y:S01]  /*e0a0*/  R2UR UR7, R15 ;  /* 0x000000000f0772ca */ /* 0x000fe200000e0000 */
[----:B------:R-:W-:Y:S01]  /*e0b0*/  IMAD.MOV.U32 R15, RZ, RZ, 0x40000040 ;  /* 0x40000040ff0f7424 */ /* 0x000fe200078e00ff */
[----:B------:R-:W-:Y:S02]  /*e0c0*/  WARPGROUP.DEPBAR.LE gsb0, 0x0 ;  /* 0x00008000000079c5 */ /* 0x000fe40000010000 */
[----:B------:R-:W-:-:S09]  /*e0d0*/  WARPGROUP.ARRIVE ;  /* 0x00000000000079c5 */ /* 0x000fd20000000000 */
[----:B------:R-:W-:Y:S01]  /*e0e0*/  HGMMA.64x64x16.F32 R120, gdesc[UR4].tnspB, R120, gsb0 ;  /* 0x40e00000047879f0 */ /* 0x000fe20008000878 */
[----:B------:R-:W-:Y:S01]  /*e0f0*/  R2UR UR4, R24 ;  /* 0x00000000180472ca */ /* 0x000fe200000e0000 */
[----:B------:R-:W-:Y:S01]  /*e100*/  VIADD R24, R6, 0x600 ;  /* 0x0000060006187836 */ /* 0x000fe20000000000 */
[----:B------:R-:W-:Y:S01]  /*e110*/  R2UR UR5, R25 ;  /* 0x00000000190572ca */ /* 0x000fe200000e0000 */
[----:B------:R-:W-:Y:S01]  /*e120*/  IMAD.MOV.U32 R25, RZ, RZ, 0x40000040 ;  /* 0x40000040ff197424 */ /* 0x000fe200078e00ff */
[----:B------:R-:W-:Y:S02]  /*e130*/  R2UR UR6, R14 ;  /* 0x000000000e0672ca */ /* 0x000fe400000e0000 */
[----:B------:R-:W-:Y:S01]  /*e140*/  R2UR UR7, R15 ;  /* 0x000000000f0772ca */ /* 0x000fe200000e0000 */
[----:B------:R-:W-:Y:S01]  /*e150*/  IMAD.MOV.U32 R15, RZ, RZ, 0x40000040 ;  /* 0x40000040ff0f7424 */ /* 0x000fe200078e00ff */
[----:B------:R-:W-:Y:S01]  /*e160*/  IADD3 R14, R8, 0x200, RZ ;  /* 0x00000200080e7810 */ /* 0x000fe20007ffe0ff */
[----:B------:R-:W-:-:S02]  /*e170*/  WARPGROUP.DEPBAR.LE gsb0, 0x0 ;  /* 0x00008000000079c5 */ /* 0x000fc40000010000 */
[----:B------:R-:W-:-:S08]  /*e180*/  WARPGROUP.ARRIVE ;  /* 0x00000000000079c5 */ /* 0x000fd00000000000 */
        /* <DEDUP_REMOVED lines=8> */
[----:B------:R-:W-:Y:S01]  /*e210*/  MOV R15, 0x40000040 ;  /* 0x40000040000f7802 */ /* 0x000fe20000000f00 */
[----:B--2---:R-:W-:-:S05]  /*e220*/  VIADD R21, R21, 0x1 ;  /* 0x0000000115157836 */ /* 0x004fca0000000000 */
[----:B------:R0:W-:Y:S01]  /*e230*/  STL [R1+0x5c], R21 ;  /* 0x00005c1501007387 */ /* 0x0001e20000100800 */
        /* <DEDUP_REMOVED lines=55> */
[C---:B------:R-:W-:Y:S01]  /*e5b0*/  IADD3 R14, R8.reuse, 0x500, RZ ;  /* 0x00000500080e7810 */ /* 0x040fe20007ffe0ff */
[----:B------:R-:W-:Y:S01]  /*e5c0*/  VIADD R8, R8, 0x580 ;  /* 0x0000058008087836 */ /* 0x000fe20000000000 */
[----:B------:R-:W-:-:S02]  /*e5d0*/  WARPGROUP.DEPBAR.LE gsb0, 0x0 ;  /* 0x00008000000079c5 */ /* 0x000fc40000010000 */
[----:B------:R-:W-:-:S07]  /*e5e0*/  WARPGROUP.ARRIVE ;  /* 0x00000000000079c5 */ /* 0x000fce0000000000 */
[----:B------:R-:W-:Y:S01]  /*e5f0*/  HGMMA.64x64x16.F32 R120, gdesc[UR4].tnspB, R120, gsb0 ;  /* 0x40e00000047879f0 */ /* 0x000fe20008000878 */
[----:B------:R-:W-:Y:S02]  /*e600*/  R2UR UR4, R24 ;  /* 0x00000000180472ca */ /* 0x000fe400000e0000 */
[----:B------:R-:W-:Y:S02]  /*e610*/  R2UR UR5, R25 ;  /* 0x00000000190572ca */ /* 0x000fe400000e0000 */
[----:B------:R-:W-:Y:S02]  /*e620*/  R2UR UR6, R14 ;  /* 0x000000000e0672ca */ /* 0x000fe400000e0000 */
[----:B------:R-:W-:Y:S01]  /*e630*/  R2UR UR7, R15 ;  /* 0x000000000f0772ca */ /* 0x000fe200000e0000 */
[----:B------:R-:W-:Y:S02]  /*e640*/  WARPGROUP.DEPBAR.LE gsb0, 0x0 ;  /* 0x00008000000079c5 */ /* 0x000fe40000010000 */
[----:B------:R-:W-:-:S10]  /*e650*/  WARPGROUP.ARRIVE ;  /* 0x00000000000079c5 */ /* 0x000fd40000000000 */
[----:B------:R-:W-:Y:S01]  /*e660*/  HGMMA.64x64x16.F32 R120, gdesc[UR4].tnspB, R120, gsb0 ;  /* 0x40e00000047879f0 */ /* 0x000fe20008000878 */
[----:B------:R-:W-:Y:S01]  /*e670*/  R2UR UR4, R6 ;  /* 0x00000000060472ca */ /* 0x000fe200000e0000 */
[----:B------:R-:W-:Y:S01]  /*e680*/  IMAD.MOV.U32 R6, RZ, RZ, RZ ;  /* 0x000000ffff067224 */ /* 0x000fe200078e00ff */
[----:B------:R-:W-:Y:S02]  /*e690*/  R2UR UR5, R7 ;  /* 0x00000000070572ca */ /* 0x000fe400000e0000 */
[----:B------:R-:W-:Y:S01]  /*e6a0*/  R2UR UR6, R8 ;  /* 0x00000000080672ca */ /* 0x000fe200000e0000 */
[----:B------:R-:W2:Y:S01]  /*e6b0*/  @P3 MUFU.LG2 R7, R13 ;  /* 0x0000000d00073308 */ /* 0x000ea20000000c00 */
[----:B------:R-:W-:Y:S01]  /*e6c0*/  R2UR UR7, R9 ;  /* 0x00000000090772ca */ /* 0x000fe200000e0000 */
[----:B-1----:R-:W-:Y:S01]  /*e6d0*/  FADD.FTZ R9, R5, R2 ;  /* 0x0000000205097221 */ /* 0x002fe20000010000 */
[----:B------:R-:W-:Y:S01]  /*e6e0*/  @!P1 VIADD R8, R12, 0x30860 ;  /* 0x000308600c089836 */ /* 0x000fe20000000000 */
[----:B------:R-:W-:-:S03]  /*e6f0*/  SEL R5, RZ, 0x1, P0 ;  /* 0x00000001ff057807 */ /* 0x000fc60000000000 */
[----:B------:R-:W-:Y:S01]  /*e700*/  FSETP.NE.FTZ.AND P2, PT, R9, RZ, PT ;  /* 0x000000ff0900720b */ /* 0x000fe20003f55000 */
[----:B------:R-:W-:Y:S01]  /*e710*/  @P3 MUFU.RCP R6, R13 ;  /* 0x0000000d00063308 */ /* 0x000fe20000001000 */
[----:B------:R-:W-:Y:S02]  /*e720*/  LOP3.LUT R156, R156, R5, RZ, 0x3c, !PT ;  /* 0x000000059c9c7212 */ /* 0x000fe400078e3cff */
[----:B------:R-:W-:Y:S01]  /*e730*/  @!P1 PRMT R8, RZ, 0x654, R8 ;  /* 0x00000654ff089816 */ /* 0x000fe20000000008 */
[----:B--2---:R-:W-:-:S08]  /*e740*/  @P3 FMUL.FTZ R7, R7, 0.69314718246459960938 ;  /* 0x3f31721807073820 */ /* 0x004fd00000410000 */
[----:B------:R-:W1:Y:S01]  /*e750*/  @P2 MUFU.LG2 R4, R9 ;  /* 0x0000000900042308 */ /* 0x000e620000000c00 */
[C---:B------:R-:W-:Y:S01]  /*e760*/  @P2 FMUL.FTZ R2, R0.reuse, 0.69314718246459960938 ;  /* 0x3f31721800022820 */ /* 0x040fe20000410000 */
[----:B------:R-:W-:-:S04]  /*e770*/  @P3 FMUL.FTZ R0, R0, 0.69314718246459960938 ;  /* 0x3f31721800003820 */ /* 0x000fc80000410000 */
[----:B------:R-:W-:Y:S02]  /*e780*/  @P3 FFMA.FTZ R31, R0, R10, R7 ;  /* 0x0000000a001f3223 */ /* 0x000fe40000010007 */
[----:B------:R-:W2:Y:S01]  /*e790*/  @P2 MUFU.RCP R27, R9 ;  /* 0x00000009001b2308 */ /* 0x000ea20000001000 */
[----:B-1----:R-:W-:-:S04]  /*e7a0*/  @P2 FMUL.FTZ R5, R4, 0.69314718246459960938 ;  /* 0x3f31721804052820 */ /* 0x002fc80000410000 */
[----:B------:R-:W-:Y:S01]  /*e7b0*/  @P2 FFMA.FTZ R36, R2, R3, R5 ;  /* 0x0000000302242223 */ /* 0x000fe20000010005 */
[----:B------:R-:W-:Y:S02]  /*e7c0*/  WARPGROUP.DEPBAR.LE gsb0, 0x0 ;  /* 0x00008000000079c5 */ /* 0x000fe40000010000 */
[----:B------:R-:W-:-:S06]  /*e7d0*/  WARPGROUP.ARRIVE ;  /* 0x00000000000079c5 */ /* 0x000fcc0000000000 */
[----:B------:R-:W-:Y:S03]  /*e7e0*/  HGMMA.64x64x16.F32 R120, gdesc[UR4].tnspB, R120, gsb0 ;  /* 0x40e00000047879f0 */ /* 0x000fe60008000878 */
        /* <DEDUP_REMOVED lines=35> */
.L_x_13108:
[----:B------:R-:W2:Y:S01]  /*ea20*/  LDL R65, [R1+0x54] ;  /* 0x0000540001417983 */ /* 0x000ea20000100800 */
[----:B------:R-:W-:Y:S05]  /*ea30*/  WARPSYNC.ALL ;  /* 0x0000000000007948 */ /* 0x000fea0003800000 */
[----:B------:R-:W0:Y:S01]  /*ea40*/  S2R R2, SR_TID.X ;  /* 0x0000000000027919 */ /* 0x000e220000002100 */
[----:B------:R-:W1:Y:S01]  /*ea50*/  S2UR UR5, SR_CgaCtaId ;  /* 0x00000000000579c3 */ /* 0x000e620000008800 */
[----:B------:R-:W-:Y:S01]  /*ea60*/  UMOV UR4, 0x400 ;  /* 0x0000040000047882 */ /* 0x000fe20000000000 */
[----:B------:R-:W-:Y:S01]  /*ea70*/  BSSY B0, `(.L_x_13160) ;  /* 0x000018c000007945 */ /* 0x000fe20003800000 */
[----:B-1----:R-:W-:Y:S01]  /*ea80*/  ULEA UR4, UR5, UR4, 0x18 ;  /* 0x0000000405047291 */ /* 0x002fe2000f8ec03f */
[----:B0-----:R-:W-:-:S05]  /*ea90*/  VIADD R66, R2, 0xffffff80 ;  /* 0xffffff8002427836 */ /* 0x001fca0000000000 */
[----:B------:R-:W-:Y:S01]  /*eaa0*/  IMAD.U32 R2, RZ, RZ, UR4 ;  /* 0x00000004ff027e24 */ /* 0x000fe2000f8e00ff */
[----:B------:R-:W-:Y:S01]  /*eab0*/  BAR.SYNC.DEFER_BLOCKING 0x5, 0x200 ;  /* 0x0148000000007b1d */ /* 0x000fe20000010000 */
[----:B------:R-:W-:-:S04]  /*eac0*/  SHF.R.S32.HI R3, RZ, 0x1f, R66 ;  /* 0x0000001fff037819 */ /* 0x000fc80000011442 */
[----:B------:R-:W-:-:S04]  /*ead0*/  LEA.HI R30, R3, R66, RZ, 0x3 ;  /* 0x00000042031e7211 */ /* 0x000fc800078f18ff */
[----:B------:R-:W-:Y:S02]  /*eae0*/  LOP3.LUT R3, R30, 0xfffffff8, RZ, 0xc0, !PT ;  /* 0xfffffff81e037812 */ /* 0x000fe400078ec0ff */
[----:B------:R-:W-:-:S03]  /*eaf0*/  SHF.R.S32.HI R30, RZ, 0x3, R30 ;  /* 0x00000003ff1e7819 */ /* 0x000fc6000001141e */
[----:B------:R-:W-:-:S04]  /*eb00*/  IMAD.IADD R3, R66, 0x1, -R3 ;  /* 0x0000000142037824 */ /* 0x000fc800078e0a03 */
[----:B------:R-:W-:Y:S01]  /*eb10*/  IMAD.SHL.U32 R29, R3, 0x8, RZ ;  /* 0x00000008031d7824 */ /* 0x000fe200078e00ff */
[----:B------:R0:W1:Y:S04]  /*eb20*/  LDS.128 R32, [R2+0x308d0] ;  /* 0x0308d00002207984 */ /* 0x0000680000000c00 */
[----:B------:R-:W-:Y:S01]  /*eb30*/  SHF.R.S32.HI R28, RZ, 0x1f, R29 ;  /* 0x0000001fff1c7819 */ /* 0x000fe2000001141d */
[----:B------:R-:W-:Y:S06]  /*eb40*/  BAR.ARV 0x4, 0x200 ;  /* 0x0108000000007b1d */ /* 0x000fec0000002000 */
[----:B--2--5:R-:W-:-:S02]  /*eb50*/  SHF.R.S32.HI R24, RZ, 0x1f, R65 ;  /* 0x0000001fff187819 */ /* 0x024fc40000011441 */
[C---:B------:R-:W-:Y:S02]  /*eb60*/  SHF.L.U32 R62, R65.reuse, 0x2, RZ ;  /* 0x00000002413e7819 */ /* 0x040fe400000006ff */
[----:B------:R-:W-:Y:S01]  /*eb70*/  SHF.L.U64.HI R64, R65, 0x2, R24 ;  /* 0x0000000241407819 */ /* 0x000fe20000010218 */
[----:B01----:R-:W-:Y:S06]  /*eb80*/  @P1 BRA `(.L_x_13161) ;  /* 0x0000000c00a01947 */ /* 0x003fec0003800000 */
[----:B------:R-:W2:Y:S01]  /*eb90*/  LDL R4, [R1+0x78] ;  /* 0x0000780001047983 */ /* 0x000ea20000100800 */
[----:B------:R-:W0:Y:S01]  /*eba0*/  S2R R5, SR_SWINHI ;  /* 0x0000000000057919 */ /* 0x000e220000002f00 */
[----:B------:R-:W-:Y:S05]  /*ebb0*/  WARPSYNC.ALL ;  /* 0x0000000000007948 */ /* 0x000fea0003800000 */
[----:B------:R-:W-:Y:S01]  /*ebc0*/  F2FP.F16.F32.PACK_AB R12, R12, R59 ;  /* 0x0000003b0c0c723e */ /* 0x000fe200000000ff */
[----:B------:R-:W-:Y:S01]  /*ebd0*/  ULDC.64 UR4, c[0x0][0xc00] ;  /* 0x0003000000047ab9 */ /* 0x000fe20000000a00 */
[----:B------:R-:W-:Y:S01]  /*ebe0*/  F2FP.F16.F32.PACK_AB R13, R13, R60 ;  /* 0x0000003c0d0d723e */ /* 0x000fe200000000ff */
[----:B------:R-:W3:Y:S01]  /*ebf0*/  LDL R67, [R1+0x74] ;  /* 0x0000740001437983 */ /* 0x000ee20000100800 */
[----:B------:R-:W-:-:S03]  /*ec00*/  F2FP.F16.F32.PACK_AB R14, R14, R57 ;  /* 0x000000390e0e723e */ /* 0x000fc600000000ff */
[----:B------:R-:W3:Y:S01]  /*ec10*/  LDL R66, [R1+0x60] ;  /* 0x0000600001427983 */ /* 0x000ee20000100800 */
[----:B------:R-:W-:Y:S02]  /*ec20*/  MOV R20, R2 ;  /* 0x0000000200147202 */ /* 0x000fe40000000f00 */
[----:B0-----:R-:W-:Y:S02]  /*ec30*/  MOV R21, R5 ;  /* 0x0000000500157202 */ /* 0x001fe40000000f00 */
[----:B------:R-:W-:Y:S01]  /*ec40*/  F2FP.F16.F32.PACK_AB R15, R15, R58 ;  /* 0x0000003a0f0f723e */ /* 0x000fe200000000ff */
[----:B------:R-:W-:Y:S01]  /*ec50*/  BAR.SYNC.DEFER_BLOCKING 0x1, 0x180 ;  /* 0x0046000000007b1d */ /* 0x000fe20000010000 */
[----:B--2---:R-:W-:-:S03]  /*ec60*/  IMAD.WIDE R10, R4, 0x2, R20 ;  /* 0x00000002040a7825 */ /* 0x004fc600078e0214 */
[C---:B------:R-:W-:Y:S02]  /*ec70*/  LOP3.LUT R9, R10.reuse, 0x380, RZ, 0xc0, !PT ;  /* 0x000003800a097812 */ /* 0x040fe400078ec0ff */
[C---:B------:R-:W-:Y:S02]  /*ec80*/  IADD3 R25, P2, R10.reuse, 0x20, RZ ;  /* 0x000000200a197810 */ /* 0x040fe40007f5e0ff */
[C---:B------:R-:W-:Y:S02]  /*ec90*/  IADD3 R63, P0, R10.reuse, 0x60, RZ ;  /* 0x000000600a3f7810 */ /* 0x040fe40007f1e0ff */
[----:B------:R-:W-:Y:S02]  /*eca0*/  IADD3 R61, P1, R10, 0x40, RZ ;  /* 0x000000400a3d7810 */ /* 0x000fe40007f3e0ff */
        /* <DEDUP_REMOVED lines=8> */
[----:B------:R-:W-:Y:S01]  /*ed30*/  MOV R10, R10 ;  /* 0x0000000a000a7202 */ /* 0x000fe20000000f00 */
[--C-:B------:R-:W-:Y:S01]  /*ed40*/  IMAD.X R5, RZ, RZ, R11.reuse, P0 ;  /* 0x000000ffff057224 */ /* 0x100fe200000e060b */
[----:B------:R-:W-:Y:S01]  /*ed50*/  LOP3.LUT R8, R4, R25, RZ, 0x3c, !PT ;  /* 0x0000001904087212 */ /* 0x000fe200078e3cff */
[--C-:B------:R-:W-:Y:S01]  /*ed60*/  IMAD.X R7, RZ, RZ, R11.reuse, P1 ;  /* 0x000000ffff077224 */ /* 0x100fe200008e060b */
[----:B------:R-:W-:Y:S01]  /*ed70*/  LOP3.LUT R6, R6, R61, RZ, 0x3c, !PT ;  /* 0x0000003d06067212 */ /* 0x000fe200078e3cff */
[----:B------:R-:W-:Y:S01]  /*ed80*/  IMAD.X R9, RZ, RZ, R11, P2 ;  /* 0x000000ffff097224 */ /* 0x000fe200010e060b */
[----:B------:R-:W-:Y:S01]  /*ed90*/  LOP3.LUT R4, R32, R63, RZ, 0x3c, !PT ;  /* 0x0000003f20047212 */ /* 0x000fe200078e3cff */
[----:B------:R0:W-:Y:S01]  /*eda0*/  STSM.16.M88.4 [R10], R12 ;  /* 0x0000000c0a007844 */ /* 0x0001e20000000200 */
[----:B------:R-:W-:Y:S02]  /*edb0*/  MOV R32, R6 ;  /* 0x0000000600207202 */ /* 0x000fe40000000f00 */
[----:B------:R-:W-:-:S02]  /*edc0*/  MOV R25, R4 ;  /* 0x0000000400197202 */ /* 0x000fc40000000f00 */
[----:B------:R-:W-:Y:S02]  /*edd0*/  ISETP.NE.U32.AND P0, PT, RZ, UR4, PT ;  /* 0x00000004ff007c0c */ /* 0x000fe4000bf05070 */
[----:B------:R-:W-:Y:S02]  /*ede0*/  MOV R57, R8 ;  /* 0x0000000800397202 */ /* 0x000fe40000000f00 */
[----:B------:R-:W-:Y:S02]  /*edf0*/  F2FP.F16.F32.PACK_AB R4, R55, R56 ;  /* 0x000000383704723e */ /* 0x000fe400000000ff */
[----:B------:R-:W-:Y:S02]  /*ee00*/  F2FP.F16.F32.PACK_AB R5, R53, R54 ;  /* 0x000000363505723e */ /* 0x000fe400000000ff */
[----:B------:R-:W-:Y:S02]  /*ee10*/  F2FP.F16.F32.PACK_AB R6, R51, R52 ;  /* 0x000000343306723e */ /* 0x000fe400000000ff */
[----:B0-----:R-:W-:-:S02]  /*ee20*/  F2FP.F16.F32.PACK_AB R12, R26, R39 ;  /* 0x000000271a0c723e */ /* 0x001fc400000000ff */
[----:B------:R-:W-:Y:S02]  /*ee30*/  IADD3 R26, P1, R62, UR4, RZ ;  /* 0x000000043e1a7c10 */ /* 0x000fe4000ff3e0ff */
        /* <DEDUP_REMOVED lines=8> */
[----:B------:R-:W-:Y:S01]  /*eec0*/  ISETP.NE.AND.EX P0, PT, RZ, UR5, PT, P0 ;  /* 0x00000005ff007c0c */ /* 0x000fe2000bf05300 */
[----:B------:R0:W-:Y:S01]  /*eed0*/  STSM.16.M88.4 [R57], R4 ;  /* 0x0000000439007844 */ /* 0x0001e20000000200 */
[----:B------:R-:W-:Y:S01]  /*eee0*/  IADD3.X R27, R64, UR5, RZ, P1, !PT ;  /* 0x00000005401b7c10 */ /* 0x000fe20008ffe4ff */
[----:B------:R-:W-:Y:S01]  /*eef0*/  ULDC.64 UR4, c[0x0][0xc08] ;  /* 0x0003020000047ab9 */ /* 0x000fe20000000a00 */
[----:B------:R-:W-:Y:S01]  /*ef00*/  IMAD.MOV.U32 R38, RZ, RZ, RZ ;  /* 0x000000ffff267224 */ /* 0x000fe200078e00ff */
[----:B------:R1:W-:Y:S01]  /*ef10*/  STSM.16.M88.4 [R32], R8 ;  /* 0x0000000820007844 */ /* 0x0003e20000000200 */
[----:B------:R-:W-:Y:S01]  /*ef20*/  ISETP.NE.U32.AND P1, PT, RZ, UR4, PT ;  /* 0x00000004ff007c0c */ /* 0x000fe2000bf25070 */
[----:B------:R-:W2:Y:S02]  /*ef30*/  LDC R0, c[0x0][0xbe8] ;  /* 0x0002fa00ff007b82 */ /* 0x000ea40000000800 */
[----:B------:R3:W-:Y:S06]  /*ef40*/  STSM.16.M88.4 [R25], R12 ;  /* 0x0000000c19007844 */ /* 0x0007ec0000000200 */
[----:B------:R-:W-:Y:S01]  /*ef50*/  BAR.SYNC.DEFER_BLOCKING 0x1, 0x180 ;  /* 0x0046000000007b1d */ /* 0x000fe20000010000 */
[----:B------:R-:W-:-:S13]  /*ef60*/  ISETP.NE.AND.EX P1, PT, RZ, UR5, PT, P1 ;  /* 0x00000005ff007c0c */ /* 0x000fda000bf25310 */
[----:B0-----:R-:W-:Y:S01]  /*ef70*/  @P1 IADD3 R4, P3, R62, UR4, RZ ;  /* 0x000000043e041c10 */ /* 0x001fe2000ff7e0ff */
[----:B------:R-:W-:Y:S02]  /*ef80*/  ULDC UR4, c[0x0][0xa88] ;  /* 0x0002a20000047ab9 */ /* 0x000fe40000000800 */
[----:B-1----:R-:W-:Y:S01]  /*ef90*/  IMAD.U32 R9, RZ, RZ, UR4 ;  /* 0x00000004ff097e24 */ /* 0x002fe2000f8e00ff */
[----:B------:R-:W-:Y:S01]  /*efa0*/  @P1 IADD3.X R5, R64, UR5, RZ, P3, !PT ;  /* 0x0000000540051c10 */ /* 0x000fe20009ffe4ff */
[----:B------:R0:W5:Y:S04]  /*efb0*/  @P0 LDG.E R38, desc[UR56][R26.64] ;  /* 0x000000381a260981 */ /* 0x000168000c1e1900 */
[----:B------:R0:W5:Y:S01]  /*efc0*/  @P1 LDG.E R9, desc[UR56][R4.64] ;  /* 0x0000003804091981 */ /* 0x000162000c1e1900 */
[----:B--2---:R-:W-:-:S13]  /*efd0*/  ISETP.NE.AND P2, PT, R0, 0x1, PT ;  /* 0x000000010000780c */ /* 0x004fda0003f45270 */
[----:B------:R-:W1:Y:S08]  /*efe0*/  @P2 LDC R6, c[0x0][0xbec] ;  /* 0x0002fb00ff062b82 */ /* 0x000e700000000800 */
[----:B------:R-:W2:Y:S01]  /*eff0*/  @P2 LDC R37, c[0x0][0xbf0] ;  /* 0x0002fc00ff252b82 */ /* 0x000ea20000000800 */
[----:B---3--:R-:W-:Y:S01]  /*f000*/  IMAD R15, R66, 0xc0, R67 ;  /* 0x000000c0420f7824 */ /* 0x008fe200078e0243 */
[----:B0-----:R-:W-:Y:S06]  /*f010*/  @P1 BRA `(.L_x_13162) ;  /* 0x0000000000101947 */ /* 0x001fec0003800000 */
[----:B------:R-:W-:Y:S05]  /*f020*/  @!P0 BRA `(.L_x_13162) ;  /* 0x00000000000c8947 */ /* 0x000fea0003800000 */
[----:B------:R-:W3:Y:S04]  /*f030*/  LDG.E R4, desc[UR56][R26.64] ;  /* 0x000000381a047981 */ /* 0x000ee8000c1e1900 */
[----:B-----5:R-:W3:Y:S02]  /*f040*/  LDG.E R9, desc[UR56][R26.64+0x4] ;  /* 0x000004381a097981 */ /* 0x020ee4000c1e1900 */
[----:B---3--:R-:W-:-:S07]  /*f050*/  IADD3 R9, -R4, R9, RZ ;  /* 0x0000000904097210 */ /* 0x008fce0007ffe1ff */
.L_x_13162:
[----:B------:R-:W3:Y:S01]  /*f060*/  LDL R14, [R1+0x6c] ;  /* 0x00006c00010e7983 */ /* 0x000ee20000100800 */
[----:B-1----:R-:W-:Y:S01]  /*f070*/  @P2 IMAD.HI.U32 R4, R15, R6, RZ ;  /* 0x000000060f042227 */ /* 0x002fe200078e00ff */
[----:B------:R-:W-:Y:S02]  /*f080*/  ULDC.64 UR4, c[0x0][0xb90] ;  /* 0x0002e40000047ab9 */ /* 0x000fe40000000a00 */
[----:B------:R-:W4:Y:S01]  /*f090*/  LDL.LU R44, [R1+0x58] ;  /* 0x00005800012c7983 */ /* 0x000f220000300800 */
[----:B-----5:R-:W-:Y:S01]  /*f0a0*/  SHF.R.S32.HI R39, RZ, 0x1f, R38 ;  /* 0x0000001fff277819 */ /* 0x020fe20000011426 */
[----:B------:R-:W-:Y:S01]  /*f0b0*/  IMAD.MOV.U32 R7, RZ, RZ, R15 ;  /* 0x000000ffff077224 */ /* 0x000fe200078e000f */
[----:B--2---:R-:W-:Y:S01]  /*f0c0*/  @P2 SHF.R.U32.HI R7, RZ, R37, R4 ;  /* 0x00000025ff072219 */ /* 0x004fe20000011604 */
[----:B------:R-:W0:Y:S01]  /*f0d0*/  S2R R12, SR_TID.X ;  /* 0x00000000000c7919 */ /* 0x000e220000002100 */
[----:B------:R-:W-:Y:S02]  /*f0e0*/  SEL R32, R24, RZ, !P0 ;  /* 0x000000ff18207207 */ /* 0x000fe40004000000 */
[----:B------:R-:W-:Y:S01]  /*f0f0*/  SEL R43, R65, RZ, !P0 ;  /* 0x000000ff412b7207 */ /* 0x000fe20004000000 */
[----:B------:R-:W-:Y:S01]  /*f100*/  IMAD.MOV R13, RZ, RZ, -R7 ;  /* 0x000000ffff0d7224 */ /* 0x000fe200078e0a07 */
[----:B0-----:R-:W-:-:S04]  /*f110*/  IADD3 R25, R12, -0x80, RZ ;  /* 0xffffff800c197810 */ /* 0x001fc80007ffe0ff */
[----:B------:R-:W-:-:S04]  /*f120*/  SHF.R.S32.HI R12, RZ, 0x1f, R25 ;  /* 0x0000001fff0c7819 */ /* 0x000fc80000011419 */
[----:B------:R-:W-:-:S04]  /*f130*/  LEA.HI R12, R12, R25, RZ, 0x7 ;  /* 0x000000190c0c7211 */ /* 0x000fc800078f38ff */
[----:B------:R-:W-:-:S05]  /*f140*/  LOP3.LUT R12, R12, 0xffffff80, RZ, 0xc0, !PT ;  /* 0xffffff800c0c7812 */ /* 0x000fca00078ec0ff */
[----:B------:R-:W-:Y:S01]  /*f150*/  IMAD.IADD R12, R25, 0x1, -R12 ;  /* 0x00000001190c7824 */ /* 0x000fe200078e0a0c */
[----:B----4-:R-:W-:Y:S01]  /*f160*/  SHF.R.S32.HI R42, RZ, 0x1f, R44 ;  /* 0x0000001fff2a7819 */ /* 0x010fe2000001142c */
[----:B------:R-:W-:-:S04]  /*f170*/  IMAD.WIDE.U32 R4, R44, UR4, R38 ;  /* 0x000000042c047c25 */ /* 0x000fc8000f8e0026 */
[----:B------:R-:W-:-:S04]  /*f180*/  IMAD R6, R42, UR4, RZ ;  /* 0x000000042a067c24 */ /* 0x000fc8000f8e02ff */
[----:B------:R-:W-:Y:S01]  /*f190*/  IMAD R11, R44, UR5, R6 ;  /* 0x000000052c0b7c24 */ /* 0x000fe2000f8e0206 */
[----:B------:R-:W-:Y:S02]  /*f1a0*/  ULDC.64 UR4, c[0x0][0xb98] ;  /* 0x0002e60000047ab9 */ /* 0x000fe40000000a00 */
[----:B------:R-:W-:Y:S02]  /*f1b0*/  IMAD R8, R32, UR4, RZ ;  /* 0x0000000420087c24 */ /* 0x000fe4000f8e02ff */
[----:B------:R-:W-:Y:S02]  /*f1c0*/  IMAD.IADD R5, R5, 0x1, R11 ;  /* 0x0000000105057824 */ /* 0x000fe400078e020b */
[----:B------:R-:W-:Y:S01]  /*f1d0*/  IMAD R11, R0, R13, R15 ;  /* 0x0000000d000b7224 */ /* 0x000fe200078e020f */
[----:B------:R-:W-:Y:S01]  /*f1e0*/  SHF.R.S32.HI R13, RZ, 0x1f, R7 ;  /* 0x0000001fff0d7819 */ /* 0x000fe20000011407 */
[----:B------:R-:W-:-:S03]  /*f1f0*/  IMAD.WIDE.U32 R4, R43, UR4, R4 ;  /* 0x000000042b047c25 */ /* 0x000fc6000f8e0004 */
[----:B------:R-:W-:Y:S01]  /*f200*/  SHF.R.S32.HI R6, RZ, 0x1f, R11 ;  /* 0x0000001fff067819 */ /* 0x000fe2000001140b */
[----:B------:R-:W-:Y:S01]  /*f210*/  IMAD R8, R43, UR5, R8 ;  /* 0x000000052b087c24 */ /* 0x000fe2000f8e0208 */
[----:B------:R-:W-:Y:S01]  /*f220*/  IADD3 R4, P0, R7, R4, RZ ;  /* 0x0000000407047210 */ /* 0x000fe20007f1e0ff */
[----:B------:R-:W-:Y:S02]  /*f230*/  ULDC.64 UR4, c[0x0][0xb88] ;  /* 0x0002e20000047ab9 */ /* 0x000fe40000000a00 */
[----:B------:R-:W-:Y:S01]  /*f240*/  IMAD R6, R6, UR4, RZ ;  /* 0x0000000406067c24 */ /* 0x000fe2000f8e02ff */
[----:B------:R-:W-:-:S03]  /*f250*/  IADD3.X R5, R13, R5, R8, P0, !PT ;  /* 0x000000050d057210 */ /* 0x000fc600007fe408 */
[C---:B------:R-:W-:Y:S02]  /*f260*/  IMAD R7, R11.reuse, UR5, R6 ;  /* 0x000000050b077c24 */ /* 0x040fe4000f8e0206 */
[----:B------:R-:W-:Y:S01]  /*f270*/  IMAD.WIDE.U32 R4, R11, UR4, R4 ;  /* 0x000000040b047c25 */ /* 0x000fe2000f8e0004 */
[----:B------:R-:W-:-:S03]  /*f280*/  ULDC.64 UR4, c[0x0][0xb50] ;  /* 0x0002d40000047ab9 */ /* 0x000fc60000000a00 */
[----:B------:R-:W-:Y:S01]  /*f290*/  IMAD.IADD R5, R5, 0x1, R7 ;  /* 0x0000000105057824 */ /* 0x000fe200078e0207 */
[----:B------:R-:W-:Y:S01]  /*f2a0*/  LEA R8, P0, R4, UR4, 0x2 ;  /* 0x0000000404087c11 */ /* 0x000fe2000f8010ff */
[----:B---3--:R-:W-:-:S03]  /*f2b0*/  IMAD R11, R66, 0xc0, R14 ;  /* 0x000000c0420b7824 */ /* 0x008fc600078e020e */
[----:B------:R-:W-:Y:S01]  /*f2c0*/  LEA.HI.X R10, R4, UR5, R5, 0x2, P0 ;  /* 0x00000005040a7c11 */ /* 0x000fe200080f1405 */
[----:B------:R-:W-:Y:S01]  /*f2d0*/  IMAD R5, R30, 0x40, R29 ;  /* 0x000000401e057824 */ /* 0x000fe200078e021d */
[----:B------:R-:W-:Y:S01]  /*f2e0*/  SHFL.IDX PT, R6, R8, RZ, 0x1c1f ;  /* 0x001c1fff08067589 */ /* 0x000fe200000e0000 */
[----:B------:R-:W-:Y:S01]  /*f2f0*/  LOP3.LUT P0, RZ, R12, 0x3, RZ, 0xc0, !PT ;  /* 0x000000030cff7812 */ /* 0x000fe2000780c0ff */
[----:B------:R-:W-:Y:S01]  /*f300*/  ULDC.64 UR4, c[0x0][0xaa0] ;  /* 0x0002a80000047ab9 */ /* 0x000fe20000000a00 */
[----:B------:R-:W-:Y:S01]  /*f310*/  IMAD.WIDE R4, R5, 0x2, R20 ;  /* 0x0000000205047825 */ /* 0x000fe200078e0214 */
[----:B------:R-:W0:Y:S03]  /*f320*/  SHFL.IDX PT, R7, R10, RZ, 0x1c1f ;  /* 0x001c1fff0a077589 */ /* 0x000e2600000e0000 */
[----:B------:R-:W-:Y:S01]  /*f330*/  IMAD R20, R9, R0, RZ ;  /* 0x0000000009147224 */ /* 0x000fe200078e02ff */
[----:B------:R1:W-:Y:S01]  /*f340*/  SHFL.IDX PT, R40, R8, 0x1, 0x1c1f ;  /* 0x003c1f0008287f89 */ /* 0x0003e200000e0000 */
[----:B------:R-:W-:Y:S01]  /*f350*/  VIADD R9, R11, 0x8 ;  /* 0x000000080b097836 */ /* 0x000fe20000000000 */
[----:B------:R-:W-:-:S02]  /*f360*/  IADD3 R13, P3, R4, 0x1800, RZ ;  /* 0x00001800040d7810 */ /* 0x000fc40007f7e0ff */
[----:B------:R-:W2:Y:S01]  /*f370*/  SHFL.IDX PT, R41, R10, 0x1, 0x1c1f ;  /* 0x003c1f000a297f89 */ /* 0x000ea200000e0000 */
[C---:B------:R-:W-:Y:S02]  /*f380*/  IADD3 R25, P4, R4.reuse, 0x3000, RZ ;  /* 0x0000300004197810 */ /* 0x040fe40007f9e0ff */
[-C--:B------:R-:W-:Y:S02]  /*f390*/  ISETP.GE.OR P1, PT, R11, R20.reuse, P0 ;  /* 0x000000140b00720c */ /* 0x080fe40000726670 */
[----:B------:R-:W-:Y:S02]  /*f3a0*/  ISETP.GE.OR P0, PT, R9, R20, P0 ;  /* 0x000000140900720c */ /* 0x000fe40000706670 */
[----:B------:R-:W-:Y:S02]  /*f3b0*/  LOP3.LUT R9, R4, 0x380, RZ, 0xc0, !PT ;  /* 0x0000038004097812 */ /* 0x000fe400078ec0ff */
[----:B------:R-:W-:Y:S02]  /*f3c0*/  LOP3.LUT R12, R13, 0x380, RZ, 0xc0, !PT ;  /* 0x000003800d0c7812 */ /* 0x000fe400078ec0ff */
[----:B------:R-:W-:-:S02]  /*f3d0*/  LOP3.LUT R24, R25, 0x380, RZ, 0xc0, !PT ;  /* 0x0000038019187812 */ /* 0x000fc400078ec0ff */
[----:B------:R-:W-:Y:S02]  /*f3e0*/  SHF.R.U64 R9, R9, 0x3, RZ ;  /* 0x0000000309097819 */ /* 0x000fe400000012ff */
[----:B------:R-:W-:Y:S01]  /*f3f0*/  SHF.R.U64 R12, R12, 0x3, RZ ;  /* 0x000000030c0c7819 */ /* 0x000fe200000012ff */
[----:B0-----:R-:W-:Y:S01]  /*f400*/  @!P1 ST.E desc[UR56][R6.64], R36 ;  /* 0x0000002406009985 */ /* 0x001fe2000c101938 */
[----:B------:R-:W-:Y:S02]  /*f410*/  SHF.R.U64 R24, R24, 0x3, RZ ;  /* 0x0000000318187819 */ /* 0x000fe400000012ff */
[----:B-1----:R-:W-:Y:S01]  /*f420*/  LOP3.LUT R8, R9, R4, RZ, 0x3c, !PT ;  /* 0x0000000409087212 */ /* 0x002fe200078e3cff */
[--C-:B------:R-:W-:Y:S01]  /*f430*/  IMAD.MOV.U32 R9, RZ, RZ, R5.reuse ;  /* 0x000000ffff097224 */ /* 0x100fe200078e0005 */
[----:B------:R-:W-:Y:S01]  /*f440*/  LOP3.LUT R12, R12, R13, RZ, 0x3c, !PT ;  /* 0x0000000d0c0c7212 */ /* 0x000fe200078e3cff */
[--C-:B------:R-:W-:Y:S01]  /*f450*/  IMAD.X R13, RZ, RZ, R5.reuse, P3 ;  /* 0x000000ffff0d7224 */ /* 0x100fe200018e0605 */
[----:B------:R-:W-:Y:S01]  /*f460*/  LOP3.LUT R24, R24, R25, RZ, 0x3c, !PT ;  /* 0x0000001918187212 */ /* 0x000fe200078e3cff */
[----:B------:R-:W-:Y:S01]  /*f470*/  IMAD.X R25, RZ, RZ, R5, P4 ;  /* 0x000000ffff197224 */ /* 0x000fe200020e0605 */
[----:B--2---:R0:W-:Y:S04]  /*f480*/  @!P0 ST.E desc[UR56][R40.64], R31 ;  /* 0x0000001f28008985 */ /* 0x0041e8000c101938 */
[----:B------:R-:W2:Y:S04]  /*f490*/  LD.E.128 R8, desc[UR56][R8.64] ;  /* 0x0000003808087980 */ /* 0x000ea8000c101d00 */
[----:B------:R-:W3:Y:S04]  /*f4a0*/  LD.E.128 R12, desc[UR56][R12.64] ;  /* 0x000000380c0c7980 */ /* 0x000ee8000c101d00 */
[----:B------:R-:W4:Y:S01]  /*f4b0*/  LD.E.128 R24, desc[UR56][R24.64] ;  /* 0x0000003818187980 */ /* 0x000f22000c101d00 */
[----:B------:R-:W-:Y:S01]  /*f4c0*/  IADD3 R21, P0, R4, 0x4800, RZ ;  /* 0x0000480004157810 */ /* 0x000fe20007f1e0ff */
[----:B0-----:R-:W0:Y:S03]  /*f4d0*/  @P2 LDC R41, c[0x0][0xbec] ;  /* 0x0002fb00ff292b82 */ /* 0x001e260000000800 */
[----:B------:R-:W-:Y:S01]  /*f4e0*/  LOP3.LUT R4, R21, 0x380, RZ, 0xc0, !PT ;  /* 0x0000038015047812 */ /* 0x000fe200078ec0ff */
[----:B------:R-:W-:Y:S01]  /*f4f0*/  IMAD.WIDE.U32 R36, R38, UR4, RZ ;  /* 0x0000000426247c25 */ /* 0x000fe2000f8e00ff */
[----:B------:R-:W-:-:S02]  /*f500*/  IADD3.X R5, RZ, R5, RZ, P0, !PT ;  /* 0x00000005ff057210 */ /* 0x000fc400007fe4ff */
[----:B------:R-:W-:Y:S01]  /*f510*/  SHF.R.U64 R4, R4, 0x3, RZ ;  /* 0x0000000304047819 */ /* 0x000fe200000012ff */
[----:B------:R-:W1:Y:S03]  /*f520*/  @P2 LDC R40, c[0x0][0xbf0] ;  /* 0x0002fc00ff282b82 */ /* 0x000e660000000800 */
[----:B------:R-:W-:Y:S01]  /*f530*/  LOP3.LUT R4, R4, R21, RZ, 0x3c, !PT ;  /* 0x0000001504047212 */ /* 0x000fe200078e3cff */
[----:B------:R-:W-:Y:S02]  /*f540*/  IMAD R21, R39, UR4, RZ ;  /* 0x0000000427157c24 */ /* 0x000fe4000f8e02ff */
[----:B------:R-:W-:Y:S02]  /*f550*/  IMAD R3, R3, 0x30, R30 ;  /* 0x0000003003037824 */ /* 0x000fe400078e021e */
[----:B------:R-:W-:Y:S01]  /*f560*/  IMAD R21, R38, UR5, R21 ;  /* 0x0000000526157c24 */ /* 0x000fe2000f8e0215 */
[----:B------:R-:W-:Y:S01]  /*f570*/  ULDC.64 UR4, c[0x0][0xae8] ;  /* 0x0002ba0000047ab9 */ /* 0x000fe20000000a00 */
[----:B------:R-:W-:Y:S01]  /*f580*/  IMAD R38, R66, 0xc0, R3 ;  /* 0x000000c042267824 */ /* 0x000fe200078e0203 */
[----:B------:R-:W5:Y:S01]  /*f590*/  LD.E.128 R4, desc[UR56][R4.64] ;  /* 0x0000003804047980 */ /* 0x000f62000c101d00 */
[----:B------:R-:W-:-:S02]  /*f5a0*/  IMAD.IADD R37, R37, 0x1, R21 ;  /* 0x0000000125257824 */ /* 0x000fc400078e0215 */
[----:B------:R-:W-:Y:S01]  /*f5b0*/  IMAD R21, R42, UR4, RZ ;  /* 0x000000042a157c24 */ /* 0x000fe2000f8e02ff */
[----:B------:R-:W-:Y:S01]  /*f5c0*/  @!PT LDS RZ, [RZ] ;  /* 0x00000000fffff984 */ /* 0x000fe20000000800 */
[----:B------:R-:W-:Y:S01]  /*f5d0*/  @!PT LDS RZ, [RZ] ;  /* 0x00000000fffff984 */ /* 0x000fe20000000800 */
[----:B------:R-:W-:Y:S01]  /*f5e0*/  @!PT LDS RZ, [RZ] ;  /* 0x00000000fffff984 */ /* 0x000fe20000000800 */
[----:B------:R-:W-:Y:S01]  /*f5f0*/  @!PT LDS RZ, [RZ] ;  /* 0x00000000fffff984 */ /* 0x000fe20000000800 */
[----:B------:R0:W-:Y:S06]  /*f600*/  MEMBAR.ALL.CTA ;  /* 0x0000000000007992 */ /* 0x0001ec0000008000 */
[----:B0-----:R-:W0:Y:S01]  /*f610*/  FENCE.VIEW.ASYNC.S ;  /* 0x00000000000073c6 */ /* 0x001e220000000000 */
[----:B------:R-:W-:-:S04]  /*f620*/  IMAD.WIDE.U32 R36, R44, UR4, R36 ;  /* 0x000000042c247c25 */ /* 0x000fc8000f8e0024 */
[----:B------:R-:W-:Y:S01]  /*f630*/  IMAD R31, R44, UR5, R21 ;  /* 0x000000052c1f7c24 */ /* 0x000fe2000f8e0215 */
[----:B------:R-:W-:Y:S01]  /*f640*/  ULDC.64 UR4, c[0x0][0xaf0] ;  /* 0x0002bc0000047ab9 */ /* 0x000fe20000000a00 */
[----:B------:R-:W-:-:S04]  /*f650*/  @P2 IMAD.HI.U32 R21, R38, R41, RZ ;  /* 0x0000002926152227 */ /* 0x000fc800078e00ff */
[----:B------:R-:W-:Y:S01]  /*f660*/  IMAD.MOV.U32 R3, RZ, RZ, R38 ;  /* 0x000000ffff037224 */ /* 0x000fe200078e0026 */
[----:B-1----:R-:W-:Y:S01]  /*f670*/  @P2 SHF.R.U32.HI R3, RZ, R40, R21 ;  /* 0x00000028ff032219 */ /* 0x002fe20000011615 */
[----:B------:R-:W-:Y:S02]  /*f680*/  IMAD.IADD R37, R37, 0x1, R31 ;  /* 0x0000000125257824 */ /* 0x000fe400078e021f */
[----:B------:R-:W-:Y:S01]  /*f690*/  IMAD R31, R32, UR4, RZ ;  /* 0x00000004201f7c24 */ /* 0x000fe2000f8e02ff */
[----:B------:R-:W-:Y:S01]  /*f6a0*/  SHF.R.S32.HI R21, RZ, 0x1f, R3 ;  /* 0x0000001fff157819 */ /* 0x000fe20000011403 */
[----:B------:R-:W-:-:S04]  /*f6b0*/  IMAD.WIDE.U32 R36, R43, UR4, R36 ;  /* 0x000000042b247c25 */ /* 0x000fc8000f8e0024 */
[----:B------:R-:W-:Y:S01]  /*f6c0*/  IMAD R31, R43, UR5, R31 ;  /* 0x000000052b1f7c24 */ /* 0x000fe2000f8e021f */
[----:B------:R-:W-:Y:S01]  /*f6d0*/  ULDC.64 UR4, c[0x0][0xae0] ;  /* 0x0002b80000047ab9 */ /* 0x000fe20000000a00 */
[----:B------:R-:W-:Y:S02]  /*f6e0*/  IMAD.MOV R39, RZ, RZ, -R3 ;  /* 0x000000ffff277224 */ /* 0x000fe400078e0a03 */
[----:B------:R-:W-:Y:S02]  /*f6f0*/  IMAD R32, R21, UR4, RZ ;  /* 0x0000000415207c24 */ /* 0x000fe4000f8e02ff */
[----:B------:R-:W-:Y:S02]  /*f700*/  IMAD.IADD R37, R37, 0x1, R31 ;  /* 0x0000000125257824 */ /* 0x000fe400078e021f */
[----:B------:R-:W-:Y:S02]  /*f710*/  IMAD R21, R0, R39, R38 ;  /* 0x0000002700157224 */ /* 0x000fe400078e0226 */
[----:B------:R-:W-:-:S02]  /*f720*/  IMAD R31, R3, UR5, R32 ;  /* 0x00000005031f7c24 */ /* 0x000fc4000f8e0220 */
[----:B------:R-:W-:Y:S01]  /*f730*/  IMAD.WIDE.U32 R36, R3, UR4, R36 ;  /* 0x0000000403247c25 */ /* 0x000fe2000f8e0024 */
[----:B------:R-:W-:Y:S01]  /*f740*/  SHF.R.S32.HI R0, RZ, 0x1f, R21 ;  /* 0x0000001fff007819 */ /* 0x000fe20000011415 */
[----:B------:R-:W-:Y:S02]  /*f750*/  ULDC.64 UR4, c[0x0][0xad8] ;  /* 0x0002b60000047ab9 */ /* 0x000fe40000000a00 */
[----:B------:R-:W-:Y:S01]  /*f760*/  IMAD R41, R66, 0xc0, R30 ;  /* 0x000000c042297824 */ /* 0x000fe200078e021e */
[----:B------:R-:W-:Y:S01]  /*f770*/  IADD3 R37, R37, R31, RZ ;  /* 0x0000001f25257210 */ /* 0x000fe20007ffe0ff */
[----:B------:R-:W-:-:S04]  /*f780*/  IMAD R0, R0, UR4, RZ ;  /* 0x0000000400007c24 */ /* 0x000fc8000f8e02ff */
[C---:B------:R-:W-:Y:S02]  /*f790*/  IMAD R3, R21.reuse, UR5, R0 ;  /* 0x0000000515037c24 */ /* 0x040fe4000f8e0200 */
[----:B------:R-:W-:Y:S01]  /*f7a0*/  IMAD.WIDE.U32 R36, R21, UR4, R36 ;  /* 0x0000000415247c25 */ /* 0x000fe2000f8e0024 */
[----:B------:R-:W-:-:S03]  /*f7b0*/  ULDC.64 UR4, c[0x0][0xa80] ;  /* 0x0002a00000047ab9 */ /* 0x000fc60000000a00 */
[----:B------:R-:W-:Y:S01]  /*f7c0*/  IMAD.IADD R3, R37, 0x1, R3 ;  /* 0x0000000125037824 */ /* 0x000fe200078e0203 */
[C---:B------:R-:W-:Y:S01]  /*f7d0*/  LEA R32, P0, R36.reuse, UR4, 0x1 ;  /* 0x0000000424207c11 */ /* 0x040fe2000f8008ff */
[----:B------:R-:W-:Y:S01]  /*f7e0*/  ULDC UR4, c[0x0][0xac8] ;  /* 0x0002b20000047ab9 */ /* 0x000fe20000000800 */
[----:B------:R-:W-:Y:S02]  /*f7f0*/  VIADD R21, R41, 0x60 ;  /* 0x0000006029157836 */ /* 0x000fe40000000000 */
[----:B------:R-:W-:Y:S01]  /*f800*/  LEA.HI.X R40, R36, UR5, R3, 0x1, P0 ;  /* 0x0000000524287c11 */ /* 0x000fe200080f0c03 */
[----:B0-----:R-:W-:Y:S01]  /*f810*/  SHFL.IDX PT, R38, R32, 0x1, 0x181f ;  /* 0x00381f0020267f89 */ /* 0x001fe200000e0000 */
[----:B------:R-:W-:Y:S01]  /*f820*/  ISETP.GE.AND P0, PT, R29, UR4, PT ;  /* 0x000000041d007c0c */ /* 0x000fe2000bf06270 */
[C---:B------:R-:W-:Y:S02]  /*f830*/  VIADD R3, R41.reuse, 0x30 ;  /* 0x0000003029037836 */ /* 0x040fe40000000000 */
[----:B------:R-:W0:Y:S01]  /*f840*/  SHFL.IDX PT, R36, R32, RZ, 0x181f ;  /* 0x00181fff20247589 */ /* 0x000e2200000e0000 */
[-C--:B------:R-:W-:Y:S01]  /*f850*/  ISETP.GE.OR P3, PT, R41, R20.reuse, P0 ;  /* 0x000000142900720c */ /* 0x080fe20000766670 */
[----:B------:R-:W-:Y:S01]  /*f860*/  VIADD R0, R2, 0x30820 ;  /* 0x0003082002007836 */ /* 0x000fe20000000000 */
[-C--:B------:R-:W-:Y:S01]  /*f870*/  ISETP.GE.OR P2, PT, R3, R20.reuse, P0 ;  /* 0x000000140300720c */ /* 0x080fe20000746670 */
[----:B------:R-:W1:Y:S01]  /*f880*/  SHFL.IDX PT, R31, R40, RZ, 0x181f ;  /* 0x00181fff281f7589 */ /* 0x000e6200000e0000 */
[-C--:B------:R-:W-:Y:S01]  /*f890*/  ISETP.GE.OR P1, PT, R21, R20.reuse, P0 ;  /* 0x000000141500720c */ /* 0x080fe20000726670 */
[----:B------:R-:W-:Y:S01]  /*f8a0*/  VIADD R3, R41, 0x90 ;  /* 0x0000009029037836 */ /* 0x000fe20000000000 */
[----:B------:R-:W-:Y:S01]  /*f8b0*/  PRMT R0, RZ, 0x654, R0 ;  /* 0x00000654ff007816 */ /* 0x000fe20000000000 */
[----:B------:R-:W1:Y:S03]  /*f8c0*/  SHFL.IDX PT, R42, R32, 0x2, 0x181f ;  /* 0x00581f00202a7f89 */ /* 0x000e6600000e0000 */
[----:B------:R0:W-:Y:S01]  /*f8d0*/  SYNCS.ARRIVE.TRANS64.RED.A1T0 RZ, [R0+URZ], RZ ;  /* 0x000000ff00ff79a7 */ /* 0x0001e2000810043f */
[----:B------:R-:W1:Y:S01]  /*f8e0*/  SHFL.IDX PT, R37, R40, 0x1, 0x181f ;  /* 0x00381f0028257f89 */ /* 0x000e6200000e0000 */
[----:B------:R-:W-:-:S03]  /*f8f0*/  ISETP.GE.OR P0, PT, R3, R20, P0 ;  /* 0x000000140300720c */ /* 0x000fc60000706670 */
[----:B------:R-:W1:Y:S04]  /*f900*/  SHFL.IDX PT, R39, R40, 0x2, 0x181f ;  /* 0x00581f0028277f89 */ /* 0x000e6800000e0000 */
[----:B------:R-:W2:Y:S01]  /*f910*/  SHFL.IDX PT, R32, R32, 0x3, 0x181f ;  /* 0x00781f0020207f89 */ /* 0x000ea200000e0000 */
[----:B0-----:R-:W-:-:S03]  /*f920*/  @!P3 LEA R30, P5, R29, R36, 0x1 ;  /* 0x000000241d1eb211 */ /* 0x001fc600078a08ff */
[----:B------:R-:W0:Y:S01]  /*f930*/  SHFL.IDX PT, R40, R40, 0x3, 0x181f ;  /* 0x00781f0028287f89 */ /* 0x000e2200000e0000 */
[C---:B------:R-:W-:Y:S02]  /*f940*/  @!P2 LEA R36, P4, R29.reuse, R38, 0x1 ;  /* 0x000000261d24a211 */ /* 0x040fe400078808ff */
[C-C-:B-1----:R-:W-:Y:S02]  /*f950*/  @!P3 LEA.HI.X R31, R29.reuse, R31, R28.reuse, 0x1, P5 ;  /* 0x0000001f1d1fb211 */ /* 0x142fe400028f0c1c */
[C---:B------:R-:W-:Y:S02]  /*f960*/  @!P1 LEA R38, P5, R29.reuse, R42, 0x1 ;  /* 0x0000002a1d269211 */ /* 0x040fe400078a08ff */
[C-C-:B------:R-:W-:Y:S02]  /*f970*/  @!P2 LEA.HI.X R37, R29.reuse, R37, R28.reuse, 0x1, P4 ;  /* 0x000000251d25a211 */ /* 0x140fe400020f0c1c */
[----:B------:R-:W-:Y:S01]  /*f980*/  @!P1 LEA.HI.X R39, R29, R39, R28, 0x1, P5 ;  /* 0x000000271d279211 */ /* 0x000fe200028f0c1c */
[----:B--2---:R2:W-:Y:S04]  /*f990*/  @!P3 ST.E.128 desc[UR56][R30.64], R8 ;  /* 0x000000081e00b985 */ /* 0x0045e8000c101d38 */
[----:B---3--:R2:W-:Y:S04]  /*f9a0*/  @!P2 ST.E.128 desc[UR56][R36.64], R12 ;  /* 0x0000000c2400a985 */ /* 0x0085e8000c101d38 */
[----:B----4-:R2:W-:Y:S01]  /*f9b0*/  @!P1 ST.E.128 desc[UR56][R38.64], R24 ;  /* 0x0000001826009985 */ /* 0x0105e2000c101d38 */
[----:B0-----:R-:W-:Y:S05]  /*f9c0*/  @P0 BRA `(.L_x_13163) ;  /* 0x0000000800580947 */ /* 0x001fea0003800000 */
[----:B--2---:R-:W-:-:S04]  /*f9d0*/  LEA R8, P0, R29, R32, 0x1 ;  /* 0x000000201d087211 */ /* 0x004fc800078008ff */
[----:B------:R-:W-:-:S05]  /*f9e0*/  LEA.HI.X R9, R29, R40, R28, 0x1, P0 ;  /* 0x000000281d097211 */ /* 0x000fca00000f0c1c */
[----:B-----5:R3:W-:Y:S01]  /*f9f0*/  ST.E.128 desc[UR56][R8.64], R4 ;  /* 0x0000000408007985 */ /* 0x0207e2000c101d38 */
[----:B------:R-:W-:Y:S05]  /*fa00*/  BRA `(.L_x_13163) ;  /* 0x0000000800487947 */ /* 0x000fea0003800000 */
.L_x_13161:
[----:B------:R-:W-:Y:S01]  /*fa10*/  ULDC.64 UR4, c[0x0][0xc00] ;  /* 0x0003000000047ab9 */ /* 0x000fe20000000a00 */
[----:B------:R-:W-:Y:S01]  /*fa20*/  MOV R0, RZ ;  /* 0x000000ff00007202 */ /* 0x000fe20000000f00 */
[----:B------:R-:W0:Y:S01]  /*fa30*/  LDC R27, c[0x0][0xbe8] ;  /* 0x0002fa00ff1b7b82 */ /* 0x000e220000000800 */
[----:B------:R-:W-:Y:S02]  /*fa40*/  ISETP.NE.U32.AND P0, PT, RZ, UR4, PT ;  /* 0x00000004ff007c0c */ /* 0x000fe4000bf05070 */
[----:B------:R-:W-:Y:S02]  /*fa50*/  IADD3 R4, P1, R62, UR4, RZ ;  /* 0x000000043e047c10 */ /* 0x000fe4000ff3e0ff */
[----:B------:R-:W-:Y:S02]  /*fa60*/  ISETP.NE.AND.EX P0, PT, RZ, UR5, PT, P0 ;  /* 0x00000005ff007c0c */ /* 0x000fe4000bf05300 */
[----:B------:R-:W-:Y:S01]  /*fa70*/  IADD3.X R5, R64, UR5, RZ, P1, !PT ;  /* 0x0000000540057c10 */ /* 0x000fe20008ffe4ff */
[----:B------:R-:W-:-:S02]  /*fa80*/  ULDC.64 UR4, c[0x0][0xc08] ;  /* 0x0003020000047ab9 */ /* 0x000fc40000000a00 */
        /* <DEDUP_REMOVED lines=10> */
[----:B------:R-:W0:Y:S01]  /*fb30*/  @P2 LDC R31, c[0x0][0xbec] ;  /* 0x0002fb00ff1f2b82 */ /* 0x000e220000000800 */
[----:B-1----:R-:W-:Y:S05]  /*fb40*/  @P1 BRA `(.L_x_13164) ;  /* 0x0000000000101947 */ /* 0x002fea0003800000 */
[----:B------:R-:W-:Y:S05]  /*fb50*/  @!P0 BRA `(.L_x_13164) ;  /* 0x00000000000c8947 */ /* 0x000fea0003800000 */
[----:B------:R-:W2:Y:S04]  /*fb60*/  LDG.E R7, desc[UR56][R4.64] ;  /* 0x0000003804077981 */ /* 0x000ea8000c1e1900 */
[----:B-----5:R-:W2:Y:S02]  /*fb70*/  LDG.E R8, desc[UR56][R4.64+0x4] ;  /* 0x0000043804087981 */ /* 0x020ea4000c1e1900 */
[----:B--2---:R-:W-:-:S07]  /*fb80*/  IMAD.IADD R8, R8, 0x1, -R7 ;  /* 0x0000000108087824 */ /* 0x004fce00078e0a07 */
.L_x_13164:
        /* <DEDUP_REMOVED lines=10> */
[----:B--2---:R-:W-:Y:S02]  /*fc30*/  IMAD R5, R8, R11, RZ ;  /* 0x0000000b08057224 */ /* 0x004fe400078e02ff */
[----:B-1----:R-:W-:-:S04]  /*fc40*/  IMAD R4, R26, 0xc0, R4 ;  /* 0x000000c01a047824 */ /* 0x002fc800078e0204 */
[----:B------:R-:W-:-:S05]  /*fc50*/  VIADD R10, R4, 0xffffff80 ;  /* 0xffffff80040a7836 */ /* 0x000fca0000000000 */
        /* <DEDUP_REMOVED lines=9> */
[----:B------:R-:W1:Y:S01]  /*fcf0*/  @P0 LDC R21, c[0x0][0xbec] ;  /* 0x0002fb00ff150b82 */ /* 0x000e620000000800 */
[----:B------:R-:W-:Y:S01]  /*fd00*/  IMAD R9, R14, UR5, R9 ;  /* 0x000000050e097c24 */ /* 0x000fe2000f8e0209 */
[----:B------:R-:W-:-:S03]  /*fd10*/  ULDC.64 UR4, c[0x0][0xb98] ;  /* 0x0002e60000047ab9 */ /* 0x000fc60000000a00 */
[----:B------:R-:W-:-:S03]  /*fd20*/  IMAD.IADD R5, R5, 0x1, R9 ;  /* 0x0000000105057824 */ /* 0x000fc600078e0209 */
[----:B------:R-:W2:Y:S01]  /*fd30*/  @P0 LDC R25, c[0x0][0xbf0] ;  /* 0x0002fc00ff190b82 */ /* 0x000ea20000000800 */
[----:B------:R-:W-:-:S04]  /*fd40*/  IMAD.WIDE.U32 R4, R15, UR4, R4 ;  /* 0x000000040f047c25 */ /* 0x000fc8000f8e0004 */
[----:B-1----:R-:W-:-:S05]  /*fd50*/  @P0 IMAD.HI.U32 R6, R10, R21, RZ ;  /* 0x000000150a060227 */ /* 0x002fca00078e00ff */
[----:B--2---:R-:W-:Y:S01]  /*fd60*/  @P0 SHF.R.U32.HI R7, RZ, R25, R6 ;  /* 0x00000019ff070219 */ /* 0x004fe20000011606 */
        /* <DEDUP_REMOVED lines=18> */
.L_x_13166:
[----:B------:R-:W-:Y:S05]  /*fe90*/  BSYNC B1 ;  /* 0x0000000000017941 */ /* 0x000fea0003800000 */
.L_x_13165:
[----:B------:R-:W2:Y:S01]  /*fea0*/  @P2 LDC R9, c[0x0][0xbf0] ;  /* 0x0002fc00ff092b82 */ /* 0x000ea20000000800 */
[----:B------:R-:W-:Y:S01]  /*feb0*/  ULDC.64 UR4, c[0x0][0xaa0] ;  /* 0x0002a80000047ab9 */ /* 0x000fe20000000a00 */
[----:B------:R-:W-:Y:S01]  /*fec0*/  IMAD R3, R3, 0x30, R30 ;  /* 0x0000003003037824 */ /* 0x000fe200078e021e */
[----:B------:R-:W-:Y:S01]  /*fed0*/  ULDC.64 UR6, c[0x0][0xa80] ;  /* 0x0002a00000067ab9 */ /* 0x000fe20000000a00 */
[----:B-1----:R-:W-:Y:S02]  /*fee0*/  IMAD R5, R13, UR4, RZ ;  /* 0x000000040d057c24 */ /* 0x002fe4000f8e02ff */
[----:B------:R-:W-:Y:S02]  /*fef0*/  IMAD R10, R26, 0xc0, R3 ;  /* 0x000000c01a0a7824 */ /* 0x000fe400078e0203 */
[C---:B------:R-:W-:Y:S02]  /*ff00*/  IMAD R7, R0.reuse, UR5, R5 ;  /* 0x0000000500077c24 */ /* 0x040fe4000f8e0205 */
[----:B------:R-:W-:Y:S01]  /*ff10*/  IMAD.WIDE.U32 R4, R0, UR4, RZ ;  /* 0x0000000400047c25 */ /* 0x000fe2000f8e00ff */
[----:B------:R-:W-:Y:S01]  /*ff20*/  ULDC.64 UR4, c[0x0][0xae8] ;  /* 0x0002ba0000047ab9 */ /* 0x000fe20000000a00 */
[----:B------:R-:W-:-:S02]  /*ff30*/  MOV R3, R10 ;  /* 0x0000000a00037202 */ /* 0x000fc40000000f00 */
[----:B------:R-:W-:Y:S02]  /*ff40*/  IMAD R0, R12, UR4, RZ ;  /* 0x000000040c007c24 */ /* 0x000fe4000f8e02ff */
[----:B------:R-:W-:Y:S02]  /*ff50*/  IMAD.IADD R5, R5, 0x1, R7 ;  /* 0x0000000105057824 */ /* 0x000fe400078e0207 */
[----:B------:R-:W-:Y:S02]  /*ff60*/  IMAD R7, R14, UR5, R0 ;  /* 0x000000050e077c24 */ /* 0x000fe4000f8e0200 */
[----:B0-----:R-:W-:-:S04]  /*ff70*/  @P2 IMAD.HI.U32 R0, R10, R31, RZ ;  /* 0x0000001f0a002227 */ /* 0x001fc800078e00ff */
[----:B------:R-:W-:Y:S01]  /*ff80*/  IMAD.WIDE.U32 R4, R14, UR4, R4 ;  /* 0x000000040e047c25 */ /* 0x000fe2000f8e0004 */
[----:B--2---:R-:W-:Y:S01]  /*ff90*/  @P2 SHF.R.U32.HI R3, RZ, R9, R0 ;  /* 0x00000009ff032219 */ /* 0x004fe20000011600 */
        /* <DEDUP_REMOVED lines=19> */
[----:B------:R-:W-:Y:S02]  /*100d0*/  ULDC UR4, c[0x0][0xac8] ;  /* 0x0002b20000047ab9 */ /* 0x000fe40000000800 */
[----:B------:R-:W-:Y:S01]  /*100e0*/  ISETP.GE.AND P0, PT, R29, UR4, PT ;  /* 0x000000041d007c0c */ /* 0x000fe2000bf06270 */
[----:B------:R-:W-:Y:S01]  /*100f0*/  IMAD.IADD R3, R21, 0x1, R3 ;  /* 0x0000000115037824 */ /* 0x000fe200078e0203 */
[----:B------:R-:W-:Y:S01]  /*10100*/  LEA R7, P1, R20, UR6, 0x1 ;  /* 0x0000000614077c11 */ /* 0x000fe2000f8208ff */
[----:B------:R-:W-:-:S03]  /*10110*/  UMOV UR4, 0xffffffff ;  /* 0xffffffff00047882 */ /* 0x000fc60000000000 */
[----:B------:R-:W-:Y:S01]  /*10120*/  LEA.HI.X R20, R20, UR7, R3, 0x1, P1 ;  /* 0x0000000714147c11 */ /* 0x000fe200088f0c03 */
[----:B------:R-:W-:Y:S08]  /*10130*/  BRA.DIV UR4, `(.L_x_13167) ;  /* 0x0000006a04f87947 */ /* 0x000ff0000b800000 */
[----:B------:R-:W0:Y:S01]  /*10140*/  SHFL.IDX PT, R3, R7, RZ, 0x181f ;  /* 0x00181fff07037589 */ /* 0x000e2200000e0000 */
[----:B------:R-:W-:Y:S02]  /*10150*/  IMAD R21, R8, R27, RZ ;  /* 0x0000001b08157224 */ /* 0x000fe400078e02ff */
[----:B------:R-:W-:Y:S01]  /*10160*/  IMAD R24, R26, 0xc0, R30 ;  /* 0x000000c01a187824 */ /* 0x000fe200078e021e */
[----:B------:R-:W1:Y:S03]  /*10170*/  SHFL.IDX PT, R0, R20, RZ, 0x181f ;  /* 0x00181fff14007589 */ /* 0x000e6600000e0000 */
[C---:B------:R-:W-:Y:S01]  /*10180*/  VIADD R10, R24.reuse, 0x60 ;  /* 0x00000060180a7836 */ /* 0x040fe20000000000 */
[----:B------:R-:W2:Y:S01]  /*10190*/  SHFL.IDX PT, R5, R7, 0x1, 0x181f ;  /* 0x00381f0007057f89 */ /* 0x000ea200000e0000 */
[CC--:B------:R-:W-:Y:S02]  /*101a0*/  ISETP.GE.OR P2, PT, R24.reuse, R21.reuse, P0 ;  /* 0x000000151800720c */ /* 0x0c0fe40000746670 */
[----:B------:R-:W-:Y:S01]  /*101b0*/  IADD3 R8, R24, 0x30, RZ ;  /* 0x0000003018087810 */ /* 0x000fe20007ffe0ff */
[----:B------:R-:W3:Y:S01]  /*101c0*/  SHFL.IDX PT, R14, R7, 0x2, 0x181f ;  /* 0x00581f00070e7f89 */ /* 0x000ee200000e0000 */
[----:B------:R-:W-:-:S02]  /*101d0*/  ISETP.GE.OR P4, PT, R10, R21, P0 ;  /* 0x000000150a00720c */ /* 0x000fc40000786670 */
[----:B------:R-:W-:Y:S01]  /*101e0*/  ISETP.GE.OR P3, PT, R8, R21, P0 ;  /* 0x000000150800720c */ /* 0x000fe20000766670 */
[----:B------:R-:W4:Y:S04]  /*101f0*/  SHFL.IDX PT, R4, R20, 0x1, 0x181f ;  /* 0x00381f0014047f89 */ /* 0x000f2800000e0000 */
[----:B------:R-:W5:Y:S02]  /*10200*/  SHFL.IDX PT, R6, R20, 0x2, 0x181f ;  /* 0x00581f0014067f89 */ /* 0x000f6400000e0000 */
[----:B0-----:R-:W-:-:S04]  /*10210*/  @!P2 LEA R10, P5, R29, R3, 0x1 ;  /* 0x000000031d0aa211 */ /* 0x001fc800078a08ff */
[C---:B-1----:R-:W-:Y:S02]  /*10220*/  @!P2 LEA.HI.X R3, R29.reuse, R0, R28, 0x1, P5 ;  /* 0x000000001d03a211 */ /* 0x042fe400028f0c1c */
[----:B------:R0:W1:Y:S01]  /*10230*/  SHFL.IDX PT, R0, R20, 0x3, 0x181f ;  /* 0x00781f0014007f89 */ /* 0x00006200000e0000 */
[C---:B--2---:R-:W-:Y:S02]  /*10240*/  @!P3 LEA R8, P1, R29.reuse, R5, 0x1 ;  /* 0x000000051d08b211 */ /* 0x044fe400078208ff */
[----:B------:R-:W-:Y:S01]  /*10250*/  @!P2 IMAD.MOV.U32 R11, RZ, RZ, R3 ;  /* 0x000000ffff0ba224 */ /* 0x000fe200078e0003 */
[----:B---3--:R-:W-:-:S04]  /*10260*/  @!P4 LEA R25, P5, R29, R14, 0x1 ;  /* 0x0000000e1d19c211 */ /* 0x008fc800078a08ff */
[----:B------:R0:W-:Y:S01]  /*10270*/  @!P2 ST.E.128 desc[UR56][R10.64], RZ ;  /* 0x000000ff0a00a985 */ /* 0x0001e2000c101d38 */
[C-C-:B----4-:R-:W-:Y:S01]  /*10280*/  @!P3 LEA.HI.X R9, R29.reuse, R4, R28.reuse, 0x1, P1 ;  /* 0x000000041d09b211 */ /* 0x150fe200008f0c1c */
[----:B------:R-:W-:Y:S02]  /*10290*/  @!P4 IMAD.MOV.U32 R4, RZ, RZ, R25 ;  /* 0x000000ffff04c224 */ /* 0x000fe400078e0019 */
[----:B------:R0:W2:Y:S01]  /*102a0*/  SHFL.IDX PT, R14, R7, 0x3, 0x181f ;  /* 0x00781f00070e7f89 */ /* 0x0000a200000e0000 */
[----:B-----5:R-:W-:-:S03]  /*102b0*/  @!P4 LEA.HI.X R5, R29, R6, R28, 0x1, P5 ;  /* 0x000000061d05c211 */ /* 0x020fc600028f0c1c */
[----:B------:R0:W-:Y:S04]  /*102c0*/  @!P3 ST.E.128 desc[UR56][R8.64], RZ ;  /* 0x000000ff0800b985 */ /* 0x0001e8000c101d38 */
[----:B------:R0:W-:Y:S02]  /*102d0*/  @!P4 ST.E.128 desc[UR56][R4.64], RZ ;  /* 0x000000ff0400c985 */ /* 0x0001e4000c101d38 */
.L_x_13340:
[----:B------:R-:W-:-:S05]  /*102e0*/  VIADD R24, R24, 0x90 ;  /* 0x0000009018187836 */ /* 0x000fca0000000000 */
[----:B------:R-:W-:-:S13]  /*102f0*/  ISETP.GE.OR P0, PT, R24, R21, P0 ;  /* 0x000000151800720c */ /* 0x000fda0000706670 */
[----:B--2---:R-:W-:-:S04]  /*10300*/  @!P0 LEA R14, P1, R29, R14, 0x1 ;  /* 0x0000000e1d0e8211 */ /* 0x004fc800078208ff */
[----:B-1----:R-:W-:-:S05]  /*10310*/  @!P0 LEA.HI.X R15, R29, R0, R28, 0x1, P1 ;  /* 0x000000001d0f8211 */ /* 0x002fca00008f0c1c */
[----:B------:R1:W-:Y:S04]  /*10320*/  @!P0 ST.E.128 desc[UR56][R14.64], RZ ;  /* 0x000000ff0e008985 */ /* 0x0003e8000c101d38 */
.L_x_13163:
[----:B------:R-:W-:Y:S05]  /*10330*/  BSYNC B0 ;  /* 0x0000000000007941 */ /* 0x000fea0003800000 */
.L_x_13160:
[----:B------:R-:W-:Y:S02]  /*10340*/  ULDC UR4, c[0x0][0xc3c] ;  /* 0x00030f0000047ab9 */ /* 0x000fe40000000800 */
[----:B------:R-:W-:-:S13]  /*10350*/  ISETP.GE.AND P0, PT, R35, UR4, PT ;  /* 0x0000000423007c0c */ /* 0x000fda000bf06270 */
[----:B------:R-:W-:Y:S05]  /*10360*/  @!P0 BRA `(.L_x_13168) ;  /* 0xffffff0c009c8947 */ /* 0x000fea000383ffff */
[----:B------:R-:W-:Y:S05]  /*10370*/  BRA `(.L_x_13048) ;  /* 0x0000006000787947 */ /* 0x000fea0003800000 */
.L_x_13046:
        /* <DEDUP_REMOVED lines=18> */
.L_x_13169:
        /* <DEDUP_REMOVED lines=42> */
.L_x_13175:
        /* <DEDUP_REMOVED lines=12> */
.L_x_13174:
[----:B------:R-:W-:Y:S05]  /*10800*/  BSYNC B0 ;  /* 0x0000000000007941 */ /* 0x000fea0003800000 */
.L_x_13173:
        /* <DEDUP_REMOVED lines=21> */
.L_x_13171:
        /* <DEDUP_REMOVED lines=15> */
.L_x_13176:
        /* <DEDUP_REMOVED lines=9> */
[----:B------:R-:W-:Y:S01]  /*10ae0*/  IMAD.HI.U32 R2, R3, R7, R2 ;  /* 0x0000000703027227 */ /* 0x000fe200078e0002 */
[----:B------:R-:W-:-:S03]  /*10af0*/  MOV R3, R6 ;  /* 0x0000000600037202 */ /* 0x000fc60000000f00 */
        /* <DEDUP_REMOVED lines=17> */
.L_x_13172:
[----:B------:R-:W-:Y:S02]  /*10c10*/  IMAD.MOV.U32 R17, RZ, RZ, RZ ;  /* 0x000000ffff117224 */ /* 0x000fe400078e00ff */
[----:B------:R-:W-:Y:S02]  /*10c20*/  IMAD.U32 R16, RZ, RZ, UR6 ;  /* 0x00000006ff107e24 */ /* 0x000fe4000f8e00ff */
[----:B------:R-:W-:-:S07]  /*10c30*/  IMAD.MOV.U32 R18, RZ, RZ, RZ ;  /* 0x000000ffff127224 */ /* 0x000fce00078e00ff */
.L_x_13177:
[----:B------:R-:W-:-:S13]  /*10c40*/  ISETP.NE.AND P0, PT, R5, RZ, PT ;  /* 0x000000ff0500720c */ /* 0x000fda0003f05270 */
[----:B------:R-:W0:Y:S01]  /*10c50*/  @!P0 S2R R3, SR_CgaCtaId ;  /* 0x0000000000038919 */ /* 0x000e220000008800 */
[----:B------:R-:W-:-:S04]  /*10c60*/  @!P0 MOV R0, 0x400 ;  /* 0x0000040000008802 */ /* 0x000fc80000000f00 */
[----:B0-----:R-:W-:-:S05]  /*10c70*/  @!P0 LEA R0, R3, R0, 0x18 ;  /* 0x0000000003008211 */ /* 0x001fca00078ec0ff */
[----:B------:R0:W-:Y:S01]  /*10c80*/  @!P0 STS.128 [R0+0x308d0], R16 ;  /* 0x0308d01000008388 */ /* 0x0001e20000000c00 */
[----:B------:R-:W-:Y:S06]  /*10c90*/  BAR.ARV 0x5, 0x200 ;  /* 0x0148000000007b1d */ /* 0x000fec0000002000 */
.L_x_13170:
[----:B------:R2:W-:Y:S01]  /*10ca0*/  STL [R1+0x24], RZ ;  /* 0x000024ff01007387 */ /* 0x0005e20000100800 */
[----:B------:R-:W-:Y:S01]  /*10cb0*/  ULDC UR4, c[0x0][0xc3c] ;  /* 0x00030f0000047ab9 */ /* 0x000fe20000000800 */
[----:B------:R-:W-:Y:S01]  /*10cc0*/  MOV R26, 0x1 ;  /* 0x00000001001a7802 */ /* 0x000fe20000000f00 */
[----:B------:R-:W-:Y:S01]  /*10cd0*/  IMAD.MOV.U32 R23, RZ, RZ, RZ ;  /* 0x000000ffff177224 */ /* 0x000fe200078e00ff */
[----:B-1----:R-:W-:-:S13]  /*10ce0*/  ISETP.GE.AND P0, PT, R19, UR4, PT ;  /* 0x0000000413007c0c */ /* 0x002fda000bf06270 */
[----:B--2---:R-:W-:Y:S05]  /*10cf0*/  @P0 BRA `(.L_x_13178) ;  /* 0x00000054003c0947 */ /* 0x004fea0003800000 */
[----:B------:R-:W1:Y:S01]  /*10d00*/  S2R R5, SR_TID.X ;  /* 0x0000000000057919 */ /* 0x000e620000002100 */
[----:B------:R-:W2:Y:S01]  /*10d10*/  S2UR UR5, SR_CgaCtaId ;  /* 0x00000000000579c3 */ /* 0x000ea20000008800 */
[----:B------:R-:W-:Y:S01]  /*10d20*/  UMOV UR4, 0x400 ;  /* 0x0000040000047882 */ /* 0x000fe20000000000 */
[----:B------:R-:W-:Y:S01]  /*10d30*/  BSSY B8, `(.L_x_13178) ;  /* 0x000054b000087945 */ /* 0x000fe20003800000 */
[----:B------:R-:W-:Y:S01]  /*10d40*/  IMAD.MOV.U32 R26, RZ, RZ, 0x1 ;  /* 0x00000001ff1a7424 */ /* 0x000fe200078e00ff */
[----:B------:R-:W-:Y:S01]  /*10d50*/  MOV R23, RZ ;  /* 0x000000ff00177202 */ /* 0x000fe20000000f00 */
[----:B------:R-:W-:Y:S01]  /*10d60*/  IMAD.MOV.U32 R29, RZ, RZ, RZ ;  /* 0x000000ffff1d7224 */ /* 0x000fe200078e00ff */
[----:B------:R-:W-:Y:S01]  /*10d70*/  ULDC.64 UR38, c[0x0][0x198] ;  /* 0x0000660000267ab9 */ /* 0x000fe20000000a00 */
[----:B------:R-:W-:Y:S01]  /*10d80*/  ULDC UR36, c[0x0][0xc] ;  /* 0x0000030000247ab9 */ /* 0x000fe20000000800 */
[----:B--2---:R-:W-:-:S06]  /*10d90*/  ULEA UR4, UR5, UR4, 0x18 ;  /* 0x0000000405047291 */ /* 0x004fcc000f8ec03f */
[----:B------:R-:W-:Y:S01]  /*10da0*/  IMAD.U32 R22, RZ, RZ, UR4 ;  /* 0x00000004ff167e24 */ /* 0x000fe2000f8e00ff */
[C---:B-1----:R-:W-:Y:S01]  /*10db0*/  LOP3.LUT R4, R5.reuse, 0x7f, RZ, 0xc0, !PT ;  /* 0x0000007f05047812 */ /* 0x042fe200078ec0ff */
[----:B0-----:R-:W-:-:S04]  /*10dc0*/  IMAD.SHL.U32 R0, R5, 0x8, RZ ;  /* 0x0000000805007824 */ /* 0x001fc800078e00ff */
[----:B------:R-:W-:Y:S01]  /*10dd0*/  IMAD.SHL.U32 R3, R4, 0x8, RZ ;  /* 0x0000000804037824 */ /* 0x000fe200078e00ff */
[----:B------:R-:W-:Y:S02]  /*10de0*/  LOP3.LUT R2, R0, 0x1f8, RZ, 0xc0, !PT ;  /* 0x000001f800027812 */ /* 0x000fe400078ec0ff */
[----:B------:R-:W-:Y:S02]  /*10df0*/  SHF.R.U32.HI R4, RZ, 0x3, R4 ;  /* 0x00000003ff047819 */ /* 0x000fe40000011604 */
[----:B------:R-:W-:-:S04]  /*10e00*/  LOP3.LUT R2, R2, 0x38, R5, 0x78, !PT ;  /* 0x0000003802027812 */ /* 0x000fc800078e7805 */
[----:B------:R-:W-:Y:S01]  /*10e10*/  LOP3.LUT R3, R2, 0x200, R3, 0xf8, !PT ;  /* 0x0000020002037812 */ /* 0x000fe200078ef803 */
[----:B------:R-:W-:Y:S02]  /*10e20*/  IMAD.SHL.U32 R2, R5, 0x10, RZ ;  /* 0x0000001005027824 */ /* 0x000fe400078e00ff */
[----:B------:R-:W-:Y:S02]  /*10e30*/  IMAD.MOV.U32 R5, RZ, RZ, 0x1 ;  /* 0x00000001ff057424 */ /* 0x000fe400078e00ff */
[----:B------:R-:W-:Y:S01]  /*10e40*/  IMAD R0, R3, 0x2, R22 ;  /* 0x0000000203007824 */ /* 0x000fe200078e0216 */
[----:B------:R-:W-:Y:S02]  /*10e50*/  LOP3.LUT R2, R4, 0x70, R2, 0xf8, !PT ;  /* 0x0000007004027812 */ /* 0x000fe400078ef802 */
[----:B------:R0:W-:Y:S04]  /*10e60*/  STL [R1+0x4], R5 ;  /* 0x0000040501007387 */ /* 0x0001e80000100800 */
[----:B------:R0:W-:Y:S04]  /*10e70*/  STL [R1+0xc], R0 ;  /* 0x00000c0001007387 */ /* 0x0001e80000100800 */
[----:B------:R0:W-:Y:S02]  /*10e80*/  STL [R1+0x24], RZ ;  /* 0x000024ff01007387 */ /* 0x0001e40000100800 */
.L_x_13300:
[----:B-1----:R-:W1:Y:S02]  /*10e90*/  LDC.64 R2, c[0x0][0xc88] ;  /* 0x00032200ff027b82 */ /* 0x002e640000000a00 */
[----:B-1----:R-:W-:-:S05]  /*10ea0*/  IMAD.WIDE R2, R19, 0x4, R2 ;  /* 0x0000000413027825 */ /* 0x002fca00078e0202 */
[----:B0-----:R-:W0:Y:S01]  /*10eb0*/  LDG.E R13, desc[UR56][R2.64] ;  /* 0x00000038020d7981 */ /* 0x001e22000c1e1900 */
[----:B------:R-:W-:Y:S05]  /*10ec0*/  YIELD ;  /* 0x0000000000007946 */ /* 0x000fea0003800000 */
[----:B------:R-:W-:Y:S01]  /*10ed0*/  ULDC.64 UR4, c[0x0][0xa28] ;  /* 0x00028a0000047ab9 */ /* 0x000fe20000000a00 */
[----:B------:R-:W-:Y:S01]  /*10ee0*/  ULDC.64 UR6, c[0x0][0xa00] ;  /* 0x0002800000067ab9 */ /* 0x000fe20000000a00 */
[----:B------:R-:W-:Y:S02]  /*10ef0*/  ISETP.NE.U32.AND P0, PT, RZ, UR4, PT ;  /* 0x00000004ff007c0c */ /* 0x000fe4000bf05070 */
[----:B------:R-:W-:Y:S01]  /*10f00*/  CS2R R8, SRZ ;  /* 0x0000000000087805 */ /* 0x000fe2000001ff00 */
[----:B------:R-:W-:Y:S01]  /*10f10*/  ULDC.64 UR8, c[0x0][0xa18] ;  /* 0x0002860000087ab9 */ /* 0x000fe20000000a00 */
[----:B------:R-:W-:-:S02]  /*10f20*/  ISETP.NE.AND.EX P1, PT, RZ, UR5, PT, P0 ;  /* 0x00000005ff007c0c */ /* 0x000fc4000bf25300 */
[----:B------:R-:W-:-:S04]  /*10f30*/  ISETP.NE.U32.AND P0, PT, RZ, UR6, PT ;  /* 0x00000006ff007c0c */ /* 0x000fc8000bf05070 */
[----:B------:R-:W-:Y:S02]  /*10f40*/  ISETP.NE.AND.EX P0, PT, RZ, UR7, PT, P0 ;  /* 0x00000007ff007c0c */ /* 0x000fe4000bf05300 */
[----:B0-----:R-:W-:Y:S01]  /*10f50*/  SHF.R.S32.HI R0, RZ, 0x1f, R13 ;  /* 0x0000001fff007819 */ /* 0x001fe2000001140d */
[----:B------:R-:W-:-:S04]  /*10f60*/  IMAD.SHL.U32 R24, R13, 0x4, RZ ;  /* 0x000000040d187824 */ /* 0x000fc800078e00ff */
[C---:B------:R-:W-:Y:S01]  /*10f70*/  @P1 LEA R4, P2, R13.reuse, UR4, 0x2 ;  /* 0x000000040d041c11 */ /* 0x040fe2000f8410ff */
[----:B------:R-:W-:Y:S01]  /*10f80*/  STL [R1+0x10], R13 ;  /* 0x0000100d01007387 */ /* 0x000fe20000100800 */
[C-C-:B------:R-:W-:Y:S02]  /*10f90*/  SHF.L.U64.HI R12, R13.reuse, 0x2, R0.reuse ;  /* 0x000000020d0c7819 */ /* 0x140fe40000010200 */
[----:B------:R-:W-:Y:S01]  /*10fa0*/  @P1 LEA.HI.X R5, R13, UR5, R0, 0x2, P2 ;  /* 0x000000050d051c11 */ /* 0x000fe200090f1400 */
[----:B------:R-:W-:Y:S01]  /*10fb0*/  ULDC.64 UR4, c[0x0][0xa08] ;  /* 0x0002820000047ab9 */ /* 0x000fe20000000a00 */
[----:B------:R-:W-:Y:S01]  /*10fc0*/  IADD3 R2, P2, R24, UR6, RZ ;  /* 0x0000000618027c10 */ /* 0x000fe2000ff5e0ff */
[----:B------:R0:W-:Y:S03]  /*10fd0*/  STL [R1+0x30], R0 ;  /* 0x0000300001007387 */ /* 0x0001e60000100800 */
[----:B------:R-:W-:Y:S01]  /*10fe0*/  IADD3.X R3, R12, UR7, RZ, P2, !PT ;  /* 0x000000070c037c10 */ /* 0x000fe200097fe4ff */
[----:B------:R-:W-:Y:S01]  /*10ff0*/  ULDC.64 UR6, c[0x0][0xa10] ;  /* 0x0002840000067ab9 */ /* 0x000fe20000000a00 */
[----:B------:R-:W-:Y:S01]  /*11000*/  ISETP.NE.U32.AND P3, PT, RZ, UR8, PT ;  /* 0x00000008ff007c0c */ /* 0x000fe2000bf65070 */
[----:B------:R1:W5:Y:S04]  /*11010*/  @P1 LDG.E R8, desc[UR56][R4.64] ;  /* 0x0000003804081981 */ /* 0x000368000c1e1900 */
[----:B--2---:R-:W2:Y:S01]  /*11020*/  @P0 LDG.E R9, desc[UR56][R2.64] ;  /* 0x0000003802090981 */ /* 0x004ea2000c1e1900 */
[----:B------:R-:W-:-:S02]  /*11030*/  ISETP.NE.AND.EX P3, PT, RZ, UR9, PT, P3 ;  /* 0x00000009ff007c0c */ /* 0x000fc4000bf65330 */
[----:B------:R-:W-:Y:S01]  /*11040*/  IADD3 R6, P4, R24, UR4, RZ ;  /* 0x0000000418067c10 */ /* 0x000fe2000ff9e0ff */
[----:B------:R-:W-:Y:S03]  /*11050*/  STL [R1+0x8], R12 ;  /* 0x0000080c01007387 */ /* 0x000fe60000100800 */
[----:B------:R-:W-:Y:S02]  /*11060*/  IADD3.X R7, R12, UR5, RZ, P4, !PT ;  /* 0x000000050c077c10 */ /* 0x000fe4000a7fe4ff */
[----:B-1----:R-:W-:Y:S02]  /*11070*/  IADD3 R4, P4, R24, UR6, RZ ;  /* 0x0000000618047c10 */ /* 0x002fe4000ff9e0ff */
[----:B------:R-:W-:Y:S02]  /*11080*/  ISETP.NE.U32.AND P1, PT, RZ, UR4, PT ;  /* 0x00000004ff007c0c */ /* 0x000fe4000bf25070 */
[----:B------:R-:W-:Y:S01]  /*11090*/  IADD3.X R5, R12, UR7, RZ, P4, !PT ;  /* 0x000000070c057c10 */ /* 0x000fe2000a7fe4ff */
[----:B------:R-:W-:Y:S01]  /*110a0*/  ULDC UR4, c[0x0][0x288] ;  /* 0x0000a20000047ab9 */ /* 0x000fe20000000800 */
[----:B------:R-:W-:-:S02]  /*110b0*/  ISETP.NE.U32.AND P2, PT, RZ, UR6, PT ;  /* 0x00000006ff007c0c */ /* 0x000fc4000bf45070 */
[----:B------:R-:W-:Y:S02]  /*110c0*/  @P3 IADD3 R10, P4, R24, UR8, RZ ;  /* 0x00000008180a3c10 */ /* 0x000fe4000ff9e0ff */
[----:B------:R-:W-:Y:S02]  /*110d0*/  ISETP.NE.AND.EX P1, PT, RZ, UR5, PT, P1 ;  /* 0x00000005ff007c0c */ /* 0x000fe4000bf25310 */
[----:B------:R-:W-:Y:S02]  /*110e0*/  ISETP.NE.AND.EX P2, PT, RZ, UR7, PT, P2 ;  /* 0x00000007ff007c0c */ /* 0x000fe4000bf45320 */
[----:B------:R-:W-:Y:S01]  /*110f0*/  @P3 IADD3.X R11, R12, UR9, RZ, P4, !PT ;  /* 0x000000090c0b3c10 */ /* 0x000fe2000a7fe4ff */
[----:B0-----:R-:W-:Y:S01]  /*11100*/  IMAD.MOV.U32 R0, RZ, RZ, RZ ;  /* 0x000000ffff007224 */ /* 0x001fe200078e00ff */
[----:B------:R-:W-:-:S07]  /*11110*/  MOV R28, RZ ;  /* 0x000000ff001c7202 */ /* 0x000fce0000000f00 */
[----:B------:R-:W5:Y:S04]  /*11120*/  @P1 LDG.E R28, desc[UR56][R6.64] ;  /* 0x00000038061c1981 */ /* 0x000f68000c1e1900 */
        /* <DEDUP_REMOVED lines=15> */
[----:B------:R-:W-:Y:S06]  /*11220*/  @P3 BRA `(.L_x_13179) ;  /* 0x0000000000143947 */ /* 0x000fec0003800000 */
[----:B------:R-:W-:Y:S05]  /*11230*/  @!P0 BRA `(.L_x_13179) ;  /* 0x0000000000108947 */ /* 0x000fea0003800000 */
[----:B------:R-:W2:Y:S04]  /*11240*/  LDG.E R11, desc[UR56][R2.64] ;  /* 0x00000038020b7981 */ /* 0x000ea8000c1e1900 */
[----:B------:R-:W2:Y:S02]  /*11250*/  LDG.E R2, desc[UR56][R2.64+0x4] ;  /* 0x0000043802027981 */ /* 0x000ea4000c1e1900 */
[----:B--2---:R-:W-:-:S05]  /*11260*/  IMAD.IADD R2, R2, 0x1, -R11 ;  /* 0x0000000102027824 */ /* 0x004fca00078e0a0b */
[----:B------:R0:W-:Y:S02]  /*11270*/  STL [R1+0x38], R2 ;  /* 0x0000380201007387 */ /* 0x0001e40000100800 */
.L_x_13179:
[----:B------:R-:W-:Y:S01]  /*11280*/  ULDC.64 UR4, c[0x0][0xa20] ;  /* 0x0002880000047ab9 */ /* 0x000fe20000000a00 */
[----:B-----5:R-:W-:Y:S01]  /*11290*/  IADD3 R28, R28, R8, RZ ;  /* 0x000000081c1c7210 */ /* 0x020fe20007ffe0ff */
[----:B------:R-:W-:Y:S01]  /*112a0*/  IMAD.MOV.U32 R25, RZ, RZ, R13 ;  /* 0x000000ffff197224 */ /* 0x000fe200078e000d */
[----:B------:R-:W-:-:S04]  /*112b0*/  ISETP.NE.U32.AND P0, PT, RZ, UR4, PT ;  /* 0x00000004ff007c0c */ /* 0x000fc8000bf05070 */
[----:B------:R-:W-:-:S13]  /*112c0*/  ISETP.NE.AND.EX P0, PT, RZ, UR5, PT, P0 ;  /* 0x00000005ff007c0c */ /* 0x000fda000bf05300 */
[----:B------:R-:W-:Y:S05]  /*112d0*/  @!P0 BRA `(.L_x_13180) ;  /* 0x0000000000108947 */ /* 0x000fea0003800000 */
[----:B0-----:R-:W-:-:S04]  /*112e0*/  IADD3 R2, P0, R24, UR4, RZ ;  /* 0x0000000418027c10 */ /* 0x001fc8000ff1e0ff */
[----:B------:R-:W-:-:S05]  /*112f0*/  IADD3.X R3, R12, UR5, RZ, P0, !PT ;  /* 0x000000050c037c10 */ /* 0x000fca00087fe4ff */
[----:B------:R1:W5:Y:S01]  /*11300*/  LDG.E R10, desc[UR56][R2.64] ;  /* 0x00000038020a7981 */ /* 0x000362000c1e1900 */
[----:B------:R-:W-:Y:S05]  /*11310*/  BRA `(.L_x_13181) ;  /* 0x0000000000107947 */ /* 0x000fea0003800000 */
.L_x_13180:
[----:B------:R-:W-:Y:S05]  /*11320*/  @!P1 BRA `(.L_x_13181) ;  /* 0x00000000000c9947 */ /* 0x000fea0003800000 */
[----:B------:R-:W2:Y:S04]  /*11330*/  LDG.E R10, desc[UR56][R6.64] ;  /* 0x00000038060a7981 */ /* 0x000ea8000c1e1900 */
[----:B------:R-:W2:Y:S02]  /*11340*/  LDG.E R6, desc[UR56][R6.64+0x4] ;  /* 0x0000043806067981 */ /* 0x000ea4000c1e1900 */
[----:B--2---:R-:W-:-:S07]  /*11350*/  IMAD.IADD R10, R6, 0x1, -R10 ;  /* 0x00000001060a7824 */ /* 0x004fce00078e0a0a */
.L_x_13181:
[----:B01----:R-:W2:Y:S01]  /*11360*/  @P2 LDG.E R2, desc[UR56][R4.64] ;  /* 0x0000003804022981 */ /* 0x003ea2000c1e1900 */
[----:B-----5:R-:W-:-:S03]  /*11370*/  IMAD.IADD R10, R10, 0x1, -R8 ;  /* 0x000000010a0a7824 */ /* 0x020fc600078e0a08 */
[----:B------:R-:W2:Y:S01]  /*11380*/  @P2 LDG.E R4, desc[UR56][R4.64+0x4] ;  /* 0x0000043804042981 */ /* 0x000ea2000c1e1900 */
[----:B------:R-:W-:Y:S01]  /*11390*/  BSSY B0, `(.L_x_13182) ;  /* 0x00000e2000007945 */ /* 0x000fe20003800000 */
[----:B--2---:R-:W-:-:S04]  /*113a0*/  @P2 IMAD.IADD R9, R4, 0x1, -R2 ;  /* 0x0000000104092824 */ /* 0x004fc800078e0a02 */
[----:B------:R-:W-:-:S05]  /*113b0*/  IMAD.IADD R3, R10, 0x1, R9 ;  /* 0x000000010a037824 */ /* 0x000fca00078e0209 */
[----:B------:R-:W-:Y:S01]  /*113c0*/  IADD3 R2, R3, 0xbf, RZ ;  /* 0x000000bf03027810 */ /* 0x000fe20007ffe0ff */
[----:B------:R0:W-:Y:S04]  /*113d0*/  STL [R1+0x34], R3 ;  /* 0x0000340301007387 */ /* 0x0001e80000100800 */
[----:B------:R-:W-:-:S05]  /*113e0*/  IMAD.HI R2, R2, 0x2aaaaaab, RZ ;  /* 0x2aaaaaab02027827 */ /* 0x000fca00078e02ff */
[----:B0-----:R-:W-:-:S04]  /*113f0*/  SHF.R.U32.HI R3, RZ, 0x1f, R2 ;  /* 0x0000001fff037819 */ /* 0x001fc80000011602 */
[----:B------:R-:W-:-:S05]  /*11400*/  LEA.HI.SX32 R4, R2, R3, 0x1b ;  /* 0x0000000302047211 */ /* 0x000fca00078fdaff */
[--C-:B------:R-:W-:Y:S02]  /*11410*/  IMAD R2, R4, 0xc0, -R10.reuse ;  /* 0x000000c004027824 */ /* 0x100fe400078e0a0a */
[----:B------:R-:W-:-:S03]  /*11420*/  IMAD.MOV R10, RZ, RZ, -R10 ;  /* 0x000000ffff0a7224 */ /* 0x000fc600078e0a0a */
[----:B------:R-:W-:Y:S02]  /*11430*/  VIMNMX R2, R2, R9, PT ;  /* 0x0000000902027248 */ /* 0x000fe40003fe0100 */
[----:B------:R-:W-:-:S04]  /*11440*/  VIMNMX R10, RZ, R10, !PT ;  /* 0x0000000aff0a7248 */ /* 0x000fc80007fe0100 */
[----:B------:R-:W-:Y:S01]  /*11450*/  ISETP.GT.AND P0, PT, R2, R10, PT ;  /* 0x0000000a0200720c */ /* 0x000fe20003f04270 */
[----:B------:R0:W-:-:S12]  /*11460*/  STL [R1+0x18], R4 ;  /* 0x0000180401007387 */ /* 0x0001d80000100800 */
[----:B0-----:R-:W-:Y:S02]  /*11470*/  @P0 VIADD R4, R2, 0xbf ;  /* 0x000000bf02040836 */ /* 0x001fe40000000000 */
[----:B------:R-:W-:-:S04]  /*11480*/  IMAD.WIDE.U32 R2, R10, -0x55555555, RZ ;  /* 0xaaaaaaab0a027825 */ /* 0x000fc800078e00ff */
[----:B------:R-:W-:Y:S01]  /*11490*/  @P0 IMAD.HI R2, R4, 0x2aaaaaab, RZ ;  /* 0x2aaaaaab04020827 */ /* 0x000fe200078e02ff */
[----:B------:R-:W-:-:S04]  /*114a0*/  SHF.R.U32.HI R3, RZ, 0x7, R3 ;  /* 0x00000007ff037819 */ /* 0x000fc80000011603 */
[----:B------:R-:W-:Y:S01]  /*114b0*/  @P0 SHF.R.U32.HI R5, RZ, 0x1f, R2 ;  /* 0x0000001fff050819 */ /* 0x000fe20000011602 */
[----:B------:R-:W-:-:S03]  /*114c0*/  IMAD.MOV.U32 R4, RZ, RZ, R3 ;  /* 0x000000ffff047224 */ /* 0x000fc600078e0003 */
[----:B------:R-:W-:-:S04]  /*114d0*/  @P0 LEA.HI.SX32 R4, R2, R5, 0x1b ;  /* 0x0000000502040211 */ /* 0x000fc800078fdaff */
[----:B------:R-:W-:Y:S02]  /*114e0*/  ISETP.GT.AND P1, PT, R4, R3, PT ;  /* 0x000000030400720c */ /* 0x000fe40003f24270 */
[----:B------:R-:W-:-:S11]  /*114f0*/  PLOP3.LUT P0, PT, PT, PT, PT, 0x80, 0x0 ;  /* 0x000000000000781c */ /* 0x000fd60003f0f070 */
        /* <DEDUP_REMOVED lines=8> */
.L_x_13343:
[----:B-1----:R-:W-:Y:S02]  /*11580*/  ISETP.NE.AND P0, PT, R14, RZ, PT ;  /* 0x000000ff0e00720c */ /* 0x002fe40003f05270 */
[----:B------:R-:W-:-:S11]  /*11590*/  PLOP3.LUT P6, PT, PT, PT, PT, 0x8, 0x0 ;  /* 0x000000000000781c */ /* 0x000fd60003fce170 */
[----:B------:R-:W-:Y:S05]  /*115a0*/  @P0 BRA `(.L_x_13185) ;  /* 0x00000000000c0947 */ /* 0x000fea0003800000 */
[----:B------:R-:W-:-:S03]  /*115b0*/  UMOV UR4, 0xffffffff ;  /* 0xffffffff00047882 */ /* 0x000fc60000000000 */
[----:B------:R-:W-:Y:S05]  /*115c0*/  BRA.DIV UR4, `(.L_x_13186) ;  /* 0x0000005e04087947 */ /* 0x000fea000b800000 */
[----:B------:R-:W-:-:S13]  /*115d0*/  ELECT P6, URZ, PT ;  /* 0x00000000003f782f */ /* 0x000fda00038c0000 */
.L_x_13185:
        /* <DEDUP_REMOVED lines=9> */
.L_x_13346:
[----:B------:R-:W-:Y:S05]  /*11670*/  BSYNC B1 ;  /* 0x0000000000017941 */ /* 0x000fea0003800000 */
.L_x_13187:
[----:B------:R-:W-:Y:S04]  /*11680*/  BSSY B1, `(.L_x_13189) ;  /* 0x000004e000017945 */ /* 0x000fe80003800000 */
[----:B------:R-:W-:Y:S05]  /*11690*/  @!P6 BRA `(.L_x_13190) ;  /* 0x000000040030e947 */ /* 0x000fea0003800000 */
[----:B------:R-:W0:Y:S01]  /*116a0*/  LDL R8, [R1+0x4] ;  /* 0x0000040001087983 */ /* 0x000e220000100800 */
[----:B------:R-:W1:Y:S02]  /*116b0*/  S2R R6, SR_TID.X ;  /* 0x0000000000067919 */ /* 0x000e640000002100 */
[----:B-1----:R-:W-:Y:S02]  /*116c0*/  LOP3.LUT R7, R6, 0x7f, RZ, 0xc0, !PT ;  /* 0x0000007f06077812 */ /* 0x002fe400078ec0ff */
[----:B------:R-:W-:Y:S01]  /*116d0*/  LEA R6, R29, R22, 0x3 ;  /* 0x000000161d067211 */ /* 0x000fe200078e18ff */
[----:B------:R-:W-:Y:S01]  /*116e0*/  BSSY B2, `(.L_x_13191) ;  /* 0x0000005000027945 */ /* 0x000fe20003800000 */
[----:B------:R-:W-:Y:S02]  /*116f0*/  ISETP.NE.AND P1, PT, R7, RZ, PT ;  /* 0x000000ff0700720c */ /* 0x000fe40003f25270 */
[----:B0-----:R-:W-:-:S04]  /*11700*/  SHF.L.U32 R5, R8, 0x1f, RZ ;  /* 0x0000001f08057819 */ /* 0x001fc800000006ff */
[----:B------:R-:W0:Y:S02]  /*11710*/  SYNCS.PHASECHK.TRANS64.TRYWAIT P0, [R6+URZ+0x308a0], R5 ;  /* 0x0308a005060075a7 */ /* 0x000e24000800017f */
[----:B0-----:R-:W-:Y:S05]  /*11720*/  @!P0 BRA `(.L_x_13192) ;  /* 0x0000005800e48947 */ /* 0x001fea0003800000 */
.L_x_13347:
[----:B------:R-:W-:Y:S05]  /*11730*/  BSYNC B2 ;  /* 0x0000000000027941 */ /* 0x000fea0003800000 */
.L_x_13191:
[----:B------:R-:W-:Y:S04]  /*11740*/  BSSY B2, `(.L_x_13193) ;  /* 0x0000009000027945 */ /* 0x000fe80003800000 */
[----:B------:R-:W-:Y:S05]  /*11750*/  @P1 BRA `(.L_x_13194) ;  /* 0x00000000001c1947 */ /* 0x000fea0003800000 */
[----:B------:R-:W1:Y:S02]  /*11760*/  S2R R7, SR_TID.X ;  /* 0x0000000000077919 */ /* 0x000e640000002100 */
[----:B-1----:R-:W-:Y:S01]  /*11770*/  LOP3.LUT R8, R7, 0x1f, RZ, 0xc0, !PT ;  /* 0x0000001f07087812 */ /* 0x002fe200078ec0ff */
[----:B------:R-:W-:-:S03]  /*11780*/  IMAD.MOV.U32 R7, RZ, RZ, 0x6000 ;  /* 0x00006000ff077424 */ /* 0x000fc600078e00ff */
[----:B------:R-:W-:Y:S01]  /*11790*/  ISETP.NE.AND P0, PT, R8, RZ, PT ;  /* 0x000000ff0800720c */ /* 0x000fe20003f05270 */
[----:B------:R1:W-:-:S12]  /*117a0*/  SYNCS.ARRIVE.TRANS64 RZ, [R6+URZ+0x30890], R7 ;  /* 0x0308900706ff79a7 */ /* 0x0003d8000800003f */
[----:B-1----:R-:W-:Y:S05]  /*117b0*/  @!P0 BRA `(.L_x_13194) ;  /* 0x0000000000048947 */ /* 0x002fea0003800000 */
[----:B------:R-:W-:Y:S01]  /*117c0*/  BPT.TRAP 0x1 ;  /* 0x000000040000795c */ /* 0x000fe20000300000 */
.L_x_13194:
[----:B------:R-:W-:Y:S05]  /*117d0*/  BSYNC B2 ;  /* 0x0000000000027941 */ /* 0x000fea0003800000 */
.L_x_13193:
        /* <DEDUP_REMOVED lines=8> */
[----:B------:R-:W-:Y:S01]  /*11860*/  VIADD R8, R6, 0x30890 ;  /* 0x0003089006087836 */ /* 0x000fe20000000000 */
[----:B------:R-:W-:Y:S01]  /*11870*/  UMOV UR6, 0x0 ;  /* 0x0000000000067882 */ /* 0x000fe20000000000 */
[----:B------:R-:W-:Y:S01]  /*11880*/  VIADD R9, R10, 0x12400 ;  /* 0x000124000a097836 */ /* 0x000fe20000000000 */
[----:B------:R-:W-:-:S09]  /*11890*/  UMOV UR7, 0x12f00000 ;  /* 0x12f0000000077882 */ /* 0x000fd20000000000 */
.L_x_13195:
        /* <DEDUP_REMOVED lines=13> */
.L_x_13348:
[----:B------:R-:W-:Y:S05]  /*11970*/  BSYNC B2 ;  /* 0x0000000000027941 */ /* 0x000fea0003800000 */
.L_x_13196:
[----:B------:R-:W-:Y:S01]  /*11980*/  BSSY B2, `(.L_x_13198) ;  /* 0x000000b000027945 */ /* 0x000fe20003800000 */
[----:B------:R-:W-:Y:S01]  /*11990*/  MOV R8, 0x0 ;  /* 0x0000000000087802 */ /* 0x000fe20000000f00 */
[----:B------:R-:W-:Y:S02]  /*119a0*/  IMAD.MOV.U32 R9, RZ, RZ, 0x12f00000 ;  /* 0x12f00000ff097424 */ /* 0x000fe400078e00ff */
[----:B------:R-:W-:Y:S05]  /*119b0*/  @P1 BRA `(.L_x_13199) ;  /* 0x00000000001c1947 */ /* 0x000fea0003800000 */
[----:B------:R-:W2:Y:S01]  /*119c0*/  S2R R12, SR_TID.X ;  /* 0x00000000000c7919 */ /* 0x000ea20000002100 */
[----:B01----:R-:W-:-:S04]  /*119d0*/  IMAD.MOV.U32 R5, RZ, RZ, 0x6000 ;  /* 0x00006000ff057424 */ /* 0x003fc800078e00ff */
[----:B------:R3:W-:Y:S01]  /*119e0*/  SYNCS.ARRIVE.TRANS64 RZ, [R6+URZ+0x308b0], R5 ;  /* 0x0308b00506ff79a7 */ /* 0x0007e2000800003f */
[----:B--2---:R-:W-:-:S04]  /*119f0*/  LOP3.LUT R12, R12, 0x1f, RZ, 0xc0, !PT ;  /* 0x0000001f0c0c7812 */ /* 0x004fc800078ec0ff */
[----:B------:R-:W-:-:S13]  /*11a00*/  ISETP.NE.AND P0, PT, R12, RZ, PT ;  /* 0x000000ff0c00720c */ /* 0x000fda0003f05270 */
[----:B---3--:R-:W-:Y:S05]  /*11a10*/  @!P0 BRA `(.L_x_13199) ;  /* 0x0000000000048947 */ /* 0x008fea0003800000 */
[----:B------:R-:W-:Y:S01]  /*11a20*/  BPT.TRAP 0x1 ;  /* 0x000000040000795c */ /* 0x000fe20000300000 */
.L_x_13199:
[----:B------:R-:W-:Y:S05]  /*11a30*/  BSYNC B2 ;  /* 0x0000000000027941 */ /* 0x000fea0003800000 */
.L_x_13198:
[----:B------:R-:W-:Y:S01]  /*11a40*/  R2UR UR10, R11 ;  /* 0x000000000b0a72ca */ /* 0x000fe200000e0000 */
[----:B------:R-:W-:Y:S01]  /*11a50*/  UIADD3 UR4, UP0, UR38, 0x670, URZ ;  /* 0x0000067026047890 */ /* 0x000fe2000ff1e03f */
[----:B------:R-:W-:Y:S01]  /*11a60*/  R2UR UR6, R8 ;  /* 0x00000000080672ca */ /* 0x000fe200000e0000 */
[----:B------:R-:W-:Y:S01]  /*11a70*/  VIADD R10, R10, 0x400 ;  /* 0x000004000a0a7836 */ /* 0x000fe20000000000 */
[----:B------:R-:W-:Y:S01]  /*11a80*/  R2UR UR7, R9 ;  /* 0x00000000090772ca */ /* 0x000fe200000e0000 */
[----:B01----:R-:W-:Y:S01]  /*11a90*/  VIADD R6, R6, 0x308b0 ;  /* 0x000308b006067836 */ /* 0x003fe20000000000 */
[----:B------:R-:W-:Y:S01]  /*11aa0*/  PLOP3.LUT P0, PT, PT, PT, PT, 0x80, 0x0 ;  /* 0x000000000000781c */ /* 0x000fe20003f0f070 */
[----:B------:R-:W-:-:S12]  /*11ab0*/  UIADD3.X UR5, URZ, UR39, URZ, UP0, !UPT ;  /* 0x000000273f057290 */ /* 0x000fd800087fe43f */
.L_x_13200:
        /* <DEDUP_REMOVED lines=10> */
.L_x_13190:
[----:B------:R-:W-:Y:S05]  /*11b60*/  BSYNC B1 ;  /* 0x0000000000017941 */ /* 0x000fea0003800000 */
.L_x_13189:
[----:B------:R-:W2:Y:S01]  /*11b70*/  LDL.LU R8, [R1+0x4] ;  /* 0x0000040001087983 */ /* 0x000ea20000300800 */
[----:B------:R-:W-:Y:S01]  /*11b80*/  VIADD R29, R29, 0x1 ;  /* 0x000000011d1d7836 */ /* 0x000fe20000000000 */
[----:B------:R-:W-:Y:S02]  /*11b90*/  IADD3 R4, R4, -0x2, RZ ;  /* 0xfffffffe04047810 */ /* 0x000fe40007ffe0ff */
[----:B------:R-:W-:Y:S02]  /*11ba0*/  PLOP3.LUT P0, PT, PT, PT, PT, 0x8, 0x0 ;  /* 0x000000000000781c */ /* 0x000fe40003f0e170 */
[----:B------:R-:W-:Y:S02]  /*11bb0*/  ISETP.NE.AND P1, PT, R29, 0x2, PT ;  /* 0x000000021d00780c */ /* 0x000fe40003f25270 */
[----:B------:R-:W-:Y:S02]  /*11bc0*/  ISETP.GE.AND P2, PT, R4, R3, PT ;  /* 0x000000030400720c */ /* 0x000fe40003f46270 */
[----:B0-----:R-:W-:-:S02]  /*11bd0*/  SEL R5, RZ, 0x1, P1 ;  /* 0x00000001ff057807 */ /* 0x001fc40000800000 */
[----:B------:R-:W-:Y:S02]  /*11be0*/  SEL R29, R29, RZ, P1 ;  /* 0x000000ff1d1d7207 */ /* 0x000fe40000800000 */
[----:B--2---:R-:W-:-:S05]  /*11bf0*/  LOP3.LUT R8, R8, R5, RZ, 0x3c, !PT ;  /* 0x0000000508087212 */ /* 0x004fca00078e3cff */
[----:B------:R0:W-:Y:S02]  /*11c00*/  STL [R1+0x4], R8 ;  /* 0x0000040801007387 */ /* 0x0001e40000100800 */
[----:B------:R-:W-:Y:S05]  /*11c10*/  @!P2 BRA `(.L_x_13183) ;  /* 0x000000040064a947 */ /* 0x000fea0003800000 */
.L_x_13213:
[----:B------:R-:W-:Y:S05]  /*11c20*/  YIELD ;  /* 0x0000000000007946 */ /* 0x000fea0003800000 */
[----:B------:R-:W-:Y:S04]  /*11c30*/  BSSY B1, `(.L_x_13201) ;  /* 0x000004d000017945 */ /* 0x000fe80003800000 */
[----:B-1----:R-:W-:Y:S05]  /*11c40*/  @!P6 BRA `(.L_x_13202) ;  /* 0x00000004002ce947 */ /* 0x002fea0003800000 */
[----:B------:R-:W2:Y:S01]  /*11c50*/  LDL R6, [R1+0x4] ;  /* 0x0000040001067983 */ /* 0x000ea20000100800 */
[----:B------:R-:W1:Y:S02]  /*11c60*/  S2R R5, SR_TID.X ;  /* 0x0000000000057919 */ /* 0x000e640000002100 */
[----:B-1----:R-:W-:Y:S01]  /*11c70*/  LOP3.LUT R7, R5, 0x7f, RZ, 0xc0, !PT ;  /* 0x0000007f05077812 */ /* 0x002fe200078ec0ff */
[----:B------:R-:W-:Y:S01]  /*11c80*/  IMAD R5, R29, 0x8, R22 ;  /* 0x000000081d057824 */ /* 0x000fe200078e0216 */
[----:B------:R-:W-:Y:S02]  /*11c90*/  BSSY B2, `(.L_x_13203) ;  /* 0x0000005000027945 */ /* 0x000fe40003800000 */
[----:B------:R-:W-:Y:S02]  /*11ca0*/  ISETP.NE.AND P2, PT, R7, RZ, PT ;  /* 0x000000ff0700720c */ /* 0x000fe40003f45270 */
[----:B--2---:R-:W-:-:S04]  /*11cb0*/  SHF.L.U32 R6, R6, 0x1f, RZ ;  /* 0x0000001f06067819 */ /* 0x004fc800000006ff */
[----:B------:R-:W1:Y:S02]  /*11cc0*/  SYNCS.PHASECHK.TRANS64.TRYWAIT P1, [R5+URZ+0x308a0], R6 ;  /* 0x0308a006050075a7 */ /* 0x000e64000802017f */
[----:B-1----:R-:W-:Y:S05]  /*11cd0*/  @!P1 BRA `(.L_x_13204) ;  /* 0x0000005400a09947 */ /* 0x002fea0003800000 */
.L_x_13349:
[----:B------:R-:W-:Y:S05]  /*11ce0*/  BSYNC B2 ;  /* 0x0000000000027941 */ /* 0x000fea0003800000 */
.L_x_13203:
[----:B------:R-:W-:Y:S04]  /*11cf0*/  BSSY B2, `(.L_x_13205) ;  /* 0x0000009000027945 */ /* 0x000fe80003800000 */
[----:B------:R-:W-:Y:S05]  /*11d00*/  @P2 BRA `(.L_x_13206) ;  /* 0x00000000001c2947 */ /* 0x000fea0003800000 */
[----:B------:R-:W0:Y:S02]  /*11d10*/  S2R R7, SR_TID.X ;  /* 0x0000000000077919 */ /* 0x000e240000002100 */
[----:B0-----:R-:W-:Y:S01]  /*11d20*/  LOP3.LUT R8, R7, 0x1f, RZ, 0xc0, !PT ;  /* 0x0000001f07087812 */ /* 0x001fe200078ec0ff */
[----:B------:R-:W-:-:S03]  /*11d30*/  IMAD.MOV.U32 R7, RZ, RZ, 0x6000 ;  /* 0x00006000ff077424 */ /* 0x000fc600078e00ff */
[----:B------:R-:W-:Y:S01]  /*11d40*/  ISETP.NE.AND P1, PT, R8, RZ, PT ;  /* 0x000000ff0800720c */ /* 0x000fe20003f25270 */
[----:B------:R2:W-:-:S12]  /*11d50*/  SYNCS.ARRIVE.TRANS64 RZ, [R5+URZ+0x30890], R7 ;  /* 0x0308900705ff79a7 */ /* 0x0005d8000800003f */
[----:B--2---:R-:W-:Y:S05]  /*11d60*/  @!P1 BRA `(.L_x_13206) ;  /* 0x0000000000049947 */ /* 0x004fea0003800000 */
[----:B------:R-:W-:Y:S01]  /*11d70*/  BPT.TRAP 0x1 ;  /* 0x000000040000795c */ /* 0x000fe20000300000 */
.L_x_13206:
[----:B------:R-:W-:Y:S05]  /*11d80*/  BSYNC B2 ;  /* 0x0000000000027941 */ /* 0x000fea0003800000 */
.L_x_13205:
[----:B------:R-:W-:Y:S01]  /*11d90*/  IMAD.MOV.U32 R11, RZ, RZ, RZ ;  /* 0x000000ffff0b7224 */ /* 0x000fe200078e00ff */
[----:B------:R-:W-:Y:S01]  /*11da0*/  UIADD3 UR4, UP0, UR38, 0x570, URZ ;  /* 0x0000057026047890 */ /* 0x000fe2000ff1e03f */
[----:B------:R-:W-:Y:S01]  /*11db0*/  IMAD R7, R29, 0x6000, R22 ;  /* 0x000060001d077824 */ /* 0x000fe200078e0216 */
[----:B------:R-:W-:Y:S01]  /*11dc0*/  PLOP3.LUT P1, PT, PT, PT, PT, 0x80, 0x0 ;  /* 0x000000000000781c */ /* 0x000fe20003f2f070 */
[----:B0-----:R-:W-:Y:S01]  /*11dd0*/  IMAD R8, R4, 0xc0, R0 ;  /* 0x000000c004087824 */ /* 0x001fe200078e0200 */
[----:B------:R-:W-:Y:S01]  /*11de0*/  R2UR UR10, R11 ;  /* 0x000000000b0a72ca */ /* 0x000fe200000e0000 */
[----:B------:R-:W-:Y:S01]  /*11df0*/  VIADD R9, R5, 0x30890 ;  /* 0x0003089005097836 */ /* 0x000fe20000000000 */
[----:B------:R-:W-:Y:S01]  /*11e00*/  UIADD3.X UR5, URZ, UR39, URZ, UP0, !UPT ;  /* 0x000000273f057290 */ /* 0x000fe200087fe43f */
[----:B------:R-:W-:Y:S01]  /*11e10*/  VIADD R10, R7, 0x12400 ;  /* 0x00012400070a7836 */ /* 0x000fe20000000000 */
[----:B------:R-:W-:Y:S01]  /*11e20*/  UMOV UR6, 0x0 ;  /* 0x0000000000067882 */ /* 0x000fe20000000000 */
[----:B------:R-:W-:-:S10]  /*11e30*/  UMOV UR7, 0x12f00000 ;  /* 0x12f0000000077882 */ /* 0x000fd40000000000 */
.L_x_13207:
        /* <DEDUP_REMOVED lines=13> */
.L_x_13350:
[----:B------:R-:W-:Y:S05]  /*11f10*/  BSYNC B2 ;  /* 0x0000000000027941 */ /* 0x000fea0003800000 */
.L_x_13208:
        /* <DEDUP_REMOVED lines=11> */
.L_x_13211:
[----:B------:R-:W-:Y:S05]  /*11fd0*/  BSYNC B2 ;  /* 0x0000000000027941 */ /* 0x000fea0003800000 */
.L_x_13210:
        /* <DEDUP_REMOVED lines=8> */
.L_x_13212:
        /* <DEDUP_REMOVED lines=10> */
.L_x_13202:
[----:B------:R-:W-:Y:S05]  /*12100*/  BSYNC B1 ;  /* 0x0000000000017941 */ /* 0x000fea0003800000 */
.L_x_13201:
[----:B------:R-:W2:Y:S01]  /*12110*/  LDL.LU R6, [R1+0x4] ;  /* 0x0000040001067983 */ /* 0x000ea20000300800 */
[----:B------:R-:W-:Y:S01]  /*12120*/  VIADD R29, R29, 0x1 ;  /* 0x000000011d1d7836 */ /* 0x000fe20000000000 */
[C---:B------:R-:W-:Y:S02]  /*12130*/  ISETP.GT.AND P2, PT, R4.reuse, R3, PT ;  /* 0x000000030400720c */ /* 0x040fe40003f44270 */
[----:B------:R-:W-:Y:S02]  /*12140*/  IADD3 R4, R4, -0x1, RZ ;  /* 0xffffffff04047810 */ /* 0x000fe40007ffe0ff */
[----:B------:R-:W-:-:S04]  /*12150*/  ISETP.NE.AND P1, PT, R29, 0x2, PT ;  /* 0x000000021d00780c */ /* 0x000fc80003f25270 */
[----:B------:R-:W-:Y:S02]  /*12160*/  SEL R5, RZ, 0x1, P1 ;  /* 0x00000001ff057807 */ /* 0x000fe40000800000 */
[----:B------:R-:W-:Y:S02]  /*12170*/  SEL R29, R29, RZ, P1 ;  /* 0x000000ff1d1d7207 */ /* 0x000fe40000800000 */
[----:B--2---:R-:W-:-:S05]  /*12180*/  LOP3.LUT R6, R6, R5, RZ, 0x3c, !PT ;  /* 0x0000000506067212 */ /* 0x004fca00078e3cff */
[----:B------:R1:W-:Y:S01]  /*12190*/  STL [R1+0x4], R6 ;  /* 0x0000040601007387 */ /* 0x0003e20000100800 */
[----:B------:R-:W-:Y:S05]  /*121a0*/  @P2 BRA `(.L_x_13213) ;  /* 0xfffffff8009c2947 */ /* 0x000fea000383ffff */
.L_x_13183:
[----:B------:R-:W-:Y:S05]  /*121b0*/  BSYNC B0 ;  /* 0x0000000000007941 */ /* 0x000fea0003800000 */
.L_x_13182:
[----:B------:R-:W2:Y:S01]  /*121c0*/  LDL R5, [R1+0x34] ;  /* 0x0000340001057983 */ /* 0x000ea20000100800 */
[----:B------:R-:W-:Y:S05]  /*121d0*/  @!P0 WARPSYNC.ALL ;  /* 0x0000000000008948 */ /* 0x000fea0003800000 */
[----:B------:R-:W-:Y:S06]  /*121e0*/  @!P0 BAR.SYNC.DEFER_BLOCKING 0xc, 0x200 ;  /* 0x0308000000008b1d */ /* 0x000fec0000010000 */
[----:B------:R-:W-:Y:S01]  /*121f0*/  BSSY B7, `(.L_x_13214) ;  /* 0x000035f000077945 */ /* 0x000fe20003800000 */
[----:B--2---:R-:W-:-:S13]  /*12200*/  ISETP.GT.AND P0, PT, R5, RZ, PT ;  /* 0x000000ff0500720c */ /* 0x004fda0003f04270 */
        /* <DEDUP_REMOVED lines=18> */
.L_x_13215:
        /* <DEDUP_REMOVED lines=10> */
[----:B------:R-:W2:Y:S01]  /*123d0*/  LDC.64 R2, c[0x4][R2] ;  /* 0x0100000002027b82 */ /* 0x000ea20000000a00 */
[----:B------:R-:W-:Y:S02]  /*123e0*/  IMAD.U32 R5, RZ, RZ, UR7 ;  /* 0x00000007ff057e24 */ /* 0x000fe4000f8e00ff */
[----:B-1----:R-:W-:Y:S02]  /*123f0*/  IMAD.U32 R6, RZ, RZ, UR8 ;  /* 0x00000008ff067e24 */ /* 0x002fe4000f8e00ff */
[----:B------:R-:W-:-:S02]  /*12400*/  IMAD.U32 R7, RZ, RZ, UR9 ;  /* 0x00000009ff077e24 */ /* 0x000fc4000f8e00ff */
[----:B------:R-:W-:Y:S02]  /*12410*/  IMAD.U32 R11, RZ, RZ, UR5 ;  /* 0x00000005ff0b7e24 */ /* 0x000fe4000f8e00ff */
[----:B0-----:R-:W-:Y:S02]  /*12420*/  IMAD.MOV.U32 R8, RZ, RZ, 0x70 ;  /* 0x00000070ff087424 */ /* 0x001fe400078e00ff */
[----:B------:R-:W-:Y:S02]  /*12430*/  IMAD.MOV.U32 R12, RZ, RZ, 0x1 ;  /* 0x00000001ff0c7424 */ /* 0x000fe400078e00ff */
[----:B------:R-:W-:-:S07]  /*12440*/  IMAD.MOV.U32 R13, RZ, RZ, RZ ;  /* 0x000000ffff0d7224 */ /* 0x000fce00078e00ff */
[----:B------:R-:W-:-:S07]  /*12450*/  LEPC R20, `(.L_x_13218) ;  /* 0x000000001014794e */ /* 0x000fce0000000000 */
[----:B--2---:R-:W-:Y:S05]  /*12460*/  CALL.ABS.NOINC R2 ;  /* 0x0000000002007343 */ /* 0x004fea0003c00000 */
.L_x_13218:
[----:B------:R-:W-:Y:S05]  /*12470*/  BSYNC B6 ;  /* 0x0000000000067941 */ /* 0x000fea0003800000 */
.L_x_13217:
        /* <DEDUP_REMOVED lines=9> */
[----:B------:R-:W-:Y:S01]  /*12510*/  MOV R4, UR6 ;  /* 0x0000000600047c02 */ /* 0x000fe20008000f00 */
[----:B------:R-:W-:Y:S01]  /*12520*/  IMAD.U32 R5, RZ, RZ, UR7 ;  /* 0x00000007ff057e24 */ /* 0x000fe2000f8e00ff */
[----:B0-----:R-:W-:Y:S01]  /*12530*/  MOV R8, 0x70 ;  /* 0x0000007000087802 */ /* 0x001fe20000000f00 */
[----:B-1----:R-:W-:Y:S02]  /*12540*/  IMAD.U32 R6, RZ, RZ, UR8 ;  /* 0x00000008ff067e24 */ /* 0x002fe4000f8e00ff */
[----:B------:R-:W-:-:S02]  /*12550*/  IMAD.U32 R7, RZ, RZ, UR9 ;  /* 0x00000009ff077e24 */ /* 0x000fc4000f8e00ff */
[----:B------:R-:W-:Y:S02]  /*12560*/  IMAD.U32 R10, RZ, RZ, UR4 ;  /* 0x00000004ff0a7e24 */ /* 0x000fe4000f8e00ff */
[----:B------:R-:W-:Y:S02]  /*12570*/  IMAD.U32 R11, RZ, RZ, UR5 ;  /* 0x00000005ff0b7e24 */ /* 0x000fe4000f8e00ff */
[----:B------:R-:W-:Y:S02]  /*12580*/  IMAD.MOV.U32 R12, RZ, RZ, 0x1 ;  /* 0x00000001ff0c7424 */ /* 0x000fe400078e00ff */
[----:B--2---:R-:W-:-:S07]  /*12590*/  IMAD.MOV.U32 R13, RZ, RZ, RZ ;  /* 0x000000ffff0d7224 */ /* 0x004fce00078e00ff */
[----:B------:R-:W-:-:S07]  /*125a0*/  LEPC R20, `(.L_x_13221) ;  /* 0x000000001014794e */ /* 0x000fce0000000000 */
[----:B---3--:R-:W-:Y:S05]  /*125b0*/  CALL.ABS.NOINC R2 ;  /* 0x0000000002007343 */ /* 0x008fea0003c00000 */
.L_x_13221:
[----:B------:R-:W-:Y:S01]  /*125c0*/  MOV R2, 0x0 ;  /* 0x0000000000027802 */ /* 0x000fe20000000f00 */
[----:B------:R-:W-:Y:S01]  /*125d0*/  ULDC.64 UR4, c[0x4][0x1b8] ;  /* 0x01006e0000047ab9 */ /* 0x000fe20000000a00 */
[----:B------:R-:W-:Y:S01]  /*125e0*/  ULDC.64 UR6, c[0x4][0x1c0] ;  /* 0x0100700000067ab9 */ /* 0x000fe20000000a00 */
[----:B------:R-:W-:Y:S01]  /*125f0*/  ULDC.64 UR8, c[0x4][0x40] ;  /* 0x0100100000087ab9 */ /* 0x000fe20000000a00 */
[----:B------:R-:W-:Y:S01]  /*12600*/  IMAD.U32 R4, RZ, RZ, UR4 ;  /* 0x00000004ff047e24 */ /* 0x000fe2000f8e00ff */
        /* <DEDUP_REMOVED lines=11> */
.L_x_13220:
[----:B------:R-:W-:Y:S05]  /*126c0*/  BSYNC B6 ;  /* 0x0000000000067941 */ /* 0x000fea0003800000 */
.L_x_13219:
[----:B------:R-:W2:Y:S01]  /*126d0*/  LDL.LU R21, [R1+0x8] ;  /* 0x0000080001157983 */ /* 0x000ea20000300800 */
[----:B------:R-:W-:Y:S02]  /*126e0*/  ULDC.64 UR4, c[0x0][0x9f8] ;  /* 0x00027e0000047ab9 */ /* 0x000fe40000000a00 */
[----:B------:R-:W-:Y:S01]  /*126f0*/  ISETP.NE.U32.AND P0, PT, RZ, UR4, PT ;  /* 0x00000004ff007c0c */ /* 0x000fe2000bf05070 */
[----:B------:R-:W0:Y:S03]  /*12700*/  LDL R20, [R1+0x18] ;  /* 0x0000180001147983 */ /* 0x000e260000100800 */
[----:B------:R-:W-:-:S13]  /*12710*/  ISETP.NE.AND.EX P0, PT, RZ, UR5, PT, P0 ;  /* 0x00000005ff007c0c */ /* 0x000fda000bf05300 */
[----:B------:R-:W-:-:S04]  /*12720*/  @P0 IADD3 R2, P1, R24, UR4, RZ ;  /* 0x0000000418020c10 */ /* 0x000fc8000ff3e0ff */
[----:B--2---:R-:W-:Y:S01]  /*12730*/  @P0 IADD3.X R3, R21, UR5, RZ, P1, !PT ;  /* 0x0000000515030c10 */ /* 0x004fe20008ffe4ff */
[----:B------:R-:W-:-:S04]  /*12740*/  ULDC.64 UR4, c[0x0][0xa08] ;  /* 0x0002820000047ab9 */ /* 0x000fc80000000a00 */
[----:B------:R2:W3:Y:S01]  /*12750*/  @P0 LDG.E R25, desc[UR56][R2.64] ;  /* 0x0000003802190981 */ /* 0x0004e2000c1e1900 */
[----:B0-----:R-:W-:-:S05]  /*12760*/  IADD3 R8, R20, -0x1, RZ ;  /* 0xffffffff14087810 */ /* 0x001fca0007ffe0ff */
[----:B------:R0:W-:Y:S01]  /*12770*/  STL [R1+0x1c], R8 ;  /* 0x00001c0801007387 */ /* 0x0001e20000100800 */
        /* <DEDUP_REMOVED lines=8> */
[----:B------:R-:W2:Y:S02]  /*12800*/  S2R R0, SR_TID.X ;  /* 0x0000000000007919 */ /* 0x000ea40000002100 */
[----:B--2---:R-:W-:-:S04]  /*12810*/  SHF.R.U32.HI R0, RZ, 0x5, R0 ;  /* 0x00000005ff007819 */ /* 0x004fc80000011600 */
[----:B------:R-:W-:-:S05]  /*12820*/  LOP3.LUT R0, R0, 0x3, RZ, 0xc0, !PT ;  /* 0x0000000300007812 */ /* 0x000fca00078ec0ff */
[----:B------:R2:W3:Y:S02]  /*12830*/  SHFL.IDX PT, R14, R0, RZ, 0x1f ;  /* 0x00001fff000e7589 */ /* 0x0004e400000e0000 */
.L_x_13353:
        /* <DEDUP_REMOVED lines=10> */
.L_x_13356:
[----:B------:R-:W-:Y:S05]  /*128e0*/  @!P6 BRA `(.L_x_13223) ;  /* 0x0000000000ece947 */ /* 0x000fea0003800000 */
[----:B------:R-:W-:Y:S01]  /*128f0*/  ISETP.NE.U32.AND P0, PT, R2, RZ, PT ;  /* 0x000000ff0200720c */ /* 0x000fe20003f05070 */
[----:B------:R-:W-:-:S03]  /*12900*/  IMAD.MOV.U32 R27, RZ, RZ, R8 ;  /* 0x000000ffff1b7224 */ /* 0x000fc600078e0008 */
[----:B------:R-:W-:-:S13]  /*12910*/  ISETP.NE.AND.EX P0, PT, R3, RZ, PT, P0 ;  /* 0x000000ff0300720c */ /* 0x000fda0003f05300 */
[----:B------:R-:W-:Y:S05]  /*12920*/  @!P0 BRA `(.L_x_13225) ;  /* 0x0000000000488947 */ /* 0x000fea0003800000 */
[----:B-1----:R-:W1:Y:S01]  /*12930*/  LDC R6, c[0x0][0x43c] ;  /* 0x00010f00ff067b82 */ /* 0x002e620000000800 */
[----:B--2---:R-:W-:Y:S01]  /*12940*/  IMAD.MOV.U32 R0, RZ, RZ, R8 ;  /* 0x000000ffff007224 */ /* 0x004fe200078e0008 */
        /* <DEDUP_REMOVED lines=16> */
.L_x_13225:
[----:B--2---:R-:W-:Y:S02]  /*12a50*/  LEA R0, R23, R22, 0x3 ;  /* 0x0000001617007211 */ /* 0x004fe400078e18ff */
[----:B---3--:R-:W-:-:S04]  /*12a60*/  SHF.L.U32 R2, R26, 0x1f, RZ ;  /* 0x0000001f1a027819 */ /* 0x008fc800000006ff */
[----:B------:R-:W2:Y:S02]  /*12a70*/  SYNCS.PHASECHK.TRANS64.TRYWAIT P0, [R0+URZ+0x30840], R2 ;  /* 0x03084002000075a7 */ /* 0x000ea4000800017f */
[----:B--2---:R-:W-:Y:S05]  /*12a80*/  @!P0 BRA `(.L_x_13226) ;  /* 0x0000004800b08947 */ /* 0x004fea0003800000 */
.L_x_13357:
        /* <DEDUP_REMOVED lines=11> */
.L_x_13227:
[----:B--2---:R-:W2:Y:S01]  /*12b40*/  LDL.LU R2, [R1] ;  /* 0x0000000001027983 */ /* 0x004ea20000300800 */
[----:B------:R-:W-:Y:S01]  /*12b50*/  R2UR UR9, R0 ;  /* 0x00000000000972ca */ /* 0x000fe200000e0000 */
[----:B------:R-:W-:Y:S01]  /*12b60*/  IMAD R0, R23, 0x6000, R22 ;  /* 0x0000600017007824 */ /* 0x000fe200078e0216 */
[----:B------:R-:W-:Y:S01]  /*12b70*/  R2UR UR11, R27 ;  /* 0x000000001b0b72ca */ /* 0x000fe200000e0000 */
[----:B------:R-:W-:Y:S01]  /*12b80*/  UIADD3 UR6, UP0, UR38, 0x370, URZ ;  /* 0x0000037026067890 */ /* 0x000fe2000ff1e03f */
[----:B------:R-:W-:Y:S01]  /*12b90*/  R2UR UR4, R28 ;  /* 0x000000001c0472ca */ /* 0x000fe200000e0000 */
[----:B------:R-:W-:Y:S01]  /*12ba0*/  UMOV UR5, 0x14f00000 ;  /* 0x14f0000000057882 */ /* 0x000fe20000000000 */
[----:B------:R-:W-:Y:S01]  /*12bb0*/  R2UR UR8, R0 ;  /* 0x00000000000872ca */ /* 0x000fe200000e0000 */
[----:B------:R-:W-:Y:S01]  /*12bc0*/  UIADD3.X UR7, URZ, UR39, URZ, UP0, !UPT ;  /* 0x000000273f077290 */ /* 0x000fe200087fe43f */
[----:B------:R-:W-:Y:S01]  /*12bd0*/  PLOP3.LUT P0, PT, PT, PT, PT, 0x80, 0x0 ;  /* 0x000000000000781c */ /* 0x000fe20003f0f070 */
[----:B------:R-:W-:Y:S01]  /*12be0*/  UMOV UR10, URZ ;  /* 0x0000003f000a7c82 */ /* 0x000fe20008000000 */
[----:B------:R-:W-:-:S02]  /*12bf0*/  R2UR UR12, R18 ;  /* 0x00000000120c72ca */ /* 0x000fc400000e0000 */
[----:B-----5:R-:W-:Y:S01]  /*12c00*/  R2UR UR13, R24 ;  /* 0x00000000180d72ca */ /* 0x020fe200000e0000 */
[----:B------:R-:W-:-:S04]  /*12c10*/  UIADD3 UR9, UR9, 0x30830, URZ ;  /* 0x0003083009097890 */ /* 0x000fc8000fffe03f */
[----:B------:R-:W-:Y:S02]  /*12c20*/  UIMAD UR11, UR11, 0xc0, UR4 ;  /* 0x000000c00b0b78a4 */ /* 0x000fe4000f8e0204 */
[----:B------:R-:W-:Y:S01]  /*12c30*/  UIADD3 UR8, UR8, 0x12400, URZ ;  /* 0x0001240008087890 */ /* 0x000fe2000fffe03f */
[----:B------:R-:W-:-:S08]  /*12c40*/  UMOV UR4, 0x0 ;  /* 0x0000000000047882 */ /* 0x000fd00000000000 */
[----:B------:R3:W-:Y:S01]  /*12c50*/  UTMALDG.4D [UR8], [UR6], desc[UR4] ;  /* 0x00000408060075b4 */ /* 0x0007e20008019000 */
[----:B--2---:R-:W-:-:S04]  /*12c60*/  LOP3.LUT R2, R2, 0xfffffffe, RZ, 0xc0, !PT ;  /* 0xfffffffe02027812 */ /* 0x004fc800078ec0ff */
[----:B------:R-:W-:-:S05]  /*12c70*/  @P0 LOP3.LUT R2, R2, 0x1, RZ, 0xfc, !PT ;  /* 0x0000000102020812 */ /* 0x000fca00078efcff */
[----:B------:R3:W-:Y:S01]  /*12c80*/  STL [R1], R2 ;  /* 0x0000000201007387 */ /* 0x0007e20000100800 */
[----:B------:R-:W-:Y:S01]  /*12c90*/  NOP ;  /* 0x0000000000007918 */ /* 0x000fe20000000000 */
.L_x_13223:
[----:B------:R-:W4:Y:S04]  /*12ca0*/  LDL.LU R4, [R1+0x20] ;  /* 0x0000200001047983 */ /* 0x000f280000300800 */
[----:B-1----:R-:W5:Y:S04]  /*12cb0*/  LDL.LU R6, [R1+0x10] ;  /* 0x0000100001067983 */ /* 0x002f680000300800 */
[----:B------:R-:W5:Y:S01]  /*12cc0*/  LDL.LU R3, [R1+0x30] ;  /* 0x0000300001037983 */ /* 0x000f620000300800 */
[----:B------:R-:W-:Y:S05]  /*12cd0*/  WARPSYNC.ALL ;  /* 0x0000000000007948 */ /* 0x000fea0003800000 */
[----:B---3--:R-:W-:Y:S01]  /*12ce0*/  ULDC.64 UR6, c[0x0][0xa00] ;  /* 0x0002800000067ab9 */ /* 0x008fe20000000a00 */
[----:B------:R-:W-:Y:S01]  /*12cf0*/  ULDC.64 UR4, c[0x0][0x298] ;  /* 0x0000a60000047ab9 */ /* 0x000fe20000000a00 */
[----:B------:R-:W-:Y:S01]  /*12d00*/  BAR.SYNC.DEFER_BLOCKING 0x8, 0x200 ;  /* 0x0208000000007b1d */ /* 0x000fe20000010000 */
[----:B------:R-:W-:Y:S01]  /*12d10*/  ISETP.NE.U32.AND P0, PT, RZ, UR6, PT ;  /* 0x00000006ff007c0c */ /* 0x000fe2000bf05070 */
[----:B--2---:R-:W-:-:S03]  /*12d20*/  VIADD R0, R22, 0xc400 ;  /* 0x0000c40016007836 */ /* 0x004fc60000000000 */
[----:B------:R-:W-:Y:S01]  /*12d30*/  ISETP.NE.AND.EX P0, PT, RZ, UR7, PT, P0 ;  /* 0x00000007ff007c0c */ /* 0x000fe2000bf05300 */
[----:B------:R-:W-:Y:S01]  /*12d40*/  BSSY B6, `(.L_x_13228) ;  /* 0x0000020000067945 */ /* 0x000fe20003800000 */
[----:B------:R-:W-:Y:S02]  /*12d50*/  LOP3.LUT P1, RZ, R0, 0x3ff, RZ, 0xc0, !PT ;  /* 0x000003ff00ff7812 */ /* 0x000fe4000782c0ff */
[----:B----4-:R-:W-:-:S05]  /*12d60*/  SHF.R.S32.HI R2, RZ, 0x1f, R4 ;  /* 0x0000001fff027819 */ /* 0x010fca0000011404 */
[----:B------:R-:W-:Y:S01]  /*12d70*/  IMAD R2, R2, UR4, RZ ;  /* 0x0000000402027c24 */ /* 0x000fe2000f8e02ff */
[----:B-----5:R-:W-:-:S03]  /*12d80*/  SEL R3, R3, RZ, !P0 ;  /* 0x000000ff03037207 */ /* 0x020fc60004000000 */
[----:B------:R-:W-:Y:S01]  /*12d90*/  IMAD R0, R4, UR5, R2 ;  /* 0x0000000504007c24 */ /* 0x000fe2000f8e0202 */
[----:B------:R-:W-:Y:S01]  /*12da0*/  SEL R2, R6, RZ, !P0 ;  /* 0x000000ff06027207 */ /* 0x000fe20004000000 */
        /* <DEDUP_REMOVED lines=17> */
[----:B------:R-:W-:Y:S01]  /*12ec0*/  MOV R13, RZ ;  /* 0x000000ff000d7202 */ /* 0x000fe20000000f00 */
[----:B0-----:R-:W-:Y:S02]  /*12ed0*/  IMAD.U32 R7, RZ, RZ, UR7 ;  /* 0x00000007ff077e24 */ /* 0x001fe4000f8e00ff */
[----:B------:R-:W-:-:S02]  /*12ee0*/  IMAD.U32 R10, RZ, RZ, UR8 ;  /* 0x00000008ff0a7e24 */ /* 0x000fc4000f8e00ff */
[----:B------:R-:W-:Y:S02]  /*12ef0*/  IMAD.U32 R11, RZ, RZ, UR9 ;  /* 0x00000009ff0b7e24 */ /* 0x000fe4000f8e00ff */
[----:B------:R-:W-:Y:S02]  /*12f00*/  IMAD.MOV.U32 R8, RZ, RZ, 0x70 ;  /* 0x00000070ff087424 */ /* 0x000fe400078e00ff */
[----:B------:R-:W-:-:S07]  /*12f10*/  IMAD.MOV.U32 R12, RZ, RZ, 0x1 ;  /* 0x00000001ff0c7424 */ /* 0x000fce00078e00ff */
[----:B------:R-:W-:-:S07]  /*12f20*/  LEPC R20, `(.L_x_13229) ;  /* 0x000000001014794e */ /* 0x000fce0000000000 */
[----:B-1----:R-:W-:Y:S05]  /*12f30*/  CALL.ABS.NOINC R2 ;  /* 0x0000000002007343 */ /* 0x002fea0003c00000 */
.L_x_13229:
[----:B------:R-:W-:Y:S05]  /*12f40*/  BSYNC B6 ;  /* 0x0000000000067941 */ /* 0x000fea0003800000 */
.L_x_13228:
        /* <DEDUP_REMOVED lines=33> */
[----:B----4-:R-:W-:-:S04]  /*13160*/  @P0 IMAD.HI.U32 R0, R6, R4, RZ ;  /* 0x0000000406000227 */ /* 0x010fc800078e00ff */
[----:B------:R-:W-:Y:S01]  /*13170*/  IMAD.MOV.U32 R4, RZ, RZ, R6 ;  /* 0x000000ffff047224 */ /* 0x000fe200078e0006 */
[----:B-1----:R-:W-:-:S04]  /*13180*/  @P0 SHF.R.U32.HI R4, RZ, R5, R0 ;  /* 0x00000005ff040219 */ /* 0x002fc80000011600 */
[----:B------:R-:W-:-:S05]  /*13190*/  SHF.R.S32.HI R0, RZ, 0x1f, R4 ;  /* 0x0000001fff007819 */ /* 0x000fca0000011404 */
[----:B------:R-:W-:-:S04]  /*131a0*/  IMAD R0, R0, UR4, RZ ;  /* 0x0000000400007c24 */ /* 0x000fc8000f8e02ff */
[C---:B------:R-:W-:Y:S01]  /*131b0*/  IMAD R7, R4.reuse, UR5, R0 ;  /* 0x0000000504077c24 */ /* 0x040fe2000f8e0200 */
[C---:B------:R-:W-:Y:S01]  /*131c0*/  IADD3 R0, -R4.reuse, RZ, RZ ;  /* 0x000000ff04007210 */ /* 0x040fe20007ffe1ff */
        /* <DEDUP_REMOVED lines=23> */
[----:B------:R-:W-:-:S03]  /*13340*/  IMAD.SHL.U32 R20, R11, 0x8, RZ ;  /* 0x000000080b147824 */ /* 0x000fc600078e00ff */
[----:B------:R-:W-:Y:S01]  /*13350*/  IADD3 R3, R3, R7, RZ ;  /* 0x0000000703037210 */ /* 0x000fe20007ffe0ff */
[----:B------:R-:W-:Y:S01]  /*13360*/  IMAD R6, R6, UR6, RZ ;  /* 0x0000000606067c24 */ /* 0x000fe2000f8e02ff */
[----:B------:R-:W-:Y:S01]  /*13370*/  LOP3.LUT R20, R20, 0x38, RZ, 0xc0, !PT ;  /* 0x0000003814147812 */ /* 0x000fe200078ec0ff */
[----:B------:R-:W-:-:S04]  /*13380*/  IMAD.WIDE.U32 R2, R5, UR6, R2 ;  /* 0x0000000605027c25 */ /* 0x000fc8000f8e0002 */
        /* <DEDUP_REMOVED lines=12> */
[----:B------:R-:W-:Y:S01]  /*13450*/  SHFL.IDX PT, R8, R5, RZ, 0x181f ;  /* 0x00181fff05087589 */ /* 0x000fe200000e0000 */
        /* <DEDUP_REMOVED lines=19> */
[----:B0-----:R-:W-:Y:S02]  /*13590*/  IADD3 R6, R17, 0x20, RZ ;  /* 0x0000002011067810 */ /* 0x001fe40007ffe0ff */
[----:B------:R-:W0:Y:S02]  /*135a0*/  SHFL.IDX PT, R7, R0, 0x2, 0x181f ;  /* 0x00581f0000077f89 */ /* 0x000e2400000e0000 */
        /* <DEDUP_REMOVED lines=55> */
[----:B-1----:R-:W-:-:S04]  /*13920*/  @!P1 LEA R6, P3, R20, R6, 0x1 ;  /* 0x0000000614069211 */ /* 0x002fc800078608ff */
[----:B------:R-:W-:-:S05]  /*13930*/  @!P1 IADD3.X R4, RZ, R4, RZ, P3, !PT ;  /* 0x00000004ff049210 */ /* 0x000fca0001ffe4ff */
[----:B------:R-:W-:-:S05]  /*13940*/  @!P1 IMAD.MOV.U32 R7, RZ, RZ, R4 ;  /* 0x000000ffff079224 */ /* 0x000fca00078e0004 */
[----:B------:R1:W-:Y:S02]  /*13950*/  @!P1 LDGSTS.E.BYPASS.LTC128B.128 [R10+0xfc00], desc[UR56][R6.64], !P0 ;  /* 0x0fc00000060a9fae */ /* 0x0003e4000c101d78 */
[----:B-1----:R-:W-:-:S05]  /*13960*/  @!P2 LEA R6, P1, R20, R8, 0x1 ;  /* 0x000000081406a211 */ /* 0x002fca00078208ff */
[----:B0-----:R-:W-:-:S04]  /*13970*/  @!P2 IMAD.X R0, RZ, RZ, R0, P1 ;  /* 0x000000ffff00a224 */ /* 0x001fc800008e0600 */
[----:B------:R-:W-:Y:S02]  /*13980*/  @!P2 IMAD.MOV.U32 R7, RZ, RZ, R0 ;  /* 0x000000ffff07a224 */ /* 0x000fe400078e0000 */
[----:B------:R-:W-:-:S03]  /*13990*/  VIADD R0, R17, 0x90 ;  /* 0x0000009011007836 */ /* 0x000fc60000000000 */
[----:B------:R0:W-:Y:S02]  /*139a0*/  @!P2 LDGSTS.E.BYPASS.LTC128B.128 [R10+0x10400], desc[UR56][R6.64], !P0 ;  /* 0x10400000060aafae */ /* 0x0001e4000c101d78 */
[----:B------:R-:W-:Y:S02]  /*139b0*/  ISETP.GE.AND P1, PT, R0, R3, PT ;  /* 0x000000030000720c */ /* 0x000fe40003f26270 */
[----:B------:R-:W-:Y:S04]  /*139c0*/  SHFL.IDX PT, R0, R2, 0x1, 0x181f ;  /* 0x00381f0002007f89 */ /* 0x000fe800000e0000 */
[----:B0-----:R-:W0:Y:S07]  /*139d0*/  SHFL.IDX PT, R6, R5, 0x1, 0x181f ;  /* 0x00381f0005067f89 */ /* 0x001e2e00000e0000 */
[----:B0-----:R-:W-:-:S05]  /*139e0*/  @!P1 LEA R6, P2, R20, R6, 0x1 ;  /* 0x0000000614069211 */ /* 0x001fca00078408ff */
[----:B------:R-:W-:-:S05]  /*139f0*/  @!P1 IMAD.X R0, RZ, RZ, R0, P2 ;  /* 0x000000ffff009224 */ /* 0x000fca00010e0600 */
[----:B------:R-:W-:Y:S01]  /*13a00*/  @!P1 MOV R7, R0 ;  /* 0x0000000000079202 */ /* 0x000fe20000000f00 */
[----:B------:R-:W-:-:S04]  /*13a10*/  VIADD R0, R17, 0xa0 ;  /* 0x000000a011007836 */ /* 0x000fc80000000000 */
        /* <DEDUP_REMOVED lines=9> */
[----:B------:R0:W2:Y:S02]  /*13ab0*/  SHFL.IDX PT, R2, R5, 0x3, 0x181f ;  /* 0x00781f0005027f89 */ /* 0x0000a400000e0000 */
.L_x_13382:
[----:B------:R-:W-:Y:S01]  /*13ac0*/  VIADD R17, R17, 0xb0 ;  /* 0x000000b011117836 */ /* 0x000fe20000000000 */
[----:B------:R-:W-:-:S04]  /*13ad0*/  IADD3 R8, R22, 0x30800, RZ ;  /* 0x0003080016087810 */ /* 0x000fc80007ffe0ff */
[----:B------:R-:W-:-:S13]  /*13ae0*/  ISETP.GE.AND P1, PT, R17, R3, PT ;  /* 0x000000031100720c */ /* 0x000fda0003f26270 */
[----:B0-2---:R-:W-:-:S05]  /*13af0*/  @!P1 LEA R2, P2, R20, R2, 0x1 ;  /* 0x0000000214029211 */ /* 0x005fca00078408ff */
[----:B-1----:R-:W-:-:S05]  /*13b00*/  @!P1 IMAD.X R3, RZ, RZ, R0, P2 ;  /* 0x000000ffff039224 */ /* 0x002fca00010e0600 */
[----:B------:R-:W-:Y:S01]  /*13b10*/  @!PT LDS RZ, [RZ] ;  /* 0x00000000fffff984 */ /* 0x000fe20000000800 */
[----:B------:R-:W-:Y:S01]  /*13b20*/  @!PT LDS RZ, [RZ] ;  /* 0x00000000fffff984 */ /* 0x000fe20000000800 */
[----:B------:R-:W-:Y:S01]  /*13b30*/  @!PT LDS RZ, [RZ] ;  /* 0x00000000fffff984 */ /* 0x000fe20000000800 */
[----:B------:R0:W-:Y:S01]  /*13b40*/  @!P1 LDGSTS.E.BYPASS.LTC128B.128 [R10+0x11c00], desc[UR56][R2.64], !P0 ;  /* 0x11c00000020a9fae */ /* 0x0001e2000c101d78 */
[----:B------:R-:W-:Y:S01]  /*13b50*/  PLOP3.LUT P0, PT, PT, PT, PT, 0x80, 0x0 ;  /* 0x000000000000781c */ /* 0x000fe20003f0f070 */
[----:B------:R-:W-:-:S12]  /*13b60*/  NOP ;  /* 0x0000000000007918 */ /* 0x000fd80000000000 */
.L_x_13231:
        /* <DEDUP_REMOVED lines=14> */
[----:B0-----:R-:W2:Y:S01]  /*13c50*/  LDL.LU R2, [R1+0x34] ;  /* 0x0000340001027983 */ /* 0x001ea20000300800 */
[----:B------:R0:W-:Y:S01]  /*13c60*/  SYNCS.ARRIVE.TRANS64.A1T0 RZ, [R22+URZ+0x30800], RZ ;  /* 0x030800ff16ff79a7 */ /* 0x0001e2000810003f */
[----:B------:R-:W-:Y:S01]  /*13c70*/  BSSY B0, `(.L_x_13232) ;  /* 0x0000004000007945 */ /* 0x000fe20003800000 */
[----:B------:R-:W1:Y:S01]  /*13c80*/  SYNCS.PHASECHK.TRANS64.TRYWAIT P0, [R22+URZ+0x30820], R3 ;  /* 0x03082003160075a7 */ /* 0x000e62000800017f */
[----:B--2---:R-:W-:Y:S02]  /*13c90*/  ISETP.GE.AND P1, PT, R2, 0xc1, PT ;  /* 0x000000c10200780c */ /* 0x004fe40003f26270 */
[----:B01----:R-:W-:Y:S11]  /*13ca0*/  @!P0 BRA `(.L_x_13233) ;  /* 0x0000004800248947 */ /* 0x003ff60003800000 */
.L_x_13383:
[----:B------:R-:W-:Y:S05]  /*13cb0*/  BSYNC B0 ;  /* 0x0000000000007941 */ /* 0x000fea0003800000 */
.L_x_13232:
[----:B------:R-:W-:Y:S04]  /*13cc0*/  BSSY B0, `(.L_x_13234) ;  /* 0x0000170000007945 */ /* 0x000fe80003800000 */
        /* <DEDUP_REMOVED lines=8> */
[----:B------:R-:W-:Y:S02]  /*13d50*/  ISETP.NE.U32.AND P0, PT, R0, 0x1, PT ;  /* 0x000000010000780c */ /* 0x000fe40003f05070 */
[----:B------:R-:W-:-:S11]  /*13d60*/  IADD3 R0, R2, -0x2, RZ ;  /* 0xfffffffe02007810 */ /* 0x000fd60007ffe0ff */
        /* <DEDUP_REMOVED lines=33> */
.L_x_13240:
[----:B------:R-:W-:Y:S01]  /*13f80*/  LEA R2, R6, R22, 0x3 ;  /* 0x0000001606027211 */ /* 0x000fe200078e18ff */
[----:B------:R-:W-:Y:S01]  /*13f90*/  BSSY B3, `(.L_x_13241) ;  /* 0x0000004000037945 */ /* 0x000fe20003800000 */
[----:B0-----:R-:W-:-:S04]  /*13fa0*/  SHF.L.U32 R3, R9, 0x1f, RZ ;  /* 0x0000001f09037819 */ /* 0x001fc800000006ff */
[----:B------:R-:W0:Y:S02]  /*13fb0*/  SYNCS.PHASECHK.TRANS64.TRYWAIT P0, [R2+URZ+0x30840], R3 ;  /* 0x03084003020075a7 */ /* 0x000e24000800017f */
[----:B0-----:R-:W-:Y:S05]  /*13fc0*/  @!P0 BRA `(.L_x_13242) ;  /* 0x0000004400708947 */ /* 0x001fea0003800000 */
.L_x_13384:
[----:B------:R-:W-:Y:S05]  /*13fd0*/  BSYNC B3 ;  /* 0x0000000000037941 */ /* 0x000fea0003800000 */
.L_x_13241:
        /* <DEDUP_REMOVED lines=12> */
.L_x_13244:
[----:B------:R-:W-:Y:S05]  /*140a0*/  BSYNC B3 ;  /* 0x0000000000037941 */ /* 0x000fea0003800000 */
.L_x_13243:
        /* <DEDUP_REMOVED lines=11> */
.L_x_13245:
        /* <DEDUP_REMOVED lines=15> */
.L_x_13385:
[----:B------:R-:W-:Y:S05]  /*14250*/  BSYNC B3 ;  /* 0x0000000000037941 */ /* 0x000fea0003800000 */
.L_x_13246:
[----:B------:R-:W-:Y:S01]  /*14260*/  BSSY B3, `(.L_x_13248) ;  /* 0x000000c000037945 */ /* 0x000fe20003800000 */
[----:B------:R-:W-:Y:S01]  /*14270*/  MOV R12, 0x0 ;  /* 0x00000000000c7802 */ /* 0x000fe20000000f00 */
[----:B------:R-:W-:Y:S02]  /*14280*/  IMAD.MOV.U32 R13, RZ, RZ, 0x14f00000 ;  /* 0x14f00000ff0d7424 */ /* 0x000fe400078e00ff */
[----:B------:R-:W-:Y:S05]  /*14290*/  @P1 BRA `(.L_x_13249) ;  /* 0x0000000000201947 */ /* 0x000fea0003800000 */
        /* <DEDUP_REMOVED lines=8> */
.L_x_13249:
[----:B------:R-:W-:Y:S05]  /*14320*/  BSYNC B3 ;  /* 0x0000000000037941 */ /* 0x000fea0003800000 */
.L_x_13248:
        /* <DEDUP_REMOVED lines=11> */
.L_x_13250:
        /* <DEDUP_REMOVED lines=12> */
.L_x_13239:
[----:B------:R-:W-:Y:S05]  /*144a0*/  BSYNC B1 ;  /* 0x0000000000017941 */ /* 0x000fea0003800000 */
.L_x_13238:
[----:B------:R-:W2:Y:S01]  /*144b0*/  LDL.LU R0, [R1+0x18] ;  /* 0x0000180001007983 */ /* 0x000ea20000300800 */
[----:B------:R-:W-:Y:S02]  /*144c0*/  IMAD.MOV.U32 R23, RZ, RZ, R6 ;  /* 0x000000ffff177224 */ /* 0x000fe400078e0006 */
[----:B------:R-:W-:Y:S02]  /*144d0*/  IMAD.MOV.U32 R26, RZ, RZ, R9 ;  /* 0x000000ffff1a7224 */ /* 0x000fe400078e0009 */
[----:B--2---:R-:W-:-:S07]  /*144e0*/  VIADD R0, R0, 0xfffffffd ;  /* 0xfffffffd00007836 */ /* 0x004fce0000000000 */
.L_x_13237:
[----:B------:R-:W-:Y:S05]  /*144f0*/  BSYNC B2 ;  /* 0x0000000000027941 */ /* 0x000fea0003800000 */
.L_x_13236:
[----:B------:R-:W2:Y:S01]  /*14500*/  LDL.LU R2, [R1+0x1c] ;  /* 0x00001c0001027983 */ /* 0x000ea20000300800 */
[----:B------:R-:W-:-:S04]  /*14510*/  IADD3 R7, -R7, RZ, RZ ;  /* 0x000000ff07077210 */ /* 0x000fc80007ffe1ff */
[----:B--2---:R-:W-:-:S13]  /*14520*/  ISETP.NE.AND P0, PT, R2, R7, PT ;  /* 0x000000070200720c */ /* 0x004fda0003f05270 */
[----:B------:R-:W-:Y:S05]  /*14530*/  @!P0 BRA `(.L_x_13235) ;  /* 0x0000000c00a08947 */ /* 0x000fea0003800000 */
[----:B------:R-:W-:-:S07]  /*14540*/  IMAD.MOV.U32 R4, RZ, RZ, R24 ;  /* 0x000000ffff047224 */ /* 0x000fce00078e0018 */
.L_x_13277:
        /* <DEDUP_REMOVED lines=28> */
[----:B------:R-:W-:-:S05]  /*14710*/  IMAD R4, R25, UR7, R4 ;  /* 0x0000000719047c24 */ /* 0x000fca000f8e0204 */
[----:B------:R-:W-:Y:S02]  /*14720*/  IADD3 R3, R4, R3, RZ ;  /* 0x0000000304037210 */ /* 0x000fe40007ffe0ff */
[----:B------:R-:W-:-:S04]  /*14730*/  LEA R4, P0, R2, UR4, 0x2 ;  /* 0x0000000402047c11 */ /* 0x000fc8000f8010ff */
[----:B------:R-:W-:-:S05]  /*14740*/  LEA.HI.X R5, R2, UR5, R3, 0x2, P0 ;  /* 0x0000000502057c11 */ /* 0x000fca00080f1403 */
[----:B------:R1:W5:Y:S04]  /*14750*/  LDG.E R4, desc[UR56][R4.64] ;  /* 0x0000003804047981 */ /* 0x000368000c1e1900 */
.L_x_13253:
[----:B------:R-:W-:Y:S01]  /*14760*/  IMAD R2, R6, 0x8, R22 ;  /* 0x0000000806027824 */ /* 0x000fe200078e0216 */
[----:B0-----:R-:W-:Y:S01]  /*14770*/  SHF.L.U32 R3, R7, 0x1f, RZ ;  /* 0x0000001f07037819 */ /* 0x001fe200000006ff */
[----:B------:R-:W-:Y:S03]  /*14780*/  BSSY B2, `(.L_x_13254) ;  /* 0x0000003000027945 */ /* 0x000fe60003800000 */
[----:B------:R-:W0:Y:S02]  /*14790*/  SYNCS.PHASECHK.TRANS64.TRYWAIT P0, [R2+URZ+0x30840], R3 ;  /* 0x03084003020075a7 */ /* 0x000e24000800017f */
[----:B0-----:R-:W-:Y:S05]  /*147a0*/  @!P0 BRA `(.L_x_13255) ;  /* 0x0000003c00a08947 */ /* 0x001fea0003800000 */
.L_x_13386:
[----:B------:R-:W-:Y:S05]  /*147b0*/  BSYNC B2 ;  /* 0x0000000000027941 */ /* 0x000fea0003800000 */
.L_x_13254:
        /* <DEDUP_REMOVED lines=12> */
.L_x_13257:
[----:B------:R-:W-:Y:S05]  /*14880*/  BSYNC B2 ;  /* 0x0000000000027941 */ /* 0x000fea0003800000 */
.L_x_13256:
        /* <DEDUP_REMOVED lines=11> */
.L_x_13258:
        /* <DEDUP_REMOVED lines=15> */
.L_x_13387:
[----:B------:R-:W-:Y:S05]  /*14a30*/  BSYNC B2 ;  /* 0x0000000000027941 */ /* 0x000fea0003800000 */
.L_x_13259:
        /* <DEDUP_REMOVED lines=11> */
.L_x_13262:
[----:B------:R-:W-:Y:S05]  /*14af0*/  BSYNC B2 ;  /* 0x0000000000027941 */ /* 0x000fea0003800000 */
.L_x_13261:
        /* <DEDUP_REMOVED lines=10> */
.L_x_13263:
        /* <DEDUP_REMOVED lines=10> */
[----:B------:R-:W-:Y:S01]  /*14c40*/  MOV R27, R9 ;  /* 0x00000009001b7202 */ /* 0x000fe20000000f00 */
[----:B------:R-:W-:-:S07]  /*14c50*/  IMAD.MOV.U32 R24, RZ, RZ, R4 ;  /* 0x000000ffff187224 */ /* 0x000fce00078e0004 */
.L_x_13252:
[----:B------:R-:W-:Y:S05]  /*14c60*/  BSYNC B1 ;  /* 0x0000000000017941 */ /* 0x000fea0003800000 */
.L_x_13251:
        /* <DEDUP_REMOVED lines=32> */
.L_x_13266:
[----:B------:R-:W-:Y:S01]  /*14e70*/  IMAD R2, R23, 0x8, R22 ;  /* 0x0000000817027824 */ /* 0x000fe200078e0216 */
[----:B0-----:R-:W-:Y:S01]  /*14e80*/  SHF.L.U32 R3, R26, 0x1f, RZ ;  /* 0x0000001f1a037819 */ /* 0x001fe200000006ff */
[----:B------:R-:W-:Y:S03]  /*14e90*/  BSSY B2, `(.L_x_13267) ;  /* 0x0000003000027945 */ /* 0x000fe60003800000 */
[----:B------:R-:W0:Y:S02]  /*14ea0*/  SYNCS.PHASECHK.TRANS64.TRYWAIT P0, [R2+URZ+0x30840], R3 ;  /* 0x03084003020075a7 */ /* 0x000e24000800017f */
[----:B0-----:R-:W-:Y:S05]  /*14eb0*/  @!P0 BRA `(.L_x_13268) ;  /* 0x0000003800048947 */ /* 0x001fea0003800000 */
.L_x_13388:
[----:B------:R-:W-:Y:S05]  /*14ec0*/  BSYNC B2 ;  /* 0x0000000000027941 */ /* 0x000fea0003800000 */
.L_x_13267:
        /* <DEDUP_REMOVED lines=12> */
.L_x_13270:
[----:B------:R-:W-:Y:S05]  /*14f90*/  BSYNC B2 ;  /* 0x0000000000027941 */ /* 0x000fea0003800000 */
.L_x_13269:
[----:B------:R-:W-:Y:S01]  /*14fa0*/  IMAD.MOV.U32 R5, RZ, RZ, RZ ;  /* 0x000000ffff057224 */ /* 0x000fe200078e00ff */
[----:B------:R-:W-:Y:S01]  /*14fb0*/  UIADD3 UR4, UP0, UR38, 0x370, URZ ;  /* 0x0000037026047890 */ /* 0x000fe2000ff1e03f */
[C---:B0-----:R-:W-:Y:S01]  /*14fc0*/  IMAD R3, R23.reuse, 0x8, R8 ;  /* 0x0000000817037824 */ /* 0x041fe200078e0208 */
[----:B------:R-:W-:Y:S01]  /*14fd0*/  PLOP3.LUT P0, PT, PT, PT, PT, 0x80, 0x0 ;  /* 0x000000000000781c */ /* 0x000fe20003f0f070 */
[----:B------:R-:W-:Y:S01]  /*14fe0*/  IMAD R2, R23, 0x6000, R22 ;  /* 0x0000600017027824 */ /* 0x000fe200078e0216 */
[----:B------:R-:W-:Y:S01]  /*14ff0*/  R2UR UR10, R5 ;  /* 0x00000000050a72ca */ /* 0x000fe200000e0000 */
[----:B------:R-:W-:Y:S01]  /*15000*/  IMAD R10, R9, 0xc0, R28 ;  /* 0x000000c0090a7824 */ /* 0x000fe200078e021c */
[----:B------:R-:W-:Y:S01]  /*15010*/  IADD3 R3, R3, 0x30, RZ ;  /* 0x0000003003037810 */ /* 0x000fe20007ffe0ff */
[----:B------:R-:W-:Y:S01]  /*15020*/  VIADD R2, R2, 0x12400 ;  /* 0x0001240002027836 */ /* 0x000fe20000000000 */
[----:B------:R-:W-:Y:S01]  /*15030*/  UIADD3.X UR5, URZ, UR39, URZ, UP0, !UPT ;  /* 0x000000273f057290 */ /* 0x000fe200087fe43f */
[----:B------:R-:W-:Y:S01]  /*15040*/  UMOV UR6, 0x0 ;  /* 0x0000000000067882 */ /* 0x000fe20000000000 */
[----:B------:R-:W-:-:S10]  /*15050*/  UMOV UR7, 0x14f00000 ;  /* 0x14f0000000077882 */ /* 0x000fd40000000000 */
.L_x_13271:
        /* <DEDUP_REMOVED lines=15> */
.L_x_13389:
[----:B------:R-:W-:Y:S05]  /*15150*/  BSYNC B2 ;  /* 0x0000000000027941 */ /* 0x000fea0003800000 */
.L_x_13272:
        /* <DEDUP_REMOVED lines=11> */
.L_x_13275:
[----:B------:R-:W-:Y:S05]  /*15210*/  BSYNC B2 ;  /* 0x0000000000027941 */ /* 0x000fea0003800000 */
.L_x_13274:
        /* <DEDUP_REMOVED lines=8> */
[----:B------:R-:W-:Y:S01]  /*152a0*/  IADD3 R6, R6, 0x400, RZ ;  /* 0x0000040006067810 */ /* 0x000fe20007ffe0ff */
[----:B------:R-:W-:-:S12]  /*152b0*/  UIADD3.X UR5, URZ, UR39, URZ, UP0, !UPT ;  /* 0x000000273f057290 */ /* 0x000fd800087fe43f */
.L_x_13276:
        /* <DEDUP_REMOVED lines=12> */
.L_x_13265:
[----:B------:R-:W-:Y:S05]  /*15380*/  BSYNC B1 ;  /* 0x0000000000017941 */ /* 0x000fea0003800000 */
.L_x_13264:
[C---:B------:R-:W-:Y:S01]  /*15390*/  ISETP.GT.AND P0, PT, R0.reuse, 0x1, PT ;  /* 0x000000010000780c */ /* 0x040fe20003f04270 */
[----:B------:R-:W-:-:S12]  /*153a0*/  VIADD R0, R0, 0xfffffffe ;  /* 0xfffffffe00007836 */ /* 0x000fd80000000000 */
[----:B------:R-:W-:Y:S05]  /*153b0*/  @P0 BRA `(.L_x_13277) ;  /* 0xfffffff000640947 */ /* 0x000fea000383ffff */
.L_x_13235:
[----:B------:R-:W-:Y:S05]  /*153c0*/  BSYNC B0 ;  /* 0x0000000000007941 */ /* 0x000fea0003800000 */
.L_x_13234:
        /* <DEDUP_REMOVED lines=17> */
.L_x_13279:
[----:B------:R-:W-:Y:S05]  /*154e0*/  BSYNC B0 ;  /* 0x0000000000007941 */ /* 0x000fea0003800000 */
.L_x_13278:
        /* <DEDUP_REMOVED lines=10> */
.L_x_13390:
[----:B------:R-:W-:Y:S05]  /*15590*/  BSYNC B1 ;  /* 0x0000000000017941 */ /* 0x000fea0003800000 */
.L_x_13282:
        /* <DEDUP_REMOVED lines=9> */
.L_x_13285:
[----:B------:R-:W-:Y:S05]  /*15630*/  BSYNC B1 ;  /* 0x0000000000017941 */ /* 0x000fea0003800000 */
.L_x_13284:
[----:B0-----:R-:W-:Y:S01]  /*15640*/  IMAD R0, R23, 0x6000, R22 ;  /* 0x0000600017007824 */ /* 0x001fe200078e0216 */
[----:B------:R-:W-:Y:S01]  /*15650*/  UIADD3 UR4, UP0, UR38, 0x470, URZ ;  /* 0x0000047026047890 */ /* 0x000fe2000ff1e03f */
[----:B------:R-:W-:Y:S01]  /*15660*/  PLOP3.LUT P0, PT, PT, PT, PT, 0x80, 0x0 ;  /* 0x000000000000781c */ /* 0x000fe20003f0f070 */
[----:B------:R-:W-:Y:S01]  /*15670*/  IMAD R28, R27, 0xc0, R28 ;  /* 0x000000c01b1c7824 */ /* 0x000fe200078e021c */
[----:B------:R-:W-:Y:S01]  /*15680*/  IADD3 R2, R3, 0x30850, RZ ;  /* 0x0003085003027810 */ /* 0x000fe20007ffe0ff */
[----:B------:R-:W-:Y:S01]  /*15690*/  VIADD R0, R0, 0x400 ;  /* 0x0000040000007836 */ /* 0x000fe20000000000 */
[----:B------:R-:W-:Y:S01]  /*156a0*/  UIADD3.X UR5, URZ, UR39, URZ, UP0, !UPT ;  /* 0x000000273f057290 */ /* 0x000fe200087fe43f */
[----:B------:R-:W-:Y:S01]  /*156b0*/  UMOV UR6, 0x0 ;  /* 0x0000000000067882 */ /* 0x000fe20000000000 */
[----:B------:R-:W-:Y:S01]  /*156c0*/  UMOV UR7, 0x14f00000 ;  /* 0x14f0000000077882 */ /* 0x000fe20000000000 */
[----:B------:R-:W-:-:S09]  /*156d0*/  UMOV UR10, URZ ;  /* 0x0000003f000a7c82 */ /* 0x000fd20008000000 */
.L_x_13286:
        /* <DEDUP_REMOVED lines=10> */
.L_x_13281:
[----:B------:R-:W-:Y:S05]  /*15780*/  BSYNC B0 ;  /* 0x0000000000007941 */ /* 0x000fea0003800000 */
.L_x_13280:
[----:B------:R-:W-:-:S05]  /*15790*/  VIADD R23, R23, 0x1 ;  /* 0x0000000117177836 */ /* 0x000fca0000000000 */
[----:B------:R-:W-:-:S04]  /*157a0*/  ISETP.NE.AND P0, PT, R23, 0x2, PT ;  /* 0x000000021700780c */ /* 0x000fc80003f05270 */
[----:B0-----:R-:W-:Y:S02]  /*157b0*/  SEL R3, RZ, 0x1, P0 ;  /* 0x00000001ff037807 */ /* 0x001fe40000000000 */
[----:B------:R-:W-:Y:S02]  /*157c0*/  SEL R23, R23, RZ, P0 ;  /* 0x000000ff17177207 */ /* 0x000fe40000000000 */
[----:B------:R-:W-:-:S07]  /*157d0*/  LOP3.LUT R26, R26, R3, RZ, 0x3c, !PT ;  /* 0x000000031a1a7212 */ /* 0x000fce00078e3cff */
.L_x_13216:
[----:B------:R-:W-:Y:S05]  /*157e0*/  BSYNC B7 ;  /* 0x0000000000077941 */ /* 0x000fea0003800000 */
.L_x_13214:
        /* <DEDUP_REMOVED lines=12> */
.L_x_13287:
        /* <DEDUP_REMOVED lines=15> */
[----:B------:R-:W-:Y:S01]  /*159a0*/  ISETP.GE.U32.AND P5, PT, R8, 0x10, PT ;  /* 0x000000100800780c */ /* 0x000fe20003fa6070 */
[----:B------:R-:W-:Y:S01]  /*159b0*/  SHFL.IDX PT, R4, R16, 0x1, 0x1f ;  /* 0x00201f0010047f89 */ /* 0x000fe200000e0000 */
[----:B0-----:R-:W-:Y:S01]  /*159c0*/  IMAD.MOV.U32 R2, RZ, RZ, RZ ;  /* 0x000000ffff027224 */ /* 0x001fe200078e00ff */
[----:B--2---:R-:W-:-:S02]  /*159d0*/  @!P1 MOV R2, R3 ;  /* 0x0000000300029202 */ /* 0x004fc40000000f00 */
[----:B------:R-:W-:-:S03]  /*159e0*/  ISETP.NE.AND P1, PT, R8, RZ, PT ;  /* 0x000000ff0800720c */ /* 0x000fc60003f25270 */
[----:B------:R-:W0:Y:S02]  /*159f0*/  SHFL.UP PT, R14, R2, 0x1, RZ ;  /* 0x04200000020e7989 */ /* 0x000e2400000e00ff */
[----:B0-----:R-:W-:-:S05]  /*15a00*/  SEL R5, R14, RZ, P1 ;  /* 0x000000ff0e057207 */ /* 0x001fca0000800000 */
        /* <DEDUP_REMOVED lines=14> */
.L_x_13400:
[----:B------:R-:W-:Y:S02]  /*15af0*/  ULDC UR4, c[0x0][0xc38] ;  /* 0x00030e0000047ab9 */ /* 0x000fe40000000800 */
[----:B------:R-:W-:-:S05]  /*15b00*/  MOV R16, UR4 ;  /* 0x0000000400107c02 */ /* 0x000fca0008000f00 */
[----:B-1----:R-:W-:-:S04]  /*15b10*/  IMAD R5, R14, R16, RZ ;  /* 0x000000100e057224 */ /* 0x002fc800078e02ff */
[----:B------:R-:W-:-:S05]  /*15b20*/  IMAD.IADD R4, R4, 0x1, R5 ;  /* 0x0000000104047824 */ /* 0x000fca00078e0205 */
[----:B------:R-:W-:-:S13]  /*15b30*/  ISETP.GT.AND P6, PT, R4, R0, PT ;  /* 0x000000000400720c */ /* 0x000fda0003fc4270 */
[----:B------:R-:W-:Y:S05]  /*15b40*/  @P6 BRA `(.L_x_13290) ;  /* 0x00000000009c6947 */ /* 0x000fea0003800000 */
.L_x_13295:
        /* <DEDUP_REMOVED lines=14> */
.L_x_13293:
[----:B------:R-:W-:Y:S05]  /*15c30*/  BSYNC B0 ;  /* 0x0000000000007941 */ /* 0x000fea0003800000 */
.L_x_13292:
[----:B------:R-:W-:-:S03]  /*15c40*/  UMOV UR4, 0xffffffff ;  /* 0xffffffff00047882 */ /* 0x000fc60000000000 */
[----:B------:R-:W-:Y:S05]  /*15c50*/  BRA.DIV UR4, `(.L_x_13294) ;  /* 0x0000002e04fc7947 */ /* 0x000fea000b800000 */
[----:B-----5:R-:W2:Y:S02]  /*15c60*/  SHFL.UP PT, R14, R2, 0x1, RZ ;  /* 0x04200000020e7989 */ /* 0x020ea400000e00ff */
[----:B--2---:R-:W-:-:S05]  /*15c70*/  SEL R13, R14, RZ, P1 ;  /* 0x000000ff0e0d7207 */ /* 0x004fca0000800000 */
[----:B------:R-:W-:-:S05]  /*15c80*/  IMAD.IADD R13, R2, 0x1, R13 ;  /* 0x00000001020d7824 */ /* 0x000fca00078e020d */
[----:B------:R-:W2:Y:S02]  /*15c90*/  SHFL.UP PT, R14, R13, 0x2, RZ ;  /* 0x044000000d0e7989 */ /* 0x000ea400000e00ff */
[----:B--2---:R-:W-:-:S04]  /*15ca0*/  SEL R14, R14, RZ, P2 ;  /* 0x000000ff0e0e7207 */ /* 0x004fc80001000000 */
[----:B01----:R-:W-:-:S05]  /*15cb0*/  IADD3 R3, R13, R14, RZ ;  /* 0x0000000e0d037210 */ /* 0x003fca0007ffe0ff */
        /* <DEDUP_REMOVED lines=10> */
.L_x_13408:
[----:B------:R-:W-:Y:S02]  /*15d60*/  ULDC UR4, c[0x0][0xc38] ;  /* 0x00030e0000047ab9 */ /* 0x000fe40000000800 */
[----:B------:R-:W-:-:S04]  /*15d70*/  IMAD.U32 R16, RZ, RZ, UR4 ;  /* 0x00000004ff107e24 */ /* 0x000fc8000f8e00ff */
[----:B-1----:R-:W-:-:S04]  /*15d80*/  IMAD R5, R14, R16, RZ ;  /* 0x000000100e057224 */ /* 0x002fc800078e02ff */
[----:B------:R-:W-:-:S05]  /*15d90*/  IMAD.IADD R4, R5, 0x1, R4 ;  /* 0x0000000105047824 */ /* 0x000fca00078e0204 */
[----:B------:R-:W-:-:S13]  /*15da0*/  ISETP.GT.AND P6, PT, R4, R0, PT ;  /* 0x000000000400720c */ /* 0x000fda0003fc4270 */
[----:B------:R-:W-:Y:S05]  /*15db0*/  @!P6 BRA `(.L_x_13295) ;  /* 0xfffffffc0064e947 */ /* 0x000fea000383ffff */
.L_x_13290:
        /* <DEDUP_REMOVED lines=8> */
.L_x_13412:
[----:B------:R-:W-:Y:S01]  /*15e40*/  ISETP.NE.AND P0, PT, R6, RZ, PT ;  /* 0x000000ff0600720c */ /* 0x000fe20003f05270 */
[----:B------:R-:W-:-:S12]  /*15e50*/  IMAD.MOV.U32 R14, RZ, RZ, RZ ;  /* 0x000000ffff0e7224 */ /* 0x000fd800078e00ff */
[----:B------:R-:W-:Y:S05]  /*15e60*/  @!P0 BRA `(.L_x_13297) ;  /* 0x0000000000108947 */ /* 0x000fea0003800000 */
[----:B------:R-:W-:Y:S01]  /*15e70*/  UMOV UR4, 0xffffffff ;  /* 0xffffffff00047882 */ /* 0x000fe20000000000 */
[----:B------:R-:W-:Y:S02]  /*15e80*/  VIADD R12, R4, 0xffffffff ;  /* 0xffffffff040c7836 */ /* 0x000fe40000000000 */
[----:B------:R-:W-:Y:S05]  /*15e90*/  BRA.DIV UR4, `(.L_x_13298) ;  /* 0x0000003204707947 */ /* 0x000fea000b800000 */
[----:B------:R3:W4:Y:S02]  /*15ea0*/  SHFL.IDX PT, R14, R3, R12, 0x1f ;  /* 0x00001f0c030e7589 */ /* 0x00072400000e0000 */
.L_x_13297:
[----:B--2---:R-:W-:Y:S01]  /*15eb0*/  IABS R6, R17 ;  /* 0x0000001100067213 */ /* 0x004fe20000000000 */
[----:B----4-:R-:W-:Y:S02]  /*15ec0*/  IMAD R16, R14, R16, R5 ;  /* 0x000000100e107224 */ /* 0x010fe400078e0205 */
[----:B------:R-:W-:Y:S01]  /*15ed0*/  IMAD.IADD R19, R4, 0x1, R19 ;  /* 0x0000000104137824 */ /* 0x000fe200078e0213 */
[----:B------:R-:W2:Y:S02]  /*15ee0*/  I2F.RP R7, R6 ;  /* 0x0000000600077306 */ /* 0x000ea40000209400 */
[----:B------:R-:W-:-:S06]  /*15ef0*/  IADD3 R0, R0, -R16, RZ ;  /* 0x8000001000007210 */ /* 0x000fcc0007ffe0ff */
        /* <DEDUP_REMOVED lines=21> */
[----:B------:R-:W-:-:S04]  /*16050*/  @!P1 LOP3.LUT R3, RZ, R17, RZ, 0x33, !PT ;  /* 0x00000011ff039212 */ /* 0x000fc800078e33ff */
[----:B------:R-:W-:Y:S01]  /*16060*/  IADD3 R2, -R3, RZ, RZ ;  /* 0x000000ff03027210 */ /* 0x000fe20007ffe1ff */
[----:B------:R-:W-:-:S04]  /*16070*/  IMAD.MOV.U32 R18, RZ, RZ, R3 ;  /* 0x000000ffff127224 */ /* 0x000fc800078e0003 */
[----:B------:R-:W-:Y:S01]  /*16080*/  IMAD R17, R17, R2, R0 ;  /* 0x0000000211117224 */ /* 0x000fe200078e0200 */
[----:B------:R-:W-:Y:S06]  /*16090*/  BRA `(.L_x_13299) ;  /* 0x00000000001c7947 */ /* 0x000fec0003800000 */
.L_x_13291:
[----:B------:R-:W-:Y:S01]  /*160a0*/  UMOV UR4, URZ ;  /* 0x0000003f00047c82 */ /* 0x000fe20008000000 */
[----:B------:R-:W-:Y:S01]  /*160b0*/  UMOV UR5, URZ ;  /* 0x0000003f00057c82 */ /* 0x000fe20008000000 */
[----:B------:R-:W-:Y:S01]  /*160c0*/  ULDC UR6, c[0x0][0xc3c] ;  /* 0x00030f0000067ab9 */ /* 0x000fe20000000800 */
[----:B------:R-:W-:Y:S01]  /*160d0*/  IMAD.MOV.U32 R16, RZ, RZ, R0 ;  /* 0x000000ffff107224 */ /* 0x000fe200078e0000 */
[----:B------:R-:W-:Y:S01]  /*160e0*/  MOV R19, UR6 ;  /* 0x0000000600137c02 */ /* 0x000fe20008000f00 */
[----:B------:R-:W-:Y:S02]  /*160f0*/  IMAD.U32 R17, RZ, RZ, UR4 ;  /* 0x00000004ff117e24 */ /* 0x000fe4000f8e00ff */
[----:B------:R-:W-:-:S07]  /*16100*/  IMAD.U32 R18, RZ, RZ, UR5 ;  /* 0x00000005ff127e24 */ /* 0x000fce000f8e00ff */
.L_x_13299:
        /* <DEDUP_REMOVED lines=10> */
.L_x_13288:
[----:B------:R-:W-:Y:S02]  /*161b0*/  ULDC UR4, c[0x0][0xc3c] ;  /* 0x00030f0000047ab9 */ /* 0x000fe40000000800 */
[----:B---3--:R-:W-:-:S13]  /*161c0*/  ISETP.GE.AND P0, PT, R19, UR4, PT ;  /* 0x0000000413007c0c */ /* 0x008fda000bf06270 */
[----:B------:R-:W-:Y:S05]  /*161d0*/  @!P0 BRA `(.L_x_13300) ;  /* 0xffffffac002c8947 */ /* 0x000fea000383ffff */
[----:B------:R-:W-:Y:S05]  /*161e0*/  BSYNC B8 ;  /* 0x0000000000087941 */ /* 0x000fea0003800000 */
.L_x_13178:
[----:B0-----:R-:W3:Y:S01]  /*161f0*/  LDL.LU R0, [R1+0x24] ;  /* 0x0000240001007983 */ /* 0x001ee20000300800 */
[----:B------:R-:W-:Y:S01]  /*16200*/  BSSY B0, `(.L_x_13301) ;  /* 0x000000b000007945 */ /* 0x000fe20003800000 */
[----:B------:R-:W0:Y:S01]  /*16210*/  S2R R5, SR_CgaCtaId ;  /* 0x0000000000057919 */ /* 0x000e220000008800 */
[----:B---3--:R-:W-:-:S05]  /*16220*/  VIADD R0, R0, 0x1 ;  /* 0x0000000100007836 */ /* 0x008fca0000000000 */
[----:B------:R-:W-:-:S04]  /*16230*/  LEA.HI R2, R0, R0, RZ, 0x1 ;  /* 0x0000000000027211 */ /* 0x000fc800078f08ff */
[----:B------:R-:W-:Y:S02]  /*16240*/  LOP3.LUT R3, R2, 0xfffffffe, RZ, 0xc0, !PT ;  /* 0xfffffffe02037812 */ /* 0x000fe400078ec0ff */
[----:B------:R-:W-:-:S03]  /*16250*/  MOV R2, 0x400 ;  /* 0x0000040000027802 */ /* 0x000fc60000000f00 */
[----:B------:R-:W-:Y:S01]  /*16260*/  IMAD.IADD R0, R0, 0x1, -R3 ;  /* 0x0000000100007824 */ /* 0x000fe200078e0a03 */
[----:B0-----:R-:W-:-:S04]  /*16270*/  LEA R9, R5, R2, 0x18 ;  /* 0x0000000205097211 */ /* 0x001fc800078ec0ff */
[----:B------:R-:W-:-:S04]  /*16280*/  SHF.L.U32 R0, R0, 0x1f, RZ ;  /* 0x0000001f00007819 */ /* 0x000fc800000006ff */
[----:B------:R-:W0:Y:S02]  /*16290*/  SYNCS.PHASECHK.TRANS64.TRYWAIT P0, [R9+URZ+0x30820], R0 ;  /* 0x03082000090075a7 */ /* 0x000e24000800017f */
[----:B0-----:R-:W-:Y:S05]  /*162a0*/  @!P0 BRA `(.L_x_13302) ;  /* 0x0000002c00908947 */ /* 0x001fea0003800000 */
.L_x_13415:
[----:B------:R-:W-:Y:S05]  /*162b0*/  BSYNC B0 ;  /* 0x0000000000007941 */ /* 0x000fea0003800000 */
.L_x_13301:
[----:B------:R-:W-:-:S03]  /*162c0*/  UMOV UR4, 0xffffffff ;  /* 0xffffffff00047882 */ /* 0x000fc60000000000 */
[----:B------:R-:W-:Y:S05]  /*162d0*/  BRA.DIV UR4, `(.L_x_13303) ;  /* 0x0000002e04987947 */ /* 0x000fea000b800000 */
[----:B0-----:R-:W0:Y:S02]  /*162e0*/  S2R R0, SR_TID.X ;  /* 0x0000000000007919 */ /* 0x001e240000002100 */
[----:B0-----:R-:W-:-:S04]  /*162f0*/  SHF.R.U32.HI R0, RZ, 0x5, R0 ;  /* 0x00000005ff007819 */ /* 0x001fc80000011600 */
[----:B------:R-:W-:-:S05]  /*16300*/  LOP3.LUT R0, R0, 0x3, RZ, 0xc0, !PT ;  /* 0x0000000300007812 */ /* 0x000fca00078ec0ff */
[----:B------:R0:W3:Y:S02]  /*16310*/  SHFL.IDX PT, R14, R0, RZ, 0x1f ;  /* 0x00001fff000e7589 */ /* 0x0000e400000e0000 */
.L_x_13418:
[----:B---3--:R-:W-:-:S13]  /*16320*/  ISETP.NE.AND P0, PT, R14, RZ, PT ;  /* 0x000000ff0e00720c */ /* 0x008fda0003f05270 */
[----:B------:R-:W-:Y:S05]  /*16330*/  @P0 BRA `(.L_x_13048) ;  /* 0x0000000000880947 */ /* 0x000fea0003800000 */
[----:B------:R-:W-:-:S03]  /*16340*/  UMOV UR4, 0xffffffff ;  /* 0xffffffff00047882 */ /* 0x000fc60000000000 */
[----:B------:R-:W-:Y:S05]  /*16350*/  BRA.DIV UR4, `(.L_x_13304) ;  /* 0x0000002e04ac7947 */ /* 0x000fea000b800000 */
[----:B------:R-:W-:-:S13]  /*16360*/  ELECT P6, URZ, PT ;  /* 0x00000000003f782f */ /* 0x000fda00038c0000 */
.L_x_13421:
[----:B------:R-:W-:Y:S05]  /*16370*/  @!P6 BRA `(.L_x_13048) ;  /* 0x000000000078e947 */ /* 0x000fea0003800000 */
[----:B0-----:R-:W3:Y:S02]  /*16380*/  LDL.LU R0, [R1+0x4c] ;  /* 0x00004c0001007983 */ /* 0x001ee40000300800 */
[----:B---3--:R-:W-:-:S04]  /*16390*/  LOP3.LUT R0, R0, 0x2, RZ, 0xfc, !PT ;  /* 0x0000000200007812 */ /* 0x008fc800078efcff */
[----:B------:R-:W-:-:S13]  /*163a0*/  ISETP.NE.AND P2, PT, R0, 0x3, PT ;  /* 0x000000030000780c */ /* 0x000fda0003f45270 */
[----:B------:R-:W-:Y:S05]  /*163b0*/  @!P2 BRA `(.L_x_13305) ;  /* 0x000000000004a947 */ /* 0x000fea0003800000 */
[----:B------:R-:W-:Y:S01]  /*163c0*/  BPT.TRAP 0x1 ;  /* 0x000000040000795c */ /* 0x000fe20000300000 */
.L_x_13305:
        /* <DEDUP_REMOVED lines=12> */
.L_x_13422:
[----:B------:R-:W3:Y:S02]  /*16490*/  SYNCS.PHASECHK.TRANS64.TRYWAIT P0, [R3+URZ], R2 ;  /* 0x00000002030075a7 */ /* 0x000ee4000800017f */
[----:B---3--:R-:W-:Y:S05]  /*164a0*/  @!P0 BRA `(.L_x_13307) ;  /* 0x0000002c008c8947 */ /* 0x008fea0003800000 */
.L_x_13423:
[----:B------:R-:W-:Y:S05]  /*164b0*/  @!P2 BRA `(.L_x_13308) ;  /* 0x000000000004a947 */ /* 0x000fea0003800000 */
[----:B------:R-:W-:Y:S01]  /*164c0*/  BPT.TRAP 0x1 ;  /* 0x000000040000795c */ /* 0x000fe20000300000 */
.L_x_13308:
[----:B------:R-:W-:-:S04]  /*164d0*/  VIADD R0, R9, 0x30860 ;  /* 0x0003086009007836 */ /* 0x000fc80000000000 */
[----:B------:R-:W-:-:S04]  /*164e0*/  IMAD R23, R23, 0x8, R0 ;  /* 0x0000000817177824 */ /* 0x000fc800078e0200 */
[----:B------:R-:W4:Y:S02]  /*164f0*/  SYNCS.PHASECHK.TRANS64.TRYWAIT P0, [R23+URZ], R4 ;  /* 0x00000004170075a7 */ /* 0x000f24000800017f */
[----:B----4-:R-:W-:Y:S05]  /*16500*/  @!P0 BRA `(.L_x_13309) ;  /* 0x0000002c00888947 */ /* 0x010fea0003800000 */
.L_x_13424:
[----:B------:R-:W-:-:S07]  /*16510*/  IMAD R7, R7, 0x8, R0 ;  /* 0x0000000807077824 */ /* 0x000fce00078e0200 */
.L_x_13310:
[----:B------:R0:W0:Y:S02]  /*16520*/  SYNCS.PHASECHK.TRANS64.TRYWAIT P0, [R7+URZ], R2 ;  /* 0x00000002070075a7 */ /* 0x000024000800017f */
[----:B0-----:R-:W-:Y:S05]  /*16530*/  @!P0 NANOSLEEP.SYNCS 0x989680 ;  /* 0x009896800000895d */ /* 0x001fea0003900000 */
[----:B------:R-:W0:Y:S02]  /*16540*/  @!P0 SYNCS.PHASECHK.TRANS64 P0, [R7+URZ], R2 ;  /* 0x00000002070085a7 */ /* 0x000e24000800007f */
[----:B0-----:R-:W-:Y:S05]  /*16550*/  @!P0 BRA `(.L_x_13310) ;  /* 0xfffffffc00f08947 */ /* 0x001fea000383ffff */
.L_x_13048:
[----:B------:R-:W-:Y:S05]  /*16560*/  BSYNC B9 ;  /* 0x0000000000097941 */ /* 0x000fea0003800000 */
.L_x_13045:
[----:B------:R-:W-:Y:S05]  /*16570*/  EXIT ;  /* 0x000000000000794d */ /* 0x000fea0003800000 */
.L_x_13066:
[----:B0-----:R0:W1:Y:S02]  /*16580*/  SYNCS.PHASECHK.TRANS64.TRYWAIT P6, [R81+URZ+0x30890], R93 ;  /* 0x0308905d510075a7 */ /* 0x00106400080c017f */
[----:B-1----:R-:W-:Y:S05]  /*16590*/  @!P6 NANOSLEEP.SYNCS 0x989680 ;  /* 0x009896800000e95d */ /* 0x002fea0003900000 */
[----:B------:R-:W1:Y:S02]  /*165a0*/  @!P6 SYNCS.PHASECHK.TRANS64 P6, [R81+URZ+0x30890], R93 ;  /* 0x0308905d5100e5a7 */ /* 0x000e6400080c007f */
[----:B-1----:R-:W-:Y:S05]  /*165b0*/  @!P6 BRA `(.L_x_13066) ;  /* 0xfffffffc00f0e947 */ /* 0x002fea000383ffff */
[----:B------:R-:W-:Y:S05]  /*165c0*/  BRA `(.L_x_13311) ;  /* 0xfffffec400c87947 */ /* 0x000fea000383ffff */
.L_x_13086:
[----:B0-----:R0:W1:Y:S02]  /*165d0*/  SYNCS.PHASECHK.TRANS64.TRYWAIT P5, [R81+URZ+0x30890], R93 ;  /* 0x0308905d510075a7 */ /* 0x00106400080a017f */
[----:B-1----:R-:W-:Y:S05]  /*165e0*/  @!P5 NANOSLEEP.SYNCS 0x989680 ;  /* 0x009896800000d95d */ /* 0x002fea0003900000 */
[----:B------:R-:W1:Y:S02]  /*165f0*/  @!P5 SYNCS.PHASECHK.TRANS64 P5, [R81+URZ+0x30890], R93 ;  /* 0x0308905d5100d5a7 */ /* 0x000e6400080a007f */
[----:B-1----:R-:W-:Y:S05]  /*16600*/  @!P5 BRA `(.L_x_13086) ;  /* 0xfffffffc00f0d947 */ /* 0x002fea000383ffff */
[----:B------:R-:W-:Y:S05]  /*16610*/  BRA `(.L_x_13312) ;  /* 0xfffffed800347947 */ /* 0x000fea000383ffff */
.L_x_13095:
[----:B-1----:R1:W2:Y:S02]  /*16620*/  SYNCS.PHASECHK.TRANS64.TRYWAIT P4, [R81+URZ+0x30890], R93 ;  /* 0x0308905d510075a7 */ /* 0x0022a4000808017f */
[----:B--2---:R-:W-:Y:S05]  /*16630*/  @!P4 NANOSLEEP.SYNCS 0x989680 ;  /* 0x009896800000c95d */ /* 0x004fea0003900000 */
[----:B------:R-:W2:Y:S02]  /*16640*/  @!P4 SYNCS.PHASECHK.TRANS64 P4, [R81+URZ+0x30890], R93 ;  /* 0x0308905d5100c5a7 */ /* 0x000ea4000808007f */
[----:B--2---:R-:W-:Y:S05]  /*16650*/  @!P4 BRA `(.L_x_13095) ;  /* 0xfffffffc00f0c947 */ /* 0x004fea000383ffff */
[----:B------:R-:W-:Y:S05]  /*16660*/  BRA `(.L_x_13313) ;  /* 0xfffffee800547947 */ /* 0x000fea000383ffff */
.L_x_13101:
[----:B--2---:R2:W3:Y:S02]  /*16670*/  SYNCS.PHASECHK.TRANS64.TRYWAIT P3, [R81+URZ+0x308b0], R93 ;  /* 0x0308b05d510075a7 */ /* 0x0044e4000806017f */
[----:B---3--:R-:W-:Y:S05]  /*16680*/  @!P3 NANOSLEEP.SYNCS 0x989680 ;  /* 0x009896800000b95d */ /* 0x008fea0003900000 */
[----:B------:R-:W3:Y:S02]  /*16690*/  @!P3 SYNCS.PHASECHK.TRANS64 P3, [R81+URZ+0x308b0], R93 ;  /* 0x0308b05d5100b5a7 */ /* 0x000ee4000806007f */
[----:B---3--:R-:W-:Y:S05]  /*166a0*/  @!P3 BRA `(.L_x_13101) ;  /* 0xfffffffc00f0b947 */ /* 0x008fea000383ffff */
[----:B------:R-:W-:Y:S05]  /*166b0*/  BRA `(.L_x_13314) ;  /* 0xfffffee800e87947 */ /* 0x000fea000383ffff */
.L_x_13109:
[----:B------:R-:W0:Y:S01]  /*166c0*/  S2R R3, SR_TID.X ;  /* 0x0000000000037919 */ /* 0x000e220000002100 */
[----:B------:R-:W-:Y:S01]  /*166d0*/  BSSY B0, `(.L_x_13315) ;  /* 0x000000c000007945 */ /* 0x000fe20003800000 */
[----:B------:R-:W-:Y:S01]  /*166e0*/  MOV R12, RZ ;  /* 0x000000ff000c7202 */ /* 0x000fe20000000f00 */
        /* <DEDUP_REMOVED lines=10> */
.L_x_13316:
[----:B------:R-:W-:Y:S05]  /*16790*/  BSYNC B0 ;  /* 0x0000000000007941 */ /* 0x000fea0003800000 */
.L_x_13315:
[----:B------:R1:W-:Y:S01]  /*167a0*/  STL [R1+0x3c], R14 ;  /* 0x00003c0e01007387 */ /* 0x0003e20000100800 */
[----:B------:R-:W-:Y:S05]  /*167b0*/  BRA `(.L_x_13317) ;  /* 0xfffffef000387947 */ /* 0x000fea000383ffff */
.L_x_13121:
[----:B------:R-:W-:Y:S01]  /*167c0*/  BSSY B1, `(.L_x_13318) ;  /* 0x0000008000017945 */ /* 0x000fe20003800000 */
[----:B------:R-:W-:Y:S01]  /*167d0*/  IMAD.MOV.U32 R13, RZ, RZ, R26 ;  /* 0x000000ffff0d7224 */ /* 0x000fe200078e001a */
[----:B------:R-:W-:Y:S01]  /*167e0*/  MOV R15, 0xffffffff ;  /* 0xffffffff000f7802 */ /* 0x000fe20000000f00 */
[----:B------:R-:W-:Y:S02]  /*167f0*/  IMAD.MOV.U32 R12, RZ, RZ, RZ ;  /* 0x000000ffff0c7224 */ /* 0x000fe400078e00ff */
[----:B------:R-:W-:-:S07]  /*16800*/  IMAD.MOV.U32 R11, RZ, RZ, 0x1c1f ;  /* 0x00001c1fff0b7424 */ /* 0x000fce00078e00ff */
[----:B-1----:R-:W-:Y:S05]  /*16810*/  WARPSYNC.COLLECTIVE R15, `(.L_x_13319) ;  /* 0x000000000f087348 */ /* 0x002fea0003c00000 */
[----:B-1----:R0:W1:Y:S02]  /*16820*/  SHFL.IDX P6, R14, R13, R12, R11 ;  /* 0x0000000c0d0e7389 */ /* 0x00206400000c000b */
[----:B01----:R-:W-:Y:S01]  /*16830*/  ENDCOLLECTIVE ;  /* 0x000000000000791b */ /* 0x003fe20003800000 */
.L_x_13319:
[----:B------:R-:W-:Y:S05]  /*16840*/  BSYNC B1 ;  /* 0x0000000000017941 */ /* 0x000fea0003800000 */
.L_x_13318:
        /* <DEDUP_REMOVED lines=8> */
.L_x_13320:
[----:B------:R-:W-:Y:S01]  /*168d0*/  IMAD.MOV.U32 R13, RZ, RZ, R28 ;  /* 0x000000ffff0d7224 */ /* 0x000fe200078e001c */
[----:B------:R-:W-:-:S07]  /*168e0*/  MOV R0, R14 ;  /* 0x0000000e00007202 */ /* 0x000fce0000000f00 */
[----:B------:R-:W-:Y:S05]  /*168f0*/  WARPSYNC.COLLECTIVE R15, `(.L_x_13321) ;  /* 0x000000000f087348 */ /* 0x000fea0003c00000 */
[----:B------:R0:W1:Y:S02]  /*16900*/  SHFL.IDX P6, R14, R13, R12, R11 ;  /* 0x0000000c0d0e7389 */ /* 0x00006400000c000b */
[----:B01----:R-:W-:Y:S01]  /*16910*/  ENDCOLLECTIVE ;  /* 0x000000000000791b */ /* 0x003fe20003800000 */
.L_x_13321:
[----:B------:R-:W-:Y:S02]  /*16920*/  IMAD.MOV.U32 R13, RZ, RZ, R27 ;  /* 0x000000ffff0d7224 */ /* 0x000fe400078e001b */
[----:B------:R-:W-:-:S07]  /*16930*/  IMAD.MOV.U32 R5, RZ, RZ, R14 ;  /* 0x000000ffff057224 */ /* 0x000fce00078e000e */
[----:B------:R-:W-:Y:S05]  /*16940*/  WARPSYNC.COLLECTIVE R15, `(.L_x_13322) ;  /* 0x000000000f087348 */ /* 0x000fea0003c00000 */
[----:B------:R0:W1:Y:S02]  /*16950*/  SHFL.IDX P6, R14, R13, R12, R11 ;  /* 0x0000000c0d0e7389 */ /* 0x00006400000c000b */
[----:B01----:R-:W-:Y:S01]  /*16960*/  ENDCOLLECTIVE ;  /* 0x000000000000791b */ /* 0x003fe20003800000 */
.L_x_13322:
[----:B------:R-:W-:Y:S05]  /*16970*/  BRA `(.L_x_13323) ;  /* 0xfffffef4003c7947 */ /* 0x000fea000383ffff */
.L_x_13125:
[----:B0-----:R0:W1:Y:S02]  /*16980*/  SYNCS.PHASECHK.TRANS64.TRYWAIT P0, [R2+URZ+0x30800], R5 ;  /* 0x03080005020075a7 */ /* 0x001064000800017f */
[----:B-1----:R-:W-:Y:S05]  /*16990*/  @!P0 NANOSLEEP.SYNCS 0x989680 ;  /* 0x009896800000895d */ /* 0x002fea0003900000 */
[----:B------:R-:W1:Y:S02]  /*169a0*/  @!P0 SYNCS.PHASECHK.TRANS64 P0, [R2+URZ+0x30800], R5 ;  /* 0x03080005020085a7 */ /* 0x000e64000800007f */
[----:B-1----:R-:W-:Y:S05]  /*169b0*/  @!P0 BRA `(.L_x_13125) ;  /* 0xfffffffc00f08947 */ /* 0x002fea000383ffff */
[----:B------:R-:W-:Y:S05]  /*169c0*/  BRA `(.L_x_13324) ;  /* 0xfffffef8007c7947 */ /* 0x000fea000383ffff */
.L_x_13133:
        /* <DEDUP_REMOVED lines=8> */
.L_x_13326:
[----:B------:R-:W-:Y:S05]  /*16a50*/  BSYNC B1 ;  /* 0x0000000000017941 */ /* 0x000fea0003800000 */
.L_x_13325:
        /* <DEDUP_REMOVED lines=8> */
.L_x_13327:
[----:B------:R-:W-:Y:S02]  /*16ae0*/  IMAD.MOV.U32 R13, RZ, RZ, R28 ;  /* 0x000000ffff0d7224 */ /* 0x000fe400078e001c */
[----:B------:R-:W-:-:S07]  /*16af0*/  IMAD.MOV.U32 R3, RZ, RZ, R14 ;  /* 0x000000ffff037224 */ /* 0x000fce00078e000e */
[----:B------:R-:W-:Y:S05]  /*16b00*/  WARPSYNC.COLLECTIVE R15, `(.L_x_13328) ;  /* 0x000000000f087348 */ /* 0x000fea0003c00000 */
[----:B------:R0:W1:Y:S02]  /*16b10*/  SHFL.IDX P6, R14, R13, R12, R11 ;  /* 0x0000000c0d0e7389 */ /* 0x00006400000c000b */
[----:B01----:R-:W-:Y:S01]  /*16b20*/  ENDCOLLECTIVE ;  /* 0x000000000000791b */ /* 0x003fe20003800000 */
.L_x_13328:
[----:B------:R-:W-:Y:S02]  /*16b30*/  IMAD.MOV.U32 R13, RZ, RZ, R27 ;  /* 0x000000ffff0d7224 */ /* 0x000fe400078e001b */
[----:B------:R-:W-:-:S07]  /*16b40*/  IMAD.MOV.U32 R20, RZ, RZ, R14 ;  /* 0x000000ffff147224 */ /* 0x000fce00078e000e */
[----:B------:R-:W-:Y:S05]  /*16b50*/  WARPSYNC.COLLECTIVE R15, `(.L_x_13329) ;  /* 0x000000000f087348 */ /* 0x000fea0003c00000 */
[----:B------:R0:W1:Y:S02]  /*16b60*/  SHFL.IDX P6, R14, R13, R12, R11 ;  /* 0x0000000c0d0e7389 */ /* 0x00006400000c000b */
[----:B01----:R-:W-:Y:S01]  /*16b70*/  ENDCOLLECTIVE ;  /* 0x000000000000791b */ /* 0x003fe20003800000 */
.L_x_13329:
[----:B------:R-:W-:Y:S05]  /*16b80*/  BRA `(.L_x_13330) ;  /* 0xffffff0000e47947 */ /* 0x000fea000383ffff */
.L_x_13137:
[----:B0-----:R0:W1:Y:S02]  /*16b90*/  SYNCS.PHASECHK.TRANS64.TRYWAIT P1, [R2+URZ+0x30800], R25 ;  /* 0x03080019020075a7 */ /* 0x001064000802017f */
[----:B-1----:R-:W-:Y:S05]  /*16ba0*/  @!P1 NANOSLEEP.SYNCS 0x989680 ;  /* 0x009896800000995d */ /* 0x002fea0003900000 */
[----:B------:R-:W1:Y:S02]  /*16bb0*/  @!P1 SYNCS.PHASECHK.TRANS64 P1, [R2+URZ+0x30800], R25 ;  /* 0x03080019020095a7 */ /* 0x000e64000802007f */
[----:B-1----:R-:W-:Y:S05]  /*16bc0*/  @!P1 BRA `(.L_x_13137) ;  /* 0xfffffffc00f09947 */ /* 0x002fea000383ffff */
[----:B------:R-:W-:Y:S05]  /*16bd0*/  BRA `(.L_x_13331) ;  /* 0xffffff0400cc7947 */ /* 0x000fea000383ffff */
.L_x_13143:
[----:B-1----:R1:W3:Y:S02]  /*16be0*/  SYNCS.PHASECHK.TRANS64.TRYWAIT P1, [R4+URZ+0x30830], R5 ;  /* 0x03083005040075a7 */ /* 0x0022e4000802017f */
[----:B---3--:R-:W-:Y:S05]  /*16bf0*/  @!P1 NANOSLEEP.SYNCS 0x989680 ;  /* 0x009896800000995d */ /* 0x008fea0003900000 */
[----:B------:R-:W3:Y:S02]  /*16c00*/  @!P1 SYNCS.PHASECHK.TRANS64 P1, [R4+URZ+0x30830], R5 ;  /* 0x03083005040095a7 */ /* 0x000ee4000802007f */
[----:B---3--:R-:W-:Y:S05]  /*16c10*/  @!P1 BRA `(.L_x_13143) ;  /* 0xfffffffc00f09947 */ /* 0x008fea000383ffff */
[----:B------:R-:W-:Y:S05]  /*16c20*/  BRA `(.L_x_13142) ;  /* 0xffffff1400187947 */ /* 0x000fea000383ffff */
.L_x_13149:
[----:B-1----:R1:W2:Y:S02]  /*16c30*/  SYNCS.PHASECHK.TRANS64.TRYWAIT P3, [R0+URZ+0x30830], R3 ;  /* 0x03083003000075a7 */ /* 0x0022a4000806017f */
[----:B--2---:R-:W-:Y:S05]  /*16c40*/  @!P3 NANOSLEEP.SYNCS 0x989680 ;  /* 0x009896800000b95d */ /* 0x004fea0003900000 */
[----:B------:R-:W2:Y:S02]  /*16c50*/  @!P3 SYNCS.PHASECHK.TRANS64 P3, [R0+URZ+0x30830], R3 ;  /* 0x030830030000b5a7 */ /* 0x000ea4000806007f */
[----:B--2---:R-:W-:Y:S05]  /*16c60*/  @!P3 BRA `(.L_x_13149) ;  /* 0xfffffffc00f0b947 */ /* 0x004fea000383ffff */
[----:B------:R-:W-:Y:S05]  /*16c70*/  BRA `(.L_x_13148) ;  /* 0xffffff4000cc7947 */ /* 0x000fea000383ffff */
.L_x_13154:
[----:B-1----:R1:W2:Y:S02]  /*16c80*/  SYNCS.PHASECHK.TRANS64.TRYWAIT P2, [R3+URZ+0x30850], R0 ;  /* 0x03085000030075a7 */ /* 0x0022a4000804017f */
[----:B--2---:R-:W-:Y:S05]  /*16c90*/  @!P2 NANOSLEEP.SYNCS 0x989680 ;  /* 0x009896800000a95d */ /* 0x004fea0003900000 */
[----:B------:R-:W2:Y:S02]  /*16ca0*/  @!P2 SYNCS.PHASECHK.TRANS64 P2, [R3+URZ+0x30850], R0 ;  /* 0x030850000300a5a7 */ /* 0x000ea4000804007f */
[----:B--2---:R-:W-:Y:S05]  /*16cb0*/  @!P2 BRA `(.L_x_13154) ;  /* 0xfffffffc00f0a947 */ /* 0x004fea000383ffff */
[----:B------:R-:W-:Y:S05]  /*16cc0*/  BRA `(.L_x_13153) ;  /* 0xffffff4400a07947 */ /* 0x000fea000383ffff */
.L_x_13159:
[----:B-1----:R1:W2:Y:S02]  /*16cd0*/  SYNCS.PHASECHK.TRANS64.TRYWAIT P0, [R12+URZ+0x30850], R5 ;  /* 0x030850050c0075a7 */ /* 0x0022a4000800017f */
[----:B--2---:R-:W-:Y:S05]  /*16ce0*/  @!P0 NANOSLEEP.SYNCS 0x989680 ;  /* 0x009896800000895d */ /* 0x004fea0003900000 */
[----:B------:R-:W2:Y:S02]  /*16cf0*/  @!P0 SYNCS.PHASECHK.TRANS64 P0, [R12+URZ+0x30850], R5 ;  /* 0x030850050c0085a7 */ /* 0x000ea4000800007f */
[----:B--2---:R-:W-:Y:S05]  /*16d00*/  @!P0 BRA `(.L_x_13159) ;  /* 0xfffffffc00f08947 */ /* 0x004fea000383ffff */
[----:B------:R-:W-:Y:S05]  /*16d10*/  BRA `(.L_x_13158) ;  /* 0xffffff70001c7947 */ /* 0x000fea000383ffff */
.L_x_13167:
[----:B------:R-:W-:Y:S01]  /*16d20*/  IMAD.MOV.U32 R13, RZ, RZ, R20 ;  /* 0x000000ffff0d7224 */ /* 0x000fe200078e0014 */
[----:B------:R-:W-:Y:S01]  /*16d30*/  MOV R12, RZ ;  /* 0x000000ff000c7202 */ /* 0x000fe20000000f00 */
[----:B------:R-:W-:Y:S02]  /*16d40*/  IMAD.MOV.U32 R11, RZ, RZ, 0x181f ;  /* 0x0000181fff0b7424 */ /* 0x000fe400078e00ff */
[----:B------:R-:W-:Y:S02]  /*16d50*/  IMAD.MOV.U32 R15, RZ, RZ, -0x1 ;  /* 0xffffffffff0f7424 */ /* 0x000fe400078e00ff */
[----:B------:R-:W-:Y:S02]  /*16d60*/  IMAD R24, R26, 0xc0, R30 ;  /* 0x000000c01a187824 */ /* 0x000fe400078e021e */
[----:B------:R-:W-:-:S07]  /*16d70*/  IMAD R21, R8, R27, RZ ;  /* 0x0000001b08157224 */ /* 0x000fce00078e02ff */
[----:B------:R-:W-:Y:S05]  /*16d80*/  WARPSYNC.COLLECTIVE R15, `(.L_x_13332) ;  /* 0x000000000f087348 */ /* 0x000fea0003c00000 */
[----:B------:R0:W1:Y:S02]  /*16d90*/  SHFL.IDX P6, R14, R13, R12, R11 ;  /* 0x0000000c0d0e7389 */ /* 0x00006400000c000b */
[----:B01----:R-:W-:Y:S01]  /*16da0*/  ENDCOLLECTIVE ;  /* 0x000000000000791b */ /* 0x003fe20003800000 */
.L_x_13332:
[C---:B------:R-:W-:Y:S01]  /*16db0*/  VIADD R8, R24.reuse, 0x30 ;  /* 0x0000003018087836 */ /* 0x040fe20000000000 */
[----:B------:R-:W-:-:S04]  /*16dc0*/  ISETP.GE.OR P3, PT, R24, R21, P0 ;  /* 0x000000151800720c */ /* 0x000fc80000766670 */
[----:B------:R-:W-:Y:S01]  /*16dd0*/  ISETP.GE.OR P4, PT, R8, R21, P0 ;  /* 0x000000150800720c */ /* 0x000fe20000786670 */
[----:B------:R-:W-:-:S05]  /*16de0*/  VIADD R8, R24, 0x60 ;  /* 0x0000006018087836 */ /* 0x000fca0000000000 */
[----:B------:R-:W-:Y:S01]  /*16df0*/  ISETP.GE.OR P2, PT, R8, R21, P0 ;  /* 0x000000150800720c */ /* 0x000fe20000746670 */
[----:B------:R-:W-:Y:S02]  /*16e00*/  IMAD.MOV.U32 R13, RZ, RZ, R7 ;  /* 0x000000ffff0d7224 */ /* 0x000fe400078e0007 */
[----:B------:R-:W-:-:S10]  /*16e10*/  IMAD.MOV.U32 R0, RZ, RZ, R14 ;  /* 0x000000ffff007224 */ /* 0x000fd400078e000e */
[----:B------:R-:W-:Y:S05]  /*16e20*/  WARPSYNC.COLLECTIVE R15, `(.L_x_13333) ;  /* 0x000000000f087348 */ /* 0x000fea0003c00000 */
[----:B------:R0:W1:Y:S02]  /*16e30*/  SHFL.IDX P6, R14, R13, R12, R11 ;  /* 0x0000000c0d0e7389 */ /* 0x00006400000c000b */
[----:B01----:R-:W-:Y:S01]  /*16e40*/  ENDCOLLECTIVE ;  /* 0x000000000000791b */ /* 0x003fe20003800000 */
.L_x_13333:
[----:B------:R-:W-:Y:S01]  /*16e50*/  MOV R13, R20 ;  /* 0x00000014000d7202 */ /* 0x000fe20000000f00 */
[----:B------:R-:W-:Y:S02]  /*16e60*/  IMAD.MOV.U32 R12, RZ, RZ, 0x1 ;  /* 0x00000001ff0c7424 */ /* 0x000fe400078e00ff */
[----:B------:R-:W-:-:S07]  /*16e70*/  IMAD.MOV.U32 R3, RZ, RZ, R14 ;  /* 0x000000ffff037224 */ /* 0x000fce00078e000e */
[----:B------:R-:W-:Y:S05]  /*16e80*/  WARPSYNC.COLLECTIVE R15, `(.L_x_13334) ;  /* 0x000000000f087348 */ /* 0x000fea0003c00000 */
[----:B------:R0:W1:Y:S02]  /*16e90*/  SHFL.IDX P6, R14, R13, R12, R11 ;  /* 0x0000000c0d0e7389 */ /* 0x00006400000c000b */
[----:B01----:R-:W-:Y:S01]  /*16ea0*/  ENDCOLLECTIVE ;  /* 0x000000000000791b */ /* 0x003fe20003800000 */
.L_x_13334:
[----:B------:R-:W-:-:S04]  /*16eb0*/  @!P3 LEA R10, P5, R29, R3, 0x1 ;  /* 0x000000031d0ab211 */ /* 0x000fc800078a08ff */
[----:B------:R-:W-:Y:S01]  /*16ec0*/  @!P3 LEA.HI.X R3, R29, R0, R28, 0x1, P5 ;  /* 0x000000001d03b211 */ /* 0x000fe200028f0c1c */
[----:B------:R-:W-:Y:S02]  /*16ed0*/  IMAD.MOV.U32 R13, RZ, RZ, R7 ;  /* 0x000000ffff0d7224 */ /* 0x000fe400078e0007 */
[----:B------:R-:W-:-:S07]  /*16ee0*/  IMAD.MOV.U32 R4, RZ, RZ, R14 ;  /* 0x000000ffff047224 */ /* 0x000fce00078e000e */
[----:B------:R-:W-:Y:S05]  /*16ef0*/  WARPSYNC.COLLECTIVE R15, `(.L_x_13335) ;  /* 0x000000000f087348 */ /* 0x000fea0003c00000 */
[----:B------:R0:W1:Y:S02]  /*16f00*/  SHFL.IDX P6, R14, R13, R12, R11 ;  /* 0x0000000c0d0e7389 */ /* 0x00006400000c000b */
[----:B01----:R-:W-:Y:S01]  /*16f10*/  ENDCOLLECTIVE ;  /* 0x000000000000791b */ /* 0x003fe20003800000 */
.L_x_13335:
[----:B------:R-:W-:Y:S01]  /*16f20*/  IMAD.MOV.U32 R13, RZ, RZ, R20 ;  /* 0x000000ffff0d7224 */ /* 0x000fe200078e0014 */
[----:B------:R-:W-:Y:S01]  /*16f30*/  MOV R12, 0x2 ;  /* 0x00000002000c7802 */ /* 0x000fe20000000f00 */
[----:B------:R-:W-:-:S07]  /*16f40*/  IMAD.MOV.U32 R5, RZ, RZ, R14 ;  /* 0x000000ffff057224 */ /* 0x000fce00078e000e */
[----:B------:R-:W-:Y:S05]  /*16f50*/  WARPSYNC.COLLECTIVE R15, `(.L_x_13336) ;  /* 0x000000000f087348 */ /* 0x000fea0003c00000 */
[----:B------:R0:W1:Y:S02]  /*16f60*/  SHFL.IDX P6, R14, R13, R12, R11 ;  /* 0x0000000c0d0e7389 */ /* 0x00006400000c000b */
[----:B01----:R-:W-:Y:S01]  /*16f70*/  ENDCOLLECTIVE ;  /* 0x000000000000791b */ /* 0x003fe20003800000 */
.L_x_13336:
[----:B------:R-:W-:-:S04]  /*16f80*/  @!P4 LEA R8, P1, R29, R5, 0x1 ;  /* 0x000000051d08c211 */ /* 0x000fc800078208ff */
[----:B------:R-:W-:Y:S01]  /*16f90*/  @!P4 LEA.HI.X R9, R29, R4, R28, 0x1, P1 ;  /* 0x000000041d09c211 */ /* 0x000fe200008f0c1c */
[----:B------:R-:W-:Y:S02]  /*16fa0*/  IMAD.MOV.U32 R13, RZ, RZ, R7 ;  /* 0x000000ffff0d7224 */ /* 0x000fe400078e0007 */
[----:B------:R-:W-:-:S07]  /*16fb0*/  IMAD.MOV.U32 R6, RZ, RZ, R14 ;  /* 0x000000ffff067224 */ /* 0x000fce00078e000e */
[----:B------:R-:W-:Y:S05]  /*16fc0*/  WARPSYNC.COLLECTIVE R15, `(.L_x_13337) ;  /* 0x000000000f087348 */ /* 0x000fea0003c00000 */
[----:B------:R0:W1:Y:S02]  /*16fd0*/  SHFL.IDX P6, R14, R13, R12, R11 ;  /* 0x0000000c0d0e7389 */ /* 0x00006400000c000b */
[----:B01----:R-:W-:Y:S01]  /*16fe0*/  ENDCOLLECTIVE ;  /* 0x000000000000791b */ /* 0x003fe20003800000 */
.L_x_13337:
[----:B------:R-:W-:Y:S01]  /*16ff0*/  @!P3 IMAD.MOV.U32 R11, RZ, RZ, R3 ;  /* 0x000000ffff0bb224 */ /* 0x000fe200078e0003 */
[----:B------:R-:W-:Y:S01]  /*17000*/  MOV R13, R20 ;  /* 0x00000014000d7202 */ /* 0x000fe20000000f00 */
[----:B------:R-:W-:-:S03]  /*17010*/  IMAD.MOV.U32 R12, RZ, RZ, 0x3 ;  /* 0x00000003ff0c7424 */ /* 0x000fc600078e00ff */
[----:B------:R0:W-:Y:S04]  /*17020*/  @!P3 ST.E.128 desc[UR56][R10.64], RZ ;  /* 0x000000ff0a00b985 */ /* 0x0001e8000c101d38 */
[----:B------:R1:W-:Y:S01]  /*17030*/  @!P4 ST.E.128 desc[UR56][R8.64], RZ ;  /* 0x000000ff0800c985 */ /* 0x0003e2000c101d38 */
[----:B------:R-:W-:-:S04]  /*17040*/  @!P2 LEA R25, P5, R29, R14, 0x1 ;  /* 0x0000000e1d19a211 */ /* 0x000fc800078a08ff */
[----:B------:R-:W-:Y:S01]  /*17050*/  @!P2 LEA.HI.X R5, R29, R6, R28, 0x1, P5 ;  /* 0x000000061d05a211 */ /* 0x000fe200028f0c1c */
[----:B0-----:R-:W-:Y:S02]  /*17060*/  IMAD.MOV.U32 R11, RZ, RZ, 0x181f ;  /* 0x0000181fff0b7424 */ /* 0x001fe400078e00ff */
[----:B------:R-:W-:-:S07]  /*17070*/  @!P2 IMAD.MOV.U32 R4, RZ, RZ, R25 ;  /* 0x000000ffff04a224 */ /* 0x000fce00078e0019 */
[----:B-1----:R-:W-:Y:S05]  /*17080*/  WARPSYNC.COLLECTIVE R15, `(.L_x_13338) ;  /* 0x000000000f087348 */ /* 0x002fea0003c00000 */
[----:B------:R0:W2:Y:S02]  /*17090*/  SHFL.IDX P6, R14, R13, R12, R11 ;  /* 0x0000000c0d0e7389 */ /* 0x0000a400000c000b */
[----:B012---:R-:W-:Y:S01]  /*170a0*/  ENDCOLLECTIVE ;  /* 0x000000000000791b */ /* 0x007fe20003800000 */
.L_x_13338:
[----:B------:R0:W-:Y:S01]  /*170b0*/  @!P2 ST.E.128 desc[UR56][R4.64], RZ ;  /* 0x000000ff0400a985 */ /* 0x0001e2000c101d38 */
[----:B------:R-:W-:Y:S02]  /*170c0*/  IMAD.MOV.U32 R13, RZ, RZ, R7 ;  /* 0x000000ffff0d7224 */ /* 0x000fe400078e0007 */
[----:B------:R-:W-:-:S07]  /*170d0*/  IMAD.MOV.U32 R0, RZ, RZ, R14 ;  /* 0x000000ffff007224 */ /* 0x000fce00078e000e */
[----:B0-----:R-:W-:Y:S05]  /*170e0*/  WARPSYNC.COLLECTIVE R15, `(.L_x_13339) ;  /* 0x000000000f087348 */ /* 0x001fea0003c00000 */
[----:B------:R1:W2:Y:S02]  /*170f0*/  SHFL.IDX P6, R14, R13, R12, R11 ;  /* 0x0000000c0d0e7389 */ /* 0x0002a400000c000b */
[----:B012---:R-:W-:Y:S01]  /*17100*/  ENDCOLLECTIVE ;  /* 0x000000000000791b */ /* 0x007fe20003800000 */
.L_x_13339:
[----:B------:R-:W-:Y:S05]  /*17110*/  BRA `(.L_x_13340) ;  /* 0xffffff9000707947 */ /* 0x000fea000383ffff */
.L_x_13184:
[----:B------:R-:W0:Y:S01]  /*17120*/  S2R R6, SR_TID.X ;  /* 0x0000000000067919 */ /* 0x000e220000002100 */
[----:B------:R-:W-:Y:S01]  /*17130*/  BSSY B1, `(.L_x_13341) ;  /* 0x000000a000017945 */ /* 0x000fe20003800000 */
[----:B------:R-:W-:Y:S02]  /*17140*/  IMAD.MOV.U32 R12, RZ, RZ, RZ ;  /* 0x000000ffff0c7224 */ /* 0x000fe400078e00ff */
[----:B------:R-:W-:Y:S02]  /*17150*/  IMAD.MOV.U32 R11, RZ, RZ, 0x1f ;  /* 0x0000001fff0b7424 */ /* 0x000fe400078e00ff */
[----:B------:R-:W-:Y:S01]  /*17160*/  IMAD.MOV.U32 R15, RZ, RZ, -0x1 ;  /* 0xffffffffff0f7424 */ /* 0x000fe200078e00ff */
[----:B0-----:R-:W-:-:S04]  /*17170*/  SHF.R.U32.HI R6, RZ, 0x5, R6 ;  /* 0x00000005ff067819 */ /* 0x001fc80000011606 */
[----:B------:R-:W-:-:S04]  /*17180*/  LOP3.LUT R6, R6, 0x3, RZ, 0xc0, !PT ;  /* 0x0000000306067812 */ /* 0x000fc800078ec0ff */
[----:B------:R-:W-:-:S07]  /*17190*/  MOV R13, R6 ;  /* 0x00000006000d7202 */ /* 0x000fce0000000f00 */
[----:B------:R-:W-:Y:S05]  /*171a0*/  WARPSYNC.COLLECTIVE R15, `(.L_x_13342) ;  /* 0x000000000f087348 */ /* 0x000fea0003c00000 */
[----:B------:R0:W1:Y:S02]  /*171b0*/  SHFL.IDX P6, R14, R13, R12, R11 ;  /* 0x0000000c0d0e7389 */ /* 0x00006400000c000b */
[----:B01----:R-:W-:Y:S01]  /*171c0*/  ENDCOLLECTIVE ;  /* 0x000000000000791b */ /* 0x003fe20003800000 */
.L_x_13342:
[----:B------:R-:W-:Y:S05]  /*171d0*/  BSYNC B1 ;  /* 0x0000000000017941 */ /* 0x000fea0003800000 */
.L_x_13341:
[----:B------:R-:W-:Y:S05]  /*171e0*/  BRA `(.L_x_13343) ;  /* 0xffffffa000e47947 */ /* 0x000fea000383ffff */
.L_x_13186:
[----:B------:R-:W-:Y:S01]  /*171f0*/  BSSY B1, `(.L_x_13344) ;  /* 0x0000006000017945 */ /* 0x000fe20003800000 */
[----:B------:R-:W-:-:S07]  /*17200*/  IMAD.MOV.U32 R15, RZ, RZ, -0x1 ;  /* 0xffffffffff0f7424 */ /* 0x000fce00078e00ff */
[----:B0-----:R-:W-:Y:S05]  /*17210*/  WARPSYNC.COLLECTIVE R15, `(.L_x_13345) ;  /* 0x000000000f0c7348 */ /* 0x001fea0003c00000 */
[----:B------:R-:W-:Y:S02]  /*17220*/  ELECT P6, UR62, PT ;  /* 0x00000000003e782f */ /* 0x000fe400038c0000 */
[----:B------:R-:W-:Y:S01]  /*17230*/  MOV R14, UR62 ;  /* 0x0000003e000e7c02 */ /* 0x000fe20008000f00 */
[----:B0-----:R-:W-:Y:S10]  /*17240*/  ENDCOLLECTIVE ;  /* 0x000000000000791b */ /* 0x001ff40003800000 */
.L_x_13345:
[----:B------:R-:W-:Y:S05]  /*17250*/  BSYNC B1 ;  /* 0x0000000000017941 */ /* 0x000fea0003800000 */
.L_x_13344:
[----:B------:R-:W-:Y:S05]  /*17260*/  BRA `(.L_x_13185) ;  /* 0xffffffa000dc7947 */ /* 0x000fea000383ffff */
.L_x_13188:
[----:B0-----:R0:W1:Y:S02]  /*17270*/  SYNCS.PHASECHK.TRANS64.TRYWAIT P0, [R22+URZ+0x30820], R5 ;  /* 0x03082005160075a7 */ /* 0x001064000800017f */
[----:B-1----:R-:W-:Y:S05]  /*17280*/  @!P0 NANOSLEEP.SYNCS 0x989680 ;  /* 0x009896800000895d */ /* 0x002fea0003900000 */
[----:B------:R-:W1:Y:S02]  /*17290*/  @!P0 SYNCS.PHASECHK.TRANS64 P0, [R22+URZ+0x30820], R5 ;  /* 0x03082005160085a7 */ /* 0x000e64000800007f */
[----:B-1----:R-:W-:Y:S05]  /*172a0*/  @!P0 BRA `(.L_x_13188) ;  /* 0xfffffffc00f08947 */ /* 0x002fea000383ffff */
[----:B------:R-:W-:Y:S05]  /*172b0*/  BRA `(.L_x_13346) ;  /* 0xffffffa000ec7947 */ /* 0x000fea000383ffff */
.L_x_13192:
[----:B0-----:R0:W1:Y:S02]  /*172c0*/  SYNCS.PHASECHK.TRANS64.TRYWAIT P0, [R6+URZ+0x308a0], R5 ;  /* 0x0308a005060075a7 */ /* 0x001064000800017f */
[----:B-1----:R-:W-:Y:S05]  /*172d0*/  @!P0 NANOSLEEP.SYNCS 0x989680 ;  /* 0x009896800000895d */ /* 0x002fea0003900000 */
[----:B------:R-:W1:Y:S02]  /*172e0*/  @!P0 SYNCS.PHASECHK.TRANS64 P0, [R6+URZ+0x308a0], R5 ;  /* 0x0308a005060085a7 */ /* 0x000e64000800007f */
[----:B-1----:R-:W-:Y:S05]  /*172f0*/  @!P0 BRA `(.L_x_13192) ;  /* 0xfffffffc00f08947 */ /* 0x002fea000383ffff */
[----:B------:R-:W-:Y:S05]  /*17300*/  BRA `(.L_x_13347) ;  /* 0xffffffa400087947 */ /* 0x000fea000383ffff */
.L_x_13197:
[----:B-1----:R1:W2:Y:S02]  /*17310*/  SYNCS.PHASECHK.TRANS64.TRYWAIT P0, [R6+URZ+0x308c0], R5 ;  /* 0x0308c005060075a7 */ /* 0x0022a4000800017f */
[----:B--2---:R-:W-:Y:S05]  /*17320*/  @!P0 NANOSLEEP.SYNCS 0x989680 ;  /* 0x009896800000895d */ /* 0x004fea0003900000 */
[----:B------:R-:W2:Y:S02]  /*17330*/  @!P0 SYNCS.PHASECHK.TRANS64 P0, [R6+URZ+0x308c0], R5 ;  /* 0x0308c005060085a7 */ /* 0x000ea4000800007f */
[----:B--2---:R-:W-:Y:S05]  /*17340*/  @!P0 BRA `(.L_x_13197) ;  /* 0xfffffffc00f08947 */ /* 0x004fea000383ffff */
[----:B------:R-:W-:Y:S05]  /*17350*/  BRA `(.L_x_13348) ;  /* 0xffffffa400847947 */ /* 0x000fea000383ffff */
.L_x_13204:
[----:B-1----:R1:W2:Y:S02]  /*17360*/  SYNCS.PHASECHK.TRANS64.TRYWAIT P1, [R5+URZ+0x308a0], R6 ;  /* 0x0308a006050075a7 */ /* 0x0022a4000802017f */
[----:B--2---:R-:W-:Y:S05]  /*17370*/  @!P1 NANOSLEEP.SYNCS 0x989680 ;  /* 0x009896800000995d */ /* 0x004fea0003900000 */
[----:B------:R-:W2:Y:S02]  /*17380*/  @!P1 SYNCS.PHASECHK.TRANS64 P1, [R5+URZ+0x308a0], R6 ;  /* 0x0308a006050095a7 */ /* 0x000ea4000802007f */
[----:B--2---:R-:W-:Y:S05]  /*17390*/  @!P1 BRA `(.L_x_13204) ;  /* 0xfffffffc00f09947 */ /* 0x004fea000383ffff */
[----:B------:R-:W-:Y:S05]  /*173a0*/  BRA `(.L_x_13349) ;  /* 0xffffffa8004c7947 */ /* 0x000fea000383ffff */
.L_x_13209:
[----:B0-----:R0:W2:Y:S02]  /*173b0*/  SYNCS.PHASECHK.TRANS64.TRYWAIT P1, [R5+URZ+0x308c0], R6 ;  /* 0x0308c006050075a7 */ /* 0x0010a4000802017f */
[----:B--2---:R-:W-:Y:S05]  /*173c0*/  @!P1 NANOSLEEP.SYNCS 0x989680 ;  /* 0x009896800000995d */ /* 0x004fea0003900000 */
[----:B------:R-:W2:Y:S02]  /*173d0*/  @!P1 SYNCS.PHASECHK.TRANS64 P1, [R5+URZ+0x308c0], R6 ;  /* 0x0308c006050095a7 */ /* 0x000ea4000802007f */
[----:B--2---:R-:W-:Y:S05]  /*173e0*/  @!P1 BRA `(.L_x_13209) ;  /* 0xfffffffc00f09947 */ /* 0x004fea000383ffff */
[----:B------:R-:W-:Y:S05]  /*173f0*/  BRA `(.L_x_13350) ;  /* 0xffffffa800c47947 */ /* 0x000fea000383ffff */
.L_x_13222:
        /* <DEDUP_REMOVED lines=11> */
.L_x_13352:
[----:B------:R-:W-:Y:S05]  /*174b0*/  BSYNC B0 ;  /* 0x0000000000007941 */ /* 0x000fea0003800000 */
.L_x_13351:
[----:B------:R-:W-:Y:S05]  /*174c0*/  BRA `(.L_x_13353) ;  /* 0xffffffb000dc7947 */ /* 0x000fea000383ffff */
.L_x_13224:
[----:B------:R-:W-:Y:S01]  /*174d0*/  BSSY B0, `(.L_x_13354) ;  /* 0x0000006000007945 */ /* 0x000fe20003800000 */
[----:B------:R-:W-:-:S07]  /*174e0*/  IMAD.MOV.U32 R15, RZ, RZ, -0x1 ;  /* 0xffffffffff0f7424 */ /* 0x000fce00078e00ff */
[----:B012---:R-:W-:Y:S05]  /*174f0*/  WARPSYNC.COLLECTIVE R15, `(.L_x_13355) ;  /* 0x000000000f0c7348 */ /* 0x007fea0003c00000 */
[----:B------:R-:W-:Y:S02]  /*17500*/  ELECT P6, UR62, PT ;  /* 0x00000000003e782f */ /* 0x000fe400038c0000 */
[----:B------:R-:W-:Y:S01]  /*17510*/  MOV R14, UR62 ;  /* 0x0000003e000e7c02 */ /* 0x000fe20008000f00 */
[----:B012---:R-:W-:Y:S10]  /*17520*/  ENDCOLLECTIVE ;  /* 0x000000000000791b */ /* 0x007ff40003800000 */
.L_x_13355:
[----:B------:R-:W-:Y:S05]  /*17530*/  BSYNC B0 ;  /* 0x0000000000007941 */ /* 0x000fea0003800000 */
.L_x_13354:
[----:B------:R-:W-:Y:S05]  /*17540*/  BRA `(.L_x_13356) ;  /* 0xffffffb000e47947 */ /* 0x000fea000383ffff */
.L_x_13226:
[----:B--2---:R2:W3:Y:S02]  /*17550*/  SYNCS.PHASECHK.TRANS64.TRYWAIT P0, [R0+URZ+0x30840], R2 ;  /* 0x03084002000075a7 */ /* 0x0044e4000800017f */
[----:B---3--:R-:W-:Y:S05]  /*17560*/  @!P0 NANOSLEEP.SYNCS 0x989680 ;  /* 0x009896800000895d */ /* 0x008fea0003900000 */
[----:B------:R-:W3:Y:S02]  /*17570*/  @!P0 SYNCS.PHASECHK.TRANS64 P0, [R0+URZ+0x30840], R2 ;  /* 0x03084002000085a7 */ /* 0x000ee4000800007f */
[----:B---3--:R-:W-:Y:S05]  /*17580*/  @!P0 BRA `(.L_x_13226) ;  /* 0xfffffffc00f08947 */ /* 0x008fea000383ffff */
[----:B------:R-:W-:Y:S05]  /*17590*/  BRA `(.L_x_13357) ;  /* 0xffffffb4003c7947 */ /* 0x000fea000383ffff */
.L_x_13230:
[----:B------:R-:W2:Y:S01]  /*175a0*/  LDL.LU R11, [R1+0x38] ;  /* 0x00003800010b7983 */ /* 0x000ea20000300800 */
[----:B------:R-:W-:Y:S02]  /*175b0*/  IMAD.MOV.U32 R13, RZ, RZ, R4 ;  /* 0x000000ffff0d7224 */ /* 0x000fe400078e0004 */
[----:B------:R-:W-:Y:S02]  /*175c0*/  IMAD.MOV.U32 R12, RZ, RZ, RZ ;  /* 0x000000ffff0c7224 */ /* 0x000fe400078e00ff */
[----:B------:R-:W-:Y:S02]  /*175d0*/  IMAD.MOV.U32 R15, RZ, RZ, -0x1 ;  /* 0xffffffffff0f7424 */ /* 0x000fe400078e00ff */
[----:B------:R-:W-:-:S05]  /*175e0*/  IMAD R17, R17, 0xc0, R21 ;  /* 0x000000c011117824 */ /* 0x000fca00078e0215 */
[----:B------:R-:W-:Y:S01]  /*175f0*/  IADD3 R8, R17, 0x10, RZ ;  /* 0x0000001011087810 */ /* 0x000fe20007ffe0ff */
[----:B--2---:R-:W-:Y:S01]  /*17600*/  IMAD R3, R11, R9, RZ ;  /* 0x000000090b037224 */ /* 0x004fe200078e02ff */
[----:B------:R-:W-:-:S04]  /*17610*/  MOV R11, 0x181f ;  /* 0x0000181f000b7802 */ /* 0x000fc80000000f00 */
[----:B------:R-:W-:-:S13]  /*17620*/  ISETP.GE.AND P1, PT, R17, R3, PT ;  /* 0x000000031100720c */ /* 0x000fda0003f26270 */
[----:B-----5:R-:W-:Y:S05]  /*17630*/  WARPSYNC.COLLECTIVE R15, `(.L_x_13358) ;  /* 0x000000000f087348 */ /* 0x020fea0003c00000 */
[----:B------:R0:W1:Y:S02]  /*17640*/  SHFL.IDX P6, R14, R13, R12, R11 ;  /* 0x0000000c0d0e7389 */ /* 0x00006400000c000b */
[----:B01---5:R-:W-:Y:S01]  /*17650*/  ENDCOLLECTIVE ;  /* 0x000000000000791b */ /* 0x023fe20003800000 */
.L_x_13358:
[----:B------:R-:W-:Y:S02]  /*17660*/  IMAD.MOV.U32 R13, RZ, RZ, R0 ;  /* 0x000000ffff0d7224 */ /* 0x000fe400078e0000 */
[----:B------:R-:W-:-:S07]  /*17670*/  IMAD.MOV.U32 R6, RZ, RZ, R14 ;  /* 0x000000ffff067224 */ /* 0x000fce00078e000e */
[----:B------:R-:W-:Y:S05]  /*17680*/  WARPSYNC.COLLECTIVE R15, `(.L_x_13359) ;  /* 0x000000000f087348 */ /* 0x000fea0003c00000 */
[----:B------:R0:W1:Y:S02]  /*17690*/  SHFL.IDX P6, R14, R13, R12, R11 ;  /* 0x0000000c0d0e7389 */ /* 0x00006400000c000b */
[----:B01----:R-:W-:Y:S01]  /*176a0*/  ENDCOLLECTIVE ;  /* 0x000000000000791b */ /* 0x003fe20003800000 */
.L_x_13359:
[----:B------:R-:W-:Y:S02]  /*176b0*/  IMAD.MOV.U32 R13, RZ, RZ, R4 ;  /* 0x000000ffff0d7224 */ /* 0x000fe400078e0004 */
[----:B------:R-:W-:Y:S02]  /*176c0*/  IMAD.MOV.U32 R12, RZ, RZ, 0x1 ;  /* 0x00000001ff0c7424 */ /* 0x000fe400078e00ff */
[----:B------:R-:W-:-:S07]  /*176d0*/  IMAD.MOV.U32 R7, RZ, RZ, R14 ;  /* 0x000000ffff077224 */ /* 0x000fce00078e000e */
[----:B------:R-:W-:Y:S05]  /*176e0*/  WARPSYNC.COLLECTIVE R15, `(.L_x_13360) ;  /* 0x000000000f087348 */ /* 0x000fea0003c00000 */
[----:B------:R0:W1:Y:S02]  /*176f0*/  SHFL.IDX P6, R14, R13, R12, R11 ;  /* 0x0000000c0d0e7389 */ /* 0x00006400000c000b */
[----:B01----:R-:W-:Y:S01]  /*17700*/  ENDCOLLECTIVE ;  /* 0x000000000000791b */ /* 0x003fe20003800000 */
.L_x_13360:
        /* <DEDUP_REMOVED lines=15> */
.L_x_13361:
[----:B------:R-:W-:Y:S02]  /*17800*/  IMAD.MOV.U32 R13, RZ, RZ, R4 ;  /* 0x000000ffff0d7224 */ /* 0x000fe400078e0004 */
[----:B------:R-:W-:Y:S02]  /*17810*/  IMAD.MOV.U32 R12, RZ, RZ, 0x2 ;  /* 0x00000002ff0c7424 */ /* 0x000fe400078e00ff */
[----:B------:R-:W-:-:S07]  /*17820*/  IMAD.MOV.U32 R7, RZ, RZ, R14 ;  /* 0x000000ffff077224 */ /* 0x000fce00078e000e */
[----:B------:R-:W-:Y:S05]  /*17830*/  WARPSYNC.COLLECTIVE R15, `(.L_x_13362) ;  /* 0x000000000f087348 */ /* 0x000fea0003c00000 */
[----:B------:R0:W1:Y:S02]  /*17840*/  SHFL.IDX P6, R14, R13, R12, R11 ;  /* 0x0000000c0d0e7389 */ /* 0x00006400000c000b */
[----:B01----:R-:W-:Y:S01]  /*17850*/  ENDCOLLECTIVE ;  /* 0x000000000000791b */ /* 0x003fe20003800000 */
.L_x_13362:
[----:B------:R-:W-:-:S04]  /*17860*/  @!P1 LEA R7, P2, R20, R7, 0x1 ;  /* 0x0000000714079211 */ /* 0x000fc800078408ff */
[----:B------:R-:W-:-:S04]  /*17870*/  @!P1 IADD3.X R6, RZ, R6, RZ, P2, !PT ;  /* 0x00000006ff069210 */ /* 0x000fc800017fe4ff */
        /* <DEDUP_REMOVED lines=14> */
.L_x_13363:
[----:B------:R-:W-:Y:S02]  /*17960*/  IMAD.MOV.U32 R13, RZ, RZ, R4 ;  /* 0x000000ffff0d7224 */ /* 0x000fe400078e0004 */
[----:B------:R-:W-:Y:S01]  /*17970*/  IMAD.MOV.U32 R12, RZ, RZ, 0x3 ;  /* 0x00000003ff0c7424 */ /* 0x000fe200078e00ff */
[----:B------:R-:W-:-:S07]  /*17980*/  MOV R7, R14 ;  /* 0x0000000e00077202 */ /* 0x000fce0000000f00 */
[----:B------:R-:W-:Y:S05]  /*17990*/  WARPSYNC.COLLECTIVE R15, `(.L_x_13364) ;  /* 0x000000000f087348 */ /* 0x000fea0003c00000 */
[----:B------:R0:W1:Y:S02]  /*179a0*/  SHFL.IDX P6, R14, R13, R12, R11 ;  /* 0x0000000c0d0e7389 */ /* 0x00006400000c000b */
[----:B01----:R-:W-:Y:S01]  /*179b0*/  ENDCOLLECTIVE ;  /* 0x000000000000791b */ /* 0x003fe20003800000 */
.L_x_13364:
[----:B------:R-:W-:-:S05]  /*179c0*/  @!P1 LEA R7, P2, R20, R7, 0x1 ;  /* 0x0000000714079211 */ /* 0x000fca00078408ff */
[----:B------:R-:W-:-:S05]  /*179d0*/  @!P1 IMAD.X R6, RZ, RZ, R6, P2 ;  /* 0x000000ffff069224 */ /* 0x000fca00010e0606 */
[----:B------:R-:W-:Y:S02]  /*179e0*/  @!P1 LOP3.LUT R7, R7, R6, RZ, 0x3c, !PT ;  /* 0x0000000607079212 */ /* 0x000fe400078e3cff */
[----:B------:R-:W-:Y:S02]  /*179f0*/  MOV R13, R0 ;  /* 0x00000000000d7202 */ /* 0x000fe40000000f00 */
        /* <DEDUP_REMOVED lines=12> */
.L_x_13365:
[----:B------:R-:W-:Y:S02]  /*17ac0*/  IMAD.MOV.U32 R13, RZ, RZ, R4 ;  /* 0x000000ffff0d7224 */ /* 0x000fe400078e0004 */
[----:B------:R-:W-:Y:S02]  /*17ad0*/  IMAD.MOV.U32 R12, RZ, RZ, 0x4 ;  /* 0x00000004ff0c7424 */ /* 0x000fe400078e00ff */
[----:B------:R-:W-:-:S07]  /*17ae0*/  IMAD.MOV.U32 R7, RZ, RZ, R14 ;  /* 0x000000ffff077224 */ /* 0x000fce00078e000e */
[----:B------:R-:W-:Y:S05]  /*17af0*/  WARPSYNC.COLLECTIVE R15, `(.L_x_13366) ;  /* 0x000000000f087348 */ /* 0x000fea0003c00000 */
[----:B------:R0:W1:Y:S02]  /*17b00*/  SHFL.IDX P6, R14, R13, R12, R11 ;  /* 0x0000000c0d0e7389 */ /* 0x00006400000c000b */
[----:B01----:R-:W-:Y:S01]  /*17b10*/  ENDCOLLECTIVE ;  /* 0x000000000000791b */ /* 0x003fe20003800000 */
.L_x_13366:
        /* <DEDUP_REMOVED lines=11> */
[----:B------:R-:W-:Y:S02]  /*17bd0*/  ISETP.GE.AND P1, PT, R6, R3, PT ;  /* 0x000000030600720c */ /* 0x000fe40003f26270 */
[----:B------:R-:W-:-:S11]  /*17be0*/  MOV R6, R14 ;  /* 0x0000000e00067202 */ /* 0x000fd60000000f00 */
[----:B------:R-:W-:Y:S05]  /*17bf0*/  WARPSYNC.COLLECTIVE R15, `(.L_x_13367) ;  /* 0x000000000f087348 */ /* 0x000fea0003c00000 */
[----:B------:R0:W1:Y:S02]  /*17c00*/  SHFL.IDX P6, R14, R13, R12, R11 ;  /* 0x0000000c0d0e7389 */ /* 0x00006400000c000b */
[----:B01----:R-:W-:Y:S01]  /*17c10*/  ENDCOLLECTIVE ;  /* 0x000000000000791b */ /* 0x003fe20003800000 */
.L_x_13367:
[----:B------:R-:W-:Y:S01]  /*17c20*/  IMAD.MOV.U32 R13, RZ, RZ, R4 ;  /* 0x000000ffff0d7224 */ /* 0x000fe200078e0004 */
[----:B------:R-:W-:Y:S01]  /*17c30*/  MOV R12, 0x5 ;  /* 0x00000005000c7802 */ /* 0x000fe20000000f00 */
[----:B------:R-:W-:-:S07]  /*17c40*/  IMAD.MOV.U32 R7, RZ, RZ, R14 ;  /* 0x000000ffff077224 */ /* 0x000fce00078e000e */
[----:B------:R-:W-:Y:S05]  /*17c50*/  WARPSYNC.COLLECTIVE R15, `(.L_x_13368) ;  /* 0x000000000f087348 */ /* 0x000fea0003c00000 */
[----:B------:R0:W1:Y:S02]  /*17c60*/  SHFL.IDX P6, R14, R13, R12, R11 ;  /* 0x0000000c0d0e7389 */ /* 0x00006400000c000b */
[----:B01----:R-:W-:Y:S01]  /*17c70*/  ENDCOLLECTIVE ;  /* 0x000000000000791b */ /* 0x003fe20003800000 */
.L_x_13368:
        /* <DEDUP_REMOVED lines=16> */
.L_x_13369:
[----:B------:R-:W-:Y:S01]  /*17d80*/  MOV R13, R4 ;  /* 0x00000004000d7202 */ /* 0x000fe20000000f00 */
[----:B------:R-:W-:Y:S02]  /*17d90*/  IMAD.MOV.U32 R12, RZ, RZ, 0x6 ;  /* 0x00000006ff0c7424 */ /* 0x000fe400078e00ff */
[----:B------:R-:W-:-:S07]  /*17da0*/  IMAD.MOV.U32 R7, RZ, RZ, R14 ;  /* 0x000000ffff077224 */ /* 0x000fce00078e000e */
[----:B------:R-:W-:Y:S05]  /*17db0*/  WARPSYNC.COLLECTIVE R15, `(.L_x_13370) ;  /* 0x000000000f087348 */ /* 0x000fea0003c00000 */
[----:B------:R0:W1:Y:S02]  /*17dc0*/  SHFL.IDX P6, R14, R13, R12, R11 ;  /* 0x0000000c0d0e7389 */ /* 0x00006400000c000b */
[----:B01----:R-:W-:Y:S01]  /*17dd0*/  ENDCOLLECTIVE ;  /* 0x000000000000791b */ /* 0x003fe20003800000 */
.L_x_13370:
        /* <DEDUP_REMOVED lines=16> */
.L_x_13371:
[----:B------:R-:W-:Y:S01]  /*17ee0*/  MOV R13, R4 ;  /* 0x00000004000d7202 */ /* 0x000fe20000000f00 */
[----:B------:R-:W-:Y:S02]  /*17ef0*/  IMAD.MOV.U32 R12, RZ, RZ, 0x7 ;  /* 0x00000007ff0c7424 */ /* 0x000fe400078e00ff */
[----:B------:R-:W-:-:S07]  /*17f00*/  IMAD.MOV.U32 R7, RZ, RZ, R14 ;  /* 0x000000ffff077224 */ /* 0x000fce00078e000e */
[----:B------:R-:W-:Y:S05]  /*17f10*/  WARPSYNC.COLLECTIVE R15, `(.L_x_13372) ;  /* 0x000000000f087348 */ /* 0x000fea0003c00000 */
[----:B------:R0:W1:Y:S02]  /*17f20*/  SHFL.IDX P6, R14, R13, R12, R11 ;  /* 0x0000000c0d0e7389 */ /* 0x00006400000c000b */
[----:B01----:R-:W-:Y:S01]  /*17f30*/  ENDCOLLECTIVE ;  /* 0x000000000000791b */ /* 0x003fe20003800000 */
.L_x_13372:
[----:B------:R-:W-:-:S05]  /*17f40*/  @!P1 LEA R7, P2, R20, R7, 0x1 ;  /* 0x0000000714079211 */ /* 0x000fca00078408ff */
[----:B------:R-:W-:-:S05]  /*17f50*/  @!P1 IMAD.X R6, RZ, RZ, R6, P2 ;  /* 0x000000ffff069224 */ /* 0x000fca00010e0606 */
[-C--:B------:R-:W-:Y:S01]  /*17f60*/  @!P1 LOP3.LUT R7, R7, R6.reuse, RZ, 0x3c, !PT ;  /* 0x0000000607079212 */ /* 0x080fe200078e3cff */
[----:B------:R-:W-:Y:S01]  /*17f70*/  IMAD.MOV.U32 R13, RZ, RZ, R0 ;  /* 0x000000ffff0d7224 */ /* 0x000fe200078e0000 */
[----:B------:R-:W-:Y:S02]  /*17f80*/  IADD3 R0, R17, 0x70, RZ ;  /* 0x0000007011007810 */ /* 0x000fe40007ffe0ff */
[----:B------:R-:W-:-:S04]  /*17f90*/  @!P1 LOP3.LUT R6, R7, R6, RZ, 0x3c, !PT ;  /* 0x0000000607069212 */ /* 0x000fc800078e3cff */
[----:B------:R-:W-:Y:S01]  /*17fa0*/  @!P1 LOP3.LUT R7, R7, R6, RZ, 0x3c, !PT ;  /* 0x0000000607079212 */ /* 0x000fe200078e3cff */
[----:B------:R-:W-:-:S07]  /*17fb0*/  IMAD.MOV.U32 R4, RZ, RZ, R14 ;  /* 0x000000ffff047224 */ /* 0x000fce00078e000e */
[----:B------:R-:W-:Y:S05]  /*17fc0*/  WARPSYNC.COLLECTIVE R15, `(.L_x_13373) ;  /* 0x000000000f087348 */ /* 0x000fea0003c00000 */
[----:B------:R0:W1:Y:S02]  /*17fd0*/  SHFL.IDX P6, R14, R13, R12, R11 ;  /* 0x0000000c0d0e7389 */ /* 0x00006400000c000b */
[----:B01----:R-:W-:Y:S01]  /*17fe0*/  ENDCOLLECTIVE ;  /* 0x000000000000791b */ /* 0x003fe20003800000 */
.L_x_13373:
[----:B------:R-:W-:Y:S01]  /*17ff0*/  @!PT LDS RZ, [RZ] ;  /* 0x00000000fffff984 */ /* 0x000fe20000000800 */
[----:B------:R-:W-:Y:S01]  /*18000*/  @!PT LDS RZ, [RZ] ;  /* 0x00000000fffff984 */ /* 0x000fe20000000800 */
[----:B------:R-:W-:Y:S01]  /*18010*/  @!PT LDS RZ, [RZ] ;  /* 0x00000000fffff984 */ /* 0x000fe20000000800 */
[----:B------:R0:W-:Y:S01]  /*18020*/  @!P1 LDGSTS.E.BYPASS.LTC128B.128 [R10+0xf400], desc[UR56][R6.64], !P0 ;  /* 0x0f400000060a9fae */ /* 0x0001e2000c101d78 */
[----:B------:R-:W-:Y:S01]  /*18030*/  ISETP.GE.AND P1, PT, R0, R3, PT ;  /* 0x000000030000720c */ /* 0x000fe20003f26270 */
[----:B------:R-:W-:-:S05]  /*18040*/  VIADD R0, R17, 0x80 ;  /* 0x0000008011007836 */ /* 0x000fca0000000000 */
[----:B------:R-:W-:Y:S01]  /*18050*/  ISETP.GE.AND P2, PT, R0, R3, PT ;  /* 0x000000030000720c */ /* 0x000fe20003f46270 */
[----:B------:R-:W-:Y:S01]  /*18060*/  IMAD.MOV.U32 R13, RZ, RZ, R2 ;  /* 0x000000ffff0d7224 */ /* 0x000fe200078e0002 */
[----:B------:R-:W-:Y:S01]  /*18070*/  MOV R12, RZ ;  /* 0x000000ff000c7202 */ /* 0x000fe20000000f00 */
[----:B0-----:R-:W-:-:S10]  /*18080*/  IMAD.MOV.U32 R6, RZ, RZ, R14 ;  /* 0x000000ffff067224 */ /* 0x001fd400078e000e */
[----:B------:R-:W-:Y:S05]  /*18090*/  WARPSYNC.COLLECTIVE R15, `(.L_x_13374) ;  /* 0x000000000f087348 */ /* 0x000fea0003c00000 */
[----:B------:R0:W1:Y:S02]  /*180a0*/  SHFL.IDX P6, R14, R13, R12, R11 ;  /* 0x0000000c0d0e7389 */ /* 0x00006400000c000b */
[----:B01----:R-:W-:Y:S01]  /*180b0*/  ENDCOLLECTIVE ;  /* 0x000000000000791b */ /* 0x003fe20003800000 */
.L_x_13374:
[----:B------:R-:W-:-:S05]  /*180c0*/  @!P1 LEA R6, P3, R20, R6, 0x1 ;  /* 0x0000000614069211 */ /* 0x000fca00078608ff */
[----:B------:R-:W-:-:S04]  /*180d0*/  @!P1 IMAD.X R4, RZ, RZ, R4, P3 ;  /* 0x000000ffff049224 */ /* 0x000fc800018e0604 */
[----:B------:R-:W-:Y:S02]  /*180e0*/  @!P1 IMAD.MOV.U32 R7, RZ, RZ, R4 ;  /* 0x000000ffff079224 */ /* 0x000fe400078e0004 */
[----:B------:R-:W-:Y:S02]  /*180f0*/  IMAD.MOV.U32 R13, RZ, RZ, R5 ;  /* 0x000000ffff0d7224 */ /* 0x000fe400078e0005 */
[----:B------:R-:W-:Y:S01]  /*18100*/  VIADD R4, R17, 0xa0 ;  /* 0x000000a011047836 */ /* 0x000fe20000000000 */
        /* <DEDUP_REMOVED lines=8> */
.L_x_13375:
[----:B------:R-:W-:Y:S02]  /*18190*/  IMAD.MOV.U32 R13, RZ, RZ, R2 ;  /* 0x000000ffff0d7224 */ /* 0x000fe400078e0002 */
[----:B------:R-:W-:Y:S02]  /*181a0*/  IMAD.MOV.U32 R12, RZ, RZ, 0x1 ;  /* 0x00000001ff0c7424 */ /* 0x000fe400078e00ff */
[----:B------:R-:W-:-:S07]  /*181b0*/  IMAD.MOV.U32 R8, RZ, RZ, R14 ;  /* 0x000000ffff087224 */ /* 0x000fce00078e000e */
[----:B------:R-:W-:Y:S05]  /*181c0*/  WARPSYNC.COLLECTIVE R15, `(.L_x_13376) ;  /* 0x000000000f087348 */ /* 0x000fea0003c00000 */
[----:B------:R0:W1:Y:S02]  /*181d0*/  SHFL.IDX P6, R14, R13, R12, R11 ;  /* 0x0000000c0d0e7389 */ /* 0x00006400000c000b */
[----:B01----:R-:W-:Y:S01]  /*181e0*/  ENDCOLLECTIVE ;  /* 0x000000000000791b */ /* 0x003fe20003800000 */
.L_x_13376:
[----:B------:R-:W-:-:S05]  /*181f0*/  @!P2 LEA R6, P1, R20, R8, 0x1 ;  /* 0x000000081406a211 */ /* 0x000fca00078208ff */
[----:B------:R-:W-:-:S05]  /*18200*/  @!P2 IMAD.X R0, RZ, RZ, R0, P1 ;  /* 0x000000ffff00a224 */ /* 0x000fca00008e0600 */
[----:B------:R-:W-:Y:S01]  /*18210*/  @!P2 MOV R7, R0 ;  /* 0x000000000007a202 */ /* 0x000fe20000000f00 */
[----:B------:R-:W-:Y:S01]  /*18220*/  VIADD R0, R17, 0x90 ;  /* 0x0000009011007836 */ /* 0x000fe20000000000 */
[----:B------:R-:W-:-:S03]  /*18230*/  MOV R13, R5 ;  /* 0x00000005000d7202 */ /* 0x000fc60000000f00 */
[----:B------:R-:W-:Y:S01]  /*18240*/  @!PT LDS RZ, [RZ] ;  /* 0x00000000fffff984 */ /* 0x000fe20000000800 */
[----:B------:R-:W-:Y:S01]  /*18250*/  @!PT LDS RZ, [RZ] ;  /* 0x00000000fffff984 */ /* 0x000fe20000000800 */
[----:B------:R-:W-:Y:S01]  /*18260*/  @!PT LDS RZ, [RZ] ;  /* 0x00000000fffff984 */ /* 0x000fe20000000800 */
[----:B------:R0:W-:Y:S01]  /*18270*/  @!P2 LDGSTS.E.BYPASS.LTC128B.128 [R10+0x10400], desc[UR56][R6.64], !P0 ;  /* 0x10400000060aafae */ /* 0x0001e2000c101d78 */
[----:B------:R-:W-:Y:S01]  /*18280*/  ISETP.GE.AND P1, PT, R0, R3, PT ;  /* 0x000000030000720c */ /* 0x000fe20003f26270 */
[----:B------:R-:W-:-:S12]  /*18290*/  IMAD.MOV.U32 R0, RZ, RZ, R14 ;  /* 0x000000ffff007224 */ /* 0x000fd800078e000e */
[----:B0-----:R-:W-:Y:S05]  /*182a0*/  WARPSYNC.COLLECTIVE R15, `(.L_x_13377) ;  /* 0x000000000f087348 */ /* 0x001fea0003c00000 */
[----:B------:R1:W2:Y:S02]  /*182b0*/  SHFL.IDX P6, R14, R13, R12, R11 ;  /* 0x0000000c0d0e7389 */ /* 0x0002a400000c000b */
[----:B012---:R-:W-:Y:S01]  /*182c0*/  ENDCOLLECTIVE ;  /* 0x000000000000791b */ /* 0x007fe20003800000 */
.L_x_13377:
[----:B------:R-:W-:Y:S01]  /*182d0*/  IMAD.MOV.U32 R13, RZ, RZ, R2 ;  /* 0x000000ffff0d7224 */ /* 0x000fe200078e0002 */
[----:B------:R-:W-:Y:S01]  /*182e0*/  MOV R12, 0x2 ;  /* 0x00000002000c7802 */ /* 0x000fe20000000f00 */
[----:B------:R-:W-:-:S07]  /*182f0*/  IMAD.MOV.U32 R6, RZ, RZ, R14 ;  /* 0x000000ffff067224 */ /* 0x000fce00078e000e */
[----:B------:R-:W-:Y:S05]  /*18300*/  WARPSYNC.COLLECTIVE R15, `(.L_x_13378) ;  /* 0x000000000f087348 */ /* 0x000fea0003c00000 */
[----:B------:R0:W1:Y:S02]  /*18310*/  SHFL.IDX P6, R14, R13, R12, R11 ;  /* 0x0000000c0d0e7389 */ /* 0x00006400000c000b */
[----:B01----:R-:W-:Y:S01]  /*18320*/  ENDCOLLECTIVE ;  /* 0x000000000000791b */ /* 0x003fe20003800000 */
.L_x_13378:
        /* <DEDUP_REMOVED lines=13> */
.L_x_13379:
[----:B------:R-:W-:Y:S02]  /*18400*/  IMAD.MOV.U32 R13, RZ, RZ, R2 ;  /* 0x000000ffff0d7224 */ /* 0x000fe400078e0002 */
[----:B------:R-:W-:Y:S02]  /*18410*/  IMAD.MOV.U32 R12, RZ, RZ, 0x3 ;  /* 0x00000003ff0c7424 */ /* 0x000fe400078e00ff */
[----:B------:R-:W-:-:S07]  /*18420*/  IMAD.MOV.U32 R6, RZ, RZ, R14 ;  /* 0x000000ffff067224 */ /* 0x000fce00078e000e */
[----:B------:R-:W-:Y:S05]  /*18430*/  WARPSYNC.COLLECTIVE R15, `(.L_x_13380) ;  /* 0x000000000f087348 */ /* 0x000fea0003c00000 */
[----:B------:R0:W1:Y:S02]  /*18440*/  SHFL.IDX P6, R14, R13, R12, R11 ;  /* 0x0000000c0d0e7389 */ /* 0x00006400000c000b */
[----:B01----:R-:W-:Y:S01]  /*18450*/  ENDCOLLECTIVE ;  /* 0x000000000000791b */ /* 0x003fe20003800000 */
.L_x_13380:
[----:B------:R-:W-:-:S04]  /*18460*/  @!P1 LEA R6, P2, R20, R6, 0x1 ;  /* 0x0000000614069211 */ /* 0x000fc800078408ff */
[----:B------:R-:W-:-:S05]  /*18470*/  @!P1 IADD3.X R0, RZ, R0, RZ, P2, !PT ;  /* 0x00000000ff009210 */ /* 0x000fca00017fe4ff */
[----:B------:R-:W-:Y:S01]  /*18480*/  @!P1 IMAD.MOV.U32 R7, RZ, RZ, R0 ;  /* 0x000000ffff079224 */ /* 0x000fe200078e0000 */
[----:B------:R-:W-:-:S04]  /*18490*/  MOV R13, R5 ;  /* 0x00000005000d7202 */ /* 0x000fc80000000f00 */
        /* <DEDUP_REMOVED lines=8> */
.L_x_13381:
[----:B------:R-:W-:Y:S01]  /*18520*/  IMAD.MOV.U32 R2, RZ, RZ, R14 ;  /* 0x000000ffff027224 */ /* 0x000fe200078e000e */
[----:B------:R-:W-:Y:S06]  /*18530*/  BRA `(.L_x_13382) ;  /* 0xffffffb400607947 */ /* 0x000fec000383ffff */
.L_x_13233:
[----:B0-----:R0:W1:Y:S02]  /*18540*/  SYNCS.PHASECHK.TRANS64.TRYWAIT P0, [R22+URZ+0x30820], R3 ;  /* 0x03082003160075a7 */ /* 0x001064000800017f */
[----:B-1----:R-:W-:Y:S05]  /*18550*/  @!P0 NANOSLEEP.SYNCS 0x989680 ;  /* 0x009896800000895d */ /* 0x002fea0003900000 */
[----:B------:R-:W1:Y:S02]  /*18560*/  @!P0 SYNCS.PHASECHK.TRANS64 P0, [R22+URZ+0x30820], R3 ;  /* 0x03082003160085a7 */ /* 0x000e64000800007f */
[----:B-1----:R-:W-:Y:S05]  /*18570*/  @!P0 BRA `(.L_x_13233) ;  /* 0xfffffffc00f08947 */ /* 0x002fea000383ffff */
[----:B------:R-:W-:Y:S05]  /*18580*/  BRA `(.L_x_13383) ;  /* 0xffffffb400c87947 */ /* 0x000fea000383ffff */
.L_x_13242:
[----:B0-----:R0:W2:Y:S02]  /*18590*/  SYNCS.PHASECHK.TRANS64.TRYWAIT P0, [R2+URZ+0x30840], R3 ;  /* 0x03084003020075a7 */ /* 0x0010a4000800017f */
[----:B--2---:R-:W-:Y:S05]  /*185a0*/  @!P0 NANOSLEEP.SYNCS 0x989680 ;  /* 0x009896800000895d */ /* 0x004fea0003900000 */
[----:B------:R-:W2:Y:S02]  /*185b0*/  @!P0 SYNCS.PHASECHK.TRANS64 P0, [R2+URZ+0x30840], R3 ;  /* 0x03084003020085a7 */ /* 0x000ea4000800007f */
[----:B--2---:R-:W-:Y:S05]  /*185c0*/  @!P0 BRA `(.L_x_13242) ;  /* 0xfffffffc00f08947 */ /* 0x004fea000383ffff */
[----:B------:R-:W-:Y:S05]  /*185d0*/  BRA `(.L_x_13384) ;  /* 0xffffffb8007c7947 */ /* 0x000fea000383ffff */
.L_x_13247:
[----:B0-----:R0:W1:Y:S02]  /*185e0*/  SYNCS.PHASECHK.TRANS64.TRYWAIT P0, [R3+URZ+0x60], R2 ;  /* 0x00006002030075a7 */ /* 0x001064000800017f */
[----:B-1----:R-:W-:Y:S05]  /*185f0*/  @!P0 NANOSLEEP.SYNCS 0x989680 ;  /* 0x009896800000895d */ /* 0x002fea0003900000 */
[----:B------:R-:W1:Y:S02]  /*18600*/  @!P0 SYNCS.PHASECHK.TRANS64 P0, [R3+URZ+0x60], R2 ;  /* 0x00006002030085a7 */ /* 0x000e64000800007f */
[----:B-1----:R-:W-:Y:S05]  /*18610*/  @!P0 BRA `(.L_x_13247) ;  /* 0xfffffffc00f08947 */ /* 0x002fea000383ffff */
[----:B------:R-:W-:Y:S05]  /*18620*/  BRA `(.L_x_13385) ;  /* 0xffffffbc00087947 */ /* 0x000fea000383ffff */
.L_x_13255:
[----:B0-----:R0:W2:Y:S02]  /*18630*/  SYNCS.PHASECHK.TRANS64.TRYWAIT P0, [R2+URZ+0x30840], R3 ;  /* 0x03084003020075a7 */ /* 0x0010a4000800017f */
[----:B--2---:R-:W-:Y:S05]  /*18640*/  @!P0 NANOSLEEP.SYNCS 0x989680 ;  /* 0x009896800000895d */ /* 0x004fea0003900000 */
[----:B------:R-:W2:Y:S02]  /*18650*/  @!P0 SYNCS.PHASECHK.TRANS64 P0, [R2+URZ+0x30840], R3 ;  /* 0x03084003020085a7 */ /* 0x000ea4000800007f */
[----:B--2---:R-:W-:Y:S05]  /*18660*/  @!P0 BRA `(.L_x_13255) ;  /* 0xfffffffc00f08947 */ /* 0x004fea000383ffff */
[----:B------:R-:W-:Y:S05]  /*18670*/  BRA `(.L_x_13386) ;  /* 0xffffffc0004c7947 */ /* 0x000fea000383ffff */
.L_x_13260:
[----:B0-----:R0:W1:Y:S02]  /*18680*/  SYNCS.PHASECHK.TRANS64.TRYWAIT P0, [R10+URZ+0x60], R26 ;  /* 0x0000601a0a0075a7 */ /* 0x001064000800017f */
[----:B-1----:R-:W-:Y:S05]  /*18690*/  @!P0 NANOSLEEP.SYNCS 0x989680 ;  /* 0x009896800000895d */ /* 0x002fea0003900000 */
[----:B------:R-:W1:Y:S02]  /*186a0*/  @!P0 SYNCS.PHASECHK.TRANS64 P0, [R10+URZ+0x60], R26 ;  /* 0x0000601a0a0085a7 */ /* 0x000e64000800007f */
[----:B-1----:R-:W-:Y:S05]  /*186b0*/  @!P0 BRA `(.L_x_13260) ;  /* 0xfffffffc00f08947 */ /* 0x002fea000383ffff */
[----:B------:R-:W-:Y:S05]  /*186c0*/  BRA `(.L_x_13387) ;  /* 0xffffffc000d87947 */ /* 0x000fea000383ffff */
.L_x_13268:
[----:B0-----:R0:W2:Y:S02]  /*186d0*/  SYNCS.PHASECHK.TRANS64.TRYWAIT P0, [R2+URZ+0x30840], R3 ;  /* 0x03084003020075a7 */ /* 0x0010a4000800017f */
[----:B--2---:R-:W-:Y:S05]  /*186e0*/  @!P0 NANOSLEEP.SYNCS 0x989680 ;  /* 0x009896800000895d */ /* 0x004fea0003900000 */
[----:B------:R-:W2:Y:S02]  /*186f0*/  @!P0 SYNCS.PHASECHK.TRANS64 P0, [R2+URZ+0x30840], R3 ;  /* 0x03084003020085a7 */ /* 0x000ea4000800007f */
[----:B--2---:R-:W-:Y:S05]  /*18700*/  @!P0 BRA `(.L_x_13268) ;  /* 0xfffffffc00f08947 */ /* 0x004fea000383ffff */
[----:B------:R-:W-:Y:S05]  /*18710*/  BRA `(.L_x_13388) ;  /* 0xffffffc400e87947 */ /* 0x000fea000383ffff */
.L_x_13273:
[----:B0-----:R0:W1:Y:S02]  /*18720*/  SYNCS.PHASECHK.TRANS64.TRYWAIT P0, [R7+URZ+0x60], R2 ;  /* 0x00006002070075a7 */ /* 0x001064000800017f */
[----:B-1----:R-:W-:Y:S05]  /*18730*/  @!P0 NANOSLEEP.SYNCS 0x989680 ;  /* 0x009896800000895d */ /* 0x002fea0003900000 */
[----:B------:R-:W1:Y:S02]  /*18740*/  @!P0 SYNCS.PHASECHK.TRANS64 P0, [R7+URZ+0x60], R2 ;  /* 0x00006002070085a7 */ /* 0x000e64000800007f */
[----:B-1----:R-:W-:Y:S05]  /*18750*/  @!P0 BRA `(.L_x_13273) ;  /* 0xfffffffc00f08947 */ /* 0x002fea000383ffff */
[----:B------:R-:W-:Y:S05]  /*18760*/  BRA `(.L_x_13389) ;  /* 0xffffffc800787947 */ /* 0x000fea000383ffff */
.L_x_13283:
[----:B0-----:R0:W1:Y:S02]  /*18770*/  SYNCS.PHASECHK.TRANS64.TRYWAIT P0, [R3+URZ+0x30860], R0 ;  /* 0x03086000030075a7 */ /* 0x001064000800017f */
[----:B-1----:R-:W-:Y:S05]  /*18780*/  @!P0 NANOSLEEP.SYNCS 0x989680 ;  /* 0x009896800000895d */ /* 0x002fea0003900000 */
[----:B------:R-:W1:Y:S02]  /*18790*/  @!P0 SYNCS.PHASECHK.TRANS64 P0, [R3+URZ+0x30860], R0 ;  /* 0x03086000030085a7 */ /* 0x000e64000800007f */
[----:B-1----:R-:W-:Y:S05]  /*187a0*/  @!P0 BRA `(.L_x_13283) ;  /* 0xfffffffc00f08947 */ /* 0x002fea000383ffff */
[----:B------:R-:W-:Y:S05]  /*187b0*/  BRA `(.L_x_13390) ;  /* 0xffffffcc00747947 */ /* 0x000fea000383ffff */
.L_x_13289:
[----:B------:R-:W-:Y:S01]  /*187c0*/  BSSY B0, `(.L_x_13391) ;  /* 0x0000008000007945 */ /* 0x000fe20003800000 */
[----:B------:R-:W-:Y:S01]  /*187d0*/  IMAD.MOV.U32 R13, RZ, RZ, R16 ;  /* 0x000000ffff0d7224 */ /* 0x000fe200078e0010 */
[----:B------:R-:W-:Y:S01]  /*187e0*/  MOV R15, 0xffffffff ;  /* 0xffffffff000f7802 */ /* 0x000fe20000000f00 */
[----:B------:R-:W-:Y:S02]  /*187f0*/  IMAD.MOV.U32 R12, RZ, RZ, RZ ;  /* 0x000000ffff0c7224 */ /* 0x000fe400078e00ff */
[----:B------:R-:W-:-:S07]  /*18800*/  IMAD.MOV.U32 R11, RZ, RZ, 0x1f ;  /* 0x0000001fff0b7424 */ /* 0x000fce00078e00ff */
[----:B-1----:R-:W-:Y:S05]  /*18810*/  WARPSYNC.COLLECTIVE R15, `(.L_x_13392) ;  /* 0x000000000f087348 */ /* 0x002fea0003c00000 */
[----:B------:R0:W2:Y:S02]  /*18820*/  SHFL.IDX P6, R14, R13, R12, R11 ;  /* 0x0000000c0d0e7389 */ /* 0x0000a400000c000b */
[----:B012---:R-:W-:Y:S01]  /*18830*/  ENDCOLLECTIVE ;  /* 0x000000000000791b */ /* 0x007fe20003800000 */
.L_x_13392:
[----:B------:R-:W-:Y:S05]  /*18840*/  BSYNC B0 ;  /* 0x0000000000007941 */ /* 0x000fea0003800000 */
.L_x_13391:
[----:B------:R-:W-:Y:S01]  /*18850*/  IMAD.MOV.U32 R13, RZ, RZ, R16 ;  /* 0x000000ffff0d7224 */ /* 0x000fe200078e0010 */
[----:B------:R-:W-:Y:S01]  /*18860*/  MOV R15, 0xffffffff ;  /* 0xffffffff000f7802 */ /* 0x000fe20000000f00 */
[----:B------:R-:W-:Y:S02]  /*18870*/  IMAD.MOV.U32 R12, RZ, RZ, 0x1 ;  /* 0x00000001ff0c7424 */ /* 0x000fe400078e00ff */
[----:B------:R-:W-:Y:S02]  /*18880*/  IMAD.MOV.U32 R11, RZ, RZ, 0x1f ;  /* 0x0000001fff0b7424 */ /* 0x000fe400078e00ff */
[----:B------:R-:W-:Y:S02]  /*18890*/  IMAD.IADD R5, R19, 0x1, R8 ;  /* 0x0000000113057824 */ /* 0x000fe400078e0208 */
[----:B------:R-:W-:-:S07]  /*188a0*/  IMAD.MOV.U32 R0, RZ, RZ, R14 ;  /* 0x000000ffff007224 */ /* 0x000fce00078e000e */
[----:B------:R-:W-:Y:S05]  /*188b0*/  WARPSYNC.COLLECTIVE R15, `(.L_x_13393) ;  /* 0x000000000f087348 */ /* 0x000fea0003c00000 */
[----:B------:R0:W1:Y:S02]  /*188c0*/  SHFL.IDX P6, R14, R13, R12, R11 ;  /* 0x0000000c0d0e7389 */ /* 0x00006400000c000b */
[----:B01----:R-:W-:Y:S01]  /*188d0*/  ENDCOLLECTIVE ;  /* 0x000000000000791b */ /* 0x003fe20003800000 */
.L_x_13393:
        /* <DEDUP_REMOVED lines=13> */
[----:B------:R-:W-:-:S04]  /*189b0*/  ISETP.NE.AND P1, PT, R8, RZ, PT ;  /* 0x000000ff0800720c */ /* 0x000fc80003f25270 */
[----:B------:R-:W-:-:S09]  /*189c0*/  MOV R13, R2 ;  /* 0x00000002000d7202 */ /* 0x000fd20000000f00 */
[----:B------:R-:W-:Y:S05]  /*189d0*/  WARPSYNC.COLLECTIVE R15, `(.L_x_13394) ;  /* 0x000000000f087348 */ /* 0x000fea0003c00000 */
[----:B------:R0:W1:Y:S02]  /*189e0*/  SHFL.UP P6, R14, R13, R12, R11 ;  /* 0x0400000c0d0e7389 */ /* 0x00006400000c000b */
[----:B01----:R-:W-:Y:S01]  /*189f0*/  ENDCOLLECTIVE ;  /* 0x000000000000791b */ /* 0x003fe20003800000 */
.L_x_13394:
[----:B------:R-:W-:Y:S01]  /*18a00*/  IMAD.MOV.U32 R12, RZ, RZ, 0x2 ;  /* 0x00000002ff0c7424 */ /* 0x000fe200078e00ff */
[----:B------:R-:W-:-:S05]  /*18a10*/  SEL R5, R14, RZ, P1 ;  /* 0x000000ff0e057207 */ /* 0x000fca0000800000 */
[----:B------:R-:W-:-:S04]  /*18a20*/  IMAD.IADD R5, R2, 0x1, R5 ;  /* 0x0000000102057824 */ /* 0x000fc800078e0205 */
[----:B------:R-:W-:-:S07]  /*18a30*/  IMAD.MOV.U32 R13, RZ, RZ, R5 ;  /* 0x000000ffff0d7224 */ /* 0x000fce00078e0005 */
[----:B------:R-:W-:Y:S05]  /*18a40*/  WARPSYNC.COLLECTIVE R15, `(.L_x_13395) ;  /* 0x000000000f087348 */ /* 0x000fea0003c00000 */
[----:B------:R0:W1:Y:S02]  /*18a50*/  SHFL.UP P6, R14, R13, R12, R11 ;  /* 0x0400000c0d0e7389 */ /* 0x00006400000c000b */
[----:B01----:R-:W-:Y:S01]  /*18a60*/  ENDCOLLECTIVE ;  /* 0x000000000000791b */ /* 0x003fe20003800000 */
.L_x_13395:
[----:B------:R-:W-:Y:S01]  /*18a70*/  IMAD.MOV.U32 R12, RZ, RZ, 0x4 ;  /* 0x00000004ff0c7424 */ /* 0x000fe200078e00ff */
[----:B------:R-:W-:-:S04]  /*18a80*/  SEL R6, R14, RZ, P2 ;  /* 0x000000ff0e067207 */ /* 0x000fc80001000000 */
[----:B------:R-:W-:-:S05]  /*18a90*/  IADD3 R6, R5, R6, RZ ;  /* 0x0000000605067210 */ /* 0x000fca0007ffe0ff */
[----:B------:R-:W-:-:S07]  /*18aa0*/  IMAD.MOV.U32 R13, RZ, RZ, R6 ;  /* 0x000000ffff0d7224 */ /* 0x000fce00078e0006 */
[----:B------:R-:W-:Y:S05]  /*18ab0*/  WARPSYNC.COLLECTIVE R15, `(.L_x_13396) ;  /* 0x000000000f087348 */ /* 0x000fea0003c00000 */
[----:B------:R0:W1:Y:S02]  /*18ac0*/  SHFL.UP P6, R14, R13, R12, R11 ;  /* 0x0400000c0d0e7389 */ /* 0x00006400000c000b */
[----:B01----:R-:W-:Y:S01]  /*18ad0*/  ENDCOLLECTIVE ;  /* 0x000000000000791b */ /* 0x003fe20003800000 */
.L_x_13396:
[----:B------:R-:W-:Y:S02]  /*18ae0*/  MOV R12, 0x8 ;  /* 0x00000008000c7802 */ /* 0x000fe40000000f00 */
[----:B------:R-:W-:-:S05]  /*18af0*/  SEL R7, R14, RZ, P3 ;  /* 0x000000ff0e077207 */ /* 0x000fca0001800000 */
[----:B------:R-:W-:-:S04]  /*18b00*/  IMAD.IADD R7, R6, 0x1, R7 ;  /* 0x0000000106077824 */ /* 0x000fc800078e0207 */
[----:B------:R-:W-:-:S07]  /*18b10*/  IMAD.MOV.U32 R13, RZ, RZ, R7 ;  /* 0x000000ffff0d7224 */ /* 0x000fce00078e0007 */
[----:B------:R-:W-:Y:S05]  /*18b20*/  WARPSYNC.COLLECTIVE R15, `(.L_x_13397) ;  /* 0x000000000f087348 */ /* 0x000fea0003c00000 */
[----:B------:R0:W1:Y:S02]  /*18b30*/  SHFL.UP P6, R14, R13, R12, R11 ;  /* 0x0400000c0d0e7389 */ /* 0x00006400000c000b */
[----:B01----:R-:W-:Y:S01]  /*18b40*/  ENDCOLLECTIVE ;  /* 0x000000000000791b */ /* 0x003fe20003800000 */
.L_x_13397:
[----:B------:R-:W-:Y:S01]  /*18b50*/  IMAD.MOV.U32 R12, RZ, RZ, 0x10 ;  /* 0x00000010ff0c7424 */ /* 0x000fe200078e00ff */
[----:B------:R-:W-:-:S05]  /*18b60*/  SEL R14, R14, RZ, P4 ;  /* 0x000000ff0e0e7207 */ /* 0x000fca0002000000 */
[----:B------:R-:W-:-:S04]  /*18b70*/  IMAD.IADD R5, R7, 0x1, R14 ;  /* 0x0000000107057824 */ /* 0x000fc800078e020e */
[----:B------:R-:W-:-:S07]  /*18b80*/  IMAD.MOV.U32 R13, RZ, RZ, R5 ;  /* 0x000000ffff0d7224 */ /* 0x000fce00078e0005 */
[----:B------:R-:W-:Y:S05]  /*18b90*/  WARPSYNC.COLLECTIVE R15, `(.L_x_13398) ;  /* 0x000000000f087348 */ /* 0x000fea0003c00000 */
[----:B------:R0:W1:Y:S02]  /*18ba0*/  SHFL.UP P6, R14, R13, R12, R11 ;  /* 0x0400000c0d0e7389 */ /* 0x00006400000c000b */
[----:B01----:R-:W-:Y:S01]  /*18bb0*/  ENDCOLLECTIVE ;  /* 0x000000000000791b */ /* 0x003fe20003800000 */
.L_x_13398:
[----:B------:R-:W-:Y:S02]  /*18bc0*/  IMAD.MOV.U32 R12, RZ, RZ, 0x1f ;  /* 0x0000001fff0c7424 */ /* 0x000fe400078e00ff */
[----:B------:R-:W-:Y:S01]  /*18bd0*/  IMAD.MOV.U32 R11, RZ, RZ, 0x1f ;  /* 0x0000001fff0b7424 */ /* 0x000fe200078e00ff */
[----:B------:R-:W-:-:S05]  /*18be0*/  SEL R14, R14, RZ, P5 ;  /* 0x000000ff0e0e7207 */ /* 0x000fca0002800000 */
[----:B------:R-:W-:-:S05]  /*18bf0*/  IMAD.IADD R3, R5, 0x1, R14 ;  /* 0x0000000105037824 */ /* 0x000fca00078e020e */
[----:B------:R-:W-:-:S07]  /*18c00*/  MOV R13, R3 ;  /* 0x00000003000d7202 */ /* 0x000fce0000000f00 */
[----:B------:R-:W-:Y:S05]  /*18c10*/  WARPSYNC.COLLECTIVE R15, `(.L_x_13399) ;  /* 0x000000000f087348 */ /* 0x000fea0003c00000 */
[----:B------:R0:W1:Y:S02]  /*18c20*/  SHFL.IDX P6, R14, R13, R12, R11 ;  /* 0x0000000c0d0e7389 */ /* 0x00006400000c000b */
[----:B01----:R-:W-:Y:S01]  /*18c30*/  ENDCOLLECTIVE ;  /* 0x000000000000791b */ /* 0x003fe20003800000 */
.L_x_13399:
[----:B------:R-:W-:Y:S05]  /*18c40*/  BRA `(.L_x_13400) ;  /* 0xffffffcc00a87947 */ /* 0x000fea000383ffff */
.L_x_13294:
[----:B------:R-:W-:Y:S01]  /*18c50*/  BSSY B0, `(.L_x_13401) ;  /* 0x0000008000007945 */ /* 0x000fe20003800000 */
[----:B-----5:R-:W-:Y:S01]  /*18c60*/  IMAD.MOV.U32 R13, RZ, RZ, R2 ;  /* 0x000000ffff0d7224 */ /* 0x020fe200078e0002 */
[----:B------:R-:W-:Y:S01]  /*18c70*/  MOV R11, RZ ;  /* 0x000000ff000b7202 */ /* 0x000fe20000000f00 */
[----:B------:R-:W-:Y:S02]  /*18c80*/  IMAD.MOV.U32 R12, RZ, RZ, 0x1 ;  /* 0x00000001ff0c7424 */ /* 0x000fe400078e00ff */
[----:B------:R-:W-:-:S07]  /*18c90*/  IMAD.MOV.U32 R15, RZ, RZ, -0x1 ;  /* 0xffffffffff0f7424 */ /* 0x000fce00078e00ff */
[----:B01----:R-:W-:Y:S05]  /*18ca0*/  WARPSYNC.COLLECTIVE R15, `(.L_x_13402) ;  /* 0x000000000f087348 */ /* 0x003fea0003c00000 */
[----:B------:R2:W3:Y:S02]  /*18cb0*/  SHFL.UP P6, R14, R13, R12, R11 ;  /* 0x0400000c0d0e7389 */ /* 0x0004e400000c000b */
[----:B0123--:R-:W-:Y:S01]  /*18cc0*/  ENDCOLLECTIVE ;  /* 0x000000000000791b */ /* 0x00ffe20003800000 */
.L_x_13402:
[----:B------:R-:W-:Y:S05]  /*18cd0*/  BSYNC B0 ;  /* 0x0000000000007941 */ /* 0x000fea0003800000 */
.L_x_13401:
[----:B------:R-:W-:Y:S01]  /*18ce0*/  SEL R13, R14, RZ, P1 ;  /* 0x000000ff0e0d7207 */ /* 0x000fe20000800000 */
[----:B------:R-:W-:Y:S01]  /*18cf0*/  IMAD.MOV.U32 R12, RZ, RZ, 0x2 ;  /* 0x00000002ff0c7424 */ /* 0x000fe200078e00ff */
[----:B------:R-:W-:Y:S01]  /*18d00*/  MOV R15, 0xffffffff ;  /* 0xffffffff000f7802 */ /* 0x000fe20000000f00 */
[----:B------:R-:W-:Y:S02]  /*18d10*/  IMAD.MOV.U32 R11, RZ, RZ, RZ ;  /* 0x000000ffff0b7224 */ /* 0x000fe400078e00ff */
[----:B------:R-:W-:-:S07]  /*18d20*/  IMAD.IADD R13, R2, 0x1, R13 ;  /* 0x00000001020d7824 */ /* 0x000fce00078e020d */
[----:B------:R-:W-:Y:S05]  /*18d30*/  WARPSYNC.COLLECTIVE R15, `(.L_x_13403) ;  /* 0x000000000f087348 */ /* 0x000fea0003c00000 */
[----:B------:R0:W1:Y:S02]  /*18d40*/  SHFL.UP P6, R14, R13, R12, R11 ;  /* 0x0400000c0d0e7389 */ /* 0x00006400000c000b */
[----:B01----:R-:W-:Y:S01]  /*18d50*/  ENDCOLLECTIVE ;  /* 0x000000000000791b */ /* 0x003fe20003800000 */
.L_x_13403:
[----:B------:R-:W-:Y:S01]  /*18d60*/  IMAD.MOV.U32 R12, RZ, RZ, 0x4 ;  /* 0x00000004ff0c7424 */ /* 0x000fe200078e00ff */
[----:B------:R-:W-:-:S05]  /*18d70*/  SEL R14, R14, RZ, P2 ;  /* 0x000000ff0e0e7207 */ /* 0x000fca0001000000 */
[----:B------:R-:W-:-:S04]  /*18d80*/  IMAD.IADD R3, R13, 0x1, R14 ;  /* 0x000000010d037824 */ /* 0x000fc800078e020e */
[----:B------:R-:W-:-:S07]  /*18d90*/  IMAD.MOV.U32 R13, RZ, RZ, R3 ;  /* 0x000000ffff0d7224 */ /* 0x000fce00078e0003 */
[----:B------:R-:W-:Y:S05]  /*18da0*/  WARPSYNC.COLLECTIVE R15, `(.L_x_13404) ;  /* 0x000000000f087348 */ /* 0x000fea0003c00000 */
[----:B------:R0:W1:Y:S02]  /*18db0*/  SHFL.UP P6, R14, R13, R12, R11 ;  /* 0x0400000c0d0e7389 */ /* 0x00006400000c000b */
[----:B01----:R-:W-:Y:S01]  /*18dc0*/  ENDCOLLECTIVE ;  /* 0x000000000000791b */ /* 0x003fe20003800000 */
.L_x_13404:
[----:B------:R-:W-:Y:S01]  /*18dd0*/  IMAD.MOV.U32 R12, RZ, RZ, 0x8 ;  /* 0x00000008ff0c7424 */ /* 0x000fe200078e00ff */
[----:B------:R-:W-:-:S05]  /*18de0*/  SEL R14, R14, RZ, P3 ;  /* 0x000000ff0e0e7207 */ /* 0x000fca0001800000 */
[----:B------:R-:W-:-:S05]  /*18df0*/  IMAD.IADD R5, R3, 0x1, R14 ;  /* 0x0000000103057824 */ /* 0x000fca00078e020e */
[----:B------:R-:W-:-:S07]  /*18e00*/  MOV R13, R5 ;  /* 0x00000005000d7202 */ /* 0x000fce0000000f00 */
[----:B------:R-:W-:Y:S05]  /*18e10*/  WARPSYNC.COLLECTIVE R15, `(.L_x_13405) ;  /* 0x000000000f087348 */ /* 0x000fea0003c00000 */
[----:B------:R0:W1:Y:S02]  /*18e20*/  SHFL.UP P6, R14, R13, R12, R11 ;  /* 0x0400000c0d0e7389 */ /* 0x00006400000c000b */
[----:B01----:R-:W-:Y:S01]  /*18e30*/  ENDCOLLECTIVE ;  /* 0x000000000000791b */ /* 0x003fe20003800000 */
.L_x_13405:
[----:B------:R-:W-:Y:S01]  /*18e40*/  IMAD.MOV.U32 R12, RZ, RZ, 0x10 ;  /* 0x00000010ff0c7424 */ /* 0x000fe200078e00ff */
[----:B------:R-:W-:-:S05]  /*18e50*/  SEL R6, R14, RZ, P4 ;  /* 0x000000ff0e067207 */ /* 0x000fca0002000000 */
[----:B------:R-:W-:-:S04]  /*18e60*/  IMAD.IADD R6, R5, 0x1, R6 ;  /* 0x0000000105067824 */ /* 0x000fc800078e0206 */
[----:B------:R-:W-:-:S07]  /*18e70*/  IMAD.MOV.U32 R13, RZ, RZ, R6 ;  /* 0x000000ffff0d7224 */ /* 0x000fce00078e0006 */
[----:B------:R-:W-:Y:S05]  /*18e80*/  WARPSYNC.COLLECTIVE R15, `(.L_x_13406) ;  /* 0x000000000f087348 */ /* 0x000fea0003c00000 */
[----:B------:R0:W1:Y:S02]  /*18e90*/  SHFL.UP P6, R14, R13, R12, R11 ;  /* 0x0400000c0d0e7389 */ /* 0x00006400000c000b */
[----:B01----:R-:W-:Y:S01]  /*18ea0*/  ENDCOLLECTIVE ;  /* 0x000000000000791b */ /* 0x003fe20003800000 */
.L_x_13406:
[----:B------:R-:W-:Y:S02]  /*18eb0*/  IMAD.MOV.U32 R12, RZ, RZ, 0x1f ;  /* 0x0000001fff0c7424 */ /* 0x000fe400078e00ff */
[----:B------:R-:W-:Y:S01]  /*18ec0*/  IMAD.MOV.U32 R11, RZ, RZ, 0x1f ;  /* 0x0000001fff0b7424 */ /* 0x000fe200078e00ff */
[----:B------:R-:W-:-:S04]  /*18ed0*/  SEL R3, R14, RZ, P5 ;  /* 0x000000ff0e037207 */ /* 0x000fc80002800000 */
[----:B------:R-:W-:-:S05]  /*18ee0*/  IADD3 R3, R6, R3, RZ ;  /* 0x0000000306037210 */ /* 0x000fca0007ffe0ff */
[----:B------:R-:W-:-:S07]  /*18ef0*/  IMAD.MOV.U32 R13, RZ, RZ, R3 ;  /* 0x000000ffff0d7224 */ /* 0x000fce00078e0003 */
[----:B------:R-:W-:Y:S05]  /*18f00*/  WARPSYNC.COLLECTIVE R15, `(.L_x_13407) ;  /* 0x000000000f087348 */ /* 0x000fea0003c00000 */
[----:B------:R0:W1:Y:S02]  /*18f10*/  SHFL.IDX P6, R14, R13, R12, R11 ;  /* 0x0000000c0d0e7389 */ /* 0x00006400000c000b */
[----:B01----:R-:W-:Y:S01]  /*18f20*/  ENDCOLLECTIVE ;  /* 0x000000000000791b */ /* 0x003fe20003800000 */
.L_x_13407:
[----:B------:R-:W-:Y:S05]  /*18f30*/  BRA `(.L_x_13408) ;  /* 0xffffffcc00887947 */ /* 0x000fea000383ffff */
.L_x_13296:
[----:B------:R-:W-:Y:S01]  /*18f40*/  BSSY B0, `(.L_x_13409) ;  /* 0x0000006000007945 */ /* 0x000fe20003800000 */
[----:B------:R-:W-:Y:S01]  /*18f50*/  PLOP3.LUT P6, PT, P6, PT, PT, 0x8, 0x0 ;  /* 0x000000000000781c */ /* 0x000fe200037ce170 */
[----:B------:R-:W-:-:S12]  /*18f60*/  IMAD.MOV.U32 R15, RZ, RZ, -0x1 ;  /* 0xffffffffff0f7424 */ /* 0x000fd800078e00ff */
[----:B0-----:R-:W-:Y:S05]  /*18f70*/  WARPSYNC.COLLECTIVE R15, `(.L_x_13410) ;  /* 0x000000000f087348 */ /* 0x001fea0003c00000 */
[----:B------:R-:W-:Y:S01]  /*18f80*/  VOTE.ANY R14, PT, P6 ;  /* 0x00000000000e7806 */ /* 0x000fe200030e0100 */
[----:B0-----:R-:W-:Y:S06]  /*18f90*/  ENDCOLLECTIVE ;  /* 0x000000000000791b */ /* 0x001fec0003800000 */
.L_x_13410:
[----:B------:R-:W-:Y:S05]  /*18fa0*/  BSYNC B0 ;  /* 0x0000000000007941 */ /* 0x000fea0003800000 */
.L_x_13409:
        /* <DEDUP_REMOVED lines=9> */
.L_x_13411:
[----:B------:R-:W-:Y:S01]  /*19040*/  MOV R17, R14 ;  /* 0x0000000e00117202 */ /* 0x000fe20000000f00 */
[----:B------:R-:W-:Y:S06]  /*19050*/  BRA `(.L_x_13412) ;  /* 0xffffffcc00787947 */ /* 0x000fec000383ffff */
.L_x_13298:
[----:B------:R-:W-:Y:S01]  /*19060*/  BSSY B0, `(.L_x_13413) ;  /* 0x0000007000007945 */ /* 0x000fe20003800000 */
[----:B------:R-:W-:Y:S02]  /*19070*/  IMAD.MOV.U32 R13, RZ, RZ, R3 ;  /* 0x000000ffff0d7224 */ /* 0x000fe400078e0003 */
[----:B------:R-:W-:Y:S02]  /*19080*/  IMAD.MOV.U32 R11, RZ, RZ, 0x1f ;  /* 0x0000001fff0b7424 */ /* 0x000fe400078e00ff */
[----:B------:R-:W-:-:S07]  /*19090*/  IMAD.MOV.U32 R15, RZ, RZ, -0x1 ;  /* 0xffffffffff0f7424 */ /* 0x000fce00078e00ff */
[----:B012---:R-:W-:Y:S05]  /*190a0*/  WARPSYNC.COLLECTIVE R15, `(.L_x_13414) ;  /* 0x000000000f087348 */ /* 0x007fea0003c00000 */
[----:B------:R3:W4:Y:S02]  /*190b0*/  SHFL.IDX P6, R14, R13, R12, R11 ;  /* 0x0000000c0d0e7389 */ /* 0x00072400000c000b */
[----:B01234-:R-:W-:Y:S01]  /*190c0*/  ENDCOLLECTIVE ;  /* 0x000000000000791b */ /* 0x01ffe20003800000 */
.L_x_13414:
[----:B------:R-:W-:Y:S05]  /*190d0*/  BSYNC B0 ;  /* 0x0000000000007941 */ /* 0x000fea0003800000 */
.L_x_13413:
[----:B------:R-:W-:Y:S05]  /*190e0*/  BRA `(.L_x_13297) ;  /* 0xffffffcc00707947 */ /* 0x000fea000383ffff */
.L_x_13302:
[----:B0-----:R0:W3:Y:S02]  /*190f0*/  SYNCS.PHASECHK.TRANS64.TRYWAIT P0, [R9+URZ+0x30820], R0 ;  /* 0x03082000090075a7 */ /* 0x0010e4000800017f */
[----:B---3--:R-:W-:Y:S05]  /*19100*/  @!P0 NANOSLEEP.SYNCS 0x989680 ;  /* 0x009896800000895d */ /* 0x008fea0003900000 */
[----:B------:R-:W3:Y:S02]  /*19110*/  @!P0 SYNCS.PHASECHK.TRANS64 P0, [R9+URZ+0x30820], R0 ;  /* 0x03082000090085a7 */ /* 0x000ee4000800007f */
[----:B---3--:R-:W-:Y:S05]  /*19120*/  @!P0 BRA `(.L_x_13302) ;  /* 0xfffffffc00f08947 */ /* 0x008fea000383ffff */
[----:B------:R-:W-:Y:S05]  /*19130*/  BRA `(.L_x_13415) ;  /* 0xffffffd0005c7947 */ /* 0x000fea000383ffff */
.L_x_13303:
[----:B------:R-:W3:Y:S01]  /*19140*/  S2R R2, SR_TID.X ;  /* 0x0000000000027919 */ /* 0x000ee20000002100 */
[----:B------:R-:W-:Y:S01]  /*19150*/  BSSY B0, `(.L_x_13416) ;  /* 0x000000a000007945 */ /* 0x000fe20003800000 */
[----:B------:R-:W-:Y:S01]  /*19160*/  MOV R12, RZ ;  /* 0x000000ff000c7202 */ /* 0x000fe20000000f00 */
        /* <DEDUP_REMOVED lines=8> */
.L_x_13417:
[----:B------:R-:W-:Y:S05]  /*191f0*/  BSYNC B0 ;  /* 0x0000000000007941 */ /* 0x000fea0003800000 */
.L_x_13416:
[----:B------:R-:W-:Y:S05]  /*19200*/  BRA `(.L_x_13418) ;  /* 0xffffffd000447947 */ /* 0x000fea000383ffff */
.L_x_13304:
[----:B------:R-:W-:Y:S01]  /*19210*/  BSSY B0, `(.L_x_13419) ;  /* 0x0000006000007945 */ /* 0x000fe20003800000 */
[----:B------:R-:W-:-:S07]  /*19220*/  IMAD.MOV.U32 R15, RZ, RZ, -0x1 ;  /* 0xffffffffff0f7424 */ /* 0x000fce00078e00ff */
[----:B012---:R-:W-:Y:S05]  /*19230*/  WARPSYNC.COLLECTIVE R15, `(.L_x_13420) ;  /* 0x000000000f0c7348 */ /* 0x007fea0003c00000 */
[----:B------:R-:W-:Y:S02]  /*19240*/  ELECT P6, UR62, PT ;  /* 0x00000000003e782f */ /* 0x000fe400038c0000 */
[----:B------:R-:W-:Y:S01]  /*19250*/  MOV R14, UR62 ;  /* 0x0000003e000e7c02 */ /* 0x000fe20008000f00 */
[----:B012---:R-:W-:Y:S10]  /*19260*/  ENDCOLLECTIVE ;  /* 0x000000000000791b */ /* 0x007ff40003800000 */
.L_x_13420:
[----:B------:R-:W-:Y:S05]  /*19270*/  BSYNC B0 ;  /* 0x0000000000007941 */ /* 0x000fea0003800000 */
.L_x_13419:
[----:B------:R-:W-:Y:S05]  /*19280*/  BRA `(.L_x_13421) ;  /* 0xffffffd000387947 */ /* 0x000fea000383ffff */
.L_x_13306:
[----:B0-----:R0:W3:Y:S02]  /*19290*/  SYNCS.PHASECHK.TRANS64.TRYWAIT P0, [R5+URZ], R4 ;  /* 0x00000004050075a7 */ /* 0x0010e4000800017f */
[----:B---3--:R-:W-:Y:S05]  /*192a0*/  @!P0 NANOSLEEP.SYNCS 0x989680 ;  /* 0x009896800000895d */ /* 0x008fea0003900000 */
[----:B------:R-:W3:Y:S02]  /*192b0*/  @!P0 SYNCS.PHASECHK.TRANS64 P0, [R5+URZ], R4 ;  /* 0x00000004050085a7 */ /* 0x000ee4000800007f */
[----:B---3--:R-:W-:Y:S05]  /*192c0*/  @!P0 BRA `(.L_x_13306) ;  /* 0xfffffffc00f08947 */ /* 0x008fea000383ffff */
[----:B------:R-:W-:Y:S05]  /*192d0*/  BRA `(.L_x_13422) ;  /* 0xffffffd0006c7947 */ /* 0x000fea000383ffff */
.L_x_13307:
[----:B---3--:R3:W4:Y:S02]  /*192e0*/  SYNCS.PHASECHK.TRANS64.TRYWAIT P0, [R3+URZ], R2 ;  /* 0x00000002030075a7 */ /* 0x008724000800017f */
[----:B----4-:R-:W-:Y:S05]  /*192f0*/  @!P0 NANOSLEEP.SYNCS 0x989680 ;  /* 0x009896800000895d */ /* 0x010fea0003900000 */
[----:B------:R-:W4:Y:S02]  /*19300*/  @!P0 SYNCS.PHASECHK.TRANS64 P0, [R3+URZ], R2 ;  /* 0x00000002030085a7 */ /* 0x000f24000800007f */
[----:B----4-:R-:W-:Y:S05]  /*19310*/  @!P0 BRA `(.L_x_13307) ;  /* 0xfffffffc00f08947 */ /* 0x010fea000383ffff */
[----:B------:R-:W-:Y:S05]  /*19320*/  BRA `(.L_x_13423) ;  /* 0xffffffd000607947 */ /* 0x000fea000383ffff */
.L_x_13309:
[----:B----4-:R4:W0:Y:S02]  /*19330*/  SYNCS.PHASECHK.TRANS64.TRYWAIT P0, [R23+URZ], R4 ;  /* 0x00000004170075a7 */ /* 0x010824000800017f */
[----:B0-----:R-:W-:Y:S05]  /*19340*/  @!P0 NANOSLEEP.SYNCS 0x989680 ;  /* 0x009896800000895d */ /* 0x001fea0003900000 */
[----:B------:R-:W0:Y:S02]  /*19350*/  @!P0 SYNCS.PHASECHK.TRANS64 P0, [R23+URZ], R4 ;  /* 0x00000004170085a7 */ /* 0x000e24000800007f */
[----:B0-----:R-:W-:Y:S05]  /*19360*/  @!P0 BRA `(.L_x_13309) ;  /* 0xfffffffc00f08947 */ /* 0x001fea000383ffff */
[----:B------:R-:W-:Y:S05]  /*19370*/  BRA `(.L_x_13424) ;  /* 0xffffffd000647947 */ /* 0x000fea000383ffff */
.L_x_13425:
        /* <DEDUP_REMOVED lines=16> */
.L_x_15334:


//--------------------- .text._ZN7cutlass13device_kernelIN5flash11enable_sm90INS1_16FlashAttnFwdSm90INS1_25CollectiveMainloopFwdSm90ILi2EN4cute5tupleIJNS5_1CILi1EEES8_S8_EEENS6_IJNS7_ILi192EEENS7_ILi128EEENS7_ILi64EEEEEELi64ENS_6half_tEfNS_4arch4Sm90ELb0ELb1ELb0ELb0ELb0ELb0ELb0ELb1ELb1ELb1ELb0ELb0EEENS1_21CollectiveEpilogueFwdINS6_IJSA_SC_SB_EEES9_SE_SG_Li384ELb0ELb1ELb0ELb0EEENS1_30DynamicPersistentTileSchedulerILi384ELi128ELb0ELb1ELb1EEEEEEEEEvNT_6ParamsE --------------------------
	.section	.text._ZN7cutlass13device_kernelIN5flash11enable_sm90INS1_16FlashAttnFwdSm90INS1_25CollectiveMainloopFwdSm90ILi2EN4cute5tupleIJNS5_1CILi1EEES8_S8_EEENS6_IJNS7_ILi192EEENS7_ILi128EEENS7_ILi64EEEEEELi64ENS_6half_tEfNS_4arch4Sm90ELb0ELb1ELb0ELb0ELb0ELb0ELb0ELb1ELb1ELb1ELb0ELb0EEENS1_21CollectiveEpilogueFwdINS6_IJSA_SC_SB_EEES9_SE_SG_Li384ELb0ELb1ELb0ELb0EEENS1_30DynamicPersistentTileSchedulerILi384ELi128ELb0ELb1ELb1EEEEEEEEEvNT_6ParamsE,"ax",@progbits
	.align	128
.text._ZN7cutlass13device_kernelIN5flash11enable_sm90INS1_16FlashAttnFwdSm90INS1_25CollectiveMainloopFwdSm90ILi2EN4cute5tupleIJNS5_1CILi1EEES8_S8_EEENS6_IJNS7_ILi192EEENS7_ILi128EEENS7_ILi64EEEEEELi64ENS_6half_tEfNS_4arch4Sm90ELb0ELb1ELb0ELb0ELb0ELb0ELb0ELb1ELb1ELb1ELb0ELb0EEENS1_21CollectiveEpilogueFwdINS6_IJSA_SC_SB_EEES9_SE_SG_Li384ELb0ELb1ELb0ELb0EEENS1_30DynamicPersistentTileSchedulerILi384ELi128ELb0ELb1ELb1EEEEEEEEEvNT_6ParamsE:
        .type           _ZN7cutlass13device_kernelIN5flash11enable_sm90INS1_16FlashAttnFwdSm90INS1_25CollectiveMainloopFwdSm90ILi2EN4cute5tupleIJNS5_1CILi1EEES8_S8_EEENS6_IJNS7_ILi192EEENS7_ILi128EEENS7_ILi64EEEEEELi64ENS_6half_tEfNS_4arch4Sm90ELb0ELb1ELb0ELb0ELb0ELb0ELb0ELb1ELb1ELb1ELb0ELb0EEENS1_21CollectiveEpilogueFwdINS6_IJSA_SC_SB_EEES9_SE_SG_Li384ELb0ELb1ELb0ELb0EEENS1_30DynamicPersistentTileSchedulerILi384ELi128ELb0ELb1ELb1EEEEEEEEEvNT_6ParamsE,@function
        .size           _ZN7cutlass13device_kernelIN5flash11enable_sm90INS1_16FlashAttnFwdSm90INS1_25CollectiveMainloopFwdSm90ILi2EN4cute5tupleIJNS5_1CILi1EEES8_S8_EEENS6_IJNS7_ILi192EEENS7_ILi128EEENS7_ILi64EEEEEELi64ENS_6half_tEfNS_4arch4Sm90ELb0ELb1ELb0ELb0ELb0ELb0ELb0ELb1ELb1ELb1ELb0ELb0EEENS1_21CollectiveEpilogueFwdINS6_IJSA_SC_SB_EEES9_SE_SG_Li384ELb0ELb1ELb0ELb0EEENS1_30DynamicPersistentTileSchedulerILi384ELi128ELb0ELb1ELb1EEEEEEEEEvNT_6ParamsE,(.L_x_15335 - _ZN7cutlass13device_kernelIN5flash11enable_sm90INS1_16FlashAttnFwdSm90INS1_25CollectiveMainloopFwdSm90ILi2EN4cute5tupleIJNS5_1CILi1EEES8_S8_EEENS6_IJNS7_ILi192EEENS7_ILi128EEENS7_ILi64EEEEEELi64ENS_6half_tEfNS_4arch4Sm90ELb0ELb1ELb0ELb0ELb0ELb0ELb0ELb1ELb1ELb1ELb0ELb0EEENS1_21CollectiveEpilogueFwdINS6_IJSA_SC_SB_EEES9_SE_SG_Li384ELb0ELb1ELb0ELb0EEENS1_30DynamicPersistentTileSchedulerILi384ELi128ELb0ELb1ELb1EEEEEEEEEvNT_6ParamsE)
        .other          _ZN7cutlass13device_kernelIN5flash11enable_sm90INS1_16FlashAttnFwdSm90INS1_25CollectiveMainloopFwdSm90ILi2EN4cute5tupleIJNS5_1CILi1EEES8_S8_EEENS6_IJNS7_ILi192EEENS7_ILi128EEENS7_ILi64EEEEEELi64ENS_6half_tEfNS_4arch4Sm90ELb0ELb1ELb0ELb0ELb0ELb0ELb0ELb1ELb1ELb1ELb0ELb0EEENS1_21CollectiveEpilogueFwdINS6_IJSA_SC_SB_EEES9_SE_SG_Li384ELb0ELb1ELb0ELb0EEENS1_30DynamicPersistentTileSchedulerILi384ELi128ELb0ELb1ELb1EEEEEEEEEvNT_6ParamsE,@"STO_CUDA_ENTRY STV_DEFAULT"
_ZN7cutlass13device_kernelIN5flash11enable_sm90INS1_16FlashAttnFwdSm90INS1_25CollectiveMainloopFwdSm90ILi2EN4cute5tupleIJNS5_1CILi1EEES8_S8_EEENS6_IJNS7_ILi192EEENS7_ILi128EEENS7_ILi64EEEEEELi64ENS_6half_tEfNS_4arch4Sm90ELb0ELb1ELb0ELb0ELb0ELb0ELb0ELb1ELb1ELb1ELb0ELb0EEENS1_21CollectiveEpilogueFwdINS6_IJSA_SC_SB_EEES9_SE_SG_Li384ELb0ELb1ELb0ELb0EEENS1_30DynamicPersistentTileSchedulerILi384ELi128ELb0ELb1ELb1EEEEEEEEEvNT_6ParamsE:
        /* <DEDUP_REMOVED lines=17> */
.L_x_13427:
[----:B------:R-:W-:Y:S05]  /*0110*/  BSYNC B0 ;  /* 0x0000000000007941 */ /* 0x000fea0003800000 */
.L_x_13426:
        /* <DEDUP_REMOVED lines=41> */
.L_x_13428:
        /* <DEDUP_REMOVED lines=22> */
.L_x_13429:
        /* <DEDUP_REMOVED lines=18> */
.L_x_13430:
        /* <DEDUP_REMOVED lines=22> */
.L_x_13431:
        /* <DEDUP_REMOVED lines=22> */
.L_x_13432:
[----:B------:R-:W-:Y:S01]  /*08f0*/  PLOP3.LUT P0, PT, PT, PT, UP0, 0x80, 0x0 ;  /* 0x000000000000781c */ /* 0x000fe20003f0f008 */
[----:B------:R-:W-:Y:S01]  /*0900*/  UMOV UR38, 0x1 ;  /* 0x0000000100267882 */ /* 0x000fe20000000000 */
[----:B------:R-:W-:Y:S01]  /*0910*/  NOP ;  /* 0x0000000000007918 */ /* 0x000fe20000000000 */
[----:B------:R-:W-:Y:S01]  /*0920*/  USEL UR38, UR38, 0x2, !UP0 ;  /* 0x0000000226267887 */ /* 0x000fe2000c000000 */
[----:B------:R-:W-:Y:S01]  /*0930*/  ULDC.64 UR48, c[0x0][0x208] ;  /* 0x0000820000307ab9 */ /* 0x000fe20000000a00 */
[----:B012-4-:R-:W-:Y:S08]  /*0940*/  BAR.SYNC.DEFER_BLOCKING 0x0 ;  /* 0x0000000000007b1d */ /* 0x017ff00000010000 */
[----:B------:R-:W-:Y:S05]  /*0950*/  @!P0 BRA `(.L_x_13433) ;  /* 0x000000d800348947 */ /* 0x000fea0003800000 */
.L_x_13434:
        /* <DEDUP_REMOVED lines=22> */
[----:B------:R-:W-:Y:S02]  /*0ac0*/  LEA.HI R2, R0, R10, RZ, 0x4 ;  /* 0x0000000a00027211 */ /* 0x000fe400078f20ff */
[----:B------:R-:W-:Y:S01]  /*0ad0*/  LOP3.LUT R153, R154, 0xffffff80, RZ, 0xc0, !PT ;  /* 0xffffff809a997812 */ /* 0x000fe200078ec0ff */
[----:B------:R-:W-:Y:S01]  /*0ae0*/  IMAD.SHL.U32 R4, R3, 0x20, RZ ;  /* 0x0000002003047824 */ /* 0x000fe200078e00ff */
[----:B------:R-:W-:Y:S02]  /*0af0*/  SHF.R.S32.HI R5, RZ, 0x4, R2 ;  /* 0x00000004ff057819 */ /* 0x000fe40000011402 */
[----:B------:R-:W-:Y:S01]  /*0b00*/  LOP3.LUT R3, R2, 0x3fffff0, RZ, 0xc0, !PT ;  /* 0x03fffff002037812 */ /* 0x000fe200078ec0ff */
[----:B------:R-:W-:Y:S01]  /*0b10*/  IMAD.IADD R153, R10, 0x1, -R153 ;  /* 0x000000010a997824 */ /* 0x000fe200078e0a99 */
[----:B------:R-:W-:-:S02]  /*0b20*/  LEA.HI R2, R2, R5, RZ, 0x1 ;  /* 0x0000000502027211 */ /* 0x000fc400078f08ff */
[----:B------:R-:W-:Y:S01]  /*0b30*/  LOP3.LUT R4, R4, 0xfffffc00, RZ, 0xc0, !PT ;  /* 0xfffffc0004047812 */ /* 0x000fe200078ec0ff */
[----:B------:R-:W-:Y:S01]  /*0b40*/  IMAD.IADD R3, R10, 0x1, -R3 ;  /* 0x000000010a037824 */ /* 0x000fe200078e0a03 */
[----:B------:R-:W-:Y:S02]  /*0b50*/  SHF.R.S32.HI R6, RZ, 0x1f, R153 ;  /* 0x0000001fff067819 */ /* 0x000fe40000011499 */
[----:B------:R-:W-:Y:S01]  /*0b60*/  LOP3.LUT R2, R2, 0x1ffffffe, RZ, 0xc0, !PT ;  /* 0x1ffffffe02027812 */ /* 0x000fe200078ec0ff */
[----:B------:R-:W-:Y:S01]  /*0b70*/  IMAD R3, R3, 0x40, R4 ;  /* 0x0000004003037824 */ /* 0x000fe200078e0204 */
[----:B------:R-:W-:Y:S02]  /*0b80*/  LEA.HI R4, R6, R153, RZ, 0x2 ;  /* 0x0000009906047211 */ /* 0x000fe400078f10ff */
[----:B------:R-:W-:Y:S01]  /*0b90*/  LEA.HI R7, R0, R10, RZ, 0x2 ;  /* 0x0000000a00077211 */ /* 0x000fe200078f10ff */
[----:B------:R-:W-:Y:S01]  /*0ba0*/  IMAD.IADD R2, R5, 0x1, -R2 ;  /* 0x0000000105027824 */ /* 0x000fe200078e0a02 */
[----:B------:R-:W-:-:S02]  /*0bb0*/  SHF.R.S32.HI R5, RZ, 0x2, R4 ;  /* 0x00000002ff057819 */ /* 0x000fc40000011404 */
[----:B------:R-:W-:Y:S01]  /*0bc0*/  SHF.R.S32.HI R8, RZ, 0x1f, R4 ;  /* 0x0000001fff087819 */ /* 0x000fe20000011404 */
[----:B------:R-:W-:Y:S01]  /*0bd0*/  IMAD R156, R2, 0x8, R3 ;  /* 0x00000008029c7824 */ /* 0x000fe200078e0203 */
[----:B------:R-:W-:Y:S02]  /*0be0*/  SHF.R.S32.HI R154, RZ, 0x7, R154 ;  /* 0x00000007ff9a7819 */ /* 0x000fe4000001149a */
[----:B------:R-:W-:Y:S02]  /*0bf0*/  LOP3.LUT R7, R7, 0xfffffffc, RZ, 0xc0, !PT ;  /* 0xfffffffc07077812 */ /* 0x000fe400078ec0ff */
[----:B------:R-:W-:Y:S01]  /*0c00*/  LEA.HI R8, R8, R5, RZ, 0x3 ;  /* 0x0000000508087211 */ /* 0x000fe200078f18ff */
[----:B------:R-:W-:Y:S01]  /*0c10*/  IMAD.HI R2, R154, 0x55555556, RZ ;  /* 0x555555569a027827 */ /* 0x000fe200078e02ff */
[----:B------:R-:W-:Y:S02]  /*0c20*/  LEA.HI R0, R0, R10, RZ, 0x3 ;  /* 0x0000000a00007211 */ /* 0x000fe400078f18ff */
[----:B------:R-:W-:Y:S01]  /*0c30*/  LOP3.LUT R8, R8, 0xfffffff8, RZ, 0xc0, !PT ;  /* 0xfffffff808087812 */ /* 0x000fe200078ec0ff */
[----:B------:R-:W-:Y:S01]  /*0c40*/  IMAD.IADD R7, R10, 0x1, -R7 ;  /* 0x000000010a077824 */ /* 0x000fe200078e0a07 */
[----:B------:R-:W-:-:S02]  /*0c50*/  LEA.HI R6, R6, R153, RZ, 0x5 ;  /* 0x0000009906067211 */ /* 0x000fc400078f28ff */
[----:B------:R-:W-:Y:S01]  /*0c60*/  LOP3.LUT R18, R0, 0xfffffff8, RZ, 0xc0, !PT ;  /* 0xfffffff800127812 */ /* 0x000fe200078ec0ff */
[----:B------:R-:W-:Y:S01]  /*0c70*/  IMAD.IADD R5, R5, 0x1, -R8 ;  /* 0x0000000105057824 */ /* 0x000fe200078e0a08 */
[----:B------:R-:W-:Y:S02]  /*0c80*/  LEA.HI R9, R7, R7, RZ, 0x1 ;  /* 0x0000000707097211 */ /* 0x000fe400078f08ff */
[----:B------:R-:W-:Y:S01]  /*0c90*/  LEA.HI R3, R2, R2, RZ, 0x1 ;  /* 0x0000000202037211 */ /* 0x000fe200078f08ff */
[----:B------:R-:W-:Y:S01]  /*0ca0*/  IMAD.IADD R18, R10, 0x1, -R18 ;  /* 0x000000010a127824 */ /* 0x000fe200078e0a12 */
[----:B------:R-:W-:Y:S02]  /*0cb0*/  SHF.R.S32.HI R6, RZ, 0x5, R6 ;  /* 0x00000005ff067819 */ /* 0x000fe40000011406 */
[----:B------:R-:W-:Y:S01]  /*0cc0*/  LOP3.LUT R2, R9, 0x1ffffffe, RZ, 0xc0, !PT ;  /* 0x1ffffffe09027812 */ /* 0x000fe200078ec0ff */
[----:B------:R-:W-:Y:S01]  /*0cd0*/  IMAD R3, R3, -0x3, R154 ;  /* 0xfffffffd03037824 */ /* 0x000fe200078e029a */
[----:B------:R-:W-:Y:S01]  /*0ce0*/  LOP3.LUT R16, R4, 0x7ffffffc, RZ, 0xc0, !PT ;  /* 0x7ffffffc04107812 */ /* 0x000fe200078ec0ff */
[----:B------:R-:W-:Y:S01]  /*0cf0*/  IMAD R6, R6, 0x10, R5 ;  /* 0x0000001006067824 */ /* 0x000fe200078e0205 */
[----:B------:R-:W-:Y:S01]  /*0d00*/  SHF.R.S32.HI R152, RZ, 0x3, R0 ;  /* 0x00000003ff987819 */ /* 0x000fe20000011400 */
[----:B------:R-:W-:-:S02]  /*0d10*/  IMAD.SHL.U32 R19, R18, 0x8, RZ ;  /* 0x0000000812137824 */ /* 0x000fc400078e00ff */
[----:B------:R-:W-:Y:S02]  /*0d20*/  IMAD.IADD R2, R7, 0x1, -R2 ;  /* 0x0000000107027824 */ /* 0x000fe400078e0a02 */
[----:B------:R-:W-:Y:S01]  /*0d30*/  IMAD R155, R3, 0x40, R6 ;  /* 0x00000040039b7824 */ /* 0x000fe200078e0206 */
[----:B------:R-:W-:Y:S01]  /*0d40*/  SHF.R.S32.HI R157, RZ, 0x1f, R19 ;  /* 0x0000001fff9d7819 */ /* 0x000fe20000011413 */
[----:B------:R-:W-:Y:S02]  /*0d50*/  IMAD.IADD R16, R153, 0x1, -R16 ;  /* 0x0000000199107824 */ /* 0x000fe400078e0a10 */
[----:B------:R-:W-:-:S07]  /*0d60*/  IMAD R17, R2, 0x8, R155 ;  /* 0x0000000802117824 */ /* 0x000fce00078e029b */
.L_x_13519:
        /* <DEDUP_REMOVED lines=12> */
[----:B012--5:R-:W-:Y:S05]  /*0e30*/  @!P0 BRA `(.L_x_13435) ;  /* 0x0000000000208947 */ /* 0x027fea0003800000 */
        /* <DEDUP_REMOVED lines=8> */
.L_x_13435:
[----:B------:R-:W-:Y:S01]  /*0ec0*/  ULDC UR7, c[0x0][0xc54] ;  /* 0x0003150000077ab9 */ /* 0x000fe20000000800 */
[----:B------:R-:W-:Y:S01]  /*0ed0*/  UMOV UR6, UR9 ;  /* 0x0000000900067c82 */ /* 0x000fe20008000000 */
[----:B------:R-:W-:-:S11]  /*0ee0*/  UISETP.NE.AND UP0, UPT, UR7, 0x1, UPT ;  /* 0x000000010700788c */ /* 0x000fd6000bf05270 */
[----:B------:R-:W-:Y:S02]  /*0ef0*/  @UP0 ULDC.64 UR10, c[0x0][0xc58] ;  /* 0x00031600000a0ab9 */ /* 0x000fe40000000a00 */
[----:B------:R-:W-:-:S04]  /*0f00*/  UIMAD.WIDE.U32 UR4, UR9, UR10, URZ ;  /* 0x0000000a090472a5 */ /* 0x000fc8000f8e003f */
[----:B------:R-:W-:-:S04]  /*0f10*/  @UP0 USHF.R.U32.HI UR6, URZ, UR11, UR5 ;  /* 0x0000000b3f060299 */ /* 0x000fc80008011605 */
[----:B------:R-:W-:-:S12]  /*0f20*/  UIMAD UR4, UR6, UR7, URZ ;  /* 0x00000007060472a4 */ /* 0x000fd8000f8e023f */
.L_x_13436:
        /* <DEDUP_REMOVED lines=49> */
.L_x_13438:
[----:B------:R-:W-:-:S11]  /*1240*/  UISETP.NE.AND UP0, UPT, UR5, 0x1, UPT ;  /* 0x000000010500788c */ /* 0x000fd6000bf05270 */
[----:B------:R-:W-:Y:S02]  /*1250*/  @UP0 ULDC.64 UR8, c[0x0][0x9e8] ;  /* 0x00027a0000080ab9 */ /* 0x000fe40000000a00 */
[----:B------:R-:W-:-:S04]  /*1260*/  UIMAD.WIDE.U32 UR6, UR4, UR8, URZ ;  /* 0x00000008040672a5 */ /* 0x000fc8000f8e003f */
[----:B------:R-:W-:-:S12]  /*1270*/  @UP0 USHF.R.U32.HI UR4, URZ, UR9, UR7 ;  /* 0x000000093f040299 */ /* 0x000fd80008011607 */
.L_x_13439:
[----:B------:R-:W-:-:S06]  /*1280*/  UIMAD UR4, UR4, UR5, UR5 ;  /* 0x00000005040472a4 */ /* 0x000fcc000f8e0205 */
[----:B------:R-:W-:-:S07]  /*1290*/  VIMNMX R0, R0, UR4, PT ;  /* 0x0000000400007c48 */ /* 0x000fce000bfe0100 */
.L_x_13437:
        /* <DEDUP_REMOVED lines=29> */
.L_x_13441:
[----:B------:R-:W-:-:S11]  /*1470*/  UISETP.NE.AND UP0, UPT, UR5, 0x1, UPT ;  /* 0x000000010500788c */ /* 0x000fd6000bf05270 */
[----:B------:R-:W-:Y:S02]  /*1480*/  @UP0 ULDC.64 UR10, c[0x0][0x9e8] ;  /* 0x00027a00000a0ab9 */ /* 0x000fe40000000a00 */
[----:B------:R-:W-:-:S04]  /*1490*/  UIMAD.WIDE.U32 UR6, UR4, UR10, URZ ;  /* 0x0000000a040672a5 */ /* 0x000fc8000f8e003f */
[----:B------:R-:W-:-:S12]  /*14a0*/  @UP0 USHF.R.U32.HI UR4, URZ, UR11, UR7 ;  /* 0x0000000b3f040299 */ /* 0x000fd80008011607 */
.L_x_13442:
[----:B------:R-:W-:-:S04]  /*14b0*/  UIMAD UR4, UR4, UR5, URZ ;  /* 0x00000005040472a4 */ /* 0x000fc8000f8e023f */
[----:B------:R-:W-:-:S04]  /*14c0*/  UISETP.LT.AND UP0, UPT, UR9, UR4, UPT ;  /* 0x000000040900728c */ /* 0x000fc8000bf01270 */
[----:B------:R-:W-:-:S12]  /*14d0*/  USEL UR9, UR9, UR4, !UP0 ;  /* 0x0000000409097287 */ /* 0x000fd8000c000000 */
.L_x_13440:
[----:B------:R-:W-:Y:S01]  /*14e0*/  USHF.R.S32.HI UR4, URZ, 0x1f, UR9 ;  /* 0x0000001f3f047899 */ /* 0x000fe20008011409 */
[----:B------:R-:W-:Y:S02]  /*14f0*/  PLOP3.LUT P0, PT, PT, PT, PT, 0x80, 0x0 ;  /* 0x000000000000781c */ /* 0x000fe40003f0f070 */
[----:B------:R-:W-:Y:S02]  /*1500*/  CS2R R24, SRZ ;  /* 0x0000000000187805 */ /* 0x000fe4000001ff00 */
[----:B------:R-:W-:Y:S01]  /*1510*/  CS2R R34, SRZ ;  /* 0x0000000000227805 */ /* 0x000fe2000001ff00 */
[----:B------:R-:W-:Y:S01]  /*1520*/  ULEA.HI UR4, UR4, UR9, URZ, 0x7 ;  /* 0x0000000904047291 */ /* 0x000fe2000f8f383f */
[----:B------:R-:W-:Y:S01]  /*1530*/  IMAD.MOV.U32 R118, RZ, RZ, RZ ;  /* 0x000000ffff767224 */ /* 0x000fe200078e00ff */
[----:B------:R-:W-:Y:S01]  /*1540*/  CS2R R32, SRZ ;  /* 0x0000000000207805 */ /* 0x000fe2000001ff00 */
[----:B------:R-:W-:Y:S01]  /*1550*/  IMAD.MOV.U32 R21, RZ, RZ, RZ ;  /* 0x000000ffff157224 */ /* 0x000fe200078e00ff */
        /* <DEDUP_REMOVED lines=9> */
[----:B------:R-:W-:Y:S01]  /*15f0*/  IMAD.MOV.U32 R106, RZ, RZ, RZ ;  /* 0x000000ffff6a7224 */ /* 0x000fe200078e00ff */
[----:B------:R-:W-:Y:S01]  /*1600*/  CS2R R102, SRZ ;  /* 0x0000000000667805 */ /* 0x000fe2000001ff00 */
[----:B------:R-:W-:Y:S01]  /*1610*/  IMAD.MOV.U32 R41, RZ, RZ, RZ ;  /* 0x000000ffff297224 */ /* 0x000fe200078e00ff */
[----:B------:R-:W-:-:S02]  /*1620*/  CS2R R100, SRZ ;  /* 0x0000000000647805 */ /* 0x000fc4000001ff00 */
[----:B------:R-:W-:Y:S02]  /*1630*/  CS2R R98, SRZ ;  /* 0x0000000000627805 */ /* 0x000fe4000001ff00 */
[----:B------:R-:W-:Y:S02]  /*1640*/  ISETP.GT.AND P1, PT, R88, UR43, PT ;  /* 0x0000002b58007c0c */ /* 0x000fe4000bf24270 */
[----:B------:R-:W-:Y:S02]  /*1650*/  CS2R R96, SRZ ;  /* 0x0000000000607805 */ /* 0x000fe4000001ff00 */
[----:B------:R-:W-:Y:S02]  /*1660*/  CS2R R94, SRZ ;  /* 0x00000000005e7805 */ /* 0x000fe4000001ff00 */
[----:B------:R-:W-:Y:S02]  /*1670*/  CS2R R92, SRZ ;  /* 0x00000000005c7805 */ /* 0x000fe4000001ff00 */
[----:B------:R-:W-:Y:S01]  /*1680*/  CS2R R90, SRZ ;  /* 0x00000000005a7805 */ /* 0x000fe2000001ff00 */
[----:B------:R-:W-:-:S02]  /*1690*/  IMAD.MOV.U32 R89, RZ, RZ, RZ ;  /* 0x000000ffff597224 */ /* 0x000fc400078e00ff */
[----:B------:R-:W-:Y:S02]  /*16a0*/  IMAD.MOV.U32 R26, RZ, RZ, RZ ;  /* 0x000000ffff1a7224 */ /* 0x000fe400078e00ff */
[----:B------:R-:W-:Y:S05]  /*16b0*/  @!P1 BRA `(.L_x_13443) ;  /* 0x000000b400ac9947 */ /* 0x000fea0003800000 */
[----:B------:R-:W0:Y:S01]  /*16c0*/  SHFL.IDX PT, R0, R154, RZ, 0x1f ;  /* 0x00001fff9a007589 */ /* 0x000e2200000e0000 */
[----:B------:R-:W1:Y:S01]  /*16d0*/  S2UR UR6, SR_CgaCtaId ;  /* 0x00000000000679c3 */ /* 0x000e620000008800 */
[----:B------:R-:W-:Y:S01]  /*16e0*/  UMOV UR45, 0x400 ;  /* 0x00000400002d7882 */ /* 0x000fe20000000000 */
[----:B0-----:R-:W-:Y:S01]  /*16f0*/  R2UR UR44, R0 ;  /* 0x00000000002c72ca */ /* 0x001fe200000e0000 */
[----:B-1----:R-:W-:-:S12]  /*1700*/  ULEA UR45, UR6, UR45, 0x18 ;  /* 0x0000002d062d7291 */ /* 0x002fd8000f8ec03f */
[----:B------:R-:W-:Y:S02]  /*1710*/  UIMAD.WIDE UR4, UR44, 0x55555556, URZ ;  /* 0x555555562c0478a5 */ /* 0x000fe4000f8e023f */
[----:B------:R-:W-:Y:S02]  /*1720*/  UIADD3 UR4, UR45, 0x8400, URZ ;  /* 0x000084002d047890 */ /* 0x000fe4000fffe03f */
[----:B------:R-:W-:Y:S02]  /*1730*/  ULEA.HI UR5, UR5, UR5, URZ, 0x1 ;  /* 0x0000000505057291 */ /* 0x000fe4000f8f083f */
[----:B------:R-:W-:Y:S02]  /*1740*/  ULOP3.LUT UP0, URZ, UR4, 0x3ff, URZ, 0xc0, !UPT ;  /* 0x000003ff043f7892 */ /* 0x000fe4000f80c03f */
[----:B------:R-:W-:-:S04]  /*1750*/  UIMAD UR5, UR5, -0x3, UR44 ;  /* 0xfffffffd050578a4 */ /* 0x000fc8000f8e022c */
[----:B------:R-:W-:Y:S01]  /*1760*/  PLOP3.LUT P0, PT, PT, PT, UP0, 0x80, 0x0 ;  /* 0x000000000000781c */ /* 0x000fe20003f0f008 */
[----:B------:R-:W-:-:S04]  /*1770*/  ULEA UR5, UR5, UR4, 0xd ;  /* 0x0000000405057291 */ /* 0x000fc8000f8e683f */
[----:B------:R-:W-:-:S04]  /*1780*/  USHF.R.U32.HI UR5, URZ, 0x4, UR5 ;  /* 0x000000043f057899 */ /* 0x000fc80008011605 */
        /* <DEDUP_REMOVED lines=18> */
.L_x_13444:
        /* <DEDUP_REMOVED lines=9> */
.L_x_13617:
[----:B------:R-:W-:Y:S05]  /*1940*/  @!P0 BRA `(.L_x_13446) ;  /* 0x0000000000048947 */ /* 0x000fea0003800000 */
[----:B------:R-:W-:Y:S01]  /*1950*/  BPT.TRAP 0x1 ;  /* 0x000000040000795c */ /* 0x000fe20000300000 */
.L_x_13446:
[----:B------:R-:W-:Y:S02]  /*1960*/  IMAD.U32 R5, RZ, RZ, UR37 ;  /* 0x00000025ff057e24 */ /* 0x000fe4000f8e00ff */
[----:B0-----:R-:W-:-:S03]  /*1970*/  IMAD.U32 R0, RZ, RZ, UR36 ;  /* 0x00000024ff007e24 */ /* 0x001fc6000f8e00ff */
[----:B------:R-:W-:Y:S02]  /*1980*/  LEA R5, R5, UR45, 0x3 ;  /* 0x0000002d05057c11 */ /* 0x000fe4000f8e18ff */
[----:B------:R-:W-:-:S04]  /*1990*/  SHF.L.U32 R0, R0, 0x1f, RZ ;  /* 0x0000001f00007819 */ /* 0x000fc800000006ff */
[----:B------:R0:W1:Y:S01]  /*19a0*/  SYNCS.PHASECHK.TRANS64.TRYWAIT P2, [R5+URZ+0x16830], R0 ;  /* 0x01683000050075a7 */ /* 0x000062000804017f */
[----:B------:R-:W-:Y:S05]  /*19b0*/  @!P0 BRA `(.L_x_13447) ;  /* 0x0000000000048947 */ /* 0x000fea0003800000 */
[----:B------:R-:W-:Y:S01]  /*19c0*/  BPT.TRAP 0x1 ;  /* 0x000000040000795c */ /* 0x000fe20000300000 */
.L_x_13447:
[----:B------:R-:W2:Y:S02]  /*19d0*/  S2R R2, SR_TID.X ;  /* 0x0000000000027919 */ /* 0x000ea40000002100 */
[----:B--2---:R-:W-:Y:S01]  /*19e0*/  LOP3.LUT P1, RZ, R2, 0x7f, RZ, 0xc0, !PT ;  /* 0x0000007f02ff7812 */ /* 0x004fe2000782c0ff */
[----:B-1----:R-:W-:-:S12]  /*19f0*/  @P2 BRA `(.L_x_13448) ;  /* 0x0000000000082947 */ /* 0x002fd80003800000 */
[----:B------:R-:W1:Y:S02]  /*1a00*/  SYNCS.PHASECHK.TRANS64.TRYWAIT P2, [R5+URZ+0x16830], R0 ;  /* 0x01683000050075a7 */ /* 0x000e64000804017f */
[----:B-1----:R-:W-:Y:S05]  /*1a10*/  @!P2 BRA `(.L_x_13449) ;  /* 0x000001080044a947 */ /* 0x002fea0003800000 */
.L_x_13448:
        /* <DEDUP_REMOVED lines=17> */
[----:B------:R-:W-:-:S02]  /*1b30*/  ULEA UR18, UR37, UR20, 0xa ;  /* 0x0000001425127291 */ /* 0x000fc4000f8e503f */
[----:B------:R-:W-:Y:S01]  /*1b40*/  UIADD3 UR8, UR16, 0x4, URZ ;  /* 0x0000000410087890 */ /* 0x000fe2000fffe03f */
[----:B------:R-:W-:Y:S01]  /*1b50*/  IMAD R9, R88, R3, 0x80 ;  /* 0x0000008058097424 */ /* 0x000fe200078e0203 */
[----:B------:R-:W-:Y:S02]  /*1b60*/  UIADD3 UR6, UR18, 0x2, URZ ;  /* 0x0000000212067890 */ /* 0x000fe4000fffe03f */
        /* <DEDUP_REMOVED lines=10> */
[----:B------:R-:W-:Y:S01]  /*1c10*/  ULDC UR22, c[0x0][0x9dc] ;  /* 0x0002770000167ab9 */ /* 0x000fe20000000800 */
[----:B------:R-:W-:-:S02]  /*1c20*/  WARPGROUP.DEPBAR.LE gsb0, 0x0 ;  /* 0x00008000000079c5 */ /* 0x000fc40000010000 */
        /* <DEDUP_REMOVED lines=11> */
[----:B------:R-:W-:Y:S01]  /*1ce0*/  ULDC.64 UR6, c[0x0][0x9e0] ;  /* 0x0002780000067ab9 */ /* 0x000fe20000000a00 */
[----:B------:R-:W-:Y:S01]  /*1cf0*/  LEA R5, R88, 0xffffff80, 0x7 ;  /* 0xffffff8058057811 */ /* 0x000fe200078e38ff */
        /* <DEDUP_REMOVED lines=35> */
.L_x_13452:
[----:B------:R-:W-:-:S06]  /*1f30*/  UISETP.NE.AND UP2, UPT, UR7, 0x1, UPT ;  /* 0x000000010700788c */ /* 0x000fcc000bf45270 */
[----:B------:R-:W-:-:S05]  /*1f40*/  PLOP3.LUT P2, PT, PT, PT, UP2, 0x80, 0x0 ;  /* 0x000000000000781c */ /* 0x000fca0003f4f028 */
[----:B------:R-:W-:-:S08]  /*1f50*/  @UP2 ULDC.64 UR10, c[0x0][0x9e8] ;  /* 0x00027a00000a2ab9 */ /* 0x000fd00000000a00 */
[----:B------:R-:W-:-:S05]  /*1f60*/  @P2 IMAD.HI.U32 R3, R8, UR10, RZ ;  /* 0x0000000a08032c27 */ /* 0x000fca000f8e00ff */
[----:B------:R-:W-:-:S07]  /*1f70*/  @P2 SHF.R.U32.HI R8, RZ, UR11, R3 ;  /* 0x0000000bff082c19 */ /* 0x000fce0008011603 */
.L_x_13453:
[----:B------:R-:W-:Y:S05]  /*1f80*/  BSYNC B0 ;  /* 0x0000000000007941 */ /* 0x000fea0003800000 */
.L_x_13451:
[----:B------:R-:W-:-:S04]  /*1f90*/  IMAD R3, R8, UR7, -R5 ;  /* 0x0000000708037c24 */ /* 0x000fc8000f8e0a05 */
[----:B------:R-:W-:-:S05]  /*1fa0*/  IMAD R3, R16, -0x2, R3 ;  /* 0xfffffffe10037824 */ /* 0x000fca00078e0203 */
[----:B------:R-:W-:Y:S02]  /*1fb0*/  VIMNMX R4, R4, R3, !PT ;  /* 0x0000000304047248 */ /* 0x000fe40007fe0100 */
[----:B------:R-:W-:-:S07]  /*1fc0*/  VIADDMNMX R0, R3, UR7, R0, PT ;  /* 0x0000000703007c46 */ /* 0x000fce000b800100 */
.L_x_13450:
        /* <DEDUP_REMOVED lines=203> */
.L_x_13456:
[----:B------:R-:W-:-:S06]  /*2c80*/  UISETP.NE.AND UP2, UPT, UR7, 0x1, UPT ;  /* 0x000000010700788c */ /* 0x000fcc000bf45270 */
[----:B------:R-:W-:-:S05]  /*2c90*/  PLOP3.LUT P6, PT, PT, PT, UP2, 0x80, 0x0 ;  /* 0x000000000000781c */ /* 0x000fca0003fcf028 */
[----:B------:R-:W-:-:S08]  /*2ca0*/  @UP2 ULDC.64 UR10, c[0x0][0x9e8] ;  /* 0x00027a00000a2ab9 */ /* 0x000fd00000000a00 */
[----:B------:R-:W-:Y:S01]  /*2cb0*/  @P6 IMAD.HI.U32 R8, R2, UR10, RZ ;  /* 0x0000000a02086c27 */ /* 0x000fe2000f8e00ff */
[----:B------:R-:W-:-:S13]  /*2cc0*/  PLOP3.LUT P6, PT, PT, PT, UP2, 0x80, 0x0 ;  /* 0x000000000000781c */ /* 0x000fda0003fcf028 */
[----:B------:R-:W-:-:S07]  /*2cd0*/  @P6 SHF.R.U32.HI R2, RZ, UR11, R8 ;  /* 0x0000000bff026c19 */ /* 0x000fce0008011608 */
.L_x_13457:
[----:B------:R-:W-:Y:S05]  /*2ce0*/  BSYNC B0 ;  /* 0x0000000000007941 */ /* 0x000fea0003800000 */
.L_x_13455:
[----:B------:R-:W-:-:S04]  /*2cf0*/  IMAD R5, R2, UR7, -R5 ;  /* 0x0000000702057c24 */ /* 0x000fc8000f8e0a05 */
[----:B------:R-:W-:-:S05]  /*2d00*/  IMAD R5, R16, -0x2, R5 ;  /* 0xfffffffe10057824 */ /* 0x000fca00078e0205 */
[----:B------:R-:W-:Y:S02]  /*2d10*/  VIMNMX R4, R4, R5, !PT ;  /* 0x0000000504047248 */ /* 0x000fe40007fe0100 */
[----:B------:R-:W-:-:S07]  /*2d20*/  VIADDMNMX R0, R5, UR7, R0, PT ;  /* 0x0000000705007c46 */ /* 0x000fce000b800100 */
.L_x_13454:
        /* <DEDUP_REMOVED lines=92> */
[----:B------:R-:W-:Y:S02]  /*32f0*/  ISETP.GT.AND P5, PT, R4, 0x78, !P5 ;  /* 0x000000780400780c */ /* 0x000fe40006fa4270 */
[C---:B------:R-:W-:Y:S02]  /*3300*/  ISETP.LT.OR P2, PT, R0.reuse, 0x32, P2 ;  /* 0x000000320000780c */ /* 0x040fe40001741670 */
[----:B------:R-:W-:-:S02]  /*3310*/  ISETP.LT.OR P3, PT, R0, 0x71, P3 ;  /* 0x000000710000780c */ /* 0x000fc40001f61670 */
        /* <DEDUP_REMOVED lines=79> */
[----:B------:R-:W-:Y:S01]  /*3810*/  MUFU.EX2 R148, R148 ;  /* 0x0000009400947308 */ /* 0x000fe20000000800 */
[----:B------:R-:W-:Y:S01]  /*3820*/  FMNMX.FTZ R10, R30, R9, !PT ;  /* 0x000000091e0a7209 */ /* 0x000fe20007810000 */
[--C-:B------:R-:W-:Y:S01]  /*3830*/  FFMA.FTZ R144, R32, UR10, -R8.reuse ;  /* 0x0000000a20907c23 */ /* 0x100fe20008010808 */
[----:B------:R-:W-:Y:S01]  /*3840*/  ISETP.LT.OR P2, PT, R0, 0x6a, P2 ;  /* 0x0000006a0000780c */ /* 0x000fe20001741670 */
[--C-:B------:R-:W-:Y:S01]  /*3850*/  FFMA.FTZ R146, R36, UR10, -R8.reuse ;  /* 0x0000000a24927c23 */ /* 0x100fe20008010808 */
[----:B------:R-:W-:Y:S01]  /*3860*/  FMNMX.FTZ R9, R31, R10, !PT ;  /* 0x0000000a1f097209 */ /* 0x000fe20007810000 */
[--C-:B------:R-:W-:Y:S01]  /*3870*/  FFMA.FTZ R37, R37, UR10, -R8.reuse ;  /* 0x0000000a25257c23 */ /* 0x100fe20008010808 */
[----:B------:R-:W-:Y:S01]  /*3880*/  FSEL R79, R79, -INF , !P2 ;  /* 0xff8000004f4f7808 */ /* 0x000fe20005000000 */
[----:B------:R-:W0:Y:S01]  /*3890*/  MUFU.EX2 R3, R3 ;  /* 0x0000000300037308 */ /* 0x000e220000000800 */
        /* <DEDUP_REMOVED lines=34> */
[----:B------:R5:W4:Y:S01]  /*3ac0*/  MUFU.EX2 R11, R37 ;  /* 0x00000025000b7308 */ /* 0x000b220000000800 */
[----:B------:R-:W-:-:S04]  /*3ad0*/  FMNMX.FTZ R10, R58, R15, !PT ;  /* 0x0000000f3a0a7209 */ /* 0x000fc80007810000 */
[----:B------:R-:W-:-:S03]  /*3ae0*/  FMNMX.FTZ R21, R59, R10, !PT ;  /* 0x0000000a3b157209 */ /* 0x000fc60007810000 */
[----:B------:R-:W-:Y:S01]  /*3af0*/  MUFU.EX2 R15, R45 ;  /* 0x0000002d000f7308 */ /* 0x000fe20000000800 */
[----:B------:R-:W-:Y:S01]  /*3b00*/  FMNMX.FTZ R10, R62, R21, !PT ;  /* 0x000000153e0a7209 */ /* 0x000fe20007810000 */
[----:B-----5:R-:W-:-:S03]  /*3b10*/  FFMA.FTZ R37, R65, UR10, -R8 ;  /* 0x0000000a41257c23 */ /* 0x020fc60008010808 */
[----:B------:R-:W-:-:S03]  /*3b20*/  FMNMX.FTZ R21, R63, R10, !PT ;  /* 0x0000000a3f157209 */ /* 0x000fc60007810000 */
[----:B------:R-:W5:Y:S01]  /*3b30*/  MUFU.EX2 R140, R140 ;  /* 0x0000008c008c7308 */ /* 0x000f620000000800 */
[----:B------:R-:W-:-:S04]  /*3b40*/  FMNMX.FTZ R10, R66, R21, !PT ;  /* 0x00000015420a7209 */ /* 0x000fc80007810000 */
        /* <DEDUP_REMOVED lines=8> */
[----:B------:R0:W-:Y:S01]  /*3bd0*/  MUFU.EX2 R25, R53 ;  /* 0x0000003500197308 */ /* 0x0001e20000000800 */
[----:B------:R-:W-:Y:S01]  /*3be0*/  FMNMX.FTZ R4, R78, R29, !PT ;  /* 0x0000001d4e047209 */ /* 0x000fe20007810000 */
[----:B-1----:R-:W-:-:S03]  /*3bf0*/  FFMA.FTZ R49, R77, UR10, -R8 ;  /* 0x0000000a4d317c23 */ /* 0x002fc60008010808 */
[----:B------:R-:W-:-:S03]  /*3c00*/  FMNMX.FTZ R29, R79, R4, !PT ;  /* 0x000000044f1d7209 */ /* 0x000fc60007810000 */
[----:B------:R-:W-:Y:S01]  /*3c10*/  MUFU.EX2 R142, R142 ;  /* 0x0000008e008e7308 */ /* 0x000fe20000000800 */
[----:B------:R-:W-:Y:S01]  /*3c20*/  FMNMX.FTZ R4, R82, R29, !PT ;  /* 0x0000001d52047209 */ /* 0x000fe20007810000 */
[----:B0-----:R-:W-:-:S03]  /*3c30*/  FFMA.FTZ R53, R81, UR10, -R8 ;  /* 0x0000000a51357c23 */ /* 0x001fc60008010808 */
[----:B------:R-:W-:-:S03]  /*3c40*/  FMNMX.FTZ R33, R83, R4, !PT ;  /* 0x0000000453217209 */ /* 0x000fc60007810000 */
[----:B------:R0:W-:Y:S01]  /*3c50*/  MUFU.EX2 R29, R57 ;  /* 0x00000039001d7308 */ /* 0x0001e20000000800 */
[----:B------:R-:W-:Y:S01]  /*3c60*/  FMNMX.FTZ R0, R86, R33, !PT ;  /* 0x0000002156007209 */ /* 0x000fe20007810000 */
[----:B------:R-:W-:-:S03]  /*3c70*/  FFMA.FTZ R33, R61, UR10, -R8 ;  /* 0x0000000a3d217c23 */ /* 0x000fc60008010808 */
[----:B------:R-:W-:-:S03]  /*3c80*/  FMNMX.FTZ R0, R87, R0, !PT ;  /* 0x0000000057007209 */ /* 0x000fc60007810000 */
[----:B------:R-:W-:Y:S02]  /*3c90*/  MUFU.EX2 R136, R136 ;  /* 0x0000008800887308 */ /* 0x000fe40000000800 */
[----:B------:R-:W1:Y:S06]  /*3ca0*/  SHFL.BFLY PT, R45, R0, 0x2, 0x1f ;  /* 0x0c401f00002d7f89 */ /* 0x000e6c00000e0000 */
[----:B------:R-:W-:Y:S08]  /*3cb0*/  MUFU.EX2 R138, R138 ;  /* 0x0000008a008a7308 */ /* 0x000ff00000000800 */
[----:B------:R-:W-:Y:S08]  /*3cc0*/  MUFU.EX2 R132, R132 ;  /* 0x0000008400847308 */ /* 0x000ff00000000800 */
[----:B------:R-:W-:Y:S01]  /*3cd0*/  MUFU.EX2 R134, R134 ;  /* 0x0000008600867308 */ /* 0x000fe20000000800 */
[----:B-1----:R-:W-:Y:S01]  /*3ce0*/  FMNMX.FTZ R4, R0, R45, !PT ;  /* 0x0000002d00047209 */ /* 0x002fe20007810000 */
[----:B------:R-:W-:-:S04]  /*3cf0*/  FFMA.FTZ R45, R73, UR10, -R8 ;  /* 0x0000000a492d7c23 */ /* 0x000fc80008010808 */
[----:B0-----:R-:W0:Y:S02]  /*3d00*/  SHFL.BFLY PT, R57, R4, 0x1, 0x1f ;  /* 0x0c201f0004397f89 */ /* 0x001e2400000e0000 */
[----:B------:R-:W-:Y:S08]  /*3d10*/  MUFU.EX2 R33, R33 ;  /* 0x0000002100217308 */ /* 0x000ff00000000800 */
[----:B------:R-:W-:Y:S08]  /*3d20*/  MUFU.EX2 R128, R128 ;  /* 0x0000008000807308 */ /* 0x000ff00000000800 */
[----:B------:R-:W-:Y:S01]  /*3d30*/  MUFU.EX2 R37, R37 ;  /* 0x0000002500257308 */ /* 0x000fe20000000800 */
[----:B0-----:R-:W-:Y:S01]  /*3d40*/  FMNMX.FTZ R0, R4, R57, !PT ;  /* 0x0000003904007209 */ /* 0x001fe20007810000 */
        /* <DEDUP_REMOVED lines=8> */
[----:B------:R-:W-:Y:S01]  /*3dd0*/  FADD.FTZ R27, R148, R3 ;  /* 0x00000003941b7221 */ /* 0x000fe20000010000 */
[--C-:B------:R-:W-:Y:S01]  /*3de0*/  FFMA.FTZ R149, R26, UR10, -R28.reuse ;  /* 0x0000000a1a957c23 */ /* 0x100fe2000801081c */
[--C-:B------:R-:W-:Y:S01]  /*3df0*/  FFMA.FTZ R151, R30, UR10, -R28.reuse ;  /* 0x0000000a1e977c23 */ /* 0x100fe2000801081c */
[--C-:B------:R-:W-:Y:S01]  /*3e00*/  FFMA.FTZ R8, R31, UR10, -R28.reuse ;  /* 0x0000000a1f087c23 */ /* 0x100fe2000801081c */
[----:B------:R-:W-:Y:S01]  /*3e10*/  FADD.FTZ R26, R150, R27 ;  /* 0x0000001b961a7221 */ /* 0x000fe20000010000 */
[----:B------:R-:W-:Y:S01]  /*3e20*/  MUFU.EX2 R4, R4 ;  /* 0x0000000400047308 */ /* 0x000fe20000000800 */
[--C-:B------:R-:W-:Y:S01]  /*3e30*/  FFMA.FTZ R145, R34, UR10, -R28.reuse ;  /* 0x0000000a22917c23 */ /* 0x100fe2000801081c */
[----:B------:R-:W-:Y:S01]  /*3e40*/  FFMA.FTZ R10, R35, UR10, -R28 ;  /* 0x0000000a230a7c23 */ /* 0x000fe2000801081c */
[----:B--2---:R-:W-:Y:S01]  /*3e50*/  FADD.FTZ R27, R5, R26 ;  /* 0x0000001a051b7221 */ /* 0x004fe20000010000 */
[--C-:B------:R-:W-:Y:S01]  /*3e60*/  FFMA.FTZ R147, R38, UR10, -R28.reuse ;  /* 0x0000000a26937c23 */ /* 0x100fe2000801081c */
[--C-:B------:R-:W-:Y:S01]  /*3e70*/  FFMA.FTZ R12, R39, UR10, -R28.reuse ;  /* 0x0000000a270c7c23 */ /* 0x100fe2000801081c */
[--C-:B------:R-:W-:Y:S01]  /*3e80*/  FFMA.FTZ R141, R42, UR10, -R28.reuse ;  /* 0x0000000a2a8d7c23 */ /* 0x100fe2000801081c */
[----:B---3--:R-:W-:Y:S01]  /*3e90*/  FADD.FTZ R30, R144, R27 ;  /* 0x0000001b901e7221 */ /* 0x008fe20000010000 */
[----:B------:R-:W0:Y:S01]  /*3ea0*/  MUFU.EX2 R149, R149 ;  /* 0x0000009500957308 */ /* 0x000e220000000800 */
[--C-:B------:R-:W-:Y:S01]  /*3eb0*/  FFMA.FTZ R14, R43, UR10, -R28.reuse ;  /* 0x0000000a2b0e7c23 */ /* 0x100fe2000801081c */
[----:B------:R-:W-:Y:S01]  /*3ec0*/  FFMA.FTZ R143, R46, UR10, -R28 ;  /* 0x0000000a2e8f7c23 */ /* 0x000fe2000801081c */
[----:B------:R-:W-:Y:S01]  /*3ed0*/  FADD.FTZ R27, R9, R30 ;  /* 0x0000001e091b7221 */ /* 0x000fe20000010000 */
[--C-:B------:R-:W-:Y:S01]  /*3ee0*/  FFMA.FTZ R20, R47, UR10, -R28.reuse ;  /* 0x0000000a2f147c23 */ /* 0x100fe2000801081c */
[--C-:B------:R-:W-:Y:S01]  /*3ef0*/  FFMA.FTZ R137, R50, UR10, -R28.reuse ;  /* 0x0000000a32897c23 */ /* 0x100fe2000801081c */
[--C-:B------:R-:W-:Y:S01]  /*3f00*/  FFMA.FTZ R24, R51, UR10, -R28.reuse ;  /* 0x0000000a33187c23 */ /* 0x100fe2000801081c */
[----:B----4-:R-:W-:Y:S01]  /*3f10*/  FADD.FTZ R30, R146, R27 ;  /* 0x0000001b921e7221 */ /* 0x010fe20000010000 */
[----:B------:R-:W1:Y:S01]  /*3f20*/  MUFU.EX2 R151, R151 ;  /* 0x0000009700977308 */ /* 0x000e620000000800 */
[--C-:B------:R-:W-:Y:S01]  /*3f30*/  FFMA.FTZ R139, R54, UR10, -R28.reuse ;  /* 0x0000000a368b7c23 */ /* 0x100fe2000801081c */
[----:B------:R-:W-:Y:S01]  /*3f40*/  FFMA.FTZ R26, R55, UR10, -R28 ;  /* 0x0000000a371a7c23 */ /* 0x000fe2000801081c */
[----:B------:R-:W-:Y:S01]  /*3f50*/  FADD.FTZ R27, R11, R30 ;  /* 0x0000001e0b1b7221 */ /* 0x000fe20000010000 */
[--C-:B------:R-:W-:Y:S01]  /*3f60*/  FFMA.FTZ R133, R58, UR10, -R28.reuse ;  /* 0x0000000a3a857c23 */ /* 0x100fe2000801081c */
[----:B------:R-:W-:Y:S01]  /*3f70*/  FFMA.FTZ R30, R59, UR10, -R28 ;  /* 0x0000000a3b1e7c23 */ /* 0x000fe2000801081c */
[----:B------:R-:W-:Y:S01]  /*3f80*/  F2FP.F16.F32.PACK_AB R148, R3, R148 ;  /* 0x000000940394723e */ /* 0x000fe200000000ff */
[----:B-----5:R-:W-:Y:S01]  /*3f90*/  FADD.FTZ R32, R140, R27 ;  /* 0x0000001b8c207221 */ /* 0x020fe20000010000 */
[----:B------:R-:W2:Y:S01]  /*3fa0*/  MUFU.EX2 R8, R8 ;  /* 0x0000000800087308 */ /* 0x000ea20000000800 */
[----:B0-----:R-:W-:Y:S01]  /*3fb0*/  FADD.FTZ R34, R149, R4 ;  /* 0x0000000495227221 */ /* 0x001fe20000010000 */
[----:B------:R-:W-:Y:S01]  /*3fc0*/  FFMA.FTZ R135, R62, UR10, -R28 ;  /* 0x0000000a3e877c23 */ /* 0x000fe2000801081c */
[----:B------:R-:W-:Y:S01]  /*3fd0*/  FADD.FTZ R27, R13, R32 ;  /* 0x000000200d1b7221 */ /* 0x000fe20000010000 */
[--C-:B------:R-:W-:Y:S01]  /*3fe0*/  FFMA.FTZ R129, R66, UR10, -R28.reuse ;  /* 0x0000000a42817c23 */ /* 0x100fe2000801081c */
[--C-:B------:R-:W-:Y:S01]  /*3ff0*/  FFMA.FTZ R131, R70, UR10, -R28.reuse ;  /* 0x0000000a46837c23 */ /* 0x100fe2000801081c */
[----:B------:R-:W-:Y:S01]  /*4000*/  FFMA.FTZ R71, R71, UR10, -R28 ;  /* 0x0000000a47477c23 */ /* 0x000fe2000801081c */
[----:B------:R-:W-:Y:S01]  /*4010*/  FADD.FTZ R32, R142, R27 ;  /* 0x0000001b8e207221 */ /* 0x000fe20000010000 */
[----:B------:R-:W0:Y:S01]  /*4020*/  MUFU.EX2 R145, R145 ;  /* 0x0000009100917308 */ /* 0x000e220000000800 */
[----:B-1----:R-:W-:Y:S01]  /*4030*/  FADD.FTZ R27, R151, R34 ;  /* 0x00000022971b7221 */ /* 0x002fe20000010000 */
[----:B------:R-:W-:Y:S01]  /*4040*/  FFMA.FTZ R74, R74, UR10, -R28 ;  /* 0x0000000a4a4a7c23 */ /* 0x000fe2000801081c */
[----:B------:R-:W-:Y:S01]  /*4050*/  FADD.FTZ R31, R15, R32 ;  /* 0x000000200f1f7221 */ /* 0x000fe20000010000 */
[--C-:B------:R-:W-:Y:S01]  /*4060*/  FFMA.FTZ R32, R63, UR10, -R28.reuse ;  /* 0x0000000a3f207c23 */ /* 0x100fe2000801081c */
[--C-:B------:R-:W-:Y:S01]  /*4070*/  FFMA.FTZ R75, R75, UR10, -R28.reuse ;  /* 0x0000000a4b4b7c23 */ /* 0x100fe2000801081c */
[--C-:B------:R-:W-:Y:S01]  /*4080*/  FFMA.FTZ R78, R78, UR10, -R28.reuse ;  /* 0x0000000a4e4e7c23 */ /* 0x100fe2000801081c */
[----:B------:R-:W-:Y:S01]  /*4090*/  FADD.FTZ R36, R136, R31 ;  /* 0x0000001f88247221 */ /* 0x000fe20000010000 */
[----:B------:R-:W1:Y:S01]  /*40a0*/  MUFU.EX2 R10, R10 ;  /* 0x0000000a000a7308 */ /* 0x000e620000000800 */
[----:B--2---:R-:W-:Y:S01]  /*40b0*/  FADD.FTZ R34, R8, R27 ;  /* 0x0000001b08227221 */ /* 0x004fe20000010000 */
[----:B------:R-:W-:Y:S01]  /*40c0*/  FFMA.FTZ R79, R79, UR10, -R28 ;  /* 0x0000000a4f4f7c23 */ /* 0x000fe2000801081c */
[----:B------:R-:W-:Y:S01]  /*40d0*/  FADD.FTZ R31, R21, R36 ;  /* 0x00000024151f7221 */ /* 0x000fe20000010000 */
[--C-:B------:R-:W-:Y:S01]  /*40e0*/  FFMA.FTZ R82, R82, UR10, -R28.reuse ;  /* 0x0000000a52527c23 */ /* 0x100fe2000801081c */
[----:B------:R-:W-:Y:S01]  /*40f0*/  F2FP.F16.F32.PACK_AB R150, R5, R150 ;  /* 0x000000960596723e */ /* 0x000fe200000000ff */
[----:B------:R-:W-:Y:S01]  /*4100*/  FFMA.FTZ R83, R83, UR10, -R28 ;  /* 0x0000000a53537c23 */ /* 0x000fe2000801081c */
[----:B------:R-:W-:Y:S01]  /*4110*/  FADD.FTZ R38, R138, R31 ;  /* 0x0000001f8a267221 */ /* 0x000fe20000010000 */
[----:B------:R-:W2:Y:S01]  /*4120*/  MUFU.EX2 R147, R147 ;  /* 0x0000009300937308 */ /* 0x000ea20000000800 */
[----:B0-----:R-:W-:Y:S01]  /*4130*/  FADD.FTZ R27, R145, R34 ;  /* 0x00000022911b7221 */ /* 0x001fe20000010000 */
[----:B------:R-:W-:Y:S01]  /*4140*/  FFMA.FTZ R34, R67, UR10, -R28 ;  /* 0x0000000a43227c23 */ /* 0x000fe2000801081c */
[----:B------:R-:W-:Y:S01]  /*4150*/  FADD.FTZ R31, R25, R38 ;  /* 0x00000026191f7221 */ /* 0x000fe20000010000 */
[----:B------:R-:W-:Y:S01]  /*4160*/  F2FP.F16.F32.PACK_AB R149, R4, R149 ;  /* 0x000000950495723e */ /* 0x000fe200000000ff */
[--C-:B------:R-:W-:Y:S01]  /*4170*/  FFMA.FTZ R86, R86, UR10, -R28.reuse ;  /* 0x0000000a56567c23 */ /* 0x100fe2000801081c */
[----:B------:R-:W-:Y:S01]  /*4180*/  FFMA.FTZ R28, R87, UR10, -R28 ;  /* 0x0000000a571c7c23 */ /* 0x000fe2000801081c */
[----:B------:R-:W-:Y:S01]  /*4190*/  FADD.FTZ R38, R132, R31 ;  /* 0x0000001f84267221 */ /* 0x000fe20000010000 */
[----:B------:R-:W0:Y:S01]  /*41a0*/  MUFU.EX2 R12, R12 ;  /* 0x0000000c000c7308 */ /* 0x000e220000000800 */
[----:B-1----:R-:W-:Y:S01]  /*41b0*/  FADD.FTZ R36, R10, R27 ;  /* 0x0000001b0a247221 */ /* 0x002fe20000010000 */
[----:B------:R-:W-:Y:S01]  /*41c0*/  F2FP.F16.F32.PACK_AB R144, R9, R144 ;  /* 0x000000900990723e */ /* 0x000fe200000000ff */
[----:B------:R-:W-:Y:S01]  /*41d0*/  FADD.FTZ R31, R29, R38 ;  /* 0x000000261d1f7221 */ /* 0x000fe20000010000 */
[----:B------:R-:W-:-:S02]  /*41e0*/  F2FP.F16.F32.PACK_AB R146, R11, R146 ;  /* 0x000000920b92723e */ /* 0x000fc400000000ff */
[----:B------:R-:W-:Y:S01]  /*41f0*/  F2FP.F16.F32.PACK_AB R140, R13, R140 ;  /* 0x0000008c0d8c723e */ /* 0x000fe200000000ff */
[----:B------:R-:W-:Y:S01]  /*4200*/  FADD.FTZ R38, R134, R31 ;  /* 0x0000001f86267221 */ /* 0x000fe20000010000 */
[----:B------:R-:W1:Y:S01]  /*4210*/  MUFU.EX2 R141, R141 ;  /* 0x0000008d008d7308 */ /* 0x000e620000000800 */
[----:B--2---:R-:W-:Y:S01]  /*4220*/  FADD.FTZ R27, R147, R36 ;  /* 0x00000024931b7221 */ /* 0x004fe20000010000 */
[----:B------:R-:W-:Y:S01]  /*4230*/  F2FP.F16.F32.PACK_AB R142, R15, R142 ;  /* 0x0000008e0f8e723e */ /* 0x000fe200000000ff */
[----:B------:R-:W-:Y:S01]  /*4240*/  FADD.FTZ R31, R33, R38 ;  /* 0x00000026211f7221 */ /* 0x000fe20000010000 */
[----:B------:R-:W-:Y:S02]  /*4250*/  F2FP.F16.F32.PACK_AB R136, R21, R136 ;  /* 0x000000881588723e */ /* 0x000fe400000000ff */
[----:B------:R-:W-:Y:S01]  /*4260*/  F2FP.F16.F32.PACK_AB R138, R25, R138 ;  /* 0x0000008a198a723e */ /* 0x000fe200000000ff */
[----:B------:R-:W-:Y:S01]  /*4270*/  FADD.FTZ R40, R128, R31 ;  /* 0x0000001f80287221 */ /* 0x000fe20000010000 */
[----:B------:R-:W2:Y:S01]  /*4280*/  MUFU.EX2 R14, R14 ;  /* 0x0000000e000e7308 */ /* 0x000ea20000000800 */
[----:B0-----:R-:W-:Y:S01]  /*4290*/  FADD.FTZ R36, R12, R27 ;  /* 0x0000001b0c247221 */ /* 0x001fe20000010000 */
[----:B------:R-:W-:-:S02]  /*42a0*/  F2FP.F16.F32.PACK_AB R132, R29, R132 ;  /* 0x000000841d84723e */ /* 0x000fc400000000ff */
[----:B------:R-:W-:Y:S02]  /*42b0*/  F2FP.F16.F32.PACK_AB R134, R33, R134 ;  /* 0x000000862186723e */ /* 0x000fe400000000ff */
[----:B------:R-:W-:Y:S02]  /*42c0*/  F2FP.F16.F32.PACK_AB R128, R37, R128 ;  /* 0x000000802580723e */ /* 0x000fe400000000ff */
[----:B------:R-:W0:Y:S01]  /*42d0*/  MUFU.EX2 R143, R143 ;  /* 0x0000008f008f7308 */ /* 0x000e220000000800 */
[----:B-1----:R-:W-:Y:S01]  /*42e0*/  FADD.FTZ R27, R141, R36 ;  /* 0x000000248d1b7221 */ /* 0x002fe20000010000 */
[----:B------:R-:W-:Y:S02]  /*42f0*/  F2FP.F16.F32.PACK_AB R151, R8, R151 ;  /* 0x000000970897723e */ /* 0x000fe400000000ff */
[----:B------:R-:W-:Y:S02]  /*4300*/  F2FP.F16.F32.PACK_AB R145, R10, R145 ;  /* 0x000000910a91723e */ /* 0x000fe400000000ff */
[----:B------:R-:W-:-:S02]  /*4310*/  F2FP.F16.F32.PACK_AB R147, R12, R147 ;  /* 0x000000930c93723e */ /* 0x000fc400000000ff */
[----:B------:R-:W1:Y:S01]  /*4320*/  MUFU.EX2 R20, R20 ;  /* 0x0000001400147308 */ /* 0x000e620000000800 */
[C---:B--2---:R-:W-:Y:S01]  /*4330*/  FADD.FTZ R36, R14.reuse, R27 ;  /* 0x0000001b0e247221 */ /* 0x044fe20000010000 */
[----:B------:R-:W-:-:S06]  /*4340*/  F2FP.F16.F32.PACK_AB R141, R14, R141 ;  /* 0x0000008d0e8d723e */ /* 0x000fcc00000000ff */
[----:B------:R-:W2:Y:S01]  /*4350*/  MUFU.EX2 R137, R137 ;  /* 0x0000008900897308 */ /* 0x000ea20000000800 */
[----:B0-----:R-:W-:-:S07]  /*4360*/  FADD.FTZ R27, R143, R36 ;  /* 0x000000248f1b7221 */ /* 0x001fce0000010000 */
[----:B------:R-:W0:Y:S01]  /*4370*/  MUFU.EX2 R24, R24 ;  /* 0x0000001800187308 */ /* 0x000e220000000800 */
[C---:B-1----:R-:W-:Y:S01]  /*4380*/  FADD.FTZ R38, R20.reuse, R27 ;  /* 0x0000001b14267221 */ /* 0x042fe20000010000 */
[----:B------:R-:W-:Y:S01]  /*4390*/  FADD.FTZ R27, R37, R40 ;  /* 0x00000028251b7221 */ /* 0x000fe20000010000 */
[----:B------:R-:W-:-:S03]  /*43a0*/  F2FP.F16.F32.PACK_AB R143, R20, R143 ;  /* 0x0000008f148f723e */ /* 0x000fc600000000ff */
[----:B------:R-:W-:Y:S01]  /*43b0*/  FADD.FTZ R40, R130, R27 ;  /* 0x0000001b82287221 */ /* 0x000fe20000010000 */
[----:B------:R-:W-:Y:S01]  /*43c0*/  F2FP.F16.F32.PACK_AB R130, R41, R130 ;  /* 0x000000822982723e */ /* 0x000fe200000000ff */
        /* <DEDUP_REMOVED lines=63> */
[----:B------:R-:W-:-:S06]  /*47c0*/  VIADD R3, R88, 0xfffffffe ;  /* 0xfffffffe58037836 */ /* 0x000fcc0000000000 */
[----:B------:R-:W2:Y:S01]  /*47d0*/  MUFU.EX2 R57, R57 ;  /* 0x0000003900397308 */ /* 0x000ea20000000800 */
[----:B0-----:R-:W-:Y:S01]  /*47e0*/  FADD.FTZ R40, R122, R5 ;  /* 0x000000057a287221 */ /* 0x001fe20000010000 */
[C---:B-1----:R-:W-:Y:S01]  /*47f0*/  FADD.FTZ R4, R123.reuse, R4 ;  /* 0x000000047b047221 */ /* 0x042fe20000010000 */
[----:B------:R-:W-:Y:S02]  /*4800*/  F2FP.F16.F32.PACK_AB R123, R123, R86 ;  /* 0x000000567b7b723e */ /* 0x000fe400000000ff */
        /* <DEDUP_REMOVED lines=13> */
.L_x_13459:
[----:B------:R-:W-:-:S11]  /*48e0*/  UISETP.NE.AND UP2, UPT, UR7, 0x1, UPT ;  /* 0x000000010700788c */ /* 0x000fd6000bf45270 */
[----:B------:R-:W-:Y:S02]  /*48f0*/  @UP2 ULDC.64 UR18, c[0x0][0x9e8] ;  /* 0x00027a0000122ab9 */ /* 0x000fe40000000a00 */
[----:B------:R-:W-:-:S04]  /*4900*/  UIMAD.WIDE.U32 UR14, UR11, UR18, URZ ;  /* 0x000000120b0e72a5 */ /* 0x000fc8000f8e003f */
[----:B------:R-:W-:-:S12]  /*4910*/  @UP2 USHF.R.U32.HI UR11, URZ, UR19, UR15 ;  /* 0x000000133f0b2299 */ /* 0x000fd8000801160f */
.L_x_13460:
[----:B------:R-:W-:-:S04]  /*4920*/  UIMAD UR7, UR11, UR7, UR7 ;  /* 0x000000070b0772a4 */ /* 0x000fc8000f8e0207 */
[----:B------:R-:W-:-:S04]  /*4930*/  UISETP.LT.AND UP2, UPT, UR6, UR7, UPT ;  /* 0x000000070600728c */ /* 0x000fc8000bf41270 */
[----:B------:R-:W-:-:S12]  /*4940*/  USEL UR6, UR6, UR7, UP2 ;  /* 0x0000000706067287 */ /* 0x000fd80009000000 */
.L_x_13458:
        /* <DEDUP_REMOVED lines=21> */
[----:B------:R-:W-:-:S13]  /*4aa0*/  ISETP.GE.AND P2, PT, R3, UR27, PT ;  /* 0x0000001b03007c0c */ /* 0x000fda000bf46270 */
[----:B------:R-:W-:Y:S05]  /*4ab0*/  @!P2 BRA `(.L_x_13461) ;  /* 0x0000002c0080a947 */ /* 0x000fea0003800000 */
[----:B------:R-:W-:Y:S01]  /*4ac0*/  IMAD.MOV.U32 R119, RZ, RZ, RZ ;  /* 0x000000ffff777224 */ /* 0x000fe200078e00ff */
[----:B------:R-:W-:Y:S01]  /*4ad0*/  ULDC UR23, c[0x0][0x9e4] ;  /* 0x0002790000177ab9 */ /* 0x000fe20000000800 */
[----:B------:R-:W-:Y:S01]  /*4ae0*/  ULDC UR22, c[0x0][0x9dc] ;  /* 0x0002770000167ab9 */ /* 0x000fe20000000800 */
[----:B------:R-:W-:Y:S01]  /*4af0*/  ULDC UR21, c[0x0][0x988] ;  /* 0x0002620000157ab9 */ /* 0x000fe20000000800 */
[----:B------:R-:W-:-:S05]  /*4b00*/  ULDC UR24, c[0x0][0x9e0] ;  /* 0x0002780000187ab9 */ /* 0x000fca0000000800 */
.L_x_13478:
        /* <DEDUP_REMOVED lines=9> */
.L_x_13463:
[----:B------:R-:W-:Y:S01]  /*4ba0*/  ULEA UR6, UR26, UR45, 0x3 ;  /* 0x0000002d1a067291 */ /* 0x000fe2000f8e183f */
[----:B------:R-:W-:-:S05]  /*4bb0*/  IMAD.U32 R6, RZ, RZ, UR25 ;  /* 0x00000019ff067e24 */ /* 0x000fca000f8e00ff */
[----:B------:R-:W-:-:S04]  /*4bc0*/  SHF.L.U32 R6, R6, 0x1f, RZ ;  /* 0x0000001f06067819 */ /* 0x000fc800000006ff */
[----:B------:R0:W1:Y:S01]  /*4bd0*/  SYNCS.PHASECHK.TRANS64.TRYWAIT P2, [UR6+0x16830], R6 ;  /* 0x01683006ff0075a7 */ /* 0x0000620008040146 */
[----:B------:R-:W-:Y:S05]  /*4be0*/  @!P0 BRA `(.L_x_13464) ;  /* 0x0000000000048947 */ /* 0x000fea0003800000 */
[----:B------:R-:W-:Y:S01]  /*4bf0*/  BPT.TRAP 0x1 ;  /* 0x000000040000795c */ /* 0x000fe20000300000 */
.L_x_13464:
[----:B-1----:R-:W-:Y:S05]  /*4c00*/  @P2 BRA `(.L_x_13462) ;  /* 0x0000000000082947 */ /* 0x002fea0003800000 */
[----:B------:R-:W1:Y:S02]  /*4c10*/  SYNCS.PHASECHK.TRANS64.TRYWAIT P2, [UR6+0x16830], R6 ;  /* 0x01683006ff0075a7 */ /* 0x000e640008040146 */
[----:B-1----:R-:W-:Y:S05]  /*4c20*/  @!P2 BRA `(.L_x_13465) ;  /* 0x000000d400d4a947 */ /* 0x002fea0003800000 */
.L_x_13462:
        /* <DEDUP_REMOVED lines=25> */
.L_x_13467:
[----:B------:R-:W-:Y:S01]  /*4dc0*/  ULEA UR6, UR37, UR45, 0x3 ;  /* 0x0000002d25067291 */ /* 0x000fe2000f8e183f */
[----:B------:R-:W-:-:S05]  /*4dd0*/  IMAD.U32 R6, RZ, RZ, UR36 ;  /* 0x00000024ff067e24 */ /* 0x000fca000f8e00ff */
[----:B------:R-:W-:-:S04]  /*4de0*/  SHF.L.U32 R6, R6, 0x1f, RZ ;  /* 0x0000001f06067819 */ /* 0x000fc800000006ff */
[----:B------:R0:W1:Y:S01]  /*4df0*/  SYNCS.PHASECHK.TRANS64.TRYWAIT P2, [UR6+0x16850], R6 ;  /* 0x01685006ff0075a7 */ /* 0x0000620008040146 */
[----:B------:R-:W-:Y:S05]  /*4e00*/  @!P0 BRA `(.L_x_13468) ;  /* 0x0000000000048947 */ /* 0x000fea0003800000 */
[----:B------:R-:W-:Y:S01]  /*4e10*/  BPT.TRAP 0x1 ;  /* 0x000000040000795c */ /* 0x000fe20000300000 */
.L_x_13468:
[----:B-1----:R-:W-:Y:S05]  /*4e20*/  @P2 BRA `(.L_x_13466) ;  /* 0x0000000000082947 */ /* 0x002fea0003800000 */
[----:B------:R-:W1:Y:S02]  /*4e30*/  SYNCS.PHASECHK.TRANS64.TRYWAIT P2, [UR6+0x16850], R6 ;  /* 0x01685006ff0075a7 */ /* 0x000e640008040146 */
[----:B-1----:R-:W-:Y:S05]  /*4e40*/  @!P2 BRA `(.L_x_13469) ;  /* 0x000000d40064a947 */ /* 0x002fea0003800000 */
.L_x_13466:
        /* <DEDUP_REMOVED lines=9> */
[----:B01----:R-:W0:Y:S01]  /*4ee0*/  LDC R6, c[0x0][0x2f0] ;  /* 0x0000bc00ff067b82 */ /* 0x003e220000000800 */
[----:B------:R-:W-:Y:S02]  /*4ef0*/  IMAD.SHL.U32 R13, R3, 0x80, RZ ;  /* 0x00000080030d7824 */ /* 0x000fe400078e00ff */
[----:B------:R-:W-:Y:S01]  /*4f00*/  ULEA UR10, UR37, UR6, 0xa ;  /* 0x00000006250a7291 */ /* 0x000fe2000f8e503f */
[----:B------:R-:W-:-:S02]  /*4f10*/  IMAD.U32 R10, RZ, RZ, UR26 ;  /* 0x0000001aff0a7e24 */ /* 0x000fc4000f8e00ff */
[----:B------:R-:W-:-:S03]  /*4f20*/  IADD3 R11, -R13, 0x1, RZ ;  /* 0x000000010d0b7810 */ /* 0x000fc60007ffe1ff */
[----:B------:R-:W-:Y:S01]  /*4f30*/  @!P1 LEA R10, R10, UR45, 0x3 ;  /* 0x0000002d0a0a9c11 */ /* 0x000fe2000f8e18ff */
[----:B------:R-:W-:Y:S01]  /*4f40*/  UMOV UR6, UR10 ;  /* 0x0000000a00067c82 */ /* 0x000fe20008000000 */
[----:B------:R-:W-:Y:S01]  /*4f50*/  IMAD R11, R16, -0x2, R11 ;  /* 0xfffffffe100b7824 */ /* 0x000fe200078e020b */
[----:B------:R-:W-:Y:S01]  /*4f60*/  HGMMA.64x64x16.F32 R88, R148, gdesc[UR4].tnspB, R88, gsb0 ;  /* 0x40e0000494587df0 */ /* 0x000fe20008000858 */
[----:B------:R-:W-:Y:S01]  /*4f70*/  UIADD3 UR6, UR10, 0x80, URZ ;  /* 0x000000800a067890 */ /* 0x000fe2000fffe03f */
[----:B------:R-:W-:Y:S01]  /*4f80*/  @!P1 VIADD R10, R10, 0x16840 ;  /* 0x000168400a0a9836 */ /* 0x000fe20000000000 */
[----:B------:R-:W-:-:S04]  /*4f90*/  UMOV UR7, 0x40000040 ;  /* 0x4000004000077882 */ /* 0x000fc80000000000 */
[----:B------:R-:W-:Y:S01]  /*4fa0*/  @!P1 PRMT R10, RZ, 0x654, R10 ;  /* 0x00000654ff0a9816 */ /* 0x000fe2000000000a */
[----:B------:R-:W-:Y:S02]  /*4fb0*/  WARPGROUP.DEPBAR.LE gsb0, 0x0 ;  /* 0x00008000000079c5 */ /* 0x000fe40000010000 */
[----:B------:R-:W-:-:S06]  /*4fc0*/  WARPGROUP.ARRIVE ;  /* 0x00000000000079c5 */ /* 0x000fcc0000000000 */
[----:B------:R-:W-:Y:S01]  /*4fd0*/  HGMMA.64x64x16.F32 R88, R144, gdesc[UR4].tnspB, R88, gsb0 ;  /* 0x40e0000490587df0 */ /* 0x000fe20008000858 */
[----:B------:R-:W-:Y:S01]  /*4fe0*/  UIADD3 UR6, UR10, 0x100, URZ ;  /* 0x000001000a067890 */ /* 0x000fe2000fffe03f */
[----:B------:R-:W-:Y:S01]  /*4ff0*/  UMOV UR7, 0x40000040 ;  /* 0x4000004000077882 */ /* 0x000fe20000000000 */
        /* <DEDUP_REMOVED lines=28> */
[----:B------:R-:W-:Y:S01]  /*51c0*/  @UP0 ULDC UR6, c[0x0][0x44c] ;  /* 0x0001130000060ab9 */ /* 0x000fe20000000800 */
[----:B------:R-:W-:Y:S01]  /*51d0*/  @UP0 ULDC UR7, c[0x0][0x450] ;  /* 0x0001140000070ab9 */ /* 0x000fe20000000800 */
[----:B------:R-:W-:Y:S01]  /*51e0*/  @P2 IMAD.HI.U32 R7, R20, UR6, RZ ;  /* 0x0000000614072c27 */ /* 0x000fe2000f8e00ff */
[----:B--2---:R-:W-:Y:S01]  /*51f0*/  ISETP.GE.U32.AND P2, PT, R8, 0x180, PT ;  /* 0x000001800800780c */ /* 0x004fe20003f46070 */
[----:B------:R-:W-:Y:S02]  /*5200*/  ULOP3.LUT UR6, URZ, UR22, URZ, 0x33, !UPT ;  /* 0x000000163f067292 */ /* 0x000fe4000f8e333f */
[----:B------:R-:W-:Y:S01]  /*5210*/  VIADD R8, R22, 0x9 ;  /* 0x0000000916087836 */ /* 0x000fe20000000000 */
[----:B------:R-:W-:Y:S02]  /*5220*/  @P3 SHF.R.U32.HI R20, RZ, UR7, R7 ;  /* 0x00000007ff143c19 */ /* 0x000fe40008011607 */
[----:B------:R-:W1:Y:S02]  /*5230*/  LDC R7, c[0x0][0x288] ;  /* 0x0000a200ff077b82 */ /* 0x000e640000000800 */
[----:B------:R-:W-:Y:S01]  /*5240*/  SEL R9, R8, 0x9, !P2 ;  /* 0x0000000908097807 */ /* 0x000fe20005000000 */
[----:B------:R-:W2:Y:S01]  /*5250*/  SHFL.IDX PT, R15, R20, RZ, 0x1c1f ;  /* 0x001c1fff140f7589 */ /* 0x000ea200000e0000 */
[----:B------:R-:W-:Y:S01]  /*5260*/  PLOP3.LUT P2, PT, PT, PT, UP1, 0x40, 0x0 ;  /* 0x000000000000781c */ /* 0x000fe20003f4e818 */
[----:B0-----:R-:W-:-:S04]  /*5270*/  IMAD R8, R6, UR41, R11 ;  /* 0x0000002906087c24 */ /* 0x001fc8000f8e020b */
[----:B-1----:R-:W-:-:S04]  /*5280*/  IMAD.IADD R8, R8, 0x1, -R7 ;  /* 0x0000000108087824 */ /* 0x002fc800078e0a07 */
[C---:B------:R-:W-:Y:S01]  /*5290*/  VIADD R12, R8.reuse, UR24 ;  /* 0x00000018080c7c36 */ /* 0x040fe20008000000 */
[----:B------:R-:W-:Y:S02]  /*52a0*/  WARPGROUP.DEPBAR.LE gsb0, 0x0 ;  /* 0x00008000000079c5 */ /* 0x000fe40000010000 */
[----:B------:R0:W-:Y:S06]  /*52b0*/  BAR.ARV R9, 0x100 ;  /* 0x000400090000751d */ /* 0x0001ec0000002000 */
[----:B------:R1:W-:Y:S02]  /*52c0*/  @!P1 SYNCS.ARRIVE.TRANS64.RED.A1T0 RZ, [R10+URZ], RZ ;  /* 0x000000ff0aff99a7 */ /* 0x0003e4000810043f */
[----:B-1----:R-:W-:-:S02]  /*52d0*/  VIADD R10, R8, UR6 ;  /* 0x00000006080a7c36 */ /* 0x002fc40008000000 */
[--C-:B--2---:R-:W-:Y:S02]  /*52e0*/  IMAD.IADD R8, R12, 0x1, R15.reuse ;  /* 0x000000010c087824 */ /* 0x104fe400078e020f */
[----:B0-----:R-:W-:Y:S01]  /*52f0*/  IMAD.IADD R9, R10, 0x1, R15 ;  /* 0x000000010a097824 */ /* 0x001fe200078e020f */
        /* <DEDUP_REMOVED lines=14> */
.L_x_13472:
[----:B------:R-:W-:-:S05]  /*53e0*/  IMAD.U32 R120, RZ, RZ, UR23 ;  /* 0x00000017ff787e24 */ /* 0x000fca000f8e00ff */
[----:B------:R-:W-:-:S13]  /*53f0*/  ISETP.NE.AND P2, PT, R120, 0x1, PT ;  /* 0x000000017800780c */ /* 0x000fda0003f45270 */
[----:B------:R-:W0:Y:S02]  /*5400*/  @P2 LDC.64 R14, c[0x0][0x9e8] ;  /* 0x00027a00ff0e2b82 */ /* 0x000e240000000a00 */
[----:B0-----:R-:W-:-:S05]  /*5410*/  @P2 IMAD.HI.U32 R14, R11, R14, RZ ;  /* 0x0000000e0b0e2227 */ /* 0x001fca00078e00ff */
[----:B------:R-:W-:-:S07]  /*5420*/  @P2 SHF.R.U32.HI R11, RZ, R15, R14 ;  /* 0x0000000fff0b2219 */ /* 0x000fce000001160e */
.L_x_13473:
[----:B------:R-:W-:Y:S05]  /*5430*/  BSYNC B0 ;  /* 0x0000000000007941 */ /* 0x000fea0003800000 */
.L_x_13471:
[----:B------:R-:W-:-:S04]  /*5440*/  IMAD R11, R11, R120, -R13 ;  /* 0x000000780b0b7224 */ /* 0x000fc800078e0a0d */
[----:B------:R-:W-:-:S05]  /*5450*/  IMAD R11, R16, -0x2, R11 ;  /* 0xfffffffe100b7824 */ /* 0x000fca00078e020b */
[----:B------:R-:W-:Y:S02]  /*5460*/  VIADDMNMX R8, R11, R120, R8, PT ;  /* 0x000000780b087246 */ /* 0x000fe40003800108 */
[----:B------:R-:W-:-:S07]  /*5470*/  VIMNMX R9, R9, R11, !PT ;  /* 0x0000000b09097248 */ /* 0x000fce0007fe0100 */
.L_x_13470:
        /* <DEDUP_REMOVED lines=115> */
.L_x_13476:
[----:B------:R-:W-:-:S05]  /*5bb0*/  IMAD.U32 R20, RZ, RZ, UR23 ;  /* 0x00000017ff147e24 */ /* 0x000fca000f8e00ff */
[----:B------:R-:W-:-:S13]  /*5bc0*/  ISETP.NE.AND P3, PT, R20, 0x1, PT ;  /* 0x000000011400780c */ /* 0x000fda0003f65270 */
[----:B------:R-:W0:Y:S02]  /*5bd0*/  @P3 LDC.64 R8, c[0x0][0x9e8] ;  /* 0x00027a00ff083b82 */ /* 0x000e240000000a00 */
[----:B0-----:R-:W-:-:S05]  /*5be0*/  @P3 IMAD.HI.U32 R8, R14, R8, RZ ;  /* 0x000000080e083227 */ /* 0x001fca00078e00ff */
[----:B------:R-:W-:-:S07]  /*5bf0*/  @P3 SHF.R.U32.HI R14, RZ, R9, R8 ;  /* 0x00000009ff0e3219 */ /* 0x000fce0000011608 */
.L_x_13477:
[----:B------:R-:W-:Y:S05]  /*5c00*/  BSYNC B0 ;  /* 0x0000000000007941 */ /* 0x000fea0003800000 */
.L_x_13475:
[----:B------:R-:W-:-:S04]  /*5c10*/  IMAD R13, R14, R20, -R13 ;  /* 0x000000140e0d7224 */ /* 0x000fc800078e0a0d */
[----:B------:R-:W-:-:S05]  /*5c20*/  IMAD R13, R16, -0x2, R13 ;  /* 0xfffffffe100d7824 */ /* 0x000fca00078e020d */
[----:B------:R-:W-:Y:S02]  /*5c30*/  VIADDMNMX R12, R13, R20, R12, PT ;  /* 0x000000140d0c7246 */ /* 0x000fe4000380010c */
[----:B------:R-:W-:-:S07]  /*5c40*/  VIMNMX R10, R10, R13, !PT ;  /* 0x0000000d0a0a7248 */ /* 0x000fce0007fe0100 */
.L_x_13474:
[----:B------:R-:W-:Y:S01]  /*5c50*/  FMNMX.FTZ R8, R11, R2, !PT ;  /* 0x000000020b087209 */ /* 0x000fe20007810000 */
[----:B------:R-:W-:Y:S01]  /*5c60*/  UMOV UR10, UR21 ;  /* 0x00000015000a7c82 */ /* 0x000fe20008000000 */
        /* <DEDUP_REMOVED lines=73> */
[----:B------:R-:W-:Y:S02]  /*6100*/  ISETP.LT.OR P5, PT, R12, 0x2a, P3 ;  /* 0x0000002a0c00780c */ /* 0x000fe40001fa1670 */
[----:B------:R-:W-:Y:S02]  /*6110*/  ISETP.GT.AND P3, PT, R10, 0x31, P2 ;  /* 0x000000310a00780c */ /* 0x000fe40001764270 */
[----:B------:R-:W-:Y:S02]  /*6120*/  FSEL R47, R47, -INF , !P5 ;  /* 0xff8000002f2f7808 */ /* 0x000fe40006800000 */
[----:B------:R-:W-:Y:S02]  /*6130*/  ISETP.LT.OR P4, PT, R12, 0x31, P4 ;  /* 0x000000310c00780c */ /* 0x000fe40002781670 */
[----:B------:R-:W-:Y:S02]  /*6140*/  ISETP.GT.AND P5, PT, R10, 0x38, P2 ;  /* 0x000000380a00780c */ /* 0x000fe400017a4270 */
[----:B0-----:R-:W-:-:S02]  /*6150*/  FMNMX.FTZ R13, R9, R8, !PT ;  /* 0x00000008090d7209 */ /* 0x001fc40007810000 */
[----:B------:R-:W-:Y:S02]  /*6160*/  ISETP.LT.OR P3, PT, R12, 0x32, P3 ;  /* 0x000000320c00780c */ /* 0x000fe40001f61670 */
[----:B------:R-:W-:Y:S01]  /*6170*/  FSEL R50, R50, -INF , !P4 ;  /* 0xff80000032327808 */ /* 0x000fe20006000000 */
[----:B------:R-:W0:Y:S01]  /*6180*/  SHFL.BFLY PT, R8, R13, 0x1, 0x1f ;  /* 0x0c201f000d087f89 */ /* 0x000e2200000e0000 */
[----:B------:R-:W-:Y:S02]  /*6190*/  ISETP.GT.AND P4, PT, R10, 0x39, P2 ;  /* 0x000000390a00780c */ /* 0x000fe40001784270 */
[----:B------:R-:W-:Y:S02]  /*61a0*/  FSEL R51, R51, -INF , !P3 ;  /* 0xff80000033337808 */ /* 0x000fe40005800000 */
[----:B------:R-:W-:Y:S02]  /*61b0*/  ISETP.LT.OR P5, PT, R12, 0x39, P5 ;  /* 0x000000390c00780c */ /* 0x000fe40002fa1670 */
[----:B------:R-:W-:-:S02]  /*61c0*/  ISETP.GT.AND P3, PT, R10, 0x40, P2 ;  /* 0x000000400a00780c */ /* 0x000fc40001764270 */
[----:B------:R-:W-:Y:S02]  /*61d0*/  ISETP.LT.OR P4, PT, R12, 0x3a, P4 ;  /* 0x0000003a0c00780c */ /* 0x000fe40002781670 */
[----:B------:R-:W-:Y:S02]  /*61e0*/  FSEL R54, R54, -INF , !P5 ;  /* 0xff80000036367808 */ /* 0x000fe40006800000 */
[----:B------:R-:W-:Y:S02]  /*61f0*/  ISETP.GT.AND P5, PT, R10, 0x41, P2 ;  /* 0x000000410a00780c */ /* 0x000fe400017a4270 */
[----:B------:R-:W-:Y:S02]  /*6200*/  FSEL R55, R55, -INF , !P4 ;  /* 0xff80000037377808 */ /* 0x000fe40006000000 */
[----:B------:R-:W-:Y:S02]  /*6210*/  ISETP.LT.OR P3, PT, R12, 0x41, P3 ;  /* 0x000000410c00780c */ /* 0x000fe40001f61670 */
[----:B------:R-:W-:-:S02]  /*6220*/  ISETP.GT.AND P4, PT, R10, 0x48, P2 ;  /* 0x000000480a00780c */ /* 0x000fc40001784270 */
[----:B------:R-:W-:Y:S02]  /*6230*/  ISETP.LT.OR P5, PT, R12, 0x42, P5 ;  /* 0x000000420c00780c */ /* 0x000fe40002fa1670 */
[----:B------:R-:W-:Y:S02]  /*6240*/  FSEL R58, R58, -INF , !P3 ;  /* 0xff8000003a3a7808 */ /* 0x000fe40005800000 */
[----:B0-----:R-:W-:Y:S02]  /*6250*/  FMNMX.FTZ R8, R13, R8, !PT ;  /* 0x000000080d087209 */ /* 0x001fe40007810000 */
[----:B------:R-:W-:Y:S02]  /*6260*/  ISETP.GT.AND P3, PT, R10, 0x49, P2 ;  /* 0x000000490a00780c */ /* 0x000fe40001764270 */
[C---:B------:R-:W-:Y:S01]  /*6270*/  FSETP.NEU.FTZ.AND P6, PT, R8.reuse, -INF , PT ;  /* 0xff8000000800780b */ /* 0x040fe20003fdd000 */
[----:B------:R-:W-:Y:S01]  /*6280*/  FMUL.FTZ R14, R8, UR10 ;  /* 0x0000000a080e7c20 */ /* 0x000fe20008410000 */
[----:B------:R-:W-:-:S02]  /*6290*/  FSEL R59, R59, -INF , !P5 ;  /* 0xff8000003b3b7808 */ /* 0x000fc40006800000 */
[----:B------:R-:W-:Y:S02]  /*62a0*/  ISETP.LT.OR P4, PT, R12, 0x49, P4 ;  /* 0x000000490c00780c */ /* 0x000fe40002781670 */
        /* <DEDUP_REMOVED lines=10> */
[----:B------:R-:W-:Y:S01]  /*6350*/  FSEL R62, R62, -INF , !P4 ;  /* 0xff8000003e3e7808 */ /* 0x000fe20006000000 */
[----:B------:R-:W-:Y:S01]  /*6360*/  MUFU.EX2 R148, R148 ;  /* 0x0000009400947308 */ /* 0x000fe20000000800 */
[----:B------:R-:W-:Y:S01]  /*6370*/  FMNMX.FTZ R25, R39, R20, !PT ;  /* 0x0000001427197209 */ /* 0x000fe20007810000 */
[--C-:B------:R-:W-:Y:S01]  /*6380*/  FFMA.FTZ R150, R28, UR10, -R14.reuse ;  /* 0x0000000a1c967c23 */ /* 0x100fe2000801080e */
[----:B------:R-:W-:Y:S01]  /*6390*/  ISETP.GT.AND P4, PT, R10, 0x51, P2 ;  /* 0x000000510a00780c */ /* 0x000fe20001784270 */
[--C-:B------:R-:W-:Y:S01]  /*63a0*/  FFMA.FTZ R144, R32, UR10, -R14.reuse ;  /* 0x0000000a20907c23 */ /* 0x100fe2000801080e */
[----:B------:R-:W-:Y:S01]  /*63b0*/  FMNMX.FTZ R20, R42, R25, !PT ;  /* 0x000000192a147209 */ /* 0x000fe20007810000 */
[--C-:B------:R-:W-:Y:S01]  /*63c0*/  FFMA.FTZ R25, R41, UR10, -R14.reuse ;  /* 0x0000000a29197c23 */ /* 0x100fe2000801080e */
[----:B------:R-:W-:Y:S01]  /*63d0*/  FSEL R63, R63, -INF , !P3 ;  /* 0xff8000003f3f7808 */ /* 0x000fe20005800000 */
[----:B------:R-:W-:Y:S01]  /*63e0*/  MUFU.EX2 R9, R9 ;  /* 0x0000000900097308 */ /* 0x000fe20000000800 */
[----:B------:R-:W-:Y:S01]  /*63f0*/  FMNMX.FTZ R29, R43, R20, !PT ;  /* 0x000000142b1d7209 */ /* 0x000fe20007810000 */
[--C-:B------:R-:W-:Y:S01]  /*6400*/  FFMA.FTZ R146, R36, UR10, -R14.reuse ;  /* 0x0000000a24927c23 */ /* 0x100fe2000801080e */
[----:B------:R-:W-:Y:S01]  /*6410*/  ISETP.LT.OR P5, PT, R12, 0x51, P5 ;  /* 0x000000510c00780c */ /* 0x000fe20002fa1670 */
[--C-:B------:R-:W-:Y:S01]  /*6420*/  FFMA.FTZ R140, R40, UR10, -R14.reuse ;  /* 0x0000000a288c7c23 */ /* 0x100fe2000801080e */
[----:B------:R-:W-:Y:S01]  /*6430*/  FMNMX.FTZ R20, R46, R29, !PT ;  /* 0x0000001d2e147209 */ /* 0x000fe20007810000 */
[--C-:B------:R-:W-:Y:S01]  /*6440*/  FFMA.FTZ R142, R44, UR10, -R14.reuse ;  /* 0x0000000a2c8e7c23 */ /* 0x100fe2000801080e */
[----:B------:R-:W-:Y:S01]  /*6450*/  ISETP.GT.AND P3, PT, R10, 0x58, P2 ;  /* 0x000000580a00780c */ /* 0x000fe20001764270 */
        /* <DEDUP_REMOVED lines=30> */
[----:B------:R-:W-:Y:S01]  /*6640*/  FFMA.FTZ R122, R84, UR10, -R14 ;  /* 0x0000000a547a7c23 */ /* 0x000fe2000801080e */
[----:B------:R-:W-:Y:S01]  /*6650*/  FSEL R70, R70, -INF , !P3 ;  /* 0xff80000046467808 */ /* 0x000fe20005800000 */
[----:B------:R-:W-:Y:S01]  /*6660*/  MUFU.EX2 R146, R146 ;  /* 0x0000009200927308 */ /* 0x000fe20000000800 */
[----:B------:R-:W-:-:S02]  /*6670*/  FMNMX.FTZ R37, R63, R20, !PT ;  /* 0x000000143f257209 */ /* 0x000fc40007810000 */
[----:B------:R-:W-:Y:S02]  /*6680*/  ISETP.GT.AND P3, PT, R10, 0x61, P2 ;  /* 0x000000610a00780c */ /* 0x000fe40001764270 */
[----:B------:R-:W-:Y:S01]  /*6690*/  FMNMX.FTZ R20, R66, R37, !PT ;  /* 0x0000002542147209 */ /* 0x000fe20007810000 */
[--C-:B------:R-:W-:Y:S01]  /*66a0*/  FFMA.FTZ R37, R53, UR10, -R14.reuse ;  /* 0x0000000a35257c23 */ /* 0x100fe2000801080e */
[----:B------:R-:W-:Y:S01]  /*66b0*/  FSEL R71, R71, -INF , !P5 ;  /* 0xff80000047477808 */ /* 0x000fe20006800000 */
[----:B------:R-:W-:Y:S01]  /*66c0*/  FFMA.FTZ R53, R69, UR10, -R14 ;  /* 0x0000000a45357c23 */ /* 0x000fe2000801080e */
[----:B------:R-:W-:Y:S01]  /*66d0*/  FMNMX.FTZ R41, R67, R20, !PT ;  /* 0x0000001443297209 */ /* 0x000fe20007810000 */
[----:B------:R-:W-:Y:S01]  /*66e0*/  MUFU.EX2 R21, R21 ;  /* 0x0000001500157308 */ /* 0x000fe20000000800 */
[----:B------:R-:W-:Y:S02]  /*66f0*/  ISETP.LT.OR P4, PT, R12, 0x61, P4 ;  /* 0x000000610c00780c */ /* 0x000fe40002781670 */
[----:B------:R-:W-:-:S02]  /*6700*/  FMNMX.FTZ R20, R70, R41, !PT ;  /* 0x0000002946147209 */ /* 0x000fc40007810000 */
[----:B------:R-:W-:Y:S02]  /*6710*/  ISETP.GT.AND P5, PT, R10, 0x68, P2 ;  /* 0x000000680a00780c */ /* 0x000fe400017a4270 */
        /* <DEDUP_REMOVED lines=8> */
[----:B------:R-:W-:Y:S01]  /*67a0*/  FMNMX.FTZ R20, R74, R41, !PT ;  /* 0x000000294a147209 */ /* 0x000fe20007810000 */
[--C-:B------:R-:W-:Y:S01]  /*67b0*/  FFMA.FTZ R41, R57, UR10, -R14.reuse ;  /* 0x0000000a39297c23 */ /* 0x100fe2000801080e */
[----:B------:R-:W-:Y:S01]  /*67c0*/  ISETP.LT.OR P4, PT, R12, 0x6a, P4 ;  /* 0x0000006a0c00780c */ /* 0x000fe20002781670 */
[----:B------:R-:W-:Y:S01]  /*67d0*/  FFMA.FTZ R57, R73, UR10, -R14 ;  /* 0x0000000a49397c23 */ /* 0x000fe2000801080e */
[----:B------:R-:W-:Y:S01]  /*67e0*/  ISETP.GT.AND P3, PT, R10, 0x70, P2 ;  /* 0x000000700a00780c */ /* 0x000fe20001764270 */
[----:B------:R-:W-:Y:S01]  /*67f0*/  MUFU.EX2 R142, R142 ;  /* 0x0000008e008e7308 */ /* 0x000fe20000000800 */
[----:B------:R-:W-:Y:S02]  /*6800*/  FSEL R78, R78, -INF , !P5 ;  /* 0xff8000004e4e7808 */ /* 0x000fe40006800000 */
[----:B------:R-:W-:Y:S02]  /*6810*/  FMNMX.FTZ R45, R75, R20, !PT ;  /* 0x000000144b2d7209 */ /* 0x000fe40007810000 */
[----:B------:R-:W-:-:S02]  /*6820*/  FSEL R79, R79, -INF , !P4 ;  /* 0xff8000004f4f7808 */ /* 0x000fc40006000000 */
[C---:B------:R-:W-:Y:S01]  /*6830*/  ISETP.GT.AND P5, PT, R10.reuse, 0x71, P2 ;  /* 0x000000710a00780c */ /* 0x040fe200017a4270 */
[----:B------:R-:W-:Y:S01]  /*6840*/  MUFU.EX2 R29, R29 ;  /* 0x0000001d001d7308 */ /* 0x000fe20000000800 */
[C---:B------:R-:W-:Y:S02]  /*6850*/  ISETP.GT.AND P4, PT, R10.reuse, 0x78, P2 ;  /* 0x000000780a00780c */ /* 0x040fe40001784270 */
[----:B------:R-:W-:Y:S02]  /*6860*/  ISETP.GT.AND P2, PT, R10, 0x79, P2 ;  /* 0x000000790a00780c */ /* 0x000fe40001744270 */
[----:B------:R-:W-:Y:S02]  /*6870*/  ISETP.LT.OR P3, PT, R12, 0x71, P3 ;  /* 0x000000710c00780c */ /* 0x000fe40001f61670 */
[----:B------:R-:W-:Y:S01]  /*6880*/  FMNMX.FTZ R10, R78, R45, !PT ;  /* 0x0000002d4e0a7209 */ /* 0x000fe20007810000 */
[----:B------:R-:W-:Y:S01]  /*6890*/  MUFU.EX2 R136, R136 ;  /* 0x0000008800887308 */ /* 0x000fe20000000800 */
[----:B------:R-:W-:-:S02]  /*68a0*/  ISETP.LT.OR P5, PT, R12, 0x72, P5 ;  /* 0x000000720c00780c */ /* 0x000fc40002fa1670 */
[----:B------:R-:W-:Y:S02]  /*68b0*/  FSEL R82, R82, -INF , !P3 ;  /* 0xff80000052527808 */ /* 0x000fe40005800000 */
[----:B------:R-:W-:Y:S02]  /*68c0*/  FMNMX.FTZ R45, R79, R10, !PT ;  /* 0x0000000a4f2d7209 */ /* 0x000fe40007810000 */
[----:B------:R-:W-:Y:S01]  /*68d0*/  ISETP.LT.OR P4, PT, R12, 0x79, P4 ;  /* 0x000000790c00780c */ /* 0x000fe20002781670 */
[----:B------:R-:W-:Y:S01]  /*68e0*/  MUFU.EX2 R33, R33 ;  /* 0x0000002100217308 */ /* 0x000fe20000000800 */
[----:B------:R-:W-:Y:S02]  /*68f0*/  FSEL R83, R83, -INF , !P5 ;  /* 0xff80000053537808 */ /* 0x000fe40006800000 */
[----:B------:R-:W-:Y:S01]  /*6900*/  FMNMX.FTZ R10, R82, R45, !PT ;  /* 0x0000002d520a7209 */ /* 0x000fe20007810000 */
[----:B------:R-:W-:Y:S01]  /*6910*/  FFMA.FTZ R45, R61, UR10, -R14 ;  /* 0x0000000a3d2d7c23 */ /* 0x000fe2000801080e */
[----:B------:R-:W-:-:S02]  /*6920*/  ISETP.LT.OR P2, PT, R12, 0x7a, P2 ;  /* 0x0000007a0c00780c */ /* 0x000fc40001741670 */
[----:B------:R-:W-:Y:S01]  /*6930*/  FSEL R86, R86, -INF , !P4 ;  /* 0xff80000056567808 */ /* 0x000fe20006000000 */
[----:B------:R-:W-:Y:S01]  /*6940*/  MUFU.EX2 R138, R138 ;  /* 0x0000008a008a7308 */ /* 0x000fe20000000800 */
[----:B------:R-:W-:Y:S02]  /*6950*/  FMNMX.FTZ R49, R83, R10, !PT ;  /* 0x0000000a53317209 */ /* 0x000fe40007810000 */
[----:B------:R-:W-:Y:S02]  /*6960*/  FSEL R87, R87, -INF , !P2 ;  /* 0xff80000057577808 */ /* 0x000fe40005000000 */
[----:B------:R-:W-:Y:S01]  /*6970*/  FMNMX.FTZ R10, R86, R49, !PT ;  /* 0x00000031560a7209 */ /* 0x000fe20007810000 */
[--C-:B------:R-:W-:Y:S01]  /*6980*/  FFMA.FTZ R49, R65, UR10, -R14.reuse ;  /* 0x0000000a41317c23 */ /* 0x100fe2000801080e */
[----:B------:R-:W-:Y:S01]  /*6990*/  FSEL R73, R8, RZ, P6 ;  /* 0x000000ff08497208 */ /* 0x000fe20003000000 */
[----:B------:R-:W-:Y:S01]  /*69a0*/  FFMA.FTZ R65, R81, UR10, -R14 ;  /* 0x0000000a51417c23 */ /* 0x000fe2000801080e */
[----:B------:R-:W-:Y:S01]  /*69b0*/  FMNMX.FTZ R10, R87, R10, !PT ;  /* 0x0000000a570a7209 */ /* 0x000fe20007810000 */
[----:B------:R-:W-:Y:S02]  /*69c0*/  MUFU.EX2 R37, R37 ;  /* 0x0000002500257308 */ /* 0x000fe40000000800 */
[----:B------:R-:W-:-:S02]  /*69d0*/  FADD.FTZ R2, -R73, R2 ;  /* 0x0000000249027221 */ /* 0x000fc40000010100 */
[----:B------:R-:W0:Y:S04]  /*69e0*/  SHFL.BFLY PT, R61, R10, 0x2, 0x1f ;  /* 0x0c401f000a3d7f89 */ /* 0x000e2800000e0000 */
[----:B------:R-:W-:Y:S08]  /*69f0*/  MUFU.EX2 R132, R132 ;  /* 0x0000008400847308 */ /* 0x000ff00000000800 */
[----:B------:R-:W-:Y:S08]  /*6a00*/  MUFU.EX2 R41, R41 ;  /* 0x0000002900297308 */ /* 0x000ff00000000800 */
[----:B------:R-:W-:Y:S01]  /*6a10*/  MUFU.EX2 R134, R134 ;  /* 0x0000008600867308 */ /* 0x000fe20000000800 */
[----:B0-----:R-:W-:Y:S01]  /*6a20*/  FMNMX.FTZ R12, R10, R61, !PT ;  /* 0x0000003d0a0c7209 */ /* 0x001fe20007810000 */
[--C-:B------:R-:W-:Y:S01]  /*6a30*/  FFMA.FTZ R61, R77, UR10, -R14.reuse ;  /* 0x0000000a4d3d7c23 */ /* 0x100fe2000801080e */
[----:B------:R-:W-:-:S05]  /*6a40*/  FFMA.FTZ R14, R85, UR10, -R14 ;  /* 0x0000000a550e7c23 */ /* 0x000fca000801080e */
[----:B------:R-:W-:Y:S01]  /*6a50*/  MUFU.EX2 R45, R45 ;  /* 0x0000002d002d7308 */ /* 0x000fe20000000800 */
[----:B------:R-:W0:Y:S07]  /*6a60*/  SHFL.BFLY PT, R69, R12, 0x1, 0x1f ;  /* 0x0c201f000c457f89 */ /* 0x000e2e00000e0000 */
[----:B------:R1:W-:Y:S08]  /*6a70*/  MUFU.EX2 R73, R14 ;  /* 0x0000000e00497308 */ /* 0x0003f00000000800 */
[----:B------:R-:W-:Y:S08]  /*6a80*/  MUFU.EX2 R128, R128 ;  /* 0x0000008000807308 */ /* 0x000ff00000000800 */
[----:B------:R-:W-:Y:S01]  /*6a90*/  MUFU.EX2 R49, R49 ;  /* 0x0000003100317308 */ /* 0x000fe20000000800 */
[----:B0-----:R-:W-:Y:S01]  /*6aa0*/  FMNMX.FTZ R10, R12, R69, !PT ;  /* 0x000000450c0a7209 */ /* 0x001fe20007810000 */
[----:B------:R-:W-:-:S03]  /*6ab0*/  FMUL.FTZ R69, R2, UR10 ;  /* 0x0000000a02457c20 */ /* 0x000fc60008410000 */
[C---:B------:R-:W-:Y:S01]  /*6ac0*/  FSETP.NEU.FTZ.AND P2, PT, R10.reuse, -INF , PT ;  /* 0xff8000000a00780b */ /* 0x040fe20003f5d000 */
[----:B------:R-:W-:Y:S02]  /*6ad0*/  FMUL.FTZ R32, R10, UR10 ;  /* 0x0000000a0a207c20 */ /* 0x000fe40008410000 */
[----:B------:R-:W0:Y:S03]  /*6ae0*/  MUFU.EX2 R69, R69 ;  /* 0x0000004500457308 */ /* 0x000e260000000800 */
[----:B------:R-:W-:-:S05]  /*6af0*/  FSEL R32, R32, RZ, P2 ;  /* 0x000000ff20207208 */ /* 0x000fca0001000000 */
[--C-:B------:R-:W-:Y:S01]  /*6b00*/  FFMA.FTZ R151, R30, UR10, -R32.reuse ;  /* 0x0000000a1e977c23 */ /* 0x100fe20008010820 */
[--C-:B------:R-:W-:Y:S01]  /*6b10*/  FFMA.FTZ R2, R15, UR10, -R32.reuse ;  /* 0x0000000a0f027c23 */ /* 0x100fe20008010820 */
[--C-:B------:R-:W-:Y:S01]  /*6b20*/  FFMA.FTZ R149, R27, UR10, -R32.reuse ;  /* 0x0000000a1b957c23 */ /* 0x100fe20008010820 */
[--C-:B------:R-:W-:Y:S01]  /*6b30*/  FFMA.FTZ R12, R31, UR10, -R32.reuse ;  /* 0x0000000a1f0c7c23 */ /* 0x100fe20008010820 */
[--C-:B------:R-:W-:Y:S01]  /*6b40*/  FFMA.FTZ R145, R34, UR10, -R32.reuse ;  /* 0x0000000a22917c23 */ /* 0x100fe20008010820 */
[--C-:B-1----:R-:W-:Y:S01]  /*6b50*/  FFMA.FTZ R14, R35, UR10, -R32.reuse ;  /* 0x0000000a230e7c23 */ /* 0x102fe20008010820 */
[----:B------:R-:W-:Y:S01]  /*6b60*/  MUFU.EX2 R151, R151 ;  /* 0x0000009700977308 */ /* 0x000fe20000000800 */
[--C-:B------:R-:W-:Y:S01]  /*6b70*/  FFMA.FTZ R147, R38, UR10, -R32.reuse ;  /* 0x0000000a26937c23 */ /* 0x100fe20008010820 */
[----:B------:R-:W-:Y:S01]  /*6b80*/  FFMA.FTZ R20, R39, UR10, -R32 ;  /* 0x0000000a27147c23 */ /* 0x000fe20008010820 */
[----:B0-----:R-:W-:Y:S01]  /*6b90*/  FFMA.FTZ R30, R69, R5, R148 ;  /* 0x00000005451e7223 */ /* 0x001fe20000010094 */
[--C-:B------:R-:W-:Y:S01]  /*6ba0*/  FFMA.FTZ R141, R42, UR10, -R32.reuse ;  /* 0x0000000a2a8d7c23 */ /* 0x100fe20008010820 */
[--C-:B------:R-:W-:Y:S01]  /*6bb0*/  FFMA.FTZ R24, R43, UR10, -R32.reuse ;  /* 0x0000000a2b187c23 */ /* 0x100fe20008010820 */
[----:B------:R-:W-:Y:S01]  /*6bc0*/  FFMA.FTZ R143, R46, UR10, -R32 ;  /* 0x0000000a2e8f7c23 */ /* 0x000fe20008010820 */
[----:B------:R-:W-:Y:S01]  /*6bd0*/  FADD.FTZ R5, R9, R30 ;  /* 0x0000001e09057221 */ /* 0x000fe20000010000 */
[----:B------:R-:W-:Y:S01]  /*6be0*/  MUFU.EX2 R2, R2 ;  /* 0x0000000200027308 */ /* 0x000fe20000000800 */
[--C-:B------:R-:W-:Y:S01]  /*6bf0*/  FFMA.FTZ R26, R47, UR10, -R32.reuse ;  /* 0x0000000a2f1a7c23 */ /* 0x100fe20008010820 */
[--C-:B------:R-:W-:Y:S01]  /*6c00*/  FFMA.FTZ R137, R50, UR10, -R32.reuse ;  /* 0x0000000a32897c23 */ /* 0x100fe20008010820 */
[----:B------:R-:W-:Y:S01]  /*6c10*/  FADD.FTZ R30, R150, R5 ;  /* 0x00000005961e7221 */ /* 0x000fe20000010000 */
[----:B------:R-:W-:Y:S01]  /*6c20*/  FSEL R5, R10, RZ, P2 ;  /* 0x000000ff0a057208 */ /* 0x000fe20001000000 */
[--C-:B------:R-:W-:Y:S01]  /*6c30*/  FFMA.FTZ R28, R51, UR10, -R32.reuse ;  /* 0x0000000a331c7c23 */ /* 0x100fe20008010820 */
[----:B------:R-:W-:Y:S01]  /*6c40*/  FFMA.FTZ R139, R54, UR10, -R32 ;  /* 0x0000000a368b7c23 */ /* 0x000fe20008010820 */
[----:B------:R-:W-:Y:S01]  /*6c50*/  FADD.FTZ R15, R11, R30 ;  /* 0x0000001e0b0f7221 */ /* 0x000fe20000010000 */
[----:B------:R-:W-:Y:S01]  /*6c60*/  MUFU.EX2 R149, R149 ;  /* 0x0000009500957308 */ /* 0x000fe20000000800 */
[----:B------:R-:W-:Y:S01]  /*6c70*/  FADD.FTZ R5, -R5, R0 ;  /* 0x0000000005057221 */ /* 0x000fe20000010100 */
[--C-:B------:R-:W-:Y:S01]  /*6c80*/  FFMA.FTZ R55, R55, UR10, -R32.reuse ;  /* 0x0000000a37377c23 */ /* 0x100fe20008010820 */
[----:B------:R-:W-:Y:S01]  /*6c90*/  FADD.FTZ R30, R144, R15 ;  /* 0x0000000f901e7221 */ /* 0x000fe20000010000 */
[--C-:B------:R-:W-:Y:S01]  /*6ca0*/  FFMA.FTZ R133, R58, UR10, -R32.reuse ;  /* 0x0000000a3a857c23 */ /* 0x100fe20008010820 */
[----:B------:R-:W-:Y:S01]  /*6cb0*/  FMUL.FTZ R5, R5, UR10 ;  /* 0x0000000a05057c20 */ /* 0x000fe20008410000 */
[----:B------:R-:W-:Y:S01]  /*6cc0*/  FFMA.FTZ R135, R62, UR10, -R32 ;  /* 0x0000000a3e877c23 */ /* 0x000fe20008010820 */
[----:B------:R-:W-:Y:S01]  /*6cd0*/  FADD.FTZ R15, R13, R30 ;  /* 0x0000001e0d0f7221 */ /* 0x000fe20000010000 */
[----:B------:R-:W-:Y:S01]  /*6ce0*/  MUFU.EX2 R12, R12 ;  /* 0x0000000c000c7308 */ /* 0x000fe20000000800 */
[----:B------:R-:W-:Y:S01]  /*6cf0*/  F2FP.F16.F32.PACK_AB R148, R9, R148 ;  /* 0x000000940994723e */ /* 0x000fe200000000ff */
[--C-:B------:R-:W-:Y:S01]  /*6d00*/  FFMA.FTZ R129, R66, UR10, -R32.reuse ;  /* 0x0000000a42817c23 */ /* 0x100fe20008010820 */
[----:B------:R-:W-:Y:S01]  /*6d10*/  FADD.FTZ R30, R146, R15 ;  /* 0x0000000f921e7221 */ /* 0x000fe20000010000 */
[--C-:B------:R-:W-:Y:S01]  /*6d20*/  FFMA.FTZ R131, R70, UR10, -R32.reuse ;  /* 0x0000000a46837c23 */ /* 0x100fe20008010820 */
[--C-:B------:R-:W-:Y:S01]  /*6d30*/  FFMA.FTZ R125, R74, UR10, -R32.reuse ;  /* 0x0000000a4a7d7c23 */ /* 0x100fe20008010820 */
[----:B------:R-:W-:Y:S01]  /*6d40*/  FFMA.FTZ R75, R75, UR10, -R32 ;  /* 0x0000000a4b4b7c23 */ /* 0x000fe20008010820 */
[----:B------:R-:W-:Y:S01]  /*6d50*/  FADD.FTZ R27, R21, R30 ;  /* 0x0000001e151b7221 */ /* 0x000fe20000010000 */
[----:B------:R0:W1:Y:S01]  /*6d60*/  MUFU.EX2 R15, R5 ;  /* 0x00000005000f7308 */ /* 0x0000620000000800 */
[--C-:B------:R-:W-:Y:S01]  /*6d70*/  FFMA.FTZ R78, R78, UR10, -R32.reuse ;  /* 0x0000000a4e4e7c23 */ /* 0x100fe20008010820 */
[--C-:B------:R-:W-:Y:S01]  /*6d80*/  FFMA.FTZ R79, R79, UR10, -R32.reuse ;  /* 0x0000000a4f4f7c23 */ /* 0x100fe20008010820 */
[----:B------:R-:W-:Y:S01]  /*6d90*/  FADD.FTZ R30, R140, R27 ;  /* 0x0000001b8c1e7221 */ /* 0x000fe20000010000 */
[--C-:B------:R-:W-:Y:S01]  /*6da0*/  FFMA.FTZ R82, R82, UR10, -R32.reuse ;  /* 0x0000000a52527c23 */ /* 0x100fe20008010820 */
[--C-:B------:R-:W-:Y:S01]  /*6db0*/  FFMA.FTZ R83, R83, UR10, -R32.reuse ;  /* 0x0000000a53537c23 */ /* 0x100fe20008010820 */
[----:B------:R-:W-:Y:S01]  /*6dc0*/  FFMA.FTZ R86, R86, UR10, -R32 ;  /* 0x0000000a56567c23 */ /* 0x000fe20008010820 */
[----:B------:R-:W-:Y:S01]  /*6dd0*/  FADD.FTZ R27, R25, R30 ;  /* 0x0000001e191b7221 */ /* 0x000fe20000010000 */
[----:B------:R-:W2:Y:S01]  /*6de0*/  MUFU.EX2 R145, R145 ;  /* 0x0000009100917308 */ /* 0x000ea20000000800 */
[----:B------:R-:W-:Y:S01]  /*6df0*/  FFMA.FTZ R30, R59, UR10, -R32 ;  /* 0x0000000a3b1e7c23 */ /* 0x000fe20008010820 */
[----:B------:R-:W-:-:S02]  /*6e00*/  IMAD.U32 R31, RZ, RZ, UR37 ;  /* 0x00000025ff1f7e24 */ /* 0x000fc4000f8e00ff */
[----:B------:R-:W-:Y:S01]  /*6e10*/  FADD.FTZ R34, R142, R27 ;  /* 0x0000001b8e227221 */ /* 0x000fe20000010000 */
[----:B------:R-:W-:Y:S01]  /*6e20*/  ISETP.GT.AND P2, PT, R3, UR27, PT ;  /* 0x0000001b03007c0c */ /* 0x000fe2000bf44270 */
[----:B------:R-:W-:Y:S01]  /*6e30*/  UMOV UR37, UR26 ;  /* 0x0000001a00257c82 */ /* 0x000fe20008000000 */
[----:B------:R-:W-:Y:S01]  /*6e40*/  F2FP.F16.F32.PACK_AB R150, R11, R150 ;  /* 0x000000960b96723e */ /* 0x000fe200000000ff */
[----:B0-----:R-:W-:Y:S01]  /*6e50*/  FADD.FTZ R5, R29, R34 ;  /* 0x000000221d057221 */ /* 0x001fe20000010000 */
[----:B------:R-:W0:Y:S01]  /*6e60*/  MUFU.EX2 R14, R14 ;  /* 0x0000000e000e7308 */ /* 0x000e220000000800 */
[----:B-1----:R-:W-:Y:S01]  /*6e70*/  FFMA.FTZ R34, R15, R4, R2 ;  /* 0x000000040f227223 */ /* 0x002fe20000010002 */
[----:B------:R-:W-:Y:S01]  /*6e80*/  FFMA.FTZ R4, R63, UR10, -R32 ;  /* 0x0000000a3f047c23 */ /* 0x000fe20008010820 */
[----:B------:R-:W-:Y:S01]  /*6e90*/  FADD.FTZ R38, R136, R5 ;  /* 0x0000000588267221 */ /* 0x000fe20000010000 */
[----:B------:R-:W-:Y:S01]  /*6ea0*/  @!P1 LEA R31, R31, UR45, 0x3 ;  /* 0x0000002d1f1f9c11 */ /* 0x000fe2000f8e18ff */
[----:B------:R-:W-:Y:S01]  /*6eb0*/  FADD.FTZ R36, R149, R34 ;  /* 0x0000002295247221 */ /* 0x000fe20000010000 */
[----:B------:R-:W-:Y:S01]  /*6ec0*/  FFMA.FTZ R34, R67, UR10, -R32 ;  /* 0x0000000a43227c23 */ /* 0x000fe20008010820 */
[----:B------:R-:W-:Y:S01]  /*6ed0*/  FADD.FTZ R27, R33, R38 ;  /* 0x00000026211b7221 */ /* 0x000fe20000010000 */
[----:B------:R-:W1:Y:S01]  /*6ee0*/  MUFU.EX2 R147, R147 ;  /* 0x0000009300937308 */ /* 0x000e620000000800 */
[----:B------:R-:W-:Y:S01]  /*6ef0*/  FADD.FTZ R5, R151, R36 ;  /* 0x0000002497057221 */ /* 0x000fe20000010000 */
[----:B------:R-:W-:-:S02]  /*6f00*/  @!P1 VIADD R31, R31, 0x16860 ;  /* 0x000168601f1f9836 */ /* 0x000fc40000000000 */
[----:B------:R-:W-:Y:S01]  /*6f10*/  FADD.FTZ R36, R138, R27 ;  /* 0x0000001b8a247221 */ /* 0x000fe20000010000 */
[----:B------:R-:W-:Y:S01]  /*6f20*/  F2FP.F16.F32.PACK_AB R149, R149, R2 ;  /* 0x000000029595723e */ /* 0x000fe200000000ff */
[----:B------:R-:W-:Y:S01]  /*6f30*/  FADD.FTZ R38, R12, R5 ;  /* 0x000000050c267221 */ /* 0x000fe20000010000 */
[----:B------:R-:W-:Y:S01]  /*6f40*/  F2FP.F16.F32.PACK_AB R144, R13, R144 ;  /* 0x000000900d90723e */ /* 0x000fe200000000ff */
[----:B------:R-:W-:Y:S01]  /*6f50*/  FADD.FTZ R27, R37, R36 ;  /* 0x00000024251b7221 */ /* 0x000fe20000010000 */
[----:B------:R-:W3:Y:S01]  /*6f60*/  MUFU.EX2 R20, R20 ;  /* 0x0000001400147308 */ /* 0x000ee20000000800 */
[----:B--2---:R-:W-:Y:S01]  /*6f70*/  FADD.FTZ R5, R145, R38 ;  /* 0x0000002691057221 */ /* 0x004fe20000010000 */
[--C-:B------:R-:W-:Y:S01]  /*6f80*/  FFMA.FTZ R36, R71, UR10, -R32.reuse ;  /* 0x0000000a47247c23 */ /* 0x100fe20008010820 */
[----:B------:R-:W-:Y:S01]  /*6f90*/  FADD.FTZ R40, R132, R27 ;  /* 0x0000001b84287221 */ /* 0x000fe20000010000 */
[----:B------:R-:W-:Y:S01]  /*6fa0*/  FFMA.FTZ R32, R87, UR10, -R32 ;  /* 0x0000000a57207c23 */ /* 0x000fe20008010820 */
[----:B0-----:R-:W-:Y:S01]  /*6fb0*/  FADD.FTZ R38, R14, R5 ;  /* 0x000000050e267221 */ /* 0x001fe20000010000 */
[----:B------:R-:W-:Y:S01]  /*6fc0*/  @!P1 PRMT R31, RZ, 0x654, R31 ;  /* 0x00000654ff1f9816 */ /* 0x000fe2000000001f */
[----:B------:R-:W-:Y:S01]  /*6fd0*/  FADD.FTZ R27, R41, R40 ;  /* 0x00000028291b7221 */ /* 0x000fe20000010000 */
[----:B------:R-:W0:Y:S01]  /*6fe0*/  MUFU.EX2 R141, R141 ;  /* 0x0000008d008d7308 */ /* 0x000e220000000800 */
[----:B-1----:R-:W-:Y:S01]  /*6ff0*/  FADD.FTZ R5, R147, R38 ;  /* 0x0000002693057221 */ /* 0x002fe20000010000 */
[----:B------:R1:W-:Y:S01]  /*7000*/  @!P1 SYNCS.ARRIVE.TRANS64.RED.A1T0 RZ, [R31+URZ], RZ ;  /* 0x000000ff1fff99a7 */ /* 0x0003e2000810043f */
[----:B------:R-:W-:Y:S01]  /*7010*/  FADD.FTZ R40, R134, R27 ;  /* 0x0000001b86287221 */ /* 0x000fe20000010000 */
[----:B------:R-:W-:Y:S01]  /*7020*/  F2FP.F16.F32.PACK_AB R146, R21, R146 ;  /* 0x000000921592723e */ /* 0x000fe200000000ff */
[-C--:B------:R-:W-:Y:S01]  /*7030*/  FMUL.FTZ R88, R88, R69.reuse ;  /* 0x0000004558587220 */ /* 0x080fe20000410000 */
[----:B------:R-:W-:Y:S01]  /*7040*/  F2FP.F16.F32.PACK_AB R140, R25, R140 ;  /* 0x0000008c198c723e */ /* 0x000fe200000000ff */
[----:B------:R-:W-:Y:S01]  /*7050*/  FADD.FTZ R27, R45, R40 ;  /* 0x000000282d1b7221 */ /* 0x000fe20000010000 */
[----:B------:R-:W2:Y:S01]  /*7060*/  MUFU.EX2 R24, R24 ;  /* 0x0000001800187308 */ /* 0x000ea20000000800 */
[----:B---3--:R-:W-:Y:S01]  /*7070*/  FADD.FTZ R38, R20, R5 ;  /* 0x0000000514267221 */ /* 0x008fe20000010000 */
[----:B------:R-:W-:Y:S01]  /*7080*/  F2FP.F16.F32.PACK_AB R142, R29, R142 ;  /* 0x0000008e1d8e723e */ /* 0x000fe200000000ff */
[----:B------:R-:W-:Y:S01]  /*7090*/  FADD.FTZ R40, R128, R27 ;  /* 0x0000001b80287221 */ /* 0x000fe20000010000 */
[----:B------:R-:W-:Y:S01]  /*70a0*/  F2FP.F16.F32.PACK_AB R136, R33, R136 ;  /* 0x000000882188723e */ /* 0x000fe200000000ff */
[-C--:B------:R-:W-:Y:S01]  /*70b0*/  FMUL.FTZ R89, R89, R69.reuse ;  /* 0x0000004559597220 */ /* 0x080fe20000410000 */
[----:B------:R-:W-:Y:S01]  /*70c0*/  F2FP.F16.F32.PACK_AB R138, R37, R138 ;  /* 0x0000008a258a723e */ /* 0x000fe200000000ff */
[----:B------:R-:W-:Y:S01]  /*70d0*/  FADD.FTZ R27, R49, R40 ;  /* 0x00000028311b7221 */ /* 0x000fe20000010000 */
[----:B------:R-:W3:Y:S01]  /*70e0*/  MUFU.EX2 R143, R143 ;  /* 0x0000008f008f7308 */ /* 0x000ee20000000800 */
[----:B0-----:R-:W-:Y:S01]  /*70f0*/  FADD.FTZ R5, R141, R38 ;  /* 0x000000268d057221 */ /* 0x001fe20000010000 */
[----:B------:R-:W-:Y:S01]  /*7100*/  F2FP.F16.F32.PACK_AB R132, R41, R132 ;  /* 0x000000842984723e */ /* 0x000fe200000000ff */
[-C--:B------:R-:W-:Y:S01]  /*7110*/  FMUL.FTZ R92, R92, R69.reuse ;  /* 0x000000455c5c7220 */ /* 0x080fe20000410000 */
[----:B------:R-:W-:Y:S01]  /*7120*/  F2FP.F16.F32.PACK_AB R134, R45, R134 ;  /* 0x000000862d86723e */ /* 0x000fe200000000ff */
[-C--:B------:R-:W-:Y:S01]  /*7130*/  FMUL.FTZ R93, R93, R69.reuse ;  /* 0x000000455d5d7220 */ /* 0x080fe20000410000 */
[----:B------:R-:W-:Y:S01]  /*7140*/  F2FP.F16.F32.PACK_AB R128, R49, R128 ;  /* 0x000000803180723e */ /* 0x000fe200000000ff */
        /* <DEDUP_REMOVED lines=10> */
[----:B---3--:R-:W-:Y:S01]  /*71f0*/  FADD.FTZ R5, R143, R38 ;  /* 0x000000268f057221 */ /* 0x008fe20000010000 */
[-C--:B------:R-:W-:Y:S01]  /*7200*/  FMUL.FTZ R109, R109, R69.reuse ;  /* 0x000000456d6d7220 */ /* 0x080fe20000410000 */
[-C--:B------:R-:W-:Y:S01]  /*7210*/  FMUL.FTZ R112, R112, R69.reuse ;  /* 0x0000004570707220 */ /* 0x080fe20000410000 */
[-C--:B------:R-:W-:Y:S01]  /*7220*/  FMUL.FTZ R113, R113, R69.reuse ;  /* 0x0000004571717220 */ /* 0x080fe20000410000 */
[-C--:B------:R-:W-:Y:S01]  /*7230*/  FMUL.FTZ R116, R116, R69.reuse ;  /* 0x0000004574747220 */ /* 0x080fe20000410000 */
[----:B------:R-:W-:Y:S01]  /*7240*/  FMUL.FTZ R117, R117, R69 ;  /* 0x0000004575757220 */ /* 0x000fe20000410000 */
[----:B------:R-:W-:Y:S01]  /*7250*/  F2FP.F16.F32.PACK_AB R151, R12, R151 ;  /* 0x000000970c97723e */ /* 0x000fe200000000ff */
[----:B------:R-:W3:Y:S01]  /*7260*/  MUFU.EX2 R137, R137 ;  /* 0x0000008900897308 */ /* 0x000ee20000000800 */
[----:B0-----:R-:W-:Y:S01]  /*7270*/  FADD.FTZ R38, R26, R5 ;  /* 0x000000051a267221 */ /* 0x001fe20000010000 */
[----:B------:R-:W-:Y:S01]  /*7280*/  F2FP.F16.F32.PACK_AB R145, R14, R145 ;  /* 0x000000910e91723e */ /* 0x000fe200000000ff */
[----:B------:R-:W-:Y:S01]  /*7290*/  VIADD R3, R3, 0xffffffff ;  /* 0xffffffff03037836 */ /* 0x000fe20000000000 */
[----:B------:R-:W-:Y:S01]  /*72a0*/  F2FP.F16.F32.PACK_AB R147, R20, R147 ;  /* 0x000000931493723e */ /* 0x000fe200000000ff */
[----:B------:R-:W-:Y:S01]  /*72b0*/  FMUL.FTZ R90, R90, R15 ;  /* 0x0000000f5a5a7220 */ /* 0x000fe20000410000 */
[----:B------:R-:W-:Y:S01]  /*72c0*/  F2FP.F16.F32.PACK_AB R141, R24, R141 ;  /* 0x0000008d188d723e */ /* 0x000fe200000000ff */
[----:B------:R-:W-:Y:S01]  /*72d0*/  FMUL.FTZ R91, R91, R15 ;  /* 0x0000000f5b5b7220 */ /* 0x000fe20000410000 */
[----:B------:R-:W0:Y:S01]  /*72e0*/  MUFU.EX2 R53, R53 ;  /* 0x0000003500357308 */ /* 0x000e220000000800 */
        /* <DEDUP_REMOVED lines=20> */
[----:B------:R-:W-:Y:S01]  /*7430*/  FMUL.FTZ R119, R119, R15 ;  /* 0x0000000f77777220 */ /* 0x000fe20000410000 */
[----:B------:R-:W-:-:S02]  /*7440*/  IMAD.MOV.U32 R2, RZ, RZ, R8 ;  /* 0x000000ffff027224 */ /* 0x000fc400078e0008 */
[----:B------:R-:W0:Y:S01]  /*7450*/  MUFU.EX2 R139, R139 ;  /* 0x0000008b008b7308 */ /* 0x000e220000000800 */
[C---:B--2---:R-:W-:Y:S01]  /*7460*/  FADD.FTZ R38, R28.reuse, R5 ;  /* 0x000000051c267221 */ /* 0x044fe20000010000 */
[----:B------:R-:W-:-:S06]  /*7470*/  F2FP.F16.F32.PACK_AB R137, R28, R137 ;  /* 0x000000891c89723e */ /* 0x000fcc00000000ff */
        /* <DEDUP_REMOVED lines=9> */
[----:B------:R-:W-:Y:S01]  /*7510*/  F2FP.F16.F32.PACK_AB R139, R0, R139 ;  /* 0x0000008b008b723e */ /* 0x000fe200000000ff */
[----:B------:R-:W-:-:S05]  /*7520*/  IMAD.MOV.U32 R0, RZ, RZ, R10 ;  /* 0x000000ffff007224 */ /* 0x000fca00078e000a */
        /* <DEDUP_REMOVED lines=19> */
[----:B------:R-:W-:-:S06]  /*7660*/  F2FP.F16.F32.PACK_AB R135, R4, R135 ;  /* 0x000000870487723e */ /* 0x000fcc00000000ff */
[----:B------:R-:W2:Y:S01]  /*7670*/  MUFU.EX2 R34, R34 ;  /* 0x0000002200227308 */ /* 0x000ea20000000800 */
[----:B---3--:R-:W-:Y:S01]  /*7680*/  FADD.FTZ R40, R122, R9 ;  /* 0x000000097a287221 */ /* 0x008fe20000010000 */
[----:B------:R-:W-:-:S03]  /*7690*/  F2FP.F16.F32.PACK_AB R122, R73, R122 ;  /* 0x0000007a497a723e */ /* 0x000fc600000000ff */
[----:B------:R-:W-:-:S03]  /*76a0*/  FADD.FTZ R5, R73, R40 ;  /* 0x0000002849057221 */ /* 0x000fc60000010000 */
        /* <DEDUP_REMOVED lines=24> */
[----:B------:R-:W-:-:S03]  /*7830*/  F2FP.F16.F32.PACK_AB R121, R83, R121 ;  /* 0x000000795379723e */ /* 0x000fc600000000ff */
[----:B--2---:R-:W-:-:S04]  /*7840*/  FADD.FTZ R38, R123, R38 ;  /* 0x000000267b267221 */ /* 0x004fc80000010000 */
[C---:B---3--:R-:W-:Y:S01]  /*7850*/  FADD.FTZ R4, R32.reuse, R38 ;  /* 0x0000002620047221 */ /* 0x048fe20000010000 */
[----:B------:R-:W-:Y:S01]  /*7860*/  F2FP.F16.F32.PACK_AB R123, R32, R123 ;  /* 0x0000007b207b723e */ /* 0x000fe200000000ff */
[----:B-1----:R-:W-:Y:S06]  /*7870*/  @P2 BRA `(.L_x_13478) ;  /* 0xffffffd000a42947 */ /* 0x002fec000383ffff */
[----:B------:R-:W-:Y:S01]  /*7880*/  IMAD.MOV.U32 R0, RZ, RZ, R10 ;  /* 0x000000ffff007224 */ /* 0x000fe200078e000a */
[----:B------:R-:W-:Y:S01]  /*7890*/  UMOV UR37, UR26 ;  /* 0x0000001a00257c82 */ /* 0x000fe20008000000 */
[----:B------:R-:W-:Y:S01]  /*78a0*/  IMAD.MOV.U32 R2, RZ, RZ, R8 ;  /* 0x000000ffff027224 */ /* 0x000fe200078e0008 */
[----:B------:R-:W-:-:S06]  /*78b0*/  UMOV UR36, UR25 ;  /* 0x0000001900247c82 */ /* 0x000fcc0008000000 */
.L_x_13461:
        /* <DEDUP_REMOVED lines=24> */
.L_x_13480:
[----:B------:R-:W-:-:S13]  /*7a40*/  ISETP.NE.AND P2, PT, R10, 0x1, PT ;  /* 0x000000010a00780c */ /* 0x000fda0003f45270 */
[----:B------:R-:W0:Y:S02]  /*7a50*/  @P2 LDC.64 R8, c[0x0][0x9e8] ;  /* 0x00027a00ff082b82 */ /* 0x000e240000000a00 */
[----:B0-----:R-:W-:-:S05]  /*7a60*/  @P2 IMAD.HI.U32 R8, R7, R8, RZ ;  /* 0x0000000807082227 */ /* 0x001fca00078e00ff */
[----:B------:R-:W-:-:S07]  /*7a70*/  @P2 SHF.R.U32.HI R7, RZ, R9, R8 ;  /* 0x00000009ff072219 */ /* 0x000fce0000011608 */
.L_x_13481:
[----:B------:R-:W-:-:S05]  /*7a80*/  IMAD R7, R7, R10, RZ ;  /* 0x0000000a07077224 */ /* 0x000fca00078e02ff */
[----:B------:R-:W-:-:S07]  /*7a90*/  VIMNMX R6, R6, R7, !PT ;  /* 0x0000000706067248 */ /* 0x000fce0007fe0100 */
.L_x_13479:
        /* <DEDUP_REMOVED lines=12> */
.L_x_13491:
        /* <DEDUP_REMOVED lines=9> */
.L_x_13484:
[----:B------:R-:W-:Y:S01]  /*7bf0*/  ULEA UR6, UR37, UR45, 0x3 ;  /* 0x0000002d25067291 */ /* 0x000fe2000f8e183f */
[----:B------:R-:W-:-:S05]  /*7c00*/  IMAD.U32 R0, RZ, RZ, UR36 ;  /* 0x00000024ff007e24 */ /* 0x000fca000f8e00ff */
[----:B------:R-:W-:-:S04]  /*7c10*/  SHF.L.U32 R0, R0, 0x1f, RZ ;  /* 0x0000001f00007819 */ /* 0x000fc800000006ff */
[----:B------:R0:W1:Y:S01]  /*7c20*/  SYNCS.PHASECHK.TRANS64.TRYWAIT P3, [UR6+0x16830], R0 ;  /* 0x01683000ff0075a7 */ /* 0x0000620008060146 */
[----:B------:R-:W-:Y:S05]  /*7c30*/  @!P0 BRA `(.L_x_13485) ;  /* 0x0000000000048947 */ /* 0x000fea0003800000 */
[----:B------:R-:W-:Y:S01]  /*7c40*/  BPT.TRAP 0x1 ;  /* 0x000000040000795c */ /* 0x000fe20000300000 */
.L_x_13485:
[----:B-1----:R-:W-:Y:S05]  /*7c50*/  @P3 BRA `(.L_x_13483) ;  /* 0x0000000000083947 */ /* 0x002fea0003800000 */
[----:B------:R-:W1:Y:S02]  /*7c60*/  SYNCS.PHASECHK.TRANS64.TRYWAIT P3, [UR6+0x16830], R0 ;  /* 0x01683000ff0075a7 */ /* 0x000e640008060146 */
[----:B-1----:R-:W-:Y:S05]  /*7c70*/  @!P3 BRA `(.L_x_13486) ;  /* 0x000000a400f0b947 */ /* 0x002fea0003800000 */
.L_x_13483:
        /* <DEDUP_REMOVED lines=25> */
.L_x_13488:
[----:B------:R-:W-:Y:S01]  /*7e10*/  ULEA UR6, UR21, UR45, 0x3 ;  /* 0x0000002d15067291 */ /* 0x000fe2000f8e183f */
[----:B------:R-:W-:-:S05]  /*7e20*/  IMAD.U32 R0, RZ, RZ, UR23 ;  /* 0x00000017ff007e24 */ /* 0x000fca000f8e00ff */
[----:B------:R-:W-:-:S04]  /*7e30*/  SHF.L.U32 R0, R0, 0x1f, RZ ;  /* 0x0000001f00007819 */ /* 0x000fc800000006ff */
[----:B------:R0:W1:Y:S01]  /*7e40*/  SYNCS.PHASECHK.TRANS64.TRYWAIT P2, [UR6+0x16850], R0 ;  /* 0x01685000ff0075a7 */ /* 0x0000620008040146 */
[----:B------:R-:W-:Y:S05]  /*7e50*/  @!P0 BRA `(.L_x_13489) ;  /* 0x0000000000048947 */ /* 0x000fea0003800000 */
[----:B------:R-:W-:Y:S01]  /*7e60*/  BPT.TRAP 0x1 ;  /* 0x000000040000795c */ /* 0x000fe20000300000 */
.L_x_13489:
[----:B-1----:R-:W-:Y:S05]  /*7e70*/  @P2 BRA `(.L_x_13487) ;  /* 0x0000000000082947 */ /* 0x002fea0003800000 */
[----:B------:R-:W1:Y:S02]  /*7e80*/  SYNCS.PHASECHK.TRANS64.TRYWAIT P2, [UR6+0x16850], R0 ;  /* 0x01685000ff0075a7 */ /* 0x000e640008040146 */
[----:B-1----:R-:W-:Y:S05]  /*7e90*/  @!P2 BRA `(.L_x_13490) ;  /* 0x000000a40080a947 */ /* 0x002fea0003800000 */
.L_x_13487:
[----:B------:R-:W-:Y:S01]  /*7ea0*/  UIADD3 UR6, UR45, 0x400, URZ ;  /* 0x000004002d067890 */ /* 0x000fe2000fffe03f */
[----:B------:R-:W-:Y:S01]  /*7eb0*/  WARPGROUP.ARRIVE ;  /* 0x00000000000079c5 */ /* 0x000fe20000000000 */
[----:B------:R-:W-:Y:S01]  /*7ec0*/  UMOV UR7, 0x40000040 ;  /* 0x4000004000077882 */ /* 0x000fe20000000000 */
[----:B01----:R-:W-:Y:S01]  /*7ed0*/  FMNMX.FTZ R0, R24, R9, !PT ;  /* 0x0000000918007209 */ /* 0x003fe20007810000 */
[----:B------:R-:W-:Y:S01]  /*7ee0*/  USHF.R.U32.HI UR6, URZ, 0x4, UR6 ;  /* 0x000000043f067899 */ /* 0x000fe20008011606 */
[----:B------:R-:W-:Y:S02]  /*7ef0*/  UMOV UR10, UR22 ;  /* 0x00000016000a7c82 */ /* 0x000fe40008000000 */
[----:B------:R-:W-:Y:S01]  /*7f00*/  FMNMX.FTZ R11, R25, R0, !PT ;  /* 0x00000000190b7209 */ /* 0x000fe20007810000 */
[----:B------:R-:W-:Y:S01]  /*7f10*/  ULOP3.LUT UR6, UR6, 0x3fff, URZ, 0xc0, !UPT ;  /* 0x00003fff06067892 */ /* 0x000fe2000f8ec03f */
[----:B------:R-:W-:Y:S02]  /*7f20*/  UMOV UR23, UR36 ;  /* 0x0000002400177c82 */ /* 0x000fe40008000000 */
[----:B------:R-:W-:Y:S01]  /*7f30*/  FMNMX.FTZ R0, R28, R11, !PT ;  /* 0x0000000b1c007209 */ /* 0x000fe20007810000 */
[----:B------:R-:W-:-:S03]  /*7f40*/  ULEA UR11, UR21, UR6, 0xa ;  /* 0x00000006150b7291 */ /* 0x000fc6000f8e503f */
[----:B------:R-:W-:-:S04]  /*7f50*/  FMNMX.FTZ R11, R29, R0, !PT ;  /* 0x000000001d0b7209 */ /* 0x000fc80007810000 */
[----:B------:R-:W-:Y:S01]  /*7f60*/  UMOV UR6, UR11 ;  /* 0x0000000b00067c82 */ /* 0x000fe20008000000 */
[----:B------:R-:W-:Y:S01]  /*7f70*/  FMNMX.FTZ R0, R32, R11, !PT ;  /* 0x0000000b20007209 */ /* 0x000fe20007810000 */
[----:B------:R-:W-:Y:S01]  /*7f80*/  HGMMA.64x64x16.F32 R88, R148, gdesc[UR4].tnspB, R88, gsb0 ;  /* 0x40e0000494587df0 */ /* 0x000fe20008000858 */
        /* <DEDUP_REMOVED lines=36> */
[----:B------:R-:W-:-:S03]  /*81d0*/  FMNMX.FTZ R0, R26, R7, !PT ;  /* 0x000000071a007209 */ /* 0x000fc60007810000 */
[----:B------:R-:W0:Y:S01]  /*81e0*/  SHFL.BFLY PT, R2, R11, 0x1, 0x1f ;  /* 0x0c201f000b027f89 */ /* 0x000e2200000e0000 */
[----:B------:R-:W-:-:S04]  /*81f0*/  FMNMX.FTZ R13, R27, R0, !PT ;  /* 0x000000001b0d7209 */ /* 0x000fc80007810000 */
[----:B------:R-:W-:-:S04]  /*8200*/  FMNMX.FTZ R0, R30, R13, !PT ;  /* 0x0000000d1e007209 */ /* 0x000fc80007810000 */
[----:B------:R-:W-:-:S04]  /*8210*/  FMNMX.FTZ R21, R31, R0, !PT ;  /* 0x000000001f157209 */ /* 0x000fc80007810000 */
[----:B------:R-:W-:-:S04]  /*8220*/  FMNMX.FTZ R0, R34, R21, !PT ;  /* 0x0000001522007209 */ /* 0x000fc80007810000 */
[----:B------:R-:W-:Y:S01]  /*8230*/  FMNMX.FTZ R21, R35, R0, !PT ;  /* 0x0000000023157209 */ /* 0x000fe20007810000 */
[----:B------:R-:W-:Y:S02]  /*8240*/  WARPGROUP.DEPBAR.LE gsb0, 0x0 ;  /* 0x00008000000079c5 */ /* 0x000fe40000010000 */
[----:B------:R-:W-:Y:S01]  /*8250*/  WARPGROUP.ARRIVE ;  /* 0x00000000000079c5 */ /* 0x000fe20000000000 */
[----:B------:R-:W-:Y:S02]  /*8260*/  FMNMX.FTZ R0, R38, R21, !PT ;  /* 0x0000001526007209 */ /* 0x000fe40007810000 */
[----:B0-----:R-:W-:Y:S02]  /*8270*/  FMNMX.FTZ R2, R11, R2, !PT ;  /* 0x000000020b027209 */ /* 0x001fe40007810000 */
[----:B------:R-:W-:Y:S01]  /*8280*/  FMNMX.FTZ R21, R39, R0, !PT ;  /* 0x0000000027157209 */ /* 0x000fe20007810000 */
[----:B------:R-:W-:Y:S01]  /*8290*/  HGMMA.64x64x16.F32 R88, R140, gdesc[UR4].tnspB, R88, gsb0 ;  /* 0x40e000048c587df0 */ /* 0x000fe20008000858 */
[----:B------:R-:W-:Y:S01]  /*82a0*/  UIADD3 UR6, UR11, 0x180, URZ ;  /* 0x000001800b067890 */ /* 0x000fe2000fffe03f */
[----:B------:R-:W-:Y:S01]  /*82b0*/  FADD.FTZ R8, -R2, R9 ;  /* 0x0000000902087221 */ /* 0x000fe20000010100 */
[----:B------:R-:W-:Y:S01]  /*82c0*/  UMOV UR7, 0x40000040 ;  /* 0x4000004000077882 */ /* 0x000fe20000000000 */
[----:B------:R-:W-:Y:S01]  /*82d0*/  FMNMX.FTZ R0, R42, R21, !PT ;  /* 0x000000152a007209 */ /* 0x000fe20007810000 */
[----:B------:R-:W-:Y:S01]  /*82e0*/  FMUL.FTZ R9, R2, UR10 ;  /* 0x0000000a02097c20 */ /* 0x000fe20008410000 */
[----:B------:R-:W-:-:S02]  /*82f0*/  FMUL.FTZ R8, R8, UR10 ;  /* 0x0000000a08087c20 */ /* 0x000fc40008410000 */
[----:B------:R-:W-:Y:S01]  /*8300*/  FMNMX.FTZ R21, R43, R0, !PT ;  /* 0x000000002b157209 */ /* 0x000fe20007810000 */
[--C-:B------:R-:W-:Y:S01]  /*8310*/  FFMA.FTZ R33, R33, UR10, -R9.reuse ;  /* 0x0000000a21217c23 */ /* 0x100fe20008010809 */
[--C-:B------:R-:W-:Y:S01]  /*8320*/  FFMA.FTZ R148, R25, UR10, -R9.reuse ;  /* 0x0000000a19947c23 */ /* 0x100fe20008010809 */
[--C-:B------:R-:W-:Y:S01]  /*8330*/  FFMA.FTZ R25, R37, UR10, -R9.reuse ;  /* 0x0000000a25197c23 */ /* 0x100fe20008010809 */
[----:B------:R-:W-:Y:S01]  /*8340*/  FMNMX.FTZ R0, R46, R21, !PT ;  /* 0x000000152e007209 */ /* 0x000fe20007810000 */
[----:B------:R0:W-:Y:S01]  /*8350*/  MUFU.EX2 R13, R33 ;  /* 0x00000021000d7308 */ /* 0x0001e20000000800 */
        /* <DEDUP_REMOVED lines=18> */
[----:B0-----:R-:W-:Y:S01]  /*8480*/  FMNMX.FTZ R33, R55, R0, !PT ;  /* 0x0000000037217209 */ /* 0x001fe20007810000 */
[--C-:B------:R-:W-:Y:S01]  /*8490*/  FFMA.FTZ R12, R68, UR10, -R9.reuse ;  /* 0x0000000a440c7c23 */ /* 0x100fe20008010809 */
[--C-:B------:R-:W-:Y:S01]  /*84a0*/  FFMA.FTZ R14, R72, UR10, -R9.reuse ;  /* 0x0000000a480e7c23 */ /* 0x100fe20008010809 */
[--C-:B------:R-:W-:Y:S01]  /*84b0*/  FFMA.FTZ R20, R76, UR10, -R9.reuse ;  /* 0x0000000a4c147c23 */ /* 0x100fe20008010809 */
[----:B------:R-:W-:Y:S01]  /*84c0*/  FMNMX.FTZ R0, R58, R33, !PT ;  /* 0x000000213a007209 */ /* 0x000fe20007810000 */
[----:B------:R-:W-:Y:S01]  /*84d0*/  MUFU.EX2 R21, R45 ;  /* 0x0000002d00157308 */ /* 0x000fe20000000800 */
[--C-:B-1----:R-:W-:Y:S01]  /*84e0*/  FFMA.FTZ R24, R80, UR10, -R9.reuse ;  /* 0x0000000a50187c23 */ /* 0x102fe20008010809 */
[--C-:B------:R-:W-:Y:S01]  /*84f0*/  FFMA.FTZ R84, R84, UR10, -R9.reuse ;  /* 0x0000000a54547c23 */ /* 0x100fe20008010809 */
[----:B------:R-:W-:Y:S01]  /*8500*/  FMNMX.FTZ R33, R59, R0, !PT ;  /* 0x000000003b217209 */ /* 0x000fe20007810000 */
[----:B------:R-:W-:-:S03]  /*8510*/  FFMA.FTZ R85, R85, UR10, -R9 ;  /* 0x0000000a55557c23 */ /* 0x000fc60008010809 */
[----:B------:R-:W-:Y:S01]  /*8520*/  FMNMX.FTZ R0, R62, R33, !PT ;  /* 0x000000213e007209 */ /* 0x000fe20007810000 */
[----:B------:R-:W0:Y:S03]  /*8530*/  MUFU.EX2 R8, R8 ;  /* 0x0000000800087308 */ /* 0x000e260000000800 */
[----:B------:R-:W-:-:S04]  /*8540*/  FMNMX.FTZ R37, R63, R0, !PT ;  /* 0x000000003f257209 */ /* 0x000fc80007810000 */
[----:B------:R-:W-:Y:S01]  /*8550*/  FMNMX.FTZ R0, R66, R37, !PT ;  /* 0x0000002542007209 */ /* 0x000fe20007810000 */
[----:B------:R1:W-:Y:S03]  /*8560*/  MUFU.EX2 R33, R49 ;  /* 0x0000003100217308 */ /* 0x0003e60000000800 */
[----:B------:R-:W-:-:S04]  /*8570*/  FMNMX.FTZ R37, R67, R0, !PT ;  /* 0x0000000043257209 */ /* 0x000fc80007810000 */
[----:B------:R-:W-:Y:S01]  /*8580*/  FMNMX.FTZ R0, R70, R37, !PT ;  /* 0x0000002546007209 */ /* 0x000fe20007810000 */
[----:B------:R-:W2:Y:S01]  /*8590*/  MUFU.EX2 R148, R148 ;  /* 0x0000009400947308 */ /* 0x000ea20000000800 */
[--C-:B-1----:R-:W-:Y:S01]  /*85a0*/  FFMA.FTZ R49, R65, UR10, -R9.reuse ;  /* 0x0000000a41317c23 */ /* 0x102fe20008010809 */
[----:B------:R-:W-:Y:S01]  /*85b0*/  FFMA.FTZ R65, R81, UR10, -R9 ;  /* 0x0000000a51417c23 */ /* 0x000fe20008010809 */
[----:B------:R-:W-:Y:S01]  /*85c0*/  FMNMX.FTZ R37, R71, R0, !PT ;  /* 0x0000000047257209 */ /* 0x000fe20007810000 */
[----:B0-----:R-:W-:-:S03]  /*85d0*/  FFMA.FTZ R5, R8, R5, R11 ;  /* 0x0000000508057223 */ /* 0x001fc6000001000b */
[----:B------:R-:W-:Y:S01]  /*85e0*/  FMNMX.FTZ R0, R74, R37, !PT ;  /* 0x000000254a007209 */ /* 0x000fe20007810000 */
[----:B------:R-:W0:Y:S03]  /*85f0*/  MUFU.EX2 R150, R150 ;  /* 0x0000009600967308 */ /* 0x000e260000000800 */
[----:B------:R-:W-:-:S04]  /*8600*/  FMNMX.FTZ R37, R75, R0, !PT ;  /* 0x000000004b257209 */ /* 0x000fc80007810000 */
[----:B------:R-:W-:Y:S01]  /*8610*/  FMNMX.FTZ R0, R78, R37, !PT ;  /* 0x000000254e007209 */ /* 0x000fe20007810000 */
[----:B------:R-:W1:Y:S01]  /*8620*/  MUFU.EX2 R15, R15 ;  /* 0x0000000f000f7308 */ /* 0x000e620000000800 */
[----:B------:R-:W-:Y:S02]  /*8630*/  WARPGROUP.DEPBAR.LE gsb0, 0x0 ;  /* 0x00008000000079c5 */ /* 0x000fe40000010000 */
[----:B------:R-:W-:Y:S01]  /*8640*/  WARPGROUP.ARRIVE ;  /* 0x00000000000079c5 */ /* 0x000fe20000000000 */
[----:B------:R-:W-:Y:S01]  /*8650*/  FMNMX.FTZ R45, R79, R0, !PT ;  /* 0x000000004f2d7209 */ /* 0x000fe20007810000 */
[--C-:B------:R-:W-:Y:S01]  /*8660*/  FFMA.FTZ R140, R40, UR10, -R9.reuse ;  /* 0x0000000a288c7c23 */ /* 0x100fe20008010809 */
[----:B------:R-:W-:Y:S01]  /*8670*/  FFMA.FTZ R142, R44, UR10, -R9 ;  /* 0x0000000a2c8e7c23 */ /* 0x000fe20008010809 */
[----:B--2---:R-:W-:Y:S01]  /*8680*/  FADD.FTZ R5, R148, R5 ;  /* 0x0000000594057221 */ /* 0x004fe20000010000 */
[----:B------:R-:W-:Y:S01]  /*8690*/  FMNMX.FTZ R0, R82, R45, !PT ;  /* 0x0000002d52007209 */ /* 0x000fe20007810000 */
[----:B------:R-:W-:Y:S01]  /*86a0*/  HGMMA.64x64x16.F32 R88, R136, gdesc[UR4].tnspB, R88, gsb0 ;  /* 0x40e0000488587df0 */ /* 0x000fe20008000858 */
[----:B------:R-:W-:Y:S01]  /*86b0*/  UIADD3 UR6, UR11, 0x200, URZ ;  /* 0x000002000b067890 */ /* 0x000fe2000fffe03f */
[----:B------:R2:W-:Y:S01]  /*86c0*/  MUFU.EX2 R37, R57 ;  /* 0x0000003900257308 */ /* 0x0005e20000000800 */
[----:B------:R-:W-:Y:S01]  /*86d0*/  UMOV UR7, 0x40000040 ;  /* 0x4000004000077882 */ /* 0x000fe20000000000 */
[----:B------:R-:W-:-:S02]  /*86e0*/  FMNMX.FTZ R45, R83, R0, !PT ;  /* 0x00000000532d7209 */ /* 0x000fc40007810000 */
[----:B------:R-:W-:Y:S02]  /*86f0*/  F2FP.F16.F32.PACK_AB R148, R148, R11 ;  /* 0x0000000b9494723e */ /* 0x000fe400000000ff */
[----:B------:R-:W-:Y:S02]  /*8700*/  FMNMX.FTZ R0, R86, R45, !PT ;  /* 0x0000002d56007209 */ /* 0x000fe40007810000 */
[----:B------:R3:W-:Y:S02]  /*8710*/  MUFU.EX2 R45, R61 ;  /* 0x0000003d002d7308 */ /* 0x0007e40000000800 */
[----:B------:R-:W-:-:S05]  /*8720*/  FMNMX.FTZ R0, R87, R0, !PT ;  /* 0x0000000057007209 */ /* 0x000fca0007810000 */
[----:B--2---:R-:W2:Y:S01]  /*8730*/  SHFL.BFLY PT, R57, R0, 0x2, 0x1f ;  /* 0x0c401f0000397f89 */ /* 0x004ea200000e0000 */
[----:B------:R-:W-:Y:S01]  /*8740*/  MUFU.EX2 R144, R144 ;  /* 0x0000009000907308 */ /* 0x000fe20000000800 */
[----:B---3--:R-:W-:-:S07]  /*8750*/  FFMA.FTZ R61, R77, UR10, -R9 ;  /* 0x0000000a4d3d7c23 */ /* 0x008fce0008010809 */
[----:B------:R-:W-:Y:S08]  /*8760*/  MUFU.EX2 R146, R146 ;  /* 0x0000009200927308 */ /* 0x000ff00000000800 */
[----:B------:R-:W-:Y:S01]  /*8770*/  MUFU.EX2 R25, R25 ;  /* 0x0000001900197308 */ /* 0x000fe20000000800 */
[----:B--2---:R-:W-:Y:S01]  /*8780*/  FMNMX.FTZ R28, R0, R57, !PT ;  /* 0x00000039001c7209 */ /* 0x004fe20007810000 */
[----:B------:R-:W-:-:S06]  /*8790*/  FFMA.FTZ R57, R73, UR10, -R9 ;  /* 0x0000000a49397c23 */ /* 0x000fcc0008010809 */
[----:B------:R-:W-:Y:S01]  /*87a0*/  MUFU.EX2 R140, R140 ;  /* 0x0000008c008c7308 */ /* 0x000fe20000000800 */
[----:B------:R-:W2:Y:S07]  /*87b0*/  SHFL.BFLY PT, R69, R28, 0x1, 0x1f ;  /* 0x0c201f001c457f89 */ /* 0x000eae00000e0000 */
[----:B------:R-:W-:Y:S08]  /*87c0*/  MUFU.EX2 R29, R29 ;  /* 0x0000001d001d7308 */ /* 0x000ff00000000800 */
[----:B------:R-:W-:Y:S08]  /*87d0*/  MUFU.EX2 R142, R142 ;  /* 0x0000008e008e7308 */ /* 0x000ff00000000800 */
[----:B------:R-:W-:Y:S01]  /*87e0*/  MUFU.EX2 R41, R41 ;  /* 0x0000002900297308 */ /* 0x000fe20000000800 */
[----:B--2---:R-:W-:-:S05]  /*87f0*/  FMNMX.FTZ R0, R28, R69, !PT ;  /* 0x000000451c007209 */ /* 0x004fca0007810000 */
[----:B------:R-:W-:Y:S02]  /*8800*/  FMUL.FTZ R32, R0, UR10 ;  /* 0x0000000a00207c20 */ /* 0x000fe40008410000 */
[----:B------:R-:W-:Y:S01]  /*8810*/  MUFU.EX2 R10, R10 ;  /* 0x0000000a000a7308 */ /* 0x000fe20000000800 */
[----:B------:R-:W-:Y:S02]  /*8820*/  WARPGROUP.DEPBAR.LE gsb0, 0x0 ;  /* 0x00008000000079c5 */ /* 0x000fe40000010000 */
[----:B------:R-:W-:Y:S01]  /*8830*/  WARPGROUP.ARRIVE ;  /* 0x00000000000079c5 */ /* 0x000fe20000000000 */
[--C-:B------:R-:W-:Y:S01]  /*8840*/  FFMA.FTZ R136, R48, UR10, -R9.reuse ;  /* 0x0000000a30887c23 */ /* 0x100fe20008010809 */
[----:B------:R-:W-:-:S04]  /*8850*/  FFMA.FTZ R138, R52, UR10, -R9 ;  /* 0x0000000a348a7c23 */ /* 0x000fc80008010809 */
[----:B------:R-:W2:Y:S01]  /*8860*/  S2R R48, SR_TID.X ;  /* 0x0000000000307919 */ /* 0x000ea20000002100 */
[--C-:B------:R-:W-:Y:S01]  /*8870*/  FFMA.FTZ R149, R27, UR10, -R32.reuse ;  /* 0x0000000a1b957c23 */ /* 0x100fe20008010820 */
[----:B------:R-:W-:Y:S01]  /*8880*/  IMAD.U32 R27, RZ, RZ, UR37 ;  /* 0x00000025ff1b7e24 */ /* 0x000fe2000f8e00ff */
[----:B------:R-:W-:Y:S01]  /*8890*/  HGMMA.64x64x16.F32 R88, R132, gdesc[UR4].tnspB, R88, gsb0 ;  /* 0x40e0000484587df0 */ /* 0x000fe20008000858 */
[----:B------:R-:W-:Y:S01]  /*88a0*/  UIADD3 UR6, UR11, 0x280, URZ ;  /* 0x000002800b067890 */ /* 0x000fe2000fffe03f */
[--C-:B------:R-:W-:Y:S01]  /*88b0*/  FFMA.FTZ R26, R26, UR10, -R32.reuse ;  /* 0x0000000a1a1a7c23 */ /* 0x100fe20008010820 */
[----:B------:R-:W-:Y:S01]  /*88c0*/  UMOV UR7, 0x40000040 ;  /* 0x4000004000077882 */ /* 0x000fe20000000000 */
[----:B------:R-:W-:Y:S01]  /*88d0*/  @!P1 LEA R27, R27, UR45, 0x3 ;  /* 0x0000002d1b1b9c11 */ /* 0x000fe2000f8e18ff */
[--C-:B------:R-:W-:Y:S01]  /*88e0*/  FFMA.FTZ R151, R30, UR10, -R32.reuse ;  /* 0x0000000a1e977c23 */ /* 0x100fe20008010820 */
[----:B------:R-:W-:Y:S01]  /*88f0*/  FFMA.FTZ R30, R31, UR10, -R32 ;  /* 0x0000000a1f1e7c23 */ /* 0x000fe20008010820 */
[----:B------:R-:W-:Y:S01]  /*8900*/  VIADD R31, R22, 0x9 ;  /* 0x00000009161f7836 */ /* 0x000fe20000000000 */
[----:B------:R-:W-:Y:S01]  /*8910*/  MUFU.EX2 R26, R26 ;  /* 0x0000001a001a7308 */ /* 0x000fe20000000800 */
[----:B------:R-:W-:-:S02]  /*8920*/  @!P1 VIADD R27, R27, 0x16840 ;  /* 0x000168401b1b9836 */ /* 0x000fc40000000000 */
[--C-:B------:R-:W-:Y:S01]  /*8930*/  FFMA.FTZ R145, R34, UR10, -R32.reuse ;  /* 0x0000000a22917c23 */ /* 0x100fe20008010820 */
[--C-:B------:R-:W-:Y:S01]  /*8940*/  FFMA.FTZ R34, R35, UR10, -R32.reuse ;  /* 0x0000000a23227c23 */ /* 0x100fe20008010820 */
[--C-:B------:R-:W-:Y:S01]  /*8950*/  FFMA.FTZ R147, R38, UR10, -R32.reuse ;  /* 0x0000000a26937c23 */ /* 0x100fe20008010820 */
[--C-:B------:R-:W-:Y:S01]  /*8960*/  FFMA.FTZ R36, R39, UR10, -R32.reuse ;  /* 0x0000000a27247c23 */ /* 0x100fe20008010820 */
[----:B------:R-:W-:Y:S01]  /*8970*/  @!P1 PRMT R27, RZ, 0x654, R27 ;  /* 0x00000654ff1b9816 */ /* 0x000fe2000000001b */
[--C-:B------:R-:W-:Y:S01]  /*8980*/  FFMA.FTZ R137, R50, UR10, -R32.reuse ;  /* 0x0000000a32897c23 */ /* 0x100fe20008010820 */
[----:B------:R-:W-:Y:S01]  /*8990*/  MUFU.EX2 R149, R149 ;  /* 0x0000009500957308 */ /* 0x000fe20000000800 */
[----:B0-----:R-:W-:Y:S01]  /*89a0*/  FADD.FTZ R50, R150, R5 ;  /* 0x0000000596327221 */ /* 0x001fe20000010000 */
        /* <DEDUP_REMOVED lines=11> */
[----:B--2---:R-:W-:Y:S01]  /*8a60*/  ISETP.GE.U32.AND P2, PT, R48, 0x180, PT ;  /* 0x000001803000780c */ /* 0x004fe20003f46070 */
[--C-:B------:R-:W-:Y:S01]  /*8a70*/  FFMA.FTZ R82, R82, UR10, -R32.reuse ;  /* 0x0000000a52527c23 */ /* 0x100fe20008010820 */
[--C-:B------:R-:W-:Y:S01]  /*8a80*/  FFMA.FTZ R83, R83, UR10, -R32.reuse ;  /* 0x0000000a53537c23 */ /* 0x100fe20008010820 */
[----:B------:R-:W-:Y:S01]  /*8a90*/  MUFU.EX2 R30, R30 ;  /* 0x0000001e001e7308 */ /* 0x000fe20000000800 */
[----:B------:R-:W-:Y:S01]  /*8aa0*/  SEL R31, R31, 0x9, !P2 ;  /* 0x000000091f1f7807 */ /* 0x000fe20005000000 */
[----:B------:R-:W-:Y:S01]  /*8ab0*/  FFMA.FTZ R86, R86, UR10, -R32 ;  /* 0x0000000a56567c23 */ /* 0x000fe20008010820 */
[C---:B------:R-:W-:Y:S01]  /*8ac0*/  ISETP.GT.AND P2, PT, R3.reuse, R6, PT ;  /* 0x000000060300720c */ /* 0x040fe20003f44270 */
[----:B------:R-:W-:Y:S01]  /*8ad0*/  VIADD R3, R3, 0xffffffff ;  /* 0xffffffff03037836 */ /* 0x000fe20000000000 */
[----:B-1----:R-:W-:-:S03]  /*8ae0*/  F2FP.F16.F32.PACK_AB R150, R15, R150 ;  /* 0x000000960f96723e */ /* 0x002fc600000000ff */
        /* <DEDUP_REMOVED lines=8> */
[----:B------:R-:W-:Y:S01]  /*8b70*/  FFMA.FTZ R134, R60, UR10, -R9 ;  /* 0x0000000a3c867c23 */ /* 0x000fe20008010809 */
[----:B------:R-:W-:Y:S02]  /*8b80*/  FADD.FTZ R9, -R0, R7 ;  /* 0x0000000700097221 */ /* 0x000fe40000010100 */
[----:B------:R-:W-:Y:S01]  /*8b90*/  MUFU.EX2 R38, R38 ;  /* 0x0000002600267308 */ /* 0x000fe20000000800 */
[--C-:B------:R-:W-:Y:S01]  /*8ba0*/  FFMA.FTZ R133, R58, UR10, -R32.reuse ;  /* 0x0000000a3a857c23 */ /* 0x100fe20008010820 */
[----:B------:R-:W-:Y:S01]  /*8bb0*/  HGMMA.64x64x16.F32 R88, R128, gdesc[UR4].tnspB, R88, gsb0 ;  /* 0x40e0000480587df0 */ /* 0x000fe20008000858 */
[----:B------:R-:W-:Y:S01]  /*8bc0*/  UIADD3 UR6, UR11, 0x300, URZ ;  /* 0x000003000b067890 */ /* 0x000fe2000fffe03f */
[----:B------:R-:W-:Y:S01]  /*8bd0*/  FMUL.FTZ R9, R9, UR10 ;  /* 0x0000000a09097c20 */ /* 0x000fe20008410000 */
[----:B------:R-:W-:Y:S01]  /*8be0*/  UMOV UR7, 0x40000040 ;  /* 0x4000004000077882 */ /* 0x000fe20000000000 */
[----:B------:R-:W-:-:S02]  /*8bf0*/  FFMA.FTZ R135, R62, UR10, -R32 ;  /* 0x0000000a3e877c23 */ /* 0x000fc40008010820 */
[----:B------:R-:W-:Y:S08]  /*8c00*/  MUFU.EX2 R143, R143 ;  /* 0x0000008f008f7308 */ /* 0x000ff00000000800 */
[----:B------:R-:W0:Y:S08]  /*8c10*/  MUFU.EX2 R9, R9 ;  /* 0x0000000900097308 */ /* 0x000e300000000800 */
[----:B------:R-:W1:Y:S08]  /*8c20*/  MUFU.EX2 R40, R40 ;  /* 0x0000002800287308 */ /* 0x000e700000000800 */
[----:B------:R-:W-:Y:S01]  /*8c30*/  MUFU.EX2 R136, R136 ;  /* 0x0000008800887308 */ /* 0x000fe20000000800 */
[----:B0-----:R-:W-:-:S04]  /*8c40*/  FFMA.FTZ R4, R9, R4, R26 ;  /* 0x0000000409047223 */ /* 0x001fc8000001001a */
[----:B------:R-:W-:Y:S01]  /*8c50*/  FADD.FTZ R48, R149, R4 ;  /* 0x0000000495307221 */ /* 0x000fe20000010000 */
[----:B------:R-:W-:Y:S01]  /*8c60*/  FFMA.FTZ R4, R63, UR10, -R32 ;  /* 0x0000000a3f047c23 */ /* 0x000fe20008010820 */
[----:B------:R-:W-:Y:S01]  /*8c70*/  F2FP.F16.F32.PACK_AB R149, R149, R26 ;  /* 0x0000001a9595723e */ /* 0x000fe200000000ff */
[----:B------:R-:W0:Y:S01]  /*8c80*/  MUFU.EX2 R137, R137 ;  /* 0x0000008900897308 */ /* 0x000e220000000800 */
[----:B------:R-:W-:Y:S01]  /*8c90*/  FADD.FTZ R5, R151, R48 ;  /* 0x0000003097057221 */ /* 0x000fe20000010000 */
[----:B------:R-:W-:-:S03]  /*8ca0*/  F2FP.F16.F32.PACK_AB R151, R30, R151 ;  /* 0x000000971e97723e */ /* 0x000fc600000000ff */
[----:B------:R-:W-:-:S03]  /*8cb0*/  FADD.FTZ R48, R30, R5 ;  /* 0x000000051e307221 */ /* 0x000fc60000010000 */
[----:B------:R-:W2:Y:S01]  /*8cc0*/  MUFU.EX2 R42, R42 ;  /* 0x0000002a002a7308 */ /* 0x000ea20000000800 */
[----:B------:R-:W-:Y:S01]  /*8cd0*/  FADD.FTZ R5, R145, R48 ;  /* 0x0000003091057221 */ /* 0x000fe20000010000 */
[----:B------:R-:W-:Y:S01]  /*8ce0*/  FFMA.FTZ R48, R67, UR10, -R32 ;  /* 0x0000000a43307c23 */ /* 0x000fe20008010820 */
[C---:B------:R-:W-:Y:S02]  /*8cf0*/  F2FP.F16.F32.PACK_AB R145, R34.reuse, R145 ;  /* 0x000000912291723e */ /* 0x040fe400000000ff */
[----:B------:R-:W-:-:S03]  /*8d00*/  FADD.FTZ R52, R34, R5 ;  /* 0x0000000522347221 */ /* 0x000fc60000010000 */
[----:B------:R-:W-:Y:S01]  /*8d10*/  MUFU.EX2 R138, R138 ;  /* 0x0000008a008a7308 */ /* 0x000fe20000000800 */
[----:B------:R-:W-:Y:S01]  /*8d20*/  FADD.FTZ R5, R147, R52 ;  /* 0x0000003493057221 */ /* 0x000fe20000010000 */
[----:B------:R-:W-:-:S03]  /*8d30*/  F2FP.F16.F32.PACK_AB R147, R36, R147 ;  /* 0x000000932493723e */ /* 0x000fc600000000ff */
[----:B------:R-:W-:-:S03]  /*8d40*/  FADD.FTZ R52, R36, R5 ;  /* 0x0000000524347221 */ /* 0x000fc60000010000 */
[----:B------:R-:W3:Y:S01]  /*8d50*/  MUFU.EX2 R139, R139 ;  /* 0x0000008b008b7308 */ /* 0x000ee20000000800 */
[----:B------:R-:W-:Y:S01]  /*8d60*/  FADD.FTZ R5, R141, R52 ;  /* 0x000000348d057221 */ /* 0x000fe20000010000 */
[----:B------:R-:W-:-:S03]  /*8d70*/  F2FP.F16.F32.PACK_AB R141, R38, R141 ;  /* 0x0000008d268d723e */ /* 0x000fc600000000ff */
[----:B------:R-:W-:-:S03]  /*8d80*/  FADD.FTZ R52, R38, R5 ;  /* 0x0000000526347221 */ /* 0x000fc60000010000 */
[----:B------:R-:W4:Y:S01]  /*8d90*/  MUFU.EX2 R44, R44 ;  /* 0x0000002c002c7308 */ /* 0x000f220000000800 */
[----:B------:R-:W-:Y:S01]  /*8da0*/  FADD.FTZ R5, R143, R52 ;  /* 0x000000348f057221 */ /* 0x000fe20000010000 */
[----:B-1----:R-:W-:-:S03]  /*8db0*/  F2FP.F16.F32.PACK_AB R143, R40, R143 ;  /* 0x0000008f288f723e */ /* 0x002fc600000000ff */
[----:B------:R-:W-:Y:S01]  /*8dc0*/  FADD.FTZ R52, R40, R5 ;  /* 0x0000000528347221 */ /* 0x000fe20000010000 */
[----:B------:R-:W-:Y:S02]  /*8dd0*/  WARPGROUP.DEPBAR.LE gsb0, 0x0 ;  /* 0x00008000000079c5 */ /* 0x000fe40000010000 */
[----:B------:R-:W-:Y:S01]  /*8de0*/  WARPGROUP.ARRIVE ;  /* 0x00000000000079c5 */ /* 0x000fe20000000000 */
[----:B------:R-:W-:Y:S01]  /*8df0*/  MUFU.EX2 R132, R132 ;  /* 0x0000008400847308 */ /* 0x000fe20000000800 */
[----:B0-----:R-:W-:Y:S01]  /*8e00*/  FADD.FTZ R5, R137, R52 ;  /* 0x0000003489057221 */ /* 0x001fe20000010000 */
[--C-:B------:R-:W-:Y:S01]  /*8e10*/  FFMA.FTZ R129, R66, UR10, -R32.reuse ;  /* 0x0000000a42817c23 */ /* 0x100fe20008010820 */
[----:B------:R-:W-:Y:S01]  /*8e20*/  FFMA.FTZ R131, R70, UR10, -R32 ;  /* 0x0000000a46837c23 */ /* 0x000fe20008010820 */
[C---:B--2---:R-:W-:Y:S01]  /*8e30*/  F2FP.F16.F32.PACK_AB R137, R42.reuse, R137 ;  /* 0x000000892a89723e */ /* 0x044fe200000000ff */
[----:B------:R-:W-:Y:S01]  /*8e40*/  HGMMA.64x64x16.F32 R88, R124, gdesc[UR4].tnspB, R88, gsb0 ;  /* 0x40e000047c587df0 */ /* 0x000fe20008000858 */
[----:B------:R-:W-:Y:S01]  /*8e50*/  UIADD3 UR6, UR11, 0x380, URZ ;  /* 0x000003800b067890 */ /* 0x000fe2000fffe03f */
[----:B------:R-:W-:Y:S01]  /*8e60*/  FADD.FTZ R52, R42, R5 ;  /* 0x000000052a347221 */ /* 0x000fe20000010000 */
[----:B------:R-:W-:Y:S01]  /*8e70*/  UMOV UR7, 0x40000040 ;  /* 0x4000004000077882 */ /* 0x000fe20000000000 */
[----:B------:R-:W0:Y:S02]  /*8e80*/  MUFU.EX2 R133, R133 ;  /* 0x0000008500857308 */ /* 0x000e240000000800 */
[----:B---3--:R-:W-:Y:S01]  /*8e90*/  FADD.FTZ R5, R139, R52 ;  /* 0x000000348b057221 */ /* 0x008fe20000010000 */
[----:B----4-:R-:W-:-:S03]  /*8ea0*/  F2FP.F16.F32.PACK_AB R139, R44, R139 ;  /* 0x0000008b2c8b723e */ /* 0x010fc600000000ff */
[----:B------:R-:W-:Y:S02]  /*8eb0*/  FADD.FTZ R30, R44, R5 ;  /* 0x000000052c1e7221 */ /* 0x000fe40000010000 */
[----:B------:R-:W1:Y:S08]  /*8ec0*/  MUFU.EX2 R46, R46 ;  /* 0x0000002e002e7308 */ /* 0x000e700000000800 */
[----:B------:R-:W-:Y:S01]  /*8ed0*/  MUFU.EX2 R134, R134 ;  /* 0x0000008600867308 */ /* 0x000fe20000000800 */
[----:B0-----:R-:W-:-:S07]  /*8ee0*/  FADD.FTZ R5, R133, R30 ;  /* 0x0000001e85057221 */ /* 0x001fce0000010000 */
[----:B------:R-:W0:Y:S01]  /*8ef0*/  MUFU.EX2 R135, R135 ;  /* 0x0000008700877308 */ /* 0x000e220000000800 */
[C---:B-1----:R-:W-:Y:S01]  /*8f00*/  FADD.FTZ R30, R46.reuse, R5 ;  /* 0x000000052e1e7221 */ /* 0x042fe20000010000 */
[----:B------:R-:W-:-:S06]  /*8f10*/  F2FP.F16.F32.PACK_AB R133, R46, R133 ;  /* 0x000000852e85723e */ /* 0x000fcc00000000ff */
[----:B------:R-:W1:Y:S08]  /*8f20*/  MUFU.EX2 R4, R4 ;  /* 0x0000000400047308 */ /* 0x000e700000000800 */
[----:B------:R-:W2:Y:S01]  /*8f30*/  MUFU.EX2 R129, R129 ;  /* 0x0000008100817308 */ /* 0x000ea20000000800 */
[----:B0-----:R-:W-:-:S07]  /*8f40*/  FADD.FTZ R5, R135, R30 ;  /* 0x0000001e87057221 */ /* 0x001fce0000010000 */
[----:B------:R-:W0:Y:S01]  /*8f50*/  MUFU.EX2 R49, R49 ;  /* 0x0000003100317308 */ /* 0x000e220000000800 */
[C---:B-1----:R-:W-:Y:S01]  /*8f60*/  FADD.FTZ R30, R4.reuse, R5 ;  /* 0x00000005041e7221 */ /* 0x042fe20000010000 */
[----:B------:R-:W-:-:S06]  /*8f70*/  F2FP.F16.F32.PACK_AB R135, R4, R135 ;  /* 0x000000870487723e */ /* 0x000fcc00000000ff */
[----:B------:R-:W1:Y:S01]  /*8f80*/  MUFU.EX2 R48, R48 ;  /* 0x0000003000307308 */ /* 0x000e620000000800 */
[----:B--2---:R-:W-:-:S07]  /*8f90*/  FADD.FTZ R5, R129, R30 ;  /* 0x0000001e81057221 */ /* 0x004fce0000010000 */
[----:B------:R-:W-:Y:S01]  /*8fa0*/  MUFU.EX2 R12, R12 ;  /* 0x0000000c000c7308 */ /* 0x000fe20000000800 */
[----:B0-----:R-:W-:-:S07]  /*8fb0*/  F2FP.F16.F32.PACK_AB R128, R49, R10 ;  /* 0x0000000a3180723e */ /* 0x001fce00000000ff */
[----:B------:R-:W0:Y:S01]  /*8fc0*/  MUFU.EX2 R131, R131 ;  /* 0x0000008300837308 */ /* 0x000e220000000800 */
[----:B-1----:R-:W-:Y:S01]  /*8fd0*/  FADD.FTZ R30, R48, R5 ;  /* 0x00000005301e7221 */ /* 0x002fe20000010000 */
[----:B------:R-:W-:Y:S02]  /*8fe0*/  WARPGROUP.DEPBAR.LE gsb0, 0x0 ;  /* 0x00008000000079c5 */ /* 0x000fe40000010000 */
[----:B------:R-:W-:Y:S01]  /*8ff0*/  WARPGROUP.ARRIVE ;  /* 0x00000000000079c5 */ /* 0x000fe20000000000 */
[--C-:B------:R-:W-:Y:S01]  /*9000*/  FFMA.FTZ R125, R74, UR10, -R32.reuse ;  /* 0x0000000a4a7d7c23 */ /* 0x100fe20008010820 */
[----:B------:R-:W-:Y:S01]  /*9010*/  FFMA.FTZ R127, R78, UR10, -R32 ;  /* 0x0000000a4e7f7c23 */ /* 0x000fe20008010820 */
[----:B------:R-:W-:Y:S01]  /*9020*/  F2FP.F16.F32.PACK_AB R129, R48, R129 ;  /* 0x000000813081723e */ /* 0x000fe200000000ff */
[----:B------:R-:W1:Y:S02]  /*9030*/  MUFU.EX2 R53, R53 ;  /* 0x0000003500357308 */ /* 0x000e640000000800 */
[----:B------:R-:W-:Y:S06]  /*9040*/  HGMMA.64x64x16.F32 R88, R120, gdesc[UR4].tnspB, R88, gsb0 ;  /* 0x40e0000478587df0 */ /* 0x000fec0008000858 */
[----:B------:R-:W-:Y:S01]  /*9050*/  MUFU.EX2 R14, R14 ;  /* 0x0000000e000e7308 */ /* 0x000fe20000000800 */
[----:B0-----:R-:W-:-:S07]  /*9060*/  FADD.FTZ R5, R131, R30 ;  /* 0x0000001e83057221 */ /* 0x001fce0000010000 */
[----:B------:R-:W-:Y:S01]  /*9070*/  MUFU.EX2 R125, R125 ;  /* 0x0000007d007d7308 */ /* 0x000fe20000000800 */
[----:B-1----:R-:W-:-:S07]  /*9080*/  F2FP.F16.F32.PACK_AB R130, R53, R12 ;  /* 0x0000000c3582723e */ /* 0x002fce00000000ff */
[----:B------:R-:W0:Y:S08]  /*9090*/  MUFU.EX2 R57, R57 ;  /* 0x0000003900397308 */ /* 0x000e300000000800 */
[----:B------:R-:W-:Y:S08]  /*90a0*/  MUFU.EX2 R20, R20 ;  /* 0x0000001400147308 */ /* 0x000ff00000000800 */
[----:B------:R-:W-:Y:S01]  /*90b0*/  MUFU.EX2 R127, R127 ;  /* 0x0000007f007f7308 */ /* 0x000fe20000000800 */
[----:B0-----:R-:W-:-:S07]  /*90c0*/  F2FP.F16.F32.PACK_AB R124, R57, R14 ;  /* 0x0000000e397c723e */ /* 0x001fce00000000ff */
[----:B------:R-:W0:Y:S08]  /*90d0*/  MUFU.EX2 R61, R61 ;  /* 0x0000003d003d7308 */ /* 0x000e300000000800 */
[----:B------:R-:W-:Y:S08]  /*90e0*/  MUFU.EX2 R79, R79 ;  /* 0x0000004f004f7308 */ /* 0x000ff00000000800 */
[----:B------:R-:W-:Y:S01]  /*90f0*/  MUFU.EX2 R24, R24 ;  /* 0x0000001800187308 */ /* 0x000fe20000000800 */
[----:B0-----:R-:W-:-:S07]  /*9100*/  F2FP.F16.F32.PACK_AB R126, R61, R20 ;  /* 0x000000143d7e723e */ /* 0x001fce00000000ff */
[----:B------:R-:W0:Y:S01]  /*9110*/  MUFU.EX2 R65, R65 ;  /* 0x0000004100417308 */ /* 0x000e220000000800 */
[----:B------:R-:W-:Y:S02]  /*9120*/  WARPGROUP.DEPBAR.LE gsb0, 0x0 ;  /* 0x00008000000079c5 */ /* 0x000fe40000010000 */
        /* <DEDUP_REMOVED lines=8> */
[-C--:B------:R-:W-:Y:S01]  /*91b0*/  FMUL.FTZ R99, R99, R9.reuse ;  /* 0x0000000963637220 */ /* 0x080fe20000410000 */
[----:B--2---:R-:W-:Y:S01]  /*91c0*/  IMAD.U32 R27, RZ, RZ, UR21 ;  /* 0x00000015ff1b7e24 */ /* 0x004fe2000f8e00ff */
[----:B------:R-:W-:Y:S01]  /*91d0*/  MUFU.EX2 R83, R83 ;  /* 0x0000005300537308 */ /* 0x000fe20000000800 */
[----:B------:R-:W-:Y:S01]  /*91e0*/  UMOV UR21, UR37 ;  /* 0x0000002500157c82 */ /* 0x000fe20008000000 */
[-C--:B------:R-:W-:Y:S01]  /*91f0*/  FMUL.FTZ R102, R102, R9.reuse ;  /* 0x0000000966667220 */ /* 0x080fe20000410000 */
[-C--:B------:R-:W-:Y:S01]  /*9200*/  FMUL.FTZ R103, R103, R9.reuse ;  /* 0x0000000967677220 */ /* 0x080fe20000410000 */
[----:B------:R-:W-:Y:S01]  /*9210*/  @!P1 LEA R27, R27, UR45, 0x3 ;  /* 0x0000002d1b1b9c11 */ /* 0x000fe2000f8e18ff */
[-C--:B------:R-:W-:Y:S01]  /*9220*/  FMUL.FTZ R106, R106, R9.reuse ;  /* 0x000000096a6a7220 */ /* 0x080fe20000410000 */
[-C--:B------:R-:W-:Y:S01]  /*9230*/  FMUL.FTZ R107, R107, R9.reuse ;  /* 0x000000096b6b7220 */ /* 0x080fe20000410000 */
[----:B------:R-:W-:Y:S01]  /*9240*/  FMUL.FTZ R110, R110, R9 ;  /* 0x000000096e6e7220 */ /* 0x000fe20000410000 */
[----:B------:R-:W-:Y:S01]  /*9250*/  MUFU.EX2 R28, R84 ;  /* 0x00000054001c7308 */ /* 0x000fe20000000800 */
[----:B------:R-:W-:-:S02]  /*9260*/  @!P1 VIADD R27, R27, 0x16860 ;  /* 0x000168601b1b9836 */ /* 0x000fc40000000000 */
[-C--:B------:R-:W-:Y:S01]  /*9270*/  FMUL.FTZ R111, R111, R9.reuse ;  /* 0x000000096f6f7220 */ /* 0x080fe20000410000 */
[-C--:B------:R-:W-:Y:S01]  /*9280*/  FMUL.FTZ R114, R114, R9.reuse ;  /* 0x0000000972727220 */ /* 0x080fe20000410000 */
[-C--:B------:R-:W-:Y:S01]  /*9290*/  FMUL.FTZ R115, R115, R9.reuse ;  /* 0x0000000973737220 */ /* 0x080fe20000410000 */
[-C--:B------:R-:W-:Y:S01]  /*92a0*/  FMUL.FTZ R118, R118, R9.reuse ;  /* 0x0000000976767220 */ /* 0x080fe20000410000 */
[----:B-1----:R-:W-:Y:S01]  /*92b0*/  @!P1 PRMT R31, RZ, 0x654, R27 ;  /* 0x00000654ff1f9816 */ /* 0x002fe2000000001b */
[----:B------:R-:W-:Y:S01]  /*92c0*/  FADD.FTZ R27, R15, R50 ;  /* 0x000000320f1b7221 */ /* 0x000fe20000010000 */
[----:B------:R-:W-:Y:S01]  /*92d0*/  MUFU.EX2 R123, R86 ;  /* 0x00000056007b7308 */ /* 0x000fe20000000800 */
[----:B------:R-:W-:Y:S01]  /*92e0*/  FMUL.FTZ R119, R119, R9 ;  /* 0x0000000977777220 */ /* 0x000fe20000410000 */
[----:B------:R1:W-:Y:S01]  /*92f0*/  @!P1 SYNCS.ARRIVE.TRANS64.RED.A1T0 RZ, [R31+URZ], RZ ;  /* 0x000000ff1fff99a7 */ /* 0x0003e2000810043f */
[----:B------:R-:W-:Y:S01]  /*9300*/  FADD.FTZ R50, R144, R27 ;  /* 0x0000001b90327221 */ /* 0x000fe20000010000 */
[----:B------:R-:W-:Y:S01]  /*9310*/  F2FP.F16.F32.PACK_AB R144, R13, R144 ;  /* 0x000000900d90723e */ /* 0x000fe200000000ff */
[----:B------:R-:W-:Y:S01]  /*9320*/  FMUL.FTZ R88, R88, R8 ;  /* 0x0000000858587220 */ /* 0x000fe20000410000 */
[----:B0-----:R-:W-:Y:S01]  /*9330*/  F2FP.F16.F32.PACK_AB R120, R65, R24 ;  /* 0x000000184178723e */ /* 0x001fe200000000ff */
[----:B------:R-:W-:Y:S01]  /*9340*/  FADD.FTZ R27, R13, R50 ;  /* 0x000000320d1b7221 */ /* 0x000fe20000010000 */
[--C-:B------:R-:W-:Y:S01]  /*9350*/  FFMA.FTZ R50, R71, UR10, -R32.reuse ;  /* 0x0000000a47327c23 */ /* 0x100fe20008010820 */
[----:B------:R-:W-:Y:S01]  /*9360*/  FFMA.FTZ R32, R87, UR10, -R32 ;  /* 0x0000000a57207c23 */ /* 0x000fe20008010820 */
[----:B------:R-:W0:Y:S01]  /*9370*/  MUFU.EX2 R7, R85 ;  /* 0x0000005500077308 */ /* 0x000e220000000800 */
[----:B------:R-:W-:Y:S01]  /*9380*/  FADD.FTZ R54, R146, R27 ;  /* 0x0000001b92367221 */ /* 0x000fe20000010000 */
[----:B------:R-:W-:Y:S01]  /*9390*/  F2FP.F16.F32.PACK_AB R146, R25, R146 ;  /* 0x000000921992723e */ /* 0x000fe200000000ff */
[-C--:B------:R-:W-:Y:S01]  /*93a0*/  FMUL.FTZ R89, R89, R8.reuse ;  /* 0x0000000859597220 */ /* 0x080fe20000410000 */
[-C--:B------:R-:W-:Y:S01]  /*93b0*/  FMUL.FTZ R92, R92, R8.reuse ;  /* 0x000000085c5c7220 */ /* 0x080fe20000410000 */
[----:B------:R-:W-:Y:S01]  /*93c0*/  FADD.FTZ R27, R25, R54 ;  /* 0x00000036191b7221 */ /* 0x000fe20000010000 */
[-C--:B------:R-:W-:Y:S01]  /*93d0*/  FMUL.FTZ R93, R93, R8.reuse ;  /* 0x000000085d5d7220 */ /* 0x080fe20000410000 */
[----:B------:R-:W-:Y:S01]  /*93e0*/  FMUL.FTZ R96, R96, R8 ;  /* 0x0000000860607220 */ /* 0x000fe20000410000 */
[----:B------:R-:W2:Y:S01]  /*93f0*/  MUFU.EX2 R50, R50 ;  /* 0x0000003200327308 */ /* 0x000ea20000000800 */
[----:B------:R-:W-:Y:S01]  /*9400*/  FADD.FTZ R54, R140, R27 ;  /* 0x0000001b8c367221 */ /* 0x000fe20000010000 */
[----:B------:R-:W-:Y:S01]  /*9410*/  F2FP.F16.F32.PACK_AB R140, R29, R140 ;  /* 0x0000008c1d8c723e */ /* 0x000fe200000000ff */
[-C--:B------:R-:W-:Y:S01]  /*9420*/  FMUL.FTZ R97, R97, R8.reuse ;  /* 0x0000000861617220 */ /* 0x080fe20000410000 */
[-C--:B------:R-:W-:Y:S01]  /*9430*/  FMUL.FTZ R100, R100, R8.reuse ;  /* 0x0000000864647220 */ /* 0x080fe20000410000 */
[----:B------:R-:W-:Y:S01]  /*9440*/  FADD.FTZ R27, R29, R54 ;  /* 0x000000361d1b7221 */ /* 0x000fe20000010000 */
[-C--:B------:R-:W-:Y:S01]  /*9450*/  FMUL.FTZ R101, R101, R8.reuse ;  /* 0x0000000865657220 */ /* 0x080fe20000410000 */
[----:B------:R-:W-:Y:S01]  /*9460*/  FMUL.FTZ R104, R104, R8 ;  /* 0x0000000868687220 */ /* 0x000fe20000410000 */
[----:B------:R-:W-:Y:S01]  /*9470*/  MUFU.EX2 R32, R32 ;  /* 0x0000002000207308 */ /* 0x000fe20000000800 */
[----:B------:R-:W-:Y:S01]  /*9480*/  FADD.FTZ R54, R142, R27 ;  /* 0x0000001b8e367221 */ /* 0x000fe20000010000 */
[----:B0-----:R-:W-:Y:S01]  /*9490*/  F2FP.F16.F32.PACK_AB R122, R7, R28 ;  /* 0x0000001c077a723e */ /* 0x001fe200000000ff */
[----:B------:R-:W-:Y:S01]  /*94a0*/  FMUL.FTZ R105, R105, R8 ;  /* 0x0000000869697220 */ /* 0x000fe20000410000 */
[C---:B------:R-:W-:Y:S01]  /*94b0*/  F2FP.F16.F32.PACK_AB R142, R21.reuse, R142 ;  /* 0x0000008e158e723e */ /* 0x040fe200000000ff */
[----:B------:R-:W-:Y:S01]  /*94c0*/  FADD.FTZ R27, R21, R54 ;  /* 0x00000036151b7221 */ /* 0x000fe20000010000 */
[-C--:B------:R-:W-:Y:S01]  /*94d0*/  FMUL.FTZ R108, R108, R8.reuse ;  /* 0x000000086c6c7220 */ /* 0x080fe20000410000 */
[-C--:B------:R-:W-:Y:S01]  /*94e0*/  FMUL.FTZ R109, R109, R8.reuse ;  /* 0x000000086d6d7220 */ /* 0x080fe20000410000 */
[----:B------:R-:W-:Y:S01]  /*94f0*/  FMUL.FTZ R112, R112, R8 ;  /* 0x0000000870707220 */ /* 0x000fe20000410000 */
[----:B------:R-:W-:Y:S01]  /*9500*/  FADD.FTZ R54, R136, R27 ;  /* 0x0000001b88367221 */ /* 0x000fe20000010000 */
[C---:B--2---:R-:W-:Y:S01]  /*9510*/  FADD.FTZ R30, R50.reuse, R5 ;  /* 0x00000005321e7221 */ /* 0x044fe20000010000 */
[----:B------:R-:W-:Y:S01]  /*9520*/  F2FP.F16.F32.PACK_AB R136, R33, R136 ;  /* 0x000000882188723e */ /* 0x000fe200000000ff */
[-C--:B------:R-:W-:Y:S01]  /*9530*/  FMUL.FTZ R113, R113, R8.reuse ;  /* 0x0000000871717220 */ /* 0x080fe20000410000 */
[----:B------:R-:W-:Y:S01]  /*9540*/  FADD.FTZ R11, R33, R54 ;  /* 0x00000036210b7221 */ /* 0x000fe20000010000 */
[----:B------:R-:W-:Y:S01]  /*9550*/  FADD.FTZ R5, R125, R30 ;  /* 0x0000001e7d057221 */ /* 0x000fe20000010000 */
[----:B------:R-:W-:Y:S01]  /*9560*/  F2FP.F16.F32.PACK_AB R131, R50, R131 ;  /* 0x000000833283723e */ /* 0x000fe200000000ff */
[----:B------:R-:W-:Y:S01]  /*9570*/  FMUL.FTZ R116, R116, R8 ;  /* 0x0000000874747220 */ /* 0x000fe20000410000 */
[----:B------:R-:W-:Y:S01]  /*9580*/  FADD.FTZ R26, R138, R11 ;  /* 0x0000000b8a1a7221 */ /* 0x000fe20000010000 */
[----:B------:R-:W-:Y:S01]  /*9590*/  F2FP.F16.F32.PACK_AB R138, R41, R138 ;  /* 0x0000008a298a723e */ /* 0x000fe200000000ff */
[----:B------:R-:W-:Y:S01]  /*95a0*/  FMUL.FTZ R117, R117, R8 ;  /* 0x0000000875757220 */ /* 0x000fe20000410000 */
[----:B------:R-:W-:-:S02]  /*95b0*/  IMAD.MOV.U32 R9, RZ, RZ, R2 ;  /* 0x000000ffff097224 */ /* 0x000fc400078e0002 */
[----:B------:R-:W-:Y:S02]  /*95c0*/  FADD.FTZ R11, R41, R26 ;  /* 0x0000001a290b7221 */ /* 0x000fe40000010000 */
[----:B------:R-:W0:Y:S02]  /*95d0*/  MUFU.EX2 R26, R75 ;  /* 0x0000004b001a7308 */ /* 0x000e240000000800 */
[----:B------:R-:W-:Y:S01]  /*95e0*/  FADD.FTZ R34, R132, R11 ;  /* 0x0000000b84227221 */ /* 0x000fe20000010000 */
[----:B------:R-:W-:-:S03]  /*95f0*/  F2FP.F16.F32.PACK_AB R132, R37, R132 ;  /* 0x000000842584723e */ /* 0x000fc600000000ff */
[----:B------:R-:W-:-:S04]  /*9600*/  FADD.FTZ R11, R37, R34 ;  /* 0x00000022250b7221 */ /* 0x000fc80000010000 */
[----:B------:R-:W-:Y:S01]  /*9610*/  FADD.FTZ R34, R134, R11 ;  /* 0x0000000b86227221 */ /* 0x000fe20000010000 */
[----:B------:R-:W-:-:S03]  /*9620*/  F2FP.F16.F32.PACK_AB R134, R45, R134 ;  /* 0x000000862d86723e */ /* 0x000fc600000000ff */
[----:B------:R-:W-:Y:S01]  /*9630*/  FADD.FTZ R11, R45, R34 ;  /* 0x000000222d0b7221 */ /* 0x000fe20000010000 */
[----:B0-----:R-:W-:-:S03]  /*9640*/  FADD.FTZ R4, R26, R5 ;  /* 0x000000051a047221 */ /* 0x001fc60000010000 */
[----:B------:R-:W-:Y:S01]  /*9650*/  FADD.FTZ R34, R10, R11 ;  /* 0x0000000b0a227221 */ /* 0x000fe20000010000 */
[----:B------:R-:W-:Y:S01]  /*9660*/  F2FP.F16.F32.PACK_AB R125, R26, R125 ;  /* 0x0000007d1a7d723e */ /* 0x000fe200000000ff */
[----:B------:R-:W-:Y:S02]  /*9670*/  FADD.FTZ R4, R127, R4 ;  /* 0x000000047f047221 */ /* 0x000fe40000010000 */
[----:B------:R-:W-:Y:S01]  /*9680*/  FADD.FTZ R11, R49, R34 ;  /* 0x00000022310b7221 */ /* 0x000fe20000010000 */
[C---:B------:R-:W-:Y:S01]  /*9690*/  F2FP.F16.F32.PACK_AB R127, R79.reuse, R127 ;  /* 0x0000007f4f7f723e */ /* 0x040fe200000000ff */
[----:B------:R-:W-:Y:S02]  /*96a0*/  FADD.FTZ R4, R79, R4 ;  /* 0x000000044f047221 */ /* 0x000fe40000010000 */
[----:B------:R-:W-:Y:S02]  /*96b0*/  FADD.FTZ R34, R12, R11 ;  /* 0x0000000b0c227221 */ /* 0x000fe40000010000 */
[----:B------:R-:W-:-:S02]  /*96c0*/  FADD.FTZ R4, R121, R4 ;  /* 0x0000000479047221 */ /* 0x000fc40000010000 */
[----:B------:R-:W-:Y:S01]  /*96d0*/  FADD.FTZ R11, R53, R34 ;  /* 0x00000022350b7221 */ /* 0x000fe20000010000 */
[C---:B------:R-:W-:Y:S01]  /*96e0*/  F2FP.F16.F32.PACK_AB R121, R83.reuse, R121 ;  /* 0x000000795379723e */ /* 0x040fe200000000ff */
[----:B------:R-:W-:Y:S02]  /*96f0*/  FADD.FTZ R4, R83, R4 ;  /* 0x0000000453047221 */ /* 0x000fe40000010000 */
[----:B------:R-:W-:Y:S02]  /*9700*/  FADD.FTZ R34, R14, R11 ;  /* 0x0000000b0e227221 */ /* 0x000fe40000010000 */
[----:B------:R-:W-:Y:S02]  /*9710*/  FADD.FTZ R4, R123, R4 ;  /* 0x000000047b047221 */ /* 0x000fe40000010000 */
[----:B------:R-:W-:Y:S01]  /*9720*/  FADD.FTZ R11, R57, R34 ;  /* 0x00000022390b7221 */ /* 0x000fe20000010000 */
[C---:B------:R-:W-:Y:S01]  /*9730*/  F2FP.F16.F32.PACK_AB R123, R32.reuse, R123 ;  /* 0x0000007b207b723e */ /* 0x040fe200000000ff */
[----:B------:R-:W-:-:S02]  /*9740*/  FADD.FTZ R4, R32, R4 ;  /* 0x0000000420047221 */ /* 0x000fc40000010000 */
        /* <DEDUP_REMOVED lines=8> */
.L_x_13482:
        /* <DEDUP_REMOVED lines=11> */
.L_x_13509:
        /* <DEDUP_REMOVED lines=9> */
.L_x_13494:
[----:B------:R-:W-:Y:S01]  /*9910*/  ULEA UR6, UR37, UR45, 0x3 ;  /* 0x0000002d25067291 */ /* 0x000fe2000f8e183f */
[----:B------:R-:W-:-:S05]  /*9920*/  IMAD.U32 R0, RZ, RZ, UR36 ;  /* 0x00000024ff007e24 */ /* 0x000fca000f8e00ff */
[----:B------:R-:W-:-:S04]  /*9930*/  SHF.L.U32 R0, R0, 0x1f, RZ ;  /* 0x0000001f00007819 */ /* 0x000fc800000006ff */
[----:B------:R0:W1:Y:S01]  /*9940*/  SYNCS.PHASECHK.TRANS64.TRYWAIT P3, [UR6+0x16830], R0 ;  /* 0x01683000ff0075a7 */ /* 0x0000620008060146 */
[----:B------:R-:W-:Y:S05]  /*9950*/  @!P0 BRA `(.L_x_13495) ;  /* 0x0000000000048947 */ /* 0x000fea0003800000 */
[----:B------:R-:W-:Y:S01]  /*9960*/  BPT.TRAP 0x1 ;  /* 0x000000040000795c */ /* 0x000fe20000300000 */
.L_x_13495:
[----:B-1----:R-:W-:Y:S05]  /*9970*/  @P3 BRA `(.L_x_13493) ;  /* 0x0000000000083947 */ /* 0x002fea0003800000 */
[----:B------:R-:W1:Y:S02]  /*9980*/  SYNCS.PHASECHK.TRANS64.TRYWAIT P3, [UR6+0x16830], R0 ;  /* 0x01683000ff0075a7 */ /* 0x000e640008060146 */
[----:B-1----:R-:W-:Y:S05]  /*9990*/  @!P3 BRA `(.L_x_13496) ;  /* 0x0000008800d8b947 */ /* 0x002fea0003800000 */
.L_x_13493:
        /* <DEDUP_REMOVED lines=25> */
.L_x_13498:
[----:B------:R-:W-:Y:S01]  /*9b30*/  ULEA UR6, UR26, UR45, 0x3 ;  /* 0x0000002d1a067291 */ /* 0x000fe2000f8e183f */
[----:B------:R-:W-:-:S05]  /*9b40*/  IMAD.U32 R0, RZ, RZ, UR27 ;  /* 0x0000001bff007e24 */ /* 0x000fca000f8e00ff */
[----:B------:R-:W-:-:S04]  /*9b50*/  SHF.L.U32 R0, R0, 0x1f, RZ ;  /* 0x0000001f00007819 */ /* 0x000fc800000006ff */
[----:B------:R0:W1:Y:S01]  /*9b60*/  SYNCS.PHASECHK.TRANS64.TRYWAIT P2, [UR6+0x16850], R0 ;  /* 0x01685000ff0075a7 */ /* 0x0000620008040146 */
[----:B------:R-:W-:Y:S05]  /*9b70*/  @!P0 BRA `(.L_x_13499) ;  /* 0x0000000000048947 */ /* 0x000fea0003800000 */
[----:B------:R-:W-:Y:S01]  /*9b80*/  BPT.TRAP 0x1 ;  /* 0x000000040000795c */ /* 0x000fe20000300000 */
.L_x_13499:
[----:B-1----:R-:W-:Y:S05]  /*9b90*/  @P2 BRA `(.L_x_13497) ;  /* 0x0000000000082947 */ /* 0x002fea0003800000 */
[----:B------:R-:W1:Y:S02]  /*9ba0*/  SYNCS.PHASECHK.TRANS64.TRYWAIT P2, [UR6+0x16850], R0 ;  /* 0x01685000ff0075a7 */ /* 0x000e640008040146 */
[----:B-1----:R-:W-:Y:S05]  /*9bb0*/  @!P2 BRA `(.L_x_13500) ;  /* 0x000000880068a947 */ /* 0x002fea0003800000 */
.L_x_13497:
[----:B------:R-:W-:Y:S01]  /*9bc0*/  UIADD3 UR6, UR45, 0x400, URZ ;  /* 0x000004002d067890 */ /* 0x000fe2000fffe03f */
[----:B------:R-:W-:Y:S01]  /*9bd0*/  WARPGROUP.ARRIVE ;  /* 0x00000000000079c5 */ /* 0x000fe20000000000 */
[----:B------:R-:W-:-:S05]  /*9be0*/  UMOV UR7, 0x40000040 ;  /* 0x4000004000077882 */ /* 0x000fca0000000000 */
[----:B------:R-:W2:Y:S01]  /*9bf0*/  S2R R2, SR_TID.X ;  /* 0x0000000000027919 */ /* 0x000ea20000002100 */
[----:B------:R-:W-:Y:S01]  /*9c00*/  USHF.R.U32.HI UR6, URZ, 0x4, UR6 ;  /* 0x000000043f067899 */ /* 0x000fe20008011606 */
[----:B01----:R-:W0:Y:S01]  /*9c10*/  @P5 LDC R0, c[0x0][0x44c] ;  /* 0x00011300ff005b82 */ /* 0x003e220000000800 */
[----:B------:R-:W-:Y:S02]  /*9c20*/  VIADD R9, R17, UR39 ;  /* 0x0000002711097c36 */ /* 0x000fe40008000000 */
[----:B------:R-:W-:Y:S01]  /*9c30*/  ULOP3.LUT UR6, UR6, 0x3fff, URZ, 0xc0, !UPT ;  /* 0x00003fff06067892 */ /* 0x000fe2000f8ec03f */
[----:B------:R-:W-:-:S03]  /*9c40*/  IMAD.U32 R10, RZ, RZ, UR37 ;  /* 0x00000025ff0a7e24 */ /* 0x000fc6000f8e00ff */
[----:B------:R-:W-:Y:S01]  /*9c50*/  ULEA UR10, UR26, UR6, 0xa ;  /* 0x000000061a0a7291 */ /* 0x000fe2000f8e503f */
[----:B------:R-:W1:Y:S01]  /*9c60*/  @P5 LDC R11, c[0x0][0x450] ;  /* 0x00011400ff0b5b82 */ /* 0x000e620000000800 */
[----:B------:R-:W-:-:S05]  /*9c70*/  @!P1 LEA R10, R10, UR45, 0x3 ;  /* 0x0000002d0a0a9c11 */ /* 0x000fca000f8e18ff */
[----:B------:R-:W-:Y:S01]  /*9c80*/  UMOV UR6, UR10 ;  /* 0x0000000a00067c82 */ /* 0x000fe20008000000 */
[----:B------:R-:W-:Y:S01]  /*9c90*/  @!P1 VIADD R10, R10, 0x16840 ;  /* 0x000168400a0a9836 */ /* 0x000fe20000000000 */
[----:B------:R-:W-:Y:S01]  /*9ca0*/  HGMMA.64x64x16.F32 R88, R148, gdesc[UR4].tnspB, R88, gsb0 ;  /* 0x40e0000494587df0 */ /* 0x000fe20008000858 */
[----:B------:R-:W-:Y:S01]  /*9cb0*/  UIADD3 UR6, UR10, 0x80, URZ ;  /* 0x000000800a067890 */ /* 0x000fe2000fffe03f */
[----:B------:R-:W3:Y:S01]  /*9cc0*/  LDC R8, c[0x0][0x2f0] ;  /* 0x0000bc00ff087b82 */ /* 0x000ee20000000800 */
[----:B------:R-:W-:Y:S01]  /*9cd0*/  UMOV UR7, 0x40000040 ;  /* 0x4000004000077882 */ /* 0x000fe20000000000 */
[----:B------:R-:W-:Y:S01]  /*9ce0*/  @!P1 PRMT R10, RZ, 0x654, R10 ;  /* 0x00000654ff0a9816 */ /* 0x000fe2000000000a */
[----:B0-----:R-:W-:Y:S01]  /*9cf0*/  @P5 IMAD.HI.U32 R0, R9, R0, RZ ;  /* 0x0000000009005227 */ /* 0x001fe200078e00ff */
[----:B--2---:R-:W-:-:S03]  /*9d00*/  ISETP.GE.U32.AND P2, PT, R2, 0x180, PT ;  /* 0x000001800200780c */ /* 0x004fc60003f46070 */
[----:B------:R-:W-:Y:S01]  /*9d10*/  IMAD.SHL.U32 R2, R3, 0x80, RZ ;  /* 0x0000008003027824 */ /* 0x000fe200078e00ff */
[----:B-1----:R-:W-:Y:S01]  /*9d20*/  @P5 SHF.R.U32.HI R9, RZ, R11, R0 ;  /* 0x0000000bff095219 */ /* 0x002fe20000011600 */
[----:B------:R-:W-:-:S03]  /*9d30*/  VIADD R0, R22, 0x9 ;  /* 0x0000000916007836 */ /* 0x000fc60000000000 */
[----:B------:R-:W-:Y:S01]  /*9d40*/  IADD3 R11, -R2, 0x1, RZ ;  /* 0x00000001020b7810 */ /* 0x000fe20007ffe1ff */
[----:B------:R-:W0:Y:S01]  /*9d50*/  SHFL.IDX PT, R15, R9, RZ, 0x1c1f ;  /* 0x001c1fff090f7589 */ /* 0x000e2200000e0000 */
[----:B------:R-:W-:-:S03]  /*9d60*/  SEL R14, R0, 0x9, !P2 ;  /* 0x00000009000e7807 */ /* 0x000fc60005000000 */
[----:B------:R-:W-:-:S04]  /*9d70*/  IMAD R11, R16, -0x2, R11 ;  /* 0xfffffffe100b7824 */ /* 0x000fc800078e020b */
[----:B---3--:R-:W-:-:S04]  /*9d80*/  IMAD R11, R8, UR41, R11 ;  /* 0x00000029080b7c24 */ /* 0x008fc8000f8e020b */
[----:B------:R-:W-:-:S04]  /*9d90*/  VIADD R11, R11, -UR24 ;  /* 0x800000180b0b7c36 */ /* 0x000fc80008000000 */
[----:B------:R-:W-:-:S04]  /*9da0*/  VIADD R0, R11, UR23 ;  /* 0x000000170b007c36 */ /* 0x000fc80008000000 */
[----:B0-----:R-:W-:Y:S01]  /*9db0*/  IMAD.IADD R12, R0, 0x1, R15 ;  /* 0x00000001000c7824 */ /* 0x001fe200078e020f */
        /* <DEDUP_REMOVED lines=33> */
[----:B------:R-:W-:Y:S02]  /*9fd0*/  ULOP3.LUT UR6, URZ, UR25, URZ, 0x33, !UPT ;  /* 0x000000193f067292 */ /* 0x000fe4000f8e333f */
        /* <DEDUP_REMOVED lines=19> */
.L_x_13503:
[----:B------:R-:W-:-:S05]  /*a110*/  IMAD.U32 R20, RZ, RZ, UR21 ;  /* 0x00000015ff147e24 */ /* 0x000fca000f8e00ff */
[----:B------:R-:W-:-:S13]  /*a120*/  ISETP.NE.AND P2, PT, R20, 0x1, PT ;  /* 0x000000011400780c */ /* 0x000fda0003f45270 */
[----:B------:R-:W0:Y:S02]  /*a130*/  @P2 LDC.64 R14, c[0x0][0x9e8] ;  /* 0x00027a00ff0e2b82 */ /* 0x000e240000000a00 */
[----:B0-----:R-:W-:-:S05]  /*a140*/  @P2 IMAD.HI.U32 R14, R11, R14, RZ ;  /* 0x0000000e0b0e2227 */ /* 0x001fca00078e00ff */
[----:B------:R-:W-:-:S07]  /*a150*/  @P2 SHF.R.U32.HI R11, RZ, R15, R14 ;  /* 0x0000000fff0b2219 */ /* 0x000fce000001160e */
.L_x_13504:
[----:B------:R-:W-:Y:S05]  /*a160*/  BSYNC B0 ;  /* 0x0000000000007941 */ /* 0x000fea0003800000 */
.L_x_13502:
[----:B------:R-:W-:-:S04]  /*a170*/  IMAD R11, R11, R20, -R2 ;  /* 0x000000140b0b7224 */ /* 0x000fc800078e0a02 */
[----:B------:R-:W-:-:S05]  /*a180*/  IMAD R11, R16, -0x2, R11 ;  /* 0xfffffffe100b7824 */ /* 0x000fca00078e020b */
[----:B------:R-:W-:Y:S02]  /*a190*/  VIADDMNMX R12, R11, R20, R12, PT ;  /* 0x000000140b0c7246 */ /* 0x000fe4000380010c */
[----:B------:R-:W-:-:S07]  /*a1a0*/  VIMNMX R13, R13, R11, !PT ;  /* 0x0000000b0d0d7248 */ /* 0x000fce0007fe0100 */
.L_x_13501:
        /* <DEDUP_REMOVED lines=114> */
.L_x_13507:
[----:B------:R-:W-:-:S05]  /*a8d0*/  IMAD.U32 R12, RZ, RZ, UR21 ;  /* 0x00000015ff0c7e24 */ /* 0x000fca000f8e00ff */
[----:B------:R-:W-:-:S13]  /*a8e0*/  ISETP.NE.AND P3, PT, R12, 0x1, PT ;  /* 0x000000010c00780c */ /* 0x000fda0003f65270 */
[----:B------:R-:W0:Y:S02]  /*a8f0*/  @P3 LDC.64 R8, c[0x0][0x9e8] ;  /* 0x00027a00ff083b82 */ /* 0x000e240000000a00 */
[----:B0-----:R-:W-:-:S05]  /*a900*/  @P3 IMAD.HI.U32 R8, R13, R8, RZ ;  /* 0x000000080d083227 */ /* 0x001fca00078e00ff */
[----:B------:R-:W-:-:S07]  /*a910*/  @P3 SHF.R.U32.HI R13, RZ, R9, R8 ;  /* 0x00000009ff0d3219 */ /* 0x000fce0000011608 */
.L_x_13508:
[----:B------:R-:W-:Y:S05]  /*a920*/  BSYNC B0 ;  /* 0x0000000000007941 */ /* 0x000fea0003800000 */
.L_x_13506:
[----:B------:R-:W-:-:S04]  /*a930*/  IMAD R13, R13, R12, -R2 ;  /* 0x0000000c0d0d7224 */ /* 0x000fc800078e0a02 */
[----:B------:R-:W-:-:S05]  /*a940*/  IMAD R13, R16, -0x2, R13 ;  /* 0xfffffffe100d7824 */ /* 0x000fca00078e020d */
[----:B------:R-:W-:Y:S02]  /*a950*/  VIADDMNMX R0, R13, R12, R0, PT ;  /* 0x0000000c0d007246 */ /* 0x000fe40003800100 */
[----:B------:R-:W-:-:S07]  /*a960*/  VIMNMX R10, R10, R13, !PT ;  /* 0x0000000d0a0a7248 */ /* 0x000fce0007fe0100 */
.L_x_13505:
        /* <DEDUP_REMOVED lines=76> */
[C---:B------:R-:W-:Y:S02]  /*ae30*/  ISETP.GT.AND P4, PT, R10.reuse, RZ, P2 ;  /* 0x000000ff0a00720c */ /* 0x040fe40001784270 */
[----:B------:R-:W-:Y:S02]  /*ae40*/  FSEL R39, R39, -INF , !P3 ;  /* 0xff80000027277808 */ /* 0x000fe40005800000 */
[----:B------:R-:W-:Y:S02]  /*ae50*/  ISETP.GT.AND P3, PT, R10, 0x21, P2 ;  /* 0x000000210a00780c */ /* 0x000fe40001764270 */
[----:B------:R-:W-:Y:S02]  /*ae60*/  ISETP.LT.OR P4, PT, R0, 0x1, P4 ;  /* 0x000000010000780c */ /* 0x000fe40002781670 */
[----:B0-----:R-:W-:-:S02]  /*ae70*/  FMNMX.FTZ R2, R2, R9, !PT ;  /* 0x0000000902027209 */ /* 0x001fc40007810000 */
[----:B------:R-:W-:Y:S02]  /*ae80*/  ISETP.LT.OR P3, PT, R0, 0x22, P3 ;  /* 0x000000220000780c */ /* 0x000fe40001f61670 */
[----:B------:R-:W-:Y:S01]  /*ae90*/  FSEL R26, R26, -INF , !P4 ;  /* 0xff8000001a1a7808 */ /* 0x000fe20006000000 */
[----:B------:R-:W0:Y:S01]  /*aea0*/  SHFL.BFLY PT, R9, R2, 0x1, 0x1f ;  /* 0x0c201f0002097f89 */ /* 0x000e2200000e0000 */
        /* <DEDUP_REMOVED lines=8> */
[----:B------:R-:W-:Y:S02]  /*af30*/  ISETP.GT.AND P4, PT, R10, 0x49, P2 ;  /* 0x000000490a00780c */ /* 0x000fe40001784270 */
[----:B------:R-:W-:-:S02]  /*af40*/  ISETP.LT.OR P3, PT, R0, 0x32, P3 ;  /* 0x000000320000780c */ /* 0x000fc40001f61670 */
[----:B------:R-:W-:Y:S02]  /*af50*/  FMNMX.FTZ R15, R31, R12, !PT ;  /* 0x0000000c1f0f7209 */ /* 0x000fe40007810000 */
[----:B------:R-:W-:Y:S02]  /*af60*/  ISETP.LT.OR P4, PT, R0, 0x4a, P4 ;  /* 0x0000004a0000780c */ /* 0x000fe40002781670 */
[----:B------:R-:W-:Y:S02]  /*af70*/  FSEL R51, R51, -INF , !P3 ;  /* 0xff80000033337808 */ /* 0x000fe40005800000 */
[----:B------:R-:W-:Y:S02]  /*af80*/  FMNMX.FTZ R12, R34, R15, !PT ;  /* 0x0000000f220c7209 */ /* 0x000fe40007810000 */
[----:B------:R-:W-:Y:S02]  /*af90*/  ISETP.GT.AND P3, PT, R10, 0x39, P2 ;  /* 0x000000390a00780c */ /* 0x000fe40001764270 */
[----:B------:R-:W-:-:S02]  /*afa0*/  FSEL R63, R63, -INF , !P4 ;  /* 0xff8000003f3f7808 */ /* 0x000fc40006000000 */
[----:B------:R-:W-:Y:S02]  /*afb0*/  ISETP.GT.AND P4, PT, R10, 0x50, P2 ;  /* 0x000000500a00780c */ /* 0x000fe40001784270 */
[----:B0-----:R-:W-:Y:S02]  /*afc0*/  FMNMX.FTZ R2, R2, R9, !PT ;  /* 0x0000000902027209 */ /* 0x001fe40007810000 */
[----:B------:R-:W-:Y:S02]  /*afd0*/  FMNMX.FTZ R21, R35, R12, !PT ;  /* 0x0000000c23157209 */ /* 0x000fe40007810000 */
[----:B------:R-:W-:Y:S01]  /*afe0*/  ISETP.LT.OR P3, PT, R0, 0x3a, P3 ;  /* 0x0000003a0000780c */ /* 0x000fe20001f61670 */
[----:B------:R-:W-:Y:S01]  /*aff0*/  FMUL.FTZ R8, R2, UR10 ;  /* 0x0000000a02087c20 */ /* 0x000fe20008410000 */
[----:B------:R-:W-:Y:S02]  /*b000*/  ISETP.LT.OR P4, PT, R0, 0x51, P4 ;  /* 0x000000510000780c */ /* 0x000fe40002781670 */
[----:B------:R-:W-:-:S02]  /*b010*/  FMNMX.FTZ R12, R38, R21, !PT ;  /* 0x00000015260c7209 */ /* 0x000fc40007810000 */
[----:B------:R-:W-:Y:S02]  /*b020*/  FSEL R55, R55, -INF , !P3 ;  /* 0xff80000037377808 */ /* 0x000fe40005800000 */
[----:B------:R-:W-:Y:S02]  /*b030*/  FSETP.NEU.FTZ.AND P3, PT, R2, -INF , PT ;  /* 0xff8000000200780b */ /* 0x000fe40003f7d000 */
[----:B------:R-:W-:Y:S02]  /*b040*/  FSEL R66, R66, -INF , !P4 ;  /* 0xff80000042427808 */ /* 0x000fe40006000000 */
[----:B------:R-:W-:Y:S02]  /*b050*/  ISETP.GT.AND P4, PT, R10, 0x51, P2 ;  /* 0x000000510a00780c */ /* 0x000fe40001784270 */
[----:B------:R-:W-:Y:S02]  /*b060*/  FMNMX.FTZ R21, R39, R12, !PT ;  /* 0x0000000c27157209 */ /* 0x000fe40007810000 */
[----:B------:R-:W-:-:S02]  /*b070*/  FSEL R8, R8, RZ, P3 ;  /* 0x000000ff08087208 */ /* 0x000fc40001800000 */
[----:B------:R-:W-:Y:S02]  /*b080*/  ISETP.LT.OR P4, PT, R0, 0x52, P4 ;  /* 0x000000520000780c */ /* 0x000fe40002781670 */
        /* <DEDUP_REMOVED lines=23> */
[--C-:B------:R-:W-:Y:S01]  /*b200*/  FFMA.FTZ R146, R36, UR10, -R8.reuse ;  /* 0x0000000a24927c23 */ /* 0x100fe20008010808 */
[----:B------:R-:W-:Y:S01]  /*b210*/  FSEL R71, R71, -INF , !P4 ;  /* 0xff80000047477808 */ /* 0x000fe20006000000 */
[--C-:B------:R-:W-:Y:S01]  /*b220*/  FFMA.FTZ R140, R40, UR10, -R8.reuse ;  /* 0x0000000a288c7c23 */ /* 0x100fe20008010808 */
[----:B------:R-:W-:Y:S01]  /*b230*/  ISETP.GT.AND P4, PT, R10, 0x60, P2 ;  /* 0x000000600a00780c */ /* 0x000fe20001784270 */
[--C-:B------:R-:W-:Y:S01]  /*b240*/  FFMA.FTZ R142, R44, UR10, -R8.reuse ;  /* 0x0000000a2c8e7c23 */ /* 0x100fe20008010808 */
[----:B------:R-:W-:Y:S01]  /*b250*/  FMNMX.FTZ R12, R54, R29, !PT ;  /* 0x0000001d360c7209 */ /* 0x000fe20007810000 */
[----:B------:R-:W-:Y:S01]  /*b260*/  MUFU.EX2 R150, R150 ;  /* 0x0000009600967308 */ /* 0x000fe20000000800 */
        /* <DEDUP_REMOVED lines=23> */
[----:B------:R-:W-:Y:S01]  /*b3e0*/  MUFU.EX2 R13, R13 ;  /* 0x0000000d000d7308 */ /* 0x000fe20000000800 */
[----:B------:R-:W-:Y:S01]  /*b3f0*/  FSEL R78, R78, -INF , !P4 ;  /* 0xff8000004e4e7808 */ /* 0x000fe20006000000 */
[--C-:B------:R-:W-:Y:S01]  /*b400*/  FFMA.FTZ R126, R76, UR10, -R8.reuse ;  /* 0x0000000a4c7e7c23 */ /* 0x100fe20008010808 */
[----:B------:R-:W-:Y:S01]  /*b410*/  FMNMX.FTZ R12, R66, R33, !PT ;  /* 0x00000021420c7209 */ /* 0x000fe20007810000 */
        /* <DEDUP_REMOVED lines=8> */
[----:B------:R-:W-:Y:S01]  /*b4a0*/  FFMA.FTZ R122, R84, UR10, -R8 ;  /* 0x0000000a547a7c23 */ /* 0x000fe20008010808 */
[----:B------:R-:W-:-:S02]  /*b4b0*/  FSEL R79, R79, -INF , !P4 ;  /* 0xff8000004f4f7808 */ /* 0x000fc40006000000 */
[----:B------:R-:W-:Y:S01]  /*b4c0*/  ISETP.GT.AND P4, PT, R10, 0x70, P2 ;  /* 0x000000700a00780c */ /* 0x000fe20001784270 */
[----:B------:R-:W-:Y:S01]  /*b4d0*/  MUFU.EX2 R15, R15 ;  /* 0x0000000f000f7308 */ /* 0x000fe20000000800 */
[----:B------:R-:W-:Y:S02]  /*b4e0*/  FMNMX.FTZ R37, R71, R12, !PT ;  /* 0x0000000c47257209 */ /* 0x000fe40007810000 */
[----:B------:R-:W-:Y:S02]  /*b4f0*/  ISETP.LT.OR P4, PT, R0, 0x71, P4 ;  /* 0x000000710000780c */ /* 0x000fe40002781670 */
[----:B------:R-:W-:Y:S01]  /*b500*/  FMNMX.FTZ R12, R74, R37, !PT ;  /* 0x000000254a0c7209 */ /* 0x000fe20007810000 */
[----:B------:R-:W-:Y:S01]  /*b510*/  FFMA.FTZ R37, R57, UR10, -R8 ;  /* 0x0000000a39257c23 */ /* 0x000fe20008010808 */
[----:B------:R-:W-:Y:S01]  /*b520*/  FSEL R82, R82, -INF , !P4 ;  /* 0xff80000052527808 */ /* 0x000fe20006000000 */
[----:B------:R-:W-:Y:S01]  /*b530*/  MUFU.EX2 R140, R140 ;  /* 0x0000008c008c7308 */ /* 0x000fe20000000800 */
[----:B------:R-:W-:-:S02]  /*b540*/  ISETP.GT.AND P4, PT, R10, 0x71, P2 ;  /* 0x000000710a00780c */ /* 0x000fc40001784270 */
[----:B------:R-:W-:Y:S02]  /*b550*/  FMNMX.FTZ R41, R75, R12, !PT ;  /* 0x0000000c4b297209 */ /* 0x000fe40007810000 */
[----:B------:R-:W-:Y:S02]  /*b560*/  ISETP.LT.OR P4, PT, R0, 0x72, P4 ;  /* 0x000000720000780c */ /* 0x000fe40002781670 */
[----:B------:R-:W-:Y:S01]  /*b570*/  FMNMX.FTZ R12, R78, R41, !PT ;  /* 0x000000294e0c7209 */ /* 0x000fe20007810000 */
[----:B------:R-:W-:Y:S01]  /*b580*/  MUFU.EX2 R21, R21 ;  /* 0x0000001500157308 */ /* 0x000fe20000000800 */
[----:B------:R-:W-:Y:S02]  /*b590*/  FSEL R83, R83, -INF , !P4 ;  /* 0xff80000053537808 */ /* 0x000fe40006000000 */
[----:B------:R-:W-:Y:S02]  /*b5a0*/  ISETP.GT.AND P4, PT, R10, 0x78, P2 ;  /* 0x000000780a00780c */ /* 0x000fe40001784270 */
[----:B------:R-:W-:-:S02]  /*b5b0*/  FMNMX.FTZ R41, R79, R12, !PT ;  /* 0x0000000c4f297209 */ /* 0x000fc40007810000 */
[----:B------:R-:W-:Y:S01]  /*b5c0*/  ISETP.GT.AND P2, PT, R10, 0x79, P2 ;  /* 0x000000790a00780c */ /* 0x000fe20001744270 */
[----:B------:R-:W-:Y:S01]  /*b5d0*/  MUFU.EX2 R142, R142 ;  /* 0x0000008e008e7308 */ /* 0x000fe20000000800 */
[----:B------:R-:W-:Y:S02]  /*b5e0*/  ISETP.LT.OR P4, PT, R0, 0x79, P4 ;  /* 0x000000790000780c */ /* 0x000fe40002781670 */
[----:B------:R-:W-:Y:S01]  /*b5f0*/  FMNMX.FTZ R10, R82, R41, !PT ;  /* 0x00000029520a7209 */ /* 0x000fe20007810000 */
[--C-:B------:R-:W-:Y:S01]  /*b600*/  FFMA.FTZ R41, R61, UR10, -R8.reuse ;  /* 0x0000000a3d297c23 */ /* 0x100fe20008010808 */
[----:B------:R-:W-:Y:S01]  /*b610*/  ISETP.LT.OR P2, PT, R0, 0x7a, P2 ;  /* 0x0000007a0000780c */ /* 0x000fe20001741670 */
[----:B------:R-:W-:Y:S01]  /*b620*/  FFMA.FTZ R61, R81, UR10, -R8 ;  /* 0x0000000a513d7c23 */ /* 0x000fe20008010808 */
[----:B------:R-:W-:Y:S01]  /*b630*/  FSEL R86, R86, -INF , !P4 ;  /* 0xff80000056567808 */ /* 0x000fe20006000000 */
[----:B------:R-:W-:Y:S01]  /*b640*/  MUFU.EX2 R25, R25 ;  /* 0x0000001900197308 */ /* 0x000fe20000000800 */
[----:B------:R-:W-:-:S02]  /*b650*/  FMNMX.FTZ R45, R83, R10, !PT ;  /* 0x0000000a532d7209 */ /* 0x000fc40007810000 */
[----:B------:R-:W-:Y:S02]  /*b660*/  FSEL R87, R87, -INF , !P2 ;  /* 0xff80000057577808 */ /* 0x000fe40005000000 */
[----:B------:R-:W-:Y:S01]  /*b670*/  FMNMX.FTZ R0, R86, R45, !PT ;  /* 0x0000002d56007209 */ /* 0x000fe20007810000 */
[----:B------:R-:W-:Y:S01]  /*b680*/  FFMA.FTZ R45, R65, UR10, -R8 ;  /* 0x0000000a412d7c23 */ /* 0x000fe20008010808 */
[----:B------:R-:W-:Y:S01]  /*b690*/  FSEL R69, R2, RZ, P3 ;  /* 0x000000ff02457208 */ /* 0x000fe20001800000 */
[----:B------:R-:W-:Y:S01]  /*b6a0*/  MUFU.EX2 R136, R136 ;  /* 0x0000008800887308 */ /* 0x000fe20000000800 */
[----:B------:R-:W-:-:S03]  /*b6b0*/  FMNMX.FTZ R0, R87, R0, !PT ;  /* 0x0000000057007209 */ /* 0x000fc60007810000 */
[----:B------:R-:W-:Y:S02]  /*b6c0*/  FADD.FTZ R6, -R69, R6 ;  /* 0x0000000645067221 */ /* 0x000fe40000010100 */
[----:B------:R-:W0:Y:S02]  /*b6d0*/  SHFL.BFLY PT, R57, R0, 0x2, 0x1f ;  /* 0x0c401f0000397f89 */ /* 0x000e2400000e0000 */
        /* <DEDUP_REMOVED lines=15> */
[----:B------:R-:W-:Y:S03]  /*b7d0*/  MUFU.EX2 R41, R41 ;  /* 0x0000002900297308 */ /* 0x000fe60000000800 */
[----:B------:R-:W-:-:S05]  /*b7e0*/  FSEL R28, R28, RZ, P2 ;  /* 0x000000ff1c1c7208 */ /* 0x000fca0001000000 */
[----:B------:R-:W0:Y:S01]  /*b7f0*/  MUFU.EX2 R65, R65 ;  /* 0x0000004100417308 */ /* 0x000e220000000800 */
[--C-:B------:R-:W-:Y:S01]  /*b800*/  FFMA.FTZ R6, R26, UR10, -R28.reuse ;  /* 0x0000000a1a067c23 */ /* 0x100fe2000801081c */
[--C-:B------:R-:W-:Y:S01]  /*b810*/  FFMA.FTZ R151, R30, UR10, -R28.reuse ;  /* 0x0000000a1e977c23 */ /* 0x100fe2000801081c */
[--C-:B------:R-:W-:Y:S01]  /*b820*/  FFMA.FTZ R149, R27, UR10, -R28.reuse ;  /* 0x0000000a1b957c23 */ /* 0x100fe2000801081c */
[--C-:B-1----:R-:W-:Y:S01]  /*b830*/  FFMA.FTZ R8, R31, UR10, -R28.reuse ;  /* 0x0000000a1f087c23 */ /* 0x102fe2000801081c */
        /* <DEDUP_REMOVED lines=12> */
[----:B0-----:R-:W-:Y:S01]  /*b900*/  FFMA.FTZ R26, R65, R5, R148 ;  /* 0x00000005411a7223 */ /* 0x001fe20000010094 */
[--C-:B------:R-:W-:Y:S01]  /*b910*/  FFMA.FTZ R139, R54, UR10, -R28.reuse ;  /* 0x0000000a368b7c23 */ /* 0x100fe2000801081c */
[--C-:B------:R-:W-:Y:S01]  /*b920*/  FFMA.FTZ R55, R55, UR10, -R28.reuse ;  /* 0x0000000a37377c23 */ /* 0x100fe2000801081c */
[----:B------:R-:W-:Y:S01]  /*b930*/  FFMA.FTZ R133, R58, UR10, -R28 ;  /* 0x0000000a3a857c23 */ /* 0x000fe2000801081c */
[C---:B------:R-:W-:Y:S01]  /*b940*/  FADD.FTZ R5, R9.reuse, R26 ;  /* 0x0000001a09057221 */ /* 0x040fe20000010000 */
[--C-:B------:R-:W-:Y:S01]  /*b950*/  FFMA.FTZ R135, R62, UR10, -R28.reuse ;  /* 0x0000000a3e877c23 */ /* 0x100fe2000801081c */
[----:B------:R-:W-:Y:S01]  /*b960*/  F2FP.F16.F32.PACK_AB R148, R9, R148 ;  /* 0x000000940994723e */ /* 0x000fe200000000ff */
[----:B------:R-:W-:Y:S01]  /*b970*/  MUFU.EX2 R151, R151 ;  /* 0x0000009700977308 */ /* 0x000fe20000000800 */
[----:B------:R-:W-:Y:S01]  /*b980*/  FADD.FTZ R26, R150, R5 ;  /* 0x00000005961a7221 */ /* 0x000fe20000010000 */
[--C-:B------:R-:W-:Y:S01]  /*b990*/  FFMA.FTZ R129, R66, UR10, -R28.reuse ;  /* 0x0000000a42817c23 */ /* 0x100fe2000801081c */
[--C-:B------:R-:W-:Y:S01]  /*b9a0*/  FFMA.FTZ R131, R70, UR10, -R28.reuse ;  /* 0x0000000a46837c23 */ /* 0x100fe2000801081c */
[----:B------:R-:W-:Y:S01]  /*b9b0*/  FFMA.FTZ R125, R74, UR10, -R28 ;  /* 0x0000000a4a7d7c23 */ /* 0x000fe2000801081c */
[----:B------:R-:W-:Y:S01]  /*b9c0*/  FADD.FTZ R5, R11, R26 ;  /* 0x0000001a0b057221 */ /* 0x000fe20000010000 */
[----:B------:R-:W-:Y:S01]  /*b9d0*/  FSEL R26, R0, RZ, P2 ;  /* 0x000000ff001a7208 */ /* 0x000fe20001000000 */
[--C-:B------:R-:W-:Y:S01]  /*b9e0*/  FFMA.FTZ R75, R75, UR10, -R28.reuse ;  /* 0x0000000a4b4b7c23 */ /* 0x100fe2000801081c */
[----:B------:R-:W-:Y:S01]  /*b9f0*/  MUFU.EX2 R8, R8 ;  /* 0x0000000800087308 */ /* 0x000fe20000000800 */
[----:B------:R-:W-:Y:S01]  /*ba00*/  FADD.FTZ R30, R144, R5 ;  /* 0x00000005901e7221 */ /* 0x000fe20000010000 */
[--C-:B------:R-:W-:Y:S01]  /*ba10*/  FFMA.FTZ R78, R78, UR10, -R28.reuse ;  /* 0x0000000a4e4e7c23 */ /* 0x100fe2000801081c */
[----:B------:R-:W-:Y:S01]  /*ba20*/  FADD.FTZ R5, -R26, R7 ;  /* 0x000000071a057221 */ /* 0x000fe20000010100 */
[----:B------:R-:W-:Y:S01]  /*ba30*/  FFMA.FTZ R79, R79, UR10, -R28 ;  /* 0x0000000a4f4f7c23 */ /* 0x000fe2000801081c */
[----:B------:R-:W-:Y:S01]  /*ba40*/  FADD.FTZ R7, R13, R30 ;  /* 0x0000001e0d077221 */ /* 0x000fe20000010000 */
[--C-:B------:R-:W-:Y:S01]  /*ba50*/  FFMA.FTZ R82, R82, UR10, -R28.reuse ;  /* 0x0000000a52527c23 */ /* 0x100fe2000801081c */
[----:B------:R-:W-:Y:S01]  /*ba60*/  FMUL.FTZ R5, R5, UR10 ;  /* 0x0000000a05057c20 */ /* 0x000fe20008410000 */
[----:B------:R-:W-:Y:S01]  /*ba70*/  MUFU.EX2 R145, R145 ;  /* 0x0000009100917308 */ /* 0x000fe20000000800 */
[----:B------:R-:W-:Y:S01]  /*ba80*/  FADD.FTZ R30, R146, R7 ;  /* 0x00000007921e7221 */ /* 0x000fe20000010000 */
[--C-:B------:R-:W-:Y:S01]  /*ba90*/  FFMA.FTZ R83, R83, UR10, -R28.reuse ;  /* 0x0000000a53537c23 */ /* 0x100fe2000801081c */
[----:B------:R-:W-:Y:S01]  /*baa0*/  FFMA.FTZ R86, R86, UR10, -R28 ;  /* 0x0000000a56567c23 */ /* 0x000fe2000801081c */
[----:B------:R-:W-:-:S02]  /*bab0*/  IMAD.U32 R31, RZ, RZ, UR26 ;  /* 0x0000001aff1f7e24 */ /* 0x000fc4000f8e00ff */
[----:B------:R-:W-:Y:S01]  /*bac0*/  FADD.FTZ R27, R15, R30 ;  /* 0x0000001e0f1b7221 */ /* 0x000fe20000010000 */
[----:B------:R-:W-:Y:S01]  /*bad0*/  ISETP.GT.AND P2, PT, R3, UR43, PT ;  /* 0x0000002b03007c0c */ /* 0x000fe2000bf44270 */
[----:B------:R-:W-:Y:S01]  /*bae0*/  UMOV UR26, UR37 ;  /* 0x00000025001a7c82 */ /* 0x000fe20008000000 */
[----:B------:R0:W1:Y:S01]  /*baf0*/  MUFU.EX2 R7, R5 ;  /* 0x0000000500077308 */ /* 0x0000620000000800 */
[----:B------:R-:W-:Y:S01]  /*bb00*/  FADD.FTZ R30, R140, R27 ;  /* 0x0000001b8c1e7221 */ /* 0x000fe20000010000 */
[----:B------:R-:W-:Y:S01]  /*bb10*/  @!P1 LEA R31, R31, UR45, 0x3 ;  /* 0x0000002d1f1f9c11 */ /* 0x000fe2000f8e18ff */
[-C--:B------:R-:W-:Y:S01]  /*bb20*/  FMUL.FTZ R88, R88, R65.reuse ;  /* 0x0000004158587220 */ /* 0x080fe20000410000 */
[----:B------:R-:W-:Y:S01]  /*bb30*/  F2FP.F16.F32.PACK_AB R150, R11, R150 ;  /* 0x000000960b96723e */ /* 0x000fe200000000ff */
[----:B------:R-:W-:Y:S01]  /*bb40*/  FADD.FTZ R27, R21, R30 ;  /* 0x0000001e151b7221 */ /* 0x000fe20000010000 */
[----:B------:R-:W-:Y:S01]  /*bb50*/  FFMA.FTZ R30, R59, UR10, -R28 ;  /* 0x0000000a3b1e7c23 */ /* 0x000fe2000801081c */
[----:B------:R-:W-:Y:S01]  /*bb60*/  @!P1 VIADD R31, R31, 0x16860 ;  /* 0x000168601f1f9836 */ /* 0x000fe20000000000 */
[----:B------:R-:W2:Y:S01]  /*bb70*/  MUFU.EX2 R10, R10 ;  /* 0x0000000a000a7308 */ /* 0x000ea20000000800 */
[----:B------:R-:W-:Y:S01]  /*bb80*/  FADD.FTZ R32, R142, R27 ;  /* 0x0000001b8e207221 */ /* 0x000fe20000010000 */
[----:B------:R-:W-:Y:S01]  /*bb90*/  F2FP.F16.F32.PACK_AB R144, R13, R144 ;  /* 0x000000900d90723e */ /* 0x000fe200000000ff */
[-C--:B------:R-:W-:Y:S01]  /*bba0*/  FMUL.FTZ R89, R89, R65.reuse ;  /* 0x0000004159597220 */ /* 0x080fe20000410000 */
[----:B------:R-:W-:Y:S01]  /*bbb0*/  @!P1 PRMT R31, RZ, 0x654, R31 ;  /* 0x00000654ff1f9816 */ /* 0x000fe2000000001f */
[----:B0-----:R-:W-:Y:S01]  /*bbc0*/  FADD.FTZ R5, R25, R32 ;  /* 0x0000002019057221 */ /* 0x001fe20000010000 */
[----:B------:R-:W-:Y:S01]  /*bbd0*/  F2FP.F16.F32.PACK_AB R146, R15, R146 ;  /* 0x000000920f92723e */ /* 0x000fe200000000ff */
[----:B------:R-:W-:Y:S01]  /*bbe0*/  FMUL.FTZ R92, R92, R65 ;  /* 0x000000415c5c7220 */ /* 0x000fe20000410000 */
[----:B------:R-:W0:Y:S01]  /*bbf0*/  MUFU.EX2 R147, R147 ;  /* 0x0000009300937308 */ /* 0x000e220000000800 */
[----:B-1----:R-:W-:Y:S01]  /*bc00*/  FFMA.FTZ R32, R7, R4, R6 ;  /* 0x0000000407207223 */ /* 0x002fe20000010006 */
[----:B------:R-:W-:Y:S01]  /*bc10*/  FADD.FTZ R36, R136, R5 ;  /* 0x0000000588247221 */ /* 0x000fe20000010000 */
[----:B------:R-:W-:Y:S01]  /*bc20*/  FFMA.FTZ R4, R63, UR10, -R28 ;  /* 0x0000000a3f047c23 */ /* 0x000fe2000801081c */
[----:B------:R1:W-:Y:S01]  /*bc30*/  @!P1 SYNCS.ARRIVE.TRANS64.RED.A1T0 RZ, [R31+URZ], RZ ;  /* 0x000000ff1fff99a7 */ /* 0x0003e2000810043f */
[----:B------:R-:W-:Y:S01]  /*bc40*/  FADD.FTZ R34, R149, R32 ;  /* 0x0000002095227221 */ /* 0x000fe20000010000 */
[----:B------:R-:W-:Y:S01]  /*bc50*/  FADD.FTZ R27, R29, R36 ;  /* 0x000000241d1b7221 */ /* 0x000fe20000010000 */
[----:B------:R-:W-:Y:S01]  /*bc60*/  FFMA.FTZ R32, R67, UR10, -R28 ;  /* 0x0000000a43207c23 */ /* 0x000fe2000801081c */
[----:B------:R-:W3:Y:S01]  /*bc70*/  MUFU.EX2 R12, R12 ;  /* 0x0000000c000c7308 */ /* 0x000ee20000000800 */
[----:B------:R-:W-:Y:S01]  /*bc80*/  FADD.FTZ R5, R151, R34 ;  /* 0x0000002297057221 */ /* 0x000fe20000010000 */
[----:B------:R-:W-:Y:S01]  /*bc90*/  FADD.FTZ R34, R138, R27 ;  /* 0x0000001b8a227221 */ /* 0x000fe20000010000 */
[----:B------:R-:W-:Y:S01]  /*bca0*/  F2FP.F16.F32.PACK_AB R149, R149, R6 ;  /* 0x000000069595723e */ /* 0x000fe200000000ff */
[-C--:B------:R-:W-:Y:S01]  /*bcb0*/  FMUL.FTZ R90, R90, R7.reuse ;  /* 0x000000075a5a7220 */ /* 0x080fe20000410000 */
[----:B------:R-:W-:Y:S01]  /*bcc0*/  FADD.FTZ R36, R8, R5 ;  /* 0x0000000508247221 */ /* 0x000fe20000010000 */
[----:B------:R-:W-:Y:S01]  /*bcd0*/  FADD.FTZ R27, R33, R34 ;  /* 0x00000022211b7221 */ /* 0x000fe20000010000 */
[----:B------:R-:W-:Y:S01]  /*bce0*/  FFMA.FTZ R34, R71, UR10, -R28 ;  /* 0x0000000a47227c23 */ /* 0x000fe2000801081c */
[----:B------:R-:W4:Y:S01]  /*bcf0*/  MUFU.EX2 R141, R141 ;  /* 0x0000008d008d7308 */ /* 0x000f220000000800 */
[----:B------:R-:W-:Y:S01]  /*bd00*/  FADD.FTZ R5, R145, R36 ;  /* 0x0000002491057221 */ /* 0x000fe20000010000 */
[----:B------:R-:W-:Y:S01]  /*bd10*/  FADD.FTZ R38, R132, R27 ;  /* 0x0000001b84267221 */ /* 0x000fe20000010000 */
[----:B------:R-:W-:Y:S01]  /*bd20*/  FFMA.FTZ R28, R87, UR10, -R28 ;  /* 0x0000000a571c7c23 */ /* 0x000fe2000801081c */
[-C--:B------:R-:W-:Y:S01]  /*bd30*/  FMUL.FTZ R91, R91, R7.reuse ;  /* 0x000000075b5b7220 */ /* 0x080fe20000410000 */
[----:B--2---:R-:W-:Y:S01]  /*bd40*/  FADD.FTZ R36, R10, R5 ;  /* 0x000000050a247221 */ /* 0x004fe20000010000 */
[----:B------:R-:W-:Y:S01]  /*bd50*/  FADD.FTZ R27, R37, R38 ;  /* 0x00000026251b7221 */ /* 0x000fe20000010000 */
[-C--:B------:R-:W-:Y:S01]  /*bd60*/  FMUL.FTZ R94, R94, R7.reuse ;  /* 0x000000075e5e7220 */ /* 0x080fe20000410000 */
[----:B------:R-:W2:Y:S01]  /*bd70*/  MUFU.EX2 R14, R14 ;  /* 0x0000000e000e7308 */ /* 0x000ea20000000800 */
[----:B0-----:R-:W-:Y:S01]  /*bd80*/  FADD.FTZ R5, R147, R36 ;  /* 0x0000002493057221 */ /* 0x001fe20000010000 */
[----:B------:R-:W-:Y:S01]  /*bd90*/  FADD.FTZ R38, R134, R27 ;  /* 0x0000001b86267221 */ /* 0x000fe20000010000 */
[-C--:B------:R-:W-:Y:S01]  /*bda0*/  FMUL.FTZ R95, R95, R7.reuse ;  /* 0x000000075f5f7220 */ /* 0x080fe20000410000 */
[-C--:B------:R-:W-:Y:S01]  /*bdb0*/  FMUL.FTZ R98, R98, R7.reuse ;  /* 0x0000000762627220 */ /* 0x080fe20000410000 */
[----:B---3--:R-:W-:Y:S01]  /*bdc0*/  FADD.FTZ R36, R12, R5 ;  /* 0x000000050c247221 */ /* 0x008fe20000010000 */
[----:B------:R-:W-:Y:S01]  /*bdd0*/  FADD.FTZ R27, R41, R38 ;  /* 0x00000026291b7221 */ /* 0x000fe20000010000 */
[-C--:B------:R-:W-:Y:S01]  /*bde0*/  FMUL.FTZ R99, R99, R7.reuse ;  /* 0x0000000763637220 */ /* 0x080fe20000410000 */
[----:B------:R-:W0:Y:S01]  /*bdf0*/  MUFU.EX2 R128, R128 ;  /* 0x0000008000807308 */ /* 0x000e220000000800 */
        /* <DEDUP_REMOVED lines=12> */
[----:B------:R-:W-:Y:S01]  /*bec0*/  FMUL.FTZ R119, R119, R7 ;  /* 0x0000000777777220 */ /* 0x000fe20000410000 */
[----:B------:R-:W-:Y:S01]  /*bed0*/  F2FP.F16.F32.PACK_AB R140, R21, R140 ;  /* 0x0000008c158c723e */ /* 0x000fe200000000ff */
[-C--:B------:R-:W-:Y:S01]  /*bee0*/  FMUL.FTZ R93, R93, R65.reuse ;  /* 0x000000415d5d7220 */ /* 0x080fe20000410000 */
[----:B------:R-:W2:Y:S01]  /*bef0*/  MUFU.EX2 R45, R45 ;  /* 0x0000002d002d7308 */ /* 0x000ea20000000800 */
        /* <DEDUP_REMOVED lines=8> */
[----:B---3--:R-:W-:Y:S01]  /*bf80*/  FADD.FTZ R5, R143, R36 ;  /* 0x000000248f057221 */ /* 0x008fe20000010000 */
[----:B------:R-:W-:Y:S01]  /*bf90*/  F2FP.F16.F32.PACK_AB R132, R37, R132 ;  /* 0x000000842584723e */ /* 0x000fe200000000ff */
[-C--:B------:R-:W-:Y:S01]  /*bfa0*/  FMUL.FTZ R101, R101, R65.reuse ;  /* 0x0000004165657220 */ /* 0x080fe20000410000 */
[----:B------:R-:W-:Y:S01]  /*bfb0*/  F2FP.F16.F32.PACK_AB R134, R41, R134 ;  /* 0x000000862986723e */ /* 0x000fe200000000ff */
[-C--:B------:R-:W-:Y:S01]  /*bfc0*/  FMUL.FTZ R104, R104, R65.reuse ;  /* 0x0000004168687220 */ /* 0x080fe20000410000 */
[-C--:B------:R-:W-:Y:S01]  /*bfd0*/  FMUL.FTZ R105, R105, R65.reuse ;  /* 0x0000004169697220 */ /* 0x080fe20000410000 */
[-C--:B------:R-:W-:Y:S01]  /*bfe0*/  FMUL.FTZ R108, R108, R65.reuse ;  /* 0x000000416c6c7220 */ /* 0x080fe20000410000 */
[----:B------:R-:W3:Y:S01]  /*bff0*/  MUFU.EX2 R130, R130 ;  /* 0x0000008200827308 */ /* 0x000ee20000000800 */
[C---:B--2---:R-:W-:Y:S01]  /*c000*/  FADD.FTZ R27, R45.reuse, R38 ;  /* 0x000000262d1b7221 */ /* 0x044fe20000010000 */
[----:B------:R-:W-:Y:S01]  /*c010*/  F2FP.F16.F32.PACK_AB R128, R45, R128 ;  /* 0x000000802d80723e */ /* 0x000fe200000000ff */
        /* <DEDUP_REMOVED lines=8> */
[----:B------:R-:W-:Y:S01]  /*c0a0*/  VIADD R3, R3, 0xffffffff ;  /* 0xffffffff03037836 */ /* 0x000fe20000000000 */
[----:B------:R-:W-:Y:S01]  /*c0b0*/  F2FP.F16.F32.PACK_AB R145, R10, R145 ;  /* 0x000000910a91723e */ /* 0x000fe200000000ff */
[----:B------:R-:W-:Y:S01]  /*c0c0*/  IMAD.MOV.U32 R6, RZ, RZ, R2 ;  /* 0x000000ffff067224 */ /* 0x000fe200078e0002 */
[----:B------:R-:W-:Y:S01]  /*c0d0*/  F2FP.F16.F32.PACK_AB R147, R12, R147 ;  /* 0x000000930c93723e */ /* 0x000fe200000000ff */
[----:B------:R-:W-:Y:S01]  /*c0e0*/  IMAD.MOV.U32 R7, RZ, RZ, R0 ;  /* 0x000000ffff077224 */ /* 0x000fe200078e0000 */
[----:B------:R-:W0:Y:S01]  /*c0f0*/  MUFU.EX2 R49, R49 ;  /* 0x0000003100317308 */ /* 0x000e220000000800 */
[----:B---3--:R-:W-:Y:S01]  /*c100*/  FADD.FTZ R38, R130, R27 ;  /* 0x0000001b82267221 */ /* 0x008fe20000010000 */
[----:B------:R-:W-:-:S02]  /*c110*/  F2FP.F16.F32.PACK_AB R141, R14, R141 ;  /* 0x0000008d0e8d723e */ /* 0x000fc400000000ff */
[----:B------:R-:W-:-:S04]  /*c120*/  F2FP.F16.F32.PACK_AB R143, R20, R143 ;  /* 0x0000008f148f723e */ /* 0x000fc800000000ff */
        /* <DEDUP_REMOVED lines=39> */
[----:B--2---:R-:W-:Y:S01]  /*c3a0*/  FADD.FTZ R38, R122, R9 ;  /* 0x000000097a267221 */ /* 0x004fe20000010000 */
[----:B------:R-:W-:-:S03]  /*c3b0*/  F2FP.F16.F32.PACK_AB R122, R69, R122 ;  /* 0x0000007a457a723e */ /* 0x000fc600000000ff */
[----:B------:R-:W-:-:S03]  /*c3c0*/  FADD.FTZ R5, R69, R38 ;  /* 0x0000002645057221 */ /* 0x000fc60000010000 */
        /* <DEDUP_REMOVED lines=24> */
[----:B------:R-:W-:-:S03]  /*c550*/  F2FP.F16.F32.PACK_AB R121, R83, R121 ;  /* 0x000000795379723e */ /* 0x000fc600000000ff */
[----:B---3--:R-:W-:-:S04]  /*c560*/  FADD.FTZ R36, R123, R36 ;  /* 0x000000247b247221 */ /* 0x008fc80000010000 */
[C---:B--2---:R-:W-:Y:S01]  /*c570*/  FADD.FTZ R4, R28.reuse, R36 ;  /* 0x000000241c047221 */ /* 0x044fe20000010000 */
[----:B------:R-:W-:Y:S01]  /*c580*/  F2FP.F16.F32.PACK_AB R123, R28, R123 ;  /* 0x0000007b1c7b723e */ /* 0x000fe200000000ff */
[----:B-1----:R-:W-:Y:S06]  /*c590*/  @P2 BRA `(.L_x_13509) ;  /* 0xffffffd000b82947 */ /* 0x002fec000383ffff */
.L_x_13492:
[----:B------:R-:W-:Y:S06]  /*c5a0*/  BAR.ARV 0x8, 0x200 ;  /* 0x0208000000007b1d */ /* 0x000fec0000002000 */
[----:B------:R-:W-:Y:S05]  /*c5b0*/  @!P0 BRA `(.L_x_13510) ;  /* 0x0000000000048947 */ /* 0x000fea0003800000 */
[----:B------:R-:W-:Y:S01]  /*c5c0*/  BPT.TRAP 0x1 ;  /* 0x000000040000795c */ /* 0x000fe20000300000 */
.L_x_13510:
[----:B------:R-:W-:Y:S01]  /*c5d0*/  ULEA UR5, UR37, UR45, 0x3 ;  /* 0x0000002d25057291 */ /* 0x000fe2000f8e183f */
[----:B------:R-:W-:-:S05]  /*c5e0*/  IMAD.U32 R3, RZ, RZ, UR36 ;  /* 0x00000024ff037e24 */ /* 0x000fca000f8e00ff */
[----:B------:R-:W-:-:S04]  /*c5f0*/  SHF.L.U32 R3, R3, 0x1f, RZ ;  /* 0x0000001f03037819 */ /* 0x000fc800000006ff */
[----:B------:R0:W1:Y:S01]  /*c600*/  SYNCS.PHASECHK.TRANS64.TRYWAIT P2, [UR5+0x16850], R3 ;  /* 0x01685003ff0075a7 */ /* 0x0000620008040145 */
[----:B------:R-:W-:Y:S05]  /*c610*/  @!P0 BRA `(.L_x_13511) ;  /* 0x0000000000048947 */ /* 0x000fea0003800000 */
[----:B------:R-:W-:Y:S01]  /*c620*/  BPT.TRAP 0x1 ;  /* 0x000000040000795c */ /* 0x000fe20000300000 */
.L_x_13511:
[----:B-1----:R-:W-:Y:S05]  /*c630*/  @P2 BRA `(.L_x_13512) ;  /* 0x0000000000082947 */ /* 0x002fea0003800000 */
[----:B------:R-:W1:Y:S02]  /*c640*/  SYNCS.PHASECHK.TRANS64.TRYWAIT P0, [UR5+0x16850], R3 ;  /* 0x01685003ff0075a7 */ /* 0x000e640008000145 */
[----:B-1----:R-:W-:Y:S05]  /*c650*/  @!P0 BRA `(.L_x_13513) ;  /* 0x0000005c00d88947 */ /* 0x002fea0003800000 */
.L_x_13512:
[----:B------:R-:W-:Y:S01]  /*c660*/  UIADD3 UR45, UR45, 0x400, URZ ;  /* 0x000004002d2d7890 */ /* 0x000fe2000fffe03f */
[----:B------:R-:W-:Y:S01]  /*c670*/  WARPGROUP.ARRIVE ;  /* 0x00000000000079c5 */ /* 0x000fe20000000000 */
[----:B------:R-:W-:Y:S01]  /*c680*/  UMOV UR7, 0x40000040 ;  /* 0x4000004000077882 */ /* 0x000fe20000000000 */
[----:B-1----:R-:W1:Y:S01]  /*c690*/  SHFL.BFLY PT, R6, R5, 0x2, 0x1f ;  /* 0x0c401f0005067f89 */ /* 0x002e6200000e0000 */
[----:B------:R-:W-:Y:S01]  /*c6a0*/  USHF.R.U32.HI UR45, URZ, 0x4, UR45 ;  /* 0x000000043f2d7899 */ /* 0x000fe2000801162d */
[----:B------:R-:W-:Y:S01]  /*c6b0*/  CS2R R34, SRZ ;  /* 0x0000000000227805 */ /* 0x000fe2000001ff00 */
[----:B------:R-:W-:Y:S01]  /*c6c0*/  IMAD.U32 R10, RZ, RZ, UR10 ;  /* 0x0000000aff0a7e24 */ /* 0x000fe2000f8e00ff */
[----:B0-----:R-:W0:Y:S01]  /*c6d0*/  SHFL.BFLY PT, R3, R4, 0x2, 0x1f ;  /* 0x0c401f0004037f89 */ /* 0x001e2200000e0000 */
[----:B------:R-:W-:Y:S01]  /*c6e0*/  ULOP3.LUT UR4, UR45, 0x3fff, URZ, 0xc0, !UPT ;  /* 0x00003fff2d047892 */ /* 0x000fe2000f8ec03f */
[----:B------:R-:W-:Y:S01]  /*c6f0*/  IMAD.MOV.U32 R25, RZ, RZ, -0x800000 ;  /* 0xff800000ff197424 */ /* 0x000fe200078e00ff */
[----:B------:R-:W-:Y:S01]  /*c700*/  UIADD3 UR46, UR46, 0x1, URZ ;  /* 0x000000012e2e7890 */ /* 0x000fe2000fffe03f */
[----:B------:R-:W-:Y:S01]  /*c710*/  IMAD.MOV.U32 R24, RZ, RZ, -0x800000 ;  /* 0xff800000ff187424 */ /* 0x000fe200078e00ff */
[----:B------:R-:W-:-:S02]  /*c720*/  ULEA UR4, UR37, UR4, 0xa ;  /* 0x0000000425047291 */ /* 0x000fc4000f8e503f */
[----:B------:R-:W-:-:S04]  /*c730*/  UIADD3 UR37, UR37, 0x1, URZ ;  /* 0x0000000125257890 */ /* 0x000fc8000fffe03f */
[----:B------:R-:W-:Y:S01]  /*c740*/  UISETP.NE.AND UP0, UPT, UR37, 0x2, UPT ;  /* 0x000000022500788c */ /* 0x000fe2000bf05270 */
[----:B------:R-:W-:Y:S02]  /*c750*/  UMOV UR6, UR4 ;  /* 0x0000000400067c82 */ /* 0x000fe40008000000 */
[----:B------:R-:W-:Y:S01]  /*c760*/  HGMMA.64x64x16.F32 R88, R148, gdesc[UR4].tnspB, R88, gsb0 ;  /* 0x40e0000494587df0 */ /* 0x000fe20008000858 */
[----:B------:R-:W-:Y:S01]  /*c770*/  UIADD3 UR6, UR4, 0x80, URZ ;  /* 0x0000008004067890 */ /* 0x000fe2000fffe03f */
[----:B------:R-:W-:Y:S01]  /*c780*/  UMOV UR7, 0x40000040 ;  /* 0x4000004000077882 */ /* 0x000fe20000000000 */
[----:B------:R-:W-:Y:S01]  /*c790*/  USEL UR37, UR37, URZ, UP0 ;  /* 0x0000003f25257287 */ /* 0x000fe20008000000 */
[----:B-1----:R-:W-:Y:S01]  /*c7a0*/  FADD.FTZ R6, R6, R5 ;  /* 0x0000000506067221 */ /* 0x002fe20000010000 */
[----:B0-----:R-:W-:-:S04]  /*c7b0*/  FADD.FTZ R7, R3, R4 ;  /* 0x0000000403077221 */ /* 0x001fc80000010000 */
[----:B------:R-:W0:Y:S04]  /*c7c0*/  SHFL.BFLY PT, R3, R6, 0x1, 0x1f ;  /* 0x0c201f0006037f89 */ /* 0x000e2800000e0000 */
[----:B------:R-:W1:Y:S01]  /*c7d0*/  SHFL.BFLY PT, R8, R7, 0x1, 0x1f ;  /* 0x0c201f0007087f89 */ /* 0x000e6200000e0000 */
[----:B0-----:R-:W-:Y:S01]  /*c7e0*/  FADD.FTZ R9, R6, R3 ;  /* 0x0000000306097221 */ /* 0x001fe20000010000 */
[----:B------:R-:W-:Y:S02]  /*c7f0*/  IMAD.U32 R6, RZ, RZ, UR5 ;  /* 0x00000005ff067e24 */ /* 0x000fe4000f8e00ff */
[----:B------:R-:W-:Y:S02]  /*c800*/  IMAD.U32 R3, RZ, RZ, UR10 ;  /* 0x0000000aff037e24 */ /* 0x000fe4000f8e00ff */
[----:B-1----:R-:W-:Y:S01]  /*c810*/  FADD.FTZ R8, R7, R8 ;  /* 0x0000000807087221 */ /* 0x002fe20000010000 */
[----:B------:R-:W-:Y:S01]  /*c820*/  FSETP.NE.FTZ.AND P0, PT, R9, RZ, PT ;  /* 0x000000ff0900720b */ /* 0x000fe20003f15000 */
[----:B------:R-:W-:-:S03]  /*c830*/  @!P1 VIADD R6, R6, 0x16860 ;  /* 0x0001686006069836 */ /* 0x000fc60000000000 */
[----:B------:R-:W-:Y:S02]  /*c840*/  FSETP.NE.FTZ.AND P2, PT, R8, RZ, PT ;  /* 0x000000ff0800720b */ /* 0x000fe40003f55000 */
        /* <DEDUP_REMOVED lines=10> */
[----:B------:R-:W-:Y:S02]  /*c8f0*/  WARPGROUP.DEPBAR.LE gsb0, 0x0 ;  /* 0x00008000000079c5 */ /* 0x000fe40000010000 */
[----:B------:R-:W-:Y:S01]  /*c900*/  WARPGROUP.ARRIVE ;  /* 0x00000000000079c5 */ /* 0x000fe20000000000 */
[----:B-1----:R-:W-:-:S04]  /*c910*/  @P2 FMUL.FTZ R5, R5, 0.69314718246459960938 ;  /* 0x3f31721805052820 */ /* 0x002fc80000410000 */
[----:B------:R-:W-:Y:S01]  /*c920*/  @P2 FFMA.FTZ R24, R10, R0, R5 ;  /* 0x000000000a182223 */ /* 0x000fe20000010005 */
        /* <DEDUP_REMOVED lines=23> */
[----:B------:R-:W-:Y:S01]  /*caa0*/  UIADD3 UR4, UR4, 0x380, URZ ;  /* 0x0000038004047890 */ /* 0x000fe2000fffe03f */
[----:B------:R-:W-:Y:S02]  /*cab0*/  WARPGROUP.DEPBAR.LE gsb0, 0x0 ;  /* 0x00008000000079c5 */ /* 0x000fe40000010000 */
[----:B------:R-:W-:-:S06]  /*cac0*/  WARPGROUP.ARRIVE ;  /* 0x00000000000079c5 */ /* 0x000fcc0000000000 */
[----:B------:R-:W-:Y:S01]  /*cad0*/  HGMMA.64x64x16.F32 R88, R124, gdesc[UR4].tnspB, R88, gsb0 ;  /* 0x40e000047c587df0 */ /* 0x000fe20008000858 */
[----:B------:R-:W-:Y:S01]  /*cae0*/  UMOV UR6, UR4 ;  /* 0x0000000400067c82 */ /* 0x000fe20008000000 */
[----:B------:R-:W-:Y:S01]  /*caf0*/  UMOV UR7, 0x40000040 ;  /* 0x4000004000077882 */ /* 0x000fe20000000000 */
[----:B------:R-:W-:-:S04]  /*cb00*/  USEL UR4, URZ, 0x1, UP0 ;  /* 0x000000013f047887 */ /* 0x000fc80008000000 */
[----:B------:R-:W-:Y:S01]  /*cb10*/  ULOP3.LUT UR36, UR36, UR4, URZ, 0x3c, !UPT ;  /* 0x0000000424247292 */ /* 0x000fe2000f8e3c3f */
[----:B------:R-:W-:Y:S02]  /*cb20*/  WARPGROUP.DEPBAR.LE gsb0, 0x0 ;  /* 0x00008000000079c5 */ /* 0x000fe40000010000 */
[----:B------:R-:W-:-:S06]  /*cb30*/  WARPGROUP.ARRIVE ;  /* 0x00000000000079c5 */ /* 0x000fcc0000000000 */
[----:B------:R-:W-:Y:S03]  /*cb40*/  HGMMA.64x64x16.F32 R88, R120, gdesc[UR4].tnspB, R88, gsb0 ;  /* 0x40e0000478587df0 */ /* 0x000fe60008000858 */
        /* <DEDUP_REMOVED lines=34> */
.L_x_13443:
        /* <DEDUP_REMOVED lines=11> */
[----:B------:R-:W-:Y:S01]  /*ce20*/  USHF.R.S32.HI UR12, URZ, 0x1f, UR42 ;  /* 0x0000001f3f0c7899 */ /* 0x000fe2000801142a */
[----:B------:R-:W-:Y:S01]  /*ce30*/  VIADD R47, R17, UR39 ;  /* 0x00000027112f7c36 */ /* 0x000fe20008000000 */
        /* <DEDUP_REMOVED lines=20> */
[----:B------:R-:W-:Y:S01]  /*cf80*/  BAR.SYNC.DEFER_BLOCKING 0x1, 0x180 ;  /* 0x0046000000007b1d */ /* 0x000fe20000010000 */
[----:B-1----:R-:W-:Y:S01]  /*cf90*/  ISETP.NE.AND P1, PT, R30, 0x1, PT ;  /* 0x000000011e00780c */ /* 0x002fe20003f25270 */
[----:B------:R-:W-:-:S04]  /*cfa0*/  IMAD.U32 R36, RZ, RZ, UR8 ;  /* 0x00000008ff247e24 */ /* 0x000fc8000f8e00ff */
[----:B------:R-:W-:Y:S01]  /*cfb0*/  ULDC.64 UR8, c[0x0][0xae8] ;  /* 0x0002ba0000087ab9 */ /* 0x000fe20000000a00 */
[----:B------:R-:W-:Y:S02]  /*cfc0*/  MOV R2, R0 ;  /* 0x0000000000027202 */ /* 0x000fe40000000f00 */
[----:B0-----:R-:W-:Y:S01]  /*cfd0*/  MOV R3, R5 ;  /* 0x0000000500037202 */ /* 0x001fe20000000f00 */
[----:B------:R-:W-:Y:S02]  /*cfe0*/  IMAD R5, R152, 0x40, R19 ;  /* 0x0000004098057824 */ /* 0x000fe400078e0213 */
[--C-:B------:R-:W-:Y:S02]  /*cff0*/  IMAD.WIDE R10, R156, 0x2, R2.reuse ;  /* 0x000000029c0a7825 */ /* 0x100fe400078e0202 */
[----:B------:R-:W0:Y:S02]  /*d000*/  @P1 LDC R20, c[0x0][0xbec] ;  /* 0x0002fb00ff141b82 */ /* 0x000e240000000800 */
[----:B------:R-:W-:Y:S01]  /*d010*/  IMAD.WIDE R2, R5, 0x2, R2 ;  /* 0x0000000205027825 */ /* 0x000fe200078e0202 */
[----:B------:R-:W-:-:S02]  /*d020*/  LOP3.LUT R4, R10, 0x380, RZ, 0xc0, !PT ;  /* 0x000003800a047812 */ /* 0x000fc400078ec0ff */
[----:B------:R-:W-:Y:S02]  /*d030*/  IADD3 R39, P0, R10, 0x60, RZ ;  /* 0x000000600a277810 */ /* 0x000fe40007f1e0ff */
[----:B------:R-:W-:Y:S01]  /*d040*/  SHF.R.U64 R5, R4, 0x3, RZ ;  /* 0x0000000304057819 */ /* 0x000fe200000012ff */
[----:B------:R-:W1:Y:S01]  /*d050*/  @P1 LDC R45, c[0x0][0xbf0] ;  /* 0x0002fc00ff2d1b82 */ /* 0x000e620000000800 */
[----:B------:R-:W-:Y:S01]  /*d060*/  LOP3.LUT R4, R39, 0x380, RZ, 0xc0, !PT ;  /* 0x0000038027047812 */ /* 0x000fe200078ec0ff */
[----:B------:R-:W-:Y:S01]  /*d070*/  IMAD.X R9, RZ, RZ, R11, P0 ;  /* 0x000000ffff097224 */ /* 0x000fe200000e060b */
[----:B------:R-:W-:Y:S02]  /*d080*/  IADD3 R27, P3, R10, 0x20, RZ ;  /* 0x000000200a1b7810 */ /* 0x000fe40007f7e0ff */
[----:B------:R-:W-:Y:S02]  /*d090*/  SHF.R.U64 R4, R4, 0x3, RZ ;  /* 0x0000000304047819 */ /* 0x000fe400000012ff */
[----:B------:R-:W-:-:S02]  /*d0a0*/  IADD3 R31, P2, R10, 0x40, RZ ;  /* 0x000000400a1f7810 */ /* 0x000fc40007f5e0ff */
[----:B------:R-:W-:Y:S02]  /*d0b0*/  LOP3.LUT R8, R4, R39, RZ, 0x3c, !PT ;  /* 0x0000002704087212 */ /* 0x000fe400078e3cff */
[----:B------:R-:W-:Y:S01]  /*d0c0*/  LOP3.LUT R4, R27, 0x380, RZ, 0xc0, !PT ;  /* 0x000003801b047812 */ /* 0x000fe200078ec0ff */
[----:B------:R-:W-:Y:S01]  /*d0d0*/  IMAD.X R7, RZ, RZ, R11, P2 ;  /* 0x000000ffff077224 */ /* 0x000fe200010e060b */
[----:B------:R-:W-:Y:S02]  /*d0e0*/  LOP3.LUT R6, R31, 0x380, RZ, 0xc0, !PT ;  /* 0x000003801f067812 */ /* 0x000fe400078ec0ff */
[----:B------:R-:W-:Y:S01]  /*d0f0*/  SHF.R.U64 R4, R4, 0x3, RZ ;  /* 0x0000000304047819 */ /* 0x000fe200000012ff */
[----:B0-----:R-:W-:Y:S01]  /*d100*/  @P1 IMAD.HI.U32 R20, R47, R20, RZ ;  /* 0x000000142f141227 */ /* 0x001fe200078e00ff */
[----:B------:R-:W-:Y:S02]  /*d110*/  SHF.R.U64 R6, R6, 0x3, RZ ;  /* 0x0000000306067819 */ /* 0x000fe400000012ff */
[----:B------:R-:W-:-:S02]  /*d120*/  IADD3 R39, P2, R2, 0x3000, RZ ;  /* 0x0000300002277810 */ /* 0x000fc40007f5e0ff */
[----:B------:R-:W-:Y:S01]  /*d130*/  LOP3.LUT R4, R4, R27, RZ, 0x3c, !PT ;  /* 0x0000001b04047212 */ /* 0x000fe200078e3cff */
[----:B------:R-:W-:Y:S01]  /*d140*/  IMAD.MOV.U32 R27, RZ, RZ, R47 ;  /* 0x000000ffff1b7224 */ /* 0x000fe200078e002f */
[----:B------:R-:W-:Y:S01]  /*d150*/  LOP3.LUT R6, R6, R31, RZ, 0x3c, !PT ;  /* 0x0000001f06067212 */ /* 0x000fe200078e3cff */
[----:B------:R-:W-:Y:S01]  /*d160*/  IMAD.X R21, RZ, RZ, R3, P2 ;  /* 0x000000ffff157224 */ /* 0x000fe200010e0603 */
[----:B------:R-:W-:Y:S02]  /*d170*/  LOP3.LUT R31, R39, 0x380, RZ, 0xc0, !PT ;  /* 0x00000380271f7812 */ /* 0x000fe400078ec0ff */
[----:B-1----:R-:W-:Y:S02]  /*d180*/  @P1 SHF.R.U32.HI R27, RZ, R45, R20 ;  /* 0x0000002dff1b1219 */ /* 0x002fe40000011614 */
[----:B------:R-:W-:Y:S02]  /*d190*/  SHF.R.U64 R20, R31, 0x3, RZ ;  /* 0x000000031f147819 */ /* 0x000fe400000012ff */
[----:B------:R-:W-:Y:S01]  /*d1a0*/  LOP3.LUT R10, R5, R10, RZ, 0x3c, !PT ;  /* 0x0000000a050a7212 */ /* 0x000fe200078e3cff */
[----:B------:R-:W-:Y:S01]  /*d1b0*/  IMAD.MOV R31, RZ, RZ, -R27 ;  /* 0x000000ffff1f7224 */ /* 0x000fe200078e0a1b */
[----:B------:R-:W-:Y:S01]  /*d1c0*/  MOV R40, R8 ;  /* 0x0000000800287202 */ /* 0x000fe20000000f00 */
[----:B------:R-:W-:Y:S01]  /*d1d0*/  IMAD.X R5, RZ, RZ, R11, P3 ;  /* 0x000000ffff057224 */ /* 0x000fe200018e060b */
[----:B------:R-:W-:Y:S01]  /*d1e0*/  MOV R44, R10 ;  /* 0x0000000a002c7202 */ /* 0x000fe20000000f00 */
[----:B------:R-:W-:Y:S01]  /*d1f0*/  IMAD R31, R30, R31, R47 ;  /* 0x0000001f1e1f7224 */ /* 0x000fe200078e022f */
[----:B------:R-:W-:-:S02]  /*d200*/  SHF.R.S32.HI R11, RZ, 0x1f, R27 ;  /* 0x0000001fff0b7819 */ /* 0x000fc4000001141b */
[----:B------:R-:W-:Y:S02]  /*d210*/  IADD3 R10, P0, R27, UR6, RZ ;  /* 0x000000061b0a7c10 */ /* 0x000fe4000ff1e0ff */
[----:B------:R-:W-:Y:S02]  /*d220*/  SHF.R.S32.HI R27, RZ, 0x1f, R31 ;  /* 0x0000001fff1b7819 */ /* 0x000fe4000001141f */
[----:B------:R-:W-:Y:S01]  /*d230*/  IADD3.X R11, R11, UR7, R36, P0, !PT ;  /* 0x000000070b0b7c10 */ /* 0x000fe200087fe424 */
[----:B------:R-:W-:Y:S01]  /*d240*/  ULDC.64 UR6, c[0x0][0xb88] ;  /* 0x0002e20000067ab9 */ /* 0x000fe20000000a00 */
[----:B------:R-:W-:Y:S01]  /*d250*/  IADD3 R43, P3, R2, 0x1800, RZ ;  /* 0x00001800022b7810 */ /* 0x000fe20007f7e0ff */
[----:B------:R-:W-:Y:S01]  /*d260*/  IMAD R8, R27, UR6, RZ ;  /* 0x000000061b087c24 */ /* 0x000fe2000f8e02ff */
[----:B------:R-:W-:Y:S01]  /*d270*/  MOV R42, R6 ;  /* 0x00000006002a7202 */ /* 0x000fe20000000f00 */
[----:B------:R-:W-:Y:S01]  /*d280*/  IMAD.WIDE.U32 R6, R31, UR6, R10 ;  /* 0x000000061f067c25 */ /* 0x000fe2000f8e000a */
[----:B------:R-:W-:-:S02]  /*d290*/  LOP3.LUT R28, R43, 0x380, RZ, 0xc0, !PT ;  /* 0x000003802b1c7812 */ /* 0x000fc400078ec0ff */
[----:B------:R-:W-:Y:S01]  /*d2a0*/  LOP3.LUT P0, RZ, R153, 0x3, RZ, 0xc0, !PT ;  /* 0x0000000399ff7812 */ /* 0x000fe2000780c0ff */
[----:B------:R-:W-:Y:S01]  /*d2b0*/  IMAD R9, R31, UR7, R8 ;  /* 0x000000071f097c24 */ /* 0x000fe2000f8e0208 */
[----:B------:R-:W-:Y:S01]  /*d2c0*/  ULDC.64 UR6, c[0x0][0xb50] ;  /* 0x0002d40000067ab9 */ /* 0x000fe20000000a00 */
[----:B------:R-:W-:Y:S01]  /*d2d0*/  VIADD R10, R155, UR39 ;  /* 0x000000279b0a7c36 */ /* 0x000fe20008000000 */
[----:B------:R-:W-:Y:S01]  /*d2e0*/  SHF.R.U64 R28, R28, 0x3, RZ ;  /* 0x000000031c1c7819 */ /* 0x000fe200000012ff */
[----:B------:R-:W-:Y:S01]  /*d2f0*/  IMAD R31, R30, UR5, RZ ;  /* 0x000000051e1f7c24 */ /* 0x000fe2000f8e02ff */
[----:B------:R-:W-:Y:S01]  /*d300*/  LEA R36, P5, R6, UR6, 0x2 ;  /* 0x0000000606247c11 */ /* 0x000fe2000f8a10ff */
[----:B------:R-:W-:Y:S01]  /*d310*/  IMAD.IADD R7, R7, 0x1, R9 ;  /* 0x0000000107077824 */ /* 0x000fe200078e0209 */
[----:B------:R-:W-:Y:S01]  /*d320*/  LOP3.LUT R28, R28, R43, RZ, 0x3c, !PT ;  /* 0x0000002b1c1c7212 */ /* 0x000fe200078e3cff */
[C---:B------:R-:W-:Y:S01]  /*d330*/  VIADD R8, R10.reuse, 0x8 ;  /* 0x000000080a087836 */ /* 0x040fe20000000000 */
[----:B------:R-:W-:Y:S01]  /*d340*/  MOV R43, R4 ;  /* 0x00000004002b7202 */ /* 0x000fe20000000f00 */
[----:B------:R-:W-:Y:S01]  /*d350*/  SHFL.IDX PT, R38, R36, 0x1, 0x1c1f ;  /* 0x003c1f0024267f89 */ /* 0x000fe200000e0000 */
[----:B------:R-:W-:Y:S01]  /*d360*/  ISETP.GE.OR P4, PT, R10, R31, P0 ;  /* 0x0000001f0a00720c */ /* 0x000fe20000786670 */
[----:B------:R-:W-:Y:S01]  /*d370*/  IMAD.X R29, RZ, RZ, R3, P3 ;  /* 0x000000ffff1d7224 */ /* 0x000fe200018e0603 */
[----:B------:R-:W-:-:S02]  /*d380*/  LEA.HI.X R45, R6, UR7, R7, 0x2, P5 ;  /* 0x00000007062d7c11 */ /* 0x000fc4000a8f1407 */
[----:B------:R-:W-:Y:S02]  /*d390*/  ISETP.GE.OR P0, PT, R8, R31, P0 ;  /* 0x0000001f0800720c */ /* 0x000fe40000706670 */
[----:B------:R-:W-:Y:S01]  /*d3a0*/  F2FP.F16.F32.PACK_AB R4, R89, R26 ;  /* 0x0000001a5904723e */ /* 0x000fe200000000ff */
[----:B------:R-:W-:Y:S01]  /*d3b0*/  SHFL.IDX PT, R27, R45, RZ, 0x1c1f ;  /* 0x001c1fff2d1b7589 */ /* 0x000fe200000e0000 */
[----:B------:R-:W-:Y:S02]  /*d3c0*/  F2FP.F16.F32.PACK_AB R5, R91, R90 ;  /* 0x0000005a5b05723e */ /* 0x000fe400000000ff */
[----:B------:R-:W-:Y:S01]  /*d3d0*/  F2FP.F16.F32.PACK_AB R6, R93, R92 ;  /* 0x0000005c5d06723e */ /* 0x000fe200000000ff */
[----:B------:R0:W1:Y:S01]  /*d3e0*/  SHFL.IDX PT, R26, R36, RZ, 0x1c1f ;  /* 0x001c1fff241a7589 */ /* 0x00006200000e0000 */
[----:B------:R-:W-:Y:S02]  /*d3f0*/  F2FP.F16.F32.PACK_AB R7, R95, R94 ;  /* 0x0000005e5f07723e */ /* 0x000fe400000000ff */
[----:B------:R-:W-:-:S02]  /*d400*/  F2FP.F16.F32.PACK_AB R8, R97, R96 ;  /* 0x000000606108723e */ /* 0x000fc400000000ff */
[----:B------:R-:W-:Y:S01]  /*d410*/  F2FP.F16.F32.PACK_AB R9, R99, R98 ;  /* 0x000000626309723e */ /* 0x000fe200000000ff */
[----:B------:R-:W-:Y:S01]  /*d420*/  STSM.16.M88.4 [R44], R4 ;  /* 0x000000042c007844 */ /* 0x000fe20000000200 */
[----:B------:R-:W-:Y:S02]  /*d430*/  F2FP.F16.F32.PACK_AB R10, R101, R100 ;  /* 0x00000064650a723e */ /* 0x000fe400000000ff */
[----:B------:R-:W-:Y:S02]  /*d440*/  F2FP.F16.F32.PACK_AB R11, R103, R102 ;  /* 0x00000066670b723e */ /* 0x000fe400000000ff */
[----:B------:R-:W-:Y:S02]  /*d450*/  LOP3.LUT R20, R20, R39, RZ, 0x3c, !PT ;  /* 0x0000002714147212 */ /* 0x000fe400078e3cff */
[----:B------:R-:W2:Y:S01]  /*d460*/  SHFL.IDX PT, R39, R45, 0x1, 0x1c1f ;  /* 0x003c1f002d277f89 */ /* 0x000ea200000e0000 */
[----:B------:R-:W-:-:S03]  /*d470*/  LOP3.LUT R37, R2, 0x380, RZ, 0xc0, !PT ;  /* 0x0000038002257812 */ /* 0x000fc600078ec0ff */
[----:B------:R3:W-:Y:S01]  /*d480*/  STSM.16.M88.4 [R43], R8 ;  /* 0x000000082b007844 */ /* 0x0007e20000000200 */
[----:B------:R-:W-:-:S03]  /*d490*/  SHF.R.U64 R37, R37, 0x3, RZ ;  /* 0x0000000325257819 */ /* 0x000fc600000012ff */
[----:B------:R4:W-:Y:S01]  /*d4a0*/  STSM.16.M88.4 [R42], R12 ;  /* 0x0000000c2a007844 */ /* 0x0009e20000000200 */
[----:B0-----:R-:W-:Y:S01]  /*d4b0*/  LOP3.LUT R36, R37, R2, RZ, 0x3c, !PT ;  /* 0x0000000225247212 */ /* 0x001fe200078e3cff */
[----:B------:R-:W-:Y:S02]  /*d4c0*/  IMAD.MOV.U32 R37, RZ, RZ, R3 ;  /* 0x000000ffff257224 */ /* 0x000fe400078e0003 */
[----:B------:R0:W-:Y:S01]  /*d4d0*/  STSM.16.M88.4 [R40], R32 ;  /* 0x0000002028007844 */ /* 0x0001e20000000200 */
[----:B------:R-:W-:Y:S06]  /*d4e0*/  BAR.SYNC.DEFER_BLOCKING 0x1, 0x180 ;  /* 0x0046000000007b1d */ /* 0x000fec0000010000 */
[----:B-1----:R1:W-:Y:S04]  /*d4f0*/  @!P4 ST.E desc[UR48][R26.64], R25 ;  /* 0x000000191a00c985 */ /* 0x0023e8000c101930 */
[----:B--2---:R2:W-:Y:S04]  /*d500*/  @!P0 ST.E desc[UR48][R38.64], R24 ;  /* 0x0000001826008985 */ /* 0x0045e8000c101930 */
[----:B------:R-:W2:Y:S04]  /*d510*/  LD.E.128 R4, desc[UR48][R36.64] ;  /* 0x0000003024047980 */ /* 0x000ea8000c101d00 */
[----:B---3--:R3:W2:Y:S04]  /*d520*/  LD.E.128 R8, desc[UR48][R28.64] ;  /* 0x000000301c087980 */ /* 0x0086a8000c101d00 */
[----:B----4-:R4:W4:Y:S01]  /*d530*/  LD.E.128 R12, desc[UR48][R20.64] ;  /* 0x00000030140c7980 */ /* 0x010922000c101d00 */
[----:B0-----:R-:W-:-:S04]  /*d540*/  IADD3 R33, P0, R2, 0x4800, RZ ;  /* 0x0000480002217810 */ /* 0x001fc80007f1e0ff */
[----:B------:R-:W-:Y:S01]  /*d550*/  LOP3.LUT R2, R33, 0x380, RZ, 0xc0, !PT ;  /* 0x0000038021027812 */ /* 0x000fe200078ec0ff */
[----:B-1----:R-:W-:Y:S02]  /*d560*/  IMAD.X R27, RZ, RZ, R3, P0 ;  /* 0x000000ffff1b7224 */ /* 0x002fe400000e0603 */
[----:B------:R-:W0:Y:S01]  /*d570*/  @P1 LDC R3, c[0x0][0xbec] ;  /* 0x0002fb00ff031b82 */ /* 0x000e220000000800 */
[----:B------:R-:W-:-:S04]  /*d580*/  SHF.R.U64 R2, R2, 0x3, RZ ;  /* 0x0000000302027819 */ /* 0x000fc800000012ff */
[----:B------:R-:W-:-:S03]  /*d590*/  LOP3.LUT R26, R2, R33, RZ, 0x3c, !PT ;  /* 0x00000021021a7212 */ /* 0x000fc600078e3cff */
[----:B------:R-:W1:Y:S01]  /*d5a0*/  @P1 LDC R33, c[0x0][0xbf0] ;  /* 0x0002fc00ff211b82 */ /* 0x000e620000000800 */
[----:B------:R-:W-:Y:S01]  /*d5b0*/  IMAD R2, R18, 0x30, R152 ;  /* 0x0000003012027824 */ /* 0x000fe200078e0298 */
[----:B------:R-:W-:Y:S02]  /*d5c0*/  UIMAD UR5, UR12, UR8, URZ ;  /* 0x000000080c0572a4 */ /* 0x000fe4000f8e023f */
[----:B------:R-:W-:Y:S01]  /*d5d0*/  UIMAD.WIDE.U32 UR6, UR42, UR8, URZ ;  /* 0x000000082a0672a5 */ /* 0x000fe2000f8e003f */
[----:B---3--:R-:W-:Y:S01]  /*d5e0*/  VIADD R28, R2, UR39 ;  /* 0x00000027021c7c36 */ /* 0x008fe20008000000 */
[----:B------:R-:W-:Y:S01]  /*d5f0*/  UIMAD UR5, UR42, UR9, UR5 ;  /* 0x000000092a0572a4 */ /* 0x000fe2000f8e0205 */
[----:B------:R-:W-:Y:S01]  /*d600*/  VIADD R36, R152, UR39 ;  /* 0x0000002798247c36 */ /* 0x000fe20008000000 */
[----:B------:R-:W-:Y:S01]  /*d610*/  UIMAD UR8, UR13, UR10, URZ ;  /* 0x0000000a0d0872a4 */ /* 0x000fe2000f8e023f */
[----:B--2---:R-:W5:Y:S01]  /*d620*/  LD.E.128 R24, desc[UR48][R26.64] ;  /* 0x000000301a187980 */ /* 0x004f62000c101d00 */
[----:B------:R-:W-:Y:S01]  /*d630*/  UIADD3 UR7, UR7, UR5, URZ ;  /* 0x0000000507077290 */ /* 0x000fe2000fffe03f */
[----:B----4-:R-:W-:Y:S01]  /*d640*/  IMAD.MOV.U32 R21, RZ, RZ, R28 ;  /* 0x000000ffff157224 */ /* 0x010fe200078e001c */
[----:B------:R-:W-:Y:S01]  /*d650*/  UIMAD UR5, UR40, UR11, UR8 ;  /* 0x0000000b280572a4 */ /* 0x000fe2000f8e0208 */
[----:B------:R-:W-:Y:S01]  /*d660*/  @!PT LDS RZ, [RZ] ;  /* 0x00000000fffff984 */ /* 0x000fe20000000800 */
[----:B------:R-:W-:Y:S01]  /*d670*/  @!PT LDS RZ, [RZ] ;  /* 0x00000000fffff984 */ /* 0x000fe20000000800 */
[----:B------:R-:W-:Y:S01]  /*d680*/  @!PT LDS RZ, [RZ] ;  /* 0x00000000fffff984 */ /* 0x000fe20000000800 */
[----:B------:R-:W-:Y:S01]  /*d690*/  @!PT LDS RZ, [RZ] ;  /* 0x00000000fffff984 */ /* 0x000fe20000000800 */
[----:B------:R2:W-:Y:S06]  /*d6a0*/  MEMBAR.ALL.CTA ;  /* 0x0000000000007992 */ /* 0x0005ec0000008000 */
[----:B--2---:R-:W2:Y:S01]  /*d6b0*/  FENCE.VIEW.ASYNC.S ;  /* 0x00000000000073c6 */ /* 0x004ea20000000000 */
[----:B------:R-:W-:Y:S01]  /*d6c0*/  UIMAD.WIDE.U32 UR40, UR40, UR10, UR6 ;  /* 0x0000000a282872a5 */ /* 0x000fe2000f8e0006 */
[----:B------:R-:W-:-:S02]  /*d6d0*/  VIADD R0, R0, 0x16820 ;  /* 0x0001682000007836 */ /* 0x000fc40000000000 */
[----:B0-----:R-:W-:Y:S01]  /*d6e0*/  @P1 IMAD.HI.U32 R2, R28, R3, RZ ;  /* 0x000000031c021227 */ /* 0x001fe200078e00ff */
[----:B------:R-:W-:Y:S01]  /*d6f0*/  UIADD3 UR5, UR41, UR5, URZ ;  /* 0x0000000529057290 */ /* 0x000fe2000fffe03f */
[----:B------:R-:W-:Y:S02]  /*d700*/  ULDC.64 UR6, c[0x0][0xae0] ;  /* 0x0002b80000067ab9 */ /* 0x000fe40000000a00 */
[----:B------:R-:W-:Y:S01]  /*d710*/  IMAD.U32 R3, RZ, RZ, UR41 ;  /* 0x00000029ff037e24 */ /* 0x000fe2000f8e00ff */
[----:B------:R-:W-:Y:S02]  /*d720*/  PRMT R0, RZ, 0x654, R0 ;  /* 0x00000654ff007816 */ /* 0x000fe40000000000 */
[----:B-1----:R-:W-:Y:S01]  /*d730*/  @P1 SHF.R.U32.HI R21, RZ, R33, R2 ;  /* 0x00000021ff151219 */ /* 0x002fe20000011602 */
[----:B------:R-:W-:Y:S02]  /*d740*/  IMAD.U32 R2, RZ, RZ, UR40 ;  /* 0x00000028ff027e24 */ /* 0x000fe4000f8e00ff */
[----:B------:R-:W-:Y:S01]  /*d750*/  IMAD.U32 R3, RZ, RZ, UR5 ;  /* 0x00000005ff037e24 */ /* 0x000fe2000f8e00ff */
[--C-:B------:R-:W-:Y:S01]  /*d760*/  SHF.R.S32.HI R20, RZ, 0x1f, R21.reuse ;  /* 0x0000001fff147819 */ /* 0x100fe20000011415 */
[----:B------:R-:W-:Y:S01]  /*d770*/  IMAD.MOV R29, RZ, RZ, -R21 ;  /* 0x000000ffff1d7224 */ /* 0x000fe200078e0a15 */
[----:B------:R-:W-:Y:S01]  /*d780*/  ULDC UR5, c[0x0][0xac8] ;  /* 0x0002b20000057ab9 */ /* 0x000fe20000000800 */
[----:B------:R-:W-:-:S04]  /*d790*/  IMAD.WIDE.U32 R2, R21, UR6, R2 ;  /* 0x0000000615027c25 */ /* 0x000fc8000f8e0002 */
[----:B------:R-:W-:Y:S02]  /*d7a0*/  IMAD R20, R20, UR6, RZ ;  /* 0x0000000614147c24 */ /* 0x000fe4000f8e02ff */
[----:B------:R-:W-:Y:S01]  /*d7b0*/  IMAD R29, R30, R29, R28 ;  /* 0x0000001d1e1d7224 */ /* 0x000fe200078e021c */
[----:B--2---:R0:W-:Y:S01]  /*d7c0*/  SYNCS.ARRIVE.TRANS64.RED.A1T0 RZ, [R0+URZ], RZ ;  /* 0x000000ff00ff79a7 */ /* 0x0041e2000810043f */
[----:B------:R-:W-:Y:S01]  /*d7d0*/  IMAD R33, R21, UR7, R20 ;  /* 0x0000000715217c24 */ /* 0x000fe2000f8e0214 */
[----:B------:R-:W-:Y:S02]  /*d7e0*/  ULDC.64 UR6, c[0x0][0xad8] ;  /* 0x0002b60000067ab9 */ /* 0x000fe40000000a00 */
[----:B------:R-:W-:Y:S01]  /*d7f0*/  SHF.R.S32.HI R20, RZ, 0x1f, R29 ;  /* 0x0000001fff147819 */ /* 0x000fe2000001141d */
[----:B------:R-:W-:Y:S02]  /*d800*/  IMAD.IADD R3, R3, 0x1, R33 ;  /* 0x0000000103037824 */ /* 0x000fe400078e0221 */
[----:B0-----:R-:W-:-:S02]  /*d810*/  VIADD R0, R36, 0x90 ;  /* 0x0000009024007836 */ /* 0x001fc40000000000 */
[----:B------:R-:W-:Y:S02]  /*d820*/  IMAD R20, R20, UR6, RZ ;  /* 0x0000000614147c24 */ /* 0x000fe4000f8e02ff */
[----:B------:R-:W-:-:S04]  /*d830*/  IMAD.WIDE.U32 R2, R29, UR6, R2 ;  /* 0x000000061d027c25 */ /* 0x000fc8000f8e0002 */
[----:B------:R-:W-:Y:S01]  /*d840*/  IMAD R21, R29, UR7, R20 ;  /* 0x000000071d157c24 */ /* 0x000fe2000f8e0214 */
[----:B------:R-:W-:Y:S01]  /*d850*/  ULDC.64 UR6, c[0x0][0xa80] ;  /* 0x0002a00000067ab9 */ /* 0x000fe20000000a00 */
[----:B------:R-:W-:Y:S01]  /*d860*/  VIADD R20, R36, 0x60 ;  /* 0x0000006024147836 */ /* 0x000fe20000000000 */
[----:B------:R-:W-:Y:S01]  /*d870*/  LEA R30, P0, R2, UR6, 0x1 ;  /* 0x00000006021e7c11 */ /* 0x000fe2000f8008ff */
[----:B------:R-:W-:-:S04]  /*d880*/  IMAD.IADD R3, R3, 0x1, R21 ;  /* 0x0000000103037824 */ /* 0x000fc800078e0215 */
[----:B------:R-:W0:Y:S01]  /*d890*/  SHFL.IDX PT, R28, R30, RZ, 0x181f ;  /* 0x00181fff1e1c7589 */ /* 0x000e2200000e0000 */
[----:B------:R-:W-:Y:S01]  /*d8a0*/  LEA.HI.X R32, R2, UR7, R3, 0x1, P0 ;  /* 0x0000000702207c11 */ /* 0x000fe200080f0c03 */
[C---:B------:R-:W-:Y:S01]  /*d8b0*/  VIADD R2, R36.reuse, 0x30 ;  /* 0x0000003024027836 */ /* 0x040fe20000000000 */
[----:B------:R-:W-:Y:S01]  /*d8c0*/  ISETP.GE.AND P0, PT, R19, UR5, PT ;  /* 0x0000000513007c0c */ /* 0x000fe2000bf06270 */
[----:B------:R-:W1:Y:S03]  /*d8d0*/  SHFL.IDX PT, R40, R30, 0x1, 0x181f ;  /* 0x00381f001e287f89 */ /* 0x000e6600000e0000 */
[-C--:B------:R-:W-:Y:S01]  /*d8e0*/  ISETP.GE.OR P1, PT, R36, R31.reuse, P0 ;  /* 0x0000001f2400720c */ /* 0x080fe20000726670 */
[----:B------:R-:W2:Y:S01]  /*d8f0*/  SHFL.IDX PT, R44, R30, 0x2, 0x181f ;  /* 0x00581f001e2c7f89 */ /* 0x000ea200000e0000 */
[-C--:B------:R-:W-:Y:S02]  /*d900*/  ISETP.GE.OR P2, PT, R2, R31.reuse, P0 ;  /* 0x0000001f0200720c */ /* 0x080fe40000746670 */
[-C--:B------:R-:W-:Y:S01]  /*d910*/  ISETP.GE.OR P3, PT, R20, R31.reuse, P0 ;  /* 0x0000001f1400720c */ /* 0x080fe20000766670 */
[----:B------:R-:W3:Y:S01]  /*d920*/  SHFL.IDX PT, R34, R32, RZ, 0x181f ;  /* 0x00181fff20227589 */ /* 0x000ee200000e0000 */
[----:B------:R-:W-:-:S03]  /*d930*/  ISETP.GE.OR P0, PT, R0, R31, P0 ;  /* 0x0000001f0000720c */ /* 0x000fc60000706670 */
[----:B------:R-:W4:Y:S04]  /*d940*/  SHFL.IDX PT, R38, R32, 0x1, 0x181f ;  /* 0x00381f0020267f89 */ /* 0x000f2800000e0000 */
[----:B------:R-:W4:Y:S01]  /*d950*/  SHFL.IDX PT, R42, R32, 0x2, 0x181f ;  /* 0x00581f00202a7f89 */ /* 0x000f2200000e0000 */
[----:B0-----:R-:W-:-:S03]  /*d960*/  @!P1 LEA R2, P4, R19, R28, 0x1 ;  /* 0x0000001c13029211 */ /* 0x001fc600078808ff */
[----:B------:R-:W0:Y:S01]  /*d970*/  SHFL.IDX PT, R30, R30, 0x3, 0x181f ;  /* 0x00781f001e1e7f89 */ /* 0x000e2200000e0000 */
[----:B-1----:R-:W-:-:S03]  /*d980*/  @!P2 LEA R20, P5, R19, R40, 0x1 ;  /* 0x000000281314a211 */ /* 0x002fc600078a08ff */
[----:B------:R-:W1:Y:S01]  /*d990*/  SHFL.IDX PT, R32, R32, 0x3, 0x181f ;  /* 0x00781f0020207f89 */ /* 0x000e6200000e0000 */
[C---:B--2---:R-:W-:Y:S02]  /*d9a0*/  @!P3 LEA R28, P6, R19.reuse, R44, 0x1 ;  /* 0x0000002c131cb211 */ /* 0x044fe400078c08ff */
[C-C-:B---3--:R-:W-:Y:S02]  /*d9b0*/  @!P1 LEA.HI.X R3, R19.reuse, R34, R157.reuse, 0x1, P4 ;  /* 0x0000002213039211 */ /* 0x148fe400020f0c9d */
[C-C-:B----4-:R-:W-:Y:S02]  /*d9c0*/  @!P2 LEA.HI.X R21, R19.reuse, R38, R157.reuse, 0x1, P5 ;  /* 0x000000261315a211 */ /* 0x150fe400028f0c9d */
[----:B------:R-:W-:Y:S01]  /*d9d0*/  @!P3 LEA.HI.X R29, R19, R42, R157, 0x1, P6 ;  /* 0x0000002a131db211 */ /* 0x000fe200030f0c9d */
[----:B------:R2:W-:Y:S04]  /*d9e0*/  @!P1 ST.E.128 desc[UR48][R2.64], R4 ;  /* 0x0000000402009985 */ /* 0x0005e8000c101d30 */
[----:B------:R2:W-:Y:S04]  /*d9f0*/  @!P2 ST.E.128 desc[UR48][R20.64], R8 ;  /* 0x000000081400a985 */ /* 0x0005e8000c101d30 */
[----:B------:R2:W-:Y:S01]  /*da00*/  @!P3 ST.E.128 desc[UR48][R28.64], R12 ;  /* 0x0000000c1c00b985 */ /* 0x0005e2000c101d30 */
[----:B01----:R-:W-:Y:S05]  /*da10*/  @P0 BRA `(.L_x_13516) ;  /* 0x0000000400ec0947 */ /* 0x003fea0003800000 */
[----:B--2---:R-:W-:-:S04]  /*da20*/  LEA R2, P0, R19, R30, 0x1 ;  /* 0x0000001e13027211 */ /* 0x004fc800078008ff */
[----:B------:R-:W-:-:S05]  /*da30*/  LEA.HI.X R3, R19, R32, R157, 0x1, P0 ;  /* 0x0000002013037211 */ /* 0x000fca00000f0c9d */
[----:B-----5:R0:W-:Y:S01]  /*da40*/  ST.E.128 desc[UR48][R2.64], R24 ;  /* 0x0000001802007985 */ /* 0x0201e2000c101d30 */
[----:B------:R-:W-:Y:S05]  /*da50*/  BRA `(.L_x_13516) ;  /* 0x0000000400dc7947 */ /* 0x000fea0003800000 */
.L_x_13515:
[----:B------:R-:W0:Y:S01]  /*da60*/  LDC R10, c[0x0][0xbe8] ;  /* 0x0002fa00ff0a7b82 */ /* 0x000e220000000800 */
[----:B------:R-:W1:Y:S01]  /*da70*/  S2R R0, SR_TID.X ;  /* 0x0000000000007919 */ /* 0x000e620000002100 */
[----:B------:R-:W-:Y:S01]  /*da80*/  USHF.R.S32.HI UR8, URZ, 0x1f, UR42 ;  /* 0x0000001f3f087899 */ /* 0x000fe2000801142a */
[----:B------:R-:W-:Y:S01]  /*da90*/  BSSY B1, `(.L_x_13517) ;  /* 0x0000031000017945 */ /* 0x000fe20003800000 */
[----:B------:R-:W-:Y:S01]  /*daa0*/  USHF.R.S32.HI UR9, URZ, 0x1f, UR40 ;  /* 0x0000001f3f097899 */ /* 0x000fe20008011428 */
[----:B------:R-:W-:Y:S01]  /*dab0*/  IMAD R6, R18, 0x30, R152 ;  /* 0x0000003012067824 */ /* 0x000fe200078e0298 */
[----:B0-----:R-:W-:Y:S01]  /*dac0*/  ISETP.NE.AND P1, PT, R10, 0x1, PT ;  /* 0x000000010a00780c */ /* 0x001fe20003f25270 */
[----:B-1----:R-:W-:-:S12]  /*dad0*/  VIADD R0, R0, 0xffffff80 ;  /* 0xffffff8000007836 */ /* 0x002fd80000000000 */
[----:B------:R-:W0:Y:S01]  /*dae0*/  @P1 LDC R9, c[0x0][0xbec] ;  /* 0x0002fb00ff091b82 */ /* 0x000e220000000800 */
[----:B------:R-:W-:-:S07]  /*daf0*/  ISETP.GE.AND P0, PT, R0, 0xc0, PT ;  /* 0x000000c00000780c */ /* 0x000fce0003f06270 */
[----:B------:R-:W1:Y:S06]  /*db00*/  @P1 LDC R11, c[0x0][0xbf0] ;  /* 0x0002fc00ff0b1b82 */ /* 0x000e6c0000000800 */
        /* <DEDUP_REMOVED lines=41> */
.L_x_13518:
[----:B------:R-:W-:Y:S05]  /*dda0*/  BSYNC B1 ;  /* 0x0000000000017941 */ /* 0x000fea0003800000 */
.L_x_13517:
[----:B------:R-:W-:Y:S01]  /*ddb0*/  ULDC.64 UR10, c[0x0][0xae8] ;  /* 0x0002ba00000a7ab9 */ /* 0x000fe20000000a00 */
[----:B------:R-:W-:Y:S01]  /*ddc0*/  VIADD R6, R6, UR39 ;  /* 0x0000002706067c36 */ /* 0x000fe20008000000 */
[----:B------:R-:W-:Y:S02]  /*ddd0*/  UIMAD UR5, UR8, UR10, URZ ;  /* 0x0000000a080572a4 */ /* 0x000fe4000f8e023f */
[----:B------:R-:W-:Y:S01]  /*dde0*/  UIMAD.WIDE.U32 UR6, UR42, UR10, URZ ;  /* 0x0000000a2a0672a5 */ /* 0x000fe2000f8e003f */
[----:B0-----:R-:W-:Y:S01]  /*ddf0*/  @P1 IMAD.HI.U32 R0, R6, R9, RZ ;  /* 0x0000000906001227 */ /* 0x001fe200078e00ff */
[----:B------:R-:W-:-:S03]  /*de00*/  UIMAD UR5, UR42, UR11, UR5 ;  /* 0x0000000b2a0572a4 */ /* 0x000fc6000f8e0205 */
[----:B------:R-:W-:Y:S01]  /*de10*/  ULDC.64 UR10, c[0x0][0xaf0] ;  /* 0x0002bc00000a7ab9 */ /* 0x000fe20000000a00 */
[----:B------:R-:W-:Y:S01]  /*de20*/  UIADD3 UR7, UR7, UR5, URZ ;  /* 0x0000000507077290 */ /* 0x000fe2000fffe03f */
[----:B--2---:R-:W-:Y:S01]  /*de30*/  IMAD.MOV.U32 R5, RZ, RZ, R6 ;  /* 0x000000ffff057224 */ /* 0x004fe200078e0006 */
[----:B------:R-:W-:Y:S01]  /*de40*/  UIMAD UR5, UR9, UR10, URZ ;  /* 0x0000000a090572a4 */ /* 0x000fe2000f8e023f */
[----:B-1----:R-:W-:-:S03]  /*de50*/  @P1 SHF.R.U32.HI R5, RZ, R11, R0 ;  /* 0x0000000bff051219 */ /* 0x002fc60000011600 */
        /* <DEDUP_REMOVED lines=8> */
[----:B------:R-:W-:-:S02]  /*dee0*/  IMAD.U32 R3, RZ, RZ, UR41 ;  /* 0x00000029ff037e24 */ /* 0x000fc4000f8e00ff */
[----:B------:R-:W-:Y:S02]  /*def0*/  IMAD.U32 R2, RZ, RZ, UR40 ;  /* 0x00000028ff027e24 */ /* 0x000fe4000f8e00ff */
[----:B------:R-:W-:Y:S01]  /*df00*/  IMAD.U32 R3, RZ, RZ, UR5 ;  /* 0x00000005ff037e24 */ /* 0x000fe2000f8e00ff */
[----:B------:R-:W-:Y:S01]  /*df10*/  ULDC UR5, c[0x0][0xac8] ;  /* 0x0002b20000057ab9 */ /* 0x000fe20000000800 */
[C---:B------:R-:W-:Y:S01]  /*df20*/  IMAD R9, R5.reuse, UR7, R0 ;  /* 0x0000000705097c24 */ /* 0x040fe2000f8e0200 */
[----:B------:R-:W-:Y:S01]  /*df30*/  SHF.R.S32.HI R0, RZ, 0x1f, R7 ;  /* 0x0000001fff007819 */ /* 0x000fe20000011407 */
        /* <DEDUP_REMOVED lines=9> */
[----:B------:R-:W-:Y:S01]  /*dfd0*/  ULDC UR6, c[0x0][0xa88] ;  /* 0x0002a20000067ab9 */ /* 0x000fe20000000800 */
[----:B------:R-:W-:Y:S02]  /*dfe0*/  VIADD R7, R152, UR39 ;  /* 0x0000002798077c36 */ /* 0x000fe40008000000 */
[----:B------:R-:W-:Y:S01]  /*dff0*/  LEA.HI.X R11, R2, UR7, R5, 0x1, P0 ;  /* 0x00000007020b7c11 */ /* 0x000fe200080f0c05 */
[----:B------:R-:W0:Y:S01]  /*e000*/  SHFL.IDX PT, R4, R9, 0x1, 0x181f ;  /* 0x00381f0009047f89 */ /* 0x000e2200000e0000 */
[----:B------:R-:W-:Y:S01]  /*e010*/  IMAD R20, R10, UR6, RZ ;  /* 0x000000060a147c24 */ /* 0x000fe2000f8e02ff */
[----:B------:R-:W-:Y:S01]  /*e020*/  ISETP.GE.AND P0, PT, R19, UR5, PT ;  /* 0x0000000513007c0c */ /* 0x000fe2000bf06270 */
[C---:B------:R-:W-:Y:S01]  /*e030*/  VIADD R3, R7.reuse, 0x30 ;  /* 0x0000003007037836 */ /* 0x040fe20000000000 */
[----:B------:R-:W1:Y:S01]  /*e040*/  SHFL.IDX PT, R2, R9, RZ, 0x181f ;  /* 0x00181fff09027589 */ /* 0x000e6200000e0000 */
[C---:B------:R-:W-:Y:S01]  /*e050*/  VIADD R5, R7.reuse, 0x60 ;  /* 0x0000006007057836 */ /* 0x040fe20000000000 */
[CC--:B------:R-:W-:Y:S01]  /*e060*/  ISETP.GE.OR P3, PT, R7.reuse, R20.reuse, P0 ;  /* 0x000000140700720c */ /* 0x0c0fe20000766670 */
[----:B------:R-:W-:Y:S01]  /*e070*/  VIADD R7, R7, 0x90 ;  /* 0x0000009007077836 */ /* 0x000fe20000000000 */
[----:B------:R-:W2:Y:S01]  /*e080*/  SHFL.IDX PT, R6, R9, 0x2, 0x181f ;  /* 0x00581f0009067f89 */ /* 0x000ea200000e0000 */
[----:B------:R-:W-:-:S02]  /*e090*/  ISETP.GE.OR P2, PT, R3, R20, P0 ;  /* 0x000000140300720c */ /* 0x000fc40000746670 */
[-C--:B------:R-:W-:Y:S01]  /*e0a0*/  ISETP.GE.OR P1, PT, R5, R20.reuse, P0 ;  /* 0x000000140500720c */ /* 0x080fe20000726670 */
[----:B------:R-:W3:Y:S01]  /*e0b0*/  SHFL.IDX PT, R0, R11, RZ, 0x181f ;  /* 0x00181fff0b007589 */ /* 0x000ee200000e0000 */
[----:B------:R-:W-:-:S03]  /*e0c0*/  ISETP.GE.OR P0, PT, R7, R20, P0 ;  /* 0x000000140700720c */ /* 0x000fc60000706670 */
[----:B------:R-:W4:Y:S04]  /*e0d0*/  SHFL.IDX PT, R8, R9, 0x3, 0x181f ;  /* 0x00781f0009087f89 */ /* 0x000f2800000e0000 */
[----:B------:R-:W5:Y:S04]  /*e0e0*/  SHFL.IDX PT, R10, R11, 0x1, 0x181f ;  /* 0x00381f000b0a7f89 */ /* 0x000f6800000e0000 */
[----:B------:R-:W5:Y:S01]  /*e0f0*/  SHFL.IDX PT, R12, R11, 0x2, 0x181f ;  /* 0x00581f000b0c7f89 */ /* 0x000f6200000e0000 */
[----:B0-----:R-:W-:-:S03]  /*e100*/  @!P2 LEA R4, P5, R19, R4, 0x1 ;  /* 0x000000041304a211 */ /* 0x001fc600078a08ff */
[----:B------:R-:W0:Y:S01]  /*e110*/  SHFL.IDX PT, R14, R11, 0x3, 0x181f ;  /* 0x00781f000b0e7f89 */ /* 0x000e2200000e0000 */
[C---:B-1----:R-:W-:Y:S02]  /*e120*/  @!P3 LEA R2, P6, R19.reuse, R2, 0x1 ;  /* 0x000000021302b211 */ /* 0x042fe400078c08ff */
[C---:B--2---:R-:W-:Y:S02]  /*e130*/  @!P1 LEA R6, P4, R19.reuse, R6, 0x1 ;  /* 0x0000000613069211 */ /* 0x044fe400078808ff */
[C---:B---3--:R-:W-:Y:S02]  /*e140*/  @!P3 LEA.HI.X R3, R19.reuse, R0, R157, 0x1, P6 ;  /* 0x000000001303b211 */ /* 0x048fe400030f0c9d */
[----:B----4-:R-:W-:-:S03]  /*e150*/  @!P0 LEA R8, P6, R19, R8, 0x1 ;  /* 0x0000000813088211 */ /* 0x010fc600078c08ff */
[----:B------:R1:W-:Y:S01]  /*e160*/  @!P3 ST.E.128 desc[UR48][R2.64], RZ ;  /* 0x000000ff0200b985 */ /* 0x0003e2000c101d30 */
[C-C-:B-----5:R-:W-:Y:S02]  /*e170*/  @!P2 LEA.HI.X R5, R19.reuse, R10, R157.reuse, 0x1, P5 ;  /* 0x0000000a1305a211 */ /* 0x160fe400028f0c9d */
[----:B------:R-:W-:-:S03]  /*e180*/  @!P1 LEA.HI.X R7, R19, R12, R157, 0x1, P4 ;  /* 0x0000000c13079211 */ /* 0x000fc600020f0c9d */
[----:B------:R1:W-:Y:S01]  /*e190*/  @!P2 ST.E.128 desc[UR48][R4.64], RZ ;  /* 0x000000ff0400a985 */ /* 0x0003e2000c101d30 */
[----:B0-----:R-:W-:-:S03]  /*e1a0*/  @!P0 LEA.HI.X R9, R19, R14, R157, 0x1, P6 ;  /* 0x0000000e13098211 */ /* 0x001fc600030f0c9d */
[----:B------:R1:W-:Y:S04]  /*e1b0*/  @!P1 ST.E.128 desc[UR48][R6.64], RZ ;  /* 0x000000ff06009985 */ /* 0x0003e8000c101d30 */
[----:B------:R1:W-:Y:S02]  /*e1c0*/  @!P0 ST.E.128 desc[UR48][R8.64], RZ ;  /* 0x000000ff08008985 */ /* 0x0003e4000c101d30 */
.L_x_13516:
[----:B------:R-:W-:Y:S05]  /*e1d0*/  BSYNC B0 ;  /* 0x0000000000007941 */ /* 0x000fea0003800000 */
.L_x_13514:
[----:B------:R-:W-:Y:S02]  /*e1e0*/  ULDC UR5, c[0x0][0xc38] ;  /* 0x00030e0000057ab9 */ /* 0x000fe40000000800 */
[----:B------:R-:W-:-:S06]  /*e1f0*/  UISETP.GE.AND UP0, UPT, UR4, UR5, UPT ;  /* 0x000000050400728c */ /* 0x000fcc000bf06270 */
[----:B------:R-:W-:-:S13]  /*e200*/  PLOP3.LUT P0, PT, PT, PT, UP0, 0x80, 0x0 ;  /* 0x000000000000781c */ /* 0x000fda0003f0f008 */
[----:B------:R-:W-:Y:S05]  /*e210*/  @!P0 BRA `(.L_x_13519) ;  /* 0xffffff2800d48947 */ /* 0x000fea000383ffff */
[----:B------:R-:W-:Y:S05]  /*e220*/  EXIT ;  /* 0x000000000000794d */ /* 0x000fea0003800000 */
.L_x_13433:
        /* <DEDUP_REMOVED lines=28> */
[C---:B------:R-:W-:Y:S01]  /*e3f0*/  LOP3.LUT R28, R6.reuse, 0x1f, RZ, 0xc0, !PT ;  /* 0x0000001f061c7812 */ /* 0x040fe200078ec0ff */
[----:B------:R-:W-:Y:S02]  /*e400*/  IMAD.SHL.U32 R4, R6, 0x10, RZ ;  /* 0x0000001006047824 */ /* 0x000fe400078e00ff */
[----:B------:R-:W-:Y:S01]  /*e410*/  IMAD.SHL.U32 R3, R5, 0x8, RZ ;  /* 0x0000000805037824 */ /* 0x000fe200078e00ff */
[----:B------:R-:W-:-:S04]  /*e420*/  LOP3.LUT R2, R0, 0x1f8, RZ, 0xc0, !PT ;  /* 0x000001f800027812 */ /* 0x000fc800078ec0ff */
[----:B------:R-:W-:-:S04]  /*e430*/  LOP3.LUT R2, R2, 0x38, R6, 0x78, !PT ;  /* 0x0000003802027812 */ /* 0x000fc800078e7806 */
[----:B------:R-:W-:Y:S02]  /*e440*/  LOP3.LUT R2, R2, 0x200, R3, 0xf8, !PT ;  /* 0x0000020002027812 */ /* 0x000fe400078ef803 */
[----:B------:R-:W-:-:S03]  /*e450*/  SHF.R.U32.HI R3, RZ, 0x3, R5 ;  /* 0x00000003ff037819 */ /* 0x000fc60000011605 */
[----:B------:R-:W-:Y:S01]  /*e460*/  IMAD R26, R2, 0x2, R17 ;  /* 0x00000002021a7824 */ /* 0x000fe200078e0211 */
[----:B------:R-:W-:-:S07]  /*e470*/  LOP3.LUT R0, R3, 0x70, R4, 0xf8, !PT ;  /* 0x0000007003007812 */ /* 0x000fce00078ef804 */
.L_x_13604:
        /* <DEDUP_REMOVED lines=22> */
.L_x_13521:
[----:B------:R-:W-:Y:S01]  /*e5e0*/  ULDC UR9, c[0x0][0xc54] ;  /* 0x0003150000097ab9 */ /* 0x000fe20000000800 */
[----:B------:R-:W-:Y:S01]  /*e5f0*/  UMOV UR6, UR8 ;  /* 0x0000000800067c82 */ /* 0x000fe20008000000 */
[----:B------:R-:W-:-:S11]  /*e600*/  UISETP.NE.AND UP0, UPT, UR9, 0x1, UPT ;  /* 0x000000010900788c */ /* 0x000fd6000bf05270 */
[----:B------:R-:W-:Y:S02]  /*e610*/  @UP0 ULDC.64 UR10, c[0x0][0xc58] ;  /* 0x00031600000a0ab9 */ /* 0x000fe40000000a00 */
[----:B------:R-:W-:-:S04]  /*e620*/  UIMAD.WIDE.U32 UR4, UR8, UR10, URZ ;  /* 0x0000000a080472a5 */ /* 0x000fc8000f8e003f */
[----:B------:R-:W-:-:S04]  /*e630*/  @UP0 USHF.R.U32.HI UR6, URZ, UR11, UR5 ;  /* 0x0000000b3f060299 */ /* 0x000fc80008011605 */
[----:B------:R-:W-:-:S12]  /*e640*/  UIMAD UR4, UR6, UR9, URZ ;  /* 0x00000009060472a4 */ /* 0x000fd8000f8e023f */
.L_x_13522:
        /* <DEDUP_REMOVED lines=48> */
.L_x_13524:
[----:B------:R-:W-:-:S11]  /*e950*/  UISETP.NE.AND UP0, UPT, UR5, 0x1, UPT ;  /* 0x000000010500788c */ /* 0x000fd6000bf05270 */
[----:B------:R-:W-:Y:S02]  /*e960*/  @UP0 ULDC.64 UR12, c[0x0][0x9e8] ;  /* 0x00027a00000c0ab9 */ /* 0x000fe40000000a00 */
[----:B------:R-:W-:-:S04]  /*e970*/  UIMAD.WIDE.U32 UR10, UR9, UR12, URZ ;  /* 0x0000000c090a72a5 */ /* 0x000fc8000f8e003f */
[----:B------:R-:W-:-:S12]  /*e980*/  @UP0 USHF.R.U32.HI UR9, URZ, UR13, UR11 ;  /* 0x0000000d3f090299 */ /* 0x000fd8000801160b */
.L_x_13525:
[----:B------:R-:W-:-:S04]  /*e990*/  UIMAD UR9, UR9, UR5, UR5 ;  /* 0x00000005090972a4 */ /* 0x000fc8000f8e0205 */
[----:B------:R-:W-:-:S04]  /*e9a0*/  UISETP.LT.AND UP0, UPT, UR4, UR9, UPT ;  /* 0x000000090400728c */ /* 0x000fc8000bf01270 */
[----:B------:R-:W-:-:S12]  /*e9b0*/  USEL UR4, UR4, UR9, UP0 ;  /* 0x0000000904047287 */ /* 0x000fd80008000000 */
.L_x_13523:
        /* <DEDUP_REMOVED lines=30> */
.L_x_13527:
[----:B------:R-:W-:-:S11]  /*eba0*/  UISETP.NE.AND UP0, UPT, UR5, 0x1, UPT ;  /* 0x000000010500788c */ /* 0x000fd6000bf05270 */
[----:B------:R-:W-:Y:S02]  /*ebb0*/  @UP0 ULDC.64 UR10, c[0x0][0x9e8] ;  /* 0x00027a00000a0ab9 */ /* 0x000fe40000000a00 */
[----:B------:R-:W-:-:S04]  /*ebc0*/  UIMAD.WIDE.U32 UR6, UR4, UR10, URZ ;  /* 0x0000000a040672a5 */ /* 0x000fc8000f8e003f */
[----:B------:R-:W-:-:S12]  /*ebd0*/  @UP0 USHF.R.U32.HI UR4, URZ, UR11, UR7 ;  /* 0x0000000b3f040299 */ /* 0x000fd80008011607 */
.L_x_13528:
[----:B------:R-:W-:-:S04]  /*ebe0*/  UIMAD UR4, UR4, UR5, URZ ;  /* 0x00000005040472a4 */ /* 0x000fc8000f8e023f */
[----:B------:R-:W-:-:S04]  /*ebf0*/  UISETP.LT.AND UP0, UPT, UR8, UR4, UPT ;  /* 0x000000040800728c */ /* 0x000fc8000bf01270 */
[----:B------:R-:W-:-:S12]  /*ec00*/  USEL UR8, UR8, UR4, !UP0 ;  /* 0x0000000408087287 */ /* 0x000fd8000c000000 */
.L_x_13526:
        /* <DEDUP_REMOVED lines=16> */
[----:B------:R-:W0:Y:S08]  /*ed10*/  FLO.U32 R0, UR4 ;  /* 0x0000000400007d00 */ /* 0x000e3000080e0000 */
[----:B------:R-:W1:Y:S01]  /*ed20*/  POPC R5, UR4 ;  /* 0x0000000400057d09 */ /* 0x000e620008000000 */
[----:B0-----:R-:W-:-:S13]  /*ed30*/  ISETP.EQ.U32.AND P0, PT, R0, R7, PT ;  /* 0x000000070000720c */ /* 0x001fda0003f02070 */
[----:B-1----:R-:W2:Y:S01]  /*ed40*/  @P0 ATOMG.E.ADD.STRONG.GPU PT, R3, desc[UR48][R2.64], R5 ;  /* 0x00000005020309a8 */ /* 0x002ea200081ee1f0 */
[----:B------:R-:W0:Y:S02]  /*ed50*/  S2R R4, SR_LTMASK ;  /* 0x0000000000047919 */ /* 0x000e240000003900 */
[----:B0-----:R-:W-:-:S04]  /*ed60*/  LOP3.LUT R4, R4, UR4, RZ, 0xc0, !PT ;  /* 0x0000000404047c12 */ /* 0x001fc8000f8ec0ff */
[----:B------:R-:W0:Y:S01]  /*ed70*/  POPC R27, R4 ;  /* 0x00000004001b7309 */ /* 0x000e220000000000 */
[----:B--2---:R-:W0:Y:S02]  /*ed80*/  SHFL.IDX PT, R0, R3, R0, 0x1f ;  /* 0x00001f0003007589 */ /* 0x004e2400000e0000 */
[----:B0-----:R-:W-:Y:S01]  /*ed90*/  IADD3 R27, R0, UR42, R27 ;  /* 0x0000002a001b7c10 */ /* 0x001fe2000fffe01b */
[----:B------:R-:W-:Y:S06]  /*eda0*/  BRA `(.L_x_13531) ;  /* 0x0000002c00fc7947 */ /* 0x000fec0003800000 */
.L_x_13530:
[----:B------:R-:W-:Y:S01]  /*edb0*/  VIADD R0, R17, 0xe400 ;  /* 0x0000e40011007836 */ /* 0x000fe20000000000 */
[----:B------:R-:W-:Y:S04]  /*edc0*/  BSSY B6, `(.L_x_13532) ;  /* 0x0000013000067945 */ /* 0x000fe80003800000 */
[----:B------:R-:W-:-:S13]  /*edd0*/  LOP3.LUT P0, RZ, R0, 0x3ff, RZ, 0xc0, !PT ;  /* 0x000003ff00ff7812 */ /* 0x000fda000780c0ff */
[----:B------:R-:W-:Y:S05]  /*ede0*/  @!P0 BRA `(.L_x_13533) ;  /* 0x0000000000408947 */ /* 0x000fea0003800000 */
[----:B------:R-:W-:Y:S01]  /*edf0*/  MOV R2, 0x0 ;  /* 0x0000000000027802 */ /* 0x000fe20000000f00 */
[----:B------:R-:W-:Y:S01]  /*ee00*/  ULDC.64 UR4, c[0x4][0x1b8] ;  /* 0x01006e0000047ab9 */ /* 0x000fe20000000a00 */
[----:B------:R-:W-:Y:S01]  /*ee10*/  ULDC.64 UR6, c[0x4][0x1c0] ;  /* 0x0100700000067ab9 */ /* 0x000fe20000000a00 */
[----:B------:R-:W-:Y:S02]  /*ee20*/  IMAD.U32 R4, RZ, RZ, UR4 ;  /* 0x00000004ff047e24 */ /* 0x000fe4000f8e00ff */
[----:B------:R-:W-:Y:S01]  /*ee30*/  IMAD.U32 R5, RZ, RZ, UR5 ;  /* 0x00000005ff057e24 */ /* 0x000fe2000f8e00ff */
[----:B------:R-:W0:Y:S01]  /*ee40*/  LDC.64 R2, c[0x4][R2] ;  /* 0x0100000002027b82 */ /* 0x000e220000000a00 */
[----:B------:R-:W-:Y:S01]  /*ee50*/  ULDC.64 UR4, c[0x4][0x8] ;  /* 0x0100020000047ab9 */ /* 0x000fe20000000a00 */
        /* <DEDUP_REMOVED lines=9> */
.L_x_13533:
[----:B------:R-:W-:Y:S05]  /*eef0*/  BSYNC B6 ;  /* 0x0000000000067941 */ /* 0x000fea0003800000 */
.L_x_13532:
        /* <DEDUP_REMOVED lines=20> */
.L_x_13536:
[----:B------:R0:W1:Y:S01]  /*f040*/  LDC.64 R2, c[0x4][R18] ;  /* 0x0100000012027b82 */ /* 0x0000620000000a00 */
[----:B------:R-:W-:Y:S01]  /*f050*/  ULDC.64 UR4, c[0x4][0x1b8] ;  /* 0x01006e0000047ab9 */ /* 0x000fe20000000a00 */
[----:B------:R-:W-:Y:S01]  /*f060*/  ULDC.64 UR6, c[0x4][0x1c0] ;  /* 0x0100700000067ab9 */ /* 0x000fe20000000a00 */
[----:B------:R-:W-:Y:S02]  /*f070*/  IMAD.U32 R4, RZ, RZ, UR4 ;  /* 0x00000004ff047e24 */ /* 0x000fe4000f8e00ff */
        /* <DEDUP_REMOVED lines=11> */
.L_x_13535:
[----:B------:R-:W-:Y:S05]  /*f130*/  BSYNC B6 ;  /* 0x0000000000067941 */ /* 0x000fea0003800000 */
.L_x_13534:
        /* <DEDUP_REMOVED lines=25> */
.L_x_13619:
        /* <DEDUP_REMOVED lines=8> */
.L_x_13622:
        /* <DEDUP_REMOVED lines=21> */
.L_x_13540:
[----:B------:R-:W2:Y:S01]  /*f4a0*/  S2R R0, SR_TID.X ;  /* 0x0000000000007919 */ /* 0x000ea20000002100 */
[----:B-1----:R-:W-:Y:S01]  /*f4b0*/  IMAD R3, R16, 0x8, R17 ;  /* 0x0000000810037824 */ /* 0x002fe200078e0211 */
[----:B--2---:R-:W-:Y:S02]  /*f4c0*/  LOP3.LUT R2, R0, 0x7f, RZ, 0xc0, !PT ;  /* 0x0000007f00027812 */ /* 0x004fe400078ec0ff */
[----:B------:R-:W-:Y:S02]  /*f4d0*/  SHF.L.U32 R0, R24, 0x1f, RZ ;  /* 0x0000001f18007819 */ /* 0x000fe400000006ff */
[----:B------:R-:W-:Y:S02]  /*f4e0*/  ISETP.NE.AND P1, PT, R2, RZ, PT ;  /* 0x000000ff0200720c */ /* 0x000fe40003f25270 */
[----:B------:R-:W1:Y:S02]  /*f4f0*/  SYNCS.PHASECHK.TRANS64.TRYWAIT P0, [R3+URZ+0x16840], R0 ;  /* 0x01684000030075a7 */ /* 0x000e64000800017f */
[----:B-1----:R-:W-:Y:S09]  /*f500*/  @!P0 BRA `(.L_x_13541) ;  /* 0x0000003000848947 */ /* 0x002ff20003800000 */
.L_x_13623:
[----:B------:R-:W-:Y:S05]  /*f510*/  @P1 BRA `(.L_x_13542) ;  /* 0x0000000000141947 */ /* 0x000fea0003800000 */
[----:B------:R-:W-:Y:S01]  /*f520*/  ISETP.NE.AND P0, PT, R28, RZ, PT ;  /* 0x000000ff1c00720c */ /* 0x000fe20003f05270 */
[----:B-1----:R-:W-:-:S04]  /*f530*/  IMAD.MOV.U32 R0, RZ, RZ, 0x4000 ;  /* 0x00004000ff007424 */ /* 0x002fc800078e00ff */
[----:B------:R2:W-:Y:S08]  /*f540*/  SYNCS.ARRIVE.TRANS64 RZ, [R3+URZ+0x16830], R0 ;  /* 0x0168300003ff79a7 */ /* 0x0005f0000800003f */
[----:B------:R-:W-:Y:S05]  /*f550*/  @!P0 BRA `(.L_x_13542) ;  /* 0x0000000000048947 */ /* 0x000fea0003800000 */
[----:B------:R-:W-:Y:S01]  /*f560*/  BPT.TRAP 0x1 ;  /* 0x000000040000795c */ /* 0x000fe20000300000 */
.L_x_13542:
        /* <DEDUP_REMOVED lines=10> */
[----:B------:R-:W-:-:S02]  /*f610*/  PLOP3.LUT P0, PT, PT, PT, PT, 0x80, 0x0 ;  /* 0x000000000000781c */ /* 0x000fc40003f0f070 */
[----:B------:R-:W-:Y:S02]  /*f620*/  LOP3.LUT R23, R23, 0xfffffffd, RZ, 0xc0, !PT ;  /* 0xfffffffd17177812 */ /* 0x000fe400078ec0ff */
[----:B------:R-:W-:Y:S02]  /*f630*/  UIADD3 UR33, UR33, 0x16830, URZ ;  /* 0x0001683021217890 */ /* 0x000fe4000fffe03f */
[----:B------:R-:W-:Y:S02]  /*f640*/  USHF.L.U32 UR35, UR35, 0x7, URZ ;  /* 0x0000000723237899 */ /* 0x000fe4000800063f */
[----:B------:R-:W-:-:S05]  /*f650*/  UIADD3 UR32, UR32, 0xe400, URZ ;  /* 0x0000e40020207890 */ /* 0x000fca000fffe03f */
[----:B------:R-:W-:-:S04]  /*f660*/  @P0 LOP3.LUT R23, R23, 0x2, RZ, 0xfc, !PT ;  /* 0x0000000217170812 */ /* 0x000fc800078efcff */
[----:B------:R1:W-:Y:S02]  /*f670*/  UTMALDG.4D [UR32], [UR4], desc[UR6] ;  /* 0x00000620040075b4 */ /* 0x0003e40008019000 */
[----:B-1----:R-:W-:Y:S01]  /*f680*/  NOP ;  /* 0x0000000000007918 */ /* 0x002fe20000000000 */
.L_x_13538:
        /* <DEDUP_REMOVED lines=29> */
.L_x_13544:
[----:B------:R-:W-:Y:S05]  /*f860*/  BSYNC B6 ;  /* 0x0000000000067941 */ /* 0x000fea0003800000 */
.L_x_13543:
[----:B------:R-:W1:Y:S01]  /*f870*/  LDC R7, c[0x0][0x448] ;  /* 0x00011200ff077b82 */ /* 0x000e620000000800 */
[----:B0-----:R-:W0:Y:S01]  /*f880*/  S2R R20, SR_TID.X ;  /* 0x0000000000147919 */ /* 0x001e220000002100 */
[----:B------:R-:W-:Y:S01]  /*f890*/  ULDC.64 UR8, c[0x0][0x2e0] ;  /* 0x0000b80000087ab9 */ /* 0x000fe20000000a00 */
[----:B------:R-:W-:Y:S01]  /*f8a0*/  UMOV UR44, UR50 ;  /* 0x00000032002c7c82 */ /* 0x000fe20008000000 */
[----:B------:R-:W-:Y:S02]  /*f8b0*/  UIMAD UR6, UR37, UR8, URZ ;  /* 0x00000008250672a4 */ /* 0x000fe4000f8e023f */
        /* <DEDUP_REMOVED lines=10> */
[----:B------:R-:W-:-:S04]  /*f960*/  SHF.R.U32.HI R21, RZ, 0x3, R21 ;  /* 0x00000003ff157819 */ /* 0x000fc80000011615 */
[----:B------:R-:W-:-:S03]  /*f970*/  LOP3.LUT R20, R21, 0x70, R20, 0xf8, !PT ;  /* 0x0000007015147812 */ /* 0x000fc600078ef814 */
[----:B------:R-:W1:Y:S02]  /*f980*/  @P1 LDC R5, c[0x0][0x450] ;  /* 0x00011400ff051b82 */ /* 0x000e640000000800 */
[----:B------:R-:W-:Y:S02]  /*f990*/  VIADD R6, R20, UR41 ;  /* 0x0000002914067c36 */ /* 0x000fe40008000000 */
[----:B------:R-:W2:Y:S02]  /*f9a0*/  S2R R20, SR_TID.X ;  /* 0x0000000000147919 */ /* 0x000ea40000002100 */
[----:B------:R-:W-:Y:S02]  /*f9b0*/  IMAD.MOV.U32 R11, RZ, RZ, R6 ;  /* 0x000000ffff0b7224 */ /* 0x000fe400078e0006 */
[----:B------:R-:W3:Y:S01]  /*f9c0*/  @P1 LDC R8, c[0x0][0x450] ;  /* 0x00011400ff081b82 */ /* 0x000ee20000000800 */
[C---:B------:R-:W-:Y:S02]  /*f9d0*/  VIADD R10, R6.reuse, 0x80 ;  /* 0x00000080060a7836 */ /* 0x040fe40000000000 */
[----:B0-----:R-:W-:-:S04]  /*f9e0*/  @P1 IMAD.HI.U32 R0, R6, R3, RZ ;  /* 0x0000000306001227 */ /* 0x001fc800078e00ff */
[----:B------:R-:W-:Y:S01]  /*f9f0*/  IMAD.U32 R3, RZ, RZ, UR6 ;  /* 0x00000006ff037e24 */ /* 0x000fe2000f8e00ff */
[----:B------:R-:W-:Y:S01]  /*fa00*/  ULDC.64 UR6, c[0x0][0x2c8] ;  /* 0x0000b20000067ab9 */ /* 0x000fe20000000a00 */
[----:B-1----:R-:W-:Y:S01]  /*fa10*/  @P1 SHF.R.U32.HI R11, RZ, R5, R0 ;  /* 0x00000005ff0b1219 */ /* 0x002fe20000011600 */
        /* <DEDUP_REMOVED lines=8> */
[----:B--2---:R-:W-:Y:S01]  /*faa0*/  IMAD.SHL.U32 R21, R20, 0x8, RZ ;  /* 0x0000000814157824 */ /* 0x004fe200078e00ff */
[----:B------:R-:W-:Y:S01]  /*fab0*/  SHF.R.S32.HI R0, RZ, 0x1f, R9 ;  /* 0x0000001fff007819 */ /* 0x000fe20000011409 */
[----:B------:R-:W-:-:S03]  /*fac0*/  IMAD.IADD R5, R5, 0x1, R13 ;  /* 0x0000000105057824 */ /* 0x000fc600078e020d */
[----:B------:R-:W-:Y:S01]  /*fad0*/  LOP3.LUT R21, R21, 0x38, RZ, 0xc0, !PT ;  /* 0x0000003815157812 */ /* 0x000fe200078ec0ff */
[----:B------:R-:W-:Y:S02]  /*fae0*/  IMAD R0, R0, UR6, RZ ;  /* 0x0000000600007c24 */ /* 0x000fe4000f8e02ff */
[----:B------:R-:W-:-:S04]  /*faf0*/  IMAD.WIDE.U32 R4, R9, UR6, R4 ;  /* 0x0000000609047c25 */ /* 0x000fc8000f8e0004 */
[----:B------:R-:W-:Y:S01]  /*fb00*/  IMAD R11, R9, UR7, R0 ;  /* 0x00000007090b7c24 */ /* 0x000fe2000f8e0200 */
[----:B------:R-:W-:Y:S01]  /*fb10*/  LEA R0, P0, R4, UR8, 0x1 ;  /* 0x0000000804007c11 */ /* 0x000fe2000f8008ff */
[----:B------:R-:W0:Y:S02]  /*fb20*/  @P1 LDC R9, c[0x0][0x44c] ;  /* 0x00011300ff091b82 */ /* 0x000e240000000800 */
[----:B------:R-:W-:Y:S02]  /*fb30*/  IMAD.IADD R5, R5, 0x1, R11 ;  /* 0x0000000105057824 */ /* 0x000fe400078e020b */
[----:B------:R-:W-:-:S03]  /*fb40*/  IMAD.MOV.U32 R11, RZ, RZ, R10 ;  /* 0x000000ffff0b7224 */ /* 0x000fc600078e000a */
[----:B------:R-:W-:Y:S01]  /*fb50*/  LEA.HI.X R5, R4, UR9, R5, 0x1, P0 ;  /* 0x0000000904057c11 */ /* 0x000fe200080f0c05 */
[----:B0-----:R-:W-:-:S05]  /*fb60*/  @P1 IMAD.HI.U32 R9, R10, R9, RZ ;  /* 0x000000090a091227 */ /* 0x001fca00078e00ff */
[----:B---3--:R-:W-:-:S04]  /*fb70*/  @P1 SHF.R.U32.HI R11, RZ, R8, R9 ;  /* 0x00000008ff0b1219 */ /* 0x008fc80000011609 */
[--C-:B------:R-:W-:Y:S01]  /*fb80*/  SHF.R.S32.HI R4, RZ, 0x1f, R11.reuse ;  /* 0x0000001fff047819 */ /* 0x100fe2000001140b */
[----:B------:R-:W-:Y:S02]  /*fb90*/  IMAD.MOV R6, RZ, RZ, -R11 ;  /* 0x000000ffff067224 */ /* 0x000fe400078e0a0b */
[----:B------:R-:W-:-:S04]  /*fba0*/  IMAD.WIDE.U32 R2, R11, UR4, R2 ;  /* 0x000000040b027c25 */ /* 0x000fc8000f8e0002 */
[----:B------:R-:W-:Y:S02]  /*fbb0*/  IMAD R9, R7, R6, R10 ;  /* 0x0000000607097224 */ /* 0x000fe400078e020a */
[----:B------:R-:W-:Y:S01]  /*fbc0*/  IMAD R4, R4, UR4, RZ ;  /* 0x0000000404047c24 */ /* 0x000fe2000f8e02ff */
[----:B------:R-:W-:-:S03]  /*fbd0*/  ULDC UR4, c[0x0][0x2b8] ;  /* 0x0000ae0000047ab9 */ /* 0x000fc60000000800 */
[----:B------:R-:W-:Y:S01]  /*fbe0*/  IMAD R11, R11, UR5, R4 ;  /* 0x000000050b0b7c24 */ /* 0x000fe2000f8e0204 */
[----:B------:R-:W-:-:S03]  /*fbf0*/  SHF.R.S32.HI R4, RZ, 0x1f, R9 ;  /* 0x0000001fff047819 */ /* 0x000fc60000011409 */
[----:B------:R-:W-:Y:S02]  /*fc00*/  IMAD.IADD R3, R3, 0x1, R11 ;  /* 0x0000000103037824 */ /* 0x000fe400078e020b */
[----:B------:R-:W-:Y:S02]  /*fc10*/  IMAD R4, R4, UR6, RZ ;  /* 0x0000000604047c24 */ /* 0x000fe4000f8e02ff */
[----:B------:R-:W-:-:S04]  /*fc20*/  IMAD.WIDE.U32 R2, R9, UR6, R2 ;  /* 0x0000000609027c25 */ /* 0x000fc8000f8e0002 */
[----:B------:R-:W-:Y:S01]  /*fc30*/  IMAD R11, R9, UR7, R4 ;  /* 0x00000007090b7c24 */ /* 0x000fe2000f8e0204 */
[----:B------:R-:W-:-:S03]  /*fc40*/  LEA R4, P0, R2, UR8, 0x1 ;  /* 0x0000000802047c11 */ /* 0x000fc6000f8008ff */
[----:B------:R-:W-:-:S05]  /*fc50*/  IMAD.IADD R3, R3, 0x1, R11 ;  /* 0x0000000103037824 */ /* 0x000fca00078e020b */
[----:B------:R-:W-:Y:S02]  /*fc60*/  LEA.HI.X R8, R2, UR9, R3, 0x1, P0 ;  /* 0x0000000902087c11 */ /* 0x000fe400080f0c03 */
[----:B------:R-:W-:Y:S01]  /*fc70*/  ISETP.GE.AND P0, PT, R21, UR4, PT ;  /* 0x0000000415007c0c */ /* 0x000fe2000bf06270 */
[----:B------:R-:W-:-:S03]  /*fc80*/  UMOV UR4, 0xffffffff ;  /* 0xffffffff00047882 */ /* 0x000fc60000000000 */
[----:B------:R-:W-:Y:S09]  /*fc90*/  BRA.DIV UR4, `(.L_x_13545) ;  /* 0x0000002a04b47947 */ /* 0x000ff2000b800000 */
[----:B------:R-:W0:Y:S01]  /*fca0*/  S2R R2, SR_TID.X ;  /* 0x0000000000027919 */ /* 0x000e220000002100 */
[----:B------:R-:W-:Y:S02]  /*fcb0*/  ULDC UR4, c[0x0][0x288] ;  /* 0x0000a20000047ab9 */ /* 0x000fe40000000800 */
[----:B------:R-:W-:Y:S01]  /*fcc0*/  IMAD R7, R7, UR4, RZ ;  /* 0x0000000407077c24 */ /* 0x000fe2000f8e02ff */
[----:B------:R-:W1:Y:S04]  /*fcd0*/  SHFL.IDX PT, R14, R0, RZ, 0x181f ;  /* 0x00181fff000e7589 */ /* 0x000e6800000e0000 */
[----:B------:R-:W-:Y:S04]  /*fce0*/  SHFL.IDX PT, R9, R5, 0x2, 0x181f ;  /* 0x00581f0005097f89 */ /* 0x000fe800000e0000 */
[----:B------:R-:W-:Y:S01]  /*fcf0*/  SHFL.IDX PT, R20, R0, 0x7, 0x181f ;  /* 0x00f81f0000147f89 */ /* 0x000fe200000e0000 */
[----:B0-----:R-:W-:-:S04]  /*fd00*/  LOP3.LUT R2, R2, 0x7f, RZ, 0xc0, !PT ;  /* 0x0000007f02027812 */ /* 0x001fc800078ec0ff */
[----:B------:R-:W-:Y:S02]  /*fd10*/  SHF.R.U32.HI R3, RZ, 0x3, R2 ;  /* 0x00000003ff037819 */ /* 0x000fe40000011602 */
[----:B------:R-:W0:Y:S03]  /*fd20*/  SHFL.IDX PT, R2, R5, RZ, 0x181f ;  /* 0x00181fff05027589 */ /* 0x000e2600000e0000 */
[----:B------:R-:W-:-:S04]  /*fd30*/  VIADD R6, R3, UR41 ;  /* 0x0000002903067c36 */ /* 0x000fc80008000000 */
[C---:B------:R-:W-:Y:S01]  /*fd40*/  VIADD R10, R6.reuse, 0x10 ;  /* 0x00000010060a7836 */ /* 0x040fe20000000000 */
[C---:B------:R-:W-:Y:S01]  /*fd50*/  ISETP.GE.AND P1, PT, R6.reuse, R7, PT ;  /* 0x000000070600720c */ /* 0x040fe20003f26270 */
[----:B------:R-:W-:-:S03]  /*fd60*/  VIADD R12, R6, 0x20 ;  /* 0x00000020060c7836 */ /* 0x000fc60000000000 */
[----:B------:R-:W-:Y:S02]  /*fd70*/  ISETP.GE.AND P3, PT, R10, R7, PT ;  /* 0x000000070a00720c */ /* 0x000fe40003f66270 */
[----:B------:R-:W2:Y:S07]  /*fd80*/  SHFL.IDX PT, R10, R0, 0x1, 0x181f ;  /* 0x00381f00000a7f89 */ /* 0x000eae00000e0000 */
[----:B-1----:R-:W-:-:S05]  /*fd90*/  @!P1 LEA R14, P2, R21, R14, 0x1 ;  /* 0x0000000e150e9211 */ /* 0x002fca00078408ff */
[----:B0-----:R-:W-:Y:S02]  /*fda0*/  @!P1 IMAD.X R3, RZ, RZ, R2, P2 ;  /* 0x000000ffff039224 */ /* 0x001fe400010e0602 */
[----:B------:R-:W-:Y:S02]  /*fdb0*/  @!P1 IMAD.MOV.U32 R2, RZ, RZ, R14 ;  /* 0x000000ffff029224 */ /* 0x000fe400078e000e */
[----:B------:R-:W-:Y:S04]  /*fdc0*/  SHFL.IDX PT, R14, R0, 0x2, 0x181f ;  /* 0x00581f00000e7f89 */ /* 0x000fe800000e0000 */
[----:B------:R0:W-:Y:S01]  /*fdd0*/  @!P1 LDGSTS.E.BYPASS.LTC128B.128 [R26+0x8400], desc[UR48][R2.64], !P0 ;  /* 0x08400000021a9fae */ /* 0x0001e2000c101d70 */
[----:B------:R-:W-:Y:S01]  /*fde0*/  ISETP.GE.AND P1, PT, R12, R7, PT ;  /* 0x000000070c00720c */ /* 0x000fe20003f26270 */
[----:B------:R-:W-:Y:S01]  /*fdf0*/  VIADD R12, R6, 0x40 ;  /* 0x00000040060c7836 */ /* 0x000fe20000000000 */
[----:B--2---:R-:W-:Y:S01]  /*fe00*/  @!P3 LEA R10, P2, R21, R10, 0x1 ;  /* 0x0000000a150ab211 */ /* 0x004fe200078408ff */
[----:B0-----:R-:W0:Y:S04]  /*fe10*/  SHFL.IDX PT, R2, R5, 0x1, 0x181f ;  /* 0x00381f0005027f89 */ /* 0x001e2800000e0000 */
[----:B0-----:R-:W-:-:S02]  /*fe20*/  @!P3 IMAD.X R3, RZ, RZ, R2, P2 ;  /* 0x000000ffff03b224 */ /* 0x001fc400010e0602 */
[----:B------:R-:W-:Y:S02]  /*fe30*/  @!P3 IMAD.MOV.U32 R2, RZ, RZ, R10 ;  /* 0x000000ffff02b224 */ /* 0x000fe400078e000a */
[----:B------:R-:W-:-:S03]  /*fe40*/  VIADD R10, R6, 0x30 ;  /* 0x00000030060a7836 */ /* 0x000fc60000000000 */
[----:B------:R0:W-:Y:S02]  /*fe50*/  @!P3 LDGSTS.E.BYPASS.LTC128B.128 [R26+0x8c00], desc[UR48][R2.64], !P0 ;  /* 0x08c00000021abfae */ /* 0x0001e4000c101d70 */
[----:B------:R-:W-:Y:S02]  /*fe60*/  ISETP.GE.AND P3, PT, R10, R7, PT ;  /* 0x000000070a00720c */ /* 0x000fe40003f66270 */
[----:B------:R-:W1:Y:S01]  /*fe70*/  SHFL.IDX PT, R10, R0, 0x3, 0x181f ;  /* 0x00781f00000a7f89 */ /* 0x000e6200000e0000 */
[----:B0-----:R-:W-:-:S03]  /*fe80*/  @!P1 LEA R2, P2, R21, R14, 0x1 ;  /* 0x0000000e15029211 */ /* 0x001fc600078408ff */
[----:B------:R-:W-:Y:S02]  /*fe90*/  SHFL.IDX PT, R14, R0, 0x4, 0x181f ;  /* 0x00981f00000e7f89 */ /* 0x000fe400000e0000 */
[----:B------:R-:W-:Y:S02]  /*fea0*/  @!P1 IMAD.X R3, RZ, RZ, R9, P2 ;  /* 0x000000ffff039224 */ /* 0x000fe400010e0609 */
[----:B------:R-:W-:Y:S04]  /*feb0*/  SHFL.IDX PT, R9, R5, 0x4, 0x181f ;  /* 0x00981f0005097f89 */ /* 0x000fe800000e0000 */
[----:B------:R0:W-:Y:S01]  /*fec0*/  @!P1 LDGSTS.E.BYPASS.LTC128B.128 [R26+0x9400], desc[UR48][R2.64], !P0 ;  /* 0x09400000021a9fae */ /* 0x0001e2000c101d70 */
[----:B------:R-:W-:Y:S01]  /*fed0*/  ISETP.GE.AND P1, PT, R12, R7, PT ;  /* 0x000000070c00720c */ /* 0x000fe20003f26270 */
[----:B------:R-:W-:Y:S01]  /*fee0*/  VIADD R12, R6, 0x60 ;  /* 0x00000060060c7836 */ /* 0x000fe20000000000 */
[----:B-1----:R-:W-:Y:S01]  /*fef0*/  @!P3 LEA R10, P2, R21, R10, 0x1 ;  /* 0x0000000a150ab211 */ /* 0x002fe200078408ff */
        /* <DEDUP_REMOVED lines=8> */
[----:B------:R0:W-:Y:S02]  /*ff80*/  SHFL.IDX PT, R14, R0, 0x6, 0x181f ;  /* 0x00d81f00000e7f89 */ /* 0x0001e400000e0000 */
[----:B------:R-:W-:Y:S02]  /*ff90*/  @!P1 IMAD.X R3, RZ, RZ, R9, P2 ;  /* 0x000000ffff039224 */ /* 0x000fe400010e0609 */
[----:B------:R-:W-:Y:S01]  /*ffa0*/  SHFL.IDX PT, R9, R5, 0x6, 0x181f ;  /* 0x00d81f0005097f89 */ /* 0x000fe200000e0000 */
[----:B0-----:R-:W-:-:S03]  /*ffb0*/  VIADD R0, R6, 0x90 ;  /* 0x0000009006007836 */ /* 0x001fc60000000000 */
[----:B------:R0:W-:Y:S01]  /*ffc0*/  @!P1 LDGSTS.E.BYPASS.LTC128B.128 [R26+0xa400], desc[UR48][R2.64], !P0 ;  /* 0x0a400000021a9fae */ /* 0x0001e2000c101d70 */
[----:B------:R-:W-:Y:S01]  /*ffd0*/  ISETP.GE.AND P1, PT, R12, R7, PT ;  /* 0x000000070c00720c */ /* 0x000fe20003f26270 */
[----:B------:R-:W-:Y:S01]  /*ffe0*/  VIADD R12, R6, 0x70 ;  /* 0x00000070060c7836 */ /* 0x000fe20000000000 */
[----:B-1----:R-:W-:Y:S01]  /*fff0*/  @!P3 LEA R10, P2, R21, R10, 0x1 ;  /* 0x0000000a150ab211 */ /* 0x002fe200078408ff */
[----:B0-----:R-:W0:Y:S04]  /*10000*/  SHFL.IDX PT, R2, R5, 0x5, 0x181f ;  /* 0x00b81f0005027f89 */ /* 0x001e2800000e0000 */
[----:B0-----:R-:W-:Y:S02]  /*10010*/  @!P3 IMAD.X R3, RZ, RZ, R2, P2 ;  /* 0x000000ffff03b224 */ /* 0x001fe400010e0602 */
[----:B------:R-:W-:-:S02]  /*10020*/  @!P3 IMAD.MOV.U32 R2, RZ, RZ, R10 ;  /* 0x000000ffff02b224 */ /* 0x000fc400078e000a */
[----:B------:R-:W0:Y:S04]  /*10030*/  SHFL.IDX PT, R10, R5, 0x7, 0x181f ;  /* 0x00f81f00050a7f89 */ /* 0x000e2800000e0000 */
[----:B------:R1:W-:Y:S01]  /*10040*/  @!P3 LDGSTS.E.BYPASS.LTC128B.128 [R26+0xac00], desc[UR48][R2.64], !P0 ;  /* 0x0ac00000021abfae */ /* 0x0003e2000c101d70 */
[----:B------:R-:W-:Y:S01]  /*10050*/  ISETP.GE.AND P3, PT, R12, R7, PT ;  /* 0x000000070c00720c */ /* 0x000fe20003f66270 */
[----:B------:R-:W-:Y:S02]  /*10060*/  VIADD R12, R6, 0x80 ;  /* 0x00000080060c7836 */ /* 0x000fe40000000000 */
[----:B------:R-:W-:Y:S01]  /*10070*/  SHFL.IDX PT, R5, R8, 0x1, 0x181f ;  /* 0x00381f0008057f89 */ /* 0x000fe200000e0000 */
[----:B-1----:R-:W-:-:S03]  /*10080*/  @!P1 LEA R2, P2, R21, R14, 0x1 ;  /* 0x0000000e15029211 */ /* 0x002fc600078408ff */
[----:B------:R-:W1:Y:S02]  /*10090*/  SHFL.IDX PT, R14, R4, RZ, 0x181f ;  /* 0x00181fff040e7589 */ /* 0x000e6400000e0000 */
[----:B------:R-:W-:Y:S02]  /*100a0*/  @!P1 IMAD.X R3, RZ, RZ, R9, P2 ;  /* 0x000000ffff039224 */ /* 0x000fe400010e0609 */
[----:B------:R-:W2:Y:S04]  /*100b0*/  SHFL.IDX PT, R9, R8, RZ, 0x181f ;  /* 0x00181fff08097589 */ /* 0x000ea800000e0000 */
[----:B------:R3:W-:Y:S01]  /*100c0*/  @!P1 LDGSTS.E.BYPASS.LTC128B.128 [R26+0xb400], desc[UR48][R2.64], !P0 ;  /* 0x0b400000021a9fae */ /* 0x0007e2000c101d70 */
[----:B------:R-:W-:Y:S02]  /*100d0*/  ISETP.GE.AND P1, PT, R12, R7, PT ;  /* 0x000000070c00720c */ /* 0x000fe40003f26270 */
[----:B---3--:R-:W-:-:S05]  /*100e0*/  @!P3 LEA R2, P2, R21, R20, 0x1 ;  /* 0x000000141502b211 */ /* 0x008fca00078408ff */
[----:B0-----:R-:W-:Y:S02]  /*100f0*/  @!P3 IMAD.X R3, RZ, RZ, R10, P2 ;  /* 0x000000ffff03b224 */ /* 0x001fe400010e060a */
[----:B------:R-:W-:-:S03]  /*10100*/  VIADD R10, R6, 0xa0 ;  /* 0x000000a0060a7836 */ /* 0x000fc60000000000 */
[----:B------:R1:W-:Y:S01]  /*10110*/  @!P3 LDGSTS.E.BYPASS.LTC128B.128 [R26+0xbc00], desc[UR48][R2.64], !P0 ;  /* 0x0bc00000021abfae */ /* 0x0003e2000c101d70 */
[----:B------:R-:W-:-:S03]  /*10120*/  ISETP.GE.AND P3, PT, R0, R7, PT ;  /* 0x000000070000720c */ /* 0x000fc60003f66270 */
[----:B------:R-:W-:Y:S04]  /*10130*/  SHFL.IDX PT, R0, R8, 0x2, 0x181f ;  /* 0x00581f0008007f89 */ /* 0x000fe800000e0000 */
[----:B------:R-:W-:Y:S01]  /*10140*/  SHFL.IDX PT, R8, R8, 0x3, 0x181f ;  /* 0x00781f0008087f89 */ /* 0x000fe200000e0000 */
[----:B-1----:R-:W-:-:S03]  /*10150*/  @!P1 LEA R2, P2, R21, R14, 0x1 ;  /* 0x0000000e15029211 */ /* 0x002fc600078408ff */
[----:B------:R-:W-:Y:S02]  /*10160*/  SHFL.IDX PT, R14, R4, 0x2, 0x181f ;  /* 0x00581f00040e7f89 */ /* 0x000fe400000e0000 */
[----:B--2---:R-:W-:Y:S02]  /*10170*/  @!P1 IMAD.X R3, RZ, RZ, R9, P2 ;  /* 0x000000ffff039224 */ /* 0x004fe400010e0609 */
[----:B------:R-:W0:Y:S04]  /*10180*/  SHFL.IDX PT, R9, R4, 0x1, 0x181f ;  /* 0x00381f0004097f89 */ /* 0x000e2800000e0000 */
[----:B------:R0:W-:Y:S01]  /*10190*/  @!P1 LDGSTS.E.BYPASS.LTC128B.128 [R26+0xc400], desc[UR48][R2.64], !P0 ;  /* 0x0c400000021a9fae */ /* 0x0001e2000c101d70 */
[----:B------:R-:W-:Y:S02]  /*101a0*/  ISETP.GE.AND P1, PT, R10, R7, PT ;  /* 0x000000070a00720c */ /* 0x000fe40003f26270 */
[----:B0-----:R-:W-:-:S05]  /*101b0*/  @!P3 LEA R2, P2, R21, R9, 0x1 ;  /* 0x000000091502b211 */ /* 0x001fca00078408ff */
[----:B------:R-:W-:-:S05]  /*101c0*/  @!P3 IMAD.X R3, RZ, RZ, R5, P2 ;  /* 0x000000ffff03b224 */ /* 0x000fca00010e0605 */
[----:B------:R0:W-:Y:S02]  /*101d0*/  @!P3 LDGSTS.E.BYPASS.LTC128B.128 [R26+0xcc00], desc[UR48][R2.64], !P0 ;  /* 0x0cc00000021abfae */ /* 0x0001e4000c101d70 */
[----:B0-----:R-:W-:Y:S02]  /*101e0*/  @!P1 LEA R2, P2, R21, R14, 0x1 ;  /* 0x0000000e15029211 */ /* 0x001fe400078408ff */
[----:B------:R0:W1:Y:S03]  /*101f0*/  SHFL.IDX PT, R14, R4, 0x3, 0x181f ;  /* 0x00781f00040e7f89 */ /* 0x00006600000e0000 */
[----:B------:R-:W-:-:S05]  /*10200*/  @!P1 IMAD.X R3, RZ, RZ, R0, P2 ;  /* 0x000000ffff039224 */ /* 0x000fca00010e0600 */
[----:B------:R0:W-:Y:S03]  /*10210*/  @!P1 LDGSTS.E.BYPASS.LTC128B.128 [R26+0xd400], desc[UR48][R2.64], !P0 ;  /* 0x0d400000021a9fae */ /* 0x0001e6000c101d70 */
.L_x_13648:
        /* <DEDUP_REMOVED lines=9> */
[----:B------:R-:W-:Y:S01]  /*102b0*/  PLOP3.LUT P0, PT, PT, PT, PT, 0x80, 0x0 ;  /* 0x000000000000781c */ /* 0x000fe20003f0f070 */
[----:B------:R-:W-:-:S12]  /*102c0*/  NOP ;  /* 0x0000000000007918 */ /* 0x000fd80000000000 */
.L_x_13546:
        /* <DEDUP_REMOVED lines=16> */
.L_x_13649:
[----:B------:R-:W-:Y:S05]  /*103d0*/  BSYNC B0 ;  /* 0x0000000000007941 */ /* 0x000fea0003800000 */
.L_x_13547:
        /* <DEDUP_REMOVED lines=41> */
.L_x_13553:
        /* <DEDUP_REMOVED lines=8> */
.L_x_13650:
[----:B------:R-:W-:Y:S05]  /*106f0*/  BSYNC B1 ;  /* 0x0000000000017941 */ /* 0x000fea0003800000 */
.L_x_13554:
[----:B------:R-:W-:Y:S04]  /*10700*/  BSSY B1, `(.L_x_13556) ;  /* 0x0000007000017945 */ /* 0x000fe80003800000 */
[----:B------:R-:W-:Y:S05]  /*10710*/  @P1 BRA `(.L_x_13557) ;  /* 0x0000000000141947 */ /* 0x000fea0003800000 */
[----:B------:R-:W-:Y:S01]  /*10720*/  ISETP.NE.AND P0, PT, R28, RZ, PT ;  /* 0x000000ff1c00720c */ /* 0x000fe20003f05270 */
[----:B0-----:R-:W-:-:S04]  /*10730*/  IMAD.MOV.U32 R2, RZ, RZ, 0x4000 ;  /* 0x00004000ff027424 */ /* 0x001fc800078e00ff */
[----:B------:R1:W-:Y:S08]  /*10740*/  SYNCS.ARRIVE.TRANS64 RZ, [R3+URZ+0x16830], R2 ;  /* 0x0168300203ff79a7 */ /* 0x0003f0000800003f */
[----:B------:R-:W-:Y:S05]  /*10750*/  @!P0 BRA `(.L_x_13557) ;  /* 0x0000000000048947 */ /* 0x000fea0003800000 */
[----:B------:R-:W-:Y:S01]  /*10760*/  BPT.TRAP 0x1 ;  /* 0x000000040000795c */ /* 0x000fe20000300000 */
.L_x_13557:
[----:B------:R-:W-:Y:S05]  /*10770*/  BSYNC B1 ;  /* 0x0000000000017941 */ /* 0x000fea0003800000 */
.L_x_13556:
[----:B------:R-:W-:Y:S01]  /*10780*/  IMAD.MOV.U32 R10, RZ, RZ, RZ ;  /* 0x000000ffff0a7224 */ /* 0x000fe200078e00ff */
[----:B------:R-:W-:Y:S01]  /*10790*/  UIADD3 UR4, UP0, UR46, 0x370, URZ ;  /* 0x000003702e047890 */ /* 0x000fe2000ff1e03f */
[----:B01----:R-:W-:Y:S01]  /*107a0*/  IMAD R2, R8, 0x4000, R17 ;  /* 0x0000400008027824 */ /* 0x003fe200078e0211 */
[----:B------:R-:W-:Y:S01]  /*107b0*/  PLOP3.LUT P0, PT, PT, PT, PT, 0x80, 0x0 ;  /* 0x000000000000781c */ /* 0x000fe20003f0f070 */
[----:B------:R-:W-:Y:S01]  /*107c0*/  VIADD R3, R3, 0x16830 ;  /* 0x0001683003037836 */ /* 0x000fe20000000000 */
[----:B------:R-:W-:Y:S01]  /*107d0*/  R2UR UR10, R10 ;  /* 0x000000000a0a72ca */ /* 0x000fe200000e0000 */
[----:B------:R-:W-:Y:S01]  /*107e0*/  VIADD R2, R2, 0xe400 ;  /* 0x0000e40002027836 */ /* 0x000fe20000000000 */
[----:B------:R-:W-:Y:S01]  /*107f0*/  UIADD3.X UR5, URZ, UR47, URZ, UP0, !UPT ;  /* 0x0000002f3f057290 */ /* 0x000fe200087fe43f */
[----:B------:R-:W-:Y:S01]  /*10800*/  IMAD.SHL.U32 R5, R6, 0x80, RZ ;  /* 0x0000008006057824 */ /* 0x000fe200078e00ff */
[----:B------:R-:W-:Y:S01]  /*10810*/  UMOV UR6, 0x0 ;  /* 0x0000000000067882 */ /* 0x000fe20000000000 */
[----:B------:R-:W-:-:S10]  /*10820*/  UMOV UR7, 0x14f00000 ;  /* 0x14f0000000077882 */ /* 0x000fd40000000000 */
.L_x_13558:
        /* <DEDUP_REMOVED lines=15> */
.L_x_13651:
[----:B------:R-:W-:Y:S05]  /*10920*/  BSYNC B1 ;  /* 0x0000000000017941 */ /* 0x000fea0003800000 */
.L_x_13559:
        /* <DEDUP_REMOVED lines=10> */
.L_x_13562:
[----:B------:R-:W-:Y:S05]  /*109d0*/  BSYNC B1 ;  /* 0x0000000000017941 */ /* 0x000fea0003800000 */
.L_x_13561:
[----:B------:R-:W-:Y:S01]  /*109e0*/  R2UR UR10, R10 ;  /* 0x000000000a0a72ca */ /* 0x000fe200000e0000 */
[----:B------:R-:W-:Y:S01]  /*109f0*/  UIADD3 UR4, UP0, UR46, 0x470, URZ ;  /* 0x000004702e047890 */ /* 0x000fe2000ff1e03f */
[----:B------:R-:W-:Y:S01]  /*10a00*/  R2UR UR6, R2 ;  /* 0x00000000020672ca */ /* 0x000fe200000e0000 */
[C-C-:B------:R-:W-:Y:S01]  /*10a10*/  IMAD R2, R16.reuse, 0x8, R17.reuse ;  /* 0x0000000810027824 */ /* 0x140fe200078e0211 */
[----:B------:R-:W-:Y:S01]  /*10a20*/  R2UR UR7, R3 ;  /* 0x00000000030772ca */ /* 0x000fe200000e0000 */
[----:B------:R-:W-:Y:S01]  /*10a30*/  IMAD R3, R16, 0x4000, R17 ;  /* 0x0000400010037824 */ /* 0x000fe200078e0211 */
[----:B------:R-:W-:Y:S01]  /*10a40*/  PLOP3.LUT P0, PT, PT, PT, PT, 0x80, 0x0 ;  /* 0x000000000000781c */ /* 0x000fe20003f0f070 */
[----:B0-----:R-:W-:Y:S01]  /*10a50*/  IMAD.SHL.U32 R5, R19, 0x80, RZ ;  /* 0x0000008013057824 */ /* 0x001fe200078e00ff */
[----:B------:R-:W-:Y:S01]  /*10a60*/  UIADD3.X UR5, URZ, UR47, URZ, UP0, !UPT ;  /* 0x0000002f3f057290 */ /* 0x000fe200087fe43f */
[----:B------:R-:W-:Y:S02]  /*10a70*/  VIADD R3, R3, 0x400 ;  /* 0x0000040003037836 */ /* 0x000fe40000000000 */
[----:B------:R-:W-:-:S09]  /*10a80*/  VIADD R2, R2, 0x16850 ;  /* 0x0001685002027836 */ /* 0x000fd20000000000 */
.L_x_13563:
        /* <DEDUP_REMOVED lines=12> */
.L_x_13552:
[----:B------:R-:W-:Y:S05]  /*10b50*/  BSYNC B0 ;  /* 0x0000000000007941 */ /* 0x000fea0003800000 */
.L_x_13551:
[----:B------:R-:W-:Y:S01]  /*10b60*/  UIADD3 UR4, UR40, -0x3, URZ ;  /* 0xfffffffd28047890 */ /* 0x000fe2000fffe03f */
[----:B------:R-:W-:Y:S02]  /*10b70*/  IMAD.MOV.U32 R16, RZ, RZ, R8 ;  /* 0x000000ffff107224 */ /* 0x000fe400078e0008 */
[----:B------:R-:W-:-:S03]  /*10b80*/  IMAD.MOV.U32 R24, RZ, RZ, R9 ;  /* 0x000000ffff187224 */ /* 0x000fc600078e0009 */
[----:B------:R-:W-:-:S07]  /*10b90*/  IMAD.U32 R6, RZ, RZ, UR4 ;  /* 0x00000004ff067e24 */ /* 0x000fce000f8e00ff */
.L_x_13550:
[----:B------:R-:W-:Y:S01]  /*10ba0*/  ULOP3.LUT UR4, URZ, UR40, URZ, 0x33, !UPT ;  /* 0x000000283f047292 */ /* 0x000fe2000f8e333f */
[----:B------:R-:W-:Y:S01]  /*10bb0*/  VIADD R7, R7, 0xfffffffe ;  /* 0xfffffffe07077836 */ /* 0x000fe20000000000 */
[----:B------:R-:W-:Y:S04]  /*10bc0*/  BSSY B0, `(.L_x_13549) ;  /* 0x00000df000007945 */ /* 0x000fe80003800000 */
[----:B------:R-:W-:-:S13]  /*10bd0*/  ISETP.NE.AND P0, PT, R7, UR4, PT ;  /* 0x0000000407007c0c */ /* 0x000fda000bf05270 */
[----:B------:R-:W-:Y:S05]  /*10be0*/  @!P0 BRA `(.L_x_13564) ;  /* 0x0000000c00708947 */ /* 0x000fea0003800000 */
[----:B------:R-:W-:-:S07]  /*10bf0*/  IMAD.MOV.U32 R4, RZ, RZ, R18 ;  /* 0x000000ffff047224 */ /* 0x000fce00078e0012 */
.L_x_13591:
        /* <DEDUP_REMOVED lines=13> */
[----:B------:R-:W-:Y:S01]  /*10cd0*/  IMAD.MOV.U32 R10, RZ, RZ, R6 ;  /* 0x000000ffff0a7224 */ /* 0x000fe200078e0006 */
[----:B------:R-:W-:Y:S02]  /*10ce0*/  ULDC.64 UR4, c[0x0][0x428] ;  /* 0x00010a0000047ab9 */ /* 0x000fe40000000a00 */
[----:B------:R-:W-:-:S04]  /*10cf0*/  IMAD R5, R25, UR4, RZ ;  /* 0x0000000419057c24 */ /* 0x000fc8000f8e02ff */
[----:B------:R-:W-:Y:S01]  /*10d00*/  IMAD R5, R22, UR5, R5 ;  /* 0x0000000516057c24 */ /* 0x000fe2000f8e0205 */
[----:B0-----:R-:W-:-:S13]  /*10d10*/  ISETP.NE.AND P0, PT, R9, 0x1, PT ;  /* 0x000000010900780c */ /* 0x001fda0003f05270 */
[----:B------:R-:W0:Y:S02]  /*10d20*/  @P0 LDC.64 R2, c[0x0][0x440] ;  /* 0x00011000ff020b82 */ /* 0x000e240000000a00 */
[----:B0-----:R-:W-:-:S05]  /*10d30*/  @P0 IMAD.HI.U32 R2, R6, R2, RZ ;  /* 0x0000000206020227 */ /* 0x001fca00078e00ff */
[----:B------:R-:W-:-:S04]  /*10d40*/  @P0 SHF.R.U32.HI R10, RZ, R3, R2 ;  /* 0x00000003ff0a0219 */ /* 0x000fc80000011602 */
[--C-:B------:R-:W-:Y:S01]  /*10d50*/  SHF.R.S32.HI R3, RZ, 0x1f, R10.reuse ;  /* 0x0000001fff037819 */ /* 0x100fe2000001140a */
[----:B------:R-:W-:-:S04]  /*10d60*/  IMAD.MOV.U32 R2, RZ, RZ, R10 ;  /* 0x000000ffff027224 */ /* 0x000fc800078e000a */
[----:B------:R-:W-:Y:S01]  /*10d70*/  IMAD.WIDE.U32 R2, R22, UR4, R2 ;  /* 0x0000000416027c25 */ /* 0x000fe2000f8e0002 */
[----:B------:R-:W-:-:S03]  /*10d80*/  ULDC.64 UR4, c[0x0][0x418] ;  /* 0x0001060000047ab9 */ /* 0x000fc60000000a00 */
[----:B------:R-:W-:Y:S01]  /*10d90*/  IMAD.IADD R3, R5, 0x1, R3 ;  /* 0x0000000105037824 */ /* 0x000fe200078e0203 */
[----:B------:R-:W-:-:S04]  /*10da0*/  LEA R4, P0, R2, UR4, 0x2 ;  /* 0x0000000402047c11 */ /* 0x000fc8000f8010ff */
[----:B------:R-:W-:-:S05]  /*10db0*/  LEA.HI.X R5, R2, UR5, R3, 0x2, P0 ;  /* 0x0000000502057c11 */ /* 0x000fca00080f1403 */
[----:B------:R0:W5:Y:S01]  /*10dc0*/  LDG.E R4, desc[UR48][R4.64] ;  /* 0x0000003004047981 */ /* 0x000162000c1e1900 */
[----:B------:R-:W-:-:S04]  /*10dd0*/  IMAD.MOV R2, RZ, RZ, -R10 ;  /* 0x000000ffff027224 */ /* 0x000fc800078e0a0a */
[----:B------:R-:W-:-:S07]  /*10de0*/  IMAD R9, R9, R2, R6 ;  /* 0x0000000209097224 */ /* 0x000fce00078e0206 */
.L_x_13567:
        /* <DEDUP_REMOVED lines=8> */
.L_x_13652:
[----:B------:R-:W-:Y:S05]  /*10e70*/  BSYNC B2 ;  /* 0x0000000000027941 */ /* 0x000fea0003800000 */
.L_x_13568:
[----:B------:R-:W-:Y:S04]  /*10e80*/  BSSY B2, `(.L_x_13570) ;  /* 0x0000007000027945 */ /* 0x000fe80003800000 */
[----:B------:R-:W-:Y:S05]  /*10e90*/  @P1 BRA `(.L_x_13571) ;  /* 0x0000000000141947 */ /* 0x000fea0003800000 */
[----:B------:R-:W-:Y:S01]  /*10ea0*/  ISETP.NE.AND P0, PT, R28, RZ, PT ;  /* 0x000000ff1c00720c */ /* 0x000fe20003f05270 */
[----:B0-----:R-:W-:-:S04]  /*10eb0*/  IMAD.MOV.U32 R2, RZ, RZ, 0x4000 ;  /* 0x00004000ff027424 */ /* 0x001fc800078e00ff */
[----:B------:R1:W-:Y:S08]  /*10ec0*/  SYNCS.ARRIVE.TRANS64 RZ, [R3+URZ+0x16830], R2 ;  /* 0x0168300203ff79a7 */ /* 0x0003f0000800003f */
[----:B------:R-:W-:Y:S05]  /*10ed0*/  @!P0 BRA `(.L_x_13571) ;  /* 0x0000000000048947 */ /* 0x000fea0003800000 */
[----:B------:R-:W-:Y:S01]  /*10ee0*/  BPT.TRAP 0x1 ;  /* 0x000000040000795c */ /* 0x000fe20000300000 */
.L_x_13571:
[----:B------:R-:W-:Y:S05]  /*10ef0*/  BSYNC B2 ;  /* 0x0000000000027941 */ /* 0x000fea0003800000 */
.L_x_13570:
        /* <DEDUP_REMOVED lines=11> */
.L_x_13572:
        /* <DEDUP_REMOVED lines=15> */
.L_x_13653:
[----:B------:R-:W-:Y:S05]  /*110a0*/  BSYNC B2 ;  /* 0x0000000000027941 */ /* 0x000fea0003800000 */
.L_x_13573:
        /* <DEDUP_REMOVED lines=9> */
.L_x_13576:
[----:B------:R-:W-:Y:S05]  /*11140*/  BSYNC B2 ;  /* 0x0000000000027941 */ /* 0x000fea0003800000 */
.L_x_13575:
[----:B------:R-:W-:Y:S01]  /*11150*/  R2UR UR7, R3 ;  /* 0x00000000030772ca */ /* 0x000fe200000e0000 */
[----:B------:R-:W-:Y:S01]  /*11160*/  IMAD R16, R16, 0x4000, R17 ;  /* 0x0000400010107824 */ /* 0x000fe200078e0211 */
[----:B------:R-:W-:Y:S01]  /*11170*/  R2UR UR10, R10 ;  /* 0x000000000a0a72ca */ /* 0x000fe200000e0000 */
[----:B------:R-:W-:Y:S01]  /*11180*/  UIADD3 UR4, UP0, UR46, 0x470, URZ ;  /* 0x000004702e047890 */ /* 0x000fe2000ff1e03f */
[----:B------:R-:W-:Y:S01]  /*11190*/  R2UR UR6, R2 ;  /* 0x00000000020672ca */ /* 0x000fe200000e0000 */
[----:B------:R-:W-:Y:S01]  /*111a0*/  IMAD.SHL.U32 R2, R19, 0x80, RZ ;  /* 0x0000008013027824 */ /* 0x000fe200078e00ff */
[----:B------:R-:W-:Y:S01]  /*111b0*/  PLOP3.LUT P0, PT, PT, PT, PT, 0x80, 0x0 ;  /* 0x000000000000781c */ /* 0x000fe20003f0f070 */
[----:B01----:R-:W-:Y:S01]  /*111c0*/  VIADD R5, R5, 0x50 ;  /* 0x0000005005057836 */ /* 0x003fe20000000000 */
[----:B------:R-:W-:Y:S01]  /*111d0*/  UIADD3.X UR5, URZ, UR47, URZ, UP0, !UPT ;  /* 0x0000002f3f057290 */ /* 0x000fe200087fe43f */
[----:B------:R-:W-:-:S11]  /*111e0*/  VIADD R16, R16, 0x400 ;  /* 0x0000040010107836 */ /* 0x000fd60000000000 */
.L_x_13577:
        /* <DEDUP_REMOVED lines=12> */
.L_x_13566:
[----:B------:R-:W-:Y:S05]  /*112b0*/  BSYNC B1 ;  /* 0x0000000000017941 */ /* 0x000fea0003800000 */
.L_x_13565:
        /* <DEDUP_REMOVED lines=25> */
[----:B------:R-:W-:Y:S01]  /*11450*/  IMAD R10, R10, R4, R9 ;  /* 0x000000040a0a7224 */ /* 0x000fe200078e0209 */
[----:B------:R-:W-:Y:S01]  /*11460*/  LEA R4, P0, R2, UR4, 0x2 ;  /* 0x0000000402047c11 */ /* 0x000fe2000f8010ff */
[----:B------:R-:W-:-:S05]  /*11470*/  IMAD.IADD R5, R5, 0x1, R3 ;  /* 0x0000000105057824 */ /* 0x000fca00078e0203 */
[----:B------:R-:W-:-:S05]  /*11480*/  LEA.HI.X R5, R2, UR5, R5, 0x2, P0 ;  /* 0x0000000502057c11 */ /* 0x000fca00080f1405 */
[----:B------:R0:W5:Y:S02]  /*11490*/  LDG.E R4, desc[UR48][R4.64] ;  /* 0x0000003004047981 */ /* 0x000164000c1e1900 */
.L_x_13580:
[----:B------:R-:W0:Y:S01]  /*114a0*/  S2R R2, SR_TID.X ;  /* 0x0000000000027919 */ /* 0x000e220000002100 */
[----:B------:R-:W-:Y:S01]  /*114b0*/  SHF.L.U32 R3, R24, 0x1f, RZ ;  /* 0x0000001f18037819 */ /* 0x000fe200000006ff */
[----:B------:R-:W-:Y:S01]  /*114c0*/  BSSY B2, `(.L_x_13581) ;  /* 0x0000006000027945 */ /* 0x000fe20003800000 */
[----:B0-----:R-:W-:Y:S01]  /*114d0*/  LOP3.LUT R5, R2, 0x7f, RZ, 0xc0, !PT ;  /* 0x0000007f02057812 */ /* 0x001fe200078ec0ff */
[----:B------:R-:W-:-:S03]  /*114e0*/  IMAD R2, R16, 0x8, R17 ;  /* 0x0000000810027824 */ /* 0x000fc600078e0211 */
[----:B------:R-:W-:Y:S01]  /*114f0*/  ISETP.NE.AND P1, PT, R5, RZ, PT ;  /* 0x000000ff0500720c */ /* 0x000fe20003f25270 */
[----:B------:R-:W0:Y:S02]  /*11500*/  SYNCS.PHASECHK.TRANS64.TRYWAIT P0, [R2+URZ+0x16840], R3 ;  /* 0x01684003020075a7 */ /* 0x000e24000800017f */
[----:B0-----:R-:W-:Y:S10]  /*11510*/  @!P0 BRA `(.L_x_13582) ;  /* 0x0000002000788947 */ /* 0x001ff40003800000 */
.L_x_13654:
[----:B------:R-:W-:Y:S05]  /*11520*/  BSYNC B2 ;  /* 0x0000000000027941 */ /* 0x000fea0003800000 */
.L_x_13581:
[----:B------:R-:W-:Y:S04]  /*11530*/  BSSY B2, `(.L_x_13583) ;  /* 0x0000007000027945 */ /* 0x000fe80003800000 */
[----:B------:R-:W-:Y:S05]  /*11540*/  @P1 BRA `(.L_x_13584) ;  /* 0x0000000000141947 */ /* 0x000fea0003800000 */
[----:B------:R-:W-:Y:S01]  /*11550*/  ISETP.NE.AND P0, PT, R28, RZ, PT ;  /* 0x000000ff1c00720c */ /* 0x000fe20003f05270 */
[----:B0-----:R-:W-:-:S04]  /*11560*/  IMAD.MOV.U32 R3, RZ, RZ, 0x4000 ;  /* 0x00004000ff037424 */ /* 0x001fc800078e00ff */
[----:B------:R1:W-:Y:S08]  /*11570*/  SYNCS.ARRIVE.TRANS64 RZ, [R2+URZ+0x16830], R3 ;  /* 0x0168300302ff79a7 */ /* 0x0003f0000800003f */
[----:B------:R-:W-:Y:S05]  /*11580*/  @!P0 BRA `(.L_x_13584) ;  /* 0x0000000000048947 */ /* 0x000fea0003800000 */
[----:B------:R-:W-:Y:S01]  /*11590*/  BPT.TRAP 0x1 ;  /* 0x000000040000795c */ /* 0x000fe20000300000 */
.L_x_13584:
[----:B------:R-:W-:Y:S05]  /*115a0*/  BSYNC B2 ;  /* 0x0000000000027941 */ /* 0x000fea0003800000 */
.L_x_13583:
        /* <DEDUP_REMOVED lines=8> */
[----:B------:R-:W-:Y:S01]  /*11630*/  VIADD R2, R2, 0x30 ;  /* 0x0000003002027836 */ /* 0x000fe20000000000 */
[----:B------:R-:W-:Y:S01]  /*11640*/  UMOV UR6, 0x0 ;  /* 0x0000000000067882 */ /* 0x000fe20000000000 */
[----:B------:R-:W-:Y:S01]  /*11650*/  IMAD.SHL.U32 R5, R10, 0x80, RZ ;  /* 0x000000800a057824 */ /* 0x000fe200078e00ff */
[----:B------:R-:W-:-:S09]  /*11660*/  UMOV UR7, 0x14f00000 ;  /* 0x14f0000000077882 */ /* 0x000fd20000000000 */
.L_x_13585:
        /* <DEDUP_REMOVED lines=15> */
.L_x_13655:
[----:B------:R-:W-:Y:S05]  /*11760*/  BSYNC B2 ;  /* 0x0000000000027941 */ /* 0x000fea0003800000 */
.L_x_13586:
[----:B------:R-:W-:Y:S01]  /*11770*/  BSSY B2, `(.L_x_13588) ;  /* 0x0000009000027945 */ /* 0x000fe20003800000 */
[----:B------:R-:W-:Y:S02]  /*11780*/  IMAD.MOV.U32 R2, RZ, RZ, 0x0 ;  /* 0x00000000ff027424 */ /* 0x000fe400078e00ff */
[----:B------:R-:W-:Y:S01]  /*11790*/  IMAD.MOV.U32 R3, RZ, RZ, 0x14f00000 ;  /* 0x14f00000ff037424 */ /* 0x000fe200078e00ff */
[----:B------:R-:W-:Y:S06]  /*117a0*/  @P1 BRA `(.L_x_13589) ;  /* 0x0000000000141947 */ /* 0x000fec0003800000 */
[----:B------:R-:W-:Y:S01]  /*117b0*/  ISETP.NE.AND P0, PT, R28, RZ, PT ;  /* 0x000000ff1c00720c */ /* 0x000fe20003f05270 */
[----:B0-----:R-:W-:-:S04]  /*117c0*/  IMAD.MOV.U32 R8, RZ, RZ, 0x4000 ;  /* 0x00004000ff087424 */ /* 0x001fc800078e00ff */
[----:B------:R1:W-:Y:S08]  /*117d0*/  SYNCS.ARRIVE.TRANS64 RZ, [R5+URZ+0x50], R8 ;  /* 0x0000500805ff79a7 */ /* 0x0003f0000800003f */
[----:B------:R-:W-:Y:S05]  /*117e0*/  @!P0 BRA `(.L_x_13589) ;  /* 0x0000000000048947 */ /* 0x000fea0003800000 */
[----:B------:R-:W-:Y:S01]  /*117f0*/  BPT.TRAP 0x1 ;  /* 0x000000040000795c */ /* 0x000fe20000300000 */
.L_x_13589:
[----:B------:R-:W-:Y:S05]  /*11800*/  BSYNC B2 ;  /* 0x0000000000027941 */ /* 0x000fea0003800000 */
.L_x_13588:
[----:B------:R-:W-:Y:S01]  /*11810*/  R2UR UR10, R11 ;  /* 0x000000000b0a72ca */ /* 0x000fe200000e0000 */
[----:B------:R-:W-:Y:S01]  /*11820*/  UIADD3 UR4, UP0, UR46, 0x470, URZ ;  /* 0x000004702e047890 */ /* 0x000fe2000ff1e03f */
[----:B------:R-:W-:Y:S01]  /*11830*/  R2UR UR6, R2 ;  /* 0x00000000020672ca */ /* 0x000fe200000e0000 */
[----:B------:R-:W-:Y:S01]  /*11840*/  IMAD R2, R7, 0x4000, R17 ;  /* 0x0000400007027824 */ /* 0x000fe200078e0211 */
[----:B------:R-:W-:Y:S01]  /*11850*/  R2UR UR7, R3 ;  /* 0x00000000030772ca */ /* 0x000fe200000e0000 */
[----:B------:R-:W-:Y:S01]  /*11860*/  IMAD.SHL.U32 R3, R19, 0x80, RZ ;  /* 0x0000008013037824 */ /* 0x000fe200078e00ff */
[----:B------:R-:W-:Y:S01]  /*11870*/  PLOP3.LUT P0, PT, PT, PT, PT, 0x80, 0x0 ;  /* 0x000000000000781c */ /* 0x000fe20003f0f070 */
[----:B01----:R-:W-:Y:S01]  /*11880*/  VIADD R5, R5, 0x50 ;  /* 0x0000005005057836 */ /* 0x003fe20000000000 */
[----:B------:R-:W-:Y:S01]  /*11890*/  UIADD3.X UR5, URZ, UR47, URZ, UP0, !UPT ;  /* 0x0000002f3f057290 */ /* 0x000fe200087fe43f */
[----:B------:R-:W-:-:S11]  /*118a0*/  VIADD R2, R2, 0x400 ;  /* 0x0000040002027836 */ /* 0x000fd60000000000 */
.L_x_13590:
        /* <DEDUP_REMOVED lines=12> */
.L_x_13579:
[----:B------:R-:W-:Y:S05]  /*11970*/  BSYNC B1 ;  /* 0x0000000000017941 */ /* 0x000fea0003800000 */
.L_x_13578:
[----:B------:R-:W-:Y:S01]  /*11980*/  ISETP.GT.AND P0, PT, R9, UR39, PT ;  /* 0x0000002709007c0c */ /* 0x000fe2000bf04270 */
[----:B------:R-:W-:-:S12]  /*11990*/  VIADD R6, R6, 0xfffffffe ;  /* 0xfffffffe06067836 */ /* 0x000fd80000000000 */
[----:B------:R-:W-:Y:S05]  /*119a0*/  @P0 BRA `(.L_x_13591) ;  /* 0xfffffff000940947 */ /* 0x000fea000383ffff */
.L_x_13564:
[----:B------:R-:W-:Y:S05]  /*119b0*/  BSYNC B0 ;  /* 0x0000000000007941 */ /* 0x000fea0003800000 */
.L_x_13549:
        /* <DEDUP_REMOVED lines=17> */
.L_x_13593:
[----:B------:R-:W-:Y:S05]  /*11ad0*/  BSYNC B0 ;  /* 0x0000000000007941 */ /* 0x000fea0003800000 */
.L_x_13592:
        /* <DEDUP_REMOVED lines=9> */
.L_x_13656:
[----:B------:R-:W-:Y:S05]  /*11b70*/  BSYNC B1 ;  /* 0x0000000000017941 */ /* 0x000fea0003800000 */
.L_x_13596:
[----:B------:R-:W-:Y:S04]  /*11b80*/  BSSY B1, `(.L_x_13598) ;  /* 0x0000007000017945 */ /* 0x000fe80003800000 */
[----:B------:R-:W-:Y:S05]  /*11b90*/  @P2 BRA `(.L_x_13599) ;  /* 0x0000000000142947 */ /* 0x000fea0003800000 */
[----:B------:R-:W-:Y:S01]  /*11ba0*/  ISETP.NE.AND P0, PT, R28, RZ, PT ;  /* 0x000000ff1c00720c */ /* 0x000fe20003f05270 */
[----:B-1----:R-:W-:-:S04]  /*11bb0*/  IMAD.MOV.U32 R0, RZ, RZ, 0x4000 ;  /* 0x00004000ff007424 */ /* 0x002fc800078e00ff */
[----:B------:R2:W-:Y:S08]  /*11bc0*/  SYNCS.ARRIVE.TRANS64 RZ, [R3+URZ+0x16850], R0 ;  /* 0x0168500003ff79a7 */ /* 0x0005f0000800003f */
[----:B------:R-:W-:Y:S05]  /*11bd0*/  @!P0 BRA `(.L_x_13599) ;  /* 0x0000000000048947 */ /* 0x000fea0003800000 */
[----:B------:R-:W-:Y:S01]  /*11be0*/  BPT.TRAP 0x1 ;  /* 0x000000040000795c */ /* 0x000fe20000300000 */
.L_x_13599:
[----:B------:R-:W-:Y:S05]  /*11bf0*/  BSYNC B1 ;  /* 0x0000000000017941 */ /* 0x000fea0003800000 */
.L_x_13598:
[----:B-12---:R-:W-:Y:S01]  /*11c00*/  IMAD R0, R16, 0x4000, R17 ;  /* 0x0000400010007824 */ /* 0x006fe200078e0211 */
[----:B------:R-:W-:Y:S01]  /*11c10*/  UIADD3 UR4, UP0, UR46, 0x470, URZ ;  /* 0x000004702e047890 */ /* 0x000fe2000ff1e03f */
[----:B------:R-:W-:Y:S01]  /*11c20*/  PLOP3.LUT P0, PT, PT, PT, PT, 0x80, 0x0 ;  /* 0x000000000000781c */ /* 0x000fe20003f0f070 */
[----:B------:R-:W-:Y:S01]  /*11c30*/  IMAD.SHL.U32 R19, R19, 0x80, RZ ;  /* 0x0000008013137824 */ /* 0x000fe200078e00ff */
[----:B------:R-:W-:Y:S01]  /*11c40*/  UMOV UR6, 0x0 ;  /* 0x0000000000067882 */ /* 0x000fe20000000000 */
[----:B0-----:R-:W-:Y:S01]  /*11c50*/  VIADD R2, R3, 0x16850 ;  /* 0x0001685003027836 */ /* 0x001fe20000000000 */
[----:B------:R-:W-:Y:S01]  /*11c60*/  UIADD3.X UR5, URZ, UR47, URZ, UP0, !UPT ;  /* 0x0000002f3f057290 */ /* 0x000fe200087fe43f */
[----:B------:R-:W-:Y:S01]  /*11c70*/  VIADD R0, R0, 0x400 ;  /* 0x0000040000007836 */ /* 0x000fe20000000000 */
[----:B------:R-:W-:Y:S01]  /*11c80*/  UMOV UR7, 0x14f00000 ;  /* 0x14f0000000077882 */ /* 0x000fe20000000000 */
[----:B------:R-:W-:-:S09]  /*11c90*/  UMOV UR10, URZ ;  /* 0x0000003f000a7c82 */ /* 0x000fd20008000000 */
.L_x_13600:
        /* <DEDUP_REMOVED lines=10> */
.L_x_13595:
[----:B------:R-:W-:Y:S05]  /*11d40*/  BSYNC B0 ;  /* 0x0000000000007941 */ /* 0x000fea0003800000 */
.L_x_13594:
[----:B------:R-:W-:-:S05]  /*11d50*/  VIADD R16, R16, 0x1 ;  /* 0x0000000110107836 */ /* 0x000fca0000000000 */
[----:B------:R-:W-:-:S04]  /*11d60*/  ISETP.NE.AND P0, PT, R16, 0x2, PT ;  /* 0x000000021000780c */ /* 0x000fc80003f05270 */
[----:B------:R-:W-:Y:S02]  /*11d70*/  SEL R3, RZ, 0x1, P0 ;  /* 0x00000001ff037807 */ /* 0x000fe40000000000 */
[----:B------:R-:W-:Y:S02]  /*11d80*/  SEL R16, R16, RZ, P0 ;  /* 0x000000ff10107207 */ /* 0x000fe40000000000 */
[----:B------:R-:W-:-:S07]  /*11d90*/  LOP3.LUT R24, R24, R3, RZ, 0x3c, !PT ;  /* 0x0000000318187212 */ /* 0x000fce00078e3cff */
.L_x_13531:
[----:B------:R-:W-:Y:S05]  /*11da0*/  BSYNC B7 ;  /* 0x0000000000077941 */ /* 0x000fea0003800000 */
.L_x_13529:
        /* <DEDUP_REMOVED lines=11> */
.L_x_13601:
[----:B------:R-:W-:-:S03]  /*11e60*/  UMOV UR4, 0xffffffff ;  /* 0xffffffff00047882 */ /* 0x000fc60000000000 */
[----:B------:R-:W-:Y:S05]  /*11e70*/  BRA.DIV UR4, `(.L_x_13603) ;  /* 0x0000001a045c7947 */ /* 0x000fea000b800000 */
[----:B------:R1:W2:Y:S02]  /*11e80*/  SHFL.IDX PT, R14, R27, RZ, 0x1f ;  /* 0x00001fff1b0e7589 */ /* 0x0002a400000e0000 */
.L_x_13659:
        /* <DEDUP_REMOVED lines=8> */
.L_x_13602:
[----:B------:R-:W-:Y:S02]  /*11f10*/  ULDC UR4, c[0x0][0xc38] ;  /* 0x00030e0000047ab9 */ /* 0x000fe40000000800 */
[----:B-1----:R-:W-:-:S13]  /*11f20*/  ISETP.GE.AND P0, PT, R27, UR4, PT ;  /* 0x000000041b007c0c */ /* 0x002fda000bf06270 */
[----:B------:R-:W-:Y:S05]  /*11f30*/  @!P0 BRA `(.L_x_13604) ;  /* 0xffffffc400508947 */ /* 0x000fea000383ffff */
.L_x_13520:
        /* <DEDUP_REMOVED lines=11> */
.L_x_13660:
[----:B------:R-:W-:Y:S05]  /*11ff0*/  BSYNC B0 ;  /* 0x0000000000007941 */ /* 0x000fea0003800000 */
.L_x_13605:
[----:B------:R-:W-:-:S03]  /*12000*/  UMOV UR4, 0xffffffff ;  /* 0xffffffff00047882 */ /* 0x000fc60000000000 */
[----:B------:R-:W-:Y:S05]  /*12010*/  BRA.DIV UR4, `(.L_x_13607) ;  /* 0x0000001a04307947 */ /* 0x000fea000b800000 */
[----:B-1----:R-:W1:Y:S02]  /*12020*/  S2R R0, SR_TID.X ;  /* 0x0000000000007919 */ /* 0x002e640000002100 */
[----:B-1----:R-:W-:-:S04]  /*12030*/  SHF.R.U32.HI R0, RZ, 0x5, R0 ;  /* 0x00000005ff007819 */ /* 0x002fc80000011600 */
[----:B------:R-:W-:-:S05]  /*12040*/  LOP3.LUT R0, R0, 0x3, RZ, 0xc0, !PT ;  /* 0x0000000300007812 */ /* 0x000fca00078ec0ff */
[----:B------:R1:W2:Y:S02]  /*12050*/  SHFL.IDX PT, R14, R0, RZ, 0x1f ;  /* 0x00001fff000e7589 */ /* 0x0002a400000e0000 */
.L_x_13663:
[----:B--2---:R-:W-:Y:S01]  /*12060*/  ISETP.NE.AND P0, PT, R14, RZ, PT ;  /* 0x000000ff0e00720c */ /* 0x004fe20003f05270 */
[----:B------:R-:W-:-:S12]  /*12070*/  BSSY B0, `(.L_x_13608) ;  /* 0x0000024000007945 */ /* 0x000fd80003800000 */
[----:B------:R-:W-:Y:S05]  /*12080*/  @P0 BRA `(.L_x_13609) ;  /* 0x0000000000880947 */ /* 0x000fea0003800000 */
[----:B------:R-:W-:-:S03]  /*12090*/  UMOV UR4, 0xffffffff ;  /* 0xffffffff00047882 */ /* 0x000fc60000000000 */
[----:B------:R-:W-:Y:S05]  /*120a0*/  BRA.DIV UR4, `(.L_x_13610) ;  /* 0x0000001a04407947 */ /* 0x000fea000b800000 */
[----:B------:R-:W-:-:S13]  /*120b0*/  ELECT P6, URZ, PT ;  /* 0x00000000003f782f */ /* 0x000fda00038c0000 */
.L_x_13666:
[----:B------:R-:W-:Y:S05]  /*120c0*/  @!P6 BRA `(.L_x_13609) ;  /* 0x000000000078e947 */ /* 0x000fea0003800000 */
[----:B------:R-:W-:-:S06]  /*120d0*/  ULOP3.LUT UR4, UR38, 0x2, URZ, 0xfc, !UPT ;  /* 0x0000000226047892 */ /* 0x000fcc000f8efc3f */
[----:B-1----:R-:W-:-:S05]  /*120e0*/  IMAD.U32 R0, RZ, RZ, UR4 ;  /* 0x00000004ff007e24 */ /* 0x002fca000f8e00ff */
[----:B------:R-:W-:-:S13]  /*120f0*/  ISETP.NE.AND P2, PT, R0, 0x3, PT ;  /* 0x000000030000780c */ /* 0x000fda0003f45270 */
[----:B------:R-:W-:Y:S05]  /*12100*/  @!P2 BRA `(.L_x_13611) ;  /* 0x000000000004a947 */ /* 0x000fea0003800000 */
[----:B------:R-:W-:Y:S01]  /*12110*/  BPT.TRAP 0x1 ;  /* 0x000000040000795c */ /* 0x000fe20000300000 */
.L_x_13611:
        /* <DEDUP_REMOVED lines=12> */
.L_x_13667:
[----:B------:R-:W2:Y:S02]  /*121e0*/  SYNCS.PHASECHK.TRANS64.TRYWAIT P0, [R3+URZ], R0 ;  /* 0x00000000030075a7 */ /* 0x000ea4000800017f */
[----:B--2---:R-:W-:Y:S05]  /*121f0*/  @!P0 BRA `(.L_x_13613) ;  /* 0x0000001800208947 */ /* 0x004fea0003800000 */
.L_x_13668:
[----:B------:R-:W-:Y:S05]  /*12200*/  @!P2 BRA `(.L_x_13614) ;  /* 0x000000000004a947 */ /* 0x000fea0003800000 */
[----:B------:R-:W-:Y:S01]  /*12210*/  BPT.TRAP 0x1 ;  /* 0x000000040000795c */ /* 0x000fe20000300000 */
.L_x_13614:
[----:B--2---:R-:W-:-:S04]  /*12220*/  VIADD R3, R9, 0x16860 ;  /* 0x0001686009037836 */ /* 0x004fc80000000000 */
[----:B------:R-:W-:-:S04]  /*12230*/  IMAD R5, R16, 0x8, R3 ;  /* 0x0000000810057824 */ /* 0x000fc800078e0203 */
[----:B------:R-:W2:Y:S02]  /*12240*/  SYNCS.PHASECHK.TRANS64.TRYWAIT P0, [R5+URZ], R2 ;  /* 0x00000002050075a7 */ /* 0x000ea4000800017f */
[----:B--2---:R-:W-:Y:S05]  /*12250*/  @!P0 BRA `(.L_x_13615) ;  /* 0x00000018001c8947 */ /* 0x004fea0003800000 */
.L_x_13669:
[----:B------:R-:W-:-:S07]  /*12260*/  IMAD R3, R4, 0x8, R3 ;  /* 0x0000000804037824 */ /* 0x000fce00078e0203 */
.L_x_13616:
[----:B---3--:R3:W4:Y:S02]  /*12270*/  SYNCS.PHASECHK.TRANS64.TRYWAIT P0, [R3+URZ], R0 ;  /* 0x00000000030075a7 */ /* 0x008724000800017f */
[----:B----4-:R-:W-:Y:S05]  /*12280*/  @!P0 NANOSLEEP.SYNCS 0x989680 ;  /* 0x009896800000895d */ /* 0x010fea0003900000 */
[----:B------:R-:W4:Y:S02]  /*12290*/  @!P0 SYNCS.PHASECHK.TRANS64 P0, [R3+URZ], R0 ;  /* 0x00000000030085a7 */ /* 0x000f24000800007f */
[----:B----4-:R-:W-:Y:S05]  /*122a0*/  @!P0 BRA `(.L_x_13616) ;  /* 0xfffffffc00f08947 */ /* 0x010fea000383ffff */
.L_x_13609:
[----:B------:R-:W-:Y:S05]  /*122b0*/  BSYNC B0 ;  /* 0x0000000000007941 */ /* 0x000fea0003800000 */
.L_x_13608:
[----:B------:R-:W-:Y:S05]  /*122c0*/  EXIT ;  /* 0x000000000000794d */ /* 0x000fea0003800000 */
.L_x_13445:
[----:B0-----:R-:W-:-:S04]  /*122d0*/  IMAD.U32 R3, RZ, RZ, UR45 ;  /* 0x0000002dff037e24 */ /* 0x001fc8000f8e00ff */
[----:B------:R0:W1:Y:S03]  /*122e0*/  SYNCS.PHASECHK.TRANS64.TRYWAIT P1, [R3+URZ+0x16800], R0 ;  /* 0x01680000030075a7 */ /* 0x000066000802017f */
[----:B-1----:R-:W-:Y:S05]  /*122f0*/  @!P1 NANOSLEEP.SYNCS 0x989680 ;  /* 0x009896800000995d */ /* 0x002fea0003900000 */
[----:B------:R-:W1:Y:S02]  /*12300*/  @!P1 SYNCS.PHASECHK.TRANS64 P1, [R3+URZ+0x16800], R0 ;  /* 0x01680000030095a7 */ /* 0x000e64000802007f */
[----:B-1----:R-:W-:Y:S05]  /*12310*/  @!P1 BRA `(.L_x_13445) ;  /* 0xfffffffc00ec9947 */ /* 0x002fea000383ffff */
[----:B------:R-:W-:Y:S05]  /*12320*/  BRA `(.L_x_13617) ;  /* 0xfffffef400847947 */ /* 0x000fea000383ffff */
.L_x_13449:
[----:B-1----:R1:W2:Y:S02]  /*12330*/  SYNCS.PHASECHK.TRANS64.TRYWAIT P2, [R5+URZ+0x16830], R0 ;  /* 0x01683000050075a7 */ /* 0x0022a4000804017f */
[----:B--2---:R-:W-:Y:S05]  /*12340*/  @!P2 NANOSLEEP.SYNCS 0x989680 ;  /* 0x009896800000a95d */ /* 0x004fea0003900000 */
[----:B------:R-:W2:Y:S02]  /*12350*/  @!P2 SYNCS.PHASECHK.TRANS64 P2, [R5+URZ+0x16830], R0 ;  /* 0x016830000500a5a7 */ /* 0x000ea4000804007f */
[----:B--2---:R-:W-:Y:S05]  /*12360*/  @!P2 BRA `(.L_x_13449) ;  /* 0xfffffffc00f0a947 */ /* 0x004fea000383ffff */
[----:B------:R-:W-:Y:S05]  /*12370*/  BRA `(.L_x_13448) ;  /* 0xfffffef400a87947 */ /* 0x000fea000383ffff */
.L_x_13465:
[----:B-1----:R-:W-:-:S04]  /*12380*/  IMAD.U32 R7, RZ, RZ, UR6 ;  /* 0x00000006ff077e24 */ /* 0x002fc8000f8e00ff */
[----:B------:R1:W2:Y:S03]  /*12390*/  SYNCS.PHASECHK.TRANS64.TRYWAIT P2, [R7+URZ+0x16830], R6 ;  /* 0x01683006070075a7 */ /* 0x0002a6000804017f */
[----:B--2---:R-:W-:Y:S05]  /*123a0*/  @!P2 NANOSLEEP.SYNCS 0x989680 ;  /* 0x009896800000a95d */ /* 0x004fea0003900000 */
[----:B------:R-:W2:Y:S02]  /*123b0*/  @!P2 SYNCS.PHASECHK.TRANS64 P2, [R7+URZ+0x16830], R6 ;  /* 0x016830060700a5a7 */ /* 0x000ea4000804007f */
[----:B--2---:R-:W-:Y:S05]  /*123c0*/  @!P2 BRA `(.L_x_13465) ;  /* 0xfffffffc00eca947 */ /* 0x004fea000383ffff */
[----:B------:R-:W-:Y:S05]  /*123d0*/  BRA `(.L_x_13462) ;  /* 0xffffff2800147947 */ /* 0x000fea000383ffff */
.L_x_13469:
[----:B-1----:R-:W-:-:S04]  /*123e0*/  IMAD.U32 R7, RZ, RZ, UR6 ;  /* 0x00000006ff077e24 */ /* 0x002fc8000f8e00ff */
[----:B------:R1:W2:Y:S03]  /*123f0*/  SYNCS.PHASECHK.TRANS64.TRYWAIT P2, [R7+URZ+0x16850], R6 ;  /* 0x01685006070075a7 */ /* 0x0002a6000804017f */
[----:B--2---:R-:W-:Y:S05]  /*12400*/  @!P2 NANOSLEEP.SYNCS 0x989680 ;  /* 0x009896800000a95d */ /* 0x004fea0003900000 */
[----:B------:R-:W2:Y:S02]  /*12410*/  @!P2 SYNCS.PHASECHK.TRANS64 P2, [R7+URZ+0x16850], R6 ;  /* 0x016850060700a5a7 */ /* 0x000ea4000804007f */
[----:B--2---:R-:W-:Y:S05]  /*12420*/  @!P2 BRA `(.L_x_13469) ;  /* 0xfffffffc00eca947 */ /* 0x004fea000383ffff */
[----:B------:R-:W-:Y:S05]  /*12430*/  BRA `(.L_x_13466) ;  /* 0xffffff2800847947 */ /* 0x000fea000383ffff */
.L_x_13486:
[----:B-1----:R-:W-:-:S04]  /*12440*/  IMAD.U32 R11, RZ, RZ, UR6 ;  /* 0x00000006ff0b7e24 */ /* 0x002fc8000f8e00ff */
[----:B------:R1:W2:Y:S03]  /*12450*/  SYNCS.PHASECHK.TRANS64.TRYWAIT P3, [R11+URZ+0x16830], R0 ;  /* 0x016830000b0075a7 */ /* 0x0002a6000806017f */
[----:B--2---:R-:W-:Y:S05]  /*12460*/  @!P3 NANOSLEEP.SYNCS 0x989680 ;  /* 0x009896800000b95d */ /* 0x004fea0003900000 */
[----:B------:R-:W2:Y:S02]  /*12470*/  @!P3 SYNCS.PHASECHK.TRANS64 P3, [R11+URZ+0x16830], R0 ;  /* 0x016830000b00b5a7 */ /* 0x000ea4000806007f */
[----:B--2---:R-:W-:Y:S05]  /*12480*/  @!P3 BRA `(.L_x_13486) ;  /* 0xfffffffc00ecb947 */ /* 0x004fea000383ffff */
[----:B------:R-:W-:Y:S05]  /*12490*/  BRA `(.L_x_13483) ;  /* 0xffffff5400f87947 */ /* 0x000fea000383ffff */
.L_x_13490:
[----:B-1----:R-:W-:-:S04]  /*124a0*/  IMAD.U32 R11, RZ, RZ, UR6 ;  /* 0x00000006ff0b7e24 */ /* 0x002fc8000f8e00ff */
[----:B------:R1:W2:Y:S03]  /*124b0*/  SYNCS.PHASECHK.TRANS64.TRYWAIT P2, [R11+URZ+0x16850], R0 ;  /* 0x016850000b0075a7 */ /* 0x0002a6000804017f */
[----:B--2---:R-:W-:Y:S05]  /*124c0*/  @!P2 NANOSLEEP.SYNCS 0x989680 ;  /* 0x009896800000a95d */ /* 0x004fea0003900000 */
[----:B------:R-:W2:Y:S02]  /*124d0*/  @!P2 SYNCS.PHASECHK.TRANS64 P2, [R11+URZ+0x16850], R0 ;  /* 0x016850000b00a5a7 */ /* 0x000ea4000804007f */
[----:B--2---:R-:W-:Y:S05]  /*124e0*/  @!P2 BRA `(.L_x_13490) ;  /* 0xfffffffc00eca947 */ /* 0x004fea000383ffff */
[----:B------:R-:W-:Y:S05]  /*124f0*/  BRA `(.L_x_13487) ;  /* 0xffffff5800687947 */ /* 0x000fea000383ffff */
.L_x_13496:
[----:B-1----:R-:W-:-:S04]  /*12500*/  IMAD.U32 R9, RZ, RZ, UR6 ;  /* 0x00000006ff097e24 */ /* 0x002fc8000f8e00ff */
[----:B------:R1:W2:Y:S03]  /*12510*/  SYNCS.PHASECHK.TRANS64.TRYWAIT P3, [R9+URZ+0x16830], R0 ;  /* 0x01683000090075a7 */ /* 0x0002a6000806017f */
[----:B--2---:R-:W-:Y:S05]  /*12520*/  @!P3 NANOSLEEP.SYNCS 0x989680 ;  /* 0x009896800000b95d */ /* 0x004fea0003900000 */
[----:B------:R-:W2:Y:S02]  /*12530*/  @!P3 SYNCS.PHASECHK.TRANS64 P3, [R9+URZ+0x16830], R0 ;  /* 0x016830000900b5a7 */ /* 0x000ea4000806007f */
[----:B--2---:R-:W-:Y:S05]  /*12540*/  @!P3 BRA `(.L_x_13496) ;  /* 0xfffffffc00ecb947 */ /* 0x004fea000383ffff */
[----:B------:R-:W-:Y:S05]  /*12550*/  BRA `(.L_x_13493) ;  /* 0xffffff7400107947 */ /* 0x000fea000383ffff */
.L_x_13500:
[----:B-1----:R-:W-:-:S04]  /*12560*/  IMAD.U32 R9, RZ, RZ, UR6 ;  /* 0x00000006ff097e24 */ /* 0x002fc8000f8e00ff */
[----:B------:R1:W2:Y:S03]  /*12570*/  SYNCS.PHASECHK.TRANS64.TRYWAIT P2, [R9+URZ+0x16850], R0 ;  /* 0x01685000090075a7 */ /* 0x0002a6000804017f */
[----:B--2---:R-:W-:Y:S05]  /*12580*/  @!P2 NANOSLEEP.SYNCS 0x989680 ;  /* 0x009896800000a95d */ /* 0x004fea0003900000 */
[----:B------:R-:W2:Y:S02]  /*12590*/  @!P2 SYNCS.PHASECHK.TRANS64 P2, [R9+URZ+0x16850], R0 ;  /* 0x016850000900a5a7 */ /* 0x000ea4000804007f */
[----:B--2---:R-:W-:Y:S05]  /*125a0*/  @!P2 BRA `(.L_x_13500) ;  /* 0xfffffffc00eca947 */ /* 0x004fea000383ffff */
[----:B------:R-:W-:Y:S05]  /*125b0*/  BRA `(.L_x_13497) ;  /* 0xffffff7400807947 */ /* 0x000fea000383ffff */
.L_x_13513:
[----:B-1----:R-:W-:-:S04]  /*125c0*/  IMAD.U32 R6, RZ, RZ, UR5 ;  /* 0x00000005ff067e24 */ /* 0x002fc8000f8e00ff */
[----:B------:R1:W2:Y:S03]  /*125d0*/  SYNCS.PHASECHK.TRANS64.TRYWAIT P0, [R6+URZ+0x16850], R3 ;  /* 0x01685003060075a7 */ /* 0x0002a6000800017f */
[----:B--2---:R-:W-:Y:S05]  /*125e0*/  @!P0 NANOSLEEP.SYNCS 0x989680 ;  /* 0x009896800000895d */ /* 0x004fea0003900000 */
[----:B------:R-:W2:Y:S02]  /*125f0*/  @!P0 SYNCS.PHASECHK.TRANS64 P0, [R6+URZ+0x16850], R3 ;  /* 0x01685003060085a7 */ /* 0x000ea4000800007f */
[----:B--2---:R-:W-:Y:S05]  /*12600*/  @!P0 BRA `(.L_x_13513) ;  /* 0xfffffffc00ec8947 */ /* 0x004fea000383ffff */
[----:B------:R-:W-:Y:S05]  /*12610*/  BRA `(.L_x_13512) ;  /* 0xffffffa000107947 */ /* 0x000fea000383ffff */
.L_x_13537:
[----:B------:R-:W-:Y:S02]  /*12620*/  IMAD.MOV.U32 R13, RZ, RZ, R20 ;  /* 0x000000ffff0d7224 */ /* 0x000fe400078e0014 */
[----:B------:R-:W-:Y:S02]  /*12630*/  IMAD.MOV.U32 R12, RZ, RZ, RZ ;  /* 0x000000ffff0c7224 */ /* 0x000fe400078e00ff */
[----:B------:R-:W-:Y:S02]  /*12640*/  IMAD.MOV.U32 R11, RZ, RZ, 0x1f ;  /* 0x0000001fff0b7424 */ /* 0x000fe400078e00ff */
[----:B------:R-:W-:-:S07]  /*12650*/  IMAD.MOV.U32 R15, RZ, RZ, -0x1 ;  /* 0xffffffffff0f7424 */ /* 0x000fce00078e00ff */
[----:B------:R-:W-:Y:S05]  /*12660*/  WARPSYNC.COLLECTIVE R15, `(.L_x_13618) ;  /* 0x000000000f087348 */ /* 0x000fea0003c00000 */
[----:B------:R0:W1:Y:S02]  /*12670*/  SHFL.IDX P6, R14, R13, R12, R11 ;  /* 0x0000000c0d0e7389 */ /* 0x00006400000c000b */
[----:B01----:R-:W-:Y:S01]  /*12680*/  ENDCOLLECTIVE ;  /* 0x000000000000791b */ /* 0x003fe20003800000 */
.L_x_13618:
[----:B------:R-:W-:Y:S05]  /*12690*/  BRA `(.L_x_13619) ;  /* 0xffffffcc000c7947 */ /* 0x000fea000383ffff */
.L_x_13539:
[----:B------:R-:W-:Y:S01]  /*126a0*/  BSSY B0, `(.L_x_13620) ;  /* 0x0000006000007945 */ /* 0x000fe20003800000 */
[----:B------:R-:W-:-:S07]  /*126b0*/  IMAD.MOV.U32 R15, RZ, RZ, -0x1 ;  /* 0xffffffffff0f7424 */ /* 0x000fce00078e00ff */
[----:B0-----:R-:W-:Y:S05]  /*126c0*/  WARPSYNC.COLLECTIVE R15, `(.L_x_13621) ;  /* 0x000000000f0c7348 */ /* 0x001fea0003c00000 */
[----:B------:R-:W-:Y:S02]  /*126d0*/  ELECT P6, UR62, PT ;  /* 0x00000000003e782f */ /* 0x000fe400038c0000 */
[----:B------:R-:W-:Y:S01]  /*126e0*/  MOV R14, UR62 ;  /* 0x0000003e000e7c02 */ /* 0x000fe20008000f00 */
[----:B0-----:R-:W-:Y:S10]  /*126f0*/  ENDCOLLECTIVE ;  /* 0x000000000000791b */ /* 0x001ff40003800000 */
.L_x_13621:
[----:B------:R-:W-:Y:S05]  /*12700*/  BSYNC B0 ;  /* 0x0000000000007941 */ /* 0x000fea0003800000 */
.L_x_13620:
[----:B------:R-:W-:Y:S05]  /*12710*/  BRA `(.L_x_13622) ;  /* 0xffffffcc000c7947 */ /* 0x000fea000383ffff */
.L_x_13541:
[----:B-1----:R1:W2:Y:S02]  /*12720*/  SYNCS.PHASECHK.TRANS64.TRYWAIT P0, [R3+URZ+0x16840], R0 ;  /* 0x01684000030075a7 */ /* 0x0022a4000800017f */
[----:B--2---:R-:W-:Y:S05]  /*12730*/  @!P0 NANOSLEEP.SYNCS 0x989680 ;  /* 0x009896800000895d */ /* 0x004fea0003900000 */
[----:B------:R-:W2:Y:S02]  /*12740*/  @!P0 SYNCS.PHASECHK.TRANS64 P0, [R3+URZ+0x16840], R0 ;  /* 0x01684000030085a7 */ /* 0x000ea4000800007f */
[----:B--2---:R-:W-:Y:S05]  /*12750*/  @!P0 BRA `(.L_x_13541) ;  /* 0xfffffffc00f08947 */ /* 0x004fea000383ffff */
[----:B------:R-:W-:Y:S05]  /*12760*/  BRA `(.L_x_13623) ;  /* 0xffffffcc00687947 */ /* 0x000fea000383ffff */
.L_x_13545:
[----:B------:R-:W-:Y:S01]  /*12770*/  IMAD.MOV.U32 R13, RZ, RZ, R5 ;  /* 0x000000ffff0d7224 */ /* 0x000fe200078e0005 */
[----:B------:R-:W-:Y:S01]  /*12780*/  LOP3.LUT R20, R20, 0x7f, RZ, 0xc0, !PT ;  /* 0x0000007f14147812 */ /* 0x000fe200078ec0ff */
[----:B------:R-:W-:Y:S02]  /*12790*/  IMAD.MOV.U32 R12, RZ, RZ, RZ ;  /* 0x000000ffff0c7224 */ /* 0x000fe400078e00ff */
[----:B------:R-:W-:Y:S01]  /*127a0*/  IMAD.MOV.U32 R11, RZ, RZ, 0x181f ;  /* 0x0000181fff0b7424 */ /* 0x000fe200078e00ff */
[----:B------:R-:W-:Y:S01]  /*127b0*/  SHF.R.U32.HI R20, RZ, 0x3, R20 ;  /* 0x00000003ff147819 */ /* 0x000fe20000011614 */
[----:B------:R-:W-:-:S04]  /*127c0*/  IMAD.MOV.U32 R15, RZ, RZ, -0x1 ;  /* 0xffffffffff0f7424 */ /* 0x000fc800078e00ff */
[----:B------:R-:W-:-:S07]  /*127d0*/  VIADD R6, R20, UR41 ;  /* 0x0000002914067c36 */ /* 0x000fce0008000000 */
[----:B------:R-:W-:Y:S05]  /*127e0*/  WARPSYNC.COLLECTIVE R15, `(.L_x_13624) ;  /* 0x000000000f087348 */ /* 0x000fea0003c00000 */
[----:B------:R0:W1:Y:S02]  /*127f0*/  SHFL.IDX P6, R14, R13, R12, R11 ;  /* 0x0000000c0d0e7389 */ /* 0x00006400000c000b */
[----:B01----:R-:W-:Y:S01]  /*12800*/  ENDCOLLECTIVE ;  /* 0x000000000000791b */ /* 0x003fe20003800000 */
.L_x_13624:
[----:B------:R-:W-:Y:S02]  /*12810*/  VIADD R10, R6, 0x10 ;  /* 0x00000010060a7836 */ /* 0x000fe40000000000 */
[----:B------:R-:W-:Y:S02]  /*12820*/  IMAD.MOV.U32 R13, RZ, RZ, R0 ;  /* 0x000000ffff0d7224 */ /* 0x000fe400078e0000 */
[----:B------:R-:W-:-:S07]  /*12830*/  IMAD.MOV.U32 R2, RZ, RZ, R14 ;  /* 0x000000ffff027224 */ /* 0x000fce00078e000e */
[----:B------:R-:W-:Y:S05]  /*12840*/  WARPSYNC.COLLECTIVE R15, `(.L_x_13625) ;  /* 0x000000000f087348 */ /* 0x000fea0003c00000 */
[----:B------:R0:W1:Y:S02]  /*12850*/  SHFL.IDX P6, R14, R13, R12, R11 ;  /* 0x0000000c0d0e7389 */ /* 0x00006400000c000b */
[----:B01----:R-:W-:Y:S01]  /*12860*/  ENDCOLLECTIVE ;  /* 0x000000000000791b */ /* 0x003fe20003800000 */
.L_x_13625:
        /* <DEDUP_REMOVED lines=11> */
.L_x_13626:
        /* <DEDUP_REMOVED lines=10> */
.L_x_13627:
[----:B------:R-:W-:Y:S02]  /*129c0*/  IMAD.MOV.U32 R13, RZ, RZ, R5 ;  /* 0x000000ffff0d7224 */ /* 0x000fe400078e0005 */
[----:B------:R-:W-:Y:S02]  /*129d0*/  IMAD.MOV.U32 R12, RZ, RZ, 0x2 ;  /* 0x00000002ff0c7424 */ /* 0x000fe400078e00ff */
[----:B------:R-:W-:-:S07]  /*129e0*/  IMAD.MOV.U32 R10, RZ, RZ, R14 ;  /* 0x000000ffff0a7224 */ /* 0x000fce00078e000e */
[----:B------:R-:W-:Y:S05]  /*129f0*/  WARPSYNC.COLLECTIVE R15, `(.L_x_13628) ;  /* 0x000000000f087348 */ /* 0x000fea0003c00000 */
[----:B------:R0:W1:Y:S02]  /*12a00*/  SHFL.IDX P6, R14, R13, R12, R11 ;  /* 0x0000000c0d0e7389 */ /* 0x00006400000c000b */
[----:B01----:R-:W-:Y:S01]  /*12a10*/  ENDCOLLECTIVE ;  /* 0x000000000000791b */ /* 0x003fe20003800000 */
.L_x_13628:
[----:B------:R-:W-:-:S05]  /*12a20*/  @!P1 LEA R10, P2, R21, R10, 0x1 ;  /* 0x0000000a150a9211 */ /* 0x000fca00078408ff */
[----:B------:R-:W-:Y:S02]  /*12a30*/  @!P1 IMAD.X R3, RZ, RZ, R2, P2 ;  /* 0x000000ffff039224 */ /* 0x000fe400010e0602 */
[----:B------:R-:W-:Y:S02]  /*12a40*/  @!P1 IMAD.MOV.U32 R2, RZ, RZ, R10 ;  /* 0x000000ffff029224 */ /* 0x000fe400078e000a */
[----:B------:R-:W-:Y:S02]  /*12a50*/  VIADD R10, R6, 0x20 ;  /* 0x00000020060a7836 */ /* 0x000fe40000000000 */
[----:B------:R-:W-:Y:S01]  /*12a60*/  IMAD.MOV.U32 R13, RZ, RZ, R0 ;  /* 0x000000ffff0d7224 */ /* 0x000fe200078e0000 */
[----:B------:R-:W-:Y:S01]  /*12a70*/  @!PT LDS RZ, [RZ] ;  /* 0x00000000fffff984 */ /* 0x000fe20000000800 */
[----:B------:R-:W-:Y:S01]  /*12a80*/  @!PT LDS RZ, [RZ] ;  /* 0x00000000fffff984 */ /* 0x000fe20000000800 */
[----:B------:R-:W-:Y:S01]  /*12a90*/  @!PT LDS RZ, [RZ] ;  /* 0x00000000fffff984 */ /* 0x000fe20000000800 */
[----:B------:R0:W-:Y:S02]  /*12aa0*/  @!P1 LDGSTS.E.BYPASS.LTC128B.128 [R26+0x8c00], desc[UR48][R2.64], !P0 ;  /* 0x08c00000021a9fae */ /* 0x0001e4000c101d70 */
[----:B------:R-:W-:Y:S01]  /*12ab0*/  ISETP.GE.AND P1, PT, R10, R7, PT ;  /* 0x000000070a00720c */ /* 0x000fe20003f26270 */
[----:B------:R-:W-:-:S02]  /*12ac0*/  VIADD R10, R6, 0x30 ;  /* 0x00000030060a7836 */ /* 0x000fc40000000000 */
[----:B------:R-:W-:-:S10]  /*12ad0*/  IMAD.MOV.U32 R9, RZ, RZ, R14 ;  /* 0x000000ffff097224 */ /* 0x000fd400078e000e */
[----:B0-----:R-:W-:Y:S05]  /*12ae0*/  WARPSYNC.COLLECTIVE R15, `(.L_x_13629) ;  /* 0x000000000f087348 */ /* 0x001fea0003c00000 */
[----:B------:R1:W2:Y:S02]  /*12af0*/  SHFL.IDX P6, R14, R13, R12, R11 ;  /* 0x0000000c0d0e7389 */ /* 0x0002a400000c000b */
[----:B012---:R-:W-:Y:S01]  /*12b00*/  ENDCOLLECTIVE ;  /* 0x000000000000791b */ /* 0x007fe20003800000 */
.L_x_13629:
[----:B------:R-:W-:Y:S02]  /*12b10*/  IMAD.MOV.U32 R13, RZ, RZ, R5 ;  /* 0x000000ffff0d7224 */ /* 0x000fe400078e0005 */
[----:B------:R-:W-:Y:S01]  /*12b20*/  IMAD.MOV.U32 R12, RZ, RZ, 0x3 ;  /* 0x00000003ff0c7424 */ /* 0x000fe200078e00ff */
[----:B------:R-:W-:-:S13]  /*12b30*/  @!P1 LEA R2, P2, R21, R14, 0x1 ;  /* 0x0000000e15029211 */ /* 0x000fda00078408ff */
[----:B------:R-:W-:Y:S05]  /*12b40*/  WARPSYNC.COLLECTIVE R15, `(.L_x_13630) ;  /* 0x000000000f087348 */ /* 0x000fea0003c00000 */
[----:B------:R0:W1:Y:S02]  /*12b50*/  SHFL.IDX P6, R14, R13, R12, R11 ;  /* 0x0000000c0d0e7389 */ /* 0x00006400000c000b */
[----:B01----:R-:W-:Y:S01]  /*12b60*/  ENDCOLLECTIVE ;  /* 0x000000000000791b */ /* 0x003fe20003800000 */
.L_x_13630:
[----:B------:R-:W-:-:S05]  /*12b70*/  @!P1 IMAD.X R3, RZ, RZ, R9, P2 ;  /* 0x000000ffff039224 */ /* 0x000fca00010e0609 */
        /* <DEDUP_REMOVED lines=10> */
.L_x_13631:
[----:B------:R-:W-:Y:S02]  /*12c20*/  IMAD.MOV.U32 R13, RZ, RZ, R5 ;  /* 0x000000ffff0d7224 */ /* 0x000fe400078e0005 */
[----:B------:R-:W-:Y:S02]  /*12c30*/  IMAD.MOV.U32 R12, RZ, RZ, 0x4 ;  /* 0x00000004ff0c7424 */ /* 0x000fe400078e00ff */
[----:B------:R-:W-:-:S07]  /*12c40*/  IMAD.MOV.U32 R10, RZ, RZ, R14 ;  /* 0x000000ffff0a7224 */ /* 0x000fce00078e000e */
[----:B------:R-:W-:Y:S05]  /*12c50*/  WARPSYNC.COLLECTIVE R15, `(.L_x_13632) ;  /* 0x000000000f087348 */ /* 0x000fea0003c00000 */
[----:B------:R0:W1:Y:S02]  /*12c60*/  SHFL.IDX P6, R14, R13, R12, R11 ;  /* 0x0000000c0d0e7389 */ /* 0x00006400000c000b */
[----:B01----:R-:W-:Y:S01]  /*12c70*/  ENDCOLLECTIVE ;  /* 0x000000000000791b */ /* 0x003fe20003800000 */
.L_x_13632:
        /* <DEDUP_REMOVED lines=15> */
.L_x_13633:
[----:B------:R-:W-:Y:S02]  /*12d70*/  IMAD.MOV.U32 R13, RZ, RZ, R5 ;  /* 0x000000ffff0d7224 */ /* 0x000fe400078e0005 */
[----:B------:R-:W-:Y:S01]  /*12d80*/  IMAD.MOV.U32 R12, RZ, RZ, 0x5 ;  /* 0x00000005ff0c7424 */ /* 0x000fe200078e00ff */
[----:B------:R-:W-:-:S13]  /*12d90*/  @!P1 LEA R2, P2, R21, R14, 0x1 ;  /* 0x0000000e15029211 */ /* 0x000fda00078408ff */
[----:B------:R-:W-:Y:S05]  /*12da0*/  WARPSYNC.COLLECTIVE R15, `(.L_x_13634) ;  /* 0x000000000f087348 */ /* 0x000fea0003c00000 */
[----:B------:R0:W1:Y:S02]  /*12db0*/  SHFL.IDX P6, R14, R13, R12, R11 ;  /* 0x0000000c0d0e7389 */ /* 0x00006400000c000b */
[----:B01----:R-:W-:Y:S01]  /*12dc0*/  ENDCOLLECTIVE ;  /* 0x000000000000791b */ /* 0x003fe20003800000 */
.L_x_13634:
        /* <DEDUP_REMOVED lines=11> */
.L_x_13635:
[----:B------:R-:W-:Y:S02]  /*12e80*/  IMAD.MOV.U32 R13, RZ, RZ, R5 ;  /* 0x000000ffff0d7224 */ /* 0x000fe400078e0005 */
[----:B------:R-:W-:Y:S02]  /*12e90*/  IMAD.MOV.U32 R12, RZ, RZ, 0x6 ;  /* 0x00000006ff0c7424 */ /* 0x000fe400078e00ff */
[----:B------:R-:W-:-:S07]  /*12ea0*/  IMAD.MOV.U32 R10, RZ, RZ, R14 ;  /* 0x000000ffff0a7224 */ /* 0x000fce00078e000e */
[----:B------:R-:W-:Y:S05]  /*12eb0*/  WARPSYNC.COLLECTIVE R15, `(.L_x_13636) ;  /* 0x000000000f087348 */ /* 0x000fea0003c00000 */
[----:B------:R0:W1:Y:S02]  /*12ec0*/  SHFL.IDX P6, R14, R13, R12, R11 ;  /* 0x0000000c0d0e7389 */ /* 0x00006400000c000b */
[----:B01----:R-:W-:Y:S01]  /*12ed0*/  ENDCOLLECTIVE ;  /* 0x000000000000791b */ /* 0x003fe20003800000 */
.L_x_13636:
        /* <DEDUP_REMOVED lines=10> */
[----:B------:R-:W-:-:S12]  /*12f80*/  IMAD.MOV.U32 R9, RZ, RZ, R14 ;  /* 0x000000ffff097224 */ /* 0x000fd800078e000e */
[----:B0-----:R-:W-:Y:S05]  /*12f90*/  WARPSYNC.COLLECTIVE R15, `(.L_x_13637) ;  /* 0x000000000f087348 */ /* 0x001fea0003c00000 */
[----:B------:R1:W2:Y:S02]  /*12fa0*/  SHFL.IDX P6, R14, R13, R12, R11 ;  /* 0x0000000c0d0e7389 */ /* 0x0002a400000c000b */
[----:B012---:R-:W-:Y:S01]  /*12fb0*/  ENDCOLLECTIVE ;  /* 0x000000000000791b */ /* 0x007fe20003800000 */
.L_x_13637:
[----:B------:R-:W-:Y:S02]  /*12fc0*/  IMAD.MOV.U32 R13, RZ, RZ, R5 ;  /* 0x000000ffff0d7224 */ /* 0x000fe400078e0005 */
[----:B------:R-:W-:Y:S01]  /*12fd0*/  IMAD.MOV.U32 R12, RZ, RZ, 0x7 ;  /* 0x00000007ff0c7424 */ /* 0x000fe200078e00ff */
[----:B------:R-:W-:-:S13]  /*12fe0*/  @!P1 LEA R2, P2, R21, R14, 0x1 ;  /* 0x0000000e15029211 */ /* 0x000fda00078408ff */
[----:B------:R-:W-:Y:S05]  /*12ff0*/  WARPSYNC.COLLECTIVE R15, `(.L_x_13638) ;  /* 0x000000000f087348 */ /* 0x000fea0003c00000 */
[----:B------:R0:W1:Y:S02]  /*13000*/  SHFL.IDX P6, R14, R13, R12, R11 ;  /* 0x0000000c0d0e7389 */ /* 0x00006400000c000b */
[----:B01----:R-:W-:Y:S01]  /*13010*/  ENDCOLLECTIVE ;  /* 0x000000000000791b */ /* 0x003fe20003800000 */
.L_x_13638:
[----:B------:R-:W-:-:S05]  /*13020*/  @!P1 IMAD.X R3, RZ, RZ, R9, P2 ;  /* 0x000000ffff039224 */ /* 0x000fca00010e0609 */
[----:B------:R-:W-:Y:S01]  /*13030*/  @!PT LDS RZ, [RZ] ;  /* 0x00000000fffff984 */ /* 0x000fe20000000800 */
[----:B------:R-:W-:Y:S01]  /*13040*/  @!PT LDS RZ, [RZ] ;  /* 0x00000000fffff984 */ /* 0x000fe20000000800 */
[----:B------:R-:W-:Y:S01]  /*13050*/  @!PT LDS RZ, [RZ] ;  /* 0x00000000fffff984 */ /* 0x000fe20000000800 */
[----:B------:R0:W-:Y:S01]  /*13060*/  @!P1 LDGSTS.E.BYPASS.LTC128B.128 [R26+0xb400], desc[UR48][R2.64], !P0 ;  /* 0x0b400000021a9fae */ /* 0x0001e2000c101d70 */
[----:B------:R-:W-:Y:S02]  /*13070*/  IMAD.MOV.U32 R13, RZ, RZ, R0 ;  /* 0x000000ffff0d7224 */ /* 0x000fe400078e0000 */
[----:B------:R-:W-:-:S05]  /*13080*/  VIADD R0, R6, 0x70 ;  /* 0x0000007006007836 */ /* 0x000fca0000000000 */
[----:B------:R-:W-:Y:S01]  /*13090*/  ISETP.GE.AND P1, PT, R0, R7, PT ;  /* 0x000000070000720c */ /* 0x000fe20003f26270 */
[----:B------:R-:W-:Y:S02]  /*130a0*/  VIADD R0, R6, 0x80 ;  /* 0x0000008006007836 */ /* 0x000fe40000000000 */
[----:B------:R-:W-:-:S10]  /*130b0*/  IMAD.MOV.U32 R10, RZ, RZ, R14 ;  /* 0x000000ffff0a7224 */ /* 0x000fd400078e000e */
[----:B0-----:R-:W-:Y:S05]  /*130c0*/  WARPSYNC.COLLECTIVE R15, `(.L_x_13639) ;  /* 0x000000000f087348 */ /* 0x001fea0003c00000 */
[----:B------:R1:W2:Y:S02]  /*130d0*/  SHFL.IDX P6, R14, R13, R12, R11 ;  /* 0x0000000c0d0e7389 */ /* 0x0002a400000c000b */
[----:B012---:R-:W-:Y:S01]  /*130e0*/  ENDCOLLECTIVE ;  /* 0x000000000000791b */ /* 0x007fe20003800000 */
.L_x_13639:
[----:B------:R-:W-:Y:S02]  /*130f0*/  IMAD.MOV.U32 R13, RZ, RZ, R8 ;  /* 0x000000ffff0d7224 */ /* 0x000fe400078e0008 */
[----:B------:R-:W-:Y:S02]  /*13100*/  IMAD.MOV.U32 R12, RZ, RZ, RZ ;  /* 0x000000ffff0c7224 */ /* 0x000fe400078e00ff */
[----:B------:R-:W-:-:S07]  /*13110*/  IMAD.MOV.U32 R20, RZ, RZ, R14 ;  /* 0x000000ffff147224 */ /* 0x000fce00078e000e */
[----:B------:R-:W-:Y:S05]  /*13120*/  WARPSYNC.COLLECTIVE R15, `(.L_x_13640) ;  /* 0x000000000f087348 */ /* 0x000fea0003c00000 */
[----:B------:R0:W1:Y:S02]  /*13130*/  SHFL.IDX P6, R14, R13, R12, R11 ;  /* 0x0000000c0d0e7389 */ /* 0x00006400000c000b */
[----:B01----:R-:W-:Y:S01]  /*13140*/  ENDCOLLECTIVE ;  /* 0x000000000000791b */ /* 0x003fe20003800000 */
.L_x_13640:
[----:B------:R-:W-:-:S05]  /*13150*/  @!P1 LEA R2, P2, R21, R20, 0x1 ;  /* 0x0000001415029211 */ /* 0x000fca00078408ff */
[----:B------:R-:W-:-:S05]  /*13160*/  @!P1 IMAD.X R3, RZ, RZ, R10, P2 ;  /* 0x000000ffff039224 */ /* 0x000fca00010e060a */
[----:B------:R-:W-:Y:S01]  /*13170*/  @!PT LDS RZ, [RZ] ;  /* 0x00000000fffff984 */ /* 0x000fe20000000800 */
[----:B------:R-:W-:Y:S01]  /*13180*/  @!PT LDS RZ, [RZ] ;  /* 0x00000000fffff984 */ /* 0x000fe20000000800 */
[----:B------:R-:W-:Y:S01]  /*13190*/  @!PT LDS RZ, [RZ] ;  /* 0x00000000fffff984 */ /* 0x000fe20000000800 */
[----:B------:R0:W-:Y:S01]  /*131a0*/  @!P1 LDGSTS.E.BYPASS.LTC128B.128 [R26+0xbc00], desc[UR48][R2.64], !P0 ;  /* 0x0bc00000021a9fae */ /* 0x0001e2000c101d70 */
[----:B------:R-:W-:Y:S01]  /*131b0*/  IMAD.MOV.U32 R13, RZ, RZ, R4 ;  /* 0x000000ffff0d7224 */ /* 0x000fe200078e0004 */
[----:B------:R-:W-:Y:S01]  /*131c0*/  ISETP.GE.AND P1, PT, R0, R7, PT ;  /* 0x000000070000720c */ /* 0x000fe20003f26270 */
[----:B------:R-:W-:Y:S02]  /*131d0*/  VIADD R0, R6, 0x90 ;  /* 0x0000009006007836 */ /* 0x000fe40000000000 */
[----:B------:R-:W-:-:S10]  /*131e0*/  IMAD.MOV.U32 R9, RZ, RZ, R14 ;  /* 0x000000ffff097224 */ /* 0x000fd400078e000e */
[----:B0-----:R-:W-:Y:S05]  /*131f0*/  WARPSYNC.COLLECTIVE R15, `(.L_x_13641) ;  /* 0x000000000f087348 */ /* 0x001fea0003c00000 */
[----:B------:R1:W2:Y:S02]  /*13200*/  SHFL.IDX P6, R14, R13, R12, R11 ;  /* 0x0000000c0d0e7389 */ /* 0x0002a400000c000b */
[----:B012---:R-:W-:Y:S01]  /*13210*/  ENDCOLLECTIVE ;  /* 0x000000000000791b */ /* 0x007fe20003800000 */
.L_x_13641:
[----:B------:R-:W-:Y:S02]  /*13220*/  IMAD.MOV.U32 R13, RZ, RZ, R8 ;  /* 0x000000ffff0d7224 */ /* 0x000fe400078e0008 */
[----:B------:R-:W-:Y:S01]  /*13230*/  IMAD.MOV.U32 R12, RZ, RZ, 0x1 ;  /* 0x00000001ff0c7424 */ /* 0x000fe200078e00ff */
[----:B------:R-:W-:-:S13]  /*13240*/  @!P1 LEA R2, P2, R21, R14, 0x1 ;  /* 0x0000000e15029211 */ /* 0x000fda00078408ff */
[----:B------:R-:W-:Y:S05]  /*13250*/  WARPSYNC.COLLECTIVE R15, `(.L_x_13642) ;  /* 0x000000000f087348 */ /* 0x000fea0003c00000 */
[----:B------:R0:W1:Y:S02]  /*13260*/  SHFL.IDX P6, R14, R13, R12, R11 ;  /* 0x0000000c0d0e7389 */ /* 0x00006400000c000b */
[----:B01----:R-:W-:Y:S01]  /*13270*/  ENDCOLLECTIVE ;  /* 0x000000000000791b */ /* 0x003fe20003800000 */
.L_x_13642:
[----:B------:R-:W-:-:S05]  /*13280*/  @!P1 IMAD.X R3, RZ, RZ, R9, P2 ;  /* 0x000000ffff039224 */ /* 0x000fca00010e0609 */
[----:B------:R-:W-:Y:S01]  /*13290*/  @!PT LDS RZ, [RZ] ;  /* 0x00000000fffff984 */ /* 0x000fe20000000800 */
[----:B------:R-:W-:Y:S01]  /*132a0*/  @!PT LDS RZ, [RZ] ;  /* 0x00000000fffff984 */ /* 0x000fe20000000800 */
[----:B------:R-:W-:Y:S01]  /*132b0*/  @!PT LDS RZ, [RZ] ;  /* 0x00000000fffff984 */ /* 0x000fe20000000800 */
[----:B------:R0:W-:Y:S01]  /*132c0*/  @!P1 LDGSTS.E.BYPASS.LTC128B.128 [R26+0xc400], desc[UR48][R2.64], !P0 ;  /* 0x0c400000021a9fae */ /* 0x0001e2000c101d70 */
[----:B------:R-:W-:Y:S01]  /*132d0*/  ISETP.GE.AND P1, PT, R0, R7, PT ;  /* 0x000000070000720c */ /* 0x000fe20003f26270 */
[----:B------:R-:W-:Y:S02]  /*132e0*/  IMAD.MOV.U32 R13, RZ, RZ, R4 ;  /* 0x000000ffff0d7224 */ /* 0x000fe400078e0004 */
[----:B------:R-:W-:-:S10]  /*132f0*/  IMAD.MOV.U32 R5, RZ, RZ, R14 ;  /* 0x000000ffff057224 */ /* 0x000fd400078e000e */
[----:B0-----:R-:W-:Y:S05]  /*13300*/  WARPSYNC.COLLECTIVE R15, `(.L_x_13643) ;  /* 0x000000000f087348 */ /* 0x001fea0003c00000 */
[----:B------:R1:W2:Y:S02]  /*13310*/  SHFL.IDX P6, R14, R13, R12, R11 ;  /* 0x0000000c0d0e7389 */ /* 0x0002a400000c000b */
[----:B012---:R-:W-:Y:S01]  /*13320*/  ENDCOLLECTIVE ;  /* 0x000000000000791b */ /* 0x007fe20003800000 */
.L_x_13643:
[----:B------:R-:W-:Y:S02]  /*13330*/  IMAD.MOV.U32 R13, RZ, RZ, R8 ;  /* 0x000000ffff0d7224 */ /* 0x000fe400078e0008 */
[----:B------:R-:W-:Y:S02]  /*13340*/  IMAD.MOV.U32 R12, RZ, RZ, 0x2 ;  /* 0x00000002ff0c7424 */ /* 0x000fe400078e00ff */
[----:B------:R-:W-:-:S07]  /*13350*/  IMAD.MOV.U32 R9, RZ, RZ, R14 ;  /* 0x000000ffff097224 */ /* 0x000fce00078e000e */
[----:B------:R-:W-:Y:S05]  /*13360*/  WARPSYNC.COLLECTIVE R15, `(.L_x_13644) ;  /* 0x000000000f087348 */ /* 0x000fea0003c00000 */
[----:B------:R0:W1:Y:S02]  /*13370*/  SHFL.IDX P6, R14, R13, R12, R11 ;  /* 0x0000000c0d0e7389 */ /* 0x00006400000c000b */
[----:B01----:R-:W-:Y:S01]  /*13380*/  ENDCOLLECTIVE ;  /* 0x000000000000791b */ /* 0x003fe20003800000 */
.L_x_13644:
        /* <DEDUP_REMOVED lines=11> */
.L_x_13645:
[----:B------:R-:W-:-:S05]  /*13440*/  VIADD R2, R6, 0xa0 ;  /* 0x000000a006027836 */ /* 0x000fca0000000000 */
[----:B------:R-:W-:Y:S01]  /*13450*/  ISETP.GE.AND P1, PT, R2, R7, PT ;  /* 0x000000070200720c */ /* 0x000fe20003f26270 */
[----:B------:R-:W-:Y:S02]  /*13460*/  IMAD.MOV.U32 R13, RZ, RZ, R8 ;  /* 0x000000ffff0d7224 */ /* 0x000fe400078e0008 */
[----:B------:R-:W-:-:S10]  /*13470*/  IMAD.MOV.U32 R12, RZ, RZ, 0x3 ;  /* 0x00000003ff0c7424 */ /* 0x000fd400078e00ff */
[----:B------:R-:W-:-:S13]  /*13480*/  @!P1 LEA R2, P2, R21, R14, 0x1 ;  /* 0x0000000e15029211 */ /* 0x000fda00078408ff */
[----:B------:R-:W-:Y:S05]  /*13490*/  WARPSYNC.COLLECTIVE R15, `(.L_x_13646) ;  /* 0x000000000f087348 */ /* 0x000fea0003c00000 */
[----:B------:R0:W1:Y:S02]  /*134a0*/  SHFL.IDX P6, R14, R13, R12, R11 ;  /* 0x0000000c0d0e7389 */ /* 0x00006400000c000b */
[----:B01----:R-:W-:Y:S01]  /*134b0*/  ENDCOLLECTIVE ;  /* 0x000000000000791b */ /* 0x003fe20003800000 */
.L_x_13646:
        /* <DEDUP_REMOVED lines=10> */
.L_x_13647:
[----:B------:R-:W-:Y:S05]  /*13560*/  BRA `(.L_x_13648) ;  /* 0xffffffcc002c7947 */ /* 0x000fea000383ffff */
.L_x_13548:
[----:B0-----:R0:W1:Y:S02]  /*13570*/  SYNCS.PHASECHK.TRANS64.TRYWAIT P0, [R17+URZ+0x16820], R2 ;  /* 0x01682002110075a7 */ /* 0x001064000800017f */
[----:B-1----:R-:W-:Y:S05]  /*13580*/  @!P0 NANOSLEEP.SYNCS 0x989680 ;  /* 0x009896800000895d */ /* 0x002fea0003900000 */
[----:B------:R-:W1:Y:S02]  /*13590*/  @!P0 SYNCS.PHASECHK.TRANS64 P0, [R17+URZ+0x16820], R2 ;  /* 0x01682002110085a7 */ /* 0x000e64000800007f */
[----:B-1----:R-:W-:Y:S05]  /*135a0*/  @!P0 BRA `(.L_x_13548) ;  /* 0xfffffffc00f08947 */ /* 0x002fea000383ffff */
[----:B------:R-:W-:Y:S05]  /*135b0*/  BRA `(.L_x_13649) ;  /* 0xffffffcc00847947 */ /* 0x000fea000383ffff */
.L_x_13555:
[----:B0-----:R0:W1:Y:S02]  /*135c0*/  SYNCS.PHASECHK.TRANS64.TRYWAIT P0, [R3+URZ+0x16840], R2 ;  /* 0x01684002030075a7 */ /* 0x001064000800017f */
[----:B-1----:R-:W-:Y:S05]  /*135d0*/  @!P0 NANOSLEEP.SYNCS 0x989680 ;  /* 0x009896800000895d */ /* 0x002fea0003900000 */
[----:B------:R-:W1:Y:S02]  /*135e0*/  @!P0 SYNCS.PHASECHK.TRANS64 P0, [R3+URZ+0x16840], R2 ;  /* 0x01684002030085a7 */ /* 0x000e64000800007f */
[----:B-1----:R-:W-:Y:S05]  /*135f0*/  @!P0 BRA `(.L_x_13555) ;  /* 0xfffffffc00f08947 */ /* 0x002fea000383ffff */
[----:B------:R-:W-:Y:S05]  /*13600*/  BRA `(.L_x_13650) ;  /* 0xffffffd000387947 */ /* 0x000fea000383ffff */
.L_x_13560:
[----:B0-----:R0:W1:Y:S02]  /*13610*/  SYNCS.PHASECHK.TRANS64.TRYWAIT P0, [R2+URZ+0x60], R3 ;  /* 0x00006003020075a7 */ /* 0x001064000800017f */
[----:B-1----:R-:W-:Y:S05]  /*13620*/  @!P0 NANOSLEEP.SYNCS 0x989680 ;  /* 0x009896800000895d */ /* 0x002fea0003900000 */
[----:B------:R-:W1:Y:S02]  /*13630*/  @!P0 SYNCS.PHASECHK.TRANS64 P0, [R2+URZ+0x60], R3 ;  /* 0x00006003020085a7 */ /* 0x000e64000800007f */
[----:B-1----:R-:W-:Y:S05]  /*13640*/  @!P0 BRA `(.L_x_13560) ;  /* 0xfffffffc00f08947 */ /* 0x002fea000383ffff */
[----:B------:R-:W-:Y:S05]  /*13650*/  BRA `(.L_x_13651) ;  /* 0xffffffd000b07947 */ /* 0x000fea000383ffff */
.L_x_13569:
[----:B0-----:R0:W1:Y:S02]  /*13660*/  SYNCS.PHASECHK.TRANS64.TRYWAIT P0, [R3+URZ+0x16840], R2 ;  /* 0x01684002030075a7 */ /* 0x001064000800017f */
[----:B-1----:R-:W-:Y:S05]  /*13670*/  @!P0 NANOSLEEP.SYNCS 0x989680 ;  /* 0x009896800000895d */ /* 0x002fea0003900000 */
[----:B------:R-:W1:Y:S02]  /*13680*/  @!P0 SYNCS.PHASECHK.TRANS64 P0, [R3+URZ+0x16840], R2 ;  /* 0x01684002030085a7 */ /* 0x000e64000800007f */
[----:B-1----:R-:W-:Y:S05]  /*13690*/  @!P0 BRA `(.L_x_13569) ;  /* 0xfffffffc00f08947 */ /* 0x002fea000383ffff */
[----:B------:R-:W-:Y:S05]  /*136a0*/  BRA `(.L_x_13652) ;  /* 0xffffffd400f07947 */ /* 0x000fea000383ffff */
.L_x_13574:
[----:B0-----:R0:W1:Y:S02]  /*136b0*/  SYNCS.PHASECHK.TRANS64.TRYWAIT P0, [R5+URZ+0x60], R24 ;  /* 0x00006018050075a7 */ /* 0x001064000800017f */
[----:B-1----:R-:W-:Y:S05]  /*136c0*/  @!P0 NANOSLEEP.SYNCS 0x989680 ;  /* 0x009896800000895d */ /* 0x002fea0003900000 */
[----:B------:R-:W1:Y:S02]  /*136d0*/  @!P0 SYNCS.PHASECHK.TRANS64 P0, [R5+URZ+0x60], R24 ;  /* 0x00006018050085a7 */ /* 0x000e64000800007f */
[----:B-1----:R-:W-:Y:S05]  /*136e0*/  @!P0 BRA `(.L_x_13574) ;  /* 0xfffffffc00f08947 */ /* 0x002fea000383ffff */
[----:B------:R-:W-:Y:S05]  /*136f0*/  BRA `(.L_x_13653) ;  /* 0xffffffd800687947 */ /* 0x000fea000383ffff */
.L_x_13582:
[----:B0-----:R0:W1:Y:S02]  /*13700*/  SYNCS.PHASECHK.TRANS64.TRYWAIT P0, [R2+URZ+0x16840], R3 ;  /* 0x01684003020075a7 */ /* 0x001064000800017f */
[----:B-1----:R-:W-:Y:S05]  /*13710*/  @!P0 NANOSLEEP.SYNCS 0x989680 ;  /* 0x009896800000895d */ /* 0x002fea0003900000 */
[----:B------:R-:W1:Y:S02]  /*13720*/  @!P0 SYNCS.PHASECHK.TRANS64 P0, [R2+URZ+0x16840], R3 ;  /* 0x01684003020085a7 */ /* 0x000e64000800007f */
[----:B-1----:R-:W-:Y:S05]  /*13730*/  @!P0 BRA `(.L_x_13582) ;  /* 0xfffffffc00f08947 */ /* 0x002fea000383ffff */
[----:B------:R-:W-:Y:S05]  /*13740*/  BRA `(.L_x_13654) ;  /* 0xffffffdc00747947 */ /* 0x000fea000383ffff */
.L_x_13587:
[----:B0-----:R0:W1:Y:S02]  /*13750*/  SYNCS.PHASECHK.TRANS64.TRYWAIT P0, [R5+URZ+0x60], R8 ;  /* 0x00006008050075a7 */ /* 0x001064000800017f */
[----:B-1----:R-:W-:Y:S05]  /*13760*/  @!P0 NANOSLEEP.SYNCS 0x989680 ;  /* 0x009896800000895d */ /* 0x002fea0003900000 */
[----:B------:R-:W1:Y:S02]  /*13770*/  @!P0 SYNCS.PHASECHK.TRANS64 P0, [R5+URZ+0x60], R8 ;  /* 0x00006008050085a7 */ /* 0x000e64000800007f */
[----:B-1----:R-:W-:Y:S05]  /*13780*/  @!P0 BRA `(.L_x_13587) ;  /* 0xfffffffc00f08947 */ /* 0x002fea000383ffff */
[----:B------:R-:W-:Y:S05]  /*13790*/  BRA `(.L_x_13655) ;  /* 0xffffffdc00f07947 */ /* 0x000fea000383ffff */
.L_x_13597:
[----:B-1----:R1:W2:Y:S02]  /*137a0*/  SYNCS.PHASECHK.TRANS64.TRYWAIT P0, [R3+URZ+0x16860], R0 ;  /* 0x01686000030075a7 */ /* 0x0022a4000800017f */
[----:B--2---:R-:W-:Y:S05]  /*137b0*/  @!P0 NANOSLEEP.SYNCS 0x989680 ;  /* 0x009896800000895d */ /* 0x004fea0003900000 */
[----:B------:R-:W2:Y:S02]  /*137c0*/  @!P0 SYNCS.PHASECHK.TRANS64 P0, [R3+URZ+0x16860], R0 ;  /* 0x01686000030085a7 */ /* 0x000ea4000800007f */
[----:B--2---:R-:W-:Y:S05]  /*137d0*/  @!P0 BRA `(.L_x_13597) ;  /* 0xfffffffc00f08947 */ /* 0x004fea000383ffff */
[----:B------:R-:W-:Y:S05]  /*137e0*/  BRA `(.L_x_13656) ;  /* 0xffffffe000e07947 */ /* 0x000fea000383ffff */
.L_x_13603:
        /* <DEDUP_REMOVED lines=8> */
.L_x_13658:
[----:B------:R-:W-:Y:S05]  /*13870*/  BSYNC B0 ;  /* 0x0000000000007941 */ /* 0x000fea0003800000 */
.L_x_13657:
[----:B------:R-:W-:Y:S05]  /*13880*/  BRA `(.L_x_13659) ;  /* 0xffffffe400807947 */ /* 0x000fea000383ffff */
.L_x_13606:
[----:B-1----:R1:W2:Y:S02]  /*13890*/  SYNCS.PHASECHK.TRANS64.TRYWAIT P0, [R9+URZ+0x16820], R0 ;  /* 0x01682000090075a7 */ /* 0x0022a4000800017f */
[----:B--2---:R-:W-:Y:S05]  /*138a0*/  @!P0 NANOSLEEP.SYNCS 0x989680 ;  /* 0x009896800000895d */ /* 0x004fea0003900000 */
[----:B------:R-:W2:Y:S02]  /*138b0*/  @!P0 SYNCS.PHASECHK.TRANS64 P0, [R9+URZ+0x16820], R0 ;  /* 0x01682000090085a7 */ /* 0x000ea4000800007f */
[----:B--2---:R-:W-:Y:S05]  /*138c0*/  @!P0 BRA `(.L_x_13606) ;  /* 0xfffffffc00f08947 */ /* 0x004fea000383ffff */
[----:B------:R-:W-:Y:S05]  /*138d0*/  BRA `(.L_x_13660) ;  /* 0xffffffe400c47947 */ /* 0x000fea000383ffff */
.L_x_13607:
        /* <DEDUP_REMOVED lines=11> */
.L_x_13662:
[----:B------:R-:W-:Y:S05]  /*13990*/  BSYNC B0 ;  /* 0x0000000000007941 */ /* 0x000fea0003800000 */
.L_x_13661:
[----:B------:R-:W-:Y:S05]  /*139a0*/  BRA `(.L_x_13663) ;  /* 0xffffffe400ac7947 */ /* 0x000fea000383ffff */
.L_x_13610:
[----:B------:R-:W-:Y:S01]  /*139b0*/  BSSY B1, `(.L_x_13664) ;  /* 0x0000006000017945 */ /* 0x000fe20003800000 */
[----:B------:R-:W-:-:S07]  /*139c0*/  IMAD.MOV.U32 R15, RZ, RZ, -0x1 ;  /* 0xffffffffff0f7424 */ /* 0x000fce00078e00ff */
[----:B01----:R-:W-:Y:S05]  /*139d0*/  WARPSYNC.COLLECTIVE R15, `(.L_x_13665) ;  /* 0x000000000f0c7348 */ /* 0x003fea0003c00000 */
[----:B------:R-:W-:Y:S02]  /*139e0*/  ELECT P6, UR62, PT ;  /* 0x00000000003e782f */ /* 0x000fe400038c0000 */
[----:B------:R-:W-:Y:S01]  /*139f0*/  MOV R14, UR62 ;  /* 0x0000003e000e7c02 */ /* 0x000fe20008000f00 */
[----:B01----:R-:W-:Y:S10]  /*13a00*/  ENDCOLLECTIVE ;  /* 0x000000000000791b */ /* 0x003ff40003800000 */
.L_x_13665:
[----:B------:R-:W-:Y:S05]  /*13a10*/  BSYNC B1 ;  /* 0x0000000000017941 */ /* 0x000fea0003800000 */
.L_x_13664:
[----:B------:R-:W-:Y:S05]  /*13a20*/  BRA `(.L_x_13666) ;  /* 0xffffffe400a47947 */ /* 0x000fea000383ffff */
.L_x_13612:
[----:B-1----:R1:W2:Y:S02]  /*13a30*/  SYNCS.PHASECHK.TRANS64.TRYWAIT P0, [R7+URZ], R2 ;  /* 0x00000002070075a7 */ /* 0x0022a4000800017f */
[----:B--2---:R-:W-:Y:S05]  /*13a40*/  @!P0 NANOSLEEP.SYNCS 0x989680 ;  /* 0x009896800000895d */ /* 0x004fea0003900000 */
[----:B------:R-:W2:Y:S02]  /*13a50*/  @!P0 SYNCS.PHASECHK.TRANS64 P0, [R7+URZ], R2 ;  /* 0x00000002070085a7 */ /* 0x000ea4000800007f */
[----:B--2---:R-:W-:Y:S05]  /*13a60*/  @!P0 BRA `(.L_x_13612) ;  /* 0xfffffffc00f08947 */ /* 0x004fea000383ffff */
[----:B------:R-:W-:Y:S05]  /*13a70*/  BRA `(.L_x_13667) ;  /* 0xffffffe400d87947 */ /* 0x000fea000383ffff */
.L_x_13613:
[----:B--2---:R2:W3:Y:S02]  /*13a80*/  SYNCS.PHASECHK.TRANS64.TRYWAIT P0, [R3+URZ], R0 ;  /* 0x00000000030075a7 */ /* 0x0044e4000800017f */
[----:B---3--:R-:W-:Y:S05]  /*13a90*/  @!P0 NANOSLEEP.SYNCS 0x989680 ;  /* 0x009896800000895d */ /* 0x008fea0003900000 */
[----:B------:R-:W3:Y:S02]  /*13aa0*/  @!P0 SYNCS.PHASECHK.TRANS64 P0, [R3+URZ], R0 ;  /* 0x00000000030085a7 */ /* 0x000ee4000800007f */
[----:B---3--:R-:W-:Y:S05]  /*13ab0*/  @!P0 BRA `(.L_x_13613) ;  /* 0xfffffffc00f08947 */ /* 0x008fea000383ffff */
[----:B------:R-:W-:Y:S05]  /*13ac0*/  BRA `(.L_x_13668) ;  /* 0xffffffe400cc7947 */ /* 0x000fea000383ffff */
.L_x_13615:
[----:B--2---:R2:W3:Y:S02]  /*13ad0*/  SYNCS.PHASECHK.TRANS64.TRYWAIT P0, [R5+URZ], R2 ;  /* 0x00000002050075a7 */ /* 0x0044e4000800017f */
[----:B---3--:R-:W-:Y:S05]  /*13ae0*/  @!P0 NANOSLEEP.SYNCS 0x989680 ;  /* 0x009896800000895d */ /* 0x008fea0003900000 */
[----:B------:R-:W3:Y:S02]  /*13af0*/  @!P0 SYNCS.PHASECHK.TRANS64 P0, [R5+URZ], R2 ;  /* 0x00000002050085a7 */ /* 0x000ee4000800007f */
[----:B---3--:R-:W-:Y:S05]  /*13b00*/  @!P0 BRA `(.L_x_13615) ;  /* 0xfffffffc00f08947 */ /* 0x008fea000383ffff */
[----:B------:R-:W-:Y:S05]  /*13b10*/  BRA `(.L_x_13669) ;  /* 0xffffffe400d07947 */ /* 0x000fea000383ffff */
.L_x_13670:
        /* <DEDUP_REMOVED lines=14> */
.L_x_15335:


//--------------------- .text._ZN7cutlass13device_kernelIN5flash11enable_sm90INS1_16FlashAttnFwdSm90INS1_25CollectiveMainloopFwdSm90ILi2EN4cute5tupleIJNS5_1CILi1EEES8_S8_EEENS6_IJNS7_ILi192EEENS7_ILi128EEENS7_ILi64EEEEEELi64ENS_6half_tEfNS_4arch4Sm90ELb0ELb1ELb0ELb1ELb0ELb0ELb0ELb1ELb1ELb1ELb0ELb0EEENS1_21CollectiveEpilogueFwdINS6_IJSA_SC_SB_EEES9_SE_SG_Li384ELb1ELb1ELb0ELb0EEENS1_36VarlenDynamicPersistentTileSchedulerILi192ELi128ELi384ELi128ELb0ELb1ELb1ELb1ELb0ELb1EEEEEEEEEvNT_6ParamsE --------------------------
	.section	.text._ZN7cutlass13device_kernelIN5flash11enable_sm90INS1_16FlashAttnFwdSm90INS1_25CollectiveMainloopFwdSm90ILi2EN4cute5tupleIJNS5_1CILi1EEES8_S8_EEENS6_IJNS7_ILi192EEENS7_ILi128EEENS7_ILi64EEEEEELi64ENS_6half_tEfNS_4arch4Sm90ELb0ELb1ELb0ELb1ELb0ELb0ELb0ELb1ELb1ELb1ELb0ELb0EEENS1_21CollectiveEpilogueFwdINS6_IJSA_SC_SB_EEES9_SE_SG_Li384ELb1ELb1ELb0ELb0EEENS1_36VarlenDynamicPersistentTileSchedulerILi192ELi128ELi384ELi128ELb0ELb1ELb1ELb1ELb0ELb1EEEEEEEEEvNT_6ParamsE,"ax",@progbits
	.align	128
.text._ZN7cutlass13device_kernelIN5flash11enable_sm90INS1_16FlashAttnFwdSm90INS1_25CollectiveMainloopFwdSm90ILi2EN4cute5tupleIJNS5_1CILi1EEES8_S8_EEENS6_IJNS7_ILi192EEENS7_ILi128EEENS7_ILi64EEEEEELi64ENS_6half_tEfNS_4arch4Sm90ELb0ELb1ELb0ELb1ELb0ELb0ELb0ELb1ELb1ELb1ELb0ELb0EEENS1_21CollectiveEpilogueFwdINS6_IJSA_SC_SB_EEES9_SE_SG_Li384ELb1ELb1ELb0ELb0EEENS1_36VarlenDynamicPersistentTileSchedulerILi192ELi128ELi384ELi128ELb0ELb1ELb1ELb1ELb0ELb1EEEEEEEEEvNT_6ParamsE:
        .type           _ZN7cutlass13device_kernelIN5flash11enable_sm90INS1_16FlashAttnFwdSm90INS1_25CollectiveMainloopFwdSm90ILi2EN4cute5tupleIJNS5_1CILi1EEES8_S8_EEENS6_IJNS7_ILi192EEENS7_ILi128EEENS7_ILi64EEEEEELi64ENS_6half_tEfNS_4arch4Sm90ELb0ELb1ELb0ELb1ELb0ELb0ELb0ELb1ELb1ELb1ELb0ELb0EEENS1_21CollectiveEpilogueFwdINS6_IJSA_SC_SB_EEES9_SE_SG_Li384ELb1ELb1ELb0ELb0EEENS1_36VarlenDynamicPersistentTileSchedulerILi192ELi128ELi384ELi128ELb0ELb1ELb1ELb1ELb0ELb1EEEEEEEEEvNT_6ParamsE,@function
        .size           _ZN7cutlass13device_kernelIN5flash11enable_sm90INS1_16FlashAttnFwdSm90INS1_25CollectiveMainloopFwdSm90ILi2EN4cute5tupleIJNS5_1CILi1EEES8_S8_EEENS6_IJNS7_ILi192EEENS7_ILi128EEENS7_ILi64EEEEEELi64ENS_6half_tEfNS_4arch4Sm90ELb0ELb1ELb0ELb1ELb0ELb0ELb0ELb1ELb1ELb1ELb0ELb0EEENS1_21CollectiveEpilogueFwdINS6_IJSA_SC_SB_EEES9_SE_SG_Li384ELb1ELb1ELb0ELb0EEENS1_36VarlenDynamicPersistentTileSchedulerILi192ELi128ELi384ELi128ELb0ELb1ELb1ELb1ELb0ELb1EEEEEEEEEvNT_6ParamsE,(.L_x_15336 - _ZN7cutlass13device_kernelIN5flash11enable_sm90INS1_16FlashAttnFwdSm90INS1_25CollectiveMainloopFwdSm90ILi2EN4cute5tupleIJNS5_1CILi1EEES8_S8_EEENS6_IJNS7_ILi192EEENS7_ILi128EEENS7_ILi64EEEEEELi64ENS_6half_tEfNS_4arch4Sm90ELb0ELb1ELb0ELb1ELb0ELb0ELb0ELb1ELb1ELb1ELb0ELb0EEENS1_21CollectiveEpilogueFwdINS6_IJSA_SC_SB_EEES9_SE_SG_Li384ELb1ELb1ELb0ELb0EEENS1_36VarlenDynamicPersistentTileSchedulerILi192ELi128ELi384ELi128ELb0ELb1ELb1ELb1ELb0ELb1EEEEEEEEEvNT_6ParamsE)
        .other          _ZN7cutlass13device_kernelIN5flash11enable_sm90INS1_16FlashAttnFwdSm90INS1_25CollectiveMainloopFwdSm90ILi2EN4cute5tupleIJNS5_1CILi1EEES8_S8_EEENS6_IJNS7_ILi192EEENS7_ILi128EEENS7_ILi64EEEEEELi64ENS_6half_tEfNS_4arch4Sm90ELb0ELb1ELb0ELb1ELb0ELb0ELb0ELb1ELb1ELb1ELb0ELb0EEENS1_21CollectiveEpilogueFwdINS6_IJSA_SC_SB_EEES9_SE_SG_Li384ELb1ELb1ELb0ELb0EEENS1_36VarlenDynamicPersistentTileSchedulerILi192ELi128ELi384ELi128ELb0ELb1ELb1ELb1ELb0ELb1EEEEEEEEEvNT_6ParamsE,@"STO_CUDA_ENTRY STV_DEFAULT"
_ZN7cutlass13device_kernelIN5flash11enable_sm90INS1_16FlashAttnFwdSm90INS1_25CollectiveMainloopFwdSm90ILi2EN4cute5tupleIJNS5_1CILi1EEES8_S8_EEENS6_IJNS7_ILi192EEENS7_ILi128EEENS7_ILi64EEEEEELi64ENS_6half_tEfNS_4arch4Sm90ELb0ELb1ELb0ELb1ELb0ELb0ELb0ELb1ELb1ELb1ELb0ELb0EEENS1_21CollectiveEpilogueFwdINS6_IJSA_SC_SB_EEES9_SE_SG_Li384ELb1ELb1ELb0ELb0EEENS1_36VarlenDynamicPersistentTileSchedulerILi192ELi128ELi384ELi128ELb0ELb1ELb1ELb1ELb0ELb1EEEEEEEEEvNT_6ParamsE:
        /* <DEDUP_REMOVED lines=18> */
.L_x_13672:
[----:B------:R-:W-:Y:S05]  /*0120*/  BSYNC B0 ;  /* 0x0000000000007941 */ /* 0x000fea0003800000 */
.L_x_13671:
        /* <DEDUP_REMOVED lines=41> */
.L_x_13673:
        /* <DEDUP_REMOVED lines=22> */
.L_x_13674:
        /* <DEDUP_REMOVED lines=18> */
.L_x_13675:
        /* <DEDUP_REMOVED lines=22> */
.L_x_13676:
        /* <DEDUP_REMOVED lines=22> */
.L_x_13677:
[----:B------:R-:W-:Y:S01]  /*0900*/  PLOP3.LUT P0, PT, PT, PT, UP0, 0x80, 0x0 ;  /* 0x000000000000781c */ /* 0x000fe20003f0f008 */
[----:B------:R-:W-:Y:S01]  /*0910*/  UMOV UR36, 0x1 ;  /* 0x0000000100247882 */ /* 0x000fe20000000000 */
[----:B------:R-:W-:Y:S01]  /*0920*/  NOP ;  /* 0x0000000000007918 */ /* 0x000fe20000000000 */
[----:B------:R-:W-:Y:S01]  /*0930*/  USEL UR36, UR36, 0x2, !UP0 ;  /* 0x0000000224247887 */ /* 0x000fe2000c000000 */
[----:B------:R-:W-:Y:S01]  /*0940*/  ULDC.64 UR50, c[0x0][0x208] ;  /* 0x0000820000327ab9 */ /* 0x000fe20000000a00 */
[----:B012-4-:R-:W-:Y:S08]  /*0950*/  BAR.SYNC.DEFER_BLOCKING 0x0 ;  /* 0x0000000000007b1d */ /* 0x017ff00000010000 */
[----:B------:R-:W-:Y:S05]  /*0960*/  @!P0 BRA `(.L_x_13678) ;  /* 0x000000dc00988947 */ /* 0x000fea0003800000 */
.L_x_13679:
        /* <DEDUP_REMOVED lines=30> */
[CC--:B------:R-:W-:Y:S01]  /*0b50*/  LEA.HI R2, R0.reuse, R157.reuse, RZ, 0x4 ;  /* 0x0000009d00027211 */ /* 0x0c0fe200078f20ff */
[----:B------:R-:W-:Y:S01]  /*0b60*/  IMAD.SHL.U32 R3, R3, 0x20, RZ ;  /* 0x0000002003037824 */ /* 0x000fe200078e00ff */
[----:B------:R-:W-:Y:S01]  /*0b70*/  LEA.HI R10, R0, R157, RZ, 0x2 ;  /* 0x0000009d000a7211 */ /* 0x000fe200078f10ff */
[C---:B------:R-:W-:Y:S01]  /*0b80*/  IMAD.IADD R152, R157.reuse, 0x1, -R152 ;  /* 0x000000019d987824 */ /* 0x040fe200078e0a98 */
[----:B------:R-:W-:Y:S02]  /*0b90*/  LOP3.LUT R4, R2, 0x3fffff0, RZ, 0xc0, !PT ;  /* 0x03fffff002047812 */ /* 0x000fe400078ec0ff */
[----:B------:R-:W-:Y:S02]  /*0ba0*/  SHF.R.S32.HI R5, RZ, 0x4, R2 ;  /* 0x00000004ff057819 */ /* 0x000fe40000011402 */
[----:B------:R-:W-:Y:S01]  /*0bb0*/  SHF.R.S32.HI R7, RZ, 0x1f, R152 ;  /* 0x0000001fff077819 */ /* 0x000fe20000011498 */
[----:B------:R-:W-:Y:S01]  /*0bc0*/  IMAD.IADD R4, R157, 0x1, -R4 ;  /* 0x000000019d047824 */ /* 0x000fe200078e0a04 */
[----:B------:R-:W-:-:S02]  /*0bd0*/  LOP3.LUT R3, R3, 0xfffffc00, RZ, 0xc0, !PT ;  /* 0xfffffc0003037812 */ /* 0x000fc400078ec0ff */
[----:B------:R-:W-:Y:S02]  /*0be0*/  LEA.HI R6, R7, R152, RZ, 0x2 ;  /* 0x0000009807067211 */ /* 0x000fe400078f10ff */
[----:B------:R-:W-:Y:S01]  /*0bf0*/  LEA.HI R2, R2, R5, RZ, 0x1 ;  /* 0x0000000502027211 */ /* 0x000fe200078f08ff */
[----:B------:R-:W-:Y:S01]  /*0c00*/  IMAD R3, R4, 0x40, R3 ;  /* 0x0000004004037824 */ /* 0x000fe200078e0203 */
[--C-:B------:R-:W-:Y:S02]  /*0c10*/  SHF.R.S32.HI R8, RZ, 0x2, R6.reuse ;  /* 0x00000002ff087819 */ /* 0x100fe40000011406 */
[----:B------:R-:W-:Y:S02]  /*0c20*/  SHF.R.S32.HI R9, RZ, 0x1f, R6 ;  /* 0x0000001fff097819 */ /* 0x000fe40000011406 */
[----:B------:R-:W-:Y:S02]  /*0c30*/  SHF.R.S32.HI R153, RZ, 0x7, R153 ;  /* 0x00000007ff997819 */ /* 0x000fe40000011499 */
[----:B------:R-:W-:-:S02]  /*0c40*/  LOP3.LUT R10, R10, 0xfffffffc, RZ, 0xc0, !PT ;  /* 0xfffffffc0a0a7812 */ /* 0x000fc400078ec0ff */
[----:B------:R-:W-:Y:S01]  /*0c50*/  LEA.HI R9, R9, R8, RZ, 0x3 ;  /* 0x0000000809097211 */ /* 0x000fe200078f18ff */
[----:B------:R-:W-:Y:S01]  /*0c60*/  IMAD.HI R4, R153, 0x55555556, RZ ;  /* 0x5555555699047827 */ /* 0x000fe200078e02ff */
[----:B------:R-:W-:Y:S02]  /*0c70*/  LOP3.LUT R2, R2, 0x1ffffffe, RZ, 0xc0, !PT ;  /* 0x1ffffffe02027812 */ /* 0x000fe400078ec0ff */
[----:B------:R-:W-:Y:S01]  /*0c80*/  LEA.HI R0, R0, R157, RZ, 0x3 ;  /* 0x0000009d00007211 */ /* 0x000fe200078f18ff */
[----:B------:R-:W-:Y:S01]  /*0c90*/  IMAD.IADD R10, R157, 0x1, -R10 ;  /* 0x000000019d0a7824 */ /* 0x000fe200078e0a0a */
[----:B------:R-:W-:Y:S01]  /*0ca0*/  LOP3.LUT R9, R9, 0xfffffff8, RZ, 0xc0, !PT ;  /* 0xfffffff809097812 */ /* 0x000fe200078ec0ff */
[----:B------:R-:W-:Y:S01]  /*0cb0*/  IMAD.IADD R2, R5, 0x1, -R2 ;  /* 0x0000000105027824 */ /* 0x000fe200078e0a02 */
[----:B------:R-:W-:Y:S02]  /*0cc0*/  LEA.HI R7, R7, R152, RZ, 0x5 ;  /* 0x0000009807077211 */ /* 0x000fe400078f28ff */
[----:B------:R-:W-:Y:S01]  /*0cd0*/  LOP3.LUT R18, R0, 0xfffffff8, RZ, 0xc0, !PT ;  /* 0xfffffff800127812 */ /* 0x000fe200078ec0ff */
[----:B------:R-:W-:Y:S01]  /*0ce0*/  IMAD.IADD R8, R8, 0x1, -R9 ;  /* 0x0000000108087824 */ /* 0x000fe200078e0a09 */
[----:B------:R-:W-:Y:S01]  /*0cf0*/  LEA.HI R4, R4, R4, RZ, 0x1 ;  /* 0x0000000404047211 */ /* 0x000fe200078f08ff */
[----:B------:R-:W-:Y:S01]  /*0d00*/  IMAD R155, R2, 0x8, R3 ;  /* 0x00000008029b7824 */ /* 0x000fe200078e0203 */
[----:B------:R-:W-:Y:S01]  /*0d10*/  LEA.HI R5, R10, R10, RZ, 0x1 ;  /* 0x0000000a0a057211 */ /* 0x000fe200078f08ff */
[----:B------:R-:W-:Y:S01]  /*0d20*/  IMAD.IADD R18, R157, 0x1, -R18 ;  /* 0x000000019d127824 */ /* 0x000fe200078e0a12 */
[----:B------:R-:W-:Y:S01]  /*0d30*/  SHF.R.S32.HI R7, RZ, 0x5, R7 ;  /* 0x00000005ff077819 */ /* 0x000fe20000011407 */
[----:B------:R-:W-:Y:S01]  /*0d40*/  IMAD R4, R4, -0x3, R153 ;  /* 0xfffffffd04047824 */ /* 0x000fe200078e0299 */
[----:B------:R-:W-:Y:S01]  /*0d50*/  LOP3.LUT R5, R5, 0x1ffffffe, RZ, 0xc0, !PT ;  /* 0x1ffffffe05057812 */ /* 0x000fe200078ec0ff */
[----:B------:R-:W-:Y:S01]  /*0d60*/  IMAD.SHL.U32 R19, R18, 0x8, RZ ;  /* 0x0000000812137824 */ /* 0x000fe200078e00ff */
[----:B------:R-:W-:Y:S01]  /*0d70*/  LOP3.LUT R3, R6, 0x7ffffffc, RZ, 0xc0, !PT ;  /* 0x7ffffffc06037812 */ /* 0x000fe200078ec0ff */
[----:B------:R-:W-:Y:S01]  /*0d80*/  IMAD R7, R7, 0x10, R8 ;  /* 0x0000001007077824 */ /* 0x000fe200078e0208 */
[----:B------:R-:W-:Y:S01]  /*0d90*/  SHF.R.S32.HI R23, RZ, 0x3, R0 ;  /* 0x00000003ff177819 */ /* 0x000fe20000011400 */
[----:B------:R-:W-:Y:S01]  /*0da0*/  IMAD.IADD R5, R10, 0x1, -R5 ;  /* 0x000000010a057824 */ /* 0x000fe200078e0a05 */
[----:B------:R-:W-:Y:S01]  /*0db0*/  SHF.R.S32.HI R156, RZ, 0x1f, R19 ;  /* 0x0000001fff9c7819 */ /* 0x000fe20000011413 */
[----:B------:R-:W-:-:S02]  /*0dc0*/  IMAD R154, R4, 0x40, R7 ;  /* 0x00000040049a7824 */ /* 0x000fc400078e0207 */
[----:B------:R-:W-:Y:S02]  /*0dd0*/  IMAD.IADD R16, R152, 0x1, -R3 ;  /* 0x0000000198107824 */ /* 0x000fe400078e0a03 */
[----:B------:R-:W-:-:S07]  /*0de0*/  IMAD R17, R5, 0x8, R154 ;  /* 0x0000000805117824 */ /* 0x000fce00078e029a */
.L_x_13767:
        /* <DEDUP_REMOVED lines=12> */
[----:B012---:R-:W-:Y:S02]  /*0eb0*/  IMAD.U32 R2, RZ, RZ, UR8 ;  /* 0x00000008ff027e24 */ /* 0x007fe4000f8e00ff */
[----:B------:R-:W-:Y:S01]  /*0ec0*/  IMAD.U32 R3, RZ, RZ, UR9 ;  /* 0x00000009ff037e24 */ /* 0x000fe2000f8e00ff */
[----:B------:R-:W-:-:S04]  /*0ed0*/  @UP1 UIMAD.WIDE UR8, UR6, 0x4, UR10 ;  /* 0x00000004060818a5 */ /* 0x000fc8000f8e020a */
[----:B------:R-:W2:Y:S02]  /*0ee0*/  @P0 LDG.E R2, desc[UR50][R2.64] ;  /* 0x0000003202020981 */ /* 0x000ea4000c1e1900 */
        /* <DEDUP_REMOVED lines=17> */
[----:B-----5:R-:W-:-:S14]  /*1000*/  @P2 BRA `(.L_x_13680) ;  /* 0x0000000000342947 */ /* 0x020fdc0003800000 */
        /* <DEDUP_REMOVED lines=13> */
.L_x_13680:
        /* <DEDUP_REMOVED lines=9> */
.L_x_13681:
        /* <DEDUP_REMOVED lines=13> */
.L_x_13682:
        /* <DEDUP_REMOVED lines=27> */
.L_x_13684:
[----:B------:R-:W-:-:S11]  /*13f0*/  UISETP.NE.AND UP1, UPT, UR5, 0x1, UPT ;  /* 0x000000010500788c */ /* 0x000fd6000bf25270 */
[----:B------:R-:W-:Y:S02]  /*1400*/  @UP1 ULDC.64 UR8, c[0x0][0x9e8] ;  /* 0x00027a0000081ab9 */ /* 0x000fe40000000a00 */
[----:B------:R-:W-:-:S04]  /*1410*/  UIMAD.WIDE.U32 UR6, UR4, UR8, URZ ;  /* 0x00000008040672a5 */ /* 0x000fc8000f8e003f */
[----:B------:R-:W-:-:S12]  /*1420*/  @UP1 USHF.R.U32.HI UR4, URZ, UR9, UR7 ;  /* 0x000000093f041299 */ /* 0x000fd80008011607 */
.L_x_13685:
[----:B------:R-:W-:-:S06]  /*1430*/  UIMAD UR4, UR4, UR5, UR5 ;  /* 0x00000005040472a4 */ /* 0x000fcc000f8e0205 */
[----:B------:R-:W-:-:S07]  /*1440*/  VIMNMX R0, R0, UR4, PT ;  /* 0x0000000400007c48 */ /* 0x000fce000bfe0100 */
.L_x_13683:
        /* <DEDUP_REMOVED lines=29> */
.L_x_13687:
[----:B------:R-:W-:-:S11]  /*1620*/  UISETP.NE.AND UP0, UPT, UR5, 0x1, UPT ;  /* 0x000000010500788c */ /* 0x000fd6000bf05270 */
[----:B------:R-:W-:Y:S02]  /*1630*/  @UP0 ULDC.64 UR10, c[0x0][0x9e8] ;  /* 0x00027a00000a0ab9 */ /* 0x000fe40000000a00 */
[----:B------:R-:W-:-:S04]  /*1640*/  UIMAD.WIDE.U32 UR6, UR4, UR10, URZ ;  /* 0x0000000a040672a5 */ /* 0x000fc8000f8e003f */
[----:B------:R-:W-:-:S12]  /*1650*/  @UP0 USHF.R.U32.HI UR4, URZ, UR11, UR7 ;  /* 0x0000000b3f040299 */ /* 0x000fd80008011607 */
.L_x_13688:
[----:B------:R-:W-:-:S04]  /*1660*/  UIMAD UR4, UR4, UR5, URZ ;  /* 0x00000005040472a4 */ /* 0x000fc8000f8e023f */
[----:B------:R-:W-:-:S04]  /*1670*/  UISETP.LT.AND UP0, UPT, UR9, UR4, UPT ;  /* 0x000000040900728c */ /* 0x000fc8000bf01270 */
[----:B------:R-:W-:-:S12]  /*1680*/  USEL UR9, UR9, UR4, !UP0 ;  /* 0x0000000409097287 */ /* 0x000fd8000c000000 */
.L_x_13686:
        /* <DEDUP_REMOVED lines=13> */
[----:B------:R-:W-:Y:S01]  /*1760*/  CS2R R12, SRZ ;  /* 0x00000000000c7805 */ /* 0x000fe2000001ff00 */
[----:B------:R-:W-:Y:S01]  /*1770*/  IMAD.MOV.U32 R106, RZ, RZ, RZ ;  /* 0x000000ffff6a7224 */ /* 0x000fe200078e00ff */
[----:B------:R-:W-:Y:S01]  /*1780*/  CS2R R102, SRZ ;  /* 0x0000000000667805 */ /* 0x000fe2000001ff00 */
[----:B------:R-:W-:Y:S01]  /*1790*/  USEL UR43, URZ, UR4, !UP0 ;  /* 0x000000043f2b7287 */ /* 0x000fe2000c000000 */
[----:B------:R-:W-:Y:S01]  /*17a0*/  IMAD.MOV.U32 R27, RZ, RZ, RZ ;  /* 0x000000ffff1b7224 */ /* 0x000fe200078e00ff */
[----:B------:R-:W-:-:S02]  /*17b0*/  CS2R R100, SRZ ;  /* 0x0000000000647805 */ /* 0x000fc4000001ff00 */
[----:B------:R-:W-:Y:S02]  /*17c0*/  CS2R R98, SRZ ;  /* 0x0000000000627805 */ /* 0x000fe4000001ff00 */
[----:B------:R-:W-:Y:S02]  /*17d0*/  CS2R R96, SRZ ;  /* 0x0000000000607805 */ /* 0x000fe4000001ff00 */
[----:B------:R-:W-:Y:S02]  /*17e0*/  CS2R R94, SRZ ;  /* 0x00000000005e7805 */ /* 0x000fe4000001ff00 */
[----:B------:R-:W-:Y:S02]  /*17f0*/  ISETP.GT.AND P1, PT, R88, UR43, PT ;  /* 0x0000002b58007c0c */ /* 0x000fe4000bf24270 */
[----:B------:R-:W-:Y:S02]  /*1800*/  CS2R R92, SRZ ;  /* 0x00000000005c7805 */ /* 0x000fe4000001ff00 */
[----:B------:R-:W-:Y:S01]  /*1810*/  CS2R R90, SRZ ;  /* 0x00000000005a7805 */ /* 0x000fe2000001ff00 */
[----:B------:R-:W-:-:S08]  /*1820*/  IMAD.MOV.U32 R89, RZ, RZ, RZ ;  /* 0x000000ffff597224 */ /* 0x000fd000078e00ff */
        /* <DEDUP_REMOVED lines=32> */
.L_x_13690:
        /* <DEDUP_REMOVED lines=9> */
.L_x_13888:
[----:B------:R-:W-:Y:S05]  /*1ac0*/  @!P0 BRA `(.L_x_13692) ;  /* 0x0000000000048947 */ /* 0x000fea0003800000 */
[----:B------:R-:W-:Y:S01]  /*1ad0*/  BPT.TRAP 0x1 ;  /* 0x000000040000795c */ /* 0x000fe20000300000 */
.L_x_13692:
[----:B------:R-:W-:Y:S02]  /*1ae0*/  IMAD.U32 R5, RZ, RZ, UR37 ;  /* 0x00000025ff057e24 */ /* 0x000fe4000f8e00ff */
[----:B0-----:R-:W-:-:S03]  /*1af0*/  IMAD.U32 R0, RZ, RZ, UR46 ;  /* 0x0000002eff007e24 */ /* 0x001fc6000f8e00ff */
[----:B------:R-:W-:Y:S02]  /*1b00*/  LEA R5, R5, UR45, 0x3 ;  /* 0x0000002d05057c11 */ /* 0x000fe4000f8e18ff */
[----:B------:R-:W-:-:S04]  /*1b10*/  SHF.L.U32 R0, R0, 0x1f, RZ ;  /* 0x0000001f00007819 */ /* 0x000fc800000006ff */
[----:B------:R0:W1:Y:S01]  /*1b20*/  SYNCS.PHASECHK.TRANS64.TRYWAIT P2, [R5+URZ+0x16830], R0 ;  /* 0x01683000050075a7 */ /* 0x000062000804017f */
[----:B------:R-:W-:Y:S05]  /*1b30*/  @!P0 BRA `(.L_x_13693) ;  /* 0x0000000000048947 */ /* 0x000fea0003800000 */
[----:B------:R-:W-:Y:S01]  /*1b40*/  BPT.TRAP 0x1 ;  /* 0x000000040000795c */ /* 0x000fe20000300000 */
.L_x_13693:
[----:B------:R-:W2:Y:S02]  /*1b50*/  S2R R2, SR_TID.X ;  /* 0x0000000000027919 */ /* 0x000ea40000002100 */
[----:B--2---:R-:W-:Y:S01]  /*1b60*/  LOP3.LUT P1, RZ, R2, 0x7f, RZ, 0xc0, !PT ;  /* 0x0000007f02ff7812 */ /* 0x004fe2000782c0ff */
[----:B-1----:R-:W-:-:S12]  /*1b70*/  @P2 BRA `(.L_x_13694) ;  /* 0x0000000000082947 */ /* 0x002fd80003800000 */
[----:B------:R-:W1:Y:S02]  /*1b80*/  SYNCS.PHASECHK.TRANS64.TRYWAIT P2, [R5+URZ+0x16830], R0 ;  /* 0x01683000050075a7 */ /* 0x000e64000804017f */
[----:B-1----:R-:W-:Y:S05]  /*1b90*/  @!P2 BRA `(.L_x_13695) ;  /* 0x0000012400a0a947 */ /* 0x002fea0003800000 */
.L_x_13694:
        /* <DEDUP_REMOVED lines=79> */
.L_x_13698:
[----:B------:R-:W-:-:S06]  /*2090*/  UISETP.NE.AND UP2, UPT, UR7, 0x1, UPT ;  /* 0x000000010700788c */ /* 0x000fcc000bf45270 */
[----:B------:R-:W-:-:S05]  /*20a0*/  PLOP3.LUT P2, PT, PT, PT, UP2, 0x80, 0x0 ;  /* 0x000000000000781c */ /* 0x000fca0003f4f028 */
[----:B------:R-:W-:-:S08]  /*20b0*/  @UP2 ULDC.64 UR10, c[0x0][0x9e8] ;  /* 0x00027a00000a2ab9 */ /* 0x000fd00000000a00 */
[----:B------:R-:W-:-:S05]  /*20c0*/  @P2 IMAD.HI.U32 R5, R3, UR10, RZ ;  /* 0x0000000a03052c27 */ /* 0x000fca000f8e00ff */
[----:B------:R-:W-:-:S07]  /*20d0*/  @P2 SHF.R.U32.HI R3, RZ, UR11, R5 ;  /* 0x0000000bff032c19 */ /* 0x000fce0008011605 */
.L_x_13699:
[----:B------:R-:W-:Y:S05]  /*20e0*/  BSYNC B0 ;  /* 0x0000000000007941 */ /* 0x000fea0003800000 */
.L_x_13697:
[----:B------:R-:W-:-:S04]  /*20f0*/  IMAD R3, R3, UR7, -R8 ;  /* 0x0000000703037c24 */ /* 0x000fc8000f8e0a08 */
[----:B------:R-:W-:-:S05]  /*2100*/  IMAD R3, R16, -0x2, R3 ;  /* 0xfffffffe10037824 */ /* 0x000fca00078e0203 */
[----:B------:R-:W-:Y:S02]  /*2110*/  VIMNMX R2, R2, R3, !PT ;  /* 0x0000000302027248 */ /* 0x000fe40007fe0100 */
[----:B------:R-:W-:-:S07]  /*2120*/  VIADDMNMX R0, R3, UR7, R0, PT ;  /* 0x0000000703007c46 */ /* 0x000fce000b800100 */
.L_x_13696:
        /* <DEDUP_REMOVED lines=10> */
[----:B------:R-:W-:Y:S02]  /*21d0*/  FSEL R125, R29, -INF , !P3 ;  /* 0xff8000001d7d7808 */ /* 0x000fe40005800000 */
        /* <DEDUP_REMOVED lines=170> */
[----:B------:R-:W-:Y:S01]  /*2c80*/  ISETP.GE.AND P6, PT, R4, 0x7a, PT ;  /* 0x0000007a0400780c */ /* 0x000fe20003fc6270 */
[----:B0-----:R-:W-:-:S12]  /*2c90*/  IMAD.IADD R4, R12, 0x1, R3 ;  /* 0x000000010c047824 */ /* 0x001fd800078e0203 */
        /* <DEDUP_REMOVED lines=22> */
.L_x_13702:
[----:B------:R-:W-:-:S06]  /*2e00*/  UISETP.NE.AND UP2, UPT, UR7, 0x1, UPT ;  /* 0x000000010700788c */ /* 0x000fcc000bf45270 */
[----:B------:R-:W-:-:S05]  /*2e10*/  PLOP3.LUT P6, PT, PT, PT, UP2, 0x80, 0x0 ;  /* 0x000000000000781c */ /* 0x000fca0003fcf028 */
[----:B------:R-:W-:-:S08]  /*2e20*/  @UP2 ULDC.64 UR10, c[0x0][0x9e8] ;  /* 0x00027a00000a2ab9 */ /* 0x000fd00000000a00 */
[----:B------:R-:W-:Y:S01]  /*2e30*/  @P6 IMAD.HI.U32 R3, R0, UR10, RZ ;  /* 0x0000000a00036c27 */ /* 0x000fe2000f8e00ff */
[----:B------:R-:W-:-:S13]  /*2e40*/  PLOP3.LUT P6, PT, PT, PT, UP2, 0x80, 0x0 ;  /* 0x000000000000781c */ /* 0x000fda0003fcf028 */
[----:B------:R-:W-:-:S07]  /*2e50*/  @P6 SHF.R.U32.HI R0, RZ, UR11, R3 ;  /* 0x0000000bff006c19 */ /* 0x000fce0008011603 */
.L_x_13703:
[----:B------:R-:W-:Y:S05]  /*2e60*/  BSYNC B0 ;  /* 0x0000000000007941 */ /* 0x000fea0003800000 */
.L_x_13701:
[----:B------:R-:W-:-:S04]  /*2e70*/  IMAD R3, R0, UR7, -R8 ;  /* 0x0000000700037c24 */ /* 0x000fc8000f8e0a08 */
[----:B------:R-:W-:-:S05]  /*2e80*/  IMAD R3, R16, -0x2, R3 ;  /* 0xfffffffe10037824 */ /* 0x000fca00078e0203 */
[----:B------:R-:W-:Y:S02]  /*2e90*/  VIMNMX R4, R4, R3, !PT ;  /* 0x0000000304047248 */ /* 0x000fe40007fe0100 */
[----:B------:R-:W-:-:S07]  /*2ea0*/  VIADDMNMX R2, R3, UR7, R2, PT ;  /* 0x0000000703027c46 */ /* 0x000fce000b800102 */
.L_x_13700:
[----:B------:R-:W-:Y:S01]  /*2eb0*/  ISETP.GT.AND P2, PT, R4, 0x1, !P2 ;  /* 0x000000010400780c */ /* 0x000fe20005744270 */
[----:B------:R-:W-:Y:S01]  /*2ec0*/  ULDC UR10, c[0x0][0x988] ;  /* 0x00026200000a7ab9 */ /* 0x000fe20000000800 */
[----:B------:R-:W-:Y:S01]  /*2ed0*/  LOP3.LUT P6, RZ, R14, 0x8, RZ, 0xc0, !PT ;  /* 0x000000080eff7812 */ /* 0x000fe200078cc0ff */
[----:B------:R-:W-:Y:S01]  /*2ee0*/  @UP0 ULDC UR15, c[0x0][0x450] ;  /* 0x00011400000f0ab9 */ /* 0x000fe20000000800 */
[----:B------:R-:W-:Y:S01]  /*2ef0*/  ISETP.LT.OR P2, PT, R2, 0x2, P2 ;  /* 0x000000020200780c */ /* 0x000fe20001741670 */
[----:B------:R-:W-:Y:S01]  /*2f00*/  UMOV UR14, UR41 ;  /* 0x00000029000e7c82 */ /* 0x000fe20008000000 */
        /* <DEDUP_REMOVED lines=16> */
[----:B------:R-:W-:Y:S02]  /*3010*/  ISETP.GT.AND P2, PT, R4, 0x10, !P6 ;  /* 0x000000100400780c */ /* 0x000fe40007744270 */
[----:B------:R-:W-:Y:S02]  /*3020*/  FMNMX.FTZ R0, R109, R0, !PT ;  /* 0x000000006d007209 */ /* 0x000fe40007810000 */
        /* <DEDUP_REMOVED lines=55> */
[----:B------:R-:W-:Y:S01]  /*33a0*/  FMNMX.FTZ R8, R85, R0, !PT ;  /* 0x0000000055087209 */ /* 0x000fe20007810000 */
[----:B------:R-:W-:Y:S01]  /*33b0*/  IMAD.U32 R0, RZ, RZ, UR10 ;  /* 0x0000000aff007e24 */ /* 0x000fe2000f8e00ff */
[----:B------:R-:W-:Y:S01]  /*33c0*/  ISETP.LT.OR P2, PT, R2, 0x31, P2 ;  /* 0x000000310200780c */ /* 0x000fe20001741670 */
[----:B------:R-:W-:Y:S01]  /*33d0*/  @UP0 ULDC UR10, c[0x0][0x44c] ;  /* 0x00011300000a0ab9 */ /* 0x000fe20000000800 */
[----:B------:R-:W-:Y:S01]  /*33e0*/  ISETP.GT.AND P3, PT, R4, 0x70, !P3 ;  /* 0x000000700400780c */ /* 0x000fe20005f64270 */
[----:B------:R-:W0:Y:S01]  /*33f0*/  SHFL.BFLY PT, R3, R8, 0x2, 0x1f ;  /* 0x0c401f0008037f89 */ /* 0x000e2200000e0000 */
[----:B------:R-:W-:Y:S01]  /*3400*/  FSEL R39, R50, -INF , !P2 ;  /* 0xff80000032277808 */ /* 0x000fe20005000000 */
[----:B------:R-:W-:Y:S01]  /*3410*/  UIMAD.WIDE.U32 UR10, UR41, UR10, URZ ;  /* 0x0000000a290a72a5 */ /* 0x000fe2000f8e003f */
[----:B------:R-:W-:-:S02]  /*3420*/  LOP3.LUT P2, RZ, R14, 0x20000, RZ, 0xc0, !PT ;  /* 0x000200000eff7812 */ /* 0x000fc4000784c0ff */
[C---:B------:R-:W-:Y:S01]  /*3430*/  ISETP.GT.AND P4, PT, R4.reuse, 0x71, !P4 ;  /* 0x000000710400780c */ /* 0x040fe20006784270 */
[----:B------:R-:W-:Y:S01]  /*3440*/  @UP0 USHF.R.U32.HI UR14, URZ, UR15, UR11 ;  /* 0x0000000f3f0e0299 */ /* 0x000fe2000801160b */
[----:B------:R-:W-:Y:S02]  /*3450*/  ISETP.GT.AND P2, PT, R4, 0x31, !P2 ;  /* 0x000000310400780c */ /* 0x000fe40005744270 */
[C---:B------:R-:W-:Y:S01]  /*3460*/  ISETP.LT.OR P3, PT, R2.reuse, 0x71, P3 ;  /* 0x000000710200780c */ /* 0x040fe20001f61670 */
[----:B------:R-:W-:Y:S01]  /*3470*/  UIADD3 UR49, UR49, UR14, URZ ;  /* 0x0000000e31317290 */ /* 0x000fe2000fffe03f */
[----:B------:R-:W-:Y:S02]  /*3480*/  ISETP.LT.OR P2, PT, R2, 0x32, P2 ;  /* 0x000000320200780c */ /* 0x000fe40001741670 */
[----:B------:R-:W-:Y:S01]  /*3490*/  ISETP.GT.AND P5, PT, R4, 0x78, !P5 ;  /* 0x000000780400780c */ /* 0x000fe20006fa4270 */
[----:B------:R-:W-:Y:S01]  /*34a0*/  UIADD3 UR6, UR49, UR6, URZ ;  /* 0x0000000631067290 */ /* 0x000fe2000fffe03f */
[----:B------:R-:W-:-:S02]  /*34b0*/  FSEL R51, R51, -INF , !P2 ;  /* 0xff80000033337808 */ /* 0x000fc40005000000 */
[----:B------:R-:W-:Y:S02]  /*34c0*/  LOP3.LUT P2, RZ, R14, 0x10000, RZ, 0xc0, !PT ;  /* 0x000100000eff7812 */ /* 0x000fe4000784c0ff */
[----:B------:R-:W-:Y:S02]  /*34d0*/  ISETP.LT.OR P4, PT, R2, 0x72, P4 ;  /* 0x000000720200780c */ /* 0x000fe40002781670 */
[----:B------:R-:W-:Y:S02]  /*34e0*/  ISETP.GT.AND P2, PT, R4, 0x38, !P2 ;  /* 0x000000380400780c */ /* 0x000fe40005744270 */
[C---:B------:R-:W-:Y:S02]  /*34f0*/  ISETP.LT.OR P5, PT, R2.reuse, 0x79, P5 ;  /* 0x000000790200780c */ /* 0x040fe40002fa1670 */
[----:B------:R-:W-:Y:S02]  /*3500*/  ISETP.LT.OR P2, PT, R2, 0x39, P2 ;  /* 0x000000390200780c */ /* 0x000fe40001741670 */
[----:B0-----:R-:W-:-:S02]  /*3510*/  FMNMX.FTZ R10, R8, R3, !PT ;  /* 0x00000003080a7209 */ /* 0x001fc40007810000 */
[----:B------:R-:W-:Y:S02]  /*3520*/  FSEL R47, R54, -INF , !P2 ;  /* 0xff800000362f7808 */ /* 0x000fe40005000000 */
[----:B------:R-:W-:Y:S01]  /*3530*/  ISETP.GT.AND P2, PT, R4, 0x39, !P6 ;  /* 0x000000390400780c */ /* 0x000fe20007744270 */
[----:B------:R-:W0:Y:S01]  /*3540*/  SHFL.BFLY PT, R3, R10, 0x1, 0x1f ;  /* 0x0c201f000a037f89 */ /* 0x000e2200000e0000 */
[----:B------:R-:W-:Y:S02]  /*3550*/  LOP3.LUT P6, RZ, R14, 0x10, RZ, 0xc0, !PT ;  /* 0x000000100eff7812 */ /* 0x000fe400078cc0ff */
[----:B------:R-:W-:Y:S02]  /*3560*/  ISETP.LT.OR P2, PT, R2, 0x3a, P2 ;  /* 0x0000003a0200780c */ /* 0x000fe40001741670 */
[----:B------:R-:W-:Y:S02]  /*3570*/  FSEL R83, R83, -INF , !P4 ;  /* 0xff80000053537808 */ /* 0x000fe40006000000 */
[----:B------:R-:W-:-:S02]  /*3580*/  FSEL R55, R55, -INF , !P2 ;  /* 0xff80000037377808 */ /* 0x000fc40005000000 */
[----:B------:R-:W-:-:S04]  /*3590*/  LOP3.LUT P2, RZ, R14, 0x4000, RZ, 0xc0, !PT ;  /* 0x000040000eff7812 */ /* 0x000fc8000784c0ff */
        /* <DEDUP_REMOVED lines=49> */
[-CC-:B------:R-:W-:Y:S01]  /*38b0*/  FFMA.FTZ R136, R105, R0.reuse, -R6.reuse ;  /* 0x0000000069887223 */ /* 0x180fe20000010806 */
[----:B------:R-:W-:Y:S01]  /*38c0*/  ISETP.LT.OR P2, PT, R2, 0x1, P2 ;  /* 0x000000010200780c */ /* 0x000fe20001741670 */
[-CC-:B------:R-:W-:Y:S01]  /*38d0*/  FFMA.FTZ R132, R25, R0.reuse, -R6.reuse ;  /* 0x0000000019847223 */ /* 0x180fe20000010806 */
[----:B------:R-:W-:Y:S01]  /*38e0*/  FSEL R105, R82, -INF , !P3 ;  /* 0xff80000052697808 */ /* 0x000fe20005800000 */
[-CC-:B------:R-:W-:Y:S01]  /*38f0*/  FFMA.FTZ R25, R57, R0.reuse, -R6.reuse ;  /* 0x0000000039197223 */ /* 0x180fe20000010806 */
[----:B------:R-:W-:Y:S01]  /*3900*/  FSEL R26, R26, -INF , !P2 ;  /* 0xff8000001a1a7808 */ /* 0x000fe20005000000 */
[-CC-:B------:R-:W-:Y:S01]  /*3910*/  FFMA.FTZ R134, R21, R0.reuse, -R6.reuse ;  /* 0x0000000015867223 */ /* 0x180fe20000010806 */
[----:B------:R-:W-:Y:S01]  /*3920*/  LOP3.LUT P2, RZ, R14, 0x4000000, RZ, 0xc0, !PT ;  /* 0x040000000eff7812 */ /* 0x000fe2000784c0ff */
[-CC-:B------:R-:W-:Y:S01]  /*3930*/  FFMA.FTZ R21, R61, R0.reuse, -R6.reuse ;  /* 0x000000003d157223 */ /* 0x180fe20000010806 */
        /* <DEDUP_REMOVED lines=13> */
[--C-:B------:R-:W-:Y:S01]  /*3a10*/  FFMA.FTZ R138, R103, R0, -R6.reuse ;  /* 0x00000000678a7223 */ /* 0x100fe20000010806 */
[----:B------:R-:W-:Y:S01]  /*3a20*/  ISETP.GT.AND P6, PT, R4, 0x79, !P6 ;  /* 0x000000790400780c */ /* 0x000fe200077c4270 */
[----:B------:R-:W0:Y:S01]  /*3a30*/  MUFU.EX2 R129, R129 ;  /* 0x0000008100817308 */ /* 0x000e220000000800 */
[----:B------:R-:W-:Y:S01]  /*3a40*/  FMNMX.FTZ R8, R97, R8, !PT ;  /* 0x0000000861087209 */ /* 0x000fe20007810000 */
[-CC-:B------:R-:W-:Y:S01]  /*3a50*/  FFMA.FTZ R128, R11, R0.reuse, -R6.reuse ;  /* 0x000000000b807223 */ /* 0x180fe20000010806 */
[----:B------:R-:W-:Y:S01]  /*3a60*/  ISETP.LT.OR P6, PT, R2, 0x7a, P6 ;  /* 0x0000007a0200780c */ /* 0x000fe200037c1670 */
[--C-:B------:R-:W-:Y:S01]  /*3a70*/  FFMA.FTZ R130, R13, R0, -R6.reuse ;  /* 0x000000000d827223 */ /* 0x100fe20000010806 */
[----:B------:R-:W-:Y:S01]  /*3a80*/  FMNMX.FTZ R8, R41, R8, !PT ;  /* 0x0000000829087209 */ /* 0x000fe20007810000 */
[--C-:B------:R-:W-:Y:S01]  /*3a90*/  FFMA.FTZ R124, R7, R0, -R6.reuse ;  /* 0x00000000077c7223 */ /* 0x100fe20000010806 */
[----:B------:R-:W-:Y:S01]  /*3aa0*/  FSEL R57, R86, -INF , !P5 ;  /* 0xff80000056397808 */ /* 0x000fe20006800000 */
[----:B------:R-:W1:Y:S01]  /*3ab0*/  MUFU.EX2 R150, R150 ;  /* 0x0000009600967308 */ /* 0x000e620000000800 */
[----:B------:R-:W-:Y:S01]  /*3ac0*/  FMNMX.FTZ R8, R95, R8, !PT ;  /* 0x000000085f087209 */ /* 0x000fe20007810000 */
[-CC-:B------:R-:W-:Y:S01]  /*3ad0*/  FFMA.FTZ R126, R9, R0.reuse, -R6.reuse ;  /* 0x00000000097e7223 */ /* 0x180fe20000010806 */
[----:B------:R-:W-:Y:S01]  /*3ae0*/  FSEL R87, R87, -INF , !P6 ;  /* 0xff80000057577808 */ /* 0x000fe20007000000 */
        /* <DEDUP_REMOVED lines=65> */
[----:B------:R-:W-:Y:S01]  /*3f00*/  MUFU.EX2 R11, R11 ;  /* 0x0000000b000b7308 */ /* 0x000fe20000000800 */
[----:B------:R-:W-:Y:S02]  /*3f10*/  FSEL R6, R4, RZ, P2 ;  /* 0x000000ff04067208 */ /* 0x000fe40001000000 */
[----:B------:R-:W-:-:S03]  /*3f20*/  PLOP3.LUT P2, PT, PT, PT, UP1, 0x40, 0x0 ;  /* 0x000000000000781c */ /* 0x000fc60003f4e818 */
[-CC-:B------:R-:W-:Y:S01]  /*3f30*/  FFMA.FTZ R145, R31, R0.reuse, -R6.reuse ;  /* 0x000000001f917223 */ /* 0x180fe20000010806 */
[----:B------:R-:W-:Y:S01]  /*3f40*/  FADD.FTZ R31, R148, R129 ;  /* 0x00000081941f7221 */ /* 0x000fe20000010000 */
[-CC-:B------:R-:W-:Y:S01]  /*3f50*/  FFMA.FTZ R149, R26, R0.reuse, -R6.reuse ;  /* 0x000000001a957223 */ /* 0x180fe20000010806 */
[-CC-:B------:R-:W-:Y:S01]  /*3f60*/  FFMA.FTZ R4, R101, R0.reuse, -R6.reuse ;  /* 0x0000000065047223 */ /* 0x180fe20000010806 */
[-CC-:B------:R-:W-:Y:S01]  /*3f70*/  FFMA.FTZ R151, R53, R0.reuse, -R6.reuse ;  /* 0x0000000035977223 */ /* 0x180fe20000010806 */
[----:B-1----:R-:W-:Y:S01]  /*3f80*/  FADD.FTZ R26, R150, R31 ;  /* 0x0000001f961a7221 */ /* 0x002fe20000010000 */
[-CC-:B------:R-:W-:Y:S01]  /*3f90*/  FFMA.FTZ R8, R99, R0.reuse, -R6.reuse ;  /* 0x0000000063087223 */ /* 0x180fe20000010806 */
[-C--:B------:R-:W-:Y:S01]  /*3fa0*/  FFMA.FTZ R10, R97, R0.reuse, -R6 ;  /* 0x00000000610a7223 */ /* 0x080fe20000010806 */
[----:B------:R-:W-:Y:S01]  /*3fb0*/  MUFU.EX2 R149, R149 ;  /* 0x0000009500957308 */ /* 0x000fe20000000800 */
[----:B--2---:R-:W-:Y:S01]  /*3fc0*/  FADD.FTZ R31, R125, R26 ;  /* 0x0000001a7d1f7221 */ /* 0x004fe20000010000 */
        /* <DEDUP_REMOVED lines=23> */
[----:B------:R-:W-:Y:S01]  /*4140*/  FADD.FTZ R31, R89, R30 ;  /* 0x0000001e591f7221 */ /* 0x000fe20000010000 */
[----:B0-----:R-:W-:Y:S01]  /*4150*/  FADD.FTZ R32, R149, R4 ;  /* 0x0000000495207221 */ /* 0x001fe20000010000 */
[-CC-:B------:R-:W-:Y:S01]  /*4160*/  FFMA.FTZ R71, R71, R0.reuse, -R6.reuse ;  /* 0x0000000047477223 */ /* 0x180fe20000010806 */
[-CC-:B------:R-:W-:Y:S01]  /*4170*/  FFMA.FTZ R119, R119, R0.reuse, -R6.reuse ;  /* 0x0000000077777223 */ /* 0x180fe20000010806 */
[----:B------:R-:W-:Y:S01]  /*4180*/  FADD.FTZ R30, R142, R31 ;  /* 0x0000001f8e1e7221 */ /* 0x000fe20000010000 */
[-CC-:B------:R-:W-:Y:S01]  /*4190*/  FFMA.FTZ R75, R75, R0.reuse, -R6.reuse ;  /* 0x000000004b4b7223 */ /* 0x180fe20000010806 */
[-C--:B------:R-:W-:Y:S01]  /*41a0*/  FFMA.FTZ R121, R121, R0.reuse, -R6 ;  /* 0x0000000079797223 */ /* 0x080fe20000010806 */
[----:B------:R-:W0:Y:S01]  /*41b0*/  MUFU.EX2 R145, R145 ;  /* 0x0000009100917308 */ /* 0x000e220000000800 */
[----:B------:R-:W-:Y:S01]  /*41c0*/  FADD.FTZ R31, R45, R30 ;  /* 0x0000001e2d1f7221 */ /* 0x000fe20000010000 */
[----:B-1----:R-:W-:Y:S01]  /*41d0*/  FADD.FTZ R29, R151, R32 ;  /* 0x00000020971d7221 */ /* 0x002fe20000010000 */
[-CC-:B------:R-:W-:Y:S01]  /*41e0*/  FFMA.FTZ R30, R63, R0.reuse, -R6.reuse ;  /* 0x000000003f1e7223 */ /* 0x180fe20000010806 */
[-CC-:B------:R-:W-:Y:S01]  /*41f0*/  FFMA.FTZ R79, R79, R0.reuse, -R6.reuse ;  /* 0x000000004f4f7223 */ /* 0x180fe20000010806 */
[----:B------:R-:W-:Y:S01]  /*4200*/  FADD.FTZ R34, R136, R31 ;  /* 0x0000001f88227221 */ /* 0x000fe20000010000 */
[-CC-:B------:R-:W-:Y:S01]  /*4210*/  FFMA.FTZ R105, R105, R0.reuse, -R6.reuse ;  /* 0x0000000069697223 */ /* 0x180fe20000010806 */
[-C--:B------:R-:W-:Y:S01]  /*4220*/  FFMA.FTZ R83, R83, R0.reuse, -R6 ;  /* 0x0000000053537223 */ /* 0x080fe20000010806 */
[----:B------:R-:W1:Y:S01]  /*4230*/  MUFU.EX2 R10, R10 ;  /* 0x0000000a000a7308 */ /* 0x000e620000000800 */
[C---:B--2---:R-:W-:Y:S01]  /*4240*/  FADD.FTZ R32, R8.reuse, R29 ;  /* 0x0000001d08207221 */ /* 0x044fe20000010000 */
[----:B------:R-:W-:Y:S01]  /*4250*/  FADD.FTZ R31, R49, R34 ;  /* 0x00000022311f7221 */ /* 0x000fe20000010000 */
[-CC-:B------:R-:W-:Y:S01]  /*4260*/  FFMA.FTZ R57, R57, R0.reuse, -R6.reuse ;  /* 0x0000000039397223 */ /* 0x180fe20000010806 */
[-C--:B------:R-:W-:Y:S01]  /*4270*/  FFMA.FTZ R87, R87, R0.reuse, -R6 ;  /* 0x0000000057577223 */ /* 0x080fe20000010806 */
[----:B------:R-:W-:Y:S01]  /*4280*/  F2FP.F16.F32.PACK_AB R151, R8, R151 ;  /* 0x000000970897723e */ /* 0x000fe200000000ff */
[----:B------:R-:W-:Y:S01]  /*4290*/  FADD.FTZ R36, R138, R31 ;  /* 0x0000001f8a247221 */ /* 0x000fe20000010000 */
[----:B------:R-:W-:Y:S01]  /*42a0*/  F2FP.F16.F32.PACK_AB R149, R4, R149 ;  /* 0x000000950495723e */ /* 0x000fe200000000ff */
[----:B------:R-:W2:Y:S01]  /*42b0*/  MUFU.EX2 R147, R147 ;  /* 0x0000009300937308 */ /* 0x000ea20000000800 */
[----:B0-----:R-:W-:Y:S01]  /*42c0*/  FADD.FTZ R29, R145, R32 ;  /* 0x00000020911d7221 */ /* 0x001fe20000010000 */
[----:B------:R-:W-:Y:S01]  /*42d0*/  FADD.FTZ R31, R103, R36 ;  /* 0x00000024671f7221 */ /* 0x000fe20000010000 */
[----:B------:R-:W-:Y:S01]  /*42e0*/  FFMA.FTZ R32, R117, R0, -R6 ;  /* 0x0000000075207223 */ /* 0x000fe20000010806 */
[----:B------:R-:W-:-:S02]  /*42f0*/  F2FP.F16.F32.PACK_AB R148, R129, R148 ;  /* 0x000000948194723e */ /* 0x000fc400000000ff */
[----:B------:R-:W-:Y:S01]  /*4300*/  FADD.FTZ R36, R132, R31 ;  /* 0x0000001f84247221 */ /* 0x000fe20000010000 */
[C---:B------:R-:W-:Y:S01]  /*4310*/  F2FP.F16.F32.PACK_AB R132, R25.reuse, R132 ;  /* 0x000000841984723e */ /* 0x040fe200000000ff */
[----:B------:R-:W0:Y:S01]  /*4320*/  MUFU.EX2 R12, R12 ;  /* 0x0000000c000c7308 */ /* 0x000e220000000800 */
[C---:B-1----:R-:W-:Y:S01]  /*4330*/  FADD.FTZ R34, R10.reuse, R29 ;  /* 0x0000001d0a227221 */ /* 0x042fe20000010000 */
        /* <DEDUP_REMOVED lines=11> */
[C---:B------:R-:W-:Y:S01]  /*43f0*/  F2FP.F16.F32.PACK_AB R128, R11.reuse, R128 ;  /* 0x000000800b80723e */ /* 0x040fe200000000ff */
[----:B------:R-:W2:Y:S01]  /*4400*/  MUFU.EX2 R14, R14 ;  /* 0x0000000e000e7308 */ /* 0x000ea20000000800 */
[----:B0-----:R-:W-:Y:S01]  /*4410*/  FADD.FTZ R34, R12, R29 ;  /* 0x0000001d0c227221 */ /* 0x001fe20000010000 */
[----:B------:R-:W-:Y:S01]  /*4420*/  FADD.FTZ R31, R11, R38 ;  /* 0x000000260b1f7221 */ /* 0x000fe20000010000 */
        /* <DEDUP_REMOVED lines=85> */
[----:B------:R-:W-:Y:S02]  /*4980*/  VIADD R4, R88, 0xfffffffe ;  /* 0xfffffffe58047836 */ /* 0x000fe40000000000 */
[----:B0-----:R-:W-:-:S04]  /*4990*/  FADD.FTZ R5, R57, R10 ;  /* 0x0000000a39057221 */ /* 0x001fc80000010000 */
[C---:B-1----:R-:W-:Y:S01]  /*49a0*/  FADD.FTZ R5, R8.reuse, R5 ;  /* 0x0000000508057221 */ /* 0x042fe20000010000 */
        /* <DEDUP_REMOVED lines=12> */
.L_x_13705:
[----:B------:R-:W-:-:S11]  /*4a70*/  UISETP.NE.AND UP2, UPT, UR7, 0x1, UPT ;  /* 0x000000010700788c */ /* 0x000fd6000bf45270 */
[----:B------:R-:W-:Y:S02]  /*4a80*/  @UP2 ULDC.64 UR18, c[0x0][0x9e8] ;  /* 0x00027a0000122ab9 */ /* 0x000fe40000000a00 */
[----:B------:R-:W-:-:S04]  /*4a90*/  UIMAD.WIDE.U32 UR10, UR14, UR18, URZ ;  /* 0x000000120e0a72a5 */ /* 0x000fc8000f8e003f */
[----:B------:R-:W-:-:S12]  /*4aa0*/  @UP2 USHF.R.U32.HI UR14, URZ, UR19, UR11 ;  /* 0x000000133f0e2299 */ /* 0x000fd8000801160b */
.L_x_13706:
[----:B------:R-:W-:-:S04]  /*4ab0*/  UIMAD UR7, UR14, UR7, UR7 ;  /* 0x000000070e0772a4 */ /* 0x000fc8000f8e0207 */
[----:B------:R-:W-:-:S04]  /*4ac0*/  UISETP.LT.AND UP2, UPT, UR6, UR7, UPT ;  /* 0x000000070600728c */ /* 0x000fc8000bf41270 */
[----:B------:R-:W-:-:S12]  /*4ad0*/  USEL UR6, UR6, UR7, UP2 ;  /* 0x0000000706067287 */ /* 0x000fd80009000000 */
.L_x_13704:
        /* <DEDUP_REMOVED lines=26> */
[----:B------:R-:W-:-:S05]  /*4c80*/  ULDC UR23, c[0x0][0x9e0] ;  /* 0x0002780000177ab9 */ /* 0x000fca0000000800 */
.L_x_13724:
        /* <DEDUP_REMOVED lines=9> */
.L_x_13709:
[----:B------:R-:W-:Y:S01]  /*4d20*/  ULEA UR6, UR25, UR45, 0x3 ;  /* 0x0000002d19067291 */ /* 0x000fe2000f8e183f */
[----:B------:R-:W-:-:S05]  /*4d30*/  IMAD.U32 R0, RZ, RZ, UR24 ;  /* 0x00000018ff007e24 */ /* 0x000fca000f8e00ff */
[----:B------:R-:W-:-:S04]  /*4d40*/  SHF.L.U32 R0, R0, 0x1f, RZ ;  /* 0x0000001f00007819 */ /* 0x000fc800000006ff */
[----:B------:R0:W1:Y:S01]  /*4d50*/  SYNCS.PHASECHK.TRANS64.TRYWAIT P2, [UR6+0x16830], R0 ;  /* 0x01683000ff0075a7 */ /* 0x0000620008040146 */
[----:B------:R-:W-:Y:S05]  /*4d60*/  @!P0 BRA `(.L_x_13710) ;  /* 0x0000000000048947 */ /* 0x000fea0003800000 */
[----:B------:R-:W-:Y:S01]  /*4d70*/  BPT.TRAP 0x1 ;  /* 0x000000040000795c */ /* 0x000fe20000300000 */
.L_x_13710:
[----:B-1----:R-:W-:Y:S05]  /*4d80*/  @P2 BRA `(.L_x_13708) ;  /* 0x0000000000082947 */ /* 0x002fea0003800000 */
[----:B------:R-:W1:Y:S02]  /*4d90*/  SYNCS.PHASECHK.TRANS64.TRYWAIT P2, [UR6+0x16830], R0 ;  /* 0x01683000ff0075a7 */ /* 0x000e640008040146 */
[----:B-1----:R-:W-:Y:S05]  /*4da0*/  @!P2 BRA `(.L_x_13711) ;  /* 0x000000f40030a947 */ /* 0x002fea0003800000 */
.L_x_13708:
        /* <DEDUP_REMOVED lines=25> */
.L_x_13713:
[----:B------:R-:W-:Y:S01]  /*4f40*/  ULEA UR6, UR37, UR45, 0x3 ;  /* 0x0000002d25067291 */ /* 0x000fe2000f8e183f */
[----:B------:R-:W-:-:S05]  /*4f50*/  IMAD.U32 R0, RZ, RZ, UR46 ;  /* 0x0000002eff007e24 */ /* 0x000fca000f8e00ff */
[----:B------:R-:W-:-:S04]  /*4f60*/  SHF.L.U32 R0, R0, 0x1f, RZ ;  /* 0x0000001f00007819 */ /* 0x000fc800000006ff */
[----:B------:R0:W1:Y:S01]  /*4f70*/  SYNCS.PHASECHK.TRANS64.TRYWAIT P2, [UR6+0x16850], R0 ;  /* 0x01685000ff0075a7 */ /* 0x0000620008040146 */
[----:B------:R-:W-:Y:S05]  /*4f80*/  @!P0 BRA `(.L_x_13714) ;  /* 0x0000000000048947 */ /* 0x000fea0003800000 */
[----:B------:R-:W-:Y:S01]  /*4f90*/  BPT.TRAP 0x1 ;  /* 0x000000040000795c */ /* 0x000fe20000300000 */
.L_x_13714:
[----:B-1----:R-:W-:Y:S05]  /*4fa0*/  @P2 BRA `(.L_x_13712) ;  /* 0x0000000000082947 */ /* 0x002fea0003800000 */
[----:B------:R-:W1:Y:S02]  /*4fb0*/  SYNCS.PHASECHK.TRANS64.TRYWAIT P2, [UR6+0x16850], R0 ;  /* 0x01685000ff0075a7 */ /* 0x000e640008040146 */
[----:B-1----:R-:W-:Y:S05]  /*4fc0*/  @!P2 BRA `(.L_x_13715) ;  /* 0x000000f000c0a947 */ /* 0x002fea0003800000 */
.L_x_13712:
[----:B------:R-:W-:Y:S01]  /*4fd0*/  UIADD3 UR6, UR45, 0x400, URZ ;  /* 0x000004002d067890 */ /* 0x000fe2000fffe03f */
[----:B------:R-:W-:Y:S01]  /*4fe0*/  WARPGROUP.ARRIVE ;  /* 0x00000000000079c5 */ /* 0x000fe20000000000 */
[----:B------:R-:W-:-:S05]  /*4ff0*/  UMOV UR7, 0x40000040 ;  /* 0x4000004000077882 */ /* 0x000fca0000000000 */
[----:B-1----:R-:W1:Y:S01]  /*5000*/  S2R R7, SR_TID.X ;  /* 0x0000000000077919 */ /* 0x002e620000002100 */
[----:B------:R-:W-:Y:S01]  /*5010*/  USHF.R.U32.HI UR6, URZ, 0x4, UR6 ;  /* 0x000000043f067899 */ /* 0x000fe20008011606 */
[----:B------:R-:W-:Y:S01]  /*5020*/  PLOP3.LUT P2, PT, PT, PT, UP0, 0x80, 0x0 ;  /* 0x000000000000781c */ /* 0x000fe20003f4f008 */
[----:B------:R-:W-:Y:S01]  /*5030*/  VIADD R11, R17, UR41 ;  /* 0x00000029110b7c36 */ /* 0x000fe20008000000 */
[----:B------:R-:W-:Y:S01]  /*5040*/  PLOP3.LUT P3, PT, PT, PT, UP0, 0x80, 0x0 ;  /* 0x000000000000781c */ /* 0x000fe20003f6f008 */
[----:B------:R-:W-:Y:S01]  /*5050*/  ULOP3.LUT UR6, UR6, 0x3fff, URZ, 0xc0, !UPT ;  /* 0x00003fff06067892 */ /* 0x000fe2000f8ec03f */
[----:B------:R-:W-:-:S03]  /*5060*/  IMAD.U32 R8, RZ, RZ, UR25 ;  /* 0x00000019ff087e24 */ /* 0x000fc6000f8e00ff */
[----:B------:R-:W-:Y:S02]  /*5070*/  ULEA UR10, UR37, UR6, 0xa ;  /* 0x00000006250a7291 */ /* 0x000fe4000f8e503f */
[----:B------:R-:W-:-:S05]  /*5080*/  @!P1 LEA R8, R8, UR45, 0x3 ;  /* 0x0000002d08089c11 */ /* 0x000fca000f8e18ff */
[----:B------:R-:W-:Y:S01]  /*5090*/  UMOV UR6, UR10 ;  /* 0x0000000a00067c82 */ /* 0x000fe20008000000 */
[----:B------:R-:W-:Y:S01]  /*50a0*/  @!P1 VIADD R8, R8, 0x16840 ;  /* 0x0001684008089836 */ /* 0x000fe20000000000 */
[----:B------:R-:W-:Y:S01]  /*50b0*/  HGMMA.64x64x16.F32 R88, R148, gdesc[UR4].tnspB, R88, gsb0 ;  /* 0x40e0000494587df0 */ /* 0x000fe20008000858 */
[----:B------:R-:W-:Y:S01]  /*50c0*/  UIADD3 UR6, UR10, 0x80, URZ ;  /* 0x000000800a067890 */ /* 0x000fe2000fffe03f */
[----:B------:R-:W-:Y:S02]  /*50d0*/  UMOV UR7, 0x40000040 ;  /* 0x4000004000077882 */ /* 0x000fe40000000000 */
        /* <DEDUP_REMOVED lines=34> */
[----:B------:R-:W-:Y:S02]  /*5300*/  @UP0 ULDC UR6, c[0x0][0x44c] ;  /* 0x0001130000060ab9 */ /* 0x000fe40000000800 */
[----:B0-----:R-:W-:Y:S01]  /*5310*/  @P2 IMAD.HI.U32 R0, R11, UR6, RZ ;  /* 0x000000060b002c27 */ /* 0x001fe2000f8e00ff */
[----:B------:R-:W-:Y:S01]  /*5320*/  @UP0 ULDC UR6, c[0x0][0x450] ;  /* 0x0001140000060ab9 */ /* 0x000fe20000000800 */
[----:B-1----:R-:W-:Y:S02]  /*5330*/  ISETP.GE.U32.AND P2, PT, R7, 0x180, PT ;  /* 0x000001800700780c */ /* 0x002fe40003f46070 */
[----:B------:R-:W-:Y:S01]  /*5340*/  VIADD R7, R22, 0x9 ;  /* 0x0000000916077836 */ /* 0x000fe20000000000 */
[----:B------:R-:W-:Y:S01]  /*5350*/  @P3 SHF.R.U32.HI R11, RZ, UR6, R0 ;  /* 0x00000006ff0b3c19 */ /* 0x000fe20008011600 */
[----:B------:R-:W-:Y:S01]  /*5360*/  IMAD.SHL.U32 R0, R4, 0x80, RZ ;  /* 0x0000008004007824 */ /* 0x000fe200078e00ff */
[----:B------:R-:W-:-:S02]  /*5370*/  ULOP3.LUT UR6, URZ, UR21, URZ, 0x33, !UPT ;  /* 0x000000153f067292 */ /* 0x000fc4000f8e333f */
[----:B------:R-:W-:Y:S01]  /*5380*/  SEL R7, R7, 0x9, !P2 ;  /* 0x0000000907077807 */ /* 0x000fe20005000000 */
[----:B------:R-:W0:Y:S01]  /*5390*/  SHFL.IDX PT, R13, R11, RZ, 0x1c1f ;  /* 0x001c1fff0b0d7589 */ /* 0x000e2200000e0000 */
[----:B------:R-:W-:Y:S02]  /*53a0*/  IADD3 R9, -R0, 0x1, RZ ;  /* 0x0000000100097810 */ /* 0x000fe40007ffe1ff */
[----:B------:R-:W-:-:S03]  /*53b0*/  PLOP3.LUT P2, PT, PT, PT, UP1, 0x40, 0x0 ;  /* 0x000000000000781c */ /* 0x000fc60003f4e818 */
        /* <DEDUP_REMOVED lines=24> */
.L_x_13718:
[----:B------:R-:W-:-:S05]  /*5540*/  IMAD.U32 R20, RZ, RZ, UR22 ;  /* 0x00000016ff147e24 */ /* 0x000fca000f8e00ff */
[----:B------:R-:W-:-:S13]  /*5550*/  ISETP.NE.AND P2, PT, R20, 0x1, PT ;  /* 0x000000011400780c */ /* 0x000fda0003f45270 */
[----:B------:R-:W0:Y:S02]  /*5560*/  @P2 LDC.64 R14, c[0x0][0x9e8] ;  /* 0x00027a00ff0e2b82 */ /* 0x000e240000000a00 */
[----:B0-----:R-:W-:-:S05]  /*5570*/  @P2 IMAD.HI.U32 R14, R7, R14, RZ ;  /* 0x0000000e070e2227 */ /* 0x001fca00078e00ff */
[----:B------:R-:W-:-:S07]  /*5580*/  @P2 SHF.R.U32.HI R7, RZ, R15, R14 ;  /* 0x0000000fff072219 */ /* 0x000fce000001160e */
.L_x_13719:
[----:B------:R-:W-:Y:S05]  /*5590*/  BSYNC B0 ;  /* 0x0000000000007941 */ /* 0x000fea0003800000 */
.L_x_13717:
[----:B------:R-:W-:-:S04]  /*55a0*/  IMAD R7, R7, R20, -R0 ;  /* 0x0000001407077224 */ /* 0x000fc800078e0a00 */
[----:B------:R-:W-:-:S05]  /*55b0*/  IMAD R7, R16, -0x2, R7 ;  /* 0xfffffffe10077824 */ /* 0x000fca00078e0207 */
[----:B------:R-:W-:Y:S02]  /*55c0*/  VIADDMNMX R9, R7, R20, R9, PT ;  /* 0x0000001407097246 */ /* 0x000fe40003800109 */
[----:B------:R-:W-:-:S07]  /*55d0*/  VIMNMX R8, R8, R7, !PT ;  /* 0x0000000708087248 */ /* 0x000fce0007fe0100 */
.L_x_13716:
[----:B------:R-:W-:Y:S01]  /*55e0*/  ISETP.GT.AND P2, PT, R4, -0x1, PT ;  /* 0xffffffff0400780c */ /* 0x000fe20003f44270 */
[----:B------:R0:W1:Y:S03]  /*55f0*/  SHFL.IDX PT, R141, R11, 0x1, 0x1c1f ;  /* 0x003c1f000b8d7f89 */ /* 0x00006600000e0000 */
        /* <DEDUP_REMOVED lines=9> */
[----:B0-----:R-:W-:-:S02]  /*5690*/  FSEL R11, R32, -INF , !P5 ;  /* 0xff800000200b7808 */ /* 0x001fc40006800000 */
[----:B------:R-:W-:Y:S01]  /*56a0*/  ISETP.GT.AND P5, PT, R8, 0x20, P2 ;  /* 0x000000200800780c */ /* 0x000fe200017a4270 */
[--C-:B-1----:R-:W-:Y:S01]  /*56b0*/  IMAD.IADD R10, R10, 0x1, R141.reuse ;  /* 0x000000010a0a7824 */ /* 0x102fe200078e028d */
        /* <DEDUP_REMOVED lines=101> */
.L_x_13722:
[----:B------:R-:W-:-:S05]  /*5d10*/  IMAD.U32 R14, RZ, RZ, UR22 ;  /* 0x00000016ff0e7e24 */ /* 0x000fca000f8e00ff */
[----:B------:R-:W-:-:S13]  /*5d20*/  ISETP.NE.AND P3, PT, R14, 0x1, PT ;  /* 0x000000010e00780c */ /* 0x000fda0003f65270 */
[----:B------:R-:W0:Y:S02]  /*5d30*/  @P3 LDC.64 R8, c[0x0][0x9e8] ;  /* 0x00027a00ff083b82 */ /* 0x000e240000000a00 */
[----:B0-----:R-:W-:-:S05]  /*5d40*/  @P3 IMAD.HI.U32 R8, R141, R8, RZ ;  /* 0x000000088d083227 */ /* 0x001fca00078e00ff */
[----:B------:R-:W-:-:S07]  /*5d50*/  @P3 SHF.R.U32.HI R141, RZ, R9, R8 ;  /* 0x00000009ff8d3219 */ /* 0x000fce0000011608 */
.L_x_13723:
[----:B------:R-:W-:Y:S05]  /*5d60*/  BSYNC B0 ;  /* 0x0000000000007941 */ /* 0x000fea0003800000 */
.L_x_13721:
[----:B------:R-:W-:-:S04]  /*5d70*/  IMAD R141, R141, R14, -R0 ;  /* 0x0000000e8d8d7224 */ /* 0x000fc800078e0a00 */
[----:B------:R-:W-:-:S05]  /*5d80*/  IMAD R141, R16, -0x2, R141 ;  /* 0xfffffffe108d7824 */ /* 0x000fca00078e028d */
[----:B------:R-:W-:Y:S02]  /*5d90*/  VIADDMNMX R10, R141, R14, R10, PT ;  /* 0x0000000e8d0a7246 */ /* 0x000fe4000380010a */
[----:B------:R-:W-:-:S07]  /*5da0*/  VIMNMX R12, R12, R141, !PT ;  /* 0x0000008d0c0c7248 */ /* 0x000fce0007fe0100 */
.L_x_13720:
[----:B------:R-:W-:Y:S01]  /*5db0*/  FMNMX.FTZ R0, R24, R3, !PT ;  /* 0x0000000318007209 */ /* 0x000fe20007810000 */
[----:B------:R-:W-:Y:S01]  /*5dc0*/  UMOV UR46, UR24 ;  /* 0x00000018002e7c82 */ /* 0x000fe20008000000 */
        /* <DEDUP_REMOVED lines=71> */
[----:B------:R-:W-:Y:S01]  /*6240*/  ISETP.GT.AND P4, PT, R12, RZ, P2 ;  /* 0x000000ff0c00720c */ /* 0x000fe20001784270 */
        /* <DEDUP_REMOVED lines=56> */
[----:B------:R-:W-:Y:S01]  /*65d0*/  FFMA.FTZ R122, R139, R0, -R8 ;  /* 0x000000008b7a7223 */ /* 0x000fe20000010808 */
[----:B------:R-:W-:Y:S01]  /*65e0*/  FSEL R33, R54, -INF , !P4 ;  /* 0xff80000036217808 */ /* 0x000fe20006000000 */
[----:B------:R-:W-:Y:S01]  /*65f0*/  MUFU.EX2 R145, R145 ;  /* 0x0000009100917308 */ /* 0x000fe20000000800 */
[----:B------:R-:W-:-:S02]  /*6600*/  FMNMX.FTZ R14, R151, R14, !PT ;  /* 0x0000000e970e7209 */ /* 0x000fc40007810000 */
[----:B------:R-:W-:Y:S02]  /*6610*/  ISETP.GT.AND P4, PT, R12, 0x41, P2 ;  /* 0x000000410c00780c */ /* 0x000fe40001784270 */
[----:B------:R-:W-:Y:S02]  /*6620*/  FMNMX.FTZ R14, R51, R14, !PT ;  /* 0x0000000e330e7209 */ /* 0x000fe40007810000 */
        /* <DEDUP_REMOVED lines=71> */
[----:B------:R-:W-:Y:S01]  /*6aa0*/  MUFU.EX2 R53, R53 ;  /* 0x0000003500357308 */ /* 0x000fe20000000800 */
[----:B------:R-:W-:-:S02]  /*6ab0*/  FSEL R83, R83, -INF , !P4 ;  /* 0xff80000053537808 */ /* 0x000fc40006000000 */
[----:B------:R-:W-:Y:S02]  /*6ac0*/  FMNMX.FTZ R14, R125, R14, !PT ;  /* 0x0000000e7d0e7209 */ /* 0x000fe40007810000 */
[----:B------:R-:W-:Y:S02]  /*6ad0*/  ISETP.LT.OR P2, PT, R10, 0x7a, P2 ;  /* 0x0000007a0a00780c */ /* 0x000fe40001741670 */
[----:B------:R-:W-:Y:S01]  /*6ae0*/  FSEL R86, R86, -INF , !P5 ;  /* 0xff80000056567808 */ /* 0x000fe20006800000 */
[----:B------:R-:W-:Y:S01]  /*6af0*/  MUFU.EX2 R132, R132 ;  /* 0x0000008400847308 */ /* 0x000fe20000000800 */
[----:B------:R-:W-:Y:S02]  /*6b00*/  FMNMX.FTZ R49, R83, R14, !PT ;  /* 0x0000000e53317209 */ /* 0x000fe40007810000 */
[----:B------:R-:W-:Y:S02]  /*6b10*/  FSEL R87, R87, -INF , !P2 ;  /* 0xff80000057577808 */ /* 0x000fe40005000000 */
[----:B------:R-:W-:-:S02]  /*6b20*/  FMNMX.FTZ R10, R86, R49, !PT ;  /* 0x00000031560a7209 */ /* 0x000fc40007810000 */
[----:B------:R-:W-:Y:S01]  /*6b30*/  FSEL R12, R9, RZ, P6 ;  /* 0x000000ff090c7208 */ /* 0x000fe20003000000 */
[----:B------:R-:W-:Y:S01]  /*6b40*/  MUFU.EX2 R57, R57 ;  /* 0x0000003900397308 */ /* 0x000fe20000000800 */
[----:B------:R-:W-:-:S03]  /*6b50*/  FMNMX.FTZ R10, R87, R10, !PT ;  /* 0x0000000a570a7209 */ /* 0x000fc60007810000 */
[----:B------:R-:W-:Y:S01]  /*6b60*/  FADD.FTZ R127, -R12, R3 ;  /* 0x000000030c7f7221 */ /* 0x000fe20000010100 */
[-C--:B------:R-:W-:Y:S01]  /*6b70*/  FFMA.FTZ R3, R85, R0.reuse, -R8 ;  /* 0x0000000055037223 */ /* 0x080fe20000010808 */
[----:B------:R-:W0:Y:S02]  /*6b80*/  SHFL.BFLY PT, R49, R10, 0x2, 0x1f ;  /* 0x0c401f000a317f89 */ /* 0x000e2400000e0000 */
[----:B------:R-:W-:Y:S01]  /*6b90*/  FMUL.FTZ R8, R127, R0 ;  /* 0x000000007f087220 */ /* 0x000fe20000410000 */
[----:B------:R-:W-:Y:S08]  /*6ba0*/  MUFU.EX2 R134, R134 ;  /* 0x0000008600867308 */ /* 0x000ff00000000800 */
[----:B------:R-:W1:Y:S08]  /*6bb0*/  MUFU.EX2 R8, R8 ;  /* 0x0000000800087308 */ /* 0x000e700000000800 */
[----:B------:R-:W-:Y:S01]  /*6bc0*/  MUFU.EX2 R61, R61 ;  /* 0x0000003d003d7308 */ /* 0x000fe20000000800 */
[----:B0-----:R-:W-:-:S07]  /*6bd0*/  FMNMX.FTZ R49, R10, R49, !PT ;  /* 0x000000310a317209 */ /* 0x001fce0007810000 */
[----:B------:R-:W-:Y:S01]  /*6be0*/  MUFU.EX2 R128, R128 ;  /* 0x0000008000807308 */ /* 0x000fe20000000800 */
[-C--:B-1----:R-:W-:Y:S01]  /*6bf0*/  FMUL.FTZ R88, R88, R8.reuse ;  /* 0x0000000858587220 */ /* 0x082fe20000410000 */
[----:B------:R-:W0:Y:S01]  /*6c00*/  SHFL.BFLY PT, R10, R49, 0x1, 0x1f ;  /* 0x0c201f00310a7f89 */ /* 0x000e2200000e0000 */
        /* <DEDUP_REMOVED lines=16> */
[----:B------:R-:W-:-:S05]  /*6d10*/  FMUL.FTZ R117, R117, R8 ;  /* 0x0000000875757220 */ /* 0x000fca0000410000 */
        /* <DEDUP_REMOVED lines=8> */
[--C-:B------:R-:W-:Y:S01]  /*6da0*/  FFMA.FTZ R143, R7, R0, -R32.reuse ;  /* 0x00000000078f7223 */ /* 0x100fe20000010820 */
[----:B------:R-:W-:Y:S01]  /*6db0*/  FFMA.FTZ R7, R8, R6, R145 ;  /* 0x0000000608077223 */ /* 0x000fe20000010091 */
[-CC-:B------:R-:W-:Y:S01]  /*6dc0*/  FFMA.FTZ R12, R141, R0.reuse, -R32.reuse ;  /* 0x000000008d0c7223 */ /* 0x180fe20000010820 */
[-CC-:B------:R-:W-:Y:S01]  /*6dd0*/  FFMA.FTZ R141, R25, R0.reuse, -R32.reuse ;  /* 0x00000000198d7223 */ /* 0x180fe20000010820 */
[-CC-:B------:R-:W-:Y:S01]  /*6de0*/  FFMA.FTZ R149, R149, R0.reuse, -R32.reuse ;  /* 0x0000000095957223 */ /* 0x180fe20000010820 */
[----:B------:R-:W-:Y:S01]  /*6df0*/  FADD.FTZ R7, R148, R7 ;  /* 0x0000000794077221 */ /* 0x000fe20000010000 */
[-CC-:B------:R-:W-:Y:S01]  /*6e00*/  FFMA.FTZ R10, R27, R0.reuse, -R32.reuse ;  /* 0x000000001b0a7223 */ /* 0x180fe20000010820 */
[-CC-:B------:R-:W-:Y:S01]  /*6e10*/  FFMA.FTZ R27, R31, R0.reuse, -R32.reuse ;  /* 0x000000001f1b7223 */ /* 0x180fe20000010820 */
[----:B------:R-:W-:Y:S01]  /*6e20*/  MUFU.EX2 R12, R12 ;  /* 0x0000000c000c7308 */ /* 0x000fe20000000800 */
[----:B------:R-:W-:Y:S01]  /*6e30*/  FADD.FTZ R6, R150, R7 ;  /* 0x0000000796067221 */ /* 0x000fe20000010000 */
[----:B------:R-:W-:Y:S01]  /*6e40*/  FSEL R7, R49, RZ, P2 ;  /* 0x000000ff31077208 */ /* 0x000fe20001000000 */
[-CC-:B------:R-:W-:Y:S01]  /*6e50*/  FFMA.FTZ R31, R35, R0.reuse, -R32.reuse ;  /* 0x00000000231f7223 */ /* 0x180fe20000010820 */
[-C--:B------:R-:W-:Y:S01]  /*6e60*/  FFMA.FTZ R147, R147, R0.reuse, -R32 ;  /* 0x0000000093937223 */ /* 0x080fe20000010820 */
[----:B------:R-:W-:Y:S01]  /*6e70*/  FADD.FTZ R25, R29, R6 ;  /* 0x000000061d197221 */ /* 0x000fe20000010000 */
[-C--:B------:R-:W-:Y:S01]  /*6e80*/  FFMA.FTZ R20, R39, R0.reuse, -R32 ;  /* 0x0000000027147223 */ /* 0x080fe20000010820 */
        /* <DEDUP_REMOVED lines=8> */
[----:B------:R-:W-:Y:S01]  /*6f10*/  FFMA.FTZ R28, R51, R0, -R32 ;  /* 0x00000000331c7223 */ /* 0x000fe20000010820 */
[----:B------:R-:W-:Y:S01]  /*6f20*/  MUFU.EX2 R10, R10 ;  /* 0x0000000a000a7308 */ /* 0x000fe20000000800 */
[----:B------:R-:W-:Y:S01]  /*6f30*/  FADD.FTZ R6, R146, R25 ;  /* 0x0000001992067221 */ /* 0x000fe20000010000 */
[----:B------:R-:W-:-:S02]  /*6f40*/  IMAD.U32 R25, RZ, RZ, UR37 ;  /* 0x00000025ff197e24 */ /* 0x000fc4000f8e00ff */
[-CC-:B------:R-:W-:Y:S01]  /*6f50*/  FFMA.FTZ R139, R33, R0.reuse, -R32.reuse ;  /* 0x00000000218b7223 */ /* 0x180fe20000010820 */
[-C--:B------:R-:W-:Y:S01]  /*6f60*/  FFMA.FTZ R30, R55, R0.reuse, -R32 ;  /* 0x00000000371e7223 */ /* 0x080fe20000010820 */
[----:B------:R-:W-:Y:S01]  /*6f70*/  FADD.FTZ R7, R13, R6 ;  /* 0x000000060d077221 */ /* 0x000fe20000010000 */
[-CC-:B------:R-:W-:Y:S01]  /*6f80*/  FFMA.FTZ R133, R37, R0.reuse, -R32.reuse ;  /* 0x0000000025857223 */ /* 0x180fe20000010820 */
[----:B------:R-:W-:Y:S01]  /*6f90*/  @!P1 LEA R25, R25, UR45, 0x3 ;  /* 0x0000002d19199c11 */ /* 0x000fe2000f8e18ff */
[----:B------:R-:W0:Y:S01]  /*6fa0*/  MUFU.EX2 R2, R2 ;  /* 0x0000000200027308 */ /* 0x000e220000000800 */
[----:B------:R-:W-:Y:S01]  /*6fb0*/  FADD.FTZ R6, R140, R7 ;  /* 0x000000078c067221 */ /* 0x000fe20000010000 */
[----:B------:R-:W-:Y:S01]  /*6fc0*/  FFMA.FTZ R34, R59, R0, -R32 ;  /* 0x000000003b227223 */ /* 0x000fe20000010820 */
[----:B------:R-:W-:Y:S01]  /*6fd0*/  F2FP.F16.F32.PACK_AB R144, R11, R144 ;  /* 0x000000900b90723e */ /* 0x000fe200000000ff */
[----:B------:R-:W-:Y:S02]  /*6fe0*/  @!P1 VIADD R25, R25, 0x16860 ;  /* 0x0001686019199836 */ /* 0x000fe40000000000 */
[----:B------:R-:W-:Y:S01]  /*6ff0*/  FADD.FTZ R7, R15, R6 ;  /* 0x000000060f077221 */ /* 0x000fe20000010000 */
[-CC-:B------:R-:W-:Y:S01]  /*7000*/  FFMA.FTZ R135, R41, R0.reuse, -R32.reuse ;  /* 0x0000000029877223 */ /* 0x180fe20000010820 */
[-CC-:B------:R-:W-:Y:S01]  /*7010*/  FFMA.FTZ R36, R63, R0.reuse, -R32.reuse ;  /* 0x000000003f247223 */ /* 0x180fe20000010820 */
[----:B------:R-:W1:Y:S01]  /*7020*/  MUFU.EX2 R27, R27 ;  /* 0x0000001b001b7308 */ /* 0x000e620000000800 */
[----:B------:R-:W-:Y:S01]  /*7030*/  FADD.FTZ R6, R142, R7 ;  /* 0x000000078e067221 */ /* 0x000fe20000010000 */
[----:B------:R-:W-:Y:S01]  /*7040*/  @!P1 PRMT R25, RZ, 0x654, R25 ;  /* 0x00000654ff199816 */ /* 0x000fe20000000019 */
[-CC-:B------:R-:W-:Y:S01]  /*7050*/  FFMA.FTZ R129, R66, R0.reuse, -R32.reuse ;  /* 0x0000000042817223 */ /* 0x180fe20000010820 */
[-C--:B------:R-:W-:Y:S01]  /*7060*/  FFMA.FTZ R38, R67, R0.reuse, -R32 ;  /* 0x0000000043267223 */ /* 0x080fe20000010820 */
[----:B------:R-:W-:Y:S01]  /*7070*/  FADD.FTZ R7, R21, R6 ;  /* 0x0000000615077221 */ /* 0x000fe20000010000 */
[----:B------:R2:W-:Y:S01]  /*7080*/  @!P1 SYNCS.ARRIVE.TRANS64.RED.A1T0 RZ, [R25+URZ], RZ ;  /* 0x000000ff19ff99a7 */ /* 0x0005e2000810043f */
[-CC-:B------:R-:W-:Y:S01]  /*7090*/  FFMA.FTZ R131, R121, R0.reuse, -R32.reuse ;  /* 0x0000000079837223 */ /* 0x180fe20000010820 */
[----:B------:R-:W3:Y:S01]  /*70a0*/  MUFU.EX2 R14, R14 ;  /* 0x0000000e000e7308 */ /* 0x000ee20000000800 */
[----:B0-----:R-:W-:Y:S01]  /*70b0*/  FFMA.FTZ R5, R2, R5, R149 ;  /* 0x0000000502057223 */ /* 0x001fe20000010095 */
[----:B------:R-:W-:Y:S01]  /*70c0*/  FADD.FTZ R6, R136, R7 ;  /* 0x0000000788067221 */ /* 0x000fe20000010000 */
[-CC-:B------:R-:W-:Y:S01]  /*70d0*/  FFMA.FTZ R75, R75, R0.reuse, -R32.reuse ;  /* 0x000000004b4b7223 */ /* 0x180fe20000010820 */
[-C--:B------:R-:W-:Y:S01]  /*70e0*/  FFMA.FTZ R123, R123, R0.reuse, -R32 ;  /* 0x000000007b7b7223 */ /* 0x080fe20000010820 */
[----:B------:R-:W-:Y:S01]  /*70f0*/  FADD.FTZ R5, R10, R5 ;  /* 0x000000050a057221 */ /* 0x000fe20000010000 */
[----:B------:R-:W-:Y:S01]  /*7100*/  FADD.FTZ R7, R45, R6 ;  /* 0x000000062d077221 */ /* 0x000fe20000010000 */
[-CC-:B------:R-:W-:Y:S01]  /*7110*/  FFMA.FTZ R79, R79, R0.reuse, -R32.reuse ;  /* 0x000000004f4f7223 */ /* 0x180fe20000010820 */
[----:B------:R-:W0:Y:S01]  /*7120*/  MUFU.EX2 R31, R31 ;  /* 0x0000001f001f7308 */ /* 0x000e220000000800 */
[----:B------:R-:W-:Y:S01]  /*7130*/  FADD.FTZ R6, R12, R5 ;  /* 0x000000050c067221 */ /* 0x000fe20000010000 */
[----:B------:R-:W-:Y:S01]  /*7140*/  FADD.FTZ R40, R138, R7 ;  /* 0x000000078a287221 */ /* 0x000fe20000010000 */
[-CC-:B------:R-:W-:Y:S01]  /*7150*/  FFMA.FTZ R5, R74, R0.reuse, -R32.reuse ;  /* 0x000000004a057223 */ /* 0x180fe20000010820 */
[-C--:B------:R-:W-:Y:S01]  /*7160*/  FFMA.FTZ R125, R125, R0.reuse, -R32 ;  /* 0x000000007d7d7223 */ /* 0x080fe20000010820 */
[----:B-1----:R-:W-:Y:S01]  /*7170*/  FADD.FTZ R7, R27, R6 ;  /* 0x000000061b077221 */ /* 0x002fe20000010000 */
[----:B--2---:R-:W-:Y:S01]  /*7180*/  FADD.FTZ R25, R53, R40 ;  /* 0x0000002835197221 */ /* 0x004fe20000010000 */
[-CC-:B------:R-:W-:Y:S01]  /*7190*/  FFMA.FTZ R40, R71, R0.reuse, -R32.reuse ;  /* 0x0000000047287223 */ /* 0x180fe20000010820 */
[----:B------:R-:W1:Y:S01]  /*71a0*/  MUFU.EX2 R147, R147 ;  /* 0x0000009300937308 */ /* 0x000e620000000800 */
[----:B---3--:R-:W-:Y:S01]  /*71b0*/  FADD.FTZ R6, R14, R7 ;  /* 0x000000070e067221 */ /* 0x008fe20000010000 */
[----:B------:R-:W-:Y:S01]  /*71c0*/  FADD.FTZ R42, R132, R25 ;  /* 0x00000019842a7221 */ /* 0x000fe20000010000 */
[-CC-:B------:R-:W-:Y:S01]  /*71d0*/  FFMA.FTZ R83, R83, R0.reuse, -R32.reuse ;  /* 0x0000000053537223 */ /* 0x180fe20000010820 */
[-CC-:B------:R-:W-:Y:S01]  /*71e0*/  FFMA.FTZ R86, R86, R0.reuse, -R32.reuse ;  /* 0x0000000056567223 */ /* 0x180fe20000010820 */
[----:B------:R-:W-:Y:S01]  /*71f0*/  FFMA.FTZ R32, R87, R0, -R32 ;  /* 0x0000000057207223 */ /* 0x000fe20000010820 */
[----:B------:R-:W-:Y:S01]  /*7200*/  FADD.FTZ R25, R57, R42 ;  /* 0x0000002a39197221 */ /* 0x000fe20000010000 */
[----:B------:R-:W-:Y:S01]  /*7210*/  ISETP.GT.AND P2, PT, R4, UR26, PT ;  /* 0x0000001a04007c0c */ /* 0x000fe2000bf44270 */
[----:B------:R-:W2:Y:S01]  /*7220*/  MUFU.EX2 R20, R20 ;  /* 0x0000001400147308 */ /* 0x000ea20000000800 */
[----:B0-----:R-:W-:Y:S01]  /*7230*/  FADD.FTZ R6, R31, R6 ;  /* 0x000000061f067221 */ /* 0x001fe20000010000 */
[----:B------:R-:W-:Y:S01]  /*7240*/  FADD.FTZ R42, R134, R25 ;  /* 0x00000019862a7221 */ /* 0x000fe20000010000 */
[----:B------:R-:W-:Y:S01]  /*7250*/  UMOV UR37, UR25 ;  /* 0x0000001900257c82 */ /* 0x000fe20008000000 */
[----:B------:R-:W-:Y:S01]  /*7260*/  F2FP.F16.F32.PACK_AB R148, R148, R145 ;  /* 0x000000919494723e */ /* 0x000fe200000000ff */
[-C--:B------:R-:W-:Y:S01]  /*7270*/  FMUL.FTZ R90, R90, R2.reuse ;  /* 0x000000025a5a7220 */ /* 0x080fe20000410000 */
[----:B------:R-:W-:Y:S01]  /*7280*/  FADD.FTZ R25, R61, R42 ;  /* 0x0000002a3d197221 */ /* 0x000fe20000010000 */
[-C--:B------:R-:W-:Y:S01]  /*7290*/  FMUL.FTZ R91, R91, R2.reuse ;  /* 0x000000025b5b7220 */ /* 0x080fe20000410000 */
[----:B------:R-:W0:Y:S01]  /*72a0*/  MUFU.EX2 R141, R141 ;  /* 0x0000008d008d7308 */ /* 0x000e220000000800 */
[----:B-1----:R-:W-:Y:S01]  /*72b0*/  FADD.FTZ R7, R147, R6 ;  /* 0x0000000693077221 */ /* 0x002fe20000010000 */
[----:B------:R-:W-:Y:S01]  /*72c0*/  FADD.FTZ R42, R128, R25 ;  /* 0x00000019802a7221 */ /* 0x000fe20000010000 */
[-C--:B------:R-:W-:Y:S01]  /*72d0*/  FMUL.FTZ R94, R94, R2.reuse ;  /* 0x000000025e5e7220 */ /* 0x080fe20000410000 */
[-C--:B------:R-:W-:Y:S01]  /*72e0*/  FMUL.FTZ R95, R95, R2.reuse ;  /* 0x000000025f5f7220 */ /* 0x080fe20000410000 */
[-C--:B------:R-:W-:Y:S01]  /*72f0*/  FMUL.FTZ R98, R98, R2.reuse ;  /* 0x0000000262627220 */ /* 0x080fe20000410000 */
[----:B------:R-:W-:Y:S01]  /*7300*/  FADD.FTZ R25, R65, R42 ;  /* 0x0000002a41197221 */ /* 0x000fe20000010000 */
[-C--:B------:R-:W-:Y:S01]  /*7310*/  FMUL.FTZ R99, R99, R2.reuse ;  /* 0x0000000263637220 */ /* 0x080fe20000410000 */
[----:B------:R-:W1:Y:S01]  /*7320*/  MUFU.EX2 R24, R24 ;  /* 0x0000001800187308 */ /* 0x000e620000000800 */
        /* <DEDUP_REMOVED lines=16> */
[----:B-1----:R-:W-:Y:S01]  /*7430*/  FADD.FTZ R6, R24, R7 ;  /* 0x0000000718067221 */ /* 0x002fe20000010000 */
[-C--:B------:R-:W-:Y:S01]  /*7440*/  FMUL.FTZ R118, R118, R2.reuse ;  /* 0x0000000276767220 */ /* 0x080fe20000410000 */
[----:B------:R-:W-:Y:S01]  /*7450*/  FMUL.FTZ R119, R119, R2 ;  /* 0x0000000277777220 */ /* 0x000fe20000410000 */
[----:B------:R-:W-:Y:S01]  /*7460*/  F2FP.F16.F32.PACK_AB R150, R29, R150 ;  /* 0x000000961d96723e */ /* 0x000fe200000000ff */
[----:B------:R-:W-:Y:S01]  /*7470*/  VIADD R4, R4, 0xffffffff ;  /* 0xffffffff04047836 */ /* 0x000fe20000000000 */
[----:B------:R-:W-:Y:S01]  /*7480*/  F2FP.F16.F32.PACK_AB R146, R13, R146 ;  /* 0x000000920d92723e */ /* 0x000fe200000000ff */
[----:B------:R-:W-:Y:S01]  /*7490*/  IMAD.MOV.U32 R2, RZ, RZ, R49 ;  /* 0x000000ffff027224 */ /* 0x000fe200078e0031 */
[----:B------:R-:W1:Y:S01]  /*74a0*/  MUFU.EX2 R137, R137 ;  /* 0x0000008900897308 */ /* 0x000e620000000800 */
[----:B--2---:R-:W-:Y:S01]  /*74b0*/  FADD.FTZ R7, R143, R6 ;  /* 0x000000068f077221 */ /* 0x004fe20000010000 */
[----:B------:R-:W-:-:S02]  /*74c0*/  F2FP.F16.F32.PACK_AB R140, R15, R140 ;  /* 0x0000008c0f8c723e */ /* 0x000fc400000000ff */
[----:B------:R-:W-:Y:S02]  /*74d0*/  F2FP.F16.F32.PACK_AB R142, R21, R142 ;  /* 0x0000008e158e723e */ /* 0x000fe400000000ff */
[----:B------:R-:W-:Y:S02]  /*74e0*/  F2FP.F16.F32.PACK_AB R136, R45, R136 ;  /* 0x000000882d88723e */ /* 0x000fe400000000ff */
[----:B------:R-:W2:Y:S01]  /*74f0*/  MUFU.EX2 R28, R28 ;  /* 0x0000001c001c7308 */ /* 0x000ea20000000800 */
[----:B0-----:R-:W-:Y:S01]  /*7500*/  FADD.FTZ R6, R26, R7 ;  /* 0x000000071a067221 */ /* 0x001fe20000010000 */
[----:B------:R-:W-:Y:S02]  /*7510*/  F2FP.F16.F32.PACK_AB R138, R53, R138 ;  /* 0x0000008a358a723e */ /* 0x000fe400000000ff */
[----:B------:R-:W-:Y:S02]  /*7520*/  F2FP.F16.F32.PACK_AB R132, R57, R132 ;  /* 0x000000843984723e */ /* 0x000fe400000000ff */
[----:B------:R-:W-:-:S02]  /*7530*/  F2FP.F16.F32.PACK_AB R134, R61, R134 ;  /* 0x000000863d86723e */ /* 0x000fc400000000ff */
[----:B------:R-:W0:Y:S01]  /*7540*/  MUFU.EX2 R139, R139 ;  /* 0x0000008b008b7308 */ /* 0x000e220000000800 */
[----:B-1----:R-:W-:Y:S01]  /*7550*/  FADD.FTZ R7, R137, R6 ;  /* 0x0000000689077221 */ /* 0x002fe20000010000 */
[----:B------:R-:W-:Y:S02]  /*7560*/  F2FP.F16.F32.PACK_AB R128, R65, R128 ;  /* 0x000000804180723e */ /* 0x000fe400000000ff */
[----:B------:R-:W-:Y:S02]  /*7570*/  F2FP.F16.F32.PACK_AB R130, R69, R130 ;  /* 0x000000824582723e */ /* 0x000fe400000000ff */
[----:B------:R-:W-:Y:S02]  /*7580*/  F2FP.F16.F32.PACK_AB R124, R73, R124 ;  /* 0x0000007c497c723e */ /* 0x000fe400000000ff */
        /* <DEDUP_REMOVED lines=12> */
[----:B------:R-:W-:-:S06]  /*7650*/  F2FP.F16.F32.PACK_AB R137, R28, R137 ;  /* 0x000000891c89723e */ /* 0x000fcc00000000ff */
        /* <DEDUP_REMOVED lines=40> */
[----:B------:R2:W3:Y:S01]  /*78e0*/  MUFU.EX2 R121, R125 ;  /* 0x0000007d00797308 */ /* 0x0004e20000000800 */
[----:B0-----:R-:W-:-:S07]  /*78f0*/  FADD.FTZ R42, R123, R42 ;  /* 0x0000002a7b2a7221 */ /* 0x001fce0000010000 */
[----:B------:R-:W0:Y:S01]  /*7900*/  MUFU.EX2 R83, R83 ;  /* 0x0000005300537308 */ /* 0x000e220000000800 */
[C---:B-1----:R-:W-:Y:S01]  /*7910*/  FADD.FTZ R42, R79.reuse, R42 ;  /* 0x0000002a4f2a7221 */ /* 0x042fe20000010000 */
[----:B------:R-:W-:Y:S02]  /*7920*/  F2FP.F16.F32.PACK_AB R127, R79, R123 ;  /* 0x0000007b4f7f723e */ /* 0x000fe400000000ff */
[----:B--2---:R-:W-:-:S04]  /*7930*/  F2FP.F16.F32.PACK_AB R125, R75, R5 ;  /* 0x000000054b7d723e */ /* 0x004fc800000000ff */
[----:B------:R-:W1:Y:S01]  /*7940*/  MUFU.EX2 R3, R86 ;  /* 0x0000005600037308 */ /* 0x000e620000000800 */
[----:B---3--:R-:W-:-:S07]  /*7950*/  FADD.FTZ R42, R121, R42 ;  /* 0x0000002a792a7221 */ /* 0x008fce0000010000 */
[----:B------:R-:W2:Y:S01]  /*7960*/  MUFU.EX2 R32, R32 ;  /* 0x0000002000207308 */ /* 0x000ea20000000800 */
[C---:B0-----:R-:W-:Y:S01]  /*7970*/  FADD.FTZ R42, R83.reuse, R42 ;  /* 0x0000002a532a7221 */ /* 0x041fe20000010000 */
[----:B------:R-:W-:-:S03]  /*7980*/  F2FP.F16.F32.PACK_AB R121, R83, R121 ;  /* 0x000000795379723e */ /* 0x000fc600000000ff */
[----:B-1----:R-:W-:Y:S01]  /*7990*/  FADD.FTZ R42, R3, R42 ;  /* 0x0000002a032a7221 */ /* 0x002fe20000010000 */
[----:B--2---:R-:W-:-:S03]  /*79a0*/  F2FP.F16.F32.PACK_AB R123, R32, R3 ;  /* 0x00000003207b723e */ /* 0x004fc600000000ff */
[----:B------:R-:W-:Y:S01]  /*79b0*/  FADD.FTZ R5, R32, R42 ;  /* 0x0000002a20057221 */ /* 0x000fe20000010000 */
[----:B------:R-:W-:Y:S01]  /*79c0*/  IMAD.MOV.U32 R3, RZ, RZ, R9 ;  /* 0x000000ffff037224 */ /* 0x000fe200078e0009 */
[----:B------:R-:W-:Y:S06]  /*79d0*/  @P2 BRA `(.L_x_13724) ;  /* 0xffffffd000ac2947 */ /* 0x000fec000383ffff */
[----:B------:R-:W-:Y:S01]  /*79e0*/  IMAD.MOV.U32 R2, RZ, RZ, R49 ;  /* 0x000000ffff027224 */ /* 0x000fe200078e0031 */
[----:B------:R-:W-:Y:S01]  /*79f0*/  UMOV UR37, UR25 ;  /* 0x0000001900257c82 */ /* 0x000fe20008000000 */
[----:B------:R-:W-:Y:S01]  /*7a00*/  IMAD.MOV.U32 R3, RZ, RZ, R9 ;  /* 0x000000ffff037224 */ /* 0x000fe200078e0009 */
[----:B------:R-:W-:-:S06]  /*7a10*/  UMOV UR46, UR24 ;  /* 0x00000018002e7c82 */ /* 0x000fcc0008000000 */
.L_x_13707:
        /* <DEDUP_REMOVED lines=24> */
.L_x_13726:
[----:B------:R-:W-:-:S11]  /*7ba0*/  UISETP.NE.AND UP1, UPT, UR14, 0x1, UPT ;  /* 0x000000010e00788c */ /* 0x000fd6000bf25270 */
[----:B------:R-:W-:Y:S02]  /*7bb0*/  @UP1 ULDC.64 UR18, c[0x0][0x9e8] ;  /* 0x00027a0000121ab9 */ /* 0x000fe40000000a00 */
[----:B------:R-:W-:-:S04]  /*7bc0*/  UIMAD.WIDE.U32 UR6, UR10, UR18, URZ ;  /* 0x000000120a0672a5 */ /* 0x000fc8000f8e003f */
[----:B------:R-:W-:-:S12]  /*7bd0*/  @UP1 USHF.R.U32.HI UR10, URZ, UR19, UR7 ;  /* 0x000000133f0a1299 */ /* 0x000fd80008011607 */
.L_x_13727:
[----:B------:R-:W-:-:S04]  /*7be0*/  UIMAD UR10, UR10, UR14, URZ ;  /* 0x0000000e0a0a72a4 */ /* 0x000fc8000f8e023f */
[----:B------:R-:W-:-:S04]  /*7bf0*/  UISETP.LT.AND UP1, UPT, UR21, UR10, UPT ;  /* 0x0000000a1500728c */ /* 0x000fc8000bf21270 */
[----:B------:R-:W-:-:S12]  /*7c00*/  USEL UR21, UR21, UR10, !UP1 ;  /* 0x0000000a15157287 */ /* 0x000fd8000c800000 */
.L_x_13725:
        /* <DEDUP_REMOVED lines=12> */
.L_x_13737:
        /* <DEDUP_REMOVED lines=9> */
.L_x_13730:
[----:B------:R-:W-:Y:S01]  /*7d60*/  ULEA UR6, UR37, UR45, 0x3 ;  /* 0x0000002d25067291 */ /* 0x000fe2000f8e183f */
[----:B------:R-:W-:-:S05]  /*7d70*/  IMAD.U32 R0, RZ, RZ, UR46 ;  /* 0x0000002eff007e24 */ /* 0x000fca000f8e00ff */
[----:B------:R-:W-:-:S04]  /*7d80*/  SHF.L.U32 R0, R0, 0x1f, RZ ;  /* 0x0000001f00007819 */ /* 0x000fc800000006ff */
[----:B------:R0:W1:Y:S01]  /*7d90*/  SYNCS.PHASECHK.TRANS64.TRYWAIT P2, [UR6+0x16830], R0 ;  /* 0x01683000ff0075a7 */ /* 0x0000620008040146 */
[----:B------:R-:W-:Y:S05]  /*7da0*/  @!P0 BRA `(.L_x_13731) ;  /* 0x0000000000048947 */ /* 0x000fea0003800000 */
[----:B------:R-:W-:Y:S01]  /*7db0*/  BPT.TRAP 0x1 ;  /* 0x000000040000795c */ /* 0x000fe20000300000 */
.L_x_13731:
[----:B-1----:R-:W-:Y:S05]  /*7dc0*/  @P2 BRA `(.L_x_13729) ;  /* 0x0000000000082947 */ /* 0x002fea0003800000 */
[----:B------:R-:W1:Y:S02]  /*7dd0*/  SYNCS.PHASECHK.TRANS64.TRYWAIT P2, [UR6+0x16830], R0 ;  /* 0x01683000ff0075a7 */ /* 0x000e640008040146 */
[----:B-1----:R-:W-:Y:S05]  /*7de0*/  @!P2 BRA `(.L_x_13732) ;  /* 0x000000c40050a947 */ /* 0x002fea0003800000 */
.L_x_13729:
        /* <DEDUP_REMOVED lines=25> */
.L_x_13734:
[----:B------:R-:W-:Y:S01]  /*7f80*/  ULEA UR6, UR22, UR45, 0x3 ;  /* 0x0000002d16067291 */ /* 0x000fe2000f8e183f */
[----:B------:R-:W-:-:S05]  /*7f90*/  IMAD.U32 R0, RZ, RZ, UR23 ;  /* 0x00000017ff007e24 */ /* 0x000fca000f8e00ff */
[----:B------:R-:W-:-:S04]  /*7fa0*/  SHF.L.U32 R0, R0, 0x1f, RZ ;  /* 0x0000001f00007819 */ /* 0x000fc800000006ff */
[----:B------:R0:W1:Y:S01]  /*7fb0*/  SYNCS.PHASECHK.TRANS64.TRYWAIT P2, [UR6+0x16850], R0 ;  /* 0x01685000ff0075a7 */ /* 0x0000620008040146 */
[----:B------:R-:W-:Y:S05]  /*7fc0*/  @!P0 BRA `(.L_x_13735) ;  /* 0x0000000000048947 */ /* 0x000fea0003800000 */
[----:B------:R-:W-:Y:S01]  /*7fd0*/  BPT.TRAP 0x1 ;  /* 0x000000040000795c */ /* 0x000fe20000300000 */
.L_x_13735:
[----:B-1----:R-:W-:Y:S05]  /*7fe0*/  @P2 BRA `(.L_x_13733) ;  /* 0x0000000000082947 */ /* 0x002fea0003800000 */
[----:B------:R-:W1:Y:S02]  /*7ff0*/  SYNCS.PHASECHK.TRANS64.TRYWAIT P2, [UR6+0x16850], R0 ;  /* 0x01685000ff0075a7 */ /* 0x000e640008040146 */
[----:B-1----:R-:W-:Y:S05]  /*8000*/  @!P2 BRA `(.L_x_13736) ;  /* 0x000000c000e0a947 */ /* 0x002fea0003800000 */
.L_x_13733:
[----:B------:R-:W-:Y:S01]  /*8010*/  UIADD3 UR6, UR45, 0x400, URZ ;  /* 0x000004002d067890 */ /* 0x000fe2000fffe03f */
[----:B------:R-:W-:Y:S01]  /*8020*/  WARPGROUP.ARRIVE ;  /* 0x00000000000079c5 */ /* 0x000fe20000000000 */
[----:B------:R-:W-:Y:S01]  /*8030*/  UMOV UR7, 0x40000040 ;  /* 0x4000004000077882 */ /* 0x000fe20000000000 */
[----:B01----:R-:W-:Y:S01]  /*8040*/  FMNMX.FTZ R0, R24, R8, !PT ;  /* 0x0000000818007209 */ /* 0x003fe20007810000 */
[----:B------:R-:W-:Y:S01]  /*8050*/  USHF.R.U32.HI UR6, URZ, 0x4, UR6 ;  /* 0x000000043f067899 */ /* 0x000fe20008011606 */
[----:B------:R-:W-:Y:S02]  /*8060*/  UMOV UR23, UR46 ;  /* 0x0000002e00177c82 */ /* 0x000fe40008000000 */
[----:B------:R-:W-:Y:S01]  /*8070*/  FMNMX.FTZ R3, R25, R0, !PT ;  /* 0x0000000019037209 */ /* 0x000fe20007810000 */
[----:B------:R-:W-:-:S03]  /*8080*/  ULOP3.LUT UR6, UR6, 0x3fff, URZ, 0xc0, !UPT ;  /* 0x00003fff06067892 */ /* 0x000fc6000f8ec03f */
        /* <DEDUP_REMOVED lines=44> */
[----:B------:R-:W1:Y:S01]  /*8350*/  SHFL.BFLY PT, R3, R10, 0x1, 0x1f ;  /* 0x0c201f000a037f89 */ /* 0x000e6200000e0000 */
[----:B------:R-:W-:-:S04]  /*8360*/  FMNMX.FTZ R21, R27, R2, !PT ;  /* 0x000000021b157209 */ /* 0x000fc80007810000 */
[----:B------:R-:W-:Y:S01]  /*8370*/  FMNMX.FTZ R2, R30, R21, !PT ;  /* 0x000000151e027209 */ /* 0x000fe20007810000 */
[----:B------:R-:W-:Y:S02]  /*8380*/  WARPGROUP.DEPBAR.LE gsb0, 0x0 ;  /* 0x00008000000079c5 */ /* 0x000fe40000010000 */
[----:B------:R-:W-:Y:S01]  /*8390*/  WARPGROUP.ARRIVE ;  /* 0x00000000000079c5 */ /* 0x000fe20000000000 */
[----:B-1----:R-:W-:-:S05]  /*83a0*/  FMNMX.FTZ R3, R10, R3, !PT ;  /* 0x000000030a037209 */ /* 0x002fca0007810000 */
[----:B------:R-:W-:Y:S01]  /*83b0*/  HGMMA.64x64x16.F32 R88, R140, gdesc[UR4].tnspB, R88, gsb0 ;  /* 0x40e000048c587df0 */ /* 0x000fe20008000858 */
[----:B------:R-:W-:Y:S01]  /*83c0*/  UIADD3 UR6, UR10, 0x180, URZ ;  /* 0x000001800a067890 */ /* 0x000fe2000fffe03f */
[CC--:B0-----:R-:W-:Y:S01]  /*83d0*/  FMUL.FTZ R11, R3.reuse, R0.reuse ;  /* 0x00000000030b7220 */ /* 0x0c1fe20000410000 */
[----:B------:R-:W-:Y:S01]  /*83e0*/  UMOV UR7, 0x40000040 ;  /* 0x4000004000077882 */ /* 0x000fe20000000000 */
[----:B------:R-:W-:Y:S02]  /*83f0*/  FADD.FTZ R9, -R3, R8 ;  /* 0x0000000803097221 */ /* 0x000fe40000010100 */
[--C-:B------:R-:W-:Y:S01]  /*8400*/  FFMA.FTZ R13, R25, R0, -R11.reuse ;  /* 0x00000000190d7223 */ /* 0x100fe2000001080b */
[----:B------:R-:W-:Y:S01]  /*8410*/  FMNMX.FTZ R25, R31, R2, !PT ;  /* 0x000000021f197209 */ /* 0x000fe20007810000 */
[-CC-:B------:R-:W-:Y:S01]  /*8420*/  FFMA.FTZ R15, R29, R0.reuse, -R11.reuse ;  /* 0x000000001d0f7223 */ /* 0x180fe2000001080b */
[-CC-:B------:R-:W-:Y:S01]  /*8430*/  FFMA.FTZ R29, R37, R0.reuse, -R11.reuse ;  /* 0x00000000251d7223 */ /* 0x180fe2000001080b */
[-CC-:B------:R-:W-:Y:S01]  /*8440*/  FFMA.FTZ R33, R33, R0.reuse, -R11.reuse ;  /* 0x0000000021217223 */ /* 0x180fe2000001080b */
[----:B------:R-:W-:Y:S01]  /*8450*/  FMNMX.FTZ R2, R34, R25, !PT ;  /* 0x0000001922027209 */ /* 0x000fe20007810000 */
[-CC-:B------:R-:W-:Y:S01]  /*8460*/  FFMA.FTZ R49, R49, R0.reuse, -R11.reuse ;  /* 0x0000000031317223 */ /* 0x180fe2000001080b */
[--C-:B------:R-:W-:Y:S01]  /*8470*/  FFMA.FTZ R12, R61, R0, -R11.reuse ;  /* 0x000000003d0c7223 */ /* 0x100fe2000001080b */
[----:B------:R0:W-:Y:S01]  /*8480*/  MUFU.EX2 R21, R33 ;  /* 0x0000002100157308 */ /* 0x0001e20000000800 */
        /* <DEDUP_REMOVED lines=9> */
[-CC-:B0-----:R-:W-:Y:S01]  /*8520*/  FFMA.FTZ R33, R41, R0.reuse, -R11.reuse ;  /* 0x0000000029217223 */ /* 0x181fe2000001080b */
[-CC-:B------:R-:W-:Y:S01]  /*8530*/  FFMA.FTZ R8, R64, R0.reuse, -R11.reuse ;  /* 0x0000000040087223 */ /* 0x180fe2000001080b */
[-CC-:B------:R-:W-:Y:S01]  /*8540*/  FFMA.FTZ R10, R68, R0.reuse, -R11.reuse ;  /* 0x00000000440a7223 */ /* 0x180fe2000001080b */
[----:B------:R-:W-:Y:S01]  /*8550*/  FMNMX.FTZ R2, R42, R25, !PT ;  /* 0x000000192a027209 */ /* 0x000fe20007810000 */
[-CC-:B------:R-:W-:Y:S01]  /*8560*/  FFMA.FTZ R14, R76, R0.reuse, -R11.reuse ;  /* 0x000000004c0e7223 */ /* 0x180fe2000001080b */
[-CC-:B------:R-:W-:Y:S01]  /*8570*/  FFMA.FTZ R20, R80, R0.reuse, -R11.reuse ;  /* 0x0000000050147223 */ /* 0x180fe2000001080b */
[--C-:B------:R-:W-:Y:S01]  /*8580*/  FFMA.FTZ R84, R84, R0, -R11.reuse ;  /* 0x0000000054547223 */ /* 0x100fe2000001080b */
[----:B------:R-:W-:Y:S01]  /*8590*/  FMNMX.FTZ R25, R43, R2, !PT ;  /* 0x000000022b197209 */ /* 0x000fe20007810000 */
[-C--:B------:R-:W-:Y:S01]  /*85a0*/  FFMA.FTZ R85, R85, R0.reuse, -R11 ;  /* 0x0000000055557223 */ /* 0x080fe2000001080b */
[----:B------:R-:W-:Y:S01]  /*85b0*/  FMUL.FTZ R9, R9, R0 ;  /* 0x0000000009097220 */ /* 0x000fe20000410000 */
[----:B------:R-:W-:Y:S01]  /*85c0*/  MUFU.EX2 R148, R148 ;  /* 0x0000009400947308 */ /* 0x000fe20000000800 */
[----:B------:R-:W-:-:S04]  /*85d0*/  FMNMX.FTZ R2, R46, R25, !PT ;  /* 0x000000192e027209 */ /* 0x000fc80007810000 */
[----:B------:R-:W-:-:S03]  /*85e0*/  FMNMX.FTZ R25, R47, R2, !PT ;  /* 0x000000022f197209 */ /* 0x000fc60007810000 */
[----:B------:R-:W0:Y:S01]  /*85f0*/  MUFU.EX2 R9, R9 ;  /* 0x0000000900097308 */ /* 0x000e220000000800 */
[----:B------:R-:W-:-:S04]  /*8600*/  FMNMX.FTZ R2, R50, R25, !PT ;  /* 0x0000001932027209 */ /* 0x000fc80007810000 */
[----:B------:R-:W-:-:S03]  /*8610*/  FMNMX.FTZ R25, R51, R2, !PT ;  /* 0x0000000233197209 */ /* 0x000fc60007810000 */
[----:B------:R-:W1:Y:S01]  /*8620*/  MUFU.EX2 R13, R13 ;  /* 0x0000000d000d7308 */ /* 0x000e620000000800 */
[----:B------:R-:W-:-:S04]  /*8630*/  FMNMX.FTZ R2, R54, R25, !PT ;  /* 0x0000001936027209 */ /* 0x000fc80007810000 */
[----:B------:R-:W-:-:S03]  /*8640*/  FMNMX.FTZ R37, R55, R2, !PT ;  /* 0x0000000237257209 */ /* 0x000fc60007810000 */
[----:B------:R2:W-:Y:S01]  /*8650*/  MUFU.EX2 R25, R45 ;  /* 0x0000002d00197308 */ /* 0x0005e20000000800 */
[----:B------:R-:W-:Y:S01]  /*8660*/  FMNMX.FTZ R2, R58, R37, !PT ;  /* 0x000000253a027209 */ /* 0x000fe20007810000 */
[----:B0-----:R-:W-:-:S03]  /*8670*/  FFMA.FTZ R6, R9, R6, R148 ;  /* 0x0000000609067223 */ /* 0x001fc60000010094 */
[----:B------:R-:W-:-:S03]  /*8680*/  FMNMX.FTZ R37, R59, R2, !PT ;  /* 0x000000023b257209 */ /* 0x000fc60007810000 */
[----:B------:R-:W-:Y:S01]  /*8690*/  MUFU.EX2 R150, R150 ;  /* 0x0000009600967308 */ /* 0x000fe20000000800 */
[----:B------:R-:W-:Y:S01]  /*86a0*/  FMNMX.FTZ R2, R62, R37, !PT ;  /* 0x000000253e027209 */ /* 0x000fe20007810000 */
[-CC-:B--2---:R-:W-:Y:S01]  /*86b0*/  FFMA.FTZ R45, R53, R0.reuse, -R11.reuse ;  /* 0x00000000352d7223 */ /* 0x184fe2000001080b */
[-CC-:B------:R-:W-:Y:S01]  /*86c0*/  FFMA.FTZ R53, R65, R0.reuse, -R11.reuse ;  /* 0x0000000041357223 */ /* 0x180fe2000001080b */
[----:B------:R-:W-:Y:S01]  /*86d0*/  FFMA.FTZ R65, R77, R0, -R11 ;  /* 0x000000004d417223 */ /* 0x000fe2000001080b */
[----:B------:R-:W-:Y:S02]  /*86e0*/  FMNMX.FTZ R41, R63, R2, !PT ;  /* 0x000000023f297209 */ /* 0x000fe40007810000 */
[----:B-1----:R-:W-:Y:S01]  /*86f0*/  F2FP.F16.F32.PACK_AB R148, R13, R148 ;  /* 0x000000940d94723e */ /* 0x002fe200000000ff */
[----:B------:R0:W-:Y:S01]  /*8700*/  MUFU.EX2 R37, R49 ;  /* 0x0000003100257308 */ /* 0x0001e20000000800 */
[----:B------:R-:W-:Y:S01]  /*8710*/  FMNMX.FTZ R2, R66, R41, !PT ;  /* 0x0000002942027209 */ /* 0x000fe20007810000 */
[----:B------:R-:W-:-:S02]  /*8720*/  WARPGROUP.DEPBAR.LE gsb0, 0x0 ;  /* 0x00008000000079c5 */ /* 0x000fc40000010000 */
[----:B------:R-:W-:Y:S01]  /*8730*/  WARPGROUP.ARRIVE ;  /* 0x00000000000079c5 */ /* 0x000fe20000000000 */
[----:B------:R-:W-:Y:S01]  /*8740*/  FMNMX.FTZ R41, R67, R2, !PT ;  /* 0x0000000243297209 */ /* 0x000fe20007810000 */
[-CC-:B------:R-:W-:Y:S01]  /*8750*/  FFMA.FTZ R142, R44, R0.reuse, -R11.reuse ;  /* 0x000000002c8e7223 */ /* 0x180fe2000001080b */
[----:B------:R-:W-:-:S03]  /*8760*/  FFMA.FTZ R140, R40, R0, -R11 ;  /* 0x00000000288c7223 */ /* 0x000fc6000001080b */
[----:B------:R-:W1:Y:S01]  /*8770*/  S2R R44, SR_TID.X ;  /* 0x00000000002c7919 */ /* 0x000e620000002100 */
[----:B------:R-:W-:Y:S01]  /*8780*/  FMNMX.FTZ R2, R70, R41, !PT ;  /* 0x0000002946027209 */ /* 0x000fe20007810000 */
[----:B------:R-:W-:Y:S01]  /*8790*/  HGMMA.64x64x16.F32 R88, R136, gdesc[UR4].tnspB, R88, gsb0 ;  /* 0x40e0000488587df0 */ /* 0x000fe20008000858 */
[----:B------:R-:W-:Y:S01]  /*87a0*/  UIADD3 UR6, UR10, 0x200, URZ ;  /* 0x000002000a067890 */ /* 0x000fe2000fffe03f */
[----:B------:R-:W-:Y:S01]  /*87b0*/  MUFU.EX2 R15, R15 ;  /* 0x0000000f000f7308 */ /* 0x000fe20000000800 */
[----:B------:R-:W-:Y:S01]  /*87c0*/  UMOV UR7, 0x40000040 ;  /* 0x4000004000077882 */ /* 0x000fe20000000000 */
[----:B------:R-:W-:-:S04]  /*87d0*/  FMNMX.FTZ R41, R71, R2, !PT ;  /* 0x0000000247297209 */ /* 0x000fc80007810000 */
[----:B------:R-:W-:Y:S02]  /*87e0*/  FMNMX.FTZ R2, R74, R41, !PT ;  /* 0x000000294a027209 */ /* 0x000fe40007810000 */
[----:B------:R-:W-:Y:S02]  /*87f0*/  MUFU.EX2 R144, R144 ;  /* 0x0000009000907308 */ /* 0x000fe40000000800 */
[----:B------:R-:W-:-:S04]  /*8800*/  FMNMX.FTZ R41, R75, R2, !PT ;  /* 0x000000024b297209 */ /* 0x000fc80007810000 */
[----:B------:R-:W-:Y:S02]  /*8810*/  FMNMX.FTZ R2, R78, R41, !PT ;  /* 0x000000294e027209 */ /* 0x000fe40007810000 */
[----:B------:R2:W-:Y:S02]  /*8820*/  MUFU.EX2 R41, R57 ;  /* 0x0000003900297308 */ /* 0x0005e40000000800 */
[----:B0-----:R-:W-:-:S04]  /*8830*/  FMNMX.FTZ R49, R79, R2, !PT ;  /* 0x000000024f317209 */ /* 0x001fc80007810000 */
[----:B------:R-:W-:Y:S02]  /*8840*/  FMNMX.FTZ R2, R82, R49, !PT ;  /* 0x0000003152027209 */ /* 0x000fe40007810000 */
[----:B------:R-:W-:Y:S01]  /*8850*/  MUFU.EX2 R146, R146 ;  /* 0x0000009200927308 */ /* 0x000fe20000000800 */
[--C-:B--2---:R-:W-:Y:S01]  /*8860*/  FFMA.FTZ R57, R69, R0, -R11.reuse ;  /* 0x0000000045397223 */ /* 0x104fe2000001080b */
[----:B------:R-:W-:Y:S01]  /*8870*/  FMNMX.FTZ R49, R83, R2, !PT ;  /* 0x0000000253317209 */ /* 0x000fe20007810000 */
[----:B------:R-:W-:Y:S01]  /*8880*/  FFMA.FTZ R69, R81, R0, -R11 ;  /* 0x0000000051457223 */ /* 0x000fe2000001080b */
[----:B-1----:R-:W-:Y:S02]  /*8890*/  ISETP.GE.U32.AND P2, PT, R44, 0x180, PT ;  /* 0x000001802c00780c */ /* 0x002fe40003f46070 */
[----:B------:R-:W-:Y:S02]  /*88a0*/  FMNMX.FTZ R2, R86, R49, !PT ;  /* 0x0000003156027209 */ /* 0x000fe40007810000 */
[----:B------:R0:W-:Y:S02]  /*88b0*/  MUFU.EX2 R49, R12 ;  /* 0x0000000c00317308 */ /* 0x0001e40000000800 */
[----:B------:R-:W-:-:S05]  /*88c0*/  FMNMX.FTZ R2, R87, R2, !PT ;  /* 0x0000000257027209 */ /* 0x000fca0007810000 */
[----:B------:R-:W1:Y:S01]  /*88d0*/  SHFL.BFLY PT, R61, R2, 0x2, 0x1f ;  /* 0x0c401f00023d7f89 */ /* 0x000e6200000e0000 */
[----:B------:R-:W-:Y:S01]  /*88e0*/  MUFU.EX2 R29, R29 ;  /* 0x0000001d001d7308 */ /* 0x000fe20000000800 */
[----:B0-----:R-:W-:-:S07]  /*88f0*/  FFMA.FTZ R12, R72, R0, -R11 ;  /* 0x00000000480c7223 */ /* 0x001fce000001080b */
[----:B------:R-:W-:Y:S08]  /*8900*/  MUFU.EX2 R140, R140 ;  /* 0x0000008c008c7308 */ /* 0x000ff00000000800 */
[----:B------:R-:W-:Y:S01]  /*8910*/  MUFU.EX2 R33, R33 ;  /* 0x0000002100217308 */ /* 0x000fe20000000800 */
[----:B-1----:R-:W-:Y:S01]  /*8920*/  FMNMX.FTZ R24, R2, R61, !PT ;  /* 0x0000003d02187209 */ /* 0x002fe20007810000 */
[----:B------:R-:W-:-:S06]  /*8930*/  FFMA.FTZ R61, R73, R0, -R11 ;  /* 0x00000000493d7223 */ /* 0x000fcc000001080b */
[----:B------:R-:W-:Y:S01]  /*8940*/  MUFU.EX2 R142, R142 ;  /* 0x0000008e008e7308 */ /* 0x000fe20000000800 */
[----:B------:R-:W0:Y:S07]  /*8950*/  SHFL.BFLY PT, R73, R24, 0x1, 0x1f ;  /* 0x0c201f0018497f89 */ /* 0x000e2e00000e0000 */
[----:B------:R-:W-:Y:S01]  /*8960*/  MUFU.EX2 R45, R45 ;  /* 0x0000002d002d7308 */ /* 0x000fe20000000800 */
[----:B------:R-:W-:Y:S02]  /*8970*/  WARPGROUP.DEPBAR.LE gsb0, 0x0 ;  /* 0x00008000000079c5 */ /* 0x000fe40000010000 */
[----:B------:R-:W-:Y:S01]  /*8980*/  WARPGROUP.ARRIVE ;  /* 0x00000000000079c5 */ /* 0x000fe20000000000 */
[-CC-:B------:R-:W-:Y:S01]  /*8990*/  FFMA.FTZ R136, R48, R0.reuse, -R11.reuse ;  /* 0x0000000030887223 */ /* 0x180fe2000001080b */
[----:B------:R-:W-:-:S03]  /*89a0*/  FFMA.FTZ R138, R52, R0, -R11 ;  /* 0x00000000348a7223 */ /* 0x000fc6000001080b */
[----:B------:R-:W-:Y:S01]  /*89b0*/  MUFU.EX2 R8, R8 ;  /* 0x0000000800087308 */ /* 0x000fe20000000800 */
[----:B------:R-:W-:Y:S01]  /*89c0*/  HGMMA.64x64x16.F32 R88, R132, gdesc[UR4].tnspB, R88, gsb0 ;  /* 0x40e0000484587df0 */ /* 0x000fe20008000858 */
[----:B------:R-:W-:Y:S01]  /*89d0*/  UIADD3 UR6, UR10, 0x280, URZ ;  /* 0x000002800a067890 */ /* 0x000fe2000fffe03f */
[----:B------:R-:W-:-:S05]  /*89e0*/  UMOV UR7, 0x40000040 ;  /* 0x4000004000077882 */ /* 0x000fca0000000000 */
[----:B------:R-:W-:Y:S01]  /*89f0*/  MUFU.EX2 R136, R136 ;  /* 0x0000008800887308 */ /* 0x000fe20000000800 */
[----:B0-----:R-:W-:-:S07]  /*8a00*/  FMNMX.FTZ R2, R24, R73, !PT ;  /* 0x0000004918027209 */ /* 0x001fce0007810000 */
        /* <DEDUP_REMOVED lines=13> */
[C---:B------:R-:W-:Y:S02]  /*8ae0*/  FADD.FTZ R11, -R2.reuse, R7 ;  /* 0x00000007020b7221 */ /* 0x040fe40000010100 */
[----:B------:R-:W-:Y:S01]  /*8af0*/  MUFU.EX2 R69, R69 ;  /* 0x0000004500457308 */ /* 0x000fe20000000800 */
[----:B------:R-:W-:Y:S01]  /*8b00*/  HGMMA.64x64x16.F32 R88, R128, gdesc[UR4].tnspB, R88, gsb0 ;  /* 0x40e0000480587df0 */ /* 0x000fe20008000858 */
[----:B------:R-:W-:Y:S01]  /*8b10*/  UIADD3 UR6, UR10, 0x300, URZ ;  /* 0x000003000a067890 */ /* 0x000fe2000fffe03f */
[-C--:B------:R-:W-:Y:S01]  /*8b20*/  FMUL.FTZ R28, R11, R0.reuse ;  /* 0x000000000b1c7220 */ /* 0x080fe20000410000 */
[----:B------:R-:W-:Y:S01]  /*8b30*/  UMOV UR7, 0x40000040 ;  /* 0x4000004000077882 */ /* 0x000fe20000000000 */
[----:B------:R-:W-:-:S03]  /*8b40*/  FMUL.FTZ R11, R2, R0 ;  /* 0x00000000020b7220 */ /* 0x000fc60000410000 */
[----:B------:R-:W-:Y:S01]  /*8b50*/  MUFU.EX2 R132, R132 ;  /* 0x0000008400847308 */ /* 0x000fe20000000800 */
[-CC-:B------:R-:W-:Y:S01]  /*8b60*/  FFMA.FTZ R149, R26, R0.reuse, -R11.reuse ;  /* 0x000000001a957223 */ /* 0x180fe2000001080b */
[-CC-:B------:R-:W-:Y:S01]  /*8b70*/  FFMA.FTZ R26, R27, R0.reuse, -R11.reuse ;  /* 0x000000001b1a7223 */ /* 0x180fe2000001080b */
[----:B------:R-:W-:Y:S02]  /*8b80*/  IMAD.U32 R27, RZ, RZ, UR37 ;  /* 0x00000025ff1b7e24 */ /* 0x000fe4000f8e00ff */
[-CC-:B------:R-:W-:Y:S01]  /*8b90*/  FFMA.FTZ R151, R30, R0.reuse, -R11.reuse ;  /* 0x000000001e977223 */ /* 0x180fe2000001080b */
[-CC-:B------:R-:W-:Y:S01]  /*8ba0*/  FFMA.FTZ R30, R31, R0.reuse, -R11.reuse ;  /* 0x000000001f1e7223 */ /* 0x180fe2000001080b */
[----:B------:R-:W-:Y:S02]  /*8bb0*/  VIADD R31, R22, 0x9 ;  /* 0x00000009161f7836 */ /* 0x000fe40000000000 */
[-CC-:B------:R-:W-:Y:S01]  /*8bc0*/  FFMA.FTZ R145, R34, R0.reuse, -R11.reuse ;  /* 0x0000000022917223 */ /* 0x180fe2000001080b */
[----:B------:R-:W-:Y:S01]  /*8bd0*/  MUFU.EX2 R28, R28 ;  /* 0x0000001c001c7308 */ /* 0x000fe20000000800 */
[----:B------:R-:W-:Y:S01]  /*8be0*/  @!P1 LEA R27, R27, UR45, 0x3 ;  /* 0x0000002d1b1b9c11 */ /* 0x000fe2000f8e18ff */
[-CC-:B------:R-:W-:Y:S01]  /*8bf0*/  FFMA.FTZ R32, R35, R0.reuse, -R11.reuse ;  /* 0x0000000023207223 */ /* 0x180fe2000001080b */
[----:B------:R-:W-:Y:S01]  /*8c00*/  SEL R31, R31, 0x9, !P2 ;  /* 0x000000091f1f7807 */ /* 0x000fe20005000000 */
[-CC-:B------:R-:W-:Y:S01]  /*8c10*/  FFMA.FTZ R147, R38, R0.reuse, -R11.reuse ;  /* 0x0000000026937223 */ /* 0x180fe2000001080b */
[----:B------:R-:W-:Y:S01]  /*8c20*/  FFMA.FTZ R143, R46, R0, -R11 ;  /* 0x000000002e8f7223 */ /* 0x000fe2000001080b */
[----:B------:R-:W-:-:S02]  /*8c30*/  @!P1 VIADD R27, R27, 0x16840 ;  /* 0x000168401b1b9836 */ /* 0x000fc40000000000 */
        /* <DEDUP_REMOVED lines=20> */
[----:B------:R-:W-:Y:S01]  /*8d80*/  FFMA.FTZ R86, R86, R0, -R11 ;  /* 0x0000000056567223 */ /* 0x000fe2000001080b */
[----:B------:R-:W-:Y:S01]  /*8d90*/  IMAD.U32 R35, RZ, RZ, UR22 ;  /* 0x00000016ff237e24 */ /* 0x000fe2000f8e00ff */
[C---:B------:R-:W-:Y:S01]  /*8da0*/  ISETP.GT.AND P2, PT, R4.reuse, UR21, PT ;  /* 0x0000001504007c0c */ /* 0x040fe2000bf44270 */
[----:B------:R-:W-:Y:S01]  /*8db0*/  UMOV UR22, UR37 ;  /* 0x0000002500167c82 */ /* 0x000fe20008000000 */
[----:B------:R-:W-:Y:S01]  /*8dc0*/  VIADD R4, R4, 0xffffffff ;  /* 0xffffffff04047836 */ /* 0x000fe20000000000 */
[----:B------:R-:W0:Y:S01]  /*8dd0*/  MUFU.EX2 R30, R30 ;  /* 0x0000001e001e7308 */ /* 0x000e220000000800 */
[C---:B-1----:R-:W-:Y:S01]  /*8de0*/  FADD.FTZ R46, R26.reuse, R5 ;  /* 0x000000051a2e7221 */ /* 0x042fe20000010000 */
[----:B------:R-:W-:-:S02]  /*8df0*/  F2FP.F16.F32.PACK_AB R149, R26, R149 ;  /* 0x000000951a95723e */ /* 0x000fc400000000ff */
[----:B------:R-:W-:-:S04]  /*8e00*/  @!P1 LEA R35, R35, UR45, 0x3 ;  /* 0x0000002d23239c11 */ /* 0x000fc8000f8e18ff */
[----:B------:R-:W1:Y:S01]  /*8e10*/  MUFU.EX2 R145, R145 ;  /* 0x0000009100917308 */ /* 0x000e620000000800 */
[----:B--2---:R-:W-:-:S07]  /*8e20*/  FADD.FTZ R5, R151, R46 ;  /* 0x0000002e97057221 */ /* 0x004fce0000010000 */
[----:B------:R-:W2:Y:S01]  /*8e30*/  MUFU.EX2 R32, R32 ;  /* 0x0000002000207308 */ /* 0x000ea20000000800 */
[C---:B0-----:R-:W-:Y:S01]  /*8e40*/  FADD.FTZ R46, R30.reuse, R5 ;  /* 0x000000051e2e7221 */ /* 0x041fe20000010000 */
[----:B------:R-:W-:-:S06]  /*8e50*/  F2FP.F16.F32.PACK_AB R151, R30, R151 ;  /* 0x000000971e97723e */ /* 0x000fcc00000000ff */
[----:B------:R-:W0:Y:S01]  /*8e60*/  MUFU.EX2 R147, R147 ;  /* 0x0000009300937308 */ /* 0x000e220000000800 */
[----:B-1----:R-:W-:Y:S01]  /*8e70*/  FADD.FTZ R5, R145, R46 ;  /* 0x0000002e91057221 */ /* 0x002fe20000010000 */
[----:B------:R-:W-:Y:S01]  /*8e80*/  FFMA.FTZ R46, R67, R0, -R11 ;  /* 0x00000000432e7223 */ /* 0x000fe2000001080b */
[----:B------:R-:W-:Y:S02]  /*8e90*/  WARPGROUP.DEPBAR.LE gsb0, 0x0 ;  /* 0x00008000000079c5 */ /* 0x000fe40000010000 */
[----:B------:R-:W-:-:S03]  /*8ea0*/  WARPGROUP.ARRIVE ;  /* 0x00000000000079c5 */ /* 0x000fc60000000000 */
[----:B------:R-:W1:Y:S01]  /*8eb0*/  MUFU.EX2 R34, R34 ;  /* 0x0000002200227308 */ /* 0x000e620000000800 */
[----:B--2---:R-:W-:Y:S01]  /*8ec0*/  FADD.FTZ R50, R32, R5 ;  /* 0x0000000520327221 */ /* 0x004fe20000010000 */
[-CC-:B------:R-:W-:Y:S01]  /*8ed0*/  FFMA.FTZ R129, R66, R0.reuse, -R11.reuse ;  /* 0x0000000042817223 */ /* 0x180fe2000001080b */
[----:B------:R-:W-:Y:S01]  /*8ee0*/  F2FP.F16.F32.PACK_AB R145, R32, R145 ;  /* 0x000000912091723e */ /* 0x000fe200000000ff */
[----:B------:R-:W-:Y:S01]  /*8ef0*/  FFMA.FTZ R131, R70, R0, -R11 ;  /* 0x0000000046837223 */ /* 0x000fe2000001080b */
[----:B------:R-:W-:Y:S01]  /*8f00*/  HGMMA.64x64x16.F32 R88, R124, gdesc[UR4].tnspB, R88, gsb0 ;  /* 0x40e000047c587df0 */ /* 0x000fe20008000858 */
[----:B------:R-:W-:Y:S01]  /*8f10*/  UIADD3 UR6, UR10, 0x380, URZ ;  /* 0x000003800a067890 */ /* 0x000fe2000fffe03f */
[----:B0-----:R-:W-:Y:S01]  /*8f20*/  FADD.FTZ R5, R147, R50 ;  /* 0x0000003293057221 */ /* 0x001fe20000010000 */
[----:B------:R-:W-:Y:S01]  /*8f30*/  UMOV UR7, 0x40000040 ;  /* 0x4000004000077882 */ /* 0x000fe20000000000 */
[----:B------:R-:W0:Y:S01]  /*8f40*/  MUFU.EX2 R141, R141 ;  /* 0x0000008d008d7308 */ /* 0x000e220000000800 */
[----:B------:R-:W-:-:S02]  /*8f50*/  F2FP.F16.F32.PACK_AB R128, R53, R8 ;  /* 0x000000083580723e */ /* 0x000fc400000000ff */
[----:B------:R-:W-:-:S05]  /*8f60*/  F2FP.F16.F32.PACK_AB R130, R57, R10 ;  /* 0x0000000a3982723e */ /* 0x000fca00000000ff */
        /* <DEDUP_REMOVED lines=21> */
[----:B--2---:R-:W-:Y:S01]  /*90c0*/  FADD.FTZ R30, R42, R5 ;  /* 0x000000052a1e7221 */ /* 0x004fe20000010000 */
[----:B------:R-:W-:Y:S02]  /*90d0*/  WARPGROUP.DEPBAR.LE gsb0, 0x0 ;  /* 0x00008000000079c5 */ /* 0x000fe40000010000 */
[----:B------:R-:W-:Y:S01]  /*90e0*/  WARPGROUP.ARRIVE ;  /* 0x00000000000079c5 */ /* 0x000fe20000000000 */
[-CC-:B------:R-:W-:Y:S01]  /*90f0*/  FFMA.FTZ R125, R74, R0.reuse, -R11.reuse ;  /* 0x000000004a7d7223 */ /* 0x180fe2000001080b */
[----:B------:R-:W-:Y:S01]  /*9100*/  FFMA.FTZ R127, R78, R0, -R11 ;  /* 0x000000004e7f7223 */ /* 0x000fe2000001080b */
[----:B------:R-:W-:Y:S01]  /*9110*/  F2FP.F16.F32.PACK_AB R139, R42, R139 ;  /* 0x0000008b2a8b723e */ /* 0x000fe200000000ff */
[----:B------:R-:W-:Y:S01]  /*9120*/  MUFU.EX2 R134, R134 ;  /* 0x0000008600867308 */ /* 0x000fe20000000800 */
[----:B-1----:R-:W-:Y:S01]  /*9130*/  FADD.FTZ R5, R133, R30 ;  /* 0x0000001e85057221 */ /* 0x002fe20000010000 */
[----:B------:R-:W-:Y:S01]  /*9140*/  HGMMA.64x64x16.F32 R88, R120, gdesc[UR4].tnspB, R88, gsb0 ;  /* 0x40e0000478587df0 */ /* 0x000fe20008000858 */
[----:B------:R-:W-:-:S02]  /*9150*/  F2FP.F16.F32.PACK_AB R124, R61, R12 ;  /* 0x0000000c3d7c723e */ /* 0x000fc400000000ff */
[----:B------:R-:W-:-:S03]  /*9160*/  F2FP.F16.F32.PACK_AB R126, R65, R14 ;  /* 0x0000000e417e723e */ /* 0x000fc600000000ff */
[----:B------:R-:W1:Y:S01]  /*9170*/  MUFU.EX2 R135, R135 ;  /* 0x0000008700877308 */ /* 0x000e620000000800 */
[C---:B0-----:R-:W-:Y:S01]  /*9180*/  FADD.FTZ R30, R44.reuse, R5 ;  /* 0x000000052c1e7221 */ /* 0x041fe20000010000 */
[----:B------:R-:W-:-:S06]  /*9190*/  F2FP.F16.F32.PACK_AB R133, R44, R133 ;  /* 0x000000852c85723e */ /* 0x000fcc00000000ff */
[----:B------:R-:W-:Y:S08]  /*91a0*/  MUFU.EX2 R129, R129 ;  /* 0x0000008100817308 */ /* 0x000ff00000000800 */
[----:B------:R-:W-:Y:S01]  /*91b0*/  MUFU.EX2 R46, R46 ;  /* 0x0000002e002e7308 */ /* 0x000fe20000000800 */
[----:B-1----:R-:W-:-:S07]  /*91c0*/  FADD.FTZ R5, R135, R30 ;  /* 0x0000001e87057221 */ /* 0x002fce0000010000 */
        /* <DEDUP_REMOVED lines=10> */
[----:B0-----:R-:W-:Y:S01]  /*9270*/  @!P1 VIADD R31, R35, 0x16860 ;  /* 0x00016860231f9836 */ /* 0x001fe20000000000 */
[----:B------:R-:W-:Y:S01]  /*9280*/  F2FP.F16.F32.PACK_AB R120, R69, R20 ;  /* 0x000000144578723e */ /* 0x000fe200000000ff */
[-C--:B------:R-:W-:Y:S01]  /*9290*/  FMUL.FTZ R88, R88, R9.reuse ;  /* 0x0000000958587220 */ /* 0x080fe20000410000 */
[-C--:B------:R-:W-:Y:S01]  /*92a0*/  FMUL.FTZ R89, R89, R9.reuse ;  /* 0x0000000959597220 */ /* 0x080fe20000410000 */
[-C--:B------:R-:W-:Y:S01]  /*92b0*/  FMUL.FTZ R92, R92, R9.reuse ;  /* 0x000000095c5c7220 */ /* 0x080fe20000410000 */
[----:B------:R-:W-:Y:S01]  /*92c0*/  @!P1 PRMT R31, RZ, 0x654, R31 ;  /* 0x00000654ff1f9816 */ /* 0x000fe2000000001f */
[----:B-1----:R-:W-:Y:S01]  /*92d0*/  FADD.FTZ R27, R13, R6 ;  /* 0x000000060d1b7221 */ /* 0x002fe20000010000 */
[----:B------:R-:W-:Y:S01]  /*92e0*/  FFMA.FTZ R6, R63, R0, -R11 ;  /* 0x000000003f067223 */ /* 0x000fe2000001080b */
[----:B------:R-:W-:Y:S01]  /*92f0*/  MUFU.EX2 R24, R84 ;  /* 0x0000005400187308 */ /* 0x000fe20000000800 */
[----:B------:R0:W-:Y:S01]  /*9300*/  @!P1 SYNCS.ARRIVE.TRANS64.RED.A1T0 RZ, [R31+URZ], RZ ;  /* 0x000000ff1fff99a7 */ /* 0x0001e2000810043f */
[----:B------:R-:W-:Y:S01]  /*9310*/  FADD.FTZ R48, R150, R27 ;  /* 0x0000001b96307221 */ /* 0x000fe20000010000 */
[----:B------:R-:W-:Y:S01]  /*9320*/  F2FP.F16.F32.PACK_AB R150, R15, R150 ;  /* 0x000000960f96723e */ /* 0x000fe200000000ff */
[-C--:B------:R-:W-:Y:S01]  /*9330*/  FMUL.FTZ R93, R93, R9.reuse ;  /* 0x000000095d5d7220 */ /* 0x080fe20000410000 */
        /* <DEDUP_REMOVED lines=10> */
[-CC-:B------:R-:W-:Y:S01]  /*93e0*/  FFMA.FTZ R48, R71, R0.reuse, -R11.reuse ;  /* 0x0000000047307223 */ /* 0x180fe2000001080b */
[----:B------:R-:W-:Y:S01]  /*93f0*/  FFMA.FTZ R11, R87, R0, -R11 ;  /* 0x00000000570b7223 */ /* 0x000fe2000001080b */
[----:B------:R-:W-:Y:S01]  /*9400*/  MUFU.EX2 R123, R86 ;  /* 0x00000056007b7308 */ /* 0x000fe20000000800 */
        /* <DEDUP_REMOVED lines=9> */
[C---:B-1----:R-:W-:Y:S01]  /*94a0*/  FADD.FTZ R30, R6.reuse, R5 ;  /* 0x00000005061e7221 */ /* 0x042fe20000010000 */
        /* <DEDUP_REMOVED lines=15> */
[----:B--2---:R-:W-:Y:S01]  /*95a0*/  FADD.FTZ R30, R48, R5 ;  /* 0x00000005301e7221 */ /* 0x004fe20000010000 */
[C---:B------:R-:W-:Y:S01]  /*95b0*/  F2FP.F16.F32.PACK_AB R136, R37.reuse, R136 ;  /* 0x000000882588723e */ /* 0x040fe200000000ff */
[-C--:B------:R-:W-:Y:S01]  /*95c0*/  FMUL.FTZ R90, R90, R28.reuse ;  /* 0x0000001c5a5a7220 */ /* 0x080fe20000410000 */
[----:B------:R-:W-:Y:S01]  /*95d0*/  FADD.FTZ R13, R37, R52 ;  /* 0x00000034250d7221 */ /* 0x000fe20000010000 */
[----:B------:R-:W-:Y:S01]  /*95e0*/  FADD.FTZ R5, R125, R30 ;  /* 0x0000001e7d057221 */ /* 0x000fe20000010000 */
[----:B------:R-:W-:Y:S01]  /*95f0*/  F2FP.F16.F32.PACK_AB R131, R48, R131 ;  /* 0x000000833083723e */ /* 0x000fe200000000ff */
[----:B------:R-:W-:Y:S01]  /*9600*/  FMUL.FTZ R91, R91, R28 ;  /* 0x0000001c5b5b7220 */ /* 0x000fe20000410000 */
[----:B------:R-:W-:Y:S01]  /*9610*/  FADD.FTZ R52, R138, R13 ;  /* 0x0000000d8a347221 */ /* 0x000fe20000010000 */
[----:B------:R-:W-:Y:S01]  /*9620*/  FADD.FTZ R6, R26, R5 ;  /* 0x000000051a067221 */ /* 0x000fe20000010000 */
[----:B-1----:R-:W-:Y:S01]  /*9630*/  F2FP.F16.F32.PACK_AB R122, R7, R24 ;  /* 0x00000018077a723e */ /* 0x002fe200000000ff */
[----:B------:R-:W-:Y:S01]  /*9640*/  FMUL.FTZ R94, R94, R28 ;  /* 0x0000001c5e5e7220 */ /* 0x000fe20000410000 */
[----:B------:R-:W-:Y:S01]  /*9650*/  FADD.FTZ R13, R45, R52 ;  /* 0x000000342d0d7221 */ /* 0x000fe20000010000 */
[----:B------:R-:W-:Y:S01]  /*9660*/  FADD.FTZ R6, R127, R6 ;  /* 0x000000067f067221 */ /* 0x000fe20000010000 */
[----:B------:R-:W-:Y:S01]  /*9670*/  F2FP.F16.F32.PACK_AB R138, R45, R138 ;  /* 0x0000008a2d8a723e */ /* 0x000fe200000000ff */
[----:B------:R-:W-:Y:S01]  /*9680*/  FMUL.FTZ R95, R95, R28 ;  /* 0x0000001c5f5f7220 */ /* 0x000fe20000410000 */
[----:B------:R-:W-:Y:S01]  /*9690*/  FADD.FTZ R32, R132, R13 ;  /* 0x0000000d84207221 */ /* 0x000fe20000010000 */
[----:B------:R-:W-:Y:S01]  /*96a0*/  FADD.FTZ R6, R79, R6 ;  /* 0x000000064f067221 */ /* 0x000fe20000010000 */
        /* <DEDUP_REMOVED lines=11> */
[----:B------:R-:W-:Y:S01]  /*9760*/  F2FP.F16.F32.PACK_AB R127, R79, R127 ;  /* 0x0000007f4f7f723e */ /* 0x000fe200000000ff */
[-C--:B------:R-:W-:Y:S01]  /*9770*/  FMUL.FTZ R103, R103, R28.reuse ;  /* 0x0000001c67677220 */ /* 0x080fe20000410000 */
[----:B------:R-:W-:Y:S01]  /*9780*/  F2FP.F16.F32.PACK_AB R121, R83, R121 ;  /* 0x000000795379723e */ /* 0x000fe200000000ff */
        /* <DEDUP_REMOVED lines=10> */
[----:B------:R-:W1:Y:S01]  /*9830*/  MUFU.EX2 R10, R11 ;  /* 0x0000000b000a7308 */ /* 0x000e620000000800 */
[----:B------:R-:W-:Y:S01]  /*9840*/  FMUL.FTZ R119, R119, R28 ;  /* 0x0000001c77777220 */ /* 0x000fe20000410000 */
[----:B------:R-:W-:-:S04]  /*9850*/  FADD.FTZ R13, R57, R32 ;  /* 0x00000020390d7221 */ /* 0x000fc80000010000 */
[----:B------:R-:W-:-:S04]  /*9860*/  FADD.FTZ R32, R12, R13 ;  /* 0x0000000d0c207221 */ /* 0x000fc80000010000 */
[----:B------:R-:W-:-:S04]  /*9870*/  FADD.FTZ R13, R61, R32 ;  /* 0x000000203d0d7221 */ /* 0x000fc80000010000 */
[----:B------:R-:W-:-:S04]  /*9880*/  FADD.FTZ R8, R14, R13 ;  /* 0x0000000d0e087221 */ /* 0x000fc80000010000 */
[----:B------:R-:W-:-:S04]  /*9890*/  FADD.FTZ R5, R65, R8 ;  /* 0x0000000841057221 */ /* 0x000fc80000010000 */
[----:B------:R-:W-:-:S04]  /*98a0*/  FADD.FTZ R8, R20, R5 ;  /* 0x0000000514087221 */ /* 0x000fc80000010000 */
[----:B------:R-:W-:-:S04]  /*98b0*/  FADD.FTZ R5, R69, R8 ;  /* 0x0000000845057221 */ /* 0x000fc80000010000 */
[----:B------:R-:W-:Y:S01]  /*98c0*/  FADD.FTZ R8, R24, R5 ;  /* 0x0000000518087221 */ /* 0x000fe20000010000 */
[----:B------:R-:W-:Y:S01]  /*98d0*/  FADD.FTZ R5, R123, R6 ;  /* 0x000000067b057221 */ /* 0x000fe20000010000 */
[C---:B-1----:R-:W-:Y:S02]  /*98e0*/  F2FP.F16.F32.PACK_AB R123, R10.reuse, R123 ;  /* 0x0000007b0a7b723e */ /* 0x042fe400000000ff */
[----:B------:R-:W-:Y:S01]  /*98f0*/  FADD.FTZ R6, R7, R8 ;  /* 0x0000000807067221 */ /* 0x000fe20000010000 */
[----:B------:R-:W-:Y:S01]  /*9900*/  FADD.FTZ R5, R10, R5 ;  /* 0x000000050a057221 */ /* 0x000fe20000010000 */
[----:B------:R-:W-:Y:S02]  /*9910*/  IMAD.MOV.U32 R7, RZ, RZ, R2 ;  /* 0x000000ffff077224 */ /* 0x000fe400078e0002 */
[----:B------:R-:W-:Y:S01]  /*9920*/  IMAD.MOV.U32 R8, RZ, RZ, R3 ;  /* 0x000000ffff087224 */ /* 0x000fe200078e0003 */
[----:B0-----:R-:W-:Y:S06]  /*9930*/  @P2 BRA `(.L_x_13737) ;  /* 0xffffffe000e42947 */ /* 0x001fec000383ffff */
.L_x_13728:
        /* <DEDUP_REMOVED lines=9> */
.L_x_13755:
        /* <DEDUP_REMOVED lines=9> */
.L_x_13740:
[----:B------:R-:W-:Y:S01]  /*9a60*/  ULEA UR6, UR37, UR45, 0x3 ;  /* 0x0000002d25067291 */ /* 0x000fe2000f8e183f */
[----:B------:R-:W-:-:S05]  /*9a70*/  IMAD.U32 R0, RZ, RZ, UR46 ;  /* 0x0000002eff007e24 */ /* 0x000fca000f8e00ff */
[----:B------:R-:W-:-:S04]  /*9a80*/  SHF.L.U32 R0, R0, 0x1f, RZ ;  /* 0x0000001f00007819 */ /* 0x000fc800000006ff */
[----:B------:R0:W1:Y:S01]  /*9a90*/  SYNCS.PHASECHK.TRANS64.TRYWAIT P2, [UR6+0x16830], R0 ;  /* 0x01683000ff0075a7 */ /* 0x0000620008040146 */
[----:B------:R-:W-:Y:S05]  /*9aa0*/  @!P0 BRA `(.L_x_13741) ;  /* 0x0000000000048947 */ /* 0x000fea0003800000 */
[----:B------:R-:W-:Y:S01]  /*9ab0*/  BPT.TRAP 0x1 ;  /* 0x000000040000795c */ /* 0x000fe20000300000 */
.L_x_13741:
[----:B-1----:R-:W-:Y:S05]  /*9ac0*/  @P2 BRA `(.L_x_13739) ;  /* 0x0000000000082947 */ /* 0x002fea0003800000 */
[----:B------:R-:W1:Y:S02]  /*9ad0*/  SYNCS.PHASECHK.TRANS64.TRYWAIT P2, [UR6+0x16830], R0 ;  /* 0x01683000ff0075a7 */ /* 0x000e640008040146 */
[----:B-1----:R-:W-:Y:S05]  /*9ae0*/  @!P2 BRA `(.L_x_13742) ;  /* 0x000000a80040a947 */ /* 0x002fea0003800000 */
.L_x_13739:
        /* <DEDUP_REMOVED lines=25> */
.L_x_13744:
[----:B------:R-:W-:Y:S01]  /*9c80*/  ULEA UR6, UR24, UR45, 0x3 ;  /* 0x0000002d18067291 */ /* 0x000fe2000f8e183f */
[----:B------:R-:W-:-:S05]  /*9c90*/  IMAD.U32 R0, RZ, RZ, UR25 ;  /* 0x00000019ff007e24 */ /* 0x000fca000f8e00ff */
[----:B------:R-:W-:-:S04]  /*9ca0*/  SHF.L.U32 R0, R0, 0x1f, RZ ;  /* 0x0000001f00007819 */ /* 0x000fc800000006ff */
[----:B------:R0:W1:Y:S01]  /*9cb0*/  SYNCS.PHASECHK.TRANS64.TRYWAIT P2, [UR6+0x16850], R0 ;  /* 0x01685000ff0075a7 */ /* 0x0000620008040146 */
[----:B------:R-:W-:Y:S05]  /*9cc0*/  @!P0 BRA `(.L_x_13745) ;  /* 0x0000000000048947 */ /* 0x000fea0003800000 */
[----:B------:R-:W-:Y:S01]  /*9cd0*/  BPT.TRAP 0x1 ;  /* 0x000000040000795c */ /* 0x000fe20000300000 */
.L_x_13745:
[----:B-1----:R-:W-:Y:S05]  /*9ce0*/  @P2 BRA `(.L_x_13743) ;  /* 0x0000000000082947 */ /* 0x002fea0003800000 */
[----:B------:R-:W1:Y:S02]  /*9cf0*/  SYNCS.PHASECHK.TRANS64.TRYWAIT P2, [UR6+0x16850], R0 ;  /* 0x01685000ff0075a7 */ /* 0x000e640008040146 */
[----:B-1----:R-:W-:Y:S05]  /*9d00*/  @!P2 BRA `(.L_x_13746) ;  /* 0x000000a400d0a947 */ /* 0x002fea0003800000 */
.L_x_13743:
[----:B------:R-:W-:Y:S01]  /*9d10*/  UIADD3 UR6, UR45, 0x400, URZ ;  /* 0x000004002d067890 */ /* 0x000fe2000fffe03f */
[----:B------:R-:W-:Y:S01]  /*9d20*/  WARPGROUP.ARRIVE ;  /* 0x00000000000079c5 */ /* 0x000fe20000000000 */
[----:B------:R-:W-:-:S05]  /*9d30*/  UMOV UR7, 0x40000040 ;  /* 0x4000004000077882 */ /* 0x000fca0000000000 */
[----:B------:R-:W2:Y:S01]  /*9d40*/  S2R R2, SR_TID.X ;  /* 0x0000000000027919 */ /* 0x000ea20000002100 */
[----:B------:R-:W-:Y:S01]  /*9d50*/  USHF.R.U32.HI UR6, URZ, 0x4, UR6 ;  /* 0x000000043f067899 */ /* 0x000fe20008011606 */
[----:B------:R-:W-:Y:S01]  /*9d60*/  PLOP3.LUT P2, PT, PT, PT, UP0, 0x80, 0x0 ;  /* 0x000000000000781c */ /* 0x000fe20003f4f008 */
[----:B------:R-:W-:Y:S02]  /*9d70*/  VIADD R14, R17, UR41 ;  /* 0x00000029110e7c36 */ /* 0x000fe40008000000 */
[----:B------:R-:W-:Y:S01]  /*9d80*/  ULOP3.LUT UR6, UR6, 0x3fff, URZ, 0xc0, !UPT ;  /* 0x00003fff06067892 */ /* 0x000fe2000f8ec03f */
[----:B-1----:R-:W-:-:S03]  /*9d90*/  IMAD.U32 R3, RZ, RZ, UR37 ;  /* 0x00000025ff037e24 */ /* 0x002fc6000f8e00ff */
        /* <DEDUP_REMOVED lines=43> */
[----:B------:R-:W-:-:S04]  /*a050*/  @UP0 ULDC UR6, c[0x0][0x450] ;  /* 0x0001140000060ab9 */ /* 0x000fc80000000800 */
[----:B------:R-:W-:Y:S01]  /*a060*/  @P2 SHF.R.U32.HI R14, RZ, UR6, R0 ;  /* 0x00000006ff0e2c19 */ /* 0x000fe20008011600 */
[----:B------:R-:W-:Y:S01]  /*a070*/  IMAD.SHL.U32 R0, R4, 0x80, RZ ;  /* 0x0000008004007824 */ /* 0x000fe200078e00ff */
[----:B--2---:R-:W-:Y:S01]  /*a080*/  ISETP.GE.U32.AND P2, PT, R2, 0x180, PT ;  /* 0x000001800200780c */ /* 0x004fe20003f46070 */
[----:B------:R-:W-:Y:S01]  /*a090*/  VIADD R2, R22, 0x9 ;  /* 0x0000000916027836 */ /* 0x000fe20000000000 */
[----:B------:R-:W-:Y:S01]  /*a0a0*/  ULOP3.LUT UR6, URZ, UR23, URZ, 0x33, !UPT ;  /* 0x000000173f067292 */ /* 0x000fe2000f8e333f */
[----:B------:R-:W0:Y:S01]  /*a0b0*/  SHFL.IDX PT, R9, R14, RZ, 0x1c1f ;  /* 0x001c1fff0e097589 */ /* 0x000e2200000e0000 */
[----:B------:R-:W-:Y:S02]  /*a0c0*/  IADD3 R3, -R0, 0x1, RZ ;  /* 0x0000000100037810 */ /* 0x000fe40007ffe1ff */
[----:B------:R-:W-:Y:S01]  /*a0d0*/  SEL R11, R2, 0x9, !P2 ;  /* 0x00000009020b7807 */ /* 0x000fe20005000000 */
[----:B------:R-:W-:Y:S02]  /*a0e0*/  IMAD.U32 R2, RZ, RZ, UR38 ;  /* 0x00000026ff027e24 */ /* 0x000fe4000f8e00ff */
[----:B------:R-:W-:-:S05]  /*a0f0*/  IMAD R3, R16, -0x2, R3 ;  /* 0xfffffffe10037824 */ /* 0x000fca00078e0203 */
[----:B------:R-:W-:-:S05]  /*a100*/  IADD3 R3, -R2, UR42, R3 ;  /* 0x0000002a02037c10 */ /* 0x000fca000fffe103 */
[----:B------:R-:W-:-:S04]  /*a110*/  VIADD R12, R3, UR6 ;  /* 0x00000006030c7c36 */ /* 0x000fc80008000000 */
[----:B0-----:R-:W-:Y:S01]  /*a120*/  IMAD.IADD R2, R12, 0x1, R9 ;  /* 0x000000010c027824 */ /* 0x001fe200078e0209 */
[----:B------:R-:W-:Y:S02]  /*a130*/  WARPGROUP.DEPBAR.LE gsb0, 0x0 ;  /* 0x00008000000079c5 */ /* 0x000fe40000010000 */
[----:B------:R0:W-:Y:S06]  /*a140*/  BAR.ARV R11, 0x100 ;  /* 0x0004000b0000751d */ /* 0x0001ec0000002000 */
[----:B------:R1:W-:Y:S02]  /*a150*/  @!P1 SYNCS.ARRIVE.TRANS64.RED.A1T0 RZ, [R10+URZ], RZ ;  /* 0x000000ff0aff99a7 */ /* 0x0003e4000810043f */
[----:B-1----:R-:W-:-:S04]  /*a160*/  VIADD R10, R3, UR22 ;  /* 0x00000016030a7c36 */ /* 0x002fc80008000000 */
        /* <DEDUP_REMOVED lines=15> */
.L_x_13749:
[----:B------:R-:W-:-:S05]  /*a260*/  IMAD.U32 R120, RZ, RZ, UR21 ;  /* 0x00000015ff787e24 */ /* 0x000fca000f8e00ff */
[----:B------:R-:W-:-:S13]  /*a270*/  ISETP.NE.AND P2, PT, R120, 0x1, PT ;  /* 0x000000017800780c */ /* 0x000fda0003f45270 */
[----:B------:R-:W0:Y:S02]  /*a280*/  @P2 LDC.64 R20, c[0x0][0x9e8] ;  /* 0x00027a00ff142b82 */ /* 0x000e240000000a00 */
[----:B0-----:R-:W-:-:S05]  /*a290*/  @P2 IMAD.HI.U32 R20, R9, R20, RZ ;  /* 0x0000001409142227 */ /* 0x001fca00078e00ff */
[----:B------:R-:W-:-:S07]  /*a2a0*/  @P2 SHF.R.U32.HI R9, RZ, R21, R20 ;  /* 0x00000015ff092219 */ /* 0x000fce0000011614 */
.L_x_13750:
[----:B------:R-:W-:Y:S05]  /*a2b0*/  BSYNC B0 ;  /* 0x0000000000007941 */ /* 0x000fea0003800000 */
.L_x_13748:
[----:B------:R-:W-:-:S04]  /*a2c0*/  IMAD R9, R9, R120, -R0 ;  /* 0x0000007809097224 */ /* 0x000fc800078e0a00 */
[----:B------:R-:W-:-:S05]  /*a2d0*/  IMAD R9, R16, -0x2, R9 ;  /* 0xfffffffe10097824 */ /* 0x000fca00078e0209 */
[----:B------:R-:W-:Y:S02]  /*a2e0*/  VIADDMNMX R3, R9, R120, R3, PT ;  /* 0x0000007809037246 */ /* 0x000fe40003800103 */
[----:B------:R-:W-:-:S07]  /*a2f0*/  VIMNMX R2, R2, R9, !PT ;  /* 0x0000000902027248 */ /* 0x000fce0007fe0100 */
.L_x_13747:
        /* <DEDUP_REMOVED lines=12> */
[C---:B------:R-:W-:Y:S01]  /*a3c0*/  ISETP.LT.OR P4, PT, R3.reuse, 0xa, P4 ;  /* 0x0000000a0300780c */ /* 0x040fe20002781670 */
[--C-:B0-----:R-:W-:Y:S01]  /*a3d0*/  IMAD.IADD R10, R10, 0x1, R141.reuse ;  /* 0x000000010a0a7824 */ /* 0x101fe200078e028d */
        /* <DEDUP_REMOVED lines=100> */
.L_x_13753:
[----:B------:R-:W-:-:S05]  /*aa20*/  IMAD.U32 R14, RZ, RZ, UR21 ;  /* 0x00000015ff0e7e24 */ /* 0x000fca000f8e00ff */
[----:B------:R-:W-:-:S13]  /*aa30*/  ISETP.NE.AND P3, PT, R14, 0x1, PT ;  /* 0x000000010e00780c */ /* 0x000fda0003f65270 */
[----:B------:R-:W0:Y:S02]  /*aa40*/  @P3 LDC.64 R2, c[0x0][0x9e8] ;  /* 0x00027a00ff023b82 */ /* 0x000e240000000a00 */
[----:B0-----:R-:W-:-:S05]  /*aa50*/  @P3 IMAD.HI.U32 R2, R141, R2, RZ ;  /* 0x000000028d023227 */ /* 0x001fca00078e00ff */
[----:B------:R-:W-:-:S07]  /*aa60*/  @P3 SHF.R.U32.HI R141, RZ, R3, R2 ;  /* 0x00000003ff8d3219 */ /* 0x000fce0000011602 */
.L_x_13754:
[----:B------:R-:W-:Y:S05]  /*aa70*/  BSYNC B0 ;  /* 0x0000000000007941 */ /* 0x000fea0003800000 */
.L_x_13752:
[----:B------:R-:W-:-:S04]  /*aa80*/  IMAD R141, R141, R14, -R0 ;  /* 0x0000000e8d8d7224 */ /* 0x000fc800078e0a00 */
[----:B------:R-:W-:-:S05]  /*aa90*/  IMAD R141, R16, -0x2, R141 ;  /* 0xfffffffe108d7824 */ /* 0x000fca00078e028d */
[----:B------:R-:W-:Y:S02]  /*aaa0*/  VIADDMNMX R10, R141, R14, R10, PT ;  /* 0x0000000e8d0a7246 */ /* 0x000fe4000380010a */
[----:B------:R-:W-:-:S07]  /*aab0*/  VIMNMX R12, R12, R141, !PT ;  /* 0x0000008d0c0c7248 */ /* 0x000fce0007fe0100 */
.L_x_13751:
        /* <DEDUP_REMOVED lines=64> */
[----:B------:R-:W0:Y:S01]  /*aec0*/  LDC R0, c[0x0][0x988] ;  /* 0x00026200ff007b82 */ /* 0x000e220000000800 */
[----:B------:R-:W-:Y:S02]  /*aed0*/  FSEL R151, R50, -INF , !P4 ;  /* 0xff80000032977808 */ /* 0x000fe40006000000 */
[----:B------:R-:W1:Y:S01]  /*aee0*/  SHFL.BFLY PT, R3, R2, 0x2, 0x1f ;  /* 0x0c401f0002037f89 */ /* 0x000e6200000e0000 */
[----:B------:R-:W-:-:S04]  /*aef0*/  ISETP.GT.AND P4, PT, R12, 0x38, P2 ;  /* 0x000000380c00780c */ /* 0x000fc80001784270 */
[----:B------:R-:W-:Y:S02]  /*af00*/  ISETP.LT.OR P4, PT, R10, 0x39, P4 ;  /* 0x000000390a00780c */ /* 0x000fe40002781670 */
[----:B-1----:R-:W-:Y:S02]  /*af10*/  FMNMX.FTZ R14, R2, R3, !PT ;  /* 0x00000003020e7209 */ /* 0x002fe40007810000 */
        /* <DEDUP_REMOVED lines=11> */
[----:B0-----:R-:W-:-:S05]  /*afd0*/  FMUL.FTZ R14, R3, R0 ;  /* 0x00000000030e7220 */ /* 0x001fca0000410000 */
        /* <DEDUP_REMOVED lines=30> */
[C---:B------:R-:W-:Y:S01]  /*b1c0*/  ISETP.GT.AND P4, PT, R12.reuse, 0x40, P2 ;  /* 0x000000400c00780c */ /* 0x040fe20001784270 */
[----:B------:R-:W-:Y:S01]  /*b1d0*/  MUFU.EX2 R148, R148 ;  /* 0x0000009400947308 */ /* 0x000fe20000000800 */
[----:B------:R-:W-:Y:S01]  /*b1e0*/  FSEL R51, R51, -INF , !P3 ;  /* 0xff80000033337808 */ /* 0x000fe20005800000 */
[-CC-:B------:R-:W-:Y:S01]  /*b1f0*/  FFMA.FTZ R29, R29, R0.reuse, -R14.reuse ;  /* 0x000000001d1d7223 */ /* 0x180fe2000001080e */
[----:B------:R-:W-:Y:S01]  /*b200*/  ISETP.GT.AND P3, PT, R12, 0x39, P2 ;  /* 0x000000390c00780c */ /* 0x000fe20001764270 */
[--C-:B------:R-:W-:Y:S01]  /*b210*/  FFMA.FTZ R128, R129, R0, -R14.reuse ;  /* 0x0000000081807223 */ /* 0x100fe2000001080e */
[----:B------:R-:W-:Y:S01]  /*b220*/  FMNMX.FTZ R2, R151, R2, !PT ;  /* 0x0000000297027209 */ /* 0x000fe20007810000 */
[-CC-:B------:R-:W-:Y:S01]  /*b230*/  FFMA.FTZ R130, R131, R0.reuse, -R14.reuse ;  /* 0x0000000083827223 */ /* 0x180fe2000001080e */
[C---:B------:R-:W-:Y:S01]  /*b240*/  ISETP.LT.OR P3, PT, R10.reuse, 0x3a, P3 ;  /* 0x0000003a0a00780c */ /* 0x040fe20001f61670 */
[----:B------:R-:W-:Y:S01]  /*b250*/  MUFU.EX2 R147, R147 ;  /* 0x0000009300937308 */ /* 0x000fe20000000800 */
[----:B------:R-:W-:Y:S01]  /*b260*/  ISETP.LT.OR P4, PT, R10, 0x41, P4 ;  /* 0x000000410a00780c */ /* 0x000fe20002781670 */
[-CC-:B------:R-:W-:Y:S01]  /*b270*/  FFMA.FTZ R124, R133, R0.reuse, -R14.reuse ;  /* 0x00000000857c7223 */ /* 0x180fe2000001080e */
[----:B------:R-:W-:Y:S01]  /*b280*/  FSEL R55, R55, -INF , !P3 ;  /* 0xff80000037377808 */ /* 0x000fe20005800000 */
[-CC-:B------:R-:W-:Y:S01]  /*b290*/  FFMA.FTZ R126, R135, R0.reuse, -R14.reuse ;  /* 0x00000000877e7223 */ /* 0x180fe2000001080e */
[----:B------:R-:W-:Y:S01]  /*b2a0*/  ISETP.GT.AND P3, PT, R12, 0x41, P2 ;  /* 0x000000410c00780c */ /* 0x000fe20001764270 */
[--C-:B------:R-:W-:Y:S01]  /*b2b0*/  FFMA.FTZ R120, R137, R0, -R14.reuse ;  /* 0x0000000089787223 */ /* 0x100fe2000001080e */
[----:B------:R-:W-:Y:S01]  /*b2c0*/  FMNMX.FTZ R2, R51, R2, !PT ;  /* 0x0000000233027209 */ /* 0x000fe20007810000 */
[----:B------:R-:W-:Y:S01]  /*b2d0*/  MUFU.EX2 R150, R150 ;  /* 0x0000009600967308 */ /* 0x000fe20000000800 */
[----:B------:R-:W-:Y:S01]  /*b2e0*/  FSEL R37, R58, -INF , !P4 ;  /* 0xff8000003a257808 */ /* 0x000fe20006000000 */
[----:B------:R-:W-:Y:S01]  /*b2f0*/  FFMA.FTZ R122, R139, R0, -R14 ;  /* 0x000000008b7a7223 */ /* 0x000fe2000001080e */
[----:B------:R-:W-:-:S02]  /*b300*/  ISETP.GT.AND P4, PT, R12, 0x48, P2 ;  /* 0x000000480c00780c */ /* 0x000fc40001784270 */
[C---:B------:R-:W-:Y:S02]  /*b310*/  ISETP.LT.OR P3, PT, R10.reuse, 0x42, P3 ;  /* 0x000000420a00780c */ /* 0x040fe40001f61670 */
        /* <DEDUP_REMOVED lines=19> */
[----:B------:R-:W-:Y:S02]  /*b450*/  ISETP.LT.OR P3, PT, R10, 0x52, P3 ;  /* 0x000000520a00780c */ /* 0x000fe40001f61670 */
[----:B------:R-:W-:Y:S01]  /*b460*/  FMNMX.FTZ R2, R62, R45, !PT ;  /* 0x0000002d3e027209 */ /* 0x000fe20007810000 */
[----:B------:R-:W-:Y:S01]  /*b470*/  FFMA.FTZ R45, R49, R0, -R14 ;  /* 0x00000000312d7223 */ /* 0x000fe2000001080e */
        /* <DEDUP_REMOVED lines=16> */
[-CC-:B------:R-:W-:Y:S01]  /*b580*/  FFMA.FTZ R49, R53, R0.reuse, -R14.reuse ;  /* 0x0000000035317223 */ /* 0x180fe2000001080e */
[----:B------:R-:W-:Y:S01]  /*b590*/  FSEL R121, R74, -INF , !P4 ;  /* 0xff8000004a797808 */ /* 0x000fe20006000000 */
[----:B------:R-:W-:Y:S01]  /*b5a0*/  FFMA.FTZ R53, R57, R0, -R14 ;  /* 0x0000000039357223 */ /* 0x000fe2000001080e */
[----:B------:R-:W-:Y:S01]  /*b5b0*/  ISETP.GT.AND P4, PT, R12, 0x68, P2 ;  /* 0x000000680c00780c */ /* 0x000fe20001784270 */
[----:B------:R-:W-:Y:S01]  /*b5c0*/  MUFU.EX2 R142, R142 ;  /* 0x0000008e008e7308 */ /* 0x000fe20000000800 */
[----:B------:R-:W-:-:S02]  /*b5d0*/  ISETP.LT.OR P3, PT, R10, 0x62, P3 ;  /* 0x000000620a00780c */ /* 0x000fc40001f61670 */
[----:B------:R-:W-:Y:S02]  /*b5e0*/  FMNMX.FTZ R2, R71, R2, !PT ;  /* 0x0000000247027209 */ /* 0x000fe40007810000 */
[----:B------:R-:W-:Y:S02]  /*b5f0*/  ISETP.LT.OR P4, PT, R10, 0x69, P4 ;  /* 0x000000690a00780c */ /* 0x000fe40002781670 */
[----:B------:R-:W-:Y:S01]  /*b600*/  FSEL R75, R75, -INF , !P3 ;  /* 0xff8000004b4b7808 */ /* 0x000fe20005800000 */
[----:B------:R-:W-:Y:S01]  /*b610*/  MUFU.EX2 R21, R21 ;  /* 0x0000001500157308 */ /* 0x000fe20000000800 */
[----:B------:R-:W-:Y:S02]  /*b620*/  ISETP.GT.AND P3, PT, R12, 0x69, P2 ;  /* 0x000000690c00780c */ /* 0x000fe40001764270 */
[----:B------:R-:W-:Y:S02]  /*b630*/  FMNMX.FTZ R2, R121, R2, !PT ;  /* 0x0000000279027209 */ /* 0x000fe40007810000 */
[----:B------:R-:W-:-:S02]  /*b640*/  FSEL R123, R78, -INF , !P4 ;  /* 0xff8000004e7b7808 */ /* 0x000fc40006000000 */
[----:B------:R-:W-:Y:S01]  /*b650*/  ISETP.GT.AND P4, PT, R12, 0x70, P2 ;  /* 0x000000700c00780c */ /* 0x000fe20001784270 */
[----:B------:R-:W-:Y:S01]  /*b660*/  MUFU.EX2 R136, R136 ;  /* 0x0000008800887308 */ /* 0x000fe20000000800 */
[C---:B------:R-:W-:Y:S02]  /*b670*/  ISETP.LT.OR P3, PT, R10.reuse, 0x6a, P3 ;  /* 0x0000006a0a00780c */ /* 0x040fe40001f61670 */
[----:B------:R-:W-:Y:S02]  /*b680*/  FMNMX.FTZ R2, R75, R2, !PT ;  /* 0x000000024b027209 */ /* 0x000fe40007810000 */
[----:B------:R-:W-:Y:S02]  /*b690*/  ISETP.LT.OR P4, PT, R10, 0x71, P4 ;  /* 0x000000710a00780c */ /* 0x000fe40002781670 */
[----:B------:R-:W-:Y:S01]  /*b6a0*/  FSEL R79, R79, -INF , !P3 ;  /* 0xff8000004f4f7808 */ /* 0x000fe20005800000 */
[----:B------:R-:W-:Y:S01]  /*b6b0*/  MUFU.EX2 R45, R45 ;  /* 0x0000002d002d7308 */ /* 0x000fe20000000800 */
[----:B------:R-:W-:-:S02]  /*b6c0*/  ISETP.GT.AND P3, PT, R12, 0x71, P2 ;  /* 0x000000710c00780c */ /* 0x000fc40001764270 */
[----:B------:R-:W-:Y:S02]  /*b6d0*/  FMNMX.FTZ R2, R123, R2, !PT ;  /* 0x000000027b027209 */ /* 0x000fe40007810000 */
[----:B------:R-:W-:Y:S02]  /*b6e0*/  FSEL R125, R82, -INF , !P4 ;  /* 0xff800000527d7808 */ /* 0x000fe40006000000 */
[----:B------:R-:W-:Y:S01]  /*b6f0*/  ISETP.GT.AND P4, PT, R12, 0x78, P2 ;  /* 0x000000780c00780c */ /* 0x000fe20001784270 */
[----:B------:R-:W-:Y:S01]  /*b700*/  MUFU.EX2 R138, R138 ;  /* 0x0000008a008a7308 */ /* 0x000fe20000000800 */
[----:B------:R-:W-:Y:S02]  /*b710*/  ISETP.LT.OR P3, PT, R10, 0x72, P3 ;  /* 0x000000720a00780c */ /* 0x000fe40001f61670 */
[----:B------:R-:W-:Y:S02]  /*b720*/  FMNMX.FTZ R2, R79, R2, !PT ;  /* 0x000000024f027209 */ /* 0x000fe40007810000 */
[----:B------:R-:W-:-:S02]  /*b730*/  ISETP.GT.AND P2, PT, R12, 0x79, P2 ;  /* 0x000000790c00780c */ /* 0x000fc40001744270 */
[C---:B------:R-:W-:Y:S01]  /*b740*/  ISETP.LT.OR P4, PT, R10.reuse, 0x79, P4 ;  /* 0x000000790a00780c */ /* 0x040fe20002781670 */
[----:B------:R-:W-:Y:S01]  /*b750*/  MUFU.EX2 R49, R49 ;  /* 0x0000003100317308 */ /* 0x000fe20000000800 */
[----:B------:R-:W-:Y:S02]  /*b760*/  FSEL R83, R83, -INF , !P3 ;  /* 0xff80000053537808 */ /* 0x000fe40005800000 */
[----:B------:R-:W-:Y:S02]  /*b770*/  FMNMX.FTZ R2, R125, R2, !PT ;  /* 0x000000027d027209 */ /* 0x000fe40007810000 */
[----:B------:R-:W-:Y:S02]  /*b780*/  ISETP.LT.OR P2, PT, R10, 0x7a, P2 ;  /* 0x0000007a0a00780c */ /* 0x000fe40001741670 */
[----:B------:R-:W-:Y:S01]  /*b790*/  FSEL R86, R86, -INF , !P4 ;  /* 0xff80000056567808 */ /* 0x000fe20006000000 */
[----:B------:R-:W-:Y:S01]  /*b7a0*/  MUFU.EX2 R132, R132 ;  /* 0x0000008400847308 */ /* 0x000fe20000000800 */
[----:B------:R-:W-:-:S02]  /*b7b0*/  FMNMX.FTZ R57, R83, R2, !PT ;  /* 0x0000000253397209 */ /* 0x000fc40007810000 */
[----:B------:R-:W-:Y:S02]  /*b7c0*/  FSEL R87, R87, -INF , !P2 ;  /* 0xff80000057577808 */ /* 0x000fe40005000000 */
[----:B------:R-:W-:Y:S01]  /*b7d0*/  FMNMX.FTZ R2, R86, R57, !PT ;  /* 0x0000003956027209 */ /* 0x000fe20007810000 */
[-CC-:B------:R-:W-:Y:S01]  /*b7e0*/  FFMA.FTZ R57, R61, R0.reuse, -R14.reuse ;  /* 0x000000003d397223 */ /* 0x180fe2000001080e */
[-CC-:B------:R-:W-:Y:S01]  /*b7f0*/  FFMA.FTZ R61, R65, R0.reuse, -R14.reuse ;  /* 0x00000000413d7223 */ /* 0x180fe2000001080e */
[----:B------:R-:W-:Y:S01]  /*b800*/  FSEL R10, R3, RZ, P5 ;  /* 0x000000ff030a7208 */ /* 0x000fe20002800000 */
[--C-:B------:R-:W-:Y:S01]  /*b810*/  FFMA.FTZ R65, R69, R0, -R14.reuse ;  /* 0x0000000045417223 */ /* 0x100fe2000001080e */
[----:B------:R-:W-:Y:S01]  /*b820*/  FMNMX.FTZ R2, R87, R2, !PT ;  /* 0x0000000257027209 */ /* 0x000fe20007810000 */
[-CC-:B------:R-:W-:Y:S01]  /*b830*/  FFMA.FTZ R69, R73, R0.reuse, -R14.reuse ;  /* 0x0000000049457223 */ /* 0x180fe2000001080e */
[-CC-:B------:R-:W-:Y:S01]  /*b840*/  FFMA.FTZ R73, R77, R0.reuse, -R14.reuse ;  /* 0x000000004d497223 */ /* 0x180fe2000001080e */
[-CC-:B------:R-:W-:Y:S01]  /*b850*/  FFMA.FTZ R77, R81, R0.reuse, -R14.reuse ;  /* 0x00000000514d7223 */ /* 0x180fe2000001080e */
[----:B------:R-:W-:Y:S01]  /*b860*/  FADD.FTZ R81, -R10, R7 ;  /* 0x000000070a517221 */ /* 0x000fe20000010100 */
[----:B------:R-:W0:Y:S01]  /*b870*/  SHFL.BFLY PT, R127, R2, 0x2, 0x1f ;  /* 0x0c401f00027f7f89 */ /* 0x000e2200000e0000 */
[-C--:B------:R-:W-:Y:S01]  /*b880*/  FFMA.FTZ R7, R85, R0.reuse, -R14 ;  /* 0x0000000055077223 */ /* 0x080fe2000001080e */
[----:B------:R-:W-:Y:S01]  /*b890*/  MUFU.EX2 R53, R53 ;  /* 0x0000003500357308 */ /* 0x000fe20000000800 */
[----:B------:R-:W-:-:S07]  /*b8a0*/  FMUL.FTZ R10, R81, R0 ;  /* 0x00000000510a7220 */ /* 0x000fce0000410000 */
[----:B------:R-:W1:Y:S08]  /*b8b0*/  MUFU.EX2 R10, R10 ;  /* 0x0000000a000a7308 */ /* 0x000e700000000800 */
[----:B------:R-:W-:Y:S01]  /*b8c0*/  MUFU.EX2 R134, R134 ;  /* 0x0000008600867308 */ /* 0x000fe20000000800 */
[----:B0-----:R-:W-:-:S07]  /*b8d0*/  FMNMX.FTZ R127, R2, R127, !PT ;  /* 0x0000007f027f7209 */ /* 0x001fce0007810000 */
[----:B------:R-:W-:Y:S01]  /*b8e0*/  MUFU.EX2 R57, R57 ;  /* 0x0000003900397308 */ /* 0x000fe20000000800 */
[-C--:B-1----:R-:W-:Y:S01]  /*b8f0*/  FMUL.FTZ R88, R88, R10.reuse ;  /* 0x0000000a58587220 */ /* 0x082fe20000410000 */
[-C--:B------:R-:W-:Y:S01]  /*b900*/  FMUL.FTZ R89, R89, R10.reuse ;  /* 0x0000000a59597220 */ /* 0x080fe20000410000 */
[----:B------:R-:W0:Y:S01]  /*b910*/  SHFL.BFLY PT, R2, R127, 0x1, 0x1f ;  /* 0x0c201f007f027f89 */ /* 0x000e2200000e0000 */
        /* <DEDUP_REMOVED lines=126> */
[-C--:B------:R-:W-:Y:S01]  /*c100*/  FMUL.FTZ R115, R115, R8.reuse ;  /* 0x0000000873737220 */ /* 0x080fe20000410000 */
[-C--:B------:R-:W-:Y:S01]  /*c110*/  FMUL.FTZ R118, R118, R8.reuse ;  /* 0x0000000876767220 */ /* 0x080fe20000410000 */
[----:B------:R-:W0:Y:S01]  /*c120*/  MUFU.EX2 R28, R28 ;  /* 0x0000001c001c7308 */ /* 0x000e220000000800 */
[----:B-1----:R-:W-:Y:S01]  /*c130*/  FADD.FTZ R6, R26, R9 ;  /* 0x000000091a067221 */ /* 0x002fe20000010000 */
[----:B------:R-:W-:Y:S01]  /*c140*/  FMUL.FTZ R119, R119, R8 ;  /* 0x0000000877777220 */ /* 0x000fe20000410000 */
[----:B------:R-:W-:Y:S01]  /*c150*/  F2FP.F16.F32.PACK_AB R150, R29, R150 ;  /* 0x000000961d96723e */ /* 0x000fe200000000ff */
[----:B------:R-:W-:Y:S01]  /*c160*/  VIADD R4, R4, 0xffffffff ;  /* 0xffffffff04047836 */ /* 0x000fe20000000000 */
[----:B------:R-:W-:Y:S01]  /*c170*/  F2FP.F16.F32.PACK_AB R146, R13, R146 ;  /* 0x000000920d92723e */ /* 0x000fe200000000ff */
[----:B------:R-:W-:Y:S01]  /*c180*/  IMAD.MOV.U32 R8, RZ, RZ, R2 ;  /* 0x000000ffff087224 */ /* 0x000fe200078e0002 */
[----:B------:R-:W-:Y:S01]  /*c190*/  F2FP.F16.F32.PACK_AB R140, R15, R140 ;  /* 0x0000008c0f8c723e */ /* 0x000fe200000000ff */
        /* <DEDUP_REMOVED lines=21> */
[C---:B0-----:R-:W-:Y:S01]  /*c2f0*/  FADD.FTZ R11, R69.reuse, R44 ;  /* 0x0000002c450b7221 */ /* 0x041fe20000010000 */
[----:B------:R-:W-:Y:S02]  /*c300*/  F2FP.F16.F32.PACK_AB R124, R69, R124 ;  /* 0x0000007c457c723e */ /* 0x000fe400000000ff */
[----:B------:R-:W-:Y:S02]  /*c310*/  F2FP.F16.F32.PACK_AB R143, R28, R143 ;  /* 0x0000008f1c8f723e */ /* 0x000fe400000000ff */
[----:B------:R-:W-:-:S02]  /*c320*/  F2FP.F16.F32.PACK_AB R137, R30, R137 ;  /* 0x000000891e89723e */ /* 0x000fc400000000ff */
        /* <DEDUP_REMOVED lines=44> */
[----:B------:R0:W3:Y:S01]  /*c5f0*/  MUFU.EX2 R121, R125 ;  /* 0x0000007d00797308 */ /* 0x0000e20000000800 */
[----:B-1----:R-:W-:-:S07]  /*c600*/  FADD.FTZ R44, R123, R44 ;  /* 0x0000002c7b2c7221 */ /* 0x002fce0000010000 */
[----:B------:R-:W1:Y:S01]  /*c610*/  MUFU.EX2 R83, R83 ;  /* 0x0000005300537308 */ /* 0x000e620000000800 */
[C---:B--2---:R-:W-:Y:S01]  /*c620*/  FADD.FTZ R44, R79.reuse, R44 ;  /* 0x0000002c4f2c7221 */ /* 0x044fe20000010000 */
[----:B------:R-:W-:Y:S02]  /*c630*/  F2FP.F16.F32.PACK_AB R127, R79, R123 ;  /* 0x0000007b4f7f723e */ /* 0x000fe400000000ff */
[----:B0-----:R-:W-:-:S04]  /*c640*/  F2FP.F16.F32.PACK_AB R125, R75, R5 ;  /* 0x000000054b7d723e */ /* 0x001fc800000000ff */
[----:B------:R-:W0:Y:S01]  /*c650*/  MUFU.EX2 R7, R86 ;  /* 0x0000005600077308 */ /* 0x000e220000000800 */
[----:B---3--:R-:W-:-:S07]  /*c660*/  FADD.FTZ R44, R121, R44 ;  /* 0x0000002c792c7221 */ /* 0x008fce0000010000 */
[----:B------:R-:W2:Y:S01]  /*c670*/  MUFU.EX2 R34, R34 ;  /* 0x0000002200227308 */ /* 0x000ea20000000800 */
[C---:B-1----:R-:W-:Y:S01]  /*c680*/  FADD.FTZ R44, R83.reuse, R44 ;  /* 0x0000002c532c7221 */ /* 0x042fe20000010000 */
[----:B------:R-:W-:-:S03]  /*c690*/  F2FP.F16.F32.PACK_AB R121, R83, R121 ;  /* 0x000000795379723e */ /* 0x000fc600000000ff */
[----:B0-----:R-:W-:Y:S01]  /*c6a0*/  FADD.FTZ R44, R7, R44 ;  /* 0x0000002c072c7221 */ /* 0x001fe20000010000 */
[----:B--2---:R-:W-:-:S03]  /*c6b0*/  F2FP.F16.F32.PACK_AB R123, R34, R7 ;  /* 0x00000007227b723e */ /* 0x004fc600000000ff */
[----:B------:R-:W-:Y:S01]  /*c6c0*/  FADD.FTZ R5, R34, R44 ;  /* 0x0000002c22057221 */ /* 0x000fe20000010000 */
[----:B------:R-:W-:Y:S01]  /*c6d0*/  IMAD.MOV.U32 R7, RZ, RZ, R3 ;  /* 0x000000ffff077224 */ /* 0x000fe200078e0003 */
[----:B------:R-:W-:Y:S06]  /*c6e0*/  @P2 BRA `(.L_x_13755) ;  /* 0xffffffd000b82947 */ /* 0x000fec000383ffff */
.L_x_13738:
[----:B------:R-:W-:Y:S06]  /*c6f0*/  BAR.ARV 0x8, 0x200 ;  /* 0x0208000000007b1d */ /* 0x000fec0000002000 */
[----:B------:R-:W-:Y:S05]  /*c700*/  @!P0 BRA `(.L_x_13756) ;  /* 0x0000000000048947 */ /* 0x000fea0003800000 */
[----:B------:R-:W-:Y:S01]  /*c710*/  BPT.TRAP 0x1 ;  /* 0x000000040000795c */ /* 0x000fe20000300000 */
.L_x_13756:
[----:B------:R-:W-:Y:S01]  /*c720*/  ULEA UR5, UR37, UR45, 0x3 ;  /* 0x0000002d25057291 */ /* 0x000fe2000f8e183f */
[----:B------:R-:W-:-:S05]  /*c730*/  IMAD.U32 R4, RZ, RZ, UR46 ;  /* 0x0000002eff047e24 */ /* 0x000fca000f8e00ff */
[----:B------:R-:W-:-:S04]  /*c740*/  SHF.L.U32 R4, R4, 0x1f, RZ ;  /* 0x0000001f04047819 */ /* 0x000fc800000006ff */
[----:B------:R0:W1:Y:S01]  /*c750*/  SYNCS.PHASECHK.TRANS64.TRYWAIT P2, [UR5+0x16850], R4 ;  /* 0x01685004ff0075a7 */ /* 0x0000620008040145 */
[----:B------:R-:W-:Y:S05]  /*c760*/  @!P0 BRA `(.L_x_13757) ;  /* 0x0000000000048947 */ /* 0x000fea0003800000 */
[----:B------:R-:W-:Y:S01]  /*c770*/  BPT.TRAP 0x1 ;  /* 0x000000040000795c */ /* 0x000fe20000300000 */
.L_x_13757:
[----:B-1----:R-:W-:Y:S05]  /*c780*/  @P2 BRA `(.L_x_13758) ;  /* 0x0000000000082947 */ /* 0x002fea0003800000 */
[----:B------:R-:W1:Y:S02]  /*c790*/  SYNCS.PHASECHK.TRANS64.TRYWAIT P0, [UR5+0x16850], R4 ;  /* 0x01685004ff0075a7 */ /* 0x000e640008000145 */
[----:B-1----:R-:W-:Y:S05]  /*c7a0*/  @!P0 BRA `(.L_x_13759) ;  /* 0x0000007c00408947 */ /* 0x002fea0003800000 */
.L_x_13758:
[----:B------:R-:W-:Y:S01]  /*c7b0*/  UIADD3 UR45, UR45, 0x400, URZ ;  /* 0x000004002d2d7890 */ /* 0x000fe2000fffe03f */
[----:B------:R-:W-:Y:S01]  /*c7c0*/  WARPGROUP.ARRIVE ;  /* 0x00000000000079c5 */ /* 0x000fe20000000000 */
[----:B------:R-:W-:Y:S01]  /*c7d0*/  UMOV UR7, 0x40000040 ;  /* 0x4000004000077882 */ /* 0x000fe20000000000 */
[----:B-1----:R-:W1:Y:S01]  /*c7e0*/  SHFL.BFLY PT, R7, R6, 0x2, 0x1f ;  /* 0x0c401f0006077f89 */ /* 0x002e6200000e0000 */
[----:B------:R-:W-:Y:S01]  /*c7f0*/  USHF.R.U32.HI UR45, URZ, 0x4, UR45 ;  /* 0x000000043f2d7899 */ /* 0x000fe2000801162d */
[----:B------:R-:W-:Y:S01]  /*c800*/  IMAD.U32 R12, RZ, RZ, UR5 ;  /* 0x00000005ff0c7e24 */ /* 0x000fe2000f8e00ff */
[----:B------:R-:W-:Y:S01]  /*c810*/  UIADD3 UR47, UR47, 0x1, URZ ;  /* 0x000000012f2f7890 */ /* 0x000fe2000fffe03f */
[----:B0-----:R-:W0:Y:S01]  /*c820*/  SHFL.BFLY PT, R4, R5, 0x2, 0x1f ;  /* 0x0c401f0005047f89 */ /* 0x001e2200000e0000 */
[----:B------:R-:W-:Y:S01]  /*c830*/  ULOP3.LUT UR4, UR45, 0x3fff, URZ, 0xc0, !UPT ;  /* 0x00003fff2d047892 */ /* 0x000fe2000f8ec03f */
[----:B------:R-:W-:Y:S02]  /*c840*/  IMAD.MOV.U32 R21, RZ, RZ, -0x800000 ;  /* 0xff800000ff157424 */ /* 0x000fe400078e00ff */
        /* <DEDUP_REMOVED lines=14> */
[----:B------:R-:W-:Y:S02]  /*c930*/  IMAD.MOV.U32 R4, RZ, RZ, RZ ;  /* 0x000000ffff047224 */ /* 0x000fe400078e00ff */
        /* <DEDUP_REMOVED lines=13> */
[----:B------:R-:W-:Y:S01]  /*ca10*/  PLOP3.LUT P0, PT, PT, PT, PT, 0x8, 0x0 ;  /* 0x000000000000781c */ /* 0x000fe20003f0e170 */
[----:B------:R-:W-:Y:S02]  /*ca20*/  WARPGROUP.DEPBAR.LE gsb0, 0x0 ;  /* 0x00008000000079c5 */ /* 0x000fe40000010000 */
[----:B------:R-:W-:Y:S01]  /*ca30*/  WARPGROUP.ARRIVE ;  /* 0x00000000000079c5 */ /* 0x000fe20000000000 */
[----:B------:R-:W0:Y:S01]  /*ca40*/  @P2 MUFU.RCP R7, R11 ;  /* 0x0000000b00072308 */ /* 0x000e220000001000 */
[----:B-1----:R-:W-:-:S04]  /*ca50*/  @P2 FMUL.FTZ R9, R9, 0.69314718246459960938 ;  /* 0x3f31721809092820 */ /* 0x002fc80000410000 */
[----:B------:R-:W-:Y:S01]  /*ca60*/  HGMMA.64x64x16.F32 R88, R144, gdesc[UR4].tnspB, R88, gsb0 ;  /* 0x40e0000490587df0 */ /* 0x000fe20008000858 */
[----:B------:R-:W-:Y:S01]  /*ca70*/  UIADD3 UR6, UR4, 0x100, URZ ;  /* 0x0000010004067890 */ /* 0x000fe2000fffe03f */
[----:B------:R-:W-:Y:S01]  /*ca80*/  @P2 FFMA.FTZ R20, R8, R2, R9 ;  /* 0x0000000208142223 */ /* 0x000fe20000010009 */
        /* <DEDUP_REMOVED lines=66> */
.L_x_13689:
        /* <DEDUP_REMOVED lines=20> */
[----:B------:R-:W-:-:S05]  /*cff0*/  F2FP.F16.F32.PACK_AB R15, R15, R110 ;  /* 0x0000006e0f0f723e */ /* 0x000fca00000000ff */
[----:B------:R-:W-:Y:S01]  /*d000*/  BAR.SYNC.DEFER_BLOCKING 0x1, 0x180 ;  /* 0x0046000000007b1d */ /* 0x000fe20000010000 */
[----:B------:R-:W-:Y:S02]  /*d010*/  F2FP.F16.F32.PACK_AB R113, R115, R114 ;  /* 0x000000727371723e */ /* 0x000fe400000000ff */
[----:B------:R-:W-:Y:S02]  /*d020*/  F2FP.F16.F32.PACK_AB R114, R117, R116 ;  /* 0x000000747572723e */ /* 0x000fe400000000ff */
[----:B------:R-:W-:Y:S01]  /*d030*/  F2FP.F16.F32.PACK_AB R115, R119, R118 ;  /* 0x000000767773723e */ /* 0x000fe200000000ff */
[----:B------:R-:W-:Y:S01]  /*d040*/  ULDC.64 UR8, c[0x0][0xc00] ;  /* 0x0003000000087ab9 */ /* 0x000fe20000000a00 */
[----:B------:R-:W-:Y:S01]  /*d050*/  UMOV UR4, URZ ;  /* 0x0000003f00047c82 */ /* 0x000fe20008000000 */
[----:B------:R-:W-:Y:S02]  /*d060*/  UIMAD.WIDE UR8, UR40, 0x4, UR8 ;  /* 0x00000004280878a5 */ /* 0x000fe4000f8e0208 */
[----:B------:R-:W-:Y:S01]  /*d070*/  USHF.R.S32.HI UR18, URZ, 0x1f, UR39 ;  /* 0x0000001f3f127899 */ /* 0x000fe20008011427 */
[----:B------:R-:W-:Y:S01]  /*d080*/  ULDC.64 UR12, c[0x0][0xb90] ;  /* 0x0002e400000c7ab9 */ /* 0x000fe20000000a00 */
[----:B------:R-:W-:-:S02]  /*d090*/  USHF.R.S32.HI UR11, URZ, 0x1f, UR40 ;  /* 0x0000001f3f0b7899 */ /* 0x000fc40008011428 */
[----:B------:R-:W-:Y:S01]  /*d0a0*/  IMAD.U32 R25, RZ, RZ, UR9 ;  /* 0x00000009ff197e24 */ /* 0x000fe2000f8e00ff */
[----:B------:R-:W-:Y:S01]  /*d0b0*/  ULDC.64 UR16, c[0x0][0xb98] ;  /* 0x0002e60000107ab9 */ /* 0x000fe20000000a00 */
[----:B------:R-:W-:Y:S01]  /*d0c0*/  ULDC.64 UR20, c[0x0][0xc08] ;  /* 0x0003020000147ab9 */ /* 0x000fe20000000a00 */
[----:B------:R-:W-:Y:S02]  /*d0d0*/  MOV R2, R0 ;  /* 0x0000000000027202 */ /* 0x000fe40000000f00 */
[----:B0-----:R-:W-:-:S03]  /*d0e0*/  MOV R3, R5 ;  /* 0x0000000500037202 */ /* 0x001fc60000000f00 */
[----:B------:R-:W-:-:S03]  /*d0f0*/  IMAD.WIDE R4, R155, 0x2, R2 ;  /* 0x000000029b047825 */ /* 0x000fc600078e0202 */
        /* <DEDUP_REMOVED lines=22> */
[----:B------:R-:W-:Y:S01]  /*d260*/  F2FP.F16.F32.PACK_AB R8, R89, R24 ;  /* 0x000000185908723e */ /* 0x000fe200000000ff */
[----:B------:R-:W-:Y:S01]  /*d270*/  IMAD.U32 R24, RZ, RZ, UR8 ;  /* 0x00000008ff187e24 */ /* 0x000fe2000f8e00ff */
        /* <DEDUP_REMOVED lines=8> */
[----:B------:R-:W-:-:S03]  /*d300*/  PLOP3.LUT P2, PT, PT, PT, UP0, 0x80, 0x0 ;  /* 0x000000000000781c */ /* 0x000fc60003f4f008 */
[----:B------:R2:W-:Y:S04]  /*d310*/  STSM.16.M88.4 [R30], R4 ;  /* 0x000000041e007844 */ /* 0x0005e80000000200 */
[----:B------:R3:W-:Y:S04]  /*d320*/  STSM.16.M88.4 [R29], R12 ;  /* 0x0000000c1d007844 */ /* 0x0007e80000000200 */
[----:B------:R3:W-:Y:S01]  /*d330*/  STSM.16.M88.4 [R28], R112 ;  /* 0x000000701c007844 */ /* 0x0007e20000000200 */
[----:B------:R-:W-:Y:S06]  /*d340*/  BAR.SYNC.DEFER_BLOCKING 0x1, 0x180 ;  /* 0x0046000000007b1d */ /* 0x000fec0000010000 */
[----:B------:R-:W4:Y:S01]  /*d350*/  @P2 LDG.E R26, desc[UR50][R24.64] ;  /* 0x00000032181a2981 */ /* 0x000f22000c1e1900 */
[----:B-1----:R-:W-:Y:S01]  /*d360*/  ISETP.NE.AND P1, PT, R33, 0x1, PT ;  /* 0x000000012100780c */ /* 0x002fe20003f25270 */
[----:B0-----:R-:W-:Y:S01]  /*d370*/  VIADD R8, R17, UR41 ;  /* 0x0000002911087c36 */ /* 0x001fe20008000000 */
[----:B------:R-:W-:-:S02]  /*d380*/  UIMAD UR8, UR18, UR12, URZ ;  /* 0x0000000c120872a4 */ /* 0x000fc4000f8e023f */
[----:B------:R-:W-:Y:S01]  /*d390*/  USEL UR11, UR11, URZ, !UP0 ;  /* 0x0000003f0b0b7287 */ /* 0x000fe2000c000000 */
[----:B--2---:R-:W-:Y:S01]  /*d3a0*/  IMAD.MOV.U32 R4, RZ, RZ, R8 ;  /* 0x000000ffff047224 */ /* 0x004fe200078e0008 */
[----:B------:R-:W-:Y:S02]  /*d3b0*/  UIMAD UR14, UR39, UR13, UR8 ;  /* 0x0000000d270e72a4 */ /* 0x000fe4000f8e0208 */
[----:B------:R-:W-:Y:S02]  /*d3c0*/  USEL UR10, UR40, URZ, !UP0 ;  /* 0x0000003f280a7287 */ /* 0x000fe4000c000000 */
[----:B------:R-:W-:-:S03]  /*d3d0*/  UISETP.NE.U32.AND UP0, UPT, UR20, URZ, UPT ;  /* 0x0000003f1400728c */ /* 0x000fc6000bf05070 */
[----:B------:R-:W0:Y:S01]  /*d3e0*/  @P1 LDC R27, c[0x0][0xbec] ;  /* 0x0002fb00ff1b1b82 */ /* 0x000e220000000800 */
[----:B------:R-:W-:-:S06]  /*d3f0*/  UISETP.NE.AND.EX UP0, UPT, UR21, URZ, UPT, UP0 ;  /* 0x0000003f1500728c */ /* 0x000fcc000bf05300 */
[----:B------:R-:W-:Y:S01]  /*d400*/  PLOP3.LUT P3, PT, PT, PT, UP0, 0x80, 0x0 ;  /* 0x000000000000781c */ /* 0x000fe20003f6f008 */
[----:B------:R-:W1:Y:S01]  /*d410*/  @P1 LDC R32, c[0x0][0xbf0] ;  /* 0x0002fc00ff201b82 */ /* 0x000e620000000800 */
[----:B0-----:R-:W-:-:S05]  /*d420*/  @P1 IMAD.HI.U32 R5, R8, R27, RZ ;  /* 0x0000001b08051227 */ /* 0x001fca00078e00ff */
[----:B-1----:R-:W-:-:S05]  /*d430*/  @P1 SHF.R.U32.HI R4, RZ, R32, R5 ;  /* 0x00000020ff041219 */ /* 0x002fca0000011605 */
[----:B------:R-:W-:-:S04]  /*d440*/  IMAD.MOV R6, RZ, RZ, -R4 ;  /* 0x000000ffff067224 */ /* 0x000fc800078e0a04 */
[----:B------:R-:W-:Y:S01]  /*d450*/  IMAD R7, R33, R6, R8 ;  /* 0x0000000621077224 */ /* 0x000fe200078e0208 */
[----:B------:R-:W-:-:S04]  /*d460*/  SHF.R.S32.HI R6, RZ, 0x1f, R4 ;  /* 0x0000001fff067819 */ /* 0x000fc80000011404 */
[----:B------:R-:W-:Y:S02]  /*d470*/  SHF.R.S32.HI R5, RZ, 0x1f, R7 ;  /* 0x0000001fff057819 */ /* 0x000fe40000011407 */
[----:B----4-:R-:W-:-:S13]  /*d480*/  @P2 R2UR UR4, R26 ;  /* 0x000000001a0422ca */ /* 0x010fda00000e0000 */
[----:B------:R-:W-:Y:S02]  /*d490*/  USHF.R.S32.HI UR9, URZ, 0x1f, UR4 ;  /* 0x0000001f3f097899 */ /* 0x000fe40008011404 */
[----:B------:R-:W-:Y:S02]  /*d4a0*/  UMOV UR8, UR4 ;  /* 0x0000000400087c82 */ /* 0x000fe40008000000 */
[----:B------:R-:W-:-:S04]  /*d4b0*/  UIMAD.WIDE.U32 UR12, UR39, UR12, UR8 ;  /* 0x0000000c270c72a5 */ /* 0x000fc8000f8e0008 */
[----:B------:R-:W-:Y:S02]  /*d4c0*/  UIADD3 UR13, UR13, UR14, URZ ;  /* 0x0000000e0d0d7290 */ /* 0x000fe4000fffe03f */
[----:B------:R-:W-:Y:S02]  /*d4d0*/  UIMAD UR14, UR11, UR16, URZ ;  /* 0x000000100b0e72a4 */ /* 0x000fe4000f8e023f */
[----:B------:R-:W-:Y:S02]  /*d4e0*/  UIMAD.WIDE.U32 UR12, UR10, UR16, UR12 ;  /* 0x000000100a0c72a5 */ /* 0x000fe4000f8e000c */
[----:B------:R-:W-:Y:S01]  /*d4f0*/  UIMAD UR14, UR10, UR17, UR14 ;  /* 0x000000110a0e72a4 */ /* 0x000fe2000f8e020e */
[----:B------:R-:W-:-:S03]  /*d500*/  ULDC UR16, c[0x0][0xa88] ;  /* 0x0002a20000107ab9 */ /* 0x000fc60000000800 */
[----:B------:R-:W-:Y:S02]  /*d510*/  IADD3 R4, P0, R4, UR12, RZ ;  /* 0x0000000c04047c10 */ /* 0x000fe4000ff1e0ff */
[----:B------:R-:W-:Y:S01]  /*d520*/  IMAD.U32 R9, RZ, RZ, UR14 ;  /* 0x0000000eff097e24 */ /* 0x000fe2000f8e00ff */
[----:B------:R-:W-:Y:S02]  /*d530*/  ULDC.64 UR14, c[0x0][0xb88] ;  /* 0x0002e200000e7ab9 */ /* 0x000fe40000000a00 */
[----:B------:R-:W-:Y:S02]  /*d540*/  IMAD R8, R5, UR14, RZ ;  /* 0x0000000e05087c24 */ /* 0x000fe4000f8e02ff */
[----:B------:R-:W-:Y:S01]  /*d550*/  IADD3.X R5, R6, UR13, R9, P0, !PT ;  /* 0x0000000d06057c10 */ /* 0x000fe200087fe409 */
[----:B------:R-:W-:Y:S01]  /*d560*/  @UP0 ULDC.64 UR12, c[0x0][0xc08] ;  /* 0x00030200000c0ab9 */ /* 0x000fe20000000a00 */
[----:B------:R-:W-:Y:S01]  /*d570*/  IMAD R9, R7, UR15, R8 ;  /* 0x0000000f07097c24 */ /* 0x000fe2000f8e0208 */
[----:B------:R-:W-:Y:S01]  /*d580*/  @UP0 UIMAD.WIDE UR12, UR40, 0x4, UR12 ;  /* 0x00000004280c08a5 */ /* 0x000fe2000f8e020c */
[----:B------:R-:W-:-:S02]  /*d590*/  IMAD.U32 R6, RZ, RZ, UR16 ;  /* 0x00000010ff067e24 */ /* 0x000fc4000f8e00ff */
[----:B------:R-:W-:Y:S01]  /*d5a0*/  IMAD.WIDE.U32 R4, R7, UR14, R4 ;  /* 0x0000000e07047c25 */ /* 0x000fe2000f8e0004 */
[----:B------:R-:W-:-:S03]  /*d5b0*/  ULDC.64 UR14, c[0x0][0xb50] ;  /* 0x0002d400000e7ab9 */ /* 0x000fc60000000a00 */
[----:B------:R-:W-:Y:S01]  /*d5c0*/  IMAD.IADD R5, R5, 0x1, R9 ;  /* 0x0000000105057824 */ /* 0x000fe200078e0209 */
[C---:B------:R-:W-:Y:S01]  /*d5d0*/  LEA R7, P0, R4.reuse, UR14, 0x2 ;  /* 0x0000000e04077c11 */ /* 0x040fe2000f8010ff */
[----:B------:R-:W-:Y:S02]  /*d5e0*/  IMAD.U32 R8, RZ, RZ, UR12 ;  /* 0x0000000cff087e24 */ /* 0x000fe4000f8e00ff */
[----:B------:R-:W-:Y:S01]  /*d5f0*/  IMAD.U32 R9, RZ, RZ, UR13 ;  /* 0x0000000dff097e24 */ /* 0x000fe2000f8e00ff */
[----:B------:R-:W-:Y:S01]  /*d600*/  LEA.HI.X R10, R4, UR15, R5, 0x2, P0 ;  /* 0x0000000f040a7c11 */ /* 0x000fe200080f1405 */
[----:B------:R-:W-:-:S03]  /*d610*/  IMAD R5, R23, 0x40, R19 ;  /* 0x0000004017057824 */ /* 0x000fc600078e0213 */
[----:B------:R3:W5:Y:S01]  /*d620*/  @P3 LDG.E R6, desc[UR50][R8.64] ;  /* 0x0000003208063981 */ /* 0x000762000c1e1900 */
[----:B------:R-:W-:Y:S05]  /*d630*/  @P3 BRA `(.L_x_13762) ;  /* 0x0000000000103947 */ /* 0x000fea0003800000 */
[----:B------:R-:W-:Y:S05]  /*d640*/  @!P2 BRA `(.L_x_13762) ;  /* 0x00000000000ca947 */ /* 0x000fea0003800000 */
[----:B---3--:R-:W2:Y:S04]  /*d650*/  LDG.E R9, desc[UR50][R24.64] ;  /* 0x0000003218097981 */ /* 0x008ea8000c1e1900 */
[----:B-----5:R-:W2:Y:S02]  /*d660*/  LDG.E R6, desc[UR50][R24.64+0x4] ;  /* 0x0000043218067981 */ /* 0x020ea4000c1e1900 */
[----:B--2---:R-:W-:-:S07]  /*d670*/  IMAD.IADD R6, R6, 0x1, -R9 ;  /* 0x0000000106067824 */ /* 0x004fce00078e0a09 */
.L_x_13762:
[----:B---3--:R-:W-:Y:S01]  /*d680*/  SHFL.IDX PT, R12, R7, RZ, 0x1c1f ;  /* 0x001c1fff070c7589 */ /* 0x008fe200000e0000 */
[----:B------:R-:W-:Y:S01]  /*d690*/  IMAD.WIDE R2, R5, 0x2, R2 ;  /* 0x0000000205027825 */ /* 0x000fe200078e0202 */
[----:B------:R-:W-:Y:S01]  /*d6a0*/  LOP3.LUT P0, RZ, R152, 0x3, RZ, 0xc0, !PT ;  /* 0x0000000398ff7812 */ /* 0x000fe2000780c0ff */
[----:B------:R-:W-:Y:S01]  /*d6b0*/  ULDC.64 UR14, c[0x0][0xaa0] ;  /* 0x0002a800000e7ab9 */ /* 0x000fe20000000a00 */
[----:B------:R-:W0:Y:S01]  /*d6c0*/  SHFL.IDX PT, R13, R10, RZ, 0x1c1f ;  /* 0x001c1fff0a0d7589 */ /* 0x000e2200000e0000 */
[----:B------:R-:W-:Y:S01]  /*d6d0*/  VIADD R8, R154, UR41 ;  /* 0x000000299a087c36 */ /* 0x000fe20008000000 */
[----:B------:R-:W-:Y:S01]  /*d6e0*/  IADD3 R9, P3, R2, 0x1800, RZ ;  /* 0x0000180002097810 */ /* 0x000fe20007f7e0ff */
[----:B-----5:R-:W-:Y:S01]  /*d6f0*/  IMAD R35, R6, R33, RZ ;  /* 0x0000002106237224 */ /* 0x020fe200078e02ff */
[----:B------:R-:W-:Y:S01]  /*d700*/  SHFL.IDX PT, R14, R7, 0x1, 0x1c1f ;  /* 0x003c1f00070e7f89 */ /* 0x000fe200000e0000 */
[----:B------:R-:W-:Y:S01]  /*d710*/  VIADD R4, R8, 0x8 ;  /* 0x0000000808047836 */ /* 0x000fe20000000000 */
[----:B------:R-:W-:-:S02]  /*d720*/  IADD3 R25, P4, R2, 0x3000, RZ ;  /* 0x0000300002197810 */ /* 0x000fc40007f9e0ff */
[----:B------:R-:W1:Y:S01]  /*d730*/  SHFL.IDX PT, R15, R10, 0x1, 0x1c1f ;  /* 0x003c1f000a0f7f89 */ /* 0x000e6200000e0000 */
[-C--:B------:R-:W-:Y:S02]  /*d740*/  ISETP.GE.OR P2, PT, R8, R35.reuse, P0 ;  /* 0x000000230800720c */ /* 0x080fe40000746670 */
[----:B------:R-:W-:Y:S02]  /*d750*/  LOP3.LUT R5, R2, 0x380, RZ, 0xc0, !PT ;  /* 0x0000038002057812 */ /* 0x000fe400078ec0ff */
[----:B------:R-:W-:Y:S02]  /*d760*/  LOP3.LUT R8, R9, 0x380, RZ, 0xc0, !PT ;  /* 0x0000038009087812 */ /* 0x000fe400078ec0ff */
[----:B------:R-:W-:Y:S02]  /*d770*/  ISETP.GE.OR P0, PT, R4, R35, P0 ;  /* 0x000000230400720c */ /* 0x000fe40000706670 */
[----:B------:R-:W-:Y:S02]  /*d780*/  LOP3.LUT R24, R25, 0x380, RZ, 0xc0, !PT ;  /* 0x0000038019187812 */ /* 0x000fe400078ec0ff */
[----:B------:R-:W-:-:S02]  /*d790*/  SHF.R.U64 R5, R5, 0x3, RZ ;  /* 0x0000000305057819 */ /* 0x000fc400000012ff */
[----:B------:R-:W-:Y:S02]  /*d7a0*/  SHF.R.U64 R8, R8, 0x3, RZ ;  /* 0x0000000308087819 */ /* 0x000fe400000012ff */
[----:B------:R-:W-:Y:S01]  /*d7b0*/  SHF.R.U64 R24, R24, 0x3, RZ ;  /* 0x0000000318187819 */ /* 0x000fe200000012ff */
[----:B0-----:R-:W-:Y:S01]  /*d7c0*/  @!P2 ST.E desc[UR50][R12.64], R21 ;  /* 0x000000150c00a985 */ /* 0x001fe2000c101932 */
[----:B------:R-:W-:Y:S01]  /*d7d0*/  LOP3.LUT R4, R5, R2, RZ, 0x3c, !PT ;  /* 0x0000000205047212 */ /* 0x000fe200078e3cff */
[--C-:B------:R-:W-:Y:S01]  /*d7e0*/  IMAD.MOV.U32 R5, RZ, RZ, R3.reuse ;  /* 0x000000ffff057224 */ /* 0x100fe200078e0003 */
[----:B------:R-:W-:Y:S01]  /*d7f0*/  LOP3.LUT R8, R8, R9, RZ, 0x3c, !PT ;  /* 0x0000000908087212 */ /* 0x000fe200078e3cff */
[--C-:B------:R-:W-:Y:S01]  /*d800*/  IMAD.X R9, RZ, RZ, R3.reuse, P3 ;  /* 0x000000ffff097224 */ /* 0x100fe200018e0603 */
[----:B------:R-:W-:Y:S01]  /*d810*/  LOP3.LUT R24, R24, R25, RZ, 0x3c, !PT ;  /* 0x0000001918187212 */ /* 0x000fe200078e3cff */
[--C-:B------:R-:W-:Y:S01]  /*d820*/  IMAD.X R25, RZ, RZ, R3.reuse, P4 ;  /* 0x000000ffff197224 */ /* 0x100fe200020e0603 */
[----:B-1----:R0:W-:Y:S04]  /*d830*/  @!P0 ST.E desc[UR50][R14.64], R20 ;  /* 0x000000140e008985 */ /* 0x0021e8000c101932 */
[----:B------:R-:W2:Y:S04]  /*d840*/  LD.E.128 R4, desc[UR50][R4.64] ;  /* 0x0000003204047980 */ /* 0x000ea8000c101d00 */
[----:B------:R-:W3:Y:S04]  /*d850*/  LD.E.128 R8, desc[UR50][R8.64] ;  /* 0x0000003208087980 */ /* 0x000ee8000c101d00 */
[----:B------:R-:W4:Y:S01]  /*d860*/  LD.E.128 R24, desc[UR50][R24.64] ;  /* 0x0000003218187980 */ /* 0x000f22000c101d00 */
[----:B------:R-:W-:Y:S01]  /*d870*/  IADD3 R29, P0, R2, 0x4800, RZ ;  /* 0x00004800021d7810 */ /* 0x000fe20007f1e0ff */
[----:B0-----:R-:W0:Y:S03]  /*d880*/  @P1 LDC R20, c[0x0][0xbec] ;  /* 0x0002fb00ff141b82 */ /* 0x001e260000000800 */
[----:B------:R-:W-:Y:S01]  /*d890*/  LOP3.LUT R2, R29, 0x380, RZ, 0xc0, !PT ;  /* 0x000003801d027812 */ /* 0x000fe200078ec0ff */
[----:B------:R-:W-:Y:S01]  /*d8a0*/  IMAD.X R13, RZ, RZ, R3, P0 ;  /* 0x000000ffff0d7224 */ /* 0x000fe200000e0603 */
[----:B------:R-:W-:-:S02]  /*d8b0*/  UIMAD UR12, UR9, UR14, URZ ;  /* 0x0000000e090c72a4 */ /* 0x000fc4000f8e023f */
[----:B------:R-:W-:Y:S01]  /*d8c0*/  SHF.R.U64 R2, R2, 0x3, RZ ;  /* 0x0000000302027819 */ /* 0x000fe200000012ff */
[----:B------:R-:W1:Y:S01]  /*d8d0*/  @P1 LDC R3, c[0x0][0xbf0] ;  /* 0x0002fc00ff031b82 */ /* 0x000e620000000800 */
[----:B------:R-:W-:Y:S02]  /*d8e0*/  UIMAD.WIDE.U32 UR8, UR4, UR14, URZ ;  /* 0x0000000e040872a5 */ /* 0x000fe4000f8e003f */
[----:B------:R-:W-:Y:S01]  /*d8f0*/  UIMAD UR12, UR4, UR15, UR12 ;  /* 0x0000000f040c72a4 */ /* 0x000fe2000f8e020c */
[----:B------:R-:W-:Y:S01]  /*d900*/  LOP3.LUT R12, R2, R29, RZ, 0x3c, !PT ;  /* 0x0000001d020c7212 */ /* 0x000fe200078e3cff */
[----:B------:R-:W-:Y:S01]  /*d910*/  IMAD R2, R18, 0x30, R23 ;  /* 0x0000003012027824 */ /* 0x000fe200078e0217 */
[----:B------:R-:W-:Y:S01]  /*d920*/  ULDC.64 UR14, c[0x0][0xae8] ;  /* 0x0002ba00000e7ab9 */ /* 0x000fe20000000a00 */
[----:B------:R-:W-:Y:S02]  /*d930*/  UIADD3 UR9, UR9, UR12, URZ ;  /* 0x0000000c09097290 */ /* 0x000fe4000fffe03f */
[----:B------:R-:W-:Y:S01]  /*d940*/  UIMAD UR4, UR18, UR14, URZ ;  /* 0x0000000e120472a4 */ /* 0x000fe2000f8e023f */
[----:B------:R-:W-:Y:S01]  /*d950*/  VIADD R29, R2, UR41 ;  /* 0x00000029021d7c36 */ /* 0x000fe20008000000 */
[----:B------:R-:W-:Y:S01]  /*d960*/  UIMAD.WIDE.U32 UR8, UR39, UR14, UR8 ;  /* 0x0000000e270872a5 */ /* 0x000fe2000f8e0008 */
[----:B------:R-:W-:Y:S01]  /*d970*/  VIADD R32, R23, UR41 ;  /* 0x0000002917207c36 */ /* 0x000fe20008000000 */
[----:B------:R-:W-:Y:S01]  /*d980*/  UIMAD UR4, UR39, UR15, UR4 ;  /* 0x0000000f270472a4 */ /* 0x000fe2000f8e0204 */
[----:B------:R-:W5:Y:S01]  /*d990*/  LD.E.128 R12, desc[UR50][R12.64] ;  /* 0x000000320c0c7980 */ /* 0x000f62000c101d00 */
        /* <DEDUP_REMOVED lines=9> */
[----:B------:R-:W-:Y:S01]  /*da30*/  UIADD3 UR9, UR9, UR4, URZ ;  /* 0x0000000409097290 */ /* 0x000fe2000fffe03f */
[----:B------:R-:W-:Y:S01]  /*da40*/  IMAD.MOV.U32 R21, RZ, RZ, R29 ;  /* 0x000000ffff157224 */ /* 0x000fe200078e001d */
[----:B------:R-:W-:Y:S01]  /*da50*/  UIMAD UR4, UR10, UR13, UR11 ;  /* 0x0000000d0a0472a4 */ /* 0x000fe2000f8e020b */
[----:B------:R-:W-:Y:S01]  /*da60*/  VIADD R0, R0, 0x16820 ;  /* 0x0001682000007836 */ /* 0x000fe20000000000 */
[----:B------:R-:W-:Y:S01]  /*da70*/  UIMAD.WIDE.U32 UR10, UR10, UR12, UR8 ;  /* 0x0000000c0a0a72a5 */ /* 0x000fe2000f8e0008 */
[----:B-1----:R-:W-:-:S02]  /*da80*/  @P1 SHF.R.U32.HI R21, RZ, R3, R2 ;  /* 0x00000003ff151219 */ /* 0x002fc40000011602 */
[----:B------:R-:W-:Y:S01]  /*da90*/  ULDC.64 UR8, c[0x0][0xae0] ;  /* 0x0002b80000087ab9 */ /* 0x000fe20000000a00 */
[----:B------:R-:W-:Y:S01]  /*daa0*/  UIADD3 UR4, UR11, UR4, URZ ;  /* 0x000000040b047290 */ /* 0x000fe2000fffe03f */
[--C-:B------:R-:W-:Y:S01]  /*dab0*/  SHF.R.S32.HI R20, RZ, 0x1f, R21.reuse ;  /* 0x0000001fff147819 */ /* 0x100fe20000011415 */
[----:B------:R-:W-:Y:S01]  /*dac0*/  IMAD.MOV R28, RZ, RZ, -R21 ;  /* 0x000000ffff1c7224 */ /* 0x000fe200078e0a15 */
[----:B------:R-:W-:Y:S01]  /*dad0*/  PRMT R0, RZ, 0x654, R0 ;  /* 0x00000654ff007816 */ /* 0x000fe20000000000 */
[----:B------:R-:W-:Y:S02]  /*dae0*/  IMAD.U32 R3, RZ, RZ, UR11 ;  /* 0x0000000bff037e24 */ /* 0x000fe4000f8e00ff */
[----:B------:R-:W-:Y:S02]  /*daf0*/  IMAD R20, R20, UR8, RZ ;  /* 0x0000000814147c24 */ /* 0x000fe4000f8e02ff */
[----:B------:R-:W-:Y:S02]  /*db00*/  IMAD R29, R33, R28, R29 ;  /* 0x0000001c211d7224 */ /* 0x000fe400078e021d */
[----:B------:R-:W-:-:S02]  /*db10*/  IMAD.U32 R2, RZ, RZ, UR10 ;  /* 0x0000000aff027e24 */ /* 0x000fc4000f8e00ff */
[----:B------:R-:W-:Y:S01]  /*db20*/  IMAD.U32 R3, RZ, RZ, UR4 ;  /* 0x00000004ff037e24 */ /* 0x000fe2000f8e00ff */
[----:B------:R-:W-:Y:S01]  /*db30*/  ULDC UR4, c[0x0][0xac8] ;  /* 0x0002b20000047ab9 */ /* 0x000fe20000000800 */
[C---:B------:R-:W-:Y:S01]  /*db40*/  IMAD R31, R21.reuse, UR9, R20 ;  /* 0x00000009151f7c24 */ /* 0x040fe2000f8e0214 */
[----:B------:R-:W-:Y:S01]  /*db50*/  SHF.R.S32.HI R20, RZ, 0x1f, R29 ;  /* 0x0000001fff147819 */ /* 0x000fe2000001141d */
[----:B------:R-:W-:Y:S01]  /*db60*/  IMAD.WIDE.U32 R2, R21, UR8, R2 ;  /* 0x0000000815027c25 */ /* 0x000fe2000f8e0002 */
[----:B------:R-:W-:Y:S01]  /*db70*/  ULDC.64 UR8, c[0x0][0xad8] ;  /* 0x0002b60000087ab9 */ /* 0x000fe20000000a00 */
[----:B0-----:R0:W-:Y:S02]  /*db80*/  SYNCS.ARRIVE.TRANS64.RED.A1T0 RZ, [R0+URZ], RZ ;  /* 0x000000ff00ff79a7 */ /* 0x0011e4000810043f */
[----:B------:R-:W-:Y:S02]  /*db90*/  IMAD.IADD R3, R3, 0x1, R31 ;  /* 0x0000000103037824 */ /* 0x000fe400078e021f */
[----:B------:R-:W-:-:S02]  /*dba0*/  IMAD R20, R20, UR8, RZ ;  /* 0x0000000814147c24 */ /* 0x000fc4000f8e02ff */
[----:B------:R-:W-:-:S04]  /*dbb0*/  IMAD.WIDE.U32 R2, R29, UR8, R2 ;  /* 0x000000081d027c25 */ /* 0x000fc8000f8e0002 */
[----:B------:R-:W-:Y:S01]  /*dbc0*/  IMAD R21, R29, UR9, R20 ;  /* 0x000000091d157c24 */ /* 0x000fe2000f8e0214 */
[----:B------:R-:W-:Y:S01]  /*dbd0*/  ULDC.64 UR8, c[0x0][0xa80] ;  /* 0x0002a00000087ab9 */ /* 0x000fe20000000a00 */
[----:B0-----:R-:W-:Y:S01]  /*dbe0*/  VIADD R0, R32, 0x90 ;  /* 0x0000009020007836 */ /* 0x001fe20000000000 */
[----:B------:R-:W-:Y:S01]  /*dbf0*/  LEA R30, P0, R2, UR8, 0x1 ;  /* 0x00000008021e7c11 */ /* 0x000fe2000f8008ff */
[----:B------:R-:W-:-:S04]  /*dc00*/  IMAD.IADD R3, R3, 0x1, R21 ;  /* 0x0000000103037824 */ /* 0x000fc800078e0215 */
[----:B------:R-:W0:Y:S01]  /*dc10*/  SHFL.IDX PT, R20, R30, RZ, 0x181f ;  /* 0x00181fff1e147589 */ /* 0x000e2200000e0000 */
[----:B------:R-:W-:Y:S01]  /*dc20*/  LEA.HI.X R31, R2, UR9, R3, 0x1, P0 ;  /* 0x00000009021f7c11 */ /* 0x000fe200080f0c03 */
[C---:B------:R-:W-:Y:S01]  /*dc30*/  VIADD R2, R32.reuse, 0x30 ;  /* 0x0000003020027836 */ /* 0x040fe20000000000 */
[----:B------:R-:W-:Y:S01]  /*dc40*/  ISETP.GE.AND P0, PT, R19, UR4, PT ;  /* 0x0000000413007c0c */ /* 0x000fe2000bf06270 */
[----:B------:R-:W1:Y:S01]  /*dc50*/  SHFL.IDX PT, R28, R30, 0x1, 0x181f ;  /* 0x00381f001e1c7f89 */ /* 0x000e6200000e0000 */
[C---:B------:R-:W-:Y:S02]  /*dc60*/  VIADD R3, R32.reuse, 0x60 ;  /* 0x0000006020037836 */ /* 0x040fe40000000000 */
[-C--:B------:R-:W-:Y:S01]  /*dc70*/  ISETP.GE.OR P1, PT, R32, R35.reuse, P0 ;  /* 0x000000232000720c */ /* 0x080fe20000726670 */
[----:B------:R-:W1:Y:S01]  /*dc80*/  SHFL.IDX PT, R34, R30, 0x2, 0x181f ;  /* 0x00581f001e227f89 */ /* 0x000e6200000e0000 */
[-C--:B------:R-:W-:Y:S02]  /*dc90*/  ISETP.GE.OR P2, PT, R2, R35.reuse, P0 ;  /* 0x000000230200720c */ /* 0x080fe40000746670 */
[-C--:B------:R-:W-:Y:S01]  /*dca0*/  ISETP.GE.OR P3, PT, R3, R35.reuse, P0 ;  /* 0x000000230300720c */ /* 0x080fe20000766670 */
[----:B------:R-:W1:Y:S01]  /*dcb0*/  SHFL.IDX PT, R21, R31, RZ, 0x181f ;  /* 0x00181fff1f157589 */ /* 0x000e6200000e0000 */
[----:B------:R-:W-:-:S03]  /*dcc0*/  ISETP.GE.OR P0, PT, R0, R35, P0 ;  /* 0x000000230000720c */ /* 0x000fc60000706670 */
[----:B------:R-:W1:Y:S04]  /*dcd0*/  SHFL.IDX PT, R29, R31, 0x1, 0x181f ;  /* 0x00381f001f1d7f89 */ /* 0x000e6800000e0000 */
[----:B------:R-:W1:Y:S01]  /*dce0*/  SHFL.IDX PT, R33, R31, 0x2, 0x181f ;  /* 0x00581f001f217f89 */ /* 0x000e6200000e0000 */
[----:B0-----:R-:W-:-:S03]  /*dcf0*/  @!P1 LEA R2, P4, R19, R20, 0x1 ;  /* 0x0000001413029211 */ /* 0x001fc600078808ff */
[----:B------:R-:W0:Y:S01]  /*dd00*/  SHFL.IDX PT, R30, R30, 0x3, 0x181f ;  /* 0x00781f001e1e7f89 */ /* 0x000e2200000e0000 */
[----:B-1----:R-:W-:-:S03]  /*dd10*/  @!P2 LEA R20, P5, R19, R28, 0x1 ;  /* 0x0000001c1314a211 */ /* 0x002fc600078a08ff */
[----:B------:R-:W1:Y:S01]  /*dd20*/  SHFL.IDX PT, R31, R31, 0x3, 0x181f ;  /* 0x00781f001f1f7f89 */ /* 0x000e6200000e0000 */
[C---:B------:R-:W-:Y:S02]  /*dd30*/  @!P3 LEA R28, P6, R19.reuse, R34, 0x1 ;  /* 0x00000022131cb211 */ /* 0x040fe400078c08ff */
[C-C-:B------:R-:W-:Y:S02]  /*dd40*/  @!P1 LEA.HI.X R3, R19.reuse, R21, R156.reuse, 0x1, P4 ;  /* 0x0000001513039211 */ /* 0x140fe400020f0c9c */
[C-C-:B------:R-:W-:Y:S02]  /*dd50*/  @!P2 LEA.HI.X R21, R19.reuse, R29, R156.reuse, 0x1, P5 ;  /* 0x0000001d1315a211 */ /* 0x140fe400028f0c9c */
[----:B------:R-:W-:Y:S01]  /*dd60*/  @!P3 LEA.HI.X R29, R19, R33, R156, 0x1, P6 ;  /* 0x00000021131db211 */ /* 0x000fe200030f0c9c */
[----:B--2---:R2:W-:Y:S04]  /*dd70*/  @!P1 ST.E.128 desc[UR50][R2.64], R4 ;  /* 0x0000000402009985 */ /* 0x0045e8000c101d32 */
[----:B---3--:R2:W-:Y:S04]  /*dd80*/  @!P2 ST.E.128 desc[UR50][R20.64], R8 ;  /* 0x000000081400a985 */ /* 0x0085e8000c101d32 */
[----:B----4-:R2:W-:Y:S01]  /*dd90*/  @!P3 ST.E.128 desc[UR50][R28.64], R24 ;  /* 0x000000181c00b985 */ /* 0x0105e2000c101d32 */
[----:B01----:R-:W-:Y:S05]  /*dda0*/  @P0 BRA `(.L_x_13763) ;  /* 0x0000000800700947 */ /* 0x003fea0003800000 */
[----:B--2---:R-:W-:-:S04]  /*ddb0*/  LEA R2, P0, R19, R30, 0x1 ;  /* 0x0000001e13027211 */ /* 0x004fc800078008ff */
[----:B------:R-:W-:-:S05]  /*ddc0*/  LEA.HI.X R3, R19, R31, R156, 0x1, P0 ;  /* 0x0000001f13037211 */ /* 0x000fca00000f0c9c */
[----:B-----5:R0:W-:Y:S01]  /*ddd0*/  ST.E.128 desc[UR50][R2.64], R12 ;  /* 0x0000000c02007985 */ /* 0x0201e2000c101d32 */
[----:B------:R-:W-:Y:S05]  /*dde0*/  BRA `(.L_x_13763) ;  /* 0x0000000800607947 */ /* 0x000fea0003800000 */
.L_x_13761:
        /* <DEDUP_REMOVED lines=32> */
.L_x_13764:
        /* <DEDUP_REMOVED lines=47> */
.L_x_13766:
[----:B------:R-:W-:Y:S05]  /*e2e0*/  BSYNC B1 ;  /* 0x0000000000017941 */ /* 0x000fea0003800000 */
.L_x_13765:
[----:B0-----:R-:W0:Y:S01]  /*e2f0*/  @P0 LDC R3, c[0x0][0xbf0] ;  /* 0x0002fc00ff030b82 */ /* 0x001e220000000800 */
[----:B------:R-:W-:Y:S01]  /*e300*/  ULDC.64 UR16, c[0x0][0xaa0] ;  /* 0x0002a80000107ab9 */ /* 0x000fe20000000a00 */
[----:B------:R-:W-:Y:S01]  /*e310*/  IMAD R2, R18, 0x30, R23 ;  /* 0x0000003012027824 */ /* 0x000fe200078e0217 */
[----:B------:R-:W-:Y:S01]  /*e320*/  UIMAD UR10, UR11, UR16, URZ ;  /* 0x000000100b0a72a4 */ /* 0x000fe2000f8e023f */
[----:B------:R-:W-:Y:S01]  /*e330*/  VIADD R20, R23, UR41 ;  /* 0x0000002917147c36 */ /* 0x000fe20008000000 */
[----:B------:R-:W-:Y:S01]  /*e340*/  UIMAD.WIDE.U32 UR8, UR4, UR16, URZ ;  /* 0x00000010040872a5 */ /* 0x000fe2000f8e003f */
[----:B------:R-:W-:Y:S01]  /*e350*/  VIADD R4, R2, UR41 ;  /* 0x0000002902047c36 */ /* 0x000fe20008000000 */
[----:B------:R-:W-:Y:S01]  /*e360*/  UIMAD UR10, UR4, UR17, UR10 ;  /* 0x00000011040a72a4 */ /* 0x000fe2000f8e020a */
[----:B-----5:R-:W-:Y:S02]  /*e370*/  IMAD R13, R0, R11, RZ ;  /* 0x0000000b000d7224 */ /* 0x020fe400078e02ff */
[----:B------:R-:W-:Y:S01]  /*e380*/  ULDC.64 UR16, c[0x0][0xae8] ;  /* 0x0002ba0000107ab9 */ /* 0x000fe20000000a00 */
[----:B------:R-:W-:Y:S01]  /*e390*/  UIADD3 UR9, UR9, UR10, URZ ;  /* 0x0000000a09097290 */ /* 0x000fe2000fffe03f */
[----:B------:R-:W-:Y:S01]  /*e3a0*/  @P0 IMAD.HI.U32 R2, R4, R9, RZ ;  /* 0x0000000904020227 */ /* 0x000fe200078e00ff */
[----:B------:R-:W-:-:S02]  /*e3b0*/  UIMAD UR4, UR12, UR16, URZ ;  /* 0x000000100c0472a4 */ /* 0x000fc4000f8e023f */
[----:B------:R-:W-:Y:S01]  /*e3c0*/  UIMAD.WIDE.U32 UR8, UR39, UR16, UR8 ;  /* 0x00000010270872a5 */ /* 0x000fe2000f8e0008 */
[----:B------:R-:W-:Y:S01]  /*e3d0*/  IMAD.MOV.U32 R5, RZ, RZ, R4 ;  /* 0x000000ffff057224 */ /* 0x000fe200078e0004 */
[----:B------:R-:W-:Y:S01]  /*e3e0*/  UIMAD UR4, UR39, UR17, UR4 ;  /* 0x00000011270472a4 */ /* 0x000fe2000f8e0204 */
[----:B------:R-:W-:Y:S01]  /*e3f0*/  VIADD R0, R20, 0x30 ;  /* 0x0000003014007836 */ /* 0x000fe20000000000 */
[----:B------:R-:W-:Y:S02]  /*e400*/  ULDC.64 UR10, c[0x0][0xaf0] ;  /* 0x0002bc00000a7ab9 */ /* 0x000fe40000000a00 */
[----:B------:R-:W-:Y:S02]  /*e410*/  UIADD3 UR9, UR9, UR4, URZ ;  /* 0x0000000409097290 */ /* 0x000fe4000fffe03f */
        /* <DEDUP_REMOVED lines=24> */
[----:B------:R-:W-:-:S04]  /*e5a0*/  LEA R4, P0, R2, UR8, 0x1 ;  /* 0x0000000802047c11 */ /* 0x000fc8000f8008ff */
[----:B------:R-:W-:Y:S01]  /*e5b0*/  LEA.HI.X R8, R2, UR9, R3, 0x1, P0 ;  /* 0x0000000902087c11 */ /* 0x000fe200080f0c03 */
[----:B------:R-:W0:Y:S01]  /*e5c0*/  SHFL.IDX PT, R6, R4, RZ, 0x181f ;  /* 0x00181fff04067589 */ /* 0x000e2200000e0000 */
[----:B------:R-:W-:Y:S01]  /*e5d0*/  ISETP.GE.AND P0, PT, R19, UR4, PT ;  /* 0x0000000413007c0c */ /* 0x000fe2000bf06270 */
[C---:B------:R-:W-:Y:S02]  /*e5e0*/  VIADD R2, R20.reuse, 0x60 ;  /* 0x0000006014027836 */ /* 0x040fe40000000000 */
[----:B------:R-:W1:Y:S01]  /*e5f0*/  SHFL.IDX PT, R10, R4, 0x1, 0x181f ;  /* 0x00381f00040a7f89 */ /* 0x000e6200000e0000 */
[CC--:B------:R-:W-:Y:S01]  /*e600*/  ISETP.GE.OR P3, PT, R20.reuse, R13.reuse, P0 ;  /* 0x0000000d1400720c */ /* 0x0c0fe20000766670 */
[----:B------:R-:W-:Y:S01]  /*e610*/  VIADD R3, R20, 0x90 ;  /* 0x0000009014037836 */ /* 0x000fe20000000000 */
[-C--:B------:R-:W-:Y:S01]  /*e620*/  ISETP.GE.OR P2, PT, R0, R13.reuse, P0 ;  /* 0x0000000d0000720c */ /* 0x080fe20000746670 */
[----:B------:R-:W2:Y:S01]  /*e630*/  SHFL.IDX PT, R12, R4, 0x2, 0x181f ;  /* 0x00581f00040c7f89 */ /* 0x000ea200000e0000 */
[----:B------:R-:W-:-:S02]  /*e640*/  ISETP.GE.OR P1, PT, R2, R13, P0 ;  /* 0x0000000d0200720c */ /* 0x000fc40000726670 */
[----:B------:R-:W-:Y:S01]  /*e650*/  ISETP.GE.OR P0, PT, R3, R13, P0 ;  /* 0x0000000d0300720c */ /* 0x000fe20000706670 */
[----:B------:R-:W3:Y:S04]  /*e660*/  SHFL.IDX PT, R5, R8, RZ, 0x181f ;  /* 0x00181fff08057589 */ /* 0x000ee800000e0000 */
        /* <DEDUP_REMOVED lines=16> */
.L_x_13763:
[----:B------:R-:W-:Y:S05]  /*e770*/  BSYNC B0 ;  /* 0x0000000000007941 */ /* 0x000fea0003800000 */
.L_x_13760:
[----:B------:R-:W-:Y:S02]  /*e780*/  ULDC UR4, c[0x0][0xc3c] ;  /* 0x00030f0000047ab9 */ /* 0x000fe40000000800 */
[----:B------:R-:W-:-:S06]  /*e790*/  UISETP.GE.AND UP0, UPT, UR6, UR4, UPT ;  /* 0x000000040600728c */ /* 0x000fcc000bf06270 */
[----:B------:R-:W-:-:S13]  /*e7a0*/  PLOP3.LUT P0, PT, PT, PT, UP0, 0x80, 0x0 ;  /* 0x000000000000781c */ /* 0x000fda0003f0f008 */
[----:B------:R-:W-:Y:S05]  /*e7b0*/  @!P0 BRA `(.L_x_13767) ;  /* 0xffffff24008c8947 */ /* 0x000fea000383ffff */
[----:B------:R-:W-:Y:S05]  /*e7c0*/  EXIT ;  /* 0x000000000000794d */ /* 0x000fea0003800000 */
.L_x_13678:
        /* <DEDUP_REMOVED lines=18> */
.L_x_13768:
        /* <DEDUP_REMOVED lines=42> */
.L_x_13774:
        /* <DEDUP_REMOVED lines=12> */
.L_x_13773:
[----:B------:R-:W-:Y:S05]  /*ec50*/  BSYNC B0 ;  /* 0x0000000000007941 */ /* 0x000fea0003800000 */
.L_x_13772:
        /* <DEDUP_REMOVED lines=21> */
.L_x_13770:
        /* <DEDUP_REMOVED lines=21> */
.L_x_13775:
        /* <DEDUP_REMOVED lines=58> */
.L_x_13771:
[----:B------:R-:W-:Y:S02]  /*f2a0*/  IMAD.MOV.U32 R17, RZ, RZ, RZ ;  /* 0x000000ffff117224 */ /* 0x000fe400078e00ff */
[----:B------:R-:W-:Y:S02]  /*f2b0*/  IMAD.U32 R16, RZ, RZ, UR6 ;  /* 0x00000006ff107e24 */ /* 0x000fe4000f8e00ff */
[----:B------:R-:W-:-:S07]  /*f2c0*/  IMAD.MOV.U32 R18, RZ, RZ, RZ ;  /* 0x000000ffff127224 */ /* 0x000fce00078e00ff */
.L_x_13776:
[----:B------:R-:W-:-:S13]  /*f2d0*/  ISETP.NE.AND P0, PT, R5, RZ, PT ;  /* 0x000000ff0500720c */ /* 0x000fda0003f05270 */
[----:B------:R-:W0:Y:S01]  /*f2e0*/  @!P0 S2R R3, SR_CgaCtaId ;  /* 0x0000000000038919 */ /* 0x000e220000008800 */
[----:B------:R-:W-:-:S04]  /*f2f0*/  @!P0 MOV R0, 0x400 ;  /* 0x0000040000008802 */ /* 0x000fc80000000f00 */
[----:B0-----:R-:W-:-:S05]  /*f300*/  @!P0 LEA R0, R3, R0, 0x18 ;  /* 0x0000000003008211 */ /* 0x001fca00078ec0ff */
[----:B------:R0:W-:Y:S01]  /*f310*/  @!P0 STS.128 [R0+0x168d0], R16 ;  /* 0x0168d01000008388 */ /* 0x0001e20000000c00 */
[----:B------:R-:W-:Y:S06]  /*f320*/  BAR.ARV 0x5, 0x200 ;  /* 0x0148000000007b1d */ /* 0x000fec0000002000 */
.L_x_13769:
        /* <DEDUP_REMOVED lines=28> */
.L_x_13875:
[----:B------:R-:W-:Y:S05]  /*f4f0*/  YIELD ;  /* 0x0000000000007946 */ /* 0x000fea0003800000 */
[----:B------:R-:W-:Y:S01]  /*f500*/  ULDC.64 UR4, c[0x0][0xa28] ;  /* 0x00028a0000047ab9 */ /* 0x000fe20000000a00 */
[----:B---3--:R-:W-:Y:S01]  /*f510*/  IMAD.MOV.U32 R0, RZ, RZ, RZ ;  /* 0x000000ffff007224 */ /* 0x008fe200078e00ff */
[----:B------:R-:W-:Y:S01]  /*f520*/  ISETP.NE.U32.AND P0, PT, RZ, UR4, PT ;  /* 0x00000004ff007c0c */ /* 0x000fe2000bf05070 */
[----:B0-----:R-:W0:Y:S01]  /*f530*/  LDC.64 R4, c[0x0][0xa00] ;  /* 0x00028000ff047b82 */ /* 0x001e220000000a00 */
[----:B-1----:R-:W-:Y:S01]  /*f540*/  IMAD.MOV.U32 R8, RZ, RZ, RZ ;  /* 0x000000ffff087224 */ /* 0x002fe200078e00ff */
        /* <DEDUP_REMOVED lines=20> */
[----:B------:R0:W5:Y:S01]  /*f690*/  @P1 LDG.E R27, desc[UR50][R2.64] ;  /* 0x00000032021b1981 */ /* 0x000162000c1e1900 */
[----:B-1----:R-:W-:-:S03]  /*f6a0*/  @P2 IMAD.WIDE R6, R19, 0x4, R6 ;  /* 0x0000000413062825 */ /* 0x002fc600078e0206 */
        /* <DEDUP_REMOVED lines=8> */
[----:B------:R-:W-:-:S04]  /*f730*/  USEL UR4, UR4, 0x1, UP0 ;  /* 0x0000000104047887 */ /* 0x000fc80008000000 */
[----:B------:R-:W-:-:S06]  /*f740*/  UIMAD UR4, UR4, UR5, URZ ;  /* 0x00000005040472a4 */ /* 0x000fcc000f8e023f */
[----:B------:R-:W-:Y:S01]  /*f750*/  IMAD.U32 R9, RZ, RZ, UR4 ;  /* 0x00000004ff097e24 */ /* 0x000fe2000f8e00ff */
[----:B--2---:R0:W-:Y:S01]  /*f760*/  STL [R1+0x10], R8 ;  /* 0x0000100801007387 */ /* 0x0041e20000100800 */
[----:B------:R-:W-:Y:S05]  /*f770*/  @P2 BRA `(.L_x_13778) ;  /* 0x0000000000142947 */ /* 0x000fea0003800000 */
[----:B------:R-:W-:Y:S05]  /*f780*/  @!P0 BRA `(.L_x_13778) ;  /* 0x0000000000108947 */ /* 0x000fea0003800000 */
[----:B------:R-:W0:Y:S04]  /*f790*/  LDG.E R7, desc[UR50][R4.64] ;  /* 0x0000003204077981 */ /* 0x000e28000c1e1900 */
[----:B------:R-:W0:Y:S02]  /*f7a0*/  LDG.E R6, desc[UR50][R4.64+0x4] ;  /* 0x0000043204067981 */ /* 0x000e24000c1e1900 */
[----:B0-----:R-:W-:-:S05]  /*f7b0*/  IMAD.IADD R8, R6, 0x1, -R7 ;  /* 0x0000000106087824 */ /* 0x001fca00078e0a07 */
[----:B------:R1:W-:Y:S02]  /*f7c0*/  STL [R1+0x10], R8 ;  /* 0x0000100801007387 */ /* 0x0003e40000100800 */
.L_x_13778:
[----:B------:R-:W-:Y:S01]  /*f7d0*/  ULDC.64 UR4, c[0x0][0xa20] ;  /* 0x0002880000047ab9 */ /* 0x000fe20000000a00 */
[----:B-----5:R-:W-:Y:S01]  /*f7e0*/  IMAD.IADD R27, R27, 0x1, R0 ;  /* 0x000000011b1b7824 */ /* 0x020fe200078e0200 */
[----:B------:R-:W-:-:S04]  /*f7f0*/  ISETP.NE.U32.AND P0, PT, RZ, UR4, PT ;  /* 0x00000004ff007c0c */ /* 0x000fc8000bf05070 */
[----:B------:R-:W-:-:S13]  /*f800*/  ISETP.NE.AND.EX P0, PT, RZ, UR5, PT, P0 ;  /* 0x00000005ff007c0c */ /* 0x000fda000bf05300 */
[----:B------:R-:W-:Y:S05]  /*f810*/  @!P0 BRA `(.L_x_13779) ;  /* 0x0000000000108947 */ /* 0x000fea0003800000 */
[----:B0-----:R-:W0:Y:S02]  /*f820*/  LDC.64 R2, c[0x0][0xa20] ;  /* 0x00028800ff027b82 */ /* 0x001e240000000a00 */
[----:B0-----:R-:W-:-:S05]  /*f830*/  IMAD.WIDE R2, R19, 0x4, R2 ;  /* 0x0000000413027825 */ /* 0x001fca00078e0202 */
[----:B------:R2:W5:Y:S01]  /*f840*/  LDG.E R9, desc[UR50][R2.64] ;  /* 0x0000003202097981 */ /* 0x000562000c1e1900 */
[----:B------:R-:W-:Y:S05]  /*f850*/  BRA `(.L_x_13780) ;  /* 0x0000000000107947 */ /* 0x000fea0003800000 */
.L_x_13779:
[----:B------:R-:W-:Y:S05]  /*f860*/  @!P1 BRA `(.L_x_13780) ;  /* 0x00000000000c9947 */ /* 0x000fea0003800000 */
[----:B------:R-:W2:Y:S04]  /*f870*/  LDG.E R4, desc[UR50][R2.64] ;  /* 0x0000003202047981 */ /* 0x000ea8000c1e1900 */
[----:B------:R-:W2:Y:S02]  /*f880*/  LDG.E R9, desc[UR50][R2.64+0x4] ;  /* 0x0000043202097981 */ /* 0x000ea4000c1e1900 */
[----:B--2---:R-:W-:-:S07]  /*f890*/  IMAD.IADD R9, R9, 0x1, -R4 ;  /* 0x0000000109097824 */ /* 0x004fce00078e0a04 */
.L_x_13780:
[----:B0-2---:R-:W0:Y:S01]  /*f8a0*/  LDC R2, c[0x0][0x448] ;  /* 0x00011200ff027b82 */ /* 0x005e220000000800 */
[----:B------:R-:W-:Y:S02]  /*f8b0*/  IMAD R6, R17, 0xc0, RZ ;  /* 0x000000c011067824 */ /* 0x000fe400078e02ff */
[----:B-----5:R-:W-:Y:S02]  /*f8c0*/  IMAD.IADD R9, R9, 0x1, -R0 ;  /* 0x0000000109097824 */ /* 0x020fe400078e0a00 */
[----:B------:R-:W-:Y:S01]  /*f8d0*/  VIADD R0, R6, 0xbf ;  /* 0x000000bf06007836 */ /* 0x000fe20000000000 */
[----:B------:R2:W-:Y:S01]  /*f8e0*/  STL [R1+0xc], R6 ;  /* 0x00000c0601007387 */ /* 0x0005e20000100800 */
[----:B0-----:R-:W-:Y:S02]  /*f8f0*/  ISETP.NE.AND P1, PT, R2, 0x1, PT ;  /* 0x000000010200780c */ /* 0x001fe40003f25270 */
[----:B------:R-:W0:Y:S11]  /*f900*/  LDC.64 R2, c[0x0][0x9e0] ;  /* 0x00027800ff027b82 */ /* 0x000e360000000a00 */
[----:B------:R-:W3:Y:S08]  /*f910*/  @P1 LDC R5, c[0x0][0x44c] ;  /* 0x00011300ff051b82 */ /* 0x000ef00000000800 */
[----:B------:R-:W4:Y:S01]  /*f920*/  @P1 LDC R4, c[0x0][0x450] ;  /* 0x00011400ff041b82 */ /* 0x000f220000000800 */
[----:B0-----:R-:W-:Y:S01]  /*f930*/  ISETP.GE.AND P2, PT, R3, 0x1, PT ;  /* 0x000000010300780c */ /* 0x001fe20003f46270 */
[----:B---3--:R-:W-:-:S05]  /*f940*/  @P1 IMAD.HI.U32 R5, R0, R5, RZ ;  /* 0x0000000500051227 */ /* 0x008fca00078e00ff */
[----:B----4-:R-:W-:Y:S02]  /*f950*/  @P1 SHF.R.U32.HI R0, RZ, R4, R5 ;  /* 0x00000004ff001219 */ /* 0x010fe40000011605 */
[----:B------:R-:W-:-:S05]  /*f960*/  IADD3 R5, R9, 0x1, -R8 ;  /* 0x0000000109057810 */ /* 0x000fca0007ffe808 */
[----:B------:R-:W-:-:S04]  /*f970*/  IMAD.IADD R7, R5, 0x1, R0 ;  /* 0x0000000105077824 */ /* 0x000fc800078e0200 */
[----:B------:R-:W-:Y:S01]  /*f980*/  IMAD.IADD R2, R7, 0x1, R2 ;  /* 0x0000000107027824 */ /* 0x000fe200078e0202 */
[----:B--2---:R-:W-:Y:S06]  /*f990*/  @!P2 BRA `(.L_x_13781) ;  /* 0x000000000048a947 */ /* 0x004fec0003800000 */
        /* <DEDUP_REMOVED lines=11> */
.L_x_13783:
[----:B------:R-:W-:-:S13]  /*fa50*/  ISETP.NE.AND P0, PT, R3, 0x1, PT ;  /* 0x000000010300780c */ /* 0x000fda0003f05270 */
[----:B------:R-:W0:Y:S02]  /*fa60*/  @P0 LDC.64 R4, c[0x0][0x9e8] ;  /* 0x00027a00ff040b82 */ /* 0x000e240000000a00 */
[----:B0-----:R-:W-:-:S05]  /*fa70*/  @P0 IMAD.HI.U32 R4, R0, R4, RZ ;  /* 0x0000000400040227 */ /* 0x001fca00078e00ff */
[----:B------:R-:W-:-:S07]  /*fa80*/  @P0 SHF.R.U32.HI R0, RZ, R5, R4 ;  /* 0x00000005ff000219 */ /* 0x000fce0000011604 */
.L_x_13784:
[----:B------:R-:W-:Y:S05]  /*fa90*/  BSYNC B0 ;  /* 0x0000000000007941 */ /* 0x000fea0003800000 */
.L_x_13782:
[----:B------:R-:W-:-:S05]  /*faa0*/  IMAD R5, R0, R3, R3 ;  /* 0x0000000300057224 */ /* 0x000fca00078e0203 */
[----:B------:R-:W-:-:S07]  /*fab0*/  VIMNMX R2, R2, R5, PT ;  /* 0x0000000502027248 */ /* 0x000fce0003fe0100 */
.L_x_13781:
[----:B------:R-:W0:Y:S01]  /*fac0*/  @P1 LDC R4, c[0x0][0x44c] ;  /* 0x00011300ff041b82 */ /* 0x000e220000000800 */
[----:B------:R-:W-:Y:S01]  /*fad0*/  VIADD R2, R2, 0x7f ;  /* 0x0000007f02027836 */ /* 0x000fe20000000000 */
[----:B------:R-:W-:Y:S01]  /*fae0*/  ULDC UR4, c[0x0][0x9dc] ;  /* 0x0002770000047ab9 */ /* 0x000fe20000000800 */
[----:B------:R-:W-:-:S05]  /*faf0*/  IMAD.MOV.U32 R0, RZ, RZ, R6 ;  /* 0x000000ffff007224 */ /* 0x000fca00078e0006 */
[----:B------:R-:W2:Y:S01]  /*fb00*/  @P1 LDC R5, c[0x0][0x450] ;  /* 0x00011400ff051b82 */ /* 0x000ea20000000800 */
[----:B0-----:R-:W-:-:S05]  /*fb10*/  @P1 IMAD.HI.U32 R4, R6, R4, RZ ;  /* 0x0000000406041227 */ /* 0x001fca00078e00ff */
[----:B--2---:R-:W-:Y:S02]  /*fb20*/  @P1 SHF.R.U32.HI R0, RZ, R5, R4 ;  /* 0x00000005ff001219 */ /* 0x004fe40000011604 */
[----:B------:R-:W-:-:S04]  /*fb30*/  SHF.R.S32.HI R5, RZ, 0x1f, R2 ;  /* 0x0000001fff057819 */ /* 0x000fc80000011402 */
[----:B------:R-:W-:Y:S01]  /*fb40*/  LEA.HI R4, R5, R2, RZ, 0x7 ;  /* 0x0000000205047211 */ /* 0x000fe200078f38ff */
[----:B------:R-:W-:Y:S01]  /*fb50*/  VIADD R2, R9, 0x7f ;  /* 0x0000007f09027836 */ /* 0x000fe20000000000 */
[----:B------:R-:W-:Y:S02]  /*fb60*/  IADD3 R9, R0, R9, -R8 ;  /* 0x0000000900097210 */ /* 0x000fe40007ffe808 */
[----:B------:R-:W-:Y:S02]  /*fb70*/  SHF.R.S32.HI R4, RZ, 0x7, R4 ;  /* 0x00000007ff047819 */ /* 0x000fe40000011404 */
[----:B------:R-:W-:Y:S01]  /*fb80*/  SHF.R.S32.HI R5, RZ, 0x1f, R2 ;  /* 0x0000001fff057819 */ /* 0x000fe20000011402 */
[----:B------:R-:W-:-:S03]  /*fb90*/  VIADD R0, R9, -UR4 ;  /* 0x8000000409007c36 */ /* 0x000fc60008000000 */
[----:B------:R-:W-:-:S04]  /*fba0*/  LEA.HI R5, R5, R2, RZ, 0x7 ;  /* 0x0000000205057211 */ /* 0x000fc800078f38ff */
        /* <DEDUP_REMOVED lines=14> */
.L_x_13787:
[----:B------:R-:W-:-:S13]  /*fc90*/  ISETP.NE.AND P0, PT, R3, 0x1, PT ;  /* 0x000000010300780c */ /* 0x000fda0003f05270 */
[----:B------:R-:W2:Y:S02]  /*fca0*/  @P0 LDC.64 R4, c[0x0][0x9e8] ;  /* 0x00027a00ff040b82 */ /* 0x000ea40000000a00 */
[----:B--2---:R-:W-:-:S05]  /*fcb0*/  @P0 IMAD.HI.U32 R4, R9, R4, RZ ;  /* 0x0000000409040227 */ /* 0x004fca00078e00ff */
[----:B------:R-:W-:-:S07]  /*fcc0*/  @P0 SHF.R.U32.HI R9, RZ, R5, R4 ;  /* 0x00000005ff090219 */ /* 0x000fce0000011604 */
.L_x_13788:
[----:B------:R-:W-:Y:S05]  /*fcd0*/  BSYNC B0 ;  /* 0x0000000000007941 */ /* 0x000fea0003800000 */
.L_x_13786:
[----:B------:R-:W-:-:S05]  /*fce0*/  IMAD R3, R9, R3, RZ ;  /* 0x0000000309037224 */ /* 0x000fca00078e02ff */
[----:B------:R-:W-:-:S07]  /*fcf0*/  VIMNMX R0, R0, R3, !PT ;  /* 0x0000000300007248 */ /* 0x000fce0007fe0100 */
.L_x_13785:
        /* <DEDUP_REMOVED lines=14> */
[----:B------:R-:W2:Y:S08]  /*fde0*/  FLO.U32 R0, UR4 ;  /* 0x0000000400007d00 */ /* 0x000eb000080e0000 */
[----:B------:R-:W3:Y:S01]  /*fdf0*/  POPC R5, UR4 ;  /* 0x0000000400057d09 */ /* 0x000ee20008000000 */
[----:B--2---:R-:W-:-:S13]  /*fe00*/  ISETP.EQ.U32.AND P0, PT, R0, R7, PT ;  /* 0x000000070000720c */ /* 0x004fda0003f02070 */
[----:B---3--:R-:W2:Y:S01]  /*fe10*/  @P0 ATOMG.E.ADD.STRONG.GPU PT, R3, desc[UR50][R2.64], R5 ;  /* 0x00000005020309a8 */ /* 0x008ea200081ee1f2 */
[----:B------:R-:W3:Y:S02]  /*fe20*/  S2R R4, SR_LTMASK ;  /* 0x0000000000047919 */ /* 0x000ee40000003900 */
[----:B---3--:R-:W-:-:S04]  /*fe30*/  LOP3.LUT R4, R4, UR4, RZ, 0xc0, !PT ;  /* 0x0000000404047c12 */ /* 0x008fc8000f8ec0ff */
[----:B------:R-:W3:Y:S01]  /*fe40*/  POPC R7, R4 ;  /* 0x0000000400077309 */ /* 0x000ee20000000000 */
[----:B--2---:R-:W3:Y:S02]  /*fe50*/  SHFL.IDX PT, R0, R3, R0, 0x1f ;  /* 0x00001f0003007589 */ /* 0x004ee400000e0000 */
[----:B---3--:R-:W-:Y:S01]  /*fe60*/  IADD3 R16, R0, UR37, R7 ;  /* 0x0000002500107c10 */ /* 0x008fe2000fffe007 */
[----:B------:R-:W-:Y:S06]  /*fe70*/  BRA `(.L_x_13791) ;  /* 0x0000003000d87947 */ /* 0x000fec0003800000 */
.L_x_13790:
        /* <DEDUP_REMOVED lines=20> */
.L_x_13793:
[----:B------:R-:W-:Y:S05]  /*ffc0*/  BSYNC B6 ;  /* 0x0000000000067941 */ /* 0x000fea0003800000 */
.L_x_13792:
        /* <DEDUP_REMOVED lines=15> */
[----:B-1----:R-:W-:Y:S02]  /*100c0*/  IMAD.MOV.U32 R8, RZ, RZ, 0x70 ;  /* 0x00000070ff087424 */ /* 0x002fe400078e00ff */
[----:B------:R-:W-:Y:S02]  /*100d0*/  IMAD.MOV.U32 R12, RZ, RZ, 0x1 ;  /* 0x00000001ff0c7424 */ /* 0x000fe400078e00ff */
[----:B--2---:R-:W-:-:S07]  /*100e0*/  IMAD.MOV.U32 R13, RZ, RZ, RZ ;  /* 0x000000ffff0d7224 */ /* 0x004fce00078e00ff */
[----:B------:R-:W-:-:S07]  /*100f0*/  LEPC R20, `(.L_x_13796) ;  /* 0x000000001014794e */ /* 0x000fce0000000000 */
[----:B0--3--:R-:W-:Y:S05]  /*10100*/  CALL.ABS.NOINC R2 ;  /* 0x0000000002007343 */ /* 0x009fea0003c00000 */
.L_x_13796:
        /* <DEDUP_REMOVED lines=15> */
.L_x_13795:
[----:B------:R-:W-:Y:S05]  /*10200*/  BSYNC B6 ;  /* 0x0000000000067941 */ /* 0x000fea0003800000 */
.L_x_13794:
        /* <DEDUP_REMOVED lines=20> */
.L_x_13891:
        /* <DEDUP_REMOVED lines=10> */
.L_x_13894:
[----:B------:R-:W-:Y:S05]  /*103f0*/  @!P6 BRA `(.L_x_13798) ;  /* 0x0000000000e4e947 */ /* 0x000fea0003800000 */
[----:B------:R-:W-:-:S04]  /*10400*/  ISETP.NE.U32.AND P0, PT, R2, RZ, PT ;  /* 0x000000ff0200720c */ /* 0x000fc80003f05070 */
[----:B------:R-:W-:-:S13]  /*10410*/  ISETP.NE.AND.EX P0, PT, R3, RZ, PT, P0 ;  /* 0x000000ff0300720c */ /* 0x000fda0003f05300 */
[----:B------:R-:W-:Y:S05]  /*10420*/  @!P0 BRA `(.L_x_13800) ;  /* 0x0000000000448947 */ /* 0x000fea0003800000 */
[----:B0-----:R-:W0:Y:S01]  /*10430*/  LDC R0, c[0x0][0x43c] ;  /* 0x00010f00ff007b82 */ /* 0x001e220000000800 */
        /* <DEDUP_REMOVED lines=9> */
[----:B------:R-:W-:Y:S02]  /*104d0*/  IMAD R0, R28, UR4, RZ ;  /* 0x000000041c007c24 */ /* 0x000fe4000f8e02ff */
[----:B------:R-:W-:-:S04]  /*104e0*/  IMAD.WIDE.U32 R4, R25, UR4, R4 ;  /* 0x0000000419047c25 */ /* 0x000fc8000f8e0004 */
[----:B------:R-:W-:Y:S01]  /*104f0*/  IMAD R0, R25, UR5, R0 ;  /* 0x0000000519007c24 */ /* 0x000fe2000f8e0200 */
[----:B------:R-:W-:-:S03]  /*10500*/  LEA R2, P0, R4, R2, 0x2 ;  /* 0x0000000204027211 */ /* 0x000fc600078010ff */
[----:B------:R-:W-:-:S05]  /*10510*/  IMAD.IADD R0, R5, 0x1, R0 ;  /* 0x0000000105007824 */ /* 0x000fca00078e0200 */
[----:B------:R-:W-:-:S05]  /*10520*/  LEA.HI.X R3, R4, R3, R0, 0x2, P0 ;  /* 0x0000000304037211 */ /* 0x000fca00000f1400 */
[----:B------:R2:W5:Y:S02]  /*10530*/  LDG.E R17, desc[UR50][R2.64] ;  /* 0x0000003202117981 */ /* 0x000564000c1e1900 */
.L_x_13800:
[----:B0-----:R-:W0:Y:S01]  /*10540*/  S2R R0, SR_TID.X ;  /* 0x0000000000007919 */ /* 0x001e220000002100 */
[----:B--2---:R-:W-:Y:S01]  /*10550*/  IMAD R3, R23, 0x8, R22 ;  /* 0x0000000817037824 */ /* 0x004fe200078e0216 */
[----:B0-----:R-:W-:Y:S02]  /*10560*/  LOP3.LUT R2, R0, 0x7f, RZ, 0xc0, !PT ;  /* 0x0000007f00027812 */ /* 0x001fe400078ec0ff */
[----:B------:R-:W-:Y:S02]  /*10570*/  SHF.L.U32 R0, R26, 0x1f, RZ ;  /* 0x0000001f1a007819 */ /* 0x000fe400000006ff */
[----:B------:R-:W-:Y:S02]  /*10580*/  ISETP.NE.AND P1, PT, R2, RZ, PT ;  /* 0x000000ff0200720c */ /* 0x000fe40003f25270 */
[----:B------:R-:W0:Y:S02]  /*10590*/  SYNCS.PHASECHK.TRANS64.TRYWAIT P0, [R3+URZ+0x16840], R0 ;  /* 0x01684000030075a7 */ /* 0x000e24000800017f */
[----:B0-----:R-:W-:Y:S09]  /*105a0*/  @!P0 BRA `(.L_x_13801) ;  /* 0x00000040002c8947 */ /* 0x001ff20003800000 */
.L_x_13895:
        /* <DEDUP_REMOVED lines=8> */
.L_x_13802:
[----:B------:R-:W2:Y:S01]  /*10630*/  LDL.LU R2, [R1] ;  /* 0x0000000001027983 */ /* 0x000ea20000300800 */
[----:B0-----:R-:W-:Y:S01]  /*10640*/  IMAD R0, R23, 0x4000, R22 ;  /* 0x0000400017007824 */ /* 0x001fe200078e0216 */
        /* <DEDUP_REMOVED lines=8> */
[----:B------:R-:W-:-:S02]  /*106d0*/  PLOP3.LUT P0, PT, PT, PT, PT, 0x80, 0x0 ;  /* 0x000000000000781c */ /* 0x000fc40003f0f070 */
[----:B------:R-:W-:Y:S02]  /*106e0*/  R2UR UR12, R18 ;  /* 0x00000000120c72ca */ /* 0x000fe400000e0000 */
[----:B-----5:R-:W-:Y:S01]  /*106f0*/  R2UR UR13, R17 ;  /* 0x00000000110d72ca */ /* 0x020fe200000e0000 */
[----:B------:R-:W-:-:S04]  /*10700*/  UIADD3 UR9, UR9, 0x16830, URZ ;  /* 0x0001683009097890 */ /* 0x000fc8000fffe03f */
[----:B------:R-:W-:Y:S02]  /*10710*/  ULEA UR11, UR11, UR4, 0x7 ;  /* 0x000000040b0b7291 */ /* 0x000fe4000f8e383f */
[----:B------:R-:W-:Y:S01]  /*10720*/  UIADD3 UR8, UR8, 0xe400, URZ ;  /* 0x0000e40008087890 */ /* 0x000fe2000fffe03f */
[----:B------:R-:W-:-:S08]  /*10730*/  UMOV UR4, 0x0 ;  /* 0x0000000000047882 */ /* 0x000fd00000000000 */
[----:B------:R3:W-:Y:S01]  /*10740*/  UTMALDG.4D [UR8], [UR6], desc[UR4] ;  /* 0x00000408060075b4 */ /* 0x0007e20008019000 */
[----:B--2---:R-:W-:-:S04]  /*10750*/  LOP3.LUT R2, R2, 0xfffffffe, RZ, 0xc0, !PT ;  /* 0xfffffffe02027812 */ /* 0x004fc800078ec0ff */
[----:B------:R-:W-:-:S05]  /*10760*/  @P0 LOP3.LUT R2, R2, 0x1, RZ, 0xfc, !PT ;  /* 0x0000000102020812 */ /* 0x000fca00078efcff */
[----:B------:R3:W-:Y:S01]  /*10770*/  STL [R1], R2 ;  /* 0x0000000201007387 */ /* 0x0007e20000100800 */
[----:B------:R-:W-:Y:S01]  /*10780*/  NOP ;  /* 0x0000000000007918 */ /* 0x000fe20000000000 */
.L_x_13798:
[----:B------:R-:W0:Y:S01]  /*10790*/  LDL.LU R3, [R1+0x18] ;  /* 0x0000180001037983 */ /* 0x000e220000300800 */
[----:B------:R-:W-:Y:S05]  /*107a0*/  WARPSYNC.ALL ;  /* 0x0000000000007948 */ /* 0x000fea0003800000 */
[----:B---3--:R-:W-:Y:S01]  /*107b0*/  ULDC.64 UR4, c[0x0][0x298] ;  /* 0x0000a60000047ab9 */ /* 0x008fe20000000a00 */
[----:B------:R-:W-:Y:S01]  /*107c0*/  VIADD R2, R22, 0x8400 ;  /* 0x0000840016027836 */ /* 0x000fe20000000000 */
[----:B------:R-:W-:Y:S01]  /*107d0*/  ULDC.64 UR6, c[0x0][0xa00] ;  /* 0x0002800000067ab9 */ /* 0x000fe20000000a00 */
[----:B------:R-:W-:Y:S01]  /*107e0*/  BSSY B6, `(.L_x_13803) ;  /* 0x0000024000067945 */ /* 0x000fe20003800000 */
[----:B------:R-:W-:Y:S01]  /*107f0*/  BAR.SYNC.DEFER_BLOCKING 0x8, 0x200 ;  /* 0x0208000000007b1d */ /* 0x000fe20000010000 */
[----:B------:R-:W-:-:S02]  /*10800*/  ISETP.NE.U32.AND P0, PT, RZ, UR6, PT ;  /* 0x00000006ff007c0c */ /* 0x000fc4000bf05070 */
[----:B------:R-:W-:Y:S02]  /*10810*/  LOP3.LUT P1, RZ, R2, 0x3ff, RZ, 0xc0, !PT ;  /* 0x000003ff02ff7812 */ /* 0x000fe4000782c0ff */
[----:B------:R-:W-:Y:S02]  /*10820*/  ISETP.NE.AND.EX P0, PT, RZ, UR7, PT, P0 ;  /* 0x00000007ff007c0c */ /* 0x000fe4000bf05300 */
[----:B0-----:R-:W-:Y:S01]  /*10830*/  SHF.R.S32.HI R0, RZ, 0x1f, R3 ;  /* 0x0000001fff007819 */ /* 0x001fe20000011403 */
[----:B------:R-:W-:-:S04]  /*10840*/  IMAD.WIDE.U32 R4, R3, UR4, RZ ;  /* 0x0000000403047c25 */ /* 0x000fc8000f8e00ff */
[----:B------:R-:W-:Y:S01]  /*10850*/  IMAD R0, R0, UR4, RZ ;  /* 0x0000000400007c24 */ /* 0x000fe2000f8e02ff */
[----:B------:R0:W-:Y:S03]  /*10860*/  STL.64 [R1+0x18], R4 ;  /* 0x0000180401007387 */ /* 0x0001e60000100a00 */
[----:B------:R-:W-:Y:S01]  /*10870*/  IMAD R2, R3, UR5, R0 ;  /* 0x0000000503027c24 */ /* 0x000fe2000f8e0200 */
[----:B------:R-:W-:-:S04]  /*10880*/  SHF.R.S32.HI R0, RZ, 0x1f, R19 ;  /* 0x0000001fff007819 */ /* 0x000fc80000011413 */
[----:B------:R-:W-:Y:S02]  /*10890*/  SEL R3, R0, RZ, !P0 ;  /* 0x000000ff00037207 */ /* 0x000fe40004000000 */
[----:B------:R-:W-:Y:S01]  /*108a0*/  SEL R0, R19, RZ, !P0 ;  /* 0x000000ff13007207 */ /* 0x000fe20004000000 */
[----:B0-----:R-:W-:Y:S01]  /*108b0*/  IMAD.IADD R4, R5, 0x1, R2 ;  /* 0x0000000105047824 */ /* 0x001fe200078e0202 */
[----:B------:R-:W-:-:S04]  /*108c0*/  SHF.R.S32.HI R2, RZ, 0x1f, R18 ;  /* 0x0000001fff027819 */ /* 0x000fc80000011412 */
[----:B------:R0:W-:Y:S04]  /*108d0*/  STL [R1+0x28], R4 ;  /* 0x0000280401007387 */ /* 0x0001e80000100800 */
[----:B------:R0:W-:Y:S04]  /*108e0*/  STL [R1+0x30], R3 ;  /* 0x0000300301007387 */ /* 0x0001e80000100800 */
        /* <DEDUP_REMOVED lines=18> */
[----:B0-----:R-:W-:Y:S05]  /*10a10*/  CALL.ABS.NOINC R2 ;  /* 0x0000000002007343 */ /* 0x001fea0003c00000 */
.L_x_13804:
[----:B------:R-:W-:Y:S05]  /*10a20*/  BSYNC B6 ;  /* 0x0000000000067941 */ /* 0x000fea0003800000 */
.L_x_13803:
[----:B0-----:R-:W2:Y:S01]  /*10a30*/  LDL.LU R0, [R1+0x28] ;  /* 0x0000280001007983 */ /* 0x001ea20000300800 */
[----:B------:R-:W0:Y:S01]  /*10a40*/  LDC R9, c[0x0][0x448] ;  /* 0x00011200ff097b82 */ /* 0x000e220000000800 */
[----:B------:R-:W-:Y:S01]  /*10a50*/  ULDC.64 UR4, c[0x0][0x2d8] ;  /* 0x0000b60000047ab9 */ /* 0x000fe20000000a00 */
[----:B------:R-:W-:Y:S01]  /*10a60*/  ULDC.64 UR6, c[0x0][0x2c8] ;  /* 0x0000b20000067ab9 */ /* 0x000fe20000000a00 */
[----:B------:R-:W2:Y:S01]  /*10a70*/  LDL.LU.64 R2, [R1+0x18] ;  /* 0x0000180001027983 */ /* 0x000ea20000300a00 */
[----:B------:R-:W-:-:S03]  /*10a80*/  ULDC.64 UR8, c[0x0][0x280] ;  /* 0x0000a00000087ab9 */ /* 0x000fc60000000a00 */
[----:B------:R-:W3:Y:S04]  /*10a90*/  LDL.LU R20, [R1+0x2c] ;  /* 0x00002c0001147983 */ /* 0x000ee80000300800 */
[----:B------:R-:W4:Y:S04]  /*10aa0*/  LDL.LU R21, [R1+0x30] ;  /* 0x0000300001157983 */ /* 0x000f280000300800 */
[----:B------:R-:W4:Y:S04]  /*10ab0*/  LDL.LU R4, [R1+0x20] ;  /* 0x0000200001047983 */ /* 0x000f280000300800 */
[----:B------:R-:W4:Y:S04]  /*10ac0*/  LDL R12, [R1+0xc] ;  /* 0x00000c00010c7983 */ /* 0x000f280000100800 */
[----:B------:R0:W5:Y:S02]  /*10ad0*/  LDL R10, [R1+0x4] ;  /* 0x00000400010a7983 */ /* 0x0001640000100800 */
[----:B0-----:R-:W-:-:S13]  /*10ae0*/  ISETP.NE.AND P1, PT, R9, 0x1, PT ;  /* 0x000000010900780c */ /* 0x001fda0003f25270 */
[----:B------:R-:W0:Y:S08]  /*10af0*/  @P1 LDC R5, c[0x0][0x450] ;  /* 0x00011400ff051b82 */ /* 0x000e300000000800 */
[----:B-1----:R-:W1:Y:S01]  /*10b00*/  @P1 LDC R8, c[0x0][0x44c] ;  /* 0x00011300ff081b82 */ /* 0x002e620000000800 */
[----:B------:R-:W1:Y:S01]  /*10b10*/  S2R R11, SR_TID.X ;  /* 0x00000000000b7919 */ /* 0x000e620000002100 */
        /* <DEDUP_REMOVED lines=12> */
[----:B------:R-:W4:Y:S01]  /*10be0*/  @P1 LDC R4, c[0x0][0x44c] ;  /* 0x00011300ff041b82 */ /* 0x000f220000000800 */
[----:B--2---:R-:W-:-:S04]  /*10bf0*/  LOP3.LUT R20, R20, 0x7f, RZ, 0xc0, !PT ;  /* 0x0000007f14147812 */ /* 0x004fc800078ec0ff */
[----:B------:R-:W-:Y:S01]  /*10c00*/  SHF.R.U32.HI R20, RZ, 0x3, R20 ;  /* 0x00000003ff147819 */ /* 0x000fe20000011614 */
[----:B---3--:R-:W-:-:S05]  /*10c10*/  IMAD.SHL.U32 R6, R21, 0x10, RZ ;  /* 0x0000001015067824 */ /* 0x008fca00078e00ff */
[----:B------:R-:W-:Y:S01]  /*10c20*/  LOP3.LUT R6, R20, 0x70, R6, 0xf8, !PT ;  /* 0x0000007014067812 */ /* 0x000fe200078ef806 */
[----:B------:R-:W-:-:S04]  /*10c30*/  IMAD.IADD R3, R3, 0x1, R0 ;  /* 0x0000000103037824 */ /* 0x000fc800078e0200 */
[----:B------:R-:W-:-:S04]  /*10c40*/  IMAD.IADD R6, R6, 0x1, R12 ;  /* 0x0000000106067824 */ /* 0x000fc800078e020c */
[----:B----4-:R-:W-:-:S04]  /*10c50*/  @P1 IMAD.HI.U32 R0, R6, R4, RZ ;  /* 0x0000000406001227 */ /* 0x010fc800078e00ff */
[----:B------:R-:W-:Y:S01]  /*10c60*/  IMAD.MOV.U32 R4, RZ, RZ, R6 ;  /* 0x000000ffff047224 */ /* 0x000fe200078e0006 */
[----:B0-----:R-:W-:-:S04]  /*10c70*/  @P1 SHF.R.U32.HI R4, RZ, R5, R0 ;  /* 0x00000005ff041219 */ /* 0x001fc80000011600 */
        /* <DEDUP_REMOVED lines=12> */
[----:B------:R-:W-:-:S05]  /*10d40*/  IMAD.IADD R5, R5, 0x1, R7 ;  /* 0x0000000105057824 */ /* 0x000fca00078e0207 */
[----:B------:R-:W-:Y:S02]  /*10d50*/  LEA.HI.X R4, R4, UR9, R5, 0x1, P0 ;  /* 0x0000000904047c11 */ /* 0x000fe400080f0c05 */
[----:B------:R-:W0:Y:S01]  /*10d60*/  @P1 LDC R5, c[0x0][0x450] ;  /* 0x00011400ff051b82 */ /* 0x000e220000000800 */
[----:B------:R-:W-:-:S04]  /*10d70*/  VIADD R7, R6, 0x80 ;  /* 0x0000008006077836 */ /* 0x000fc80000000000 */
[----:B-1----:R-:W-:-:S04]  /*10d80*/  @P1 IMAD.HI.U32 R8, R7, R8, RZ ;  /* 0x0000000807081227 */ /* 0x002fc800078e00ff */
[----:B------:R-:W-:Y:S01]  /*10d90*/  IMAD.MOV.U32 R6, RZ, RZ, R7 ;  /* 0x000000ffff067224 */ /* 0x000fe200078e0007 */
        /* <DEDUP_REMOVED lines=32> */
[----:B-1----:R-:W-:-:S04]  /*10fa0*/  @!P1 IMAD.X R7, RZ, RZ, R7, P2 ;  /* 0x000000ffff079224 */ /* 0x002fc800010e0607 */
[----:B------:R-:W-:Y:S02]  /*10fb0*/  @!P1 IMAD.MOV.U32 R9, RZ, RZ, R7 ;  /* 0x000000ffff099224 */ /* 0x000fe400078e0007 */
[----:B------:R-:W-:-:S03]  /*10fc0*/  VIADD R7, R3, 0x10 ;  /* 0x0000001003077836 */ /* 0x000fc60000000000 */
[----:B-----5:R0:W-:Y:S02]  /*10fd0*/  @!P1 LDGSTS.E.BYPASS.LTC128B.128 [R10+0x8400], desc[UR50][R8.64], !P0 ;  /* 0x08400000080a9fae */ /* 0x0201e4000c101d72 */
[----:B------:R-:W-:Y:S02]  /*10fe0*/  ISETP.GE.AND P1, PT, R7, R6, PT ;  /* 0x000000060700720c */ /* 0x000fe40003f26270 */
[----:B------:R-:W-:Y:S04]  /*10ff0*/  SHFL.IDX PT, R7, R4, 0x1, 0x181f ;  /* 0x00381f0004077f89 */ /* 0x000fe800000e0000 */
[----:B0-----:R-:W0:Y:S07]  /*11000*/  SHFL.IDX PT, R8, R0, 0x1, 0x181f ;  /* 0x00381f0000087f89 */ /* 0x001e2e00000e0000 */
[----:B0-----:R-:W-:-:S05]  /*11010*/  @!P1 LEA R8, P2, R20, R8, 0x1 ;  /* 0x0000000814089211 */ /* 0x001fca00078408ff */
[----:B------:R-:W-:-:S04]  /*11020*/  @!P1 IMAD.X R7, RZ, RZ, R7, P2 ;  /* 0x000000ffff079224 */ /* 0x000fc800010e0607 */
[----:B------:R-:W-:Y:S02]  /*11030*/  @!P1 IMAD.MOV.U32 R9, RZ, RZ, R7 ;  /* 0x000000ffff099224 */ /* 0x000fe400078e0007 */
[----:B------:R-:W-:-:S03]  /*11040*/  VIADD R7, R3, 0x20 ;  /* 0x0000002003077836 */ /* 0x000fc60000000000 */
[----:B------:R0:W-:Y:S02]  /*11050*/  @!P1 LDGSTS.E.BYPASS.LTC128B.128 [R10+0x8c00], desc[UR50][R8.64], !P0 ;  /* 0x08c00000080a9fae */ /* 0x0001e4000c101d72 */
        /* <DEDUP_REMOVED lines=34> */
[----:B------:R-:W-:Y:S04]  /*11280*/  SHFL.IDX PT, R4, R4, 0x7, 0x181f ;  /* 0x00f81f0004047f89 */ /* 0x000fe800000e0000 */
[----:B0-----:R-:W0:Y:S03]  /*11290*/  SHFL.IDX PT, R8, R0, 0x6, 0x181f ;  /* 0x00d81f0000087f89 */ /* 0x001e2600000e0000 */
[----:B0-----:R-:W-:-:S05]  /*112a0*/  @!P1 LEA R8, P2, R20, R8, 0x1 ;  /* 0x0000000814089211 */ /* 0x001fca00078408ff */
[----:B------:R-:W-:-:S04]  /*112b0*/  @!P1 IMAD.X R7, RZ, RZ, R7, P2 ;  /* 0x000000ffff079224 */ /* 0x000fc800010e0607 */
[----:B------:R-:W-:Y:S02]  /*112c0*/  @!P1 IMAD.MOV.U32 R9, RZ, RZ, R7 ;  /* 0x000000ffff099224 */ /* 0x000fe400078e0007 */
[----:B------:R-:W-:-:S03]  /*112d0*/  VIADD R7, R3, 0x80 ;  /* 0x0000008003077836 */ /* 0x000fc60000000000 */
[----:B------:R0:W-:Y:S02]  /*112e0*/  @!P1 LDGSTS.E.BYPASS.LTC128B.128 [R10+0xb400], desc[UR50][R8.64], !P0 ;  /* 0x0b400000080a9fae */ /* 0x0001e4000c101d72 */
[----:B------:R-:W-:Y:S01]  /*112f0*/  ISETP.GE.AND P2, PT, R7, R6, PT ;  /* 0x000000060700720c */ /* 0x000fe20003f46270 */
[----:B------:R-:W-:-:S05]  /*11300*/  VIADD R7, R3, 0x70 ;  /* 0x0000007003077836 */ /* 0x000fca0000000000 */
[----:B------:R-:W-:Y:S02]  /*11310*/  ISETP.GE.AND P1, PT, R7, R6, PT ;  /* 0x000000060700720c */ /* 0x000fe40003f26270 */
[----:B------:R-:W-:Y:S04]  /*11320*/  SHFL.IDX PT, R7, R5, RZ, 0x181f ;  /* 0x00181fff05077589 */ /* 0x000fe800000e0000 */
[----:B0-----:R-:W0:Y:S04]  /*11330*/  SHFL.IDX PT, R8, R0, 0x7, 0x181f ;  /* 0x00f81f0000087f89 */ /* 0x001e2800000e0000 */
[----:B------:R-:W1:Y:S03]  /*11340*/  SHFL.IDX PT, R0, R2, RZ, 0x181f ;  /* 0x00181fff02007589 */ /* 0x000e6600000e0000 */
[----:B0-----:R-:W-:-:S05]  /*11350*/  @!P1 LEA R8, P3, R20, R8, 0x1 ;  /* 0x0000000814089211 */ /* 0x001fca00078608ff */
[----:B------:R-:W-:-:S04]  /*11360*/  @!P1 IMAD.X R4, RZ, RZ, R4, P3 ;  /* 0x000000ffff049224 */ /* 0x000fc800018e0604 */
[----:B------:R-:W-:-:S05]  /*11370*/  @!P1 IMAD.MOV.U32 R9, RZ, RZ, R4 ;  /* 0x000000ffff099224 */ /* 0x000fca00078e0004 */
[----:B------:R0:W-:Y:S02]  /*11380*/  @!P1 LDGSTS.E.BYPASS.LTC128B.128 [R10+0xbc00], desc[UR50][R8.64], !P0 ;  /* 0x0bc00000080a9fae */ /* 0x0001e4000c101d72 */
[----:B0-----:R-:W-:Y:S01]  /*11390*/  @!P2 LEA R8, P1, R20, R7, 0x1 ;  /* 0x000000071408a211 */ /* 0x001fe200078208ff */
[----:B------:R-:W-:-:S04]  /*113a0*/  VIADD R7, R3, 0x90 ;  /* 0x0000009003077836 */ /* 0x000fc80000000000 */
[----:B-1----:R-:W-:Y:S01]  /*113b0*/  @!P2 IMAD.X R9, RZ, RZ, R0, P1 ;  /* 0x000000ffff09a224 */ /* 0x002fe200008e0600 */
[----:B------:R-:W-:Y:S01]  /*113c0*/  ISETP.GE.AND P1, PT, R7, R6, PT ;  /* 0x000000060700720c */ /* 0x000fe20003f26270 */
[----:B------:R-:W0:Y:S04]  /*113d0*/  SHFL.IDX PT, R0, R2, 0x1, 0x181f ;  /* 0x00381f0002007f89 */ /* 0x000e2800000e0000 */
[----:B------:R1:W-:Y:S08]  /*113e0*/  @!P2 LDGSTS.E.BYPASS.LTC128B.128 [R10+0xc400], desc[UR50][R8.64], !P0 ;  /* 0x0c400000080aafae */ /* 0x0003f0000c101d72 */
[----:B------:R-:W-:-:S05]  /*113f0*/  @!P1 LEA R14, P2, R20, R14, 0x1 ;  /* 0x0000000e140e9211 */ /* 0x000fca00078408ff */
[----:B-1----:R-:W-:Y:S02]  /*11400*/  @!P1 IMAD.MOV.U32 R8, RZ, RZ, R14 ;  /* 0x000000ffff089224 */ /* 0x002fe400078e000e */
[----:B------:R-:W1:Y:S01]  /*11410*/  SHFL.IDX PT, R14, R5, 0x2, 0x181f ;  /* 0x00581f00050e7f89 */ /* 0x000e6200000e0000 */
[----:B0-----:R-:W-:-:S03]  /*11420*/  @!P1 IMAD.X R7, RZ, RZ, R0, P2 ;  /* 0x000000ffff079224 */ /* 0x001fc600010e0600 */
[----:B------:R-:W0:Y:S01]  /*11430*/  SHFL.IDX PT, R0, R2, 0x2, 0x181f ;  /* 0x00581f0002007f89 */ /* 0x000e2200000e0000 */
[----:B------:R-:W-:Y:S02]  /*11440*/  @!P1 IMAD.MOV.U32 R9, RZ, RZ, R7 ;  /* 0x000000ffff099224 */ /* 0x000fe400078e0007 */
[----:B------:R-:W-:-:S03]  /*11450*/  VIADD R7, R3, 0xa0 ;  /* 0x000000a003077836 */ /* 0x000fc60000000000 */
[----:B------:R1:W-:Y:S02]  /*11460*/  @!P1 LDGSTS.E.BYPASS.LTC128B.128 [R10+0xcc00], desc[UR50][R8.64], !P0 ;  /* 0x0cc00000080a9fae */ /* 0x0003e4000c101d72 */
[----:B------:R-:W-:-:S13]  /*11470*/  ISETP.GE.AND P1, PT, R7, R6, PT ;  /* 0x000000060700720c */ /* 0x000fda0003f26270 */
[----:B-1----:R-:W-:Y:S02]  /*11480*/  @!P1 LEA R8, P2, R20, R14, 0x1 ;  /* 0x0000000e14089211 */ /* 0x002fe400078408ff */
[----:B------:R1:W2:Y:S03]  /*11490*/  SHFL.IDX PT, R14, R5, 0x3, 0x181f ;  /* 0x00781f00050e7f89 */ /* 0x0002a600000e0000 */
[----:B0-----:R-:W-:Y:S02]  /*114a0*/  @!P1 IMAD.X R9, RZ, RZ, R0, P2 ;  /* 0x000000ffff099224 */ /* 0x001fe400010e0600 */
[----:B------:R1:W0:Y:S04]  /*114b0*/  SHFL.IDX PT, R0, R2, 0x3, 0x181f ;  /* 0x00781f0002007f89 */ /* 0x00022800000e0000 */
[----:B------:R1:W-:Y:S02]  /*114c0*/  @!P1 LDGSTS.E.BYPASS.LTC128B.128 [R10+0xd400], desc[UR50][R8.64], !P0 ;  /* 0x0d400000080a9fae */ /* 0x0003e4000c101d72 */
.L_x_13920:
[----:B------:R-:W-:Y:S02]  /*114d0*/  VIADD R3, R3, 0xb0 ;  /* 0x000000b003037836 */ /* 0x000fe40000000000 */
[----:B-1----:R-:W-:-:S03]  /*114e0*/  VIADD R8, R22, 0x16800 ;  /* 0x0001680016087836 */ /* 0x002fc60000000000 */
[----:B------:R-:W-:-:S13]  /*114f0*/  ISETP.GE.AND P1, PT, R3, R6, PT ;  /* 0x000000060300720c */ /* 0x000fda0003f26270 */
[----:B--2---:R-:W-:-:S05]  /*11500*/  @!P1 LEA R2, P2, R20, R14, 0x1 ;  /* 0x0000000e14029211 */ /* 0x004fca00078408ff */
[----:B0-----:R-:W-:-:S05]  /*11510*/  @!P1 IMAD.X R3, RZ, RZ, R0, P2 ;  /* 0x000000ffff039224 */ /* 0x001fca00010e0600 */
[----:B------:R-:W-:Y:S01]  /*11520*/  @!PT LDS RZ, [RZ] ;  /* 0x00000000fffff984 */ /* 0x000fe20000000800 */
[----:B------:R-:W-:Y:S01]  /*11530*/  @!PT LDS RZ, [RZ] ;  /* 0x00000000fffff984 */ /* 0x000fe20000000800 */
[----:B------:R-:W-:Y:S01]  /*11540*/  @!PT LDS RZ, [RZ] ;  /* 0x00000000fffff984 */ /* 0x000fe20000000800 */
[----:B------:R0:W-:Y:S01]  /*11550*/  @!P1 LDGSTS.E.BYPASS.LTC128B.128 [R10+0xdc00], desc[UR50][R2.64], !P0 ;  /* 0x0dc00000020a9fae */ /* 0x0001e2000c101d72 */
[----:B------:R-:W-:Y:S01]  /*11560*/  PLOP3.LUT P0, PT, PT, PT, PT, 0x80, 0x0 ;  /* 0x000000000000781c */ /* 0x000fe20003f0f070 */
[----:B------:R-:W-:-:S12]  /*11570*/  NOP ;  /* 0x0000000000007918 */ /* 0x000fd80000000000 */
.L_x_13806:
        /* <DEDUP_REMOVED lines=21> */
.L_x_13921:
[----:B------:R-:W-:Y:S05]  /*116d0*/  BSYNC B0 ;  /* 0x0000000000007941 */ /* 0x000fea0003800000 */
.L_x_13807:
        /* <DEDUP_REMOVED lines=42> */
.L_x_13815:
[----:B------:R-:W-:Y:S01]  /*11980*/  IMAD R2, R7, 0x8, R22 ;  /* 0x0000000807027824 */ /* 0x000fe200078e0216 */
[----:B------:R-:W-:Y:S01]  /*11990*/  SHF.L.U32 R3, R9, 0x1f, RZ ;  /* 0x0000001f09037819 */ /* 0x000fe200000006ff */
[----:B------:R-:W-:Y:S03]  /*119a0*/  BSSY B3, `(.L_x_13816) ;  /* 0x0000003000037945 */ /* 0x000fe60003800000 */
[----:B------:R-:W1:Y:S02]  /*119b0*/  SYNCS.PHASECHK.TRANS64.TRYWAIT P0, [R2+URZ+0x16840], R3 ;  /* 0x01684003020075a7 */ /* 0x000e64000800017f */
[----:B-1----:R-:W-:Y:S05]  /*119c0*/  @!P0 BRA `(.L_x_13817) ;  /* 0x0000003800f08947 */ /* 0x002fea0003800000 */
.L_x_13922:
[----:B------:R-:W-:Y:S05]  /*119d0*/  BSYNC B3 ;  /* 0x0000000000037941 */ /* 0x000fea0003800000 */
.L_x_13816:
        /* <DEDUP_REMOVED lines=12> */
.L_x_13819:
[----:B------:R-:W-:Y:S05]  /*11aa0*/  BSYNC B3 ;  /* 0x0000000000037941 */ /* 0x000fea0003800000 */
.L_x_13818:
        /* <DEDUP_REMOVED lines=11> */
.L_x_13820:
        /* <DEDUP_REMOVED lines=15> */
.L_x_13923:
[----:B------:R-:W-:Y:S05]  /*11c50*/  BSYNC B3 ;  /* 0x0000000000037941 */ /* 0x000fea0003800000 */
.L_x_13821:
        /* <DEDUP_REMOVED lines=12> */
.L_x_13824:
[----:B------:R-:W-:Y:S05]  /*11d20*/  BSYNC B3 ;  /* 0x0000000000037941 */ /* 0x000fea0003800000 */
.L_x_13823:
        /* <DEDUP_REMOVED lines=11> */
.L_x_13825:
        /* <DEDUP_REMOVED lines=12> */
.L_x_13814:
[----:B------:R-:W-:Y:S05]  /*11ea0*/  BSYNC B1 ;  /* 0x0000000000017941 */ /* 0x000fea0003800000 */
.L_x_13813:
[----:B------:R-:W2:Y:S01]  /*11eb0*/  LDL R0, [R1+0x8] ;  /* 0x0000080001007983 */ /* 0x000ea20000100800 */
[----:B------:R-:W-:Y:S02]  /*11ec0*/  IMAD.MOV.U32 R23, RZ, RZ, R7 ;  /* 0x000000ffff177224 */ /* 0x000fe400078e0007 */
[----:B------:R-:W-:Y:S02]  /*11ed0*/  IMAD.MOV.U32 R26, RZ, RZ, R9 ;  /* 0x000000ffff1a7224 */ /* 0x000fe400078e0009 */
[----:B--2---:R-:W-:-:S07]  /*11ee0*/  VIADD R0, R0, 0xfffffffd ;  /* 0xfffffffd00007836 */ /* 0x004fce0000000000 */
.L_x_13812:
[----:B------:R-:W-:Y:S05]  /*11ef0*/  BSYNC B2 ;  /* 0x0000000000027941 */ /* 0x000fea0003800000 */
.L_x_13811:
[----:B------:R-:W2:Y:S01]  /*11f00*/  LDL.LU R2, [R1+0x8] ;  /* 0x0000080001027983 */ /* 0x000ea20000300800 */
[----:B------:R-:W-:Y:S01]  /*11f10*/  VIADD R6, R6, 0xfffffffe ;  /* 0xfffffffe06067836 */ /* 0x000fe20000000000 */
[----:B--2---:R-:W-:-:S04]  /*11f20*/  LOP3.LUT R3, RZ, R2, RZ, 0x33, !PT ;  /* 0x00000002ff037212 */ /* 0x004fc800078e33ff */
[----:B------:R-:W-:-:S13]  /*11f30*/  ISETP.NE.AND P0, PT, R6, R3, PT ;  /* 0x000000030600720c */ /* 0x000fda0003f05270 */
[----:B------:R-:W-:Y:S05]  /*11f40*/  @!P0 BRA `(.L_x_13810) ;  /* 0x0000000c009c8947 */ /* 0x000fea0003800000 */
[----:B------:R-:W-:-:S07]  /*11f50*/  IMAD.MOV.U32 R4, RZ, RZ, R17 ;  /* 0x000000ffff047224 */ /* 0x000fce00078e0011 */
.L_x_13852:
        /* <DEDUP_REMOVED lines=32> */
.L_x_13828:
[----:B------:R-:W-:Y:S01]  /*12160*/  IMAD R2, R6, 0x8, R22 ;  /* 0x0000000806027824 */ /* 0x000fe200078e0216 */
[----:B------:R-:W-:Y:S01]  /*12170*/  SHF.L.U32 R3, R7, 0x1f, RZ ;  /* 0x0000001f07037819 */ /* 0x000fe200000006ff */
[----:B------:R-:W-:Y:S03]  /*12180*/  BSSY B2, `(.L_x_13829) ;  /* 0x0000003000027945 */ /* 0x000fe60003800000 */
[----:B------:R-:W1:Y:S02]  /*12190*/  SYNCS.PHASECHK.TRANS64.TRYWAIT P0, [R2+URZ+0x16840], R3 ;  /* 0x01684003020075a7 */ /* 0x000e64000800017f */
[----:B-1----:R-:W-:Y:S05]  /*121a0*/  @!P0 BRA `(.L_x_13830) ;  /* 0x0000003400208947 */ /* 0x002fea0003800000 */
.L_x_13924:
[----:B------:R-:W-:Y:S05]  /*121b0*/  BSYNC B2 ;  /* 0x0000000000027941 */ /* 0x000fea0003800000 */
.L_x_13829:
        /* <DEDUP_REMOVED lines=12> */
.L_x_13832:
[----:B------:R-:W-:Y:S05]  /*12280*/  BSYNC B2 ;  /* 0x0000000000027941 */ /* 0x000fea0003800000 */
.L_x_13831:
        /* <DEDUP_REMOVED lines=11> */
.L_x_13833:
        /* <DEDUP_REMOVED lines=15> */
.L_x_13925:
[----:B------:R-:W-:Y:S05]  /*12430*/  BSYNC B2 ;  /* 0x0000000000027941 */ /* 0x000fea0003800000 */
.L_x_13834:
        /* <DEDUP_REMOVED lines=11> */
.L_x_13837:
[----:B------:R-:W-:Y:S05]  /*124f0*/  BSYNC B2 ;  /* 0x0000000000027941 */ /* 0x000fea0003800000 */
.L_x_13836:
        /* <DEDUP_REMOVED lines=10> */
.L_x_13838:
        /* <DEDUP_REMOVED lines=12> */
.L_x_13827:
[----:B------:R-:W-:Y:S05]  /*12660*/  BSYNC B1 ;  /* 0x0000000000017941 */ /* 0x000fea0003800000 */
.L_x_13826:
        /* <DEDUP_REMOVED lines=32> */
.L_x_13841:
[----:B------:R-:W-:Y:S01]  /*12870*/  IMAD R2, R23, 0x8, R22 ;  /* 0x0000000817027824 */ /* 0x000fe200078e0216 */
[----:B------:R-:W-:Y:S01]  /*12880*/  SHF.L.U32 R3, R26, 0x1f, RZ ;  /* 0x0000001f1a037819 */ /* 0x000fe200000006ff */
[----:B------:R-:W-:Y:S03]  /*12890*/  BSSY B2, `(.L_x_13842) ;  /* 0x0000003000027945 */ /* 0x000fe60003800000 */
[----:B------:R-:W1:Y:S02]  /*128a0*/  SYNCS.PHASECHK.TRANS64.TRYWAIT P0, [R2+URZ+0x16840], R3 ;  /* 0x01684003020075a7 */ /* 0x000e64000800017f */
[----:B-1----:R-:W-:Y:S05]  /*128b0*/  @!P0 BRA `(.L_x_13843) ;  /* 0x0000002c00848947 */ /* 0x002fea0003800000 */
.L_x_13926:
[----:B------:R-:W-:Y:S05]  /*128c0*/  BSYNC B2 ;  /* 0x0000000000027941 */ /* 0x000fea0003800000 */
.L_x_13842:
        /* <DEDUP_REMOVED lines=12> */
.L_x_13845:
[----:B------:R-:W-:Y:S05]  /*12990*/  BSYNC B2 ;  /* 0x0000000000027941 */ /* 0x000fea0003800000 */
.L_x_13844:
        /* <DEDUP_REMOVED lines=12> */
.L_x_13846:
        /* <DEDUP_REMOVED lines=15> */
.L_x_13927:
[----:B------:R-:W-:Y:S05]  /*12b50*/  BSYNC B2 ;  /* 0x0000000000027941 */ /* 0x000fea0003800000 */
.L_x_13847:
        /* <DEDUP_REMOVED lines=11> */
.L_x_13850:
[----:B------:R-:W-:Y:S05]  /*12c10*/  BSYNC B2 ;  /* 0x0000000000027941 */ /* 0x000fea0003800000 */
.L_x_13849:
        /* <DEDUP_REMOVED lines=10> */
.L_x_13851:
        /* <DEDUP_REMOVED lines=12> */
.L_x_13840:
[----:B------:R-:W-:Y:S05]  /*12d80*/  BSYNC B1 ;  /* 0x0000000000017941 */ /* 0x000fea0003800000 */
.L_x_13839:
[----:B------:R-:W-:Y:S01]  /*12d90*/  ISETP.GT.AND P0, PT, R9, R29, PT ;  /* 0x0000001d0900720c */ /* 0x000fe20003f04270 */
[----:B------:R-:W-:-:S12]  /*12da0*/  VIADD R0, R0, 0xfffffffe ;  /* 0xfffffffe00007836 */ /* 0x000fd80000000000 */
[----:B------:R-:W-:Y:S05]  /*12db0*/  @P0 BRA `(.L_x_13852) ;  /* 0xfffffff000680947 */ /* 0x000fea000383ffff */
.L_x_13810:
[----:B------:R-:W-:Y:S05]  /*12dc0*/  BSYNC B0 ;  /* 0x0000000000007941 */ /* 0x000fea0003800000 */
.L_x_13809:
        /* <DEDUP_REMOVED lines=17> */
.L_x_13854:
[----:B------:R-:W-:Y:S05]  /*12ee0*/  BSYNC B0 ;  /* 0x0000000000007941 */ /* 0x000fea0003800000 */
.L_x_13853:
        /* <DEDUP_REMOVED lines=10> */
.L_x_13928:
[----:B------:R-:W-:Y:S05]  /*12f90*/  BSYNC B1 ;  /* 0x0000000000017941 */ /* 0x000fea0003800000 */
.L_x_13857:
        /* <DEDUP_REMOVED lines=9> */
.L_x_13860:
[----:B------:R-:W-:Y:S05]  /*13030*/  BSYNC B1 ;  /* 0x0000000000017941 */ /* 0x000fea0003800000 */
.L_x_13859:
[----:B0-----:R-:W-:Y:S01]  /*13040*/  IMAD R0, R23, 0x4000, R22 ;  /* 0x0000400017007824 */ /* 0x001fe200078e0216 */
[----:B------:R-:W-:Y:S01]  /*13050*/  UIADD3 UR4, UP0, UR38, 0x470, URZ ;  /* 0x0000047026047890 */ /* 0x000fe2000ff1e03f */
[----:B------:R-:W-:Y:S01]  /*13060*/  IMAD R24, R24, 0x80, R27 ;  /* 0x0000008018187824 */ /* 0x000fe200078e021b */
[----:B------:R-:W-:Y:S01]  /*13070*/  PLOP3.LUT P0, PT, PT, PT, PT, 0x80, 0x0 ;  /* 0x000000000000781c */ /* 0x000fe20003f0f070 */
[----:B------:R-:W-:Y:S01]  /*13080*/  VIADD R2, R3, 0x16850 ;  /* 0x0001685003027836 */ /* 0x000fe20000000000 */
[----:B------:R-:W-:Y:S01]  /*13090*/  UIADD3.X UR5, URZ, UR39, URZ, UP0, !UPT ;  /* 0x000000273f057290 */ /* 0x000fe200087fe43f */
[----:B------:R-:W-:Y:S01]  /*130a0*/  VIADD R0, R0, 0x400 ;  /* 0x0000040000007836 */ /* 0x000fe20000000000 */
[----:B------:R-:W-:Y:S01]  /*130b0*/  UMOV UR6, 0x0 ;  /* 0x0000000000067882 */ /* 0x000fe20000000000 */
[----:B------:R-:W-:Y:S01]  /*130c0*/  UMOV UR7, 0x14f00000 ;  /* 0x14f0000000077882 */ /* 0x000fe20000000000 */
[----:B------:R-:W-:-:S08]  /*130d0*/  UMOV UR10, URZ ;  /* 0x0000003f000a7c82 */ /* 0x000fd00008000000 */
.L_x_13861:
        /* <DEDUP_REMOVED lines=10> */
.L_x_13856:
[----:B------:R-:W-:Y:S05]  /*13180*/  BSYNC B0 ;  /* 0x0000000000007941 */ /* 0x000fea0003800000 */
.L_x_13855:
[----:B------:R-:W-:-:S05]  /*13190*/  VIADD R23, R23, 0x1 ;  /* 0x0000000117177836 */ /* 0x000fca0000000000 */
[----:B------:R-:W-:-:S04]  /*131a0*/  ISETP.NE.AND P0, PT, R23, 0x2, PT ;  /* 0x000000021700780c */ /* 0x000fc80003f05270 */
[----:B0-----:R-:W-:Y:S02]  /*131b0*/  SEL R3, RZ, 0x1, P0 ;  /* 0x00000001ff037807 */ /* 0x001fe40000000000 */
[----:B------:R-:W-:Y:S02]  /*131c0*/  SEL R23, R23, RZ, P0 ;  /* 0x000000ff17177207 */ /* 0x000fe40000000000 */
[----:B------:R-:W-:-:S07]  /*131d0*/  LOP3.LUT R26, R26, R3, RZ, 0x3c, !PT ;  /* 0x000000031a1a7212 */ /* 0x000fce00078e3cff */
.L_x_13791:
[----:B------:R-:W-:Y:S05]  /*131e0*/  BSYNC B7 ;  /* 0x0000000000077941 */ /* 0x000fea0003800000 */
.L_x_13789:
        /* <DEDUP_REMOVED lines=12> */
.L_x_13862:
        /* <DEDUP_REMOVED lines=19> */
[----:B------:R-:W1:Y:S02]  /*133e0*/  SHFL.UP PT, R14, R17, 0x1, RZ ;  /* 0x04200000110e7989 */ /* 0x000e6400000e00ff */
[----:B-1----:R-:W-:-:S05]  /*133f0*/  SEL R4, R14, RZ, P1 ;  /* 0x000000ff0e047207 */ /* 0x002fca0000800000 */
[----:B------:R-:W-:-:S05]  /*13400*/  IMAD.IADD R4, R17, 0x1, R4 ;  /* 0x0000000111047824 */ /* 0x000fca00078e0204 */
        /* <DEDUP_REMOVED lines=14> */
.L_x_13938:
[----:B------:R-:W-:Y:S02]  /*134f0*/  ULDC UR4, c[0x0][0xc38] ;  /* 0x00030e0000047ab9 */ /* 0x000fe40000000800 */
[----:B------:R-:W-:-:S04]  /*13500*/  IMAD.U32 R4, RZ, RZ, UR4 ;  /* 0x00000004ff047e24 */ /* 0x000fc8000f8e00ff */
[----:B--2---:R-:W-:-:S04]  /*13510*/  IMAD R14, R14, R4, RZ ;  /* 0x000000040e0e7224 */ /* 0x004fc800078e02ff */
[----:B------:R-:W-:-:S05]  /*13520*/  IMAD.IADD R5, R5, 0x1, R14 ;  /* 0x0000000105057824 */ /* 0x000fca00078e020e */
[----:B------:R-:W-:-:S13]  /*13530*/  ISETP.GT.AND P6, PT, R5, R0, PT ;  /* 0x000000000500720c */ /* 0x000fda0003fc4270 */
[----:B------:R-:W-:Y:S05]  /*13540*/  @P6 BRA `(.L_x_13865) ;  /* 0x00000000009c6947 */ /* 0x000fea0003800000 */
.L_x_13870:
[----:B-1----:R-:W1:Y:S01]  /*13550*/  LDC R2, c[0x0][0xc3c] ;  /* 0x00030f00ff027b82 */ /* 0x002e620000000800 */
[----:B------:R-:W-:-:S05]  /*13560*/  VIADD R19, R19, 0x1f ;  /* 0x0000001f13137836 */ /* 0x000fca0000000000 */
[----:B-1----:R-:W-:-:S13]  /*13570*/  ISETP.GE.AND P6, PT, R19, R2, PT ;  /* 0x000000021300720c */ /* 0x002fda0003fc6270 */
[----:B------:R-:W-:Y:S05]  /*13580*/  @P6 BRA `(.L_x_13866) ;  /* 0x0000000400d06947 */ /* 0x000fea0003800000 */
[----:B------:R-:W1:Y:S01]  /*13590*/  S2R R3, SR_TID.X ;  /* 0x0000000000037919 */ /* 0x000e620000002100 */
[----:B------:R-:W-:Y:S01]  /*135a0*/  BSSY B0, `(.L_x_13867) ;  /* 0x0000009000007945 */ /* 0x000fe20003800000 */
[----:B------:R-:W-:Y:S01]  /*135b0*/  IMAD.MOV.U32 R17, RZ, RZ, RZ ;  /* 0x000000ffff117224 */ /* 0x000fe200078e00ff */
[----:B-1----:R-:W-:-:S05]  /*135c0*/  LOP3.LUT R3, R3, 0x1f, RZ, 0xc0, !PT ;  /* 0x0000001f03037812 */ /* 0x002fca00078ec0ff */
[----:B------:R-:W-:-:S05]  /*135d0*/  IMAD.IADD R7, R19, 0x1, R3 ;  /* 0x0000000113077824 */ /* 0x000fca00078e0203 */
[----:B------:R-:W-:-:S13]  /*135e0*/  ISETP.GE.OR P6, PT, R7, R2, !P0 ;  /* 0x000000020700720c */ /* 0x000fda00047c6670 */
[----:B------:R-:W-:Y:S05]  /*135f0*/  @P6 BRA `(.L_x_13868) ;  /* 0x00000000000c6947 */ /* 0x000fea0003800000 */
[----:B------:R-:W1:Y:S02]  /*13600*/  LDC.64 R2, c[0x0][0xc80] ;  /* 0x00032000ff027b82 */ /* 0x000e640000000a00 */
[----:B-1----:R-:W-:-:S05]  /*13610*/  IMAD.WIDE R2, R7, 0x4, R2 ;  /* 0x0000000407027825 */ /* 0x002fca00078e0202 */
[----:B------:R1:W5:Y:S02]  /*13620*/  LDG.E R17, desc[UR50][R2.64] ;  /* 0x0000003202117981 */ /* 0x000364000c1e1900 */
.L_x_13868:
[----:B------:R-:W-:Y:S05]  /*13630*/  BSYNC B0 ;  /* 0x0000000000007941 */ /* 0x000fea0003800000 */
.L_x_13867:
[----:B------:R-:W-:-:S03]  /*13640*/  UMOV UR4, 0xffffffff ;  /* 0xffffffff00047882 */ /* 0x000fc60000000000 */
[----:B------:R-:W-:Y:S05]  /*13650*/  BRA.DIV UR4, `(.L_x_13869) ;  /* 0x00000026047c7947 */ /* 0x000fea000b800000 */
[----:B-----5:R-:W2:Y:S02]  /*13660*/  SHFL.UP PT, R14, R17, 0x1, RZ ;  /* 0x04200000110e7989 */ /* 0x020ea400000e00ff */
[----:B--2---:R-:W-:-:S05]  /*13670*/  SEL R14, R14, RZ, P1 ;  /* 0x000000ff0e0e7207 */ /* 0x004fca0000800000 */
        /* <DEDUP_REMOVED lines=14> */
.L_x_13946:
[----:B------:R-:W-:Y:S02]  /*13760*/  ULDC UR4, c[0x0][0xc38] ;  /* 0x00030e0000047ab9 */ /* 0x000fe40000000800 */
[----:B------:R-:W-:-:S04]  /*13770*/  IMAD.U32 R4, RZ, RZ, UR4 ;  /* 0x00000004ff047e24 */ /* 0x000fc8000f8e00ff */
[----:B--2---:R-:W-:-:S04]  /*13780*/  IMAD R14, R14, R4, RZ ;  /* 0x000000040e0e7224 */ /* 0x004fc800078e02ff */
[----:B------:R-:W-:-:S05]  /*13790*/  IMAD.IADD R5, R14, 0x1, R5 ;  /* 0x000000010e057824 */ /* 0x000fca00078e0205 */
[----:B------:R-:W-:-:S13]  /*137a0*/  ISETP.GT.AND P6, PT, R5, R0, PT ;  /* 0x000000000500720c */ /* 0x000fda0003fc4270 */
[----:B------:R-:W-:Y:S05]  /*137b0*/  @!P6 BRA `(.L_x_13870) ;  /* 0xfffffffc0064e947 */ /* 0x000fea000383ffff */
.L_x_13865:
        /* <DEDUP_REMOVED lines=8> */
.L_x_13950:
[----:B------:R-:W-:Y:S01]  /*13840*/  ISETP.NE.AND P0, PT, R3, RZ, PT ;  /* 0x000000ff0300720c */ /* 0x000fe20003f05270 */
[----:B------:R-:W-:-:S12]  /*13850*/  IMAD.MOV.U32 R14, RZ, RZ, RZ ;  /* 0x000000ffff0e7224 */ /* 0x000fd800078e00ff */
[----:B------:R-:W-:Y:S05]  /*13860*/  @!P0 BRA `(.L_x_13872) ;  /* 0x0000000000108947 */ /* 0x000fea0003800000 */
[----:B------:R-:W-:Y:S01]  /*13870*/  UMOV UR4, 0xffffffff ;  /* 0xffffffff00047882 */ /* 0x000fe20000000000 */
[----:B------:R-:W-:Y:S02]  /*13880*/  VIADD R12, R6, 0xffffffff ;  /* 0xffffffff060c7836 */ /* 0x000fe40000000000 */
[----:B------:R-:W-:Y:S05]  /*13890*/  BRA.DIV UR4, `(.L_x_13873) ;  /* 0x0000002604f07947 */ /* 0x000fea000b800000 */
[----:B------:R4:W0:Y:S02]  /*138a0*/  SHFL.IDX PT, R14, R2, R12, 0x1f ;  /* 0x00001f0c020e7589 */ /* 0x00082400000e0000 */
.L_x_13872:
[----:B-1--4-:R-:W1:Y:S01]  /*138b0*/  LDC.64 R2, c[0x0][0xc90] ;  /* 0x00032400ff027b82 */ /* 0x012e620000000a00 */
[----:B------:R-:W-:-:S04]  /*138c0*/  IMAD.IADD R19, R6, 0x1, R19 ;  /* 0x0000000106137824 */ /* 0x000fc800078e0213 */
[----:B-1----:R-:W-:-:S05]  /*138d0*/  IMAD.WIDE R2, R19, 0x4, R2 ;  /* 0x0000000413027825 */ /* 0x002fca00078e0202 */
[----:B------:R1:W2:Y:S01]  /*138e0*/  LDG.E R7, desc[UR50][R2.64] ;  /* 0x0000003202077981 */ /* 0x0002a2000c1e1900 */
[----:B0-----:R-:W-:Y:S02]  /*138f0*/  IMAD R16, R14, R4, R5 ;  /* 0x000000040e107224 */ /* 0x001fe400078e0205 */
[----:B-1----:R-:W-:Y:S02]  /*13900*/  IMAD.MOV.U32 R2, RZ, RZ, RZ ;  /* 0x000000ffff027224 */ /* 0x002fe400078e00ff */
[----:B--23--:R-:W-:-:S05]  /*13910*/  IMAD R6, R17, R7, RZ ;  /* 0x0000000711067224 */ /* 0x00cfca00078e02ff */
[----:B------:R-:W-:-:S04]  /*13920*/  IABS R8, R6 ;  /* 0x0000000600087213 */ /* 0x000fc80000000000 */
[----:B------:R-:W0:Y:S08]  /*13930*/  I2F.RP R9, R8 ;  /* 0x0000000800097306 */ /* 0x000e300000209400 */
[----:B0-----:R-:W0:Y:S02]  /*13940*/  MUFU.RCP R9, R9 ;  /* 0x0000000900097308 */ /* 0x001e240000001000 */
[----:B0-----:R-:W-:-:S06]  /*13950*/  VIADD R10, R9, 0xffffffe ;  /* 0x0ffffffe090a7836 */ /* 0x001fcc0000000000 */
[----:B------:R-:W0:Y:S02]  /*13960*/  F2I.FTZ.U32.TRUNC.NTZ R3, R10 ;  /* 0x0000000a00037305 */ /* 0x000e24000021f000 */
[----:B0-----:R-:W-:-:S04]  /*13970*/  IMAD.MOV R11, RZ, RZ, -R3 ;  /* 0x000000ffff0b7224 */ /* 0x001fc800078e0a03 */
[----:B------:R-:W-:-:S04]  /*13980*/  IMAD R5, R11, R8, RZ ;  /* 0x000000080b057224 */ /* 0x000fc800078e02ff */
[----:B------:R-:W-:-:S04]  /*13990*/  IMAD.HI.U32 R2, R3, R5, R2 ;  /* 0x0000000503027227 */ /* 0x000fc800078e0002 */
[----:B------:R-:W-:Y:S01]  /*139a0*/  IMAD.IADD R5, R0, 0x1, -R16 ;  /* 0x0000000100057824 */ /* 0x000fe200078e0a10 */
[----:B------:R-:W-:-:S04]  /*139b0*/  IABS R0, R6 ;  /* 0x0000000600007213 */ /* 0x000fc80000000000 */
[----:B------:R-:W-:Y:S01]  /*139c0*/  IABS R3, R5 ;  /* 0x0000000500037213 */ /* 0x000fe20000000000 */
[----:B------:R-:W-:-:S04]  /*139d0*/  IMAD.MOV R0, RZ, RZ, -R0 ;  /* 0x000000ffff007224 */ /* 0x000fc800078e0a00 */
        /* <DEDUP_REMOVED lines=47> */
.L_x_13866:
[----:B------:R-:W-:Y:S01]  /*13cd0*/  UMOV UR4, URZ ;  /* 0x0000003f00047c82 */ /* 0x000fe20008000000 */
[----:B------:R-:W-:Y:S01]  /*13ce0*/  UMOV UR5, URZ ;  /* 0x0000003f00057c82 */ /* 0x000fe20008000000 */
[----:B------:R-:W-:Y:S01]  /*13cf0*/  ULDC UR6, c[0x0][0xc3c] ;  /* 0x00030f0000067ab9 */ /* 0x000fe20000000800 */
[----:B------:R-:W-:Y:S02]  /*13d00*/  IMAD.MOV.U32 R16, RZ, RZ, R0 ;  /* 0x000000ffff107224 */ /* 0x000fe400078e0000 */
[----:B------:R-:W-:Y:S02]  /*13d10*/  IMAD.U32 R17, RZ, RZ, UR4 ;  /* 0x00000004ff117e24 */ /* 0x000fe4000f8e00ff */
[----:B------:R-:W-:Y:S02]  /*13d20*/  IMAD.U32 R18, RZ, RZ, UR5 ;  /* 0x00000005ff127e24 */ /* 0x000fe4000f8e00ff */
[----:B------:R-:W-:-:S07]  /*13d30*/  IMAD.U32 R19, RZ, RZ, UR6 ;  /* 0x00000006ff137e24 */ /* 0x000fce000f8e00ff */
.L_x_13874:
[----:B------:R-:W1:Y:S01]  /*13d40*/  S2R R0, SR_TID.X ;  /* 0x0000000000007919 */ /* 0x000e620000002100 */
[----:B------:R-:W-:Y:S05]  /*13d50*/  WARPSYNC.ALL ;  /* 0x0000000000007948 */ /* 0x000fea0003800000 */
[----:B------:R-:W-:Y:S01]  /*13d60*/  BAR.SYNC.DEFER_BLOCKING 0x4, 0x200 ;  /* 0x0108000000007b1d */ /* 0x000fe20000010000 */
[----:B-1----:R-:W-:-:S04]  /*13d70*/  LOP3.LUT R0, R0, 0x1f, RZ, 0xc0, !PT ;  /* 0x0000001f00007812 */ /* 0x002fc800078ec0ff */
[----:B------:R-:W-:-:S13]  /*13d80*/  ISETP.NE.AND P0, PT, R0, RZ, PT ;  /* 0x000000ff0000720c */ /* 0x000fda0003f05270 */
[----:B------:R-:W1:Y:S01]  /*13d90*/  @!P0 S2R R3, SR_CgaCtaId ;  /* 0x0000000000038919 */ /* 0x000e620000008800 */
[----:B------:R-:W-:-:S04]  /*13da0*/  @!P0 MOV R0, 0x400 ;  /* 0x0000040000008802 */ /* 0x000fc80000000f00 */
[----:B-1----:R-:W-:-:S05]  /*13db0*/  @!P0 LEA R22, R3, R0, 0x18 ;  /* 0x0000000003168211 */ /* 0x002fca00078ec0ff */
[----:B------:R1:W-:Y:S01]  /*13dc0*/  @!P0 STS.128 [R22+0x168d0], R16 ;  /* 0x0168d01016008388 */ /* 0x0003e20000000c00 */
[----:B------:R-:W-:Y:S06]  /*13dd0*/  BAR.ARV 0x5, 0x200 ;  /* 0x0148000000007b1d */ /* 0x000fec0000002000 */
.L_x_13863:
[----:B------:R-:W-:Y:S02]  /*13de0*/  ULDC UR4, c[0x0][0xc3c] ;  /* 0x00030f0000047ab9 */ /* 0x000fe40000000800 */
[----:B---3--:R-:W-:-:S13]  /*13df0*/  ISETP.GE.AND P0, PT, R19, UR4, PT ;  /* 0x0000000413007c0c */ /* 0x008fda000bf06270 */
[----:B------:R-:W-:Y:S05]  /*13e00*/  @!P0 BRA `(.L_x_13875) ;  /* 0xffffffb400b88947 */ /* 0x000fea000383ffff */
[----:B------:R-:W-:Y:S05]  /*13e10*/  BSYNC B8 ;  /* 0x0000000000087941 */ /* 0x000fea0003800000 */
.L_x_13777:
        /* <DEDUP_REMOVED lines=12> */
.L_x_13953:
[----:B------:R-:W-:Y:S05]  /*13ee0*/  BSYNC B0 ;  /* 0x0000000000007941 */ /* 0x000fea0003800000 */
.L_x_13876:
[----:B------:R-:W-:-:S03]  /*13ef0*/  UMOV UR4, 0xffffffff ;  /* 0xffffffff00047882 */ /* 0x000fc60000000000 */
[----:B------:R-:W-:Y:S05]  /*13f00*/  BRA.DIV UR4, `(.L_x_13878) ;  /* 0x00000022048c7947 */ /* 0x000fea000b800000 */
[----:B0-----:R-:W0:Y:S02]  /*13f10*/  S2R R0, SR_TID.X ;  /* 0x0000000000007919 */ /* 0x001e240000002100 */
[----:B0-----:R-:W-:-:S04]  /*13f20*/  SHF.R.U32.HI R0, RZ, 0x5, R0 ;  /* 0x00000005ff007819 */ /* 0x001fc80000011600 */
[----:B------:R-:W-:-:S05]  /*13f30*/  LOP3.LUT R0, R0, 0x3, RZ, 0xc0, !PT ;  /* 0x0000000300007812 */ /* 0x000fca00078ec0ff */
[----:B------:R0:W3:Y:S02]  /*13f40*/  SHFL.IDX PT, R14, R0, RZ, 0x1f ;  /* 0x00001fff000e7589 */ /* 0x0000e400000e0000 */
.L_x_13956:
[----:B---3--:R-:W-:Y:S01]  /*13f50*/  ISETP.NE.AND P0, PT, R14, RZ, PT ;  /* 0x000000ff0e00720c */ /* 0x008fe20003f05270 */
[----:B------:R-:W-:-:S12]  /*13f60*/  BSSY B0, `(.L_x_13879) ;  /* 0x0000024000007945 */ /* 0x000fd80003800000 */
[----:B------:R-:W-:Y:S05]  /*13f70*/  @P0 BRA `(.L_x_13880) ;  /* 0x0000000000880947 */ /* 0x000fea0003800000 */
[----:B------:R-:W-:-:S03]  /*13f80*/  UMOV UR4, 0xffffffff ;  /* 0xffffffff00047882 */ /* 0x000fc60000000000 */
[----:B------:R-:W-:Y:S05]  /*13f90*/  BRA.DIV UR4, `(.L_x_13881) ;  /* 0x00000022049c7947 */ /* 0x000fea000b800000 */
[----:B------:R-:W-:-:S13]  /*13fa0*/  ELECT P6, URZ, PT ;  /* 0x00000000003f782f */ /* 0x000fda00038c0000 */
.L_x_13959:
[----:B------:R-:W-:Y:S05]  /*13fb0*/  @!P6 BRA `(.L_x_13880) ;  /* 0x000000000078e947 */ /* 0x000fea0003800000 */
[----:B------:R-:W-:-:S06]  /*13fc0*/  ULOP3.LUT UR4, UR36, 0x2, URZ, 0xfc, !UPT ;  /* 0x0000000224047892 */ /* 0x000fcc000f8efc3f */
[----:B0-----:R-:W-:-:S05]  /*13fd0*/  IMAD.U32 R0, RZ, RZ, UR4 ;  /* 0x00000004ff007e24 */ /* 0x001fca000f8e00ff */
[----:B------:R-:W-:-:S13]  /*13fe0*/  ISETP.NE.AND P2, PT, R0, 0x3, PT ;  /* 0x000000030000780c */ /* 0x000fda0003f45270 */
[----:B------:R-:W-:Y:S05]  /*13ff0*/  @!P2 BRA `(.L_x_13882) ;  /* 0x000000000004a947 */ /* 0x000fea0003800000 */
[----:B------:R-:W-:Y:S01]  /*14000*/  BPT.TRAP 0x1 ;  /* 0x000000040000795c */ /* 0x000fe20000300000 */
.L_x_13882:
        /* <DEDUP_REMOVED lines=12> */
.L_x_13960:
[----:B------:R-:W3:Y:S02]  /*140d0*/  SYNCS.PHASECHK.TRANS64.TRYWAIT P0, [R3+URZ], R2 ;  /* 0x00000002030075a7 */ /* 0x000ee4000800017f */
[----:B---3--:R-:W-:Y:S05]  /*140e0*/  @!P0 BRA `(.L_x_13884) ;  /* 0x00000020007c8947 */ /* 0x008fea0003800000 */
.L_x_13961:
[----:B------:R-:W-:Y:S05]  /*140f0*/  @!P2 BRA `(.L_x_13885) ;  /* 0x000000000004a947 */ /* 0x000fea0003800000 */
[----:B------:R-:W-:Y:S01]  /*14100*/  BPT.TRAP 0x1 ;  /* 0x000000040000795c */ /* 0x000fe20000300000 */
.L_x_13885:
[----:B------:R-:W-:-:S04]  /*14110*/  VIADD R0, R9, 0x16860 ;  /* 0x0001686009007836 */ /* 0x000fc80000000000 */
[----:B------:R-:W-:-:S04]  /*14120*/  IMAD R23, R23, 0x8, R0 ;  /* 0x0000000817177824 */ /* 0x000fc800078e0200 */
[----:B------:R-:W4:Y:S02]  /*14130*/  SYNCS.PHASECHK.TRANS64.TRYWAIT P0, [R23+URZ], R4 ;  /* 0x00000004170075a7 */ /* 0x000f24000800017f */
[----:B----4-:R-:W-:Y:S05]  /*14140*/  @!P0 BRA `(.L_x_13886) ;  /* 0x0000002000788947 */ /* 0x010fea0003800000 */
.L_x_13962:
[----:B------:R-:W-:-:S07]  /*14150*/  IMAD R7, R7, 0x8, R0 ;  /* 0x0000000807077824 */ /* 0x000fce00078e0200 */
.L_x_13887:
[----:B------:R0:W0:Y:S02]  /*14160*/  SYNCS.PHASECHK.TRANS64.TRYWAIT P0, [R7+URZ], R2 ;  /* 0x00000002070075a7 */ /* 0x000024000800017f */
[----:B0-----:R-:W-:Y:S05]  /*14170*/  @!P0 NANOSLEEP.SYNCS 0x989680 ;  /* 0x009896800000895d */ /* 0x001fea0003900000 */
[----:B------:R-:W0:Y:S02]  /*14180*/  @!P0 SYNCS.PHASECHK.TRANS64 P0, [R7+URZ], R2 ;  /* 0x00000002070085a7 */ /* 0x000e24000800007f */
[----:B0-----:R-:W-:Y:S05]  /*14190*/  @!P0 BRA `(.L_x_13887) ;  /* 0xfffffffc00f08947 */ /* 0x001fea000383ffff */
.L_x_13880:
[----:B------:R-:W-:Y:S05]  /*141a0*/  BSYNC B0 ;  /* 0x0000000000007941 */ /* 0x000fea0003800000 */
.L_x_13879:
[----:B------:R-:W-:Y:S05]  /*141b0*/  EXIT ;  /* 0x000000000000794d */ /* 0x000fea0003800000 */
.L_x_13691:
[----:B0-----:R-:W-:-:S04]  /*141c0*/  IMAD.U32 R3, RZ, RZ, UR45 ;  /* 0x0000002dff037e24 */ /* 0x001fc8000f8e00ff */
[----:B------:R0:W1:Y:S03]  /*141d0*/  SYNCS.PHASECHK.TRANS64.TRYWAIT P1, [R3+URZ+0x16800], R0 ;  /* 0x01680000030075a7 */ /* 0x000066000802017f */
[----:B-1----:R-:W-:Y:S05]  /*141e0*/  @!P1 NANOSLEEP.SYNCS 0x989680 ;  /* 0x009896800000995d */ /* 0x002fea0003900000 */
[----:B------:R-:W1:Y:S02]  /*141f0*/  @!P1 SYNCS.PHASECHK.TRANS64 P1, [R3+URZ+0x16800], R0 ;  /* 0x01680000030095a7 */ /* 0x000e64000802007f */
[----:B-1----:R-:W-:Y:S05]  /*14200*/  @!P1 BRA `(.L_x_13691) ;  /* 0xfffffffc00ec9947 */ /* 0x002fea000383ffff */
[----:B------:R-:W-:Y:S05]  /*14210*/  BRA `(.L_x_13888) ;  /* 0xfffffed800287947 */ /* 0x000fea000383ffff */
.L_x_13695:
[----:B-1----:R1:W2:Y:S02]  /*14220*/  SYNCS.PHASECHK.TRANS64.TRYWAIT P2, [R5+URZ+0x16830], R0 ;  /* 0x01683000050075a7 */ /* 0x0022a4000804017f */
[----:B--2---:R-:W-:Y:S05]  /*14230*/  @!P2 NANOSLEEP.SYNCS 0x989680 ;  /* 0x009896800000a95d */ /* 0x004fea0003900000 */
[----:B------:R-:W2:Y:S02]  /*14240*/  @!P2 SYNCS.PHASECHK.TRANS64 P2, [R5+URZ+0x16830], R0 ;  /* 0x016830000500a5a7 */ /* 0x000ea4000804007f */
[----:B--2---:R-:W-:Y:S05]  /*14250*/  @!P2 BRA `(.L_x_13695) ;  /* 0xfffffffc00f0a947 */ /* 0x004fea000383ffff */
[----:B------:R-:W-:Y:S05]  /*14260*/  BRA `(.L_x_13694) ;  /* 0xfffffed8004c7947 */ /* 0x000fea000383ffff */
.L_x_13711:
[----:B-1----:R-:W-:-:S04]  /*14270*/  IMAD.U32 R7, RZ, RZ, UR6 ;  /* 0x00000006ff077e24 */ /* 0x002fc8000f8e00ff */
[----:B------:R1:W2:Y:S03]  /*14280*/  SYNCS.PHASECHK.TRANS64.TRYWAIT P2, [R7+URZ+0x16830], R0 ;  /* 0x01683000070075a7 */ /* 0x0002a6000804017f */
[----:B--2---:R-:W-:Y:S05]  /*14290*/  @!P2 NANOSLEEP.SYNCS 0x989680 ;  /* 0x009896800000a95d */ /* 0x004fea0003900000 */
[----:B------:R-:W2:Y:S02]  /*142a0*/  @!P2 SYNCS.PHASECHK.TRANS64 P2, [R7+URZ+0x16830], R0 ;  /* 0x016830000700a5a7 */ /* 0x000ea4000804007f */
[----:B--2---:R-:W-:Y:S05]  /*142b0*/  @!P2 BRA `(.L_x_13711) ;  /* 0xfffffffc00eca947 */ /* 0x004fea000383ffff */
[----:B------:R-:W-:Y:S05]  /*142c0*/  BRA `(.L_x_13708) ;  /* 0xffffff0800b87947 */ /* 0x000fea000383ffff */
.L_x_13715:
[----:B-1----:R-:W-:-:S04]  /*142d0*/  IMAD.U32 R7, RZ, RZ, UR6 ;  /* 0x00000006ff077e24 */ /* 0x002fc8000f8e00ff */
[----:B------:R1:W2:Y:S03]  /*142e0*/  SYNCS.PHASECHK.TRANS64.TRYWAIT P2, [R7+URZ+0x16850], R0 ;  /* 0x01685000070075a7 */ /* 0x0002a6000804017f */
[----:B--2---:R-:W-:Y:S05]  /*142f0*/  @!P2 NANOSLEEP.SYNCS 0x989680 ;  /* 0x009896800000a95d */ /* 0x004fea0003900000 */
[----:B------:R-:W2:Y:S02]  /*14300*/  @!P2 SYNCS.PHASECHK.TRANS64 P2, [R7+URZ+0x16850], R0 ;  /* 0x016850000700a5a7 */ /* 0x000ea4000804007f */
[----:B--2---:R-:W-:Y:S05]  /*14310*/  @!P2 BRA `(.L_x_13715) ;  /* 0xfffffffc00eca947 */ /* 0x004fea000383ffff */
[----:B------:R-:W-:Y:S05]  /*14320*/  BRA `(.L_x_13712) ;  /* 0xffffff0c00287947 */ /* 0x000fea000383ffff */
.L_x_13732:
[----:B-1----:R-:W-:-:S04]  /*14330*/  IMAD.U32 R3, RZ, RZ, UR6 ;  /* 0x00000006ff037e24 */ /* 0x002fc8000f8e00ff */
[----:B------:R1:W2:Y:S03]  /*14340*/  SYNCS.PHASECHK.TRANS64.TRYWAIT P2, [R3+URZ+0x16830], R0 ;  /* 0x01683000030075a7 */ /* 0x0002a6000804017f */
[----:B--2---:R-:W-:Y:S05]  /*14350*/  @!P2 NANOSLEEP.SYNCS 0x989680 ;  /* 0x009896800000a95d */ /* 0x004fea0003900000 */
[----:B------:R-:W2:Y:S02]  /*14360*/  @!P2 SYNCS.PHASECHK.TRANS64 P2, [R3+URZ+0x16830], R0 ;  /* 0x016830000300a5a7 */ /* 0x000ea4000804007f */
[----:B--2---:R-:W-:Y:S05]  /*14370*/  @!P2 BRA `(.L_x_13732) ;  /* 0xfffffffc00eca947 */ /* 0x004fea000383ffff */
[----:B------:R-:W-:Y:S05]  /*14380*/  BRA `(.L_x_13729) ;  /* 0xffffff3800987947 */ /* 0x000fea000383ffff */
.L_x_13736:
[----:B-1----:R-:W-:-:S04]  /*14390*/  IMAD.U32 R3, RZ, RZ, UR6 ;  /* 0x00000006ff037e24 */ /* 0x002fc8000f8e00ff */
[----:B------:R1:W2:Y:S03]  /*143a0*/  SYNCS.PHASECHK.TRANS64.TRYWAIT P2, [R3+URZ+0x16850], R0 ;  /* 0x01685000030075a7 */ /* 0x0002a6000804017f */
[----:B--2---:R-:W-:Y:S05]  /*143b0*/  @!P2 NANOSLEEP.SYNCS 0x989680 ;  /* 0x009896800000a95d */ /* 0x004fea0003900000 */
[----:B------:R-:W2:Y:S02]  /*143c0*/  @!P2 SYNCS.PHASECHK.TRANS64 P2, [R3+URZ+0x16850], R0 ;  /* 0x016850000300a5a7 */ /* 0x000ea4000804007f */
[----:B--2---:R-:W-:Y:S05]  /*143d0*/  @!P2 BRA `(.L_x_13736) ;  /* 0xfffffffc00eca947 */ /* 0x004fea000383ffff */
[----:B------:R-:W-:Y:S05]  /*143e0*/  BRA `(.L_x_13733) ;  /* 0xffffff3c00087947 */ /* 0x000fea000383ffff */
.L_x_13742:
[----:B-1----:R-:W-:-:S04]  /*143f0*/  IMAD.U32 R3, RZ, RZ, UR6 ;  /* 0x00000006ff037e24 */ /* 0x002fc8000f8e00ff */
[----:B------:R1:W2:Y:S03]  /*14400*/  SYNCS.PHASECHK.TRANS64.TRYWAIT P2, [R3+URZ+0x16830], R0 ;  /* 0x01683000030075a7 */ /* 0x0002a6000804017f */
[----:B--2---:R-:W-:Y:S05]  /*14410*/  @!P2 NANOSLEEP.SYNCS 0x989680 ;  /* 0x009896800000a95d */ /* 0x004fea0003900000 */
[----:B------:R-:W2:Y:S02]  /*14420*/  @!P2 SYNCS.PHASECHK.TRANS64 P2, [R3+URZ+0x16830], R0 ;  /* 0x016830000300a5a7 */ /* 0x000ea4000804007f */
[----:B--2---:R-:W-:Y:S05]  /*14430*/  @!P2 BRA `(.L_x_13742) ;  /* 0xfffffffc00eca947 */ /* 0x004fea000383ffff */
[----:B------:R-:W-:Y:S05]  /*14440*/  BRA `(.L_x_13739) ;  /* 0xffffff5400a87947 */ /* 0x000fea000383ffff */
.L_x_13746:
[----:B-1----:R-:W-:-:S04]  /*14450*/  IMAD.U32 R3, RZ, RZ, UR6 ;  /* 0x00000006ff037e24 */ /* 0x002fc8000f8e00ff */
[----:B------:R1:W2:Y:S03]  /*14460*/  SYNCS.PHASECHK.TRANS64.TRYWAIT P2, [R3+URZ+0x16850], R0 ;  /* 0x01685000030075a7 */ /* 0x0002a6000804017f */
[----:B--2---:R-:W-:Y:S05]  /*14470*/  @!P2 NANOSLEEP.SYNCS 0x989680 ;  /* 0x009896800000a95d */ /* 0x004fea0003900000 */
[----:B------:R-:W2:Y:S02]  /*14480*/  @!P2 SYNCS.PHASECHK.TRANS64 P2, [R3+URZ+0x16850], R0 ;  /* 0x016850000300a5a7 */ /* 0x000ea4000804007f */
[----:B--2---:R-:W-:Y:S05]  /*14490*/  @!P2 BRA `(.L_x_13746) ;  /* 0xfffffffc00eca947 */ /* 0x004fea000383ffff */
[----:B------:R-:W-:Y:S05]  /*144a0*/  BRA `(.L_x_13743) ;  /* 0xffffff5800187947 */ /* 0x000fea000383ffff */
.L_x_13759:
[----:B-1----:R-:W-:-:S04]  /*144b0*/  IMAD.U32 R7, RZ, RZ, UR5 ;  /* 0x00000005ff077e24 */ /* 0x002fc8000f8e00ff */
[----:B------:R1:W2:Y:S03]  /*144c0*/  SYNCS.PHASECHK.TRANS64.TRYWAIT P0, [R7+URZ+0x16850], R4 ;  /* 0x01685004070075a7 */ /* 0x0002a6000800017f */
[----:B--2---:R-:W-:Y:S05]  /*144d0*/  @!P0 NANOSLEEP.SYNCS 0x989680 ;  /* 0x009896800000895d */ /* 0x004fea0003900000 */
[----:B------:R-:W2:Y:S02]  /*144e0*/  @!P0 SYNCS.PHASECHK.TRANS64 P0, [R7+URZ+0x16850], R4 ;  /* 0x01685004070085a7 */ /* 0x000ea4000800007f */
[----:B--2---:R-:W-:Y:S05]  /*144f0*/  @!P0 BRA `(.L_x_13759) ;  /* 0xfffffffc00ec8947 */ /* 0x004fea000383ffff */
[----:B------:R-:W-:Y:S05]  /*14500*/  BRA `(.L_x_13758) ;  /* 0xffffff8000a87947 */ /* 0x000fea000383ffff */
.L_x_13797:
        /* <DEDUP_REMOVED lines=11> */
.L_x_13890:
[----:B------:R-:W-:Y:S05]  /*145c0*/  BSYNC B0 ;  /* 0x0000000000007941 */ /* 0x000fea0003800000 */
.L_x_13889:
[----:B------:R-:W-:Y:S05]  /*145d0*/  BRA `(.L_x_13891) ;  /* 0xffffffbc005c7947 */ /* 0x000fea000383ffff */
.L_x_13799:
[----:B------:R-:W-:Y:S01]  /*145e0*/  BSSY B0, `(.L_x_13892) ;  /* 0x0000006000007945 */ /* 0x000fe20003800000 */
[----:B------:R-:W-:-:S07]  /*145f0*/  IMAD.MOV.U32 R15, RZ, RZ, -0x1 ;  /* 0xffffffffff0f7424 */ /* 0x000fce00078e00ff */
[----:B01----:R-:W-:Y:S05]  /*14600*/  WARPSYNC.COLLECTIVE R15, `(.L_x_13893) ;  /* 0x000000000f0c7348 */ /* 0x003fea0003c00000 */
[----:B------:R-:W-:Y:S02]  /*14610*/  ELECT P6, UR62, PT ;  /* 0x00000000003e782f */ /* 0x000fe400038c0000 */
[----:B------:R-:W-:Y:S01]  /*14620*/  MOV R14, UR62 ;  /* 0x0000003e000e7c02 */ /* 0x000fe20008000f00 */
[----:B01----:R-:W-:Y:S10]  /*14630*/  ENDCOLLECTIVE ;  /* 0x000000000000791b */ /* 0x003ff40003800000 */
.L_x_13893:
[----:B------:R-:W-:Y:S05]  /*14640*/  BSYNC B0 ;  /* 0x0000000000007941 */ /* 0x000fea0003800000 */
.L_x_13892:
[----:B------:R-:W-:Y:S05]  /*14650*/  BRA `(.L_x_13894) ;  /* 0xffffffbc00647947 */ /* 0x000fea000383ffff */
.L_x_13801:
[----:B0-----:R0:W2:Y:S02]  /*14660*/  SYNCS.PHASECHK.TRANS64.TRYWAIT P0, [R3+URZ+0x16840], R0 ;  /* 0x01684000030075a7 */ /* 0x0010a4000800017f */
[----:B--2---:R-:W-:Y:S05]  /*14670*/  @!P0 NANOSLEEP.SYNCS 0x989680 ;  /* 0x009896800000895d */ /* 0x004fea0003900000 */
[----:B------:R-:W2:Y:S02]  /*14680*/  @!P0 SYNCS.PHASECHK.TRANS64 P0, [R3+URZ+0x16840], R0 ;  /* 0x01684000030085a7 */ /* 0x000ea4000800007f */
[----:B--2---:R-:W-:Y:S05]  /*14690*/  @!P0 BRA `(.L_x_13801) ;  /* 0xfffffffc00f08947 */ /* 0x004fea000383ffff */
[----:B------:R-:W-:Y:S05]  /*146a0*/  BRA `(.L_x_13895) ;  /* 0xffffffbc00c07947 */ /* 0x000fea000383ffff */
.L_x_13805:
[----:B------:R-:W2:Y:S01]  /*146b0*/  LDL.LU R11, [R1+0x10] ;  /* 0x00001000010b7983 */ /* 0x000ea20000300800 */
[----:B------:R-:W-:Y:S02]  /*146c0*/  IMAD.MOV.U32 R3, RZ, RZ, R12 ;  /* 0x000000ffff037224 */ /* 0x000fe400078e000c */
[----:B------:R-:W-:Y:S02]  /*146d0*/  IMAD.MOV.U32 R13, RZ, RZ, R4 ;  /* 0x000000ffff0d7224 */ /* 0x000fe400078e0004 */
[----:B------:R-:W-:Y:S02]  /*146e0*/  IMAD.MOV.U32 R12, RZ, RZ, RZ ;  /* 0x000000ffff0c7224 */ /* 0x000fe400078e00ff */
[----:B------:R-:W-:Y:S02]  /*146f0*/  IMAD.MOV.U32 R15, RZ, RZ, -0x1 ;  /* 0xffffffffff0f7424 */ /* 0x000fe400078e00ff */
[----:B------:R-:W-:Y:S02]  /*14700*/  IMAD.IADD R3, R21, 0x1, R3 ;  /* 0x0000000115037824 */ /* 0x000fe400078e0203 */
[----:B--2---:R-:W-:-:S02]  /*14710*/  IMAD R6, R11, R9, RZ ;  /* 0x000000090b067224 */ /* 0x004fc400078e02ff */
[----:B------:R-:W-:-:S03]  /*14720*/  IMAD.MOV.U32 R11, RZ, RZ, 0x181f ;  /* 0x0000181fff0b7424 */ /* 0x000fc600078e00ff */
[----:B------:R-:W-:-:S13]  /*14730*/  ISETP.GE.AND P1, PT, R3, R6, PT ;  /* 0x000000060300720c */ /* 0x000fda0003f26270 */
[----:B-----5:R-:W-:Y:S05]  /*14740*/  WARPSYNC.COLLECTIVE R15, `(.L_x_13896) ;  /* 0x000000000f087348 */ /* 0x020fea0003c00000 */
[----:B------:R0:W1:Y:S02]  /*14750*/  SHFL.IDX P6, R14, R13, R12, R11 ;  /* 0x0000000c0d0e7389 */ /* 0x00006400000c000b */
[----:B01---5:R-:W-:Y:S01]  /*14760*/  ENDCOLLECTIVE ;  /* 0x000000000000791b */ /* 0x023fe20003800000 */
.L_x_13896:
[----:B------:R-:W-:Y:S02]  /*14770*/  IMAD.MOV.U32 R13, RZ, RZ, R0 ;  /* 0x000000ffff0d7224 */ /* 0x000fe400078e0000 */
[----:B------:R-:W-:-:S07]  /*14780*/  IMAD.MOV.U32 R7, RZ, RZ, R14 ;  /* 0x000000ffff077224 */ /* 0x000fce00078e000e */
[----:B------:R-:W-:Y:S05]  /*14790*/  WARPSYNC.COLLECTIVE R15, `(.L_x_13897) ;  /* 0x000000000f087348 */ /* 0x000fea0003c00000 */
[----:B------:R0:W1:Y:S02]  /*147a0*/  SHFL.IDX P6, R14, R13, R12, R11 ;  /* 0x0000000c0d0e7389 */ /* 0x00006400000c000b */
[----:B01----:R-:W-:Y:S01]  /*147b0*/  ENDCOLLECTIVE ;  /* 0x000000000000791b */ /* 0x003fe20003800000 */
.L_x_13897:
[----:B------:R-:W-:Y:S02]  /*147c0*/  IMAD.MOV.U32 R13, RZ, RZ, R4 ;  /* 0x000000ffff0d7224 */ /* 0x000fe400078e0004 */
[----:B------:R-:W-:Y:S02]  /*147d0*/  IMAD.MOV.U32 R12, RZ, RZ, 0x1 ;  /* 0x00000001ff0c7424 */ /* 0x000fe400078e00ff */
[----:B------:R-:W-:-:S07]  /*147e0*/  IMAD.MOV.U32 R8, RZ, RZ, R14 ;  /* 0x000000ffff087224 */ /* 0x000fce00078e000e */
[----:B------:R-:W-:Y:S05]  /*147f0*/  WARPSYNC.COLLECTIVE R15, `(.L_x_13898) ;  /* 0x000000000f087348 */ /* 0x000fea0003c00000 */
[----:B------:R0:W1:Y:S02]  /*14800*/  SHFL.IDX P6, R14, R13, R12, R11 ;  /* 0x0000000c0d0e7389 */ /* 0x00006400000c000b */
[----:B01----:R-:W-:Y:S01]  /*14810*/  ENDCOLLECTIVE ;  /* 0x000000000000791b */ /* 0x003fe20003800000 */
.L_x_13898:
        /* <DEDUP_REMOVED lines=14> */
.L_x_13899:
[----:B------:R-:W-:Y:S02]  /*14900*/  IMAD.MOV.U32 R13, RZ, RZ, R4 ;  /* 0x000000ffff0d7224 */ /* 0x000fe400078e0004 */
[----:B------:R-:W-:Y:S02]  /*14910*/  IMAD.MOV.U32 R12, RZ, RZ, 0x2 ;  /* 0x00000002ff0c7424 */ /* 0x000fe400078e00ff */
[----:B------:R-:W-:-:S07]  /*14920*/  IMAD.MOV.U32 R8, RZ, RZ, R14 ;  /* 0x000000ffff087224 */ /* 0x000fce00078e000e */
[----:B------:R-:W-:Y:S05]  /*14930*/  WARPSYNC.COLLECTIVE R15, `(.L_x_13900) ;  /* 0x000000000f087348 */ /* 0x000fea0003c00000 */
[----:B------:R0:W1:Y:S02]  /*14940*/  SHFL.IDX P6, R14, R13, R12, R11 ;  /* 0x0000000c0d0e7389 */ /* 0x00006400000c000b */
[----:B01----:R-:W-:Y:S01]  /*14950*/  ENDCOLLECTIVE ;  /* 0x000000000000791b */ /* 0x003fe20003800000 */
.L_x_13900:
        /* <DEDUP_REMOVED lines=14> */
.L_x_13901:
[----:B------:R-:W-:Y:S02]  /*14a40*/  IMAD.MOV.U32 R13, RZ, RZ, R4 ;  /* 0x000000ffff0d7224 */ /* 0x000fe400078e0004 */
[----:B------:R-:W-:Y:S02]  /*14a50*/  IMAD.MOV.U32 R12, RZ, RZ, 0x3 ;  /* 0x00000003ff0c7424 */ /* 0x000fe400078e00ff */
[----:B------:R-:W-:-:S07]  /*14a60*/  IMAD.MOV.U32 R8, RZ, RZ, R14 ;  /* 0x000000ffff087224 */ /* 0x000fce00078e000e */
[----:B------:R-:W-:Y:S05]  /*14a70*/  WARPSYNC.COLLECTIVE R15, `(.L_x_13902) ;  /* 0x000000000f087348 */ /* 0x000fea0003c00000 */
[----:B------:R0:W1:Y:S02]  /*14a80*/  SHFL.IDX P6, R14, R13, R12, R11 ;  /* 0x0000000c0d0e7389 */ /* 0x00006400000c000b */
[----:B01----:R-:W-:Y:S01]  /*14a90*/  ENDCOLLECTIVE ;  /* 0x000000000000791b */ /* 0x003fe20003800000 */
.L_x_13902:
        /* <DEDUP_REMOVED lines=14> */
.L_x_13903:
[----:B------:R-:W-:Y:S02]  /*14b80*/  IMAD.MOV.U32 R13, RZ, RZ, R4 ;  /* 0x000000ffff0d7224 */ /* 0x000fe400078e0004 */
[----:B------:R-:W-:Y:S02]  /*14b90*/  IMAD.MOV.U32 R12, RZ, RZ, 0x4 ;  /* 0x00000004ff0c7424 */ /* 0x000fe400078e00ff */
[----:B------:R-:W-:-:S07]  /*14ba0*/  IMAD.MOV.U32 R8, RZ, RZ, R14 ;  /* 0x000000ffff087224 */ /* 0x000fce00078e000e */
[----:B------:R-:W-:Y:S05]  /*14bb0*/  WARPSYNC.COLLECTIVE R15, `(.L_x_13904) ;  /* 0x000000000f087348 */ /* 0x000fea0003c00000 */
[----:B------:R0:W1:Y:S02]  /*14bc0*/  SHFL.IDX P6, R14, R13, R12, R11 ;  /* 0x0000000c0d0e7389 */ /* 0x00006400000c000b */
[----:B01----:R-:W-:Y:S01]  /*14bd0*/  ENDCOLLECTIVE ;  /* 0x000000000000791b */ /* 0x003fe20003800000 */
.L_x_13904:
        /* <DEDUP_REMOVED lines=14> */
.L_x_13905:
[----:B------:R-:W-:Y:S02]  /*14cc0*/  IMAD.MOV.U32 R13, RZ, RZ, R4 ;  /* 0x000000ffff0d7224 */ /* 0x000fe400078e0004 */
[----:B------:R-:W-:Y:S02]  /*14cd0*/  IMAD.MOV.U32 R12, RZ, RZ, 0x5 ;  /* 0x00000005ff0c7424 */ /* 0x000fe400078e00ff */
[----:B------:R-:W-:-:S07]  /*14ce0*/  IMAD.MOV.U32 R8, RZ, RZ, R14 ;  /* 0x000000ffff087224 */ /* 0x000fce00078e000e */
[----:B------:R-:W-:Y:S05]  /*14cf0*/  WARPSYNC.COLLECTIVE R15, `(.L_x_13906) ;  /* 0x000000000f087348 */ /* 0x000fea0003c00000 */
[----:B------:R0:W1:Y:S02]  /*14d00*/  SHFL.IDX P6, R14, R13, R12, R11 ;  /* 0x0000000c0d0e7389 */ /* 0x00006400000c000b */
[----:B01----:R-:W-:Y:S01]  /*14d10*/  ENDCOLLECTIVE ;  /* 0x000000000000791b */ /* 0x003fe20003800000 */
.L_x_13906:
        /* <DEDUP_REMOVED lines=14> */
.L_x_13907:
[----:B------:R-:W-:Y:S02]  /*14e00*/  IMAD.MOV.U32 R13, RZ, RZ, R4 ;  /* 0x000000ffff0d7224 */ /* 0x000fe400078e0004 */
[----:B------:R-:W-:Y:S02]  /*14e10*/  IMAD.MOV.U32 R12, RZ, RZ, 0x6 ;  /* 0x00000006ff0c7424 */ /* 0x000fe400078e00ff */
[----:B------:R-:W-:-:S07]  /*14e20*/  IMAD.MOV.U32 R8, RZ, RZ, R14 ;  /* 0x000000ffff087224 */ /* 0x000fce00078e000e */
[----:B------:R-:W-:Y:S05]  /*14e30*/  WARPSYNC.COLLECTIVE R15, `(.L_x_13908) ;  /* 0x000000000f087348 */ /* 0x000fea0003c00000 */
[----:B------:R0:W1:Y:S02]  /*14e40*/  SHFL.IDX P6, R14, R13, R12, R11 ;  /* 0x0000000c0d0e7389 */ /* 0x00006400000c000b */
[----:B01----:R-:W-:Y:S01]  /*14e50*/  ENDCOLLECTIVE ;  /* 0x000000000000791b */ /* 0x003fe20003800000 */
.L_x_13908:
        /* <DEDUP_REMOVED lines=14> */
.L_x_13909:
[----:B------:R-:W-:Y:S02]  /*14f40*/  IMAD.MOV.U32 R13, RZ, RZ, R4 ;  /* 0x000000ffff0d7224 */ /* 0x000fe400078e0004 */
[----:B------:R-:W-:Y:S02]  /*14f50*/  IMAD.MOV.U32 R12, RZ, RZ, 0x7 ;  /* 0x00000007ff0c7424 */ /* 0x000fe400078e00ff */
[----:B------:R-:W-:-:S07]  /*14f60*/  IMAD.MOV.U32 R8, RZ, RZ, R14 ;  /* 0x000000ffff087224 */ /* 0x000fce00078e000e */
[----:B------:R-:W-:Y:S05]  /*14f70*/  WARPSYNC.COLLECTIVE R15, `(.L_x_13910) ;  /* 0x000000000f087348 */ /* 0x000fea0003c00000 */
[----:B------:R0:W1:Y:S02]  /*14f80*/  SHFL.IDX P6, R14, R13, R12, R11 ;  /* 0x0000000c0d0e7389 */ /* 0x00006400000c000b */
[----:B01----:R-:W-:Y:S01]  /*14f90*/  ENDCOLLECTIVE ;  /* 0x000000000000791b */ /* 0x003fe20003800000 */
.L_x_13910:
        /* <DEDUP_REMOVED lines=8> */
[----:B------:R0:W-:Y:S04]  /*15020*/  @!P1 LDGSTS.E.BYPASS.LTC128B.128 [R10+0xb400], desc[UR50][R8.64], !P0 ;  /* 0x0b400000080a9fae */ /* 0x0001e8000c101d72 */
[----:B------:R-:W-:Y:S01]  /*15030*/  ISETP.GE.AND P1, PT, R7, R6, PT ;  /* 0x000000060700720c */ /* 0x000fe20003f26270 */
[----:B------:R-:W-:-:S02]  /*15040*/  VIADD R7, R3, 0x80 ;  /* 0x0000008003077836 */ /* 0x000fc40000000000 */
[----:B------:R-:W-:-:S10]  /*15050*/  IMAD.MOV.U32 R4, RZ, RZ, R14 ;  /* 0x000000ffff047224 */ /* 0x000fd400078e000e */
[----:B0-----:R-:W-:Y:S05]  /*15060*/  WARPSYNC.COLLECTIVE R15, `(.L_x_13911) ;  /* 0x000000000f087348 */ /* 0x001fea0003c00000 */
[----:B------:R1:W2:Y:S02]  /*15070*/  SHFL.IDX P6, R14, R13, R12, R11 ;  /* 0x0000000c0d0e7389 */ /* 0x0002a400000c000b */
[----:B012---:R-:W-:Y:S01]  /*15080*/  ENDCOLLECTIVE ;  /* 0x000000000000791b */ /* 0x007fe20003800000 */
.L_x_13911:
[----:B------:R-:W-:Y:S01]  /*15090*/  ISETP.GE.AND P2, PT, R7, R6, PT ;  /* 0x000000060700720c */ /* 0x000fe20003f46270 */
[----:B------:R-:W-:Y:S02]  /*150a0*/  IMAD.MOV.U32 R13, RZ, RZ, R2 ;  /* 0x000000ffff0d7224 */ /* 0x000fe400078e0002 */
[----:B------:R-:W-:Y:S02]  /*150b0*/  IMAD.MOV.U32 R12, RZ, RZ, RZ ;  /* 0x000000ffff0c7224 */ /* 0x000fe400078e00ff */
[----:B------:R-:W-:-:S08]  /*150c0*/  IMAD.MOV.U32 R8, RZ, RZ, R14 ;  /* 0x000000ffff087224 */ /* 0x000fd000078e000e */
[----:B------:R-:W-:Y:S05]  /*150d0*/  WARPSYNC.COLLECTIVE R15, `(.L_x_13912) ;  /* 0x000000000f087348 */ /* 0x000fea0003c00000 */
[----:B------:R0:W1:Y:S02]  /*150e0*/  SHFL.IDX P6, R14, R13, R12, R11 ;  /* 0x0000000c0d0e7389 */ /* 0x00006400000c000b */
[----:B01----:R-:W-:Y:S01]  /*150f0*/  ENDCOLLECTIVE ;  /* 0x000000000000791b */ /* 0x003fe20003800000 */
.L_x_13912:
        /* <DEDUP_REMOVED lines=12> */
.L_x_13913:
[----:B------:R-:W-:Y:S02]  /*151c0*/  IMAD.MOV.U32 R13, RZ, RZ, R2 ;  /* 0x000000ffff0d7224 */ /* 0x000fe400078e0002 */
[----:B------:R-:W-:Y:S02]  /*151d0*/  IMAD.MOV.U32 R12, RZ, RZ, 0x1 ;  /* 0x00000001ff0c7424 */ /* 0x000fe400078e00ff */
[----:B------:R-:W-:-:S07]  /*151e0*/  IMAD.MOV.U32 R7, RZ, RZ, R14 ;  /* 0x000000ffff077224 */ /* 0x000fce00078e000e */
[----:B------:R-:W-:Y:S05]  /*151f0*/  WARPSYNC.COLLECTIVE R15, `(.L_x_13914) ;  /* 0x000000000f087348 */ /* 0x000fea0003c00000 */
[----:B------:R0:W1:Y:S02]  /*15200*/  SHFL.IDX P6, R14, R13, R12, R11 ;  /* 0x0000000c0d0e7389 */ /* 0x00006400000c000b */
[----:B01----:R-:W-:Y:S01]  /*15210*/  ENDCOLLECTIVE ;  /* 0x000000000000791b */ /* 0x003fe20003800000 */
.L_x_13914:
[----:B------:R-:W-:Y:S01]  /*15220*/  @!P2 LEA R8, P1, R20, R7, 0x1 ;  /* 0x000000071408a211 */ /* 0x000fe200078208ff */
[----:B------:R-:W-:-:S04]  /*15230*/  VIADD R7, R3, 0x90 ;  /* 0x0000009003077836 */ /* 0x000fc80000000000 */
        /* <DEDUP_REMOVED lines=11> */
.L_x_13915:
[----:B------:R-:W-:Y:S02]  /*152f0*/  IMAD.MOV.U32 R13, RZ, RZ, R2 ;  /* 0x000000ffff0d7224 */ /* 0x000fe400078e0002 */
[----:B------:R-:W-:Y:S01]  /*15300*/  IMAD.MOV.U32 R12, RZ, RZ, 0x2 ;  /* 0x00000002ff0c7424 */ /* 0x000fe200078e00ff */
[----:B------:R-:W-:-:S05]  /*15310*/  @!P1 LEA R14, P2, R20, R14, 0x1 ;  /* 0x0000000e140e9211 */ /* 0x000fca00078408ff */
[----:B------:R-:W-:-:S08]  /*15320*/  @!P1 IMAD.MOV.U32 R8, RZ, RZ, R14 ;  /* 0x000000ffff089224 */ /* 0x000fd000078e000e */
[----:B------:R-:W-:Y:S05]  /*15330*/  WARPSYNC.COLLECTIVE R15, `(.L_x_13916) ;  /* 0x000000000f087348 */ /* 0x000fea0003c00000 */
[----:B------:R0:W1:Y:S02]  /*15340*/  SHFL.IDX P6, R14, R13, R12, R11 ;  /* 0x0000000c0d0e7389 */ /* 0x00006400000c000b */
[----:B01----:R-:W-:Y:S01]  /*15350*/  ENDCOLLECTIVE ;  /* 0x000000000000791b */ /* 0x003fe20003800000 */
.L_x_13916:
[----:B------:R-:W-:-:S04]  /*15360*/  @!P1 IMAD.X R7, RZ, RZ, R0, P2 ;  /* 0x000000ffff079224 */ /* 0x000fc800010e0600 */
[----:B------:R-:W-:Y:S02]  /*15370*/  @!P1 IMAD.MOV.U32 R9, RZ, RZ, R7 ;  /* 0x000000ffff099224 */ /* 0x000fe400078e0007 */
[----:B------:R-:W-:-:S03]  /*15380*/  VIADD R7, R3, 0xa0 ;  /* 0x000000a003077836 */ /* 0x000fc60000000000 */
[----:B------:R-:W-:Y:S01]  /*15390*/  @!PT LDS RZ, [RZ] ;  /* 0x00000000fffff984 */ /* 0x000fe20000000800 */
[----:B------:R-:W-:Y:S01]  /*153a0*/  @!PT LDS RZ, [RZ] ;  /* 0x00000000fffff984 */ /* 0x000fe20000000800 */
[----:B------:R-:W-:Y:S01]  /*153b0*/  @!PT LDS RZ, [RZ] ;  /* 0x00000000fffff984 */ /* 0x000fe20000000800 */
[----:B------:R0:W-:Y:S02]  /*153c0*/  @!P1 LDGSTS.E.BYPASS.LTC128B.128 [R10+0xcc00], desc[UR50][R8.64], !P0 ;  /* 0x0cc00000080a9fae */ /* 0x0001e4000c101d72 */
[----:B------:R-:W-:Y:S01]  /*153d0*/  ISETP.GE.AND P1, PT, R7, R6, PT ;  /* 0x000000060700720c */ /* 0x000fe20003f26270 */
[----:B------:R-:W-:Y:S02]  /*153e0*/  IMAD.MOV.U32 R13, RZ, RZ, R5 ;  /* 0x000000ffff0d7224 */ /* 0x000fe400078e0005 */
[----:B------:R-:W-:-:S10]  /*153f0*/  IMAD.MOV.U32 R0, RZ, RZ, R14 ;  /* 0x000000ffff007224 */ /* 0x000fd400078e000e */
[----:B0-----:R-:W-:Y:S05]  /*15400*/  WARPSYNC.COLLECTIVE R15, `(.L_x_13917) ;  /* 0x000000000f087348 */ /* 0x001fea0003c00000 */
[----:B------:R1:W2:Y:S02]  /*15410*/  SHFL.IDX P6, R14, R13, R12, R11 ;  /* 0x0000000c0d0e7389 */ /* 0x0002a400000c000b */
[----:B012---:R-:W-:Y:S01]  /*15420*/  ENDCOLLECTIVE ;  /* 0x000000000000791b */ /* 0x007fe20003800000 */
.L_x_13917:
[----:B------:R-:W-:Y:S02]  /*15430*/  IMAD.MOV.U32 R13, RZ, RZ, R2 ;  /* 0x000000ffff0d7224 */ /* 0x000fe400078e0002 */
[----:B------:R-:W-:Y:S01]  /*15440*/  IMAD.MOV.U32 R12, RZ, RZ, 0x3 ;  /* 0x00000003ff0c7424 */ /* 0x000fe200078e00ff */
[----:B------:R-:W-:-:S13]  /*15450*/  @!P1 LEA R8, P2, R20, R14, 0x1 ;  /* 0x0000000e14089211 */ /* 0x000fda00078408ff */
[----:B------:R-:W-:Y:S05]  /*15460*/  WARPSYNC.COLLECTIVE R15, `(.L_x_13918) ;  /* 0x000000000f087348 */ /* 0x000fea0003c00000 */
[----:B------:R0:W1:Y:S02]  /*15470*/  SHFL.IDX P6, R14, R13, R12, R11 ;  /* 0x0000000c0d0e7389 */ /* 0x00006400000c000b */
[----:B01----:R-:W-:Y:S01]  /*15480*/  ENDCOLLECTIVE ;  /* 0x000000000000791b */ /* 0x003fe20003800000 */
.L_x_13918:
        /* <DEDUP_REMOVED lines=10> */
.L_x_13919:
[----:B------:R-:W-:Y:S05]  /*15530*/  BRA `(.L_x_13920) ;  /* 0xffffffbc00e47947 */ /* 0x000fea000383ffff */
.L_x_13808:
[----:B0-----:R0:W1:Y:S02]  /*15540*/  SYNCS.PHASECHK.TRANS64.TRYWAIT P0, [R22+URZ+0x16820], R3 ;  /* 0x01682003160075a7 */ /* 0x001064000800017f */
[----:B-1----:R-:W-:Y:S05]  /*15550*/  @!P0 NANOSLEEP.SYNCS 0x989680 ;  /* 0x009896800000895d */ /* 0x002fea0003900000 */
[----:B------:R-:W1:Y:S02]  /*15560*/  @!P0 SYNCS.PHASECHK.TRANS64 P0, [R22+URZ+0x16820], R3 ;  /* 0x01682003160085a7 */ /* 0x000e64000800007f */
[----:B-1----:R-:W-:Y:S05]  /*15570*/  @!P0 BRA `(.L_x_13808) ;  /* 0xfffffffc00f08947 */ /* 0x002fea000383ffff */
[----:B------:R-:W-:Y:S05]  /*15580*/  BRA `(.L_x_13921) ;  /* 0xffffffc000507947 */ /* 0x000fea000383ffff */
.L_x_13817:
[----:B-1----:R1:W2:Y:S02]  /*15590*/  SYNCS.PHASECHK.TRANS64.TRYWAIT P0, [R2+URZ+0x16840], R3 ;  /* 0x01684003020075a7 */ /* 0x0022a4000800017f */
[----:B--2---:R-:W-:Y:S05]  /*155a0*/  @!P0 NANOSLEEP.SYNCS 0x989680 ;  /* 0x009896800000895d */ /* 0x004fea0003900000 */
[----:B------:R-:W2:Y:S02]  /*155b0*/  @!P0 SYNCS.PHASECHK.TRANS64 P0, [R2+URZ+0x16840], R3 ;  /* 0x01684003020085a7 */ /* 0x000ea4000800007f */
[----:B--2---:R-:W-:Y:S05]  /*155c0*/  @!P0 BRA `(.L_x_13817) ;  /* 0xfffffffc00f08947 */ /* 0x004fea000383ffff */
[----:B------:R-:W-:Y:S05]  /*155d0*/  BRA `(.L_x_13922) ;  /* 0xffffffc000fc7947 */ /* 0x000fea000383ffff */
.L_x_13822:
[----:B0-----:R0:W1:Y:S02]  /*155e0*/  SYNCS.PHASECHK.TRANS64.TRYWAIT P0, [R3+URZ+0x60], R2 ;  /* 0x00006002030075a7 */ /* 0x001064000800017f */
[----:B-1----:R-:W-:Y:S05]  /*155f0*/  @!P0 NANOSLEEP.SYNCS 0x989680 ;  /* 0x009896800000895d */ /* 0x002fea0003900000 */
[----:B------:R-:W1:Y:S02]  /*15600*/  @!P0 SYNCS.PHASECHK.TRANS64 P0, [R3+URZ+0x60], R2 ;  /* 0x00006002030085a7 */ /* 0x000e64000800007f */
[----:B-1----:R-:W-:Y:S05]  /*15610*/  @!P0 BRA `(.L_x_13822) ;  /* 0xfffffffc00f08947 */ /* 0x002fea000383ffff */
[----:B------:R-:W-:Y:S05]  /*15620*/  BRA `(.L_x_13923) ;  /* 0xffffffc400887947 */ /* 0x000fea000383ffff */
.L_x_13830:
[----:B-1----:R1:W2:Y:S02]  /*15630*/  SYNCS.PHASECHK.TRANS64.TRYWAIT P0, [R2+URZ+0x16840], R3 ;  /* 0x01684003020075a7 */ /* 0x0022a4000800017f */
[----:B--2---:R-:W-:Y:S05]  /*15640*/  @!P0 NANOSLEEP.SYNCS 0x989680 ;  /* 0x009896800000895d */ /* 0x004fea0003900000 */
[----:B------:R-:W2:Y:S02]  /*15650*/  @!P0 SYNCS.PHASECHK.TRANS64 P0, [R2+URZ+0x16840], R3 ;  /* 0x01684003020085a7 */ /* 0x000ea4000800007f */
[----:B--2---:R-:W-:Y:S05]  /*15660*/  @!P0 BRA `(.L_x_13830) ;  /* 0xfffffffc00f08947 */ /* 0x004fea000383ffff */
[----:B------:R-:W-:Y:S05]  /*15670*/  BRA `(.L_x_13924) ;  /* 0xffffffc800cc7947 */ /* 0x000fea000383ffff */
.L_x_13835:
[----:B0-----:R0:W1:Y:S02]  /*15680*/  SYNCS.PHASECHK.TRANS64.TRYWAIT P0, [R10+URZ+0x60], R3 ;  /* 0x000060030a0075a7 */ /* 0x001064000800017f */
[----:B-1----:R-:W-:Y:S05]  /*15690*/  @!P0 NANOSLEEP.SYNCS 0x989680 ;  /* 0x009896800000895d */ /* 0x002fea0003900000 */
[----:B------:R-:W1:Y:S02]  /*156a0*/  @!P0 SYNCS.PHASECHK.TRANS64 P0, [R10+URZ+0x60], R3 ;  /* 0x000060030a0085a7 */ /* 0x000e64000800007f */
[----:B-1----:R-:W-:Y:S05]  /*156b0*/  @!P0 BRA `(.L_x_13835) ;  /* 0xfffffffc00f08947 */ /* 0x002fea000383ffff */
[----:B------:R-:W-:Y:S05]  /*156c0*/  BRA `(.L_x_13925) ;  /* 0xffffffcc00587947 */ /* 0x000fea000383ffff */
.L_x_13843:
[----:B-1----:R1:W2:Y:S02]  /*156d0*/  SYNCS.PHASECHK.TRANS64.TRYWAIT P0, [R2+URZ+0x16840], R3 ;  /* 0x01684003020075a7 */ /* 0x0022a4000800017f */
[----:B--2---:R-:W-:Y:S05]  /*156e0*/  @!P0 NANOSLEEP.SYNCS 0x989680 ;  /* 0x009896800000895d */ /* 0x004fea0003900000 */
[----:B------:R-:W2:Y:S02]  /*156f0*/  @!P0 SYNCS.PHASECHK.TRANS64 P0, [R2+URZ+0x16840], R3 ;  /* 0x01684003020085a7 */ /* 0x000ea4000800007f */
[----:B--2---:R-:W-:Y:S05]  /*15700*/  @!P0 BRA `(.L_x_13843) ;  /* 0xfffffffc00f08947 */ /* 0x004fea000383ffff */
[----:B------:R-:W-:Y:S05]  /*15710*/  BRA `(.L_x_13926) ;  /* 0xffffffd000687947 */ /* 0x000fea000383ffff */
.L_x_13848:
[----:B0-----:R0:W1:Y:S02]  /*15720*/  SYNCS.PHASECHK.TRANS64.TRYWAIT P0, [R7+URZ+0x60], R2 ;  /* 0x00006002070075a7 */ /* 0x001064000800017f */
[----:B-1----:R-:W-:Y:S05]  /*15730*/  @!P0 NANOSLEEP.SYNCS 0x989680 ;  /* 0x009896800000895d */ /* 0x002fea0003900000 */
[----:B------:R-:W1:Y:S02]  /*15740*/  @!P0 SYNCS.PHASECHK.TRANS64 P0, [R7+URZ+0x60], R2 ;  /* 0x00006002070085a7 */ /* 0x000e64000800007f */
[----:B-1----:R-:W-:Y:S05]  /*15750*/  @!P0 BRA `(.L_x_13848) ;  /* 0xfffffffc00f08947 */ /* 0x002fea000383ffff */
[----:B------:R-:W-:Y:S05]  /*15760*/  BRA `(.L_x_13927) ;  /* 0xffffffd000f87947 */ /* 0x000fea000383ffff */
.L_x_13858:
[----:B0-----:R0:W1:Y:S02]  /*15770*/  SYNCS.PHASECHK.TRANS64.TRYWAIT P0, [R3+URZ+0x16860], R0 ;  /* 0x01686000030075a7 */ /* 0x001064000800017f */
[----:B-1----:R-:W-:Y:S05]  /*15780*/  @!P0 NANOSLEEP.SYNCS 0x989680 ;  /* 0x009896800000895d */ /* 0x002fea0003900000 */
[----:B------:R-:W1:Y:S02]  /*15790*/  @!P0 SYNCS.PHASECHK.TRANS64 P0, [R3+URZ+0x16860], R0 ;  /* 0x01686000030085a7 */ /* 0x000e64000800007f */
[----:B-1----:R-:W-:Y:S05]  /*157a0*/  @!P0 BRA `(.L_x_13858) ;  /* 0xfffffffc00f08947 */ /* 0x002fea000383ffff */
[----:B------:R-:W-:Y:S05]  /*157b0*/  BRA `(.L_x_13928) ;  /* 0xffffffd400f47947 */ /* 0x000fea000383ffff */
.L_x_13864:
        /* <DEDUP_REMOVED lines=8> */
.L_x_13930:
[----:B------:R-:W-:Y:S05]  /*15840*/  BSYNC B0 ;  /* 0x0000000000007941 */ /* 0x000fea0003800000 */
.L_x_13929:
        /* <DEDUP_REMOVED lines=9> */
.L_x_13931:
        /* <DEDUP_REMOVED lines=18> */
.L_x_13932:
[----:B------:R-:W-:Y:S01]  /*15a00*/  IMAD.MOV.U32 R12, RZ, RZ, 0x2 ;  /* 0x00000002ff0c7424 */ /* 0x000fe200078e00ff */
[----:B------:R-:W-:-:S05]  /*15a10*/  SEL R4, R14, RZ, P1 ;  /* 0x000000ff0e047207 */ /* 0x000fca0000800000 */
[----:B------:R-:W-:-:S04]  /*15a20*/  IMAD.IADD R4, R17, 0x1, R4 ;  /* 0x0000000111047824 */ /* 0x000fc800078e0204 */
[----:B------:R-:W-:-:S07]  /*15a30*/  IMAD.MOV.U32 R13, RZ, RZ, R4 ;  /* 0x000000ffff0d7224 */ /* 0x000fce00078e0004 */
[----:B------:R-:W-:Y:S05]  /*15a40*/  WARPSYNC.COLLECTIVE R15, `(.L_x_13933) ;  /* 0x000000000f087348 */ /* 0x000fea0003c00000 */
[----:B------:R0:W1:Y:S02]  /*15a50*/  SHFL.UP P6, R14, R13, R12, R11 ;  /* 0x0400000c0d0e7389 */ /* 0x00006400000c000b */
[----:B01----:R-:W-:Y:S01]  /*15a60*/  ENDCOLLECTIVE ;  /* 0x000000000000791b */ /* 0x003fe20003800000 */
.L_x_13933:
[----:B------:R-:W-:Y:S01]  /*15a70*/  IMAD.MOV.U32 R12, RZ, RZ, 0x4 ;  /* 0x00000004ff0c7424 */ /* 0x000fe200078e00ff */
[----:B------:R-:W-:-:S05]  /*15a80*/  SEL R3, R14, RZ, P2 ;  /* 0x000000ff0e037207 */ /* 0x000fca0001000000 */
[----:B------:R-:W-:-:S04]  /*15a90*/  IMAD.IADD R6, R4, 0x1, R3 ;  /* 0x0000000104067824 */ /* 0x000fc800078e0203 */
[----:B------:R-:W-:-:S07]  /*15aa0*/  IMAD.MOV.U32 R13, RZ, RZ, R6 ;  /* 0x000000ffff0d7224 */ /* 0x000fce00078e0006 */
[----:B------:R-:W-:Y:S05]  /*15ab0*/  WARPSYNC.COLLECTIVE R15, `(.L_x_13934) ;  /* 0x000000000f087348 */ /* 0x000fea0003c00000 */
[----:B------:R0:W1:Y:S02]  /*15ac0*/  SHFL.UP P6, R14, R13, R12, R11 ;  /* 0x0400000c0d0e7389 */ /* 0x00006400000c000b */
[----:B01----:R-:W-:Y:S01]  /*15ad0*/  ENDCOLLECTIVE ;  /* 0x000000000000791b */ /* 0x003fe20003800000 */
.L_x_13934:
[----:B------:R-:W-:Y:S01]  /*15ae0*/  IMAD.MOV.U32 R12, RZ, RZ, 0x8 ;  /* 0x00000008ff0c7424 */ /* 0x000fe200078e00ff */
[----:B------:R-:W-:-:S05]  /*15af0*/  SEL R3, R14, RZ, P3 ;  /* 0x000000ff0e037207 */ /* 0x000fca0001800000 */
[----:B------:R-:W-:-:S04]  /*15b00*/  IMAD.IADD R2, R6, 0x1, R3 ;  /* 0x0000000106027824 */ /* 0x000fc800078e0203 */
[----:B------:R-:W-:-:S07]  /*15b10*/  IMAD.MOV.U32 R13, RZ, RZ, R2 ;  /* 0x000000ffff0d7224 */ /* 0x000fce00078e0002 */
[----:B------:R-:W-:Y:S05]  /*15b20*/  WARPSYNC.COLLECTIVE R15, `(.L_x_13935) ;  /* 0x000000000f087348 */ /* 0x000fea0003c00000 */
[----:B------:R0:W1:Y:S02]  /*15b30*/  SHFL.UP P6, R14, R13, R12, R11 ;  /* 0x0400000c0d0e7389 */ /* 0x00006400000c000b */
[----:B01----:R-:W-:Y:S01]  /*15b40*/  ENDCOLLECTIVE ;  /* 0x000000000000791b */ /* 0x003fe20003800000 */
.L_x_13935:
[----:B------:R-:W-:Y:S01]  /*15b50*/  IMAD.MOV.U32 R12, RZ, RZ, 0x10 ;  /* 0x00000010ff0c7424 */ /* 0x000fe200078e00ff */
[----:B------:R-:W-:-:S05]  /*15b60*/  SEL R3, R14, RZ, P4 ;  /* 0x000000ff0e037207 */ /* 0x000fca0002000000 */
[----:B------:R-:W-:-:S04]  /*15b70*/  IMAD.IADD R3, R2, 0x1, R3 ;  /* 0x0000000102037824 */ /* 0x000fc800078e0203 */
[----:B------:R-:W-:-:S07]  /*15b80*/  IMAD.MOV.U32 R13, RZ, RZ, R3 ;  /* 0x000000ffff0d7224 */ /* 0x000fce00078e0003 */
[----:B------:R-:W-:Y:S05]  /*15b90*/  WARPSYNC.COLLECTIVE R15, `(.L_x_13936) ;  /* 0x000000000f087348 */ /* 0x000fea0003c00000 */
[----:B------:R0:W1:Y:S02]  /*15ba0*/  SHFL.UP P6, R14, R13, R12, R11 ;  /* 0x0400000c0d0e7389 */ /* 0x00006400000c000b */
[----:B01----:R-:W-:Y:S01]  /*15bb0*/  ENDCOLLECTIVE ;  /* 0x000000000000791b */ /* 0x003fe20003800000 */
.L_x_13936:
        /* <DEDUP_REMOVED lines=8> */
.L_x_13937:
[----:B------:R-:W-:Y:S05]  /*15c40*/  BRA `(.L_x_13938) ;  /* 0xffffffd800287947 */ /* 0x000fea000383ffff */
.L_x_13869:
        /* <DEDUP_REMOVED lines=8> */
.L_x_13940:
[----:B------:R-:W-:Y:S05]  /*15cd0*/  BSYNC B0 ;  /* 0x0000000000007941 */ /* 0x000fea0003800000 */
.L_x_13939:
        /* <DEDUP_REMOVED lines=8> */
.L_x_13941:
[----:B------:R-:W-:Y:S01]  /*15d60*/  IMAD.MOV.U32 R12, RZ, RZ, 0x4 ;  /* 0x00000004ff0c7424 */ /* 0x000fe200078e00ff */
[----:B------:R-:W-:-:S05]  /*15d70*/  SEL R2, R14, RZ, P2 ;  /* 0x000000ff0e027207 */ /* 0x000fca0001000000 */
[----:B------:R-:W-:-:S04]  /*15d80*/  IMAD.IADD R2, R13, 0x1, R2 ;  /* 0x000000010d027824 */ /* 0x000fc800078e0202 */
[----:B------:R-:W-:-:S07]  /*15d90*/  IMAD.MOV.U32 R13, RZ, RZ, R2 ;  /* 0x000000ffff0d7224 */ /* 0x000fce00078e0002 */
[----:B------:R-:W-:Y:S05]  /*15da0*/  WARPSYNC.COLLECTIVE R15, `(.L_x_13942) ;  /* 0x000000000f087348 */ /* 0x000fea0003c00000 */
[----:B------:R0:W1:Y:S02]  /*15db0*/  SHFL.UP P6, R14, R13, R12, R11 ;  /* 0x0400000c0d0e7389 */ /* 0x00006400000c000b */
[----:B01----:R-:W-:Y:S01]  /*15dc0*/  ENDCOLLECTIVE ;  /* 0x000000000000791b */ /* 0x003fe20003800000 */
.L_x_13942:
[----:B------:R-:W-:Y:S01]  /*15dd0*/  IMAD.MOV.U32 R12, RZ, RZ, 0x8 ;  /* 0x00000008ff0c7424 */ /* 0x000fe200078e00ff */
[----:B------:R-:W-:-:S05]  /*15de0*/  SEL R3, R14, RZ, P3 ;  /* 0x000000ff0e037207 */ /* 0x000fca0001800000 */
[----:B------:R-:W-:-:S04]  /*15df0*/  IMAD.IADD R3, R2, 0x1, R3 ;  /* 0x0000000102037824 */ /* 0x000fc800078e0203 */
[----:B------:R-:W-:-:S07]  /*15e00*/  IMAD.MOV.U32 R13, RZ, RZ, R3 ;  /* 0x000000ffff0d7224 */ /* 0x000fce00078e0003 */
[----:B------:R-:W-:Y:S05]  /*15e10*/  WARPSYNC.COLLECTIVE R15, `(.L_x_13943) ;  /* 0x000000000f087348 */ /* 0x000fea0003c00000 */
[----:B------:R0:W1:Y:S02]  /*15e20*/  SHFL.UP P6, R14, R13, R12, R11 ;  /* 0x0400000c0d0e7389 */ /* 0x00006400000c000b */
[----:B01----:R-:W-:Y:S01]  /*15e30*/  ENDCOLLECTIVE ;  /* 0x000000000000791b */ /* 0x003fe20003800000 */
.L_x_13943:
[----:B------:R-:W-:Y:S01]  /*15e40*/  IMAD.MOV.U32 R12, RZ, RZ, 0x10 ;  /* 0x00000010ff0c7424 */ /* 0x000fe200078e00ff */
[----:B------:R-:W-:-:S05]  /*15e50*/  SEL R4, R14, RZ, P4 ;  /* 0x000000ff0e047207 */ /* 0x000fca0002000000 */
[----:B------:R-:W-:-:S04]  /*15e60*/  IMAD.IADD R4, R3, 0x1, R4 ;  /* 0x0000000103047824 */ /* 0x000fc800078e0204 */
[----:B------:R-:W-:-:S07]  /*15e70*/  IMAD.MOV.U32 R13, RZ, RZ, R4 ;  /* 0x000000ffff0d7224 */ /* 0x000fce00078e0004 */
[----:B------:R-:W-:Y:S05]  /*15e80*/  WARPSYNC.COLLECTIVE R15, `(.L_x_13944) ;  /* 0x000000000f087348 */ /* 0x000fea0003c00000 */
[----:B------:R0:W1:Y:S02]  /*15e90*/  SHFL.UP P6, R14, R13, R12, R11 ;  /* 0x0400000c0d0e7389 */ /* 0x00006400000c000b */
[----:B01----:R-:W-:Y:S01]  /*15ea0*/  ENDCOLLECTIVE ;  /* 0x000000000000791b */ /* 0x003fe20003800000 */
.L_x_13944:
        /* <DEDUP_REMOVED lines=8> */
.L_x_13945:
[----:B------:R-:W-:Y:S05]  /*15f30*/  BRA `(.L_x_13946) ;  /* 0xffffffd800087947 */ /* 0x000fea000383ffff */
.L_x_13871:
[----:B------:R-:W-:Y:S01]  /*15f40*/  BSSY B0, `(.L_x_13947) ;  /* 0x0000006000007945 */ /* 0x000fe20003800000 */
[----:B------:R-:W-:Y:S01]  /*15f50*/  PLOP3.LUT P6, PT, P6, PT, PT, 0x8, 0x0 ;  /* 0x000000000000781c */ /* 0x000fe200037ce170 */
[----:B------:R-:W-:-:S12]  /*15f60*/  IMAD.MOV.U32 R15, RZ, RZ, -0x1 ;  /* 0xffffffffff0f7424 */ /* 0x000fd800078e00ff */
[----:B01----:R-:W-:Y:S05]  /*15f70*/  WARPSYNC.COLLECTIVE R15, `(.L_x_13948) ;  /* 0x000000000f087348 */ /* 0x003fea0003c00000 */
[----:B------:R-:W-:Y:S01]  /*15f80*/  VOTE.ANY R14, PT, P6 ;  /* 0x00000000000e7806 */ /* 0x000fe200030e0100 */
[----:B01----:R-:W-:Y:S06]  /*15f90*/  ENDCOLLECTIVE ;  /* 0x000000000000791b */ /* 0x003fec0003800000 */
.L_x_13948:
[----:B------:R-:W-:Y:S05]  /*15fa0*/  BSYNC B0 ;  /* 0x0000000000007941 */ /* 0x000fea0003800000 */
.L_x_13947:
        /* <DEDUP_REMOVED lines=9> */
.L_x_13949:
[----:B------:R-:W-:Y:S01]  /*16040*/  IMAD.MOV.U32 R17, RZ, RZ, R14 ;  /* 0x000000ffff117224 */ /* 0x000fe200078e000e */
[----:B------:R-:W-:Y:S06]  /*16050*/  BRA `(.L_x_13950) ;  /* 0xffffffd400f87947 */ /* 0x000fec000383ffff */
.L_x_13873:
[----:B------:R-:W-:Y:S01]  /*16060*/  BSSY B0, `(.L_x_13951) ;  /* 0x0000007000007945 */ /* 0x000fe20003800000 */
[----:B------:R-:W-:Y:S02]  /*16070*/  IMAD.MOV.U32 R13, RZ, RZ, R2 ;  /* 0x000000ffff0d7224 */ /* 0x000fe400078e0002 */
[----:B------:R-:W-:Y:S02]  /*16080*/  IMAD.MOV.U32 R11, RZ, RZ, 0x1f ;  /* 0x0000001fff0b7424 */ /* 0x000fe400078e00ff */
[----:B------:R-:W-:-:S07]  /*16090*/  IMAD.MOV.U32 R15, RZ, RZ, -0x1 ;  /* 0xffffffffff0f7424 */ /* 0x000fce00078e00ff */
[----:B0123--:R-:W-:Y:S05]  /*160a0*/  WARPSYNC.COLLECTIVE R15, `(.L_x_13952) ;  /* 0x000000000f087348 */ /* 0x00ffea0003c00000 */
[----:B------:R4:W0:Y:S02]  /*160b0*/  SHFL.IDX P6, R14, R13, R12, R11 ;  /* 0x0000000c0d0e7389 */ /* 0x00082400000c000b */
[----:B01234-:R-:W-:Y:S01]  /*160c0*/  ENDCOLLECTIVE ;  /* 0x000000000000791b */ /* 0x01ffe20003800000 */
.L_x_13952:
[----:B------:R-:W-:Y:S05]  /*160d0*/  BSYNC B0 ;  /* 0x0000000000007941 */ /* 0x000fea0003800000 */
.L_x_13951:
[----:B------:R-:W-:Y:S05]  /*160e0*/  BRA `(.L_x_13872) ;  /* 0xffffffd400f07947 */ /* 0x000fea000383ffff */
.L_x_13877:
[----:B0-----:R0:W3:Y:S02]  /*160f0*/  SYNCS.PHASECHK.TRANS64.TRYWAIT P0, [R9+URZ+0x16820], R0 ;  /* 0x01682000090075a7 */ /* 0x0010e4000800017f */
[----:B---3--:R-:W-:Y:S05]  /*16100*/  @!P0 NANOSLEEP.SYNCS 0x989680 ;  /* 0x009896800000895d */ /* 0x008fea0003900000 */
[----:B------:R-:W3:Y:S02]  /*16110*/  @!P0 SYNCS.PHASECHK.TRANS64 P0, [R9+URZ+0x16820], R0 ;  /* 0x01682000090085a7 */ /* 0x000ee4000800007f */
[----:B---3--:R-:W-:Y:S05]  /*16120*/  @!P0 BRA `(.L_x_13877) ;  /* 0xfffffffc00f08947 */ /* 0x008fea000383ffff */
[----:B------:R-:W-:Y:S05]  /*16130*/  BRA `(.L_x_13953) ;  /* 0xffffffdc00687947 */ /* 0x000fea000383ffff */
.L_x_13878:
        /* <DEDUP_REMOVED lines=11> */
.L_x_13955:
[----:B------:R-:W-:Y:S05]  /*161f0*/  BSYNC B0 ;  /* 0x0000000000007941 */ /* 0x000fea0003800000 */
.L_x_13954:
[----:B------:R-:W-:Y:S05]  /*16200*/  BRA `(.L_x_13956) ;  /* 0xffffffdc00507947 */ /* 0x000fea000383ffff */
.L_x_13881:
[----:B------:R-:W-:Y:S01]  /*16210*/  BSSY B1, `(.L_x_13957) ;  /* 0x0000006000017945 */ /* 0x000fe20003800000 */
[----:B------:R-:W-:-:S07]  /*16220*/  IMAD.MOV.U32 R15, RZ, RZ, -0x1 ;  /* 0xffffffffff0f7424 */ /* 0x000fce00078e00ff */
[----:B012---:R-:W-:Y:S05]  /*16230*/  WARPSYNC.COLLECTIVE R15, `(.L_x_13958) ;  /* 0x000000000f0c7348 */ /* 0x007fea0003c00000 */
[----:B------:R-:W-:Y:S02]  /*16240*/  ELECT P6, UR62, PT ;  /* 0x00000000003e782f */ /* 0x000fe400038c0000 */
[----:B------:R-:W-:Y:S01]  /*16250*/  MOV R14, UR62 ;  /* 0x0000003e000e7c02 */ /* 0x000fe20008000f00 */
[----:B012---:R-:W-:Y:S10]  /*16260*/  ENDCOLLECTIVE ;  /* 0x000000000000791b */ /* 0x007ff40003800000 */
.L_x_13958:
[----:B------:R-:W-:Y:S05]  /*16270*/  BSYNC B1 ;  /* 0x0000000000017941 */ /* 0x000fea0003800000 */
.L_x_13957:
[----:B------:R-:W-:Y:S05]  /*16280*/  BRA `(.L_x_13959) ;  /* 0xffffffdc00487947 */ /* 0x000fea000383ffff */
.L_x_13883:
[----:B0-----:R0:W3:Y:S02]  /*16290*/  SYNCS.PHASECHK.TRANS64.TRYWAIT P0, [R5+URZ], R4 ;  /* 0x00000004050075a7 */ /* 0x0010e4000800017f */
[----:B---3--:R-:W-:Y:S05]  /*162a0*/  @!P0 NANOSLEEP.SYNCS 0x989680 ;  /* 0x009896800000895d */ /* 0x008fea0003900000 */
[----:B------:R-:W3:Y:S02]  /*162b0*/  @!P0 SYNCS.PHASECHK.TRANS64 P0, [R5+URZ], R4 ;  /* 0x00000004050085a7 */ /* 0x000ee4000800007f */
[----:B---3--:R-:W-:Y:S05]  /*162c0*/  @!P0 BRA `(.L_x_13883) ;  /* 0xfffffffc00f08947 */ /* 0x008fea000383ffff */
[----:B------:R-:W-:Y:S05]  /*162d0*/  BRA `(.L_x_13960) ;  /* 0xffffffdc007c7947 */ /* 0x000fea000383ffff */
.L_x_13884:
[----:B---3--:R3:W4:Y:S02]  /*162e0*/  SYNCS.PHASECHK.TRANS64.TRYWAIT P0, [R3+URZ], R2 ;  /* 0x00000002030075a7 */ /* 0x008724000800017f */
[----:B----4-:R-:W-:Y:S05]  /*162f0*/  @!P0 NANOSLEEP.SYNCS 0x989680 ;  /* 0x009896800000895d */ /* 0x010fea0003900000 */
[----:B------:R-:W4:Y:S02]  /*16300*/  @!P0 SYNCS.PHASECHK.TRANS64 P0, [R3+URZ], R2 ;  /* 0x00000002030085a7 */ /* 0x000f24000800007f */
[----:B----4-:R-:W-:Y:S05]  /*16310*/  @!P0 BRA `(.L_x_13884) ;  /* 0xfffffffc00f08947 */ /* 0x010fea000383ffff */
[----:B------:R-:W-:Y:S05]  /*16320*/  BRA `(.L_x_13961) ;  /* 0xffffffdc00707947 */ /* 0x000fea000383ffff */
.L_x_13886:
[----:B----4-:R4:W0:Y:S02]  /*16330*/  SYNCS.PHASECHK.TRANS64.TRYWAIT P0, [R23+URZ], R4 ;  /* 0x00000004170075a7 */ /* 0x010824000800017f */
[----:B0-----:R-:W-:Y:S05]  /*16340*/  @!P0 NANOSLEEP.SYNCS 0x989680 ;  /* 0x009896800000895d */ /* 0x001fea0003900000 */
[----:B------:R-:W0:Y:S02]  /*16350*/  @!P0 SYNCS.PHASECHK.TRANS64 P0, [R23+URZ], R4 ;  /* 0x00000004170085a7 */ /* 0x000e24000800007f */
[----:B0-----:R-:W-:Y:S05]  /*16360*/  @!P0 BRA `(.L_x_13886) ;  /* 0xfffffffc00f08947 */ /* 0x001fea000383ffff */
[----:B------:R-:W-:Y:S05]  /*16370*/  BRA `(.L_x_13962) ;  /* 0xffffffdc00747947 */ /* 0x000fea000383ffff */
.L_x_13963:
        /* <DEDUP_REMOVED lines=16> */
.L_x_15336:


//--------------------- .text._ZN7cutlass13device_kernelIN5flash11enable_sm90INS1_16FlashAttnFwdSm90INS1_25CollectiveMainloopFwdSm90ILi2EN4cute5tupleIJNS5_1CILi1EEES8_S8_EEENS6_IJNS7_ILi192EEENS7_ILi128EEENS7_ILi64EEEEEELi64ENS_6half_tEfNS_4arch4Sm90ELb0ELb1ELb0ELb1ELb0ELb1ELb0ELb1ELb1ELb1ELb0ELb0EEENS1_21CollectiveEpilogueFwdINS6_IJSA_SC_SB_EEES9_SE_SG_Li384ELb1ELb1ELb0ELb0EEENS1_36VarlenDynamicPersistentTileSchedulerILi192ELi128ELi384ELi128ELb0ELb1ELb1ELb1ELb0ELb1EEEEEEEEEvNT_6ParamsE --------------------------
	.section	.text._ZN7cutlass13device_kernelIN5flash11enable_sm90INS1_16FlashAttnFwdSm90INS1_25CollectiveMainloopFwdSm90ILi2EN4cute5tupleIJNS5_1CILi1EEES8_S8_EEENS6_IJNS7_ILi192EEENS7_ILi128EEENS7_ILi64EEEEEELi64ENS_6half_tEfNS_4arch4Sm90ELb0ELb1ELb0ELb1ELb0ELb1ELb0ELb1ELb1ELb1ELb0ELb0EEENS1_21CollectiveEpilogueFwdINS6_IJSA_SC_SB_EEES9_SE_SG_Li384ELb1ELb1ELb0ELb0EEENS1_36VarlenDynamicPersistentTileSchedulerILi192ELi128ELi384ELi128ELb0ELb1ELb1ELb1ELb0ELb1EEEEEEEEEvNT_6ParamsE,"ax",@progbits
	.align	128
.text._ZN7cutlass13device_kernelIN5flash11enable_sm90INS1_16FlashAttnFwdSm90INS1_25CollectiveMainloopFwdSm90ILi2EN4cute5tupleIJNS5_1CILi1EEES8_S8_EEENS6_IJNS7_ILi192EEENS7_ILi128EEENS7_ILi64EEEEEELi64ENS_6half_tEfNS_4arch4Sm90ELb0ELb1ELb0ELb1ELb0ELb1ELb0ELb1ELb1ELb1ELb0ELb0EEENS1_21CollectiveEpilogueFwdINS6_IJSA_SC_SB_EEES9_SE_SG_Li384ELb1ELb1ELb0ELb0EEENS1_36VarlenDynamicPersistentTileSchedulerILi192ELi128ELi384ELi128ELb0ELb1ELb1ELb1ELb0ELb1EEEEEEEEEvNT_6ParamsE:
        .type           _ZN7cutlass13device_kernelIN5flash11enable_sm90INS1_16FlashAttnFwdSm90INS1_25CollectiveMainloopFwdSm90ILi2EN4cute5tupleIJNS5_1CILi1EEES8_S8_EEENS6_IJNS7_ILi192EEENS7_ILi128EEENS7_ILi64EEEEEELi64ENS_6half_tEfNS_4arch4Sm90ELb0ELb1ELb0ELb1ELb0ELb1ELb0ELb1ELb1ELb1ELb0ELb0EEENS1_21CollectiveEpilogueFwdINS6_IJSA_SC_SB_EEES9_SE_SG_Li384ELb1ELb1ELb0ELb0EEENS1_36VarlenDynamicPersistentTileSchedulerILi192ELi128ELi384ELi128ELb0ELb1ELb1ELb1ELb0ELb1EEEEEEEEEvNT_6ParamsE,@function
        .size           _ZN7cutlass13device_kernelIN5flash11enable_sm90INS1_16FlashAttnFwdSm90INS1_25CollectiveMainloopFwdSm90ILi2EN4cute5tupleIJNS5_1CILi1EEES8_S8_EEENS6_IJNS7_ILi192EEENS7_ILi128EEENS7_ILi64EEEEEELi64ENS_6half_tEfNS_4arch4Sm90ELb0ELb1ELb0ELb1ELb0ELb1ELb0ELb1ELb1ELb1ELb0ELb0EEENS1_21CollectiveEpilogueFwdINS6_IJSA_SC_SB_EEES9_SE_SG_Li384ELb1ELb1ELb0ELb0EEENS1_36VarlenDynamicPersistentTileSchedulerILi192ELi128ELi384ELi128ELb0ELb1ELb1ELb1ELb0ELb1EEEEEEEEEvNT_6ParamsE,(.L_x_15337 - _ZN7cutlass13device_kernelIN5flash11enable_sm90INS1_16FlashAttnFwdSm90INS1_25CollectiveMainloopFwdSm90ILi2EN4cute5tupleIJNS5_1CILi1EEES8_S8_EEENS6_IJNS7_ILi192EEENS7_ILi128EEENS7_ILi64EEEEEELi64ENS_6half_tEfNS_4arch4Sm90ELb0ELb1ELb0ELb1ELb0ELb1ELb0ELb1ELb1ELb1ELb0ELb0EEENS1_21CollectiveEpilogueFwdINS6_IJSA_SC_SB_EEES9_SE_SG_Li384ELb1ELb1ELb0ELb0EEENS1_36VarlenDynamicPersistentTileSchedulerILi192ELi128ELi384ELi128ELb0ELb1ELb1ELb1ELb0ELb1EEEEEEEEEvNT_6ParamsE)
        .other          _ZN7cutlass13device_kernelIN5flash11enable_sm90INS1_16FlashAttnFwdSm90INS1_25CollectiveMainloopFwdSm90ILi2EN4cute5tupleIJNS5_1CILi1EEES8_S8_EEENS6_IJNS7_ILi192EEENS7_ILi128EEENS7_ILi64EEEEEELi64ENS_6half_tEfNS_4arch4Sm90ELb0ELb1ELb0ELb1ELb0ELb1ELb0ELb1ELb1ELb1ELb0ELb0EEENS1_21CollectiveEpilogueFwdINS6_IJSA_SC_SB_EEES9_SE_SG_Li384ELb1ELb1ELb0ELb0EEENS1_36VarlenDynamicPersistentTileSchedulerILi192ELi128ELi384ELi128ELb0ELb1ELb1ELb1ELb0ELb1EEEEEEEEEvNT_6ParamsE,@"STO_CUDA_ENTRY STV_DEFAULT"
_ZN7cutlass13device_kernelIN5flash11enable_sm90INS1_16FlashAttnFwdSm90INS1_25CollectiveMainloopFwdSm90ILi2EN4cute5tupleIJNS5_1CILi1EEES8_S8_EEENS6_IJNS7_ILi192EEENS7_ILi128EEENS7_ILi64EEEEEELi64ENS_6half_tEfNS_4arch4Sm90ELb0ELb1ELb0ELb1ELb0ELb1ELb0ELb1ELb1ELb1ELb0ELb0EEENS1_21CollectiveEpilogueFwdINS6_IJSA_SC_SB_EEES9_SE_SG_Li384ELb1ELb1ELb0ELb0EEENS1_36VarlenDynamicPersistentTileSchedulerILi192ELi128ELi384ELi128ELb0ELb1ELb1ELb1ELb0ELb1EEEEEEEEEvNT_6ParamsE:
        /* <DEDUP_REMOVED lines=24> */
.L_x_13965:
[----:B------:R-:W-:Y:S05]  /*0180*/  BSYNC B0 ;  /* 0x0000000000007941 */ /* 0x000fea0003800000 */
.L_x_13964:
        /* <DEDUP_REMOVED lines=41> */
.L_x_13966:
        /* <DEDUP_REMOVED lines=22> */
.L_x_13967:
        /* <DEDUP_REMOVED lines=18> */
.L_x_13968:
        /* <DEDUP_REMOVED lines=22> */
.L_x_13969:
        /* <DEDUP_REMOVED lines=22> */
.L_x_13970:
        /* <DEDUP_REMOVED lines=8> */
.L_x_13973:
[----:B------:R-:W-:-:S08]  /*09e0*/  NOP ;  /* 0x0000000000007918 */ /* 0x000fd00000000000 */
[----:B------:R-:W0:Y:S02]  /*09f0*/  USETMAXREG.TRY_ALLOC.CTAPOOL UP0, 0xa0 ;  /* 0x000000a0000079c8 */ /* 0x000e240008000600 */
[----:B0-----:R-:W-:-:S13]  /*0a00*/  PLOP3.LUT P0, PT, PT, PT, UP0, 0x80, 0x0 ;  /* 0x000000000000781c */ /* 0x001fda0003f0f008 */
[----:B------:R-:W-:Y:S05]  /*0a10*/  @!P0 BRA `(.L_x_13973) ;  /* 0xfffffffc00f08947 */ /* 0x000fea000383ffff */
[----:B------:R-:W2:Y:S01]  /*0a20*/  LDL.LU R0, [R1] ;  /* 0x0000000001007983 */ /* 0x000ea20000300800 */
[----:B------:R-:W0:Y:S01]  /*0a30*/  S2R R2, SR_TID.X ;  /* 0x0000000000027919 */ /* 0x000e220000002100 */
        /* <DEDUP_REMOVED lines=17> */
[----:B------:R-:W0:Y:S01]  /*0b50*/  S2R R0, SR_TID.X ;  /* 0x0000000000007919 */ /* 0x000e220000002100 */
[----:B------:R-:W-:Y:S01]  /*0b60*/  CS2R R22, SRZ ;  /* 0x0000000000167805 */ /* 0x000fe2000001ff00 */
[----:B------:R-:W-:Y:S01]  /*0b70*/  IMAD.MOV.U32 R16, RZ, RZ, RZ ;  /* 0x000000ffff107224 */ /* 0x000fe200078e00ff */
[----:B------:R-:W-:Y:S01]  /*0b80*/  ULOP3.LUT UR37, UR36, 0x1, URZ, 0xfc, !UPT ;  /* 0x0000000124257892 */ /* 0x000fe2000f8efc3f */
[----:B0-----:R-:W-:-:S05]  /*0b90*/  VIADD R12, R0, 0xffffff80 ;  /* 0xffffff80000c7836 */ /* 0x001fca0000000000 */
[----:B------:R-:W-:-:S04]  /*0ba0*/  SHF.R.S32.HI R0, RZ, 0x1f, R12 ;  /* 0x0000001fff007819 */ /* 0x000fc8000001140c */
[CC--:B------:R-:W-:Y:S02]  /*0bb0*/  LEA.HI R3, R0.reuse, R12.reuse, RZ, 0x7 ;  /* 0x0000000c00037211 */ /* 0x0c0fe400078f38ff */
[-C--:B------:R-:W-:Y:S02]  /*0bc0*/  LEA.HI R5, R0, R12.reuse, RZ, 0x5 ;  /* 0x0000000c00057211 */ /* 0x080fe400078f28ff */
[----:B------:R-:W-:Y:S02]  /*0bd0*/  LOP3.LUT R4, R3, 0xffffff80, RZ, 0xc0, !PT ;  /* 0xffffff8003047812 */ /* 0x000fe400078ec0ff */
[----:B------:R-:W-:Y:S02]  /*0be0*/  SHF.R.S32.HI R13, RZ, 0x7, R3 ;  /* 0x00000007ff0d7819 */ /* 0x000fe40000011403 */
[----:B------:R-:W-:Y:S01]  /*0bf0*/  SHF.R.S32.HI R14, RZ, 0x5, R5 ;  /* 0x00000005ff0e7819 */ /* 0x000fe20000011405 */
[----:B------:R-:W-:Y:S01]  /*0c00*/  IMAD.IADD R11, R12, 0x1, -R4 ;  /* 0x000000010c0b7824 */ /* 0x000fe200078e0a04 */
[CC--:B------:R-:W-:Y:S01]  /*0c10*/  LEA.HI R4, R0.reuse, R12.reuse, RZ, 0x4 ;  /* 0x0000000c00047211 */ /* 0x0c0fe200078f20ff */
[----:B------:R-:W-:Y:S01]  /*0c20*/  IMAD.HI R5, R13, 0x55555556, RZ ;  /* 0x555555560d057827 */ /* 0x000fe200078e02ff */
[----:B------:R-:W-:-:S02]  /*0c30*/  LEA.HI R0, R0, R12, RZ, 0x2 ;  /* 0x0000000c00007211 */ /* 0x000fc400078f10ff */
[----:B------:R-:W-:Y:S02]  /*0c40*/  SHF.R.S32.HI R6, RZ, 0x1f, R11 ;  /* 0x0000001fff067819 */ /* 0x000fe4000001140b */
[----:B------:R-:W-:Y:S02]  /*0c50*/  SHF.R.S32.HI R7, RZ, 0x4, R4 ;  /* 0x00000004ff077819 */ /* 0x000fe40000011404 */
[----:B------:R-:W-:Y:S02]  /*0c60*/  LEA.HI R8, R6, R11, RZ, 0x2 ;  /* 0x0000000b06087211 */ /* 0x000fe400078f10ff */
[----:B------:R-:W-:Y:S02]  /*0c70*/  LOP3.LUT R3, R4, 0x3fffff0, RZ, 0xc0, !PT ;  /* 0x03fffff004037812 */ /* 0x000fe400078ec0ff */
[--C-:B------:R-:W-:Y:S02]  /*0c80*/  SHF.R.S32.HI R9, RZ, 0x2, R8.reuse ;  /* 0x00000002ff097819 */ /* 0x100fe40000011408 */
[----:B------:R-:W-:Y:S01]  /*0c90*/  SHF.R.S32.HI R10, RZ, 0x1f, R8 ;  /* 0x0000001fff0a7819 */ /* 0x000fe20000011408 */
[----:B------:R-:W-:Y:S01]  /*0ca0*/  IMAD.IADD R3, R12, 0x1, -R3 ;  /* 0x000000010c037824 */ /* 0x000fe200078e0a03 */
[----:B------:R-:W-:-:S02]  /*0cb0*/  LEA.HI R4, R4, R7, RZ, 0x1 ;  /* 0x0000000704047211 */ /* 0x000fc400078f08ff */
[----:B------:R-:W-:Y:S01]  /*0cc0*/  LEA.HI R10, R10, R9, RZ, 0x3 ;  /* 0x000000090a0a7211 */ /* 0x000fe200078f18ff */
[----:B------:R-:W-:Y:S01]  /*0cd0*/  IMAD R3, R14, 0x10, R3 ;  /* 0x000000100e037824 */ /* 0x000fe200078e0203 */
[----:B------:R-:W-:Y:S02]  /*0ce0*/  LEA.HI R6, R6, R11, RZ, 0x5 ;  /* 0x0000000b06067211 */ /* 0x000fe400078f28ff */
[----:B------:R-:W-:Y:S02]  /*0cf0*/  LOP3.LUT R10, R10, 0xfffffff8, RZ, 0xc0, !PT ;  /* 0xfffffff80a0a7812 */ /* 0x000fe400078ec0ff */
[----:B------:R-:W-:Y:S02]  /*0d00*/  LOP3.LUT R4, R4, 0x1ffffffe, RZ, 0xc0, !PT ;  /* 0x1ffffffe04047812 */ /* 0x000fe400078ec0ff */
[----:B------:R-:W-:Y:S01]  /*0d10*/  SHF.R.S32.HI R6, RZ, 0x5, R6 ;  /* 0x00000005ff067819 */ /* 0x000fe20000011406 */
[----:B------:R-:W-:Y:S01]  /*0d20*/  IMAD.IADD R9, R9, 0x1, -R10 ;  /* 0x0000000109097824 */ /* 0x000fe200078e0a0a */
[----:B------:R-:W-:Y:S01]  /*0d30*/  LEA.HI R5, R5, R5, RZ, 0x1 ;  /* 0x0000000505057211 */ /* 0x000fe200078f08ff */
[----:B------:R-:W-:Y:S01]  /*0d40*/  IMAD.IADD R4, R7, 0x1, -R4 ;  /* 0x0000000107047824 */ /* 0x000fe200078e0a04 */
[----:B------:R-:W-:Y:S01]  /*0d50*/  SHF.R.S32.HI R17, RZ, 0x2, R0 ;  /* 0x00000002ff117819 */ /* 0x000fe20000011400 */
[----:B------:R-:W-:Y:S01]  /*0d60*/  IMAD R6, R6, 0x10, R9 ;  /* 0x0000001006067824 */ /* 0x000fe200078e0209 */
[----:B------:R-:W-:Y:S01]  /*0d70*/  LOP3.LUT R8, R8, 0x7ffffffc, RZ, 0xc0, !PT ;  /* 0x7ffffffc08087812 */ /* 0x000fe200078ec0ff */
[----:B------:R-:W-:Y:S01]  /*0d80*/  IMAD R7, R3, 0x8, R4 ;  /* 0x0000000803077824 */ /* 0x000fe200078e0204 */
[----:B------:R-:W-:Y:S01]  /*0d90*/  SHF.R.S32.HI R4, RZ, 0x1f, R0 ;  /* 0x0000001fff047819 */ /* 0x000fe20000011400 */
[----:B------:R-:W-:Y:S01]  /*0da0*/  IMAD R5, R5, -0x3, R13 ;  /* 0xfffffffd05057824 */ /* 0x000fe200078e020d */
[----:B------:R-:W-:Y:S01]  /*0db0*/  LOP3.LUT R0, R0, 0xfffffffc, RZ, 0xc0, !PT ;  /* 0xfffffffc00007812 */ /* 0x000fe200078ec0ff */
[----:B------:R-:W-:Y:S01]  /*0dc0*/  VIADD R9, R17, 0x60 ;  /* 0x0000006011097836 */ /* 0x000fe20000000000 */
[----:B------:R-:W-:Y:S01]  /*0dd0*/  LEA.HI R4, R4, R17, RZ, 0x3 ;  /* 0x0000001104047211 */ /* 0x000fe200078f18ff */
[----:B------:R-:W-:-:S02]  /*0de0*/  IMAD R10, R5, 0x40, R6 ;  /* 0x00000040050a7824 */ /* 0x000fc400078e0206 */
[----:B------:R-:W-:Y:S01]  /*0df0*/  IMAD.IADD R6, R12, 0x1, -R0 ;  /* 0x000000010c067824 */ /* 0x000fe200078e0a00 */
[----:B------:R-:W-:Y:S01]  /*0e00*/  SHF.R.S32.HI R5, RZ, 0x1f, R9 ;  /* 0x0000001fff057819 */ /* 0x000fe20000011409 */
[----:B------:R-:W-:Y:S01]  /*0e10*/  IMAD.SHL.U32 R3, R9, 0x40, RZ ;  /* 0x0000004009037824 */ /* 0x000fe200078e00ff */
[----:B------:R-:W-:Y:S01]  /*0e20*/  LOP3.LUT R4, R4, 0xfffffff8, RZ, 0xc0, !PT ;  /* 0xfffffff804047812 */ /* 0x000fe200078ec0ff */
[----:B------:R-:W-:Y:S01]  /*0e30*/  STL [R1+0x50], R10 ;  /* 0x0000500a01007387 */ /* 0x000fe20000100800 */
[----:B------:R-:W-:Y:S01]  /*0e40*/  LEA.HI R5, R5, R9, RZ, 0x3 ;  /* 0x0000000905057211 */ /* 0x000fe200078f18ff */
[C---:B------:R-:W-:Y:S01]  /*0e50*/  IMAD.SHL.U32 R18, R6.reuse, 0x8, RZ ;  /* 0x0000000806127824 */ /* 0x040fe200078e00ff */
[----:B------:R-:W-:Y:S01]  /*0e60*/  SHF.R.S32.HI R0, RZ, 0x1f, R17 ;  /* 0x0000001fff007819 */ /* 0x000fe20000011411 */
[----:B------:R-:W-:Y:S01]  /*0e70*/  IMAD.IADD R4, R17, 0x1, -R4 ;  /* 0x0000000111047824 */ /* 0x000fe200078e0a04 */
[C---:B------:R-:W-:Y:S01]  /*0e80*/  LEA.HI R0, R6.reuse, R6, RZ, 0x1 ;  /* 0x0000000606007211 */ /* 0x040fe200078f08ff */
[----:B------:R-:W-:Y:S01]  /*0e90*/  IMAD.SHL.U32 R5, R5, 0x40, RZ ;  /* 0x0000004005057824 */ /* 0x000fe200078e00ff */
[----:B------:R-:W-:Y:S01]  /*0ea0*/  LOP3.LUT R3, R3, 0x1c0, RZ, 0xc0, !PT ;  /* 0x000001c003037812 */ /* 0x000fe200078ec0ff */
[----:B------:R-:W-:Y:S01]  /*0eb0*/  STL [R1+0x48], RZ ;  /* 0x000048ff01007387 */ /* 0x000fe20000100800 */
[----:B------:R-:W-:Y:S01]  /*0ec0*/  IMAD.SHL.U32 R152, R6, 0x4, RZ ;  /* 0x0000000406987824 */ /* 0x000fe200078e00ff */
[----:B------:R-:W-:-:S02]  /*0ed0*/  LOP3.LUT R0, R0, 0x1ffffffe, RZ, 0xc0, !PT ;  /* 0x1ffffffe00007812 */ /* 0x000fc400078ec0ff */
[----:B------:R-:W-:Y:S01]  /*0ee0*/  STL [R1+0x10], RZ ;  /* 0x000010ff01007387 */ /* 0x000fe20000100800 */
[----:B------:R-:W-:Y:S02]  /*0ef0*/  SHF.R.U32.HI R9, RZ, 0x3, R3 ;  /* 0x00000003ff097819 */ /* 0x000fe40000011603 */
[----:B------:R-:W-:Y:S01]  /*0f00*/  LOP3.LUT R3, R3, 0x38, R18, 0xf8, !PT ;  /* 0x0000003803037812 */ /* 0x000fe200078ef812 */
[----:B------:R0:W-:Y:S01]  /*0f10*/  STL [R1+0x38], R4 ;  /* 0x0000380401007387 */ /* 0x0001e20000100800 */
[----:B------:R-:W-:-:S04]  /*0f20*/  IMAD.IADD R0, R6, 0x1, -R0 ;  /* 0x0000000106007824 */ /* 0x000fc800078e0a00 */
[----:B------:R-:W-:Y:S01]  /*0f30*/  IMAD R0, R0, 0x8, R10 ;  /* 0x0000000800007824 */ /* 0x000fe200078e020a */
[----:B0-----:R-:W-:Y:S01]  /*0f40*/  LOP3.LUT R4, R5, 0xfffffe00, RZ, 0xc0, !PT ;  /* 0xfffffe0005047812 */ /* 0x001fe200078ec0ff */
[----:B------:R-:W-:-:S03]  /*0f50*/  VIADD R5, R152, 0x10 ;  /* 0x0000001098057836 */ /* 0x000fc60000000000 */
[----:B------:R-:W-:Y:S01]  /*0f60*/  LOP3.LUT R3, R4, R3, R9, 0xf6, !PT ;  /* 0x0000000304037212 */ /* 0x000fe200078ef609 */
[----:B------:R0:W-:Y:S04]  /*0f70*/  STL [R1+0x3c], R4 ;  /* 0x00003c0401007387 */ /* 0x0001e80000100800 */
[----:B------:R1:W-:Y:S01]  /*0f80*/  STL [R1+0x14], R5 ;  /* 0x0000140501007387 */ /* 0x0003e20000100800 */
[----:B------:R-:W-:Y:S02]  /*0f90*/  IMAD R3, R3, 0x2, R2 ;  /* 0x0000000203037824 */ /* 0x000fe400078e0202 */
[----:B0-----:R-:W-:Y:S02]  /*0fa0*/  IMAD.SHL.U32 R4, R7, 0x8, RZ ;  /* 0x0000000807047824 */ /* 0x001fe400078e00ff */
[----:B-1----:R-:W-:-:S05]  /*0fb0*/  IMAD.IADD R5, R11, 0x1, -R8 ;  /* 0x000000010b057824 */ /* 0x002fca00078e0a08 */
[----:B------:R0:W-:Y:S04]  /*0fc0*/  STL [R1+0xc], R5 ;  /* 0x00000c0501007387 */ /* 0x0001e80000100800 */
[----:B------:R0:W-:Y:S04]  /*0fd0*/  STL [R1+0x54], R4 ;  /* 0x0000540401007387 */ /* 0x0001e80000100800 */
[----:B------:R0:W-:Y:S04]  /*0fe0*/  STL [R1+0x28], R0 ;  /* 0x0000280001007387 */ /* 0x0001e80000100800 */
[----:B------:R0:W-:Y:S02]  /*0ff0*/  STL [R1+0x4c], R3 ;  /* 0x00004c0301007387 */ /* 0x0001e40000100800 */
.L_x_14166:
[----:B------:R-:W-:Y:S05]  /*1000*/  YIELD ;  /* 0x0000000000007946 */ /* 0x000fea0003800000 */
[----:B------:R-:W-:Y:S01]  /*1010*/  ULDC.64 UR4, c[0x0][0xa28] ;  /* 0x00028a0000047ab9 */ /* 0x000fe20000000a00 */
[----:B01-3-5:R-:W1:Y:S01]  /*1020*/  LDC.64 R6, c[0x0][0xa08] ;  /* 0x00028200ff067b82 */ /* 0x02be620000000a00 */
[----:B------:R-:W-:Y:S01]  /*1030*/  ISETP.NE.U32.AND P1, PT, RZ, UR4, PT ;  /* 0x00000004ff007c0c */ /* 0x000fe2000bf25070 */
[----:B0-----:R-:W-:Y:S02]  /*1040*/  IMAD.MOV.U32 R0, RZ, RZ, RZ ;  /* 0x000000ffff007224 */ /* 0x001fe400078e00ff */
[----:B--2---:R-:W-:Y:S01]  /*1050*/  IMAD.MOV.U32 R30, RZ, RZ, RZ ;  /* 0x000000ffff1e7224 */ /* 0x004fe200078e00ff */
[----:B------:R-:W-:Y:S01]  /*1060*/  ISETP.NE.AND.EX P1, PT, RZ, UR5, PT, P1 ;  /* 0x00000005ff007c0c */ /* 0x000fe2000bf25310 */
[----:B------:R-:W-:-:S02]  /*1070*/  ULDC.64 UR4, c[0x0][0xa18] ;  /* 0x0002860000047ab9 */ /* 0x000fc40000000a00 */
[----:B------:R-:W-:-:S04]  /*1080*/  ISETP.NE.U32.AND P2, PT, RZ, UR4, PT ;  /* 0x00000004ff007c0c */ /* 0x000fc8000bf45070 */
[----:B------:R-:W-:Y:S01]  /*1090*/  ISETP.NE.AND.EX P2, PT, RZ, UR5, PT, P2 ;  /* 0x00000005ff007c0c */ /* 0x000fe2000bf45320 */
[----:B------:R-:W-:Y:S02]  /*10a0*/  ULDC.64 UR4, c[0x0][0xa08] ;  /* 0x0002820000047ab9 */ /* 0x000fe40000000a00 */
[----:B------:R-:W-:-:S03]  /*10b0*/  ISETP.NE.U32.AND P0, PT, RZ, UR4, PT ;  /* 0x00000004ff007c0c */ /* 0x000fc6000bf05070 */
[----:B------:R-:W0:Y:S01]  /*10c0*/  @P1 LDC.64 R4, c[0x0][0xa28] ;  /* 0x00028a00ff041b82 */ /* 0x000e220000000a00 */
[----:B-1----:R-:W-:-:S07]  /*10d0*/  IMAD.WIDE R10, R35, 0x4, R6 ;  /* 0x00000004230a7825 */ /* 0x002fce00078e0206 */
[----:B------:R-:W1:Y:S01]  /*10e0*/  @P2 LDC.64 R8, c[0x0][0xa18] ;  /* 0x00028600ff082b82 */ /* 0x000e620000000a00 */
[----:B------:R-:W-:Y:S01]  /*10f0*/  ULDC UR4, c[0x0][0x288] ;  /* 0x0000a20000047ab9 */ /* 0x000fe20000000800 */
[----:B------:R-:W-:Y:S01]  /*1100*/  ISETP.NE.AND.EX P0, PT, RZ, UR5, PT, P0 ;  /* 0x00000005ff007c0c */ /* 0x000fe2000bf05300 */
[----:B------:R-:W-:Y:S01]  /*1110*/  IMAD.U32 R3, RZ, RZ, UR4 ;  /* 0x00000004ff037e24 */ /* 0x000fe2000f8e00ff */
[----:B------:R-:W-:-:S11]  /*1120*/  ULDC.64 UR4, c[0x0][0x418] ;  /* 0x0001060000047ab9 */ /* 0x000fd60000000a00 */
[----:B------:R2:W5:Y:S01]  /*1130*/  @P0 LDG.E R30, desc[UR38][R10.64] ;  /* 0x000000260a1e0981 */ /* 0x000562000c1e1900 */
[----:B0-----:R-:W-:-:S05]  /*1140*/  @P1 IMAD.WIDE R4, R35, 0x4, R4 ;  /* 0x0000000423041825 */ /* 0x001fca00078e0204 */
[----:B------:R2:W5:Y:S01]  /*1150*/  @P1 LDG.E R0, desc[UR38][R4.64] ;  /* 0x0000002604001981 */ /* 0x000562000c1e1900 */
[----:B-1----:R-:W-:-:S05]  /*1160*/  @P2 IMAD.WIDE R6, R35, 0x4, R8 ;  /* 0x0000000423062825 */ /* 0x002fca00078e0208 */
[----:B------:R-:W3:Y:S01]  /*1170*/  @P2 LDG.E R3, desc[UR38][R6.64] ;  /* 0x0000002606032981 */ /* 0x000ee2000c1e1900 */
        /* <DEDUP_REMOVED lines=9> */
[----:B---3--:R2:W-:Y:S01]  /*1210*/  STL [R1+0x4], R3 ;  /* 0x0000040301007387 */ /* 0x0085e20000100800 */
[----:B------:R-:W-:Y:S01]  /*1220*/  IMAD.MOV.U32 R14, RZ, RZ, R3 ;  /* 0x000000ffff0e7224 */ /* 0x000fe200078e0003 */
[----:B------:R-:W-:Y:S06]  /*1230*/  @P2 BRA `(.L_x_13975) ;  /* 0x0000000000282947 */ /* 0x000fec0003800000 */
[----:B------:R-:W-:Y:S02]  /*1240*/  ULDC.64 UR4, c[0x0][0xa00] ;  /* 0x0002800000047ab9 */ /* 0x000fe40000000a00 */
[----:B------:R-:W-:-:S04]  /*1250*/  ISETP.NE.U32.AND P1, PT, RZ, UR4, PT ;  /* 0x00000004ff007c0c */ /* 0x000fc8000bf25070 */
[----:B------:R-:W-:-:S13]  /*1260*/  ISETP.NE.AND.EX P1, PT, RZ, UR5, PT, P1 ;  /* 0x00000005ff007c0c */ /* 0x000fda000bf25310 */
[----:B------:R-:W-:Y:S05]  /*1270*/  @!P1 BRA `(.L_x_13975) ;  /* 0x0000000000189947 */ /* 0x000fea0003800000 */
[----:B--2---:R-:W0:Y:S02]  /*1280*/  LDC.64 R4, c[0x0][0xa00] ;  /* 0x00028000ff047b82 */ /* 0x004e240000000a00 */
[----:B0-----:R-:W-:-:S05]  /*1290*/  IMAD.WIDE R4, R35, 0x4, R4 ;  /* 0x0000000423047825 */ /* 0x001fca00078e0204 */
[----:B------:R-:W2:Y:S04]  /*12a0*/  LDG.E R3, desc[UR38][R4.64] ;  /* 0x0000002604037981 */ /* 0x000ea8000c1e1900 */
[----:B------:R-:W2:Y:S02]  /*12b0*/  LDG.E R6, desc[UR38][R4.64+0x4] ;  /* 0x0000042604067981 */ /* 0x000ea4000c1e1900 */
[----:B--2---:R-:W-:-:S05]  /*12c0*/  IMAD.IADD R14, R6, 0x1, -R3 ;  /* 0x00000001060e7824 */ /* 0x004fca00078e0a03 */
[----:B------:R0:W-:Y:S02]  /*12d0*/  STL [R1+0x4], R14 ;  /* 0x0000040e01007387 */ /* 0x0001e40000100800 */
.L_x_13975:
[----:B------:R-:W-:Y:S01]  /*12e0*/  ULDC.64 UR4, c[0x0][0xa20] ;  /* 0x0002880000047ab9 */ /* 0x000fe20000000a00 */
[----:B------:R1:W-:Y:S01]  /*12f0*/  STL [R1+0x40], R34 ;  /* 0x0000402201007387 */ /* 0x0003e20000100800 */
[----:B------:R-:W-:-:S03]  /*1300*/  ISETP.NE.U32.AND P1, PT, RZ, UR4, PT ;  /* 0x00000004ff007c0c */ /* 0x000fc6000bf25070 */
[----:B------:R1:W-:Y:S01]  /*1310*/  STL [R1+0x44], R35 ;  /* 0x0000442301007387 */ /* 0x0003e20000100800 */
[----:B------:R-:W-:-:S13]  /*1320*/  ISETP.NE.AND.EX P1, PT, RZ, UR5, PT, P1 ;  /* 0x00000005ff007c0c */ /* 0x000fda000bf25310 */
[----:B-1----:R-:W-:Y:S05]  /*1330*/  @!P1 BRA `(.L_x_13976) ;  /* 0x0000000000109947 */ /* 0x002fea0003800000 */
[----:B--2---:R-:W1:Y:S02]  /*1340*/  LDC.64 R4, c[0x0][0xa20] ;  /* 0x00028800ff047b82 */ /* 0x004e640000000a00 */
[----:B-1----:R-:W-:-:S05]  /*1350*/  IMAD.WIDE R4, R35, 0x4, R4 ;  /* 0x0000000423047825 */ /* 0x002fca00078e0204 */
[----:B------:R1:W5:Y:S01]  /*1360*/  LDG.E R31, desc[UR38][R4.64] ;  /* 0x00000026041f7981 */ /* 0x000362000c1e1900 */
[----:B------:R-:W-:Y:S05]  /*1370*/  BRA `(.L_x_13977) ;  /* 0x0000000000107947 */ /* 0x000fea0003800000 */
.L_x_13976:
[----:B------:R-:W-:Y:S05]  /*1380*/  @!P0 BRA `(.L_x_13977) ;  /* 0x00000000000c8947 */ /* 0x000fea0003800000 */
[----:B--2---:R-:W2:Y:S04]  /*1390*/  LDG.E R4, desc[UR38][R10.64] ;  /* 0x000000260a047981 */ /* 0x004ea8000c1e1900 */
[----:B------:R-:W2:Y:S02]  /*13a0*/  LDG.E R31, desc[UR38][R10.64+0x4] ;  /* 0x000004260a1f7981 */ /* 0x000ea4000c1e1900 */
[----:B--2---:R-:W-:-:S07]  /*13b0*/  IMAD.IADD R31, R31, 0x1, -R4 ;  /* 0x000000011f1f7824 */ /* 0x004fce00078e0a04 */
.L_x_13977:
[----:B------:R-:W-:Y:S01]  /*13c0*/  ULDC.64 UR4, c[0x0][0xa10] ;  /* 0x0002840000047ab9 */ /* 0x000fe20000000a00 */
[----:B------:R-:W3:Y:S01]  /*13d0*/  LDC R9, c[0x0][0x448] ;  /* 0x00011200ff097b82 */ /* 0x000ee20000000800 */
[----:B------:R-:W-:-:S04]  /*13e0*/  ISETP.NE.U32.AND P0, PT, RZ, UR4, PT ;  /* 0x00000004ff007c0c */ /* 0x000fc8000bf05070 */
[----:B------:R-:W-:Y:S01]  /*13f0*/  ISETP.NE.AND.EX P0, PT, RZ, UR5, PT, P0 ;  /* 0x00000005ff007c0c */ /* 0x000fe2000bf05300 */
[----:B------:R-:W-:Y:S02]  /*1400*/  ULDC.64 UR4, c[0x0][0xa30] ;  /* 0x00028c0000047ab9 */ /* 0x000fe40000000a00 */
[----:B------:R-:W-:Y:S01]  /*1410*/  ISETP.NE.U32.AND P1, PT, RZ, UR4, PT ;  /* 0x00000004ff007c0c */ /* 0x000fe2000bf25070 */
[----:B-----5:R-:W-:Y:S01]  /*1420*/  IMAD.MOV.U32 R24, RZ, RZ, R31 ;  /* 0x000000ffff187224 */ /* 0x020fe200078e001f */
[----:B------:R-:W4:Y:S02]  /*1430*/  LDC.64 R12, c[0x0][0x9e0] ;  /* 0x00027800ff0c7b82 */ /* 0x000f240000000a00 */
[----:B------:R-:W-:-:S06]  /*1440*/  ISETP.NE.AND.EX P1, PT, RZ, UR5, PT, P1 ;  /* 0x00000005ff007c0c */ /* 0x000fcc000bf25310 */
[----:B-12---:R-:W1:Y:S08]  /*1450*/  @P0 LDC.64 R4, c[0x0][0xa10] ;  /* 0x00028400ff040b82 */ /* 0x006e700000000a00 */
[----:B------:R-:W2:Y:S01]  /*1460*/  @P1 LDC.64 R6, c[0x0][0xa30] ;  /* 0x00028c00ff061b82 */ /* 0x000ea20000000a00 */
[----:B-1----:R-:W-:-:S05]  /*1470*/  @P0 IMAD.WIDE R4, R35, 0x4, R4 ;  /* 0x0000000423040825 */ /* 0x002fca00078e0204 */
[----:B------:R-:W4:Y:S04]  /*1480*/  @P0 LDG.E R3, desc[UR38][R4.64] ;  /* 0x0000002604030981 */ /* 0x000f28000c1e1900 */
[----:B------:R-:W4:Y:S01]  /*1490*/  @P0 LDG.E R8, desc[UR38][R4.64+0x4] ;  /* 0x0000042604080981 */ /* 0x000f22000c1e1900 */
[----:B--2---:R-:W-:-:S05]  /*14a0*/  @P1 IMAD.WIDE R6, R35, 0x4, R6 ;  /* 0x0000000423061825 */ /* 0x004fca00078e0206 */
[----:B------:R1:W5:Y:S01]  /*14b0*/  @P1 LDG.E R24, desc[UR38][R6.64] ;  /* 0x0000002606181981 */ /* 0x000362000c1e1900 */
[----:B---3--:R-:W-:Y:S01]  /*14c0*/  ISETP.NE.AND P1, PT, R9, 0x1, PT ;  /* 0x000000010900780c */ /* 0x008fe20003f25270 */
[----:B------:R-:W-:Y:S01]  /*14d0*/  IMAD R15, R33, 0xc0, RZ ;  /* 0x000000c0210f7824 */ /* 0x000fe200078e02ff */
[----:B----4-:R-:W-:-:S04]  /*14e0*/  ISETP.GE.AND P2, PT, R13, 0x1, PT ;  /* 0x000000010d00780c */ /* 0x010fc80003f46270 */
[----:B------:R2:W-:Y:S07]  /*14f0*/  STL [R1+0x18], R15 ;  /* 0x0000180f01007387 */ /* 0x0005ee0000100800 */
[----:B------:R-:W3:Y:S08]  /*1500*/  @P1 LDC R9, c[0x0][0x44c] ;  /* 0x00011300ff091b82 */ /* 0x000ef00000000800 */
[----:B------:R-:W4:Y:S01]  /*1510*/  @P1 LDC R10, c[0x0][0x450] ;  /* 0x00011400ff0a1b82 */ /* 0x000f220000000800 */
[----:B------:R-:W-:-:S02]  /*1520*/  @P0 IMAD.IADD R29, R8, 0x1, -R3 ;  /* 0x00000001081d0824 */ /* 0x000fc400078e0a03 */
[----:B------:R-:W-:Y:S02]  /*1530*/  IMAD.IADD R8, R31, 0x1, -R0 ;  /* 0x000000011f087824 */ /* 0x000fe400078e0a00 */
[----:B------:R-:W-:Y:S02]  /*1540*/  VIADD R0, R15, 0xbf ;  /* 0x000000bf0f007836 */ /* 0x000fe40000000000 */
[----:B------:R-:W-:Y:S02]  /*1550*/  IMAD.IADD R11, R8, 0x1, R29 ;  /* 0x00000001080b7824 */ /* 0x000fe400078e021d */
[----:B---3--:R-:W-:-:S03]  /*1560*/  @P1 IMAD.HI.U32 R3, R0, R9, RZ ;  /* 0x0000000900031227 */ /* 0x008fc600078e00ff */
[----:B------:R2:W-:Y:S01]  /*1570*/  STL [R1+0x8], R11 ;  /* 0x0000080b01007387 */ /* 0x0005e20000100800 */
[----:B------:R-:W-:Y:S01]  /*1580*/  IMAD.MOV.U32 R5, RZ, RZ, R0 ;  /* 0x000000ffff057224 */ /* 0x000fe200078e0000 */
[----:B----4-:R-:W-:Y:S01]  /*1590*/  @P1 SHF.R.U32.HI R5, RZ, R10, R3 ;  /* 0x0000000aff051219 */ /* 0x010fe20000011603 */
[C---:B------:R-:W-:Y:S01]  /*15a0*/  VIADD R0, R11.reuse, 0x7f ;  /* 0x0000007f0b007836 */ /* 0x040fe20000000000 */
[----:B------:R-:W-:-:S04]  /*15b0*/  IADD3 R28, R11, 0x1, -R14 ;  /* 0x000000010b1c7810 */ /* 0x000fc80007ffe80e */
[----:B------:R-:W-:Y:S01]  /*15c0*/  SHF.R.S32.HI R3, RZ, 0x1f, R0 ;  /* 0x0000001fff037819 */ /* 0x000fe20000011400 */
[----:B-1----:R-:W-:-:S03]  /*15d0*/  IMAD.IADD R7, R28, 0x1, R5 ;  /* 0x000000011c077824 */ /* 0x002fc600078e0205 */
[----:B------:R-:W-:Y:S01]  /*15e0*/  LEA.HI R3, R3, R0, RZ, 0x7 ;  /* 0x0000000003037211 */ /* 0x000fe200078f38ff */
[----:B------:R-:W-:-:S03]  /*15f0*/  IMAD.IADD R0, R7, 0x1, R12 ;  /* 0x0000000107007824 */ /* 0x000fc600078e020c */
[----:B------:R-:W-:Y:S01]  /*1600*/  SHF.R.S32.HI R92, RZ, 0x7, R3 ;  /* 0x00000007ff5c7819 */ /* 0x000fe20000011403 */
[----:B--2---:R-:W-:Y:S06]  /*1610*/  @!P2 BRA `(.L_x_13978) ;  /* 0x000000000048a947 */ /* 0x004fec0003800000 */
        /* <DEDUP_REMOVED lines=11> */
.L_x_13980:
[----:B------:R-:W-:-:S13]  /*16d0*/  ISETP.NE.AND P0, PT, R13, 0x1, PT ;  /* 0x000000010d00780c */ /* 0x000fda0003f05270 */
[----:B------:R-:W1:Y:S02]  /*16e0*/  @P0 LDC.64 R4, c[0x0][0x9e8] ;  /* 0x00027a00ff040b82 */ /* 0x000e640000000a00 */
[----:B-1----:R-:W-:-:S05]  /*16f0*/  @P0 IMAD.HI.U32 R4, R3, R4, RZ ;  /* 0x0000000403040227 */ /* 0x002fca00078e00ff */
[----:B------:R-:W-:-:S07]  /*1700*/  @P0 SHF.R.U32.HI R3, RZ, R5, R4 ;  /* 0x00000005ff030219 */ /* 0x000fce0000011604 */
.L_x_13981:
[----:B------:R-:W-:Y:S05]  /*1710*/  BSYNC B0 ;  /* 0x0000000000007941 */ /* 0x000fea0003800000 */
.L_x_13979:
[----:B------:R-:W-:-:S05]  /*1720*/  IMAD R3, R3, R13, R13 ;  /* 0x0000000d03037224 */ /* 0x000fca00078e020d */
[----:B------:R-:W-:-:S07]  /*1730*/  VIMNMX R0, R0, R3, PT ;  /* 0x0000000300007248 */ /* 0x000fce0003fe0100 */
.L_x_13978:
        /* <DEDUP_REMOVED lines=20> */
.L_x_13984:
[----:B------:R-:W-:-:S13]  /*1880*/  ISETP.NE.AND P0, PT, R13, 0x1, PT ;  /* 0x000000010d00780c */ /* 0x000fda0003f05270 */
[----:B------:R-:W1:Y:S02]  /*1890*/  @P0 LDC.64 R6, c[0x0][0x9e8] ;  /* 0x00027a00ff060b82 */ /* 0x000e640000000a00 */
[----:B-1----:R-:W-:-:S05]  /*18a0*/  @P0 IMAD.HI.U32 R6, R3, R6, RZ ;  /* 0x0000000603060227 */ /* 0x002fca00078e00ff */
[----:B------:R-:W-:-:S07]  /*18b0*/  @P0 SHF.R.U32.HI R3, RZ, R7, R6 ;  /* 0x00000007ff030219 */ /* 0x000fce0000011606 */
.L_x_13985:
[----:B------:R-:W-:Y:S05]  /*18c0*/  BSYNC B0 ;  /* 0x0000000000007941 */ /* 0x000fea0003800000 */
.L_x_13983:
[----:B------:R-:W-:-:S05]  /*18d0*/  IMAD R3, R3, R13, RZ ;  /* 0x0000000d03037224 */ /* 0x000fca00078e02ff */
[----:B------:R-:W-:-:S07]  /*18e0*/  VIMNMX R4, R4, R3, !PT ;  /* 0x0000000304047248 */ /* 0x000fce0007fe0100 */
.L_x_13982:
        /* <DEDUP_REMOVED lines=31> */
[----:B0-----:R0:W1:Y:S01]  /*1ae0*/  LDC.64 R14, c[0x4][R0] ;  /* 0x01000000000e7b82 */ /* 0x0010620000000a00 */
        /* <DEDUP_REMOVED lines=11> */
.L_x_13988:
[----:B------:R-:W-:Y:S05]  /*1ba0*/  BSYNC B6 ;  /* 0x0000000000067941 */ /* 0x000fea0003800000 */
.L_x_13987:
        /* <DEDUP_REMOVED lines=20> */
.L_x_13990:
[----:B------:R-:W-:Y:S05]  /*1cf0*/  BSYNC B6 ;  /* 0x0000000000067941 */ /* 0x000fea0003800000 */
.L_x_13989:
[----:B------:R-:W-:Y:S01]  /*1d00*/  ULDC.64 UR4, c[0x0][0x9f8] ;  /* 0x00027e0000047ab9 */ /* 0x000fe20000000a00 */
[----:B------:R-:W2:Y:S01]  /*1d10*/  LDL R38, [R1+0x38] ;  /* 0x0000380001267983 */ /* 0x000ea20000100800 */
[----:B------:R-:W-:Y:S01]  /*1d20*/  ISETP.NE.U32.AND P0, PT, RZ, UR4, PT ;  /* 0x00000004ff007c0c */ /* 0x000fe2000bf05070 */
[----:B------:R-:W1:Y:S01]  /*1d30*/  LDC.64 R74, c[0x0][0x300] ;  /* 0x0000c000ff4a7b82 */ /* 0x000e620000000a00 */
[----:B0-----:R-:W-:Y:S01]  /*1d40*/  IMAD.IADD R14, R30, 0x1, R31 ;  /* 0x000000011e0e7824 */ /* 0x001fe200078e021f */
[----:B------:R-:W3:Y:S01]  /*1d50*/  LDL.LU R43, [R1] ;  /* 0x00000000012b7983 */ /* 0x000ee20000300800 */
[----:B------:R-:W-:Y:S01]  /*1d60*/  ISETP.NE.AND.EX P0, PT, RZ, UR5, PT, P0 ;  /* 0x00000005ff007c0c */ /* 0x000fe2000bf05300 */
[----:B------:R-:W-:Y:S01]  /*1d70*/  ULDC.64 UR6, c[0x0][0xa08] ;  /* 0x0002820000067ab9 */ /* 0x000fe20000000a00 */
[----:B------:R-:W-:Y:S01]  /*1d80*/  SHF.R.S32.HI R11, RZ, 0x1f, R34 ;  /* 0x0000001fff0b7819 */ /* 0x000fe20000011422 */
[----:B------:R-:W4:Y:S01]  /*1d90*/  LDL R36, [R1+0x3c] ;  /* 0x00003c0001247983 */ /* 0x000f220000100800 */
[----:B------:R-:W0:Y:S01]  /*1da0*/  S2R R42, SR_TID.X ;  /* 0x00000000002a7919 */ /* 0x000e220000002100 */
[----:B------:R-:W-:Y:S01]  /*1db0*/  SHF.R.S32.HI R41, RZ, 0x1f, R14 ;  /* 0x0000001fff297819 */ /* 0x000fe2000001140e */
[----:B------:R-:W-:Y:S01]  /*1dc0*/  ULDC.64 UR4, c[0x0][0x308] ;  /* 0x0000c20000047ab9 */ /* 0x000fe20000000a00 */
[----:B------:R-:W0:Y:S08]  /*1dd0*/  LDC R39, c[0x0][0x3f4] ;  /* 0x0000fd00ff277b82 */ /* 0x000e300000000800 */
[----:B------:R-:W1:Y:S08]  /*1de0*/  @P0 LDC.64 R4, c[0x0][0x9f8] ;  /* 0x00027e00ff040b82 */ /* 0x000e700000000a00 */
[----:B------:R-:W3:Y:S01]  /*1df0*/  LDC.64 R72, c[0x0][0x3f8] ;  /* 0x0000fe00ff487b82 */ /* 0x000ee20000000a00 */
[----:B-1----:R-:W-:-:S05]  /*1e00*/  @P0 IMAD.WIDE R4, R35, 0x4, R4 ;  /* 0x0000000423040825 */ /* 0x002fca00078e0204 */
[----:B------:R1:W4:Y:S01]  /*1e10*/  @P0 LDG.E R35, desc[UR38][R4.64] ;  /* 0x0000002604230981 */ /* 0x000322000c1e1900 */
[-C--:B------:R-:W-:Y:S01]  /*1e20*/  IMAD R0, R41, R74.reuse, RZ ;  /* 0x0000004a29007224 */ /* 0x080fe200078e02ff */
[----:B------:R-:W-:Y:S01]  /*1e30*/  ISETP.NE.U32.AND P0, PT, RZ, UR6, PT ;  /* 0x00000006ff007c0c */ /* 0x000fe2000bf05070 */
[C---:B------:R-:W-:Y:S01]  /*1e40*/  IMAD.WIDE.U32 R6, R14.reuse, R74, RZ ;  /* 0x0000004a0e067225 */ /* 0x040fe200078e00ff */
[----:B0-----:R-:W-:Y:S02]  /*1e50*/  SHF.R.U32.HI R40, RZ, 0x7, R42 ;  /* 0x00000007ff287819 */ /* 0x001fe4000001162a */
[----:B------:R-:W-:Y:S01]  /*1e60*/  ISETP.NE.AND.EX P0, PT, RZ, UR7, PT, P0 ;  /* 0x00000007ff007c0c */ /* 0x000fe2000bf05300 */
[----:B------:R-:W-:Y:S01]  /*1e70*/  IMAD R3, R14, R75, R0 ;  /* 0x0000004b0e037224 */ /* 0x000fe200078e0200 */
[C---:B------:R-:W-:Y:S01]  /*1e80*/  ISETP.NE.AND P6, PT, R40.reuse, 0x1, PT ;  /* 0x000000012800780c */ /* 0x040fe20003fc5270 */
[----:B------:R-:W-:Y:S01]  /*1e90*/  VIADD R65, R40, 0x8 ;  /* 0x0000000828417836 */ /* 0x000fe20000000000 */
[----:B------:R-:W-:Y:S01]  /*1ea0*/  SHF.R.S32.HI R19, RZ, 0x1f, R18 ;  /* 0x0000001fff137819 */ /* 0x000fe20000011412 */
[----:B------:R-:W-:Y:S01]  /*1eb0*/  IMAD.IADD R7, R7, 0x1, R3 ;  /* 0x0000000107077824 */ /* 0x000fe200078e0203 */
[----:B------:R-:W-:Y:S01]  /*1ec0*/  SHF.R.S32.HI R32, RZ, 0x1f, R17 ;  /* 0x0000001fff207819 */ /* 0x000fe20000011411 */
[----:B------:R-:W-:Y:S01]  /*1ed0*/  IMAD R3, R11, UR4, RZ ;  /* 0x000000040b037c24 */ /* 0x000fe2000f8e02ff */
[----:B------:R-:W-:Y:S01]  /*1ee0*/  SHF.R.S32.HI R153, RZ, 0x1f, R152 ;  /* 0x0000001fff997819 */ /* 0x000fe20000011498 */
[----:B-1----:R-:W-:-:S04]  /*1ef0*/  IMAD.WIDE.U32 R4, R34, UR4, R6 ;  /* 0x0000000422047c25 */ /* 0x002fc8000f8e0006 */
[----:B------:R-:W-:Y:S01]  /*1f00*/  IMAD R3, R34, UR5, R3 ;  /* 0x0000000522037c24 */ /* 0x000fe2000f8e0203 */
[----:B------:R-:W-:Y:S01]  /*1f10*/  ULDC.64 UR4, c[0x0][0x310] ;  /* 0x0000c40000047ab9 */ /* 0x000fe20000000a00 */
[----:B------:R-:W-:-:S04]  /*1f20*/  IMAD.WIDE.U32 R6, R17, R74, R18 ;  /* 0x0000004a11067225 */ /* 0x000fc800078e0012 */
[----:B------:R-:W-:Y:S02]  /*1f30*/  IMAD.IADD R5, R5, 0x1, R3 ;  /* 0x0000000105057824 */ /* 0x000fe400078e0203 */
[----:B------:R-:W-:Y:S02]  /*1f40*/  VIADD R40, R17, 0x60 ;  /* 0x0000006011287836 */ /* 0x000fe40000000000 */
[----:B------:R-:W-:Y:S02]  /*1f50*/  VIADD R42, R42, 0xffffff80 ;  /* 0xffffff802a2a7836 */ /* 0x000fe40000000000 */
[----:B------:R-:W-:Y:S02]  /*1f60*/  IMAD.SHL.U32 R40, R40, 0x40, RZ ;  /* 0x0000004028287824 */ /* 0x000fe400078e00ff */
[----:B------:R-:W-:Y:S02]  /*1f70*/  VIADD R67, R18, 0x20 ;  /* 0x0000002012437836 */ /* 0x000fe40000000000 */
[----:B------:R-:W-:Y:S01]  /*1f80*/  IMAD.SHL.U32 R64, R39, 0x2, RZ ;  /* 0x0000000227407824 */ /* 0x000fe200078e00ff */
[----:B------:R-:W-:-:S02]  /*1f90*/  LOP3.LUT R40, R40, 0x1c0, RZ, 0xc0, !PT ;  /* 0x000001c028287812 */ /* 0x000fc400078ec0ff */
[C---:B--2---:R-:W-:Y:S01]  /*1fa0*/  LOP3.LUT P1, RZ, R38.reuse, 0x4, RZ, 0xc0, !PT ;  /* 0x0000000426ff7812 */ /* 0x044fe2000782c0ff */
[----:B------:R-:W-:Y:S02]  /*1fb0*/  IMAD.SHL.U32 R71, R38, 0x40, RZ ;  /* 0x0000004026477824 */ /* 0x000fe400078e00ff */
[----:B------:R-:W-:Y:S01]  /*1fc0*/  VIADD R38, R17, 0x60 ;  /* 0x0000006011267836 */ /* 0x000fe20000000000 */
[----:B---3--:R-:W-:Y:S02]  /*1fd0*/  LOP3.LUT R43, R43, 0xfffffffb, RZ, 0xc0, !PT ;  /* 0xfffffffb2b2b7812 */ /* 0x008fe400078ec0ff */
[----:B------:R-:W-:Y:S02]  /*1fe0*/  LOP3.LUT R71, R71, 0x1c0, RZ, 0xc0, !PT ;  /* 0x000001c047477812 */ /* 0x000fe400078ec0ff */
[----:B------:R-:W-:Y:S02]  /*1ff0*/  SHF.R.S32.HI R66, RZ, 0x1f, R38 ;  /* 0x0000001fff427819 */ /* 0x000fe40000011426 */
[----:B------:R-:W-:-:S02]  /*2000*/  SHF.R.S32.HI R38, RZ, 0x1f, R42 ;  /* 0x0000001fff267819 */ /* 0x000fc4000001142a */
[----:B------:R-:W-:Y:S02]  /*2010*/  SHF.R.U32.HI R68, RZ, 0x3, R71 ;  /* 0x00000003ff447819 */ /* 0x000fe40000011647 */
[----:B------:R-:W-:Y:S02]  /*2020*/  @P1 LOP3.LUT R43, R43, 0x4, RZ, 0xfc, !PT ;  /* 0x000000042b2b1812 */ /* 0x000fe400078efcff */
[----:B------:R-:W-:-:S03]  /*2030*/  LEA.HI R38, R38, R42, RZ, 0x5 ;  /* 0x0000002a26267211 */ /* 0x000fc600078f28ff */
[----:B------:R0:W-:Y:S01]  /*2040*/  STL [R1], R43 ;  /* 0x0000002b01007387 */ /* 0x0001e20000100800 */
[----:B------:R-:W-:Y:S02]  /*2050*/  SHF.R.S32.HI R38, RZ, 0x5, R38 ;  /* 0x00000005ff267819 */ /* 0x000fe40000011426 */
[----:B----4-:R-:W-:Y:S02]  /*2060*/  SHF.R.S32.HI R0, RZ, 0x1f, R35 ;  /* 0x0000001fff007819 */ /* 0x010fe40000011423 */
[----:B------:R-:W-:Y:S02]  /*2070*/  SEL R35, R35, RZ, !P0 ;  /* 0x000000ff23237207 */ /* 0x000fe40004000000 */
[----:B------:R-:W-:-:S03]  /*2080*/  SEL R12, R0, RZ, !P0 ;  /* 0x000000ff000c7207 */ /* 0x000fc60004000000 */
[----:B------:R-:W-:Y:S02]  /*2090*/  IMAD.WIDE.U32 R8, R35, UR4, R4 ;  /* 0x0000000423087c25 */ /* 0x000fe4000f8e0004 */
[----:B------:R-:W1:Y:S02]  /*20a0*/  LDC.64 R4, c[0x0][0x408] ;  /* 0x00010200ff047b82 */ /* 0x000e640000000a00 */
[----:B------:R-:W-:Y:S01]  /*20b0*/  IMAD R0, R12, UR4, RZ ;  /* 0x000000040c007c24 */ /* 0x000fe2000f8e02ff */
[----:B------:R-:W-:-:S03]  /*20c0*/  IADD3 R77, P0, R8, R6, RZ ;  /* 0x00000006084d7210 */ /* 0x000fc60007f1e0ff */
[----:B------:R-:W-:Y:S01]  /*20d0*/  IMAD R3, R35, UR5, R0 ;  /* 0x0000000523037c24 */ /* 0x000fe2000f8e0200 */
[----:B------:R-:W-:Y:S05]  /*20e0*/  @!P6 WARPSYNC.ALL ;  /* 0x000000000000e948 */ /* 0x000fea0003800000 */
[----:B------:R-:W-:Y:S01]  /*20f0*/  ULDC.64 UR4, c[0x0][0x330] ;  /* 0x0000cc0000047ab9 */ /* 0x000fe20000000a00 */
[----:B------:R-:W-:Y:S02]  /*2100*/  IMAD R0, R32, R74, RZ ;  /* 0x0000004a20007224 */ /* 0x000fe400078e02ff */
[----:B------:R-:W-:Y:S02]  /*2110*/  IMAD R11, R11, UR4, RZ ;  /* 0x000000040b0b7c24 */ /* 0x000fe4000f8e02ff */
[----:B------:R-:W-:Y:S01]  /*2120*/  IMAD R13, R17, R75, R0 ;  /* 0x0000004b110d7224 */ /* 0x000fe200078e0200 */
[----:B------:R-:W-:Y:S01]  /*2130*/  SHF.L.U64.HI R75, R74, 0x7, R75 ;  /* 0x000000074a4b7819 */ /* 0x000fe2000001024b */
[----:B------:R-:W-:-:S02]  /*2140*/  IMAD.IADD R78, R9, 0x1, R3 ;  /* 0x00000001094e7824 */ /* 0x000fc400078e0203 */
[C---:B------:R-:W-:Y:S02]  /*2150*/  IMAD R15, R34.reuse, UR5, R11 ;  /* 0x00000005220f7c24 */ /* 0x040fe4000f8e020b */
[----:B------:R-:W-:Y:S01]  /*2160*/  IMAD.WIDE.U32 R10, R34, UR4, R18 ;  /* 0x00000004220a7c25 */ /* 0x000fe2000f8e0012 */
[----:B------:R-:W-:Y:S01]  /*2170*/  ULDC.64 UR4, c[0x0][0x338] ;  /* 0x0000ce0000047ab9 */ /* 0x000fe20000000a00 */
[----:B------:R-:W-:Y:S02]  /*2180*/  IADD3.X R76, R78, R7, R13, P0, !PT ;  /* 0x000000074e4c7210 */ /* 0x000fe400007fe40d */
[----:B------:R-:W-:Y:S01]  /*2190*/  IMAD R3, R12, UR4, RZ ;  /* 0x000000040c037c24 */ /* 0x000fe2000f8e02ff */
[----:B------:R-:W-:Y:S01]  /*21a0*/  ISETP.GE.AND P0, PT, R18, R39, PT ;  /* 0x000000271200720c */ /* 0x000fe20003f06270 */
[----:B------:R-:W-:Y:S01]  /*21b0*/  IMAD R0, R32, R72, RZ ;  /* 0x0000004820007224 */ /* 0x000fe200078e02ff */
[----:B-1----:R-:W-:Y:S01]  /*21c0*/  SHF.L.U64.HI R70, R4, 0x7, R5 ;  /* 0x0000000704467819 */ /* 0x002fe20000010205 */
[----:B------:R-:W-:Y:S01]  /*21d0*/  IMAD R37, R35, UR5, R3 ;  /* 0x0000000523257c24 */ /* 0x000fe2000f8e0203 */
[----:B------:R-:W-:Y:S01]  /*21e0*/  SEL R3, R39, RZ, P0 ;  /* 0x000000ff27037207 */ /* 0x000fe20000000000 */
[----:B------:R-:W-:-:S02]  /*21f0*/  IMAD.IADD R11, R11, 0x1, R15 ;  /* 0x000000010b0b7824 */ /* 0x000fc400078e020f */
[----:B------:R-:W-:Y:S02]  /*2200*/  IMAD R15, R17, R73, R0 ;  /* 0x00000049110f7224 */ /* 0x000fe400078e0200 */
[----:B------:R-:W-:Y:S01]  /*2210*/  IMAD.WIDE.U32 R58, R35, UR4, R10 ;  /* 0x00000004233a7c25 */ /* 0x000fe2000f8e000a */
[----:B------:R-:W-:Y:S02]  /*2220*/  ULDC UR4, c[0x0][0x2f4] ;  /* 0x0000bd0000047ab9 */ /* 0x000fe40000000800 */
[----:B------:R-:W-:Y:S01]  /*2230*/  ISETP.GE.AND P2, PT, R67, UR4, PT ;  /* 0x0000000443007c0c */ /* 0x000fe2000bf46270 */
[----:B------:R-:W-:Y:S02]  /*2240*/  IMAD R0, R32, R4, RZ ;  /* 0x0000000420007224 */ /* 0x000fe400078e02ff */
[----:B------:R-:W-:Y:S02]  /*2250*/  IMAD.IADD R3, R18, 0x1, R3 ;  /* 0x0000000112037824 */ /* 0x000fe400078e0203 */
[----:B------:R-:W-:-:S04]  /*2260*/  IMAD.WIDE.U32 R6, R17, R72, R152 ;  /* 0x0000004811067225 */ /* 0x000fc800078e0098 */
[----:B------:R-:W-:-:S04]  /*2270*/  IMAD.WIDE.U32 R10, R17, R72, R18 ;  /* 0x00000048110a7225 */ /* 0x000fc800078e0012 */
[----:B------:R-:W-:-:S04]  /*2280*/  IMAD.WIDE.U32 R30, R17, R4, R152 ;  /* 0x00000004111e7225 */ /* 0x000fc800078e0098 */
[C---:B------:R-:W-:Y:S01]  /*2290*/  IMAD R21, R17.reuse, R5, R0 ;  /* 0x0000000511157224 */ /* 0x040fe200078e0200 */
[----:B------:R-:W-:Y:S01]  /*22a0*/  SHF.R.S32.HI R0, RZ, 0x1f, R3 ;  /* 0x0000001fff007819 */ /* 0x000fe20000011403 */
[----:B------:R-:W-:-:S03]  /*22b0*/  IMAD.WIDE.U32 R12, R17, R4, R18 ;  /* 0x00000004110c7225 */ /* 0x000fc600078e0012 */
[----:B------:R-:W-:Y:S01]  /*22c0*/  LEA.HI R0, R0, R3, RZ, 0x3 ;  /* 0x0000000300007211 */ /* 0x000fe200078f18ff */
[----:B------:R-:W-:Y:S02]  /*22d0*/  IMAD.IADD R7, R7, 0x1, R15 ;  /* 0x0000000107077824 */ /* 0x000fe400078e020f */
[----:B------:R-:W-:Y:S01]  /*22e0*/  IMAD.IADD R11, R15, 0x1, R11 ;  /* 0x000000010f0b7824 */ /* 0x000fe200078e020b */
[----:B-----5:R-:W-:Y:S01]  /*22f0*/  SHF.R.S32.HI R15, RZ, 0x1f, R24 ;  /* 0x0000001fff0f7819 */ /* 0x020fe20000011418 */
[----:B------:R-:W-:Y:S02]  /*2300*/  IMAD.IADD R31, R31, 0x1, R21 ;  /* 0x000000011f1f7824 */ /* 0x000fe400078e0215 */
[----:B------:R-:W-:Y:S02]  /*2310*/  IMAD.IADD R13, R21, 0x1, R13 ;  /* 0x00000001150d7824 */ /* 0x000fe400078e020d */
[C---:B------:R-:W-:Y:S02]  /*2320*/  IMAD R3, R15.reuse, R72, RZ ;  /* 0x000000480f037224 */ /* 0x040fe400078e02ff */
[----:B------:R-:W-:-:S02]  /*2330*/  IMAD R15, R15, R4, RZ ;  /* 0x000000040f0f7224 */ /* 0x000fc400078e02ff */
[----:B------:R-:W-:-:S04]  /*2340*/  IMAD.WIDE.U32 R30, R24, R4, R30 ;  /* 0x00000004181e7225 */ /* 0x000fc800078e001e */
[----:B------:R-:W-:-:S04]  /*2350*/  IMAD.WIDE.U32 R20, R24, R4, R12 ;  /* 0x0000000418147225 */ /* 0x000fc800078e000c */
[----:B------:R-:W-:Y:S01]  /*2360*/  IMAD.SHL.U32 R69, R4, 0x80, RZ ;  /* 0x0000008004457824 */ /* 0x000fe200078e00ff */
[----:B------:R-:W-:Y:S01]  /*2370*/  LOP3.LUT R4, R40, 0x38, R0, 0xf8, !PT ;  /* 0x0000003828047812 */ /* 0x000fe200078ef800 */
[----:B------:R-:W-:Y:S02]  /*2380*/  VIADD R40, R17, 0x60 ;  /* 0x0000006011287836 */ /* 0x000fe40000000000 */
[----:B------:R-:W-:Y:S01]  /*2390*/  IMAD R61, R24, R73, R3 ;  /* 0x00000049183d7224 */ /* 0x000fe200078e0203 */
[----:B------:R-:W-:Y:S01]  /*23a0*/  LOP3.LUT R3, R71, 0x18, R18, 0xf8, !PT ;  /* 0x0000001847037812 */ /* 0x000fe200078ef812 */
[----:B------:R-:W-:Y:S01]  /*23b0*/  IMAD.SHL.U32 R40, R40, 0x40, RZ ;  /* 0x0000004028287824 */ /* 0x000fe200078e00ff */
[----:B------:R-:W-:Y:S01]  /*23c0*/  SHF.L.U64.HI R73, R72, 0x7, R73 ;  /* 0x0000000748497819 */ /* 0x000fe20000010249 */
[----:B------:R-:W-:Y:S01]  /*23d0*/  IMAD.WIDE.U32 R34, R24, R72, R10 ;  /* 0x0000004818227225 */ /* 0x000fe200078e000a */
[----:B------:R-:W-:Y:S02]  /*23e0*/  LOP3.LUT R3, R3, R68, RZ, 0x3c, !PT ;  /* 0x0000004403037212 */ /* 0x000fe400078e3cff */
[----:B------:R-:W-:Y:S01]  /*23f0*/  LOP3.LUT R40, R40, 0x1c0, RZ, 0xc0, !PT ;  /* 0x000001c028287812 */ /* 0x000fe200078ec0ff */
[----:B------:R-:W-:Y:S01]  /*2400*/  IMAD.WIDE.U32 R56, R24, R72, R6 ;  /* 0x0000004818387225 */ /* 0x000fe200078e0006 */
[----:B------:R-:W-:-:S02]  /*2410*/  IADD3 R10, P1, R17, R14, RZ ;  /* 0x0000000e110a7210 */ /* 0x000fc40007f3e0ff */
[----:B------:R-:W-:Y:S01]  /*2420*/  SHF.R.U32.HI R40, RZ, 0x3, R40 ;  /* 0x00000003ff287819 */ /* 0x000fe20000011628 */
[----:B------:R-:W-:Y:S01]  /*2430*/  IMAD R63, R38, 0x200, R3 ;  /* 0x00000200263f7824 */ /* 0x000fe200078e0203 */
[--C-:B------:R-:W-:Y:S01]  /*2440*/  LOP3.LUT R3, R71, 0x38, R0.reuse, 0xf8, !PT ;  /* 0x0000003847037812 */ /* 0x100fe200078ef800 */
[----:B------:R-:W-:Y:S01]  /*2450*/  IMAD R15, R24, R5, R15 ;  /* 0x00000005180f7224 */ /* 0x000fe200078e020f */
[----:B------:R-:W-:Y:S01]  /*2460*/  LOP3.LUT R12, R4, R40, RZ, 0x3c, !PT ;  /* 0x00000028040c7212 */ /* 0x000fe200078e3cff */
[----:B------:R-:W-:Y:S01]  /*2470*/  IMAD.X R11, R32, 0x1, R41, P1 ;  /* 0x00000001200b7824 */ /* 0x000fe200008e0629 */
[----:B------:R-:W-:Y:S01]  /*2480*/  LOP3.LUT R3, R3, R68, RZ, 0x3c, !PT ;  /* 0x0000004403037212 */ /* 0x000fe200078e3cff */
[----:B------:R-:W-:Y:S01]  /*2490*/  IMAD.IADD R62, R57, 0x1, R61 ;  /* 0x00000001393e7824 */ /* 0x000fe200078e023d */
[----:B------:R-:W-:Y:S01]  /*24a0*/  LOP3.LUT R7, R0, 0xfffffff8, RZ, 0xc0, !PT ;  /* 0xfffffff800077812 */ /* 0x000fe200078ec0ff */
[----:B------:R-:W-:Y:S01]  /*24b0*/  IMAD.SHL.U32 R74, R74, 0x80, RZ ;  /* 0x000000804a4a7824 */ /* 0x000fe200078e00ff */
[----:B------:R-:W-:Y:S01]  /*24c0*/  SHF.R.S32.HI R6, RZ, 0x3, R0 ;  /* 0x00000003ff067819 */ /* 0x000fe20000011400 */
[----:B------:R-:W-:Y:S01]  /*24d0*/  IMAD R4, R38, 0x200, R3 ;  /* 0x0000020026047824 */ /* 0x000fe200078e0203 */
[----:B------:R-:W-:Y:S01]  /*24e0*/  ISETP.GE.AND P1, PT, R18, UR4, PT ;  /* 0x0000000412007c0c */ /* 0x000fe2000bf26270 */
[----:B------:R-:W-:Y:S01]  /*24f0*/  IMAD.SHL.U32 R72, R72, 0x80, RZ ;  /* 0x0000008048487824 */ /* 0x000fe200078e00ff */
[----:B------:R-:W-:Y:S01]  /*2500*/  SHF.R.S32.HI R5, RZ, 0x1f, R7 ;  /* 0x0000001fff057819 */ /* 0x000fe20000011407 */
[----:B------:R-:W-:-:S02]  /*2510*/  IMAD.IADD R61, R61, 0x1, R35 ;  /* 0x000000013d3d7824 */ /* 0x000fc400078e0223 */
[----:B------:R-:W-:Y:S02]  /*2520*/  IMAD.IADD R60, R31, 0x1, R15 ;  /* 0x000000011f3c7824 */ /* 0x000fe400078e020f */
[----:B------:R-:W-:Y:S02]  /*2530*/  IMAD.IADD R32, R15, 0x1, R21 ;  /* 0x000000010f207824 */ /* 0x000fe400078e0215 */
[----:B------:R-:W-:Y:S02]  /*2540*/  IMAD.IADD R3, R36, 0x1, R12 ;  /* 0x0000000124037824 */ /* 0x000fe400078e020c */
[----:B------:R-:W-:Y:S01]  /*2550*/  IMAD.IADD R0, R59, 0x1, R37 ;  /* 0x000000013b007824 */ /* 0x000fe200078e0225 */
[----:B0-----:R-:W-:Y:S06]  /*2560*/  @!P6 BAR.SYNC.DEFER_BLOCKING 0x9, 0x100 ;  /* 0x024400000000eb1d */ /* 0x001fec0000010000 */
.L_x_14040:
[----:B------:R-:W2:Y:S01]  /*2570*/  LDL R39, [R1+0x38] ;  /* 0x0000380001277983 */ /* 0x000ea20000100800 */
[----:B0-----:R-:W0:Y:S03]  /*2580*/  LDC.64 R86, c[0x0][0x300] ;  /* 0x0000c000ff567b82 */ /* 0x001e260000000a00 */
[----:B------:R-:W3:Y:S01]  /*2590*/  LDL.LU R38, [R1] ;  /* 0x0000000001267983 */ /* 0x000ee20000300800 */
[----:B------:R-:W-:Y:S01]  /*25a0*/  VIADD R36, R26, 0xffffffff ;  /* 0xffffffff1a247836 */ /* 0x000fe20000000000 */
[----:B------:R-:W-:Y:S05]  /*25b0*/  YIELD ;  /* 0x0000000000007946 */ /* 0x000fea0003800000 */
[----:B------:R-:W1:Y:S01]  /*25c0*/  LDC.64 R80, c[0x0][0x2e8] ;  /* 0x0000ba00ff507b82 */ /* 0x000e620000000a00 */
[----:B------:R-:W-:Y:S01]  /*25d0*/  SHF.R.S32.HI R79, RZ, 0x1f, R36 ;  /* 0x0000001fff4f7819 */ /* 0x000fe20000011424 */
[-C--:B------:R-:W-:Y:S01]  /*25e0*/  IMAD R13, R75, R36.reuse, RZ ;  /* 0x000000244b0d7224 */ /* 0x080fe200078e02ff */
[----:B------:R-:W-:Y:S01]  /*25f0*/  BSSY B0, `(.L_x_13991) ;  /* 0x00002d6000007945 */ /* 0x000fe20003800000 */
[----:B------:R-:W-:-:S04]  /*2600*/  IMAD.WIDE.U32 R14, R74, R36, RZ ;  /* 0x000000244a0e7225 */ /* 0x000fc800078e00ff */
[----:B------:R-:W-:Y:S01]  /*2610*/  IMAD R13, R79, R74, R13 ;  /* 0x0000004a4f0d7224 */ /* 0x000fe200078e020d */
[----:B------:R-:W-:Y:S01]  /*2620*/  IADD3 R26, P3, R77, R14, RZ ;  /* 0x0000000e4d1a7210 */ /* 0x000fe20007f7e0ff */
[----:B------:R-:W-:Y:S01]  /*2630*/  IMAD.MOV.U32 R84, RZ, RZ, R14 ;  /* 0x000000ffff547224 */ /* 0x000fe200078e000e */
[----:B------:R-:W4:Y:S01]  /*2640*/  LDC R88, c[0x0][0x3f4] ;  /* 0x0000fd00ff587b82 */ /* 0x000f220000000800 */
[----:B------:R-:W-:Y:S02]  /*2650*/  IMAD.IADD R85, R15, 0x1, R13 ;  /* 0x000000010f557824 */ /* 0x000fe400078e020d */
[----:B0-----:R-:W-:Y:S02]  /*2660*/  IMAD R37, R87, 0x60, RZ ;  /* 0x0000006057257824 */ /* 0x001fe400078e02ff */
[----:B------:R-:W-:-:S03]  /*2670*/  IMAD.WIDE.U32 R12, R86, 0x60, R84 ;  /* 0x00000060560c7825 */ /* 0x000fc600078e0054 */
[----:B------:R-:W-:Y:S01]  /*2680*/  IADD3 R15, P4, R77, R12, RZ ;  /* 0x0000000c4d0f7210 */ /* 0x000fe20007f9e0ff */
[----:B------:R-:W-:-:S03]  /*2690*/  IMAD R12, R22, 0x2000, R63 ;  /* 0x00002000160c7824 */ /* 0x000fc600078e023f */
[----:B------:R-:W-:Y:S01]  /*26a0*/  IADD3.X R14, R76, R13, R37, P4, !PT ;  /* 0x0000000d4c0e7210 */ /* 0x000fe200027fe425 */
[----:B------:R-:W-:Y:S01]  /*26b0*/  IMAD.X R13, R85, 0x1, R76, P3 ;  /* 0x00000001550d7824 */ /* 0x000fe200018e064c */
[CC--:B-1----:R-:W-:Y:S01]  /*26c0*/  LEA R40, P4, R15.reuse, R80.reuse, 0x1 ;  /* 0x000000500f287211 */ /* 0x0c2fe200078808ff */
[----:B------:R-:W-:Y:S01]  /*26d0*/  VIADD R82, R12, 0x20 ;  /* 0x000000200c527836 */ /* 0x000fe20000000000 */
[----:B------:R-:W-:Y:S01]  /*26e0*/  LEA R42, P3, R26, R80, 0x1 ;  /* 0x000000501a2a7211 */ /* 0x000fe200078608ff */
[----:B------:R-:W-:Y:S01]  /*26f0*/  IMAD R83, R12, 0x2, R25 ;  /* 0x000000020c537824 */ /* 0x000fe200078e0219 */
[----:B------:R-:W-:Y:S02]  /*2700*/  LEA.HI.X R41, R15, R81, R14, 0x1, P4 ;  /* 0x000000510f297211 */ /* 0x000fe400020f0c0e */
[----:B------:R-:W-:Y:S02]  /*2710*/  ISETP.GT.AND P4, PT, R36, R27, PT ;  /* 0x0000001b2400720c */ /* 0x000fe40003f84270 */
[----:B------:R-:W-:Y:S01]  /*2720*/  LEA.HI.X R43, R26, R81, R13, 0x1, P3 ;  /* 0x000000511a2b7211 */ /* 0x000fe200018f0c0d */
[----:B------:R-:W-:Y:S01]  /*2730*/  IMAD.MOV.U32 R26, RZ, RZ, R36 ;  /* 0x000000ffff1a7224 */ /* 0x000fe200078e0024 */
[----:B----4-:R-:W-:-:S02]  /*2740*/  ISETP.GE.AND P3, PT, R88, 0x1, PT ;  /* 0x000000015800780c */ /* 0x010fc40003f66270 */
[----:B--2---:R-:W-:Y:S02]  /*2750*/  LOP3.LUT P5, RZ, R39, 0x4, RZ, 0xc0, !PT ;  /* 0x0000000427ff7812 */ /* 0x004fe400078ac0ff */
[----:B---3--:R-:W-:-:S05]  /*2760*/  LOP3.LUT R38, R38, 0xfffffffd, RZ, 0xc0, !PT ;  /* 0xfffffffd26267812 */ /* 0x008fca00078ec0ff */
[----:B------:R-:W-:-:S05]  /*2770*/  @P4 LOP3.LUT R38, R38, 0x2, RZ, 0xfc, !PT ;  /* 0x0000000226264812 */ /* 0x000fca00078efcff */
[----:B------:R0:W-:Y:S01]  /*2780*/  STL [R1], R38 ;  /* 0x0000002601007387 */ /* 0x0001e20000100800 */
[----:B------:R-:W-:-:S04]  /*2790*/  @P5 VIADD R82, R12, 0xffffffe0 ;  /* 0xffffffe00c525836 */ /* 0x000fc80000000000 */
[----:B------:R-:W-:Y:S01]  /*27a0*/  IMAD R82, R82, 0x2, R25 ;  /* 0x0000000252527824 */ /* 0x000fe200078e0219 */
[----:B------:R-:W-:Y:S06]  /*27b0*/  @!P3 BRA `(.L_x_13992) ;  /* 0x000000280074b947 */ /* 0x000fec0003800000 */
[----:B------:R-:W-:Y:S01]  /*27c0*/  ULDC.U8 UR4, c[0x0][0x410] ;  /* 0x0001040000047ab9 */ /* 0x000fe20000000000 */
[-C--:B------:R-:W-:Y:S01]  /*27d0*/  IMAD R13, R73, R36.reuse, RZ ;  /* 0x00000024490d7224 */ /* 0x080fe200078e02ff */
[----:B------:R-:W-:Y:S01]  /*27e0*/  ISETP.NE.AND P3, PT, RZ, UR4, PT ;  /* 0x00000004ff007c0c */ /* 0x000fe2000bf65270 */
[----:B------:R-:W-:Y:S02]  /*27f0*/  IMAD R12, R70, R36, RZ ;  /* 0x00000024460c7224 */ /* 0x000fe400078e02ff */
[C---:B------:R-:W-:Y:S02]  /*2800*/  IMAD R13, R79.reuse, R72, R13 ;  /* 0x000000484f0d7224 */ /* 0x040fe400078e020d */
        /* <DEDUP_REMOVED lines=8> */
[----:B------:R1:W5:Y:S01]  /*2890*/  LDL R91, [R1+0x14] ;  /* 0x00001400015b7983 */ /* 0x0003620000100800 */
[----:B------:R-:W-:Y:S01]  /*28a0*/  ISETP.GE.AND P4, PT, R17, R90, PT ;  /* 0x0000005a1100720c */ /* 0x000fe20003f86270 */
[----:B------:R-:W-:Y:S01]  /*28b0*/  BSSY B1, `(.L_x_13994) ;  /* 0x000001e000017945 */ /* 0x000fe20003800000 */
[----:B------:R-:W-:Y:S02]  /*28c0*/  CS2R R36, SRZ ;  /* 0x0000000000247805 */ /* 0x000fe4000001ff00 */
[----:B------:R-:W-:Y:S02]  /*28d0*/  CS2R R52, SRZ ;  /* 0x0000000000347805 */ /* 0x000fe4000001ff00 */
[----:B------:R-:W-:Y:S02]  /*28e0*/  CS2R R80, SRZ ;  /* 0x0000000000507805 */ /* 0x000fe4000001ff00 */
[----:B------:R-:W-:Y:S02]  /*28f0*/  CS2R R54, SRZ ;  /* 0x0000000000367805 */ /* 0x000fe4000001ff00 */
[----:B------:R-:W-:-:S02]  /*2900*/  CS2R R44, SRZ ;  /* 0x00000000002c7805 */ /* 0x000fc4000001ff00 */
[----:B0-----:R-:W-:Y:S02]  /*2910*/  CS2R R38, SRZ ;  /* 0x0000000000267805 */ /* 0x001fe4000001ff00 */
[----:B------:R-:W-:Y:S02]  /*2920*/  CS2R R46, SRZ ;  /* 0x00000000002e7805 */ /* 0x000fe4000001ff00 */
[----:B------:R-:W-:Y:S01]  /*2930*/  CS2R R84, SRZ ;  /* 0x0000000000547805 */ /* 0x000fe2000001ff00 */
[----:B-1----:R-:W-:Y:S06]  /*2940*/  @P4 BRA `(.L_x_13995) ;  /* 0x0000000000504947 */ /* 0x002fec0003800000 */
        /* <DEDUP_REMOVED lines=16> */
[----:B------:R0:W5:Y:S02]  /*2a50*/  @!P3 LDG.E.64 R84, desc[UR38][R14.64] ;  /* 0x000000260e54b981 */ /* 0x000164000c1e1b00 */
[----:B-----5:R-:W-:-:S13]  /*2a60*/  ISETP.GE.AND P3, PT, R91, R88, PT ;  /* 0x000000585b00720c */ /* 0x020fda0003f66270 */
[----:B------:R0:W5:Y:S04]  /*2a70*/  @!P3 LDG.E.64 R52, desc[UR38][R12.64+0x20] ;  /* 0x000020260c34b981 */ /* 0x000168000c1e1b00 */
[----:B------:R0:W5:Y:S02]  /*2a80*/  @!P3 LDG.E.64 R54, desc[UR38][R14.64+0x20] ;  /* 0x000020260e36b981 */ /* 0x000164000c1e1b00 */
.L_x_13995:
[----:B------:R-:W-:Y:S05]  /*2a90*/  BSYNC B1 ;  /* 0x0000000000017941 */ /* 0x000fea0003800000 */
.L_x_13994:
[----:B0-----:R-:W-:Y:S01]  /*2aa0*/  VIADD R12, R17, 0x60 ;  /* 0x00000060110c7836 */ /* 0x001fe20000000000 */
[----:B------:R-:W-:Y:S01]  /*2ab0*/  BSSY B1, `(.L_x_13996) ;  /* 0x0000021000017945 */ /* 0x000fe20003800000 */
[----:B-----5:R-:W-:Y:S02]  /*2ac0*/  IMAD.MOV.U32 R86, RZ, RZ, R52 ;  /* 0x000000ffff567224 */ /* 0x020fe400078e0034 */
[----:B------:R-:W-:Y:S01]  /*2ad0*/  IMAD.MOV.U32 R87, RZ, RZ, R53 ;  /* 0x000000ffff577224 */ /* 0x000fe200078e0035 */
[----:B------:R-:W-:-:S13]  /*2ae0*/  ISETP.GE.AND P5, PT, R12, R90, PT ;  /* 0x0000005a0c00720c */ /* 0x000fda0003fa6270 */
[----:B------:R-:W-:Y:S05]  /*2af0*/  @P5 BRA `(.L_x_13997) ;  /* 0x0000000000705947 */ /* 0x000fea0003800000 */
[----:B------:R-:W0:Y:S01]  /*2b00*/  LDC.64 R12, c[0x0][0x3f8] ;  /* 0x0000fe00ff0c7b82 */ /* 0x000e220000000a00 */
        /* <DEDUP_REMOVED lines=27> */
.L_x_13997:
[----:B------:R-:W-:Y:S05]  /*2cc0*/  BSYNC B1 ;  /* 0x0000000000017941 */ /* 0x000fea0003800000 */
.L_x_13996:
[----:B0-----:R-:W-:Y:S01]  /*2cd0*/  IMAD.MOV.U32 R12, RZ, RZ, R80 ;  /* 0x000000ffff0c7224 */ /* 0x001fe200078e0050 */
[----:B------:R-:W-:Y:S01]  /*2ce0*/  UISETP.NE.AND UP0, UPT, UR37, 0x3, UPT ;  /* 0x000000032500788c */ /* 0x000fe2000bf05270 */
        /* <DEDUP_REMOVED lines=8> */
[----:B------:R-:W-:-:S02]  /*2d70*/  PLOP3.LUT P3, PT, PT, PT, UP0, 0x80, 0x0 ;  /* 0x000000000000781c */ /* 0x000fc40003f6f008 */
        /* <DEDUP_REMOVED lines=17> */
.L_x_13998:
[----:B------:R-:W2:Y:S01]  /*2e90*/  LDL R12, [R1+0x10] ;  /* 0x00001000010c7983 */ /* 0x000ea20000100800 */
[----:B------:R-:W-:Y:S01]  /*2ea0*/  IMAD R79, R22, 0x8, R2 ;  /* 0x00000008164f7824 */ /* 0x000fe200078e0202 */
[----:B------:R-:W-:Y:S01]  /*2eb0*/  BSSY B1, `(.L_x_13999) ;  /* 0x0000004000017945 */ /* 0x000fe20003800000 */
[----:B--2---:R-:W-:-:S04]  /*2ec0*/  SHF.L.U32 R91, R12, 0x1f, RZ ;  /* 0x0000001f0c5b7819 */ /* 0x004fc800000006ff */
[----:B------:R-:W0:Y:S02]  /*2ed0*/  SYNCS.PHASECHK.TRANS64.TRYWAIT P6, [R79+URZ+0x16890], R91 ;  /* 0x0168905b4f0075a7 */ /* 0x000e2400080c017f */
[----:B0-----:R-:W-:Y:S05]  /*2ee0*/  @!P6 BRA `(.L_x_14000) ;  /* 0x000001a40090e947 */ /* 0x001fea0003800000 */
.L_x_14325:
[----:B------:R-:W-:Y:S05]  /*2ef0*/  BSYNC B1 ;  /* 0x0000000000017941 */ /* 0x000fea0003800000 */
.L_x_13999:
        /* <DEDUP_REMOVED lines=49> */
.L_x_14006:
[----:B------:R-:W-:Y:S05]  /*3210*/  BSYNC B3 ;  /* 0x0000000000037941 */ /* 0x000fea0003800000 */
.L_x_14005:
[----:B--2---:R1:W-:Y:S02]  /*3220*/  STG.E.128 desc[UR38][R42.64], R12 ;  /* 0x0000000c2a007986 */ /* 0x0043e4000c101d26 */
.L_x_14004:
[----:B------:R-:W-:Y:S05]  /*3230*/  BSYNC B2 ;  /* 0x0000000000027941 */ /* 0x000fea0003800000 */
.L_x_14003:
[----:B------:R-:W-:Y:S05]  /*3240*/  @P2 BRA `(.L_x_14002) ;  /* 0x0000000000c02947 */ /* 0x000fea0003800000 */
[----:B------:R-:W2:Y:S01]  /*3250*/  LDL R80, [R1+0x14] ;  /* 0x0000140001507983 */ /* 0x000ea20000100800 */
[----:B------:R-:W-:Y:S03]  /*3260*/  BSSY B2, `(.L_x_14007) ;  /* 0x000002d000027945 */ /* 0x000fe60003800000 */
[----:B-1----:R1:W3:Y:S01]  /*3270*/  LDS.128 R12, [R82+0xe000] ;  /* 0x00e00000520c7984 */ /* 0x0022e20000000c00 */
[----:B--2---:R-:W-:-:S13]  /*3280*/  ISETP.GE.AND P4, PT, R80, R88, PT ;  /* 0x000000585000720c */ /* 0x004fda0003f86270 */
[----:B-1-3--:R-:W-:Y:S05]  /*3290*/  @P4 BRA `(.L_x_14008) ;  /* 0x0000000000a44947 */ /* 0x00afea0003800000 */
        /* <DEDUP_REMOVED lines=41> */
.L_x_14008:
[----:B------:R-:W-:Y:S05]  /*3530*/  BSYNC B2 ;  /* 0x0000000000027941 */ /* 0x000fea0003800000 */
.L_x_14007:
[----:B------:R2:W-:Y:S02]  /*3540*/  STG.E.128 desc[UR38][R42.64+0x40], R12 ;  /* 0x0000400c2a007986 */ /* 0x0005e4000c101d26 */
.L_x_14002:
[----:B------:R-:W-:Y:S05]  /*3550*/  BSYNC B1 ;  /* 0x0000000000017941 */ /* 0x000fea0003800000 */
.L_x_14001:
        /* <DEDUP_REMOVED lines=48> */
.L_x_14013:
[----:B------:R-:W-:Y:S05]  /*3860*/  BSYNC B2 ;  /* 0x0000000000027941 */ /* 0x000fea0003800000 */
.L_x_14012:
[----:B--2---:R3:W-:Y:S02]  /*3870*/  STG.E.128 desc[UR38][R40.64], R12 ;  /* 0x0000000c28007986 */ /* 0x0047e4000c101d26 */
.L_x_14011:
[----:B------:R-:W-:Y:S05]  /*3880*/  BSYNC B1 ;  /* 0x0000000000017941 */ /* 0x000fea0003800000 */
.L_x_14010:
[----:B------:R-:W-:Y:S05]  /*3890*/  @P2 BRA `(.L_x_14009) ;  /* 0x0000001800ac2947 */ /* 0x000fea0003800000 */
[----:B-12---:R-:W2:Y:S01]  /*38a0*/  LDL R42, [R1+0x14] ;  /* 0x00001400012a7983 */ /* 0x006ea20000100800 */
[----:B------:R-:W-:Y:S03]  /*38b0*/  BSSY B1, `(.L_x_14014) ;  /* 0x000002d000017945 */ /* 0x000fe60003800000 */
[----:B---3--:R1:W3:Y:S01]  /*38c0*/  LDS.128 R12, [R82+0x11000] ;  /* 0x01100000520c7984 */ /* 0x0082e20000000c00 */
        /* <DEDUP_REMOVED lines=43> */
.L_x_14015:
[----:B------:R-:W-:Y:S05]  /*3b80*/  BSYNC B1 ;  /* 0x0000000000017941 */ /* 0x000fea0003800000 */
.L_x_14014:
[----:B------:R4:W-:Y:S01]  /*3b90*/  STG.E.128 desc[UR38][R40.64+0x40], R12 ;  /* 0x0000400c28007986 */ /* 0x0009e2000c101d26 */
[----:B------:R-:W-:Y:S05]  /*3ba0*/  BRA `(.L_x_14009) ;  /* 0x0000001400e87947 */ /* 0x000fea0003800000 */
.L_x_13993:
[C---:B------:R-:W-:Y:S02]  /*3bb0*/  ISETP.GE.AND P3, PT, R17.reuse, R90, PT ;  /* 0x0000005a1100720c */ /* 0x040fe40003f66270 */
[----:B0-----:R-:W-:Y:S02]  /*3bc0*/  CS2R R38, SRZ ;  /* 0x0000000000267805 */ /* 0x001fe4000001ff00 */
[----:B------:R-:W-:Y:S01]  /*3bd0*/  CS2R R36, SRZ ;  /* 0x0000000000247805 */ /* 0x000fe2000001ff00 */
[----:B------:R-:W-:Y:S01]  /*3be0*/  VIADD R44, R17, 0x60 ;  /* 0x00000060112c7836 */ /* 0x000fe20000000000 */
        /* <DEDUP_REMOVED lines=26> */
[----:B------:R-:W-:Y:S01]  /*3d90*/  ULDC.64 UR4, c[0x0][0x3e8] ;  /* 0x0000fa0000047ab9 */ /* 0x000fe20000000a00 */
[----:B------:R-:W-:Y:S02]  /*3da0*/  IMAD.MOV.U32 R49, RZ, RZ, R79 ;  /* 0x000000ffff317224 */ /* 0x000fe400078e004f */
        /* <DEDUP_REMOVED lines=16> */
.L_x_14017:
[----:B------:R-:W-:Y:S05]  /*3eb0*/  BSYNC B1 ;  /* 0x0000000000017941 */ /* 0x000fea0003800000 */
.L_x_14016:
[----:B-----5:R-:W-:Y:S01]  /*3ec0*/  IMAD.MOV.U32 R48, RZ, RZ, R42 ;  /* 0x000000ffff307224 */ /* 0x020fe200078e002a */
[----:B------:R-:W-:Y:S01]  /*3ed0*/  UISETP.NE.AND UP0, UPT, UR37, 0x3, UPT ;  /* 0x000000032500788c */ /* 0x000fe2000bf05270 */
[----:B------:R-:W-:Y:S02]  /*3ee0*/  IMAD.MOV.U32 R49, RZ, RZ, R43 ;  /* 0x000000ffff317224 */ /* 0x000fe400078e002b */
[----:B------:R-:W-:Y:S02]  /*3ef0*/  IMAD.MOV.U32 R50, RZ, RZ, R40 ;  /* 0x000000ffff327224 */ /* 0x000fe400078e0028 */
[----:B------:R-:W-:Y:S01]  /*3f00*/  IMAD.MOV.U32 R51, RZ, RZ, R41 ;  /* 0x000000ffff337224 */ /* 0x000fe200078e0029 */
[----:B------:R-:W-:Y:S02]  /*3f10*/  PLOP3.LUT P3, PT, PT, PT, UP0, 0x80, 0x0 ;  /* 0x000000000000781c */ /* 0x000fe40003f6f008 */
[----:B------:R-:W-:Y:S01]  /*3f20*/  PRMT R100, R50, 0x5410, R49 ;  /* 0x0000541032647816 */ /* 0x000fe20000000031 */
[----:B------:R-:W-:Y:S01]  /*3f30*/  IMAD.MOV.U32 R49, RZ, RZ, R47 ;  /* 0x000000ffff317224 */ /* 0x000fe200078e002f */
[----:B------:R-:W-:Y:S01]  /*3f40*/  PRMT R102, R48, 0x5410, R51 ;  /* 0x0000541030667816 */ /* 0x000fe20000000033 */
[----:B------:R-:W-:-:S02]  /*3f50*/  IMAD.MOV.U32 R48, RZ, RZ, R46 ;  /* 0x000000ffff307224 */ /* 0x000fc400078e002e */
        /* <DEDUP_REMOVED lines=22> */
.L_x_14018:
[----:B------:R-:W2:Y:S01]  /*40c0*/  LDL R48, [R1+0x10] ;  /* 0x0000100001307983 */ /* 0x000ea20000100800 */
[----:B------:R-:W-:Y:S01]  /*40d0*/  IMAD R79, R22, 0x8, R2 ;  /* 0x00000008164f7824 */ /* 0x000fe200078e0202 */
[----:B------:R-:W0:Y:S01]  /*40e0*/  LDC R95, c[0x0][0x2f4] ;  /* 0x0000bd00ff5f7b82 */ /* 0x000e220000000800 */
[----:B------:R-:W-:Y:S01]  /*40f0*/  BSSY B1, `(.L_x_14019) ;  /* 0x0000005000017945 */ /* 0x000fe20003800000 */
[----:B0-----:R-:W-:Y:S01]  /*4100*/  IMAD.IADD R97, R95, 0x1, -R64 ;  /* 0x000000015f617824 */ /* 0x001fe200078e0a40 */
[----:B--2---:R-:W-:-:S04]  /*4110*/  SHF.L.U32 R91, R48, 0x1f, RZ ;  /* 0x0000001f305b7819 */ /* 0x004fc800000006ff */
[----:B------:R-:W0:Y:S02]  /*4120*/  SYNCS.PHASECHK.TRANS64.TRYWAIT P5, [R79+URZ+0x16890], R91 ;  /* 0x0168905b4f0075a7 */ /* 0x000e2400080a017f */
[----:B0-----:R-:W-:Y:S05]  /*4130*/  @!P5 BRA `(.L_x_14020) ;  /* 0x000001940010d947 */ /* 0x001fea0003800000 */
.L_x_14326:
[----:B------:R-:W-:Y:S05]  /*4140*/  BSYNC B1 ;  /* 0x0000000000017941 */ /* 0x000fea0003800000 */
.L_x_14019:
        /* <DEDUP_REMOVED lines=11> */
[----:B------:R-:W-:-:S05]  /*4200*/  IMAD.IADD R99, R99, 0x1, R89 ;  /* 0x0000000163637824 */ /* 0x000fca00078e0259 */
[----:B------:R-:W-:Y:S01]  /*4210*/  IADD3.X R96, R78, R99, R5, P5, P6 ;  /* 0x000000634e607210 */ /* 0x000fe20002fec405 */
[----:B-1----:R-:W-:Y:S01]  /*4220*/  VIADD R51, R49, 0xffffff80 ;  /* 0xffffff8031337836 */ /* 0x002fe20000000000 */
[----:B------:R-:W-:-:S04]  /*4230*/  SHF.R.S32.HI R49, RZ, 0x1f, R48 ;  /* 0x0000001fff317819 */ /* 0x000fc80000011430 */
[----:B------:R-:W-:Y:S02]  /*4240*/  LEA.HI R49, R49, R48, RZ, 0x4 ;  /* 0x0000003031317211 */ /* 0x000fe400078f20ff */
[----:B------:R-:W-:Y:S02]  /*4250*/  SHF.R.S32.HI R50, RZ, 0x1f, R51 ;  /* 0x0000001fff327819 */ /* 0x000fe40000011433 */
[----:B------:R-:W-:Y:S02]  /*4260*/  LEA.HI.SX32 R49, R49, R6, 0x1c ;  /* 0x0000000631317211 */ /* 0x000fe400078fe2ff */
[----:B------:R-:W-:-:S03]  /*4270*/  LEA.HI R50, R50, R51, RZ, 0x5 ;  /* 0x0000003332327211 */ /* 0x000fc600078f28ff */
[----:B------:R-:W-:Y:S01]  /*4280*/  IMAD.SHL.U32 R98, R49, 0x8, RZ ;  /* 0x0000000831627824 */ /* 0x000fe200078e00ff */
[----:B------:R-:W-:-:S04]  /*4290*/  SHF.R.S32.HI R50, RZ, 0x5, R50 ;  /* 0x00000005ff327819 */ /* 0x000fc80000011432 */
[----:B------:R-:W-:-:S04]  /*42a0*/  LOP3.LUT R49, R71, 0x38, R98, 0xf8, !PT ;  /* 0x0000003847317812 */ /* 0x000fc800078ef862 */
[----:B------:R-:W-:-:S05]  /*42b0*/  LOP3.LUT R49, R49, R68, RZ, 0x3c, !PT ;  /* 0x0000004431317212 */ /* 0x000fca00078e3cff */
[----:B------:R-:W-:Y:S02]  /*42c0*/  IMAD R51, R50, 0x200, R49 ;  /* 0x0000020032337824 */ /* 0x000fe400078e0231 */
[C---:B------:R-:W-:Y:S02]  /*42d0*/  IMAD R49, R22.reuse, 0x2000, R4 ;  /* 0x0000200016317824 */ /* 0x040fe400078e0204 */
[----:B------:R-:W-:Y:S02]  /*42e0*/  IMAD R51, R22, 0x2000, R51 ;  /* 0x0000200016337824 */ /* 0x000fe400078e0233 */
[--C-:B------:R-:W-:Y:S02]  /*42f0*/  IMAD R49, R49, 0x2, R2.reuse ;  /* 0x0000000231317824 */ /* 0x100fe400078e0202 */
[----:B------:R-:W-:-:S04]  /*4300*/  IMAD R52, R51, 0x2, R2 ;  /* 0x0000000233347824 */ /* 0x000fc800078e0202 */
[----:B------:R-:W1:Y:S04]  /*4310*/  LDS.128 R48, [R49+0xe400] ;  /* 0x00e4000031307984 */ /* 0x000e680000000c00 */
[----:B------:R-:W2:Y:S01]  /*4320*/  LDS.128 R52, [R52+0xe400] ;  /* 0x00e4000034347984 */ /* 0x000ea20000000c00 */
[----:B------:R-:W-:Y:S05]  /*4330*/  @P4 BRA `(.L_x_14024) ;  /* 0x0000000400484947 */ /* 0x000fea0003800000 */
[--C-:B------:R-:W-:Y:S01]  /*4340*/  SHF.R.U64 R12, R12, 0x10, R13.reuse ;  /* 0x000000100c0c7819 */ /* 0x100fe2000000120d */
[----:B------:R-:W-:Y:S01]  /*4350*/  HADD2.F32 R111, -RZ, R111.H0_H0 ;  /* 0x2000006fff6f7230 */ /* 0x000fe20000004100 */
[----:B------:R-:W-:Y:S01]  /*4360*/  SHF.R.U32.HI R104, RZ, 0x10, R13 ;  /* 0x00000010ff687819 */ /* 0x000fe2000001160d */
[--C-:B--2---:R-:W-:Y:S01]  /*4370*/  HADD2.F32 R108, -RZ, R53.reuse.H0_H0 ;  /* 0x20000035ff6c7230 */ /* 0x104fe20000004100 */
[--C-:B------:R-:W-:Y:S01]  /*4380*/  SHF.R.U64 R13, R36, 0x10, R37.reuse ;  /* 0x00000010240d7819 */ /* 0x100fe20000001225 */
[----:B------:R-:W-:Y:S01]  /*4390*/  HADD2.F32 R53, -RZ, R53.H1_H1 ;  /* 0x30000035ff357230 */ /* 0x000fe20000004100 */
[----:B------:R-:W-:Y:S01]  /*43a0*/  SHF.R.U32.HI R37, RZ, 0x10, R37 ;  /* 0x00000010ff257819 */ /* 0x000fe20000011625 */
[----:B------:R-:W-:Y:S01]  /*43b0*/  HADD2.F32 R109, -RZ, R109.H0_H0 ;  /* 0x2000006dff6d7230 */ /* 0x000fe20000004100 */
[--C-:B------:R-:W-:Y:S01]  /*43c0*/  SHF.R.U64 R14, R14, 0x10, R15.reuse ;  /* 0x000000100e0e7819 */ /* 0x100fe2000000120f */
[----:B------:R-:W-:Y:S01]  /*43d0*/  HADD2.F32 R104, -RZ, R104.H0_H0 ;  /* 0x20000068ff687230 */ /* 0x000fe20000004100 */
[----:B------:R-:W-:Y:S01]  /*43e0*/  SHF.R.U32.HI R36, RZ, 0x10, R15 ;  /* 0x00000010ff247819 */ /* 0x000fe2000001160f */
[----:B------:R-:W-:Y:S01]  /*43f0*/  HADD2.F32 R110, -RZ, R37.H0_H0 ;  /* 0x20000025ff6e7230 */ /* 0x000fe20000004100 */
[----:B------:R-:W-:Y:S01]  /*4400*/  SHF.R.U64 R15, R38, 0x10, R39 ;  /* 0x00000010260f7819 */ /* 0x000fe20000001227 */
[----:B-1----:R-:W-:-:S02]  /*4410*/  HADD2.F32 R38, -RZ, R49.H0_H0 ;  /* 0x20000031ff267230 */ /* 0x002fc40000004100 */
[-C--:B------:R-:W-:Y:S01]  /*4420*/  FMUL.FTZ R37, R108, R111.reuse ;  /* 0x0000006f6c257220 */ /* 0x080fe20000410000 */
[----:B------:R-:W-:Y:S02]  /*4430*/  HADD2.F32 R49, -RZ, R49.H1_H1 ;  /* 0x30000031ff317230 */ /* 0x000fe40000004100 */
[-C--:B------:R-:W-:Y:S01]  /*4440*/  FMUL.FTZ R112, R53, R110.reuse ;  /* 0x0000006e35707220 */ /* 0x080fe20000410000 */
[----:B------:R-:W-:Y:S01]  /*4450*/  SHF.R.U32.HI R39, RZ, 0x10, R39 ;  /* 0x00000010ff277819 */ /* 0x000fe20000011627 */
[C---:B------:R-:W-:Y:S01]  /*4460*/  FMUL.FTZ R111, R38.reuse, R111 ;  /* 0x0000006f266f7220 */ /* 0x040fe20000410000 */
[-C--:B------:R-:W-:Y:S01]  /*4470*/  FFMA.FTZ R38, R38, R109.reuse, -R37 ;  /* 0x0000006d26267223 */ /* 0x080fe20000010825 */
[C---:B------:R-:W-:Y:S01]  /*4480*/  FMUL.FTZ R110, R49.reuse, R110 ;  /* 0x0000006e316e7220 */ /* 0x040fe20000410000 */
[----:B------:R-:W-:Y:S01]  /*4490*/  FFMA.FTZ R49, R49, R104, -R112 ;  /* 0x0000006831317223 */ /* 0x000fe20000010870 */
[----:B------:R-:W-:Y:S01]  /*44a0*/  FFMA.FTZ R37, R108, R109, R111 ;  /* 0x0000006d6c257223 */ /* 0x000fe2000001006f */
[----:B------:R-:W-:-:S02]  /*44b0*/  HADD2.F32 R108, -RZ, R107.H1_H1 ;  /* 0x3000006bff6c7230 */ /* 0x000fc40000004100 */
[----:B------:R-:W-:Y:S01]  /*44c0*/  FFMA.FTZ R104, R53, R104, R110 ;  /* 0x0000006835687223 */ /* 0x000fe2000001006e */
[----:B------:R-:W-:Y:S01]  /*44d0*/  HADD2.F32 R112, -RZ, R107.H0_H0 ;  /* 0x2000006bff707230 */ /* 0x000fe20000004100 */
[----:B------:R-:W-:Y:S01]  /*44e0*/  F2FP.F16.F32.PACK_AB R49, R49, R38 ;  /* 0x000000263131723e */ /* 0x000fe200000000ff */
[--C-:B------:R-:W-:Y:S02]  /*44f0*/  HADD2.F32 R107, -RZ, R55.reuse.H0_H0 ;  /* 0x20000037ff6b7230 */ /* 0x100fe40000004100 */
[----:B------:R-:W-:Y:S01]  /*4500*/  HADD2.F32 R55, -RZ, R55.H1_H1 ;  /* 0x30000037ff377230 */ /* 0x000fe20000004100 */
[----:B------:R-:W-:Y:S01]  /*4510*/  F2FP.F16.F32.PACK_AB R37, R104, R37 ;  /* 0x000000256825723e */ /* 0x000fe200000000ff */
[----:B------:R-:W-:Y:S02]  /*4520*/  HADD2.F32 R53, -RZ, R51.H0_H0 ;  /* 0x20000033ff357230 */ /* 0x000fe40000004100 */
[----:B------:R-:W-:Y:S02]  /*4530*/  HADD2.F32 R114, -RZ, R39.H0_H0 ;  /* 0x20000027ff727230 */ /* 0x000fe40000004100 */
[----:B------:R-:W-:-:S02]  /*4540*/  HADD2.F32 R51, -RZ, R51.H1_H1 ;  /* 0x30000033ff337230 */ /* 0x000fc40000004100 */
        /* <DEDUP_REMOVED lines=31> */
[--C-:B------:R-:W-:Y:S02]  /*4740*/  HADD2.F32 R106, -RZ, R105.reuse.H1_H1 ;  /* 0x30000069ff6a7230 */ /* 0x100fe40000004100 */
[----:B------:R-:W-:Y:S02]  /*4750*/  HADD2.F32 R50, -RZ, R50.H1_H1 ;  /* 0x30000032ff327230 */ /* 0x000fe40000004100 */
[----:B------:R-:W-:Y:S01]  /*4760*/  FMUL.FTZ R111, R54, R107 ;  /* 0x0000006b366f7220 */ /* 0x000fe20000410000 */
[----:B------:R-:W-:-:S02]  /*4770*/  HADD2.F32 R55, -RZ, R105.H0_H0 ;  /* 0x20000069ff377230 */ /* 0x000fc40000004100 */
[CC--:B------:R-:W-:Y:S01]  /*4780*/  FMUL.FTZ R109, R15.reuse, R106.reuse ;  /* 0x0000006a0f6d7220 */ /* 0x0c0fe20000410000 */
[----:B------:R-:W-:Y:S02]  /*4790*/  HADD2.F32 R105, -RZ, R14.H0_H0 ;  /* 0x2000000eff697230 */ /* 0x000fe40000004100 */
[----:B------:R-:W-:Y:S01]  /*47a0*/  FMUL.FTZ R14, R52, R106 ;  /* 0x0000006a340e7220 */ /* 0x000fe20000410000 */
[----:B------:R-:W-:Y:S01]  /*47b0*/  FMUL.FTZ R107, R50, R107 ;  /* 0x0000006b326b7220 */ /* 0x000fe20000410000 */
[----:B------:R-:W-:Y:S01]  /*47c0*/  FFMA.FTZ R109, R52, R55, R109 ;  /* 0x00000037346d7223 */ /* 0x000fe2000001006d */
[----:B------:R-:W-:Y:S01]  /*47d0*/  F2FP.F16.F32.PACK_AB R52, R48, R13 ;  /* 0x0000000d3034723e */ /* 0x000fe200000000ff */
[----:B------:R-:W-:Y:S01]  /*47e0*/  FFMA.FTZ R14, R15, R55, -R14 ;  /* 0x000000370f0e7223 */ /* 0x000fe2000001080e */
[-C--:B------:R-:W-:Y:S01]  /*47f0*/  FFMA.FTZ R111, R50, R105.reuse, -R111 ;  /* 0x00000069326f7223 */ /* 0x080fe2000001086f */
[----:B------:R-:W-:Y:S01]  /*4800*/  FFMA.FTZ R54, R54, R105, R107 ;  /* 0x0000006936367223 */ /* 0x000fe2000001006b */
[----:B------:R-:W-:Y:S01]  /*4810*/  F2FP.F16.F32.PACK_AB R55, R108, R39 ;  /* 0x000000276c37723e */ /* 0x000fe200000000ff */
[----:B------:R-:W-:-:S02]  /*4820*/  IMAD.MOV.U32 R48, RZ, RZ, R12 ;  /* 0x000000ffff307224 */ /* 0x000fc400078e000c */
[----:B------:R-:W-:Y:S01]  /*4830*/  F2FP.F16.F32.PACK_AB R50, R111, R14 ;  /* 0x0000000e6f32723e */ /* 0x000fe200000000ff */
[----:B------:R-:W-:Y:S01]  /*4840*/  IMAD.MOV.U32 R53, RZ, RZ, R37 ;  /* 0x000000ffff357224 */ /* 0x000fe200078e0025 */
[----:B------:R-:W-:-:S07]  /*4850*/  F2FP.F16.F32.PACK_AB R54, R54, R109 ;  /* 0x0000006d3636723e */ /* 0x000fce00000000ff */
.L_x_14024:
[----:B------:R-:W-:Y:S05]  /*4860*/  BSYNC B2 ;  /* 0x0000000000027941 */ /* 0x000fea0003800000 */
.L_x_14023:
[----:B------:R-:W-:Y:S02]  /*4870*/  ISETP.GE.AND P5, PT, R98, R95, PT ;  /* 0x0000005f6200720c */ /* 0x000fe40003fa6270 */
[----:B------:R-:W-:-:S11]  /*4880*/  P2R R13, PR, RZ, 0x1 ;  /* 0x00000001ff0d7803 */ /* 0x000fd60000000000 */
[--C-:B------:R-:W-:Y:S02]  /*4890*/  @!P5 SHF.R.S32.HI R12, RZ, 0x1f, R98.reuse ;  /* 0x0000001fff0cd819 */ /* 0x100fe40000011462 */
[----:B------:R-:W-:-:S04]  /*48a0*/  @!P5 IADD3 R88, P0, P6, R8, R88, R98 ;  /* 0x000000580858d210 */ /* 0x000fc80007e1e062 */
[----:B------:R-:W-:Y:S02]  /*48b0*/  @!P5 IADD3.X R99, R78, R99, R12, P0, P6 ;  /* 0x000000634e63d210 */ /* 0x000fe400007ec40c */
[CC--:B------:R-:W-:Y:S02]  /*48c0*/  LEA R12, P6, R94.reuse, R80.reuse, 0x1 ;  /* 0x000000505e0c7211 */ /* 0x0c0fe400078c08ff */
[----:B------:R-:W-:Y:S02]  /*48d0*/  ISETP.NE.AND P0, PT, R13, RZ, PT ;  /* 0x000000ff0d00720c */ /* 0x000fe40003f05270 */
[----:B------:R-:W-:Y:S02]  /*48e0*/  LEA.HI.X R13, R94, R81, R96, 0x1, P6 ;  /* 0x000000515e0d7211 */ /* 0x000fe400030f0c60 */
[----:B------:R-:W-:-:S03]  /*48f0*/  @!P5 LEA R14, P6, R88, R80, 0x1 ;  /* 0x00000050580ed211 */ /* 0x000fc600078c08ff */
[----:B-1----:R1:W-:Y:S01]  /*4900*/  STG.E.128 desc[UR38][R12.64], R48 ;  /* 0x000000300c007986 */ /* 0x0023e2000c101d26 */
[----:B------:R-:W-:-:S05]  /*4910*/  @!P5 LEA.HI.X R15, R88, R81, R99, 0x1, P6 ;  /* 0x00000051580fd211 */ /* 0x000fca00030f0c63 */
[----:B--2---:R1:W-:Y:S04]  /*4920*/  @!P5 STG.E.128 desc[UR38][R14.64], R52 ;  /* 0x000000340e00d986 */ /* 0x0043e8000c101d26 */
.L_x_14022:
[----:B------:R-:W-:Y:S05]  /*4930*/  BSYNC B1 ;  /* 0x0000000000017941 */ /* 0x000fea0003800000 */
.L_x_14021:
        /* <DEDUP_REMOVED lines=9> */
[C---:B------:R-:W-:Y:S01]  /*49d0*/  VIADD R15, R17.reuse, 0x60 ;  /* 0x00000060110f7836 */ /* 0x040fe20000000000 */
[----:B------:R-:W-:Y:S01]  /*49e0*/  SEL R97, R64, R97, !P0 ;  /* 0x0000006140617207 */ /* 0x000fe20004000000 */
[----:B------:R-:W-:Y:S01]  /*49f0*/  VIADD R36, R17, 0x60 ;  /* 0x0000006011247836 */ /* 0x000fe20000000000 */
[----:B------:R-:W-:Y:S01]  /*4a00*/  IADD3.X R13, R78, R51, R5, P5, P6 ;  /* 0x000000334e0d7210 */ /* 0x000fe20002fec405 */
[----:B------:R-:W-:Y:S01]  /*4a10*/  IMAD.SHL.U32 R15, R15, 0x40, RZ ;  /* 0x000000400f0f7824 */ /* 0x000fe200078e00ff */
[----:B------:R-:W-:Y:S01]  /*4a20*/  LEA R48, P5, R12, R80, 0x1 ;  /* 0x000000500c307211 */ /* 0x000fe200078a08ff */
[----:B------:R-:W-:Y:S01]  /*4a30*/  IMAD.SHL.U32 R36, R36, 0x40, RZ ;  /* 0x0000004024247824 */ /* 0x000fe200078e00ff */
[----:B------:R-:W-:Y:S02]  /*4a40*/  BSSY B1, `(.L_x_14025) ;  /* 0x000006a000017945 */ /* 0x000fe40003800000 */
[----:B------:R-:W-:Y:S01]  /*4a50*/  LEA.HI.X R49, R12, R81, R13, 0x1, P5 ;  /* 0x000000510c317211 */ /* 0x000fe200028f0c0d */
[----:B------:R-:W-:Y:S01]  /*4a60*/  IMAD R13, R22, 0x2000, R3 ;  /* 0x00002000160d7824 */ /* 0x000fe200078e0203 */
[----:B------:R-:W-:-:S02]  /*4a70*/  SHF.R.S32.HI R12, RZ, 0x1f, R97 ;  /* 0x0000001fff0c7819 */ /* 0x000fc40000011461 */
[----:B------:R-:W-:Y:S01]  /*4a80*/  LOP3.LUT R15, R15, 0x1c0, RZ, 0xc0, !PT ;  /* 0x000001c00f0f7812 */ /* 0x000fe200078ec0ff */
[----:B------:R-:W-:Y:S01]  /*4a90*/  IMAD R13, R13, 0x2, R2 ;  /* 0x000000020d0d7824 */ /* 0x000fe200078e0202 */
[----:B------:R-:W-:Y:S02]  /*4aa0*/  LEA.HI R97, R12, R97, RZ, 0x4 ;  /* 0x000000610c617211 */ /* 0x000fe400078f20ff */
[----:B------:R-:W-:Y:S02]  /*4ab0*/  LOP3.LUT R36, R36, 0x1c0, RZ, 0xc0, !PT ;  /* 0x000001c024247812 */ /* 0x000fe400078ec0ff */
[----:B------:R-:W-:Y:S02]  /*4ac0*/  LEA.HI.SX32 R53, R97, R6, 0x1c ;  /* 0x0000000661357211 */ /* 0x000fe400078fe2ff */
[----:B------:R-:W-:-:S03]  /*4ad0*/  SHF.R.U32.HI R15, RZ, 0x3, R15 ;  /* 0x00000003ff0f7819 */ /* 0x000fc6000001160f */
        /* <DEDUP_REMOVED lines=10> */
[----:B------:R-:W-:Y:S01]  /*4b80*/  HADD2.F32 R55, -RZ, R103.H1_H1 ;  /* 0x30000067ff377230 */ /* 0x000fe20000004100 */
[----:B------:R-:W-:Y:S01]  /*4b90*/  SHF.R.U64 R40, R42, 0x10, R43 ;  /* 0x000000102a287819 */ /* 0x000fe2000000122b */
[----:B-1----:R-:W-:Y:S01]  /*4ba0*/  IMAD.MOV.U32 R42, RZ, RZ, R12 ;  /* 0x000000ffff2a7224 */ /* 0x002fe200078e000c */
[----:B------:R-:W-:Y:S01]  /*4bb0*/  SHF.R.U32.HI R52, RZ, 0x10, R45 ;  /* 0x00000010ff347819 */ /* 0x000fe2000001162d */
[----:B--2---:R-:W-:Y:S01]  /*4bc0*/  IMAD.MOV.U32 R12, RZ, RZ, R37 ;  /* 0x000000ffff0c7224 */ /* 0x004fe200078e0025 */
[----:B------:R-:W-:Y:S01]  /*4bd0*/  SHF.R.U64 R44, R44, 0x10, R45 ;  /* 0x000000102c2c7819 */ /* 0x000fe2000000122d */
[----:B------:R-:W-:Y:S01]  /*4be0*/  IMAD.MOV.U32 R45, RZ, RZ, R39 ;  /* 0x000000ffff2d7224 */ /* 0x000fe200078e0027 */
[----:B------:R-:W-:Y:S01]  /*4bf0*/  SHF.R.U32.HI R87, RZ, 0x10, R43 ;  /* 0x00000010ff577819 */ /* 0x000fe2000001162b */
[----:B------:R-:W-:Y:S01]  /*4c00*/  IMAD.MOV.U32 R43, RZ, RZ, R36 ;  /* 0x000000ffff2b7224 */ /* 0x000fe200078e0024 */
[----:B------:R-:W-:Y:S01]  /*4c10*/  SHF.R.U32.HI R54, RZ, 0x10, R41 ;  /* 0x00000010ff367819 */ /* 0x000fe20000011629 */
[--C-:B------:R-:W-:Y:S01]  /*4c20*/  HADD2.F32 R36, -RZ, R12.reuse.H0_H0 ;  /* 0x2000000cff247230 */ /* 0x100fe20000004100 */
[--C-:B------:R-:W-:Y:S01]  /*4c30*/  SHF.R.U64 R41, R46, 0x10, R47.reuse ;  /* 0x000000102e297819 */ /* 0x100fe2000000122f */
[----:B------:R-:W-:Y:S01]  /*4c40*/  HADD2.F32 R39, -RZ, R12.H1_H1 ;  /* 0x3000000cff277230 */ /* 0x000fe20000004100 */
[----:B------:R-:W-:Y:S01]  /*4c50*/  SHF.R.U32.HI R86, RZ, 0x10, R47 ;  /* 0x00000010ff567819 */ /* 0x000fe2000001162f */
[----:B------:R-:W-:-:S02]  /*4c60*/  IMAD.MOV.U32 R37, RZ, RZ, R15 ;  /* 0x000000ffff257224 */ /* 0x000fc400078e000f */
[--C-:B------:R-:W-:Y:S02]  /*4c70*/  HADD2.F32 R12, -RZ, R13.reuse.H0_H0 ;  /* 0x2000000dff0c7230 */ /* 0x100fe40000004100 */
[----:B------:R-:W-:Y:S02]  /*4c80*/  HADD2.F32 R52, -RZ, R52.H0_H0 ;  /* 0x20000034ff347230 */ /* 0x000fe40000004100 */
[----:B------:R-:W-:Y:S02]  /*4c90*/  HADD2.F32 R15, -RZ, R13.H1_H1 ;  /* 0x3000000dff0f7230 */ /* 0x000fe40000004100 */
[-C--:B------:R-:W-:Y:S01]  /*4ca0*/  FMUL.FTZ R13, R36, R55.reuse ;  /* 0x00000037240d7220 */ /* 0x080fe20000410000 */
[----:B------:R-:W-:Y:S02]  /*4cb0*/  HADD2.F32 R47, -RZ, R102.H1_H1 ;  /* 0x30000066ff2f7230 */ /* 0x000fe40000004100 */
[----:B------:R-:W-:Y:S01]  /*4cc0*/  FMUL.FTZ R55, R12, R55 ;  /* 0x000000370c377220 */ /* 0x000fe20000410000 */
[----:B------:R-:W-:-:S02]  /*4cd0*/  HADD2.F32 R46, -RZ, R54.H0_H0 ;  /* 0x20000036ff2e7230 */ /* 0x000fc40000004100 */
[-C--:B------:R-:W-:Y:S01]  /*4ce0*/  FMUL.FTZ R54, R39, R52.reuse ;  /* 0x0000003427367220 */ /* 0x080fe20000410000 */
[C---:B------:R-:W-:Y:S01]  /*4cf0*/  FMUL.FTZ R52, R15.reuse, R52 ;  /* 0x000000340f347220 */ /* 0x040fe20000410000 */
[-C--:B------:R-:W-:Y:S01]  /*4d00*/  FFMA.FTZ R12, R12, R47.reuse, -R13 ;  /* 0x0000002f0c0c7223 */ /* 0x080fe2000001080d */
[----:B------:R-:W-:Y:S01]  /*4d10*/  FFMA.FTZ R13, R36, R47, R55 ;  /* 0x0000002f240d7223 */ /* 0x000fe20000010037 */
[-C--:B------:R-:W-:Y:S01]  /*4d20*/  FFMA.FTZ R15, R15, R46.reuse, -R54 ;  /* 0x0000002e0f0f7223 */ /* 0x080fe20000010836 */
[----:B------:R-:W-:Y:S01]  /*4d30*/  FFMA.FTZ R36, R39, R46, R52 ;  /* 0x0000002e27247223 */ /* 0x000fe20000010034 */
[----:B------:R-:W-:Y:S02]  /*4d40*/  HADD2.F32 R103, -RZ, R103.H0_H0 ;  /* 0x20000067ff677230 */ /* 0x000fe40000004100 */
[--C-:B------:R-:W-:Y:S01]  /*4d50*/  HADD2.F32 R46, -RZ, R45.reuse.H0_H0 ;  /* 0x2000002dff2e7230 */ /* 0x100fe20000004100 */
[----:B------:R-:W-:Y:S01]  /*4d60*/  F2FP.F16.F32.PACK_AB R15, R15, R12 ;  /* 0x0000000c0f0f723e */ /* 0x000fe200000000ff */
[----:B------:R-:W-:-:S02]  /*4d70*/  HADD2.F32 R47, -RZ, R45.H1_H1 ;  /* 0x3000002dff2f7230 */ /* 0x000fc40000004100 */
[----:B------:R-:W-:Y:S02]  /*4d80*/  HADD2.F32 R86, -RZ, R86.H0_H0 ;  /* 0x20000056ff567230 */ /* 0x000fe40000004100 */
[-C--:B------:R-:W-:Y:S01]  /*4d90*/  FMUL.FTZ R88, R46, R103.reuse ;  /* 0x000000672e587220 */ /* 0x080fe20000410000 */
[--C-:B------:R-:W-:Y:S02]  /*4da0*/  HADD2.F32 R39, -RZ, R37.reuse.H0_H0 ;  /* 0x20000025ff277230 */ /* 0x100fe40000004100 */
[----:B------:R-:W-:Y:S02]  /*4db0*/  HADD2.F32 R45, -RZ, R37.H1_H1 ;  /* 0x30000025ff2d7230 */ /* 0x000fe40000004100 */
[----:B------:R-:W-:Y:S01]  /*4dc0*/  FMUL.FTZ R94, R47, R86 ;  /* 0x000000562f5e7220 */ /* 0x000fe20000410000 */
[----:B------:R-:W-:Y:S02]  /*4dd0*/  HADD2.F32 R52, -RZ, R100.H1_H1 ;  /* 0x30000064ff347230 */ /* 0x000fe40000004100 */
[----:B------:R-:W-:Y:S01]  /*4de0*/  FMUL.FTZ R103, R39, R103 ;  /* 0x0000006727677220 */ /* 0x000fe20000410000 */
[----:B------:R-:W-:-:S02]  /*4df0*/  HADD2.F32 R54, -RZ, R87.H0_H0 ;  /* 0x20000057ff367230 */ /* 0x000fc40000004100 */
        /* <DEDUP_REMOVED lines=9> */
[--C-:B------:R-:W-:Y:S01]  /*4e90*/  HADD2.F32 R45, -RZ, R43.reuse.H0_H0 ;  /* 0x2000002bff2d7230 */ /* 0x100fe20000004100 */
[----:B------:R-:W-:Y:S01]  /*4ea0*/  F2FP.F16.F32.PACK_AB R37, R36, R13 ;  /* 0x0000000d2425723e */ /* 0x000fe200000000ff */
[----:B------:R-:W-:Y:S01]  /*4eb0*/  HADD2.F32 R44, -RZ, R42.H0_H0 ;  /* 0x2000002aff2c7230 */ /* 0x000fe20000004100 */
[----:B------:R-:W-:Y:S01]  /*4ec0*/  F2FP.F16.F32.PACK_AB R39, R86, R39 ;  /* 0x000000275627723e */ /* 0x000fe200000000ff */
[----:B------:R-:W-:-:S02]  /*4ed0*/  HADD2.F32 R43, -RZ, R43.H1_H1 ;  /* 0x3000002bff2b7230 */ /* 0x000fc40000004100 */
[-C--:B------:R-:W-:Y:S01]  /*4ee0*/  FMUL.FTZ R55, R45, R46.reuse ;  /* 0x0000002e2d377220 */ /* 0x080fe20000410000 */
[----:B------:R-:W-:Y:S02]  /*4ef0*/  HADD2.F32 R42, -RZ, R42.H1_H1 ;  /* 0x3000002aff2a7230 */ /* 0x000fe40000004100 */
        /* <DEDUP_REMOVED lines=9> */
[----:B------:R-:W-:Y:S02]  /*4f90*/  HADD2.F32 R42, -RZ, R38.H0_H0 ;  /* 0x20000026ff2a7230 */ /* 0x000fe40000004100 */
[----:B------:R-:W-:Y:S01]  /*4fa0*/  HADD2.F32 R101, -RZ, R101.H1_H1 ;  /* 0x30000065ff657230 */ /* 0x000fe20000004100 */
[----:B------:R-:W-:Y:S01]  /*4fb0*/  F2FP.F16.F32.PACK_AB R12, R44, R55 ;  /* 0x000000372c0c723e */ /* 0x000fe200000000ff */
[----:B------:R-:W-:Y:S01]  /*4fc0*/  HADD2.F32 R41, -RZ, R14.H0_H0 ;  /* 0x2000000eff297230 */ /* 0x000fe20000004100 */
[----:B------:R-:W-:Y:S01]  /*4fd0*/  F2FP.F16.F32.PACK_AB R36, R47, R46 ;  /* 0x0000002e2f24723e */ /* 0x000fe200000000ff */
[----:B------:R-:W-:Y:S02]  /*4fe0*/  HADD2.F32 R38, -RZ, R38.H1_H1 ;  /* 0x30000026ff267230 */ /* 0x000fe40000004100 */
[----:B------:R-:W-:Y:S02]  /*4ff0*/  HADD2.F32 R14, -RZ, R14.H1_H1 ;  /* 0x3000000eff0e7230 */ /* 0x000fe40000004100 */
[----:B------:R-:W-:-:S02]  /*5000*/  HADD2.F32 R43, -RZ, R40.H0_H0 ;  /* 0x20000028ff2b7230 */ /* 0x000fc40000004100 */
[----:B------:R-:W-:Y:S01]  /*5010*/  FMUL.FTZ R40, R42, R101 ;  /* 0x000000652a287220 */ /* 0x000fe20000410000 */
[----:B------:R-:W-:Y:S02]  /*5020*/  HADD2.F32 R102, -RZ, R102.H0_H0 ;  /* 0x20000066ff667230 */ /* 0x000fe40000004100 */
[----:B------:R-:W-:Y:S01]  /*5030*/  FMUL.FTZ R87, R38, R45 ;  /* 0x0000002d26577220 */ /* 0x000fe20000410000 */
[C---:B------:R-:W-:Y:S01]  /*5040*/  FMUL.FTZ R101, R41.reuse, R101 ;  /* 0x0000006529657220 */ /* 0x040fe20000410000 */
[----:B------:R-:W-:Y:S01]  /*5050*/  FMUL.FTZ R45, R14, R45 ;  /* 0x0000002d0e2d7220 */ /* 0x000fe20000410000 */
[----:B------:R-:W-:Y:S02]  /*5060*/  IMAD.MOV.U32 R13, RZ, RZ, R15 ;  /* 0x000000ffff0d7224 */ /* 0x000fe400078e000f */
[-C--:B------:R-:W-:Y:S01]  /*5070*/  FFMA.FTZ R40, R41, R102.reuse, -R40 ;  /* 0x0000006629287223 */ /* 0x080fe20000010828 */
[----:B------:R-:W-:Y:S01]  /*5080*/  FFMA.FTZ R101, R42, R102, R101 ;  /* 0x000000662a657223 */ /* 0x000fe20000010065 */
[-C--:B------:R-:W-:Y:S01]  /*5090*/  FFMA.FTZ R87, R14, R43.reuse, -R87 ;  /* 0x0000002b0e577223 */ /* 0x080fe20000010857 */
[----:B------:R-:W-:Y:S01]  /*50a0*/  FFMA.FTZ R38, R38, R43, R45 ;  /* 0x0000002b26267223 */ /* 0x000fe2000001002d */
[----:B------:R-:W-:-:S03]  /*50b0*/  IMAD.MOV.U32 R15, RZ, RZ, R94 ;  /* 0x000000ffff0f7224 */ /* 0x000fc600078e005e */
[----:B------:R-:W-:Y:S02]  /*50c0*/  F2FP.F16.F32.PACK_AB R14, R87, R40 ;  /* 0x00000028570e723e */ /* 0x000fe400000000ff */
[----:B------:R-:W-:-:S07]  /*50d0*/  F2FP.F16.F32.PACK_AB R38, R38, R101 ;  /* 0x000000652626723e */ /* 0x000fce00000000ff */
.L_x_14026:
[----:B------:R-:W-:Y:S05]  /*50e0*/  BSYNC B1 ;  /* 0x0000000000017941 */ /* 0x000fea0003800000 */
.L_x_14025:
        /* <DEDUP_REMOVED lines=10> */
.L_x_13992:
[----:B------:R-:W-:-:S06]  /*5190*/  UISETP.NE.AND UP0, UPT, UR37, 0x3, UPT ;  /* 0x000000032500788c */ /* 0x000fcc000bf05270 */
[----:B------:R-:W-:-:S13]  /*51a0*/  PLOP3.LUT P3, PT, PT, PT, UP0, 0x80, 0x0 ;  /* 0x000000000000781c */ /* 0x000fda0003f6f008 */
[----:B------:R-:W-:Y:S05]  /*51b0*/  @!P3 BRA `(.L_x_14027) ;  /* 0x000000000004b947 */ /* 0x000fea0003800000 */
[----:B------:R-:W-:Y:S01]  /*51c0*/  BPT.TRAP 0x1 ;  /* 0x000000040000795c */ /* 0x000fe20000300000 */
.L_x_14027:
[----:B------:R-:W2:Y:S01]  /*51d0*/  LDL R12, [R1+0x10] ;  /* 0x00001000010c7983 */ /* 0x000ea20000100800 */
[----:B------:R-:W-:Y:S01]  /*51e0*/  IMAD R79, R22, 0x8, R2 ;  /* 0x00000008164f7824 */ /* 0x000fe200078e0202 */
[----:B------:R-:W-:Y:S01]  /*51f0*/  BSSY B1, `(.L_x_14028) ;  /* 0x0000006000017945 */ /* 0x000fe20003800000 */
[----:B------:R-:W-:-:S05]  /*5200*/  IMAD R90, R26, -0x80, R29 ;  /* 0xffffff801a5a7824 */ /* 0x000fca00078e021d */
[----:B------:R-:W-:Y:S02]  /*5210*/  VIMNMX R90, R90, 0x80, PT ;  /* 0x000000805a5a7848 */ /* 0x000fe40003fe0100 */
[----:B--2---:R-:W-:-:S04]  /*5220*/  SHF.L.U32 R91, R12, 0x1f, RZ ;  /* 0x0000001f0c5b7819 */ /* 0x004fc800000006ff */
[----:B------:R-:W1:Y:S02]  /*5230*/  SYNCS.PHASECHK.TRANS64.TRYWAIT P4, [R79+URZ+0x16890], R91 ;  /* 0x0168905b4f0075a7 */ /* 0x000e64000808017f */
[----:B-1----:R-:W-:Y:S05]  /*5240*/  @!P4 BRA `(.L_x_14029) ;  /* 0x0000018000e0c947 */ /* 0x002fea0003800000 */
.L_x_14327:
[----:B------:R-:W-:Y:S05]  /*5250*/  BSYNC B1 ;  /* 0x0000000000017941 */ /* 0x000fea0003800000 */
.L_x_14028:
[----:B------:R-:W-:Y:S01]  /*5260*/  ISETP.GE.AND P4, PT, R17, R90, PT ;  /* 0x0000005a1100720c */ /* 0x000fe20003f86270 */
[----:B------:R-:W-:-:S12]  /*5270*/  BSSY B1, `(.L_x_14030) ;  /* 0x0000006000017945 */ /* 0x000fd80003800000 */
[----:B------:R-:W-:Y:S05]  /*5280*/  @P4 BRA `(.L_x_14031) ;  /* 0x0000000000104947 */ /* 0x000fea0003800000 */
[----:B------:R-:W2:Y:S04]  /*5290*/  @!P1 LDS.128 R12, [R83+0xe000] ;  /* 0x00e00000530c9984 */ /* 0x000ea80000000c00 */
[----:B0-----:R-:W0:Y:S04]  /*52a0*/  @!P2 LDS.128 R36, [R82+0xe000] ;  /* 0x00e000005224a984 */ /* 0x001e280000000c00 */
[----:B--2---:R2:W-:Y:S04]  /*52b0*/  @!P1 STG.E.128 desc[UR38][R42.64], R12 ;  /* 0x0000000c2a009986 */ /* 0x0045e8000c101d26 */
[----:B0-----:R2:W-:Y:S02]  /*52c0*/  @!P2 STG.E.128 desc[UR38][R42.64+0x40], R36 ;  /* 0x000040242a00a986 */ /* 0x0015e4000c101d26 */
.L_x_14031:
[----:B------:R-:W-:Y:S05]  /*52d0*/  BSYNC B1 ;  /* 0x0000000000017941 */ /* 0x000fea0003800000 */
.L_x_14030:
[----:B--2---:R-:W-:-:S05]  /*52e0*/  VIADD R12, R17, 0x60 ;  /* 0x00000060110c7836 */ /* 0x004fca0000000000 */
[----:B------:R-:W-:-:S13]  /*52f0*/  ISETP.GE.AND P4, PT, R12, R90, PT ;  /* 0x0000005a0c00720c */ /* 0x000fda0003f86270 */
[----:B------:R-:W-:Y:S05]  /*5300*/  @P4 BRA `(.L_x_14009) ;  /* 0x0000000000104947 */ /* 0x000fea0003800000 */
[----:B------:R-:W2:Y:S04]  /*5310*/  @!P1 LDS.128 R12, [R83+0x11000] ;  /* 0x01100000530c9984 */ /* 0x000ea80000000c00 */
[----:B0-----:R-:W0:Y:S04]  /*5320*/  @!P2 LDS.128 R36, [R82+0x11000] ;  /* 0x011000005224a984 */ /* 0x001e280000000c00 */
[----:B--2---:R2:W-:Y:S04]  /*5330*/  @!P1 STG.E.128 desc[UR38][R40.64], R12 ;  /* 0x0000000c28009986 */ /* 0x0045e8000c101d26 */
[----:B0-----:R2:W-:Y:S02]  /*5340*/  @!P2 STG.E.128 desc[UR38][R40.64+0x40], R36 ;  /* 0x000040242800a986 */ /* 0x0015e4000c101d26 */
.L_x_14009:
[----:B------:R-:W-:Y:S05]  /*5350*/  BSYNC B0 ;  /* 0x0000000000007941 */ /* 0x000fea0003800000 */
.L_x_13991:
        /* <DEDUP_REMOVED lines=17> */
.L_x_14033:
[----:B------:R-:W-:Y:S05]  /*5470*/  BSYNC B0 ;  /* 0x0000000000007941 */ /* 0x000fea0003800000 */
.L_x_14032:
[----:B------:R-:W2:Y:S01]  /*5480*/  SYNCS.PHASECHK.TRANS64.TRYWAIT P3, [R79+URZ+0x168b0], R91 ;  /* 0x0168b05b4f0075a7 */ /* 0x000ea2000806017f */
[----:B------:R-:W-:Y:S01]  /*5490*/  ULDC UR40, c[0x0][0x2f4] ;  /* 0x0000bd0000287ab9 */ /* 0x000fe20000000800 */
[----:B------:R-:W-:Y:S01]  /*54a0*/  ULDC.64 UR44, c[0x0][0x328] ;  /* 0x0000ca00002c7ab9 */ /* 0x000fe20000000a00 */
[----:B------:R-:W-:Y:S01]  /*54b0*/  ULDC.64 UR42, c[0x0][0x318] ;  /* 0x0000c600002a7ab9 */ /* 0x000fe20000000a00 */
[----:B------:R-:W-:Y:S01]  /*54c0*/  BSSY B0, `(.L_x_14034) ;  /* 0x0000003000007945 */ /* 0x000fe20003800000 */
[----:B------:R-:W-:-:S03]  /*54d0*/  IMAD.WIDE R36, R26, 0x80, R10 ;  /* 0x000000801a247825 */ /* 0x000fc600078e020a */
[----:B--2---:R-:W-:Y:S05]  /*54e0*/  @!P3 BRA `(.L_x_14035) ;  /* 0x00000180004cb947 */ /* 0x004fea0003800000 */
.L_x_14328:
[----:B------:R-:W-:Y:S05]  /*54f0*/  BSYNC B0 ;  /* 0x0000000000007941 */ /* 0x000fea0003800000 */
.L_x_14034:
        /* <DEDUP_REMOVED lines=9> */
[----:B0-----:R-:W-:-:S04]  /*5590*/  LEA R38, P3, R12, UR42, 0x1 ;  /* 0x0000002a0c267c11 */ /* 0x001fc8000f8608ff */
[----:B------:R-:W-:Y:S02]  /*55a0*/  LEA.HI.X R39, R12, UR43, R13, 0x1, P3 ;  /* 0x0000002b0c277c11 */ /* 0x000fe400098f0c0d */
[----:B------:R-:W-:-:S13]  /*55b0*/  ISETP.GE.AND P3, PT, R18, UR40, PT ;  /* 0x0000002812007c0c */ /* 0x000fda000bf66270 */
[----:B------:R-:W0:Y:S04]  /*55c0*/  @!P3 LDS.128 R12, [R83] ;  /* 0x00000000530cb984 */ /* 0x000e280000000c00 */
[----:B0-----:R-:W-:Y:S01]  /*55d0*/  @!P3 STG.E.128 desc[UR38][R38.64], R12 ;  /* 0x0000000c2600b986 */ /* 0x001fe2000c101d26 */
[----:B------:R-:W-:-:S13]  /*55e0*/  ISETP.GE.AND P3, PT, R67, UR40, PT ;  /* 0x0000002843007c0c */ /* 0x000fda000bf66270 */
[----:B------:R-:W0:Y:S04]  /*55f0*/  @!P3 LDS.128 R12, [R82] ;  /* 0x00000000520cb984 */ /* 0x000e280000000c00 */
[----:B0-----:R3:W-:Y:S02]  /*5600*/  @!P3 STG.E.128 desc[UR38][R38.64+0x40], R12 ;  /* 0x0000400c2600b986 */ /* 0x0017e4000c101d26 */
.L_x_14037:
[----:B------:R-:W-:Y:S05]  /*5610*/  BSYNC B0 ;  /* 0x0000000000007941 */ /* 0x000fea0003800000 */
.L_x_14036:
[----:B-1-3--:R-:W-:Y:S01]  /*5620*/  VIADD R12, R17, 0x60 ;  /* 0x00000060110c7836 */ /* 0x00afe20000000000 */
[----:B------:R-:W-:Y:S04]  /*5630*/  BSSY B0, `(.L_x_14038) ;  /* 0x0000013000007945 */ /* 0x000fe80003800000 */
        /* <DEDUP_REMOVED lines=18> */
.L_x_14039:
[----:B------:R-:W-:Y:S05]  /*5760*/  BSYNC B0 ;  /* 0x0000000000007941 */ /* 0x000fea0003800000 */
.L_x_14038:
[----:B-1----:R-:W3:Y:S04]  /*5770*/  LDL R12, [R1] ;  /* 0x00000000010c7983 */ /* 0x002ee80000100800 */
[----:B------:R-:W4:Y:S01]  /*5780*/  LDL.LU R13, [R1+0x10] ;  /* 0x00001000010d7983 */ /* 0x000f220000300800 */
[----:B------:R-:W-:Y:S02]  /*5790*/  VIADD R22, R22, 0x1 ;  /* 0x0000000116167836 */ /* 0x000fe40000000000 */
        /* <DEDUP_REMOVED lines=14> */
[----:B----4-:R-:W-:-:S05]  /*5880*/  LOP3.LUT R13, R13, R12, RZ, 0x3c, !PT ;  /* 0x0000000c0d0d7212 */ /* 0x010fca00078e3cff */
[----:B------:R0:W-:Y:S02]  /*5890*/  STL [R1+0x10], R13 ;  /* 0x0000100d01007387 */ /* 0x0001e40000100800 */
[----:B------:R-:W-:Y:S05]  /*58a0*/  @P5 BRA `(.L_x_14040) ;  /* 0xffffffcc00305947 */ /* 0x000fea000383ffff */
[----:B0-----:R-:W0:Y:S01]  /*58b0*/  S2R R13, SR_TID.X ;  /* 0x00000000000d7919 */ /* 0x001e220000002100 */
[----:B------:R-:W-:Y:S02]  /*58c0*/  PLOP3.LUT P0, PT, PT, PT, PT, 0x8, 0x0 ;  /* 0x000000000000781c */ /* 0x000fe40003f0e170 */
[----:B0-----:R-:W-:-:S04]  /*58d0*/  SHF.R.U32.HI R13, RZ, 0x7, R13 ;  /* 0x00000007ff0d7819 */ /* 0x001fc8000001160d */
[----:B------:R-:W-:-:S13]  /*58e0*/  ISETP.NE.AND P5, PT, R13, 0x1, PT ;  /* 0x000000010d00780c */ /* 0x000fda0003fa5270 */
[----:B------:R-:W-:Y:S06]  /*58f0*/  @!P5 BAR.ARV 0x9, 0x100 ;  /* 0x024400000000db1d */ /* 0x000fec0000002000 */
.L_x_13986:
        /* <DEDUP_REMOVED lines=15> */
.L_x_14041:
        /* <DEDUP_REMOVED lines=13> */
.L_x_14044:
[----:B------:R-:W-:-:S13]  /*5ac0*/  ISETP.NE.AND P0, PT, R7, 0x1, PT ;  /* 0x000000010700780c */ /* 0x000fda0003f05270 */
[----:B------:R-:W1:Y:S02]  /*5ad0*/  @P0 LDC.64 R4, c[0x0][0x9e8] ;  /* 0x00027a00ff040b82 */ /* 0x000e640000000a00 */
[----:B-1----:R-:W-:-:S05]  /*5ae0*/  @P0 IMAD.HI.U32 R4, R3, R4, RZ ;  /* 0x0000000403040227 */ /* 0x002fca00078e00ff */
[----:B------:R-:W-:-:S07]  /*5af0*/  @P0 SHF.R.U32.HI R3, RZ, R5, R4 ;  /* 0x00000005ff030219 */ /* 0x000fce0000011604 */
.L_x_14045:
[----:B------:R-:W-:Y:S05]  /*5b00*/  BSYNC B0 ;  /* 0x0000000000007941 */ /* 0x000fea0003800000 */
.L_x_14043:
[----:B------:R-:W-:-:S05]  /*5b10*/  IMAD R3, R3, R7, R7 ;  /* 0x0000000703037224 */ /* 0x000fca00078e0207 */
[----:B------:R-:W-:-:S07]  /*5b20*/  VIMNMX R0, R0, R3, PT ;  /* 0x0000000300007248 */ /* 0x000fce0003fe0100 */
.L_x_14042:
        /* <DEDUP_REMOVED lines=24> */
.L_x_14048:
[----:B------:R-:W-:-:S13]  /*5cb0*/  ISETP.NE.AND P0, PT, R7, 0x1, PT ;  /* 0x000000010700780c */ /* 0x000fda0003f05270 */
[----:B------:R-:W1:Y:S02]  /*5cc0*/  @P0 LDC.64 R4, c[0x0][0x9e8] ;  /* 0x00027a00ff040b82 */ /* 0x000e640000000a00 */
[----:B-1----:R-:W-:-:S05]  /*5cd0*/  @P0 IMAD.HI.U32 R4, R0, R4, RZ ;  /* 0x0000000400040227 */ /* 0x002fca00078e00ff */
[----:B------:R-:W-:-:S07]  /*5ce0*/  @P0 SHF.R.U32.HI R0, RZ, R5, R4 ;  /* 0x00000005ff000219 */ /* 0x000fce0000011604 */
.L_x_14049:
[----:B------:R-:W-:Y:S05]  /*5cf0*/  BSYNC B0 ;  /* 0x0000000000007941 */ /* 0x000fea0003800000 */
.L_x_14047:
[----:B------:R-:W-:-:S05]  /*5d00*/  IMAD R0, R0, R7, RZ ;  /* 0x0000000700007224 */ /* 0x000fca00078e02ff */
[----:B------:R-:W-:-:S07]  /*5d10*/  VIMNMX R3, R3, R0, !PT ;  /* 0x0000000003037248 */ /* 0x000fce0007fe0100 */
.L_x_14046:
[----:B------:R-:W-:Y:S02]  /*5d20*/  SHF.R.S32.HI R0, RZ, 0x1f, R3 ;  /* 0x0000001fff007819 */ /* 0x000fe40000011403 */
[----:B------:R-:W-:Y:S02]  /*5d30*/  CS2R R20, SRZ ;  /* 0x0000000000147805 */ /* 0x000fe4000001ff00 */
[----:B------:R-:W-:Y:S02]  /*5d40*/  PLOP3.LUT P0, PT, PT, PT, PT, 0x80, 0x0 ;  /* 0x000000000000781c */ /* 0x000fe40003f0f070 */
[----:B0-----:R-:W-:Y:S02]  /*5d50*/  CS2R R14, SRZ ;  /* 0x00000000000e7805 */ /* 0x001fe4000001ff00 */
[----:B------:R-:W-:Y:S01]  /*5d60*/  LEA.HI R0, R0, R3, RZ, 0x7 ;  /* 0x0000000300007211 */ /* 0x000fe200078f38ff */
[----:B------:R-:W-:Y:S01]  /*5d70*/  IMAD.MOV.U32 R118, RZ, RZ, RZ ;  /* 0x000000ffff767224 */ /* 0x000fe200078e00ff */
[----:B------:R-:W-:Y:S01]  /*5d80*/  CS2R R114, SRZ ;  /* 0x0000000000727805 */ /* 0x000fe2000001ff00 */
[----:B------:R-:W-:Y:S01]  /*5d90*/  IMAD.MOV.U32 R31, RZ, RZ, RZ ;  /* 0x000000ffff1f7224 */ /* 0x000fe200078e00ff */
[----:B------:R-:W-:-:S02]  /*5da0*/  SHF.R.S32.HI R0, RZ, 0x7, R0 ;  /* 0x00000007ff007819 */ /* 0x000fc40000011400 */
[----:B------:R-:W-:Y:S02]  /*5db0*/  CS2R R112, SRZ ;  /* 0x0000000000707805 */ /* 0x000fe4000001ff00 */
[----:B------:R-:W-:Y:S02]  /*5dc0*/  CS2R R110, SRZ ;  /* 0x00000000006e7805 */ /* 0x000fe4000001ff00 */
[----:B------:R-:W-:Y:S02]  /*5dd0*/  CS2R R108, SRZ ;  /* 0x00000000006c7805 */ /* 0x000fe4000001ff00 */
[----:B------:R-:W-:Y:S02]  /*5de0*/  VIMNMX R4, RZ, R0, !PT ;  /* 0x00000000ff047248 */ /* 0x000fe40007fe0100 */
[----:B------:R-:W-:Y:S02]  /*5df0*/  CS2R R106, SRZ ;  /* 0x00000000006a7805 */ /* 0x000fe4000001ff00 */
[----:B------:R-:W-:-:S02]  /*5e00*/  CS2R R104, SRZ ;  /* 0x0000000000687805 */ /* 0x000fc4000001ff00 */
[----:B------:R-:W-:Y:S02]  /*5e10*/  CS2R R102, SRZ ;  /* 0x0000000000667805 */ /* 0x000fe4000001ff00 */
[----:B------:R-:W-:Y:S01]  /*5e20*/  ISETP.GT.AND P1, PT, R92, R4, PT ;  /* 0x000000045c00720c */ /* 0x000fe20003f24270 */
[----:B------:R0:W-:Y:S01]  /*5e30*/  STL [R1+0x30], R4 ;  /* 0x0000300401007387 */ /* 0x0001e20000100800 */
        /* <DEDUP_REMOVED lines=8> */
[----:B0-----:R-:W-:Y:S06]  /*5ec0*/  @!P1 BRA `(.L_x_14050) ;  /* 0x000000ec00f49947 */ /* 0x001fec0003800000 */
        /* <DEDUP_REMOVED lines=9> */
.L_x_14331:
[----:B------:R-:W1:Y:S01]  /*5f60*/  LDL R3, [R1+0x1c] ;  /* 0x00001c0001037983 */ /* 0x000e620000100800 */
[----:B------:R-:W-:Y:S01]  /*5f70*/  BSSY B6, `(.L_x_14052) ;  /* 0x000001b000067945 */ /* 0x000fe20003800000 */
[----:B-1----:R-:W-:-:S05]  /*5f80*/  IMAD.HI R0, R3, 0x55555556, RZ ;  /* 0x5555555603007827 */ /* 0x002fca00078e02ff */
[----:B------:R-:W-:-:S05]  /*5f90*/  LEA.HI R0, R0, R0, RZ, 0x1 ;  /* 0x0000000000007211 */ /* 0x000fca00078f08ff */
[----:B------:R-:W-:Y:S02]  /*5fa0*/  IMAD R0, R0, -0x3, R3 ;  /* 0xfffffffd00007824 */ /* 0x000fe400078e0203 */
[----:B------:R-:W-:-:S04]  /*5fb0*/  VIADD R3, R2, 0x8400 ;  /* 0x0000840002037836 */ /* 0x000fc80000000000 */
[----:B------:R-:W-:Y:S01]  /*5fc0*/  IMAD R0, R0, 0x2000, R3 ;  /* 0x0000200000007824 */ /* 0x000fe200078e0203 */
[----:B------:R-:W-:-:S04]  /*5fd0*/  LOP3.LUT P0, RZ, R3, 0x3ff, RZ, 0xc0, !PT ;  /* 0x000003ff03ff7812 */ /* 0x000fc8000780c0ff */
[----:B------:R-:W-:Y:S02]  /*5fe0*/  SHF.R.U32.HI R0, RZ, 0x4, R0 ;  /* 0x00000004ff007819 */ /* 0x000fe40000011600 */
[----:B------:R-:W-:Y:S02]  /*5ff0*/  P2R R25, PR, RZ, 0x1 ;  /* 0x00000001ff197803 */ /* 0x000fe40000000000 */
[----:B------:R-:W-:-:S05]  /*6000*/  LOP3.LUT R30, R0, 0x3fff, RZ, 0xc0, !PT ;  /* 0x00003fff001e7812 */ /* 0x000fca00078ec0ff */
        /* <DEDUP_REMOVED lines=17> */
.L_x_14053:
[----:B------:R-:W-:Y:S05]  /*6120*/  BSYNC B6 ;  /* 0x0000000000067941 */ /* 0x000fea0003800000 */
.L_x_14052:
        /* <DEDUP_REMOVED lines=13> */
.L_x_14057:
[----:B--2---:R2:W3:Y:S02]  /*6200*/  SYNCS.PHASECHK.TRANS64.TRYWAIT P0, [R2+URZ+0x16800], R3 ;  /* 0x01680003020075a7 */ /* 0x0044e4000800017f */
[----:B---3--:R-:W-:Y:S05]  /*6210*/  @!P0 NANOSLEEP.SYNCS 0x989680 ;  /* 0x009896800000895d */ /* 0x008fea0003900000 */
[----:B------:R-:W3:Y:S02]  /*6220*/  @!P0 SYNCS.PHASECHK.TRANS64 P0, [R2+URZ+0x16800], R3 ;  /* 0x01680003020085a7 */ /* 0x000ee4000800007f */
[----:B---3--:R-:W-:Y:S05]  /*6230*/  @!P0 BRA `(.L_x_14057) ;  /* 0xfffffffc00f08947 */ /* 0x008fea000383ffff */
.L_x_14056:
[----:B------:R-:W-:Y:S05]  /*6240*/  BSYNC B0 ;  /* 0x0000000000007941 */ /* 0x000fea0003800000 */
.L_x_14055:
[----:B------:R-:W-:Y:S05]  /*6250*/  BRA `(.L_x_14058) ;  /* 0x0000002c00947947 */ /* 0x000fea0003800000 */
.L_x_14054:
        /* <DEDUP_REMOVED lines=30> */
.L_x_14060:
[----:B------:R-:W-:Y:S05]  /*6440*/  BSYNC B6 ;  /* 0x0000000000067941 */ /* 0x000fea0003800000 */
.L_x_14059:
[----:B------:R-:W2:Y:S01]  /*6450*/  LDL R20, [R1+0x18] ;  /* 0x0000180001147983 */ /* 0x000ea20000100800 */
[----:B------:R-:W-:Y:S01]  /*6460*/  ULDC.U8 UR4, c[0x0][0x410] ;  /* 0x0001040000047ab9 */ /* 0x000fe20000000000 */
[----:B------:R-:W-:Y:S01]  /*6470*/  BSSY B0, `(.L_x_14061) ;  /* 0x00002bb000007945 */ /* 0x000fe20003800000 */
[----:B------:R-:W-:Y:S01]  /*6480*/  ISETP.NE.AND P0, PT, RZ, UR4, PT ;  /* 0x00000004ff007c0c */ /* 0x000fe2000bf05270 */
[----:B--2---:R-:W-:-:S12]  /*6490*/  IMAD.IADD R39, R17, 0x1, R20 ;  /* 0x0000000111277824 */ /* 0x004fd800078e0214 */
[----:B------:R-:W-:Y:S05]  /*64a0*/  @!P0 BRA `(.L_x_14062) ;  /* 0x0000001400a08947 */ /* 0x000fea0003800000 */
[----:B------:R-:W2:Y:S01]  /*64b0*/  LDL R43, [R1+0x14] ;  /* 0x00001400012b7983 */ /* 0x000ea20000100800 */
[----:B------:R-:W1:Y:S01]  /*64c0*/  LDC R32, c[0x0][0x448] ;  /* 0x00011200ff207b82 */ /* 0x000e620000000800 */
[----:B------:R-:W-:Y:S01]  /*64d0*/  ULDC.64 UR4, c[0x0][0x3f8] ;  /* 0x0000fe0000047ab9 */ /* 0x000fe20000000a00 */
[----:B------:R-:W-:Y:S01]  /*64e0*/  ULDC.64 UR6, c[0x0][0x408] ;  /* 0x0001020000067ab9 */ /* 0x000fe20000000a00 */
[----:B------:R-:W3:Y:S01]  /*64f0*/  S2R R20, SR_TID.X ;  /* 0x0000000000147919 */ /* 0x000ee20000002100 */
[----:B-1----:R-:W-:Y:S01]  /*6500*/  ISETP.NE.AND P0, PT, R32, 0x1, PT ;  /* 0x000000012000780c */ /* 0x002fe20003f05270 */
[----:B---3--:R-:W-:-:S12]  /*6510*/  VIADD R21, R20, 0xffffff80 ;  /* 0xffffff8014157836 */ /* 0x008fd80000000000 */
[----:B------:R-:W1:Y:S01]  /*6520*/  @P0 LDC R0, c[0x0][0x44c] ;  /* 0x00011300ff000b82 */ /* 0x000e620000000800 */
[----:B------:R-:W-:-:S07]  /*6530*/  SHF.R.S32.HI R20, RZ, 0x1f, R21 ;  /* 0x0000001fff147819 */ /* 0x000fce0000011415 */
[----:B------:R-:W3:Y:S01]  /*6540*/  @P0 LDC R5, c[0x0][0x450] ;  /* 0x00011400ff050b82 */ /* 0x000ee20000000800 */
[----:B------:R-:W-:-:S04]  /*6550*/  LEA.HI R20, R20, R21, RZ, 0x2 ;  /* 0x0000001514147211 */ /* 0x000fc800078f10ff */
[----:B------:R-:W-:-:S05]  /*6560*/  LOP3.LUT R20, R20, 0xfffffffc, RZ, 0xc0, !PT ;  /* 0xfffffffc14147812 */ /* 0x000fca00078ec0ff */
[----:B------:R-:W-:-:S04]  /*6570*/  IMAD.IADD R20, R21, 0x1, -R20 ;  /* 0x0000000115147824 */ /* 0x000fc800078e0a14 */
[----:B------:R-:W-:-:S04]  /*6580*/  IMAD R3, R20, 0x60, R39 ;  /* 0x0000006014037824 */ /* 0x000fc800078e0227 */
[----:B-1----:R-:W-:-:S05]  /*6590*/  @P0 IMAD.HI.U32 R0, R3, R0, RZ ;  /* 0x0000000003000227 */ /* 0x002fca00078e00ff */
[----:B---3--:R-:W-:-:S04]  /*65a0*/  @P0 SHF.R.U32.HI R3, RZ, R5, R0 ;  /* 0x00000005ff030219 */ /* 0x008fc80000011600 */
[----:B------:R-:W-:Y:S01]  /*65b0*/  SHF.R.S32.HI R0, RZ, 0x1f, R3 ;  /* 0x0000001fff007819 */ /* 0x000fe20000011403 */
[----:B------:R-:W-:Y:S02]  /*65c0*/  IMAD.MOV.U32 R6, RZ, RZ, R26 ;  /* 0x000000ffff067224 */ /* 0x000fe400078e001a */
[----:B------:R-:W-:Y:S02]  /*65d0*/  IMAD.MOV.U32 R7, RZ, RZ, R29 ;  /* 0x000000ffff077224 */ /* 0x000fe400078e001d */
[C---:B------:R-:W-:Y:S02]  /*65e0*/  IMAD R4, R0.reuse, UR4, RZ ;  /* 0x0000000400047c24 */ /* 0x040fe4000f8e02ff */
[----:B------:R-:W-:Y:S02]  /*65f0*/  IMAD.MOV.U32 R8, RZ, RZ, R24 ;  /* 0x000000ffff087224 */ /* 0x000fe400078e0018 */
[----:B------:R-:W-:Y:S02]  /*6600*/  IMAD.MOV.U32 R9, RZ, RZ, R31 ;  /* 0x000000ffff097224 */ /* 0x000fe400078e001f */
[----:B------:R-:W-:-:S02]  /*6610*/  IMAD R0, R0, UR6, RZ ;  /* 0x0000000600007c24 */ /* 0x000fc4000f8e02ff */
[----:B------:R-:W-:-:S04]  /*6620*/  IMAD.WIDE.U32 R6, R3, UR4, R6 ;  /* 0x0000000403067c25 */ /* 0x000fc8000f8e0006 */
        /* <DEDUP_REMOVED lines=11> */
[----:B------:R-:W-:Y:S02]  /*66e0*/  LEA.HI.X R8, R8, UR7, R3, 0x1, P1 ;  /* 0x0000000708087c11 */ /* 0x000fe400088f0c03 */
[----:B--2---:R-:W-:Y:S01]  /*66f0*/  SHF.R.S32.HI R38, RZ, 0x1f, R43 ;  /* 0x0000001fff267819 */ /* 0x004fe2000001142b */
[----:B------:R-:W-:Y:S06]  /*6700*/  BRA.DIV UR4, `(.L_x_14063) ;  /* 0x0000017204187947 */ /* 0x000fec000b800000 */
[----:B------:R1:W2:Y:S04]  /*6710*/  SHFL.IDX PT, R3, R6, RZ, 0x1c1f ;  /* 0x001c1fff06037589 */ /* 0x0002a800000e0000 */
[----:B------:R1:W3:Y:S04]  /*6720*/  SHFL.IDX PT, R0, R4, RZ, 0x1c1f ;  /* 0x001c1fff04007589 */ /* 0x0002e800000e0000 */
[----:B------:R1:W4:Y:S04]  /*6730*/  SHFL.IDX PT, R5, R8, RZ, 0x1c1f ;  /* 0x001c1fff08057589 */ /* 0x00032800000e0000 */
[----:B0-----:R1:W0:Y:S02]  /*6740*/  SHFL.IDX PT, R14, R7, RZ, 0x1c1f ;  /* 0x001c1fff070e7589 */ /* 0x00122400000e0000 */
.L_x_14337:
[----:B------:R-:W5:Y:S01]  /*6750*/  LDL R9, [R1+0x4] ;  /* 0x0000040001097983 */ /* 0x000f620000100800 */
[----:B------:R-:W-:Y:S01]  /*6760*/  BSSY B1, `(.L_x_14064) ;  /* 0x000001e000017945 */ /* 0x000fe20003800000 */
[----:B------:R-:W-:Y:S02]  /*6770*/  CS2R R34, SRZ ;  /* 0x0000000000227805 */ /* 0x000fe4000001ff00 */
[----:B------:R-:W-:Y:S02]  /*6780*/  CS2R R20, SRZ ;  /* 0x0000000000147805 */ /* 0x000fe4000001ff00 */
[----:B------:R-:W-:Y:S02]  /*6790*/  CS2R R28, SRZ ;  /* 0x00000000001c7805 */ /* 0x000fe4000001ff00 */
[----:B------:R-:W-:Y:S01]  /*67a0*/  CS2R R24, SRZ ;  /* 0x0000000000187805 */ /* 0x000fe2000001ff00 */
[----:B-----5:R-:W-:-:S05]  /*67b0*/  IMAD R32, R9, R32, RZ ;  /* 0x0000002009207224 */ /* 0x020fca00078e02ff */
[----:B------:R-:W-:-:S13]  /*67c0*/  ISETP.GE.AND P0, PT, R39, R32, PT ;  /* 0x000000202700720c */ /* 0x000fda0003f06270 */
[----:B------:R-:W-:Y:S05]  /*67d0*/  @P0 BRA `(.L_x_14065) ;  /* 0x0000000000580947 */ /* 0x000fea0003800000 */
[----:B------:R-:W-:Y:S01]  /*67e0*/  ULDC UR4, c[0x0][0x3f4] ;  /* 0x0000fd0000047ab9 */ /* 0x000fe20000000800 */
[----:B---3--:R-:W-:Y:S01]  /*67f0*/  IMAD.MOV.U32 R10, RZ, RZ, R0 ;  /* 0x000000ffff0a7224 */ /* 0x008fe200078e0000 */
[----:B------:R-:W-:Y:S01]  /*6800*/  ISETP.GE.AND P3, PT, R43, UR4, PT ;  /* 0x000000042b007c0c */ /* 0x000fe2000bf66270 */
[----:B--2---:R-:W-:Y:S01]  /*6810*/  IMAD.MOV.U32 R11, RZ, RZ, R3 ;  /* 0x000000ffff0b7224 */ /* 0x004fe200078e0003 */
[----:B------:R-:W-:Y:S01]  /*6820*/  ISETP.GE.AND P2, PT, R152, UR4, PT ;  /* 0x0000000498007c0c */ /* 0x000fe2000bf46270 */
[----:B----4-:R-:W-:Y:S01]  /*6830*/  IMAD.MOV.U32 R15, RZ, RZ, R5 ;  /* 0x000000ffff0f7224 */ /* 0x010fe200078e0005 */
[----:B------:R-:W-:-:S09]  /*6840*/  CS2R R28, SRZ ;  /* 0x00000000001c7805 */ /* 0x000fd2000001ff00 */
[C---:B------:R-:W-:Y:S01]  /*6850*/  @!P3 IMAD.SHL.U32 R37, R43.reuse, 0x2, RZ ;  /* 0x000000022b25b824 */ /* 0x040fe200078e00ff */
[----:B------:R-:W-:Y:S02]  /*6860*/  @!P3 SHF.L.U64.HI R20, R43, 0x1, R38 ;  /* 0x000000012b14b819 */ /* 0x000fe40000010226 */
[----:B------:R-:W-:Y:S02]  /*6870*/  CS2R R34, SRZ ;  /* 0x0000000000227805 */ /* 0x000fe4000001ff00 */
[----:B------:R-:W-:Y:S01]  /*6880*/  CS2R R24, SRZ ;  /* 0x0000000000187805 */ /* 0x000fe2000001ff00 */
[----:B------:R-:W-:Y:S01]  /*6890*/  @!P2 IMAD.WIDE R10, R152, 0x2, R10 ;  /* 0x00000002980aa825 */ /* 0x000fe200078e020a */
[-C--:B------:R-:W-:Y:S02]  /*68a0*/  @!P3 IADD3 R26, P0, R0, R37.reuse, RZ ;  /* 0x00000025001ab210 */ /* 0x080fe40007f1e0ff */
[----:B0-----:R-:W-:Y:S01]  /*68b0*/  @!P3 IADD3 R36, P1, R14, R37, RZ ;  /* 0x000000250e24b210 */ /* 0x001fe20007f3e0ff */
[----:B------:R-:W-:Y:S01]  /*68c0*/  @!P2 IMAD.WIDE R12, R152, 0x2, R14 ;  /* 0x00000002980ca825 */ /* 0x000fe200078e020e */
[----:B------:R0:W5:Y:S03]  /*68d0*/  @!P2 LD.E.64 R28, desc[UR38][R10.64] ;  /* 0x000000260a1ca980 */ /* 0x000166000c101b00 */
[--C-:B------:R-:W-:Y:S01]  /*68e0*/  @!P3 IMAD.X R27, R3, 0x1, R20.reuse, P0 ;  /* 0x00000001031bb824 */ /* 0x100fe200000e0614 */
[----:B------:R0:W5:Y:S01]  /*68f0*/  @!P2 LD.E.64 R34, desc[UR38][R12.64] ;  /* 0x000000260c22a980 */ /* 0x000162000c101b00 */
[----:B------:R-:W-:Y:S01]  /*6900*/  @!P3 IMAD.X R37, R5, 0x1, R20, P1 ;  /* 0x000000010525b824 */ /* 0x000fe200008e0614 */
[----:B------:R-:W-:-:S02]  /*6910*/  CS2R R20, SRZ ;  /* 0x0000000000147805 */ /* 0x000fc4000001ff00 */
[----:B------:R0:W5:Y:S04]  /*6920*/  @!P3 LD.E.64 R24, desc[UR38][R26.64] ;  /* 0x000000261a18b980 */ /* 0x000168000c101b00 */
[----:B------:R0:W5:Y:S02]  /*6930*/  @!P3 LD.E.64 R20, desc[UR38][R36.64] ;  /* 0x000000262414b980 */ /* 0x000164000c101b00 */
.L_x_14065:
[----:B------:R-:W-:Y:S05]  /*6940*/  BSYNC B1 ;  /* 0x0000000000017941 */ /* 0x000fea0003800000 */
.L_x_14064:
[----:B---3-5:R-:W-:Y:S01]  /*6950*/  IMAD.MOV.U32 R0, RZ, RZ, R34 ;  /* 0x000000ffff007224 */ /* 0x028fe200078e0022 */
[----:B------:R-:W-:Y:S01]  /*6960*/  UMOV UR4, 0xffffffff ;  /* 0xffffffff00047882 */ /* 0x000fe20000000000 */
[----:B--2---:R-:W-:Y:S01]  /*6970*/  IMAD.MOV.U32 R3, RZ, RZ, R35 ;  /* 0x000000ffff037224 */ /* 0x004fe200078e0023 */
[----:B0-----:R-:W-:Y:S01]  /*6980*/  CS2R R26, SRZ ;  /* 0x00000000001a7805 */ /* 0x001fe2000001ff00 */
[----:B----4-:R-:W-:Y:S01]  /*6990*/  IMAD.MOV.U32 R5, RZ, RZ, R20 ;  /* 0x000000ffff057224 */ /* 0x010fe200078e0014 */
        /* <DEDUP_REMOVED lines=14> */
[----:B------:R0:W4:Y:S04]  /*6a80*/  SHFL.IDX PT, R5, R8, 0x1, 0x1c1f ;  /* 0x003c1f0008057f89 */ /* 0x00012800000e0000 */
[----:B------:R0:W0:Y:S02]  /*6a90*/  SHFL.IDX PT, R14, R7, 0x1, 0x1c1f ;  /* 0x003c1f00070e7f89 */ /* 0x00002400000e0000 */
.L_x_14343:
[----:B01----:R-:W5:Y:S04]  /*6aa0*/  LDL R6, [R1+0x48] ;  /* 0x0000480001067983 */ /* 0x003f680000100800 */
[----:B------:R-:W2:Y:S01]  /*6ab0*/  LDL R42, [R1+0x38] ;  /* 0x00003800012a7983 */ /* 0x000ea20000100800 */
[----:B------:R-:W-:Y:S01]  /*6ac0*/  VIADD R39, R39, 0x60 ;  /* 0x0000006027277836 */ /* 0x000fe20000000000 */
[----:B------:R-:W-:Y:S01]  /*6ad0*/  BSSY B1, `(.L_x_14067) ;  /* 0x0000021000017945 */ /* 0x000fe20003800000 */
[----:B------:R-:W-:Y:S02]  /*6ae0*/  CS2R R8, SRZ ;  /* 0x0000000000087805 */ /* 0x000fe4000001ff00 */
[----:B------:R-:W-:Y:S02]  /*6af0*/  CS2R R12, SRZ ;  /* 0x00000000000c7805 */ /* 0x000fe4000001ff00 */
[----:B------:R-:W-:-:S02]  /*6b00*/  CS2R R10, SRZ ;  /* 0x00000000000a7805 */ /* 0x000fc4000001ff00 */
[----:B------:R-:W-:Y:S02]  /*6b10*/  ISETP.GE.AND P0, PT, R39, R32, PT ;  /* 0x000000202700720c */ /* 0x000fe40003f06270 */
[----:B-----5:R-:W-:-:S04]  /*6b20*/  LEA.HI R4, R6, R6, RZ, 0x1 ;  /* 0x0000000606047211 */ /* 0x020fc800078f08ff */
[----:B------:R-:W-:Y:S01]  /*6b30*/  LOP3.LUT R4, R4, 0xfffffffe, RZ, 0xc0, !PT ;  /* 0xfffffffe04047812 */ /* 0x000fe200078ec0ff */
[----:B--2---:R-:W-:-:S04]  /*6b40*/  IMAD.SHL.U32 R31, R42, 0x40, RZ ;  /* 0x000000402a1f7824 */ /* 0x004fc800078e00ff */
[----:B------:R-:W-:-:S05]  /*6b50*/  IMAD.IADD R4, R6, 0x1, -R4 ;  /* 0x0000000106047824 */ /* 0x000fca00078e0a04 */
[----:B------:R-:W-:Y:S01]  /*6b60*/  SHF.L.U32 R41, R4, 0x1f, RZ ;  /* 0x0000001f04297819 */ /* 0x000fe200000006ff */
[----:B------:R-:W-:Y:S06]  /*6b70*/  @P0 BRA `(.L_x_14068) ;  /* 0x0000000000580947 */ /* 0x000fec0003800000 */
[----:B------:R-:W-:Y:S01]  /*6b80*/  ULDC UR4, c[0x0][0x3f4] ;  /* 0x0000fd0000047ab9 */ /* 0x000fe20000000800 */
[----:B---3--:R-:W-:Y:S01]  /*6b90*/  IMAD.MOV.U32 R6, RZ, RZ, R0 ;  /* 0x000000ffff067224 */ /* 0x008fe200078e0000 */
[----:B------:R-:W-:Y:S01]  /*6ba0*/  ISETP.GE.AND P3, PT, R43, UR4, PT ;  /* 0x000000042b007c0c */ /* 0x000fe2000bf66270 */
[----:B------:R-:W-:Y:S01]  /*6bb0*/  IMAD.MOV.U32 R7, RZ, RZ, R3 ;  /* 0x000000ffff077224 */ /* 0x000fe200078e0003 */
        /* <DEDUP_REMOVED lines=9> */
[----:B------:R-:W-:Y:S01]  /*6c50*/  @!P3 IADD3 R4, P1, R14, R9, RZ ;  /* 0x000000090e04b210 */ /* 0x000fe20007f3e0ff */
        /* <DEDUP_REMOVED lines=8> */
.L_x_14068:
[----:B------:R-:W-:Y:S05]  /*6ce0*/  BSYNC B1 ;  /* 0x0000000000017941 */ /* 0x000fea0003800000 */
.L_x_14067:
[----:B0-----:R-:W0:Y:S01]  /*6cf0*/  S2R R7, SR_TID.X ;  /* 0x0000000000077919 */ /* 0x001e220000002100 */
[----:B------:R-:W1:Y:S01]  /*6d00*/  SYNCS.PHASECHK.TRANS64.TRYWAIT P0, [R2+URZ+0x16800], R41 ;  /* 0x01680029020075a7 */ /* 0x000e62000800017f */
[----:B------:R-:W-:Y:S01]  /*6d10*/  LOP3.LUT R31, R31, 0x1c0, RZ, 0xc0, !PT ;  /* 0x000001c01f1f7812 */ /* 0x000fe200078ec0ff */
[----:B-----5:R-:W-:Y:S01]  /*6d20*/  IMAD.MOV.U32 R3, RZ, RZ, R26 ;  /* 0x000000ffff037224 */ /* 0x020fe200078e001a */
[----:B------:R-:W-:Y:S01]  /*6d30*/  BSSY B1, `(.L_x_14069) ;  /* 0x000001e000017945 */ /* 0x000fe20003800000 */
[----:B------:R-:W-:Y:S01]  /*6d40*/  IMAD R32, R33, -0xc0, R32 ;  /* 0xffffff4021207824 */ /* 0x000fe200078e0220 */
[----:B---3--:R-:W-:Y:S01]  /*6d50*/  LOP3.LUT R0, R31, 0x18, R18, 0xf8, !PT ;  /* 0x000000181f007812 */ /* 0x008fe200078ef812 */
[----:B------:R-:W-:Y:S01]  /*6d60*/  IMAD.MOV.U32 R4, RZ, RZ, R8 ;  /* 0x000000ffff047224 */ /* 0x000fe200078e0008 */
[----:B------:R-:W-:Y:S01]  /*6d70*/  SHF.R.U32.HI R31, RZ, 0x3, R31 ;  /* 0x00000003ff1f7819 */ /* 0x000fe2000001161f */
[----:B----4-:R-:W-:Y:S01]  /*6d80*/  IMAD.MOV.U32 R5, RZ, RZ, R9 ;  /* 0x000000ffff057224 */ /* 0x010fe200078e0009 */
[----:B------:R-:W-:Y:S01]  /*6d90*/  PRMT R33, R3, 0x7610, R33 ;  /* 0x0000761003217816 */ /* 0x000fe20000000021 */
[----:B------:R-:W-:Y:S01]  /*6da0*/  IMAD.MOV.U32 R3, RZ, RZ, R27 ;  /* 0x000000ffff037224 */ /* 0x000fe200078e001b */
[----:B------:R-:W-:Y:S01]  /*6db0*/  LOP3.LUT R0, R0, R31, RZ, 0x3c, !PT ;  /* 0x0000001f00007212 */ /* 0x000fe200078e3cff */
[----:B------:R-:W-:Y:S01]  /*6dc0*/  IMAD.MOV.U32 R6, RZ, RZ, R12 ;  /* 0x000000ffff067224 */ /* 0x000fe200078e000c */
[----:B------:R-:W-:Y:S01]  /*6dd0*/  PRMT R14, R4, 0x5410, R5 ;  /* 0x00005410040e7816 */ /* 0x000fe20000000005 */
[----:B------:R-:W-:Y:S01]  /*6de0*/  IMAD.MOV.U32 R4, RZ, RZ, R10 ;  /* 0x000000ffff047224 */ /* 0x000fe200078e000a */
[----:B------:R-:W-:Y:S01]  /*6df0*/  PRMT R31, R3, 0x7610, R31 ;  /* 0x00007610031f7816 */ /* 0x000fe2000000001f */
[----:B------:R-:W-:Y:S01]  /*6e00*/  IMAD.MOV.U32 R5, RZ, RZ, R11 ;  /* 0x000000ffff057224 */ /* 0x000fe200078e000b */
[----:B------:R-:W-:-:S02]  /*6e10*/  VIMNMX R32, R32, 0xc0, PT ;  /* 0x000000c020207848 */ /* 0x000fc40003fe0100 */
[----:B------:R-:W-:Y:S02]  /*6e20*/  PRMT R15, R4, 0x7610, R15 ;  /* 0x00007610040f7816 */ /* 0x000fe4000000000f */
[----:B------:R-:W-:Y:S02]  /*6e30*/  PRMT R33, R33, 0x5410, R6 ;  /* 0x0000541021217816 */ /* 0x000fe40000000006 */
[----:B------:R-:W-:Y:S02]  /*6e40*/  LOP3.LUT P2, RZ, R42, 0x4, RZ, 0xc0, !PT ;  /* 0x000000042aff7812 */ /* 0x000fe4000784c0ff */
[----:B------:R-:W-:Y:S01]  /*6e50*/  ISETP.GE.AND P1, PT, R17, R32, PT ;  /* 0x000000201100720c */ /* 0x000fe20003f26270 */
[----:B0-----:R-:W-:-:S05]  /*6e60*/  VIADD R38, R7, 0xffffff80 ;  /* 0xffffff8007267836 */ /* 0x001fca0000000000 */
[----:B------:R-:W-:-:S04]  /*6e70*/  SHF.R.S32.HI R7, RZ, 0x1f, R38 ;  /* 0x0000001fff077819 */ /* 0x000fc80000011426 */
[----:B------:R-:W-:-:S04]  /*6e80*/  LEA.HI R7, R7, R38, RZ, 0x5 ;  /* 0x0000002607077211 */ /* 0x000fc800078f28ff */
[----:B------:R-:W-:-:S05]  /*6e90*/  SHF.R.S32.HI R7, RZ, 0x5, R7 ;  /* 0x00000005ff077819 */ /* 0x000fca0000011407 */
[----:B------:R-:W-:Y:S02]  /*6ea0*/  IMAD R3, R7, 0x200, R0 ;  /* 0x0000020007037824 */ /* 0x000fe400078e0200 */
[----:B------:R-:W-:Y:S02]  /*6eb0*/  IMAD.MOV.U32 R0, RZ, RZ, R13 ;  /* 0x000000ffff007224 */ /* 0x000fe400078e000d */
[----:B------:R-:W-:-:S03]  /*6ec0*/  IMAD R3, R3, 0x2, R2 ;  /* 0x0000000203037824 */ /* 0x000fc600078e0202 */
[----:B------:R-:W-:Y:S01]  /*6ed0*/  PRMT R31, R31, 0x5410, R0 ;  /* 0x000054101f1f7816 */ /* 0x000fe20000000000 */
[C---:B------:R-:W-:Y:S02]  /*6ee0*/  VIADD R4, R3.reuse, 0x8400 ;  /* 0x0000840003047836 */ /* 0x040fe40000000000 */
[----:B------:R-:W-:Y:S01]  /*6ef0*/  VIADD R0, R3, 0x8440 ;  /* 0x0000844003007836 */ /* 0x000fe20000000000 */
[----:B-1----:R-:W-:Y:S06]  /*6f00*/  @!P0 BRA `(.L_x_14070) ;  /* 0x0000016800f88947 */ /* 0x002fec0003800000 */
.L_x_14344:
[----:B------:R-:W-:Y:S05]  /*6f10*/  BSYNC B1 ;  /* 0x0000000000017941 */ /* 0x000fea0003800000 */
.L_x_14069:
[----:B------:R-:W-:Y:S01]  /*6f20*/  BSSY B1, `(.L_x_14071) ;  /* 0x0000060000017945 */ /* 0x000fe20003800000 */
[----:B------:R-:W-:Y:S01]  /*6f30*/  PRMT R15, R15, 0x5410, R5 ;  /* 0x000054100f0f7816 */ /* 0x000fe20000000005 */
[----:B------:R-:W-:Y:S02]  /*6f40*/  @P2 VIADD R0, R4, 0xffffffc0 ;  /* 0xffffffc004002836 */ /* 0x000fe40000000000 */
[----:B------:R-:W-:Y:S05]  /*6f50*/  @P1 BRA `(.L_x_14072) ;  /* 0x0000000400701947 */ /* 0x000fea0003800000 */
[----:B------:R-:W2:Y:S01]  /*6f60*/  LDL R6, [R1+0x14] ;  /* 0x0000140001067983 */ /* 0x000ea20000100800 */
[----:B------:R-:W1:Y:S01]  /*6f70*/  LDC R5, c[0x0][0x3f4] ;  /* 0x0000fd00ff057b82 */ /* 0x000e620000000800 */
[----:B------:R-:W-:Y:S01]  /*6f80*/  BSSY B2, `(.L_x_14073) ;  /* 0x000002e000027945 */ /* 0x000fe20003800000 */
[-C--:B-1----:R-:W-:Y:S02]  /*6f90*/  ISETP.GE.AND P0, PT, R152, R5.reuse, PT ;  /* 0x000000059800720c */ /* 0x082fe40003f06270 */
[----:B--2---:R-:W-:-:S11]  /*6fa0*/  ISETP.GE.AND P1, PT, R6, R5, PT ;  /* 0x000000050600720c */ /* 0x004fd60003f26270 */
[----:B------:R-:W-:Y:S05]  /*6fb0*/  @P0 BRA `(.L_x_14074) ;  /* 0x0000000000a80947 */ /* 0x000fea0003800000 */
[----:B------:R-:W1:Y:S01]  /*6fc0*/  LDS.128 R4, [R3+0x8400] ;  /* 0x0084000003047984 */ /* 0x000e620000000c00 */
[----:B------:R-:W-:Y:S01]  /*6fd0*/  SHF.R.U32.HI R39, RZ, 0x10, R29 ;  /* 0x00000010ff277819 */ /* 0x000fe2000001161d */
[--C-:B------:R-:W-:Y:S01]  /*6fe0*/  HADD2.F32 R38, -RZ, R40.reuse.H1_H1 ;  /* 0x30000028ff267230 */ /* 0x100fe20000004100 */
[--C-:B0-----:R-:W-:Y:S01]  /*6ff0*/  SHF.R.U32.HI R41, RZ, 0x10, R35.reuse ;  /* 0x00000010ff297819 */ /* 0x101fe20000011623 */
[----:B------:R-:W-:Y:S01]  /*7000*/  HADD2.F32 R40, -RZ, R40.H0_H0 ;  /* 0x20000028ff287230 */ /* 0x000fe20000004100 */
[----:B------:R-:W-:Y:S01]  /*7010*/  SHF.R.U64 R45, R34, 0x10, R35 ;  /* 0x00000010222d7819 */ /* 0x000fe20000001223 */
[----:B------:R-:W-:Y:S01]  /*7020*/  HADD2.F32 R39, -RZ, R39.H0_H0 ;  /* 0x20000027ff277230 */ /* 0x000fe20000004100 */
[----:B------:R-:W-:Y:S01]  /*7030*/  SHF.R.U64 R47, R28, 0x10, R29 ;  /* 0x000000101c2f7819 */ /* 0x000fe2000000121d */
[----:B------:R-:W-:Y:S02]  /*7040*/  HADD2.F32 R41, -RZ, R41.H0_H0 ;  /* 0x20000029ff297230 */ /* 0x000fe40000004100 */
[----:B-1----:R-:W-:-:S02]  /*7050*/  HADD2.F32 R34, -RZ, R7.H0_H0 ;  /* 0x20000007ff227230 */ /* 0x002fc40000004100 */
        /* <DEDUP_REMOVED lines=32> */
.L_x_14074:
[----:B------:R-:W-:Y:S05]  /*7260*/  BSYNC B2 ;  /* 0x0000000000027941 */ /* 0x000fea0003800000 */
.L_x_14073:
[----:B------:R-:W-:Y:S05]  /*7270*/  @P1 BRA `(.L_x_14072) ;  /* 0x0000000000a81947 */ /* 0x000fea0003800000 */
[----:B-1----:R-:W1:Y:S01]  /*7280*/  LDS.128 R4, [R0] ;  /* 0x0000000000047984 */ /* 0x002e620000000c00 */
[----:B------:R-:W-:Y:S01]  /*7290*/  SHF.R.U32.HI R34, RZ, 0x10, R21 ;  /* 0x00000010ff227819 */ /* 0x000fe20000011615 */
[----:B------:R-:W-:Y:S01]  /*72a0*/  HADD2.F32 R28, -RZ, R48.H1_H1 ;  /* 0x30000030ff1c7230 */ /* 0x000fe20000004100 */
[--C-:B------:R-:W-:Y:S01]  /*72b0*/  SHF.R.U32.HI R29, RZ, 0x10, R25.reuse ;  /* 0x00000010ff1d7819 */ /* 0x100fe20000011619 */
[----:B------:R-:W-:Y:S01]  /*72c0*/  HADD2.F32 R37, -RZ, R37.H0_H0 ;  /* 0x20000025ff257230 */ /* 0x000fe20000004100 */
[----:B0-----:R-:W-:Y:S01]  /*72d0*/  SHF.R.U64 R41, R24, 0x10, R25 ;  /* 0x0000001018297819 */ /* 0x001fe20000001219 */
[----:B------:R-:W-:Y:S01]  /*72e0*/  HADD2.F32 R34, -RZ, R34.H0_H0 ;  /* 0x20000022ff227230 */ /* 0x000fe20000004100 */
[----:B------:R-:W-:Y:S01]  /*72f0*/  SHF.R.U64 R39, R20, 0x10, R21 ;  /* 0x0000001014277819 */ /* 0x000fe20000001215 */
[----:B------:R-:W-:Y:S02]  /*7300*/  HADD2.F32 R29, -RZ, R29.H0_H0 ;  /* 0x2000001dff1d7230 */ /* 0x000fe40000004100 */
[----:B-1----:R-:W-:-:S02]  /*7310*/  HADD2.F32 R25, -RZ, R7.H1_H1 ;  /* 0x30000007ff197230 */ /* 0x002fc40000004100 */
        /* <DEDUP_REMOVED lines=32> */
.L_x_14072:
[----:B------:R-:W-:Y:S05]  /*7520*/  BSYNC B1 ;  /* 0x0000000000017941 */ /* 0x000fea0003800000 */
.L_x_14071:
[----:B-12---:R-:W-:-:S05]  /*7530*/  VIADD R4, R17, 0x60 ;  /* 0x0000006011047836 */ /* 0x006fca0000000000 */
[----:B------:R-:W-:-:S13]  /*7540*/  ISETP.GE.AND P0, PT, R4, R32, PT ;  /* 0x000000200400720c */ /* 0x000fda0003f06270 */
        /* <DEDUP_REMOVED lines=8> */
[--C-:B------:R-:W-:Y:S01]  /*75d0*/  SHF.R.U64 R29, R26, 0x10, R27.reuse ;  /* 0x000000101a1d7819 */ /* 0x100fe2000000121b */
[--C-:B------:R-:W-:Y:S01]  /*75e0*/  HADD2.F32 R24, -RZ, R33.reuse.H1_H1 ;  /* 0x30000021ff187230 */ /* 0x100fe20000004100 */
[----:B------:R-:W-:Y:S01]  /*75f0*/  SHF.R.U32.HI R26, RZ, 0x10, R27 ;  /* 0x00000010ff1a7819 */ /* 0x000fe2000001161b */
[----:B------:R-:W-:Y:S01]  /*7600*/  HADD2.F32 R33, -RZ, R33.H0_H0 ;  /* 0x20000021ff217230 */ /* 0x000fe20000004100 */
[--C-:B------:R-:W-:Y:S02]  /*7610*/  SHF.R.U32.HI R25, RZ, 0x10, R13.reuse ;  /* 0x00000010ff197819 */ /* 0x100fe4000001160d */
[----:B------:R-:W-:Y:S01]  /*7620*/  SHF.R.U64 R34, R12, 0x10, R13 ;  /* 0x000000100c227819 */ /* 0x000fe2000000120d */
[----:B------:R-:W-:Y:S02]  /*7630*/  HADD2.F32 R26, -RZ, R26.H0_H0 ;  /* 0x2000001aff1a7230 */ /* 0x000fe40000004100 */
[----:B------:R-:W-:-:S02]  /*7640*/  HADD2.F32 R25, -RZ, R25.H0_H0 ;  /* 0x20000019ff197230 */ /* 0x000fc40000004100 */
[--C-:B-1----:R-:W-:Y:S02]  /*7650*/  HADD2.F32 R21, -RZ, R7.reuse.H1_H1 ;  /* 0x30000007ff157230 */ /* 0x102fe40000004100 */
[----:B------:R-:W-:Y:S02]  /*7660*/  HADD2.F32 R20, -RZ, R7.H0_H0 ;  /* 0x20000007ff147230 */ /* 0x000fe40000004100 */
[--C-:B------:R-:W-:Y:S02]  /*7670*/  HADD2.F32 R7, -RZ, R4.reuse.H0_H0 ;  /* 0x20000004ff077230 */ /* 0x100fe40000004100 */
[C---:B------:R-:W-:Y:S01]  /*7680*/  FMUL.FTZ R27, R21.reuse, R26 ;  /* 0x0000001a151b7220 */ /* 0x040fe20000410000 */
[----:B------:R-:W-:Y:S01]  /*7690*/  FMUL.FTZ R21, R21, R25 ;  /* 0x0000001915157220 */ /* 0x000fe20000410000 */
[----:B------:R-:W-:Y:S02]  /*76a0*/  HADD2.F32 R4, -RZ, R4.H1_H1 ;  /* 0x30000004ff047230 */ /* 0x000fe40000004100 */
[----:B------:R-:W-:-:S02]  /*76b0*/  HADD2.F32 R12, -RZ, R6.H0_H0 ;  /* 0x20000006ff0c7230 */ /* 0x000fc40000004100 */
[----:B------:R-:W-:Y:S01]  /*76c0*/  FFMA.FTZ R32, R20, R26, R21 ;  /* 0x0000001a14207223 */ /* 0x000fe20000010015 */
[----:B------:R-:W-:Y:S02]  /*76d0*/  HADD2.F32 R13, -RZ, R6.H1_H1 ;  /* 0x30000006ff0d7230 */ /* 0x000fe40000004100 */
[----:B------:R-:W-:Y:S01]  /*76e0*/  FMUL.FTZ R28, R4, R33 ;  /* 0x00000021041c7220 */ /* 0x000fe20000410000 */
[----:B------:R-:W-:Y:S02]  /*76f0*/  HADD2.F32 R21, -RZ, R31.H0_H0 ;  /* 0x2000001fff157230 */ /* 0x000fe40000004100 */
[----:B------:R-:W-:Y:S01]  /*7700*/  FFMA.FTZ R27, R20, R25, -R27 ;  /* 0x00000019141b7223 */ /* 0x000fe2000001081b */
[----:B------:R-:W-:Y:S02]  /*7710*/  HADD2.F32 R6, -RZ, R5.H0_H0 ;  /* 0x20000005ff067230 */ /* 0x000fe40000004100 */
[----:B------:R-:W-:Y:S01]  /*7720*/  FMUL.FTZ R26, R4, R24 ;  /* 0x00000018041a7220 */ /* 0x000fe20000410000 */
[----:B------:R-:W-:-:S02]  /*7730*/  HADD2.F32 R31, -RZ, R31.H1_H1 ;  /* 0x3000001fff1f7230 */ /* 0x000fc40000004100 */
[C---:B------:R-:W-:Y:S01]  /*7740*/  FFMA.FTZ R28, R7.reuse, R24, -R28 ;  /* 0x00000018071c7223 */ /* 0x040fe2000001081c */
[----:B------:R-:W-:Y:S02]  /*7750*/  HADD2.F32 R5, -RZ, R5.H1_H1 ;  /* 0x30000005ff057230 */ /* 0x000fe40000004100 */
        /* <DEDUP_REMOVED lines=16> */
.L_x_14077:
[----:B------:R-:W-:Y:S05]  /*7860*/  BSYNC B1 ;  /* 0x0000000000017941 */ /* 0x000fea0003800000 */
.L_x_14076:
[----:B------:R-:W-:Y:S05]  /*7870*/  @P1 BRA `(.L_x_14075) ;  /* 0x0000001400e81947 */ /* 0x000fea0003800000 */
[----:B-1----:R-:W1:Y:S01]  /*7880*/  LDS.128 R4, [R0+0x3000] ;  /* 0x0030000000047984 */ /* 0x002e620000000c00 */
        /* <DEDUP_REMOVED lines=42> */
.L_x_14062:
[----:B------:R-:W1:Y:S01]  /*7b30*/  S2R R0, SR_TID.X ;  /* 0x0000000000007919 */ /* 0x000e620000002100 */
[----:B------:R-:W2:Y:S01]  /*7b40*/  LDC R32, c[0x0][0x448] ;  /* 0x00011200ff207b82 */ /* 0x000ea20000000800 */
[----:B------:R-:W-:Y:S01]  /*7b50*/  ULDC.64 UR4, c[0x0][0x3f8] ;  /* 0x0000fe0000047ab9 */ /* 0x000fe20000000a00 */
[----:B------:R-:W-:Y:S01]  /*7b60*/  ULDC.64 UR6, c[0x0][0x408] ;  /* 0x0001020000067ab9 */ /* 0x000fe20000000a00 */
[----:B------:R-:W-:Y:S01]  /*7b70*/  IMAD.MOV.U32 R27, RZ, RZ, R29 ;  /* 0x000000ffff1b7224 */ /* 0x000fe200078e001d */
[----:B------:R-:W-:Y:S01]  /*7b80*/  SHF.R.S32.HI R43, RZ, 0x1f, R18 ;  /* 0x0000001fff2b7819 */ /* 0x000fe20000011412 */
[----:B------:R-:W-:Y:S01]  /*7b90*/  IMAD.MOV.U32 R4, RZ, RZ, R24 ;  /* 0x000000ffff047224 */ /* 0x000fe200078e0018 */
[----:B--2---:R-:W-:Y:S01]  /*7ba0*/  ISETP.NE.AND P0, PT, R32, 0x1, PT ;  /* 0x000000012000780c */ /* 0x004fe20003f05270 */
[----:B-1----:R-:W-:-:S05]  /*7bb0*/  VIADD R0, R0, 0xffffff80 ;  /* 0xffffff8000007836 */ /* 0x002fca0000000000 */
[----:B------:R-:W-:-:S07]  /*7bc0*/  SHF.R.S32.HI R3, RZ, 0x1f, R0 ;  /* 0x0000001fff037819 */ /* 0x000fce0000011400 */
[----:B------:R-:W1:Y:S01]  /*7bd0*/  @P0 LDC R5, c[0x0][0x450] ;  /* 0x00011400ff050b82 */ /* 0x000e620000000800 */
[----:B------:R-:W-:-:S04]  /*7be0*/  LEA.HI R3, R3, R0, RZ, 0x2 ;  /* 0x0000000003037211 */ /* 0x000fc800078f10ff */
[----:B------:R-:W-:-:S05]  /*7bf0*/  LOP3.LUT R3, R3, 0xfffffffc, RZ, 0xc0, !PT ;  /* 0xfffffffc03037812 */ /* 0x000fca00078ec0ff */
[----:B------:R-:W-:Y:S02]  /*7c00*/  IMAD.IADD R3, R0, 0x1, -R3 ;  /* 0x0000000100037824 */ /* 0x000fe400078e0a03 */
[----:B------:R-:W2:Y:S02]  /*7c10*/  @P0 LDC R0, c[0x0][0x44c] ;  /* 0x00011300ff000b82 */ /* 0x000ea40000000800 */
[----:B------:R-:W-:-:S04]  /*7c20*/  IMAD R3, R3, 0x60, R39 ;  /* 0x0000006003037824 */ /* 0x000fc800078e0227 */
[----:B--2---:R-:W-:-:S05]  /*7c30*/  @P0 IMAD.HI.U32 R0, R3, R0, RZ ;  /* 0x0000000003000227 */ /* 0x004fca00078e00ff */
        /* <DEDUP_REMOVED lines=19> */
[----:B------:R-:W2:Y:S01]  /*7d70*/  LDL R6, [R1+0x4] ;  /* 0x0000040001067983 */ /* 0x000ea20000100800 */
[----:B------:R-:W1:Y:S03]  /*7d80*/  LDC R41, c[0x0][0x3f4] ;  /* 0x0000fd00ff297b82 */ /* 0x000e660000000800 */
[----:B------:R-:W3:Y:S04]  /*7d90*/  SHFL.IDX PT, R3, R25, RZ, 0x1c1f ;  /* 0x001c1fff19037589 */ /* 0x000ee800000e0000 */
[----:B------:R-:W4:Y:S04]  /*7da0*/  SHFL.IDX PT, R0, R26, RZ, 0x1c1f ;  /* 0x001c1fff1a007589 */ /* 0x000f2800000e0000 */
[----:B0-----:R-:W0:Y:S04]  /*7db0*/  SHFL.IDX PT, R14, R27, RZ, 0x1c1f ;  /* 0x001c1fff1b0e7589 */ /* 0x001e2800000e0000 */
[----:B------:R-:W5:Y:S01]  /*7dc0*/  SHFL.IDX PT, R4, R24, RZ, 0x1c1f ;  /* 0x001c1fff18047589 */ /* 0x000f6200000e0000 */
[----:B-1----:R-:W-:Y:S01]  /*7dd0*/  ISETP.GE.AND P0, PT, R18, R41, PT ;  /* 0x000000291200720c */ /* 0x002fe20003f06270 */
[----:B--2---:R-:W-:-:S05]  /*7de0*/  IMAD R32, R6, R32, RZ ;  /* 0x0000002006207224 */ /* 0x004fca00078e02ff */
[----:B------:R-:W-:-:S13]  /*7df0*/  ISETP.GE.OR P1, PT, R39, R32, P0 ;  /* 0x000000202700720c */ /* 0x000fda0000726670 */
[C---:B------:R-:W-:Y:S01]  /*7e00*/  @!P1 IMAD.SHL.U32 R5, R18.reuse, 0x2, RZ ;  /* 0x0000000212059824 */ /* 0x040fe200078e00ff */
[----:B------:R-:W-:-:S04]  /*7e10*/  @!P1 SHF.L.U64.HI R21, R18, 0x1, R43 ;  /* 0x0000000112159819 */ /* 0x000fc8000001022b */
[----:B---3--:R-:W-:-:S05]  /*7e20*/  @!P1 IADD3 R6, P2, R3, R5, RZ ;  /* 0x0000000503069210 */ /* 0x008fca0007f5e0ff */
[----:B----4-:R-:W-:-:S05]  /*7e30*/  @!P1 IMAD.X R7, R0, 0x1, R21, P2 ;  /* 0x0000000100079824 */ /* 0x010fca00010e0615 */
[----:B------:R-:W2:Y:S01]  /*7e40*/  @!P1 LD.E.128 R8, desc[UR38][R6.64] ;  /* 0x0000002606089980 */ /* 0x000ea2000c101d00 */
[----:B0-----:R-:W-:-:S05]  /*7e50*/  @!P1 IADD3 R14, P2, R14, R5, RZ ;  /* 0x000000050e0e9210 */ /* 0x001fca0007f5e0ff */
[----:B-----5:R-:W-:-:S04]  /*7e60*/  @!P1 IMAD.X R3, R4, 0x1, R21, P2 ;  /* 0x0000000104039824 */ /* 0x020fc800010e0615 */
[----:B------:R-:W-:-:S05]  /*7e70*/  @!P1 IMAD.MOV.U32 R15, RZ, RZ, R3 ;  /* 0x000000ffff0f9224 */ /* 0x000fca00078e0003 */
[----:B------:R0:W3:Y:S01]  /*7e80*/  @!P1 LD.E.128 R4, desc[UR38][R14.64] ;  /* 0x000000260e049980 */ /* 0x0000e2000c101d00 */
[----:B------:R-:W-:Y:S02]  /*7e90*/  CS2R R34, SRZ ;  /* 0x0000000000227805 */ /* 0x000fe4000001ff00 */
[----:B------:R-:W-:Y:S02]  /*7ea0*/  CS2R R20, SRZ ;  /* 0x0000000000147805 */ /* 0x000fe4000001ff00 */
[----:B------:R-:W-:Y:S01]  /*7eb0*/  CS2R R28, SRZ ;  /* 0x00000000001c7805 */ /* 0x000fe2000001ff00 */
[----:B------:R-:W1:Y:S01]  /*7ec0*/  SHFL.IDX PT, R24, R24, 0x1, 0x1c1f ;  /* 0x003c1f0018187f89 */ /* 0x000e6200000e0000 */
[----:B------:R-:W-:-:S03]  /*7ed0*/  CS2R R36, SRZ ;  /* 0x0000000000247805 */ /* 0x000fc6000001ff00 */
[----:B0-----:R0:W4:Y:S01]  /*7ee0*/  SHFL.IDX PT, R14, R27, 0x1, 0x1c1f ;  /* 0x003c1f001b0e7f89 */ /* 0x00112200000e0000 */
[----:B--2---:R-:W-:Y:S02]  /*7ef0*/  @!P1 IMAD.MOV.U32 R34, RZ, RZ, R8 ;  /* 0x000000ffff229224 */ /* 0x004fe400078e0008 */
[----:B------:R-:W-:Y:S02]  /*7f00*/  @!P1 IMAD.MOV.U32 R35, RZ, RZ, R9 ;  /* 0x000000ffff239224 */ /* 0x000fe400078e0009 */
[----:B------:R-:W-:Y:S02]  /*7f10*/  IMAD.MOV.U32 R0, RZ, RZ, R34 ;  /* 0x000000ffff007224 */ /* 0x000fe400078e0022 */
[----:B------:R-:W-:Y:S02]  /*7f20*/  IMAD.MOV.U32 R3, RZ, RZ, R35 ;  /* 0x000000ffff037224 */ /* 0x000fe400078e0023 */
[----:B------:R-:W-:Y:S01]  /*7f30*/  @!P1 IMAD.MOV.U32 R36, RZ, RZ, R10 ;  /* 0x000000ffff249224 */ /* 0x000fe200078e000a */
[----:B------:R-:W-:Y:S01]  /*7f40*/  PRMT R42, R0, 0x7610, R42 ;  /* 0x00007610002a7816 */ /* 0x000fe2000000002a */
[----:B------:R-:W-:Y:S01]  /*7f50*/  @!P1 IMAD.MOV.U32 R37, RZ, RZ, R11 ;  /* 0x000000ffff259224 */ /* 0x000fe200078e000b */
[----:B------:R-:W-:Y:S01]  /*7f60*/  PRMT R45, R45, 0x5410, R3 ;  /* 0x000054102d2d7816 */ /* 0x000fe20000000003 */
[----:B------:R0:W2:Y:S01]  /*7f70*/  SHFL.IDX PT, R0, R26, 0x1, 0x1c1f ;  /* 0x003c1f001a007f89 */ /* 0x0000a200000e0000 */
[----:B------:R-:W-:-:S02]  /*7f80*/  IMAD.MOV.U32 R8, RZ, RZ, R36 ;  /* 0x000000ffff087224 */ /* 0x000fc400078e0024 */
[----:B---3--:R-:W-:Y:S01]  /*7f90*/  @!P1 IMAD.MOV.U32 R20, RZ, RZ, R4 ;  /* 0x000000ffff149224 */ /* 0x008fe200078e0004 */
[----:B------:R0:W3:Y:S01]  /*7fa0*/  SHFL.IDX PT, R3, R25, 0x1, 0x1c1f ;  /* 0x003c1f0019037f89 */ /* 0x0000e200000e0000 */
[----:B------:R-:W-:Y:S02]  /*7fb0*/  @!P1 IMAD.MOV.U32 R21, RZ, RZ, R5 ;  /* 0x000000ffff159224 */ /* 0x000fe400078e0005 */
[----:B------:R-:W-:Y:S02]  /*7fc0*/  @!P1 IMAD.MOV.U32 R28, RZ, RZ, R6 ;  /* 0x000000ffff1c9224 */ /* 0x000fe400078e0006 */
[----:B------:R-:W-:Y:S02]  /*7fd0*/  @!P1 IMAD.MOV.U32 R29, RZ, RZ, R7 ;  /* 0x000000ffff1d9224 */ /* 0x000fe400078e0007 */
[----:B------:R-:W-:Y:S02]  /*7fe0*/  IMAD.MOV.U32 R4, RZ, RZ, R20 ;  /* 0x000000ffff047224 */ /* 0x000fe400078e0014 */
[----:B------:R-:W-:-:S02]  /*7ff0*/  IMAD.MOV.U32 R5, RZ, RZ, R21 ;  /* 0x000000ffff057224 */ /* 0x000fc400078e0015 */
[----:B------:R-:W-:Y:S02]  /*8000*/  IMAD.MOV.U32 R6, RZ, RZ, R28 ;  /* 0x000000ffff067224 */ /* 0x000fe400078e001c */
[----:B------:R-:W-:Y:S01]  /*8010*/  IMAD.MOV.U32 R9, RZ, RZ, R37 ;  /* 0x000000ffff097224 */ /* 0x000fe200078e0025 */
[----:B------:R-:W-:Y:S01]  /*8020*/  PRMT R45, R5, 0x7610, R45 ;  /* 0x00007610052d7816 */ /* 0x000fe2000000002d */
[----:B------:R-:W-:Y:S01]  /*8030*/  IMAD.MOV.U32 R7, RZ, RZ, R29 ;  /* 0x000000ffff077224 */ /* 0x000fe200078e001d */
[----:B------:R-:W-:Y:S02]  /*8040*/  PRMT R56, R4, 0x5410, R6 ;  /* 0x0000541004387816 */ /* 0x000fe40000000006 */
[----:B------:R-:W-:Y:S02]  /*8050*/  CS2R R4, SRZ ;  /* 0x0000000000047805 */ /* 0x000fe4000001ff00 */
[----:B------:R-:W-:Y:S02]  /*8060*/  PRMT R31, R8, 0x5410, R9 ;  /* 0x00005410081f7816 */ /* 0x000fe40000000009 */
[----:B012-4-:R-:W-:-:S07]  /*8070*/  PRMT R42, R42, 0x5410, R7 ;  /* 0x000054102a2a7816 */ /* 0x017fce0000000007 */
.L_x_14354:
[----:B------:R-:W2:Y:S01]  /*8080*/  LDL R7, [R1+0x48] ;  /* 0x0000480001077983 */ /* 0x000ea20000100800 */
[----:B------:R-:W-:Y:S01]  /*8090*/  VIADD R39, R39, 0x60 ;  /* 0x0000006027277836 */ /* 0x000fe20000000000 */
[----:B------:R-:W-:Y:S01]  /*80a0*/  BSSY B1, `(.L_x_14079) ;  /* 0x0000016000017945 */ /* 0x000fe20003800000 */
[----:B------:R-:W-:Y:S02]  /*80b0*/  CS2R R8, SRZ ;  /* 0x0000000000087805 */ /* 0x000fe4000001ff00 */
[----:B------:R-:W-:Y:S02]  /*80c0*/  CS2R R10, SRZ ;  /* 0x00000000000a7805 */ /* 0x000fe4000001ff00 */
[----:B------:R-:W-:Y:S02]  /*80d0*/  ISETP.GE.AND P1, PT, R39, R32, PT ;  /* 0x000000202700720c */ /* 0x000fe40003f26270 */
[----:B--2---:R-:W-:-:S04]  /*80e0*/  LEA.HI R6, R7, R7, RZ, 0x1 ;  /* 0x0000000707067211 */ /* 0x004fc800078f08ff */
        /* <DEDUP_REMOVED lines=13> */
[--C-:B------:R-:W-:Y:S02]  /*81c0*/  IMAD.X R9, R0, 0x1, R5.reuse, P1 ;  /* 0x0000000100097824 */ /* 0x100fe400008e0605 */
[----:B------:R-:W-:-:S04]  /*81d0*/  IMAD.X R5, R24, 0x1, R5, P2 ;  /* 0x0000000118057824 */ /* 0x000fc800010e0605 */
[----:B------:R-:W5:Y:S04]  /*81e0*/  LD.E.128 R8, desc[UR38][R8.64] ;  /* 0x0000002608087980 */ /* 0x000f68000c101d00 */
[----:B------:R-:W5:Y:S02]  /*81f0*/  LD.E.128 R4, desc[UR38][R4.64] ;  /* 0x0000002604047980 */ /* 0x000f64000c101d00 */
.L_x_14080:
[----:B------:R-:W-:Y:S05]  /*8200*/  BSYNC B1 ;  /* 0x0000000000017941 */ /* 0x000fea0003800000 */
.L_x_14079:
[----:B------:R-:W0:Y:S01]  /*8210*/  SYNCS.PHASECHK.TRANS64.TRYWAIT P1, [R2+URZ+0x16800], R13 ;  /* 0x0168000d020075a7 */ /* 0x000e22000802017f */
[----:B------:R-:W-:Y:S01]  /*8220*/  IMAD R32, R33, -0xc0, R32 ;  /* 0xffffff4021207824 */ /* 0x000fe200078e0220 */
[----:B------:R-:W-:Y:S01]  /*8230*/  BSSY B1, `(.L_x_14081) ;  /* 0x0000012000017945 */ /* 0x000fe20003800000 */
[C---:B------:R-:W-:Y:S02]  /*8240*/  VIADD R12, R17.reuse, 0x60 ;  /* 0x00000060110c7836 */ /* 0x040fe40000000000 */
[----:B-----5:R-:W-:Y:S01]  /*8250*/  IMAD.MOV.U32 R0, RZ, RZ, R4 ;  /* 0x000000ffff007224 */ /* 0x020fe200078e0004 */
[----:B------:R-:W-:Y:S01]  /*8260*/  VIMNMX R32, R32, 0xc0, PT ;  /* 0x000000c020207848 */ /* 0x000fe20003fe0100 */
[----:B---3--:R-:W-:Y:S02]  /*8270*/  IMAD.MOV.U32 R3, RZ, RZ, R5 ;  /* 0x000000ffff037224 */ /* 0x008fe400078e0005 */
[----:B------:R-:W-:Y:S01]  /*8280*/  IMAD.MOV.U32 R14, RZ, RZ, R9 ;  /* 0x000000ffff0e7224 */ /* 0x000fe200078e0009 */
[-C--:B------:R-:W-:Y:S01]  /*8290*/  ISETP.GE.OR P2, PT, R17, R32.reuse, P0 ;  /* 0x000000201100720c */ /* 0x080fe20000746670 */
[----:B------:R-:W-:Y:S01]  /*82a0*/  IMAD.IADD R39, R18, 0x1, R41 ;  /* 0x0000000112277824 */ /* 0x000fe200078e0229 */
[----:B------:R-:W-:Y:S01]  /*82b0*/  ISETP.GE.OR P0, PT, R12, R32, P0 ;  /* 0x000000200c00720c */ /* 0x000fe20000706670 */
        /* <DEDUP_REMOVED lines=8> */
[----:B0-----:R-:W-:Y:S06]  /*8340*/  @!P1 BRA `(.L_x_14082) ;  /* 0x0000015c00689947 */ /* 0x001fec0003800000 */
.L_x_14355:
[----:B------:R-:W-:Y:S05]  /*8350*/  BSYNC B1 ;  /* 0x0000000000017941 */ /* 0x000fea0003800000 */
.L_x_14081:
[----:B------:R-:W-:Y:S01]  /*8360*/  BSSY B1, `(.L_x_14083) ;  /* 0x0000069000017945 */ /* 0x000fe20003800000 */
[----:B------:R-:W-:Y:S01]  /*8370*/  IMAD.MOV.U32 R0, RZ, RZ, R10 ;  /* 0x000000ffff007224 */ /* 0x000fe200078e000a */
[----:B------:R-:W-:Y:S01]  /*8380*/  LOP3.LUT R39, R39, 0x38, RZ, 0xc0, !PT ;  /* 0x0000003827277812 */ /* 0x000fe200078ec0ff */
[----:B------:R-:W-:Y:S01]  /*8390*/  IMAD.MOV.U32 R3, RZ, RZ, R11 ;  /* 0x000000ffff037224 */ /* 0x000fe200078e000b */
[----:B------:R-:W-:Y:S06]  /*83a0*/  @P2 BRA `(.L_x_14084) ;  /* 0x0000000400902947 */ /* 0x000fec0003800000 */
[----:B------:R-:W2:Y:S01]  /*83b0*/  LDL R12, [R1+0x38] ;  /* 0x00003800010c7983 */ /* 0x000ea20000100800 */
[----:B------:R-:W1:Y:S02]  /*83c0*/  S2R R14, SR_TID.X ;  /* 0x00000000000e7919 */ /* 0x000e640000002100 */
[----:B-1----:R-:W-:-:S05]  /*83d0*/  VIADD R14, R14, 0xffffff80 ;  /* 0xffffff800e0e7836 */ /* 0x002fca0000000000 */
[----:B------:R-:W-:-:S04]  /*83e0*/  SHF.R.S32.HI R25, RZ, 0x1f, R14 ;  /* 0x0000001fff197819 */ /* 0x000fc8000001140e */
[----:B------:R-:W-:-:S04]  /*83f0*/  LEA.HI R25, R25, R14, RZ, 0x5 ;  /* 0x0000000e19197211 */ /* 0x000fc800078f28ff */
[----:B------:R-:W-:Y:S01]  /*8400*/  SHF.R.S32.HI R25, RZ, 0x5, R25 ;  /* 0x00000005ff197819 */ /* 0x000fe20000011419 */
[--C-:B------:R-:W-:Y:S01]  /*8410*/  HADD2.F32 R43, -RZ, R45.reuse.H1_H1 ;  /* 0x3000002dff2b7230 */ /* 0x100fe20000004100 */
[----:B------:R-:W-:Y:S01]  /*8420*/  SHF.R.U64 R55, R34, 0x10, R35 ;  /* 0x0000001022377819 */ /* 0x000fe20000001223 */
[----:B------:R-:W-:Y:S01]  /*8430*/  HADD2.F32 R45, -RZ, R45.H0_H0 ;  /* 0x2000002dff2d7230 */ /* 0x000fe20000004100 */
[--C-:B------:R-:W-:Y:S02]  /*8440*/  SHF.R.U32.HI R44, RZ, 0x10, R21.reuse ;  /* 0x00000010ff2c7819 */ /* 0x100fe40000011615 */
[----:B------:R-:W-:Y:S02]  /*8450*/  SHF.R.U64 R53, R20, 0x10, R21 ;  /* 0x0000001014357819 */ /* 0x000fe40000001215 */
[----:B------:R-:W-:Y:S01]  /*8460*/  SHF.R.U32.HI R46, RZ, 0x10, R35 ;  /* 0x00000010ff2e7819 */ /* 0x000fe20000011623 */
[----:B------:R-:W-:Y:S01]  /*8470*/  HADD2.F32 R44, -RZ, R44.H0_H0 ;  /* 0x2000002cff2c7230 */ /* 0x000fe20000004100 */
[----:B------:R-:W-:-:S02]  /*8480*/  SHF.R.U64 R54, R36, 0x10, R37 ;  /* 0x0000001024367819 */ /* 0x000fc40000001225 */
[--C-:B------:R-:W-:Y:S02]  /*8490*/  SHF.R.U32.HI R50, RZ, 0x10, R29.reuse ;  /* 0x00000010ff327819 */ /* 0x100fe4000001161d */
[----:B------:R-:W-:Y:S02]  /*84a0*/  SHF.R.U64 R51, R28, 0x10, R29 ;  /* 0x000000101c337819 */ /* 0x000fe4000000121d */
[----:B------:R-:W-:Y:S01]  /*84b0*/  SHF.R.U32.HI R52, RZ, 0x10, R37 ;  /* 0x00000010ff347819 */ /* 0x000fe20000011625 */
[----:B--2---:R-:W-:-:S05]  /*84c0*/  IMAD.SHL.U32 R12, R12, 0x40, RZ ;  /* 0x000000400c0c7824 */ /* 0x004fca00078e00ff */
[----:B------:R-:W-:-:S04]  /*84d0*/  LOP3.LUT R24, R12, 0x1c0, RZ, 0xc0, !PT ;  /* 0x000001c00c187812 */ /* 0x000fc800078ec0ff */
[----:B------:R-:W-:Y:S02]  /*84e0*/  SHF.R.U32.HI R15, RZ, 0x3, R24 ;  /* 0x00000003ff0f7819 */ /* 0x000fe40000011618 */
[----:B------:R-:W-:Y:S02]  /*84f0*/  LOP3.LUT R12, R24, 0x38, R18, 0xf8, !PT ;  /* 0x00000038180c7812 */ /* 0x000fe400078ef812 */
[----:B------:R-:W-:Y:S02]  /*8500*/  LOP3.LUT R24, R15, R39, R24, 0x1e, !PT ;  /* 0x000000270f187212 */ /* 0x000fe400078e1e18 */
[----:B------:R-:W-:-:S03]  /*8510*/  LOP3.LUT R12, R12, R15, RZ, 0x3c, !PT ;  /* 0x0000000f0c0c7212 */ /* 0x000fc600078e3cff */
[C---:B------:R-:W-:Y:S02]  /*8520*/  IMAD R41, R25.reuse, 0x200, R24 ;  /* 0x0000020019297824 */ /* 0x040fe400078e0218 */
[----:B0-----:R-:W-:Y:S02]  /*8530*/  IMAD R13, R25, 0x200, R12 ;  /* 0x00000200190d7824 */ /* 0x001fe400078e020c */
[--C-:B------:R-:W-:Y:S02]  /*8540*/  IMAD R41, R41, 0x2, R2.reuse ;  /* 0x0000000229297824 */ /* 0x100fe400078e0202 */
[----:B------:R-:W-:-:S03]  /*8550*/  IMAD R40, R13, 0x2, R2 ;  /* 0x000000020d287824 */ /* 0x000fc600078e0202 */
[----:B------:R-:W0:Y:S04]  /*8560*/  LDS.128 R24, [R41+0x8400] ;  /* 0x0084000029187984 */ /* 0x000e280000000c00 */
[----:B------:R-:W1:Y:S01]  /*8570*/  LDS.128 R12, [R40+0x8400] ;  /* 0x00840000280c7984 */ /* 0x000e620000000c00 */
[--C-:B0-----:R-:W-:Y:S02]  /*8580*/  HADD2.F32 R34, -RZ, R25.reuse.H0_H0 ;  /* 0x20000019ff227230 */ /* 0x101fe40000004100 */
[----:B------:R-:W-:Y:S02]  /*8590*/  HADD2.F32 R35, -RZ, R25.H1_H1 ;  /* 0x30000019ff237230 */ /* 0x000fe40000004100 */
[----:B-1----:R-:W-:Y:S02]  /*85a0*/  HADD2.F32 R20, -RZ, R13.H0_H0 ;  /* 0x2000000dff147230 */ /* 0x002fe40000004100 */
[C---:B------:R-:W-:Y:S01]  /*85b0*/  FMUL.FTZ R47, R34.reuse, R45 ;  /* 0x0000002d222f7220 */ /* 0x040fe20000410000 */
[----:B------:R-:W-:Y:S01]  /*85c0*/  FMUL.FTZ R49, R34, R43 ;  /* 0x0000002b22317220 */ /* 0x000fe20000410000 */
[----:B------:R-:W-:-:S02]  /*85d0*/  HADD2.F32 R34, -RZ, R46.H0_H0 ;  /* 0x2000002eff227230 */ /* 0x000fc40000004100 */
[C---:B------:R-:W-:Y:S01]  /*85e0*/  FFMA.FTZ R48, R20.reuse, R43, -R47 ;  /* 0x0000002b14307223 */ /* 0x040fe2000001082f */
[----:B------:R-:W-:Y:S02]  /*85f0*/  HADD2.F32 R21, -RZ, R13.H1_H1 ;  /* 0x3000000dff157230 */ /* 0x000fe40000004100 */
[C---:B------:R-:W-:Y:S01]  /*8600*/  FMUL.FTZ R46, R35.reuse, R44 ;  /* 0x0000002c232e7220 */ /* 0x040fe20000410000 */
[----:B------:R-:W-:Y:S02]  /*8610*/  HADD2.F32 R36, -RZ, R27.H0_H0 ;  /* 0x2000001bff247230 */ /* 0x000fe40000004100 */
[----:B------:R-:W-:Y:S02]  /*8620*/  HADD2.F32 R47, -RZ, R42.H1_H1 ;  /* 0x3000002aff2f7230 */ /* 0x000fe40000004100 */
[----:B------:R-:W-:Y:S02]  /*8630*/  HADD2.F32 R43, -RZ, R31.H1_H1 ;  /* 0x3000001fff2b7230 */ /* 0x000fe40000004100 */
[----:B------:R-:W-:Y:S01]  /*8640*/  FFMA.FTZ R49, R20, R45, R49 ;  /* 0x0000002d14317223 */ /* 0x000fe20000010031 */
[----:B------:R-:W-:Y:S01]  /*8650*/  FMUL.FTZ R20, R35, R34 ;  /* 0x0000002223147220 */ /* 0x000fe20000410000 */
[----:B------:R-:W-:-:S02]  /*8660*/  HADD2.F32 R28, -RZ, R15.H0_H0 ;  /* 0x2000000fff1c7230 */ /* 0x000fc40000004100 */
[C---:B------:R-:W-:Y:S01]  /*8670*/  FFMA.FTZ R35, R21.reuse, R34, -R46 ;  /* 0x0000002215237223 */ /* 0x040fe2000001082e */
[C---:B------:R-:W-:Y:S01]  /*8680*/  FMUL.FTZ R45, R36.reuse, R47 ;  /* 0x0000002f242d7220 */ /* 0x040fe20000410000 */
[----:B------:R-:W-:Y:S02]  /*8690*/  HADD2.F32 R37, -RZ, R27.H1_H1 ;  /* 0x3000001bff257230 */ /* 0x000fe40000004100 */
[-C--:B------:R-:W-:Y:S01]  /*86a0*/  FMUL.FTZ R36, R36, R43.reuse ;  /* 0x0000002b24247220 */ /* 0x080fe20000410000 */
[----:B------:R-:W-:Y:S02]  /*86b0*/  HADD2.F32 R46, -RZ, R50.H0_H0 ;  /* 0x20000032ff2e7230 */ /* 0x000fe40000004100 */
[----:B------:R-:W-:Y:S01]  /*86c0*/  FFMA.FTZ R44, R21, R44, R20 ;  /* 0x0000002c152c7223 */ /* 0x000fe20000010014 */
[----:B------:R-:W-:Y:S02]  /*86d0*/  HADD2.F32 R29, -RZ, R15.H1_H1 ;  /* 0x3000000fff1d7230 */ /* 0x000fe40000004100 */
[----:B------:R-:W-:Y:S01]  /*86e0*/  FFMA.FTZ R45, R28, R43, -R45 ;  /* 0x0000002b1c2d7223 */ /* 0x000fe2000001082d */
[----:B------:R-:W-:-:S02]  /*86f0*/  HADD2.F32 R20, -RZ, R52.H0_H0 ;  /* 0x20000034ff147230 */ /* 0x000fc40000004100 */
[----:B------:R-:W-:Y:S01]  /*8700*/  FFMA.FTZ R47, R28, R47, R36 ;  /* 0x0000002f1c2f7223 */ /* 0x000fe20000010024 */
[----:B------:R-:W-:Y:S02]  /*8710*/  HADD2.F32 R25, -RZ, R24.H0_H0 ;  /* 0x20000018ff197230 */ /* 0x000fe40000004100 */
[C---:B------:R-:W-:Y:S01]  /*8720*/  FMUL.FTZ R34, R37.reuse, R46 ;  /* 0x0000002e25227220 */ /* 0x040fe20000410000 */
[----:B------:R-:W-:Y:S02]  /*8730*/  HADD2.F32 R28, -RZ, R56.H0_H0 ;  /* 0x20000038ff1c7230 */ /* 0x000fe40000004100 */
[----:B------:R-:W-:Y:S02]  /*8740*/  HADD2.F32 R42, -RZ, R42.H0_H0 ;  /* 0x2000002aff2a7230 */ /* 0x000fe40000004100 */
[-C--:B------:R-:W-:Y:S01]  /*8750*/  FMUL.FTZ R52, R37, R20.reuse ;  /* 0x0000001425347220 */ /* 0x080fe20000410000 */
[----:B------:R-:W-:Y:S02]  /*8760*/  HADD2.F32 R13, -RZ, R12.H0_H0 ;  /* 0x2000000cff0d7230 */ /* 0x000fe40000004100 */
[----:B------:R-:W-:Y:S01]  /*8770*/  FFMA.FTZ R50, R29, R20, -R34 ;  /* 0x000000141d327223 */ /* 0x000fe20000010822 */
[----:B------:R-:W-:-:S02]  /*8780*/  HADD2.F32 R27, -RZ, R26.H0_H0 ;  /* 0x2000001aff1b7230 */ /* 0x000fc40000004100 */
[C---:B------:R-:W-:Y:S01]  /*8790*/  FMUL.FTZ R36, R25.reuse, R28 ;  /* 0x0000001c19247220 */ /* 0x040fe20000410000 */
[----:B------:R-:W-:Y:S02]  /*87a0*/  HADD2.F32 R34, -RZ, R56.H1_H1 ;  /* 0x30000038ff227230 */ /* 0x000fe40000004100 */
[----:B------:R-:W-:Y:S01]  /*87b0*/  FMUL.FTZ R25, R25, R42 ;  /* 0x0000002a19197220 */ /* 0x000fe20000410000 */
[----:B------:R-:W-:Y:S02]  /*87c0*/  HADD2.F32 R20, -RZ, R31.H0_H0 ;  /* 0x2000001fff147230 */ /* 0x000fe40000004100 */
[----:B------:R-:W-:Y:S01]  /*87d0*/  FFMA.FTZ R52, R29, R46, R52 ;  /* 0x0000002e1d347223 */ /* 0x000fe20000010034 */
[----:B------:R-:W-:Y:S01]  /*87e0*/  FFMA.FTZ R36, R13, R42, -R36 ;  /* 0x0000002a0d247223 */ /* 0x000fe20000010824 */
[----:B------:R-:W-:Y:S02]  /*87f0*/  HADD2.F32 R15, -RZ, R14.H0_H0 ;  /* 0x2000000eff0f7230 */ /* 0x000fe40000004100 */
[----:B------:R-:W-:Y:S01]  /*8800*/  FMUL.FTZ R46, R27, R34 ;  /* 0x000000221b2e7220 */ /* 0x000fe20000410000 */
[----:B------:R-:W-:Y:S01]  /*8810*/  FFMA.FTZ R28, R13, R28, R25 ;  /* 0x0000001c0d1c7223 */ /* 0x000fe20000010019 */
[----:B------:R-:W-:Y:S01]  /*8820*/  FMUL.FTZ R42, R27, R20 ;  /* 0x000000141b2a7220 */ /* 0x000fe20000410000 */
[----:B------:R-:W-:-:S02]  /*8830*/  HADD2.F32 R24, -RZ, R24.H1_H1 ;  /* 0x30000018ff187230 */ /* 0x000fc40000004100 */
[----:B------:R-:W-:Y:S02]  /*8840*/  HADD2.F32 R26, -RZ, R26.H1_H1 ;  /* 0x3000001aff1a7230 */ /* 0x000fe40000004100 */
[----:B------:R-:W-:Y:S02]  /*8850*/  HADD2.F32 R25, -RZ, R53.H0_H0 ;  /* 0x20000035ff197230 */ /* 0x000fe40000004100 */
[----:B------:R-:W-:Y:S02]  /*8860*/  HADD2.F32 R27, -RZ, R51.H0_H0 ;  /* 0x20000033ff1b7230 */ /* 0x000fe40000004100 */
[----:B------:R-:W-:Y:S02]  /*8870*/  HADD2.F32 R13, -RZ, R55.H0_H0 ;  /* 0x20000037ff0d7230 */ /* 0x000fe40000004100 */
[----:B------:R-:W-:Y:S02]  /*8880*/  HADD2.F32 R21, -RZ, R54.H0_H0 ;  /* 0x20000036ff157230 */ /* 0x000fe40000004100 */
[----:B------:R-:W-:Y:S01]  /*8890*/  FFMA.FTZ R46, R15, R20, -R46 ;  /* 0x000000140f2e7223 */ /* 0x000fe2000001082e */
[----:B------:R-:W-:-:S02]  /*88a0*/  HADD2.F32 R12, -RZ, R12.H1_H1 ;  /* 0x3000000cff0c7230 */ /* 0x000fc40000004100 */
        /* <DEDUP_REMOVED lines=20> */
.L_x_14084:
[----:B------:R-:W-:Y:S05]  /*89f0*/  BSYNC B1 ;  /* 0x0000000000017941 */ /* 0x000fea0003800000 */
.L_x_14083:
[----:B------:R-:W-:Y:S01]  /*8a00*/  PRMT R42, R0, 0x5410, R3 ;  /* 0x00005410002a7816 */ /* 0x000fe20000000003 */
[----:B------:R-:W-:Y:S06]  /*8a10*/  @P0 BRA `(.L_x_14075) ;  /* 0x0000000400800947 */ /* 0x000fec0003800000 */
[----:B------:R-:W2:Y:S01]  /*8a20*/  LDL R20, [R1+0x3c] ;  /* 0x00003c0001147983 */ /* 0x000ea20000100800 */
[C---:B-1----:R-:W-:Y:S02]  /*8a30*/  VIADD R12, R17.reuse, 0x60 ;  /* 0x00000060110c7836 */ /* 0x042fe40000000000 */
[----:B0-----:R-:W-:Y:S01]  /*8a40*/  VIADD R13, R17, 0x60 ;  /* 0x00000060110d7836 */ /* 0x001fe20000000000 */
[----:B------:R-:W3:Y:S01]  /*8a50*/  LDL R43, [R1+0x4c] ;  /* 0x00004c00012b7983 */ /* 0x000ee20000100800 */
[----:B------:R-:W-:Y:S02]  /*8a60*/  IMAD.SHL.U32 R12, R12, 0x40, RZ ;  /* 0x000000400c0c7824 */ /* 0x000fe400078e00ff */
[----:B------:R-:W-:-:S03]  /*8a70*/  IMAD.SHL.U32 R13, R13, 0x40, RZ ;  /* 0x000000400d0d7824 */ /* 0x000fc600078e00ff */
[----:B------:R-:W-:Y:S02]  /*8a80*/  LOP3.LUT R12, R12, 0x1c0, RZ, 0xc0, !PT ;  /* 0x000001c00c0c7812 */ /* 0x000fe400078ec0ff */
[----:B------:R-:W-:Y:S02]  /*8a90*/  LOP3.LUT R13, R13, 0x1c0, RZ, 0xc0, !PT ;  /* 0x000001c00d0d7812 */ /* 0x000fe400078ec0ff */
[----:B------:R-:W-:-:S04]  /*8aa0*/  SHF.R.U32.HI R12, RZ, 0x3, R12 ;  /* 0x00000003ff0c7819 */ /* 0x000fc8000001160c */
[----:B------:R-:W-:Y:S02]  /*8ab0*/  LOP3.LUT R39, R12, R39, R13, 0x1e, !PT ;  /* 0x000000270c277212 */ /* 0x000fe400078e1e0d */
[----:B------:R-:W-:Y:S01]  /*8ac0*/  SHF.R.U64 R40, R10, 0x10, R11 ;  /* 0x000000100a287819 */ /* 0x000fe2000000120b */
[--C-:B------:R-:W-:Y:S01]  /*8ad0*/  HADD2.F32 R10, -RZ, R38.reuse.H1_H1 ;  /* 0x30000026ff0a7230 */ /* 0x100fe20000004100 */
[--C-:B------:R-:W-:Y:S01]  /*8ae0*/  SHF.R.U64 R31, R6, 0x10, R7.reuse ;  /* 0x00000010061f7819 */ /* 0x100fe20000001207 */
[----:B------:R-:W-:Y:S01]  /*8af0*/  HADD2.F32 R38, -RZ, R38.H0_H0 ;  /* 0x20000026ff267230 */ /* 0x000fe20000004100 */
[----:B------:R-:W-:Y:S02]  /*8b00*/  SHF.R.U32.HI R29, RZ, 0x10, R7 ;  /* 0x00000010ff1d7819 */ /* 0x000fe40000011607 */
[----:B------:R-:W-:Y:S02]  /*8b10*/  SHF.R.U32.HI R21, RZ, 0x10, R9 ;  /* 0x00000010ff157819 */ /* 0x000fe40000011609 */
[----:B------:R-:W-:Y:S01]  /*8b20*/  SHF.R.U32.HI R37, RZ, 0x10, R11 ;  /* 0x00000010ff257819 */ /* 0x000fe2000001160b */
[--C-:B------:R-:W-:Y:S01]  /*8b30*/  HADD2.F32 R11, -RZ, R32.reuse.H0_H0 ;  /* 0x20000020ff0b7230 */ /* 0x100fe20000004100 */
[----:B------:R-:W-:Y:S01]  /*8b40*/  SHF.R.U64 R41, R8, 0x10, R9 ;  /* 0x0000001008297819 */ /* 0x000fe20000001209 */
[----:B------:R-:W-:Y:S01]  /*8b50*/  HADD2.F32 R32, -RZ, R32.H1_H1 ;  /* 0x30000020ff207230 */ /* 0x000fe20000004100 */
[----:B------:R-:W-:Y:S01]  /*8b60*/  SHF.R.U64 R35, R4, 0x10, R5 ;  /* 0x0000001004237819 */ /* 0x000fe20000001205 */
[----:B--2---:R-:W-:-:S04]  /*8b70*/  IMAD.IADD R39, R20, 0x1, R39 ;  /* 0x0000000114277824 */ /* 0x004fc800078e0227 */
[----:B------:R-:W-:Y:S01]  /*8b80*/  IMAD R39, R39, 0x2, R2 ;  /* 0x0000000227277824 */ /* 0x000fe200078e0202 */
[----:B---3--:R-:W0:Y:S04]  /*8b90*/  LDS.128 R12, [R43+0x8400] ;  /* 0x008400002b0c7984 */ /* 0x008e280000000c00 */
[----:B------:R-:W1:Y:S01]  /*8ba0*/  LDS.128 R24, [R39+0x8400] ;  /* 0x0084000027187984 */ /* 0x000e620000000c00 */
[----:B------:R-:W-:-:S05]  /*8bb0*/  SHF.R.U32.HI R20, RZ, 0x10, R5 ;  /* 0x00000010ff147819 */ /* 0x000fca0000011605 */
[----:B------:R-:W-:Y:S02]  /*8bc0*/  HADD2.F32 R20, -RZ, R20.H0_H0 ;  /* 0x20000014ff147230 */ /* 0x000fe40000004100 */
[----:B0-----:R-:W-:Y:S02]  /*8bd0*/  HADD2.F32 R3, -RZ, R13.H0_H0 ;  /* 0x2000000dff037230 */ /* 0x001fe40000004100 */
[--C-:B-1----:R-:W-:Y:S02]  /*8be0*/  HADD2.F32 R7, -RZ, R25.reuse.H0_H0 ;  /* 0x20000019ff077230 */ /* 0x102fe40000004100 */
[----:B------:R-:W-:Y:S02]  /*8bf0*/  HADD2.F32 R25, -RZ, R25.H1_H1 ;  /* 0x30000019ff197230 */ /* 0x000fe40000004100 */
[----:B------:R-:W-:Y:S02]  /*8c00*/  HADD2.F32 R6, -RZ, R24.H0_H0 ;  /* 0x20000018ff067230 */ /* 0x000fe40000004100 */
[C---:B------:R-:W-:Y:S01]  /*8c10*/  FMUL.FTZ R28, R7.reuse, R38 ;  /* 0x00000026071c7220 */ /* 0x040fe20000410000 */
[----:B------:R-:W-:Y:S01]  /*8c20*/  FMUL.FTZ R34, R7, R10 ;  /* 0x0000000a07227220 */ /* 0x000fe20000410000 */
[----:B------:R-:W-:-:S02]  /*8c30*/  HADD2.F32 R7, -RZ, R33.H1_H1 ;  /* 0x30000021ff077230 */ /* 0x000fc40000004100 */
[----:B------:R-:W-:Y:S02]  /*8c40*/  HADD2.F32 R33, -RZ, R33.H0_H0 ;  /* 0x20000021ff217230 */ /* 0x000fe40000004100 */
[C---:B------:R-:W-:Y:S01]  /*8c50*/  FFMA.FTZ R28, R3.reuse, R10, -R28 ;  /* 0x0000000a031c7223 */ /* 0x040fe2000001081c */
[----:B------:R-:W-:Y:S02]  /*8c60*/  HADD2.F32 R13, -RZ, R13.H1_H1 ;  /* 0x3000000dff0d7230 */ /* 0x000fe40000004100 */
[----:B------:R-:W-:Y:S01]  /*8c70*/  FFMA.FTZ R34, R3, R38, R34 ;  /* 0x0000002603227223 */ /* 0x000fe20000010022 */
[----:B------:R-:W-:Y:S02]  /*8c80*/  HADD2.F32 R0, -RZ, R12.H0_H0 ;  /* 0x2000000cff007230 */ /* 0x000fe40000004100 */
[----:B------:R-:W-:Y:S01]  /*8c90*/  FMUL.FTZ R36, R25, R20 ;  /* 0x0000001419247220 */ /* 0x000fe20000410000 */
[----:B------:R-:W-:Y:S02]  /*8ca0*/  HADD2.F32 R10, -RZ, R21.H0_H0 ;  /* 0x20000015ff0a7230 */ /* 0x000fe40000004100 */
[C---:B------:R-:W-:Y:S01]  /*8cb0*/  FMUL.FTZ R3, R6.reuse, R7 ;  /* 0x0000000706037220 */ /* 0x040fe20000410000 */
[----:B------:R-:W-:Y:S01]  /*8cc0*/  FMUL.FTZ R6, R6, R33 ;  /* 0x0000002106067220 */ /* 0x000fe20000410000 */
[----:B------:R-:W-:-:S02]  /*8cd0*/  HADD2.F32 R8, -RZ, R26.H0_H0 ;  /* 0x2000001aff087230 */ /* 0x000fc40000004100 */
[-C--:B------:R-:W-:Y:S01]  /*8ce0*/  FMUL.FTZ R38, R25, R10.reuse ;  /* 0x0000000a19267220 */ /* 0x080fe20000410000 */
[----:B------:R-:W-:Y:S01]  /*8cf0*/  FFMA.FTZ R21, R13, R10, -R36 ;  /* 0x0000000a0d157223 */ /* 0x000fe20000010824 */
[C---:B------:R-:W-:Y:S01]  /*8d00*/  FFMA.FTZ R33, R0.reuse, R33, -R3 ;  /* 0x0000002100217223 */ /* 0x040fe20000010803 */
[----:B------:R-:W-:Y:S02]  /*8d10*/  HADD2.F32 R9, -RZ, R27.H0_H0 ;  /* 0x2000001bff097230 */ /* 0x000fe40000004100 */
[----:B------:R-:W-:Y:S01]  /*8d20*/  FFMA.FTZ R10, R0, R7, R6 ;  /* 0x00000007000a7223 */ /* 0x000fe20000010006 */
[--C-:B------:R-:W-:Y:S02]  /*8d30*/  HADD2.F32 R3, -RZ, R42.reuse.H0_H0 ;  /* 0x2000002aff037230 */ /* 0x100fe40000004100 */
[----:B------:R-:W-:Y:S02]  /*8d40*/  HADD2.F32 R0, -RZ, R42.H1_H1 ;  /* 0x3000002aff007230 */ /* 0x000fe40000004100 */
[----:B------:R-:W-:Y:S01]  /*8d50*/  FMUL.FTZ R7, R8, R11 ;  /* 0x0000000b08077220 */ /* 0x000fe20000410000 */
[----:B------:R-:W-:-:S02]  /*8d60*/  HADD2.F32 R4, -RZ, R14.H0_H0 ;  /* 0x2000000eff047230 */ /* 0x000fc40000004100 */
[-C--:B------:R-:W-:Y:S01]  /*8d70*/  FMUL.FTZ R25, R8, R3.reuse ;  /* 0x0000000308197220 */ /* 0x080fe20000410000 */
[----:B------:R-:W-:Y:S02]  /*8d80*/  HADD2.F32 R5, -RZ, R15.H0_H0 ;  /* 0x2000000fff057230 */ /* 0x000fe40000004100 */
[C---:B------:R-:W-:Y:S01]  /*8d90*/  FMUL.FTZ R36, R9.reuse, R32 ;  /* 0x0000002009247220 */ /* 0x040fe20000410000 */
[----:B------:R-:W-:Y:S02]  /*8da0*/  HADD2.F32 R27, -RZ, R27.H1_H1 ;  /* 0x3000001bff1b7230 */ /* 0x000fe40000004100 */
[----:B------:R-:W-:Y:S01]  /*8db0*/  FMUL.FTZ R9, R9, R0 ;  /* 0x0000000009097220 */ /* 0x000fe20000410000 */
[----:B------:R-:W-:Y:S02]  /*8dc0*/  HADD2.F32 R8, -RZ, R29.H0_H0 ;  /* 0x2000001dff087230 */ /* 0x000fe40000004100 */
[----:B------:R-:W-:Y:S02]  /*8dd0*/  HADD2.F32 R6, -RZ, R37.H0_H0 ;  /* 0x20000025ff067230 */ /* 0x000fe40000004100 */
[----:B------:R-:W-:Y:S01]  /*8de0*/  FFMA.FTZ R13, R13, R20, R38 ;  /* 0x000000140d0d7223 */ /* 0x000fe20000010026 */
[----:B------:R-:W-:Y:S01]  /*8df0*/  FFMA.FTZ R20, R4, R3, -R7 ;  /* 0x0000000304147223 */ /* 0x000fe20000010807 */
[----:B------:R-:W-:-:S02]  /*8e00*/  HADD2.F32 R15, -RZ, R15.H1_H1 ;  /* 0x3000000fff0f7230 */ /* 0x000fc40000004100 */
[----:B------:R-:W-:Y:S01]  /*8e10*/  FFMA.FTZ R25, R4, R11, R25 ;  /* 0x0000000b04197223 */ /* 0x000fe20000010019 */
[----:B------:R-:W-:Y:S02]  /*8e20*/  HADD2.F32 R24, -RZ, R24.H1_H1 ;  /* 0x30000018ff187230 */ /* 0x000fe40000004100 */
[C---:B------:R-:W-:Y:S01]  /*8e30*/  FFMA.FTZ R36, R5.reuse, R0, -R36 ;  /* 0x0000000005247223 */ /* 0x040fe20000010824 */
[----:B------:R-:W-:Y:S01]  /*8e40*/  FFMA.FTZ R32, R5, R32, R9 ;  /* 0x0000002005207223 */ /* 0x000fe20000010009 */
[----:B------:R-:W-:Y:S02]  /*8e50*/  HADD2.F32 R7, -RZ, R35.H0_H0 ;  /* 0x20000023ff077230 */ /* 0x000fe40000004100 */
[C---:B------:R-:W-:Y:S01]  /*8e60*/  FMUL.FTZ R4, R27.reuse, R8 ;  /* 0x000000081b047220 */ /* 0x040fe20000410000 */
[----:B------:R-:W-:Y:S02]  /*8e70*/  HADD2.F32 R26, -RZ, R26.H1_H1 ;  /* 0x3000001aff1a7230 */ /* 0x000fe40000004100 */
[----:B------:R-:W-:Y:S01]  /*8e80*/  FMUL.FTZ R0, R27, R6 ;  /* 0x000000061b007220 */ /* 0x000fe20000410000 */
[----:B------:R-:W-:-:S02]  /*8e90*/  HADD2.F32 R3, -RZ, R41.H0_H0 ;  /* 0x20000029ff037230 */ /* 0x000fc40000004100 */
[----:B------:R-:W-:Y:S02]  /*8ea0*/  HADD2.F32 R9, -RZ, R31.H0_H0 ;  /* 0x2000001fff097230 */ /* 0x000fe40000004100 */
[----:B------:R-:W-:Y:S02]  /*8eb0*/  HADD2.F32 R5, -RZ, R40.H0_H0 ;  /* 0x20000028ff057230 */ /* 0x000fe40000004100 */
[C---:B------:R-:W-:Y:S01]  /*8ec0*/  FFMA.FTZ R27, R15.reuse, R6, -R4 ;  /* 0x000000060f1b7223 */ /* 0x040fe20000010804 */
[----:B------:R-:W-:Y:S02]  /*8ed0*/  HADD2.F32 R12, -RZ, R12.H1_H1 ;  /* 0x3000000cff0c7230 */ /* 0x000fe40000004100 */
[----:B------:R-:W-:Y:S01]  /*8ee0*/  FFMA.FTZ R29, R15, R8, R0 ;  /* 0x000000080f1d7223 */ /* 0x000fe20000010000 */
[----:B------:R-:W-:Y:S02]  /*8ef0*/  HADD2.F32 R14, -RZ, R14.H1_H1 ;  /* 0x3000000eff0e7230 */ /* 0x000fe40000004100 */
        /* <DEDUP_REMOVED lines=18> */
.L_x_14075:
[----:B------:R-:W-:Y:S05]  /*9020*/  BSYNC B0 ;  /* 0x0000000000007941 */ /* 0x000fea0003800000 */
.L_x_14061:
[----:B------:R-:W-:Y:S01]  /*9030*/  @!PT LDS RZ, [RZ] ;  /* 0x00000000fffff984 */ /* 0x000fe20000000800 */
[----:B------:R-:W-:Y:S01]  /*9040*/  @!PT LDS RZ, [RZ] ;  /* 0x00000000fffff984 */ /* 0x000fe20000000800 */
[----:B------:R-:W-:Y:S01]  /*9050*/  @!PT LDS RZ, [RZ] ;  /* 0x00000000fffff984 */ /* 0x000fe20000000800 */
[----:B------:R-:W-:Y:S01]  /*9060*/  @!PT LDS RZ, [RZ] ;  /* 0x00000000fffff984 */ /* 0x000fe20000000800 */
[----:B------:R4:W-:Y:S06]  /*9070*/  MEMBAR.ALL.CTA ;  /* 0x0000000000007992 */ /* 0x0009ec0000008000 */
[----:B----4-:R-:W4:Y:S01]  /*9080*/  FENCE.VIEW.ASYNC.S ;  /* 0x00000000000073c6 */ /* 0x010f220000000000 */
[----:B------:R-:W-:Y:S05]  /*9090*/  WARPSYNC.ALL ;  /* 0x0000000000007948 */ /* 0x000fea0003800000 */
[----:B----4-:R-:W-:Y:S06]  /*90a0*/  BAR.SYNC.DEFER_BLOCKING 0xd, 0x180 ;  /* 0x0346000000007b1d */ /* 0x010fec0000010000 */
.L_x_14058:
[----:B--2---:R-:W-:-:S05]  /*90b0*/  IMAD.U32 R0, RZ, RZ, UR37 ;  /* 0x00000025ff007e24 */ /* 0x004fca000f8e00ff */
[----:B------:R-:W-:-:S13]  /*90c0*/  ISETP.NE.AND P0, PT, R0, 0x3, PT ;  /* 0x000000030000780c */ /* 0x000fda0003f05270 */
[----:B------:R-:W-:Y:S05]  /*90d0*/  @!P0 BRA `(.L_x_14085) ;  /* 0x0000000000048947 */ /* 0x000fea0003800000 */
[----:B------:R-:W-:Y:S01]  /*90e0*/  BPT.TRAP 0x1 ;  /* 0x000000040000795c */ /* 0x000fe20000300000 */
.L_x_14085:
[----:B-1-3--:R-:W-:Y:S01]  /*90f0*/  IMAD R7, R16, 0x8, R2 ;  /* 0x0000000810077824 */ /* 0x00afe200078e0202 */
[----:B------:R-:W-:-:S04]  /*9100*/  SHF.L.U32 R0, R23, 0x1f, RZ ;  /* 0x0000001f17007819 */ /* 0x000fc800000006ff */
[----:B------:R1:W2:Y:S01]  /*9110*/  SYNCS.PHASECHK.TRANS64.TRYWAIT P2, [R7+URZ+0x16830], R0 ;  /* 0x01683000070075a7 */ /* 0x0002a2000804017f */
[----:B------:R-:W-:Y:S05]  /*9120*/  @!P0 BRA `(.L_x_14086) ;  /* 0x0000000000048947 */ /* 0x000fea0003800000 */
[----:B------:R-:W-:Y:S01]  /*9130*/  BPT.TRAP 0x1 ;  /* 0x000000040000795c */ /* 0x000fe20000300000 */
.L_x_14086:
[----:B------:R-:W3:Y:S02]  /*9140*/  S2R R3, SR_TID.X ;  /* 0x0000000000037919 */ /* 0x000ee40000002100 */
[----:B---3--:R-:W-:-:S04]  /*9150*/  LOP3.LUT R3, R3, 0x7f, RZ, 0xc0, !PT ;  /* 0x0000007f03037812 */ /* 0x008fc800078ec0ff */
[----:B------:R-:W-:Y:S01]  /*9160*/  ISETP.NE.AND P1, PT, R3, RZ, PT ;  /* 0x000000ff0300720c */ /* 0x000fe20003f25270 */
[----:B--2---:R-:W-:-:S12]  /*9170*/  @P2 BRA `(.L_x_14087) ;  /* 0x0000000000082947 */ /* 0x004fd80003800000 */
[----:B------:R-:W2:Y:S02]  /*9180*/  SYNCS.PHASECHK.TRANS64.TRYWAIT P2, [R7+URZ+0x16830], R0 ;  /* 0x01683000070075a7 */ /* 0x000ea4000804017f */
[----:B--2---:R-:W-:Y:S05]  /*9190*/  @!P2 BRA `(.L_x_14088) ;  /* 0x0000014c00e8a947 */ /* 0x004fea0003800000 */
.L_x_14087:
[----:B------:R-:W-:Y:S05]  /*91a0*/  WARPSYNC.ALL ;  /* 0x0000000000007948 */ /* 0x000fea0003800000 */
[----:B-12---:R-:W-:Y:S01]  /*91b0*/  VIADD R0, R2, 0xe400 ;  /* 0x0000e40002007836 */ /* 0x006fe20000000000 */
[----:B------:R-:W-:-:S04]  /*91c0*/  LOP3.LUT R8, R30, 0x10000, RZ, 0xfc, !PT ;  /* 0x000100001e087812 */ /* 0x000fc800078efcff */
[----:B------:R-:W-:-:S04]  /*91d0*/  SHF.R.U32.HI R0, RZ, 0x4, R0 ;  /* 0x00000004ff007819 */ /* 0x000fc80000011600 */
[----:B------:R-:W-:-:S04]  /*91e0*/  LOP3.LUT R0, R0, 0x3fff, RZ, 0xc0, !PT ;  /* 0x00003fff00007812 */ /* 0x000fc800078ec0ff */
[----:B------:R-:W-:Y:S01]  /*91f0*/  LOP3.LUT R3, R0, 0x10000, RZ, 0xfc, !PT ;  /* 0x0001000000037812 */ /* 0x000fe200078efcff */
[----:B------:R-:W-:Y:S02]  /*9200*/  IMAD.MOV.U32 R9, RZ, RZ, 0x40000040 ;  /* 0x40000040ff097424 */ /* 0x000fe400078e00ff */
[----:B------:R-:W-:Y:S01]  /*9210*/  IMAD.MOV.U32 R5, RZ, RZ, 0x40000040 ;  /* 0x40000040ff057424 */ /* 0x000fe200078e00ff */
[----:B------:R-:W-:Y:S01]  /*9220*/  R2UR UR4, R8 ;  /* 0x00000000080472ca */ /* 0x000fe200000e0000 */
[----:B------:R-:W-:Y:S01]  /*9230*/  IMAD R4, R16, 0x400, R3 ;  /* 0x0000040010047824 */ /* 0x000fe200078e0203 */
[----:B------:R-:W-:Y:S01]  /*9240*/  R2UR UR5, R9 ;  /* 0x00000000090572ca */ /* 0x000fe200000e0000 */
[----:B0----5:R-:W-:Y:S01]  /*9250*/  WARPGROUP.ARRIVE ;  /* 0x00000000000079c5 */ /* 0x021fe20000000000 */
[----:B------:R-:W-:Y:S01]  /*9260*/  R2UR UR7, R5 ;  /* 0x00000000050772ca */ /* 0x000fe200000e0000 */
[----:B------:R-:W-:Y:S01]  /*9270*/  VIADD R156, R8, 0x2 ;  /* 0x00000002089c7836 */ /* 0x000fe20000000000 */
[C---:B------:R-:W-:Y:S01]  /*9280*/  R2UR UR6, R4.reuse ;  /* 0x00000000040672ca */ /* 0x040fe200000e0000 */
[----:B------:R-:W-:Y:S01]  /*9290*/  IMAD.MOV.U32 R157, RZ, RZ, 0x40000040 ;  /* 0x40000040ff9d7424 */ /* 0x000fe200078e00ff */
[----:B------:R0:W-:Y:S01]  /*92a0*/  STL [R1+0x20], R3 ;  /* 0x0000200301007387 */ /* 0x0001e20000100800 */
[----:B------:R-:W-:Y:S01]  /*92b0*/  VIADD R10, R4, 0x2 ;  /* 0x00000002040a7836 */ /* 0x000fe20000000000 */
[----:B------:R-:W1:Y:S01]  /*92c0*/  LDC R0, c[0x0][0x448] ;  /* 0x00011200ff007b82 */ /* 0x000e620000000800 */
[----:B------:R-:W-:Y:S01]  /*92d0*/  IMAD.MOV.U32 R11, RZ, RZ, 0x40000040 ;  /* 0x40000040ff0b7424 */ /* 0x000fe200078e00ff */
[----:B------:R-:W2:Y:S04]  /*92e0*/  LDL R88, [R1+0x18] ;  /* 0x0000180001587983 */ /* 0x000ea80000100800 */
[----:B------:R-:W3:Y:S03]  /*92f0*/  LDL R21, [R1+0xc] ;  /* 0x00000c0001157983 */ /* 0x000ee60000100800 */
[----:B------:R-:W-:Y:S01]  /*9300*/  HGMMA.64x128x16.F32 R24, gdesc[UR4], RZ, !UPT, gsb0 ;  /* 0x01e00000041879f0 */ /* 0x000fe2000c0008ff */
[----:B------:R-:W-:Y:S01]  /*9310*/  R2UR UR4, R156 ;  /* 0x000000009c0472ca */ /* 0x000fe200000e0000 */
[----:B0-----:R-:W2:Y:S01]  /*9320*/  LDL R3, [R1+0x28] ;  /* 0x0000280001037983 */ /* 0x001ea20000100800 */
[----:B------:R-:W-:-:S02]  /*9330*/  R2UR UR5, R157 ;  /* 0x000000009d0572ca */ /* 0x000fc400000e0000 */
[----:B------:R-:W-:Y:S01]  /*9340*/  R2UR UR6, R10 ;  /* 0x000000000a0672ca */ /* 0x000fe200000e0000 */
[----:B------:R-:W4:Y:S01]  /*9350*/  LDL R90, [R1+0x8] ;  /* 0x00000800015a7983 */ /* 0x000f220000100800 */
[----:B------:R-:W-:-:S03]  /*9360*/  R2UR UR7, R11 ;  /* 0x000000000b0772ca */ /* 0x000fc600000e0000 */
[----:B------:R-:W4:Y:S01]  /*9370*/  LDL R89, [R1+0x4] ;  /* 0x0000040001597983 */ /* 0x000f220000100800 */
[----:B------:R-:W-:Y:S02]  /*9380*/  VIADD R154, R8, 0x4 ;  /* 0x00000004089a7836 */ /* 0x000fe40000000000 */
[----:B------:R-:W-:Y:S02]  /*9390*/  VIADD R10, R4, 0x4 ;  /* 0x00000004040a7836 */ /* 0x000fe40000000000 */
[----:B------:R-:W-:Y:S02]  /*93a0*/  IMAD.MOV.U32 R155, RZ, RZ, 0x40000040 ;  /* 0x40000040ff9b7424 */ /* 0x000fe400078e00ff */
[----:B------:R-:W-:Y:S01]  /*93b0*/  IMAD.MOV.U32 R11, RZ, RZ, 0x40000040 ;  /* 0x40000040ff0b7424 */ /* 0x000fe200078e00ff */
        /* <DEDUP_REMOVED lines=21> */
[----:B--2---:R-:W-:-:S04]  /*9510*/  IMAD.IADD R3, R3, 0x1, R88 ;  /* 0x0000000103037824 */ /* 0x004fc800078e0258 */
[----:B0-----:R-:W-:Y:S01]  /*9520*/  @P2 IMAD.HI.U32 R0, R3, R0, RZ ;  /* 0x0000000003002227 */ /* 0x001fe200078e00ff */
[----:B------:R-:W-:Y:S02]  /*9530*/  WARPGROUP.DEPBAR.LE gsb0, 0x0 ;  /* 0x00008000000079c5 */ /* 0x000fe40000010000 */
[----:B------:R-:W-:-:S06]  /*9540*/  WARPGROUP.ARRIVE ;  /* 0x00000000000079c5 */ /* 0x000fcc0000000000 */
[----:B------:R-:W-:Y:S01]  /*9550*/  HGMMA.64x128x16.F32 R24, gdesc[UR4], R24, gsb0 ;  /* 0x01e00000041879f0 */ /* 0x000fe20008000818 */
[----:B-1----:R-:W-:Y:S01]  /*9560*/  @P2 SHF.R.U32.HI R3, RZ, R5, R0 ;  /* 0x00000005ff032219 */ /* 0x002fe20000011600 */
[----:B------:R-:W-:Y:S01]  /*9570*/  IMAD.MOV.U32 R5, RZ, RZ, -0x80 ;  /* 0xffffff80ff057424 */ /* 0x000fe200078e00ff */
[----:B------:R-:W-:Y:S01]  /*9580*/  ULDC.64 UR4, c[0x0][0x9e0] ;  /* 0x0002780000047ab9 */ /* 0x000fe20000000a00 */
[----:B------:R-:W-:Y:S02]  /*9590*/  ULDC UR6, c[0x0][0x9dc] ;  /* 0x0002770000067ab9 */ /* 0x000fe40000000800 */
[----:B------:R-:W0:Y:S01]  /*95a0*/  SHFL.IDX PT, R15, R3, RZ, 0x1c1f ;  /* 0x001c1fff030f7589 */ /* 0x000e2200000e0000 */
[----:B------:R-:W-:Y:S01]  /*95b0*/  IMAD R0, R92, R5, 0x80 ;  /* 0x000000805c007424 */ /* 0x000fe200078e0205 */
[----:B------:R-:W-:-:S03]  /*95c0*/  UISETP.GE.AND UP0, UPT, UR5, 0x1, UPT ;  /* 0x000000010500788c */ /* 0x000fc6000bf06270 */
[----:B------:R-:W-:Y:S02]  /*95d0*/  VIADD R5, R0, 0x1 ;  /* 0x0000000100057836 */ /* 0x000fe40000000000 */
[----:B------:R-:W-:Y:S01]  /*95e0*/  @!P1 VIADD R4, R7, 0x16840 ;  /* 0x0001684007049836 */ /* 0x000fe20000000000 */
[----:B------:R-:W-:Y:S01]  /*95f0*/  PLOP3.LUT P3, PT, PT, PT, UP0, 0x40, 0x0 ;  /* 0x000000000000781c */ /* 0x000fe20003f6e808 */
[----:B---3--:R-:W-:Y:S02]  /*9600*/  IMAD R5, R21, -0x2, R5 ;  /* 0xfffffffe15057824 */ /* 0x008fe400078e0205 */
[----:B------:R-:W-:Y:S01]  /*9610*/  IMAD.U32 R10, RZ, RZ, UR6 ;  /* 0x00000006ff0a7e24 */ /* 0x000fe2000f8e00ff */
[----:B------:R-:W-:Y:S01]  /*9620*/  @!P1 PRMT R4, RZ, 0x654, R4 ;  /* 0x00000654ff049816 */ /* 0x000fe20000000004 */
[----:B----4-:R-:W-:Y:S01]  /*9630*/  IMAD.IADD R7, R90, 0x1, R0 ;  /* 0x000000015a077824 */ /* 0x010fe200078e0200 */
[----:B------:R-:W-:Y:S02]  /*9640*/  IADD3 R5, -R89, R5, R90 ;  /* 0x0000000559057210 */ /* 0x000fe40007ffe15a */
[----:B------:R-:W-:Y:S01]  /*9650*/  LOP3.LUT R6, RZ, R10, RZ, 0x33, !PT ;  /* 0x0000000aff067212 */ /* 0x000fe200078e33ff */
[----:B------:R-:W-:-:S04]  /*9660*/  IMAD R7, R21, -0x2, R7 ;  /* 0xfffffffe15077824 */ /* 0x000fc800078e0207 */
[----:B------:R-:W-:-:S04]  /*9670*/  IMAD.IADD R6, R5, 0x1, R6 ;  /* 0x0000000105067824 */ /* 0x000fc800078e0206 */
[----:B0-----:R-:W-:Y:S01]  /*9680*/  IMAD.IADD R11, R6, 0x1, R15 ;  /* 0x00000001060b7824 */ /* 0x001fe200078e020f */
[----:B------:R-:W-:Y:S02]  /*9690*/  WARPGROUP.DEPBAR.LE gsb0, 0x0 ;  /* 0x00008000000079c5 */ /* 0x000fe40000010000 */
[----:B------:R0:W-:Y:S02]  /*96a0*/  @!P1 SYNCS.ARRIVE.TRANS64.RED.A1T0 RZ, [R4+URZ], RZ ;  /* 0x000000ff04ff99a7 */ /* 0x0001e4000810043f */
[----:B0-----:R-:W-:Y:S01]  /*96b0*/  VIADD R4, R5, UR4 ;  /* 0x0000000405047c36 */ /* 0x001fe20008000000 */
[----:B------:R-:W-:-:S04]  /*96c0*/  LEA R5, R92, 0xffffff80, 0x7 ;  /* 0xffffff805c057811 */ /* 0x000fc800078e38ff */
        /* <DEDUP_REMOVED lines=14> */
.L_x_14091:
[----:B------:R-:W-:-:S06]  /*97b0*/  UISETP.NE.AND UP1, UPT, UR5, 0x1, UPT ;  /* 0x000000010500788c */ /* 0x000fcc000bf25270 */
[----:B------:R-:W-:-:S05]  /*97c0*/  PLOP3.LUT P3, PT, PT, PT, UP1, 0x80, 0x0 ;  /* 0x000000000000781c */ /* 0x000fca0003f6f018 */
[----:B------:R-:W-:-:S08]  /*97d0*/  @UP1 ULDC.64 UR6, c[0x0][0x9e8] ;  /* 0x00027a0000061ab9 */ /* 0x000fd00000000a00 */
[----:B------:R-:W-:-:S05]  /*97e0*/  @P3 IMAD.HI.U32 R15, R20, UR6, RZ ;  /* 0x00000006140f3c27 */ /* 0x000fca000f8e00ff */
[----:B------:R-:W-:-:S07]  /*97f0*/  @P3 SHF.R.U32.HI R20, RZ, UR7, R15 ;  /* 0x00000007ff143c19 */ /* 0x000fce000801160f */
.L_x_14092:
[----:B------:R-:W-:Y:S05]  /*9800*/  BSYNC B0 ;  /* 0x0000000000007941 */ /* 0x000fea0003800000 */
.L_x_14090:
[----:B------:R-:W-:-:S04]  /*9810*/  IMAD R20, R20, UR5, -R5 ;  /* 0x0000000514147c24 */ /* 0x000fc8000f8e0a05 */
[----:B------:R-:W-:-:S05]  /*9820*/  IMAD R20, R21, -0x2, R20 ;  /* 0xfffffffe15147824 */ /* 0x000fca00078e0214 */
[----:B------:R-:W-:Y:S02]  /*9830*/  VIMNMX R11, R11, R20, !PT ;  /* 0x000000140b0b7248 */ /* 0x000fe40007fe0100 */
[----:B------:R-:W-:-:S07]  /*9840*/  VIADDMNMX R14, R20, UR5, R14, PT ;  /* 0x00000005140e7c46 */ /* 0x000fce000b80010e */
.L_x_14089:
[----:B------:R-:W2:Y:S01]  /*9850*/  LDL.LU R15, [R1] ;  /* 0x00000000010f7983 */ /* 0x000ea20000300800 */
[C---:B------:R-:W-:Y:S02]  /*9860*/  ISETP.GE.AND P3, PT, R0.reuse, 0x2, PT ;  /* 0x000000020000780c */ /* 0x040fe40003f66270 */
[----:B------:R-:W-:Y:S01]  /*9870*/  ISETP.GE.AND P5, PT, R0, 0x9, PT ;  /* 0x000000090000780c */ /* 0x000fe20003fa6270 */
[----:B------:R-:W0:Y:S01]  /*9880*/  SHFL.IDX PT, R3, R3, 0x1, 0x1c1f ;  /* 0x003c1f0003037f89 */ /* 0x000e2200000e0000 */
        /* <DEDUP_REMOVED lines=180> */
[----:B0-----:R-:W-:Y:S01]  /*a3d0*/  VIADDMNMX R0, R3, R4, R7, PT ;  /* 0x0000000403007246 */ /* 0x001fe20003800107 */
[----:B------:R-:W-:-:S10]  /*a3e0*/  IMAD.IADD R4, R6, 0x1, R3 ;  /* 0x0000000106047824 */ /* 0x000fd400078e0203 */
[----:B------:R-:W-:Y:S02]  /*a3f0*/  @P6 LOP3.LUT R15, R15, 0x10000000, RZ, 0xfc, !PT ;  /* 0x100000000f0f6812 */ /* 0x000fe400078efcff */
[----:B------:R-:W-:-:S03]  /*a400*/  ISETP.GT.AND P6, PT, R11, 0x79, !P6 ;  /* 0x000000790b00780c */ /* 0x000fc600077c4270 */
[----:B------:R0:W-:Y:S01]  /*a410*/  STL [R1], R15 ;  /* 0x0000000f01007387 */ /* 0x0001e20000100800 */
[----:B------:R-:W-:-:S04]  /*a420*/  ISETP.LT.OR P6, PT, R14, 0x7a, P6 ;  /* 0x0000007a0e00780c */ /* 0x000fc800037c1670 */
[----:B------:R-:W-:Y:S02]  /*a430*/  FSEL R85, R85, -INF , !P6 ;  /* 0xff80000055557808 */ /* 0x000fe40007000000 */
[----:B------:R-:W-:-:S13]  /*a440*/  PLOP3.LUT P6, PT, PT, PT, UP0, 0x40, 0x0 ;  /* 0x000000000000781c */ /* 0x000fda0003fce808 */
[----:B0-----:R-:W-:Y:S05]  /*a450*/  @P6 BRA `(.L_x_14093) ;  /* 0x0000000000606947 */ /* 0x001fea0003800000 */
        /* <DEDUP_REMOVED lines=13> */
.L_x_14095:
[----:B------:R-:W-:-:S06]  /*a530*/  UISETP.NE.AND UP1, UPT, UR5, 0x1, UPT ;  /* 0x000000010500788c */ /* 0x000fcc000bf25270 */
[----:B------:R-:W-:-:S05]  /*a540*/  PLOP3.LUT P6, PT, PT, PT, UP1, 0x80, 0x0 ;  /* 0x000000000000781c */ /* 0x000fca0003fcf018 */
[----:B------:R-:W-:-:S08]  /*a550*/  @UP1 ULDC.64 UR6, c[0x0][0x9e8] ;  /* 0x00027a0000061ab9 */ /* 0x000fd00000000a00 */
[----:B------:R-:W-:Y:S01]  /*a560*/  @P6 IMAD.HI.U32 R3, R6, UR6, RZ ;  /* 0x0000000606036c27 */ /* 0x000fe2000f8e00ff */
[----:B------:R-:W-:-:S13]  /*a570*/  PLOP3.LUT P6, PT, PT, PT, UP1, 0x80, 0x0 ;  /* 0x000000000000781c */ /* 0x000fda0003fcf018 */
[----:B------:R-:W-:-:S07]  /*a580*/  @P6 SHF.R.U32.HI R6, RZ, UR7, R3 ;  /* 0x00000007ff066c19 */ /* 0x000fce0008011603 */
.L_x_14096:
[----:B------:R-:W-:Y:S05]  /*a590*/  BSYNC B0 ;  /* 0x0000000000007941 */ /* 0x000fea0003800000 */
.L_x_14094:
[----:B------:R-:W-:-:S04]  /*a5a0*/  IMAD R5, R6, UR5, -R5 ;  /* 0x0000000506057c24 */ /* 0x000fc8000f8e0a05 */
[----:B------:R-:W-:-:S05]  /*a5b0*/  IMAD R5, R21, -0x2, R5 ;  /* 0xfffffffe15057824 */ /* 0x000fca00078e0205 */
[----:B------:R-:W-:Y:S02]  /*a5c0*/  VIMNMX R4, R4, R5, !PT ;  /* 0x0000000504047248 */ /* 0x000fe40007fe0100 */
[----:B------:R-:W-:-:S07]  /*a5d0*/  VIADDMNMX R0, R5, UR5, R0, PT ;  /* 0x0000000505007c46 */ /* 0x000fce000b800100 */
.L_x_14093:
[----:B------:R-:W-:Y:S01]  /*a5e0*/  ISETP.GT.AND P3, PT, R4, 0x1, !P3 ;  /* 0x000000010400780c */ /* 0x000fe20005f64270 */
[----:B------:R-:W-:Y:S01]  /*a5f0*/  ULDC UR41, c[0x0][0x988] ;  /* 0x0002620000297ab9 */ /* 0x000fe20000000800 */
        /* <DEDUP_REMOVED lines=199> */
[----:B------:R-:W-:Y:S01]  /*b270*/  FFMA.FTZ R122, R84, UR41, -R6 ;  /* 0x00000029547a7c23 */ /* 0x000fe20008010806 */
[----:B------:R-:W1:Y:S02]  /*b280*/  @P2 LDC R44, c[0x0][0x450] ;  /* 0x00011400ff2c2b82 */ /* 0x000e640000000800 */
[----:B------:R-:W-:-:S03]  /*b290*/  FMNMX.FTZ R14, R46, R21, !PT ;  /* 0x000000152e0e7209 */ /* 0x000fc60007810000 */
[----:B------:R-:W2:Y:S01]  /*b2a0*/  MUFU.EX2 R150, R150 ;  /* 0x0000009600967308 */ /* 0x000ea20000000800 */
[----:B------:R-:W-:-:S04]  /*b2b0*/  FMNMX.FTZ R21, R47, R14, !PT ;  /* 0x0000000e2f157209 */ /* 0x000fc80007810000 */
[----:B------:R-:W-:-:S03]  /*b2c0*/  FMNMX.FTZ R14, R50, R21, !PT ;  /* 0x00000015320e7209 */ /* 0x000fc60007810000 */
[----:B------:R-:W-:Y:S01]  /*b2d0*/  MUFU.EX2 R21, R41 ;  /* 0x0000002900157308 */ /* 0x000fe20000000800 */
[----:B------:R-:W-:-:S04]  /*b2e0*/  FMNMX.FTZ R25, R51, R14, !PT ;  /* 0x0000000e33197209 */ /* 0x000fc80007810000 */
[----:B------:R-:W-:-:S03]  /*b2f0*/  FMNMX.FTZ R14, R54, R25, !PT ;  /* 0x00000019360e7209 */ /* 0x000fc60007810000 */
[----:B------:R-:W3:Y:S01]  /*b300*/  MUFU.EX2 R7, R7 ;  /* 0x0000000700077308 */ /* 0x000ee20000000800 */
[----:B------:R-:W-:-:S04]  /*b310*/  FMNMX.FTZ R25, R55, R14, !PT ;  /* 0x0000000e37197209 */ /* 0x000fc80007810000 */
[----:B------:R-:W-:-:S03]  /*b320*/  FMNMX.FTZ R14, R58, R25, !PT ;  /* 0x000000193a0e7209 */ /* 0x000fc60007810000 */
[----:B------:R4:W-:Y:S01]  /*b330*/  MUFU.EX2 R25, R45 ;  /* 0x0000002d00197308 */ /* 0x0009e20000000800 */
[----:B------:R-:W-:-:S04]  /*b340*/  FMNMX.FTZ R29, R59, R14, !PT ;  /* 0x0000000e3b1d7209 */ /* 0x000fc80007810000 */
[----:B------:R-:W-:-:S03]  /*b350*/  FMNMX.FTZ R14, R62, R29, !PT ;  /* 0x0000001d3e0e7209 */ /* 0x000fc60007810000 */
[----:B------:R-:W5:Y:S01]  /*b360*/  MUFU.EX2 R144, R144 ;  /* 0x0000009000907308 */ /* 0x000f620000000800 */
[----:B------:R-:W-:Y:S01]  /*b370*/  FMNMX.FTZ R29, R63, R14, !PT ;  /* 0x0000000e3f1d7209 */ /* 0x000fe20007810000 */
[----:B----4-:R-:W-:-:S03]  /*b380*/  FFMA.FTZ R45, R65, UR41, -R6 ;  /* 0x00000029412d7c23 */ /* 0x010fc60008010806 */
[----:B------:R-:W-:-:S03]  /*b390*/  FMNMX.FTZ R14, R66, R29, !PT ;  /* 0x0000001d420e7209 */ /* 0x000fc60007810000 */
[----:B------:R4:W-:Y:S01]  /*b3a0*/  MUFU.EX2 R29, R49 ;  /* 0x00000031001d7308 */ /* 0x0009e20000000800 */
[----:B------:R-:W-:-:S04]  /*b3b0*/  FMNMX.FTZ R33, R67, R14, !PT ;  /* 0x0000000e43217209 */ /* 0x000fc80007810000 */
[----:B------:R-:W-:-:S03]  /*b3c0*/  FMNMX.FTZ R14, R70, R33, !PT ;  /* 0x00000021460e7209 */ /* 0x000fc60007810000 */
[----:B------:R-:W1:Y:S01]  /*b3d0*/  MUFU.EX2 R146, R146 ;  /* 0x0000009200927308 */ /* 0x000e620000000800 */
[----:B------:R-:W-:Y:S01]  /*b3e0*/  FMNMX.FTZ R33, R71, R14, !PT ;  /* 0x0000000e47217209 */ /* 0x000fe20007810000 */
[----:B----4-:R-:W-:-:S03]  /*b3f0*/  FFMA.FTZ R49, R69, UR41, -R6 ;  /* 0x0000002945317c23 */ /* 0x010fc60008010806 */
        /* <DEDUP_REMOVED lines=9> */
[----:B------:R-:W-:Y:S01]  /*b490*/  FMNMX.FTZ R0, R86, R41, !PT ;  /* 0x0000002956007209 */ /* 0x000fe20007810000 */
[--C-:B------:R-:W-:Y:S01]  /*b4a0*/  FFMA.FTZ R41, R61, UR41, -R6.reuse ;  /* 0x000000293d297c23 */ /* 0x100fe20008010806 */
[--C-:B------:R-:W-:Y:S01]  /*b4b0*/  FFMA.FTZ R61, R81, UR41, -R6.reuse ;  /* 0x00000029513d7c23 */ /* 0x100fe20008010806 */
[----:B------:R-:W-:Y:S01]  /*b4c0*/  MUFU.EX2 R142, R142 ;  /* 0x0000008e008e7308 */ /* 0x000fe20000000800 */
[----:B------:R-:W-:Y:S01]  /*b4d0*/  FMNMX.FTZ R0, R87, R0, !PT ;  /* 0x0000000057007209 */ /* 0x000fe20007810000 */
[----:B----4-:R-:W-:-:S04]  /*b4e0*/  FFMA.FTZ R57, R77, UR41, -R6 ;  /* 0x000000294d397c23 */ /* 0x010fc80008010806 */
[----:B------:R-:W4:Y:S02]  /*b4f0*/  SHFL.BFLY PT, R53, R0, 0x2, 0x1f ;  /* 0x0c401f0000357f89 */ /* 0x000f2400000e0000 */
[----:B------:R-:W-:Y:S08]  /*b500*/  MUFU.EX2 R136, R136 ;  /* 0x0000008800887308 */ /* 0x000ff00000000800 */
[----:B------:R-:W-:Y:S08]  /*b510*/  MUFU.EX2 R138, R138 ;  /* 0x0000008a008a7308 */ /* 0x000ff00000000800 */
[----:B------:R-:W-:Y:S01]  /*b520*/  MUFU.EX2 R132, R132 ;  /* 0x0000008400847308 */ /* 0x000fe20000000800 */
[----:B----4-:R-:W-:Y:S01]  /*b530*/  FMNMX.FTZ R4, R0, R53, !PT ;  /* 0x0000003500047209 */ /* 0x010fe20007810000 */
[----:B------:R-:W-:-:S06]  /*b540*/  FFMA.FTZ R53, R73, UR41, -R6 ;  /* 0x0000002949357c23 */ /* 0x000fcc0008010806 */
[----:B------:R-:W-:Y:S01]  /*b550*/  MUFU.EX2 R134, R134 ;  /* 0x0000008600867308 */ /* 0x000fe20000000800 */
[----:B------:R-:W4:Y:S07]  /*b560*/  SHFL.BFLY PT, R65, R4, 0x1, 0x1f ;  /* 0x0c201f0004417f89 */ /* 0x000f2e00000e0000 */
[----:B------:R-:W-:Y:S08]  /*b570*/  MUFU.EX2 R41, R41 ;  /* 0x0000002900297308 */ /* 0x000ff00000000800 */
[----:B------:R-:W-:Y:S08]  /*b580*/  MUFU.EX2 R128, R128 ;  /* 0x0000008000807308 */ /* 0x000ff00000000800 */
[----:B------:R-:W-:Y:S01]  /*b590*/  MUFU.EX2 R45, R45 ;  /* 0x0000002d002d7308 */ /* 0x000fe20000000800 */
[----:B----4-:R-:W-:Y:S01]  /*b5a0*/  FMNMX.FTZ R0, R4, R65, !PT ;  /* 0x0000004104007209 */ /* 0x010fe20007810000 */
        /* <DEDUP_REMOVED lines=10> */
[----:B0-----:R-:W-:Y:S01]  /*b650*/  FADD.FTZ R27, R148, R5 ;  /* 0x00000005941b7221 */ /* 0x001fe20000010000 */
[--C-:B------:R-:W-:Y:S01]  /*b660*/  FFMA.FTZ R14, R31, UR41, -R6.reuse ;  /* 0x000000291f0e7c23 */ /* 0x100fe20008010806 */
[--C-:B------:R-:W-:Y:S01]  /*b670*/  FFMA.FTZ R145, R34, UR41, -R6.reuse ;  /* 0x0000002922917c23 */ /* 0x100fe20008010806 */
[--C-:B------:R-:W-:Y:S01]  /*b680*/  FFMA.FTZ R20, R35, UR41, -R6.reuse ;  /* 0x0000002923147c23 */ /* 0x100fe20008010806 */
[----:B------:R-:W-:Y:S01]  /*b690*/  MUFU.EX2 R149, R149 ;  /* 0x0000009500957308 */ /* 0x000fe20000000800 */
[----:B--2---:R-:W-:Y:S01]  /*b6a0*/  FADD.FTZ R34, R150, R27 ;  /* 0x0000001b96227221 */ /* 0x004fe20000010000 */
[--C-:B------:R-:W-:Y:S01]  /*b6b0*/  FFMA.FTZ R147, R38, UR41, -R6.reuse ;  /* 0x0000002926937c23 */ /* 0x100fe20008010806 */
[----:B------:R-:W-:Y:S01]  /*b6c0*/  FFMA.FTZ R24, R39, UR41, -R6 ;  /* 0x0000002927187c23 */ /* 0x000fe20008010806 */
[----:B------:R-:W0:Y:S01]  /*b6d0*/  @P2 LDC R35, c[0x0][0x44c] ;  /* 0x00011300ff232b82 */ /* 0x000e220000000800 */
[----:B---3--:R-:W-:Y:S01]  /*b6e0*/  FADD.FTZ R27, R7, R34 ;  /* 0x00000022071b7221 */ /* 0x008fe20000010000 */
[--C-:B------:R-:W-:Y:S01]  /*b6f0*/  FFMA.FTZ R141, R42, UR41, -R6.reuse ;  /* 0x000000292a8d7c23 */ /* 0x100fe20008010806 */
[--C-:B------:R-:W-:Y:S01]  /*b700*/  FFMA.FTZ R26, R43, UR41, -R6.reuse ;  /* 0x000000292b1a7c23 */ /* 0x100fe20008010806 */
[----:B------:R-:W2:Y:S01]  /*b710*/  MUFU.EX2 R4, R4 ;  /* 0x0000000400047308 */ /* 0x000ea20000000800 */
[----:B-----5:R-:W-:Y:S01]  /*b720*/  FADD.FTZ R36, R144, R27 ;  /* 0x0000001b90247221 */ /* 0x020fe20000010000 */
[--C-:B------:R-:W-:Y:S01]  /*b730*/  FFMA.FTZ R143, R46, UR41, -R6.reuse ;  /* 0x000000292e8f7c23 */ /* 0x100fe20008010806 */
[--C-:B------:R-:W-:Y:S01]  /*b740*/  FFMA.FTZ R28, R47, UR41, -R6.reuse ;  /* 0x000000292f1c7c23 */ /* 0x100fe20008010806 */
[----:B------:R-:W-:Y:S01]  /*b750*/  FFMA.FTZ R137, R50, UR41, -R6 ;  /* 0x0000002932897c23 */ /* 0x000fe20008010806 */
[----:B------:R-:W-:Y:S01]  /*b760*/  FADD.FTZ R27, R11, R36 ;  /* 0x000000240b1b7221 */ /* 0x000fe20000010000 */
[--C-:B------:R-:W-:Y:S01]  /*b770*/  FFMA.FTZ R30, R51, UR41, -R6.reuse ;  /* 0x00000029331e7c23 */ /* 0x100fe20008010806 */
[----:B------:R-:W-:Y:S01]  /*b780*/  FFMA.FTZ R139, R54, UR41, -R6 ;  /* 0x00000029368b7c23 */ /* 0x000fe20008010806 */
[----:B------:R-:W3:Y:S01]  /*b790*/  MUFU.EX2 R151, R151 ;  /* 0x0000009700977308 */ /* 0x000ee20000000800 */
[----:B-1----:R-:W-:Y:S01]  /*b7a0*/  FADD.FTZ R36, R146, R27 ;  /* 0x0000001b92247221 */ /* 0x002fe20000010000 */
[----:B------:R-:W-:-:S02]  /*b7b0*/  IMAD.MOV.U32 R50, RZ, RZ, R88 ;  /* 0x000000ffff327224 */ /* 0x000fc400078e0058 */
[--C-:B------:R-:W-:Y:S01]  /*b7c0*/  FFMA.FTZ R32, R55, UR41, -R6.reuse ;  /* 0x0000002937207c23 */ /* 0x100fe20008010806 */
[----:B------:R-:W-:Y:S01]  /*b7d0*/  FFMA.FTZ R133, R58, UR41, -R6 ;  /* 0x000000293a857c23 */ /* 0x000fe20008010806 */
[----:B------:R-:W-:Y:S01]  /*b7e0*/  FADD.FTZ R31, R15, R36 ;  /* 0x000000240f1f7221 */ /* 0x000fe20000010000 */
[--C-:B------:R-:W-:Y:S01]  /*b7f0*/  FFMA.FTZ R34, R59, UR41, -R6.reuse ;  /* 0x000000293b227c23 */ /* 0x100fe20008010806 */
[----:B------:R-:W-:Y:S01]  /*b800*/  FFMA.FTZ R135, R62, UR41, -R6 ;  /* 0x000000293e877c23 */ /* 0x000fe20008010806 */
[----:B------:R-:W1:Y:S01]  /*b810*/  MUFU.EX2 R14, R14 ;  /* 0x0000000e000e7308 */ /* 0x000e620000000800 */
[----:B--2---:R-:W-:Y:S01]  /*b820*/  FADD.FTZ R38, R149, R4 ;  /* 0x0000000495267221 */ /* 0x004fe20000010000 */
[----:B------:R-:W-:Y:S01]  /*b830*/  FADD.FTZ R40, R140, R31 ;  /* 0x0000001f8c287221 */ /* 0x000fe20000010000 */
[----:B------:R-:W-:Y:S01]  /*b840*/  FFMA.FTZ R36, R63, UR41, -R6 ;  /* 0x000000293f247c23 */ /* 0x000fe20008010806 */
[----:B0-----:R-:W-:-:S04]  /*b850*/  @P2 IMAD.HI.U32 R35, R88, R35, RZ ;  /* 0x0000002358232227 */ /* 0x001fc800078e00ff */
[----:B------:R-:W-:Y:S01]  /*b860*/  FFMA.FTZ R129, R66, UR41, -R6 ;  /* 0x0000002942817c23 */ /* 0x000fe20008010806 */
[----:B------:R-:W-:Y:S01]  /*b870*/  FADD.FTZ R31, R21, R40 ;  /* 0x00000028151f7221 */ /* 0x000fe20000010000 */
[----:B------:R-:W-:Y:S01]  /*b880*/  FFMA.FTZ R131, R70, UR41, -R6 ;  /* 0x0000002946837c23 */ /* 0x000fe20008010806 */
[----:B------:R-:W0:Y:S01]  /*b890*/  MUFU.EX2 R145, R145 ;  /* 0x0000009100917308 */ /* 0x000e220000000800 */
[----:B---3--:R-:W-:Y:S01]  /*b8a0*/  FADD.FTZ R27, R151, R38 ;  /* 0x00000026971b7221 */ /* 0x008fe20000010000 */
[----:B------:R-:W-:Y:S01]  /*b8b0*/  @P2 SHF.R.U32.HI R50, RZ, R44, R35 ;  /* 0x0000002cff322219 */ /* 0x000fe20000011623 */
[--C-:B------:R-:W-:Y:S01]  /*b8c0*/  FFMA.FTZ R125, R74, UR41, -R6.reuse ;  /* 0x000000294a7d7c23 */ /* 0x100fe20008010806 */
[--C-:B------:R-:W-:Y:S01]  /*b8d0*/  FFMA.FTZ R127, R78, UR41, -R6.reuse ;  /* 0x000000294e7f7c23 */ /* 0x100fe20008010806 */
[--C-:B------:R-:W-:Y:S01]  /*b8e0*/  FFMA.FTZ R82, R82, UR41, -R6.reuse ;  /* 0x0000002952527c23 */ /* 0x100fe20008010806 */
[--C-:B------:R-:W-:Y:S01]  /*b8f0*/  FFMA.FTZ R83, R83, UR41, -R6.reuse ;  /* 0x0000002953537c23 */ /* 0x100fe20008010806 */
[--C-:B------:R-:W-:Y:S01]  /*b900*/  FFMA.FTZ R86, R86, UR41, -R6.reuse ;  /* 0x0000002956567c23 */ /* 0x100fe20008010806 */
[----:B------:R-:W2:Y:S01]  /*b910*/  MUFU.EX2 R20, R20 ;  /* 0x0000001400147308 */ /* 0x000ea20000000800 */
[----:B-1----:R-:W-:Y:S01]  /*b920*/  FADD.FTZ R38, R14, R27 ;  /* 0x0000001b0e267221 */ /* 0x002fe20000010000 */
[----:B------:R-:W-:Y:S01]  /*b930*/  FFMA.FTZ R87, R87, UR41, -R6 ;  /* 0x0000002957577c23 */ /* 0x000fe20008010806 */
[----:B------:R-:W-:Y:S01]  /*b940*/  F2FP.F16.F32.PACK_AB R148, R5, R148 ;  /* 0x000000940594723e */ /* 0x000fe200000000ff */
[----:B------:R-:W-:Y:S01]  /*b950*/  IMAD.IADD R93, R93, 0x1, R50 ;  /* 0x000000015d5d7824 */ /* 0x000fe200078e0232 */
[----:B------:R-:W-:-:S02]  /*b960*/  F2FP.F16.F32.PACK_AB R150, R7, R150 ;  /* 0x000000960796723e */ /* 0x000fc400000000ff */
[----:B------:R-:W-:Y:S01]  /*b970*/  F2FP.F16.F32.PACK_AB R149, R4, R149 ;  /* 0x000000950495723e */ /* 0x000fe200000000ff */
[----:B------:R-:W1:Y:S01]  /*b980*/  MUFU.EX2 R147, R147 ;  /* 0x0000009300937308 */ /* 0x000e620000000800 */
[----:B0-----:R-:W-:Y:S01]  /*b990*/  FADD.FTZ R27, R145, R38 ;  /* 0x00000026911b7221 */ /* 0x001fe20000010000 */
[----:B------:R-:W-:Y:S01]  /*b9a0*/  FADD.FTZ R38, R142, R31 ;  /* 0x0000001f8e267221 */ /* 0x000fe20000010000 */
[----:B------:R-:W-:Y:S02]  /*b9b0*/  F2FP.F16.F32.PACK_AB R144, R11, R144 ;  /* 0x000000900b90723e */ /* 0x000fe400000000ff */
[----:B------:R-:W-:Y:S01]  /*b9c0*/  F2FP.F16.F32.PACK_AB R146, R15, R146 ;  /* 0x000000920f92723e */ /* 0x000fe200000000ff */
[----:B------:R-:W-:Y:S01]  /*b9d0*/  FADD.FTZ R31, R25, R38 ;  /* 0x00000026191f7221 */ /* 0x000fe20000010000 */
[----:B------:R-:W-:Y:S01]  /*b9e0*/  FFMA.FTZ R38, R67, UR41, -R6 ;  /* 0x0000002943267c23 */ /* 0x000fe20008010806 */
[----:B------:R-:W0:Y:S01]  /*b9f0*/  MUFU.EX2 R24, R24 ;  /* 0x0000001800187308 */ /* 0x000e220000000800 */
[----:B--2---:R-:W-:Y:S01]  /*ba00*/  FADD.FTZ R40, R20, R27 ;  /* 0x0000001b14287221 */ /* 0x004fe20000010000 */
[----:B------:R-:W-:Y:S01]  /*ba10*/  FADD.FTZ R42, R136, R31 ;  /* 0x0000001f882a7221 */ /* 0x000fe20000010000 */
[----:B------:R-:W-:-:S02]  /*ba20*/  F2FP.F16.F32.PACK_AB R140, R21, R140 ;  /* 0x0000008c158c723e */ /* 0x000fc400000000ff */
[----:B------:R-:W-:Y:S01]  /*ba30*/  F2FP.F16.F32.PACK_AB R142, R25, R142 ;  /* 0x0000008e198e723e */ /* 0x000fe200000000ff */
[C---:B------:R-:W-:Y:S01]  /*ba40*/  FADD.FTZ R31, R29.reuse, R42 ;  /* 0x0000002a1d1f7221 */ /* 0x040fe20000010000 */
[----:B------:R-:W-:Y:S01]  /*ba50*/  F2FP.F16.F32.PACK_AB R136, R29, R136 ;  /* 0x000000881d88723e */ /* 0x000fe200000000ff */
[----:B------:R-:W2:Y:S01]  /*ba60*/  MUFU.EX2 R141, R141 ;  /* 0x0000008d008d7308 */ /* 0x000ea20000000800 */
[----:B-1----:R-:W-:Y:S01]  /*ba70*/  FADD.FTZ R27, R147, R40 ;  /* 0x00000028931b7221 */ /* 0x002fe20000010000 */
[----:B------:R-:W-:Y:S01]  /*ba80*/  FADD.FTZ R42, R138, R31 ;  /* 0x0000001f8a2a7221 */ /* 0x000fe20000010000 */
[C---:B------:R-:W-:Y:S02]  /*ba90*/  F2FP.F16.F32.PACK_AB R138, R33.reuse, R138 ;  /* 0x0000008a218a723e */ /* 0x040fe400000000ff */
[----:B------:R-:W-:Y:S01]  /*baa0*/  F2FP.F16.F32.PACK_AB R151, R14, R151 ;  /* 0x000000970e97723e */ /* 0x000fe200000000ff */
[----:B------:R-:W-:Y:S01]  /*bab0*/  FADD.FTZ R31, R33, R42 ;  /* 0x0000002a211f7221 */ /* 0x000fe20000010000 */
[----:B------:R-:W-:Y:S01]  /*bac0*/  FFMA.FTZ R42, R75, UR41, -R6 ;  /* 0x000000294b2a7c23 */ /* 0x000fe20008010806 */
[----:B------:R-:W1:Y:S01]  /*bad0*/  MUFU.EX2 R26, R26 ;  /* 0x0000001a001a7308 */ /* 0x000e620000000800 */
[----:B0-----:R-:W-:Y:S01]  /*bae0*/  FADD.FTZ R40, R24, R27 ;  /* 0x0000001b18287221 */ /* 0x001fe20000010000 */
[----:B------:R-:W-:-:S02]  /*baf0*/  F2FP.F16.F32.PACK_AB R145, R20, R145 ;  /* 0x000000911491723e */ /* 0x000fc400000000ff */
[----:B------:R-:W-:-:S04]  /*bb00*/  F2FP.F16.F32.PACK_AB R147, R24, R147 ;  /* 0x000000931893723e */ /* 0x000fc800000000ff */
[----:B------:R-:W0:Y:S01]  /*bb10*/  MUFU.EX2 R143, R143 ;  /* 0x0000008f008f7308 */ /* 0x000e220000000800 */
[----:B--2---:R-:W-:Y:S01]  /*bb20*/  FADD.FTZ R27, R141, R40 ;  /* 0x000000288d1b7221 */ /* 0x004fe20000010000 */
[----:B------:R-:W-:-:S06]  /*bb30*/  FFMA.FTZ R40, R71, UR41, -R6 ;  /* 0x0000002947287c23 */ /* 0x000fcc0008010806 */
[----:B------:R-:W2:Y:S01]  /*bb40*/  MUFU.EX2 R28, R28 ;  /* 0x0000001c001c7308 */ /* 0x000ea20000000800 */
[C---:B-1----:R-:W-:Y:S01]  /*bb50*/  FADD.FTZ R44, R26.reuse, R27 ;  /* 0x0000001b1a2c7221 */ /* 0x042fe20000010000 */
[----:B------:R-:W-:-:S06]  /*bb60*/  F2FP.F16.F32.PACK_AB R141, R26, R141 ;  /* 0x0000008d1a8d723e */ /* 0x000fcc00000000ff */
[----:B------:R-:W1:Y:S01]  /*bb70*/  MUFU.EX2 R137, R137 ;  /* 0x0000008900897308 */ /* 0x000e620000000800 */
[----:B0-----:R-:W-:Y:S01]  /*bb80*/  FADD.FTZ R27, R143, R44 ;  /* 0x0000002c8f1b7221 */ /* 0x001fe20000010000 */
[----:B------:R-:W-:Y:S01]  /*bb90*/  FADD.FTZ R44, R132, R31 ;  /* 0x0000001f842c7221 */ /* 0x000fe20000010000 */
[----:B------:R-:W-:-:S03]  /*bba0*/  F2FP.F16.F32.PACK_AB R132, R37, R132 ;  /* 0x000000842584723e */ /* 0x000fc600000000ff */
[----:B------:R-:W-:Y:S01]  /*bbb0*/  FADD.FTZ R31, R37, R44 ;  /* 0x0000002c251f7221 */ /* 0x000fe20000010000 */
[----:B------:R-:W-:Y:S01]  /*bbc0*/  FFMA.FTZ R44, R79, UR41, -R6 ;  /* 0x000000294f2c7c23 */ /* 0x000fe20008010806 */
[----:B------:R-:W0:Y:S01]  /*bbd0*/  MUFU.EX2 R30, R30 ;  /* 0x0000001e001e7308 */ /* 0x000e220000000800 */
[----:B--2---:R-:W-:Y:S01]  /*bbe0*/  FADD.FTZ R46, R28, R27 ;  /* 0x0000001b1c2e7221 */ /* 0x004fe20000010000 */
[----:B------:R-:W-:Y:S01]  /*bbf0*/  FADD.FTZ R48, R134, R31 ;  /* 0x0000001f86307221 */ /* 0x000fe20000010000 */
[C---:B------:R-:W-:Y:S02]  /*bc00*/  F2FP.F16.F32.PACK_AB R134, R41.reuse, R134 ;  /* 0x000000862986723e */ /* 0x040fe400000000ff */
[----:B------:R-:W-:Y:S01]  /*bc10*/  F2FP.F16.F32.PACK_AB R143, R28, R143 ;  /* 0x0000008f1c8f723e */ /* 0x000fe200000000ff */
        /* <DEDUP_REMOVED lines=8> */
[----:B------:R-:W-:Y:S01]  /*bca0*/  FADD.FTZ R46, R128, R31 ;  /* 0x0000001f802e7221 */ /* 0x000fe20000010000 */
[----:B------:R-:W-:-:S05]  /*bcb0*/  F2FP.F16.F32.PACK_AB R128, R45, R128 ;  /* 0x000000802d80723e */ /* 0x000fca00000000ff */
        /* <DEDUP_REMOVED lines=60> */
[----:B0-----:R-:W-:Y:S01]  /*c080*/  FADD.FTZ R6, R122, R7 ;  /* 0x000000077a067221 */ /* 0x001fe20000010000 */
[----:B------:R-:W-:Y:S02]  /*c090*/  VIADD R7, R93, UR4 ;  /* 0x000000045d077c36 */ /* 0x000fe40008000000 */
[C---:B--2---:R-:W-:Y:S01]  /*c0a0*/  FADD.FTZ R5, R87.reuse, R4 ;  /* 0x0000000457057221 */ /* 0x044fe20000010000 */
[----:B------:R-:W-:Y:S01]  /*c0b0*/  F2FP.F16.F32.PACK_AB R123, R87, R86 ;  /* 0x00000056577b723e */ /* 0x000fe200000000ff */
[----:B------:R-:W-:Y:S02]  /*c0c0*/  VIADD R4, R92, 0xfffffffe ;  /* 0xfffffffe5c047836 */ /* 0x000fe40000000000 */
[C---:B-1----:R-:W-:Y:S01]  /*c0d0*/  FADD.FTZ R6, R65.reuse, R6 ;  /* 0x0000000641067221 */ /* 0x042fe20000010000 */
[----:B------:R-:W-:Y:S01]  /*c0e0*/  F2FP.F16.F32.PACK_AB R122, R65, R122 ;  /* 0x0000007a417a723e */ /* 0x000fe200000000ff */
[----:B------:R-:W-:Y:S06]  /*c0f0*/  @P3 BRA `(.L_x_14097) ;  /* 0x0000000000543947 */ /* 0x000fec0003800000 */
        /* <DEDUP_REMOVED lines=12> */
.L_x_14099:
[----:B------:R-:W-:-:S06]  /*c1c0*/  UISETP.NE.AND UP1, UPT, UR5, 0x1, UPT ;  /* 0x000000010500788c */ /* 0x000fcc000bf25270 */
[----:B------:R-:W-:-:S05]  /*c1d0*/  PLOP3.LUT P3, PT, PT, PT, UP1, 0x80, 0x0 ;  /* 0x000000000000781c */ /* 0x000fca0003f6f018 */
[----:B------:R-:W-:-:S08]  /*c1e0*/  @UP1 ULDC.64 UR6, c[0x0][0x9e8] ;  /* 0x00027a0000061ab9 */ /* 0x000fd00000000a00 */
[----:B------:R-:W-:-:S05]  /*c1f0*/  @P3 IMAD.HI.U32 R14, R11, UR6, RZ ;  /* 0x000000060b0e3c27 */ /* 0x000fca000f8e00ff */
[----:B------:R-:W-:-:S07]  /*c200*/  @P3 SHF.R.U32.HI R11, RZ, UR7, R14 ;  /* 0x00000007ff0b3c19 */ /* 0x000fce000801160e */
.L_x_14100:
[----:B------:R-:W-:Y:S05]  /*c210*/  BSYNC B0 ;  /* 0x0000000000007941 */ /* 0x000fea0003800000 */
.L_x_14098:
[----:B------:R-:W-:-:S04]  /*c220*/  IMAD.U32 R14, RZ, RZ, UR5 ;  /* 0x00000005ff0e7e24 */ /* 0x000fc8000f8e00ff */
[----:B------:R-:W-:-:S05]  /*c230*/  IMAD R14, R11, UR5, R14 ;  /* 0x000000050b0e7c24 */ /* 0x000fca000f8e020e */
[----:B------:R-:W-:-:S07]  /*c240*/  VIMNMX R7, R7, R14, PT ;  /* 0x0000000e07077248 */ /* 0x000fce0003fe0100 */
.L_x_14097:
        /* <DEDUP_REMOVED lines=29> */
[----:B--2---:R-:W-:-:S04]  /*c420*/  VIMNMX R21, R11, R14, !PT ;  /* 0x0000000e0b157248 */ /* 0x004fc80007fe0100 */
[----:B------:R-:W-:-:S13]  /*c430*/  ISETP.GE.AND P3, PT, R4, R21, PT ;  /* 0x000000150400720c */ /* 0x000fda0003f66270 */
[----:B------:R-:W-:Y:S05]  /*c440*/  @!P3 BRA `(.L_x_14101) ;  /* 0x0000002c00fcb947 */ /* 0x000fea0003800000 */
[----:B------:R-:W-:-:S07]  /*c450*/  IMAD.MOV.U32 R119, RZ, RZ, RZ ;  /* 0x000000ffff777224 */ /* 0x000fce00078e00ff */
.L_x_14119:
        /* <DEDUP_REMOVED lines=11> */
.L_x_14103:
[----:B------:R-:W-:Y:S01]  /*c510*/  IMAD R11, R7, 0x8, R2 ;  /* 0x00000008070b7824 */ /* 0x000fe200078e0202 */
[----:B------:R-:W-:-:S04]  /*c520*/  SHF.L.U32 R10, R20, 0x1f, RZ ;  /* 0x0000001f140a7819 */ /* 0x000fc800000006ff */
[----:B------:R0:W1:Y:S01]  /*c530*/  SYNCS.PHASECHK.TRANS64.TRYWAIT P4, [R11+URZ+0x16830], R10 ;  /* 0x0168300a0b0075a7 */ /* 0x000062000808017f */
[----:B------:R-:W-:Y:S05]  /*c540*/  @!P0 BRA `(.L_x_14104) ;  /* 0x0000000000048947 */ /* 0x000fea0003800000 */
[----:B------:R-:W-:Y:S01]  /*c550*/  BPT.TRAP 0x1 ;  /* 0x000000040000795c */ /* 0x000fe20000300000 */
.L_x_14104:
[----:B------:R-:W-:Y:S04]  /*c560*/  BSSY B0, `(.L_x_14102) ;  /* 0x0000004000007945 */ /* 0x000fe80003800000 */
[----:B-1----:R-:W-:Y:S05]  /*c570*/  @P4 BRA `(.L_x_14105) ;  /* 0x0000000000084947 */ /* 0x002fea0003800000 */
[----:B------:R-:W1:Y:S02]  /*c580*/  SYNCS.PHASECHK.TRANS64.TRYWAIT P4, [R11+URZ+0x16830], R10 ;  /* 0x0168300a0b0075a7 */ /* 0x000e64000808017f */
[----:B-1----:R-:W-:Y:S05]  /*c590*/  @!P4 BRA `(.L_x_14106) ;  /* 0x0000011800fcc947 */ /* 0x002fea0003800000 */
.L_x_14105:
[----:B------:R-:W-:Y:S05]  /*c5a0*/  BSYNC B0 ;  /* 0x0000000000007941 */ /* 0x000fea0003800000 */
.L_x_14102:
[----:B01----:R-:W2:Y:S01]  /*c5b0*/  LDL R11, [R1+0x20] ;  /* 0x00002000010b7983 */ /* 0x003ea20000100800 */
[----:B------:R-:W0:Y:S01]  /*c5c0*/  S2R R10, SR_TID.X ;  /* 0x00000000000a7919 */ /* 0x000e220000002100 */
[----:B------:R-:W-:Y:S05]  /*c5d0*/  WARPSYNC.ALL ;  /* 0x0000000000007948 */ /* 0x000fea0003800000 */
[----:B------:R-:W-:Y:S01]  /*c5e0*/  IMAD.MOV.U32 R25, RZ, RZ, 0x40000040 ;  /* 0x40000040ff197424 */ /* 0x000fe200078e00ff */
[----:B0-----:R-:W-:Y:S02]  /*c5f0*/  SHF.R.U32.HI R10, RZ, 0x7, R10 ;  /* 0x00000007ff0a7819 */ /* 0x001fe4000001160a */
[----:B------:R-:W-:-:S02]  /*c600*/  R2UR UR8, R8 ;  /* 0x00000000080872ca */ /* 0x000fc400000e0000 */
[----:B------:R-:W-:Y:S02]  /*c610*/  R2UR UR9, R9 ;  /* 0x00000000090972ca */ /* 0x000fe400000e0000 */
[C---:B------:R-:W-:Y:S02]  /*c620*/  R2UR UR11, R25.reuse ;  /* 0x00000000190b72ca */ /* 0x040fe400000e0000 */
[----:B------:R-:W-:Y:S01]  /*c630*/  R2UR UR23, R25 ;  /* 0x00000000191772ca */ /* 0x000fe200000e0000 */
[----:B------:R-:W-:Y:S01]  /*c640*/  IMAD.MOV.U32 R15, RZ, RZ, 0x40000040 ;  /* 0x40000040ff0f7424 */ /* 0x000fe200078e00ff */
[----:B------:R-:W-:Y:S02]  /*c650*/  R2UR UR12, R156 ;  /* 0x000000009c0c72ca */ /* 0x000fe400000e0000 */
[----:B------:R-:W-:Y:S02]  /*c660*/  R2UR UR13, R157 ;  /* 0x000000009d0d72ca */ /* 0x000fe400000e0000 */
[----:B------:R-:W-:Y:S01]  /*c670*/  R2UR UR15, R15 ;  /* 0x000000000f0f72ca */ /* 0x000fe200000e0000 */
[----:B--2---:R-:W-:-:S02]  /*c680*/  IMAD R24, R7, 0x400, R11 ;  /* 0x0000040007187824 */ /* 0x004fc400078e020b */
[----:B------:R-:W-:-:S05]  /*c690*/  VIADD R11, R10, 0x8 ;  /* 0x000000080a0b7836 */ /* 0x000fca0000000000 */
[----:B------:R0:W-:Y:S01]  /*c6a0*/  BAR.SYNC.DEFER_BLOCKING R11, 0x100 ;  /* 0x0004000b0000751d */ /* 0x0001e20000010000 */
[C---:B------:R-:W-:Y:S01]  /*c6b0*/  R2UR UR10, R24.reuse ;  /* 0x00000000180a72ca */ /* 0x040fe200000e0000 */
[C---:B------:R-:W-:Y:S02]  /*c6c0*/  VIADD R14, R24.reuse, 0x2 ;  /* 0x00000002180e7836 */ /* 0x040fe40000000000 */
[C---:B------:R-:W-:Y:S02]  /*c6d0*/  VIADD R10, R24.reuse, 0x4 ;  /* 0x00000004180a7836 */ /* 0x040fe40000000000 */
[----:B------:R-:W-:-:S05]  /*c6e0*/  VIADD R24, R24, 0x6 ;  /* 0x0000000618187836 */ /* 0x000fca0000000000 */
[----:B------:R-:W-:Y:S02]  /*c6f0*/  R2UR UR22, R24 ;  /* 0x00000000181672ca */ /* 0x000fe400000e0000 */
[----:B------:R-:W-:-:S06]  /*c700*/  WARPGROUP.ARRIVE ;  /* 0x00000000000079c5 */ /* 0x000fcc0000000000 */
[----:B------:R-:W-:Y:S01]  /*c710*/  HGMMA.64x128x16.F32 R24, gdesc[UR8], RZ, !UPT, gsb0 ;  /* 0x01e00000081879f0 */ /* 0x000fe2000c0008ff */
[----:B------:R-:W-:Y:S01]  /*c720*/  R2UR UR14, R14 ;  /* 0x000000000e0e72ca */ /* 0x000fe200000e0000 */
[----:B0-----:R-:W-:Y:S01]  /*c730*/  IMAD.MOV.U32 R11, RZ, RZ, 0x40000040 ;  /* 0x40000040ff0b7424 */ /* 0x001fe200078e00ff */
[----:B------:R-:W-:Y:S02]  /*c740*/  R2UR UR18, R10 ;  /* 0x000000000a1272ca */ /* 0x000fe400000e0000 */
[----:B------:R-:W-:Y:S02]  /*c750*/  R2UR UR16, R154 ;  /* 0x000000009a1072ca */ /* 0x000fe400000e0000 */
[----:B------:R-:W-:Y:S02]  /*c760*/  R2UR UR19, R11 ;  /* 0x000000000b1372ca */ /* 0x000fe400000e0000 */
[----:B------:R-:W-:Y:S01]  /*c770*/  R2UR UR17, R155 ;  /* 0x000000009b1172ca */ /* 0x000fe200000e0000 */
[----:B------:R-:W-:-:S02]  /*c780*/  WARPGROUP.DEPBAR.LE gsb0, 0x0 ;  /* 0x00008000000079c5 */ /* 0x000fc40000010000 */
[----:B------:R-:W-:-:S06]  /*c790*/  WARPGROUP.ARRIVE ;  /* 0x00000000000079c5 */ /* 0x000fcc0000000000 */
[----:B------:R-:W-:Y:S01]  /*c7a0*/  HGMMA.64x128x16.F32 R24, gdesc[UR12], R24, gsb0 ;  /* 0x01e000000c1879f0 */ /* 0x000fe20008000818 */
        /* <DEDUP_REMOVED lines=9> */
[----:B------:R-:W-:Y:S05]  /*c840*/  @P3 BRA `(.L_x_14107) ;  /* 0x0000000000283947 */ /* 0x000fea0003800000 */
[----:B------:R-:W-:Y:S05]  /*c850*/  @!P0 BRA `(.L_x_14108) ;  /* 0x0000000000048947 */ /* 0x000fea0003800000 */
[----:B------:R-:W-:Y:S01]  /*c860*/  BPT.TRAP 0x1 ;  /* 0x000000040000795c */ /* 0x000fe20000300000 */
.L_x_14108:
[----:B------:R-:W-:Y:S01]  /*c870*/  SHF.L.U32 R10, R23, 0x1f, RZ ;  /* 0x0000001f170a7819 */ /* 0x000fe200000006ff */
[----:B------:R-:W-:-:S04]  /*c880*/  IMAD R11, R16, 0x8, R2 ;  /* 0x00000008100b7824 */ /* 0x000fc800078e0202 */
[----:B------:R0:W1:Y:S01]  /*c890*/  SYNCS.PHASECHK.TRANS64.TRYWAIT P3, [R11+URZ+0x16850], R10 ;  /* 0x0168500a0b0075a7 */ /* 0x000062000806017f */
[----:B------:R-:W-:Y:S05]  /*c8a0*/  @!P0 BRA `(.L_x_14109) ;  /* 0x0000000000048947 */ /* 0x000fea0003800000 */
[----:B------:R-:W-:Y:S01]  /*c8b0*/  BPT.TRAP 0x1 ;  /* 0x000000040000795c */ /* 0x000fe20000300000 */
.L_x_14109:
[----:B-1----:R-:W-:Y:S05]  /*c8c0*/  @P3 BRA `(.L_x_14107) ;  /* 0x0000000000083947 */ /* 0x002fea0003800000 */
[----:B------:R-:W1:Y:S02]  /*c8d0*/  SYNCS.PHASECHK.TRANS64.TRYWAIT P3, [R11+URZ+0x16850], R10 ;  /* 0x0168500a0b0075a7 */ /* 0x000e64000806017f */
[----:B-1----:R-:W-:Y:S05]  /*c8e0*/  @!P3 BRA `(.L_x_14110) ;  /* 0x00000118003cb947 */ /* 0x002fea0003800000 */
.L_x_14107:
[----:B01----:R-:W-:Y:S01]  /*c8f0*/  VIADD R10, R2, 0x400 ;  /* 0x00000400020a7836 */ /* 0x003fe20000000000 */
[----:B------:R-:W2:Y:S01]  /*c900*/  LDL R23, [R1+0x28] ;  /* 0x0000280001177983 */ /* 0x000ea20000100800 */
[----:B------:R-:W-:Y:S01]  /*c910*/  IMAD.MOV.U32 R11, RZ, RZ, 0x40000040 ;  /* 0x40000040ff0b7424 */ /* 0x000fe200078e00ff */
[----:B------:R-:W-:Y:S05]  /*c920*/  WARPSYNC.ALL ;  /* 0x0000000000007948 */ /* 0x000fea0003800000 */
[----:B------:R-:W-:Y:S01]  /*c930*/  SHF.R.U32.HI R10, RZ, 0x4, R10 ;  /* 0x00000004ff0a7819 */ /* 0x000fe2000001160a */
[----:B------:R-:W-:Y:S01]  /*c940*/  WARPGROUP.ARRIVE ;  /* 0x00000000000079c5 */ /* 0x000fe20000000000 */
[----:B------:R-:W-:-:S02]  /*c950*/  R2UR UR11, R11 ;  /* 0x000000000b0b72ca */ /* 0x000fc400000e0000 */
[----:B------:R-:W-:-:S05]  /*c960*/  LOP3.LUT R10, R10, 0x3fff, RZ, 0xc0, !PT ;  /* 0x00003fff0a0a7812 */ /* 0x000fca00078ec0ff */
[----:B------:R-:W-:-:S05]  /*c970*/  IMAD R10, R16, 0x400, R10 ;  /* 0x00000400100a7824 */ /* 0x000fca00078e020a */
[----:B------:R-:W-:-:S13]  /*c980*/  R2UR UR10, R10 ;  /* 0x000000000a0a72ca */ /* 0x000fda00000e0000 */
[----:B------:R-:W-:Y:S01]  /*c990*/  HGMMA.64x64x16.F32 R88, R148, gdesc[UR8].tnspB, R88, gsb0 ;  /* 0x40e0000894587df0 */ /* 0x000fe20008000858 */
[----:B------:R-:W-:Y:S02]  /*c9a0*/  VIADD R14, R10, 0x80 ;  /* 0x000000800a0e7836 */ /* 0x000fe40000000000 */
[----:B------:R-:W-:-:S03]  /*c9b0*/  IMAD.MOV.U32 R15, RZ, RZ, 0x40000040 ;  /* 0x40000040ff0f7424 */ /* 0x000fc600078e00ff */
[----:B------:R-:W-:Y:S02]  /*c9c0*/  R2UR UR10, R14 ;  /* 0x000000000e0a72ca */ /* 0x000fe400000e0000 */
[----:B------:R-:W-:Y:S01]  /*c9d0*/  R2UR UR11, R15 ;  /* 0x000000000f0b72ca */ /* 0x000fe200000e0000 */
[----:B------:R-:W-:Y:S02]  /*c9e0*/  VIADD R14, R10, 0x100 ;  /* 0x000001000a0e7836 */ /* 0x000fe40000000000 */
[----:B------:R-:W-:Y:S01]  /*c9f0*/  IMAD.MOV.U32 R15, RZ, RZ, 0x40000040 ;  /* 0x40000040ff0f7424 */ /* 0x000fe200078e00ff */
[----:B------:R-:W-:Y:S02]  /*ca00*/  WARPGROUP.DEPBAR.LE gsb0, 0x0 ;  /* 0x00008000000079c5 */ /* 0x000fe40000010000 */
[----:B------:R-:W-:Y:S01]  /*ca10*/  WARPGROUP.ARRIVE ;  /* 0x00000000000079c5 */ /* 0x000fe20000000000 */
[----:B------:R-:W3:Y:S04]  /*ca20*/  LDL R151, [R1+0xc] ;  /* 0x00000c0001977983 */ /* 0x000ee80000100800 */
[----:B------:R-:W4:Y:S02]  /*ca30*/  LDL R149, [R1+0x8] ;  /* 0x0000080001957983 */ /* 0x000f240000100800 */
[----:B------:R-:W-:Y:S01]  /*ca40*/  HGMMA.64x64x16.F32 R88, R144, gdesc[UR8].tnspB, R88, gsb0 ;  /* 0x40e0000890587df0 */ /* 0x000fe20008000858 */
[----:B------:R-:W-:-:S02]  /*ca50*/  R2UR UR10, R14 ;  /* 0x000000000e0a72ca */ /* 0x000fc400000e0000 */
[----:B------:R-:W-:Y:S01]  /*ca60*/  R2UR UR11, R15 ;  /* 0x000000000f0b72ca */ /* 0x000fe200000e0000 */
[----:B------:R-:W-:Y:S01]  /*ca70*/  VIADD R14, R10, 0x180 ;  /* 0x000001800a0e7836 */ /* 0x000fe20000000000 */
[----:B------:R-:W4:Y:S01]  /*ca80*/  LDL R150, [R1+0x4] ;  /* 0x0000040001967983 */ /* 0x000f220000100800 */
[----:B------:R-:W-:Y:S01]  /*ca90*/  IMAD.MOV.U32 R15, RZ, RZ, 0x40000040 ;  /* 0x40000040ff0f7424 */ /* 0x000fe200078e00ff */
[----:B------:R-:W-:Y:S02]  /*caa0*/  WARPGROUP.DEPBAR.LE gsb0, 0x0 ;  /* 0x00008000000079c5 */ /* 0x000fe40000010000 */
[----:B------:R-:W-:Y:S01]  /*cab0*/  WARPGROUP.ARRIVE ;  /* 0x00000000000079c5 */ /* 0x000fe20000000000 */
[----:B------:R-:W2:Y:S06]  /*cac0*/  LDL R147, [R1+0x18] ;  /* 0x0000180001937983 */ /* 0x000eac0000100800 */
[----:B------:R-:W-:Y:S01]  /*cad0*/  HGMMA.64x64x16.F32 R88, R140, gdesc[UR8].tnspB, R88, gsb0 ;  /* 0x40e000088c587df0 */ /* 0x000fe20008000858 */
[----:B------:R-:W-:-:S02]  /*cae0*/  R2UR UR10, R14 ;  /* 0x000000000e0a72ca */ /* 0x000fc400000e0000 */
[----:B------:R-:W-:Y:S01]  /*caf0*/  R2UR UR11, R15 ;  /* 0x000000000f0b72ca */ /* 0x000fe200000e0000 */
[----:B------:R-:W-:Y:S02]  /*cb00*/  VIADD R14, R10, 0x200 ;  /* 0x000002000a0e7836 */ /* 0x000fe40000000000 */
[----:B------:R-:W-:Y:S01]  /*cb10*/  IMAD.MOV.U32 R15, RZ, RZ, 0x40000040 ;  /* 0x40000040ff0f7424 */ /* 0x000fe200078e00ff */
[----:B------:R-:W-:Y:S02]  /*cb20*/  WARPGROUP.DEPBAR.LE gsb0, 0x0 ;  /* 0x00008000000079c5 */ /* 0x000fe40000010000 */
[----:B------:R-:W-:-:S07]  /*cb30*/  WARPGROUP.ARRIVE ;  /* 0x00000000000079c5 */ /* 0x000fce0000000000 */
[----:B------:R-:W-:Y:S01]  /*cb40*/  HGMMA.64x64x16.F32 R88, R136, gdesc[UR8].tnspB, R88, gsb0 ;  /* 0x40e0000888587df0 */ /* 0x000fe20008000858 */
[----:B------:R-:W-:Y:S02]  /*cb50*/  R2UR UR10, R14 ;  /* 0x000000000e0a72ca */ /* 0x000fe400000e0000 */
        /* <DEDUP_REMOVED lines=22> */
[----:B------:R-:W0:Y:S01]  /*ccc0*/  S2R R148, SR_TID.X ;  /* 0x0000000000947919 */ /* 0x000e220000002100 */
[----:B------:R-:W1:Y:S08]  /*ccd0*/  @P2 LDC R10, c[0x0][0x44c] ;  /* 0x00011300ff0a2b82 */ /* 0x000e700000000800 */
[----:B------:R-:W5:Y:S01]  /*cce0*/  @P2 LDC R11, c[0x0][0x450] ;  /* 0x00011400ff0b2b82 */ /* 0x000f620000000800 */
[----:B------:R-:W-:-:S02]  /*ccf0*/  WARPGROUP.DEPBAR.LE gsb0, 0x0 ;  /* 0x00008000000079c5 */ /* 0x000fc40000010000 */
[----:B------:R-:W-:-:S06]  /*cd00*/  WARPGROUP.ARRIVE ;  /* 0x00000000000079c5 */ /* 0x000fcc0000000000 */
[----:B------:R-:W-:Y:S01]  /*cd10*/  HGMMA.64x64x16.F32 R88, R120, gdesc[UR8].tnspB, R88, gsb0 ;  /* 0x40e0000878587df0 */ /* 0x000fe20008000858 */
[----:B0-----:R-:W-:Y:S02]  /*cd20*/  ISETP.GE.U32.AND P3, PT, R148, 0x180, PT ;  /* 0x000001809400780c */ /* 0x001fe40003f66070 */
[----:B------:R-:W-:Y:S02]  /*cd30*/  WARPGROUP.DEPBAR.LE gsb0, 0x0 ;  /* 0x00008000000079c5 */ /* 0x000fe40000010000 */
[----:B--2---:R-:W-:Y:S01]  /*cd40*/  IMAD.IADD R123, R23, 0x1, R147 ;  /* 0x00000001177b7824 */ /* 0x004fe200078e0293 */
[----:B------:R-:W-:-:S03]  /*cd50*/  SHF.R.U32.HI R23, RZ, 0x7, R148 ;  /* 0x00000007ff177819 */ /* 0x000fc60000011694 */
[----:B-1----:R-:W-:-:S05]  /*cd60*/  @P2 IMAD.HI.U32 R10, R123, R10, RZ ;  /* 0x0000000a7b0a2227 */ /* 0x002fca00078e00ff */
[----:B-----5:R-:W-:Y:S01]  /*cd70*/  @P2 SHF.R.U32.HI R123, RZ, R11, R10 ;  /* 0x0000000bff7b2219 */ /* 0x020fe2000001160a */
[----:B------:R-:W-:Y:S02]  /*cd80*/  @!P1 IMAD R10, R7, 0x8, R2 ;  /* 0x00000008070a9824 */ /* 0x000fe400078e0202 */
[----:B------:R-:W-:Y:S02]  /*cd90*/  VIADD R15, R23, 0x9 ;  /* 0x00000009170f7836 */ /* 0x000fe40000000000 */
[----:B------:R-:W-:Y:S01]  /*cda0*/  IMAD.SHL.U32 R11, R4, 0x80, RZ ;  /* 0x00000080040b7824 */ /* 0x000fe200078e00ff */
[----:B------:R-:W0:Y:S01]  /*cdb0*/  SHFL.IDX PT, R124, R123, RZ, 0x1c1f ;  /* 0x001c1fff7b7c7589 */ /* 0x000e2200000e0000 */
[----:B------:R-:W-:Y:S01]  /*cdc0*/  @!P1 VIADD R10, R10, 0x16840 ;  /* 0x000168400a0a9836 */ /* 0x000fe20000000000 */
[----:B------:R-:W-:Y:S02]  /*cdd0*/  SEL R15, R15, 0x9, !P3 ;  /* 0x000000090f0f7807 */ /* 0x000fe40005800000 */
[----:B------:R-:W-:-:S02]  /*cde0*/  IADD3 R14, -R11, 0x1, RZ ;  /* 0x000000010b0e7810 */ /* 0x000fc40007ffe1ff */
[----:B------:R-:W-:Y:S01]  /*cdf0*/  @!P1 PRMT R10, RZ, 0x654, R10 ;  /* 0x00000654ff0a9816 */ /* 0x000fe2000000000a */
[----:B------:R1:W-:Y:S06]  /*ce00*/  BAR.ARV R15, 0x100 ;  /* 0x0004000f0000751d */ /* 0x0003ec0000002000 */
[----:B------:R2:W-:Y:S01]  /*ce10*/  @!P1 SYNCS.ARRIVE.TRANS64.RED.A1T0 RZ, [R10+URZ], RZ ;  /* 0x000000ff0aff99a7 */ /* 0x0005e2000810043f */
[----:B---3--:R-:W-:Y:S01]  /*ce20*/  IMAD R14, R151, -0x2, R14 ;  /* 0xfffffffe970e7824 */ /* 0x008fe200078e020e */
[----:B------:R-:W-:Y:S01]  /*ce30*/  PLOP3.LUT P3, PT, PT, PT, UP0, 0x40, 0x0 ;  /* 0x000000000000781c */ /* 0x000fe20003f6e808 */
[----:B--2---:R-:W-:-:S03]  /*ce40*/  IMAD.U32 R10, RZ, RZ, UR25 ;  /* 0x00000019ff0a7e24 */ /* 0x004fc6000f8e00ff */
[----:B----4-:R-:W-:Y:S02]  /*ce50*/  IADD3 R121, -R150, R14, R149 ;  /* 0x0000000e96797210 */ /* 0x010fe40007ffe195 */
[----:B------:R-:W-:-:S03]  /*ce60*/  LOP3.LUT R14, RZ, R10, RZ, 0x33, !PT ;  /* 0x0000000aff0e7212 */ /* 0x000fc600078e33ff */
[----:B------:R-:W-:Y:S02]  /*ce70*/  VIADD R122, R121, UR28 ;  /* 0x0000001c797a7c36 */ /* 0x000fe40008000000 */
[----:B------:R-:W-:Y:S02]  /*ce80*/  IMAD.IADD R121, R14, 0x1, R121 ;  /* 0x000000010e797824 */ /* 0x000fe400078e0279 */
[--C-:B0-----:R-:W-:Y:S02]  /*ce90*/  IMAD.IADD R120, R122, 0x1, R124.reuse ;  /* 0x000000017a787824 */ /* 0x101fe400078e027c */
[----:B------:R-:W-:Y:S01]  /*cea0*/  IMAD.IADD R23, R121, 0x1, R124 ;  /* 0x0000000179177824 */ /* 0x000fe200078e027c */
[----:B-1----:R-:W-:Y:S06]  /*ceb0*/  @P3 BRA `(.L_x_14111) ;  /* 0x0000000000583947 */ /* 0x002fec0003800000 */
        /* <DEDUP_REMOVED lines=12> */
.L_x_14113:
[----:B------:R-:W-:-:S05]  /*cf80*/  IMAD.U32 R125, RZ, RZ, UR24 ;  /* 0x00000018ff7d7e24 */ /* 0x000fca000f8e00ff */
[----:B------:R-:W-:-:S13]  /*cf90*/  ISETP.NE.AND P3, PT, R125, 0x1, PT ;  /* 0x000000017d00780c */ /* 0x000fda0003f65270 */
[----:B------:R-:W0:Y:S02]  /*cfa0*/  @P3 LDC.64 R14, c[0x0][0x9e8] ;  /* 0x00027a00ff0e3b82 */ /* 0x000e240000000a00 */
[----:B0-----:R-:W-:-:S05]  /*cfb0*/  @P3 IMAD.HI.U32 R14, R124, R14, RZ ;  /* 0x0000000e7c0e3227 */ /* 0x001fca00078e00ff */
[----:B------:R-:W-:-:S07]  /*cfc0*/  @P3 SHF.R.U32.HI R124, RZ, R15, R14 ;  /* 0x0000000fff7c3219 */ /* 0x000fce000001160e */
.L_x_14114:
[----:B------:R-:W-:Y:S05]  /*cfd0*/  BSYNC B0 ;  /* 0x0000000000007941 */ /* 0x000fea0003800000 */
.L_x_14112:
[----:B------:R-:W-:-:S04]  /*cfe0*/  IMAD R124, R124, R125, -R11 ;  /* 0x0000007d7c7c7224 */ /* 0x000fc800078e0a0b */
[----:B------:R-:W-:-:S05]  /*cff0*/  IMAD R124, R151, -0x2, R124 ;  /* 0xfffffffe977c7824 */ /* 0x000fca00078e027c */
[----:B------:R-:W-:Y:S02]  /*d000*/  VIMNMX R23, R23, R124, !PT ;  /* 0x0000007c17177248 */ /* 0x000fe40007fe0100 */
[----:B------:R-:W-:-:S07]  /*d010*/  VIADDMNMX R120, R124, R125, R120, PT ;  /* 0x0000007d7c787246 */ /* 0x000fce0003800178 */
.L_x_14111:
        /* <DEDUP_REMOVED lines=13> */
[--C-:B0-----:R-:W-:Y:S01]  /*d0f0*/  IMAD.IADD R122, R122, 0x1, R123.reuse ;  /* 0x000000017a7a7824 */ /* 0x101fe200078e027b */
[C---:B------:R-:W-:Y:S01]  /*d100*/  ISETP.LT.OR P5, PT, R120.reuse, 0xa, P5 ;  /* 0x0000000a7800780c */ /* 0x040fe20002fa1670 */
[----:B------:R-:W-:Y:S01]  /*d110*/  IMAD.IADD R121, R121, 0x1, R123 ;  /* 0x0000000179797824 */ /* 0x000fe200078e027b */
[----:B------:R-:W-:Y:S02]  /*d120*/  ISETP.LT.OR P4, PT, R120, 0x11, P4 ;  /* 0x000000117800780c */ /* 0x000fe40002781670 */
[----:B------:R-:W-:Y:S02]  /*d130*/  FSEL R29, R29, -INF , !P5 ;  /* 0xff8000001d1d7808 */ /* 0x000fe40006800000 */
[----:B------:R-:W-:Y:S02]  /*d140*/  FSEL R32, R32, -INF , !P4 ;  /* 0xff80000020207808 */ /* 0x000fe40006000000 */
[----:B------:R-:W-:-:S02]  /*d150*/  ISETP.GT.AND P4, PT, R23, 0x18, P3 ;  /* 0x000000181700780c */ /* 0x000fc40001f84270 */
[C---:B------:R-:W-:Y:S02]  /*d160*/  ISETP.GT.AND P5, PT, R23.reuse, 0x11, P3 ;  /* 0x000000111700780c */ /* 0x040fe40001fa4270 */
        /* <DEDUP_REMOVED lines=93> */
.L_x_14117:
[----:B------:R-:W-:-:S05]  /*d740*/  IMAD.U32 R23, RZ, RZ, UR24 ;  /* 0x00000018ff177e24 */ /* 0x000fca000f8e00ff */
[----:B------:R-:W-:-:S13]  /*d750*/  ISETP.NE.AND P4, PT, R23, 0x1, PT ;  /* 0x000000011700780c */ /* 0x000fda0003f85270 */
[----:B------:R-:W0:Y:S02]  /*d760*/  @P4 LDC.64 R14, c[0x0][0x9e8] ;  /* 0x00027a00ff0e4b82 */ /* 0x000e240000000a00 */
[----:B0-----:R-:W-:-:S05]  /*d770*/  @P4 IMAD.HI.U32 R14, R123, R14, RZ ;  /* 0x0000000e7b0e4227 */ /* 0x001fca00078e00ff */
[----:B------:R-:W-:-:S07]  /*d780*/  @P4 SHF.R.U32.HI R123, RZ, R15, R14 ;  /* 0x0000000fff7b4219 */ /* 0x000fce000001160e */
.L_x_14118:
[----:B------:R-:W-:Y:S05]  /*d790*/  BSYNC B0 ;  /* 0x0000000000007941 */ /* 0x000fea0003800000 */
.L_x_14116:
[----:B------:R-:W-:-:S04]  /*d7a0*/  IMAD R11, R123, R23, -R11 ;  /* 0x000000177b0b7224 */ /* 0x000fc800078e0a0b */
[----:B------:R-:W-:-:S05]  /*d7b0*/  IMAD R14, R151, -0x2, R11 ;  /* 0xfffffffe970e7824 */ /* 0x000fca00078e020b */
[----:B------:R-:W-:Y:S02]  /*d7c0*/  VIADDMNMX R122, R14, R23, R122, PT ;  /* 0x000000170e7a7246 */ /* 0x000fe4000380017a */
[----:B------:R-:W-:-:S07]  /*d7d0*/  VIMNMX R121, R121, R14, !PT ;  /* 0x0000000e79797248 */ /* 0x000fce0007fe0100 */
.L_x_14115:
[----:B------:R-:W-:Y:S01]  /*d7e0*/  FMNMX.FTZ R14, R24, R3, !PT ;  /* 0x00000003180e7209 */ /* 0x000fe20007810000 */
[----:B------:R-:W-:Y:S01]  /*d7f0*/  UMOV UR41, UR7 ;  /* 0x0000000700297c82 */ /* 0x000fe20008000000 */
[----:B------:R-:W-:Y:S01]  /*d800*/  ISETP.GT.AND P5, PT, R121, 0x8, P3 ;  /* 0x000000087900780c */ /* 0x000fe20001fa4270 */
[----:B------:R-:W-:Y:S01]  /*d810*/  @!P1 IMAD R16, R16, 0x8, R2 ;  /* 0x0000000810109824 */ /* 0x000fe200078e0202 */
[----:B------:R-:W-:Y:S02]  /*d820*/  FMNMX.FTZ R11, R25, R14, !PT ;  /* 0x0000000e190b7209 */ /* 0x000fe40007810000 */
[----:B------:R-:W-:Y:S01]  /*d830*/  ISETP.LT.OR P5, PT, R122, 0x9, P5 ;  /* 0x000000097a00780c */ /* 0x000fe20002fa1670 */
[----:B------:R-:W-:Y:S01]  /*d840*/  @!P1 VIADD R16, R16, 0x16860 ;  /* 0x0001686010109836 */ /* 0x000fe20000000000 */
        /* <DEDUP_REMOVED lines=42> */
[----:B------:R-:W-:Y:S02]  /*daf0*/  ISETP.LT.OR P5, PT, R122, 0x29, P5 ;  /* 0x000000297a00780c */ /* 0x000fe40002fa1670 */
[----:B------:R-:W-:-:S02]  /*db00*/  FMNMX.FTZ R11, R69, R14, !PT ;  /* 0x0000000e450b7209 */ /* 0x000fc40007810000 */
[----:B------:R-:W-:Y:S02]  /*db10*/  ISETP.LT.OR P4, PT, R122, 0x1a, P4 ;  /* 0x0000001a7a00780c */ /* 0x000fe40002781670 */
[----:B------:R-:W-:Y:S02]  /*db20*/  FSEL R46, R46, -INF , !P5 ;  /* 0xff8000002e2e7808 */ /* 0x000fe40006800000 */
[----:B------:R-:W-:Y:S02]  /*db30*/  FMNMX.FTZ R14, R72, R11, !PT ;  /* 0x0000000b480e7209 */ /* 0x000fe40007810000 */
[----:B------:R-:W-:Y:S02]  /*db40*/  ISETP.GT.AND P5, PT, R121, 0x30, P3 ;  /* 0x000000307900780c */ /* 0x000fe40001fa4270 */
[----:B------:R-:W-:Y:S02]  /*db50*/  FSEL R39, R39, -INF , !P4 ;  /* 0xff80000027277808 */ /* 0x000fe40006000000 */
[----:B------:R-:W-:-:S02]  /*db60*/  ISETP.GT.AND P4, PT, R121, 0x21, P3 ;  /* 0x000000217900780c */ /* 0x000fc40001f84270 */
[----:B------:R-:W-:Y:S02]  /*db70*/  FMNMX.FTZ R11, R73, R14, !PT ;  /* 0x0000000e490b7209 */ /* 0x000fe40007810000 */
[C---:B------:R-:W-:Y:S02]  /*db80*/  ISETP.LT.OR P5, PT, R122.reuse, 0x31, P5 ;  /* 0x000000317a00780c */ /* 0x040fe40002fa1670 */
[----:B------:R-:W-:Y:S02]  /*db90*/  ISETP.LT.OR P4, PT, R122, 0x22, P4 ;  /* 0x000000227a00780c */ /* 0x000fe40002781670 */
[----:B------:R-:W-:Y:S02]  /*dba0*/  FMNMX.FTZ R14, R76, R11, !PT ;  /* 0x0000000b4c0e7209 */ /* 0x000fe40007810000 */
[----:B------:R-:W-:Y:S02]  /*dbb0*/  FSEL R50, R50, -INF , !P5 ;  /* 0xff80000032327808 */ /* 0x000fe40006800000 */
[----:B------:R-:W-:-:S02]  /*dbc0*/  ISETP.GT.AND P5, PT, R121, 0x38, P3 ;  /* 0x000000387900780c */ /* 0x000fc40001fa4270 */
[----:B------:R-:W-:Y:S02]  /*dbd0*/  FSEL R43, R43, -INF , !P4 ;  /* 0xff8000002b2b7808 */ /* 0x000fe40006000000 */
[----:B------:R-:W-:Y:S02]  /*dbe0*/  ISETP.GT.AND P4, PT, R121, 0x29, P3 ;  /* 0x000000297900780c */ /* 0x000fe40001f84270 */
[----:B------:R-:W-:Y:S02]  /*dbf0*/  FMNMX.FTZ R11, R77, R14, !PT ;  /* 0x0000000e4d0b7209 */ /* 0x000fe40007810000 */
[C---:B------:R-:W-:Y:S02]  /*dc00*/  ISETP.LT.OR P5, PT, R122.reuse, 0x39, P5 ;  /* 0x000000397a00780c */ /* 0x040fe40002fa1670 */
[----:B------:R-:W-:Y:S02]  /*dc10*/  ISETP.LT.OR P4, PT, R122, 0x2a, P4 ;  /* 0x0000002a7a00780c */ /* 0x000fe40002781670 */
[----:B------:R-:W-:-:S02]  /*dc20*/  FMNMX.FTZ R14, R80, R11, !PT ;  /* 0x0000000b500e7209 */ /* 0x000fc40007810000 */
[----:B------:R-:W-:Y:S02]  /*dc30*/  FSEL R54, R54, -INF , !P5 ;  /* 0xff80000036367808 */ /* 0x000fe40006800000 */
[----:B------:R-:W-:Y:S02]  /*dc40*/  ISETP.GT.AND P5, PT, R121, 0x40, P3 ;  /* 0x000000407900780c */ /* 0x000fe40001fa4270 */
[----:B------:R-:W-:Y:S02]  /*dc50*/  FSEL R47, R47, -INF , !P4 ;  /* 0xff8000002f2f7808 */ /* 0x000fe40006000000 */
[----:B------:R-:W-:Y:S02]  /*dc60*/  FMNMX.FTZ R11, R81, R14, !PT ;  /* 0x0000000e510b7209 */ /* 0x000fe40007810000 */
[----:B------:R-:W-:Y:S02]  /*dc70*/  ISETP.GT.AND P4, PT, R121, 0x31, P3 ;  /* 0x000000317900780c */ /* 0x000fe40001f84270 */
[----:B------:R-:W-:-:S02]  /*dc80*/  ISETP.LT.OR P5, PT, R122, 0x41, P5 ;  /* 0x000000417a00780c */ /* 0x000fc40002fa1670 */
[----:B------:R-:W-:Y:S02]  /*dc90*/  FMNMX.FTZ R14, R84, R11, !PT ;  /* 0x0000000b540e7209 */ /* 0x000fe40007810000 */
[----:B------:R-:W-:Y:S02]  /*dca0*/  ISETP.LT.OR P4, PT, R122, 0x32, P4 ;  /* 0x000000327a00780c */ /* 0x000fe40002781670 */
[----:B------:R-:W-:Y:S02]  /*dcb0*/  FSEL R58, R58, -INF , !P5 ;  /* 0xff8000003a3a7808 */ /* 0x000fe40006800000 */
[----:B------:R-:W-:Y:S02]  /*dcc0*/  ISETP.GT.AND P5, PT, R121, 0x48, P3 ;  /* 0x000000487900780c */ /* 0x000fe40001fa4270 */
[----:B------:R-:W-:Y:S02]  /*dcd0*/  FMNMX.FTZ R14, R85, R14, !PT ;  /* 0x0000000e550e7209 */ /* 0x000fe40007810000 */
[----:B------:R-:W-:-:S02]  /*dce0*/  FSEL R51, R51, -INF , !P4 ;  /* 0xff80000033337808 */ /* 0x000fc40006000000 */
[C---:B------:R-:W-:Y:S01]  /*dcf0*/  ISETP.GT.AND P4, PT, R121.reuse, 0x39, P3 ;  /* 0x000000397900780c */ /* 0x040fe20001f84270 */
[----:B------:R-:W0:Y:S01]  /*dd00*/  SHFL.BFLY PT, R11, R14, 0x2, 0x1f ;  /* 0x0c401f000e0b7f89 */ /* 0x000e2200000e0000 */
[C---:B------:R-:W-:Y:S02]  /*dd10*/  ISETP.LT.OR P5, PT, R122.reuse, 0x49, P5 ;  /* 0x000000497a00780c */ /* 0x040fe40002fa1670 */
[----:B------:R-:W-:Y:S02]  /*dd20*/  ISETP.LT.OR P4, PT, R122, 0x3a, P4 ;  /* 0x0000003a7a00780c */ /* 0x000fe40002781670 */
[----:B------:R-:W-:Y:S02]  /*dd30*/  FSEL R62, R62, -INF , !P5 ;  /* 0xff8000003e3e7808 */ /* 0x000fe40006800000 */
[----:B------:R-:W-:Y:S02]  /*dd40*/  ISETP.GT.AND P5, PT, R121, 0x50, P3 ;  /* 0x000000507900780c */ /* 0x000fe40001fa4270 */
[----:B------:R-:W-:-:S02]  /*dd50*/  FSEL R55, R55, -INF , !P4 ;  /* 0xff80000037377808 */ /* 0x000fc40006000000 */
[C---:B------:R-:W-:Y:S02]  /*dd60*/  ISETP.GT.AND P4, PT, R121.reuse, 0x41, P3 ;  /* 0x000000417900780c */ /* 0x040fe40001f84270 */
        /* <DEDUP_REMOVED lines=12> */
[----:B0-----:R-:W-:Y:S02]  /*de30*/  FMNMX.FTZ R15, R14, R11, !PT ;  /* 0x0000000b0e0f7209 */ /* 0x001fe40007810000 */
[C---:B------:R-:W-:Y:S02]  /*de40*/  ISETP.LT.OR P5, PT, R122.reuse, 0x61, P5 ;  /* 0x000000617a00780c */ /* 0x040fe40002fa1670 */
[----:B------:R-:W-:Y:S01]  /*de50*/  ISETP.LT.OR P4, PT, R122, 0x52, P4 ;  /* 0x000000527a00780c */ /* 0x000fe20002781670 */
[----:B------:R-:W0:Y:S01]  /*de60*/  SHFL.BFLY PT, R120, R15, 0x1, 0x1f ;  /* 0x0c201f000f787f89 */ /* 0x000e2200000e0000 */
[----:B------:R-:W-:Y:S02]  /*de70*/  FSEL R74, R74, -INF , !P5 ;  /* 0xff8000004a4a7808 */ /* 0x000fe40006800000 */
[----:B------:R-:W-:-:S02]  /*de80*/  ISETP.GT.AND P5, PT, R121, 0x68, P3 ;  /* 0x000000687900780c */ /* 0x000fc40001fa4270 */
[----:B------:R-:W-:Y:S02]  /*de90*/  FSEL R67, R67, -INF , !P4 ;  /* 0xff80000043437808 */ /* 0x000fe40006000000 */
[C---:B------:R-:W-:Y:S02]  /*dea0*/  ISETP.GT.AND P4, PT, R121.reuse, 0x59, P3 ;  /* 0x000000597900780c */ /* 0x040fe40001f84270 */
[C---:B------:R-:W-:Y:S02]  /*deb0*/  ISETP.LT.OR P5, PT, R122.reuse, 0x69, P5 ;  /* 0x000000697a00780c */ /* 0x040fe40002fa1670 */
[----:B------:R-:W-:Y:S02]  /*dec0*/  ISETP.LT.OR P4, PT, R122, 0x5a, P4 ;  /* 0x0000005a7a00780c */ /* 0x000fe40002781670 */
        /* <DEDUP_REMOVED lines=9> */
[----:B------:R-:W-:Y:S02]  /*df60*/  ISETP.GT.AND P4, PT, R121, 0x69, P3 ;  /* 0x000000697900780c */ /* 0x000fe40001f84270 */
[C---:B------:R-:W-:Y:S02]  /*df70*/  ISETP.LT.OR P5, PT, R122.reuse, 0x72, P5 ;  /* 0x000000727a00780c */ /* 0x040fe40002fa1670 */
[----:B0-----:R-:W-:Y:S02]  /*df80*/  FMNMX.FTZ R11, R15, R120, !PT ;  /* 0x000000780f0b7209 */ /* 0x001fe40007810000 */
[----:B------:R-:W-:Y:S02]  /*df90*/  ISETP.LT.OR P4, PT, R122, 0x6a, P4 ;  /* 0x0000006a7a00780c */ /* 0x000fe40002781670 */
[----:B------:R-:W-:Y:S01]  /*dfa0*/  FSEL R83, R83, -INF , !P5 ;  /* 0xff80000053537808 */ /* 0x000fe20006800000 */
[----:B------:R-:W-:Y:S01]  /*dfb0*/  FMUL.FTZ R14, R11, UR41 ;  /* 0x000000290b0e7c20 */ /* 0x000fe20008410000 */
[----:B------:R-:W-:-:S02]  /*dfc0*/  ISETP.GT.AND P5, PT, R121, RZ, P3 ;  /* 0x000000ff7900720c */ /* 0x000fc40001fa4270 */
[----:B------:R-:W-:Y:S02]  /*dfd0*/  FSEL R79, R79, -INF , !P4 ;  /* 0xff8000004f4f7808 */ /* 0x000fe40006000000 */
[----:B------:R-:W-:Y:S02]  /*dfe0*/  FSETP.NEU.FTZ.AND P4, PT, R11, -INF , PT ;  /* 0xff8000000b00780b */ /* 0x000fe40003f9d000 */
[----:B------:R-:W-:Y:S02]  /*dff0*/  ISETP.LT.OR P5, PT, R122, 0x1, P5 ;  /* 0x000000017a00780c */ /* 0x000fe40002fa1670 */
[----:B------:R-:W-:Y:S02]  /*e000*/  FSEL R14, R14, RZ, P4 ;  /* 0x000000ff0e0e7208 */ /* 0x000fe40002000000 */
[----:B------:R-:W-:Y:S02]  /*e010*/  FSEL R26, R26, -INF , !P5 ;  /* 0xff8000001a1a7808 */ /* 0x000fe40006800000 */
[----:B------:R-:W-:Y:S01]  /*e020*/  ISETP.GT.AND P5, PT, R121, 0x78, P3 ;  /* 0x000000787900780c */ /* 0x000fe20001fa4270 */
        /* <DEDUP_REMOVED lines=54> */
[----:B------:R-:W-:Y:S02]  /*e390*/  MUFU.EX2 R150, R150 ;  /* 0x0000009600967308 */ /* 0x000fe40000000800 */
[----:B------:R-:W-:Y:S01]  /*e3a0*/  FMNMX.FTZ R33, R59, R32, !PT ;  /* 0x000000203b217209 */ /* 0x000fe20007810000 */
[----:B------:R-:W-:-:S03]  /*e3b0*/  FFMA.FTZ R32, R49, UR41, -R14 ;  /* 0x0000002931207c23 */ /* 0x000fc6000801080e */
        /* <DEDUP_REMOVED lines=18> */
[----:B------:R-:W-:Y:S01]  /*e4e0*/  FMNMX.FTZ R37, R83, R40, !PT ;  /* 0x0000002853257209 */ /* 0x000fe20007810000 */
[----:B------:R-:W-:-:S03]  /*e4f0*/  FFMA.FTZ R40, R65, UR41, -R14 ;  /* 0x0000002941287c23 */ /* 0x000fc6000801080e */
[----:B------:R-:W-:Y:S02]  /*e500*/  FMNMX.FTZ R44, R86, R37, !PT ;  /* 0x00000025562c7209 */ /* 0x000fe40007810000 */
[----:B------:R-:W-:Y:S02]  /*e510*/  MUFU.EX2 R28, R28 ;  /* 0x0000001c001c7308 */ /* 0x000fe40000000800 */
[----:B------:R-:W-:-:S05]  /*e520*/  FMNMX.FTZ R44, R87, R44, !PT ;  /* 0x0000002c572c7209 */ /* 0x000fca0007810000 */
[----:B-1----:R-:W0:Y:S01]  /*e530*/  SHFL.BFLY PT, R45, R44, 0x2, 0x1f ;  /* 0x0c401f002c2d7f89 */ /* 0x002e2200000e0000 */
[----:B------:R-:W-:Y:S08]  /*e540*/  MUFU.EX2 R142, R142 ;  /* 0x0000008e008e7308 */ /* 0x000ff00000000800 */
[----:B------:R-:W-:Y:S08]  /*e550*/  MUFU.EX2 R136, R136 ;  /* 0x0000008800887308 */ /* 0x000ff00000000800 */
[----:B------:R-:W-:Y:S01]  /*e560*/  MUFU.EX2 R32, R32 ;  /* 0x0000002000207308 */ /* 0x000fe20000000800 */
[----:B0-----:R-:W-:Y:S01]  /*e570*/  FMNMX.FTZ R49, R44, R45, !PT ;  /* 0x0000002d2c317209 */ /* 0x001fe20007810000 */
[----:B------:R-:W-:-:S06]  /*e580*/  FFMA.FTZ R45, R77, UR41, -R14 ;  /* 0x000000294d2d7c23 */ /* 0x000fcc000801080e */
[----:B------:R-:W-:Y:S01]  /*e590*/  MUFU.EX2 R138, R138 ;  /* 0x0000008a008a7308 */ /* 0x000fe20000000800 */
[----:B------:R-:W0:Y:S07]  /*e5a0*/  SHFL.BFLY PT, R52, R49, 0x1, 0x1f ;  /* 0x0c201f0031347f89 */ /* 0x000e2e00000e0000 */
[----:B------:R-:W-:Y:S08]  /*e5b0*/  MUFU.EX2 R132, R132 ;  /* 0x0000008400847308 */ /* 0x000ff00000000800 */
[----:B------:R-:W-:Y:S08]  /*e5c0*/  MUFU.EX2 R36, R36 ;  /* 0x0000002400247308 */ /* 0x000ff00000000800 */
[----:B------:R-:W-:Y:S01]  /*e5d0*/  MUFU.EX2 R134, R134 ;  /* 0x0000008600867308 */ /* 0x000fe20000000800 */
[----:B0-----:R-:W-:-:S02]  /*e5e0*/  FMNMX.FTZ R14, R49, R52, !PT ;  /* 0x00000034310e7209 */ /* 0x001fc40007810000 */
[----:B------:R-:W-:Y:S02]  /*e5f0*/  FSEL R52, R11, RZ, P4 ;  /* 0x000000ff0b347208 */ /* 0x000fe40002000000 */
[C---:B------:R-:W-:Y:S01]  /*e600*/  FSETP.NEU.FTZ.AND P3, PT, R14.reuse, -INF , PT ;  /* 0xff8000000e00780b */ /* 0x040fe20003f7d000 */
[----:B--2---:R-:W-:Y:S02]  /*e610*/  FMUL.FTZ R53, R14, UR41 ;  /* 0x000000290e357c20 */ /* 0x004fe40008410000 */
[----:B------:R-:W-:Y:S01]  /*e620*/  MUFU.EX2 R37, R61 ;  /* 0x0000003d00257308 */ /* 0x000fe20000000800 */
[----:B------:R-:W-:-:S04]  /*e630*/  FADD.FTZ R52, -R52, R3 ;  /* 0x0000000334347221 */ /* 0x000fc80000010100 */
[----:B------:R-:W-:Y:S01]  /*e640*/  FMUL.FTZ R3, R52, UR41 ;  /* 0x0000002934037c20 */ /* 0x000fe20008410000 */
[----:B------:R-:W-:Y:S02]  /*e650*/  FSEL R52, R53, RZ, P3 ;  /* 0x000000ff35347208 */ /* 0x000fe40001800000 */
[----:B------:R-:W-:Y:S03]  /*e660*/  MUFU.EX2 R128, R128 ;  /* 0x0000008000807308 */ /* 0x000fe60000000800 */
        /* <DEDUP_REMOVED lines=9> */
[----:B------:R-:W-:Y:S01]  /*e700*/  FFMA.FTZ R141, R42, UR41, -R52 ;  /* 0x000000292a8d7c23 */ /* 0x000fe20008010834 */
[----:B------:R-:W-:Y:S01]  /*e710*/  @!P1 PRMT R34, RZ, 0x654, R16 ;  /* 0x00000654ff229816 */ /* 0x000fe20000000010 */
[--C-:B------:R-:W-:Y:S01]  /*e720*/  FFMA.FTZ R16, R43, UR41, -R52.reuse ;  /* 0x000000292b107c23 */ /* 0x100fe20008010834 */
[--C-:B------:R-:W-:Y:S01]  /*e730*/  FFMA.FTZ R143, R46, UR41, -R52.reuse ;  /* 0x000000292e8f7c23 */ /* 0x100fe20008010834 */
[----:B------:R-:W-:Y:S01]  /*e740*/  MUFU.EX2 R149, R149 ;  /* 0x0000009500957308 */ /* 0x000fe20000000800 */
[----:B------:R1:W-:Y:S01]  /*e750*/  @!P1 SYNCS.ARRIVE.TRANS64.RED.A1T0 RZ, [R34+URZ], RZ ;  /* 0x000000ff22ff99a7 */ /* 0x0003e2000810043f */
        /* <DEDUP_REMOVED lines=8> */
[----:B------:R-:W-:Y:S01]  /*e7e0*/  F2FP.F16.F32.PACK_AB R148, R15, R148 ;  /* 0x000000940f94723e */ /* 0x000fe200000000ff */
[--C-:B-1----:R-:W-:Y:S01]  /*e7f0*/  FFMA.FTZ R34, R47, UR41, -R52.reuse ;  /* 0x000000292f227c23 */ /* 0x102fe20008010834 */
[----:B------:R-:W-:Y:S01]  /*e800*/  FFMA.FTZ R62, R62, UR41, -R52 ;  /* 0x000000293e3e7c23 */ /* 0x000fe20008010834 */
[----:B------:R-:W-:Y:S01]  /*e810*/  FADD.FTZ R39, R15, R6 ;  /* 0x000000060f277221 */ /* 0x000fe20000010000 */
[----:B------:R-:W-:Y:S01]  /*e820*/  FSEL R15, R14, RZ, P3 ;  /* 0x000000ff0e0f7208 */ /* 0x000fe20001800000 */
[--C-:B------:R-:W-:Y:S01]  /*e830*/  FFMA.FTZ R63, R63, UR41, -R52.reuse ;  /* 0x000000293f3f7c23 */ /* 0x100fe20008010834 */
[----:B------:R-:W-:Y:S01]  /*e840*/  MUFU.EX2 R151, R151 ;  /* 0x0000009700977308 */ /* 0x000fe20000000800 */
[----:B------:R-:W-:Y:S01]  /*e850*/  FADD.FTZ R6, R150, R39 ;  /* 0x0000002796067221 */ /* 0x000fe20000010000 */
[----:B------:R-:W-:Y:S01]  /*e860*/  FFMA.FTZ R66, R66, UR41, -R52 ;  /* 0x0000002942427c23 */ /* 0x000fe20008010834 */
[----:B------:R-:W-:Y:S01]  /*e870*/  FADD.FTZ R15, -R15, R0 ;  /* 0x000000000f0f7221 */ /* 0x000fe20000010100 */
[----:B------:R-:W-:Y:S01]  /*e880*/  FFMA.FTZ R67, R67, UR41, -R52 ;  /* 0x0000002943437c23 */ /* 0x000fe20008010834 */
[----:B------:R-:W-:Y:S01]  /*e890*/  FADD.FTZ R39, R23, R6 ;  /* 0x0000000617277221 */ /* 0x000fe20000010000 */
[--C-:B------:R-:W-:Y:S01]  /*e8a0*/  FFMA.FTZ R70, R70, UR41, -R52.reuse ;  /* 0x0000002946467c23 */ /* 0x100fe20008010834 */
[----:B------:R-:W-:Y:S01]  /*e8b0*/  FMUL.FTZ R0, R15, UR41 ;  /* 0x000000290f007c20 */ /* 0x000fe20008410000 */
[----:B------:R-:W-:Y:S01]  /*e8c0*/  MUFU.EX2 R27, R27 ;  /* 0x0000001b001b7308 */ /* 0x000fe20000000800 */
[----:B------:R-:W-:Y:S01]  /*e8d0*/  FADD.FTZ R39, R144, R39 ;  /* 0x0000002790277221 */ /* 0x000fe20000010000 */
[----:B------:R-:W-:Y:S01]  /*e8e0*/  F2FP.F16.F32.PACK_AB R144, R24, R144 ;  /* 0x000000901890723e */ /* 0x000fe200000000ff */
        /* <DEDUP_REMOVED lines=11> */
[--C-:B------:R-:W-:Y:S01]  /*e9a0*/  FFMA.FTZ R86, R86, UR41, -R52.reuse ;  /* 0x0000002956567c23 */ /* 0x100fe20008010834 */
[----:B------:R-:W-:Y:S01]  /*e9b0*/  FFMA.FTZ R52, R87, UR41, -R52 ;  /* 0x0000002957347c23 */ /* 0x000fe20008010834 */
[----:B------:R-:W1:Y:S01]  /*e9c0*/  MUFU.EX2 R145, R145 ;  /* 0x0000009100917308 */ /* 0x000e620000000800 */
[----:B------:R-:W-:Y:S01]  /*e9d0*/  FADD.FTZ R15, R140, R15 ;  /* 0x0000000f8c0f7221 */ /* 0x000fe20000010000 */
[-C--:B------:R-:W-:Y:S01]  /*e9e0*/  FMUL.FTZ R88, R88, R3.reuse ;  /* 0x0000000358587220 */ /* 0x080fe20000410000 */
[-C--:B------:R-:W-:Y:S01]  /*e9f0*/  FMUL.FTZ R89, R89, R3.reuse ;  /* 0x0000000359597220 */ /* 0x080fe20000410000 */
[-C--:B------:R-:W-:Y:S01]  /*ea00*/  FMUL.FTZ R92, R92, R3.reuse ;  /* 0x000000035c5c7220 */ /* 0x080fe20000410000 */
[----:B------:R-:W-:Y:S01]  /*ea10*/  FADD.FTZ R15, R28, R15 ;  /* 0x0000000f1c0f7221 */ /* 0x000fe20000010000 */
[-C--:B------:R-:W-:Y:S01]  /*ea20*/  FMUL.FTZ R93, R93, R3.reuse ;  /* 0x000000035d5d7220 */ /* 0x080fe20000410000 */
[----:B------:R-:W-:Y:S01]  /*ea30*/  FMUL.FTZ R96, R96, R3 ;  /* 0x0000000360607220 */ /* 0x000fe20000410000 */
[----:B------:R-:W2:Y:S01]  /*ea40*/  MUFU.EX2 R30, R30 ;  /* 0x0000001e001e7308 */ /* 0x000ea20000000800 */
[----:B------:R-:W-:Y:S01]  /*ea50*/  FADD.FTZ R6, R142, R15 ;  /* 0x0000000f8e067221 */ /* 0x000fe20000010000 */
[----:B0-----:R-:W-:Y:S01]  /*ea60*/  FFMA.FTZ R5, R0, R5, R149 ;  /* 0x0000000500057223 */ /* 0x001fe20000010095 */
[-C--:B------:R-:W-:Y:S01]  /*ea70*/  FMUL.FTZ R97, R97, R3.reuse ;  /* 0x0000000361617220 */ /* 0x080fe20000410000 */
[-C--:B------:R-:W-:Y:S01]  /*ea80*/  FMUL.FTZ R100, R100, R3.reuse ;  /* 0x0000000364647220 */ /* 0x080fe20000410000 */
[----:B------:R-:W-:Y:S01]  /*ea90*/  FADD.FTZ R15, R29, R6 ;  /* 0x000000061d0f7221 */ /* 0x000fe20000010000 */
[----:B------:R-:W-:Y:S01]  /*eaa0*/  FADD.FTZ R6, R26, R5 ;  /* 0x000000051a067221 */ /* 0x000fe20000010000 */
[-C--:B------:R-:W-:Y:S01]  /*eab0*/  FMUL.FTZ R101, R101, R3.reuse ;  /* 0x0000000365657220 */ /* 0x080fe20000410000 */
[----:B------:R-:W0:Y:S01]  /*eac0*/  MUFU.EX2 R147, R147 ;  /* 0x0000009300937308 */ /* 0x000e220000000800 */
[----:B------:R-:W-:Y:S01]  /*ead0*/  FADD.FTZ R15, R136, R15 ;  /* 0x0000000f880f7221 */ /* 0x000fe20000010000 */
[----:B------:R-:W-:Y:S01]  /*eae0*/  FADD.FTZ R6, R151, R6 ;  /* 0x0000000697067221 */ /* 0x000fe20000010000 */
[-C--:B------:R-:W-:Y:S01]  /*eaf0*/  FMUL.FTZ R104, R104, R3.reuse ;  /* 0x0000000368687220 */ /* 0x080fe20000410000 */
[-C--:B------:R-:W-:Y:S01]  /*eb00*/  FMUL.FTZ R105, R105, R3.reuse ;  /* 0x0000000369697220 */ /* 0x080fe20000410000 */
[----:B------:R-:W-:Y:S01]  /*eb10*/  FADD.FTZ R15, R32, R15 ;  /* 0x0000000f200f7221 */ /* 0x000fe20000010000 */
[----:B------:R-:W-:Y:S01]  /*eb20*/  FADD.FTZ R6, R27, R6 ;  /* 0x000000061b067221 */ /* 0x000fe20000010000 */
[-C--:B------:R-:W-:Y:S01]  /*eb30*/  FMUL.FTZ R108, R108, R3.reuse ;  /* 0x000000036c6c7220 */ /* 0x080fe20000410000 */
[----:B------:R-:W3:Y:S01]  /*eb40*/  MUFU.EX2 R31, R31 ;  /* 0x0000001f001f7308 */ /* 0x000ee20000000800 */
[----:B------:R-:W-:Y:S01]  /*eb50*/  FADD.FTZ R24, R138, R15 ;  /* 0x0000000f8a187221 */ /* 0x000fe20000010000 */
[----:B-1----:R-:W-:Y:S01]  /*eb60*/  FADD.FTZ R5, R145, R6 ;  /* 0x0000000691057221 */ /* 0x002fe20000010000 */
[-C--:B------:R-:W-:Y:S01]  /*eb70*/  FMUL.FTZ R109, R109, R3.reuse ;  /* 0x000000036d6d7220 */ /* 0x080fe20000410000 */
[-C--:B------:R-:W-:Y:S01]  /*eb80*/  FMUL.FTZ R112, R112, R3.reuse ;  /* 0x0000000370707220 */ /* 0x080fe20000410000 */
[----:B------:R-:W-:Y:S01]  /*eb90*/  FADD.FTZ R15, R33, R24 ;  /* 0x00000018210f7221 */ /* 0x000fe20000010000 */
[----:B--2---:R-:W-:Y:S01]  /*eba0*/  FADD.FTZ R6, R30, R5 ;  /* 0x000000051e067221 */ /* 0x004fe20000010000 */
[-C--:B------:R-:W-:Y:S01]  /*ebb0*/  FMUL.FTZ R113, R113, R3.reuse ;  /* 0x0000000371717220 */ /* 0x080fe20000410000 */
[----:B------:R-:W1:Y:S01]  /*ebc0*/  MUFU.EX2 R141, R141 ;  /* 0x0000008d008d7308 */ /* 0x000e620000000800 */
[----:B------:R-:W-:Y:S01]  /*ebd0*/  FADD.FTZ R15, R132, R15 ;  /* 0x0000000f840f7221 */ /* 0x000fe20000010000 */
[----:B0-----:R-:W-:Y:S01]  /*ebe0*/  FADD.FTZ R6, R147, R6 ;  /* 0x0000000693067221 */ /* 0x001fe20000010000 */
[-C--:B------:R-:W-:Y:S01]  /*ebf0*/  FMUL.FTZ R116, R116, R3.reuse ;  /* 0x0000000374747220 */ /* 0x080fe20000410000 */
[----:B------:R-:W-:Y:S01]  /*ec00*/  FMUL.FTZ R117, R117, R3 ;  /* 0x0000000375757220 */ /* 0x000fe20000410000 */
[----:B------:R-:W-:Y:S01]  /*ec10*/  FADD.FTZ R15, R36, R15 ;  /* 0x0000000f240f7221 */ /* 0x000fe20000010000 */
[----:B------:R-:W-:Y:S01]  /*ec20*/  ISETP.GT.AND P3, PT, R4, R21, PT ;  /* 0x000000150400720c */ /* 0x000fe20003f64270 */
[----:B------:R-:W-:Y:S01]  /*ec30*/  FMUL.FTZ R90, R90, R0 ;  /* 0x000000005a5a7220 */ /* 0x000fe20000410000 */
[----:B------:R-:W0:Y:S01]  /*ec40*/  MUFU.EX2 R16, R16 ;  /* 0x0000001000107308 */ /* 0x000e220000000800 */
[----:B------:R-:W-:Y:S01]  /*ec50*/  FADD.FTZ R24, R134, R15 ;  /* 0x0000000f86187221 */ /* 0x000fe20000010000 */
[----:B---3--:R-:W-:Y:S01]  /*ec60*/  FADD.FTZ R6, R31, R6 ;  /* 0x000000061f067221 */ /* 0x008fe20000010000 */
[----:B------:R-:W-:Y:S01]  /*ec70*/  F2FP.F16.F32.PACK_AB R150, R23, R150 ;  /* 0x000000961796723e */ /* 0x000fe200000000ff */
[-C--:B------:R-:W-:Y:S01]  /*ec80*/  FMUL.FTZ R91, R91, R0.reuse ;  /* 0x000000005b5b7220 */ /* 0x080fe20000410000 */
[----:B------:R-:W-:Y:S01]  /*ec90*/  FADD.FTZ R15, R37, R24 ;  /* 0x00000018250f7221 */ /* 0x000fe20000010000 */
[-C--:B------:R-:W-:Y:S01]  /*eca0*/  FMUL.FTZ R94, R94, R0.reuse ;  /* 0x000000005e5e7220 */ /* 0x080fe20000410000 */
[-C--:B------:R-:W-:Y:S01]  /*ecb0*/  FMUL.FTZ R95, R95, R0.reuse ;  /* 0x000000005f5f7220 */ /* 0x080fe20000410000 */
[----:B------:R-:W2:Y:S01]  /*ecc0*/  MUFU.EX2 R40, R40 ;  /* 0x0000002800287308 */ /* 0x000ea20000000800 */
[----:B-1----:R-:W-:Y:S01]  /*ecd0*/  FADD.FTZ R5, R141, R6 ;  /* 0x000000068d057221 */ /* 0x002fe20000010000 */
[----:B------:R-:W-:Y:S01]  /*ece0*/  FADD.FTZ R15, R128, R15 ;  /* 0x0000000f800f7221 */ /* 0x000fe20000010000 */
        /* <DEDUP_REMOVED lines=17> */
[----:B------:R-:W-:Y:S01]  /*ee00*/  F2FP.F16.F32.PACK_AB R146, R25, R146 ;  /* 0x000000921992723e */ /* 0x000fe200000000ff */
[----:B------:R-:W-:Y:S01]  /*ee10*/  VIADD R4, R4, 0xffffffff ;  /* 0xffffffff04047836 */ /* 0x000fe20000000000 */
[----:B------:R-:W-:Y:S01]  /*ee20*/  F2FP.F16.F32.PACK_AB R140, R28, R140 ;  /* 0x0000008c1c8c723e */ /* 0x000fe200000000ff */
[----:B------:R-:W-:Y:S01]  /*ee30*/  IMAD.MOV.U32 R23, RZ, RZ, R20 ;  /* 0x000000ffff177224 */ /* 0x000fe200078e0014 */
[----:B------:R-:W2:Y:S01]  /*ee40*/  MUFU.EX2 R34, R34 ;  /* 0x0000002200227308 */ /* 0x000ea20000000800 */
[----:B-1----:R-:W-:Y:S01]  /*ee50*/  FADD.FTZ R5, R143, R6 ;  /* 0x000000068f057221 */ /* 0x002fe20000010000 */
[----:B------:R-:W-:Y:S01]  /*ee60*/  F2FP.F16.F32.PACK_AB R142, R29, R142 ;  /* 0x0000008e1d8e723e */ /* 0x000fe200000000ff */
[----:B------:R-:W-:Y:S01]  /*ee70*/  IMAD.MOV.U32 R0, RZ, RZ, R14 ;  /* 0x000000ffff007224 */ /* 0x000fe200078e000e */
[----:B------:R-:W-:-:S02]  /*ee80*/  F2FP.F16.F32.PACK_AB R136, R32, R136 ;  /* 0x000000882088723e */ /* 0x000fc400000000ff */
[----:B------:R-:W-:Y:S02]  /*ee90*/  F2FP.F16.F32.PACK_AB R138, R33, R138 ;  /* 0x0000008a218a723e */ /* 0x000fe400000000ff */
[----:B------:R-:W1:Y:S01]  /*eea0*/  MUFU.EX2 R41, R41 ;  /* 0x0000002900297308 */ /* 0x000e620000000800 */
[----:B0-----:R-:W-:Y:S01]  /*eeb0*/  FADD.FTZ R24, R130, R15 ;  /* 0x0000000f82187221 */ /* 0x001fe20000010000 */
[----:B------:R-:W-:Y:S02]  /*eec0*/  F2FP.F16.F32.PACK_AB R132, R36, R132 ;  /* 0x000000842484723e */ /* 0x000fe400000000ff */
[----:B------:R-:W-:Y:S02]  /*eed0*/  F2FP.F16.F32.PACK_AB R134, R37, R134 ;  /* 0x000000862586723e */ /* 0x000fe400000000ff */
[----:B------:R-:W-:Y:S02]  /*eee0*/  F2FP.F16.F32.PACK_AB R128, R40, R128 ;  /* 0x000000802880723e */ /* 0x000fe400000000ff */
[----:B------:R-:W0:Y:S01]  /*eef0*/  MUFU.EX2 R137, R137 ;  /* 0x0000008900897308 */ /* 0x000e220000000800 */
[----:B--2---:R-:W-:Y:S01]  /*ef00*/  FADD.FTZ R6, R34, R5 ;  /* 0x0000000522067221 */ /* 0x004fe20000010000 */
[----:B------:R-:W-:-:S02]  /*ef10*/  F2FP.F16.F32.PACK_AB R149, R26, R149 ;  /* 0x000000951a95723e */ /* 0x000fc400000000ff */
[----:B------:R-:W-:Y:S02]  /*ef20*/  F2FP.F16.F32.PACK_AB R151, R27, R151 ;  /* 0x000000971b97723e */ /* 0x000fe400000000ff */
[----:B------:R-:W-:Y:S02]  /*ef30*/  F2FP.F16.F32.PACK_AB R145, R30, R145 ;  /* 0x000000911e91723e */ /* 0x000fe400000000ff */
[----:B------:R-:W2:Y:S01]  /*ef40*/  MUFU.EX2 R124, R124 ;  /* 0x0000007c007c7308 */ /* 0x000ea20000000800 */
[C---:B-1----:R-:W-:Y:S01]  /*ef50*/  FADD.FTZ R5, R41.reuse, R24 ;  /* 0x0000001829057221 */ /* 0x042fe20000010000 */
[----:B------:R-:W-:Y:S02]  /*ef60*/  F2FP.F16.F32.PACK_AB R130, R41, R130 ;  /* 0x000000822982723e */ /* 0x000fe400000000ff */
[----:B------:R-:W-:Y:S02]  /*ef70*/  F2FP.F16.F32.PACK_AB R147, R31, R147 ;  /* 0x000000931f93723e */ /* 0x000fe400000000ff */
[----:B------:R-:W-:-:S02]  /*ef80*/  F2FP.F16.F32.PACK_AB R143, R34, R143 ;  /* 0x0000008f228f723e */ /* 0x000fc400000000ff */
        /* <DEDUP_REMOVED lines=65> */
[----:B------:R-:W-:Y:S02]  /*f3a0*/  IMAD.MOV.U32 R16, RZ, RZ, R7 ;  /* 0x000000ffff107224 */ /* 0x000fe400078e0007 */
[----:B-1----:R-:W-:-:S04]  /*f3b0*/  FADD.FTZ R3, R86, R3 ;  /* 0x0000000356037221 */ /* 0x002fc80000010000 */
[C---:B0-----:R-:W-:Y:S01]  /*f3c0*/  FADD.FTZ R5, R52.reuse, R3 ;  /* 0x0000000334057221 */ /* 0x041fe20000010000 */
[----:B------:R-:W-:Y:S01]  /*f3d0*/  F2FP.F16.F32.PACK_AB R123, R52, R86 ;  /* 0x00000056347b723e */ /* 0x000fe200000000ff */
[----:B------:R-:W-:Y:S01]  /*f3e0*/  IMAD.MOV.U32 R3, RZ, RZ, R11 ;  /* 0x000000ffff037224 */ /* 0x000fe200078e000b */
[----:B------:R-:W-:Y:S06]  /*f3f0*/  @P3 BRA `(.L_x_14119) ;  /* 0xffffffd000183947 */ /* 0x000fec000383ffff */
[----:B------:R-:W-:Y:S02]  /*f400*/  IMAD.MOV.U32 R0, RZ, RZ, R14 ;  /* 0x000000ffff007224 */ /* 0x000fe400078e000e */
[----:B------:R-:W-:Y:S02]  /*f410*/  IMAD.MOV.U32 R3, RZ, RZ, R11 ;  /* 0x000000ffff037224 */ /* 0x000fe400078e000b */
[----:B------:R-:W-:Y:S02]  /*f420*/  IMAD.MOV.U32 R16, RZ, RZ, R7 ;  /* 0x000000ffff107224 */ /* 0x000fe400078e0007 */
[----:B------:R-:W-:-:S07]  /*f430*/  IMAD.MOV.U32 R23, RZ, RZ, R20 ;  /* 0x000000ffff177224 */ /* 0x000fce00078e0014 */
.L_x_14101:
[----:B------:R-:W2:Y:S01]  /*f440*/  LDL R21, [R1+0x18] ;  /* 0x0000180001157983 */ /* 0x000ea20000100800 */
[----:B------:R-:W0:Y:S03]  /*f450*/  LDC R7, c[0x0][0x448] ;  /* 0x00011200ff077b82 */ /* 0x000e260000000800 */
[----:B------:R-:W3:Y:S04]  /*f460*/  LDL R20, [R1+0x4] ;  /* 0x0000040001147983 */ /* 0x000ee80000100800 */
[----:B------:R-:W3:Y:S01]  /*f470*/  LDL R15, [R1+0x8] ;  /* 0x00000800010f7983 */ /* 0x000ee20000100800 */
[----:B------:R-:W1:Y:S01]  /*f480*/  LDC R24, c[0x0][0x9e4] ;  /* 0x00027900ff187b82 */ /* 0x000e620000000800 */
[----:B0-----:R-:W-:-:S02]  /*f490*/  ISETP.NE.AND P4, PT, R7, 0x1, PT ;  /* 0x000000010700780c */ /* 0x001fc40003f85270 */
[----:B-1----:R-:W-:-:S11]  /*f4a0*/  ISETP.GE.AND P5, PT, R24, 0x1, PT ;  /* 0x000000011800780c */ /* 0x002fd60003fa6270 */
[----:B------:R-:W0:Y:S08]  /*f4b0*/  @P4 LDC R14, c[0x0][0x44c] ;  /* 0x00011300ff0e4b82 */ /* 0x000e300000000800 */
[----:B------:R-:W1:Y:S01]  /*f4c0*/  @P4 LDC R11, c[0x0][0x450] ;  /* 0x00011400ff0b4b82 */ /* 0x000e620000000800 */
[----:B--2---:R-:W-:-:S04]  /*f4d0*/  VIADD R7, R21, 0xbf ;  /* 0x000000bf15077836 */ /* 0x004fc80000000000 */
[----:B0-----:R-:W-:Y:S01]  /*f4e0*/  @P4 IMAD.HI.U32 R14, R7, R14, RZ ;  /* 0x0000000e070e4227 */ /* 0x001fe200078e00ff */
[----:B---3--:R-:W-:-:S04]  /*f4f0*/  IADD3 R20, R15, 0x1, -R20 ;  /* 0x000000010f147810 */ /* 0x008fc80007ffe814 */
        /* <DEDUP_REMOVED lines=14> */
.L_x_14122:
[----:B------:R-:W-:-:S13]  /*f5e0*/  ISETP.NE.AND P2, PT, R24, 0x1, PT ;  /* 0x000000011800780c */ /* 0x000fda0003f45270 */
[----:B------:R-:W0:Y:S02]  /*f5f0*/  @P2 LDC.64 R10, c[0x0][0x9e8] ;  /* 0x00027a00ff0a2b82 */ /* 0x000e240000000a00 */
[----:B0-----:R-:W-:-:S05]  /*f600*/  @P2 IMAD.HI.U32 R10, R7, R10, RZ ;  /* 0x0000000a070a2227 */ /* 0x001fca00078e00ff */
[----:B------:R-:W-:-:S07]  /*f610*/  @P2 SHF.R.U32.HI R7, RZ, R11, R10 ;  /* 0x0000000bff072219 */ /* 0x000fce000001160a */
.L_x_14123:
[----:B------:R-:W-:Y:S05]  /*f620*/  BSYNC B0 ;  /* 0x0000000000007941 */ /* 0x000fea0003800000 */
.L_x_14121:
[----:B------:R-:W-:-:S05]  /*f630*/  IMAD R7, R7, R24, RZ ;  /* 0x0000001807077224 */ /* 0x000fca00078e02ff */
[----:B------:R-:W-:-:S07]  /*f640*/  VIMNMX R14, R14, R7, !PT ;  /* 0x000000070e0e7248 */ /* 0x000fce0007fe0100 */
.L_x_14120:
[----:B------:R-:W2:Y:S01]  /*f650*/  LDL R10, [R1+0x30] ;  /* 0x00003000010a7983 */ /* 0x000ea20000100800 */
[----:B------:R-:W-:-:S05]  /*f660*/  VIADD R14, R14, 0x7f ;  /* 0x0000007f0e0e7836 */ /* 0x000fca0000000000 */
[----:B------:R-:W-:-:S04]  /*f670*/  SHF.R.S32.HI R7, RZ, 0x1f, R14 ;  /* 0x0000001fff077819 */ /* 0x000fc8000001140e */
[----:B------:R-:W-:-:S04]  /*f680*/  LEA.HI R7, R7, R14, RZ, 0x7 ;  /* 0x0000000e07077211 */ /* 0x000fc800078f38ff */
[----:B------:R-:W-:-:S04]  /*f690*/  SHF.R.S32.HI R7, RZ, 0x7, R7 ;  /* 0x00000007ff077819 */ /* 0x000fc80000011407 */
[----:B--2---:R-:W-:-:S04]  /*f6a0*/  VIMNMX R10, R10, R7, !PT ;  /* 0x000000070a0a7248 */ /* 0x004fc80007fe0100 */
[----:B------:R-:W-:Y:S01]  /*f6b0*/  ISETP.GE.AND P2, PT, R4, R10, PT ;  /* 0x0000000a0400720c */ /* 0x000fe20003f46270 */
[----:B------:R0:W-:-:S12]  /*f6c0*/  STL [R1+0x24], R10 ;  /* 0x0000240a01007387 */ /* 0x0001d80000100800 */
[----:B0-----:R-:W-:Y:S05]  /*f6d0*/  @!P2 BRA `(.L_x_14124) ;  /* 0x0000001c00c0a947 */ /* 0x001fea0003800000 */
[----:B------:R-:W-:Y:S02]  /*f6e0*/  IMAD.MOV.U32 R7, RZ, RZ, R0 ;  /* 0x000000ffff077224 */ /* 0x000fe400078e0000 */
[----:B------:R-:W-:Y:S02]  /*f6f0*/  IMAD.MOV.U32 R14, RZ, RZ, R3 ;  /* 0x000000ffff0e7224 */ /* 0x000fe400078e0003 */
[----:B------:R-:W-:Y:S02]  /*f700*/  IMAD.MOV.U32 R10, RZ, RZ, R23 ;  /* 0x000000ffff0a7224 */ /* 0x000fe400078e0017 */
[----:B------:R-:W-:-:S07]  /*f710*/  IMAD.MOV.U32 R15, RZ, RZ, R16 ;  /* 0x000000ffff0f7224 */ /* 0x000fce00078e0010 */
.L_x_14134:
        /* <DEDUP_REMOVED lines=11> */
.L_x_14126:
[----:B------:R-:W-:Y:S01]  /*f7d0*/  IMAD R0, R16, 0x8, R2 ;  /* 0x0000000810007824 */ /* 0x000fe200078e0202 */
[----:B------:R-:W-:-:S04]  /*f7e0*/  SHF.L.U32 R3, R23, 0x1f, RZ ;  /* 0x0000001f17037819 */ /* 0x000fc800000006ff */
[----:B------:R0:W1:Y:S01]  /*f7f0*/  SYNCS.PHASECHK.TRANS64.TRYWAIT P3, [R0+URZ+0x16830], R3 ;  /* 0x01683003000075a7 */ /* 0x000062000806017f */
[----:B------:R-:W-:Y:S05]  /*f800*/  @!P0 BRA `(.L_x_14127) ;  /* 0x0000000000048947 */ /* 0x000fea0003800000 */
[----:B------:R-:W-:Y:S01]  /*f810*/  BPT.TRAP 0x1 ;  /* 0x000000040000795c */ /* 0x000fe20000300000 */
.L_x_14127:
[----:B------:R-:W-:Y:S04]  /*f820*/  BSSY B0, `(.L_x_14125) ;  /* 0x0000004000007945 */ /* 0x000fe80003800000 */
[----:B-1----:R-:W-:Y:S05]  /*f830*/  @P3 BRA `(.L_x_14128) ;  /* 0x0000000000083947 */ /* 0x002fea0003800000 */
[----:B------:R-:W1:Y:S02]  /*f840*/  SYNCS.PHASECHK.TRANS64.TRYWAIT P3, [R0+URZ+0x16830], R3 ;  /* 0x01683003000075a7 */ /* 0x000e64000806017f */
[----:B-1----:R-:W-:Y:S05]  /*f850*/  @!P3 BRA `(.L_x_14129) ;  /* 0x000000e80074b947 */ /* 0x002fea0003800000 */
.L_x_14128:
[----:B------:R-:W-:Y:S05]  /*f860*/  BSYNC B0 ;  /* 0x0000000000007941 */ /* 0x000fea0003800000 */
.L_x_14125:
[----:B01----:R-:W2:Y:S01]  /*f870*/  LDL R3, [R1+0x20] ;  /* 0x0000200001037983 */ /* 0x003ea20000100800 */
[----:B------:R-:W0:Y:S01]  /*f880*/  S2R R0, SR_TID.X ;  /* 0x0000000000007919 */ /* 0x000e220000002100 */
[----:B------:R-:W-:Y:S05]  /*f890*/  WARPSYNC.ALL ;  /* 0x0000000000007948 */ /* 0x000fea0003800000 */
[----:B------:R-:W-:Y:S01]  /*f8a0*/  IMAD.MOV.U32 R27, RZ, RZ, 0x40000040 ;  /* 0x40000040ff1b7424 */ /* 0x000fe200078e00ff */
[----:B0-----:R-:W-:-:S05]  /*f8b0*/  SHF.R.U32.HI R0, RZ, 0x7, R0 ;  /* 0x00000007ff007819 */ /* 0x001fca0000011600 */
[----:B------:R-:W-:Y:S01]  /*f8c0*/  VIADD R0, R0, 0x8 ;  /* 0x0000000800007836 */ /* 0x000fe20000000000 */
[----:B------:R-:W-:Y:S01]  /*f8d0*/  R2UR UR8, R8 ;  /* 0x00000000080872ca */ /* 0x000fe200000e0000 */
[----:B------:R-:W-:Y:S01]  /*f8e0*/  IMAD.MOV.U32 R25, RZ, RZ, 0x40000040 ;  /* 0x40000040ff197424 */ /* 0x000fe200078e00ff */
[----:B------:R-:W-:Y:S02]  /*f8f0*/  R2UR UR9, R9 ;  /* 0x00000000090972ca */ /* 0x000fe400000e0000 */
[----:B------:R-:W-:Y:S02]  /*f900*/  R2UR UR11, R27 ;  /* 0x000000001b0b72ca */ /* 0x000fe400000e0000 */
[----:B------:R-:W-:Y:S02]  /*f910*/  R2UR UR15, R25 ;  /* 0x00000000190f72ca */ /* 0x000fe400000e0000 */
[----:B------:R-:W-:Y:S02]  /*f920*/  R2UR UR23, R27 ;  /* 0x000000001b1772ca */ /* 0x000fe400000e0000 */
[----:B------:R-:W-:-:S02]  /*f930*/  R2UR UR12, R156 ;  /* 0x000000009c0c72ca */ /* 0x000fc400000e0000 */
[----:B------:R-:W-:Y:S01]  /*f940*/  R2UR UR13, R157 ;  /* 0x000000009d0d72ca */ /* 0x000fe200000e0000 */
[----:B------:R0:W-:Y:S01]  /*f950*/  BAR.SYNC.DEFER_BLOCKING R0, 0x100 ;  /* 0x000400000000751d */ /* 0x0001e20000010000 */
[----:B------:R-:W-:Y:S01]  /*f960*/  IMAD.MOV.U32 R21, RZ, RZ, 0x40000040 ;  /* 0x40000040ff157424 */ /* 0x000fe200078e00ff */
[----:B------:R-:W-:Y:S02]  /*f970*/  R2UR UR16, R154 ;  /* 0x000000009a1072ca */ /* 0x000fe400000e0000 */
[----:B------:R-:W-:Y:S02]  /*f980*/  R2UR UR17, R155 ;  /* 0x000000009b1172ca */ /* 0x000fe400000e0000 */
[----:B------:R-:W-:Y:S01]  /*f990*/  R2UR UR19, R21 ;  /* 0x00000000151372ca */ /* 0x000fe200000e0000 */
[----:B--2---:R-:W-:-:S04]  /*f9a0*/  IMAD R26, R16, 0x400, R3 ;  /* 0x00000400101a7824 */ /* 0x004fc800078e0203 */
[C---:B------:R-:W-:Y:S01]  /*f9b0*/  VIADD R24, R26.reuse, 0x2 ;  /* 0x000000021a187836 */ /* 0x040fe20000000000 */
[C---:B------:R-:W-:Y:S01]  /*f9c0*/  R2UR UR10, R26.reuse ;  /* 0x000000001a0a72ca */ /* 0x040fe200000e0000 */
[C---:B------:R-:W-:Y:S02]  /*f9d0*/  VIADD R20, R26.reuse, 0x4 ;  /* 0x000000041a147836 */ /* 0x040fe40000000000 */
[----:B------:R-:W-:Y:S01]  /*f9e0*/  VIADD R26, R26, 0x6 ;  /* 0x000000061a1a7836 */ /* 0x000fe20000000000 */
[----:B------:R-:W-:-:S04]  /*f9f0*/  R2UR UR14, R24 ;  /* 0x00000000180e72ca */ /* 0x000fc800000e0000 */
[----:B------:R-:W-:Y:S02]  /*fa00*/  R2UR UR22, R26 ;  /* 0x000000001a1672ca */ /* 0x000fe400000e0000 */
        /* <DEDUP_REMOVED lines=18> */
.L_x_14131:
[----:B------:R-:W-:Y:S01]  /*fb30*/  SHF.L.U32 R0, R10, 0x1f, RZ ;  /* 0x0000001f0a007819 */ /* 0x000fe200000006ff */
[----:B------:R-:W-:-:S04]  /*fb40*/  IMAD R3, R15, 0x8, R2 ;  /* 0x000000080f037824 */ /* 0x000fc800078e0202 */
[----:B------:R0:W1:Y:S01]  /*fb50*/  SYNCS.PHASECHK.TRANS64.TRYWAIT P2, [R3+URZ+0x16850], R0 ;  /* 0x01685000030075a7 */ /* 0x000062000804017f */
[----:B------:R-:W-:Y:S05]  /*fb60*/  @!P0 BRA `(.L_x_14132) ;  /* 0x0000000000048947 */ /* 0x000fea0003800000 */
[----:B------:R-:W-:Y:S01]  /*fb70*/  BPT.TRAP 0x1 ;  /* 0x000000040000795c */ /* 0x000fe20000300000 */
.L_x_14132:
[----:B-1----:R-:W-:Y:S05]  /*fb80*/  @P2 BRA `(.L_x_14130) ;  /* 0x0000000000082947 */ /* 0x002fea0003800000 */
[----:B------:R-:W1:Y:S02]  /*fb90*/  SYNCS.PHASECHK.TRANS64.TRYWAIT P2, [R3+URZ+0x16850], R0 ;  /* 0x01685000030075a7 */ /* 0x000e64000804017f */
[----:B-1----:R-:W-:Y:S05]  /*fba0*/  @!P2 BRA `(.L_x_14133) ;  /* 0x000000e400b4a947 */ /* 0x002fea0003800000 */
.L_x_14130:
[----:B01----:R-:W-:Y:S01]  /*fbb0*/  VIADD R0, R2, 0x400 ;  /* 0x0000040002007836 */ /* 0x003fe20000000000 */
[----:B------:R-:W-:Y:S05]  /*fbc0*/  WARPSYNC.ALL ;  /* 0x0000000000007948 */ /* 0x000fea0003800000 */
[----:B------:R-:W-:-:S04]  /*fbd0*/  SHF.R.U32.HI R0, RZ, 0x4, R0 ;  /* 0x00000004ff007819 */ /* 0x000fc80000011600 */
        /* <DEDUP_REMOVED lines=9> */
[----:B------:R-:W-:Y:S01]  /*fc70*/  UMOV UR41, UR6 ;  /* 0x0000000600297c82 */ /* 0x000fe20008000000 */
[----:B------:R-:W-:-:S04]  /*fc80*/  FMNMX.FTZ R0, R25, R0, !PT ;  /* 0x0000000019007209 */ /* 0x000fc80007810000 */
[----:B------:R-:W-:-:S04]  /*fc90*/  FMNMX.FTZ R0, R28, R0, !PT ;  /* 0x000000001c007209 */ /* 0x000fc80007810000 */
[----:B------:R-:W-:-:S03]  /*fca0*/  FMNMX.FTZ R0, R29, R0, !PT ;  /* 0x000000001d007209 */ /* 0x000fc60007810000 */
[----:B------:R-:W-:Y:S01]  /*fcb0*/  HGMMA.64x64x16.F32 R88, R148, gdesc[UR8].tnspB, R88, gsb0 ;  /* 0x40e0000894587df0 */ /* 0x000fe20008000858 */
[----:B------:R-:W-:Y:S02]  /*fcc0*/  FMNMX.FTZ R0, R32, R0, !PT ;  /* 0x0000000020007209 */ /* 0x000fe40007810000 */
[----:B------:R-:W-:Y:S01]  /*fcd0*/  R2UR UR10, R20 ;  /* 0x00000000140a72ca */ /* 0x000fe200000e0000 */
[----:B------:R-:W-:Y:S01]  /*fce0*/  VIADD R20, R10, 0x100 ;  /* 0x000001000a147836 */ /* 0x000fe20000000000 */
[----:B------:R-:W-:Y:S02]  /*fcf0*/  FMNMX.FTZ R0, R33, R0, !PT ;  /* 0x0000000021007209 */ /* 0x000fe40007810000 */
        /* <DEDUP_REMOVED lines=38> */
[----:B------:R-:W-:Y:S02]  /*ff60*/  WARPGROUP.DEPBAR.LE gsb0, 0x0 ;  /* 0x00008000000079c5 */ /* 0x000fe40000010000 */
[----:B------:R-:W-:Y:S01]  /*ff70*/  WARPGROUP.ARRIVE ;  /* 0x00000000000079c5 */ /* 0x000fe20000000000 */
[----:B0-----:R-:W-:Y:S02]  /*ff80*/  FMNMX.FTZ R3, R3, R0, !PT ;  /* 0x0000000003037209 */ /* 0x001fe40007810000 */
[----:B------:R-:W-:-:S03]  /*ff90*/  FMNMX.FTZ R0, R26, R7, !PT ;  /* 0x000000071a007209 */ /* 0x000fc60007810000 */
[----:B------:R-:W-:Y:S01]  /*ffa0*/  HGMMA.64x64x16.F32 R88, R140, gdesc[UR8].tnspB, R88, gsb0 ;  /* 0x40e000088c587df0 */ /* 0x000fe20008000858 */
[----:B------:R-:W-:Y:S01]  /*ffb0*/  FMNMX.FTZ R0, R27, R0, !PT ;  /* 0x000000001b007209 */ /* 0x000fe20007810000 */
[C---:B------:R-:W-:Y:S01]  /*ffc0*/  FADD.FTZ R11, -R3.reuse, R14 ;  /* 0x0000000e030b7221 */ /* 0x040fe20000010100 */
[----:B------:R-:W-:Y:S01]  /*ffd0*/  R2UR UR10, R20 ;  /* 0x00000000140a72ca */ /* 0x000fe200000e0000 */
[----:B------:R-:W-:Y:S01]  /*ffe0*/  VIADD R20, R10, 0x200 ;  /* 0x000002000a147836 */ /* 0x000fe20000000000 */
[----:B------:R-:W-:Y:S01]  /*fff0*/  FMNMX.FTZ R0, R30, R0, !PT ;  /* 0x000000001e007209 */ /* 0x000fe20007810000 */
[----:B------:R-:W-:Y:S01]  /*10000*/  FMUL.FTZ R14, R3, UR41 ;  /* 0x00000029030e7c20 */ /* 0x000fe20008410000 */
[----:B------:R-:W-:Y:S01]  /*10010*/  R2UR UR11, R21 ;  /* 0x00000000150b72ca */ /* 0x000fe200000e0000 */
[----:B------:R-:W-:Y:S01]  /*10020*/  IMAD.MOV.U32 R21, RZ, RZ, 0x40000040 ;  /* 0x40000040ff157424 */ /* 0x000fe200078e00ff */
[----:B------:R-:W-:Y:S01]  /*10030*/  FMNMX.FTZ R0, R31, R0, !PT ;  /* 0x000000001f007209 */ /* 0x000fe20007810000 */
[----:B------:R-:W-:Y:S01]  /*10040*/  FFMA.FTZ R147, R24, UR41, -R14 ;  /* 0x0000002918937c23 */ /* 0x000fe2000801080e */
[----:B------:R-:W-:-:S02]  /*10050*/  VIADD R24, R10, 0x280 ;  /* 0x000002800a187836 */ /* 0x000fc40000000000 */
[--C-:B------:R-:W-:Y:S01]  /*10060*/  FFMA.FTZ R148, R25, UR41, -R14.reuse ;  /* 0x0000002919947c23 */ /* 0x100fe2000801080e */
[----:B------:R-:W-:Y:S01]  /*10070*/  FMNMX.FTZ R0, R34, R0, !PT ;  /* 0x0000000022007209 */ /* 0x000fe20007810000 */
[----:B------:R-:W-:Y:S02]  /*10080*/  IMAD.MOV.U32 R25, RZ, RZ, 0x40000040 ;  /* 0x40000040ff197424 */ /* 0x000fe400078e00ff */
        /* <DEDUP_REMOVED lines=12> */
[----:B------:R-:W-:Y:S02]  /*10150*/  MUFU.EX2 R147, R147 ;  /* 0x0000009300937308 */ /* 0x000fe40000000800 */
[----:B------:R-:W-:-:S04]  /*10160*/  FMNMX.FTZ R0, R42, R0, !PT ;  /* 0x000000002a007209 */ /* 0x000fc80007810000 */
[----:B------:R-:W-:Y:S02]  /*10170*/  FMNMX.FTZ R0, R43, R0, !PT ;  /* 0x000000002b007209 */ /* 0x000fe40007810000 */
[----:B------:R-:W0:Y:S02]  /*10180*/  MUFU.EX2 R11, R11 ;  /* 0x0000000b000b7308 */ /* 0x000e240000000800 */
[----:B------:R-:W-:-:S04]  /*10190*/  FMNMX.FTZ R0, R46, R0, !PT ;  /* 0x000000002e007209 */ /* 0x000fc80007810000 */
[----:B------:R-:W-:Y:S02]  /*101a0*/  FMNMX.FTZ R0, R47, R0, !PT ;  /* 0x000000002f007209 */ /* 0x000fe40007810000 */
[----:B------:R-:W1:Y:S02]  /*101b0*/  MUFU.EX2 R148, R148 ;  /* 0x0000009400947308 */ /* 0x000e640000000800 */
        /* <DEDUP_REMOVED lines=12> */
[----:B------:R-:W-:Y:S01]  /*10280*/  FMNMX.FTZ R0, R66, R0, !PT ;  /* 0x0000000042007209 */ /* 0x000fe20007810000 */
[----:B------:R-:W-:Y:S02]  /*10290*/  WARPGROUP.DEPBAR.LE gsb0, 0x0 ;  /* 0x00008000000079c5 */ /* 0x000fe40000010000 */
[----:B------:R-:W-:Y:S01]  /*102a0*/  WARPGROUP.ARRIVE ;  /* 0x00000000000079c5 */ /* 0x000fe20000000000 */
[----:B------:R-:W-:Y:S01]  /*102b0*/  FMNMX.FTZ R0, R67, R0, !PT ;  /* 0x0000000043007209 */ /* 0x000fe20007810000 */
[--C-:B------:R-:W-:Y:S01]  /*102c0*/  FFMA.FTZ R140, R41, UR41, -R14.reuse ;  /* 0x00000029298c7c23 */ /* 0x100fe2000801080e */
[--C-:B------:R-:W-:Y:S01]  /*102d0*/  FFMA.FTZ R143, R32, UR41, -R14.reuse ;  /* 0x00000029208f7c23 */ /* 0x100fe2000801080e */
[--C-:B------:R-:W-:Y:S01]  /*102e0*/  FFMA.FTZ R141, R36, UR41, -R14.reuse ;  /* 0x00000029248d7c23 */ /* 0x100fe2000801080e */
[----:B------:R-:W-:Y:S01]  /*102f0*/  FMNMX.FTZ R0, R70, R0, !PT ;  /* 0x0000000046007209 */ /* 0x000fe20007810000 */
[----:B------:R-:W-:Y:S01]  /*10300*/  HGMMA.64x64x16.F32 R88, R136, gdesc[UR8].tnspB, R88, gsb0 ;  /* 0x40e0000888587df0 */ /* 0x000fe20008000858 */
[----:B------:R-:W-:Y:S01]  /*10310*/  R2UR UR10, R20 ;  /* 0x00000000140a72ca */ /* 0x000fe200000e0000 */
[--C-:B------:R-:W-:Y:S01]  /*10320*/  FFMA.FTZ R142, R45, UR41, -R14.reuse ;  /* 0x000000292d8e7c23 */ /* 0x100fe2000801080e */
[----:B------:R-:W-:Y:S01]  /*10330*/  FMNMX.FTZ R0, R71, R0, !PT ;  /* 0x0000000047007209 */ /* 0x000fe20007810000 */
[--C-:B------:R-:W-:Y:S01]  /*10340*/  FFMA.FTZ R20, R49, UR41, -R14.reuse ;  /* 0x0000002931147c23 */ /* 0x100fe2000801080e */
[----:B------:R-:W-:Y:S01]  /*10350*/  R2UR UR11, R21 ;  /* 0x00000000150b72ca */ /* 0x000fe200000e0000 */
        /* <DEDUP_REMOVED lines=17> */
[----:B------:R-:W2:Y:S05]  /*10470*/  SHFL.BFLY PT, R41, R0, 0x2, 0x1f ;  /* 0x0c401f0000297f89 */ /* 0x000eaa00000e0000 */
[----:B------:R-:W-:Y:S08]  /*10480*/  MUFU.EX2 R20, R20 ;  /* 0x0000001400147308 */ /* 0x000ff00000000800 */
[----:B------:R-:W-:Y:S08]  /*10490*/  MUFU.EX2 R21, R21 ;  /* 0x0000001500157308 */ /* 0x000ff00000000800 */
[----:B------:R-:W-:Y:S01]  /*104a0*/  MUFU.EX2 R29, R29 ;  /* 0x0000001d001d7308 */ /* 0x000fe20000000800 */
[----:B--2---:R-:W-:Y:S01]  /*104b0*/  FMNMX.FTZ R0, R0, R41, !PT ;  /* 0x0000002900007209 */ /* 0x004fe20007810000 */
[----:B------:R-:W-:-:S06]  /*104c0*/  FFMA.FTZ R41, R73, UR41, -R14 ;  /* 0x0000002949297c23 */ /* 0x000fcc000801080e */
[----:B------:R-:W-:Y:S08]  /*104d0*/  MUFU.EX2 R32, R32 ;  /* 0x0000002000207308 */ /* 0x000ff00000000800 */
[----:B------:R-:W-:Y:S01]  /*104e0*/  MUFU.EX2 R28, R28 ;  /* 0x0000001c001c7308 */ /* 0x000fe20000000800 */
[----:B------:R-:W-:Y:S02]  /*104f0*/  WARPGROUP.DEPBAR.LE gsb0, 0x0 ;  /* 0x00008000000079c5 */ /* 0x000fe40000010000 */
[----:B------:R-:W-:Y:S01]  /*10500*/  WARPGROUP.ARRIVE ;  /* 0x00000000000079c5 */ /* 0x000fe20000000000 */
[--C-:B------:R-:W-:Y:S01]  /*10510*/  FFMA.FTZ R139, R40, UR41, -R14.reuse ;  /* 0x00000029288b7c23 */ /* 0x100fe2000801080e */
[--C-:B------:R-:W-:Y:S01]  /*10520*/  FFMA.FTZ R137, R44, UR41, -R14.reuse ;  /* 0x000000292c897c23 */ /* 0x100fe2000801080e */
[--C-:B------:R-:W-:Y:S01]  /*10530*/  FFMA.FTZ R136, R48, UR41, -R14.reuse ;  /* 0x0000002930887c23 */ /* 0x100fe2000801080e */
[--C-:B------:R-:W-:Y:S01]  /*10540*/  FFMA.FTZ R138, R52, UR41, -R14.reuse ;  /* 0x00000029348a7c23 */ /* 0x100fe2000801080e */
[--C-:B------:R-:W-:Y:S01]  /*10550*/  FFMA.FTZ R40, R72, UR41, -R14.reuse ;  /* 0x0000002948287c23 */ /* 0x100fe2000801080e */
[----:B------:R-:W-:Y:S01]  /*10560*/  HGMMA.64x64x16.F32 R88, R132, gdesc[UR8].tnspB, R88, gsb0 ;  /* 0x40e0000884587df0 */ /* 0x000fe20008000858 */
[----:B------:R-:W-:Y:S01]  /*10570*/  R2UR UR10, R24 ;  /* 0x00000000180a72ca */ /* 0x000fe200000e0000 */
[--C-:B------:R-:W-:Y:S01]  /*10580*/  FFMA.FTZ R44, R76, UR41, -R14.reuse ;  /* 0x000000294c2c7c23 */ /* 0x100fe2000801080e */
[----:B------:R-:W2:Y:S01]  /*10590*/  SHFL.BFLY PT, R24, R0, 0x1, 0x1f ;  /* 0x0c201f0000187f89 */ /* 0x000ea200000e0000 */
[----:B------:R-:W-:Y:S01]  /*105a0*/  R2UR UR11, R25 ;  /* 0x00000000190b72ca */ /* 0x000fe200000e0000 */
[--C-:B------:R-:W-:Y:S01]  /*105b0*/  FFMA.FTZ R48, R80, UR41, -R14.reuse ;  /* 0x0000002950307c23 */ /* 0x100fe2000801080e */
[----:B------:R-:W-:Y:S01]  /*105c0*/  FFMA.FTZ R52, R84, UR41, -R14 ;  /* 0x0000002954347c23 */ /* 0x000fe2000801080e */
[----:B------:R-:W-:Y:S01]  /*105d0*/  IMAD.MOV.U32 R25, RZ, RZ, 0x40000040 ;  /* 0x40000040ff197424 */ /* 0x000fe200078e00ff */
[----:B------:R-:W-:Y:S08]  /*105e0*/  MUFU.EX2 R139, R139 ;  /* 0x0000008b008b7308 */ /* 0x000ff00000000800 */
[----:B------:R-:W-:Y:S08]  /*105f0*/  MUFU.EX2 R137, R137 ;  /* 0x0000008900897308 */ /* 0x000ff00000000800 */
[----:B------:R-:W-:Y:S01]  /*10600*/  MUFU.EX2 R136, R136 ;  /* 0x0000008800887308 */ /* 0x000fe20000000800 */
[----:B--2---:R-:W-:-:S05]  /*10610*/  FMNMX.FTZ R0, R0, R24, !PT ;  /* 0x0000001800007209 */ /* 0x004fca0007810000 */
[C---:B------:R-:W-:Y:S01]  /*10620*/  FADD.FTZ R24, -R0.reuse, R7 ;  /* 0x0000000700187221 */ /* 0x040fe20000010100 */
[----:B------:R-:W-:Y:S01]  /*10630*/  FMUL.FTZ R53, R0, UR41 ;  /* 0x0000002900357c20 */ /* 0x000fe20008410000 */
[----:B------:R-:W-:Y:S03]  /*10640*/  MUFU.EX2 R138, R138 ;  /* 0x0000008a008a7308 */ /* 0x000fe60000000800 */
        /* <DEDUP_REMOVED lines=12> */
[----:B------:R-:W-:-:S02]  /*10710*/  FFMA.FTZ R55, R55, UR41, -R53 ;  /* 0x0000002937377c23 */ /* 0x000fc40008010835 */
[----:B------:R-:W-:Y:S08]  /*10720*/  MUFU.EX2 R26, R26 ;  /* 0x0000001a001a7308 */ /* 0x000ff00000000800 */
[----:B------:R-:W-:Y:S08]  /*10730*/  MUFU.EX2 R151, R151 ;  /* 0x0000009700977308 */ /* 0x000ff00000000800 */
[----:B------:R-:W-:Y:S08]  /*10740*/  MUFU.EX2 R33, R33 ;  /* 0x0000002100217308 */ /* 0x000ff00000000800 */
[----:B------:R-:W-:Y:S01]  /*10750*/  MUFU.EX2 R36, R36 ;  /* 0x0000002400247308 */ /* 0x000fe20000000800 */
[----:B------:R-:W-:-:S02]  /*10760*/  WARPGROUP.DEPBAR.LE gsb0, 0x0 ;  /* 0x00008000000079c5 */ /* 0x000fc40000010000 */
[----:B------:R-:W-:Y:S01]  /*10770*/  WARPGROUP.ARRIVE ;  /* 0x00000000000079c5 */ /* 0x000fe20000000000 */
[--C-:B------:R-:W-:Y:S01]  /*10780*/  FFMA.FTZ R132, R56, UR41, -R14.reuse ;  /* 0x0000002938847c23 */ /* 0x100fe2000801080e */
[--C-:B------:R-:W-:Y:S01]  /*10790*/  FFMA.FTZ R134, R60, UR41, -R14.reuse ;  /* 0x000000293c867c23 */ /* 0x100fe2000801080e */
[----:B------:R-:W-:-:S03]  /*107a0*/  FFMA.FTZ R14, R85, UR41, -R14 ;  /* 0x00000029550e7c23 */ /* 0x000fc6000801080e */
[----:B------:R-:W2:Y:S01]  /*107b0*/  S2R R60, SR_TID.X ;  /* 0x00000000003c7919 */ /* 0x000ea20000002100 */
[--C-:B------:R-:W-:Y:S01]  /*107c0*/  FFMA.FTZ R56, R35, UR41, -R53.reuse ;  /* 0x0000002923387c23 */ /* 0x100fe20008010835 */
[----:B------:R-:W-:Y:S01]  /*107d0*/  HGMMA.64x64x16.F32 R88, R128, gdesc[UR8].tnspB, R88, gsb0 ;  /* 0x40e0000880587df0 */ /* 0x000fe20008000858 */
[----:B------:R3:W-:Y:S01]  /*107e0*/  MUFU.EX2 R7, R14 ;  /* 0x0000000e00077308 */ /* 0x0007e20000000800 */
[----:B------:R-:W-:Y:S01]  /*107f0*/  R2UR UR11, R25 ;  /* 0x00000000190b72ca */ /* 0x000fe200000e0000 */
[----:B------:R-:W-:Y:S02]  /*10800*/  IMAD.MOV.U32 R25, RZ, RZ, 0x40000040 ;  /* 0x40000040ff197424 */ /* 0x000fe400078e00ff */
[----:B------:R-:W-:Y:S01]  /*10810*/  FFMA.FTZ R35, R46, UR41, -R53 ;  /* 0x000000292e237c23 */ /* 0x000fe20008010835 */
[----:B------:R-:W-:-:S03]  /*10820*/  @!P1 IMAD R46, R16, 0x8, R2 ;  /* 0x00000008102e9824 */ /* 0x000fc600078e0202 */
[----:B------:R-:W-:Y:S01]  /*10830*/  MUFU.EX2 R30, R30 ;  /* 0x0000001e001e7308 */ /* 0x000fe20000000800 */
[----:B---3--:R-:W-:Y:S01]  /*10840*/  FMUL.FTZ R14, R24, UR41 ;  /* 0x00000029180e7c20 */ /* 0x008fe20008410000 */
[----:B------:R-:W-:Y:S02]  /*10850*/  VIADD R24, R10, 0x300 ;  /* 0x000003000a187836 */ /* 0x000fe40000000000 */
[----:B0-----:R-:W-:Y:S01]  /*10860*/  FFMA.FTZ R51, R11, R6, R147 ;  /* 0x000000060b337223 */ /* 0x001fe20000010093 */
[--C-:B------:R-:W-:Y:S01]  /*10870*/  FFMA.FTZ R38, R50, UR41, -R53.reuse ;  /* 0x0000002932267c23 */ /* 0x100fe20008010835 */
[--C-:B------:R-:W-:Y:S01]  /*10880*/  FFMA.FTZ R133, R58, UR41, -R53.reuse ;  /* 0x000000293a857c23 */ /* 0x100fe20008010835 */
[----:B------:R-:W-:Y:S01]  /*10890*/  R2UR UR10, R24 ;  /* 0x00000000180a72ca */ /* 0x000fe200000e0000 */
[----:B------:R-:W-:Y:S02]  /*108a0*/  VIADD R24, R10, 0x380 ;  /* 0x000003800a187836 */ /* 0x000fe40000000000 */
[----:B------:R-:W-:Y:S01]  /*108b0*/  FFMA.FTZ R10, R54, UR41, -R53 ;  /* 0x00000029360a7c23 */ /* 0x000fe20008010835 */
[----:B------:R-:W0:Y:S01]  /*108c0*/  MUFU.EX2 R14, R14 ;  /* 0x0000000e000e7308 */ /* 0x000e220000000800 */
[----:B------:R-:W3:Y:S07]  /*108d0*/  LDL R54, [R1+0x24] ;  /* 0x0000240001367983 */ /* 0x000eee0000100800 */
[----:B------:R-:W4:Y:S01]  /*108e0*/  MUFU.EX2 R27, R27 ;  /* 0x0000001b001b7308 */ /* 0x000f220000000800 */
[----:B--2---:R-:W-:-:S02]  /*108f0*/  SHF.R.U32.HI R135, RZ, 0x7, R60 ;  /* 0x00000007ff877819 */ /* 0x004fc4000001163c */
[----:B------:R-:W-:-:S05]  /*10900*/  ISETP.GE.U32.AND P2, PT, R60, 0x180, PT ;  /* 0x000001803c00780c */ /* 0x000fca0003f46070 */
[----:B------:R-:W2:Y:S08]  /*10910*/  MUFU.EX2 R56, R56 ;  /* 0x0000003800387308 */ /* 0x000eb00000000800 */
[----:B------:R-:W5:Y:S08]  /*10920*/  MUFU.EX2 R31, R31 ;  /* 0x0000001f001f7308 */ /* 0x000f700000000800 */
[----:B------:R-:W5:Y:S08]  /*10930*/  MUFU.EX2 R57, R57 ;  /* 0x0000003900397308 */ /* 0x000f700000000800 */
[----:B------:R-:W5:Y:S08]  /*10940*/  MUFU.EX2 R34, R34 ;  /* 0x0000002200227308 */ /* 0x000f700000000800 */
[----:B------:R-:W5:Y:S08]  /*10950*/  MUFU.EX2 R39, R39 ;  /* 0x0000002700277308 */ /* 0x000f700000000800 */
[----:B------:R-:W-:Y:S01]  /*10960*/  MUFU.EX2 R42, R42 ;  /* 0x0000002a002a7308 */ /* 0x000fe20000000800 */
[----:B------:R-:W-:-:S02]  /*10970*/  WARPGROUP.DEPBAR.LE gsb0, 0x0 ;  /* 0x00008000000079c5 */ /* 0x000fc40000010000 */
[----:B------:R-:W-:Y:S01]  /*10980*/  WARPGROUP.ARRIVE ;  /* 0x00000000000079c5 */ /* 0x000fe20000000000 */
[----:B------:R-:W-:Y:S02]  /*10990*/  @!P1 VIADD R46, R46, 0x16840 ;  /* 0x000168402e2e9836 */ /* 0x000fe40000000000 */
[----:B-1----:R-:W-:Y:S01]  /*109a0*/  FADD.FTZ R6, R148, R51 ;  /* 0x0000003394067221 */ /* 0x002fe20000010000 */
[----:B------:R-:W-:Y:S01]  /*109b0*/  @!P1 IMAD R50, R15, 0x8, R2 ;  /* 0x000000080f329824 */ /* 0x000fe200078e0202 */
[----:B------:R-:W1:Y:S01]  /*109c0*/  MUFU.EX2 R35, R35 ;  /* 0x0000002300237308 */ /* 0x000e620000000800 */
[----:B------:R-:W-:Y:S01]  /*109d0*/  HGMMA.64x64x16.F32 R88, R124, gdesc[UR8].tnspB, R88, gsb0 ;  /* 0x40e000087c587df0 */ /* 0x000fe20008000858 */
[----:B------:R-:W-:Y:S02]  /*109e0*/  R2UR UR10, R24 ;  /* 0x00000000180a72ca */ /* 0x000fe400000e0000 */
[----:B------:R-:W-:Y:S01]  /*109f0*/  R2UR UR11, R25 ;  /* 0x00000000190b72ca */ /* 0x000fe200000e0000 */
[----:B------:R-:W-:Y:S01]  /*10a00*/  VIADD R25, R135, 0x9 ;  /* 0x0000000987197836 */ /* 0x000fe20000000000 */
[----:B------:R-:W-:Y:S01]  /*10a10*/  @!P1 PRMT R46, RZ, 0x654, R46 ;  /* 0x00000654ff2e9816 */ /* 0x000fe2000000002e */
[----:B0-----:R-:W-:Y:S01]  /*10a20*/  FFMA.FTZ R5, R14, R5, R149 ;  /* 0x000000050e057223 */ /* 0x001fe20000010095 */
[----:B------:R-:W-:Y:S01]  /*10a30*/  FADD.FTZ R15, R145, R6 ;  /* 0x00000006910f7221 */ /* 0x000fe20000010000 */
[----:B------:R-:W-:Y:S01]  /*10a40*/  @!P1 VIADD R50, R50, 0x16860 ;  /* 0x0001686032329836 */ /* 0x000fe20000000000 */
[----:B------:R-:W-:Y:S01]  /*10a50*/  SEL R47, R25, 0x9, !P2 ;  /* 0x00000009192f7807 */ /* 0x000fe20005000000 */
[----:B------:R-:W0:Y:S08]  /*10a60*/  MUFU.EX2 R38, R38 ;  /* 0x0000002600267308 */ /* 0x000e300000000800 */
[----:B------:R-:W0:Y:S08]  /*10a70*/  MUFU.EX2 R43, R43 ;  /* 0x0000002b002b7308 */ /* 0x000e300000000800 */
[----:B------:R-:W0:Y:S01]  /*10a80*/  MUFU.EX2 R10, R10 ;  /* 0x0000000a000a7308 */ /* 0x000e220000000800 */
[----:B------:R-:W-:-:S07]  /*10a90*/  FFMA.FTZ R59, R59, UR41, -R53 ;  /* 0x000000293b3b7c23 */ /* 0x000fce0008010835 */
        /* <DEDUP_REMOVED lines=8> */
[----:B------:R-:W0:Y:S01]  /*10b20*/  MUFU.EX2 R24, R55 ;  /* 0x0000003700187308 */ /* 0x000e220000000800 */
[----:B------:R-:W-:Y:S01]  /*10b30*/  HGMMA.64x64x16.F32 R88, R120, gdesc[UR8].tnspB, R88, gsb0 ;  /* 0x40e0000878587df0 */ /* 0x000fe20008000858 */
[----:B------:R-:W-:Y:S01]  /*10b40*/  FADD.FTZ R6, R150, R15 ;  /* 0x0000000f96067221 */ /* 0x000fe20000010000 */
[----:B------:R-:W-:-:S05]  /*10b50*/  @!P1 PRMT R50, RZ, 0x654, R50 ;  /* 0x00000654ff329816 */ /* 0x000fca0000000032 */
[----:B------:R-:W-:Y:S01]  /*10b60*/  MUFU.EX2 R44, R44 ;  /* 0x0000002c002c7308 */ /* 0x000fe20000000800 */
[----:B------:R-:W-:Y:S01]  /*10b70*/  FADD.FTZ R15, R143, R6 ;  /* 0x000000068f0f7221 */ /* 0x000fe20000010000 */
[----:B------:R-:W-:Y:S01]  /*10b80*/  FFMA.FTZ R135, R62, UR41, -R53 ;  /* 0x000000293e877c23 */ /* 0x000fe20008010835 */
[----:B------:R-:W-:-:S05]  /*10b90*/  F2FP.F16.F32.PACK_AB R149, R26, R149 ;  /* 0x000000951a95723e */ /* 0x000fca00000000ff */
[----:B------:R-:W0:Y:S01]  /*10ba0*/  MUFU.EX2 R25, R59 ;  /* 0x0000003b00197308 */ /* 0x000e220000000800 */
[--C-:B------:R-:W-:Y:S01]  /*10bb0*/  FFMA.FTZ R129, R66, UR41, -R53.reuse ;  /* 0x0000002942817c23 */ /* 0x100fe20008010835 */
[----:B------:R-:W-:-:S06]  /*10bc0*/  FFMA.FTZ R6, R67, UR41, -R53 ;  /* 0x0000002943067c23 */ /* 0x000fcc0008010835 */
[----:B------:R-:W0:Y:S08]  /*10bd0*/  MUFU.EX2 R135, R135 ;  /* 0x0000008700877308 */ /* 0x000e300000000800 */
[----:B------:R-:W-:Y:S08]  /*10be0*/  MUFU.EX2 R45, R45 ;  /* 0x0000002d002d7308 */ /* 0x000ff00000000800 */
[----:B------:R-:W-:Y:S08]  /*10bf0*/  MUFU.EX2 R48, R48 ;  /* 0x0000003000307308 */ /* 0x000ff00000000800 */
[----:B------:R-:W-:Y:S08]  /*10c00*/  MUFU.EX2 R49, R49 ;  /* 0x0000003100317308 */ /* 0x000ff00000000800 */
[----:B------:R-:W-:Y:S01]  /*10c10*/  MUFU.EX2 R52, R52 ;  /* 0x0000003400347308 */ /* 0x000fe20000000800 */
[----:B------:R-:W-:-:S02]  /*10c20*/  WARPGROUP.DEPBAR.LE gsb0, 0x0 ;  /* 0x00008000000079c5 */ /* 0x000fc40000010000 */
[----:B------:R4:W-:Y:S06]  /*10c30*/  BAR.ARV R47, 0x100 ;  /* 0x0004002f0000751d */ /* 0x0009ec0000002000 */
[----:B------:R2:W-:Y:S02]  /*10c40*/  @!P1 SYNCS.ARRIVE.TRANS64.RED.A1T0 RZ, [R46+URZ], RZ ;  /* 0x000000ff2eff99a7 */ /* 0x0005e4000810043f */
[----:B--2---:R-:W-:Y:S01]  /*10c50*/  FADD.FTZ R46, R26, R5 ;  /* 0x000000051a2e7221 */ /* 0x004fe20000010000 */
[----:B------:R2:W-:Y:S03]  /*10c60*/  @!P1 SYNCS.ARRIVE.TRANS64.RED.A1T0 RZ, [R50+URZ], RZ ;  /* 0x000000ff32ff99a7 */ /* 0x0005e6000810043f */
[----:B----4-:R-:W-:-:S04]  /*10c70*/  FADD.FTZ R47, R151, R46 ;  /* 0x0000002e972f7221 */ /* 0x010fc80000010000 */
[----:B------:R-:W-:-:S04]  /*10c80*/  FADD.FTZ R46, R30, R47 ;  /* 0x0000002f1e2e7221 */ /* 0x000fc80000010000 */
[----:B------:R-:W-:Y:S01]  /*10c90*/  FADD.FTZ R47, R27, R46 ;  /* 0x0000002e1b2f7221 */ /* 0x000fe20000010000 */
[----:B------:R-:W-:-:S03]  /*10ca0*/  FADD.FTZ R46, R144, R15 ;  /* 0x0000000f902e7221 */ /* 0x000fc60000010000 */
[----:B--2---:R-:W-:Y:S01]  /*10cb0*/  FADD.FTZ R50, R56, R47 ;  /* 0x0000002f38327221 */ /* 0x004fe20000010000 */
[----:B------:R-:W-:-:S03]  /*10cc0*/  FADD.FTZ R47, R141, R46 ;  /* 0x0000002e8d2f7221 */ /* 0x000fc60000010000 */
[----:B-----5:R-:W-:Y:S01]  /*10cd0*/  FADD.FTZ R50, R31, R50 ;  /* 0x000000321f327221 */ /* 0x020fe20000010000 */
[----:B------:R-:W-:-:S03]  /*10ce0*/  FADD.FTZ R46, R146, R47 ;  /* 0x0000002f922e7221 */ /* 0x000fc60000010000 */
[----:B------:R-:W-:Y:S01]  /*10cf0*/  FADD.FTZ R47, R57, R50 ;  /* 0x00000032392f7221 */ /* 0x000fe20000010000 */
[----:B------:R-:W-:-:S03]  /*10d00*/  FADD.FTZ R51, R139, R46 ;  /* 0x0000002e8b337221 */ /* 0x000fc60000010000 */
[----:B------:R-:W-:Y:S01]  /*10d10*/  FADD.FTZ R46, R34, R47 ;  /* 0x0000002f222e7221 */ /* 0x000fe20000010000 */
[----:B------:R-:W-:-:S03]  /*10d20*/  FADD.FTZ R50, R140, R51 ;  /* 0x000000338c327221 */ /* 0x000fc60000010000 */
[----:B------:R-:W-:Y:S01]  /*10d30*/  FADD.FTZ R46, R39, R46 ;  /* 0x0000002e272e7221 */ /* 0x000fe20000010000 */
[----:B------:R-:W-:-:S03]  /*10d40*/  FADD.FTZ R47, R137, R50 ;  /* 0x00000032892f7221 */ /* 0x000fc60000010000 */
[----:B-1----:R-:W-:Y:S01]  /*10d50*/  FADD.FTZ R51, R35, R46 ;  /* 0x0000002e23337221 */ /* 0x002fe20000010000 */
[----:B------:R-:W-:-:S03]  /*10d60*/  FADD.FTZ R47, R142, R47 ;  /* 0x0000002f8e2f7221 */ /* 0x000fc60000010000 */
[----:B------:R-:W-:Y:S01]  /*10d70*/  FADD.FTZ R51, R42, R51 ;  /* 0x000000332a337221 */ /* 0x000fe20000010000 */
[----:B------:R-:W-:-:S03]  /*10d80*/  FADD.FTZ R47, R136, R47 ;  /* 0x0000002f882f7221 */ /* 0x000fc60000010000 */
[----:B0-----:R-:W-:Y:S01]  /*10d90*/  FADD.FTZ R46, R38, R51 ;  /* 0x00000033262e7221 */ /* 0x001fe20000010000 */
[----:B------:R-:W-:Y:S01]  /*10da0*/  FADD.FTZ R47, R20, R47 ;  /* 0x0000002f142f7221 */ /* 0x000fe20000010000 */
[----:B------:R-:W-:Y:S02]  /*10db0*/  FFMA.FTZ R5, R63, UR41, -R53 ;  /* 0x000000293f057c23 */ /* 0x000fe40008010835 */
[----:B------:R-:W-:Y:S01]  /*10dc0*/  FADD.FTZ R51, R43, R46 ;  /* 0x0000002e2b337221 */ /* 0x000fe20000010000 */
[----:B------:R-:W-:-:S03]  /*10dd0*/  FADD.FTZ R26, R138, R47 ;  /* 0x0000002f8a1a7221 */ /* 0x000fc60000010000 */
[----:B------:R-:W-:Y:S01]  /*10de0*/  FADD.FTZ R51, R10, R51 ;  /* 0x000000330a337221 */ /* 0x000fe20000010000 */
[----:B------:R-:W0:Y:S01]  /*10df0*/  MUFU.EX2 R5, R5 ;  /* 0x0000000500057308 */ /* 0x000e220000000800 */
[----:B------:R-:W-:Y:S01]  /*10e00*/  F2FP.F16.F32.PACK_AB R151, R30, R151 ;  /* 0x000000971e97723e */ /* 0x000fe200000000ff */
[----:B------:R-:W-:Y:S01]  /*10e10*/  FADD.FTZ R47, R21, R26 ;  /* 0x0000001a152f7221 */ /* 0x000fe20000010000 */
[----:B------:R-:W-:Y:S01]  /*10e20*/  FADD.FTZ R30, R24, R51 ;  /* 0x00000033181e7221 */ /* 0x000fe20000010000 */
[----:B------:R-:W-:Y:S02]  /*10e30*/  FFMA.FTZ R131, R70, UR41, -R53 ;  /* 0x0000002946837c23 */ /* 0x000fe40008010835 */
[----:B------:R-:W-:Y:S01]  /*10e40*/  FADD.FTZ R46, R132, R47 ;  /* 0x0000002f842e7221 */ /* 0x000fe20000010000 */
[----:B------:R-:W-:Y:S01]  /*10e50*/  FADD.FTZ R30, R133, R30 ;  /* 0x0000001e851e7221 */ /* 0x000fe20000010000 */
[----:B------:R-:W1:Y:S01]  /*10e60*/  MUFU.EX2 R129, R129 ;  /* 0x0000008100817308 */ /* 0x000e620000000800 */
[----:B------:R-:W-:-:S02]  /*10e70*/  F2FP.F16.F32.PACK_AB R150, R150, R145 ;  /* 0x000000919696723e */ /* 0x000fc400000000ff */
[----:B------:R-:W-:Y:S01]  /*10e80*/  F2FP.F16.F32.PACK_AB R145, R56, R27 ;  /* 0x0000001b3891723e */ /* 0x000fe200000000ff */
[----:B------:R-:W-:Y:S01]  /*10e90*/  FADD.FTZ R27, R29, R46 ;  /* 0x0000002e1d1b7221 */ /* 0x000fe20000010000 */
[----:B------:R-:W-:Y:S01]  /*10ea0*/  FADD.FTZ R30, R25, R30 ;  /* 0x0000001e191e7221 */ /* 0x000fe20000010000 */
[----:B------:R-:W-:Y:S02]  /*10eb0*/  FFMA.FTZ R15, R71, UR41, -R53 ;  /* 0x00000029470f7c23 */ /* 0x000fe40008010835 */
[----:B------:R-:W2:Y:S01]  /*10ec0*/  MUFU.EX2 R6, R6 ;  /* 0x0000000600067308 */ /* 0x000ea20000000800 */
[----:B------:R-:W-:Y:S01]  /*10ed0*/  FADD.FTZ R27, R134, R27 ;  /* 0x0000001b861b7221 */ /* 0x000fe20000010000 */
[----:B------:R-:W-:Y:S01]  /*10ee0*/  FADD.FTZ R30, R135, R30 ;  /* 0x0000001e871e7221 */ /* 0x000fe20000010000 */
[----:B------:R-:W-:-:S05]  /*10ef0*/  FFMA.FTZ R125, R74, UR41, -R53 ;  /* 0x000000294a7d7c23 */ /* 0x000fca0008010835 */
[----:B------:R-:W4:Y:S01]  /*10f00*/  MUFU.EX2 R131, R131 ;  /* 0x0000008300837308 */ /* 0x000f220000000800 */
[----:B------:R-:W-:Y:S01]  /*10f10*/  FADD.FTZ R27, R32, R27 ;  /* 0x0000001b201b7221 */ /* 0x000fe20000010000 */
[----:B0-----:R-:W-:Y:S01]  /*10f20*/  FADD.FTZ R30, R5, R30 ;  /* 0x0000001e051e7221 */ /* 0x001fe20000010000 */
[----:B------:R-:W-:Y:S01]  /*10f30*/  F2FP.F16.F32.PACK_AB R146, R146, R141 ;  /* 0x0000008d9292723e */ /* 0x000fe200000000ff */
[----:B------:R-:W-:Y:S01]  /*10f40*/  FFMA.FTZ R75, R75, UR41, -R53 ;  /* 0x000000294b4b7c23 */ /* 0x000fe20008010835 */
[----:B------:R-:W-:-:S03]  /*10f50*/  F2FP.F16.F32.PACK_AB R141, R39, R34 ;  /* 0x00000022278d723e */ /* 0x000fc600000000ff */
[----:B------:R-:W0:Y:S01]  /*10f60*/  MUFU.EX2 R15, R15 ;  /* 0x0000000f000f7308 */ /* 0x000e220000000800 */
[----:B------:R-:W-:Y:S01]  /*10f70*/  FADD.FTZ R34, R28, R27 ;  /* 0x0000001b1c227221 */ /* 0x000fe20000010000 */
[----:B-1----:R-:W-:Y:S01]  /*10f80*/  FADD.FTZ R27, R129, R30 ;  /* 0x0000001e811b7221 */ /* 0x002fe20000010000 */
[----:B------:R-:W-:Y:S01]  /*10f90*/  FFMA.FTZ R78, R78, UR41, -R53 ;  /* 0x000000294e4e7c23 */ /* 0x000fe20008010835 */
[----:B------:R-:W-:-:S04]  /*10fa0*/  F2FP.F16.F32.PACK_AB R148, R148, R147 ;  /* 0x000000939494723e */ /* 0x000fc800000000ff */
[----:B------:R-:W1:Y:S01]  /*10fb0*/  MUFU.EX2 R125, R125 ;  /* 0x0000007d007d7308 */ /* 0x000e620000000800 */
[----:B------:R-:W-:Y:S01]  /*10fc0*/  F2FP.F16.F32.PACK_AB R147, R57, R31 ;  /* 0x0000001f3993723e */ /* 0x000fe200000000ff */
[----:B------:R-:W-:Y:S01]  /*10fd0*/  FADD.FTZ R31, R33, R34 ;  /* 0x00000022211f7221 */ /* 0x000fe20000010000 */
[----:B------:R-:W-:Y:S01]  /*10fe0*/  F2FP.F16.F32.PACK_AB R136, R20, R136 ;  /* 0x000000881488723e */ /* 0x000fe200000000ff */
[----:B--2---:R-:W-:Y:S01]  /*10ff0*/  FADD.FTZ R20, R6, R27 ;  /* 0x0000001b06147221 */ /* 0x004fe20000010000 */
[----:B------:R-:W-:-:S03]  /*11000*/  FFMA.FTZ R79, R79, UR41, -R53 ;  /* 0x000000294f4f7c23 */ /* 0x000fc60008010835 */
[----:B------:R-:W2:Y:S01]  /*11010*/  MUFU.EX2 R26, R75 ;  /* 0x0000004b001a7308 */ /* 0x000ea20000000800 */
[----:B------:R-:W-:Y:S01]  /*11020*/  FADD.FTZ R30, R36, R31 ;  /* 0x0000001f241e7221 */ /* 0x000fe20000010000 */
[----:B----4-:R-:W-:Y:S01]  /*11030*/  FADD.FTZ R20, R131, R20 ;  /* 0x0000001483147221 */ /* 0x010fe20000010000 */
[----:B------:R-:W-:Y:S01]  /*11040*/  FFMA.FTZ R82, R82, UR41, -R53 ;  /* 0x0000002952527c23 */ /* 0x000fe20008010835 */
[----:B------:R-:W-:-:S04]  /*11050*/  F2FP.F16.F32.PACK_AB R138, R21, R138 ;  /* 0x0000008a158a723e */ /* 0x000fc800000000ff */
[----:B------:R-:W4:Y:S01]  /*11060*/  MUFU.EX2 R78, R78 ;  /* 0x0000004e004e7308 */ /* 0x000f220000000800 */
[----:B------:R-:W-:Y:S01]  /*11070*/  FADD.FTZ R21, R37, R30 ;  /* 0x0000001e25157221 */ /* 0x000fe20000010000 */
[----:B0-----:R-:W-:Y:S01]  /*11080*/  FADD.FTZ R20, R15, R20 ;  /* 0x000000140f147221 */ /* 0x001fe20000010000 */
[----:B------:R-:W-:Y:S01]  /*11090*/  FFMA.FTZ R83, R83, UR41, -R53 ;  /* 0x0000002953537c23 */ /* 0x000fe20008010835 */
[----:B------:R-:W-:-:S04]  /*110a0*/  F2FP.F16.F32.PACK_AB R140, R140, R139 ;  /* 0x0000008b8c8c723e */ /* 0x000fc800000000ff */
[----:B------:R-:W0:Y:S01]  /*110b0*/  MUFU.EX2 R79, R79 ;  /* 0x0000004f004f7308 */ /* 0x000e220000000800 */
[----:B------:R-:W-:Y:S01]  /*110c0*/  F2FP.F16.F32.PACK_AB R139, R24, R10 ;  /* 0x0000000a188b723e */ /* 0x000fe200000000ff */
[----:B------:R-:W-:Y:S01]  /*110d0*/  FADD.FTZ R10, R40, R21 ;  /* 0x00000015280a7221 */ /* 0x000fe20000010000 */
[----:B-1----:R-:W-:Y:S01]  /*110e0*/  FADD.FTZ R21, R125, R20 ;  /* 0x000000147d157221 */ /* 0x002fe20000010000 */
[----:B------:R-:W-:-:S04]  /*110f0*/  FFMA.FTZ R86, R86, UR41, -R53 ;  /* 0x0000002956567c23 */ /* 0x000fc80008010835 */
[----:B------:R-:W1:Y:S01]  /*11100*/  MUFU.EX2 R82, R82 ;  /* 0x0000005200527308 */ /* 0x000e620000000800 */
[----:B------:R-:W-:Y:S01]  /*11110*/  F2FP.F16.F32.PACK_AB R135, R5, R135 ;  /* 0x000000870587723e */ /* 0x000fe200000000ff */
[----:B------:R-:W-:Y:S01]  /*11120*/  FADD.FTZ R5, R41, R10 ;  /* 0x0000000a29057221 */ /* 0x000fe20000010000 */
[----:B--2---:R-:W-:Y:S01]  /*11130*/  FADD.FTZ R21, R26, R21 ;  /* 0x000000151a157221 */ /* 0x004fe20000010000 */
[----:B------:R-:W-:-:S04]  /*11140*/  FFMA.FTZ R53, R87, UR41, -R53 ;  /* 0x0000002957357c23 */ /* 0x000fc80008010835 */
[----:B------:R-:W2:Y:S01]  /*11150*/  MUFU.EX2 R83, R83 ;  /* 0x0000005300537308 */ /* 0x000ea20000000800 */
[----:B------:R-:W-:Y:S01]  /*11160*/  F2FP.F16.F32.PACK_AB R129, R6, R129 ;  /* 0x000000810681723e */ /* 0x000fe200000000ff */
[----:B------:R-:W-:Y:S01]  /*11170*/  FADD.FTZ R10, R44, R5 ;  /* 0x000000052c0a7221 */ /* 0x000fe20000010000 */
[----:B----4-:R-:W-:-:S05]  /*11180*/  FADD.FTZ R6, R78, R21 ;  /* 0x000000154e067221 */ /* 0x010fca0000010000 */
[----:B------:R-:W4:Y:S01]  /*11190*/  MUFU.EX2 R123, R86 ;  /* 0x00000056007b7308 */ /* 0x000f220000000800 */
[----:B------:R-:W-:Y:S01]  /*111a0*/  FADD.FTZ R5, R45, R10 ;  /* 0x0000000a2d057221 */ /* 0x000fe20000010000 */
[----:B0-----:R-:W-:Y:S01]  /*111b0*/  FADD.FTZ R21, R79, R6 ;  /* 0x000000064f157221 */ /* 0x001fe20000010000 */
[----:B---3--:R-:W-:-:S05]  /*111c0*/  ISETP.GT.AND P2, PT, R4, R54, PT ;  /* 0x000000360400720c */ /* 0x008fca0003f44270 */
[----:B------:R-:W0:Y:S01]  /*111d0*/  MUFU.EX2 R53, R53 ;  /* 0x0000003500357308 */ /* 0x000e220000000800 */
[----:B------:R-:W-:Y:S01]  /*111e0*/  FADD.FTZ R6, R48, R5 ;  /* 0x0000000530067221 */ /* 0x000fe20000010000 */
[----:B-1----:R-:W-:-:S03]  /*111f0*/  FADD.FTZ R10, R82, R21 ;  /* 0x00000015520a7221 */ /* 0x002fc60000010000 */
[----:B------:R-:W-:Y:S01]  /*11200*/  FADD.FTZ R5, R49, R6 ;  /* 0x0000000631057221 */ /* 0x000fe20000010000 */
[----:B--2---:R-:W-:-:S03]  /*11210*/  FADD.FTZ R10, R83, R10 ;  /* 0x0000000a530a7221 */ /* 0x004fc60000010000 */
[----:B------:R-:W-:Y:S01]  /*11220*/  FADD.FTZ R6, R52, R5 ;  /* 0x0000000534067221 */ /* 0x000fe20000010000 */
[----:B----4-:R-:W-:Y:S01]  /*11230*/  FADD.FTZ R10, R123, R10 ;  /* 0x0000000a7b0a7221 */ /* 0x010fe20000010000 */
[----:B------:R-:W-:Y:S01]  /*11240*/  F2FP.F16.F32.PACK_AB R144, R144, R143 ;  /* 0x0000008f9090723e */ /* 0x000fe200000000ff */
[-C--:B------:R-:W-:Y:S01]  /*11250*/  FMUL.FTZ R90, R90, R14.reuse ;  /* 0x0000000e5a5a7220 */ /* 0x080fe20000410000 */
[----:B------:R-:W-:Y:S01]  /*11260*/  F2FP.F16.F32.PACK_AB R142, R142, R137 ;  /* 0x000000898e8e723e */ /* 0x000fe200000000ff */
[----:B------:R-:W-:Y:S01]  /*11270*/  FADD.FTZ R6, R7, R6 ;  /* 0x0000000607067221 */ /* 0x000fe20000010000 */
[----:B------:R-:W-:Y:S01]  /*11280*/  F2FP.F16.F32.PACK_AB R131, R15, R131 ;  /* 0x000000830f83723e */ /* 0x000fe200000000ff */
[----:B------:R-:W-:Y:S01]  /*11290*/  FMUL.FTZ R91, R91, R14 ;  /* 0x0000000e5b5b7220 */ /* 0x000fe20000410000 */
[----:B------:R-:W-:Y:S01]  /*112a0*/  F2FP.F16.F32.PACK_AB R122, R7, R52 ;  /* 0x00000034077a723e */ /* 0x000fe200000000ff */
[----:B0-----:R-:W-:Y:S01]  /*112b0*/  FADD.FTZ R5, R53, R10 ;  /* 0x0000000a35057221 */ /* 0x001fe20000010000 */
        /* <DEDUP_REMOVED lines=42> */
[-C--:B------:R-:W-:Y:S01]  /*11560*/  FMUL.FTZ R116, R116, R11.reuse ;  /* 0x0000000b74747220 */ /* 0x080fe20000410000 */
[----:B------:R-:W-:Y:S01]  /*11570*/  FMUL.FTZ R117, R117, R11 ;  /* 0x0000000b75757220 */ /* 0x000fe20000410000 */
[----:B------:R-:W-:-:S02]  /*11580*/  VIADD R4, R4, 0xffffffff ;  /* 0xffffffff04047836 */ /* 0x000fc40000000000 */
[----:B------:R-:W-:Y:S02]  /*11590*/  IMAD.MOV.U32 R10, RZ, RZ, R23 ;  /* 0x000000ffff0a7224 */ /* 0x000fe400078e0017 */
[----:B------:R-:W-:Y:S02]  /*115a0*/  IMAD.MOV.U32 R15, RZ, RZ, R16 ;  /* 0x000000ffff0f7224 */ /* 0x000fe400078e0010 */
[----:B------:R-:W-:Y:S02]  /*115b0*/  IMAD.MOV.U32 R7, RZ, RZ, R0 ;  /* 0x000000ffff077224 */ /* 0x000fe400078e0000 */
[----:B------:R-:W-:Y:S01]  /*115c0*/  IMAD.MOV.U32 R14, RZ, RZ, R3 ;  /* 0x000000ffff0e7224 */ /* 0x000fe200078e0003 */
[----:B------:R-:W-:Y:S06]  /*115d0*/  @P2 BRA `(.L_x_14134) ;  /* 0xffffffe000502947 */ /* 0x000fec000383ffff */
.L_x_14124:
[----:B------:R-:W2:Y:S02]  /*115e0*/  LDL R7, [R1+0x30] ;  /* 0x0000300001077983 */ /* 0x000ea40000100800 */
[----:B--2---:R-:W-:-:S13]  /*115f0*/  ISETP.GE.AND P2, PT, R4, R7, PT ;  /* 0x000000070400720c */ /* 0x004fda0003f46270 */
[----:B------:R-:W-:Y:S05]  /*11600*/  @!P2 BRA `(.L_x_14135) ;  /* 0x0000002c00f0a947 */ /* 0x000fea0003800000 */
[----:B------:R-:W-:Y:S02]  /*11610*/  IMAD.MOV.U32 R7, RZ, RZ, R0 ;  /* 0x000000ffff077224 */ /* 0x000fe400078e0000 */
[----:B------:R-:W-:Y:S02]  /*11620*/  IMAD.MOV.U32 R20, RZ, RZ, R3 ;  /* 0x000000ffff147224 */ /* 0x000fe400078e0003 */
[----:B------:R-:W-:Y:S02]  /*11630*/  IMAD.MOV.U32 R10, RZ, RZ, R23 ;  /* 0x000000ffff0a7224 */ /* 0x000fe400078e0017 */
[----:B------:R-:W-:-:S07]  /*11640*/  IMAD.MOV.U32 R21, RZ, RZ, R16 ;  /* 0x000000ffff157224 */ /* 0x000fce00078e0010 */
.L_x_14153:
        /* <DEDUP_REMOVED lines=11> */
.L_x_14137:
[----:B------:R-:W-:Y:S01]  /*11700*/  IMAD R0, R16, 0x8, R2 ;  /* 0x0000000810007824 */ /* 0x000fe200078e0202 */
[----:B------:R-:W-:-:S04]  /*11710*/  SHF.L.U32 R3, R23, 0x1f, RZ ;  /* 0x0000001f17037819 */ /* 0x000fc800000006ff */
[----:B------:R0:W1:Y:S01]  /*11720*/  SYNCS.PHASECHK.TRANS64.TRYWAIT P3, [R0+URZ+0x16830], R3 ;  /* 0x01683003000075a7 */ /* 0x000062000806017f */
[----:B------:R-:W-:Y:S05]  /*11730*/  @!P0 BRA `(.L_x_14138) ;  /* 0x0000000000048947 */ /* 0x000fea0003800000 */
[----:B------:R-:W-:Y:S01]  /*11740*/  BPT.TRAP 0x1 ;  /* 0x000000040000795c */ /* 0x000fe20000300000 */
.L_x_14138:
[----:B------:R-:W-:Y:S04]  /*11750*/  BSSY B0, `(.L_x_14136) ;  /* 0x0000004000007945 */ /* 0x000fe80003800000 */
[----:B-1----:R-:W-:Y:S05]  /*11760*/  @P3 BRA `(.L_x_14139) ;  /* 0x0000000000083947 */ /* 0x002fea0003800000 */
[----:B------:R-:W1:Y:S02]  /*11770*/  SYNCS.PHASECHK.TRANS64.TRYWAIT P3, [R0+URZ+0x16830], R3 ;  /* 0x01683003000075a7 */ /* 0x000e64000806017f */
[----:B-1----:R-:W-:Y:S05]  /*11780*/  @!P3 BRA `(.L_x_14140) ;  /* 0x000000c800d0b947 */ /* 0x002fea0003800000 */
.L_x_14139:
[----:B------:R-:W-:Y:S05]  /*11790*/  BSYNC B0 ;  /* 0x0000000000007941 */ /* 0x000fea0003800000 */
.L_x_14136:
        /* <DEDUP_REMOVED lines=44> */
.L_x_14142:
[----:B------:R-:W-:Y:S01]  /*11a60*/  SHF.L.U32 R0, R10, 0x1f, RZ ;  /* 0x0000001f0a007819 */ /* 0x000fe200000006ff */
[----:B------:R-:W-:-:S04]  /*11a70*/  IMAD R3, R21, 0x8, R2 ;  /* 0x0000000815037824 */ /* 0x000fc800078e0202 */
[----:B------:R0:W1:Y:S01]  /*11a80*/  SYNCS.PHASECHK.TRANS64.TRYWAIT P2, [R3+URZ+0x16850], R0 ;  /* 0x01685000030075a7 */ /* 0x000062000804017f */
[----:B------:R-:W-:Y:S05]  /*11a90*/  @!P0 BRA `(.L_x_14143) ;  /* 0x0000000000048947 */ /* 0x000fea0003800000 */
[----:B------:R-:W-:Y:S01]  /*11aa0*/  BPT.TRAP 0x1 ;  /* 0x000000040000795c */ /* 0x000fe20000300000 */
.L_x_14143:
[----:B-1----:R-:W-:Y:S05]  /*11ab0*/  @P2 BRA `(.L_x_14141) ;  /* 0x0000000000082947 */ /* 0x002fea0003800000 */
[----:B------:R-:W1:Y:S02]  /*11ac0*/  SYNCS.PHASECHK.TRANS64.TRYWAIT P2, [R3+URZ+0x16850], R0 ;  /* 0x01685000030075a7 */ /* 0x000e64000804017f */
[----:B-1----:R-:W-:Y:S05]  /*11ad0*/  @!P2 BRA `(.L_x_14144) ;  /* 0x000000c80010a947 */ /* 0x002fea0003800000 */
.L_x_14141:
        /* <DEDUP_REMOVED lines=8> */
[----:B------:R-:W-:Y:S02]  /*11b60*/  IMAD R10, R21, 0x400, R0 ;  /* 0x00000400150a7824 */ /* 0x000fe400078e0200 */
[----:B------:R-:W-:Y:S01]  /*11b70*/  IMAD.MOV.U32 R15, RZ, RZ, 0x40000040 ;  /* 0x40000040ff0f7424 */ /* 0x000fe200078e00ff */
[----:B------:R-:W0:Y:S02]  /*11b80*/  @P4 LDC R0, c[0x0][0x450] ;  /* 0x00011400ff004b82 */ /* 0x000e240000000800 */
[----:B------:R-:W-:-:S13]  /*11b90*/  R2UR UR10, R10 ;  /* 0x000000000a0a72ca */ /* 0x000fda00000e0000 */
[----:B------:R-:W-:Y:S01]  /*11ba0*/  HGMMA.64x64x16.F32 R88, R148, gdesc[UR8].tnspB, R88, gsb0 ;  /* 0x40e0000894587df0 */ /* 0x000fe20008000858 */
[----:B------:R-:W-:Y:S01]  /*11bb0*/  VIADD R14, R10, 0x80 ;  /* 0x000000800a0e7836 */ /* 0x000fe20000000000 */
[----:B------:R-:W-:-:S04]  /*11bc0*/  R2UR UR11, R15 ;  /* 0x000000000f0b72ca */ /* 0x000fc800000e0000 */
[----:B------:R-:W-:Y:S01]  /*11bd0*/  R2UR UR10, R14 ;  /* 0x000000000e0a72ca */ /* 0x000fe200000e0000 */
[----:B------:R-:W-:Y:S02]  /*11be0*/  VIADD R14, R10, 0x100 ;  /* 0x000001000a0e7836 */ /* 0x000fe40000000000 */
[----:B------:R-:W-:Y:S01]  /*11bf0*/  IMAD.MOV.U32 R15, RZ, RZ, 0x40000040 ;  /* 0x40000040ff0f7424 */ /* 0x000fe200078e00ff */
[----:B------:R-:W-:Y:S02]  /*11c00*/  WARPGROUP.DEPBAR.LE gsb0, 0x0 ;  /* 0x00008000000079c5 */ /* 0x000fe40000010000 */
[----:B------:R-:W-:Y:S01]  /*11c10*/  WARPGROUP.ARRIVE ;  /* 0x00000000000079c5 */ /* 0x000fe20000000000 */
[----:B------:R-:W2:Y:S04]  /*11c20*/  LDL R148, [R1+0x18] ;  /* 0x0000180001947983 */ /* 0x000ea80000100800 */
[----:B------:R-:W3:Y:S02]  /*11c30*/  LDL R151, [R1+0xc] ;  /* 0x00000c0001977983 */ /* 0x000ee40000100800 */
[----:B------:R-:W-:Y:S01]  /*11c40*/  HGMMA.64x64x16.F32 R88, R144, gdesc[UR8].tnspB, R88, gsb0 ;  /* 0x40e0000890587df0 */ /* 0x000fe20008000858 */
[----:B------:R-:W-:-:S02]  /*11c50*/  R2UR UR10, R14 ;  /* 0x000000000e0a72ca */ /* 0x000fc400000e0000 */
[----:B------:R-:W-:Y:S01]  /*11c60*/  R2UR UR11, R15 ;  /* 0x000000000f0b72ca */ /* 0x000fe200000e0000 */
[----:B------:R-:W-:Y:S01]  /*11c70*/  VIADD R14, R10, 0x180 ;  /* 0x000001800a0e7836 */ /* 0x000fe20000000000 */
[----:B------:R-:W4:Y:S01]  /*11c80*/  LDL R149, [R1+0x8] ;  /* 0x0000080001957983 */ /* 0x000f220000100800 */
[----:B------:R-:W-:-:S03]  /*11c90*/  IMAD.MOV.U32 R15, RZ, RZ, 0x40000040 ;  /* 0x40000040ff0f7424 */ /* 0x000fc600078e00ff */
[----:B------:R-:W4:Y:S01]  /*11ca0*/  LDL R150, [R1+0x4] ;  /* 0x0000040001967983 */ /* 0x000f220000100800 */
[----:B------:R-:W-:Y:S02]  /*11cb0*/  WARPGROUP.DEPBAR.LE gsb0, 0x0 ;  /* 0x00008000000079c5 */ /* 0x000fe40000010000 */
[----:B------:R-:W-:-:S06]  /*11cc0*/  WARPGROUP.ARRIVE ;  /* 0x00000000000079c5 */ /* 0x000fcc0000000000 */
        /* <DEDUP_REMOVED lines=31> */
[----:B------:R-:W1:Y:S01]  /*11ec0*/  @P4 LDC R10, c[0x0][0x44c] ;  /* 0x00011300ff0a4b82 */ /* 0x000e620000000800 */
[----:B------:R-:W5:Y:S01]  /*11ed0*/  S2R R147, SR_TID.X ;  /* 0x0000000000937919 */ /* 0x000f620000002100 */
[----:B------:R-:W-:Y:S02]  /*11ee0*/  WARPGROUP.DEPBAR.LE gsb0, 0x0 ;  /* 0x00008000000079c5 */ /* 0x000fe40000010000 */
[----:B------:R-:W-:-:S08]  /*11ef0*/  WARPGROUP.ARRIVE ;  /* 0x00000000000079c5 */ /* 0x000fd00000000000 */
[----:B------:R-:W-:Y:S01]  /*11f00*/  HGMMA.64x64x16.F32 R88, R120, gdesc[UR8].tnspB, R88, gsb0 ;  /* 0x40e0000878587df0 */ /* 0x000fe20008000858 */
[----:B-----5:R-:W-:Y:S01]  /*11f10*/  ISETP.GE.U32.AND P2, PT, R147, 0x180, PT ;  /* 0x000001809300780c */ /* 0x020fe20003f46070 */
[----:B------:R-:W-:Y:S01]  /*11f20*/  ULOP3.LUT UR8, URZ, UR27, URZ, 0x33, !UPT ;  /* 0x0000001b3f087292 */ /* 0x000fe2000f8e333f */
[----:B------:R-:W-:Y:S02]  /*11f30*/  WARPGROUP.DEPBAR.LE gsb0, 0x0 ;  /* 0x00008000000079c5 */ /* 0x000fe40000010000 */
[----:B--2---:R-:W-:-:S04]  /*11f40*/  IMAD.IADD R121, R3, 0x1, R148 ;  /* 0x0000000103797824 */ /* 0x004fc800078e0294 */
[----:B-1----:R-:W-:-:S05]  /*11f50*/  @P4 IMAD.HI.U32 R3, R121, R10, RZ ;  /* 0x0000000a79034227 */ /* 0x002fca00078e00ff */
[----:B0-----:R-:W-:Y:S01]  /*11f60*/  @P4 SHF.R.U32.HI R121, RZ, R0, R3 ;  /* 0x00000000ff794219 */ /* 0x001fe20000011603 */
[----:B------:R-:W-:-:S04]  /*11f70*/  IMAD.SHL.U32 R0, R4, 0x80, RZ ;  /* 0x0000008004007824 */ /* 0x000fc800078e00ff */
[----:B------:R-:W0:Y:S01]  /*11f80*/  SHFL.IDX PT, R122, R121, RZ, 0x1c1f ;  /* 0x001c1fff797a7589 */ /* 0x000e2200000e0000 */
[----:B------:R-:W-:Y:S02]  /*11f90*/  SHF.R.U32.HI R148, RZ, 0x7, R147 ;  /* 0x00000007ff947819 */ /* 0x000fe40000011693 */
[----:B------:R-:W-:Y:S01]  /*11fa0*/  IADD3 R11, -R0, 0x1, RZ ;  /* 0x00000001000b7810 */ /* 0x000fe20007ffe1ff */
[----:B------:R-:W-:Y:S02]  /*11fb0*/  @!P1 IMAD R3, R16, 0x8, R2 ;  /* 0x0000000810039824 */ /* 0x000fe400078e0202 */
[----:B------:R-:W-:Y:S02]  /*11fc0*/  VIADD R10, R148, 0x9 ;  /* 0x00000009940a7836 */ /* 0x000fe40000000000 */
[----:B---3--:R-:W-:Y:S02]  /*11fd0*/  IMAD R11, R151, -0x2, R11 ;  /* 0xfffffffe970b7824 */ /* 0x008fe400078e020b */
[----:B------:R-:W-:Y:S01]  /*11fe0*/  @!P1 VIADD R3, R3, 0x16840 ;  /* 0x0001684003039836 */ /* 0x000fe20000000000 */
[----:B------:R-:W-:-:S02]  /*11ff0*/  SEL R10, R10, 0x9, !P2 ;  /* 0x000000090a0a7807 */ /* 0x000fc40005000000 */
[----:B----4-:R-:W-:Y:S02]  /*12000*/  IADD3 R11, -R150, R11, R149 ;  /* 0x0000000b960b7210 */ /* 0x010fe40007ffe195 */
[----:B------:R-:W-:Y:S01]  /*12010*/  @!P1 PRMT R3, RZ, 0x654, R3 ;  /* 0x00000654ff039816 */ /* 0x000fe20000000003 */
[----:B------:R1:W-:Y:S06]  /*12020*/  BAR.ARV R10, 0x100 ;  /* 0x0004000a0000751d */ /* 0x0003ec0000002000 */
[C---:B------:R-:W-:Y:S01]  /*12030*/  VIADD R120, R11.reuse, UR26 ;  /* 0x0000001a0b787c36 */ /* 0x040fe20008000000 */
[----:B------:R2:W-:Y:S01]  /*12040*/  @!P1 SYNCS.ARRIVE.TRANS64.RED.A1T0 RZ, [R3+URZ], RZ ;  /* 0x000000ff03ff99a7 */ /* 0x0005e2000810043f */
[----:B------:R-:W-:-:S02]  /*12050*/  VIADD R15, R11, UR8 ;  /* 0x000000080b0f7c36 */ /* 0x000fc40008000000 */
[--C-:B0-----:R-:W-:Y:S02]  /*12060*/  IMAD.IADD R14, R120, 0x1, R122.reuse ;  /* 0x00000001780e7824 */ /* 0x101fe400078e027a */
[----:B--2---:R-:W-:Y:S01]  /*12070*/  IMAD.IADD R3, R15, 0x1, R122 ;  /* 0x000000010f037824 */ /* 0x004fe200078e027a */
        /* <DEDUP_REMOVED lines=13> */
.L_x_14147:
[----:B------:R-:W-:-:S05]  /*12150*/  IMAD.U32 R123, RZ, RZ, UR4 ;  /* 0x00000004ff7b7e24 */ /* 0x000fca000f8e00ff */
[----:B------:R-:W-:-:S13]  /*12160*/  ISETP.NE.AND P2, PT, R123, 0x1, PT ;  /* 0x000000017b00780c */ /* 0x000fda0003f45270 */
[----:B------:R-:W0:Y:S02]  /*12170*/  @P2 LDC.64 R10, c[0x0][0x9e8] ;  /* 0x00027a00ff0a2b82 */ /* 0x000e240000000a00 */
[----:B0-----:R-:W-:-:S05]  /*12180*/  @P2 IMAD.HI.U32 R10, R122, R10, RZ ;  /* 0x0000000a7a0a2227 */ /* 0x001fca00078e00ff */
[----:B------:R-:W-:-:S07]  /*12190*/  @P2 SHF.R.U32.HI R122, RZ, R11, R10 ;  /* 0x0000000bff7a2219 */ /* 0x000fce000001160a */
.L_x_14148:
[----:B------:R-:W-:Y:S05]  /*121a0*/  BSYNC B0 ;  /* 0x0000000000007941 */ /* 0x000fea0003800000 */
.L_x_14146:
[----:B------:R-:W-:-:S04]  /*121b0*/  IMAD R122, R122, R123, -R0 ;  /* 0x0000007b7a7a7224 */ /* 0x000fc800078e0a00 */
[----:B------:R-:W-:-:S05]  /*121c0*/  IMAD R122, R151, -0x2, R122 ;  /* 0xfffffffe977a7824 */ /* 0x000fca00078e027a */
[----:B------:R-:W-:Y:S02]  /*121d0*/  VIADDMNMX R14, R122, R123, R14, PT ;  /* 0x0000007b7a0e7246 */ /* 0x000fe4000380010e */
[----:B------:R-:W-:-:S07]  /*121e0*/  VIMNMX R3, R3, R122, !PT ;  /* 0x0000007a03037248 */ /* 0x000fce0007fe0100 */
.L_x_14145:
        /* <DEDUP_REMOVED lines=113> */
.L_x_14151:
[----:B------:R-:W-:-:S05]  /*12900*/  IMAD.U32 R3, RZ, RZ, UR4 ;  /* 0x00000004ff037e24 */ /* 0x000fca000f8e00ff */
[----:B------:R-:W-:-:S13]  /*12910*/  ISETP.NE.AND P3, PT, R3, 0x1, PT ;  /* 0x000000010300780c */ /* 0x000fda0003f65270 */
[----:B------:R-:W0:Y:S02]  /*12920*/  @P3 LDC.64 R10, c[0x0][0x9e8] ;  /* 0x00027a00ff0a3b82 */ /* 0x000e240000000a00 */
[----:B0-----:R-:W-:-:S05]  /*12930*/  @P3 IMAD.HI.U32 R10, R121, R10, RZ ;  /* 0x0000000a790a3227 */ /* 0x001fca00078e00ff */
[----:B------:R-:W-:-:S07]  /*12940*/  @P3 SHF.R.U32.HI R121, RZ, R11, R10 ;  /* 0x0000000bff793219 */ /* 0x000fce000001160a */
.L_x_14152:
[----:B------:R-:W-:Y:S05]  /*12950*/  BSYNC B0 ;  /* 0x0000000000007941 */ /* 0x000fea0003800000 */
.L_x_14150:
[----:B------:R-:W-:-:S04]  /*12960*/  IMAD R0, R121, R3, -R0 ;  /* 0x0000000379007224 */ /* 0x000fc800078e0a00 */
[----:B------:R-:W-:-:S05]  /*12970*/  IMAD R0, R151, -0x2, R0 ;  /* 0xfffffffe97007824 */ /* 0x000fca00078e0200 */
[----:B------:R-:W-:Y:S02]  /*12980*/  VIADDMNMX R120, R0, R3, R120, PT ;  /* 0x0000000300787246 */ /* 0x000fe40003800178 */
[----:B------:R-:W-:-:S07]  /*12990*/  VIMNMX R15, R15, R0, !PT ;  /* 0x000000000f0f7248 */ /* 0x000fce0007fe0100 */
.L_x_14149:
[----:B------:R-:W-:Y:S01]  /*129a0*/  ISETP.GT.AND P3, PT, R15, 0x1, P2 ;  /* 0x000000010f00780c */ /* 0x000fe20001764270 */
[----:B------:R-:W-:Y:S01]  /*129b0*/  UMOV UR41, UR5 ;  /* 0x0000000500297c82 */ /* 0x000fe20008000000 */
        /* <DEDUP_REMOVED lines=87> */
[C---:B------:R-:W-:Y:S02]  /*12f30*/  ISETP.LT.OR P3, PT, R120.reuse, 0x4a, P3 ;  /* 0x0000004a7800780c */ /* 0x040fe40001f61670 */
[----:B0-----:R-:W-:Y:S02]  /*12f40*/  FMNMX.FTZ R0, R3, R0, !PT ;  /* 0x0000000003007209 */ /* 0x001fe40007810000 */
        /* <DEDUP_REMOVED lines=11> */
[----:B------:R-:W-:Y:S02]  /*13000*/  FSEL R70, R70, -INF , !P3 ;  /* 0xff80000046467808 */ /* 0x000fe40005800000 */
[----:B------:R-:W-:Y:S01]  /*13010*/  ISETP.GT.AND P3, PT, R15, 0x59, P2 ;  /* 0x000000590f00780c */ /* 0x000fe20001764270 */
[----:B------:R-:W-:-:S03]  /*13020*/  FMUL.FTZ R0, R3, UR41 ;  /* 0x0000002903007c20 */ /* 0x000fc60008410000 */
        /* <DEDUP_REMOVED lines=31> */
[----:B------:R-:W-:-:S03]  /*13220*/  FMNMX.FTZ R15, R27, R14, !PT ;  /* 0x0000000e1b0f7209 */ /* 0x000fc60007810000 */
        /* <DEDUP_REMOVED lines=18> */
[----:B------:R-:W-:Y:S01]  /*13350*/  FFMA.FTZ R138, R52, UR41, -R0 ;  /* 0x00000029348a7c23 */ /* 0x000fe20008010800 */
[----:B------:R0:W-:Y:S02]  /*13360*/  MUFU.EX2 R15, R37 ;  /* 0x00000025000f7308 */ /* 0x0001e40000000800 */
[----:B------:R-:W-:-:S04]  /*13370*/  FMNMX.FTZ R25, R39, R24, !PT ;  /* 0x0000001827197209 */ /* 0x000fc80007810000 */
        /* <DEDUP_REMOVED lines=24> */
[----:B------:R0:W-:Y:S03]  /*13500*/  MUFU.EX2 R25, R45 ;  /* 0x0000002d00197308 */ /* 0x0001e60000000800 */
[----:B------:R-:W-:-:S04]  /*13510*/  FMNMX.FTZ R28, R58, R29, !PT ;  /* 0x0000001d3a1c7209 */ /* 0x000fc80007810000 */
[----:B------:R-:W-:Y:S01]  /*13520*/  FMNMX.FTZ R29, R59, R28, !PT ;  /* 0x0000001c3b1d7209 */ /* 0x000fe20007810000 */
[----:B------:R-:W-:Y:S01]  /*13530*/  FFMA.FTZ R28, R49, UR41, -R0 ;  /* 0x00000029311c7c23 */ /* 0x000fe20008010800 */
[----:B------:R-:W-:Y:S01]  /*13540*/  MUFU.EX2 R10, R10 ;  /* 0x0000000a000a7308 */ /* 0x000fe20000000800 */
[----:B------:R-:W2:Y:S01]  /*13550*/  LDL R49, [R1+0x30] ;  /* 0x0000300001317983 */ /* 0x000ea20000100800 */
        /* <DEDUP_REMOVED lines=23> */
[----:B------:R-:W-:Y:S01]  /*136d0*/  MUFU.EX2 R136, R136 ;  /* 0x0000008800887308 */ /* 0x000fe20000000800 */
[----:B0-----:R-:W-:-:S05]  /*136e0*/  FMNMX.FTZ R45, R40, R41, !PT ;  /* 0x00000029282d7209 */ /* 0x001fca0007810000 */
[----:B------:R-:W0:Y:S01]  /*136f0*/  SHFL.BFLY PT, R48, R45, 0x1, 0x1f ;  /* 0x0c201f002d307f89 */ /* 0x000e2200000e0000 */
[--C-:B------:R-:W-:Y:S01]  /*13700*/  FFMA.FTZ R32, R57, UR41, -R0.reuse ;  /* 0x0000002939207c23 */ /* 0x100fe20008010800 */
[--C-:B------:R-:W-:Y:S01]  /*13710*/  FFMA.FTZ R36, R65, UR41, -R0.reuse ;  /* 0x0000002941247c23 */ /* 0x100fe20008010800 */
[----:B------:R-:W-:Y:S01]  /*13720*/  FFMA.FTZ R41, R77, UR41, -R0 ;  /* 0x000000294d297c23 */ /* 0x000fe20008010800 */
[----:B0-----:R-:W-:Y:S02]  /*13730*/  FMNMX.FTZ R0, R45, R48, !PT ;  /* 0x000000302d007209 */ /* 0x001fe40007810000 */
[----:B------:R-:W-:-:S05]  /*13740*/  FSEL R45, R3, RZ, P3 ;  /* 0x000000ff032d7208 */ /* 0x000fca0001800000 */
[----:B------:R-:W-:-:S04]  /*13750*/  FADD.FTZ R20, -R45, R20 ;  /* 0x000000142d147221 */ /* 0x000fc80000010100 */
[----:B------:R-:W-:Y:S01]  /*13760*/  FMUL.FTZ R20, R20, UR41 ;  /* 0x0000002914147c20 */ /* 0x000fe20008410000 */
[C---:B------:R-:W-:Y:S01]  /*13770*/  FMUL.FTZ R48, R0.reuse, UR41 ;  /* 0x0000002900307c20 */ /* 0x040fe20008410000 */
[----:B------:R-:W-:-:S04]  /*13780*/  FSETP.NEU.FTZ.AND P2, PT, R0, -INF , PT ;  /* 0xff8000000000780b */ /* 0x000fc80003f5d000 */
[----:B------:R-:W0:Y:S01]  /*13790*/  MUFU.EX2 R20, R20 ;  /* 0x0000001400147308 */ /* 0x000e220000000800 */
[----:B------:R-:W-:-:S05]  /*137a0*/  FSEL R48, R48, RZ, P2 ;  /* 0x000000ff30307208 */ /* 0x000fca0001000000 */
[--C-:B------:R-:W-:Y:S01]  /*137b0*/  FFMA.FTZ R149, R26, UR41, -R48.reuse ;  /* 0x000000291a957c23 */ /* 0x100fe20008010830 */
[--C-:B------:R-:W-:Y:S01]  /*137c0*/  FFMA.FTZ R26, R27, UR41, -R48.reuse ;  /* 0x000000291b1a7c23 */ /* 0x100fe20008010830 */
[--C-:B------:R-:W-:Y:S01]  /*137d0*/  FFMA.FTZ R27, R31, UR41, -R48.reuse ;  /* 0x000000291f1b7c23 */ /* 0x100fe20008010830 */
[----:B------:R-:W-:Y:S01]  /*137e0*/  FFMA.FTZ R31, R39, UR41, -R48 ;  /* 0x00000029271f7c23 */ /* 0x000fe20008010830 */
[----:B0-----:R-:W-:-:S04]  /*137f0*/  FFMA.FTZ R39, R20, R6, R148 ;  /* 0x0000000614277223 */ /* 0x001fc80000010094 */
[----:B------:R-:W-:-:S04]  /*13800*/  FADD.FTZ R39, R10, R39 ;  /* 0x000000270a277221 */ /* 0x000fc80000010000 */
[----:B------:R-:W-:-:S04]  /*13810*/  FADD.FTZ R6, R150, R39 ;  /* 0x0000002796067221 */ /* 0x000fc80000010000 */
[----:B------:R-:W-:Y:S01]  /*13820*/  FADD.FTZ R39, R11, R6 ;  /* 0x000000060b277221 */ /* 0x000fe20000010000 */
[----:B------:R-:W-:-:S03]  /*13830*/  FSEL R6, R0, RZ, P2 ;  /* 0x000000ff00067208 */ /* 0x000fc60001000000 */
[----:B------:R-:W-:Y:S02]  /*13840*/  FADD.FTZ R39, R144, R39 ;  /* 0x0000002790277221 */ /* 0x000fe40000010000 */
[----:B------:R-:W-:Y:S02]  /*13850*/  FADD.FTZ R6, -R6, R7 ;  /* 0x0000000706067221 */ /* 0x000fe40000010100 */
[----:B------:R-:W-:Y:S01]  /*13860*/  FADD.FTZ R39, R14, R39 ;  /* 0x000000270e277221 */ /* 0x000fe20000010000 */
[--C-:B------:R-:W-:Y:S01]  /*13870*/  FFMA.FTZ R147, R38, UR41, -R48.reuse ;  /* 0x0000002926937c23 */ /* 0x100fe20008010830 */
[----:B------:R-:W-:Y:S02]  /*13880*/  FMUL.FTZ R6, R6, UR41 ;  /* 0x0000002906067c20 */ /* 0x000fe40008410000 */
[----:B------:R-:W-:Y:S01]  /*13890*/  FADD.FTZ R38, R146, R39 ;  /* 0x0000002792267221 */ /* 0x000fe20000010000 */
[----:B------:R-:W-:Y:S01]  /*138a0*/  MUFU.EX2 R149, R149 ;  /* 0x0000009500957308 */ /* 0x000fe20000000800 */
[----:B------:R-:W-:-:S02]  /*138b0*/  FFMA.FTZ R151, R30, UR41, -R48 ;  /* 0x000000291e977c23 */ /* 0x000fc40008010830 */
[----:B------:R-:W-:-:S05]  /*138c0*/  FADD.FTZ R39, R15, R38 ;  /* 0x000000260f277221 */ /* 0x000fca0000010000 */
[----:B------:R-:W0:Y:S01]  /*138d0*/  MUFU.EX2 R7, R6 ;  /* 0x0000000600077308 */ /* 0x000e220000000800 */
[----:B------:R-:W-:Y:S01]  /*138e0*/  FADD.FTZ R39, R140, R39 ;  /* 0x000000278c277221 */ /* 0x000fe20000010000 */
[----:B------:R-:W-:-:S06]  /*138f0*/  FFMA.FTZ R145, R34, UR41, -R48 ;  /* 0x0000002922917c23 */ /* 0x000fcc0008010830 */
[----:B------:R-:W1:Y:S01]  /*13900*/  MUFU.EX2 R26, R26 ;  /* 0x0000001a001a7308 */ /* 0x000e620000000800 */
[----:B------:R-:W-:Y:S01]  /*13910*/  FADD.FTZ R39, R24, R39 ;  /* 0x0000002718277221 */ /* 0x000fe20000010000 */
[----:B------:R-:W-:-:S06]  /*13920*/  F2FP.F16.F32.PACK_AB R144, R14, R144 ;  /* 0x000000900e90723e */ /* 0x000fcc00000000ff */
[----:B------:R-:W3:Y:S01]  /*13930*/  MUFU.EX2 R28, R28 ;  /* 0x0000001c001c7308 */ /* 0x000ee20000000800 */
[----:B------:R-:W-:Y:S01]  /*13940*/  FADD.FTZ R14, R142, R39 ;  /* 0x000000278e0e7221 */ /* 0x000fe20000010000 */
[----:B------:R-:W-:-:S06]  /*13950*/  FFMA.FTZ R30, R35, UR41, -R48 ;  /* 0x00000029231e7c23 */ /* 0x000fcc0008010830 */
[----:B------:R-:W4:Y:S01]  /*13960*/  MUFU.EX2 R151, R151 ;  /* 0x0000009700977308 */ /* 0x000f220000000800 */
[----:B------:R-:W-:Y:S01]  /*13970*/  FADD.FTZ R39, R25, R14 ;  /* 0x0000000e19277221 */ /* 0x000fe20000010000 */
[----:B0-----:R-:W-:-:S06]  /*13980*/  FFMA.FTZ R5, R7, R5, R149 ;  /* 0x0000000507057223 */ /* 0x001fcc0000010095 */
[----:B------:R-:W0:Y:S08]  /*13990*/  MUFU.EX2 R138, R138 ;  /* 0x0000008a008a7308 */ /* 0x000e300000000800 */
[----:B------:R-:W5:Y:S01]  /*139a0*/  MUFU.EX2 R27, R27 ;  /* 0x0000001b001b7308 */ /* 0x000f620000000800 */
[----:B------:R-:W-:Y:S01]  /*139b0*/  FADD.FTZ R39, R136, R39 ;  /* 0x0000002788277221 */ /* 0x000fe20000010000 */
[----:B-1----:R-:W-:-:S06]  /*139c0*/  FADD.FTZ R6, R26, R5 ;  /* 0x000000051a067221 */ /* 0x002fcc0000010000 */
[----:B------:R-:W1:Y:S08]  /*139d0*/  MUFU.EX2 R29, R53 ;  /* 0x00000035001d7308 */ /* 0x000e700000000800 */
[----:B------:R-:W1:Y:S01]  /*139e0*/  MUFU.EX2 R145, R145 ;  /* 0x0000009100917308 */ /* 0x000e620000000800 */
[----:B------:R-:W-:Y:S02]  /*139f0*/  @!P1 IMAD R34, R21, 0x8, R2 ;  /* 0x0000000815229824 */ /* 0x000fe400078e0202 */
[----:B---3--:R-:W-:-:S05]  /*13a00*/  FADD.FTZ R39, R28, R39 ;  /* 0x000000271c277221 */ /* 0x008fca0000010000 */
[----:B------:R-:W3:Y:S01]  /*13a10*/  MUFU.EX2 R132, R132 ;  /* 0x0000008400847308 */ /* 0x000ee20000000800 */
[----:B----4-:R-:W-:Y:S01]  /*13a20*/  FADD.FTZ R6, R151, R6 ;  /* 0x0000000697067221 */ /* 0x010fe20000010000 */
[----:B------:R-:W-:-:S06]  /*13a30*/  FFMA.FTZ R141, R42, UR41, -R48 ;  /* 0x000000292a8d7c23 */ /* 0x000fcc0008010830 */
[----:B------:R-:W4:Y:S01]  /*13a40*/  MUFU.EX2 R30, R30 ;  /* 0x0000001e001e7308 */ /* 0x000f220000000800 */
[----:B------:R-:W-:Y:S02]  /*13a50*/  @!P1 VIADD R34, R34, 0x16860 ;  /* 0x0001686022229836 */ /* 0x000fe40000000000 */
[----:B0-----:R-:W-:-:S05]  /*13a60*/  FADD.FTZ R38, R138, R39 ;  /* 0x000000278a267221 */ /* 0x001fca0000010000 */
[----:B------:R-:W0:Y:S01]  /*13a70*/  MUFU.EX2 R32, R32 ;  /* 0x0000002000207308 */ /* 0x000e220000000800 */
[----:B-----5:R-:W-:Y:S01]  /*13a80*/  FADD.FTZ R6, R27, R6 ;  /* 0x000000061b067221 */ /* 0x020fe20000010000 */
[----:B------:R-:W-:-:S06]  /*13a90*/  FFMA.FTZ R21, R43, UR41, -R48 ;  /* 0x000000292b157c23 */ /* 0x000fcc0008010830 */
[----:B------:R-:W5:Y:S01]  /*13aa0*/  MUFU.EX2 R147, R147 ;  /* 0x0000009300937308 */ /* 0x000f620000000800 */
[----:B-1----:R-:W-:Y:S01]  /*13ab0*/  FADD.FTZ R39, R29, R38 ;  /* 0x000000261d277221 */ /* 0x002fe20000010000 */
[----:B------:R-:W-:-:S06]  /*13ac0*/  @!P1 PRMT R34, RZ, 0x654, R34 ;  /* 0x00000654ff229816 */ /* 0x000fcc0000000022 */
[----:B------:R-:W1:Y:S01]  /*13ad0*/  MUFU.EX2 R134, R134 ;  /* 0x0000008600867308 */ /* 0x000e620000000800 */
[----:B------:R-:W-:Y:S01]  /*13ae0*/  FADD.FTZ R5, R145, R6 ;  /* 0x0000000691057221 */ /* 0x000fe20000010000 */
[----:B------:R-:W-:-:S06]  /*13af0*/  FFMA.FTZ R143, R46, UR41, -R48 ;  /* 0x000000292e8f7c23 */ /* 0x000fcc0008010830 */
[----:B------:R-:W1:Y:S01]  /*13b00*/  MUFU.EX2 R31, R31 ;  /* 0x0000001f001f7308 */ /* 0x000e620000000800 */
[----:B---3--:R-:W-:Y:S01]  /*13b10*/  FADD.FTZ R39, R132, R39 ;  /* 0x0000002784277221 */ /* 0x008fe20000010000 */
[----:B------:R3:W-:Y:S06]  /*13b20*/  @!P1 SYNCS.ARRIVE.TRANS64.RED.A1T0 RZ, [R34+URZ], RZ ;  /* 0x000000ff22ff99a7 */ /* 0x0007ec000810043f */
[----:B------:R-:W2:Y:S01]  /*13b30*/  MUFU.EX2 R33, R61 ;  /* 0x0000003d00217308 */ /* 0x000ea20000000800 */
[----:B----4-:R-:W-:Y:S01]  /*13b40*/  FADD.FTZ R6, R30, R5 ;  /* 0x000000051e067221 */ /* 0x010fe20000010000 */
[----:B---3--:R-:W-:-:S06]  /*13b50*/  FFMA.FTZ R34, R47, UR41, -R48 ;  /* 0x000000292f227c23 */ /* 0x008fcc0008010830 */
[----:B------:R-:W3:Y:S01]  /*13b60*/  MUFU.EX2 R141, R141 ;  /* 0x0000008d008d7308 */ /* 0x000ee20000000800 */
[----:B0-----:R-:W-:Y:S01]  /*13b70*/  FADD.FTZ R39, R32, R39 ;  /* 0x0000002720277221 */ /* 0x001fe20000010000 */
[----:B-----5:R-:W-:-:S06]  /*13b80*/  FADD.FTZ R6, R147, R6 ;  /* 0x0000000693067221 */ /* 0x020fcc0000010000 */
[----:B------:R-:W0:Y:S01]  /*13b90*/  MUFU.EX2 R128, R128 ;  /* 0x0000008000807308 */ /* 0x000e220000000800 */
[----:B------:R-:W-:-:S07]  /*13ba0*/  FFMA.FTZ R137, R50, UR41, -R48 ;  /* 0x0000002932897c23 */ /* 0x000fce0008010830 */
[----:B------:R-:W4:Y:S01]  /*13bb0*/  MUFU.EX2 R21, R21 ;  /* 0x0000001500157308 */ /* 0x000f220000000800 */
[----:B-1----:R-:W-:Y:S01]  /*13bc0*/  FADD.FTZ R38, R134, R39 ;  /* 0x0000002786267221 */ /* 0x002fe20000010000 */
[----:B------:R-:W-:-:S06]  /*13bd0*/  FADD.FTZ R6, R31, R6 ;  /* 0x000000061f067221 */ /* 0x000fcc0000010000 */
[----:B------:R-:W1:Y:S01]  /*13be0*/  MUFU.EX2 R36, R36 ;  /* 0x0000002400247308 */ /* 0x000e620000000800 */
[----:B------:R-:W-:-:S07]  /*13bf0*/  FFMA.FTZ R35, R51, UR41, -R48 ;  /* 0x0000002933237c23 */ /* 0x000fce0008010830 */
[----:B------:R-:W5:Y:S01]  /*13c00*/  MUFU.EX2 R143, R143 ;  /* 0x0000008f008f7308 */ /* 0x000f620000000800 */
[----:B--2---:R-:W-:Y:S01]  /*13c10*/  FADD.FTZ R39, R33, R38 ;  /* 0x0000002621277221 */ /* 0x004fe20000010000 */
[----:B---3--:R-:W-:-:S06]  /*13c20*/  FADD.FTZ R6, R141, R6 ;  /* 0x000000068d067221 */ /* 0x008fcc0000010000 */
[----:B------:R-:W2:Y:S01]  /*13c30*/  MUFU.EX2 R130, R130 ;  /* 0x0000008200827308 */ /* 0x000ea20000000800 */
[----:B------:R-:W-:-:S07]  /*13c40*/  FFMA.FTZ R139, R54, UR41, -R48 ;  /* 0x00000029368b7c23 */ /* 0x000fce0008010830 */
[----:B------:R-:W3:Y:S01]  /*13c50*/  MUFU.EX2 R34, R34 ;  /* 0x0000002200227308 */ /* 0x000ee20000000800 */
[----:B0-----:R-:W-:Y:S01]  /*13c60*/  FADD.FTZ R39, R128, R39 ;  /* 0x0000002780277221 */ /* 0x001fe20000010000 */
[----:B----4-:R-:W-:-:S06]  /*13c70*/  FADD.FTZ R6, R21, R6 ;  /* 0x0000000615067221 */ /* 0x010fcc0000010000 */
[----:B------:R-:W0:Y:S08]  /*13c80*/  MUFU.EX2 R37, R37 ;  /* 0x0000002500257308 */ /* 0x000e300000000800 */
[----:B------:R-:W4:Y:S01]  /*13c90*/  MUFU.EX2 R137, R137 ;  /* 0x0000008900897308 */ /* 0x000f220000000800 */
[----:B------:R-:W-:Y:S01]  /*13ca0*/  FFMA.FTZ R55, R55, UR41, -R48 ;  /* 0x0000002937377c23 */ /* 0x000fe20008010830 */
[----:B-1----:R-:W-:Y:S01]  /*13cb0*/  FADD.FTZ R39, R36, R39 ;  /* 0x0000002724277221 */ /* 0x002fe20000010000 */
[----:B------:R-:W-:-:S05]  /*13cc0*/  F2FP.F16.F32.PACK_AB R146, R15, R146 ;  /* 0x000000920f92723e */ /* 0x000fca00000000ff */
[----:B------:R-:W1:Y:S01]  /*13cd0*/  MUFU.EX2 R124, R124 ;  /* 0x0000007c007c7308 */ /* 0x000e620000000800 */
[----:B-----5:R-:W-:Y:S01]  /*13ce0*/  FADD.FTZ R15, R143, R6 ;  /* 0x000000068f0f7221 */ /* 0x020fe20000010000 */
[----:B------:R-:W-:-:S06]  /*13cf0*/  FFMA.FTZ R133, R58, UR41, -R48 ;  /* 0x000000293a857c23 */ /* 0x000fcc0008010830 */
[----:B------:R-:W5:Y:S01]  /*13d00*/  MUFU.EX2 R35, R35 ;  /* 0x0000002300237308 */ /* 0x000f620000000800 */
[----:B------:R-:W-:Y:S01]  /*13d10*/  F2FP.F16.F32.PACK_AB R148, R10, R148 ;  /* 0x000000940a94723e */ /* 0x000fe200000000ff */
[----:B--2---:R-:W-:-:S06]  /*13d20*/  FADD.FTZ R38, R130, R39 ;  /* 0x0000002782267221 */ /* 0x004fcc0000010000 */
[----:B------:R-:W2:Y:S01]  /*13d30*/  MUFU.EX2 R40, R73 ;  /* 0x0000004900287308 */ /* 0x000ea20000000800 */
[----:B---3--:R-:W-:-:S07]  /*13d40*/  FADD.FTZ R6, R34, R15 ;  /* 0x0000000f22067221 */ /* 0x008fce0000010000 */
[----:B------:R-:W3:Y:S01]  /*13d50*/  MUFU.EX2 R139, R139 ;  /* 0x0000008b008b7308 */ /* 0x000ee20000000800 */
[----:B------:R-:W-:Y:S01]  /*13d60*/  FFMA.FTZ R59, R59, UR41, -R48 ;  /* 0x000000293b3b7c23 */ /* 0x000fe20008010830 */
[----:B0-----:R-:W-:-:S06]  /*13d70*/  FADD.FTZ R15, R37, R38 ;  /* 0x00000026250f7221 */ /* 0x001fcc0000010000 */
[----:B------:R-:W0:Y:S01]  /*13d80*/  MUFU.EX2 R126, R126 ;  /* 0x0000007e007e7308 */ /* 0x000e220000000800 */
[----:B----4-:R-:W-:Y:S01]  /*13d90*/  FADD.FTZ R6, R137, R6 ;  /* 0x0000000689067221 */ /* 0x010fe20000010000 */
[----:B------:R-:W-:-:S06]  /*13da0*/  FFMA.FTZ R135, R62, UR41, -R48 ;  /* 0x000000293e877c23 */ /* 0x000fcc0008010830 */
[----:B------:R-:W4:Y:S01]  /*13db0*/  MUFU.EX2 R10, R55 ;  /* 0x00000037000a7308 */ /* 0x000f220000000800 */
[----:B------:R-:W-:Y:S01]  /*13dc0*/  F2FP.F16.F32.PACK_AB R150, R11, R150 ;  /* 0x000000960b96723e */ /* 0x000fe200000000ff */
[----:B-1----:R-:W-:-:S06]  /*13dd0*/  FADD.FTZ R15, R124, R15 ;  /* 0x0000000f7c0f7221 */ /* 0x002fcc0000010000 */
[----:B------:R-:W1:Y:S01]  /*13de0*/  MUFU.EX2 R41, R41 ;  /* 0x0000002900297308 */ /* 0x000e620000000800 */
[----:B-----5:R-:W-:-:S07]  /*13df0*/  FADD.FTZ R6, R35, R6 ;  /* 0x0000000623067221 */ /* 0x020fce0000010000 */
[----:B------:R-:W5:Y:S01]  /*13e00*/  MUFU.EX2 R133, R133 ;  /* 0x0000008500857308 */ /* 0x000f620000000800 */
[----:B------:R-:W-:Y:S01]  /*13e10*/  F2FP.F16.F32.PACK_AB R142, R25, R142 ;  /* 0x0000008e198e723e */ /* 0x000fe200000000ff */
[----:B------:R-:W-:Y:S01]  /*13e20*/  FFMA.FTZ R63, R63, UR41, -R48 ;  /* 0x000000293f3f7c23 */ /* 0x000fe20008010830 */
[----:B--2---:R-:W-:-:S05]  /*13e30*/  FADD.FTZ R25, R40, R15 ;  /* 0x0000000f28197221 */ /* 0x004fca0000010000 */
[----:B------:R-:W2:Y:S01]  /*13e40*/  MUFU.EX2 R120, R120 ;  /* 0x0000007800787308 */ /* 0x000ea20000000800 */
[----:B---3--:R-:W-:Y:S01]  /*13e50*/  FADD.FTZ R15, R139, R6 ;  /* 0x000000068b0f7221 */ /* 0x008fe20000010000 */
[----:B------:R-:W-:-:S06]  /*13e60*/  FFMA.FTZ R129, R66, UR41, -R48 ;  /* 0x0000002942817c23 */ /* 0x000fcc0008010830 */
[----:B------:R-:W3:Y:S01]  /*13e70*/  MUFU.EX2 R11, R59 ;  /* 0x0000003b000b7308 */ /* 0x000ee20000000800 */
[----:B------:R-:W-:Y:S01]  /*13e80*/  F2FP.F16.F32.PACK_AB R140, R24, R140 ;  /* 0x0000008c188c723e */ /* 0x000fe200000000ff */
[----:B0-----:R-:W-:-:S06]  /*13e90*/  FADD.FTZ R24, R126, R25 ;  /* 0x000000197e187221 */ /* 0x001fcc0000010000 */
[----:B------:R-:W0:Y:S01]  /*13ea0*/  MUFU.EX2 R44, R44 ;  /* 0x0000002c002c7308 */ /* 0x000e220000000800 */
[----:B----4-:R-:W-:-:S07]  /*13eb0*/  FADD.FTZ R6, R10, R15 ;  /* 0x0000000f0a067221 */ /* 0x010fce0000010000 */
[----:B------:R-:W4:Y:S01]  /*13ec0*/  MUFU.EX2 R135, R135 ;  /* 0x0000008700877308 */ /* 0x000f220000000800 */
[----:B------:R-:W-:Y:S01]  /*13ed0*/  FFMA.FTZ R67, R67, UR41, -R48 ;  /* 0x0000002943437c23 */ /* 0x000fe20008010830 */
[----:B-1----:R-:W-:Y:S01]  /*13ee0*/  FADD.FTZ R15, R41, R24 ;  /* 0x00000018290f7221 */ /* 0x002fe20000010000 */
[----:B-----5:R-:W-:-:S05]  /*13ef0*/  FADD.FTZ R6, R133, R6 ;  /* 0x0000000685067221 */ /* 0x020fca0000010000 */
[----:B------:R-:W1:Y:S01]  /*13f00*/  MUFU.EX2 R14, R63 ;  /* 0x0000003f000e7308 */ /* 0x000e620000000800 */
[----:B------:R-:W-:Y:S01]  /*13f10*/  FFMA.FTZ R131, R70, UR41, -R48 ;  /* 0x0000002946837c23 */ /* 0x000fe20008010830 */
[----:B--2---:R-:W-:Y:S01]  /*13f20*/  FADD.FTZ R15, R120, R15 ;  /* 0x0000000f780f7221 */ /* 0x004fe20000010000 */
[----:B---3--:R-:W-:-:S05]  /*13f30*/  FADD.FTZ R6, R11, R6 ;  /* 0x000000060b067221 */ /* 0x008fca0000010000 */
[----:B------:R-:W2:Y:S01]  /*13f40*/  MUFU.EX2 R129, R129 ;  /* 0x0000008100817308 */ /* 0x000ea20000000800 */
[----:B------:R-:W-:Y:S01]  /*13f50*/  FFMA.FTZ R71, R71, UR41, -R48 ;  /* 0x0000002947477c23 */ /* 0x000fe20008010830 */
[----:B0-----:R-:W-:Y:S01]  /*13f60*/  FADD.FTZ R25, R44, R15 ;  /* 0x0000000f2c197221 */ /* 0x001fe20000010000 */
[----:B----4-:R-:W-:-:S05]  /*13f70*/  FADD.FTZ R15, R135, R6 ;  /* 0x00000006870f7221 */ /* 0x010fca0000010000 */
[----:B------:R-:W0:Y:S01]  /*13f80*/  MUFU.EX2 R5, R67 ;  /* 0x0000004300057308 */ /* 0x000e220000000800 */
[----:B------:R-:W-:Y:S01]  /*13f90*/  FFMA.FTZ R74, R74, UR41, -R48 ;  /* 0x000000294a4a7c23 */ /* 0x000fe20008010830 */
[----:B-1----:R-:W-:-:S06]  /*13fa0*/  FADD.FTZ R24, R14, R15 ;  /* 0x0000000f0e187221 */ /* 0x002fcc0000010000 */
[----:B------:R-:W1:Y:S01]  /*13fb0*/  MUFU.EX2 R131, R131 ;  /* 0x0000008300837308 */ /* 0x000e620000000800 */
[----:B------:R-:W-:Y:S01]  /*13fc0*/  FFMA.FTZ R75, R75, UR41, -R48 ;  /* 0x000000294b4b7c23 */ /* 0x000fe20008010830 */
[----:B--2---:R-:W-:-:S06]  /*13fd0*/  FADD.FTZ R24, R129, R24 ;  /* 0x0000001881187221 */ /* 0x004fcc0000010000 */
[----:B------:R-:W2:Y:S01]  /*13fe0*/  MUFU.EX2 R71, R71 ;  /* 0x0000004700477308 */ /* 0x000ea20000000800 */
[----:B------:R-:W-:Y:S01]  /*13ff0*/  FFMA.FTZ R78, R78, UR41, -R48 ;  /* 0x000000294e4e7c23 */ /* 0x000fe20008010830 */
[----:B0-----:R-:W-:-:S06]  /*14000*/  FADD.FTZ R24, R5, R24 ;  /* 0x0000001805187221 */ /* 0x001fcc0000010000 */
        /* <DEDUP_REMOVED lines=14> */
[-C--:B------:R-:W-:Y:S01]  /*140f0*/  FMUL.FTZ R88, R88, R20.reuse ;  /* 0x0000001458587220 */ /* 0x080fe20000410000 */
[-C--:B------:R-:W-:Y:S01]  /*14100*/  FMUL.FTZ R89, R89, R20.reuse ;  /* 0x0000001459597220 */ /* 0x080fe20000410000 */
[----:B------:R-:W-:-:S04]  /*14110*/  FMUL.FTZ R92, R92, R20 ;  /* 0x000000145c5c7220 */ /* 0x000fc80000410000 */
        /* <DEDUP_REMOVED lines=9> */
[-C--:B------:R-:W-:Y:S01]  /*141b0*/  FMUL.FTZ R108, R108, R20.reuse ;  /* 0x000000146c6c7220 */ /* 0x080fe20000410000 */
[-C--:B------:R-:W-:Y:S01]  /*141c0*/  FMUL.FTZ R109, R109, R20.reuse ;  /* 0x000000146d6d7220 */ /* 0x080fe20000410000 */
[-C--:B------:R-:W-:Y:S01]  /*141d0*/  FMUL.FTZ R112, R112, R20.reuse ;  /* 0x0000001470707220 */ /* 0x080fe20000410000 */
[-C--:B------:R-:W-:Y:S01]  /*141e0*/  FMUL.FTZ R113, R113, R20.reuse ;  /* 0x0000001471717220 */ /* 0x080fe20000410000 */
[-C--:B------:R-:W-:Y:S01]  /*141f0*/  FMUL.FTZ R116, R116, R20.reuse ;  /* 0x0000001474747220 */ /* 0x080fe20000410000 */
[----:B------:R-:W-:Y:S01]  /*14200*/  FMUL.FTZ R117, R117, R20 ;  /* 0x0000001475757220 */ /* 0x000fe20000410000 */
[----:B--2---:R-:W-:Y:S01]  /*14210*/  FADD.FTZ R20, R78, R15 ;  /* 0x0000000f4e147221 */ /* 0x004fe20000010000 */
[----:B------:R-:W2:Y:S01]  /*14220*/  MUFU.EX2 R86, R86 ;  /* 0x0000005600567308 */ /* 0x000ea20000000800 */
[----:B------:R-:W-:-:S02]  /*14230*/  ISETP.GT.AND P2, PT, R4, R49, PT ;  /* 0x000000310400720c */ /* 0x000fc40003f44270 */
[----:B0-----:R-:W-:-:S05]  /*14240*/  FADD.FTZ R15, R79, R20 ;  /* 0x000000144f0f7221 */ /* 0x001fca0000010000 */
[----:B------:R-:W0:Y:S01]  /*14250*/  MUFU.EX2 R45, R85 ;  /* 0x00000055002d7308 */ /* 0x000e220000000800 */
[----:B-1----:R-:W-:-:S07]  /*14260*/  FADD.FTZ R20, R82, R15 ;  /* 0x0000000f52147221 */ /* 0x002fce0000010000 */
[----:B------:R-:W1:Y:S01]  /*14270*/  MUFU.EX2 R48, R48 ;  /* 0x0000003000307308 */ /* 0x000e620000000800 */
[----:B------:R-:W-:Y:S01]  /*14280*/  F2FP.F16.F32.PACK_AB R133, R11, R133 ;  /* 0x000000850b85723e */ /* 0x000fe200000000ff */
[----:B---3--:R-:W-:Y:S01]  /*14290*/  FADD.FTZ R11, R83, R20 ;  /* 0x00000014530b7221 */ /* 0x008fe20000010000 */
[----:B----4-:R-:W-:-:S03]  /*142a0*/  FADD.FTZ R6, R122, R25 ;  /* 0x000000197a067221 */ /* 0x010fc60000010000 */
[----:B--2---:R-:W-:Y:S01]  /*142b0*/  FADD.FTZ R11, R86, R11 ;  /* 0x0000000b560b7221 */ /* 0x004fe20000010000 */
        /* <DEDUP_REMOVED lines=20> */
[----:B0-----:R-:W-:Y:S01]  /*14400*/  FADD.FTZ R6, R45, R6 ;  /* 0x000000062d067221 */ /* 0x001fe20000010000 */
[----:B------:R-:W-:Y:S01]  /*14410*/  F2FP.F16.F32.PACK_AB R138, R29, R138 ;  /* 0x0000008a1d8a723e */ /* 0x000fe200000000ff */
[----:B-1----:R-:W-:Y:S01]  /*14420*/  FADD.FTZ R5, R48, R11 ;  /* 0x0000000b30057221 */ /* 0x002fe20000010000 */
[----:B------:R-:W-:Y:S01]  /*14430*/  F2FP.F16.F32.PACK_AB R132, R32, R132 ;  /* 0x000000842084723e */ /* 0x000fe200000000ff */
[----:B------:R-:W-:Y:S01]  /*14440*/  VIADD R4, R4, 0xffffffff ;  /* 0xffffffff04047836 */ /* 0x000fe20000000000 */
        /* <DEDUP_REMOVED lines=23> */
[----:B------:R-:W-:Y:S06]  /*145c0*/  @P2 BRA `(.L_x_14153) ;  /* 0xffffffd000202947 */ /* 0x000fec000383ffff */
.L_x_14135:
[----:B------:R-:W-:Y:S05]  /*145d0*/  WARPSYNC.ALL ;  /* 0x0000000000007948 */ /* 0x000fea0003800000 */
[----:B------:R-:W-:Y:S06]  /*145e0*/  BAR.ARV 0x8, 0x200 ;  /* 0x0208000000007b1d */ /* 0x000fec0000002000 */
[----:B------:R-:W-:Y:S05]  /*145f0*/  @!P0 BRA `(.L_x_14154) ;  /* 0x0000000000048947 */ /* 0x000fea0003800000 */
[----:B------:R-:W-:Y:S01]  /*14600*/  BPT.TRAP 0x1 ;  /* 0x000000040000795c */ /* 0x000fe20000300000 */
.L_x_14154:
[----:B------:R-:W-:Y:S01]  /*14610*/  IMAD R11, R16, 0x8, R2 ;  /* 0x00000008100b7824 */ /* 0x000fe200078e0202 */
[----:B------:R-:W-:-:S04]  /*14620*/  SHF.L.U32 R4, R23, 0x1f, RZ ;  /* 0x0000001f17047819 */ /* 0x000fc800000006ff */
[----:B------:R0:W1:Y:S01]  /*14630*/  SYNCS.PHASECHK.TRANS64.TRYWAIT P2, [R11+URZ+0x16850], R4 ;  /* 0x016850040b0075a7 */ /* 0x000062000804017f */
[----:B------:R-:W-:Y:S05]  /*14640*/  @!P0 BRA `(.L_x_14155) ;  /* 0x0000000000048947 */ /* 0x000fea0003800000 */
[----:B------:R-:W-:Y:S01]  /*14650*/  BPT.TRAP 0x1 ;  /* 0x000000040000795c */ /* 0x000fe20000300000 */
.L_x_14155:
[----:B------:R-:W-:-:S05]  /*14660*/  VIADD R2, R2, 0x400 ;  /* 0x0000040002027836 */ /* 0x000fca0000000000 */
[----:B------:R-:W-:-:S04]  /*14670*/  SHF.R.U32.HI R2, RZ, 0x4, R2 ;  /* 0x00000004ff027819 */ /* 0x000fc80000011602 */
[----:B------:R-:W-:Y:S01]  /*14680*/  LOP3.LUT R9, R2, 0x3fff, RZ, 0xc0, !PT ;  /* 0x00003fff02097812 */ /* 0x000fe200078ec0ff */
[----:B-1----:R-:W-:Y:S06]  /*14690*/  @P2 BRA `(.L_x_14156) ;  /* 0x0000000000082947 */ /* 0x002fec0003800000 */
[----:B------:R-:W1:Y:S02]  /*146a0*/  SYNCS.PHASECHK.TRANS64.TRYWAIT P0, [R11+URZ+0x16850], R4 ;  /* 0x016850040b0075a7 */ /* 0x000e64000800017f */
[----:B-1----:R-:W-:Y:S05]  /*146b0*/  @!P0 BRA `(.L_x_14157) ;  /* 0x0000009c002c8947 */ /* 0x002fea0003800000 */
.L_x_14156:
[----:B------:R-:W-:Y:S01]  /*146c0*/  IMAD R8, R16, 0x400, R9 ;  /* 0x0000040010087824 */ /* 0x000fe200078e0209 */
[----:B------:R-:W2:Y:S01]  /*146d0*/  LDL.LU R24, [R1+0x48] ;  /* 0x0000480001187983 */ /* 0x000ea20000300800 */
[----:B------:R-:W-:Y:S01]  /*146e0*/  IMAD.MOV.U32 R9, RZ, RZ, 0x40000040 ;  /* 0x40000040ff097424 */ /* 0x000fe200078e00ff */
[----:B------:R-:W-:Y:S05]  /*146f0*/  WARPSYNC.ALL ;  /* 0x0000000000007948 */ /* 0x000fea0003800000 */
[C---:B------:R-:W-:Y:S01]  /*14700*/  R2UR UR6, R8.reuse ;  /* 0x00000000080672ca */ /* 0x040fe200000e0000 */
[----:B------:R-:W-:Y:S01]  /*14710*/  WARPGROUP.ARRIVE ;  /* 0x00000000000079c5 */ /* 0x000fe20000000000 */
[----:B------:R-:W-:Y:S01]  /*14720*/  R2UR UR7, R9 ;  /* 0x00000000090772ca */ /* 0x000fe200000e0000 */
[----:B------:R-:W-:Y:S01]  /*14730*/  VIADD R12, R8, 0x80 ;  /* 0x00000080080c7836 */ /* 0x000fe20000000000 */
[----:B------:R-:W0:Y:S01]  /*14740*/  SHFL.BFLY PT, R2, R5, 0x2, 0x1f ;  /* 0x0c401f0005027f89 */ /* 0x000e2200000e0000 */
[----:B------:R-:W-:Y:S01]  /*14750*/  IMAD.MOV.U32 R13, RZ, RZ, 0x40000040 ;  /* 0x40000040ff0d7424 */ /* 0x000fe200078e00ff */
[----:B------:R-:W-:Y:S01]  /*14760*/  CS2R R14, SRZ ;  /* 0x00000000000e7805 */ /* 0x000fe2000001ff00 */
[----:B------:R-:W-:Y:S01]  /*14770*/  IMAD.MOV.U32 R9, RZ, RZ, 0x40000040 ;  /* 0x40000040ff097424 */ /* 0x000fe200078e00ff */
[----:B------:R-:W3:Y:S01]  /*14780*/  SHFL.BFLY PT, R7, R6, 0x2, 0x1f ;  /* 0x0c401f0006077f89 */ /* 0x000ee200000e0000 */
[----:B------:R-:W-:-:S02]  /*14790*/  VIADD R16, R16, 0x1 ;  /* 0x0000000110107836 */ /* 0x000fc40000000000 */
[----:B------:R-:W-:Y:S02]  /*147a0*/  IMAD.U32 R10, RZ, RZ, UR41 ;  /* 0x00000029ff0a7e24 */ /* 0x000fe4000f8e00ff */
[----:B------:R-:W-:Y:S01]  /*147b0*/  IMAD.MOV.U32 R20, RZ, RZ, -0x800000 ;  /* 0xff800000ff147424 */ /* 0x000fe200078e00ff */
[----:B------:R-:W-:Y:S01]  /*147c0*/  ISETP.NE.AND P2, PT, R16, 0x2, PT ;  /* 0x000000021000780c */ /* 0x000fe20003f45270 */
[----:B------:R-:W-:Y:S01]  /*147d0*/  HGMMA.64x64x16.F32 R88, R148, gdesc[UR4].tnspB, R88, gsb0 ;  /* 0x40e0000494587df0 */ /* 0x000fe20008000858 */
[----:B------:R-:W-:Y:S01]  /*147e0*/  R2UR UR6, R12 ;  /* 0x000000000c0672ca */ /* 0x000fe200000e0000 */
[----:B------:R-:W-:Y:S01]  /*147f0*/  VIADD R12, R8, 0x100 ;  /* 0x00000100080c7836 */ /* 0x000fe20000000000 */
[----:B------:R-:W-:Y:S01]  /*14800*/  R2UR UR7, R13 ;  /* 0x000000000d0772ca */ /* 0x000fe200000e0000 */
[----:B------:R-:W-:Y:S01]  /*14810*/  IMAD.MOV.U32 R13, RZ, RZ, 0x40000040 ;  /* 0x40000040ff0d7424 */ /* 0x000fe200078e00ff */
[----:B------:R-:W-:Y:S01]  /*14820*/  SEL R16, R16, RZ, P2 ;  /* 0x000000ff10107207 */ /* 0x000fe20001000000 */
[----:B------:R-:W-:-:S02]  /*14830*/  IMAD.MOV.U32 R21, RZ, RZ, -0x800000 ;  /* 0xff800000ff157424 */ /* 0x000fc400078e00ff */
[----:B01----:R-:W-:Y:S01]  /*14840*/  FADD.FTZ R4, R2, R5 ;  /* 0x0000000502047221 */ /* 0x003fe20000010000 */
[----:B---3--:R-:W-:-:S05]  /*14850*/  FADD.FTZ R7, R7, R6 ;  /* 0x0000000607077221 */ /* 0x008fca0000010000 */
[----:B------:R-:W0:Y:S01]  /*14860*/  SHFL.BFLY PT, R2, R7, 0x1, 0x1f ;  /* 0x0c201f0007027f89 */ /* 0x000e2200000e0000 */
[----:B------:R-:W-:Y:S02]  /*14870*/  WARPGROUP.DEPBAR.LE gsb0, 0x0 ;  /* 0x00008000000079c5 */ /* 0x000fe40000010000 */
[----:B------:R-:W-:-:S06]  /*14880*/  WARPGROUP.ARRIVE ;  /* 0x00000000000079c5 */ /* 0x000fcc0000000000 */
[----:B------:R-:W-:Y:S01]  /*14890*/  HGMMA.64x64x16.F32 R88, R144, gdesc[UR4].tnspB, R88, gsb0 ;  /* 0x40e0000490587df0 */ /* 0x000fe20008000858 */
[----:B------:R-:W-:Y:S01]  /*148a0*/  R2UR UR6, R12 ;  /* 0x000000000c0672ca */ /* 0x000fe200000e0000 */
[----:B------:R-:W-:Y:S01]  /*148b0*/  VIADD R12, R8, 0x180 ;  /* 0x00000180080c7836 */ /* 0x000fe20000000000 */
[----:B------:R-:W-:Y:S01]  /*148c0*/  R2UR UR7, R13 ;  /* 0x000000000d0772ca */ /* 0x000fe200000e0000 */
[----:B------:R-:W-:Y:S01]  /*148d0*/  IMAD.MOV.U32 R13, RZ, RZ, 0x40000040 ;  /* 0x40000040ff0d7424 */ /* 0x000fe200078e00ff */
[----:B------:R-:W-:Y:S02]  /*148e0*/  WARPGROUP.DEPBAR.LE gsb0, 0x0 ;  /* 0x00008000000079c5 */ /* 0x000fe40000010000 */
[----:B------:R-:W-:-:S09]  /*148f0*/  WARPGROUP.ARRIVE ;  /* 0x00000000000079c5 */ /* 0x000fd20000000000 */
        /* <DEDUP_REMOVED lines=11> */
[----:B------:R-:W-:Y:S02]  /*149b0*/  IMAD.MOV.U32 R13, RZ, RZ, 0x40000040 ;  /* 0x40000040ff0d7424 */ /* 0x000fe400078e00ff */
[----:B--2---:R-:W-:-:S05]  /*149c0*/  VIADD R24, R24, 0x1 ;  /* 0x0000000118187836 */ /* 0x004fca0000000000 */
[----:B------:R-:W-:Y:S01]  /*149d0*/  STL [R1+0x48], R24 ;  /* 0x0000481801007387 */ /* 0x000fe20000100800 */
[----:B------:R-:W-:Y:S02]  /*149e0*/  WARPGROUP.DEPBAR.LE gsb0, 0x0 ;  /* 0x00008000000079c5 */ /* 0x000fe40000010000 */
[----:B------:R-:W-:-:S06]  /*149f0*/  WARPGROUP.ARRIVE ;  /* 0x00000000000079c5 */ /* 0x000fcc0000000000 */
[----:B------:R-:W-:Y:S01]  /*14a00*/  HGMMA.64x64x16.F32 R88, R132, gdesc[UR4].tnspB, R88, gsb0 ;  /* 0x40e0000484587df0 */ /* 0x000fe20008000858 */
[----:B------:R-:W-:Y:S01]  /*14a10*/  R2UR UR6, R12 ;  /* 0x000000000c0672ca */ /* 0x000fe200000e0000 */
[C---:B------:R-:W-:Y:S01]  /*14a20*/  VIADD R12, R8.reuse, 0x300 ;  /* 0x00000300080c7836 */ /* 0x040fe20000000000 */
[----:B------:R-:W-:Y:S01]  /*14a30*/  R2UR UR7, R13 ;  /* 0x000000000d0772ca */ /* 0x000fe200000e0000 */
[----:B------:R-:W-:Y:S02]  /*14a40*/  IMAD.MOV.U32 R13, RZ, RZ, 0x40000040 ;  /* 0x40000040ff0d7424 */ /* 0x000fe400078e00ff */
[----:B------:R-:W-:Y:S01]  /*14a50*/  VIADD R8, R8, 0x380 ;  /* 0x0000038008087836 */ /* 0x000fe20000000000 */
[----:B------:R-:W-:Y:S02]  /*14a60*/  WARPGROUP.DEPBAR.LE gsb0, 0x0 ;  /* 0x00008000000079c5 */ /* 0x000fe40000010000 */
[----:B------:R-:W-:-:S07]  /*14a70*/  WARPGROUP.ARRIVE ;  /* 0x00000000000079c5 */ /* 0x000fce0000000000 */
[----:B------:R-:W-:Y:S01]  /*14a80*/  HGMMA.64x64x16.F32 R88, R128, gdesc[UR4].tnspB, R88, gsb0 ;  /* 0x40e0000480587df0 */ /* 0x000fe20008000858 */
[----:B------:R-:W-:Y:S02]  /*14a90*/  R2UR UR6, R12 ;  /* 0x000000000c0672ca */ /* 0x000fe400000e0000 */
[----:B------:R-:W-:Y:S01]  /*14aa0*/  R2UR UR7, R13 ;  /* 0x000000000d0772ca */ /* 0x000fe200000e0000 */
[----:B------:R-:W-:Y:S02]  /*14ab0*/  WARPGROUP.DEPBAR.LE gsb0, 0x0 ;  /* 0x00008000000079c5 */ /* 0x000fe40000010000 */
[----:B------:R-:W-:-:S10]  /*14ac0*/  WARPGROUP.ARRIVE ;  /* 0x00000000000079c5 */ /* 0x000fd40000000000 */
[----:B------:R-:W-:Y:S01]  /*14ad0*/  HGMMA.64x64x16.F32 R88, R124, gdesc[UR4].tnspB, R88, gsb0 ;  /* 0x40e000047c587df0 */ /* 0x000fe20008000858 */
[----:B------:R-:W-:Y:S01]  /*14ae0*/  R2UR UR6, R8 ;  /* 0x00000000080672ca */ /* 0x000fe200000e0000 */
[----:B0-----:R-:W-:Y:S01]  /*14af0*/  FADD.FTZ R8, R7, R2 ;  /* 0x0000000207087221 */ /* 0x001fe20000010000 */
[----:B------:R-:W-:Y:S02]  /*14b00*/  R2UR UR7, R9 ;  /* 0x00000000090772ca */ /* 0x000fe400000e0000 */
[----:B------:R-:W0:Y:S01]  /*14b10*/  SHFL.BFLY PT, R9, R4, 0x1, 0x1f ;  /* 0x0c201f0004097f89 */ /* 0x000e2200000e0000 */
[----:B------:R-:W-:Y:S02]  /*14b20*/  SEL R2, RZ, 0x1, P2 ;  /* 0x00000001ff027807 */ /* 0x000fe40001000000 */
[----:B------:R-:W-:Y:S02]  /*14b30*/  FSETP.NE.FTZ.AND P0, PT, R8, RZ, PT ;  /* 0x000000ff0800720b */ /* 0x000fe40003f15000 */
[----:B------:R-:W-:Y:S01]  /*14b40*/  LOP3.LUT R23, R23, R2, RZ, 0x3c, !PT ;  /* 0x0000000217177212 */ /* 0x000fe200078e3cff */
[----:B------:R-:W-:-:S10]  /*14b50*/  IMAD.U32 R2, RZ, RZ, UR41 ;  /* 0x00000029ff027e24 */ /* 0x000fd4000f8e00ff */
[----:B------:R-:W1:Y:S01]  /*14b60*/  @P0 MUFU.LG2 R5, R8 ;  /* 0x0000000800050308 */ /* 0x000e620000000c00 */
[----:B------:R-:W-:Y:S01]  /*14b70*/  @P0 FMUL.FTZ R2, R2, 0.69314718246459960938 ;  /* 0x3f31721802020820 */ /* 0x000fe20000410000 */
[----:B0-----:R-:W-:Y:S01]  /*14b80*/  FADD.FTZ R9, R4, R9 ;  /* 0x0000000904097221 */ /* 0x001fe20000010000 */
[----:B------:R-:W-:-:S05]  /*14b90*/  @!P1 VIADD R4, R11, 0x16860 ;  /* 0x000168600b049836 */ /* 0x000fca0000000000 */
[----:B------:R-:W-:Y:S01]  /*14ba0*/  @P0 MUFU.RCP R14, R8 ;  /* 0x00000008000e0308 */ /* 0x000fe20000001000 */
[----:B------:R-:W-:Y:S02]  /*14bb0*/  FSETP.NE.FTZ.AND P3, PT, R9, RZ, PT ;  /* 0x000000ff0900720b */ /* 0x000fe40003f75000 */
[----:B------:R-:W-:Y:S01]  /*14bc0*/  @!P1 PRMT R4, RZ, 0x654, R4 ;  /* 0x00000654ff049816 */ /* 0x000fe20000000004 */
[----:B-1----:R-:W-:-:S04]  /*14bd0*/  @P0 FMUL.FTZ R5, R5, 0.69314718246459960938 ;  /* 0x3f31721805050820 */ /* 0x002fc80000410000 */
[----:B------:R-:W-:Y:S01]  /*14be0*/  @P0 FFMA.FTZ R21, R2, R3, R5 ;  /* 0x0000000302150223 */ /* 0x000fe20000010005 */
[----:B------:R-:W-:-:S05]  /*14bf0*/  PLOP3.LUT P0, PT, PT, PT, PT, 0x8, 0x0 ;  /* 0x000000000000781c */ /* 0x000fca0003f0e170 */
[----:B------:R-:W0:Y:S01]  /*14c00*/  @P3 MUFU.LG2 R6, R9 ;  /* 0x0000000900063308 */ /* 0x000e220000000c00 */
[----:B------:R-:W-:-:S07]  /*14c10*/  @P3 FMUL.FTZ R10, R10, 0.69314718246459960938 ;  /* 0x3f3172180a0a3820 */ /* 0x000fce0000410000 */
[----:B------:R-:W1:Y:S01]  /*14c20*/  @P3 MUFU.RCP R15, R9 ;  /* 0x00000009000f3308 */ /* 0x000e620000001000 */
[----:B0-----:R-:W-:-:S04]  /*14c30*/  @P3 FMUL.FTZ R7, R6, 0.69314718246459960938 ;  /* 0x3f31721806073820 */ /* 0x001fc80000410000 */
[----:B------:R-:W-:Y:S01]  /*14c40*/  @P3 FFMA.FTZ R20, R10, R0, R7 ;  /* 0x000000000a143223 */ /* 0x000fe20000010007 */
[----:B------:R-:W-:Y:S02]  /*14c50*/  WARPGROUP.DEPBAR.LE gsb0, 0x0 ;  /* 0x00008000000079c5 */ /* 0x000fe40000010000 */
[----:B------:R-:W-:-:S06]  /*14c60*/  WARPGROUP.ARRIVE ;  /* 0x00000000000079c5 */ /* 0x000fcc0000000000 */
[----:B------:R-:W-:Y:S03]  /*14c70*/  HGMMA.64x64x16.F32 R88, R120, gdesc[UR4].tnspB, R88, gsb0 ;  /* 0x40e0000478587df0 */ /* 0x000fe60008000858 */
        /* <DEDUP_REMOVED lines=33> */
[----:B0-----:R-:W-:-:S07]  /*14e90*/  FMUL.FTZ R15, R119, R15 ;  /* 0x0000000f770f7220 */ /* 0x001fce0000410000 */
.L_x_14050:
        /* <DEDUP_REMOVED lines=12> */
[----:B------:R-:W-:Y:S02]  /*14f60*/  LOP3.LUT R3, R0, 0xfffffff8, RZ, 0xc0, !PT ;  /* 0xfffffff800037812 */ /* 0x000fe400078ec0ff */
[----:B------:R-:W-:-:S03]  /*14f70*/  SHF.R.S32.HI R30, RZ, 0x3, R0 ;  /* 0x00000003ff1e7819 */ /* 0x000fc60000011400 */
[----:B------:R-:W-:-:S04]  /*14f80*/  IMAD.IADD R3, R44, 0x1, -R3 ;  /* 0x000000012c037824 */ /* 0x000fc800078e0a03 */
[----:B------:R-:W-:-:S05]  /*14f90*/  IMAD.SHL.U32 R29, R3, 0x8, RZ ;  /* 0x00000008031d7824 */ /* 0x000fca00078e00ff */
[----:B------:R-:W-:Y:S01]  /*14fa0*/  SHF.R.S32.HI R28, RZ, 0x1f, R29 ;  /* 0x0000001fff1c7819 */ /* 0x000fe2000001141d */
[----:B------:R-:W-:Y:S06]  /*14fb0*/  BAR.ARV 0x4, 0x200 ;  /* 0x0108000000007b1d */ /* 0x000fec0000002000 */
[----:B0-----:R-:W-:Y:S05]  /*14fc0*/  @P0 BRA `(.L_x_14159) ;  /* 0x0000000c00ac0947 */ /* 0x001fea0003800000 */
[----:B------:R-:W2:Y:S04]  /*14fd0*/  LDL R4, [R1+0x54] ;  /* 0x0000540001047983 */ /* 0x000ea80000100800 */
[----:B------:R-:W3:Y:S01]  /*14fe0*/  LDL R41, [R1+0x44] ;  /* 0x0000440001297983 */ /* 0x000ee20000100800 */
[----:B------:R-:W0:Y:S01]  /*14ff0*/  S2R R5, SR_SWINHI ;  /* 0x0000000000057919 */ /* 0x000e220000002f00 */
[----:B------:R-:W-:Y:S05]  /*15000*/  WARPSYNC.ALL ;  /* 0x0000000000007948 */ /* 0x000fea0003800000 */
[----:B------:R-:W-:Y:S01]  /*15010*/  F2FP.F16.F32.PACK_AB R10, R10, R27 ;  /* 0x0000001b0a0a723e */ /* 0x000fe200000000ff */
[----:B------:R-:W-:Y:S01]  /*15020*/  ULDC.64 UR4, c[0x0][0xc00] ;  /* 0x0003000000047ab9 */ /* 0x000fe20000000a00 */
[----:B------:R-:W3:Y:S01]  /*15030*/  LDC.64 R26, c[0x0][0xc00] ;  /* 0x00030000ff1a7b82 */ /* 0x000ee20000000a00 */
[----:B------:R-:W4:Y:S04]  /*15040*/  LDL R40, [R1+0x28] ;  /* 0x0000280001287983 */ /* 0x000f280000100800 */
[----:B------:R-:W4:Y:S01]  /*15050*/  LDL R44, [R1+0x18] ;  /* 0x00001800012c7983 */ /* 0x000f220000100800 */
[----:B-----5:R-:W-:-:S02]  /*15060*/  MOV R24, R2 ;  /* 0x0000000200187202 */ /* 0x020fc40000000f00 */
[----:B0-----:R-:W-:Y:S02]  /*15070*/  MOV R25, R5 ;  /* 0x0000000500197202 */ /* 0x001fe40000000f00 */
[----:B------:R-:W-:Y:S02]  /*15080*/  F2FP.F16.F32.PACK_AB R11, R11, R94 ;  /* 0x0000005e0b0b723e */ /* 0x000fe400000000ff */
[----:B------:R-:W-:Y:S02]  /*15090*/  F2FP.F16.F32.PACK_AB R14, R14, R31 ;  /* 0x0000001f0e0e723e */ /* 0x000fe400000000ff */
[----:B------:R-:W-:Y:S01]  /*150a0*/  F2FP.F16.F32.PACK_AB R15, R15, R118 ;  /* 0x000000760f0f723e */ /* 0x000fe200000000ff */
[----:B------:R-:W-:Y:S01]  /*150b0*/  IMAD.MOV.U32 R31, RZ, RZ, RZ ;  /* 0x000000ffff1f7224 */ /* 0x000fe200078e00ff */
[----:B------:R-:W-:Y:S01]  /*150c0*/  BAR.SYNC.DEFER_BLOCKING 0x1, 0x180 ;  /* 0x0046000000007b1d */ /* 0x000fe20000010000 */
[----:B--2---:R-:W-:-:S03]  /*150d0*/  IMAD.WIDE R8, R4, 0x2, R24 ;  /* 0x0000000204087825 */ /* 0x004fc600078e0218 */
[C---:B------:R-:W-:Y:S02]  /*150e0*/  LOP3.LUT R5, R8.reuse, 0x380, RZ, 0xc0, !PT ;  /* 0x0000038008057812 */ /* 0x040fe400078ec0ff */
[C---:B------:R-:W-:Y:S02]  /*150f0*/  IADD3 R7, P1, R8.reuse, 0x40, RZ ;  /* 0x0000004008077810 */ /* 0x040fe40007f3e0ff */
[C---:B------:R-:W-:Y:S02]  /*15100*/  IADD3 R37, P0, R8.reuse, 0x60, RZ ;  /* 0x0000006008257810 */ /* 0x040fe40007f1e0ff */
[----:B------:R-:W-:Y:S02]  /*15110*/  SHF.R.U64 R5, R5, 0x3, RZ ;  /* 0x0000000305057819 */ /* 0x000fe400000012ff */
[----:B------:R-:W-:Y:S02]  /*15120*/  IADD3 R13, P2, R8, 0x20, RZ ;  /* 0x00000020080d7810 */ /* 0x000fe40007f5e0ff */
[----:B------:R-:W-:-:S02]  /*15130*/  LOP3.LUT R6, R7, 0x380, RZ, 0xc0, !PT ;  /* 0x0000038007067812 */ /* 0x000fc400078ec0ff */
[----:B------:R-:W-:Y:S01]  /*15140*/  LOP3.LUT R8, R5, R8, RZ, 0x3c, !PT ;  /* 0x0000000805087212 */ /* 0x000fe200078e3cff */
[--C-:B------:R-:W-:Y:S01]  /*15150*/  IMAD.X R5, RZ, RZ, R9.reuse, P0 ;  /* 0x000000ffff057224 */ /* 0x100fe200000e0609 */
[----:B------:R-:W-:Y:S02]  /*15160*/  ISETP.NE.U32.AND P0, PT, RZ, UR4, PT ;  /* 0x00000004ff007c0c */ /* 0x000fe4000bf05070 */
[----:B------:R-:W-:Y:S02]  /*15170*/  SHF.R.U64 R6, R6, 0x3, RZ ;  /* 0x0000000306067819 */ /* 0x000fe400000012ff */
[----:B------:R-:W-:Y:S01]  /*15180*/  ISETP.NE.AND.EX P0, PT, RZ, UR5, PT, P0 ;  /* 0x00000005ff007c0c */ /* 0x000fe2000bf05300 */
[----:B------:R-:W-:Y:S01]  /*15190*/  ULDC.64 UR4, c[0x0][0xc08] ;  /* 0x0003020000047ab9 */ /* 0x000fe20000000a00 */
[----:B------:R-:W-:Y:S01]  /*151a0*/  LOP3.LUT R6, R6, R7, RZ, 0x3c, !PT ;  /* 0x0000000706067212 */ /* 0x000fe200078e3cff */
[----:B------:R-:W-:Y:S01]  /*151b0*/  IMAD.X R7, RZ, RZ, R9, P1 ;  /* 0x000000ffff077224 */ /* 0x000fe200008e0609 */
[----:B------:R-:W-:-:S02]  /*151c0*/  LOP3.LUT R12, R13, 0x380, RZ, 0xc0, !PT ;  /* 0x000003800d0c7812 */ /* 0x000fc400078ec0ff */
[----:B------:R-:W-:Y:S02]  /*151d0*/  ISETP.NE.U32.AND P1, PT, RZ, UR4, PT ;  /* 0x00000004ff007c0c */ /* 0x000fe4000bf25070 */
[----:B------:R-:W-:Y:S02]  /*151e0*/  LOP3.LUT R4, R37, 0x380, RZ, 0xc0, !PT ;  /* 0x0000038025047812 */ /* 0x000fe400078ec0ff */
[----:B------:R-:W-:Y:S02]  /*151f0*/  SHF.R.U64 R12, R12, 0x3, RZ ;  /* 0x000000030c0c7819 */ /* 0x000fe400000012ff */
[----:B------:R-:W-:Y:S02]  /*15200*/  ISETP.NE.AND.EX P1, PT, RZ, UR5, PT, P1 ;  /* 0x00000005ff007c0c */ /* 0x000fe4000bf25310 */
[----:B------:R-:W-:Y:S02]  /*15210*/  SHF.R.U64 R4, R4, 0x3, RZ ;  /* 0x0000000304047819 */ /* 0x000fe400000012ff */
[----:B------:R-:W-:Y:S01]  /*15220*/  LOP3.LUT R12, R12, R13, RZ, 0x3c, !PT ;  /* 0x0000000d0c0c7212 */ /* 0x000fe200078e3cff */
[----:B------:R-:W-:Y:S01]  /*15230*/  IMAD.X R13, RZ, RZ, R9, P2 ;  /* 0x000000ffff0d7224 */ /* 0x000fe200010e0609 */
[----:B------:R-:W-:-:S02]  /*15240*/  MOV R0, R8 ;  /* 0x0000000800007202 */ /* 0x000fc40000000f00 */
[----:B------:R-:W-:Y:S02]  /*15250*/  LOP3.LUT R4, R4, R37, RZ, 0x3c, !PT ;  /* 0x0000002504047212 */ /* 0x000fe400078e3cff */
[----:B------:R-:W-:Y:S02]  /*15260*/  F2FP.F16.F32.PACK_AB R8, R89, R88 ;  /* 0x000000585908723e */ /* 0x000fe400000000ff */
[----:B------:R-:W-:Y:S02]  /*15270*/  F2FP.F16.F32.PACK_AB R9, R91, R90 ;  /* 0x0000005a5b09723e */ /* 0x000fe400000000ff */
[----:B-1----:R-:W-:Y:S02]  /*15280*/  MOV R32, R4 ;  /* 0x0000000400207202 */ /* 0x002fe40000000f00 */
[----:B------:R-:W-:Y:S01]  /*15290*/  MOV R38, R6 ;  /* 0x0000000600267202 */ /* 0x000fe20000000f00 */
[----:B------:R0:W-:Y:S01]  /*152a0*/  STSM.16.M88.4 [R0], R8 ;  /* 0x0000000800007844 */ /* 0x0001e20000000200 */
[----:B------:R-:W-:-:S02]  /*152b0*/  MOV R39, R12 ;  /* 0x0000000c00277202 */ /* 0x000fc40000000f00 */
[----:B------:R-:W-:Y:S02]  /*152c0*/  F2FP.F16.F32.PACK_AB R4, R97, R96 ;  /* 0x000000606104723e */ /* 0x000fe400000000ff */
[----:B------:R-:W-:Y:S02]  /*152d0*/  F2FP.F16.F32.PACK_AB R5, R99, R98 ;  /* 0x000000626305723e */ /* 0x000fe400000000ff */
[----:B------:R-:W-:Y:S02]  /*152e0*/  F2FP.F16.F32.PACK_AB R6, R101, R100 ;  /* 0x000000646506723e */ /* 0x000fe400000000ff */
[----:B------:R-:W-:Y:S01]  /*152f0*/  F2FP.F16.F32.PACK_AB R7, R103, R102 ;  /* 0x000000666707723e */ /* 0x000fe200000000ff */
[----:B---3--:R-:W-:Y:S01]  /*15300*/  IMAD.WIDE R36, R41, 0x4, R26 ;  /* 0x0000000429247825 */ /* 0x008fe200078e021a */
[----:B------:R-:W-:Y:S01]  /*15310*/  F2FP.F16.F32.PACK_AB R12, R113, R112 ;  /* 0x00000070710c723e */ /* 0x000fe200000000ff */
[----:B------:R-:W1:Y:S01]  /*15320*/  @P1 LDC.64 R26, c[0x0][0xc08] ;  /* 0x00030200ff1a1b82 */ /* 0x000e620000000a00 */
[----:B------:R-:W-:-:S02]  /*15330*/  F2FP.F16.F32.PACK_AB R13, R115, R114 ;  /* 0x00000072730d723e */ /* 0x000fc400000000ff */
[----:B0-----:R-:W-:Y:S02]  /*15340*/  F2FP.F16.F32.PACK_AB R8, R105, R104 ;  /* 0x000000686908723e */ /* 0x001fe400000000ff */
[----:B------:R-:W-:Y:S02]  /*15350*/  F2FP.F16.F32.PACK_AB R9, R107, R106 ;  /* 0x0000006a6b09723e */ /* 0x000fe400000000ff */
[----:B------:R-:W-:Y:S02]  /*15360*/  F2FP.F16.F32.PACK_AB R10, R109, R108 ;  /* 0x0000006c6d0a723e */ /* 0x000fe400000000ff */
[----:B------:R-:W-:Y:S01]  /*15370*/  F2FP.F16.F32.PACK_AB R11, R111, R110 ;  /* 0x0000006e6f0b723e */ /* 0x000fe200000000ff */
[----:B------:R1:W-:Y:S01]  /*15380*/  STSM.16.M88.4 [R39], R4 ;  /* 0x0000000427007844 */ /* 0x0003e20000000200 */
[----:B------:R-:W-:Y:S01]  /*15390*/  ULDC UR4, c[0x0][0xa88] ;  /* 0x0002a20000047ab9 */ /* 0x000fe20000000800 */
[----:B------:R-:W0:Y:S02]  /*153a0*/  LDC R0, c[0x0][0xbe8] ;  /* 0x0002fa00ff007b82 */ /* 0x000e240000000800 */
[----:B------:R2:W-:Y:S04]  /*153b0*/  STSM.16.M88.4 [R38], R8 ;  /* 0x0000000826007844 */ /* 0x0005e80000000200 */
[----:B------:R4:W-:Y:S02]  /*153c0*/  STSM.16.M88.4 [R32], R12 ;  /* 0x0000000c20007844 */ /* 0x0009e40000000200 */
[----:B------:R-:W-:Y:S01]  /*153d0*/  BAR.SYNC.DEFER_BLOCKING 0x1, 0x180 ;  /* 0x0046000000007b1d */ /* 0x000fe20000010000 */
[----:B-1----:R-:W-:-:S04]  /*153e0*/  @P1 IMAD.WIDE R4, R41, 0x4, R26 ;  /* 0x0000000429041825 */ /* 0x002fc800078e021a */
[----:B--2---:R-:W-:Y:S01]  /*153f0*/  IMAD.U32 R9, RZ, RZ, UR4 ;  /* 0x00000004ff097e24 */ /* 0x004fe2000f8e00ff */
[----:B------:R1:W5:Y:S05]  /*15400*/  @P0 LDG.E R31, desc[UR38][R36.64] ;  /* 0x00000026241f0981 */ /* 0x00036a000c1e1900 */
[----:B------:R1:W5:Y:S01]  /*15410*/  @P1 LDG.E R9, desc[UR38][R4.64] ;  /* 0x0000002604091981 */ /* 0x000362000c1e1900 */
[----:B0-----:R-:W-:-:S13]  /*15420*/  ISETP.NE.AND P2, PT, R0, 0x1, PT ;  /* 0x000000010000780c */ /* 0x001fda0003f45270 */
[----:B------:R-:W0:Y:S08]  /*15430*/  @P2 LDC R6, c[0x0][0xbec] ;  /* 0x0002fb00ff062b82 */ /* 0x000e300000000800 */
[----:B------:R-:W2:Y:S01]  /*15440*/  @P2 LDC R11, c[0x0][0xbf0] ;  /* 0x0002fc00ff0b2b82 */ /* 0x000ea20000000800 */
[----:B----4-:R-:W-:Y:S01]  /*15450*/  IMAD.IADD R15, R40, 0x1, R44 ;  /* 0x00000001280f7824 */ /* 0x010fe200078e022c */
[----:B-1----:R-:W-:Y:S06]  /*15460*/  @P1 BRA `(.L_x_14160) ;  /* 0x0000000000101947 */ /* 0x002fec0003800000 */
[----:B------:R-:W-:Y:S05]  /*15470*/  @!P0 BRA `(.L_x_14160) ;  /* 0x00000000000c8947 */ /* 0x000fea0003800000 */
[----:B------:R-:W3:Y:S04]  /*15480*/  LDG.E R4, desc[UR38][R36.64] ;  /* 0x0000002624047981 */ /* 0x000ee8000c1e1900 */
[----:B-----5:R-:W3:Y:S02]  /*15490*/  LDG.E R9, desc[UR38][R36.64+0x4] ;  /* 0x0000042624097981 */ /* 0x020ee4000c1e1900 */
[----:B---3--:R-:W-:-:S07]  /*154a0*/  IMAD.IADD R9, R9, 0x1, -R4 ;  /* 0x0000000109097824 */ /* 0x008fce00078e0a04 */
.L_x_14160:
[----:B------:R-:W3:Y:S01]  /*154b0*/  LDL R12, [R1+0x50] ;  /* 0x00005000010c7983 */ /* 0x000ee20000100800 */
[----:B0-----:R-:W-:Y:S01]  /*154c0*/  @P2 IMAD.HI.U32 R4, R15, R6, RZ ;  /* 0x000000060f042227 */ /* 0x001fe200078e00ff */
[----:B------:R-:W-:Y:S02]  /*154d0*/  ULDC.64 UR4, c[0x0][0xb90] ;  /* 0x0002e40000047ab9 */ /* 0x000fe40000000a00 */
[----:B------:R-:W4:Y:S01]  /*154e0*/  LDL.LU R42, [R1+0x40] ;  /* 0x00004000012a7983 */ /* 0x000f220000300800 */
[----:B-----5:R-:W-:Y:S01]  /*154f0*/  SHF.R.S32.HI R37, RZ, 0x1f, R31 ;  /* 0x0000001fff257819 */ /* 0x020fe2000001141f */
[----:B------:R-:W-:Y:S01]  /*15500*/  IMAD.MOV.U32 R7, RZ, RZ, R15 ;  /* 0x000000ffff077224 */ /* 0x000fe200078e000f */
[----:B--2---:R-:W-:Y:S01]  /*15510*/  @P2 SHF.R.U32.HI R7, RZ, R11, R4 ;  /* 0x0000000bff072219 */ /* 0x004fe20000011604 */
[----:B------:R-:W0:Y:S01]  /*15520*/  S2R R14, SR_TID.X ;  /* 0x00000000000e7919 */ /* 0x000e220000002100 */
[----:B------:R-:W-:Y:S01]  /*15530*/  IMAD.MOV.U32 R36, RZ, RZ, R31 ;  /* 0x000000ffff247224 */ /* 0x000fe200078e001f */
[----:B------:R-:W-:Y:S01]  /*15540*/  SEL R43, R41, RZ, !P0 ;  /* 0x000000ff292b7207 */ /* 0x000fe20004000000 */
[----:B------:R-:W-:-:S02]  /*15550*/  IMAD R45, R9, R0, RZ ;  /* 0x00000000092d7224 */ /* 0x000fc400078e02ff */
[----:B------:R-:W-:Y:S02]  /*15560*/  IMAD.MOV R13, RZ, RZ, -R7 ;  /* 0x000000ffff0d7224 */ /* 0x000fe400078e0a07 */
[----:B0-----:R-:W-:-:S05]  /*15570*/  VIADD R26, R14, 0xffffff80 ;  /* 0xffffff800e1a7836 */ /* 0x001fca0000000000 */
[----:B------:R-:W-:-:S04]  /*15580*/  SHF.R.S32.HI R14, RZ, 0x1f, R26 ;  /* 0x0000001fff0e7819 */ /* 0x000fc8000001141a */
[----:B------:R-:W-:-:S04]  /*15590*/  LEA.HI R14, R14, R26, RZ, 0x7 ;  /* 0x0000001a0e0e7211 */ /* 0x000fc800078f38ff */
[----:B------:R-:W-:-:S05]  /*155a0*/  LOP3.LUT R14, R14, 0xffffff80, RZ, 0xc0, !PT ;  /* 0xffffff800e0e7812 */ /* 0x000fca00078ec0ff */
[----:B------:R-:W-:Y:S02]  /*155b0*/  IMAD.IADD R14, R26, 0x1, -R14 ;  /* 0x000000011a0e7824 */ /* 0x000fe400078e0a0e */
[----:B------:R-:W-:Y:S02]  /*155c0*/  IMAD R3, R3, 0x30, R30 ;  /* 0x0000003003037824 */ /* 0x000fe400078e021e */
[----:B---3--:R-:W-:Y:S01]  /*155d0*/  IMAD.IADD R12, R12, 0x1, R44 ;  /* 0x000000010c0c7824 */ /* 0x008fe200078e022c */
[----:B----4-:R-:W-:Y:S01]  /*155e0*/  SHF.R.S32.HI R40, RZ, 0x1f, R42 ;  /* 0x0000001fff287819 */ /* 0x010fe2000001142a */
[----:B------:R-:W-:-:S04]  /*155f0*/  IMAD.WIDE.U32 R4, R42, UR4, R36 ;  /* 0x000000042a047c25 */ /* 0x000fc8000f8e0024 */
[----:B------:R-:W-:-:S04]  /*15600*/  IMAD R6, R40, UR4, RZ ;  /* 0x0000000428067c24 */ /* 0x000fc8000f8e02ff */
[----:B------:R-:W-:Y:S01]  /*15610*/  IMAD R11, R42, UR5, R6 ;  /* 0x000000052a0b7c24 */ /* 0x000fe2000f8e0206 */
[----:B------:R-:W-:Y:S01]  /*15620*/  SHF.R.S32.HI R6, RZ, 0x1f, R41 ;  /* 0x0000001fff067819 */ /* 0x000fe20000011429 */
[----:B------:R-:W-:Y:S02]  /*15630*/  ULDC.64 UR4, c[0x0][0xb98] ;  /* 0x0002e60000047ab9 */ /* 0x000fe40000000a00 */
[----:B------:R-:W-:Y:S01]  /*15640*/  IMAD.IADD R5, R5, 0x1, R11 ;  /* 0x0000000105057824 */ /* 0x000fe200078e020b */
[----:B------:R-:W-:Y:S01]  /*15650*/  SEL R32, R6, RZ, !P0 ;  /* 0x000000ff06207207 */ /* 0x000fe20004000000 */
[----:B------:R-:W-:Y:S01]  /*15660*/  IMAD R11, R0, R13, R15 ;  /* 0x0000000d000b7224 */ /* 0x000fe200078e020f */
[----:B------:R-:W-:Y:S01]  /*15670*/  SHF.R.S32.HI R13, RZ, 0x1f, R7 ;  /* 0x0000001fff0d7819 */ /* 0x000fe20000011407 */
[----:B------:R-:W-:-:S03]  /*15680*/  IMAD.WIDE.U32 R4, R43, UR4, R4 ;  /* 0x000000042b047c25 */ /* 0x000fc6000f8e0004 */
[----:B------:R-:W-:Y:S01]  /*15690*/  SHF.R.S32.HI R6, RZ, 0x1f, R11 ;  /* 0x0000001fff067819 */ /* 0x000fe2000001140b */
[----:B------:R-:W-:Y:S01]  /*156a0*/  IMAD R8, R32, UR4, RZ ;  /* 0x0000000420087c24 */ /* 0x000fe2000f8e02ff */
[----:B------:R-:W-:-:S03]  /*156b0*/  IADD3 R4, P0, R7, R4, RZ ;  /* 0x0000000407047210 */ /* 0x000fc60007f1e0ff */
[----:B------:R-:W-:Y:S01]  /*156c0*/  IMAD R8, R43, UR5, R8 ;  /* 0x000000052b087c24 */ /* 0x000fe2000f8e0208 */
[----:B------:R-:W-:Y:S02]  /*156d0*/  ULDC.64 UR4, c[0x0][0xb88] ;  /* 0x0002e20000047ab9 */ /* 0x000fe40000000a00 */
[----:B------:R-:W-:Y:S02]  /*156e0*/  IMAD R6, R6, UR4, RZ ;  /* 0x0000000406067c24 */ /* 0x000fe4000f8e02ff */
[----:B------:R-:W-:Y:S01]  /*156f0*/  IADD3.X R5, R13, R5, R8, P0, !PT ;  /* 0x000000050d057210 */ /* 0x000fe200007fe408 */
[----:B------:R-:W-:Y:S02]  /*15700*/  VIADD R8, R12, 0x8 ;  /* 0x000000080c087836 */ /* 0x000fe40000000000 */
[C---:B------:R-:W-:Y:S02]  /*15710*/  IMAD R7, R11.reuse, UR5, R6 ;  /* 0x000000050b077c24 */ /* 0x040fe4000f8e0206 */
[----:B------:R-:W-:Y:S01]  /*15720*/  IMAD.WIDE.U32 R4, R11, UR4, R4 ;  /* 0x000000040b047c25 */ /* 0x000fe2000f8e0004 */
[----:B------:R-:W-:-:S03]  /*15730*/  ULDC.64 UR4, c[0x0][0xb50] ;  /* 0x0002d40000047ab9 */ /* 0x000fc60000000a00 */
[----:B------:R-:W-:Y:S01]  /*15740*/  IMAD.IADD R5, R5, 0x1, R7 ;  /* 0x0000000105057824 */ /* 0x000fe200078e0207 */
[----:B------:R-:W-:-:S04]  /*15750*/  LEA R10, P0, R4, UR4, 0x2 ;  /* 0x00000004040a7c11 */ /* 0x000fc8000f8010ff */
[----:B------:R-:W-:Y:S01]  /*15760*/  LEA.HI.X R11, R4, UR5, R5, 0x2, P0 ;  /* 0x00000005040b7c11 */ /* 0x000fe200080f1405 */
[----:B------:R-:W-:Y:S01]  /*15770*/  IMAD R5, R30, 0x40, R29 ;  /* 0x000000401e057824 */ /* 0x000fe200078e021d */
[----:B------:R-:W-:Y:S01]  /*15780*/  SHFL.IDX PT, R6, R10, RZ, 0x1c1f ;  /* 0x001c1fff0a067589 */ /* 0x000fe200000e0000 */
[----:B------:R-:W-:Y:S01]  /*15790*/  LOP3.LUT P0, RZ, R14, 0x3, RZ, 0xc0, !PT ;  /* 0x000000030eff7812 */ /* 0x000fe2000780c0ff */
[----:B------:R-:W-:Y:S01]  /*157a0*/  ULDC.64 UR4, c[0x0][0xaa0] ;  /* 0x0002a80000047ab9 */ /* 0x000fe20000000a00 */
[----:B------:R-:W-:Y:S01]  /*157b0*/  IMAD.WIDE R4, R5, 0x2, R24 ;  /* 0x0000000205047825 */ /* 0x000fe200078e0218 */
[----:B------:R-:W0:Y:S01]  /*157c0*/  SHFL.IDX PT, R7, R11, RZ, 0x1c1f ;  /* 0x001c1fff0b077589 */ /* 0x000e2200000e0000 */
[-C--:B------:R-:W-:Y:S02]  /*157d0*/  ISETP.GE.OR P1, PT, R12, R45.reuse, P0 ;  /* 0x0000002d0c00720c */ /* 0x080fe40000726670 */
[----:B------:R-:W-:Y:S01]  /*157e0*/  ISETP.GE.OR P0, PT, R8, R45, P0 ;  /* 0x0000002d0800720c */ /* 0x000fe20000706670 */
[----:B------:R-:W-:Y:S01]  /*157f0*/  SHFL.IDX PT, R38, R10, 0x1, 0x1c1f ;  /* 0x003c1f000a267f89 */ /* 0x000fe200000e0000 */
[----:B------:R-:W-:-:S02]  /*15800*/  IADD3 R13, P3, R4, 0x1800, RZ ;  /* 0x00001800040d7810 */ /* 0x000fc40007f7e0ff */
[C---:B------:R-:W-:Y:S01]  /*15810*/  IADD3 R25, P4, R4.reuse, 0x3000, RZ ;  /* 0x0000300004197810 */ /* 0x040fe20007f9e0ff */
[----:B------:R-:W1:Y:S01]  /*15820*/  SHFL.IDX PT, R39, R11, 0x1, 0x1c1f ;  /* 0x003c1f000b277f89 */ /* 0x000e6200000e0000 */
[----:B------:R-:W-:Y:S02]  /*15830*/  LOP3.LUT R9, R4, 0x380, RZ, 0xc0, !PT ;  /* 0x0000038004097812 */ /* 0x000fe400078ec0ff */
[----:B------:R-:W-:Y:S02]  /*15840*/  LOP3.LUT R12, R13, 0x380, RZ, 0xc0, !PT ;  /* 0x000003800d0c7812 */ /* 0x000fe400078ec0ff */
[----:B------:R-:W-:Y:S02]  /*15850*/  LOP3.LUT R24, R25, 0x380, RZ, 0xc0, !PT ;  /* 0x0000038019187812 */ /* 0x000fe400078ec0ff */
[----:B------:R-:W-:Y:S02]  /*15860*/  SHF.R.U64 R9, R9, 0x3, RZ ;  /* 0x0000000309097819 */ /* 0x000fe400000012ff */
[----:B------:R-:W-:-:S02]  /*15870*/  SHF.R.U64 R12, R12, 0x3, RZ ;  /* 0x000000030c0c7819 */ /* 0x000fc400000012ff */
[----:B------:R-:W-:Y:S02]  /*15880*/  SHF.R.U64 R24, R24, 0x3, RZ ;  /* 0x0000000318187819 */ /* 0x000fe400000012ff */
[----:B------:R-:W-:Y:S01]  /*15890*/  LOP3.LUT R8, R9, R4, RZ, 0x3c, !PT ;  /* 0x0000000409087212 */ /* 0x000fe200078e3cff */
[--C-:B------:R-:W-:Y:S01]  /*158a0*/  IMAD.MOV.U32 R9, RZ, RZ, R5.reuse ;  /* 0x000000ffff097224 */ /* 0x100fe200078e0005 */
[----:B------:R-:W-:Y:S01]  /*158b0*/  LOP3.LUT R12, R12, R13, RZ, 0x3c, !PT ;  /* 0x0000000d0c0c7212 */ /* 0x000fe200078e3cff */
[--C-:B------:R-:W-:Y:S01]  /*158c0*/  IMAD.X R13, RZ, RZ, R5.reuse, P3 ;  /* 0x000000ffff0d7224 */ /* 0x100fe200018e0605 */
[----:B------:R-:W-:Y:S01]  /*158d0*/  LOP3.LUT R24, R24, R25, RZ, 0x3c, !PT ;  /* 0x0000001918187212 */ /* 0x000fe200078e3cff */
[----:B------:R-:W-:Y:S01]  /*158e0*/  IMAD.X R25, RZ, RZ, R5, P4 ;  /* 0x000000ffff197224 */ /* 0x000fe200020e0605 */
[----:B0-----:R-:W-:Y:S04]  /*158f0*/  @!P1 ST.E desc[UR38][R6.64], R21 ;  /* 0x0000001506009985 */ /* 0x001fe8000c101926 */
[----:B-1----:R0:W-:Y:S04]  /*15900*/  @!P0 ST.E desc[UR38][R38.64], R20 ;  /* 0x0000001426008985 */ /* 0x0021e8000c101926 */
[----:B------:R-:W2:Y:S04]  /*15910*/  LD.E.128 R8, desc[UR38][R8.64] ;  /* 0x0000002608087980 */ /* 0x000ea8000c101d00 */
[----:B------:R-:W3:Y:S04]  /*15920*/  LD.E.128 R12, desc[UR38][R12.64] ;  /* 0x000000260c0c7980 */ /* 0x000ee8000c101d00 */
[----:B------:R-:W4:Y:S01]  /*15930*/  LD.E.128 R24, desc[UR38][R24.64] ;  /* 0x0000002618187980 */ /* 0x000f22000c101d00 */
[----:B0-----:R-:W0:Y:S01]  /*15940*/  @P2 LDC R39, c[0x0][0xbec] ;  /* 0x0002fb00ff272b82 */ /* 0x001e220000000800 */
[----:B------:R-:W-:Y:S01]  /*15950*/  IMAD R20, R37, UR4, RZ ;  /* 0x0000000425147c24 */ /* 0x000fe2000f8e02ff */
[----:B------:R-:W-:-:S06]  /*15960*/  IADD3 R41, P0, R4, 0x4800, RZ ;  /* 0x0000480004297810 */ /* 0x000fcc0007f1e0ff */
[----:B------:R-:W1:Y:S01]  /*15970*/  @P2 LDC R38, c[0x0][0xbf0] ;  /* 0x0002fc00ff262b82 */ /* 0x000e620000000800 */
[----:B------:R-:W-:Y:S01]  /*15980*/  IMAD R37, R31, UR5, R20 ;  /* 0x000000051f257c24 */ /* 0x000fe2000f8e0214 */
[----:B------:R-:W-:Y:S01]  /*15990*/  LOP3.LUT R4, R41, 0x380, RZ, 0xc0, !PT ;  /* 0x0000038029047812 */ /* 0x000fe200078ec0ff */
[----:B------:R-:W-:Y:S01]  /*159a0*/  IMAD.WIDE.U32 R20, R31, UR4, RZ ;  /* 0x000000041f147c25 */ /* 0x000fe2000f8e00ff */
[----:B------:R-:W-:Y:S02]  /*159b0*/  ULDC.64 UR4, c[0x0][0xae8] ;  /* 0x0002ba0000047ab9 */ /* 0x000fe40000000a00 */
[----:B------:R-:W-:Y:S01]  /*159c0*/  SHF.R.U64 R4, R4, 0x3, RZ ;  /* 0x0000000304047819 */ /* 0x000fe200000012ff */
[----:B------:R-:W-:Y:S02]  /*159d0*/  IMAD.IADD R21, R21, 0x1, R37 ;  /* 0x0000000115157824 */ /* 0x000fe400078e0225 */
[----:B------:R-:W-:Y:S01]  /*159e0*/  IMAD R31, R40, UR4, RZ ;  /* 0x00000004281f7c24 */ /* 0x000fe2000f8e02ff */
[----:B------:R-:W-:Y:S01]  /*159f0*/  LOP3.LUT R4, R4, R41, RZ, 0x3c, !PT ;  /* 0x0000002904047212 */ /* 0x000fe200078e3cff */
[----:B------:R-:W-:-:S02]  /*15a00*/  IMAD.IADD R36, R44, 0x1, R3 ;  /* 0x000000012c247824 */ /* 0x000fc400078e0203 */
[C---:B------:R-:W-:Y:S02]  /*15a10*/  IMAD R3, R42.reuse, UR5, R31 ;  /* 0x000000052a037c24 */ /* 0x040fe4000f8e021f */
[----:B------:R-:W-:Y:S01]  /*15a20*/  IMAD.WIDE.U32 R20, R42, UR4, R20 ;  /* 0x000000042a147c25 */ /* 0x000fe2000f8e0014 */
[----:B------:R-:W-:-:S03]  /*15a30*/  ULDC.64 UR4, c[0x0][0xaf0] ;  /* 0x0002bc0000047ab9 */ /* 0x000fc60000000a00 */
[----:B0-----:R-:W-:-:S04]  /*15a40*/  @P2 IMAD.HI.U32 R31, R36, R39, RZ ;  /* 0x00000027241f2227 */ /* 0x001fc800078e00ff */
[----:B------:R-:W-:Y:S02]  /*15a50*/  IMAD.IADD R21, R21, 0x1, R3 ;  /* 0x0000000115157824 */ /* 0x000fe400078e0203 */
[----:B------:R-:W-:Y:S01]  /*15a60*/  IMAD.MOV.U32 R3, RZ, RZ, R36 ;  /* 0x000000ffff037224 */ /* 0x000fe200078e0024 */
[----:B-1----:R-:W-:Y:S01]  /*15a70*/  @P2 SHF.R.U32.HI R3, RZ, R38, R31 ;  /* 0x00000026ff032219 */ /* 0x002fe2000001161f */
[----:B------:R-:W-:Y:S02]  /*15a80*/  IMAD R32, R32, UR4, RZ ;  /* 0x0000000420207c24 */ /* 0x000fe4000f8e02ff */
[----:B------:R-:W-:Y:S01]  /*15a90*/  IMAD.X R5, RZ, RZ, R5, P0 ;  /* 0x000000ffff057224 */ /* 0x000fe200000e0605 */
[----:B------:R-:W-:Y:S01]  /*15aa0*/  SHF.R.S32.HI R31, RZ, 0x1f, R3 ;  /* 0x0000001fff1f7819 */ /* 0x000fe20000011403 */
[C---:B------:R-:W-:Y:S02]  /*15ab0*/  IMAD R37, R43.reuse, UR5, R32 ;  /* 0x000000052b257c24 */ /* 0x040fe4000f8e0220 */
[----:B------:R-:W-:Y:S01]  /*15ac0*/  IMAD.WIDE.U32 R20, R43, UR4, R20 ;  /* 0x000000042b147c25 */ /* 0x000fe2000f8e0014 */
[----:B------:R-:W-:Y:S01]  /*15ad0*/  ULDC.64 UR4, c[0x0][0xae0] ;  /* 0x0002b80000047ab9 */ /* 0x000fe20000000a00 */
[----:B------:R-:W5:Y:S02]  /*15ae0*/  LD.E.128 R4, desc[UR38][R4.64] ;  /* 0x0000002604047980 */ /* 0x000f64000c101d00 */
[----:B------:R-:W-:-:S02]  /*15af0*/  IMAD.MOV R39, RZ, RZ, -R3 ;  /* 0x000000ffff277224 */ /* 0x000fc400078e0a03 */
[----:B------:R-:W-:Y:S01]  /*15b00*/  IMAD R32, R31, UR4, RZ ;  /* 0x000000041f207c24 */ /* 0x000fe2000f8e02ff */
[----:B------:R-:W-:Y:S01]  /*15b10*/  @!PT LDS RZ, [RZ] ;  /* 0x00000000fffff984 */ /* 0x000fe20000000800 */
[----:B------:R-:W-:Y:S01]  /*15b20*/  @!PT LDS RZ, [RZ] ;  /* 0x00000000fffff984 */ /* 0x000fe20000000800 */
[----:B------:R-:W-:Y:S01]  /*15b30*/  @!PT LDS RZ, [RZ] ;  /* 0x00000000fffff984 */ /* 0x000fe20000000800 */
[----:B------:R-:W-:Y:S01]  /*15b40*/  @!PT LDS RZ, [RZ] ;  /* 0x00000000fffff984 */ /* 0x000fe20000000800 */
[----:B------:R0:W-:Y:S06]  /*15b50*/  MEMBAR.ALL.CTA ;  /* 0x0000000000007992 */ /* 0x0001ec0000008000 */
[----:B0-----:R-:W0:Y:S01]  /*15b60*/  FENCE.VIEW.ASYNC.S ;  /* 0x00000000000073c6 */ /* 0x001e220000000000 */
[----:B------:R-:W-:Y:S02]  /*15b70*/  IMAD R31, R0, R39, R36 ;  /* 0x00000027001f7224 */ /* 0x000fe400078e0224 */
[----:B------:R-:W-:-:S02]  /*15b80*/  IMAD.IADD R21, R21, 0x1, R37 ;  /* 0x0000000115157824 */ /* 0x000fc400078e0225 */
[C---:B------:R-:W-:Y:S01]  /*15b90*/  IMAD R37, R3.reuse, UR5, R32 ;  /* 0x0000000503257c24 */ /* 0x040fe2000f8e0220 */
[----:B------:R-:W-:Y:S01]  /*15ba0*/  SHF.R.S32.HI R0, RZ, 0x1f, R31 ;  /* 0x0000001fff007819 */ /* 0x000fe2000001141f */
[----:B------:R-:W-:Y:S01]  /*15bb0*/  IMAD.WIDE.U32 R20, R3, UR4, R20 ;  /* 0x0000000403147c25 */ /* 0x000fe2000f8e0014 */
[----:B------:R-:W-:-:S03]  /*15bc0*/  ULDC.64 UR4, c[0x0][0xad8] ;  /* 0x0002b60000047ab9 */ /* 0x000fc60000000a00 */
[----:B------:R-:W-:Y:S02]  /*15bd0*/  IMAD.IADD R21, R21, 0x1, R37 ;  /* 0x0000000115157824 */ /* 0x000fe400078e0225 */
[----:B------:R-:W-:Y:S02]  /*15be0*/  IMAD R0, R0, UR4, RZ ;  /* 0x0000000400007c24 */ /* 0x000fe4000f8e02ff */
[----:B------:R-:W-:-:S04]  /*15bf0*/  IMAD.WIDE.U32 R20, R31, UR4, R20 ;  /* 0x000000041f147c25 */ /* 0x000fc8000f8e0014 */
[----:B------:R-:W-:Y:S01]  /*15c00*/  IMAD R3, R31, UR5, R0 ;  /* 0x000000051f037c24 */ /* 0x000fe2000f8e0200 */
[----:B------:R-:W-:Y:S01]  /*15c10*/  ULDC.64 UR4, c[0x0][0xa80] ;  /* 0x0002a00000047ab9 */ /* 0x000fe20000000a00 */
[----:B------:R-:W-:Y:S01]  /*15c20*/  IMAD.IADD R40, R30, 0x1, R44 ;  /* 0x000000011e287824 */ /* 0x000fe200078e022c */
[----:B------:R-:W-:Y:S01]  /*15c30*/  LEA R32, P0, R20, UR4, 0x1 ;  /* 0x0000000414207c11 */ /* 0x000fe2000f8008ff */
[----:B------:R-:W-:Y:S01]  /*15c40*/  IMAD.IADD R3, R21, 0x1, R3 ;  /* 0x0000000115037824 */ /* 0x000fe200078e0203 */
[----:B------:R-:W-:Y:S01]  /*15c50*/  ULDC UR4, c[0x0][0xac8] ;  /* 0x0002b20000047ab9 */ /* 0x000fe20000000800 */
[----:B------:R-:W-:Y:S02]  /*15c60*/  VIADD R0, R40, 0x30 ;  /* 0x0000003028007836 */ /* 0x000fe40000000000 */
[----:B0-----:R-:W0:Y:S01]  /*15c70*/  SHFL.IDX PT, R36, R32, 0x1, 0x181f ;  /* 0x00381f0020247f89 */ /* 0x001e2200000e0000 */
[----:B------:R-:W-:Y:S01]  /*15c80*/  LEA.HI.X R38, R20, UR5, R3, 0x1, P0 ;  /* 0x0000000514267c11 */ /* 0x000fe200080f0c03 */
[C---:B------:R-:W-:Y:S01]  /*15c90*/  VIADD R3, R40.reuse, 0x60 ;  /* 0x0000006028037836 */ /* 0x040fe20000000000 */
[----:B------:R-:W-:Y:S01]  /*15ca0*/  ISETP.GE.AND P0, PT, R29, UR4, PT ;  /* 0x000000041d007c0c */ /* 0x000fe2000bf06270 */
[----:B------:R-:W1:Y:S03]  /*15cb0*/  SHFL.IDX PT, R20, R32, RZ, 0x181f ;  /* 0x00181fff20147589 */ /* 0x000e6600000e0000 */
[-C--:B------:R-:W-:Y:S01]  /*15cc0*/  ISETP.GE.OR P3, PT, R40, R45.reuse, P0 ;  /* 0x0000002d2800720c */ /* 0x080fe20000766670 */
[----:B------:R-:W1:Y:S01]  /*15cd0*/  SHFL.IDX PT, R21, R38, RZ, 0x181f ;  /* 0x00181fff26157589 */ /* 0x000e6200000e0000 */
[-C--:B------:R-:W-:Y:S01]  /*15ce0*/  ISETP.GE.OR P2, PT, R0, R45.reuse, P0 ;  /* 0x0000002d0000720c */ /* 0x080fe20000746670 */
[----:B------:R-:W-:Y:S01]  /*15cf0*/  VIADD R0, R2, 0x16820 ;  /* 0x0001682002007836 */ /* 0x000fe20000000000 */
[----:B------:R-:W-:Y:S01]  /*15d00*/  ISETP.GE.OR P1, PT, R3, R45, P0 ;  /* 0x0000002d0300720c */ /* 0x000fe20000726670 */
[----:B------:R-:W1:Y:S03]  /*15d10*/  SHFL.IDX PT, R42, R32, 0x2, 0x181f ;  /* 0x00581f00202a7f89 */ /* 0x000e6600000e0000 */
[----:B------:R-:W-:Y:S01]  /*15d20*/  PRMT R0, RZ, 0x654, R0 ;  /* 0x00000654ff007816 */ /* 0x000fe20000000000 */
[----:B------:R-:W1:Y:S03]  /*15d30*/  SHFL.IDX PT, R31, R38, 0x1, 0x181f ;  /* 0x00381f00261f7f89 */ /* 0x000e6600000e0000 */
[----:B------:R1:W-:Y:S01]  /*15d40*/  SYNCS.ARRIVE.TRANS64.RED.A1T0 RZ, [R0+URZ], RZ ;  /* 0x000000ff00ff79a7 */ /* 0x0003e2000810043f */
[----:B------:R-:W1:Y:S02]  /*15d50*/  SHFL.IDX PT, R37, R38, 0x2, 0x181f ;  /* 0x00581f0026257f89 */ /* 0x000e6400000e0000 */
[----:B0-----:R-:W-:-:S02]  /*15d60*/  @!P2 LEA R30, P4, R29, R36, 0x1 ;  /* 0x000000241d1ea211 */ /* 0x001fc400078808ff */
[----:B------:R-:W0:Y:S01]  /*15d70*/  SHFL.IDX PT, R32, R32, 0x3, 0x181f ;  /* 0x00781f0020207f89 */ /* 0x000e2200000e0000 */
[----:B-1----:R-:W-:Y:S01]  /*15d80*/  VIADD R0, R40, 0x90 ;  /* 0x0000009028007836 */ /* 0x002fe20000000000 */
[C---:B------:R-:W-:Y:S02]  /*15d90*/  @!P3 LEA R20, P5, R29.reuse, R20, 0x1 ;  /* 0x000000141d14b211 */ /* 0x040fe400078a08ff */
[----:B------:R-:W1:Y:S02]  /*15da0*/  SHFL.IDX PT, R38, R38, 0x3, 0x181f ;  /* 0x00781f0026267f89 */ /* 0x000e6400000e0000 */
[C---:B------:R-:W-:Y:S02]  /*15db0*/  @!P3 LEA.HI.X R21, R29.reuse, R21, R28, 0x1, P5 ;  /* 0x000000151d15b211 */ /* 0x040fe400028f0c1c */
[----:B------:R-:W-:Y:S02]  /*15dc0*/  ISETP.GE.OR P0, PT, R0, R45, P0 ;  /* 0x0000002d0000720c */ /* 0x000fe40000706670 */
[----:B------:R-:W-:-:S02]  /*15dd0*/  @!P1 LEA R36, P5, R29, R42, 0x1 ;  /* 0x0000002a1d249211 */ /* 0x000fc400078a08ff */
        /* <DEDUP_REMOVED lines=10> */
.L_x_14159:
        /* <DEDUP_REMOVED lines=20> */
[----:B------:R-:W0:Y:S01]  /*15fc0*/  @P2 LDC R31, c[0x0][0xbec] ;  /* 0x0002fb00ff1f2b82 */ /* 0x000e220000000800 */
[----:B--2---:R-:W-:Y:S05]  /*15fd0*/  @P1 BRA `(.L_x_14162) ;  /* 0x0000000000101947 */ /* 0x004fea0003800000 */
[----:B------:R-:W-:Y:S05]  /*15fe0*/  @!P0 BRA `(.L_x_14162) ;  /* 0x00000000000c8947 */ /* 0x000fea0003800000 */
[----:B------:R-:W2:Y:S04]  /*15ff0*/  LDG.E R7, desc[UR38][R4.64] ;  /* 0x0000002604077981 */ /* 0x000ea8000c1e1900 */
[----:B-----5:R-:W2:Y:S02]  /*16000*/  LDG.E R8, desc[UR38][R4.64+0x4] ;  /* 0x0000042604087981 */ /* 0x020ea4000c1e1900 */
[----:B--2---:R-:W-:-:S07]  /*16010*/  IMAD.IADD R8, R8, 0x1, -R7 ;  /* 0x0000000108087824 */ /* 0x004fce00078e0a07 */
.L_x_14162:
[----:B------:R-:W2:Y:S04]  /*16020*/  LDL R20, [R1+0x40] ;  /* 0x0000400001147983 */ /* 0x000ea80000100800 */
[----:B------:R3:W5:Y:S01]  /*16030*/  LDL R26, [R1+0x18] ;  /* 0x00001800011a7983 */ /* 0x0007620000100800 */
[----:B------:R-:W-:Y:S01]  /*16040*/  BSSY B1, `(.L_x_14163) ;  /* 0x000002d000017945 */ /* 0x000fe20003800000 */
[----:B------:R-:W-:Y:S02]  /*16050*/  SEL R15, R10, RZ, !P0 ;  /* 0x000000ff0a0f7207 */ /* 0x000fe40004000000 */
[----:B------:R-:W-:Y:S02]  /*16060*/  SEL R14, R9, RZ, !P0 ;  /* 0x000000ff090e7207 */ /* 0x000fe40004000000 */
[----:B-----5:R-:W-:-:S02]  /*16070*/  SHF.R.S32.HI R13, RZ, 0x1f, R0 ;  /* 0x0000001fff0d7819 */ /* 0x020fc40000011400 */
[----:B--2---:R-:W-:Y:S01]  /*16080*/  SHF.R.S32.HI R12, RZ, 0x1f, R20 ;  /* 0x0000001fff0c7819 */ /* 0x004fe20000011414 */
[----:B---3--:R-:W-:Y:S06]  /*16090*/  @P3 BRA `(.L_x_14164) ;  /* 0x00000000009c3947 */ /* 0x008fec0003800000 */
        /* <DEDUP_REMOVED lines=39> */
.L_x_14164:
[----:B------:R-:W-:Y:S05]  /*16310*/  BSYNC B1 ;  /* 0x0000000000017941 */ /* 0x000fea0003800000 */
.L_x_14163:
[----:B------:R-:W3:Y:S01]  /*16320*/  @P2 LDC R9, c[0x0][0xbf0] ;  /* 0x0002fc00ff092b82 */ /* 0x000ee20000000800 */
[----:B------:R-:W-:Y:S01]  /*16330*/  ULDC.64 UR4, c[0x0][0xaa0] ;  /* 0x0002a80000047ab9 */ /* 0x000fe20000000a00 */
[----:B------:R-:W-:Y:S01]  /*16340*/  IMAD R3, R3, 0x30, R30 ;  /* 0x0000003003037824 */ /* 0x000fe200078e021e */
[----:B------:R-:W-:Y:S01]  /*16350*/  ULDC.64 UR6, c[0x0][0xa80] ;  /* 0x0002a00000067ab9 */ /* 0x000fe20000000a00 */
[----:B--2---:R-:W-:Y:S02]  /*16360*/  IMAD R5, R13, UR4, RZ ;  /* 0x000000040d057c24 */ /* 0x004fe4000f8e02ff */
[----:B------:R-:W-:Y:S02]  /*16370*/  IMAD.IADD R10, R26, 0x1, R3 ;  /* 0x000000011a0a7824 */ /* 0x000fe400078e0203 */
[C---:B------:R-:W-:Y:S02]  /*16380*/  IMAD R7, R0.reuse, UR5, R5 ;  /* 0x0000000500077c24 */ /* 0x040fe4000f8e0205 */
[----:B------:R-:W-:Y:S01]  /*16390*/  IMAD.WIDE.U32 R4, R0, UR4, RZ ;  /* 0x0000000400047c25 */ /* 0x000fe2000f8e00ff */
[----:B------:R-:W-:-:S03]  /*163a0*/  ULDC.64 UR4, c[0x0][0xae8] ;  /* 0x0002ba0000047ab9 */ /* 0x000fc60000000a00 */
[----:B------:R-:W-:Y:S02]  /*163b0*/  IMAD R0, R12, UR4, RZ ;  /* 0x000000040c007c24 */ /* 0x000fe4000f8e02ff */
[----:B------:R-:W-:Y:S02]  /*163c0*/  IMAD.IADD R5, R5, 0x1, R7 ;  /* 0x0000000105057824 */ /* 0x000fe400078e0207 */
[----:B------:R-:W-:Y:S02]  /*163d0*/  IMAD R7, R20, UR5, R0 ;  /* 0x0000000514077c24 */ /* 0x000fe4000f8e0200 */
[----:B0-----:R-:W-:-:S04]  /*163e0*/  @P2 IMAD.HI.U32 R0, R10, R31, RZ ;  /* 0x0000001f0a002227 */ /* 0x001fc800078e00ff */
[----:B------:R-:W-:Y:S01]  /*163f0*/  IMAD.MOV.U32 R3, RZ, RZ, R10 ;  /* 0x000000ffff037224 */ /* 0x000fe200078e000a */
[----:B---3--:R-:W-:Y:S01]  /*16400*/  @P2 SHF.R.U32.HI R3, RZ, R9, R0 ;  /* 0x00000009ff032219 */ /* 0x008fe20000011600 */
[----:B------:R-:W-:Y:S01]  /*16410*/  IMAD.WIDE.U32 R4, R20, UR4, R4 ;  /* 0x0000000414047c25 */ /* 0x000fe2000f8e0004 */
[----:B------:R-:W-:Y:S02]  /*16420*/  ULDC.64 UR4, c[0x0][0xaf0] ;  /* 0x0002bc0000047ab9 */ /* 0x000fe40000000a00 */
[----:B------:R-:W-:Y:S01]  /*16430*/  SHF.R.S32.HI R0, RZ, 0x1f, R3 ;  /* 0x0000001fff007819 */ /* 0x000fe20000011403 */
[----:B------:R-:W-:Y:S02]  /*16440*/  IMAD.IADD R5, R5, 0x1, R7 ;  /* 0x0000000105057824 */ /* 0x000fe400078e0207 */
[----:B------:R-:W-:Y:S02]  /*16450*/  IMAD R6, R14, UR4, RZ ;  /* 0x000000040e067c24 */ /* 0x000fe4000f8e02ff */
[----:B------:R-:W-:-:S02]  /*16460*/  IMAD.MOV R21, RZ, RZ, -R3 ;  /* 0x000000ffff157224 */ /* 0x000fc400078e0a03 */
        /* <DEDUP_REMOVED lines=23> */
[----:B------:R-:W-:Y:S01]  /*165e0*/  IMAD.IADD R24, R30, 0x1, R26 ;  /* 0x000000011e187824 */ /* 0x000fe200078e021a */
[----:B------:R-:W2:Y:S03]  /*165f0*/  SHFL.IDX PT, R0, R20, RZ, 0x181f ;  /* 0x00181fff14007589 */ /* 0x000ea600000e0000 */
[C---:B------:R-:W-:Y:S01]  /*16600*/  VIADD R8, R24.reuse, 0x30 ;  /* 0x0000003018087836 */ /* 0x040fe20000000000 */
[----:B------:R-:W3:Y:S01]  /*16610*/  SHFL.IDX PT, R5, R7, 0x1, 0x181f ;  /* 0x00381f0007057f89 */ /* 0x000ee200000e0000 */
[C---:B------:R-:W-:Y:S01]  /*16620*/  ISETP.GE.OR P2, PT, R24.reuse, R21, P0 ;  /* 0x000000151800720c */ /* 0x040fe20000746670 */
[----:B------:R-:W-:-:S02]  /*16630*/  VIADD R10, R24, 0x60 ;  /* 0x00000060180a7836 */ /* 0x000fc40000000000 */
[----:B------:R-:W4:Y:S01]  /*16640*/  SHFL.IDX PT, R14, R7, 0x2, 0x181f ;  /* 0x00581f00070e7f89 */ /* 0x000f2200000e0000 */
[-C--:B------:R-:W-:Y:S02]  /*16650*/  ISETP.GE.OR P3, PT, R8, R21.reuse, P0 ;  /* 0x000000150800720c */ /* 0x080fe40000766670 */
[----:B------:R-:W-:Y:S01]  /*16660*/  ISETP.GE.OR P4, PT, R10, R21, P0 ;  /* 0x000000150a00720c */ /* 0x000fe20000786670 */
[----:B------:R-:W5:Y:S04]  /*16670*/  SHFL.IDX PT, R4, R20, 0x1, 0x181f ;  /* 0x00381f0014047f89 */ /* 0x000f6800000e0000 */
[----:B------:R-:W1:Y:S02]  /*16680*/  SHFL.IDX PT, R6, R20, 0x2, 0x181f ;  /* 0x00581f0014067f89 */ /* 0x000e6400000e0000 */
[----:B0-----:R-:W-:-:S04]  /*16690*/  @!P2 LEA R10, P5, R29, R3, 0x1 ;  /* 0x000000031d0aa211 */ /* 0x001fc800078a08ff */
[C---:B--2---:R-:W-:Y:S02]  /*166a0*/  @!P2 LEA.HI.X R3, R29.reuse, R0, R28, 0x1, P5 ;  /* 0x000000001d03a211 */ /* 0x044fe400028f0c1c */
[----:B------:R0:W2:Y:S01]  /*166b0*/  SHFL.IDX PT, R0, R20, 0x3, 0x181f ;  /* 0x00781f0014007f89 */ /* 0x0000a200000e0000 */
[C---:B---3--:R-:W-:Y:S02]  /*166c0*/  @!P3 LEA R8, P1, R29.reuse, R5, 0x1 ;  /* 0x000000051d08b211 */ /* 0x048fe400078208ff */
[----:B------:R-:W-:Y:S01]  /*166d0*/  @!P2 IMAD.MOV.U32 R11, RZ, RZ, R3 ;  /* 0x000000ffff0ba224 */ /* 0x000fe200078e0003 */
[----:B----4-:R-:W-:-:S04]  /*166e0*/  @!P4 LEA R25, P5, R29, R14, 0x1 ;  /* 0x0000000e1d19c211 */ /* 0x010fc800078a08ff */
[----:B------:R0:W-:Y:S01]  /*166f0*/  @!P2 ST.E.128 desc[UR38][R10.64], RZ ;  /* 0x000000ff0a00a985 */ /* 0x0001e2000c101d26 */
[C-C-:B-----5:R-:W-:Y:S01]  /*16700*/  @!P3 LEA.HI.X R9, R29.reuse, R4, R28.reuse, 0x1, P1 ;  /* 0x000000041d09b211 */ /* 0x160fe200008f0c1c */
[----:B------:R-:W-:Y:S02]  /*16710*/  @!P4 IMAD.MOV.U32 R4, RZ, RZ, R25 ;  /* 0x000000ffff04c224 */ /* 0x000fe400078e0019 */
[----:B------:R0:W3:Y:S01]  /*16720*/  SHFL.IDX PT, R14, R7, 0x3, 0x181f ;  /* 0x00781f00070e7f89 */ /* 0x0000e200000e0000 */
[----:B-1----:R-:W-:-:S03]  /*16730*/  @!P4 LEA.HI.X R5, R29, R6, R28, 0x1, P5 ;  /* 0x000000061d05c211 */ /* 0x002fc600028f0c1c */
[----:B------:R0:W-:Y:S04]  /*16740*/  @!P3 ST.E.128 desc[UR38][R8.64], RZ ;  /* 0x000000ff0800b985 */ /* 0x0001e8000c101d26 */
[----:B------:R0:W-:Y:S02]  /*16750*/  @!P4 ST.E.128 desc[UR38][R4.64], RZ ;  /* 0x000000ff0400c985 */ /* 0x0001e4000c101d26 */
.L_x_14364:
[----:B------:R-:W-:-:S05]  /*16760*/  VIADD R24, R24, 0x90 ;  /* 0x0000009018187836 */ /* 0x000fca0000000000 */
[----:B------:R-:W-:-:S13]  /*16770*/  ISETP.GE.OR P0, PT, R24, R21, P0 ;  /* 0x000000151800720c */ /* 0x000fda0000706670 */
[----:B---3--:R-:W-:-:S04]  /*16780*/  @!P0 LEA R14, P1, R29, R14, 0x1 ;  /* 0x0000000e1d0e8211 */ /* 0x008fc800078208ff */
[----:B--2---:R-:W-:-:S05]  /*16790*/  @!P0 LEA.HI.X R15, R29, R0, R28, 0x1, P1 ;  /* 0x000000001d0f8211 */ /* 0x004fca00008f0c1c */
[----:B------:R1:W-:Y:S04]  /*167a0*/  @!P0 ST.E.128 desc[UR38][R14.64], RZ ;  /* 0x000000ff0e008985 */ /* 0x0003e8000c101d26 */
.L_x_14161:
[----:B------:R-:W-:Y:S05]  /*167b0*/  BSYNC B0 ;  /* 0x0000000000007941 */ /* 0x000fea0003800000 */
.L_x_14158:
[----:B------:R-:W-:Y:S02]  /*167c0*/  ULDC UR4, c[0x0][0xc3c] ;  /* 0x00030f0000047ab9 */ /* 0x000fe40000000800 */
[----:B------:R-:W-:-:S13]  /*167d0*/  ISETP.GE.AND P0, PT, R35, UR4, PT ;  /* 0x0000000423007c0c */ /* 0x000fda000bf06270 */
[----:B------:R-:W-:Y:S05]  /*167e0*/  @!P0 BRA `(.L_x_14166) ;  /* 0xfffffea800048947 */ /* 0x000fea000383ffff */
[----:B------:R-:W-:Y:S05]  /*167f0*/  BRA `(.L_x_13974) ;  /* 0x0000006c00447947 */ /* 0x000fea0003800000 */
.L_x_13972:
        /* <DEDUP_REMOVED lines=18> */
.L_x_14167:
        /* <DEDUP_REMOVED lines=42> */
.L_x_14173:
        /* <DEDUP_REMOVED lines=12> */
.L_x_14172:
[----:B------:R-:W-:Y:S05]  /*16c80*/  BSYNC B0 ;  /* 0x0000000000007941 */ /* 0x000fea0003800000 */
.L_x_14171:
        /* <DEDUP_REMOVED lines=21> */
.L_x_14169:
        /* <DEDUP_REMOVED lines=21> */
.L_x_14174:
        /* <DEDUP_REMOVED lines=58> */
.L_x_14170:
[----:B------:R-:W-:Y:S02]  /*172d0*/  IMAD.MOV.U32 R17, RZ, RZ, RZ ;  /* 0x000000ffff117224 */ /* 0x000fe400078e00ff */
[----:B------:R-:W-:Y:S02]  /*172e0*/  IMAD.U32 R16, RZ, RZ, UR6 ;  /* 0x00000006ff107e24 */ /* 0x000fe4000f8e00ff */
[----:B------:R-:W-:-:S07]  /*172f0*/  IMAD.MOV.U32 R18, RZ, RZ, RZ ;  /* 0x000000ffff127224 */ /* 0x000fce00078e00ff */
.L_x_14175:
[----:B------:R-:W-:-:S13]  /*17300*/  ISETP.NE.AND P0, PT, R5, RZ, PT ;  /* 0x000000ff0500720c */ /* 0x000fda0003f05270 */
[----:B------:R-:W0:Y:S01]  /*17310*/  @!P0 S2R R3, SR_CgaCtaId ;  /* 0x0000000000038919 */ /* 0x000e220000008800 */
[----:B------:R-:W-:-:S04]  /*17320*/  @!P0 MOV R0, 0x400 ;  /* 0x0000040000008802 */ /* 0x000fc80000000f00 */
[----:B0-----:R-:W-:-:S05]  /*17330*/  @!P0 LEA R0, R3, R0, 0x18 ;  /* 0x0000000003008211 */ /* 0x001fca00078ec0ff */
[----:B------:R2:W-:Y:S01]  /*17340*/  @!P0 STS.128 [R0+0x168d0], R16 ;  /* 0x0168d01000008388 */ /* 0x0005e20000000c00 */
[----:B------:R-:W-:Y:S06]  /*17350*/  BAR.ARV 0x5, 0x200 ;  /* 0x0148000000007b1d */ /* 0x000fec0000002000 */
.L_x_14168:
        /* <DEDUP_REMOVED lines=12> */
[----:B------:R-:W-:Y:S01]  /*17420*/  ULDC.64 UR40, c[0x0][0x198] ;  /* 0x0000660000287ab9 */ /* 0x000fe20000000a00 */
[----:B------:R-:W-:Y:S01]  /*17430*/  IMAD.MOV.U32 R27, RZ, RZ, RZ ;  /* 0x000000ffff1b7224 */ /* 0x000fe200078e00ff */
[----:B------:R-:W-:Y:S01]  /*17440*/  ULDC UR37, c[0x0][0xc] ;  /* 0x0000030000257ab9 */ /* 0x000fe20000000800 */
[----:B------:R-:W-:Y:S02]  /*17450*/  IMAD.MOV.U32 R23, RZ, RZ, RZ ;  /* 0x000000ffff177224 */ /* 0x000fe400078e00ff */
[----:B------:R-:W-:Y:S01]  /*17460*/  IMAD.MOV.U32 R26, RZ, RZ, 0x1 ;  /* 0x00000001ff1a7424 */ /* 0x000fe200078e00ff */
[----:B---3--:R-:W-:-:S06]  /*17470*/  ULEA UR4, UR5, UR4, 0x18 ;  /* 0x0000000405047291 */ /* 0x008fcc000f8ec03f */
[----:B------:R-:W-:Y:S01]  /*17480*/  IMAD.U32 R22, RZ, RZ, UR4 ;  /* 0x00000004ff167e24 */ /* 0x000fe2000f8e00ff */
[C---:B-1----:R-:W-:Y:S01]  /*17490*/  LOP3.LUT R4, R5.reuse, 0x7f, RZ, 0xc0, !PT ;  /* 0x0000007f05047812 */ /* 0x042fe200078ec0ff */
[----:B--2---:R-:W-:-:S04]  /*174a0*/  IMAD.SHL.U32 R0, R5, 0x8, RZ ;  /* 0x0000000805007824 */ /* 0x004fc800078e00ff */
[----:B------:R-:W-:Y:S01]  /*174b0*/  IMAD.SHL.U32 R3, R4, 0x8, RZ ;  /* 0x0000000804037824 */ /* 0x000fe200078e00ff */
[----:B0-----:R-:W-:Y:S02]  /*174c0*/  LOP3.LUT R2, R0, 0x1f8, RZ, 0xc0, !PT ;  /* 0x000001f800027812 */ /* 0x001fe400078ec0ff */
[----:B------:R-:W-:Y:S02]  /*174d0*/  SHF.R.U32.HI R4, RZ, 0x3, R4 ;  /* 0x00000003ff047819 */ /* 0x000fe40000011604 */
[----:B------:R-:W-:-:S04]  /*174e0*/  LOP3.LUT R2, R2, 0x38, R5, 0x78, !PT ;  /* 0x0000003802027812 */ /* 0x000fc800078e7805 */
[----:B------:R-:W-:Y:S01]  /*174f0*/  LOP3.LUT R3, R2, 0x200, R3, 0xf8, !PT ;  /* 0x0000020002037812 */ /* 0x000fe200078ef803 */
[----:B------:R-:W-:-:S04]  /*17500*/  IMAD.SHL.U32 R2, R5, 0x10, RZ ;  /* 0x0000001005027824 */ /* 0x000fc800078e00ff */
[----:B------:R-:W-:Y:S01]  /*17510*/  IMAD R0, R3, 0x2, R22 ;  /* 0x0000000203007824 */ /* 0x000fe200078e0216 */
[----:B------:R-:W-:-:S04]  /*17520*/  LOP3.LUT R2, R4, 0x70, R2, 0xf8, !PT ;  /* 0x0000007004027812 */ /* 0x000fc800078ef802 */
[----:B------:R4:W-:Y:S03]  /*17530*/  STL [R1+0xc], R0 ;  /* 0x00000c0001007387 */ /* 0x0009e60000100800 */
.L_x_14314:
[----:B------:R-:W-:Y:S05]  /*17540*/  YIELD ;  /* 0x0000000000007946 */ /* 0x000fea0003800000 */
[----:B------:R-:W-:Y:S01]  /*17550*/  ULDC.64 UR4, c[0x0][0xa28] ;  /* 0x00028a0000047ab9 */ /* 0x000fe20000000a00 */
[----:B------:R-:W-:Y:S02]  /*17560*/  CS2R R6, SRZ ;  /* 0x0000000000067805 */ /* 0x000fe4000001ff00 */
[----:B------:R-:W-:Y:S01]  /*17570*/  ISETP.NE.U32.AND P0, PT, RZ, UR4, PT ;  /* 0x00000004ff007c0c */ /* 0x000fe2000bf05070 */
[----:B0-----:R-:W0:Y:S01]  /*17580*/  LDC.64 R8, c[0x0][0xa00] ;  /* 0x00028000ff087b82 */ /* 0x001e220000000a00 */
[----:B------:R-:W-:Y:S01]  /*17590*/  ULDC.64 UR6, c[0x0][0xa08] ;  /* 0x0002820000067ab9 */ /* 0x000fe20000000a00 */
[----:B------:R-:W-:Y:S01]  /*175a0*/  ULDC.64 UR8, c[0x0][0xa10] ;  /* 0x0002840000087ab9 */ /* 0x000fe20000000a00 */
[----:B------:R-:W-:Y:S01]  /*175b0*/  ISETP.NE.AND.EX P0, PT, RZ, UR5, PT, P0 ;  /* 0x00000005ff007c0c */ /* 0x000fe2000bf05300 */
[----:B------:R-:W-:-:S04]  /*175c0*/  ULDC.64 UR4, c[0x0][0xa18] ;  /* 0x0002860000047ab9 */ /* 0x000fc80000000a00 */
[----:B-1----:R-:W1:Y:S08]  /*175d0*/  LDC.64 R4, c[0x0][0xa08] ;  /* 0x00028200ff047b82 */ /* 0x002e700000000a00 */
[----:B--2---:R-:W2:Y:S02]  /*175e0*/  @P0 LDC.64 R2, c[0x0][0xa28] ;  /* 0x00028a00ff020b82 */ /* 0x004ea40000000a00 */
[----:B--2---:R-:W-:-:S05]  /*175f0*/  @P0 IMAD.WIDE R2, R19, 0x4, R2 ;  /* 0x0000000413020825 */ /* 0x004fca00078e0202 */
[----:B------:R2:W5:Y:S01]  /*17600*/  @P0 LDG.E R7, desc[UR38][R2.64] ;  /* 0x0000002602070981 */ /* 0x000562000c1e1900 */
[----:B------:R-:W-:Y:S01]  /*17610*/  ISETP.NE.U32.AND P0, PT, RZ, UR4, PT ;  /* 0x00000004ff007c0c */ /* 0x000fe2000bf05070 */
[----:B0-----:R-:W-:Y:S01]  /*17620*/  IMAD.WIDE R8, R19, 0x4, R8 ;  /* 0x0000000413087825 */ /* 0x001fe200078e0208 */
[----:B------:R-:W-:Y:S02]  /*17630*/  ISETP.NE.U32.AND P2, PT, RZ, UR6, PT ;  /* 0x00000006ff007c0c */ /* 0x000fe4000bf45070 */
[----:B------:R-:W-:Y:S01]  /*17640*/  ISETP.NE.AND.EX P0, PT, RZ, UR5, PT, P0 ;  /* 0x00000005ff007c0c */ /* 0x000fe2000bf05300 */
[----:B------:R-:W-:Y:S01]  /*17650*/  ULDC.64 UR4, c[0x0][0xa00] ;  /* 0x0002800000047ab9 */ /* 0x000fe20000000a00 */
[----:B------:R-:W-:Y:S01]  /*17660*/  ISETP.NE.U32.AND P4, PT, RZ, UR8, PT ;  /* 0x00000008ff007c0c */ /* 0x000fe2000bf85070 */
[----:B------:R-:W-:Y:S01]  /*17670*/  IMAD.MOV.U32 R28, RZ, RZ, RZ ;  /* 0x000000ffff1c7224 */ /* 0x000fe200078e00ff */
[----:B------:R-:W-:Y:S01]  /*17680*/  ISETP.NE.U32.AND P1, PT, RZ, UR4, PT ;  /* 0x00000004ff007c0c */ /* 0x000fe2000bf25070 */
[----:B--2---:R-:W0:Y:S01]  /*17690*/  LDC.64 R2, c[0x0][0xa10] ;  /* 0x00028400ff027b82 */ /* 0x004e220000000a00 */
[----:B----4-:R-:W-:-:S02]  /*176a0*/  IMAD.MOV.U32 R0, RZ, RZ, RZ ;  /* 0x000000ffff007224 */ /* 0x010fc400078e00ff */
[----:B------:R-:W-:Y:S01]  /*176b0*/  ISETP.NE.AND.EX P3, PT, RZ, UR5, PT, P1 ;  /* 0x00000005ff007c0c */ /* 0x000fe2000bf65310 */
[----:B-1----:R-:W-:-:S04]  /*176c0*/  IMAD.WIDE R4, R19, 0x4, R4 ;  /* 0x0000000413047825 */ /* 0x002fc800078e0204 */
[----:B------:R-:W1:Y:S01]  /*176d0*/  @P0 LDC.64 R10, c[0x0][0xa18] ;  /* 0x00028600ff0a0b82 */ /* 0x000e620000000a00 */
[----:B------:R-:W-:Y:S01]  /*176e0*/  ULDC UR4, c[0x0][0x288] ;  /* 0x0000a20000047ab9 */ /* 0x000fe20000000800 */
[----:B------:R-:W-:Y:S02]  /*176f0*/  ISETP.NE.AND.EX P1, PT, RZ, UR7, PT, P2 ;  /* 0x00000007ff007c0c */ /* 0x000fe4000bf25320 */
[----:B------:R-:W-:-:S04]  /*17700*/  ISETP.NE.AND.EX P2, PT, RZ, UR9, PT, P4 ;  /* 0x00000009ff007c0c */ /* 0x000fc8000bf45340 */
[----:B------:R-:W2:Y:S07]  /*17710*/  @P3 LDG.E R6, desc[UR38][R8.64] ;  /* 0x0000002608063981 */ /* 0x000eae000c1e1900 */
[----:B------:R-:W5:Y:S01]  /*17720*/  @P1 LDG.E R28, desc[UR38][R4.64] ;  /* 0x00000026041c1981 */ /* 0x000f62000c1e1900 */
        /* <DEDUP_REMOVED lines=24> */
.L_x_14177:
        /* <DEDUP_REMOVED lines=9> */
.L_x_14178:
[----:B------:R-:W-:Y:S05]  /*17940*/  @!P1 BRA `(.L_x_14179) ;  /* 0x00000000000c9947 */ /* 0x000fea0003800000 */
[----:B------:R-:W2:Y:S04]  /*17950*/  LDG.E R10, desc[UR38][R4.64] ;  /* 0x00000026040a7981 */ /* 0x000ea8000c1e1900 */
[----:B------:R-:W2:Y:S02]  /*17960*/  LDG.E R9, desc[UR38][R4.64+0x4] ;  /* 0x0000042604097981 */ /* 0x000ea4000c1e1900 */
[----:B--2---:R-:W-:-:S07]  /*17970*/  IMAD.IADD R10, R9, 0x1, -R10 ;  /* 0x00000001090a7824 */ /* 0x004fce00078e0a0a */
.L_x_14179:
[----:B-1----:R-:W2:Y:S01]  /*17980*/  @P2 LDG.E R4, desc[UR38][R2.64] ;  /* 0x0000002602042981 */ /* 0x002ea2000c1e1900 */
[----:B------:R-:W1:Y:S03]  /*17990*/  LDC R8, c[0x0][0x448] ;  /* 0x00011200ff087b82 */ /* 0x000e660000000800 */
[----:B------:R3:W2:Y:S01]  /*179a0*/  @P2 LDG.E R5, desc[UR38][R2.64+0x4] ;  /* 0x0000042602052981 */ /* 0x0006a2000c1e1900 */
[----:B------:R-:W-:Y:S02]  /*179b0*/  IMAD R13, R17, 0xc0, RZ ;  /* 0x000000c0110d7824 */ /* 0x000fe400078e02ff */
[----:B-----5:R-:W-:Y:S02]  /*179c0*/  IMAD.IADD R7, R10, 0x1, -R7 ;  /* 0x000000010a077824 */ /* 0x020fe400078e0a07 */
[----:B------:R-:W-:Y:S01]  /*179d0*/  VIADD R10, R13, 0xbf ;  /* 0x000000bf0d0a7836 */ /* 0x000fe20000000000 */
[----:B------:R4:W-:Y:S01]  /*179e0*/  STL [R1+0x10], R13 ;  /* 0x0000100d01007387 */ /* 0x0009e20000100800 */
[----:B-1----:R-:W-:-:S13]  /*179f0*/  ISETP.NE.AND P1, PT, R8, 0x1, PT ;  /* 0x000000010800780c */ /* 0x002fda0003f25270 */
[----:B---3--:R-:W1:Y:S08]  /*17a00*/  @P1 LDC R3, c[0x0][0x44c] ;  /* 0x00011300ff031b82 */ /* 0x008e700000000800 */
[----:B------:R-:W3:Y:S01]  /*17a10*/  @P1 LDC R2, c[0x0][0x450] ;  /* 0x00011400ff021b82 */ /* 0x000ee20000000800 */
[----:B--2---:R-:W-:Y:S02]  /*17a20*/  @P2 IMAD.IADD R6, R5, 0x1, -R4 ;  /* 0x0000000105062824 */ /* 0x004fe400078e0a04 */
[----:B-1----:R-:W-:-:S04]  /*17a30*/  @P1 IMAD.HI.U32 R5, R10, R3, RZ ;  /* 0x000000030a051227 */ /* 0x002fc800078e00ff */
[----:B------:R-:W-:Y:S01]  /*17a40*/  IMAD.IADD R8, R7, 0x1, R6 ;  /* 0x0000000107087824 */ /* 0x000fe200078e0206 */
[----:B---3--:R-:W-:-:S03]  /*17a50*/  @P1 SHF.R.U32.HI R10, RZ, R2, R5 ;  /* 0x00000002ff0a1219 */ /* 0x008fc60000011605 */
        /* <DEDUP_REMOVED lines=21> */
.L_x_14182:
[----:B------:R-:W-:-:S13]  /*17bb0*/  ISETP.NE.AND P0, PT, R3, 0x1, PT ;  /* 0x000000010300780c */ /* 0x000fda0003f05270 */
[----:B------:R-:W1:Y:S02]  /*17bc0*/  @P0 LDC.64 R4, c[0x0][0x9e8] ;  /* 0x00027a00ff040b82 */ /* 0x000e640000000a00 */
[----:B-1----:R-:W-:-:S05]  /*17bd0*/  @P0 IMAD.HI.U32 R4, R11, R4, RZ ;  /* 0x000000040b040227 */ /* 0x002fca00078e00ff */
[----:B------:R-:W-:-:S07]  /*17be0*/  @P0 SHF.R.U32.HI R11, RZ, R5, R4 ;  /* 0x00000005ff0b0219 */ /* 0x000fce0000011604 */
.L_x_14183:
[----:B------:R-:W-:Y:S05]  /*17bf0*/  BSYNC B0 ;  /* 0x0000000000007941 */ /* 0x000fea0003800000 */
.L_x_14181:
[----:B------:R-:W-:-:S05]  /*17c00*/  IMAD R11, R11, R3, R3 ;  /* 0x000000030b0b7224 */ /* 0x000fca00078e0203 */
[----:B------:R-:W-:-:S07]  /*17c10*/  VIMNMX R2, R2, R11, PT ;  /* 0x0000000b02027248 */ /* 0x000fce0003fe0100 */
.L_x_14180:
        /* <DEDUP_REMOVED lines=20> */
.L_x_14186:
[----:B------:R-:W-:-:S13]  /*17d60*/  ISETP.NE.AND P0, PT, R3, 0x1, PT ;  /* 0x000000010300780c */ /* 0x000fda0003f05270 */
[----:B------:R-:W1:Y:S02]  /*17d70*/  @P0 LDC.64 R4, c[0x0][0x9e8] ;  /* 0x00027a00ff040b82 */ /* 0x000e640000000a00 */
[----:B-1----:R-:W-:-:S05]  /*17d80*/  @P0 IMAD.HI.U32 R4, R11, R4, RZ ;  /* 0x000000040b040227 */ /* 0x002fca00078e00ff */
[----:B------:R-:W-:-:S07]  /*17d90*/  @P0 SHF.R.U32.HI R11, RZ, R5, R4 ;  /* 0x00000005ff0b0219 */ /* 0x000fce0000011604 */
.L_x_14187:
[----:B------:R-:W-:Y:S05]  /*17da0*/  BSYNC B0 ;  /* 0x0000000000007941 */ /* 0x000fea0003800000 */
.L_x_14185:
[----:B------:R-:W-:-:S05]  /*17db0*/  IMAD R3, R11, R3, RZ ;  /* 0x000000030b037224 */ /* 0x000fca00078e02ff */
[----:B------:R-:W-:-:S07]  /*17dc0*/  VIMNMX R10, R10, R3, !PT ;  /* 0x000000030a0a7248 */ /* 0x000fce0007fe0100 */
.L_x_14184:
[----:B------:R-:W-:Y:S01]  /*17dd0*/  VIADD R2, R2, 0x7f ;  /* 0x0000007f02027836 */ /* 0x000fe20000000000 */
[----:B------:R-:W-:Y:S04]  /*17de0*/  BSSY B0, `(.L_x_14188) ;  /* 0x00000dd000007945 */ /* 0x000fe80003800000 */
[----:B------:R-:W-:-:S04]  /*17df0*/  SHF.R.S32.HI R3, RZ, 0x1f, R2 ;  /* 0x0000001fff037819 */ /* 0x000fc80000011402 */
[----:B------:R-:W-:Y:S02]  /*17e00*/  LEA.HI R3, R3, R2, RZ, 0x7 ;  /* 0x0000000203037211 */ /* 0x000fe400078f38ff */
[----:B------:R-:W-:Y:S02]  /*17e10*/  SHF.R.S32.HI R2, RZ, 0x1f, R10 ;  /* 0x0000001fff027819 */ /* 0x000fe4000001140a */
[----:B------:R-:W-:Y:S02]  /*17e20*/  SHF.R.S32.HI R4, RZ, 0x7, R3 ;  /* 0x00000007ff047819 */ /* 0x000fe40000011403 */
[----:B------:R-:W-:Y:S02]  /*17e30*/  LEA.HI R2, R2, R10, RZ, 0x7 ;  /* 0x0000000a02027211 */ /* 0x000fe400078f38ff */
[----:B------:R-:W-:Y:S02]  /*17e40*/  VIMNMX R4, R17, R4, PT ;  /* 0x0000000411047248 */ /* 0x000fe40003fe0100 */
[----:B------:R-:W-:-:S04]  /*17e50*/  SHF.R.S32.HI R2, RZ, 0x7, R2 ;  /* 0x00000007ff027819 */ /* 0x000fc80000011402 */
[----:B------:R-:W-:-:S05]  /*17e60*/  VIMNMX R2, RZ, R2, !PT ;  /* 0x00000002ff027248 */ /* 0x000fca0007fe0100 */
[--C-:B------:R-:W-:Y:S02]  /*17e70*/  IMAD R2, R2, 0x80, -R7.reuse ;  /* 0x0000008002027824 */ /* 0x100fe400078e0a07 */
[----:B------:R-:W-:-:S03]  /*17e80*/  IMAD R7, R4, 0x80, -R7 ;  /* 0x0000008004077824 */ /* 0x000fc600078e0a07 */
[----:B------:R-:W-:Y:S02]  /*17e90*/  VIMNMX R2, RZ, R2, !PT ;  /* 0x00000002ff027248 */ /* 0x000fe40007fe0100 */
[----:B------:R-:W-:Y:S02]  /*17ea0*/  VIMNMX R7, R7, R6, PT ;  /* 0x0000000607077248 */ /* 0x000fe40003fe0100 */
[----:B------:R-:W-:Y:S02]  /*17eb0*/  SHF.R.U32.HI R4, RZ, 0x7, R2 ;  /* 0x00000007ff047819 */ /* 0x000fe40000011602 */
[----:B------:R-:W-:-:S13]  /*17ec0*/  ISETP.GT.AND P0, PT, R7, R2, PT ;  /* 0x000000020700720c */ /* 0x000fda0003f04270 */
[----:B------:R-:W-:-:S05]  /*17ed0*/  @P0 VIADD R3, R7, 0x7f ;  /* 0x0000007f07030836 */ /* 0x000fca0000000000 */
[----:B------:R-:W-:-:S04]  /*17ee0*/  @P0 SHF.R.S32.HI R2, RZ, 0x1f, R3 ;  /* 0x0000001fff020819 */ /* 0x000fc80000011403 */
[----:B------:R-:W-:Y:S01]  /*17ef0*/  @P0 LEA.HI R2, R2, R3, RZ, 0x7 ;  /* 0x0000000302020211 */ /* 0x000fe200078f38ff */
[----:B------:R-:W-:-:S03]  /*17f00*/  IMAD.MOV.U32 R3, RZ, RZ, R4 ;  /* 0x000000ffff037224 */ /* 0x000fc600078e0004 */
[----:B------:R-:W-:Y:S02]  /*17f10*/  @P0 SHF.R.S32.HI R3, RZ, 0x7, R2 ;  /* 0x00000007ff030819 */ /* 0x000fe40000011402 */
[----:B------:R-:W-:Y:S02]  /*17f20*/  PLOP3.LUT P0, PT, PT, PT, PT, 0x80, 0x0 ;  /* 0x000000000000781c */ /* 0x000fe40003f0f070 */
        /* <DEDUP_REMOVED lines=9> */
.L_x_14367:
[----:B--2---:R-:W-:Y:S02]  /*17fc0*/  ISETP.NE.AND P0, PT, R14, RZ, PT ;  /* 0x000000ff0e00720c */ /* 0x004fe40003f05270 */
[----:B------:R-:W-:-:S11]  /*17fd0*/  PLOP3.LUT P6, PT, PT, PT, PT, 0x8, 0x0 ;  /* 0x000000000000781c */ /* 0x000fd60003fce170 */
[----:B------:R-:W-:Y:S05]  /*17fe0*/  @P0 BRA `(.L_x_14191) ;  /* 0x00000000000c0947 */ /* 0x000fea0003800000 */
[----:B------:R-:W-:-:S03]  /*17ff0*/  UMOV UR4, 0xffffffff ;  /* 0xffffffff00047882 */ /* 0x000fc60000000000 */
[----:B------:R-:W-:Y:S05]  /*18000*/  BRA.DIV UR4, `(.L_x_14192) ;  /* 0x0000006a04207947 */ /* 0x000fea000b800000 */
[----:B------:R-:W-:-:S13]  /*18010*/  ELECT P6, URZ, PT ;  /* 0x00000000003f782f */ /* 0x000fda00038c0000 */
.L_x_14191:
        /* <DEDUP_REMOVED lines=9> */
.L_x_14370:
[----:B------:R-:W-:Y:S05]  /*180b0*/  BSYNC B1 ;  /* 0x0000000000017941 */ /* 0x000fea0003800000 */
.L_x_14193:
[----:B------:R-:W-:Y:S04]  /*180c0*/  BSSY B1, `(.L_x_14195) ;  /* 0x000004f000017945 */ /* 0x000fe80003800000 */
[----:B------:R-:W-:Y:S05]  /*180d0*/  @!P6 BRA `(.L_x_14196) ;  /* 0x000000040034e947 */ /* 0x000fea0003800000 */
[----:B------:R-:W2:Y:S01]  /*180e0*/  S2R R6, SR_TID.X ;  /* 0x0000000000067919 */ /* 0x000ea20000002100 */
[----:B-1----:R-:W-:Y:S01]  /*180f0*/  IMAD R5, R27, 0x8, R22 ;  /* 0x000000081b057824 */ /* 0x002fe200078e0216 */
[----:B------:R-:W-:Y:S01]  /*18100*/  BSSY B2, `(.L_x_14197) ;  /* 0x0000006000027945 */ /* 0x000fe20003800000 */
[----:B--2---:R-:W-:Y:S02]  /*18110*/  LOP3.LUT R7, R6, 0x7f, RZ, 0xc0, !PT ;  /* 0x0000007f06077812 */ /* 0x004fe400078ec0ff */
[----:B------:R-:W-:Y:S02]  /*18120*/  SHF.L.U32 R6, R29, 0x1f, RZ ;  /* 0x0000001f1d067819 */ /* 0x000fe400000006ff */
[----:B------:R-:W-:Y:S02]  /*18130*/  ISETP.NE.AND P1, PT, R7, RZ, PT ;  /* 0x000000ff0700720c */ /* 0x000fe40003f25270 */
[----:B------:R-:W1:Y:S02]  /*18140*/  SYNCS.PHASECHK.TRANS64.TRYWAIT P0, [R5+URZ+0x168a0], R6 ;  /* 0x0168a006050075a7 */ /* 0x000e64000800017f */
[----:B-1----:R-:W-:Y:S09]  /*18150*/  @!P0 BRA `(.L_x_14198) ;  /* 0x0000006800008947 */ /* 0x002ff20003800000 */
.L_x_14371:
[----:B------:R-:W-:Y:S05]  /*18160*/  BSYNC B2 ;  /* 0x0000000000027941 */ /* 0x000fea0003800000 */
.L_x_14197:
[----:B------:R-:W-:Y:S04]  /*18170*/  BSSY B2, `(.L_x_14199) ;  /* 0x0000009000027945 */ /* 0x000fe80003800000 */
[----:B------:R-:W-:Y:S05]  /*18180*/  @P1 BRA `(.L_x_14200) ;  /* 0x00000000001c1947 */ /* 0x000fea0003800000 */
[----:B------:R-:W2:Y:S02]  /*18190*/  S2R R7, SR_TID.X ;  /* 0x0000000000077919 */ /* 0x000ea40000002100 */
[----:B--2---:R-:W-:Y:S01]  /*181a0*/  LOP3.LUT R10, R7, 0x1f, RZ, 0xc0, !PT ;  /* 0x0000001f070a7812 */ /* 0x004fe200078ec0ff */
[----:B------:R-:W-:-:S03]  /*181b0*/  IMAD.MOV.U32 R7, RZ, RZ, 0x4000 ;  /* 0x00004000ff077424 */ /* 0x000fc600078e00ff */
[----:B------:R-:W-:Y:S01]  /*181c0*/  ISETP.NE.AND P0, PT, R10, RZ, PT ;  /* 0x000000ff0a00720c */ /* 0x000fe20003f05270 */
[----:B------:R2:W-:-:S12]  /*181d0*/  SYNCS.ARRIVE.TRANS64 RZ, [R5+URZ+0x16890], R7 ;  /* 0x0168900705ff79a7 */ /* 0x0005d8000800003f */
[----:B--2---:R-:W-:Y:S05]  /*181e0*/  @!P0 BRA `(.L_x_14200) ;  /* 0x0000000000048947 */ /* 0x004fea0003800000 */
[----:B------:R-:W-:Y:S01]  /*181f0*/  BPT.TRAP 0x1 ;  /* 0x000000040000795c */ /* 0x000fe20000300000 */
.L_x_14200:
[----:B------:R-:W-:Y:S05]  /*18200*/  BSYNC B2 ;  /* 0x0000000000027941 */ /* 0x000fea0003800000 */
.L_x_14199:
        /* <DEDUP_REMOVED lines=11> */
[----:B------:R-:W-:Y:S01]  /*182c0*/  UMOV UR7, 0x12f00000 ;  /* 0x12f0000000077882 */ /* 0x000fe20000000000 */
[----:B0-----:R-:W-:-:S08]  /*182d0*/  VIADD R12, R5, 0x16890 ;  /* 0x00016890050c7836 */ /* 0x001fd00000000000 */
.L_x_14201:
        /* <DEDUP_REMOVED lines=13> */
.L_x_14372:
[----:B------:R-:W-:Y:S05]  /*183b0*/  BSYNC B2 ;  /* 0x0000000000027941 */ /* 0x000fea0003800000 */
.L_x_14202:
[----:B------:R-:W-:Y:S01]  /*183c0*/  BSSY B2, `(.L_x_14204) ;  /* 0x000000b000027945 */ /* 0x000fe20003800000 */
[----:B------:R-:W-:Y:S02]  /*183d0*/  IMAD.MOV.U32 R14, RZ, RZ, 0x0 ;  /* 0x00000000ff0e7424 */ /* 0x000fe400078e00ff */
[----:B------:R-:W-:Y:S01]  /*183e0*/  IMAD.MOV.U32 R15, RZ, RZ, 0x12f00000 ;  /* 0x12f00000ff0f7424 */ /* 0x000fe200078e00ff */
[----:B------:R-:W-:Y:S06]  /*183f0*/  @P1 BRA `(.L_x_14205) ;  /* 0x00000000001c1947 */ /* 0x000fec0003800000 */
[----:B------:R-:W2:Y:S01]  /*18400*/  S2R R10, SR_TID.X ;  /* 0x00000000000a7919 */ /* 0x000ea20000002100 */
[----:B01----:R-:W-:-:S04]  /*18410*/  IMAD.MOV.U32 R6, RZ, RZ, 0x4000 ;  /* 0x00004000ff067424 */ /* 0x003fc800078e00ff */
[----:B------:R3:W-:Y:S01]  /*18420*/  SYNCS.ARRIVE.TRANS64 RZ, [R5+URZ+0x168b0], R6 ;  /* 0x0168b00605ff79a7 */ /* 0x0007e2000800003f */
[----:B--2---:R-:W-:-:S04]  /*18430*/  LOP3.LUT R10, R10, 0x1f, RZ, 0xc0, !PT ;  /* 0x0000001f0a0a7812 */ /* 0x004fc800078ec0ff */
[----:B------:R-:W-:-:S13]  /*18440*/  ISETP.NE.AND P0, PT, R10, RZ, PT ;  /* 0x000000ff0a00720c */ /* 0x000fda0003f05270 */
[----:B---3--:R-:W-:Y:S05]  /*18450*/  @!P0 BRA `(.L_x_14205) ;  /* 0x0000000000048947 */ /* 0x008fea0003800000 */
[----:B------:R-:W-:Y:S01]  /*18460*/  BPT.TRAP 0x1 ;  /* 0x000000040000795c */ /* 0x000fe20000300000 */
.L_x_14205:
[----:B------:R-:W-:Y:S05]  /*18470*/  BSYNC B2 ;  /* 0x0000000000027941 */ /* 0x000fea0003800000 */
.L_x_14204:
[----:B------:R-:W-:Y:S01]  /*18480*/  R2UR UR10, R13 ;  /* 0x000000000d0a72ca */ /* 0x000fe200000e0000 */
[----:B------:R-:W-:Y:S01]  /*18490*/  IMAD R11, R11, 0x2, R22 ;  /* 0x000000020b0b7824 */ /* 0x000fe200078e0216 */
[----:B------:R-:W-:Y:S01]  /*184a0*/  R2UR UR6, R14 ;  /* 0x000000000e0672ca */ /* 0x000fe200000e0000 */
[----:B------:R-:W-:Y:S01]  /*184b0*/  UIADD3 UR4, UP0, UR40, 0x670, URZ ;  /* 0x0000067028047890 */ /* 0x000fe2000ff1e03f */
[----:B------:R-:W-:Y:S01]  /*184c0*/  R2UR UR7, R15 ;  /* 0x000000000f0772ca */ /* 0x000fe200000e0000 */
[----:B01----:R-:W-:Y:S01]  /*184d0*/  VIADD R5, R5, 0x168b0 ;  /* 0x000168b005057836 */ /* 0x003fe20000000000 */
[----:B------:R-:W-:Y:S01]  /*184e0*/  PLOP3.LUT P0, PT, PT, PT, PT, 0x80, 0x0 ;  /* 0x000000000000781c */ /* 0x000fe20003f0f070 */
[----:B------:R-:W-:Y:S01]  /*184f0*/  VIADD R11, R11, 0x400 ;  /* 0x000004000b0b7836 */ /* 0x000fe20000000000 */
[----:B------:R-:W-:-:S12]  /*18500*/  UIADD3.X UR5, URZ, UR41, URZ, UP0, !UPT ;  /* 0x000000293f057290 */ /* 0x000fd800087fe43f */
.L_x_14206:
        /* <DEDUP_REMOVED lines=10> */
.L_x_14196:
[----:B------:R-:W-:Y:S05]  /*185b0*/  BSYNC B1 ;  /* 0x0000000000017941 */ /* 0x000fea0003800000 */
.L_x_14195:
[----:B------:R-:W-:Y:S01]  /*185c0*/  VIADD R3, R3, 0xfffffffe ;  /* 0xfffffffe03037836 */ /* 0x000fe20000000000 */
[----:B------:R-:W-:Y:S01]  /*185d0*/  PLOP3.LUT P0, PT, PT, PT, PT, 0x8, 0x0 ;  /* 0x000000000000781c */ /* 0x000fe20003f0e170 */
[----:B------:R-:W-:-:S03]  /*185e0*/  VIADD R27, R27, 0x1 ;  /* 0x000000011b1b7836 */ /* 0x000fc60000000000 */
[----:B------:R-:W-:Y:S02]  /*185f0*/  ISETP.GE.AND P2, PT, R3, R4, PT ;  /* 0x000000040300720c */ /* 0x000fe40003f46270 */
[----:B------:R-:W-:-:S04]  /*18600*/  ISETP.NE.AND P1, PT, R27, 0x2, PT ;  /* 0x000000021b00780c */ /* 0x000fc80003f25270 */
[----:B------:R-:W-:Y:S02]  /*18610*/  SEL R6, RZ, 0x1, P1 ;  /* 0x00000001ff067807 */ /* 0x000fe40000800000 */
[----:B------:R-:W-:Y:S02]  /*18620*/  SEL R27, R27, RZ, P1 ;  /* 0x000000ff1b1b7207 */ /* 0x000fe40000800000 */
[----:B------:R-:W-:-:S03]  /*18630*/  LOP3.LUT R29, R29, R6, RZ, 0x3c, !PT ;  /* 0x000000061d1d7212 */ /* 0x000fc600078e3cff */
[----:B------:R-:W-:Y:S05]  /*18640*/  @!P2 BRA `(.L_x_14189) ;  /* 0x000000040058a947 */ /* 0x000fea0003800000 */
.L_x_14219:
[----:B------:R-:W-:Y:S05]  /*18650*/  YIELD ;  /* 0x0000000000007946 */ /* 0x000fea0003800000 */
[----:B------:R-:W-:Y:S04]  /*18660*/  BSSY B1, `(.L_x_14207) ;  /* 0x000004c000017945 */ /* 0x000fe80003800000 */
[----:B------:R-:W-:Y:S05]  /*18670*/  @!P6 BRA `(.L_x_14208) ;  /* 0x000000040028e947 */ /* 0x000fea0003800000 */
[----:B-1----:R-:W1:Y:S01]  /*18680*/  S2R R5, SR_TID.X ;  /* 0x0000000000057919 */ /* 0x002e620000002100 */
[----:B------:R-:W-:Y:S01]  /*18690*/  SHF.L.U32 R6, R29, 0x1f, RZ ;  /* 0x0000001f1d067819 */ /* 0x000fe200000006ff */
[----:B------:R-:W-:Y:S01]  /*186a0*/  BSSY B2, `(.L_x_14209) ;  /* 0x0000006000027945 */ /* 0x000fe20003800000 */
[----:B-1----:R-:W-:Y:S01]  /*186b0*/  LOP3.LUT R7, R5, 0x7f, RZ, 0xc0, !PT ;  /* 0x0000007f05077812 */ /* 0x002fe200078ec0ff */
[----:B------:R-:W-:-:S03]  /*186c0*/  IMAD R5, R27, 0x8, R22 ;  /* 0x000000081b057824 */ /* 0x000fc600078e0216 */
[----:B------:R-:W-:Y:S01]  /*186d0*/  ISETP.NE.AND P2, PT, R7, RZ, PT ;  /* 0x000000ff0700720c */ /* 0x000fe20003f45270 */
[----:B------:R-:W1:Y:S02]  /*186e0*/  SYNCS.PHASECHK.TRANS64.TRYWAIT P1, [R5+URZ+0x168a0], R6 ;  /* 0x0168a006050075a7 */ /* 0x000e64000802017f */
[----:B-1----:R-:W-:Y:S10]  /*186f0*/  @!P1 BRA `(.L_x_14210) ;  /* 0x0000006000c09947 */ /* 0x002ff40003800000 */
.L_x_14373:
[----:B------:R-:W-:Y:S05]  /*18700*/  BSYNC B2 ;  /* 0x0000000000027941 */ /* 0x000fea0003800000 */
.L_x_14209:
        /* <DEDUP_REMOVED lines=9> */
.L_x_14212:
[----:B------:R-:W-:Y:S05]  /*187a0*/  BSYNC B2 ;  /* 0x0000000000027941 */ /* 0x000fea0003800000 */
.L_x_14211:
        /* <DEDUP_REMOVED lines=8> */
[----:B0-----:R-:W-:Y:S01]  /*18830*/  VIADD R12, R7, 0xe400 ;  /* 0x0000e400070c7836 */ /* 0x001fe20000000000 */
[----:B------:R-:W-:Y:S01]  /*18840*/  UMOV UR6, 0x0 ;  /* 0x0000000000067882 */ /* 0x000fe20000000000 */
[----:B------:R-:W-:-:S10]  /*18850*/  UMOV UR7, 0x12f00000 ;  /* 0x12f0000000077882 */ /* 0x000fd40000000000 */
.L_x_14213:
        /* <DEDUP_REMOVED lines=13> */
.L_x_14374:
[----:B------:R-:W-:Y:S05]  /*18930*/  BSYNC B2 ;  /* 0x0000000000027941 */ /* 0x000fea0003800000 */
.L_x_14214:
        /* <DEDUP_REMOVED lines=11> */
.L_x_14217:
[----:B------:R-:W-:Y:S05]  /*189f0*/  BSYNC B2 ;  /* 0x0000000000027941 */ /* 0x000fea0003800000 */
.L_x_14216:
        /* <DEDUP_REMOVED lines=8> */
.L_x_14218:
        /* <DEDUP_REMOVED lines=10> */
.L_x_14208:
[----:B------:R-:W-:Y:S05]  /*18b20*/  BSYNC B1 ;  /* 0x0000000000017941 */ /* 0x000fea0003800000 */
.L_x_14207:
[----:B------:R-:W-:Y:S01]  /*18b30*/  ISETP.GT.AND P2, PT, R3, R4, PT ;  /* 0x000000040300720c */ /* 0x000fe20003f44270 */
[----:B------:R-:W-:Y:S02]  /*18b40*/  VIADD R27, R27, 0x1 ;  /* 0x000000011b1b7836 */ /* 0x000fe40000000000 */
[----:B------:R-:W-:-:S03]  /*18b50*/  VIADD R3, R3, 0xffffffff ;  /* 0xffffffff03037836 */ /* 0x000fc60000000000 */
[----:B------:R-:W-:-:S04]  /*18b60*/  ISETP.NE.AND P1, PT, R27, 0x2, PT ;  /* 0x000000021b00780c */ /* 0x000fc80003f25270 */
[----:B------:R-:W-:Y:S02]  /*18b70*/  SEL R6, RZ, 0x1, P1 ;  /* 0x00000001ff067807 */ /* 0x000fe40000800000 */
[----:B------:R-:W-:Y:S02]  /*18b80*/  SEL R27, R27, RZ, P1 ;  /* 0x000000ff1b1b7207 */ /* 0x000fe40000800000 */
[----:B------:R-:W-:Y:S01]  /*18b90*/  LOP3.LUT R29, R29, R6, RZ, 0x3c, !PT ;  /* 0x000000061d1d7212 */ /* 0x000fe200078e3cff */
[----:B------:R-:W-:Y:S06]  /*18ba0*/  @P2 BRA `(.L_x_14219) ;  /* 0xfffffff800a82947 */ /* 0x000fec000383ffff */
.L_x_14189:
[----:B------:R-:W-:Y:S05]  /*18bb0*/  BSYNC B0 ;  /* 0x0000000000007941 */ /* 0x000fea0003800000 */
.L_x_14188:
[----:B------:R-:W2:Y:S01]  /*18bc0*/  LDL R6, [R1+0x10] ;  /* 0x0000100001067983 */ /* 0x000ea20000100800 */
        /* <DEDUP_REMOVED lines=25> */
.L_x_14222:
[----:B------:R-:W-:-:S13]  /*18d60*/  ISETP.NE.AND P0, PT, R3, 0x1, PT ;  /* 0x000000010300780c */ /* 0x000fda0003f05270 */
[----:B-1----:R-:W1:Y:S02]  /*18d70*/  @P0 LDC.64 R4, c[0x0][0x9e8] ;  /* 0x00027a00ff040b82 */ /* 0x002e640000000a00 */
[----:B-1----:R-:W-:-:S05]  /*18d80*/  @P0 IMAD.HI.U32 R4, R0, R4, RZ ;  /* 0x0000000400040227 */ /* 0x002fca00078e00ff */
[----:B------:R-:W-:-:S07]  /*18d90*/  @P0 SHF.R.U32.HI R0, RZ, R5, R4 ;  /* 0x00000005ff000219 */ /* 0x000fce0000011604 */
.L_x_14223:
[----:B------:R-:W-:Y:S05]  /*18da0*/  BSYNC B0 ;  /* 0x0000000000007941 */ /* 0x000fea0003800000 */
.L_x_14221:
[----:B------:R-:W-:-:S05]  /*18db0*/  IMAD R5, R0, R3, R3 ;  /* 0x0000000300057224 */ /* 0x000fca00078e0203 */
[----:B------:R-:W-:-:S07]  /*18dc0*/  VIMNMX R2, R2, R5, PT ;  /* 0x0000000502027248 */ /* 0x000fce0003fe0100 */
.L_x_14220:
[----:B------:R-:W-:Y:S01]  /*18dd0*/  VIADD R2, R2, 0x7f ;  /* 0x0000007f02027836 */ /* 0x000fe20000000000 */
[----:B------:R-:W2:Y:S01]  /*18de0*/  @P1 LDC R0, c[0x0][0x44c] ;  /* 0x00011300ff001b82 */ /* 0x000ea20000000800 */
[----:B------:R-:W-:-:S03]  /*18df0*/  ULDC UR4, c[0x0][0x9dc] ;  /* 0x0002770000047ab9 */ /* 0x000fc60000000800 */
[----:B-1----:R-:W-:-:S04]  /*18e00*/  SHF.R.S32.HI R5, RZ, 0x1f, R2 ;  /* 0x0000001fff057819 */ /* 0x002fc80000011402 */
[----:B------:R-:W-:Y:S02]  /*18e10*/  LEA.HI R5, R5, R2, RZ, 0x7 ;  /* 0x0000000205057211 */ /* 0x000fe400078f38ff */
[----:B------:R-:W1:Y:S02]  /*18e20*/  @P1 LDC R2, c[0x0][0x450] ;  /* 0x00011400ff021b82 */ /* 0x000e640000000800 */
[----:B------:R-:W-:Y:S01]  /*18e30*/  SHF.R.S32.HI R4, RZ, 0x7, R5 ;  /* 0x00000007ff047819 */ /* 0x000fe20000011405 */
[----:B------:R-:W-:-:S03]  /*18e40*/  IMAD.MOV.U32 R5, RZ, RZ, R6 ;  /* 0x000000ffff057224 */ /* 0x000fc600078e0006 */
[----:B------:R-:W-:-:S05]  /*18e50*/  VIMNMX R24, R17, R4, PT ;  /* 0x0000000411187248 */ /* 0x000fca0003fe0100 */
        /* <DEDUP_REMOVED lines=16> */
.L_x_14226:
[----:B------:R-:W-:-:S13]  /*18f60*/  ISETP.NE.AND P0, PT, R3, 0x1, PT ;  /* 0x000000010300780c */ /* 0x000fda0003f05270 */
[----:B------:R-:W1:Y:S02]  /*18f70*/  @P0 LDC.64 R4, c[0x0][0x9e8] ;  /* 0x00027a00ff040b82 */ /* 0x000e640000000a00 */
[----:B-1----:R-:W-:-:S05]  /*18f80*/  @P0 IMAD.HI.U32 R4, R2, R4, RZ ;  /* 0x0000000402040227 */ /* 0x002fca00078e00ff */
[----:B------:R-:W-:-:S07]  /*18f90*/  @P0 SHF.R.U32.HI R2, RZ, R5, R4 ;  /* 0x00000005ff020219 */ /* 0x000fce0000011604 */
.L_x_14227:
[----:B------:R-:W-:Y:S05]  /*18fa0*/  BSYNC B0 ;  /* 0x0000000000007941 */ /* 0x000fea0003800000 */
.L_x_14225:
[----:B------:R-:W-:-:S05]  /*18fb0*/  IMAD R3, R2, R3, RZ ;  /* 0x0000000302037224 */ /* 0x000fca00078e02ff */
[----:B------:R-:W-:-:S07]  /*18fc0*/  VIMNMX R0, R0, R3, !PT ;  /* 0x0000000300007248 */ /* 0x000fce0007fe0100 */
.L_x_14224:
        /* <DEDUP_REMOVED lines=25> */
.L_x_14229:
        /* <DEDUP_REMOVED lines=20> */
.L_x_14232:
[----:B------:R-:W-:Y:S05]  /*192a0*/  BSYNC B6 ;  /* 0x0000000000067941 */ /* 0x000fea0003800000 */
.L_x_14231:
        /* <DEDUP_REMOVED lines=16> */
[----:B0-----:R-:W-:Y:S02]  /*193b0*/  IMAD.MOV.U32 R12, RZ, RZ, 0x1 ;  /* 0x00000001ff0c7424 */ /* 0x001fe400078e00ff */
[----:B-1----:R-:W-:-:S07]  /*193c0*/  IMAD.MOV.U32 R13, RZ, RZ, RZ ;  /* 0x000000ffff0d7224 */ /* 0x002fce00078e00ff */
[----:B------:R-:W-:-:S07]  /*193d0*/  LEPC R20, `(.L_x_14235) ;  /* 0x000000001014794e */ /* 0x000fce0000000000 */
[----:B--2---:R-:W-:Y:S05]  /*193e0*/  CALL.ABS.NOINC R2 ;  /* 0x0000000002007343 */ /* 0x004fea0003c00000 */
.L_x_14235:
        /* <DEDUP_REMOVED lines=15> */
.L_x_14234:
[----:B------:R-:W-:Y:S05]  /*194e0*/  BSYNC B6 ;  /* 0x0000000000067941 */ /* 0x000fea0003800000 */
.L_x_14233:
[----:B------:R-:W-:Y:S01]  /*194f0*/  ULDC.64 UR4, c[0x0][0x9f8] ;  /* 0x00027e0000047ab9 */ /* 0x000fe20000000a00 */
[----:B------:R-:W-:Y:S01]  /*19500*/  IMAD.MOV.U32 R25, RZ, RZ, R19 ;  /* 0x000000ffff197224 */ /* 0x000fe200078e0013 */
[----:B------:R-:W-:-:S04]  /*19510*/  ISETP.NE.U32.AND P0, PT, RZ, UR4, PT ;  /* 0x00000004ff007c0c */ /* 0x000fc8000bf05070 */
[----:B------:R-:W-:Y:S01]  /*19520*/  ISETP.NE.AND.EX P0, PT, RZ, UR5, PT, P0 ;  /* 0x00000005ff007c0c */ /* 0x000fe2000bf05300 */
[----:B------:R-:W-:-:S12]  /*19530*/  ULDC.64 UR4, c[0x0][0xa08] ;  /* 0x0002820000047ab9 */ /* 0x000fd80000000a00 */
[----:B------:R-:W1:Y:S02]  /*19540*/  @P0 LDC.64 R2, c[0x0][0x9f8] ;  /* 0x00027e00ff020b82 */ /* 0x000e640000000a00 */
[----:B-1----:R-:W-:-:S05]  /*19550*/  @P0 IMAD.WIDE R2, R19, 0x4, R2 ;  /* 0x0000000413020825 */ /* 0x002fca00078e0202 */
[----:B------:R1:W2:Y:S01]  /*19560*/  @P0 LDG.E R25, desc[UR38][R2.64] ;  /* 0x0000002602190981 */ /* 0x0002a2000c1e1900 */
[----:B------:R-:W-:Y:S01]  /*19570*/  VIADD R24, R24, 0xffffffff ;  /* 0xffffffff18187836 */ /* 0x000fe20000000000 */
[----:B-1----:R-:W1:Y:S02]  /*19580*/  LDC.64 R2, c[0x0][0x418] ;  /* 0x00010600ff027b82 */ /* 0x002e640000000a00 */
[----:B-1----:R-:W-:Y:S01]  /*19590*/  LOP3.LUT P0, RZ, R2, UR4, RZ, 0xfc, !PT ;  /* 0x0000000402ff7c12 */ /* 0x002fe2000f80fcff */
        /* <DEDUP_REMOVED lines=10> */
.L_x_14377:
        /* <DEDUP_REMOVED lines=10> */
.L_x_14380:
[----:B------:R-:W-:Y:S05]  /*196e0*/  @!P6 BRA `(.L_x_14237) ;  /* 0x0000000000e4e947 */ /* 0x000fea0003800000 */
[----:B------:R-:W-:-:S04]  /*196f0*/  ISETP.NE.U32.AND P0, PT, R2, RZ, PT ;  /* 0x000000ff0200720c */ /* 0x000fc80003f05070 */
[----:B------:R-:W-:-:S13]  /*19700*/  ISETP.NE.AND.EX P0, PT, R3, RZ, PT, P0 ;  /* 0x000000ff0300720c */ /* 0x000fda0003f05300 */
[----:B------:R-:W-:Y:S05]  /*19710*/  @!P0 BRA `(.L_x_14239) ;  /* 0x0000000000448947 */ /* 0x000fea0003800000 */
[----:B------:R-:W3:Y:S01]  /*19720*/  LDC R6, c[0x0][0x43c] ;  /* 0x00010f00ff067b82 */ /* 0x000ee20000000800 */
        /* <DEDUP_REMOVED lines=16> */
.L_x_14239:
[----:B--2---:R-:W-:Y:S01]  /*19830*/  IMAD R0, R23, 0x8, R22 ;  /* 0x0000000817007824 */ /* 0x004fe200078e0216 */
[----:B---3--:R-:W-:-:S04]  /*19840*/  SHF.L.U32 R3, R26, 0x1f, RZ ;  /* 0x0000001f1a037819 */ /* 0x008fc800000006ff */
[----:B------:R-:W2:Y:S02]  /*19850*/  SYNCS.PHASECHK.TRANS64.TRYWAIT P0, [R0+URZ+0x16840], R3 ;  /* 0x01684003000075a7 */ /* 0x000ea4000800017f */
[----:B--2---:R-:W-:Y:S05]  /*19860*/  @!P0 BRA `(.L_x_14240) ;  /* 0x0000005000e08947 */ /* 0x004fea0003800000 */
.L_x_14381:
        /* <DEDUP_REMOVED lines=11> */
.L_x_14241:
[----:B------:R-:W3:Y:S01]  /*19920*/  LDL.LU R2, [R1] ;  /* 0x0000000001027983 */ /* 0x000ee20000300800 */
[----:B------:R-:W-:Y:S01]  /*19930*/  R2UR UR9, R0 ;  /* 0x00000000000972ca */ /* 0x000fe200000e0000 */
[----:B--2---:R-:W-:Y:S01]  /*19940*/  IMAD R0, R23, 0x4000, R22 ;  /* 0x0000400017007824 */ /* 0x004fe200078e0216 */
        /* <DEDUP_REMOVED lines=11> */
[----:B------:R-:W-:Y:S02]  /*19a00*/  ULEA UR11, UR11, UR4, 0x7 ;  /* 0x000000040b0b7291 */ /* 0x000fe4000f8e383f */
[----:B------:R-:W-:Y:S01]  /*19a10*/  UIADD3 UR8, UR8, 0xe400, URZ ;  /* 0x0000e40008087890 */ /* 0x000fe2000fffe03f */
[----:B------:R-:W-:-:S08]  /*19a20*/  UMOV UR4, 0x0 ;  /* 0x0000000000047882 */ /* 0x000fd00000000000 */
[----:B------:R4:W-:Y:S01]  /*19a30*/  UTMALDG.4D [UR8], [UR6], desc[UR4] ;  /* 0x00000408060075b4 */ /* 0x0009e20008019000 */
[----:B---3--:R-:W-:-:S04]  /*19a40*/  LOP3.LUT R2, R2, 0xfffffffe, RZ, 0xc0, !PT ;  /* 0xfffffffe02027812 */ /* 0x008fc800078ec0ff */
[----:B------:R-:W-:-:S05]  /*19a50*/  @P0 LOP3.LUT R2, R2, 0x1, RZ, 0xfc, !PT ;  /* 0x0000000102020812 */ /* 0x000fca00078efcff */
[----:B------:R4:W-:Y:S01]  /*19a60*/  STL [R1], R2 ;  /* 0x0000000201007387 */ /* 0x0009e20000100800 */
[----:B------:R-:W-:Y:S01]  /*19a70*/  NOP ;  /* 0x0000000000007918 */ /* 0x000fe20000000000 */
.L_x_14237:
[----:B------:R-:W2:Y:S01]  /*19a80*/  LDL.LU R3, [R1+0x20] ;  /* 0x0000200001037983 */ /* 0x000ea20000300800 */
[----:B------:R-:W-:Y:S05]  /*19a90*/  WARPSYNC.ALL ;  /* 0x0000000000007948 */ /* 0x000fea0003800000 */
[----:B----4-:R-:W-:Y:S01]  /*19aa0*/  ULDC.64 UR4, c[0x0][0x298] ;  /* 0x0000a60000047ab9 */ /* 0x010fe20000000a00 */
        /* <DEDUP_REMOVED lines=8> */
[----:B--2---:R-:W-:Y:S01]  /*19b30*/  SHF.R.S32.HI R0, RZ, 0x1f, R3 ;  /* 0x0000001fff007819 */ /* 0x004fe20000011403 */
        /* <DEDUP_REMOVED lines=9> */
[----:B--2---:R-:W-:-:S05]  /*19bd0*/  SEL R0, R19, RZ, !P0 ;  /* 0x000000ff13007207 */ /* 0x004fca0004000000 */
        /* <DEDUP_REMOVED lines=19> */
.L_x_14243:
[----:B------:R-:W-:Y:S05]  /*19d10*/  BSYNC B6 ;  /* 0x0000000000067941 */ /* 0x000fea0003800000 */
.L_x_14242:
[----:B---3--:R-:W2:Y:S01]  /*19d20*/  LDL.LU R0, [R1+0x30] ;  /* 0x0000300001007983 */ /* 0x008ea20000300800 */
[----:B------:R-:W-:Y:S01]  /*19d30*/  ULDC.64 UR4, c[0x0][0x2d8] ;  /* 0x0000b60000047ab9 */ /* 0x000fe20000000a00 */
[----:B------:R-:W3:Y:S01]  /*19d40*/  LDC R9, c[0x0][0x448] ;  /* 0x00011200ff097b82 */ /* 0x000ee20000000800 */
[----:B------:R-:W-:Y:S01]  /*19d50*/  ULDC.64 UR6, c[0x0][0x2c8] ;  /* 0x0000b20000067ab9 */ /* 0x000fe20000000a00 */
[----:B------:R-:W2:Y:S01]  /*19d60*/  LDL.LU.64 R2, [R1+0x28] ;  /* 0x0000280001027983 */ /* 0x000ea20000300a00 */
[----:B------:R-:W-:-:S03]  /*19d70*/  ULDC.64 UR8, c[0x0][0x280] ;  /* 0x0000a00000087ab9 */ /* 0x000fc60000000a00 */
[----:B------:R-:W4:Y:S04]  /*19d80*/  LDL.LU R20, [R1+0x34] ;  /* 0x0000340001147983 */ /* 0x000f280000300800 */
[----:B------:R-:W4:Y:S04]  /*19d90*/  LDL.LU R21, [R1+0x38] ;  /* 0x0000380001157983 */ /* 0x000f280000300800 */
[----:B------:R-:W4:Y:S04]  /*19da0*/  LDL.LU R4, [R1+0x20] ;  /* 0x0000200001047983 */ /* 0x000f280000300800 */
[----:B0-----:R-:W4:Y:S01]  /*19db0*/  LDL R12, [R1+0x10] ;  /* 0x00001000010c7983 */ /* 0x001f220000100800 */
[----:B---3--:R-:W-:-:S13]  /*19dc0*/  ISETP.NE.AND P1, PT, R9, 0x1, PT ;  /* 0x000000010900780c */ /* 0x008fda0003f25270 */
[----:B------:R-:W0:Y:S08]  /*19dd0*/  @P1 LDC R5, c[0x0][0x44c] ;  /* 0x00011300ff051b82 */ /* 0x000e300000000800 */
[----:B------:R-:W3:Y:S01]  /*19de0*/  @P1 LDC R8, c[0x0][0x450] ;  /* 0x00011400ff081b82 */ /* 0x000ee20000000800 */
        /* <DEDUP_REMOVED lines=9> */
[----:B--2---:R-:W-:-:S04]  /*19e80*/  LOP3.LUT R20, R20, 0x7f, RZ, 0xc0, !PT ;  /* 0x0000007f14147812 */ /* 0x004fc800078ec0ff */
[----:B------:R-:W-:Y:S01]  /*19e90*/  SHF.R.U32.HI R20, RZ, 0x3, R20 ;  /* 0x00000003ff147819 */ /* 0x000fe20000011614 */
[----:B----4-:R-:W-:-:S05]  /*19ea0*/  IMAD.SHL.U32 R6, R21, 0x10, RZ ;  /* 0x0000001015067824 */ /* 0x010fca00078e00ff */
[----:B------:R-:W-:Y:S02]  /*19eb0*/  LOP3.LUT R6, R20, 0x70, R6, 0xf8, !PT ;  /* 0x0000007014067812 */ /* 0x000fe400078ef806 */
[----:B------:R2:W5:Y:S01]  /*19ec0*/  LDL R20, [R1+0xc] ;  /* 0x00000c0001147983 */ /* 0x0005620000100800 */
[C---:B------:R-:W-:Y:S02]  /*19ed0*/  IMAD R0, R4.reuse, UR5, R0 ;  /* 0x0000000504007c24 */ /* 0x040fe4000f8e0200 */
[----:B------:R-:W-:Y:S01]  /*19ee0*/  IMAD.WIDE.U32 R2, R4, UR4, R2 ;  /* 0x0000000404027c25 */ /* 0x000fe2000f8e0002 */
[----:B------:R-:W-:Y:S01]  /*19ef0*/  ULDC.64 UR4, c[0x0][0x2d0] ;  /* 0x0000b40000047ab9 */ /* 0x000fe20000000a00 */
[----:B------:R-:W4:Y:S02]  /*19f00*/  @P1 LDC R4, c[0x0][0x450] ;  /* 0x00011400ff041b82 */ /* 0x000f240000000800 */
[----:B------:R-:W-:Y:S02]  /*19f10*/  IMAD.IADD R6, R6, 0x1, R12 ;  /* 0x0000000106067824 */ /* 0x000fe400078e020c */
[----:B------:R-:W-:-:S02]  /*19f20*/  IMAD.IADD R3, R3, 0x1, R0 ;  /* 0x0000000103037824 */ /* 0x000fc400078e0200 */
[----:B0-----:R-:W-:-:S04]  /*19f30*/  @P1 IMAD.HI.U32 R0, R6, R5, RZ ;  /* 0x0000000506001227 */ /* 0x001fc800078e00ff */
[----:B------:R-:W-:Y:S01]  /*19f40*/  IMAD.MOV.U32 R5, RZ, RZ, R6 ;  /* 0x000000ffff057224 */ /* 0x000fe200078e0006 */
[----:B----4-:R-:W-:-:S04]  /*19f50*/  @P1 SHF.R.U32.HI R5, RZ, R4, R0 ;  /* 0x00000004ff051219 */ /* 0x010fc80000011600 */
[----:B------:R-:W-:-:S05]  /*19f60*/  SHF.R.S32.HI R0, RZ, 0x1f, R5 ;  /* 0x0000001fff007819 */ /* 0x000fca0000011405 */
[----:B------:R-:W-:-:S04]  /*19f70*/  IMAD R0, R0, UR4, RZ ;  /* 0x0000000400007c24 */ /* 0x000fc8000f8e02ff */
[C---:B-1----:R-:W-:Y:S02]  /*19f80*/  IMAD R7, R5.reuse, UR5, R0 ;  /* 0x0000000505077c24 */ /* 0x042fe4000f8e0200 */
        /* <DEDUP_REMOVED lines=9> */
[----:B------:R-:W0:Y:S01]  /*1a020*/  @P1 LDC R7, c[0x0][0x44c] ;  /* 0x00011300ff071b82 */ /* 0x000e220000000800 */
[C---:B------:R-:W-:Y:S01]  /*1a030*/  LEA R0, P0, R4.reuse, UR8, 0x1 ;  /* 0x0000000804007c11 */ /* 0x040fe2000f8008ff */
[----:B------:R-:W1:Y:S03]  /*1a040*/  S2R R10, SR_TID.X ;  /* 0x00000000000a7919 */ /* 0x000e660000002100 */
[----:B------:R-:W-:Y:S01]  /*1a050*/  LEA.HI.X R4, R4, UR9, R5, 0x1, P0 ;  /* 0x0000000904047c11 */ /* 0x000fe200080f0c05 */
[----:B------:R-:W-:-:S04]  /*1a060*/  VIADD R5, R6, 0x80 ;  /* 0x0000008006057836 */ /* 0x000fc80000000000 */
[----:B------:R-:W-:Y:S02]  /*1a070*/  IMAD.MOV.U32 R6, RZ, RZ, R5 ;  /* 0x000000ffff067224 */ /* 0x000fe400078e0005 */
[----:B0-----:R-:W-:-:S05]  /*1a080*/  @P1 IMAD.HI.U32 R7, R5, R7, RZ ;  /* 0x0000000705071227 */ /* 0x001fca00078e00ff */
[----:B---3--:R-:W-:-:S05]  /*1a090*/  @P1 SHF.R.U32.HI R6, RZ, R8, R7 ;  /* 0x00000008ff061219 */ /* 0x008fca0000011607 */
[----:B------:R-:W-:-:S04]  /*1a0a0*/  IMAD.MOV R7, RZ, RZ, -R6 ;  /* 0x000000ffff077224 */ /* 0x000fc800078e0a06 */
[----:B------:R-:W-:Y:S01]  /*1a0b0*/  IMAD R5, R9, R7, R5 ;  /* 0x0000000709057224 */ /* 0x000fe200078e0205 */
[----:B------:R-:W-:Y:S01]  /*1a0c0*/  SHF.R.S32.HI R7, RZ, 0x1f, R6 ;  /* 0x0000001fff077819 */ /* 0x000fe20000011406 */
[----:B------:R-:W-:-:S04]  /*1a0d0*/  IMAD.WIDE.U32 R2, R6, UR4, R2 ;  /* 0x0000000406027c25 */ /* 0x000fc8000f8e0002 */
[----:B------:R-:W-:Y:S01]  /*1a0e0*/  IMAD R7, R7, UR4, RZ ;  /* 0x0000000407077c24 */ /* 0x000fe2000f8e02ff */
[----:B------:R-:W-:Y:S01]  /*1a0f0*/  SHF.R.S32.HI R8, RZ, 0x1f, R5 ;  /* 0x0000001fff087819 */ /* 0x000fe20000011405 */
[----:B-1----:R-:W-:Y:S01]  /*1a100*/  IMAD.SHL.U32 R21, R10, 0x8, RZ ;  /* 0x000000080a157824 */ /* 0x002fe200078e00ff */
[----:B------:R-:W-:Y:S01]  /*1a110*/  ULDC UR4, c[0x0][0x2b8] ;  /* 0x0000ae0000047ab9 */ /* 0x000fe20000000800 */
[----:B------:R-:W-:Y:S02]  /*1a120*/  IMAD R7, R6, UR5, R7 ;  /* 0x0000000506077c24 */ /* 0x000fe4000f8e0207 */
[----:B------:R-:W-:Y:S02]  /*1a130*/  IMAD R8, R8, UR6, RZ ;  /* 0x0000000608087c24 */ /* 0x000fe4000f8e02ff */
[----:B------:R-:W-:Y:S02]  /*1a140*/  IMAD.IADD R3, R3, 0x1, R7 ;  /* 0x0000000103037824 */ /* 0x000fe400078e0207 */
[----:B------:R-:W-:-:S02]  /*1a150*/  IMAD R8, R5, UR7, R8 ;  /* 0x0000000705087c24 */ /* 0x000fc4000f8e0208 */
[----:B------:R-:W-:Y:S01]  /*1a160*/  IMAD.WIDE.U32 R6, R5, UR6, R2 ;  /* 0x0000000605067c25 */ /* 0x000fe2000f8e0002 */
[----:B------:R-:W-:-:S03]  /*1a170*/  LOP3.LUT R21, R21, 0x38, RZ, 0xc0, !PT ;  /* 0x0000003815157812 */ /* 0x000fc600078ec0ff */
[----:B------:R-:W-:Y:S01]  /*1a180*/  IMAD.IADD R8, R7, 0x1, R8 ;  /* 0x0000000107087824 */ /* 0x000fe200078e0208 */
[C---:B------:R-:W-:Y:S02]  /*1a190*/  LEA R2, P1, R6.reuse, UR8, 0x1 ;  /* 0x0000000806027c11 */ /* 0x040fe4000f8208ff */
[----:B------:R-:W-:Y:S01]  /*1a1a0*/  ISETP.GE.AND P0, PT, R21, UR4, PT ;  /* 0x0000000415007c0c */ /* 0x000fe2000bf06270 */
[----:B------:R-:W-:Y:S01]  /*1a1b0*/  UMOV UR4, 0xffffffff ;  /* 0xffffffff00047882 */ /* 0x000fe20000000000 */
[----:B------:R-:W-:Y:S02]  /*1a1c0*/  LEA.HI.X R6, R6, UR9, R8, 0x1, P1 ;  /* 0x0000000906067c11 */ /* 0x000fe400088f0c08 */
[----:B--2---:R-:W-:Y:S09]  /*1a1d0*/  BRA.DIV UR4, `(.L_x_14244) ;  /* 0x0000004a04987947 */ /* 0x004ff2000b800000 */
[----:B------:R-:W0:Y:S02]  /*1a1e0*/  S2R R7, SR_TID.X ;  /* 0x0000000000077919 */ /* 0x000e240000002100 */
[----:B0-----:R-:W-:Y:S02]  /*1a1f0*/  LOP3.LUT R8, R7, 0x7f, RZ, 0xc0, !PT ;  /* 0x0000007f07087812 */ /* 0x001fe400078ec0ff */
[----:B------:R-:W2:Y:S04]  /*1a200*/  LDL.LU R7, [R1+0x1c] ;  /* 0x00001c0001077983 */ /* 0x000ea80000300800 */
[----:B------:R-:W3:Y:S01]  /*1a210*/  LDL.LU R11, [R1+0x10] ;  /* 0x00001000010b7983 */ /* 0x000ee20000300800 */
[----:B------:R-:W-:-:S03]  /*1a220*/  SHF.R.U32.HI R10, RZ, 0x3, R8 ;  /* 0x00000003ff0a7819 */ /* 0x000fc60000011608 */
        /* <DEDUP_REMOVED lines=58> */
[----:B------:R-:W-:Y:S04]  /*1a5d0*/  SHFL.IDX PT, R7, R2, RZ, 0x181f ;  /* 0x00181fff02077589 */ /* 0x000fe800000e0000 */
        /* <DEDUP_REMOVED lines=10> */
[----:B------:R1:W-:Y:S01]  /*1a680*/  @!P1 LDGSTS.E.BYPASS.LTC128B.128 [R20+0xbc00], desc[UR38][R8.64], !P0 ;  /* 0x0bc0000008149fae */ /* 0x0003e2000c101d66 */
[----:B------:R-:W-:-:S05]  /*1a690*/  @!P2 LEA R7, P1, R21, R7, 0x1 ;  /* 0x000000071507a211 */ /* 0x000fca00078208ff */
[----:B0-----:R-:W-:Y:S02]  /*1a6a0*/  @!P2 IMAD.X R0, RZ, RZ, R0, P1 ;  /* 0x000000ffff00a224 */ /* 0x001fe400008e0600 */
[----:B-1----:R-:W-:Y:S02]  /*1a6b0*/  @!P2 IMAD.MOV.U32 R8, RZ, RZ, R7 ;  /* 0x000000ffff08a224 */ /* 0x002fe400078e0007 */
        /* <DEDUP_REMOVED lines=17> */
[----:B------:R-:W-:-:S05]  /*1a7d0*/  @!P1 IMAD.MOV.U32 R9, RZ, RZ, R0 ;  /* 0x000000ffff099224 */ /* 0x000fca00078e0000 */
[----:B------:R0:W-:Y:S02]  /*1a7e0*/  @!P1 LDGSTS.E.BYPASS.LTC128B.128 [R20+0xd400], desc[UR38][R8.64], !P0 ;  /* 0x0d40000008149fae */ /* 0x0001e4000c101d66 */
.L_x_14406:
[----:B------:R-:W-:Y:S02]  /*1a7f0*/  VIADD R0, R5, 0xb0 ;  /* 0x000000b005007836 */ /* 0x000fe40000000000 */
[----:B0-----:R-:W-:-:S03]  /*1a800*/  VIADD R8, R22, 0x16800 ;  /* 0x0001680016087836 */ /* 0x001fc60000000000 */
[----:B------:R-:W-:-:S13]  /*1a810*/  ISETP.GE.AND P1, PT, R0, R3, PT ;  /* 0x000000030000720c */ /* 0x000fda0003f26270 */
[----:B------:R-:W-:-:S05]  /*1a820*/  @!P1 LEA R2, P2, R21, R14, 0x1 ;  /* 0x0000000e15029211 */ /* 0x000fca00078408ff */
[----:B------:R-:W-:-:S05]  /*1a830*/  @!P1 IMAD.X R3, RZ, RZ, R6, P2 ;  /* 0x000000ffff039224 */ /* 0x000fca00010e0606 */
[----:B------:R-:W-:Y:S01]  /*1a840*/  @!PT LDS RZ, [RZ] ;  /* 0x00000000fffff984 */ /* 0x000fe20000000800 */
[----:B------:R-:W-:Y:S01]  /*1a850*/  @!PT LDS RZ, [RZ] ;  /* 0x00000000fffff984 */ /* 0x000fe20000000800 */
[----:B------:R-:W-:Y:S01]  /*1a860*/  @!PT LDS RZ, [RZ] ;  /* 0x00000000fffff984 */ /* 0x000fe20000000800 */
[----:B------:R0:W-:Y:S01]  /*1a870*/  @!P1 LDGSTS.E.BYPASS.LTC128B.128 [R20+0xdc00], desc[UR38][R2.64], !P0 ;  /* 0x0dc0000002149fae */ /* 0x0001e2000c101d66 */
[----:B------:R-:W-:Y:S01]  /*1a880*/  PLOP3.LUT P0, PT, PT, PT, PT, 0x80, 0x0 ;  /* 0x000000000000781c */ /* 0x000fe20003f0f070 */
[----:B------:R-:W-:-:S12]  /*1a890*/  NOP ;  /* 0x0000000000007918 */ /* 0x000fd80000000000 */
.L_x_14245:
        /* <DEDUP_REMOVED lines=14> */
[----:B------:R-:W2:Y:S01]  /*1a980*/  LDL R4, [R1+0x14] ;  /* 0x0000140001047983 */ /* 0x000ea20000100800 */
[----:B------:R1:W-:Y:S03]  /*1a990*/  SYNCS.ARRIVE.TRANS64.A1T0 RZ, [R22+URZ+0x16800], RZ ;  /* 0x016800ff16ff79a7 */ /* 0x0003e6000810003f */
[----:B0-----:R-:W3:Y:S01]  /*1a9a0*/  LDL R2, [R1+0x8] ;  /* 0x0000080001027983 */ /* 0x001ee20000100800 */
[----:B------:R-:W-:Y:S01]  /*1a9b0*/  BSSY B0, `(.L_x_14246) ;  /* 0x0000005000007945 */ /* 0x000fe20003800000 */
[----:B------:R-:W0:Y:S01]  /*1a9c0*/  SYNCS.PHASECHK.TRANS64.TRYWAIT P0, [R22+URZ+0x16820], R3 ;  /* 0x01682003160075a7 */ /* 0x000e22000800017f */
[----:B--2---:R-:W-:-:S05]  /*1a9d0*/  VIADD R0, R4, 0xfffffffe ;  /* 0xfffffffe04007836 */ /* 0x004fca0000000000 */
[----:B---3--:R-:W-:Y:S01]  /*1a9e0*/  ISETP.GE.AND P1, PT, R0, R2, PT ;  /* 0x000000020000720c */ /* 0x008fe20003f26270 */
[----:B01----:R-:W-:-:S12]  /*1a9f0*/  @!P0 BRA `(.L_x_14247) ;  /* 0x00000050004c8947 */ /* 0x003fd80003800000 */
.L_x_14407:
[----:B------:R-:W-:Y:S05]  /*1aa00*/  BSYNC B0 ;  /* 0x0000000000007941 */ /* 0x000fea0003800000 */
.L_x_14246:
[----:B------:R-:W-:Y:S04]  /*1aa10*/  BSSY B0, `(.L_x_14248) ;  /* 0x0000173000007945 */ /* 0x000fe80003800000 */
[----:B------:R-:W-:Y:S05]  /*1aa20*/  @!P1 BRA `(.L_x_14249) ;  /* 0x0000001400c49947 */ /* 0x000fea0003800000 */
[----:B------:R-:W2:Y:S04]  /*1aa30*/  LDL R2, [R1+0x8] ;  /* 0x0000080001027983 */ /* 0x000ea80000100800 */
[----:B------:R-:W3:Y:S01]  /*1aa40*/  LDL R4, [R1+0x14] ;  /* 0x0000140001047983 */ /* 0x000ee20000100800 */
[----:B------:R-:W-:Y:S01]  /*1aa50*/  BSSY B2, `(.L_x_14250) ;  /* 0x000007f000027945 */ /* 0x000fe20003800000 */
[----:B--2---:R-:W-:Y:S01]  /*1aa60*/  LOP3.LUT R7, RZ, R2, RZ, 0x33, !PT ;  /* 0x00000002ff077212 */ /* 0x004fe200078e33ff */
[----:B---3--:R-:W-:-:S05]  /*1aa70*/  IMAD.MOV R2, RZ, RZ, -R4 ;  /* 0x000000ffff027224 */ /* 0x008fca00078e0a04 */
        /* <DEDUP_REMOVED lines=37> */
.L_x_14254:
[----:B------:R-:W-:Y:S01]  /*1acd0*/  IMAD R2, R6, 0x8, R22 ;  /* 0x0000000806027824 */ /* 0x000fe200078e0216 */
[----:B0-----:R-:W-:Y:S01]  /*1ace0*/  SHF.L.U32 R3, R9, 0x1f, RZ ;  /* 0x0000001f09037819 */ /* 0x001fe200000006ff */
[----:B------:R-:W-:Y:S03]  /*1acf0*/  BSSY B3, `(.L_x_14255) ;  /* 0x0000003000037945 */ /* 0x000fe60003800000 */
[----:B------:R-:W0:Y:S02]  /*1ad00*/  SYNCS.PHASECHK.TRANS64.TRYWAIT P0, [R2+URZ+0x16840], R3 ;  /* 0x01684003020075a7 */ /* 0x000e24000800017f */
[----:B0-----:R-:W-:Y:S05]  /*1ad10*/  @!P0 BRA `(.L_x_14256) ;  /* 0x0000004c00988947 */ /* 0x001fea0003800000 */
.L_x_14408:
[----:B------:R-:W-:Y:S05]  /*1ad20*/  BSYNC B3 ;  /* 0x0000000000037941 */ /* 0x000fea0003800000 */
.L_x_14255:
        /* <DEDUP_REMOVED lines=12> */
.L_x_14258:
[----:B------:R-:W-:Y:S05]  /*1adf0*/  BSYNC B3 ;  /* 0x0000000000037941 */ /* 0x000fea0003800000 */
.L_x_14257:
        /* <DEDUP_REMOVED lines=11> */
.L_x_14259:
        /* <DEDUP_REMOVED lines=15> */
.L_x_14409:
[----:B------:R-:W-:Y:S05]  /*1afa0*/  BSYNC B3 ;  /* 0x0000000000037941 */ /* 0x000fea0003800000 */
.L_x_14260:
        /* <DEDUP_REMOVED lines=12> */
.L_x_14263:
[----:B------:R-:W-:Y:S05]  /*1b070*/  BSYNC B3 ;  /* 0x0000000000037941 */ /* 0x000fea0003800000 */
.L_x_14262:
        /* <DEDUP_REMOVED lines=11> */
.L_x_14264:
        /* <DEDUP_REMOVED lines=12> */
.L_x_14253:
[----:B------:R-:W-:Y:S05]  /*1b1f0*/  BSYNC B1 ;  /* 0x0000000000017941 */ /* 0x000fea0003800000 */
.L_x_14252:
[----:B------:R-:W2:Y:S01]  /*1b200*/  LDL R0, [R1+0x14] ;  /* 0x0000140001007983 */ /* 0x000ea20000100800 */
[----:B------:R-:W-:Y:S02]  /*1b210*/  IMAD.MOV.U32 R23, RZ, RZ, R6 ;  /* 0x000000ffff177224 */ /* 0x000fe400078e0006 */
[----:B------:R-:W-:Y:S02]  /*1b220*/  IMAD.MOV.U32 R26, RZ, RZ, R9 ;  /* 0x000000ffff1a7224 */ /* 0x000fe400078e0009 */
[----:B--2---:R-:W-:-:S07]  /*1b230*/  VIADD R0, R0, 0xfffffffd ;  /* 0xfffffffd00007836 */ /* 0x004fce0000000000 */
.L_x_14251:
[----:B------:R-:W-:Y:S05]  /*1b240*/  BSYNC B2 ;  /* 0x0000000000027941 */ /* 0x000fea0003800000 */
.L_x_14250:
[----:B------:R-:W2:Y:S01]  /*1b250*/  LDL.LU R2, [R1+0x14] ;  /* 0x0000140001027983 */ /* 0x000ea20000300800 */
[----:B------:R-:W-:Y:S01]  /*1b260*/  VIADD R7, R7, 0xfffffffe ;  /* 0xfffffffe07077836 */ /* 0x000fe20000000000 */
[----:B--2---:R-:W-:-:S04]  /*1b270*/  LOP3.LUT R2, RZ, R2, RZ, 0x33, !PT ;  /* 0x00000002ff027212 */ /* 0x004fc800078e33ff */
[----:B------:R-:W-:-:S13]  /*1b280*/  ISETP.NE.AND P0, PT, R7, R2, PT ;  /* 0x000000020700720c */ /* 0x000fda0003f05270 */
[----:B------:R-:W-:Y:S05]  /*1b290*/  @!P0 BRA `(.L_x_14249) ;  /* 0x0000000c00a88947 */ /* 0x000fea0003800000 */
[----:B------:R-:W-:-:S07]  /*1b2a0*/  IMAD.MOV.U32 R4, RZ, RZ, R17 ;  /* 0x000000ffff047224 */ /* 0x000fce00078e0011 */
.L_x_14291:
        /* <DEDUP_REMOVED lines=33> */
.L_x_14267:
[----:B------:R-:W-:Y:S01]  /*1b4c0*/  IMAD R2, R6, 0x8, R22 ;  /* 0x0000000806027824 */ /* 0x000fe200078e0216 */
[----:B0-----:R-:W-:Y:S01]  /*1b4d0*/  SHF.L.U32 R3, R7, 0x1f, RZ ;  /* 0x0000001f07037819 */ /* 0x001fe200000006ff */
[----:B------:R-:W-:Y:S03]  /*1b4e0*/  BSSY B2, `(.L_x_14268) ;  /* 0x0000003000027945 */ /* 0x000fe60003800000 */
[----:B------:R-:W0:Y:S02]  /*1b4f0*/  SYNCS.PHASECHK.TRANS64.TRYWAIT P0, [R2+URZ+0x16840], R3 ;  /* 0x01684003020075a7 */ /* 0x000e24000800017f */
[----:B0-----:R-:W-:Y:S05]  /*1b500*/  @!P0 BRA `(.L_x_14269) ;  /* 0x0000004400c48947 */ /* 0x001fea0003800000 */
.L_x_14410:
[----:B------:R-:W-:Y:S05]  /*1b510*/  BSYNC B2 ;  /* 0x0000000000027941 */ /* 0x000fea0003800000 */
.L_x_14268:
        /* <DEDUP_REMOVED lines=12> */
.L_x_14271:
[----:B------:R-:W-:Y:S05]  /*1b5e0*/  BSYNC B2 ;  /* 0x0000000000027941 */ /* 0x000fea0003800000 */
.L_x_14270:
        /* <DEDUP_REMOVED lines=11> */
.L_x_14272:
        /* <DEDUP_REMOVED lines=15> */
.L_x_14411:
[----:B------:R-:W-:Y:S05]  /*1b790*/  BSYNC B2 ;  /* 0x0000000000027941 */ /* 0x000fea0003800000 */
.L_x_14273:
        /* <DEDUP_REMOVED lines=11> */
.L_x_14276:
[----:B------:R-:W-:Y:S05]  /*1b850*/  BSYNC B2 ;  /* 0x0000000000027941 */ /* 0x000fea0003800000 */
.L_x_14275:
        /* <DEDUP_REMOVED lines=10> */
.L_x_14277:
        /* <DEDUP_REMOVED lines=12> */
.L_x_14266:
[----:B------:R-:W-:Y:S05]  /*1b9c0*/  BSYNC B1 ;  /* 0x0000000000017941 */ /* 0x000fea0003800000 */
.L_x_14265:
        /* <DEDUP_REMOVED lines=33> */
.L_x_14280:
[----:B------:R-:W-:Y:S01]  /*1bbe0*/  IMAD R2, R23, 0x8, R22 ;  /* 0x0000000817027824 */ /* 0x000fe200078e0216 */
[----:B0-----:R-:W-:Y:S01]  /*1bbf0*/  SHF.L.U32 R3, R26, 0x1f, RZ ;  /* 0x0000001f1a037819 */ /* 0x001fe200000006ff */
[----:B------:R-:W-:Y:S03]  /*1bc00*/  BSSY B2, `(.L_x_14281) ;  /* 0x0000003000027945 */ /* 0x000fe60003800000 */
[----:B------:R-:W0:Y:S02]  /*1bc10*/  SYNCS.PHASECHK.TRANS64.TRYWAIT P0, [R2+URZ+0x16840], R3 ;  /* 0x01684003020075a7 */ /* 0x000e24000800017f */
[----:B0-----:R-:W-:Y:S05]  /*1bc20*/  @!P0 BRA `(.L_x_14282) ;  /* 0x0000004000248947 */ /* 0x001fea0003800000 */
.L_x_14412:
[----:B------:R-:W-:Y:S05]  /*1bc30*/  BSYNC B2 ;  /* 0x0000000000027941 */ /* 0x000fea0003800000 */
.L_x_14281:
        /* <DEDUP_REMOVED lines=12> */
.L_x_14284:
[----:B------:R-:W-:Y:S05]  /*1bd00*/  BSYNC B2 ;  /* 0x0000000000027941 */ /* 0x000fea0003800000 */
.L_x_14283:
        /* <DEDUP_REMOVED lines=12> */
.L_x_14285:
        /* <DEDUP_REMOVED lines=15> */
.L_x_14413:
[----:B------:R-:W-:Y:S05]  /*1bec0*/  BSYNC B2 ;  /* 0x0000000000027941 */ /* 0x000fea0003800000 */
.L_x_14286:
        /* <DEDUP_REMOVED lines=11> */
.L_x_14289:
[----:B------:R-:W-:Y:S05]  /*1bf80*/  BSYNC B2 ;  /* 0x0000000000027941 */ /* 0x000fea0003800000 */
.L_x_14288:
        /* <DEDUP_REMOVED lines=10> */
.L_x_14290:
        /* <DEDUP_REMOVED lines=12> */
.L_x_14279:
[----:B------:R-:W-:Y:S05]  /*1c0f0*/  BSYNC B1 ;  /* 0x0000000000017941 */ /* 0x000fea0003800000 */
.L_x_14278:
[----:B------:R-:W2:Y:S01]  /*1c100*/  LDL R2, [R1+0x8] ;  /* 0x0000080001027983 */ /* 0x000ea20000100800 */
[----:B------:R-:W-:Y:S01]  /*1c110*/  VIADD R0, R0, 0xfffffffe ;  /* 0xfffffffe00007836 */ /* 0x000fe20000000000 */
[----:B--2---:R-:W-:-:S13]  /*1c120*/  ISETP.GT.AND P0, PT, R9, R2, PT ;  /* 0x000000020900720c */ /* 0x004fda0003f04270 */
[----:B------:R-:W-:Y:S05]  /*1c130*/  @P0 BRA `(.L_x_14291) ;  /* 0xfffffff0005c0947 */ /* 0x000fea000383ffff */
.L_x_14249:
[----:B------:R-:W-:Y:S05]  /*1c140*/  BSYNC B0 ;  /* 0x0000000000007941 */ /* 0x000fea0003800000 */
.L_x_14248:
        /* <DEDUP_REMOVED lines=17> */
.L_x_14293:
[----:B------:R-:W-:Y:S05]  /*1c260*/  BSYNC B0 ;  /* 0x0000000000007941 */ /* 0x000fea0003800000 */
.L_x_14292:
        /* <DEDUP_REMOVED lines=10> */
.L_x_14414:
[----:B------:R-:W-:Y:S05]  /*1c310*/  BSYNC B1 ;  /* 0x0000000000017941 */ /* 0x000fea0003800000 */
.L_x_14296:
        /* <DEDUP_REMOVED lines=9> */
.L_x_14299:
[----:B------:R-:W-:Y:S05]  /*1c3b0*/  BSYNC B1 ;  /* 0x0000000000017941 */ /* 0x000fea0003800000 */
.L_x_14298:
        /* <DEDUP_REMOVED lines=10> */
.L_x_14300:
        /* <DEDUP_REMOVED lines=10> */
.L_x_14295:
[----:B------:R-:W-:Y:S05]  /*1c500*/  BSYNC B0 ;  /* 0x0000000000007941 */ /* 0x000fea0003800000 */
.L_x_14294:
[----:B------:R-:W-:-:S05]  /*1c510*/  VIADD R23, R23, 0x1 ;  /* 0x0000000117177836 */ /* 0x000fca0000000000 */
[----:B------:R-:W-:-:S04]  /*1c520*/  ISETP.NE.AND P0, PT, R23, 0x2, PT ;  /* 0x000000021700780c */ /* 0x000fc80003f05270 */
[----:B0-----:R-:W-:Y:S02]  /*1c530*/  SEL R3, RZ, 0x1, P0 ;  /* 0x00000001ff037807 */ /* 0x001fe40000000000 */
[----:B------:R-:W-:Y:S02]  /*1c540*/  SEL R23, R23, RZ, P0 ;  /* 0x000000ff17177207 */ /* 0x000fe40000000000 */
[----:B------:R-:W-:-:S07]  /*1c550*/  LOP3.LUT R26, R26, R3, RZ, 0x3c, !PT ;  /* 0x000000031a1a7212 */ /* 0x000fce00078e3cff */
.L_x_14230:
[----:B------:R-:W-:Y:S05]  /*1c560*/  BSYNC B7 ;  /* 0x0000000000077941 */ /* 0x000fea0003800000 */
.L_x_14228:
[----:B------:R-:W2:Y:S02]  /*1c570*/  LDL R0, [R1] ;  /* 0x0000000001007983 */ /* 0x000ea40000100800 */
[----:B--2---:R-:W-:-:S13]  /*1c580*/  LOP3.LUT P0, RZ, R0, 0x2, RZ, 0xc0, !PT ;  /* 0x0000000200ff7812 */ /* 0x004fda000780c0ff */
[----:B------:R-:W-:Y:S05]  /*1c590*/  @!P0 BRA `(.L_x_14301) ;  /* 0x0000000000248947 */ /* 0x000fea0003800000 */
[----:B------:R-:W-:Y:S05]  /*1c5a0*/  WARPSYNC.ALL ;  /* 0x0000000000007948 */ /* 0x000fea0003800000 */
[----:B------:R-:W1:Y:S08]  /*1c5b0*/  S2UR UR5, SR_CgaCtaId ;  /* 0x00000000000579c3 */ /* 0x000e700000008800 */
[----:B------:R-:W-:Y:S06]  /*1c5c0*/  BAR.SYNC.DEFER_BLOCKING 0x5, 0x200 ;  /* 0x0148000000007b1d */ /* 0x000fec0000010000 */
[----:B------:R-:W-:-:S02]  /*1c5d0*/  UMOV UR4, 0x400 ;  /* 0x0000040000047882 */ /* 0x000fc40000000000 */
[----:B-1----:R-:W-:-:S06]  /*1c5e0*/  ULEA UR4, UR5, UR4, 0x18 ;  /* 0x0000000405047291 */ /* 0x002fcc000f8ec03f */
[----:B------:R-:W-:-:S05]  /*1c5f0*/  IMAD.U32 R22, RZ, RZ, UR4 ;  /* 0x00000004ff167e24 */ /* 0x000fca000f8e00ff */
[----:B------:R2:W3:Y:S01]  /*1c600*/  LDS.128 R16, [R22+0x168d0] ;  /* 0x0168d00016107984 */ /* 0x0004e20000000c00 */
[----:B------:R-:W-:Y:S06]  /*1c610*/  BAR.ARV 0x4, 0x200 ;  /* 0x0108000000007b1d */ /* 0x000fec0000002000 */
[----:B------:R-:W-:Y:S05]  /*1c620*/  BRA `(.L_x_14302) ;  /* 0x0000000800cc7947 */ /* 0x000fea0003800000 */
.L_x_14301:
        /* <DEDUP_REMOVED lines=36> */
.L_x_14424:
[----:B------:R-:W-:Y:S02]  /*1c870*/  ULDC UR4, c[0x0][0xc38] ;  /* 0x00030e0000047ab9 */ /* 0x000fe40000000800 */
[----:B------:R-:W-:-:S04]  /*1c880*/  IMAD.U32 R4, RZ, RZ, UR4 ;  /* 0x00000004ff047e24 */ /* 0x000fc8000f8e00ff */
[----:B--2---:R-:W-:-:S04]  /*1c890*/  IMAD R14, R14, R4, RZ ;  /* 0x000000040e0e7224 */ /* 0x004fc800078e02ff */
[----:B------:R-:W-:-:S05]  /*1c8a0*/  IMAD.IADD R5, R5, 0x1, R14 ;  /* 0x0000000105057824 */ /* 0x000fca00078e020e */
[----:B------:R-:W-:-:S13]  /*1c8b0*/  ISETP.GT.AND P6, PT, R5, R0, PT ;  /* 0x000000000500720c */ /* 0x000fda0003fc4270 */
[----:B------:R-:W-:Y:S05]  /*1c8c0*/  @P6 BRA `(.L_x_14304) ;  /* 0x00000000009c6947 */ /* 0x000fea0003800000 */
.L_x_14309:
[----:B------:R-:W2:Y:S01]  /*1c8d0*/  LDC R2, c[0x0][0xc3c] ;  /* 0x00030f00ff027b82 */ /* 0x000ea20000000800 */
[----:B------:R-:W-:-:S05]  /*1c8e0*/  VIADD R19, R19, 0x1f ;  /* 0x0000001f13137836 */ /* 0x000fca0000000000 */
[----:B--2---:R-:W-:-:S13]  /*1c8f0*/  ISETP.GE.AND P6, PT, R19, R2, PT ;  /* 0x000000021300720c */ /* 0x004fda0003fc6270 */
[----:B------:R-:W-:Y:S05]  /*1c900*/  @P6 BRA `(.L_x_14305) ;  /* 0x0000000400d06947 */ /* 0x000fea0003800000 */
[----:B-1----:R-:W1:Y:S01]  /*1c910*/  S2R R3, SR_TID.X ;  /* 0x0000000000037919 */ /* 0x002e620000002100 */
        /* <DEDUP_REMOVED lines=9> */
.L_x_14307:
[----:B------:R-:W-:Y:S05]  /*1c9b0*/  BSYNC B0 ;  /* 0x0000000000007941 */ /* 0x000fea0003800000 */
.L_x_14306:
        /* <DEDUP_REMOVED lines=18> */
.L_x_14432:
[----:B------:R-:W-:Y:S02]  /*1cae0*/  ULDC UR4, c[0x0][0xc38] ;  /* 0x00030e0000047ab9 */ /* 0x000fe40000000800 */
[----:B------:R-:W-:-:S04]  /*1caf0*/  IMAD.U32 R4, RZ, RZ, UR4 ;  /* 0x00000004ff047e24 */ /* 0x000fc8000f8e00ff */
[----:B--2---:R-:W-:-:S04]  /*1cb00*/  IMAD R14, R14, R4, RZ ;  /* 0x000000040e0e7224 */ /* 0x004fc800078e02ff */
[----:B------:R-:W-:-:S05]  /*1cb10*/  IMAD.IADD R5, R14, 0x1, R5 ;  /* 0x000000010e057824 */ /* 0x000fca00078e0205 */
[----:B------:R-:W-:-:S13]  /*1cb20*/  ISETP.GT.AND P6, PT, R5, R0, PT ;  /* 0x000000000500720c */ /* 0x000fda0003fc4270 */
[----:B------:R-:W-:Y:S05]  /*1cb30*/  @!P6 BRA `(.L_x_14309) ;  /* 0xfffffffc0064e947 */ /* 0x000fea000383ffff */
.L_x_14304:
        /* <DEDUP_REMOVED lines=8> */
.L_x_14436:
[----:B------:R-:W-:Y:S01]  /*1cbc0*/  ISETP.NE.AND P0, PT, R2, RZ, PT ;  /* 0x000000ff0200720c */ /* 0x000fe20003f05270 */
[----:B------:R-:W-:-:S12]  /*1cbd0*/  IMAD.MOV.U32 R14, RZ, RZ, RZ ;  /* 0x000000ffff0e7224 */ /* 0x000fd800078e00ff */
[----:B------:R-:W-:Y:S05]  /*1cbe0*/  @!P0 BRA `(.L_x_14311) ;  /* 0x0000000000108947 */ /* 0x000fea0003800000 */
[----:B------:R-:W-:Y:S01]  /*1cbf0*/  UMOV UR4, 0xffffffff ;  /* 0xffffffff00047882 */ /* 0x000fe20000000000 */
[----:B0-----:R-:W-:Y:S02]  /*1cc00*/  VIADD R12, R6, 0xffffffff ;  /* 0xffffffff060c7836 */ /* 0x001fe40000000000 */
[----:B------:R-:W-:Y:S05]  /*1cc10*/  BRA.DIV UR4, `(.L_x_14312) ;  /* 0x0000003a048c7947 */ /* 0x000fea000b800000 */
[----:B------:R4:W0:Y:S02]  /*1cc20*/  SHFL.IDX PT, R14, R3, R12, 0x1f ;  /* 0x00001f0c030e7589 */ /* 0x00082400000e0000 */
.L_x_14311:
[----:B-1--4-:R-:W1:Y:S01]  /*1cc30*/  LDC.64 R2, c[0x0][0xc90] ;  /* 0x00032400ff027b82 */ /* 0x012e620000000a00 */
[----:B------:R-:W-:-:S04]  /*1cc40*/  IMAD.IADD R19, R6, 0x1, R19 ;  /* 0x0000000106137824 */ /* 0x000fc800078e0213 */
[----:B-1----:R-:W-:-:S05]  /*1cc50*/  IMAD.WIDE R2, R19, 0x4, R2 ;  /* 0x0000000413027825 */ /* 0x002fca00078e0202 */
[----:B--2---:R1:W3:Y:S01]  /*1cc60*/  LDG.E R6, desc[UR38][R2.64] ;  /* 0x0000002602067981 */ /* 0x0042e2000c1e1900 */
[----:B0-----:R-:W-:-:S04]  /*1cc70*/  IMAD R16, R14, R4, R16 ;  /* 0x000000040e107224 */ /* 0x001fc800078e0210 */
[----:B------:R-:W-:Y:S02]  /*1cc80*/  IMAD.IADD R0, R0, 0x1, -R16 ;  /* 0x0000000100007824 */ /* 0x000fe400078e0a10 */
[----:B-1----:R-:W-:Y:S02]  /*1cc90*/  IMAD.MOV.U32 R2, RZ, RZ, RZ ;  /* 0x000000ffff027224 */ /* 0x002fe400078e00ff */
[----:B---3--:R-:W-:-:S05]  /*1cca0*/  IMAD R5, R17, R6, RZ ;  /* 0x0000000611057224 */ /* 0x008fca00078e02ff */
        /* <DEDUP_REMOVED lines=58> */
.L_x_14305:
[----:B------:R-:W-:Y:S01]  /*1d050*/  UMOV UR4, URZ ;  /* 0x0000003f00047c82 */ /* 0x000fe20008000000 */
[----:B------:R-:W-:Y:S01]  /*1d060*/  UMOV UR5, URZ ;  /* 0x0000003f00057c82 */ /* 0x000fe20008000000 */
[----:B------:R-:W-:Y:S01]  /*1d070*/  ULDC UR6, c[0x0][0xc3c] ;  /* 0x00030f0000067ab9 */ /* 0x000fe20000000800 */
[----:B------:R-:W-:Y:S02]  /*1d080*/  IMAD.MOV.U32 R16, RZ, RZ, R0 ;  /* 0x000000ffff107224 */ /* 0x000fe400078e0000 */
[----:B------:R-:W-:Y:S02]  /*1d090*/  IMAD.U32 R17, RZ, RZ, UR4 ;  /* 0x00000004ff117e24 */ /* 0x000fe4000f8e00ff */
[----:B------:R-:W-:Y:S02]  /*1d0a0*/  IMAD.U32 R18, RZ, RZ, UR5 ;  /* 0x00000005ff127e24 */ /* 0x000fe4000f8e00ff */
[----:B------:R-:W-:-:S07]  /*1d0b0*/  IMAD.U32 R19, RZ, RZ, UR6 ;  /* 0x00000006ff137e24 */ /* 0x000fce000f8e00ff */
.L_x_14313:
[----:B------:R-:W2:Y:S01]  /*1d0c0*/  S2R R0, SR_TID.X ;  /* 0x0000000000007919 */ /* 0x000ea20000002100 */
[----:B------:R-:W-:Y:S05]  /*1d0d0*/  WARPSYNC.ALL ;  /* 0x0000000000007948 */ /* 0x000fea0003800000 */
[----:B------:R-:W-:Y:S01]  /*1d0e0*/  BAR.SYNC.DEFER_BLOCKING 0x4, 0x200 ;  /* 0x0108000000007b1d */ /* 0x000fe20000010000 */
[----:B--2---:R-:W-:-:S04]  /*1d0f0*/  LOP3.LUT R0, R0, 0x1f, RZ, 0xc0, !PT ;  /* 0x0000001f00007812 */ /* 0x004fc800078ec0ff */
[----:B------:R-:W-:-:S13]  /*1d100*/  ISETP.NE.AND P0, PT, R0, RZ, PT ;  /* 0x000000ff0000720c */ /* 0x000fda0003f05270 */
[----:B-1----:R-:W1:Y:S01]  /*1d110*/  @!P0 S2R R3, SR_CgaCtaId ;  /* 0x0000000000038919 */ /* 0x002e620000008800 */
[----:B------:R-:W-:-:S04]  /*1d120*/  @!P0 MOV R0, 0x400 ;  /* 0x0000040000008802 */ /* 0x000fc80000000f00 */
[----:B-1----:R-:W-:-:S05]  /*1d130*/  @!P0 LEA R22, R3, R0, 0x18 ;  /* 0x0000000003168211 */ /* 0x002fca00078ec0ff */
[----:B------:R1:W-:Y:S01]  /*1d140*/  @!P0 STS.128 [R22+0x168d0], R16 ;  /* 0x0168d01016008388 */ /* 0x0003e20000000c00 */
[----:B------:R-:W-:Y:S06]  /*1d150*/  BAR.ARV 0x5, 0x200 ;  /* 0x0148000000007b1d */ /* 0x000fec0000002000 */
.L_x_14302:
[----:B------:R-:W-:Y:S02]  /*1d160*/  ULDC UR4, c[0x0][0xc3c] ;  /* 0x00030f0000047ab9 */ /* 0x000fe40000000800 */
[----:B---3--:R-:W-:-:S13]  /*1d170*/  ISETP.GE.AND P0, PT, R19, UR4, PT ;  /* 0x0000000413007c0c */ /* 0x008fda000bf06270 */
[----:B------:R-:W-:Y:S05]  /*1d180*/  @!P0 BRA `(.L_x_14314) ;  /* 0xffffffa000ec8947 */ /* 0x000fea000383ffff */
[----:B------:R-:W-:Y:S05]  /*1d190*/  BSYNC B8 ;  /* 0x0000000000087941 */ /* 0x000fea0003800000 */
.L_x_14176:
        /* <DEDUP_REMOVED lines=12> */
.L_x_14439:
[----:B------:R-:W-:Y:S05]  /*1d260*/  BSYNC B0 ;  /* 0x0000000000007941 */ /* 0x000fea0003800000 */
.L_x_14315:
[----:B------:R-:W-:-:S03]  /*1d270*/  UMOV UR4, 0xffffffff ;  /* 0xffffffff00047882 */ /* 0x000fc60000000000 */
[----:B------:R-:W-:Y:S05]  /*1d280*/  BRA.DIV UR4, `(.L_x_14317) ;  /* 0x0000003604287947 */ /* 0x000fea000b800000 */
[----:B0-----:R-:W0:Y:S02]  /*1d290*/  S2R R0, SR_TID.X ;  /* 0x0000000000007919 */ /* 0x001e240000002100 */
[----:B0-----:R-:W-:-:S04]  /*1d2a0*/  SHF.R.U32.HI R0, RZ, 0x5, R0 ;  /* 0x00000005ff007819 */ /* 0x001fc80000011600 */
[----:B------:R-:W-:-:S05]  /*1d2b0*/  LOP3.LUT R0, R0, 0x3, RZ, 0xc0, !PT ;  /* 0x0000000300007812 */ /* 0x000fca00078ec0ff */
[----:B------:R0:W2:Y:S02]  /*1d2c0*/  SHFL.IDX PT, R14, R0, RZ, 0x1f ;  /* 0x00001fff000e7589 */ /* 0x0000a400000e0000 */
.L_x_14442:
[----:B--2---:R-:W-:-:S13]  /*1d2d0*/  ISETP.NE.AND P0, PT, R14, RZ, PT ;  /* 0x000000ff0e00720c */ /* 0x004fda0003f05270 */
[----:B------:R-:W-:Y:S05]  /*1d2e0*/  @P0 BRA `(.L_x_13974) ;  /* 0x0000000000880947 */ /* 0x000fea0003800000 */
[----:B------:R-:W-:-:S03]  /*1d2f0*/  UMOV UR4, 0xffffffff ;  /* 0xffffffff00047882 */ /* 0x000fc60000000000 */
[----:B------:R-:W-:Y:S05]  /*1d300*/  BRA.DIV UR4, `(.L_x_14318) ;  /* 0x00000036043c7947 */ /* 0x000fea000b800000 */
[----:B------:R-:W-:-:S13]  /*1d310*/  ELECT P6, URZ, PT ;  /* 0x00000000003f782f */ /* 0x000fda00038c0000 */
.L_x_14445:
[----:B------:R-:W-:Y:S05]  /*1d320*/  @!P6 BRA `(.L_x_13974) ;  /* 0x000000000078e947 */ /* 0x000fea0003800000 */
[----:B------:R-:W-:-:S06]  /*1d330*/  ULOP3.LUT UR4, UR36, 0x2, URZ, 0xfc, !UPT ;  /* 0x0000000224047892 */ /* 0x000fcc000f8efc3f */
[----:B0-----:R-:W-:-:S05]  /*1d340*/  IMAD.U32 R0, RZ, RZ, UR4 ;  /* 0x00000004ff007e24 */ /* 0x001fca000f8e00ff */
[----:B------:R-:W-:-:S13]  /*1d350*/  ISETP.NE.AND P2, PT, R0, 0x3, PT ;  /* 0x000000030000780c */ /* 0x000fda0003f45270 */
[----:B------:R-:W-:Y:S05]  /*1d360*/  @!P2 BRA `(.L_x_14319) ;  /* 0x000000000004a947 */ /* 0x000fea0003800000 */
[----:B------:R-:W-:Y:S01]  /*1d370*/  BPT.TRAP 0x1 ;  /* 0x000000040000795c */ /* 0x000fe20000300000 */
.L_x_14319:
        /* <DEDUP_REMOVED lines=12> */
.L_x_14446:
[----:B------:R-:W2:Y:S02]  /*1d440*/  SYNCS.PHASECHK.TRANS64.TRYWAIT P0, [R3+URZ], R2 ;  /* 0x00000002030075a7 */ /* 0x000ea4000800017f */
[----:B--2---:R-:W-:Y:S05]  /*1d450*/  @!P0 BRA `(.L_x_14321) ;  /* 0x00000034001c8947 */ /* 0x004fea0003800000 */
.L_x_14447:
[----:B------:R-:W-:Y:S05]  /*1d460*/  @!P2 BRA `(.L_x_14322) ;  /* 0x000000000004a947 */ /* 0x000fea0003800000 */
[----:B------:R-:W-:Y:S01]  /*1d470*/  BPT.TRAP 0x1 ;  /* 0x000000040000795c */ /* 0x000fe20000300000 */
.L_x_14322:
[----:B------:R-:W-:-:S04]  /*1d480*/  VIADD R0, R9, 0x16860 ;  /* 0x0001686009007836 */ /* 0x000fc80000000000 */
[----:B------:R-:W-:-:S04]  /*1d490*/  IMAD R23, R23, 0x8, R0 ;  /* 0x0000000817177824 */ /* 0x000fc800078e0200 */
[----:B------:R-:W3:Y:S02]  /*1d4a0*/  SYNCS.PHASECHK.TRANS64.TRYWAIT P0, [R23+URZ], R4 ;  /* 0x00000004170075a7 */ /* 0x000ee4000800017f */
[----:B---3--:R-:W-:Y:S05]  /*1d4b0*/  @!P0 BRA `(.L_x_14323) ;  /* 0x0000003400188947 */ /* 0x008fea0003800000 */
.L_x_14448:
[----:B------:R-:W-:-:S07]  /*1d4c0*/  IMAD R7, R7, 0x8, R0 ;  /* 0x0000000807077824 */ /* 0x000fce00078e0200 */
.L_x_14324:
[----:B----4-:R4:W0:Y:S02]  /*1d4d0*/  SYNCS.PHASECHK.TRANS64.TRYWAIT P0, [R7+URZ], R2 ;  /* 0x00000002070075a7 */ /* 0x010824000800017f */
[----:B0-----:R-:W-:Y:S05]  /*1d4e0*/  @!P0 NANOSLEEP.SYNCS 0x989680 ;  /* 0x009896800000895d */ /* 0x001fea0003900000 */
[----:B------:R-:W0:Y:S02]  /*1d4f0*/  @!P0 SYNCS.PHASECHK.TRANS64 P0, [R7+URZ], R2 ;  /* 0x00000002070085a7 */ /* 0x000e24000800007f */
[----:B0-----:R-:W-:Y:S05]  /*1d500*/  @!P0 BRA `(.L_x_14324) ;  /* 0xfffffffc00f08947 */ /* 0x001fea000383ffff */
.L_x_13974:
[----:B------:R-:W-:Y:S05]  /*1d510*/  BSYNC B9 ;  /* 0x0000000000097941 */ /* 0x000fea0003800000 */
.L_x_13971:
[----:B------:R-:W-:Y:S05]  /*1d520*/  EXIT ;  /* 0x000000000000794d */ /* 0x000fea0003800000 */
.L_x_14000:
[----:B0-----:R0:W1:Y:S02]  /*1d530*/  SYNCS.PHASECHK.TRANS64.TRYWAIT P6, [R79+URZ+0x16890], R91 ;  /* 0x0168905b4f0075a7 */ /* 0x00106400080c017f */
[----:B-1----:R-:W-:Y:S05]  /*1d540*/  @!P6 NANOSLEEP.SYNCS 0x989680 ;  /* 0x009896800000e95d */ /* 0x002fea0003900000 */
[----:B------:R-:W1:Y:S02]  /*1d550*/  @!P6 SYNCS.PHASECHK.TRANS64 P6, [R79+URZ+0x16890], R91 ;  /* 0x0168905b4f00e5a7 */ /* 0x000e6400080c007f */
[----:B-1----:R-:W-:Y:S05]  /*1d560*/  @!P6 BRA `(.L_x_14000) ;  /* 0xfffffffc00f0e947 */ /* 0x002fea000383ffff */
[----:B------:R-:W-:Y:S05]  /*1d570*/  BRA `(.L_x_14325) ;  /* 0xfffffe58005c7947 */ /* 0x000fea000383ffff */
.L_x_14020:
[----:B0-----:R0:W1:Y:S02]  /*1d580*/  SYNCS.PHASECHK.TRANS64.TRYWAIT P5, [R79+URZ+0x16890], R91 ;  /* 0x0168905b4f0075a7 */ /* 0x00106400080a017f */
[----:B-1----:R-:W-:Y:S05]  /*1d590*/  @!P5 NANOSLEEP.SYNCS 0x989680 ;  /* 0x009896800000d95d */ /* 0x002fea0003900000 */
[----:B------:R-:W1:Y:S02]  /*1d5a0*/  @!P5 SYNCS.PHASECHK.TRANS64 P5, [R79+URZ+0x16890], R91 ;  /* 0x0168905b4f00d5a7 */ /* 0x000e6400080a007f */
[----:B-1----:R-:W-:Y:S05]  /*1d5b0*/  @!P5 BRA `(.L_x_14020) ;  /* 0xfffffffc00f0d947 */ /* 0x002fea000383ffff */
[----:B------:R-:W-:Y:S05]  /*1d5c0*/  BRA `(.L_x_14326) ;  /* 0xfffffe6800dc7947 */ /* 0x000fea000383ffff */
.L_x_14029:
[----:B-1----:R1:W2:Y:S02]  /*1d5d0*/  SYNCS.PHASECHK.TRANS64.TRYWAIT P4, [R79+URZ+0x16890], R91 ;  /* 0x0168905b4f0075a7 */ /* 0x0022a4000808017f */
[----:B--2---:R-:W-:Y:S05]  /*1d5e0*/  @!P4 NANOSLEEP.SYNCS 0x989680 ;  /* 0x009896800000c95d */ /* 0x004fea0003900000 */
[----:B------:R-:W2:Y:S02]  /*1d5f0*/  @!P4 SYNCS.PHASECHK.TRANS64 P4, [R79+URZ+0x16890], R91 ;  /* 0x0168905b4f00c5a7 */ /* 0x000ea4000808007f */
[----:B--2---:R-:W-:Y:S05]  /*1d600*/  @!P4 BRA `(.L_x_14029) ;  /* 0xfffffffc00f0c947 */ /* 0x004fea000383ffff */
[----:B------:R-:W-:Y:S05]  /*1d610*/  BRA `(.L_x_14327) ;  /* 0xfffffe7c000c7947 */ /* 0x000fea000383ffff */
.L_x_14035:
[----:B--2---:R2:W3:Y:S02]  /*1d620*/  SYNCS.PHASECHK.TRANS64.TRYWAIT P3, [R79+URZ+0x168b0], R91 ;  /* 0x0168b05b4f0075a7 */ /* 0x0044e4000806017f */
[----:B---3--:R-:W-:Y:S05]  /*1d630*/  @!P3 NANOSLEEP.SYNCS 0x989680 ;  /* 0x009896800000b95d */ /* 0x008fea0003900000 */
[----:B------:R-:W3:Y:S02]  /*1d640*/  @!P3 SYNCS.PHASECHK.TRANS64 P3, [R79+URZ+0x168b0], R91 ;  /* 0x0168b05b4f00b5a7 */ /* 0x000ee4000806007f */
[----:B---3--:R-:W-:Y:S05]  /*1d650*/  @!P3 BRA `(.L_x_14035) ;  /* 0xfffffffc00f0b947 */ /* 0x008fea000383ffff */
[----:B------:R-:W-:Y:S05]  /*1d660*/  BRA `(.L_x_14328) ;  /* 0xfffffe7c00a07947 */ /* 0x000fea000383ffff */
.L_x_14051:
        /* <DEDUP_REMOVED lines=13> */
.L_x_14330:
[----:B------:R-:W-:Y:S05]  /*1d740*/  BSYNC B0 ;  /* 0x0000000000007941 */ /* 0x000fea0003800000 */
.L_x_14329:
[----:B------:R0:W-:Y:S01]  /*1d750*/  STL [R1+0x1c], R14 ;  /* 0x00001c0e01007387 */ /* 0x0001e20000100800 */
[----:B------:R-:W-:Y:S05]  /*1d760*/  BRA `(.L_x_14331) ;  /* 0xfffffe8400fc7947 */ /* 0x000fea000383ffff */
.L_x_14063:
[----:B------:R-:W-:Y:S01]  /*1d770*/  BSSY B1, `(.L_x_14332) ;  /* 0x0000008000017945 */ /* 0x000fe20003800000 */
[----:B------:R-:W-:Y:S02]  /*1d780*/  IMAD.MOV.U32 R13, RZ, RZ, R6 ;  /* 0x000000ffff0d7224 */ /* 0x000fe400078e0006 */
[----:B------:R-:W-:Y:S02]  /*1d790*/  IMAD.MOV.U32 R12, RZ, RZ, RZ ;  /* 0x000000ffff0c7224 */ /* 0x000fe400078e00ff */
[----:B------:R-:W-:Y:S02]  /*1d7a0*/  IMAD.MOV.U32 R11, RZ, RZ, 0x1c1f ;  /* 0x00001c1fff0b7424 */ /* 0x000fe400078e00ff */
[----:B------:R-:W-:-:S07]  /*1d7b0*/  IMAD.MOV.U32 R15, RZ, RZ, -0x1 ;  /* 0xffffffffff0f7424 */ /* 0x000fce00078e00ff */
[----:B0-----:R-:W-:Y:S05]  /*1d7c0*/  WARPSYNC.COLLECTIVE R15, `(.L_x_14333) ;  /* 0x000000000f087348 */ /* 0x001fea0003c00000 */
[----:B0-----:R0:W1:Y:S02]  /*1d7d0*/  SHFL.IDX P6, R14, R13, R12, R11 ;  /* 0x0000000c0d0e7389 */ /* 0x00106400000c000b */
[----:B01----:R-:W-:Y:S01]  /*1d7e0*/  ENDCOLLECTIVE ;  /* 0x000000000000791b */ /* 0x003fe20003800000 */
.L_x_14333:
[----:B------:R-:W-:Y:S05]  /*1d7f0*/  BSYNC B1 ;  /* 0x0000000000017941 */ /* 0x000fea0003800000 */
.L_x_14332:
        /* <DEDUP_REMOVED lines=8> */
.L_x_14334:
[----:B------:R-:W-:Y:S02]  /*1d880*/  IMAD.MOV.U32 R13, RZ, RZ, R8 ;  /* 0x000000ffff0d7224 */ /* 0x000fe400078e0008 */
[----:B------:R-:W-:-:S07]  /*1d890*/  IMAD.MOV.U32 R0, RZ, RZ, R14 ;  /* 0x000000ffff007224 */ /* 0x000fce00078e000e */
[----:B------:R-:W-:Y:S05]  /*1d8a0*/  WARPSYNC.COLLECTIVE R15, `(.L_x_14335) ;  /* 0x000000000f087348 */ /* 0x000fea0003c00000 */
[----:B------:R0:W1:Y:S02]  /*1d8b0*/  SHFL.IDX P6, R14, R13, R12, R11 ;  /* 0x0000000c0d0e7389 */ /* 0x00006400000c000b */
[----:B01----:R-:W-:Y:S01]  /*1d8c0*/  ENDCOLLECTIVE ;  /* 0x000000000000791b */ /* 0x003fe20003800000 */
.L_x_14335:
[----:B------:R-:W-:Y:S02]  /*1d8d0*/  IMAD.MOV.U32 R13, RZ, RZ, R7 ;  /* 0x000000ffff0d7224 */ /* 0x000fe400078e0007 */
[----:B------:R-:W-:-:S07]  /*1d8e0*/  IMAD.MOV.U32 R5, RZ, RZ, R14 ;  /* 0x000000ffff057224 */ /* 0x000fce00078e000e */
[----:B------:R-:W-:Y:S05]  /*1d8f0*/  WARPSYNC.COLLECTIVE R15, `(.L_x_14336) ;  /* 0x000000000f087348 */ /* 0x000fea0003c00000 */
[----:B------:R0:W1:Y:S02]  /*1d900*/  SHFL.IDX P6, R14, R13, R12, R11 ;  /* 0x0000000c0d0e7389 */ /* 0x00006400000c000b */
[----:B01----:R-:W-:Y:S01]  /*1d910*/  ENDCOLLECTIVE ;  /* 0x000000000000791b */ /* 0x003fe20003800000 */
.L_x_14336:
[----:B------:R-:W-:Y:S05]  /*1d920*/  BRA `(.L_x_14337) ;  /* 0xfffffe8c00887947 */ /* 0x000fea000383ffff */
.L_x_14066:
[----:B------:R-:W-:Y:S01]  /*1d930*/  BSSY B1, `(.L_x_14338) ;  /* 0x0000008000017945 */ /* 0x000fe20003800000 */
[----:B------:R-:W-:Y:S02]  /*1d940*/  IMAD.MOV.U32 R13, RZ, RZ, R6 ;  /* 0x000000ffff0d7224 */ /* 0x000fe400078e0006 */
[----:B------:R-:W-:Y:S02]  /*1d950*/  IMAD.MOV.U32 R12, RZ, RZ, 0x1 ;  /* 0x00000001ff0c7424 */ /* 0x000fe400078e00ff */
[----:B------:R-:W-:Y:S02]  /*1d960*/  IMAD.MOV.U32 R11, RZ, RZ, 0x1c1f ;  /* 0x00001c1fff0b7424 */ /* 0x000fe400078e00ff */
[----:B------:R-:W-:-:S07]  /*1d970*/  IMAD.MOV.U32 R15, RZ, RZ, -0x1 ;  /* 0xffffffffff0f7424 */ /* 0x000fce00078e00ff */
[----:B-1----:R-:W-:Y:S05]  /*1d980*/  WARPSYNC.COLLECTIVE R15, `(.L_x_14339) ;  /* 0x000000000f087348 */ /* 0x002fea0003c00000 */
[----:B------:R0:W2:Y:S02]  /*1d990*/  SHFL.IDX P6, R14, R13, R12, R11 ;  /* 0x0000000c0d0e7389 */ /* 0x0000a400000c000b */
[----:B012---:R-:W-:Y:S01]  /*1d9a0*/  ENDCOLLECTIVE ;  /* 0x000000000000791b */ /* 0x007fe20003800000 */
.L_x_14339:
[----:B------:R-:W-:Y:S05]  /*1d9b0*/  BSYNC B1 ;  /* 0x0000000000017941 */ /* 0x000fea0003800000 */
.L_x_14338:
        /* <DEDUP_REMOVED lines=8> */
.L_x_14340:
[----:B------:R-:W-:Y:S02]  /*1da40*/  IMAD.MOV.U32 R13, RZ, RZ, R8 ;  /* 0x000000ffff0d7224 */ /* 0x000fe400078e0008 */
[----:B------:R-:W-:-:S07]  /*1da50*/  IMAD.MOV.U32 R0, RZ, RZ, R14 ;  /* 0x000000ffff007224 */ /* 0x000fce00078e000e */
[----:B------:R-:W-:Y:S05]  /*1da60*/  WARPSYNC.COLLECTIVE R15, `(.L_x_14341) ;  /* 0x000000000f087348 */ /* 0x000fea0003c00000 */
[----:B------:R0:W1:Y:S02]  /*1da70*/  SHFL.IDX P6, R14, R13, R12, R11 ;  /* 0x0000000c0d0e7389 */ /* 0x00006400000c000b */
[----:B01----:R-:W-:Y:S01]  /*1da80*/  ENDCOLLECTIVE ;  /* 0x000000000000791b */ /* 0x003fe20003800000 */
.L_x_14341:
[----:B------:R-:W-:Y:S02]  /*1da90*/  IMAD.MOV.U32 R13, RZ, RZ, R7 ;  /* 0x000000ffff0d7224 */ /* 0x000fe400078e0007 */
[----:B------:R-:W-:-:S07]  /*1daa0*/  IMAD.MOV.U32 R5, RZ, RZ, R14 ;  /* 0x000000ffff057224 */ /* 0x000fce00078e000e */
[----:B------:R-:W-:Y:S05]  /*1dab0*/  WARPSYNC.COLLECTIVE R15, `(.L_x_14342) ;  /* 0x000000000f087348 */ /* 0x000fea0003c00000 */
[----:B------:R0:W1:Y:S02]  /*1dac0*/  SHFL.IDX P6, R14, R13, R12, R11 ;  /* 0x0000000c0d0e7389 */ /* 0x00006400000c000b */
[----:B01----:R-:W-:Y:S01]  /*1dad0*/  ENDCOLLECTIVE ;  /* 0x000000000000791b */ /* 0x003fe20003800000 */
.L_x_14342:
[----:B------:R-:W-:Y:S05]  /*1dae0*/  BRA `(.L_x_14343) ;  /* 0xfffffe8c00ec7947 */ /* 0x000fea000383ffff */
.L_x_14070:
[----:B0-----:R0:W1:Y:S02]  /*1daf0*/  SYNCS.PHASECHK.TRANS64.TRYWAIT P0, [R2+URZ+0x16800], R41 ;  /* 0x01680029020075a7 */ /* 0x001064000800017f */
[----:B-1----:R-:W-:Y:S05]  /*1db00*/  @!P0 NANOSLEEP.SYNCS 0x989680 ;  /* 0x009896800000895d */ /* 0x002fea0003900000 */
[----:B------:R-:W1:Y:S02]  /*1db10*/  @!P0 SYNCS.PHASECHK.TRANS64 P0, [R2+URZ+0x16800], R41 ;  /* 0x01680029020085a7 */ /* 0x000e64000800007f */
[----:B-1----:R-:W-:Y:S05]  /*1db20*/  @!P0 BRA `(.L_x_14070) ;  /* 0xfffffffc00f08947 */ /* 0x002fea000383ffff */
[----:B------:R-:W-:Y:S05]  /*1db30*/  BRA `(.L_x_14344) ;  /* 0xfffffe9000f47947 */ /* 0x000fea000383ffff */
.L_x_14078:
[----:B------:R-:W1:Y:S01]  /*1db40*/  LDC R41, c[0x0][0x3f4] ;  /* 0x0000fd00ff297b82 */ /* 0x000e620000000800 */
        /* <DEDUP_REMOVED lines=8> */
.L_x_14346:
[----:B------:R-:W-:Y:S05]  /*1dbd0*/  BSYNC B1 ;  /* 0x0000000000017941 */ /* 0x000fea0003800000 */
.L_x_14345:
[----:B------:R0:W5:Y:S01]  /*1dbe0*/  LDL R8, [R1+0x4] ;  /* 0x0000040001087983 */ /* 0x0001620000100800 */
[----:B------:R-:W-:Y:S01]  /*1dbf0*/  IMAD.MOV.U32 R13, RZ, RZ, R25 ;  /* 0x000000ffff0d7224 */ /* 0x000fe200078e0019 */
[----:B------:R-:W-:Y:S01]  /*1dc00*/  ISETP.GE.AND P0, PT, R18, R41, PT ;  /* 0x000000291200720c */ /* 0x000fe20003f06270 */
[----:B------:R-:W-:Y:S02]  /*1dc10*/  IMAD.MOV.U32 R12, RZ, RZ, RZ ;  /* 0x000000ffff0c7224 */ /* 0x000fe400078e00ff */
[----:B------:R-:W-:Y:S02]  /*1dc20*/  IMAD.MOV.U32 R11, RZ, RZ, 0x1c1f ;  /* 0x00001c1fff0b7424 */ /* 0x000fe400078e00ff */
[----:B------:R-:W-:Y:S02]  /*1dc30*/  IMAD.MOV.U32 R15, RZ, RZ, -0x1 ;  /* 0xffffffffff0f7424 */ /* 0x000fe400078e00ff */
[----:B0-----:R-:W-:-:S07]  /*1dc40*/  IMAD.MOV.U32 R0, RZ, RZ, R14 ;  /* 0x000000ffff007224 */ /* 0x001fce00078e000e */
[----:B-----5:R-:W-:Y:S05]  /*1dc50*/  WARPSYNC.COLLECTIVE R15, `(.L_x_14347) ;  /* 0x000000000f087348 */ /* 0x020fea0003c00000 */
[----:B------:R0:W1:Y:S02]  /*1dc60*/  SHFL.IDX P6, R14, R13, R12, R11 ;  /* 0x0000000c0d0e7389 */ /* 0x00006400000c000b */
[----:B01---5:R-:W-:Y:S01]  /*1dc70*/  ENDCOLLECTIVE ;  /* 0x000000000000791b */ /* 0x023fe20003800000 */
.L_x_14347:
[----:B------:R-:W-:Y:S02]  /*1dc80*/  IMAD.MOV.U32 R13, RZ, RZ, R24 ;  /* 0x000000ffff0d7224 */ /* 0x000fe400078e0018 */
[----:B------:R-:W-:-:S07]  /*1dc90*/  IMAD.MOV.U32 R3, RZ, RZ, R14 ;  /* 0x000000ffff037224 */ /* 0x000fce00078e000e */
[----:B------:R-:W-:Y:S05]  /*1dca0*/  WARPSYNC.COLLECTIVE R15, `(.L_x_14348) ;  /* 0x000000000f087348 */ /* 0x000fea0003c00000 */
[----:B------:R0:W1:Y:S02]  /*1dcb0*/  SHFL.IDX P6, R14, R13, R12, R11 ;  /* 0x0000000c0d0e7389 */ /* 0x00006400000c000b */
[----:B01----:R-:W-:Y:S01]  /*1dcc0*/  ENDCOLLECTIVE ;  /* 0x000000000000791b */ /* 0x003fe20003800000 */
.L_x_14348:
[----:B------:R-:W-:Y:S02]  /*1dcd0*/  IMAD.MOV.U32 R13, RZ, RZ, R27 ;  /* 0x000000ffff0d7224 */ /* 0x000fe400078e001b */
[----:B------:R-:W-:-:S07]  /*1dce0*/  IMAD.MOV.U32 R4, RZ, RZ, R14 ;  /* 0x000000ffff047224 */ /* 0x000fce00078e000e */
[----:B------:R-:W-:Y:S05]  /*1dcf0*/  WARPSYNC.COLLECTIVE R15, `(.L_x_14349) ;  /* 0x000000000f087348 */ /* 0x000fea0003c00000 */
[----:B------:R0:W1:Y:S02]  /*1dd00*/  SHFL.IDX P6, R14, R13, R12, R11 ;  /* 0x0000000c0d0e7389 */ /* 0x00006400000c000b */
[----:B01----:R-:W-:Y:S01]  /*1dd10*/  ENDCOLLECTIVE ;  /* 0x000000000000791b */ /* 0x003fe20003800000 */
.L_x_14349:
[----:B------:R-:W-:-:S05]  /*1dd20*/  IMAD R32, R8, R32, RZ ;  /* 0x0000002008207224 */ /* 0x000fca00078e02ff */
[----:B------:R-:W-:-:S13]  /*1dd30*/  ISETP.GE.OR P1, PT, R39, R32, P0 ;  /* 0x000000202700720c */ /* 0x000fda0000726670 */
[C---:B------:R-:W-:Y:S01]  /*1dd40*/  @!P1 IMAD.SHL.U32 R5, R18.reuse, 0x2, RZ ;  /* 0x0000000212059824 */ /* 0x040fe200078e00ff */
[----:B------:R-:W-:-:S04]  /*1dd50*/  @!P1 SHF.L.U64.HI R21, R18, 0x1, R43 ;  /* 0x0000000112159819 */ /* 0x000fc8000001022b */
[----:B------:R-:W-:-:S05]  /*1dd60*/  @!P1 IADD3 R6, P2, R3, R5, RZ ;  /* 0x0000000503069210 */ /* 0x000fca0007f5e0ff */
[----:B------:R-:W-:-:S05]  /*1dd70*/  @!P1 IMAD.X R7, R0, 0x1, R21, P2 ;  /* 0x0000000100079824 */ /* 0x000fca00010e0615 */
[----:B------:R-:W2:Y:S01]  /*1dd80*/  @!P1 LD.E.128 R8, desc[UR38][R6.64] ;  /* 0x0000002606089980 */ /* 0x000ea2000c101d00 */
[----:B------:R-:W-:-:S05]  /*1dd90*/  @!P1 IADD3 R14, P2, R14, R5, RZ ;  /* 0x000000050e0e9210 */ /* 0x000fca0007f5e0ff */
[----:B------:R-:W-:-:S04]  /*1dda0*/  @!P1 IMAD.X R3, R4, 0x1, R21, P2 ;  /* 0x0000000104039824 */ /* 0x000fc800010e0615 */
[----:B------:R-:W-:-:S05]  /*1ddb0*/  @!P1 IMAD.MOV.U32 R15, RZ, RZ, R3 ;  /* 0x000000ffff0f9224 */ /* 0x000fca00078e0003 */
[----:B------:R0:W5:Y:S01]  /*1ddc0*/  @!P1 LD.E.128 R4, desc[UR38][R14.64] ;  /* 0x000000260e049980 */ /* 0x000162000c101d00 */
[----:B------:R-:W-:Y:S01]  /*1ddd0*/  CS2R R36, SRZ ;  /* 0x0000000000247805 */ /* 0x000fe2000001ff00 */
[----:B------:R-:W-:Y:S01]  /*1dde0*/  IMAD.MOV.U32 R13, RZ, RZ, R26 ;  /* 0x000000ffff0d7224 */ /* 0x000fe200078e001a */
[----:B------:R-:W-:Y:S01]  /*1ddf0*/  CS2R R34, SRZ ;  /* 0x0000000000227805 */ /* 0x000fe2000001ff00 */
[----:B------:R-:W-:Y:S01]  /*1de00*/  IMAD.MOV.U32 R12, RZ, RZ, 0x1 ;  /* 0x00000001ff0c7424 */ /* 0x000fe200078e00ff */
[----:B------:R-:W-:Y:S02]  /*1de10*/  CS2R R20, SRZ ;  /* 0x0000000000147805 */ /* 0x000fe4000001ff00 */
[----:B------:R-:W-:Y:S01]  /*1de20*/  CS2R R28, SRZ ;  /* 0x00000000001c7805 */ /* 0x000fe2000001ff00 */
[----:B0-----:R-:W-:Y:S02]  /*1de30*/  IMAD.MOV.U32 R15, RZ, RZ, -0x1 ;  /* 0xffffffffff0f7424 */ /* 0x001fe400078e00ff */
[----:B--2---:R-:W-:-:S02]  /*1de40*/  @!P1 IMAD.MOV.U32 R37, RZ, RZ, R11 ;  /* 0x000000ffff259224 */ /* 0x004fc400078e000b */
[----:B------:R-:W-:Y:S02]  /*1de50*/  IMAD.MOV.U32 R11, RZ, RZ, 0x1c1f ;  /* 0x00001c1fff0b7424 */ /* 0x000fe400078e00ff */
[----:B------:R-:W-:Y:S02]  /*1de60*/  @!P1 IMAD.MOV.U32 R34, RZ, RZ, R8 ;  /* 0x000000ffff229224 */ /* 0x000fe400078e0008 */
[----:B------:R-:W-:-:S07]  /*1de70*/  @!P1 IMAD.MOV.U32 R35, RZ, RZ, R9 ;  /* 0x000000ffff239224 */ /* 0x000fce00078e0009 */
[----:B-----5:R-:W-:Y:S05]  /*1de80*/  WARPSYNC.COLLECTIVE R15, `(.L_x_14350) ;  /* 0x000000000f087348 */ /* 0x020fea0003c00000 */
[----:B------:R0:W1:Y:S02]  /*1de90*/  SHFL.IDX P6, R14, R13, R12, R11 ;  /* 0x0000000c0d0e7389 */ /* 0x00006400000c000b */
[----:B01---5:R-:W-:Y:S01]  /*1dea0*/  ENDCOLLECTIVE ;  /* 0x000000000000791b */ /* 0x023fe20003800000 */
.L_x_14350:
[----:B------:R-:W-:Y:S02]  /*1deb0*/  IMAD.MOV.U32 R0, RZ, RZ, R34 ;  /* 0x000000ffff007224 */ /* 0x000fe400078e0022 */
[----:B------:R-:W-:Y:S02]  /*1dec0*/  IMAD.MOV.U32 R3, RZ, RZ, R35 ;  /* 0x000000ffff037224 */ /* 0x000fe400078e0023 */
[----:B------:R-:W-:Y:S01]  /*1ded0*/  @!P1 IMAD.MOV.U32 R36, RZ, RZ, R10 ;  /* 0x000000ffff249224 */ /* 0x000fe200078e000a */
[----:B------:R-:W-:Y:S01]  /*1dee0*/  PRMT R42, R0, 0x7610, R42 ;  /* 0x00007610002a7816 */ /* 0x000fe2000000002a */
[----:B------:R-:W-:Y:S01]  /*1def0*/  IMAD.MOV.U32 R9, RZ, RZ, R37 ;  /* 0x000000ffff097224 */ /* 0x000fe200078e0025 */
[----:B------:R-:W-:Y:S01]  /*1df00*/  PRMT R45, R45, 0x5410, R3 ;  /* 0x000054102d2d7816 */ /* 0x000fe20000000003 */
[----:B------:R-:W-:Y:S02]  /*1df10*/  @!P1 IMAD.MOV.U32 R20, RZ, RZ, R4 ;  /* 0x000000ffff149224 */ /* 0x000fe400078e0004 */
[----:B------:R-:W-:-:S02]  /*1df20*/  @!P1 IMAD.MOV.U32 R21, RZ, RZ, R5 ;  /* 0x000000ffff159224 */ /* 0x000fc400078e0005 */
[----:B------:R-:W-:Y:S02]  /*1df30*/  @!P1 IMAD.MOV.U32 R28, RZ, RZ, R6 ;  /* 0x000000ffff1c9224 */ /* 0x000fe400078e0006 */
[----:B------:R-:W-:Y:S02]  /*1df40*/  IMAD.MOV.U32 R13, RZ, RZ, R25 ;  /* 0x000000ffff0d7224 */ /* 0x000fe400078e0019 */
[----:B------:R-:W-:Y:S02]  /*1df50*/  @!P1 IMAD.MOV.U32 R29, RZ, RZ, R7 ;  /* 0x000000ffff1d9224 */ /* 0x000fe400078e0007 */
[----:B------:R-:W-:Y:S02]  /*1df60*/  IMAD.MOV.U32 R4, RZ, RZ, R20 ;  /* 0x000000ffff047224 */ /* 0x000fe400078e0014 */
[----:B------:R-:W-:Y:S02]  /*1df70*/  IMAD.MOV.U32 R5, RZ, RZ, R21 ;  /* 0x000000ffff057224 */ /* 0x000fe400078e0015 */
[----:B------:R-:W-:-:S02]  /*1df80*/  IMAD.MOV.U32 R6, RZ, RZ, R28 ;  /* 0x000000ffff067224 */ /* 0x000fc400078e001c */
[----:B------:R-:W-:Y:S01]  /*1df90*/  IMAD.MOV.U32 R0, RZ, RZ, R14 ;  /* 0x000000ffff007224 */ /* 0x000fe200078e000e */
[----:B------:R-:W-:-:S07]  /*1dfa0*/  PRMT R45, R5, 0x7610, R45 ;  /* 0x00007610052d7816 */ /* 0x000fce000000002d */
[----:B------:R-:W-:Y:S05]  /*1dfb0*/  WARPSYNC.COLLECTIVE R15, `(.L_x_14351) ;  /* 0x000000000f087348 */ /* 0x000fea0003c00000 */
[----:B------:R0:W1:Y:S02]  /*1dfc0*/  SHFL.IDX P6, R14, R13, R12, R11 ;  /* 0x0000000c0d0e7389 */ /* 0x00006400000c000b */
[----:B01----:R-:W-:Y:S01]  /*1dfd0*/  ENDCOLLECTIVE ;  /* 0x000000000000791b */ /* 0x003fe20003800000 */
.L_x_14351:
[----:B------:R-:W-:Y:S01]  /*1dfe0*/  IMAD.MOV.U32 R8, RZ, RZ, R36 ;  /* 0x000000ffff087224 */ /* 0x000fe200078e0024 */
[----:B------:R-:W-:Y:S01]  /*1dff0*/  PRMT R56, R4, 0x5410, R6 ;  /* 0x0000541004387816 */ /* 0x000fe20000000006 */
[----:B------:R-:W-:Y:S01]  /*1e000*/  IMAD.MOV.U32 R7, RZ, RZ, R29 ;  /* 0x000000ffff077224 */ /* 0x000fe200078e001d */
[----:B------:R-:W-:Y:S02]  /*1e010*/  CS2R R4, SRZ ;  /* 0x0000000000047805 */ /* 0x000fe4000001ff00 */
[----:B------:R-:W-:Y:S02]  /*1e020*/  PRMT R31, R8, 0x5410, R9 ;  /* 0x00005410081f7816 */ /* 0x000fe40000000009 */
[----:B------:R-:W-:Y:S01]  /*1e030*/  PRMT R42, R42, 0x5410, R7 ;  /* 0x000054102a2a7816 */ /* 0x000fe20000000007 */
[----:B------:R-:W-:Y:S02]  /*1e040*/  IMAD.MOV.U32 R13, RZ, RZ, R24 ;  /* 0x000000ffff0d7224 */ /* 0x000fe400078e0018 */
[----:B------:R-:W-:-:S07]  /*1e050*/  IMAD.MOV.U32 R3, RZ, RZ, R14 ;  /* 0x000000ffff037224 */ /* 0x000fce00078e000e */
[----:B------:R-:W-:Y:S05]  /*1e060*/  WARPSYNC.COLLECTIVE R15, `(.L_x_14352) ;  /* 0x000000000f087348 */ /* 0x000fea0003c00000 */
[----:B------:R0:W1:Y:S02]  /*1e070*/  SHFL.IDX P6, R14, R13, R12, R11 ;  /* 0x0000000c0d0e7389 */ /* 0x00006400000c000b */
[----:B01----:R-:W-:Y:S01]  /*1e080*/  ENDCOLLECTIVE ;  /* 0x000000000000791b */ /* 0x003fe20003800000 */
.L_x_14352:
[----:B------:R-:W-:Y:S02]  /*1e090*/  IMAD.MOV.U32 R13, RZ, RZ, R27 ;  /* 0x000000ffff0d7224 */ /* 0x000fe400078e001b */
[----:B------:R-:W-:-:S07]  /*1e0a0*/  IMAD.MOV.U32 R24, RZ, RZ, R14 ;  /* 0x000000ffff187224 */ /* 0x000fce00078e000e */
[----:B------:R-:W-:Y:S05]  /*1e0b0*/  WARPSYNC.COLLECTIVE R15, `(.L_x_14353) ;  /* 0x000000000f087348 */ /* 0x000fea0003c00000 */
[----:B------:R0:W1:Y:S02]  /*1e0c0*/  SHFL.IDX P6, R14, R13, R12, R11 ;  /* 0x0000000c0d0e7389 */ /* 0x00006400000c000b */
[----:B01----:R-:W-:Y:S01]  /*1e0d0*/  ENDCOLLECTIVE ;  /* 0x000000000000791b */ /* 0x003fe20003800000 */
.L_x_14353:
[----:B------:R-:W-:Y:S05]  /*1e0e0*/  BRA `(.L_x_14354) ;  /* 0xfffffe9c00e47947 */ /* 0x000fea000383ffff */
.L_x_14082:
[----:B0-----:R0:W1:Y:S02]  /*1e0f0*/  SYNCS.PHASECHK.TRANS64.TRYWAIT P1, [R2+URZ+0x16800], R13 ;  /* 0x0168000d020075a7 */ /* 0x001064000802017f */
[----:B-1----:R-:W-:Y:S05]  /*1e100*/  @!P1 NANOSLEEP.SYNCS 0x989680 ;  /* 0x009896800000995d */ /* 0x002fea0003900000 */
[----:B------:R-:W1:Y:S02]  /*1e110*/  @!P1 SYNCS.PHASECHK.TRANS64 P1, [R2+URZ+0x16800], R13 ;  /* 0x0168000d020095a7 */ /* 0x000e64000802007f */
[----:B-1----:R-:W-:Y:S05]  /*1e120*/  @!P1 BRA `(.L_x_14082) ;  /* 0xfffffffc00f09947 */ /* 0x002fea000383ffff */
[----:B------:R-:W-:Y:S05]  /*1e130*/  BRA `(.L_x_14355) ;  /* 0xfffffea000847947 */ /* 0x000fea000383ffff */
.L_x_14088:
[----:B--2---:R2:W3:Y:S02]  /*1e140*/  SYNCS.PHASECHK.TRANS64.TRYWAIT P2, [R7+URZ+0x16830], R0 ;  /* 0x01683000070075a7 */ /* 0x0044e4000804017f */
[----:B---3--:R-:W-:Y:S05]  /*1e150*/  @!P2 NANOSLEEP.SYNCS 0x989680 ;  /* 0x009896800000a95d */ /* 0x008fea0003900000 */
[----:B------:R-:W3:Y:S02]  /*1e160*/  @!P2 SYNCS.PHASECHK.TRANS64 P2, [R7+URZ+0x16830], R0 ;  /* 0x016830000700a5a7 */ /* 0x000ee4000804007f */
[----:B---3--:R-:W-:Y:S05]  /*1e170*/  @!P2 BRA `(.L_x_14088) ;  /* 0xfffffffc00f0a947 */ /* 0x008fea000383ffff */
[----:B------:R-:W-:Y:S05]  /*1e180*/  BRA `(.L_x_14087) ;  /* 0xfffffeb000047947 */ /* 0x000fea000383ffff */
.L_x_14106:
[----:B-1----:R1:W2:Y:S02]  /*1e190*/  SYNCS.PHASECHK.TRANS64.TRYWAIT P4, [R11+URZ+0x16830], R10 ;  /* 0x0168300a0b0075a7 */ /* 0x0022a4000808017f */
[----:B--2---:R-:W-:Y:S05]  /*1e1a0*/  @!P4 NANOSLEEP.SYNCS 0x989680 ;  /* 0x009896800000c95d */ /* 0x004fea0003900000 */
[----:B------:R-:W2:Y:S02]  /*1e1b0*/  @!P4 SYNCS.PHASECHK.TRANS64 P4, [R11+URZ+0x16830], R10 ;  /* 0x0168300a0b00c5a7 */ /* 0x000ea4000808007f */
[----:B--2---:R-:W-:Y:S05]  /*1e1c0*/  @!P4 BRA `(.L_x_14106) ;  /* 0xfffffffc00f0c947 */ /* 0x004fea000383ffff */
[----:B------:R-:W-:Y:S05]  /*1e1d0*/  BRA `(.L_x_14105) ;  /* 0xfffffee000f07947 */ /* 0x000fea000383ffff */
.L_x_14110:
[----:B-1----:R1:W2:Y:S02]  /*1e1e0*/  SYNCS.PHASECHK.TRANS64.TRYWAIT P3, [R11+URZ+0x16850], R10 ;  /* 0x0168500a0b0075a7 */ /* 0x0022a4000806017f */
[----:B--2---:R-:W-:Y:S05]  /*1e1f0*/  @!P3 NANOSLEEP.SYNCS 0x989680 ;  /* 0x009896800000b95d */ /* 0x004fea0003900000 */
[----:B------:R-:W2:Y:S02]  /*1e200*/  @!P3 SYNCS.PHASECHK.TRANS64 P3, [R11+URZ+0x16850], R10 ;  /* 0x0168500a0b00b5a7 */ /* 0x000ea4000806007f */
[----:B--2---:R-:W-:Y:S05]  /*1e210*/  @!P3 BRA `(.L_x_14110) ;  /* 0xfffffffc00f0b947 */ /* 0x004fea000383ffff */
[----:B------:R-:W-:Y:S05]  /*1e220*/  BRA `(.L_x_14107) ;  /* 0xfffffee400b07947 */ /* 0x000fea000383ffff */
.L_x_14129:
[----:B-1----:R1:W2:Y:S02]  /*1e230*/  SYNCS.PHASECHK.TRANS64.TRYWAIT P3, [R0+URZ+0x16830], R3 ;  /* 0x01683003000075a7 */ /* 0x0022a4000806017f */
[----:B--2---:R-:W-:Y:S05]  /*1e240*/  @!P3 NANOSLEEP.SYNCS 0x989680 ;  /* 0x009896800000b95d */ /* 0x004fea0003900000 */
[----:B------:R-:W2:Y:S02]  /*1e250*/  @!P3 SYNCS.PHASECHK.TRANS64 P3, [R0+URZ+0x16830], R3 ;  /* 0x016830030000b5a7 */ /* 0x000ea4000806007f */
[----:B--2---:R-:W-:Y:S05]  /*1e260*/  @!P3 BRA `(.L_x_14129) ;  /* 0xfffffffc00f0b947 */ /* 0x004fea000383ffff */
[----:B------:R-:W-:Y:S05]  /*1e270*/  BRA `(.L_x_14128) ;  /* 0xffffff1400787947 */ /* 0x000fea000383ffff */
.L_x_14133:
[----:B-1----:R1:W2:Y:S02]  /*1e280*/  SYNCS.PHASECHK.TRANS64.TRYWAIT P2, [R3+URZ+0x16850], R0 ;  /* 0x01685000030075a7 */ /* 0x0022a4000804017f */
[----:B--2---:R-:W-:Y:S05]  /*1e290*/  @!P2 NANOSLEEP.SYNCS 0x989680 ;  /* 0x009896800000a95d */ /* 0x004fea0003900000 */
[----:B------:R-:W2:Y:S02]  /*1e2a0*/  @!P2 SYNCS.PHASECHK.TRANS64 P2, [R3+URZ+0x16850], R0 ;  /* 0x016850000300a5a7 */ /* 0x000ea4000804007f */
[----:B--2---:R-:W-:Y:S05]  /*1e2b0*/  @!P2 BRA `(.L_x_14133) ;  /* 0xfffffffc00f0a947 */ /* 0x004fea000383ffff */
[----:B------:R-:W-:Y:S05]  /*1e2c0*/  BRA `(.L_x_14130) ;  /* 0xffffff1800387947 */ /* 0x000fea000383ffff */
.L_x_14140:
[----:B-1----:R1:W2:Y:S02]  /*1e2d0*/  SYNCS.PHASECHK.TRANS64.TRYWAIT P3, [R0+URZ+0x16830], R3 ;  /* 0x01683003000075a7 */ /* 0x0022a4000806017f */
[----:B--2---:R-:W-:Y:S05]  /*1e2e0*/  @!P3 NANOSLEEP.SYNCS 0x989680 ;  /* 0x009896800000b95d */ /* 0x004fea0003900000 */
[----:B------:R-:W2:Y:S02]  /*1e2f0*/  @!P3 SYNCS.PHASECHK.TRANS64 P3, [R0+URZ+0x16830], R3 ;  /* 0x016830030000b5a7 */ /* 0x000ea4000806007f */
[----:B--2---:R-:W-:Y:S05]  /*1e300*/  @!P3 BRA `(.L_x_14140) ;  /* 0xfffffffc00f0b947 */ /* 0x004fea000383ffff */
[----:B------:R-:W-:Y:S05]  /*1e310*/  BRA `(.L_x_14139) ;  /* 0xffffff34001c7947 */ /* 0x000fea000383ffff */
.L_x_14144:
[----:B-1----:R1:W2:Y:S02]  /*1e320*/  SYNCS.PHASECHK.TRANS64.TRYWAIT P2, [R3+URZ+0x16850], R0 ;  /* 0x01685000030075a7 */ /* 0x0022a4000804017f */
[----:B--2---:R-:W-:Y:S05]  /*1e330*/  @!P2 NANOSLEEP.SYNCS 0x989680 ;  /* 0x009896800000a95d */ /* 0x004fea0003900000 */
[----:B------:R-:W2:Y:S02]  /*1e340*/  @!P2 SYNCS.PHASECHK.TRANS64 P2, [R3+URZ+0x16850], R0 ;  /* 0x016850000300a5a7 */ /* 0x000ea4000804007f */
[----:B--2---:R-:W-:Y:S05]  /*1e350*/  @!P2 BRA `(.L_x_14144) ;  /* 0xfffffffc00f0a947 */ /* 0x004fea000383ffff */
[----:B------:R-:W-:Y:S05]  /*1e360*/  BRA `(.L_x_14141) ;  /* 0xffffff3400dc7947 */ /* 0x000fea000383ffff */
.L_x_14157:
[----:B-1----:R1:W2:Y:S02]  /*1e370*/  SYNCS.PHASECHK.TRANS64.TRYWAIT P0, [R11+URZ+0x16850], R4 ;  /* 0x016850040b0075a7 */ /* 0x0022a4000800017f */
[----:B--2---:R-:W-:Y:S05]  /*1e380*/  @!P0 NANOSLEEP.SYNCS 0x989680 ;  /* 0x009896800000895d */ /* 0x004fea0003900000 */
[----:B------:R-:W2:Y:S02]  /*1e390*/  @!P0 SYNCS.PHASECHK.TRANS64 P0, [R11+URZ+0x16850], R4 ;  /* 0x016850040b0085a7 */ /* 0x000ea4000800007f */
[----:B--2---:R-:W-:Y:S05]  /*1e3a0*/  @!P0 BRA `(.L_x_14157) ;  /* 0xfffffffc00f08947 */ /* 0x004fea000383ffff */
[----:B------:R-:W-:Y:S05]  /*1e3b0*/  BRA `(.L_x_14156) ;  /* 0xffffff6000c07947 */ /* 0x000fea000383ffff */
.L_x_14165:
[----:B------:R-:W-:Y:S02]  /*1e3c0*/  IMAD.MOV.U32 R13, RZ, RZ, R20 ;  /* 0x000000ffff0d7224 */ /* 0x000fe400078e0014 */
[----:B------:R-:W-:Y:S02]  /*1e3d0*/  IMAD.MOV.U32 R12, RZ, RZ, RZ ;  /* 0x000000ffff0c7224 */ /* 0x000fe400078e00ff */
[----:B------:R-:W-:Y:S02]  /*1e3e0*/  IMAD.MOV.U32 R11, RZ, RZ, 0x181f ;  /* 0x0000181fff0b7424 */ /* 0x000fe400078e00ff */
[----:B------:R-:W-:Y:S02]  /*1e3f0*/  IMAD.MOV.U32 R15, RZ, RZ, -0x1 ;  /* 0xffffffffff0f7424 */ /* 0x000fe400078e00ff */
[----:B------:R-:W-:Y:S02]  /*1e400*/  IMAD R21, R8, R27, RZ ;  /* 0x0000001b08157224 */ /* 0x000fe400078e02ff */
[----:B------:R-:W-:-:S07]  /*1e410*/  IMAD.IADD R24, R30, 0x1, R26 ;  /* 0x000000011e187824 */ /* 0x000fce00078e021a */
[----:B-1----:R-:W-:Y:S05]  /*1e420*/  WARPSYNC.COLLECTIVE R15, `(.L_x_14356) ;  /* 0x000000000f087348 */ /* 0x002fea0003c00000 */
[----:B------:R0:W2:Y:S02]  /*1e430*/  SHFL.IDX P6, R14, R13, R12, R11 ;  /* 0x0000000c0d0e7389 */ /* 0x0000a400000c000b */
[----:B012---:R-:W-:Y:S01]  /*1e440*/  ENDCOLLECTIVE ;  /* 0x000000000000791b */ /* 0x007fe20003800000 */
.L_x_14356:
[C---:B------:R-:W-:Y:S01]  /*1e450*/  VIADD R8, R24.reuse, 0x30 ;  /* 0x0000003018087836 */ /* 0x040fe20000000000 */
[----:B------:R-:W-:-:S04]  /*1e460*/  ISETP.GE.OR P3, PT, R24, R21, P0 ;  /* 0x000000151800720c */ /* 0x000fc80000766670 */
[----:B------:R-:W-:Y:S01]  /*1e470*/  ISETP.GE.OR P4, PT, R8, R21, P0 ;  /* 0x000000150800720c */ /* 0x000fe20000786670 */
[----:B------:R-:W-:Y:S02]  /*1e480*/  VIADD R8, R24, 0x60 ;  /* 0x0000006018087836 */ /* 0x000fe40000000000 */
[----:B------:R-:W-:-:S03]  /*1e490*/  IMAD.MOV.U32 R13, RZ, RZ, R7 ;  /* 0x000000ffff0d7224 */ /* 0x000fc600078e0007 */
[----:B------:R-:W-:Y:S01]  /*1e4a0*/  ISETP.GE.OR P2, PT, R8, R21, P0 ;  /* 0x000000150800720c */ /* 0x000fe20000746670 */
[----:B------:R-:W-:-:S12]  /*1e4b0*/  IMAD.MOV.U32 R0, RZ, RZ, R14 ;  /* 0x000000ffff007224 */ /* 0x000fd800078e000e */
[----:B------:R-:W-:Y:S05]  /*1e4c0*/  WARPSYNC.COLLECTIVE R15, `(.L_x_14357) ;  /* 0x000000000f087348 */ /* 0x000fea0003c00000 */
[----:B------:R0:W1:Y:S02]  /*1e4d0*/  SHFL.IDX P6, R14, R13, R12, R11 ;  /* 0x0000000c0d0e7389 */ /* 0x00006400000c000b */
[----:B01----:R-:W-:Y:S01]  /*1e4e0*/  ENDCOLLECTIVE ;  /* 0x000000000000791b */ /* 0x003fe20003800000 */
.L_x_14357:
[----:B------:R-:W-:Y:S02]  /*1e4f0*/  IMAD.MOV.U32 R13, RZ, RZ, R20 ;  /* 0x000000ffff0d7224 */ /* 0x000fe400078e0014 */
[----:B------:R-:W-:Y:S02]  /*1e500*/  IMAD.MOV.U32 R12, RZ, RZ, 0x1 ;  /* 0x00000001ff0c7424 */ /* 0x000fe400078e00ff */
[----:B------:R-:W-:-:S07]  /*1e510*/  IMAD.MOV.U32 R3, RZ, RZ, R14 ;  /* 0x000000ffff037224 */ /* 0x000fce00078e000e */
[----:B------:R-:W-:Y:S05]  /*1e520*/  WARPSYNC.COLLECTIVE R15, `(.L_x_14358) ;  /* 0x000000000f087348 */ /* 0x000fea0003c00000 */
[----:B------:R0:W1:Y:S02]  /*1e530*/  SHFL.IDX P6, R14, R13, R12, R11 ;  /* 0x0000000c0d0e7389 */ /* 0x00006400000c000b */
[----:B01----:R-:W-:Y:S01]  /*1e540*/  ENDCOLLECTIVE ;  /* 0x000000000000791b */ /* 0x003fe20003800000 */
.L_x_14358:
[----:B------:R-:W-:-:S04]  /*1e550*/  @!P3 LEA R10, P5, R29, R3, 0x1 ;  /* 0x000000031d0ab211 */ /* 0x000fc800078a08ff */
[----:B------:R-:W-:Y:S01]  /*1e560*/  @!P3 LEA.HI.X R3, R29, R0, R28, 0x1, P5 ;  /* 0x000000001d03b211 */ /* 0x000fe200028f0c1c */
[----:B------:R-:W-:Y:S02]  /*1e570*/  IMAD.MOV.U32 R13, RZ, RZ, R7 ;  /* 0x000000ffff0d7224 */ /* 0x000fe400078e0007 */
[----:B------:R-:W-:-:S07]  /*1e580*/  IMAD.MOV.U32 R4, RZ, RZ, R14 ;  /* 0x000000ffff047224 */ /* 0x000fce00078e000e */
[----:B------:R-:W-:Y:S05]  /*1e590*/  WARPSYNC.COLLECTIVE R15, `(.L_x_14359) ;  /* 0x000000000f087348 */ /* 0x000fea0003c00000 */
[----:B------:R0:W1:Y:S02]  /*1e5a0*/  SHFL.IDX P6, R14, R13, R12, R11 ;  /* 0x0000000c0d0e7389 */ /* 0x00006400000c000b */
[----:B01----:R-:W-:Y:S01]  /*1e5b0*/  ENDCOLLECTIVE ;  /* 0x000000000000791b */ /* 0x003fe20003800000 */
.L_x_14359:
[----:B------:R-:W-:Y:S02]  /*1e5c0*/  IMAD.MOV.U32 R13, RZ, RZ, R20 ;  /* 0x000000ffff0d7224 */ /* 0x000fe400078e0014 */
[----:B------:R-:W-:Y:S02]  /*1e5d0*/  IMAD.MOV.U32 R12, RZ, RZ, 0x2 ;  /* 0x00000002ff0c7424 */ /* 0x000fe400078e00ff */
[----:B------:R-:W-:-:S07]  /*1e5e0*/  IMAD.MOV.U32 R5, RZ, RZ, R14 ;  /* 0x000000ffff057224 */ /* 0x000fce00078e000e */
[----:B------:R-:W-:Y:S05]  /*1e5f0*/  WARPSYNC.COLLECTIVE R15, `(.L_x_14360) ;  /* 0x000000000f087348 */ /* 0x000fea0003c00000 */
[----:B------:R0:W1:Y:S02]  /*1e600*/  SHFL.IDX P6, R14, R13, R12, R11 ;  /* 0x0000000c0d0e7389 */ /* 0x00006400000c000b */
[----:B01----:R-:W-:Y:S01]  /*1e610*/  ENDCOLLECTIVE ;  /* 0x000000000000791b */ /* 0x003fe20003800000 */
.L_x_14360:
[----:B------:R-:W-:-:S04]  /*1e620*/  @!P4 LEA R8, P1, R29, R5, 0x1 ;  /* 0x000000051d08c211 */ /* 0x000fc800078208ff */
[----:B------:R-:W-:Y:S01]  /*1e630*/  @!P4 LEA.HI.X R9, R29, R4, R28, 0x1, P1 ;  /* 0x000000041d09c211 */ /* 0x000fe200008f0c1c */
[----:B------:R-:W-:Y:S02]  /*1e640*/  IMAD.MOV.U32 R13, RZ, RZ, R7 ;  /* 0x000000ffff0d7224 */ /* 0x000fe400078e0007 */
[----:B------:R-:W-:-:S07]  /*1e650*/  IMAD.MOV.U32 R6, RZ, RZ, R14 ;  /* 0x000000ffff067224 */ /* 0x000fce00078e000e */
[----:B------:R-:W-:Y:S05]  /*1e660*/  WARPSYNC.COLLECTIVE R15, `(.L_x_14361) ;  /* 0x000000000f087348 */ /* 0x000fea0003c00000 */
[----:B------:R0:W1:Y:S02]  /*1e670*/  SHFL.IDX P6, R14, R13, R12, R11 ;  /* 0x0000000c0d0e7389 */ /* 0x00006400000c000b */
[----:B01----:R-:W-:Y:S01]  /*1e680*/  ENDCOLLECTIVE ;  /* 0x000000000000791b */ /* 0x003fe20003800000 */
.L_x_14361:
[----:B------:R-:W-:Y:S02]  /*1e690*/  @!P3 IMAD.MOV.U32 R11, RZ, RZ, R3 ;  /* 0x000000ffff0bb224 */ /* 0x000fe400078e0003 */
[----:B------:R-:W-:Y:S02]  /*1e6a0*/  IMAD.MOV.U32 R13, RZ, RZ, R20 ;  /* 0x000000ffff0d7224 */ /* 0x000fe400078e0014 */
[----:B------:R-:W-:Y:S01]  /*1e6b0*/  IMAD.MOV.U32 R12, RZ, RZ, 0x3 ;  /* 0x00000003ff0c7424 */ /* 0x000fe200078e00ff */
        /* <DEDUP_REMOVED lines=9> */
.L_x_14362:
[----:B------:R0:W-:Y:S01]  /*1e750*/  @!P2 ST.E.128 desc[UR38][R4.64], RZ ;  /* 0x000000ff0400a985 */ /* 0x0001e2000c101d26 */
[----:B------:R-:W-:Y:S02]  /*1e760*/  IMAD.MOV.U32 R13, RZ, RZ, R7 ;  /* 0x000000ffff0d7224 */ /* 0x000fe400078e0007 */
[----:B------:R-:W-:-:S07]  /*1e770*/  IMAD.MOV.U32 R0, RZ, RZ, R14 ;  /* 0x000000ffff007224 */ /* 0x000fce00078e000e */
[----:B0-----:R-:W-:Y:S05]  /*1e780*/  WARPSYNC.COLLECTIVE R15, `(.L_x_14363) ;  /* 0x000000000f087348 */ /* 0x001fea0003c00000 */
[----:B------:R1:W2:Y:S02]  /*1e790*/  SHFL.IDX P6, R14, R13, R12, R11 ;  /* 0x0000000c0d0e7389 */ /* 0x0002a400000c000b */
[----:B012---:R-:W-:Y:S01]  /*1e7a0*/  ENDCOLLECTIVE ;  /* 0x000000000000791b */ /* 0x007fe20003800000 */
.L_x_14363:
[----:B------:R-:W-:Y:S05]  /*1e7b0*/  BRA `(.L_x_14364) ;  /* 0xffffff7c00e87947 */ /* 0x000fea000383ffff */
.L_x_14190:
        /* <DEDUP_REMOVED lines=11> */
.L_x_14366:
[----:B------:R-:W-:Y:S05]  /*1e870*/  BSYNC B1 ;  /* 0x0000000000017941 */ /* 0x000fea0003800000 */
.L_x_14365:
[----:B------:R-:W-:Y:S05]  /*1e880*/  BRA `(.L_x_14367) ;  /* 0xffffff9400cc7947 */ /* 0x000fea000383ffff */
.L_x_14192:
[----:B------:R-:W-:Y:S01]  /*1e890*/  BSSY B1, `(.L_x_14368) ;  /* 0x0000006000017945 */ /* 0x000fe20003800000 */
[----:B------:R-:W-:-:S07]  /*1e8a0*/  IMAD.MOV.U32 R15, RZ, RZ, -0x1 ;  /* 0xffffffffff0f7424 */ /* 0x000fce00078e00ff */
[----:B01----:R-:W-:Y:S05]  /*1e8b0*/  WARPSYNC.COLLECTIVE R15, `(.L_x_14369) ;  /* 0x000000000f0c7348 */ /* 0x003fea0003c00000 */
[----:B------:R-:W-:Y:S02]  /*1e8c0*/  ELECT P6, UR62, PT ;  /* 0x00000000003e782f */ /* 0x000fe400038c0000 */
[----:B------:R-:W-:Y:S01]  /*1e8d0*/  MOV R14, UR62 ;  /* 0x0000003e000e7c02 */ /* 0x000fe20008000f00 */
[----:B01----:R-:W-:Y:S10]  /*1e8e0*/  ENDCOLLECTIVE ;  /* 0x000000000000791b */ /* 0x003ff40003800000 */
.L_x_14369:
[----:B------:R-:W-:Y:S05]  /*1e8f0*/  BSYNC B1 ;  /* 0x0000000000017941 */ /* 0x000fea0003800000 */
.L_x_14368:
[----:B------:R-:W-:Y:S05]  /*1e900*/  BRA `(.L_x_14191) ;  /* 0xffffff9400c47947 */ /* 0x000fea000383ffff */
.L_x_14194:
[----:B-1----:R1:W2:Y:S02]  /*1e910*/  SYNCS.PHASECHK.TRANS64.TRYWAIT P0, [R22+URZ+0x16820], R5 ;  /* 0x01682005160075a7 */ /* 0x0022a4000800017f */
[----:B--2---:R-:W-:Y:S05]  /*1e920*/  @!P0 NANOSLEEP.SYNCS 0x989680 ;  /* 0x009896800000895d */ /* 0x004fea0003900000 */
[----:B------:R-:W2:Y:S02]  /*1e930*/  @!P0 SYNCS.PHASECHK.TRANS64 P0, [R22+URZ+0x16820], R5 ;  /* 0x01682005160085a7 */ /* 0x000ea4000800007f */
[----:B--2---:R-:W-:Y:S05]  /*1e940*/  @!P0 BRA `(.L_x_14194) ;  /* 0xfffffffc00f08947 */ /* 0x004fea000383ffff */
[----:B------:R-:W-:Y:S05]  /*1e950*/  BRA `(.L_x_14370) ;  /* 0xffffff9400d47947 */ /* 0x000fea000383ffff */
.L_x_14198:
[----:B-1----:R1:W2:Y:S02]  /*1e960*/  SYNCS.PHASECHK.TRANS64.TRYWAIT P0, [R5+URZ+0x168a0], R6 ;  /* 0x0168a006050075a7 */ /* 0x0022a4000800017f */
[----:B--2---:R-:W-:Y:S05]  /*1e970*/  @!P0 NANOSLEEP.SYNCS 0x989680 ;  /* 0x009896800000895d */ /* 0x004fea0003900000 */
[----:B------:R-:W2:Y:S02]  /*1e980*/  @!P0 SYNCS.PHASECHK.TRANS64 P0, [R5+URZ+0x168a0], R6 ;  /* 0x0168a006050085a7 */ /* 0x000ea4000800007f */
[----:B--2---:R-:W-:Y:S05]  /*1e990*/  @!P0 BRA `(.L_x_14198) ;  /* 0xfffffffc00f08947 */ /* 0x004fea000383ffff */
[----:B------:R-:W-:Y:S05]  /*1e9a0*/  BRA `(.L_x_14371) ;  /* 0xffffff9400ec7947 */ /* 0x000fea000383ffff */
.L_x_14203:
[----:B0-----:R0:W2:Y:S02]  /*1e9b0*/  SYNCS.PHASECHK.TRANS64.TRYWAIT P0, [R5+URZ+0x168c0], R6 ;  /* 0x0168c006050075a7 */ /* 0x0010a4000800017f */
[----:B--2---:R-:W-:Y:S05]  /*1e9c0*/  @!P0 NANOSLEEP.SYNCS 0x989680 ;  /* 0x009896800000895d */ /* 0x004fea0003900000 */
[----:B------:R-:W2:Y:S02]  /*1e9d0*/  @!P0 SYNCS.PHASECHK.TRANS64 P0, [R5+URZ+0x168c0], R6 ;  /* 0x0168c006050085a7 */ /* 0x000ea4000800007f */
[----:B--2---:R-:W-:Y:S05]  /*1e9e0*/  @!P0 BRA `(.L_x_14203) ;  /* 0xfffffffc00f08947 */ /* 0x004fea000383ffff */
[----:B------:R-:W-:Y:S05]  /*1e9f0*/  BRA `(.L_x_14372) ;  /* 0xffffff98006c7947 */ /* 0x000fea000383ffff */
.L_x_14210:
[----:B-1----:R1:W2:Y:S02]  /*1ea00*/  SYNCS.PHASECHK.TRANS64.TRYWAIT P1, [R5+URZ+0x168a0], R6 ;  /* 0x0168a006050075a7 */ /* 0x0022a4000802017f */
[----:B--2---:R-:W-:Y:S05]  /*1ea10*/  @!P1 NANOSLEEP.SYNCS 0x989680 ;  /* 0x009896800000995d */ /* 0x004fea0003900000 */
[----:B------:R-:W2:Y:S02]  /*1ea20*/  @!P1 SYNCS.PHASECHK.TRANS64 P1, [R5+URZ+0x168a0], R6 ;  /* 0x0168a006050095a7 */ /* 0x000ea4000802007f */
[----:B--2---:R-:W-:Y:S05]  /*1ea30*/  @!P1 BRA `(.L_x_14210) ;  /* 0xfffffffc00f09947 */ /* 0x004fea000383ffff */
[----:B------:R-:W-:Y:S05]  /*1ea40*/  BRA `(.L_x_14373) ;  /* 0xffffff9c002c7947 */ /* 0x000fea000383ffff */
.L_x_14215:
[----:B0-----:R0:W2:Y:S02]  /*1ea50*/  SYNCS.PHASECHK.TRANS64.TRYWAIT P1, [R5+URZ+0x168c0], R6 ;  /* 0x0168c006050075a7 */ /* 0x0010a4000802017f */
[----:B--2---:R-:W-:Y:S05]  /*1ea60*/  @!P1 NANOSLEEP.SYNCS 0x989680 ;  /* 0x009896800000995d */ /* 0x004fea0003900000 */
[----:B------:R-:W2:Y:S02]  /*1ea70*/  @!P1 SYNCS.PHASECHK.TRANS64 P1, [R5+URZ+0x168c0], R6 ;  /* 0x0168c006050095a7 */ /* 0x000ea4000802007f */
[----:B--2---:R-:W-:Y:S05]  /*1ea80*/  @!P1 BRA `(.L_x_14215) ;  /* 0xfffffffc00f09947 */ /* 0x004fea000383ffff */
[----:B------:R-:W-:Y:S05]  /*1ea90*/  BRA `(.L_x_14374) ;  /* 0xffffff9c00a47947 */ /* 0x000fea000383ffff */
.L_x_14236:
[----:B------:R-:W2:Y:S01]  /*1eaa0*/  S2R R20, SR_TID.X ;  /* 0x0000000000147919 */ /* 0x000ea20000002100 */
[----:B------:R-:W-:Y:S01]  /*1eab0*/  BSSY B0, `(.L_x_14375) ;  /* 0x000000a000007945 */ /* 0x000fe20003800000 */
[----:B0-----:R-:W-:Y:S02]  /*1eac0*/  IMAD.MOV.U32 R12, RZ, RZ, RZ ;  /* 0x000000ffff0c7224 */ /* 0x001fe400078e00ff */
[----:B------:R-:W-:Y:S02]  /*1ead0*/  IMAD.MOV.U32 R11, RZ, RZ, 0x1f ;  /* 0x0000001fff0b7424 */ /* 0x000fe400078e00ff */
[----:B------:R-:W-:Y:S01]  /*1eae0*/  IMAD.MOV.U32 R15, RZ, RZ, -0x1 ;  /* 0xffffffffff0f7424 */ /* 0x000fe200078e00ff */
[----:B--2---:R-:W-:-:S04]  /*1eaf0*/  SHF.R.U32.HI R20, RZ, 0x5, R20 ;  /* 0x00000005ff147819 */ /* 0x004fc80000011614 */
[----:B------:R-:W-:-:S05]  /*1eb00*/  LOP3.LUT R20, R20, 0x3, RZ, 0xc0, !PT ;  /* 0x0000000314147812 */ /* 0x000fca00078ec0ff */
[----:B------:R-:W-:-:S07]  /*1eb10*/  IMAD.MOV.U32 R13, RZ, RZ, R20 ;  /* 0x000000ffff0d7224 */ /* 0x000fce00078e0014 */
[----:B-1----:R-:W-:Y:S05]  /*1eb20*/  WARPSYNC.COLLECTIVE R15, `(.L_x_14376) ;  /* 0x000000000f087348 */ /* 0x002fea0003c00000 */
[----:B------:R0:W2:Y:S02]  /*1eb30*/  SHFL.IDX P6, R14, R13, R12, R11 ;  /* 0x0000000c0d0e7389 */ /* 0x0000a400000c000b */
[----:B012---:R-:W-:Y:S01]  /*1eb40*/  ENDCOLLECTIVE ;  /* 0x000000000000791b */ /* 0x007fe20003800000 */
.L_x_14376:
[----:B------:R-:W-:Y:S05]  /*1eb50*/  BSYNC B0 ;  /* 0x0000000000007941 */ /* 0x000fea0003800000 */
.L_x_14375:
[----:B------:R-:W-:Y:S05]  /*1eb60*/  BRA `(.L_x_14377) ;  /* 0xffffffa800b47947 */ /* 0x000fea000383ffff */
.L_x_14238:
[----:B------:R-:W-:Y:S01]  /*1eb70*/  BSSY B0, `(.L_x_14378) ;  /* 0x0000006000007945 */ /* 0x000fe20003800000 */
[----:B------:R-:W-:-:S07]  /*1eb80*/  IMAD.MOV.U32 R15, RZ, RZ, -0x1 ;  /* 0xffffffffff0f7424 */ /* 0x000fce00078e00ff */
[----:B012---:R-:W-:Y:S05]  /*1eb90*/  WARPSYNC.COLLECTIVE R15, `(.L_x_14379) ;  /* 0x000000000f0c7348 */ /* 0x007fea0003c00000 */
[----:B------:R-:W-:Y:S02]  /*1eba0*/  ELECT P6, UR62, PT ;  /* 0x00000000003e782f */ /* 0x000fe400038c0000 */
[----:B------:R-:W-:Y:S01]  /*1ebb0*/  MOV R14, UR62 ;  /* 0x0000003e000e7c02 */ /* 0x000fe20008000f00 */
[----:B012---:R-:W-:Y:S10]  /*1ebc0*/  ENDCOLLECTIVE ;  /* 0x000000000000791b */ /* 0x007ff40003800000 */
.L_x_14379:
[----:B------:R-:W-:Y:S05]  /*1ebd0*/  BSYNC B0 ;  /* 0x0000000000007941 */ /* 0x000fea0003800000 */
.L_x_14378:
[----:B------:R-:W-:Y:S05]  /*1ebe0*/  BRA `(.L_x_14380) ;  /* 0xffffffa800bc7947 */ /* 0x000fea000383ffff */
.L_x_14240:
[----:B--2---:R2:W3:Y:S02]  /*1ebf0*/  SYNCS.PHASECHK.TRANS64.TRYWAIT P0, [R0+URZ+0x16840], R3 ;  /* 0x01684003000075a7 */ /* 0x0044e4000800017f */
[----:B---3--:R-:W-:Y:S05]  /*1ec00*/  @!P0 NANOSLEEP.SYNCS 0x989680 ;  /* 0x009896800000895d */ /* 0x008fea0003900000 */
[----:B------:R-:W3:Y:S02]  /*1ec10*/  @!P0 SYNCS.PHASECHK.TRANS64 P0, [R0+URZ+0x16840], R3 ;  /* 0x01684003000085a7 */ /* 0x000ee4000800007f */
[----:B---3--:R-:W-:Y:S05]  /*1ec20*/  @!P0 BRA `(.L_x_14240) ;  /* 0xfffffffc00f08947 */ /* 0x008fea000383ffff */
[----:B------:R-:W-:Y:S05]  /*1ec30*/  BRA `(.L_x_14381) ;  /* 0xffffffac000c7947 */ /* 0x000fea000383ffff */
.L_x_14244:
[----:B------:R-:W2:Y:S01]  /*1ec40*/  LDL.LU R11, [R1+0x1c] ;  /* 0x00001c00010b7983 */ /* 0x000ea20000300800 */
[----:B------:R-:W-:Y:S01]  /*1ec50*/  IMAD.MOV.U32 R5, RZ, RZ, R12 ;  /* 0x000000ffff057224 */ /* 0x000fe200078e000c */
[----:B------:R-:W-:Y:S01]  /*1ec60*/  LOP3.LUT R10, R10, 0x7f, RZ, 0xc0, !PT ;  /* 0x0000007f0a0a7812 */ /* 0x000fe200078ec0ff */
[----:B------:R-:W-:Y:S02]  /*1ec70*/  IMAD.MOV.U32 R13, RZ, RZ, R4 ;  /* 0x000000ffff0d7224 */ /* 0x000fe400078e0004 */
[----:B------:R-:W-:Y:S01]  /*1ec80*/  IMAD.MOV.U32 R12, RZ, RZ, RZ ;  /* 0x000000ffff0c7224 */ /* 0x000fe200078e00ff */
[----:B------:R-:W-:Y:S01]  /*1ec90*/  SHF.R.U32.HI R10, RZ, 0x3, R10 ;  /* 0x00000003ff0a7819 */ /* 0x000fe2000001160a */
[----:B------:R-:W-:-:S04]  /*1eca0*/  IMAD.MOV.U32 R15, RZ, RZ, -0x1 ;  /* 0xffffffffff0f7424 */ /* 0x000fc800078e00ff */
        /* <DEDUP_REMOVED lines=8> */
.L_x_14382:
[----:B------:R-:W-:Y:S02]  /*1ed30*/  IMAD.MOV.U32 R13, RZ, RZ, R0 ;  /* 0x000000ffff0d7224 */ /* 0x000fe400078e0000 */
[----:B------:R-:W-:-:S07]  /*1ed40*/  IMAD.MOV.U32 R7, RZ, RZ, R14 ;  /* 0x000000ffff077224 */ /* 0x000fce00078e000e */
[----:B------:R-:W-:Y:S05]  /*1ed50*/  WARPSYNC.COLLECTIVE R15, `(.L_x_14383) ;  /* 0x000000000f087348 */ /* 0x000fea0003c00000 */
[----:B------:R0:W1:Y:S02]  /*1ed60*/  SHFL.IDX P6, R14, R13, R12, R11 ;  /* 0x0000000c0d0e7389 */ /* 0x00006400000c000b */
[----:B01----:R-:W-:Y:S01]  /*1ed70*/  ENDCOLLECTIVE ;  /* 0x000000000000791b */ /* 0x003fe20003800000 */
.L_x_14383:
[----:B------:R-:W-:Y:S02]  /*1ed80*/  IMAD.MOV.U32 R13, RZ, RZ, R4 ;  /* 0x000000ffff0d7224 */ /* 0x000fe400078e0004 */
[----:B------:R-:W-:Y:S02]  /*1ed90*/  IMAD.MOV.U32 R12, RZ, RZ, 0x1 ;  /* 0x00000001ff0c7424 */ /* 0x000fe400078e00ff */
[----:B------:R-:W-:-:S07]  /*1eda0*/  IMAD.MOV.U32 R8, RZ, RZ, R14 ;  /* 0x000000ffff087224 */ /* 0x000fce00078e000e */
[----:B------:R-:W-:Y:S05]  /*1edb0*/  WARPSYNC.COLLECTIVE R15, `(.L_x_14384) ;  /* 0x000000000f087348 */ /* 0x000fea0003c00000 */
[----:B------:R0:W1:Y:S02]  /*1edc0*/  SHFL.IDX P6, R14, R13, R12, R11 ;  /* 0x0000000c0d0e7389 */ /* 0x00006400000c000b */
[----:B01----:R-:W-:Y:S01]  /*1edd0*/  ENDCOLLECTIVE ;  /* 0x000000000000791b */ /* 0x003fe20003800000 */
.L_x_14384:
        /* <DEDUP_REMOVED lines=13> */
.L_x_14385:
[----:B------:R-:W-:Y:S02]  /*1eeb0*/  IMAD.MOV.U32 R13, RZ, RZ, R4 ;  /* 0x000000ffff0d7224 */ /* 0x000fe400078e0004 */
[----:B------:R-:W-:Y:S02]  /*1eec0*/  IMAD.MOV.U32 R12, RZ, RZ, 0x2 ;  /* 0x00000002ff0c7424 */ /* 0x000fe400078e00ff */
[----:B------:R-:W-:-:S07]  /*1eed0*/  IMAD.MOV.U32 R8, RZ, RZ, R14 ;  /* 0x000000ffff087224 */ /* 0x000fce00078e000e */
[----:B------:R-:W-:Y:S05]  /*1eee0*/  WARPSYNC.COLLECTIVE R15, `(.L_x_14386) ;  /* 0x000000000f087348 */ /* 0x000fea0003c00000 */
[----:B------:R0:W1:Y:S02]  /*1eef0*/  SHFL.IDX P6, R14, R13, R12, R11 ;  /* 0x0000000c0d0e7389 */ /* 0x00006400000c000b */
[----:B01----:R-:W-:Y:S01]  /*1ef00*/  ENDCOLLECTIVE ;  /* 0x000000000000791b */ /* 0x003fe20003800000 */
.L_x_14386:
        /* <DEDUP_REMOVED lines=14> */
.L_x_14387:
[----:B------:R-:W-:Y:S02]  /*1eff0*/  IMAD.MOV.U32 R13, RZ, RZ, R4 ;  /* 0x000000ffff0d7224 */ /* 0x000fe400078e0004 */
[----:B------:R-:W-:Y:S02]  /*1f000*/  IMAD.MOV.U32 R12, RZ, RZ, 0x3 ;  /* 0x00000003ff0c7424 */ /* 0x000fe400078e00ff */
[----:B------:R-:W-:-:S07]  /*1f010*/  IMAD.MOV.U32 R8, RZ, RZ, R14 ;  /* 0x000000ffff087224 */ /* 0x000fce00078e000e */
[----:B------:R-:W-:Y:S05]  /*1f020*/  WARPSYNC.COLLECTIVE R15, `(.L_x_14388) ;  /* 0x000000000f087348 */ /* 0x000fea0003c00000 */
[----:B------:R0:W1:Y:S02]  /*1f030*/  SHFL.IDX P6, R14, R13, R12, R11 ;  /* 0x0000000c0d0e7389 */ /* 0x00006400000c000b */
[----:B01----:R-:W-:Y:S01]  /*1f040*/  ENDCOLLECTIVE ;  /* 0x000000000000791b */ /* 0x003fe20003800000 */
.L_x_14388:
        /* <DEDUP_REMOVED lines=14> */
.L_x_14389:
[----:B------:R-:W-:Y:S02]  /*1f130*/  IMAD.MOV.U32 R13, RZ, RZ, R4 ;  /* 0x000000ffff0d7224 */ /* 0x000fe400078e0004 */
[----:B------:R-:W-:Y:S02]  /*1f140*/  IMAD.MOV.U32 R12, RZ, RZ, 0x4 ;  /* 0x00000004ff0c7424 */ /* 0x000fe400078e00ff */
[----:B------:R-:W-:-:S07]  /*1f150*/  IMAD.MOV.U32 R8, RZ, RZ, R14 ;  /* 0x000000ffff087224 */ /* 0x000fce00078e000e */
[----:B------:R-:W-:Y:S05]  /*1f160*/  WARPSYNC.COLLECTIVE R15, `(.L_x_14390) ;  /* 0x000000000f087348 */ /* 0x000fea0003c00000 */
[----:B------:R0:W1:Y:S02]  /*1f170*/  SHFL.IDX P6, R14, R13, R12, R11 ;  /* 0x0000000c0d0e7389 */ /* 0x00006400000c000b */
[----:B01----:R-:W-:Y:S01]  /*1f180*/  ENDCOLLECTIVE ;  /* 0x000000000000791b */ /* 0x003fe20003800000 */
.L_x_14390:
        /* <DEDUP_REMOVED lines=14> */
.L_x_14391:
[----:B------:R-:W-:Y:S02]  /*1f270*/  IMAD.MOV.U32 R13, RZ, RZ, R4 ;  /* 0x000000ffff0d7224 */ /* 0x000fe400078e0004 */
[----:B------:R-:W-:Y:S02]  /*1f280*/  IMAD.MOV.U32 R12, RZ, RZ, 0x5 ;  /* 0x00000005ff0c7424 */ /* 0x000fe400078e00ff */
[----:B------:R-:W-:-:S07]  /*1f290*/  IMAD.MOV.U32 R8, RZ, RZ, R14 ;  /* 0x000000ffff087224 */ /* 0x000fce00078e000e */
[----:B------:R-:W-:Y:S05]  /*1f2a0*/  WARPSYNC.COLLECTIVE R15, `(.L_x_14392) ;  /* 0x000000000f087348 */ /* 0x000fea0003c00000 */
[----:B------:R0:W1:Y:S02]  /*1f2b0*/  SHFL.IDX P6, R14, R13, R12, R11 ;  /* 0x0000000c0d0e7389 */ /* 0x00006400000c000b */
[----:B01----:R-:W-:Y:S01]  /*1f2c0*/  ENDCOLLECTIVE ;  /* 0x000000000000791b */ /* 0x003fe20003800000 */
.L_x_14392:
        /* <DEDUP_REMOVED lines=14> */
.L_x_14393:
[----:B------:R-:W-:Y:S02]  /*1f3b0*/  IMAD.MOV.U32 R13, RZ, RZ, R4 ;  /* 0x000000ffff0d7224 */ /* 0x000fe400078e0004 */
[----:B------:R-:W-:Y:S02]  /*1f3c0*/  IMAD.MOV.U32 R12, RZ, RZ, 0x6 ;  /* 0x00000006ff0c7424 */ /* 0x000fe400078e00ff */
[----:B------:R-:W-:-:S07]  /*1f3d0*/  IMAD.MOV.U32 R8, RZ, RZ, R14 ;  /* 0x000000ffff087224 */ /* 0x000fce00078e000e */
[----:B------:R-:W-:Y:S05]  /*1f3e0*/  WARPSYNC.COLLECTIVE R15, `(.L_x_14394) ;  /* 0x000000000f087348 */ /* 0x000fea0003c00000 */
[----:B------:R0:W1:Y:S02]  /*1f3f0*/  SHFL.IDX P6, R14, R13, R12, R11 ;  /* 0x0000000c0d0e7389 */ /* 0x00006400000c000b */
[----:B01----:R-:W-:Y:S01]  /*1f400*/  ENDCOLLECTIVE ;  /* 0x000000000000791b */ /* 0x003fe20003800000 */
.L_x_14394:
        /* <DEDUP_REMOVED lines=14> */
.L_x_14395:
[----:B------:R-:W-:Y:S02]  /*1f4f0*/  IMAD.MOV.U32 R13, RZ, RZ, R4 ;  /* 0x000000ffff0d7224 */ /* 0x000fe400078e0004 */
[----:B------:R-:W-:Y:S02]  /*1f500*/  IMAD.MOV.U32 R12, RZ, RZ, 0x7 ;  /* 0x00000007ff0c7424 */ /* 0x000fe400078e00ff */
[----:B------:R-:W-:-:S07]  /*1f510*/  IMAD.MOV.U32 R8, RZ, RZ, R14 ;  /* 0x000000ffff087224 */ /* 0x000fce00078e000e */
[----:B------:R-:W-:Y:S05]  /*1f520*/  WARPSYNC.COLLECTIVE R15, `(.L_x_14396) ;  /* 0x000000000f087348 */ /* 0x000fea0003c00000 */
[----:B------:R0:W1:Y:S02]  /*1f530*/  SHFL.IDX P6, R14, R13, R12, R11 ;  /* 0x0000000c0d0e7389 */ /* 0x00006400000c000b */
[----:B01----:R-:W-:Y:S01]  /*1f540*/  ENDCOLLECTIVE ;  /* 0x000000000000791b */ /* 0x003fe20003800000 */
.L_x_14396:
[----:B------:R-:W-:-:S05]  /*1f550*/  @!P1 LEA R8, P2, R21, R8, 0x1 ;  /* 0x0000000815089211 */ /* 0x000fca00078408ff */
[----:B------:R-:W-:-:S04]  /*1f560*/  @!P1 IMAD.X R7, RZ, RZ, R7, P2 ;  /* 0x000000ffff079224 */ /* 0x000fc800010e0607 */
[----:B------:R-:W-:Y:S02]  /*1f570*/  @!P1 IMAD.MOV.U32 R9, RZ, RZ, R7 ;  /* 0x000000ffff099224 */ /* 0x000fe400078e0007 */
[----:B------:R-:W-:Y:S02]  /*1f580*/  IMAD.MOV.U32 R13, RZ, RZ, R0 ;  /* 0x000000ffff0d7224 */ /* 0x000fe400078e0000 */
[C---:B------:R-:W-:Y:S01]  /*1f590*/  VIADD R0, R5.reuse, 0x70 ;  /* 0x0000007005007836 */ /* 0x040fe20000000000 */
        /* <DEDUP_REMOVED lines=10> */
.L_x_14397:
[----:B------:R-:W-:Y:S01]  /*1f640*/  ISETP.GE.AND P2, PT, R0, R3, PT ;  /* 0x000000030000720c */ /* 0x000fe20003f46270 */
[----:B------:R-:W-:Y:S02]  /*1f650*/  IMAD.MOV.U32 R13, RZ, RZ, R6 ;  /* 0x000000ffff0d7224 */ /* 0x000fe400078e0006 */
[----:B------:R-:W-:Y:S02]  /*1f660*/  IMAD.MOV.U32 R12, RZ, RZ, RZ ;  /* 0x000000ffff0c7224 */ /* 0x000fe400078e00ff */
[----:B------:R-:W-:-:S08]  /*1f670*/  IMAD.MOV.U32 R8, RZ, RZ, R14 ;  /* 0x000000ffff087224 */ /* 0x000fd000078e000e */
[----:B------:R-:W-:Y:S05]  /*1f680*/  WARPSYNC.COLLECTIVE R15, `(.L_x_14398) ;  /* 0x000000000f087348 */ /* 0x000fea0003c00000 */
[----:B------:R0:W1:Y:S02]  /*1f690*/  SHFL.IDX P6, R14, R13, R12, R11 ;  /* 0x0000000c0d0e7389 */ /* 0x00006400000c000b */
[----:B01----:R-:W-:Y:S01]  /*1f6a0*/  ENDCOLLECTIVE ;  /* 0x000000000000791b */ /* 0x003fe20003800000 */
.L_x_14398:
        /* <DEDUP_REMOVED lines=13> */
.L_x_14399:
[----:B------:R-:W-:Y:S02]  /*1f780*/  IMAD.MOV.U32 R13, RZ, RZ, R6 ;  /* 0x000000ffff0d7224 */ /* 0x000fe400078e0006 */
[----:B------:R-:W-:Y:S02]  /*1f790*/  IMAD.MOV.U32 R12, RZ, RZ, 0x1 ;  /* 0x00000001ff0c7424 */ /* 0x000fe400078e00ff */
[----:B------:R-:W-:-:S07]  /*1f7a0*/  IMAD.MOV.U32 R7, RZ, RZ, R14 ;  /* 0x000000ffff077224 */ /* 0x000fce00078e000e */
[----:B------:R-:W-:Y:S05]  /*1f7b0*/  WARPSYNC.COLLECTIVE R15, `(.L_x_14400) ;  /* 0x000000000f087348 */ /* 0x000fea0003c00000 */
[----:B------:R0:W1:Y:S02]  /*1f7c0*/  SHFL.IDX P6, R14, R13, R12, R11 ;  /* 0x0000000c0d0e7389 */ /* 0x00006400000c000b */
[----:B01----:R-:W-:Y:S01]  /*1f7d0*/  ENDCOLLECTIVE ;  /* 0x000000000000791b */ /* 0x003fe20003800000 */
.L_x_14400:
[----:B------:R-:W-:-:S05]  /*1f7e0*/  @!P2 LEA R7, P1, R21, R7, 0x1 ;  /* 0x000000071507a211 */ /* 0x000fca00078208ff */
[----:B------:R-:W-:Y:S02]  /*1f7f0*/  @!P2 IMAD.X R0, RZ, RZ, R0, P1 ;  /* 0x000000ffff00a224 */ /* 0x000fe400008e0600 */
[----:B------:R-:W-:Y:S02]  /*1f800*/  @!P2 IMAD.MOV.U32 R8, RZ, RZ, R7 ;  /* 0x000000ffff08a224 */ /* 0x000fe400078e0007 */
        /* <DEDUP_REMOVED lines=12> */
.L_x_14401:
[----:B------:R-:W-:Y:S02]  /*1f8d0*/  IMAD.MOV.U32 R13, RZ, RZ, R6 ;  /* 0x000000ffff0d7224 */ /* 0x000fe400078e0006 */
[----:B------:R-:W-:Y:S02]  /*1f8e0*/  IMAD.MOV.U32 R12, RZ, RZ, 0x2 ;  /* 0x00000002ff0c7424 */ /* 0x000fe400078e00ff */
[----:B------:R-:W-:-:S07]  /*1f8f0*/  IMAD.MOV.U32 R8, RZ, RZ, R14 ;  /* 0x000000ffff087224 */ /* 0x000fce00078e000e */
[----:B------:R-:W-:Y:S05]  /*1f900*/  WARPSYNC.COLLECTIVE R15, `(.L_x_14402) ;  /* 0x000000000f087348 */ /* 0x000fea0003c00000 */
[----:B------:R0:W1:Y:S02]  /*1f910*/  SHFL.IDX P6, R14, R13, R12, R11 ;  /* 0x0000000c0d0e7389 */ /* 0x00006400000c000b */
[----:B01----:R-:W-:Y:S01]  /*1f920*/  ENDCOLLECTIVE ;  /* 0x000000000000791b */ /* 0x003fe20003800000 */
.L_x_14402:
        /* <DEDUP_REMOVED lines=13> */
.L_x_14403:
[----:B------:R-:W-:Y:S02]  /*1fa00*/  IMAD.MOV.U32 R13, RZ, RZ, R6 ;  /* 0x000000ffff0d7224 */ /* 0x000fe400078e0006 */
[----:B------:R-:W-:Y:S02]  /*1fa10*/  IMAD.MOV.U32 R12, RZ, RZ, 0x3 ;  /* 0x00000003ff0c7424 */ /* 0x000fe400078e00ff */
[----:B------:R-:W-:-:S07]  /*1fa20*/  IMAD.MOV.U32 R8, RZ, RZ, R14 ;  /* 0x000000ffff087224 */ /* 0x000fce00078e000e */
[----:B------:R-:W-:Y:S05]  /*1fa30*/  WARPSYNC.COLLECTIVE R15, `(.L_x_14404) ;  /* 0x000000000f087348 */ /* 0x000fea0003c00000 */
[----:B------:R0:W1:Y:S02]  /*1fa40*/  SHFL.IDX P6, R14, R13, R12, R11 ;  /* 0x0000000c0d0e7389 */ /* 0x00006400000c000b */
[----:B01----:R-:W-:Y:S01]  /*1fa50*/  ENDCOLLECTIVE ;  /* 0x000000000000791b */ /* 0x003fe20003800000 */
.L_x_14404:
        /* <DEDUP_REMOVED lines=12> */
.L_x_14405:
[----:B------:R-:W-:Y:S05]  /*1fb20*/  BRA `(.L_x_14406) ;  /* 0xffffffac00307947 */ /* 0x000fea000383ffff */
.L_x_14247:
[----:B0-----:R0:W1:Y:S02]  /*1fb30*/  SYNCS.PHASECHK.TRANS64.TRYWAIT P0, [R22+URZ+0x16820], R3 ;  /* 0x01682003160075a7 */ /* 0x001064000800017f */
[----:B-1----:R-:W-:Y:S05]  /*1fb40*/  @!P0 NANOSLEEP.SYNCS 0x989680 ;  /* 0x009896800000895d */ /* 0x002fea0003900000 */
[----:B------:R-:W1:Y:S02]  /*1fb50*/  @!P0 SYNCS.PHASECHK.TRANS64 P0, [R22+URZ+0x16820], R3 ;  /* 0x01682003160085a7 */ /* 0x000e64000800007f */
[----:B-1----:R-:W-:Y:S05]  /*1fb60*/  @!P0 BRA `(.L_x_14247) ;  /* 0xfffffffc00f08947 */ /* 0x002fea000383ffff */
[----:B------:R-:W-:Y:S05]  /*1fb70*/  BRA `(.L_x_14407) ;  /* 0xffffffac00a07947 */ /* 0x000fea000383ffff */
.L_x_14256:
[----:B0-----:R0:W2:Y:S02]  /*1fb80*/  SYNCS.PHASECHK.TRANS64.TRYWAIT P0, [R2+URZ+0x16840], R3 ;  /* 0x01684003020075a7 */ /* 0x0010a4000800017f */
[----:B--2---:R-:W-:Y:S05]  /*1fb90*/  @!P0 NANOSLEEP.SYNCS 0x989680 ;  /* 0x009896800000895d */ /* 0x004fea0003900000 */
[----:B------:R-:W2:Y:S02]  /*1fba0*/  @!P0 SYNCS.PHASECHK.TRANS64 P0, [R2+URZ+0x16840], R3 ;  /* 0x01684003020085a7 */ /* 0x000ea4000800007f */
[----:B--2---:R-:W-:Y:S05]  /*1fbb0*/  @!P0 BRA `(.L_x_14256) ;  /* 0xfffffffc00f08947 */ /* 0x004fea000383ffff */
[----:B------:R-:W-:Y:S05]  /*1fbc0*/  BRA `(.L_x_14408) ;  /* 0xffffffb000547947 */ /* 0x000fea000383ffff */
.L_x_14261:
[----:B0-----:R0:W1:Y:S02]  /*1fbd0*/  SYNCS.PHASECHK.TRANS64.TRYWAIT P0, [R3+URZ+0x60], R2 ;  /* 0x00006002030075a7 */ /* 0x001064000800017f */
[----:B-1----:R-:W-:Y:S05]  /*1fbe0*/  @!P0 NANOSLEEP.SYNCS 0x989680 ;  /* 0x009896800000895d */ /* 0x002fea0003900000 */
[----:B------:R-:W1:Y:S02]  /*1fbf0*/  @!P0 SYNCS.PHASECHK.TRANS64 P0, [R3+URZ+0x60], R2 ;  /* 0x00006002030085a7 */ /* 0x000e64000800007f */
[----:B-1----:R-:W-:Y:S05]  /*1fc00*/  @!P0 BRA `(.L_x_14261) ;  /* 0xfffffffc00f08947 */ /* 0x002fea000383ffff */
[----:B------:R-:W-:Y:S05]  /*1fc10*/  BRA `(.L_x_14409) ;  /* 0xffffffb000e07947 */ /* 0x000fea000383ffff */
.L_x_14269:
[----:B0-----:R0:W2:Y:S02]  /*1fc20*/  SYNCS.PHASECHK.TRANS64.TRYWAIT P0, [R2+URZ+0x16840], R3 ;  /* 0x01684003020075a7 */ /* 0x0010a4000800017f */
[----:B--2---:R-:W-:Y:S05]  /*1fc30*/  @!P0 NANOSLEEP.SYNCS 0x989680 ;  /* 0x009896800000895d */ /* 0x004fea0003900000 */
[----:B------:R-:W2:Y:S02]  /*1fc40*/  @!P0 SYNCS.PHASECHK.TRANS64 P0, [R2+URZ+0x16840], R3 ;  /* 0x01684003020085a7 */ /* 0x000ea4000800007f */
[----:B--2---:R-:W-:Y:S05]  /*1fc50*/  @!P0 BRA `(.L_x_14269) ;  /* 0xfffffffc00f08947 */ /* 0x004fea000383ffff */
[----:B------:R-:W-:Y:S05]  /*1fc60*/  BRA `(.L_x_14410) ;  /* 0xffffffb800287947 */ /* 0x000fea000383ffff */
.L_x_14274:
[----:B0-----:R0:W1:Y:S02]  /*1fc70*/  SYNCS.PHASECHK.TRANS64.TRYWAIT P0, [R10+URZ+0x60], R26 ;  /* 0x0000601a0a0075a7 */ /* 0x001064000800017f */
[----:B-1----:R-:W-:Y:S05]  /*1fc80*/  @!P0 NANOSLEEP.SYNCS 0x989680 ;  /* 0x009896800000895d */ /* 0x002fea0003900000 */
[----:B------:R-:W1:Y:S02]  /*1fc90*/  @!P0 SYNCS.PHASECHK.TRANS64 P0, [R10+URZ+0x60], R26 ;  /* 0x0000601a0a0085a7 */ /* 0x000e64000800007f */
[----:B-1----:R-:W-:Y:S05]  /*1fca0*/  @!P0 BRA `(.L_x_14274) ;  /* 0xfffffffc00f08947 */ /* 0x002fea000383ffff */
[----:B------:R-:W-:Y:S05]  /*1fcb0*/  BRA `(.L_x_14411) ;  /* 0xffffffb800b47947 */ /* 0x000fea000383ffff */
.L_x_14282:
[----:B0-----:R0:W2:Y:S02]  /*1fcc0*/  SYNCS.PHASECHK.TRANS64.TRYWAIT P0, [R2+URZ+0x16840], R3 ;  /* 0x01684003020075a7 */ /* 0x0010a4000800017f */
[----:B--2---:R-:W-:Y:S05]  /*1fcd0*/  @!P0 NANOSLEEP.SYNCS 0x989680 ;  /* 0x009896800000895d */ /* 0x004fea0003900000 */
[----:B------:R-:W2:Y:S02]  /*1fce0*/  @!P0 SYNCS.PHASECHK.TRANS64 P0, [R2+URZ+0x16840], R3 ;  /* 0x01684003020085a7 */ /* 0x000ea4000800007f */
[----:B--2---:R-:W-:Y:S05]  /*1fcf0*/  @!P0 BRA `(.L_x_14282) ;  /* 0xfffffffc00f08947 */ /* 0x004fea000383ffff */
[----:B------:R-:W-:Y:S05]  /*1fd00*/  BRA `(.L_x_14412) ;  /* 0xffffffbc00c87947 */ /* 0x000fea000383ffff */
.L_x_14287:
[----:B0-----:R0:W1:Y:S02]  /*1fd10*/  SYNCS.PHASECHK.TRANS64.TRYWAIT P0, [R5+URZ+0x60], R7 ;  /* 0x00006007050075a7 */ /* 0x001064000800017f */
[----:B-1----:R-:W-:Y:S05]  /*1fd20*/  @!P0 NANOSLEEP.SYNCS 0x989680 ;  /* 0x009896800000895d */ /* 0x002fea0003900000 */
[----:B------:R-:W1:Y:S02]  /*1fd30*/  @!P0 SYNCS.PHASECHK.TRANS64 P0, [R5+URZ+0x60], R7 ;  /* 0x00006007050085a7 */ /* 0x000e64000800007f */
[----:B-1----:R-:W-:Y:S05]  /*1fd40*/  @!P0 BRA `(.L_x_14287) ;  /* 0xfffffffc00f08947 */ /* 0x002fea000383ffff */
[----:B------:R-:W-:Y:S05]  /*1fd50*/  BRA `(.L_x_14413) ;  /* 0xffffffc000587947 */ /* 0x000fea000383ffff */
.L_x_14297:
[----:B0-----:R0:W1:Y:S02]  /*1fd60*/  SYNCS.PHASECHK.TRANS64.TRYWAIT P0, [R3+URZ+0x16860], R0 ;  /* 0x01686000030075a7 */ /* 0x001064000800017f */
[----:B-1----:R-:W-:Y:S05]  /*1fd70*/  @!P0 NANOSLEEP.SYNCS 0x989680 ;  /* 0x009896800000895d */ /* 0x002fea0003900000 */
[----:B------:R-:W1:Y:S02]  /*1fd80*/  @!P0 SYNCS.PHASECHK.TRANS64 P0, [R3+URZ+0x16860], R0 ;  /* 0x01686000030085a7 */ /* 0x000e64000800007f */
[----:B-1----:R-:W-:Y:S05]  /*1fd90*/  @!P0 BRA `(.L_x_14297) ;  /* 0xfffffffc00f08947 */ /* 0x002fea000383ffff */
[----:B------:R-:W-:Y:S05]  /*1fda0*/  BRA `(.L_x_14414) ;  /* 0xffffffc400587947 */ /* 0x000fea000383ffff */
.L_x_14303:
[----:B------:R-:W-:Y:S01]  /*1fdb0*/  BSSY B0, `(.L_x_14415) ;  /* 0x0000008000007945 */ /* 0x000fe20003800000 */
[----:B------:R-:W-:Y:S02]  /*1fdc0*/  IMAD.MOV.U32 R13, RZ, RZ, R16 ;  /* 0x000000ffff0d7224 */ /* 0x000fe400078e0010 */
[----:B0-----:R-:W-:Y:S02]  /*1fdd0*/  IMAD.MOV.U32 R12, RZ, RZ, RZ ;  /* 0x000000ffff0c7224 */ /* 0x001fe400078e00ff */
[----:B------:R-:W-:Y:S02]  /*1fde0*/  IMAD.MOV.U32 R11, RZ, RZ, 0x1f ;  /* 0x0000001fff0b7424 */ /* 0x000fe400078e00ff */
[----:B------:R-:W-:-:S07]  /*1fdf0*/  IMAD.MOV.U32 R15, RZ, RZ, -0x1 ;  /* 0xffffffffff0f7424 */ /* 0x000fce00078e00ff */
[----:B------:R-:W-:Y:S05]  /*1fe00*/  WARPSYNC.COLLECTIVE R15, `(.L_x_14416) ;  /* 0x000000000f087348 */ /* 0x000fea0003c00000 */
[----:B------:R0:W1:Y:S02]  /*1fe10*/  SHFL.IDX P6, R14, R13, R12, R11 ;  /* 0x0000000c0d0e7389 */ /* 0x00006400000c000b */
[----:B01----:R-:W-:Y:S01]  /*1fe20*/  ENDCOLLECTIVE ;  /* 0x000000000000791b */ /* 0x003fe20003800000 */
.L_x_14416:
[----:B------:R-:W-:Y:S05]  /*1fe30*/  BSYNC B0 ;  /* 0x0000000000007941 */ /* 0x000fea0003800000 */
.L_x_14415:
        /* <DEDUP_REMOVED lines=9> */
.L_x_14417:
        /* <DEDUP_REMOVED lines=18> */
.L_x_14418:
[----:B------:R-:W-:Y:S01]  /*1fff0*/  IMAD.MOV.U32 R12, RZ, RZ, 0x2 ;  /* 0x00000002ff0c7424 */ /* 0x000fe200078e00ff */
[----:B------:R-:W-:-:S05]  /*20000*/  SEL R4, R14, RZ, P1 ;  /* 0x000000ff0e047207 */ /* 0x000fca0000800000 */
[----:B------:R-:W-:-:S04]  /*20010*/  IMAD.IADD R4, R17, 0x1, R4 ;  /* 0x0000000111047824 */ /* 0x000fc800078e0204 */
[----:B------:R-:W-:-:S07]  /*20020*/  IMAD.MOV.U32 R13, RZ, RZ, R4 ;  /* 0x000000ffff0d7224 */ /* 0x000fce00078e0004 */
[----:B------:R-:W-:Y:S05]  /*20030*/  WARPSYNC.COLLECTIVE R15, `(.L_x_14419) ;  /* 0x000000000f087348 */ /* 0x000fea0003c00000 */
[----:B------:R0:W1:Y:S02]  /*20040*/  SHFL.UP P6, R14, R13, R12, R11 ;  /* 0x0400000c0d0e7389 */ /* 0x00006400000c000b */
[----:B01----:R-:W-:Y:S01]  /*20050*/  ENDCOLLECTIVE ;  /* 0x000000000000791b */ /* 0x003fe20003800000 */
.L_x_14419:
[----:B------:R-:W-:Y:S01]  /*20060*/  IMAD.MOV.U32 R12, RZ, RZ, 0x4 ;  /* 0x00000004ff0c7424 */ /* 0x000fe200078e00ff */
[----:B------:R-:W-:-:S05]  /*20070*/  SEL R3, R14, RZ, P2 ;  /* 0x000000ff0e037207 */ /* 0x000fca0001000000 */
[----:B------:R-:W-:-:S04]  /*20080*/  IMAD.IADD R6, R4, 0x1, R3 ;  /* 0x0000000104067824 */ /* 0x000fc800078e0203 */
[----:B------:R-:W-:-:S07]  /*20090*/  IMAD.MOV.U32 R13, RZ, RZ, R6 ;  /* 0x000000ffff0d7224 */ /* 0x000fce00078e0006 */
[----:B------:R-:W-:Y:S05]  /*200a0*/  WARPSYNC.COLLECTIVE R15, `(.L_x_14420) ;  /* 0x000000000f087348 */ /* 0x000fea0003c00000 */
[----:B------:R0:W1:Y:S02]  /*200b0*/  SHFL.UP P6, R14, R13, R12, R11 ;  /* 0x0400000c0d0e7389 */ /* 0x00006400000c000b */
[----:B01----:R-:W-:Y:S01]  /*200c0*/  ENDCOLLECTIVE ;  /* 0x000000000000791b */ /* 0x003fe20003800000 */
.L_x_14420:
[----:B------:R-:W-:Y:S01]  /*200d0*/  IMAD.MOV.U32 R12, RZ, RZ, 0x8 ;  /* 0x00000008ff0c7424 */ /* 0x000fe200078e00ff */
[----:B------:R-:W-:-:S05]  /*200e0*/  SEL R3, R14, RZ, P3 ;  /* 0x000000ff0e037207 */ /* 0x000fca0001800000 */
[----:B------:R-:W-:-:S04]  /*200f0*/  IMAD.IADD R2, R6, 0x1, R3 ;  /* 0x0000000106027824 */ /* 0x000fc800078e0203 */
[----:B------:R-:W-:-:S07]  /*20100*/  IMAD.MOV.U32 R13, RZ, RZ, R2 ;  /* 0x000000ffff0d7224 */ /* 0x000fce00078e0002 */
[----:B------:R-:W-:Y:S05]  /*20110*/  WARPSYNC.COLLECTIVE R15, `(.L_x_14421) ;  /* 0x000000000f087348 */ /* 0x000fea0003c00000 */
[----:B------:R0:W1:Y:S02]  /*20120*/  SHFL.UP P6, R14, R13, R12, R11 ;  /* 0x0400000c0d0e7389 */ /* 0x00006400000c000b */
[----:B01----:R-:W-:Y:S01]  /*20130*/  ENDCOLLECTIVE ;  /* 0x000000000000791b */ /* 0x003fe20003800000 */
.L_x_14421:
[----:B------:R-:W-:Y:S01]  /*20140*/  IMAD.MOV.U32 R12, RZ, RZ, 0x10 ;  /* 0x00000010ff0c7424 */ /* 0x000fe200078e00ff */
[----:B------:R-:W-:-:S05]  /*20150*/  SEL R3, R14, RZ, P4 ;  /* 0x000000ff0e037207 */ /* 0x000fca0002000000 */
[----:B------:R-:W-:-:S04]  /*20160*/  IMAD.IADD R3, R2, 0x1, R3 ;  /* 0x0000000102037824 */ /* 0x000fc800078e0203 */
[----:B------:R-:W-:-:S07]  /*20170*/  IMAD.MOV.U32 R13, RZ, RZ, R3 ;  /* 0x000000ffff0d7224 */ /* 0x000fce00078e0003 */
[----:B------:R-:W-:Y:S05]  /*20180*/  WARPSYNC.COLLECTIVE R15, `(.L_x_14422) ;  /* 0x000000000f087348 */ /* 0x000fea0003c00000 */
[----:B------:R0:W1:Y:S02]  /*20190*/  SHFL.UP P6, R14, R13, R12, R11 ;  /* 0x0400000c0d0e7389 */ /* 0x00006400000c000b */
[----:B01----:R-:W-:Y:S01]  /*201a0*/  ENDCOLLECTIVE ;  /* 0x000000000000791b */ /* 0x003fe20003800000 */
.L_x_14422:
        /* <DEDUP_REMOVED lines=8> */
.L_x_14423:
[----:B------:R-:W-:Y:S05]  /*20230*/  BRA `(.L_x_14424) ;  /* 0xffffffc4008c7947 */ /* 0x000fea000383ffff */
.L_x_14308:
[----:B------:R-:W-:Y:S01]  /*20240*/  BSSY B0, `(.L_x_14425) ;  /* 0x0000008000007945 */ /* 0x000fe20003800000 */
[----:B-----5:R-:W-:Y:S02]  /*20250*/  IMAD.MOV.U32 R13, RZ, RZ, R17 ;  /* 0x000000ffff0d7224 */ /* 0x020fe400078e0011 */
[----:B0-----:R-:W-:Y:S02]  /*20260*/  IMAD.MOV.U32 R12, RZ, RZ, 0x1 ;  /* 0x00000001ff0c7424 */ /* 0x001fe400078e00ff */
[----:B------:R-:W-:Y:S02]  /*20270*/  IMAD.MOV.U32 R11, RZ, RZ, RZ ;  /* 0x000000ffff0b7224 */ /* 0x000fe400078e00ff */
[----:B------:R-:W-:-:S07]  /*20280*/  IMAD.MOV.U32 R15, RZ, RZ, -0x1 ;  /* 0xffffffffff0f7424 */ /* 0x000fce00078e00ff */
[----:B-1----:R-:W-:Y:S05]  /*20290*/  WARPSYNC.COLLECTIVE R15, `(.L_x_14426) ;  /* 0x000000000f087348 */ /* 0x002fea0003c00000 */
[----:B------:R0:W2:Y:S02]  /*202a0*/  SHFL.UP P6, R14, R13, R12, R11 ;  /* 0x0400000c0d0e7389 */ /* 0x0000a400000c000b */
[----:B012---:R-:W-:Y:S01]  /*202b0*/  ENDCOLLECTIVE ;  /* 0x000000000000791b */ /* 0x007fe20003800000 */
.L_x_14426:
[----:B------:R-:W-:Y:S05]  /*202c0*/  BSYNC B0 ;  /* 0x0000000000007941 */ /* 0x000fea0003800000 */
.L_x_14425:
        /* <DEDUP_REMOVED lines=8> */
.L_x_14427:
[----:B------:R-:W-:Y:S01]  /*20350*/  IMAD.MOV.U32 R12, RZ, RZ, 0x4 ;  /* 0x00000004ff0c7424 */ /* 0x000fe200078e00ff */
[----:B------:R-:W-:-:S05]  /*20360*/  SEL R2, R14, RZ, P2 ;  /* 0x000000ff0e027207 */ /* 0x000fca0001000000 */
[----:B------:R-:W-:-:S04]  /*20370*/  IMAD.IADD R2, R13, 0x1, R2 ;  /* 0x000000010d027824 */ /* 0x000fc800078e0202 */
[----:B------:R-:W-:-:S07]  /*20380*/  IMAD.MOV.U32 R13, RZ, RZ, R2 ;  /* 0x000000ffff0d7224 */ /* 0x000fce00078e0002 */
[----:B------:R-:W-:Y:S05]  /*20390*/  WARPSYNC.COLLECTIVE R15, `(.L_x_14428) ;  /* 0x000000000f087348 */ /* 0x000fea0003c00000 */
[----:B------:R0:W1:Y:S02]  /*203a0*/  SHFL.UP P6, R14, R13, R12, R11 ;  /* 0x0400000c0d0e7389 */ /* 0x00006400000c000b */
[----:B01----:R-:W-:Y:S01]  /*203b0*/  ENDCOLLECTIVE ;  /* 0x000000000000791b */ /* 0x003fe20003800000 */
.L_x_14428:
[----:B------:R-:W-:Y:S01]  /*203c0*/  IMAD.MOV.U32 R12, RZ, RZ, 0x8 ;  /* 0x00000008ff0c7424 */ /* 0x000fe200078e00ff */
[----:B------:R-:W-:-:S05]  /*203d0*/  SEL R3, R14, RZ, P3 ;  /* 0x000000ff0e037207 */ /* 0x000fca0001800000 */
[----:B------:R-:W-:-:S04]  /*203e0*/  IMAD.IADD R3, R2, 0x1, R3 ;  /* 0x0000000102037824 */ /* 0x000fc800078e0203 */
[----:B------:R-:W-:-:S07]  /*203f0*/  IMAD.MOV.U32 R13, RZ, RZ, R3 ;  /* 0x000000ffff0d7224 */ /* 0x000fce00078e0003 */
[----:B------:R-:W-:Y:S05]  /*20400*/  WARPSYNC.COLLECTIVE R15, `(.L_x_14429) ;  /* 0x000000000f087348 */ /* 0x000fea0003c00000 */
[----:B------:R0:W1:Y:S02]  /*20410*/  SHFL.UP P6, R14, R13, R12, R11 ;  /* 0x0400000c0d0e7389 */ /* 0x00006400000c000b */
[----:B01----:R-:W-:Y:S01]  /*20420*/  ENDCOLLECTIVE ;  /* 0x000000000000791b */ /* 0x003fe20003800000 */
.L_x_14429:
[----:B------:R-:W-:Y:S01]  /*20430*/  IMAD.MOV.U32 R12, RZ, RZ, 0x10 ;  /* 0x00000010ff0c7424 */ /* 0x000fe200078e00ff */
[----:B------:R-:W-:-:S05]  /*20440*/  SEL R4, R14, RZ, P4 ;  /* 0x000000ff0e047207 */ /* 0x000fca0002000000 */
[----:B------:R-:W-:-:S04]  /*20450*/  IMAD.IADD R4, R3, 0x1, R4 ;  /* 0x0000000103047824 */ /* 0x000fc800078e0204 */
[----:B------:R-:W-:-:S07]  /*20460*/  IMAD.MOV.U32 R13, RZ, RZ, R4 ;  /* 0x000000ffff0d7224 */ /* 0x000fce00078e0004 */
[----:B------:R-:W-:Y:S05]  /*20470*/  WARPSYNC.COLLECTIVE R15, `(.L_x_14430) ;  /* 0x000000000f087348 */ /* 0x000fea0003c00000 */
[----:B------:R0:W1:Y:S02]  /*20480*/  SHFL.UP P6, R14, R13, R12, R11 ;  /* 0x0400000c0d0e7389 */ /* 0x00006400000c000b */
[----:B01----:R-:W-:Y:S01]  /*20490*/  ENDCOLLECTIVE ;  /* 0x000000000000791b */ /* 0x003fe20003800000 */
.L_x_14430:
        /* <DEDUP_REMOVED lines=8> */
.L_x_14431:
[----:B------:R-:W-:Y:S05]  /*20520*/  BRA `(.L_x_14432) ;  /* 0xffffffc4006c7947 */ /* 0x000fea000383ffff */
.L_x_14310:
[----:B------:R-:W-:Y:S01]  /*20530*/  BSSY B0, `(.L_x_14433) ;  /* 0x0000006000007945 */ /* 0x000fe20003800000 */
[----:B------:R-:W-:Y:S01]  /*20540*/  PLOP3.LUT P6, PT, P6, PT, PT, 0x8, 0x0 ;  /* 0x000000000000781c */ /* 0x000fe200037ce170 */
[----:B------:R-:W-:-:S12]  /*20550*/  IMAD.MOV.U32 R15, RZ, RZ, -0x1 ;  /* 0xffffffffff0f7424 */ /* 0x000fd800078e00ff */
[----:B01----:R-:W-:Y:S05]  /*20560*/  WARPSYNC.COLLECTIVE R15, `(.L_x_14434) ;  /* 0x000000000f087348 */ /* 0x003fea0003c00000 */
[----:B------:R-:W-:Y:S01]  /*20570*/  VOTE.ANY R14, PT, P6 ;  /* 0x00000000000e7806 */ /* 0x000fe200030e0100 */
[----:B01----:R-:W-:Y:S06]  /*20580*/  ENDCOLLECTIVE ;  /* 0x000000000000791b */ /* 0x003fec0003800000 */
.L_x_14434:
[----:B------:R-:W-:Y:S05]  /*20590*/  BSYNC B0 ;  /* 0x0000000000007941 */ /* 0x000fea0003800000 */
.L_x_14433:
        /* <DEDUP_REMOVED lines=9> */
.L_x_14435:
[----:B------:R-:W-:Y:S01]  /*20630*/  IMAD.MOV.U32 R17, RZ, RZ, R14 ;  /* 0x000000ffff117224 */ /* 0x000fe200078e000e */
[----:B------:R-:W-:Y:S06]  /*20640*/  BRA `(.L_x_14436) ;  /* 0xffffffc4005c7947 */ /* 0x000fec000383ffff */
.L_x_14312:
[----:B------:R-:W-:Y:S01]  /*20650*/  BSSY B0, `(.L_x_14437) ;  /* 0x0000007000007945 */ /* 0x000fe20003800000 */
[----:B------:R-:W-:Y:S02]  /*20660*/  IMAD.MOV.U32 R13, RZ, RZ, R3 ;  /* 0x000000ffff0d7224 */ /* 0x000fe400078e0003 */
[----:B------:R-:W-:Y:S02]  /*20670*/  IMAD.MOV.U32 R11, RZ, RZ, 0x1f ;  /* 0x0000001fff0b7424 */ /* 0x000fe400078e00ff */
[----:B------:R-:W-:-:S07]  /*20680*/  IMAD.MOV.U32 R15, RZ, RZ, -0x1 ;  /* 0xffffffffff0f7424 */ /* 0x000fce00078e00ff */
[----:B-123--:R-:W-:Y:S05]  /*20690*/  WARPSYNC.COLLECTIVE R15, `(.L_x_14438) ;  /* 0x000000000f087348 */ /* 0x00efea0003c00000 */
[----:B------:R0:W4:Y:S02]  /*206a0*/  SHFL.IDX P6, R14, R13, R12, R11 ;  /* 0x0000000c0d0e7389 */ /* 0x00012400000c000b */
[----:B01234-:R-:W-:Y:S01]  /*206b0*/  ENDCOLLECTIVE ;  /* 0x000000000000791b */ /* 0x01ffe20003800000 */
.L_x_14438:
[----:B------:R-:W-:Y:S05]  /*206c0*/  BSYNC B0 ;  /* 0x0000000000007941 */ /* 0x000fea0003800000 */
.L_x_14437:
[----:B------:R-:W-:Y:S05]  /*206d0*/  BRA `(.L_x_14311) ;  /* 0xffffffc400547947 */ /* 0x000fea000383ffff */
.L_x_14316:
[----:B0-----:R0:W2:Y:S02]  /*206e0*/  SYNCS.PHASECHK.TRANS64.TRYWAIT P0, [R9+URZ+0x16820], R0 ;  /* 0x01682000090075a7 */ /* 0x0010a4000800017f */
[----:B--2---:R-:W-:Y:S05]  /*206f0*/  @!P0 NANOSLEEP.SYNCS 0x989680 ;  /* 0x009896800000895d */ /* 0x004fea0003900000 */
[----:B------:R-:W2:Y:S02]  /*20700*/  @!P0 SYNCS.PHASECHK.TRANS64 P0, [R9+URZ+0x16820], R0 ;  /* 0x01682000090085a7 */ /* 0x000ea4000800007f */
[----:B--2---:R-:W-:Y:S05]  /*20710*/  @!P0 BRA `(.L_x_14316) ;  /* 0xfffffffc00f08947 */ /* 0x004fea000383ffff */
[----:B------:R-:W-:Y:S05]  /*20720*/  BRA `(.L_x_14439) ;  /* 0xffffffc800cc7947 */ /* 0x000fea000383ffff */
.L_x_14317:
        /* <DEDUP_REMOVED lines=11> */
.L_x_14441:
[----:B------:R-:W-:Y:S05]  /*207e0*/  BSYNC B0 ;  /* 0x0000000000007941 */ /* 0x000fea0003800000 */
.L_x_14440:
[----:B------:R-:W-:Y:S05]  /*207f0*/  BRA `(.L_x_14442) ;  /* 0xffffffc800b47947 */ /* 0x000fea000383ffff */
.L_x_14318:
[----:B------:R-:W-:Y:S01]  /*20800*/  BSSY B0, `(.L_x_14443) ;  /* 0x0000006000007945 */ /* 0x000fe20003800000 */
[----:B------:R-:W-:-:S07]  /*20810*/  IMAD.MOV.U32 R15, RZ, RZ, -0x1 ;  /* 0xffffffffff0f7424 */ /* 0x000fce00078e00ff */
[----:B01----:R-:W-:Y:S05]  /*20820*/  WARPSYNC.COLLECTIVE R15, `(.L_x_14444) ;  /* 0x000000000f0c7348 */ /* 0x003fea0003c00000 */
[----:B------:R-:W-:Y:S02]  /*20830*/  ELECT P6, UR62, PT ;  /* 0x00000000003e782f */ /* 0x000fe400038c0000 */
[----:B------:R-:W-:Y:S01]  /*20840*/  MOV R14, UR62 ;  /* 0x0000003e000e7c02 */ /* 0x000fe20008000f00 */
[----:B01----:R-:W-:Y:S10]  /*20850*/  ENDCOLLECTIVE ;  /* 0x000000000000791b */ /* 0x003ff40003800000 */
.L_x_14444:
[----:B------:R-:W-:Y:S05]  /*20860*/  BSYNC B0 ;  /* 0x0000000000007941 */ /* 0x000fea0003800000 */
.L_x_14443:
[----:B------:R-:W-:Y:S05]  /*20870*/  BRA `(.L_x_14445) ;  /* 0xffffffc800a87947 */ /* 0x000fea000383ffff */
.L_x_14320:
[----:B0-----:R0:W2:Y:S02]  /*20880*/  SYNCS.PHASECHK.TRANS64.TRYWAIT P0, [R5+URZ], R4 ;  /* 0x00000004050075a7 */ /* 0x0010a4000800017f */
[----:B--2---:R-:W-:Y:S05]  /*20890*/  @!P0 NANOSLEEP.SYNCS 0x989680 ;  /* 0x009896800000895d */ /* 0x004fea0003900000 */
[----:B------:R-:W2:Y:S02]  /*208a0*/  @!P0 SYNCS.PHASECHK.TRANS64 P0, [R5+URZ], R4 ;  /* 0x00000004050085a7 */ /* 0x000ea4000800007f */
[----:B--2---:R-:W-:Y:S05]  /*208b0*/  @!P0 BRA `(.L_x_14320) ;  /* 0xfffffffc00f08947 */ /* 0x004fea000383ffff */
[----:B------:R-:W-:Y:S05]  /*208c0*/  BRA `(.L_x_14446) ;  /* 0xffffffc800dc7947 */ /* 0x000fea000383ffff */
.L_x_14321:
[----:B--2---:R2:W3:Y:S02]  /*208d0*/  SYNCS.PHASECHK.TRANS64.TRYWAIT P0, [R3+URZ], R2 ;  /* 0x00000002030075a7 */ /* 0x0044e4000800017f */
[----:B---3--:R-:W-:Y:S05]  /*208e0*/  @!P0 NANOSLEEP.SYNCS 0x989680 ;  /* 0x009896800000895d */ /* 0x008fea0003900000 */
[----:B------:R-:W3:Y:S02]  /*208f0*/  @!P0 SYNCS.PHASECHK.TRANS64 P0, [R3+URZ], R2 ;  /* 0x00000002030085a7 */ /* 0x000ee4000800007f */
[----:B---3--:R-:W-:Y:S05]  /*20900*/  @!P0 BRA `(.L_x_14321) ;  /* 0xfffffffc00f08947 */ /* 0x008fea000383ffff */
[----:B------:R-:W-:Y:S05]  /*20910*/  BRA `(.L_x_14447) ;  /* 0xffffffc800d07947 */ /* 0x000fea000383ffff */
.L_x_14323:
[----:B---3--:R3:W4:Y:S02]  /*20920*/  SYNCS.PHASECHK.TRANS64.TRYWAIT P0, [R23+URZ], R4 ;  /* 0x00000004170075a7 */ /* 0x008724000800017f */
[----:B----4-:R-:W-:Y:S05]  /*20930*/  @!P0 NANOSLEEP.SYNCS 0x989680 ;  /* 0x009896800000895d */ /* 0x010fea0003900000 */
[----:B------:R-:W4:Y:S02]  /*20940*/  @!P0 SYNCS.PHASECHK.TRANS64 P0, [R23+URZ], R4 ;  /* 0x00000004170085a7 */ /* 0x000f24000800007f */
[----:B----4-:R-:W-:Y:S05]  /*20950*/  @!P0 BRA `(.L_x_14323) ;  /* 0xfffffffc00f08947 */ /* 0x010fea000383ffff */
[----:B------:R-:W-:Y:S05]  /*20960*/  BRA `(.L_x_14448) ;  /* 0xffffffc800d47947 */ /* 0x000fea000383ffff */
.L_x_14449:
        /* <DEDUP_REMOVED lines=9> */
.L_x_15337:


//--------------------- .text._ZN7cutlass13device_kernelIN5flash11enable_sm90INS1_16FlashAttnFwdSm90INS1_25CollectiveMainloopFwdSm90ILi2EN4cute5tupleIJNS5_1CILi1EEES8_S8_EEENS6_IJNS7_ILi192EEENS7_ILi128EEENS7_ILi64EEEEEELi64ENS_6half_tEfNS_4arch4Sm90ELb1ELb0ELb0ELb0ELb0ELb0ELb0ELb1ELb1ELb1ELb0ELb0EEENS1_21CollectiveEpilogueFwdINS6_IJSA_SC_SB_EEES9_SE_SG_Li384ELb0ELb1ELb0ELb0EEENS1_30DynamicPersistentTileSchedulerILi384ELi128ELb0ELb1ELb1EEEEEEEEEvNT_6ParamsE --------------------------
	.section	.text._ZN7cutlass13device_kernelIN5flash11enable_sm90INS1_16FlashAttnFwdSm90INS1_25CollectiveMainloopFwdSm90ILi2EN4cute5tupleIJNS5_1CILi1EEES8_S8_EEENS6_IJNS7_ILi192EEENS7_ILi128EEENS7_ILi64EEEEEELi64ENS_6half_tEfNS_4arch4Sm90ELb1ELb0ELb0ELb0ELb0ELb0ELb0ELb1ELb1ELb1ELb0ELb0EEENS1_21CollectiveEpilogueFwdINS6_IJSA_SC_SB_EEES9_SE_SG_Li384ELb0ELb1ELb0ELb0EEENS1_30DynamicPersistentTileSchedulerILi384ELi128ELb0ELb1ELb1EEEEEEEEEvNT_6ParamsE,"ax",@progbits
	.align	128
.text._ZN7cutlass13device_kernelIN5flash11enable_sm90INS1_16FlashAttnFwdSm90INS1_25CollectiveMainloopFwdSm90ILi2EN4cute5tupleIJNS5_1CILi1EEES8_S8_EEENS6_IJNS7_ILi192EEENS7_ILi128EEENS7_ILi64EEEEEELi64ENS_6half_tEfNS_4arch4Sm90ELb1ELb0ELb0ELb0ELb0ELb0ELb0ELb1ELb1ELb1ELb0ELb0EEENS1_21CollectiveEpilogueFwdINS6_IJSA_SC_SB_EEES9_SE_SG_Li384ELb0ELb1ELb0ELb0EEENS1_30DynamicPersistentTileSchedulerILi384ELi128ELb0ELb1ELb1EEEEEEEEEvNT_6ParamsE:
        .type           _ZN7cutlass13device_kernelIN5flash11enable_sm90INS1_16FlashAttnFwdSm90INS1_25CollectiveMainloopFwdSm90ILi2EN4cute5tupleIJNS5_1CILi1EEES8_S8_EEENS6_IJNS7_ILi192EEENS7_ILi128EEENS7_ILi64EEEEEELi64ENS_6half_tEfNS_4arch4Sm90ELb1ELb0ELb0ELb0ELb0ELb0ELb0ELb1ELb1ELb1ELb0ELb0EEENS1_21CollectiveEpilogueFwdINS6_IJSA_SC_SB_EEES9_SE_SG_Li384ELb0ELb1ELb0ELb0EEENS1_30DynamicPersistentTileSchedulerILi384ELi128ELb0ELb1ELb1EEEEEEEEEvNT_6ParamsE,@function
        .size           _ZN7cutlass13device_kernelIN5flash11enable_sm90INS1_16FlashAttnFwdSm90INS1_25CollectiveMainloopFwdSm90ILi2EN4cute5tupleIJNS5_1CILi1EEES8_S8_EEENS6_IJNS7_ILi192EEENS7_ILi128EEENS7_ILi64EEEEEELi64ENS_6half_tEfNS_4arch4Sm90ELb1ELb0ELb0ELb0ELb0ELb0ELb0ELb1ELb1ELb1ELb0ELb0EEENS1_21CollectiveEpilogueFwdINS6_IJSA_SC_SB_EEES9_SE_SG_Li384ELb0ELb1ELb0ELb0EEENS1_30DynamicPersistentTileSchedulerILi384ELi128ELb0ELb1ELb1EEEEEEEEEvNT_6ParamsE,(.L_x_15338 - _ZN7cutlass13device_kernelIN5flash11enable_sm90INS1_16FlashAttnFwdSm90INS1_25CollectiveMainloopFwdSm90ILi2EN4cute5tupleIJNS5_1CILi1EEES8_S8_EEENS6_IJNS7_ILi192EEENS7_ILi128EEENS7_ILi64EEEEEELi64ENS_6half_tEfNS_4arch4Sm90ELb1ELb0ELb0ELb0ELb0ELb0ELb0ELb1ELb1ELb1ELb0ELb0EEENS1_21CollectiveEpilogueFwdINS6_IJSA_SC_SB_EEES9_SE_SG_Li384ELb0ELb1ELb0ELb0EEENS1_30DynamicPersistentTileSchedulerILi384ELi128ELb0ELb1ELb1EEEEEEEEEvNT_6ParamsE)
        .other          _ZN7cutlass13device_kernelIN5flash11enable_sm90INS1_16FlashAttnFwdSm90INS1_25CollectiveMainloopFwdSm90ILi2EN4cute5tupleIJNS5_1CILi1EEES8_S8_EEENS6_IJNS7_ILi192EEENS7_ILi128EEENS7_ILi64EEEEEELi64ENS_6half_tEfNS_4arch4Sm90ELb1ELb0ELb0ELb0ELb0ELb0ELb0ELb1ELb1ELb1ELb0ELb0EEENS1_21CollectiveEpilogueFwdINS6_IJSA_SC_SB_EEES9_SE_SG_Li384ELb0ELb1ELb0ELb0EEENS1_30DynamicPersistentTileSchedulerILi384ELi128ELb0ELb1ELb1EEEEEEEEEvNT_6ParamsE,@"STO_CUDA_ENTRY STV_DEFAULT"
_ZN7cutlass13device_kernelIN5flash11enable_sm90INS1_16FlashAttnFwdSm90INS1_25CollectiveMainloopFwdSm90ILi2EN4cute5tupleIJNS5_1CILi1EEES8_S8_EEENS6_IJNS7_ILi192EEENS7_ILi128EEENS7_ILi64EEEEEELi64ENS_6half_tEfNS_4arch4Sm90ELb1ELb0ELb0ELb0ELb0ELb0ELb0ELb1ELb1ELb1ELb0ELb0EEENS1_21CollectiveEpilogueFwdINS6_IJSA_SC_SB_EEES9_SE_SG_Li384ELb0ELb1ELb0ELb0EEENS1_30DynamicPersistentTileSchedulerILi384ELi128ELb0ELb1ELb1EEEEEEEEEvNT_6ParamsE:
        /* <DEDUP_REMOVED lines=18> */
.L_x_14451:
[----:B------:R-:W-:Y:S05]  /*0120*/  BSYNC B0 ;  /* 0x0000000000007941 */ /* 0x000fea0003800000 */
.L_x_14450:
        /* <DEDUP_REMOVED lines=41> */
.L_x_14452:
        /* <DEDUP_REMOVED lines=22> */
.L_x_14453:
        /* <DEDUP_REMOVED lines=18> */
.L_x_14454:
        /* <DEDUP_REMOVED lines=22> */
.L_x_14455:
        /* <DEDUP_REMOVED lines=22> */
.L_x_14456:
[----:B------:R-:W-:Y:S01]  /*0900*/  PLOP3.LUT P0, PT, PT, PT, UP0, 0x80, 0x0 ;  /* 0x000000000000781c */ /* 0x000fe20003f0f008 */
[----:B------:R-:W-:Y:S01]  /*0910*/  UMOV UR38, 0x1 ;  /* 0x0000000100267882 */ /* 0x000fe20000000000 */
[----:B------:R-:W-:Y:S01]  /*0920*/  NOP ;  /* 0x0000000000007918 */ /* 0x000fe20000000000 */
[----:B------:R-:W-:Y:S01]  /*0930*/  USEL UR38, UR38, 0x2, !UP0 ;  /* 0x0000000226267887 */ /* 0x000fe2000c000000 */
[----:B------:R-:W-:Y:S01]  /*0940*/  ULDC.64 UR46, c[0x0][0x208] ;  /* 0x00008200002e7ab9 */ /* 0x000fe20000000a00 */
[----:B012-4-:R-:W-:Y:S08]  /*0950*/  BAR.SYNC.DEFER_BLOCKING 0x0 ;  /* 0x0000000000007b1d */ /* 0x017ff00000010000 */
[----:B------:R-:W-:Y:S05]  /*0960*/  @!P0 BRA `(.L_x_14457) ;  /* 0x0000008c00588947 */ /* 0x000fea0003800000 */
.L_x_14458:
        /* <DEDUP_REMOVED lines=26> */
[C---:B------:R-:W-:Y:S01]  /*0b10*/  LOP3.LUT R4, R2.reuse, 0x3fffff0, RZ, 0xc0, !PT ;  /* 0x03fffff002047812 */ /* 0x040fe200078ec0ff */
        /* <DEDUP_REMOVED lines=38> */
.L_x_14497:
        /* <DEDUP_REMOVED lines=21> */
.L_x_14459:
[----:B------:R-:W-:Y:S01]  /*0ed0*/  ULDC UR7, c[0x0][0xc54] ;  /* 0x0003150000077ab9 */ /* 0x000fe20000000800 */
[----:B------:R-:W-:Y:S01]  /*0ee0*/  UMOV UR6, UR9 ;  /* 0x0000000900067c82 */ /* 0x000fe20008000000 */
[----:B------:R-:W-:-:S11]  /*0ef0*/  UISETP.NE.AND UP0, UPT, UR7, 0x1, UPT ;  /* 0x000000010700788c */ /* 0x000fd6000bf05270 */
[----:B------:R-:W-:Y:S02]  /*0f00*/  @UP0 ULDC.64 UR10, c[0x0][0xc58] ;  /* 0x00031600000a0ab9 */ /* 0x000fe40000000a00 */
[----:B------:R-:W-:-:S04]  /*0f10*/  UIMAD.WIDE.U32 UR4, UR9, UR10, URZ ;  /* 0x0000000a090472a5 */ /* 0x000fc8000f8e003f */
[----:B------:R-:W-:-:S04]  /*0f20*/  @UP0 USHF.R.U32.HI UR6, URZ, UR11, UR5 ;  /* 0x0000000b3f060299 */ /* 0x000fc80008011605 */
[----:B------:R-:W-:-:S12]  /*0f30*/  UIMAD UR4, UR6, UR7, URZ ;  /* 0x00000007060472a4 */ /* 0x000fd8000f8e023f */
.L_x_14460:
[----:B------:R-:W-:Y:S01]  /*0f40*/  ULDC.64 UR10, c[0x0][0x418] ;  /* 0x00010600000a7ab9 */ /* 0x000fe20000000a00 */
[----:B------:R-:W-:Y:S01]  /*0f50*/  ULOP3.LUT UR6, URZ, UR6, URZ, 0x33, !UPT ;  /* 0x000000063f067292 */ /* 0x000fe2000f8e333f */
[----:B------:R-:W-:Y:S01]  /*0f60*/  PLOP3.LUT P0, PT, PT, PT, PT, 0x80, 0x0 ;  /* 0x000000000000781c */ /* 0x000fe20003f0f070 */
[----:B------:R-:W-:Y:S01]  /*0f70*/  UISETP.NE.U32.AND UP0, UPT, UR10, URZ, UPT ;  /* 0x0000003f0a00728c */ /* 0x000fe2000bf05070 */
[----:B------:R-:W-:Y:S01]  /*0f80*/  CS2R R26, SRZ ;  /* 0x00000000001a7805 */ /* 0x000fe2000001ff00 */
[----:B------:R-:W-:Y:S01]  /*0f90*/  ULDC UR5, c[0x0][0xc3c] ;  /* 0x00030f0000057ab9 */ /* 0x000fe20000000800 */
[----:B------:R-:W-:Y:S01]  /*0fa0*/  UIADD3 UR4, UR9, -UR4, URZ ;  /* 0x8000000409047290 */ /* 0x000fe2000fffe03f */
[----:B------:R-:W-:Y:S01]  /*0fb0*/  CS2R R118, SRZ ;  /* 0x0000000000767805 */ /* 0x000fe2000001ff00 */
        /* <DEDUP_REMOVED lines=8> */
[----:B------:R-:W-:Y:S01]  /*1040*/  UIMAD UR41, UR6, 0xc0, URZ ;  /* 0x000000c0062978a4 */ /* 0x000fe2000f8e023f */
[----:B------:R-:W-:Y:S01]  /*1050*/  CS2R R14, SRZ ;  /* 0x00000000000e7805 */ /* 0x000fe2000001ff00 */
[----:B------:R-:W-:Y:S01]  /*1060*/  UIMAD UR10, UR8, UR10, UR4 ;  /* 0x0000000a080a72a4 */ /* 0x000fe2000f8e0204 */
[----:B------:R-:W-:Y:S01]  /*1070*/  IMAD.MOV.U32 R110, RZ, RZ, RZ ;  /* 0x000000ffff6e7224 */ /* 0x000fe200078e00ff */
[----:B------:R-:W-:Y:S01]  /*1080*/  UIADD3 UR6, UR41, 0xbf, URZ ;  /* 0x000000bf29067890 */ /* 0x000fe2000fffe03f */
[----:B------:R-:W-:Y:S01]  /*1090*/  IMAD.MOV.U32 R21, RZ, RZ, RZ ;  /* 0x000000ffff157224 */ /* 0x000fe200078e00ff */
[----:B------:R-:W-:Y:S01]  /*10a0*/  ULDC UR48, c[0x0][0x424] ;  /* 0x0001090000307ab9 */ /* 0x000fe20000000800 */
[----:B------:R-:W-:Y:S01]  /*10b0*/  ULDC UR7, c[0x0][0x288] ;  /* 0x0000a20000077ab9 */ /* 0x000fe20000000800 */
[----:B------:R-:W-:Y:S01]  /*10c0*/  USEL UR48, UR48, 0x1, UP0 ;  /* 0x0000000130307887 */ /* 0x000fe20008000000 */
[----:B------:R-:W-:Y:S01]  /*10d0*/  CS2R R12, SRZ ;  /* 0x00000000000c7805 */ /* 0x000fe2000001ff00 */
[----:B------:R-:W-:Y:S01]  /*10e0*/  @UP2 ULDC UR4, c[0x0][0x44c] ;  /* 0x0001130000042ab9 */ /* 0x000fe20000000800 */
[----:B------:R-:W-:Y:S01]  /*10f0*/  UIADD3 UR7, -UR7, 0x80, URZ ;  /* 0x0000008007077890 */ /* 0x000fe2000fffe13f */
[----:B------:R-:W-:Y:S01]  /*1100*/  IMAD.MOV.U32 R106, RZ, RZ, RZ ;  /* 0x000000ffff6a7224 */ /* 0x000fe200078e00ff */
[----:B------:R-:W-:Y:S01]  /*1110*/  UIMAD.WIDE.U32 UR4, UR6, UR4, URZ ;  /* 0x00000004060472a5 */ /* 0x000fe2000f8e003f */
[----:B------:R-:W-:Y:S01]  /*1120*/  IMAD.MOV.U32 R25, RZ, RZ, RZ ;  /* 0x000000ffff197224 */ /* 0x000fe200078e00ff */
        /* <DEDUP_REMOVED lines=18> */
[----:B------:R-:W-:-:S02]  /*1250*/  USHF.R.S32.HI UR49, URZ, 0x7, UR5 ;  /* 0x000000073f317899 */ /* 0x000fc40008011405 */
[----:B------:R-:W-:Y:S01]  /*1260*/  USHF.R.S32.HI UR7, URZ, 0x7, UR7 ;  /* 0x000000073f077899 */ /* 0x000fe20008011407 */
[----:B------:R-:W-:Y:S01]  /*1270*/  ULDC UR43, c[0x0][0xc48] ;  /* 0x00031200002b7ab9 */ /* 0x000fe20000000800 */
[----:B------:R-:W-:Y:S02]  /*1280*/  UMOV UR42, UR10 ;  /* 0x0000000a002a7c82 */ /* 0x000fe40008000000 */
[----:B------:R-:W-:Y:S02]  /*1290*/  UISETP.LT.AND UP0, UPT, UR49, UR7, UPT ;  /* 0x000000073100728c */ /* 0x000fe4000bf01270 */
[----:B------:R-:W-:Y:S02]  /*12a0*/  UISETP.NE.AND UP1, UPT, UR43, 0x1, UPT ;  /* 0x000000012b00788c */ /* 0x000fe4000bf25270 */
[----:B------:R-:W-:-:S04]  /*12b0*/  USEL UR49, UR49, UR7, UP0 ;  /* 0x0000000731317287 */ /* 0x000fc80008000000 */
[----:B------:R-:W-:-:S05]  /*12c0*/  UISETP.GE.AND UP0, UPT, UR49, 0x1, UPT ;  /* 0x000000013100788c */ /* 0x000fca000bf06270 */
[----:B------:R-:W-:Y:S01]  /*12d0*/  @UP1 ULDC UR8, c[0x0][0xc4c] ;  /* 0x0003130000081ab9 */ /* 0x000fe20000000800 */
[----:B------:R-:W-:Y:S01]  /*12e0*/  PLOP3.LUT P1, PT, PT, PT, UP0, 0x80, 0x0 ;  /* 0x000000000000781c */ /* 0x000fe20003f2f008 */
[----:B------:R-:W-:Y:S01]  /*12f0*/  UIMAD.WIDE.U32 UR4, UR10, UR8, URZ ;  /* 0x000000080a0472a5 */ /* 0x000fe2000f8e003f */
[----:B------:R-:W-:-:S03]  /*1300*/  @UP1 ULDC UR6, c[0x0][0xc50] ;  /* 0x0003140000061ab9 */ /* 0x000fc60000000800 */
[----:B------:R-:W-:-:S04]  /*1310*/  @UP1 USHF.R.U32.HI UR42, URZ, UR6, UR5 ;  /* 0x000000063f2a1299 */ /* 0x000fc80008011605 */
[----:B------:R-:W-:-:S04]  /*1320*/  UIADD3 UR4, -UR42, URZ, URZ ;  /* 0x0000003f2a047290 */ /* 0x000fc8000fffe13f */
[----:B------:R-:W-:Y:S01]  /*1330*/  UIMAD UR43, UR43, UR4, UR10 ;  /* 0x000000042b2b72a4 */ /* 0x000fe2000f8e020a */
[----:B------:R-:W-:Y:S11]  /*1340*/  @!P1 BRA `(.L_x_14461) ;  /* 0x0000006c00b89947 */ /* 0x000ff60003800000 */
        /* <DEDUP_REMOVED lines=31> */
.L_x_14462:
        /* <DEDUP_REMOVED lines=9> */
.L_x_14589:
[----:B------:R-:W-:Y:S05]  /*15d0*/  @!P0 BRA `(.L_x_14464) ;  /* 0x0000000000048947 */ /* 0x000fea0003800000 */
[----:B------:R-:W-:Y:S01]  /*15e0*/  BPT.TRAP 0x1 ;  /* 0x000000040000795c */ /* 0x000fe20000300000 */
.L_x_14464:
[----:B------:R-:W-:Y:S02]  /*15f0*/  IMAD.U32 R2, RZ, RZ, UR39 ;  /* 0x00000027ff027e24 */ /* 0x000fe4000f8e00ff */
[----:B0-----:R-:W-:-:S03]  /*1600*/  IMAD.U32 R3, RZ, RZ, UR37 ;  /* 0x00000025ff037e24 */ /* 0x001fc6000f8e00ff */
[----:B------:R-:W-:Y:S02]  /*1610*/  LEA R2, R2, UR45, 0x3 ;  /* 0x0000002d02027c11 */ /* 0x000fe4000f8e18ff */
[----:B------:R-:W-:-:S04]  /*1620*/  SHF.L.U32 R3, R3, 0x1f, RZ ;  /* 0x0000001f03037819 */ /* 0x000fc800000006ff */
[----:B------:R0:W1:Y:S01]  /*1630*/  SYNCS.PHASECHK.TRANS64.TRYWAIT P2, [R2+URZ+0x16830], R3 ;  /* 0x01683003020075a7 */ /* 0x000062000804017f */
[----:B------:R-:W-:Y:S05]  /*1640*/  @!P0 BRA `(.L_x_14465) ;  /* 0x0000000000048947 */ /* 0x000fea0003800000 */
[----:B------:R-:W-:Y:S01]  /*1650*/  BPT.TRAP 0x1 ;  /* 0x000000040000795c */ /* 0x000fe20000300000 */
.L_x_14465:
[----:B------:R-:W2:Y:S02]  /*1660*/  S2R R0, SR_TID.X ;  /* 0x0000000000007919 */ /* 0x000ea40000002100 */
[----:B--2---:R-:W-:Y:S01]  /*1670*/  LOP3.LUT P1, RZ, R0, 0x7f, RZ, 0xc0, !PT ;  /* 0x0000007f00ff7812 */ /* 0x004fe2000782c0ff */
[----:B-1----:R-:W-:-:S12]  /*1680*/  @P2 BRA `(.L_x_14466) ;  /* 0x0000000000082947 */ /* 0x002fd80003800000 */
[----:B------:R-:W1:Y:S02]  /*1690*/  SYNCS.PHASECHK.TRANS64.TRYWAIT P2, [R2+URZ+0x16830], R3 ;  /* 0x01683003020075a7 */ /* 0x000e64000804017f */
[----:B-1----:R-:W-:Y:S05]  /*16a0*/  @!P2 BRA `(.L_x_14467) ;  /* 0x000000bc0068a947 */ /* 0x002fea0003800000 */
.L_x_14466:
[----:B------:R-:W-:Y:S05]  /*16b0*/  WARPSYNC.ALL ;  /* 0x0000000000007948 */ /* 0x000fea0003800000 */
[----:B------:R-:W-:Y:S01]  /*16c0*/  UIADD3 UR4, UR45, 0xe400, URZ ;  /* 0x0000e4002d047890 */ /* 0x000fe2000fffe03f */
[----:B------:R-:W-:Y:S01]  /*16d0*/  WARPGROUP.ARRIVE ;  /* 0x00000000000079c5 */ /* 0x000fe20000000000 */
[----:B------:R-:W-:Y:S01]  /*16e0*/  ULOP3.LUT UR16, UR50, 0x10000, URZ, 0xfc, !UPT ;  /* 0x0001000032107892 */ /* 0x000fe2000f8efc3f */
[----:B------:R-:W-:Y:S01]  /*16f0*/  VIADD R0, R17, UR41 ;  /* 0x0000002911007c36 */ /* 0x000fe20008000000 */
[----:B------:R-:W-:Y:S01]  /*1700*/  USHF.R.U32.HI UR4, URZ, 0x4, UR4 ;  /* 0x000000043f047899 */ /* 0x000fe20008011604 */
[----:B01----:R-:W-:Y:S01]  /*1710*/  @!P1 VIADD R2, R2, 0x16840 ;  /* 0x0001684002029836 */ /* 0x003fe20000000000 */
        /* <DEDUP_REMOVED lines=27> */
[----:B------:R-:W-:Y:S01]  /*18d0*/  ULDC UR23, c[0x0][0x988] ;  /* 0x0002620000177ab9 */ /* 0x000fe20000000800 */
[----:B------:R-:W-:Y:S01]  /*18e0*/  UIADD3 UR25, UR49, -0x2, URZ ;  /* 0xfffffffe31197890 */ /* 0x000fe2000fffe03f */
[----:B------:R-:W-:-:S02]  /*18f0*/  CS2R R102, SRZ ;  /* 0x0000000000667805 */ /* 0x000fc4000001ff00 */
[----:B------:R-:W-:Y:S02]  /*1900*/  CS2R R100, SRZ ;  /* 0x0000000000647805 */ /* 0x000fe4000001ff00 */
[----:B------:R-:W-:Y:S02]  /*1910*/  CS2R R98, SRZ ;  /* 0x0000000000627805 */ /* 0x000fe4000001ff00 */
[----:B------:R-:W-:Y:S02]  /*1920*/  CS2R R96, SRZ ;  /* 0x0000000000607805 */ /* 0x000fe4000001ff00 */
[----:B------:R-:W-:Y:S02]  /*1930*/  CS2R R94, SRZ ;  /* 0x00000000005e7805 */ /* 0x000fe4000001ff00 */
[----:B------:R-:W-:Y:S01]  /*1940*/  CS2R R92, SRZ ;  /* 0x00000000005c7805 */ /* 0x000fe2000001ff00 */
        /* <DEDUP_REMOVED lines=13> */
[----:B------:R-:W-:-:S06]  /*1a20*/  UIADD3 UR7, UR6, 0x1, URZ ;  /* 0x0000000106077890 */ /* 0x000fcc000fffe03f */
        /* <DEDUP_REMOVED lines=11> */
[----:B------:R-:W-:Y:S02]  /*1ae0*/  @UP0 ULDC UR6, c[0x0][0x44c] ;  /* 0x0001130000060ab9 */ /* 0x000fe40000000800 */
[----:B------:R-:W-:Y:S01]  /*1af0*/  UIMAD.WIDE.U32 UR6, UR41, UR6, URZ ;  /* 0x00000006290672a5 */ /* 0x000fe2000f8e003f */
[----:B------:R-:W-:Y:S01]  /*1b00*/  IMAD R4, R16, -0x2, R7 ;  /* 0xfffffffe10047824 */ /* 0x000fe200078e0207 */
[----:B------:R-:W-:Y:S02]  /*1b10*/  WARPGROUP.DEPBAR.LE gsb0, 0x0 ;  /* 0x00008000000079c5 */ /* 0x000fe40000010000 */
[----:B------:R-:W-:-:S06]  /*1b20*/  WARPGROUP.ARRIVE ;  /* 0x00000000000079c5 */ /* 0x000fcc0000000000 */
[----:B------:R-:W-:Y:S01]  /*1b30*/  HGMMA.64x128x16.F32 R24, gdesc[UR12], R24, gsb0 ;  /* 0x01e000000c1879f0 */ /* 0x000fe20008000818 */
[----:B------:R-:W-:Y:S02]  /*1b40*/  ULDC UR14, c[0x0][0x288] ;  /* 0x0000a200000e7ab9 */ /* 0x000fe40000000800 */
[----:B0-----:R-:W-:Y:S01]  /*1b50*/  IADD3 R5, R5, -UR14, R6 ;  /* 0x8000000e05057c10 */ /* 0x001fe2000fffe006 */
[----:B------:R-:W-:-:S03]  /*1b60*/  UIMAD UR11, UR48, UR11, -UR14 ;  /* 0x0000000b300b72a4 */ /* 0x000fc6000f8e0a0e */
[----:B------:R-:W-:-:S04]  /*1b70*/  VIMNMX R8, R4, R5, PT ;  /* 0x0000000504087248 */ /* 0x000fc80003fe0100 */
[C---:B------:R-:W-:Y:S02]  /*1b80*/  ISETP.GT.AND P3, PT, R8.reuse, RZ, PT ;  /* 0x000000ff0800720c */ /* 0x040fe40003f64270 */
[C---:B------:R-:W-:Y:S02]  /*1b90*/  ISETP.GT.AND P4, PT, R8.reuse, 0x1, PT ;  /* 0x000000010800780c */ /* 0x040fe40003f84270 */
[----:B------:R-:W-:Y:S01]  /*1ba0*/  ISETP.GT.AND P5, PT, R8, 0x8, PT ;  /* 0x000000080800780c */ /* 0x000fe20003fa4270 */
[----:B------:R-:W-:Y:S02]  /*1bb0*/  WARPGROUP.DEPBAR.LE gsb0, 0x0 ;  /* 0x00008000000079c5 */ /* 0x000fe40000010000 */
[----:B------:R-:W-:Y:S01]  /*1bc0*/  FSEL R21, R26, -INF , P3 ;  /* 0xff8000001a157808 */ /* 0x000fe20001800000 */
[----:B------:R0:W-:Y:S01]  /*1bd0*/  @!P1 SYNCS.ARRIVE.TRANS64.RED.A1T0 RZ, [R2+URZ], RZ ;  /* 0x000000ff02ff99a7 */ /* 0x0001e2000810043f */
        /* <DEDUP_REMOVED lines=89> */
[----:B------:R-:W-:-:S04]  /*2170*/  FMNMX.FTZ R8, R86, R91, !PT ;  /* 0x0000005b56087209 */ /* 0x000fc80007810000 */
[----:B------:R-:W-:Y:S02]  /*2180*/  FMNMX.FTZ R10, R87, R8, !PT ;  /* 0x00000008570a7209 */ /* 0x000fe40007810000 */
[----:B------:R-:W-:Y:S04]  /*2190*/  SHFL.IDX PT, R8, R0, RZ, 0x1c1f ;  /* 0x001c1fff00087589 */ /* 0x000fe800000e0000 */
[----:B------:R-:W1:Y:S02]  /*21a0*/  SHFL.BFLY PT, R91, R10, 0x2, 0x1f ;  /* 0x0c401f000a5b7f89 */ /* 0x000e6400000e0000 */
[----:B-1----:R-:W-:-:S05]  /*21b0*/  FMNMX.FTZ R91, R10, R91, !PT ;  /* 0x0000005b0a5b7209 */ /* 0x002fca0007810000 */
[----:B------:R-:W1:Y:S02]  /*21c0*/  SHFL.BFLY PT, R12, R91, 0x1, 0x1f ;  /* 0x0c201f005b0c7f89 */ /* 0x000e6400000e0000 */
[----:B-1----:R-:W-:Y:S02]  /*21d0*/  FMNMX.FTZ R0, R91, R12, !PT ;  /* 0x0000000c5b007209 */ /* 0x002fe40007810000 */
[----:B------:R-:W-:Y:S02]  /*21e0*/  CS2R R90, SRZ ;  /* 0x00000000005a7805 */ /* 0x000fe4000001ff00 */
[C---:B------:R-:W-:Y:S01]  /*21f0*/  FSETP.NEU.FTZ.AND P3, PT, R0.reuse, -INF , PT ;  /* 0xff8000000000780b */ /* 0x040fe20003f7d000 */
[----:B------:R-:W-:-:S05]  /*2200*/  FMUL.FTZ R12, R0, UR23 ;  /* 0x00000017000c7c20 */ /* 0x000fca0008410000 */
[----:B------:R-:W-:-:S05]  /*2210*/  FSEL R12, R12, RZ, P3 ;  /* 0x000000ff0c0c7208 */ /* 0x000fca0001800000 */
[--C-:B------:R-:W-:Y:S01]  /*2220*/  FFMA.FTZ R149, R21, UR23, -R12.reuse ;  /* 0x0000001715957c23 */ /* 0x100fe2000801080c */
[----:B------:R-:W-:Y:S02]  /*2230*/  VIADD R21, R6, -UR14 ;  /* 0x8000000e06157c36 */ /* 0x000fe40008000000 */
[--C-:B------:R-:W-:Y:S01]  /*2240*/  FFMA.FTZ R145, R15, UR23, -R12.reuse ;  /* 0x000000170f917c23 */ /* 0x100fe2000801080c */
[--C-:B------:R-:W-:Y:S01]  /*2250*/  FFMA.FTZ R147, R13, UR23, -R12.reuse ;  /* 0x000000170d937c23 */ /* 0x100fe2000801080c */
[--C-:B------:R-:W-:Y:S01]  /*2260*/  FFMA.FTZ R141, R11, UR23, -R12.reuse ;  /* 0x000000170b8d7c23 */ /* 0x100fe2000801080c */
[----:B------:R-:W-:Y:S01]  /*2270*/  FFMA.FTZ R143, R9, UR23, -R12 ;  /* 0x00000017098f7c23 */ /* 0x000fe2000801080c */
[----:B------:R-:W-:Y:S01]  /*2280*/  VIADDMNMX R6, R8, R21, R4, PT ;  /* 0x0000001508067246 */ /* 0x000fe20003800104 */
[--C-:B------:R-:W-:Y:S01]  /*2290*/  FFMA.FTZ R137, R7, UR23, -R12.reuse ;  /* 0x0000001707897c23 */ /* 0x100fe2000801080c */
[--C-:B------:R-:W-:Y:S01]  /*22a0*/  FFMA.FTZ R139, R5, UR23, -R12.reuse ;  /* 0x00000017058b7c23 */ /* 0x100fe2000801080c */
[--C-:B------:R-:W-:Y:S01]  /*22b0*/  FFMA.FTZ R133, R3, UR23, -R12.reuse ;  /* 0x0000001703857c23 */ /* 0x100fe2000801080c */
[C---:B------:R-:W-:Y:S01]  /*22c0*/  ISETP.GT.AND P3, PT, R6.reuse, RZ, PT ;  /* 0x000000ff0600720c */ /* 0x040fe20003f64270 */
[--C-:B------:R-:W-:Y:S01]  /*22d0*/  FFMA.FTZ R27, R27, UR23, -R12.reuse ;  /* 0x000000171b1b7c23 */ /* 0x100fe2000801080c */
[C---:B------:R-:W-:Y:S01]  /*22e0*/  ISETP.GT.AND P4, PT, R6.reuse, 0x1, PT ;  /* 0x000000010600780c */ /* 0x040fe20003f84270 */
[--C-:B------:R-:W-:Y:S01]  /*22f0*/  FFMA.FTZ R151, R89, UR23, -R12.reuse ;  /* 0x0000001759977c23 */ /* 0x100fe2000801080c */
[----:B------:R-:W-:Y:S01]  /*2300*/  ISETP.GT.AND P5, PT, R6, 0x8, PT ;  /* 0x000000080600780c */ /* 0x000fe20003fa4270 */
[----:B------:R-:W-:Y:S01]  /*2310*/  MUFU.EX2 R149, R149 ;  /* 0x0000009500957308 */ /* 0x000fe20000000800 */
[----:B------:R-:W-:Y:S01]  /*2320*/  FSEL R24, R24, -INF , P3 ;  /* 0xff80000018187808 */ /* 0x000fe20001800000 */
[--C-:B------:R-:W-:Y:S01]  /*2330*/  FFMA.FTZ R8, R31, UR23, -R12.reuse ;  /* 0x000000171f087c23 */ /* 0x100fe2000801080c */
[----:B------:R-:W-:Y:S01]  /*2340*/  FSEL R25, R25, -INF , P4 ;  /* 0xff80000019197808 */ /* 0x000fe20002000000 */
[--C-:B------:R-:W-:Y:S01]  /*2350*/  FFMA.FTZ R35, R35, UR23, -R12.reuse ;  /* 0x0000001723237c23 */ /* 0x100fe2000801080c */
[----:B------:R-:W-:Y:S01]  /*2360*/  ISETP.GT.AND P3, PT, R6, 0x9, PT ;  /* 0x000000090600780c */ /* 0x000fe20003f64270 */
[--C-:B------:R-:W-:Y:S01]  /*2370*/  FFMA.FTZ R39, R39, UR23, -R12.reuse ;  /* 0x0000001727277c23 */ /* 0x100fe2000801080c */
[----:B------:R-:W-:Y:S01]  /*2380*/  FSEL R28, R28, -INF , P5 ;  /* 0xff8000001c1c7808 */ /* 0x000fe20002800000 */
[----:B------:R-:W1:Y:S01]  /*2390*/  MUFU.EX2 R4, R27 ;  /* 0x0000001b00047308 */ /* 0x000e620000000800 */
[----:B------:R-:W-:Y:S01]  /*23a0*/  FMNMX.FTZ R21, R24, R25, !PT ;  /* 0x0000001918157209 */ /* 0x000fe20007810000 */
[--C-:B------:R-:W-:Y:S01]  /*23b0*/  FFMA.FTZ R43, R43, UR23, -R12.reuse ;  /* 0x000000172b2b7c23 */ /* 0x100fe2000801080c */
[----:B------:R-:W-:Y:S01]  /*23c0*/  ISETP.GT.AND P4, PT, R6, 0x10, PT ;  /* 0x000000100600780c */ /* 0x000fe20003f84270 */
[--C-:B------:R-:W-:Y:S01]  /*23d0*/  FFMA.FTZ R47, R47, UR23, -R12.reuse ;  /* 0x000000172f2f7c23 */ /* 0x100fe2000801080c */
[----:B------:R-:W-:Y:S01]  /*23e0*/  FSEL R29, R29, -INF , P3 ;  /* 0xff8000001d1d7808 */ /* 0x000fe20001800000 */
[--C-:B------:R-:W-:Y:S01]  /*23f0*/  FFMA.FTZ R51, R51, UR23, -R12.reuse ;  /* 0x0000001733337c23 */ /* 0x100fe2000801080c */
[----:B------:R-:W-:Y:S01]  /*2400*/  FMNMX.FTZ R10, R28, R21, !PT ;  /* 0x000000151c0a7209 */ /* 0x000fe20007810000 */
[----:B------:R-:W2:Y:S01]  /*2410*/  MUFU.EX2 R151, R151 ;  /* 0x0000009700977308 */ /* 0x000ea20000000800 */
[----:B------:R-:W-:Y:S01]  /*2420*/  ISETP.GT.AND P3, PT, R6, 0x11, PT ;  /* 0x000000110600780c */ /* 0x000fe20003f64270 */
[--C-:B------:R-:W-:Y:S01]  /*2430*/  FFMA.FTZ R55, R55, UR23, -R12.reuse ;  /* 0x0000001737377c23 */ /* 0x100fe2000801080c */
[----:B------:R-:W-:Y:S01]  /*2440*/  FSEL R32, R32, -INF , P4 ;  /* 0xff80000020207808 */ /* 0x000fe20002000000 */
[--C-:B------:R-:W-:Y:S01]  /*2450*/  FFMA.FTZ R59, R59, UR23, -R12.reuse ;  /* 0x000000173b3b7c23 */ /* 0x100fe2000801080c */
[----:B------:R-:W-:Y:S01]  /*2460*/  FMNMX.FTZ R15, R29, R10, !PT ;  /* 0x0000000a1d0f7209 */ /* 0x000fe20007810000 */
[--C-:B------:R-:W-:Y:S01]  /*2470*/  FFMA.FTZ R135, R62, UR23, -R12.reuse ;  /* 0x000000173e877c23 */ /* 0x100fe2000801080c */
[----:B------:R-:W-:Y:S01]  /*2480*/  ISETP.GT.AND P4, PT, R6, 0x18, PT ;  /* 0x000000180600780c */ /* 0x000fe20003f84270 */
[----:B------:R-:W3:Y:S01]  /*2490*/  MUFU.EX2 R8, R8 ;  /* 0x0000000800087308 */ /* 0x000ee20000000800 */
[----:B------:R-:W-:Y:S01]  /*24a0*/  FSEL R33, R33, -INF , P3 ;  /* 0xff80000021217808 */ /* 0x000fe20001800000 */
[--C-:B------:R-:W-:Y:S01]  /*24b0*/  FFMA.FTZ R42, R63, UR23, -R12.reuse ;  /* 0x000000173f2a7c23 */ /* 0x100fe2000801080c */
[----:B------:R-:W-:Y:S01]  /*24c0*/  FMNMX.FTZ R10, R32, R15, !PT ;  /* 0x0000000f200a7209 */ /* 0x000fe20007810000 */
[--C-:B------:R-:W-:Y:S01]  /*24d0*/  FFMA.FTZ R129, R66, UR23, -R12.reuse ;  /* 0x0000001742817c23 */ /* 0x100fe2000801080c */
[----:B------:R-:W-:Y:S01]  /*24e0*/  ISETP.GT.AND P3, PT, R6, 0x19, PT ;  /* 0x000000190600780c */ /* 0x000fe20003f64270 */
[--C-:B------:R-:W-:Y:S01]  /*24f0*/  FFMA.FTZ R46, R67, UR23, -R12.reuse ;  /* 0x00000017432e7c23 */ /* 0x100fe2000801080c */
[----:B------:R-:W-:Y:S01]  /*2500*/  FSEL R36, R36, -INF , P4 ;  /* 0xff80000024247808 */ /* 0x000fe20002000000 */
[----:B------:R-:W4:Y:S01]  /*2510*/  MUFU.EX2 R145, R145 ;  /* 0x0000009100917308 */ /* 0x000f220000000800 */
[----:B------:R-:W-:Y:S01]  /*2520*/  FMNMX.FTZ R15, R33, R10, !PT ;  /* 0x0000000a210f7209 */ /* 0x000fe20007810000 */
[--C-:B------:R-:W-:Y:S01]  /*2530*/  FFMA.FTZ R131, R70, UR23, -R12.reuse ;  /* 0x0000001746837c23 */ /* 0x100fe2000801080c */
[----:B------:R-:W-:Y:S01]  /*2540*/  ISETP.GT.AND P4, PT, R6, 0x20, PT ;  /* 0x000000200600780c */ /* 0x000fe20003f84270 */
[--C-:B------:R-:W-:Y:S01]  /*2550*/  FFMA.FTZ R50, R71, UR23, -R12.reuse ;  /* 0x0000001747327c23 */ /* 0x100fe2000801080c */
[----:B------:R-:W-:Y:S01]  /*2560*/  FSEL R37, R37, -INF , P3 ;  /* 0xff80000025257808 */ /* 0x000fe20001800000 */
[--C-:B------:R-:W-:Y:S01]  /*2570*/  FFMA.FTZ R125, R74, UR23, -R12.reuse ;  /* 0x000000174a7d7c23 */ /* 0x100fe2000801080c */
[----:B------:R-:W-:Y:S01]  /*2580*/  FMNMX.FTZ R14, R36, R15, !PT ;  /* 0x0000000f240e7209 */ /* 0x000fe20007810000 */
[----:B------:R-:W5:Y:S01]  /*2590*/  MUFU.EX2 R10, R35 ;  /* 0x00000023000a7308 */ /* 0x000f620000000800 */
[----:B------:R-:W-:Y:S01]  /*25a0*/  ISETP.GT.AND P3, PT, R6, 0x21, PT ;  /* 0x000000210600780c */ /* 0x000fe20003f64270 */
[--C-:B------:R-:W-:Y:S01]  /*25b0*/  FFMA.FTZ R54, R75, UR23, -R12.reuse ;  /* 0x000000174b367c23 */ /* 0x100fe2000801080c */
[----:B------:R-:W-:Y:S01]  /*25c0*/  FSEL R40, R40, -INF , P4 ;  /* 0xff80000028287808 */ /* 0x000fe20002000000 */
[--C-:B------:R-:W-:Y:S01]  /*25d0*/  FFMA.FTZ R127, R78, UR23, -R12.reuse ;  /* 0x000000174e7f7c23 */ /* 0x100fe2000801080c */
[----:B------:R-:W-:Y:S01]  /*25e0*/  FMNMX.FTZ R13, R37, R14, !PT ;  /* 0x0000000e250d7209 */ /* 0x000fe20007810000 */
[--C-:B------:R-:W-:Y:S01]  /*25f0*/  FFMA.FTZ R58, R79, UR23, -R12.reuse ;  /* 0x000000174f3a7c23 */ /* 0x100fe2000801080c */
[----:B------:R-:W-:Y:S01]  /*2600*/  ISETP.GT.AND P4, PT, R6, 0x28, PT ;  /* 0x000000280600780c */ /* 0x000fe20003f84270 */
[----:B------:R-:W0:Y:S01]  /*2610*/  MUFU.EX2 R147, R147 ;  /* 0x0000009300937308 */ /* 0x000e220000000800 */
[----:B------:R-:W-:Y:S01]  /*2620*/  FSEL R41, R41, -INF , P3 ;  /* 0xff80000029297808 */ /* 0x000fe20001800000 */
[--C-:B------:R-:W-:Y:S01]  /*2630*/  FFMA.FTZ R121, R82, UR23, -R12.reuse ;  /* 0x0000001752797c23 */ /* 0x100fe2000801080c */
[----:B------:R-:W-:Y:S01]  /*2640*/  FMNMX.FTZ R14, R40, R13, !PT ;  /* 0x0000000d280e7209 */ /* 0x000fe20007810000 */
[--C-:B------:R-:W-:Y:S01]  /*2650*/  FFMA.FTZ R62, R83, UR23, -R12.reuse ;  /* 0x00000017533e7c23 */ /* 0x100fe2000801080c */
[----:B------:R-:W-:Y:S01]  /*2660*/  ISETP.GT.AND P3, PT, R6, 0x29, PT ;  /* 0x000000290600780c */ /* 0x000fe20003f64270 */
[--C-:B------:R-:W-:Y:S01]  /*2670*/  FFMA.FTZ R123, R86, UR23, -R12.reuse ;  /* 0x00000017567b7c23 */ /* 0x100fe2000801080c */
[----:B------:R-:W-:Y:S01]  /*2680*/  FSEL R44, R44, -INF , P4 ;  /* 0xff8000002c2c7808 */ /* 0x000fe20002000000 */
[----:B------:R-:W-:Y:S01]  /*2690*/  MUFU.EX2 R141, R141 ;  /* 0x0000008d008d7308 */ /* 0x000fe20000000800 */
[----:B------:R-:W-:Y:S01]  /*26a0*/  FMNMX.FTZ R13, R41, R14, !PT ;  /* 0x0000000e290d7209 */ /* 0x000fe20007810000 */
[----:B------:R-:W-:Y:S01]  /*26b0*/  @UP0 ULDC UR14, c[0x0][0x450] ;  /* 0x00011400000e0ab9 */ /* 0x000fe20000000800 */
[----:B------:R-:W-:Y:S01]  /*26c0*/  ISETP.GT.AND P4, PT, R6, 0x30, PT ;  /* 0x000000300600780c */ /* 0x000fe20003f84270 */
[----:B------:R-:W-:Y:S01]  /*26d0*/  @UP0 USHF.R.U32.HI UR10, URZ, UR14, UR7 ;  /* 0x0000000e3f0a0299 */ /* 0x000fe20008011607 */
[----:B------:R-:W-:Y:S01]  /*26e0*/  FSEL R45, R45, -INF , P3 ;  /* 0xff8000002d2d7808 */ /* 0x000fe20001800000 */
[----:B------:R-:W-:Y:S01]  /*26f0*/  FFMA.FTZ R12, R87, UR23, -R12 ;  /* 0x00000017570c7c23 */ /* 0x000fe2000801080c */
[----:B------:R-:W-:Y:S01]  /*2700*/  FMNMX.FTZ R20, R44, R13, !PT ;  /* 0x0000000d2c147209 */ /* 0x000fe20007810000 */
[----:B------:R-:W0:Y:S01]  /*2710*/  MUFU.EX2 R14, R39 ;  /* 0x00000027000e7308 */ /* 0x000e220000000800 */
[----:B------:R-:W-:Y:S01]  /*2720*/  ISETP.GT.AND P3, PT, R6, 0x31, PT ;  /* 0x000000310600780c */ /* 0x000fe20003f64270 */
[----:B------:R-:W-:Y:S01]  /*2730*/  UIADD3 UR11, UR11, UR10, URZ ;  /* 0x0000000a0b0b7290 */ /* 0x000fe2000fffe03f */
[----:B------:R-:W-:-:S02]  /*2740*/  FSEL R48, R48, -INF , P4 ;  /* 0xff80000030307808 */ /* 0x000fc40002000000 */
[----:B------:R-:W-:Y:S02]  /*2750*/  CS2R R88, SRZ ;  /* 0x0000000000587805 */ /* 0x000fe4000001ff00 */
[----:B------:R-:W-:Y:S01]  /*2760*/  FMNMX.FTZ R11, R45, R20, !PT ;  /* 0x000000142d0b7209 */ /* 0x000fe20007810000 */
[----:B------:R-:W-:Y:S01]  /*2770*/  USHF.R.S32.HI UR6, URZ, 0x1f, UR11 ;  /* 0x0000001f3f067899 */ /* 0x000fe2000801140b */
[----:B------:R-:W-:Y:S01]  /*2780*/  ISETP.GT.AND P4, PT, R6, 0x38, PT ;  /* 0x000000380600780c */ /* 0x000fe20003f84270 */
[----:B------:R-:W-:Y:S01]  /*2790*/  MUFU.EX2 R143, R143 ;  /* 0x0000008f008f7308 */ /* 0x000fe20000000800 */
[----:B------:R-:W-:Y:S01]  /*27a0*/  FSEL R49, R49, -INF , P3 ;  /* 0xff80000031317808 */ /* 0x000fe20001800000 */
[----:B------:R-:W-:Y:S01]  /*27b0*/  ULEA.HI UR6, UR6, UR11, URZ, 0x7 ;  /* 0x0000000b06067291 */ /* 0x000fe2000f8f383f */
[----:B------:R-:W-:Y:S02]  /*27c0*/  FMNMX.FTZ R20, R48, R11, !PT ;  /* 0x0000000b30147209 */ /* 0x000fe40007810000 */
[----:B------:R-:W-:Y:S01]  /*27d0*/  ISETP.GT.AND P3, PT, R6, 0x39, PT ;  /* 0x000000390600780c */ /* 0x000fe20003f64270 */
[----:B------:R-:W-:Y:S01]  /*27e0*/  USHF.R.S32.HI UR6, URZ, 0x7, UR6 ;  /* 0x000000073f067899 */ /* 0x000fe20008011406 */
[----:B------:R-:W-:Y:S01]  /*27f0*/  FSEL R52, R52, -INF , P4 ;  /* 0xff80000034347808 */ /* 0x000fe20002000000 */
[----:B------:R-:W-:Y:S01]  /*2800*/  MUFU.EX2 R137, R137 ;  /* 0x0000008900897308 */ /* 0x000fe20000000800 */
[----:B------:R-:W-:Y:S01]  /*2810*/  FMNMX.FTZ R11, R49, R20, !PT ;  /* 0x00000014310b7209 */ /* 0x000fe20007810000 */
[----:B------:R-:W-:Y:S01]  /*2820*/  UISETP.LT.AND UP1, UPT, URZ, UR6, UPT ;  /* 0x000000063f00728c */ /* 0x000fe2000bf21270 */
[----:B------:R-:W-:-:S02]  /*2830*/  ISETP.GT.AND P4, PT, R6, 0x40, PT ;  /* 0x000000400600780c */ /* 0x000fc40003f84270 */
[----:B------:R-:W-:Y:S01]  /*2840*/  FSEL R53, R53, -INF , P3 ;  /* 0xff80000035357808 */ /* 0x000fe20001800000 */
[----:B------:R-:W-:Y:S01]  /*2850*/  USEL UR21, URZ, UR6, !UP1 ;  /* 0x000000063f157287 */ /* 0x000fe2000c800000 */
[----:B------:R-:W-:Y:S01]  /*2860*/  FMNMX.FTZ R26, R52, R11, !PT ;  /* 0x0000000b341a7209 */ /* 0x000fe20007810000 */
[----:B------:R-:W-:Y:S01]  /*2870*/  MUFU.EX2 R20, R43 ;  /* 0x0000002b00147308 */ /* 0x000fe20000000800 */
[----:B------:R-:W-:Y:S01]  /*2880*/  ISETP.GT.AND P3, PT, R6, 0x41, PT ;  /* 0x000000410600780c */ /* 0x000fe20003f64270 */
[----:B------:R-:W-:Y:S01]  /*2890*/  UISETP.GE.AND UP1, UPT, UR25, UR21, UPT ;  /* 0x000000151900728c */ /* 0x000fe2000bf26270 */
        /* <DEDUP_REMOVED lines=56> */
[----:B------:R-:W-:-:S03]  /*2c20*/  FMNMX.FTZ R6, R84, R3, !PT ;  /* 0x0000000354067209 */ /* 0x000fc60007810000 */
[----:B------:R-:W-:Y:S01]  /*2c30*/  MUFU.EX2 R38, R59 ;  /* 0x0000003b00267308 */ /* 0x000fe20000000800 */
[----:B------:R-:W-:-:S05]  /*2c40*/  FMNMX.FTZ R6, R85, R6, !PT ;  /* 0x0000000655067209 */ /* 0x000fca0007810000 */
[----:B------:R-:W1:Y:S02]  /*2c50*/  SHFL.BFLY PT, R3, R6, 0x2, 0x1f ;  /* 0x0c401f0006037f89 */ /* 0x000e6400000e0000 */
        /* <DEDUP_REMOVED lines=11> */
[----:B------:R-:W-:Y:S02]  /*2d10*/  FMUL.FTZ R21, R6, UR23 ;  /* 0x0000001706157c20 */ /* 0x000fe40008410000 */
[----:B------:R-:W-:Y:S03]  /*2d20*/  MUFU.EX2 R12, R12 ;  /* 0x0000000c000c7308 */ /* 0x000fe60000000800 */
[----:B------:R-:W-:Y:S02]  /*2d30*/  FSEL R21, R21, RZ, P3 ;  /* 0x000000ff15157208 */ /* 0x000fe40001800000 */
[----:B------:R-:W-:-:S03]  /*2d40*/  PLOP3.LUT P3, PT, PT, PT, UP1, 0x80, 0x0 ;  /* 0x000000000000781c */ /* 0x000fc60003f6f018 */
[--C-:B------:R-:W-:Y:S01]  /*2d50*/  FFMA.FTZ R148, R24, UR23, -R21.reuse ;  /* 0x0000001718947c23 */ /* 0x100fe20008010815 */
[----:B------:R-:W-:Y:S01]  /*2d60*/  FADD.FTZ R24, R149, R4 ;  /* 0x0000000495187221 */ /* 0x000fe20000010000 */
[--C-:B------:R-:W-:Y:S01]  /*2d70*/  FFMA.FTZ R3, R25, UR23, -R21.reuse ;  /* 0x0000001719037c23 */ /* 0x100fe20008010815 */
[--C-:B------:R-:W-:Y:S01]  /*2d80*/  FFMA.FTZ R150, R28, UR23, -R21.reuse ;  /* 0x000000171c967c23 */ /* 0x100fe20008010815 */
[--C-:B------:R-:W-:Y:S01]  /*2d90*/  FFMA.FTZ R5, R29, UR23, -R21.reuse ;  /* 0x000000171d057c23 */ /* 0x100fe20008010815 */
[----:B--2---:R-:W-:Y:S01]  /*2da0*/  FADD.FTZ R27, R151, R24 ;  /* 0x00000018971b7221 */ /* 0x004fe20000010000 */
[----:B------:R-:W-:Y:S01]  /*2db0*/  MUFU.EX2 R148, R148 ;  /* 0x0000009400947308 */ /* 0x000fe20000000800 */
[--C-:B------:R-:W-:Y:S01]  /*2dc0*/  FFMA.FTZ R144, R32, UR23, -R21.reuse ;  /* 0x0000001720907c23 */ /* 0x100fe20008010815 */
[----:B------:R-:W-:Y:S01]  /*2dd0*/  FFMA.FTZ R7, R33, UR23, -R21 ;  /* 0x0000001721077c23 */ /* 0x000fe20008010815 */
[----:B---3--:R-:W-:Y:S01]  /*2de0*/  FADD.FTZ R24, R8, R27 ;  /* 0x0000001b08187221 */ /* 0x008fe20000010000 */
[--C-:B------:R-:W-:Y:S01]  /*2df0*/  FFMA.FTZ R146, R36, UR23, -R21.reuse ;  /* 0x0000001724927c23 */ /* 0x100fe20008010815 */
[--C-:B------:R-:W-:Y:S01]  /*2e00*/  FFMA.FTZ R9, R37, UR23, -R21.reuse ;  /* 0x0000001725097c23 */ /* 0x100fe20008010815 */
[--C-:B------:R-:W-:Y:S01]  /*2e10*/  FFMA.FTZ R140, R40, UR23, -R21.reuse ;  /* 0x00000017288c7c23 */ /* 0x100fe20008010815 */
[----:B----4-:R-:W-:Y:S01]  /*2e20*/  FADD.FTZ R27, R145, R24 ;  /* 0x00000018911b7221 */ /* 0x010fe20000010000 */
[----:B------:R-:W1:Y:S01]  /*2e30*/  MUFU.EX2 R3, R3 ;  /* 0x0000000300037308 */ /* 0x000e620000000800 */
[--C-:B------:R-:W-:Y:S01]  /*2e40*/  FFMA.FTZ R11, R41, UR23, -R21.reuse ;  /* 0x00000017290b7c23 */ /* 0x100fe20008010815 */
[----:B------:R-:W-:Y:S01]  /*2e50*/  FFMA.FTZ R142, R44, UR23, -R21 ;  /* 0x000000172c8e7c23 */ /* 0x000fe20008010815 */
[----:B-----5:R-:W-:Y:S01]  /*2e60*/  FADD.FTZ R24, R10, R27 ;  /* 0x0000001b0a187221 */ /* 0x020fe20000010000 */
[--C-:B------:R-:W-:Y:S01]  /*2e70*/  FFMA.FTZ R13, R45, UR23, -R21.reuse ;  /* 0x000000172d0d7c23 */ /* 0x100fe20008010815 */
[--C-:B------:R-:W-:Y:S01]  /*2e80*/  FFMA.FTZ R136, R48, UR23, -R21.reuse ;  /* 0x0000001730887c23 */ /* 0x100fe20008010815 */
[--C-:B------:R-:W-:Y:S01]  /*2e90*/  FFMA.FTZ R15, R49, UR23, -R21.reuse ;  /* 0x00000017310f7c23 */ /* 0x100fe20008010815 */
[----:B0-----:R-:W-:Y:S01]  /*2ea0*/  FADD.FTZ R29, R147, R24 ;  /* 0x00000018931d7221 */ /* 0x001fe20000010000 */
[----:B------:R-:W0:Y:S01]  /*2eb0*/  MUFU.EX2 R150, R150 ;  /* 0x0000009600967308 */ /* 0x000e220000000800 */
        /* <DEDUP_REMOVED lines=8> */
[----:B-1----:R-:W-:Y:S01]  /*2f40*/  FADD.FTZ R31, R148, R3 ;  /* 0x00000003941f7221 */ /* 0x002fe20000010000 */
[----:B------:R-:W-:Y:S01]  /*2f50*/  FFMA.FTZ R128, R64, UR23, -R21 ;  /* 0x0000001740807c23 */ /* 0x000fe20008010815 */
[----:B------:R-:W-:Y:S01]  /*2f60*/  FADD.FTZ R28, R20, R29 ;  /* 0x0000001d141c7221 */ /* 0x000fe20000010000 */
[--C-:B------:R-:W-:Y:S01]  /*2f70*/  FFMA.FTZ R29, R61, UR23, -R21.reuse ;  /* 0x000000173d1d7c23 */ /* 0x100fe20008010815 */
[----:B------:R-:W-:Y:S01]  /*2f80*/  FFMA.FTZ R130, R68, UR23, -R21 ;  /* 0x0000001744827c23 */ /* 0x000fe20008010815 */
[----:B------:R-:W-:Y:S01]  /*2f90*/  F2FP.F16.F32.PACK_AB R149, R4, R149 ;  /* 0x000000950495723e */ /* 0x000fe200000000ff */
[----:B------:R-:W-:Y:S01]  /*2fa0*/  FADD.FTZ R33, R143, R28 ;  /* 0x0000001c8f217221 */ /* 0x000fe20000010000 */
[----:B------:R-:W1:Y:S01]  /*2fb0*/  MUFU.EX2 R144, R144 ;  /* 0x0000009000907308 */ /* 0x000e620000000800 */
[----:B0-----:R-:W-:Y:S01]  /*2fc0*/  FADD.FTZ R24, R150, R31 ;  /* 0x0000001f96187221 */ /* 0x001fe20000010000 */
[----:B------:R-:W-:Y:S01]  /*2fd0*/  FFMA.FTZ R69, R69, UR23, -R21 ;  /* 0x0000001745457c23 */ /* 0x000fe20008010815 */
[----:B------:R-:W-:Y:S01]  /*2fe0*/  FADD.FTZ R28, R26, R33 ;  /* 0x000000211a1c7221 */ /* 0x000fe20000010000 */
[--C-:B------:R-:W-:Y:S01]  /*2ff0*/  FFMA.FTZ R72, R72, UR23, -R21.reuse ;  /* 0x0000001748487c23 */ /* 0x100fe20008010815 */
[--C-:B------:R-:W-:Y:S01]  /*3000*/  FFMA.FTZ R73, R73, UR23, -R21.reuse ;  /* 0x0000001749497c23 */ /* 0x100fe20008010815 */
[--C-:B------:R-:W-:Y:S01]  /*3010*/  FFMA.FTZ R76, R76, UR23, -R21.reuse ;  /* 0x000000174c4c7c23 */ /* 0x100fe20008010815 */
[--C-:B------:R-:W-:Y:S01]  /*3020*/  FFMA.FTZ R77, R77, UR23, -R21.reuse ;  /* 0x000000174d4d7c23 */ /* 0x100fe20008010815 */
[----:B------:R-:W0:Y:S01]  /*3030*/  MUFU.EX2 R7, R7 ;  /* 0x0000000700077308 */ /* 0x000e220000000800 */
[----:B--2---:R-:W-:Y:S01]  /*3040*/  FADD.FTZ R31, R5, R24 ;  /* 0x00000018051f7221 */ /* 0x004fe20000010000 */
[--C-:B------:R-:W-:Y:S01]  /*3050*/  FFMA.FTZ R80, R80, UR23, -R21.reuse ;  /* 0x0000001750507c23 */ /* 0x100fe20008010815 */
[--C-:B------:R-:W-:Y:S01]  /*3060*/  FFMA.FTZ R81, R81, UR23, -R21.reuse ;  /* 0x0000001751517c23 */ /* 0x100fe20008010815 */
[----:B------:R-:W-:Y:S01]  /*3070*/  FFMA.FTZ R84, R84, UR23, -R21 ;  /* 0x0000001754547c23 */ /* 0x000fe20008010815 */
[----:B------:R-:W-:-:S02]  /*3080*/  F2FP.F16.F32.PACK_AB R148, R3, R148 ;  /* 0x000000940394723e */ /* 0x000fc400000000ff */
[----:B------:R-:W-:Y:S01]  /*3090*/  F2FP.F16.F32.PACK_AB R151, R8, R151 ;  /* 0x000000970897723e */ /* 0x000fe200000000ff */
[----:B------:R-:W2:Y:S01]  /*30a0*/  MUFU.EX2 R146, R146 ;  /* 0x0000009200927308 */ /* 0x000ea20000000800 */
[----:B-1----:R-:W-:Y:S01]  /*30b0*/  FADD.FTZ R24, R144, R31 ;  /* 0x0000001f90187221 */ /* 0x002fe20000010000 */
[----:B------:R-:W-:Y:S01]  /*30c0*/  FADD.FTZ R31, R137, R28 ;  /* 0x0000001c891f7221 */ /* 0x000fe20000010000 */
[----:B------:R-:W-:Y:S02]  /*30d0*/  F2FP.F16.F32.PACK_AB R145, R10, R145 ;  /* 0x000000910a91723e */ /* 0x000fe400000000ff */
[----:B------:R-:W-:Y:S01]  /*30e0*/  F2FP.F16.F32.PACK_AB R147, R14, R147 ;  /* 0x000000930e93723e */ /* 0x000fe200000000ff */
[----:B------:R-:W-:Y:S01]  /*30f0*/  FADD.FTZ R28, R30, R31 ;  /* 0x0000001f1e1c7221 */ /* 0x000fe20000010000 */
[--C-:B------:R-:W-:Y:S01]  /*3100*/  FFMA.FTZ R31, R65, UR23, -R21.reuse ;  /* 0x00000017411f7c23 */ /* 0x100fe20008010815 */
[----:B------:R-:W1:Y:S01]  /*3110*/  MUFU.EX2 R9, R9 ;  /* 0x0000000900097308 */ /* 0x000e620000000800 */
[----:B0-----:R-:W-:Y:S01]  /*3120*/  FADD.FTZ R33, R7, R24 ;  /* 0x0000001807217221 */ /* 0x001fe20000010000 */
[----:B------:R-:W-:Y:S01]  /*3130*/  FADD.FTZ R35, R139, R28 ;  /* 0x0000001c8b237221 */ /* 0x000fe20000010000 */
[----:B------:R-:W-:Y:S01]  /*3140*/  FFMA.FTZ R21, R85, UR23, -R21 ;  /* 0x0000001755157c23 */ /* 0x000fe20008010815 */
[----:B------:R-:W-:-:S02]  /*3150*/  F2FP.F16.F32.PACK_AB R141, R20, R141 ;  /* 0x0000008d148d723e */ /* 0x000fc400000000ff */
[----:B------:R-:W-:Y:S02]  /*3160*/  F2FP.F16.F32.PACK_AB R143, R26, R143 ;  /* 0x0000008f1a8f723e */ /* 0x000fe400000000ff */
[----:B------:R-:W0:Y:S01]  /*3170*/  MUFU.EX2 R140, R140 ;  /* 0x0000008c008c7308 */ /* 0x000e220000000800 */
[----:B--2---:R-:W-:Y:S01]  /*3180*/  FADD.FTZ R24, R146, R33 ;  /* 0x0000002192187221 */ /* 0x004fe20000010000 */
[----:B------:R-:W-:Y:S02]  /*3190*/  F2FP.F16.F32.PACK_AB R137, R30, R137 ;  /* 0x000000891e89723e */ /* 0x000fe400000000ff */
[C---:B------:R-:W-:Y:S02]  /*31a0*/  F2FP.F16.F32.PACK_AB R139, R34.reuse, R139 ;  /* 0x0000008b228b723e */ /* 0x040fe400000000ff */
[----:B------:R-:W-:Y:S02]  /*31b0*/  F2FP.F16.F32.PACK_AB R150, R5, R150 ;  /* 0x000000960596723e */ /* 0x000fe400000000ff */
[----:B------:R-:W2:Y:S01]  /*31c0*/  MUFU.EX2 R11, R11 ;  /* 0x0000000b000b7308 */ /* 0x000ea20000000800 */
[----:B-1----:R-:W-:Y:S01]  /*31d0*/  FADD.FTZ R33, R9, R24 ;  /* 0x0000001809217221 */ /* 0x002fe20000010000 */
[----:B------:R-:W-:Y:S01]  /*31e0*/  FADD.FTZ R24, R34, R35 ;  /* 0x0000002322187221 */ /* 0x000fe20000010000 */
[----:B------:R-:W-:-:S02]  /*31f0*/  F2FP.F16.F32.PACK_AB R144, R7, R144 ;  /* 0x000000900790723e */ /* 0x000fc400000000ff */
[----:B------:R-:W-:Y:S01]  /*3200*/  F2FP.F16.F32.PACK_AB R146, R9, R146 ;  /* 0x000000920992723e */ /* 0x000fe200000000ff */
[----:B------:R-:W-:Y:S01]  /*3210*/  FADD.FTZ R35, R133, R24 ;  /* 0x0000001885237221 */ /* 0x000fe20000010000 */
[----:B------:R-:W-:Y:S01]  /*3220*/  F2FP.F16.F32.PACK_AB R133, R38, R133 ;  /* 0x000000852685723e */ /* 0x000fe200000000ff */
[----:B------:R-:W1:Y:S01]  /*3230*/  MUFU.EX2 R142, R142 ;  /* 0x0000008e008e7308 */ /* 0x000e620000000800 */
[----:B0-----:R-:W-:Y:S01]  /*3240*/  FADD.FTZ R2, R140, R33 ;  /* 0x000000218c027221 */ /* 0x001fe20000010000 */
[----:B------:R-:W-:-:S04]  /*3250*/  FADD.FTZ R24, R38, R35 ;  /* 0x0000002326187221 */ /* 0x000fc80000010000 */
[----:B------:R-:W-:Y:S01]  /*3260*/  FADD.FTZ R35, R135, R24 ;  /* 0x0000001887237221 */ /* 0x000fe20000010000 */
[C---:B------:R-:W-:Y:S01]  /*3270*/  F2FP.F16.F32.PACK_AB R135, R42.reuse, R135 ;  /* 0x000000872a87723e */ /* 0x040fe200000000ff */
[----:B------:R-:W0:Y:S01]  /*3280*/  MUFU.EX2 R13, R13 ;  /* 0x0000000d000d7308 */ /* 0x000e220000000800 */
[C---:B--2---:R-:W-:Y:S01]  /*3290*/  FADD.FTZ R33, R11.reuse, R2 ;  /* 0x000000020b217221 */ /* 0x044fe20000010000 */
[----:B------:R-:W-:Y:S01]  /*32a0*/  FADD.FTZ R24, R42, R35 ;  /* 0x000000232a187221 */ /* 0x000fe20000010000 */
[----:B------:R-:W-:-:S03]  /*32b0*/  F2FP.F16.F32.PACK_AB R140, R11, R140 ;  /* 0x0000008c0b8c723e */ /* 0x000fc600000000ff */
[----:B------:R-:W-:Y:S01]  /*32c0*/  FADD.FTZ R35, R129, R24 ;  /* 0x0000001881237221 */ /* 0x000fe20000010000 */
[----:B------:R-:W-:Y:S01]  /*32d0*/  F2FP.F16.F32.PACK_AB R129, R46, R129 ;  /* 0x000000812e81723e */ /* 0x000fe200000000ff */
[----:B------:R-:W2:Y:S01]  /*32e0*/  MUFU.EX2 R136, R136 ;  /* 0x0000008800887308 */ /* 0x000ea20000000800 */
[----:B-1----:R-:W-:Y:S01]  /*32f0*/  FADD.FTZ R2, R142, R33 ;  /* 0x000000218e027221 */ /* 0x002fe20000010000 */
[----:B------:R-:W-:-:S04]  /*3300*/  FADD.FTZ R24, R46, R35 ;  /* 0x000000232e187221 */ /* 0x000fc80000010000 */
[----:B------:R-:W-:Y:S01]  /*3310*/  FADD.FTZ R35, R131, R24 ;  /* 0x0000001883237221 */ /* 0x000fe20000010000 */
[C---:B------:R-:W-:Y:S01]  /*3320*/  F2FP.F16.F32.PACK_AB R131, R50.reuse, R131 ;  /* 0x000000833283723e */ /* 0x040fe200000000ff */
[----:B------:R-:W1:Y:S01]  /*3330*/  MUFU.EX2 R15, R15 ;  /* 0x0000000f000f7308 */ /* 0x000e620000000800 */
[C---:B0-----:R-:W-:Y:S01]  /*3340*/  FADD.FTZ R33, R13.reuse, R2 ;  /* 0x000000020d217221 */ /* 0x041fe20000010000 */
[----:B------:R-:W-:Y:S01]  /*3350*/  FADD.FTZ R4, R50, R35 ;  /* 0x0000002332047221 */ /* 0x000fe20000010000 */
[----:B------:R-:W-:-:S03]  /*3360*/  F2FP.F16.F32.PACK_AB R142, R13, R142 ;  /* 0x0000008e0d8e723e */ /* 0x000fc600000000ff */
[----:B------:R-:W-:Y:S01]  /*3370*/  FADD.FTZ R35, R125, R4 ;  /* 0x000000047d237221 */ /* 0x000fe20000010000 */
[----:B------:R-:W-:Y:S01]  /*3380*/  F2FP.F16.F32.PACK_AB R125, R54, R125 ;  /* 0x0000007d367d723e */ /* 0x000fe200000000ff */
[----:B------:R-:W0:Y:S01]  /*3390*/  MUFU.EX2 R138, R138 ;  /* 0x0000008a008a7308 */ /* 0x000e220000000800 */
[----:B--2---:R-:W-:Y:S01]  /*33a0*/  FADD.FTZ R2, R136, R33 ;  /* 0x0000002188027221 */ /* 0x004fe20000010000 */
[----:B------:R-:W-:-:S04]  /*33b0*/  FADD.FTZ R4, R54, R35 ;  /* 0x0000002336047221 */ /* 0x000fc80000010000 */
[----:B------:R-:W-:Y:S01]  /*33c0*/  FADD.FTZ R35, R127, R4 ;  /* 0x000000047f237221 */ /* 0x000fe20000010000 */
[C---:B------:R-:W-:Y:S01]  /*33d0*/  F2FP.F16.F32.PACK_AB R127, R58.reuse, R127 ;  /* 0x0000007f3a7f723e */ /* 0x040fe200000000ff */
        /* <DEDUP_REMOVED lines=8> */
[----:B------:R-:W-:-:S04]  /*3460*/  FADD.FTZ R4, R62, R35 ;  /* 0x000000233e047221 */ /* 0x000fc80000010000 */
[----:B------:R-:W-:Y:S01]  /*3470*/  FADD.FTZ R35, R123, R4 ;  /* 0x000000047b237221 */ /* 0x000fe20000010000 */
[----:B------:R-:W-:Y:S01]  /*3480*/  F2FP.F16.F32.PACK_AB R123, R12, R123 ;  /* 0x0000007b0c7b723e */ /* 0x000fe200000000ff */
        /* <DEDUP_REMOVED lines=22> */
[----:B------:R-:W-:Y:S01]  /*35f0*/  FADD.FTZ R2, R12, R35 ;  /* 0x000000230c027221 */ /* 0x000fe20000010000 */
[----:B------:R-:W-:-:S05]  /*3600*/  F2FP.F16.F32.PACK_AB R130, R69, R130 ;  /* 0x000000824582723e */ /* 0x000fca00000000ff */
        /* <DEDUP_REMOVED lines=18> */
[----:B------:R-:W-:Y:S06]  /*3730*/  @!P3 BRA `(.L_x_14468) ;  /* 0x00000024008cb947 */ /* 0x000fec0003800000 */
[----:B------:R-:W-:Y:S01]  /*3740*/  IMAD.MOV.U32 R5, RZ, RZ, R0 ;  /* 0x000000ffff057224 */ /* 0x000fe200078e0000 */
[----:B------:R-:W-:Y:S01]  /*3750*/  UMOV UR26, UR37 ;  /* 0x00000025001a7c82 */ /* 0x000fe20008000000 */
[----:B------:R-:W-:Y:S01]  /*3760*/  IMAD.MOV.U32 R4, RZ, RZ, R6 ;  /* 0x000000ffff047224 */ /* 0x000fe200078e0006 */
[----:B------:R-:W-:Y:S01]  /*3770*/  UMOV UR22, UR39 ;  /* 0x0000002700167c82 */ /* 0x000fe20008000000 */
[----:B------:R-:W-:Y:S01]  /*3780*/  IMAD.MOV.U32 R119, RZ, RZ, RZ ;  /* 0x000000ffff777224 */ /* 0x000fe200078e00ff */
[----:B------:R-:W-:Y:S01]  /*3790*/  ULDC UR24, c[0x0][0x288] ;  /* 0x0000a20000187ab9 */ /* 0x000fe20000000800 */
[----:B------:R-:W-:-:S05]  /*37a0*/  ULDC UR23, c[0x0][0x988] ;  /* 0x0002620000177ab9 */ /* 0x000fca0000000800 */
.L_x_14477:
        /* <DEDUP_REMOVED lines=9> */
.L_x_14470:
[----:B------:R-:W-:Y:S01]  /*3840*/  ULEA UR6, UR39, UR45, 0x3 ;  /* 0x0000002d27067291 */ /* 0x000fe2000f8e183f */
[----:B------:R-:W-:-:S05]  /*3850*/  IMAD.U32 R0, RZ, RZ, UR37 ;  /* 0x00000025ff007e24 */ /* 0x000fca000f8e00ff */
[----:B------:R-:W-:-:S04]  /*3860*/  SHF.L.U32 R0, R0, 0x1f, RZ ;  /* 0x0000001f00007819 */ /* 0x000fc800000006ff */
[----:B------:R0:W1:Y:S01]  /*3870*/  SYNCS.PHASECHK.TRANS64.TRYWAIT P3, [UR6+0x16830], R0 ;  /* 0x01683000ff0075a7 */ /* 0x0000620008060146 */
[----:B------:R-:W-:Y:S05]  /*3880*/  @!P0 BRA `(.L_x_14471) ;  /* 0x0000000000048947 */ /* 0x000fea0003800000 */
[----:B------:R-:W-:Y:S01]  /*3890*/  BPT.TRAP 0x1 ;  /* 0x000000040000795c */ /* 0x000fe20000300000 */
.L_x_14471:
[----:B-1----:R-:W-:Y:S05]  /*38a0*/  @P3 BRA `(.L_x_14469) ;  /* 0x0000000000083947 */ /* 0x002fea0003800000 */
[----:B------:R-:W1:Y:S02]  /*38b0*/  SYNCS.PHASECHK.TRANS64.TRYWAIT P3, [UR6+0x16830], R0 ;  /* 0x01683000ff0075a7 */ /* 0x000e640008060146 */
[----:B-1----:R-:W-:Y:S05]  /*38c0*/  @!P3 BRA `(.L_x_14472) ;  /* 0x0000009800f4b947 */ /* 0x002fea0003800000 */
.L_x_14469:
        /* <DEDUP_REMOVED lines=25> */
.L_x_14474:
[----:B------:R-:W-:Y:S01]  /*3a60*/  ULEA UR6, UR22, UR45, 0x3 ;  /* 0x0000002d16067291 */ /* 0x000fe2000f8e183f */
[----:B------:R-:W-:-:S05]  /*3a70*/  IMAD.U32 R0, RZ, RZ, UR26 ;  /* 0x0000001aff007e24 */ /* 0x000fca000f8e00ff */
[----:B------:R-:W-:-:S04]  /*3a80*/  SHF.L.U32 R0, R0, 0x1f, RZ ;  /* 0x0000001f00007819 */ /* 0x000fc800000006ff */
[----:B------:R0:W1:Y:S01]  /*3a90*/  SYNCS.PHASECHK.TRANS64.TRYWAIT P3, [UR6+0x16850], R0 ;  /* 0x01685000ff0075a7 */ /* 0x0000620008060146 */
[----:B------:R-:W-:Y:S05]  /*3aa0*/  @!P0 BRA `(.L_x_14475) ;  /* 0x0000000000048947 */ /* 0x000fea0003800000 */
[----:B------:R-:W-:Y:S01]  /*3ab0*/  BPT.TRAP 0x1 ;  /* 0x000000040000795c */ /* 0x000fe20000300000 */
.L_x_14475:
[----:B-1----:R-:W-:Y:S05]  /*3ac0*/  @P3 BRA `(.L_x_14473) ;  /* 0x0000000000083947 */ /* 0x002fea0003800000 */
[----:B------:R-:W1:Y:S02]  /*3ad0*/  SYNCS.PHASECHK.TRANS64.TRYWAIT P3, [UR6+0x16850], R0 ;  /* 0x01685000ff0075a7 */ /* 0x000e640008060146 */
[----:B-1----:R-:W-:Y:S05]  /*3ae0*/  @!P3 BRA `(.L_x_14476) ;  /* 0x000000980084b947 */ /* 0x002fea0003800000 */
.L_x_14473:
[----:B------:R-:W-:Y:S01]  /*3af0*/  UIADD3 UR6, UR45, 0x400, URZ ;  /* 0x000004002d067890 */ /* 0x000fe2000fffe03f */
[----:B------:R-:W-:Y:S01]  /*3b00*/  WARPGROUP.ARRIVE ;  /* 0x00000000000079c5 */ /* 0x000fe20000000000 */
[----:B------:R-:W-:Y:S01]  /*3b10*/  UMOV UR7, 0x40000040 ;  /* 0x4000004000077882 */ /* 0x000fe20000000000 */
[----:B-1----:R-:W-:Y:S01]  /*3b20*/  VIADD R7, R17, UR41 ;  /* 0x0000002911077c36 */ /* 0x002fe20008000000 */
[----:B------:R-:W-:Y:S01]  /*3b30*/  USHF.R.U32.HI UR6, URZ, 0x4, UR6 ;  /* 0x000000043f067899 */ /* 0x000fe20008011606 */
[----:B------:R-:W1:Y:S01]  /*3b40*/  LDC R11, c[0x0][0x2f0] ;  /* 0x0000bc00ff0b7b82 */ /* 0x000e620000000800 */
[----:B------:R-:W-:Y:S02]  /*3b50*/  UISETP.GT.AND UP1, UPT, UR25, UR21, UPT ;  /* 0x000000151900728c */ /* 0x000fe4000bf24270 */
[----:B------:R-:W-:Y:S01]  /*3b60*/  ULOP3.LUT UR6, UR6, 0x3fff, URZ, 0xc0, !UPT ;  /* 0x00003fff06067892 */ /* 0x000fe2000f8ec03f */
[----:B------:R-:W-:-:S03]  /*3b70*/  UMOV UR26, UR37 ;  /* 0x00000025001a7c82 */ /* 0x000fc60008000000 */
[----:B------:R-:W-:-:S07]  /*3b80*/  ULEA UR10, UR22, UR6, 0xa ;  /* 0x00000006160a7291 */ /* 0x000fce000f8e503f */
[----:B------:R-:W-:Y:S02]  /*3b90*/  UMOV UR6, UR10 ;  /* 0x0000000a00067c82 */ /* 0x000fe40008000000 */
[----:B------:R-:W-:Y:S01]  /*3ba0*/  HGMMA.64x64x16.F32 R88, R148, gdesc[UR4].tnspB, R88, gsb0 ;  /* 0x40e0000494587df0 */ /* 0x000fe20008000858 */
[----:B------:R-:W-:Y:S01]  /*3bb0*/  @UP0 ULDC UR6, c[0x0][0x44c] ;  /* 0x0001130000060ab9 */ /* 0x000fe20000000800 */
[----:B------:R-:W-:Y:S01]  /*3bc0*/  UMOV UR7, 0x40000040 ;  /* 0x4000004000077882 */ /* 0x000fe20000000000 */
[----:B0-----:R-:W-:Y:S01]  /*3bd0*/  @P2 IMAD.HI.U32 R0, R7, UR6, RZ ;  /* 0x0000000607002c27 */ /* 0x001fe2000f8e00ff */
[----:B------:R-:W-:-:S04]  /*3be0*/  @UP0 ULDC UR6, c[0x0][0x450] ;  /* 0x0001140000060ab9 */ /* 0x000fc80000000800 */
[----:B------:R-:W-:Y:S01]  /*3bf0*/  @P2 SHF.R.U32.HI R7, RZ, UR6, R0 ;  /* 0x00000006ff072c19 */ /* 0x000fe20008011600 */
[----:B------:R-:W-:Y:S02]  /*3c00*/  UMOV UR6, 0xffffff80 ;  /* 0xffffff8000067882 */ /* 0x000fe40000000000 */
[----:B------:R-:W-:Y:S02]  /*3c10*/  UIMAD UR6, UR25, UR6, 0x1 ;  /* 0x00000001190674a4 */ /* 0x000fe4000f8e0206 */
[----:B------:R-:W0:Y:S01]  /*3c20*/  SHFL.IDX PT, R9, R7, 0x1, 0x1c1f ;  /* 0x003c1f0007097f89 */ /* 0x000e2200000e0000 */
[----:B------:R-:W-:-:S03]  /*3c30*/  UIADD3 UR25, UR25, -0x1, URZ ;  /* 0xffffffff19197890 */ /* 0x000fc6000fffe03f */
[----:B------:R-:W-:Y:S01]  /*3c40*/  IMAD.U32 R13, RZ, RZ, UR6 ;  /* 0x00000006ff0d7e24 */ /* 0x000fe2000f8e00ff */
[----:B------:R-:W-:Y:S01]  /*3c50*/  UIADD3 UR6, UR10, 0x80, URZ ;  /* 0x000000800a067890 */ /* 0x000fe2000fffe03f */
[----:B------:R-:W2:Y:S02]  /*3c60*/  SHFL.IDX PT, R7, R7, RZ, 0x1c1f ;  /* 0x001c1fff07077589 */ /* 0x000ea400000e0000 */
[----:B------:R-:W-:-:S04]  /*3c70*/  IMAD R6, R16, -0x2, R13 ;  /* 0xfffffffe10067824 */ /* 0x000fc800078e020d */
[----:B-1----:R-:W-:-:S05]  /*3c80*/  IMAD R6, R11, UR48, R6 ;  /* 0x000000300b067c24 */ /* 0x002fca000f8e0206 */
        /* <DEDUP_REMOVED lines=19> */
[----:B------:R-:W-:Y:S01]  /*3dc0*/  ISETP.GT.AND P4, PT, R0, 0x19, PT ;  /* 0x000000190000780c */ /* 0x000fe20003f84270 */
[----:B------:R-:W-:Y:S02]  /*3dd0*/  WARPGROUP.DEPBAR.LE gsb0, 0x0 ;  /* 0x00008000000079c5 */ /* 0x000fe40000010000 */
[----:B------:R-:W-:Y:S01]  /*3de0*/  WARPGROUP.ARRIVE ;  /* 0x00000000000079c5 */ /* 0x000fe20000000000 */
[----:B------:R-:W-:Y:S02]  /*3df0*/  FSEL R38, R38, -INF , P3 ;  /* 0xff80000026267808 */ /* 0x000fe40001800000 */
[----:B------:R-:W-:Y:S02]  /*3e00*/  FMNMX.FTZ R9, R35, R8, !PT ;  /* 0x0000000823097209 */ /* 0x000fe40007810000 */
[----:B------:R-:W-:Y:S01]  /*3e10*/  ISETP.GT.AND P3, PT, R0, 0x20, PT ;  /* 0x000000200000780c */ /* 0x000fe20003f64270 */
[----:B------:R-:W-:Y:S01]  /*3e20*/  HGMMA.64x64x16.F32 R88, R144, gdesc[UR4].tnspB, R88, gsb0 ;  /* 0x40e0000490587df0 */ /* 0x000fe20008000858 */
        /* <DEDUP_REMOVED lines=39> */
[----:B------:R-:W-:Y:S01]  /*40a0*/  FMNMX.FTZ R8, R62, R9, !PT ;  /* 0x000000093e087209 */ /* 0x000fe20007810000 */
[----:B------:R-:W-:-:S02]  /*40b0*/  WARPGROUP.DEPBAR.LE gsb0, 0x0 ;  /* 0x00008000000079c5 */ /* 0x000fc40000010000 */
[----:B------:R-:W-:Y:S01]  /*40c0*/  WARPGROUP.ARRIVE ;  /* 0x00000000000079c5 */ /* 0x000fe20000000000 */
[----:B------:R-:W-:Y:S02]  /*40d0*/  ISETP.GT.AND P4, PT, R0, 0x51, PT ;  /* 0x000000510000780c */ /* 0x000fe40003f84270 */
[----:B------:R-:W-:Y:S02]  /*40e0*/  FSEL R66, R66, -INF , P3 ;  /* 0xff80000042427808 */ /* 0x000fe40001800000 */
[----:B------:R-:W-:Y:S01]  /*40f0*/  FMNMX.FTZ R9, R63, R8, !PT ;  /* 0x000000083f097209 */ /* 0x000fe20007810000 */
[----:B------:R-:W-:Y:S01]  /*4100*/  HGMMA.64x64x16.F32 R88, R140, gdesc[UR4].tnspB, R88, gsb0 ;  /* 0x40e000048c587df0 */ /* 0x000fe20008000858 */
        /* <DEDUP_REMOVED lines=34> */
[----:B--2---:R-:W-:Y:S02]  /*4330*/  IADD3 R6, R7, -UR24, R6 ;  /* 0x8000001807067c10 */ /* 0x004fe4000fffe006 */
[----:B------:R-:W-:Y:S02]  /*4340*/  FMNMX.FTZ R8, R87, R0, !PT ;  /* 0x0000000057087209 */ /* 0x000fe40007810000 */
[C---:B------:R-:W-:Y:S02]  /*4350*/  ISETP.GT.AND P4, PT, R6.reuse, RZ, PT ;  /* 0x000000ff0600720c */ /* 0x040fe40003f84270 */
[----:B------:R-:W-:Y:S01]  /*4360*/  ISETP.GT.AND P5, PT, R6, 0x1, PT ;  /* 0x000000010600780c */ /* 0x000fe20003fa4270 */
[----:B------:R-:W0:Y:S01]  /*4370*/  SHFL.BFLY PT, R9, R8, 0x2, 0x1f ;  /* 0x0c401f0008097f89 */ /* 0x000e2200000e0000 */
[----:B------:R-:W-:Y:S02]  /*4380*/  FSEL R7, R24, -INF , P4 ;  /* 0xff80000018077808 */ /* 0x000fe40002000000 */
[----:B------:R-:W-:Y:S01]  /*4390*/  ISETP.GT.AND P4, PT, R6, 0x8, PT ;  /* 0x000000080600780c */ /* 0x000fe20003f84270 */
[----:B------:R-:W-:-:S02]  /*43a0*/  WARPGROUP.DEPBAR.LE gsb0, 0x0 ;  /* 0x00008000000079c5 */ /* 0x000fc40000010000 */
        /* <DEDUP_REMOVED lines=8> */
[----:B------:R-:W-:-:S02]  /*4430*/  ISETP.GT.AND P4, PT, R6, 0x10, PT ;  /* 0x000000100600780c */ /* 0x000fc40003f84270 */
[----:B------:R-:W-:Y:S02]  /*4440*/  FSEL R29, R29, -INF , P5 ;  /* 0xff8000001d1d7808 */ /* 0x000fe40002800000 */
[----:B------:R-:W-:Y:S02]  /*4450*/  ISETP.GT.AND P5, PT, R6, 0x11, PT ;  /* 0x000000110600780c */ /* 0x000fe40003fa4270 */
[----:B------:R-:W-:Y:S02]  /*4460*/  FSEL R32, R32, -INF , P4 ;  /* 0xff80000020207808 */ /* 0x000fe40002000000 */
[----:B0-----:R-:W-:Y:S02]  /*4470*/  FMNMX.FTZ R9, R8, R9, !PT ;  /* 0x0000000908097209 */ /* 0x001fe40007810000 */
[C---:B------:R-:W-:Y:S02]  /*4480*/  ISETP.GT.AND P4, PT, R6.reuse, 0x18, PT ;  /* 0x000000180600780c */ /* 0x040fe40003f84270 */
[----:B------:R-:W-:Y:S01]  /*4490*/  FSEL R33, R33, -INF , P5 ;  /* 0xff80000021217808 */ /* 0x000fe20002800000 */
[----:B------:R-:W0:Y:S01]  /*44a0*/  SHFL.BFLY PT, R0, R9, 0x1, 0x1f ;  /* 0x0c201f0009007f89 */ /* 0x000e2200000e0000 */
        /* <DEDUP_REMOVED lines=9> */
[----:B------:R-:W-:Y:S02]  /*4540*/  FSEL R44, R44, -INF , P4 ;  /* 0xff8000002c2c7808 */ /* 0x000fe40002000000 */
[----:B------:R-:W-:Y:S02]  /*4550*/  ISETP.GT.AND P4, PT, R6, 0x30, PT ;  /* 0x000000300600780c */ /* 0x000fe40003f84270 */
[----:B------:R-:W-:Y:S02]  /*4560*/  FSEL R45, R45, -INF , P5 ;  /* 0xff8000002d2d7808 */ /* 0x000fe40002800000 */
[----:B0-----:R-:W-:-:S02]  /*4570*/  FMNMX.FTZ R0, R9, R0, !PT ;  /* 0x0000000009007209 */ /* 0x001fc40007810000 */
[----:B------:R-:W-:Y:S02]  /*4580*/  FMNMX.FTZ R9, R25, R12, !PT ;  /* 0x0000000c19097209 */ /* 0x000fe40007810000 */
[----:B------:R-:W-:Y:S01]  /*4590*/  ISETP.GT.AND P5, PT, R6, 0x31, PT ;  /* 0x000000310600780c */ /* 0x000fe20003fa4270 */
[----:B------:R-:W-:Y:S01]  /*45a0*/  FMUL.FTZ R10, R0, UR23 ;  /* 0x00000017000a7c20 */ /* 0x000fe20008410000 */
        /* <DEDUP_REMOVED lines=11> */
[----:B------:R-:W-:Y:S02]  /*4660*/  FSETP.NEU.FTZ.AND P3, PT, R0, -INF , PT ;  /* 0xff8000000000780b */ /* 0x000fe40003f7d000 */
[----:B------:R-:W-:Y:S02]  /*4670*/  FMNMX.FTZ R20, R40, R9, !PT ;  /* 0x0000000928147209 */ /* 0x000fe40007810000 */
[----:B------:R-:W-:Y:S02]  /*4680*/  ISETP.GT.AND P4, PT, R6, 0x40, PT ;  /* 0x000000400600780c */ /* 0x000fe40003f84270 */
[----:B------:R-:W-:Y:S01]  /*4690*/  FMNMX.FTZ R9, R41, R20, !PT ;  /* 0x0000001429097209 */ /* 0x000fe20007810000 */
[----:B------:R-:W-:Y:S02]  /*46a0*/  WARPGROUP.DEPBAR.LE gsb0, 0x0 ;  /* 0x00008000000079c5 */ /* 0x000fe40000010000 */
[----:B------:R-:W-:Y:S01]  /*46b0*/  WARPGROUP.ARRIVE ;  /* 0x00000000000079c5 */ /* 0x000fe20000000000 */
[----:B------:R-:W-:-:S02]  /*46c0*/  FMNMX.FTZ R20, R44, R9, !PT ;  /* 0x000000092c147209 */ /* 0x000fc40007810000 */
[----:B------:R-:W-:Y:S02]  /*46d0*/  FSEL R53, R53, -INF , P5 ;  /* 0xff80000035357808 */ /* 0x000fe40002800000 */
[----:B------:R-:W-:Y:S01]  /*46e0*/  FMNMX.FTZ R9, R45, R20, !PT ;  /* 0x000000142d097209 */ /* 0x000fe20007810000 */
[----:B------:R-:W-:Y:S01]  /*46f0*/  HGMMA.64x64x16.F32 R88, R132, gdesc[UR4].tnspB, R88, gsb0 ;  /* 0x40e0000484587df0 */ /* 0x000fe20008000858 */
[----:B------:R-:W-:Y:S01]  /*4700*/  UIADD3 UR6, UR10, 0x280, URZ ;  /* 0x000002800a067890 */ /* 0x000fe2000fffe03f */
[----:B------:R-:W-:Y:S01]  /*4710*/  FSEL R8, R10, RZ, P3 ;  /* 0x000000ff0a087208 */ /* 0x000fe20001800000 */
[----:B------:R-:W-:Y:S01]  /*4720*/  UMOV UR7, 0x40000040 ;  /* 0x4000004000077882 */ /* 0x000fe20000000000 */
[----:B------:R-:W-:Y:S02]  /*4730*/  FMNMX.FTZ R24, R48, R9, !PT ;  /* 0x0000000930187209 */ /* 0x000fe40007810000 */
        /* <DEDUP_REMOVED lines=29> */
[--C-:B------:R-:W-:Y:S01]  /*4910*/  FFMA.FTZ R47, R47, UR23, -R8.reuse ;  /* 0x000000172f2f7c23 */ /* 0x100fe20008010808 */
[----:B------:R-:W-:Y:S01]  /*4920*/  FSEL R64, R64, -INF , P4 ;  /* 0xff80000040407808 */ /* 0x000fe20002000000 */
[--C-:B------:R-:W-:Y:S01]  /*4930*/  FFMA.FTZ R137, R50, UR23, -R8.reuse ;  /* 0x0000001732897c23 */ /* 0x100fe20008010808 */
[----:B------:R-:W-:Y:S01]  /*4940*/  FMNMX.FTZ R9, R61, R26, !PT ;  /* 0x0000001a3d097209 */ /* 0x000fe20007810000 */
[--C-:B------:R-:W-:Y:S01]  /*4950*/  FFMA.FTZ R51, R51, UR23, -R8.reuse ;  /* 0x0000001733337c23 */ /* 0x100fe20008010808 */
[----:B------:R-:W-:Y:S01]  /*4960*/  ISETP.GT.AND P4, PT, R6, 0x58, PT ;  /* 0x000000580600780c */ /* 0x000fe20003f84270 */
[----:B------:R0:W-:Y:S01]  /*4970*/  MUFU.EX2 R12, R31 ;  /* 0x0000001f000c7308 */ /* 0x0001e20000000800 */
        /* <DEDUP_REMOVED lines=21> */
[----:B------:R-:W-:Y:S01]  /*4ad0*/  FFMA.FTZ R27, R86, UR23, -R8 ;  /* 0x00000017561b7c23 */ /* 0x000fe20008010808 */
        /* <DEDUP_REMOVED lines=8> */
[----:B------:R-:W-:Y:S01]  /*4b60*/  ISETP.GT.AND P4, PT, R6, 0x70, PT ;  /* 0x000000700600780c */ /* 0x000fe20003f84270 */
[----:B------:R-:W-:Y:S02]  /*4b70*/  WARPGROUP.DEPBAR.LE gsb0, 0x0 ;  /* 0x00008000000079c5 */ /* 0x000fe40000010000 */
[----:B------:R-:W-:Y:S01]  /*4b80*/  WARPGROUP.ARRIVE ;  /* 0x00000000000079c5 */ /* 0x000fe20000000000 */
[----:B------:R-:W-:-:S05]  /*4b90*/  FSEL R77, R77, -INF , P5 ;  /* 0xff8000004d4d7808 */ /* 0x000fca0002800000 */
[----:B------:R-:W1:Y:S01]  /*4ba0*/  S2R R134, SR_TID.X ;  /* 0x0000000000867919 */ /* 0x000e620000002100 */
[----:B------:R-:W-:Y:S01]  /*4bb0*/  FMNMX.FTZ R34, R76, R9, !PT ;  /* 0x000000094c227209 */ /* 0x000fe20007810000 */
[----:B------:R2:W-:Y:S01]  /*4bc0*/  MUFU.EX2 R20, R39 ;  /* 0x0000002700147308 */ /* 0x0005e20000000800 */
[----:B------:R-:W-:Y:S01]  /*4bd0*/  ISETP.GT.AND P5, PT, R6, 0x71, PT ;  /* 0x000000710600780c */ /* 0x000fe20003fa4270 */
[----:B------:R-:W-:Y:S01]  /*4be0*/  HGMMA.64x64x16.F32 R88, R128, gdesc[UR4].tnspB, R88, gsb0 ;  /* 0x40e0000480587df0 */ /* 0x000fe20008000858 */
[----:B------:R-:W-:Y:S01]  /*4bf0*/  UIADD3 UR6, UR10, 0x300, URZ ;  /* 0x000003000a067890 */ /* 0x000fe2000fffe03f */
[----:B------:R-:W-:Y:S01]  /*4c00*/  FSEL R80, R80, -INF , P4 ;  /* 0xff80000050507808 */ /* 0x000fe20002000000 */
[----:B------:R-:W-:Y:S01]  /*4c10*/  UMOV UR7, 0x40000040 ;  /* 0x4000004000077882 */ /* 0x000fe20000000000 */
        /* <DEDUP_REMOVED lines=13> */
[----:B------:R-:W-:Y:S01]  /*4cf0*/  FFMA.FTZ R38, R59, UR23, -R8 ;  /* 0x000000173b267c23 */ /* 0x000fe20008010808 */
[----:B------:R-:W-:-:S02]  /*4d00*/  FSEL R85, R85, -INF , P5 ;  /* 0xff80000055557808 */ /* 0x000fc40002800000 */
[----:B------:R-:W-:Y:S01]  /*4d10*/  FMNMX.FTZ R6, R84, R9, !PT ;  /* 0x0000000954067209 */ /* 0x000fe20007810000 */
[----:B------:R-:W-:Y:S02]  /*4d20*/  FFMA.FTZ R9, R66, UR23, -R8 ;  /* 0x0000001742097c23 */ /* 0x000fe40008010808 */
[----:B------:R-:W-:Y:S01]  /*4d30*/  MUFU.EX2 R26, R47 ;  /* 0x0000002f001a7308 */ /* 0x000fe20000000800 */
[----:B------:R-:W-:-:S05]  /*4d40*/  FMNMX.FTZ R6, R85, R6, !PT ;  /* 0x0000000655067209 */ /* 0x000fca0007810000 */
[----:B------:R-:W3:Y:S02]  /*4d50*/  SHFL.BFLY PT, R13, R6, 0x2, 0x1f ;  /* 0x0c401f00060d7f89 */ /* 0x000ee400000e0000 */
[----:B------:R-:W-:Y:S08]  /*4d60*/  MUFU.EX2 R137, R137 ;  /* 0x0000008900897308 */ /* 0x000ff00000000800 */
[----:B------:R-:W-:Y:S08]  /*4d70*/  MUFU.EX2 R30, R51 ;  /* 0x00000033001e7308 */ /* 0x000ff00000000800 */
[----:B------:R-:W-:Y:S01]  /*4d80*/  MUFU.EX2 R139, R139 ;  /* 0x0000008b008b7308 */ /* 0x000fe20000000800 */
[----:B---3--:R-:W-:Y:S01]  /*4d90*/  FMNMX.FTZ R21, R6, R13, !PT ;  /* 0x0000000d06157209 */ /* 0x008fe20007810000 */
[----:B------:R-:W-:-:S06]  /*4da0*/  FFMA.FTZ R13, R74, UR23, -R8 ;  /* 0x000000174a0d7c23 */ /* 0x000fcc0008010808 */
[----:B------:R-:W-:Y:S01]  /*4db0*/  MUFU.EX2 R34, R55 ;  /* 0x0000003700227308 */ /* 0x000fe20000000800 */
[----:B------:R-:W3:Y:S07]  /*4dc0*/  SHFL.BFLY PT, R6, R21, 0x1, 0x1f ;  /* 0x0c201f0015067f89 */ /* 0x000eee00000e0000 */
[----:B------:R-:W-:Y:S08]  /*4dd0*/  MUFU.EX2 R133, R133 ;  /* 0x0000008500857308 */ /* 0x000ff00000000800 */
[----:B------:R-:W-:Y:S01]  /*4de0*/  MUFU.EX2 R38, R38 ;  /* 0x0000002600267308 */ /* 0x000fe20000000800 */
[----:B------:R-:W-:-:S02]  /*4df0*/  WARPGROUP.DEPBAR.LE gsb0, 0x0 ;  /* 0x00008000000079c5 */ /* 0x000fc40000010000 */
[----:B------:R-:W-:-:S05]  /*4e00*/  WARPGROUP.ARRIVE ;  /* 0x00000000000079c5 */ /* 0x000fca0000000000 */
[----:B------:R-:W-:Y:S01]  /*4e10*/  MUFU.EX2 R135, R135 ;  /* 0x0000008700877308 */ /* 0x000fe20000000800 */
[----:B---3--:R-:W-:Y:S01]  /*4e20*/  FMNMX.FTZ R6, R21, R6, !PT ;  /* 0x0000000615067209 */ /* 0x008fe20007810000 */
[--C-:B------:R-:W-:Y:S01]  /*4e30*/  FFMA.FTZ R21, R82, UR23, -R8.reuse ;  /* 0x0000001752157c23 */ /* 0x100fe20008010808 */
[----:B------:R-:W-:Y:S01]  /*4e40*/  FFMA.FTZ R8, R87, UR23, -R8 ;  /* 0x0000001757087c23 */ /* 0x000fe20008010808 */
[----:B------:R-:W-:Y:S01]  /*4e50*/  HGMMA.64x64x16.F32 R88, R124, gdesc[UR4].tnspB, R88, gsb0 ;  /* 0x40e000047c587df0 */ /* 0x000fe20008000858 */
[----:B------:R-:W-:Y:S01]  /*4e60*/  UIADD3 UR6, UR10, 0x380, URZ ;  /* 0x000003800a067890 */ /* 0x000fe2000fffe03f */
[C---:B------:R-:W-:Y:S01]  /*4e70*/  FMUL.FTZ R66, R6.reuse, UR23 ;  /* 0x0000001706427c20 */ /* 0x040fe20008410000 */
[----:B------:R-:W-:Y:S01]  /*4e80*/  UMOV UR7, 0x40000040 ;  /* 0x4000004000077882 */ /* 0x000fe20000000000 */
[----:B------:R-:W-:Y:S01]  /*4e90*/  FSETP.NEU.FTZ.AND P4, PT, R6, -INF , PT ;  /* 0xff8000000600780b */ /* 0x000fe20003f9d000 */
[----:B------:R-:W-:Y:S03]  /*4ea0*/  MUFU.EX2 R42, R42 ;  /* 0x0000002a002a7308 */ /* 0x000fe60000000800 */
[----:B------:R-:W-:-:S05]  /*4eb0*/  FSEL R66, R66, RZ, P4 ;  /* 0x000000ff42427208 */ /* 0x000fca0002000000 */
        /* <DEDUP_REMOVED lines=9> */
[----:B0-----:R-:W-:Y:S01]  /*4f50*/  FFMA.FTZ R31, R33, UR23, -R66 ;  /* 0x00000017211f7c23 */ /* 0x001fe20008010842 */
[----:B------:R-:W-:Y:S01]  /*4f60*/  FMUL.FTZ R32, R28, UR23 ;  /* 0x000000171c207c20 */ /* 0x000fe20008410000 */
[----:B-1----:R-:W-:Y:S01]  /*4f70*/  ISETP.GE.U32.AND P3, PT, R134, 0x180, PT ;  /* 0x000001808600780c */ /* 0x002fe20003f66070 */
[----:B------:R-:W-:Y:S01]  /*4f80*/  FADD.FTZ R5, -R5, R4 ;  /* 0x0000000405057221 */ /* 0x000fe20000010100 */
[--C-:B------:R-:W-:Y:S01]  /*4f90*/  FFMA.FTZ R33, R41, UR23, -R66.reuse ;  /* 0x0000001729217c23 */ /* 0x100fe20008010842 */
[--C-:B------:R-:W-:Y:S01]  /*4fa0*/  FFMA.FTZ R146, R36, UR23, -R66.reuse ;  /* 0x0000001724927c23 */ /* 0x100fe20008010842 */
[----:B------:R-:W-:Y:S01]  /*4fb0*/  FFMA.FTZ R25, R37, UR23, -R66 ;  /* 0x0000001725197c23 */ /* 0x000fe20008010842 */
[----:B------:R-:W-:Y:S01]  /*4fc0*/  FMUL.FTZ R28, R5, UR23 ;  /* 0x00000017051c7c20 */ /* 0x000fe20008410000 */
[----:B------:R-:W-:Y:S01]  /*4fd0*/  MUFU.EX2 R7, R7 ;  /* 0x0000000700077308 */ /* 0x000fe20000000800 */
[----:B------:R-:W-:-:S02]  /*4fe0*/  VIADD R5, R23, 0x9 ;  /* 0x0000000917057836 */ /* 0x000fc40000000000 */
[--C-:B------:R-:W-:Y:S01]  /*4ff0*/  FFMA.FTZ R140, R40, UR23, -R66.reuse ;  /* 0x00000017288c7c23 */ /* 0x100fe20008010842 */
[--C-:B------:R-:W-:Y:S01]  /*5000*/  FFMA.FTZ R142, R44, UR23, -R66.reuse ;  /* 0x000000172c8e7c23 */ /* 0x100fe20008010842 */
[--C-:B--2---:R-:W-:Y:S01]  /*5010*/  FFMA.FTZ R39, R45, UR23, -R66.reuse ;  /* 0x000000172d277c23 */ /* 0x104fe20008010842 */
        /* <DEDUP_REMOVED lines=10> */
[----:B------:R-:W-:Y:S01]  /*50c0*/  IMAD.U32 R36, RZ, RZ, UR39 ;  /* 0x00000027ff247e24 */ /* 0x000fe2000f8e00ff */
[----:B------:R1:W2:Y:S01]  /*50d0*/  MUFU.EX2 R4, R32 ;  /* 0x0000002000047308 */ /* 0x0002a20000000800 */
[--C-:B------:R-:W-:Y:S01]  /*50e0*/  FFMA.FTZ R77, R77, UR23, -R66.reuse ;  /* 0x000000174d4d7c23 */ /* 0x100fe20008010842 */
[--C-:B------:R-:W-:Y:S01]  /*50f0*/  FFMA.FTZ R80, R80, UR23, -R66.reuse ;  /* 0x0000001750507c23 */ /* 0x100fe20008010842 */
[--C-:B------:R-:W-:Y:S01]  /*5100*/  FFMA.FTZ R81, R81, UR23, -R66.reuse ;  /* 0x0000001751517c23 */ /* 0x100fe20008010842 */
[----:B------:R-:W-:Y:S01]  /*5110*/  @!P1 LEA R36, R36, UR45, 0x3 ;  /* 0x0000002d24249c11 */ /* 0x000fe2000f8e18ff */
[----:B------:R-:W-:-:S03]  /*5120*/  FFMA.FTZ R84, R84, UR23, -R66 ;  /* 0x0000001754547c23 */ /* 0x000fc60008010842 */
[----:B------:R-:W3:Y:S01]  /*5130*/  MUFU.EX2 R148, R148 ;  /* 0x0000009400947308 */ /* 0x000ee20000000800 */
[----:B0-----:R-:W-:Y:S01]  /*5140*/  FFMA.FTZ R41, R28, R3, R7 ;  /* 0x000000031c297223 */ /* 0x001fe20000010007 */
[----:B-1----:R-:W-:Y:S01]  /*5150*/  SEL R32, R5, 0x9, !P3 ;  /* 0x0000000905207807 */ /* 0x002fe20005800000 */
[----:B------:R-:W-:Y:S01]  /*5160*/  FFMA.FTZ R3, R61, UR23, -R66 ;  /* 0x000000173d037c23 */ /* 0x000fe20008010842 */
[----:B------:R-:W-:Y:S01]  /*5170*/  @!P1 VIADD R36, R36, 0x16840 ;  /* 0x0001684024249836 */ /* 0x000fe20000000000 */
[----:B------:R-:W-:-:S03]  /*5180*/  PLOP3.LUT P3, PT, PT, PT, UP1, 0x80, 0x0 ;  /* 0x000000000000781c */ /* 0x000fc60003f6f018 */
[----:B------:R-:W0:Y:S01]  /*5190*/  MUFU.EX2 R29, R29 ;  /* 0x0000001d001d7308 */ /* 0x000e220000000800 */
[----:B--2---:R-:W-:Y:S01]  /*51a0*/  FFMA.FTZ R43, R4, R2, R149 ;  /* 0x00000002042b7223 */ /* 0x004fe20000010095 */
[C---:B------:R-:W-:Y:S02]  /*51b0*/  F2FP.F16.F32.PACK_AB R149, R10.reuse, R149 ;  /* 0x000000950a95723e */ /* 0x040fe400000000ff */
[----:B------:R-:W-:Y:S01]  /*51c0*/  @!P1 PRMT R36, RZ, 0x654, R36 ;  /* 0x00000654ff249816 */ /* 0x000fe20000000024 */
[----:B------:R-:W-:-:S03]  /*51d0*/  FADD.FTZ R2, R10, R43 ;  /* 0x0000002b0a027221 */ /* 0x000fc60000010000 */
[----:B------:R-:W1:Y:S01]  /*51e0*/  MUFU.EX2 R144, R144 ;  /* 0x0000009000907308 */ /* 0x000e620000000800 */
[C---:B---3--:R-:W-:Y:S01]  /*51f0*/  FADD.FTZ R41, R148.reuse, R41 ;  /* 0x0000002994297221 */ /* 0x048fe20000010000 */
[----:B------:R-:W-:Y:S01]  /*5200*/  F2FP.F16.F32.PACK_AB R148, R148, R7 ;  /* 0x000000079494723e */ /* 0x000fe200000000ff */
[----:B------:R-:W-:Y:S02]  /*5210*/  WARPGROUP.DEPBAR.LE gsb0, 0x0 ;  /* 0x00008000000079c5 */ /* 0x000fe40000010000 */
[----:B------:R-:W-:-:S03]  /*5220*/  WARPGROUP.ARRIVE ;  /* 0x00000000000079c5 */ /* 0x000fc60000000000 */
[----:B------:R-:W2:Y:S01]  /*5230*/  MUFU.EX2 R31, R31 ;  /* 0x0000001f001f7308 */ /* 0x000ea20000000800 */
[--C-:B------:R-:W-:Y:S01]  /*5240*/  FFMA.FTZ R124, R72, UR23, -R66.reuse ;  /* 0x00000017487c7c23 */ /* 0x100fe20008010842 */
[----:B------:R-:W-:Y:S01]  /*5250*/  FFMA.FTZ R126, R76, UR23, -R66 ;  /* 0x000000174c7e7c23 */ /* 0x000fe20008010842 */
[----:B------:R-:W-:Y:S05]  /*5260*/  HGMMA.64x64x16.F32 R88, R120, gdesc[UR4].tnspB, R88, gsb0 ;  /* 0x40e0000478587df0 */ /* 0x000fea0008000858 */
        /* <DEDUP_REMOVED lines=11> */
[----:B------:R0:W-:Y:S06]  /*5320*/  BAR.ARV R32, 0x100 ;  /* 0x000400200000751d */ /* 0x0001ec0000002000 */
[----:B------:R-:W5:Y:S01]  /*5330*/  MUFU.EX2 R132, R132 ;  /* 0x0000008400847308 */ /* 0x000f620000000800 */
[----:B------:R2:W-:Y:S01]  /*5340*/  @!P1 SYNCS.ARRIVE.TRANS64.RED.A1T0 RZ, [R36+URZ], RZ ;  /* 0x000000ff24ff99a7 */ /* 0x0005e2000810043f */
[----:B0-----:R-:W-:Y:S01]  /*5350*/  FADD.FTZ R32, R150, R41 ;  /* 0x0000002996207221 */ /* 0x001fe20000010000 */
[----:B------:R-:W-:Y:S01]  /*5360*/  FADD.FTZ R41, R151, R2 ;  /* 0x0000000297297221 */ /* 0x000fe20000010000 */
[C---:B------:R-:W-:Y:S01]  /*5370*/  F2FP.F16.F32.PACK_AB R150, R29.reuse, R150 ;  /* 0x000000961d96723e */ /* 0x040fe200000000ff */
[----:B------:R-:W-:Y:S01]  /*5380*/  FMUL.FTZ R90, R90, R4 ;  /* 0x000000045a5a7220 */ /* 0x000fe20000410000 */
[----:B------:R-:W-:Y:S01]  /*5390*/  FADD.FTZ R43, R29, R32 ;  /* 0x000000201d2b7221 */ /* 0x000fe20000010000 */
[----:B------:R-:W-:Y:S01]  /*53a0*/  FADD.FTZ R2, R12, R41 ;  /* 0x000000290c027221 */ /* 0x000fe20000010000 */
[----:B------:R-:W0:Y:S01]  /*53b0*/  MUFU.EX2 R5, R57 ;  /* 0x0000003900057308 */ /* 0x000e220000000800 */
[----:B------:R-:W-:Y:S01]  /*53c0*/  FFMA.FTZ R41, R65, UR23, -R66 ;  /* 0x0000001741297c23 */ /* 0x000fe20008010842 */
[----:B-1----:R-:W-:Y:S01]  /*53d0*/  FADD.FTZ R32, R144, R43 ;  /* 0x0000002b90207221 */ /* 0x002fe20000010000 */
[----:B------:R-:W-:Y:S01]  /*53e0*/  FADD.FTZ R43, R145, R2 ;  /* 0x00000002912b7221 */ /* 0x000fe20000010000 */
[----:B--2---:R-:W-:Y:S01]  /*53f0*/  IMAD.U32 R36, RZ, RZ, UR22 ;  /* 0x00000016ff247e24 */ /* 0x004fe2000f8e00ff */
[----:B------:R-:W-:Y:S01]  /*5400*/  UMOV UR22, UR39 ;  /* 0x0000002700167c82 */ /* 0x000fe20008000000 */
[----:B------:R-:W-:Y:S01]  /*5410*/  FADD.FTZ R45, R31, R32 ;  /* 0x000000201f2d7221 */ /* 0x000fe20000010000 */
[----:B------:R-:W-:Y:S01]  /*5420*/  FADD.FTZ R2, R14, R43 ;  /* 0x0000002b0e027221 */ /* 0x000fe20000010000 */
[----:B------:R-:W1:Y:S01]  /*5430*/  MUFU.EX2 R134, R134 ;  /* 0x0000008600867308 */ /* 0x000e620000000800 */
[----:B------:R-:W-:Y:S01]  /*5440*/  FFMA.FTZ R43, R69, UR23, -R66 ;  /* 0x00000017452b7c23 */ /* 0x000fe20008010842 */
[----:B---3--:R-:W-:Y:S01]  /*5450*/  FADD.FTZ R32, R146, R45 ;  /* 0x0000002d92207221 */ /* 0x008fe20000010000 */
[----:B------:R-:W-:Y:S01]  /*5460*/  FADD.FTZ R45, R147, R2 ;  /* 0x00000002932d7221 */ /* 0x000fe20000010000 */
[----:B----4-:R-:W-:Y:S01]  /*5470*/  F2FP.F16.F32.PACK_AB R146, R25, R146 ;  /* 0x000000921992723e */ /* 0x010fe200000000ff */
[-C--:B------:R-:W-:Y:S01]  /*5480*/  FMUL.FTZ R91, R91, R4.reuse ;  /* 0x000000045b5b7220 */ /* 0x080fe20000410000 */
[----:B------:R-:W-:Y:S01]  /*5490*/  FADD.FTZ R47, R25, R32 ;  /* 0x00000020192f7221 */ /* 0x000fe20000010000 */
[----:B------:R-:W-:Y:S01]  /*54a0*/  FADD.FTZ R2, R20, R45 ;  /* 0x0000002d14027221 */ /* 0x000fe20000010000 */
[----:B------:R-:W2:Y:S01]  /*54b0*/  MUFU.EX2 R3, R3 ;  /* 0x0000000300037308 */ /* 0x000ea20000000800 */
[----:B------:R-:W-:Y:S01]  /*54c0*/  FFMA.FTZ R45, R73, UR23, -R66 ;  /* 0x00000017492d7c23 */ /* 0x000fe20008010842 */
[----:B-----5:R-:W-:Y:S01]  /*54d0*/  FADD.FTZ R32, R140, R47 ;  /* 0x0000002f8c207221 */ /* 0x020fe20000010000 */
[----:B------:R-:W-:Y:S01]  /*54e0*/  FADD.FTZ R47, R141, R2 ;  /* 0x000000028d2f7221 */ /* 0x000fe20000010000 */
[----:B------:R-:W-:Y:S01]  /*54f0*/  FFMA.FTZ R66, R85, UR23, -R66 ;  /* 0x0000001755427c23 */ /* 0x000fe20008010842 */
[----:B------:R-:W-:Y:S01]  /*5500*/  @!P1 LEA R36, R36, UR45, 0x3 ;  /* 0x0000002d24249c11 */ /* 0x000fe2000f8e18ff */
[----:B------:R-:W-:Y:S01]  /*5510*/  FADD.FTZ R49, R33, R32 ;  /* 0x0000002021317221 */ /* 0x000fe20000010000 */
[----:B------:R-:W-:Y:S01]  /*5520*/  FADD.FTZ R2, R24, R47 ;  /* 0x0000002f18027221 */ /* 0x000fe20000010000 */
[----:B------:R-:W3:Y:S01]  /*5530*/  MUFU.EX2 R128, R128 ;  /* 0x0000008000807308 */ /* 0x000ee20000000800 */
[----:B------:R-:W-:Y:S01]  /*5540*/  FMUL.FTZ R94, R94, R4 ;  /* 0x000000045e5e7220 */ /* 0x000fe20000410000 */
[----:B------:R-:W-:Y:S01]  /*5550*/  FADD.FTZ R32, R142, R49 ;  /* 0x000000318e207221 */ /* 0x000fe20000010000 */
[----:B------:R-:W-:Y:S01]  /*5560*/  FADD.FTZ R47, R143, R2 ;  /* 0x000000028f2f7221 */ /* 0x000fe20000010000 */
[----:B------:R-:W-:-:S02]  /*5570*/  @!P1 VIADD R36, R36, 0x16860 ;  /* 0x0001686024249836 */ /* 0x000fc40000000000 */
[-C--:B------:R-:W-:Y:S01]  /*5580*/  FMUL.FTZ R95, R95, R4.reuse ;  /* 0x000000045f5f7220 */ /* 0x080fe20000410000 */
[----:B------:R-:W-:Y:S01]  /*5590*/  FADD.FTZ R49, R39, R32 ;  /* 0x0000002027317221 */ /* 0x000fe20000010000 */
[----:B------:R-:W-:Y:S01]  /*55a0*/  FADD.FTZ R2, R26, R47 ;  /* 0x0000002f1a027221 */ /* 0x000fe20000010000 */
[----:B------:R-:W4:Y:S01]  /*55b0*/  MUFU.EX2 R9, R9 ;  /* 0x0000000900097308 */ /* 0x000f220000000800 */
[----:B------:R-:W-:Y:S01]  /*55c0*/  @!P1 PRMT R36, RZ, 0x654, R36 ;  /* 0x00000654ff249816 */ /* 0x000fe20000000024 */
[----:B------:R-:W-:Y:S01]  /*55d0*/  FADD.FTZ R32, R136, R49 ;  /* 0x0000003188207221 */ /* 0x000fe20000010000 */
[----:B------:R-:W-:Y:S01]  /*55e0*/  FADD.FTZ R47, R137, R2 ;  /* 0x00000002892f7221 */ /* 0x000fe20000010000 */
[-C--:B------:R-:W-:Y:S01]  /*55f0*/  FMUL.FTZ R98, R98, R4.reuse ;  /* 0x0000000462627220 */ /* 0x080fe20000410000 */
[----:B------:R0:W-:Y:S01]  /*5600*/  @!P1 SYNCS.ARRIVE.TRANS64.RED.A1T0 RZ, [R36+URZ], RZ ;  /* 0x000000ff24ff99a7 */ /* 0x0001e2000810043f */
        /* <DEDUP_REMOVED lines=14> */
[----:B0-----:R-:W-:Y:S01]  /*56f0*/  F2FP.F16.F32.PACK_AB R132, R5, R132 ;  /* 0x000000840584723e */ /* 0x001fe200000000ff */
[-C--:B------:R-:W-:Y:S01]  /*5700*/  FMUL.FTZ R107, R107, R4.reuse ;  /* 0x000000046b6b7220 */ /* 0x080fe20000410000 */
[----:B------:R-:W-:Y:S01]  /*5710*/  FADD.FTZ R25, R5, R10 ;  /* 0x0000000a05197221 */ /* 0x000fe20000010000 */
[----:B------:R-:W-:Y:S01]  /*5720*/  FADD.FTZ R2, R38, R7 ;  /* 0x0000000726027221 */ /* 0x000fe20000010000 */
[----:B------:R-:W0:Y:S01]  /*5730*/  MUFU.EX2 R130, R130 ;  /* 0x0000008200827308 */ /* 0x000e220000000800 */
[----:B------:R-:W-:Y:S01]  /*5740*/  FMUL.FTZ R110, R110, R4 ;  /* 0x000000046e6e7220 */ /* 0x000fe20000410000 */
[----:B-1----:R-:W-:Y:S01]  /*5750*/  FADD.FTZ R10, R134, R25 ;  /* 0x00000019860a7221 */ /* 0x002fe20000010000 */
[----:B------:R-:W-:Y:S01]  /*5760*/  FADD.FTZ R7, R135, R2 ;  /* 0x0000000287077221 */ /* 0x000fe20000010000 */
[----:B--2---:R-:W-:Y:S01]  /*5770*/  F2FP.F16.F32.PACK_AB R134, R3, R134 ;  /* 0x000000860386723e */ /* 0x004fe200000000ff */
[-C--:B------:R-:W-:Y:S01]  /*5780*/  FMUL.FTZ R111, R111, R4.reuse ;  /* 0x000000046f6f7220 */ /* 0x080fe20000410000 */
[----:B------:R-:W-:Y:S01]  /*5790*/  FADD.FTZ R25, R3, R10 ;  /* 0x0000000a03197221 */ /* 0x000fe20000010000 */
[----:B------:R-:W-:Y:S01]  /*57a0*/  FADD.FTZ R2, R42, R7 ;  /* 0x000000072a027221 */ /* 0x000fe20000010000 */
[----:B------:R-:W1:Y:S01]  /*57b0*/  MUFU.EX2 R11, R11 ;  /* 0x0000000b000b7308 */ /* 0x000e620000000800 */
[-C--:B------:R-:W-:Y:S01]  /*57c0*/  FMUL.FTZ R114, R114, R4.reuse ;  /* 0x0000000472727220 */ /* 0x080fe20000410000 */
[----:B---3--:R-:W-:Y:S01]  /*57d0*/  FADD.FTZ R10, R128, R25 ;  /* 0x00000019800a7221 */ /* 0x008fe20000010000 */
[----:B----4-:R-:W-:Y:S01]  /*57e0*/  FADD.FTZ R7, R9, R2 ;  /* 0x0000000209077221 */ /* 0x010fe20000010000 */
[-C--:B------:R-:W-:Y:S01]  /*57f0*/  FMUL.FTZ R115, R115, R4.reuse ;  /* 0x0000000473737220 */ /* 0x080fe20000410000 */
[-C--:B------:R-:W-:Y:S01]  /*5800*/  FMUL.FTZ R118, R118, R4.reuse ;  /* 0x0000000476767220 */ /* 0x080fe20000410000 */
[----:B-----5:R-:W-:Y:S01]  /*5810*/  FADD.FTZ R25, R41, R10 ;  /* 0x0000000a29197221 */ /* 0x020fe20000010000 */
[----:B------:R-:W-:Y:S01]  /*5820*/  FADD.FTZ R2, R46, R7 ;  /* 0x000000072e027221 */ /* 0x000fe20000010000 */
[----:B------:R-:W2:Y:S01]  /*5830*/  MUFU.EX2 R43, R43 ;  /* 0x0000002b002b7308 */ /* 0x000ea20000000800 */
[----:B------:R-:W-:Y:S01]  /*5840*/  FMUL.FTZ R119, R119, R4 ;  /* 0x0000000477777220 */ /* 0x000fe20000410000 */
[----:B0-----:R-:W-:Y:S01]  /*5850*/  FADD.FTZ R10, R130, R25 ;  /* 0x00000019820a7221 */ /* 0x001fe20000010000 */
[----:B------:R-:W-:Y:S01]  /*5860*/  F2FP.F16.F32.PACK_AB R151, R12, R151 ;  /* 0x000000970c97723e */ /* 0x000fe200000000ff */
[----:B------:R-:W-:Y:S01]  /*5870*/  FMUL.FTZ R88, R88, R28 ;  /* 0x0000001c58587220 */ /* 0x000fe20000410000 */
[----:B------:R-:W-:Y:S01]  /*5880*/  F2FP.F16.F32.PACK_AB R144, R31, R144 ;  /* 0x000000901f90723e */ /* 0x000fe200000000ff */
[-C--:B------:R-:W-:Y:S01]  /*5890*/  FMUL.FTZ R89, R89, R28.reuse ;  /* 0x0000001c59597220 */ /* 0x080fe20000410000 */
[----:B------:R-:W-:Y:S01]  /*58a0*/  F2FP.F16.F32.PACK_AB R145, R14, R145 ;  /* 0x000000910e91723e */ /* 0x000fe200000000ff */
[----:B------:R-:W0:Y:S01]  /*58b0*/  MUFU.EX2 R50, R50 ;  /* 0x0000003200327308 */ /* 0x000e220000000800 */
[----:B-1----:R-:W-:Y:S01]  /*58c0*/  FADD.FTZ R7, R11, R2 ;  /* 0x000000020b077221 */ /* 0x002fe20000010000 */
[----:B------:R-:W-:Y:S01]  /*58d0*/  F2FP.F16.F32.PACK_AB R147, R20, R147 ;  /* 0x000000931493723e */ /* 0x000fe200000000ff */
[----:B------:R-:W-:Y:S01]  /*58e0*/  FMUL.FTZ R92, R92, R28 ;  /* 0x0000001c5c5c7220 */ /* 0x000fe20000410000 */
[----:B------:R-:W-:Y:S01]  /*58f0*/  F2FP.F16.F32.PACK_AB R140, R33, R140 ;  /* 0x0000008c218c723e */ /* 0x000fe200000000ff */
[-C--:B------:R-:W-:Y:S01]  /*5900*/  FMUL.FTZ R93, R93, R28.reuse ;  /* 0x0000001c5d5d7220 */ /* 0x080fe20000410000 */
[----:B------:R-:W-:Y:S01]  /*5910*/  F2FP.F16.F32.PACK_AB R141, R24, R141 ;  /* 0x0000008d188d723e */ /* 0x000fe200000000ff */
[----:B------:R-:W-:Y:S01]  /*5920*/  FMUL.FTZ R96, R96, R28 ;  /* 0x0000001c60607220 */ /* 0x000fe20000410000 */
[----:B------:R-:W1:Y:S01]  /*5930*/  MUFU.EX2 R124, R124 ;  /* 0x0000007c007c7308 */ /* 0x000e620000000800 */
[----:B--2---:R-:W-:Y:S01]  /*5940*/  FADD.FTZ R5, R43, R10 ;  /* 0x0000000a2b057221 */ /* 0x004fe20000010000 */
[----:B------:R-:W-:Y:S01]  /*5950*/  F2FP.F16.F32.PACK_AB R142, R39, R142 ;  /* 0x0000008e278e723e */ /* 0x000fe200000000ff */
[-C--:B------:R-:W-:Y:S01]  /*5960*/  FMUL.FTZ R97, R97, R28.reuse ;  /* 0x0000001c61617220 */ /* 0x080fe20000410000 */
[----:B------:R-:W-:Y:S01]  /*5970*/  F2FP.F16.F32.PACK_AB R143, R26, R143 ;  /* 0x0000008f1a8f723e */ /* 0x000fe200000000ff */
[----:B------:R-:W-:Y:S01]  /*5980*/  FMUL.FTZ R100, R100, R28 ;  /* 0x0000001c64647220 */ /* 0x000fe20000410000 */
[----:B------:R-:W-:Y:S01]  /*5990*/  F2FP.F16.F32.PACK_AB R136, R35, R136 ;  /* 0x000000882388723e */ /* 0x000fe200000000ff */
[-C--:B------:R-:W-:Y:S01]  /*59a0*/  FMUL.FTZ R101, R101, R28.reuse ;  /* 0x0000001c65657220 */ /* 0x080fe20000410000 */
[----:B------:R-:W2:Y:S01]  /*59b0*/  MUFU.EX2 R13, R13 ;  /* 0x0000000d000d7308 */ /* 0x000ea20000000800 */
[----:B0-----:R-:W-:Y:S01]  /*59c0*/  FADD.FTZ R2, R50, R7 ;  /* 0x0000000732027221 */ /* 0x001fe20000010000 */
[----:B------:R-:W-:Y:S01]  /*59d0*/  F2FP.F16.F32.PACK_AB R137, R30, R137 ;  /* 0x000000891e89723e */ /* 0x000fe200000000ff */
[----:B------:R-:W-:Y:S01]  /*59e0*/  FMUL.FTZ R104, R104, R28 ;  /* 0x0000001c68687220 */ /* 0x000fe20000410000 */
[----:B------:R-:W-:Y:S01]  /*59f0*/  F2FP.F16.F32.PACK_AB R138, R37, R138 ;  /* 0x0000008a258a723e */ /* 0x000fe200000000ff */
[-C--:B------:R-:W-:Y:S01]  /*5a00*/  FMUL.FTZ R105, R105, R28.reuse ;  /* 0x0000001c69697220 */ /* 0x080fe20000410000 */
[----:B------:R-:W-:Y:S01]  /*5a10*/  F2FP.F16.F32.PACK_AB R139, R34, R139 ;  /* 0x0000008b228b723e */ /* 0x000fe200000000ff */
[-C--:B------:R-:W-:Y:S01]  /*5a20*/  FMUL.FTZ R108, R108, R28.reuse ;  /* 0x0000001c6c6c7220 */ /* 0x080fe20000410000 */
[----:B------:R-:W0:Y:S01]  /*5a30*/  MUFU.EX2 R45, R45 ;  /* 0x0000002d002d7308 */ /* 0x000e220000000800 */
[----:B-1----:R-:W-:Y:S01]  /*5a40*/  FADD.FTZ R10, R124, R5 ;  /* 0x000000057c0a7221 */ /* 0x002fe20000010000 */
[----:B------:R-:W-:Y:S01]  /*5a50*/  F2FP.F16.F32.PACK_AB R133, R38, R133 ;  /* 0x000000852685723e */ /* 0x000fe200000000ff */
[-C--:B------:R-:W-:Y:S01]  /*5a60*/  FMUL.FTZ R109, R109, R28.reuse ;  /* 0x0000001c6d6d7220 */ /* 0x080fe20000410000 */
[----:B------:R-:W-:Y:S01]  /*5a70*/  F2FP.F16.F32.PACK_AB R135, R42, R135 ;  /* 0x000000872a87723e */ /* 0x000fe200000000ff */
[----:B------:R-:W-:Y:S01]  /*5a80*/  FMUL.FTZ R112, R112, R28 ;  /* 0x0000001c70707220 */ /* 0x000fe20000410000 */
[----:B------:R-:W-:Y:S01]  /*5a90*/  F2FP.F16.F32.PACK_AB R128, R41, R128 ;  /* 0x000000802980723e */ /* 0x000fe200000000ff */
[-C--:B------:R-:W-:Y:S01]  /*5aa0*/  FMUL.FTZ R113, R113, R28.reuse ;  /* 0x0000001c71717220 */ /* 0x080fe20000410000 */
[----:B------:R-:W1:Y:S01]  /*5ab0*/  MUFU.EX2 R54, R54 ;  /* 0x0000003600367308 */ /* 0x000e620000000800 */
[----:B--2---:R-:W-:Y:S01]  /*5ac0*/  FADD.FTZ R3, R13, R2 ;  /* 0x000000020d037221 */ /* 0x004fe20000010000 */
[----:B------:R-:W-:Y:S01]  /*5ad0*/  F2FP.F16.F32.PACK_AB R129, R46, R9 ;  /* 0x000000092e81723e */ /* 0x000fe200000000ff */
[----:B------:R-:W-:Y:S01]  /*5ae0*/  FMUL.FTZ R116, R116, R28 ;  /* 0x0000001c74747220 */ /* 0x000fe20000410000 */
[----:B------:R-:W-:Y:S01]  /*5af0*/  F2FP.F16.F32.PACK_AB R130, R43, R130 ;  /* 0x000000822b82723e */ /* 0x000fe200000000ff */
[----:B------:R-:W-:Y:S01]  /*5b00*/  FMUL.FTZ R117, R117, R28 ;  /* 0x0000001c75757220 */ /* 0x000fe20000410000 */
[----:B------:R-:W-:Y:S01]  /*5b10*/  F2FP.F16.F32.PACK_AB R131, R50, R11 ;  /* 0x0000000b3283723e */ /* 0x000fe200000000ff */
[----:B------:R-:W-:Y:S01]  /*5b20*/  IMAD.MOV.U32 R4, RZ, RZ, R6 ;  /* 0x000000ffff047224 */ /* 0x000fe200078e0006 */
        /* <DEDUP_REMOVED lines=29> */
[----:B--2---:R-:W-:Y:S01]  /*5d00*/  FADD.FTZ R2, R27, R2 ;  /* 0x000000021b027221 */ /* 0x004fe20000010000 */
[C---:B0-----:R-:W-:Y:S01]  /*5d10*/  FADD.FTZ R3, R66.reuse, R5 ;  /* 0x0000000542037221 */ /* 0x041fe20000010000 */
[----:B------:R-:W-:Y:S01]  /*5d20*/  F2FP.F16.F32.PACK_AB R122, R66, R84 ;  /* 0x00000054427a723e */ /* 0x000fe200000000ff */
[----:B------:R-:W-:Y:S02]  /*5d30*/  IMAD.MOV.U32 R5, RZ, RZ, R0 ;  /* 0x000000ffff057224 */ /* 0x000fe400078e0000 */
[C---:B-1----:R-:W-:Y:S01]  /*5d40*/  FADD.FTZ R2, R8.reuse, R2 ;  /* 0x0000000208027221 */ /* 0x042fe20000010000 */
[----:B------:R-:W-:Y:S01]  /*5d50*/  F2FP.F16.F32.PACK_AB R123, R8, R27 ;  /* 0x0000001b087b723e */ /* 0x000fe200000000ff */
[----:B------:R-:W-:Y:S06]  /*5d60*/  @P3 BRA `(.L_x_14477) ;  /* 0xffffffd800903947 */ /* 0x000fec000383ffff */
.L_x_14468:
[----:B------:R-:W-:-:S13]  /*5d70*/  ISETP.LE.AND P2, PT, RZ, UR25, PT ;  /* 0x00000019ff007c0c */ /* 0x000fda000bf43270 */
[----:B------:R-:W-:Y:S05]  /*5d80*/  @!P2 BRA `(.L_x_14478) ;  /* 0x0000001c0030a947 */ /* 0x000fea0003800000 */
[----:B------:R-:W-:Y:S01]  /*5d90*/  IMAD.MOV.U32 R5, RZ, RZ, R0 ;  /* 0x000000ffff057224 */ /* 0x000fe200078e0000 */
[----:B------:R-:W-:Y:S01]  /*5da0*/  UMOV UR22, UR37 ;  /* 0x0000002500167c82 */ /* 0x000fe20008000000 */
[----:B------:R-:W-:Y:S01]  /*5db0*/  IMAD.MOV.U32 R7, RZ, RZ, R6 ;  /* 0x000000ffff077224 */ /* 0x000fe200078e0006 */
[----:B------:R-:W-:Y:S01]  /*5dc0*/  UMOV UR21, UR39 ;  /* 0x0000002700157c82 */ /* 0x000fe20008000000 */
[----:B------:R-:W-:-:S05]  /*5dd0*/  ULDC UR23, c[0x0][0x988] ;  /* 0x0002620000177ab9 */ /* 0x000fca0000000800 */
.L_x_14487:
        /* <DEDUP_REMOVED lines=9> */
.L_x_14480:
[----:B------:R-:W-:Y:S01]  /*5e70*/  ULEA UR6, UR39, UR45, 0x3 ;  /* 0x0000002d27067291 */ /* 0x000fe2000f8e183f */
[----:B------:R-:W-:-:S05]  /*5e80*/  IMAD.U32 R0, RZ, RZ, UR37 ;  /* 0x00000025ff007e24 */ /* 0x000fca000f8e00ff */
[----:B------:R-:W-:-:S04]  /*5e90*/  SHF.L.U32 R0, R0, 0x1f, RZ ;  /* 0x0000001f00007819 */ /* 0x000fc800000006ff */
[----:B------:R0:W1:Y:S01]  /*5ea0*/  SYNCS.PHASECHK.TRANS64.TRYWAIT P2, [UR6+0x16830], R0 ;  /* 0x01683000ff0075a7 */ /* 0x0000620008040146 */
[----:B------:R-:W-:Y:S05]  /*5eb0*/  @!P0 BRA `(.L_x_14481) ;  /* 0x0000000000048947 */ /* 0x000fea0003800000 */
[----:B------:R-:W-:Y:S01]  /*5ec0*/  BPT.TRAP 0x1 ;  /* 0x000000040000795c */ /* 0x000fe20000300000 */
.L_x_14481:
[----:B-1----:R-:W-:Y:S05]  /*5ed0*/  @P2 BRA `(.L_x_14479) ;  /* 0x0000000000082947 */ /* 0x002fea0003800000 */
[----:B------:R-:W1:Y:S02]  /*5ee0*/  SYNCS.PHASECHK.TRANS64.TRYWAIT P2, [UR6+0x16830], R0 ;  /* 0x01683000ff0075a7 */ /* 0x000e640008040146 */
[----:B-1----:R-:W-:Y:S05]  /*5ef0*/  @!P2 BRA `(.L_x_14482) ;  /* 0x000000740098a947 */ /* 0x002fea0003800000 */
.L_x_14479:
        /* <DEDUP_REMOVED lines=25> */
.L_x_14484:
[----:B------:R-:W-:Y:S01]  /*6090*/  ULEA UR6, UR21, UR45, 0x3 ;  /* 0x0000002d15067291 */ /* 0x000fe2000f8e183f */
[----:B------:R-:W-:-:S05]  /*60a0*/  IMAD.U32 R0, RZ, RZ, UR22 ;  /* 0x00000016ff007e24 */ /* 0x000fca000f8e00ff */
[----:B------:R-:W-:-:S04]  /*60b0*/  SHF.L.U32 R0, R0, 0x1f, RZ ;  /* 0x0000001f00007819 */ /* 0x000fc800000006ff */
[----:B------:R0:W1:Y:S01]  /*60c0*/  SYNCS.PHASECHK.TRANS64.TRYWAIT P2, [UR6+0x16850], R0 ;  /* 0x01685000ff0075a7 */ /* 0x0000620008040146 */
[----:B------:R-:W-:Y:S05]  /*60d0*/  @!P0 BRA `(.L_x_14485) ;  /* 0x0000000000048947 */ /* 0x000fea0003800000 */
[----:B------:R-:W-:Y:S01]  /*60e0*/  BPT.TRAP 0x1 ;  /* 0x000000040000795c */ /* 0x000fe20000300000 */
.L_x_14485:
[----:B-1----:R-:W-:Y:S05]  /*60f0*/  @P2 BRA `(.L_x_14483) ;  /* 0x0000000000082947 */ /* 0x002fea0003800000 */
[----:B------:R-:W1:Y:S02]  /*6100*/  SYNCS.PHASECHK.TRANS64.TRYWAIT P2, [UR6+0x16850], R0 ;  /* 0x01685000ff0075a7 */ /* 0x000e640008040146 */
[----:B-1----:R-:W-:Y:S05]  /*6110*/  @!P2 BRA `(.L_x_14486) ;  /* 0x000000740028a947 */ /* 0x002fea0003800000 */
.L_x_14483:
        /* <DEDUP_REMOVED lines=103> */
[----:B------:R-:W-:-:S02]  /*6790*/  FFMA.FTZ R85, R85, UR23, -R7 ;  /* 0x0000001755557c23 */ /* 0x000fc40008010807 */
[----:B------:R-:W-:Y:S02]  /*67a0*/  FMNMX.FTZ R0, R62, R25, !PT ;  /* 0x000000193e007209 */ /* 0x000fe40007810000 */
[----:B------:R1:W-:Y:S01]  /*67b0*/  MUFU.EX2 R25, R49 ;  /* 0x0000003100197308 */ /* 0x0003e20000000800 */
[----:B0-----:R-:W-:Y:S01]  /*67c0*/  FFMA.FTZ R41, R65, UR23, -R7 ;  /* 0x0000001741297c23 */ /* 0x001fe20008010807 */
[----:B------:R-:W-:-:S04]  /*67d0*/  FMNMX.FTZ R33, R63, R0, !PT ;  /* 0x000000003f217209 */ /* 0x000fc80007810000 */
[----:B------:R-:W-:Y:S02]  /*67e0*/  FMNMX.FTZ R0, R66, R33, !PT ;  /* 0x0000002142007209 */ /* 0x000fe40007810000 */
[----:B------:R-:W0:Y:S01]  /*67f0*/  MUFU.EX2 R4, R4 ;  /* 0x0000000400047308 */ /* 0x000e220000000800 */
[----:B-1----:R-:W-:Y:S01]  /*6800*/  FFMA.FTZ R49, R69, UR23, -R7 ;  /* 0x0000001745317c23 */ /* 0x002fe20008010807 */
[----:B------:R-:W-:-:S04]  /*6810*/  FMNMX.FTZ R33, R67, R0, !PT ;  /* 0x0000000043217209 */ /* 0x000fc80007810000 */
[----:B------:R-:W-:Y:S02]  /*6820*/  FMNMX.FTZ R0, R70, R33, !PT ;  /* 0x0000002146007209 */ /* 0x000fe40007810000 */
[----:B------:R-:W-:Y:S02]  /*6830*/  MUFU.EX2 R33, R53 ;  /* 0x0000003500217308 */ /* 0x000fe40000000800 */
[----:B------:R-:W-:-:S04]  /*6840*/  FMNMX.FTZ R37, R71, R0, !PT ;  /* 0x0000000047257209 */ /* 0x000fc80007810000 */
[----:B------:R-:W-:Y:S02]  /*6850*/  FMNMX.FTZ R0, R74, R37, !PT ;  /* 0x000000254a007209 */ /* 0x000fe40007810000 */
[----:B------:R-:W1:Y:S01]  /*6860*/  MUFU.EX2 R148, R148 ;  /* 0x0000009400947308 */ /* 0x000e620000000800 */
[----:B0-----:R-:W-:Y:S01]  /*6870*/  FFMA.FTZ R3, R4, R3, R9 ;  /* 0x0000000304037223 */ /* 0x001fe20000010009 */
[----:B------:R-:W-:-:S04]  /*6880*/  FMNMX.FTZ R37, R75, R0, !PT ;  /* 0x000000004b257209 */ /* 0x000fc80007810000 */
[----:B------:R-:W-:Y:S01]  /*6890*/  FMNMX.FTZ R0, R78, R37, !PT ;  /* 0x000000254e007209 */ /* 0x000fe20007810000 */
[----:B------:R-:W-:Y:S02]  /*68a0*/  WARPGROUP.DEPBAR.LE gsb0, 0x0 ;  /* 0x00008000000079c5 */ /* 0x000fe40000010000 */
[----:B------:R-:W-:Y:S01]  /*68b0*/  WARPGROUP.ARRIVE ;  /* 0x00000000000079c5 */ /* 0x000fe20000000000 */
[----:B------:R-:W-:Y:S01]  /*68c0*/  FMNMX.FTZ R37, R79, R0, !PT ;  /* 0x000000004f257209 */ /* 0x000fe20007810000 */
[--C-:B------:R-:W-:Y:S01]  /*68d0*/  FFMA.FTZ R142, R44, UR23, -R7.reuse ;  /* 0x000000172c8e7c23 */ /* 0x100fe20008010807 */
[----:B------:R-:W-:-:S03]  /*68e0*/  FFMA.FTZ R140, R40, UR23, -R7 ;  /* 0x00000017288c7c23 */ /* 0x000fc60008010807 */
[----:B------:R-:W0:Y:S01]  /*68f0*/  S2R R44, SR_TID.X ;  /* 0x00000000002c7919 */ /* 0x000e220000002100 */
[----:B------:R-:W-:Y:S01]  /*6900*/  FMNMX.FTZ R0, R82, R37, !PT ;  /* 0x0000002552007209 */ /* 0x000fe20007810000 */
[----:B------:R-:W-:Y:S01]  /*6910*/  HGMMA.64x64x16.F32 R88, R136, gdesc[UR4].tnspB, R88, gsb0 ;  /* 0x40e0000488587df0 */ /* 0x000fe20008000858 */
[----:B------:R-:W-:Y:S01]  /*6920*/  UIADD3 UR6, UR10, 0x200, URZ ;  /* 0x000002000a067890 */ /* 0x000fe2000fffe03f */
[----:B------:R-:W2:Y:S01]  /*6930*/  MUFU.EX2 R150, R150 ;  /* 0x0000009600967308 */ /* 0x000ea20000000800 */
[----:B------:R-:W-:Y:S01]  /*6940*/  UMOV UR7, 0x40000040 ;  /* 0x4000004000077882 */ /* 0x000fe20000000000 */
[----:B------:R-:W-:Y:S01]  /*6950*/  FMNMX.FTZ R37, R83, R0, !PT ;  /* 0x0000000053257209 */ /* 0x000fe20007810000 */
[C---:B-1----:R-:W-:Y:S01]  /*6960*/  FADD.FTZ R3, R148.reuse, R3 ;  /* 0x0000000394037221 */ /* 0x042fe20000010000 */
[----:B------:R-:W-:Y:S02]  /*6970*/  F2FP.F16.F32.PACK_AB R148, R148, R9 ;  /* 0x000000099494723e */ /* 0x000fe400000000ff */
[----:B------:R-:W-:-:S02]  /*6980*/  FMNMX.FTZ R0, R86, R37, !PT ;  /* 0x0000002556007209 */ /* 0x000fc40007810000 */
[----:B------:R1:W-:Y:S02]  /*6990*/  MUFU.EX2 R37, R61 ;  /* 0x0000003d00257308 */ /* 0x0003e40000000800 */
[----:B------:R-:W-:-:S05]  /*69a0*/  FMNMX.FTZ R0, R87, R0, !PT ;  /* 0x0000000057007209 */ /* 0x000fca0007810000 */
[----:B------:R-:W3:Y:S01]  /*69b0*/  SHFL.BFLY PT, R53, R0, 0x2, 0x1f ;  /* 0x0c401f0000357f89 */ /* 0x000ee200000e0000 */
[----:B------:R-:W4:Y:S01]  /*69c0*/  MUFU.EX2 R13, R13 ;  /* 0x0000000d000d7308 */ /* 0x000f220000000800 */
[----:B-1----:R-:W-:-:S07]  /*69d0*/  FFMA.FTZ R61, R81, UR23, -R7 ;  /* 0x00000017513d7c23 */ /* 0x002fce0008010807 */
[----:B------:R-:W-:Y:S01]  /*69e0*/  MUFU.EX2 R144, R144 ;  /* 0x0000009000907308 */ /* 0x000fe20000000800 */
[----:B0-----:R-:W-:-:S07]  /*69f0*/  ISETP.GE.U32.AND P2, PT, R44, 0x180, PT ;  /* 0x000001802c00780c */ /* 0x001fce0003f46070 */
[----:B------:R-:W-:Y:S01]  /*6a00*/  MUFU.EX2 R146, R146 ;  /* 0x0000009200927308 */ /* 0x000fe20000000800 */
[----:B---3--:R-:W-:Y:S01]  /*6a10*/  FMNMX.FTZ R24, R0, R53, !PT ;  /* 0x0000003500187209 */ /* 0x008fe20007810000 */
[----:B------:R-:W-:-:S06]  /*6a20*/  FFMA.FTZ R53, R73, UR23, -R7 ;  /* 0x0000001749357c23 */ /* 0x000fcc0008010807 */
[----:B------:R-:W-:Y:S01]  /*6a30*/  MUFU.EX2 R140, R140 ;  /* 0x0000008c008c7308 */ /* 0x000fe20000000800 */
[----:B------:R-:W0:Y:S07]  /*6a40*/  SHFL.BFLY PT, R65, R24, 0x1, 0x1f ;  /* 0x0c201f0018417f89 */ /* 0x000e2e00000e0000 */
[----:B------:R-:W-:Y:S08]  /*6a50*/  MUFU.EX2 R142, R142 ;  /* 0x0000008e008e7308 */ /* 0x000ff00000000800 */
[----:B------:R-:W-:Y:S08]  /*6a60*/  MUFU.EX2 R29, R29 ;  /* 0x0000001d001d7308 */ /* 0x000ff00000000800 */
[----:B------:R-:W-:Y:S01]  /*6a70*/  MUFU.EX2 R45, R45 ;  /* 0x0000002d002d7308 */ /* 0x000fe20000000800 */
[----:B0-----:R-:W-:-:S05]  /*6a80*/  FMNMX.FTZ R0, R24, R65, !PT ;  /* 0x0000004118007209 */ /* 0x001fca0007810000 */
[----:B------:R-:W-:Y:S02]  /*6a90*/  FMUL.FTZ R28, R0, UR23 ;  /* 0x00000017001c7c20 */ /* 0x000fe40008410000 */
[----:B------:R-:W-:Y:S01]  /*6aa0*/  MUFU.EX2 R8, R8 ;  /* 0x0000000800087308 */ /* 0x000fe20000000800 */
[----:B------:R-:W-:Y:S02]  /*6ab0*/  WARPGROUP.DEPBAR.LE gsb0, 0x0 ;  /* 0x00008000000079c5 */ /* 0x000fe40000010000 */
[----:B------:R-:W-:Y:S01]  /*6ac0*/  WARPGROUP.ARRIVE ;  /* 0x00000000000079c5 */ /* 0x000fe20000000000 */
[--C-:B------:R-:W-:Y:S01]  /*6ad0*/  FFMA.FTZ R136, R48, UR23, -R7.reuse ;  /* 0x0000001730887c23 */ /* 0x100fe20008010807 */
[----:B------:R-:W-:Y:S01]  /*6ae0*/  FFMA.FTZ R138, R52, UR23, -R7 ;  /* 0x00000017348a7c23 */ /* 0x000fe20008010807 */
[--C-:B------:R-:W-:Y:S01]  /*6af0*/  FFMA.FTZ R151, R30, UR23, -R28.reuse ;  /* 0x000000171e977c23 */ /* 0x100fe2000801081c */
        /* <DEDUP_REMOVED lines=8> */
[----:B------:R-:W-:Y:S01]  /*6b80*/  VIADD R27, R23, 0x9 ;  /* 0x00000009171b7836 */ /* 0x000fe20000000000 */
[----:B------:R-:W-:Y:S01]  /*6b90*/  MUFU.EX2 R151, R151 ;  /* 0x0000009700977308 */ /* 0x000fe20000000800 */
[----:B------:R-:W-:Y:S01]  /*6ba0*/  FFMA.FTZ R145, R34, UR23, -R28 ;  /* 0x0000001722917c23 */ /* 0x000fe2000801081c */
[----:B------:R-:W-:-:S02]  /*6bb0*/  @!P1 VIADD R31, R31, 0x16840 ;  /* 0x000168401f1f9836 */ /* 0x000fc40000000000 */
[--C-:B------:R-:W-:Y:S01]  /*6bc0*/  FFMA.FTZ R32, R35, UR23, -R28.reuse ;  /* 0x0000001723207c23 */ /* 0x100fe2000801081c */
[----:B------:R-:W-:Y:S01]  /*6bd0*/  SEL R27, R27, 0x9, !P2 ;  /* 0x000000091b1b7807 */ /* 0x000fe20005000000 */
[--C-:B------:R-:W-:Y:S01]  /*6be0*/  FFMA.FTZ R147, R38, UR23, -R28.reuse ;  /* 0x0000001726937c23 */ /* 0x100fe2000801081c */
[--C-:B------:R-:W-:Y:S01]  /*6bf0*/  FFMA.FTZ R143, R46, UR23, -R28.reuse ;  /* 0x000000172e8f7c23 */ /* 0x100fe2000801081c */
[----:B------:R-:W-:Y:S01]  /*6c00*/  @!P1 PRMT R31, RZ, 0x654, R31 ;  /* 0x00000654ff1f9816 */ /* 0x000fe2000000001f */
[----:B------:R-:W-:Y:S01]  /*6c10*/  MUFU.EX2 R26, R26 ;  /* 0x0000001a001a7308 */ /* 0x000fe20000000800 */
[--C-:B------:R-:W-:Y:S01]  /*6c20*/  FFMA.FTZ R34, R39, UR23, -R28.reuse ;  /* 0x0000001727227c23 */ /* 0x100fe2000801081c */
[----:B--2---:R-:W-:Y:S01]  /*6c30*/  FADD.FTZ R48, R150, R3 ;  /* 0x0000000396307221 */ /* 0x004fe20000010000 */
        /* <DEDUP_REMOVED lines=16> */
[----:B------:R-:W-:-:S02]  /*6d40*/  ISETP.LT.AND P2, PT, RZ, UR25, PT ;  /* 0x00000019ff007c0c */ /* 0x000fc4000bf41270 */
[----:B----4-:R-:W-:-:S03]  /*6d50*/  F2FP.F16.F32.PACK_AB R150, R13, R150 ;  /* 0x000000960d96723e */ /* 0x010fc600000000ff */
        /* <DEDUP_REMOVED lines=81> */
[----:B------:R-:W-:Y:S01]  /*7270*/  FFMA.FTZ R125, R74, UR23, -R28 ;  /* 0x000000174a7d7c23 */ /* 0x000fe2000801081c */
[----:B------:R-:W-:Y:S02]  /*7280*/  F2FP.F16.F32.PACK_AB R129, R46, R129 ;  /* 0x000000812e81723e */ /* 0x000fe400000000ff */
[----:B------:R-:W1:Y:S02]  /*7290*/  MUFU.EX2 R49, R49 ;  /* 0x0000003100317308 */ /* 0x000e640000000800 */
[----:B------:R-:W-:Y:S01]  /*72a0*/  HGMMA.64x64x16.F32 R88, R120, gdesc[UR4].tnspB, R88, gsb0 ;  /* 0x40e0000478587df0 */ /* 0x000fe20008000858 */
[----:B------:R-:W-:-:S05]  /*72b0*/  UIADD3 UR6, UR25, -0x1, URZ ;  /* 0xffffffff19067890 */ /* 0x000fca000fffe03f */
[----:B------:R-:W-:Y:S01]  /*72c0*/  MUFU.EX2 R12, R12 ;  /* 0x0000000c000c7308 */ /* 0x000fe20000000800 */
[----:B0-----:R-:W-:Y:S01]  /*72d0*/  FADD.FTZ R3, R131, R30 ;  /* 0x0000001e83037221 */ /* 0x001fe20000010000 */
[----:B------:R-:W-:-:S06]  /*72e0*/  UMOV UR25, UR6 ;  /* 0x0000000600197c82 */ /* 0x000fcc0008000000 */
[----:B------:R-:W-:Y:S01]  /*72f0*/  MUFU.EX2 R125, R125 ;  /* 0x0000007d007d7308 */ /* 0x000fe20000000800 */
[----:B-1----:R-:W-:-:S07]  /*7300*/  F2FP.F16.F32.PACK_AB R130, R49, R10 ;  /* 0x0000000a3182723e */ /* 0x002fce00000000ff */
[----:B------:R-:W0:Y:S08]  /*7310*/  MUFU.EX2 R53, R53 ;  /* 0x0000003500357308 */ /* 0x000e300000000800 */
[----:B------:R-:W-:Y:S08]  /*7320*/  MUFU.EX2 R14, R14 ;  /* 0x0000000e000e7308 */ /* 0x000ff00000000800 */
[----:B------:R-:W-:Y:S01]  /*7330*/  MUFU.EX2 R78, R78 ;  /* 0x0000004e004e7308 */ /* 0x000fe20000000800 */
[----:B0-----:R-:W-:-:S07]  /*7340*/  F2FP.F16.F32.PACK_AB R124, R53, R12 ;  /* 0x0000000c357c723e */ /* 0x001fce00000000ff */
[----:B------:R-:W0:Y:S08]  /*7350*/  MUFU.EX2 R57, R57 ;  /* 0x0000003900397308 */ /* 0x000e300000000800 */
[----:B------:R-:W1:Y:S08]  /*7360*/  MUFU.EX2 R79, R79 ;  /* 0x0000004f004f7308 */ /* 0x000e700000000800 */
[----:B------:R-:W-:Y:S01]  /*7370*/  MUFU.EX2 R20, R20 ;  /* 0x0000001400147308 */ /* 0x000fe20000000800 */
[----:B0-----:R-:W-:-:S07]  /*7380*/  F2FP.F16.F32.PACK_AB R126, R57, R14 ;  /* 0x0000000e397e723e */ /* 0x001fce00000000ff */
[----:B------:R-:W-:Y:S01]  /*7390*/  MUFU.EX2 R82, R82 ;  /* 0x0000005200527308 */ /* 0x000fe20000000800 */
[----:B-1----:R-:W-:Y:S01]  /*73a0*/  F2FP.F16.F32.PACK_AB R127, R79, R78 ;  /* 0x0000004e4f7f723e */ /* 0x002fe200000000ff */
[----:B------:R-:W-:Y:S02]  /*73b0*/  WARPGROUP.DEPBAR.LE gsb0, 0x0 ;  /* 0x00008000000079c5 */ /* 0x000fe40000010000 */
[----:B------:R0:W-:Y:S06]  /*73c0*/  BAR.ARV R27, 0x100 ;  /* 0x0004001b0000751d */ /* 0x0001ec0000002000 */
[----:B------:R1:W-:Y:S01]  /*73d0*/  @!P1 SYNCS.ARRIVE.TRANS64.RED.A1T0 RZ, [R31+URZ], RZ ;  /* 0x000000ff1fff99a7 */ /* 0x0003e2000810043f */
[----:B------:R-:W2:Y:S01]  /*73e0*/  MUFU.EX2 R61, R61 ;  /* 0x0000003d003d7308 */ /* 0x000ea20000000800 */
[-C--:B------:R-:W-:Y:S01]  /*73f0*/  FMUL.FTZ R90, R90, R7.reuse ;  /* 0x000000075a5a7220 */ /* 0x080fe20000410000 */
[-C--:B------:R-:W-:Y:S01]  /*7400*/  FMUL.FTZ R91, R91, R7.reuse ;  /* 0x000000075b5b7220 */ /* 0x080fe20000410000 */
[-C--:B------:R-:W-:Y:S01]  /*7410*/  FMUL.FTZ R94, R94, R7.reuse ;  /* 0x000000075e5e7220 */ /* 0x080fe20000410000 */
[-C--:B------:R-:W-:Y:S01]  /*7420*/  FMUL.FTZ R95, R95, R7.reuse ;  /* 0x000000075f5f7220 */ /* 0x080fe20000410000 */
[-C--:B------:R-:W-:Y:S01]  /*7430*/  FMUL.FTZ R98, R98, R7.reuse ;  /* 0x0000000762627220 */ /* 0x080fe20000410000 */
[-C--:B------:R-:W-:Y:S01]  /*7440*/  FMUL.FTZ R99, R99, R7.reuse ;  /* 0x0000000763637220 */ /* 0x080fe20000410000 */
[----:B-1----:R-:W-:Y:S01]  /*7450*/  IMAD.U32 R31, RZ, RZ, UR21 ;  /* 0x00000015ff1f7e24 */ /* 0x002fe2000f8e00ff */
[----:B------:R-:W1:Y:S01]  /*7460*/  MUFU.EX2 R83, R83 ;  /* 0x0000005300537308 */ /* 0x000e620000000800 */
        /* <DEDUP_REMOVED lines=8> */
[----:B0-----:R-:W-:-:S02]  /*74f0*/  @!P1 VIADD R27, R31, 0x16860 ;  /* 0x000168601f1b9836 */ /* 0x001fc40000000000 */
[-C--:B------:R-:W-:Y:S01]  /*7500*/  FMUL.FTZ R111, R111, R7.reuse ;  /* 0x000000076f6f7220 */ /* 0x080fe20000410000 */
[-C--:B------:R-:W-:Y:S01]  /*7510*/  FMUL.FTZ R114, R114, R7.reuse ;  /* 0x0000000772727220 */ /* 0x080fe20000410000 */
[-C--:B------:R-:W-:Y:S01]  /*7520*/  FMUL.FTZ R115, R115, R7.reuse ;  /* 0x0000000773737220 */ /* 0x080fe20000410000 */
[-C--:B------:R-:W-:Y:S01]  /*7530*/  FMUL.FTZ R118, R118, R7.reuse ;  /* 0x0000000776767220 */ /* 0x080fe20000410000 */
[----:B------:R-:W-:Y:S01]  /*7540*/  @!P1 PRMT R31, RZ, 0x654, R27 ;  /* 0x00000654ff1f9816 */ /* 0x000fe2000000001b */
[----:B------:R-:W-:Y:S01]  /*7550*/  FADD.FTZ R27, R13, R48 ;  /* 0x000000300d1b7221 */ /* 0x000fe20000010000 */
[----:B------:R-:W-:Y:S01]  /*7560*/  MUFU.EX2 R86, R86 ;  /* 0x0000005600567308 */ /* 0x000fe20000000800 */
[----:B------:R-:W-:Y:S01]  /*7570*/  FMUL.FTZ R119, R119, R7 ;  /* 0x0000000777777220 */ /* 0x000fe20000410000 */
[----:B------:R0:W-:Y:S01]  /*7580*/  @!P1 SYNCS.ARRIVE.TRANS64.RED.A1T0 RZ, [R31+URZ], RZ ;  /* 0x000000ff1fff99a7 */ /* 0x0001e2000810043f */
[----:B------:R-:W-:Y:S01]  /*7590*/  FADD.FTZ R48, R144, R27 ;  /* 0x0000001b90307221 */ /* 0x000fe20000010000 */
[----:B------:R-:W-:Y:S01]  /*75a0*/  F2FP.F16.F32.PACK_AB R144, R11, R144 ;  /* 0x000000900b90723e */ /* 0x000fe200000000ff */
[----:B------:R-:W-:Y:S01]  /*75b0*/  FMUL.FTZ R88, R88, R4 ;  /* 0x0000000458587220 */ /* 0x000fe20000410000 */
[----:B--2---:R-:W-:Y:S01]  /*75c0*/  F2FP.F16.F32.PACK_AB R120, R61, R20 ;  /* 0x000000143d78723e */ /* 0x004fe200000000ff */
[----:B------:R-:W-:Y:S01]  /*75d0*/  FADD.FTZ R27, R11, R48 ;  /* 0x000000300b1b7221 */ /* 0x000fe20000010000 */
[--C-:B------:R-:W-:Y:S01]  /*75e0*/  FFMA.FTZ R48, R71, UR23, -R28.reuse ;  /* 0x0000001747307c23 */ /* 0x100fe2000801081c */
[----:B------:R-:W-:Y:S01]  /*75f0*/  FFMA.FTZ R28, R87, UR23, -R28 ;  /* 0x00000017571c7c23 */ /* 0x000fe2000801081c */
[----:B------:R-:W2:Y:S01]  /*7600*/  MUFU.EX2 R5, R85 ;  /* 0x0000005500057308 */ /* 0x000ea20000000800 */
[----:B------:R-:W-:Y:S01]  /*7610*/  FADD.FTZ R52, R146, R27 ;  /* 0x0000001b92347221 */ /* 0x000fe20000010000 */
[----:B------:R-:W-:Y:S01]  /*7620*/  F2FP.F16.F32.PACK_AB R146, R15, R146 ;  /* 0x000000920f92723e */ /* 0x000fe200000000ff */
[----:B------:R-:W-:Y:S01]  /*7630*/  FMUL.FTZ R89, R89, R4 ;  /* 0x0000000459597220 */ /* 0x000fe20000410000 */
[----:B-1----:R-:W-:Y:S01]  /*7640*/  F2FP.F16.F32.PACK_AB R121, R83, R82 ;  /* 0x000000525379723e */ /* 0x002fe200000000ff */
[----:B------:R-:W-:Y:S01]  /*7650*/  FADD.FTZ R27, R15, R52 ;  /* 0x000000340f1b7221 */ /* 0x000fe20000010000 */
[-C--:B------:R-:W-:Y:S01]  /*7660*/  FMUL.FTZ R92, R92, R4.reuse ;  /* 0x000000045c5c7220 */ /* 0x080fe20000410000 */
[----:B------:R-:W-:Y:S01]  /*7670*/  FMUL.FTZ R93, R93, R4 ;  /* 0x000000045d5d7220 */ /* 0x000fe20000410000 */
[----:B------:R-:W1:Y:S01]  /*7680*/  MUFU.EX2 R48, R48 ;  /* 0x0000003000307308 */ /* 0x000e620000000800 */
        /* <DEDUP_REMOVED lines=9> */
[----:B--2---:R-:W-:Y:S01]  /*7720*/  F2FP.F16.F32.PACK_AB R122, R5, R24 ;  /* 0x00000018057a723e */ /* 0x004fe200000000ff */
[----:B------:R-:W-:Y:S01]  /*7730*/  FMUL.FTZ R104, R104, R4 ;  /* 0x0000000468687220 */ /* 0x000fe20000410000 */
[C---:B------:R-:W-:Y:S01]  /*7740*/  F2FP.F16.F32.PACK_AB R142, R29.reuse, R142 ;  /* 0x0000008e1d8e723e */ /* 0x040fe200000000ff */
[----:B------:R-:W-:Y:S01]  /*7750*/  FADD.FTZ R27, R29, R52 ;  /* 0x000000341d1b7221 */ /* 0x000fe20000010000 */
[-C--:B------:R-:W-:Y:S01]  /*7760*/  FMUL.FTZ R105, R105, R4.reuse ;  /* 0x0000000469697220 */ /* 0x080fe20000410000 */
[-C--:B------:R-:W-:Y:S01]  /*7770*/  FMUL.FTZ R108, R108, R4.reuse ;  /* 0x000000046c6c7220 */ /* 0x080fe20000410000 */
[----:B------:R-:W-:Y:S01]  /*7780*/  FMUL.FTZ R109, R109, R4 ;  /* 0x000000046d6d7220 */ /* 0x000fe20000410000 */
[----:B------:R-:W-:Y:S01]  /*7790*/  FADD.FTZ R52, R136, R27 ;  /* 0x0000001b88347221 */ /* 0x000fe20000010000 */
[----:B-1----:R-:W-:Y:S01]  /*77a0*/  FADD.FTZ R30, R48, R3 ;  /* 0x00000003301e7221 */ /* 0x002fe20000010000 */
[C---:B------:R-:W-:Y:S01]  /*77b0*/  F2FP.F16.F32.PACK_AB R136, R25.reuse, R136 ;  /* 0x000000881988723e */ /* 0x040fe200000000ff */
[-C--:B------:R-:W-:Y:S01]  /*77c0*/  FMUL.FTZ R112, R112, R4.reuse ;  /* 0x0000000470707220 */ /* 0x080fe20000410000 */
[----:B------:R-:W-:Y:S01]  /*77d0*/  FADD.FTZ R9, R25, R52 ;  /* 0x0000003419097221 */ /* 0x000fe20000010000 */
[----:B------:R-:W-:Y:S01]  /*77e0*/  FADD.FTZ R3, R125, R30 ;  /* 0x0000001e7d037221 */ /* 0x000fe20000010000 */
[----:B------:R-:W-:Y:S01]  /*77f0*/  F2FP.F16.F32.PACK_AB R131, R48, R131 ;  /* 0x000000833083723e */ /* 0x000fe200000000ff */
[----:B------:R-:W-:Y:S01]  /*7800*/  FMUL.FTZ R113, R113, R4 ;  /* 0x0000000471717220 */ /* 0x000fe20000410000 */
[----:B------:R-:W-:Y:S01]  /*7810*/  FADD.FTZ R26, R138, R9 ;  /* 0x000000098a1a7221 */ /* 0x000fe20000010000 */
[----:B------:R-:W-:Y:S01]  /*7820*/  F2FP.F16.F32.PACK_AB R138, R33, R138 ;  /* 0x0000008a218a723e */ /* 0x000fe200000000ff */
[-C--:B------:R-:W-:Y:S01]  /*7830*/  FMUL.FTZ R116, R116, R4.reuse ;  /* 0x0000000474747220 */ /* 0x080fe20000410000 */
[----:B------:R-:W-:Y:S01]  /*7840*/  FMUL.FTZ R117, R117, R4 ;  /* 0x0000000475757220 */ /* 0x000fe20000410000 */
[----:B------:R-:W-:Y:S01]  /*7850*/  FADD.FTZ R9, R33, R26 ;  /* 0x0000001a21097221 */ /* 0x000fe20000010000 */
[----:B------:R-:W-:Y:S01]  /*7860*/  IMAD.MOV.U32 R7, RZ, RZ, R6 ;  /* 0x000000ffff077224 */ /* 0x000fe200078e0006 */
[----:B------:R-:W1:Y:S02]  /*7870*/  MUFU.EX2 R26, R75 ;  /* 0x0000004b001a7308 */ /* 0x000e640000000800 */
[----:B------:R-:W-:Y:S01]  /*7880*/  FADD.FTZ R32, R132, R9 ;  /* 0x0000000984207221 */ /* 0x000fe20000010000 */
[----:B------:R-:W-:-:S03]  /*7890*/  F2FP.F16.F32.PACK_AB R132, R45, R132 ;  /* 0x000000842d84723e */ /* 0x000fc600000000ff */
[----:B------:R-:W-:-:S04]  /*78a0*/  FADD.FTZ R9, R45, R32 ;  /* 0x000000202d097221 */ /* 0x000fc80000010000 */
[----:B------:R-:W-:Y:S01]  /*78b0*/  FADD.FTZ R32, R134, R9 ;  /* 0x0000000986207221 */ /* 0x000fe20000010000 */
[----:B------:R-:W-:-:S03]  /*78c0*/  F2FP.F16.F32.PACK_AB R134, R37, R134 ;  /* 0x000000862586723e */ /* 0x000fc600000000ff */
[----:B------:R-:W-:Y:S01]  /*78d0*/  FADD.FTZ R9, R37, R32 ;  /* 0x0000002025097221 */ /* 0x000fe20000010000 */
[----:B-1----:R-:W-:-:S03]  /*78e0*/  FADD.FTZ R3, R26, R3 ;  /* 0x000000031a037221 */ /* 0x002fc60000010000 */
[----:B------:R-:W-:Y:S01]  /*78f0*/  FADD.FTZ R32, R8, R9 ;  /* 0x0000000908207221 */ /* 0x000fe20000010000 */
[----:B------:R-:W-:Y:S01]  /*7900*/  F2FP.F16.F32.PACK_AB R125, R26, R125 ;  /* 0x0000007d1a7d723e */ /* 0x000fe200000000ff */
[----:B------:R-:W-:Y:S02]  /*7910*/  FADD.FTZ R3, R78, R3 ;  /* 0x000000034e037221 */ /* 0x000fe40000010000 */
[----:B------:R-:W-:Y:S02]  /*7920*/  FADD.FTZ R9, R41, R32 ;  /* 0x0000002029097221 */ /* 0x000fe40000010000 */
[----:B------:R-:W-:Y:S02]  /*7930*/  FADD.FTZ R3, R79, R3 ;  /* 0x000000034f037221 */ /* 0x000fe40000010000 */
[----:B------:R-:W-:Y:S02]  /*7940*/  FADD.FTZ R32, R10, R9 ;  /* 0x000000090a207221 */ /* 0x000fe40000010000 */
[----:B------:R-:W-:-:S02]  /*7950*/  FADD.FTZ R3, R82, R3 ;  /* 0x0000000352037221 */ /* 0x000fc40000010000 */
[----:B------:R-:W-:Y:S02]  /*7960*/  FADD.FTZ R9, R49, R32 ;  /* 0x0000002031097221 */ /* 0x000fe40000010000 */
[----:B------:R-:W-:Y:S02]  /*7970*/  FADD.FTZ R3, R83, R3 ;  /* 0x0000000353037221 */ /* 0x000fe40000010000 */
[----:B------:R-:W-:Y:S02]  /*7980*/  FADD.FTZ R32, R12, R9 ;  /* 0x000000090c207221 */ /* 0x000fe40000010000 */
[----:B------:R-:W-:Y:S02]  /*7990*/  FADD.FTZ R8, R86, R3 ;  /* 0x0000000356087221 */ /* 0x000fe40000010000 */
[----:B------:R-:W-:-:S04]  /*79a0*/  FADD.FTZ R9, R53, R32 ;  /* 0x0000002035097221 */ /* 0x000fc80000010000 */
[----:B------:R-:W-:-:S04]  /*79b0*/  FADD.FTZ R2, R14, R9 ;  /* 0x000000090e027221 */ /* 0x000fc80000010000 */
[----:B------:R-:W-:-:S04]  /*79c0*/  FADD.FTZ R9, R57, R2 ;  /* 0x0000000239097221 */ /* 0x000fc80000010000 */
[----:B------:R-:W-:-:S04]  /*79d0*/  FADD.FTZ R2, R20, R9 ;  /* 0x0000000914027221 */ /* 0x000fc80000010000 */
[----:B------:R-:W-:-:S04]  /*79e0*/  FADD.FTZ R9, R61, R2 ;  /* 0x000000023d097221 */ /* 0x000fc80000010000 */
[----:B------:R-:W-:-:S04]  /*79f0*/  FADD.FTZ R2, R24, R9 ;  /* 0x0000000918027221 */ /* 0x000fc80000010000 */
[----:B------:R-:W-:Y:S01]  /*7a00*/  FADD.FTZ R3, R5, R2 ;  /* 0x0000000205037221 */ /* 0x000fe20000010000 */
[C---:B------:R-:W-:Y:S01]  /*7a10*/  FADD.FTZ R2, R123.reuse, R8 ;  /* 0x000000087b027221 */ /* 0x040fe20000010000 */
[----:B------:R-:W-:Y:S01]  /*7a20*/  F2FP.F16.F32.PACK_AB R123, R123, R86 ;  /* 0x000000567b7b723e */ /* 0x000fe200000000ff */
[----:B------:R-:W-:Y:S01]  /*7a30*/  IMAD.MOV.U32 R5, RZ, RZ, R0 ;  /* 0x000000ffff057224 */ /* 0x000fe200078e0000 */
[----:B0-----:R-:W-:Y:S06]  /*7a40*/  @P2 BRA `(.L_x_14487) ;  /* 0xffffffe000e42947 */ /* 0x001fec000383ffff */
.L_x_14478:
[----:B------:R-:W-:Y:S06]  /*7a50*/  BAR.ARV 0x8, 0x200 ;  /* 0x0208000000007b1d */ /* 0x000fec0000002000 */
[----:B------:R-:W-:Y:S05]  /*7a60*/  @!P0 BRA `(.L_x_14488) ;  /* 0x0000000000048947 */ /* 0x000fea0003800000 */
[----:B------:R-:W-:Y:S01]  /*7a70*/  BPT.TRAP 0x1 ;  /* 0x000000040000795c */ /* 0x000fe20000300000 */
.L_x_14488:
[----:B------:R-:W-:Y:S01]  /*7a80*/  ULEA UR5, UR39, UR45, 0x3 ;  /* 0x0000002d27057291 */ /* 0x000fe2000f8e183f */
[----:B------:R-:W-:-:S05]  /*7a90*/  IMAD.U32 R4, RZ, RZ, UR37 ;  /* 0x00000025ff047e24 */ /* 0x000fca000f8e00ff */
[----:B------:R-:W-:-:S04]  /*7aa0*/  SHF.L.U32 R4, R4, 0x1f, RZ ;  /* 0x0000001f04047819 */ /* 0x000fc800000006ff */
[----:B------:R0:W1:Y:S01]  /*7ab0*/  SYNCS.PHASECHK.TRANS64.TRYWAIT P2, [UR5+0x16850], R4 ;  /* 0x01685004ff0075a7 */ /* 0x0000620008040145 */
[----:B------:R-:W-:Y:S05]  /*7ac0*/  @!P0 BRA `(.L_x_14489) ;  /* 0x0000000000048947 */ /* 0x000fea0003800000 */
[----:B------:R-:W-:Y:S01]  /*7ad0*/  BPT.TRAP 0x1 ;  /* 0x000000040000795c */ /* 0x000fe20000300000 */
.L_x_14489:
[----:B-1----:R-:W-:Y:S05]  /*7ae0*/  @P2 BRA `(.L_x_14490) ;  /* 0x0000000000082947 */ /* 0x002fea0003800000 */
[----:B------:R-:W1:Y:S02]  /*7af0*/  SYNCS.PHASECHK.TRANS64.TRYWAIT P0, [UR5+0x16850], R4 ;  /* 0x01685004ff0075a7 */ /* 0x000e640008000145 */
[----:B-1----:R-:W-:Y:S05]  /*7b00*/  @!P0 BRA `(.L_x_14491) ;  /* 0x0000005800c48947 */ /* 0x002fea0003800000 */
.L_x_14490:
[----:B------:R-:W-:Y:S01]  /*7b10*/  UIADD3 UR45, UR45, 0x400, URZ ;  /* 0x000004002d2d7890 */ /* 0x000fe2000fffe03f */
[----:B------:R-:W-:Y:S01]  /*7b20*/  WARPGROUP.ARRIVE ;  /* 0x00000000000079c5 */ /* 0x000fe20000000000 */
[----:B------:R-:W-:Y:S01]  /*7b30*/  UMOV UR7, 0x40000040 ;  /* 0x4000004000077882 */ /* 0x000fe20000000000 */
[----:B01----:R-:W0:Y:S01]  /*7b40*/  SHFL.BFLY PT, R4, R3, 0x2, 0x1f ;  /* 0x0c401f0003047f89 */ /* 0x003e2200000e0000 */
[----:B------:R-:W-:Y:S01]  /*7b50*/  USHF.R.U32.HI UR45, URZ, 0x4, UR45 ;  /* 0x000000043f2d7899 */ /* 0x000fe2000801162d */
[----:B------:R-:W-:Y:S01]  /*7b60*/  IMAD.U32 R11, RZ, RZ, UR5 ;  /* 0x00000005ff0b7e24 */ /* 0x000fe2000f8e00ff */
[----:B------:R-:W-:Y:S01]  /*7b70*/  UIADD3 UR36, UR36, 0x1, URZ ;  /* 0x0000000124247890 */ /* 0x000fe2000fffe03f */
[----:B------:R-:W1:Y:S01]  /*7b80*/  SHFL.BFLY PT, R5, R2, 0x2, 0x1f ;  /* 0x0c401f0002057f89 */ /* 0x000e6200000e0000 */
[----:B------:R-:W-:Y:S01]  /*7b90*/  ULOP3.LUT UR4, UR45, 0x3fff, URZ, 0xc0, !UPT ;  /* 0x00003fff2d047892 */ /* 0x000fe2000f8ec03f */
[----:B------:R-:W-:Y:S02]  /*7ba0*/  IMAD.U32 R12, RZ, RZ, UR23 ;  /* 0x00000017ff0c7e24 */ /* 0x000fe4000f8e00ff */
[----:B------:R-:W-:Y:S01]  /*7bb0*/  IMAD.MOV.U32 R27, RZ, RZ, -0x800000 ;  /* 0xff800000ff1b7424 */ /* 0x000fe200078e00ff */
[----:B------:R-:W-:Y:S01]  /*7bc0*/  ULEA UR4, UR39, UR4, 0xa ;  /* 0x0000000427047291 */ /* 0x000fe2000f8e503f */
[----:B------:R-:W-:Y:S01]  /*7bd0*/  IMAD.MOV.U32 R26, RZ, RZ, -0x800000 ;  /* 0xff800000ff1a7424 */ /* 0x000fe200078e00ff */
[----:B------:R-:W-:-:S04]  /*7be0*/  UIADD3 UR39, UR39, 0x1, URZ ;  /* 0x0000000127277890 */ /* 0x000fc8000fffe03f */
[----:B------:R-:W-:Y:S01]  /*7bf0*/  UISETP.NE.AND UP0, UPT, UR39, 0x2, UPT ;  /* 0x000000022700788c */ /* 0x000fe2000bf05270 */
[----:B------:R-:W-:Y:S02]  /*7c00*/  UMOV UR6, UR4 ;  /* 0x0000000400067c82 */ /* 0x000fe40008000000 */
[----:B------:R-:W-:Y:S01]  /*7c10*/  HGMMA.64x64x16.F32 R88, R148, gdesc[UR4].tnspB, R88, gsb0 ;  /* 0x40e0000494587df0 */ /* 0x000fe20008000858 */
[----:B------:R-:W-:Y:S01]  /*7c20*/  UIADD3 UR6, UR4, 0x80, URZ ;  /* 0x0000008004067890 */ /* 0x000fe2000fffe03f */
[----:B------:R-:W-:Y:S01]  /*7c30*/  UMOV UR7, 0x40000040 ;  /* 0x4000004000077882 */ /* 0x000fe20000000000 */
[----:B------:R-:W-:Y:S01]  /*7c40*/  USEL UR39, UR39, URZ, UP0 ;  /* 0x0000003f27277287 */ /* 0x000fe20008000000 */
[----:B0-----:R-:W-:Y:S01]  /*7c50*/  FADD.FTZ R4, R4, R3 ;  /* 0x0000000304047221 */ /* 0x001fe20000010000 */
[----:B------:R-:W-:Y:S02]  /*7c60*/  IMAD.U32 R3, RZ, RZ, UR23 ;  /* 0x00000017ff037e24 */ /* 0x000fe4000f8e00ff */
[----:B-1----:R-:W-:Y:S01]  /*7c70*/  FADD.FTZ R7, R5, R2 ;  /* 0x0000000205077221 */ /* 0x002fe20000010000 */
[----:B------:R-:W-:Y:S01]  /*7c80*/  IMAD.MOV.U32 R2, RZ, RZ, RZ ;  /* 0x000000ffff027224 */ /* 0x000fe200078e00ff */
[----:B------:R-:W0:Y:S04]  /*7c90*/  SHFL.BFLY PT, R5, R4, 0x1, 0x1f ;  /* 0x0c201f0004057f89 */ /* 0x000e2800000e0000 */
[----:B------:R-:W1:Y:S01]  /*7ca0*/  SHFL.BFLY PT, R8, R7, 0x1, 0x1f ;  /* 0x0c201f0007087f89 */ /* 0x000e6200000e0000 */
[----:B0-----:R-:W-:Y:S01]  /*7cb0*/  FADD.FTZ R9, R4, R5 ;  /* 0x0000000504097221 */ /* 0x001fe20000010000 */
[----:B-1----:R-:W-:-:S04]  /*7cc0*/  FADD.FTZ R10, R7, R8 ;  /* 0x00000008070a7221 */ /* 0x002fc80000010000 */
[----:B------:R-:W-:Y:S01]  /*7cd0*/  FSETP.NE.FTZ.AND P0, PT, R9, RZ, PT ;  /* 0x000000ff0900720b */ /* 0x000fe20003f15000 */
[----:B------:R-:W-:Y:S01]  /*7ce0*/  IMAD.MOV.U32 R7, RZ, RZ, RZ ;  /* 0x000000ffff077224 */ /* 0x000fe200078e00ff */
[----:B------:R-:W-:-:S11]  /*7cf0*/  FSETP.NE.FTZ.AND P2, PT, R10, RZ, PT ;  /* 0x000000ff0a00720b */ /* 0x000fd60003f55000 */
[----:B------:R-:W0:Y:S01]  /*7d00*/  @P0 MUFU.LG2 R5, R9 ;  /* 0x0000000900050308 */ /* 0x000e220000000c00 */
[----:B------:R-:W-:Y:S01]  /*7d10*/  @P0 FMUL.FTZ R3, R3, 0.69314718246459960938 ;  /* 0x3f31721803030820 */ /* 0x000fe20000410000 */
[----:B------:R-:W-:-:S06]  /*7d20*/  @P2 FMUL.FTZ R12, R12, 0.69314718246459960938 ;  /* 0x3f3172180c0c2820 */ /* 0x000fcc0000410000 */
        /* <DEDUP_REMOVED lines=8> */
[----:B-1----:R-:W-:Y:S01]  /*7db0*/  @P2 FMUL.FTZ R5, R8, 0.69314718246459960938 ;  /* 0x3f31721808052820 */ /* 0x002fe20000410000 */
[----:B------:R-:W-:-:S03]  /*7dc0*/  @!P1 VIADD R8, R11, 0x16860 ;  /* 0x000168600b089836 */ /* 0x000fc60000000000 */
[----:B------:R-:W-:Y:S01]  /*7dd0*/  @P2 FFMA.FTZ R26, R12, R0, R5 ;  /* 0x000000000c1a2223 */ /* 0x000fe20000010005 */
[----:B------:R-:W-:Y:S01]  /*7de0*/  HGMMA.64x64x16.F32 R88, R144, gdesc[UR4].tnspB, R88, gsb0 ;  /* 0x40e0000490587df0 */ /* 0x000fe20008000858 */
[----:B------:R-:W-:Y:S01]  /*7df0*/  UIADD3 UR6, UR4, 0x100, URZ ;  /* 0x0000010004067890 */ /* 0x000fe2000fffe03f */
[----:B------:R-:W-:Y:S01]  /*7e00*/  @!P1 PRMT R8, RZ, 0x654, R8 ;  /* 0x00000654ff089816 */ /* 0x000fe20000000008 */
        /* <DEDUP_REMOVED lines=66> */
.L_x_14461:
        /* <DEDUP_REMOVED lines=9> */
[----:B------:R-:W0:Y:S01]  /*82c0*/  LDC R32, c[0x0][0xbe8] ;  /* 0x0002fa00ff207b82 */ /* 0x000e220000000800 */
[----:B------:R-:W1:Y:S01]  /*82d0*/  S2R R5, SR_SWINHI ;  /* 0x0000000000057919 */ /* 0x000e620000002f00 */
[----:B------:R-:W-:Y:S01]  /*82e0*/  USHF.R.S32.HI UR12, URZ, 0x1f, UR43 ;  /* 0x0000001f3f0c7899 */ /* 0x000fe2000801142b */
[----:B------:R-:W-:Y:S01]  /*82f0*/  VIADD R37, R17, UR41 ;  /* 0x0000002911257c36 */ /* 0x000fe20008000000 */
[----:B------:R-:W-:Y:S01]  /*8300*/  ULDC.64 UR8, c[0x0][0xb90] ;  /* 0x0002e40000087ab9 */ /* 0x000fe20000000a00 */
[----:B------:R-:W-:Y:S01]  /*8310*/  USHF.R.S32.HI UR13, URZ, 0x1f, UR42 ;  /* 0x0000001f3f0d7899 */ /* 0x000fe2000801142a */
[----:B------:R-:W-:Y:S01]  /*8320*/  F2FP.F16.F32.PACK_AB R112, R113, R112 ;  /* 0x000000707170723e */ /* 0x000fe200000000ff */
[----:B------:R-:W-:Y:S01]  /*8330*/  UIMAD UR5, UR12, UR8, URZ ;  /* 0x000000080c0572a4 */ /* 0x000fe2000f8e023f */
[----:B------:R-:W-:Y:S01]  /*8340*/  IMAD.MOV.U32 R28, RZ, RZ, R37 ;  /* 0x000000ffff1c7224 */ /* 0x000fe200078e0025 */
        /* <DEDUP_REMOVED lines=13> */
[----:B------:R-:W-:Y:S01]  /*8420*/  F2FP.F16.F32.PACK_AB R115, R119, R118 ;  /* 0x000000767773723e */ /* 0x000fe200000000ff */
[----:B------:R-:W-:Y:S01]  /*8430*/  ULDC UR5, c[0x0][0xa88] ;  /* 0x0002a20000057ab9 */ /* 0x000fe20000000800 */
[----:B------:R-:W-:Y:S01]  /*8440*/  BAR.SYNC.DEFER_BLOCKING 0x1, 0x180 ;  /* 0x0046000000007b1d */ /* 0x000fe20000010000 */
[----:B0-----:R-:W-:Y:S01]  /*8450*/  ISETP.NE.AND P1, PT, R32, 0x1, PT ;  /* 0x000000012000780c */ /* 0x001fe20003f25270 */
[----:B------:R-:W-:-:S04]  /*8460*/  IMAD.U32 R34, RZ, RZ, UR8 ;  /* 0x00000008ff227e24 */ /* 0x000fc8000f8e00ff */
[----:B------:R-:W-:Y:S01]  /*8470*/  ULDC.64 UR8, c[0x0][0xae8] ;  /* 0x0002ba0000087ab9 */ /* 0x000fe20000000a00 */
[----:B------:R-:W-:Y:S01]  /*8480*/  ULDC.64 UR10, c[0x0][0xaf0] ;  /* 0x0002bc00000a7ab9 */ /* 0x000fe20000000a00 */
[----:B------:R-:W-:Y:S02]  /*8490*/  MOV R2, R0 ;  /* 0x0000000000027202 */ /* 0x000fe40000000f00 */
[----:B-1----:R-:W-:Y:S01]  /*84a0*/  MOV R3, R5 ;  /* 0x0000000500037202 */ /* 0x002fe20000000f00 */
[----:B------:R-:W-:-:S03]  /*84b0*/  IMAD R5, R22, 0x40, R19 ;  /* 0x0000004016057824 */ /* 0x000fc600078e0213 */
[----:B------:R-:W0:Y:S01]  /*84c0*/  @P1 LDC R20, c[0x0][0xbec] ;  /* 0x0002fb00ff141b82 */ /* 0x000e220000000800 */
[----:B------:R-:W-:-:S04]  /*84d0*/  IMAD.WIDE R10, R155, 0x2, R2 ;  /* 0x000000029b0a7825 */ /* 0x000fc800078e0202 */
[----:B------:R-:W-:Y:S01]  /*84e0*/  IMAD.WIDE R2, R5, 0x2, R2 ;  /* 0x0000000205027825 */ /* 0x000fe200078e0202 */
[C---:B------:R-:W-:Y:S02]  /*84f0*/  LOP3.LUT R4, R10.reuse, 0x380, RZ, 0xc0, !PT ;  /* 0x000003800a047812 */ /* 0x040fe400078ec0ff */
[----:B------:R-:W1:Y:S01]  /*8500*/  @P1 LDC R35, c[0x0][0xbf0] ;  /* 0x0002fc00ff231b82 */ /* 0x000e620000000800 */
[----:B------:R-:W-:Y:S02]  /*8510*/  IADD3 R33, P0, R10, 0x60, RZ ;  /* 0x000000600a217810 */ /* 0x000fe40007f1e0ff */
[----:B------:R-:W-:Y:S02]  /*8520*/  SHF.R.U64 R5, R4, 0x3, RZ ;  /* 0x0000000304057819 */ /* 0x000fe400000012ff */
[----:B------:R-:W-:Y:S01]  /*8530*/  LOP3.LUT R4, R33, 0x380, RZ, 0xc0, !PT ;  /* 0x0000038021047812 */ /* 0x000fe200078ec0ff */
[----:B------:R-:W-:Y:S01]  /*8540*/  IMAD.X R9, RZ, RZ, R11, P0 ;  /* 0x000000ffff097224 */ /* 0x000fe200000e060b */
[----:B------:R-:W-:-:S02]  /*8550*/  IADD3 R31, P2, R10, 0x40, RZ ;  /* 0x000000400a1f7810 */ /* 0x000fc40007f5e0ff */
[----:B------:R-:W-:Y:S02]  /*8560*/  SHF.R.U64 R4, R4, 0x3, RZ ;  /* 0x0000000304047819 */ /* 0x000fe400000012ff */
[----:B------:R-:W-:Y:S01]  /*8570*/  IADD3 R29, P3, R10, 0x20, RZ ;  /* 0x000000200a1d7810 */ /* 0x000fe20007f7e0ff */
[----:B------:R-:W-:Y:S01]  /*8580*/  IMAD.X R7, RZ, RZ, R11, P2 ;  /* 0x000000ffff077224 */ /* 0x000fe200010e060b */
[----:B------:R-:W-:Y:S02]  /*8590*/  LOP3.LUT R6, R31, 0x380, RZ, 0xc0, !PT ;  /* 0x000003801f067812 */ /* 0x000fe400078ec0ff */
[----:B------:R-:W-:Y:S01]  /*85a0*/  LOP3.LUT R8, R4, R33, RZ, 0x3c, !PT ;  /* 0x0000002104087212 */ /* 0x000fe200078e3cff */
[----:B0-----:R-:W-:Y:S01]  /*85b0*/  @P1 IMAD.HI.U32 R20, R37, R20, RZ ;  /* 0x0000001425141227 */ /* 0x001fe200078e00ff */
[----:B------:R-:W-:Y:S02]  /*85c0*/  SHF.R.U64 R6, R6, 0x3, RZ ;  /* 0x0000000306067819 */ /* 0x000fe400000012ff */
[----:B------:R-:W-:-:S02]  /*85d0*/  LOP3.LUT R4, R29, 0x380, RZ, 0xc0, !PT ;  /* 0x000003801d047812 */ /* 0x000fc400078ec0ff */
[----:B------:R-:W-:Y:S02]  /*85e0*/  LOP3.LUT R6, R6, R31, RZ, 0x3c, !PT ;  /* 0x0000001f06067212 */ /* 0x000fe400078e3cff */
[----:B------:R-:W-:Y:S02]  /*85f0*/  SHF.R.U64 R4, R4, 0x3, RZ ;  /* 0x0000000304047819 */ /* 0x000fe400000012ff */
[----:B------:R-:W-:Y:S02]  /*8600*/  IADD3 R31, P2, R2, 0x3000, RZ ;  /* 0x00003000021f7810 */ /* 0x000fe40007f5e0ff */
[----:B------:R-:W-:Y:S02]  /*8610*/  LOP3.LUT R4, R4, R29, RZ, 0x3c, !PT ;  /* 0x0000001d04047212 */ /* 0x000fe400078e3cff */
[----:B------:R-:W-:Y:S01]  /*8620*/  LOP3.LUT R29, R31, 0x380, RZ, 0xc0, !PT ;  /* 0x000003801f1d7812 */ /* 0x000fe200078ec0ff */
[----:B------:R-:W-:Y:S01]  /*8630*/  IMAD.X R21, RZ, RZ, R3, P2 ;  /* 0x000000ffff157224 */ /* 0x000fe200010e0603 */
[----:B-1----:R-:W-:-:S02]  /*8640*/  @P1 SHF.R.U32.HI R28, RZ, R35, R20 ;  /* 0x00000023ff1c1219 */ /* 0x002fc40000011614 */
[----:B------:R-:W-:Y:S02]  /*8650*/  SHF.R.U64 R20, R29, 0x3, RZ ;  /* 0x000000031d147819 */ /* 0x000fe400000012ff */
[----:B------:R-:W-:Y:S01]  /*8660*/  LOP3.LUT R10, R5, R10, RZ, 0x3c, !PT ;  /* 0x0000000a050a7212 */ /* 0x000fe200078e3cff */
[--C-:B------:R-:W-:Y:S01]  /*8670*/  IMAD.MOV R29, RZ, RZ, -R28.reuse ;  /* 0x000000ffff1d7224 */ /* 0x100fe200078e0a1c */
[----:B------:R-:W-:Y:S01]  /*8680*/  LOP3.LUT R20, R20, R31, RZ, 0x3c, !PT ;  /* 0x0000001f14147212 */ /* 0x000fe200078e3cff */
[----:B------:R-:W-:Y:S01]  /*8690*/  IMAD.X R5, RZ, RZ, R11, P3 ;  /* 0x000000ffff057224 */ /* 0x000fe200018e060b */
[----:B------:R-:W-:Y:S01]  /*86a0*/  MOV R31, R10 ;  /* 0x0000000a001f7202 */ /* 0x000fe20000000f00 */
[----:B------:R-:W-:Y:S01]  /*86b0*/  IMAD R29, R32, R29, R37 ;  /* 0x0000001d201d7224 */ /* 0x000fe200078e0225 */
[----:B------:R-:W-:Y:S02]  /*86c0*/  SHF.R.S32.HI R11, RZ, 0x1f, R28 ;  /* 0x0000001fff0b7819 */ /* 0x000fe4000001141c */
[----:B------:R-:W-:-:S02]  /*86d0*/  IADD3 R10, P0, R28, UR6, RZ ;  /* 0x000000061c0a7c10 */ /* 0x000fc4000ff1e0ff */
[----:B------:R-:W-:Y:S02]  /*86e0*/  IADD3 R33, P3, R2, 0x1800, RZ ;  /* 0x0000180002217810 */ /* 0x000fe40007f7e0ff */
[----:B------:R-:W-:Y:S02]  /*86f0*/  SHF.R.S32.HI R30, RZ, 0x1f, R29 ;  /* 0x0000001fff1e7819 */ /* 0x000fe4000001141d */
[----:B------:R-:W-:Y:S01]  /*8700*/  IADD3.X R11, R11, UR7, R34, P0, !PT ;  /* 0x000000070b0b7c10 */ /* 0x000fe200087fe422 */
[----:B------:R-:W-:Y:S01]  /*8710*/  ULDC.64 UR6, c[0x0][0xb88] ;  /* 0x0002e20000067ab9 */ /* 0x000fe20000000a00 */
[----:B------:R-:W-:Y:S01]  /*8720*/  LOP3.LUT R24, R33, 0x380, RZ, 0xc0, !PT ;  /* 0x0000038021187812 */ /* 0x000fe200078ec0ff */
[----:B------:R-:W-:Y:S01]  /*8730*/  IMAD.X R25, RZ, RZ, R3, P3 ;  /* 0x000000ffff197224 */ /* 0x000fe200018e0603 */
[----:B------:R-:W-:Y:S01]  /*8740*/  MOV R28, R8 ;  /* 0x00000008001c7202 */ /* 0x000fe20000000f00 */
[----:B------:R-:W-:Y:S01]  /*8750*/  IMAD R8, R30, UR6, RZ ;  /* 0x000000061e087c24 */ /* 0x000fe2000f8e02ff */
[----:B------:R-:W-:Y:S01]  /*8760*/  MOV R30, R6 ;  /* 0x00000006001e7202 */ /* 0x000fe20000000f00 */
[----:B------:R-:W-:Y:S01]  /*8770*/  IMAD.WIDE.U32 R6, R29, UR6, R10 ;  /* 0x000000061d067c25 */ /* 0x000fe2000f8e000a */
[----:B------:R-:W-:-:S02]  /*8780*/  SHF.R.U64 R24, R24, 0x3, RZ ;  /* 0x0000000318187819 */ /* 0x000fc400000012ff */
[----:B------:R-:W-:Y:S01]  /*8790*/  LOP3.LUT P0, RZ, R152, 0x3, RZ, 0xc0, !PT ;  /* 0x0000000398ff7812 */ /* 0x000fe2000780c0ff */
[----:B------:R-:W-:Y:S01]  /*87a0*/  IMAD R29, R29, UR7, R8 ;  /* 0x000000071d1d7c24 */ /* 0x000fe2000f8e0208 */
[----:B------:R-:W-:Y:S01]  /*87b0*/  LOP3.LUT R24, R24, R33, RZ, 0x3c, !PT ;  /* 0x0000002118187212 */ /* 0x000fe200078e3cff */
[----:B------:R-:W-:Y:S01]  /*87c0*/  VIADD R10, R154, UR41 ;  /* 0x000000299a0a7c36 */ /* 0x000fe20008000000 */
[----:B------:R-:W-:Y:S01]  /*87d0*/  ULDC.64 UR6, c[0x0][0xb50] ;  /* 0x0002d40000067ab9 */ /* 0x000fe20000000a00 */
[----:B------:R-:W-:Y:S01]  /*87e0*/  IMAD R33, R32, UR5, RZ ;  /* 0x0000000520217c24 */ /* 0x000fe2000f8e02ff */
[----:B------:R-:W-:Y:S01]  /*87f0*/  LEA R34, P5, R6, UR6, 0x2 ;  /* 0x0000000606227c11 */ /* 0x000fe2000f8a10ff */
[----:B------:R-:W-:Y:S01]  /*8800*/  IMAD.IADD R7, R7, 0x1, R29 ;  /* 0x0000000107077824 */ /* 0x000fe200078e021d */
[----:B------:R-:W-:Y:S01]  /*8810*/  MOV R29, R4 ;  /* 0x00000004001d7202 */ /* 0x000fe20000000f00 */
[C---:B------:R-:W-:Y:S01]  /*8820*/  VIADD R8, R10.reuse, 0x8 ;  /* 0x000000080a087836 */ /* 0x040fe20000000000 */
[----:B------:R-:W-:Y:S01]  /*8830*/  ISETP.GE.OR P4, PT, R10, R33, P0 ;  /* 0x000000210a00720c */ /* 0x000fe20000786670 */
[----:B------:R-:W-:Y:S01]  /*8840*/  SHFL.IDX PT, R36, R34, RZ, 0x1c1f ;  /* 0x001c1fff22247589 */ /* 0x000fe200000e0000 */
[----:B------:R-:W-:-:S02]  /*8850*/  LEA.HI.X R35, R6, UR7, R7, 0x2, P5 ;  /* 0x0000000706237c11 */ /* 0x000fc4000a8f1407 */
[----:B------:R-:W-:Y:S01]  /*8860*/  ISETP.GE.OR P0, PT, R8, R33, P0 ;  /* 0x000000210800720c */ /* 0x000fe20000706670 */
[----:B------:R-:W-:Y:S01]  /*8870*/  SHFL.IDX PT, R38, R34, 0x1, 0x1c1f ;  /* 0x003c1f0022267f89 */ /* 0x000fe200000e0000 */
[----:B------:R-:W-:Y:S02]  /*8880*/  F2FP.F16.F32.PACK_AB R4, R89, R88 ;  /* 0x000000585904723e */ /* 0x000fe400000000ff */
[----:B------:R-:W-:Y:S01]  /*8890*/  F2FP.F16.F32.PACK_AB R5, R91, R90 ;  /* 0x0000005a5b05723e */ /* 0x000fe200000000ff */
[----:B------:R-:W0:Y:S01]  /*88a0*/  SHFL.IDX PT, R37, R35, RZ, 0x1c1f ;  /* 0x001c1fff23257589 */ /* 0x000e2200000e0000 */
[----:B------:R-:W-:Y:S02]  /*88b0*/  F2FP.F16.F32.PACK_AB R6, R93, R92 ;  /* 0x0000005c5d06723e */ /* 0x000fe400000000ff */
[----:B------:R-:W-:Y:S01]  /*88c0*/  F2FP.F16.F32.PACK_AB R7, R95, R94 ;  /* 0x0000005e5f07723e */ /* 0x000fe200000000ff */
[----:B------:R1:W2:Y:S01]  /*88d0*/  SHFL.IDX PT, R39, R35, 0x1, 0x1c1f ;  /* 0x003c1f0023277f89 */ /* 0x0002a200000e0000 */
[----:B------:R-:W-:-:S02]  /*88e0*/  F2FP.F16.F32.PACK_AB R8, R97, R96 ;  /* 0x000000606108723e */ /* 0x000fc400000000ff */
[----:B------:R-:W-:Y:S01]  /*88f0*/  F2FP.F16.F32.PACK_AB R9, R99, R98 ;  /* 0x000000626309723e */ /* 0x000fe200000000ff */
[----:B------:R3:W-:Y:S01]  /*8900*/  STSM.16.M88.4 [R31], R4 ;  /* 0x000000041f007844 */ /* 0x0007e20000000200 */
[----:B------:R-:W-:Y:S02]  /*8910*/  F2FP.F16.F32.PACK_AB R10, R101, R100 ;  /* 0x00000064650a723e */ /* 0x000fe400000000ff */
[----:B------:R-:W-:Y:S02]  /*8920*/  F2FP.F16.F32.PACK_AB R11, R103, R102 ;  /* 0x00000066670b723e */ /* 0x000fe400000000ff */
[----:B-1----:R-:W-:-:S03]  /*8930*/  LOP3.LUT R35, R2, 0x380, RZ, 0xc0, !PT ;  /* 0x0000038002237812 */ /* 0x002fc600078ec0ff */
[----:B------:R1:W-:Y:S01]  /*8940*/  STSM.16.M88.4 [R29], R8 ;  /* 0x000000081d007844 */ /* 0x0003e20000000200 */
[----:B------:R-:W-:-:S03]  /*8950*/  SHF.R.U64 R35, R35, 0x3, RZ ;  /* 0x0000000323237819 */ /* 0x000fc600000012ff */
[----:B------:R-:W-:Y:S01]  /*8960*/  STSM.16.M88.4 [R30], R12 ;  /* 0x0000000c1e007844 */ /* 0x000fe20000000200 */
[----:B------:R-:W-:Y:S01]  /*8970*/  LOP3.LUT R34, R35, R2, RZ, 0x3c, !PT ;  /* 0x0000000223227212 */ /* 0x000fe200078e3cff */
[----:B------:R-:W-:Y:S02]  /*8980*/  IMAD.MOV.U32 R35, RZ, RZ, R3 ;  /* 0x000000ffff237224 */ /* 0x000fe400078e0003 */
[----:B------:R-:W-:Y:S01]  /*8990*/  STSM.16.M88.4 [R28], R112 ;  /* 0x000000701c007844 */ /* 0x000fe20000000200 */
[----:B------:R-:W-:Y:S06]  /*89a0*/  BAR.SYNC.DEFER_BLOCKING 0x1, 0x180 ;  /* 0x0046000000007b1d */ /* 0x000fec0000010000 */
[----:B0-----:R0:W-:Y:S04]  /*89b0*/  @!P4 ST.E desc[UR46][R36.64], R27 ;  /* 0x0000001b2400c985 */ /* 0x0011e8000c10192e */
[----:B--2---:R2:W-:Y:S04]  /*89c0*/  @!P0 ST.E desc[UR46][R38.64], R26 ;  /* 0x0000001a26008985 */ /* 0x0045e8000c10192e */
[----:B---3--:R-:W3:Y:S04]  /*89d0*/  LD.E.128 R4, desc[UR46][R34.64] ;  /* 0x0000002e22047980 */ /* 0x008ee8000c101d00 */
[----:B-1----:R1:W4:Y:S01]  /*89e0*/  LD.E.128 R8, desc[UR46][R24.64] ;  /* 0x0000002e18087980 */ /* 0x002322000c101d00 */
[----:B0-----:R-:W0:Y:S03]  /*89f0*/  @P1 LDC R27, c[0x0][0xbf0] ;  /* 0x0002fc00ff1b1b82 */ /* 0x001e260000000800 */
[----:B------:R2:W4:Y:S01]  /*8a00*/  LD.E.128 R28, desc[UR46][R20.64] ;  /* 0x0000002e141c7980 */ /* 0x000522000c101d00 */
[----:B------:R-:W-:-:S04]  /*8a10*/  IADD3 R15, P0, R2, 0x4800, RZ ;  /* 0x00004800020f7810 */ /* 0x000fc80007f1e0ff */
[----:B------:R-:W-:Y:S01]  /*8a20*/  LOP3.LUT R2, R15, 0x380, RZ, 0xc0, !PT ;  /* 0x000003800f027812 */ /* 0x000fe200078ec0ff */
[----:B------:R-:W-:Y:S02]  /*8a30*/  IMAD.X R13, RZ, RZ, R3, P0 ;  /* 0x000000ffff0d7224 */ /* 0x000fe400000e0603 */
[----:B------:R-:W0:Y:S01]  /*8a40*/  @P1 LDC R3, c[0x0][0xbec] ;  /* 0x0002fb00ff031b82 */ /* 0x000e220000000800 */
[----:B------:R-:W-:Y:S01]  /*8a50*/  SHF.R.U64 R2, R2, 0x3, RZ ;  /* 0x0000000302027819 */ /* 0x000fe200000012ff */
[----:B------:R-:W-:-:S03]  /*8a60*/  UIMAD UR5, UR12, UR8, URZ ;  /* 0x000000080c0572a4 */ /* 0x000fc6000f8e023f */
[----:B------:R-:W-:Y:S01]  /*8a70*/  LOP3.LUT R12, R2, R15, RZ, 0x3c, !PT ;  /* 0x0000000f020c7212 */ /* 0x000fe200078e3cff */
[----:B------:R-:W-:Y:S01]  /*8a80*/  IMAD R2, R18, 0x30, R22 ;  /* 0x0000003012027824 */ /* 0x000fe200078e0216 */
[----:B------:R-:W-:-:S03]  /*8a90*/  UIMAD.WIDE.U32 UR6, UR43, UR8, URZ ;  /* 0x000000082b0672a5 */ /* 0x000fc6000f8e003f */
[----:B-1----:R-:W-:Y:S01]  /*8aa0*/  VIADD R24, R2, UR41 ;  /* 0x0000002902187c36 */ /* 0x002fe20008000000 */
[----:B------:R-:W-:Y:S01]  /*8ab0*/  UIMAD UR5, UR43, UR9, UR5 ;  /* 0x000000092b0572a4 */ /* 0x000fe2000f8e0205 */
[----:B------:R-:W5:Y:S01]  /*8ac0*/  LD.E.128 R12, desc[UR46][R12.64] ;  /* 0x0000002e0c0c7980 */ /* 0x000f62000c101d00 */
[----:B------:R-:W-:Y:S01]  /*8ad0*/  UIMAD UR8, UR13, UR10, URZ ;  /* 0x0000000a0d0872a4 */ /* 0x000fe2000f8e023f */
[----:B--2---:R-:W-:Y:S01]  /*8ae0*/  IMAD.MOV.U32 R21, RZ, RZ, R24 ;  /* 0x000000ffff157224 */ /* 0x004fe200078e0018 */
[----:B------:R-:W-:Y:S01]  /*8af0*/  UIADD3 UR7, UR7, UR5, URZ ;  /* 0x0000000507077290 */ /* 0x000fe2000fffe03f */
[----:B------:R-:W-:Y:S01]  /*8b00*/  @!PT LDS RZ, [RZ] ;  /* 0x00000000fffff984 */ /* 0x000fe20000000800 */
[----:B------:R-:W-:Y:S01]  /*8b10*/  @!PT LDS RZ, [RZ] ;  /* 0x00000000fffff984 */ /* 0x000fe20000000800 */
[----:B------:R-:W-:Y:S01]  /*8b20*/  @!PT LDS RZ, [RZ] ;  /* 0x00000000fffff984 */ /* 0x000fe20000000800 */
[----:B------:R-:W-:Y:S01]  /*8b30*/  @!PT LDS RZ, [RZ] ;  /* 0x00000000fffff984 */ /* 0x000fe20000000800 */
[----:B------:R1:W-:Y:S06]  /*8b40*/  MEMBAR.ALL.CTA ;  /* 0x0000000000007992 */ /* 0x0003ec0000008000 */
[----:B-1----:R-:W1:Y:S01]  /*8b50*/  FENCE.VIEW.ASYNC.S ;  /* 0x00000000000073c6 */ /* 0x002e620000000000 */
[----:B------:R-:W-:Y:S01]  /*8b60*/  UIMAD UR5, UR42, UR11, UR8 ;  /* 0x0000000b2a0572a4 */ /* 0x000fe2000f8e0208 */
[----:B------:R-:W-:Y:S01]  /*8b70*/  VIADD R0, R0, 0x16820 ;  /* 0x0001682000007836 */ /* 0x000fe20000000000 */
[----:B------:R-:W-:-:S03]  /*8b80*/  UIMAD.WIDE.U32 UR42, UR42, UR10, UR6 ;  /* 0x0000000a2a2a72a5 */ /* 0x000fc6000f8e0006 */
[----:B------:R-:W-:Y:S01]  /*8b90*/  ULDC.64 UR6, c[0x0][0xae0] ;  /* 0x0002b80000067ab9 */ /* 0x000fe20000000a00 */
[----:B------:R-:W-:Y:S01]  /*8ba0*/  UIADD3 UR5, UR43, UR5, URZ ;  /* 0x000000052b057290 */ /* 0x000fe2000fffe03f */
[----:B0-----:R-:W-:Y:S01]  /*8bb0*/  @P1 IMAD.HI.U32 R2, R24, R3, RZ ;  /* 0x0000000318021227 */ /* 0x001fe200078e00ff */
[----:B------:R-:W-:-:S03]  /*8bc0*/  PRMT R0, RZ, 0x654, R0 ;  /* 0x00000654ff007816 */ /* 0x000fc60000000000 */
[----:B------:R-:W-:Y:S01]  /*8bd0*/  IMAD.U32 R3, RZ, RZ, UR43 ;  /* 0x0000002bff037e24 */ /* 0x000fe2000f8e00ff */
[----:B------:R-:W-:Y:S01]  /*8be0*/  @P1 SHF.R.U32.HI R21, RZ, R27, R2 ;  /* 0x0000001bff151219 */ /* 0x000fe20000011602 */
[----:B------:R-:W-:Y:S02]  /*8bf0*/  IMAD.U32 R2, RZ, RZ, UR42 ;  /* 0x0000002aff027e24 */ /* 0x000fe4000f8e00ff */
[----:B------:R-:W-:Y:S01]  /*8c00*/  IMAD.U32 R3, RZ, RZ, UR5 ;  /* 0x00000005ff037e24 */ /* 0x000fe2000f8e00ff */
[--C-:B------:R-:W-:Y:S01]  /*8c10*/  SHF.R.S32.HI R20, RZ, 0x1f, R21.reuse ;  /* 0x0000001fff147819 */ /* 0x100fe20000011415 */
[----:B------:R-:W-:Y:S01]  /*8c20*/  IMAD.MOV R25, RZ, RZ, -R21 ;  /* 0x000000ffff197224 */ /* 0x000fe200078e0a15 */
[----:B------:R-:W-:Y:S01]  /*8c30*/  ULDC UR5, c[0x0][0xac8] ;  /* 0x0002b20000057ab9 */ /* 0x000fe20000000800 */
[----:B------:R-:W-:-:S04]  /*8c40*/  IMAD.WIDE.U32 R2, R21, UR6, R2 ;  /* 0x0000000615027c25 */ /* 0x000fc8000f8e0002 */
[----:B------:R-:W-:Y:S01]  /*8c50*/  IMAD R20, R20, UR6, RZ ;  /* 0x0000000614147c24 */ /* 0x000fe2000f8e02ff */
[----:B-1----:R0:W-:Y:S01]  /*8c60*/  SYNCS.ARRIVE.TRANS64.RED.A1T0 RZ, [R0+URZ], RZ ;  /* 0x000000ff00ff79a7 */ /* 0x0021e2000810043f */
[----:B------:R-:W-:Y:S02]  /*8c70*/  IMAD R25, R32, R25, R24 ;  /* 0x0000001920197224 */ /* 0x000fe400078e0218 */
[----:B------:R-:W-:Y:S01]  /*8c80*/  IMAD R27, R21, UR7, R20 ;  /* 0x00000007151b7c24 */ /* 0x000fe2000f8e0214 */
[----:B------:R-:W-:Y:S01]  /*8c90*/  ULDC.64 UR6, c[0x0][0xad8] ;  /* 0x0002b60000067ab9 */ /* 0x000fe20000000a00 */
[----:B------:R-:W-:Y:S01]  /*8ca0*/  VIADD R32, R22, UR41 ;  /* 0x0000002916207c36 */ /* 0x000fe20008000000 */
        /* <DEDUP_REMOVED lines=19> */
[----:B------:R-:W2:Y:S01]  /*8de0*/  SHFL.IDX PT, R3, R27, RZ, 0x181f ;  /* 0x00181fff1b037589 */ /* 0x000ea200000e0000 */
[----:B------:R-:W-:-:S03]  /*8df0*/  ISETP.GE.OR P0, PT, R0, R33, P0 ;  /* 0x000000210000720c */ /* 0x000fc60000706670 */
[----:B------:R-:W2:Y:S04]  /*8e00*/  SHFL.IDX PT, R21, R27, 0x1, 0x181f ;  /* 0x00381f001b157f89 */ /* 0x000ea800000e0000 */
[----:B------:R-:W2:Y:S01]  /*8e10*/  SHFL.IDX PT, R25, R27, 0x2, 0x181f ;  /* 0x00581f001b197f89 */ /* 0x000ea200000e0000 */
[----:B0-----:R-:W-:-:S03]  /*8e20*/  @!P1 LEA R2, P4, R19, R24, 0x1 ;  /* 0x0000001813029211 */ /* 0x001fc600078808ff */
[----:B------:R-:W0:Y:S01]  /*8e30*/  SHFL.IDX PT, R26, R26, 0x3, 0x181f ;  /* 0x00781f001a1a7f89 */ /* 0x000e2200000e0000 */
[----:B-1----:R-:W-:-:S03]  /*8e40*/  @!P2 LEA R20, P5, R19, R34, 0x1 ;  /* 0x000000221314a211 */ /* 0x002fc600078a08ff */
[----:B------:R-:W1:Y:S01]  /*8e50*/  SHFL.IDX PT, R27, R27, 0x3, 0x181f ;  /* 0x00781f001b1b7f89 */ /* 0x000e6200000e0000 */
[C---:B--2---:R-:W-:Y:S02]  /*8e60*/  @!P3 LEA R24, P6, R19.reuse, R36, 0x1 ;  /* 0x000000241318b211 */ /* 0x044fe400078c08ff */
[C-C-:B------:R-:W-:Y:S02]  /*8e70*/  @!P1 LEA.HI.X R3, R19.reuse, R3, R156.reuse, 0x1, P4 ;  /* 0x0000000313039211 */ /* 0x140fe400020f0c9c */
[C-C-:B------:R-:W-:Y:S02]  /*8e80*/  @!P2 LEA.HI.X R21, R19.reuse, R21, R156.reuse, 0x1, P5 ;  /* 0x000000151315a211 */ /* 0x140fe400028f0c9c */
[----:B------:R-:W-:Y:S01]  /*8e90*/  @!P3 LEA.HI.X R25, R19, R25, R156, 0x1, P6 ;  /* 0x000000191319b211 */ /* 0x000fe200030f0c9c */
[----:B---3--:R2:W-:Y:S04]  /*8ea0*/  @!P1 ST.E.128 desc[UR46][R2.64], R4 ;  /* 0x0000000402009985 */ /* 0x0085e8000c101d2e */
[----:B----4-:R2:W-:Y:S04]  /*8eb0*/  @!P2 ST.E.128 desc[UR46][R20.64], R8 ;  /* 0x000000081400a985 */ /* 0x0105e8000c101d2e */
[----:B------:R2:W-:Y:S01]  /*8ec0*/  @!P3 ST.E.128 desc[UR46][R24.64], R28 ;  /* 0x0000001c1800b985 */ /* 0x0005e2000c101d2e */
[----:B01----:R-:W-:Y:S05]  /*8ed0*/  @P0 BRA `(.L_x_14494) ;  /* 0x0000000400e40947 */ /* 0x003fea0003800000 */
[----:B--2---:R-:W-:-:S04]  /*8ee0*/  LEA R2, P0, R19, R26, 0x1 ;  /* 0x0000001a13027211 */ /* 0x004fc800078008ff */
[----:B------:R-:W-:-:S05]  /*8ef0*/  LEA.HI.X R3, R19, R27, R156, 0x1, P0 ;  /* 0x0000001b13037211 */ /* 0x000fca00000f0c9c */
[----:B-----5:R0:W-:Y:S01]  /*8f00*/  ST.E.128 desc[UR46][R2.64], R12 ;  /* 0x0000000c02007985 */ /* 0x0201e2000c101d2e */
[----:B------:R-:W-:Y:S05]  /*8f10*/  BRA `(.L_x_14494) ;  /* 0x0000000400d47947 */ /* 0x000fea0003800000 */
.L_x_14493:
        /* <DEDUP_REMOVED lines=50> */
.L_x_14496:
[----:B------:R-:W-:Y:S05]  /*9240*/  BSYNC B1 ;  /* 0x0000000000017941 */ /* 0x000fea0003800000 */
.L_x_14495:
        /* <DEDUP_REMOVED lines=11> */
[----:B------:R-:W-:Y:S02]  /*9300*/  VIADD R11, R22, UR41 ;  /* 0x00000029160b7c36 */ /* 0x000fe40008000000 */
[----:B------:R-:W-:Y:S01]  /*9310*/  UIMAD UR5, UR42, UR11, UR5 ;  /* 0x0000000b2a0572a4 */ /* 0x000fe2000f8e0205 */
[--C-:B------:R-:W-:Y:S01]  /*9320*/  SHF.R.S32.HI R0, RZ, 0x1f, R5.reuse ;  /* 0x0000001fff007819 */ /* 0x100fe20000011405 */
[----:B------:R-:W-:Y:S01]  /*9330*/  UIMAD.WIDE.U32 UR42, UR42, UR10, UR6 ;  /* 0x0000000a2a2a72a5 */ /* 0x000fe2000f8e0006 */
[----:B------:R-:W-:-:S02]  /*9340*/  IMAD.MOV R7, RZ, RZ, -R5 ;  /* 0x000000ffff077224 */ /* 0x000fc400078e0a05 */
[----:B------:R-:W-:Y:S01]  /*9350*/  ULDC.64 UR6, c[0x0][0xae0] ;  /* 0x0002b80000067ab9 */ /* 0x000fe20000000a00 */
[----:B------:R-:W-:Y:S01]  /*9360*/  UIADD3 UR5, UR43, UR5, URZ ;  /* 0x000000052b057290 */ /* 0x000fe2000fffe03f */
[----:B------:R-:W-:Y:S02]  /*9370*/  IMAD R7, R8, R7, R6 ;  /* 0x0000000708077224 */ /* 0x000fe400078e0206 */
[----:B------:R-:W-:Y:S02]  /*9380*/  IMAD R0, R0, UR6, RZ ;  /* 0x0000000600007c24 */ /* 0x000fe4000f8e02ff */
[----:B------:R-:W-:Y:S02]  /*9390*/  IMAD.U32 R3, RZ, RZ, UR43 ;  /* 0x0000002bff037e24 */ /* 0x000fe4000f8e00ff */
        /* <DEDUP_REMOVED lines=17> */
[----:B------:R-:W0:Y:S01]  /*94b0*/  SHFL.IDX PT, R4, R12, 0x1, 0x181f ;  /* 0x00381f000c047f89 */ /* 0x000e2200000e0000 */
[----:B------:R-:W-:Y:S01]  /*94c0*/  IMAD R14, R8, UR6, RZ ;  /* 0x00000006080e7c24 */ /* 0x000fe2000f8e02ff */
[----:B------:R-:W-:Y:S01]  /*94d0*/  ISETP.GE.AND P0, PT, R19, UR5, PT ;  /* 0x0000000513007c0c */ /* 0x000fe2000bf06270 */
[C---:B------:R-:W-:Y:S01]  /*94e0*/  VIADD R8, R11.reuse, 0x60 ;  /* 0x000000600b087836 */ /* 0x040fe20000000000 */
[----:B------:R-:W1:Y:S02]  /*94f0*/  SHFL.IDX PT, R2, R12, RZ, 0x181f ;  /* 0x00181fff0c027589 */ /* 0x000e6400000e0000 */
        /* <DEDUP_REMOVED lines=23> */
.L_x_14494:
[----:B------:R-:W-:Y:S05]  /*9670*/  BSYNC B0 ;  /* 0x0000000000007941 */ /* 0x000fea0003800000 */
.L_x_14492:
[----:B------:R-:W-:Y:S02]  /*9680*/  ULDC UR5, c[0x0][0xc38] ;  /* 0x00030e0000057ab9 */ /* 0x000fe40000000800 */
[----:B------:R-:W-:-:S06]  /*9690*/  UISETP.GE.AND UP0, UPT, UR4, UR5, UPT ;  /* 0x000000050400728c */ /* 0x000fcc000bf06270 */
[----:B------:R-:W-:-:S13]  /*96a0*/  PLOP3.LUT P0, PT, PT, PT, UP0, 0x80, 0x0 ;  /* 0x000000000000781c */ /* 0x000fda0003f0f008 */
[----:B------:R-:W-:Y:S05]  /*96b0*/  @!P0 BRA `(.L_x_14497) ;  /* 0xffffff7400b08947 */ /* 0x000fea000383ffff */
[----:B------:R-:W-:Y:S05]  /*96c0*/  EXIT ;  /* 0x000000000000794d */ /* 0x000fea0003800000 */
.L_x_14457:
[----:B------:R-:W-:-:S08]  /*96d0*/  NOP ;  /* 0x0000000000007918 */ /* 0x000fd00000000000 */
[----:B------:R-:W0:-:S00]  /*96e0*/  USETMAXREG.DEALLOC.CTAPOOL 0x20 ;  /* 0x00000020000079c8 */ /* 0x000e0000080e0500 */
        /* <DEDUP_REMOVED lines=34> */
[----:B--2---:R-:W-:-:S07]  /*9910*/  LOP3.LUT R0, R3, 0x70, R4, 0xf8, !PT ;  /* 0x0000007003007812 */ /* 0x004fce00078ef804 */
.L_x_14576:
        /* <DEDUP_REMOVED lines=22> */
.L_x_14499:
[----:B------:R-:W-:Y:S01]  /*9a80*/  ULDC UR8, c[0x0][0xc54] ;  /* 0x0003150000087ab9 */ /* 0x000fe20000000800 */
[----:B------:R-:W-:Y:S01]  /*9a90*/  UMOV UR5, UR9 ;  /* 0x0000000900057c82 */ /* 0x000fe20008000000 */
[----:B------:R-:W-:-:S11]  /*9aa0*/  UISETP.NE.AND UP0, UPT, UR8, 0x1, UPT ;  /* 0x000000010800788c */ /* 0x000fd6000bf05270 */
[----:B------:R-:W-:Y:S02]  /*9ab0*/  @UP0 ULDC.64 UR10, c[0x0][0xc58] ;  /* 0x00031600000a0ab9 */ /* 0x000fe40000000a00 */
[----:B------:R-:W-:-:S04]  /*9ac0*/  UIMAD.WIDE.U32 UR6, UR9, UR10, URZ ;  /* 0x0000000a090672a5 */ /* 0x000fc8000f8e003f */
[----:B------:R-:W-:-:S04]  /*9ad0*/  @UP0 USHF.R.U32.HI UR5, URZ, UR11, UR7 ;  /* 0x0000000b3f050299 */ /* 0x000fc80008011607 */
[----:B------:R-:W-:-:S12]  /*9ae0*/  UIMAD UR8, UR5, UR8, URZ ;  /* 0x00000008050872a4 */ /* 0x000fd8000f8e023f */
.L_x_14500:
[----:B------:R-:W-:Y:S01]  /*9af0*/  ULOP3.LUT UR40, URZ, UR5, URZ, 0x33, !UPT ;  /* 0x000000053f287292 */ /* 0x000fe2000f8e333f */
[----:B------:R-:W-:Y:S01]  /*9b00*/  BSSY B7, `(.L_x_14501) ;  /* 0x000033a000077945 */ /* 0x000fe20003800000 */
[----:B------:R-:W-:Y:S01]  /*9b10*/  ULDC UR10, c[0x0][0x448] ;  /* 0x00011200000a7ab9 */ /* 0x000fe20000000800 */
[----:B------:R-:W-:Y:S01]  /*9b20*/  ULDC UR5, c[0x0][0xc3c] ;  /* 0x00030f0000057ab9 */ /* 0x000fe20000000800 */
[----:B------:R-:W-:Y:S01]  /*9b30*/  UISETP.NE.AND UP1, UPT, UR10, 0x1, UPT ;  /* 0x000000010a00788c */ /* 0x000fe2000bf25270 */
[----:B------:R-:W-:Y:S01]  /*9b40*/  ULDC.64 UR6, c[0x0][0x418] ;  /* 0x0001060000067ab9 */ /* 0x000fe20000000a00 */
[----:B------:R-:W-:Y:S02]  /*9b50*/  UIADD3 UR40, UR40, UR5, URZ ;  /* 0x0000000528287290 */ /* 0x000fe4000fffe03f */
[----:B------:R-:W-:Y:S02]  /*9b60*/  UISETP.NE.U32.AND UP0, UPT, UR6, URZ, UPT ;  /* 0x0000003f0600728c */ /* 0x000fe4000bf05070 */
[----:B------:R-:W-:-:S02]  /*9b70*/  UIMAD UR5, UR40, 0xc0, URZ ;  /* 0x000000c0280578a4 */ /* 0x000fc4000f8e023f */
[----:B------:R-:W-:Y:S02]  /*9b80*/  UISETP.NE.AND.EX UP0, UPT, UR7, URZ, UPT, UP0 ;  /* 0x0000003f0700728c */ /* 0x000fe4000bf05300 */
[----:B------:R-:W-:Y:S01]  /*9b90*/  UIADD3 UR5, UR5, 0xbf, URZ ;  /* 0x000000bf05057890 */ /* 0x000fe2000fffe03f */
[----:B------:R-:W-:Y:S01]  /*9ba0*/  ULDC UR7, c[0x0][0x288] ;  /* 0x0000a20000077ab9 */ /* 0x000fe20000000800 */
        /* <DEDUP_REMOVED lines=50> */
.L_x_14502:
        /* <DEDUP_REMOVED lines=20> */
.L_x_14505:
[----:B------:R-:W-:Y:S05]  /*a010*/  BSYNC B6 ;  /* 0x0000000000067941 */ /* 0x000fea0003800000 */
.L_x_14504:
        /* <DEDUP_REMOVED lines=20> */
.L_x_14508:
        /* <DEDUP_REMOVED lines=15> */
.L_x_14507:
[----:B------:R-:W-:Y:S05]  /*a250*/  BSYNC B6 ;  /* 0x0000000000067941 */ /* 0x000fea0003800000 */
.L_x_14506:
        /* <DEDUP_REMOVED lines=24> */
.L_x_14591:
[----:B-1----:R-:W-:Y:S02]  /*a3e0*/  ISETP.NE.AND P0, PT, R14, RZ, PT ;  /* 0x000000ff0e00720c */ /* 0x002fe40003f05270 */
[----:B------:R-:W-:-:S04]  /*a3f0*/  PLOP3.LUT P2, PT, PT, PT, PT, 0x8, 0x0 ;  /* 0x000000000000781c */ /* 0x000fc80003f4e170 */
[----:B------:R-:W-:-:S07]  /*a400*/  P2R R25, PR, RZ, 0x4 ;  /* 0x00000004ff197803 */ /* 0x000fce0000000000 */
[----:B------:R-:W-:Y:S05]  /*a410*/  @P0 BRA `(.L_x_14510) ;  /* 0x0000000000d80947 */ /* 0x000fea0003800000 */
[----:B------:R-:W-:-:S03]  /*a420*/  UMOV UR4, 0xffffffff ;  /* 0xffffffff00047882 */ /* 0x000fc60000000000 */
[----:B------:R-:W-:Y:S05]  /*a430*/  BRA.DIV UR4, `(.L_x_14511) ;  /* 0x0000003204b07947 */ /* 0x000fea000b800000 */
[----:B------:R-:W-:-:S13]  /*a440*/  ELECT P6, URZ, PT ;  /* 0x00000000003f782f */ /* 0x000fda00038c0000 */
.L_x_14594:
        /* <DEDUP_REMOVED lines=21> */
.L_x_14512:
[----:B------:R-:W2:Y:S01]  /*a5a0*/  S2R R0, SR_TID.X ;  /* 0x0000000000007919 */ /* 0x000ea20000002100 */
[----:B-1----:R-:W-:Y:S01]  /*a5b0*/  IMAD R3, R16, 0x8, R17 ;  /* 0x0000000810037824 */ /* 0x002fe200078e0211 */
[----:B--2---:R-:W-:Y:S02]  /*a5c0*/  LOP3.LUT R2, R0, 0x7f, RZ, 0xc0, !PT ;  /* 0x0000007f00027812 */ /* 0x004fe400078ec0ff */
[----:B------:R-:W-:Y:S02]  /*a5d0*/  SHF.L.U32 R0, R23, 0x1f, RZ ;  /* 0x0000001f17007819 */ /* 0x000fe400000006ff */
[----:B------:R-:W-:Y:S02]  /*a5e0*/  ISETP.NE.AND P1, PT, R2, RZ, PT ;  /* 0x000000ff0200720c */ /* 0x000fe40003f25270 */
[----:B------:R-:W1:Y:S02]  /*a5f0*/  SYNCS.PHASECHK.TRANS64.TRYWAIT P0, [R3+URZ+0x16840], R0 ;  /* 0x01684000030075a7 */ /* 0x000e64000800017f */
[----:B-1----:R-:W-:Y:S09]  /*a600*/  @!P0 BRA `(.L_x_14513) ;  /* 0x00000030005c8947 */ /* 0x002ff20003800000 */
.L_x_14595:
[----:B------:R-:W-:Y:S05]  /*a610*/  @P1 BRA `(.L_x_14514) ;  /* 0x0000000000141947 */ /* 0x000fea0003800000 */
[----:B------:R-:W-:Y:S01]  /*a620*/  ISETP.NE.AND P0, PT, R29, RZ, PT ;  /* 0x000000ff1d00720c */ /* 0x000fe20003f05270 */
[----:B-1----:R-:W-:-:S04]  /*a630*/  IMAD.MOV.U32 R0, RZ, RZ, 0x4000 ;  /* 0x00004000ff007424 */ /* 0x002fc800078e00ff */
[----:B------:R2:W-:Y:S08]  /*a640*/  SYNCS.ARRIVE.TRANS64 RZ, [R3+URZ+0x16830], R0 ;  /* 0x0168300003ff79a7 */ /* 0x0005f0000800003f */
[----:B------:R-:W-:Y:S05]  /*a650*/  @!P0 BRA `(.L_x_14514) ;  /* 0x0000000000048947 */ /* 0x000fea0003800000 */
[----:B------:R-:W-:Y:S01]  /*a660*/  BPT.TRAP 0x1 ;  /* 0x000000040000795c */ /* 0x000fe20000300000 */
.L_x_14514:
        /* <DEDUP_REMOVED lines=10> */
[----:B------:R-:W-:-:S04]  /*a710*/  PLOP3.LUT P0, PT, PT, PT, PT, 0x80, 0x0 ;  /* 0x000000000000781c */ /* 0x000fc80003f0f070 */
[----:B------:R-:W-:Y:S01]  /*a720*/  UIADD3 UR33, UR33, 0x16830, URZ ;  /* 0x0001683021217890 */ /* 0x000fe2000fffe03f */
[----:B------:R-:W-:Y:S01]  /*a730*/  P2R R25, PR, RZ, 0x1 ;  /* 0x00000001ff197803 */ /* 0x000fe20000000000 */
[----:B------:R-:W-:Y:S02]  /*a740*/  USHF.L.U32 UR35, UR35, 0x7, URZ ;  /* 0x0000000723237899 */ /* 0x000fe4000800063f */
[----:B------:R-:W-:-:S09]  /*a750*/  UIADD3 UR32, UR32, 0xe400, URZ ;  /* 0x0000e40020207890 */ /* 0x000fd2000fffe03f */
[----:B------:R1:W-:Y:S02]  /*a760*/  UTMALDG.4D [UR32], [UR4], desc[UR6] ;  /* 0x00000620040075b4 */ /* 0x0003e40008019000 */
[----:B-1----:R-:W-:Y:S01]  /*a770*/  NOP ;  /* 0x0000000000007918 */ /* 0x002fe20000000000 */
.L_x_14510:
        /* <DEDUP_REMOVED lines=29> */
.L_x_14516:
[----:B------:R-:W-:Y:S05]  /*a950*/  BSYNC B6 ;  /* 0x0000000000067941 */ /* 0x000fea0003800000 */
.L_x_14515:
[----:B------:R-:W1:Y:S01]  /*a960*/  LDC R9, c[0x0][0x448] ;  /* 0x00011200ff097b82 */ /* 0x000e620000000800 */
[----:B0-----:R-:W0:Y:S01]  /*a970*/  S2R R20, SR_TID.X ;  /* 0x0000000000147919 */ /* 0x001e220000002100 */
[----:B------:R-:W-:Y:S01]  /*a980*/  IMAD.U32 R6, RZ, RZ, UR40 ;  /* 0x00000028ff067e24 */ /* 0x000fe2000f8e00ff */
[----:B------:R-:W-:Y:S01]  /*a990*/  ULDC.64 UR8, c[0x0][0x2e0] ;  /* 0x0000b80000087ab9 */ /* 0x000fe20000000a00 */
[----:B------:R-:W-:Y:S01]  /*a9a0*/  UMOV UR4, UR48 ;  /* 0x0000003000047c82 */ /* 0x000fe20008000000 */
[----:B------:R-:W-:Y:S01]  /*a9b0*/  UIMAD UR6, UR37, UR8, URZ ;  /* 0x00000008250672a4 */ /* 0x000fe2000f8e023f */
        /* <DEDUP_REMOVED lines=12> */
[----:B------:R-:W-:Y:S02]  /*aa80*/  LOP3.LUT R20, R21, 0x70, R20, 0xf8, !PT ;  /* 0x0000007015147812 */ /* 0x000fe400078ef814 */
[----:B------:R-:W1:Y:S01]  /*aa90*/  S2R R21, SR_TID.X ;  /* 0x0000000000157919 */ /* 0x000e620000002100 */
[----:B------:R-:W2:Y:S02]  /*aaa0*/  @P1 LDC R5, c[0x0][0x450] ;  /* 0x00011400ff051b82 */ /* 0x000ea40000000800 */
[----:B------:R-:W-:-:S04]  /*aab0*/  IMAD R6, R6, 0xc0, R20 ;  /* 0x000000c006067824 */ /* 0x000fc800078e0214 */
[----:B------:R-:W-:Y:S02]  /*aac0*/  IMAD.MOV.U32 R11, RZ, RZ, R6 ;  /* 0x000000ffff0b7224 */ /* 0x000fe400078e0006 */
[----:B------:R-:W3:Y:S01]  /*aad0*/  @P1 LDC R8, c[0x0][0x450] ;  /* 0x00011400ff081b82 */ /* 0x000ee20000000800 */
        /* <DEDUP_REMOVED lines=12> */
[----:B------:R-:W-:Y:S01]  /*aba0*/  VIADD R6, R6, 0x80 ;  /* 0x0000008006067836 */ /* 0x000fe20000000000 */
[----:B------:R-:W-:Y:S01]  /*abb0*/  SHF.R.S32.HI R0, RZ, 0x1f, R7 ;  /* 0x0000001fff007819 */ /* 0x000fe20000011407 */
[----:B------:R-:W-:Y:S02]  /*abc0*/  IMAD.IADD R5, R5, 0x1, R13 ;  /* 0x0000000105057824 */ /* 0x000fe400078e020d */
[C---:B-1----:R-:W-:Y:S01]  /*abd0*/  IMAD.SHL.U32 R20, R21.reuse, 0x8, RZ ;  /* 0x0000000815147824 */ /* 0x042fe200078e00ff */
[----:B------:R-:W-:Y:S01]  /*abe0*/  LOP3.LUT R21, R21, 0x7f, RZ, 0xc0, !PT ;  /* 0x0000007f15157812 */ /* 0x000fe200078ec0ff */
[----:B------:R-:W-:-:S02]  /*abf0*/  IMAD R0, R0, UR6, RZ ;  /* 0x0000000600007c24 */ /* 0x000fc4000f8e02ff */
[C---:B------:R-:W-:Y:S01]  /*ac00*/  IMAD.WIDE.U32 R4, R7.reuse, UR6, R4 ;  /* 0x0000000607047c25 */ /* 0x040fe2000f8e0004 */
[----:B------:R-:W-:Y:S02]  /*ac10*/  LOP3.LUT R20, R20, 0x38, RZ, 0xc0, !PT ;  /* 0x0000003814147812 */ /* 0x000fe400078ec0ff */
[----:B------:R-:W-:Y:S01]  /*ac20*/  SHF.R.U32.HI R21, RZ, 0x3, R21 ;  /* 0x00000003ff157819 */ /* 0x000fe20000011615 */
[----:B------:R-:W-:Y:S02]  /*ac30*/  IMAD R0, R7, UR7, R0 ;  /* 0x0000000707007c24 */ /* 0x000fe4000f8e0200 */
[----:B------:R-:W0:Y:S02]  /*ac40*/  @P1 LDC R7, c[0x0][0x44c] ;  /* 0x00011300ff071b82 */ /* 0x000e240000000800 */
[----:B------:R-:W-:Y:S01]  /*ac50*/  IMAD.IADD R5, R5, 0x1, R0 ;  /* 0x0000000105057824 */ /* 0x000fe200078e0200 */
[----:B------:R-:W-:-:S04]  /*ac60*/  LEA R0, P0, R4, UR8, 0x1 ;  /* 0x0000000804007c11 */ /* 0x000fc8000f8008ff */
[----:B------:R-:W-:Y:S01]  /*ac70*/  LEA.HI.X R4, R4, UR9, R5, 0x1, P0 ;  /* 0x0000000904047c11 */ /* 0x000fe200080f0c05 */
[----:B0-----:R-:W-:-:S04]  /*ac80*/  @P1 IMAD.HI.U32 R5, R6, R7, RZ ;  /* 0x0000000706051227 */ /* 0x001fc800078e00ff */
[----:B------:R-:W-:Y:S01]  /*ac90*/  IMAD.MOV.U32 R7, RZ, RZ, R6 ;  /* 0x000000ffff077224 */ /* 0x000fe200078e0006 */
[----:B---3--:R-:W-:-:S04]  /*aca0*/  @P1 SHF.R.U32.HI R7, RZ, R8, R5 ;  /* 0x00000008ff071219 */ /* 0x008fc80000011605 */
[--C-:B------:R-:W-:Y:S01]  /*acb0*/  SHF.R.S32.HI R8, RZ, 0x1f, R7.reuse ;  /* 0x0000001fff087819 */ /* 0x100fe20000011407 */
[----:B------:R-:W-:Y:S02]  /*acc0*/  IMAD.MOV R5, RZ, RZ, -R7 ;  /* 0x000000ffff057224 */ /* 0x000fe400078e0a07 */
[----:B------:R-:W-:-:S04]  /*acd0*/  IMAD.WIDE.U32 R2, R7, UR4, R2 ;  /* 0x0000000407027c25 */ /* 0x000fc8000f8e0002 */
[----:B------:R-:W-:Y:S02]  /*ace0*/  IMAD R5, R9, R5, R6 ;  /* 0x0000000509057224 */ /* 0x000fe400078e0206 */
[----:B------:R-:W-:Y:S01]  /*acf0*/  IMAD R8, R8, UR4, RZ ;  /* 0x0000000408087c24 */ /* 0x000fe2000f8e02ff */
[----:B------:R-:W-:Y:S02]  /*ad00*/  ULDC UR4, c[0x0][0x2b8] ;  /* 0x0000ae0000047ab9 */ /* 0x000fe40000000800 */
[----:B------:R-:W-:Y:S01]  /*ad10*/  SHF.R.S32.HI R6, RZ, 0x1f, R5 ;  /* 0x0000001fff067819 */ /* 0x000fe20000011405 */
[----:B------:R-:W-:-:S04]  /*ad20*/  IMAD R7, R7, UR5, R8 ;  /* 0x0000000507077c24 */ /* 0x000fc8000f8e0208 */
        /* <DEDUP_REMOVED lines=10> */
[----:B------:R-:W0:Y:S01]  /*add0*/  SHFL.IDX PT, R14, R0, RZ, 0x181f ;  /* 0x00181fff000e7589 */ /* 0x000e2200000e0000 */
[----:B------:R-:W-:Y:S01]  /*ade0*/  IMAD.U32 R7, RZ, RZ, UR40 ;  /* 0x00000028ff077e24 */ /* 0x000fe2000f8e00ff */
[----:B------:R-:W-:Y:S02]  /*adf0*/  ULDC UR4, c[0x0][0x288] ;  /* 0x0000a20000047ab9 */ /* 0x000fe40000000800 */
[----:B------:R-:W1:Y:S01]  /*ae00*/  SHFL.IDX PT, R2, R4, RZ, 0x181f ;  /* 0x00181fff04027589 */ /* 0x000e6200000e0000 */
[----:B------:R-:W-:Y:S02]  /*ae10*/  IMAD R6, R9, UR4, RZ ;  /* 0x0000000409067c24 */ /* 0x000fe4000f8e02ff */
[----:B------:R-:W-:Y:S01]  /*ae20*/  IMAD R7, R7, 0xc0, R21 ;  /* 0x000000c007077824 */ /* 0x000fe200078e0215 */
[----:B------:R-:W-:Y:S03]  /*ae30*/  SHFL.IDX PT, R10, R0, 0x2, 0x181f ;  /* 0x00581f00000a7f89 */ /* 0x000fe600000e0000 */
[C---:B------:R-:W-:Y:S01]  /*ae40*/  VIADD R9, R7.reuse, 0x10 ;  /* 0x0000001007097836 */ /* 0x040fe20000000000 */
[C---:B------:R-:W-:Y:S01]  /*ae50*/  ISETP.GE.AND P1, PT, R7.reuse, R6, PT ;  /* 0x000000060700720c */ /* 0x040fe20003f26270 */
[----:B------:R-:W-:-:S03]  /*ae60*/  VIADD R11, R7, 0x70 ;  /* 0x00000070070b7836 */ /* 0x000fc60000000000 */
[----:B------:R-:W-:Y:S01]  /*ae70*/  ISETP.GE.AND P3, PT, R9, R6, PT ;  /* 0x000000060900720c */ /* 0x000fe20003f66270 */
[----:B------:R-:W-:-:S08]  /*ae80*/  VIADD R9, R7, 0x20 ;  /* 0x0000002007097836 */ /* 0x000fd00000000000 */
[----:B0-----:R-:W-:-:S05]  /*ae90*/  @!P1 LEA R14, P2, R20, R14, 0x1 ;  /* 0x0000000e140e9211 */ /* 0x001fca00078408ff */
[----:B-1----:R-:W-:Y:S02]  /*aea0*/  @!P1 IMAD.X R3, RZ, RZ, R2, P2 ;  /* 0x000000ffff039224 */ /* 0x002fe400010e0602 */
[----:B------:R-:W-:Y:S02]  /*aeb0*/  @!P1 IMAD.MOV.U32 R2, RZ, RZ, R14 ;  /* 0x000000ffff029224 */ /* 0x000fe400078e000e */
[----:B------:R-:W0:Y:S04]  /*aec0*/  SHFL.IDX PT, R14, R0, 0x1, 0x181f ;  /* 0x00381f00000e7f89 */ /* 0x000e2800000e0000 */
[----:B------:R1:W-:Y:S01]  /*aed0*/  @!P1 LDGSTS.E.BYPASS.LTC128B.128 [R27+0x8400], desc[UR46][R2.64], !P0 ;  /* 0x08400000021b9fae */ /* 0x0003e2000c101d6e */
[----:B------:R-:W-:-:S03]  /*aee0*/  ISETP.GE.AND P1, PT, R9, R6, PT ;  /* 0x000000060900720c */ /* 0x000fc60003f26270 */
[----:B------:R-:W-:Y:S04]  /*aef0*/  SHFL.IDX PT, R9, R4, 0x2, 0x181f ;  /* 0x00581f0004097f89 */ /* 0x000fe800000e0000 */
[----:B-1----:R-:W1:Y:S01]  /*af00*/  SHFL.IDX PT, R2, R4, 0x1, 0x181f ;  /* 0x00381f0004027f89 */ /* 0x002e6200000e0000 */
[----:B0-----:R-:W-:-:S05]  /*af10*/  @!P3 LEA R14, P2, R20, R14, 0x1 ;  /* 0x0000000e140eb211 */ /* 0x001fca00078408ff */
[----:B-1----:R-:W-:Y:S02]  /*af20*/  @!P3 IMAD.X R3, RZ, RZ, R2, P2 ;  /* 0x000000ffff03b224 */ /* 0x002fe400010e0602 */
[----:B------:R-:W-:Y:S02]  /*af30*/  @!P3 IMAD.MOV.U32 R2, RZ, RZ, R14 ;  /* 0x000000ffff02b224 */ /* 0x000fe400078e000e */
[----:B------:R-:W0:Y:S04]  /*af40*/  SHFL.IDX PT, R14, R0, 0x3, 0x181f ;  /* 0x00781f00000e7f89 */ /* 0x000e2800000e0000 */
[----:B------:R1:W-:Y:S02]  /*af50*/  @!P3 LDGSTS.E.BYPASS.LTC128B.128 [R27+0x8c00], desc[UR46][R2.64], !P0 ;  /* 0x08c00000021bbfae */ /* 0x0003e4000c101d6e */
[----:B-1----:R-:W-:-:S02]  /*af60*/  @!P1 LEA R2, P2, R20, R10, 0x1 ;  /* 0x0000000a14029211 */ /* 0x002fc400078408ff */
[----:B------:R-:W-:Y:S03]  /*af70*/  SHFL.IDX PT, R10, R0, 0x4, 0x181f ;  /* 0x00981f00000a7f89 */ /* 0x000fe600000e0000 */
[----:B------:R-:W-:Y:S02]  /*af80*/  @!P1 IMAD.X R3, RZ, RZ, R9, P2 ;  /* 0x000000ffff039224 */ /* 0x000fe400010e0609 */
[----:B------:R-:W-:-:S03]  /*af90*/  VIADD R9, R7, 0x30 ;  /* 0x0000003007097836 */ /* 0x000fc60000000000 */
[----:B------:R1:W-:Y:S02]  /*afa0*/  @!P1 LDGSTS.E.BYPASS.LTC128B.128 [R27+0x9400], desc[UR46][R2.64], !P0 ;  /* 0x09400000021b9fae */ /* 0x0003e4000c101d6e */
[----:B------:R-:W-:Y:S01]  /*afb0*/  ISETP.GE.AND P3, PT, R9, R6, PT ;  /* 0x000000060900720c */ /* 0x000fe20003f66270 */
[----:B------:R-:W-:-:S05]  /*afc0*/  VIADD R9, R7, 0x40 ;  /* 0x0000004007097836 */ /* 0x000fca0000000000 */
[----:B------:R-:W-:Y:S02]  /*afd0*/  ISETP.GE.AND P1, PT, R9, R6, PT ;  /* 0x000000060900720c */ /* 0x000fe40003f26270 */
        /* <DEDUP_REMOVED lines=17> */
[----:B0-----:R-:W-:-:S03]  /*b0f0*/  @!P3 LEA R14, P2, R20, R14, 0x1 ;  /* 0x0000000e140eb211 */ /* 0x001fc600078408ff */
[----:B------:R-:W-:Y:S02]  /*b100*/  SHFL.IDX PT, R4, R4, 0x7, 0x181f ;  /* 0x00f81f0004047f89 */ /* 0x000fe400000e0000 */
[----:B-1----:R-:W-:Y:S02]  /*b110*/  @!P3 IMAD.X R3, RZ, RZ, R2, P2 ;  /* 0x000000ffff03b224 */ /* 0x002fe400010e0602 */
[----:B------:R-:W-:Y:S02]  /*b120*/  @!P3 IMAD.MOV.U32 R2, RZ, RZ, R14 ;  /* 0x000000ffff02b224 */ /* 0x000fe400078e000e */
[----:B------:R-:W-:Y:S04]  /*b130*/  SHFL.IDX PT, R14, R5, RZ, 0x181f ;  /* 0x00181fff050e7589 */ /* 0x000fe800000e0000 */
[----:B------:R0:W-:Y:S01]  /*b140*/  @!P3 LDGSTS.E.BYPASS.LTC128B.128 [R27+0xac00], desc[UR46][R2.64], !P0 ;  /* 0x0ac00000021bbfae */ /* 0x0001e2000c101d6e */
[----:B------:R-:W-:Y:S01]  /*b150*/  ISETP.GE.AND P3, PT, R11, R6, PT ;  /* 0x000000060b00720c */ /* 0x000fe20003f66270 */
[----:B------:R-:W-:Y:S01]  /*b160*/  VIADD R11, R7, 0x80 ;  /* 0x00000080070b7836 */ /* 0x000fe20000000000 */
[----:B0-----:R-:W-:-:S05]  /*b170*/  @!P1 LEA R2, P2, R20, R10, 0x1 ;  /* 0x0000000a14029211 */ /* 0x001fca00078408ff */
[----:B------:R-:W-:Y:S02]  /*b180*/  @!P1 IMAD.X R3, RZ, RZ, R9, P2 ;  /* 0x000000ffff039224 */ /* 0x000fe400010e0609 */
[----:B------:R-:W0:Y:S04]  /*b190*/  SHFL.IDX PT, R9, R0, 0x7, 0x181f ;  /* 0x00f81f0000097f89 */ /* 0x000e2800000e0000 */
[----:B------:R-:W1:Y:S04]  /*b1a0*/  SHFL.IDX PT, R0, R8, RZ, 0x181f ;  /* 0x00181fff08007589 */ /* 0x000e6800000e0000 */
[----:B------:R0:W-:Y:S01]  /*b1b0*/  @!P1 LDGSTS.E.BYPASS.LTC128B.128 [R27+0xb400], desc[UR46][R2.64], !P0 ;  /* 0x0b400000021b9fae */ /* 0x0001e2000c101d6e */
[----:B------:R-:W-:-:S02]  /*b1c0*/  ISETP.GE.AND P1, PT, R11, R6, PT ;  /* 0x000000060b00720c */ /* 0x000fc40003f26270 */
[----:B0-----:R-:W-:Y:S01]  /*b1d0*/  @!P3 LEA R2, P2, R20, R9, 0x1 ;  /* 0x000000091402b211 */ /* 0x001fe200078408ff */
[----:B------:R-:W-:-:S04]  /*b1e0*/  VIADD R9, R7, 0x90 ;  /* 0x0000009007097836 */ /* 0x000fc80000000000 */
[----:B------:R-:W-:Y:S02]  /*b1f0*/  @!P3 IMAD.X R3, RZ, RZ, R4, P2 ;  /* 0x000000ffff03b224 */ /* 0x000fe400010e0604 */
[----:B------:R-:W0:Y:S04]  /*b200*/  SHFL.IDX PT, R4, R5, 0x1, 0x181f ;  /* 0x00381f0005047f89 */ /* 0x000e2800000e0000 */
[----:B------:R2:W-:Y:S01]  /*b210*/  @!P3 LDGSTS.E.BYPASS.LTC128B.128 [R27+0xbc00], desc[UR46][R2.64], !P0 ;  /* 0x0bc00000021bbfae */ /* 0x0005e2000c101d6e */
[----:B------:R-:W-:Y:S01]  /*b220*/  ISETP.GE.AND P3, PT, R9, R6, PT ;  /* 0x000000060900720c */ /* 0x000fe20003f66270 */
[----:B------:R-:W-:Y:S01]  /*b230*/  VIADD R9, R7, 0xa0 ;  /* 0x000000a007097836 */ /* 0x000fe20000000000 */
[----:B--2---:R-:W-:Y:S02]  /*b240*/  @!P1 LEA R2, P2, R20, R14, 0x1 ;  /* 0x0000000e14029211 */ /* 0x004fe400078408ff */
[----:B------:R-:W-:Y:S03]  /*b250*/  SHFL.IDX PT, R14, R5, 0x2, 0x181f ;  /* 0x00581f00050e7f89 */ /* 0x000fe600000e0000 */
[----:B-1----:R-:W-:-:S02]  /*b260*/  @!P1 IMAD.X R3, RZ, RZ, R0, P2 ;  /* 0x000000ffff039224 */ /* 0x002fc400010e0600 */
[----:B------:R-:W-:Y:S04]  /*b270*/  SHFL.IDX PT, R0, R8, 0x2, 0x181f ;  /* 0x00581f0008007f89 */ /* 0x000fe800000e0000 */
[----:B0-----:R-:W-:Y:S01]  /*b280*/  @!P3 LEA R4, P2, R20, R4, 0x1 ;  /* 0x000000041404b211 */ /* 0x001fe200078408ff */
[----:B------:R0:W-:Y:S01]  /*b290*/  @!P1 LDGSTS.E.BYPASS.LTC128B.128 [R27+0xc400], desc[UR46][R2.64], !P0 ;  /* 0x0c400000021b9fae */ /* 0x0001e2000c101d6e */
[----:B------:R-:W-:-:S03]  /*b2a0*/  ISETP.GE.AND P1, PT, R9, R6, PT ;  /* 0x000000060900720c */ /* 0x000fc60003f26270 */
[----:B0-----:R-:W0:Y:S04]  /*b2b0*/  SHFL.IDX PT, R2, R8, 0x1, 0x181f ;  /* 0x00381f0008027f89 */ /* 0x001e2800000e0000 */
[----:B------:R-:W1:Y:S01]  /*b2c0*/  SHFL.IDX PT, R8, R8, 0x3, 0x181f ;  /* 0x00781f0008087f89 */ /* 0x000e6200000e0000 */
[----:B0-----:R-:W-:Y:S02]  /*b2d0*/  @!P3 IMAD.X R3, RZ, RZ, R2, P2 ;  /* 0x000000ffff03b224 */ /* 0x001fe400010e0602 */
[----:B------:R-:W-:-:S05]  /*b2e0*/  @!P3 IMAD.MOV.U32 R2, RZ, RZ, R4 ;  /* 0x000000ffff02b224 */ /* 0x000fca00078e0004 */
[----:B------:R0:W-:Y:S02]  /*b2f0*/  @!P3 LDGSTS.E.BYPASS.LTC128B.128 [R27+0xcc00], desc[UR46][R2.64], !P0 ;  /* 0x0cc00000021bbfae */ /* 0x0001e4000c101d6e */
[----:B0-----:R-:W-:Y:S02]  /*b300*/  @!P1 LEA R2, P2, R20, R14, 0x1 ;  /* 0x0000000e14029211 */ /* 0x001fe400078408ff */
[----:B------:R0:W2:Y:S03]  /*b310*/  SHFL.IDX PT, R14, R5, 0x3, 0x181f ;  /* 0x00781f00050e7f89 */ /* 0x0000a600000e0000 */
[----:B------:R-:W-:-:S05]  /*b320*/  @!P1 IMAD.X R3, RZ, RZ, R0, P2 ;  /* 0x000000ffff039224 */ /* 0x000fca00010e0600 */
[----:B-1----:R0:W-:Y:S03]  /*b330*/  @!P1 LDGSTS.E.BYPASS.LTC128B.128 [R27+0xd400], desc[UR46][R2.64], !P0 ;  /* 0x0d400000021b9fae */ /* 0x0021e6000c101d6e */
.L_x_14620:
[----:B------:R-:W-:Y:S02]  /*b340*/  VIADD R7, R7, 0xb0 ;  /* 0x000000b007077836 */ /* 0x000fe40000000000 */
[----:B------:R-:W-:-:S03]  /*b350*/  VIADD R0, R17, 0x16800 ;  /* 0x0001680011007836 */ /* 0x000fc60000000000 */
[----:B------:R-:W-:-:S13]  /*b360*/  ISETP.GE.AND P1, PT, R7, R6, PT ;  /* 0x000000060700720c */ /* 0x000fda0003f26270 */
[----:B0-2---:R-:W-:-:S05]  /*b370*/  @!P1 LEA R2, P2, R20, R14, 0x1 ;  /* 0x0000000e14029211 */ /* 0x005fca00078408ff */
[----:B------:R-:W-:-:S05]  /*b380*/  @!P1 IMAD.X R3, RZ, RZ, R8, P2 ;  /* 0x000000ffff039224 */ /* 0x000fca00010e0608 */
[----:B------:R-:W-:Y:S01]  /*b390*/  @!PT LDS RZ, [RZ] ;  /* 0x00000000fffff984 */ /* 0x000fe20000000800 */
[----:B------:R-:W-:Y:S01]  /*b3a0*/  @!PT LDS RZ, [RZ] ;  /* 0x00000000fffff984 */ /* 0x000fe20000000800 */
[----:B------:R-:W-:Y:S01]  /*b3b0*/  @!PT LDS RZ, [RZ] ;  /* 0x00000000fffff984 */ /* 0x000fe20000000800 */
[----:B------:R0:W-:Y:S01]  /*b3c0*/  @!P1 LDGSTS.E.BYPASS.LTC128B.128 [R27+0xdc00], desc[UR46][R2.64], !P0 ;  /* 0x0dc00000021b9fae */ /* 0x0001e2000c101d6e */
[----:B------:R-:W-:Y:S01]  /*b3d0*/  PLOP3.LUT P0, PT, PT, PT, PT, 0x80, 0x0 ;  /* 0x000000000000781c */ /* 0x000fe20003f0f070 */
[----:B------:R-:W-:-:S12]  /*b3e0*/  NOP ;  /* 0x0000000000007918 */ /* 0x000fd80000000000 */
.L_x_14518:
        /* <DEDUP_REMOVED lines=18> */
.L_x_14621:
[----:B------:R-:W-:Y:S05]  /*b510*/  BSYNC B0 ;  /* 0x0000000000007941 */ /* 0x000fea0003800000 */
.L_x_14519:
        /* <DEDUP_REMOVED lines=24> */
[----:B-1----:R-:W-:-:S13]  /*b6a0*/  ISETP.NE.AND P0, PT, R10, 0x1, PT ;  /* 0x000000010a00780c */ /* 0x002fda0003f05270 */
[----:B0-----:R-:W0:Y:S02]  /*b6b0*/  @P0 LDC.64 R2, c[0x0][0x440] ;  /* 0x00011000ff020b82 */ /* 0x001e240000000a00 */
[----:B0-----:R-:W-:-:S04]  /*b6c0*/  @P0 IMAD.HI.U32 R4, R7, R2, RZ ;  /* 0x0000000207040227 */ /* 0x001fc800078e00ff */
[----:B------:R-:W-:Y:S01]  /*b6d0*/  IMAD.MOV.U32 R2, RZ, RZ, R7 ;  /* 0x000000ffff027224 */ /* 0x000fe200078e0007 */
[----:B------:R-:W-:Y:S02]  /*b6e0*/  @P0 SHF.R.U32.HI R2, RZ, R3, R4 ;  /* 0x00000003ff020219 */ /* 0x000fe40000011604 */
[----:B------:R-:W0:Y:S02]  /*b6f0*/  LDC.64 R4, c[0x0][0x418] ;  /* 0x00010600ff047b82 */ /* 0x000e240000000a00 */
[--C-:B------:R-:W-:Y:S01]  /*b700*/  SHF.R.S32.HI R3, RZ, 0x1f, R2.reuse ;  /* 0x0000001fff037819 */ /* 0x100fe20000011402 */
[----:B------:R-:W-:-:S04]  /*b710*/  IMAD.MOV R9, RZ, RZ, -R2 ;  /* 0x000000ffff097224 */ /* 0x000fc800078e0a02 */
[----:B------:R-:W-:Y:S02]  /*b720*/  IMAD R9, R10, R9, R7 ;  /* 0x000000090a097224 */ /* 0x000fe400078e0207 */
[----:B------:R-:W-:Y:S02]  /*b730*/  IMAD R10, R24, UR4, RZ ;  /* 0x00000004180a7c24 */ /* 0x000fe4000f8e02ff */
[----:B------:R-:W-:-:S04]  /*b740*/  IMAD.WIDE.U32 R2, R22, UR4, R2 ;  /* 0x0000000416027c25 */ /* 0x000fc8000f8e0002 */
[----:B------:R-:W-:-:S04]  /*b750*/  IMAD R10, R22, UR5, R10 ;  /* 0x00000005160a7c24 */ /* 0x000fc8000f8e020a */
[----:B------:R-:W-:Y:S01]  /*b760*/  IMAD.IADD R10, R10, 0x1, R3 ;  /* 0x000000010a0a7824 */ /* 0x000fe200078e0203 */
[----:B0-----:R-:W-:-:S04]  /*b770*/  LEA R4, P0, R2, R4, 0x2 ;  /* 0x0000000402047211 */ /* 0x001fc800078010ff */
[----:B------:R-:W-:-:S05]  /*b780*/  LEA.HI.X R5, R2, R5, R10, 0x2, P0 ;  /* 0x0000000502057211 */ /* 0x000fca00000f140a */
[----:B------:R1:W5:Y:S04]  /*b790*/  LDG.E R4, desc[UR46][R4.64] ;  /* 0x0000002e04047981 */ /* 0x000368000c1e1900 */
.L_x_14525:
        /* <DEDUP_REMOVED lines=8> */
.L_x_14622:
[----:B------:R-:W-:Y:S05]  /*b820*/  BSYNC B1 ;  /* 0x0000000000017941 */ /* 0x000fea0003800000 */
.L_x_14526:
[----:B------:R-:W-:Y:S04]  /*b830*/  BSSY B1, `(.L_x_14528) ;  /* 0x0000007000017945 */ /* 0x000fe80003800000 */
[----:B------:R-:W-:Y:S05]  /*b840*/  @P1 BRA `(.L_x_14529) ;  /* 0x0000000000141947 */ /* 0x000fea0003800000 */
[----:B------:R-:W-:Y:S01]  /*b850*/  ISETP.NE.AND P0, PT, R29, RZ, PT ;  /* 0x000000ff1d00720c */ /* 0x000fe20003f05270 */
[----:B0-----:R-:W-:-:S04]  /*b860*/  IMAD.MOV.U32 R3, RZ, RZ, 0x4000 ;  /* 0x00004000ff037424 */ /* 0x001fc800078e00ff */
[----:B------:R1:W-:Y:S08]  /*b870*/  SYNCS.ARRIVE.TRANS64 RZ, [R2+URZ+0x16830], R3 ;  /* 0x0168300302ff79a7 */ /* 0x0003f0000800003f */
[----:B------:R-:W-:Y:S05]  /*b880*/  @!P0 BRA `(.L_x_14529) ;  /* 0x0000000000048947 */ /* 0x000fea0003800000 */
[----:B------:R-:W-:Y:S01]  /*b890*/  BPT.TRAP 0x1 ;  /* 0x000000040000795c */ /* 0x000fe20000300000 */
.L_x_14529:
[----:B------:R-:W-:Y:S05]  /*b8a0*/  BSYNC B1 ;  /* 0x0000000000017941 */ /* 0x000fea0003800000 */
.L_x_14528:
        /* <DEDUP_REMOVED lines=12> */
.L_x_14530:
        /* <DEDUP_REMOVED lines=14> */
.L_x_14623:
[----:B------:R-:W-:Y:S05]  /*ba50*/  BSYNC B1 ;  /* 0x0000000000017941 */ /* 0x000fea0003800000 */
.L_x_14531:
        /* <DEDUP_REMOVED lines=10> */
.L_x_14534:
[----:B------:R-:W-:Y:S05]  /*bb00*/  BSYNC B1 ;  /* 0x0000000000017941 */ /* 0x000fea0003800000 */
.L_x_14533:
[----:B------:R-:W-:Y:S01]  /*bb10*/  R2UR UR6, R2 ;  /* 0x00000000020672ca */ /* 0x000fe200000e0000 */
[C-C-:B------:R-:W-:Y:S01]  /*bb20*/  IMAD R2, R16.reuse, 0x8, R17.reuse ;  /* 0x0000000810027824 */ /* 0x140fe200078e0211 */
        /* <DEDUP_REMOVED lines=9> */
.L_x_14535:
        /* <DEDUP_REMOVED lines=10> */
[----:B------:R-:W-:Y:S02]  /*bc60*/  IMAD.MOV.U32 R18, RZ, RZ, R4 ;  /* 0x000000ffff127224 */ /* 0x000fe400078e0004 */
[----:B------:R-:W-:-:S07]  /*bc70*/  IMAD.MOV.U32 R19, RZ, RZ, R9 ;  /* 0x000000ffff137224 */ /* 0x000fce00078e0009 */
.L_x_14524:
[----:B------:R-:W-:Y:S05]  /*bc80*/  BSYNC B0 ;  /* 0x0000000000007941 */ /* 0x000fea0003800000 */
.L_x_14523:
[----:B------:R-:W-:Y:S01]  /*bc90*/  UIADD3 UR4, UR39, -0x3, URZ ;  /* 0xfffffffd27047890 */ /* 0x000fe2000fffe03f */
[----:B------:R-:W-:Y:S02]  /*bca0*/  IMAD.MOV.U32 R23, RZ, RZ, R6 ;  /* 0x000000ffff177224 */ /* 0x000fe400078e0006 */
[----:B------:R-:W-:-:S03]  /*bcb0*/  IMAD.MOV.U32 R16, RZ, RZ, R8 ;  /* 0x000000ffff107224 */ /* 0x000fc600078e0008 */
[----:B------:R-:W-:-:S07]  /*bcc0*/  IMAD.U32 R6, RZ, RZ, UR4 ;  /* 0x00000004ff067e24 */ /* 0x000fce000f8e00ff */
.L_x_14522:
[----:B------:R-:W-:Y:S01]  /*bcd0*/  ISETP.NE.AND P0, PT, R7, RZ, PT ;  /* 0x000000ff0700720c */ /* 0x000fe20003f05270 */
[----:B------:R-:W-:-:S12]  /*bce0*/  BSSY B0, `(.L_x_14521) ;  /* 0x00000dd000007945 */ /* 0x000fd80003800000 */
[----:B------:R-:W-:Y:S05]  /*bcf0*/  @!P0 BRA `(.L_x_14536) ;  /* 0x0000000c006c8947 */ /* 0x000fea0003800000 */
[----:B------:R-:W-:-:S07]  /*bd00*/  IMAD.MOV.U32 R4, RZ, RZ, R18 ;  /* 0x000000ffff047224 */ /* 0x000fce00078e0012 */
.L_x_14563:
        /* <DEDUP_REMOVED lines=13> */
[----:B0-----:R-:W-:Y:S01]  /*bde0*/  IMAD.MOV.U32 R10, RZ, RZ, R6 ;  /* 0x000000ffff0a7224 */ /* 0x001fe200078e0006 */
[----:B------:R-:W-:Y:S02]  /*bdf0*/  ULDC.64 UR4, c[0x0][0x428] ;  /* 0x00010a0000047ab9 */ /* 0x000fe40000000a00 */
[----:B------:R-:W-:-:S04]  /*be00*/  IMAD R5, R24, UR4, RZ ;  /* 0x0000000418057c24 */ /* 0x000fc8000f8e02ff */
[----:B------:R-:W-:Y:S01]  /*be10*/  IMAD R4, R22, UR5, R5 ;  /* 0x0000000516047c24 */ /* 0x000fe2000f8e0205 */
[----:B-1----:R-:W-:-:S13]  /*be20*/  ISETP.NE.AND P0, PT, R9, 0x1, PT ;  /* 0x000000010900780c */ /* 0x002fda0003f05270 */
        /* <DEDUP_REMOVED lines=13> */
.L_x_14539:
        /* <DEDUP_REMOVED lines=8> */
.L_x_14624:
[----:B------:R-:W-:Y:S05]  /*bf80*/  BSYNC B2 ;  /* 0x0000000000027941 */ /* 0x000fea0003800000 */
.L_x_14540:
[----:B------:R-:W-:Y:S04]  /*bf90*/  BSSY B2, `(.L_x_14542) ;  /* 0x0000007000027945 */ /* 0x000fe80003800000 */
[----:B------:R-:W-:Y:S05]  /*bfa0*/  @P1 BRA `(.L_x_14543) ;  /* 0x0000000000141947 */ /* 0x000fea0003800000 */
[----:B------:R-:W-:Y:S01]  /*bfb0*/  ISETP.NE.AND P0, PT, R29, RZ, PT ;  /* 0x000000ff1d00720c */ /* 0x000fe20003f05270 */
[----:B0-----:R-:W-:-:S04]  /*bfc0*/  IMAD.MOV.U32 R3, RZ, RZ, 0x4000 ;  /* 0x00004000ff037424 */ /* 0x001fc800078e00ff */
[----:B------:R1:W-:Y:S08]  /*bfd0*/  SYNCS.ARRIVE.TRANS64 RZ, [R2+URZ+0x16830], R3 ;  /* 0x0168300302ff79a7 */ /* 0x0003f0000800003f */
[----:B------:R-:W-:Y:S05]  /*bfe0*/  @!P0 BRA `(.L_x_14543) ;  /* 0x0000000000048947 */ /* 0x000fea0003800000 */
[----:B------:R-:W-:Y:S01]  /*bff0*/  BPT.TRAP 0x1 ;  /* 0x000000040000795c */ /* 0x000fe20000300000 */
.L_x_14543:
[----:B------:R-:W-:Y:S05]  /*c000*/  BSYNC B2 ;  /* 0x0000000000027941 */ /* 0x000fea0003800000 */
.L_x_14542:
        /* <DEDUP_REMOVED lines=11> */
.L_x_14544:
        /* <DEDUP_REMOVED lines=15> */
.L_x_14625:
[----:B------:R-:W-:Y:S05]  /*c1b0*/  BSYNC B2 ;  /* 0x0000000000027941 */ /* 0x000fea0003800000 */
.L_x_14545:
        /* <DEDUP_REMOVED lines=9> */
.L_x_14548:
[----:B------:R-:W-:Y:S05]  /*c250*/  BSYNC B2 ;  /* 0x0000000000027941 */ /* 0x000fea0003800000 */
.L_x_14547:
        /* <DEDUP_REMOVED lines=10> */
.L_x_14549:
        /* <DEDUP_REMOVED lines=12> */
.L_x_14538:
[----:B------:R-:W-:Y:S05]  /*c3c0*/  BSYNC B1 ;  /* 0x0000000000017941 */ /* 0x000fea0003800000 */
.L_x_14537:
        /* <DEDUP_REMOVED lines=12> */
[----:B------:R-:W-:Y:S02]  /*c490*/  ULDC.64 UR4, c[0x0][0x428] ;  /* 0x00010a0000047ab9 */ /* 0x000fe40000000a00 */
[----:B------:R-:W-:-:S04]  /*c4a0*/  IMAD R5, R24, UR4, RZ ;  /* 0x0000000418057c24 */ /* 0x000fc8000f8e02ff */
[----:B------:R-:W-:Y:S01]  /*c4b0*/  IMAD R5, R22, UR5, R5 ;  /* 0x0000000516057c24 */ /* 0x000fe2000f8e0205 */
        /* <DEDUP_REMOVED lines=14> */
.L_x_14552:
        /* <DEDUP_REMOVED lines=8> */
.L_x_14626:
[----:B------:R-:W-:Y:S05]  /*c620*/  BSYNC B2 ;  /* 0x0000000000027941 */ /* 0x000fea0003800000 */
.L_x_14553:
[----:B------:R-:W-:Y:S04]  /*c630*/  BSSY B2, `(.L_x_14555) ;  /* 0x0000007000027945 */ /* 0x000fe80003800000 */
[----:B------:R-:W-:Y:S05]  /*c640*/  @P1 BRA `(.L_x_14556) ;  /* 0x0000000000141947 */ /* 0x000fea0003800000 */
[----:B------:R-:W-:Y:S01]  /*c650*/  ISETP.NE.AND P0, PT, R29, RZ, PT ;  /* 0x000000ff1d00720c */ /* 0x000fe20003f05270 */
[----:B0-----:R-:W-:-:S04]  /*c660*/  IMAD.MOV.U32 R3, RZ, RZ, 0x4000 ;  /* 0x00004000ff037424 */ /* 0x001fc800078e00ff */
[----:B------:R1:W-:Y:S08]  /*c670*/  SYNCS.ARRIVE.TRANS64 RZ, [R2+URZ+0x16830], R3 ;  /* 0x0168300302ff79a7 */ /* 0x0003f0000800003f */
[----:B------:R-:W-:Y:S05]  /*c680*/  @!P0 BRA `(.L_x_14556) ;  /* 0x0000000000048947 */ /* 0x000fea0003800000 */
[----:B------:R-:W-:Y:S01]  /*c690*/  BPT.TRAP 0x1 ;  /* 0x000000040000795c */ /* 0x000fe20000300000 */
.L_x_14556:
[----:B------:R-:W-:Y:S05]  /*c6a0*/  BSYNC B2 ;  /* 0x0000000000027941 */ /* 0x000fea0003800000 */
.L_x_14555:
        /* <DEDUP_REMOVED lines=12> */
.L_x_14557:
        /* <DEDUP_REMOVED lines=15> */
.L_x_14627:
[----:B------:R-:W-:Y:S05]  /*c860*/  BSYNC B2 ;  /* 0x0000000000027941 */ /* 0x000fea0003800000 */
.L_x_14558:
        /* <DEDUP_REMOVED lines=9> */
.L_x_14561:
[----:B------:R-:W-:Y:S05]  /*c900*/  BSYNC B2 ;  /* 0x0000000000027941 */ /* 0x000fea0003800000 */
.L_x_14560:
        /* <DEDUP_REMOVED lines=10> */
.L_x_14562:
        /* <DEDUP_REMOVED lines=12> */
.L_x_14551:
[----:B------:R-:W-:Y:S05]  /*ca70*/  BSYNC B1 ;  /* 0x0000000000017941 */ /* 0x000fea0003800000 */
.L_x_14550:
[C---:B------:R-:W-:Y:S01]  /*ca80*/  ISETP.GT.AND P0, PT, R6.reuse, 0x1, PT ;  /* 0x000000010600780c */ /* 0x040fe20003f04270 */
[----:B------:R-:W-:-:S12]  /*ca90*/  VIADD R6, R6, 0xfffffffe ;  /* 0xfffffffe06067836 */ /* 0x000fd80000000000 */
[----:B------:R-:W-:Y:S05]  /*caa0*/  @P0 BRA `(.L_x_14563) ;  /* 0xfffffff000980947 */ /* 0x000fea000383ffff */
.L_x_14536:
[----:B------:R-:W-:Y:S05]  /*cab0*/  BSYNC B0 ;  /* 0x0000000000007941 */ /* 0x000fea0003800000 */
.L_x_14521:
        /* <DEDUP_REMOVED lines=17> */
.L_x_14565:
[----:B------:R-:W-:Y:S05]  /*cbd0*/  BSYNC B0 ;  /* 0x0000000000007941 */ /* 0x000fea0003800000 */
.L_x_14564:
        /* <DEDUP_REMOVED lines=9> */
.L_x_14628:
[----:B------:R-:W-:Y:S05]  /*cc70*/  BSYNC B1 ;  /* 0x0000000000017941 */ /* 0x000fea0003800000 */
.L_x_14568:
[----:B------:R-:W-:Y:S04]  /*cc80*/  BSSY B1, `(.L_x_14570) ;  /* 0x0000007000017945 */ /* 0x000fe80003800000 */
[----:B------:R-:W-:Y:S05]  /*cc90*/  @P2 BRA `(.L_x_14571) ;  /* 0x0000000000142947 */ /* 0x000fea0003800000 */
[----:B------:R-:W-:Y:S01]  /*cca0*/  ISETP.NE.AND P0, PT, R29, RZ, PT ;  /* 0x000000ff1d00720c */ /* 0x000fe20003f05270 */
[----:B-1----:R-:W-:-:S04]  /*ccb0*/  IMAD.MOV.U32 R0, RZ, RZ, 0x4000 ;  /* 0x00004000ff007424 */ /* 0x002fc800078e00ff */
[----:B------:R2:W-:Y:S08]  /*ccc0*/  SYNCS.ARRIVE.TRANS64 RZ, [R3+URZ+0x16850], R0 ;  /* 0x0168500003ff79a7 */ /* 0x0005f0000800003f */
[----:B------:R-:W-:Y:S05]  /*ccd0*/  @!P0 BRA `(.L_x_14571) ;  /* 0x0000000000048947 */ /* 0x000fea0003800000 */
[----:B------:R-:W-:Y:S01]  /*cce0*/  BPT.TRAP 0x1 ;  /* 0x000000040000795c */ /* 0x000fe20000300000 */
.L_x_14571:
[----:B------:R-:W-:Y:S05]  /*ccf0*/  BSYNC B1 ;  /* 0x0000000000017941 */ /* 0x000fea0003800000 */
.L_x_14570:
        /* <DEDUP_REMOVED lines=10> */
.L_x_14572:
        /* <DEDUP_REMOVED lines=10> */
.L_x_14567:
[----:B------:R-:W-:Y:S05]  /*ce40*/  BSYNC B0 ;  /* 0x0000000000007941 */ /* 0x000fea0003800000 */
.L_x_14566:
[----:B------:R-:W-:-:S05]  /*ce50*/  VIADD R16, R16, 0x1 ;  /* 0x0000000110107836 */ /* 0x000fca0000000000 */
[----:B------:R-:W-:-:S04]  /*ce60*/  ISETP.NE.AND P0, PT, R16, 0x2, PT ;  /* 0x000000021000780c */ /* 0x000fc80003f05270 */
[----:B------:R-:W-:Y:S02]  /*ce70*/  SEL R0, RZ, 0x1, P0 ;  /* 0x00000001ff007807 */ /* 0x000fe40000000000 */
[----:B------:R-:W-:Y:S02]  /*ce80*/  SEL R16, R16, RZ, P0 ;  /* 0x000000ff10107207 */ /* 0x000fe40000000000 */
[----:B------:R-:W-:-:S07]  /*ce90*/  LOP3.LUT R23, R23, R0, RZ, 0x3c, !PT ;  /* 0x0000000017177212 */ /* 0x000fce00078e3cff */
.L_x_14503:
[----:B------:R-:W-:Y:S05]  /*cea0*/  BSYNC B7 ;  /* 0x0000000000077941 */ /* 0x000fea0003800000 */
.L_x_14501:
        /* <DEDUP_REMOVED lines=12> */
.L_x_14573:
[----:B------:R-:W-:-:S03]  /*cf70*/  UMOV UR4, 0xffffffff ;  /* 0xffffffff00047882 */ /* 0x000fc60000000000 */
[----:B------:R-:W-:Y:S05]  /*cf80*/  BRA.DIV UR4, `(.L_x_14575) ;  /* 0x0000001a04307947 */ /* 0x000fea000b800000 */
[----:B------:R1:W2:Y:S02]  /*cf90*/  SHFL.IDX PT, R14, R28, RZ, 0x1f ;  /* 0x00001fff1c0e7589 */ /* 0x0002a400000e0000 */
.L_x_14631:
        /* <DEDUP_REMOVED lines=8> */
.L_x_14574:
[----:B------:R-:W-:Y:S02]  /*d020*/  ULDC UR4, c[0x0][0xc38] ;  /* 0x00030e0000047ab9 */ /* 0x000fe40000000800 */
[----:B-1----:R-:W-:-:S13]  /*d030*/  ISETP.GE.AND P0, PT, R28, UR4, PT ;  /* 0x000000041c007c0c */ /* 0x002fda000bf06270 */
[----:B------:R-:W-:Y:S05]  /*d040*/  @!P0 BRA `(.L_x_14576) ;  /* 0xffffffc800348947 */ /* 0x000fea000383ffff */
.L_x_14498:
        /* <DEDUP_REMOVED lines=12> */
.L_x_14632:
[----:B------:R-:W-:Y:S05]  /*d110*/  BSYNC B0 ;  /* 0x0000000000007941 */ /* 0x000fea0003800000 */
.L_x_14577:
[----:B------:R-:W-:-:S03]  /*d120*/  UMOV UR4, 0xffffffff ;  /* 0xffffffff00047882 */ /* 0x000fc60000000000 */
[----:B------:R-:W-:Y:S05]  /*d130*/  BRA.DIV UR4, `(.L_x_14579) ;  /* 0x0000001a04007947 */ /* 0x000fea000b800000 */
[----:B-1----:R-:W1:Y:S02]  /*d140*/  S2R R0, SR_TID.X ;  /* 0x0000000000007919 */ /* 0x002e640000002100 */
[----:B-1----:R-:W-:-:S04]  /*d150*/  SHF.R.U32.HI R0, RZ, 0x5, R0 ;  /* 0x00000005ff007819 */ /* 0x002fc80000011600 */
[----:B------:R-:W-:-:S05]  /*d160*/  LOP3.LUT R0, R0, 0x3, RZ, 0xc0, !PT ;  /* 0x0000000300007812 */ /* 0x000fca00078ec0ff */
[----:B------:R1:W2:Y:S02]  /*d170*/  SHFL.IDX PT, R14, R0, RZ, 0x1f ;  /* 0x00001fff000e7589 */ /* 0x0002a400000e0000 */
.L_x_14635:
[----:B--2---:R-:W-:Y:S01]  /*d180*/  ISETP.NE.AND P0, PT, R14, RZ, PT ;  /* 0x000000ff0e00720c */ /* 0x004fe20003f05270 */
[----:B------:R-:W-:-:S12]  /*d190*/  BSSY B0, `(.L_x_14580) ;  /* 0x0000024000007945 */ /* 0x000fd80003800000 */
[----:B------:R-:W-:Y:S05]  /*d1a0*/  @P0 BRA `(.L_x_14581) ;  /* 0x0000000000880947 */ /* 0x000fea0003800000 */
[----:B------:R-:W-:-:S03]  /*d1b0*/  UMOV UR4, 0xffffffff ;  /* 0xffffffff00047882 */ /* 0x000fc60000000000 */
[----:B------:R-:W-:Y:S05]  /*d1c0*/  BRA.DIV UR4, `(.L_x_14582) ;  /* 0x0000001a04107947 */ /* 0x000fea000b800000 */
[----:B------:R-:W-:-:S13]  /*d1d0*/  ELECT P6, URZ, PT ;  /* 0x00000000003f782f */ /* 0x000fda00038c0000 */
.L_x_14638:
[----:B------:R-:W-:Y:S05]  /*d1e0*/  @!P6 BRA `(.L_x_14581) ;  /* 0x000000000078e947 */ /* 0x000fea0003800000 */
[----:B------:R-:W-:-:S06]  /*d1f0*/  ULOP3.LUT UR4, UR38, 0x2, URZ, 0xfc, !UPT ;  /* 0x0000000226047892 */ /* 0x000fcc000f8efc3f */
[----:B-1----:R-:W-:-:S05]  /*d200*/  IMAD.U32 R0, RZ, RZ, UR4 ;  /* 0x00000004ff007e24 */ /* 0x002fca000f8e00ff */
[----:B------:R-:W-:-:S13]  /*d210*/  ISETP.NE.AND P2, PT, R0, 0x3, PT ;  /* 0x000000030000780c */ /* 0x000fda0003f45270 */
[----:B------:R-:W-:Y:S05]  /*d220*/  @!P2 BRA `(.L_x_14583) ;  /* 0x000000000004a947 */ /* 0x000fea0003800000 */
[----:B------:R-:W-:Y:S01]  /*d230*/  BPT.TRAP 0x1 ;  /* 0x000000040000795c */ /* 0x000fe20000300000 */
.L_x_14583:
        /* <DEDUP_REMOVED lines=12> */
.L_x_14639:
[----:B------:R-:W2:Y:S02]  /*d300*/  SYNCS.PHASECHK.TRANS64.TRYWAIT P0, [R3+URZ], R0 ;  /* 0x00000000030075a7 */ /* 0x000ea4000800017f */
[----:B--2---:R-:W-:Y:S05]  /*d310*/  @!P0 BRA `(.L_x_14585) ;  /* 0x0000001400f08947 */ /* 0x004fea0003800000 */
.L_x_14640:
[----:B------:R-:W-:Y:S05]  /*d320*/  @!P2 BRA `(.L_x_14586) ;  /* 0x000000000004a947 */ /* 0x000fea0003800000 */
[----:B------:R-:W-:Y:S01]  /*d330*/  BPT.TRAP 0x1 ;  /* 0x000000040000795c */ /* 0x000fe20000300000 */
.L_x_14586:
[----:B--2---:R-:W-:-:S04]  /*d340*/  VIADD R3, R7, 0x16860 ;  /* 0x0001686007037836 */ /* 0x004fc80000000000 */
[----:B-1----:R-:W-:-:S04]  /*d350*/  IMAD R5, R16, 0x8, R3 ;  /* 0x0000000810057824 */ /* 0x002fc800078e0203 */
[----:B------:R-:W1:Y:S02]  /*d360*/  SYNCS.PHASECHK.TRANS64.TRYWAIT P0, [R5+URZ], R4 ;  /* 0x00000004050075a7 */ /* 0x000e64000800017f */
[----:B-1----:R-:W-:Y:S05]  /*d370*/  @!P0 BRA `(.L_x_14587) ;  /* 0x0000001400ec8947 */ /* 0x002fea0003800000 */
.L_x_14641:
[----:B------:R-:W-:-:S07]  /*d380*/  IMAD R3, R6, 0x8, R3 ;  /* 0x0000000806037824 */ /* 0x000fce00078e0203 */
.L_x_14588:
[----:B--2---:R2:W3:Y:S02]  /*d390*/  SYNCS.PHASECHK.TRANS64.TRYWAIT P0, [R3+URZ], R0 ;  /* 0x00000000030075a7 */ /* 0x0044e4000800017f */
[----:B---3--:R-:W-:Y:S05]  /*d3a0*/  @!P0 NANOSLEEP.SYNCS 0x989680 ;  /* 0x009896800000895d */ /* 0x008fea0003900000 */
[----:B------:R-:W3:Y:S02]  /*d3b0*/  @!P0 SYNCS.PHASECHK.TRANS64 P0, [R3+URZ], R0 ;  /* 0x00000000030085a7 */ /* 0x000ee4000800007f */
[----:B---3--:R-:W-:Y:S05]  /*d3c0*/  @!P0 BRA `(.L_x_14588) ;  /* 0xfffffffc00f08947 */ /* 0x008fea000383ffff */
.L_x_14581:
[----:B------:R-:W-:Y:S05]  /*d3d0*/  BSYNC B0 ;  /* 0x0000000000007941 */ /* 0x000fea0003800000 */
.L_x_14580:
[----:B------:R-:W-:Y:S05]  /*d3e0*/  EXIT ;  /* 0x000000000000794d */ /* 0x000fea0003800000 */
.L_x_14463:
[----:B0-----:R-:W-:-:S04]  /*d3f0*/  IMAD.U32 R3, RZ, RZ, UR45 ;  /* 0x0000002dff037e24 */ /* 0x001fc8000f8e00ff */
[----:B------:R0:W1:Y:S03]  /*d400*/  SYNCS.PHASECHK.TRANS64.TRYWAIT P1, [R3+URZ+0x16800], R0 ;  /* 0x01680000030075a7 */ /* 0x000066000802017f */
[----:B-1----:R-:W-:Y:S05]  /*d410*/  @!P1 NANOSLEEP.SYNCS 0x989680 ;  /* 0x009896800000995d */ /* 0x002fea0003900000 */
[----:B------:R-:W1:Y:S02]  /*d420*/  @!P1 SYNCS.PHASECHK.TRANS64 P1, [R3+URZ+0x16800], R0 ;  /* 0x01680000030095a7 */ /* 0x000e64000802007f */
[----:B-1----:R-:W-:Y:S05]  /*d430*/  @!P1 BRA `(.L_x_14463) ;  /* 0xfffffffc00ec9947 */ /* 0x002fea000383ffff */
[----:B------:R-:W-:Y:S05]  /*d440*/  BRA `(.L_x_14589) ;  /* 0xffffff4000607947 */ /* 0x000fea000383ffff */
.L_x_14467:
[----:B-1----:R1:W2:Y:S02]  /*d450*/  SYNCS.PHASECHK.TRANS64.TRYWAIT P2, [R2+URZ+0x16830], R3 ;  /* 0x01683003020075a7 */ /* 0x0022a4000804017f */
[----:B--2---:R-:W-:Y:S05]  /*d460*/  @!P2 NANOSLEEP.SYNCS 0x989680 ;  /* 0x009896800000a95d */ /* 0x004fea0003900000 */
[----:B------:R-:W2:Y:S02]  /*d470*/  @!P2 SYNCS.PHASECHK.TRANS64 P2, [R2+URZ+0x16830], R3 ;  /* 0x016830030200a5a7 */ /* 0x000ea4000804007f */
[----:B--2---:R-:W-:Y:S05]  /*d480*/  @!P2 BRA `(.L_x_14467) ;  /* 0xfffffffc00f0a947 */ /* 0x004fea000383ffff */
[----:B------:R-:W-:Y:S05]  /*d490*/  BRA `(.L_x_14466) ;  /* 0xffffff4000847947 */ /* 0x000fea000383ffff */
.L_x_14472:
[----:B-1----:R-:W-:-:S04]  /*d4a0*/  IMAD.U32 R7, RZ, RZ, UR6 ;  /* 0x00000006ff077e24 */ /* 0x002fc8000f8e00ff */
[----:B------:R1:W2:Y:S03]  /*d4b0*/  SYNCS.PHASECHK.TRANS64.TRYWAIT P3, [R7+URZ+0x16830], R0 ;  /* 0x01683000070075a7 */ /* 0x0002a6000806017f */
[----:B--2---:R-:W-:Y:S05]  /*d4c0*/  @!P3 NANOSLEEP.SYNCS 0x989680 ;  /* 0x009896800000b95d */ /* 0x004fea0003900000 */
[----:B------:R-:W2:Y:S02]  /*d4d0*/  @!P3 SYNCS.PHASECHK.TRANS64 P3, [R7+URZ+0x16830], R0 ;  /* 0x016830000700b5a7 */ /* 0x000ea4000806007f */
[----:B--2---:R-:W-:Y:S05]  /*d4e0*/  @!P3 BRA `(.L_x_14472) ;  /* 0xfffffffc00ecb947 */ /* 0x004fea000383ffff */
[----:B------:R-:W-:Y:S05]  /*d4f0*/  BRA `(.L_x_14469) ;  /* 0xffffff6000f47947 */ /* 0x000fea000383ffff */
.L_x_14476:
[----:B-1----:R-:W-:-:S04]  /*d500*/  IMAD.U32 R7, RZ, RZ, UR6 ;  /* 0x00000006ff077e24 */ /* 0x002fc8000f8e00ff */
[----:B------:R1:W2:Y:S03]  /*d510*/  SYNCS.PHASECHK.TRANS64.TRYWAIT P3, [R7+URZ+0x16850], R0 ;  /* 0x01685000070075a7 */ /* 0x0002a6000806017f */
[----:B--2---:R-:W-:Y:S05]  /*d520*/  @!P3 NANOSLEEP.SYNCS 0x989680 ;  /* 0x009896800000b95d */ /* 0x004fea0003900000 */
[----:B------:R-:W2:Y:S02]  /*d530*/  @!P3 SYNCS.PHASECHK.TRANS64 P3, [R7+URZ+0x16850], R0 ;  /* 0x016850000700b5a7 */ /* 0x000ea4000806007f */
[----:B--2---:R-:W-:Y:S05]  /*d540*/  @!P3 BRA `(.L_x_14476) ;  /* 0xfffffffc00ecb947 */ /* 0x004fea000383ffff */
[----:B------:R-:W-:Y:S05]  /*d550*/  BRA `(.L_x_14473) ;  /* 0xffffff6400647947 */ /* 0x000fea000383ffff */
.L_x_14482:
[----:B-1----:R-:W-:-:S04]  /*d560*/  IMAD.U32 R9, RZ, RZ, UR6 ;  /* 0x00000006ff097e24 */ /* 0x002fc8000f8e00ff */
[----:B------:R1:W2:Y:S03]  /*d570*/  SYNCS.PHASECHK.TRANS64.TRYWAIT P2, [R9+URZ+0x16830], R0 ;  /* 0x01683000090075a7 */ /* 0x0002a6000804017f */
[----:B--2---:R-:W-:Y:S05]  /*d580*/  @!P2 NANOSLEEP.SYNCS 0x989680 ;  /* 0x009896800000a95d */ /* 0x004fea0003900000 */
[----:B------:R-:W2:Y:S02]  /*d590*/  @!P2 SYNCS.PHASECHK.TRANS64 P2, [R9+URZ+0x16830], R0 ;  /* 0x016830000900a5a7 */ /* 0x000ea4000804007f */
[----:B--2---:R-:W-:Y:S05]  /*d5a0*/  @!P2 BRA `(.L_x_14482) ;  /* 0xfffffffc00eca947 */ /* 0x004fea000383ffff */
[----:B------:R-:W-:Y:S05]  /*d5b0*/  BRA `(.L_x_14479) ;  /* 0xffffff8800507947 */ /* 0x000fea000383ffff */
.L_x_14486:
[----:B-1----:R-:W-:-:S04]  /*d5c0*/  IMAD.U32 R9, RZ, RZ, UR6 ;  /* 0x00000006ff097e24 */ /* 0x002fc8000f8e00ff */
[----:B------:R1:W2:Y:S03]  /*d5d0*/  SYNCS.PHASECHK.TRANS64.TRYWAIT P2, [R9+URZ+0x16850], R0 ;  /* 0x01685000090075a7 */ /* 0x0002a6000804017f */
[----:B--2---:R-:W-:Y:S05]  /*d5e0*/  @!P2 NANOSLEEP.SYNCS 0x989680 ;  /* 0x009896800000a95d */ /* 0x004fea0003900000 */
[----:B------:R-:W2:Y:S02]  /*d5f0*/  @!P2 SYNCS.PHASECHK.TRANS64 P2, [R9+URZ+0x16850], R0 ;  /* 0x016850000900a5a7 */ /* 0x000ea4000804007f */
[----:B--2---:R-:W-:Y:S05]  /*d600*/  @!P2 BRA `(.L_x_14486) ;  /* 0xfffffffc00eca947 */ /* 0x004fea000383ffff */
[----:B------:R-:W-:Y:S05]  /*d610*/  BRA `(.L_x_14483) ;  /* 0xffffff8800c07947 */ /* 0x000fea000383ffff */
.L_x_14491:
[----:B-1----:R-:W-:-:S04]  /*d620*/  IMAD.U32 R5, RZ, RZ, UR5 ;  /* 0x00000005ff057e24 */ /* 0x002fc8000f8e00ff */
[----:B------:R1:W2:Y:S03]  /*d630*/  SYNCS.PHASECHK.TRANS64.TRYWAIT P0, [R5+URZ+0x16850], R4 ;  /* 0x01685004050075a7 */ /* 0x0002a6000800017f */
[----:B--2---:R-:W-:Y:S05]  /*d640*/  @!P0 NANOSLEEP.SYNCS 0x989680 ;  /* 0x009896800000895d */ /* 0x004fea0003900000 */
[----:B------:R-:W2:Y:S02]  /*d650*/  @!P0 SYNCS.PHASECHK.TRANS64 P0, [R5+URZ+0x16850], R4 ;  /* 0x01685004050085a7 */ /* 0x000ea4000800007f */
[----:B--2---:R-:W-:Y:S05]  /*d660*/  @!P0 BRA `(.L_x_14491) ;  /* 0xfffffffc00ec8947 */ /* 0x004fea000383ffff */
[----:B------:R-:W-:Y:S05]  /*d670*/  BRA `(.L_x_14490) ;  /* 0xffffffa400247947 */ /* 0x000fea000383ffff */
.L_x_14509:
[----:B------:R-:W-:Y:S02]  /*d680*/  IMAD.MOV.U32 R13, RZ, RZ, R20 ;  /* 0x000000ffff0d7224 */ /* 0x000fe400078e0014 */
[----:B------:R-:W-:Y:S02]  /*d690*/  IMAD.MOV.U32 R12, RZ, RZ, RZ ;  /* 0x000000ffff0c7224 */ /* 0x000fe400078e00ff */
[----:B------:R-:W-:Y:S02]  /*d6a0*/  IMAD.MOV.U32 R11, RZ, RZ, 0x1f ;  /* 0x0000001fff0b7424 */ /* 0x000fe400078e00ff */
[----:B------:R-:W-:-:S07]  /*d6b0*/  IMAD.MOV.U32 R15, RZ, RZ, -0x1 ;  /* 0xffffffffff0f7424 */ /* 0x000fce00078e00ff */
[----:B------:R-:W-:Y:S05]  /*d6c0*/  WARPSYNC.COLLECTIVE R15, `(.L_x_14590) ;  /* 0x000000000f087348 */ /* 0x000fea0003c00000 */
[----:B------:R0:W1:Y:S02]  /*d6d0*/  SHFL.IDX P6, R14, R13, R12, R11 ;  /* 0x0000000c0d0e7389 */ /* 0x00006400000c000b */
[----:B01----:R-:W-:Y:S01]  /*d6e0*/  ENDCOLLECTIVE ;  /* 0x000000000000791b */ /* 0x003fe20003800000 */
.L_x_14590:
[----:B------:R-:W-:Y:S05]  /*d6f0*/  BRA `(.L_x_14591) ;  /* 0xffffffcc00387947 */ /* 0x000fea000383ffff */
.L_x_14511:
[----:B------:R-:W-:Y:S01]  /*d700*/  BSSY B0, `(.L_x_14592) ;  /* 0x0000006000007945 */ /* 0x000fe20003800000 */
[----:B------:R-:W-:-:S07]  /*d710*/  IMAD.MOV.U32 R15, RZ, RZ, -0x1 ;  /* 0xffffffffff0f7424 */ /* 0x000fce00078e00ff */
[----:B0-----:R-:W-:Y:S05]  /*d720*/  WARPSYNC.COLLECTIVE R15, `(.L_x_14593) ;  /* 0x000000000f0c7348 */ /* 0x001fea0003c00000 */
[----:B------:R-:W-:Y:S02]  /*d730*/  ELECT P6, UR62, PT ;  /* 0x00000000003e782f */ /* 0x000fe400038c0000 */
[----:B------:R-:W-:Y:S01]  /*d740*/  MOV R14, UR62 ;  /* 0x0000003e000e7c02 */ /* 0x000fe20008000f00 */
[----:B0-----:R-:W-:Y:S10]  /*d750*/  ENDCOLLECTIVE ;  /* 0x000000000000791b */ /* 0x001ff40003800000 */
.L_x_14593:
[----:B------:R-:W-:Y:S05]  /*d760*/  BSYNC B0 ;  /* 0x0000000000007941 */ /* 0x000fea0003800000 */
.L_x_14592:
[----:B------:R-:W-:Y:S05]  /*d770*/  BRA `(.L_x_14594) ;  /* 0xffffffcc00347947 */ /* 0x000fea000383ffff */
.L_x_14513:
[----:B-1----:R1:W2:Y:S02]  /*d780*/  SYNCS.PHASECHK.TRANS64.TRYWAIT P0, [R3+URZ+0x16840], R0 ;  /* 0x01684000030075a7 */ /* 0x0022a4000800017f */
[----:B--2---:R-:W-:Y:S05]  /*d790*/  @!P0 NANOSLEEP.SYNCS 0x989680 ;  /* 0x009896800000895d */ /* 0x004fea0003900000 */
[----:B------:R-:W2:Y:S02]  /*d7a0*/  @!P0 SYNCS.PHASECHK.TRANS64 P0, [R3+URZ+0x16840], R0 ;  /* 0x01684000030085a7 */ /* 0x000ea4000800007f */
[----:B--2---:R-:W-:Y:S05]  /*d7b0*/  @!P0 BRA `(.L_x_14513) ;  /* 0xfffffffc00f08947 */ /* 0x004fea000383ffff */
[----:B------:R-:W-:Y:S05]  /*d7c0*/  BRA `(.L_x_14595) ;  /* 0xffffffcc00907947 */ /* 0x000fea000383ffff */
.L_x_14517:
        /* <DEDUP_REMOVED lines=8> */
.L_x_14596:
[----:B------:R-:W-:Y:S02]  /*d850*/  IMAD R7, R7, 0xc0, R21 ;  /* 0x000000c007077824 */ /* 0x000fe400078e0215 */
[----:B------:R-:W-:Y:S02]  /*d860*/  IMAD.MOV.U32 R13, RZ, RZ, R0 ;  /* 0x000000ffff0d7224 */ /* 0x000fe400078e0000 */
[----:B------:R-:W-:-:S07]  /*d870*/  IMAD.MOV.U32 R2, RZ, RZ, R14 ;  /* 0x000000ffff027224 */ /* 0x000fce00078e000e */
[----:B------:R-:W-:Y:S05]  /*d880*/  WARPSYNC.COLLECTIVE R15, `(.L_x_14597) ;  /* 0x000000000f087348 */ /* 0x000fea0003c00000 */
[----:B------:R0:W1:Y:S02]  /*d890*/  SHFL.IDX P6, R14, R13, R12, R11 ;  /* 0x0000000c0d0e7389 */ /* 0x00006400000c000b */
[----:B01----:R-:W-:Y:S01]  /*d8a0*/  ENDCOLLECTIVE ;  /* 0x000000000000791b */ /* 0x003fe20003800000 */
.L_x_14597:
[----:B------:R-:W-:Y:S02]  /*d8b0*/  ULDC UR4, c[0x0][0x288] ;  /* 0x0000a20000047ab9 */ /* 0x000fe40000000800 */
[----:B------:R-:W-:Y:S02]  /*d8c0*/  IMAD R6, R9, UR4, RZ ;  /* 0x0000000409067c24 */ /* 0x000fe4000f8e02ff */
[----:B------:R-:W-:-:S03]  /*d8d0*/  VIADD R9, R7, 0x10 ;  /* 0x0000001007097836 */ /* 0x000fc60000000000 */
        /* <DEDUP_REMOVED lines=9> */
.L_x_14598:
        /* <DEDUP_REMOVED lines=11> */
.L_x_14599:
        /* <DEDUP_REMOVED lines=8> */
.L_x_14600:
        /* <DEDUP_REMOVED lines=10> */
.L_x_14601:
[----:B------:R-:W-:Y:S02]  /*db40*/  IMAD.MOV.U32 R13, RZ, RZ, R4 ;  /* 0x000000ffff0d7224 */ /* 0x000fe400078e0004 */
[----:B------:R-:W-:Y:S02]  /*db50*/  IMAD.MOV.U32 R12, RZ, RZ, 0x3 ;  /* 0x00000003ff0c7424 */ /* 0x000fe400078e00ff */
[----:B------:R-:W-:-:S07]  /*db60*/  IMAD.MOV.U32 R10, RZ, RZ, R14 ;  /* 0x000000ffff0a7224 */ /* 0x000fce00078e000e */
[----:B------:R-:W-:Y:S05]  /*db70*/  WARPSYNC.COLLECTIVE R15, `(.L_x_14602) ;  /* 0x000000000f087348 */ /* 0x000fea0003c00000 */
[----:B------:R0:W1:Y:S02]  /*db80*/  SHFL.IDX P6, R14, R13, R12, R11 ;  /* 0x0000000c0d0e7389 */ /* 0x00006400000c000b */
[----:B01----:R-:W-:Y:S01]  /*db90*/  ENDCOLLECTIVE ;  /* 0x000000000000791b */ /* 0x003fe20003800000 */
.L_x_14602:
        /* <DEDUP_REMOVED lines=9> */
[----:B------:R-:W-:Y:S02]  /*dc30*/  VIADD R9, R7, 0x40 ;  /* 0x0000004007097836 */ /* 0x000fe40000000000 */
[----:B0-----:R-:W-:-:S10]  /*dc40*/  IMAD.MOV.U32 R2, RZ, RZ, R14 ;  /* 0x000000ffff027224 */ /* 0x001fd400078e000e */
[----:B------:R-:W-:Y:S05]  /*dc50*/  WARPSYNC.COLLECTIVE R15, `(.L_x_14603) ;  /* 0x000000000f087348 */ /* 0x000fea0003c00000 */
[----:B------:R0:W1:Y:S02]  /*dc60*/  SHFL.IDX P6, R14, R13, R12, R11 ;  /* 0x0000000c0d0e7389 */ /* 0x00006400000c000b */
[----:B01----:R-:W-:Y:S01]  /*dc70*/  ENDCOLLECTIVE ;  /* 0x000000000000791b */ /* 0x003fe20003800000 */
.L_x_14603:
        /* <DEDUP_REMOVED lines=8> */
.L_x_14604:
        /* <DEDUP_REMOVED lines=10> */
.L_x_14605:
[----:B------:R-:W-:Y:S02]  /*dda0*/  IMAD.MOV.U32 R13, RZ, RZ, R4 ;  /* 0x000000ffff0d7224 */ /* 0x000fe400078e0004 */
[----:B------:R-:W-:Y:S02]  /*ddb0*/  IMAD.MOV.U32 R12, RZ, RZ, 0x5 ;  /* 0x00000005ff0c7424 */ /* 0x000fe400078e00ff */
[----:B------:R-:W-:-:S07]  /*ddc0*/  IMAD.MOV.U32 R10, RZ, RZ, R14 ;  /* 0x000000ffff0a7224 */ /* 0x000fce00078e000e */
[----:B------:R-:W-:Y:S05]  /*ddd0*/  WARPSYNC.COLLECTIVE R15, `(.L_x_14606) ;  /* 0x000000000f087348 */ /* 0x000fea0003c00000 */
[----:B------:R0:W1:Y:S02]  /*dde0*/  SHFL.IDX P6, R14, R13, R12, R11 ;  /* 0x0000000c0d0e7389 */ /* 0x00006400000c000b */
[----:B01----:R-:W-:Y:S01]  /*ddf0*/  ENDCOLLECTIVE ;  /* 0x000000000000791b */ /* 0x003fe20003800000 */
.L_x_14606:
        /* <DEDUP_REMOVED lines=14> */
.L_x_14607:
        /* <DEDUP_REMOVED lines=8> */
.L_x_14608:
        /* <DEDUP_REMOVED lines=10> */
.L_x_14609:
[----:B------:R-:W-:Y:S02]  /*e000*/  IMAD.MOV.U32 R13, RZ, RZ, R4 ;  /* 0x000000ffff0d7224 */ /* 0x000fe400078e0004 */
[----:B------:R-:W-:Y:S02]  /*e010*/  IMAD.MOV.U32 R12, RZ, RZ, 0x7 ;  /* 0x00000007ff0c7424 */ /* 0x000fe400078e00ff */
[----:B------:R-:W-:-:S07]  /*e020*/  IMAD.MOV.U32 R10, RZ, RZ, R14 ;  /* 0x000000ffff0a7224 */ /* 0x000fce00078e000e */
[----:B------:R-:W-:Y:S05]  /*e030*/  WARPSYNC.COLLECTIVE R15, `(.L_x_14610) ;  /* 0x000000000f087348 */ /* 0x000fea0003c00000 */
[----:B------:R0:W1:Y:S02]  /*e040*/  SHFL.IDX P6, R14, R13, R12, R11 ;  /* 0x0000000c0d0e7389 */ /* 0x00006400000c000b */
[----:B01----:R-:W-:Y:S01]  /*e050*/  ENDCOLLECTIVE ;  /* 0x000000000000791b */ /* 0x003fe20003800000 */
.L_x_14610:
        /* <DEDUP_REMOVED lines=11> */
.L_x_14611:
[----:B------:R-:W-:-:S05]  /*e110*/  VIADD R3, R7, 0x70 ;  /* 0x0000007007037836 */ /* 0x000fca0000000000 */
[----:B------:R-:W-:Y:S01]  /*e120*/  ISETP.GE.AND P1, PT, R3, R6, PT ;  /* 0x000000060300720c */ /* 0x000fe20003f26270 */
[----:B------:R-:W-:Y:S02]  /*e130*/  IMAD.MOV.U32 R13, RZ, RZ, R8 ;  /* 0x000000ffff0d7224 */ /* 0x000fe400078e0008 */
[----:B------:R-:W-:Y:S02]  /*e140*/  IMAD.MOV.U32 R12, RZ, RZ, RZ ;  /* 0x000000ffff0c7224 */ /* 0x000fe400078e00ff */
[----:B------:R-:W-:-:S08]  /*e150*/  IMAD.MOV.U32 R9, RZ, RZ, R14 ;  /* 0x000000ffff097224 */ /* 0x000fd000078e000e */
[----:B------:R-:W-:Y:S05]  /*e160*/  WARPSYNC.COLLECTIVE R15, `(.L_x_14612) ;  /* 0x000000000f087348 */ /* 0x000fea0003c00000 */
[----:B------:R0:W1:Y:S02]  /*e170*/  SHFL.IDX P6, R14, R13, R12, R11 ;  /* 0x0000000c0d0e7389 */ /* 0x00006400000c000b */
[----:B01----:R-:W-:Y:S01]  /*e180*/  ENDCOLLECTIVE ;  /* 0x000000000000791b */ /* 0x003fe20003800000 */
.L_x_14612:
[----:B------:R-:W-:Y:S01]  /*e190*/  @!P1 LEA R2, P2, R20, R9, 0x1 ;  /* 0x0000000914029211 */ /* 0x000fe200078408ff */
[----:B------:R-:W-:-:S04]  /*e1a0*/  VIADD R9, R7, 0x80 ;  /* 0x0000008007097836 */ /* 0x000fc80000000000 */
        /* <DEDUP_REMOVED lines=12> */
.L_x_14613:
[----:B------:R-:W-:Y:S02]  /*e270*/  IMAD.MOV.U32 R13, RZ, RZ, R8 ;  /* 0x000000ffff0d7224 */ /* 0x000fe400078e0008 */
[----:B------:R-:W-:Y:S01]  /*e280*/  IMAD.MOV.U32 R12, RZ, RZ, 0x1 ;  /* 0x00000001ff0c7424 */ /* 0x000fe200078e00ff */
[----:B------:R-:W-:-:S13]  /*e290*/  @!P1 LEA R2, P2, R20, R14, 0x1 ;  /* 0x0000000e14029211 */ /* 0x000fda00078408ff */
[----:B------:R-:W-:Y:S05]  /*e2a0*/  WARPSYNC.COLLECTIVE R15, `(.L_x_14614) ;  /* 0x000000000f087348 */ /* 0x000fea0003c00000 */
[----:B------:R0:W1:Y:S02]  /*e2b0*/  SHFL.IDX P6, R14, R13, R12, R11 ;  /* 0x0000000c0d0e7389 */ /* 0x00006400000c000b */
[----:B01----:R-:W-:Y:S01]  /*e2c0*/  ENDCOLLECTIVE ;  /* 0x000000000000791b */ /* 0x003fe20003800000 */
.L_x_14614:
        /* <DEDUP_REMOVED lines=11> */
.L_x_14615:
[----:B------:R-:W-:Y:S02]  /*e380*/  IMAD.MOV.U32 R13, RZ, RZ, R8 ;  /* 0x000000ffff0d7224 */ /* 0x000fe400078e0008 */
[----:B------:R-:W-:Y:S02]  /*e390*/  IMAD.MOV.U32 R12, RZ, RZ, 0x2 ;  /* 0x00000002ff0c7424 */ /* 0x000fe400078e00ff */
[----:B------:R-:W-:-:S07]  /*e3a0*/  IMAD.MOV.U32 R4, RZ, RZ, R14 ;  /* 0x000000ffff047224 */ /* 0x000fce00078e000e */
[----:B------:R-:W-:Y:S05]  /*e3b0*/  WARPSYNC.COLLECTIVE R15, `(.L_x_14616) ;  /* 0x000000000f087348 */ /* 0x000fea0003c00000 */
[----:B------:R0:W1:Y:S02]  /*e3c0*/  SHFL.IDX P6, R14, R13, R12, R11 ;  /* 0x0000000c0d0e7389 */ /* 0x00006400000c000b */
[----:B01----:R-:W-:Y:S01]  /*e3d0*/  ENDCOLLECTIVE ;  /* 0x000000000000791b */ /* 0x003fe20003800000 */
.L_x_14616:
[----:B------:R-:W-:-:S05]  /*e3e0*/  @!P1 LEA R4, P2, R20, R4, 0x1 ;  /* 0x0000000414049211 */ /* 0x000fca00078408ff */
[----:B------:R-:W-:Y:S02]  /*e3f0*/  @!P1 IMAD.X R3, RZ, RZ, R2, P2 ;  /* 0x000000ffff039224 */ /* 0x000fe400010e0602 */
        /* <DEDUP_REMOVED lines=10> */
.L_x_14617:
        /* <DEDUP_REMOVED lines=8> */
.L_x_14618:
        /* <DEDUP_REMOVED lines=10> */
.L_x_14619:
[----:B------:R-:W-:Y:S05]  /*e5c0*/  BRA `(.L_x_14620) ;  /* 0xffffffcc005c7947 */ /* 0x000fea000383ffff */
.L_x_14520:
[----:B0-----:R0:W1:Y:S02]  /*e5d0*/  SYNCS.PHASECHK.TRANS64.TRYWAIT P0, [R17+URZ+0x16820], R2 ;  /* 0x01682002110075a7 */ /* 0x001064000800017f */
[----:B-1----:R-:W-:Y:S05]  /*e5e0*/  @!P0 NANOSLEEP.SYNCS 0x989680 ;  /* 0x009896800000895d */ /* 0x002fea0003900000 */
[----:B------:R-:W1:Y:S02]  /*e5f0*/  @!P0 SYNCS.PHASECHK.TRANS64 P0, [R17+URZ+0x16820], R2 ;  /* 0x01682002110085a7 */ /* 0x000e64000800007f */
[----:B-1----:R-:W-:Y:S05]  /*e600*/  @!P0 BRA `(.L_x_14520) ;  /* 0xfffffffc00f08947 */ /* 0x002fea000383ffff */
[----:B------:R-:W-:Y:S05]  /*e610*/  BRA `(.L_x_14621) ;  /* 0xffffffcc00bc7947 */ /* 0x000fea000383ffff */
.L_x_14527:
[----:B0-----:R0:W1:Y:S02]  /*e620*/  SYNCS.PHASECHK.TRANS64.TRYWAIT P0, [R2+URZ+0x16840], R3 ;  /* 0x01684003020075a7 */ /* 0x001064000800017f */
[----:B-1----:R-:W-:Y:S05]  /*e630*/  @!P0 NANOSLEEP.SYNCS 0x989680 ;  /* 0x009896800000895d */ /* 0x002fea0003900000 */
[----:B------:R-:W1:Y:S02]  /*e640*/  @!P0 SYNCS.PHASECHK.TRANS64 P0, [R2+URZ+0x16840], R3 ;  /* 0x01684003020085a7 */ /* 0x000e64000800007f */
[----:B-1----:R-:W-:Y:S05]  /*e650*/  @!P0 BRA `(.L_x_14527) ;  /* 0xfffffffc00f08947 */ /* 0x002fea000383ffff */
[----:B------:R-:W-:Y:S05]  /*e660*/  BRA `(.L_x_14622) ;  /* 0xffffffd0006c7947 */ /* 0x000fea000383ffff */
.L_x_14532:
[----:B0-----:R0:W1:Y:S02]  /*e670*/  SYNCS.PHASECHK.TRANS64.TRYWAIT P0, [R2+URZ+0x60], R3 ;  /* 0x00006003020075a7 */ /* 0x001064000800017f */
[----:B-1----:R-:W-:Y:S05]  /*e680*/  @!P0 NANOSLEEP.SYNCS 0x989680 ;  /* 0x009896800000895d */ /* 0x002fea0003900000 */
[----:B------:R-:W1:Y:S02]  /*e690*/  @!P0 SYNCS.PHASECHK.TRANS64 P0, [R2+URZ+0x60], R3 ;  /* 0x00006003020085a7 */ /* 0x000e64000800007f */
[----:B-1----:R-:W-:Y:S05]  /*e6a0*/  @!P0 BRA `(.L_x_14532) ;  /* 0xfffffffc00f08947 */ /* 0x002fea000383ffff */
[----:B------:R-:W-:Y:S05]  /*e6b0*/  BRA `(.L_x_14623) ;  /* 0xffffffd000e47947 */ /* 0x000fea000383ffff */
.L_x_14541:
[----:B0-----:R0:W1:Y:S02]  /*e6c0*/  SYNCS.PHASECHK.TRANS64.TRYWAIT P0, [R2+URZ+0x16840], R3 ;  /* 0x01684003020075a7 */ /* 0x001064000800017f */
[----:B-1----:R-:W-:Y:S05]  /*e6d0*/  @!P0 NANOSLEEP.SYNCS 0x989680 ;  /* 0x009896800000895d */ /* 0x002fea0003900000 */
[----:B------:R-:W1:Y:S02]  /*e6e0*/  @!P0 SYNCS.PHASECHK.TRANS64 P0, [R2+URZ+0x16840], R3 ;  /* 0x01684003020085a7 */ /* 0x000e64000800007f */
[----:B-1----:R-:W-:Y:S05]  /*e6f0*/  @!P0 BRA `(.L_x_14541) ;  /* 0xfffffffc00f08947 */ /* 0x002fea000383ffff */
[----:B------:R-:W-:Y:S05]  /*e700*/  BRA `(.L_x_14624) ;  /* 0xffffffd8001c7947 */ /* 0x000fea000383ffff */
.L_x_14546:
[----:B0-----:R0:W1:Y:S02]  /*e710*/  SYNCS.PHASECHK.TRANS64.TRYWAIT P0, [R5+URZ+0x60], R2 ;  /* 0x00006002050075a7 */ /* 0x001064000800017f */
[----:B-1----:R-:W-:Y:S05]  /*e720*/  @!P0 NANOSLEEP.SYNCS 0x989680 ;  /* 0x009896800000895d */ /* 0x002fea0003900000 */
[----:B------:R-:W1:Y:S02]  /*e730*/  @!P0 SYNCS.PHASECHK.TRANS64 P0, [R5+URZ+0x60], R2 ;  /* 0x00006002050085a7 */ /* 0x000e64000800007f */
[----:B-1----:R-:W-:Y:S05]  /*e740*/  @!P0 BRA `(.L_x_14546) ;  /* 0xfffffffc00f08947 */ /* 0x002fea000383ffff */
[----:B------:R-:W-:Y:S05]  /*e750*/  BRA `(.L_x_14625) ;  /* 0xffffffd800947947 */ /* 0x000fea000383ffff */
.L_x_14554:
[----:B0-----:R0:W1:Y:S02]  /*e760*/  SYNCS.PHASECHK.TRANS64.TRYWAIT P0, [R2+URZ+0x16840], R3 ;  /* 0x01684003020075a7 */ /* 0x001064000800017f */
[----:B-1----:R-:W-:Y:S05]  /*e770*/  @!P0 NANOSLEEP.SYNCS 0x989680 ;  /* 0x009896800000895d */ /* 0x002fea0003900000 */
[----:B------:R-:W1:Y:S02]  /*e780*/  @!P0 SYNCS.PHASECHK.TRANS64 P0, [R2+URZ+0x16840], R3 ;  /* 0x01684003020085a7 */ /* 0x000e64000800007f */
[----:B-1----:R-:W-:Y:S05]  /*e790*/  @!P0 BRA `(.L_x_14554) ;  /* 0xfffffffc00f08947 */ /* 0x002fea000383ffff */
[----:B------:R-:W-:Y:S05]  /*e7a0*/  BRA `(.L_x_14626) ;  /* 0xffffffdc009c7947 */ /* 0x000fea000383ffff */
.L_x_14559:
[----:B0-----:R0:W1:Y:S02]  /*e7b0*/  SYNCS.PHASECHK.TRANS64.TRYWAIT P0, [R5+URZ+0x60], R8 ;  /* 0x00006008050075a7 */ /* 0x001064000800017f */
[----:B-1----:R-:W-:Y:S05]  /*e7c0*/  @!P0 NANOSLEEP.SYNCS 0x989680 ;  /* 0x009896800000895d */ /* 0x002fea0003900000 */
[----:B------:R-:W1:Y:S02]  /*e7d0*/  @!P0 SYNCS.PHASECHK.TRANS64 P0, [R5+URZ+0x60], R8 ;  /* 0x00006008050085a7 */ /* 0x000e64000800007f */
[----:B-1----:R-:W-:Y:S05]  /*e7e0*/  @!P0 BRA `(.L_x_14559) ;  /* 0xfffffffc00f08947 */ /* 0x002fea000383ffff */
[----:B------:R-:W-:Y:S05]  /*e7f0*/  BRA `(.L_x_14627) ;  /* 0xffffffe000187947 */ /* 0x000fea000383ffff */
.L_x_14569:
[----:B-1----:R1:W2:Y:S02]  /*e800*/  SYNCS.PHASECHK.TRANS64.TRYWAIT P0, [R3+URZ+0x16860], R0 ;  /* 0x01686000030075a7 */ /* 0x0022a4000800017f */
[----:B--2---:R-:W-:Y:S05]  /*e810*/  @!P0 NANOSLEEP.SYNCS 0x989680 ;  /* 0x009896800000895d */ /* 0x004fea0003900000 */
[----:B------:R-:W2:Y:S02]  /*e820*/  @!P0 SYNCS.PHASECHK.TRANS64 P0, [R3+URZ+0x16860], R0 ;  /* 0x01686000030085a7 */ /* 0x000ea4000800007f */
[----:B--2---:R-:W-:Y:S05]  /*e830*/  @!P0 BRA `(.L_x_14569) ;  /* 0xfffffffc00f08947 */ /* 0x004fea000383ffff */
[----:B------:R-:W-:Y:S05]  /*e840*/  BRA `(.L_x_14628) ;  /* 0xffffffe400087947 */ /* 0x000fea000383ffff */
.L_x_14575:
[----:B------:R-:W-:Y:S01]  /*e850*/  BSSY B0, `(.L_x_14629) ;  /* 0x0000008000007945 */ /* 0x000fe20003800000 */
[----:B------:R-:W-:Y:S02]  /*e860*/  IMAD.MOV.U32 R13, RZ, RZ, R28 ;  /* 0x000000ffff0d7224 */ /* 0x000fe400078e001c */
[----:B------:R-:W-:Y:S02]  /*e870*/  IMAD.MOV.U32 R12, RZ, RZ, RZ ;  /* 0x000000ffff0c7224 */ /* 0x000fe400078e00ff */
[----:B0-----:R-:W-:Y:S02]  /*e880*/  IMAD.MOV.U32 R11, RZ, RZ, 0x1f ;  /* 0x0000001fff0b7424 */ /* 0x001fe400078e00ff */
[----:B------:R-:W-:-:S07]  /*e890*/  IMAD.MOV.U32 R15, RZ, RZ, -0x1 ;  /* 0xffffffffff0f7424 */ /* 0x000fce00078e00ff */
[----:B------:R-:W-:Y:S05]  /*e8a0*/  WARPSYNC.COLLECTIVE R15, `(.L_x_14630) ;  /* 0x000000000f087348 */ /* 0x000fea0003c00000 */
[----:B------:R0:W1:Y:S02]  /*e8b0*/  SHFL.IDX P6, R14, R13, R12, R11 ;  /* 0x0000000c0d0e7389 */ /* 0x00006400000c000b */
[----:B01----:R-:W-:Y:S01]  /*e8c0*/  ENDCOLLECTIVE ;  /* 0x000000000000791b */ /* 0x003fe20003800000 */
.L_x_14630:
[----:B------:R-:W-:Y:S05]  /*e8d0*/  BSYNC B0 ;  /* 0x0000000000007941 */ /* 0x000fea0003800000 */
.L_x_14629:
[----:B------:R-:W-:Y:S05]  /*e8e0*/  BRA `(.L_x_14631) ;  /* 0xffffffe400ac7947 */ /* 0x000fea000383ffff */
.L_x_14578:
[----:B-1----:R1:W2:Y:S02]  /*e8f0*/  SYNCS.PHASECHK.TRANS64.TRYWAIT P0, [R7+URZ+0x16820], R0 ;  /* 0x01682000070075a7 */ /* 0x0022a4000800017f */
[----:B--2---:R-:W-:Y:S05]  /*e900*/  @!P0 NANOSLEEP.SYNCS 0x989680 ;  /* 0x009896800000895d */ /* 0x004fea0003900000 */
[----:B------:R-:W2:Y:S02]  /*e910*/  @!P0 SYNCS.PHASECHK.TRANS64 P0, [R7+URZ+0x16820], R0 ;  /* 0x01682000070085a7 */ /* 0x000ea4000800007f */
[----:B--2---:R-:W-:Y:S05]  /*e920*/  @!P0 BRA `(.L_x_14578) ;  /* 0xfffffffc00f08947 */ /* 0x004fea000383ffff */
[----:B------:R-:W-:Y:S05]  /*e930*/  BRA `(.L_x_14632) ;  /* 0xffffffe400f47947 */ /* 0x000fea000383ffff */
.L_x_14579:
        /* <DEDUP_REMOVED lines=11> */
.L_x_14634:
[----:B------:R-:W-:Y:S05]  /*e9f0*/  BSYNC B0 ;  /* 0x0000000000007941 */ /* 0x000fea0003800000 */
.L_x_14633:
[----:B------:R-:W-:Y:S05]  /*ea00*/  BRA `(.L_x_14635) ;  /* 0xffffffe400dc7947 */ /* 0x000fea000383ffff */
.L_x_14582:
[----:B------:R-:W-:Y:S01]  /*ea10*/  BSSY B1, `(.L_x_14636) ;  /* 0x0000006000017945 */ /* 0x000fe20003800000 */
[----:B------:R-:W-:-:S07]  /*ea20*/  IMAD.MOV.U32 R15, RZ, RZ, -0x1 ;  /* 0xffffffffff0f7424 */ /* 0x000fce00078e00ff */
[----:B01----:R-:W-:Y:S05]  /*ea30*/  WARPSYNC.COLLECTIVE R15, `(.L_x_14637) ;  /* 0x000000000f0c7348 */ /* 0x003fea0003c00000 */
[----:B------:R-:W-:Y:S02]  /*ea40*/  ELECT P6, UR62, PT ;  /* 0x00000000003e782f */ /* 0x000fe400038c0000 */
[----:B------:R-:W-:Y:S01]  /*ea50*/  MOV R14, UR62 ;  /* 0x0000003e000e7c02 */ /* 0x000fe20008000f00 */
[----:B01----:R-:W-:Y:S10]  /*ea60*/  ENDCOLLECTIVE ;  /* 0x000000000000791b */ /* 0x003ff40003800000 */
.L_x_14637:
[----:B------:R-:W-:Y:S05]  /*ea70*/  BSYNC B1 ;  /* 0x0000000000017941 */ /* 0x000fea0003800000 */
.L_x_14636:
[----:B------:R-:W-:Y:S05]  /*ea80*/  BRA `(.L_x_14638) ;  /* 0xffffffe400d47947 */ /* 0x000fea000383ffff */
.L_x_14584:
[----:B-1----:R1:W2:Y:S02]  /*ea90*/  SYNCS.PHASECHK.TRANS64.TRYWAIT P0, [R5+URZ], R4 ;  /* 0x00000004050075a7 */ /* 0x0022a4000800017f */
[----:B--2---:R-:W-:Y:S05]  /*eaa0*/  @!P0 NANOSLEEP.SYNCS 0x989680 ;  /* 0x009896800000895d */ /* 0x004fea0003900000 */
[----:B------:R-:W2:Y:S02]  /*eab0*/  @!P0 SYNCS.PHASECHK.TRANS64 P0, [R5+URZ], R4 ;  /* 0x00000004050085a7 */ /* 0x000ea4000800007f */
[----:B--2---:R-:W-:Y:S05]  /*eac0*/  @!P0 BRA `(.L_x_14584) ;  /* 0xfffffffc00f08947 */ /* 0x004fea000383ffff */
[----:B------:R-:W-:Y:S05]  /*ead0*/  BRA `(.L_x_14639) ;  /* 0xffffffe800087947 */ /* 0x000fea000383ffff */
.L_x_14585:
[----:B--2---:R2:W3:Y:S02]  /*eae0*/  SYNCS.PHASECHK.TRANS64.TRYWAIT P0, [R3+URZ], R0 ;  /* 0x00000000030075a7 */ /* 0x0044e4000800017f */
[----:B---3--:R-:W-:Y:S05]  /*eaf0*/  @!P0 NANOSLEEP.SYNCS 0x989680 ;  /* 0x009896800000895d */ /* 0x008fea0003900000 */
[----:B------:R-:W3:Y:S02]  /*eb00*/  @!P0 SYNCS.PHASECHK.TRANS64 P0, [R3+URZ], R0 ;  /* 0x00000000030085a7 */ /* 0x000ee4000800007f */
[----:B---3--:R-:W-:Y:S05]  /*eb10*/  @!P0 BRA `(.L_x_14585) ;  /* 0xfffffffc00f08947 */ /* 0x008fea000383ffff */
[----:B------:R-:W-:Y:S05]  /*eb20*/  BRA `(.L_x_14640) ;  /* 0xffffffe400fc7947 */ /* 0x000fea000383ffff */
.L_x_14587:
[----:B-1----:R1:W2:Y:S02]  /*eb30*/  SYNCS.PHASECHK.TRANS64.TRYWAIT P0, [R5+URZ], R4 ;  /* 0x00000004050075a7 */ /* 0x0022a4000800017f */
[----:B--2---:R-:W-:Y:S05]  /*eb40*/  @!P0 NANOSLEEP.SYNCS 0x989680 ;  /* 0x009896800000895d */ /* 0x004fea0003900000 */
[----:B------:R-:W2:Y:S02]  /*eb50*/  @!P0 SYNCS.PHASECHK.TRANS64 P0, [R5+URZ], R4 ;  /* 0x00000004050085a7 */ /* 0x000ea4000800007f */
[----:B--2---:R-:W-:Y:S05]  /*eb60*/  @!P0 BRA `(.L_x_14587) ;  /* 0xfffffffc00f08947 */ /* 0x004fea000383ffff */
[----:B------:R-:W-:Y:S05]  /*eb70*/  BRA `(.L_x_14641) ;  /* 0xffffffe800007947 */ /* 0x000fea000383ffff */
.L_x_14642:
        /* <DEDUP_REMOVED lines=16> */
.L_x_15338:


//--------------------- .text._ZN7cutlass13device_kernelIN5flash11enable_sm90INS1_16FlashAttnFwdSm90INS1_25CollectiveMainloopFwdSm90ILi2EN4cute5tupleIJNS5_1CILi1EEES8_S8_EEENS6_IJNS7_ILi192EEENS7_ILi128EEENS7_ILi64EEEEEELi64ENS_6half_tEfNS_4arch4Sm90ELb1ELb0ELb0ELb1ELb0ELb0ELb0ELb1ELb1ELb1ELb0ELb0EEENS1_21CollectiveEpilogueFwdINS6_IJSA_SC_SB_EEES9_SE_SG_Li384ELb1ELb1ELb0ELb0EEENS1_36VarlenDynamicPersistentTileSchedulerILi192ELi128ELi384ELi128ELb0ELb1ELb1ELb1ELb1ELb1EEEEEEEEEvNT_6ParamsE --------------------------
	.section	.text._ZN7cutlass13device_kernelIN5flash11enable_sm90INS1_16FlashAttnFwdSm90INS1_25CollectiveMainloopFwdSm90ILi2EN4cute5tupleIJNS5_1CILi1EEES8_S8_EEENS6_IJNS7_ILi192EEENS7_ILi128EEENS7_ILi64EEEEEELi64ENS_6half_tEfNS_4arch4Sm90ELb1ELb0ELb0ELb1ELb0ELb0ELb0ELb1ELb1ELb1ELb0ELb0EEENS1_21CollectiveEpilogueFwdINS6_IJSA_SC_SB_EEES9_SE_SG_Li384ELb1ELb1ELb0ELb0EEENS1_36VarlenDynamicPersistentTileSchedulerILi192ELi128ELi384ELi128ELb0ELb1ELb1ELb1ELb1ELb1EEEEEEEEEvNT_6ParamsE,"ax",@progbits
	.align	128
.text._ZN7cutlass13device_kernelIN5flash11enable_sm90INS1_16FlashAttnFwdSm90INS1_25CollectiveMainloopFwdSm90ILi2EN4cute5tupleIJNS5_1CILi1EEES8_S8_EEENS6_IJNS7_ILi192EEENS7_ILi128EEENS7_ILi64EEEEEELi64ENS_6half_tEfNS_4arch4Sm90ELb1ELb0ELb0ELb1ELb0ELb0ELb0ELb1ELb1ELb1ELb0ELb0EEENS1_21CollectiveEpilogueFwdINS6_IJSA_SC_SB_EEES9_SE_SG_Li384ELb1ELb1ELb0ELb0EEENS1_36VarlenDynamicPersistentTileSchedulerILi192ELi128ELi384ELi128ELb0ELb1ELb1ELb1ELb1ELb1EEEEEEEEEvNT_6ParamsE:
        .type           _ZN7cutlass13device_kernelIN5flash11enable_sm90INS1_16FlashAttnFwdSm90INS1_25CollectiveMainloopFwdSm90ILi2EN4cute5tupleIJNS5_1CILi1EEES8_S8_EEENS6_IJNS7_ILi192EEENS7_ILi128EEENS7_ILi64EEEEEELi64ENS_6half_tEfNS_4arch4Sm90ELb1ELb0ELb0ELb1ELb0ELb0ELb0ELb1ELb1ELb1ELb0ELb0EEENS1_21CollectiveEpilogueFwdINS6_IJSA_SC_SB_EEES9_SE_SG_Li384ELb1ELb1ELb0ELb0EEENS1_36VarlenDynamicPersistentTileSchedulerILi192ELi128ELi384ELi128ELb0ELb1ELb1ELb1ELb1ELb1EEEEEEEEEvNT_6ParamsE,@function
        .size           _ZN7cutlass13device_kernelIN5flash11enable_sm90INS1_16FlashAttnFwdSm90INS1_25CollectiveMainloopFwdSm90ILi2EN4cute5tupleIJNS5_1CILi1EEES8_S8_EEENS6_IJNS7_ILi192EEENS7_ILi128EEENS7_ILi64EEEEEELi64ENS_6half_tEfNS_4arch4Sm90ELb1ELb0ELb0ELb1ELb0ELb0ELb0ELb1ELb1ELb1ELb0ELb0EEENS1_21CollectiveEpilogueFwdINS6_IJSA_SC_SB_EEES9_SE_SG_Li384ELb1ELb1ELb0ELb0EEENS1_36VarlenDynamicPersistentTileSchedulerILi192ELi128ELi384ELi128ELb0ELb1ELb1ELb1ELb1ELb1EEEEEEEEEvNT_6ParamsE,(.L_x_15339 - _ZN7cutlass13device_kernelIN5flash11enable_sm90INS1_16FlashAttnFwdSm90INS1_25CollectiveMainloopFwdSm90ILi2EN4cute5tupleIJNS5_1CILi1EEES8_S8_EEENS6_IJNS7_ILi192EEENS7_ILi128EEENS7_ILi64EEEEEELi64ENS_6half_tEfNS_4arch4Sm90ELb1ELb0ELb0ELb1ELb0ELb0ELb0ELb1ELb1ELb1ELb0ELb0EEENS1_21CollectiveEpilogueFwdINS6_IJSA_SC_SB_EEES9_SE_SG_Li384ELb1ELb1ELb0ELb0EEENS1_36VarlenDynamicPersistentTileSchedulerILi192ELi128ELi384ELi128ELb0ELb1ELb1ELb1ELb1ELb1EEEEEEEEEvNT_6ParamsE)
        .other          _ZN7cutlass13device_kernelIN5flash11enable_sm90INS1_16FlashAttnFwdSm90INS1_25CollectiveMainloopFwdSm90ILi2EN4cute5tupleIJNS5_1CILi1EEES8_S8_EEENS6_IJNS7_ILi192EEENS7_ILi128EEENS7_ILi64EEEEEELi64ENS_6half_tEfNS_4arch4Sm90ELb1ELb0ELb0ELb1ELb0ELb0ELb0ELb1ELb1ELb1ELb0ELb0EEENS1_21CollectiveEpilogueFwdINS6_IJSA_SC_SB_EEES9_SE_SG_Li384ELb1ELb1ELb0ELb0EEENS1_36VarlenDynamicPersistentTileSchedulerILi192ELi128ELi384ELi128ELb0ELb1ELb1ELb1ELb1ELb1EEEEEEEEEvNT_6ParamsE,@"STO_CUDA_ENTRY STV_DEFAULT"
_ZN7cutlass13device_kernelIN5flash11enable_sm90INS1_16FlashAttnFwdSm90INS1_25CollectiveMainloopFwdSm90ILi2EN4cute5tupleIJNS5_1CILi1EEES8_S8_EEENS6_IJNS7_ILi192EEENS7_ILi128EEENS7_ILi64EEEEEELi64ENS_6half_tEfNS_4arch4Sm90ELb1ELb0ELb0ELb1ELb0ELb0ELb0ELb1ELb1ELb1ELb0ELb0EEENS1_21CollectiveEpilogueFwdINS6_IJSA_SC_SB_EEES9_SE_SG_Li384ELb1ELb1ELb0ELb0EEENS1_36VarlenDynamicPersistentTileSchedulerILi192ELi128ELi384ELi128ELb0ELb1ELb1ELb1ELb1ELb1EEEEEEEEEvNT_6ParamsE:
        /* <DEDUP_REMOVED lines=18> */
.L_x_14644:
[----:B------:R-:W-:Y:S05]  /*0120*/  BSYNC B0 ;  /* 0x0000000000007941 */ /* 0x000fea0003800000 */
.L_x_14643:
        /* <DEDUP_REMOVED lines=41> */
.L_x_14645:
        /* <DEDUP_REMOVED lines=22> */
.L_x_14646:
        /* <DEDUP_REMOVED lines=18> */
.L_x_14647:
        /* <DEDUP_REMOVED lines=22> */
.L_x_14648:
        /* <DEDUP_REMOVED lines=22> */
.L_x_14649:
[----:B------:R-:W-:Y:S01]  /*0900*/  PLOP3.LUT P0, PT, PT, PT, UP0, 0x80, 0x0 ;  /* 0x000000000000781c */ /* 0x000fe20003f0f008 */
[----:B------:R-:W-:Y:S01]  /*0910*/  UMOV UR36, 0x1 ;  /* 0x0000000100247882 */ /* 0x000fe20000000000 */
[----:B------:R-:W-:Y:S01]  /*0920*/  NOP ;  /* 0x0000000000007918 */ /* 0x000fe20000000000 */
[----:B------:R-:W-:Y:S01]  /*0930*/  USEL UR36, UR36, 0x2, !UP0 ;  /* 0x0000000224247887 */ /* 0x000fe2000c000000 */
[----:B------:R-:W-:Y:S01]  /*0940*/  ULDC.64 UR48, c[0x0][0x208] ;  /* 0x0000820000307ab9 */ /* 0x000fe20000000a00 */
[----:B012-4-:R-:W-:Y:S08]  /*0950*/  BAR.SYNC.DEFER_BLOCKING 0x0 ;  /* 0x0000000000007b1d */ /* 0x017ff00000010000 */
[----:B------:R-:W-:Y:S05]  /*0960*/  @!P0 BRA `(.L_x_14650) ;  /* 0x0000009000c48947 */ /* 0x000fea0003800000 */
.L_x_14651:
        /* <DEDUP_REMOVED lines=25> */
[----:B------:R-:W-:Y:S02]  /*0b00*/  UMOV UR39, URZ ;  /* 0x0000003f00277c82 */ /* 0x000fe40008000000 */
[CC--:B------:R-:W-:Y:S02]  /*0b10*/  LEA.HI R153, R0.reuse, R157.reuse, RZ, 0x7 ;  /* 0x0000009d00997211 */ /* 0x0c0fe400078f38ff */
[----:B------:R-:W-:-:S02]  /*0b20*/  LEA.HI R3, R0, R157, RZ, 0x5 ;  /* 0x0000009d00037211 */ /* 0x000fc400078f28ff */
[----:B------:R-:W-:Y:S02]  /*0b30*/  LOP3.LUT R152, R153, 0xffffff80, RZ, 0xc0, !PT ;  /* 0xffffff8099987812 */ /* 0x000fe400078ec0ff */
[CC--:B------:R-:W-:Y:S01]  /*0b40*/  LEA.HI R2, R0.reuse, R157.reuse, RZ, 0x4 ;  /* 0x0000009d00027211 */ /* 0x0c0fe200078f20ff */
[----:B------:R-:W-:Y:S01]  /*0b50*/  IMAD.SHL.U32 R5, R3, 0x20, RZ ;  /* 0x0000002003057824 */ /* 0x000fe200078e00ff */
[----:B------:R-:W-:Y:S01]  /*0b60*/  LEA.HI R10, R0, R157, RZ, 0x2 ;  /* 0x0000009d000a7211 */ /* 0x000fe200078f10ff */
[----:B------:R-:W-:Y:S01]  /*0b70*/  IMAD.IADD R152, R157, 0x1, -R152 ;  /* 0x000000019d987824 */ /* 0x000fe200078e0a98 */
[----:B------:R-:W-:Y:S02]  /*0b80*/  SHF.R.S32.HI R3, RZ, 0x4, R2 ;  /* 0x00000004ff037819 */ /* 0x000fe40000011402 */
[----:B------:R-:W-:Y:S02]  /*0b90*/  LOP3.LUT R4, R2, 0x3fffff0, RZ, 0xc0, !PT ;  /* 0x03fffff002047812 */ /* 0x000fe400078ec0ff */
[----:B------:R-:W-:-:S02]  /*0ba0*/  SHF.R.S32.HI R7, RZ, 0x1f, R152 ;  /* 0x0000001fff077819 */ /* 0x000fc40000011498 */
[----:B------:R-:W-:Y:S01]  /*0bb0*/  LEA.HI R2, R2, R3, RZ, 0x1 ;  /* 0x0000000302027211 */ /* 0x000fe200078f08ff */
[----:B------:R-:W-:Y:S01]  /*0bc0*/  IMAD.IADD R4, R157, 0x1, -R4 ;  /* 0x000000019d047824 */ /* 0x000fe200078e0a04 */
[----:B------:R-:W-:Y:S02]  /*0bd0*/  LEA.HI R6, R7, R152, RZ, 0x2 ;  /* 0x0000009807067211 */ /* 0x000fe400078f10ff */
[----:B------:R-:W-:Y:S02]  /*0be0*/  LOP3.LUT R2, R2, 0x1ffffffe, RZ, 0xc0, !PT ;  /* 0x1ffffffe02027812 */ /* 0x000fe400078ec0ff */
[--C-:B------:R-:W-:Y:S02]  /*0bf0*/  SHF.R.S32.HI R8, RZ, 0x2, R6.reuse ;  /* 0x00000002ff087819 */ /* 0x100fe40000011406 */
[----:B------:R-:W-:Y:S01]  /*0c00*/  SHF.R.S32.HI R9, RZ, 0x1f, R6 ;  /* 0x0000001fff097819 */ /* 0x000fe20000011406 */
[----:B------:R-:W-:Y:S01]  /*0c10*/  IMAD.IADD R2, R3, 0x1, -R2 ;  /* 0x0000000103027824 */ /* 0x000fe200078e0a02 */
[----:B------:R-:W-:-:S02]  /*0c20*/  SHF.R.S32.HI R153, RZ, 0x7, R153 ;  /* 0x00000007ff997819 */ /* 0x000fc40000011499 */
[----:B------:R-:W-:Y:S02]  /*0c30*/  LOP3.LUT R10, R10, 0xfffffffc, RZ, 0xc0, !PT ;  /* 0xfffffffc0a0a7812 */ /* 0x000fe400078ec0ff */
[----:B------:R-:W-:Y:S01]  /*0c40*/  LEA.HI R9, R9, R8, RZ, 0x3 ;  /* 0x0000000809097211 */ /* 0x000fe200078f18ff */
[----:B------:R-:W-:Y:S01]  /*0c50*/  IMAD.HI R3, R153, 0x55555556, RZ ;  /* 0x5555555699037827 */ /* 0x000fe200078e02ff */
[----:B------:R-:W-:Y:S02]  /*0c60*/  LOP3.LUT R5, R5, 0xfffffc00, RZ, 0xc0, !PT ;  /* 0xfffffc0005057812 */ /* 0x000fe400078ec0ff */
[----:B------:R-:W-:Y:S01]  /*0c70*/  LEA.HI R0, R0, R157, RZ, 0x3 ;  /* 0x0000009d00007211 */ /* 0x000fe200078f18ff */
[----:B------:R-:W-:Y:S01]  /*0c80*/  IMAD.IADD R10, R157, 0x1, -R10 ;  /* 0x000000019d0a7824 */ /* 0x000fe200078e0a0a */
[----:B------:R-:W-:Y:S01]  /*0c90*/  LOP3.LUT R9, R9, 0xfffffff8, RZ, 0xc0, !PT ;  /* 0xfffffff809097812 */ /* 0x000fe200078ec0ff */
[----:B------:R-:W-:Y:S01]  /*0ca0*/  IMAD R5, R4, 0x40, R5 ;  /* 0x0000004004057824 */ /* 0x000fe200078e0205 */
[----:B------:R-:W-:-:S02]  /*0cb0*/  LEA.HI R7, R7, R152, RZ, 0x5 ;  /* 0x0000009807077211 */ /* 0x000fc400078f28ff */
[----:B------:R-:W-:Y:S01]  /*0cc0*/  LEA.HI R4, R3, R3, RZ, 0x1 ;  /* 0x0000000303047211 */ /* 0x000fe200078f08ff */
[----:B------:R-:W-:Y:S01]  /*0cd0*/  IMAD.IADD R8, R8, 0x1, -R9 ;  /* 0x0000000108087824 */ /* 0x000fe200078e0a09 */
[----:B------:R-:W-:Y:S01]  /*0ce0*/  LOP3.LUT R18, R0, 0xfffffff8, RZ, 0xc0, !PT ;  /* 0xfffffff800127812 */ /* 0x000fe200078ec0ff */
[----:B------:R-:W-:Y:S01]  /*0cf0*/  IMAD R155, R2, 0x8, R5 ;  /* 0x00000008029b7824 */ /* 0x000fe200078e0205 */
[----:B------:R-:W-:Y:S01]  /*0d00*/  LEA.HI R3, R10, R10, RZ, 0x1 ;  /* 0x0000000a0a037211 */ /* 0x000fe200078f08ff */
[----:B------:R-:W-:Y:S01]  /*0d10*/  IMAD R4, R4, -0x3, R153 ;  /* 0xfffffffd04047824 */ /* 0x000fe200078e0299 */
[----:B------:R-:W-:Y:S01]  /*0d20*/  SHF.R.S32.HI R7, RZ, 0x5, R7 ;  /* 0x00000005ff077819 */ /* 0x000fe20000011407 */
[----:B------:R-:W-:Y:S01]  /*0d30*/  IMAD.IADD R18, R157, 0x1, -R18 ;  /* 0x000000019d127824 */ /* 0x000fe200078e0a12 */
[----:B------:R-:W-:Y:S02]  /*0d40*/  LOP3.LUT R3, R3, 0x1ffffffe, RZ, 0xc0, !PT ;  /* 0x1ffffffe03037812 */ /* 0x000fe400078ec0ff */
        /* <DEDUP_REMOVED lines=9> */
.L_x_14693:
[----:B012---:R-:W0:Y:S01]  /*0de0*/  LDC.64 R2, c[0x0][0xc88] ;  /* 0x00032200ff027b82 */ /* 0x007e220000000a00 */
[----:B------:R-:W-:Y:S01]  /*0df0*/  ULDC.64 UR8, c[0x0][0xa28] ;  /* 0x00028a0000087ab9 */ /* 0x000fe20000000a00 */
[----:B------:R-:W-:Y:S01]  /*0e00*/  ULDC.64 UR10, c[0x0][0xa18] ;  /* 0x00028600000a7ab9 */ /* 0x000fe20000000a00 */
[----:B------:R-:W-:Y:S01]  /*0e10*/  ULDC UR4, c[0x0][0x424] ;  /* 0x0001090000047ab9 */ /* 0x000fe20000000800 */
        /* <DEDUP_REMOVED lines=11> */
[----:B------:R-:W-:-:S04]  /*0ed0*/  @UP0 ULEA UR8, UP2, UR40, UR8, 0x2 ;  /* 0x0000000828080291 */ /* 0x000fc8000f84103f */
[----:B------:R-:W-:Y:S02]  /*0ee0*/  @UP0 ULEA.HI.X UR9, UR40, UR9, UR41, 0x2, UP2 ;  /* 0x0000000928090291 */ /* 0x000fe400090f1429 */
[----:B------:R-:W-:Y:S01]  /*0ef0*/  @UP1 ULEA UR10, UP0, UR40, UR10, 0x2 ;  /* 0x0000000a280a1291 */ /* 0x000fe2000f80103f */
[----:B------:R-:W-:-:S03]  /*0f00*/  IMAD.U32 R2, RZ, RZ, UR8 ;  /* 0x00000008ff027e24 */ /* 0x000fc6000f8e00ff */
[----:B------:R-:W-:Y:S01]  /*0f10*/  @UP1 ULEA.HI.X UR11, UR40, UR11, UR41, 0x2, UP0 ;  /* 0x0000000b280b1291 */ /* 0x000fe200080f1429 */
[----:B------:R-:W-:Y:S01]  /*0f20*/  IMAD.U32 R3, RZ, RZ, UR9 ;  /* 0x00000009ff037e24 */ /* 0x000fe2000f8e00ff */
[----:B------:R-:W-:Y:S01]  /*0f30*/  ULDC.64 UR8, c[0x0][0x418] ;  /* 0x0001060000087ab9 */ /* 0x000fe20000000a00 */
[----:B------:R-:W-:-:S03]  /*0f40*/  IMAD.U32 R4, RZ, RZ, UR10 ;  /* 0x0000000aff047e24 */ /* 0x000fc6000f8e00ff */
[----:B------:R-:W-:Y:S01]  /*0f50*/  IMAD.U32 R5, RZ, RZ, UR11 ;  /* 0x0000000bff057e24 */ /* 0x000fe2000f8e00ff */
[----:B------:R-:W2:Y:S04]  /*0f60*/  @P0 LDG.E R2, desc[UR48][R2.64] ;  /* 0x0000003002020981 */ /* 0x000ea8000c1e1900 */
[----:B------:R-:W3:Y:S01]  /*0f70*/  @P2 LDG.E R4, desc[UR48][R4.64] ;  /* 0x0000003004042981 */ /* 0x000ee2000c1e1900 */
[----:B------:R-:W-:Y:S01]  /*0f80*/  UISETP.NE.U32.AND UP0, UPT, UR8, URZ, UPT ;  /* 0x0000003f0800728c */ /* 0x000fe2000bf05070 */
[----:B------:R-:W-:Y:S01]  /*0f90*/  UMOV UR47, URZ ;  /* 0x0000003f002f7c82 */ /* 0x000fe20008000000 */
[----:B------:R-:W-:Y:S02]  /*0fa0*/  ULDC UR50, c[0x0][0x288] ;  /* 0x0000a20000327ab9 */ /* 0x000fe40000000800 */
[----:B------:R-:W-:Y:S01]  /*0fb0*/  UISETP.NE.AND.EX UP0, UPT, UR9, URZ, UPT, UP0 ;  /* 0x0000003f0900728c */ /* 0x000fe2000bf05300 */
[----:B------:R-:W-:-:S02]  /*0fc0*/  UMOV UR42, UR6 ;  /* 0x00000006002a7c82 */ /* 0x000fc40008000000 */
[----:B------:R-:W-:Y:S01]  /*0fd0*/  ULDC.64 UR8, c[0x0][0xa20] ;  /* 0x0002880000087ab9 */ /* 0x000fe20000000a00 */
[----:B------:R-:W-:Y:S01]  /*0fe0*/  USEL UR4, UR4, 0x1, UP0 ;  /* 0x0000000104047887 */ /* 0x000fe20008000000 */
[----:B------:R-:W-:-:S03]  /*0ff0*/  ISETP.NE.U32.AND P1, PT, RZ, UR8, PT ;  /* 0x00000008ff007c0c */ /* 0x000fc6000bf25070 */
        /* <DEDUP_REMOVED lines=18> */
.L_x_14652:
[----:B------:R-:W-:Y:S05]  /*1120*/  @!P1 BRA `(.L_x_14653) ;  /* 0x00000000001c9947 */ /* 0x000fea0003800000 */
[----:B------:R-:W-:-:S04]  /*1130*/  ULEA UR4, UP0, UR40, UR8, 0x2 ;  /* 0x0000000828047291 */ /* 0x000fc8000f80103f */
[----:B------:R-:W-:Y:S02]  /*1140*/  ULEA.HI.X UR6, UR40, UR9, UR41, 0x2, UP0 ;  /* 0x0000000928067291 */ /* 0x000fe400080f1429 */
[----:B------:R-:W-:-:S04]  /*1150*/  IMAD.U32 R2, RZ, RZ, UR4 ;  /* 0x00000004ff027e24 */ /* 0x000fc8000f8e00ff */
[----:B------:R-:W-:-:S05]  /*1160*/  IMAD.U32 R3, RZ, RZ, UR6 ;  /* 0x00000006ff037e24 */ /* 0x000fca000f8e00ff */
[----:B------:R-:W2:Y:S02]  /*1170*/  LDG.E R2, desc[UR48][R2.64] ;  /* 0x0000003002027981 */ /* 0x000ea4000c1e1900 */
[----:B--2---:R-:W-:Y:S01]  /*1180*/  R2UR UR4, R2 ;  /* 0x00000000020472ca */ /* 0x004fe200000e0000 */
[----:B------:R-:W-:-:S14]  /*1190*/  BRA `(.L_x_14654) ;  /* 0x0000000000347947 */ /* 0x000fdc0003800000 */
.L_x_14653:
        /* <DEDUP_REMOVED lines=13> */
.L_x_14654:
[----:B------:R-:W-:Y:S01]  /*1270*/  ULDC UR6, c[0x0][0x448] ;  /* 0x0001120000067ab9 */ /* 0x000fe20000000800 */
[----:B------:R-:W-:Y:S01]  /*1280*/  UIMAD UR43, UR5, 0xc0, URZ ;  /* 0x000000c0052b78a4 */ /* 0x000fe2000f8e023f */
[----:B------:R-:W-:Y:S01]  /*1290*/  PLOP3.LUT P0, PT, PT, PT, PT, 0x80, 0x0 ;  /* 0x000000000000781c */ /* 0x000fe20003f0f070 */
[----:B------:R-:W-:Y:S01]  /*12a0*/  UISETP.NE.AND UP0, UPT, UR6, 0x1, UPT ;  /* 0x000000010600788c */ /* 0x000fe2000bf05270 */
[----:B------:R-:W-:Y:S01]  /*12b0*/  CS2R R20, SRZ ;  /* 0x0000000000147805 */ /* 0x000fe2000001ff00 */
[----:B------:R-:W-:Y:S01]  /*12c0*/  UIADD3 UR6, UR43, 0xbf, URZ ;  /* 0x000000bf2b067890 */ /* 0x000fe2000fffe03f */
[----:B------:R-:W-:Y:S01]  /*12d0*/  CS2R R118, SRZ ;  /* 0x0000000000767805 */ /* 0x000fe2000001ff00 */
[----:B------:R-:W-:Y:S01]  /*12e0*/  UIADD3 UR47, -UR47, UR4, URZ ;  /* 0x000000042f2f7290 */ /* 0x000fe2000fffe13f */
[----:B------:R-:W-:Y:S02]  /*12f0*/  CS2R R116, SRZ ;  /* 0x0000000000747805 */ /* 0x000fe4000001ff00 */
[----:B------:R-:W-:-:S02]  /*1300*/  CS2R R114, SRZ ;  /* 0x0000000000727805 */ /* 0x000fc4000001ff00 */
[----:B------:R-:W-:Y:S01]  /*1310*/  CS2R R112, SRZ ;  /* 0x0000000000707805 */ /* 0x000fe2000001ff00 */
[----:B------:R-:W-:Y:S01]  /*1320*/  UIADD3 UR7, UR47, 0x80, -UR50 ;  /* 0x000000802f077890 */ /* 0x000fe2000fffe832 */
[----:B------:R-:W-:Y:S01]  /*1330*/  CS2R R14, SRZ ;  /* 0x00000000000e7805 */ /* 0x000fe2000001ff00 */
[----:B------:R-:W-:Y:S01]  /*1340*/  IMAD.MOV.U32 R110, RZ, RZ, RZ ;  /* 0x000000ffff6e7224 */ /* 0x000fe200078e00ff */
[----:B------:R-:W-:Y:S01]  /*1350*/  @UP0 ULDC UR4, c[0x0][0x44c] ;  /* 0x0001130000040ab9 */ /* 0x000fe20000000800 */
[----:B------:R-:W-:Y:S01]  /*1360*/  @UP0 ULDC UR8, c[0x0][0x450] ;  /* 0x0001140000080ab9 */ /* 0x000fe20000000800 */
[----:B------:R-:W-:Y:S01]  /*1370*/  UIMAD.WIDE.U32 UR4, UR6, UR4, URZ ;  /* 0x00000004060472a5 */ /* 0x000fe2000f8e003f */
[----:B------:R-:W-:Y:S01]  /*1380*/  IMAD.MOV.U32 R25, RZ, RZ, RZ ;  /* 0x000000ffff197224 */ /* 0x000fe200078e00ff */
[----:B------:R-:W-:Y:S01]  /*1390*/  UIADD3 UR4, UR47, 0x7f, URZ ;  /* 0x0000007f2f047890 */ /* 0x000fe2000fffe03f */
[----:B------:R-:W-:Y:S01]  /*13a0*/  CS2R R12, SRZ ;  /* 0x00000000000c7805 */ /* 0x000fe2000001ff00 */
[----:B------:R-:W-:Y:S01]  /*13b0*/  @UP0 USHF.R.U32.HI UR6, URZ, UR8, UR5 ;  /* 0x000000083f060299 */ /* 0x000fe20008011605 */
[----:B------:R-:W-:Y:S01]  /*13c0*/  IMAD.MOV.U32 R106, RZ, RZ, RZ ;  /* 0x000000ffff6a7224 */ /* 0x000fe200078e00ff */
[----:B------:R-:W-:Y:S01]  /*13d0*/  USHF.R.S32.HI UR5, URZ, 0x1f, UR4 ;  /* 0x0000001f3f057899 */ /* 0x000fe20008011404 */
[----:B------:R-:W-:Y:S01]  /*13e0*/  IMAD.MOV.U32 R27, RZ, RZ, RZ ;  /* 0x000000ffff1b7224 */ /* 0x000fe200078e00ff */
[----:B------:R-:W-:Y:S01]  /*13f0*/  UIADD3 UR6, UR7, UR6, URZ ;  /* 0x0000000607067290 */ /* 0x000fe2000fffe03f */
[----:B------:R-:W-:Y:S01]  /*1400*/  CS2R R102, SRZ ;  /* 0x0000000000667805 */ /* 0x000fe2000001ff00 */
[----:B------:R-:W-:Y:S01]  /*1410*/  ULEA.HI UR5, UR5, UR4, URZ, 0x7 ;  /* 0x0000000405057291 */ /* 0x000fe2000f8f383f */
[----:B------:R-:W-:Y:S01]  /*1420*/  CS2R R100, SRZ ;  /* 0x0000000000647805 */ /* 0x000fe2000001ff00 */
[----:B------:R-:W-:Y:S01]  /*1430*/  USHF.R.S32.HI UR7, URZ, 0x1f, UR6 ;  /* 0x0000001f3f077899 */ /* 0x000fe20008011406 */
[----:B------:R-:W-:Y:S01]  /*1440*/  CS2R R98, SRZ ;  /* 0x0000000000627805 */ /* 0x000fe2000001ff00 */
[----:B------:R-:W-:Y:S01]  /*1450*/  USHF.R.S32.HI UR5, URZ, 0x7, UR5 ;  /* 0x000000073f057899 */ /* 0x000fe20008011405 */
[----:B------:R-:W-:Y:S01]  /*1460*/  CS2R R96, SRZ ;  /* 0x0000000000607805 */ /* 0x000fe2000001ff00 */
[----:B------:R-:W-:Y:S01]  /*1470*/  ULEA.HI UR7, UR7, UR6, URZ, 0x7 ;  /* 0x0000000607077291 */ /* 0x000fe2000f8f383f */
[----:B------:R-:W-:-:S02]  /*1480*/  CS2R R94, SRZ ;  /* 0x00000000005e7805 */ /* 0x000fc4000001ff00 */
[----:B------:R-:W-:Y:S02]  /*1490*/  CS2R R92, SRZ ;  /* 0x00000000005c7805 */ /* 0x000fe4000001ff00 */
[----:B------:R-:W-:Y:S01]  /*14a0*/  CS2R R90, SRZ ;  /* 0x00000000005a7805 */ /* 0x000fe2000001ff00 */
[----:B------:R-:W-:Y:S01]  /*14b0*/  USHF.R.S32.HI UR7, URZ, 0x7, UR7 ;  /* 0x000000073f077899 */ /* 0x000fe20008011407 */
[----:B------:R-:W-:-:S03]  /*14c0*/  CS2R R88, SRZ ;  /* 0x0000000000587805 */ /* 0x000fc6000001ff00 */
[----:B------:R-:W-:-:S04]  /*14d0*/  UISETP.LT.AND UP0, UPT, UR5, UR7, UPT ;  /* 0x000000070500728c */ /* 0x000fc8000bf01270 */
[----:B------:R-:W-:-:S04]  /*14e0*/  USEL UR51, UR5, UR7, UP0 ;  /* 0x0000000705337287 */ /* 0x000fc80008000000 */
[----:B------:R-:W-:-:S06]  /*14f0*/  UISETP.GE.AND UP0, UPT, UR51, 0x1, UPT ;  /* 0x000000013300788c */ /* 0x000fcc000bf06270 */
[----:B------:R-:W-:-:S13]  /*1500*/  PLOP3.LUT P1, PT, PT, PT, UP0, 0x80, 0x0 ;  /* 0x000000000000781c */ /* 0x000fda0003f2f008 */
        /* <DEDUP_REMOVED lines=32> */
.L_x_14656:
        /* <DEDUP_REMOVED lines=9> */
.L_x_14806:
[----:B------:R-:W-:Y:S05]  /*17a0*/  @!P0 BRA `(.L_x_14658) ;  /* 0x0000000000048947 */ /* 0x000fea0003800000 */
[----:B------:R-:W-:Y:S01]  /*17b0*/  BPT.TRAP 0x1 ;  /* 0x000000040000795c */ /* 0x000fe20000300000 */
.L_x_14658:
[----:B------:R-:W-:Y:S02]  /*17c0*/  IMAD.U32 R2, RZ, RZ, UR39 ;  /* 0x00000027ff027e24 */ /* 0x000fe4000f8e00ff */
[----:B0-----:R-:W-:-:S03]  /*17d0*/  IMAD.U32 R3, RZ, RZ, UR38 ;  /* 0x00000026ff037e24 */ /* 0x001fc6000f8e00ff */
[----:B------:R-:W-:Y:S02]  /*17e0*/  LEA R2, R2, UR45, 0x3 ;  /* 0x0000002d02027c11 */ /* 0x000fe4000f8e18ff */
[----:B------:R-:W-:-:S04]  /*17f0*/  SHF.L.U32 R3, R3, 0x1f, RZ ;  /* 0x0000001f03037819 */ /* 0x000fc800000006ff */
[----:B------:R0:W1:Y:S01]  /*1800*/  SYNCS.PHASECHK.TRANS64.TRYWAIT P2, [R2+URZ+0x16830], R3 ;  /* 0x01683003020075a7 */ /* 0x000062000804017f */
[----:B------:R-:W-:Y:S05]  /*1810*/  @!P0 BRA `(.L_x_14659) ;  /* 0x0000000000048947 */ /* 0x000fea0003800000 */
[----:B------:R-:W-:Y:S01]  /*1820*/  BPT.TRAP 0x1 ;  /* 0x000000040000795c */ /* 0x000fe20000300000 */
.L_x_14659:
[----:B------:R-:W2:Y:S02]  /*1830*/  S2R R0, SR_TID.X ;  /* 0x0000000000007919 */ /* 0x000ea40000002100 */
[----:B--2---:R-:W-:Y:S01]  /*1840*/  LOP3.LUT P1, RZ, R0, 0x7f, RZ, 0xc0, !PT ;  /* 0x0000007f00ff7812 */ /* 0x004fe2000782c0ff */
[----:B-1----:R-:W-:-:S12]  /*1850*/  @P2 BRA `(.L_x_14660) ;  /* 0x0000000000082947 */ /* 0x002fd80003800000 */
[----:B------:R-:W1:Y:S02]  /*1860*/  SYNCS.PHASECHK.TRANS64.TRYWAIT P2, [R2+URZ+0x16830], R3 ;  /* 0x01683003020075a7 */ /* 0x000e64000804017f */
[----:B-1----:R-:W-:Y:S05]  /*1870*/  @!P2 BRA `(.L_x_14661) ;  /* 0x000000d800e4a947 */ /* 0x002fea0003800000 */
.L_x_14660:
[----:B------:R-:W-:Y:S05]  /*1880*/  WARPSYNC.ALL ;  /* 0x0000000000007948 */ /* 0x000fea0003800000 */
[----:B------:R-:W-:Y:S01]  /*1890*/  UIADD3 UR4, UR45, 0xe400, URZ ;  /* 0x0000e4002d047890 */ /* 0x000fe2000fffe03f */
[----:B------:R-:W-:Y:S01]  /*18a0*/  WARPGROUP.ARRIVE ;  /* 0x00000000000079c5 */ /* 0x000fe20000000000 */
[----:B------:R-:W-:Y:S01]  /*18b0*/  ULOP3.LUT UR16, UR52, 0x10000, URZ, 0xfc, !UPT ;  /* 0x0001000034107892 */ /* 0x000fe2000f8efc3f */
[----:B------:R-:W-:Y:S01]  /*18c0*/  VIADD R0, R17, UR43 ;  /* 0x0000002b11007c36 */ /* 0x000fe20008000000 */
[----:B------:R-:W-:Y:S01]  /*18d0*/  USHF.R.U32.HI UR4, URZ, 0x4, UR4 ;  /* 0x000000043f047899 */ /* 0x000fe20008011604 */
[----:B------:R-:W-:Y:S01]  /*18e0*/  IMAD.U32 R8, RZ, RZ, UR50 ;  /* 0x00000032ff087e24 */ /* 0x000fe2000f8e00ff */
        /* <DEDUP_REMOVED lines=8> */
[----:B------:R-:W-:Y:S01]  /*1970*/  UIADD3 UR4, UR16, 0x2, URZ ;  /* 0x0000000210047890 */ /* 0x000fe2000fffe03f */
[----:B------:R-:W-:Y:S01]  /*1980*/  @!P1 PRMT R2, RZ, 0x654, R2 ;  /* 0x00000654ff029816 */ /* 0x000fe20000000002 */
        /* <DEDUP_REMOVED lines=39> */
[----:B------:R-:W-:-:S04]  /*1c00*/  UIADD3 UR6, UR47, UR6, URZ ;  /* 0x000000062f067290 */ /* 0x000fc8000fffe03f */
[----:B------:R-:W-:Y:S02]  /*1c10*/  IMAD.U32 R3, RZ, RZ, UR7 ;  /* 0x00000007ff037e24 */ /* 0x000fe4000f8e00ff */
[----:B------:R-:W-:Y:S01]  /*1c20*/  IMAD.U32 R5, RZ, RZ, UR6 ;  /* 0x00000006ff057e24 */ /* 0x000fe2000f8e00ff */
[----:B------:R-:W-:Y:S01]  /*1c30*/  @UP0 ULDC UR6, c[0x0][0x44c] ;  /* 0x0001130000060ab9 */ /* 0x000fe20000000800 */
[C---:B------:R-:W-:Y:S01]  /*1c40*/  IMAD R3, R16.reuse, -0x2, R3 ;  /* 0xfffffffe10037824 */ /* 0x040fe200078e0203 */
[----:B------:R-:W-:Y:S01]  /*1c50*/  UIMAD.WIDE.U32 UR6, UR43, UR6, URZ ;  /* 0x000000062b0672a5 */ /* 0x000fe2000f8e003f */
[----:B------:R-:W-:-:S03]  /*1c60*/  IMAD R6, R16, -0x2, R5 ;  /* 0xfffffffe10067824 */ /* 0x000fc600078e0205 */
[----:B------:R-:W-:-:S04]  /*1c70*/  IADD3 R21, -R8, UR47, R3 ;  /* 0x0000002f08157c10 */ /* 0x000fc8000fffe103 */
[----:B0-----:R-:W-:-:S04]  /*1c80*/  VIADDMNMX R4, R4, R21, R6, PT ;  /* 0x0000001504047246 */ /* 0x001fc80003800106 */
[C---:B------:R-:W-:Y:S02]  /*1c90*/  ISETP.GT.AND P3, PT, R4.reuse, RZ, PT ;  /* 0x000000ff0400720c */ /* 0x040fe40003f64270 */
[C---:B------:R-:W-:Y:S02]  /*1ca0*/  ISETP.GT.AND P4, PT, R4.reuse, 0x1, PT ;  /* 0x000000010400780c */ /* 0x040fe40003f84270 */
[----:B------:R-:W-:Y:S01]  /*1cb0*/  ISETP.GT.AND P5, PT, R4, 0x8, PT ;  /* 0x000000080400780c */ /* 0x000fe20003fa4270 */
[----:B------:R-:W-:Y:S02]  /*1cc0*/  WARPGROUP.DEPBAR.LE gsb0, 0x0 ;  /* 0x00008000000079c5 */ /* 0x000fe40000010000 */
[----:B------:R-:W-:-:S06]  /*1cd0*/  WARPGROUP.ARRIVE ;  /* 0x00000000000079c5 */ /* 0x000fcc0000000000 */
[----:B------:R-:W-:Y:S01]  /*1ce0*/  HGMMA.64x128x16.F32 R24, gdesc[UR8], R24, gsb0 ;  /* 0x01e00000081879f0 */ /* 0x000fe20008000818 */
[----:B------:R-:W-:Y:S01]  /*1cf0*/  @UP0 ULDC UR11, c[0x0][0x450] ;  /* 0x00011400000b0ab9 */ /* 0x000fe20000000800 */
[----:B------:R-:W-:Y:S01]  /*1d00*/  UMOV UR10, UR43 ;  /* 0x0000002b000a7c82 */ /* 0x000fe20008000000 */
[----:B------:R-:W-:-:S04]  /*1d10*/  @UP0 USHF.R.U32.HI UR10, URZ, UR11, UR7 ;  /* 0x0000000b3f0a0299 */ /* 0x000fc80008011607 */
[----:B------:R-:W-:-:S04]  /*1d20*/  UIADD3 UR6, UR10, UR47, -UR50 ;  /* 0x0000002f0a067290 */ /* 0x000fc8000fffe832 */
[----:B------:R-:W-:-:S04]  /*1d30*/  USHF.R.S32.HI UR7, URZ, 0x1f, UR6 ;  /* 0x0000001f3f077899 */ /* 0x000fc80008011406 */
[----:B------:R-:W-:-:S04]  /*1d40*/  ULEA.HI UR7, UR7, UR6, URZ, 0x7 ;  /* 0x0000000607077291 */ /* 0x000fc8000f8f383f */
[----:B------:R-:W-:-:S04]  /*1d50*/  USHF.R.S32.HI UR7, URZ, 0x7, UR7 ;  /* 0x000000073f077899 */ /* 0x000fc80008011407 */
[----:B------:R-:W-:-:S04]  /*1d60*/  UISETP.LT.AND UP1, UPT, URZ, UR7, UPT ;  /* 0x000000073f00728c */ /* 0x000fc8000bf21270 */
[----:B------:R-:W-:-:S04]  /*1d70*/  USEL UR21, URZ, UR7, !UP1 ;  /* 0x000000073f157287 */ /* 0x000fc8000c800000 */
[----:B------:R-:W-:Y:S01]  /*1d80*/  UISETP.GE.AND UP1, UPT, UR24, UR21, UPT ;  /* 0x000000151800728c */ /* 0x000fe2000bf26270 */
[----:B------:R-:W-:Y:S02]  /*1d90*/  WARPGROUP.DEPBAR.LE gsb0, 0x0 ;  /* 0x00008000000079c5 */ /* 0x000fe40000010000 */
[----:B------:R-:W-:-:S06]  /*1da0*/  WARPGROUP.ARRIVE ;  /* 0x00000000000079c5 */ /* 0x000fcc0000000000 */
        /* <DEDUP_REMOVED lines=92> */
[----:B------:R-:W-:Y:S01]  /*2370*/  FSEL R87, R87, -INF , P3 ;  /* 0xff80000057577808 */ /* 0x000fe20001800000 */
[----:B------:R-:W1:Y:S01]  /*2380*/  SHFL.IDX PT, R8, R0, RZ, 0x1c1f ;  /* 0x001c1fff00087589 */ /* 0x000e6200000e0000 */
[----:B------:R-:W-:-:S04]  /*2390*/  FMNMX.FTZ R4, R86, R93, !PT ;  /* 0x0000005d56047209 */ /* 0x000fc80007810000 */
[----:B------:R-:W-:-:S05]  /*23a0*/  FMNMX.FTZ R10, R87, R4, !PT ;  /* 0x00000004570a7209 */ /* 0x000fca0007810000 */
[----:B------:R-:W2:Y:S01]  /*23b0*/  SHFL.BFLY PT, R93, R10, 0x2, 0x1f ;  /* 0x0c401f000a5d7f89 */ /* 0x000ea200000e0000 */
[----:B-1----:R-:W-:-:S04]  /*23c0*/  VIADDMNMX R6, R8, R21, R6, PT ;  /* 0x0000001508067246 */ /* 0x002fc80003800106 */
[C---:B------:R-:W-:Y:S02]  /*23d0*/  ISETP.GT.AND P4, PT, R6.reuse, 0x1, PT ;  /* 0x000000010600780c */ /* 0x040fe40003f84270 */
[----:B------:R-:W-:Y:S02]  /*23e0*/  ISETP.GT.AND P5, PT, R6, 0x8, PT ;  /* 0x000000080600780c */ /* 0x000fe40003fa4270 */
[----:B------:R-:W-:Y:S02]  /*23f0*/  FSEL R25, R25, -INF , P4 ;  /* 0xff80000019197808 */ /* 0x000fe40002000000 */
[----:B--2---:R-:W-:Y:S02]  /*2400*/  FMNMX.FTZ R93, R10, R93, !PT ;  /* 0x0000005d0a5d7209 */ /* 0x004fe40007810000 */
[----:B------:R-:W-:Y:S02]  /*2410*/  FSEL R28, R28, -INF , P5 ;  /* 0xff8000001c1c7808 */ /* 0x000fe40002800000 */
[----:B------:R-:W-:Y:S01]  /*2420*/  ISETP.GT.AND P4, PT, R6, 0x10, PT ;  /* 0x000000100600780c */ /* 0x000fe20003f84270 */
[----:B------:R-:W1:Y:S03]  /*2430*/  SHFL.BFLY PT, R4, R93, 0x1, 0x1f ;  /* 0x0c201f005d047f89 */ /* 0x000e6600000e0000 */
        /* <DEDUP_REMOVED lines=9> */
[----:B------:R-:W-:Y:S02]  /*24d0*/  CS2R R92, SRZ ;  /* 0x00000000005c7805 */ /* 0x000fe4000001ff00 */
        /* <DEDUP_REMOVED lines=35> */
[----:B------:R-:W1:Y:S01]  /*2710*/  MUFU.EX2 R149, R149 ;  /* 0x0000009500957308 */ /* 0x000e620000000800 */
        /* <DEDUP_REMOVED lines=11> */
[--C-:B------:R-:W-:Y:S01]  /*27d0*/  FFMA.FTZ R59, R59, UR22, -R12.reuse ;  /* 0x000000163b3b7c23 */ /* 0x100fe2000801080c */
[----:B------:R-:W-:Y:S01]  /*27e0*/  FMNMX.FTZ R20, R44, R13, !PT ;  /* 0x0000000d2c147209 */ /* 0x000fe20007810000 */
[--C-:B------:R-:W-:Y:S01]  /*27f0*/  FFMA.FTZ R135, R62, UR22, -R12.reuse ;  /* 0x000000163e877c23 */ /* 0x100fe2000801080c */
[----:B------:R-:W-:Y:S01]  /*2800*/  ISETP.GT.AND P3, PT, R6, 0x31, PT ;  /* 0x000000310600780c */ /* 0x000fe20003f64270 */
[----:B------:R-:W3:Y:S01]  /*2810*/  MUFU.EX2 R8, R8 ;  /* 0x0000000800087308 */ /* 0x000ee20000000800 */
[----:B------:R-:W-:Y:S01]  /*2820*/  FMNMX.FTZ R11, R45, R20, !PT ;  /* 0x000000142d0b7209 */ /* 0x000fe20007810000 */
[--C-:B------:R-:W-:Y:S01]  /*2830*/  FFMA.FTZ R42, R63, UR22, -R12.reuse ;  /* 0x000000163f2a7c23 */ /* 0x100fe2000801080c */
[----:B------:R-:W-:Y:S01]  /*2840*/  FSEL R49, R49, -INF , P3 ;  /* 0xff80000031317808 */ /* 0x000fe20001800000 */
[--C-:B------:R-:W-:Y:S01]  /*2850*/  FFMA.FTZ R129, R66, UR22, -R12.reuse ;  /* 0x0000001642817c23 */ /* 0x100fe2000801080c */
[----:B------:R-:W-:Y:S01]  /*2860*/  FMNMX.FTZ R20, R48, R11, !PT ;  /* 0x0000000b30147209 */ /* 0x000fe20007810000 */
[--C-:B------:R-:W-:Y:S01]  /*2870*/  FFMA.FTZ R46, R67, UR22, -R12.reuse ;  /* 0x00000016432e7c23 */ /* 0x100fe2000801080c */
[----:B------:R-:W-:Y:S01]  /*2880*/  ISETP.GT.AND P3, PT, R6, 0x39, PT ;  /* 0x000000390600780c */ /* 0x000fe20003f64270 */
        /* <DEDUP_REMOVED lines=24> */
[----:B------:R-:W0:Y:S01]  /*2a10*/  MUFU.EX2 R14, R39 ;  /* 0x00000027000e7308 */ /* 0x000e220000000800 */
[----:B------:R-:W-:Y:S01]  /*2a20*/  FMNMX.FTZ R9, R57, R26, !PT ;  /* 0x0000001a39097209 */ /* 0x000fe20007810000 */
[----:B------:R-:W-:Y:S01]  /*2a30*/  FFMA.FTZ R12, R87, UR22, -R12 ;  /* 0x00000016570c7c23 */ /* 0x000fe2000801080c */
[----:B------:R-:W-:-:S02]  /*2a40*/  ISETP.GT.AND P4, PT, R6, 0x50, PT ;  /* 0x000000500600780c */ /* 0x000fc40003f84270 */
[----:B------:R-:W-:Y:S02]  /*2a50*/  CS2R R90, SRZ ;  /* 0x00000000005a7805 */ /* 0x000fe4000001ff00 */
[----:B------:R-:W-:Y:S02]  /*2a60*/  FSEL R61, R61, -INF , P3 ;  /* 0xff8000003d3d7808 */ /* 0x000fe40001800000 */
[----:B------:R-:W-:Y:S02]  /*2a70*/  CS2R R88, SRZ ;  /* 0x0000000000587805 */ /* 0x000fe4000001ff00 */
[----:B------:R-:W-:Y:S01]  /*2a80*/  FMNMX.FTZ R30, R60, R9, !PT ;  /* 0x000000093c1e7209 */ /* 0x000fe20007810000 */
[----:B------:R-:W0:Y:S01]  /*2a90*/  MUFU.EX2 R141, R141 ;  /* 0x0000008d008d7308 */ /* 0x000e220000000800 */
[----:B------:R-:W-:Y:S02]  /*2aa0*/  ISETP.GT.AND P3, PT, R6, 0x51, PT ;  /* 0x000000510600780c */ /* 0x000fe40003f64270 */
[----:B------:R-:W-:-:S02]  /*2ab0*/  FSEL R64, R64, -INF , P4 ;  /* 0xff80000040407808 */ /* 0x000fc40002000000 */
[----:B------:R-:W-:Y:S02]  /*2ac0*/  FMNMX.FTZ R7, R61, R30, !PT ;  /* 0x0000001e3d077209 */ /* 0x000fe40007810000 */
[----:B------:R-:W-:Y:S01]  /*2ad0*/  ISETP.GT.AND P4, PT, R6, 0x58, PT ;  /* 0x000000580600780c */ /* 0x000fe20003f84270 */
[----:B------:R-:W-:Y:S01]  /*2ae0*/  MUFU.EX2 R20, R43 ;  /* 0x0000002b00147308 */ /* 0x000fe20000000800 */
[----:B------:R-:W-:Y:S02]  /*2af0*/  FSEL R65, R65, -INF , P3 ;  /* 0xff80000041417808 */ /* 0x000fe40001800000 */
        /* <DEDUP_REMOVED lines=55> */
[----:B------:R-:W-:Y:S01]  /*2e70*/  MUFU.EX2 R127, R127 ;  /* 0x0000007f007f7308 */ /* 0x000fe20000000800 */
[----:B------:R-:W-:Y:S01]  /*2e80*/  FFMA.FTZ R148, R24, UR22, -R21 ;  /* 0x0000001618947c23 */ /* 0x000fe20008010815 */
[----:B------:R-:W-:Y:S01]  /*2e90*/  FADD.FTZ R24, R4, R149 ;  /* 0x0000009504187221 */ /* 0x000fe20000010000 */
[--C-:B------:R-:W-:Y:S01]  /*2ea0*/  FFMA.FTZ R3, R25, UR22, -R21.reuse ;  /* 0x0000001619037c23 */ /* 0x100fe20008010815 */
[--C-:B------:R-:W-:Y:S01]  /*2eb0*/  FFMA.FTZ R150, R28, UR22, -R21.reuse ;  /* 0x000000161c967c23 */ /* 0x100fe20008010815 */
[--C-:B------:R-:W-:Y:S01]  /*2ec0*/  FFMA.FTZ R5, R29, UR22, -R21.reuse ;  /* 0x000000161d057c23 */ /* 0x100fe20008010815 */
[----:B--2---:R-:W-:Y:S01]  /*2ed0*/  FADD.FTZ R27, R151, R24 ;  /* 0x00000018971b7221 */ /* 0x004fe20000010000 */
[--C-:B------:R-:W-:Y:S01]  /*2ee0*/  FFMA.FTZ R144, R32, UR22, -R21.reuse ;  /* 0x0000001620907c23 */ /* 0x100fe20008010815 */
[----:B------:R-:W-:Y:S01]  /*2ef0*/  MUFU.EX2 R148, R148 ;  /* 0x0000009400947308 */ /* 0x000fe20000000800 */
[----:B------:R-:W-:Y:S01]  /*2f00*/  FFMA.FTZ R7, R33, UR22, -R21 ;  /* 0x0000001621077c23 */ /* 0x000fe20008010815 */
[----:B---3--:R-:W-:Y:S01]  /*2f10*/  FADD.FTZ R24, R8, R27 ;  /* 0x0000001b08187221 */ /* 0x008fe20000010000 */
[--C-:B------:R-:W-:Y:S01]  /*2f20*/  FFMA.FTZ R146, R36, UR22, -R21.reuse ;  /* 0x0000001624927c23 */ /* 0x100fe20008010815 */
[--C-:B------:R-:W-:Y:S01]  /*2f30*/  FFMA.FTZ R9, R37, UR22, -R21.reuse ;  /* 0x0000001625097c23 */ /* 0x100fe20008010815 */
[--C-:B------:R-:W-:Y:S01]  /*2f40*/  FFMA.FTZ R140, R40, UR22, -R21.reuse ;  /* 0x00000016288c7c23 */ /* 0x100fe20008010815 */
[----:B----4-:R-:W-:Y:S01]  /*2f50*/  FADD.FTZ R29, R145, R24 ;  /* 0x00000018911d7221 */ /* 0x010fe20000010000 */
[--C-:B------:R-:W-:Y:S01]  /*2f60*/  FFMA.FTZ R11, R41, UR22, -R21.reuse ;  /* 0x00000016290b7c23 */ /* 0x100fe20008010815 */
[----:B------:R-:W1:Y:S01]  /*2f70*/  MUFU.EX2 R3, R3 ;  /* 0x0000000300037308 */ /* 0x000e620000000800 */
[----:B------:R-:W-:Y:S01]  /*2f80*/  FFMA.FTZ R142, R44, UR22, -R21 ;  /* 0x000000162c8e7c23 */ /* 0x000fe20008010815 */
[----:B-----5:R-:W-:Y:S01]  /*2f90*/  FADD.FTZ R24, R10, R29 ;  /* 0x0000001d0a187221 */ /* 0x020fe20000010000 */
[--C-:B------:R-:W-:Y:S01]  /*2fa0*/  FFMA.FTZ R13, R45, UR22, -R21.reuse ;  /* 0x000000162d0d7c23 */ /* 0x100fe20008010815 */
[--C-:B------:R-:W-:Y:S01]  /*2fb0*/  FFMA.FTZ R136, R48, UR22, -R21.reuse ;  /* 0x0000001630887c23 */ /* 0x100fe20008010815 */
[--C-:B------:R-:W-:Y:S01]  /*2fc0*/  FFMA.FTZ R15, R49, UR22, -R21.reuse ;  /* 0x00000016310f7c23 */ /* 0x100fe20008010815 */
[----:B0-----:R-:W-:Y:S01]  /*2fd0*/  FADD.FTZ R29, R147, R24 ;  /* 0x00000018931d7221 */ /* 0x001fe20000010000 */
[--C-:B------:R-:W-:Y:S01]  /*2fe0*/  FFMA.FTZ R138, R52, UR22, -R21.reuse ;  /* 0x00000016348a7c23 */ /* 0x100fe20008010815 */
[----:B------:R-:W0:Y:S01]  /*2ff0*/  MUFU.EX2 R150, R150 ;  /* 0x0000009600967308 */ /* 0x000e220000000800 */
[----:B------:R-:W-:Y:S01]  /*3000*/  FFMA.FTZ R25, R53, UR22, -R21 ;  /* 0x0000001635197c23 */ /* 0x000fe20008010815 */
[----:B------:R-:W-:Y:S01]  /*3010*/  FADD.FTZ R24, R14, R29 ;  /* 0x0000001d0e187221 */ /* 0x000fe20000010000 */
[--C-:B------:R-:W-:Y:S01]  /*3020*/  FFMA.FTZ R132, R56, UR22, -R21.reuse ;  /* 0x0000001638847c23 */ /* 0x100fe20008010815 */
[--C-:B------:R-:W-:Y:S01]  /*3030*/  FFMA.FTZ R27, R57, UR22, -R21.reuse ;  /* 0x00000016391b7c23 */ /* 0x100fe20008010815 */
[--C-:B------:R-:W-:Y:S01]  /*3040*/  FFMA.FTZ R134, R60, UR22, -R21.reuse ;  /* 0x000000163c867c23 */ /* 0x100fe20008010815 */
[----:B------:R-:W-:Y:S01]  /*3050*/  FADD.FTZ R33, R141, R24 ;  /* 0x000000188d217221 */ /* 0x000fe20000010000 */
[----:B------:R-:W-:Y:S01]  /*3060*/  FFMA.FTZ R29, R61, UR22, -R21 ;  /* 0x000000163d1d7c23 */ /* 0x000fe20008010815 */
[----:B------:R-:W2:Y:S01]  /*3070*/  MUFU.EX2 R5, R5 ;  /* 0x0000000500057308 */ /* 0x000ea20000000800 */
[----:B-1----:R-:W-:Y:S01]  /*3080*/  FADD.FTZ R31, R148, R3 ;  /* 0x00000003941f7221 */ /* 0x002fe20000010000 */
[----:B------:R-:W-:Y:S01]  /*3090*/  FADD.FTZ R28, R20, R33 ;  /* 0x00000021141c7221 */ /* 0x000fe20000010000 */
        /* <DEDUP_REMOVED lines=8> */
[--C-:B------:R-:W-:Y:S01]  /*3120*/  FFMA.FTZ R72, R72, UR22, -R21.reuse ;  /* 0x0000001648487c23 */ /* 0x100fe20008010815 */
[--C-:B------:R-:W-:Y:S01]  /*3130*/  FFMA.FTZ R73, R73, UR22, -R21.reuse ;  /* 0x0000001649497c23 */ /* 0x100fe20008010815 */
[--C-:B------:R-:W-:Y:S01]  /*3140*/  FFMA.FTZ R76, R76, UR22, -R21.reuse ;  /* 0x000000164c4c7c23 */ /* 0x100fe20008010815 */
[----:B------:R-:W-:Y:S01]  /*3150*/  FADD.FTZ R35, R137, R28 ;  /* 0x0000001c89237221 */ /* 0x000fe20000010000 */
[----:B------:R-:W-:Y:S01]  /*3160*/  FFMA.FTZ R77, R77, UR22, -R21 ;  /* 0x000000164d4d7c23 */ /* 0x000fe20008010815 */
[----:B------:R-:W0:Y:S01]  /*3170*/  MUFU.EX2 R7, R7 ;  /* 0x0000000700077308 */ /* 0x000e220000000800 */
[----:B--2---:R-:W-:Y:S01]  /*3180*/  FADD.FTZ R31, R5, R24 ;  /* 0x00000018051f7221 */ /* 0x004fe20000010000 */
[----:B------:R-:W-:Y:S01]  /*3190*/  FADD.FTZ R28, R30, R35 ;  /* 0x000000231e1c7221 */ /* 0x000fe20000010000 */
[--C-:B------:R-:W-:Y:S01]  /*31a0*/  FFMA.FTZ R80, R80, UR22, -R21.reuse ;  /* 0x0000001650507c23 */ /* 0x100fe20008010815 */
[--C-:B------:R-:W-:Y:S01]  /*31b0*/  FFMA.FTZ R81, R81, UR22, -R21.reuse ;  /* 0x0000001651517c23 */ /* 0x100fe20008010815 */
[----:B------:R-:W-:Y:S01]  /*31c0*/  FFMA.FTZ R84, R84, UR22, -R21 ;  /* 0x0000001654547c23 */ /* 0x000fe20008010815 */
[----:B------:R-:W-:Y:S01]  /*31d0*/  FADD.FTZ R35, R139, R28 ;  /* 0x0000001c8b237221 */ /* 0x000fe20000010000 */
[----:B------:R-:W-:Y:S01]  /*31e0*/  F2FP.F16.F32.PACK_AB R148, R3, R148 ;  /* 0x000000940394723e */ /* 0x000fe200000000ff */
[----:B------:R-:W2:Y:S01]  /*31f0*/  MUFU.EX2 R146, R146 ;  /* 0x0000009200927308 */ /* 0x000ea20000000800 */
[----:B-1----:R-:W-:Y:S01]  /*3200*/  FADD.FTZ R24, R144, R31 ;  /* 0x0000001f90187221 */ /* 0x002fe20000010000 */
[--C-:B------:R-:W-:Y:S01]  /*3210*/  FFMA.FTZ R31, R65, UR22, -R21.reuse ;  /* 0x00000016411f7c23 */ /* 0x100fe20008010815 */
[----:B------:R-:W-:Y:S01]  /*3220*/  FFMA.FTZ R21, R85, UR22, -R21 ;  /* 0x0000001655157c23 */ /* 0x000fe20008010815 */
        /* <DEDUP_REMOVED lines=10> */
[C---:B------:R-:W-:Y:S02]  /*32d0*/  F2FP.F16.F32.PACK_AB R139, R34.reuse, R139 ;  /* 0x0000008b228b723e */ /* 0x040fe400000000ff */
[----:B------:R-:W-:Y:S02]  /*32e0*/  F2FP.F16.F32.PACK_AB R150, R5, R150 ;  /* 0x000000960596723e */ /* 0x000fe400000000ff */
        /* <DEDUP_REMOVED lines=32> */
[----:B------:R-:W-:Y:S02]  /*34f0*/  FADD.FTZ R35, R127, R4 ;  /* 0x000000047f237221 */ /* 0x000fe40000010000 */
        /* <DEDUP_REMOVED lines=55> */
[C---:B0-----:R-:W-:Y:S01]  /*3870*/  FADD.FTZ R2, R12.reuse, R35 ;  /* 0x000000230c027221 */ /* 0x041fe20000010000 */
[----:B------:R-:W-:Y:S02]  /*3880*/  F2FP.F16.F32.PACK_AB R123, R12, R123 ;  /* 0x0000007b0c7b723e */ /* 0x000fe400000000ff */
        /* <DEDUP_REMOVED lines=9> */
.L_x_14671:
        /* <DEDUP_REMOVED lines=9> */
.L_x_14664:
[----:B------:R-:W-:Y:S01]  /*39b0*/  ULEA UR6, UR39, UR45, 0x3 ;  /* 0x0000002d27067291 */ /* 0x000fe2000f8e183f */
[----:B------:R-:W-:-:S05]  /*39c0*/  IMAD.U32 R0, RZ, RZ, UR38 ;  /* 0x00000026ff007e24 */ /* 0x000fca000f8e00ff */
[----:B------:R-:W-:-:S04]  /*39d0*/  SHF.L.U32 R0, R0, 0x1f, RZ ;  /* 0x0000001f00007819 */ /* 0x000fc800000006ff */
[----:B------:R0:W1:Y:S01]  /*39e0*/  SYNCS.PHASECHK.TRANS64.TRYWAIT P3, [UR6+0x16830], R0 ;  /* 0x01683000ff0075a7 */ /* 0x0000620008060146 */
[----:B------:R-:W-:Y:S05]  /*39f0*/  @!P0 BRA `(.L_x_14665) ;  /* 0x0000000000048947 */ /* 0x000fea0003800000 */
[----:B------:R-:W-:Y:S01]  /*3a00*/  BPT.TRAP 0x1 ;  /* 0x000000040000795c */ /* 0x000fe20000300000 */
.L_x_14665:
[----:B-1----:R-:W-:Y:S05]  /*3a10*/  @P3 BRA `(.L_x_14663) ;  /* 0x0000000000083947 */ /* 0x002fea0003800000 */
[----:B------:R-:W1:Y:S02]  /*3a20*/  SYNCS.PHASECHK.TRANS64.TRYWAIT P3, [UR6+0x16830], R0 ;  /* 0x01683000ff0075a7 */ /* 0x000e640008060146 */
[----:B-1----:R-:W-:Y:S05]  /*3a30*/  @!P3 BRA `(.L_x_14666) ;  /* 0x000000b80088b947 */ /* 0x002fea0003800000 */
.L_x_14663:
        /* <DEDUP_REMOVED lines=25> */
.L_x_14668:
[----:B------:R-:W-:Y:S01]  /*3bd0*/  ULEA UR6, UR23, UR45, 0x3 ;  /* 0x0000002d17067291 */ /* 0x000fe2000f8e183f */
[----:B------:R-:W-:-:S05]  /*3be0*/  IMAD.U32 R0, RZ, RZ, UR25 ;  /* 0x00000019ff007e24 */ /* 0x000fca000f8e00ff */
[----:B------:R-:W-:-:S04]  /*3bf0*/  SHF.L.U32 R0, R0, 0x1f, RZ ;  /* 0x0000001f00007819 */ /* 0x000fc800000006ff */
[----:B------:R0:W1:Y:S01]  /*3c00*/  SYNCS.PHASECHK.TRANS64.TRYWAIT P3, [UR6+0x16850], R0 ;  /* 0x01685000ff0075a7 */ /* 0x0000620008060146 */
[----:B------:R-:W-:Y:S05]  /*3c10*/  @!P0 BRA `(.L_x_14669) ;  /* 0x0000000000048947 */ /* 0x000fea0003800000 */
[----:B------:R-:W-:Y:S01]  /*3c20*/  BPT.TRAP 0x1 ;  /* 0x000000040000795c */ /* 0x000fe20000300000 */
.L_x_14669:
[----:B-1----:R-:W-:Y:S05]  /*3c30*/  @P3 BRA `(.L_x_14667) ;  /* 0x0000000000083947 */ /* 0x002fea0003800000 */
[----:B------:R-:W1:Y:S02]  /*3c40*/  SYNCS.PHASECHK.TRANS64.TRYWAIT P3, [UR6+0x16850], R0 ;  /* 0x01685000ff0075a7 */ /* 0x000e640008060146 */
[----:B-1----:R-:W-:Y:S05]  /*3c50*/  @!P3 BRA `(.L_x_14670) ;  /* 0x000000b80018b947 */ /* 0x002fea0003800000 */
.L_x_14667:
[----:B------:R-:W-:Y:S01]  /*3c60*/  UIADD3 UR6, UR45, 0x400, URZ ;  /* 0x000004002d067890 */ /* 0x000fe2000fffe03f */
[----:B------:R-:W-:Y:S01]  /*3c70*/  WARPGROUP.ARRIVE ;  /* 0x00000000000079c5 */ /* 0x000fe20000000000 */
[----:B------:R-:W-:Y:S01]  /*3c80*/  UMOV UR7, 0x40000040 ;  /* 0x4000004000077882 */ /* 0x000fe20000000000 */
[----:B-1----:R-:W-:Y:S01]  /*3c90*/  VIADD R7, R17, UR43 ;  /* 0x0000002b11077c36 */ /* 0x002fe20008000000 */
[----:B------:R-:W-:Y:S02]  /*3ca0*/  USHF.R.U32.HI UR6, URZ, 0x4, UR6 ;  /* 0x000000043f067899 */ /* 0x000fe40008011606 */
        /* <DEDUP_REMOVED lines=17> */
[----:B------:R-:W1:Y:S02]  /*3dc0*/  SHFL.IDX PT, R7, R7, RZ, 0x1c1f ;  /* 0x001c1fff07077589 */ /* 0x000e6400000e0000 */
[----:B------:R-:W-:Y:S02]  /*3dd0*/  IMAD R6, R16, -0x2, R11 ;  /* 0xfffffffe10067824 */ /* 0x000fe400078e020b */
[----:B------:R-:W-:-:S05]  /*3de0*/  IMAD.U32 R11, RZ, RZ, UR50 ;  /* 0x00000032ff0b7e24 */ /* 0x000fca000f8e00ff */
[----:B------:R-:W-:-:S05]  /*3df0*/  IADD3 R6, -R11, UR47, R6 ;  /* 0x0000002f0b067c10 */ /* 0x000fca000fffe106 */
[----:B0-----:R-:W-:-:S05]  /*3e00*/  IMAD.IADD R0, R6, 0x1, R9 ;  /* 0x0000000106007824 */ /* 0x001fca00078e0209 */
[----:B------:R-:W-:Y:S01]  /*3e10*/  ISETP.GT.AND P3, PT, R0, RZ, PT ;  /* 0x000000ff0000720c */ /* 0x000fe20003f64270 */
[----:B-1----:R-:W-:Y:S01]  /*3e20*/  IMAD.IADD R6, R6, 0x1, R7 ;  /* 0x0000000106067824 */ /* 0x002fe200078e0207 */
        /* <DEDUP_REMOVED lines=68> */
[----:B------:R-:W-:Y:S01]  /*4270*/  HGMMA.64x64x16.F32 R88, R140, gdesc[UR4].tnspB, R88, gsb0 ;  /* 0x40e000048c587df0 */ /* 0x000fe20008000858 */
        /* <DEDUP_REMOVED lines=37> */
[----:B------:R-:W-:Y:S02]  /*44d0*/  ISETP.GT.AND P5, PT, R6, 0x1, PT ;  /* 0x000000010600780c */ /* 0x000fe40003fa4270 */
[----:B------:R-:W-:Y:S01]  /*44e0*/  FSEL R7, R24, -INF , P4 ;  /* 0xff80000018077808 */ /* 0x000fe20002000000 */
[----:B------:R-:W0:Y:S01]  /*44f0*/  SHFL.BFLY PT, R9, R8, 0x2, 0x1f ;  /* 0x0c401f0008097f89 */ /* 0x000e2200000e0000 */
        /* <DEDUP_REMOVED lines=14> */
[----:B------:R-:W-:Y:S02]  /*45e0*/  ISETP.GT.AND P4, PT, R6, 0x18, PT ;  /* 0x000000180600780c */ /* 0x000fe40003f84270 */
[----:B0-----:R-:W-:Y:S02]  /*45f0*/  FMNMX.FTZ R9, R8, R9, !PT ;  /* 0x0000000908097209 */ /* 0x001fe40007810000 */
[----:B------:R-:W-:-:S02]  /*4600*/  FSEL R33, R33, -INF , P5 ;  /* 0xff80000021217808 */ /* 0x000fc40002800000 */
[----:B------:R-:W-:Y:S01]  /*4610*/  ISETP.GT.AND P5, PT, R6, 0x19, PT ;  /* 0x000000190600780c */ /* 0x000fe20003fa4270 */
[----:B------:R-:W0:Y:S01]  /*4620*/  SHFL.BFLY PT, R0, R9, 0x1, 0x1f ;  /* 0x0c201f0009007f89 */ /* 0x000e2200000e0000 */
[----:B------:R-:W-:Y:S02]  /*4630*/  FSEL R36, R36, -INF , P4 ;  /* 0xff80000024247808 */ /* 0x000fe40002000000 */
[C---:B------:R-:W-:Y:S02]  /*4640*/  ISETP.GT.AND P4, PT, R6.reuse, 0x20, PT ;  /* 0x000000200600780c */ /* 0x040fe40003f84270 */
[----:B------:R-:W-:Y:S02]  /*4650*/  FSEL R37, R37, -INF , P5 ;  /* 0xff80000025257808 */ /* 0x000fe40002800000 */
[----:B------:R-:W-:Y:S02]  /*4660*/  ISETP.GT.AND P5, PT, R6, 0x21, PT ;  /* 0x000000210600780c */ /* 0x000fe40003fa4270 */
[----:B------:R-:W-:-:S02]  /*4670*/  FSEL R40, R40, -INF , P4 ;  /* 0xff80000028287808 */ /* 0x000fc40002000000 */
[C---:B------:R-:W-:Y:S02]  /*4680*/  ISETP.GT.AND P4, PT, R6.reuse, 0x28, PT ;  /* 0x000000280600780c */ /* 0x040fe40003f84270 */
[----:B------:R-:W-:Y:S02]  /*4690*/  FSEL R41, R41, -INF , P5 ;  /* 0xff80000029297808 */ /* 0x000fe40002800000 */
[----:B------:R-:W-:Y:S02]  /*46a0*/  ISETP.GT.AND P5, PT, R6, 0x29, PT ;  /* 0x000000290600780c */ /* 0x000fe40003fa4270 */
[----:B------:R-:W-:Y:S02]  /*46b0*/  FSEL R44, R44, -INF , P4 ;  /* 0xff8000002c2c7808 */ /* 0x000fe40002000000 */
[----:B------:R-:W-:Y:S02]  /*46c0*/  ISETP.GT.AND P4, PT, R6, 0x30, PT ;  /* 0x000000300600780c */ /* 0x000fe40003f84270 */
[----:B------:R-:W-:-:S02]  /*46d0*/  FSEL R45, R45, -INF , P5 ;  /* 0xff8000002d2d7808 */ /* 0x000fc40002800000 */
[----:B------:R-:W-:Y:S02]  /*46e0*/  ISETP.GT.AND P5, PT, R6, 0x31, PT ;  /* 0x000000310600780c */ /* 0x000fe40003fa4270 */
[----:B0-----:R-:W-:Y:S02]  /*46f0*/  FMNMX.FTZ R0, R9, R0, !PT ;  /* 0x0000000009007209 */ /* 0x001fe40007810000 */
[----:B------:R-:W-:Y:S02]  /*4700*/  FMNMX.FTZ R9, R25, R12, !PT ;  /* 0x0000000c19097209 */ /* 0x000fe40007810000 */
[----:B------:R-:W-:Y:S01]  /*4710*/  FSEL R48, R48, -INF , P4 ;  /* 0xff80000030307808 */ /* 0x000fe20002000000 */
[----:B------:R-:W-:Y:S01]  /*4720*/  FMUL.FTZ R10, R0, UR22 ;  /* 0x00000016000a7c20 */ /* 0x000fe20008410000 */
        /* <DEDUP_REMOVED lines=12> */
[----:B------:R-:W-:Y:S02]  /*47f0*/  FMNMX.FTZ R20, R40, R9, !PT ;  /* 0x0000000928147209 */ /* 0x000fe40007810000 */
[----:B------:R-:W-:Y:S01]  /*4800*/  FSEL R53, R53, -INF , P5 ;  /* 0xff80000035357808 */ /* 0x000fe20002800000 */
[----:B------:R-:W-:-:S02]  /*4810*/  WARPGROUP.DEPBAR.LE gsb0, 0x0 ;  /* 0x00008000000079c5 */ /* 0x000fc40000010000 */
[----:B------:R-:W-:Y:S01]  /*4820*/  WARPGROUP.ARRIVE ;  /* 0x00000000000079c5 */ /* 0x000fe20000000000 */
[----:B------:R-:W-:Y:S02]  /*4830*/  FMNMX.FTZ R9, R41, R20, !PT ;  /* 0x0000001429097209 */ /* 0x000fe40007810000 */
[----:B------:R-:W-:Y:S02]  /*4840*/  FSEL R8, R10, RZ, P3 ;  /* 0x000000ff0a087208 */ /* 0x000fe40001800000 */
[----:B------:R-:W-:Y:S01]  /*4850*/  FMNMX.FTZ R20, R44, R9, !PT ;  /* 0x000000092c147209 */ /* 0x000fe20007810000 */
[----:B------:R-:W-:Y:S01]  /*4860*/  HGMMA.64x64x16.F32 R88, R132, gdesc[UR4].tnspB, R88, gsb0 ;  /* 0x40e0000484587df0 */ /* 0x000fe20008000858 */
[----:B------:R-:W-:Y:S01]  /*4870*/  UIADD3 UR6, UR10, 0x280, URZ ;  /* 0x000002800a067890 */ /* 0x000fe2000fffe03f */
[----:B------:R-:W-:Y:S01]  /*4880*/  ISETP.GT.AND P5, PT, R6, 0x41, PT ;  /* 0x000000410600780c */ /* 0x000fe20003fa4270 */
[----:B------:R-:W-:Y:S01]  /*4890*/  UMOV UR7, 0x40000040 ;  /* 0x4000004000077882 */ /* 0x000fe20000000000 */
        /* <DEDUP_REMOVED lines=11> */
[----:B------:R-:W-:Y:S01]  /*4950*/  MUFU.EX2 R149, R149 ;  /* 0x0000009500957308 */ /* 0x000fe20000000800 */
        /* <DEDUP_REMOVED lines=23> */
[----:B------:R0:W-:Y:S01]  /*4ad0*/  MUFU.EX2 R12, R31 ;  /* 0x0000001f000c7308 */ /* 0x0001e20000000800 */
        /* <DEDUP_REMOVED lines=27> */
[----:B------:R-:W-:Y:S01]  /*4c90*/  ISETP.GT.AND P5, PT, R6, 0x69, PT ;  /* 0x000000690600780c */ /* 0x000fe20003fa4270 */
[----:B------:R-:W-:Y:S01]  /*4ca0*/  MUFU.EX2 R147, R147 ;  /* 0x0000009300937308 */ /* 0x000fe20000000800 */
[----:B------:R-:W-:Y:S02]  /*4cb0*/  FSEL R76, R76, -INF , P4 ;  /* 0xff8000004c4c7808 */ /* 0x000fe40002000000 */
[----:B------:R-:W-:Y:S02]  /*4cc0*/  FMNMX.FTZ R9, R73, R34, !PT ;  /* 0x0000002249097209 */ /* 0x000fe40007810000 */
[----:B------:R-:W-:Y:S01]  /*4cd0*/  ISETP.GT.AND P4, PT, R6, 0x70, PT ;  /* 0x000000700600780c */ /* 0x000fe20003f84270 */
[----:B------:R-:W-:-:S02]  /*4ce0*/  WARPGROUP.DEPBAR.LE gsb0, 0x0 ;  /* 0x00008000000079c5 */ /* 0x000fc40000010000 */
        /* <DEDUP_REMOVED lines=287> */
.L_x_14662:
[----:B------:R-:W-:-:S13]  /*5ee0*/  ISETP.LE.AND P2, PT, RZ, UR24, PT ;  /* 0x00000018ff007c0c */ /* 0x000fda000bf43270 */
[----:B------:R-:W-:Y:S05]  /*5ef0*/  @!P2 BRA `(.L_x_14672) ;  /* 0x0000001c0030a947 */ /* 0x000fea0003800000 */
[----:B------:R-:W-:Y:S01]  /*5f00*/  IMAD.MOV.U32 R5, RZ, RZ, R0 ;  /* 0x000000ffff057224 */ /* 0x000fe200078e0000 */
[----:B------:R-:W-:Y:S01]  /*5f10*/  UMOV UR23, UR38 ;  /* 0x0000002600177c82 */ /* 0x000fe20008000000 */
[----:B------:R-:W-:Y:S01]  /*5f20*/  IMAD.MOV.U32 R7, RZ, RZ, R6 ;  /* 0x000000ffff077224 */ /* 0x000fe200078e0006 */
[----:B------:R-:W-:Y:S01]  /*5f30*/  UMOV UR21, UR39 ;  /* 0x0000002700157c82 */ /* 0x000fe20008000000 */
[----:B------:R-:W-:-:S05]  /*5f40*/  ULDC UR22, c[0x0][0x988] ;  /* 0x0002620000167ab9 */ /* 0x000fca0000000800 */
.L_x_14681:
        /* <DEDUP_REMOVED lines=9> */
.L_x_14674:
[----:B------:R-:W-:Y:S01]  /*5fe0*/  ULEA UR6, UR39, UR45, 0x3 ;  /* 0x0000002d27067291 */ /* 0x000fe2000f8e183f */
[----:B------:R-:W-:-:S05]  /*5ff0*/  IMAD.U32 R0, RZ, RZ, UR38 ;  /* 0x00000026ff007e24 */ /* 0x000fca000f8e00ff */
[----:B------:R-:W-:-:S04]  /*6000*/  SHF.L.U32 R0, R0, 0x1f, RZ ;  /* 0x0000001f00007819 */ /* 0x000fc800000006ff */
[----:B------:R0:W1:Y:S01]  /*6010*/  SYNCS.PHASECHK.TRANS64.TRYWAIT P2, [UR6+0x16830], R0 ;  /* 0x01683000ff0075a7 */ /* 0x0000620008040146 */
[----:B------:R-:W-:Y:S05]  /*6020*/  @!P0 BRA `(.L_x_14675) ;  /* 0x0000000000048947 */ /* 0x000fea0003800000 */
[----:B------:R-:W-:Y:S01]  /*6030*/  BPT.TRAP 0x1 ;  /* 0x000000040000795c */ /* 0x000fe20000300000 */
.L_x_14675:
[----:B-1----:R-:W-:Y:S05]  /*6040*/  @P2 BRA `(.L_x_14673) ;  /* 0x0000000000082947 */ /* 0x002fea0003800000 */
[----:B------:R-:W1:Y:S02]  /*6050*/  SYNCS.PHASECHK.TRANS64.TRYWAIT P2, [UR6+0x16830], R0 ;  /* 0x01683000ff0075a7 */ /* 0x000e640008040146 */
[----:B-1----:R-:W-:Y:S05]  /*6060*/  @!P2 BRA `(.L_x_14676) ;  /* 0x00000094002ca947 */ /* 0x002fea0003800000 */
.L_x_14673:
        /* <DEDUP_REMOVED lines=25> */
.L_x_14678:
[----:B------:R-:W-:Y:S01]  /*6200*/  ULEA UR6, UR21, UR45, 0x3 ;  /* 0x0000002d15067291 */ /* 0x000fe2000f8e183f */
[----:B------:R-:W-:-:S05]  /*6210*/  IMAD.U32 R0, RZ, RZ, UR23 ;  /* 0x00000017ff007e24 */ /* 0x000fca000f8e00ff */
[----:B------:R-:W-:-:S04]  /*6220*/  SHF.L.U32 R0, R0, 0x1f, RZ ;  /* 0x0000001f00007819 */ /* 0x000fc800000006ff */
[----:B------:R0:W1:Y:S01]  /*6230*/  SYNCS.PHASECHK.TRANS64.TRYWAIT P2, [UR6+0x16850], R0 ;  /* 0x01685000ff0075a7 */ /* 0x0000620008040146 */
[----:B------:R-:W-:Y:S05]  /*6240*/  @!P0 BRA `(.L_x_14679) ;  /* 0x0000000000048947 */ /* 0x000fea0003800000 */
[----:B------:R-:W-:Y:S01]  /*6250*/  BPT.TRAP 0x1 ;  /* 0x000000040000795c */ /* 0x000fe20000300000 */
.L_x_14679:
[----:B-1----:R-:W-:Y:S05]  /*6260*/  @P2 BRA `(.L_x_14677) ;  /* 0x0000000000082947 */ /* 0x002fea0003800000 */
[----:B------:R-:W1:Y:S02]  /*6270*/  SYNCS.PHASECHK.TRANS64.TRYWAIT P2, [UR6+0x16850], R0 ;  /* 0x01685000ff0075a7 */ /* 0x000e640008040146 */
[----:B-1----:R-:W-:Y:S05]  /*6280*/  @!P2 BRA `(.L_x_14680) ;  /* 0x0000009000bca947 */ /* 0x002fea0003800000 */
.L_x_14677:
        /* <DEDUP_REMOVED lines=403> */
.L_x_14672:
[----:B------:R-:W-:Y:S06]  /*7bc0*/  BAR.ARV 0x8, 0x200 ;  /* 0x0208000000007b1d */ /* 0x000fec0000002000 */
[----:B------:R-:W-:Y:S05]  /*7bd0*/  @!P0 BRA `(.L_x_14682) ;  /* 0x0000000000048947 */ /* 0x000fea0003800000 */
[----:B------:R-:W-:Y:S01]  /*7be0*/  BPT.TRAP 0x1 ;  /* 0x000000040000795c */ /* 0x000fe20000300000 */
.L_x_14682:
[----:B------:R-:W-:Y:S01]  /*7bf0*/  ULEA UR5, UR39, UR45, 0x3 ;  /* 0x0000002d27057291 */ /* 0x000fe2000f8e183f */
[----:B------:R-:W-:-:S05]  /*7c00*/  IMAD.U32 R4, RZ, RZ, UR38 ;  /* 0x00000026ff047e24 */ /* 0x000fca000f8e00ff */
[----:B------:R-:W-:-:S04]  /*7c10*/  SHF.L.U32 R4, R4, 0x1f, RZ ;  /* 0x0000001f04047819 */ /* 0x000fc800000006ff */
[----:B------:R0:W1:Y:S01]  /*7c20*/  SYNCS.PHASECHK.TRANS64.TRYWAIT P2, [UR5+0x16850], R4 ;  /* 0x01685004ff0075a7 */ /* 0x0000620008040145 */
[----:B------:R-:W-:Y:S05]  /*7c30*/  @!P0 BRA `(.L_x_14683) ;  /* 0x0000000000048947 */ /* 0x000fea0003800000 */
[----:B------:R-:W-:Y:S01]  /*7c40*/  BPT.TRAP 0x1 ;  /* 0x000000040000795c */ /* 0x000fe20000300000 */
.L_x_14683:
[----:B-1----:R-:W-:Y:S05]  /*7c50*/  @P2 BRA `(.L_x_14684) ;  /* 0x0000000000082947 */ /* 0x002fea0003800000 */
[----:B------:R-:W1:Y:S02]  /*7c60*/  SYNCS.PHASECHK.TRANS64.TRYWAIT P0, [UR5+0x16850], R4 ;  /* 0x01685004ff0075a7 */ /* 0x000e640008000145 */
[----:B-1----:R-:W-:Y:S05]  /*7c70*/  @!P0 BRA `(.L_x_14685) ;  /* 0x0000007800588947 */ /* 0x002fea0003800000 */
.L_x_14684:
        /* <DEDUP_REMOVED lines=114> */
.L_x_14655:
        /* <DEDUP_REMOVED lines=29> */
[----:B------:R-:W-:-:S02]  /*8570*/  ULDC.64 UR14, c[0x0][0xc08] ;  /* 0x00030200000e7ab9 */ /* 0x000fc40000000a00 */
[----:B------:R-:W-:Y:S01]  /*8580*/  IMAD.U32 R24, RZ, RZ, UR8 ;  /* 0x00000008ff187e24 */ /* 0x000fe2000f8e00ff */
[----:B------:R-:W-:Y:S01]  /*8590*/  ULDC.64 UR16, c[0x0][0xb98] ;  /* 0x0002e60000107ab9 */ /* 0x000fe20000000a00 */
[----:B------:R-:W-:Y:S01]  /*85a0*/  IMAD.U32 R25, RZ, RZ, UR9 ;  /* 0x00000009ff197e24 */ /* 0x000fe2000f8e00ff */
        /* <DEDUP_REMOVED lines=46> */
[----:B------:R-:W-:Y:S02]  /*8890*/  UISETP.NE.U32.AND UP1, UPT, UR14, URZ, UPT ;  /* 0x0000003f0e00728c */ /* 0x000fe4000bf25070 */
[----:B------:R-:W-:Y:S02]  /*88a0*/  USEL UR7, UR40, URZ, !UP0 ;  /* 0x0000003f28077287 */ /* 0x000fe4000c000000 */
[----:B------:R-:W-:Y:S01]  /*88b0*/  UISETP.NE.AND.EX UP0, UPT, UR15, URZ, UPT, UP1 ;  /* 0x0000003f0f00728c */ /* 0x000fe2000bf05310 */
[----:B------:R-:W0:Y:S05]  /*88c0*/  @P1 LDC R27, c[0x0][0xbec] ;  /* 0x0002fb00ff1b1b82 */ /* 0x000e2a0000000800 */
[----:B------:R-:W-:-:S03]  /*88d0*/  PLOP3.LUT P3, PT, PT, PT, UP0, 0x80, 0x0 ;  /* 0x000000000000781c */ /* 0x000fc60003f6f008 */
        /* <DEDUP_REMOVED lines=14> */
[----:B------:R-:W-:-:S03]  /*89c0*/  UIMAD UR12, UR7, UR17, UR12 ;  /* 0x00000011070c72a4 */ /* 0x000fc6000f8e020c */
[----:B------:R-:W-:Y:S01]  /*89d0*/  ULDC.64 UR16, c[0x0][0xb88] ;  /* 0x0002e20000107ab9 */ /* 0x000fe20000000a00 */
[----:B------:R-:W-:Y:S01]  /*89e0*/  IADD3 R4, P0, R4, UR10, RZ ;  /* 0x0000000a04047c10 */ /* 0x000fe2000ff1e0ff */
[----:B------:R-:W-:Y:S01]  /*89f0*/  IMAD R8, R5, UR16, RZ ;  /* 0x0000001005087c24 */ /* 0x000fe2000f8e02ff */
[----:B------:R-:W-:Y:S01]  /*8a00*/  @UP0 ULEA UR10, UP1, UR40, UR14, 0x2 ;  /* 0x0000000e280a0291 */ /* 0x000fe2000f82103f */
[----:B------:R-:W-:Y:S01]  /*8a10*/  IMAD.U32 R9, RZ, RZ, UR12 ;  /* 0x0000000cff097e24 */ /* 0x000fe2000f8e00ff */
[----:B------:R-:W-:Y:S01]  /*8a20*/  ULDC.64 UR12, c[0x0][0xb50] ;  /* 0x0002d400000c7ab9 */ /* 0x000fe20000000a00 */
[----:B------:R-:W-:-:S03]  /*8a30*/  ULDC UR14, c[0x0][0xa88] ;  /* 0x0002a200000e7ab9 */ /* 0x000fc60000000800 */
[----:B------:R-:W-:Y:S01]  /*8a40*/  IADD3.X R5, R6, UR11, R9, P0, !PT ;  /* 0x0000000b06057c10 */ /* 0x000fe200087fe409 */
[----:B------:R-:W-:Y:S01]  /*8a50*/  @UP0 ULEA.HI.X UR11, UR40, UR15, UR41, 0x2, UP1 ;  /* 0x0000000f280b0291 */ /* 0x000fe200088f1429 */
[C---:B------:R-:W-:Y:S02]  /*8a60*/  IMAD R9, R7.reuse, UR17, R8 ;  /* 0x0000001107097c24 */ /* 0x040fe4000f8e0208 */
[----:B------:R-:W-:Y:S02]  /*8a70*/  IMAD.U32 R6, RZ, RZ, UR14 ;  /* 0x0000000eff067e24 */ /* 0x000fe4000f8e00ff */
[----:B------:R-:W-:-:S04]  /*8a80*/  IMAD.WIDE.U32 R4, R7, UR16, R4 ;  /* 0x0000001007047c25 */ /* 0x000fc8000f8e0004 */
        /* <DEDUP_REMOVED lines=12> */
.L_x_14688:
        /* <DEDUP_REMOVED lines=26> */
[----:B------:R-:W-:Y:S01]  /*8cf0*/  IMAD.X R25, RZ, RZ, R3, P4 ;  /* 0x000000ffff197224 */ /* 0x000fe200020e0603 */
[----:B-1----:R0:W-:Y:S04]  /*8d00*/  @!P0 ST.E desc[UR48][R14.64], R20 ;  /* 0x000000140e008985 */ /* 0x0021e8000c101930 */
[----:B------:R-:W2:Y:S04]  /*8d10*/  LD.E.128 R4, desc[UR48][R4.64] ;  /* 0x0000003004047980 */ /* 0x000ea8000c101d00 */
[----:B------:R-:W3:Y:S04]  /*8d20*/  LD.E.128 R8, desc[UR48][R8.64] ;  /* 0x0000003008087980 */ /* 0x000ee8000c101d00 */
[----:B------:R-:W4:Y:S01]  /*8d30*/  LD.E.128 R24, desc[UR48][R24.64] ;  /* 0x0000003018187980 */ /* 0x000f22000c101d00 */
[----:B------:R-:W-:Y:S01]  /*8d40*/  IADD3 R29, P0, R2, 0x4800, RZ ;  /* 0x00004800021d7810 */ /* 0x000fe20007f1e0ff */
[----:B0-----:R-:W0:Y:S01]  /*8d50*/  @P1 LDC R20, c[0x0][0xbec] ;  /* 0x0002fb00ff141b82 */ /* 0x001e220000000800 */
[----:B------:R-:W-:-:S02]  /*8d60*/  UIMAD UR10, UR9, UR12, URZ ;  /* 0x0000000c090a72a4 */ /* 0x000fc4000f8e023f */
[----:B------:R-:W-:Y:S01]  /*8d70*/  LOP3.LUT R2, R29, 0x380, RZ, 0xc0, !PT ;  /* 0x000003801d027812 */ /* 0x000fe200078ec0ff */
[----:B------:R-:W-:Y:S01]  /*8d80*/  IMAD.X R13, RZ, RZ, R3, P0 ;  /* 0x000000ffff0d7224 */ /* 0x000fe200000e0603 */
[----:B------:R-:W-:Y:S02]  /*8d90*/  UIMAD.WIDE.U32 UR8, UR4, UR12, URZ ;  /* 0x0000000c040872a5 */ /* 0x000fe4000f8e003f */
[----:B------:R-:W-:Y:S01]  /*8da0*/  SHF.R.U64 R2, R2, 0x3, RZ ;  /* 0x0000000302027819 */ /* 0x000fe200000012ff */
[----:B------:R-:W1:Y:S01]  /*8db0*/  @P1 LDC R3, c[0x0][0xbf0] ;  /* 0x0002fc00ff031b82 */ /* 0x000e620000000800 */
[----:B------:R-:W-:Y:S02]  /*8dc0*/  UIMAD UR10, UR4, UR13, UR10 ;  /* 0x0000000d040a72a4 */ /* 0x000fe4000f8e020a */
[----:B------:R-:W-:Y:S01]  /*8dd0*/  LOP3.LUT R12, R2, R29, RZ, 0x3c, !PT ;  /* 0x0000001d020c7212 */ /* 0x000fe200078e3cff */
[----:B------:R-:W-:Y:S01]  /*8de0*/  ULDC.64 UR12, c[0x0][0xae8] ;  /* 0x0002ba00000c7ab9 */ /* 0x000fe20000000a00 */
[----:B------:R-:W-:Y:S01]  /*8df0*/  IMAD R2, R18, 0x30, R22 ;  /* 0x0000003012027824 */ /* 0x000fe200078e0216 */
[----:B------:R-:W-:-:S02]  /*8e00*/  UIADD3 UR9, UR9, UR10, URZ ;  /* 0x0000000a09097290 */ /* 0x000fc4000fffe03f */
[----:B------:R-:W-:Y:S01]  /*8e10*/  UIMAD UR4, UR18, UR12, URZ ;  /* 0x0000000c120472a4 */ /* 0x000fe2000f8e023f */
[----:B------:R-:W-:Y:S01]  /*8e20*/  VIADD R29, R2, UR43 ;  /* 0x0000002b021d7c36 */ /* 0x000fe20008000000 */
[----:B------:R-:W-:Y:S01]  /*8e30*/  UIMAD.WIDE.U32 UR8, UR42, UR12, UR8 ;  /* 0x0000000c2a0872a5 */ /* 0x000fe2000f8e0008 */
[----:B------:R-:W-:Y:S01]  /*8e40*/  VIADD R34, R22, UR43 ;  /* 0x0000002b16227c36 */ /* 0x000fe20008000000 */
[----:B------:R-:W-:Y:S01]  /*8e50*/  UIMAD UR4, UR42, UR13, UR4 ;  /* 0x0000000d2a0472a4 */ /* 0x000fe2000f8e0204 */
[----:B------:R-:W5:Y:S01]  /*8e60*/  LD.E.128 R12, desc[UR48][R12.64] ;  /* 0x000000300c0c7980 */ /* 0x000f62000c101d00 */
[----:B------:R-:W-:Y:S01]  /*8e70*/  ULDC.64 UR10, c[0x0][0xaf0] ;  /* 0x0002bc00000a7ab9 */ /* 0x000fe20000000a00 */
[----:B------:R-:W-:Y:S01]  /*8e80*/  IMAD.MOV.U32 R21, RZ, RZ, R29 ;  /* 0x000000ffff157224 */ /* 0x000fe200078e001d */
[----:B------:R-:W-:Y:S01]  /*8e90*/  UIADD3 UR9, UR9, UR4, URZ ;  /* 0x0000000409097290 */ /* 0x000fe2000fffe03f */
        /* <DEDUP_REMOVED lines=8> */
[----:B------:R-:W-:Y:S01]  /*8f20*/  UIMAD.WIDE.U32 UR8, UR7, UR10, UR8 ;  /* 0x0000000a070872a5 */ /* 0x000fe2000f8e0008 */
[----:B------:R-:W-:Y:S01]  /*8f30*/  VIADD R0, R0, 0x16820 ;  /* 0x0001682000007836 */ /* 0x000fe20000000000 */
[----:B------:R-:W-:Y:S01]  /*8f40*/  UIMAD UR4, UR7, UR11, UR4 ;  /* 0x0000000b070472a4 */ /* 0x000fe2000f8e0204 */
[----:B-1----:R-:W-:-:S02]  /*8f50*/  @P1 SHF.R.U32.HI R21, RZ, R3, R2 ;  /* 0x00000003ff151219 */ /* 0x002fc40000011602 */
[----:B------:R-:W-:Y:S01]  /*8f60*/  ULDC.64 UR10, c[0x0][0xae0] ;  /* 0x0002b800000a7ab9 */ /* 0x000fe20000000a00 */
[----:B------:R-:W-:Y:S02]  /*8f70*/  UIADD3 UR4, UR9, UR4, URZ ;  /* 0x0000000409047290 */ /* 0x000fe4000fffe03f */
[----:B------:R-:W-:Y:S01]  /*8f80*/  IMAD.U32 R3, RZ, RZ, UR9 ;  /* 0x00000009ff037e24 */ /* 0x000fe2000f8e00ff */
[--C-:B------:R-:W-:Y:S01]  /*8f90*/  SHF.R.S32.HI R20, RZ, 0x1f, R21.reuse ;  /* 0x0000001fff147819 */ /* 0x100fe20000011415 */
[----:B------:R-:W-:Y:S01]  /*8fa0*/  IMAD.MOV R28, RZ, RZ, -R21 ;  /* 0x000000ffff1c7224 */ /* 0x000fe200078e0a15 */
[----:B------:R-:W-:Y:S01]  /*8fb0*/  PRMT R0, RZ, 0x654, R0 ;  /* 0x00000654ff007816 */ /* 0x000fe20000000000 */
[----:B------:R-:W-:Y:S01]  /*8fc0*/  IMAD.U32 R2, RZ, RZ, UR8 ;  /* 0x00000008ff027e24 */ /* 0x000fe2000f8e00ff */
[----:B------:R-:W-:Y:S01]  /*8fd0*/  ULDC.64 UR8, c[0x0][0xad8] ;  /* 0x0002b60000087ab9 */ /* 0x000fe20000000a00 */
[----:B------:R-:W-:Y:S02]  /*8fe0*/  IMAD R20, R20, UR10, RZ ;  /* 0x0000000a14147c24 */ /* 0x000fe4000f8e02ff */
[----:B------:R-:W-:-:S02]  /*8ff0*/  IMAD R29, R33, R28, R29 ;  /* 0x0000001c211d7224 */ /* 0x000fc400078e021d */
[----:B------:R-:W-:Y:S01]  /*9000*/  IMAD.U32 R3, RZ, RZ, UR4 ;  /* 0x00000004ff037e24 */ /* 0x000fe2000f8e00ff */
[----:B------:R-:W-:Y:S01]  /*9010*/  ULDC UR4, c[0x0][0xac8] ;  /* 0x0002b20000047ab9 */ /* 0x000fe20000000800 */
[C---:B------:R-:W-:Y:S01]  /*9020*/  IMAD R33, R21.reuse, UR11, R20 ;  /* 0x0000000b15217c24 */ /* 0x040fe2000f8e0214 */
[----:B------:R-:W-:Y:S01]  /*9030*/  SHF.R.S32.HI R20, RZ, 0x1f, R29 ;  /* 0x0000001fff147819 */ /* 0x000fe2000001141d */
[----:B------:R-:W-:Y:S01]  /*9040*/  IMAD.WIDE.U32 R2, R21, UR10, R2 ;  /* 0x0000000a15027c25 */ /* 0x000fe2000f8e0002 */
[----:B0-----:R0:W-:Y:S03]  /*9050*/  SYNCS.ARRIVE.TRANS64.RED.A1T0 RZ, [R0+URZ], RZ ;  /* 0x000000ff00ff79a7 */ /* 0x0011e6000810043f */
        /* <DEDUP_REMOVED lines=38> */
.L_x_14687:
        /* <DEDUP_REMOVED lines=24> */
[----:B------:R-:W-:-:S10]  /*9440*/  ISETP.GE.AND P1, PT, R157, 0xc0, PT ;  /* 0x000000c09d00780c */ /* 0x000fd40003f26270 */
[----:B------:R-:W0:Y:S01]  /*9450*/  @P0 LDC R9, c[0x0][0xbec] ;  /* 0x0002fb00ff090b82 */ /* 0x000e220000000800 */
[----:B--2---:R-:W-:-:S13]  /*9460*/  @P2 R2UR UR4, R6 ;  /* 0x00000000060422ca */ /* 0x004fda00000e0000 */
[----:B------:R-:W-:Y:S01]  /*9470*/  USHF.R.S32.HI UR10, URZ, 0x1f, UR4 ;  /* 0x0000001f3f0a7899 */ /* 0x000fe20008011404 */
[----:B01----:R-:W-:Y:S11]  /*9480*/  @P3 BRA `(.L_x_14690) ;  /* 0x0000000000103947 */ /* 0x003ff60003800000 */
[----:B------:R-:W-:Y:S05]  /*9490*/  @!P2 BRA `(.L_x_14690) ;  /* 0x00000000000ca947 */ /* 0x000fea0003800000 */
[----:B------:R-:W2:Y:S04]  /*94a0*/  LDG.E R5, desc[UR48][R2.64] ;  /* 0x0000003002057981 */ /* 0x000ea8000c1e1900 */
[----:B-----5:R-:W2:Y:S02]  /*94b0*/  LDG.E R0, desc[UR48][R2.64+0x4] ;  /* 0x0000043002007981 */ /* 0x020ea4000c1e1900 */
[----:B--2---:R-:W-:-:S07]  /*94c0*/  IMAD.IADD R0, R0, 0x1, -R5 ;  /* 0x0000000100007824 */ /* 0x004fce00078e0a05 */
.L_x_14690:
[----:B------:R-:W-:Y:S01]  /*94d0*/  USEL UR40, UR40, URZ, !UP0 ;  /* 0x0000003f28287287 */ /* 0x000fe2000c000000 */
[----:B------:R-:W-:Y:S01]  /*94e0*/  BSSY B1, `(.L_x_14691) ;  /* 0x000002c000017945 */ /* 0x000fe20003800000 */
[----:B------:R-:W-:-:S03]  /*94f0*/  USEL UR41, UR41, URZ, !UP0 ;  /* 0x0000003f29297287 */ /* 0x000fc6000c000000 */
[----:B------:R-:W-:Y:S09]  /*9500*/  @P1 BRA `(.L_x_14692) ;  /* 0x0000000000a41947 */ /* 0x000ff20003800000 */
        /* <DEDUP_REMOVED lines=41> */
.L_x_14692:
[----:B------:R-:W-:Y:S05]  /*97a0*/  BSYNC B1 ;  /* 0x0000000000017941 */ /* 0x000fea0003800000 */
.L_x_14691:
        /* <DEDUP_REMOVED lines=72> */
.L_x_14689:
[----:B------:R-:W-:Y:S05]  /*9c30*/  BSYNC B0 ;  /* 0x0000000000007941 */ /* 0x000fea0003800000 */
.L_x_14686:
[----:B------:R-:W-:Y:S02]  /*9c40*/  ULDC UR4, c[0x0][0xc3c] ;  /* 0x00030f0000047ab9 */ /* 0x000fe40000000800 */
[----:B------:R-:W-:-:S13]  /*9c50*/  ISETP.GE.AND P0, PT, R31, UR4, PT ;  /* 0x000000041f007c0c */ /* 0x000fda000bf06270 */
[----:B------:R-:W-:Y:S05]  /*9c60*/  @!P0 BRA `(.L_x_14693) ;  /* 0xffffff70005c8947 */ /* 0x000fea000383ffff */
[----:B------:R-:W-:Y:S05]  /*9c70*/  EXIT ;  /* 0x000000000000794d */ /* 0x000fea0003800000 */
.L_x_14650:
[----:B------:R-:W-:-:S08]  /*9c80*/  NOP ;  /* 0x0000000000007918 */ /* 0x000fd00000000000 */
[----:B------:R-:W0:-:S00]  /*9c90*/  USETMAXREG.DEALLOC.CTAPOOL 0x20 ;  /* 0x00000020000079c8 */ /* 0x000e0000080e0500 */
        /* <DEDUP_REMOVED lines=14> */
.L_x_14694:
        /* <DEDUP_REMOVED lines=42> */
.L_x_14700:
        /* <DEDUP_REMOVED lines=12> */
.L_x_14699:
[----:B------:R-:W-:Y:S05]  /*a0e0*/  BSYNC B0 ;  /* 0x0000000000007941 */ /* 0x000fea0003800000 */
.L_x_14698:
        /* <DEDUP_REMOVED lines=21> */
.L_x_14696:
        /* <DEDUP_REMOVED lines=21> */
.L_x_14701:
        /* <DEDUP_REMOVED lines=58> */
.L_x_14697:
[----:B------:R-:W-:Y:S02]  /*a730*/  IMAD.MOV.U32 R17, RZ, RZ, RZ ;  /* 0x000000ffff117224 */ /* 0x000fe400078e00ff */
[----:B------:R-:W-:Y:S02]  /*a740*/  IMAD.U32 R16, RZ, RZ, UR6 ;  /* 0x00000006ff107e24 */ /* 0x000fe4000f8e00ff */
[----:B------:R-:W-:-:S07]  /*a750*/  IMAD.MOV.U32 R18, RZ, RZ, RZ ;  /* 0x000000ffff127224 */ /* 0x000fce00078e00ff */
.L_x_14702:
[----:B------:R-:W-:-:S13]  /*a760*/  ISETP.NE.AND P0, PT, R5, RZ, PT ;  /* 0x000000ff0500720c */ /* 0x000fda0003f05270 */
[----:B------:R-:W0:Y:S01]  /*a770*/  @!P0 S2R R3, SR_CgaCtaId ;  /* 0x0000000000038919 */ /* 0x000e220000008800 */
[----:B------:R-:W-:-:S04]  /*a780*/  @!P0 MOV R0, 0x400 ;  /* 0x0000040000008802 */ /* 0x000fc80000000f00 */
[----:B0-----:R-:W-:-:S05]  /*a790*/  @!P0 LEA R0, R3, R0, 0x18 ;  /* 0x0000000003008211 */ /* 0x001fca00078ec0ff */
[----:B------:R0:W-:Y:S01]  /*a7a0*/  @!P0 STS.128 [R0+0x168d0], R16 ;  /* 0x0168d01000008388 */ /* 0x0001e20000000c00 */
[----:B------:R-:W-:Y:S06]  /*a7b0*/  BAR.ARV 0x5, 0x200 ;  /* 0x0148000000007b1d */ /* 0x000fec0000002000 */
.L_x_14695:
        /* <DEDUP_REMOVED lines=28> */
.L_x_14793:
[----:B0-----:R-:W0:Y:S02]  /*a980*/  LDC.64 R2, c[0x0][0xc88] ;  /* 0x00032200ff027b82 */ /* 0x001e240000000a00 */
[----:B0-----:R-:W-:-:S05]  /*a990*/  IMAD.WIDE R2, R19, 0x4, R2 ;  /* 0x0000000413027825 */ /* 0x001fca00078e0202 */
[----:B--2---:R-:W2:Y:S01]  /*a9a0*/  LDG.E R10, desc[UR48][R2.64] ;  /* 0x00000030020a7981 */ /* 0x004ea2000c1e1900 */
        /* <DEDUP_REMOVED lines=46> */
[----:B------:R-:W-:Y:S06]  /*ac90*/  @P2 BRA `(.L_x_14704) ;  /* 0x0000000000142947 */ /* 0x000fec0003800000 */
[----:B------:R-:W-:Y:S05]  /*aca0*/  @!P1 BRA `(.L_x_14704) ;  /* 0x0000000000109947 */ /* 0x000fea0003800000 */
[----:B------:R-:W2:Y:S04]  /*acb0*/  LDG.E R7, desc[UR48][R2.64] ;  /* 0x0000003002077981 */ /* 0x000ea8000c1e1900 */
[----:B0-----:R-:W2:Y:S02]  /*acc0*/  LDG.E R8, desc[UR48][R2.64+0x4] ;  /* 0x0000043002087981 */ /* 0x001ea4000c1e1900 */
[----:B--2---:R-:W-:-:S05]  /*acd0*/  IMAD.IADD R9, R8, 0x1, -R7 ;  /* 0x0000000108097824 */ /* 0x004fca00078e0a07 */
[----:B------:R1:W-:Y:S02]  /*ace0*/  STL [R1+0x14], R9 ;  /* 0x0000140901007387 */ /* 0x0003e40000100800 */
.L_x_14704:
        /* <DEDUP_REMOVED lines=10> */
.L_x_14705:
[----:B------:R-:W-:Y:S05]  /*ad90*/  @!P0 BRA `(.L_x_14706) ;  /* 0x00000000000c8947 */ /* 0x000fea0003800000 */
[----:B------:R-:W2:Y:S04]  /*ada0*/  LDG.E R3, desc[UR48][R4.64] ;  /* 0x0000003004037981 */ /* 0x000ea8000c1e1900 */
[----:B------:R-:W2:Y:S02]  /*adb0*/  LDG.E R6, desc[UR48][R4.64+0x4] ;  /* 0x0000043004067981 */ /* 0x000ea4000c1e1900 */
[----:B--2---:R-:W-:-:S07]  /*adc0*/  IMAD.IADD R6, R6, 0x1, -R3 ;  /* 0x0000000106067824 */ /* 0x004fce00078e0a03 */
.L_x_14706:
[----:B--2---:R-:W2:Y:S01]  /*add0*/  LDC R2, c[0x0][0x448] ;  /* 0x00011200ff027b82 */ /* 0x004ea20000000800 */
[----:B-----5:R-:W-:Y:S01]  /*ade0*/  IMAD.IADD R6, R6, 0x1, -R0 ;  /* 0x0000000106067824 */ /* 0x020fe200078e0a00 */
[----:B------:R-:W-:Y:S01]  /*adf0*/  BSSY B7, `(.L_x_14707) ;  /* 0x000035e000077945 */ /* 0x000fe20003800000 */
[----:B------:R-:W-:-:S04]  /*ae00*/  IMAD R0, R17, 0xc0, RZ ;  /* 0x000000c011007824 */ /* 0x000fc800078e02ff */
[----:B------:R-:W-:Y:S01]  /*ae10*/  VIADD R0, R0, 0xbf ;  /* 0x000000bf00007836 */ /* 0x000fe20000000000 */
[----:B--2---:R-:W-:-:S13]  /*ae20*/  ISETP.NE.AND P0, PT, R2, 0x1, PT ;  /* 0x000000010200780c */ /* 0x004fda0003f05270 */
[----:B------:R-:W2:Y:S08]  /*ae30*/  @P0 LDC R3, c[0x0][0x44c] ;  /* 0x00011300ff030b82 */ /* 0x000eb00000000800 */
[----:B------:R-:W3:Y:S01]  /*ae40*/  @P0 LDC R2, c[0x0][0x450] ;  /* 0x00011400ff020b82 */ /* 0x000ee20000000800 */
[----:B--2---:R-:W-:-:S05]  /*ae50*/  @P0 IMAD.HI.U32 R3, R0, R3, RZ ;  /* 0x0000000300030227 */ /* 0x004fca00078e00ff */
[----:B---3--:R-:W-:Y:S02]  /*ae60*/  @P0 SHF.R.U32.HI R0, RZ, R2, R3 ;  /* 0x00000002ff000219 */ /* 0x008fe40000011603 */
        /* <DEDUP_REMOVED lines=30> */
.L_x_14708:
        /* <DEDUP_REMOVED lines=19> */
[----:B-12---:R-:W-:Y:S05]  /*b180*/  CALL.ABS.NOINC R2 ;  /* 0x0000000002007343 */ /* 0x006fea0003c00000 */
.L_x_14711:
[----:B------:R-:W-:Y:S05]  /*b190*/  BSYNC B6 ;  /* 0x0000000000067941 */ /* 0x000fea0003800000 */
.L_x_14710:
        /* <DEDUP_REMOVED lines=17> */
[----:B--2---:R-:W-:-:S07]  /*b2b0*/  IMAD.MOV.U32 R13, RZ, RZ, RZ ;  /* 0x000000ffff0d7224 */ /* 0x004fce00078e00ff */
[----:B------:R-:W-:-:S07]  /*b2c0*/  LEPC R20, `(.L_x_14714) ;  /* 0x000000001014794e */ /* 0x000fce0000000000 */
[----:B-1-3--:R-:W-:Y:S05]  /*b2d0*/  CALL.ABS.NOINC R2 ;  /* 0x0000000002007343 */ /* 0x00afea0003c00000 */
.L_x_14714:
        /* <DEDUP_REMOVED lines=15> */
.L_x_14713:
[----:B------:R-:W-:Y:S05]  /*b3d0*/  BSYNC B6 ;  /* 0x0000000000067941 */ /* 0x000fea0003800000 */
.L_x_14712:
[----:B------:R-:W-:Y:S01]  /*b3e0*/  ULDC.64 UR4, c[0x0][0x9f8] ;  /* 0x00027e0000047ab9 */ /* 0x000fe20000000a00 */
[----:B------:R-:W2:Y:S01]  /*b3f0*/  LDL R20, [R1+0xc] ;  /* 0x00000c0001147983 */ /* 0x000ea20000100800 */
[----:B------:R-:W-:Y:S01]  /*b400*/  ISETP.NE.U32.AND P0, PT, RZ, UR4, PT ;  /* 0x00000004ff007c0c */ /* 0x000fe2000bf05070 */
[----:B------:R-:W3:Y:S03]  /*b410*/  LDC.64 R2, c[0x0][0x418] ;  /* 0x00010600ff027b82 */ /* 0x000ee60000000a00 */
        /* <DEDUP_REMOVED lines=16> */
.L_x_14809:
        /* <DEDUP_REMOVED lines=8> */
.L_x_14812:
[----:B------:R-:W-:Y:S05]  /*b5a0*/  @!P6 BRA `(.L_x_14716) ;  /* 0x0000000000dce947 */ /* 0x000fea0003800000 */
[----:B------:R-:W-:-:S04]  /*b5b0*/  ISETP.NE.U32.AND P0, PT, R2, RZ, PT ;  /* 0x000000ff0200720c */ /* 0x000fc80003f05070 */
[----:B------:R-:W-:-:S13]  /*b5c0*/  ISETP.NE.AND.EX P0, PT, R3, RZ, PT, P0 ;  /* 0x000000ff0300720c */ /* 0x000fda0003f05300 */
[----:B------:R-:W-:Y:S05]  /*b5d0*/  @!P0 BRA `(.L_x_14718) ;  /* 0x0000000000448947 */ /* 0x000fea0003800000 */
[----:B--2---:R-:W2:Y:S01]  /*b5e0*/  LDC R0, c[0x0][0x43c] ;  /* 0x00010f00ff007b82 */ /* 0x004ea20000000800 */
[----:B------:R-:W-:Y:S01]  /*b5f0*/  ULDC.64 UR4, c[0x0][0x428] ;  /* 0x00010a0000047ab9 */ /* 0x000fe20000000a00 */
[----:B--2---:R-:W-:-:S13]  /*b600*/  ISETP.NE.AND P0, PT, R0, 0x1, PT ;  /* 0x000000010000780c */ /* 0x004fda0003f05270 */
[----:B------:R-:W2:Y:S02]  /*b610*/  @P0 LDC.64 R4, c[0x0][0x440] ;  /* 0x00011000ff040b82 */ /* 0x000ea40000000a00 */
[----:B--2---:R-:W-:-:S04]  /*b620*/  @P0 IMAD.HI.U32 R6, R25, R4, RZ ;  /* 0x0000000419060227 */ /* 0x004fc800078e00ff */
        /* <DEDUP_REMOVED lines=12> */
.L_x_14718:
[----:B---3--:R-:W-:Y:S01]  /*b6f0*/  IMAD R3, R23, 0x8, R22 ;  /* 0x0000000817037824 */ /* 0x008fe200078e0216 */
[----:B--2---:R-:W-:-:S04]  /*b700*/  SHF.L.U32 R0, R27, 0x1f, RZ ;  /* 0x0000001f1b007819 */ /* 0x004fc800000006ff */
[----:B------:R-:W2:Y:S02]  /*b710*/  SYNCS.PHASECHK.TRANS64.TRYWAIT P0, [R3+URZ+0x16840], R0 ;  /* 0x01684000030075a7 */ /* 0x000ea4000800017f */
[----:B--2---:R-:W-:Y:S05]  /*b720*/  @!P0 BRA `(.L_x_14719) ;  /* 0x0000004000188947 */ /* 0x004fea0003800000 */
.L_x_14813:
        /* <DEDUP_REMOVED lines=11> */
.L_x_14720:
[----:B--2---:R-:W-:Y:S01]  /*b7e0*/  IMAD R0, R23, 0x4000, R22 ;  /* 0x0000400017007824 */ /* 0x004fe200078e0216 */
        /* <DEDUP_REMOVED lines=8> */
[----:B------:R-:W-:Y:S02]  /*b870*/  R2UR UR12, R18 ;  /* 0x00000000120c72ca */ /* 0x000fe400000e0000 */
[----:B-----5:R-:W-:-:S02]  /*b880*/  R2UR UR13, R24 ;  /* 0x00000000180d72ca */ /* 0x020fc400000e0000 */
[----:B------:R-:W-:Y:S01]  /*b890*/  PLOP3.LUT P0, PT, PT, PT, PT, 0x80, 0x0 ;  /* 0x000000000000781c */ /* 0x000fe20003f0f070 */
[----:B------:R-:W-:-:S03]  /*b8a0*/  UIADD3 UR9, UR9, 0x16830, URZ ;  /* 0x0001683009097890 */ /* 0x000fc6000fffe03f */
[----:B------:R-:W-:Y:S01]  /*b8b0*/  P2R R0, PR, RZ, 0x1 ;  /* 0x00000001ff007803 */ /* 0x000fe20000000000 */
[----:B------:R-:W-:Y:S02]  /*b8c0*/  ULEA UR11, UR11, UR4, 0x7 ;  /* 0x000000040b0b7291 */ /* 0x000fe4000f8e383f */
[----:B------:R-:W-:Y:S01]  /*b8d0*/  UIADD3 UR8, UR8, 0xe400, URZ ;  /* 0x0000e40008087890 */ /* 0x000fe2000fffe03f */
[----:B------:R-:W-:Y:S01]  /*b8e0*/  UMOV UR4, 0x0 ;  /* 0x0000000000047882 */ /* 0x000fe20000000000 */
[----:B------:R3:W-:Y:S07]  /*b8f0*/  STL [R1], R0 ;  /* 0x0000000001007387 */ /* 0x0007ee0000100800 */
[----:B------:R3:W-:Y:S01]  /*b900*/  UTMALDG.4D [UR8], [UR6], desc[UR4] ;  /* 0x00000408060075b4 */ /* 0x0007e20008019000 */
[----:B------:R-:W-:-:S02]  /*b910*/  NOP ;  /* 0x0000000000007918 */ /* 0x000fc40000000000 */
.L_x_14716:
[----:B------:R-:W2:Y:S04]  /*b920*/  LDL.LU R3, [R1+0x10] ;  /* 0x0000100001037983 */ /* 0x000ea80000300800 */
[----:B------:R-:W4:Y:S04]  /*b930*/  LDL.LU R5, [R1+0x8] ;  /* 0x0000080001057983 */ /* 0x000f280000300800 */
[----:B------:R-:W5:Y:S01]  /*b940*/  LDL.LU R4, [R1+0x18] ;  /* 0x0000180001047983 */ /* 0x000f620000300800 */
        /* <DEDUP_REMOVED lines=9> */
[----:B--2---:R-:W-:Y:S02]  /*b9e0*/  SHF.R.S32.HI R0, RZ, 0x1f, R3 ;  /* 0x0000001fff007819 */ /* 0x004fe40000011403 */
[----:B----4-:R-:W-:-:S03]  /*b9f0*/  SEL R5, R5, RZ, !P0 ;  /* 0x000000ff05057207 */ /* 0x010fc60004000000 */
[----:B------:R-:W-:Y:S01]  /*ba00*/  IMAD R0, R0, UR4, RZ ;  /* 0x0000000400007c24 */ /* 0x000fe2000f8e02ff */
[----:B-----5:R-:W-:-:S03]  /*ba10*/  SEL R4, R4, RZ, !P0 ;  /* 0x000000ff04047207 */ /* 0x020fc60004000000 */
        /* <DEDUP_REMOVED lines=26> */
.L_x_14722:
[----:B------:R-:W-:Y:S05]  /*bbc0*/  BSYNC B6 ;  /* 0x0000000000067941 */ /* 0x000fea0003800000 */
.L_x_14721:
[----:B---3--:R-:W2:Y:S01]  /*bbd0*/  LDL.LU R0, [R1+0x10] ;  /* 0x0000100001007983 */ /* 0x008ea20000300800 */
[----:B-1----:R-:W1:Y:S01]  /*bbe0*/  LDC R9, c[0x0][0x448] ;  /* 0x00011200ff097b82 */ /* 0x002e620000000800 */
        /* <DEDUP_REMOVED lines=48> */
[----:B------:R-:W1:Y:S01]  /*bef0*/  @P1 LDC R5, c[0x0][0x450] ;  /* 0x00011400ff051b82 */ /* 0x000e620000000800 */
[----:B------:R-:W-:-:S04]  /*bf00*/  VIADD R7, R6, 0x80 ;  /* 0x0000008006077836 */ /* 0x000fc80000000000 */
[----:B0-----:R-:W-:-:S04]  /*bf10*/  @P1 IMAD.HI.U32 R8, R7, R8, RZ ;  /* 0x0000000807081227 */ /* 0x001fc800078e00ff */
[----:B------:R-:W-:Y:S01]  /*bf20*/  IMAD.MOV.U32 R6, RZ, RZ, R7 ;  /* 0x000000ffff067224 */ /* 0x000fe200078e0007 */
[----:B-1----:R-:W-:-:S05]  /*bf30*/  @P1 SHF.R.U32.HI R6, RZ, R5, R8 ;  /* 0x00000005ff061219 */ /* 0x002fca0000011608 */
        /* <DEDUP_REMOVED lines=24> */
[----:B------:R-:W0:Y:S01]  /*c0c0*/  SHFL.IDX PT, R3, R0, RZ, 0x181f ;  /* 0x00181fff00037589 */ /* 0x000e2200000e0000 */
[----:B------:R-:W-:-:S03]  /*c0d0*/  VIADD R8, R17, 0x10 ;  /* 0x0000001011087836 */ /* 0x000fc60000000000 */
        /* <DEDUP_REMOVED lines=9> */
[----:B-----5:R0:W-:Y:S01]  /*c170*/  @!P1 LDGSTS.E.BYPASS.LTC128B.128 [R10+0x8400], desc[UR48][R2.64], !P0 ;  /* 0x08400000020a9fae */ /* 0x0201e2000c101d70 */
[----:B------:R-:W-:Y:S01]  /*c180*/  ISETP.GE.AND P1, PT, R8, R7, PT ;  /* 0x000000070800720c */ /* 0x000fe20003f26270 */
[----:B------:R-:W-:Y:S02]  /*c190*/  VIADD R8, R17, 0x20 ;  /* 0x0000002011087836 */ /* 0x000fe40000000000 */
[----:B0-----:R-:W0:Y:S04]  /*c1a0*/  SHFL.IDX PT, R3, R0, 0x1, 0x181f ;  /* 0x00381f0000037f89 */ /* 0x001e2800000e0000 */
[----:B------:R-:W1:Y:S06]  /*c1b0*/  SHFL.IDX PT, R2, R4, 0x1, 0x181f ;  /* 0x00381f0004027f89 */ /* 0x000e6c00000e0000 */
[----:B0-----:R-:W-:-:S05]  /*c1c0*/  @!P1 LEA R3, P2, R20, R3, 0x1 ;  /* 0x0000000314039211 */ /* 0x001fca00078408ff */
[----:B-1----:R-:W-:-:S05]  /*c1d0*/  @!P1 IMAD.X R2, RZ, RZ, R2, P2 ;  /* 0x000000ffff029224 */ /* 0x002fca00010e0602 */
[----:B------:R-:W-:-:S04]  /*c1e0*/  @!P1 LOP3.LUT R3, R3, R2, RZ, 0x3c, !PT ;  /* 0x0000000203039212 */ /* 0x000fc800078e3cff */
[----:B------:R-:W-:-:S04]  /*c1f0*/  @!P1 LOP3.LUT R2, R3, R2, RZ, 0x3c, !PT ;  /* 0x0000000203029212 */ /* 0x000fc800078e3cff */
[----:B------:R-:W-:-:S05]  /*c200*/  @!P1 LOP3.LUT R3, R3, R2, RZ, 0x3c, !PT ;  /* 0x0000000203039212 */ /* 0x000fca00078e3cff */
[----:B------:R0:W-:Y:S01]  /*c210*/  @!P1 LDGSTS.E.BYPASS.LTC128B.128 [R10+0x8c00], desc[UR48][R2.64], !P0 ;  /* 0x08c00000020a9fae */ /* 0x0001e2000c101d70 */
        /* <DEDUP_REMOVED lines=43> */
[----:B------:R-:W1:Y:S04]  /*c4d0*/  SHFL.IDX PT, R2, R4, 0x6, 0x181f ;  /* 0x00d81f0004027f89 */ /* 0x000e6800000e0000 */
[----:B------:R-:W-:Y:S02]  /*c4e0*/  SHFL.IDX PT, R4, R4, 0x7, 0x181f ;  /* 0x00f81f0004047f89 */ /* 0x000fe400000e0000 */
[----:B0-----:R-:W-:-:S05]  /*c4f0*/  @!P1 LEA R3, P2, R20, R3, 0x1 ;  /* 0x0000000314039211 */ /* 0x001fca00078408ff */
[----:B-1----:R-:W-:Y:S01]  /*c500*/  @!P1 IMAD.X R2, RZ, RZ, R2, P2 ;  /* 0x000000ffff029224 */ /* 0x002fe200010e0602 */
[----:B------:R-:W-:Y:S01]  /*c510*/  ISETP.GE.AND P2, PT, R8, R7, PT ;  /* 0x000000070800720c */ /* 0x000fe20003f46270 */
[----:B------:R-:W-:-:S03]  /*c520*/  VIADD R8, R17, 0x70 ;  /* 0x0000007011087836 */ /* 0x000fc60000000000 */
[----:B------:R-:W-:-:S04]  /*c530*/  @!P1 LOP3.LUT R3, R3, R2, RZ, 0x3c, !PT ;  /* 0x0000000203039212 */ /* 0x000fc800078e3cff */
[----:B------:R-:W-:-:S04]  /*c540*/  @!P1 LOP3.LUT R2, R3, R2, RZ, 0x3c, !PT ;  /* 0x0000000203029212 */ /* 0x000fc800078e3cff */
[----:B------:R-:W-:-:S05]  /*c550*/  @!P1 LOP3.LUT R3, R3, R2, RZ, 0x3c, !PT ;  /* 0x0000000203039212 */ /* 0x000fca00078e3cff */
[----:B------:R0:W-:Y:S01]  /*c560*/  @!P1 LDGSTS.E.BYPASS.LTC128B.128 [R10+0xb400], desc[UR48][R2.64], !P0 ;  /* 0x0b400000020a9fae */ /* 0x0001e2000c101d70 */
[----:B------:R-:W-:-:S03]  /*c570*/  ISETP.GE.AND P1, PT, R8, R7, PT ;  /* 0x000000070800720c */ /* 0x000fc60003f26270 */
[----:B------:R-:W-:Y:S04]  /*c580*/  SHFL.IDX PT, R8, R5, RZ, 0x181f ;  /* 0x00181fff05087589 */ /* 0x000fe800000e0000 */
[----:B0-----:R-:W0:Y:S04]  /*c590*/  SHFL.IDX PT, R2, R0, 0x7, 0x181f ;  /* 0x00f81f0000027f89 */ /* 0x001e2800000e0000 */
[----:B------:R-:W1:Y:S02]  /*c5a0*/  SHFL.IDX PT, R0, R6, RZ, 0x181f ;  /* 0x00181fff06007589 */ /* 0x000e6400000e0000 */
[----:B0-----:R-:W-:-:S05]  /*c5b0*/  @!P1 LEA R2, P3, R20, R2, 0x1 ;  /* 0x0000000214029211 */ /* 0x001fca00078608ff */
[----:B------:R-:W-:-:S05]  /*c5c0*/  @!P1 IMAD.X R3, RZ, RZ, R4, P3 ;  /* 0x000000ffff039224 */ /* 0x000fca00018e0604 */
[----:B------:R0:W-:Y:S02]  /*c5d0*/  @!P1 LDGSTS.E.BYPASS.LTC128B.128 [R10+0xbc00], desc[UR48][R2.64], !P0 ;  /* 0x0bc00000020a9fae */ /* 0x0001e4000c101d70 */
[----:B0-----:R-:W-:-:S05]  /*c5e0*/  @!P2 LEA R2, P1, R20, R8, 0x1 ;  /* 0x000000081402a211 */ /* 0x001fca00078208ff */
[----:B-1----:R-:W-:Y:S02]  /*c5f0*/  @!P2 IMAD.X R3, RZ, RZ, R0, P1 ;  /* 0x000000ffff03a224 */ /* 0x002fe400008e0600 */
[----:B------:R-:W-:-:S03]  /*c600*/  VIADD R0, R17, 0x90 ;  /* 0x0000009011007836 */ /* 0x000fc60000000000 */
[----:B------:R0:W-:Y:S02]  /*c610*/  @!P2 LDGSTS.E.BYPASS.LTC128B.128 [R10+0xc400], desc[UR48][R2.64], !P0 ;  /* 0x0c400000020aafae */ /* 0x0001e4000c101d70 */
[----:B------:R-:W-:Y:S02]  /*c620*/  ISETP.GE.AND P1, PT, R0, R7, PT ;  /* 0x000000070000720c */ /* 0x000fe40003f26270 */
[----:B------:R-:W1:Y:S11]  /*c630*/  SHFL.IDX PT, R0, R6, 0x1, 0x181f ;  /* 0x00381f0006007f89 */ /* 0x000e7600000e0000 */
[----:B------:R-:W-:-:S05]  /*c640*/  @!P1 LEA R14, P2, R20, R14, 0x1 ;  /* 0x0000000e140e9211 */ /* 0x000fca00078408ff */
[----:B0-----:R-:W-:Y:S02]  /*c650*/  @!P1 IMAD.MOV.U32 R2, RZ, RZ, R14 ;  /* 0x000000ffff029224 */ /* 0x001fe400078e000e */
[----:B------:R-:W0:Y:S01]  /*c660*/  SHFL.IDX PT, R14, R5, 0x2, 0x181f ;  /* 0x00581f00050e7f89 */ /* 0x000e2200000e0000 */
[----:B-1----:R-:W-:Y:S02]  /*c670*/  @!P1 IMAD.X R9, RZ, RZ, R0, P2 ;  /* 0x000000ffff099224 */ /* 0x002fe400010e0600 */
[----:B------:R-:W-:Y:S02]  /*c680*/  VIADD R0, R17, 0xa0 ;  /* 0x000000a011007836 */ /* 0x000fe40000000000 */
[----:B------:R-:W-:-:S05]  /*c690*/  @!P1 IMAD.MOV.U32 R3, RZ, RZ, R9 ;  /* 0x000000ffff039224 */ /* 0x000fca00078e0009 */
[----:B------:R0:W-:Y:S01]  /*c6a0*/  @!P1 LDGSTS.E.BYPASS.LTC128B.128 [R10+0xcc00], desc[UR48][R2.64], !P0 ;  /* 0x0cc00000020a9fae */ /* 0x0001e2000c101d70 */
[----:B------:R-:W-:-:S03]  /*c6b0*/  ISETP.GE.AND P1, PT, R0, R7, PT ;  /* 0x000000070000720c */ /* 0x000fc60003f26270 */
[----:B------:R-:W1:Y:S04]  /*c6c0*/  SHFL.IDX PT, R0, R6, 0x2, 0x181f ;  /* 0x00581f0006007f89 */ /* 0x000e6800000e0000 */
[----:B------:R-:W2:Y:S06]  /*c6d0*/  SHFL.IDX PT, R6, R6, 0x3, 0x181f ;  /* 0x00781f0006067f89 */ /* 0x000eac00000e0000 */
[----:B0-----:R-:W-:-:S02]  /*c6e0*/  @!P1 LEA R2, P2, R20, R14, 0x1 ;  /* 0x0000000e14029211 */ /* 0x001fc400078408ff */
[----:B------:R0:W3:Y:S03]  /*c6f0*/  SHFL.IDX PT, R14, R5, 0x3, 0x181f ;  /* 0x00781f00050e7f89 */ /* 0x0000e600000e0000 */
[----:B-1----:R-:W-:-:S05]  /*c700*/  @!P1 IMAD.X R3, RZ, RZ, R0, P2 ;  /* 0x000000ffff039224 */ /* 0x002fca00010e0600 */
[----:B--2---:R0:W-:Y:S03]  /*c710*/  @!P1 LDGSTS.E.BYPASS.LTC128B.128 [R10+0xd400], desc[UR48][R2.64], !P0 ;  /* 0x0d400000020a9fae */ /* 0x0041e6000c101d70 */
.L_x_14838:
[----:B------:R-:W-:-:S05]  /*c720*/  VIADD R0, R17, 0xb0 ;  /* 0x000000b011007836 */ /* 0x000fca0000000000 */
[----:B------:R-:W-:Y:S01]  /*c730*/  ISETP.GE.AND P1, PT, R0, R7, PT ;  /* 0x000000070000720c */ /* 0x000fe20003f26270 */
[----:B------:R-:W-:-:S12]  /*c740*/  VIADD R0, R22, 0x16800 ;  /* 0x0001680016007836 */ /* 0x000fd80000000000 */
[----:B0--3--:R-:W-:-:S05]  /*c750*/  @!P1 LEA R2, P2, R20, R14, 0x1 ;  /* 0x0000000e14029211 */ /* 0x009fca00078408ff */
[----:B------:R-:W-:-:S05]  /*c760*/  @!P1 IMAD.X R3, RZ, RZ, R6, P2 ;  /* 0x000000ffff039224 */ /* 0x000fca00010e0606 */
[----:B------:R-:W-:Y:S01]  /*c770*/  @!PT LDS RZ, [RZ] ;  /* 0x00000000fffff984 */ /* 0x000fe20000000800 */
[----:B------:R-:W-:Y:S01]  /*c780*/  @!PT LDS RZ, [RZ] ;  /* 0x00000000fffff984 */ /* 0x000fe20000000800 */
[----:B------:R-:W-:Y:S01]  /*c790*/  @!PT LDS RZ, [RZ] ;  /* 0x00000000fffff984 */ /* 0x000fe20000000800 */
[----:B------:R0:W-:Y:S01]  /*c7a0*/  @!P1 LDGSTS.E.BYPASS.LTC128B.128 [R10+0xdc00], desc[UR48][R2.64], !P0 ;  /* 0x0dc00000020a9fae */ /* 0x0001e2000c101d70 */
[----:B------:R-:W-:Y:S01]  /*c7b0*/  PLOP3.LUT P0, PT, PT, PT, PT, 0x80, 0x0 ;  /* 0x000000000000781c */ /* 0x000fe20003f0f070 */
[----:B------:R-:W-:-:S12]  /*c7c0*/  NOP ;  /* 0x0000000000007918 */ /* 0x000fd80000000000 */
.L_x_14724:
        /* <DEDUP_REMOVED lines=20> */
.L_x_14839:
[----:B------:R-:W-:Y:S05]  /*c910*/  BSYNC B0 ;  /* 0x0000000000007941 */ /* 0x000fea0003800000 */
.L_x_14725:
        /* <DEDUP_REMOVED lines=41> */
.L_x_14733:
[----:B------:R-:W-:Y:S01]  /*cbb0*/  IMAD R2, R8, 0x8, R22 ;  /* 0x0000000808027824 */ /* 0x000fe200078e0216 */
[----:B0-----:R-:W-:Y:S01]  /*cbc0*/  SHF.L.U32 R3, R9, 0x1f, RZ ;  /* 0x0000001f09037819 */ /* 0x001fe200000006ff */
[----:B------:R-:W-:Y:S03]  /*cbd0*/  BSSY B3, `(.L_x_14734) ;  /* 0x0000003000037945 */ /* 0x000fe60003800000 */
[----:B------:R-:W0:Y:S02]  /*cbe0*/  SYNCS.PHASECHK.TRANS64.TRYWAIT P0, [R2+URZ+0x16840], R3 ;  /* 0x01684003020075a7 */ /* 0x000e24000800017f */
[----:B0-----:R-:W-:Y:S05]  /*cbf0*/  @!P0 BRA `(.L_x_14735) ;  /* 0x0000003800e08947 */ /* 0x001fea0003800000 */
.L_x_14840:
[----:B------:R-:W-:Y:S05]  /*cc00*/  BSYNC B3 ;  /* 0x0000000000037941 */ /* 0x000fea0003800000 */
.L_x_14734:
        /* <DEDUP_REMOVED lines=12> */
.L_x_14737:
[----:B------:R-:W-:Y:S05]  /*ccd0*/  BSYNC B3 ;  /* 0x0000000000037941 */ /* 0x000fea0003800000 */
.L_x_14736:
        /* <DEDUP_REMOVED lines=11> */
.L_x_14738:
        /* <DEDUP_REMOVED lines=15> */
.L_x_14841:
[----:B------:R-:W-:Y:S05]  /*ce80*/  BSYNC B3 ;  /* 0x0000000000037941 */ /* 0x000fea0003800000 */
.L_x_14739:
        /* <DEDUP_REMOVED lines=12> */
.L_x_14742:
[----:B------:R-:W-:Y:S05]  /*cf50*/  BSYNC B3 ;  /* 0x0000000000037941 */ /* 0x000fea0003800000 */
.L_x_14741:
[----:B------:R-:W-:Y:S01]  /*cf60*/  R2UR UR6, R12 ;  /* 0x000000000c0672ca */ /* 0x000fe200000e0000 */
[--C-:B0-----:R-:W-:Y:S01]  /*cf70*/  IMAD R2, R23, 0x4000, R22.reuse ;  /* 0x0000400017027824 */ /* 0x101fe200078e0216 */
        /* <DEDUP_REMOVED lines=9> */
.L_x_14743:
        /* <DEDUP_REMOVED lines=12> */
.L_x_14732:
[----:B------:R-:W-:Y:S05]  /*d0d0*/  BSYNC B1 ;  /* 0x0000000000017941 */ /* 0x000fea0003800000 */
.L_x_14731:
[----:B------:R-:W2:Y:S01]  /*d0e0*/  LDL.LU R2, [R1+0xc] ;  /* 0x00000c0001027983 */ /* 0x000ea20000300800 */
[----:B------:R-:W-:Y:S02]  /*d0f0*/  IMAD.MOV.U32 R23, RZ, RZ, R8 ;  /* 0x000000ffff177224 */ /* 0x000fe400078e0008 */
[----:B------:R-:W-:Y:S02]  /*d100*/  IMAD.MOV.U32 R27, RZ, RZ, R9 ;  /* 0x000000ffff1b7224 */ /* 0x000fe400078e0009 */
[----:B--2---:R-:W-:-:S07]  /*d110*/  VIADD R6, R2, 0xfffffffd ;  /* 0xfffffffd02067836 */ /* 0x004fce0000000000 */
.L_x_14730:
[----:B------:R-:W-:Y:S05]  /*d120*/  BSYNC B2 ;  /* 0x0000000000027941 */ /* 0x000fea0003800000 */
.L_x_14729:
[----:B------:R-:W-:-:S13]  /*d130*/  ISETP.NE.AND P0, PT, R7, RZ, PT ;  /* 0x000000ff0700720c */ /* 0x000fda0003f05270 */
[----:B------:R-:W-:Y:S05]  /*d140*/  @!P0 BRA `(.L_x_14728) ;  /* 0x0000000c00988947 */ /* 0x000fea0003800000 */
[----:B------:R-:W-:-:S07]  /*d150*/  IMAD.MOV.U32 R4, RZ, RZ, R24 ;  /* 0x000000ffff047224 */ /* 0x000fce00078e0018 */
.L_x_14770:
        /* <DEDUP_REMOVED lines=32> */
.L_x_14746:
[----:B------:R-:W-:Y:S01]  /*d360*/  IMAD R2, R7, 0x8, R22 ;  /* 0x0000000807027824 */ /* 0x000fe200078e0216 */
[----:B0-----:R-:W-:Y:S01]  /*d370*/  SHF.L.U32 R3, R8, 0x1f, RZ ;  /* 0x0000001f08037819 */ /* 0x001fe200000006ff */
[----:B------:R-:W-:Y:S03]  /*d380*/  BSSY B2, `(.L_x_14747) ;  /* 0x0000003000027945 */ /* 0x000fe60003800000 */
[----:B------:R-:W0:Y:S02]  /*d390*/  SYNCS.PHASECHK.TRANS64.TRYWAIT P0, [R2+URZ+0x16840], R3 ;  /* 0x01684003020075a7 */ /* 0x000e24000800017f */
[----:B0-----:R-:W-:Y:S05]  /*d3a0*/  @!P0 BRA `(.L_x_14748) ;  /* 0x00000034001c8947 */ /* 0x001fea0003800000 */
.L_x_14842:
[----:B------:R-:W-:Y:S05]  /*d3b0*/  BSYNC B2 ;  /* 0x0000000000027941 */ /* 0x000fea0003800000 */
.L_x_14747:
        /* <DEDUP_REMOVED lines=12> */
.L_x_14750:
[----:B------:R-:W-:Y:S05]  /*d480*/  BSYNC B2 ;  /* 0x0000000000027941 */ /* 0x000fea0003800000 */
.L_x_14749:
        /* <DEDUP_REMOVED lines=11> */
.L_x_14751:
        /* <DEDUP_REMOVED lines=15> */
.L_x_14843:
[----:B------:R-:W-:Y:S05]  /*d630*/  BSYNC B2 ;  /* 0x0000000000027941 */ /* 0x000fea0003800000 */
.L_x_14752:
        /* <DEDUP_REMOVED lines=11> */
.L_x_14755:
[----:B------:R-:W-:Y:S05]  /*d6f0*/  BSYNC B2 ;  /* 0x0000000000027941 */ /* 0x000fea0003800000 */
.L_x_14754:
        /* <DEDUP_REMOVED lines=10> */
.L_x_14756:
        /* <DEDUP_REMOVED lines=12> */
.L_x_14745:
[----:B------:R-:W-:Y:S05]  /*d860*/  BSYNC B1 ;  /* 0x0000000000017941 */ /* 0x000fea0003800000 */
.L_x_14744:
        /* <DEDUP_REMOVED lines=31> */
.L_x_14759:
[----:B------:R-:W-:Y:S01]  /*da60*/  IMAD R2, R23, 0x8, R22 ;  /* 0x0000000817027824 */ /* 0x000fe200078e0216 */
[----:B0-----:R-:W-:Y:S01]  /*da70*/  SHF.L.U32 R3, R27, 0x1f, RZ ;  /* 0x0000001f1b037819 */ /* 0x001fe200000006ff */
[----:B------:R-:W-:Y:S03]  /*da80*/  BSSY B2, `(.L_x_14760) ;  /* 0x0000003000027945 */ /* 0x000fe60003800000 */
[----:B------:R-:W0:Y:S02]  /*da90*/  SYNCS.PHASECHK.TRANS64.TRYWAIT P0, [R2+URZ+0x16840], R3 ;  /* 0x01684003020075a7 */ /* 0x000e24000800017f */
[----:B0-----:R-:W-:Y:S05]  /*daa0*/  @!P0 BRA `(.L_x_14761) ;  /* 0x0000002c00848947 */ /* 0x001fea0003800000 */
.L_x_14844:
[----:B------:R-:W-:Y:S05]  /*dab0*/  BSYNC B2 ;  /* 0x0000000000027941 */ /* 0x000fea0003800000 */
.L_x_14760:
        /* <DEDUP_REMOVED lines=12> */
.L_x_14763:
[----:B------:R-:W-:Y:S05]  /*db80*/  BSYNC B2 ;  /* 0x0000000000027941 */ /* 0x000fea0003800000 */
.L_x_14762:
        /* <DEDUP_REMOVED lines=12> */
.L_x_14764:
        /* <DEDUP_REMOVED lines=15> */
.L_x_14845:
[----:B------:R-:W-:Y:S05]  /*dd40*/  BSYNC B2 ;  /* 0x0000000000027941 */ /* 0x000fea0003800000 */
.L_x_14765:
        /* <DEDUP_REMOVED lines=11> */
.L_x_14768:
[----:B------:R-:W-:Y:S05]  /*de00*/  BSYNC B2 ;  /* 0x0000000000027941 */ /* 0x000fea0003800000 */
.L_x_14767:
        /* <DEDUP_REMOVED lines=10> */
.L_x_14769:
        /* <DEDUP_REMOVED lines=12> */
.L_x_14758:
[----:B------:R-:W-:Y:S05]  /*df70*/  BSYNC B1 ;  /* 0x0000000000017941 */ /* 0x000fea0003800000 */
.L_x_14757:
[C---:B------:R-:W-:Y:S01]  /*df80*/  ISETP.GT.AND P0, PT, R6.reuse, 0x1, PT ;  /* 0x000000010600780c */ /* 0x040fe20003f04270 */
[----:B------:R-:W-:-:S12]  /*df90*/  VIADD R6, R6, 0xfffffffe ;  /* 0xfffffffe06067836 */ /* 0x000fd80000000000 */
[----:B------:R-:W-:Y:S05]  /*dfa0*/  @P0 BRA `(.L_x_14770) ;  /* 0xfffffff0006c0947 */ /* 0x000fea000383ffff */
.L_x_14728:
[----:B------:R-:W-:Y:S05]  /*dfb0*/  BSYNC B0 ;  /* 0x0000000000007941 */ /* 0x000fea0003800000 */
.L_x_14727:
        /* <DEDUP_REMOVED lines=17> */
.L_x_14772:
[----:B------:R-:W-:Y:S05]  /*e0d0*/  BSYNC B0 ;  /* 0x0000000000007941 */ /* 0x000fea0003800000 */
.L_x_14771:
        /* <DEDUP_REMOVED lines=10> */
.L_x_14846:
[----:B------:R-:W-:Y:S05]  /*e180*/  BSYNC B1 ;  /* 0x0000000000017941 */ /* 0x000fea0003800000 */
.L_x_14775:
        /* <DEDUP_REMOVED lines=9> */
.L_x_14778:
[----:B------:R-:W-:Y:S05]  /*e220*/  BSYNC B1 ;  /* 0x0000000000017941 */ /* 0x000fea0003800000 */
.L_x_14777:
        /* <DEDUP_REMOVED lines=10> */
.L_x_14779:
        /* <DEDUP_REMOVED lines=10> */
.L_x_14774:
[----:B------:R-:W-:Y:S05]  /*e370*/  BSYNC B0 ;  /* 0x0000000000007941 */ /* 0x000fea0003800000 */
.L_x_14773:
[----:B------:R-:W-:-:S05]  /*e380*/  VIADD R23, R23, 0x1 ;  /* 0x0000000117177836 */ /* 0x000fca0000000000 */
[----:B------:R-:W-:-:S04]  /*e390*/  ISETP.NE.AND P0, PT, R23, 0x2, PT ;  /* 0x000000021700780c */ /* 0x000fc80003f05270 */
[----:B------:R-:W-:Y:S02]  /*e3a0*/  SEL R0, RZ, 0x1, P0 ;  /* 0x00000001ff007807 */ /* 0x000fe40000000000 */
[----:B------:R-:W-:Y:S02]  /*e3b0*/  SEL R23, R23, RZ, P0 ;  /* 0x000000ff17177207 */ /* 0x000fe40000000000 */
[----:B------:R-:W-:-:S07]  /*e3c0*/  LOP3.LUT R27, R27, R0, RZ, 0x3c, !PT ;  /* 0x000000001b1b7212 */ /* 0x000fce00078e3cff */
.L_x_14709:
[----:B------:R-:W-:Y:S05]  /*e3d0*/  BSYNC B7 ;  /* 0x0000000000077941 */ /* 0x000fea0003800000 */
.L_x_14707:
        /* <DEDUP_REMOVED lines=9> */
[----:B------:R2:W3:Y:S01]  /*e470*/  LDS.128 R16, [R22+0x168d0] ;  /* 0x0168d00016107984 */ /* 0x0004e20000000c00 */
[----:B------:R-:W-:Y:S06]  /*e480*/  BAR.ARV 0x4, 0x200 ;  /* 0x0108000000007b1d */ /* 0x000fec0000002000 */
[----:B------:R-:W-:Y:S05]  /*e490*/  BRA `(.L_x_14781) ;  /* 0x0000000800cc7947 */ /* 0x000fea0003800000 */
.L_x_14780:
        /* <DEDUP_REMOVED lines=36> */
.L_x_14856:
[----:B------:R-:W-:Y:S02]  /*e6e0*/  ULDC UR4, c[0x0][0xc38] ;  /* 0x00030e0000047ab9 */ /* 0x000fe40000000800 */
[----:B------:R-:W-:-:S04]  /*e6f0*/  IMAD.U32 R4, RZ, RZ, UR4 ;  /* 0x00000004ff047e24 */ /* 0x000fc8000f8e00ff */
[----:B--2---:R-:W-:-:S04]  /*e700*/  IMAD R14, R14, R4, RZ ;  /* 0x000000040e0e7224 */ /* 0x004fc800078e02ff */
[----:B------:R-:W-:-:S05]  /*e710*/  IMAD.IADD R5, R5, 0x1, R14 ;  /* 0x0000000105057824 */ /* 0x000fca00078e020e */
[----:B------:R-:W-:-:S13]  /*e720*/  ISETP.GT.AND P6, PT, R5, R0, PT ;  /* 0x000000000500720c */ /* 0x000fda0003fc4270 */
[----:B------:R-:W-:Y:S05]  /*e730*/  @P6 BRA `(.L_x_14783) ;  /* 0x00000000009c6947 */ /* 0x000fea0003800000 */
.L_x_14788:
        /* <DEDUP_REMOVED lines=14> */
.L_x_14786:
[----:B------:R-:W-:Y:S05]  /*e820*/  BSYNC B0 ;  /* 0x0000000000007941 */ /* 0x000fea0003800000 */
.L_x_14785:
[----:B------:R-:W-:-:S03]  /*e830*/  UMOV UR4, 0xffffffff ;  /* 0xffffffff00047882 */ /* 0x000fc60000000000 */
[----:B------:R-:W-:Y:S05]  /*e840*/  BRA.DIV UR4, `(.L_x_14787) ;  /* 0x00000026047c7947 */ /* 0x000fea000b800000 */
[----:B-----5:R-:W2:Y:S02]  /*e850*/  SHFL.UP PT, R14, R17, 0x1, RZ ;  /* 0x04200000110e7989 */ /* 0x020ea400000e00ff */
        /* <DEDUP_REMOVED lines=15> */
.L_x_14864:
[----:B------:R-:W-:Y:S02]  /*e950*/  ULDC UR4, c[0x0][0xc38] ;  /* 0x00030e0000047ab9 */ /* 0x000fe40000000800 */
[----:B------:R-:W-:-:S04]  /*e960*/  IMAD.U32 R4, RZ, RZ, UR4 ;  /* 0x00000004ff047e24 */ /* 0x000fc8000f8e00ff */
[----:B--2---:R-:W-:-:S04]  /*e970*/  IMAD R14, R14, R4, RZ ;  /* 0x000000040e0e7224 */ /* 0x004fc800078e02ff */
[----:B------:R-:W-:-:S05]  /*e980*/  IMAD.IADD R5, R14, 0x1, R5 ;  /* 0x000000010e057824 */ /* 0x000fca00078e0205 */
[----:B------:R-:W-:-:S13]  /*e990*/  ISETP.GT.AND P6, PT, R5, R0, PT ;  /* 0x000000000500720c */ /* 0x000fda0003fc4270 */
[----:B------:R-:W-:Y:S05]  /*e9a0*/  @!P6 BRA `(.L_x_14788) ;  /* 0xfffffffc0064e947 */ /* 0x000fea000383ffff */
.L_x_14783:
        /* <DEDUP_REMOVED lines=8> */
.L_x_14868:
[----:B------:R-:W-:Y:S01]  /*ea30*/  ISETP.NE.AND P0, PT, R3, RZ, PT ;  /* 0x000000ff0300720c */ /* 0x000fe20003f05270 */
[----:B------:R-:W-:-:S12]  /*ea40*/  IMAD.MOV.U32 R14, RZ, RZ, RZ ;  /* 0x000000ffff0e7224 */ /* 0x000fd800078e00ff */
[----:B------:R-:W-:Y:S05]  /*ea50*/  @!P0 BRA `(.L_x_14790) ;  /* 0x0000000000108947 */ /* 0x000fea0003800000 */
[----:B------:R-:W-:Y:S01]  /*ea60*/  UMOV UR4, 0xffffffff ;  /* 0xffffffff00047882 */ /* 0x000fe20000000000 */
[----:B------:R-:W-:Y:S02]  /*ea70*/  VIADD R12, R6, 0xffffffff ;  /* 0xffffffff060c7836 */ /* 0x000fe40000000000 */
[----:B------:R-:W-:Y:S05]  /*ea80*/  BRA.DIV UR4, `(.L_x_14791) ;  /* 0x0000002604f07947 */ /* 0x000fea000b800000 */
[----:B------:R4:W0:Y:S02]  /*ea90*/  SHFL.IDX PT, R14, R2, R12, 0x1f ;  /* 0x00001f0c020e7589 */ /* 0x00082400000e0000 */
.L_x_14790:
[----:B0---4-:R-:W0:Y:S01]  /*eaa0*/  LDC.64 R2, c[0x0][0xc90] ;  /* 0x00032400ff027b82 */ /* 0x011e220000000a00 */
[----:B------:R-:W-:-:S04]  /*eab0*/  IMAD.IADD R19, R6, 0x1, R19 ;  /* 0x0000000106137824 */ /* 0x000fc800078e0213 */
[----:B0-----:R-:W-:-:S05]  /*eac0*/  IMAD.WIDE R2, R19, 0x4, R2 ;  /* 0x0000000413027825 */ /* 0x001fca00078e0202 */
[----:B------:R0:W2:Y:S01]  /*ead0*/  LDG.E R7, desc[UR48][R2.64] ;  /* 0x0000003002077981 */ /* 0x0000a2000c1e1900 */
[----:B------:R-:W-:Y:S02]  /*eae0*/  IMAD R16, R14, R4, R5 ;  /* 0x000000040e107224 */ /* 0x000fe400078e0205 */
[----:B0-----:R-:W-:Y:S02]  /*eaf0*/  IMAD.MOV.U32 R2, RZ, RZ, RZ ;  /* 0x000000ffff027224 */ /* 0x001fe400078e00ff */
[----:B--23--:R-:W-:-:S05]  /*eb00*/  IMAD R6, R17, R7, RZ ;  /* 0x0000000711067224 */ /* 0x00cfca00078e02ff */
[----:B------:R-:W-:-:S04]  /*eb10*/  IABS R8, R6 ;  /* 0x0000000600087213 */ /* 0x000fc80000000000 */
[----:B-1----:R-:W0:Y:S08]  /*eb20*/  I2F.RP R9, R8 ;  /* 0x0000000800097306 */ /* 0x002e300000209400 */
        /* <DEDUP_REMOVED lines=57> */
.L_x_14784:
[----:B------:R-:W-:Y:S01]  /*eec0*/  UMOV UR4, URZ ;  /* 0x0000003f00047c82 */ /* 0x000fe20008000000 */
[----:B------:R-:W-:Y:S01]  /*eed0*/  UMOV UR5, URZ ;  /* 0x0000003f00057c82 */ /* 0x000fe20008000000 */
[----:B------:R-:W-:Y:S01]  /*eee0*/  ULDC UR6, c[0x0][0xc3c] ;  /* 0x00030f0000067ab9 */ /* 0x000fe20000000800 */
[----:B------:R-:W-:Y:S02]  /*eef0*/  IMAD.MOV.U32 R16, RZ, RZ, R0 ;  /* 0x000000ffff107224 */ /* 0x000fe400078e0000 */
[----:B------:R-:W-:Y:S02]  /*ef00*/  IMAD.U32 R17, RZ, RZ, UR4 ;  /* 0x00000004ff117e24 */ /* 0x000fe4000f8e00ff */
[----:B------:R-:W-:Y:S02]  /*ef10*/  IMAD.U32 R18, RZ, RZ, UR5 ;  /* 0x00000005ff127e24 */ /* 0x000fe4000f8e00ff */
[----:B------:R-:W-:-:S07]  /*ef20*/  IMAD.U32 R19, RZ, RZ, UR6 ;  /* 0x00000006ff137e24 */ /* 0x000fce000f8e00ff */
.L_x_14792:
        /* <DEDUP_REMOVED lines=10> */
.L_x_14781:
[----:B------:R-:W-:Y:S02]  /*efd0*/  ULDC UR4, c[0x0][0xc3c] ;  /* 0x00030f0000047ab9 */ /* 0x000fe40000000800 */
[----:B---3--:R-:W-:-:S13]  /*efe0*/  ISETP.GE.AND P0, PT, R19, UR4, PT ;  /* 0x0000000413007c0c */ /* 0x008fda000bf06270 */
[----:B------:R-:W-:Y:S05]  /*eff0*/  @!P0 BRA `(.L_x_14793) ;  /* 0xffffffb800608947 */ /* 0x000fea000383ffff */
[----:B------:R-:W-:Y:S05]  /*f000*/  BSYNC B8 ;  /* 0x0000000000087941 */ /* 0x000fea0003800000 */
.L_x_14703:
        /* <DEDUP_REMOVED lines=12> */
.L_x_14871:
[----:B------:R-:W-:Y:S05]  /*f0d0*/  BSYNC B0 ;  /* 0x0000000000007941 */ /* 0x000fea0003800000 */
.L_x_14794:
[----:B------:R-:W-:-:S03]  /*f0e0*/  UMOV UR4, 0xffffffff ;  /* 0xffffffff00047882 */ /* 0x000fc60000000000 */
[----:B------:R-:W-:Y:S05]  /*f0f0*/  BRA.DIV UR4, `(.L_x_14796) ;  /* 0x00000022048c7947 */ /* 0x000fea000b800000 */
[----:B0-----:R-:W0:Y:S02]  /*f100*/  S2R R0, SR_TID.X ;  /* 0x0000000000007919 */ /* 0x001e240000002100 */
[----:B0-----:R-:W-:-:S04]  /*f110*/  SHF.R.U32.HI R0, RZ, 0x5, R0 ;  /* 0x00000005ff007819 */ /* 0x001fc80000011600 */
[----:B------:R-:W-:-:S05]  /*f120*/  LOP3.LUT R0, R0, 0x3, RZ, 0xc0, !PT ;  /* 0x0000000300007812 */ /* 0x000fca00078ec0ff */
[----:B------:R0:W1:Y:S02]  /*f130*/  SHFL.IDX PT, R14, R0, RZ, 0x1f ;  /* 0x00001fff000e7589 */ /* 0x00006400000e0000 */
.L_x_14874:
[----:B-1----:R-:W-:Y:S01]  /*f140*/  ISETP.NE.AND P0, PT, R14, RZ, PT ;  /* 0x000000ff0e00720c */ /* 0x002fe20003f05270 */
[----:B------:R-:W-:-:S12]  /*f150*/  BSSY B0, `(.L_x_14797) ;  /* 0x0000024000007945 */ /* 0x000fd80003800000 */
[----:B------:R-:W-:Y:S05]  /*f160*/  @P0 BRA `(.L_x_14798) ;  /* 0x0000000000880947 */ /* 0x000fea0003800000 */
[----:B------:R-:W-:-:S03]  /*f170*/  UMOV UR4, 0xffffffff ;  /* 0xffffffff00047882 */ /* 0x000fc60000000000 */
[----:B------:R-:W-:Y:S05]  /*f180*/  BRA.DIV UR4, `(.L_x_14799) ;  /* 0x00000022049c7947 */ /* 0x000fea000b800000 */
[----:B------:R-:W-:-:S13]  /*f190*/  ELECT P6, URZ, PT ;  /* 0x00000000003f782f */ /* 0x000fda00038c0000 */
.L_x_14877:
[----:B------:R-:W-:Y:S05]  /*f1a0*/  @!P6 BRA `(.L_x_14798) ;  /* 0x000000000078e947 */ /* 0x000fea0003800000 */
[----:B------:R-:W-:-:S06]  /*f1b0*/  ULOP3.LUT UR4, UR36, 0x2, URZ, 0xfc, !UPT ;  /* 0x0000000224047892 */ /* 0x000fcc000f8efc3f */
[----:B0-----:R-:W-:-:S05]  /*f1c0*/  IMAD.U32 R0, RZ, RZ, UR4 ;  /* 0x00000004ff007e24 */ /* 0x001fca000f8e00ff */
[----:B------:R-:W-:-:S13]  /*f1d0*/  ISETP.NE.AND P2, PT, R0, 0x3, PT ;  /* 0x000000030000780c */ /* 0x000fda0003f45270 */
[----:B------:R-:W-:Y:S05]  /*f1e0*/  @!P2 BRA `(.L_x_14800) ;  /* 0x000000000004a947 */ /* 0x000fea0003800000 */
[----:B------:R-:W-:Y:S01]  /*f1f0*/  BPT.TRAP 0x1 ;  /* 0x000000040000795c */ /* 0x000fe20000300000 */
.L_x_14800:
        /* <DEDUP_REMOVED lines=12> */
.L_x_14878:
[----:B------:R-:W1:Y:S02]  /*f2c0*/  SYNCS.PHASECHK.TRANS64.TRYWAIT P0, [R7+URZ], R2 ;  /* 0x00000002070075a7 */ /* 0x000e64000800017f */
[----:B-1----:R-:W-:Y:S05]  /*f2d0*/  @!P0 BRA `(.L_x_14802) ;  /* 0x00000020007c8947 */ /* 0x002fea0003800000 */
.L_x_14879:
[----:B------:R-:W-:Y:S05]  /*f2e0*/  @!P2 BRA `(.L_x_14803) ;  /* 0x000000000004a947 */ /* 0x000fea0003800000 */
[----:B------:R-:W-:Y:S01]  /*f2f0*/  BPT.TRAP 0x1 ;  /* 0x000000040000795c */ /* 0x000fe20000300000 */
.L_x_14803:
[----:B------:R-:W-:-:S04]  /*f300*/  VIADD R0, R9, 0x16860 ;  /* 0x0001686009007836 */ /* 0x000fc80000000000 */
[----:B------:R-:W-:-:S04]  /*f310*/  IMAD R4, R23, 0x8, R0 ;  /* 0x0000000817047824 */ /* 0x000fc800078e0200 */
[----:B------:R-:W3:Y:S02]  /*f320*/  SYNCS.PHASECHK.TRANS64.TRYWAIT P0, [R4+URZ], R3 ;  /* 0x00000003040075a7 */ /* 0x000ee4000800017f */
[----:B---3--:R-:W-:Y:S05]  /*f330*/  @!P0 BRA `(.L_x_14804) ;  /* 0x0000002000788947 */ /* 0x008fea0003800000 */
.L_x_14880:
[----:B------:R-:W-:-:S07]  /*f340*/  IMAD R5, R5, 0x8, R0 ;  /* 0x0000000805057824 */ /* 0x000fce00078e0200 */
.L_x_14805:
[----:B----4-:R4:W0:Y:S02]  /*f350*/  SYNCS.PHASECHK.TRANS64.TRYWAIT P0, [R5+URZ], R2 ;  /* 0x00000002050075a7 */ /* 0x010824000800017f */
[----:B0-----:R-:W-:Y:S05]  /*f360*/  @!P0 NANOSLEEP.SYNCS 0x989680 ;  /* 0x009896800000895d */ /* 0x001fea0003900000 */
[----:B------:R-:W0:Y:S02]  /*f370*/  @!P0 SYNCS.PHASECHK.TRANS64 P0, [R5+URZ], R2 ;  /* 0x00000002050085a7 */ /* 0x000e24000800007f */
[----:B0-----:R-:W-:Y:S05]  /*f380*/  @!P0 BRA `(.L_x_14805) ;  /* 0xfffffffc00f08947 */ /* 0x001fea000383ffff */
.L_x_14798:
[----:B------:R-:W-:Y:S05]  /*f390*/  BSYNC B0 ;  /* 0x0000000000007941 */ /* 0x000fea0003800000 */
.L_x_14797:
[----:B------:R-:W-:Y:S05]  /*f3a0*/  EXIT ;  /* 0x000000000000794d */ /* 0x000fea0003800000 */
.L_x_14657:
[----:B0-----:R-:W-:-:S04]  /*f3b0*/  IMAD.U32 R3, RZ, RZ, UR45 ;  /* 0x0000002dff037e24 */ /* 0x001fc8000f8e00ff */
[----:B------:R0:W1:Y:S03]  /*f3c0*/  SYNCS.PHASECHK.TRANS64.TRYWAIT P1, [R3+URZ+0x16800], R0 ;  /* 0x01680000030075a7 */ /* 0x000066000802017f */
[----:B-1----:R-:W-:Y:S05]  /*f3d0*/  @!P1 NANOSLEEP.SYNCS 0x989680 ;  /* 0x009896800000995d */ /* 0x002fea0003900000 */
[----:B------:R-:W1:Y:S02]  /*f3e0*/  @!P1 SYNCS.PHASECHK.TRANS64 P1, [R3+URZ+0x16800], R0 ;  /* 0x01680000030095a7 */ /* 0x000e64000802007f */
[----:B-1----:R-:W-:Y:S05]  /*f3f0*/  @!P1 BRA `(.L_x_14657) ;  /* 0xfffffffc00ec9947 */ /* 0x002fea000383ffff */
[----:B------:R-:W-:Y:S05]  /*f400*/  BRA `(.L_x_14806) ;  /* 0xffffff2000e47947 */ /* 0x000fea000383ffff */
.L_x_14661:
[----:B-1----:R1:W2:Y:S02]  /*f410*/  SYNCS.PHASECHK.TRANS64.TRYWAIT P2, [R2+URZ+0x16830], R3 ;  /* 0x01683003020075a7 */ /* 0x0022a4000804017f */
[----:B--2---:R-:W-:Y:S05]  /*f420*/  @!P2 NANOSLEEP.SYNCS 0x989680 ;  /* 0x009896800000a95d */ /* 0x004fea0003900000 */
[----:B------:R-:W2:Y:S02]  /*f430*/  @!P2 SYNCS.PHASECHK.TRANS64 P2, [R2+URZ+0x16830], R3 ;  /* 0x016830030200a5a7 */ /* 0x000ea4000804007f */
[----:B--2---:R-:W-:Y:S05]  /*f440*/  @!P2 BRA `(.L_x_14661) ;  /* 0xfffffffc00f0a947 */ /* 0x004fea000383ffff */
[----:B------:R-:W-:Y:S05]  /*f450*/  BRA `(.L_x_14660) ;  /* 0xffffff2400087947 */ /* 0x000fea000383ffff */
.L_x_14666:
[----:B-1----:R-:W-:-:S04]  /*f460*/  IMAD.U32 R7, RZ, RZ, UR6 ;  /* 0x00000006ff077e24 */ /* 0x002fc8000f8e00ff */
[----:B------:R1:W2:Y:S03]  /*f470*/  SYNCS.PHASECHK.TRANS64.TRYWAIT P3, [R7+URZ+0x16830], R0 ;  /* 0x01683000070075a7 */ /* 0x0002a6000806017f */
[----:B--2---:R-:W-:Y:S05]  /*f480*/  @!P3 NANOSLEEP.SYNCS 0x989680 ;  /* 0x009896800000b95d */ /* 0x004fea0003900000 */
[----:B------:R-:W2:Y:S02]  /*f490*/  @!P3 SYNCS.PHASECHK.TRANS64 P3, [R7+URZ+0x16830], R0 ;  /* 0x016830000700b5a7 */ /* 0x000ea4000806007f */
[----:B--2---:R-:W-:Y:S05]  /*f4a0*/  @!P3 BRA `(.L_x_14666) ;  /* 0xfffffffc00ecb947 */ /* 0x004fea000383ffff */
[----:B------:R-:W-:Y:S05]  /*f4b0*/  BRA `(.L_x_14663) ;  /* 0xffffff4400607947 */ /* 0x000fea000383ffff */
.L_x_14670:
[----:B-1----:R-:W-:-:S04]  /*f4c0*/  IMAD.U32 R7, RZ, RZ, UR6 ;  /* 0x00000006ff077e24 */ /* 0x002fc8000f8e00ff */
[----:B------:R1:W2:Y:S03]  /*f4d0*/  SYNCS.PHASECHK.TRANS64.TRYWAIT P3, [R7+URZ+0x16850], R0 ;  /* 0x01685000070075a7 */ /* 0x0002a6000806017f */
[----:B--2---:R-:W-:Y:S05]  /*f4e0*/  @!P3 NANOSLEEP.SYNCS 0x989680 ;  /* 0x009896800000b95d */ /* 0x004fea0003900000 */
[----:B------:R-:W2:Y:S02]  /*f4f0*/  @!P3 SYNCS.PHASECHK.TRANS64 P3, [R7+URZ+0x16850], R0 ;  /* 0x016850000700b5a7 */ /* 0x000ea4000806007f */
[----:B--2---:R-:W-:Y:S05]  /*f500*/  @!P3 BRA `(.L_x_14670) ;  /* 0xfffffffc00ecb947 */ /* 0x004fea000383ffff */
[----:B------:R-:W-:Y:S05]  /*f510*/  BRA `(.L_x_14667) ;  /* 0xffffff4400d07947 */ /* 0x000fea000383ffff */
.L_x_14676:
[----:B-1----:R-:W-:-:S04]  /*f520*/  IMAD.U32 R9, RZ, RZ, UR6 ;  /* 0x00000006ff097e24 */ /* 0x002fc8000f8e00ff */
[----:B------:R1:W2:Y:S03]  /*f530*/  SYNCS.PHASECHK.TRANS64.TRYWAIT P2, [R9+URZ+0x16830], R0 ;  /* 0x01683000090075a7 */ /* 0x0002a6000804017f */
[----:B--2---:R-:W-:Y:S05]  /*f540*/  @!P2 NANOSLEEP.SYNCS 0x989680 ;  /* 0x009896800000a95d */ /* 0x004fea0003900000 */
[----:B------:R-:W2:Y:S02]  /*f550*/  @!P2 SYNCS.PHASECHK.TRANS64 P2, [R9+URZ+0x16830], R0 ;  /* 0x016830000900a5a7 */ /* 0x000ea4000804007f */
[----:B--2---:R-:W-:Y:S05]  /*f560*/  @!P2 BRA `(.L_x_14676) ;  /* 0xfffffffc00eca947 */ /* 0x004fea000383ffff */
[----:B------:R-:W-:Y:S05]  /*f570*/  BRA `(.L_x_14673) ;  /* 0xffffff6800bc7947 */ /* 0x000fea000383ffff */
.L_x_14680:
[----:B-1----:R-:W-:-:S04]  /*f580*/  IMAD.U32 R9, RZ, RZ, UR6 ;  /* 0x00000006ff097e24 */ /* 0x002fc8000f8e00ff */
[----:B------:R1:W2:Y:S03]  /*f590*/  SYNCS.PHASECHK.TRANS64.TRYWAIT P2, [R9+URZ+0x16850], R0 ;  /* 0x01685000090075a7 */ /* 0x0002a6000804017f */
[----:B--2---:R-:W-:Y:S05]  /*f5a0*/  @!P2 NANOSLEEP.SYNCS 0x989680 ;  /* 0x009896800000a95d */ /* 0x004fea0003900000 */
[----:B------:R-:W2:Y:S02]  /*f5b0*/  @!P2 SYNCS.PHASECHK.TRANS64 P2, [R9+URZ+0x16850], R0 ;  /* 0x016850000900a5a7 */ /* 0x000ea4000804007f */
[----:B--2---:R-:W-:Y:S05]  /*f5c0*/  @!P2 BRA `(.L_x_14680) ;  /* 0xfffffffc00eca947 */ /* 0x004fea000383ffff */
[----:B------:R-:W-:Y:S05]  /*f5d0*/  BRA `(.L_x_14677) ;  /* 0xffffff6c002c7947 */ /* 0x000fea000383ffff */
.L_x_14685:
[----:B-1----:R-:W-:-:S04]  /*f5e0*/  IMAD.U32 R5, RZ, RZ, UR5 ;  /* 0x00000005ff057e24 */ /* 0x002fc8000f8e00ff */
[----:B------:R1:W2:Y:S03]  /*f5f0*/  SYNCS.PHASECHK.TRANS64.TRYWAIT P0, [R5+URZ+0x16850], R4 ;  /* 0x01685004050075a7 */ /* 0x0002a6000800017f */
[----:B--2---:R-:W-:Y:S05]  /*f600*/  @!P0 NANOSLEEP.SYNCS 0x989680 ;  /* 0x009896800000895d */ /* 0x004fea0003900000 */
[----:B------:R-:W2:Y:S02]  /*f610*/  @!P0 SYNCS.PHASECHK.TRANS64 P0, [R5+URZ+0x16850], R4 ;  /* 0x01685004050085a7 */ /* 0x000ea4000800007f */
[----:B--2---:R-:W-:Y:S05]  /*f620*/  @!P0 BRA `(.L_x_14685) ;  /* 0xfffffffc00ec8947 */ /* 0x004fea000383ffff */
[----:B------:R-:W-:Y:S05]  /*f630*/  BRA `(.L_x_14684) ;  /* 0xffffff8400907947 */ /* 0x000fea000383ffff */
.L_x_14715:
        /* <DEDUP_REMOVED lines=11> */
.L_x_14808:
[----:B------:R-:W-:Y:S05]  /*f6f0*/  BSYNC B0 ;  /* 0x0000000000007941 */ /* 0x000fea0003800000 */
.L_x_14807:
[----:B------:R-:W-:Y:S05]  /*f700*/  BRA `(.L_x_14809) ;  /* 0xffffffbc00847947 */ /* 0x000fea000383ffff */
.L_x_14717:
[----:B------:R-:W-:Y:S01]  /*f710*/  BSSY B0, `(.L_x_14810) ;  /* 0x0000006000007945 */ /* 0x000fe20003800000 */
[----:B------:R-:W-:-:S07]  /*f720*/  IMAD.MOV.U32 R15, RZ, RZ, -0x1 ;  /* 0xffffffffff0f7424 */ /* 0x000fce00078e00ff */
[----:B012---:R-:W-:Y:S05]  /*f730*/  WARPSYNC.COLLECTIVE R15, `(.L_x_14811) ;  /* 0x000000000f0c7348 */ /* 0x007fea0003c00000 */
[----:B------:R-:W-:Y:S02]  /*f740*/  ELECT P6, UR62, PT ;  /* 0x00000000003e782f */ /* 0x000fe400038c0000 */
[----:B------:R-:W-:Y:S01]  /*f750*/  MOV R14, UR62 ;  /* 0x0000003e000e7c02 */ /* 0x000fe20008000f00 */
[----:B012---:R-:W-:Y:S10]  /*f760*/  ENDCOLLECTIVE ;  /* 0x000000000000791b */ /* 0x007ff40003800000 */
.L_x_14811:
[----:B------:R-:W-:Y:S05]  /*f770*/  BSYNC B0 ;  /* 0x0000000000007941 */ /* 0x000fea0003800000 */
.L_x_14810:
[----:B------:R-:W-:Y:S05]  /*f780*/  BRA `(.L_x_14812) ;  /* 0xffffffbc00847947 */ /* 0x000fea000383ffff */
.L_x_14719:
[----:B--2---:R2:W3:Y:S02]  /*f790*/  SYNCS.PHASECHK.TRANS64.TRYWAIT P0, [R3+URZ+0x16840], R0 ;  /* 0x01684000030075a7 */ /* 0x0044e4000800017f */
[----:B---3--:R-:W-:Y:S05]  /*f7a0*/  @!P0 NANOSLEEP.SYNCS 0x989680 ;  /* 0x009896800000895d */ /* 0x008fea0003900000 */
[----:B------:R-:W3:Y:S02]  /*f7b0*/  @!P0 SYNCS.PHASECHK.TRANS64 P0, [R3+URZ+0x16840], R0 ;  /* 0x01684000030085a7 */ /* 0x000ee4000800007f */
[----:B---3--:R-:W-:Y:S05]  /*f7c0*/  @!P0 BRA `(.L_x_14719) ;  /* 0xfffffffc00f08947 */ /* 0x008fea000383ffff */
[----:B------:R-:W-:Y:S05]  /*f7d0*/  BRA `(.L_x_14813) ;  /* 0xffffffbc00d47947 */ /* 0x000fea000383ffff */
.L_x_14723:
        /* <DEDUP_REMOVED lines=12> */
.L_x_14814:
[----:B------:R-:W-:Y:S02]  /*f8a0*/  IMAD.MOV.U32 R13, RZ, RZ, R0 ;  /* 0x000000ffff0d7224 */ /* 0x000fe400078e0000 */
[----:B------:R-:W-:-:S07]  /*f8b0*/  IMAD.MOV.U32 R2, RZ, RZ, R14 ;  /* 0x000000ffff027224 */ /* 0x000fce00078e000e */
[----:B------:R-:W-:Y:S05]  /*f8c0*/  WARPSYNC.COLLECTIVE R15, `(.L_x_14815) ;  /* 0x000000000f087348 */ /* 0x000fea0003c00000 */
[----:B------:R0:W1:Y:S02]  /*f8d0*/  SHFL.IDX P6, R14, R13, R12, R11 ;  /* 0x0000000c0d0e7389 */ /* 0x00006400000c000b */
[----:B01----:R-:W-:Y:S01]  /*f8e0*/  ENDCOLLECTIVE ;  /* 0x000000000000791b */ /* 0x003fe20003800000 */
.L_x_14815:
[----:B------:R-:W-:Y:S02]  /*f8f0*/  IMAD.MOV.U32 R13, RZ, RZ, R4 ;  /* 0x000000ffff0d7224 */ /* 0x000fe400078e0004 */
[----:B------:R-:W-:Y:S02]  /*f900*/  IMAD.MOV.U32 R12, RZ, RZ, 0x1 ;  /* 0x00000001ff0c7424 */ /* 0x000fe400078e00ff */
[----:B------:R-:W-:-:S07]  /*f910*/  IMAD.MOV.U32 R3, RZ, RZ, R14 ;  /* 0x000000ffff037224 */ /* 0x000fce00078e000e */
[----:B------:R-:W-:Y:S05]  /*f920*/  WARPSYNC.COLLECTIVE R15, `(.L_x_14816) ;  /* 0x000000000f087348 */ /* 0x000fea0003c00000 */
[----:B------:R0:W1:Y:S02]  /*f930*/  SHFL.IDX P6, R14, R13, R12, R11 ;  /* 0x0000000c0d0e7389 */ /* 0x00006400000c000b */
[----:B01----:R-:W-:Y:S01]  /*f940*/  ENDCOLLECTIVE ;  /* 0x000000000000791b */ /* 0x003fe20003800000 */
.L_x_14816:
        /* <DEDUP_REMOVED lines=16> */
.L_x_14817:
[----:B------:R-:W-:Y:S02]  /*fa50*/  IMAD.MOV.U32 R13, RZ, RZ, R4 ;  /* 0x000000ffff0d7224 */ /* 0x000fe400078e0004 */
[----:B------:R-:W-:Y:S02]  /*fa60*/  IMAD.MOV.U32 R12, RZ, RZ, 0x2 ;  /* 0x00000002ff0c7424 */ /* 0x000fe400078e00ff */
[----:B------:R-:W-:-:S07]  /*fa70*/  IMAD.MOV.U32 R3, RZ, RZ, R14 ;  /* 0x000000ffff037224 */ /* 0x000fce00078e000e */
[----:B------:R-:W-:Y:S05]  /*fa80*/  WARPSYNC.COLLECTIVE R15, `(.L_x_14818) ;  /* 0x000000000f087348 */ /* 0x000fea0003c00000 */
[----:B------:R0:W1:Y:S02]  /*fa90*/  SHFL.IDX P6, R14, R13, R12, R11 ;  /* 0x0000000c0d0e7389 */ /* 0x00006400000c000b */
[----:B01----:R-:W-:Y:S01]  /*faa0*/  ENDCOLLECTIVE ;  /* 0x000000000000791b */ /* 0x003fe20003800000 */
.L_x_14818:
        /* <DEDUP_REMOVED lines=16> */
.L_x_14819:
[----:B------:R-:W-:Y:S02]  /*fbb0*/  IMAD.MOV.U32 R13, RZ, RZ, R4 ;  /* 0x000000ffff0d7224 */ /* 0x000fe400078e0004 */
[----:B------:R-:W-:Y:S02]  /*fbc0*/  IMAD.MOV.U32 R12, RZ, RZ, 0x3 ;  /* 0x00000003ff0c7424 */ /* 0x000fe400078e00ff */
[----:B------:R-:W-:-:S07]  /*fbd0*/  IMAD.MOV.U32 R3, RZ, RZ, R14 ;  /* 0x000000ffff037224 */ /* 0x000fce00078e000e */
[----:B------:R-:W-:Y:S05]  /*fbe0*/  WARPSYNC.COLLECTIVE R15, `(.L_x_14820) ;  /* 0x000000000f087348 */ /* 0x000fea0003c00000 */
[----:B------:R0:W1:Y:S02]  /*fbf0*/  SHFL.IDX P6, R14, R13, R12, R11 ;  /* 0x0000000c0d0e7389 */ /* 0x00006400000c000b */
[----:B01----:R-:W-:Y:S01]  /*fc00*/  ENDCOLLECTIVE ;  /* 0x000000000000791b */ /* 0x003fe20003800000 */
.L_x_14820:
        /* <DEDUP_REMOVED lines=16> */
.L_x_14821:
[----:B------:R-:W-:Y:S02]  /*fd10*/  IMAD.MOV.U32 R13, RZ, RZ, R4 ;  /* 0x000000ffff0d7224 */ /* 0x000fe400078e0004 */
[----:B------:R-:W-:Y:S02]  /*fd20*/  IMAD.MOV.U32 R12, RZ, RZ, 0x4 ;  /* 0x00000004ff0c7424 */ /* 0x000fe400078e00ff */
[----:B------:R-:W-:-:S07]  /*fd30*/  IMAD.MOV.U32 R3, RZ, RZ, R14 ;  /* 0x000000ffff037224 */ /* 0x000fce00078e000e */
[----:B------:R-:W-:Y:S05]  /*fd40*/  WARPSYNC.COLLECTIVE R15, `(.L_x_14822) ;  /* 0x000000000f087348 */ /* 0x000fea0003c00000 */
[----:B------:R0:W1:Y:S02]  /*fd50*/  SHFL.IDX P6, R14, R13, R12, R11 ;  /* 0x0000000c0d0e7389 */ /* 0x00006400000c000b */
[----:B01----:R-:W-:Y:S01]  /*fd60*/  ENDCOLLECTIVE ;  /* 0x000000000000791b */ /* 0x003fe20003800000 */
.L_x_14822:
        /* <DEDUP_REMOVED lines=16> */
.L_x_14823:
[----:B------:R-:W-:Y:S02]  /*fe70*/  IMAD.MOV.U32 R13, RZ, RZ, R4 ;  /* 0x000000ffff0d7224 */ /* 0x000fe400078e0004 */
[----:B------:R-:W-:Y:S02]  /*fe80*/  IMAD.MOV.U32 R12, RZ, RZ, 0x5 ;  /* 0x00000005ff0c7424 */ /* 0x000fe400078e00ff */
[----:B------:R-:W-:-:S07]  /*fe90*/  IMAD.MOV.U32 R3, RZ, RZ, R14 ;  /* 0x000000ffff037224 */ /* 0x000fce00078e000e */
[----:B------:R-:W-:Y:S05]  /*fea0*/  WARPSYNC.COLLECTIVE R15, `(.L_x_14824) ;  /* 0x000000000f087348 */ /* 0x000fea0003c00000 */
[----:B------:R0:W1:Y:S02]  /*feb0*/  SHFL.IDX P6, R14, R13, R12, R11 ;  /* 0x0000000c0d0e7389 */ /* 0x00006400000c000b */
[----:B01----:R-:W-:Y:S01]  /*fec0*/  ENDCOLLECTIVE ;  /* 0x000000000000791b */ /* 0x003fe20003800000 */
.L_x_14824:
        /* <DEDUP_REMOVED lines=16> */
.L_x_14825:
[----:B------:R-:W-:Y:S02]  /*ffd0*/  IMAD.MOV.U32 R13, RZ, RZ, R4 ;  /* 0x000000ffff0d7224 */ /* 0x000fe400078e0004 */
[----:B------:R-:W-:Y:S02]  /*ffe0*/  IMAD.MOV.U32 R12, RZ, RZ, 0x6 ;  /* 0x00000006ff0c7424 */ /* 0x000fe400078e00ff */
[----:B------:R-:W-:-:S07]  /*fff0*/  IMAD.MOV.U32 R3, RZ, RZ, R14 ;  /* 0x000000ffff037224 */ /* 0x000fce00078e000e */
[----:B------:R-:W-:Y:S05]  /*10000*/  WARPSYNC.COLLECTIVE R15, `(.L_x_14826) ;  /* 0x000000000f087348 */ /* 0x000fea0003c00000 */
[----:B------:R0:W1:Y:S02]  /*10010*/  SHFL.IDX P6, R14, R13, R12, R11 ;  /* 0x0000000c0d0e7389 */ /* 0x00006400000c000b */
[----:B01----:R-:W-:Y:S01]  /*10020*/  ENDCOLLECTIVE ;  /* 0x000000000000791b */ /* 0x003fe20003800000 */
.L_x_14826:
        /* <DEDUP_REMOVED lines=15> */
.L_x_14827:
[----:B------:R-:W-:Y:S02]  /*10120*/  IMAD.MOV.U32 R13, RZ, RZ, R4 ;  /* 0x000000ffff0d7224 */ /* 0x000fe400078e0004 */
[----:B------:R-:W-:Y:S02]  /*10130*/  IMAD.MOV.U32 R12, RZ, RZ, 0x7 ;  /* 0x00000007ff0c7424 */ /* 0x000fe400078e00ff */
[----:B------:R-:W-:-:S07]  /*10140*/  IMAD.MOV.U32 R3, RZ, RZ, R14 ;  /* 0x000000ffff037224 */ /* 0x000fce00078e000e */
[----:B------:R-:W-:Y:S05]  /*10150*/  WARPSYNC.COLLECTIVE R15, `(.L_x_14828) ;  /* 0x000000000f087348 */ /* 0x000fea0003c00000 */
[----:B------:R0:W1:Y:S02]  /*10160*/  SHFL.IDX P6, R14, R13, R12, R11 ;  /* 0x0000000c0d0e7389 */ /* 0x00006400000c000b */
[----:B01----:R-:W-:Y:S01]  /*10170*/  ENDCOLLECTIVE ;  /* 0x000000000000791b */ /* 0x003fe20003800000 */
.L_x_14828:
        /* <DEDUP_REMOVED lines=11> */
.L_x_14829:
        /* <DEDUP_REMOVED lines=13> */
.L_x_14830:
        /* <DEDUP_REMOVED lines=11> */
.L_x_14831:
[----:B------:R-:W-:Y:S02]  /*103b0*/  IMAD.MOV.U32 R13, RZ, RZ, R6 ;  /* 0x000000ffff0d7224 */ /* 0x000fe400078e0006 */
[----:B------:R-:W-:Y:S02]  /*103c0*/  IMAD.MOV.U32 R12, RZ, RZ, 0x1 ;  /* 0x00000001ff0c7424 */ /* 0x000fe400078e00ff */
[----:B------:R-:W-:-:S07]  /*103d0*/  IMAD.MOV.U32 R8, RZ, RZ, R14 ;  /* 0x000000ffff087224 */ /* 0x000fce00078e000e */
[----:B------:R-:W-:Y:S05]  /*103e0*/  WARPSYNC.COLLECTIVE R15, `(.L_x_14832) ;  /* 0x000000000f087348 */ /* 0x000fea0003c00000 */
[----:B------:R0:W1:Y:S02]  /*103f0*/  SHFL.IDX P6, R14, R13, R12, R11 ;  /* 0x0000000c0d0e7389 */ /* 0x00006400000c000b */
[----:B01----:R-:W-:Y:S01]  /*10400*/  ENDCOLLECTIVE ;  /* 0x000000000000791b */ /* 0x003fe20003800000 */
.L_x_14832:
        /* <DEDUP_REMOVED lines=13> */
.L_x_14833:
[----:B------:R-:W-:Y:S02]  /*104e0*/  IMAD.MOV.U32 R13, RZ, RZ, R6 ;  /* 0x000000ffff0d7224 */ /* 0x000fe400078e0006 */
[----:B------:R-:W-:Y:S01]  /*104f0*/  IMAD.MOV.U32 R12, RZ, RZ, 0x2 ;  /* 0x00000002ff0c7424 */ /* 0x000fe200078e00ff */
[----:B------:R-:W-:-:S05]  /*10500*/  @!P1 LEA R14, P2, R20, R14, 0x1 ;  /* 0x0000000e140e9211 */ /* 0x000fca00078408ff */
[----:B------:R-:W-:-:S08]  /*10510*/  @!P1 IMAD.MOV.U32 R2, RZ, RZ, R14 ;  /* 0x000000ffff029224 */ /* 0x000fd000078e000e */
[----:B------:R-:W-:Y:S05]  /*10520*/  WARPSYNC.COLLECTIVE R15, `(.L_x_14834) ;  /* 0x000000000f087348 */ /* 0x000fea0003c00000 */
[----:B------:R0:W1:Y:S02]  /*10530*/  SHFL.IDX P6, R14, R13, R12, R11 ;  /* 0x0000000c0d0e7389 */ /* 0x00006400000c000b */
[----:B01----:R-:W-:Y:S01]  /*10540*/  ENDCOLLECTIVE ;  /* 0x000000000000791b */ /* 0x003fe20003800000 */
.L_x_14834:
        /* <DEDUP_REMOVED lines=12> */
.L_x_14835:
[----:B------:R-:W-:Y:S01]  /*10610*/  ISETP.GE.AND P1, PT, R2, R7, PT ;  /* 0x000000070200720c */ /* 0x000fe20003f26270 */
[----:B------:R-:W-:Y:S02]  /*10620*/  IMAD.MOV.U32 R13, RZ, RZ, R6 ;  /* 0x000000ffff0d7224 */ /* 0x000fe400078e0006 */
[----:B------:R-:W-:-:S10]  /*10630*/  IMAD.MOV.U32 R12, RZ, RZ, 0x3 ;  /* 0x00000003ff0c7424 */ /* 0x000fd400078e00ff */
[----:B------:R-:W-:-:S13]  /*10640*/  @!P1 LEA R2, P2, R20, R14, 0x1 ;  /* 0x0000000e14029211 */ /* 0x000fda00078408ff */
[----:B------:R-:W-:Y:S05]  /*10650*/  WARPSYNC.COLLECTIVE R15, `(.L_x_14836) ;  /* 0x000000000f087348 */ /* 0x000fea0003c00000 */
[----:B------:R0:W1:Y:S02]  /*10660*/  SHFL.IDX P6, R14, R13, R12, R11 ;  /* 0x0000000c0d0e7389 */ /* 0x00006400000c000b */
[----:B01----:R-:W-:Y:S01]  /*10670*/  ENDCOLLECTIVE ;  /* 0x000000000000791b */ /* 0x003fe20003800000 */
.L_x_14836:
        /* <DEDUP_REMOVED lines=10> */
.L_x_14837:
[----:B------:R-:W-:Y:S05]  /*10720*/  BRA `(.L_x_14838) ;  /* 0xffffffbc00fc7947 */ /* 0x000fea000383ffff */
.L_x_14726:
[----:B0-----:R0:W1:Y:S02]  /*10730*/  SYNCS.PHASECHK.TRANS64.TRYWAIT P0, [R22+URZ+0x16820], R3 ;  /* 0x01682003160075a7 */ /* 0x001064000800017f */
[----:B-1----:R-:W-:Y:S05]  /*10740*/  @!P0 NANOSLEEP.SYNCS 0x989680 ;  /* 0x009896800000895d */ /* 0x002fea0003900000 */
[----:B------:R-:W1:Y:S02]  /*10750*/  @!P0 SYNCS.PHASECHK.TRANS64 P0, [R22+URZ+0x16820], R3 ;  /* 0x01682003160085a7 */ /* 0x000e64000800007f */
[----:B-1----:R-:W-:Y:S05]  /*10760*/  @!P0 BRA `(.L_x_14726) ;  /* 0xfffffffc00f08947 */ /* 0x002fea000383ffff */
[----:B------:R-:W-:Y:S05]  /*10770*/  BRA `(.L_x_14839) ;  /* 0xffffffc000647947 */ /* 0x000fea000383ffff */
.L_x_14735:
[----:B0-----:R0:W2:Y:S02]  /*10780*/  SYNCS.PHASECHK.TRANS64.TRYWAIT P0, [R2+URZ+0x16840], R3 ;  /* 0x01684003020075a7 */ /* 0x0010a4000800017f */
[----:B--2---:R-:W-:Y:S05]  /*10790*/  @!P0 NANOSLEEP.SYNCS 0x989680 ;  /* 0x009896800000895d */ /* 0x004fea0003900000 */
[----:B------:R-:W2:Y:S02]  /*107a0*/  @!P0 SYNCS.PHASECHK.TRANS64 P0, [R2+URZ+0x16840], R3 ;  /* 0x01684003020085a7 */ /* 0x000ea4000800007f */
[----:B--2---:R-:W-:Y:S05]  /*107b0*/  @!P0 BRA `(.L_x_14735) ;  /* 0xfffffffc00f08947 */ /* 0x004fea000383ffff */
[----:B------:R-:W-:Y:S05]  /*107c0*/  BRA `(.L_x_14840) ;  /* 0xffffffc4000c7947 */ /* 0x000fea000383ffff */
.L_x_14740:
[----:B0-----:R0:W1:Y:S02]  /*107d0*/  SYNCS.PHASECHK.TRANS64.TRYWAIT P0, [R3+URZ+0x60], R2 ;  /* 0x00006002030075a7 */ /* 0x001064000800017f */
[----:B-1----:R-:W-:Y:S05]  /*107e0*/  @!P0 NANOSLEEP.SYNCS 0x989680 ;  /* 0x009896800000895d */ /* 0x002fea0003900000 */
[----:B------:R-:W1:Y:S02]  /*107f0*/  @!P0 SYNCS.PHASECHK.TRANS64 P0, [R3+URZ+0x60], R2 ;  /* 0x00006002030085a7 */ /* 0x000e64000800007f */
[----:B-1----:R-:W-:Y:S05]  /*10800*/  @!P0 BRA `(.L_x_14740) ;  /* 0xfffffffc00f08947 */ /* 0x002fea000383ffff */
[----:B------:R-:W-:Y:S05]  /*10810*/  BRA `(.L_x_14841) ;  /* 0xffffffc400987947 */ /* 0x000fea000383ffff */
.L_x_14748:
[----:B0-----:R0:W2:Y:S02]  /*10820*/  SYNCS.PHASECHK.TRANS64.TRYWAIT P0, [R2+URZ+0x16840], R3 ;  /* 0x01684003020075a7 */ /* 0x0010a4000800017f */
[----:B--2---:R-:W-:Y:S05]  /*10830*/  @!P0 NANOSLEEP.SYNCS 0x989680 ;  /* 0x009896800000895d */ /* 0x004fea0003900000 */
[----:B------:R-:W2:Y:S02]  /*10840*/  @!P0 SYNCS.PHASECHK.TRANS64 P0, [R2+URZ+0x16840], R3 ;  /* 0x01684003020085a7 */ /* 0x000ea4000800007f */
[----:B--2---:R-:W-:Y:S05]  /*10850*/  @!P0 BRA `(.L_x_14748) ;  /* 0xfffffffc00f08947 */ /* 0x004fea000383ffff */
[----:B------:R-:W-:Y:S05]  /*10860*/  BRA `(.L_x_14842) ;  /* 0xffffffc800d07947 */ /* 0x000fea000383ffff */
.L_x_14753:
[----:B0-----:R0:W1:Y:S02]  /*10870*/  SYNCS.PHASECHK.TRANS64.TRYWAIT P0, [R10+URZ+0x60], R27 ;  /* 0x0000601b0a0075a7 */ /* 0x001064000800017f */
[----:B-1----:R-:W-:Y:S05]  /*10880*/  @!P0 NANOSLEEP.SYNCS 0x989680 ;  /* 0x009896800000895d */ /* 0x002fea0003900000 */
[----:B------:R-:W1:Y:S02]  /*10890*/  @!P0 SYNCS.PHASECHK.TRANS64 P0, [R10+URZ+0x60], R27 ;  /* 0x0000601b0a0085a7 */ /* 0x000e64000800007f */
[----:B-1----:R-:W-:Y:S05]  /*108a0*/  @!P0 BRA `(.L_x_14753) ;  /* 0xfffffffc00f08947 */ /* 0x002fea000383ffff */
[----:B------:R-:W-:Y:S05]  /*108b0*/  BRA `(.L_x_14843) ;  /* 0xffffffcc005c7947 */ /* 0x000fea000383ffff */
.L_x_14761:
[----:B0-----:R0:W2:Y:S02]  /*108c0*/  SYNCS.PHASECHK.TRANS64.TRYWAIT P0, [R2+URZ+0x16840], R3 ;  /* 0x01684003020075a7 */ /* 0x0010a4000800017f */
[----:B--2---:R-:W-:Y:S05]  /*108d0*/  @!P0 NANOSLEEP.SYNCS 0x989680 ;  /* 0x009896800000895d */ /* 0x004fea0003900000 */
[----:B------:R-:W2:Y:S02]  /*108e0*/  @!P0 SYNCS.PHASECHK.TRANS64 P0, [R2+URZ+0x16840], R3 ;  /* 0x01684003020085a7 */ /* 0x000ea4000800007f */
[----:B--2---:R-:W-:Y:S05]  /*108f0*/  @!P0 BRA `(.L_x_14761) ;  /* 0xfffffffc00f08947 */ /* 0x004fea000383ffff */
[----:B------:R-:W-:Y:S05]  /*10900*/  BRA `(.L_x_14844) ;  /* 0xffffffd000687947 */ /* 0x000fea000383ffff */
.L_x_14766:
[----:B0-----:R0:W1:Y:S02]  /*10910*/  SYNCS.PHASECHK.TRANS64.TRYWAIT P0, [R8+URZ+0x60], R3 ;  /* 0x00006003080075a7 */ /* 0x001064000800017f */
[----:B-1----:R-:W-:Y:S05]  /*10920*/  @!P0 NANOSLEEP.SYNCS 0x989680 ;  /* 0x009896800000895d */ /* 0x002fea0003900000 */
[----:B------:R-:W1:Y:S02]  /*10930*/  @!P0 SYNCS.PHASECHK.TRANS64 P0, [R8+URZ+0x60], R3 ;  /* 0x00006003080085a7 */ /* 0x000e64000800007f */
[----:B-1----:R-:W-:Y:S05]  /*10940*/  @!P0 BRA `(.L_x_14766) ;  /* 0xfffffffc00f08947 */ /* 0x002fea000383ffff */
[----:B------:R-:W-:Y:S05]  /*10950*/  BRA `(.L_x_14845) ;  /* 0xffffffd000f87947 */ /* 0x000fea000383ffff */
.L_x_14776:
[----:B0-----:R0:W1:Y:S02]  /*10960*/  SYNCS.PHASECHK.TRANS64.TRYWAIT P0, [R3+URZ+0x16860], R0 ;  /* 0x01686000030075a7 */ /* 0x001064000800017f */
[----:B-1----:R-:W-:Y:S05]  /*10970*/  @!P0 NANOSLEEP.SYNCS 0x989680 ;  /* 0x009896800000895d */ /* 0x002fea0003900000 */
[----:B------:R-:W1:Y:S02]  /*10980*/  @!P0 SYNCS.PHASECHK.TRANS64 P0, [R3+URZ+0x16860], R0 ;  /* 0x01686000030085a7 */ /* 0x000e64000800007f */
[----:B-1----:R-:W-:Y:S05]  /*10990*/  @!P0 BRA `(.L_x_14776) ;  /* 0xfffffffc00f08947 */ /* 0x002fea000383ffff */
[----:B------:R-:W-:Y:S05]  /*109a0*/  BRA `(.L_x_14846) ;  /* 0xffffffd400f47947 */ /* 0x000fea000383ffff */
.L_x_14782:
        /* <DEDUP_REMOVED lines=8> */
.L_x_14848:
[----:B------:R-:W-:Y:S05]  /*10a30*/  BSYNC B0 ;  /* 0x0000000000007941 */ /* 0x000fea0003800000 */
.L_x_14847:
        /* <DEDUP_REMOVED lines=9> */
.L_x_14849:
        /* <DEDUP_REMOVED lines=18> */
.L_x_14850:
[----:B------:R-:W-:Y:S01]  /*10bf0*/  IMAD.MOV.U32 R12, RZ, RZ, 0x2 ;  /* 0x00000002ff0c7424 */ /* 0x000fe200078e00ff */
[----:B------:R-:W-:-:S05]  /*10c00*/  SEL R4, R14, RZ, P1 ;  /* 0x000000ff0e047207 */ /* 0x000fca0000800000 */
[----:B------:R-:W-:-:S04]  /*10c10*/  IMAD.IADD R4, R17, 0x1, R4 ;  /* 0x0000000111047824 */ /* 0x000fc800078e0204 */
[----:B------:R-:W-:-:S07]  /*10c20*/  IMAD.MOV.U32 R13, RZ, RZ, R4 ;  /* 0x000000ffff0d7224 */ /* 0x000fce00078e0004 */
[----:B------:R-:W-:Y:S05]  /*10c30*/  WARPSYNC.COLLECTIVE R15, `(.L_x_14851) ;  /* 0x000000000f087348 */ /* 0x000fea0003c00000 */
[----:B------:R0:W1:Y:S02]  /*10c40*/  SHFL.UP P6, R14, R13, R12, R11 ;  /* 0x0400000c0d0e7389 */ /* 0x00006400000c000b */
[----:B01----:R-:W-:Y:S01]  /*10c50*/  ENDCOLLECTIVE ;  /* 0x000000000000791b */ /* 0x003fe20003800000 */
.L_x_14851:
[----:B------:R-:W-:Y:S01]  /*10c60*/  IMAD.MOV.U32 R12, RZ, RZ, 0x4 ;  /* 0x00000004ff0c7424 */ /* 0x000fe200078e00ff */
[----:B------:R-:W-:-:S05]  /*10c70*/  SEL R3, R14, RZ, P2 ;  /* 0x000000ff0e037207 */ /* 0x000fca0001000000 */
[----:B------:R-:W-:-:S04]  /*10c80*/  IMAD.IADD R6, R4, 0x1, R3 ;  /* 0x0000000104067824 */ /* 0x000fc800078e0203 */
[----:B------:R-:W-:-:S07]  /*10c90*/  IMAD.MOV.U32 R13, RZ, RZ, R6 ;  /* 0x000000ffff0d7224 */ /* 0x000fce00078e0006 */
[----:B------:R-:W-:Y:S05]  /*10ca0*/  WARPSYNC.COLLECTIVE R15, `(.L_x_14852) ;  /* 0x000000000f087348 */ /* 0x000fea0003c00000 */
[----:B------:R0:W1:Y:S02]  /*10cb0*/  SHFL.UP P6, R14, R13, R12, R11 ;  /* 0x0400000c0d0e7389 */ /* 0x00006400000c000b */
[----:B01----:R-:W-:Y:S01]  /*10cc0*/  ENDCOLLECTIVE ;  /* 0x000000000000791b */ /* 0x003fe20003800000 */
.L_x_14852:
[----:B------:R-:W-:Y:S01]  /*10cd0*/  IMAD.MOV.U32 R12, RZ, RZ, 0x8 ;  /* 0x00000008ff0c7424 */ /* 0x000fe200078e00ff */
[----:B------:R-:W-:-:S05]  /*10ce0*/  SEL R3, R14, RZ, P3 ;  /* 0x000000ff0e037207 */ /* 0x000fca0001800000 */
[----:B------:R-:W-:-:S04]  /*10cf0*/  IMAD.IADD R2, R6, 0x1, R3 ;  /* 0x0000000106027824 */ /* 0x000fc800078e0203 */
[----:B------:R-:W-:-:S07]  /*10d00*/  IMAD.MOV.U32 R13, RZ, RZ, R2 ;  /* 0x000000ffff0d7224 */ /* 0x000fce00078e0002 */
[----:B------:R-:W-:Y:S05]  /*10d10*/  WARPSYNC.COLLECTIVE R15, `(.L_x_14853) ;  /* 0x000000000f087348 */ /* 0x000fea0003c00000 */
[----:B------:R0:W1:Y:S02]  /*10d20*/  SHFL.UP P6, R14, R13, R12, R11 ;  /* 0x0400000c0d0e7389 */ /* 0x00006400000c000b */
[----:B01----:R-:W-:Y:S01]  /*10d30*/  ENDCOLLECTIVE ;  /* 0x000000000000791b */ /* 0x003fe20003800000 */
.L_x_14853:
[----:B------:R-:W-:Y:S01]  /*10d40*/  IMAD.MOV.U32 R12, RZ, RZ, 0x10 ;  /* 0x00000010ff0c7424 */ /* 0x000fe200078e00ff */
[----:B------:R-:W-:-:S05]  /*10d50*/  SEL R3, R14, RZ, P4 ;  /* 0x000000ff0e037207 */ /* 0x000fca0002000000 */
[----:B------:R-:W-:-:S04]  /*10d60*/  IMAD.IADD R3, R2, 0x1, R3 ;  /* 0x0000000102037824 */ /* 0x000fc800078e0203 */
[----:B------:R-:W-:-:S07]  /*10d70*/  IMAD.MOV.U32 R13, RZ, RZ, R3 ;  /* 0x000000ffff0d7224 */ /* 0x000fce00078e0003 */
[----:B------:R-:W-:Y:S05]  /*10d80*/  WARPSYNC.COLLECTIVE R15, `(.L_x_14854) ;  /* 0x000000000f087348 */ /* 0x000fea0003c00000 */
[----:B------:R0:W1:Y:S02]  /*10d90*/  SHFL.UP P6, R14, R13, R12, R11 ;  /* 0x0400000c0d0e7389 */ /* 0x00006400000c000b */
[----:B01----:R-:W-:Y:S01]  /*10da0*/  ENDCOLLECTIVE ;  /* 0x000000000000791b */ /* 0x003fe20003800000 */
.L_x_14854:
        /* <DEDUP_REMOVED lines=8> */
.L_x_14855:
[----:B------:R-:W-:Y:S05]  /*10e30*/  BRA `(.L_x_14856) ;  /* 0xffffffd800287947 */ /* 0x000fea000383ffff */
.L_x_14787:
        /* <DEDUP_REMOVED lines=8> */
.L_x_14858:
[----:B------:R-:W-:Y:S05]  /*10ec0*/  BSYNC B0 ;  /* 0x0000000000007941 */ /* 0x000fea0003800000 */
.L_x_14857:
        /* <DEDUP_REMOVED lines=8> */
.L_x_14859:
[----:B------:R-:W-:Y:S01]  /*10f50*/  IMAD.MOV.U32 R12, RZ, RZ, 0x4 ;  /* 0x00000004ff0c7424 */ /* 0x000fe200078e00ff */
[----:B------:R-:W-:-:S05]  /*10f60*/  SEL R2, R14, RZ, P2 ;  /* 0x000000ff0e027207 */ /* 0x000fca0001000000 */
[----:B------:R-:W-:-:S04]  /*10f70*/  IMAD.IADD R2, R13, 0x1, R2 ;  /* 0x000000010d027824 */ /* 0x000fc800078e0202 */
[----:B------:R-:W-:-:S07]  /*10f80*/  IMAD.MOV.U32 R13, RZ, RZ, R2 ;  /* 0x000000ffff0d7224 */ /* 0x000fce00078e0002 */
[----:B------:R-:W-:Y:S05]  /*10f90*/  WARPSYNC.COLLECTIVE R15, `(.L_x_14860) ;  /* 0x000000000f087348 */ /* 0x000fea0003c00000 */
[----:B------:R0:W1:Y:S02]  /*10fa0*/  SHFL.UP P6, R14, R13, R12, R11 ;  /* 0x0400000c0d0e7389 */ /* 0x00006400000c000b */
[----:B01----:R-:W-:Y:S01]  /*10fb0*/  ENDCOLLECTIVE ;  /* 0x000000000000791b */ /* 0x003fe20003800000 */
.L_x_14860:
[----:B------:R-:W-:Y:S01]  /*10fc0*/  IMAD.MOV.U32 R12, RZ, RZ, 0x8 ;  /* 0x00000008ff0c7424 */ /* 0x000fe200078e00ff */
[----:B------:R-:W-:-:S05]  /*10fd0*/  SEL R3, R14, RZ, P3 ;  /* 0x000000ff0e037207 */ /* 0x000fca0001800000 */
[----:B------:R-:W-:-:S04]  /*10fe0*/  IMAD.IADD R3, R2, 0x1, R3 ;  /* 0x0000000102037824 */ /* 0x000fc800078e0203 */
[----:B------:R-:W-:-:S07]  /*10ff0*/  IMAD.MOV.U32 R13, RZ, RZ, R3 ;  /* 0x000000ffff0d7224 */ /* 0x000fce00078e0003 */
[----:B------:R-:W-:Y:S05]  /*11000*/  WARPSYNC.COLLECTIVE R15, `(.L_x_14861) ;  /* 0x000000000f087348 */ /* 0x000fea0003c00000 */
[----:B------:R0:W1:Y:S02]  /*11010*/  SHFL.UP P6, R14, R13, R12, R11 ;  /* 0x0400000c0d0e7389 */ /* 0x00006400000c000b */
[----:B01----:R-:W-:Y:S01]  /*11020*/  ENDCOLLECTIVE ;  /* 0x000000000000791b */ /* 0x003fe20003800000 */
.L_x_14861:
[----:B------:R-:W-:Y:S01]  /*11030*/  IMAD.MOV.U32 R12, RZ, RZ, 0x10 ;  /* 0x00000010ff0c7424 */ /* 0x000fe200078e00ff */
[----:B------:R-:W-:-:S05]  /*11040*/  SEL R4, R14, RZ, P4 ;  /* 0x000000ff0e047207 */ /* 0x000fca0002000000 */
[----:B------:R-:W-:-:S04]  /*11050*/  IMAD.IADD R4, R3, 0x1, R4 ;  /* 0x0000000103047824 */ /* 0x000fc800078e0204 */
[----:B------:R-:W-:-:S07]  /*11060*/  IMAD.MOV.U32 R13, RZ, RZ, R4 ;  /* 0x000000ffff0d7224 */ /* 0x000fce00078e0004 */
[----:B------:R-:W-:Y:S05]  /*11070*/  WARPSYNC.COLLECTIVE R15, `(.L_x_14862) ;  /* 0x000000000f087348 */ /* 0x000fea0003c00000 */
[----:B------:R0:W1:Y:S02]  /*11080*/  SHFL.UP P6, R14, R13, R12, R11 ;  /* 0x0400000c0d0e7389 */ /* 0x00006400000c000b */
[----:B01----:R-:W-:Y:S01]  /*11090*/  ENDCOLLECTIVE ;  /* 0x000000000000791b */ /* 0x003fe20003800000 */
.L_x_14862:
        /* <DEDUP_REMOVED lines=8> */
.L_x_14863:
[----:B------:R-:W-:Y:S05]  /*11120*/  BRA `(.L_x_14864) ;  /* 0xffffffd800087947 */ /* 0x000fea000383ffff */
.L_x_14789:
[----:B------:R-:W-:Y:S01]  /*11130*/  BSSY B0, `(.L_x_14865) ;  /* 0x0000006000007945 */ /* 0x000fe20003800000 */
[----:B------:R-:W-:Y:S01]  /*11140*/  PLOP3.LUT P6, PT, P6, PT, PT, 0x8, 0x0 ;  /* 0x000000000000781c */ /* 0x000fe200037ce170 */
[----:B------:R-:W-:-:S12]  /*11150*/  IMAD.MOV.U32 R15, RZ, RZ, -0x1 ;  /* 0xffffffffff0f7424 */ /* 0x000fd800078e00ff */
[----:B01----:R-:W-:Y:S05]  /*11160*/  WARPSYNC.COLLECTIVE R15, `(.L_x_14866) ;  /* 0x000000000f087348 */ /* 0x003fea0003c00000 */
[----:B------:R-:W-:Y:S01]  /*11170*/  VOTE.ANY R14, PT, P6 ;  /* 0x00000000000e7806 */ /* 0x000fe200030e0100 */
[----:B01----:R-:W-:Y:S06]  /*11180*/  ENDCOLLECTIVE ;  /* 0x000000000000791b */ /* 0x003fec0003800000 */
.L_x_14866:
[----:B------:R-:W-:Y:S05]  /*11190*/  BSYNC B0 ;  /* 0x0000000000007941 */ /* 0x000fea0003800000 */
.L_x_14865:
        /* <DEDUP_REMOVED lines=9> */
.L_x_14867:
[----:B------:R-:W-:Y:S01]  /*11230*/  IMAD.MOV.U32 R17, RZ, RZ, R14 ;  /* 0x000000ffff117224 */ /* 0x000fe200078e000e */
[----:B------:R-:W-:Y:S06]  /*11240*/  BRA `(.L_x_14868) ;  /* 0xffffffd400f87947 */ /* 0x000fec000383ffff */
.L_x_14791:
[----:B------:R-:W-:Y:S01]  /*11250*/  BSSY B0, `(.L_x_14869) ;  /* 0x0000007000007945 */ /* 0x000fe20003800000 */
[----:B------:R-:W-:Y:S02]  /*11260*/  IMAD.MOV.U32 R13, RZ, RZ, R2 ;  /* 0x000000ffff0d7224 */ /* 0x000fe400078e0002 */
[----:B------:R-:W-:Y:S02]  /*11270*/  IMAD.MOV.U32 R11, RZ, RZ, 0x1f ;  /* 0x0000001fff0b7424 */ /* 0x000fe400078e00ff */
[----:B------:R-:W-:-:S07]  /*11280*/  IMAD.MOV.U32 R15, RZ, RZ, -0x1 ;  /* 0xffffffffff0f7424 */ /* 0x000fce00078e00ff */
[----:B0123--:R-:W-:Y:S05]  /*11290*/  WARPSYNC.COLLECTIVE R15, `(.L_x_14870) ;  /* 0x000000000f087348 */ /* 0x00ffea0003c00000 */
[----:B------:R4:W0:Y:S02]  /*112a0*/  SHFL.IDX P6, R14, R13, R12, R11 ;  /* 0x0000000c0d0e7389 */ /* 0x00082400000c000b */
[----:B01234-:R-:W-:Y:S01]  /*112b0*/  ENDCOLLECTIVE ;  /* 0x000000000000791b */ /* 0x01ffe20003800000 */
.L_x_14870:
[----:B------:R-:W-:Y:S05]  /*112c0*/  BSYNC B0 ;  /* 0x0000000000007941 */ /* 0x000fea0003800000 */
.L_x_14869:
[----:B------:R-:W-:Y:S05]  /*112d0*/  BRA `(.L_x_14790) ;  /* 0xffffffd400f07947 */ /* 0x000fea000383ffff */
.L_x_14795:
[----:B0-----:R0:W1:Y:S02]  /*112e0*/  SYNCS.PHASECHK.TRANS64.TRYWAIT P0, [R9+URZ+0x16820], R0 ;  /* 0x01682000090075a7 */ /* 0x001064000800017f */
[----:B-1----:R-:W-:Y:S05]  /*112f0*/  @!P0 NANOSLEEP.SYNCS 0x989680 ;  /* 0x009896800000895d */ /* 0x002fea0003900000 */
[----:B------:R-:W1:Y:S02]  /*11300*/  @!P0 SYNCS.PHASECHK.TRANS64 P0, [R9+URZ+0x16820], R0 ;  /* 0x01682000090085a7 */ /* 0x000e64000800007f */
[----:B-1----:R-:W-:Y:S05]  /*11310*/  @!P0 BRA `(.L_x_14795) ;  /* 0xfffffffc00f08947 */ /* 0x002fea000383ffff */
[----:B------:R-:W-:Y:S05]  /*11320*/  BRA `(.L_x_14871) ;  /* 0xffffffdc00687947 */ /* 0x000fea000383ffff */
.L_x_14796:
        /* <DEDUP_REMOVED lines=11> */
.L_x_14873:
[----:B------:R-:W-:Y:S05]  /*113e0*/  BSYNC B0 ;  /* 0x0000000000007941 */ /* 0x000fea0003800000 */
.L_x_14872:
[----:B------:R-:W-:Y:S05]  /*113f0*/  BRA `(.L_x_14874) ;  /* 0xffffffdc00507947 */ /* 0x000fea000383ffff */
.L_x_14799:
[----:B------:R-:W-:Y:S01]  /*11400*/  BSSY B1, `(.L_x_14875) ;  /* 0x0000006000017945 */ /* 0x000fe20003800000 */
[----:B------:R-:W-:-:S07]  /*11410*/  IMAD.MOV.U32 R15, RZ, RZ, -0x1 ;  /* 0xffffffffff0f7424 */ /* 0x000fce00078e00ff */
[----:B0-2---:R-:W-:Y:S05]  /*11420*/  WARPSYNC.COLLECTIVE R15, `(.L_x_14876) ;  /* 0x000000000f0c7348 */ /* 0x005fea0003c00000 */
[----:B------:R-:W-:Y:S02]  /*11430*/  ELECT P6, UR62, PT ;  /* 0x00000000003e782f */ /* 0x000fe400038c0000 */
[----:B------:R-:W-:Y:S01]  /*11440*/  MOV R14, UR62 ;  /* 0x0000003e000e7c02 */ /* 0x000fe20008000f00 */
[----:B0-2---:R-:W-:Y:S10]  /*11450*/  ENDCOLLECTIVE ;  /* 0x000000000000791b */ /* 0x005ff40003800000 */
.L_x_14876:
[----:B------:R-:W-:Y:S05]  /*11460*/  BSYNC B1 ;  /* 0x0000000000017941 */ /* 0x000fea0003800000 */
.L_x_14875:
[----:B------:R-:W-:Y:S05]  /*11470*/  BRA `(.L_x_14877) ;  /* 0xffffffdc00487947 */ /* 0x000fea000383ffff */
.L_x_14801:
[----:B0-----:R0:W1:Y:S02]  /*11480*/  SYNCS.PHASECHK.TRANS64.TRYWAIT P0, [R6+URZ], R3 ;  /* 0x00000003060075a7 */ /* 0x001064000800017f */
[----:B-1----:R-:W-:Y:S05]  /*11490*/  @!P0 NANOSLEEP.SYNCS 0x989680 ;  /* 0x009896800000895d */ /* 0x002fea0003900000 */
[----:B------:R-:W1:Y:S02]  /*114a0*/  @!P0 SYNCS.PHASECHK.TRANS64 P0, [R6+URZ], R3 ;  /* 0x00000003060085a7 */ /* 0x000e64000800007f */
[----:B-1----:R-:W-:Y:S05]  /*114b0*/  @!P0 BRA `(.L_x_14801) ;  /* 0xfffffffc00f08947 */ /* 0x002fea000383ffff */
[----:B------:R-:W-:Y:S05]  /*114c0*/  BRA `(.L_x_14878) ;  /* 0xffffffdc007c7947 */ /* 0x000fea000383ffff */
.L_x_14802:
[----:B-1----:R1:W3:Y:S02]  /*114d0*/  SYNCS.PHASECHK.TRANS64.TRYWAIT P0, [R7+URZ], R2 ;  /* 0x00000002070075a7 */ /* 0x0022e4000800017f */
[----:B---3--:R-:W-:Y:S05]  /*114e0*/  @!P0 NANOSLEEP.SYNCS 0x989680 ;  /* 0x009896800000895d */ /* 0x008fea0003900000 */
[----:B------:R-:W3:Y:S02]  /*114f0*/  @!P0 SYNCS.PHASECHK.TRANS64 P0, [R7+URZ], R2 ;  /* 0x00000002070085a7 */ /* 0x000ee4000800007f */
[----:B---3--:R-:W-:Y:S05]  /*11500*/  @!P0 BRA `(.L_x_14802) ;  /* 0xfffffffc00f08947 */ /* 0x008fea000383ffff */
[----:B------:R-:W-:Y:S05]  /*11510*/  BRA `(.L_x_14879) ;  /* 0xffffffdc00707947 */ /* 0x000fea000383ffff */
.L_x_14804:
[----:B---3--:R3:W4:Y:S02]  /*11520*/  SYNCS.PHASECHK.TRANS64.TRYWAIT P0, [R4+URZ], R3 ;  /* 0x00000003040075a7 */ /* 0x008724000800017f */
[----:B----4-:R-:W-:Y:S05]  /*11530*/  @!P0 NANOSLEEP.SYNCS 0x989680 ;  /* 0x009896800000895d */ /* 0x010fea0003900000 */
[----:B------:R-:W4:Y:S02]  /*11540*/  @!P0 SYNCS.PHASECHK.TRANS64 P0, [R4+URZ], R3 ;  /* 0x00000003040085a7 */ /* 0x000f24000800007f */
[----:B----4-:R-:W-:Y:S05]  /*11550*/  @!P0 BRA `(.L_x_14804) ;  /* 0xfffffffc00f08947 */ /* 0x010fea000383ffff */
[----:B------:R-:W-:Y:S05]  /*11560*/  BRA `(.L_x_14880) ;  /* 0xffffffdc00747947 */ /* 0x000fea000383ffff */
.L_x_14881:
        /* <DEDUP_REMOVED lines=9> */
.L_x_15339:


//--------------------- .text._ZN7cutlass13device_kernelIN5flash11enable_sm90INS1_16FlashAttnFwdSm90INS1_25CollectiveMainloopFwdSm90ILi2EN4cute5tupleIJNS5_1CILi1EEES8_S8_EEENS6_IJNS7_ILi192EEENS7_ILi128EEENS7_ILi64EEEEEELi64ENS_6half_tEfNS_4arch4Sm90ELb1ELb0ELb0ELb1ELb0ELb1ELb0ELb1ELb1ELb1ELb0ELb0EEENS1_21CollectiveEpilogueFwdINS6_IJSA_SC_SB_EEES9_SE_SG_Li384ELb1ELb1ELb0ELb0EEENS1_36VarlenDynamicPersistentTileSchedulerILi192ELi128ELi384ELi128ELb0ELb1ELb1ELb1ELb1ELb1EEEEEEEEEvNT_6ParamsE --------------------------
	.section	.text._ZN7cutlass13device_kernelIN5flash11enable_sm90INS1_16FlashAttnFwdSm90INS1_25CollectiveMainloopFwdSm90ILi2EN4cute5tupleIJNS5_1CILi1EEES8_S8_EEENS6_IJNS7_ILi192EEENS7_ILi128EEENS7_ILi64EEEEEELi64ENS_6half_tEfNS_4arch4Sm90ELb1ELb0ELb0ELb1ELb0ELb1ELb0ELb1ELb1ELb1ELb0ELb0EEENS1_21CollectiveEpilogueFwdINS6_IJSA_SC_SB_EEES9_SE_SG_Li384ELb1ELb1ELb0ELb0EEENS1_36VarlenDynamicPersistentTileSchedulerILi192ELi128ELi384ELi128ELb0ELb1ELb1ELb1ELb1ELb1EEEEEEEEEvNT_6ParamsE,"ax",@progbits
	.align	128
.text._ZN7cutlass13device_kernelIN5flash11enable_sm90INS1_16FlashAttnFwdSm90INS1_25CollectiveMainloopFwdSm90ILi2EN4cute5tupleIJNS5_1CILi1EEES8_S8_EEENS6_IJNS7_ILi192EEENS7_ILi128EEENS7_ILi64EEEEEELi64ENS_6half_tEfNS_4arch4Sm90ELb1ELb0ELb0ELb1ELb0ELb1ELb0ELb1ELb1ELb1ELb0ELb0EEENS1_21CollectiveEpilogueFwdINS6_IJSA_SC_SB_EEES9_SE_SG_Li384ELb1ELb1ELb0ELb0EEENS1_36VarlenDynamicPersistentTileSchedulerILi192ELi128ELi384ELi128ELb0ELb1ELb1ELb1ELb1ELb1EEEEEEEEEvNT_6ParamsE:
        .type           _ZN7cutlass13device_kernelIN5flash11enable_sm90INS1_16FlashAttnFwdSm90INS1_25CollectiveMainloopFwdSm90ILi2EN4cute5tupleIJNS5_1CILi1EEES8_S8_EEENS6_IJNS7_ILi192EEENS7_ILi128EEENS7_ILi64EEEEEELi64ENS_6half_tEfNS_4arch4Sm90ELb1ELb0ELb0ELb1ELb0ELb1ELb0ELb1ELb1ELb1ELb0ELb0EEENS1_21CollectiveEpilogueFwdINS6_IJSA_SC_SB_EEES9_SE_SG_Li384ELb1ELb1ELb0ELb0EEENS1_36VarlenDynamicPersistentTileSchedulerILi192ELi128ELi384ELi128ELb0ELb1ELb1ELb1ELb1ELb1EEEEEEEEEvNT_6ParamsE,@function
        .size           _ZN7cutlass13device_kernelIN5flash11enable_sm90INS1_16FlashAttnFwdSm90INS1_25CollectiveMainloopFwdSm90ILi2EN4cute5tupleIJNS5_1CILi1EEES8_S8_EEENS6_IJNS7_ILi192EEENS7_ILi128EEENS7_ILi64EEEEEELi64ENS_6half_tEfNS_4arch4Sm90ELb1ELb0ELb0ELb1ELb0ELb1ELb0ELb1ELb1ELb1ELb0ELb0EEENS1_21CollectiveEpilogueFwdINS6_IJSA_SC_SB_EEES9_SE_SG_Li384ELb1ELb1ELb0ELb0EEENS1_36VarlenDynamicPersistentTileSchedulerILi192ELi128ELi384ELi128ELb0ELb1ELb1ELb1ELb1ELb1EEEEEEEEEvNT_6ParamsE,(.L_x_15340 - _ZN7cutlass13device_kernelIN5flash11enable_sm90INS1_16FlashAttnFwdSm90INS1_25CollectiveMainloopFwdSm90ILi2EN4cute5tupleIJNS5_1CILi1EEES8_S8_EEENS6_IJNS7_ILi192EEENS7_ILi128EEENS7_ILi64EEEEEELi64ENS_6half_tEfNS_4arch4Sm90ELb1ELb0ELb0ELb1ELb0ELb1ELb0ELb1ELb1ELb1ELb0ELb0EEENS1_21CollectiveEpilogueFwdINS6_IJSA_SC_SB_EEES9_SE_SG_Li384ELb1ELb1ELb0ELb0EEENS1_36VarlenDynamicPersistentTileSchedulerILi192ELi128ELi384ELi128ELb0ELb1ELb1ELb1ELb1ELb1EEEEEEEEEvNT_6ParamsE)
        .other          _ZN7cutlass13device_kernelIN5flash11enable_sm90INS1_16FlashAttnFwdSm90INS1_25CollectiveMainloopFwdSm90ILi2EN4cute5tupleIJNS5_1CILi1EEES8_S8_EEENS6_IJNS7_ILi192EEENS7_ILi128EEENS7_ILi64EEEEEELi64ENS_6half_tEfNS_4arch4Sm90ELb1ELb0ELb0ELb1ELb0ELb1ELb0ELb1ELb1ELb1ELb0ELb0EEENS1_21CollectiveEpilogueFwdINS6_IJSA_SC_SB_EEES9_SE_SG_Li384ELb1ELb1ELb0ELb0EEENS1_36VarlenDynamicPersistentTileSchedulerILi192ELi128ELi384ELi128ELb0ELb1ELb1ELb1ELb1ELb1EEEEEEEEEvNT_6ParamsE,@"STO_CUDA_ENTRY STV_DEFAULT"
_ZN7cutlass13device_kernelIN5flash11enable_sm90INS1_16FlashAttnFwdSm90INS1_25CollectiveMainloopFwdSm90ILi2EN4cute5tupleIJNS5_1CILi1EEES8_S8_EEENS6_IJNS7_ILi192EEENS7_ILi128EEENS7_ILi64EEEEEELi64ENS_6half_tEfNS_4arch4Sm90ELb1ELb0ELb0ELb1ELb0ELb1ELb0ELb1ELb1ELb1ELb0ELb0EEENS1_21CollectiveEpilogueFwdINS6_IJSA_SC_SB_EEES9_SE_SG_Li384ELb1ELb1ELb0ELb0EEENS1_36VarlenDynamicPersistentTileSchedulerILi192ELi128ELi384ELi128ELb0ELb1ELb1ELb1ELb1ELb1EEEEEEEEEvNT_6ParamsE:
        /* <DEDUP_REMOVED lines=23> */
.L_x_14883:
[----:B------:R-:W-:Y:S05]  /*0170*/  BSYNC B0 ;  /* 0x0000000000007941 */ /* 0x000fea0003800000 */
.L_x_14882:
        /* <DEDUP_REMOVED lines=40> */
.L_x_14884:
        /* <DEDUP_REMOVED lines=22> */
.L_x_14885:
        /* <DEDUP_REMOVED lines=18> */
.L_x_14886:
        /* <DEDUP_REMOVED lines=22> */
.L_x_14887:
        /* <DEDUP_REMOVED lines=22> */
.L_x_14888:
        /* <DEDUP_REMOVED lines=9> */
.L_x_14891:
        /* <DEDUP_REMOVED lines=29> */
[----:B------:R-:W-:Y:S01]  /*0ba0*/  IMAD.IADD R11, R12, 0x1, -R4 ;  /* 0x000000010c0b7824 */ /* 0x000fe200078e0a04 */
[-C--:B------:R-:W-:Y:S02]  /*0bb0*/  LEA.HI R4, R0, R12.reuse, RZ, 0x4 ;  /* 0x0000000c00047211 */ /* 0x080fe400078f20ff */
[----:B------:R-:W-:Y:S02]  /*0bc0*/  SHF.R.S32.HI R14, RZ, 0x7, R3 ;  /* 0x00000007ff0e7819 */ /* 0x000fe40000011403 */
[----:B------:R-:W-:Y:S02]  /*0bd0*/  SHF.R.S32.HI R7, RZ, 0x4, R4 ;  /* 0x00000004ff077819 */ /* 0x000fe40000011404 */
[----:B------:R-:W-:Y:S02]  /*0be0*/  SHF.R.S32.HI R6, RZ, 0x1f, R11 ;  /* 0x0000001fff067819 */ /* 0x000fe4000001140b */
[----:B------:R-:W-:Y:S02]  /*0bf0*/  LOP3.LUT R3, R4, 0x3fffff0, RZ, 0xc0, !PT ;  /* 0x03fffff004037812 */ /* 0x000fe400078ec0ff */
[----:B------:R-:W-:-:S02]  /*0c00*/  LEA.HI R5, R0, R12, RZ, 0x5 ;  /* 0x0000000c00057211 */ /* 0x000fc400078f28ff */
[----:B------:R-:W-:Y:S01]  /*0c10*/  LEA.HI R4, R4, R7, RZ, 0x1 ;  /* 0x0000000704047211 */ /* 0x000fe200078f08ff */
[----:B------:R-:W-:Y:S01]  /*0c20*/  IMAD.IADD R3, R12, 0x1, -R3 ;  /* 0x000000010c037824 */ /* 0x000fe200078e0a03 */
[----:B------:R-:W-:Y:S02]  /*0c30*/  LEA.HI R8, R6, R11, RZ, 0x2 ;  /* 0x0000000b06087211 */ /* 0x000fe400078f10ff */
[----:B------:R-:W-:Y:S02]  /*0c40*/  SHF.R.S32.HI R15, RZ, 0x5, R5 ;  /* 0x00000005ff0f7819 */ /* 0x000fe40000011405 */
[----:B------:R-:W-:Y:S02]  /*0c50*/  LOP3.LUT R4, R4, 0x1ffffffe, RZ, 0xc0, !PT ;  /* 0x1ffffffe04047812 */ /* 0x000fe400078ec0ff */
[--C-:B------:R-:W-:Y:S02]  /*0c60*/  SHF.R.S32.HI R9, RZ, 0x2, R8.reuse ;  /* 0x00000002ff097819 */ /* 0x100fe40000011408 */
[----:B------:R-:W-:Y:S01]  /*0c70*/  SHF.R.S32.HI R10, RZ, 0x1f, R8 ;  /* 0x0000001fff0a7819 */ /* 0x000fe20000011408 */
[----:B------:R-:W-:Y:S01]  /*0c80*/  IMAD.IADD R4, R7, 0x1, -R4 ;  /* 0x0000000107047824 */ /* 0x000fe200078e0a04 */
[----:B------:R-:W-:-:S02]  /*0c90*/  LEA R3, R15, R3, 0x4 ;  /* 0x000000030f037211 */ /* 0x000fc400078e20ff */
[----:B------:R-:W-:Y:S01]  /*0ca0*/  LEA.HI R10, R10, R9, RZ, 0x3 ;  /* 0x000000090a0a7211 */ /* 0x000fe200078f18ff */
[----:B------:R-:W-:Y:S01]  /*0cb0*/  IMAD.HI R5, R14, 0x55555556, RZ ;  /* 0x555555560e057827 */ /* 0x000fe200078e02ff */
[----:B------:R-:W-:Y:S02]  /*0cc0*/  LEA.HI R6, R6, R11, RZ, 0x5 ;  /* 0x0000000b06067211 */ /* 0x000fe400078f28ff */
[----:B------:R-:W-:Y:S01]  /*0cd0*/  LOP3.LUT R10, R10, 0xfffffff8, RZ, 0xc0, !PT ;  /* 0xfffffff80a0a7812 */ /* 0x000fe200078ec0ff */
[----:B------:R-:W-:Y:S01]  /*0ce0*/  IMAD R7, R3, 0x8, R4 ;  /* 0x0000000803077824 */ /* 0x000fe200078e0204 */
[CC--:B------:R-:W-:Y:S02]  /*0cf0*/  LEA.HI R3, R0.reuse, R12.reuse, RZ, 0x3 ;  /* 0x0000000c00037211 */ /* 0x0c0fe400078f18ff */
[----:B------:R-:W-:Y:S01]  /*0d00*/  LEA.HI R0, R0, R12, RZ, 0x2 ;  /* 0x0000000c00007211 */ /* 0x000fe200078f10ff */
[----:B------:R-:W-:Y:S01]  /*0d10*/  IMAD.IADD R9, R9, 0x1, -R10 ;  /* 0x0000000109097824 */ /* 0x000fe200078e0a0a */
[----:B------:R-:W-:-:S02]  /*0d20*/  SHF.R.S32.HI R6, RZ, 0x5, R6 ;  /* 0x00000005ff067819 */ /* 0x000fc40000011406 */
[----:B------:R-:W-:Y:S02]  /*0d30*/  LEA.HI R5, R5, R5, RZ, 0x1 ;  /* 0x0000000505057211 */ /* 0x000fe400078f08ff */
[--C-:B------:R-:W-:Y:S01]  /*0d40*/  SHF.R.S32.HI R19, RZ, 0x2, R0.reuse ;  /* 0x00000002ff137819 */ /* 0x100fe20000011400 */
[----:B------:R-:W-:Y:S01]  /*0d50*/  IMAD R6, R6, 0x10, R9 ;  /* 0x0000001006067824 */ /* 0x000fe200078e0209 */
[----:B------:R-:W-:Y:S01]  /*0d60*/  SHF.R.S32.HI R4, RZ, 0x1f, R0 ;  /* 0x0000001fff047819 */ /* 0x000fe20000011400 */
[----:B------:R-:W-:Y:S02]  /*0d70*/  IMAD R5, R5, -0x3, R14 ;  /* 0xfffffffd05057824 */ /* 0x000fe400078e020e */
[----:B------:R-:W-:Y:S01]  /*0d80*/  VIADD R9, R19, 0x60 ;  /* 0x0000006013097836 */ /* 0x000fe20000000000 */
[----:B------:R-:W-:Y:S01]  /*0d90*/  LOP3.LUT R0, R0, 0xfffffffc, RZ, 0xc0, !PT ;  /* 0xfffffffc00007812 */ /* 0x000fe200078ec0ff */
[----:B------:R-:W-:Y:S01]  /*0da0*/  IMAD R10, R5, 0x40, R6 ;  /* 0x00000040050a7824 */ /* 0x000fe200078e0206 */
[----:B------:R-:W-:-:S02]  /*0db0*/  LOP3.LUT R3, R3, 0xfffffff8, RZ, 0xc0, !PT ;  /* 0xfffffff803037812 */ /* 0x000fc400078ec0ff */
[----:B------:R-:W-:Y:S02]  /*0dc0*/  LEA.HI R4, R4, R19, RZ, 0x3 ;  /* 0x0000001304047211 */ /* 0x000fe400078f18ff */
[----:B------:R-:W-:Y:S01]  /*0dd0*/  SHF.R.S32.HI R5, RZ, 0x1f, R9 ;  /* 0x0000001fff057819 */ /* 0x000fe20000011409 */
[----:B------:R-:W-:Y:S01]  /*0de0*/  IMAD.IADD R6, R12, 0x1, -R0 ;  /* 0x000000010c067824 */ /* 0x000fe200078e0a00 */
[----:B------:R-:W-:Y:S01]  /*0df0*/  LOP3.LUT R4, R4, 0xfffffff8, RZ, 0xc0, !PT ;  /* 0xfffffff804047812 */ /* 0x000fe200078ec0ff */
[----:B------:R-:W-:Y:S01]  /*0e00*/  IMAD.IADD R3, R12, 0x1, -R3 ;  /* 0x000000010c037824 */ /* 0x000fe200078e0a03 */
[----:B------:R-:W-:Y:S02]  /*0e10*/  LEA.HI R5, R5, R9, RZ, 0x3 ;  /* 0x0000000905057211 */ /* 0x000fe400078f18ff */
[----:B------:R-:W-:Y:S01]  /*0e20*/  SHF.L.U32 R3, R9, 0x6, RZ ;  /* 0x0000000609037819 */ /* 0x000fe200000006ff */
[----:B------:R-:W-:Y:S01]  /*0e30*/  IMAD.IADD R4, R19, 0x1, -R4 ;  /* 0x0000000113047824 */ /* 0x000fe200078e0a04 */
[----:B------:R-:W-:Y:S01]  /*0e40*/  SHF.R.S32.HI R0, RZ, 0x1f, R19 ;  /* 0x0000001fff007819 */ /* 0x000fe20000011413 */
[C---:B------:R-:W-:Y:S01]  /*0e50*/  IMAD.SHL.U32 R16, R6.reuse, 0x8, RZ ;  /* 0x0000000806107824 */ /* 0x040fe200078e00ff */
[----:B------:R-:W-:Y:S01]  /*0e60*/  LEA.HI R0, R6, R6, RZ, 0x1 ;  /* 0x0000000606007211 */ /* 0x000fe200078f08ff */
[----:B------:R-:W-:Y:S01]  /*0e70*/  IMAD.SHL.U32 R5, R5, 0x40, RZ ;  /* 0x0000004005057824 */ /* 0x000fe200078e00ff */
[----:B------:R-:W-:Y:S01]  /*0e80*/  LOP3.LUT R3, R3, 0x1c0, RZ, 0xc0, !PT ;  /* 0x000001c003037812 */ /* 0x000fe200078ec0ff */
[----:B------:R-:W-:Y:S01]  /*0e90*/  STL [R1+0x58], R10 ;  /* 0x0000580a01007387 */ /* 0x000fe20000100800 */
[----:B------:R-:W-:-:S02]  /*0ea0*/  LOP3.LUT R0, R0, 0x1ffffffe, RZ, 0xc0, !PT ;  /* 0x1ffffffe00007812 */ /* 0x000fc400078ec0ff */
[----:B------:R-:W-:Y:S01]  /*0eb0*/  SHF.R.U32.HI R9, RZ, 0x3, R3 ;  /* 0x00000003ff097819 */ /* 0x000fe20000011603 */
[----:B------:R-:W-:Y:S01]  /*0ec0*/  STL [R1+0x50], RZ ;  /* 0x000050ff01007387 */ /* 0x000fe20000100800 */
[----:B------:R-:W-:Y:S02]  /*0ed0*/  LOP3.LUT R3, R3, 0x38, R16, 0xf8, !PT ;  /* 0x0000003803037812 */ /* 0x000fe400078ef810 */
[----:B------:R-:W-:Y:S01]  /*0ee0*/  LOP3.LUT R8, R8, 0x7ffffffc, RZ, 0xc0, !PT ;  /* 0x7ffffffc08087812 */ /* 0x000fe200078ec0ff */
[----:B------:R0:W-:Y:S01]  /*0ef0*/  STL [R1+0x38], R4 ;  /* 0x0000380401007387 */ /* 0x0001e20000100800 */
[----:B------:R-:W-:Y:S01]  /*0f00*/  IMAD.IADD R0, R6, 0x1, -R0 ;  /* 0x0000000106007824 */ /* 0x000fe200078e0a00 */
[----:B0-----:R-:W-:Y:S02]  /*0f10*/  LOP3.LUT R4, R5, 0xfffffe00, RZ, 0xc0, !PT ;  /* 0xfffffe0005047812 */ /* 0x001fe400078ec0ff */
[----:B------:R-:W-:Y:S02]  /*0f20*/  IMAD.IADD R5, R11, 0x1, -R8 ;  /* 0x000000010b057824 */ /* 0x000fe400078e0a08 */
[----:B------:R-:W-:Y:S01]  /*0f30*/  LOP3.LUT R3, R4, R3, R9, 0xf6, !PT ;  /* 0x0000000304037212 */ /* 0x000fe200078ef609 */
[----:B------:R0:W-:Y:S01]  /*0f40*/  STL [R1+0x3c], R4 ;  /* 0x00003c0401007387 */ /* 0x0001e20000100800 */
[----:B------:R-:W-:-:S02]  /*0f50*/  IMAD R0, R0, 0x8, R10 ;  /* 0x0000000800007824 */ /* 0x000fc400078e020a */
[----:B------:R-:W-:Y:S01]  /*0f60*/  LEA R3, R3, R2, 0x1 ;  /* 0x0000000203037211 */ /* 0x000fe200078e08ff */
[----:B------:R1:W-:Y:S01]  /*0f70*/  STL [R1+0x40], R5 ;  /* 0x0000400501007387 */ /* 0x0003e20000100800 */
[----:B0-----:R-:W-:-:S05]  /*0f80*/  IMAD.SHL.U32 R4, R7, 0x8, RZ ;  /* 0x0000000807047824 */ /* 0x001fca00078e00ff */
[----:B------:R1:W-:Y:S04]  /*0f90*/  STL [R1+0x5c], R4 ;  /* 0x00005c0401007387 */ /* 0x0003e80000100800 */
[----:B------:R1:W-:Y:S04]  /*0fa0*/  STL [R1+0x44], R0 ;  /* 0x0000440001007387 */ /* 0x0003e80000100800 */
[----:B------:R1:W-:Y:S01]  /*0fb0*/  STL [R1+0x54], R3 ;  /* 0x0000540301007387 */ /* 0x0003e20000100800 */
[----:B------:R-:W-:Y:S01]  /*0fc0*/  IMAD.SHL.U32 R152, R6, 0x4, RZ ;  /* 0x0000000406987824 */ /* 0x000fe200078e00ff */
[----:B------:R-:W-:Y:S01]  /*0fd0*/  CS2R R22, SRZ ;  /* 0x0000000000167805 */ /* 0x000fe2000001ff00 */
[----:B------:R-:W-:-:S02]  /*0fe0*/  IMAD.MOV.U32 R154, RZ, RZ, RZ ;  /* 0x000000ffff9a7224 */ /* 0x000fc400078e00ff */
[----:B------:R-:W-:Y:S02]  /*0ff0*/  IMAD.MOV.U32 R18, RZ, RZ, RZ ;  /* 0x000000ffff127224 */ /* 0x000fe400078e00ff */
[----:B------:R-:W-:Y:S01]  /*1000*/  VIADD R155, R152, 0x10 ;  /* 0x00000010989b7836 */ /* 0x000fe20000000000 */
[----:B-12---:R-:W-:-:S07]  /*1010*/  LOP3.LUT R156, R13, 0x1, RZ, 0xfc, !PT ;  /* 0x000000010d9c7812 */ /* 0x006fce00078efcff */
.L_x_15025:
[----:B0--3-5:R-:W0:Y:S02]  /*1020*/  LDC.64 R4, c[0x0][0xc88] ;  /* 0x00032200ff047b82 */ /* 0x029e240000000a00 */
[----:B0-----:R-:W-:-:S05]  /*1030*/  IMAD.WIDE R4, R31, 0x4, R4 ;  /* 0x000000041f047825 */ /* 0x001fca00078e0204 */
[----:B--2---:R-:W2:Y:S01]  /*1040*/  LDG.E R11, desc[UR40][R4.64] ;  /* 0x00000028040b7981 */ /* 0x004ea2000c1e1900 */
[----:B------:R-:W-:Y:S05]  /*1050*/  YIELD ;  /* 0x0000000000007946 */ /* 0x000fea0003800000 */
[----:B------:R-:W-:Y:S01]  /*1060*/  ULDC.64 UR4, c[0x0][0xa28] ;  /* 0x00028a0000047ab9 */ /* 0x000fe20000000a00 */
[----:B------:R-:W-:Y:S01]  /*1070*/  ULDC.64 UR8, c[0x0][0xa18] ;  /* 0x0002860000087ab9 */ /* 0x000fe20000000a00 */
[----:B------:R-:W-:Y:S01]  /*1080*/  ISETP.NE.U32.AND P1, PT, RZ, UR4, PT ;  /* 0x00000004ff007c0c */ /* 0x000fe2000bf25070 */
[----:B------:R-:W-:Y:S01]  /*1090*/  IMAD.MOV.U32 R3, RZ, RZ, RZ ;  /* 0x000000ffff037224 */ /* 0x000fe200078e00ff */
[----:B------:R-:W-:Y:S01]  /*10a0*/  ULDC.64 UR6, c[0x0][0xa08] ;  /* 0x0002820000067ab9 */ /* 0x000fe20000000a00 */
[----:B------:R-:W-:Y:S01]  /*10b0*/  IMAD.MOV.U32 R33, RZ, RZ, RZ ;  /* 0x000000ffff217224 */ /* 0x000fe200078e00ff */
[----:B------:R-:W-:-:S02]  /*10c0*/  ISETP.NE.AND.EX P1, PT, RZ, UR5, PT, P1 ;  /* 0x00000005ff007c0c */ /* 0x000fc4000bf25310 */
[----:B------:R-:W-:-:S04]  /*10d0*/  ISETP.NE.U32.AND P0, PT, RZ, UR6, PT ;  /* 0x00000006ff007c0c */ /* 0x000fc8000bf05070 */
[----:B------:R-:W-:Y:S02]  /*10e0*/  ISETP.NE.AND.EX P0, PT, RZ, UR7, PT, P0 ;  /* 0x00000007ff007c0c */ /* 0x000fe4000bf05300 */
[----:B--2---:R-:W-:Y:S01]  /*10f0*/  SHF.R.S32.HI R0, RZ, 0x1f, R11 ;  /* 0x0000001fff007819 */ /* 0x004fe2000001140b */
[----:B------:R-:W-:-:S04]  /*1100*/  IMAD.SHL.U32 R34, R11, 0x4, RZ ;  /* 0x000000040b227824 */ /* 0x000fc800078e00ff */
        /* <DEDUP_REMOVED lines=27> */
[----:B-1----:R-:W-:Y:S05]  /*12c0*/  @P2 BRA `(.L_x_14893) ;  /* 0x0000000000282947 */ /* 0x002fea0003800000 */
[----:B------:R-:W-:Y:S02]  /*12d0*/  ULDC.64 UR4, c[0x0][0xa00] ;  /* 0x0002800000047ab9 */ /* 0x000fe40000000a00 */
[----:B------:R-:W-:-:S04]  /*12e0*/  ISETP.NE.U32.AND P1, PT, RZ, UR4, PT ;  /* 0x00000004ff007c0c */ /* 0x000fc8000bf25070 */
[----:B------:R-:W-:-:S13]  /*12f0*/  ISETP.NE.AND.EX P1, PT, RZ, UR5, PT, P1 ;  /* 0x00000005ff007c0c */ /* 0x000fda000bf25310 */
[----:B------:R-:W-:Y:S05]  /*1300*/  @!P1 BRA `(.L_x_14893) ;  /* 0x0000000000189947 */ /* 0x000fea0003800000 */
[----:B------:R-:W1:Y:S02]  /*1310*/  LDC.64 R4, c[0x0][0xa00] ;  /* 0x00028000ff047b82 */ /* 0x000e640000000a00 */
[----:B-1----:R-:W-:-:S05]  /*1320*/  IMAD.WIDE R4, R31, 0x4, R4 ;  /* 0x000000041f047825 */ /* 0x002fca00078e0204 */
[----:B------:R-:W2:Y:S04]  /*1330*/  LDG.E R0, desc[UR40][R4.64] ;  /* 0x0000002804007981 */ /* 0x000ea8000c1e1900 */
[----:B0-----:R-:W2:Y:S02]  /*1340*/  LDG.E R7, desc[UR40][R4.64+0x4] ;  /* 0x0000042804077981 */ /* 0x001ea4000c1e1900 */
[----:B--2---:R-:W-:-:S05]  /*1350*/  IADD3 R10, -R0, R7, RZ ;  /* 0x00000007000a7210 */ /* 0x004fca0007ffe1ff */
[----:B------:R1:W-:Y:S02]  /*1360*/  STL [R1+0x20], R10 ;  /* 0x0000200a01007387 */ /* 0x0003e40000100800 */
.L_x_14893:
[----:B------:R-:W-:Y:S01]  /*1370*/  ULDC.64 UR4, c[0x0][0xa20] ;  /* 0x0002880000047ab9 */ /* 0x000fe20000000a00 */
[----:B------:R2:W-:Y:S01]  /*1380*/  STL [R1+0x4c], R30 ;  /* 0x00004c1e01007387 */ /* 0x0005e20000100800 */
[----:B------:R-:W-:-:S04]  /*1390*/  ISETP.NE.U32.AND P1, PT, RZ, UR4, PT ;  /* 0x00000004ff007c0c */ /* 0x000fc8000bf25070 */
[----:B------:R-:W-:-:S13]  /*13a0*/  ISETP.NE.AND.EX P1, PT, RZ, UR5, PT, P1 ;  /* 0x00000005ff007c0c */ /* 0x000fda000bf25310 */
[----:B--2---:R-:W-:Y:S05]  /*13b0*/  @!P1 BRA `(.L_x_14894) ;  /* 0x0000000000109947 */ /* 0x004fea0003800000 */
[----:B------:R-:W-:-:S04]  /*13c0*/  IADD3 R4, P0, R34, UR4, RZ ;  /* 0x0000000422047c10 */ /* 0x000fc8000ff1e0ff */
[----:B------:R-:W-:-:S05]  /*13d0*/  IADD3.X R5, R35, UR5, RZ, P0, !PT ;  /* 0x0000000523057c10 */ /* 0x000fca00087fe4ff */
[----:B------:R2:W5:Y:S01]  /*13e0*/  LDG.E R32, desc[UR40][R4.64] ;  /* 0x0000002804207981 */ /* 0x000562000c1e1900 */
[----:B------:R-:W-:Y:S05]  /*13f0*/  BRA `(.L_x_14895) ;  /* 0x0000000000107947 */ /* 0x000fea0003800000 */
.L_x_14894:
[----:B------:R-:W-:Y:S05]  /*1400*/  @!P0 BRA `(.L_x_14895) ;  /* 0x00000000000c8947 */ /* 0x000fea0003800000 */
[----:B------:R-:W2:Y:S04]  /*1410*/  LDG.E R5, desc[UR40][R8.64] ;  /* 0x0000002808057981 */ /* 0x000ea8000c1e1900 */
[----:B------:R-:W2:Y:S02]  /*1420*/  LDG.E R32, desc[UR40][R8.64+0x4] ;  /* 0x0000042808207981 */ /* 0x000ea4000c1e1900 */
[----:B--2---:R-:W-:-:S07]  /*1430*/  IMAD.IADD R32, R32, 0x1, -R5 ;  /* 0x0000000120207824 */ /* 0x004fce00078e0a05 */
.L_x_14895:
        /* <DEDUP_REMOVED lines=19> */
[----:B------:R0:W-:Y:S02]  /*1570*/  STL [R1+0x24], R12 ;  /* 0x0000240c01007387 */ /* 0x0001e40000100800 */
[----:B------:R-:W-:-:S04]  /*1580*/  IADD3 R27, -R8, RZ, RZ ;  /* 0x000000ff081b7210 */ /* 0x000fc80007ffe1ff */
        /* <DEDUP_REMOVED lines=9> */
[----:B------:R0:W-:Y:S03]  /*1620*/  STL [R1+0x2c], R6 ;  /* 0x00002c0601007387 */ /* 0x0001e60000100800 */
        /* <DEDUP_REMOVED lines=40> */
.L_x_14898:
[----:B------:R-:W-:Y:S05]  /*18b0*/  BSYNC B6 ;  /* 0x0000000000067941 */ /* 0x000fea0003800000 */
.L_x_14897:
        /* <DEDUP_REMOVED lines=20> */
.L_x_14900:
[----:B------:R-:W-:Y:S05]  /*1a00*/  BSYNC B6 ;  /* 0x0000000000067941 */ /* 0x000fea0003800000 */
.L_x_14899:
[----:B------:R-:W-:Y:S01]  /*1a10*/  ULDC.64 UR4, c[0x0][0x9f8] ;  /* 0x00027e0000047ab9 */ /* 0x000fe20000000a00 */
[----:B------:R-:W2:Y:S01]  /*1a20*/  LDL R37, [R1+0x38] ;  /* 0x0000380001257983 */ /* 0x000ea20000100800 */
[----:B------:R-:W-:Y:S01]  /*1a30*/  ISETP.NE.U32.AND P0, PT, RZ, UR4, PT ;  /* 0x00000004ff007c0c */ /* 0x000fe2000bf05070 */
[----:B------:R-:W0:Y:S01]  /*1a40*/  LDC.64 R4, c[0x0][0x300] ;  /* 0x0000c000ff047b82 */ /* 0x000e220000000a00 */
[----:B------:R-:W-:Y:S01]  /*1a50*/  IMAD.IADD R32, R33, 0x1, R32 ;  /* 0x0000000121207824 */ /* 0x000fe200078e0220 */
[----:B------:R-:W3:Y:S01]  /*1a60*/  LDL.LU R41, [R1] ;  /* 0x0000000001297983 */ /* 0x000ee20000300800 */
[----:B------:R-:W-:Y:S01]  /*1a70*/  ISETP.NE.AND.EX P0, PT, RZ, UR5, PT, P0 ;  /* 0x00000005ff007c0c */ /* 0x000fe2000bf05300 */
[----:B------:R-:W-:Y:S02]  /*1a80*/  ULDC.64 UR6, c[0x0][0xa08] ;  /* 0x0002820000067ab9 */ /* 0x000fe40000000a00 */
[----:B------:R-:W4:Y:S01]  /*1a90*/  LDL R36, [R1+0x3c] ;  /* 0x00003c0001247983 */ /* 0x000f220000100800 */
[----:B------:R-:W-:Y:S01]  /*1aa0*/  SHF.R.S32.HI R13, RZ, 0x1f, R30 ;  /* 0x0000001fff0d7819 */ /* 0x000fe2000001141e */
[----:B------:R-:W1:Y:S08]  /*1ab0*/  LDC R63, c[0x0][0x3f4] ;  /* 0x0000fd00ff3f7b82 */ /* 0x000e700000000800 */
[----:B------:R-:W-:Y:S01]  /*1ac0*/  @P0 IADD3 R6, P1, R34, UR4, RZ ;  /* 0x0000000422060c10 */ /* 0x000fe2000ff3e0ff */
[----:B------:R-:W1:Y:S01]  /*1ad0*/  S2R R40, SR_TID.X ;  /* 0x0000000000287919 */ /* 0x000e620000002100 */
[----:B------:R-:W-:Y:S01]  /*1ae0*/  SHF.R.S32.HI R17, RZ, 0x1f, R16 ;  /* 0x0000001fff117819 */ /* 0x000fe20000011410 */
[----:B------:R-:W1:Y:S01]  /*1af0*/  LDC.64 R68, c[0x0][0x408] ;  /* 0x00010200ff447b82 */ /* 0x000e620000000a00 */
[----:B------:R-:W-:Y:S01]  /*1b00*/  @P0 IADD3.X R7, R35, UR5, RZ, P1, !PT ;  /* 0x0000000523070c10 */ /* 0x000fe20008ffe4ff */
[----:B------:R-:W-:-:S04]  /*1b10*/  ULDC.64 UR4, c[0x0][0x308] ;  /* 0x0000c20000047ab9 */ /* 0x000fc80000000a00 */
[----:B------:R0:W4:Y:S01]  /*1b20*/  @P0 LDG.E R31, desc[UR40][R6.64] ;  /* 0x00000028061f0981 */ /* 0x000122000c1e1900 */
[----:B------:R-:W-:Y:S01]  /*1b30*/  SHF.R.S32.HI R35, RZ, 0x1f, R32 ;  /* 0x0000001fff237819 */ /* 0x000fe20000011420 */
[-C--:B0-----:R-:W-:Y:S01]  /*1b40*/  IMAD.WIDE.U32 R8, R32, R4.reuse, RZ ;  /* 0x0000000420087225 */ /* 0x081fe200078e00ff */
[----:B------:R-:W-:Y:S02]  /*1b50*/  ISETP.NE.U32.AND P0, PT, RZ, UR6, PT ;  /* 0x00000006ff007c0c */ /* 0x000fe4000bf05070 */
[----:B------:R-:W-:Y:S01]  /*1b60*/  SHF.R.S32.HI R38, RZ, 0x1f, R19 ;  /* 0x0000001fff267819 */ /* 0x000fe20000011413 */
[-C--:B------:R-:W-:Y:S01]  /*1b70*/  IMAD R0, R35, R4.reuse, RZ ;  /* 0x0000000423007224 */ /* 0x080fe200078e02ff */
[----:B------:R-:W-:Y:S01]  /*1b80*/  ISETP.NE.AND.EX P0, PT, RZ, UR7, PT, P0 ;  /* 0x00000007ff007c0c */ /* 0x000fe2000bf05300 */
[----:B------:R-:W-:Y:S01]  /*1b90*/  IMAD.WIDE.U32 R10, R19, R4, R16 ;  /* 0x00000004130a7225 */ /* 0x000fe200078e0010 */
[----:B------:R-:W-:Y:S02]  /*1ba0*/  SHF.R.S32.HI R153, RZ, 0x1f, R152 ;  /* 0x0000001fff997819 */ /* 0x000fe40000011498 */
[----:B------:R-:W-:Y:S01]  /*1bb0*/  SHF.L.U64.HI R74, R4, 0x7, R5 ;  /* 0x00000007044a7819 */ /* 0x000fe20000010205 */
[----:B------:R-:W-:-:S02]  /*1bc0*/  IMAD R3, R32, R5, R0 ;  /* 0x0000000520037224 */ /* 0x000fc400078e0200 */
[----:B------:R-:W-:Y:S02]  /*1bd0*/  IMAD.SHL.U32 R73, R4, 0x80, RZ ;  /* 0x0000008004497824 */ /* 0x000fe400078e00ff */
[----:B------:R-:W-:Y:S02]  /*1be0*/  IMAD.IADD R9, R9, 0x1, R3 ;  /* 0x0000000109097824 */ /* 0x000fe400078e0203 */
[----:B------:R-:W-:Y:S02]  /*1bf0*/  IMAD R3, R13, UR4, RZ ;  /* 0x000000040d037c24 */ /* 0x000fe4000f8e02ff */
[----:B------:R-:W-:-:S04]  /*1c00*/  IMAD.WIDE.U32 R6, R30, UR4, R8 ;  /* 0x000000041e067c25 */ /* 0x000fc8000f8e0008 */
[----:B------:R-:W-:Y:S01]  /*1c10*/  IMAD R3, R30, UR5, R3 ;  /* 0x000000051e037c24 */ /* 0x000fe2000f8e0203 */
[----:B------:R-:W-:Y:S01]  /*1c20*/  ULDC.64 UR4, c[0x0][0x310] ;  /* 0x0000c40000047ab9 */ /* 0x000fe20000000a00 */
[----:B-1----:R-:W-:Y:S01]  /*1c30*/  SHF.R.U32.HI R39, RZ, 0x7, R40 ;  /* 0x00000007ff277819 */ /* 0x002fe20000011628 */
[----:B------:R-:W-:-:S03]  /*1c40*/  IMAD.WIDE.U32 R20, R19, R68, R16 ;  /* 0x0000004413147225 */ /* 0x000fc600078e0010 */
[----:B------:R-:W-:Y:S01]  /*1c50*/  ISETP.NE.AND P6, PT, R39, 0x1, PT ;  /* 0x000000012700780c */ /* 0x000fe20003fc5270 */
[----:B------:R-:W-:Y:S02]  /*1c60*/  IMAD.IADD R7, R7, 0x1, R3 ;  /* 0x0000000107077824 */ /* 0x000fe400078e0203 */
[----:B------:R-:W-:Y:S02]  /*1c70*/  VIADD R40, R40, 0xffffff80 ;  /* 0xffffff8028287836 */ /* 0x000fe40000000000 */
[----:B------:R-:W-:Y:S02]  /*1c80*/  VIADD R66, R16, 0x20 ;  /* 0x0000002010427836 */ /* 0x000fe40000000000 */
[----:B------:R-:W-:Y:S01]  /*1c90*/  VIADD R64, R39, 0x8 ;  /* 0x0000000827407836 */ /* 0x000fe20000000000 */
[C---:B--2---:R-:W-:Y:S01]  /*1ca0*/  LOP3.LUT P1, RZ, R37.reuse, 0x4, RZ, 0xc0, !PT ;  /* 0x0000000425ff7812 */ /* 0x044fe2000782c0ff */
[----:B------:R-:W-:Y:S02]  /*1cb0*/  IMAD.SHL.U32 R70, R37, 0x40, RZ ;  /* 0x0000004025467824 */ /* 0x000fe400078e00ff */
[----:B------:R-:W-:Y:S01]  /*1cc0*/  VIADD R37, R19, 0x60 ;  /* 0x0000006013257836 */ /* 0x000fe20000000000 */
[----:B---3--:R-:W-:-:S02]  /*1cd0*/  LOP3.LUT R41, R41, 0xfffffffb, RZ, 0xc0, !PT ;  /* 0xfffffffb29297812 */ /* 0x008fc400078ec0ff */
[----:B------:R-:W-:Y:S02]  /*1ce0*/  LOP3.LUT R70, R70, 0x1c0, RZ, 0xc0, !PT ;  /* 0x000001c046467812 */ /* 0x000fe400078ec0ff */
[----:B------:R-:W-:Y:S02]  /*1cf0*/  SHF.R.S32.HI R65, RZ, 0x1f, R37 ;  /* 0x0000001fff417819 */ /* 0x000fe40000011425 */
[----:B------:R-:W-:Y:S02]  /*1d00*/  SHF.R.S32.HI R37, RZ, 0x1f, R40 ;  /* 0x0000001fff257819 */ /* 0x000fe40000011428 */
[----:B------:R-:W-:Y:S02]  /*1d10*/  SHF.R.U32.HI R67, RZ, 0x3, R70 ;  /* 0x00000003ff437819 */ /* 0x000fe40000011646 */
[----:B------:R-:W-:Y:S02]  /*1d20*/  @P1 LOP3.LUT R41, R41, 0x4, RZ, 0xfc, !PT ;  /* 0x0000000429291812 */ /* 0x000fe400078efcff */
[----:B------:R-:W-:-:S03]  /*1d30*/  LEA.HI R37, R37, R40, RZ, 0x5 ;  /* 0x0000002825257211 */ /* 0x000fc600078f28ff */
[----:B------:R0:W-:Y:S01]  /*1d40*/  STL [R1], R41 ;  /* 0x0000002901007387 */ /* 0x0001e20000100800 */
[----:B------:R-:W-:Y:S02]  /*1d50*/  SHF.R.S32.HI R37, RZ, 0x5, R37 ;  /* 0x00000005ff257819 */ /* 0x000fe40000011425 */
[----:B----4-:R-:W-:Y:S02]  /*1d60*/  SEL R57, R31, RZ, !P0 ;  /* 0x000000ff1f397207 */ /* 0x010fe40004000000 */
[----:B------:R-:W-:-:S03]  /*1d70*/  SHF.R.S32.HI R0, RZ, 0x1f, R31 ;  /* 0x0000001fff007819 */ /* 0x000fc6000001141f */
[----:B------:R-:W-:Y:S01]  /*1d80*/  IMAD.WIDE.U32 R8, R57, UR4, R6 ;  /* 0x0000000439087c25 */ /* 0x000fe2000f8e0006 */
[----:B------:R-:W-:Y:S01]  /*1d90*/  SEL R14, R0, RZ, !P0 ;  /* 0x000000ff000e7207 */ /* 0x000fe20004000000 */
[----:B------:R-:W1:Y:S01]  /*1da0*/  LDC.64 R6, c[0x0][0x3f8] ;  /* 0x0000fe00ff067b82 */ /* 0x000e620000000a00 */
[----:B------:R-:W-:-:S03]  /*1db0*/  IADD3 R77, P0, R8, R10, RZ ;  /* 0x0000000a084d7210 */ /* 0x000fc60007f1e0ff */
[----:B------:R-:W-:-:S04]  /*1dc0*/  IMAD R0, R14, UR4, RZ ;  /* 0x000000040e007c24 */ /* 0x000fc8000f8e02ff */
[----:B------:R-:W-:Y:S01]  /*1dd0*/  IMAD R3, R57, UR5, R0 ;  /* 0x0000000539037c24 */ /* 0x000fe2000f8e0200 */
[----:B------:R-:W-:Y:S05]  /*1de0*/  @!P6 WARPSYNC.ALL ;  /* 0x000000000000e948 */ /* 0x000fea0003800000 */
[----:B------:R-:W-:Y:S01]  /*1df0*/  ULDC.64 UR4, c[0x0][0x330] ;  /* 0x0000cc0000047ab9 */ /* 0x000fe20000000a00 */
[----:B------:R-:W-:Y:S01]  /*1e00*/  IMAD R0, R38, R4, RZ ;  /* 0x0000000426007224 */ /* 0x000fe200078e02ff */
[----:B------:R-:W-:Y:S01]  /*1e10*/  IADD3 R76, R9, R3, RZ ;  /* 0x00000003094c7210 */ /* 0x000fe20007ffe0ff */
[----:B------:R-:W-:Y:S02]  /*1e20*/  IMAD R13, R13, UR4, RZ ;  /* 0x000000040d0d7c24 */ /* 0x000fe4000f8e02ff */
[----:B------:R-:W-:-:S02]  /*1e30*/  IMAD R75, R19, R5, R0 ;  /* 0x00000005134b7224 */ /* 0x000fc400078e0200 */
[C---:B------:R-:W-:Y:S02]  /*1e40*/  IMAD R15, R30.reuse, UR5, R13 ;  /* 0x000000051e0f7c24 */ /* 0x040fe4000f8e020d */
[----:B------:R-:W-:Y:S01]  /*1e50*/  IMAD.WIDE.U32 R12, R30, UR4, R16 ;  /* 0x000000041e0c7c25 */ /* 0x000fe2000f8e0010 */
[----:B------:R-:W-:Y:S01]  /*1e60*/  IADD3.X R75, R76, R11, R75, P0, !PT ;  /* 0x0000000b4c4b7210 */ /* 0x000fe200007fe44b */
[----:B------:R-:W-:Y:S01]  /*1e70*/  ULDC.64 UR4, c[0x0][0x338] ;  /* 0x0000ce0000047ab9 */ /* 0x000fe20000000a00 */
[----:B------:R-:W-:Y:S01]  /*1e80*/  ISETP.GE.AND P0, PT, R16, R63, PT ;  /* 0x0000003f1000720c */ /* 0x000fe20003f06270 */
[----:B-1----:R-:W-:Y:S01]  /*1e90*/  IMAD R0, R38, R6, RZ ;  /* 0x0000000626007224 */ /* 0x002fe200078e02ff */
[C---:B------:R-:W-:Y:S01]  /*1ea0*/  SHF.L.U64.HI R72, R6.reuse, 0x7, R7 ;  /* 0x0000000706487819 */ /* 0x040fe20000010207 */
[----:B------:R-:W-:Y:S01]  /*1eb0*/  IMAD.IADD R13, R13, 0x1, R15 ;  /* 0x000000010d0d7824 */ /* 0x000fe200078e020f */
[----:B------:R-:W-:Y:S01]  /*1ec0*/  SHF.L.U32 R71, R6, 0x7, RZ ;  /* 0x0000000706477819 */ /* 0x000fe200000006ff */
[----:B------:R-:W-:-:S02]  /*1ed0*/  IMAD R15, R19, R7, R0 ;  /* 0x00000007130f7224 */ /* 0x000fc400078e0200 */
[----:B------:R-:W-:-:S04]  /*1ee0*/  IMAD.WIDE.U32 R10, R19, R6, R16 ;  /* 0x00000006130a7225 */ /* 0x000fc800078e0010 */
[----:B------:R-:W-:Y:S02]  /*1ef0*/  IMAD.IADD R11, R15, 0x1, R11 ;  /* 0x000000010f0b7824 */ /* 0x000fe400078e020b */
[----:B------:R-:W-:Y:S02]  /*1f00*/  IMAD R3, R14, UR4, RZ ;  /* 0x000000040e037c24 */ /* 0x000fe4000f8e02ff */
[----:B-----5:R-:W-:Y:S01]  /*1f10*/  IMAD.WIDE.U32 R52, R24, R6, R10 ;  /* 0x0000000618347225 */ /* 0x020fe200078e000a */
[----:B------:R-:W-:Y:S01]  /*1f20*/  @!P6 BAR.SYNC.DEFER_BLOCKING 0x9, 0x100 ;  /* 0x024400000000eb1d */ /* 0x000fe20000010000 */
[----:B------:R-:W-:Y:S02]  /*1f30*/  IADD3 R10, P1, R19, R32, RZ ;  /* 0x00000020130a7210 */ /* 0x000fe40007f3e0ff */
[----:B------:R-:W-:Y:S01]  /*1f40*/  IMAD R33, R57, UR5, R3 ;  /* 0x0000000539217c24 */ /* 0x000fe2000f8e0203 */
[----:B------:R-:W-:Y:S01]  /*1f50*/  SEL R3, R63, RZ, P0 ;  /* 0x000000ff3f037207 */ /* 0x000fe20000000000 */
[----:B------:R-:W-:-:S02]  /*1f60*/  IMAD R0, R38, R68, RZ ;  /* 0x0000004426007224 */ /* 0x000fc400078e02ff */
[----:B------:R-:W-:Y:S01]  /*1f70*/  IMAD.WIDE.U32 R56, R57, UR4, R12 ;  /* 0x0000000439387c25 */ /* 0x000fe2000f8e000c */
[----:B------:R-:W-:Y:S02]  /*1f80*/  ULDC UR4, c[0x0][0x2f4] ;  /* 0x0000bd0000047ab9 */ /* 0x000fe40000000800 */
[----:B------:R-:W-:Y:S01]  /*1f90*/  ISETP.GE.AND P2, PT, R66, UR4, PT ;  /* 0x0000000442007c0c */ /* 0x000fe2000bf46270 */
[----:B------:R-:W-:Y:S01]  /*1fa0*/  IMAD.X R11, R38, 0x1, R35, P1 ;  /* 0x00000001260b7824 */ /* 0x000fe200008e0623 */
[----:B------:R-:W-:Y:S01]  /*1fb0*/  ISETP.GE.AND P1, PT, R16, UR4, PT ;  /* 0x0000000410007c0c */ /* 0x000fe2000bf26270 */
[----:B------:R-:W-:-:S04]  /*1fc0*/  IMAD.WIDE.U32 R30, R19, R68, R152 ;  /* 0x00000044131e7225 */ /* 0x000fc800078e0098 */
[C---:B------:R-:W-:Y:S02]  /*1fd0*/  IMAD R13, R19.reuse, R69, R0 ;  /* 0x00000045130d7224 */ /* 0x040fe400078e0200 */
[----:B------:R-:W-:Y:S02]  /*1fe0*/  IMAD.IADD R3, R16, 0x1, R3 ;  /* 0x0000000110037824 */ /* 0x000fe400078e0203 */
[----:B------:R-:W-:Y:S02]  /*1ff0*/  VIADD R38, R19, 0x60 ;  /* 0x0000006013267836 */ /* 0x000fe40000000000 */
[----:B------:R-:W-:Y:S01]  /*2000*/  IMAD.IADD R31, R31, 0x1, R13 ;  /* 0x000000011f1f7824 */ /* 0x000fe200078e020d */
[----:B------:R-:W-:Y:S01]  /*2010*/  SHF.R.S32.HI R0, RZ, 0x1f, R3 ;  /* 0x0000001fff007819 */ /* 0x000fe20000011403 */
[----:B------:R-:W-:Y:S01]  /*2020*/  IMAD.IADD R21, R13, 0x1, R21 ;  /* 0x000000010d157824 */ /* 0x000fe200078e0215 */
[----:B------:R-:W-:Y:S01]  /*2030*/  SHF.R.S32.HI R13, RZ, 0x1f, R24 ;  /* 0x0000001fff0d7819 */ /* 0x000fe20000011418 */
[----:B------:R-:W-:Y:S01]  /*2040*/  IMAD.SHL.U32 R38, R38, 0x40, RZ ;  /* 0x0000004026267824 */ /* 0x000fe200078e00ff */
[----:B------:R-:W-:Y:S01]  /*2050*/  LEA.HI R3, R0, R3, RZ, 0x3 ;  /* 0x0000000300037211 */ /* 0x000fe200078f18ff */
[----:B------:R-:W-:-:S03]  /*2060*/  IMAD.WIDE.U32 R54, R19, R6, R152 ;  /* 0x0000000613367225 */ /* 0x000fc600078e0098 */
[----:B------:R-:W-:Y:S01]  /*2070*/  LOP3.LUT R38, R38, 0x1c0, RZ, 0xc0, !PT ;  /* 0x000001c026267812 */ /* 0x000fe200078ec0ff */
[----:B------:R-:W-:Y:S02]  /*2080*/  IMAD R0, R13, R6, RZ ;  /* 0x000000060d007224 */ /* 0x000fe400078e02ff */
[----:B------:R-:W-:Y:S01]  /*2090*/  IMAD.IADD R55, R55, 0x1, R15 ;  /* 0x0000000137377824 */ /* 0x000fe200078e020f */
[----:B------:R-:W-:Y:S01]  /*20a0*/  LOP3.LUT R4, R38, 0x38, R3, 0xf8, !PT ;  /* 0x0000003826047812 */ /* 0x000fe200078ef803 */
[----:B------:R-:W-:Y:S01]  /*20b0*/  IMAD R5, R24, R7, R0 ;  /* 0x0000000718057224 */ /* 0x000fe200078e0200 */
[----:B------:R-:W-:Y:S01]  /*20c0*/  LOP3.LUT R0, R70, 0x18, R16, 0xf8, !PT ;  /* 0x0000001846007812 */ /* 0x000fe200078ef810 */
[----:B------:R-:W-:Y:S01]  /*20d0*/  VIADD R38, R19, 0x60 ;  /* 0x0000006013267836 */ /* 0x000fe20000000000 */
[----:B------:R-:W-:Y:S01]  /*20e0*/  LOP3.LUT R7, R3, 0xfffffff8, RZ, 0xc0, !PT ;  /* 0xfffffff803077812 */ /* 0x000fe200078ec0ff */
[----:B------:R-:W-:Y:S01]  /*20f0*/  IMAD R13, R13, R68, RZ ;  /* 0x000000440d0d7224 */ /* 0x000fe200078e02ff */
[----:B------:R-:W-:Y:S01]  /*2100*/  LOP3.LUT R0, R0, R67, RZ, 0x3c, !PT ;  /* 0x0000004300007212 */ /* 0x000fe200078e3cff */
[----:B------:R-:W-:-:S02]  /*2110*/  IMAD.SHL.U32 R38, R38, 0x40, RZ ;  /* 0x0000004026267824 */ /* 0x000fc400078e00ff */
[----:B------:R-:W-:Y:S01]  /*2120*/  IMAD.WIDE.U32 R54, R24, R6, R54 ;  /* 0x0000000618367225 */ /* 0x000fe200078e0036 */
[--C-:B------:R-:W-:Y:S02]  /*2130*/  SHF.R.S32.HI R6, RZ, 0x3, R3.reuse ;  /* 0x00000003ff067819 */ /* 0x100fe40000011403 */
[----:B------:R-:W-:Y:S01]  /*2140*/  LOP3.LUT R38, R38, 0x1c0, RZ, 0xc0, !PT ;  /* 0x000001c026267812 */ /* 0x000fe200078ec0ff */
[----:B------:R-:W-:Y:S01]  /*2150*/  IMAD R62, R37, 0x200, R0 ;  /* 0x00000200253e7824 */ /* 0x000fe200078e0200 */
[----:B------:R-:W-:Y:S01]  /*2160*/  LOP3.LUT R0, R70, 0x38, R3, 0xf8, !PT ;  /* 0x0000003846007812 */ /* 0x000fe200078ef803 */
[C---:B------:R-:W-:Y:S01]  /*2170*/  IMAD R13, R24.reuse, R69, R13 ;  /* 0x00000045180d7224 */ /* 0x040fe200078e020d */
[----:B------:R-:W-:Y:S01]  /*2180*/  SHF.R.U32.HI R38, RZ, 0x3, R38 ;  /* 0x00000003ff267819 */ /* 0x000fe20000011626 */
[----:B------:R-:W-:Y:S01]  /*2190*/  IMAD.WIDE.U32 R30, R24, R68, R30 ;  /* 0x00000044181e7225 */ /* 0x000fe200078e001e */
[----:B------:R-:W-:Y:S02]  /*21a0*/  LOP3.LUT R0, R0, R67, RZ, 0x3c, !PT ;  /* 0x0000004300007212 */ /* 0x000fe400078e3cff */
[----:B------:R-:W-:Y:S01]  /*21b0*/  LOP3.LUT R12, R4, R38, RZ, 0x3c, !PT ;  /* 0x00000026040c7212 */ /* 0x000fe200078e3cff */
[----:B------:R-:W-:Y:S01]  /*21c0*/  IMAD.WIDE.U32 R20, R24, R68, R20 ;  /* 0x0000004418147225 */ /* 0x000fe200078e0014 */
[----:B------:R-:W-:-:S02]  /*21d0*/  SHF.L.U64.HI R69, R68, 0x7, R69 ;  /* 0x0000000744457819 */ /* 0x000fc40000010245 */
[----:B------:R-:W-:Y:S01]  /*21e0*/  IADD3 R61, R55, R5, RZ ;  /* 0x00000005373d7210 */ /* 0x000fe20007ffe0ff */
[----:B------:R-:W-:Y:S01]  /*21f0*/  IMAD.IADD R60, R5, 0x1, R53 ;  /* 0x00000001053c7824 */ /* 0x000fe200078e0235 */
[----:B------:R-:W-:Y:S01]  /*2200*/  SHF.R.S32.HI R5, RZ, 0x1f, R7 ;  /* 0x0000001fff057819 */ /* 0x000fe20000011407 */
[----:B------:R-:W-:Y:S01]  /*2210*/  IMAD R4, R37, 0x200, R0 ;  /* 0x0000020025047824 */ /* 0x000fe200078e0200 */
[----:B------:R-:W-:Y:S01]  /*2220*/  IADD3 R3, R36, R12, RZ ;  /* 0x0000000c24037210 */ /* 0x000fe20007ffe0ff */
[----:B------:R-:W-:Y:S02]  /*2230*/  IMAD.SHL.U32 R68, R68, 0x80, RZ ;  /* 0x0000008044447824 */ /* 0x000fe400078e00ff */
[----:B------:R-:W-:Y:S02]  /*2240*/  IMAD.SHL.U32 R63, R63, 0x2, RZ ;  /* 0x000000023f3f7824 */ /* 0x000fe400078e00ff */
[----:B------:R-:W-:Y:S02]  /*2250*/  IMAD.IADD R59, R31, 0x1, R13 ;  /* 0x000000011f3b7824 */ /* 0x000fe400078e020d */
[----:B------:R-:W-:-:S02]  /*2260*/  IMAD.IADD R58, R13, 0x1, R21 ;  /* 0x000000010d3a7824 */ /* 0x000fc400078e0215 */
[----:B0-----:R-:W-:-:S07]  /*2270*/  IMAD.IADD R0, R57, 0x1, R33 ;  /* 0x0000000139007824 */ /* 0x001fce00078e0221 */
.L_x_14950:
[----:B------:R-:W2:Y:S01]  /*2280*/  LDL R35, [R1+0x38] ;  /* 0x0000380001237983 */ /* 0x000ea20000100800 */
[----:B------:R-:W0:Y:S03]  /*2290*/  LDC.64 R86, c[0x0][0x300] ;  /* 0x0000c000ff567b82 */ /* 0x000e260000000a00 */
        /* <DEDUP_REMOVED lines=9> */
[----:B------:R-:W4:Y:S01]  /*2330*/  LDC R88, c[0x0][0x3f4] ;  /* 0x0000fd00ff587b82 */ /* 0x000f220000000800 */
[----:B------:R-:W-:Y:S02]  /*2340*/  IMAD.MOV.U32 R84, RZ, RZ, R14 ;  /* 0x000000ffff547224 */ /* 0x000fe400078e000e */
[----:B------:R-:W-:Y:S02]  /*2350*/  IMAD.IADD R85, R15, 0x1, R85 ;  /* 0x000000010f557824 */ /* 0x000fe400078e0255 */
[----:B0-----:R-:W-:Y:S02]  /*2360*/  IMAD R26, R87, 0x60, RZ ;  /* 0x00000060571a7824 */ /* 0x001fe400078e02ff */
[----:B------:R-:W-:-:S04]  /*2370*/  IMAD.WIDE.U32 R12, R86, 0x60, R84 ;  /* 0x00000060560c7825 */ /* 0x000fc800078e0054 */
[----:B------:R-:W-:Y:S01]  /*2380*/  IMAD R82, R22, 0x2000, R62 ;  /* 0x0000200016527824 */ /* 0x000fe200078e023e */
[C---:B------:R-:W-:Y:S02]  /*2390*/  IADD3 R15, P4, R77.reuse, R12, RZ ;  /* 0x0000000c4d0f7210 */ /* 0x040fe40007f9e0ff */
[----:B------:R-:W-:Y:S02]  /*23a0*/  IADD3 R12, P3, R77, R14, RZ ;  /* 0x0000000e4d0c7210 */ /* 0x000fe40007f7e0ff */
[----:B------:R-:W-:Y:S01]  /*23b0*/  IADD3.X R14, R75, R13, R26, P4, !PT ;  /* 0x0000000d4b0e7210 */ /* 0x000fe200027fe41a */
[----:B------:R-:W-:Y:S01]  /*23c0*/  IMAD.MOV.U32 R26, RZ, RZ, R32 ;  /* 0x000000ffff1a7224 */ /* 0x000fe200078e0020 */
[-C--:B-1----:R-:W-:Y:S01]  /*23d0*/  LEA R36, P4, R15, R80.reuse, 0x1 ;  /* 0x000000500f247211 */ /* 0x082fe200078808ff */
[----:B------:R-:W-:Y:S01]  /*23e0*/  IMAD.X R13, R85, 0x1, R75, P3 ;  /* 0x00000001550d7824 */ /* 0x000fe200018e064b */
[----:B------:R-:W-:Y:S02]  /*23f0*/  LEA R38, P3, R12, R80, 0x1 ;  /* 0x000000500c267211 */ /* 0x000fe400078608ff */
[----:B------:R-:W-:-:S02]  /*2400*/  LEA.HI.X R37, R15, R81, R14, 0x1, P4 ;  /* 0x000000510f257211 */ /* 0x000fc400020f0c0e */
[----:B------:R-:W-:Y:S02]  /*2410*/  ISETP.GT.AND P4, PT, R32, R27, PT ;  /* 0x0000001b2000720c */ /* 0x000fe40003f84270 */
[----:B------:R-:W-:Y:S01]  /*2420*/  LEA.HI.X R39, R12, R81, R13, 0x1, P3 ;  /* 0x000000510c277211 */ /* 0x000fe200018f0c0d */
[----:B------:R-:W-:Y:S01]  /*2430*/  VIADD R12, R82, 0x20 ;  /* 0x00000020520c7836 */ /* 0x000fe20000000000 */
[----:B----4-:R-:W-:Y:S02]  /*2440*/  ISETP.GE.AND P3, PT, R88, 0x1, PT ;  /* 0x000000015800780c */ /* 0x010fe40003f66270 */
[----:B--2---:R-:W-:Y:S02]  /*2450*/  LOP3.LUT P5, RZ, R35, 0x4, RZ, 0xc0, !PT ;  /* 0x0000000423ff7812 */ /* 0x004fe400078ac0ff */
[----:B---3--:R-:W-:-:S05]  /*2460*/  LOP3.LUT R34, R34, 0xfffffffd, RZ, 0xc0, !PT ;  /* 0xfffffffd22227812 */ /* 0x008fca00078ec0ff */
[----:B------:R-:W-:-:S05]  /*2470*/  @P4 LOP3.LUT R34, R34, 0x2, RZ, 0xfc, !PT ;  /* 0x0000000222224812 */ /* 0x000fca00078efcff */
[----:B------:R0:W-:Y:S01]  /*2480*/  STL [R1], R34 ;  /* 0x0000002201007387 */ /* 0x0001e20000100800 */
[C---:B------:R-:W-:Y:S01]  /*2490*/  @P5 VIADD R12, R82.reuse, 0xffffffe0 ;  /* 0xffffffe0520c5836 */ /* 0x040fe20000000000 */
[----:B------:R-:W-:-:S03]  /*24a0*/  LEA R82, R82, R25, 0x1 ;  /* 0x0000001952527211 */ /* 0x000fc600078e08ff */
        /* <DEDUP_REMOVED lines=46> */
.L_x_14905:
[----:B------:R-:W-:Y:S05]  /*2790*/  BSYNC B1 ;  /* 0x0000000000017941 */ /* 0x000fea0003800000 */
.L_x_14904:
[----:B0-----:R-:W-:Y:S01]  /*27a0*/  VIADD R12, R19, 0x60 ;  /* 0x00000060130c7836 */ /* 0x001fe20000000000 */
[----:B------:R-:W-:Y:S01]  /*27b0*/  BSSY B1, `(.L_x_14906) ;  /* 0x0000021000017945 */ /* 0x000fe20003800000 */
[----:B-----5:R-:W-:Y:S01]  /*27c0*/  IMAD.MOV.U32 R86, RZ, RZ, R48 ;  /* 0x000000ffff567224 */ /* 0x020fe200078e0030 */
[----:B------:R-:W-:Y:S02]  /*27d0*/  MOV R87, R49 ;  /* 0x0000003100577202 */ /* 0x000fe40000000f00 */
        /* <DEDUP_REMOVED lines=30> */
.L_x_14907:
[----:B------:R-:W-:Y:S05]  /*29c0*/  BSYNC B1 ;  /* 0x0000000000017941 */ /* 0x000fea0003800000 */
.L_x_14906:
[----:B0-----:R-:W-:Y:S01]  /*29d0*/  IMAD.MOV.U32 R12, RZ, RZ, R80 ;  /* 0x000000ffff0c7224 */ /* 0x001fe200078e0050 */
[----:B------:R-:W-:Y:S01]  /*29e0*/  PRMT R87, R87, 0x5410, R86 ;  /* 0x0000541057577816 */ /* 0x000fe20000000056 */
[----:B------:R-:W-:Y:S01]  /*29f0*/  IMAD.MOV.U32 R13, RZ, RZ, R81 ;  /* 0x000000ffff0d7224 */ /* 0x000fe200078e0051 */
[----:B------:R-:W-:Y:S01]  /*2a00*/  ISETP.NE.AND P3, PT, R156, 0x3, PT ;  /* 0x000000039c00780c */ /* 0x000fe20003f65270 */
[----:B------:R-:W-:Y:S01]  /*2a10*/  IMAD.MOV.U32 R14, RZ, RZ, R84 ;  /* 0x000000ffff0e7224 */ /* 0x000fe200078e0054 */
        /* <DEDUP_REMOVED lines=22> */
.L_x_14908:
[----:B------:R-:W-:Y:S01]  /*2b80*/  IMAD R78, R22, 0x8, R2 ;  /* 0x00000008164e7824 */ /* 0x000fe200078e0202 */
[----:B------:R-:W-:Y:S01]  /*2b90*/  SHF.L.U32 R90, R154, 0x1f, RZ ;  /* 0x0000001f9a5a7819 */ /* 0x000fe200000006ff */
[----:B------:R-:W-:Y:S03]  /*2ba0*/  BSSY B1, `(.L_x_14909) ;  /* 0x0000003000017945 */ /* 0x000fe60003800000 */
[----:B------:R-:W0:Y:S02]  /*2bb0*/  SYNCS.PHASECHK.TRANS64.TRYWAIT P6, [R78+URZ+0x16890], R90 ;  /* 0x0168905a4e0075a7 */ /* 0x000e2400080c017f */
[----:B0-----:R-:W-:Y:S05]  /*2bc0*/  @!P6 BRA `(.L_x_14910) ;  /* 0x000001500094e947 */ /* 0x001fea0003800000 */
.L_x_15168:
[----:B------:R-:W-:Y:S05]  /*2bd0*/  BSYNC B1 ;  /* 0x0000000000017941 */ /* 0x000fea0003800000 */
.L_x_14909:
        /* <DEDUP_REMOVED lines=25> */
[----:B------:R-:W-:Y:S01]  /*2d70*/  FMUL.FTZ R100, R81, R96 ;  /* 0x0000006051647220 */ /* 0x000fe20000410000 */
[----:B------:R-:W-:Y:S01]  /*2d80*/  FFMA.FTZ R93, R14, R84, R85 ;  /* 0x000000540e5d7223 */ /* 0x000fe20000010055 */
[C---:B------:R-:W-:Y:S01]  /*2d90*/  FMUL.FTZ R96, R15.reuse, R96 ;  /* 0x000000600f607220 */ /* 0x040fe20000410000 */
[--C-:B------:R-:W-:Y:S02]  /*2da0*/  HADD2.F32 R84, -RZ, R99.reuse.H0_H0 ;  /* 0x20000063ff547230 */ /* 0x100fe40000004100 */
[-C--:B------:R-:W-:Y:S01]  /*2db0*/  FFMA.FTZ R100, R15, R94.reuse, -R100 ;  /* 0x0000005e0f647223 */ /* 0x080fe20000010864 */
[----:B------:R-:W-:Y:S02]  /*2dc0*/  HADD2.F32 R85, -RZ, R99.H1_H1 ;  /* 0x30000063ff557230 */ /* 0x000fe40000004100 */
[----:B------:R-:W-:Y:S01]  /*2dd0*/  FFMA.FTZ R97, R81, R94, R96 ;  /* 0x0000005e51617223 */ /* 0x000fe20000010060 */
[----:B------:R-:W-:Y:S02]  /*2de0*/  HADD2.F32 R14, -RZ, R80.H1_H1 ;  /* 0x30000050ff0e7230 */ /* 0x000fe40000004100 */
[----:B------:R-:W-:Y:S01]  /*2df0*/  FMUL.FTZ R89, R13, R84 ;  /* 0x000000540d597220 */ /* 0x000fe20000410000 */
[----:B------:R-:W-:-:S02]  /*2e00*/  HADD2.F32 R12, -RZ, R12.H0_H0 ;  /* 0x2000000cff0c7230 */ /* 0x000fc40000004100 */
[----:B------:R-:W-:Y:S02]  /*2e10*/  HADD2.F32 R80, -RZ, R80.H0_H0 ;  /* 0x20000050ff507230 */ /* 0x000fe40000004100 */
        /* <DEDUP_REMOVED lines=13> */
.L_x_14916:
[----:B------:R-:W-:Y:S05]  /*2ef0*/  BSYNC B3 ;  /* 0x0000000000037941 */ /* 0x000fea0003800000 */
.L_x_14915:
[----:B--2---:R1:W-:Y:S02]  /*2f00*/  STG.E.128 desc[UR40][R38.64], R12 ;  /* 0x0000000c26007986 */ /* 0x0043e4000c101d28 */
.L_x_14914:
[----:B------:R-:W-:Y:S05]  /*2f10*/  BSYNC B2 ;  /* 0x0000000000027941 */ /* 0x000fea0003800000 */
.L_x_14913:
        /* <DEDUP_REMOVED lines=46> */
.L_x_14918:
[----:B------:R-:W-:Y:S05]  /*3200*/  BSYNC B2 ;  /* 0x0000000000027941 */ /* 0x000fea0003800000 */
.L_x_14917:
[----:B--2---:R2:W-:Y:S02]  /*3210*/  STG.E.128 desc[UR40][R38.64+0x40], R12 ;  /* 0x0000400c26007986 */ /* 0x0045e4000c101d28 */
.L_x_14912:
[----:B------:R-:W-:Y:S05]  /*3220*/  BSYNC B1 ;  /* 0x0000000000017941 */ /* 0x000fea0003800000 */
.L_x_14911:
        /* <DEDUP_REMOVED lines=48> */
.L_x_14923:
[----:B------:R-:W-:Y:S05]  /*3530*/  BSYNC B2 ;  /* 0x0000000000027941 */ /* 0x000fea0003800000 */
.L_x_14922:
[----:B--2---:R3:W-:Y:S02]  /*3540*/  STG.E.128 desc[UR40][R36.64], R12 ;  /* 0x0000000c24007986 */ /* 0x0047e4000c101d28 */
.L_x_14921:
[----:B------:R-:W-:Y:S05]  /*3550*/  BSYNC B1 ;  /* 0x0000000000017941 */ /* 0x000fea0003800000 */
.L_x_14920:
        /* <DEDUP_REMOVED lines=46> */
.L_x_14925:
[----:B------:R-:W-:Y:S05]  /*3840*/  BSYNC B1 ;  /* 0x0000000000017941 */ /* 0x000fea0003800000 */
.L_x_14924:
[----:B--2---:R1:W-:Y:S01]  /*3850*/  STG.E.128 desc[UR40][R36.64+0x40], R12 ;  /* 0x0000400c24007986 */ /* 0x0043e2000c101d28 */
[----:B------:R-:W-:Y:S05]  /*3860*/  BRA `(.L_x_14919) ;  /* 0x0000001400e07947 */ /* 0x000fea0003800000 */
.L_x_14903:
        /* <DEDUP_REMOVED lines=48> */
.L_x_14927:
[----:B------:R-:W-:Y:S05]  /*3b70*/  BSYNC B1 ;  /* 0x0000000000017941 */ /* 0x000fea0003800000 */
.L_x_14926:
        /* <DEDUP_REMOVED lines=31> */
.L_x_14928:
[----:B------:R-:W-:Y:S01]  /*3d70*/  IMAD R78, R22, 0x8, R2 ;  /* 0x00000008164e7824 */ /* 0x000fe200078e0202 */
[----:B------:R-:W-:Y:S01]  /*3d80*/  SHF.L.U32 R90, R154, 0x1f, RZ ;  /* 0x0000001f9a5a7819 */ /* 0x000fe200000006ff */
[----:B------:R-:W0:Y:S01]  /*3d90*/  LDC R94, c[0x0][0x2f4] ;  /* 0x0000bd00ff5e7b82 */ /* 0x000e220000000800 */
[----:B------:R-:W-:Y:S02]  /*3da0*/  BSSY B1, `(.L_x_14929) ;  /* 0x0000004000017945 */ /* 0x000fe40003800000 */
[----:B------:R-:W1:Y:S01]  /*3db0*/  SYNCS.PHASECHK.TRANS64.TRYWAIT P5, [R78+URZ+0x16890], R90 ;  /* 0x0168905a4e0075a7 */ /* 0x000e6200080a017f */
[----:B0-----:R-:W-:Y:S01]  /*3dc0*/  IMAD.IADD R96, R94, 0x1, -R63 ;  /* 0x000000015e607824 */ /* 0x001fe200078e0a3f */
[----:B-1----:R-:W-:Y:S06]  /*3dd0*/  @!P5 BRA `(.L_x_14930) ;  /* 0x000001400024d947 */ /* 0x002fec0003800000 */
.L_x_15169:
[----:B------:R-:W-:Y:S05]  /*3de0*/  BSYNC B1 ;  /* 0x0000000000017941 */ /* 0x000fea0003800000 */
.L_x_14929:
        /* <DEDUP_REMOVED lines=10> */
[----:B------:R-:W-:-:S04]  /*3e90*/  SEL R44, R63, R96, !P0 ;  /* 0x000000603f2c7207 */ /* 0x000fc80004000000 */
[----:B------:R-:W-:-:S04]  /*3ea0*/  IADD3 R95, R95, R89, RZ ;  /* 0x000000595f5f7210 */ /* 0x000fc80007ffe0ff */
        /* <DEDUP_REMOVED lines=8> */
[----:B------:R-:W-:Y:S01]  /*3f30*/  SHF.R.S32.HI R46, RZ, 0x5, R46 ;  /* 0x00000005ff2e7819 */ /* 0x000fe2000001142e */
[----:B------:R-:W-:-:S03]  /*3f40*/  IMAD R45, R22, 0x2000, R4 ;  /* 0x00002000162d7824 */ /* 0x000fc600078e0204 */
[----:B------:R-:W-:Y:S01]  /*3f50*/  LOP3.LUT R44, R70, 0x38, R97, 0xf8, !PT ;  /* 0x00000038462c7812 */ /* 0x000fe200078ef861 */
[----:B------:R-:W-:-:S03]  /*3f60*/  IMAD R45, R45, 0x2, R2 ;  /* 0x000000022d2d7824 */ /* 0x000fc600078e0202 */
[----:B------:R-:W-:-:S05]  /*3f70*/  LOP3.LUT R44, R44, R67, RZ, 0x3c, !PT ;  /* 0x000000432c2c7212 */ /* 0x000fca00078e3cff */
[----:B------:R-:W-:-:S04]  /*3f80*/  IMAD R47, R46, 0x200, R44 ;  /* 0x000002002e2f7824 */ /* 0x000fc800078e022c */
[----:B------:R-:W-:-:S04]  /*3f90*/  IMAD R47, R22, 0x2000, R47 ;  /* 0x00002000162f7824 */ /* 0x000fc800078e022f */
[----:B------:R-:W-:Y:S02]  /*3fa0*/  IMAD R48, R47, 0x2, R2 ;  /* 0x000000022f307824 */ /* 0x000fe400078e0202 */
        /* <DEDUP_REMOVED lines=12> */
[----:B------:R-:W-:Y:S01]  /*4070*/  FMUL.FTZ R49, R110, R109 ;  /* 0x0000006d6e317220 */ /* 0x000fe20000410000 */
[----:B------:R-:W-:Y:S01]  /*4080*/  SHF.R.U32.HI R32, RZ, 0x10, R15 ;  /* 0x00000010ff207819 */ /* 0x000fe2000001160f */
[----:B------:R-:W-:Y:S01]  /*4090*/  HADD2.F32 R33, -RZ, R33.H0_H0 ;  /* 0x20000021ff217230 */ /* 0x000fe20000004100 */
[----:B------:R-:W-:-:S02]  /*40a0*/  SHF.R.U64 R15, R34, 0x10, R35 ;  /* 0x00000010220f7819 */ /* 0x000fc40000001223 */
[----:B------:R-:W-:Y:S01]  /*40b0*/  SHF.R.U32.HI R34, RZ, 0x10, R35 ;  /* 0x00000010ff227819 */ /* 0x000fe20000011623 */
[----:B------:R-:W-:Y:S02]  /*40c0*/  HADD2.F32 R35, -RZ, R104.H0_H0 ;  /* 0x20000068ff237230 */ /* 0x000fe40000004100 */
[----:B------:R-:W-:Y:S01]  /*40d0*/  FMUL.FTZ R112, R106, R33 ;  /* 0x000000216a707220 */ /* 0x000fe20000410000 */
[--C-:B-1----:R-:W-:Y:S02]  /*40e0*/  HADD2.F32 R104, -RZ, R45.reuse.H0_H0 ;  /* 0x2000002dff687230 */ /* 0x102fe40000004100 */
[----:B------:R-:W-:Y:S02]  /*40f0*/  HADD2.F32 R45, -RZ, R45.H1_H1 ;  /* 0x3000002dff2d7230 */ /* 0x000fe40000004100 */
[----:B------:R-:W-:Y:S02]  /*4100*/  HADD2.F32 R34, -RZ, R34.H0_H0 ;  /* 0x20000022ff227230 */ /* 0x000fe40000004100 */
[C---:B------:R-:W-:Y:S01]  /*4110*/  FMUL.FTZ R109, R104.reuse, R109 ;  /* 0x0000006d686d7220 */ /* 0x040fe20000410000 */
[C---:B------:R-:W-:Y:S01]  /*4120*/  FMUL.FTZ R111, R45.reuse, R33 ;  /* 0x000000212d6f7220 */ /* 0x040fe20000410000 */
[----:B------:R-:W-:Y:S01]  /*4130*/  FFMA.FTZ R33, R104, R35, -R49 ;  /* 0x0000002368217223 */ /* 0x000fe20000010831 */
[----:B------:R-:W-:Y:S01]  /*4140*/  FFMA.FTZ R104, R45, R103, -R112 ;  /* 0x000000672d687223 */ /* 0x000fe20000010870 */
[----:B------:R-:W-:-:S02]  /*4150*/  HADD2.F32 R112, -RZ, R108.H0_H0 ;  /* 0x2000006cff707230 */ /* 0x000fc40000004100 */
[----:B------:R-:W-:Y:S01]  /*4160*/  FFMA.FTZ R35, R110, R35, R109 ;  /* 0x000000236e237223 */ /* 0x000fe2000001006d */
[----:B------:R-:W-:Y:S02]  /*4170*/  HADD2.F32 R49, -RZ, R51.H0_H0 ;  /* 0x20000033ff317230 */ /* 0x000fe40000004100 */
[----:B------:R-:W-:Y:S01]  /*4180*/  FFMA.FTZ R106, R106, R103, R111 ;  /* 0x000000676a6a7223 */ /* 0x000fe2000001006f */
[----:B------:R-:W-:Y:S01]  /*4190*/  HADD2.F32 R45, -RZ, R47.H0_H0 ;  /* 0x2000002fff2d7230 */ /* 0x000fe20000004100 */
[----:B------:R-:W-:Y:S01]  /*41a0*/  F2FP.F16.F32.PACK_AB R33, R104, R33 ;  /* 0x000000216821723e */ /* 0x000fe200000000ff */
[----:B------:R-:W-:Y:S02]  /*41b0*/  HADD2.F32 R110, -RZ, R108.H1_H1 ;  /* 0x3000006cff6e7230 */ /* 0x000fe40000004100 */
[----:B------:R-:W-:Y:S01]  /*41c0*/  HADD2.F32 R51, -RZ, R51.H1_H1 ;  /* 0x30000033ff337230 */ /* 0x000fe20000004100 */
[----:B------:R-:W-:Y:S01]  /*41d0*/  F2FP.F16.F32.PACK_AB R35, R106, R35 ;  /* 0x000000236a23723e */ /* 0x000fe200000000ff */
        /* <DEDUP_REMOVED lines=8> */
[----:B------:R-:W-:Y:S02]  /*4260*/  HADD2.F32 R110, -RZ, R107.H0_H0 ;  /* 0x2000006bff6e7230 */ /* 0x000fe40000004100 */
[----:B------:R-:W-:Y:S01]  /*4270*/  FFMA.FTZ R45, R47, R108, -R114 ;  /* 0x0000006c2f2d7223 */ /* 0x000fe20000010872 */
[----:B------:R-:W-:-:S02]  /*4280*/  HADD2.F32 R103, -RZ, R13.H0_H0 ;  /* 0x2000000dff677230 */ /* 0x000fc40000004100 */
[----:B------:R-:W-:Y:S01]  /*4290*/  FFMA.FTZ R47, R51, R108, R116 ;  /* 0x0000006c332f7223 */ /* 0x000fe20000010074 */
[----:B------:R-:W-:Y:S02]  /*42a0*/  HADD2.F32 R49, -RZ, R48.H0_H0 ;  /* 0x20000030ff317230 */ /* 0x000fe40000004100 */
[----:B------:R-:W-:Y:S02]  /*42b0*/  HADD2.F32 R13, -RZ, R44.H0_H0 ;  /* 0x2000002cff0d7230 */ /* 0x000fe40000004100 */
[----:B------:R-:W-:Y:S02]  /*42c0*/  HADD2.F32 R48, -RZ, R48.H1_H1 ;  /* 0x30000030ff307230 */ /* 0x000fe40000004100 */
[----:B------:R-:W-:Y:S02]  /*42d0*/  HADD2.F32 R44, -RZ, R44.H1_H1 ;  /* 0x3000002cff2c7230 */ /* 0x000fe40000004100 */
[----:B------:R-:W-:Y:S02]  /*42e0*/  HADD2.F32 R108, -RZ, R107.H1_H1 ;  /* 0x3000006bff6c7230 */ /* 0x000fe40000004100 */
[----:B------:R-:W-:Y:S01]  /*42f0*/  FMUL.FTZ R107, R48, R103 ;  /* 0x00000067306b7220 */ /* 0x000fe20000410000 */
[----:B------:R-:W-:-:S02]  /*4300*/  HADD2.F32 R51, -RZ, R12.H0_H0 ;  /* 0x2000000cff337230 */ /* 0x000fc40000004100 */
[-C--:B------:R-:W-:Y:S01]  /*4310*/  FMUL.FTZ R12, R49, R110.reuse ;  /* 0x0000006e310c7220 */ /* 0x080fe20000410000 */
[C---:B------:R-:W-:Y:S01]  /*4320*/  FMUL.FTZ R110, R13.reuse, R110 ;  /* 0x0000006e0d6e7220 */ /* 0x040fe20000410000 */
[C---:B------:R-:W-:Y:S02]  /*4330*/  FMUL.FTZ R103, R44.reuse, R103 ;  /* 0x000000672c677220 */ /* 0x040fe40000410000 */
[-C--:B------:R-:W-:Y:S01]  /*4340*/  FFMA.FTZ R12, R13, R108.reuse, -R12 ;  /* 0x0000006c0d0c7223 */ /* 0x080fe2000001080c */
[----:B------:R-:W-:Y:S01]  /*4350*/  FFMA.FTZ R13, R49, R108, R110 ;  /* 0x0000006c310d7223 */ /* 0x000fe2000001006e */
[-C--:B------:R-:W-:Y:S01]  /*4360*/  FFMA.FTZ R49, R44, R51.reuse, -R107 ;  /* 0x000000332c317223 */ /* 0x080fe2000001086b */
[----:B------:R-:W-:Y:S01]  /*4370*/  FFMA.FTZ R44, R48, R51, R103 ;  /* 0x00000033302c7223 */ /* 0x000fe20000010067 */
[--C-:B------:R-:W-:Y:S02]  /*4380*/  HADD2.F32 R51, -RZ, R105.reuse.H0_H0 ;  /* 0x20000069ff337230 */ /* 0x100fe40000004100 */
[----:B------:R-:W-:-:S02]  /*4390*/  HADD2.F32 R105, -RZ, R105.H1_H1 ;  /* 0x30000069ff697230 */ /* 0x000fc40000004100 */
[----:B------:R-:W-:Y:S02]  /*43a0*/  HADD2.F32 R107, -RZ, R15.H0_H0 ;  /* 0x2000000fff6b7230 */ /* 0x000fe40000004100 */
[----:B------:R-:W-:Y:S02]  /*43b0*/  HADD2.F32 R48, -RZ, R50.H0_H0 ;  /* 0x20000032ff307230 */ /* 0x000fe40000004100 */
[----:B------:R-:W-:Y:S02]  /*43c0*/  HADD2.F32 R15, -RZ, R46.H0_H0 ;  /* 0x2000002eff0f7230 */ /* 0x000fe40000004100 */
[----:B------:R-:W-:Y:S02]  /*43d0*/  HADD2.F32 R50, -RZ, R50.H1_H1 ;  /* 0x30000032ff327230 */ /* 0x000fe40000004100 */
[----:B------:R-:W-:Y:S02]  /*43e0*/  HADD2.F32 R46, -RZ, R46.H1_H1 ;  /* 0x3000002eff2e7230 */ /* 0x000fe40000004100 */
[----:B------:R-:W-:-:S02]  /*43f0*/  HADD2.F32 R103, -RZ, R14.H0_H0 ;  /* 0x2000000eff677230 */ /* 0x000fc40000004100 */
[----:B------:R-:W-:Y:S01]  /*4400*/  FMUL.FTZ R14, R48, R105 ;  /* 0x00000069300e7220 */ /* 0x000fe20000410000 */
[----:B------:R-:W-:Y:S01]  /*4410*/  FMUL.FTZ R109, R50, R107 ;  /* 0x0000006b326d7220 */ /* 0x000fe20000410000 */
[C---:B------:R-:W-:Y:S01]  /*4420*/  FMUL.FTZ R105, R15.reuse, R105 ;  /* 0x000000690f697220 */ /* 0x040fe20000410000 */
        /* <DEDUP_REMOVED lines=14> */
[----:B------:R-:W-:-:S07]  /*4510*/  MOV R45, R33 ;  /* 0x00000021002d7202 */ /* 0x000fce0000000f00 */
.L_x_14934:
[----:B------:R-:W-:Y:S05]  /*4520*/  BSYNC B2 ;  /* 0x0000000000027941 */ /* 0x000fea0003800000 */
.L_x_14933:
        /* <DEDUP_REMOVED lines=12> */
.L_x_14932:
[----:B------:R-:W-:Y:S05]  /*45f0*/  BSYNC B1 ;  /* 0x0000000000017941 */ /* 0x000fea0003800000 */
.L_x_14931:
        /* <DEDUP_REMOVED lines=11> */
[----:B------:R-:W-:Y:S01]  /*46b0*/  VIADD R32, R19, 0x60 ;  /* 0x0000006013207836 */ /* 0x000fe20000000000 */
[----:B------:R-:W-:Y:S01]  /*46c0*/  IADD3.X R13, R76, R47, R5, P5, P6 ;  /* 0x0000002f4c0d7210 */ /* 0x000fe20002fec405 */
[----:B------:R-:W-:Y:S01]  /*46d0*/  IMAD.SHL.U32 R15, R15, 0x40, RZ ;  /* 0x000000400f0f7824 */ /* 0x000fe200078e00ff */
[----:B------:R-:W-:Y:S01]  /*46e0*/  LEA R44, P5, R12, R80, 0x1 ;  /* 0x000000500c2c7211 */ /* 0x000fe200078a08ff */
[----:B------:R-:W-:Y:S01]  /*46f0*/  IMAD.SHL.U32 R32, R32, 0x40, RZ ;  /* 0x0000004020207824 */ /* 0x000fe200078e00ff */
[----:B------:R-:W-:Y:S02]  /*4700*/  BSSY B1, `(.L_x_14935) ;  /* 0x000006a000017945 */ /* 0x000fe40003800000 */
[----:B------:R-:W-:-:S02]  /*4710*/  LEA.HI.X R45, R12, R81, R13, 0x1, P5 ;  /* 0x000000510c2d7211 */ /* 0x000fc400028f0c0d */
[----:B------:R-:W-:Y:S02]  /*4720*/  SHF.R.S32.HI R13, RZ, 0x1f, R96 ;  /* 0x0000001fff0d7819 */ /* 0x000fe40000011460 */
[----:B------:R-:W-:Y:S02]  /*4730*/  LOP3.LUT R15, R15, 0x1c0, RZ, 0xc0, !PT ;  /* 0x000001c00f0f7812 */ /* 0x000fe400078ec0ff */
[----:B------:R-:W-:Y:S02]  /*4740*/  LEA.HI R13, R13, R96, RZ, 0x4 ;  /* 0x000000600d0d7211 */ /* 0x000fe400078f20ff */
[----:B------:R-:W-:Y:S02]  /*4750*/  LOP3.LUT R32, R32, 0x1c0, RZ, 0xc0, !PT ;  /* 0x000001c020207812 */ /* 0x000fe400078ec0ff */
[----:B------:R-:W-:Y:S02]  /*4760*/  LEA.HI.SX32 R13, R13, R6, 0x1c ;  /* 0x000000060d0d7211 */ /* 0x000fe400078fe2ff */
[----:B------:R-:W-:-:S02]  /*4770*/  SHF.R.U32.HI R15, RZ, 0x3, R15 ;  /* 0x00000003ff0f7819 */ /* 0x000fc4000001160f */
[----:B------:R-:W-:Y:S01]  /*4780*/  SHF.L.U32 R49, R13, 0x3, RZ ;  /* 0x000000030d317819 */ /* 0x000fe200000006ff */
[----:B------:R-:W-:-:S03]  /*4790*/  IMAD R13, R22, 0x2000, R3 ;  /* 0x00002000160d7824 */ /* 0x000fc600078e0203 */
[----:B------:R-:W-:Y:S01]  /*47a0*/  LOP3.LUT R12, R32, 0x38, R49, 0xf8, !PT ;  /* 0x00000038200c7812 */ /* 0x000fe200078ef831 */
[----:B------:R-:W-:-:S03]  /*47b0*/  IMAD R13, R13, 0x2, R2 ;  /* 0x000000020d0d7824 */ /* 0x000fc600078e0202 */
        /* <DEDUP_REMOVED lines=8> */
[--C-:B------:R-:W-:Y:S01]  /*4840*/  HADD2.F32 R51, -RZ, R99.reuse.H0_H0 ;  /* 0x20000063ff337230 */ /* 0x100fe20000004100 */
[----:B------:R-:W-:Y:S01]  /*4850*/  SHF.R.U64 R36, R38, 0x10, R39 ;  /* 0x0000001026247819 */ /* 0x000fe20000001227 */
[----:B-1----:R-:W-:Y:S01]  /*4860*/  IMAD.MOV.U32 R38, RZ, RZ, R12 ;  /* 0x000000ffff267224 */ /* 0x002fe200078e000c */
[----:B------:R-:W-:Y:S01]  /*4870*/  SHF.R.U32.HI R50, RZ, 0x10, R41 ;  /* 0x00000010ff327819 */ /* 0x000fe20000011629 */
[----:B--2---:R-:W-:Y:S01]  /*4880*/  IMAD.MOV.U32 R12, RZ, RZ, R33 ;  /* 0x000000ffff0c7224 */ /* 0x004fe200078e0021 */
[----:B------:R-:W-:Y:S01]  /*4890*/  SHF.R.U32.HI R48, RZ, 0x10, R37 ;  /* 0x00000010ff307819 */ /* 0x000fe20000011625 */
[----:B------:R-:W-:Y:S01]  /*48a0*/  HADD2.F32 R99, -RZ, R99.H1_H1 ;  /* 0x30000063ff637230 */ /* 0x000fe20000004100 */
[----:B------:R-:W-:Y:S01]  /*48b0*/  SHF.R.U64 R40, R40, 0x10, R41 ;  /* 0x0000001028287819 */ /* 0x000fe20000001229 */
[----:B------:R-:W-:Y:S01]  /*48c0*/  HADD2.F32 R50, -RZ, R50.H0_H0 ;  /* 0x20000032ff327230 */ /* 0x000fe20000004100 */
[----:B------:R-:W-:Y:S01]  /*48d0*/  SHF.R.U32.HI R41, RZ, 0x10, R39 ;  /* 0x00000010ff297819 */ /* 0x000fe20000011627 */
[----:B------:R-:W-:Y:S01]  /*48e0*/  IMAD.MOV.U32 R39, RZ, RZ, R32 ;  /* 0x000000ffff277224 */ /* 0x000fe200078e0020 */
[----:B------:R-:W-:Y:S01]  /*48f0*/  SHF.R.U64 R37, R42, 0x10, R43 ;  /* 0x000000102a257819 */ /* 0x000fe2000000122b */
[----:B------:R-:W-:Y:S01]  /*4900*/  IMAD.MOV.U32 R42, RZ, RZ, R35 ;  /* 0x000000ffff2a7224 */ /* 0x000fe200078e0023 */
[----:B------:R-:W-:Y:S01]  /*4910*/  MOV R33, R15 ;  /* 0x0000000f00217202 */ /* 0x000fe20000000f00 */
[--C-:B------:R-:W-:Y:S01]  /*4920*/  HADD2.F32 R32, -RZ, R12.reuse.H0_H0 ;  /* 0x2000000cff207230 */ /* 0x100fe20000004100 */
[----:B------:R-:W-:Y:S01]  /*4930*/  SHF.R.U32.HI R87, RZ, 0x10, R43 ;  /* 0x00000010ff577819 */ /* 0x000fe2000001162b */
        /* <DEDUP_REMOVED lines=14> */
[--C-:B------:R-:W-:Y:S01]  /*4a20*/  HADD2.F32 R43, -RZ, R42.reuse.H0_H0 ;  /* 0x2000002aff2b7230 */ /* 0x100fe20000004100 */
[----:B------:R-:W-:Y:S01]  /*4a30*/  F2FP.F16.F32.PACK_AB R15, R15, R12 ;  /* 0x0000000c0f0f723e */ /* 0x000fe200000000ff */
[----:B------:R-:W-:Y:S02]  /*4a40*/  HADD2.F32 R48, -RZ, R42.H1_H1 ;  /* 0x3000002aff307230 */ /* 0x000fe40000004100 */
[----:B------:R-:W-:Y:S02]  /*4a50*/  HADD2.F32 R35, -RZ, R33.H0_H0 ;  /* 0x20000021ff237230 */ /* 0x000fe40000004100 */
[-C--:B------:R-:W-:Y:S01]  /*4a60*/  FMUL.FTZ R88, R43, R86.reuse ;  /* 0x000000562b587220 */ /* 0x080fe20000410000 */
[----:B------:R-:W-:Y:S02]  /*4a70*/  HADD2.F32 R51, -RZ, R87.H0_H0 ;  /* 0x20000057ff337230 */ /* 0x000fe40000004100 */
[----:B------:R-:W-:Y:S02]  /*4a80*/  HADD2.F32 R42, -RZ, R33.H1_H1 ;  /* 0x30000021ff2a7230 */ /* 0x000fe40000004100 */
[----:B------:R-:W-:Y:S01]  /*4a90*/  FMUL.FTZ R86, R35, R86 ;  /* 0x0000005623567220 */ /* 0x000fe20000410000 */
[----:B------:R-:W-:-:S02]  /*4aa0*/  HADD2.F32 R50, -RZ, R102.H0_H0 ;  /* 0x20000066ff327230 */ /* 0x000fc40000004100 */
[-C--:B------:R-:W-:Y:S01]  /*4ab0*/  FMUL.FTZ R87, R48, R51.reuse ;  /* 0x0000003330577220 */ /* 0x080fe20000410000 */
[----:B------:R-:W-:Y:S02]  /*4ac0*/  HADD2.F32 R41, -RZ, R41.H0_H0 ;  /* 0x20000029ff297230 */ /* 0x000fe40000004100 */
[C---:B------:R-:W-:Y:S01]  /*4ad0*/  FMUL.FTZ R51, R42.reuse, R51 ;  /* 0x000000332a337220 */ /* 0x040fe20000410000 */
[----:B------:R-:W-:Y:S02]  /*4ae0*/  HADD2.F32 R101, -RZ, R101.H1_H1 ;  /* 0x30000065ff657230 */ /* 0x000fe40000004100 */
[-C--:B------:R-:W-:Y:S01]  /*4af0*/  FFMA.FTZ R33, R35, R50.reuse, -R88 ;  /* 0x0000003223217223 */ /* 0x080fe20000010858 */
[----:B------:R-:W-:Y:S01]  /*4b00*/  FFMA.FTZ R35, R43, R50, R86 ;  /* 0x000000322b237223 */ /* 0x000fe20000010056 */
[-C--:B------:R-:W-:Y:S01]  /*4b10*/  FFMA.FTZ R50, R42, R41.reuse, -R87 ;  /* 0x000000292a327223 */ /* 0x080fe20000010857 */
[----:B------:R-:W-:Y:S01]  /*4b20*/  FFMA.FTZ R86, R48, R41, R51 ;  /* 0x0000002930567223 */ /* 0x000fe20000010033 */
[----:B------:R-:W-:-:S02]  /*4b30*/  HADD2.F32 R42, -RZ, R40.H0_H0 ;  /* 0x20000028ff2a7230 */ /* 0x000fc40000004100 */
[--C-:B------:R-:W-:Y:S01]  /*4b40*/  HADD2.F32 R41, -RZ, R39.reuse.H0_H0 ;  /* 0x20000027ff297230 */ /* 0x100fe20000004100 */
[----:B------:R-:W-:Y:S01]  /*4b50*/  F2FP.F16.F32.PACK_AB R50, R50, R33 ;  /* 0x000000213232723e */ /* 0x000fe200000000ff */
[--C-:B------:R-:W-:Y:S01]  /*4b60*/  HADD2.F32 R40, -RZ, R38.reuse.H0_H0 ;  /* 0x20000026ff287230 */ /* 0x100fe20000004100 */
[----:B------:R-:W-:Y:S01]  /*4b70*/  F2FP.F16.F32.PACK_AB R33, R32, R13 ;  /* 0x0000000d2021723e */ /* 0x000fe200000000ff */
        /* <DEDUP_REMOVED lines=9> */
[-C--:B------:R-:W-:Y:S01]  /*4c10*/  FFMA.FTZ R40, R38, R46.reuse, -R51 ;  /* 0x0000002e26287223 */ /* 0x080fe20000010833 */
[----:B------:R-:W-:Y:S02]  /*4c20*/  HADD2.F32 R41, -RZ, R37.H0_H0 ;  /* 0x20000025ff297230 */ /* 0x000fe40000004100 */
[----:B------:R-:W-:Y:S01]  /*4c30*/  FFMA.FTZ R51, R39, R46, R42 ;  /* 0x0000002e27337223 */ /* 0x000fe2000001002a */
[----:B------:R-:W-:Y:S01]  /*4c40*/  HADD2.F32 R38, -RZ, R34.H0_H0 ;  /* 0x20000022ff267230 */ /* 0x000fe20000004100 */
[----:B------:R-:W-:Y:S01]  /*4c50*/  F2FP.F16.F32.PACK_AB R35, R86, R35 ;  /* 0x000000235623723e */ /* 0x000fe200000000ff */
[----:B------:R-:W-:Y:S01]  /*4c60*/  HADD2.F32 R37, -RZ, R14.H0_H0 ;  /* 0x2000000eff257230 */ /* 0x000fe20000004100 */
[----:B------:R-:W-:Y:S01]  /*4c70*/  F2FP.F16.F32.PACK_AB R12, R40, R43 ;  /* 0x0000002b280c723e */ /* 0x000fe200000000ff */
[----:B------:R-:W-:Y:S01]  /*4c80*/  HADD2.F32 R34, -RZ, R34.H1_H1 ;  /* 0x30000022ff227230 */ /* 0x000fe20000004100 */
[----:B------:R-:W-:Y:S01]  /*4c90*/  F2FP.F16.F32.PACK_AB R32, R51, R48 ;  /* 0x000000303320723e */ /* 0x000fe200000000ff */
[----:B------:R-:W-:-:S02]  /*4ca0*/  HADD2.F32 R100, -RZ, R100.H1_H1 ;  /* 0x30000064ff647230 */ /* 0x000fc40000004100 */
[----:B------:R-:W-:Y:S02]  /*4cb0*/  HADD2.F32 R14, -RZ, R14.H1_H1 ;  /* 0x3000000eff0e7230 */ /* 0x000fe40000004100 */
[-C--:B------:R-:W-:Y:S01]  /*4cc0*/  FMUL.FTZ R89, R34, R41.reuse ;  /* 0x0000002922597220 */ /* 0x080fe20000410000 */
[----:B------:R-:W-:Y:S02]  /*4cd0*/  HADD2.F32 R102, -RZ, R102.H1_H1 ;  /* 0x30000066ff667230 */ /* 0x000fe40000004100 */
[-C--:B------:R-:W-:Y:S01]  /*4ce0*/  FMUL.FTZ R87, R37, R100.reuse ;  /* 0x0000006425577220 */ /* 0x080fe20000410000 */
[----:B------:R-:W-:Y:S02]  /*4cf0*/  HADD2.F32 R39, -RZ, R36.H0_H0 ;  /* 0x20000024ff277230 */ /* 0x000fe40000004100 */
[----:B------:R-:W-:Y:S01]  /*4d00*/  FMUL.FTZ R36, R38, R100 ;  /* 0x0000006426247220 */ /* 0x000fe20000410000 */
[----:B------:R-:W-:Y:S01]  /*4d10*/  FMUL.FTZ R41, R14, R41 ;  /* 0x000000290e297220 */ /* 0x000fe20000410000 */
[----:B------:R-:W-:Y:S01]  /*4d20*/  FFMA.FTZ R87, R38, R102, R87 ;  /* 0x0000006626577223 */ /* 0x000fe20000010057 */
[----:B------:R-:W-:-:S02]  /*4d30*/  IMAD.MOV.U32 R13, RZ, RZ, R15 ;  /* 0x000000ffff0d7224 */ /* 0x000fc400078e000f */
[----:B------:R-:W-:Y:S01]  /*4d40*/  FFMA.FTZ R36, R37, R102, -R36 ;  /* 0x0000006625247223 */ /* 0x000fe20000010824 */
[-C--:B------:R-:W-:Y:S01]  /*4d50*/  FFMA.FTZ R89, R14, R39.reuse, -R89 ;  /* 0x000000270e597223 */ /* 0x080fe20000010859 */
[----:B------:R-:W-:Y:S01]  /*4d60*/  FFMA.FTZ R34, R34, R39, R41 ;  /* 0x0000002722227223 */ /* 0x000fe20000010029 */
[----:B------:R-:W-:-:S03]  /*4d70*/  IMAD.MOV.U32 R15, RZ, RZ, R50 ;  /* 0x000000ffff0f7224 */ /* 0x000fc600078e0032 */
[----:B------:R-:W-:Y:S02]  /*4d80*/  F2FP.F16.F32.PACK_AB R14, R89, R36 ;  /* 0x00000024590e723e */ /* 0x000fe400000000ff */
[----:B------:R-:W-:-:S07]  /*4d90*/  F2FP.F16.F32.PACK_AB R34, R34, R87 ;  /* 0x000000572222723e */ /* 0x000fce00000000ff */
.L_x_14936:
[----:B------:R-:W-:Y:S05]  /*4da0*/  BSYNC B1 ;  /* 0x0000000000017941 */ /* 0x000fea0003800000 */
.L_x_14935:
        /* <DEDUP_REMOVED lines=10> */
.L_x_14902:
[----:B------:R-:W-:-:S13]  /*4e50*/  ISETP.NE.AND P3, PT, R156, 0x3, PT ;  /* 0x000000039c00780c */ /* 0x000fda0003f65270 */
[----:B------:R-:W-:Y:S05]  /*4e60*/  @!P3 BRA `(.L_x_14937) ;  /* 0x000000000004b947 */ /* 0x000fea0003800000 */
[----:B------:R-:W-:Y:S01]  /*4e70*/  BPT.TRAP 0x1 ;  /* 0x000000040000795c */ /* 0x000fe20000300000 */
.L_x_14937:
[----:B------:R-:W-:Y:S01]  /*4e80*/  IMAD R78, R22, 0x8, R2 ;  /* 0x00000008164e7824 */ /* 0x000fe200078e0202 */
[----:B------:R-:W-:Y:S01]  /*4e90*/  SHF.L.U32 R90, R154, 0x1f, RZ ;  /* 0x0000001f9a5a7819 */ /* 0x000fe200000006ff */
[----:B------:R-:W-:Y:S01]  /*4ea0*/  IMAD R83, R26, -0x80, R28 ;  /* 0xffffff801a537824 */ /* 0x000fe200078e021c */
[----:B------:R-:W-:Y:S02]  /*4eb0*/  BSSY B1, `(.L_x_14938) ;  /* 0x0000004000017945 */ /* 0x000fe40003800000 */
[----:B------:R-:W1:Y:S02]  /*4ec0*/  SYNCS.PHASECHK.TRANS64.TRYWAIT P4, [R78+URZ+0x16890], R90 ;  /* 0x0168905a4e0075a7 */ /* 0x000e64000808017f */
[----:B------:R-:W-:Y:S01]  /*4ed0*/  VIMNMX R83, R83, 0x80, PT ;  /* 0x0000008053537848 */ /* 0x000fe20003fe0100 */
[----:B-1----:R-:W-:Y:S06]  /*4ee0*/  @!P4 BRA `(.L_x_14939) ;  /* 0x0000012c00f4c947 */ /* 0x002fec0003800000 */
.L_x_15170:
[----:B------:R-:W-:Y:S05]  /*4ef0*/  BSYNC B1 ;  /* 0x0000000000017941 */ /* 0x000fea0003800000 */
.L_x_14938:
[----:B------:R-:W-:Y:S01]  /*4f00*/  ISETP.GE.AND P4, PT, R19, R83, PT ;  /* 0x000000531300720c */ /* 0x000fe20003f86270 */
[----:B------:R-:W-:-:S12]  /*4f10*/  BSSY B1, `(.L_x_14940) ;  /* 0x0000006000017945 */ /* 0x000fd80003800000 */
[----:B------:R-:W-:Y:S05]  /*4f20*/  @P4 BRA `(.L_x_14941) ;  /* 0x0000000000104947 */ /* 0x000fea0003800000 */
[----:B------:R-:W2:Y:S04]  /*4f30*/  @!P1 LDS.128 R12, [R82+0xe000] ;  /* 0x00e00000520c9984 */ /* 0x000ea80000000c00 */
[----:B0-----:R-:W0:Y:S04]  /*4f40*/  @!P2 LDS.128 R32, [R79+0xe000] ;  /* 0x00e000004f20a984 */ /* 0x001e280000000c00 */
[----:B--2---:R2:W-:Y:S04]  /*4f50*/  @!P1 STG.E.128 desc[UR40][R38.64], R12 ;  /* 0x0000000c26009986 */ /* 0x0045e8000c101d28 */
[----:B0-----:R2:W-:Y:S02]  /*4f60*/  @!P2 STG.E.128 desc[UR40][R38.64+0x40], R32 ;  /* 0x000040202600a986 */ /* 0x0015e4000c101d28 */
.L_x_14941:
[----:B------:R-:W-:Y:S05]  /*4f70*/  BSYNC B1 ;  /* 0x0000000000017941 */ /* 0x000fea0003800000 */
.L_x_14940:
[----:B--2---:R-:W-:-:S05]  /*4f80*/  VIADD R12, R19, 0x60 ;  /* 0x00000060130c7836 */ /* 0x004fca0000000000 */
[----:B------:R-:W-:-:S13]  /*4f90*/  ISETP.GE.AND P4, PT, R12, R83, PT ;  /* 0x000000530c00720c */ /* 0x000fda0003f86270 */
[----:B------:R-:W-:Y:S05]  /*4fa0*/  @P4 BRA `(.L_x_14919) ;  /* 0x0000000000104947 */ /* 0x000fea0003800000 */
[----:B------:R-:W2:Y:S04]  /*4fb0*/  @!P1 LDS.128 R12, [R82+0x11000] ;  /* 0x01100000520c9984 */ /* 0x000ea80000000c00 */
[----:B0-----:R-:W0:Y:S04]  /*4fc0*/  @!P2 LDS.128 R32, [R79+0x11000] ;  /* 0x011000004f20a984 */ /* 0x001e280000000c00 */
[----:B--2---:R2:W-:Y:S04]  /*4fd0*/  @!P1 STG.E.128 desc[UR40][R36.64], R12 ;  /* 0x0000000c24009986 */ /* 0x0045e8000c101d28 */
[----:B0-----:R2:W-:Y:S02]  /*4fe0*/  @!P2 STG.E.128 desc[UR40][R36.64+0x40], R32 ;  /* 0x000040202400a986 */ /* 0x0015e4000c101d28 */
.L_x_14919:
[----:B------:R-:W-:Y:S05]  /*4ff0*/  BSYNC B0 ;  /* 0x0000000000007941 */ /* 0x000fea0003800000 */
.L_x_14901:
        /* <DEDUP_REMOVED lines=17> */
.L_x_14943:
[----:B------:R-:W-:Y:S05]  /*5110*/  BSYNC B0 ;  /* 0x0000000000007941 */ /* 0x000fea0003800000 */
.L_x_14942:
[----:B------:R-:W2:Y:S01]  /*5120*/  SYNCS.PHASECHK.TRANS64.TRYWAIT P3, [R78+URZ+0x168b0], R90 ;  /* 0x0168b05a4e0075a7 */ /* 0x000ea2000806017f */
[----:B------:R-:W-:Y:S01]  /*5130*/  ULDC UR42, c[0x0][0x2f4] ;  /* 0x0000bd00002a7ab9 */ /* 0x000fe20000000800 */
[----:B------:R-:W-:Y:S01]  /*5140*/  ULDC.64 UR38, c[0x0][0x328] ;  /* 0x0000ca0000267ab9 */ /* 0x000fe20000000a00 */
[----:B------:R-:W-:Y:S01]  /*5150*/  ULDC.64 UR36, c[0x0][0x318] ;  /* 0x0000c60000247ab9 */ /* 0x000fe20000000a00 */
[----:B------:R-:W-:Y:S01]  /*5160*/  BSSY B0, `(.L_x_14944) ;  /* 0x0000003000007945 */ /* 0x000fe20003800000 */
[----:B----4-:R-:W-:-:S03]  /*5170*/  IMAD.WIDE R32, R26, 0x80, R10 ;  /* 0x000000801a207825 */ /* 0x010fc600078e020a */
[----:B--2---:R-:W-:Y:S05]  /*5180*/  @!P3 BRA `(.L_x_14945) ;  /* 0x0000012c0060b947 */ /* 0x004fea0003800000 */
.L_x_15171:
[----:B------:R-:W-:Y:S05]  /*5190*/  BSYNC B0 ;  /* 0x0000000000007941 */ /* 0x000fea0003800000 */
.L_x_14944:
[----:B------:R-:W-:Y:S01]  /*51a0*/  ISETP.GE.AND P3, PT, R19, R83, PT ;  /* 0x000000531300720c */ /* 0x000fe20003f66270 */
[----:B------:R-:W-:-:S12]  /*51b0*/  BSSY B0, `(.L_x_14946) ;  /* 0x0000010000007945 */ /* 0x000fd80003800000 */
[----:B------:R-:W-:Y:S05]  /*51c0*/  @P3 BRA `(.L_x_14947) ;  /* 0x0000000000383947 */ /* 0x000fea0003800000 */
[----:B------:R-:W-:Y:S02]  /*51d0*/  IMAD R15, R33, UR38, RZ ;  /* 0x00000026210f7c24 */ /* 0x000fe4000f8e02ff */
[----:B-1----:R-:W-:Y:S02]  /*51e0*/  IMAD.MOV.U32 R12, RZ, RZ, R56 ;  /* 0x000000ffff0c7224 */ /* 0x002fe400078e0038 */
[----:B------:R-:W-:Y:S02]  /*51f0*/  IMAD.MOV.U32 R13, RZ, RZ, R0 ;  /* 0x000000ffff0d7224 */ /* 0x000fe400078e0000 */
[C---:B------:R-:W-:Y:S02]  /*5200*/  IMAD R15, R32.reuse, UR39, R15 ;  /* 0x00000027200f7c24 */ /* 0x040fe4000f8e020f */
[----:B------:R-:W-:-:S05]  /*5210*/  IMAD.WIDE.U32 R12, R32, UR38, R12 ;  /* 0x00000026200c7c25 */ /* 0x000fca000f8e000c */
[----:B------:R-:W-:Y:S02]  /*5220*/  IADD3 R13, R13, R15, RZ ;  /* 0x0000000f0d0d7210 */ /* 0x000fe40007ffe0ff */
        /* <DEDUP_REMOVED lines=8> */
.L_x_14947:
[----:B------:R-:W-:Y:S05]  /*52b0*/  BSYNC B0 ;  /* 0x0000000000007941 */ /* 0x000fea0003800000 */
.L_x_14946:
        /* <DEDUP_REMOVED lines=20> */
.L_x_14949:
[----:B------:R-:W-:Y:S05]  /*5400*/  BSYNC B0 ;  /* 0x0000000000007941 */ /* 0x000fea0003800000 */
.L_x_14948:
[----:B-1----:R-:W3:Y:S01]  /*5410*/  LDL R12, [R1] ;  /* 0x00000000010c7983 */ /* 0x002ee20000100800 */
        /* <DEDUP_REMOVED lines=12> */
[----:B------:R-:W-:Y:S02]  /*54e0*/  SEL R22, R22, RZ, P3 ;  /* 0x000000ff16167207 */ /* 0x000fe40001800000 */
[----:B------:R-:W-:Y:S01]  /*54f0*/  LOP3.LUT R154, R154, R13, RZ, 0x3c, !PT ;  /* 0x0000000d9a9a7212 */ /* 0x000fe200078e3cff */
[----:B------:R0:W-:Y:S01]  /*5500*/  @!P4 SYNCS.ARRIVE.TRANS64.RED.A1T0 RZ, [R78+URZ], RZ ;  /* 0x000000ff4effc9a7 */ /* 0x0001e2000810043f */
[----:B---3--:R-:W-:-:S13]  /*5510*/  LOP3.LUT P5, RZ, R12, 0x2, RZ, 0xc0, !PT ;  /* 0x000000020cff7812 */ /* 0x008fda00078ac0ff */
[----:B0-----:R-:W-:Y:S05]  /*5520*/  @P5 BRA `(.L_x_14950) ;  /* 0xffffffcc00545947 */ /* 0x001fea000383ffff */
[----:B------:R-:W0:Y:S01]  /*5530*/  S2R R12, SR_TID.X ;  /* 0x00000000000c7919 */ /* 0x000e220000002100 */
[----:B------:R-:W-:Y:S02]  /*5540*/  PLOP3.LUT P0, PT, PT, PT, PT, 0x8, 0x0 ;  /* 0x000000000000781c */ /* 0x000fe40003f0e170 */
[----:B0-----:R-:W-:-:S04]  /*5550*/  SHF.R.U32.HI R12, RZ, 0x7, R12 ;  /* 0x00000007ff0c7819 */ /* 0x001fc8000001160c */
[----:B------:R-:W-:-:S13]  /*5560*/  ISETP.NE.AND P5, PT, R12, 0x1, PT ;  /* 0x000000010c00780c */ /* 0x000fda0003fa5270 */
[----:B------:R-:W-:Y:S06]  /*5570*/  @!P5 BAR.ARV 0x9, 0x100 ;  /* 0x024400000000db1d */ /* 0x000fec0000002000 */
.L_x_14896:
[----:B------:R-:W2:Y:S01]  /*5580*/  LDL R5, [R1+0x24] ;  /* 0x0000240001057983 */ /* 0x000ea20000100800 */
[----:B------:R-:W0:Y:S01]  /*5590*/  LDC R0, c[0x0][0x448] ;  /* 0x00011200ff007b82 */ /* 0x000e220000000800 */
        /* <DEDUP_REMOVED lines=15> */
[----:B------:R-:W-:Y:S02]  /*5690*/  IMAD.MOV.U32 R94, RZ, RZ, RZ ;  /* 0x000000ffff5e7224 */ /* 0x000fe400078e00ff */
[----:B------:R-:W-:Y:S02]  /*56a0*/  IMAD.MOV.U32 R25, RZ, RZ, RZ ;  /* 0x000000ffff197224 */ /* 0x000fe400078e00ff */
[----:B------:R-:W-:Y:S02]  /*56b0*/  IMAD.MOV.U32 R13, RZ, RZ, RZ ;  /* 0x000000ffff0d7224 */ /* 0x000fe400078e00ff */
[----:B------:R-:W-:Y:S01]  /*56c0*/  IMAD.MOV.U32 R90, RZ, RZ, RZ ;  /* 0x000000ffff5a7224 */ /* 0x000fe200078e00ff */
[----:B0-----:R-:W-:-:S13]  /*56d0*/  ISETP.NE.AND P1, PT, R0, 0x1, PT ;  /* 0x000000010000780c */ /* 0x001fda0003f25270 */
[----:B------:R-:W0:Y:S08]  /*56e0*/  @P1 LDC R3, c[0x0][0x44c] ;  /* 0x00011300ff031b82 */ /* 0x000e300000000800 */
[----:B------:R-:W1:Y:S01]  /*56f0*/  @P1 LDC R4, c[0x0][0x450] ;  /* 0x00011400ff041b82 */ /* 0x000e620000000800 */
[----:B--2---:R-:W-:-:S04]  /*5700*/  VIADD R0, R5, 0xbf ;  /* 0x000000bf05007836 */ /* 0x004fc80000000000 */
[----:B0-----:R-:W-:-:S05]  /*5710*/  @P1 IMAD.HI.U32 R3, R0, R3, RZ ;  /* 0x0000000300031227 */ /* 0x001fca00078e00ff */
[----:B-1----:R-:W-:Y:S02]  /*5720*/  @P1 SHF.R.U32.HI R0, RZ, R4, R3 ;  /* 0x00000004ff001219 */ /* 0x002fe40000011603 */
[----:B------:R-:W-:Y:S02]  /*5730*/  PLOP3.LUT P1, PT, PT, PT, PT, 0x80, 0x0 ;  /* 0x000000000000781c */ /* 0x000fe40003f2f070 */
[----:B------:R-:W-:-:S04]  /*5740*/  IADD3 R0, R91, R0, RZ ;  /* 0x000000005b007210 */ /* 0x000fc80007ffe0ff */
[----:B------:R-:W-:-:S04]  /*5750*/  SHF.R.S32.HI R3, RZ, 0x1f, R0 ;  /* 0x0000001fff037819 */ /* 0x000fc80000011400 */
[----:B------:R-:W-:-:S04]  /*5760*/  LEA.HI R3, R3, R0, RZ, 0x7 ;  /* 0x0000000003037211 */ /* 0x000fc800078f38ff */
[----:B------:R-:W-:-:S04]  /*5770*/  SHF.R.S32.HI R3, RZ, 0x7, R3 ;  /* 0x00000007ff037819 */ /* 0x000fc80000011403 */
[----:B------:R-:W-:-:S04]  /*5780*/  VIMNMX R92, R92, R3, PT ;  /* 0x000000035c5c7248 */ /* 0x000fc80003fe0100 */
[----:B------:R-:W-:Y:S01]  /*5790*/  ISETP.GE.AND P2, PT, R92, 0x1, PT ;  /* 0x000000015c00780c */ /* 0x000fe20003f46270 */
[----:B------:R-:W-:-:S12]  /*57a0*/  @P0 BRA `(.L_x_14951) ;  /* 0x00000000000c0947 */ /* 0x000fd80003800000 */
[----:B------:R-:W0:Y:S01]  /*57b0*/  FENCE.VIEW.ASYNC.G ;  /* 0x00000000000073c6 */ /* 0x000e220000000100 */
[----:B------:R-:W-:Y:S05]  /*57c0*/  WARPSYNC.ALL ;  /* 0x0000000000007948 */ /* 0x000fea0003800000 */
[----:B0-----:R-:W-:Y:S06]  /*57d0*/  BAR.ARV 0xc, 0x200 ;  /* 0x0308000000007b1d */ /* 0x001fec0000002000 */
.L_x_14951:
[----:B------:R-:W-:Y:S02]  /*57e0*/  IMAD.MOV.U32 R12, RZ, RZ, RZ ;  /* 0x000000ffff0c7224 */ /* 0x000fe400078e00ff */
[----:B------:R-:W-:Y:S01]  /*57f0*/  IMAD.MOV.U32 R27, RZ, RZ, RZ ;  /* 0x000000ffff1b7224 */ /* 0x000fe200078e00ff */
[----:B------:R-:W-:Y:S06]  /*5800*/  @!P2 BRA `(.L_x_14952) ;  /* 0x000000a4004ca947 */ /* 0x000fec0003800000 */
[----:B------:R-:W-:-:S03]  /*5810*/  UMOV UR4, 0xffffffff ;  /* 0xffffffff00047882 */ /* 0x000fc60000000000 */
[----:B------:R-:W-:Y:S05]  /*5820*/  BRA.DIV UR4, `(.L_x_14953) ;  /* 0x0000012604cc7947 */ /* 0x000fea000b800000 */
[----:B------:R-:W0:Y:S02]  /*5830*/  S2R R0, SR_TID.X ;  /* 0x0000000000007919 */ /* 0x000e240000002100 */
[----:B0-----:R-:W-:-:S04]  /*5840*/  IADD3 R3, R0, -0x80, RZ ;  /* 0xffffff8000037810 */ /* 0x001fc80007ffe0ff */
[----:B------:R-:W-:-:S04]  /*5850*/  SHF.R.S32.HI R0, RZ, 0x1f, R3 ;  /* 0x0000001fff007819 */ /* 0x000fc80000011403 */
[----:B------:R-:W-:-:S04]  /*5860*/  LEA.HI R0, R0, R3, RZ, 0x7 ;  /* 0x0000000300007211 */ /* 0x000fc800078f38ff */
[----:B------:R-:W-:-:S05]  /*5870*/  SHF.R.S32.HI R0, RZ, 0x7, R0 ;  /* 0x00000007ff007819 */ /* 0x000fca0000011400 */
[----:B------:R0:W1:Y:S02]  /*5880*/  SHFL.IDX PT, R157, R0, RZ, 0x1f ;  /* 0x00001fff009d7589 */ /* 0x00006400000e0000 */
.L_x_15174:
[----:B01----:R-:W-:Y:S01]  /*5890*/  IMAD.HI R0, R157, 0x55555556, RZ ;  /* 0x555555569d007827 */ /* 0x003fe200078e02ff */
[----:B------:R-:W-:Y:S03]  /*58a0*/  BSSY B6, `(.L_x_14954) ;  /* 0x000001a000067945 */ /* 0x000fe60003800000 */
[----:B------:R-:W-:Y:S01]  /*58b0*/  VIADD R3, R2, 0x8400 ;  /* 0x0000840002037836 */ /* 0x000fe20000000000 */
[----:B------:R-:W-:-:S04]  /*58c0*/  LEA.HI R0, R0, R0, RZ, 0x1 ;  /* 0x0000000000007211 */ /* 0x000fc800078f08ff */
[----:B------:R-:W-:Y:S01]  /*58d0*/  LOP3.LUT P0, RZ, R3, 0x3ff, RZ, 0xc0, !PT ;  /* 0x000003ff03ff7812 */ /* 0x000fe2000780c0ff */
[----:B------:R-:W-:-:S03]  /*58e0*/  IMAD R0, R0, -0x3, R157 ;  /* 0xfffffffd00007824 */ /* 0x000fc600078e029d */
[----:B------:R-:W-:Y:S01]  /*58f0*/  P2R R25, PR, RZ, 0x1 ;  /* 0x00000001ff197803 */ /* 0x000fe20000000000 */
        /* <DEDUP_REMOVED lines=20> */
.L_x_14955:
[----:B------:R-:W-:Y:S05]  /*5a40*/  BSYNC B6 ;  /* 0x0000000000067941 */ /* 0x000fea0003800000 */
.L_x_14954:
        /* <DEDUP_REMOVED lines=13> */
.L_x_14959:
[----:B-1----:R1:W2:Y:S02]  /*5b20*/  SYNCS.PHASECHK.TRANS64.TRYWAIT P0, [R2+URZ+0x16800], R3 ;  /* 0x01680003020075a7 */ /* 0x0022a4000800017f */
[----:B--2---:R-:W-:Y:S05]  /*5b30*/  @!P0 NANOSLEEP.SYNCS 0x989680 ;  /* 0x009896800000895d */ /* 0x004fea0003900000 */
[----:B------:R-:W2:Y:S02]  /*5b40*/  @!P0 SYNCS.PHASECHK.TRANS64 P0, [R2+URZ+0x16800], R3 ;  /* 0x01680003020085a7 */ /* 0x000ea4000800007f */
[----:B--2---:R-:W-:Y:S05]  /*5b50*/  @!P0 BRA `(.L_x_14959) ;  /* 0xfffffffc00f08947 */ /* 0x004fea000383ffff */
.L_x_14958:
[----:B------:R-:W-:Y:S05]  /*5b60*/  BSYNC B0 ;  /* 0x0000000000007941 */ /* 0x000fea0003800000 */
.L_x_14957:
[----:B------:R-:W-:Y:S05]  /*5b70*/  BRA `(.L_x_14960) ;  /* 0x0000002c00907947 */ /* 0x000fea0003800000 */
.L_x_14956:
        /* <DEDUP_REMOVED lines=30> */
.L_x_14962:
[----:B------:R-:W-:Y:S05]  /*5d60*/  BSYNC B6 ;  /* 0x0000000000067941 */ /* 0x000fea0003800000 */
.L_x_14961:
[----:B------:R-:W2:Y:S01]  /*5d70*/  LDL R20, [R1+0x24] ;  /* 0x0000240001147983 */ /* 0x000ea20000100800 */
[----:B------:R-:W-:Y:S01]  /*5d80*/  ULDC.U8 UR4, c[0x0][0x410] ;  /* 0x0001040000047ab9 */ /* 0x000fe20000000000 */
[----:B------:R-:W-:Y:S01]  /*5d90*/  BSSY B0, `(.L_x_14963) ;  /* 0x00002ba000007945 */ /* 0x000fe20003800000 */
[----:B------:R-:W-:Y:S01]  /*5da0*/  ISETP.NE.AND P0, PT, RZ, UR4, PT ;  /* 0x00000004ff007c0c */ /* 0x000fe2000bf05270 */
[----:B--2---:R-:W-:-:S12]  /*5db0*/  IMAD.IADD R39, R19, 0x1, R20 ;  /* 0x0000000113277824 */ /* 0x004fd800078e0214 */
[----:B------:R-:W-:Y:S05]  /*5dc0*/  @!P0 BRA `(.L_x_14964) ;  /* 0x00000014009c8947 */ /* 0x000fea0003800000 */
[----:B------:R-:W0:Y:S01]  /*5dd0*/  LDC R40, c[0x0][0x448] ;  /* 0x00011200ff287b82 */ /* 0x000e220000000800 */
[----:B------:R-:W1:Y:S01]  /*5de0*/  S2R R20, SR_TID.X ;  /* 0x0000000000147919 */ /* 0x000e620000002100 */
[----:B------:R-:W-:Y:S01]  /*5df0*/  ULDC.64 UR4, c[0x0][0x3f8] ;  /* 0x0000fe0000047ab9 */ /* 0x000fe20000000a00 */
[----:B------:R-:W-:Y:S01]  /*5e00*/  MOV R6, R26 ;  /* 0x0000001a00067202 */ /* 0x000fe20000000f00 */
[----:B------:R-:W-:Y:S01]  /*5e10*/  ULDC.64 UR6, c[0x0][0x408] ;  /* 0x0001020000067ab9 */ /* 0x000fe20000000a00 */
[----:B------:R-:W-:Y:S01]  /*5e20*/  IMAD.MOV.U32 R7, RZ, RZ, R31 ;  /* 0x000000ffff077224 */ /* 0x000fe200078e001f */
[----:B------:R-:W-:Y:S01]  /*5e30*/  SHF.R.S32.HI R38, RZ, 0x1f, R155 ;  /* 0x0000001fff267819 */ /* 0x000fe2000001149b */
        /* <DEDUP_REMOVED lines=8> */
[----:B------:R-:W-:-:S05]  /*5ec0*/  LOP3.LUT R20, R20, 0xfffffffc, RZ, 0xc0, !PT ;  /* 0xfffffffc14147812 */ /* 0x000fca00078ec0ff */
[----:B------:R-:W-:-:S04]  /*5ed0*/  IMAD.IADD R20, R21, 0x1, -R20 ;  /* 0x0000000115147824 */ /* 0x000fc800078e0a14 */
        /* <DEDUP_REMOVED lines=24> */
.L_x_15180:
        /* <DEDUP_REMOVED lines=10> */
[----:B--2---:R-:W-:Y:S01]  /*6100*/  IMAD.MOV.U32 R10, RZ, RZ, R0 ;  /* 0x000000ffff0a7224 */ /* 0x004fe200078e0000 */
[----:B------:R-:W-:Y:S01]  /*6110*/  ISETP.GE.AND P3, PT, R155, UR4, PT ;  /* 0x000000049b007c0c */ /* 0x000fe2000bf66270 */
[----:B-1----:R-:W-:Y:S01]  /*6120*/  IMAD.MOV.U32 R11, RZ, RZ, R3 ;  /* 0x000000ffff0b7224 */ /* 0x002fe200078e0003 */
[----:B------:R-:W-:Y:S02]  /*6130*/  ISETP.GE.AND P2, PT, R152, UR4, PT ;  /* 0x0000000498007c0c */ /* 0x000fe4000bf46270 */
[----:B------:R-:W-:Y:S02]  /*6140*/  CS2R R30, SRZ ;  /* 0x00000000001e7805 */ /* 0x000fe4000001ff00 */
[----:B---3--:R-:W-:-:S07]  /*6150*/  MOV R15, R5 ;  /* 0x00000005000f7202 */ /* 0x008fce0000000f00 */
[C---:B------:R-:W-:Y:S01]  /*6160*/  @!P3 IMAD.SHL.U32 R35, R155.reuse, 0x2, RZ ;  /* 0x000000029b23b824 */ /* 0x040fe200078e00ff */
[----:B------:R-:W-:Y:S02]  /*6170*/  @!P3 SHF.L.U64.HI R20, R155, 0x1, R38 ;  /* 0x000000019b14b819 */ /* 0x000fe40000010226 */
[----:B------:R-:W-:Y:S02]  /*6180*/  CS2R R32, SRZ ;  /* 0x0000000000207805 */ /* 0x000fe4000001ff00 */
[----:B------:R-:W-:Y:S01]  /*6190*/  CS2R R24, SRZ ;  /* 0x0000000000187805 */ /* 0x000fe2000001ff00 */
[----:B------:R-:W-:Y:S01]  /*61a0*/  @!P2 IMAD.WIDE R10, R152, 0x2, R10 ;  /* 0x00000002980aa825 */ /* 0x000fe200078e020a */
[-C--:B------:R-:W-:Y:S02]  /*61b0*/  @!P3 IADD3 R26, P0, R0, R35.reuse, RZ ;  /* 0x00000023001ab210 */ /* 0x080fe40007f1e0ff */
[----:B----4-:R-:W-:Y:S01]  /*61c0*/  @!P3 IADD3 R34, P1, R14, R35, RZ ;  /* 0x000000230e22b210 */ /* 0x010fe20007f3e0ff */
        /* <DEDUP_REMOVED lines=8> */
.L_x_14967:
[----:B------:R-:W-:Y:S05]  /*6250*/  BSYNC B1 ;  /* 0x0000000000017941 */ /* 0x000fea0003800000 */
.L_x_14966:
[----:B--2--5:R-:W-:Y:S01]  /*6260*/  IMAD.MOV.U32 R0, RZ, RZ, R32 ;  /* 0x000000ffff007224 */ /* 0x024fe200078e0020 */
[----:B------:R-:W-:Y:S01]  /*6270*/  UMOV UR4, 0xffffffff ;  /* 0xffffffff00047882 */ /* 0x000fe20000000000 */
[----:B-1----:R-:W-:Y:S01]  /*6280*/  IMAD.MOV.U32 R3, RZ, RZ, R33 ;  /* 0x000000ffff037224 */ /* 0x002fe200078e0021 */
[----:B------:R-:W-:Y:S01]  /*6290*/  CS2R R26, SRZ ;  /* 0x00000000001a7805 */ /* 0x000fe2000001ff00 */
[----:B------:R-:W-:Y:S01]  /*62a0*/  IMAD.MOV.U32 R9, RZ, RZ, R21 ;  /* 0x000000ffff097224 */ /* 0x000fe200078e0015 */
[----:B------:R-:W-:Y:S01]  /*62b0*/  PRMT R41, R0, 0x7610, R41 ;  /* 0x0000761000297816 */ /* 0x000fe20000000029 */
        /* <DEDUP_REMOVED lines=17> */
.L_x_15186:
        /* <DEDUP_REMOVED lines=19> */
[----:B------:R-:W-:Y:S01]  /*6500*/  IMAD.MOV.U32 R15, RZ, RZ, R5 ;  /* 0x000000ffff0f7224 */ /* 0x000fe200078e0005 */
[----:B------:R-:W-:-:S09]  /*6510*/  CS2R R12, SRZ ;  /* 0x00000000000c7805 */ /* 0x000fd2000001ff00 */
[C---:B------:R-:W-:Y:S01]  /*6520*/  @!P3 IMAD.SHL.U32 R9, R155.reuse, 0x2, RZ ;  /* 0x000000029b09b824 */ /* 0x040fe200078e00ff */
[----:B------:R-:W-:Y:S02]  /*6530*/  @!P3 SHF.L.U64.HI R10, R155, 0x1, R38 ;  /* 0x000000019b0ab819 */ /* 0x000fe40000010226 */
[----:B------:R-:W-:Y:S01]  /*6540*/  CS2R R26, SRZ ;  /* 0x00000000001a7805 */ /* 0x000fe2000001ff00 */
[----:B------:R-:W-:Y:S01]  /*6550*/  @!P2 IMAD.WIDE R6, R152, 0x2, R6 ;  /* 0x000000029806a825 */ /* 0x000fe200078e0206 */
[-C--:B----4-:R-:W-:Y:S02]  /*6560*/  @!P3 IADD3 R4, P1, R14, R9.reuse, RZ ;  /* 0x000000090e04b210 */ /* 0x090fe40007f3e0ff */
[----:B------:R-:W-:Y:S02]  /*6570*/  @!P3 IADD3 R38, P0, R0, R9, RZ ;  /* 0x000000090026b210 */ /* 0x000fe40007f1e0ff */
[----:B------:R-:W-:Y:S01]  /*6580*/  CS2R R8, SRZ ;  /* 0x0000000000087805 */ /* 0x000fe2000001ff00 */
[----:B------:R0:W5:Y:S01]  /*6590*/  @!P2 LD.E.64 R12, desc[UR40][R6.64] ;  /* 0x00000028060ca980 */ /* 0x000162000c101b00 */
[----:B------:R-:W-:Y:S01]  /*65a0*/  @!P3 IMAD.X R5, R5, 0x1, R10, P1 ;  /* 0x000000010505b824 */ /* 0x000fe200008e060a */
[----:B------:R-:W-:-:S02]  /*65b0*/  @!P3 IADD3.X R39, R3, R10, RZ, P0, !PT ;  /* 0x0000000a0327b210 */ /* 0x000fc400007fe4ff */
[----:B------:R-:W-:Y:S01]  /*65c0*/  CS2R R10, SRZ ;  /* 0x00000000000a7805 */ /* 0x000fe2000001ff00 */
[----:B------:R-:W-:Y:S02]  /*65d0*/  @!P2 IMAD.WIDE R14, R152, 0x2, R14 ;  /* 0x00000002980ea825 */ /* 0x000fe400078e020e */
[----:B------:R0:W5:Y:S04]  /*65e0*/  @!P3 LD.E.64 R8, desc[UR40][R38.64] ;  /* 0x000000282608b980 */ /* 0x000168000c101b00 */
[----:B------:R0:W5:Y:S04]  /*65f0*/  @!P2 LD.E.64 R26, desc[UR40][R14.64] ;  /* 0x000000280e1aa980 */ /* 0x000168000c101b00 */
[----:B------:R0:W5:Y:S02]  /*6600*/  @!P3 LD.E.64 R10, desc[UR40][R4.64] ;  /* 0x00000028040ab980 */ /* 0x000164000c101b00 */
.L_x_14970:
[----:B------:R-:W-:Y:S05]  /*6610*/  BSYNC B1 ;  /* 0x0000000000017941 */ /* 0x000fea0003800000 */
.L_x_14969:
[----:B0-----:R-:W0:Y:S01]  /*6620*/  S2R R7, SR_TID.X ;  /* 0x0000000000077919 */ /* 0x001e220000002100 */
[----:B------:R-:W1:Y:S01]  /*6630*/  SYNCS.PHASECHK.TRANS64.TRYWAIT P0, [R2+URZ+0x16800], R37 ;  /* 0x01680025020075a7 */ /* 0x000e62000800017f */
[----:B------:R-:W-:Y:S01]  /*6640*/  LOP3.LUT R3, R34, 0x1c0, RZ, 0xc0, !PT ;  /* 0x000001c022037812 */ /* 0x000fe200078ec0ff */
[----:B-----5:R-:W-:Y:S01]  /*6650*/  IMAD.MOV.U32 R4, RZ, RZ, R26 ;  /* 0x000000ffff047224 */ /* 0x020fe200078e001a */
[----:B------:R-:W-:Y:S01]  /*6660*/  BSSY B1, `(.L_x_14971) ;  /* 0x000001e000017945 */ /* 0x000fe20003800000 */
[----:B------:R-:W-:Y:S01]  /*6670*/  IMAD.MOV.U32 R5, RZ, RZ, R11 ;  /* 0x000000ffff057224 */ /* 0x000fe200078e000b */
[----:B---3--:R-:W-:Y:S01]  /*6680*/  LOP3.LUT R0, R3, 0x18, R16, 0xf8, !PT ;  /* 0x0000001803007812 */ /* 0x008fe200078ef810 */
[----:B------:R-:W-:Y:S01]  /*6690*/  IMAD R34, R29, -0xc0, R40 ;  /* 0xffffff401d227824 */ /* 0x000fe200078e0228 */
[----:B------:R-:W-:Y:S01]  /*66a0*/  SHF.R.U32.HI R3, RZ, 0x3, R3 ;  /* 0x00000003ff037819 */ /* 0x000fe20000011603 */
[----:B------:R-:W-:Y:S01]  /*66b0*/  IMAD.MOV.U32 R6, RZ, RZ, R12 ;  /* 0x000000ffff067224 */ /* 0x000fe200078e000c */
[----:B------:R-:W-:Y:S01]  /*66c0*/  PRMT R36, R4, 0x7610, R36 ;  /* 0x0000761004247816 */ /* 0x000fe20000000024 */
[----:B------:R-:W-:Y:S01]  /*66d0*/  IMAD.MOV.U32 R4, RZ, RZ, R10 ;  /* 0x000000ffff047224 */ /* 0x000fe200078e000a */
[----:B------:R-:W-:Y:S01]  /*66e0*/  LOP3.LUT R0, R0, R3, RZ, 0x3c, !PT ;  /* 0x0000000300007212 */ /* 0x000fe200078e3cff */
[----:B------:R-:W-:Y:S01]  /*66f0*/  IMAD.MOV.U32 R3, RZ, RZ, R27 ;  /* 0x000000ffff037224 */ /* 0x000fe200078e001b */
[----:B------:R-:W-:-:S02]  /*6700*/  VIMNMX R34, R34, 0xc0, PT ;  /* 0x000000c022227848 */ /* 0x000fc40003fe0100 */
[----:B----4-:R-:W-:Y:S01]  /*6710*/  PRMT R14, R4, 0x5410, R5 ;  /* 0x00005410040e7816 */ /* 0x010fe20000000005 */
[----:B------:R-:W-:Y:S01]  /*6720*/  IMAD.MOV.U32 R4, RZ, RZ, R8 ;  /* 0x000000ffff047224 */ /* 0x000fe200078e0008 */
[----:B------:R-:W-:Y:S01]  /*6730*/  PRMT R29, R3, 0x7610, R29 ;  /* 0x00007610031d7816 */ /* 0x000fe2000000001d */
[----:B------:R-:W-:Y:S01]  /*6740*/  IMAD.MOV.U32 R5, RZ, RZ, R9 ;  /* 0x000000ffff057224 */ /* 0x000fe200078e0009 */
        /* <DEDUP_REMOVED lines=8> */
[----:B------:R-:W-:Y:S01]  /*67d0*/  IMAD R3, R7, 0x200, R0 ;  /* 0x0000020007037824 */ /* 0x000fe200078e0200 */
[----:B------:R-:W-:-:S03]  /*67e0*/  MOV R0, R13 ;  /* 0x0000000d00007202 */ /* 0x000fc60000000f00 */
[----:B------:R-:W-:Y:S01]  /*67f0*/  IMAD R3, R3, 0x2, R2 ;  /* 0x0000000203037824 */ /* 0x000fe200078e0202 */
[----:B------:R-:W-:-:S03]  /*6800*/  PRMT R29, R29, 0x5410, R0 ;  /* 0x000054101d1d7816 */ /* 0x000fc60000000000 */
[C---:B------:R-:W-:Y:S02]  /*6810*/  VIADD R4, R3.reuse, 0x8400 ;  /* 0x0000840003047836 */ /* 0x040fe40000000000 */
[----:B------:R-:W-:Y:S01]  /*6820*/  VIADD R0, R3, 0x8440 ;  /* 0x0000844003007836 */ /* 0x000fe20000000000 */
[----:B-1----:R-:W-:Y:S06]  /*6830*/  @!P0 BRA `(.L_x_14972) ;  /* 0x0000011800e88947 */ /* 0x002fec0003800000 */
.L_x_15187:
[----:B------:R-:W-:Y:S05]  /*6840*/  BSYNC B1 ;  /* 0x0000000000017941 */ /* 0x000fea0003800000 */
.L_x_14971:
[----:B------:R-:W-:Y:S01]  /*6850*/  BSSY B1, `(.L_x_14973) ;  /* 0x000005f000017945 */ /* 0x000fe20003800000 */
[----:B------:R-:W-:Y:S01]  /*6860*/  PRMT R15, R15, 0x5410, R5 ;  /* 0x000054100f0f7816 */ /* 0x000fe20000000005 */
[----:B------:R-:W-:Y:S02]  /*6870*/  @P2 VIADD R0, R4, 0xffffffc0 ;  /* 0xffffffc004002836 */ /* 0x000fe40000000000 */
[----:B------:R-:W-:Y:S05]  /*6880*/  @P1 BRA `(.L_x_14974) ;  /* 0x00000004006c1947 */ /* 0x000fea0003800000 */
[----:B------:R-:W1:Y:S01]  /*6890*/  LDC R4, c[0x0][0x3f4] ;  /* 0x0000fd00ff047b82 */ /* 0x000e620000000800 */
[----:B------:R-:W-:Y:S01]  /*68a0*/  BSSY B2, `(.L_x_14975) ;  /* 0x000002e000027945 */ /* 0x000fe20003800000 */
[-C--:B-1----:R-:W-:Y:S02]  /*68b0*/  ISETP.GE.AND P0, PT, R152, R4.reuse, PT ;  /* 0x000000049800720c */ /* 0x082fe40003f06270 */
[----:B------:R-:W-:-:S11]  /*68c0*/  ISETP.GE.AND P1, PT, R155, R4, PT ;  /* 0x000000049b00720c */ /* 0x000fd60003f26270 */
[----:B------:R-:W-:Y:S05]  /*68d0*/  @P0 BRA `(.L_x_14976) ;  /* 0x0000000000a80947 */ /* 0x000fea0003800000 */
[----:B------:R-:W1:Y:S01]  /*68e0*/  LDS.128 R4, [R3+0x8400] ;  /* 0x0084000003047984 */ /* 0x000e620000000c00 */
[----:B------:R-:W-:Y:S01]  /*68f0*/  SHF.R.U32.HI R40, RZ, 0x10, R33 ;  /* 0x00000010ff287819 */ /* 0x000fe20000011621 */
[--C-:B------:R-:W-:Y:S01]  /*6900*/  HADD2.F32 R39, -RZ, R41.reuse.H0_H0 ;  /* 0x20000029ff277230 */ /* 0x100fe20000004100 */
[----:B------:R-:W-:Y:S01]  /*6910*/  SHF.R.U32.HI R38, RZ, 0x10, R31 ;  /* 0x00000010ff267819 */ /* 0x000fe2000001161f */
[----:B0-----:R-:W-:Y:S01]  /*6920*/  HADD2.F32 R37, -RZ, R41.H1_H1 ;  /* 0x30000029ff257230 */ /* 0x001fe20000004100 */
        /* <DEDUP_REMOVED lines=9> */
[----:B------:R-:W-:Y:S01]  /*69c0*/  FMUL.FTZ R33, R33, R38 ;  /* 0x0000002621217220 */ /* 0x000fe20000410000 */
[--C-:B------:R-:W-:Y:S02]  /*69d0*/  HADD2.F32 R30, -RZ, R6.reuse.H0_H0 ;  /* 0x20000006ff1e7230 */ /* 0x100fe40000004100 */
[----:B------:R-:W-:Y:S01]  /*69e0*/  FMUL.FTZ R42, R4, R39 ;  /* 0x00000027042a7220 */ /* 0x000fe20000410000 */
[----:B------:R-:W-:-:S02]  /*69f0*/  HADD2.F32 R31, -RZ, R6.H1_H1 ;  /* 0x30000006ff1f7230 */ /* 0x000fc40000004100 */
[C---:B------:R-:W-:Y:S01]  /*6a00*/  FFMA.FTZ R43, R32.reuse, R38, -R41 ;  /* 0x00000026202b7223 */ /* 0x040fe20000010829 */
[--C-:B------:R-:W-:Y:S02]  /*6a10*/  HADD2.F32 R6, -RZ, R5.reuse.H0_H0 ;  /* 0x20000005ff067230 */ /* 0x100fe40000004100 */
[----:B------:R-:W-:Y:S01]  /*6a20*/  FFMA.FTZ R44, R32, R40, R33 ;  /* 0x00000028202c7223 */ /* 0x000fe20000010021 */
[-C--:B------:R-:W-:Y:S01]  /*6a30*/  FMUL.FTZ R38, R4, R37.reuse ;  /* 0x0000002504267220 */ /* 0x080fe20000410000 */
[C---:B------:R-:W-:Y:S01]  /*6a40*/  FFMA.FTZ R42, R7.reuse, R37, -R42 ;  /* 0x00000025072a7223 */ /* 0x040fe2000001082a */
[----:B------:R-:W-:Y:S02]  /*6a50*/  HADD2.F32 R5, -RZ, R5.H1_H1 ;  /* 0x30000005ff057230 */ /* 0x000fe40000004100 */
[--C-:B------:R-:W-:Y:S02]  /*6a60*/  HADD2.F32 R37, -RZ, R47.reuse.H0_H0 ;  /* 0x2000002fff257230 */ /* 0x100fe40000004100 */
[----:B------:R-:W-:Y:S01]  /*6a70*/  FFMA.FTZ R39, R7, R39, R38 ;  /* 0x0000002707277223 */ /* 0x000fe20000010026 */
[----:B------:R-:W-:-:S02]  /*6a80*/  HADD2.F32 R32, -RZ, R47.H1_H1 ;  /* 0x3000002fff207230 */ /* 0x000fc40000004100 */
        /* <DEDUP_REMOVED lines=15> */
.L_x_14976:
[----:B------:R-:W-:Y:S05]  /*6b80*/  BSYNC B2 ;  /* 0x0000000000027941 */ /* 0x000fea0003800000 */
.L_x_14975:
[----:B------:R-:W-:Y:S05]  /*6b90*/  @P1 BRA `(.L_x_14974) ;  /* 0x0000000000a81947 */ /* 0x000fea0003800000 */
[----:B-1----:R-:W1:Y:S01]  /*6ba0*/  LDS.128 R4, [R0] ;  /* 0x0000000000047984 */ /* 0x002e620000000c00 */
[----:B------:R-:W-:Y:S01]  /*6bb0*/  SHF.R.U32.HI R31, RZ, 0x10, R25 ;  /* 0x00000010ff1f7819 */ /* 0x000fe20000011619 */
[----:B------:R-:W-:Y:S01]  /*6bc0*/  HADD2.F32 R30, -RZ, R48.H0_H0 ;  /* 0x20000030ff1e7230 */ /* 0x000fe20000004100 */
[----:B------:R-:W-:Y:S01]  /*6bd0*/  SHF.R.U32.HI R33, RZ, 0x10, R21 ;  /* 0x00000010ff217819 */ /* 0x000fe20000011615 */
[----:B------:R-:W-:Y:S01]  /*6be0*/  HADD2.F32 R32, -RZ, R36.H1_H1 ;  /* 0x30000024ff207230 */ /* 0x000fe20000004100 */
        /* <DEDUP_REMOVED lines=37> */
.L_x_14974:
[----:B------:R-:W-:Y:S05]  /*6e40*/  BSYNC B1 ;  /* 0x0000000000017941 */ /* 0x000fea0003800000 */
.L_x_14973:
[----:B-12---:R-:W-:-:S05]  /*6e50*/  VIADD R4, R19, 0x60 ;  /* 0x0000006013047836 */ /* 0x006fca0000000000 */
[----:B------:R-:W-:-:S13]  /*6e60*/  ISETP.GE.AND P0, PT, R4, R34, PT ;  /* 0x000000220400720c */ /* 0x000fda0003f06270 */
[----:B------:R-:W-:Y:S05]  /*6e70*/  @P0 BRA `(.L_x_14977) ;  /* 0x0000001800ac0947 */ /* 0x000fea0003800000 */
[----:B------:R-:W1:Y:S01]  /*6e80*/  LDC R4, c[0x0][0x3f4] ;  /* 0x0000fd00ff047b82 */ /* 0x000e620000000800 */
[----:B------:R-:W-:Y:S01]  /*6e90*/  BSSY B1, `(.L_x_14978) ;  /* 0x000002e000017945 */ /* 0x000fe20003800000 */
[-C--:B-1----:R-:W-:Y:S02]  /*6ea0*/  ISETP.GE.AND P0, PT, R152, R4.reuse, PT ;  /* 0x000000049800720c */ /* 0x082fe40003f06270 */
[----:B------:R-:W-:-:S11]  /*6eb0*/  ISETP.GE.AND P1, PT, R155, R4, PT ;  /* 0x000000049b00720c */ /* 0x000fd60003f26270 */
[----:B------:R-:W-:Y:S05]  /*6ec0*/  @P0 BRA `(.L_x_14979) ;  /* 0x0000000000a80947 */ /* 0x000fea0003800000 */
[----:B------:R-:W1:Y:S01]  /*6ed0*/  LDS.128 R4, [R3+0xb400] ;  /* 0x00b4000003047984 */ /* 0x000e620000000c00 */
[--C-:B------:R-:W-:Y:S01]  /*6ee0*/  SHF.R.U64 R33, R26, 0x10, R27.reuse ;  /* 0x000000101a217819 */ /* 0x100fe2000000121b */
[----:B------:R-:W-:Y:S01]  /*6ef0*/  HADD2.F32 R24, -RZ, R48.H1_H1 ;  /* 0x30000030ff187230 */ /* 0x000fe20000004100 */
        /* <DEDUP_REMOVED lines=39> */
.L_x_14979:
[----:B------:R-:W-:Y:S05]  /*7170*/  BSYNC B1 ;  /* 0x0000000000017941 */ /* 0x000fea0003800000 */
.L_x_14978:
        /* <DEDUP_REMOVED lines=44> */
.L_x_14964:
[----:B------:R-:W0:Y:S01]  /*7440*/  S2R R0, SR_TID.X ;  /* 0x0000000000007919 */ /* 0x000e220000002100 */
[----:B------:R-:W1:Y:S01]  /*7450*/  LDC R32, c[0x0][0x448] ;  /* 0x00011200ff207b82 */ /* 0x000e620000000800 */
[----:B------:R-:W-:Y:S01]  /*7460*/  ULDC.64 UR4, c[0x0][0x3f8] ;  /* 0x0000fe0000047ab9 */ /* 0x000fe20000000a00 */
[----:B------:R-:W-:Y:S01]  /*7470*/  ULDC.64 UR6, c[0x0][0x408] ;  /* 0x0001020000067ab9 */ /* 0x000fe20000000a00 */
[----:B------:R-:W-:Y:S01]  /*7480*/  IMAD.MOV.U32 R27, RZ, RZ, R31 ;  /* 0x000000ffff1b7224 */ /* 0x000fe200078e001f */
[----:B------:R-:W-:Y:S01]  /*7490*/  SHF.R.S32.HI R43, RZ, 0x1f, R16 ;  /* 0x0000001fff2b7819 */ /* 0x000fe20000011410 */
[----:B------:R-:W-:Y:S01]  /*74a0*/  IMAD.MOV.U32 R4, RZ, RZ, R24 ;  /* 0x000000ffff047224 */ /* 0x000fe200078e0018 */
[----:B-1----:R-:W-:Y:S01]  /*74b0*/  ISETP.NE.AND P0, PT, R32, 0x1, PT ;  /* 0x000000012000780c */ /* 0x002fe20003f05270 */
[----:B0-----:R-:W-:-:S05]  /*74c0*/  VIADD R0, R0, 0xffffff80 ;  /* 0xffffff8000007836 */ /* 0x001fca0000000000 */
[----:B------:R-:W-:-:S07]  /*74d0*/  SHF.R.S32.HI R3, RZ, 0x1f, R0 ;  /* 0x0000001fff037819 */ /* 0x000fce0000011400 */
[----:B------:R-:W0:Y:S01]  /*74e0*/  @P0 LDC R5, c[0x0][0x450] ;  /* 0x00011400ff050b82 */ /* 0x000e220000000800 */
[----:B------:R-:W-:-:S04]  /*74f0*/  LEA.HI R3, R3, R0, RZ, 0x2 ;  /* 0x0000000003037211 */ /* 0x000fc800078f10ff */
[----:B------:R-:W-:-:S04]  /*7500*/  LOP3.LUT R3, R3, 0xfffffffc, RZ, 0xc0, !PT ;  /* 0xfffffffc03037812 */ /* 0x000fc800078ec0ff */
[----:B------:R-:W-:Y:S02]  /*7510*/  IADD3 R3, R0, -R3, RZ ;  /* 0x8000000300037210 */ /* 0x000fe40007ffe0ff */
[----:B------:R-:W1:Y:S03]  /*7520*/  @P0 LDC R0, c[0x0][0x44c] ;  /* 0x00011300ff000b82 */ /* 0x000e660000000800 */
        /* <DEDUP_REMOVED lines=22> */
[----:B------:R-:W0:Y:S03]  /*7690*/  LDC R41, c[0x0][0x3f4] ;  /* 0x0000fd00ff297b82 */ /* 0x000e260000000800 */
[----:B------:R-:W1:Y:S04]  /*76a0*/  SHFL.IDX PT, R3, R25, RZ, 0x1c1f ;  /* 0x001c1fff19037589 */ /* 0x000e6800000e0000 */
[----:B------:R-:W3:Y:S04]  /*76b0*/  SHFL.IDX PT, R0, R26, RZ, 0x1c1f ;  /* 0x001c1fff1a007589 */ /* 0x000ee800000e0000 */
[----:B------:R-:W4:Y:S04]  /*76c0*/  SHFL.IDX PT, R14, R27, RZ, 0x1c1f ;  /* 0x001c1fff1b0e7589 */ /* 0x000f2800000e0000 */
[----:B------:R-:W5:Y:S01]  /*76d0*/  SHFL.IDX PT, R4, R24, RZ, 0x1c1f ;  /* 0x001c1fff18047589 */ /* 0x000f6200000e0000 */
[----:B0-----:R-:W-:Y:S01]  /*76e0*/  ISETP.GE.AND P0, PT, R16, R41, PT ;  /* 0x000000291000720c */ /* 0x001fe20003f06270 */
[----:B--2---:R-:W-:-:S05]  /*76f0*/  IMAD R32, R6, R32, RZ ;  /* 0x0000002006207224 */ /* 0x004fca00078e02ff */
[----:B------:R-:W-:-:S13]  /*7700*/  ISETP.GE.OR P1, PT, R39, R32, P0 ;  /* 0x000000202700720c */ /* 0x000fda0000726670 */
[C---:B------:R-:W-:Y:S01]  /*7710*/  @!P1 IMAD.SHL.U32 R5, R16.reuse, 0x2, RZ ;  /* 0x0000000210059824 */ /* 0x040fe200078e00ff */
[----:B------:R-:W-:-:S04]  /*7720*/  @!P1 SHF.L.U64.HI R21, R16, 0x1, R43 ;  /* 0x0000000110159819 */ /* 0x000fc8000001022b */
[----:B-1----:R-:W-:-:S05]  /*7730*/  @!P1 IADD3 R6, P2, R3, R5, RZ ;  /* 0x0000000503069210 */ /* 0x002fca0007f5e0ff */
[----:B---3--:R-:W-:Y:S01]  /*7740*/  @!P1 IMAD.X R7, R0, 0x1, R21, P2 ;  /* 0x0000000100079824 */ /* 0x008fe200010e0615 */
[----:B----4-:R-:W-:-:S04]  /*7750*/  @!P1 IADD3 R14, P2, R14, R5, RZ ;  /* 0x000000050e0e9210 */ /* 0x010fc80007f5e0ff */
[----:B------:R-:W2:Y:S01]  /*7760*/  @!P1 LD.E.128 R8, desc[UR40][R6.64] ;  /* 0x0000002806089980 */ /* 0x000ea2000c101d00 */
[----:B-----5:R-:W-:-:S05]  /*7770*/  @!P1 IMAD.X R3, R4, 0x1, R21, P2 ;  /* 0x0000000104039824 */ /* 0x020fca00010e0615 */
[----:B------:R-:W-:-:S05]  /*7780*/  @!P1 MOV R15, R3 ;  /* 0x00000003000f9202 */ /* 0x000fca0000000f00 */
        /* <DEDUP_REMOVED lines=16> */
[----:B---3--:R-:W-:Y:S01]  /*7890*/  @!P1 MOV R20, R4 ;  /* 0x0000000400149202 */ /* 0x008fe20000000f00 */
[----:B------:R-:W-:-:S02]  /*78a0*/  @!P1 IMAD.MOV.U32 R21, RZ, RZ, R5 ;  /* 0x000000ffff159224 */ /* 0x000fc400078e0005 */
[----:B------:R0:W3:Y:S01]  /*78b0*/  SHFL.IDX PT, R3, R25, 0x1, 0x1c1f ;  /* 0x003c1f0019037f89 */ /* 0x0000e200000e0000 */
[----:B------:R-:W-:Y:S02]  /*78c0*/  @!P1 IMAD.MOV.U32 R30, RZ, RZ, R6 ;  /* 0x000000ffff1e9224 */ /* 0x000fe400078e0006 */
[----:B------:R-:W-:Y:S02]  /*78d0*/  @!P1 IMAD.MOV.U32 R31, RZ, RZ, R7 ;  /* 0x000000ffff1f9224 */ /* 0x000fe400078e0007 */
[----:B------:R-:W-:Y:S02]  /*78e0*/  IMAD.MOV.U32 R4, RZ, RZ, R20 ;  /* 0x000000ffff047224 */ /* 0x000fe400078e0014 */
[----:B------:R-:W-:Y:S02]  /*78f0*/  IMAD.MOV.U32 R5, RZ, RZ, R21 ;  /* 0x000000ffff057224 */ /* 0x000fe400078e0015 */
[----:B------:R-:W-:Y:S02]  /*7900*/  IMAD.MOV.U32 R6, RZ, RZ, R30 ;  /* 0x000000ffff067224 */ /* 0x000fe400078e001e */
[----:B------:R-:W-:Y:S01]  /*7910*/  IMAD.MOV.U32 R8, RZ, RZ, R36 ;  /* 0x000000ffff087224 */ /* 0x000fe200078e0024 */
[----:B------:R-:W-:Y:S01]  /*7920*/  PRMT R45, R5, 0x7610, R45 ;  /* 0x00007610052d7816 */ /* 0x000fe2000000002d */
[----:B------:R-:W-:Y:S01]  /*7930*/  IMAD.MOV.U32 R9, RZ, RZ, R37 ;  /* 0x000000ffff097224 */ /* 0x000fe200078e0025 */
[----:B------:R-:W-:Y:S01]  /*7940*/  PRMT R56, R4, 0x5410, R6 ;  /* 0x0000541004387816 */ /* 0x000fe20000000006 */
[----:B------:R-:W-:Y:S01]  /*7950*/  IMAD.MOV.U32 R7, RZ, RZ, R31 ;  /* 0x000000ffff077224 */ /* 0x000fe200078e001f */
[----:B------:R-:W-:-:S02]  /*7960*/  CS2R R4, SRZ ;  /* 0x0000000000047805 */ /* 0x000fc4000001ff00 */
[----:B------:R-:W-:Y:S02]  /*7970*/  PRMT R33, R8, 0x5410, R9 ;  /* 0x0000541008217816 */ /* 0x000fe40000000009 */
[----:B012-4-:R-:W-:-:S07]  /*7980*/  PRMT R42, R42, 0x5410, R7 ;  /* 0x000054102a2a7816 */ /* 0x017fce0000000007 */
.L_x_15197:
[----:B------:R-:W2:Y:S01]  /*7990*/  LDL R7, [R1+0x50] ;  /* 0x0000500001077983 */ /* 0x000ea20000100800 */
[----:B------:R-:W-:Y:S01]  /*79a0*/  VIADD R39, R39, 0x60 ;  /* 0x0000006027277836 */ /* 0x000fe20000000000 */
[----:B------:R-:W-:Y:S01]  /*79b0*/  BSSY B1, `(.L_x_14981) ;  /* 0x0000016000017945 */ /* 0x000fe20003800000 */
[----:B------:R-:W-:Y:S02]  /*79c0*/  CS2R R8, SRZ ;  /* 0x0000000000087805 */ /* 0x000fe4000001ff00 */
[----:B------:R-:W-:Y:S02]  /*79d0*/  CS2R R10, SRZ ;  /* 0x00000000000a7805 */ /* 0x000fe4000001ff00 */
[----:B------:R-:W-:Y:S02]  /*79e0*/  ISETP.GE.AND P1, PT, R39, R32, PT ;  /* 0x000000202700720c */ /* 0x000fe40003f26270 */
[----:B--2---:R-:W-:-:S04]  /*79f0*/  LEA.HI R6, R7, R7, RZ, 0x1 ;  /* 0x0000000707067211 */ /* 0x004fc800078f08ff */
[----:B------:R-:W-:-:S04]  /*7a00*/  LOP3.LUT R6, R6, 0xfffffffe, RZ, 0xc0, !PT ;  /* 0xfffffffe06067812 */ /* 0x000fc800078ec0ff */
[----:B------:R-:W-:Y:S02]  /*7a10*/  IADD3 R13, R7, -R6, RZ ;  /* 0x80000006070d7210 */ /* 0x000fe40007ffe0ff */
[----:B------:R-:W-:Y:S02]  /*7a20*/  CS2R R6, SRZ ;  /* 0x0000000000067805 */ /* 0x000fe4000001ff00 */
        /* <DEDUP_REMOVED lines=14> */
.L_x_14982:
[----:B------:R-:W-:Y:S05]  /*7b10*/  BSYNC B1 ;  /* 0x0000000000017941 */ /* 0x000fea0003800000 */
.L_x_14981:
[----:B------:R-:W0:Y:S01]  /*7b20*/  SYNCS.PHASECHK.TRANS64.TRYWAIT P1, [R2+URZ+0x16800], R13 ;  /* 0x0168000d020075a7 */ /* 0x000e22000802017f */
[----:B------:R-:W-:Y:S01]  /*7b30*/  IMAD R29, R29, -0xc0, R32 ;  /* 0xffffff401d1d7824 */ /* 0x000fe200078e0220 */
[----:B------:R-:W-:Y:S01]  /*7b40*/  BSSY B1, `(.L_x_14983) ;  /* 0x0000012000017945 */ /* 0x000fe20003800000 */
[----:B------:R-:W-:Y:S02]  /*7b50*/  VIADD R14, R19, 0x60 ;  /* 0x00000060130e7836 */ /* 0x000fe40000000000 */
[----:B---3-5:R-:W-:Y:S01]  /*7b60*/  IMAD.MOV.U32 R3, RZ, RZ, R4 ;  /* 0x000000ffff037224 */ /* 0x028fe200078e0004 */
[----:B------:R-:W-:Y:S01]  /*7b70*/  VIMNMX R0, R29, 0xc0, PT ;  /* 0x000000c01d007848 */ /* 0x000fe20003fe0100 */
[----:B------:R-:W-:Y:S02]  /*7b80*/  IMAD.MOV.U32 R12, RZ, RZ, R5 ;  /* 0x000000ffff0c7224 */ /* 0x000fe400078e0005 */
[----:B------:R-:W-:Y:S01]  /*7b90*/  IMAD.IADD R39, R16, 0x1, R41 ;  /* 0x0000000110277824 */ /* 0x000fe200078e0229 */
[----:B------:R-:W-:-:S02]  /*7ba0*/  ISETP.GE.OR P2, PT, R19, R0, P0 ;  /* 0x000000001300720c */ /* 0x000fc40000746670 */
[----:B------:R-:W-:Y:S01]  /*7bb0*/  ISETP.GE.OR P0, PT, R14, R0, P0 ;  /* 0x000000000e00720c */ /* 0x000fe20000706670 */
[----:B------:R-:W-:Y:S01]  /*7bc0*/  IMAD.MOV.U32 R0, RZ, RZ, R6 ;  /* 0x000000ffff007224 */ /* 0x000fe200078e0006 */
[----:B------:R-:W-:Y:S01]  /*7bd0*/  PRMT R32, R32, 0x5410, R3 ;  /* 0x0000541020207816 */ /* 0x000fe20000000003 */
[----:B------:R-:W-:Y:S01]  /*7be0*/  IMAD.MOV.U32 R3, RZ, RZ, R7 ;  /* 0x000000ffff037224 */ /* 0x000fe200078e0007 */
[----:B------:R-:W-:Y:S01]  /*7bf0*/  PRMT R38, R12, 0x7610, R38 ;  /* 0x000076100c267816 */ /* 0x000fe20000000026 */
[----:B------:R-:W-:Y:S01]  /*7c00*/  IMAD.MOV.U32 R14, RZ, RZ, R9 ;  /* 0x000000ffff0e7224 */ /* 0x000fe200078e0009 */
[----:B------:R-:W-:Y:S02]  /*7c10*/  MOV R12, R8 ;  /* 0x00000008000c7202 */ /* 0x000fe40000000f00 */
[----:B------:R-:W-:Y:S02]  /*7c20*/  PRMT R29, R0, 0x5410, R3 ;  /* 0x00005410001d7816 */ /* 0x000fe40000000003 */
[----:B------:R-:W-:-:S02]  /*7c30*/  PRMT R32, R12, 0x7610, R32 ;  /* 0x000076100c207816 */ /* 0x000fc40000000020 */
[----:B------:R-:W-:Y:S01]  /*7c40*/  PRMT R38, R38, 0x5410, R14 ;  /* 0x0000541026267816 */ /* 0x000fe2000000000e */
[----:B0-----:R-:W-:Y:S06]  /*7c50*/  @!P1 BRA `(.L_x_14984) ;  /* 0x0000010c00609947 */ /* 0x001fec0003800000 */
.L_x_15198:
[----:B------:R-:W-:Y:S05]  /*7c60*/  BSYNC B1 ;  /* 0x0000000000017941 */ /* 0x000fea0003800000 */
.L_x_14983:
        /* <DEDUP_REMOVED lines=27> */
[----:B------:R-:W-:Y:S02]  /*7e20*/  LOP3.LUT R12, R12, R15, RZ, 0x3c, !PT ;  /* 0x0000000f0c0c7212 */ /* 0x000fe400078e3cff */
[----:B------:R-:W-:-:S03]  /*7e30*/  LEA R41, R25, R24, 0x9 ;  /* 0x0000001819297211 */ /* 0x000fc600078e48ff */
        /* <DEDUP_REMOVED lines=76> */
.L_x_14986:
[----:B------:R-:W-:Y:S05]  /*8300*/  BSYNC B1 ;  /* 0x0000000000017941 */ /* 0x000fea0003800000 */
.L_x_14985:
        /* <DEDUP_REMOVED lines=17> */
[--C-:B------:R-:W-:Y:S02]  /*8420*/  SHF.R.U32.HI R21, RZ, 0x10, R9.reuse ;  /* 0x00000010ff157819 */ /* 0x100fe40000011609 */
[----:B------:R-:W-:-:S02]  /*8430*/  SHF.R.U64 R42, R8, 0x10, R9 ;  /* 0x00000010082a7819 */ /* 0x000fc40000001209 */
[----:B------:R-:W-:Y:S01]  /*8440*/  SHF.R.U32.HI R40, RZ, 0x10, R11 ;  /* 0x00000010ff287819 */ /* 0x000fe2000001160b */
[----:B------:R-:W-:Y:S01]  /*8450*/  HADD2.F32 R11, -RZ, R29.H0_H0 ;  /* 0x2000001dff0b7230 */ /* 0x000fe20000004100 */
        /* <DEDUP_REMOVED lines=8> */
[----:B-1----:R-:W-:-:S05]  /*84e0*/  HADD2.F32 R7, -RZ, R25.H0_H0 ;  /* 0x20000019ff077230 */ /* 0x002fca0000004100 */
[C---:B------:R-:W-:Y:S01]  /*84f0*/  FMUL.FTZ R30, R7.reuse, R38 ;  /* 0x00000026071e7220 */ /* 0x040fe20000410000 */
[-C--:B------:R-:W-:Y:S01]  /*8500*/  FMUL.FTZ R34, R7, R10.reuse ;  /* 0x0000000a07227220 */ /* 0x080fe20000410000 */
[----:B------:R-:W-:Y:S02]  /*8510*/  HADD2.F32 R25, -RZ, R25.H1_H1 ;  /* 0x30000019ff197230 */ /* 0x000fe40000004100 */
[C---:B------:R-:W-:Y:S01]  /*8520*/  FFMA.FTZ R30, R3.reuse, R10, -R30 ;  /* 0x0000000a031e7223 */ /* 0x040fe2000001081e */
[----:B------:R-:W-:Y:S02]  /*8530*/  HADD2.F32 R6, -RZ, R24.H0_H0 ;  /* 0x20000018ff067230 */ /* 0x000fe40000004100 */
[----:B------:R-:W-:Y:S01]  /*8540*/  FFMA.FTZ R34, R3, R38, R34 ;  /* 0x0000002603227223 */ /* 0x000fe20000010022 */
[----:B------:R-:W-:Y:S02]  /*8550*/  HADD2.F32 R10, -RZ, R21.H0_H0 ;  /* 0x20000015ff0a7230 */ /* 0x000fe40000004100 */
[----:B------:R-:W-:-:S02]  /*8560*/  HADD2.F32 R7, -RZ, R32.H1_H1 ;  /* 0x30000020ff077230 */ /* 0x000fc40000004100 */
[----:B------:R-:W-:Y:S02]  /*8570*/  HADD2.F32 R3, -RZ, R32.H0_H0 ;  /* 0x20000020ff037230 */ /* 0x000fe40000004100 */
[C---:B------:R-:W-:Y:S01]  /*8580*/  FMUL.FTZ R36, R25.reuse, R20 ;  /* 0x0000001419247220 */ /* 0x040fe20000410000 */
[----:B------:R-:W-:Y:S02]  /*8590*/  HADD2.F32 R13, -RZ, R13.H1_H1 ;  /* 0x3000000dff0d7230 */ /* 0x000fe40000004100 */
[-C--:B------:R-:W-:Y:S01]  /*85a0*/  FMUL.FTZ R32, R25, R10.reuse ;  /* 0x0000000a19207220 */ /* 0x080fe20000410000 */
[----:B------:R-:W-:Y:S02]  /*85b0*/  HADD2.F32 R0, -RZ, R12.H0_H0 ;  /* 0x2000000cff007230 */ /* 0x000fe40000004100 */
[C---:B------:R-:W-:Y:S01]  /*85c0*/  FMUL.FTZ R21, R6.reuse, R7 ;  /* 0x0000000706157220 */ /* 0x040fe20000410000 */
[-C--:B------:R-:W-:Y:S01]  /*85d0*/  FMUL.FTZ R6, R6, R3.reuse ;  /* 0x0000000306067220 */ /* 0x080fe20000410000 */
[C---:B------:R-:W-:Y:S01]  /*85e0*/  FFMA.FTZ R25, R13.reuse, R10, -R36 ;  /* 0x0000000a0d197223 */ /* 0x040fe20000010824 */
[----:B------:R-:W-:Y:S01]  /*85f0*/  FFMA.FTZ R31, R13, R20, R32 ;  /* 0x000000140d1f7223 */ /* 0x000fe20000010020 */
[----:B------:R-:W-:Y:S01]  /*8600*/  FFMA.FTZ R21, R0, R3, -R21 ;  /* 0x0000000300157223 */ /* 0x000fe20000010815 */
[----:B------:R-:W-:-:S02]  /*8610*/  HADD2.F32 R8, -RZ, R26.H0_H0 ;  /* 0x2000001aff087230 */ /* 0x000fc40000004100 */
[----:B------:R-:W-:Y:S01]  /*8620*/  FFMA.FTZ R13, R0, R7, R6 ;  /* 0x00000007000d7223 */ /* 0x000fe20000010006 */
[----:B------:R-:W-:Y:S02]  /*8630*/  HADD2.F32 R9, -RZ, R27.H0_H0 ;  /* 0x2000001bff097230 */ /* 0x000fe40000004100 */
[----:B------:R-:W-:Y:S02]  /*8640*/  HADD2.F32 R3, -RZ, R43.H0_H0 ;  /* 0x2000002bff037230 */ /* 0x000fe40000004100 */
[----:B------:R-:W-:Y:S02]  /*8650*/  HADD2.F32 R10, -RZ, R29.H1_H1 ;  /* 0x3000001dff0a7230 */ /* 0x000fe40000004100 */
[----:B------:R-:W-:Y:S02]  /*8660*/  HADD2.F32 R0, -RZ, R43.H1_H1 ;  /* 0x3000002bff007230 */ /* 0x000fe40000004100 */
[----:B------:R-:W-:Y:S01]  /*8670*/  FMUL.FTZ R7, R8, R11 ;  /* 0x0000000b08077220 */ /* 0x000fe20000410000 */
[----:B------:R-:W-:-:S02]  /*8680*/  HADD2.F32 R5, -RZ, R15.H0_H0 ;  /* 0x2000000fff057230 */ /* 0x000fc40000004100 */
[----:B------:R-:W-:Y:S01]  /*8690*/  FMUL.FTZ R29, R8, R3 ;  /* 0x00000003081d7220 */ /* 0x000fe20000410000 */
[----:B------:R-:W-:Y:S02]  /*86a0*/  HADD2.F32 R4, -RZ, R14.H0_H0 ;  /* 0x2000000eff047230 */ /* 0x000fe40000004100 */
[C---:B------:R-:W-:Y:S01]  /*86b0*/  FMUL.FTZ R32, R9.reuse, R10 ;  /* 0x0000000a09207220 */ /* 0x040fe20000410000 */
[----:B------:R-:W-:Y:S02]  /*86c0*/  HADD2.F32 R27, -RZ, R27.H1_H1 ;  /* 0x3000001bff1b7230 */ /* 0x000fe40000004100 */
[-C--:B------:R-:W-:Y:S01]  /*86d0*/  FMUL.FTZ R9, R9, R0.reuse ;  /* 0x0000000009097220 */ /* 0x080fe20000410000 */
[----:B------:R-:W-:Y:S02]  /*86e0*/  HADD2.F32 R8, -RZ, R33.H0_H0 ;  /* 0x20000021ff087230 */ /* 0x000fe40000004100 */
[----:B------:R-:W-:Y:S02]  /*86f0*/  HADD2.F32 R6, -RZ, R40.H0_H0 ;  /* 0x20000028ff067230 */ /* 0x000fe40000004100 */
[----:B------:R-:W-:Y:S01]  /*8700*/  FFMA.FTZ R32, R5, R0, -R32 ;  /* 0x0000000005207223 */ /* 0x000fe20000010820 */
[----:B------:R-:W-:-:S02]  /*8710*/  HADD2.F32 R15, -RZ, R15.H1_H1 ;  /* 0x3000000fff0f7230 */ /* 0x000fc40000004100 */
[C---:B------:R-:W-:Y:S01]  /*8720*/  FFMA.FTZ R20, R4.reuse, R3, -R7 ;  /* 0x0000000304147223 */ /* 0x040fe20000010807 */
[----:B------:R-:W-:Y:S01]  /*8730*/  FFMA.FTZ R29, R4, R11, R29 ;  /* 0x0000000b041d7223 */ /* 0x000fe2000001001d */
[----:B------:R-:W-:Y:S01]  /*8740*/  FFMA.FTZ R0, R5, R10, R9 ;  /* 0x0000000a05007223 */ /* 0x000fe20000010009 */
[----:B------:R-:W-:Y:S02]  /*8750*/  HADD2.F32 R24, -RZ, R24.H1_H1 ;  /* 0x30000018ff187230 */ /* 0x000fe40000004100 */
[C---:B------:R-:W-:Y:S01]  /*8760*/  FMUL.FTZ R4, R27.reuse, R8 ;  /* 0x000000081b047220 */ /* 0x040fe20000410000 */
[----:B------:R-:W-:Y:S02]  /*8770*/  HADD2.F32 R26, -RZ, R26.H1_H1 ;  /* 0x3000001aff1a7230 */ /* 0x000fe40000004100 */
[----:B------:R-:W-:Y:S01]  /*8780*/  FMUL.FTZ R10, R27, R6 ;  /* 0x000000061b0a7220 */ /* 0x000fe20000410000 */
[----:B------:R-:W-:Y:S02]  /*8790*/  HADD2.F32 R7, -RZ, R37.H0_H0 ;  /* 0x20000025ff077230 */ /* 0x000fe40000004100 */
[----:B------:R-:W-:-:S02]  /*87a0*/  HADD2.F32 R9, -RZ, R35.H0_H0 ;  /* 0x20000023ff097230 */ /* 0x000fc40000004100 */
[----:B------:R-:W-:Y:S02]  /*87b0*/  HADD2.F32 R3, -RZ, R42.H0_H0 ;  /* 0x2000002aff037230 */ /* 0x000fe40000004100 */
[----:B------:R-:W-:Y:S02]  /*87c0*/  HADD2.F32 R5, -RZ, R41.H0_H0 ;  /* 0x20000029ff057230 */ /* 0x000fe40000004100 */
[C---:B------:R-:W-:Y:S01]  /*87d0*/  FFMA.FTZ R27, R15.reuse, R6, -R4 ;  /* 0x000000060f1b7223 */ /* 0x040fe20000010804 */
[----:B------:R-:W-:Y:S02]  /*87e0*/  HADD2.F32 R12, -RZ, R12.H1_H1 ;  /* 0x3000000cff0c7230 */ /* 0x000fe40000004100 */
        /* <DEDUP_REMOVED lines=20> */
.L_x_14977:
[----:B------:R-:W-:Y:S05]  /*8930*/  BSYNC B0 ;  /* 0x0000000000007941 */ /* 0x000fea0003800000 */
.L_x_14963:
        /* <DEDUP_REMOVED lines=8> */
.L_x_14960:
[----:B------:R-:W-:-:S13]  /*89c0*/  ISETP.NE.AND P0, PT, R156, 0x3, PT ;  /* 0x000000039c00780c */ /* 0x000fda0003f05270 */
[----:B------:R-:W-:Y:S05]  /*89d0*/  @!P0 BRA `(.L_x_14987) ;  /* 0x0000000000048947 */ /* 0x000fea0003800000 */
[----:B------:R-:W-:Y:S01]  /*89e0*/  BPT.TRAP 0x1 ;  /* 0x000000040000795c */ /* 0x000fe20000300000 */
.L_x_14987:
[----:B-123--:R-:W-:Y:S01]  /*89f0*/  IMAD R4, R18, 0x8, R2 ;  /* 0x0000000812047824 */ /* 0x00efe200078e0202 */
[----:B0-----:R-:W-:-:S04]  /*8a00*/  SHF.L.U32 R3, R23, 0x1f, RZ ;  /* 0x0000001f17037819 */ /* 0x001fc800000006ff */
[----:B------:R0:W1:Y:S01]  /*8a10*/  SYNCS.PHASECHK.TRANS64.TRYWAIT P2, [R4+URZ+0x16830], R3 ;  /* 0x01683003040075a7 */ /* 0x000062000804017f */
[----:B------:R-:W-:Y:S05]  /*8a20*/  @!P0 BRA `(.L_x_14988) ;  /* 0x0000000000048947 */ /* 0x000fea0003800000 */
[----:B------:R-:W-:Y:S01]  /*8a30*/  BPT.TRAP 0x1 ;  /* 0x000000040000795c */ /* 0x000fe20000300000 */
.L_x_14988:
[----:B------:R-:W2:Y:S02]  /*8a40*/  S2R R0, SR_TID.X ;  /* 0x0000000000007919 */ /* 0x000ea40000002100 */
[----:B--2---:R-:W-:-:S04]  /*8a50*/  LOP3.LUT R0, R0, 0x7f, RZ, 0xc0, !PT ;  /* 0x0000007f00007812 */ /* 0x004fc800078ec0ff */
[----:B------:R-:W-:Y:S01]  /*8a60*/  ISETP.NE.AND P1, PT, R0, RZ, PT ;  /* 0x000000ff0000720c */ /* 0x000fe20003f25270 */
[----:B-1----:R-:W-:-:S12]  /*8a70*/  @P2 BRA `(.L_x_14989) ;  /* 0x0000000000082947 */ /* 0x002fd80003800000 */
[----:B------:R-:W1:Y:S02]  /*8a80*/  SYNCS.PHASECHK.TRANS64.TRYWAIT P2, [R4+URZ+0x16830], R3 ;  /* 0x01683003040075a7 */ /* 0x000e64000804017f */
[----:B-1----:R-:W-:Y:S05]  /*8a90*/  @!P2 BRA `(.L_x_14990) ;  /* 0x000000fc00e4a947 */ /* 0x002fea0003800000 */
.L_x_14989:
[----:B------:R-:W-:Y:S05]  /*8aa0*/  WARPSYNC.ALL ;  /* 0x0000000000007948 */ /* 0x000fea0003800000 */
[----:B------:R-:W-:Y:S02]  /*8ab0*/  IADD3 R0, R2, 0xe400, RZ ;  /* 0x0000e40002007810 */ /* 0x000fe40007ffe0ff */
[----:B------:R-:W-:Y:S02]  /*8ac0*/  LOP3.LUT R6, R28, 0x10000, RZ, 0xfc, !PT ;  /* 0x000100001c067812 */ /* 0x000fe400078efcff */
[----:B------:R-:W-:-:S04]  /*8ad0*/  SHF.R.U32.HI R0, RZ, 0x4, R0 ;  /* 0x00000004ff007819 */ /* 0x000fc80000011600 */
[----:B------:R-:W-:-:S04]  /*8ae0*/  LOP3.LUT R0, R0, 0x3fff, RZ, 0xc0, !PT ;  /* 0x00003fff00007812 */ /* 0x000fc800078ec0ff */
[----:B01----:R-:W-:Y:S01]  /*8af0*/  LOP3.LUT R3, R0, 0x10000, RZ, 0xfc, !PT ;  /* 0x0001000000037812 */ /* 0x003fe200078efcff */
[----:B------:R-:W-:Y:S02]  /*8b00*/  IMAD.MOV.U32 R7, RZ, RZ, 0x40000040 ;  /* 0x40000040ff077424 */ /* 0x000fe400078e00ff */
[----:B------:R-:W-:Y:S01]  /*8b10*/  IMAD.MOV.U32 R9, RZ, RZ, 0x40000040 ;  /* 0x40000040ff097424 */ /* 0x000fe200078e00ff */
[----:B------:R-:W-:Y:S01]  /*8b20*/  R2UR UR4, R6 ;  /* 0x00000000060472ca */ /* 0x000fe200000e0000 */
[----:B------:R-:W-:Y:S01]  /*8b30*/  IMAD R8, R18, 0x400, R3 ;  /* 0x0000040012087824 */ /* 0x000fe200078e0203 */
[----:B------:R-:W-:Y:S01]  /*8b40*/  R2UR UR5, R7 ;  /* 0x00000000070572ca */ /* 0x000fe200000e0000 */
[----:B-----5:R-:W-:Y:S01]  /*8b50*/  WARPGROUP.ARRIVE ;  /* 0x00000000000079c5 */ /* 0x020fe20000000000 */
[----:B------:R-:W-:Y:S01]  /*8b60*/  R2UR UR7, R9 ;  /* 0x00000000090772ca */ /* 0x000fe200000e0000 */
[----:B------:R-:W-:Y:S01]  /*8b70*/  VIADD R90, R6, 0x2 ;  /* 0x00000002065a7836 */ /* 0x000fe20000000000 */
[C---:B------:R-:W-:Y:S01]  /*8b80*/  R2UR UR6, R8.reuse ;  /* 0x00000000080672ca */ /* 0x040fe200000e0000 */
[----:B------:R-:W-:Y:S01]  /*8b90*/  IMAD.MOV.U32 R91, RZ, RZ, 0x40000040 ;  /* 0x40000040ff5b7424 */ /* 0x000fe200078e00ff */
[----:B------:R-:W-:Y:S01]  /*8ba0*/  STL [R1+0x4], R3 ;  /* 0x0000040301007387 */ /* 0x000fe20000100800 */
[----:B------:R-:W-:Y:S01]  /*8bb0*/  VIADD R10, R8, 0x2 ;  /* 0x00000002080a7836 */ /* 0x000fe20000000000 */
[----:B------:R-:W0:Y:S01]  /*8bc0*/  LDC R0, c[0x0][0x448] ;  /* 0x00011200ff007b82 */ /* 0x000e220000000800 */
[----:B------:R-:W-:Y:S01]  /*8bd0*/  IMAD.MOV.U32 R11, RZ, RZ, 0x40000040 ;  /* 0x40000040ff0b7424 */ /* 0x000fe200078e00ff */
[----:B------:R-:W2:Y:S04]  /*8be0*/  LDL R12, [R1+0x44] ;  /* 0x00004400010c7983 */ /* 0x000ea80000100800 */
[----:B------:R-:W2:Y:S03]  /*8bf0*/  LDL R94, [R1+0x24] ;  /* 0x00002400015e7983 */ /* 0x000ea60000100800 */
[----:B------:R-:W-:Y:S01]  /*8c00*/  HGMMA.64x128x16.F32 R24, gdesc[UR4], RZ, !UPT, gsb0 ;  /* 0x01e00000041879f0 */ /* 0x000fe2000c0008ff */
[----:B------:R-:W-:Y:S01]  /*8c10*/  R2UR UR4, R90 ;  /* 0x000000005a0472ca */ /* 0x000fe200000e0000 */
[----:B------:R-:W3:Y:S01]  /*8c20*/  LDL R88, [R1+0x2c] ;  /* 0x00002c0001587983 */ /* 0x000ee20000100800 */
[----:B------:R-:W-:-:S02]  /*8c30*/  R2UR UR5, R91 ;  /* 0x000000005b0572ca */ /* 0x000fc400000e0000 */
[----:B------:R-:W-:Y:S01]  /*8c40*/  R2UR UR6, R10 ;  /* 0x000000000a0672ca */ /* 0x000fe200000e0000 */
[----:B------:R1:W-:Y:S01]  /*8c50*/  STL.64 [R1+0x18], R90 ;  /* 0x0000185a01007387 */ /* 0x0003e20000100a00 */
[----:B------:R-:W-:-:S03]  /*8c60*/  R2UR UR7, R11 ;  /* 0x000000000b0772ca */ /* 0x000fc600000e0000 */
[----:B------:R-:W4:Y:S04]  /*8c70*/  LDL R13, [R1+0x40] ;  /* 0x00004000010d7983 */ /* 0x000f280000100800 */
[----:B-1----:R-:W4:Y:S01]  /*8c80*/  LDL R90, [R1+0x20] ;  /* 0x00002000015a7983 */ /* 0x002f220000100800 */
[----:B------:R-:W-:Y:S01]  /*8c90*/  VIADD R20, R6, 0x4 ;  /* 0x0000000406147836 */ /* 0x000fe20000000000 */
[----:B------:R-:W-:Y:S01]  /*8ca0*/  IADD3 R10, R8, 0x4, RZ ;  /* 0x00000004080a7810 */ /* 0x000fe20007ffe0ff */
[----:B------:R-:W-:Y:S02]  /*8cb0*/  IMAD.MOV.U32 R21, RZ, RZ, 0x40000040 ;  /* 0x40000040ff157424 */ /* 0x000fe400078e00ff */
[----:B------:R-:W-:Y:S01]  /*8cc0*/  IMAD.MOV.U32 R11, RZ, RZ, 0x40000040 ;  /* 0x40000040ff0b7424 */ /* 0x000fe200078e00ff */
[----:B------:R-:W-:-:S02]  /*8cd0*/  WARPGROUP.DEPBAR.LE gsb0, 0x0 ;  /* 0x00008000000079c5 */ /* 0x000fc40000010000 */
        /* <DEDUP_REMOVED lines=17> */
[----:B0-----:R-:W-:-:S13]  /*8df0*/  ISETP.NE.AND P2, PT, R0, 0x1, PT ;  /* 0x000000010000780c */ /* 0x001fda0003f45270 */
[----:B------:R-:W0:Y:S08]  /*8e00*/  @P2 LDC R3, c[0x0][0x44c] ;  /* 0x00011300ff032b82 */ /* 0x000e300000000800 */
[----:B------:R-:W1:Y:S01]  /*8e10*/  @P2 LDC R5, c[0x0][0x450] ;  /* 0x00011400ff052b82 */ /* 0x000e620000000800 */
[----:B--2---:R-:W-:-:S04]  /*8e20*/  IMAD.IADD R12, R12, 0x1, R94 ;  /* 0x000000010c0c7824 */ /* 0x004fc800078e025e */
[----:B0-----:R-:W-:-:S05]  /*8e30*/  @P2 IMAD.HI.U32 R0, R12, R3, RZ ;  /* 0x000000030c002227 */ /* 0x001fca00078e00ff */
[----:B-1----:R-:W-:Y:S01]  /*8e40*/  @P2 SHF.R.U32.HI R12, RZ, R5, R0 ;  /* 0x00000005ff0c2219 */ /* 0x002fe20000011600 */
[----:B------:R-:W-:Y:S02]  /*8e50*/  WARPGROUP.DEPBAR.LE gsb0, 0x0 ;  /* 0x00008000000079c5 */ /* 0x000fe40000010000 */
[----:B------:R-:W-:-:S06]  /*8e60*/  WARPGROUP.ARRIVE ;  /* 0x00000000000079c5 */ /* 0x000fcc0000000000 */
[----:B------:R-:W-:Y:S01]  /*8e70*/  HGMMA.64x128x16.F32 R24, gdesc[UR4], R24, gsb0 ;  /* 0x01e00000041879f0 */ /* 0x000fe20008000818 */
[----:B------:R-:W0:Y:S01]  /*8e80*/  SHFL.IDX PT, R5, R12, 0x1, 0x1c1f ;  /* 0x003c1f000c057f89 */ /* 0x000e2200000e0000 */
[----:B------:R-:W-:Y:S01]  /*8e90*/  IMAD.MOV.U32 R3, RZ, RZ, -0x80 ;  /* 0xffffff80ff037424 */ /* 0x000fe200078e00ff */
[----:B------:R-:W-:Y:S01]  /*8ea0*/  ULDC UR4, c[0x0][0x988] ;  /* 0x0002620000047ab9 */ /* 0x000fe20000000800 */
[----:B------:R-:W-:Y:S01]  /*8eb0*/  @!P1 VIADD R4, R4, 0x16840 ;  /* 0x0001684004049836 */ /* 0x000fe20000000000 */
[----:B------:R-:W-:Y:S01]  /*8ec0*/  STL.64 [R1+0x10], R20 ;  /* 0x0000101401007387 */ /* 0x000fe20000100a00 */
[----:B------:R-:W-:Y:S01]  /*8ed0*/  IMAD R0, R92, R3, 0x80 ;  /* 0x000000805c007424 */ /* 0x000fe200078e0203 */
[----:B------:R-:W-:-:S04]  /*8ee0*/  ULDC UR5, c[0x0][0x988] ;  /* 0x0002620000057ab9 */ /* 0x000fc80000000800 */
[----:B------:R-:W-:Y:S01]  /*8ef0*/  IADD3 R3, R0, 0x1, RZ ;  /* 0x0000000100037810 */ /* 0x000fe20007ffe0ff */
[----:B---3--:R-:W-:-:S04]  /*8f00*/  IMAD.IADD R8, R88, 0x1, R0 ;  /* 0x0000000158087824 */ /* 0x008fc800078e0200 */
[C---:B----4-:R-:W-:Y:S02]  /*8f10*/  IMAD R3, R13.reuse, -0x2, R3 ;  /* 0xfffffffe0d037824 */ /* 0x050fe400078e0203 */
[----:B------:R-:W-:-:S03]  /*8f20*/  IMAD R8, R13, -0x2, R8 ;  /* 0xfffffffe0d087824 */ /* 0x000fc600078e0208 */
[----:B------:R-:W-:-:S04]  /*8f30*/  IADD3 R89, -R90, R3, R88 ;  /* 0x000000035a597210 */ /* 0x000fc80007ffe158 */
[----:B0-----:R-:W-:-:S04]  /*8f40*/  VIADDMNMX R0, R5, R89, R8, PT ;  /* 0x0000005905007246 */ /* 0x001fc80003800108 */
[C---:B------:R-:W-:Y:S02]  /*8f50*/  ISETP.GT.AND P4, PT, R0.reuse, RZ, PT ;  /* 0x000000ff0000720c */ /* 0x040fe40003f84270 */
[C---:B------:R-:W-:Y:S02]  /*8f60*/  ISETP.GT.AND P5, PT, R0.reuse, 0x1, PT ;  /* 0x000000010000780c */ /* 0x040fe40003fa4270 */
[----:B------:R-:W-:Y:S01]  /*8f70*/  ISETP.GT.AND P3, PT, R0, 0x8, PT ;  /* 0x000000080000780c */ /* 0x000fe20003f64270 */
[----:B------:R0:W-:Y:S01]  /*8f80*/  STL.64 [R1+0x8], R14 ;  /* 0x0000080e01007387 */ /* 0x0001e20000100a00 */
[----:B------:R-:W-:Y:S02]  /*8f90*/  WARPGROUP.DEPBAR.LE gsb0, 0x0 ;  /* 0x00008000000079c5 */ /* 0x000fe40000010000 */
[----:B------:R-:W-:Y:S02]  /*8fa0*/  FSEL R109, R26, -INF , P4 ;  /* 0xff8000001a6d7808 */ /* 0x000fe40002000000 */
[----:B------:R-:W-:-:S02]  /*8fb0*/  FSEL R107, R27, -INF , P5 ;  /* 0xff8000001b6b7808 */ /* 0x000fc40002800000 */
        /* <DEDUP_REMOVED lines=49> */
[----:B0-----:R-:W-:Y:S02]  /*92d0*/  FSEL R15, R62, -INF , P3 ;  /* 0xff8000003e0f7808 */ /* 0x001fe40001800000 */
        /* <DEDUP_REMOVED lines=38> */
[----:B------:R-:W-:-:S04]  /*9540*/  FMNMX.FTZ R10, R43, R10, !PT ;  /* 0x0000000a2b0a7209 */ /* 0x000fc80007810000 */
[----:B------:R-:W-:-:S05]  /*9550*/  FMNMX.FTZ R14, R87, R10, !PT ;  /* 0x0000000a570e7209 */ /* 0x000fca0007810000 */
[----:B------:R-:W0:Y:S04]  /*9560*/  SHFL.BFLY PT, R9, R14, 0x2, 0x1f ;  /* 0x0c401f000e097f89 */ /* 0x000e2800000e0000 */
[----:B------:R-:W1:Y:S01]  /*9570*/  SHFL.IDX PT, R26, R12, RZ, 0x1c1f ;  /* 0x001c1fff0c1a7589 */ /* 0x000e6200000e0000 */
[----:B0-----:R-:W-:-:S05]  /*9580*/  FMNMX.FTZ R20, R14, R9, !PT ;  /* 0x000000090e147209 */ /* 0x001fca0007810000 */
[----:B------:R-:W0:Y:S01]  /*9590*/  SHFL.BFLY PT, R9, R20, 0x1, 0x1f ;  /* 0x0c201f0014097f89 */ /* 0x000e2200000e0000 */
[----:B------:R-:W-:Y:S01]  /*95a0*/  IMAD.U32 R0, RZ, RZ, UR4 ;  /* 0x00000004ff007e24 */ /* 0x000fe2000f8e00ff */
[----:B-1----:R-:W-:Y:S01]  /*95b0*/  VIADDMNMX R26, R26, R89, R8, PT ;  /* 0x000000591a1a7246 */ /* 0x002fe20003800108 */
[----:B------:R-:W-:-:S03]  /*95c0*/  ULDC UR4, c[0x0][0x988] ;  /* 0x0002620000047ab9 */ /* 0x000fc60000000800 */
[C---:B------:R-:W-:Y:S02]  /*95d0*/  ISETP.GT.AND P4, PT, R26.reuse, RZ, PT ;  /* 0x000000ff1a00720c */ /* 0x040fe40003f84270 */
[----:B------:R-:W-:Y:S02]  /*95e0*/  ISETP.GT.AND P5, PT, R26, 0x1, PT ;  /* 0x000000011a00780c */ /* 0x000fe40003fa4270 */
[----:B------:R-:W-:Y:S02]  /*95f0*/  FSEL R89, R24, -INF , P4 ;  /* 0xff80000018597808 */ /* 0x000fe40002000000 */
[----:B------:R-:W-:Y:S02]  /*9600*/  FSEL R25, R25, -INF , P5 ;  /* 0xff80000019197808 */ /* 0x000fe40002800000 */
[----:B0-----:R-:W-:-:S04]  /*9610*/  FMNMX.FTZ R9, R20, R9, !PT ;  /* 0x0000000914097209 */ /* 0x001fc80007810000 */
[C---:B------:R-:W-:Y:S01]  /*9620*/  FSETP.NEU.FTZ.AND P3, PT, R9.reuse, -INF , PT ;  /* 0xff8000000900780b */ /* 0x040fe20003f7d000 */
[----:B------:R-:W-:-:S05]  /*9630*/  FMUL.FTZ R10, R9, R0 ;  /* 0x00000000090a7220 */ /* 0x000fca0000410000 */
[----:B------:R-:W-:Y:S02]  /*9640*/  FSEL R10, R10, RZ, P3 ;  /* 0x000000ff0a0a7208 */ /* 0x000fe40001800000 */
[C---:B------:R-:W-:Y:S02]  /*9650*/  ISETP.GT.AND P3, PT, R26.reuse, 0x8, PT ;  /* 0x000000081a00780c */ /* 0x040fe40003f64270 */
[----:B------:R-:W-:Y:S01]  /*9660*/  ISETP.GT.AND P4, PT, R26, 0x9, PT ;  /* 0x000000091a00780c */ /* 0x000fe20003f84270 */
[----:B------:R-:W-:Y:S01]  /*9670*/  FFMA.FTZ R151, R91, R0, -R10 ;  /* 0x000000005b977223 */ /* 0x000fe2000001080a */
[----:B------:R-:W-:Y:S02]  /*9680*/  FSEL R91, R28, -INF , P3 ;  /* 0xff8000001c5b7808 */ /* 0x000fe40001800000 */
[----:B------:R-:W-:Y:S02]  /*9690*/  FMNMX.FTZ R14, R89, R25, !PT ;  /* 0x00000019590e7209 */ /* 0x000fe40007810000 */
[----:B------:R-:W-:-:S02]  /*96a0*/  ISETP.GT.AND P3, PT, R26, 0x10, PT ;  /* 0x000000101a00780c */ /* 0x000fc40003f64270 */
[----:B------:R-:W-:Y:S02]  /*96b0*/  FSEL R29, R29, -INF , P4 ;  /* 0xff8000001d1d7808 */ /* 0x000fe40002000000 */
[----:B------:R-:W-:Y:S01]  /*96c0*/  FMNMX.FTZ R14, R91, R14, !PT ;  /* 0x0000000e5b0e7209 */ /* 0x000fe20007810000 */
[----:B------:R-:W-:Y:S01]  /*96d0*/  FFMA.FTZ R12, R93, R0, -R10 ;  /* 0x000000005d0c7223 */ /* 0x000fe2000001080a */
[----:B------:R-:W-:Y:S02]  /*96e0*/  ISETP.GT.AND P4, PT, R26, 0x11, PT ;  /* 0x000000111a00780c */ /* 0x000fe40003f84270 */
        /* <DEDUP_REMOVED lines=19> */
[----:B------:R0:W-:Y:S01]  /*9820*/  MUFU.EX2 R14, R24 ;  /* 0x00000018000e7308 */ /* 0x0001e20000000800 */
[----:B------:R-:W-:Y:S01]  /*9830*/  FFMA.FTZ R147, R103, R0, -R10 ;  /* 0x0000000067937223 */ /* 0x000fe2000001080a */
[----:B------:R-:W-:Y:S02]  /*9840*/  ISETP.GT.AND P4, PT, R26, 0x29, PT ;  /* 0x000000291a00780c */ /* 0x000fe40003f84270 */
[----:B------:R-:W-:Y:S02]  /*9850*/  FSEL R103, R44, -INF , P3 ;  /* 0xff8000002c677808 */ /* 0x000fe40001800000 */
[----:B0-----:R-:W-:Y:S02]  /*9860*/  FMNMX.FTZ R24, R41, R20, !PT ;  /* 0x0000001429187209 */ /* 0x001fe40007810000 */
        /* <DEDUP_REMOVED lines=11> */
[--C-:B------:R-:W-:Y:S01]  /*9920*/  FFMA.FTZ R141, R101, R0, -R10.reuse ;  /* 0x00000000658d7223 */ /* 0x100fe2000001080a */
[----:B------:R-:W-:Y:S02]  /*9930*/  ISETP.GT.AND P4, PT, R26, 0x39, PT ;  /* 0x000000391a00780c */ /* 0x000fe40003f84270 */
[----:B------:R-:W-:Y:S02]  /*9940*/  FSEL R101, R52, -INF , P3 ;  /* 0xff80000034657808 */ /* 0x000fe40001800000 */
[----:B0-----:R-:W-:Y:S01]  /*9950*/  FMNMX.FTZ R28, R49, R24, !PT ;  /* 0x00000018311c7209 */ /* 0x001fe20007810000 */
        /* <DEDUP_REMOVED lines=18> */
[----:B------:R0:W-:Y:S01]  /*9a80*/  MUFU.EX2 R24, R30 ;  /* 0x0000001e00187308 */ /* 0x0001e20000000800 */
[----:B------:R-:W-:Y:S01]  /*9a90*/  ISETP.GT.AND P4, PT, R26, 0x49, PT ;  /* 0x000000491a00780c */ /* 0x000fe20003f84270 */
[-CC-:B------:R-:W-:Y:S01]  /*9aa0*/  FFMA.FTZ R129, R21, R0.reuse, -R10.reuse ;  /* 0x0000000015817223 */ /* 0x180fe2000001080a */
[----:B------:R-:W-:Y:S01]  /*9ab0*/  FSEL R5, R60, -INF , P3 ;  /* 0xff8000003c057808 */ /* 0x000fe20001800000 */
[-CC-:B------:R-:W-:Y:S01]  /*9ac0*/  FFMA.FTZ R36, R67, R0.reuse, -R10.reuse ;  /* 0x0000000043247223 */ /* 0x180fe2000001080a */
[C---:B------:R-:W-:Y:S01]  /*9ad0*/  ISETP.GT.AND P3, PT, R26.reuse, 0x50, PT ;  /* 0x000000501a00780c */ /* 0x040fe20003f64270 */
[-CC-:B------:R-:W-:Y:S01]  /*9ae0*/  FFMA.FTZ R131, R27, R0.reuse, -R10.reuse ;  /* 0x000000001b837223 */ /* 0x180fe2000001080a */
[--C-:B------:R-:W-:Y:S01]  /*9af0*/  FFMA.FTZ R38, R71, R0, -R10.reuse ;  /* 0x0000000047267223 */ /* 0x100fe2000001080a */
[----:B------:R-:W-:Y:S01]  /*9b00*/  MUFU.EX2 R151, R151 ;  /* 0x0000009700977308 */ /* 0x000fe20000000800 */
[----:B0-----:R-:W-:Y:S01]  /*9b10*/  FMNMX.FTZ R30, R57, R28, !PT ;  /* 0x0000001c391e7209 */ /* 0x001fe20007810000 */
        /* <DEDUP_REMOVED lines=12> */
[----:B------:R0:W-:Y:S01]  /*9be0*/  MUFU.EX2 R8, R107 ;  /* 0x0000006b00087308 */ /* 0x0001e20000000800 */
[----:B------:R-:W-:Y:S01]  /*9bf0*/  FSEL R65, R65, -INF , P4 ;  /* 0xff80000041417808 */ /* 0x000fe20002000000 */
[--C-:B------:R-:W-:Y:S01]  /*9c00*/  FFMA.FTZ R3, R51, R0, -R10.reuse ;  /* 0x0000000033037223 */ /* 0x100fe2000001080a */
[----:B------:R-:W-:Y:S01]  /*9c10*/  FMNMX.FTZ R30, R47, R30, !PT ;  /* 0x0000001e2f1e7209 */ /* 0x000fe20007810000 */
[----:B------:R-:W-:Y:S01]  /*9c20*/  FFMA.FTZ R46, R87, R0, -R10 ;  /* 0x00000000572e7223 */ /* 0x000fe2000001080a */
[----:B------:R-:W-:Y:S01]  /*9c30*/  ISETP.GT.AND P4, PT, R26, 0x59, PT ;  /* 0x000000591a00780c */ /* 0x000fe20003f84270 */
[----:B------:R-:W1:Y:S02]  /*9c40*/  @P2 LDC R43, c[0x0][0x44c] ;  /* 0x00011300ff2b2b82 */ /* 0x000e640000000800 */
[----:B------:R2:W-:Y:S01]  /*9c50*/  MUFU.EX2 R28, R32 ;  /* 0x00000020001c7308 */ /* 0x0005e20000000800 */
[----:B0-----:R-:W-:-:S02]  /*9c60*/  FSEL R107, R68, -INF , P3 ;  /* 0xff800000446b7808 */ /* 0x001fc40001800000 */
[----:B------:R-:W-:Y:S02]  /*9c70*/  ISETP.GT.AND P3, PT, R26, 0x60, PT ;  /* 0x000000601a00780c */ /* 0x000fe40003f64270 */
[----:B------:R-:W-:Y:S01]  /*9c80*/  FSEL R69, R69, -INF , P4 ;  /* 0xff80000045457808 */ /* 0x000fe20002000000 */
[----:B------:R-:W0:Y:S01]  /*9c90*/  @P2 LDC R52, c[0x0][0x450] ;  /* 0x00011400ff342b82 */ /* 0x000e220000000800 */
[----:B--2---:R-:W-:-:S04]  /*9ca0*/  FMNMX.FTZ R32, R65, R30, !PT ;  /* 0x0000001e41207209 */ /* 0x004fc80007810000 */
        /* <DEDUP_REMOVED lines=13> */
[----:B------:R2:W-:Y:S01]  /*9d80*/  MUFU.EX2 R30, R3 ;  /* 0x00000003001e7308 */ /* 0x0005e20000000800 */
[----:B------:R-:W-:Y:S02]  /*9d90*/  ISETP.GT.AND P4, PT, R26, 0x71, PT ;  /* 0x000000711a00780c */ /* 0x000fe40003f84270 */
[----:B------:R-:W-:Y:S01]  /*9da0*/  FMNMX.FTZ R34, R77, R34, !PT ;  /* 0x000000224d227209 */ /* 0x000fe20007810000 */
[----:B--2---:R-:W-:Y:S01]  /*9db0*/  FFMA.FTZ R3, R55, R0, -R10 ;  /* 0x0000000037037223 */ /* 0x004fe2000001080a */
        /* <DEDUP_REMOVED lines=8> */
[----:B------:R-:W-:Y:S01]  /*9e40*/  FMNMX.FTZ R34, R13, R34, !PT ;  /* 0x000000220d227209 */ /* 0x000fe20007810000 */
[----:B------:R2:W-:Y:S03]  /*9e50*/  MUFU.EX2 R32, R3 ;  /* 0x0000000300207308 */ /* 0x0005e60000000800 */
[----:B--2---:R-:W-:-:S05]  /*9e60*/  FMNMX.FTZ R3, R85, R34, !PT ;  /* 0x0000002255037209 */ /* 0x004fca0007810000 */
[----:B------:R-:W2:Y:S02]  /*9e70*/  SHFL.BFLY PT, R40, R3, 0x2, 0x1f ;  /* 0x0c401f0003287f89 */ /* 0x000ea400000e0000 */
[----:B--2---:R-:W-:-:S05]  /*9e80*/  FMNMX.FTZ R15, R3, R40, !PT ;  /* 0x00000028030f7209 */ /* 0x004fca0007810000 */
[----:B------:R-:W2:Y:S01]  /*9e90*/  SHFL.BFLY PT, R44, R15, 0x1, 0x1f ;  /* 0x0c201f000f2c7f89 */ /* 0x000ea200000e0000 */
[----:B------:R-:W3:Y:S01]  /*9ea0*/  MUFU.EX2 R149, R149 ;  /* 0x0000009500957308 */ /* 0x000ee20000000800 */
[-CC-:B------:R-:W-:Y:S01]  /*9eb0*/  FFMA.FTZ R26, R59, R0.reuse, -R10.reuse ;  /* 0x000000003b1a7223 */ /* 0x180fe2000001080a */
[-CC-:B------:R-:W-:Y:S01]  /*9ec0*/  FFMA.FTZ R34, R63, R0.reuse, -R10.reuse ;  /* 0x000000003f227223 */ /* 0x180fe2000001080a */
[----:B------:R-:W-:-:S05]  /*9ed0*/  FFMA.FTZ R40, R75, R0, -R10 ;  /* 0x000000004b287223 */ /* 0x000fca000001080a */
[----:B------:R-:W4:Y:S01]  /*9ee0*/  MUFU.EX2 R12, R12 ;  /* 0x0000000c000c7308 */ /* 0x000f220000000800 */
[----:B--2---:R-:W-:-:S04]  /*9ef0*/  FMNMX.FTZ R3, R15, R44, !PT ;  /* 0x0000002c0f037209 */ /* 0x004fc80007810000 */
[C---:B------:R-:W-:Y:S01]  /*9f00*/  FSETP.NEU.FTZ.AND P3, PT, R3.reuse, -INF , PT ;  /* 0xff8000000300780b */ /* 0x040fe20003f7d000 */
[----:B------:R-:W-:-:S05]  /*9f10*/  FMUL.FTZ R15, R3, R0 ;  /* 0x00000000030f7220 */ /* 0x000fca0000410000 */
[----:B------:R-:W-:Y:S01]  /*9f20*/  FSEL R10, R15, RZ, P3 ;  /* 0x000000ff0f0a7208 */ /* 0x000fe20001800000 */
[----:B------:R-:W2:Y:S04]  /*9f30*/  MUFU.EX2 R145, R145 ;  /* 0x0000009100917308 */ /* 0x000ea80000000800 */
[-CC-:B------:R-:W-:Y:S01]  /*9f40*/  FFMA.FTZ R148, R89, R0.reuse, -R10.reuse ;  /* 0x0000000059947223 */ /* 0x180fe2000001080a */
[-CC-:B------:R-:W-:Y:S01]  /*9f50*/  FFMA.FTZ R15, R25, R0.reuse, -R10.reuse ;  /* 0x00000000190f7223 */ /* 0x180fe2000001080a */
[-C--:B------:R-:W-:Y:S01]  /*9f60*/  FFMA.FTZ R150, R91, R0.reuse, -R10 ;  /* 0x000000005b967223 */ /* 0x080fe2000001080a */
[----:B---3--:R-:W-:Y:S01]  /*9f70*/  FADD.FTZ R48, R149, R8 ;  /* 0x0000000895307221 */ /* 0x008fe20000010000 */
[-CC-:B------:R-:W-:Y:S02]  /*9f80*/  FFMA.FTZ R21, R29, R0.reuse, -R10.reuse ;  /* 0x000000001d157223 */ /* 0x180fe4000001080a */
[----:B------:R-:W-:Y:S01]  /*9f90*/  MUFU.EX2 R148, R148 ;  /* 0x0000009400947308 */ /* 0x000fe20000000800 */
[----:B------:R-:W-:Y:S01]  /*9fa0*/  FFMA.FTZ R27, R37, R0, -R10 ;  /* 0x00000000251b7223 */ /* 0x000fe2000001080a */
[----:B------:R-:W-:-:S06]  /*9fb0*/  FADD.FTZ R37, R151, R48 ;  /* 0x0000003097257221 */ /* 0x000fcc0000010000 */
[----:B------:R-:W3:Y:S01]  /*9fc0*/  MUFU.EX2 R15, R15 ;  /* 0x0000000f000f7308 */ /* 0x000ee20000000800 */
[----:B------:R-:W-:Y:S01]  /*9fd0*/  FFMA.FTZ R144, R93, R0, -R10 ;  /* 0x000000005d907223 */ /* 0x000fe2000001080a */
[----:B----4-:R-:W-:-:S06]  /*9fe0*/  FADD.FTZ R48, R12, R37 ;  /* 0x000000250c307221 */ /* 0x010fcc0000010000 */
[----:B------:R-:W4:Y:S01]  /*9ff0*/  MUFU.EX2 R147, R147 ;  /* 0x0000009300937308 */ /* 0x000f220000000800 */
[----:B------:R-:W-:-:S07]  /*a000*/  FFMA.FTZ R25, R33, R0, -R10 ;  /* 0x0000000021197223 */ /* 0x000fce000001080a */
[----:B------:R-:W1:Y:S01]  /*a010*/  MUFU.EX2 R150, R150 ;  /* 0x0000009600967308 */ /* 0x000e620000000800 */
[----:B--2---:R-:W-:Y:S01]  /*a020*/  FADD.FTZ R39, R145, R48 ;  /* 0x0000003091277221 */ /* 0x004fe20000010000 */
[----:B------:R-:W-:-:S06]  /*a030*/  FFMA.FTZ R146, R95, R0, -R10 ;  /* 0x000000005f927223 */ /* 0x000fcc000001080a */
[----:B------:R-:W2:Y:S01]  /*a040*/  MUFU.EX2 R21, R21 ;  /* 0x0000001500157308 */ /* 0x000ea20000000800 */
[----:B------:R-:W-:Y:S01]  /*a050*/  FADD.FTZ R48, R14, R39 ;  /* 0x000000270e307221 */ /* 0x000fe20000010000 */
[----:B---3--:R-:W-:-:S06]  /*a060*/  FADD.FTZ R39, R148, R15 ;  /* 0x0000000f94277221 */ /* 0x008fcc0000010000 */
[----:B------:R-:W3:Y:S01]  /*a070*/  MUFU.EX2 R141, R141 ;  /* 0x0000008d008d7308 */ /* 0x000ee20000000800 */
[----:B------:R-:W-:-:S07]  /*a080*/  FFMA.FTZ R134, R5, R0, -R10 ;  /* 0x0000000005867223 */ /* 0x000fce000001080a */
[----:B------:R-:W0:Y:S01]  /*a090*/  MUFU.EX2 R144, R144 ;  /* 0x0000009000907308 */ /* 0x000e220000000800 */
[----:B----4-:R-:W-:Y:S01]  /*a0a0*/  FADD.FTZ R5, R147, R48 ;  /* 0x0000003093057221 */ /* 0x010fe20000010000 */
[----:B-1----:R-:W-:-:S06]  /*a0b0*/  FADD.FTZ R48, R150, R39 ;  /* 0x0000002796307221 */ /* 0x002fcc0000010000 */
[----:B------:R-:W1:Y:S01]  /*a0c0*/  MUFU.EX2 R25, R25 ;  /* 0x0000001900197308 */ /* 0x000e620000000800 */
[----:B------:R-:W-:Y:S01]  /*a0d0*/  FFMA.FTZ R140, R99, R0, -R10 ;  /* 0x00000000638c7223 */ /* 0x000fe2000001080a */
[----:B------:R-:W-:Y:S01]  /*a0e0*/  FADD.FTZ R50, R20, R5 ;  /* 0x0000000514327221 */ /* 0x000fe20000010000 */
[----:B------:R-:W-:-:S05]  /*a0f0*/  @!P1 PRMT R4, RZ, 0x654, R4 ;  /* 0x00000654ff049816 */ /* 0x000fca0000000004 */
[----:B------:R-:W4:Y:S01]  /*a100*/  MUFU.EX2 R143, R143 ;  /* 0x0000008f008f7308 */ /* 0x000f220000000800 */
[----:B--2---:R-:W-:Y:S01]  /*a110*/  FADD.FTZ R39, R21, R48 ;  /* 0x0000003015277221 */ /* 0x004fe20000010000 */
[----:B------:R-:W-:-:S06]  /*a120*/  FFMA.FTZ R29, R41, R0, -R10 ;  /* 0x00000000291d7223 */ /* 0x000fcc000001080a */
[----:B------:R-:W2:Y:S01]  /*a130*/  MUFU.EX2 R146, R146 ;  /* 0x0000009200927308 */ /* 0x000ea20000000800 */
[----:B---3--:R-:W-:Y:S01]  /*a140*/  FADD.FTZ R41, R141, R50 ;  /* 0x000000328d297221 */ /* 0x008fe20000010000 */
[----:B------:R0:W-:Y:S06]  /*a150*/  @!P1 SYNCS.ARRIVE.TRANS64.RED.A1T0 RZ, [R4+URZ], RZ ;  /* 0x000000ff04ff99a7 */ /* 0x0001ec000810043f */
[----:B------:R-:W3:Y:S01]  /*a160*/  MUFU.EX2 R27, R27 ;  /* 0x0000001b001b7308 */ /* 0x000ee20000000800 */
[----:B------:R-:W-:Y:S01]  /*a170*/  FFMA.FTZ R142, R103, R0, -R10 ;  /* 0x00000000678e7223 */ /* 0x000fe2000001080a */
[----:B0-----:R-:W-:Y:S01]  /*a180*/  FADD.FTZ R4, R144, R39 ;  /* 0x0000002790047221 */ /* 0x001fe20000010000 */
[----:B------:R-:W-:-:S05]  /*a190*/  FADD.FTZ R48, R24, R41 ;  /* 0x0000002918307221 */ /* 0x000fca0000010000 */
[----:B------:R-:W0:Y:S01]  /*a1a0*/  MUFU.EX2 R137, R137 ;  /* 0x0000008900897308 */ /* 0x000e220000000800 */
[----:B-1----:R-:W-:Y:S01]  /*a1b0*/  FADD.FTZ R41, R25, R4 ;  /* 0x0000000419297221 */ /* 0x002fe20000010000 */
[----:B------:R-:W-:-:S06]  /*a1c0*/  FFMA.FTZ R31, R45, R0, -R10 ;  /* 0x000000002d1f7223 */ /* 0x000fcc000001080a */
[----:B------:R-:W1:Y:S01]  /*a1d0*/  MUFU.EX2 R140, R140 ;  /* 0x0000008c008c7308 */ /* 0x000e620000000800 */
[----:B----4-:R-:W-:Y:S01]  /*a1e0*/  FADD.FTZ R39, R143, R48 ;  /* 0x000000308f277221 */ /* 0x010fe20000010000 */
[----:B--2---:R-:W-:-:S06]  /*a1f0*/  FADD.FTZ R4, R146, R41 ;  /* 0x0000002992047221 */ /* 0x004fcc0000010000 */
[----:B------:R-:W2:Y:S01]  /*a200*/  MUFU.EX2 R29, R29 ;  /* 0x0000001d001d7308 */ /* 0x000ea20000000800 */
[----:B------:R-:W-:Y:S01]  /*a210*/  FFMA.FTZ R136, R105, R0, -R10 ;  /* 0x0000000069887223 */ /* 0x000fe2000001080a */
[----:B------:R-:W-:-:S04]  /*a220*/  @P2 IMAD.HI.U32 R43, R94, R43, RZ ;  /* 0x0000002b5e2b2227 */ /* 0x000fc800078e00ff */
[----:B------:R-:W-:Y:S02]  /*a230*/  FADD.FTZ R48, R28, R39 ;  /* 0x000000271c307221 */ /* 0x000fe40000010000 */
[----:B------:R-:W4:Y:S01]  /*a240*/  MUFU.EX2 R139, R139 ;  /* 0x0000008b008b7308 */ /* 0x000f220000000800 */
[----:B---3--:R-:W-:Y:S01]  /*a250*/  FADD.FTZ R41, R27, R4 ;  /* 0x000000041b297221 */ /* 0x008fe20000010000 */
[----:B------:R-:W-:-:S06]  /*a260*/  FFMA.FTZ R33, R49, R0, -R10 ;  /* 0x0000000031217223 */ /* 0x000fcc000001080a */
[----:B------:R-:W3:Y:S01]  /*a270*/  MUFU.EX2 R142, R142 ;  /* 0x0000008e008e7308 */ /* 0x000ee20000000800 */
[----:B------:R-:W-:Y:S01]  /*a280*/  IMAD.MOV.U32 R45, RZ, RZ, R94 ;  /* 0x000000ffff2d7224 */ /* 0x000fe200078e005e */
[----:B------:R-:W-:Y:S01]  /*a290*/  @P2 SHF.R.U32.HI R45, RZ, R52, R43 ;  /* 0x00000034ff2d2219 */ /* 0x000fe2000001162b */
[----:B0-----:R-:W-:-:S05]  /*a2a0*/  FADD.FTZ R43, R137, R48 ;  /* 0x00000030892b7221 */ /* 0x001fca0000010000 */
[----:B------:R-:W0:Y:S01]  /*a2b0*/  MUFU.EX2 R31, R31 ;  /* 0x0000001f001f7308 */ /* 0x000e220000000800 */
[----:B-1----:R-:W-:Y:S01]  /*a2c0*/  FADD.FTZ R4, R140, R41 ;  /* 0x000000298c047221 */ /* 0x002fe20000010000 */
[----:B------:R-:W-:Y:S01]  /*a2d0*/  FFMA.FTZ R138, R101, R0, -R10 ;  /* 0x00000000658a7223 */ /* 0x000fe2000001080a */
[----:B------:R-:W-:-:S05]  /*a2e0*/  FADD.FTZ R48, R30, R43 ;  /* 0x0000002b1e307221 */ /* 0x000fca0000010000 */
[----:B------:R-:W1:Y:S01]  /*a2f0*/  MUFU.EX2 R133, R133 ;  /* 0x0000008500857308 */ /* 0x000e620000000800 */
[----:B--2---:R-:W-:Y:S01]  /*a300*/  FADD.FTZ R41, R29, R4 ;  /* 0x000000041d297221 */ /* 0x004fe20000010000 */
[----:B------:R-:W-:-:S06]  /*a310*/  FFMA.FTZ R35, R53, R0, -R10 ;  /* 0x0000000035237223 */ /* 0x000fcc000001080a */
[----:B------:R-:W2:Y:S01]  /*a320*/  MUFU.EX2 R136, R136 ;  /* 0x0000008800887308 */ /* 0x000ea20000000800 */
[----:B----4-:R-:W-:Y:S01]  /*a330*/  FADD.FTZ R43, R139, R48 ;  /* 0x000000308b2b7221 */ /* 0x010fe20000010000 */
[----:B---3--:R-:W-:-:S06]  /*a340*/  FADD.FTZ R4, R142, R41 ;  /* 0x000000298e047221 */ /* 0x008fcc0000010000 */
[----:B------:R-:W3:Y:S01]  /*a350*/  MUFU.EX2 R26, R26 ;  /* 0x0000001a001a7308 */ /* 0x000ee20000000800 */
[----:B------:R-:W-:-:S07]  /*a360*/  FFMA.FTZ R132, R97, R0, -R10 ;  /* 0x0000000061847223 */ /* 0x000fce000001080a */
[----:B------:R-:W4:Y:S01]  /*a370*/  MUFU.EX2 R33, R33 ;  /* 0x0000002100217308 */ /* 0x000f220000000800 */
[----:B------:R-:W-:Y:S01]  /*a380*/  FADD.FTZ R48, R32, R43 ;  /* 0x0000002b20307221 */ /* 0x000fe20000010000 */
[----:B0-----:R-:W-:-:S06]  /*a390*/  FADD.FTZ R41, R31, R4 ;  /* 0x000000041f297221 */ /* 0x001fcc0000010000 */
[----:B------:R-:W0:Y:S01]  /*a3a0*/  MUFU.EX2 R135, R135 ;  /* 0x0000008700877308 */ /* 0x000e220000000800 */
[----:B------:R-:W-:-:S07]  /*a3b0*/  FFMA.FTZ R37, R57, R0, -R10 ;  /* 0x0000000039257223 */ /* 0x000fce000001080a */
[----:B------:R-:W0:Y:S01]  /*a3c0*/  MUFU.EX2 R138, R138 ;  /* 0x0000008a008a7308 */ /* 0x000e220000000800 */
[----:B-1----:R-:W-:Y:S01]  /*a3d0*/  FADD.FTZ R43, R133, R48 ;  /* 0x00000030852b7221 */ /* 0x002fe20000010000 */
[----:B--2---:R-:W-:-:S06]  /*a3e0*/  FADD.FTZ R4, R136, R41 ;  /* 0x0000002988047221 */ /* 0x004fcc0000010000 */
[----:B------:R-:W1:Y:S08]  /*a3f0*/  MUFU.EX2 R34, R34 ;  /* 0x0000002200227308 */ /* 0x000e700000000800 */
[----:B------:R-:W2:Y:S01]  /*a400*/  MUFU.EX2 R35, R35 ;  /* 0x0000002300237308 */ /* 0x000ea20000000800 */
[----:B------:R-:W-:Y:S01]  /*a410*/  IADD3 R49, R45, R88, -R90 ;  /* 0x000000582d317210 */ /* 0x000fe20007ffe85a */
[----:B---3--:R-:W-:-:S06]  /*a420*/  FADD.FTZ R48, R26, R43 ;  /* 0x0000002b1a307221 */ /* 0x008fcc0000010000 */
[----:B------:R-:W3:Y:S01]  /*a430*/  MUFU.EX2 R129, R129 ;  /* 0x0000008100817308 */ /* 0x000ee20000000800 */
[----:B----4-:R-:W-:Y:S01]  /*a440*/  FADD.FTZ R45, R33, R4 ;  /* 0x00000004212d7221 */ /* 0x010fe20000010000 */
[----:B------:R-:W-:-:S06]  /*a450*/  FFMA.FTZ R5, R61, R0, -R10 ;  /* 0x000000003d057223 */ /* 0x000fcc000001080a */
[----:B------:R-:W4:Y:S01]  /*a460*/  MUFU.EX2 R132, R132 ;  /* 0x0000008400847308 */ /* 0x000f220000000800 */
[----:B0-----:R-:W-:Y:S01]  /*a470*/  FADD.FTZ R41, R135, R48 ;  /* 0x0000003087297221 */ /* 0x001fe20000010000 */
[----:B------:R-:W-:-:S06]  /*a480*/  FADD.FTZ R4, R138, R45 ;  /* 0x0000002d8a047221 */ /* 0x000fcc0000010000 */
[----:B------:R-:W0:Y:S01]  /*a490*/  MUFU.EX2 R36, R36 ;  /* 0x0000002400247308 */ /* 0x000e220000000800 */
[----:B------:R-:W-:-:S07]  /*a4a0*/  FFMA.FTZ R128, R47, R0, -R10 ;  /* 0x000000002f807223 */ /* 0x000fce000001080a */
[----:B------:R-:W0:Y:S01]  /*a4b0*/  MUFU.EX2 R37, R37 ;  /* 0x0000002500257308 */ /* 0x000e220000000800 */
[----:B-1----:R-:W-:Y:S01]  /*a4c0*/  FADD.FTZ R48, R34, R41 ;  /* 0x0000002922307221 */ /* 0x002fe20000010000 */
[----:B--2---:R-:W-:-:S06]  /*a4d0*/  FADD.FTZ R45, R35, R4 ;  /* 0x00000004232d7221 */ /* 0x004fcc0000010000 */
[----:B------:R-:W1:Y:S01]  /*a4e0*/  MUFU.EX2 R131, R131 ;  /* 0x0000008300837308 */ /* 0x000e620000000800 */
[----:B------:R-:W-:-:S07]  /*a4f0*/  FFMA.FTZ R39, R65, R0, -R10 ;  /* 0x0000000041277223 */ /* 0x000fce000001080a */
[----:B------:R-:W2:Y:S01]  /*a500*/  MUFU.EX2 R134, R134 ;  /* 0x0000008600867308 */ /* 0x000ea20000000800 */
[----:B---3--:R-:W-:Y:S01]  /*a510*/  FADD.FTZ R47, R129, R48 ;  /* 0x00000030812f7221 */ /* 0x008fe20000010000 */
[----:B----4-:R-:W-:-:S06]  /*a520*/  FADD.FTZ R4, R132, R45 ;  /* 0x0000002d84047221 */ /* 0x010fcc0000010000 */
[----:B------:R-:W3:Y:S01]  /*a530*/  MUFU.EX2 R38, R38 ;  /* 0x0000002600267308 */ /* 0x000ee20000000800 */
[----:B------:R-:W-:-:S07]  /*a540*/  FFMA.FTZ R130, R107, R0, -R10 ;  /* 0x000000006b827223 */ /* 0x000fce000001080a */
[----:B------:R-:W4:Y:S01]  /*a550*/  MUFU.EX2 R5, R5 ;  /* 0x0000000500057308 */ /* 0x000f220000000800 */
[----:B0-----:R-:W-:Y:S01]  /*a560*/  FADD.FTZ R48, R36, R47 ;  /* 0x0000002f24307221 */ /* 0x001fe20000010000 */
[----:B------:R-:W-:-:S06]  /*a570*/  FADD.FTZ R45, R37, R4 ;  /* 0x00000004252d7221 */ /* 0x000fcc0000010000 */
[----:B------:R-:W0:Y:S08]  /*a580*/  MUFU.EX2 R125, R125 ;  /* 0x0000007d007d7308 */ /* 0x000e300000000800 */
[----:B------:R-:W0:Y:S01]  /*a590*/  MUFU.EX2 R128, R128 ;  /* 0x0000008000807308 */ /* 0x000e220000000800 */
[----:B------:R-:W-:Y:S01]  /*a5a0*/  FFMA.FTZ R69, R69, R0, -R10 ;  /* 0x0000000045457223 */ /* 0x000fe2000001080a */
[----:B-1----:R-:W-:-:S06]  /*a5b0*/  FADD.FTZ R47, R131, R48 ;  /* 0x00000030832f7221 */ /* 0x002fcc0000010000 */
[----:B------:R-:W1:Y:S01]  /*a5c0*/  MUFU.EX2 R40, R40 ;  /* 0x0000002800287308 */ /* 0x000e620000000800 */
[----:B--2---:R-:W-:Y:S01]  /*a5d0*/  FADD.FTZ R4, R134, R45 ;  /* 0x0000002d86047221 */ /* 0x004fe20000010000 */
[----:B------:R-:W-:-:S06]  /*a5e0*/  FFMA.FTZ R124, R51, R0, -R10 ;  /* 0x00000000337c7223 */ /* 0x000fcc000001080a */
[----:B------:R-:W2:Y:S01]  /*a5f0*/  MUFU.EX2 R39, R39 ;  /* 0x0000002700277308 */ /* 0x000ea20000000800 */
[----:B------:R-:W-:Y:S01]  /*a600*/  FFMA.FTZ R126, R11, R0, -R10 ;  /* 0x000000000b7e7223 */ /* 0x000fe2000001080a */
[----:B------:R-:W-:Y:S01]  /*a610*/  F2FP.F16.F32.PACK_AB R149, R8, R149 ;  /* 0x000000950895723e */ /* 0x000fe200000000ff */
[----:B---3--:R-:W-:-:S05]  /*a620*/  FADD.FTZ R8, R38, R47 ;  /* 0x0000002f26087221 */ /* 0x008fca0000010000 */
[----:B------:R-:W3:Y:S01]  /*a630*/  MUFU.EX2 R127, R127 ;  /* 0x0000007f007f7308 */ /* 0x000ee20000000800 */
[----:B----4-:R-:W-:-:S07]  /*a640*/  FADD.FTZ R45, R5, R4 ;  /* 0x00000004052d7221 */ /* 0x010fce0000010000 */
[----:B------:R-:W4:Y:S01]  /*a650*/  MUFU.EX2 R130, R130 ;  /* 0x0000008200827308 */ /* 0x000f220000000800 */
[----:B------:R-:W-:Y:S01]  /*a660*/  FFMA.FTZ R73, R73, R0, -R10 ;  /* 0x0000000049497223 */ /* 0x000fe2000001080a */
[----:B0-----:R-:W-:-:S06]  /*a670*/  FADD.FTZ R47, R125, R8 ;  /* 0x000000087d2f7221 */ /* 0x001fcc0000010000 */
[----:B------:R-:W0:Y:S01]  /*a680*/  MUFU.EX2 R42, R42 ;  /* 0x0000002a002a7308 */ /* 0x000e220000000800 */
[----:B------:R-:W-:-:S07]  /*a690*/  FADD.FTZ R4, R128, R45 ;  /* 0x0000002d80047221 */ /* 0x000fce0000010000 */
[----:B------:R-:W0:Y:S01]  /*a6a0*/  MUFU.EX2 R11, R69 ;  /* 0x00000045000b7308 */ /* 0x000e220000000800 */
[----:B------:R-:W-:Y:S01]  /*a6b0*/  FFMA.FTZ R41, R13, R0, -R10 ;  /* 0x000000000d297223 */ /* 0x000fe2000001080a */
[----:B-1----:R-:W-:-:S06]  /*a6c0*/  FADD.FTZ R8, R40, R47 ;  /* 0x0000002f28087221 */ /* 0x002fcc0000010000 */
[----:B------:R-:W1:Y:S01]  /*a6d0*/  MUFU.EX2 R121, R121 ;  /* 0x0000007900797308 */ /* 0x000e620000000800 */
[----:B--2---:R-:W-:Y:S01]  /*a6e0*/  FADD.FTZ R45, R39, R4 ;  /* 0x00000004272d7221 */ /* 0x004fe20000010000 */
[----:B------:R-:W-:-:S06]  /*a6f0*/  FFMA.FTZ R43, R77, R0, -R10 ;  /* 0x000000004d2b7223 */ /* 0x000fcc000001080a */
[----:B------:R-:W2:Y:S01]  /*a700*/  MUFU.EX2 R124, R124 ;  /* 0x0000007c007c7308 */ /* 0x000ea20000000800 */
[----:B---3--:R-:W-:Y:S01]  /*a710*/  FADD.FTZ R47, R127, R8 ;  /* 0x000000087f2f7221 */ /* 0x008fe20000010000 */
[----:B------:R-:W-:-:S06]  /*a720*/  SHF.R.S32.HI R50, RZ, 0x1f, R49 ;  /* 0x0000001fff327819 */ /* 0x000fcc0000011431 */
[----:B------:R-:W3:Y:S01]  /*a730*/  MUFU.EX2 R44, R83 ;  /* 0x00000053002c7308 */ /* 0x000ee20000000800 */
[----:B----4-:R-:W-:Y:S01]  /*a740*/  FADD.FTZ R4, R130, R45 ;  /* 0x0000002d82047221 */ /* 0x010fe20000010000 */
[----:B------:R-:W-:-:S06]  /*a750*/  FFMA.FTZ R55, R55, R0, -R10 ;  /* 0x0000000037377223 */ /* 0x000fcc000001080a */
[----:B------:R-:W4:Y:S01]  /*a760*/  MUFU.EX2 R13, R73 ;  /* 0x00000049000d7308 */ /* 0x000f220000000800 */
[-CC-:B------:R-:W-:Y:S01]  /*a770*/  FFMA.FTZ R81, R81, R0.reuse, -R10.reuse ;  /* 0x0000000051517223 */ /* 0x180fe2000001080a */
[----:B------:R-:W-:Y:S01]  /*a780*/  FFMA.FTZ R85, R85, R0, -R10 ;  /* 0x0000000055557223 */ /* 0x000fe2000001080a */
[----:B0-----:R-:W-:-:S05]  /*a790*/  FADD.FTZ R8, R42, R47 ;  /* 0x0000002f2a087221 */ /* 0x001fca0000010000 */
[----:B------:R-:W0:Y:S01]  /*a7a0*/  MUFU.EX2 R123, R123 ;  /* 0x0000007b007b7308 */ /* 0x000e220000000800 */
[----:B------:R-:W-:Y:S01]  /*a7b0*/  LEA.HI R10, R50, R49, RZ, 0x7 ;  /* 0x00000031320a7211 */ /* 0x000fe200078f38ff */
[----:B------:R-:W-:-:S06]  /*a7c0*/  FADD.FTZ R45, R11, R4 ;  /* 0x000000040b2d7221 */ /* 0x000fcc0000010000 */
[----:B------:R-:W0:Y:S01]  /*a7d0*/  MUFU.EX2 R126, R126 ;  /* 0x0000007e007e7308 */ /* 0x000e220000000800 */
[----:B-1----:R-:W-:Y:S01]  /*a7e0*/  FADD.FTZ R47, R121, R8 ;  /* 0x00000008792f7221 */ /* 0x002fe20000010000 */
[----:B--2---:R-:W-:Y:S01]  /*a7f0*/  FADD.FTZ R4, R124, R45 ;  /* 0x0000002d7c047221 */ /* 0x004fe20000010000 */
[----:B------:R-:W-:-:S05]  /*a800*/  SHF.R.S32.HI R10, RZ, 0x7, R10 ;  /* 0x00000007ff0a7819 */ /* 0x000fca000001140a */
[----:B------:R-:W1:Y:S01]  /*a810*/  MUFU.EX2 R43, R43 ;  /* 0x0000002b002b7308 */ /* 0x000e620000000800 */
[----:B---3--:R-:W-:Y:S01]  /*a820*/  FADD.FTZ R8, R44, R47 ;  /* 0x0000002f2c087221 */ /* 0x008fe20000010000 */
[----:B----4-:R-:W-:Y:S01]  /*a830*/  FADD.FTZ R45, R13, R4 ;  /* 0x000000040d2d7221 */ /* 0x010fe20000010000 */
[----:B------:R-:W-:-:S05]  /*a840*/  VIMNMX R52, RZ, R10, !PT ;  /* 0x0000000aff347248 */ /* 0x000fca0007fe0100 */
[----:B------:R-:W2:Y:S01]  /*a850*/  MUFU.EX2 R55, R55 ;  /* 0x0000003700377308 */ /* 0x000ea20000000800 */
[----:B0-----:R-:W-:Y:S01]  /*a860*/  FADD.FTZ R47, R123, R8 ;  /* 0x000000087b2f7221 */ /* 0x001fe20000010000 */
[----:B------:R-:W-:Y:S01]  /*a870*/  F2FP.F16.F32.PACK_AB R145, R14, R145 ;  /* 0x000000910e91723e */ /* 0x000fe200000000ff */
[----:B------:R-:W-:-:S05]  /*a880*/  FADD.FTZ R8, R126, R45 ;  /* 0x0000002d7e087221 */ /* 0x000fca0000010000 */
[----:B------:R-:W0:Y:S01]  /*a890*/  MUFU.EX2 R120, R81 ;  /* 0x0000005100787308 */ /* 0x000e220000000800 */
[----:B------:R-:W-:Y:S01]  /*a8a0*/  VIADD R14, R92, 0xfffffffe ;  /* 0xfffffffe5c0e7836 */ /* 0x000fe20000000000 */
[----:B------:R3:W-:Y:S01]  /*a8b0*/  STL [R1+0x28], R52 ;  /* 0x0000283401007387 */ /* 0x0007e20000100800 */
[----:B-1----:R-:W-:-:S05]  /*a8c0*/  FADD.FTZ R8, R43, R8 ;  /* 0x000000082b087221 */ /* 0x002fca0000010000 */
[----:B------:R-:W1:Y:S01]  /*a8d0*/  MUFU.EX2 R41, R41 ;  /* 0x0000002900297308 */ /* 0x000e620000000800 */
[----:B------:R-:W-:Y:S02]  /*a8e0*/  ISETP.GE.AND P3, PT, R14, R52, PT ;  /* 0x000000340e00720c */ /* 0x000fe40003f66270 */
[----:B------:R-:W-:-:S05]  /*a8f0*/  F2FP.F16.F32.PACK_AB R148, R15, R148 ;  /* 0x000000940f94723e */ /* 0x000fca00000000ff */
[----:B------:R-:W4:Y:S01]  /*a900*/  MUFU.EX2 R122, R85 ;  /* 0x00000055007a7308 */ /* 0x000f220000000800 */
[----:B--2---:R-:W-:-:S07]  /*a910*/  FADD.FTZ R15, R55, R8 ;  /* 0x00000008370f7221 */ /* 0x004fce0000010000 */
[----:B------:R-:W2:Y:S01]  /*a920*/  MUFU.EX2 R46, R46 ;  /* 0x0000002e002e7308 */ /* 0x000ea20000000800 */
[----:B0-----:R-:W-:Y:S01]  /*a930*/  FADD.FTZ R8, R120, R15 ;  /* 0x0000000f78087221 */ /* 0x001fe20000010000 */
[----:B------:R-:W-:-:S03]  /*a940*/  F2FP.F16.F32.PACK_AB R134, R5, R134 ;  /* 0x000000860586723e */ /* 0x000fc600000000ff */
[----:B-1----:R-:W-:Y:S01]  /*a950*/  FADD.FTZ R5, R41, R8 ;  /* 0x0000000829057221 */ /* 0x002fe20000010000 */
[----:B------:R-:W-:Y:S02]  /*a960*/  F2FP.F16.F32.PACK_AB R151, R12, R151 ;  /* 0x000000970c97723e */ /* 0x000fe400000000ff */
[----:B------:R-:W-:Y:S02]  /*a970*/  CS2R R118, SRZ ;  /* 0x0000000000767805 */ /* 0x000fe4000001ff00 */
[----:B------:R-:W-:Y:S01]  /*a980*/  F2FP.F16.F32.PACK_AB R147, R20, R147 ;  /* 0x000000931493723e */ /* 0x000fe200000000ff */
[----:B----4-:R-:W-:Y:S01]  /*a990*/  FADD.FTZ R5, R122, R5 ;  /* 0x000000057a057221 */ /* 0x010fe20000010000 */
[----:B------:R-:W-:Y:S02]  /*a9a0*/  F2FP.F16.F32.PACK_AB R141, R24, R141 ;  /* 0x0000008d188d723e */ /* 0x000fe400000000ff */
[----:B------:R-:W-:Y:S02]  /*a9b0*/  CS2R R116, SRZ ;  /* 0x0000000000747805 */ /* 0x000fe4000001ff00 */
[----:B------:R-:W-:-:S02]  /*a9c0*/  F2FP.F16.F32.PACK_AB R143, R28, R143 ;  /* 0x0000008f1c8f723e */ /* 0x000fc400000000ff */
[----:B------:R-:W-:Y:S02]  /*a9d0*/  CS2R R114, SRZ ;  /* 0x0000000000727805 */ /* 0x000fe4000001ff00 */
[----:B------:R-:W-:Y:S02]  /*a9e0*/  F2FP.F16.F32.PACK_AB R137, R30, R137 ;  /* 0x000000891e89723e */ /* 0x000fe400000000ff */
[----:B------:R-:W-:Y:S02]  /*a9f0*/  CS2R R112, SRZ ;  /* 0x0000000000707805 */ /* 0x000fe4000001ff00 */
[----:B------:R-:W-:Y:S01]  /*aa00*/  F2FP.F16.F32.PACK_AB R139, R32, R139 ;  /* 0x0000008b208b723e */ /* 0x000fe200000000ff */
[----:B--2---:R-:W-:Y:S01]  /*aa10*/  FADD.FTZ R4, R46, R47 ;  /* 0x0000002f2e047221 */ /* 0x004fe20000010000 */
[----:B------:R-:W-:Y:S02]  /*aa20*/  F2FP.F16.F32.PACK_AB R133, R26, R133 ;  /* 0x000000851a85723e */ /* 0x000fe400000000ff */
[----:B------:R-:W-:-:S02]  /*aa30*/  CS2R R110, SRZ ;  /* 0x00000000006e7805 */ /* 0x000fc4000001ff00 */
[----:B------:R-:W-:Y:S02]  /*aa40*/  F2FP.F16.F32.PACK_AB R135, R34, R135 ;  /* 0x000000872287723e */ /* 0x000fe400000000ff */
[----:B------:R-:W-:Y:S02]  /*aa50*/  CS2R R108, SRZ ;  /* 0x00000000006c7805 */ /* 0x000fe4000001ff00 */
[----:B------:R-:W-:Y:S02]  /*aa60*/  F2FP.F16.F32.PACK_AB R129, R36, R129 ;  /* 0x000000812481723e */ /* 0x000fe400000000ff */
[----:B------:R-:W-:Y:S02]  /*aa70*/  CS2R R106, SRZ ;  /* 0x00000000006a7805 */ /* 0x000fe4000001ff00 */
        /* <DEDUP_REMOVED lines=28> */
[----:B---3--:R-:W-:Y:S06]  /*ac40*/  @!P3 BRA `(.L_x_14991) ;  /* 0x000000280038b947 */ /* 0x008fec0003800000 */
[----:B------:R-:W-:Y:S01]  /*ac50*/  IMAD.MOV.U32 R10, RZ, RZ, R9 ;  /* 0x000000ffff0a7224 */ /* 0x000fe200078e0009 */
[----:B------:R-:W-:Y:S01]  /*ac60*/  MOV R15, R18 ;  /* 0x00000012000f7202 */ /* 0x000fe20000000f00 */
[----:B------:R-:W-:Y:S02]  /*ac70*/  IMAD.MOV.U32 R11, RZ, RZ, R3 ;  /* 0x000000ffff0b7224 */ /* 0x000fe400078e0003 */
[----:B------:R-:W-:Y:S02]  /*ac80*/  IMAD.MOV.U32 R8, RZ, RZ, R23 ;  /* 0x000000ffff087224 */ /* 0x000fe400078e0017 */
[----:B------:R-:W-:-:S07]  /*ac90*/  IMAD.MOV.U32 R119, RZ, RZ, RZ ;  /* 0x000000ffff777224 */ /* 0x000fce00078e00ff */
.L_x_15001:
        /* <DEDUP_REMOVED lines=10> */
.L_x_14993:
[----:B------:R-:W-:Y:S01]  /*ad40*/  IMAD R0, R18, 0x8, R2 ;  /* 0x0000000812007824 */ /* 0x000fe200078e0202 */
[----:B------:R-:W-:-:S04]  /*ad50*/  SHF.L.U32 R3, R23, 0x1f, RZ ;  /* 0x0000001f17037819 */ /* 0x000fc800000006ff */
[----:B------:R0:W1:Y:S01]  /*ad60*/  SYNCS.PHASECHK.TRANS64.TRYWAIT P4, [R0+URZ+0x16830], R3 ;  /* 0x01683003000075a7 */ /* 0x000062000808017f */
[----:B------:R-:W-:Y:S05]  /*ad70*/  @!P0 BRA `(.L_x_14994) ;  /* 0x0000000000048947 */ /* 0x000fea0003800000 */
[----:B------:R-:W-:Y:S01]  /*ad80*/  BPT.TRAP 0x1 ;  /* 0x000000040000795c */ /* 0x000fe20000300000 */
.L_x_14994:
[----:B------:R-:W-:Y:S04]  /*ad90*/  BSSY B0, `(.L_x_14992) ;  /* 0x0000004000007945 */ /* 0x000fe80003800000 */
[----:B-1----:R-:W-:Y:S05]  /*ada0*/  @P4 BRA `(.L_x_14995) ;  /* 0x0000000000084947 */ /* 0x002fea0003800000 */
[----:B------:R-:W1:Y:S02]  /*adb0*/  SYNCS.PHASECHK.TRANS64.TRYWAIT P4, [R0+URZ+0x16830], R3 ;  /* 0x01683003000075a7 */ /* 0x000e64000808017f */
[----:B-1----:R-:W-:Y:S05]  /*adc0*/  @!P4 BRA `(.L_x_14996) ;  /* 0x000000dc002cc947 */ /* 0x002fea0003800000 */
.L_x_14995:
[----:B------:R-:W-:Y:S05]  /*add0*/  BSYNC B0 ;  /* 0x0000000000007941 */ /* 0x000fea0003800000 */
.L_x_14992:
[----:B------:R-:W2:Y:S04]  /*ade0*/  LDL R9, [R1+0x4] ;  /* 0x0000040001097983 */ /* 0x000ea80000100800 */
[----:B------:R3:W-:Y:S01]  /*adf0*/  STL [R1+0x60], R2 ;  /* 0x0000600201007387 */ /* 0x0007e20000100800 */
[----:B01----:R-:W0:Y:S03]  /*ae00*/  S2R R0, SR_TID.X ;  /* 0x0000000000007919 */ /* 0x003e260000002100 */
[----:B---3--:R-:W3:Y:S01]  /*ae10*/  LDL.64 R2, [R1+0x18] ;  /* 0x0000180001027983 */ /* 0x008ee20000100a00 */
[----:B------:R-:W-:Y:S01]  /*ae20*/  IMAD.MOV.U32 R13, RZ, RZ, 0x40000040 ;  /* 0x40000040ff0d7424 */ /* 0x000fe200078e00ff */
[----:B------:R-:W-:Y:S05]  /*ae30*/  WARPSYNC.ALL ;  /* 0x0000000000007948 */ /* 0x000fea0003800000 */
[----:B------:R-:W-:-:S02]  /*ae40*/  R2UR UR19, R13 ;  /* 0x000000000d1372ca */ /* 0x000fc400000e0000 */
[----:B0-----:R-:W-:-:S05]  /*ae50*/  SHF.R.U32.HI R0, RZ, 0x7, R0 ;  /* 0x00000007ff007819 */ /* 0x001fca0000011600 */
[----:B------:R-:W-:Y:S02]  /*ae60*/  VIADD R0, R0, 0x8 ;  /* 0x0000000800007836 */ /* 0x000fe40000000000 */
[----:B------:R-:W-:Y:S01]  /*ae70*/  IMAD.MOV.U32 R25, RZ, RZ, 0x40000040 ;  /* 0x40000040ff197424 */ /* 0x000fe200078e00ff */
[----:B------:R-:W-:Y:S02]  /*ae80*/  R2UR UR8, R6 ;  /* 0x00000000060872ca */ /* 0x000fe400000e0000 */
[----:B------:R-:W-:Y:S02]  /*ae90*/  R2UR UR9, R7 ;  /* 0x00000000070972ca */ /* 0x000fe400000e0000 */
[C---:B------:R-:W-:Y:S02]  /*aea0*/  R2UR UR11, R25.reuse ;  /* 0x00000000190b72ca */ /* 0x040fe400000e0000 */
[----:B------:R-:W-:Y:S01]  /*aeb0*/  R2UR UR23, R25 ;  /* 0x00000000191772ca */ /* 0x000fe200000e0000 */
[----:B------:R-:W-:-:S05]  /*aec0*/  IMAD.MOV.U32 R21, RZ, RZ, 0x40000040 ;  /* 0x40000040ff157424 */ /* 0x000fca00078e00ff */
[----:B------:R-:W-:Y:S01]  /*aed0*/  R2UR UR15, R21 ;  /* 0x00000000150f72ca */ /* 0x000fe200000e0000 */
[----:B------:R0:W-:Y:S01]  /*aee0*/  BAR.SYNC.DEFER_BLOCKING R0, 0x100 ;  /* 0x000400000000751d */ /* 0x0001e20000010000 */
[----:B--2---:R-:W-:-:S04]  /*aef0*/  IMAD R24, R18, 0x400, R9 ;  /* 0x0000040012187824 */ /* 0x004fc800078e0209 */
[----:B------:R-:W-:-:S05]  /*af00*/  VIADD R12, R24, 0x4 ;  /* 0x00000004180c7836 */ /* 0x000fca0000000000 */
[----:B------:R-:W-:Y:S02]  /*af10*/  R2UR UR18, R12 ;  /* 0x000000000c1272ca */ /* 0x000fe400000e0000 */
[----:B------:R-:W2:Y:S01]  /*af20*/  LDL.64 R12, [R1+0x10] ;  /* 0x00001000010c7983 */ /* 0x000ea20000100a00 */
[C---:B------:R-:W-:Y:S01]  /*af30*/  R2UR UR10, R24.reuse ;  /* 0x00000000180a72ca */ /* 0x040fe200000e0000 */
[C---:B------:R-:W-:Y:S01]  /*af40*/  VIADD R20, R24.reuse, 0x2 ;  /* 0x0000000218147836 */ /* 0x040fe20000000000 */
[----:B------:R-:W-:-:S04]  /*af50*/  IADD3 R24, R24, 0x6, RZ ;  /* 0x0000000618187810 */ /* 0x000fc80007ffe0ff */
[----:B------:R-:W-:Y:S02]  /*af60*/  R2UR UR22, R24 ;  /* 0x00000000181672ca */ /* 0x000fe400000e0000 */
[----:B------:R-:W-:-:S06]  /*af70*/  WARPGROUP.ARRIVE ;  /* 0x00000000000079c5 */ /* 0x000fcc0000000000 */
[----:B------:R-:W-:Y:S01]  /*af80*/  HGMMA.64x128x16.F32 R24, gdesc[UR8], RZ, !UPT, gsb0 ;  /* 0x01e00000081879f0 */ /* 0x000fe2000c0008ff */
[----:B------:R-:W-:Y:S02]  /*af90*/  R2UR UR14, R20 ;  /* 0x00000000140e72ca */ /* 0x000fe400000e0000 */
[----:B------:R-:W4:Y:S01]  /*afa0*/  LDL.64 R20, [R1+0x8] ;  /* 0x0000080001147983 */ /* 0x000f220000100a00 */
[----:B---3--:R-:W-:Y:S02]  /*afb0*/  R2UR UR12, R2 ;  /* 0x00000000020c72ca */ /* 0x008fe400000e0000 */
[----:B------:R-:W-:Y:S01]  /*afc0*/  R2UR UR13, R3 ;  /* 0x00000000030d72ca */ /* 0x000fe200000e0000 */
[----:B------:R0:W5:Y:S01]  /*afd0*/  LDL.LU R2, [R1+0x60] ;  /* 0x0000600001027983 */ /* 0x0001620000300800 */
[----:B------:R-:W-:Y:S02]  /*afe0*/  WARPGROUP.DEPBAR.LE gsb0, 0x0 ;  /* 0x00008000000079c5 */ /* 0x000fe40000010000 */
[----:B------:R-:W-:-:S09]  /*aff0*/  WARPGROUP.ARRIVE ;  /* 0x00000000000079c5 */ /* 0x000fd20000000000 */
[----:B------:R-:W-:Y:S03]  /*b000*/  HGMMA.64x128x16.F32 R24, gdesc[UR12], R24, gsb0 ;  /* 0x01e000000c1879f0 */ /* 0x000fe60008000818 */
[----:B------:R-:W-:Y:S02]  /*b010*/  WARPGROUP.DEPBAR.LE gsb0, 0x0 ;  /* 0x00008000000079c5 */ /* 0x000fe40000010000 */
[----:B------:R-:W-:Y:S01]  /*b020*/  WARPGROUP.ARRIVE ;  /* 0x00000000000079c5 */ /* 0x000fe20000000000 */
[----:B--2---:R-:W-:Y:S02]  /*b030*/  R2UR UR16, R12 ;  /* 0x000000000c1072ca */ /* 0x004fe400000e0000 */
[----:B------:R-:W-:-:S13]  /*b040*/  R2UR UR17, R13 ;  /* 0x000000000d1172ca */ /* 0x000fda00000e0000 */
[----:B------:R-:W-:Y:S01]  /*b050*/  HGMMA.64x128x16.F32 R24, gdesc[UR16], R24, gsb0 ;  /* 0x01e00000101879f0 */ /* 0x000fe20008000818 */
[----:B----4-:R-:W-:Y:S02]  /*b060*/  R2UR UR20, R20 ;  /* 0x00000000141472ca */ /* 0x010fe400000e0000 */
[----:B------:R-:W-:Y:S01]  /*b070*/  R2UR UR21, R21 ;  /* 0x00000000151572ca */ /* 0x000fe200000e0000 */
[----:B------:R-:W-:Y:S02]  /*b080*/  WARPGROUP.DEPBAR.LE gsb0, 0x0 ;  /* 0x00008000000079c5 */ /* 0x000fe40000010000 */
[----:B------:R-:W-:-:S10]  /*b090*/  WARPGROUP.ARRIVE ;  /* 0x00000000000079c5 */ /* 0x000fd40000000000 */
[----:B------:R-:W-:Y:S03]  /*b0a0*/  HGMMA.64x128x16.F32 R24, gdesc[UR20], R24, gsb0 ;  /* 0x01e00000141879f0 */ /* 0x000fe60008000818 */
[----:B------:R-:W-:Y:S02]  /*b0b0*/  WARPGROUP.DEPBAR.LE gsb0, 0x0 ;  /* 0x00008000000079c5 */ /* 0x000fe40000010000 */
[----:B0-----:R-:W-:Y:S05]  /*b0c0*/  @P3 BRA `(.L_x_14997) ;  /* 0x0000000000283947 */ /* 0x001fea0003800000 */
[----:B------:R-:W-:Y:S05]  /*b0d0*/  @!P0 BRA `(.L_x_14998) ;  /* 0x0000000000048947 */ /* 0x000fea0003800000 */
[----:B------:R-:W-:Y:S01]  /*b0e0*/  BPT.TRAP 0x1 ;  /* 0x000000040000795c */ /* 0x000fe20000300000 */
.L_x_14998:
[----:B------:R-:W-:Y:S01]  /*b0f0*/  SHF.L.U32 R0, R8, 0x1f, RZ ;  /* 0x0000001f08007819 */ /* 0x000fe200000006ff */
[----:B-----5:R-:W-:-:S04]  /*b100*/  IMAD R3, R15, 0x8, R2 ;  /* 0x000000080f037824 */ /* 0x020fc800078e0202 */
[----:B------:R0:W1:Y:S01]  /*b110*/  SYNCS.PHASECHK.TRANS64.TRYWAIT P3, [R3+URZ+0x16850], R0 ;  /* 0x01685000030075a7 */ /* 0x000062000806017f */
[----:B------:R-:W-:Y:S05]  /*b120*/  @!P0 BRA `(.L_x_14999) ;  /* 0x0000000000048947 */ /* 0x000fea0003800000 */
[----:B------:R-:W-:Y:S01]  /*b130*/  BPT.TRAP 0x1 ;  /* 0x000000040000795c */ /* 0x000fe20000300000 */
.L_x_14999:
[----:B-1----:R-:W-:Y:S05]  /*b140*/  @P3 BRA `(.L_x_14997) ;  /* 0x0000000000083947 */ /* 0x002fea0003800000 */
[----:B------:R-:W1:Y:S02]  /*b150*/  SYNCS.PHASECHK.TRANS64.TRYWAIT P3, [R3+URZ+0x16850], R0 ;  /* 0x01685000030075a7 */ /* 0x000e64000806017f */
[----:B-1----:R-:W-:Y:S05]  /*b160*/  @!P3 BRA `(.L_x_15000) ;  /* 0x000000d80058b947 */ /* 0x002fea0003800000 */
.L_x_14997:
[----:B01---5:R-:W-:Y:S01]  /*b170*/  VIADD R0, R2, 0x400 ;  /* 0x0000040002007836 */ /* 0x023fe20000000000 */
[----:B------:R-:W-:Y:S05]  /*b180*/  WARPSYNC.ALL ;  /* 0x0000000000007948 */ /* 0x000fea0003800000 */
[----:B------:R-:W-:Y:S01]  /*b190*/  SHF.R.U32.HI R0, RZ, 0x4, R0 ;  /* 0x00000004ff007819 */ /* 0x000fe20000011600 */
[----:B------:R-:W-:Y:S01]  /*b1a0*/  IMAD.MOV.U32 R9, RZ, RZ, 0x40000040 ;  /* 0x40000040ff097424 */ /* 0x000fe200078e00ff */
[----:B------:R-:W2:Y:S04]  /*b1b0*/  LDL R21, [R1+0x2c] ;  /* 0x00002c0001157983 */ /* 0x000ea80000100800 */
[----:B------:R-:W2:Y:S01]  /*b1c0*/  LDL R20, [R1+0x20] ;  /* 0x0000200001147983 */ /* 0x000ea20000100800 */
[----:B------:R-:W-:Y:S01]  /*b1d0*/  LOP3.LUT R0, R0, 0x3fff, RZ, 0xc0, !PT ;  /* 0x00003fff00007812 */ /* 0x000fe200078ec0ff */
[----:B------:R-:W-:Y:S01]  /*b1e0*/  WARPGROUP.ARRIVE ;  /* 0x00000000000079c5 */ /* 0x000fe20000000000 */
[----:B------:R-:W-:Y:S01]  /*b1f0*/  R2UR UR7, R9 ;  /* 0x00000000090772ca */ /* 0x000fe200000e0000 */
[----:B------:R-:W-:Y:S01]  /*b200*/  IMAD.MOV.U32 R13, RZ, RZ, 0x40000040 ;  /* 0x40000040ff0d7424 */ /* 0x000fe200078e00ff */
[----:B------:R-:W0:Y:S01]  /*b210*/  @P2 LDC R3, c[0x0][0x450] ;  /* 0x00011400ff032b82 */ /* 0x000e220000000800 */
[----:B------:R-:W-:-:S05]  /*b220*/  IMAD R8, R15, 0x400, R0 ;  /* 0x000004000f087824 */ /* 0x000fca00078e0200 */
[----:B------:R-:W-:Y:S02]  /*b230*/  R2UR UR6, R8 ;  /* 0x00000000080672ca */ /* 0x000fe400000e0000 */
[----:B------:R-:W1:Y:S11]  /*b240*/  @P2 LDC R0, c[0x0][0x44c] ;  /* 0x00011300ff002b82 */ /* 0x000e760000000800 */
[----:B------:R-:W-:Y:S03]  /*b250*/  HGMMA.64x64x16.F32 R88, R148, gdesc[UR4].tnspB, R88, gsb0 ;  /* 0x40e0000494587df0 */ /* 0x000fe60008000858 */
[----:B------:R-:W-:-:S02]  /*b260*/  WARPGROUP.DEPBAR.LE gsb0, 0x0 ;  /* 0x00008000000079c5 */ /* 0x000fc40000010000 */
[----:B------:R-:W3:Y:S04]  /*b270*/  LDL R149, [R1+0x24] ;  /* 0x0000240001957983 */ /* 0x000ee80000100800 */
[----:B------:R-:W3:Y:S04]  /*b280*/  LDL R150, [R1+0x44] ;  /* 0x0000440001967983 */ /* 0x000ee80000100800 */
[----:B------:R-:W4:Y:S01]  /*b290*/  LDL R151, [R1+0x40] ;  /* 0x0000400001977983 */ /* 0x000f220000100800 */
[----:B------:R-:W-:Y:S01]  /*b2a0*/  VIADD R12, R8, 0x80 ;  /* 0x00000080080c7836 */ /* 0x000fe20000000000 */
[----:B------:R-:W-:Y:S01]  /*b2b0*/  R2UR UR7, R13 ;  /* 0x000000000d0772ca */ /* 0x000fe200000e0000 */
[----:B------:R-:W-:Y:S01]  /*b2c0*/  WARPGROUP.ARRIVE ;  /* 0x00000000000079c5 */ /* 0x000fe20000000000 */
[----:B------:R-:W-:-:S02]  /*b2d0*/  IMAD.MOV.U32 R13, RZ, RZ, 0x40000040 ;  /* 0x40000040ff0d7424 */ /* 0x000fc400078e00ff */
[----:B------:R-:W-:Y:S02]  /*b2e0*/  R2UR UR6, R12 ;  /* 0x000000000c0672ca */ /* 0x000fe400000e0000 */
[----:B------:R-:W-:-:S11]  /*b2f0*/  IADD3 R12, R8, 0x100, RZ ;  /* 0x00000100080c7810 */ /* 0x000fd60007ffe0ff */
[----:B------:R-:W-:Y:S01]  /*b300*/  HGMMA.64x64x16.F32 R88, R144, gdesc[UR4].tnspB, R88, gsb0 ;  /* 0x40e0000490587df0 */ /* 0x000fe20008000858 */
[----:B------:R-:W-:Y:S02]  /*b310*/  R2UR UR6, R12 ;  /* 0x000000000c0672ca */ /* 0x000fe400000e0000 */
[----:B------:R-:W-:Y:S01]  /*b320*/  R2UR UR7, R13 ;  /* 0x000000000d0772ca */ /* 0x000fe200000e0000 */
[----:B------:R-:W-:Y:S01]  /*b330*/  IMAD.MOV.U32 R13, RZ, RZ, 0x40000040 ;  /* 0x40000040ff0d7424 */ /* 0x000fe200078e00ff */
[----:B------:R-:W-:Y:S02]  /*b340*/  WARPGROUP.DEPBAR.LE gsb0, 0x0 ;  /* 0x00008000000079c5 */ /* 0x000fe40000010000 */
[----:B------:R-:W-:-:S09]  /*b350*/  WARPGROUP.ARRIVE ;  /* 0x00000000000079c5 */ /* 0x000fd20000000000 */
[----:B------:R-:W-:Y:S01]  /*b360*/  HGMMA.64x64x16.F32 R88, R140, gdesc[UR4].tnspB, R88, gsb0 ;  /* 0x40e000048c587df0 */ /* 0x000fe20008000858 */
[----:B------:R-:W-:Y:S02]  /*b370*/  R2UR UR7, R13 ;  /* 0x000000000d0772ca */ /* 0x000fe400000e0000 */
[----:B------:R-:W-:Y:S01]  /*b380*/  MOV R13, 0x40000040 ;  /* 0x40000040000d7802 */ /* 0x000fe20000000f00 */
[----:B------:R-:W-:Y:S02]  /*b390*/  WARPGROUP.DEPBAR.LE gsb0, 0x0 ;  /* 0x00008000000079c5 */ /* 0x000fe40000010000 */
[----:B------:R-:W-:Y:S01]  /*b3a0*/  WARPGROUP.ARRIVE ;  /* 0x00000000000079c5 */ /* 0x000fe20000000000 */
[----:B---3--:R-:W-:-:S04]  /*b3b0*/  IMAD.IADD R9, R150, 0x1, R149 ;  /* 0x0000000196097824 */ /* 0x008fc800078e0295 */
[----:B-1----:R-:W-:-:S04]  /*b3c0*/  @P2 IMAD.HI.U32 R12, R9, R0, RZ ;  /* 0x00000000090c2227 */ /* 0x002fc800078e00ff */
[----:B------:R-:W-:Y:S01]  /*b3d0*/  IMAD.MOV.U32 R0, RZ, RZ, R9 ;  /* 0x000000ffff007224 */ /* 0x000fe200078e0009 */
[----:B0-----:R-:W-:Y:S01]  /*b3e0*/  @P2 SHF.R.U32.HI R0, RZ, R3, R12 ;  /* 0x00000003ff002219 */ /* 0x001fe2000001160c */
[----:B------:R-:W-:Y:S02]  /*b3f0*/  IMAD.MOV.U32 R9, RZ, RZ, -0x80 ;  /* 0xffffff80ff097424 */ /* 0x000fe400078e00ff */
[----:B------:R-:W-:Y:S02]  /*b400*/  VIADD R12, R8, 0x180 ;  /* 0x00000180080c7836 */ /* 0x000fe40000000000 */
[----:B------:R-:W0:Y:S01]  /*b410*/  SHFL.IDX PT, R3, R0, RZ, 0x1c1f ;  /* 0x001c1fff00037589 */ /* 0x000e2200000e0000 */
[----:B------:R-:W-:Y:S02]  /*b420*/  IMAD R9, R14, R9, 0x1 ;  /* 0x000000010e097424 */ /* 0x000fe400078e0209 */
[----:B------:R-:W-:Y:S02]  /*b430*/  R2UR UR6, R12 ;  /* 0x000000000c0672ca */ /* 0x000fe400000e0000 */
[----:B----4-:R-:W-:-:S05]  /*b440*/  IMAD R9, R151, -0x2, R9 ;  /* 0xfffffffe97097824 */ /* 0x010fca00078e0209 */
[----:B--2---:R-:W-:-:S06]  /*b450*/  IADD3 R9, -R20, R9, R21 ;  /* 0x0000000914097210 */ /* 0x004fcc0007ffe115 */
[----:B------:R-:W-:Y:S01]  /*b460*/  HGMMA.64x64x16.F32 R88, R136, gdesc[UR4].tnspB, R88, gsb0 ;  /* 0x40e0000488587df0 */ /* 0x000fe20008000858 */
[----:B------:R-:W-:Y:S01]  /*b470*/  R2UR UR7, R13 ;  /* 0x000000000d0772ca */ /* 0x000fe200000e0000 */
[----:B0-----:R-:W-:-:S05]  /*b480*/  IMAD.IADD R3, R9, 0x1, R3 ;  /* 0x0000000109037824 */ /* 0x001fca00078e0203 */
        /* <DEDUP_REMOVED lines=32> */
[----:B------:R-:W-:Y:S01]  /*b690*/  FMNMX.FTZ R12, R41, R12, !PT ;  /* 0x0000000c290c7209 */ /* 0x000fe20007810000 */
[----:B------:R-:W-:Y:S02]  /*b6a0*/  WARPGROUP.DEPBAR.LE gsb0, 0x0 ;  /* 0x00008000000079c5 */ /* 0x000fe40000010000 */
[----:B------:R-:W-:Y:S01]  /*b6b0*/  ISETP.GT.AND P3, PT, R3, 0x30, PT ;  /* 0x000000300300780c */ /* 0x000fe20003f64270 */
[----:B------:R-:W-:Y:S01]  /*b6c0*/  WARPGROUP.ARRIVE ;  /* 0x00000000000079c5 */ /* 0x000fe20000000000 */
        /* <DEDUP_REMOVED lines=62> */
[----:B------:R-:W0:Y:S02]  /*bab0*/  SHFL.BFLY PT, R12, R3, 0x2, 0x1f ;  /* 0x0c401f00030c7f89 */ /* 0x000e2400000e0000 */
[----:B0-----:R-:W-:Y:S01]  /*bac0*/  FMNMX.FTZ R3, R3, R12, !PT ;  /* 0x0000000c03037209 */ /* 0x001fe20007810000 */
[----:B------:R-:W-:-:S04]  /*bad0*/  VIADD R12, R8, 0x200 ;  /* 0x00000200080c7836 */ /* 0x000fc80000000000 */
[----:B------:R-:W0:Y:S01]  /*bae0*/  SHFL.BFLY PT, R20, R3, 0x1, 0x1f ;  /* 0x0c201f0003147f89 */ /* 0x000e2200000e0000 */
[----:B------:R-:W-:-:S03]  /*baf0*/  R2UR UR6, R12 ;  /* 0x000000000c0672ca */ /* 0x000fc600000e0000 */
[----:B------:R1:W2:Y:S02]  /*bb00*/  SHFL.IDX PT, R12, R0, 0x1, 0x1c1f ;  /* 0x003c1f00000c7f89 */ /* 0x0002a400000e0000 */
[----:B-1----:R-:W-:-:S08]  /*bb10*/  IMAD.U32 R0, RZ, RZ, UR5 ;  /* 0x00000005ff007e24 */ /* 0x002fd0000f8e00ff */
[----:B------:R-:W-:Y:S01]  /*bb20*/  HGMMA.64x64x16.F32 R88, R132, gdesc[UR4].tnspB, R88, gsb0 ;  /* 0x40e0000484587df0 */ /* 0x000fe20008000858 */
[----:B0-----:R-:W-:Y:S01]  /*bb30*/  FMNMX.FTZ R3, R3, R20, !PT ;  /* 0x0000001403037209 */ /* 0x001fe20007810000 */
[----:B--2---:R-:W-:-:S04]  /*bb40*/  IMAD.IADD R9, R9, 0x1, R12 ;  /* 0x0000000109097824 */ /* 0x004fc800078e020c */
[C---:B------:R-:W-:Y:S01]  /*bb50*/  FMUL.FTZ R13, R3.reuse, R0 ;  /* 0x00000000030d7220 */ /* 0x040fe20000410000 */
[----:B------:R-:W-:Y:S02]  /*bb60*/  FSETP.NEU.FTZ.AND P3, PT, R3, -INF , PT ;  /* 0xff8000000300780b */ /* 0x000fe40003f7d000 */
[C---:B------:R-:W-:Y:S02]  /*bb70*/  ISETP.GT.AND P5, PT, R9.reuse, RZ, PT ;  /* 0x000000ff0900720c */ /* 0x040fe40003fa4270 */
[C---:B------:R-:W-:Y:S02]  /*bb80*/  ISETP.GT.AND P4, PT, R9.reuse, 0x1, PT ;  /* 0x000000010900780c */ /* 0x040fe40003f84270 */
        /* <DEDUP_REMOVED lines=10> */
[----:B------:R-:W-:Y:S02]  /*bc30*/  FSEL R13, R13, RZ, P3 ;  /* 0x000000ff0d0d7208 */ /* 0x000fe40001800000 */
[----:B------:R-:W-:Y:S02]  /*bc40*/  ISETP.GT.AND P4, PT, R9, 0x11, PT ;  /* 0x000000110900780c */ /* 0x000fe40003f84270 */
[----:B------:R-:W-:Y:S01]  /*bc50*/  FSEL R34, R34, -INF , P5 ;  /* 0xff80000022227808 */ /* 0x000fe20002800000 */
[-CC-:B------:R-:W-:Y:S01]  /*bc60*/  FFMA.FTZ R148, R24, R0.reuse, -R13.reuse ;  /* 0x0000000018947223 */ /* 0x180fe2000001080d */
[----:B------:R-:W-:Y:S01]  /*bc70*/  FMNMX.FTZ R21, R31, R21, !PT ;  /* 0x000000151f157209 */ /* 0x000fe20007810000 */
[-CC-:B------:R-:W-:Y:S01]  /*bc80*/  FFMA.FTZ R25, R25, R0.reuse, -R13.reuse ;  /* 0x0000000019197223 */ /* 0x180fe2000001080d */
[----:B------:R-:W-:Y:S01]  /*bc90*/  ISETP.GT.AND P5, PT, R9, 0x18, PT ;  /* 0x000000180900780c */ /* 0x000fe20003fa4270 */
[-CC-:B------:R-:W-:Y:S01]  /*bca0*/  FFMA.FTZ R150, R28, R0.reuse, -R13.reuse ;  /* 0x000000001c967223 */ /* 0x180fe2000001080d */
        /* <DEDUP_REMOVED lines=15> */
[--C-:B------:R-:W-:Y:S01]  /*bda0*/  FFMA.FTZ R40, R64, R0, -R13.reuse ;  /* 0x0000000040287223 */ /* 0x100fe2000001080d */
[----:B------:R-:W-:Y:S01]  /*bdb0*/  ISETP.GT.AND P4, PT, R9, 0x21, PT ;  /* 0x000000210900780c */ /* 0x000fe20003f84270 */
[----:B------:R-:W1:Y:S01]  /*bdc0*/  S2R R64, SR_TID.X ;  /* 0x0000000000407919 */ /* 0x000e620000002100 */
[----:B------:R-:W-:Y:S01]  /*bdd0*/  FSEL R42, R42, -INF , P5 ;  /* 0xff8000002a2a7808 */ /* 0x000fe20002800000 */
[----:B------:R-:W-:Y:S01]  /*bde0*/  MUFU.EX2 R148, R148 ;  /* 0x0000009400947308 */ /* 0x000fe20000000800 */
[----:B------:R-:W-:Y:S01]  /*bdf0*/  FMNMX.FTZ R24, R39, R24, !PT ;  /* 0x0000001827187209 */ /* 0x000fe20007810000 */
[----:B0-----:R-:W-:Y:S01]  /*be00*/  IMAD.MOV.U32 R33, RZ, RZ, 0x40000040 ;  /* 0x40000040ff217424 */ /* 0x001fe200078e00ff */
[----:B------:R-:W-:Y:S01]  /*be10*/  ISETP.GT.AND P5, PT, R9, 0x28, PT ;  /* 0x000000280900780c */ /* 0x000fe20003fa4270 */
[----:B------:R-:W-:Y:S01]  /*be20*/  FFMA.FTZ R146, R36, R0, -R13 ;  /* 0x0000000024927223 */ /* 0x000fe2000001080d */
[----:B------:R-:W-:Y:S01]  /*be30*/  FSEL R43, R43, -INF , P4 ;  /* 0xff8000002b2b7808 */ /* 0x000fe20002000000 */
[----:B------:R-:W-:-:S02]  /*be40*/  WARPGROUP.DEPBAR.LE gsb0, 0x0 ;  /* 0x00008000000079c5 */ /* 0x000fc40000010000 */
[----:B------:R-:W-:Y:S01]  /*be50*/  FMNMX.FTZ R25, R42, R24, !PT ;  /* 0x000000182a197209 */ /* 0x000fe20007810000 */
[-CC-:B------:R-:W-:Y:S01]  /*be60*/  FFMA.FTZ R132, R56, R0.reuse, -R13.reuse ;  /* 0x0000000038847223 */ /* 0x180fe2000001080d */
[----:B------:R-:W-:Y:S01]  /*be70*/  ISETP.GT.AND P4, PT, R9, 0x29, PT ;  /* 0x000000290900780c */ /* 0x000fe20003f84270 */
[----:B------:R-:W-:Y:S01]  /*be80*/  WARPGROUP.ARRIVE ;  /* 0x00000000000079c5 */ /* 0x000fe20000000000 */
[----:B------:R-:W-:Y:S01]  /*be90*/  FSEL R46, R46, -INF , P5 ;  /* 0xff8000002e2e7808 */ /* 0x000fe20002800000 */
[-CC-:B------:R-:W-:Y:S01]  /*bea0*/  FFMA.FTZ R134, R60, R0.reuse, -R13.reuse ;  /* 0x000000003c867223 */ /* 0x180fe2000001080d */
[----:B------:R-:W-:Y:S01]  /*beb0*/  FMNMX.FTZ R25, R43, R25, !PT ;  /* 0x000000192b197209 */ /* 0x000fe20007810000 */
[----:B------:R-:W-:Y:S01]  /*bec0*/  MUFU.EX2 R150, R150 ;  /* 0x0000009600967308 */ /* 0x000fe20000000800 */
[----:B------:R-:W-:Y:S01]  /*bed0*/  ISETP.GT.AND P5, PT, R9, 0x30, PT ;  /* 0x000000300900780c */ /* 0x000fe20003fa4270 */
[-CC-:B------:R-:W-:Y:S01]  /*bee0*/  FFMA.FTZ R37, R37, R0.reuse, -R13.reuse ;  /* 0x0000000025257223 */ /* 0x180fe2000001080d */
[----:B------:R-:W-:Y:S01]  /*bef0*/  FSEL R47, R47, -INF , P4 ;  /* 0xff8000002f2f7808 */ /* 0x000fe20002000000 */
[-CC-:B------:R-:W-:Y:S01]  /*bf00*/  FFMA.FTZ R142, R44, R0.reuse, -R13.reuse ;  /* 0x000000002c8e7223 */ /* 0x180fe2000001080d */
[----:B------:R-:W-:Y:S01]  /*bf10*/  FMNMX.FTZ R25, R46, R25, !PT ;  /* 0x000000192e197209 */ /* 0x000fe20007810000 */
[-CC-:B------:R-:W-:Y:S01]  /*bf20*/  FFMA.FTZ R45, R45, R0.reuse, -R13.reuse ;  /* 0x000000002d2d7223 */ /* 0x180fe2000001080d */
[----:B------:R-:W-:Y:S01]  /*bf30*/  ISETP.GT.AND P4, PT, R9, 0x31, PT ;  /* 0x000000310900780c */ /* 0x000fe20003f84270 */
[----:B------:R-:W-:Y:S01]  /*bf40*/  MUFU.EX2 R20, R20 ;  /* 0x0000001400147308 */ /* 0x000fe20000000800 */
        /* <DEDUP_REMOVED lines=25> */
[----:B0-----:R-:W-:Y:S01]  /*c0e0*/  FFMA.FTZ R41, R61, R0, -R13 ;  /* 0x000000003d297223 */ /* 0x001fe2000001080d */
[----:B------:R-:W-:-:S02]  /*c0f0*/  FMNMX.FTZ R28, R55, R28, !PT ;  /* 0x0000001c371c7209 */ /* 0x000fc40007810000 */
[----:B------:R-:W-:Y:S02]  /*c100*/  ISETP.GT.AND P5, PT, R9, 0x48, PT ;  /* 0x000000480900780c */ /* 0x000fe40003fa4270 */
[----:B------:R-:W-:Y:S01]  /*c110*/  FSEL R59, R59, -INF , P4 ;  /* 0xff8000003b3b7808 */ /* 0x000fe20002000000 */
[----:B------:R0:W-:Y:S01]  /*c120*/  MUFU.EX2 R24, R37 ;  /* 0x0000002500187308 */ /* 0x0001e20000000800 */
[----:B------:R-:W-:Y:S02]  /*c130*/  FMNMX.FTZ R29, R58, R28, !PT ;  /* 0x0000001c3a1d7209 */ /* 0x000fe40007810000 */
[----:B------:R-:W-:Y:S02]  /*c140*/  ISETP.GT.AND P4, PT, R9, 0x49, PT ;  /* 0x000000490900780c */ /* 0x000fe40003f84270 */
[----:B------:R-:W-:Y:S02]  /*c150*/  FSEL R62, R62, -INF , P5 ;  /* 0xff8000003e3e7808 */ /* 0x000fe40002800000 */
[----:B------:R-:W-:Y:S01]  /*c160*/  FMNMX.FTZ R29, R59, R29, !PT ;  /* 0x0000001d3b1d7209 */ /* 0x000fe20007810000 */
[----:B------:R-:W-:Y:S01]  /*c170*/  MUFU.EX2 R140, R140 ;  /* 0x0000008c008c7308 */ /* 0x000fe20000000800 */
[----:B------:R-:W-:Y:S01]  /*c180*/  ISETP.GT.AND P5, PT, R9, 0x50, PT ;  /* 0x000000500900780c */ /* 0x000fe20003fa4270 */
[-CC-:B0-----:R-:W-:Y:S01]  /*c190*/  FFMA.FTZ R37, R57, R0.reuse, -R13.reuse ;  /* 0x0000000039257223 */ /* 0x181fe2000001080d */
[----:B------:R-:W-:Y:S01]  /*c1a0*/  FSEL R63, R63, -INF , P4 ;  /* 0xff8000003f3f7808 */ /* 0x000fe20002000000 */
[----:B------:R-:W-:Y:S01]  /*c1b0*/  FFMA.FTZ R57, R84, R0, -R13 ;  /* 0x0000000054397223 */ /* 0x000fe2000001080d */
[----:B------:R-:W-:-:S02]  /*c1c0*/  FMNMX.FTZ R29, R62, R29, !PT ;  /* 0x0000001d3e1d7209 */ /* 0x000fc40007810000 */
[----:B------:R-:W-:Y:S01]  /*c1d0*/  ISETP.GT.AND P4, PT, R9, 0x51, PT ;  /* 0x000000510900780c */ /* 0x000fe20003f84270 */
[----:B------:R-:W-:Y:S01]  /*c1e0*/  MUFU.EX2 R142, R142 ;  /* 0x0000008e008e7308 */ /* 0x000fe20000000800 */
[----:B------:R-:W-:Y:S02]  /*c1f0*/  FSEL R66, R66, -INF , P5 ;  /* 0xff80000042427808 */ /* 0x000fe40002800000 */
[----:B------:R-:W-:Y:S02]  /*c200*/  FMNMX.FTZ R29, R63, R29, !PT ;  /* 0x0000001d3f1d7209 */ /* 0x000fe40007810000 */
[----:B------:R-:W-:Y:S02]  /*c210*/  ISETP.GT.AND P5, PT, R9, 0x58, PT ;  /* 0x000000580900780c */ /* 0x000fe40003fa4270 */
[----:B------:R-:W-:Y:S01]  /*c220*/  FSEL R67, R67, -INF , P4 ;  /* 0xff80000043437808 */ /* 0x000fe20002000000 */
[----:B------:R0:W-:Y:S01]  /*c230*/  MUFU.EX2 R28, R45 ;  /* 0x0000002d001c7308 */ /* 0x0001e20000000800 */
[----:B------:R-:W-:-:S02]  /*c240*/  FMNMX.FTZ R32, R66, R29, !PT ;  /* 0x0000001d42207209 */ /* 0x000fc40007810000 */
[----:B------:R-:W-:Y:S02]  /*c250*/  ISETP.GT.AND P4, PT, R9, 0x59, PT ;  /* 0x000000590900780c */ /* 0x000fe40003f84270 */
[----:B------:R-:W-:Y:S02]  /*c260*/  FSEL R70, R70, -INF , P5 ;  /* 0xff80000046467808 */ /* 0x000fe40002800000 */
[----:B------:R-:W-:Y:S01]  /*c270*/  FMNMX.FTZ R32, R67, R32, !PT ;  /* 0x0000002043207209 */ /* 0x000fe20007810000 */
[----:B------:R-:W-:Y:S01]  /*c280*/  MUFU.EX2 R136, R136 ;  /* 0x0000008800887308 */ /* 0x000fe20000000800 */
[----:B------:R-:W-:Y:S01]  /*c290*/  ISETP.GT.AND P5, PT, R9, 0x60, PT ;  /* 0x000000600900780c */ /* 0x000fe20003fa4270 */
[----:B0-----:R-:W-:Y:S01]  /*c2a0*/  FFMA.FTZ R45, R68, R0, -R13 ;  /* 0x00000000442d7223 */ /* 0x001fe2000001080d */
        /* <DEDUP_REMOVED lines=9> */
[----:B------:R-:W-:Y:S01]  /*c340*/  FMNMX.FTZ R32, R74, R32, !PT ;  /* 0x000000204a207209 */ /* 0x000fe20007810000 */
[----:B0-----:R-:W-:Y:S01]  /*c350*/  FFMA.FTZ R49, R72, R0, -R13 ;  /* 0x0000000048317223 */ /* 0x001fe2000001080d */
[----:B------:R-:W-:-:S02]  /*c360*/  ISETP.GT.AND P4, PT, R9, 0x69, PT ;  /* 0x000000690900780c */ /* 0x000fc40003f84270 */
[----:B------:R-:W-:Y:S02]  /*c370*/  FSEL R78, R78, -INF , P5 ;  /* 0xff8000004e4e7808 */ /* 0x000fe40002800000 */
        /* <DEDUP_REMOVED lines=17> */
[----:B------:R-:W-:Y:S02]  /*c490*/  FSEL R87, R87, -INF , P4 ;  /* 0xff80000057577808 */ /* 0x000fe40002000000 */
[----:B------:R-:W-:Y:S02]  /*c4a0*/  FMNMX.FTZ R9, R86, R32, !PT ;  /* 0x0000002056097209 */ /* 0x000fe40007810000 */
[----:B------:R-:W-:Y:S01]  /*c4b0*/  R2UR UR7, R33 ;  /* 0x00000000210772ca */ /* 0x000fe200000e0000 */
[----:B------:R-:W-:Y:S01]  /*c4c0*/  FFMA.FTZ R33, R77, R0, -R13 ;  /* 0x000000004d217223 */ /* 0x000fe2000001080d */
[----:B------:R-:W-:Y:S01]  /*c4d0*/  FMNMX.FTZ R9, R87, R9, !PT ;  /* 0x0000000957097209 */ /* 0x000fe20007810000 */
[----:B------:R-:W-:Y:S01]  /*c4e0*/  MUFU.EX2 R41, R41 ;  /* 0x0000002900297308 */ /* 0x000fe20000000800 */
[----:B-1----:R-:W-:-:S03]  /*c4f0*/  SHF.R.U32.HI R135, RZ, 0x7, R64 ;  /* 0x00000007ff877819 */ /* 0x002fc60000011640 */
[----:B------:R-:W0:Y:S04]  /*c500*/  SHFL.BFLY PT, R32, R9, 0x2, 0x1f ;  /* 0x0c401f0009207f89 */ /* 0x000e2800000e0000 */
[----:B------:R-:W-:Y:S08]  /*c510*/  MUFU.EX2 R40, R40 ;  /* 0x0000002800287308 */ /* 0x000ff00000000800 */
[----:B------:R-:W-:Y:S08]  /*c520*/  MUFU.EX2 R44, R44 ;  /* 0x0000002c002c7308 */ /* 0x000ff00000000800 */
[----:B------:R-:W-:Y:S01]  /*c530*/  MUFU.EX2 R45, R45 ;  /* 0x0000002d002d7308 */ /* 0x000fe20000000800 */
[----:B0-----:R-:W-:Y:S01]  /*c540*/  FMNMX.FTZ R9, R9, R32, !PT ;  /* 0x0000002009097209 */ /* 0x001fe20007810000 */
[----:B------:R-:W-:-:S06]  /*c550*/  VIADD R32, R8, 0x280 ;  /* 0x0000028008207836 */ /* 0x000fcc0000000000 */
[----:B------:R-:W-:Y:S01]  /*c560*/  MUFU.EX2 R48, R48 ;  /* 0x0000003000307308 */ /* 0x000fe20000000800 */
[----:B------:R-:W0:Y:S01]  /*c570*/  SHFL.BFLY PT, R56, R9, 0x1, 0x1f ;  /* 0x0c201f0009387f89 */ /* 0x000e2200000e0000 */
[----:B------:R-:W-:Y:S01]  /*c580*/  R2UR UR6, R32 ;  /* 0x00000000200672ca */ /* 0x000fe200000e0000 */
[-CC-:B------:R-:W-:Y:S01]  /*c590*/  FFMA.FTZ R32, R76, R0.reuse, -R13.reuse ;  /* 0x000000004c207223 */ /* 0x180fe2000001080d */
[----:B------:R-:W-:-:S04]  /*c5a0*/  FFMA.FTZ R13, R85, R0, -R13 ;  /* 0x00000000550d7223 */ /* 0x000fc8000001080d */
[----:B------:R-:W-:Y:S07]  /*c5b0*/  MUFU.EX2 R49, R49 ;  /* 0x0000003100317308 */ /* 0x000fee0000000800 */
[----:B------:R-:W-:Y:S01]  /*c5c0*/  HGMMA.64x64x16.F32 R88, R128, gdesc[UR4].tnspB, R88, gsb0 ;  /* 0x40e0000480587df0 */ /* 0x000fe20008000858 */
[----:B------:R-:W-:Y:S08]  /*c5d0*/  MUFU.EX2 R52, R52 ;  /* 0x0000003400347308 */ /* 0x000ff00000000800 */
[----:B------:R-:W-:Y:S01]  /*c5e0*/  MUFU.EX2 R32, R32 ;  /* 0x0000002000207308 */ /* 0x000fe20000000800 */
[----:B0-----:R-:W-:-:S04]  /*c5f0*/  FMNMX.FTZ R9, R9, R56, !PT ;  /* 0x0000003809097209 */ /* 0x001fc80007810000 */
[C---:B------:R-:W-:Y:S01]  /*c600*/  FSETP.NEU.FTZ.AND P4, PT, R9.reuse, -INF , PT ;  /* 0xff8000000900780b */ /* 0x040fe20003f9d000 */
[----:B------:R-:W-:Y:S02]  /*c610*/  FMUL.FTZ R61, R9, R0 ;  /* 0x00000000093d7220 */ /* 0x000fe40000410000 */
[----:B------:R-:W-:Y:S03]  /*c620*/  MUFU.EX2 R33, R33 ;  /* 0x0000002100217308 */ /* 0x000fe60000000800 */
[----:B------:R-:W-:-:S05]  /*c630*/  FSEL R61, R61, RZ, P4 ;  /* 0x000000ff3d3d7208 */ /* 0x000fca0002000000 */
[-CC-:B------:R-:W-:Y:S01]  /*c640*/  FFMA.FTZ R147, R38, R0.reuse, -R61.reuse ;  /* 0x0000000026937223 */ /* 0x180fe2000001083d */
[-CC-:B------:R-:W-:Y:S01]  /*c650*/  FFMA.FTZ R38, R47, R0.reuse, -R61.reuse ;  /* 0x000000002f267223 */ /* 0x180fe2000001083d */
[-CC-:B------:R-:W-:Y:S01]  /*c660*/  FFMA.FTZ R149, R26, R0.reuse, -R61.reuse ;  /* 0x000000001a957223 */ /* 0x180fe2000001083d */
[----:B------:R-:W2:Y:S01]  /*c670*/  LDL R47, [R1+0x28] ;  /* 0x00002800012f7983 */ /* 0x000ea20000100800 */
[-CC-:B------:R-:W-:Y:S01]  /*c680*/  FFMA.FTZ R60, R27, R0.reuse, -R61.reuse ;  /* 0x000000001b3c7223 */ /* 0x180fe2000001083d */
[----:B------:R-:W-:Y:S02]  /*c690*/  VIADD R26, R8, 0x300 ;  /* 0x00000300081a7836 */ /* 0x000fe40000000000 */
[-CC-:B------:R-:W-:Y:S01]  /*c6a0*/  FFMA.FTZ R151, R30, R0.reuse, -R61.reuse ;  /* 0x000000001e977223 */ /* 0x180fe2000001083d */
[----:B------:R-:W-:Y:S02]  /*c6b0*/  IMAD.MOV.U32 R27, RZ, RZ, 0x40000040 ;  /* 0x40000040ff1b7424 */ /* 0x000fe400078e00ff */
[-CC-:B------:R-:W-:Y:S01]  /*c6c0*/  FFMA.FTZ R30, R31, R0.reuse, -R61.reuse ;  /* 0x000000001f1e7223 */ /* 0x180fe2000001083d */
[-CC-:B------:R-:W-:Y:S01]  /*c6d0*/  FFMA.FTZ R31, R35, R0.reuse, -R61.reuse ;  /* 0x00000000231f7223 */ /* 0x180fe2000001083d */
[----:B------:R-:W-:Y:S01]  /*c6e0*/  R2UR UR6, R26 ;  /* 0x000000001a0672ca */ /* 0x000fe200000e0000 */
[----:B------:R-:W-:Y:S01]  /*c6f0*/  VIADD R26, R8, 0x380 ;  /* 0x00000380081a7836 */ /* 0x000fe20000000000 */
[----:B------:R-:W-:Y:S01]  /*c700*/  R2UR UR7, R27 ;  /* 0x000000001b0772ca */ /* 0x000fe200000e0000 */
[-CC-:B------:R-:W-:Y:S01]  /*c710*/  FFMA.FTZ R35, R43, R0.reuse, -R61.reuse ;  /* 0x000000002b237223 */ /* 0x180fe2000001083d */
[----:B------:R-:W-:Y:S01]  /*c720*/  FSEL R27, R9, RZ, P4 ;  /* 0x000000ff091b7208 */ /* 0x000fe20002000000 */
[----:B------:R-:W-:Y:S01]  /*c730*/  MUFU.EX2 R149, R149 ;  /* 0x0000009500957308 */ /* 0x000fe20000000800 */
[----:B------:R-:W-:Y:S01]  /*c740*/  FSEL R43, R3, RZ, P3 ;  /* 0x000000ff032b7208 */ /* 0x000fe20001800000 */
[----:B------:R-:W-:Y:S01]  /*c750*/  FFMA.FTZ R145, R34, R0, -R61 ;  /* 0x0000000022917223 */ /* 0x000fe2000001083d */
[----:B------:R-:W-:Y:S01]  /*c760*/  ISETP.GE.U32.AND P3, PT, R64, 0x180, PT ;  /* 0x000001804000780c */ /* 0x000fe20003f66070 */
[----:B------:R-:W-:Y:S01]  /*c770*/  FADD.FTZ R10, -R27, R10 ;  /* 0x0000000a1b0a7221 */ /* 0x000fe20000010100 */
[----:B------:R-:W-:-:S02]  /*c780*/  IMAD.MOV.U32 R27, RZ, RZ, 0x40000040 ;  /* 0x40000040ff1b7424 */ /* 0x000fc400078e00ff */
[----:B------:R-:W-:Y:S01]  /*c790*/  FADD.FTZ R43, -R43, R11 ;  /* 0x0000000b2b2b7221 */ /* 0x000fe20000010100 */
[----:B------:R-:W-:Y:S02]  /*c7a0*/  VIADD R11, R135, 0x9 ;  /* 0x00000009870b7836 */ /* 0x000fe40000000000 */
[-C--:B------:R-:W-:Y:S01]  /*c7b0*/  FMUL.FTZ R10, R10, R0.reuse ;  /* 0x000000000a0a7220 */ /* 0x080fe20000410000 */
[----:B------:R-:W-:Y:S01]  /*c7c0*/  MUFU.EX2 R60, R60 ;  /* 0x0000003c003c7308 */ /* 0x000fe20000000800 */
[-C--:B------:R-:W-:Y:S01]  /*c7d0*/  FMUL.FTZ R8, R43, R0.reuse ;  /* 0x000000002b087220 */ /* 0x080fe20000410000 */
        /* <DEDUP_REMOVED lines=8> */
[----:B------:R-:W-:-:S06]  /*c860*/  FFMA.FTZ R133, R58, R0, -R61 ;  /* 0x000000003a857223 */ /* 0x000fcc000001083d */
[----:B------:R-:W1:Y:S08]  /*c870*/  MUFU.EX2 R10, R10 ;  /* 0x0000000a000a7308 */ /* 0x000e700000000800 */
[----:B------:R-:W3:Y:S01]  /*c880*/  MUFU.EX2 R151, R151 ;  /* 0x0000009700977308 */ /* 0x000ee20000000800 */
[----:B------:R-:W-:Y:S02]  /*c890*/  WARPGROUP.DEPBAR.LE gsb0, 0x0 ;  /* 0x00008000000079c5 */ /* 0x000fe40000010000 */
[----:B------:R-:W-:-:S05]  /*c8a0*/  WARPGROUP.ARRIVE ;  /* 0x00000000000079c5 */ /* 0x000fca0000000000 */
[----:B------:R-:W4:Y:S01]  /*c8b0*/  MUFU.EX2 R30, R30 ;  /* 0x0000001e001e7308 */ /* 0x000f220000000800 */
[----:B------:R-:W-:Y:S01]  /*c8c0*/  HGMMA.64x64x16.F32 R88, R124, gdesc[UR4].tnspB, R88, gsb0 ;  /* 0x40e000047c587df0 */ /* 0x000fe20008000858 */
[----:B------:R-:W-:Y:S02]  /*c8d0*/  R2UR UR6, R26 ;  /* 0x000000001a0672ca */ /* 0x000fe400000e0000 */
[----:B------:R-:W-:-:S04]  /*c8e0*/  R2UR UR7, R27 ;  /* 0x000000001b0772ca */ /* 0x000fc800000e0000 */
[----:B------:R-:W4:Y:S01]  /*c8f0*/  MUFU.EX2 R145, R145 ;  /* 0x0000009100917308 */ /* 0x000f220000000800 */
[----:B------:R-:W-:Y:S02]  /*c900*/  @!P1 LEA R26, R18, R2, 0x3 ;  /* 0x00000002121a9211 */ /* 0x000fe400078e18ff */
[----:B------:R-:W-:-:S03]  /*c910*/  SEL R27, R11, 0x9, !P3 ;  /* 0x000000090b1b7807 */ /* 0x000fc60005800000 */
[----:B------:R-:W-:Y:S02]  /*c920*/  @!P1 VIADD R26, R26, 0x16840 ;  /* 0x000168401a1a9836 */ /* 0x000fe40000000000 */
[----:B0-----:R-:W-:Y:S01]  /*c930*/  FFMA.FTZ R5, R8, R5, R148 ;  /* 0x0000000508057223 */ /* 0x001fe20000010094 */
[----:B------:R-:W0:Y:S08]  /*c940*/  MUFU.EX2 R31, R31 ;  /* 0x0000001f001f7308 */ /* 0x000e300000000800 */
[----:B------:R-:W0:Y:S08]  /*c950*/  MUFU.EX2 R147, R147 ;  /* 0x0000009300937308 */ /* 0x000e300000000800 */
[----:B------:R-:W0:Y:S08]  /*c960*/  MUFU.EX2 R34, R34 ;  /* 0x0000002200227308 */ /* 0x000e300000000800 */
[----:B------:R-:W0:Y:S08]  /*c970*/  MUFU.EX2 R141, R141 ;  /* 0x0000008d008d7308 */ /* 0x000e300000000800 */
[----:B------:R-:W0:Y:S08]  /*c980*/  MUFU.EX2 R35, R35 ;  /* 0x0000002300237308 */ /* 0x000e300000000800 */
[----:B------:R-:W0:Y:S08]  /*c990*/  MUFU.EX2 R143, R143 ;  /* 0x0000008f008f7308 */ /* 0x000e300000000800 */
[----:B------:R-:W0:Y:S08]  /*c9a0*/  MUFU.EX2 R38, R38 ;  /* 0x0000002600267308 */ /* 0x000e300000000800 */
[----:B------:R-:W0:Y:S08]  /*c9b0*/  MUFU.EX2 R137, R137 ;  /* 0x0000008900897308 */ /* 0x000e300000000800 */
[----:B------:R-:W0:Y:S01]  /*c9c0*/  MUFU.EX2 R39, R39 ;  /* 0x0000002700277308 */ /* 0x000e220000000800 */
[----:B------:R-:W-:-:S02]  /*c9d0*/  WARPGROUP.DEPBAR.LE gsb0, 0x0 ;  /* 0x00008000000079c5 */ /* 0x000fc40000010000 */
[----:B------:R-:W-:-:S05]  /*c9e0*/  WARPGROUP.ARRIVE ;  /* 0x00000000000079c5 */ /* 0x000fca0000000000 */
[----:B------:R-:W0:Y:S01]  /*c9f0*/  MUFU.EX2 R139, R139 ;  /* 0x0000008b008b7308 */ /* 0x000e220000000800 */
[----:B------:R-:W-:Y:S01]  /*ca00*/  HGMMA.64x64x16.F32 R88, R120, gdesc[UR4].tnspB, R88, gsb0 ;  /* 0x40e0000478587df0 */ /* 0x000fe20008000858 */
[----:B------:R-:W-:Y:S01]  /*ca10*/  @!P1 PRMT R26, RZ, 0x654, R26 ;  /* 0x00000654ff1a9816 */ /* 0x000fe2000000001a */
[----:B-1----:R-:W-:Y:S01]  /*ca20*/  FFMA.FTZ R43, R10, R4, R149 ;  /* 0x000000040a2b7223 */ /* 0x002fe20000010095 */
[----:B------:R-:W-:Y:S02]  /*ca30*/  @!P1 IMAD R4, R15, 0x8, R2 ;  /* 0x000000080f049824 */ /* 0x000fe400078e0202 */
[----:B------:R-:W-:Y:S02]  /*ca40*/  FADD.FTZ R5, R12, R5 ;  /* 0x000000050c057221 */ /* 0x000fe40000010000 */
[----:B------:R-:W1:Y:S01]  /*ca50*/  MUFU.EX2 R42, R42 ;  /* 0x0000002a002a7308 */ /* 0x000e620000000800 */
[----:B------:R-:W-:Y:S02]  /*ca60*/  @!P1 VIADD R4, R4, 0x16860 ;  /* 0x0001686004049836 */ /* 0x000fe40000000000 */
[----:B------:R-:W-:-:S04]  /*ca70*/  FADD.FTZ R5, R150, R5 ;  /* 0x0000000596057221 */ /* 0x000fc80000010000 */
[----:B------:R-:W-:Y:S01]  /*ca80*/  FADD.FTZ R5, R20, R5 ;  /* 0x0000000514057221 */ /* 0x000fe20000010000 */
[-CC-:B------:R-:W-:Y:S01]  /*ca90*/  FFMA.FTZ R59, R59, R0.reuse, -R61.reuse ;  /* 0x000000003b3b7223 */ /* 0x180fe2000001083d */
[----:B------:R-:W1:Y:S01]  /*caa0*/  MUFU.EX2 R133, R133 ;  /* 0x0000008500857308 */ /* 0x000e620000000800 */
[-CC-:B------:R-:W-:Y:S01]  /*cab0*/  FFMA.FTZ R135, R62, R0.reuse, -R61.reuse ;  /* 0x000000003e877223 */ /* 0x180fe2000001083d */
[----:B------:R-:W-:-:S06]  /*cac0*/  FFMA.FTZ R63, R63, R0, -R61 ;  /* 0x000000003f3f7223 */ /* 0x000fcc000001083d */
[----:B------:R-:W1:Y:S08]  /*cad0*/  MUFU.EX2 R11, R59 ;  /* 0x0000003b000b7308 */ /* 0x000e700000000800 */
[----:B------:R-:W-:Y:S08]  /*cae0*/  MUFU.EX2 R53, R53 ;  /* 0x0000003500357308 */ /* 0x000ff00000000800 */
[----:B------:R-:W-:Y:S08]  /*caf0*/  MUFU.EX2 R56, R81 ;  /* 0x0000005100387308 */ /* 0x000ff00000000800 */
[----:B------:R-:W-:Y:S08]  /*cb00*/  MUFU.EX2 R57, R57 ;  /* 0x0000003900397308 */ /* 0x000ff00000000800 */
[----:B------:R-:W-:Y:S01]  /*cb10*/  MUFU.EX2 R13, R13 ;  /* 0x0000000d000d7308 */ /* 0x000fe20000000800 */
[----:B------:R-:W-:-:S02]  /*cb20*/  WARPGROUP.DEPBAR.LE gsb0, 0x0 ;  /* 0x00008000000079c5 */ /* 0x000fc40000010000 */
[----:B------:R1:W-:Y:S06]  /*cb30*/  BAR.ARV R27, 0x100 ;  /* 0x0004001b0000751d */ /* 0x0003ec0000002000 */
[----:B------:R3:W-:Y:S02]  /*cb40*/  @!P1 SYNCS.ARRIVE.TRANS64.RED.A1T0 RZ, [R26+URZ], RZ ;  /* 0x000000ff1aff99a7 */ /* 0x0007e4000810043f */
[----:B---3--:R-:W-:-:S04]  /*cb50*/  FADD.FTZ R26, R60, R43 ;  /* 0x0000002b3c1a7221 */ /* 0x008fc80000010000 */
[----:B------:R-:W-:Y:S01]  /*cb60*/  FADD.FTZ R15, R151, R26 ;  /* 0x0000001a970f7221 */ /* 0x000fe20000010000 */
[----:B------:R-:W-:-:S03]  /*cb70*/  @!P1 PRMT R26, RZ, 0x654, R4 ;  /* 0x00000654ff1a9816 */ /* 0x000fc60000000004 */
[----:B----4-:R-:W-:Y:S01]  /*cb80*/  FADD.FTZ R46, R30, R15 ;  /* 0x0000000f1e2e7221 */ /* 0x010fe20000010000 */
[----:B------:R3:W-:Y:S03]  /*cb90*/  @!P1 SYNCS.ARRIVE.TRANS64.RED.A1T0 RZ, [R26+URZ], RZ ;  /* 0x000000ff1aff99a7 */ /* 0x0007e6000810043f */
[----:B------:R-:W-:Y:S01]  /*cba0*/  FADD.FTZ R46, R145, R46 ;  /* 0x0000002e912e7221 */ /* 0x000fe20000010000 */
[----:B---3--:R-:W-:-:S03]  /*cbb0*/  FADD.FTZ R26, R144, R5 ;  /* 0x00000005901a7221 */ /* 0x008fc60000010000 */
[----:B0-----:R-:W-:Y:S01]  /*cbc0*/  FADD.FTZ R46, R31, R46 ;  /* 0x0000002e1f2e7221 */ /* 0x001fe20000010000 */
[----:B------:R-:W-:-:S03]  /*cbd0*/  FADD.FTZ R15, R21, R26 ;  /* 0x0000001a150f7221 */ /* 0x000fc60000010000 */
[----:B------:R-:W-:Y:S01]  /*cbe0*/  FADD.FTZ R43, R147, R46 ;  /* 0x0000002e932b7221 */ /* 0x000fe20000010000 */
[----:B-1----:R-:W-:-:S03]  /*cbf0*/  FADD.FTZ R27, R146, R15 ;  /* 0x0000000f921b7221 */ /* 0x002fc60000010000 */
        /* <DEDUP_REMOVED lines=13> */
[----:B------:R-:W-:Y:S01]  /*ccd0*/  FADD.FTZ R27, R29, R46 ;  /* 0x0000002e1d1b7221 */ /* 0x000fe20000010000 */
[----:B------:R-:W0:Y:S02]  /*cce0*/  MUFU.EX2 R135, R135 ;  /* 0x0000008700877308 */ /* 0x000e240000000800 */
[----:B------:R-:W-:Y:S01]  /*ccf0*/  FADD.FTZ R43, R139, R26 ;  /* 0x0000001a8b2b7221 */ /* 0x000fe20000010000 */
[----:B------:R-:W-:Y:S01]  /*cd00*/  FADD.FTZ R27, R138, R27 ;  /* 0x0000001b8a1b7221 */ /* 0x000fe20000010000 */
[----:B------:R-:W-:Y:S01]  /*cd10*/  FFMA.FTZ R129, R66, R0, -R61 ;  /* 0x0000000042817223 */ /* 0x000fe2000001083d */
[----:B------:R-:W-:Y:S01]  /*cd20*/  F2FP.F16.F32.PACK_AB R150, R20, R150 ;  /* 0x000000961496723e */ /* 0x000fe200000000ff */
[----:B------:R-:W-:Y:S01]  /*cd30*/  FADD.FTZ R20, R42, R43 ;  /* 0x0000002b2a147221 */ /* 0x000fe20000010000 */
[----:B------:R-:W-:Y:S01]  /*cd40*/  FADD.FTZ R27, R36, R27 ;  /* 0x0000001b241b7221 */ /* 0x000fe20000010000 */
[----:B------:R-:W1:Y:S01]  /*cd50*/  MUFU.EX2 R4, R63 ;  /* 0x0000003f00047308 */ /* 0x000e620000000800 */
[-C--:B------:R-:W-:Y:S01]  /*cd60*/  FFMA.FTZ R5, R67, R0.reuse, -R61 ;  /* 0x0000000043057223 */ /* 0x080fe2000001083d */
[----:B------:R-:W-:Y:S01]  /*cd70*/  FADD.FTZ R20, R133, R20 ;  /* 0x0000001485147221 */ /* 0x000fe20000010000 */
[----:B------:R-:W-:Y:S01]  /*cd80*/  FADD.FTZ R26, R132, R27 ;  /* 0x0000001b841a7221 */ /* 0x000fe20000010000 */
[----:B------:R-:W-:Y:S01]  /*cd90*/  FFMA.FTZ R131, R70, R0, -R61 ;  /* 0x0000000046837223 */ /* 0x000fe2000001083d */
[----:B------:R-:W-:-:S03]  /*cda0*/  F2FP.F16.F32.PACK_AB R144, R21, R144 ;  /* 0x000000901590723e */ /* 0x000fc600000000ff */
[----:B------:R-:W3:Y:S01]  /*cdb0*/  MUFU.EX2 R129, R129 ;  /* 0x0000008100817308 */ /* 0x000ee20000000800 */
[----:B------:R-:W-:Y:S01]  /*cdc0*/  FADD.FTZ R21, R37, R26 ;  /* 0x0000001a25157221 */ /* 0x000fe20000010000 */
[----:B------:R-:W-:Y:S01]  /*cdd0*/  FADD.FTZ R20, R11, R20 ;  /* 0x000000140b147221 */ /* 0x000fe20000010000 */
[----:B------:R-:W-:Y:S01]  /*cde0*/  FFMA.FTZ R15, R71, R0, -R61 ;  /* 0x00000000470f7223 */ /* 0x000fe2000001083d */
[----:B------:R-:W-:-:S04]  /*cdf0*/  F2FP.F16.F32.PACK_AB R146, R24, R146 ;  /* 0x000000921892723e */ /* 0x000fc800000000ff */
[----:B------:R-:W4:Y:S01]  /*ce00*/  MUFU.EX2 R5, R5 ;  /* 0x0000000500057308 */ /* 0x000f220000000800 */
[----:B------:R-:W-:Y:S01]  /*ce10*/  FADD.FTZ R24, R134, R21 ;  /* 0x0000001586187221 */ /* 0x000fe20000010000 */
[----:B0-----:R-:W-:Y:S01]  /*ce20*/  FADD.FTZ R21, R135, R20 ;  /* 0x0000001487157221 */ /* 0x001fe20000010000 */
[----:B------:R-:W-:Y:S01]  /*ce30*/  FFMA.FTZ R125, R74, R0, -R61 ;  /* 0x000000004a7d7223 */ /* 0x000fe2000001083d */
[----:B------:R-:W-:-:S04]  /*ce40*/  F2FP.F16.F32.PACK_AB R140, R25, R140 ;  /* 0x0000008c198c723e */ /* 0x000fc800000000ff */
[----:B------:R-:W0:Y:S01]  /*ce50*/  MUFU.EX2 R131, R131 ;  /* 0x0000008300837308 */ /* 0x000e220000000800 */
[----:B------:R-:W-:Y:S01]  /*ce60*/  FADD.FTZ R25, R41, R24 ;  /* 0x0000001829197221 */ /* 0x000fe20000010000 */
[----:B-1----:R-:W-:Y:S01]  /*ce70*/  FADD.FTZ R20, R4, R21 ;  /* 0x0000001504147221 */ /* 0x002fe20000010000 */
[----:B------:R-:W-:-:S05]  /*ce80*/  FFMA.FTZ R75, R75, R0, -R61 ;  /* 0x000000004b4b7223 */ /* 0x000fca000001083d */
[----:B------:R-:W1:Y:S01]  /*ce90*/  MUFU.EX2 R15, R15 ;  /* 0x0000000f000f7308 */ /* 0x000e620000000800 */
[----:B------:R-:W-:Y:S01]  /*cea0*/  FADD.FTZ R25, R40, R25 ;  /* 0x0000001928197221 */ /* 0x000fe20000010000 */
[----:B---3--:R-:W-:Y:S01]  /*ceb0*/  FADD.FTZ R20, R129, R20 ;  /* 0x0000001481147221 */ /* 0x008fe20000010000 */
[----:B------:R-:W-:Y:S01]  /*cec0*/  FFMA.FTZ R78, R78, R0, -R61 ;  /* 0x000000004e4e7223 */ /* 0x000fe2000001083d */
[----:B------:R-:W-:-:S04]  /*ced0*/  F2FP.F16.F32.PACK_AB R148, R12, R148 ;  /* 0x000000940c94723e */ /* 0x000fc800000000ff */
[----:B------:R-:W3:Y:S01]  /*cee0*/  MUFU.EX2 R125, R125 ;  /* 0x0000007d007d7308 */ /* 0x000ee20000000800 */
[----:B------:R-:W-:Y:S01]  /*cef0*/  FADD.FTZ R24, R44, R25 ;  /* 0x000000192c187221 */ /* 0x000fe20000010000 */
[----:B----4-:R-:W-:Y:S01]  /*cf00*/  FADD.FTZ R20, R5, R20 ;  /* 0x0000001405147221 */ /* 0x010fe20000010000 */
[----:B------:R-:W-:-:S05]  /*cf10*/  FFMA.FTZ R79, R79, R0, -R61 ;  /* 0x000000004f4f7223 */ /* 0x000fca000001083d */
[----:B------:R-:W4:Y:S01]  /*cf20*/  MUFU.EX2 R12, R75 ;  /* 0x0000004b000c7308 */ /* 0x000f220000000800 */
[----:B------:R-:W-:Y:S01]  /*cf30*/  FADD.FTZ R21, R45, R24 ;  /* 0x000000182d157221 */ /* 0x000fe20000010000 */
[----:B0-----:R-:W-:Y:S01]  /*cf40*/  FADD.FTZ R20, R131, R20 ;  /* 0x0000001483147221 */ /* 0x001fe20000010000 */
[----:B------:R-:W-:-:S05]  /*cf50*/  FFMA.FTZ R82, R82, R0, -R61 ;  /* 0x0000000052527223 */ /* 0x000fca000001083d */
[----:B------:R-:W0:Y:S01]  /*cf60*/  MUFU.EX2 R78, R78 ;  /* 0x0000004e004e7308 */ /* 0x000e220000000800 */
[----:B------:R-:W-:Y:S01]  /*cf70*/  FADD.FTZ R24, R48, R21 ;  /* 0x0000001530187221 */ /* 0x000fe20000010000 */
[----:B-1----:R-:W-:Y:S01]  /*cf80*/  FADD.FTZ R20, R15, R20 ;  /* 0x000000140f147221 */ /* 0x002fe20000010000 */
[----:B------:R-:W-:Y:S01]  /*cf90*/  FFMA.FTZ R83, R83, R0, -R61 ;  /* 0x0000000053537223 */ /* 0x000fe2000001083d */
[----:B------:R-:W-:-:S04]  /*cfa0*/  F2FP.F16.F32.PACK_AB R133, R11, R133 ;  /* 0x000000850b85723e */ /* 0x000fc800000000ff */
[----:B------:R-:W1:Y:S01]  /*cfb0*/  MUFU.EX2 R79, R79 ;  /* 0x0000004f004f7308 */ /* 0x000e620000000800 */
[----:B------:R-:W-:Y:S01]  /*cfc0*/  FADD.FTZ R11, R49, R24 ;  /* 0x00000018310b7221 */ /* 0x000fe20000010000 */
[----:B---3--:R-:W-:Y:S01]  /*cfd0*/  FADD.FTZ R21, R125, R20 ;  /* 0x000000147d157221 */ /* 0x008fe20000010000 */
[----:B------:R-:W-:-:S05]  /*cfe0*/  FFMA.FTZ R86, R86, R0, -R61 ;  /* 0x0000000056567223 */ /* 0x000fca000001083d */
[----:B------:R-:W3:Y:S01]  /*cff0*/  MUFU.EX2 R82, R82 ;  /* 0x0000005200527308 */ /* 0x000ee20000000800 */
[----:B------:R-:W-:Y:S01]  /*d000*/  FADD.FTZ R11, R52, R11 ;  /* 0x0000000b340b7221 */ /* 0x000fe20000010000 */
[----:B----4-:R-:W-:Y:S01]  /*d010*/  FADD.FTZ R21, R12, R21 ;  /* 0x000000150c157221 */ /* 0x010fe20000010000 */
[----:B------:R-:W-:Y:S01]  /*d020*/  FFMA.FTZ R61, R87, R0, -R61 ;  /* 0x00000000573d7223 */ /* 0x000fe2000001083d */
[----:B------:R-:W-:-:S04]  /*d030*/  F2FP.F16.F32.PACK_AB R135, R4, R135 ;  /* 0x000000870487723e */ /* 0x000fc800000000ff */
[----:B------:R-:W4:Y:S01]  /*d040*/  MUFU.EX2 R83, R83 ;  /* 0x0000005300537308 */ /* 0x000f220000000800 */
[----:B------:R-:W-:Y:S01]  /*d050*/  FADD.FTZ R4, R32, R11 ;  /* 0x0000000b20047221 */ /* 0x000fe20000010000 */
[----:B0-----:R-:W-:Y:S01]  /*d060*/  FADD.FTZ R20, R78, R21 ;  /* 0x000000154e147221 */ /* 0x001fe20000010000 */
[----:B------:R-:W-:-:S05]  /*d070*/  F2FP.F16.F32.PACK_AB R129, R5, R129 ;  /* 0x000000810581723e */ /* 0x000fca00000000ff */
[----:B------:R-:W0:Y:S01]  /*d080*/  MUFU.EX2 R86, R86 ;  /* 0x0000005600567308 */ /* 0x000e220000000800 */
[----:B------:R-:W-:Y:S01]  /*d090*/  FADD.FTZ R4, R33, R4 ;  /* 0x0000000421047221 */ /* 0x000fe20000010000 */
[----:B-1----:R-:W-:Y:S01]  /*d0a0*/  FADD.FTZ R5, R79, R20 ;  /* 0x000000144f057221 */ /* 0x002fe20000010000 */
[----:B--2---:R-:W-:-:S05]  /*d0b0*/  ISETP.GT.AND P3, PT, R14, R47, PT ;  /* 0x0000002f0e00720c */ /* 0x004fca0003f64270 */
[----:B------:R-:W1:Y:S01]  /*d0c0*/  MUFU.EX2 R61, R61 ;  /* 0x0000003d003d7308 */ /* 0x000e620000000800 */
[----:B------:R-:W-:Y:S01]  /*d0d0*/  FADD.FTZ R11, R53, R4 ;  /* 0x00000004350b7221 */ /* 0x000fe20000010000 */
[----:B---3--:R-:W-:Y:S01]  /*d0e0*/  FADD.FTZ R4, R82, R5 ;  /* 0x0000000552047221 */ /* 0x008fe20000010000 */
[----:B------:R-:W-:Y:S02]  /*d0f0*/  F2FP.F16.F32.PACK_AB R125, R12, R125 ;  /* 0x0000007d0c7d723e */ /* 0x000fe400000000ff */
[----:B------:R-:W-:Y:S01]  /*d100*/  FADD.FTZ R12, R56, R11 ;  /* 0x0000000b380c7221 */ /* 0x000fe20000010000 */
[----:B----4-:R-:W-:-:S03]  /*d110*/  FADD.FTZ R5, R83, R4 ;  /* 0x0000000453057221 */ /* 0x010fc60000010000 */
[----:B------:R-:W-:Y:S01]  /*d120*/  FADD.FTZ R12, R57, R12 ;  /* 0x0000000c390c7221 */ /* 0x000fe20000010000 */
[----:B0-----:R-:W-:Y:S01]  /*d130*/  FADD.FTZ R4, R86, R5 ;  /* 0x0000000556047221 */ /* 0x001fe20000010000 */
        /* <DEDUP_REMOVED lines=61> */
[----:B------:R-:W-:Y:S01]  /*d510*/  MOV R11, R3 ;  /* 0x00000003000b7202 */ /* 0x000fe20000000f00 */
[----:B------:R-:W-:Y:S06]  /*d520*/  @P3 BRA `(.L_x_15001) ;  /* 0xffffffd400dc3947 */ /* 0x000fec000383ffff */
.L_x_14991:
[----:B------:R-:W-:-:S13]  /*d530*/  ISETP.GE.AND P2, PT, R14, RZ, PT ;  /* 0x000000ff0e00720c */ /* 0x000fda0003f46270 */
[----:B------:R-:W-:Y:S05]  /*d540*/  @!P2 BRA `(.L_x_15002) ;  /* 0x0000001c00cca947 */ /* 0x000fea0003800000 */
[----:B------:R-:W-:Y:S02]  /*d550*/  IMAD.MOV.U32 R12, RZ, RZ, R9 ;  /* 0x000000ffff0c7224 */ /* 0x000fe400078e0009 */
[----:B------:R-:W-:Y:S02]  /*d560*/  IMAD.MOV.U32 R13, RZ, RZ, R3 ;  /* 0x000000ffff0d7224 */ /* 0x000fe400078e0003 */
[----:B------:R-:W-:Y:S02]  /*d570*/  IMAD.MOV.U32 R8, RZ, RZ, R23 ;  /* 0x000000ffff087224 */ /* 0x000fe400078e0017 */
[----:B------:R-:W-:-:S07]  /*d580*/  IMAD.MOV.U32 R15, RZ, RZ, R18 ;  /* 0x000000ffff0f7224 */ /* 0x000fce00078e0012 */
.L_x_15012:
        /* <DEDUP_REMOVED lines=10> */
.L_x_15004:
[----:B------:R-:W-:Y:S01]  /*d630*/  IMAD R0, R18, 0x8, R2 ;  /* 0x0000000812007824 */ /* 0x000fe200078e0202 */
[----:B------:R-:W-:-:S04]  /*d640*/  SHF.L.U32 R3, R23, 0x1f, RZ ;  /* 0x0000001f17037819 */ /* 0x000fc800000006ff */
[----:B------:R0:W1:Y:S01]  /*d650*/  SYNCS.PHASECHK.TRANS64.TRYWAIT P3, [R0+URZ+0x16830], R3 ;  /* 0x01683003000075a7 */ /* 0x000062000806017f */
[----:B------:R-:W-:Y:S05]  /*d660*/  @!P0 BRA `(.L_x_15005) ;  /* 0x0000000000048947 */ /* 0x000fea0003800000 */
[----:B------:R-:W-:Y:S01]  /*d670*/  BPT.TRAP 0x1 ;  /* 0x000000040000795c */ /* 0x000fe20000300000 */
.L_x_15005:
[----:B------:R-:W-:Y:S04]  /*d680*/  BSSY B0, `(.L_x_15003) ;  /* 0x0000004000007945 */ /* 0x000fe80003800000 */
[----:B-1----:R-:W-:Y:S05]  /*d690*/  @P3 BRA `(.L_x_15006) ;  /* 0x0000000000083947 */ /* 0x002fea0003800000 */
[----:B------:R-:W1:Y:S02]  /*d6a0*/  SYNCS.PHASECHK.TRANS64.TRYWAIT P3, [R0+URZ+0x16830], R3 ;  /* 0x01683003000075a7 */ /* 0x000e64000806017f */
[----:B-1----:R-:W-:Y:S05]  /*d6b0*/  @!P3 BRA `(.L_x_15007) ;  /* 0x000000b40018b947 */ /* 0x002fea0003800000 */
.L_x_15006:
[----:B------:R-:W-:Y:S05]  /*d6c0*/  BSYNC B0 ;  /* 0x0000000000007941 */ /* 0x000fea0003800000 */
.L_x_15003:
        /* <DEDUP_REMOVED lines=8> */
[----:B------:R-:W-:Y:S01]  /*d750*/  VIADD R0, R0, 0x8 ;  /* 0x0000000800007836 */ /* 0x000fe20000000000 */
[----:B------:R-:W-:Y:S02]  /*d760*/  MOV R25, 0x40000040 ;  /* 0x4000004000197802 */ /* 0x000fe40000000f00 */
        /* <DEDUP_REMOVED lines=12> */
[C---:B------:R-:W-:Y:S02]  /*d830*/  VIADD R20, R24.reuse, 0x2 ;  /* 0x0000000218147836 */ /* 0x040fe40000000000 */
[----:B------:R-:W-:-:S05]  /*d840*/  VIADD R24, R24, 0x6 ;  /* 0x0000000618187836 */ /* 0x000fca0000000000 */
        /* <DEDUP_REMOVED lines=12> */
[----:B--2---:R-:W-:Y:S02]  /*d910*/  R2UR UR16, R10 ;  /* 0x000000000a1072ca */ /* 0x004fe400000e0000 */
[----:B------:R-:W-:Y:S01]  /*d920*/  R2UR UR17, R11 ;  /* 0x000000000b1172ca */ /* 0x000fe200000e0000 */
[----:B------:R-:W-:-:S12]  /*d930*/  WARPGROUP.ARRIVE ;  /* 0x00000000000079c5 */ /* 0x000fd80000000000 */
        /* <DEDUP_REMOVED lines=10> */
.L_x_15009:
[----:B------:R-:W-:Y:S01]  /*d9e0*/  SHF.L.U32 R0, R8, 0x1f, RZ ;  /* 0x0000001f08007819 */ /* 0x000fe200000006ff */
[----:B-----5:R-:W-:-:S04]  /*d9f0*/  IMAD R3, R15, 0x8, R2 ;  /* 0x000000080f037824 */ /* 0x020fc800078e0202 */
[----:B------:R0:W1:Y:S01]  /*da00*/  SYNCS.PHASECHK.TRANS64.TRYWAIT P2, [R3+URZ+0x16850], R0 ;  /* 0x01685000030075a7 */ /* 0x000062000804017f */
[----:B------:R-:W-:Y:S05]  /*da10*/  @!P0 BRA `(.L_x_15010) ;  /* 0x0000000000048947 */ /* 0x000fea0003800000 */
[----:B------:R-:W-:Y:S01]  /*da20*/  BPT.TRAP 0x1 ;  /* 0x000000040000795c */ /* 0x000fe20000300000 */
.L_x_15010:
[----:B-1----:R-:W-:Y:S05]  /*da30*/  @P2 BRA `(.L_x_15008) ;  /* 0x0000000000082947 */ /* 0x002fea0003800000 */
[----:B------:R-:W1:Y:S02]  /*da40*/  SYNCS.PHASECHK.TRANS64.TRYWAIT P2, [R3+URZ+0x16850], R0 ;  /* 0x01685000030075a7 */ /* 0x000e64000804017f */
[----:B-1----:R-:W-:Y:S05]  /*da50*/  @!P2 BRA `(.L_x_15011) ;  /* 0x000000b00044a947 */ /* 0x002fea0003800000 */
.L_x_15008:
[----:B01---5:R-:W-:Y:S01]  /*da60*/  VIADD R0, R2, 0x400 ;  /* 0x0000040002007836 */ /* 0x023fe20000000000 */
[----:B------:R-:W-:Y:S01]  /*da70*/  MOV R9, 0x40000040 ;  /* 0x4000004000097802 */ /* 0x000fe20000000f00 */
[----:B------:R-:W-:Y:S05]  /*da80*/  WARPSYNC.ALL ;  /* 0x0000000000007948 */ /* 0x000fea0003800000 */
[----:B------:R-:W-:Y:S01]  /*da90*/  SHF.R.U32.HI R0, RZ, 0x4, R0 ;  /* 0x00000004ff007819 */ /* 0x000fe20000011600 */
[----:B------:R-:W-:Y:S01]  /*daa0*/  WARPGROUP.ARRIVE ;  /* 0x00000000000079c5 */ /* 0x000fe20000000000 */
[----:B------:R-:W-:Y:S01]  /*dab0*/  R2UR UR7, R9 ;  /* 0x00000000090772ca */ /* 0x000fe200000e0000 */
[----:B------:R-:W-:Y:S01]  /*dac0*/  IMAD.MOV.U32 R11, RZ, RZ, 0x40000040 ;  /* 0x40000040ff0b7424 */ /* 0x000fe200078e00ff */
[----:B------:R-:W-:Y:S01]  /*dad0*/  LOP3.LUT R0, R0, 0x3fff, RZ, 0xc0, !PT ;  /* 0x00003fff00007812 */ /* 0x000fe200078ec0ff */
[----:B------:R-:W-:-:S04]  /*dae0*/  IMAD.MOV.U32 R21, RZ, RZ, 0x40000040 ;  /* 0x40000040ff157424 */ /* 0x000fc800078e00ff */
[----:B------:R-:W-:Y:S01]  /*daf0*/  IMAD R8, R15, 0x400, R0 ;  /* 0x000004000f087824 */ /* 0x000fe200078e0200 */
[----:B------:R-:W-:-:S03]  /*db00*/  FMNMX.FTZ R0, R24, R13, !PT ;  /* 0x0000000d18007209 */ /* 0x000fc60007810000 */
[C---:B------:R-:W-:Y:S01]  /*db10*/  VIADD R10, R8.reuse, 0x80 ;  /* 0x00000080080a7836 */ /* 0x040fe20000000000 */
[C---:B------:R-:W-:Y:S01]  /*db20*/  R2UR UR6, R8.reuse ;  /* 0x00000000080672ca */ /* 0x040fe200000e0000 */
[----:B------:R-:W-:Y:S01]  /*db30*/  VIADD R20, R8, 0x280 ;  /* 0x0000028008147836 */ /* 0x000fe20000000000 */
[----:B------:R-:W-:-:S04]  /*db40*/  FMNMX.FTZ R0, R25, R0, !PT ;  /* 0x0000000019007209 */ /* 0x000fc80007810000 */
[----:B------:R-:W-:-:S04]  /*db50*/  FMNMX.FTZ R0, R28, R0, !PT ;  /* 0x000000001c007209 */ /* 0x000fc80007810000 */
[----:B------:R-:W-:-:S03]  /*db60*/  FMNMX.FTZ R0, R29, R0, !PT ;  /* 0x000000001d007209 */ /* 0x000fc60007810000 */
[----:B------:R-:W-:Y:S01]  /*db70*/  HGMMA.64x64x16.F32 R88, R148, gdesc[UR4].tnspB, R88, gsb0 ;  /* 0x40e0000494587df0 */ /* 0x000fe20008000858 */
[----:B------:R-:W-:Y:S02]  /*db80*/  FMNMX.FTZ R0, R32, R0, !PT ;  /* 0x0000000020007209 */ /* 0x000fe40007810000 */
        /* <DEDUP_REMOVED lines=42> */
[----:B------:R-:W-:-:S06]  /*de30*/  WARPGROUP.ARRIVE ;  /* 0x00000000000079c5 */ /* 0x000fcc0000000000 */
[----:B------:R-:W-:Y:S01]  /*de40*/  HGMMA.64x64x16.F32 R88, R140, gdesc[UR4].tnspB, R88, gsb0 ;  /* 0x40e000048c587df0 */ /* 0x000fe20008000858 */
[----:B------:R-:W-:Y:S01]  /*de50*/  R2UR UR6, R10 ;  /* 0x000000000a0672ca */ /* 0x000fe200000e0000 */
[----:B------:R-:W-:Y:S01]  /*de60*/  VIADD R10, R8, 0x200 ;  /* 0x00000200080a7836 */ /* 0x000fe20000000000 */
[----:B------:R-:W-:Y:S02]  /*de70*/  R2UR UR7, R11 ;  /* 0x000000000b0772ca */ /* 0x000fe400000e0000 */
[----:B0-----:R-:W-:Y:S01]  /*de80*/  FMNMX.FTZ R3, R3, R0, !PT ;  /* 0x0000000003037209 */ /* 0x001fe20007810000 */
[----:B------:R-:W-:Y:S01]  /*de90*/  IMAD.U32 R0, RZ, RZ, UR4 ;  /* 0x00000004ff007e24 */ /* 0x000fe2000f8e00ff */
[----:B------:R-:W-:-:S03]  /*dea0*/  MOV R11, 0x40000040 ;  /* 0x40000040000b7802 */ /* 0x000fc60000000f00 */
[----:B------:R-:W-:-:S04]  /*deb0*/  FADD.FTZ R9, -R3, R13 ;  /* 0x0000000d03097221 */ /* 0x000fc80000010100 */
[----:B------:R-:W-:Y:S01]  /*dec0*/  FMUL.FTZ R9, R9, R0 ;  /* 0x0000000009097220 */ /* 0x000fe20000410000 */
[----:B------:R-:W-:Y:S02]  /*ded0*/  WARPGROUP.DEPBAR.LE gsb0, 0x0 ;  /* 0x00008000000079c5 */ /* 0x000fe40000010000 */
[----:B------:R-:W-:-:S06]  /*dee0*/  WARPGROUP.ARRIVE ;  /* 0x00000000000079c5 */ /* 0x000fcc0000000000 */
[----:B------:R-:W-:Y:S01]  /*def0*/  HGMMA.64x64x16.F32 R88, R136, gdesc[UR4].tnspB, R88, gsb0 ;  /* 0x40e0000488587df0 */ /* 0x000fe20008000858 */
        /* <DEDUP_REMOVED lines=8> */
[----:B------:R-:W0:Y:S01]  /*df80*/  S2R R57, SR_TID.X ;  /* 0x0000000000397919 */ /* 0x000e220000002100 */
[-CC-:B------:R-:W-:Y:S01]  /*df90*/  FFMA.FTZ R13, R53, R0.reuse, -R11.reuse ;  /* 0x00000000350d7223 */ /* 0x180fe2000001080b */
[-CC-:B------:R-:W-:Y:S01]  /*dfa0*/  FFMA.FTZ R147, R24, R0.reuse, -R11.reuse ;  /* 0x0000000018937223 */ /* 0x180fe2000001080b */
[----:B------:R-:W-:Y:S01]  /*dfb0*/  FMNMX.FTZ R9, R27, R9, !PT ;  /* 0x000000091b097209 */ /* 0x000fe20007810000 */
[-CC-:B------:R-:W-:Y:S01]  /*dfc0*/  FFMA.FTZ R148, R25, R0.reuse, -R11.reuse ;  /* 0x0000000019947223 */ /* 0x180fe2000001080b */
[-CC-:B------:R-:W-:Y:S01]  /*dfd0*/  FFMA.FTZ R150, R28, R0.reuse, -R11.reuse ;  /* 0x000000001c967223 */ /* 0x180fe2000001080b */
[-CC-:B------:R-:W-:Y:S01]  /*dfe0*/  FFMA.FTZ R24, R29, R0.reuse, -R11.reuse ;  /* 0x000000001d187223 */ /* 0x180fe2000001080b */
[----:B------:R-:W-:Y:S01]  /*dff0*/  FMNMX.FTZ R9, R30, R9, !PT ;  /* 0x000000091e097209 */ /* 0x000fe20007810000 */
[----:B------:R-:W1:Y:S01]  /*e000*/  MUFU.EX2 R147, R147 ;  /* 0x0000009300937308 */ /* 0x000e620000000800 */
[-CC-:B------:R-:W-:Y:S01]  /*e010*/  FFMA.FTZ R144, R33, R0.reuse, -R11.reuse ;  /* 0x0000000021907223 */ /* 0x180fe2000001080b */
[-CC-:B------:R-:W-:Y:S01]  /*e020*/  FFMA.FTZ R143, R36, R0.reuse, -R11.reuse ;  /* 0x00000000248f7223 */ /* 0x180fe2000001080b */
[----:B------:R-:W-:Y:S01]  /*e030*/  FMNMX.FTZ R9, R31, R9, !PT ;  /* 0x000000091f097209 */ /* 0x000fe20007810000 */
[-CC-:B------:R-:W-:Y:S01]  /*e040*/  FFMA.FTZ R146, R37, R0.reuse, -R11.reuse ;  /* 0x0000000025927223 */ /* 0x180fe2000001080b */
[-CC-:B------:R-:W-:Y:S01]  /*e050*/  FFMA.FTZ R140, R41, R0.reuse, -R11.reuse ;  /* 0x00000000298c7223 */ /* 0x180fe2000001080b */
[-CC-:B------:R-:W-:Y:S01]  /*e060*/  FFMA.FTZ R142, R45, R0.reuse, -R11.reuse ;  /* 0x000000002d8e7223 */ /* 0x180fe2000001080b */
[----:B------:R-:W-:Y:S01]  /*e070*/  FMNMX.FTZ R9, R34, R9, !PT ;  /* 0x0000000922097209 */ /* 0x000fe20007810000 */
[----:B------:R-:W2:Y:S01]  /*e080*/  MUFU.EX2 R148, R148 ;  /* 0x0000009400947308 */ /* 0x000ea20000000800 */
[-CC-:B------:R-:W-:Y:S01]  /*e090*/  FFMA.FTZ R28, R61, R0.reuse, -R11.reuse ;  /* 0x000000003d1c7223 */ /* 0x180fe2000001080b */
[-CC-:B------:R-:W-:Y:S01]  /*e0a0*/  FFMA.FTZ R25, R64, R0.reuse, -R11.reuse ;  /* 0x0000000040197223 */ /* 0x180fe2000001080b */
[----:B------:R-:W-:Y:S01]  /*e0b0*/  FMNMX.FTZ R9, R35, R9, !PT ;  /* 0x0000000923097209 */ /* 0x000fe20007810000 */
[-CC-:B------:R-:W-:Y:S01]  /*e0c0*/  FFMA.FTZ R29, R65, R0.reuse, -R11.reuse ;  /* 0x00000000411d7223 */ /* 0x180fe2000001080b */
[-CC-:B------:R-:W-:Y:S01]  /*e0d0*/  FFMA.FTZ R33, R68, R0.reuse, -R11.reuse ;  /* 0x0000000044217223 */ /* 0x180fe2000001080b */
[-C--:B------:R-:W-:Y:S01]  /*e0e0*/  FFMA.FTZ R36, R69, R0.reuse, -R11 ;  /* 0x0000000045247223 */ /* 0x080fe2000001080b */
[----:B------:R-:W-:Y:S01]  /*e0f0*/  FMNMX.FTZ R9, R38, R9, !PT ;  /* 0x0000000926097209 */ /* 0x000fe20007810000 */
[----:B------:R-:W3:Y:S01]  /*e100*/  MUFU.EX2 R150, R150 ;  /* 0x0000009600967308 */ /* 0x000ee20000000800 */
[----:B-1----:R-:W-:Y:S01]  /*e110*/  FFMA.FTZ R5, R10, R5, R147 ;  /* 0x000000050a057223 */ /* 0x002fe20000010093 */
[-CC-:B------:R-:W-:Y:S01]  /*e120*/  FFMA.FTZ R37, R72, R0.reuse, -R11.reuse ;  /* 0x0000000048257223 */ /* 0x180fe2000001080b */
[----:B------:R-:W-:Y:S01]  /*e130*/  FMNMX.FTZ R9, R39, R9, !PT ;  /* 0x0000000927097209 */ /* 0x000fe20007810000 */
[-CC-:B------:R-:W-:Y:S01]  /*e140*/  FFMA.FTZ R41, R76, R0.reuse, -R11.reuse ;  /* 0x000000004c297223 */ /* 0x180fe2000001080b */
[----:B------:R-:W-:-:S02]  /*e150*/  FFMA.FTZ R45, R80, R0, -R11 ;  /* 0x00000000502d7223 */ /* 0x000fc4000001080b */
[----:B------:R-:W-:Y:S01]  /*e160*/  FMNMX.FTZ R9, R42, R9, !PT ;  /* 0x000000092a097209 */ /* 0x000fe20007810000 */
[----:B------:R-:W1:Y:S01]  /*e170*/  MUFU.EX2 R24, R24 ;  /* 0x0000001800187308 */ /* 0x000e620000000800 */
[----:B0-----:R-:W-:Y:S01]  /*e180*/  ISETP.GE.U32.AND P2, PT, R57, 0x180, PT ;  /* 0x000001803900780c */ /* 0x001fe20003f46070 */
[C---:B--2---:R-:W-:Y:S01]  /*e190*/  FADD.FTZ R5, R148.reuse, R5 ;  /* 0x0000000594057221 */ /* 0x044fe20000010000 */
[----:B------:R-:W-:Y:S02]  /*e1a0*/  FMNMX.FTZ R9, R43, R9, !PT ;  /* 0x000000092b097209 */ /* 0x000fe40007810000 */
[----:B------:R-:W-:Y:S02]  /*e1b0*/  F2FP.F16.F32.PACK_AB R148, R148, R147 ;  /* 0x000000939494723e */ /* 0x000fe400000000ff */
[----:B------:R-:W-:Y:S01]  /*e1c0*/  FMNMX.FTZ R9, R46, R9, !PT ;  /* 0x000000092e097209 */ /* 0x000fe20007810000 */
[----:B------:R-:W-:Y:S01]  /*e1d0*/  MUFU.EX2 R145, R145 ;  /* 0x0000009100917308 */ /* 0x000fe20000000800 */
[----:B---3--:R-:W-:-:S02]  /*e1e0*/  FADD.FTZ R5, R150, R5 ;  /* 0x0000000596057221 */ /* 0x008fc40000010000 */
[----:B------:R-:W-:-:S04]  /*e1f0*/  FMNMX.FTZ R9, R47, R9, !PT ;  /* 0x000000092f097209 */ /* 0x000fc80007810000 */
[----:B------:R-:W-:Y:S01]  /*e200*/  FMNMX.FTZ R9, R50, R9, !PT ;  /* 0x0000000932097209 */ /* 0x000fe20007810000 */
[----:B------:R-:W-:Y:S01]  /*e210*/  MUFU.EX2 R144, R144 ;  /* 0x0000009000907308 */ /* 0x000fe20000000800 */
[----:B-1----:R-:W-:Y:S02]  /*e220*/  F2FP.F16.F32.PACK_AB R150, R24, R150 ;  /* 0x000000961896723e */ /* 0x002fe400000000ff */
[----:B------:R-:W-:-:S04]  /*e230*/  FMNMX.FTZ R9, R51, R9, !PT ;  /* 0x0000000933097209 */ /* 0x000fc80007810000 */
[----:B------:R-:W-:Y:S01]  /*e240*/  FMNMX.FTZ R9, R54, R9, !PT ;  /* 0x0000000936097209 */ /* 0x000fe20007810000 */
[----:B------:R-:W-:Y:S03]  /*e250*/  MUFU.EX2 R143, R143 ;  /* 0x0000008f008f7308 */ /* 0x000fe60000000800 */
        /* <DEDUP_REMOVED lines=8> */
[-CC-:B------:R-:W-:Y:S01]  /*e2e0*/  FFMA.FTZ R137, R48, R0.reuse, -R11.reuse ;  /* 0x0000000030897223 */ /* 0x180fe2000001080b */
[----:B------:R-:W-:Y:S01]  /*e2f0*/  FMNMX.FTZ R9, R62, R9, !PT ;  /* 0x000000093e097209 */ /* 0x000fe20007810000 */
[----:B------:R-:W-:Y:S01]  /*e300*/  HGMMA.64x64x16.F32 R88, R132, gdesc[UR4].tnspB, R88, gsb0 ;  /* 0x40e0000484587df0 */ /* 0x000fe20008000858 */
[----:B------:R-:W-:Y:S01]  /*e310*/  R2UR UR6, R20 ;  /* 0x00000000140672ca */ /* 0x000fe200000e0000 */
[----:B------:R-:W-:Y:S01]  /*e320*/  MUFU.EX2 R141, R141 ;  /* 0x0000008d008d7308 */ /* 0x000fe20000000800 */
[----:B------:R-:W-:Y:S01]  /*e330*/  FMNMX.FTZ R9, R63, R9, !PT ;  /* 0x000000093f097209 */ /* 0x000fe20007810000 */
[-CC-:B------:R-:W-:Y:S01]  /*e340*/  FFMA.FTZ R136, R49, R0.reuse, -R11.reuse ;  /* 0x0000000031887223 */ /* 0x180fe2000001080b */
[----:B------:R-:W-:Y:S01]  /*e350*/  R2UR UR7, R21 ;  /* 0x00000000150772ca */ /* 0x000fe200000e0000 */
[----:B------:R-:W-:Y:S01]  /*e360*/  IMAD.MOV.U32 R21, RZ, RZ, 0x40000040 ;  /* 0x40000040ff157424 */ /* 0x000fe200078e00ff */
[----:B------:R-:W-:Y:S01]  /*e370*/  FMNMX.FTZ R9, R66, R9, !PT ;  /* 0x0000000942097209 */ /* 0x000fe20007810000 */
[-CC-:B------:R-:W-:Y:S01]  /*e380*/  FFMA.FTZ R44, R77, R0.reuse, -R11.reuse ;  /* 0x000000004d2c7223 */ /* 0x180fe2000001080b */
[-CC-:B------:R-:W-:Y:S01]  /*e390*/  FFMA.FTZ R48, R81, R0.reuse, -R11.reuse ;  /* 0x0000000051307223 */ /* 0x180fe2000001080b */
[----:B------:R-:W-:Y:S01]  /*e3a0*/  MUFU.EX2 R140, R140 ;  /* 0x0000008c008c7308 */ /* 0x000fe20000000800 */
[----:B------:R-:W-:Y:S01]  /*e3b0*/  FMNMX.FTZ R9, R67, R9, !PT ;  /* 0x0000000943097209 */ /* 0x000fe20007810000 */
[----:B------:R-:W-:-:S03]  /*e3c0*/  FFMA.FTZ R49, R84, R0, -R11 ;  /* 0x0000000054317223 */ /* 0x000fc6000001080b */
        /* <DEDUP_REMOVED lines=14> */
[----:B------:R-:W-:-:S05]  /*e4b0*/  FMNMX.FTZ R9, R87, R9, !PT ;  /* 0x0000000957097209 */ /* 0x000fca0007810000 */
[----:B------:R-:W0:Y:S02]  /*e4c0*/  SHFL.BFLY PT, R40, R9, 0x2, 0x1f ;  /* 0x0c401f0009287f89 */ /* 0x000e2400000e0000 */
[----:B------:R-:W-:Y:S08]  /*e4d0*/  MUFU.EX2 R13, R13 ;  /* 0x0000000d000d7308 */ /* 0x000ff00000000800 */
[----:B------:R-:W-:Y:S08]  /*e4e0*/  MUFU.EX2 R32, R32 ;  /* 0x0000002000207308 */ /* 0x000ff00000000800 */
[----:B------:R-:W-:Y:S01]  /*e4f0*/  MUFU.EX2 R28, R28 ;  /* 0x0000001c001c7308 */ /* 0x000fe20000000800 */
[----:B------:R-:W-:-:S02]  /*e500*/  WARPGROUP.DEPBAR.LE gsb0, 0x0 ;  /* 0x00008000000079c5 */ /* 0x000fc40000010000 */
[----:B------:R-:W-:Y:S01]  /*e510*/  WARPGROUP.ARRIVE ;  /* 0x00000000000079c5 */ /* 0x000fe20000000000 */
[----:B0-----:R-:W-:Y:S01]  /*e520*/  FMNMX.FTZ R9, R9, R40, !PT ;  /* 0x0000002809097209 */ /* 0x001fe20007810000 */
[-C--:B------:R-:W-:Y:S01]  /*e530*/  FFMA.FTZ R132, R56, R0.reuse, -R11 ;  /* 0x0000000038847223 */ /* 0x080fe2000001080b */
[----:B------:R-:W-:Y:S01]  /*e540*/  SHF.R.U32.HI R135, RZ, 0x7, R57 ;  /* 0x00000007ff877819 */ /* 0x000fe20000011639 */
[-CC-:B------:R-:W-:Y:S01]  /*e550*/  FFMA.FTZ R134, R60, R0.reuse, -R11.reuse ;  /* 0x000000003c867223 */ /* 0x180fe2000001080b */
[----:B------:R-:W-:Y:S01]  /*e560*/  MUFU.EX2 R25, R25 ;  /* 0x0000001900197308 */ /* 0x000fe20000000800 */
[----:B------:R-:W-:Y:S01]  /*e570*/  HGMMA.64x64x16.F32 R88, R128, gdesc[UR4].tnspB, R88, gsb0 ;  /* 0x40e0000480587df0 */ /* 0x000fe20008000858 */
[----:B------:R-:W0:Y:S01]  /*e580*/  SHFL.BFLY PT, R20, R9, 0x1, 0x1f ;  /* 0x0c201f0009147f89 */ /* 0x000e2200000e0000 */
[----:B------:R-:W-:Y:S01]  /*e590*/  R2UR UR7, R21 ;  /* 0x00000000150772ca */ /* 0x000fe200000e0000 */
[----:B------:R-:W-:Y:S02]  /*e5a0*/  IMAD.MOV.U32 R21, RZ, RZ, 0x40000040 ;  /* 0x40000040ff157424 */ /* 0x000fe400078e00ff */
[-CC-:B------:R-:W-:Y:S01]  /*e5b0*/  FFMA.FTZ R40, R73, R0.reuse, -R11.reuse ;  /* 0x0000000049287223 */ /* 0x180fe2000001080b */
[----:B------:R-:W-:Y:S01]  /*e5c0*/  FFMA.FTZ R11, R85, R0, -R11 ;  /* 0x00000000550b7223 */ /* 0x000fe2000001080b */
[----:B------:R-:W-:Y:S08]  /*e5d0*/  MUFU.EX2 R132, R132 ;  /* 0x0000008400847308 */ /* 0x000ff00000000800 */
[----:B------:R-:W-:Y:S08]  /*e5e0*/  MUFU.EX2 R134, R134 ;  /* 0x0000008600867308 */ /* 0x000ff00000000800 */
[----:B------:R-:W-:Y:S01]  /*e5f0*/  MUFU.EX2 R29, R29 ;  /* 0x0000001d001d7308 */ /* 0x000fe20000000800 */
[----:B0-----:R-:W-:Y:S01]  /*e600*/  FMNMX.FTZ R9, R9, R20, !PT ;  /* 0x0000001409097209 */ /* 0x001fe20007810000 */
[----:B------:R-:W-:-:S04]  /*e610*/  VIADD R20, R8, 0x300 ;  /* 0x0000030008147836 */ /* 0x000fc80000000000 */
[C---:B------:R-:W-:Y:S01]  /*e620*/  FADD.FTZ R12, -R9.reuse, R12 ;  /* 0x0000000c090c7221 */ /* 0x040fe20000010100 */
[----:B------:R-:W-:Y:S01]  /*e630*/  R2UR UR6, R20 ;  /* 0x00000000140672ca */ /* 0x000fe200000e0000 */
[----:B------:R-:W-:Y:S02]  /*e640*/  VIADD R20, R8, 0x380 ;  /* 0x0000038008147836 */ /* 0x000fe40000000000 */
[-C--:B------:R-:W-:Y:S01]  /*e650*/  FMUL.FTZ R53, R9, R0.reuse ;  /* 0x0000000009357220 */ /* 0x080fe20000410000 */
[-C--:B------:R-:W-:Y:S01]  /*e660*/  FMUL.FTZ R12, R12, R0.reuse ;  /* 0x000000000c0c7220 */ /* 0x080fe20000410000 */
[----:B------:R-:W-:Y:S02]  /*e670*/  MUFU.EX2 R33, R33 ;  /* 0x0000002100217308 */ /* 0x000fe40000000800 */
[-CC-:B------:R-:W-:Y:S01]  /*e680*/  FFMA.FTZ R149, R26, R0.reuse, -R53.reuse ;  /* 0x000000001a957223 */ /* 0x180fe20000010835 */
        /* <DEDUP_REMOVED lines=8> */
[-CC-:B------:R-:W-:Y:S01]  /*e710*/  FFMA.FTZ R31, R38, R0.reuse, -R53.reuse ;  /* 0x00000000261f7223 */ /* 0x180fe20000010835 */
[-CC-:B------:R-:W-:Y:S01]  /*e720*/  FFMA.FTZ R38, R50, R0.reuse, -R53.reuse ;  /* 0x0000000032267223 */ /* 0x180fe20000010835 */
[-CC-:B------:R-:W-:Y:S01]  /*e730*/  FFMA.FTZ R34, R42, R0.reuse, -R53.reuse ;  /* 0x000000002a227223 */ /* 0x180fe20000010835 */
[----:B------:R-:W-:Y:S01]  /*e740*/  @!P1 IADD3 R46, R46, 0x16840, RZ ;  /* 0x000168402e2e9810 */ /* 0x000fe20007ffe0ff */
[-CC-:B------:R-:W-:Y:S01]  /*e750*/  FFMA.FTZ R42, R47, R0.reuse, -R53.reuse ;  /* 0x000000002f2a7223 */ /* 0x180fe20000010835 */
[----:B------:R-:W0:Y:S01]  /*e760*/  MUFU.EX2 R149, R149 ;  /* 0x0000009500957308 */ /* 0x000e220000000800 */
[-CC-:B------:R-:W-:Y:S01]  /*e770*/  FFMA.FTZ R56, R39, R0.reuse, -R53.reuse ;  /* 0x0000000027387223 */ /* 0x180fe20000010835 */
[----:B------:R-:W-:Y:S01]  /*e780*/  @!P1 PRMT R46, RZ, 0x654, R46 ;  /* 0x00000654ff2e9816 */ /* 0x000fe2000000002e */
        /* <DEDUP_REMOVED lines=14> */
[----:B0-----:R-:W-:Y:S01]  /*e870*/  FFMA.FTZ R47, R12, R4, R149 ;  /* 0x000000040c2f7223 */ /* 0x001fe20000010095 */
[----:B------:R-:W-:-:S06]  /*e880*/  @!P1 IMAD R4, R15, 0x8, R2 ;  /* 0x000000080f049824 */ /* 0x000fcc00078e0202 */
[----:B------:R-:W-:Y:S01]  /*e890*/  MUFU.EX2 R30, R30 ;  /* 0x0000001e001e7308 */ /* 0x000fe20000000800 */
[----:B-1----:R-:W-:Y:S01]  /*e8a0*/  F2FP.F16.F32.PACK_AB R149, R26, R149 ;  /* 0x000000951a95723e */ /* 0x002fe200000000ff */
[----:B------:R-:W-:Y:S02]  /*e8b0*/  WARPGROUP.DEPBAR.LE gsb0, 0x0 ;  /* 0x00008000000079c5 */ /* 0x000fe40000010000 */
[----:B------:R-:W-:Y:S01]  /*e8c0*/  WARPGROUP.ARRIVE ;  /* 0x00000000000079c5 */ /* 0x000fe20000000000 */
[-CC-:B------:R-:W-:Y:S01]  /*e8d0*/  FFMA.FTZ R129, R66, R0.reuse, -R53.reuse ;  /* 0x0000000042817223 */ /* 0x180fe20000010835 */
[----:B------:R-:W-:Y:S02]  /*e8e0*/  FFMA.FTZ R131, R70, R0, -R53 ;  /* 0x0000000046837223 */ /* 0x000fe40000010835 */
[----:B------:R-:W-:Y:S01]  /*e8f0*/  MUFU.EX2 R27, R27 ;  /* 0x0000001b001b7308 */ /* 0x000fe20000000800 */
[----:B------:R-:W-:Y:S01]  /*e900*/  F2FP.F16.F32.PACK_AB R128, R29, R25 ;  /* 0x000000191d80723e */ /* 0x000fe200000000ff */
[----:B------:R-:W-:Y:S01]  /*e910*/  HGMMA.64x64x16.F32 R88, R124, gdesc[UR4].tnspB, R88, gsb0 ;  /* 0x40e000047c587df0 */ /* 0x000fe20008000858 */
[----:B------:R-:W-:-:S02]  /*e920*/  R2UR UR6, R20 ;  /* 0x00000000140672ca */ /* 0x000fc400000e0000 */
[----:B------:R-:W-:Y:S01]  /*e930*/  R2UR UR7, R21 ;  /* 0x00000000150772ca */ /* 0x000fe200000e0000 */
[----:B------:R-:W-:Y:S02]  /*e940*/  VIADD R21, R135, 0x9 ;  /* 0x0000000987157836 */ /* 0x000fe40000000000 */
[----:B------:R-:W-:Y:S01]  /*e950*/  MUFU.EX2 R52, R52 ;  /* 0x0000003400347308 */ /* 0x000fe20000000800 */
[----:B------:R-:W-:Y:S02]  /*e960*/  FFMA.FTZ R135, R62, R0, -R53 ;  /* 0x000000003e877223 */ /* 0x000fe40000010835 */
[----:B------:R-:W-:Y:S02]  /*e970*/  SEL R50, R21, 0x9, !P2 ;  /* 0x0000000915327807 */ /* 0x000fe40005000000 */
[C---:B------:R-:W-:Y:S01]  /*e980*/  ISETP.GT.AND P2, PT, R14.reuse, RZ, PT ;  /* 0x000000ff0e00720c */ /* 0x040fe20003f44270 */
[----:B------:R-:W-:Y:S02]  /*e990*/  VIADD R14, R14, 0xffffffff ;  /* 0xffffffff0e0e7836 */ /* 0x000fe40000000000 */
        /* <DEDUP_REMOVED lines=9> */
[----:B------:R-:W-:Y:S01]  /*ea30*/  MUFU.EX2 R8, R8 ;  /* 0x0000000800087308 */ /* 0x000fe20000000800 */
[----:B------:R-:W-:-:S02]  /*ea40*/  WARPGROUP.DEPBAR.LE gsb0, 0x0 ;  /* 0x00008000000079c5 */ /* 0x000fc40000010000 */
[----:B------:R-:W-:Y:S01]  /*ea50*/  WARPGROUP.ARRIVE ;  /* 0x00000000000079c5 */ /* 0x000fe20000000000 */
[----:B------:R-:W-:-:S04]  /*ea60*/  FFMA.FTZ R125, R74, R0, -R53 ;  /* 0x000000004a7d7223 */ /* 0x000fc80000010835 */
[----:B------:R-:W-:Y:S01]  /*ea70*/  MUFU.EX2 R20, R55 ;  /* 0x0000003700147308 */ /* 0x000fe20000000800 */
[----:B------:R-:W-:Y:S07]  /*ea80*/  HGMMA.64x64x16.F32 R88, R120, gdesc[UR4].tnspB, R88, gsb0 ;  /* 0x40e0000478587df0 */ /* 0x000fee0008000858 */
[----:B------:R-:W-:Y:S08]  /*ea90*/  MUFU.EX2 R133, R133 ;  /* 0x0000008500857308 */ /* 0x000ff00000000800 */
[----:B------:R-:W-:Y:S08]  /*eaa0*/  MUFU.EX2 R21, R59 ;  /* 0x0000003b00157308 */ /* 0x000ff00000000800 */
[----:B------:R-:W-:Y:S08]  /*eab0*/  MUFU.EX2 R135, R135 ;  /* 0x0000008700877308 */ /* 0x000ff00000000800 */
[----:B------:R-:W-:Y:S08]  /*eac0*/  MUFU.EX2 R129, R129 ;  /* 0x0000008100817308 */ /* 0x000ff00000000800 */
[----:B------:R-:W-:Y:S08]  /*ead0*/  MUFU.EX2 R131, R131 ;  /* 0x0000008300837308 */ /* 0x000ff00000000800 */
[----:B------:R-:W0:Y:S08]  /*eae0*/  MUFU.EX2 R36, R36 ;  /* 0x0000002400247308 */ /* 0x000e300000000800 */
[----:B------:R-:W-:Y:S08]  /*eaf0*/  MUFU.EX2 R37, R37 ;  /* 0x0000002500257308 */ /* 0x000ff00000000800 */
[----:B------:R-:W-:Y:S01]  /*eb00*/  MUFU.EX2 R125, R125 ;  /* 0x0000007d007d7308 */ /* 0x000fe20000000800 */
[----:B0-----:R-:W-:-:S07]  /*eb10*/  F2FP.F16.F32.PACK_AB R130, R36, R33 ;  /* 0x000000212482723e */ /* 0x001fce00000000ff */
[----:B------:R-:W-:Y:S01]  /*eb20*/  MUFU.EX2 R40, R40 ;  /* 0x0000002800287308 */ /* 0x000fe20000000800 */
        /* <DEDUP_REMOVED lines=10> */
[----:B-1----:R-:W-:Y:S01]  /*ebd0*/  FADD.FTZ R46, R26, R47 ;  /* 0x0000002f1a2e7221 */ /* 0x002fe20000010000 */
[----:B------:R-:W-:-:S02]  /*ebe0*/  @!P1 VIADD R47, R4, 0x16860 ;  /* 0x00016860042f9836 */ /* 0x000fc40000000000 */
[-C--:B------:R-:W-:Y:S01]  /*ebf0*/  FFMA.FTZ R4, R63, R0.reuse, -R53 ;  /* 0x000000003f047223 */ /* 0x080fe20000010835 */
[----:B------:R-:W-:Y:S01]  /*ec00*/  MUFU.EX2 R78, R78 ;  /* 0x0000004e004e7308 */ /* 0x000fe20000000800 */
[----:B------:R-:W-:Y:S01]  /*ec10*/  FADD.FTZ R15, R151, R46 ;  /* 0x0000002e970f7221 */ /* 0x000fe20000010000 */
[----:B------:R-:W-:Y:S01]  /*ec20*/  FADD.FTZ R46, R24, R5 ;  /* 0x00000005182e7221 */ /* 0x000fe20000010000 */
[----:B------:R-:W-:Y:S01]  /*ec30*/  @!P1 PRMT R47, RZ, 0x654, R47 ;  /* 0x00000654ff2f9816 */ /* 0x000fe2000000002f */
[-C--:B------:R-:W-:Y:S01]  /*ec40*/  FFMA.FTZ R5, R67, R0.reuse, -R53 ;  /* 0x0000000043057223 */ /* 0x080fe20000010835 */
[C---:B0-----:R-:W-:Y:S01]  /*ec50*/  FADD.FTZ R50, R30.reuse, R15 ;  /* 0x0000000f1e327221 */ /* 0x041fe20000010000 */
[----:B------:R-:W-:Y:S01]  /*ec60*/  FADD.FTZ R15, R145, R46 ;  /* 0x0000002e910f7221 */ /* 0x000fe20000010000 */
[----:B------:R0:W-:Y:S01]  /*ec70*/  @!P1 SYNCS.ARRIVE.TRANS64.RED.A1T0 RZ, [R47+URZ], RZ ;  /* 0x000000ff2fff99a7 */ /* 0x0001e2000810043f */
[----:B------:R-:W1:Y:S01]  /*ec80*/  MUFU.EX2 R4, R4 ;  /* 0x0000000400047308 */ /* 0x000e620000000800 */
[----:B------:R-:W-:Y:S01]  /*ec90*/  F2FP.F16.F32.PACK_AB R151, R30, R151 ;  /* 0x000000971e97723e */ /* 0x000fe200000000ff */
[C---:B------:R-:W-:Y:S01]  /*eca0*/  FADD.FTZ R46, R144.reuse, R15 ;  /* 0x0000000f902e7221 */ /* 0x040fe20000010000 */
[-CC-:B------:R-:W-:Y:S01]  /*ecb0*/  FFMA.FTZ R15, R71, R0.reuse, -R53.reuse ;  /* 0x00000000470f7223 */ /* 0x180fe20000010835 */
[----:B------:R-:W-:Y:S01]  /*ecc0*/  F2FP.F16.F32.PACK_AB R144, R144, R145 ;  /* 0x000000919090723e */ /* 0x000fe200000000ff */
[----:B------:R-:W-:Y:S01]  /*ecd0*/  FFMA.FTZ R53, R87, R0, -R53 ;  /* 0x0000000057357223 */ /* 0x000fe20000010835 */
[----:B------:R-:W-:Y:S01]  /*ece0*/  F2FP.F16.F32.PACK_AB R145, R52, R27 ;  /* 0x0000001b3491723e */ /* 0x000fe200000000ff */
[----:B0-----:R-:W-:Y:S01]  /*ecf0*/  FADD.FTZ R47, R27, R50 ;  /* 0x000000321b2f7221 */ /* 0x001fe20000010000 */
[----:B------:R-:W0:Y:S01]  /*ed00*/  MUFU.EX2 R5, R5 ;  /* 0x0000000500057308 */ /* 0x000e220000000800 */
[-C--:B------:R-:W-:Y:S01]  /*ed10*/  FMUL.FTZ R102, R102, R12.reuse ;  /* 0x0000000c66667220 */ /* 0x080fe20000410000 */
[-C--:B------:R-:W-:Y:S01]  /*ed20*/  FMUL.FTZ R103, R103, R12.reuse ;  /* 0x0000000c67677220 */ /* 0x080fe20000410000 */
[----:B------:R-:W-:Y:S01]  /*ed30*/  FADD.FTZ R50, R52, R47 ;  /* 0x0000002f34327221 */ /* 0x000fe20000010000 */
[----:B------:R-:W-:Y:S01]  /*ed40*/  FADD.FTZ R47, R143, R46 ;  /* 0x0000002e8f2f7221 */ /* 0x000fe20000010000 */
[-C--:B------:R-:W-:Y:S01]  /*ed50*/  FMUL.FTZ R106, R106, R12.reuse ;  /* 0x0000000c6a6a7220 */ /* 0x080fe20000410000 */
[-C--:B------:R-:W-:Y:S01]  /*ed60*/  FMUL.FTZ R107, R107, R12.reuse ;  /* 0x0000000c6b6b7220 */ /* 0x080fe20000410000 */
[----:B------:R-:W-:Y:S01]  /*ed70*/  FADD.FTZ R51, R31, R50 ;  /* 0x000000321f337221 */ /* 0x000fe20000010000 */
[C---:B------:R-:W-:Y:S01]  /*ed80*/  FADD.FTZ R46, R146.reuse, R47 ;  /* 0x0000002f922e7221 */ /* 0x040fe20000010000 */
[----:B------:R-:W2:Y:S01]  /*ed90*/  MUFU.EX2 R15, R15 ;  /* 0x0000000f000f7308 */ /* 0x000ea20000000800 */
[----:B------:R-:W-:Y:S01]  /*eda0*/  F2FP.F16.F32.PACK_AB R146, R146, R143 ;  /* 0x0000008f9292723e */ /* 0x000fe200000000ff */
[----:B------:R-:W-:Y:S01]  /*edb0*/  FADD.FTZ R51, R56, R51 ;  /* 0x0000003338337221 */ /* 0x000fe20000010000 */
[----:B------:R-:W-:Y:S01]  /*edc0*/  FADD.FTZ R47, R141, R46 ;  /* 0x0000002e8d2f7221 */ /* 0x000fe20000010000 */
[-C--:B------:R-:W-:Y:S01]  /*edd0*/  FMUL.FTZ R110, R110, R12.reuse ;  /* 0x0000000c6e6e7220 */ /* 0x080fe20000410000 */
[-C--:B------:R-:W-:Y:S01]  /*ede0*/  FMUL.FTZ R111, R111, R12.reuse ;  /* 0x0000000c6f6f7220 */ /* 0x080fe20000410000 */
[----:B------:R-:W-:Y:S01]  /*edf0*/  FADD.FTZ R46, R34, R51 ;  /* 0x00000033222e7221 */ /* 0x000fe20000010000 */
[C---:B------:R-:W-:Y:S01]  /*ee00*/  FADD.FTZ R50, R140.reuse, R47 ;  /* 0x0000002f8c327221 */ /* 0x040fe20000010000 */
[----:B------:R-:W-:Y:S01]  /*ee10*/  MUFU.EX2 R44, R44 ;  /* 0x0000002c002c7308 */ /* 0x000fe20000000800 */
[----:B------:R-:W-:Y:S01]  /*ee20*/  F2FP.F16.F32.PACK_AB R140, R140, R141 ;  /* 0x0000008d8c8c723e */ /* 0x000fe200000000ff */
[----:B------:R-:W-:Y:S01]  /*ee30*/  FADD.FTZ R46, R39, R46 ;  /* 0x0000002e272e7221 */ /* 0x000fe20000010000 */
[----:B------:R-:W-:Y:S01]  /*ee40*/  FADD.FTZ R47, R139, R50 ;  /* 0x000000328b2f7221 */ /* 0x000fe20000010000 */
[-C--:B------:R-:W-:Y:S01]  /*ee50*/  FMUL.FTZ R114, R114, R12.reuse ;  /* 0x0000000c72727220 */ /* 0x080fe20000410000 */
[----:B------:R-:W-:Y:S01]  /*ee60*/  FMUL.FTZ R115, R115, R12 ;  /* 0x0000000c73737220 */ /* 0x000fe20000410000 */
[----:B------:R-:W-:Y:S01]  /*ee70*/  FADD.FTZ R51, R35, R46 ;  /* 0x0000002e23337221 */ /* 0x000fe20000010000 */
[C---:B------:R-:W-:Y:S01]  /*ee80*/  FADD.FTZ R46, R142.reuse, R47 ;  /* 0x0000002f8e2e7221 */ /* 0x040fe20000010000 */
[----:B------:R-:W-:Y:S01]  /*ee90*/  F2FP.F16.F32.PACK_AB R142, R142, R139 ;  /* 0x0000008b8e8e723e */ /* 0x000fe200000000ff */
[----:B------:R-:W-:Y:S01]  /*eea0*/  MUFU.EX2 R79, R79 ;  /* 0x0000004f004f7308 */ /* 0x000fe20000000800 */
[----:B------:R-:W-:Y:S01]  /*eeb0*/  FADD.FTZ R51, R42, R51 ;  /* 0x000000332a337221 */ /* 0x000fe20000010000 */
[----:B------:R-:W-:Y:S01]  /*eec0*/  FADD.FTZ R47, R137, R46 ;  /* 0x0000002e892f7221 */ /* 0x000fe20000010000 */
[----:B------:R-:W-:Y:S01]  /*eed0*/  F2FP.F16.F32.PACK_AB R139, R20, R8 ;  /* 0x00000008148b723e */ /* 0x000fe200000000ff */
        /* <DEDUP_REMOVED lines=19> */
[C---:B------:R-:W-:Y:S01]  /*f010*/  F2FP.F16.F32.PACK_AB R133, R21.reuse, R133 ;  /* 0x000000851585723e */ /* 0x040fe200000000ff */
[----:B------:R-:W-:Y:S01]  /*f020*/  MUFU.EX2 R82, R82 ;  /* 0x0000005200527308 */ /* 0x000fe20000000800 */
[----:B------:R-:W-:Y:S01]  /*f030*/  FADD.FTZ R26, R21, R26 ;  /* 0x0000001a151a7221 */ /* 0x000fe20000010000 */
[----:B------:R-:W-:Y:S01]  /*f040*/  FADD.FTZ R47, R134, R47 ;  /* 0x0000002f862f7221 */ /* 0x000fe20000010000 */
[----:B------:R-:W-:Y:S01]  /*f050*/  F2FP.F16.F32.PACK_AB R137, R43, R38 ;  /* 0x000000262b89723e */ /* 0x000fe200000000ff */
[----:B------:R-:W-:Y:S01]  /*f060*/  FMUL.FTZ R89, R89, R10 ;  /* 0x0000000a59597220 */ /* 0x000fe20000410000 */
[----:B------:R-:W-:Y:S01]  /*f070*/  FADD.FTZ R27, R135, R26 ;  /* 0x0000001a871b7221 */ /* 0x000fe20000010000 */
[----:B------:R-:W-:Y:S01]  /*f080*/  FADD.FTZ R26, R28, R47 ;  /* 0x0000002f1c1a7221 */ /* 0x000fe20000010000 */
[C---:B-1----:R-:W-:Y:S01]  /*f090*/  F2FP.F16.F32.PACK_AB R135, R4.reuse, R135 ;  /* 0x000000870487723e */ /* 0x042fe200000000ff */
[----:B------:R-:W1:Y:S01]  /*f0a0*/  MUFU.EX2 R48, R48 ;  /* 0x0000003000307308 */ /* 0x000e620000000800 */
[----:B------:R-:W-:Y:S01]  /*f0b0*/  FADD.FTZ R30, R4, R27 ;  /* 0x0000001b041e7221 */ /* 0x000fe20000010000 */
[----:B------:R-:W-:Y:S01]  /*f0c0*/  FADD.FTZ R26, R25, R26 ;  /* 0x0000001a191a7221 */ /* 0x000fe20000010000 */
[----:B------:R-:W-:Y:S01]  /*f0d0*/  F2FP.F16.F32.PACK_AB R132, R32, R132 ;  /* 0x000000842084723e */ /* 0x000fe200000000ff */
[----:B------:R-:W-:Y:S01]  /*f0e0*/  FMUL.FTZ R92, R92, R10 ;  /* 0x0000000a5c5c7220 */ /* 0x000fe20000410000 */
[----:B------:R-:W-:Y:S01]  /*f0f0*/  FADD.FTZ R30, R129, R30 ;  /* 0x0000001e811e7221 */ /* 0x000fe20000010000 */
[----:B------:R-:W-:Y:S01]  /*f100*/  FADD.FTZ R26, R29, R26 ;  /* 0x0000001a1d1a7221 */ /* 0x000fe20000010000 */
[C---:B0-----:R-:W-:Y:S01]  /*f110*/  F2FP.F16.F32.PACK_AB R129, R5.reuse, R129 ;  /* 0x000000810581723e */ /* 0x041fe200000000ff */
[----:B------:R-:W0:Y:S01]  /*f120*/  MUFU.EX2 R83, R83 ;  /* 0x0000005300537308 */ /* 0x000e220000000800 */
[----:B------:R-:W-:Y:S01]  /*f130*/  FADD.FTZ R30, R5, R30 ;  /* 0x0000001e051e7221 */ /* 0x000fe20000010000 */
[----:B------:R-:W-:Y:S01]  /*f140*/  FADD.FTZ R13, R33, R26 ;  /* 0x0000001a210d7221 */ /* 0x000fe20000010000 */
[----:B------:R-:W-:Y:S01]  /*f150*/  F2FP.F16.F32.PACK_AB R134, R28, R134 ;  /* 0x000000861c86723e */ /* 0x000fe200000000ff */
[-C--:B------:R-:W-:Y:S01]  /*f160*/  FMUL.FTZ R93, R93, R10.reuse ;  /* 0x0000000a5d5d7220 */ /* 0x080fe20000410000 */
[----:B------:R-:W-:Y:S01]  /*f170*/  FADD.FTZ R30, R131, R30 ;  /* 0x0000001e831e7221 */ /* 0x000fe20000010000 */
[----:B------:R-:W-:Y:S01]  /*f180*/  FADD.FTZ R8, R36, R13 ;  /* 0x0000000d24087221 */ /* 0x000fe20000010000 */
[C---:B--2---:R-:W-:Y:S01]  /*f190*/  F2FP.F16.F32.PACK_AB R131, R15.reuse, R131 ;  /* 0x000000830f83723e */ /* 0x044fe200000000ff */
[----:B------:R-:W2:Y:S01]  /*f1a0*/  MUFU.EX2 R49, R49 ;  /* 0x0000003100317308 */ /* 0x000ea20000000800 */
[----:B------:R-:W-:Y:S01]  /*f1b0*/  FADD.FTZ R30, R15, R30 ;  /* 0x0000001e0f1e7221 */ /* 0x000fe20000010000 */
[----:B------:R-:W-:Y:S01]  /*f1c0*/  FADD.FTZ R13, R37, R8 ;  /* 0x00000008250d7221 */ /* 0x000fe20000010000 */
[----:B------:R-:W-:Y:S01]  /*f1d0*/  F2FP.F16.F32.PACK_AB R124, R40, R37 ;  /* 0x00000025287c723e */ /* 0x000fe200000000ff */
[-C--:B------:R-:W-:Y:S01]  /*f1e0*/  FMUL.FTZ R96, R96, R10.reuse ;  /* 0x0000000a60607220 */ /* 0x080fe20000410000 */
[----:B------:R-:W-:Y:S01]  /*f1f0*/  FADD.FTZ R21, R125, R30 ;  /* 0x0000001e7d157221 */ /* 0x000fe20000010000 */
[----:B------:R-:W-:Y:S01]  /*f200*/  FADD.FTZ R4, R40, R13 ;  /* 0x0000000d28047221 */ /* 0x000fe20000010000 */
[C---:B---3--:R-:W-:Y:S01]  /*f210*/  F2FP.F16.F32.PACK_AB R125, R24.reuse, R125 ;  /* 0x0000007d187d723e */ /* 0x048fe200000000ff */
        /* <DEDUP_REMOVED lines=8> */
[----:B------:R-:W4:Y:S01]  /*f2a0*/  MUFU.EX2 R11, R11 ;  /* 0x0000000b000b7308 */ /* 0x000f220000000800 */
[----:B------:R-:W-:Y:S01]  /*f2b0*/  FADD.FTZ R5, R79, R4 ;  /* 0x000000044f057221 */ /* 0x000fe20000010000 */
[----:B------:R-:W-:Y:S01]  /*f2c0*/  FADD.FTZ R13, R45, R8 ;  /* 0x000000082d0d7221 */ /* 0x000fe20000010000 */
[----:B-1----:R-:W-:Y:S01]  /*f2d0*/  F2FP.F16.F32.PACK_AB R120, R48, R45 ;  /* 0x0000002d3078723e */ /* 0x002fe200000000ff */
[----:B------:R-:W-:Y:S01]  /*f2e0*/  FMUL.FTZ R100, R100, R10 ;  /* 0x0000000a64647220 */ /* 0x000fe20000410000 */
[----:B------:R-:W-:Y:S01]  /*f2f0*/  FADD.FTZ R4, R82, R5 ;  /* 0x0000000552047221 */ /* 0x000fe20000010000 */
[----:B------:R-:W-:Y:S01]  /*f300*/  FADD.FTZ R8, R48, R13 ;  /* 0x0000000d30087221 */ /* 0x000fe20000010000 */
[C---:B0-----:R-:W-:Y:S01]  /*f310*/  F2FP.F16.F32.PACK_AB R121, R83.reuse, R82 ;  /* 0x000000525379723e */ /* 0x041fe200000000ff */
[----:B------:R-:W0:Y:S01]  /*f320*/  MUFU.EX2 R53, R53 ;  /* 0x0000003500357308 */ /* 0x000e220000000800 */
[----:B------:R-:W-:Y:S01]  /*f330*/  FADD.FTZ R4, R83, R4 ;  /* 0x0000000453047221 */ /* 0x000fe20000010000 */
[----:B--2---:R-:W-:Y:S01]  /*f340*/  FADD.FTZ R8, R49, R8 ;  /* 0x0000000831087221 */ /* 0x004fe20000010000 */
[-C--:B------:R-:W-:Y:S01]  /*f350*/  FMUL.FTZ R101, R101, R10.reuse ;  /* 0x0000000a65657220 */ /* 0x080fe20000410000 */
[-C--:B------:R-:W-:Y:S01]  /*f360*/  FMUL.FTZ R104, R104, R10.reuse ;  /* 0x0000000a68687220 */ /* 0x080fe20000410000 */
[----:B---3--:R-:W-:Y:S01]  /*f370*/  FADD.FTZ R4, R123, R4 ;  /* 0x000000047b047221 */ /* 0x008fe20000010000 */
[-C--:B------:R-:W-:Y:S01]  /*f380*/  FMUL.FTZ R105, R105, R10.reuse ;  /* 0x0000000a69697220 */ /* 0x080fe20000410000 */
[-C--:B------:R-:W-:Y:S01]  /*f390*/  FMUL.FTZ R108, R108, R10.reuse ;  /* 0x0000000a6c6c7220 */ /* 0x080fe20000410000 */
[-C--:B------:R-:W-:Y:S01]  /*f3a0*/  FMUL.FTZ R109, R109, R10.reuse ;  /* 0x0000000a6d6d7220 */ /* 0x080fe20000410000 */
[C---:B----4-:R-:W-:Y:S01]  /*f3b0*/  FADD.FTZ R5, R11.reuse, R8 ;  /* 0x000000080b057221 */ /* 0x050fe20000010000 */
[----:B------:R-:W-:Y:S01]  /*f3c0*/  F2FP.F16.F32.PACK_AB R122, R11, R49 ;  /* 0x000000310b7a723e */ /* 0x000fe200000000ff */
[-C--:B------:R-:W-:Y:S01]  /*f3d0*/  FMUL.FTZ R112, R112, R10.reuse ;  /* 0x0000000a70707220 */ /* 0x080fe20000410000 */
[-C--:B------:R-:W-:Y:S01]  /*f3e0*/  FMUL.FTZ R113, R113, R10.reuse ;  /* 0x0000000a71717220 */ /* 0x080fe20000410000 */
[-C--:B------:R-:W-:Y:S01]  /*f3f0*/  FMUL.FTZ R116, R116, R10.reuse ;  /* 0x0000000a74747220 */ /* 0x080fe20000410000 */
[----:B------:R-:W-:Y:S01]  /*f400*/  FMUL.FTZ R117, R117, R10 ;  /* 0x0000000a75757220 */ /* 0x000fe20000410000 */
[----:B------:R-:W-:-:S02]  /*f410*/  IMAD.MOV.U32 R8, RZ, RZ, R23 ;  /* 0x000000ffff087224 */ /* 0x000fc400078e0017 */
[C---:B0-----:R-:W-:Y:S01]  /*f420*/  FADD.FTZ R4, R53.reuse, R4 ;  /* 0x0000000435047221 */ /* 0x041fe20000010000 */
[----:B------:R-:W-:Y:S01]  /*f430*/  F2FP.F16.F32.PACK_AB R123, R53, R123 ;  /* 0x0000007b357b723e */ /* 0x000fe200000000ff */
[----:B------:R-:W-:Y:S02]  /*f440*/  IMAD.MOV.U32 R15, RZ, RZ, R18 ;  /* 0x000000ffff0f7224 */ /* 0x000fe400078e0012 */
[----:B------:R-:W-:Y:S02]  /*f450*/  IMAD.MOV.U32 R12, RZ, RZ, R9 ;  /* 0x000000ffff0c7224 */ /* 0x000fe400078e0009 */
[----:B------:R-:W-:Y:S01]  /*f460*/  IMAD.MOV.U32 R13, RZ, RZ, R3 ;  /* 0x000000ffff0d7224 */ /* 0x000fe200078e0003 */
[----:B------:R-:W-:Y:S06]  /*f470*/  @P2 BRA `(.L_x_15012) ;  /* 0xffffffe000442947 */ /* 0x000fec000383ffff */
.L_x_15002:
[----:B------:R-:W-:Y:S05]  /*f480*/  WARPSYNC.ALL ;  /* 0x0000000000007948 */ /* 0x000fea0003800000 */
[----:B------:R-:W-:Y:S06]  /*f490*/  BAR.ARV 0x8, 0x200 ;  /* 0x0208000000007b1d */ /* 0x000fec0000002000 */
[----:B------:R-:W-:Y:S05]  /*f4a0*/  @!P0 BRA `(.L_x_15013) ;  /* 0x0000000000048947 */ /* 0x000fea0003800000 */
[----:B------:R-:W-:Y:S01]  /*f4b0*/  BPT.TRAP 0x1 ;  /* 0x000000040000795c */ /* 0x000fe20000300000 */
.L_x_15013:
[----:B------:R-:W-:Y:S01]  /*f4c0*/  IMAD R13, R18, 0x8, R2 ;  /* 0x00000008120d7824 */ /* 0x000fe200078e0202 */
[----:B------:R-:W-:-:S04]  /*f4d0*/  SHF.L.U32 R6, R23, 0x1f, RZ ;  /* 0x0000001f17067819 */ /* 0x000fc800000006ff */
[----:B------:R0:W1:Y:S01]  /*f4e0*/  SYNCS.PHASECHK.TRANS64.TRYWAIT P2, [R13+URZ+0x16850], R6 ;  /* 0x016850060d0075a7 */ /* 0x000062000804017f */
[----:B------:R-:W-:Y:S05]  /*f4f0*/  @!P0 BRA `(.L_x_15014) ;  /* 0x0000000000048947 */ /* 0x000fea0003800000 */
[----:B------:R-:W-:Y:S01]  /*f500*/  BPT.TRAP 0x1 ;  /* 0x000000040000795c */ /* 0x000fe20000300000 */
.L_x_15014:
[----:B------:R-:W-:-:S04]  /*f510*/  IADD3 R2, R2, 0x400, RZ ;  /* 0x0000040002027810 */ /* 0x000fc80007ffe0ff */
[----:B------:R-:W-:-:S04]  /*f520*/  SHF.R.U32.HI R2, RZ, 0x4, R2 ;  /* 0x00000004ff027819 */ /* 0x000fc80000011602 */
[----:B------:R-:W-:Y:S01]  /*f530*/  LOP3.LUT R7, R2, 0x3fff, RZ, 0xc0, !PT ;  /* 0x00003fff02077812 */ /* 0x000fe200078ec0ff */
[----:B-1----:R-:W-:Y:S06]  /*f540*/  @P2 BRA `(.L_x_15015) ;  /* 0x0000000000082947 */ /* 0x002fec0003800000 */
[----:B------:R-:W1:Y:S02]  /*f550*/  SYNCS.PHASECHK.TRANS64.TRYWAIT P0, [R13+URZ+0x16850], R6 ;  /* 0x016850060d0075a7 */ /* 0x000e64000800017f */
[----:B-1----:R-:W-:Y:S05]  /*f560*/  @!P0 BRA `(.L_x_15016) ;  /* 0x0000009400948947 */ /* 0x002fea0003800000 */
.L_x_15015:
[----:B01----:R-:W-:Y:S01]  /*f570*/  IMAD R6, R18, 0x400, R7 ;  /* 0x0000040012067824 */ /* 0x003fe200078e0207 */
        /* <DEDUP_REMOVED lines=8> */
[----:B------:R-:W-:-:S02]  /*f600*/  IMAD.MOV.U32 R11, RZ, RZ, 0x40000040 ;  /* 0x40000040ff0b7424 */ /* 0x000fc400078e00ff */
[----:B------:R-:W-:Y:S02]  /*f610*/  IMAD.MOV.U32 R7, RZ, RZ, 0x40000040 ;  /* 0x40000040ff077424 */ /* 0x000fe400078e00ff */
[----:B------:R-:W-:Y:S02]  /*f620*/  VIADD R18, R18, 0x1 ;  /* 0x0000000112127836 */ /* 0x000fe40000000000 */
[----:B------:R-:W-:Y:S02]  /*f630*/  @!P1 VIADD R8, R13, 0x16860 ;  /* 0x000168600d089836 */ /* 0x000fe40000000000 */
[----:B------:R-:W-:Y:S01]  /*f640*/  IMAD.MOV.U32 R36, RZ, RZ, -0x800000 ;  /* 0xff800000ff247424 */ /* 0x000fe200078e00ff */
[----:B------:R-:W-:Y:S01]  /*f650*/  ISETP.NE.AND P0, PT, R18, 0x2, PT ;  /* 0x000000021200780c */ /* 0x000fe20003f05270 */
[----:B------:R-:W-:Y:S01]  /*f660*/  HGMMA.64x64x16.F32 R88, R148, gdesc[UR4].tnspB, R88, gsb0 ;  /* 0x40e0000494587df0 */ /* 0x000fe20008000858 */
[----:B------:R-:W-:Y:S01]  /*f670*/  R2UR UR6, R10 ;  /* 0x000000000a0672ca */ /* 0x000fe200000e0000 */
[----:B------:R-:W-:Y:S01]  /*f680*/  VIADD R10, R6, 0x100 ;  /* 0x00000100060a7836 */ /* 0x000fe20000000000 */
[----:B------:R-:W-:Y:S01]  /*f690*/  R2UR UR7, R11 ;  /* 0x000000000b0772ca */ /* 0x000fe200000e0000 */
[----:B------:R-:W-:Y:S01]  /*f6a0*/  IMAD.MOV.U32 R11, RZ, RZ, 0x40000040 ;  /* 0x40000040ff0b7424 */ /* 0x000fe200078e00ff */
[----:B------:R-:W-:Y:S01]  /*f6b0*/  @!P1 PRMT R8, RZ, 0x654, R8 ;  /* 0x00000654ff089816 */ /* 0x000fe20000000008 */
[----:B------:R-:W-:Y:S01]  /*f6c0*/  IMAD.MOV.U32 R35, RZ, RZ, -0x800000 ;  /* 0xff800000ff237424 */ /* 0x000fe200078e00ff */
[----:B------:R-:W-:Y:S01]  /*f6d0*/  SEL R18, R18, RZ, P0 ;  /* 0x000000ff12127207 */ /* 0x000fe20000000000 */
[----:B0-----:R-:W-:Y:S01]  /*f6e0*/  FADD.FTZ R2, R2, R5 ;  /* 0x0000000502027221 */ /* 0x001fe20000010000 */
[----:B------:R-:W-:-:S02]  /*f6f0*/  WARPGROUP.DEPBAR.LE gsb0, 0x0 ;  /* 0x00008000000079c5 */ /* 0x000fc40000010000 */
        /* <DEDUP_REMOVED lines=9> */
[----:B------:R-:W-:Y:S02]  /*f790*/  R2UR UR6, R10 ;  /* 0x000000000a0672ca */ /* 0x000fe400000e0000 */
[----:B------:R-:W-:Y:S01]  /*f7a0*/  R2UR UR7, R11 ;  /* 0x000000000b0772ca */ /* 0x000fe200000e0000 */
[----:B------:R-:W-:Y:S01]  /*f7b0*/  IMAD.MOV.U32 R11, RZ, RZ, 0x40000040 ;  /* 0x40000040ff0b7424 */ /* 0x000fe200078e00ff */
[----:B------:R-:W-:Y:S01]  /*f7c0*/  IADD3 R10, R6, 0x200, RZ ;  /* 0x00000200060a7810 */ /* 0x000fe20007ffe0ff */
[----:B------:R-:W-:Y:S02]  /*f7d0*/  WARPGROUP.DEPBAR.LE gsb0, 0x0 ;  /* 0x00008000000079c5 */ /* 0x000fe40000010000 */
[----:B------:R-:W-:-:S08]  /*f7e0*/  WARPGROUP.ARRIVE ;  /* 0x00000000000079c5 */ /* 0x000fd00000000000 */
        /* <DEDUP_REMOVED lines=19> */
[----:B------:R-:W-:Y:S02]  /*f920*/  R2UR UR7, R11 ;  /* 0x000000000b0772ca */ /* 0x000fe400000e0000 */
[----:B------:R-:W0:Y:S02]  /*f930*/  SHFL.BFLY PT, R11, R4, 0x2, 0x1f ;  /* 0x0c401f00040b7f89 */ /* 0x000e2400000e0000 */
[----:B0-----:R-:W-:Y:S01]  /*f940*/  FADD.FTZ R11, R11, R4 ;  /* 0x000000040b0b7221 */ /* 0x001fe20000010000 */
[----:B------:R-:W-:-:S04]  /*f950*/  SEL R4, RZ, 0x1, P0 ;  /* 0x00000001ff047807 */ /* 0x000fc80000000000 */
[----:B------:R-:W-:Y:S01]  /*f960*/  LOP3.LUT R23, R23, R4, RZ, 0x3c, !PT ;  /* 0x0000000417177212 */ /* 0x000fe200078e3cff */
[----:B------:R-:W-:Y:S02]  /*f970*/  WARPGROUP.DEPBAR.LE gsb0, 0x0 ;  /* 0x00008000000079c5 */ /* 0x000fe40000010000 */
[----:B------:R-:W-:-:S06]  /*f980*/  WARPGROUP.ARRIVE ;  /* 0x00000000000079c5 */ /* 0x000fcc0000000000 */
[----:B------:R-:W-:Y:S01]  /*f990*/  HGMMA.64x64x16.F32 R88, R124, gdesc[UR4].tnspB, R88, gsb0 ;  /* 0x40e000047c587df0 */ /* 0x000fe20008000858 */
[----:B------:R-:W-:Y:S02]  /*f9a0*/  R2UR UR6, R6 ;  /* 0x00000000060672ca */ /* 0x000fe400000e0000 */
[----:B------:R-:W-:Y:S01]  /*f9b0*/  R2UR UR7, R7 ;  /* 0x00000000070772ca */ /* 0x000fe200000e0000 */
[----:B------:R-:W0:Y:S04]  /*f9c0*/  SHFL.BFLY PT, R6, R11, 0x1, 0x1f ;  /* 0x0c201f000b067f89 */ /* 0x000e2800000e0000 */
[----:B------:R-:W1:Y:S01]  /*f9d0*/  SHFL.BFLY PT, R7, R2, 0x1, 0x1f ;  /* 0x0c201f0002077f89 */ /* 0x000e6200000e0000 */
[----:B0-----:R-:W-:Y:S01]  /*f9e0*/  FADD.FTZ R15, R11, R6 ;  /* 0x000000060b0f7221 */ /* 0x001fe20000010000 */
[----:B------:R-:W-:-:S02]  /*f9f0*/  IMAD.MOV.U32 R6, RZ, RZ, RZ ;  /* 0x000000ffff067224 */ /* 0x000fc400078e00ff */
[----:B-1----:R-:W-:Y:S02]  /*fa00*/  FADD.FTZ R10, R2, R7 ;  /* 0x00000007020a7221 */ /* 0x002fe40000010000 */
[----:B------:R-:W-:Y:S02]  /*fa10*/  FSETP.NE.FTZ.AND P3, PT, R15, RZ, PT ;  /* 0x000000ff0f00720b */ /* 0x000fe40003f75000 */
[----:B------:R-:W-:Y:S02]  /*fa20*/  MOV R2, RZ ;  /* 0x000000ff00027202 */ /* 0x000fe40000000f00 */
        /* <DEDUP_REMOVED lines=9> */
[----:B-1----:R-:W-:-:S04]  /*fac0*/  @P2 FMUL.FTZ R5, R5, 0.69314718246459960938 ;  /* 0x3f31721805052820 */ /* 0x002fc80000410000 */
[----:B------:R-:W-:Y:S01]  /*fad0*/  @P2 FFMA.FTZ R36, R4, R3, R5 ;  /* 0x0000000304242223 */ /* 0x000fe20000010005 */
        /* <DEDUP_REMOVED lines=38> */
.L_x_14952:
[----:B------:R-:W2:Y:S01]  /*fd40*/  LDL R45, [R1+0x48] ;  /* 0x00004800012d7983 */ /* 0x000ea20000100800 */
[----:B------:R-:W-:Y:S05]  /*fd50*/  WARPSYNC.ALL ;  /* 0x0000000000007948 */ /* 0x000fea0003800000 */
[----:B------:R-:W0:Y:S01]  /*fd60*/  S2R R0, SR_TID.X ;  /* 0x0000000000007919 */ /* 0x000e220000002100 */
[----:B------:R-:W1:Y:S01]  /*fd70*/  S2UR UR5, SR_CgaCtaId ;  /* 0x00000000000579c3 */ /* 0x000e620000008800 */
[----:B------:R-:W-:Y:S01]  /*fd80*/  UMOV UR4, 0x400 ;  /* 0x0000040000047882 */ /* 0x000fe20000000000 */
[----:B------:R-:W-:Y:S01]  /*fd90*/  BSSY B0, `(.L_x_15017) ;  /* 0x000018d000007945 */ /* 0x000fe20003800000 */
[----:B-1----:R-:W-:-:S06]  /*fda0*/  ULEA UR4, UR5, UR4, 0x18 ;  /* 0x0000000405047291 */ /* 0x002fcc000f8ec03f */
[----:B------:R-:W-:Y:S01]  /*fdb0*/  IMAD.U32 R2, RZ, RZ, UR4 ;  /* 0x00000004ff027e24 */ /* 0x000fe2000f8e00ff */
[----:B------:R-:W-:Y:S01]  /*fdc0*/  BAR.SYNC.DEFER_BLOCKING 0x5, 0x200 ;  /* 0x0148000000007b1d */ /* 0x000fe20000010000 */
[----:B0-----:R-:W-:-:S05]  /*fdd0*/  VIADD R46, R0, 0xffffff80 ;  /* 0xffffff80002e7836 */ /* 0x001fca0000000000 */
[--C-:B------:R-:W-:Y:S02]  /*fde0*/  SHF.R.S32.HI R44, RZ, 0x1f, R46.reuse ;  /* 0x0000001fff2c7819 */ /* 0x100fe4000001142e */
[----:B------:R-:W-:Y:S02]  /*fdf0*/  SHF.R.S32.HI R0, RZ, 0x1f, R46 ;  /* 0x0000001fff007819 */ /* 0x000fe4000001142e */
[-C--:B------:R-:W-:Y:S02]  /*fe00*/  LEA.HI R44, R44, R46.reuse, RZ, 0x3 ;  /* 0x0000002e2c2c7211 */ /* 0x080fe400078f18ff */
[----:B------:R-:W-:Y:S02]  /*fe10*/  LEA.HI R0, R0, R46, RZ, 0x3 ;  /* 0x0000002e00007211 */ /* 0x000fe400078f18ff */
[----:B------:R-:W-:Y:S02]  /*fe20*/  LOP3.LUT R44, R44, 0xfffffff8, RZ, 0xc0, !PT ;  /* 0xfffffff82c2c7812 */ /* 0x000fe400078ec0ff */
[----:B------:R-:W-:-:S03]  /*fe30*/  SHF.R.S32.HI R34, RZ, 0x3, R0 ;  /* 0x00000003ff227819 */ /* 0x000fc60000011400 */
[----:B------:R-:W-:Y:S01]  /*fe40*/  IMAD.IADD R44, R46, 0x1, -R44 ;  /* 0x000000012e2c7824 */ /* 0x000fe200078e0a2c */
[----:B------:R0:W1:Y:S04]  /*fe50*/  LDS.128 R28, [R2+0x168d0] ;  /* 0x0168d000021c7984 */ /* 0x0000680000000c00 */
[----:B------:R-:W-:-:S04]  /*fe60*/  SHF.L.U32 R33, R44, 0x3, RZ ;  /* 0x000000032c217819 */ /* 0x000fc800000006ff */
[----:B------:R-:W-:Y:S01]  /*fe70*/  SHF.R.S32.HI R32, RZ, 0x1f, R33 ;  /* 0x0000001fff207819 */ /* 0x000fe20000011421 */
[----:B------:R-:W-:Y:S06]  /*fe80*/  BAR.ARV 0x4, 0x200 ;  /* 0x0108000000007b1d */ /* 0x000fec0000002000 */
[----:B--2---:R-:W-:Y:S01]  /*fe90*/  SHF.R.S32.HI R3, RZ, 0x1f, R45 ;  /* 0x0000001fff037819 */ /* 0x004fe2000001142d */
[----:B------:R-:W-:-:S03]  /*fea0*/  IMAD.SHL.U32 R42, R45, 0x4, RZ ;  /* 0x000000042d2a7824 */ /* 0x000fc600078e00ff */
        /* <DEDUP_REMOVED lines=8> */
[----:B------:R-:W3:Y:S04]  /*ff30*/  LDL R43, [R1+0x44] ;  /* 0x00004400012b7983 */ /* 0x000ee80000100800 */
[----:B------:R-:W3:Y:S01]  /*ff40*/  LDL R46, [R1+0x24] ;  /* 0x00002400012e7983 */ /* 0x000ee20000100800 */
[----:B------:R-:W-:-:S02]  /*ff50*/  MOV R20, R2 ;  /* 0x0000000200147202 */ /* 0x000fc40000000f00 */
[----:B0-----:R-:W-:Y:S02]  /*ff60*/  MOV R21, R5 ;  /* 0x0000000500157202 */ /* 0x001fe40000000f00 */
[----:B------:R-:W-:Y:S02]  /*ff70*/  F2FP.F16.F32.PACK_AB R14, R14, R25 ;  /* 0x000000190e0e723e */ /* 0x000fe400000000ff */
[----:B------:R-:W-:Y:S01]  /*ff80*/  F2FP.F16.F32.PACK_AB R15, R15, R94 ;  /* 0x0000005e0f0f723e */ /* 0x000fe200000000ff */
[----:B------:R-:W-:Y:S01]  /*ff90*/  IMAD.MOV.U32 R38, RZ, RZ, RZ ;  /* 0x000000ffff267224 */ /* 0x000fe200078e00ff */
[----:B------:R-:W-:Y:S01]  /*ffa0*/  BAR.SYNC.DEFER_BLOCKING 0x1, 0x180 ;  /* 0x0046000000007b1d */ /* 0x000fe20000010000 */
[----:B--2---:R-:W-:-:S03]  /*ffb0*/  IMAD.WIDE R10, R4, 0x2, R20 ;  /* 0x00000002040a7825 */ /* 0x004fc600078e0214 */
[C---:B------:R-:W-:Y:S02]  /*ffc0*/  IADD3 R39, P1, R10.reuse, 0x40, RZ ;  /* 0x000000400a277810 */ /* 0x040fe40007f3e0ff */
[C---:B------:R-:W-:Y:S02]  /*ffd0*/  LOP3.LUT R9, R10.reuse, 0x380, RZ, 0xc0, !PT ;  /* 0x000003800a097812 */ /* 0x040fe400078ec0ff */
[C---:B------:R-:W-:Y:S02]  /*ffe0*/  IADD3 R41, P0, R10.reuse, 0x60, RZ ;  /* 0x000000600a297810 */ /* 0x040fe40007f1e0ff */
[----:B------:R-:W-:Y:S02]  /*fff0*/  IADD3 R37, P2, R10, 0x20, RZ ;  /* 0x000000200a257810 */ /* 0x000fe40007f5e0ff */
[----:B------:R-:W-:Y:S02]  /*10000*/  LOP3.LUT R4, R39, 0x380, RZ, 0xc0, !PT ;  /* 0x0000038027047812 */ /* 0x000fe400078ec0ff */
[----:B------:R-:W-:-:S02]  /*10010*/  SHF.R.U64 R9, R9, 0x3, RZ ;  /* 0x0000000309097819 */ /* 0x000fc400000012ff */
[----:B-----5:R-:W-:Y:S02]  /*10020*/  LOP3.LUT R24, R41, 0x380, RZ, 0xc0, !PT ;  /* 0x0000038029187812 */ /* 0x020fe400078ec0ff */
[----:B------:R-:W-:Y:S02]  /*10030*/  LOP3.LUT R0, R37, 0x380, RZ, 0xc0, !PT ;  /* 0x0000038025007812 */ /* 0x000fe400078ec0ff */
[----:B------:R-:W-:Y:S02]  /*10040*/  SHF.R.U64 R4, R4, 0x3, RZ ;  /* 0x0000000304047819 */ /* 0x000fe400000012ff */
[----:B------:R-:W-:Y:S02]  /*10050*/  LOP3.LUT R10, R9, R10, RZ, 0x3c, !PT ;  /* 0x0000000a090a7212 */ /* 0x000fe400078e3cff */
[----:B------:R-:W-:Y:S02]  /*10060*/  SHF.R.U64 R24, R24, 0x3, RZ ;  /* 0x0000000318187819 */ /* 0x000fe400000012ff */
[----:B------:R-:W-:Y:S01]  /*10070*/  SHF.R.U64 R0, R0, 0x3, RZ ;  /* 0x0000000300007819 */ /* 0x000fe200000012ff */
[--C-:B------:R-:W-:Y:S01]  /*10080*/  IMAD.X R5, RZ, RZ, R11.reuse, P0 ;  /* 0x000000ffff057224 */ /* 0x100fe200000e060b */
[----:B------:R-:W-:Y:S01]  /*10090*/  LOP3.LUT R6, R4, R39, RZ, 0x3c, !PT ;  /* 0x0000002704067212 */ /* 0x000fe200078e3cff */
[--C-:B------:R-:W-:Y:S01]  /*100a0*/  IMAD.X R7, RZ, RZ, R11.reuse, P1 ;  /* 0x000000ffff077224 */ /* 0x100fe200008e060b */
[----:B------:R-:W-:Y:S01]  /*100b0*/  LOP3.LUT R4, R24, R41, RZ, 0x3c, !PT ;  /* 0x0000002918047212 */ /* 0x000fe200078e3cff */
[----:B------:R-:W-:Y:S01]  /*100c0*/  IMAD.X R9, RZ, RZ, R11, P2 ;  /* 0x000000ffff097224 */ /* 0x000fe200010e060b */
[----:B------:R-:W-:-:S02]  /*100d0*/  MOV R10, R10 ;  /* 0x0000000a000a7202 */ /* 0x000fc40000000f00 */
[----:B------:R-:W-:Y:S02]  /*100e0*/  LOP3.LUT R8, R0, R37, RZ, 0x3c, !PT ;  /* 0x0000002500087212 */ /* 0x000fe400078e3cff */
[----:B------:R-:W-:Y:S01]  /*100f0*/  MOV R27, R6 ;  /* 0x00000006001b7202 */ /* 0x000fe20000000f00 */
[----:B------:R0:W-:Y:S01]  /*10100*/  STSM.16.M88.4 [R10], R12 ;  /* 0x0000000c0a007844 */ /* 0x0001e20000000200 */
[----:B------:R-:W-:Y:S01]  /*10110*/  MOV R26, R4 ;  /* 0x00000004001a7202 */ /* 0x000fe20000000f00 */
[----:B------:R-:W1:Y:S01]  /*10120*/  LDC R0, c[0x0][0xbe8] ;  /* 0x0002fa00ff007b82 */ /* 0x000e620000000800 */
[----:B------:R-:W-:Y:S02]  /*10130*/  ISETP.NE.U32.AND P0, PT, RZ, UR4, PT ;  /* 0x00000004ff007c0c */ /* 0x000fe4000bf05070 */
[----:B------:R-:W-:Y:S02]  /*10140*/  IADD3 R24, P1, R42, UR4, RZ ;  /* 0x000000042a187c10 */ /* 0x000fe4000ff3e0ff */
[----:B------:R-:W-:-:S02]  /*10150*/  MOV R28, R8 ;  /* 0x00000008001c7202 */ /* 0x000fc40000000f00 */
[----:B------:R-:W-:Y:S02]  /*10160*/  F2FP.F16.F32.PACK_AB R4, R97, R96 ;  /* 0x000000606104723e */ /* 0x000fe400000000ff */
[----:B------:R-:W-:Y:S02]  /*10170*/  F2FP.F16.F32.PACK_AB R5, R99, R98 ;  /* 0x000000626305723e */ /* 0x000fe400000000ff */
[----:B------:R-:W-:Y:S02]  /*10180*/  F2FP.F16.F32.PACK_AB R6, R101, R100 ;  /* 0x000000646506723e */ /* 0x000fe400000000ff */
[----:B------:R-:W-:Y:S02]  /*10190*/  F2FP.F16.F32.PACK_AB R7, R103, R102 ;  /* 0x000000666707723e */ /* 0x000fe400000000ff */
[----:B------:R-:W-:Y:S02]  /*101a0*/  F2FP.F16.F32.PACK_AB R8, R105, R104 ;  /* 0x000000686908723e */ /* 0x000fe400000000ff */
[----:B------:R-:W-:-:S02]  /*101b0*/  F2FP.F16.F32.PACK_AB R9, R107, R106 ;  /* 0x0000006a6b09723e */ /* 0x000fc400000000ff */
[----:B0-----:R-:W-:Y:S02]  /*101c0*/  F2FP.F16.F32.PACK_AB R10, R109, R108 ;  /* 0x0000006c6d0a723e */ /* 0x001fe400000000ff */
[----:B------:R-:W-:Y:S02]  /*101d0*/  F2FP.F16.F32.PACK_AB R11, R111, R110 ;  /* 0x0000006e6f0b723e */ /* 0x000fe400000000ff */
[----:B------:R-:W-:Y:S02]  /*101e0*/  F2FP.F16.F32.PACK_AB R12, R113, R112 ;  /* 0x00000070710c723e */ /* 0x000fe400000000ff */
[----:B------:R-:W-:Y:S02]  /*101f0*/  F2FP.F16.F32.PACK_AB R13, R115, R114 ;  /* 0x00000072730d723e */ /* 0x000fe400000000ff */
[----:B------:R-:W-:Y:S02]  /*10200*/  F2FP.F16.F32.PACK_AB R14, R117, R116 ;  /* 0x00000074750e723e */ /* 0x000fe400000000ff */
[----:B------:R-:W-:-:S02]  /*10210*/  F2FP.F16.F32.PACK_AB R15, R119, R118 ;  /* 0x00000076770f723e */ /* 0x000fc400000000ff */
[----:B------:R-:W-:Y:S02]  /*10220*/  ISETP.NE.AND.EX P0, PT, RZ, UR5, PT, P0 ;  /* 0x00000005ff007c0c */ /* 0x000fe4000bf05300 */
[----:B------:R-:W-:Y:S01]  /*10230*/  IADD3.X R25, R40, UR5, RZ, P1, !PT ;  /* 0x0000000528197c10 */ /* 0x000fe20008ffe4ff */
[----:B------:R-:W-:Y:S01]  /*10240*/  ULDC.64 UR4, c[0x0][0xc08] ;  /* 0x0003020000047ab9 */ /* 0x000fe20000000a00 */
[----:B------:R0:W-:Y:S01]  /*10250*/  STSM.16.M88.4 [R28], R4 ;  /* 0x000000041c007844 */ /* 0x0001e20000000200 */
[----:B------:R-:W-:-:S03]  /*10260*/  ISETP.NE.U32.AND P1, PT, RZ, UR4, PT ;  /* 0x00000004ff007c0c */ /* 0x000fc6000bf25070 */
[----:B------:R2:W-:Y:S01]  /*10270*/  STSM.16.M88.4 [R27], R8 ;  /* 0x000000081b007844 */ /* 0x0005e20000000200 */
[----:B------:R-:W-:-:S03]  /*10280*/  ISETP.NE.AND.EX P1, PT, RZ, UR5, PT, P1 ;  /* 0x00000005ff007c0c */ /* 0x000fc6000bf25310 */
[----:B------:R3:W-:Y:S01]  /*10290*/  STSM.16.M88.4 [R26], R12 ;  /* 0x0000000c1a007844 */ /* 0x0007e20000000200 */
[----:B------:R-:W-:Y:S09]  /*102a0*/  BAR.SYNC.DEFER_BLOCKING 0x1, 0x180 ;  /* 0x0046000000007b1d */ /* 0x000ff20000010000 */
[----:B0-----:R-:W-:Y:S01]  /*102b0*/  @P1 IADD3 R4, P3, R42, UR4, RZ ;  /* 0x000000042a041c10 */ /* 0x001fe2000ff7e0ff */
[----:B------:R-:W-:-:S02]  /*102c0*/  ULDC UR4, c[0x0][0xa88] ;  /* 0x0002a20000047ab9 */ /* 0x000fc40000000800 */
[----:B--2---:R-:W-:Y:S01]  /*102d0*/  IMAD.U32 R9, RZ, RZ, UR4 ;  /* 0x00000004ff097e24 */ /* 0x004fe2000f8e00ff */
[----:B------:R-:W-:Y:S01]  /*102e0*/  @P1 IADD3.X R5, R40, UR5, RZ, P3, !PT ;  /* 0x0000000528051c10 */ /* 0x000fe20009ffe4ff */
[----:B------:R0:W5:Y:S04]  /*102f0*/  @P0 LDG.E R38, desc[UR40][R24.64] ;  /* 0x0000002818260981 */ /* 0x000168000c1e1900 */
[----:B------:R0:W5:Y:S01]  /*10300*/  @P1 LDG.E R9, desc[UR40][R4.64] ;  /* 0x0000002804091981 */ /* 0x000162000c1e1900 */
[----:B-1----:R-:W-:-:S13]  /*10310*/  ISETP.NE.AND P2, PT, R0, 0x1, PT ;  /* 0x000000010000780c */ /* 0x002fda0003f45270 */
[----:B------:R-:W1:Y:S08]  /*10320*/  @P2 LDC R6, c[0x0][0xbec] ;  /* 0x0002fb00ff062b82 */ /* 0x000e700000000800 */
[----:B------:R-:W2:Y:S01]  /*10330*/  @P2 LDC R37, c[0x0][0xbf0] ;  /* 0x0002fc00ff252b82 */ /* 0x000ea20000000800 */
[----:B---3--:R-:W-:Y:S01]  /*10340*/  IMAD.IADD R15, R43, 0x1, R46 ;  /* 0x000000012b0f7824 */ /* 0x008fe200078e022e */
[----:B0-----:R-:W-:Y:S06]  /*10350*/  @P1 BRA `(.L_x_15019) ;  /* 0x0000000000101947 */ /* 0x001fec0003800000 */
[----:B------:R-:W-:Y:S05]  /*10360*/  @!P0 BRA `(.L_x_15019) ;  /* 0x00000000000c8947 */ /* 0x000fea0003800000 */
[----:B------:R-:W3:Y:S04]  /*10370*/  LDG.E R4, desc[UR40][R24.64] ;  /* 0x0000002818047981 */ /* 0x000ee8000c1e1900 */
[----:B-----5:R-:W3:Y:S02]  /*10380*/  LDG.E R9, desc[UR40][R24.64+0x4] ;  /* 0x0000042818097981 */ /* 0x020ee4000c1e1900 */
[----:B---3--:R-:W-:-:S07]  /*10390*/  IMAD.IADD R9, R9, 0x1, -R4 ;  /* 0x0000000109097824 */ /* 0x008fce00078e0a04 */
.L_x_15019:
[----:B------:R-:W3:Y:S01]  /*103a0*/  LDL R12, [R1+0x58] ;  /* 0x00005800010c7983 */ /* 0x000ee20000100800 */
[----:B-1----:R-:W-:Y:S01]  /*103b0*/  @P2 IMAD.HI.U32 R4, R15, R6, RZ ;  /* 0x000000060f042227 */ /* 0x002fe200078e00ff */
[----:B------:R-:W-:Y:S01]  /*103c0*/  ULDC.64 UR4, c[0x0][0xb90] ;  /* 0x0002e40000047ab9 */ /* 0x000fe20000000a00 */
[----:B-----5:R-:W-:Y:S01]  /*103d0*/  SHF.R.S32.HI R39, RZ, 0x1f, R38 ;  /* 0x0000001fff277819 */ /* 0x020fe20000011426 */
[----:B------:R-:W4:Y:S01]  /*103e0*/  LDL.LU R42, [R1+0x4c] ;  /* 0x00004c00012a7983 */ /* 0x000f220000300800 */
[----:B------:R-:W-:Y:S01]  /*103f0*/  MOV R7, R15 ;  /* 0x0000000f00077202 */ /* 0x000fe20000000f00 */
[----:B------:R-:W-:Y:S01]  /*10400*/  IMAD R41, R9, R0, RZ ;  /* 0x0000000009297224 */ /* 0x000fe200078e02ff */
[----:B--2---:R-:W-:Y:S01]  /*10410*/  @P2 SHF.R.U32.HI R7, RZ, R37, R4 ;  /* 0x00000025ff072219 */ /* 0x004fe20000011604 */
[----:B------:R-:W0:Y:S01]  /*10420*/  S2R R14, SR_TID.X ;  /* 0x00000000000e7919 */ /* 0x000e220000002100 */
[----:B------:R-:W-:Y:S01]  /*10430*/  SEL R40, R3, RZ, !P0 ;  /* 0x000000ff03287207 */ /* 0x000fe20004000000 */
[----:B------:R-:W1:Y:S01]  /*10440*/  @P2 LDC R43, c[0x0][0xbec] ;  /* 0x0002fb00ff2b2b82 */ /* 0x000e620000000800 */
[----:B------:R-:W-:Y:S01]  /*10450*/  SEL R37, R45, RZ, !P0 ;  /* 0x000000ff2d257207 */ /* 0x000fe20004000000 */
[----:B------:R-:W-:-:S04]  /*10460*/  IMAD.MOV R13, RZ, RZ, -R7 ;  /* 0x000000ffff0d7224 */ /* 0x000fc800078e0a07 */
[----:B------:R-:W-:Y:S02]  /*10470*/  IMAD R3, R0, R13, R15 ;  /* 0x0000000d00037224 */ /* 0x000fe400078e020f */
[----:B0-----:R-:W-:-:S05]  /*10480*/  VIADD R24, R14, 0xffffff80 ;  /* 0xffffff800e187836 */ /* 0x001fca0000000000 */
[----:B------:R-:W-:-:S04]  /*10490*/  SHF.R.S32.HI R14, RZ, 0x1f, R24 ;  /* 0x0000001fff0e7819 */ /* 0x000fc80000011418 */
[----:B------:R-:W-:-:S04]  /*104a0*/  LEA.HI R14, R14, R24, RZ, 0x7 ;  /* 0x000000180e0e7211 */ /* 0x000fc800078f38ff */
[----:B------:R-:W-:-:S05]  /*104b0*/  LOP3.LUT R14, R14, 0xffffff80, RZ, 0xc0, !PT ;  /* 0xffffff800e0e7812 */ /* 0x000fca00078ec0ff */
[----:B------:R-:W-:Y:S02]  /*104c0*/  IMAD.IADD R14, R24, 0x1, -R14 ;  /* 0x00000001180e7824 */ /* 0x000fe400078e0a0e */
[----:B---3--:R-:W-:Y:S01]  /*104d0*/  IMAD.IADD R12, R12, 0x1, R46 ;  /* 0x000000010c0c7824 */ /* 0x008fe200078e022e */
[----:B----4-:R-:W-:Y:S01]  /*104e0*/  SHF.R.S32.HI R28, RZ, 0x1f, R42 ;  /* 0x0000001fff1c7819 */ /* 0x010fe2000001142a */
[----:B------:R-:W-:-:S04]  /*104f0*/  IMAD.WIDE.U32 R4, R42, UR4, R38 ;  /* 0x000000042a047c25 */ /* 0x000fc8000f8e0026 */
[----:B------:R-:W-:-:S04]  /*10500*/  IMAD R6, R28, UR4, RZ ;  /* 0x000000041c067c24 */ /* 0x000fc8000f8e02ff */
[----:B------:R-:W-:Y:S01]  /*10510*/  IMAD R11, R42, UR5, R6 ;  /* 0x000000052a0b7c24 */ /* 0x000fe2000f8e0206 */
[----:B------:R-:W-:Y:S01]  /*10520*/  ULDC.64 UR4, c[0x0][0xb98] ;  /* 0x0002e60000047ab9 */ /* 0x000fe20000000a00 */
[----:B------:R-:W-:Y:S01]  /*10530*/  SHF.R.S32.HI R6, RZ, 0x1f, R3 ;  /* 0x0000001fff067819 */ /* 0x000fe20000011403 */
[----:B------:R-:W-:Y:S02]  /*10540*/  IMAD R8, R40, UR4, RZ ;  /* 0x0000000428087c24 */ /* 0x000fe4000f8e02ff */
[----:B------:R-:W-:Y:S01]  /*10550*/  IMAD.IADD R5, R5, 0x1, R11 ;  /* 0x0000000105057824 */ /* 0x000fe200078e020b */
[----:B------:R-:W-:Y:S01]  /*10560*/  SHF.R.S32.HI R11, RZ, 0x1f, R7 ;  /* 0x0000001fff0b7819 */ /* 0x000fe20000011407 */
[C---:B------:R-:W-:Y:S02]  /*10570*/  IMAD R8, R37.reuse, UR5, R8 ;  /* 0x0000000525087c24 */ /* 0x040fe4000f8e0208 */
[----:B------:R-:W-:Y:S01]  /*10580*/  IMAD.WIDE.U32 R4, R37, UR4, R4 ;  /* 0x0000000425047c25 */ /* 0x000fe2000f8e0004 */
[----:B------:R-:W-:-:S03]  /*10590*/  ULDC.64 UR4, c[0x0][0xb88] ;  /* 0x0002e20000047ab9 */ /* 0x000fc60000000a00 */
[----:B------:R-:W-:Y:S01]  /*105a0*/  IMAD R6, R6, UR4, RZ ;  /* 0x0000000406067c24 */ /* 0x000fe2000f8e02ff */
[----:B------:R-:W-:-:S03]  /*105b0*/  IADD3 R4, P0, R7, R4, RZ ;  /* 0x0000000407047210 */ /* 0x000fc60007f1e0ff */
[----:B------:R-:W-:Y:S01]  /*105c0*/  IMAD R7, R3, UR5, R6 ;  /* 0x0000000503077c24 */ /* 0x000fe2000f8e0206 */
[----:B------:R-:W-:-:S03]  /*105d0*/  IADD3.X R5, R11, R5, R8, P0, !PT ;  /* 0x000000050b057210 */ /* 0x000fc600007fe408 */
        /* <DEDUP_REMOVED lines=11> */
[C---:B------:R-:W-:Y:S02]  /*10690*/  IADD3 R3, R12.reuse, 0x8, RZ ;  /* 0x000000080c037810 */ /* 0x040fe40007ffe0ff */
[----:B------:R-:W-:Y:S01]  /*106a0*/  ISETP.GE.OR P1, PT, R12, R41, P0 ;  /* 0x000000290c00720c */ /* 0x000fe20000726670 */
[----:B------:R2:W-:Y:S01]  /*106b0*/  SHFL.IDX PT, R6, R8, 0x1, 0x1c1f ;  /* 0x003c1f0008067f89 */ /* 0x0005e200000e0000 */
[----:B------:R-:W-:-:S02]  /*106c0*/  IADD3 R13, P3, R20, 0x1800, RZ ;  /* 0x00001800140d7810 */ /* 0x000fc40007f7e0ff */
[C---:B------:R-:W-:Y:S01]  /*106d0*/  IADD3 R25, P4, R20.reuse, 0x3000, RZ ;  /* 0x0000300014197810 */ /* 0x040fe20007f9e0ff */
[----:B------:R-:W3:Y:S01]  /*106e0*/  SHFL.IDX PT, R7, R10, 0x1, 0x1c1f ;  /* 0x003c1f000a077f89 */ /* 0x000ee200000e0000 */
[----:B------:R-:W-:Y:S02]  /*106f0*/  LOP3.LUT R9, R20, 0x380, RZ, 0xc0, !PT ;  /* 0x0000038014097812 */ /* 0x000fe400078ec0ff */
[----:B------:R-:W-:Y:S02]  /*10700*/  LOP3.LUT R12, R13, 0x380, RZ, 0xc0, !PT ;  /* 0x000003800d0c7812 */ /* 0x000fe400078ec0ff */
[----:B------:R-:W-:Y:S02]  /*10710*/  ISETP.GE.OR P0, PT, R3, R41, P0 ;  /* 0x000000290300720c */ /* 0x000fe40000706670 */
[----:B------:R-:W-:Y:S02]  /*10720*/  LOP3.LUT R24, R25, 0x380, RZ, 0xc0, !PT ;  /* 0x0000038019187812 */ /* 0x000fe400078ec0ff */
[----:B------:R-:W-:-:S02]  /*10730*/  SHF.R.U64 R9, R9, 0x3, RZ ;  /* 0x0000000309097819 */ /* 0x000fc400000012ff */
[----:B------:R-:W-:Y:S02]  /*10740*/  SHF.R.U64 R12, R12, 0x3, RZ ;  /* 0x000000030c0c7819 */ /* 0x000fe400000012ff */
[----:B------:R-:W-:Y:S02]  /*10750*/  SHF.R.U64 R24, R24, 0x3, RZ ;  /* 0x0000000318187819 */ /* 0x000fe400000012ff */
[----:B--2---:R-:W-:Y:S01]  /*10760*/  LOP3.LUT R8, R9, R20, RZ, 0x3c, !PT ;  /* 0x0000001409087212 */ /* 0x004fe200078e3cff */
[--C-:B------:R-:W-:Y:S01]  /*10770*/  IMAD.MOV.U32 R9, RZ, RZ, R21.reuse ;  /* 0x000000ffff097224 */ /* 0x100fe200078e0015 */
[----:B------:R-:W-:Y:S01]  /*10780*/  LOP3.LUT R12, R12, R13, RZ, 0x3c, !PT ;  /* 0x0000000d0c0c7212 */ /* 0x000fe200078e3cff */
[--C-:B------:R-:W-:Y:S01]  /*10790*/  IMAD.X R13, RZ, RZ, R21.reuse, P3 ;  /* 0x000000ffff0d7224 */ /* 0x100fe200018e0615 */
[----:B------:R-:W-:Y:S01]  /*107a0*/  LOP3.LUT R24, R24, R25, RZ, 0x3c, !PT ;  /* 0x0000001918187212 */ /* 0x000fe200078e3cff */
[----:B------:R-:W-:Y:S01]  /*107b0*/  IMAD.X R25, RZ, RZ, R21, P4 ;  /* 0x000000ffff197224 */ /* 0x000fe200020e0615 */
[----:B0-----:R0:W-:Y:S04]  /*107c0*/  @!P1 ST.E desc[UR40][R4.64], R36 ;  /* 0x0000002404009985 */ /* 0x0011e8000c101928 */
[----:B---3--:R2:W-:Y:S04]  /*107d0*/  @!P0 ST.E desc[UR40][R6.64], R35 ;  /* 0x0000002306008985 */ /* 0x0085e8000c101928 */
[----:B------:R-:W3:Y:S04]  /*107e0*/  LD.E.128 R8, desc[UR40][R8.64] ;  /* 0x0000002808087980 */ /* 0x000ee8000c101d00 */
[----:B------:R-:W4:Y:S04]  /*107f0*/  LD.E.128 R12, desc[UR40][R12.64] ;  /* 0x000000280c0c7980 */ /* 0x000f28000c101d00 */
[----:B------:R-:W4:Y:S01]  /*10800*/  LD.E.128 R24, desc[UR40][R24.64] ;  /* 0x0000002818187980 */ /* 0x000f22000c101d00 */
[----:B------:R-:W-:-:S04]  /*10810*/  IADD3 R20, P0, R20, 0x4800, RZ ;  /* 0x0000480014147810 */ /* 0x000fc80007f1e0ff */
[----:B------:R-:W-:Y:S01]  /*10820*/  LOP3.LUT R3, R20, 0x380, RZ, 0xc0, !PT ;  /* 0x0000038014037812 */ /* 0x000fe200078ec0ff */
[----:B0-----:R-:W-:-:S03]  /*10830*/  IMAD.X R5, RZ, RZ, R21, P0 ;  /* 0x000000ffff057224 */ /* 0x001fc600000e0615 */
[----:B------:R-:W-:-:S04]  /*10840*/  SHF.R.U64 R3, R3, 0x3, RZ ;  /* 0x0000000303037819 */ /* 0x000fc800000012ff */
[----:B------:R-:W-:Y:S01]  /*10850*/  LOP3.LUT R4, R3, R20, RZ, 0x3c, !PT ;  /* 0x0000001403047212 */ /* 0x000fe200078e3cff */
[----:B------:R-:W-:Y:S02]  /*10860*/  IMAD R3, R39, UR4, RZ ;  /* 0x0000000427037c24 */ /* 0x000fe4000f8e02ff */
[----:B------:R-:W0:Y:S01]  /*10870*/  @P2 LDC R39, c[0x0][0xbf0] ;  /* 0x0002fc00ff272b82 */ /* 0x000e220000000800 */
[C---:B------:R-:W-:Y:S02]  /*10880*/  IMAD.WIDE.U32 R20, R38.reuse, UR4, RZ ;  /* 0x0000000426147c25 */ /* 0x040fe4000f8e00ff */
[----:B--2---:R-:W5:Y:S02]  /*10890*/  LD.E.128 R4, desc[UR40][R4.64] ;  /* 0x0000002804047980 */ /* 0x004f64000c101d00 */
[----:B------:R-:W-:Y:S01]  /*108a0*/  IMAD R35, R38, UR5, R3 ;  /* 0x0000000526237c24 */ /* 0x000fe2000f8e0203 */
[----:B------:R-:W-:Y:S01]  /*108b0*/  ULDC.64 UR4, c[0x0][0xae8] ;  /* 0x0002ba0000047ab9 */ /* 0x000fe20000000a00 */
[----:B------:R-:W-:Y:S01]  /*108c0*/  IMAD R3, R44, 0x30, R34 ;  /* 0x000000302c037824 */ /* 0x000fe200078e0222 */
        /* <DEDUP_REMOVED lines=8> */
[----:B------:R-:W-:Y:S02]  /*10950*/  IMAD.IADD R36, R46, 0x1, R3 ;  /* 0x000000012e247824 */ /* 0x000fe400078e0203 */
[C---:B------:R-:W-:Y:S02]  /*10960*/  IMAD R3, R42.reuse, UR5, R28 ;  /* 0x000000052a037c24 */ /* 0x040fe4000f8e021c */
[----:B------:R-:W-:Y:S01]  /*10970*/  IMAD.WIDE.U32 R20, R42, UR4, R20 ;  /* 0x000000042a147c25 */ /* 0x000fe2000f8e0014 */
[----:B------:R-:W-:-:S03]  /*10980*/  ULDC.64 UR4, c[0x0][0xaf0] ;  /* 0x0002bc0000047ab9 */ /* 0x000fc60000000a00 */
[----:B-1----:R-:W-:-:S04]  /*10990*/  @P2 IMAD.HI.U32 R28, R36, R43, RZ ;  /* 0x0000002b241c2227 */ /* 0x002fc800078e00ff */
[----:B------:R-:W-:Y:S01]  /*109a0*/  IMAD.IADD R21, R21, 0x1, R3 ;  /* 0x0000000115157824 */ /* 0x000fe200078e0203 */
[----:B------:R-:W-:Y:S01]  /*109b0*/  MOV R3, R36 ;  /* 0x0000002400037202 */ /* 0x000fe20000000f00 */
[----:B------:R-:W-:Y:S01]  /*109c0*/  IMAD R35, R40, UR4, RZ ;  /* 0x0000000428237c24 */ /* 0x000fe2000f8e02ff */
[----:B0-----:R-:W-:Y:S01]  /*109d0*/  @P2 SHF.R.U32.HI R3, RZ, R39, R28 ;  /* 0x00000027ff032219 */ /* 0x001fe2000001161c */
[----:B------:R-:W-:-:S03]  /*109e0*/  IMAD.WIDE.U32 R20, R37, UR4, R20 ;  /* 0x0000000425147c25 */ /* 0x000fc6000f8e0014 */
[----:B------:R-:W-:Y:S01]  /*109f0*/  SHF.R.S32.HI R28, RZ, 0x1f, R3 ;  /* 0x0000001fff1c7819 */ /* 0x000fe20000011403 */
        /* <DEDUP_REMOVED lines=19> */
[----:B------:R-:W-:-:S03]  /*10b30*/  ULDC UR4, c[0x0][0xac8] ;  /* 0x0002b20000047ab9 */ /* 0x000fc60000000800 */
[----:B--2---:R-:W0:Y:S01]  /*10b40*/  SHFL.IDX PT, R36, R28, 0x1, 0x181f ;  /* 0x00381f001c247f89 */ /* 0x004e2200000e0000 */
[----:B------:R-:W-:Y:S01]  /*10b50*/  LEA.HI.X R38, R20, UR5, R3, 0x1, P0 ;  /* 0x0000000514267c11 */ /* 0x000fe200080f0c03 */
[C---:B------:R-:W-:Y:S01]  /*10b60*/  VIADD R3, R40.reuse, 0x60 ;  /* 0x0000006028037836 */ /* 0x040fe20000000000 */
[----:B------:R-:W-:Y:S01]  /*10b70*/  ISETP.GE.AND P0, PT, R33, UR4, PT ;  /* 0x0000000421007c0c */ /* 0x000fe2000bf06270 */
[----:B------:R-:W1:Y:S03]  /*10b80*/  SHFL.IDX PT, R20, R28, RZ, 0x181f ;  /* 0x00181fff1c147589 */ /* 0x000e6600000e0000 */
[-C--:B------:R-:W-:Y:S01]  /*10b90*/  ISETP.GE.OR P3, PT, R40, R41.reuse, P0 ;  /* 0x000000292800720c */ /* 0x080fe20000766670 */
[----:B------:R-:W2:Y:S01]  /*10ba0*/  SHFL.IDX PT, R21, R38, RZ, 0x181f ;  /* 0x00181fff26157589 */ /* 0x000ea200000e0000 */
[-C--:B------:R-:W-:Y:S02]  /*10bb0*/  ISETP.GE.OR P2, PT, R0, R41.reuse, P0 ;  /* 0x000000290000720c */ /* 0x080fe40000746670 */
[----:B------:R-:W-:Y:S01]  /*10bc0*/  ISETP.GE.OR P1, PT, R3, R41, P0 ;  /* 0x000000290300720c */ /* 0x000fe20000726670 */
[----:B------:R-:W2:Y:S01]  /*10bd0*/  SHFL.IDX PT, R42, R28, 0x2, 0x181f ;  /* 0x00581f001c2a7f89 */ /* 0x000ea200000e0000 */
[----:B------:R-:W-:-:S03]  /*10be0*/  IADD3 R0, R2, 0x16820, RZ ;  /* 0x0001682002007810 */ /* 0x000fc60007ffe0ff */
[----:B------:R-:W2:Y:S01]  /*10bf0*/  SHFL.IDX PT, R35, R38, 0x1, 0x181f ;  /* 0x00381f0026237f89 */ /* 0x000ea200000e0000 */
[----:B------:R-:W-:-:S03]  /*10c00*/  PRMT R0, RZ, 0x654, R0 ;  /* 0x00000654ff007816 */ /* 0x000fc60000000000 */
[----:B------:R-:W2:Y:S01]  /*10c10*/  SHFL.IDX PT, R37, R38, 0x2, 0x181f ;  /* 0x00581f0026257f89 */ /* 0x000ea200000e0000 */
[----:B------:R1:W-:Y:S01]  /*10c20*/  SYNCS.ARRIVE.TRANS64.RED.A1T0 RZ, [R0+URZ], RZ ;  /* 0x000000ff00ff79a7 */ /* 0x0003e2000810043f */
[C---:B0-----:R-:W-:Y:S02]  /*10c30*/  @!P2 LEA R34, P4, R33.reuse, R36, 0x1 ;  /* 0x000000242122a211 */ /* 0x041fe400078808ff */
[----:B------:R-:W0:Y:S01]  /*10c40*/  SHFL.IDX PT, R28, R28, 0x3, 0x181f ;  /* 0x00781f001c1c7f89 */ /* 0x000e2200000e0000 */
[C---:B-1----:R-:W-:Y:S01]  /*10c50*/  @!P3 LEA R20, P5, R33.reuse, R20, 0x1 ;  /* 0x000000142114b211 */ /* 0x042fe200078a08ff */
[----:B------:R-:W-:Y:S02]  /*10c60*/  VIADD R0, R40, 0x90 ;  /* 0x0000009028007836 */ /* 0x000fe40000000000 */
[----:B------:R-:W1:Y:S01]  /*10c70*/  SHFL.IDX PT, R38, R38, 0x3, 0x181f ;  /* 0x00781f0026267f89 */ /* 0x000e6200000e0000 */
[----:B--2---:R-:W-:Y:S02]  /*10c80*/  @!P3 LEA.HI.X R21, R33, R21, R32, 0x1, P5 ;  /* 0x000000152115b211 */ /* 0x004fe400028f0c20 */
[----:B------:R-:W-:-:S02]  /*10c90*/  ISETP.GE.OR P0, PT, R0, R41, P0 ;  /* 0x000000290000720c */ /* 0x000fc40000706670 */
[C---:B------:R-:W-:Y:S02]  /*10ca0*/  @!P1 LEA R36, P5, R33.reuse, R42, 0x1 ;  /* 0x0000002a21249211 */ /* 0x040fe400078a08ff */
        /* <DEDUP_REMOVED lines=10> */
.L_x_15018:
        /* <DEDUP_REMOVED lines=24> */
.L_x_15021:
        /* <DEDUP_REMOVED lines=47> */
.L_x_15023:
[----:B------:R-:W-:Y:S05]  /*111c0*/  BSYNC B1 ;  /* 0x0000000000017941 */ /* 0x000fea0003800000 */
.L_x_15022:
[----:B------:R-:W2:Y:S01]  /*111d0*/  @P2 LDC R9, c[0x0][0xbf0] ;  /* 0x0002fc00ff092b82 */ /* 0x000ea20000000800 */
[----:B------:R-:W-:Y:S01]  /*111e0*/  ULDC.64 UR4, c[0x0][0xaa0] ;  /* 0x0002a80000047ab9 */ /* 0x000fe20000000a00 */
[----:B-1----:R-:W-:Y:S01]  /*111f0*/  IMAD R6, R44, 0x30, R34 ;  /* 0x000000302c067824 */ /* 0x002fe200078e0222 */
[----:B------:R-:W-:Y:S01]  /*11200*/  ULDC.64 UR6, c[0x0][0xa80] ;  /* 0x0002a00000067ab9 */ /* 0x000fe20000000a00 */
[----:B------:R-:W-:Y:S02]  /*11210*/  IMAD R3, R11, UR4, RZ ;  /* 0x000000040b037c24 */ /* 0x000fe4000f8e02ff */
[----:B------:R-:W-:-:S04]  /*11220*/  IMAD.WIDE.U32 R4, R0, UR4, RZ ;  /* 0x0000000400047c25 */ /* 0x000fc8000f8e00ff */
[----:B------:R-:W-:Y:S01]  /*11230*/  IMAD R3, R0, UR5, R3 ;  /* 0x0000000500037c24 */ /* 0x000fe2000f8e0203 */
[----:B------:R-:W-:Y:S01]  /*11240*/  ULDC.64 UR4, c[0x0][0xae8] ;  /* 0x0002ba0000047ab9 */ /* 0x000fe20000000a00 */
[----:B------:R-:W-:Y:S02]  /*11250*/  IMAD.IADD R10, R26, 0x1, R6 ;  /* 0x000000011a0a7824 */ /* 0x000fe400078e0206 */
[----:B------:R-:W-:Y:S02]  /*11260*/  IMAD R0, R12, UR4, RZ ;  /* 0x000000040c007c24 */ /* 0x000fe4000f8e02ff */
[----:B------:R-:W-:Y:S02]  /*11270*/  IMAD.IADD R5, R5, 0x1, R3 ;  /* 0x0000000105057824 */ /* 0x000fe400078e0203 */
[----:B------:R-:W-:Y:S02]  /*11280*/  IMAD R7, R20, UR5, R0 ;  /* 0x0000000514077c24 */ /* 0x000fe4000f8e0200 */
[----:B0-----:R-:W-:-:S04]  /*11290*/  @P2 IMAD.HI.U32 R0, R10, R27, RZ ;  /* 0x0000001b0a002227 */ /* 0x001fc800078e00ff */
[----:B------:R-:W-:Y:S01]  /*112a0*/  IMAD.MOV.U32 R3, RZ, RZ, R10 ;  /* 0x000000ffff037224 */ /* 0x000fe200078e000a */
[----:B--2---:R-:W-:Y:S01]  /*112b0*/  @P2 SHF.R.U32.HI R3, RZ, R9, R0 ;  /* 0x00000009ff032219 */ /* 0x004fe20000011600 */
[----:B------:R-:W-:Y:S01]  /*112c0*/  IMAD.WIDE.U32 R4, R20, UR4, R4 ;  /* 0x0000000414047c25 */ /* 0x000fe2000f8e0004 */
[----:B------:R-:W-:Y:S02]  /*112d0*/  ULDC.64 UR4, c[0x0][0xaf0] ;  /* 0x0002bc0000047ab9 */ /* 0x000fe40000000a00 */
[----:B------:R-:W-:Y:S01]  /*112e0*/  IADD3 R21, -R3, RZ, RZ ;  /* 0x000000ff03157210 */ /* 0x000fe20007ffe1ff */
[----:B------:R-:W-:Y:S01]  /*112f0*/  IMAD.IADD R5, R5, 0x1, R7 ;  /* 0x0000000105057824 */ /* 0x000fe200078e0207 */
[----:B------:R-:W-:Y:S01]  /*11300*/  SHF.R.S32.HI R0, RZ, 0x1f, R3 ;  /* 0x0000001fff007819 */ /* 0x000fe20000011403 */
[----:B------:R-:W-:Y:S02]  /*11310*/  IMAD R6, R14, UR4, RZ ;  /* 0x000000040e067c24 */ /* 0x000fe4000f8e02ff */
[----:B------:R-:W-:-:S04]  /*11320*/  IMAD.WIDE.U32 R4, R13, UR4, R4 ;  /* 0x000000040d047c25 */ /* 0x000fc8000f8e0004 */
[----:B------:R-:W-:Y:S01]  /*11330*/  IMAD R7, R13, UR5, R6 ;  /* 0x000000050d077c24 */ /* 0x000fe2000f8e0206 */
[----:B------:R-:W-:Y:S01]  /*11340*/  ULDC.64 UR4, c[0x0][0xae0] ;  /* 0x0002b80000047ab9 */ /* 0x000fe20000000a00 */
        /* <DEDUP_REMOVED lines=21> */
[----:B------:R-:W1:Y:S03]  /*114a0*/  SHFL.IDX PT, R0, R20, RZ, 0x181f ;  /* 0x00181fff14007589 */ /* 0x000e6600000e0000 */
[C---:B------:R-:W-:Y:S01]  /*114b0*/  VIADD R8, R24.reuse, 0x30 ;  /* 0x0000003018087836 */ /* 0x040fe20000000000 */
[----:B------:R-:W2:Y:S01]  /*114c0*/  SHFL.IDX PT, R5, R7, 0x1, 0x181f ;  /* 0x00381f0007057f89 */ /* 0x000ea200000e0000 */
[C---:B------:R-:W-:Y:S01]  /*114d0*/  ISETP.GE.OR P2, PT, R24.reuse, R21, P0 ;  /* 0x000000151800720c */ /* 0x040fe20000746670 */
[----:B------:R-:W-:-:S02]  /*114e0*/  VIADD R10, R24, 0x60 ;  /* 0x00000060180a7836 */ /* 0x000fc40000000000 */
[----:B------:R-:W3:Y:S01]  /*114f0*/  SHFL.IDX PT, R14, R7, 0x2, 0x181f ;  /* 0x00581f00070e7f89 */ /* 0x000ee200000e0000 */
[-C--:B------:R-:W-:Y:S02]  /*11500*/  ISETP.GE.OR P3, PT, R8, R21.reuse, P0 ;  /* 0x000000150800720c */ /* 0x080fe40000766670 */
        /* <DEDUP_REMOVED lines=10> */
[C-C-:B----4-:R-:W-:Y:S02]  /*115b0*/  @!P3 LEA.HI.X R9, R33.reuse, R4, R32.reuse, 0x1, P1 ;  /* 0x000000042109b211 */ /* 0x150fe400008f0c20 */
[----:B------:R-:W-:Y:S01]  /*115c0*/  @!P4 MOV R4, R25 ;  /* 0x000000190004c202 */ /* 0x000fe20000000f00 */
[----:B------:R0:W2:Y:S01]  /*115d0*/  SHFL.IDX PT, R14, R7, 0x3, 0x181f ;  /* 0x00781f00070e7f89 */ /* 0x0000a200000e0000 */
[----:B-----5:R-:W-:-:S03]  /*115e0*/  @!P4 LEA.HI.X R5, R33, R6, R32, 0x1, P5 ;  /* 0x000000062105c211 */ /* 0x020fc600028f0c20 */
[----:B------:R0:W-:Y:S04]  /*115f0*/  @!P3 ST.E.128 desc[UR40][R8.64], RZ ;  /* 0x000000ff0800b985 */ /* 0x0001e8000c101d28 */
[----:B------:R0:W-:Y:S02]  /*11600*/  @!P4 ST.E.128 desc[UR40][R4.64], RZ ;  /* 0x000000ff0400c985 */ /* 0x0001e4000c101d28 */
.L_x_15207:
[----:B------:R-:W-:-:S05]  /*11610*/  VIADD R24, R24, 0x90 ;  /* 0x0000009018187836 */ /* 0x000fca0000000000 */
[----:B------:R-:W-:-:S13]  /*11620*/  ISETP.GE.OR P0, PT, R24, R21, P0 ;  /* 0x000000151800720c */ /* 0x000fda0000706670 */
[----:B--2---:R-:W-:-:S04]  /*11630*/  @!P0 LEA R14, P1, R33, R14, 0x1 ;  /* 0x0000000e210e8211 */ /* 0x004fc800078208ff */
[----:B-1----:R-:W-:-:S05]  /*11640*/  @!P0 LEA.HI.X R15, R33, R0, R32, 0x1, P1 ;  /* 0x00000000210f8211 */ /* 0x002fca00008f0c20 */
[----:B------:R1:W-:Y:S04]  /*11650*/  @!P0 ST.E.128 desc[UR40][R14.64], RZ ;  /* 0x000000ff0e008985 */ /* 0x0003e8000c101d28 */
.L_x_15020:
[----:B------:R-:W-:Y:S05]  /*11660*/  BSYNC B0 ;  /* 0x0000000000007941 */ /* 0x000fea0003800000 */
.L_x_15017:
[----:B------:R-:W-:Y:S02]  /*11670*/  ULDC UR4, c[0x0][0xc3c] ;  /* 0x00030f0000047ab9 */ /* 0x000fe40000000800 */
[----:B------:R-:W-:-:S13]  /*11680*/  ISETP.GE.AND P0, PT, R31, UR4, PT ;  /* 0x000000041f007c0c */ /* 0x000fda000bf06270 */
[----:B------:R-:W-:Y:S05]  /*11690*/  @!P0 BRA `(.L_x_15025) ;  /* 0xfffffef800608947 */ /* 0x000fea000383ffff */
[----:B------:R-:W-:Y:S05]  /*116a0*/  BRA `(.L_x_14892) ;  /* 0x0000006400d47947 */ /* 0x000fea0003800000 */
.L_x_14890:
        /* <DEDUP_REMOVED lines=18> */
.L_x_15026:
        /* <DEDUP_REMOVED lines=12> */
[C---:B------:R-:W-:Y:S02]  /*11890*/  ISETP.GE.U32.AND P2, PT, R5.reuse, 0x2, PT ;  /* 0x000000020500780c */ /* 0x040fe40003f46070 */
[C---:B------:R-:W-:Y:S02]  /*118a0*/  ISETP.GE.U32.AND P3, PT, R5.reuse, 0x4, PT ;  /* 0x000000040500780c */ /* 0x040fe40003f66070 */
[C---:B------:R-:W-:Y:S02]  /*118b0*/  ISETP.GE.U32.AND P4, PT, R5.reuse, 0x8, PT ;  /* 0x000000080500780c */ /* 0x040fe40003f86070 */
[----:B------:R-:W-:Y:S02]  /*118c0*/  ISETP.GE.U32.AND P5, PT, R5, 0x10, PT ;  /* 0x000000100500780c */ /* 0x000fe40003fa6070 */
[----:B------:R-:W-:Y:S01]  /*118d0*/  MOV R16, RZ ;  /* 0x000000ff00107202 */ /* 0x000fe20000000f00 */
        /* <DEDUP_REMOVED lines=25> */
.L_x_15032:
        /* <DEDUP_REMOVED lines=12> */
.L_x_15031:
[----:B------:R-:W-:Y:S05]  /*11b30*/  BSYNC B0 ;  /* 0x0000000000007941 */ /* 0x000fea0003800000 */
.L_x_15030:
        /* <DEDUP_REMOVED lines=22> */
.L_x_15028:
        /* <DEDUP_REMOVED lines=21> */
.L_x_15033:
[----:B-1----:R-:W-:Y:S01]  /*11df0*/  IMAD R16, R16, UR5, R9 ;  /* 0x0000000510107c24 */ /* 0x002fe2000f8e0209 */
[----:B0-----:R-:W-:Y:S01]  /*11e00*/  IABS R6, R4 ;  /* 0x0000000400067213 */ /* 0x001fe20000000000 */
[----:B------:R-:W-:Y:S02]  /*11e10*/  IMAD R11, R15, R8, RZ ;  /* 0x000000080f0b7224 */ /* 0x000fe400078e02ff */
[----:B------:R-:W-:Y:S01]  /*11e20*/  IMAD.MOV.U32 R2, RZ, RZ, RZ ;  /* 0x000000ffff027224 */ /* 0x000fe200078e00ff */
[----:B------:R-:W-:Y:S01]  /*11e30*/  IADD3 R9, -R16, UR6, RZ ;  /* 0x0000000610097c10 */ /* 0x000fe2000fffe1ff */
[----:B------:R-:W-:Y:S02]  /*11e40*/  IMAD.MOV R6, RZ, RZ, -R6 ;  /* 0x000000ffff067224 */ /* 0x000fe400078e0a06 */
        /* <DEDUP_REMOVED lines=12> */
[----:B------:R-:W-:Y:S02]  /*11f10*/  @!P2 IADD3 R2, -R2, RZ, RZ ;  /* 0x000000ff0202a210 */ /* 0x000fe40007ffe1ff */
[----:B------:R-:W-:-:S05]  /*11f20*/  @!P1 LOP3.LUT R2, RZ, R4, RZ, 0x33, !PT ;  /* 0x00000004ff029212 */ /* 0x000fca00078e33ff */
[----:B------:R-:W-:Y:S02]  /*11f30*/  IMAD R6, R7, R2, RZ ;  /* 0x0000000207067224 */ /* 0x000fe400078e02ff */
[----:B------:R-:W-:Y:S02]  /*11f40*/  IMAD.MOV R2, RZ, RZ, -R2 ;  /* 0x000000ffff027224 */ /* 0x000fe400078e0a02 */
[----:B------:R-:W-:Y:S02]  /*11f50*/  IMAD.MOV R8, RZ, RZ, -R6 ;  /* 0x000000ffff087224 */ /* 0x000fe400078e0a06 */
[----:B------:R-:W-:Y:S02]  /*11f60*/  IMAD R4, R4, R2, R9 ;  /* 0x0000000204047224 */ /* 0x000fe400078e0209 */
[----:B------:R-:W-:Y:S01]  /*11f70*/  IMAD.MOV.U32 R2, RZ, RZ, RZ ;  /* 0x000000ffff027224 */ /* 0x000fe200078e00ff */
[----:B------:R-:W-:-:S04]  /*11f80*/  VIADDMNMX R7, R8, UR5, R7, PT ;  /* 0x0000000508077c46 */ /* 0x000fc8000b800107 */
[----:B------:R-:W-:-:S04]  /*11f90*/  IABS R8, R7 ;  /* 0x0000000700087213 */ /* 0x000fc80000000000 */
[----:B------:R-:W0:Y:S08]  /*11fa0*/  I2F.RP R10, R8 ;  /* 0x00000008000a7306 */ /* 0x000e300000209400 */
[----:B0-----:R-:W0:Y:S02]  /*11fb0*/  MUFU.RCP R10, R10 ;  /* 0x0000000a000a7308 */ /* 0x001e240000001000 */
[----:B0-----:R-:W-:Y:S01]  /*11fc0*/  VIADD R3, R10, 0xffffffe ;  /* 0x0ffffffe0a037836 */ /* 0x001fe20000000000 */
[----:B------:R-:W-:-:S05]  /*11fd0*/  IABS R10, R7 ;  /* 0x00000007000a7213 */ /* 0x000fca0000000000 */
[----:B------:R-:W0:Y:S02]  /*11fe0*/  F2I.FTZ.U32.TRUNC.NTZ R3, R3 ;  /* 0x0000000300037305 */ /* 0x000e24000021f000 */
[----:B0-----:R-:W-:-:S04]  /*11ff0*/  IMAD.MOV R11, RZ, RZ, -R3 ;  /* 0x000000ffff0b7224 */ /* 0x001fc800078e0a03 */
[----:B------:R-:W-:-:S04]  /*12000*/  IMAD R9, R11, R8, RZ ;  /* 0x000000080b097224 */ /* 0x000fc800078e02ff */
[----:B------:R-:W-:Y:S01]  /*12010*/  IMAD.HI.U32 R2, R3, R9, R2 ;  /* 0x0000000903027227 */ /* 0x000fe200078e0002 */
        /* <DEDUP_REMOVED lines=20> */
.L_x_15029:
[----:B------:R-:W-:Y:S01]  /*12160*/  IMAD.MOV.U32 R17, RZ, RZ, RZ ;  /* 0x000000ffff117224 */ /* 0x000fe200078e00ff */
[----:B------:R-:W-:Y:S01]  /*12170*/  MOV R18, RZ ;  /* 0x000000ff00127202 */ /* 0x000fe20000000f00 */
[----:B------:R-:W-:-:S07]  /*12180*/  IMAD.U32 R16, RZ, RZ, UR6 ;  /* 0x00000006ff107e24 */ /* 0x000fce000f8e00ff */
.L_x_15034:
[----:B------:R-:W-:-:S13]  /*12190*/  ISETP.NE.AND P0, PT, R5, RZ, PT ;  /* 0x000000ff0500720c */ /* 0x000fda0003f05270 */
[----:B------:R-:W0:Y:S01]  /*121a0*/  @!P0 S2R R3, SR_CgaCtaId ;  /* 0x0000000000038919 */ /* 0x000e220000008800 */
[----:B------:R-:W-:-:S04]  /*121b0*/  @!P0 MOV R0, 0x400 ;  /* 0x0000040000008802 */ /* 0x000fc80000000f00 */
[----:B0-----:R-:W-:-:S05]  /*121c0*/  @!P0 LEA R0, R3, R0, 0x18 ;  /* 0x0000000003008211 */ /* 0x001fca00078ec0ff */
[----:B------:R0:W-:Y:S01]  /*121d0*/  @!P0 STS.128 [R0+0x168d0], R16 ;  /* 0x0168d01000008388 */ /* 0x0001e20000000c00 */
[----:B------:R-:W-:Y:S06]  /*121e0*/  BAR.ARV 0x5, 0x200 ;  /* 0x0148000000007b1d */ /* 0x000fec0000002000 */
.L_x_15027:
[----:B------:R2:W-:Y:S01]  /*121f0*/  STL [R1+0x24], RZ ;  /* 0x000024ff01007387 */ /* 0x0005e20000100800 */
[----:B------:R-:W-:Y:S01]  /*12200*/  ULDC UR4, c[0x0][0xc3c] ;  /* 0x00030f0000047ab9 */ /* 0x000fe20000000800 */
[----:B------:R-:W-:Y:S01]  /*12210*/  IMAD.MOV.U32 R27, RZ, RZ, 0x1 ;  /* 0x00000001ff1b7424 */ /* 0x000fe200078e00ff */
[----:B-1----:R-:W-:Y:S01]  /*12220*/  ISETP.GE.AND P0, PT, R19, UR4, PT ;  /* 0x0000000413007c0c */ /* 0x002fe2000bf06270 */
[----:B------:R-:W-:-:S12]  /*12230*/  IMAD.MOV.U32 R23, RZ, RZ, RZ ;  /* 0x000000ffff177224 */ /* 0x000fd800078e00ff */
[----:B--2---:R-:W-:Y:S05]  /*12240*/  @P0 BRA `(.L_x_15035) ;  /* 0x0000005800100947 */ /* 0x004fea0003800000 */
[----:B------:R-:W0:Y:S01]  /*12250*/  S2R R5, SR_TID.X ;  /* 0x0000000000057919 */ /* 0x000e220000002100 */
[----:B------:R-:W1:Y:S01]  /*12260*/  S2UR UR5, SR_CgaCtaId ;  /* 0x00000000000579c3 */ /* 0x000e620000008800 */
[----:B------:R-:W-:Y:S01]  /*12270*/  UMOV UR4, 0x400 ;  /* 0x0000040000047882 */ /* 0x000fe20000000000 */
[----:B------:R-:W-:Y:S01]  /*12280*/  BSSY B8, `(.L_x_15035) ;  /* 0x0000580000087945 */ /* 0x000fe20003800000 */
[----:B------:R2:W-:Y:S01]  /*12290*/  STL [R1+0x24], RZ ;  /* 0x000024ff01007387 */ /* 0x0005e20000100800 */
[----:B------:R-:W-:Y:S01]  /*122a0*/  IMAD.MOV.U32 R27, RZ, RZ, 0x1 ;  /* 0x00000001ff1b7424 */ /* 0x000fe200078e00ff */
[----:B------:R-:W-:Y:S01]  /*122b0*/  ULDC.64 UR38, c[0x0][0x198] ;  /* 0x0000660000267ab9 */ /* 0x000fe20000000a00 */
[----:B------:R-:W-:Y:S01]  /*122c0*/  IMAD.MOV.U32 R23, RZ, RZ, RZ ;  /* 0x000000ffff177224 */ /* 0x000fe200078e00ff */
[----:B------:R-:W-:Y:S01]  /*122d0*/  ULDC UR36, c[0x0][0xc] ;  /* 0x0000030000247ab9 */ /* 0x000fe20000000800 */
[----:B------:R-:W-:Y:S01]  /*122e0*/  IMAD.MOV.U32 R28, RZ, RZ, RZ ;  /* 0x000000ffff1c7224 */ /* 0x000fe200078e00ff */
[----:B-1----:R-:W-:-:S06]  /*122f0*/  ULEA UR4, UR5, UR4, 0x18 ;  /* 0x0000000405047291 */ /* 0x002fcc000f8ec03f */
[----:B------:R-:W-:Y:S01]  /*12300*/  MOV R22, UR4 ;  /* 0x0000000400167c02 */ /* 0x000fe20008000f00 */
[C---:B0-----:R-:W-:Y:S01]  /*12310*/  IMAD.SHL.U32 R0, R5.reuse, 0x8, RZ ;  /* 0x0000000805007824 */ /* 0x041fe200078e00ff */
[----:B------:R-:W-:-:S04]  /*12320*/  LOP3.LUT R4, R5, 0x7f, RZ, 0xc0, !PT ;  /* 0x0000007f05047812 */ /* 0x000fc800078ec0ff */
[----:B------:R-:W-:Y:S01]  /*12330*/  LOP3.LUT R2, R0, 0x1f8, RZ, 0xc0, !PT ;  /* 0x000001f800027812 */ /* 0x000fe200078ec0ff */
[----:B------:R-:W-:Y:S01]  /*12340*/  IMAD.SHL.U32 R3, R4, 0x8, RZ ;  /* 0x0000000804037824 */ /* 0x000fe200078e00ff */
[----:B------:R-:W-:Y:S02]  /*12350*/  SHF.R.U32.HI R4, RZ, 0x3, R4 ;  /* 0x00000003ff047819 */ /* 0x000fe40000011604 */
[----:B------:R-:W-:-:S04]  /*12360*/  LOP3.LUT R2, R2, 0x38, R5, 0x78, !PT ;  /* 0x0000003802027812 */ /* 0x000fc800078e7805 */
[----:B------:R-:W-:Y:S01]  /*12370*/  LOP3.LUT R3, R2, 0x200, R3, 0xf8, !PT ;  /* 0x0000020002037812 */ /* 0x000fe200078ef803 */
[----:B------:R-:W-:-:S05]  /*12380*/  IMAD.SHL.U32 R2, R5, 0x10, RZ ;  /* 0x0000001005027824 */ /* 0x000fca00078e00ff */
[----:B------:R-:W-:Y:S01]  /*12390*/  LOP3.LUT R0, R4, 0x70, R2, 0xf8, !PT ;  /* 0x0000007004007812 */ /* 0x000fe200078ef802 */
[----:B------:R-:W-:Y:S02]  /*123a0*/  IMAD R2, R3, 0x2, R22 ;  /* 0x0000000203027824 */ /* 0x000fe400078e0216 */
[----:B------:R-:W-:-:S03]  /*123b0*/  IMAD.MOV.U32 R0, RZ, RZ, 0x1 ;  /* 0x00000001ff007424 */ /* 0x000fc600078e00ff */
[----:B------:R2:W-:Y:S04]  /*123c0*/  STL [R1+0xc], R2 ;  /* 0x00000c0201007387 */ /* 0x0005e80000100800 */
[----:B------:R2:W-:Y:S02]  /*123d0*/  STL [R1+0x4], R0 ;  /* 0x0000040001007387 */ /* 0x0005e40000100800 */
.L_x_15157:
[----:B0-2---:R-:W0:Y:S02]  /*123e0*/  LDC.64 R2, c[0x0][0xc88] ;  /* 0x00032200ff027b82 */ /* 0x005e240000000a00 */
[----:B0-----:R-:W-:-:S05]  /*123f0*/  IMAD.WIDE R2, R19, 0x4, R2 ;  /* 0x0000000413027825 */ /* 0x001fca00078e0202 */
[----:B------:R-:W2:Y:S01]  /*12400*/  LDG.E R13, desc[UR40][R2.64] ;  /* 0x00000028020d7981 */ /* 0x000ea2000c1e1900 */
[----:B------:R-:W-:Y:S05]  /*12410*/  YIELD ;  /* 0x0000000000007946 */ /* 0x000fea0003800000 */
[----:B------:R-:W-:Y:S01]  /*12420*/  ULDC.64 UR4, c[0x0][0xa28] ;  /* 0x00028a0000047ab9 */ /* 0x000fe20000000a00 */
[----:B------:R-:W-:Y:S01]  /*12430*/  ULDC.64 UR6, c[0x0][0xa00] ;  /* 0x0002800000067ab9 */ /* 0x000fe20000000a00 */
[----:B------:R-:W-:Y:S02]  /*12440*/  ISETP.NE.U32.AND P0, PT, RZ, UR4, PT ;  /* 0x00000004ff007c0c */ /* 0x000fe4000bf05070 */
[----:B-1----:R-:W-:Y:S01]  /*12450*/  CS2R R8, SRZ ;  /* 0x0000000000087805 */ /* 0x002fe2000001ff00 */
[----:B------:R-:W-:Y:S01]  /*12460*/  ULDC.64 UR8, c[0x0][0xa18] ;  /* 0x0002860000087ab9 */ /* 0x000fe20000000a00 */
[----:B------:R-:W-:-:S02]  /*12470*/  ISETP.NE.AND.EX P1, PT, RZ, UR5, PT, P0 ;  /* 0x00000005ff007c0c */ /* 0x000fc4000bf25300 */
[----:B------:R-:W-:-:S04]  /*12480*/  ISETP.NE.U32.AND P0, PT, RZ, UR6, PT ;  /* 0x00000006ff007c0c */ /* 0x000fc8000bf05070 */
[----:B------:R-:W-:Y:S02]  /*12490*/  ISETP.NE.AND.EX P0, PT, RZ, UR7, PT, P0 ;  /* 0x00000007ff007c0c */ /* 0x000fe4000bf05300 */
[----:B--2---:R-:W-:Y:S01]  /*124a0*/  SHF.R.S32.HI R0, RZ, 0x1f, R13 ;  /* 0x0000001fff007819 */ /* 0x004fe2000001140d */
[----:B------:R-:W-:-:S04]  /*124b0*/  IMAD.SHL.U32 R24, R13, 0x4, RZ ;  /* 0x000000040d187824 */ /* 0x000fc800078e00ff */
[C---:B------:R-:W-:Y:S01]  /*124c0*/  @P1 LEA R4, P2, R13.reuse, UR4, 0x2 ;  /* 0x000000040d041c11 */ /* 0x040fe2000f8410ff */
[----:B------:R-:W-:Y:S01]  /*124d0*/  STL [R1+0x10], R13 ;  /* 0x0000100d01007387 */ /* 0x000fe20000100800 */
[C-C-:B------:R-:W-:Y:S02]  /*124e0*/  SHF.L.U64.HI R25, R13.reuse, 0x2, R0.reuse ;  /* 0x000000020d197819 */ /* 0x140fe40000010200 */
[----:B------:R-:W-:Y:S01]  /*124f0*/  @P1 LEA.HI.X R5, R13, UR5, R0, 0x2, P2 ;  /* 0x000000050d051c11 */ /* 0x000fe200090f1400 */
[----:B------:R-:W-:Y:S01]  /*12500*/  ULDC.64 UR4, c[0x0][0xa08] ;  /* 0x0002820000047ab9 */ /* 0x000fe20000000a00 */
[C---:B------:R-:W-:Y:S01]  /*12510*/  IADD3 R2, P2, R24.reuse, UR6, RZ ;  /* 0x0000000618027c10 */ /* 0x040fe2000ff5e0ff */
[----:B------:R0:W-:Y:S03]  /*12520*/  STL [R1+0x30], R0 ;  /* 0x0000300001007387 */ /* 0x0001e60000100800 */
[C---:B------:R-:W-:Y:S01]  /*12530*/  IADD3.X R3, R25.reuse, UR7, RZ, P2, !PT ;  /* 0x0000000719037c10 */ /* 0x040fe200097fe4ff */
[----:B------:R-:W-:Y:S01]  /*12540*/  ULDC.64 UR6, c[0x0][0xa10] ;  /* 0x0002840000067ab9 */ /* 0x000fe20000000a00 */
[----:B------:R-:W-:Y:S01]  /*12550*/  ISETP.NE.U32.AND P3, PT, RZ, UR8, PT ;  /* 0x00000008ff007c0c */ /* 0x000fe2000bf65070 */
[----:B------:R1:W5:Y:S01]  /*12560*/  @P1 LDG.E R8, desc[UR40][R4.64] ;  /* 0x0000002804081981 */ /* 0x000362000c1e1900 */
[----:B------:R-:W-:Y:S01]  /*12570*/  IADD3 R6, P4, R24, UR4, RZ ;  /* 0x0000000418067c10 */ /* 0x000fe2000ff9e0ff */
[----:B------:R-:W-:Y:S01]  /*12580*/  IMAD.MOV.U32 R29, RZ, RZ, RZ ;  /* 0x000000ffff1d7224 */ /* 0x000fe200078e00ff */
[----:B------:R-:W-:Y:S01]  /*12590*/  ISETP.NE.AND.EX P3, PT, RZ, UR9, PT, P3 ;  /* 0x00000009ff007c0c */ /* 0x000fe2000bf65330 */
[----:B------:R-:W2:Y:S01]  /*125a0*/  @P0 LDG.E R9, desc[UR40][R2.64] ;  /* 0x0000002802090981 */ /* 0x000ea2000c1e1900 */
[----:B------:R-:W-:Y:S01]  /*125b0*/  IADD3.X R7, R25, UR5, RZ, P4, !PT ;  /* 0x0000000519077c10 */ /* 0x000fe2000a7fe4ff */
[----:B0-----:R-:W-:Y:S01]  /*125c0*/  IMAD.MOV.U32 R0, RZ, RZ, RZ ;  /* 0x000000ffff007224 */ /* 0x001fe200078e00ff */
[----:B------:R-:W-:-:S02]  /*125d0*/  ISETP.NE.U32.AND P1, PT, RZ, UR4, PT ;  /* 0x00000004ff007c0c */ /* 0x000fc4000bf25070 */
[----:B------:R-:W-:Y:S02]  /*125e0*/  ISETP.NE.U32.AND P2, PT, RZ, UR6, PT ;  /* 0x00000006ff007c0c */ /* 0x000fe4000bf45070 */
[C---:B-1----:R-:W-:Y:S01]  /*125f0*/  IADD3 R4, P4, R24.reuse, UR6, RZ ;  /* 0x0000000618047c10 */ /* 0x042fe2000ff9e0ff */
[----:B------:R-:W-:Y:S01]  /*12600*/  ULDC UR4, c[0x0][0x288] ;  /* 0x0000a20000047ab9 */ /* 0x000fe20000000800 */
[----:B------:R-:W-:Y:S02]  /*12610*/  ISETP.NE.AND.EX P1, PT, RZ, UR5, PT, P1 ;  /* 0x00000005ff007c0c */ /* 0x000fe4000bf25310 */
[----:B------:R-:W-:Y:S02]  /*12620*/  IADD3.X R5, R25, UR7, RZ, P4, !PT ;  /* 0x0000000719057c10 */ /* 0x000fe4000a7fe4ff */
[----:B------:R-:W-:Y:S02]  /*12630*/  @P3 IADD3 R10, P4, R24, UR8, RZ ;  /* 0x00000008180a3c10 */ /* 0x000fe4000ff9e0ff */
[----:B------:R-:W-:-:S02]  /*12640*/  ISETP.NE.AND.EX P2, PT, RZ, UR7, PT, P2 ;  /* 0x00000007ff007c0c */ /* 0x000fc4000bf45320 */
[----:B------:R-:W-:-:S05]  /*12650*/  @P3 IADD3.X R11, R25, UR9, RZ, P4, !PT ;  /* 0x00000009190b3c10 */ /* 0x000fca000a7fe4ff */
[----:B------:R-:W5:Y:S06]  /*12660*/  @P1 LDG.E R29, desc[UR40][R6.64] ;  /* 0x00000028061d1981 */ /* 0x000f6c000c1e1900 */
        /* <DEDUP_REMOVED lines=14> */
[----:B------:R-:W-:Y:S01]  /*12750*/  MOV R12, R9 ;  /* 0x00000009000c7202 */ /* 0x000fe20000000f00 */
[----:B0-----:R-:W-:Y:S01]  /*12760*/  IMAD.U32 R9, RZ, RZ, UR5 ;  /* 0x00000005ff097e24 */ /* 0x001fe2000f8e00ff */
[----:B----4-:R-:W-:Y:S06]  /*12770*/  @P3 BRA `(.L_x_15036) ;  /* 0x0000000000143947 */ /* 0x010fec0003800000 */
[----:B------:R-:W-:Y:S05]  /*12780*/  @!P0 BRA `(.L_x_15036) ;  /* 0x0000000000108947 */ /* 0x000fea0003800000 */
[----:B------:R-:W2:Y:S04]  /*12790*/  LDG.E R11, desc[UR40][R2.64] ;  /* 0x00000028020b7981 */ /* 0x000ea8000c1e1900 */
[----:B------:R-:W2:Y:S02]  /*127a0*/  LDG.E R2, desc[UR40][R2.64+0x4] ;  /* 0x0000042802027981 */ /* 0x000ea4000c1e1900 */
[----:B--2---:R-:W-:-:S05]  /*127b0*/  IMAD.IADD R12, R2, 0x1, -R11 ;  /* 0x00000001020c7824 */ /* 0x004fca00078e0a0b */
[----:B------:R0:W-:Y:S02]  /*127c0*/  STL [R1+0x20], R12 ;  /* 0x0000200c01007387 */ /* 0x0001e40000100800 */
.L_x_15036:
        /* <DEDUP_REMOVED lines=10> */
.L_x_15037:
[----:B------:R-:W-:Y:S05]  /*12870*/  @!P1 BRA `(.L_x_15038) ;  /* 0x00000000000c9947 */ /* 0x000fea0003800000 */
[----:B------:R-:W2:Y:S04]  /*12880*/  LDG.E R10, desc[UR40][R6.64] ;  /* 0x00000028060a7981 */ /* 0x000ea8000c1e1900 */
[----:B------:R-:W2:Y:S02]  /*12890*/  LDG.E R6, desc[UR40][R6.64+0x4] ;  /* 0x0000042806067981 */ /* 0x000ea4000c1e1900 */
[----:B--2---:R-:W-:-:S07]  /*128a0*/  IMAD.IADD R10, R6, 0x1, -R10 ;  /* 0x00000001060a7824 */ /* 0x004fce00078e0a0a */
.L_x_15038:
[----:B-1----:R-:W2:Y:S01]  /*128b0*/  @P2 LDG.E R2, desc[UR40][R4.64] ;  /* 0x0000002804022981 */ /* 0x002ea2000c1e1900 */
[----:B------:R-:W1:Y:S01]  /*128c0*/  LDC R3, c[0x0][0x448] ;  /* 0x00011200ff037b82 */ /* 0x000e620000000800 */
[----:B-----5:R-:W-:Y:S02]  /*128d0*/  IMAD.IADD R10, R10, 0x1, -R8 ;  /* 0x000000010a0a7824 */ /* 0x020fe400078e0a08 */
[----:B------:R-:W2:Y:S01]  /*128e0*/  @P2 LDG.E R4, desc[UR40][R4.64+0x4] ;  /* 0x0000042804042981 */ /* 0x000ea2000c1e1900 */
[----:B-1----:R-:W-:-:S13]  /*128f0*/  ISETP.NE.AND P0, PT, R3, 0x1, PT ;  /* 0x000000010300780c */ /* 0x002fda0003f05270 */
[----:B------:R-:W1:Y:S01]  /*12900*/  @P0 LDC R3, c[0x0][0x450] ;  /* 0x00011400ff030b82 */ /* 0x000e620000000800 */
[----:B------:R-:W-:Y:S01]  /*12910*/  BSSY B0, `(.L_x_15039) ;  /* 0x00000ec000007945 */ /* 0x000fe20003800000 */
[----:B--2---:R-:W-:-:S06]  /*12920*/  @P2 IADD3 R9, -R2, R4, RZ ;  /* 0x0000000402092210 */ /* 0x004fcc0007ffe1ff */
[----:B------:R-:W2:Y:S01]  /*12930*/  @P0 LDC R4, c[0x0][0x44c] ;  /* 0x00011300ff040b82 */ /* 0x000ea20000000800 */
[----:B------:R-:W-:-:S04]  /*12940*/  IMAD R2, R17, 0xc0, RZ ;  /* 0x000000c011027824 */ /* 0x000fc800078e02ff */
[----:B------:R-:W-:-:S04]  /*12950*/  VIADD R2, R2, 0xbf ;  /* 0x000000bf02027836 */ /* 0x000fc80000000000 */
[----:B--2---:R-:W-:-:S05]  /*12960*/  @P0 IMAD.HI.U32 R4, R2, R4, RZ ;  /* 0x0000000402040227 */ /* 0x004fca00078e00ff */
[----:B-1----:R-:W-:Y:S01]  /*12970*/  @P0 SHF.R.U32.HI R2, RZ, R3, R4 ;  /* 0x00000003ff020219 */ /* 0x002fe20000011604 */
[----:B------:R-:W-:-:S05]  /*12980*/  IMAD.IADD R3, R10, 0x1, R9 ;  /* 0x000000010a037824 */ /* 0x000fca00078e0209 */
[C---:B------:R-:W-:Y:S01]  /*12990*/  IADD3 R20, R3.reuse, 0x80, -R12 ;  /* 0x0000008003147810 */ /* 0x040fe20007ffe80c */
[----:B------:R-:W-:-:S04]  /*129a0*/  VIADD R3, R3, 0x7f ;  /* 0x0000007f03037836 */ /* 0x000fc80000000000 */
        /* <DEDUP_REMOVED lines=8> */
[--C-:B------:R-:W-:Y:S02]  /*12a30*/  IMAD R2, R2, 0x80, -R10.reuse ;  /* 0x0000008002027824 */ /* 0x100fe400078e0a0a */
[----:B------:R-:W-:-:S03]  /*12a40*/  IMAD.MOV R10, RZ, RZ, -R10 ;  /* 0x000000ffff0a7224 */ /* 0x000fc600078e0a0a */
[----:B------:R-:W-:Y:S02]  /*12a50*/  VIMNMX R2, R2, R9, PT ;  /* 0x0000000902027248 */ /* 0x000fe40003fe0100 */
[----:B------:R-:W-:-:S04]  /*12a60*/  VIMNMX R10, RZ, R10, !PT ;  /* 0x0000000aff0a7248 */ /* 0x000fc80007fe0100 */
[----:B------:R-:W-:Y:S02]  /*12a70*/  ISETP.GT.AND P0, PT, R2, R10, PT ;  /* 0x0000000a0200720c */ /* 0x000fe40003f04270 */
[----:B------:R-:W-:-:S11]  /*12a80*/  SHF.R.U32.HI R3, RZ, 0x7, R10 ;  /* 0x00000007ff037819 */ /* 0x000fd6000001160a */
[----:B------:R-:W-:-:S05]  /*12a90*/  @P0 VIADD R2, R2, 0x7f ;  /* 0x0000007f02020836 */ /* 0x000fca0000000000 */
[----:B------:R-:W-:-:S04]  /*12aa0*/  @P0 SHF.R.S32.HI R4, RZ, 0x1f, R2 ;  /* 0x0000001fff040819 */ /* 0x000fc80000011402 */
[----:B------:R-:W-:Y:S02]  /*12ab0*/  @P0 LEA.HI R2, R4, R2, RZ, 0x7 ;  /* 0x0000000204020211 */ /* 0x000fe400078f38ff */
[----:B------:R-:W-:Y:S02]  /*12ac0*/  MOV R4, R3 ;  /* 0x0000000300047202 */ /* 0x000fe40000000f00 */
[----:B------:R-:W-:-:S04]  /*12ad0*/  @P0 SHF.R.S32.HI R4, RZ, 0x7, R2 ;  /* 0x00000007ff040819 */ /* 0x000fc80000011402 */
[----:B------:R-:W-:Y:S02]  /*12ae0*/  ISETP.GT.AND P1, PT, R4, R3, PT ;  /* 0x000000030400720c */ /* 0x000fe40003f24270 */
[----:B------:R-:W-:-:S11]  /*12af0*/  PLOP3.LUT P0, PT, PT, PT, PT, 0x80, 0x0 ;  /* 0x000000000000781c */ /* 0x000fd60003f0f070 */
        /* <DEDUP_REMOVED lines=8> */
.L_x_15210:
[----:B--2---:R-:W-:Y:S02]  /*12b80*/  ISETP.NE.AND P0, PT, R14, RZ, PT ;  /* 0x000000ff0e00720c */ /* 0x004fe40003f05270 */
[----:B------:R-:W-:-:S11]  /*12b90*/  PLOP3.LUT P6, PT, PT, PT, PT, 0x8, 0x0 ;  /* 0x000000000000781c */ /* 0x000fd60003fce170 */
[----:B------:R-:W-:Y:S05]  /*12ba0*/  @P0 BRA `(.L_x_15042) ;  /* 0x00000000000c0947 */ /* 0x000fea0003800000 */
[----:B------:R-:W-:-:S03]  /*12bb0*/  UMOV UR4, 0xffffffff ;  /* 0xffffffff00047882 */ /* 0x000fc60000000000 */
[----:B------:R-:W-:Y:S05]  /*12bc0*/  BRA.DIV UR4, `(.L_x_15043) ;  /* 0x0000006604447947 */ /* 0x000fea000b800000 */
[----:B------:R-:W-:-:S13]  /*12bd0*/  ELECT P6, URZ, PT ;  /* 0x00000000003f782f */ /* 0x000fda00038c0000 */
.L_x_15042:
        /* <DEDUP_REMOVED lines=9> */
.L_x_15213:
[----:B------:R-:W-:Y:S05]  /*12c70*/  BSYNC B1 ;  /* 0x0000000000017941 */ /* 0x000fea0003800000 */
.L_x_15044:
[----:B------:R-:W-:Y:S04]  /*12c80*/  BSSY B1, `(.L_x_15046) ;  /* 0x0000050000017945 */ /* 0x000fe80003800000 */
[----:B------:R-:W-:Y:S05]  /*12c90*/  @!P6 BRA `(.L_x_15047) ;  /* 0x000000040038e947 */ /* 0x000fea0003800000 */
[----:B------:R-:W2:Y:S01]  /*12ca0*/  LDL R6, [R1+0x4] ;  /* 0x0000040001067983 */ /* 0x000ea20000100800 */
[----:B-1----:R-:W-:Y:S01]  /*12cb0*/  IMAD R5, R28, 0x8, R22 ;  /* 0x000000081c057824 */ /* 0x002fe200078e0216 */
[----:B------:R-:W1:Y:S01]  /*12cc0*/  S2R R7, SR_TID.X ;  /* 0x0000000000077919 */ /* 0x000e620000002100 */
[----:B------:R-:W-:Y:S01]  /*12cd0*/  BSSY B2, `(.L_x_15048) ;  /* 0x0000006000027945 */ /* 0x000fe20003800000 */
[----:B-1----:R-:W-:-:S04]  /*12ce0*/  LOP3.LUT R7, R7, 0x7f, RZ, 0xc0, !PT ;  /* 0x0000007f07077812 */ /* 0x002fc800078ec0ff */
[----:B------:R-:W-:Y:S02]  /*12cf0*/  ISETP.NE.AND P1, PT, R7, RZ, PT ;  /* 0x000000ff0700720c */ /* 0x000fe40003f25270 */
[----:B--2---:R-:W-:-:S04]  /*12d00*/  SHF.L.U32 R6, R6, 0x1f, RZ ;  /* 0x0000001f06067819 */ /* 0x004fc800000006ff */
[----:B------:R-:W1:Y:S02]  /*12d10*/  SYNCS.PHASECHK.TRANS64.TRYWAIT P0, [R5+URZ+0x168a0], R6 ;  /* 0x0168a006050075a7 */ /* 0x000e64000800017f */
[----:B-1----:R-:W-:Y:S05]  /*12d20*/  @!P0 BRA `(.L_x_15049) ;  /* 0x0000006400208947 */ /* 0x002fea0003800000 */
.L_x_15214:
[----:B------:R-:W-:Y:S05]  /*12d30*/  BSYNC B2 ;  /* 0x0000000000027941 */ /* 0x000fea0003800000 */
.L_x_15048:
        /* <DEDUP_REMOVED lines=9> */
.L_x_15051:
[----:B------:R-:W-:Y:S05]  /*12dd0*/  BSYNC B2 ;  /* 0x0000000000027941 */ /* 0x000fea0003800000 */
.L_x_15050:
[----:B------:R-:W-:Y:S01]  /*12de0*/  IMAD.MOV.U32 R11, RZ, RZ, RZ ;  /* 0x000000ffff0b7224 */ /* 0x000fe200078e00ff */
[----:B------:R-:W-:Y:S01]  /*12df0*/  UIADD3 UR4, UP0, UR38, 0x570, URZ ;  /* 0x0000057026047890 */ /* 0x000fe2000ff1e03f */
[----:B------:R-:W-:Y:S01]  /*12e00*/  IMAD R7, R4, 0x80, R0 ;  /* 0x0000008004077824 */ /* 0x000fe200078e0200 */
[----:B------:R-:W-:Y:S01]  /*12e10*/  PLOP3.LUT P0, PT, PT, PT, PT, 0x80, 0x0 ;  /* 0x000000000000781c */ /* 0x000fe20003f0f070 */
[C---:B------:R-:W-:Y:S01]  /*12e20*/  IMAD R8, R28.reuse, 0x4000, R22 ;  /* 0x000040001c087824 */ /* 0x040fe200078e0216 */
[----:B------:R-:W-:Y:S01]  /*12e30*/  R2UR UR10, R11 ;  /* 0x000000000b0a72ca */ /* 0x000fe200000e0000 */
[----:B------:R-:W-:Y:S01]  /*12e40*/  IMAD.SHL.U32 R10, R28, 0x2000, RZ ;  /* 0x000020001c0a7824 */ /* 0x000fe200078e00ff */
[----:B------:R-:W-:Y:S01]  /*12e50*/  IADD3 R7, R7, -0x80, RZ ;  /* 0xffffff8007077810 */ /* 0x000fe20007ffe0ff */
[----:B------:R-:W-:Y:S01]  /*12e60*/  VIADD R8, R8, 0xe400 ;  /* 0x0000e40008087836 */ /* 0x000fe20000000000 */
[----:B------:R-:W-:Y:S01]  /*12e70*/  UIADD3.X UR5, URZ, UR39, URZ, UP0, !UPT ;  /* 0x000000273f057290 */ /* 0x000fe200087fe43f */
[----:B------:R-:W-:Y:S01]  /*12e80*/  VIADD R9, R5, 0x16890 ;  /* 0x0001689005097836 */ /* 0x000fe20000000000 */
[----:B------:R-:W-:Y:S01]  /*12e90*/  UMOV UR6, 0x0 ;  /* 0x0000000000067882 */ /* 0x000fe20000000000 */
[----:B------:R-:W-:-:S09]  /*12ea0*/  UMOV UR7, 0x12f00000 ;  /* 0x12f0000000077882 */ /* 0x000fd20000000000 */
.L_x_15052:
        /* <DEDUP_REMOVED lines=13> */
.L_x_15215:
[----:B------:R-:W-:Y:S05]  /*12f80*/  BSYNC B2 ;  /* 0x0000000000027941 */ /* 0x000fea0003800000 */
.L_x_15053:
[----:B------:R-:W-:Y:S01]  /*12f90*/  BSSY B2, `(.L_x_15055) ;  /* 0x000000b000027945 */ /* 0x000fe20003800000 */
[----:B------:R-:W-:Y:S02]  /*12fa0*/  IMAD.MOV.U32 R8, RZ, RZ, 0x0 ;  /* 0x00000000ff087424 */ /* 0x000fe400078e00ff */
[----:B------:R-:W-:Y:S01]  /*12fb0*/  IMAD.MOV.U32 R9, RZ, RZ, 0x12f00000 ;  /* 0x12f00000ff097424 */ /* 0x000fe200078e00ff */
[----:B------:R-:W-:Y:S06]  /*12fc0*/  @P1 BRA `(.L_x_15056) ;  /* 0x00000000001c1947 */ /* 0x000fec0003800000 */
[----:B0-----:R-:W0:Y:S01]  /*12fd0*/  S2R R12, SR_TID.X ;  /* 0x00000000000c7919 */ /* 0x001e220000002100 */
[----:B-12---:R-:W-:-:S04]  /*12fe0*/  IMAD.MOV.U32 R6, RZ, RZ, 0x4000 ;  /* 0x00004000ff067424 */ /* 0x006fc800078e00ff */
[----:B------:R3:W-:Y:S01]  /*12ff0*/  SYNCS.ARRIVE.TRANS64 RZ, [R5+URZ+0x168b0], R6 ;  /* 0x0168b00605ff79a7 */ /* 0x0007e2000800003f */
[----:B0-----:R-:W-:-:S04]  /*13000*/  LOP3.LUT R12, R12, 0x1f, RZ, 0xc0, !PT ;  /* 0x0000001f0c0c7812 */ /* 0x001fc800078ec0ff */
[----:B------:R-:W-:-:S13]  /*13010*/  ISETP.NE.AND P0, PT, R12, RZ, PT ;  /* 0x000000ff0c00720c */ /* 0x000fda0003f05270 */
[----:B---3--:R-:W-:Y:S05]  /*13020*/  @!P0 BRA `(.L_x_15056) ;  /* 0x0000000000048947 */ /* 0x008fea0003800000 */
[----:B------:R-:W-:Y:S01]  /*13030*/  BPT.TRAP 0x1 ;  /* 0x000000040000795c */ /* 0x000fe20000300000 */
.L_x_15056:
[----:B------:R-:W-:Y:S05]  /*13040*/  BSYNC B2 ;  /* 0x0000000000027941 */ /* 0x000fea0003800000 */
.L_x_15055:
[----:B------:R-:W-:Y:S01]  /*13050*/  R2UR UR10, R11 ;  /* 0x000000000b0a72ca */ /* 0x000fe200000e0000 */
[----:B-12---:R-:W-:Y:S01]  /*13060*/  IMAD R6, R10, 0x2, R22 ;  /* 0x000000020a067824 */ /* 0x006fe200078e0216 */
[----:B------:R-:W-:Y:S01]  /*13070*/  R2UR UR6, R8 ;  /* 0x00000000080672ca */ /* 0x000fe200000e0000 */
[----:B------:R-:W-:Y:S01]  /*13080*/  UIADD3 UR4, UP0, UR38, 0x670, URZ ;  /* 0x0000067026047890 */ /* 0x000fe2000ff1e03f */
[----:B------:R-:W-:Y:S01]  /*13090*/  R2UR UR7, R9 ;  /* 0x00000000090772ca */ /* 0x000fe200000e0000 */
[----:B------:R-:W-:Y:S01]  /*130a0*/  VIADD R6, R6, 0x400 ;  /* 0x0000040006067836 */ /* 0x000fe20000000000 */
[----:B------:R-:W-:Y:S01]  /*130b0*/  PLOP3.LUT P0, PT, PT, PT, PT, 0x80, 0x0 ;  /* 0x000000000000781c */ /* 0x000fe20003f0f070 */
[----:B------:R-:W-:Y:S01]  /*130c0*/  UIADD3.X UR5, URZ, UR39, URZ, UP0, !UPT ;  /* 0x000000273f057290 */ /* 0x000fe200087fe43f */
[----:B------:R-:W-:-:S11]  /*130d0*/  IADD3 R5, R5, 0x168b0, RZ ;  /* 0x000168b005057810 */ /* 0x000fd60007ffe0ff */
.L_x_15057:
        /* <DEDUP_REMOVED lines=10> */
.L_x_15047:
[----:B------:R-:W-:Y:S05]  /*13180*/  BSYNC B1 ;  /* 0x0000000000017941 */ /* 0x000fea0003800000 */
.L_x_15046:
[----:B------:R-:W2:Y:S01]  /*13190*/  LDL.LU R8, [R1+0x4] ;  /* 0x0000040001087983 */ /* 0x000ea20000300800 */
[----:B------:R-:W-:Y:S01]  /*131a0*/  VIADD R28, R28, 0x1 ;  /* 0x000000011c1c7836 */ /* 0x000fe20000000000 */
[----:B------:R-:W-:Y:S01]  /*131b0*/  PLOP3.LUT P0, PT, PT, PT, PT, 0x8, 0x0 ;  /* 0x000000000000781c */ /* 0x000fe20003f0e170 */
[----:B------:R-:W-:-:S03]  /*131c0*/  VIADD R4, R4, 0xfffffffe ;  /* 0xfffffffe04047836 */ /* 0x000fc60000000000 */
[----:B------:R-:W-:Y:S02]  /*131d0*/  ISETP.NE.AND P1, PT, R28, 0x2, PT ;  /* 0x000000021c00780c */ /* 0x000fe40003f25270 */
[----:B------:R-:W-:Y:S02]  /*131e0*/  ISETP.GE.AND P2, PT, R4, R3, PT ;  /* 0x000000030400720c */ /* 0x000fe40003f46270 */
[----:B-1----:R-:W-:Y:S02]  /*131f0*/  SEL R5, RZ, 0x1, P1 ;  /* 0x00000001ff057807 */ /* 0x002fe40000800000 */
[----:B------:R-:W-:Y:S02]  /*13200*/  SEL R28, R28, RZ, P1 ;  /* 0x000000ff1c1c7207 */ /* 0x000fe40000800000 */
[----:B--2---:R-:W-:-:S05]  /*13210*/  LOP3.LUT R8, R8, R5, RZ, 0x3c, !PT ;  /* 0x0000000508087212 */ /* 0x004fca00078e3cff */
[----:B------:R1:W-:Y:S02]  /*13220*/  STL [R1+0x4], R8 ;  /* 0x0000040801007387 */ /* 0x0003e40000100800 */
[----:B------:R-:W-:Y:S05]  /*13230*/  @!P2 BRA `(.L_x_15040) ;  /* 0x000000040064a947 */ /* 0x000fea0003800000 */
.L_x_15070:
[----:B------:R-:W-:Y:S05]  /*13240*/  YIELD ;  /* 0x0000000000007946 */ /* 0x000fea0003800000 */
[----:B------:R-:W-:Y:S04]  /*13250*/  BSSY B1, `(.L_x_15058) ;  /* 0x000004d000017945 */ /* 0x000fe80003800000 */
[----:B--2---:R-:W-:Y:S05]  /*13260*/  @!P6 BRA `(.L_x_15059) ;  /* 0x00000004002ce947 */ /* 0x004fea0003800000 */
[----:B------:R-:W2:Y:S01]  /*13270*/  LDL R6, [R1+0x4] ;  /* 0x0000040001067983 */ /* 0x000ea20000100800 */
[----:B------:R-:W3:Y:S02]  /*13280*/  S2R R5, SR_TID.X ;  /* 0x0000000000057919 */ /* 0x000ee40000002100 */
[----:B---3--:R-:W-:Y:S01]  /*13290*/  LOP3.LUT R7, R5, 0x7f, RZ, 0xc0, !PT ;  /* 0x0000007f05077812 */ /* 0x008fe200078ec0ff */
[----:B------:R-:W-:Y:S01]  /*132a0*/  IMAD R5, R28, 0x8, R22 ;  /* 0x000000081c057824 */ /* 0x000fe200078e0216 */
[----:B------:R-:W-:Y:S02]  /*132b0*/  BSSY B2, `(.L_x_15060) ;  /* 0x0000005000027945 */ /* 0x000fe40003800000 */
[----:B------:R-:W-:Y:S02]  /*132c0*/  ISETP.NE.AND P2, PT, R7, RZ, PT ;  /* 0x000000ff0700720c */ /* 0x000fe40003f45270 */
[----:B--2---:R-:W-:-:S04]  /*132d0*/  SHF.L.U32 R6, R6, 0x1f, RZ ;  /* 0x0000001f06067819 */ /* 0x004fc800000006ff */
[----:B------:R-:W2:Y:S02]  /*132e0*/  SYNCS.PHASECHK.TRANS64.TRYWAIT P1, [R5+URZ+0x168a0], R6 ;  /* 0x0168a006050075a7 */ /* 0x000ea4000802017f */
[----:B--2---:R-:W-:Y:S05]  /*132f0*/  @!P1 BRA `(.L_x_15061) ;  /* 0x0000005c00d49947 */ /* 0x004fea0003800000 */
.L_x_15216:
[----:B------:R-:W-:Y:S05]  /*13300*/  BSYNC B2 ;  /* 0x0000000000027941 */ /* 0x000fea0003800000 */
.L_x_15060:
[----:B------:R-:W-:Y:S04]  /*13310*/  BSSY B2, `(.L_x_15062) ;  /* 0x0000009000027945 */ /* 0x000fe80003800000 */
[----:B------:R-:W-:Y:S05]  /*13320*/  @P2 BRA `(.L_x_15063) ;  /* 0x00000000001c2947 */ /* 0x000fea0003800000 */
[----:B------:R-:W1:Y:S02]  /*13330*/  S2R R7, SR_TID.X ;  /* 0x0000000000077919 */ /* 0x000e640000002100 */
[----:B-1----:R-:W-:Y:S01]  /*13340*/  LOP3.LUT R8, R7, 0x1f, RZ, 0xc0, !PT ;  /* 0x0000001f07087812 */ /* 0x002fe200078ec0ff */
[----:B------:R-:W-:-:S03]  /*13350*/  IMAD.MOV.U32 R7, RZ, RZ, 0x4000 ;  /* 0x00004000ff077424 */ /* 0x000fc600078e00ff */
[----:B------:R-:W-:Y:S01]  /*13360*/  ISETP.NE.AND P1, PT, R8, RZ, PT ;  /* 0x000000ff0800720c */ /* 0x000fe20003f25270 */
[----:B------:R3:W-:-:S12]  /*13370*/  SYNCS.ARRIVE.TRANS64 RZ, [R5+URZ+0x16890], R7 ;  /* 0x0168900705ff79a7 */ /* 0x0007d8000800003f */
[----:B---3--:R-:W-:Y:S05]  /*13380*/  @!P1 BRA `(.L_x_15063) ;  /* 0x0000000000049947 */ /* 0x008fea0003800000 */
[----:B------:R-:W-:Y:S01]  /*13390*/  BPT.TRAP 0x1 ;  /* 0x000000040000795c */ /* 0x000fe20000300000 */
.L_x_15063:
[----:B------:R-:W-:Y:S05]  /*133a0*/  BSYNC B2 ;  /* 0x0000000000027941 */ /* 0x000fea0003800000 */
.L_x_15062:
[----:B------:R-:W-:Y:S01]  /*133b0*/  IMAD.MOV.U32 R11, RZ, RZ, RZ ;  /* 0x000000ffff0b7224 */ /* 0x000fe200078e00ff */
[----:B------:R-:W-:Y:S01]  /*133c0*/  UIADD3 UR4, UP0, UR38, 0x570, URZ ;  /* 0x0000057026047890 */ /* 0x000fe2000ff1e03f */
[----:B------:R-:W-:Y:S01]  /*133d0*/  IMAD R7, R28, 0x4000, R22 ;  /* 0x000040001c077824 */ /* 0x000fe200078e0216 */
[----:B------:R-:W-:Y:S01]  /*133e0*/  PLOP3.LUT P1, PT, PT, PT, PT, 0x80, 0x0 ;  /* 0x000000000000781c */ /* 0x000fe20003f2f070 */
[----:B------:R-:W-:Y:S01]  /*133f0*/  VIADD R9, R5, 0x16890 ;  /* 0x0001689005097836 */ /* 0x000fe20000000000 */
[----:B------:R-:W-:Y:S01]  /*13400*/  R2UR UR10, R11 ;  /* 0x000000000b0a72ca */ /* 0x000fe200000e0000 */
[----:B------:R-:W-:Y:S01]  /*13410*/  VIADD R10, R7, 0xe400 ;  /* 0x0000e400070a7836 */ /* 0x000fe20000000000 */
[----:B-1----:R-:W-:Y:S01]  /*13420*/  LEA R8, R4, R0, 0x7 ;  /* 0x0000000004087211 */ /* 0x002fe200078e38ff */
[----:B------:R-:W-:Y:S01]  /*13430*/  UIADD3.X UR5, URZ, UR39, URZ, UP0, !UPT ;  /* 0x000000273f057290 */ /* 0x000fe200087fe43f */
[----:B------:R-:W-:Y:S01]  /*13440*/  UMOV UR6, 0x0 ;  /* 0x0000000000067882 */ /* 0x000fe20000000000 */
[----:B------:R-:W-:-:S10]  /*13450*/  UMOV UR7, 0x12f00000 ;  /* 0x12f0000000077882 */ /* 0x000fd40000000000 */
.L_x_15064:
        /* <DEDUP_REMOVED lines=13> */
.L_x_15217:
[----:B------:R-:W-:Y:S05]  /*13530*/  BSYNC B2 ;  /* 0x0000000000027941 */ /* 0x000fea0003800000 */
.L_x_15065:
[----:B------:R-:W-:Y:S01]  /*13540*/  BSSY B2, `(.L_x_15067) ;  /* 0x000000b000027945 */ /* 0x000fe20003800000 */
[----:B0-----:R-:W-:Y:S02]  /*13550*/  IMAD.MOV.U32 R12, RZ, RZ, 0x0 ;  /* 0x00000000ff0c7424 */ /* 0x001fe400078e00ff */
[----:B------:R-:W-:Y:S01]  /*13560*/  IMAD.MOV.U32 R13, RZ, RZ, 0x12f00000 ;  /* 0x12f00000ff0d7424 */ /* 0x000fe200078e00ff */
[----:B------:R-:W-:Y:S06]  /*13570*/  @P2 BRA `(.L_x_15068) ;  /* 0x00000000001c2947 */ /* 0x000fec0003800000 */
[----:B------:R-:W0:Y:S01]  /*13580*/  S2R R9, SR_TID.X ;  /* 0x0000000000097919 */ /* 0x000e220000002100 */
[----:B-12---:R-:W-:-:S04]  /*13590*/  IMAD.MOV.U32 R6, RZ, RZ, 0x4000 ;  /* 0x00004000ff067424 */ /* 0x006fc800078e00ff */
[----:B------:R3:W-:Y:S01]  /*135a0*/  SYNCS.ARRIVE.TRANS64 RZ, [R5+URZ+0x168b0], R6 ;  /* 0x0168b00605ff79a7 */ /* 0x0007e2000800003f */
[----:B0-----:R-:W-:-:S04]  /*135b0*/  LOP3.LUT R9, R9, 0x1f, RZ, 0xc0, !PT ;  /* 0x0000001f09097812 */ /* 0x001fc800078ec0ff */
[----:B------:R-:W-:-:S13]  /*135c0*/  ISETP.NE.AND P1, PT, R9, RZ, PT ;  /* 0x000000ff0900720c */ /* 0x000fda0003f25270 */
[----:B---3--:R-:W-:Y:S05]  /*135d0*/  @!P1 BRA `(.L_x_15068) ;  /* 0x0000000000049947 */ /* 0x008fea0003800000 */
[----:B------:R-:W-:Y:S01]  /*135e0*/  BPT.TRAP 0x1 ;  /* 0x000000040000795c */ /* 0x000fe20000300000 */
.L_x_15068:
[----:B------:R-:W-:Y:S05]  /*135f0*/  BSYNC B2 ;  /* 0x0000000000027941 */ /* 0x000fea0003800000 */
.L_x_15067:
[----:B------:R-:W-:Y:S01]  /*13600*/  R2UR UR10, R11 ;  /* 0x000000000b0a72ca */ /* 0x000fe200000e0000 */
[----:B------:R-:W-:Y:S01]  /*13610*/  UIADD3 UR4, UP0, UR38, 0x670, URZ ;  /* 0x0000067026047890 */ /* 0x000fe2000ff1e03f */
[----:B------:R-:W-:Y:S01]  /*13620*/  R2UR UR6, R12 ;  /* 0x000000000c0672ca */ /* 0x000fe200000e0000 */
[----:B------:R-:W-:Y:S01]  /*13630*/  VIADD R7, R7, 0x400 ;  /* 0x0000040007077836 */ /* 0x000fe20000000000 */
[----:B------:R-:W-:Y:S01]  /*13640*/  R2UR UR7, R13 ;  /* 0x000000000d0772ca */ /* 0x000fe200000e0000 */
[----:B-12---:R-:W-:Y:S01]  /*13650*/  VIADD R5, R5, 0x168b0 ;  /* 0x000168b005057836 */ /* 0x006fe20000000000 */
[----:B------:R-:W-:Y:S01]  /*13660*/  PLOP3.LUT P1, PT, PT, PT, PT, 0x80, 0x0 ;  /* 0x000000000000781c */ /* 0x000fe20003f2f070 */
[----:B------:R-:W-:-:S12]  /*13670*/  UIADD3.X UR5, URZ, UR39, URZ, UP0, !UPT ;  /* 0x000000273f057290 */ /* 0x000fd800087fe43f */
.L_x_15069:
        /* <DEDUP_REMOVED lines=10> */
.L_x_15059:
[----:B------:R-:W-:Y:S05]  /*13720*/  BSYNC B1 ;  /* 0x0000000000017941 */ /* 0x000fea0003800000 */
.L_x_15058:
[----:B------:R-:W2:Y:S01]  /*13730*/  LDL.LU R6, [R1+0x4] ;  /* 0x0000040001067983 */ /* 0x000ea20000300800 */
[----:B------:R-:W-:Y:S02]  /*13740*/  IADD3 R28, R28, 0x1, RZ ;  /* 0x000000011c1c7810 */ /* 0x000fe40007ffe0ff */
[C---:B------:R-:W-:Y:S01]  /*13750*/  ISETP.GT.AND P2, PT, R4.reuse, R3, PT ;  /* 0x000000030400720c */ /* 0x040fe20003f44270 */
[----:B------:R-:W-:Y:S01]  /*13760*/  VIADD R4, R4, 0xffffffff ;  /* 0xffffffff04047836 */ /* 0x000fe20000000000 */
[----:B------:R-:W-:-:S04]  /*13770*/  ISETP.NE.AND P1, PT, R28, 0x2, PT ;  /* 0x000000021c00780c */ /* 0x000fc80003f25270 */
[----:B------:R-:W-:Y:S02]  /*13780*/  SEL R5, RZ, 0x1, P1 ;  /* 0x00000001ff057807 */ /* 0x000fe40000800000 */
[----:B------:R-:W-:Y:S02]  /*13790*/  SEL R28, R28, RZ, P1 ;  /* 0x000000ff1c1c7207 */ /* 0x000fe40000800000 */
[----:B--2---:R-:W-:-:S05]  /*137a0*/  LOP3.LUT R6, R6, R5, RZ, 0x3c, !PT ;  /* 0x0000000506067212 */ /* 0x004fca00078e3cff */
[----:B------:R2:W-:Y:S01]  /*137b0*/  STL [R1+0x4], R6 ;  /* 0x0000040601007387 */ /* 0x0005e20000100800 */
[----:B------:R-:W-:Y:S05]  /*137c0*/  @P2 BRA `(.L_x_15070) ;  /* 0xfffffff8009c2947 */ /* 0x000fea000383ffff */
.L_x_15040:
[----:B------:R-:W-:Y:S05]  /*137d0*/  BSYNC B0 ;  /* 0x0000000000007941 */ /* 0x000fea0003800000 */
.L_x_15039:
        /* <DEDUP_REMOVED lines=11> */
[----:B------:R-:W-:-:S05]  /*13890*/  IMAD.IADD R2, R20, 0x1, R2 ;  /* 0x0000000114027824 */ /* 0x000fca00078e0202 */
[----:B------:R-:W-:-:S04]  /*138a0*/  SHF.R.S32.HI R0, RZ, 0x1f, R2 ;  /* 0x0000001fff007819 */ /* 0x000fc80000011402 */
[----:B------:R-:W-:-:S04]  /*138b0*/  LEA.HI R0, R0, R2, RZ, 0x7 ;  /* 0x0000000200007211 */ /* 0x000fc800078f38ff */
        /* <DEDUP_REMOVED lines=18> */
[----:B------:R-:W4:Y:S01]  /*139e0*/  POPC R7, R4 ;  /* 0x0000000400077309 */ /* 0x000f220000000000 */
[----:B---3--:R-:W4:Y:S02]  /*139f0*/  SHFL.IDX PT, R0, R3, R0, 0x1f ;  /* 0x00001f0003007589 */ /* 0x008f2400000e0000 */
[----:B----4-:R-:W-:Y:S01]  /*13a00*/  IADD3 R16, R0, UR36, R7 ;  /* 0x0000002400107c10 */ /* 0x010fe2000fffe007 */
[----:B------:R-:W-:Y:S06]  /*13a10*/  BRA `(.L_x_15073) ;  /* 0x00000034000c7947 */ /* 0x000fec0003800000 */
.L_x_15072:
        /* <DEDUP_REMOVED lines=10> */
[----:B------:R-:W3:Y:S01]  /*13ac0*/  LDC.64 R2, c[0x4][R2] ;  /* 0x0100000002027b82 */ /* 0x000ee20000000a00 */
[----:B------:R-:W-:Y:S02]  /*13ad0*/  IMAD.U32 R5, RZ, RZ, UR7 ;  /* 0x00000007ff057e24 */ /* 0x000fe4000f8e00ff */
[----:B--2---:R-:W-:Y:S02]  /*13ae0*/  IMAD.U32 R6, RZ, RZ, UR8 ;  /* 0x00000008ff067e24 */ /* 0x004fe4000f8e00ff */
[----:B------:R-:W-:-:S02]  /*13af0*/  IMAD.U32 R10, RZ, RZ, UR4 ;  /* 0x00000004ff0a7e24 */ /* 0x000fc4000f8e00ff */
[----:B------:R-:W-:Y:S02]  /*13b00*/  IMAD.U32 R11, RZ, RZ, UR5 ;  /* 0x00000005ff0b7e24 */ /* 0x000fe4000f8e00ff */
[----:B-1----:R-:W-:Y:S02]  /*13b10*/  IMAD.MOV.U32 R8, RZ, RZ, 0x70 ;  /* 0x00000070ff087424 */ /* 0x002fe400078e00ff */
[----:B0-----:R-:W-:Y:S02]  /*13b20*/  IMAD.MOV.U32 R12, RZ, RZ, 0x1 ;  /* 0x00000001ff0c7424 */ /* 0x001fe400078e00ff */
[----:B------:R-:W-:-:S07]  /*13b30*/  IMAD.MOV.U32 R13, RZ, RZ, RZ ;  /* 0x000000ffff0d7224 */ /* 0x000fce00078e00ff */
[----:B------:R-:W-:-:S07]  /*13b40*/  LEPC R20, `(.L_x_15075) ;  /* 0x000000001014794e */ /* 0x000fce0000000000 */
[----:B---3--:R-:W-:Y:S05]  /*13b50*/  CALL.ABS.NOINC R2 ;  /* 0x0000000002007343 */ /* 0x008fea0003c00000 */
.L_x_15075:
[----:B------:R-:W-:Y:S05]  /*13b60*/  BSYNC B6 ;  /* 0x0000000000067941 */ /* 0x000fea0003800000 */
.L_x_15074:
        /* <DEDUP_REMOVED lines=9> */
[----:B------:R-:W-:Y:S01]  /*13c00*/  IMAD.U32 R4, RZ, RZ, UR6 ;  /* 0x00000006ff047e24 */ /* 0x000fe2000f8e00ff */
[----:B------:R-:W-:Y:S01]  /*13c10*/  MOV R5, UR7 ;  /* 0x0000000700057c02 */ /* 0x000fe20008000f00 */
[----:B--2---:R-:W-:Y:S02]  /*13c20*/  IMAD.U32 R6, RZ, RZ, UR8 ;  /* 0x00000008ff067e24 */ /* 0x004fe4000f8e00ff */
[----:B------:R-:W-:Y:S02]  /*13c30*/  IMAD.U32 R7, RZ, RZ, UR9 ;  /* 0x00000009ff077e24 */ /* 0x000fe4000f8e00ff */
[----:B------:R-:W-:-:S02]  /*13c40*/  IMAD.U32 R10, RZ, RZ, UR4 ;  /* 0x00000004ff0a7e24 */ /* 0x000fc4000f8e00ff */
[----:B------:R-:W-:Y:S02]  /*13c50*/  IMAD.U32 R11, RZ, RZ, UR5 ;  /* 0x00000005ff0b7e24 */ /* 0x000fe4000f8e00ff */
[----:B-1----:R-:W-:Y:S02]  /*13c60*/  IMAD.MOV.U32 R8, RZ, RZ, 0x70 ;  /* 0x00000070ff087424 */ /* 0x002fe400078e00ff */
[----:B0-----:R-:W-:Y:S02]  /*13c70*/  IMAD.MOV.U32 R12, RZ, RZ, 0x1 ;  /* 0x00000001ff0c7424 */ /* 0x001fe400078e00ff */
[----:B---3--:R-:W-:-:S07]  /*13c80*/  IMAD.MOV.U32 R13, RZ, RZ, RZ ;  /* 0x000000ffff0d7224 */ /* 0x008fce00078e00ff */
[----:B------:R-:W-:-:S07]  /*13c90*/  LEPC R20, `(.L_x_15078) ;  /* 0x000000001014794e */ /* 0x000fce0000000000 */
[----:B----4-:R-:W-:Y:S05]  /*13ca0*/  CALL.ABS.NOINC R2 ;  /* 0x0000000002007343 */ /* 0x010fea0003c00000 */
.L_x_15078:
        /* <DEDUP_REMOVED lines=8> */
[----:B------:R-:W-:Y:S01]  /*13d30*/  MOV R13, RZ ;  /* 0x000000ff000d7202 */ /* 0x000fe20000000f00 */
[----:B------:R-:W-:Y:S02]  /*13d40*/  IMAD.U32 R7, RZ, RZ, UR7 ;  /* 0x00000007ff077e24 */ /* 0x000fe4000f8e00ff */
[----:B------:R-:W-:-:S02]  /*13d50*/  IMAD.U32 R10, RZ, RZ, UR8 ;  /* 0x00000008ff0a7e24 */ /* 0x000fc4000f8e00ff */
[----:B------:R-:W-:Y:S02]  /*13d60*/  IMAD.U32 R11, RZ, RZ, UR9 ;  /* 0x00000009ff0b7e24 */ /* 0x000fe4000f8e00ff */
[----:B------:R-:W-:Y:S02]  /*13d70*/  IMAD.MOV.U32 R8, RZ, RZ, 0x70 ;  /* 0x00000070ff087424 */ /* 0x000fe400078e00ff */
[----:B------:R-:W-:-:S07]  /*13d80*/  IMAD.MOV.U32 R12, RZ, RZ, 0x1 ;  /* 0x00000001ff0c7424 */ /* 0x000fce00078e00ff */
[----:B------:R-:W-:-:S07]  /*13d90*/  LEPC R20, `(.L_x_15077) ;  /* 0x000000001014794e */ /* 0x000fce0000000000 */
[----:B0-----:R-:W-:Y:S05]  /*13da0*/  CALL.ABS.NOINC R2 ;  /* 0x0000000002007343 */ /* 0x001fea0003c00000 */
.L_x_15077:
[----:B------:R-:W-:Y:S05]  /*13db0*/  BSYNC B6 ;  /* 0x0000000000067941 */ /* 0x000fea0003800000 */
.L_x_15076:
        /* <DEDUP_REMOVED lines=8> */
[----:B------:R3:W5:Y:S01]  /*13e40*/  @P0 LDG.E R26, desc[UR40][R24.64] ;  /* 0x00000028181a0981 */ /* 0x000762000c1e1900 */
[----:B----4-:R-:W-:Y:S01]  /*13e50*/  LOP3.LUT P0, RZ, R2, UR4, RZ, 0xfc, !PT ;  /* 0x0000000402ff7c12 */ /* 0x010fe2000f80fcff */
[----:B------:R-:W-:-:S03]  /*13e60*/  UMOV UR4, 0xffffffff ;  /* 0xffffffff00047882 */ /* 0x000fc60000000000 */
[----:B------:R-:W-:Y:S01]  /*13e70*/  LOP3.LUT P0, RZ, R3, UR5, RZ, 0xfc, P0 ;  /* 0x0000000503ff7c12 */ /* 0x000fe2000800fcff */
[----:B---3--:R-:W-:Y:S01]  /*13e80*/  VIADD R25, R20, 0xffffffff ;  /* 0xffffffff14197836 */ /* 0x008fe20000000000 */
[----:B-----5:R-:W-:Y:S02]  /*13e90*/  SHF.R.S32.HI R7, RZ, 0x1f, R26 ;  /* 0x0000001fff077819 */ /* 0x020fe4000001141a */
[----:B------:R-:W-:-:S03]  /*13ea0*/  SEL R24, R26, RZ, !P0 ;  /* 0x000000ff1a187207 */ /* 0x000fc60004000000 */
[----:B------:R3:W-:Y:S01]  /*13eb0*/  STL [R1+0x8], R7 ;  /* 0x0000080701007387 */ /* 0x0007e20000100800 */
[----:B------:R-:W-:Y:S05]  /*13ec0*/  BRA.DIV UR4, `(.L_x_15079) ;  /* 0x0000005604087947 */ /* 0x000fea000b800000 */
[----:B------:R-:W4:Y:S02]  /*13ed0*/  S2R R0, SR_TID.X ;  /* 0x0000000000007919 */ /* 0x000f240000002100 */
[----:B----4-:R-:W-:-:S04]  /*13ee0*/  SHF.R.U32.HI R0, RZ, 0x5, R0 ;  /* 0x00000005ff007819 */ /* 0x010fc80000011600 */
[----:B------:R-:W-:-:S05]  /*13ef0*/  LOP3.LUT R0, R0, 0x3, RZ, 0xc0, !PT ;  /* 0x0000000300007812 */ /* 0x000fca00078ec0ff */
[----:B------:R4:W0:Y:S02]  /*13f00*/  SHFL.IDX PT, R14, R0, RZ, 0x1f ;  /* 0x00001fff000e7589 */ /* 0x00082400000e0000 */
.L_x_15220:
[----:B----4-:R-:W4:Y:S01]  /*13f10*/  LDL.LU R0, [R1] ;  /* 0x0000000001007983 */ /* 0x010f220000300800 */
[----:B------:R-:W-:Y:S02]  /*13f20*/  PLOP3.LUT P1, PT, PT, PT, PT, 0x8, 0x0 ;  /* 0x000000000000781c */ /* 0x000fe40003f2e170 */
[----:B0-----:R-:W-:Y:S02]  /*13f30*/  ISETP.NE.AND P0, PT, R14, RZ, PT ;  /* 0x000000ff0e00720c */ /* 0x001fe40003f05270 */
[----:B----4-:R-:W-:-:S09]  /*13f40*/  LOP3.LUT R0, R0, 0xfffffffe, RZ, 0xc0, !PT ;  /* 0xfffffffe00007812 */ /* 0x010fd200078ec0ff */
[----:B------:R-:W-:-:S05]  /*13f50*/  @P1 LOP3.LUT R0, R0, 0x1, RZ, 0xfc, !PT ;  /* 0x0000000100001812 */ /* 0x000fca00078efcff */
[----:B------:R0:W-:Y:S01]  /*13f60*/  STL [R1], R0 ;  /* 0x0000000001007387 */ /* 0x0001e20000100800 */
[----:B------:R-:W-:Y:S05]  /*13f70*/  @P0 BRA `(.L_x_15080) ;  /* 0x0000000000f40947 */ /* 0x000fea0003800000 */
[----:B------:R-:W-:-:S03]  /*13f80*/  UMOV UR4, 0xffffffff ;  /* 0xffffffff00047882 */ /* 0x000fc60000000000 */
[----:B------:R-:W-:Y:S05]  /*13f90*/  BRA.DIV UR4, `(.L_x_15081) ;  /* 0x0000005604087947 */ /* 0x000fea000b800000 */
[----:B------:R-:W-:-:S13]  /*13fa0*/  ELECT P6, URZ, PT ;  /* 0x00000000003f782f */ /* 0x000fda00038c0000 */
.L_x_15223:
[----:B------:R-:W-:Y:S05]  /*13fb0*/  @!P6 BRA `(.L_x_15080) ;  /* 0x0000000000e4e947 */ /* 0x000fea0003800000 */
[----:B------:R-:W-:-:S04]  /*13fc0*/  ISETP.NE.U32.AND P0, PT, R2, RZ, PT ;  /* 0x000000ff0200720c */ /* 0x000fc80003f05070 */
[----:B------:R-:W-:-:S13]  /*13fd0*/  ISETP.NE.AND.EX P0, PT, R3, RZ, PT, P0 ;  /* 0x000000ff0300720c */ /* 0x000fda0003f05300 */
[----:B------:R-:W-:Y:S05]  /*13fe0*/  @!P0 BRA `(.L_x_15082) ;  /* 0x0000000000448947 */ /* 0x000fea0003800000 */
[----:B--2---:R-:W2:Y:S01]  /*13ff0*/  LDC R6, c[0x0][0x43c] ;  /* 0x00010f00ff067b82 */ /* 0x004ea20000000800 */
        /* <DEDUP_REMOVED lines=16> */
.L_x_15082:
[----:B0-----:R-:W-:Y:S01]  /*14100*/  IMAD R0, R23, 0x8, R22 ;  /* 0x0000000817007824 */ /* 0x001fe200078e0216 */
[----:B----4-:R-:W-:-:S04]  /*14110*/  SHF.L.U32 R2, R27, 0x1f, RZ ;  /* 0x0000001f1b027819 */ /* 0x010fc800000006ff */
[----:B------:R-:W0:Y:S02]  /*14120*/  SYNCS.PHASECHK.TRANS64.TRYWAIT P0, [R0+URZ+0x16840], R2 ;  /* 0x01684002000075a7 */ /* 0x000e24000800017f */
[----:B0-----:R-:W-:Y:S05]  /*14130*/  @!P0 BRA `(.L_x_15083) ;  /* 0x0000005000c08947 */ /* 0x001fea0003800000 */
.L_x_15224:
[----:B------:R-:W4:Y:S02]  /*14140*/  S2R R3, SR_TID.X ;  /* 0x0000000000037919 */ /* 0x000f240000002100 */
[----:B----4-:R-:W-:-:S04]  /*14150*/  LOP3.LUT R3, R3, 0x7f, RZ, 0xc0, !PT ;  /* 0x0000007f03037812 */ /* 0x010fc800078ec0ff */
[----:B------:R-:W-:-:S13]  /*14160*/  ISETP.NE.AND P0, PT, R3, RZ, PT ;  /* 0x000000ff0300720c */ /* 0x000fda0003f05270 */
[----:B------:R-:W-:Y:S05]  /*14170*/  @P0 BRA `(.L_x_15084) ;  /* 0x00000000001c0947 */ /* 0x000fea0003800000 */
[----:B------:R-:W4:Y:S01]  /*14180*/  S2R R3, SR_TID.X ;  /* 0x0000000000037919 */ /* 0x000f220000002100 */
[----:B0-----:R-:W-:-:S04]  /*14190*/  IMAD.MOV.U32 R2, RZ, RZ, 0x4000 ;  /* 0x00004000ff027424 */ /* 0x001fc800078e00ff */
[----:B------:R0:W-:Y:S01]  /*141a0*/  SYNCS.ARRIVE.TRANS64 RZ, [R0+URZ+0x16830], R2 ;  /* 0x0168300200ff79a7 */ /* 0x0001e2000800003f */
[----:B----4-:R-:W-:-:S04]  /*141b0*/  LOP3.LUT R3, R3, 0x1f, RZ, 0xc0, !PT ;  /* 0x0000001f03037812 */ /* 0x010fc800078ec0ff */
[----:B------:R-:W-:-:S13]  /*141c0*/  ISETP.NE.AND P0, PT, R3, RZ, PT ;  /* 0x000000ff0300720c */ /* 0x000fda0003f05270 */
[----:B0-----:R-:W-:Y:S05]  /*141d0*/  @!P0 BRA `(.L_x_15084) ;  /* 0x0000000000048947 */ /* 0x001fea0003800000 */
[----:B------:R-:W-:Y:S01]  /*141e0*/  BPT.TRAP 0x1 ;  /* 0x000000040000795c */ /* 0x000fe20000300000 */
.L_x_15084:
[----:B0-----:R-:W4:Y:S01]  /*141f0*/  LDL.LU R2, [R1] ;  /* 0x0000000001027983 */ /* 0x001f220000300800 */
        /* <DEDUP_REMOVED lines=17> */
[----:B----4-:R-:W-:-:S04]  /*14310*/  LOP3.LUT R2, R2, 0xfffffffe, RZ, 0xc0, !PT ;  /* 0xfffffffe02027812 */ /* 0x010fc800078ec0ff */
[----:B------:R-:W-:-:S05]  /*14320*/  @P0 LOP3.LUT R2, R2, 0x1, RZ, 0xfc, !PT ;  /* 0x0000000102020812 */ /* 0x000fca00078efcff */
[----:B------:R0:W-:Y:S01]  /*14330*/  STL [R1], R2 ;  /* 0x0000000201007387 */ /* 0x0001e20000100800 */
[----:B------:R-:W-:Y:S01]  /*14340*/  NOP ;  /* 0x0000000000007918 */ /* 0x000fe20000000000 */
.L_x_15080:
[----:B------:R-:W4:Y:S04]  /*14350*/  LDL.LU R4, [R1+0x1c] ;  /* 0x00001c0001047983 */ /* 0x000f280000300800 */
[----:B--2---:R-:W2:Y:S04]  /*14360*/  LDL.LU R6, [R1+0x10] ;  /* 0x0000100001067983 */ /* 0x004ea80000300800 */
[----:B------:R-:W5:Y:S01]  /*14370*/  LDL.LU R3, [R1+0x30] ;  /* 0x0000300001037983 */ /* 0x000f620000300800 */
[----:B------:R-:W-:Y:S05]  /*14380*/  WARPSYNC.ALL ;  /* 0x0000000000007948 */ /* 0x000fea0003800000 */
[----:B0-----:R-:W-:Y:S01]  /*14390*/  ULDC.64 UR6, c[0x0][0xa00] ;  /* 0x0002800000067ab9 */ /* 0x001fe20000000a00 */
[----:B------:R-:W-:Y:S01]  /*143a0*/  ULDC.64 UR4, c[0x0][0x298] ;  /* 0x0000a60000047ab9 */ /* 0x000fe20000000a00 */
[----:B------:R-:W-:Y:S01]  /*143b0*/  BAR.SYNC.DEFER_BLOCKING 0x8, 0x200 ;  /* 0x0208000000007b1d */ /* 0x000fe20000010000 */
[----:B------:R-:W-:-:S02]  /*143c0*/  ISETP.NE.U32.AND P0, PT, RZ, UR6, PT ;  /* 0x00000006ff007c0c */ /* 0x000fc4000bf05070 */
[----:B------:R-:W-:Y:S02]  /*143d0*/  IADD3 R0, R22, 0x8400, RZ ;  /* 0x0000840016007810 */ /* 0x000fe40007ffe0ff */
[----:B------:R-:W-:Y:S01]  /*143e0*/  ISETP.NE.AND.EX P0, PT, RZ, UR7, PT, P0 ;  /* 0x00000007ff007c0c */ /* 0x000fe2000bf05300 */
[----:B------:R-:W-:Y:S01]  /*143f0*/  BSSY B6, `(.L_x_15085) ;  /* 0x0000020000067945 */ /* 0x000fe20003800000 */
[----:B------:R-:W-:Y:S02]  /*14400*/  LOP3.LUT P1, RZ, R0, 0x3ff, RZ, 0xc0, !PT ;  /* 0x000003ff00ff7812 */ /* 0x000fe4000782c0ff */
[----:B----4-:R-:W-:-:S05]  /*14410*/  SHF.R.S32.HI R2, RZ, 0x1f, R4 ;  /* 0x0000001fff027819 */ /* 0x010fca0000011404 */
[----:B------:R-:W-:Y:S01]  /*14420*/  IMAD R2, R2, UR4, RZ ;  /* 0x0000000402027c24 */ /* 0x000fe2000f8e02ff */
[----:B-----5:R-:W-:-:S03]  /*14430*/  SEL R3, R3, RZ, !P0 ;  /* 0x000000ff03037207 */ /* 0x020fc60004000000 */
[----:B------:R-:W-:Y:S01]  /*14440*/  IMAD R0, R4, UR5, R2 ;  /* 0x0000000504007c24 */ /* 0x000fe2000f8e0202 */
[----:B--2---:R-:W-:Y:S01]  /*14450*/  SEL R2, R6, RZ, !P0 ;  /* 0x000000ff06027207 */ /* 0x004fe20004000000 */
[----:B------:R-:W-:-:S05]  /*14460*/  IMAD.WIDE.U32 R4, R4, UR4, RZ ;  /* 0x0000000404047c25 */ /* 0x000fca000f8e00ff */
        /* <DEDUP_REMOVED lines=13> */
[----:B-1----:R-:W-:Y:S01]  /*14540*/  MOV R8, 0x70 ;  /* 0x0000007000087802 */ /* 0x002fe20000000f00 */
[----:B------:R-:W0:Y:S01]  /*14550*/  LDC.64 R2, c[0x4][R2] ;  /* 0x0100000002027b82 */ /* 0x000e220000000a00 */
[----:B------:R-:W-:Y:S02]  /*14560*/  IMAD.U32 R5, RZ, RZ, UR5 ;  /* 0x00000005ff057e24 */ /* 0x000fe4000f8e00ff */
[----:B------:R-:W-:Y:S02]  /*14570*/  IMAD.U32 R6, RZ, RZ, UR6 ;  /* 0x00000006ff067e24 */ /* 0x000fe4000f8e00ff */
[----:B---3--:R-:W-:-:S02]  /*14580*/  IMAD.U32 R7, RZ, RZ, UR7 ;  /* 0x00000007ff077e24 */ /* 0x008fc4000f8e00ff */
[----:B------:R-:W-:Y:S02]  /*14590*/  IMAD.U32 R10, RZ, RZ, UR8 ;  /* 0x00000008ff0a7e24 */ /* 0x000fe4000f8e00ff */
[----:B------:R-:W-:Y:S02]  /*145a0*/  IMAD.U32 R11, RZ, RZ, UR9 ;  /* 0x00000009ff0b7e24 */ /* 0x000fe4000f8e00ff */
[----:B------:R-:W-:Y:S02]  /*145b0*/  IMAD.MOV.U32 R12, RZ, RZ, 0x1 ;  /* 0x00000001ff0c7424 */ /* 0x000fe400078e00ff */
[----:B------:R-:W-:-:S07]  /*145c0*/  IMAD.MOV.U32 R13, RZ, RZ, RZ ;  /* 0x000000ffff0d7224 */ /* 0x000fce00078e00ff */
[----:B------:R-:W-:-:S07]  /*145d0*/  LEPC R20, `(.L_x_15086) ;  /* 0x000000001014794e */ /* 0x000fce0000000000 */
[----:B0-----:R-:W-:Y:S05]  /*145e0*/  CALL.ABS.NOINC R2 ;  /* 0x0000000002007343 */ /* 0x001fea0003c00000 */
.L_x_15086:
[----:B------:R-:W-:Y:S05]  /*145f0*/  BSYNC B6 ;  /* 0x0000000000067941 */ /* 0x000fea0003800000 */
.L_x_15085:
[----:B--2---:R-:W2:Y:S01]  /*14600*/  LDL.LU R0, [R1+0x1c] ;  /* 0x00001c0001007983 */ /* 0x004ea20000300800 */
[----:B------:R-:W0:Y:S01]  /*14610*/  LDC R9, c[0x0][0x448] ;  /* 0x00011200ff097b82 */ /* 0x000e220000000800 */
[----:B------:R-:W-:Y:S01]  /*14620*/  ULDC.64 UR4, c[0x0][0x2d8] ;  /* 0x0000b60000047ab9 */ /* 0x000fe20000000a00 */
[----:B------:R-:W-:Y:S01]  /*14630*/  ULDC.64 UR6, c[0x0][0x2c8] ;  /* 0x0000b20000067ab9 */ /* 0x000fe20000000a00 */
[----:B------:R-:W2:Y:S01]  /*14640*/  LDL.LU.64 R2, [R1+0x28] ;  /* 0x0000280001027983 */ /* 0x000ea20000300a00 */
[----:B------:R-:W-:-:S03]  /*14650*/  ULDC.64 UR8, c[0x0][0x280] ;  /* 0x0000a00000087ab9 */ /* 0x000fc60000000a00 */
[----:B------:R-:W4:Y:S04]  /*14660*/  LDL.LU R20, [R1+0x30] ;  /* 0x0000300001147983 */ /* 0x000f280000300800 */
[----:B------:R-:W3:Y:S04]  /*14670*/  LDL.LU R21, [R1+0x34] ;  /* 0x0000340001157983 */ /* 0x000ee80000300800 */
[----:B------:R-:W3:Y:S04]  /*14680*/  LDL.LU R4, [R1+0x10] ;  /* 0x0000100001047983 */ /* 0x000ee80000300800 */
[----:B------:R0:W5:Y:S02]  /*14690*/  LDL R10, [R1+0xc] ;  /* 0x00000c00010a7983 */ /* 0x0001640000100800 */
[----:B0-----:R-:W-:-:S13]  /*146a0*/  ISETP.NE.AND P1, PT, R9, 0x1, PT ;  /* 0x000000010900780c */ /* 0x001fda0003f25270 */
[----:B------:R-:W0:Y:S08]  /*146b0*/  @P1 LDC R5, c[0x0][0x450] ;  /* 0x00011400ff051b82 */ /* 0x000e300000000800 */
[----:B-1----:R-:W1:Y:S01]  /*146c0*/  @P1 LDC R8, c[0x0][0x44c] ;  /* 0x00011300ff081b82 */ /* 0x002e620000000800 */
[----:B------:R-:W1:Y:S01]  /*146d0*/  S2R R11, SR_TID.X ;  /* 0x00000000000b7919 */ /* 0x000e620000002100 */
[----:B--2---:R-:W-:-:S02]  /*146e0*/  IMAD.MOV.U32 R3, RZ, RZ, R0 ;  /* 0x000000ffff037224 */ /* 0x004fc400078e0000 */
[----:B----4-:R-:W-:Y:S02]  /*146f0*/  IMAD R0, R20, UR4, RZ ;  /* 0x0000000414007c24 */ /* 0x010fe4000f8e02ff */
[C---:B------:R-:W-:Y:S01]  /*14700*/  IMAD.WIDE.U32 R2, R18.reuse, UR4, R2 ;  /* 0x0000000412027c25 */ /* 0x040fe2000f8e0002 */
[----:B------:R-:W2:Y:S03]  /*14710*/  S2R R20, SR_TID.X ;  /* 0x0000000000147919 */ /* 0x000ea60000002100 */
[----:B------:R-:W-:Y:S01]  /*14720*/  IMAD R0, R18, UR5, R0 ;  /* 0x0000000512007c24 */ /* 0x000fe2000f8e0200 */
[----:B------:R-:W-:-:S03]  /*14730*/  ULDC.64 UR4, c[0x0][0x2e0] ;  /* 0x0000b80000047ab9 */ /* 0x000fc60000000a00 */
[----:B------:R-:W-:Y:S02]  /*14740*/  IMAD.IADD R3, R3, 0x1, R0 ;  /* 0x0000000103037824 */ /* 0x000fe400078e0200 */
[----:B---3--:R-:W-:Y:S02]  /*14750*/  IMAD R0, R21, UR4, RZ ;  /* 0x0000000415007c24 */ /* 0x008fe4000f8e02ff */
        /* <DEDUP_REMOVED lines=13> */
[----:B0-----:R-:W-:-:S04]  /*14830*/  @P1 SHF.R.U32.HI R4, RZ, R5, R0 ;  /* 0x00000005ff041219 */ /* 0x001fc80000011600 */
[----:B------:R-:W-:-:S05]  /*14840*/  SHF.R.S32.HI R0, RZ, 0x1f, R4 ;  /* 0x0000001fff007819 */ /* 0x000fca0000011404 */
[----:B------:R-:W-:-:S04]  /*14850*/  IMAD R0, R0, UR4, RZ ;  /* 0x0000000400007c24 */ /* 0x000fc8000f8e02ff */
[C---:B------:R-:W-:Y:S01]  /*14860*/  IMAD R7, R4.reuse, UR5, R0 ;  /* 0x0000000504077c24 */ /* 0x040fe2000f8e0200 */
[C---:B------:R-:W-:Y:S01]  /*14870*/  IADD3 R0, -R4.reuse, RZ, RZ ;  /* 0x000000ff04007210 */ /* 0x040fe20007ffe1ff */
        /* <DEDUP_REMOVED lines=29> */
[----:B------:R-:W-:Y:S02]  /*14a50*/  LEA R5, P1, R2, UR8, 0x1 ;  /* 0x0000000802057c11 */ /* 0x000fe4000f8208ff */
[----:B------:R-:W-:Y:S02]  /*14a60*/  ISETP.GE.AND P0, PT, R20, UR4, PT ;  /* 0x0000000414007c0c */ /* 0x000fe4000bf06270 */
[----:B------:R-:W-:Y:S01]  /*14a70*/  IADD3 R6, R3, R6, RZ ;  /* 0x0000000603067210 */ /* 0x000fe20007ffe0ff */
        /* <DEDUP_REMOVED lines=106> */
[----:B0-----:R-:W-:-:S04]  /*15120*/  @!P1 LEA R6, P2, R20, R6, 0x1 ;  /* 0x0000000614069211 */ /* 0x001fc800078408ff */
[----:B------:R-:W-:-:S05]  /*15130*/  @!P1 IADD3.X R0, RZ, R0, RZ, P2, !PT ;  /* 0x00000000ff009210 */ /* 0x000fca00017fe4ff */
[----:B------:R-:W-:Y:S02]  /*15140*/  @!P1 IMAD.MOV.U32 R7, RZ, RZ, R0 ;  /* 0x000000ffff079224 */ /* 0x000fe400078e0000 */
[----:B------:R0:W1:Y:S04]  /*15150*/  SHFL.IDX PT, R0, R2, 0x3, 0x181f ;  /* 0x00781f0002007f89 */ /* 0x00006800000e0000 */
[----:B------:R0:W-:Y:S02]  /*15160*/  @!P1 LDGSTS.E.BYPASS.LTC128B.128 [R10+0xd400], desc[UR40][R6.64], !P0 ;  /* 0x0d400000060a9fae */ /* 0x0001e4000c101d68 */
.L_x_15249:
[----:B0-----:R-:W-:Y:S02]  /*15170*/  VIADD R2, R17, 0xb0 ;  /* 0x000000b011027836 */ /* 0x001fe40000000000 */
[----:B------:R-:W-:-:S03]  /*15180*/  VIADD R8, R22, 0x16800 ;  /* 0x0001680016087836 */ /* 0x000fc60000000000 */
[----:B------:R-:W-:-:S13]  /*15190*/  ISETP.GE.AND P1, PT, R2, R3, PT ;  /* 0x000000030200720c */ /* 0x000fda0003f26270 */
[----:B------:R-:W-:-:S05]  /*151a0*/  @!P1 LEA R2, P2, R20, R14, 0x1 ;  /* 0x0000000e14029211 */ /* 0x000fca00078408ff */
[----:B-1----:R-:W-:-:S05]  /*151b0*/  @!P1 IMAD.X R3, RZ, RZ, R0, P2 ;  /* 0x000000ffff039224 */ /* 0x002fca00010e0600 */
[----:B------:R-:W-:Y:S01]  /*151c0*/  @!PT LDS RZ, [RZ] ;  /* 0x00000000fffff984 */ /* 0x000fe20000000800 */
[----:B------:R-:W-:Y:S01]  /*151d0*/  @!PT LDS RZ, [RZ] ;  /* 0x00000000fffff984 */ /* 0x000fe20000000800 */
[----:B------:R-:W-:Y:S01]  /*151e0*/  @!PT LDS RZ, [RZ] ;  /* 0x00000000fffff984 */ /* 0x000fe20000000800 */
[----:B------:R0:W-:Y:S01]  /*151f0*/  @!P1 LDGSTS.E.BYPASS.LTC128B.128 [R10+0xdc00], desc[UR40][R2.64], !P0 ;  /* 0x0dc00000020a9fae */ /* 0x0001e2000c101d68 */
[----:B------:R-:W-:Y:S01]  /*15200*/  PLOP3.LUT P0, PT, PT, PT, PT, 0x80, 0x0 ;  /* 0x000000000000781c */ /* 0x000fe20003f0f070 */
[----:B------:R-:W-:-:S12]  /*15210*/  NOP ;  /* 0x0000000000007918 */ /* 0x000fd80000000000 */
.L_x_15088:
        /* <DEDUP_REMOVED lines=18> */
[----:B--2---:R-:W-:Y:S02]  /*15340*/  ISETP.GE.AND P1, PT, R2, 0x2, PT ;  /* 0x000000020200780c */ /* 0x004fe40003f26270 */
[----:B01----:R-:W-:Y:S11]  /*15350*/  @!P0 BRA `(.L_x_15090) ;  /* 0x0000005000308947 */ /* 0x003ff60003800000 */
.L_x_15250:
[----:B------:R-:W-:Y:S05]  /*15360*/  BSYNC B0 ;  /* 0x0000000000007941 */ /* 0x000fea0003800000 */
.L_x_15089:
[----:B------:R-:W-:Y:S04]  /*15370*/  BSSY B0, `(.L_x_15091) ;  /* 0x000016c000007945 */ /* 0x000fe80003800000 */
[----:B------:R-:W-:Y:S05]  /*15380*/  @!P1 BRA `(.L_x_15092) ;  /* 0x0000001400a89947 */ /* 0x000fea0003800000 */
[----:B------:R-:W2:Y:S01]  /*15390*/  LDL R2, [R1+0x18] ;  /* 0x0000180001027983 */ /* 0x000ea20000100800 */
[----:B------:R-:W-:Y:S01]  /*153a0*/  BSSY B2, `(.L_x_15093) ;  /* 0x000007e000027945 */ /* 0x000fe20003800000 */
[C---:B--2---:R-:W-:Y:S01]  /*153b0*/  LOP3.LUT R0, R2.reuse, 0x1, RZ, 0xc0, !PT ;  /* 0x0000000102007812 */ /* 0x044fe200078ec0ff */
[----:B------:R-:W-:-:S03]  /*153c0*/  VIADD R6, R2, 0xfffffffe ;  /* 0xfffffffe02067836 */ /* 0x000fc60000000000 */
[----:B------:R-:W-:Y:S02]  /*153d0*/  ISETP.NE.U32.AND P0, PT, R0, 0x1, PT ;  /* 0x000000010000780c */ /* 0x000fe40003f05070 */
[----:B------:R-:W-:-:S11]  /*153e0*/  MOV R0, R6 ;  /* 0x0000000600007202 */ /* 0x000fd60000000f00 */
        /* <DEDUP_REMOVED lines=34> */
.L_x_15097:
[----:B------:R-:W-:Y:S01]  /*15610*/  IMAD R2, R7, 0x8, R22 ;  /* 0x0000000807027824 */ /* 0x000fe200078e0216 */
[----:B0-----:R-:W-:Y:S01]  /*15620*/  SHF.L.U32 R3, R9, 0x1f, RZ ;  /* 0x0000001f09037819 */ /* 0x001fe200000006ff */
[----:B------:R-:W-:Y:S03]  /*15630*/  BSSY B3, `(.L_x_15098) ;  /* 0x0000003000037945 */ /* 0x000fe60003800000 */
[----:B------:R-:W0:Y:S02]  /*15640*/  SYNCS.PHASECHK.TRANS64.TRYWAIT P0, [R2+URZ+0x16840], R3 ;  /* 0x01684003020075a7 */ /* 0x000e24000800017f */
[----:B0-----:R-:W-:Y:S05]  /*15650*/  @!P0 BRA `(.L_x_15099) ;  /* 0x0000004c00848947 */ /* 0x001fea0003800000 */
.L_x_15251:
[----:B------:R-:W-:Y:S05]  /*15660*/  BSYNC B3 ;  /* 0x0000000000037941 */ /* 0x000fea0003800000 */
.L_x_15098:
[----:B-1----:R-:W1:Y:S01]  /*15670*/  S2R R5, SR_TID.X ;  /* 0x0000000000057919 */ /* 0x002e620000002100 */
[----:B------:R-:W-:Y:S01]  /*15680*/  BSSY B3, `(.L_x_15100) ;  /* 0x000000b000037945 */ /* 0x000fe20003800000 */
[----:B-1----:R-:W-:-:S04]  /*15690*/  LOP3.LUT R5, R5, 0x7f, RZ, 0xc0, !PT ;  /* 0x0000007f05057812 */ /* 0x002fc800078ec0ff */
[----:B------:R-:W-:-:S13]  /*156a0*/  ISETP.NE.AND P1, PT, R5, RZ, PT ;  /* 0x000000ff0500720c */ /* 0x000fda0003f25270 */
[----:B------:R-:W-:Y:S05]  /*156b0*/  @P1 BRA `(.L_x_15101) ;  /* 0x00000000001c1947 */ /* 0x000fea0003800000 */
[----:B------:R-:W1:Y:S01]  /*156c0*/  S2R R5, SR_TID.X ;  /* 0x0000000000057919 */ /* 0x000e620000002100 */
[----:B0-----:R-:W-:-:S04]  /*156d0*/  MOV R3, 0x4000 ;  /* 0x0000400000037802 */ /* 0x001fc80000000f00 */
[----:B------:R2:W-:Y:S01]  /*156e0*/  SYNCS.ARRIVE.TRANS64 RZ, [R2+URZ+0x16830], R3 ;  /* 0x0168300302ff79a7 */ /* 0x0005e2000800003f */
[----:B-1----:R-:W-:-:S04]  /*156f0*/  LOP3.LUT R5, R5, 0x1f, RZ, 0xc0, !PT ;  /* 0x0000001f05057812 */ /* 0x002fc800078ec0ff */
[----:B------:R-:W-:-:S13]  /*15700*/  ISETP.NE.AND P0, PT, R5, RZ, PT ;  /* 0x000000ff0500720c */ /* 0x000fda0003f05270 */
[----:B--2---:R-:W-:Y:S05]  /*15710*/  @!P0 BRA `(.L_x_15101) ;  /* 0x0000000000048947 */ /* 0x004fea0003800000 */
[----:B------:R-:W-:Y:S01]  /*15720*/  BPT.TRAP 0x1 ;  /* 0x000000040000795c */ /* 0x000fe20000300000 */
.L_x_15101:
[----:B------:R-:W-:Y:S05]  /*15730*/  BSYNC B3 ;  /* 0x0000000000037941 */ /* 0x000fea0003800000 */
.L_x_15100:
        /* <DEDUP_REMOVED lines=11> */
.L_x_15102:
        /* <DEDUP_REMOVED lines=15> */
.L_x_15252:
[----:B------:R-:W-:Y:S05]  /*158e0*/  BSYNC B3 ;  /* 0x0000000000037941 */ /* 0x000fea0003800000 */
.L_x_15103:
[----:B------:R-:W-:Y:S01]  /*158f0*/  BSSY B3, `(.L_x_15105) ;  /* 0x000000c000037945 */ /* 0x000fe20003800000 */
[----:B------:R-:W-:Y:S01]  /*15900*/  IMAD.MOV.U32 R12, RZ, RZ, 0x0 ;  /* 0x00000000ff0c7424 */ /* 0x000fe200078e00ff */
[----:B------:R-:W-:Y:S02]  /*15910*/  MOV R13, 0x14f00000 ;  /* 0x14f00000000d7802 */ /* 0x000fe40000000f00 */
        /* <DEDUP_REMOVED lines=9> */
.L_x_15106:
[----:B------:R-:W-:Y:S05]  /*159b0*/  BSYNC B3 ;  /* 0x0000000000037941 */ /* 0x000fea0003800000 */
.L_x_15105:
        /* <DEDUP_REMOVED lines=11> */
.L_x_15107:
        /* <DEDUP_REMOVED lines=12> */
.L_x_15096:
[----:B------:R-:W-:Y:S05]  /*15b30*/  BSYNC B1 ;  /* 0x0000000000017941 */ /* 0x000fea0003800000 */
.L_x_15095:
[----:B------:R-:W2:Y:S01]  /*15b40*/  LDL.LU R0, [R1+0x18] ;  /* 0x0000180001007983 */ /* 0x000ea20000300800 */
[----:B------:R-:W-:Y:S02]  /*15b50*/  IMAD.MOV.U32 R23, RZ, RZ, R7 ;  /* 0x000000ffff177224 */ /* 0x000fe400078e0007 */
[----:B------:R-:W-:Y:S02]  /*15b60*/  IMAD.MOV.U32 R27, RZ, RZ, R9 ;  /* 0x000000ffff1b7224 */ /* 0x000fe400078e0009 */
[----:B--2---:R-:W-:-:S07]  /*15b70*/  VIADD R0, R0, 0xfffffffd ;  /* 0xfffffffd00007836 */ /* 0x004fce0000000000 */
.L_x_15094:
[----:B------:R-:W-:Y:S05]  /*15b80*/  BSYNC B2 ;  /* 0x0000000000027941 */ /* 0x000fea0003800000 */
.L_x_15093:
[----:B------:R-:W-:-:S13]  /*15b90*/  ISETP.NE.AND P0, PT, R6, RZ, PT ;  /* 0x000000ff0600720c */ /* 0x000fda0003f05270 */
[----:B------:R-:W-:Y:S05]  /*15ba0*/  @!P0 BRA `(.L_x_15092) ;  /* 0x0000000c00a08947 */ /* 0x000fea0003800000 */
[----:B------:R-:W-:-:S07]  /*15bb0*/  IMAD.MOV.U32 R4, RZ, RZ, R24 ;  /* 0x000000ffff047224 */ /* 0x000fce00078e0018 */
.L_x_15134:
        /* <DEDUP_REMOVED lines=8> */
[----:B------:R-:W-:-:S07]  /*15c40*/  LOP3.LUT R7, R27, R2, RZ, 0x3c, !PT ;  /* 0x000000021b077212 */ /* 0x000fce00078e3cff */
        /* <DEDUP_REMOVED lines=11> */
[----:B0-----:R-:W-:Y:S01]  /*15d00*/  @P0 IMAD.HI.U32 R4, R0, R2, RZ ;  /* 0x0000000200040227 */ /* 0x001fe200078e00ff */
[----:B------:R-:W-:-:S04]  /*15d10*/  MOV R2, R0 ;  /* 0x0000000000027202 */ /* 0x000fc80000000f00 */
        /* <DEDUP_REMOVED lines=11> */
.L_x_15110:
[----:B------:R-:W-:Y:S01]  /*15dd0*/  IMAD R2, R6, 0x8, R22 ;  /* 0x0000000806027824 */ /* 0x000fe200078e0216 */
[----:B0-----:R-:W-:Y:S01]  /*15de0*/  SHF.L.U32 R3, R7, 0x1f, RZ ;  /* 0x0000001f07037819 */ /* 0x001fe200000006ff */
[----:B------:R-:W-:Y:S03]  /*15df0*/  BSSY B2, `(.L_x_15111) ;  /* 0x0000003000027945 */ /* 0x000fe60003800000 */
[----:B------:R-:W0:Y:S02]  /*15e00*/  SYNCS.PHASECHK.TRANS64.TRYWAIT P0, [R2+URZ+0x16840], R3 ;  /* 0x01684003020075a7 */ /* 0x000e24000800017f */
[----:B0-----:R-:W-:Y:S05]  /*15e10*/  @!P0 BRA `(.L_x_15112) ;  /* 0x0000004400bc8947 */ /* 0x001fea0003800000 */
.L_x_15253:
[----:B------:R-:W-:Y:S05]  /*15e20*/  BSYNC B2 ;  /* 0x0000000000027941 */ /* 0x000fea0003800000 */
.L_x_15111:
        /* <DEDUP_REMOVED lines=12> */
.L_x_15114:
[----:B------:R-:W-:Y:S05]  /*15ef0*/  BSYNC B2 ;  /* 0x0000000000027941 */ /* 0x000fea0003800000 */
.L_x_15113:
[----:B------:R-:W-:Y:S01]  /*15f00*/  IMAD.MOV.U32 R5, RZ, RZ, RZ ;  /* 0x000000ffff057224 */ /* 0x000fe200078e00ff */
[----:B------:R-:W-:Y:S01]  /*15f10*/  UIADD3 UR4, UP0, UR38, 0x370, URZ ;  /* 0x0000037026047890 */ /* 0x000fe2000ff1e03f */
[----:B0-----:R-:W-:Y:S01]  /*15f20*/  IMAD R3, R6, 0x4000, R22 ;  /* 0x0000400006037824 */ /* 0x001fe200078e0216 */
[----:B------:R-:W-:Y:S01]  /*15f30*/  PLOP3.LUT P0, PT, PT, PT, PT, 0x80, 0x0 ;  /* 0x000000000000781c */ /* 0x000fe20003f0f070 */
[----:B------:R-:W-:Y:S01]  /*15f40*/  VIADD R2, R2, 0x16830 ;  /* 0x0001683002027836 */ /* 0x000fe20000000000 */
[----:B------:R-:W-:Y:S01]  /*15f50*/  R2UR UR10, R5 ;  /* 0x00000000050a72ca */ /* 0x000fe200000e0000 */
[----:B------:R-:W-:Y:S01]  /*15f60*/  IMAD R10, R9, 0x80, R29 ;  /* 0x00000080090a7824 */ /* 0x000fe200078e021d */
[----:B------:R-:W-:Y:S01]  /*15f70*/  IADD3 R3, R3, 0xe400, RZ ;  /* 0x0000e40003037810 */ /* 0x000fe20007ffe0ff */
[----:B------:R-:W-:Y:S01]  /*15f80*/  UIADD3.X UR5, URZ, UR39, URZ, UP0, !UPT ;  /* 0x000000273f057290 */ /* 0x000fe200087fe43f */
[----:B------:R-:W-:Y:S01]  /*15f90*/  UMOV UR6, 0x0 ;  /* 0x0000000000067882 */ /* 0x000fe20000000000 */
[----:B------:R-:W-:-:S10]  /*15fa0*/  UMOV UR7, 0x14f00000 ;  /* 0x14f0000000077882 */ /* 0x000fd40000000000 */
.L_x_15115:
        /* <DEDUP_REMOVED lines=15> */
.L_x_15254:
[----:B------:R-:W-:Y:S05]  /*160a0*/  BSYNC B2 ;  /* 0x0000000000027941 */ /* 0x000fea0003800000 */
.L_x_15116:
        /* <DEDUP_REMOVED lines=11> */
.L_x_15119:
[----:B------:R-:W-:Y:S05]  /*16160*/  BSYNC B2 ;  /* 0x0000000000027941 */ /* 0x000fea0003800000 */
.L_x_15118:
        /* <DEDUP_REMOVED lines=8> */
[----:B0-----:R-:W-:Y:S01]  /*161f0*/  IADD3 R10, R10, 0x50, RZ ;  /* 0x000000500a0a7810 */ /* 0x001fe20007ffe0ff */
[----:B------:R-:W-:-:S12]  /*16200*/  UIADD3.X UR5, URZ, UR39, URZ, UP0, !UPT ;  /* 0x000000273f057290 */ /* 0x000fd800087fe43f */
.L_x_15120:
        /* <DEDUP_REMOVED lines=12> */
.L_x_15109:
[----:B------:R-:W-:Y:S05]  /*162d0*/  BSYNC B1 ;  /* 0x0000000000017941 */ /* 0x000fea0003800000 */
.L_x_15108:
        /* <DEDUP_REMOVED lines=32> */
.L_x_15123:
[----:B------:R-:W-:Y:S01]  /*164e0*/  IMAD R2, R23, 0x8, R22 ;  /* 0x0000000817027824 */ /* 0x000fe200078e0216 */
[----:B0-----:R-:W-:Y:S01]  /*164f0*/  SHF.L.U32 R3, R27, 0x1f, RZ ;  /* 0x0000001f1b037819 */ /* 0x001fe200000006ff */
[----:B------:R-:W-:Y:S03]  /*16500*/  BSSY B2, `(.L_x_15124) ;  /* 0x0000003000027945 */ /* 0x000fe60003800000 */
[----:B------:R-:W0:Y:S02]  /*16510*/  SYNCS.PHASECHK.TRANS64.TRYWAIT P0, [R2+URZ+0x16840], R3 ;  /* 0x01684003020075a7 */ /* 0x000e24000800017f */
[----:B0-----:R-:W-:Y:S05]  /*16520*/  @!P0 BRA `(.L_x_15125) ;  /* 0x0000004000208947 */ /* 0x001fea0003800000 */
.L_x_15255:
[----:B------:R-:W-:Y:S05]  /*16530*/  BSYNC B2 ;  /* 0x0000000000027941 */ /* 0x000fea0003800000 */
.L_x_15124:
        /* <DEDUP_REMOVED lines=12> */
.L_x_15127:
[----:B------:R-:W-:Y:S05]  /*16600*/  BSYNC B2 ;  /* 0x0000000000027941 */ /* 0x000fea0003800000 */
.L_x_15126:
[----:B------:R-:W-:Y:S01]  /*16610*/  IMAD.MOV.U32 R5, RZ, RZ, RZ ;  /* 0x000000ffff057224 */ /* 0x000fe200078e00ff */
[----:B------:R-:W-:Y:S01]  /*16620*/  UIADD3 UR4, UP0, UR38, 0x370, URZ ;  /* 0x0000037026047890 */ /* 0x000fe2000ff1e03f */
[C---:B0-----:R-:W-:Y:S01]  /*16630*/  IMAD R2, R23.reuse, 0x4000, R22 ;  /* 0x0000400017027824 */ /* 0x041fe200078e0216 */
[----:B------:R-:W-:Y:S01]  /*16640*/  PLOP3.LUT P0, PT, PT, PT, PT, 0x80, 0x0 ;  /* 0x000000000000781c */ /* 0x000fe20003f0f070 */
[----:B------:R-:W-:Y:S01]  /*16650*/  IMAD R3, R23, 0x8, R8 ;  /* 0x0000000817037824 */ /* 0x000fe200078e0208 */
[----:B------:R-:W-:Y:S01]  /*16660*/  R2UR UR10, R5 ;  /* 0x00000000050a72ca */ /* 0x000fe200000e0000 */
[----:B------:R-:W-:Y:S01]  /*16670*/  VIADD R2, R2, 0xe400 ;  /* 0x0000e40002027836 */ /* 0x000fe20000000000 */
[----:B------:R-:W-:Y:S01]  /*16680*/  LEA R10, R9, R29, 0x7 ;  /* 0x0000001d090a7211 */ /* 0x000fe200078e38ff */
[----:B------:R-:W-:Y:S01]  /*16690*/  VIADD R3, R3, 0x30 ;  /* 0x0000003003037836 */ /* 0x000fe20000000000 */
[----:B------:R-:W-:Y:S01]  /*166a0*/  UIADD3.X UR5, URZ, UR39, URZ, UP0, !UPT ;  /* 0x000000273f057290 */ /* 0x000fe200087fe43f */
[----:B------:R-:W-:Y:S01]  /*166b0*/  UMOV UR6, 0x0 ;  /* 0x0000000000067882 */ /* 0x000fe20000000000 */
[----:B------:R-:W-:-:S10]  /*166c0*/  UMOV UR7, 0x14f00000 ;  /* 0x14f0000000077882 */ /* 0x000fd40000000000 */
.L_x_15128:
        /* <DEDUP_REMOVED lines=15> */
.L_x_15256:
[----:B------:R-:W-:Y:S05]  /*167c0*/  BSYNC B2 ;  /* 0x0000000000027941 */ /* 0x000fea0003800000 */
.L_x_15129:
        /* <DEDUP_REMOVED lines=11> */
.L_x_15132:
[----:B------:R-:W-:Y:S05]  /*16880*/  BSYNC B2 ;  /* 0x0000000000027941 */ /* 0x000fea0003800000 */
.L_x_15131:
        /* <DEDUP_REMOVED lines=10> */
.L_x_15133:
        /* <DEDUP_REMOVED lines=12> */
.L_x_15122:
[----:B------:R-:W-:Y:S05]  /*169f0*/  BSYNC B1 ;  /* 0x0000000000017941 */ /* 0x000fea0003800000 */
.L_x_15121:
[C---:B------:R-:W-:Y:S01]  /*16a00*/  ISETP.GT.AND P0, PT, R0.reuse, 0x1, PT ;  /* 0x000000010000780c */ /* 0x040fe20003f04270 */
[----:B------:R-:W-:-:S12]  /*16a10*/  VIADD R0, R0, 0xfffffffe ;  /* 0xfffffffe00007836 */ /* 0x000fd80000000000 */
[----:B------:R-:W-:Y:S05]  /*16a20*/  @P0 BRA `(.L_x_15134) ;  /* 0xfffffff000640947 */ /* 0x000fea000383ffff */
.L_x_15092:
[----:B------:R-:W-:Y:S05]  /*16a30*/  BSYNC B0 ;  /* 0x0000000000007941 */ /* 0x000fea0003800000 */
.L_x_15091:
        /* <DEDUP_REMOVED lines=17> */
.L_x_15136:
[----:B------:R-:W-:Y:S05]  /*16b50*/  BSYNC B0 ;  /* 0x0000000000007941 */ /* 0x000fea0003800000 */
.L_x_15135:
        /* <DEDUP_REMOVED lines=10> */
.L_x_15257:
[----:B------:R-:W-:Y:S05]  /*16c00*/  BSYNC B1 ;  /* 0x0000000000017941 */ /* 0x000fea0003800000 */
.L_x_15139:
        /* <DEDUP_REMOVED lines=9> */
.L_x_15142:
[----:B------:R-:W-:Y:S05]  /*16ca0*/  BSYNC B1 ;  /* 0x0000000000017941 */ /* 0x000fea0003800000 */
.L_x_15141:
[----:B0-----:R-:W-:Y:S01]  /*16cb0*/  IMAD R0, R23, 0x4000, R22 ;  /* 0x0000400017007824 */ /* 0x001fe200078e0216 */
[----:B------:R-:W-:Y:S01]  /*16cc0*/  UIADD3 UR4, UP0, UR38, 0x470, URZ ;  /* 0x0000047026047890 */ /* 0x000fe2000ff1e03f */
[----:B------:R-:W-:Y:S01]  /*16cd0*/  IMAD R25, R25, 0x80, R29 ;  /* 0x0000008019197824 */ /* 0x000fe200078e021d */
[----:B------:R-:W-:Y:S01]  /*16ce0*/  PLOP3.LUT P0, PT, PT, PT, PT, 0x80, 0x0 ;  /* 0x000000000000781c */ /* 0x000fe20003f0f070 */
[----:B------:R-:W-:Y:S01]  /*16cf0*/  VIADD R0, R0, 0x400 ;  /* 0x0000040000007836 */ /* 0x000fe20000000000 */
[----:B------:R-:W-:Y:S01]  /*16d00*/  IADD3 R2, R3, 0x16850, RZ ;  /* 0x0001685003027810 */ /* 0x000fe20007ffe0ff */
[----:B------:R-:W-:Y:S01]  /*16d10*/  UIADD3.X UR5, URZ, UR39, URZ, UP0, !UPT ;  /* 0x000000273f057290 */ /* 0x000fe200087fe43f */
[----:B------:R-:W-:Y:S01]  /*16d20*/  UMOV UR6, 0x0 ;  /* 0x0000000000067882 */ /* 0x000fe20000000000 */
[----:B------:R-:W-:Y:S01]  /*16d30*/  UMOV UR7, 0x14f00000 ;  /* 0x14f0000000077882 */ /* 0x000fe20000000000 */
[----:B------:R-:W-:-:S09]  /*16d40*/  UMOV UR10, URZ ;  /* 0x0000003f000a7c82 */ /* 0x000fd20008000000 */
.L_x_15143:
        /* <DEDUP_REMOVED lines=10> */
.L_x_15138:
[----:B------:R-:W-:Y:S05]  /*16df0*/  BSYNC B0 ;  /* 0x0000000000007941 */ /* 0x000fea0003800000 */
.L_x_15137:
[----:B------:R-:W-:-:S05]  /*16e00*/  VIADD R23, R23, 0x1 ;  /* 0x0000000117177836 */ /* 0x000fca0000000000 */
[----:B------:R-:W-:-:S04]  /*16e10*/  ISETP.NE.AND P0, PT, R23, 0x2, PT ;  /* 0x000000021700780c */ /* 0x000fc80003f05270 */
[----:B------:R-:W-:Y:S02]  /*16e20*/  SEL R0, RZ, 0x1, P0 ;  /* 0x00000001ff007807 */ /* 0x000fe40000000000 */
[----:B------:R-:W-:Y:S02]  /*16e30*/  SEL R23, R23, RZ, P0 ;  /* 0x000000ff17177207 */ /* 0x000fe40000000000 */
[----:B------:R-:W-:-:S07]  /*16e40*/  LOP3.LUT R27, R27, R0, RZ, 0x3c, !PT ;  /* 0x000000001b1b7212 */ /* 0x000fce00078e3cff */
.L_x_15073:
[----:B------:R-:W-:Y:S05]  /*16e50*/  BSYNC B7 ;  /* 0x0000000000077941 */ /* 0x000fea0003800000 */
.L_x_15071:
        /* <DEDUP_REMOVED lines=8> */
[----:B0-----:R-:W-:-:S05]  /*16ee0*/  IMAD.U32 R22, RZ, RZ, UR4 ;  /* 0x00000004ff167e24 */ /* 0x001fca000f8e00ff */
[----:B------:R0:W3:Y:S01]  /*16ef0*/  LDS.128 R16, [R22+0x168d0] ;  /* 0x0168d00016107984 */ /* 0x0000e20000000c00 */
[----:B------:R-:W-:Y:S06]  /*16f00*/  BAR.ARV 0x4, 0x200 ;  /* 0x0108000000007b1d */ /* 0x000fec0000002000 */
[----:B------:R-:W-:Y:S05]  /*16f10*/  BRA `(.L_x_15145) ;  /* 0x0000000800cc7947 */ /* 0x000fea0003800000 */
.L_x_15144:
        /* <DEDUP_REMOVED lines=8> */
[----:B0-----:R-:W0:Y:S02]  /*16fa0*/  @!P1 LDC.64 R2, c[0x0][0xc80] ;  /* 0x00032000ff029b82 */ /* 0x001e240000000a00 */
[----:B0-----:R-:W-:-:S06]  /*16fb0*/  @!P1 IMAD.WIDE R2, R5, 0x4, R2 ;  /* 0x0000000405029825 */ /* 0x001fcc00078e0202 */
[----:B------:R-:W3:Y:S01]  /*16fc0*/  @!P1 LDG.E R2, desc[UR40][R2.64] ;  /* 0x0000002802029981 */ /* 0x000ee2000c1e1900 */
[----:B------:R-:W-:Y:S01]  /*16fd0*/  IMAD.MOV.U32 R17, RZ, RZ, RZ ;  /* 0x000000ffff117224 */ /* 0x000fe200078e00ff */
[C---:B------:R-:W-:Y:S02]  /*16fe0*/  ISETP.GE.U32.AND P2, PT, R8.reuse, 0x2, PT ;  /* 0x000000020800780c */ /* 0x040fe40003f46070 */
[C---:B------:R-:W-:Y:S01]  /*16ff0*/  ISETP.GE.U32.AND P3, PT, R8.reuse, 0x4, PT ;  /* 0x000000040800780c */ /* 0x040fe20003f66070 */
[----:B------:R-:W-:Y:S01]  /*17000*/  SHFL.IDX PT, R0, R16, RZ, 0x1f ;  /* 0x00001fff10007589 */ /* 0x000fe200000e0000 */
[C---:B------:R-:W-:Y:S02]  /*17010*/  ISETP.GE.U32.AND P4, PT, R8.reuse, 0x8, PT ;  /* 0x000000080800780c */ /* 0x040fe40003f86070 */
[C---:B------:R-:W-:Y:S01]  /*17020*/  ISETP.GE.U32.AND P5, PT, R8.reuse, 0x10, PT ;  /* 0x000000100800780c */ /* 0x040fe20003fa6070 */
[----:B---3--:R-:W-:Y:S01]  /*17030*/  @!P1 IMAD.MOV.U32 R17, RZ, RZ, R2 ;  /* 0x000000ffff119224 */ /* 0x008fe200078e0002 */
[----:B------:R-:W-:-:S04]  /*17040*/  ISETP.NE.AND P1, PT, R8, RZ, PT ;  /* 0x000000ff0800720c */ /* 0x000fc80003f25270 */
[----:B------:R-:W0:Y:S02]  /*17050*/  SHFL.UP PT, R14, R17, 0x1, RZ ;  /* 0x04200000110e7989 */ /* 0x000e2400000e00ff */
[----:B0-----:R-:W-:-:S05]  /*17060*/  SEL R4, R14, RZ, P1 ;  /* 0x000000ff0e047207 */ /* 0x001fca0000800000 */
[----:B------:R-:W-:-:S05]  /*17070*/  IMAD.IADD R4, R17, 0x1, R4 ;  /* 0x0000000111047824 */ /* 0x000fca00078e0204 */
[----:B------:R-:W0:Y:S02]  /*17080*/  SHFL.UP PT, R14, R4, 0x2, RZ ;  /* 0x04400000040e7989 */ /* 0x000e2400000e00ff */
[----:B0-----:R-:W-:-:S04]  /*17090*/  SEL R5, R14, RZ, P2 ;  /* 0x000000ff0e057207 */ /* 0x001fc80001000000 */
[----:B--2---:R-:W-:Y:S02]  /*170a0*/  IADD3 R6, R4, R5, RZ ;  /* 0x0000000504067210 */ /* 0x004fe40007ffe0ff */
        /* <DEDUP_REMOVED lines=11> */
.L_x_15267:
[----:B------:R-:W-:Y:S02]  /*17160*/  ULDC UR4, c[0x0][0xc38] ;  /* 0x00030e0000047ab9 */ /* 0x000fe40000000800 */
[----:B------:R-:W-:-:S04]  /*17170*/  IMAD.U32 R4, RZ, RZ, UR4 ;  /* 0x00000004ff047e24 */ /* 0x000fc8000f8e00ff */
[----:B-1----:R-:W-:-:S04]  /*17180*/  IMAD R14, R14, R4, RZ ;  /* 0x000000040e0e7224 */ /* 0x002fc800078e02ff */
[----:B------:R-:W-:-:S05]  /*17190*/  IMAD.IADD R5, R5, 0x1, R14 ;  /* 0x0000000105057824 */ /* 0x000fca00078e020e */
[----:B------:R-:W-:-:S13]  /*171a0*/  ISETP.GT.AND P6, PT, R5, R0, PT ;  /* 0x000000000500720c */ /* 0x000fda0003fc4270 */
[----:B------:R-:W-:Y:S05]  /*171b0*/  @P6 BRA `(.L_x_15147) ;  /* 0x00000000009c6947 */ /* 0x000fea0003800000 */
.L_x_15152:
[----:B------:R-:W1:Y:S01]  /*171c0*/  LDC R2, c[0x0][0xc3c] ;  /* 0x00030f00ff027b82 */ /* 0x000e620000000800 */
[----:B------:R-:W-:-:S05]  /*171d0*/  VIADD R19, R19, 0x1f ;  /* 0x0000001f13137836 */ /* 0x000fca0000000000 */
[----:B-1----:R-:W-:-:S13]  /*171e0*/  ISETP.GE.AND P6, PT, R19, R2, PT ;  /* 0x000000021300720c */ /* 0x002fda0003fc6270 */
[----:B------:R-:W-:Y:S05]  /*171f0*/  @P6 BRA `(.L_x_15148) ;  /* 0x0000000400d06947 */ /* 0x000fea0003800000 */
[----:B0-----:R-:W0:Y:S01]  /*17200*/  S2R R3, SR_TID.X ;  /* 0x0000000000037919 */ /* 0x001e220000002100 */
[----:B------:R-:W-:Y:S01]  /*17210*/  BSSY B0, `(.L_x_15149) ;  /* 0x0000009000007945 */ /* 0x000fe20003800000 */
[----:B------:R-:W-:Y:S02]  /*17220*/  MOV R17, RZ ;  /* 0x000000ff00117202 */ /* 0x000fe40000000f00 */
[----:B0-----:R-:W-:-:S05]  /*17230*/  LOP3.LUT R3, R3, 0x1f, RZ, 0xc0, !PT ;  /* 0x0000001f03037812 */ /* 0x001fca00078ec0ff */
[----:B------:R-:W-:-:S05]  /*17240*/  IMAD.IADD R7, R19, 0x1, R3 ;  /* 0x0000000113077824 */ /* 0x000fca00078e0203 */
[----:B------:R-:W-:-:S13]  /*17250*/  ISETP.GE.OR P6, PT, R7, R2, !P0 ;  /* 0x000000020700720c */ /* 0x000fda00047c6670 */
[----:B------:R-:W-:Y:S05]  /*17260*/  @P6 BRA `(.L_x_15150) ;  /* 0x00000000000c6947 */ /* 0x000fea0003800000 */
[----:B------:R-:W0:Y:S02]  /*17270*/  LDC.64 R2, c[0x0][0xc80] ;  /* 0x00032000ff027b82 */ /* 0x000e240000000a00 */
[----:B0-----:R-:W-:-:S05]  /*17280*/  IMAD.WIDE R2, R7, 0x4, R2 ;  /* 0x0000000407027825 */ /* 0x001fca00078e0202 */
[----:B------:R0:W5:Y:S02]  /*17290*/  LDG.E R17, desc[UR40][R2.64] ;  /* 0x0000002802117981 */ /* 0x000164000c1e1900 */
.L_x_15150:
[----:B------:R-:W-:Y:S05]  /*172a0*/  BSYNC B0 ;  /* 0x0000000000007941 */ /* 0x000fea0003800000 */
.L_x_15149:
        /* <DEDUP_REMOVED lines=18> */
.L_x_15275:
[----:B------:R-:W-:Y:S02]  /*173d0*/  ULDC UR4, c[0x0][0xc38] ;  /* 0x00030e0000047ab9 */ /* 0x000fe40000000800 */
[----:B------:R-:W-:-:S04]  /*173e0*/  IMAD.U32 R4, RZ, RZ, UR4 ;  /* 0x00000004ff047e24 */ /* 0x000fc8000f8e00ff */
[----:B-1----:R-:W-:-:S04]  /*173f0*/  IMAD R14, R14, R4, RZ ;  /* 0x000000040e0e7224 */ /* 0x002fc800078e02ff */
[----:B------:R-:W-:-:S05]  /*17400*/  IMAD.IADD R5, R14, 0x1, R5 ;  /* 0x000000010e057824 */ /* 0x000fca00078e0205 */
[----:B------:R-:W-:-:S13]  /*17410*/  ISETP.GT.AND P6, PT, R5, R0, PT ;  /* 0x000000000500720c */ /* 0x000fda0003fc4270 */
[----:B------:R-:W-:Y:S05]  /*17420*/  @!P6 BRA `(.L_x_15152) ;  /* 0xfffffffc0064e947 */ /* 0x000fea000383ffff */
.L_x_15147:
        /* <DEDUP_REMOVED lines=8> */
.L_x_15279:
[----:B------:R-:W-:Y:S01]  /*174b0*/  ISETP.NE.AND P0, PT, R2, RZ, PT ;  /* 0x000000ff0200720c */ /* 0x000fe20003f05270 */
[----:B------:R-:W-:-:S12]  /*174c0*/  IMAD.MOV.U32 R14, RZ, RZ, RZ ;  /* 0x000000ffff0e7224 */ /* 0x000fd800078e00ff */
[----:B------:R-:W-:Y:S05]  /*174d0*/  @!P0 BRA `(.L_x_15154) ;  /* 0x0000000000108947 */ /* 0x000fea0003800000 */
[----:B------:R-:W-:Y:S01]  /*174e0*/  UMOV UR4, 0xffffffff ;  /* 0xffffffff00047882 */ /* 0x000fe20000000000 */
[----:B------:R-:W-:Y:S02]  /*174f0*/  VIADD R12, R6, 0xffffffff ;  /* 0xffffffff060c7836 */ /* 0x000fe40000000000 */
[----:B------:R-:W-:Y:S05]  /*17500*/  BRA.DIV UR4, `(.L_x_15155) ;  /* 0x0000003a048c7947 */ /* 0x000fea000b800000 */
[----:B------:R3:W4:Y:S02]  /*17510*/  SHFL.IDX PT, R14, R3, R12, 0x1f ;  /* 0x00001f0c030e7589 */ /* 0x00072400000e0000 */
.L_x_15154:
[----:B0--3--:R-:W0:Y:S01]  /*17520*/  LDC.64 R2, c[0x0][0xc90] ;  /* 0x00032400ff027b82 */ /* 0x009e220000000a00 */
[----:B------:R-:W-:-:S04]  /*17530*/  IMAD.IADD R19, R6, 0x1, R19 ;  /* 0x0000000106137824 */ /* 0x000fc800078e0213 */
        /* <DEDUP_REMOVED lines=12> */
[----:B------:R-:W-:Y:S01]  /*17600*/  IADD3 R8, RZ, -R8, RZ ;  /* 0x80000008ff087210 */ /* 0x000fe20007ffe0ff */
        /* <DEDUP_REMOVED lines=27> */
[----:B0-----:R-:W-:Y:S01]  /*177c0*/  IMAD.MOV.U32 R2, RZ, RZ, RZ ;  /* 0x000000ffff027224 */ /* 0x001fe200078e00ff */
[----:B-1----:R-:W-:-:S05]  /*177d0*/  IADD3 R5, RZ, -R3, RZ ;  /* 0x80000003ff057210 */ /* 0x002fca0007ffe0ff */
        /* <DEDUP_REMOVED lines=17> */
[----:B------:R-:W-:-:S05]  /*178f0*/  IADD3 R4, -R4, RZ, RZ ;  /* 0x000000ff04047210 */ /* 0x000fca0007ffe1ff */
[----:B------:R-:W-:Y:S01]  /*17900*/  IMAD R18, R3, R4, R0 ;  /* 0x0000000403127224 */ /* 0x000fe200078e0200 */
[----:B------:R-:W-:-:S05]  /*17910*/  LOP3.LUT R0, RZ, R3, RZ, 0x33, !PT ;  /* 0x00000003ff007212 */ /* 0x000fca00078e33ff */
[----:B------:R-:W-:Y:S01]  /*17920*/  IMAD.IADD R17, R17, 0x1, R0 ;  /* 0x0000000111117824 */ /* 0x000fe200078e0200 */
[----:B------:R-:W-:Y:S06]  /*17930*/  BRA `(.L_x_15156) ;  /* 0x00000000001c7947 */ /* 0x000fec0003800000 */
.L_x_15148:
[----:B------:R-:W-:Y:S01]  /*17940*/  UMOV UR4, URZ ;  /* 0x0000003f00047c82 */ /* 0x000fe20008000000 */
[----:B------:R-:W-:Y:S01]  /*17950*/  UMOV UR5, URZ ;  /* 0x0000003f00057c82 */ /* 0x000fe20008000000 */
[----:B------:R-:W-:Y:S01]  /*17960*/  ULDC UR6, c[0x0][0xc3c] ;  /* 0x00030f0000067ab9 */ /* 0x000fe20000000800 */
[----:B------:R-:W-:Y:S02]  /*17970*/  IMAD.MOV.U32 R16, RZ, RZ, R0 ;  /* 0x000000ffff107224 */ /* 0x000fe400078e0000 */
[----:B------:R-:W-:Y:S02]  /*17980*/  IMAD.U32 R17, RZ, RZ, UR4 ;  /* 0x00000004ff117e24 */ /* 0x000fe4000f8e00ff */
[----:B------:R-:W-:Y:S02]  /*17990*/  IMAD.U32 R18, RZ, RZ, UR5 ;  /* 0x00000005ff127e24 */ /* 0x000fe4000f8e00ff */
[----:B------:R-:W-:-:S07]  /*179a0*/  IMAD.U32 R19, RZ, RZ, UR6 ;  /* 0x00000006ff137e24 */ /* 0x000fce000f8e00ff */
.L_x_15156:
        /* <DEDUP_REMOVED lines=10> */
.L_x_15145:
[----:B------:R-:W-:Y:S02]  /*17a50*/  ULDC UR4, c[0x0][0xc3c] ;  /* 0x00030f0000047ab9 */ /* 0x000fe40000000800 */
[----:B---3--:R-:W-:-:S13]  /*17a60*/  ISETP.GE.AND P0, PT, R19, UR4, PT ;  /* 0x0000000413007c0c */ /* 0x008fda000bf06270 */
[----:B------:R-:W-:Y:S05]  /*17a70*/  @!P0 BRA `(.L_x_15157) ;  /* 0xffffffa800588947 */ /* 0x000fea000383ffff */
[----:B------:R-:W-:Y:S05]  /*17a80*/  BSYNC B8 ;  /* 0x0000000000087941 */ /* 0x000fea0003800000 */
.L_x_15035:
        /* <DEDUP_REMOVED lines=12> */
.L_x_15282:
[----:B------:R-:W-:Y:S05]  /*17b50*/  BSYNC B0 ;  /* 0x0000000000007941 */ /* 0x000fea0003800000 */
.L_x_15158:
[----:B------:R-:W-:-:S03]  /*17b60*/  UMOV UR4, 0xffffffff ;  /* 0xffffffff00047882 */ /* 0x000fc60000000000 */
[----:B------:R-:W-:Y:S05]  /*17b70*/  BRA.DIV UR4, `(.L_x_15160) ;  /* 0x0000003604287947 */ /* 0x000fea000b800000 */
[----:B0-----:R-:W0:Y:S02]  /*17b80*/  S2R R0, SR_TID.X ;  /* 0x0000000000007919 */ /* 0x001e240000002100 */
[----:B0-----:R-:W-:-:S04]  /*17b90*/  SHF.R.U32.HI R0, RZ, 0x5, R0 ;  /* 0x00000005ff007819 */ /* 0x001fc80000011600 */
[----:B------:R-:W-:-:S05]  /*17ba0*/  LOP3.LUT R0, R0, 0x3, RZ, 0xc0, !PT ;  /* 0x0000000300007812 */ /* 0x000fca00078ec0ff */
[----:B------:R0:W3:Y:S02]  /*17bb0*/  SHFL.IDX PT, R14, R0, RZ, 0x1f ;  /* 0x00001fff000e7589 */ /* 0x0000e400000e0000 */
.L_x_15285:
[----:B---3--:R-:W-:-:S13]  /*17bc0*/  ISETP.NE.AND P0, PT, R14, RZ, PT ;  /* 0x000000ff0e00720c */ /* 0x008fda0003f05270 */
[----:B------:R-:W-:Y:S05]  /*17bd0*/  @P0 BRA `(.L_x_14892) ;  /* 0x0000000000880947 */ /* 0x000fea0003800000 */
[----:B------:R-:W-:-:S03]  /*17be0*/  UMOV UR4, 0xffffffff ;  /* 0xffffffff00047882 */ /* 0x000fc60000000000 */
[----:B------:R-:W-:Y:S05]  /*17bf0*/  BRA.DIV UR4, `(.L_x_15161) ;  /* 0x00000036043c7947 */ /* 0x000fea000b800000 */
[----:B------:R-:W-:-:S13]  /*17c00*/  ELECT P6, URZ, PT ;  /* 0x00000000003f782f */ /* 0x000fda00038c0000 */
.L_x_15288:
[----:B------:R-:W-:Y:S05]  /*17c10*/  @!P6 BRA `(.L_x_14892) ;  /* 0x000000000078e947 */ /* 0x000fea0003800000 */
[----:B0-----:R-:W3:Y:S02]  /*17c20*/  LDL.LU R0, [R1+0x44] ;  /* 0x0000440001007983 */ /* 0x001ee40000300800 */
[----:B---3--:R-:W-:-:S04]  /*17c30*/  LOP3.LUT R0, R0, 0x2, RZ, 0xfc, !PT ;  /* 0x0000000200007812 */ /* 0x008fc800078efcff */
[----:B------:R-:W-:-:S13]  /*17c40*/  ISETP.NE.AND P2, PT, R0, 0x3, PT ;  /* 0x000000030000780c */ /* 0x000fda0003f45270 */
[----:B------:R-:W-:Y:S05]  /*17c50*/  @!P2 BRA `(.L_x_15162) ;  /* 0x000000000004a947 */ /* 0x000fea0003800000 */
[----:B------:R-:W-:Y:S01]  /*17c60*/  BPT.TRAP 0x1 ;  /* 0x000000040000795c */ /* 0x000fe20000300000 */
.L_x_15162:
[----:B------:R-:W-:Y:S01]  /*17c70*/  IADD3 R0, R9, 0x16840, RZ ;  /* 0x0001684009007810 */ /* 0x000fe20007ffe0ff */
[----:B------:R-:W-:Y:S01]  /*17c80*/  VIADD R2, R23, 0x1 ;  /* 0x0000000117027836 */ /* 0x000fe20000000000 */
[----:B------:R-:W-:-:S03]  /*17c90*/  SHF.L.U32 R3, R27, 0x1f, RZ ;  /* 0x0000001f1b037819 */ /* 0x000fc600000006ff */
[----:B--2---:R-:W-:Y:S01]  /*17ca0*/  IMAD R6, R23, 0x8, R0 ;  /* 0x0000000817067824 */ /* 0x004fe200078e0200 */
[----:B------:R-:W-:-:S03]  /*17cb0*/  ISETP.NE.AND P1, PT, R2, 0x2, PT ;  /* 0x000000020200780c */ /* 0x000fc60003f25270 */
[----:B------:R-:W0:Y:S01]  /*17cc0*/  SYNCS.PHASECHK.TRANS64.TRYWAIT P0, [R6+URZ], R3 ;  /* 0x00000003060075a7 */ /* 0x000e22000800017f */
[----:B------:R-:W-:Y:S02]  /*17cd0*/  SEL R4, RZ, 0x1, P1 ;  /* 0x00000001ff047807 */ /* 0x000fe40000800000 */
[----:B------:R-:W-:Y:S02]  /*17ce0*/  SEL R5, R2, RZ, P1 ;  /* 0x000000ff02057207 */ /* 0x000fe40000800000 */
[----:B------:R-:W-:-:S03]  /*17cf0*/  LOP3.LUT R2, R27, R4, RZ, 0x3c, !PT ;  /* 0x000000041b027212 */ /* 0x000fc600078e3cff */
[----:B------:R-:W-:Y:S01]  /*17d00*/  IMAD R7, R5, 0x8, R0 ;  /* 0x0000000805077824 */ /* 0x000fe200078e0200 */
[----:B------:R-:W-:Y:S01]  /*17d10*/  SHF.L.U32 R2, R2, 0x1f, RZ ;  /* 0x0000001f02027819 */ /* 0x000fe200000006ff */
[----:B0-----:R-:W-:Y:S06]  /*17d20*/  @!P0 BRA `(.L_x_15163) ;  /* 0x0000003400108947 */ /* 0x001fec0003800000 */
.L_x_15289:
[----:B------:R-:W2:Y:S02]  /*17d30*/  SYNCS.PHASECHK.TRANS64.TRYWAIT P0, [R7+URZ], R2 ;  /* 0x00000002070075a7 */ /* 0x000ea4000800017f */
[----:B--2---:R-:W-:Y:S05]  /*17d40*/  @!P0 BRA `(.L_x_15164) ;  /* 0x00000034001c8947 */ /* 0x004fea0003800000 */
.L_x_15290:
[----:B------:R-:W-:Y:S05]  /*17d50*/  @!P2 BRA `(.L_x_15165) ;  /* 0x000000000004a947 */ /* 0x000fea0003800000 */
[----:B------:R-:W-:Y:S01]  /*17d60*/  BPT.TRAP 0x1 ;  /* 0x000000040000795c */ /* 0x000fe20000300000 */
.L_x_15165:
[----:B------:R-:W-:-:S04]  /*17d70*/  VIADD R0, R9, 0x16860 ;  /* 0x0001686009007836 */ /* 0x000fc80000000000 */
[----:B------:R-:W-:-:S04]  /*17d80*/  IMAD R4, R23, 0x8, R0 ;  /* 0x0000000817047824 */ /* 0x000fc800078e0200 */
[----:B------:R-:W3:Y:S02]  /*17d90*/  SYNCS.PHASECHK.TRANS64.TRYWAIT P0, [R4+URZ], R3 ;  /* 0x00000003040075a7 */ /* 0x000ee4000800017f */
[----:B---3--:R-:W-:Y:S05]  /*17da0*/  @!P0 BRA `(.L_x_15166) ;  /* 0x0000003400188947 */ /* 0x008fea0003800000 */
.L_x_15291:
[----:B------:R-:W-:-:S07]  /*17db0*/  IMAD R5, R5, 0x8, R0 ;  /* 0x0000000805057824 */ /* 0x000fce00078e0200 */
.L_x_15167:
[----:B------:R0:W0:Y:S02]  /*17dc0*/  SYNCS.PHASECHK.TRANS64.TRYWAIT P0, [R5+URZ], R2 ;  /* 0x00000002050075a7 */ /* 0x000024000800017f */
[----:B0-----:R-:W-:Y:S05]  /*17dd0*/  @!P0 NANOSLEEP.SYNCS 0x989680 ;  /* 0x009896800000895d */ /* 0x001fea0003900000 */
[----:B------:R-:W0:Y:S02]  /*17de0*/  @!P0 SYNCS.PHASECHK.TRANS64 P0, [R5+URZ], R2 ;  /* 0x00000002050085a7 */ /* 0x000e24000800007f */
[----:B0-----:R-:W-:Y:S05]  /*17df0*/  @!P0 BRA `(.L_x_15167) ;  /* 0xfffffffc00f08947 */ /* 0x001fea000383ffff */
.L_x_14892:
[----:B------:R-:W-:Y:S05]  /*17e00*/  BSYNC B9 ;  /* 0x0000000000097941 */ /* 0x000fea0003800000 */
.L_x_14889:
[----:B------:R-:W-:Y:S05]  /*17e10*/  EXIT ;  /* 0x000000000000794d */ /* 0x000fea0003800000 */
.L_x_14910:
[----:B0-----:R0:W1:Y:S02]  /*17e20*/  SYNCS.PHASECHK.TRANS64.TRYWAIT P6, [R78+URZ+0x16890], R90 ;  /* 0x0168905a4e0075a7 */ /* 0x00106400080c017f */
[----:B-1----:R-:W-:Y:S05]  /*17e30*/  @!P6 NANOSLEEP.SYNCS 0x989680 ;  /* 0x009896800000e95d */ /* 0x002fea0003900000 */
[----:B------:R-:W1:Y:S02]  /*17e40*/  @!P6 SYNCS.PHASECHK.TRANS64 P6, [R78+URZ+0x16890], R90 ;  /* 0x0168905a4e00e5a7 */ /* 0x000e6400080c007f */
[----:B-1----:R-:W-:Y:S05]  /*17e50*/  @!P6 BRA `(.L_x_14910) ;  /* 0xfffffffc00f0e947 */ /* 0x002fea000383ffff */
[----:B------:R-:W-:Y:S05]  /*17e60*/  BRA `(.L_x_15168) ;  /* 0xfffffeac00587947 */ /* 0x000fea000383ffff */
.L_x_14930:
[----:B0-----:R0:W1:Y:S02]  /*17e70*/  SYNCS.PHASECHK.TRANS64.TRYWAIT P5, [R78+URZ+0x16890], R90 ;  /* 0x0168905a4e0075a7 */ /* 0x00106400080a017f */
[----:B-1----:R-:W-:Y:S05]  /*17e80*/  @!P5 NANOSLEEP.SYNCS 0x989680 ;  /* 0x009896800000d95d */ /* 0x002fea0003900000 */
[----:B------:R-:W1:Y:S02]  /*17e90*/  @!P5 SYNCS.PHASECHK.TRANS64 P5, [R78+URZ+0x16890], R90 ;  /* 0x0168905a4e00d5a7 */ /* 0x000e6400080a007f */
[----:B-1----:R-:W-:Y:S05]  /*17ea0*/  @!P5 BRA `(.L_x_14930) ;  /* 0xfffffffc00f0d947 */ /* 0x002fea000383ffff */
[----:B------:R-:W-:Y:S05]  /*17eb0*/  BRA `(.L_x_15169) ;  /* 0xfffffebc00c87947 */ /* 0x000fea000383ffff */
.L_x_14939:
[----:B-1----:R1:W2:Y:S02]  /*17ec0*/  SYNCS.PHASECHK.TRANS64.TRYWAIT P4, [R78+URZ+0x16890], R90 ;  /* 0x0168905a4e0075a7 */ /* 0x0022a4000808017f */
[----:B--2---:R-:W-:Y:S05]  /*17ed0*/  @!P4 NANOSLEEP.SYNCS 0x989680 ;  /* 0x009896800000c95d */ /* 0x004fea0003900000 */
[----:B------:R-:W2:Y:S02]  /*17ee0*/  @!P4 SYNCS.PHASECHK.TRANS64 P4, [R78+URZ+0x16890], R90 ;  /* 0x0168905a4e00c5a7 */ /* 0x000ea4000808007f */
[----:B--2---:R-:W-:Y:S05]  /*17ef0*/  @!P4 BRA `(.L_x_14939) ;  /* 0xfffffffc00f0c947 */ /* 0x004fea000383ffff */
[----:B------:R-:W-:Y:S05]  /*17f00*/  BRA `(.L_x_15170) ;  /* 0xfffffecc00f87947 */ /* 0x000fea000383ffff */
.L_x_14945:
[----:B--2---:R2:W3:Y:S02]  /*17f10*/  SYNCS.PHASECHK.TRANS64.TRYWAIT P3, [R78+URZ+0x168b0], R90 ;  /* 0x0168b05a4e0075a7 */ /* 0x0044e4000806017f */
[----:B---3--:R-:W-:Y:S05]  /*17f20*/  @!P3 NANOSLEEP.SYNCS 0x989680 ;  /* 0x009896800000b95d */ /* 0x008fea0003900000 */
[----:B------:R-:W3:Y:S02]  /*17f30*/  @!P3 SYNCS.PHASECHK.TRANS64 P3, [R78+URZ+0x168b0], R90 ;  /* 0x0168b05a4e00b5a7 */ /* 0x000ee4000806007f */
[----:B---3--:R-:W-:Y:S05]  /*17f40*/  @!P3 BRA `(.L_x_14945) ;  /* 0xfffffffc00f0b947 */ /* 0x008fea000383ffff */
[----:B------:R-:W-:Y:S05]  /*17f50*/  BRA `(.L_x_15171) ;  /* 0xfffffed0008c7947 */ /* 0x000fea000383ffff */
.L_x_14953:
        /* <DEDUP_REMOVED lines=8> */
[----:B------:R-:W-:-:S04]  /*17fe0*/  SHF.R.S32.HI R0, RZ, 0x7, R0 ;  /* 0x00000007ff007819 */ /* 0x000fc80000011400 */
[----:B------:R-:W-:-:S07]  /*17ff0*/  MOV R13, R0 ;  /* 0x00000000000d7202 */ /* 0x000fce0000000f00 */
[----:B-----5:R-:W-:Y:S05]  /*18000*/  WARPSYNC.COLLECTIVE R15, `(.L_x_15173) ;  /* 0x000000000f087348 */ /* 0x020fea0003c00000 */
[----:B------:R0:W1:Y:S02]  /*18010*/  SHFL.IDX P6, R14, R13, R12, R11 ;  /* 0x0000000c0d0e7389 */ /* 0x00006400000c000b */
[----:B01---5:R-:W-:Y:S01]  /*18020*/  ENDCOLLECTIVE ;  /* 0x000000000000791b */ /* 0x023fe20003800000 */
.L_x_15173:
[----:B------:R-:W-:Y:S05]  /*18030*/  BSYNC B0 ;  /* 0x0000000000007941 */ /* 0x000fea0003800000 */
.L_x_15172:
[----:B------:R-:W-:Y:S01]  /*18040*/  IMAD.MOV.U32 R157, RZ, RZ, R14 ;  /* 0x000000ffff9d7224 */ /* 0x000fe200078e000e */
[----:B------:R-:W-:Y:S06]  /*18050*/  BRA `(.L_x_15174) ;  /* 0xfffffed8000c7947 */ /* 0x000fec000383ffff */
.L_x_14965:
        /* <DEDUP_REMOVED lines=8> */
.L_x_15176:
[----:B------:R-:W-:Y:S05]  /*180e0*/  BSYNC B1 ;  /* 0x0000000000017941 */ /* 0x000fea0003800000 */
.L_x_15175:
        /* <DEDUP_REMOVED lines=8> */
.L_x_15177:
[----:B------:R-:W-:Y:S02]  /*18170*/  IMAD.MOV.U32 R13, RZ, RZ, R8 ;  /* 0x000000ffff0d7224 */ /* 0x000fe400078e0008 */
[----:B------:R-:W-:-:S07]  /*18180*/  IMAD.MOV.U32 R0, RZ, RZ, R14 ;  /* 0x000000ffff007224 */ /* 0x000fce00078e000e */
[----:B------:R-:W-:Y:S05]  /*18190*/  WARPSYNC.COLLECTIVE R15, `(.L_x_15178) ;  /* 0x000000000f087348 */ /* 0x000fea0003c00000 */
[----:B------:R0:W1:Y:S02]  /*181a0*/  SHFL.IDX P6, R14, R13, R12, R11 ;  /* 0x0000000c0d0e7389 */ /* 0x00006400000c000b */
[----:B01----:R-:W-:Y:S01]  /*181b0*/  ENDCOLLECTIVE ;  /* 0x000000000000791b */ /* 0x003fe20003800000 */
.L_x_15178:
[----:B------:R-:W-:Y:S01]  /*181c0*/  IMAD.MOV.U32 R13, RZ, RZ, R7 ;  /* 0x000000ffff0d7224 */ /* 0x000fe200078e0007 */
[----:B------:R-:W-:-:S07]  /*181d0*/  MOV R5, R14 ;  /* 0x0000000e00057202 */ /* 0x000fce0000000f00 */
[----:B------:R-:W-:Y:S05]  /*181e0*/  WARPSYNC.COLLECTIVE R15, `(.L_x_15179) ;  /* 0x000000000f087348 */ /* 0x000fea0003c00000 */
[----:B------:R0:W1:Y:S02]  /*181f0*/  SHFL.IDX P6, R14, R13, R12, R11 ;  /* 0x0000000c0d0e7389 */ /* 0x00006400000c000b */
[----:B01----:R-:W-:Y:S01]  /*18200*/  ENDCOLLECTIVE ;  /* 0x000000000000791b */ /* 0x003fe20003800000 */
.L_x_15179:
[----:B------:R-:W-:Y:S05]  /*18210*/  BRA `(.L_x_15180) ;  /* 0xfffffedc00907947 */ /* 0x000fea000383ffff */
.L_x_14968:
        /* <DEDUP_REMOVED lines=8> */
.L_x_15182:
[----:B------:R-:W-:Y:S05]  /*182a0*/  BSYNC B1 ;  /* 0x0000000000017941 */ /* 0x000fea0003800000 */
.L_x_15181:
        /* <DEDUP_REMOVED lines=8> */
.L_x_15183:
[----:B------:R-:W-:Y:S02]  /*18330*/  IMAD.MOV.U32 R13, RZ, RZ, R8 ;  /* 0x000000ffff0d7224 */ /* 0x000fe400078e0008 */
[----:B------:R-:W-:-:S07]  /*18340*/  IMAD.MOV.U32 R0, RZ, RZ, R14 ;  /* 0x000000ffff007224 */ /* 0x000fce00078e000e */
[----:B------:R-:W-:Y:S05]  /*18350*/  WARPSYNC.COLLECTIVE R15, `(.L_x_15184) ;  /* 0x000000000f087348 */ /* 0x000fea0003c00000 */
[----:B------:R0:W1:Y:S02]  /*18360*/  SHFL.IDX P6, R14, R13, R12, R11 ;  /* 0x0000000c0d0e7389 */ /* 0x00006400000c000b */
[----:B01----:R-:W-:Y:S01]  /*18370*/  ENDCOLLECTIVE ;  /* 0x000000000000791b */ /* 0x003fe20003800000 */
.L_x_15184:
[----:B------:R-:W-:Y:S02]  /*18380*/  IMAD.MOV.U32 R13, RZ, RZ, R7 ;  /* 0x000000ffff0d7224 */ /* 0x000fe400078e0007 */
[----:B------:R-:W-:-:S07]  /*18390*/  IMAD.MOV.U32 R5, RZ, RZ, R14 ;  /* 0x000000ffff057224 */ /* 0x000fce00078e000e */
[----:B------:R-:W-:Y:S05]  /*183a0*/  WARPSYNC.COLLECTIVE R15, `(.L_x_15185) ;  /* 0x000000000f087348 */ /* 0x000fea0003c00000 */
[----:B------:R0:W1:Y:S02]  /*183b0*/  SHFL.IDX P6, R14, R13, R12, R11 ;  /* 0x0000000c0d0e7389 */ /* 0x00006400000c000b */
[----:B01----:R-:W-:Y:S01]  /*183c0*/  ENDCOLLECTIVE ;  /* 0x000000000000791b */ /* 0x003fe20003800000 */
.L_x_15185:
[----:B------:R-:W-:Y:S05]  /*183d0*/  BRA `(.L_x_15186) ;  /* 0xfffffedc00fc7947 */ /* 0x000fea000383ffff */
.L_x_14972:
[----:B0-----:R0:W1:Y:S02]  /*183e0*/  SYNCS.PHASECHK.TRANS64.TRYWAIT P0, [R2+URZ+0x16800], R37 ;  /* 0x01680025020075a7 */ /* 0x001064000800017f */
[----:B-1----:R-:W-:Y:S05]  /*183f0*/  @!P0 NANOSLEEP.SYNCS 0x989680 ;  /* 0x009896800000895d */ /* 0x002fea0003900000 */
[----:B------:R-:W1:Y:S02]  /*18400*/  @!P0 SYNCS.PHASECHK.TRANS64 P0, [R2+URZ+0x16800], R37 ;  /* 0x01680025020085a7 */ /* 0x000e64000800007f */
[----:B-1----:R-:W-:Y:S05]  /*18410*/  @!P0 BRA `(.L_x_14972) ;  /* 0xfffffffc00f08947 */ /* 0x002fea000383ffff */
[----:B------:R-:W-:Y:S05]  /*18420*/  BRA `(.L_x_15187) ;  /* 0xfffffee400047947 */ /* 0x000fea000383ffff */
.L_x_14980:
[----:B------:R-:W0:Y:S01]  /*18430*/  LDC R41, c[0x0][0x3f4] ;  /* 0x0000fd00ff297b82 */ /* 0x000e220000000800 */
[----:B------:R-:W-:Y:S01]  /*18440*/  BSSY B1, `(.L_x_15188) ;  /* 0x0000008000017945 */ /* 0x000fe20003800000 */
[----:B------:R-:W-:Y:S01]  /*18450*/  IMAD.MOV.U32 R13, RZ, RZ, R26 ;  /* 0x000000ffff0d7224 */ /* 0x000fe200078e001a */
[----:B------:R-:W-:Y:S01]  /*18460*/  MOV R12, RZ ;  /* 0x000000ff000c7202 */ /* 0x000fe20000000f00 */
[----:B------:R-:W-:Y:S02]  /*18470*/  IMAD.MOV.U32 R11, RZ, RZ, 0x1c1f ;  /* 0x00001c1fff0b7424 */ /* 0x000fe400078e00ff */
[----:B------:R-:W-:-:S07]  /*18480*/  IMAD.MOV.U32 R15, RZ, RZ, -0x1 ;  /* 0xffffffffff0f7424 */ /* 0x000fce00078e00ff */
[----:B0-----:R-:W-:Y:S05]  /*18490*/  WARPSYNC.COLLECTIVE R15, `(.L_x_15189) ;  /* 0x000000000f087348 */ /* 0x001fea0003c00000 */
[----:B------:R1:W2:Y:S02]  /*184a0*/  SHFL.IDX P6, R14, R13, R12, R11 ;  /* 0x0000000c0d0e7389 */ /* 0x0002a400000c000b */
[----:B012---:R-:W-:Y:S01]  /*184b0*/  ENDCOLLECTIVE ;  /* 0x000000000000791b */ /* 0x007fe20003800000 */
.L_x_15189:
[----:B------:R-:W-:Y:S05]  /*184c0*/  BSYNC B1 ;  /* 0x0000000000017941 */ /* 0x000fea0003800000 */
.L_x_15188:
        /* <DEDUP_REMOVED lines=10> */
.L_x_15190:
[----:B------:R-:W-:Y:S01]  /*18570*/  IMAD.MOV.U32 R13, RZ, RZ, R24 ;  /* 0x000000ffff0d7224 */ /* 0x000fe200078e0018 */
[----:B------:R-:W-:-:S07]  /*18580*/  MOV R3, R14 ;  /* 0x0000000e00037202 */ /* 0x000fce0000000f00 */
[----:B------:R-:W-:Y:S05]  /*18590*/  WARPSYNC.COLLECTIVE R15, `(.L_x_15191) ;  /* 0x000000000f087348 */ /* 0x000fea0003c00000 */
[----:B------:R0:W1:Y:S02]  /*185a0*/  SHFL.IDX P6, R14, R13, R12, R11 ;  /* 0x0000000c0d0e7389 */ /* 0x00006400000c000b */
[----:B01----:R-:W-:Y:S01]  /*185b0*/  ENDCOLLECTIVE ;  /* 0x000000000000791b */ /* 0x003fe20003800000 */
.L_x_15191:
[----:B------:R-:W-:Y:S02]  /*185c0*/  IMAD.MOV.U32 R13, RZ, RZ, R27 ;  /* 0x000000ffff0d7224 */ /* 0x000fe400078e001b */
[----:B------:R-:W-:-:S07]  /*185d0*/  IMAD.MOV.U32 R4, RZ, RZ, R14 ;  /* 0x000000ffff047224 */ /* 0x000fce00078e000e */
[----:B------:R-:W-:Y:S05]  /*185e0*/  WARPSYNC.COLLECTIVE R15, `(.L_x_15192) ;  /* 0x000000000f087348 */ /* 0x000fea0003c00000 */
[----:B------:R0:W1:Y:S02]  /*185f0*/  SHFL.IDX P6, R14, R13, R12, R11 ;  /* 0x0000000c0d0e7389 */ /* 0x00006400000c000b */
[----:B01----:R-:W-:Y:S01]  /*18600*/  ENDCOLLECTIVE ;  /* 0x000000000000791b */ /* 0x003fe20003800000 */
.L_x_15192:
        /* <DEDUP_REMOVED lines=18> */
[----:B--2---:R-:W-:Y:S01]  /*18730*/  @!P1 IMAD.MOV.U32 R37, RZ, RZ, R11 ;  /* 0x000000ffff259224 */ /* 0x004fe200078e000b */
[----:B------:R-:W-:Y:S01]  /*18740*/  MOV R11, 0x1c1f ;  /* 0x00001c1f000b7802 */ /* 0x000fe20000000f00 */
[----:B------:R-:W-:Y:S01]  /*18750*/  @!P1 IMAD.MOV.U32 R35, RZ, RZ, R9 ;  /* 0x000000ffff239224 */ /* 0x000fe200078e0009 */
[----:B------:R-:W-:Y:S01]  /*18760*/  @!P1 MOV R34, R8 ;  /* 0x0000000800229202 */ /* 0x000fe20000000f00 */
[----:B------:R-:W-:-:S07]  /*18770*/  @!P1 IMAD.MOV.U32 R36, RZ, RZ, R10 ;  /* 0x000000ffff249224 */ /* 0x000fce00078e000a */
[----:B-----5:R-:W-:Y:S05]  /*18780*/  WARPSYNC.COLLECTIVE R15, `(.L_x_15193) ;  /* 0x000000000f087348 */ /* 0x020fea0003c00000 */
[----:B------:R0:W1:Y:S02]  /*18790*/  SHFL.IDX P6, R14, R13, R12, R11 ;  /* 0x0000000c0d0e7389 */ /* 0x00006400000c000b */
[----:B01---5:R-:W-:Y:S01]  /*187a0*/  ENDCOLLECTIVE ;  /* 0x000000000000791b */ /* 0x023fe20003800000 */
.L_x_15193:
[----:B------:R-:W-:Y:S02]  /*187b0*/  IMAD.MOV.U32 R3, RZ, RZ, R35 ;  /* 0x000000ffff037224 */ /* 0x000fe400078e0023 */
[----:B------:R-:W-:Y:S01]  /*187c0*/  IMAD.MOV.U32 R0, RZ, RZ, R34 ;  /* 0x000000ffff007224 */ /* 0x000fe200078e0022 */
[----:B------:R-:W-:Y:S01]  /*187d0*/  MOV R8, R36 ;  /* 0x0000002400087202 */ /* 0x000fe20000000f00 */
[----:B------:R-:W-:Y:S01]  /*187e0*/  IMAD.MOV.U32 R9, RZ, RZ, R37 ;  /* 0x000000ffff097224 */ /* 0x000fe200078e0025 */
[----:B------:R-:W-:Y:S02]  /*187f0*/  PRMT R45, R45, 0x5410, R3 ;  /* 0x000054102d2d7816 */ /* 0x000fe40000000003 */
[----:B------:R-:W-:Y:S01]  /*18800*/  PRMT R42, R0, 0x7610, R42 ;  /* 0x00007610002a7816 */ /* 0x000fe2000000002a */
[----:B------:R-:W-:Y:S01]  /*18810*/  @!P1 IMAD.MOV.U32 R20, RZ, RZ, R4 ;  /* 0x000000ffff149224 */ /* 0x000fe200078e0004 */
[----:B------:R-:W-:Y:S01]  /*18820*/  PRMT R33, R8, 0x5410, R9 ;  /* 0x0000541008217816 */ /* 0x000fe20000000009 */
[----:B------:R-:W-:-:S02]  /*18830*/  @!P1 IMAD.MOV.U32 R21, RZ, RZ, R5 ;  /* 0x000000ffff159224 */ /* 0x000fc400078e0005 */
[----:B------:R-:W-:Y:S02]  /*18840*/  @!P1 IMAD.MOV.U32 R30, RZ, RZ, R6 ;  /* 0x000000ffff1e9224 */ /* 0x000fe400078e0006 */
[----:B------:R-:W-:Y:S02]  /*18850*/  IMAD.MOV.U32 R13, RZ, RZ, R25 ;  /* 0x000000ffff0d7224 */ /* 0x000fe400078e0019 */
[----:B------:R-:W-:Y:S01]  /*18860*/  @!P1 IMAD.MOV.U32 R31, RZ, RZ, R7 ;  /* 0x000000ffff1f9224 */ /* 0x000fe200078e0007 */
[----:B------:R-:W-:Y:S01]  /*18870*/  MOV R6, R30 ;  /* 0x0000001e00067202 */ /* 0x000fe20000000f00 */
[----:B------:R-:W-:Y:S02]  /*18880*/  IMAD.MOV.U32 R4, RZ, RZ, R20 ;  /* 0x000000ffff047224 */ /* 0x000fe400078e0014 */
[----:B------:R-:W-:Y:S02]  /*18890*/  IMAD.MOV.U32 R5, RZ, RZ, R21 ;  /* 0x000000ffff057224 */ /* 0x000fe400078e0015 */
[----:B------:R-:W-:Y:S01]  /*188a0*/  IMAD.MOV.U32 R7, RZ, RZ, R31 ;  /* 0x000000ffff077224 */ /* 0x000fe200078e001f */
[----:B------:R-:W-:Y:S01]  /*188b0*/  PRMT R56, R4, 0x5410, R6 ;  /* 0x0000541004387816 */ /* 0x000fe20000000006 */
[----:B------:R-:W-:Y:S01]  /*188c0*/  IMAD.MOV.U32 R0, RZ, RZ, R14 ;  /* 0x000000ffff007224 */ /* 0x000fe200078e000e */
[----:B------:R-:W-:-:S07]  /*188d0*/  PRMT R45, R5, 0x7610, R45 ;  /* 0x00007610052d7816 */ /* 0x000fce000000002d */
[----:B------:R-:W-:Y:S05]  /*188e0*/  WARPSYNC.COLLECTIVE R15, `(.L_x_15194) ;  /* 0x000000000f087348 */ /* 0x000fea0003c00000 */
[----:B------:R0:W1:Y:S02]  /*188f0*/  SHFL.IDX P6, R14, R13, R12, R11 ;  /* 0x0000000c0d0e7389 */ /* 0x00006400000c000b */
[----:B01----:R-:W-:Y:S01]  /*18900*/  ENDCOLLECTIVE ;  /* 0x000000000000791b */ /* 0x003fe20003800000 */
.L_x_15194:
[----:B------:R-:W-:Y:S02]  /*18910*/  PRMT R42, R42, 0x5410, R7 ;  /* 0x000054102a2a7816 */ /* 0x000fe40000000007 */
[----:B------:R-:W-:Y:S01]  /*18920*/  CS2R R4, SRZ ;  /* 0x0000000000047805 */ /* 0x000fe2000001ff00 */
[----:B------:R-:W-:Y:S02]  /*18930*/  IMAD.MOV.U32 R13, RZ, RZ, R24 ;  /* 0x000000ffff0d7224 */ /* 0x000fe400078e0018 */
[----:B------:R-:W-:-:S07]  /*18940*/  IMAD.MOV.U32 R3, RZ, RZ, R14 ;  /* 0x000000ffff037224 */ /* 0x000fce00078e000e */
[----:B------:R-:W-:Y:S05]  /*18950*/  WARPSYNC.COLLECTIVE R15, `(.L_x_15195) ;  /* 0x000000000f087348 */ /* 0x000fea0003c00000 */
[----:B------:R0:W1:Y:S02]  /*18960*/  SHFL.IDX P6, R14, R13, R12, R11 ;  /* 0x0000000c0d0e7389 */ /* 0x00006400000c000b */
[----:B01----:R-:W-:Y:S01]  /*18970*/  ENDCOLLECTIVE ;  /* 0x000000000000791b */ /* 0x003fe20003800000 */
.L_x_15195:
[----:B------:R-:W-:Y:S02]  /*18980*/  IMAD.MOV.U32 R13, RZ, RZ, R27 ;  /* 0x000000ffff0d7224 */ /* 0x000fe400078e001b */
[----:B------:R-:W-:-:S07]  /*18990*/  IMAD.MOV.U32 R24, RZ, RZ, R14 ;  /* 0x000000ffff187224 */ /* 0x000fce00078e000e */
[----:B------:R-:W-:Y:S05]  /*189a0*/  WARPSYNC.COLLECTIVE R15, `(.L_x_15196) ;  /* 0x000000000f087348 */ /* 0x000fea0003c00000 */
[----:B------:R0:W1:Y:S02]  /*189b0*/  SHFL.IDX P6, R14, R13, R12, R11 ;  /* 0x0000000c0d0e7389 */ /* 0x00006400000c000b */
[----:B01----:R-:W-:Y:S01]  /*189c0*/  ENDCOLLECTIVE ;  /* 0x000000000000791b */ /* 0x003fe20003800000 */
.L_x_15196:
[----:B------:R-:W-:Y:S05]  /*189d0*/  BRA `(.L_x_15197) ;  /* 0xfffffeec00ec7947 */ /* 0x000fea000383ffff */
.L_x_14984:
[----:B0-----:R0:W1:Y:S02]  /*189e0*/  SYNCS.PHASECHK.TRANS64.TRYWAIT P1, [R2+URZ+0x16800], R13 ;  /* 0x0168000d020075a7 */ /* 0x001064000802017f */
[----:B-1----:R-:W-:Y:S05]  /*189f0*/  @!P1 NANOSLEEP.SYNCS 0x989680 ;  /* 0x009896800000995d */ /* 0x002fea0003900000 */
[----:B------:R-:W1:Y:S02]  /*18a00*/  @!P1 SYNCS.PHASECHK.TRANS64 P1, [R2+URZ+0x16800], R13 ;  /* 0x0168000d020095a7 */ /* 0x000e64000802007f */
[----:B-1----:R-:W-:Y:S05]  /*18a10*/  @!P1 BRA `(.L_x_14984) ;  /* 0xfffffffc00f09947 */ /* 0x002fea000383ffff */
[----:B------:R-:W-:Y:S05]  /*18a20*/  BRA `(.L_x_15198) ;  /* 0xfffffef0008c7947 */ /* 0x000fea000383ffff */
.L_x_14990:
[----:B-1----:R1:W2:Y:S02]  /*18a30*/  SYNCS.PHASECHK.TRANS64.TRYWAIT P2, [R4+URZ+0x16830], R3 ;  /* 0x01683003040075a7 */ /* 0x0022a4000804017f */
[----:B--2---:R-:W-:Y:S05]  /*18a40*/  @!P2 NANOSLEEP.SYNCS 0x989680 ;  /* 0x009896800000a95d */ /* 0x004fea0003900000 */
[----:B------:R-:W2:Y:S02]  /*18a50*/  @!P2 SYNCS.PHASECHK.TRANS64 P2, [R4+URZ+0x16830], R3 ;  /* 0x016830030400a5a7 */ /* 0x000ea4000804007f */
[----:B--2---:R-:W-:Y:S05]  /*18a60*/  @!P2 BRA `(.L_x_14990) ;  /* 0xfffffffc00f0a947 */ /* 0x004fea000383ffff */
[----:B------:R-:W-:Y:S05]  /*18a70*/  BRA `(.L_x_14989) ;  /* 0xffffff0000087947 */ /* 0x000fea000383ffff */
.L_x_14996:
[----:B-1----:R1:W2:Y:S02]  /*18a80*/  SYNCS.PHASECHK.TRANS64.TRYWAIT P4, [R0+URZ+0x16830], R3 ;  /* 0x01683003000075a7 */ /* 0x0022a4000808017f */
[----:B--2---:R-:W-:Y:S05]  /*18a90*/  @!P4 NANOSLEEP.SYNCS 0x989680 ;  /* 0x009896800000c95d */ /* 0x004fea0003900000 */
[----:B------:R-:W2:Y:S02]  /*18aa0*/  @!P4 SYNCS.PHASECHK.TRANS64 P4, [R0+URZ+0x16830], R3 ;  /* 0x016830030000c5a7 */ /* 0x000ea4000808007f */
[----:B--2---:R-:W-:Y:S05]  /*18ab0*/  @!P4 BRA `(.L_x_14996) ;  /* 0xfffffffc00f0c947 */ /* 0x004fea000383ffff */
[----:B------:R-:W-:Y:S05]  /*18ac0*/  BRA `(.L_x_14995) ;  /* 0xffffff2000c07947 */ /* 0x000fea000383ffff */
.L_x_15000:
[----:B-1----:R1:W2:Y:S02]  /*18ad0*/  SYNCS.PHASECHK.TRANS64.TRYWAIT P3, [R3+URZ+0x16850], R0 ;  /* 0x01685000030075a7 */ /* 0x0022a4000806017f */
[----:B--2---:R-:W-:Y:S05]  /*18ae0*/  @!P3 NANOSLEEP.SYNCS 0x989680 ;  /* 0x009896800000b95d */ /* 0x004fea0003900000 */
[----:B------:R-:W2:Y:S02]  /*18af0*/  @!P3 SYNCS.PHASECHK.TRANS64 P3, [R3+URZ+0x16850], R0 ;  /* 0x016850000300b5a7 */ /* 0x000ea4000806007f */
[----:B--2---:R-:W-:Y:S05]  /*18b00*/  @!P3 BRA `(.L_x_15000) ;  /* 0xfffffffc00f0b947 */ /* 0x004fea000383ffff */
[----:B------:R-:W-:Y:S05]  /*18b10*/  BRA `(.L_x_14997) ;  /* 0xffffff2400947947 */ /* 0x000fea000383ffff */
.L_x_15007:
[----:B-1----:R1:W2:Y:S02]  /*18b20*/  SYNCS.PHASECHK.TRANS64.TRYWAIT P3, [R0+URZ+0x16830], R3 ;  /* 0x01683003000075a7 */ /* 0x0022a4000806017f */
[----:B--2---:R-:W-:Y:S05]  /*18b30*/  @!P3 NANOSLEEP.SYNCS 0x989680 ;  /* 0x009896800000b95d */ /* 0x004fea0003900000 */
[----:B------:R-:W2:Y:S02]  /*18b40*/  @!P3 SYNCS.PHASECHK.TRANS64 P3, [R0+URZ+0x16830], R3 ;  /* 0x016830030000b5a7 */ /* 0x000ea4000806007f */
[----:B--2---:R-:W-:Y:S05]  /*18b50*/  @!P3 BRA `(.L_x_15007) ;  /* 0xfffffffc00f0b947 */ /* 0x004fea000383ffff */
[----:B------:R-:W-:Y:S05]  /*18b60*/  BRA `(.L_x_15006) ;  /* 0xffffff4800d47947 */ /* 0x000fea000383ffff */
.L_x_15011:
[----:B-1----:R1:W2:Y:S02]  /*18b70*/  SYNCS.PHASECHK.TRANS64.TRYWAIT P2, [R3+URZ+0x16850], R0 ;  /* 0x01685000030075a7 */ /* 0x0022a4000804017f */
[----:B--2---:R-:W-:Y:S05]  /*18b80*/  @!P2 NANOSLEEP.SYNCS 0x989680 ;  /* 0x009896800000a95d */ /* 0x004fea0003900000 */
[----:B------:R-:W2:Y:S02]  /*18b90*/  @!P2 SYNCS.PHASECHK.TRANS64 P2, [R3+URZ+0x16850], R0 ;  /* 0x016850000300a5a7 */ /* 0x000ea4000804007f */
[----:B--2---:R-:W-:Y:S05]  /*18ba0*/  @!P2 BRA `(.L_x_15011) ;  /* 0xfffffffc00f0a947 */ /* 0x004fea000383ffff */
[----:B------:R-:W-:Y:S05]  /*18bb0*/  BRA `(.L_x_15008) ;  /* 0xffffff4c00a87947 */ /* 0x000fea000383ffff */
.L_x_15016:
[----:B-1----:R1:W2:Y:S02]  /*18bc0*/  SYNCS.PHASECHK.TRANS64.TRYWAIT P0, [R13+URZ+0x16850], R6 ;  /* 0x016850060d0075a7 */ /* 0x0022a4000800017f */
[----:B--2---:R-:W-:Y:S05]  /*18bd0*/  @!P0 NANOSLEEP.SYNCS 0x989680 ;  /* 0x009896800000895d */ /* 0x004fea0003900000 */
[----:B------:R-:W2:Y:S02]  /*18be0*/  @!P0 SYNCS.PHASECHK.TRANS64 P0, [R13+URZ+0x16850], R6 ;  /* 0x016850060d0085a7 */ /* 0x000ea4000800007f */
[----:B--2---:R-:W-:Y:S05]  /*18bf0*/  @!P0 BRA `(.L_x_15016) ;  /* 0xfffffffc00f08947 */ /* 0x004fea000383ffff */
[----:B------:R-:W-:Y:S05]  /*18c00*/  BRA `(.L_x_15015) ;  /* 0xffffff6800587947 */ /* 0x000fea000383ffff */
.L_x_15024:
[----:B------:R-:W-:Y:S02]  /*18c10*/  IMAD.MOV.U32 R13, RZ, RZ, R20 ;  /* 0x000000ffff0d7224 */ /* 0x000fe400078e0014 */
[----:B------:R-:W-:Y:S02]  /*18c20*/  IMAD.MOV.U32 R12, RZ, RZ, RZ ;  /* 0x000000ffff0c7224 */ /* 0x000fe400078e00ff */
[----:B------:R-:W-:Y:S02]  /*18c30*/  IMAD.MOV.U32 R11, RZ, RZ, 0x181f ;  /* 0x0000181fff0b7424 */ /* 0x000fe400078e00ff */
[----:B------:R-:W-:Y:S02]  /*18c40*/  IMAD.MOV.U32 R15, RZ, RZ, -0x1 ;  /* 0xffffffffff0f7424 */ /* 0x000fe400078e00ff */
[----:B------:R-:W-:Y:S02]  /*18c50*/  IMAD R21, R8, R25, RZ ;  /* 0x0000001908157224 */ /* 0x000fe400078e02ff */
[----:B------:R-:W-:-:S07]  /*18c60*/  IMAD.IADD R24, R34, 0x1, R26 ;  /* 0x0000000122187824 */ /* 0x000fce00078e021a */
[----:B------:R-:W-:Y:S05]  /*18c70*/  WARPSYNC.COLLECTIVE R15, `(.L_x_15199) ;  /* 0x000000000f087348 */ /* 0x000fea0003c00000 */
[----:B------:R0:W1:Y:S02]  /*18c80*/  SHFL.IDX P6, R14, R13, R12, R11 ;  /* 0x0000000c0d0e7389 */ /* 0x00006400000c000b */
[----:B01----:R-:W-:Y:S01]  /*18c90*/  ENDCOLLECTIVE ;  /* 0x000000000000791b */ /* 0x003fe20003800000 */
.L_x_15199:
        /* <DEDUP_REMOVED lines=10> */
.L_x_15200:
[----:B------:R-:W-:Y:S02]  /*18d40*/  IMAD.MOV.U32 R13, RZ, RZ, R20 ;  /* 0x000000ffff0d7224 */ /* 0x000fe400078e0014 */
[----:B------:R-:W-:Y:S01]  /*18d50*/  IMAD.MOV.U32 R12, RZ, RZ, 0x1 ;  /* 0x00000001ff0c7424 */ /* 0x000fe200078e00ff */
[----:B------:R-:W-:-:S07]  /*18d60*/  MOV R3, R14 ;  /* 0x0000000e00037202 */ /* 0x000fce0000000f00 */
[----:B------:R-:W-:Y:S05]  /*18d70*/  WARPSYNC.COLLECTIVE R15, `(.L_x_15201) ;  /* 0x000000000f087348 */ /* 0x000fea0003c00000 */
[----:B------:R0:W1:Y:S02]  /*18d80*/  SHFL.IDX P6, R14, R13, R12, R11 ;  /* 0x0000000c0d0e7389 */ /* 0x00006400000c000b */
[----:B01----:R-:W-:Y:S01]  /*18d90*/  ENDCOLLECTIVE ;  /* 0x000000000000791b */ /* 0x003fe20003800000 */
.L_x_15201:
[----:B------:R-:W-:-:S04]  /*18da0*/  @!P3 LEA R10, P5, R33, R3, 0x1 ;  /* 0x00000003210ab211 */ /* 0x000fc800078a08ff */
[----:B------:R-:W-:Y:S01]  /*18db0*/  @!P3 LEA.HI.X R3, R33, R0, R32, 0x1, P5 ;  /* 0x000000002103b211 */ /* 0x000fe200028f0c20 */
[----:B------:R-:W-:Y:S02]  /*18dc0*/  IMAD.MOV.U32 R13, RZ, RZ, R7 ;  /* 0x000000ffff0d7224 */ /* 0x000fe400078e0007 */
[----:B------:R-:W-:-:S07]  /*18dd0*/  IMAD.MOV.U32 R4, RZ, RZ, R14 ;  /* 0x000000ffff047224 */ /* 0x000fce00078e000e */
[----:B------:R-:W-:Y:S05]  /*18de0*/  WARPSYNC.COLLECTIVE R15, `(.L_x_15202) ;  /* 0x000000000f087348 */ /* 0x000fea0003c00000 */
[----:B------:R0:W1:Y:S02]  /*18df0*/  SHFL.IDX P6, R14, R13, R12, R11 ;  /* 0x0000000c0d0e7389 */ /* 0x00006400000c000b */
[----:B01----:R-:W-:Y:S01]  /*18e00*/  ENDCOLLECTIVE ;  /* 0x000000000000791b */ /* 0x003fe20003800000 */
.L_x_15202:
[----:B------:R-:W-:Y:S01]  /*18e10*/  IMAD.MOV.U32 R13, RZ, RZ, R20 ;  /* 0x000000ffff0d7224 */ /* 0x000fe200078e0014 */
[----:B------:R-:W-:Y:S01]  /*18e20*/  MOV R12, 0x2 ;  /* 0x00000002000c7802 */ /* 0x000fe20000000f00 */
[----:B------:R-:W-:-:S07]  /*18e30*/  IMAD.MOV.U32 R5, RZ, RZ, R14 ;  /* 0x000000ffff057224 */ /* 0x000fce00078e000e */
[----:B------:R-:W-:Y:S05]  /*18e40*/  WARPSYNC.COLLECTIVE R15, `(.L_x_15203) ;  /* 0x000000000f087348 */ /* 0x000fea0003c00000 */
[----:B------:R0:W1:Y:S02]  /*18e50*/  SHFL.IDX P6, R14, R13, R12, R11 ;  /* 0x0000000c0d0e7389 */ /* 0x00006400000c000b */
[----:B01----:R-:W-:Y:S01]  /*18e60*/  ENDCOLLECTIVE ;  /* 0x000000000000791b */ /* 0x003fe20003800000 */
.L_x_15203:
[----:B------:R-:W-:-:S04]  /*18e70*/  @!P4 LEA R8, P1, R33, R5, 0x1 ;  /* 0x000000052108c211 */ /* 0x000fc800078208ff */
[----:B------:R-:W-:Y:S01]  /*18e80*/  @!P4 LEA.HI.X R9, R33, R4, R32, 0x1, P1 ;  /* 0x000000042109c211 */ /* 0x000fe200008f0c20 */
[----:B------:R-:W-:Y:S02]  /*18e90*/  IMAD.MOV.U32 R13, RZ, RZ, R7 ;  /* 0x000000ffff0d7224 */ /* 0x000fe400078e0007 */
[----:B------:R-:W-:-:S07]  /*18ea0*/  IMAD.MOV.U32 R6, RZ, RZ, R14 ;  /* 0x000000ffff067224 */ /* 0x000fce00078e000e */
[----:B------:R-:W-:Y:S05]  /*18eb0*/  WARPSYNC.COLLECTIVE R15, `(.L_x_15204) ;  /* 0x000000000f087348 */ /* 0x000fea0003c00000 */
[----:B------:R0:W1:Y:S02]  /*18ec0*/  SHFL.IDX P6, R14, R13, R12, R11 ;  /* 0x0000000c0d0e7389 */ /* 0x00006400000c000b */
[----:B01----:R-:W-:Y:S01]  /*18ed0*/  ENDCOLLECTIVE ;  /* 0x000000000000791b */ /* 0x003fe20003800000 */
.L_x_15204:
[----:B------:R-:W-:Y:S02]  /*18ee0*/  @!P3 IMAD.MOV.U32 R11, RZ, RZ, R3 ;  /* 0x000000ffff0bb224 */ /* 0x000fe400078e0003 */
[----:B------:R-:W-:Y:S02]  /*18ef0*/  IMAD.MOV.U32 R13, RZ, RZ, R20 ;  /* 0x000000ffff0d7224 */ /* 0x000fe400078e0014 */
[----:B------:R-:W-:Y:S01]  /*18f00*/  IMAD.MOV.U32 R12, RZ, RZ, 0x3 ;  /* 0x00000003ff0c7424 */ /* 0x000fe200078e00ff */
[----:B------:R0:W-:Y:S04]  /*18f10*/  @!P3 ST.E.128 desc[UR40][R10.64], RZ ;  /* 0x000000ff0a00b985 */ /* 0x0001e8000c101d28 */
[----:B------:R1:W-:Y:S01]  /*18f20*/  @!P4 ST.E.128 desc[UR40][R8.64], RZ ;  /* 0x000000ff0800c985 */ /* 0x0003e2000c101d28 */
[----:B------:R-:W-:-:S04]  /*18f30*/  @!P2 LEA R25, P5, R33, R14, 0x1 ;  /* 0x0000000e2119a211 */ /* 0x000fc800078a08ff */
[----:B------:R-:W-:Y:S01]  /*18f40*/  @!P2 LEA.HI.X R5, R33, R6, R32, 0x1, P5 ;  /* 0x000000062105a211 */ /* 0x000fe200028f0c20 */
[----:B------:R-:W-:Y:S01]  /*18f50*/  @!P2 IMAD.MOV.U32 R4, RZ, RZ, R25 ;  /* 0x000000ffff04a224 */ /* 0x000fe200078e0019 */
[----:B0-----:R-:W-:-:S04]  /*18f60*/  MOV R11, 0x181f ;  /* 0x0000181f000b7802 */ /* 0x001fc80000000f00 */
[----:B------:R1:W-:Y:S03]  /*18f70*/  @!P2 ST.E.128 desc[UR40][R4.64], RZ ;  /* 0x000000ff0400a985 */ /* 0x0003e6000c101d28 */
[----:B-1----:R-:W-:Y:S05]  /*18f80*/  WARPSYNC.COLLECTIVE R15, `(.L_x_15205) ;  /* 0x000000000f087348 */ /* 0x002fea0003c00000 */
[----:B------:R0:W2:Y:S02]  /*18f90*/  SHFL.IDX P6, R14, R13, R12, R11 ;  /* 0x0000000c0d0e7389 */ /* 0x0000a400000c000b */
[----:B012---:R-:W-:Y:S01]  /*18fa0*/  ENDCOLLECTIVE ;  /* 0x000000000000791b */ /* 0x007fe20003800000 */
.L_x_15205:
[----:B------:R-:W-:Y:S02]  /*18fb0*/  IMAD.MOV.U32 R13, RZ, RZ, R7 ;  /* 0x000000ffff0d7224 */ /* 0x000fe400078e0007 */
[----:B------:R-:W-:-:S07]  /*18fc0*/  IMAD.MOV.U32 R0, RZ, RZ, R14 ;  /* 0x000000ffff007224 */ /* 0x000fce00078e000e */
[----:B------:R-:W-:Y:S05]  /*18fd0*/  WARPSYNC.COLLECTIVE R15, `(.L_x_15206) ;  /* 0x000000000f087348 */ /* 0x000fea0003c00000 */
[----:B------:R0:W1:Y:S02]  /*18fe0*/  SHFL.IDX P6, R14, R13, R12, R11 ;  /* 0x0000000c0d0e7389 */ /* 0x00006400000c000b */
[----:B01----:R-:W-:Y:S01]  /*18ff0*/  ENDCOLLECTIVE ;  /* 0x000000000000791b */ /* 0x003fe20003800000 */
.L_x_15206:
[----:B------:R-:W-:Y:S05]  /*19000*/  BRA `(.L_x_15207) ;  /* 0xffffff8400807947 */ /* 0x000fea000383ffff */
.L_x_15041:
        /* <DEDUP_REMOVED lines=11> */
.L_x_15209:
[----:B------:R-:W-:Y:S05]  /*190c0*/  BSYNC B1 ;  /* 0x0000000000017941 */ /* 0x000fea0003800000 */
.L_x_15208:
[----:B------:R-:W-:Y:S05]  /*190d0*/  BRA `(.L_x_15210) ;  /* 0xffffff9800a87947 */ /* 0x000fea000383ffff */
.L_x_15043:
[----:B------:R-:W-:Y:S01]  /*190e0*/  BSSY B1, `(.L_x_15211) ;  /* 0x0000006000017945 */ /* 0x000fe20003800000 */
[----:B------:R-:W-:-:S07]  /*190f0*/  MOV R15, 0xffffffff ;  /* 0xffffffff000f7802 */ /* 0x000fce0000000f00 */
[----:B01----:R-:W-:Y:S05]  /*19100*/  WARPSYNC.COLLECTIVE R15, `(.L_x_15212) ;  /* 0x000000000f0c7348 */ /* 0x003fea0003c00000 */
[----:B------:R-:W-:Y:S02]  /*19110*/  ELECT P6, UR62, PT ;  /* 0x00000000003e782f */ /* 0x000fe400038c0000 */
[----:B------:R-:W-:Y:S01]  /*19120*/  MOV R14, UR62 ;  /* 0x0000003e000e7c02 */ /* 0x000fe20008000f00 */
[----:B01----:R-:W-:Y:S10]  /*19130*/  ENDCOLLECTIVE ;  /* 0x000000000000791b */ /* 0x003ff40003800000 */
.L_x_15212:
[----:B------:R-:W-:Y:S05]  /*19140*/  BSYNC B1 ;  /* 0x0000000000017941 */ /* 0x000fea0003800000 */
.L_x_15211:
[----:B------:R-:W-:Y:S05]  /*19150*/  BRA `(.L_x_15042) ;  /* 0xffffff9800a07947 */ /* 0x000fea000383ffff */
.L_x_15045:
[----:B-1----:R1:W2:Y:S02]  /*19160*/  SYNCS.PHASECHK.TRANS64.TRYWAIT P0, [R22+URZ+0x16820], R5 ;  /* 0x01682005160075a7 */ /* 0x0022a4000800017f */
[----:B--2---:R-:W-:Y:S05]  /*19170*/  @!P0 NANOSLEEP.SYNCS 0x989680 ;  /* 0x009896800000895d */ /* 0x004fea0003900000 */
[----:B------:R-:W2:Y:S02]  /*19180*/  @!P0 SYNCS.PHASECHK.TRANS64 P0, [R22+URZ+0x16820], R5 ;  /* 0x01682005160085a7 */ /* 0x000ea4000800007f */
[----:B--2---:R-:W-:Y:S05]  /*19190*/  @!P0 BRA `(.L_x_15045) ;  /* 0xfffffffc00f08947 */ /* 0x004fea000383ffff */
[----:B------:R-:W-:Y:S05]  /*191a0*/  BRA `(.L_x_15213) ;  /* 0xffffff9800b07947 */ /* 0x000fea000383ffff */
.L_x_15049:
[----:B-1----:R1:W2:Y:S02]  /*191b0*/  SYNCS.PHASECHK.TRANS64.TRYWAIT P0, [R5+URZ+0x168a0], R6 ;  /* 0x0168a006050075a7 */ /* 0x0022a4000800017f */
[----:B--2---:R-:W-:Y:S05]  /*191c0*/  @!P0 NANOSLEEP.SYNCS 0x989680 ;  /* 0x009896800000895d */ /* 0x004fea0003900000 */
[----:B------:R-:W2:Y:S02]  /*191d0*/  @!P0 SYNCS.PHASECHK.TRANS64 P0, [R5+URZ+0x168a0], R6 ;  /* 0x0168a006050085a7 */ /* 0x000ea4000800007f */
[----:B--2---:R-:W-:Y:S05]  /*191e0*/  @!P0 BRA `(.L_x_15049) ;  /* 0xfffffffc00f08947 */ /* 0x004fea000383ffff */
[----:B------:R-:W-:Y:S05]  /*191f0*/  BRA `(.L_x_15214) ;  /* 0xffffff9800cc7947 */ /* 0x000fea000383ffff */
.L_x_15054:
[----:B--2---:R2:W3:Y:S02]  /*19200*/  SYNCS.PHASECHK.TRANS64.TRYWAIT P0, [R5+URZ+0x168c0], R6 ;  /* 0x0168c006050075a7 */ /* 0x0044e4000800017f */
[----:B---3--:R-:W-:Y:S05]  /*19210*/  @!P0 NANOSLEEP.SYNCS 0x989680 ;  /* 0x009896800000895d */ /* 0x008fea0003900000 */
[----:B------:R-:W3:Y:S02]  /*19220*/  @!P0 SYNCS.PHASECHK.TRANS64 P0, [R5+URZ+0x168c0], R6 ;  /* 0x0168c006050085a7 */ /* 0x000ee4000800007f */
[----:B---3--:R-:W-:Y:S05]  /*19230*/  @!P0 BRA `(.L_x_15054) ;  /* 0xfffffffc00f08947 */ /* 0x008fea000383ffff */
[----:B------:R-:W-:Y:S05]  /*19240*/  BRA `(.L_x_15215) ;  /* 0xffffff9c004c7947 */ /* 0x000fea000383ffff */
.L_x_15061:
[----:B--2---:R2:W3:Y:S02]  /*19250*/  SYNCS.PHASECHK.TRANS64.TRYWAIT P1, [R5+URZ+0x168a0], R6 ;  /* 0x0168a006050075a7 */ /* 0x0044e4000802017f */
[----:B---3--:R-:W-:Y:S05]  /*19260*/  @!P1 NANOSLEEP.SYNCS 0x989680 ;  /* 0x009896800000995d */ /* 0x008fea0003900000 */
[----:B------:R-:W3:Y:S02]  /*19270*/  @!P1 SYNCS.PHASECHK.TRANS64 P1, [R5+URZ+0x168a0], R6 ;  /* 0x0168a006050095a7 */ /* 0x000ee4000802007f */
[----:B---3--:R-:W-:Y:S05]  /*19280*/  @!P1 BRA `(.L_x_15061) ;  /* 0xfffffffc00f09947 */ /* 0x008fea000383ffff */
[----:B------:R-:W-:Y:S05]  /*19290*/  BRA `(.L_x_15216) ;  /* 0xffffffa000187947 */ /* 0x000fea000383ffff */
.L_x_15066:
[----:B-1----:R1:W3:Y:S02]  /*192a0*/  SYNCS.PHASECHK.TRANS64.TRYWAIT P1, [R5+URZ+0x168c0], R6 ;  /* 0x0168c006050075a7 */ /* 0x0022e4000802017f */
[----:B---3--:R-:W-:Y:S05]  /*192b0*/  @!P1 NANOSLEEP.SYNCS 0x989680 ;  /* 0x009896800000995d */ /* 0x008fea0003900000 */
[----:B------:R-:W3:Y:S02]  /*192c0*/  @!P1 SYNCS.PHASECHK.TRANS64 P1, [R5+URZ+0x168c0], R6 ;  /* 0x0168c006050095a7 */ /* 0x000ee4000802007f */
[----:B---3--:R-:W-:Y:S05]  /*192d0*/  @!P1 BRA `(.L_x_15066) ;  /* 0xfffffffc00f09947 */ /* 0x008fea000383ffff */
[----:B------:R-:W-:Y:S05]  /*192e0*/  BRA `(.L_x_15217) ;  /* 0xffffffa000907947 */ /* 0x000fea000383ffff */
.L_x_15079:
[----:B------:R-:W4:Y:S01]  /*192f0*/  S2R R20, SR_TID.X ;  /* 0x0000000000147919 */ /* 0x000f220000002100 */
[----:B------:R-:W-:Y:S01]  /*19300*/  BSSY B0, `(.L_x_15218) ;  /* 0x000000a000007945 */ /* 0x000fe20003800000 */
[----:B0-----:R-:W-:Y:S02]  /*19310*/  IMAD.MOV.U32 R12, RZ, RZ, RZ ;  /* 0x000000ffff0c7224 */ /* 0x001fe400078e00ff */
[----:B------:R-:W-:Y:S02]  /*19320*/  IMAD.MOV.U32 R11, RZ, RZ, 0x1f ;  /* 0x0000001fff0b7424 */ /* 0x000fe400078e00ff */
[----:B------:R-:W-:Y:S01]  /*19330*/  IMAD.MOV.U32 R15, RZ, RZ, -0x1 ;  /* 0xffffffffff0f7424 */ /* 0x000fe200078e00ff */
[----:B----4-:R-:W-:-:S04]  /*19340*/  SHF.R.U32.HI R20, RZ, 0x5, R20 ;  /* 0x00000005ff147819 */ /* 0x010fc80000011614 */
[----:B------:R-:W-:-:S05]  /*19350*/  LOP3.LUT R20, R20, 0x3, RZ, 0xc0, !PT ;  /* 0x0000000314147812 */ /* 0x000fca00078ec0ff */
[----:B------:R-:W-:-:S07]  /*19360*/  IMAD.MOV.U32 R13, RZ, RZ, R20 ;  /* 0x000000ffff0d7224 */ /* 0x000fce00078e0014 */
[----:B-123--:R-:W-:Y:S05]  /*19370*/  WARPSYNC.COLLECTIVE R15, `(.L_x_15219) ;  /* 0x000000000f087348 */ /* 0x00efea0003c00000 */
[----:B------:R0:W4:Y:S02]  /*19380*/  SHFL.IDX P6, R14, R13, R12, R11 ;  /* 0x0000000c0d0e7389 */ /* 0x00012400000c000b */
[----:B01234-:R-:W-:Y:S01]  /*19390*/  ENDCOLLECTIVE ;  /* 0x000000000000791b */ /* 0x01ffe20003800000 */
.L_x_15219:
[----:B------:R-:W-:Y:S05]  /*193a0*/  BSYNC B0 ;  /* 0x0000000000007941 */ /* 0x000fea0003800000 */
.L_x_15218:
[----:B------:R-:W-:Y:S05]  /*193b0*/  BRA `(.L_x_15220) ;  /* 0xffffffa800d47947 */ /* 0x000fea000383ffff */
.L_x_15081:
[----:B------:R-:W-:Y:S01]  /*193c0*/  BSSY B0, `(.L_x_15221) ;  /* 0x0000006000007945 */ /* 0x000fe20003800000 */
[----:B------:R-:W-:-:S07]  /*193d0*/  IMAD.MOV.U32 R15, RZ, RZ, -0x1 ;  /* 0xffffffffff0f7424 */ /* 0x000fce00078e00ff */
[----:B0123--:R-:W-:Y:S05]  /*193e0*/  WARPSYNC.COLLECTIVE R15, `(.L_x_15222) ;  /* 0x000000000f0c7348 */ /* 0x00ffea0003c00000 */
[----:B------:R-:W-:Y:S02]  /*193f0*/  ELECT P6, UR62, PT ;  /* 0x00000000003e782f */ /* 0x000fe400038c0000 */
[----:B------:R-:W-:Y:S01]  /*19400*/  MOV R14, UR62 ;  /* 0x0000003e000e7c02 */ /* 0x000fe20008000f00 */
[----:B0123--:R-:W-:Y:S10]  /*19410*/  ENDCOLLECTIVE ;  /* 0x000000000000791b */ /* 0x00fff40003800000 */
.L_x_15222:
[----:B------:R-:W-:Y:S05]  /*19420*/  BSYNC B0 ;  /* 0x0000000000007941 */ /* 0x000fea0003800000 */
.L_x_15221:
[----:B------:R-:W-:Y:S05]  /*19430*/  BRA `(.L_x_15223) ;  /* 0xffffffa800dc7947 */ /* 0x000fea000383ffff */
.L_x_15083:
[----:B0-----:R0:W4:Y:S02]  /*19440*/  SYNCS.PHASECHK.TRANS64.TRYWAIT P0, [R0+URZ+0x16840], R2 ;  /* 0x01684002000075a7 */ /* 0x001124000800017f */
[----:B----4-:R-:W-:Y:S05]  /*19450*/  @!P0 NANOSLEEP.SYNCS 0x989680 ;  /* 0x009896800000895d */ /* 0x010fea0003900000 */
[----:B------:R-:W4:Y:S02]  /*19460*/  @!P0 SYNCS.PHASECHK.TRANS64 P0, [R0+URZ+0x16840], R2 ;  /* 0x01684002000085a7 */ /* 0x000f24000800007f */
[----:B----4-:R-:W-:Y:S05]  /*19470*/  @!P0 BRA `(.L_x_15083) ;  /* 0xfffffffc00f08947 */ /* 0x010fea000383ffff */
[----:B------:R-:W-:Y:S05]  /*19480*/  BRA `(.L_x_15224) ;  /* 0xffffffac002c7947 */ /* 0x000fea000383ffff */
.L_x_15087:
[----:B------:R-:W2:Y:S01]  /*19490*/  LDL.LU R11, [R1+0x20] ;  /* 0x00002000010b7983 */ /* 0x000ea20000300800 */
[----:B------:R-:W-:Y:S02]  /*194a0*/  IMAD.MOV.U32 R13, RZ, RZ, R4 ;  /* 0x000000ffff0d7224 */ /* 0x000fe400078e0004 */
[----:B------:R-:W-:Y:S02]  /*194b0*/  IMAD.MOV.U32 R12, RZ, RZ, RZ ;  /* 0x000000ffff0c7224 */ /* 0x000fe400078e00ff */
[----:B------:R-:W-:Y:S02]  /*194c0*/  IMAD.MOV.U32 R15, RZ, RZ, -0x1 ;  /* 0xffffffffff0f7424 */ /* 0x000fe400078e00ff */
[----:B------:R-:W-:-:S04]  /*194d0*/  IMAD R17, R17, 0xc0, R21 ;  /* 0x000000c011117824 */ /* 0x000fc800078e0215 */
[----:B------:R-:W-:Y:S02]  /*194e0*/  VIADD R8, R17, 0x10 ;  /* 0x0000001011087836 */ /* 0x000fe40000000000 */
[----:B--2---:R-:W-:Y:S01]  /*194f0*/  IMAD R3, R11, R9, RZ ;  /* 0x000000090b037224 */ /* 0x004fe200078e02ff */
[----:B------:R-:W-:-:S04]  /*19500*/  MOV R11, 0x181f ;  /* 0x0000181f000b7802 */ /* 0x000fc80000000f00 */
[----:B------:R-:W-:-:S13]  /*19510*/  ISETP.GE.AND P1, PT, R17, R3, PT ;  /* 0x000000031100720c */ /* 0x000fda0003f26270 */
[----:B-----5:R-:W-:Y:S05]  /*19520*/  WARPSYNC.COLLECTIVE R15, `(.L_x_15225) ;  /* 0x000000000f087348 */ /* 0x020fea0003c00000 */
[----:B------:R0:W1:Y:S02]  /*19530*/  SHFL.IDX P6, R14, R13, R12, R11 ;  /* 0x0000000c0d0e7389 */ /* 0x00006400000c000b */
[----:B01---5:R-:W-:Y:S01]  /*19540*/  ENDCOLLECTIVE ;  /* 0x000000000000791b */ /* 0x023fe20003800000 */
.L_x_15225:
[----:B------:R-:W-:Y:S02]  /*19550*/  IMAD.MOV.U32 R13, RZ, RZ, R0 ;  /* 0x000000ffff0d7224 */ /* 0x000fe400078e0000 */
[----:B------:R-:W-:-:S07]  /*19560*/  IMAD.MOV.U32 R6, RZ, RZ, R14 ;  /* 0x000000ffff067224 */ /* 0x000fce00078e000e */
[----:B------:R-:W-:Y:S05]  /*19570*/  WARPSYNC.COLLECTIVE R15, `(.L_x_15226) ;  /* 0x000000000f087348 */ /* 0x000fea0003c00000 */
[----:B------:R0:W1:Y:S02]  /*19580*/  SHFL.IDX P6, R14, R13, R12, R11 ;  /* 0x0000000c0d0e7389 */ /* 0x00006400000c000b */
[----:B01----:R-:W-:Y:S01]  /*19590*/  ENDCOLLECTIVE ;  /* 0x000000000000791b */ /* 0x003fe20003800000 */
.L_x_15226:
[----:B------:R-:W-:Y:S01]  /*195a0*/  IMAD.MOV.U32 R13, RZ, RZ, R4 ;  /* 0x000000ffff0d7224 */ /* 0x000fe200078e0004 */
[----:B------:R-:W-:Y:S01]  /*195b0*/  MOV R12, 0x1 ;  /* 0x00000001000c7802 */ /* 0x000fe20000000f00 */
[----:B------:R-:W-:-:S07]  /*195c0*/  IMAD.MOV.U32 R7, RZ, RZ, R14 ;  /* 0x000000ffff077224 */ /* 0x000fce00078e000e */
[----:B------:R-:W-:Y:S05]  /*195d0*/  WARPSYNC.COLLECTIVE R15, `(.L_x_15227) ;  /* 0x000000000f087348 */ /* 0x000fea0003c00000 */
[----:B------:R0:W1:Y:S02]  /*195e0*/  SHFL.IDX P6, R14, R13, R12, R11 ;  /* 0x0000000c0d0e7389 */ /* 0x00006400000c000b */
[----:B01----:R-:W-:Y:S01]  /*195f0*/  ENDCOLLECTIVE ;  /* 0x000000000000791b */ /* 0x003fe20003800000 */
.L_x_15227:
        /* <DEDUP_REMOVED lines=15> */
.L_x_15228:
[----:B------:R-:W-:Y:S02]  /*196f0*/  IMAD.MOV.U32 R13, RZ, RZ, R4 ;  /* 0x000000ffff0d7224 */ /* 0x000fe400078e0004 */
[----:B------:R-:W-:Y:S02]  /*19700*/  IMAD.MOV.U32 R12, RZ, RZ, 0x2 ;  /* 0x00000002ff0c7424 */ /* 0x000fe400078e00ff */
[----:B------:R-:W-:-:S07]  /*19710*/  IMAD.MOV.U32 R7, RZ, RZ, R14 ;  /* 0x000000ffff077224 */ /* 0x000fce00078e000e */
[----:B------:R-:W-:Y:S05]  /*19720*/  WARPSYNC.COLLECTIVE R15, `(.L_x_15229) ;  /* 0x000000000f087348 */ /* 0x000fea0003c00000 */
[----:B------:R0:W1:Y:S02]  /*19730*/  SHFL.IDX P6, R14, R13, R12, R11 ;  /* 0x0000000c0d0e7389 */ /* 0x00006400000c000b */
[----:B01----:R-:W-:Y:S01]  /*19740*/  ENDCOLLECTIVE ;  /* 0x000000000000791b */ /* 0x003fe20003800000 */
.L_x_15229:
        /* <DEDUP_REMOVED lines=16> */
.L_x_15230:
[----:B------:R-:W-:Y:S02]  /*19850*/  IMAD.MOV.U32 R13, RZ, RZ, R4 ;  /* 0x000000ffff0d7224 */ /* 0x000fe400078e0004 */
[----:B------:R-:W-:Y:S02]  /*19860*/  IMAD.MOV.U32 R12, RZ, RZ, 0x3 ;  /* 0x00000003ff0c7424 */ /* 0x000fe400078e00ff */
[----:B------:R-:W-:-:S07]  /*19870*/  IMAD.MOV.U32 R7, RZ, RZ, R14 ;  /* 0x000000ffff077224 */ /* 0x000fce00078e000e */
[----:B------:R-:W-:Y:S05]  /*19880*/  WARPSYNC.COLLECTIVE R15, `(.L_x_15231) ;  /* 0x000000000f087348 */ /* 0x000fea0003c00000 */
[----:B------:R0:W1:Y:S02]  /*19890*/  SHFL.IDX P6, R14, R13, R12, R11 ;  /* 0x0000000c0d0e7389 */ /* 0x00006400000c000b */
[----:B01----:R-:W-:Y:S01]  /*198a0*/  ENDCOLLECTIVE ;  /* 0x000000000000791b */ /* 0x003fe20003800000 */
.L_x_15231:
        /* <DEDUP_REMOVED lines=16> */
.L_x_15232:
[----:B------:R-:W-:Y:S02]  /*199b0*/  IMAD.MOV.U32 R13, RZ, RZ, R4 ;  /* 0x000000ffff0d7224 */ /* 0x000fe400078e0004 */
[----:B------:R-:W-:Y:S02]  /*199c0*/  IMAD.MOV.U32 R12, RZ, RZ, 0x4 ;  /* 0x00000004ff0c7424 */ /* 0x000fe400078e00ff */
[----:B------:R-:W-:-:S07]  /*199d0*/  IMAD.MOV.U32 R7, RZ, RZ, R14 ;  /* 0x000000ffff077224 */ /* 0x000fce00078e000e */
[----:B------:R-:W-:Y:S05]  /*199e0*/  WARPSYNC.COLLECTIVE R15, `(.L_x_15233) ;  /* 0x000000000f087348 */ /* 0x000fea0003c00000 */
[----:B------:R0:W1:Y:S02]  /*199f0*/  SHFL.IDX P6, R14, R13, R12, R11 ;  /* 0x0000000c0d0e7389 */ /* 0x00006400000c000b */
[----:B01----:R-:W-:Y:S01]  /*19a00*/  ENDCOLLECTIVE ;  /* 0x000000000000791b */ /* 0x003fe20003800000 */
.L_x_15233:
        /* <DEDUP_REMOVED lines=16> */
.L_x_15234:
[----:B------:R-:W-:Y:S02]  /*19b10*/  IMAD.MOV.U32 R13, RZ, RZ, R4 ;  /* 0x000000ffff0d7224 */ /* 0x000fe400078e0004 */
[----:B------:R-:W-:Y:S01]  /*19b20*/  IMAD.MOV.U32 R12, RZ, RZ, 0x5 ;  /* 0x00000005ff0c7424 */ /* 0x000fe200078e00ff */
[----:B------:R-:W-:-:S07]  /*19b30*/  MOV R7, R14 ;  /* 0x0000000e00077202 */ /* 0x000fce0000000f00 */
[----:B------:R-:W-:Y:S05]  /*19b40*/  WARPSYNC.COLLECTIVE R15, `(.L_x_15235) ;  /* 0x000000000f087348 */ /* 0x000fea0003c00000 */
[----:B------:R0:W1:Y:S02]  /*19b50*/  SHFL.IDX P6, R14, R13, R12, R11 ;  /* 0x0000000c0d0e7389 */ /* 0x00006400000c000b */
[----:B01----:R-:W-:Y:S01]  /*19b60*/  ENDCOLLECTIVE ;  /* 0x000000000000791b */ /* 0x003fe20003800000 */
.L_x_15235:
        /* <DEDUP_REMOVED lines=16> */
.L_x_15236:
[----:B------:R-:W-:Y:S02]  /*19c70*/  IMAD.MOV.U32 R13, RZ, RZ, R4 ;  /* 0x000000ffff0d7224 */ /* 0x000fe400078e0004 */
[----:B------:R-:W-:Y:S02]  /*19c80*/  IMAD.MOV.U32 R12, RZ, RZ, 0x6 ;  /* 0x00000006ff0c7424 */ /* 0x000fe400078e00ff */
[----:B------:R-:W-:-:S07]  /*19c90*/  IMAD.MOV.U32 R7, RZ, RZ, R14 ;  /* 0x000000ffff077224 */ /* 0x000fce00078e000e */
[----:B------:R-:W-:Y:S05]  /*19ca0*/  WARPSYNC.COLLECTIVE R15, `(.L_x_15237) ;  /* 0x000000000f087348 */ /* 0x000fea0003c00000 */
[----:B------:R0:W1:Y:S02]  /*19cb0*/  SHFL.IDX P6, R14, R13, R12, R11 ;  /* 0x0000000c0d0e7389 */ /* 0x00006400000c000b */
[----:B01----:R-:W-:Y:S01]  /*19cc0*/  ENDCOLLECTIVE ;  /* 0x000000000000791b */ /* 0x003fe20003800000 */
.L_x_15237:
        /* <DEDUP_REMOVED lines=16> */
.L_x_15238:
[----:B------:R-:W-:Y:S01]  /*19dd0*/  MOV R13, R4 ;  /* 0x00000004000d7202 */ /* 0x000fe20000000f00 */
[----:B------:R-:W-:Y:S02]  /*19de0*/  IMAD.MOV.U32 R12, RZ, RZ, 0x7 ;  /* 0x00000007ff0c7424 */ /* 0x000fe400078e00ff */
[----:B------:R-:W-:-:S07]  /*19df0*/  IMAD.MOV.U32 R7, RZ, RZ, R14 ;  /* 0x000000ffff077224 */ /* 0x000fce00078e000e */
[----:B------:R-:W-:Y:S05]  /*19e00*/  WARPSYNC.COLLECTIVE R15, `(.L_x_15239) ;  /* 0x000000000f087348 */ /* 0x000fea0003c00000 */
[----:B------:R0:W1:Y:S02]  /*19e10*/  SHFL.IDX P6, R14, R13, R12, R11 ;  /* 0x0000000c0d0e7389 */ /* 0x00006400000c000b */
[----:B01----:R-:W-:Y:S01]  /*19e20*/  ENDCOLLECTIVE ;  /* 0x000000000000791b */ /* 0x003fe20003800000 */
.L_x_15239:
        /* <DEDUP_REMOVED lines=11> */
.L_x_15240:
[----:B------:R-:W-:Y:S01]  /*19ee0*/  @!PT LDS RZ, [RZ] ;  /* 0x00000000fffff984 */ /* 0x000fe20000000800 */
[----:B------:R-:W-:Y:S01]  /*19ef0*/  @!PT LDS RZ, [RZ] ;  /* 0x00000000fffff984 */ /* 0x000fe20000000800 */
[----:B------:R-:W-:Y:S01]  /*19f00*/  @!PT LDS RZ, [RZ] ;  /* 0x00000000fffff984 */ /* 0x000fe20000000800 */
[----:B------:R0:W-:Y:S01]  /*19f10*/  @!P1 LDGSTS.E.BYPASS.LTC128B.128 [R10+0xb400], desc[UR40][R6.64], !P0 ;  /* 0x0b400000060a9fae */ /* 0x0001e2000c101d68 */
[----:B------:R-:W-:Y:S02]  /*19f20*/  ISETP.GE.AND P1, PT, R0, R3, PT ;  /* 0x000000030000720c */ /* 0x000fe40003f26270 */
[----:B------:R-:W-:-:S04]  /*19f30*/  IADD3 R0, R17, 0x80, RZ ;  /* 0x0000008011007810 */ /* 0x000fc80007ffe0ff */
[----:B------:R-:W-:Y:S01]  /*19f40*/  ISETP.GE.AND P2, PT, R0, R3, PT ;  /* 0x000000030000720c */ /* 0x000fe20003f46270 */
[----:B------:R-:W-:Y:S02]  /*19f50*/  IMAD.MOV.U32 R13, RZ, RZ, R2 ;  /* 0x000000ffff0d7224 */ /* 0x000fe400078e0002 */
[----:B------:R-:W-:Y:S02]  /*19f60*/  IMAD.MOV.U32 R12, RZ, RZ, RZ ;  /* 0x000000ffff0c7224 */ /* 0x000fe400078e00ff */
[----:B0-----:R-:W-:-:S08]  /*19f70*/  IMAD.MOV.U32 R6, RZ, RZ, R14 ;  /* 0x000000ffff067224 */ /* 0x001fd000078e000e */
[----:B------:R-:W-:Y:S05]  /*19f80*/  WARPSYNC.COLLECTIVE R15, `(.L_x_15241) ;  /* 0x000000000f087348 */ /* 0x000fea0003c00000 */
[----:B------:R0:W1:Y:S02]  /*19f90*/  SHFL.IDX P6, R14, R13, R12, R11 ;  /* 0x0000000c0d0e7389 */ /* 0x00006400000c000b */
[----:B01----:R-:W-:Y:S01]  /*19fa0*/  ENDCOLLECTIVE ;  /* 0x000000000000791b */ /* 0x003fe20003800000 */
.L_x_15241:
        /* <DEDUP_REMOVED lines=13> */
.L_x_15242:
[----:B------:R-:W-:Y:S02]  /*1a080*/  IMAD.MOV.U32 R13, RZ, RZ, R2 ;  /* 0x000000ffff0d7224 */ /* 0x000fe400078e0002 */
[----:B------:R-:W-:Y:S02]  /*1a090*/  IMAD.MOV.U32 R12, RZ, RZ, 0x1 ;  /* 0x00000001ff0c7424 */ /* 0x000fe400078e00ff */
[----:B------:R-:W-:-:S07]  /*1a0a0*/  IMAD.MOV.U32 R8, RZ, RZ, R14 ;  /* 0x000000ffff087224 */ /* 0x000fce00078e000e */
[----:B------:R-:W-:Y:S05]  /*1a0b0*/  WARPSYNC.COLLECTIVE R15, `(.L_x_15243) ;  /* 0x000000000f087348 */ /* 0x000fea0003c00000 */
[----:B------:R0:W1:Y:S02]  /*1a0c0*/  SHFL.IDX P6, R14, R13, R12, R11 ;  /* 0x0000000c0d0e7389 */ /* 0x00006400000c000b */
[----:B01----:R-:W-:Y:S01]  /*1a0d0*/  ENDCOLLECTIVE ;  /* 0x000000000000791b */ /* 0x003fe20003800000 */
.L_x_15243:
[----:B------:R-:W-:-:S05]  /*1a0e0*/  @!P2 LEA R6, P1, R20, R8, 0x1 ;  /* 0x000000081406a211 */ /* 0x000fca00078208ff */
[----:B------:R-:W-:-:S04]  /*1a0f0*/  @!P2 IMAD.X R0, RZ, RZ, R0, P1 ;  /* 0x000000ffff00a224 */ /* 0x000fc800008e0600 */
[----:B------:R-:W-:Y:S01]  /*1a100*/  @!P2 IMAD.MOV.U32 R7, RZ, RZ, R0 ;  /* 0x000000ffff07a224 */ /* 0x000fe200078e0000 */
[----:B------:R-:W-:Y:S01]  /*1a110*/  IADD3 R0, R17, 0x90, RZ ;  /* 0x0000009011007810 */ /* 0x000fe20007ffe0ff */
[----:B------:R-:W-:-:S03]  /*1a120*/  IMAD.MOV.U32 R13, RZ, RZ, R5 ;  /* 0x000000ffff0d7224 */ /* 0x000fc600078e0005 */
[----:B------:R-:W-:Y:S01]  /*1a130*/  ISETP.GE.AND P1, PT, R0, R3, PT ;  /* 0x000000030000720c */ /* 0x000fe20003f26270 */
[----:B------:R-:W-:Y:S01]  /*1a140*/  @!PT LDS RZ, [RZ] ;  /* 0x00000000fffff984 */ /* 0x000fe20000000800 */
[----:B------:R-:W-:Y:S01]  /*1a150*/  @!PT LDS RZ, [RZ] ;  /* 0x00000000fffff984 */ /* 0x000fe20000000800 */
[----:B------:R-:W-:Y:S01]  /*1a160*/  @!PT LDS RZ, [RZ] ;  /* 0x00000000fffff984 */ /* 0x000fe20000000800 */
[----:B------:R0:W-:Y:S01]  /*1a170*/  @!P2 LDGSTS.E.BYPASS.LTC128B.128 [R10+0xc400], desc[UR40][R6.64], !P0 ;  /* 0x0c400000060aafae */ /* 0x0001e2000c101d68 */
[----:B------:R-:W-:-:S11]  /*1a180*/  IMAD.MOV.U32 R0, RZ, RZ, R14 ;  /* 0x000000ffff007224 */ /* 0x000fd600078e000e */
[----:B0-----:R-:W-:Y:S05]  /*1a190*/  WARPSYNC.COLLECTIVE R15, `(.L_x_15244) ;  /* 0x000000000f087348 */ /* 0x001fea0003c00000 */
[----:B------:R1:W2:Y:S02]  /*1a1a0*/  SHFL.IDX P6, R14, R13, R12, R11 ;  /* 0x0000000c0d0e7389 */ /* 0x0002a400000c000b */
[----:B012---:R-:W-:Y:S01]  /*1a1b0*/  ENDCOLLECTIVE ;  /* 0x000000000000791b */ /* 0x007fe20003800000 */
.L_x_15244:
[----:B------:R-:W-:Y:S01]  /*1a1c0*/  MOV R13, R2 ;  /* 0x00000002000d7202 */ /* 0x000fe20000000f00 */
[----:B------:R-:W-:Y:S02]  /*1a1d0*/  IMAD.MOV.U32 R12, RZ, RZ, 0x2 ;  /* 0x00000002ff0c7424 */ /* 0x000fe400078e00ff */
[----:B------:R-:W-:-:S07]  /*1a1e0*/  IMAD.MOV.U32 R6, RZ, RZ, R14 ;  /* 0x000000ffff067224 */ /* 0x000fce00078e000e */
[----:B------:R-:W-:Y:S05]  /*1a1f0*/  WARPSYNC.COLLECTIVE R15, `(.L_x_15245) ;  /* 0x000000000f087348 */ /* 0x000fea0003c00000 */
[----:B------:R0:W1:Y:S02]  /*1a200*/  SHFL.IDX P6, R14, R13, R12, R11 ;  /* 0x0000000c0d0e7389 */ /* 0x00006400000c000b */
[----:B01----:R-:W-:Y:S01]  /*1a210*/  ENDCOLLECTIVE ;  /* 0x000000000000791b */ /* 0x003fe20003800000 */
.L_x_15245:
        /* <DEDUP_REMOVED lines=13> */
.L_x_15246:
[----:B------:R-:W-:Y:S01]  /*1a2f0*/  MOV R13, R2 ;  /* 0x00000002000d7202 */ /* 0x000fe20000000f00 */
[----:B------:R-:W-:Y:S02]  /*1a300*/  IMAD.MOV.U32 R12, RZ, RZ, 0x3 ;  /* 0x00000003ff0c7424 */ /* 0x000fe400078e00ff */
[----:B------:R-:W-:-:S07]  /*1a310*/  IMAD.MOV.U32 R6, RZ, RZ, R14 ;  /* 0x000000ffff067224 */ /* 0x000fce00078e000e */
[----:B------:R-:W-:Y:S05]  /*1a320*/  WARPSYNC.COLLECTIVE R15, `(.L_x_15247) ;  /* 0x000000000f087348 */ /* 0x000fea0003c00000 */
[----:B------:R0:W1:Y:S02]  /*1a330*/  SHFL.IDX P6, R14, R13, R12, R11 ;  /* 0x0000000c0d0e7389 */ /* 0x00006400000c000b */
[----:B01----:R-:W-:Y:S01]  /*1a340*/  ENDCOLLECTIVE ;  /* 0x000000000000791b */ /* 0x003fe20003800000 */
.L_x_15247:
        /* <DEDUP_REMOVED lines=12> */
.L_x_15248:
[----:B------:R-:W-:Y:S05]  /*1a410*/  BRA `(.L_x_15249) ;  /* 0xffffffac00547947 */ /* 0x000fea000383ffff */
.L_x_15090:
[----:B0-----:R0:W1:Y:S02]  /*1a420*/  SYNCS.PHASECHK.TRANS64.TRYWAIT P0, [R22+URZ+0x16820], R3 ;  /* 0x01682003160075a7 */ /* 0x001064000800017f */
[----:B-1----:R-:W-:Y:S05]  /*1a430*/  @!P0 NANOSLEEP.SYNCS 0x989680 ;  /* 0x009896800000895d */ /* 0x002fea0003900000 */
[----:B------:R-:W1:Y:S02]  /*1a440*/  @!P0 SYNCS.PHASECHK.TRANS64 P0, [R22+URZ+0x16820], R3 ;  /* 0x01682003160085a7 */ /* 0x000e64000800007f */
[----:B-1----:R-:W-:Y:S05]  /*1a450*/  @!P0 BRA `(.L_x_15090) ;  /* 0xfffffffc00f08947 */ /* 0x002fea000383ffff */
[----:B------:R-:W-:Y:S05]  /*1a460*/  BRA `(.L_x_15250) ;  /* 0xffffffac00bc7947 */ /* 0x000fea000383ffff */
.L_x_15099:
[----:B0-----:R0:W2:Y:S02]  /*1a470*/  SYNCS.PHASECHK.TRANS64.TRYWAIT P0, [R2+URZ+0x16840], R3 ;  /* 0x01684003020075a7 */ /* 0x0010a4000800017f */
[----:B--2---:R-:W-:Y:S05]  /*1a480*/  @!P0 NANOSLEEP.SYNCS 0x989680 ;  /* 0x009896800000895d */ /* 0x004fea0003900000 */
[----:B------:R-:W2:Y:S02]  /*1a490*/  @!P0 SYNCS.PHASECHK.TRANS64 P0, [R2+URZ+0x16840], R3 ;  /* 0x01684003020085a7 */ /* 0x000ea4000800007f */
[----:B--2---:R-:W-:Y:S05]  /*1a4a0*/  @!P0 BRA `(.L_x_15099) ;  /* 0xfffffffc00f08947 */ /* 0x004fea000383ffff */
[----:B------:R-:W-:Y:S05]  /*1a4b0*/  BRA `(.L_x_15251) ;  /* 0xffffffb000687947 */ /* 0x000fea000383ffff */
.L_x_15104:
[----:B0-----:R0:W1:Y:S02]  /*1a4c0*/  SYNCS.PHASECHK.TRANS64.TRYWAIT P0, [R3+URZ+0x60], R2 ;  /* 0x00006002030075a7 */ /* 0x001064000800017f */
[----:B-1----:R-:W-:Y:S05]  /*1a4d0*/  @!P0 NANOSLEEP.SYNCS 0x989680 ;  /* 0x009896800000895d */ /* 0x002fea0003900000 */
[----:B------:R-:W1:Y:S02]  /*1a4e0*/  @!P0 SYNCS.PHASECHK.TRANS64 P0, [R3+URZ+0x60], R2 ;  /* 0x00006002030085a7 */ /* 0x000e64000800007f */
[----:B-1----:R-:W-:Y:S05]  /*1a4f0*/  @!P0 BRA `(.L_x_15104) ;  /* 0xfffffffc00f08947 */ /* 0x002fea000383ffff */
[----:B------:R-:W-:Y:S05]  /*1a500*/  BRA `(.L_x_15252) ;  /* 0xffffffb000f47947 */ /* 0x000fea000383ffff */
.L_x_15112:
[----:B0-----:R0:W2:Y:S02]  /*1a510*/  SYNCS.PHASECHK.TRANS64.TRYWAIT P0, [R2+URZ+0x16840], R3 ;  /* 0x01684003020075a7 */ /* 0x0010a4000800017f */
[----:B--2---:R-:W-:Y:S05]  /*1a520*/  @!P0 NANOSLEEP.SYNCS 0x989680 ;  /* 0x009896800000895d */ /* 0x004fea0003900000 */
[----:B------:R-:W2:Y:S02]  /*1a530*/  @!P0 SYNCS.PHASECHK.TRANS64 P0, [R2+URZ+0x16840], R3 ;  /* 0x01684003020085a7 */ /* 0x000ea4000800007f */
[----:B--2---:R-:W-:Y:S05]  /*1a540*/  @!P0 BRA `(.L_x_15112) ;  /* 0xfffffffc00f08947 */ /* 0x004fea000383ffff */
[----:B------:R-:W-:Y:S05]  /*1a550*/  BRA `(.L_x_15253) ;  /* 0xffffffb800307947 */ /* 0x000fea000383ffff */
.L_x_15117:
[----:B0-----:R0:W1:Y:S02]  /*1a560*/  SYNCS.PHASECHK.TRANS64.TRYWAIT P0, [R10+URZ+0x60], R27 ;  /* 0x0000601b0a0075a7 */ /* 0x001064000800017f */
[----:B-1----:R-:W-:Y:S05]  /*1a570*/  @!P0 NANOSLEEP.SYNCS 0x989680 ;  /* 0x009896800000895d */ /* 0x002fea0003900000 */
[----:B------:R-:W1:Y:S02]  /*1a580*/  @!P0 SYNCS.PHASECHK.TRANS64 P0, [R10+URZ+0x60], R27 ;  /* 0x0000601b0a0085a7 */ /* 0x000e64000800007f */
[----:B-1----:R-:W-:Y:S05]  /*1a590*/  @!P0 BRA `(.L_x_15117) ;  /* 0xfffffffc00f08947 */ /* 0x002fea000383ffff */
[----:B------:R-:W-:Y:S05]  /*1a5a0*/  BRA `(.L_x_15254) ;  /* 0xffffffb800bc7947 */ /* 0x000fea000383ffff */
.L_x_15125:
[----:B0-----:R0:W2:Y:S02]  /*1a5b0*/  SYNCS.PHASECHK.TRANS64.TRYWAIT P0, [R2+URZ+0x16840], R3 ;  /* 0x01684003020075a7 */ /* 0x0010a4000800017f */
[----:B--2---:R-:W-:Y:S05]  /*1a5c0*/  @!P0 NANOSLEEP.SYNCS 0x989680 ;  /* 0x009896800000895d */ /* 0x004fea0003900000 */
[----:B------:R-:W2:Y:S02]  /*1a5d0*/  @!P0 SYNCS.PHASECHK.TRANS64 P0, [R2+URZ+0x16840], R3 ;  /* 0x01684003020085a7 */ /* 0x000ea4000800007f */
[----:B--2---:R-:W-:Y:S05]  /*1a5e0*/  @!P0 BRA `(.L_x_15125) ;  /* 0xfffffffc00f08947 */ /* 0x004fea000383ffff */
[----:B------:R-:W-:Y:S05]  /*1a5f0*/  BRA `(.L_x_15255) ;  /* 0xffffffbc00cc7947 */ /* 0x000fea000383ffff */
.L_x_15130:
[----:B0-----:R0:W1:Y:S02]  /*1a600*/  SYNCS.PHASECHK.TRANS64.TRYWAIT P0, [R7+URZ+0x60], R2 ;  /* 0x00006002070075a7 */ /* 0x001064000800017f */
[----:B-1----:R-:W-:Y:S05]  /*1a610*/  @!P0 NANOSLEEP.SYNCS 0x989680 ;  /* 0x009896800000895d */ /* 0x002fea0003900000 */
[----:B------:R-:W1:Y:S02]  /*1a620*/  @!P0 SYNCS.PHASECHK.TRANS64 P0, [R7+URZ+0x60], R2 ;  /* 0x00006002070085a7 */ /* 0x000e64000800007f */
[----:B-1----:R-:W-:Y:S05]  /*1a630*/  @!P0 BRA `(.L_x_15130) ;  /* 0xfffffffc00f08947 */ /* 0x002fea000383ffff */
[----:B------:R-:W-:Y:S05]  /*1a640*/  BRA `(.L_x_15256) ;  /* 0xffffffc0005c7947 */ /* 0x000fea000383ffff */
.L_x_15140:
[----:B0-----:R0:W1:Y:S02]  /*1a650*/  SYNCS.PHASECHK.TRANS64.TRYWAIT P0, [R3+URZ+0x16860], R0 ;  /* 0x01686000030075a7 */ /* 0x001064000800017f */
[----:B-1----:R-:W-:Y:S05]  /*1a660*/  @!P0 NANOSLEEP.SYNCS 0x989680 ;  /* 0x009896800000895d */ /* 0x002fea0003900000 */
[----:B------:R-:W1:Y:S02]  /*1a670*/  @!P0 SYNCS.PHASECHK.TRANS64 P0, [R3+URZ+0x16860], R0 ;  /* 0x01686000030085a7 */ /* 0x000e64000800007f */
[----:B-1----:R-:W-:Y:S05]  /*1a680*/  @!P0 BRA `(.L_x_15140) ;  /* 0xfffffffc00f08947 */ /* 0x002fea000383ffff */
[----:B------:R-:W-:Y:S05]  /*1a690*/  BRA `(.L_x_15257) ;  /* 0xffffffc400587947 */ /* 0x000fea000383ffff */
.L_x_15146:
[----:B------:R-:W-:Y:S01]  /*1a6a0*/  BSSY B0, `(.L_x_15258) ;  /* 0x0000008000007945 */ /* 0x000fe20003800000 */
[----:B------:R-:W-:Y:S02]  /*1a6b0*/  IMAD.MOV.U32 R13, RZ, RZ, R16 ;  /* 0x000000ffff0d7224 */ /* 0x000fe400078e0010 */
[----:B0-----:R-:W-:Y:S02]  /*1a6c0*/  IMAD.MOV.U32 R12, RZ, RZ, RZ ;  /* 0x000000ffff0c7224 */ /* 0x001fe400078e00ff */
[----:B------:R-:W-:Y:S02]  /*1a6d0*/  IMAD.MOV.U32 R11, RZ, RZ, 0x1f ;  /* 0x0000001fff0b7424 */ /* 0x000fe400078e00ff */
[----:B------:R-:W-:-:S07]  /*1a6e0*/  IMAD.MOV.U32 R15, RZ, RZ, -0x1 ;  /* 0xffffffffff0f7424 */ /* 0x000fce00078e00ff */
[----:B--2---:R-:W-:Y:S05]  /*1a6f0*/  WARPSYNC.COLLECTIVE R15, `(.L_x_15259) ;  /* 0x000000000f087348 */ /* 0x004fea0003c00000 */
[----:B------:R0:W1:Y:S02]  /*1a700*/  SHFL.IDX P6, R14, R13, R12, R11 ;  /* 0x0000000c0d0e7389 */ /* 0x00006400000c000b */
[----:B012---:R-:W-:Y:S01]  /*1a710*/  ENDCOLLECTIVE ;  /* 0x000000000000791b */ /* 0x007fe20003800000 */
.L_x_15259:
[----:B------:R-:W-:Y:S05]  /*1a720*/  BSYNC B0 ;  /* 0x0000000000007941 */ /* 0x000fea0003800000 */
.L_x_15258:
[----:B------:R-:W-:Y:S01]  /*1a730*/  IMAD.MOV.U32 R13, RZ, RZ, R16 ;  /* 0x000000ffff0d7224 */ /* 0x000fe200078e0010 */
[----:B------:R-:W-:Y:S01]  /*1a740*/  MOV R0, R14 ;  /* 0x0000000e00007202 */ /* 0x000fe20000000f00 */
[----:B------:R-:W-:Y:S02]  /*1a750*/  IMAD.MOV.U32 R12, RZ, RZ, 0x1 ;  /* 0x00000001ff0c7424 */ /* 0x000fe400078e00ff */
[----:B------:R-:W-:Y:S02]  /*1a760*/  IMAD.MOV.U32 R11, RZ, RZ, 0x1f ;  /* 0x0000001fff0b7424 */ /* 0x000fe400078e00ff */
[----:B------:R-:W-:Y:S02]  /*1a770*/  IMAD.MOV.U32 R15, RZ, RZ, -0x1 ;  /* 0xffffffffff0f7424 */ /* 0x000fe400078e00ff */
[----:B------:R-:W-:-:S07]  /*1a780*/  IMAD.IADD R7, R19, 0x1, R8 ;  /* 0x0000000113077824 */ /* 0x000fce00078e0208 */
[----:B------:R-:W-:Y:S05]  /*1a790*/  WARPSYNC.COLLECTIVE R15, `(.L_x_15260) ;  /* 0x000000000f087348 */ /* 0x000fea0003c00000 */
[----:B------:R0:W1:Y:S02]  /*1a7a0*/  SHFL.IDX P6, R14, R13, R12, R11 ;  /* 0x0000000c0d0e7389 */ /* 0x00006400000c000b */
[----:B01----:R-:W-:Y:S01]  /*1a7b0*/  ENDCOLLECTIVE ;  /* 0x000000000000791b */ /* 0x003fe20003800000 */
.L_x_15260:
        /* <DEDUP_REMOVED lines=11> */
[C---:B------:R-:W-:Y:S02]  /*1a870*/  ISETP.GE.U32.AND P5, PT, R8.reuse, 0x10, PT ;  /* 0x000000100800780c */ /* 0x040fe40003fa6070 */
[----:B--2---:R-:W-:Y:S02]  /*1a880*/  @!P1 MOV R17, R2 ;  /* 0x0000000200119202 */ /* 0x004fe40000000f00 */
[----:B------:R-:W-:-:S03]  /*1a890*/  ISETP.NE.AND P1, PT, R8, RZ, PT ;  /* 0x000000ff0800720c */ /* 0x000fc60003f25270 */
[----:B------:R-:W-:-:S10]  /*1a8a0*/  IMAD.MOV.U32 R13, RZ, RZ, R17 ;  /* 0x000000ffff0d7224 */ /* 0x000fd400078e0011 */
[----:B------:R-:W-:Y:S05]  /*1a8b0*/  WARPSYNC.COLLECTIVE R15, `(.L_x_15261) ;  /* 0x000000000f087348 */ /* 0x000fea0003c00000 */
[----:B------:R0:W1:Y:S02]  /*1a8c0*/  SHFL.UP P6, R14, R13, R12, R11 ;  /* 0x0400000c0d0e7389 */ /* 0x00006400000c000b */
[----:B01----:R-:W-:Y:S01]  /*1a8d0*/  ENDCOLLECTIVE ;  /* 0x000000000000791b */ /* 0x003fe20003800000 */
.L_x_15261:
[----:B------:R-:W-:Y:S01]  /*1a8e0*/  IMAD.MOV.U32 R12, RZ, RZ, 0x2 ;  /* 0x00000002ff0c7424 */ /* 0x000fe200078e00ff */
[----:B------:R-:W-:-:S05]  /*1a8f0*/  SEL R4, R14, RZ, P1 ;  /* 0x000000ff0e047207 */ /* 0x000fca0000800000 */
[----:B------:R-:W-:-:S04]  /*1a900*/  IMAD.IADD R4, R17, 0x1, R4 ;  /* 0x0000000111047824 */ /* 0x000fc800078e0204 */
[----:B------:R-:W-:-:S07]  /*1a910*/  IMAD.MOV.U32 R13, RZ, RZ, R4 ;  /* 0x000000ffff0d7224 */ /* 0x000fce00078e0004 */
[----:B------:R-:W-:Y:S05]  /*1a920*/  WARPSYNC.COLLECTIVE R15, `(.L_x_15262) ;  /* 0x000000000f087348 */ /* 0x000fea0003c00000 */
[----:B------:R0:W1:Y:S02]  /*1a930*/  SHFL.UP P6, R14, R13, R12, R11 ;  /* 0x0400000c0d0e7389 */ /* 0x00006400000c000b */
[----:B01----:R-:W-:Y:S01]  /*1a940*/  ENDCOLLECTIVE ;  /* 0x000000000000791b */ /* 0x003fe20003800000 */
.L_x_15262:
[----:B------:R-:W-:Y:S02]  /*1a950*/  MOV R12, 0x4 ;  /* 0x00000004000c7802 */ /* 0x000fe40000000f00 */
[----:B------:R-:W-:-:S05]  /*1a960*/  SEL R3, R14, RZ, P2 ;  /* 0x000000ff0e037207 */ /* 0x000fca0001000000 */
[----:B------:R-:W-:-:S04]  /*1a970*/  IMAD.IADD R6, R4, 0x1, R3 ;  /* 0x0000000104067824 */ /* 0x000fc800078e0203 */
[----:B------:R-:W-:-:S07]  /*1a980*/  IMAD.MOV.U32 R13, RZ, RZ, R6 ;  /* 0x000000ffff0d7224 */ /* 0x000fce00078e0006 */
[----:B------:R-:W-:Y:S05]  /*1a990*/  WARPSYNC.COLLECTIVE R15, `(.L_x_15263) ;  /* 0x000000000f087348 */ /* 0x000fea0003c00000 */
[----:B------:R0:W1:Y:S02]  /*1a9a0*/  SHFL.UP P6, R14, R13, R12, R11 ;  /* 0x0400000c0d0e7389 */ /* 0x00006400000c000b */
[----:B01----:R-:W-:Y:S01]  /*1a9b0*/  ENDCOLLECTIVE ;  /* 0x000000000000791b */ /* 0x003fe20003800000 */
.L_x_15263:
[----:B------:R-:W-:Y:S01]  /*1a9c0*/  IMAD.MOV.U32 R12, RZ, RZ, 0x8 ;  /* 0x00000008ff0c7424 */ /* 0x000fe200078e00ff */
[----:B------:R-:W-:-:S05]  /*1a9d0*/  SEL R3, R14, RZ, P3 ;  /* 0x000000ff0e037207 */ /* 0x000fca0001800000 */
[----:B------:R-:W-:-:S04]  /*1a9e0*/  IMAD.IADD R2, R6, 0x1, R3 ;  /* 0x0000000106027824 */ /* 0x000fc800078e0203 */
[----:B------:R-:W-:-:S07]  /*1a9f0*/  IMAD.MOV.U32 R13, RZ, RZ, R2 ;  /* 0x000000ffff0d7224 */ /* 0x000fce00078e0002 */
[----:B------:R-:W-:Y:S05]  /*1aa00*/  WARPSYNC.COLLECTIVE R15, `(.L_x_15264) ;  /* 0x000000000f087348 */ /* 0x000fea0003c00000 */
[----:B------:R0:W1:Y:S02]  /*1aa10*/  SHFL.UP P6, R14, R13, R12, R11 ;  /* 0x0400000c0d0e7389 */ /* 0x00006400000c000b */
[----:B01----:R-:W-:Y:S01]  /*1aa20*/  ENDCOLLECTIVE ;  /* 0x000000000000791b */ /* 0x003fe20003800000 */
.L_x_15264:
[----:B------:R-:W-:Y:S01]  /*1aa30*/  IMAD.MOV.U32 R12, RZ, RZ, 0x10 ;  /* 0x00000010ff0c7424 */ /* 0x000fe200078e00ff */
[----:B------:R-:W-:-:S05]  /*1aa40*/  SEL R3, R14, RZ, P4 ;  /* 0x000000ff0e037207 */ /* 0x000fca0002000000 */
[----:B------:R-:W-:-:S04]  /*1aa50*/  IMAD.IADD R3, R2, 0x1, R3 ;  /* 0x0000000102037824 */ /* 0x000fc800078e0203 */
[----:B------:R-:W-:-:S07]  /*1aa60*/  IMAD.MOV.U32 R13, RZ, RZ, R3 ;  /* 0x000000ffff0d7224 */ /* 0x000fce00078e0003 */
[----:B------:R-:W-:Y:S05]  /*1aa70*/  WARPSYNC.COLLECTIVE R15, `(.L_x_15265) ;  /* 0x000000000f087348 */ /* 0x000fea0003c00000 */
[----:B------:R0:W1:Y:S02]  /*1aa80*/  SHFL.UP P6, R14, R13, R12, R11 ;  /* 0x0400000c0d0e7389 */ /* 0x00006400000c000b */
[----:B01----:R-:W-:Y:S01]  /*1aa90*/  ENDCOLLECTIVE ;  /* 0x000000000000791b */ /* 0x003fe20003800000 */
.L_x_15265:
        /* <DEDUP_REMOVED lines=8> */
.L_x_15266:
[----:B------:R-:W-:Y:S05]  /*1ab20*/  BRA `(.L_x_15267) ;  /* 0xffffffc4008c7947 */ /* 0x000fea000383ffff */
.L_x_15151:
        /* <DEDUP_REMOVED lines=8> */
.L_x_15269:
[----:B------:R-:W-:Y:S05]  /*1abb0*/  BSYNC B0 ;  /* 0x0000000000007941 */ /* 0x000fea0003800000 */
.L_x_15268:
[----:B------:R-:W-:Y:S01]  /*1abc0*/  SEL R14, R14, RZ, P1 ;  /* 0x000000ff0e0e7207 */ /* 0x000fe20000800000 */
[----:B------:R-:W-:Y:S01]  /*1abd0*/  IMAD.MOV.U32 R11, RZ, RZ, RZ ;  /* 0x000000ffff0b7224 */ /* 0x000fe200078e00ff */
[----:B------:R-:W-:Y:S01]  /*1abe0*/  MOV R12, 0x2 ;  /* 0x00000002000c7802 */ /* 0x000fe20000000f00 */
[----:B------:R-:W-:Y:S02]  /*1abf0*/  IMAD.MOV.U32 R15, RZ, RZ, -0x1 ;  /* 0xffffffffff0f7424 */ /* 0x000fe400078e00ff */
[----:B------:R-:W-:-:S07]  /*1ac00*/  IMAD.IADD R13, R17, 0x1, R14 ;  /* 0x00000001110d7824 */ /* 0x000fce00078e020e */
[----:B------:R-:W-:Y:S05]  /*1ac10*/  WARPSYNC.COLLECTIVE R15, `(.L_x_15270) ;  /* 0x000000000f087348 */ /* 0x000fea0003c00000 */
[----:B------:R0:W1:Y:S02]  /*1ac20*/  SHFL.UP P6, R14, R13, R12, R11 ;  /* 0x0400000c0d0e7389 */ /* 0x00006400000c000b */
[----:B01----:R-:W-:Y:S01]  /*1ac30*/  ENDCOLLECTIVE ;  /* 0x000000000000791b */ /* 0x003fe20003800000 */
.L_x_15270:
[----:B------:R-:W-:Y:S01]  /*1ac40*/  IMAD.MOV.U32 R12, RZ, RZ, 0x4 ;  /* 0x00000004ff0c7424 */ /* 0x000fe200078e00ff */
[----:B------:R-:W-:-:S05]  /*1ac50*/  SEL R2, R14, RZ, P2 ;  /* 0x000000ff0e027207 */ /* 0x000fca0001000000 */
[----:B------:R-:W-:-:S04]  /*1ac60*/  IMAD.IADD R2, R13, 0x1, R2 ;  /* 0x000000010d027824 */ /* 0x000fc800078e0202 */
[----:B------:R-:W-:-:S07]  /*1ac70*/  IMAD.MOV.U32 R13, RZ, RZ, R2 ;  /* 0x000000ffff0d7224 */ /* 0x000fce00078e0002 */
[----:B------:R-:W-:Y:S05]  /*1ac80*/  WARPSYNC.COLLECTIVE R15, `(.L_x_15271) ;  /* 0x000000000f087348 */ /* 0x000fea0003c00000 */
[----:B------:R0:W1:Y:S02]  /*1ac90*/  SHFL.UP P6, R14, R13, R12, R11 ;  /* 0x0400000c0d0e7389 */ /* 0x00006400000c000b */
[----:B01----:R-:W-:Y:S01]  /*1aca0*/  ENDCOLLECTIVE ;  /* 0x000000000000791b */ /* 0x003fe20003800000 */
.L_x_15271:
[----:B------:R-:W-:Y:S02]  /*1acb0*/  MOV R12, 0x8 ;  /* 0x00000008000c7802 */ /* 0x000fe40000000f00 */
[----:B------:R-:W-:-:S05]  /*1acc0*/  SEL R3, R14, RZ, P3 ;  /* 0x000000ff0e037207 */ /* 0x000fca0001800000 */
[----:B------:R-:W-:-:S04]  /*1acd0*/  IMAD.IADD R3, R2, 0x1, R3 ;  /* 0x0000000102037824 */ /* 0x000fc800078e0203 */
[----:B------:R-:W-:-:S07]  /*1ace0*/  IMAD.MOV.U32 R13, RZ, RZ, R3 ;  /* 0x000000ffff0d7224 */ /* 0x000fce00078e0003 */
[----:B------:R-:W-:Y:S05]  /*1acf0*/  WARPSYNC.COLLECTIVE R15, `(.L_x_15272) ;  /* 0x000000000f087348 */ /* 0x000fea0003c00000 */
[----:B------:R0:W1:Y:S02]  /*1ad00*/  SHFL.UP P6, R14, R13, R12, R11 ;  /* 0x0400000c0d0e7389 */ /* 0x00006400000c000b */
[----:B01----:R-:W-:Y:S01]  /*1ad10*/  ENDCOLLECTIVE ;  /* 0x000000000000791b */ /* 0x003fe20003800000 */
.L_x_15272:
[----:B------:R-:W-:Y:S01]  /*1ad20*/  IMAD.MOV.U32 R12, RZ, RZ, 0x10 ;  /* 0x00000010ff0c7424 */ /* 0x000fe200078e00ff */
[----:B------:R-:W-:-:S05]  /*1ad30*/  SEL R4, R14, RZ, P4 ;  /* 0x000000ff0e047207 */ /* 0x000fca0002000000 */
[----:B------:R-:W-:-:S04]  /*1ad40*/  IMAD.IADD R4, R3, 0x1, R4 ;  /* 0x0000000103047824 */ /* 0x000fc800078e0204 */
[----:B------:R-:W-:-:S07]  /*1ad50*/  IMAD.MOV.U32 R13, RZ, RZ, R4 ;  /* 0x000000ffff0d7224 */ /* 0x000fce00078e0004 */
[----:B------:R-:W-:Y:S05]  /*1ad60*/  WARPSYNC.COLLECTIVE R15, `(.L_x_15273) ;  /* 0x000000000f087348 */ /* 0x000fea0003c00000 */
[----:B------:R0:W1:Y:S02]  /*1ad70*/  SHFL.UP P6, R14, R13, R12, R11 ;  /* 0x0400000c0d0e7389 */ /* 0x00006400000c000b */
[----:B01----:R-:W-:Y:S01]  /*1ad80*/  ENDCOLLECTIVE ;  /* 0x000000000000791b */ /* 0x003fe20003800000 */
.L_x_15273:
        /* <DEDUP_REMOVED lines=8> */
.L_x_15274:
[----:B------:R-:W-:Y:S05]  /*1ae10*/  BRA `(.L_x_15275) ;  /* 0xffffffc4006c7947 */ /* 0x000fea000383ffff */
.L_x_15153:
[----:B------:R-:W-:Y:S01]  /*1ae20*/  BSSY B0, `(.L_x_15276) ;  /* 0x0000006000007945 */ /* 0x000fe20003800000 */
[----:B------:R-:W-:Y:S02]  /*1ae30*/  PLOP3.LUT P6, PT, P6, PT, PT, 0x8, 0x0 ;  /* 0x000000000000781c */ /* 0x000fe400037ce170 */
[----:B------:R-:W-:-:S11]  /*1ae40*/  MOV R15, 0xffffffff ;  /* 0xffffffff000f7802 */ /* 0x000fd60000000f00 */
[----:B0-----:R-:W-:Y:S05]  /*1ae50*/  WARPSYNC.COLLECTIVE R15, `(.L_x_15277) ;  /* 0x000000000f087348 */ /* 0x001fea0003c00000 */
[----:B------:R-:W-:Y:S01]  /*1ae60*/  VOTE.ANY R14, PT, P6 ;  /* 0x00000000000e7806 */ /* 0x000fe200030e0100 */
[----:B0-----:R-:W-:Y:S06]  /*1ae70*/  ENDCOLLECTIVE ;  /* 0x000000000000791b */ /* 0x001fec0003800000 */
.L_x_15277:
[----:B------:R-:W-:Y:S05]  /*1ae80*/  BSYNC B0 ;  /* 0x0000000000007941 */ /* 0x000fea0003800000 */
.L_x_15276:
        /* <DEDUP_REMOVED lines=9> */
.L_x_15278:
[----:B------:R-:W-:Y:S01]  /*1af20*/  IMAD.MOV.U32 R17, RZ, RZ, R14 ;  /* 0x000000ffff117224 */ /* 0x000fe200078e000e */
[----:B------:R-:W-:Y:S06]  /*1af30*/  BRA `(.L_x_15279) ;  /* 0xffffffc4005c7947 */ /* 0x000fec000383ffff */
.L_x_15155:
[----:B------:R-:W-:Y:S01]  /*1af40*/  BSSY B0, `(.L_x_15280) ;  /* 0x0000007000007945 */ /* 0x000fe20003800000 */
[----:B------:R-:W-:Y:S01]  /*1af50*/  IMAD.MOV.U32 R13, RZ, RZ, R3 ;  /* 0x000000ffff0d7224 */ /* 0x000fe200078e0003 */
[----:B------:R-:W-:Y:S01]  /*1af60*/  MOV R11, 0x1f ;  /* 0x0000001f000b7802 */ /* 0x000fe20000000f00 */
[----:B------:R-:W-:-:S07]  /*1af70*/  IMAD.MOV.U32 R15, RZ, RZ, -0x1 ;  /* 0xffffffffff0f7424 */ /* 0x000fce00078e00ff */
[----:B012---:R-:W-:Y:S05]  /*1af80*/  WARPSYNC.COLLECTIVE R15, `(.L_x_15281) ;  /* 0x000000000f087348 */ /* 0x007fea0003c00000 */
[----:B------:R3:W4:Y:S02]  /*1af90*/  SHFL.IDX P6, R14, R13, R12, R11 ;  /* 0x0000000c0d0e7389 */ /* 0x00072400000c000b */
[----:B01234-:R-:W-:Y:S01]  /*1afa0*/  ENDCOLLECTIVE ;  /* 0x000000000000791b */ /* 0x01ffe20003800000 */
.L_x_15281:
[----:B------:R-:W-:Y:S05]  /*1afb0*/  BSYNC B0 ;  /* 0x0000000000007941 */ /* 0x000fea0003800000 */
.L_x_15280:
[----:B------:R-:W-:Y:S05]  /*1afc0*/  BRA `(.L_x_15154) ;  /* 0xffffffc400547947 */ /* 0x000fea000383ffff */
.L_x_15159:
[----:B0-----:R0:W3:Y:S02]  /*1afd0*/  SYNCS.PHASECHK.TRANS64.TRYWAIT P0, [R9+URZ+0x16820], R0 ;  /* 0x01682000090075a7 */ /* 0x0010e4000800017f */
[----:B---3--:R-:W-:Y:S05]  /*1afe0*/  @!P0 NANOSLEEP.SYNCS 0x989680 ;  /* 0x009896800000895d */ /* 0x008fea0003900000 */
[----:B------:R-:W3:Y:S02]  /*1aff0*/  @!P0 SYNCS.PHASECHK.TRANS64 P0, [R9+URZ+0x16820], R0 ;  /* 0x01682000090085a7 */ /* 0x000ee4000800007f */
[----:B---3--:R-:W-:Y:S05]  /*1b000*/  @!P0 BRA `(.L_x_15159) ;  /* 0xfffffffc00f08947 */ /* 0x008fea000383ffff */
[----:B------:R-:W-:Y:S05]  /*1b010*/  BRA `(.L_x_15282) ;  /* 0xffffffc800cc7947 */ /* 0x000fea000383ffff */
.L_x_15160:
        /* <DEDUP_REMOVED lines=11> */
.L_x_15284:
[----:B------:R-:W-:Y:S05]  /*1b0d0*/  BSYNC B0 ;  /* 0x0000000000007941 */ /* 0x000fea0003800000 */
.L_x_15283:
[----:B------:R-:W-:Y:S05]  /*1b0e0*/  BRA `(.L_x_15285) ;  /* 0xffffffc800b47947 */ /* 0x000fea000383ffff */
.L_x_15161:
[----:B------:R-:W-:Y:S01]  /*1b0f0*/  BSSY B0, `(.L_x_15286) ;  /* 0x0000006000007945 */ /* 0x000fe20003800000 */
[----:B------:R-:W-:-:S07]  /*1b100*/  IMAD.MOV.U32 R15, RZ, RZ, -0x1 ;  /* 0xffffffffff0f7424 */ /* 0x000fce00078e00ff */
[----:B012-4-:R-:W-:Y:S05]  /*1b110*/  WARPSYNC.COLLECTIVE R15, `(.L_x_15287) ;  /* 0x000000000f0c7348 */ /* 0x017fea0003c00000 */
[----:B------:R-:W-:Y:S02]  /*1b120*/  ELECT P6, UR62, PT ;  /* 0x00000000003e782f */ /* 0x000fe400038c0000 */
[----:B------:R-:W-:Y:S01]  /*1b130*/  MOV R14, UR62 ;  /* 0x0000003e000e7c02 */ /* 0x000fe20008000f00 */
[----:B012-4-:R-:W-:Y:S10]  /*1b140*/  ENDCOLLECTIVE ;  /* 0x000000000000791b */ /* 0x017ff40003800000 */
.L_x_15287:
[----:B------:R-:W-:Y:S05]  /*1b150*/  BSYNC B0 ;  /* 0x0000000000007941 */ /* 0x000fea0003800000 */
.L_x_15286:
[----:B------:R-:W-:Y:S05]  /*1b160*/  BRA `(.L_x_15288) ;  /* 0xffffffc800a87947 */ /* 0x000fea000383ffff */
.L_x_15163:
[----:B0-----:R0:W2:Y:S02]  /*1b170*/  SYNCS.PHASECHK.TRANS64.TRYWAIT P0, [R6+URZ], R3 ;  /* 0x00000003060075a7 */ /* 0x0010a4000800017f */
[----:B--2---:R-:W-:Y:S05]  /*1b180*/  @!P0 NANOSLEEP.SYNCS 0x989680 ;  /* 0x009896800000895d */ /* 0x004fea0003900000 */
[----:B------:R-:W2:Y:S02]  /*1b190*/  @!P0 SYNCS.PHASECHK.TRANS64 P0, [R6+URZ], R3 ;  /* 0x00000003060085a7 */ /* 0x000ea4000800007f */
[----:B--2---:R-:W-:Y:S05]  /*1b1a0*/  @!P0 BRA `(.L_x_15163) ;  /* 0xfffffffc00f08947 */ /* 0x004fea000383ffff */
[----:B------:R-:W-:Y:S05]  /*1b1b0*/  BRA `(.L_x_15289) ;  /* 0xffffffc800dc7947 */ /* 0x000fea000383ffff */
.L_x_15164:
[----:B--2---:R2:W3:Y:S02]  /*1b1c0*/  SYNCS.PHASECHK.TRANS64.TRYWAIT P0, [R7+URZ], R2 ;  /* 0x00000002070075a7 */ /* 0x0044e4000800017f */
[----:B---3--:R-:W-:Y:S05]  /*1b1d0*/  @!P0 NANOSLEEP.SYNCS 0x989680 ;  /* 0x009896800000895d */ /* 0x008fea0003900000 */
[----:B------:R-:W3:Y:S02]  /*1b1e0*/  @!P0 SYNCS.PHASECHK.TRANS64 P0, [R7+URZ], R2 ;  /* 0x00000002070085a7 */ /* 0x000ee4000800007f */
[----:B---3--:R-:W-:Y:S05]  /*1b1f0*/  @!P0 BRA `(.L_x_15164) ;  /* 0xfffffffc00f08947 */ /* 0x008fea000383ffff */
[----:B------:R-:W-:Y:S05]  /*1b200*/  BRA `(.L_x_15290) ;  /* 0xffffffc800d07947 */ /* 0x000fea000383ffff */
.L_x_15166:
[----:B---3--:R3:W0:Y:S02]  /*1b210*/  SYNCS.PHASECHK.TRANS64.TRYWAIT P0, [R4+URZ], R3 ;  /* 0x00000003040075a7 */ /* 0x008624000800017f */
[----:B0-----:R-:W-:Y:S05]  /*1b220*/  @!P0 NANOSLEEP.SYNCS 0x989680 ;  /* 0x009896800000895d */ /* 0x001fea0003900000 */
[----:B------:R-:W0:Y:S02]  /*1b230*/  @!P0 SYNCS.PHASECHK.TRANS64 P0, [R4+URZ], R3 ;  /* 0x00000003040085a7 */ /* 0x000e24000800007f */
[----:B0-----:R-:W-:Y:S05]  /*1b240*/  @!P0 BRA `(.L_x_15166) ;  /* 0xfffffffc00f08947 */ /* 0x001fea000383ffff */
[----:B------:R-:W-:Y:S05]  /*1b250*/  BRA `(.L_x_15291) ;  /* 0xffffffc800d47947 */ /* 0x000fea000383ffff */
.L_x_15292:
        /* <DEDUP_REMOVED lines=10> */
.L_x_15340:


//--------------------- .nv.global.init           --------------------------
	.section	.nv.global.init,"aw",@progbits
.nv.global.init:
	.type		$str$23,@object
	.size		$str$23,($str$24 - $str$23)
$str$23:
        /*0000*/ 	.byte	0x28, 0x61, 0x64, 0x64, 0x72, 0x65, 0x73, 0x73, 0x20, 0x26, 0x20, 0x6d, 0x61, 0x73, 0x6b, 0x29
        /*0010*/ 	.byte	0x20, 0x3d, 0x3d, 0x20, 0x30, 0x00
	.type		$str$24,@object
	.size		$str$24,(__unnamed_43 - $str$24)
$str$24:
        /*0016*/ 	.byte	0x2f, 0x74, 0x6d, 0x70, 0x2f, 0x6f, 0x73, 0x73, 0x5f, 0x6b, 0x65, 0x72, 0x6e, 0x65, 0x6c, 0x73
        /*0026*/ 	.byte	0x5f, 0x73, 0x72, 0x63, 0x2f, 0x66, 0x6c, 0x61, 0x73, 0x68, 0x5f, 0x61, 0x74, 0x74, 0x65, 0x6e
        /*0036*/ 	.byte	0x74, 0x69, 0x6f, 0x6e, 0x2f, 0x63, 0x73, 0x72, 0x63, 0x2f, 0x63, 0x75, 0x74, 0x6c, 0x61, 0x73
        /*0046*/ 	.byte	0x73, 0x2f, 0x69, 0x6e, 0x63, 0x6c, 0x75, 0x64, 0x65, 0x2f, 0x63, 0x75, 0x74, 0x65, 0x2f, 0x70
        /*0056*/ 	.byte	0x6f, 0x69, 0x6e, 0x74, 0x65, 0x72, 0x5f, 0x66, 0x6c, 0x61, 0x67, 0x67, 0x65, 0x64, 0x2e, 0x68
        /*0066*/ 	.byte	0x70, 0x70, 0x00
	.type		__unnamed_43,@object
	.size		__unnamed_43,(__unnamed_4 - __unnamed_43)
__unnamed_43:
        /* <DEDUP_REMOVED lines=23> */
        /*01d9*/ 	.byte	0x3a, 0x43, 0x3c, 0x30, 0x3e, 0x3e, 0x3e, 0x3e, 0x3e, 0x20, 0x26, 0x5d, 0x00
	.type		__unnamed_4,@object
	.size		__unnamed_4,(__unnamed_13 - __unnamed_4)
__unnamed_4:
        /* <DEDUP_REMOVED lines=24> */
	.type		__unnamed_13,@object
	.size		__unnamed_13,(__unnamed_29 - __unnamed_13)
__unnamed_13:
        /* <DEDUP_REMOVED lines=24> */
	.type		__unnamed_29,@object
	.size		__unnamed_29,(__unnamed_21 - __unnamed_29)
__unnamed_29:
        /* <DEDUP_REMOVED lines=24> */
	.type		__unnamed_21,@object
	.size		__unnamed_21,(__unnamed_39 - __unnamed_21)
__unnamed_21:
        /* <DEDUP_REMOVED lines=24> */
	.type		__unnamed_39,@object
	.size		__unnamed_39,(__unnamed_34 - __unnamed_39)
__unnamed_39:
        /* <DEDUP_REMOVED lines=24> */
	.type		__unnamed_34,@object
	.size		__unnamed_34,(__unnamed_38 - __unnamed_34)
__unnamed_34:
        /* <DEDUP_REMOVED lines=24> */
	.type		__unnamed_38,@object
	.size		__unnamed_38,(__unnamed_14 - __unnamed_38)
__unnamed_38:
        /* <DEDUP_REMOVED lines=24> */
	.type		__unnamed_14,@object
	.size		__unnamed_14,(__unnamed_30 - __unnamed_14)
__unnamed_14:
        /* <DEDUP_REMOVED lines=24> */
	.type		__unnamed_30,@object
	.size		__unnamed_30,(__unnamed_9 - __unnamed_30)
__unnamed_30:
        /* <DEDUP_REMOVED lines=24> */
	.type		__unnamed_9,@object
	.size		__unnamed_9,(__unnamed_25 - __unnamed_9)
__unnamed_9:
        /* <DEDUP_REMOVED lines=24> */
        /*10e3*/ 	.byte	0x00
	.type		__unnamed_25,@object
	.size		__unnamed_25,(__unnamed_5 - __unnamed_25)
__unnamed_25:
        /* <DEDUP_REMOVED lines=25> */
	.type		__unnamed_5,@object
	.size		__unnamed_5,(__unnamed_3 - __unnamed_5)
__unnamed_5:
        /* <DEDUP_REMOVED lines=25> */
	.type		__unnamed_3,@object
	.size		__unnamed_3,(__unnamed_2 - __unnamed_3)
__unnamed_3:
        /* <DEDUP_REMOVED lines=28> */
        /*15a6*/ 	.byte	0x32, 0x3e, 0x3e, 0x3e, 0x3e, 0x3e, 0x5d, 0x00
	.type		__unnamed_2,@object
	.size		__unnamed_2,(__unnamed_7 - __unnamed_2)
__unnamed_2:
        /* <DEDUP_REMOVED lines=29> */
	.type		__unnamed_7,@object
	.size		__unnamed_7,(__unnamed_8 - __unnamed_7)
__unnamed_7:
        /* <DEDUP_REMOVED lines=28> */
        /*1936*/ 	.byte	0x38, 0x38, 0x3e, 0x3e, 0x3e, 0x3e, 0x3e, 0x5d, 0x00
	.type		__unnamed_8,@object
	.size		__unnamed_8,(__unnamed_1 - __unnamed_8)
__unnamed_8:
        /* <DEDUP_REMOVED lines=29> */
	.type		__unnamed_1,@object
	.size		__unnamed_1,(__unnamed_41 - __unnamed_1)
__unnamed_1:
        /* <DEDUP_REMOVED lines=28> */
        /*1cc8*/ 	.byte	0x32, 0x3e, 0x3e, 0x3e, 0x3e, 0x3e, 0x20, 0x26, 0x5d, 0x00
	.type		__unnamed_41,@object
	.size		__unnamed_41,(__unnamed_42 - __unnamed_41)
__unnamed_41:
        /* <DEDUP_REMOVED lines=28> */
        /*1e92*/ 	.byte	0x36, 0x33, 0x38, 0x34, 0x3e, 0x3e, 0x3e, 0x3e, 0x3e, 0x5d, 0x00
	.type		__unnamed_42,@object
	.size		__unnamed_42,(__unnamed_6 - __unnamed_42)
__unnamed_42:
        /* <DEDUP_REMOVED lines=29> */
	.type		__unnamed_6,@object
	.size		__unnamed_6,(__unnamed_33 - __unnamed_6)
__unnamed_6:
        /* <DEDUP_REMOVED lines=29> */
	.type		__unnamed_33,@object
	.size		__unnamed_33,(__unnamed_17 - __unnamed_33)
__unnamed_33:
        /* <DEDUP_REMOVED lines=29> */
	.type		__unnamed_17,@object
	.size		__unnamed_17,(__unnamed_37 - __unnamed_17)
__unnamed_17:
        /* <DEDUP_REMOVED lines=29> */
	.type		__unnamed_37,@object
	.size		__unnamed_37,(__unnamed_11 - __unnamed_37)
__unnamed_37:
        /* <DEDUP_REMOVED lines=29> */
	.type		__unnamed_11,@object
	.size		__unnamed_11,(__unnamed_27 - __unnamed_11)
__unnamed_11:
        /* <DEDUP_REMOVED lines=29> */
	.type		__unnamed_27,@object
	.size		__unnamed_27,(__unnamed_19 - __unnamed_27)
__unnamed_27:
        /* <DEDUP_REMOVED lines=29> */
	.type		__unnamed_19,@object
	.size		__unnamed_19,(__unnamed_12 - __unnamed_19)
__unnamed_19:
        /* <DEDUP_REMOVED lines=29> */
	.type		__unnamed_12,@object
	.size		__unnamed_12,(__unnamed_28 - __unnamed_12)
__unnamed_12:
        /* <DEDUP_REMOVED lines=29> */
	.type		__unnamed_28,@object
	.size		__unnamed_28,(__unnamed_36 - __unnamed_28)
__unnamed_28:
        /* <DEDUP_REMOVED lines=29> */
	.type		__unnamed_36,@object
	.size		__unnamed_36,(__unnamed_20 - __unnamed_36)
__unnamed_36:
        /* <DEDUP_REMOVED lines=29> */
	.type		__unnamed_20,@object
	.size		__unnamed_20,(__unnamed_16 - __unnamed_20)
__unnamed_20:
        /* <DEDUP_REMOVED lines=29> */
	.type		__unnamed_16,@object
	.size		__unnamed_16,(__unnamed_32 - __unnamed_16)
__unnamed_16:
        /* <DEDUP_REMOVED lines=29> */
	.type		__unnamed_32,@object
	.size		__unnamed_32,(__unnamed_23 - __unnamed_32)
__unnamed_32:
        /* <DEDUP_REMOVED lines=29> */
	.type		__unnamed_23,@object
	.size		__unnamed_23,(__unnamed_40 - __unnamed_23)
__unnamed_23:
        /* <DEDUP_REMOVED lines=29> */
	.type		__unnamed_40,@object
	.size		__unnamed_40,(__unnamed_24 - __unnamed_40)
__unnamed_40:
        /* <DEDUP_REMOVED lines=29> */
	.type		__unnamed_24,@object
	.size		__unnamed_24,(__unnamed_35 - __unnamed_24)
__unnamed_24:
        /* <DEDUP_REMOVED lines=29> */
	.type		__unnamed_35,@object
	.size		__unnamed_35,(__unnamed_15 - __unnamed_35)
__unnamed_35:
        /* <DEDUP_REMOVED lines=28> */
        /*3eea*/ 	.byte	0x32, 0x30, 0x34, 0x38, 0x30, 0x3e, 0x3e, 0x3e, 0x3e, 0x3e, 0x20, 0x26, 0x5d, 0x00
	.type		__unnamed_15,@object
	.size		__unnamed_15,(__unnamed_31 - __unnamed_15)
__unnamed_15:
        /* <DEDUP_REMOVED lines=29> */
	.type		__unnamed_31,@object
	.size		__unnamed_31,(__unnamed_10 - __unnamed_31)
__unnamed_31:
        /* <DEDUP_REMOVED lines=29> */
	.type		__unnamed_10,@object
	.size		__unnamed_10,(__unnamed_26 - __unnamed_10)
__unnamed_10:
        /* <DEDUP_REMOVED lines=29> */
	.type		__unnamed_26,@object
	.size		__unnamed_26,(__unnamed_18 - __unnamed_26)
__unnamed_26:
        /* <DEDUP_REMOVED lines=29> */
	.type		__unnamed_18,@object
	.size		__unnamed_18,(__unnamed_22 - __unnamed_18)
__unnamed_18:
        /* <DEDUP_REMOVED lines=29> */
	.type		__unnamed_22,@object
	.size		__unnamed_22,(.L_21 - __unnamed_22)
__unnamed_22:
        /* <DEDUP_REMOVED lines=28> */
        /*49be*/ 	.byte	0x3c, 0x32, 0x32, 0x35, 0x32, 0x38, 0x3e, 0x3e, 0x3e, 0x3e, 0x3e, 0x20, 0x26, 0x5d, 0x00
.L_21:


//--------------------- .nv.shared._ZN7cutlass13device_kernelIN5flash11enable_sm90INS1_16FlashAttnFwdSm90INS1_25CollectiveMainloopFwdSm90ILi2EN4cute5tupleIJNS5_1CILi1EEES8_S8_EEENS6_IJNS7_ILi128EEENS7_ILi80EEENS7_ILi256EEEEEELi256ENS_6half_tEfNS_4arch4Sm90ELb0ELb0ELb0ELb0ELb0ELb0ELb0ELb1ELb1ELb1ELb0ELb0EEENS1_21CollectiveEpilogueFwdINS6_IJSA_SC_SB_EEES9_SE_SG_Li256ELb0ELb1ELb0ELb0EEENS1_29StaticPersistentTileSchedulerILb0EEEEEEEEEvNT_6ParamsE --------------------------
	.section	.nv.shared._ZN7cutlass13device_kernelIN5flash11enable_sm90INS1_16FlashAttnFwdSm90INS1_25CollectiveMainloopFwdSm90ILi2EN4cute5tupleIJNS5_1CILi1EEES8_S8_EEENS6_IJNS7_ILi128EEENS7_ILi80EEENS7_ILi256EEEEEELi256ENS_6half_tEfNS_4arch4Sm90ELb0ELb0ELb0ELb0ELb0ELb0ELb0ELb1ELb1ELb1ELb0ELb0EEENS1_21CollectiveEpilogueFwdINS6_IJSA_SC_SB_EEES9_SE_SG_Li256ELb0ELb1ELb0ELb0EEENS1_29StaticPersistentTileSchedulerILb0EEEEEEEEEvNT_6ParamsE,"aw",@nobits
	.sectionflags	@""
	.align	16
	.zero		1024


//--------------------- .nv.shared.reserved.0     --------------------------
	.section	.nv.shared.reserved.0,"aw",@nobits
	.weak		__nv_reservedSMEM_offset_0_alias
	.size		__nv_reservedSMEM_offset_0_alias, 0, 0
	.other		__nv_reservedSMEM_offset_0_alias,@"STO_CUDA_RESERVED_SHARED STV_DEFAULT"
__nv_reservedSMEM_offset_0_alias:
	.zero		0


//--------------------- .nv.global                --------------------------
	.section	.nv.global,"aw",@nobits
.nv.global:
	.type		_ZN74_INTERNAL_f4c5edc3_38_flash_fwd_hdimall_fp16_packgqa_sm90_cu_a6473388_38534cute1_E,@object
	.size		_ZN74_INTERNAL_f4c5edc3_38_flash_fwd_hdimall_fp16_packgqa_sm90_cu_a6473388_38534cute1_E,(_ZN74_INTERNAL_f4c5edc3_38_flash_fwd_hdimall_fp16_packgqa_sm90_cu_a6473388_38534cuda3std3__45__cpo6cbeginE - _ZN74_INTERNAL_f4c5edc3_38_flash_fwd_hdimall_fp16_packgqa_sm90_cu_a6473388_38534cute1_E)
_ZN74_INTERNAL_f4c5edc3_38_flash_fwd_hdimall_fp16_packgqa_sm90_cu_a6473388_38534cute1_E:
	.zero		1
	.type		_ZN74_INTERNAL_f4c5edc3_38_flash_fwd_hdimall_fp16_packgqa_sm90_cu_a6473388_38534cuda3std3__45__cpo6cbeginE,@object
	.size		_ZN74_INTERNAL_f4c5edc3_38_flash_fwd_hdimall_fp16_packgqa_sm90_cu_a6473388_38534cuda3std3__45__cpo6cbeginE,(_ZN74_INTERNAL_f4c5edc3_38_flash_fwd_hdimall_fp16_packgqa_sm90_cu_a6473388_38534cuda3std3__48in_placeE - _ZN74_INTERNAL_f4c5edc3_38_flash_fwd_hdimall_fp16_packgqa_sm90_cu_a6473388_38534cuda3std3__45__cpo6cbeginE)
_ZN74_INTERNAL_f4c5edc3_38_flash_fwd_hdimall_fp16_packgqa_sm90_cu_a6473388_38534cuda3std3__45__cpo6cbeginE:
	.zero		1
	.type		_ZN74_INTERNAL_f4c5edc3_38_flash_fwd_hdimall_fp16_packgqa_sm90_cu_a6473388_38534cuda3std3__48in_placeE,@object
	.size		_ZN74_INTERNAL_f4c5edc3_38_flash_fwd_hdimall_fp16_packgqa_sm90_cu_a6473388_38534cuda3std3__48in_placeE,(_ZN74_INTERNAL_f4c5edc3_38_flash_fwd_hdimall_fp16_packgqa_sm90_cu_a6473388_38534cuda3std6ranges3__45__cpo9iter_moveE - _ZN74_INTERNAL_f4c5edc3_38_flash_fwd_hdimall_fp16_packgqa_sm90_cu_a6473388_38534cuda3std3__48in_placeE)
_ZN74_INTERNAL_f4c5edc3_38_flash_fwd_hdimall_fp16_packgqa_sm90_cu_a6473388_38534cuda3std3__48in_placeE:
	.zero		1
	.type		_ZN74_INTERNAL_f4c5edc3_38_flash_fwd_hdimall_fp16_packgqa_sm90_cu_a6473388_38534cuda3std6ranges3__45__cpo9iter_moveE,@object
	.size		_ZN74_INTERNAL_f4c5edc3_38_flash_fwd_hdimall_fp16_packgqa_sm90_cu_a6473388_38534cuda3std6ranges3__45__cpo9iter_moveE,(_ZN74_INTERNAL_f4c5edc3_38_flash_fwd_hdimall_fp16_packgqa_sm90_cu_a6473388_38534cuda3std3__45__cpo5beginE - _ZN74_INTERNAL_f4c5edc3_38_flash_fwd_hdimall_fp16_packgqa_sm90_cu_a6473388_38534cuda3std6ranges3__45__cpo9iter_moveE)
_ZN74_INTERNAL_f4c5edc3_38_flash_fwd_hdimall_fp16_packgqa_sm90_cu_a6473388_38534cuda3std6ranges3__45__cpo9iter_moveE:
	.zero		1
	.type		_ZN74_INTERNAL_f4c5edc3_38_flash_fwd_hdimall_fp16_packgqa_sm90_cu_a6473388_38534cuda3std3__45__cpo5beginE,@object
	.size		_ZN74_INTERNAL_f4c5edc3_38_flash_fwd_hdimall_fp16_packgqa_sm90_cu_a6473388_38534cuda3std3__45__cpo5beginE,(_ZN74_INTERNAL_f4c5edc3_38_flash_fwd_hdimall_fp16_packgqa_sm90_cu_a6473388_38534cuda3std3__476_GLOBAL__N__f4c5edc3_38_flash_fwd_hdimall_fp16_packgqa_sm90_cu_a6473388_38536ignoreE - _ZN74_INTERNAL_f4c5edc3_38_flash_fwd_hdimall_fp16_packgqa_sm90_cu_a6473388_38534cuda3std3__45__cpo5beginE)
_ZN74_INTERNAL_f4c5edc3_38_flash_fwd_hdimall_fp16_packgqa_sm90_cu_a6473388_38534cuda3std3__45__cpo5beginE:
	.zero		1
	.type		_ZN74_INTERNAL_f4c5edc3_38_flash_fwd_hdimall_fp16_packgqa_sm90_cu_a6473388_38534cuda3std3__476_GLOBAL__N__f4c5edc3_38_flash_fwd_hdimall_fp16_packgqa_sm90_cu_a6473388_38536ignoreE,@object
	.size		_ZN74_INTERNAL_f4c5edc3_38_flash_fwd_hdimall_fp16_packgqa_sm90_cu_a6473388_38534cuda3std3__476_GLOBAL__N__f4c5edc3_38_flash_fwd_hdimall_fp16_packgqa_sm90_cu_a6473388_38536ignoreE,(_ZN74_INTERNAL_f4c5edc3_38_flash_fwd_hdimall_fp16_packgqa_sm90_cu_a6473388_38534cute7productE - _ZN74_INTERNAL_f4c5edc3_38_flash_fwd_hdimall_fp16_packgqa_sm90_cu_a6473388_38534cuda3std3__476_GLOBAL__N__f4c5edc3_38_flash_fwd_hdimall_fp16_packgqa_sm90_cu_a6473388_38536ignoreE)
_ZN74_INTERNAL_f4c5edc3_38_flash_fwd_hdimall_fp16_packgqa_sm90_cu_a6473388_38534cuda3std3__476_GLOBAL__N__f4c5edc3_38_flash_fwd_hdimall_fp16_packgqa_sm90_cu_a6473388_38536ignoreE:
	.zero		1
	.type		_ZN74_INTERNAL_f4c5edc3_38_flash_fwd_hdimall_fp16_packgqa_sm90_cu_a6473388_38534cute7productE,@object
	.size		_ZN74_INTERNAL_f4c5edc3_38_flash_fwd_hdimall_fp16_packgqa_sm90_cu_a6473388_38534cute7productE,(_ZN74_INTERNAL_f4c5edc3_38_flash_fwd_hdimall_fp16_packgqa_sm90_cu_a6473388_38534cuda3std3__45__cpo3endE - _ZN74_INTERNAL_f4c5edc3_38_flash_fwd_hdimall_fp16_packgqa_sm90_cu_a6473388_38534cute7productE)
_ZN74_INTERNAL_f4c5edc3_38_flash_fwd_hdimall_fp16_packgqa_sm90_cu_a6473388_38534cute7productE:
	.zero		1
	.type		_ZN74_INTERNAL_f4c5edc3_38_flash_fwd_hdimall_fp16_packgqa_sm90_cu_a6473388_38534cuda3std3__45__cpo3endE,@object
	.size		_ZN74_INTERNAL_f4c5edc3_38_flash_fwd_hdimall_fp16_packgqa_sm90_cu_a6473388_38534cuda3std3__45__cpo3endE,(_ZN74_INTERNAL_f4c5edc3_38_flash_fwd_hdimall_fp16_packgqa_sm90_cu_a6473388_38534cuda3std3__419piecewise_constructE - _ZN74_INTERNAL_f4c5edc3_38_flash_fwd_hdimall_fp16_packgqa_sm90_cu_a6473388_38534cuda3std3__45__cpo3endE)
_ZN74_INTERNAL_f4c5edc3_38_flash_fwd_hdimall_fp16_packgqa_sm90_cu_a6473388_38534cuda3std3__45__cpo3endE:
	.zero		1
	.type		_ZN74_INTERNAL_f4c5edc3_38_flash_fwd_hdimall_fp16_packgqa_sm90_cu_a6473388_38534cuda3std3__419piecewise_constructE,@object
	.size		_ZN74_INTERNAL_f4c5edc3_38_flash_fwd_hdimall_fp16_packgqa_sm90_cu_a6473388_38534cuda3std3__419piecewise_constructE,(_ZN74_INTERNAL_f4c5edc3_38_flash_fwd_hdimall_fp16_packgqa_sm90_cu_a6473388_38534cuda3std3__45__cpo4cendE - _ZN74_INTERNAL_f4c5edc3_38_flash_fwd_hdimall_fp16_packgqa_sm90_cu_a6473388_38534cuda3std3__419piecewise_constructE)
_ZN74_INTERNAL_f4c5edc3_38_flash_fwd_hdimall_fp16_packgqa_sm90_cu_a6473388_38534cuda3std3__419piecewise_constructE:
	.zero		1
	.type		_ZN74_INTERNAL_f4c5edc3_38_flash_fwd_hdimall_fp16_packgqa_sm90_cu_a6473388_38534cuda3std3__45__cpo4cendE,@object
	.size		_ZN74_INTERNAL_f4c5edc3_38_flash_fwd_hdimall_fp16_packgqa_sm90_cu_a6473388_38534cuda3std3__45__cpo4cendE,(_ZN74_INTERNAL_f4c5edc3_38_flash_fwd_hdimall_fp16_packgqa_sm90_cu_a6473388_38534cuda3std6ranges3__45__cpo4swapE - _ZN74_INTERNAL_f4c5edc3_38_flash_fwd_hdimall_fp16_packgqa_sm90_cu_a6473388_38534cuda3std3__45__cpo4cendE)
_ZN74_INTERNAL_f4c5edc3_38_flash_fwd_hdimall_fp16_packgqa_sm90_cu_a6473388_38534cuda3std3__45__cpo4cendE:
	.zero		1
	.type		_ZN74_INTERNAL_f4c5edc3_38_flash_fwd_hdimall_fp16_packgqa_sm90_cu_a6473388_38534cuda3std6ranges3__45__cpo4swapE,@object
	.size		_ZN74_INTERNAL_f4c5edc3_38_flash_fwd_hdimall_fp16_packgqa_sm90_cu_a6473388_38534cuda3std6ranges3__45__cpo4swapE,(.L_50 - _ZN74_INTERNAL_f4c5edc3_38_flash_fwd_hdimall_fp16_packgqa_sm90_cu_a6473388_38534cuda3std6ranges3__45__cpo4swapE)
_ZN74_INTERNAL_f4c5edc3_38_flash_fwd_hdimall_fp16_packgqa_sm90_cu_a6473388_38534cuda3std6ranges3__45__cpo4swapE:
	.zero		1
.L_50:


//--------------------- .nv.shared._ZN7cutlass13device_kernelIN5flash11enable_sm90INS1_16FlashAttnFwdSm90INS1_25CollectiveMainloopFwdSm90ILi2EN4cute5tupleIJNS5_1CILi2EEENS7_ILi1EEES9_EEENS6_IJNS7_ILi128EEENS7_ILi80EEENS7_ILi256EEEEEELi256ENS_6half_tEfNS_4arch4Sm90ELb0ELb0ELb0ELb0ELb0ELb0ELb0ELb1ELb1ELb1ELb0ELb0EEENS1_21CollectiveEpilogueFwdINS6_IJSB_SD_SC_EEESA_SF_SH_Li256ELb0ELb1ELb0ELb0EEENS1_29StaticPersistentTileSchedulerILb0EEEEEEEEEvNT_6ParamsE --------------------------
	.section	.nv.shared._ZN7cutlass13device_kernelIN5flash11enable_sm90INS1_16FlashAttnFwdSm90INS1_25CollectiveMainloopFwdSm90ILi2EN4cute5tupleIJNS5_1CILi2EEENS7_ILi1EEES9_EEENS6_IJNS7_ILi128EEENS7_ILi80EEENS7_ILi256EEEEEELi256ENS_6half_tEfNS_4arch4Sm90ELb0ELb0ELb0ELb0ELb0ELb0ELb0ELb1ELb1ELb1ELb0ELb0EEENS1_21CollectiveEpilogueFwdINS6_IJSB_SD_SC_EEESA_SF_SH_Li256ELb0ELb1ELb0ELb0EEENS1_29StaticPersistentTileSchedulerILb0EEEEEEEEEvNT_6ParamsE,"aw",@nobits
	.sectionflags	@""
	.align	16
	.zero		1024


//--------------------- .nv.shared._ZN7cutlass13device_kernelIN5flash11enable_sm90INS1_16FlashAttnFwdSm90INS1_25CollectiveMainloopFwdSm90ILi2EN4cute5tupleIJNS5_1CILi1EEES8_S8_EEENS6_IJNS7_ILi128EEENS7_ILi80EEENS7_ILi256EEEEEELi256ENS_6half_tEfNS_4arch4Sm90ELb0ELb0ELb0ELb1ELb0ELb0ELb0ELb1ELb1ELb1ELb0ELb0EEENS1_21CollectiveEpilogueFwdINS6_IJSA_SC_SB_EEES9_SE_SG_Li256ELb1ELb1ELb0ELb0EEENS1_36VarlenDynamicPersistentTileSchedulerILi128ELi80ELi256ELi128ELb0ELb1ELb1ELb0ELb1ELb1EEEEEEEEEvNT_6ParamsE --------------------------
	.section	.nv.shared._ZN7cutlass13device_kernelIN5flash11enable_sm90INS1_16FlashAttnFwdSm90INS1_25CollectiveMainloopFwdSm90ILi2EN4cute5tupleIJNS5_1CILi1EEES8_S8_EEENS6_IJNS7_ILi128EEENS7_ILi80EEENS7_ILi256EEEEEELi256ENS_6half_tEfNS_4arch4Sm90ELb0ELb0ELb0ELb1ELb0ELb0ELb0ELb1ELb1ELb1ELb0ELb0EEENS1_21CollectiveEpilogueFwdINS6_IJSA_SC_SB_EEES9_SE_SG_Li256ELb1ELb1ELb0ELb0EEENS1_36VarlenDynamicPersistentTileSchedulerILi128ELi80ELi256ELi128ELb0ELb1ELb1ELb0ELb1ELb1EEEEEEEEEvNT_6ParamsE,"aw",@nobits
	.sectionflags	@""
	.align	16
	.zero		1024


//--------------------- .nv.shared._ZN7cutlass13device_kernelIN5flash11enable_sm90INS1_16FlashAttnFwdSm90INS1_25CollectiveMainloopFwdSm90ILi2EN4cute5tupleIJNS5_1CILi1EEES8_S8_EEENS6_IJNS7_ILi128EEENS7_ILi80EEENS7_ILi256EEEEEELi256ENS_6half_tEfNS_4arch4Sm90ELb0ELb0ELb0ELb1ELb0ELb1ELb0ELb1ELb1ELb1ELb0ELb0EEENS1_21CollectiveEpilogueFwdINS6_IJSA_SC_SB_EEES9_SE_SG_Li256ELb1ELb1ELb0ELb0EEENS1_36VarlenDynamicPersistentTileSchedulerILi128ELi80ELi256ELi128ELb0ELb1ELb1ELb0ELb1ELb1EEEEEEEEEvNT_6ParamsE --------------------------
	.section	.nv.shared._ZN7cutlass13device_kernelIN5flash11enable_sm90INS1_16FlashAttnFwdSm90INS1_25CollectiveMainloopFwdSm90ILi2EN4cute5tupleIJNS5_1CILi1EEES8_S8_EEENS6_IJNS7_ILi128EEENS7_ILi80EEENS7_ILi256EEEEEELi256ENS_6half_tEfNS_4arch4Sm90ELb0ELb0ELb0ELb1ELb0ELb1ELb0ELb1ELb1ELb1ELb0ELb0EEENS1_21CollectiveEpilogueFwdINS6_IJSA_SC_SB_EEES9_SE_SG_Li256ELb1ELb1ELb0ELb0EEENS1_36VarlenDynamicPersistentTileSchedulerILi128ELi80ELi256ELi128ELb0ELb1ELb1ELb0ELb1ELb1EEEEEEEEEvNT_6ParamsE,"aw",@nobits
	.sectionflags	@""
	.align	16
	.zero		1024


//--------------------- .nv.shared._ZN7cutlass13device_kernelIN5flash11enable_sm90INS1_16FlashAttnFwdSm90INS1_25CollectiveMainloopFwdSm90ILi2EN4cute5tupleIJNS5_1CILi1EEES8_S8_EEENS6_IJNS7_ILi128EEENS7_ILi64EEENS7_ILi256EEEEEELi256ENS_6half_tEfNS_4arch4Sm90ELb0ELb1ELb0ELb0ELb0ELb0ELb0ELb1ELb1ELb1ELb0ELb0EEENS1_21CollectiveEpilogueFwdINS6_IJSA_SC_SB_EEES9_SE_SG_Li256ELb0ELb1ELb0ELb0EEENS1_30DynamicPersistentTileSchedulerILi256ELi128ELb0ELb1ELb1EEEEEEEEEvNT_6ParamsE --------------------------
	.section	.nv.shared._ZN7cutlass13device_kernelIN5flash11enable_sm90INS1_16FlashAttnFwdSm90INS1_25CollectiveMainloopFwdSm90ILi2EN4cute5tupleIJNS5_1CILi1EEES8_S8_EEENS6_IJNS7_ILi128EEENS7_ILi64EEENS7_ILi256EEEEEELi256ENS_6half_tEfNS_4arch4Sm90ELb0ELb1ELb0ELb0ELb0ELb0ELb0ELb1ELb1ELb1ELb0ELb0EEENS1_21CollectiveEpilogueFwdINS6_IJSA_SC_SB_EEES9_SE_SG_Li256ELb0ELb1ELb0ELb0EEENS1_30DynamicPersistentTileSchedulerILi256ELi128ELb0ELb1ELb1EEEEEEEEEvNT_6ParamsE,"aw",@nobits
	.sectionflags	@""
	.align	16
	.zero		1024


//--------------------- .nv.shared._ZN7cutlass13device_kernelIN5flash11enable_sm90INS1_16FlashAttnFwdSm90INS1_25CollectiveMainloopFwdSm90ILi2EN4cute5tupleIJNS5_1CILi1EEES8_S8_EEENS6_IJNS7_ILi128EEENS7_ILi64EEENS7_ILi256EEEEEELi256ENS_6half_tEfNS_4arch4Sm90ELb0ELb1ELb0ELb1ELb0ELb0ELb0ELb1ELb1ELb1ELb0ELb0EEENS1_21CollectiveEpilogueFwdINS6_IJSA_SC_SB_EEES9_SE_SG_Li256ELb1ELb1ELb0ELb0EEENS1_36VarlenDynamicPersistentTileSchedulerILi128ELi64ELi256ELi128ELb0ELb1ELb1ELb1ELb0ELb1EEEEEEEEEvNT_6ParamsE --------------------------
	.section	.nv.shared._ZN7cutlass13device_kernelIN5flash11enable_sm90INS1_16FlashAttnFwdSm90INS1_25CollectiveMainloopFwdSm90ILi2EN4cute5tupleIJNS5_1CILi1EEES8_S8_EEENS6_IJNS7_ILi128EEENS7_ILi64EEENS7_ILi256EEEEEELi256ENS_6half_tEfNS_4arch4Sm90ELb0ELb1ELb0ELb1ELb0ELb0ELb0ELb1ELb1ELb1ELb0ELb0EEENS1_21CollectiveEpilogueFwdINS6_IJSA_SC_SB_EEES9_SE_SG_Li256ELb1ELb1ELb0ELb0EEENS1_36VarlenDynamicPersistentTileSchedulerILi128ELi64ELi256ELi128ELb0ELb1ELb1ELb1ELb0ELb1EEEEEEEEEvNT_6ParamsE,"aw",@nobits
	.sectionflags	@""
	.align	16
	.zero		1024


//--------------------- .nv.shared._ZN7cutlass13device_kernelIN5flash11enable_sm90INS1_16FlashAttnFwdSm90INS1_25CollectiveMainloopFwdSm90ILi2EN4cute5tupleIJNS5_1CILi1EEES8_S8_EEENS6_IJNS7_ILi128EEENS7_ILi64EEENS7_ILi256EEEEEELi256ENS_6half_tEfNS_4arch4Sm90ELb0ELb1ELb0ELb1ELb0ELb1ELb0ELb1ELb1ELb1ELb0ELb0EEENS1_21CollectiveEpilogueFwdINS6_IJSA_SC_SB_EEES9_SE_SG_Li256ELb1ELb1ELb0ELb0EEENS1_36VarlenDynamicPersistentTileSchedulerILi128ELi64ELi256ELi128ELb0ELb1ELb1ELb1ELb0ELb1EEEEEEEEEvNT_6ParamsE --------------------------
	.section	.nv.shared._ZN7cutlass13device_kernelIN5flash11enable_sm90INS1_16FlashAttnFwdSm90INS1_25CollectiveMainloopFwdSm90ILi2EN4cute5tupleIJNS5_1CILi1EEES8_S8_EEENS6_IJNS7_ILi128EEENS7_ILi64EEENS7_ILi256EEEEEELi256ENS_6half_tEfNS_4arch4Sm90ELb0ELb1ELb0ELb1ELb0ELb1ELb0ELb1ELb1ELb1ELb0ELb0EEENS1_21CollectiveEpilogueFwdINS6_IJSA_SC_SB_EEES9_SE_SG_Li256ELb1ELb1ELb0ELb0EEENS1_36VarlenDynamicPersistentTileSchedulerILi128ELi64ELi256ELi128ELb0ELb1ELb1ELb1ELb0ELb1EEEEEEEEEvNT_6ParamsE,"aw",@nobits
	.sectionflags	@""
	.align	16
	.zero		1024


//--------------------- .nv.shared._ZN7cutlass13device_kernelIN5flash11enable_sm90INS1_16FlashAttnFwdSm90INS1_25CollectiveMainloopFwdSm90ILi2EN4cute5tupleIJNS5_1CILi1EEES8_S8_EEENS6_IJNS7_ILi128EEENS7_ILi80EEENS7_ILi256EEEEEELi256ENS_6half_tEfNS_4arch4Sm90ELb1ELb0ELb0ELb0ELb0ELb0ELb0ELb1ELb1ELb1ELb0ELb0EEENS1_21CollectiveEpilogueFwdINS6_IJSA_SC_SB_EEES9_SE_SG_Li256ELb0ELb1ELb0ELb0EEENS1_30DynamicPersistentTileSchedulerILi256ELi128ELb0ELb1ELb1EEEEEEEEEvNT_6ParamsE --------------------------
	.section	.nv.shared._ZN7cutlass13device_kernelIN5flash11enable_sm90INS1_16FlashAttnFwdSm90INS1_25CollectiveMainloopFwdSm90ILi2EN4cute5tupleIJNS5_1CILi1EEES8_S8_EEENS6_IJNS7_ILi128EEENS7_ILi80EEENS7_ILi256EEEEEELi256ENS_6half_tEfNS_4arch4Sm90ELb1ELb0ELb0ELb0ELb0ELb0ELb0ELb1ELb1ELb1ELb0ELb0EEENS1_21CollectiveEpilogueFwdINS6_IJSA_SC_SB_EEES9_SE_SG_Li256ELb0ELb1ELb0ELb0EEENS1_30DynamicPersistentTileSchedulerILi256ELi128ELb0ELb1ELb1EEEEEEEEEvNT_6ParamsE,"aw",@nobits
	.sectionflags	@""
	.align	16
	.zero		1024


//--------------------- .nv.shared._ZN7cutlass13device_kernelIN5flash11enable_sm90INS1_16FlashAttnFwdSm90INS1_25CollectiveMainloopFwdSm90ILi2EN4cute5tupleIJNS5_1CILi1EEES8_S8_EEENS6_IJNS7_ILi128EEENS7_ILi80EEENS7_ILi256EEEEEELi256ENS_6half_tEfNS_4arch4Sm90ELb1ELb0ELb0ELb1ELb0ELb0ELb0ELb1ELb1ELb1ELb0ELb0EEENS1_21CollectiveEpilogueFwdINS6_IJSA_SC_SB_EEES9_SE_SG_Li256ELb1ELb1ELb0ELb0EEENS1_36VarlenDynamicPersistentTileSchedulerILi128ELi80ELi256ELi128ELb0ELb1ELb1ELb1ELb1ELb1EEEEEEEEEvNT_6ParamsE --------------------------
	.section	.nv.shared._ZN7cutlass13device_kernelIN5flash11enable_sm90INS1_16FlashAttnFwdSm90INS1_25CollectiveMainloopFwdSm90ILi2EN4cute5tupleIJNS5_1CILi1EEES8_S8_EEENS6_IJNS7_ILi128EEENS7_ILi80EEENS7_ILi256EEEEEELi256ENS_6half_tEfNS_4arch4Sm90ELb1ELb0ELb0ELb1ELb0ELb0ELb0ELb1ELb1ELb1ELb0ELb0EEENS1_21CollectiveEpilogueFwdINS6_IJSA_SC_SB_EEES9_SE_SG_Li256ELb1ELb1ELb0ELb0EEENS1_36VarlenDynamicPersistentTileSchedulerILi128ELi80ELi256ELi128ELb0ELb1ELb1ELb1ELb1ELb1EEEEEEEEEvNT_6ParamsE,"aw",@nobits
	.sectionflags	@""
	.align	16
	.zero		1024


//--------------------- .nv.shared._ZN7cutlass13device_kernelIN5flash11enable_sm90INS1_16FlashAttnFwdSm90INS1_25CollectiveMainloopFwdSm90ILi2EN4cute5tupleIJNS5_1CILi1EEES8_S8_EEENS6_IJNS7_ILi128EEENS7_ILi80EEENS7_ILi256EEEEEELi256ENS_6half_tEfNS_4arch4Sm90ELb1ELb0ELb0ELb1ELb0ELb1ELb0ELb1ELb1ELb1ELb0ELb0EEENS1_21CollectiveEpilogueFwdINS6_IJSA_SC_SB_EEES9_SE_SG_Li256ELb1ELb1ELb0ELb0EEENS1_36VarlenDynamicPersistentTileSchedulerILi128ELi80ELi256ELi128ELb0ELb1ELb1ELb1ELb1ELb1EEEEEEEEEvNT_6ParamsE --------------------------
	.section	.nv.shared._ZN7cutlass13device_kernelIN5flash11enable_sm90INS1_16FlashAttnFwdSm90INS1_25CollectiveMainloopFwdSm90ILi2EN4cute5tupleIJNS5_1CILi1EEES8_S8_EEENS6_IJNS7_ILi128EEENS7_ILi80EEENS7_ILi256EEEEEELi256ENS_6half_tEfNS_4arch4Sm90ELb1ELb0ELb0ELb1ELb0ELb1ELb0ELb1ELb1ELb1ELb0ELb0EEENS1_21CollectiveEpilogueFwdINS6_IJSA_SC_SB_EEES9_SE_SG_Li256ELb1ELb1ELb0ELb0EEENS1_36VarlenDynamicPersistentTileSchedulerILi128ELi80ELi256ELi128ELb0ELb1ELb1ELb1ELb1ELb1EEEEEEEEEvNT_6ParamsE,"aw",@nobits
	.sectionflags	@""
	.align	16
	.zero		1024


//--------------------- .nv.shared._ZN7cutlass13device_kernelIN5flash11enable_sm90INS1_16FlashAttnFwdSm90INS1_25CollectiveMainloopFwdSm90ILi2EN4cute5tupleIJNS5_1CILi1EEES8_S8_EEENS6_IJNS7_ILi128EEENS7_ILi112EEENS7_ILi192EEEEEELi192ENS_6half_tEfNS_4arch4Sm90ELb0ELb0ELb0ELb0ELb0ELb0ELb0ELb1ELb1ELb1ELb0ELb0EEENS1_21CollectiveEpilogueFwdINS6_IJSA_SC_SB_EEES9_SE_SG_Li256ELb0ELb1ELb0ELb0EEENS1_29StaticPersistentTileSchedulerILb0EEEEEEEEEvNT_6ParamsE --------------------------
	.section	.nv.shared._ZN7cutlass13device_kernelIN5flash11enable_sm90INS1_16FlashAttnFwdSm90INS1_25CollectiveMainloopFwdSm90ILi2EN4cute5tupleIJNS5_1CILi1EEES8_S8_EEENS6_IJNS7_ILi128EEENS7_ILi112EEENS7_ILi192EEEEEELi192ENS_6half_tEfNS_4arch4Sm90ELb0ELb0ELb0ELb0ELb0ELb0ELb0ELb1ELb1ELb1ELb0ELb0EEENS1_21CollectiveEpilogueFwdINS6_IJSA_SC_SB_EEES9_SE_SG_Li256ELb0ELb1ELb0ELb0EEENS1_29StaticPersistentTileSchedulerILb0EEEEEEEEEvNT_6ParamsE,"aw",@nobits
	.sectionflags	@""
	.align	16
	.zero		1024


//--------------------- .nv.shared._ZN7cutlass13device_kernelIN5flash11enable_sm90INS1_16FlashAttnFwdSm90INS1_25CollectiveMainloopFwdSm90ILi2EN4cute5tupleIJNS5_1CILi2EEENS7_ILi1EEES9_EEENS6_IJNS7_ILi128EEENS7_ILi112EEENS7_ILi192EEEEEELi192ENS_6half_tEfNS_4arch4Sm90ELb0ELb0ELb0ELb0ELb0ELb0ELb0ELb1ELb1ELb1ELb0ELb0EEENS1_21CollectiveEpilogueFwdINS6_IJSB_SD_SC_EEESA_SF_SH_Li256ELb0ELb1ELb0ELb0EEENS1_29StaticPersistentTileSchedulerILb0EEEEEEEEEvNT_6ParamsE --------------------------
	.section	.nv.shared._ZN7cutlass13device_kernelIN5flash11enable_sm90INS1_16FlashAttnFwdSm90INS1_25CollectiveMainloopFwdSm90ILi2EN4cute5tupleIJNS5_1CILi2EEENS7_ILi1EEES9_EEENS6_IJNS7_ILi128EEENS7_ILi112EEENS7_ILi192EEEEEELi192ENS_6half_tEfNS_4arch4Sm90ELb0ELb0ELb0ELb0ELb0ELb0ELb0ELb1ELb1ELb1ELb0ELb0EEENS1_21CollectiveEpilogueFwdINS6_IJSB_SD_SC_EEESA_SF_SH_Li256ELb0ELb1ELb0ELb0EEENS1_29StaticPersistentTileSchedulerILb0EEEEEEEEEvNT_6ParamsE,"aw",@nobits
	.sectionflags	@""
	.align	16
	.zero		1024


//--------------------- .nv.shared._ZN7cutlass13device_kernelIN5flash11enable_sm90INS1_16FlashAttnFwdSm90INS1_25CollectiveMainloopFwdSm90ILi2EN4cute5tupleIJNS5_1CILi1EEES8_S8_EEENS6_IJNS7_ILi128EEENS7_ILi112EEENS7_ILi192EEEEEELi192ENS_6half_tEfNS_4arch4Sm90ELb0ELb0ELb0ELb1ELb0ELb0ELb0ELb1ELb1ELb1ELb0ELb0EEENS1_21CollectiveEpilogueFwdINS6_IJSA_SC_SB_EEES9_SE_SG_Li256ELb1ELb1ELb0ELb0EEENS1_36VarlenDynamicPersistentTileSchedulerILi128ELi112ELi256ELi128ELb0ELb1ELb1ELb0ELb1ELb1EEEEEEEEEvNT_6ParamsE --------------------------
	.section	.nv.shared._ZN7cutlass13device_kernelIN5flash11enable_sm90INS1_16FlashAttnFwdSm90INS1_25CollectiveMainloopFwdSm90ILi2EN4cute5tupleIJNS5_1CILi1EEES8_S8_EEENS6_IJNS7_ILi128EEENS7_ILi112EEENS7_ILi192EEEEEELi192ENS_6half_tEfNS_4arch4Sm90ELb0ELb0ELb0ELb1ELb0ELb0ELb0ELb1ELb1ELb1ELb0ELb0EEENS1_21CollectiveEpilogueFwdINS6_IJSA_SC_SB_EEES9_SE_SG_Li256ELb1ELb1ELb0ELb0EEENS1_36VarlenDynamicPersistentTileSchedulerILi128ELi112ELi256ELi128ELb0ELb1ELb1ELb0ELb1ELb1EEEEEEEEEvNT_6ParamsE,"aw",@nobits
	.sectionflags	@""
	.align	16
	.zero		1024


//--------------------- .nv.shared._ZN7cutlass13device_kernelIN5flash11enable_sm90INS1_16FlashAttnFwdSm90INS1_25CollectiveMainloopFwdSm90ILi2EN4cute5tupleIJNS5_1CILi1EEES8_S8_EEENS6_IJNS7_ILi128EEENS7_ILi112EEENS7_ILi192EEEEEELi192ENS_6half_tEfNS_4arch4Sm90ELb0ELb0ELb0ELb1ELb0ELb1ELb0ELb1ELb1ELb1ELb0ELb0EEENS1_21CollectiveEpilogueFwdINS6_IJSA_SC_SB_EEES9_SE_SG_Li256ELb1ELb1ELb0ELb0EEENS1_36VarlenDynamicPersistentTileSchedulerILi128ELi112ELi256ELi128ELb0ELb1ELb1ELb0ELb1ELb1EEEEEEEEEvNT_6ParamsE --------------------------
	.section	.nv.shared._ZN7cutlass13device_kernelIN5flash11enable_sm90INS1_16FlashAttnFwdSm90INS1_25CollectiveMainloopFwdSm90ILi2EN4cute5tupleIJNS5_1CILi1EEES8_S8_EEENS6_IJNS7_ILi128EEENS7_ILi112EEENS7_ILi192EEEEEELi192ENS_6half_tEfNS_4arch4Sm90ELb0ELb0ELb0ELb1ELb0ELb1ELb0ELb1ELb1ELb1ELb0ELb0EEENS1_21CollectiveEpilogueFwdINS6_IJSA_SC_SB_EEES9_SE_SG_Li256ELb1ELb1ELb0ELb0EEENS1_36VarlenDynamicPersistentTileSchedulerILi128ELi112ELi256ELi128ELb0ELb1ELb1ELb0ELb1ELb1EEEEEEEEEvNT_6ParamsE,"aw",@nobits
	.sectionflags	@""
	.align	16
	.zero		1024


//--------------------- .nv.shared._ZN7cutlass13device_kernelIN5flash11enable_sm90INS1_16FlashAttnFwdSm90INS1_25CollectiveMainloopFwdSm90ILi2EN4cute5tupleIJNS5_1CILi1EEES8_S8_EEENS6_IJNS7_ILi128EEENS7_ILi96EEENS7_ILi192EEEEEELi192ENS_6half_tEfNS_4arch4Sm90ELb0ELb1ELb0ELb0ELb0ELb0ELb0ELb1ELb1ELb1ELb0ELb0EEENS1_21CollectiveEpilogueFwdINS6_IJSA_SC_SB_EEES9_SE_SG_Li256ELb0ELb1ELb0ELb0EEENS1_30DynamicPersistentTileSchedulerILi256ELi128ELb0ELb1ELb1EEEEEEEEEvNT_6ParamsE --------------------------
	.section	.nv.shared._ZN7cutlass13device_kernelIN5flash11enable_sm90INS1_16FlashAttnFwdSm90INS1_25CollectiveMainloopFwdSm90ILi2EN4cute5tupleIJNS5_1CILi1EEES8_S8_EEENS6_IJNS7_ILi128EEENS7_ILi96EEENS7_ILi192EEEEEELi192ENS_6half_tEfNS_4arch4Sm90ELb0ELb1ELb0ELb0ELb0ELb0ELb0ELb1ELb1ELb1ELb0ELb0EEENS1_21CollectiveEpilogueFwdINS6_IJSA_SC_SB_EEES9_SE_SG_Li256ELb0ELb1ELb0ELb0EEENS1_30DynamicPersistentTileSchedulerILi256ELi128ELb0ELb1ELb1EEEEEEEEEvNT_6ParamsE,"aw",@nobits
	.sectionflags	@""
	.align	16
	.zero		1024


//--------------------- .nv.shared._ZN7cutlass13device_kernelIN5flash11enable_sm90INS1_16FlashAttnFwdSm90INS1_25CollectiveMainloopFwdSm90ILi2EN4cute5tupleIJNS5_1CILi1EEES8_S8_EEENS6_IJNS7_ILi128EEENS7_ILi96EEENS7_ILi192EEEEEELi192ENS_6half_tEfNS_4arch4Sm90ELb0ELb1ELb0ELb1ELb0ELb0ELb0ELb1ELb1ELb1ELb0ELb0EEENS1_21CollectiveEpilogueFwdINS6_IJSA_SC_SB_EEES9_SE_SG_Li256ELb1ELb1ELb0ELb0EEENS1_36VarlenDynamicPersistentTileSchedulerILi128ELi96ELi256ELi128ELb0ELb1ELb1ELb1ELb0ELb1EEEEEEEEEvNT_6ParamsE --------------------------
	.section	.nv.shared._ZN7cutlass13device_kernelIN5flash11enable_sm90INS1_16FlashAttnFwdSm90INS1_25CollectiveMainloopFwdSm90ILi2EN4cute5tupleIJNS5_1CILi1EEES8_S8_EEENS6_IJNS7_ILi128EEENS7_ILi96EEENS7_ILi192EEEEEELi192ENS_6half_tEfNS_4arch4Sm90ELb0ELb1ELb0ELb1ELb0ELb0ELb0ELb1ELb1ELb1ELb0ELb0EEENS1_21CollectiveEpilogueFwdINS6_IJSA_SC_SB_EEES9_SE_SG_Li256ELb1ELb1ELb0ELb0EEENS1_36VarlenDynamicPersistentTileSchedulerILi128ELi96ELi256ELi128ELb0ELb1ELb1ELb1ELb0ELb1EEEEEEEEEvNT_6ParamsE,"aw",@nobits
	.sectionflags	@""
	.align	16
	.zero		1024


//--------------------- .nv.shared._ZN7cutlass13device_kernelIN5flash11enable_sm90INS1_16FlashAttnFwdSm90INS1_25CollectiveMainloopFwdSm90ILi2EN4cute5tupleIJNS5_1CILi1EEES8_S8_EEENS6_IJNS7_ILi128EEENS7_ILi96EEENS7_ILi192EEEEEELi192ENS_6half_tEfNS_4arch4Sm90ELb0ELb1ELb0ELb1ELb0ELb1ELb0ELb1ELb1ELb1ELb0ELb0EEENS1_21CollectiveEpilogueFwdINS6_IJSA_SC_SB_EEES9_SE_SG_Li256ELb1ELb1ELb0ELb0EEENS1_36VarlenDynamicPersistentTileSchedulerILi128ELi96ELi256ELi128ELb0ELb1ELb1ELb1ELb0ELb1EEEEEEEEEvNT_6ParamsE --------------------------
	.section	.nv.shared._ZN7cutlass13device_kernelIN5flash11enable_sm90INS1_16FlashAttnFwdSm90INS1_25CollectiveMainloopFwdSm90ILi2EN4cute5tupleIJNS5_1CILi1EEES8_S8_EEENS6_IJNS7_ILi128EEENS7_ILi96EEENS7_ILi192EEEEEELi192ENS_6half_tEfNS_4arch4Sm90ELb0ELb1ELb0ELb1ELb0ELb1ELb0ELb1ELb1ELb1ELb0ELb0EEENS1_21CollectiveEpilogueFwdINS6_IJSA_SC_SB_EEES9_SE_SG_Li256ELb1ELb1ELb0ELb0EEENS1_36VarlenDynamicPersistentTileSchedulerILi128ELi96ELi256ELi128ELb0ELb1ELb1ELb1ELb0ELb1EEEEEEEEEvNT_6ParamsE,"aw",@nobits
	.sectionflags	@""
	.align	16
	.zero		1024


//--------------------- .nv.shared._ZN7cutlass13device_kernelIN5flash11enable_sm90INS1_16FlashAttnFwdSm90INS1_25CollectiveMainloopFwdSm90ILi2EN4cute5tupleIJNS5_1CILi1EEES8_S8_EEENS6_IJNS7_ILi128EEENS7_ILi112EEENS7_ILi192EEEEEELi192ENS_6half_tEfNS_4arch4Sm90ELb1ELb0ELb0ELb0ELb0ELb0ELb0ELb1ELb1ELb1ELb0ELb0EEENS1_21CollectiveEpilogueFwdINS6_IJSA_SC_SB_EEES9_SE_SG_Li256ELb0ELb1ELb0ELb0EEENS1_30DynamicPersistentTileSchedulerILi256ELi128ELb0ELb1ELb1EEEEEEEEEvNT_6ParamsE --------------------------
	.section	.nv.shared._ZN7cutlass13device_kernelIN5flash11enable_sm90INS1_16FlashAttnFwdSm90INS1_25CollectiveMainloopFwdSm90ILi2EN4cute5tupleIJNS5_1CILi1EEES8_S8_EEENS6_IJNS7_ILi128EEENS7_ILi112EEENS7_ILi192EEEEEELi192ENS_6half_tEfNS_4arch4Sm90ELb1ELb0ELb0ELb0ELb0ELb0ELb0ELb1ELb1ELb1ELb0ELb0EEENS1_21CollectiveEpilogueFwdINS6_IJSA_SC_SB_EEES9_SE_SG_Li256ELb0ELb1ELb0ELb0EEENS1_30DynamicPersistentTileSchedulerILi256ELi128ELb0ELb1ELb1EEEEEEEEEvNT_6ParamsE,"aw",@nobits
	.sectionflags	@""
	.align	16
	.zero		1024


//--------------------- .nv.shared._ZN7cutlass13device_kernelIN5flash11enable_sm90INS1_16FlashAttnFwdSm90INS1_25CollectiveMainloopFwdSm90ILi2EN4cute5tupleIJNS5_1CILi1EEES8_S8_EEENS6_IJNS7_ILi128EEENS7_ILi112EEENS7_ILi192EEEEEELi192ENS_6half_tEfNS_4arch4Sm90ELb1ELb0ELb0ELb1ELb0ELb0ELb0ELb1ELb1ELb1ELb0ELb0EEENS1_21CollectiveEpilogueFwdINS6_IJSA_SC_SB_EEES9_SE_SG_Li256ELb1ELb1ELb0ELb0EEENS1_36VarlenDynamicPersistentTileSchedulerILi128ELi112ELi256ELi128ELb0ELb1ELb1ELb1ELb1ELb1EEEEEEEEEvNT_6ParamsE --------------------------
	.section	.nv.shared._ZN7cutlass13device_kernelIN5flash11enable_sm90INS1_16FlashAttnFwdSm90INS1_25CollectiveMainloopFwdSm90ILi2EN4cute5tupleIJNS5_1CILi1EEES8_S8_EEENS6_IJNS7_ILi128EEENS7_ILi112EEENS7_ILi192EEEEEELi192ENS_6half_tEfNS_4arch4Sm90ELb1ELb0ELb0ELb1ELb0ELb0ELb0ELb1ELb1ELb1ELb0ELb0EEENS1_21CollectiveEpilogueFwdINS6_IJSA_SC_SB_EEES9_SE_SG_Li256ELb1ELb1ELb0ELb0EEENS1_36VarlenDynamicPersistentTileSchedulerILi128ELi112ELi256ELi128ELb0ELb1ELb1ELb1ELb1ELb1EEEEEEEEEvNT_6ParamsE,"aw",@nobits
	.sectionflags	@""
	.align	16
	.zero		1024


//--------------------- .nv.shared._ZN7cutlass13device_kernelIN5flash11enable_sm90INS1_16FlashAttnFwdSm90INS1_25CollectiveMainloopFwdSm90ILi2EN4cute5tupleIJNS5_1CILi1EEES8_S8_EEENS6_IJNS7_ILi128EEENS7_ILi112EEENS7_ILi192EEEEEELi192ENS_6half_tEfNS_4arch4Sm90ELb1ELb0ELb0ELb1ELb0ELb1ELb0ELb1ELb1ELb1ELb0ELb0EEENS1_21CollectiveEpilogueFwdINS6_IJSA_SC_SB_EEES9_SE_SG_Li256ELb1ELb1ELb0ELb0EEENS1_36VarlenDynamicPersistentTileSchedulerILi128ELi112ELi256ELi128ELb0ELb1ELb1ELb1ELb1ELb1EEEEEEEEEvNT_6ParamsE --------------------------
	.section	.nv.shared._ZN7cutlass13device_kernelIN5flash11enable_sm90INS1_16FlashAttnFwdSm90INS1_25CollectiveMainloopFwdSm90ILi2EN4cute5tupleIJNS5_1CILi1EEES8_S8_EEENS6_IJNS7_ILi128EEENS7_ILi112EEENS7_ILi192EEEEEELi192ENS_6half_tEfNS_4arch4Sm90ELb1ELb0ELb0ELb1ELb0ELb1ELb0ELb1ELb1ELb1ELb0ELb0EEENS1_21CollectiveEpilogueFwdINS6_IJSA_SC_SB_EEES9_SE_SG_Li256ELb1ELb1ELb0ELb0EEENS1_36VarlenDynamicPersistentTileSchedulerILi128ELi112ELi256ELi128ELb0ELb1ELb1ELb1ELb1ELb1EEEEEEEEEvNT_6ParamsE,"aw",@nobits
	.sectionflags	@""
	.align	16
	.zero		1024


//--------------------- .nv.shared._ZN7cutlass13device_kernelIN5flash11enable_sm90INS1_16FlashAttnFwdSm90INS1_25CollectiveMainloopFwdSm90ILi2EN4cute5tupleIJNS5_1CILi1EEES8_S8_EEENS6_IJNS7_ILi128EEENS7_ILi176EEESA_EEELi128ENS_6half_tEfNS_4arch4Sm90ELb0ELb0ELb0ELb0ELb0ELb0ELb0ELb1ELb1ELb1ELb0ELb0EEENS1_21CollectiveEpilogueFwdINS6_IJSA_SA_SB_EEES9_SD_SF_Li256ELb0ELb1ELb0ELb0EEENS1_29StaticPersistentTileSchedulerILb0EEEEEEEEEvNT_6ParamsE --------------------------
	.section	.nv.shared._ZN7cutlass13device_kernelIN5flash11enable_sm90INS1_16FlashAttnFwdSm90INS1_25CollectiveMainloopFwdSm90ILi2EN4cute5tupleIJNS5_1CILi1EEES8_S8_EEENS6_IJNS7_ILi128EEENS7_ILi176EEESA_EEELi128ENS_6half_tEfNS_4arch4Sm90ELb0ELb0ELb0ELb0ELb0ELb0ELb0ELb1ELb1ELb1ELb0ELb0EEENS1_21CollectiveEpilogueFwdINS6_IJSA_SA_SB_EEES9_SD_SF_Li256ELb0ELb1ELb0ELb0EEENS1_29StaticPersistentTileSchedulerILb0EEEEEEEEEvNT_6ParamsE,"aw",@nobits
	.sectionflags	@""
	.align	16
	.zero		1024


//--------------------- .nv.shared._ZN7cutlass13device_kernelIN5flash11enable_sm90INS1_16FlashAttnFwdSm90INS1_25CollectiveMainloopFwdSm90ILi2EN4cute5tupleIJNS5_1CILi2EEENS7_ILi1EEES9_EEENS6_IJNS7_ILi128EEENS7_ILi176EEESB_EEELi128ENS_6half_tEfNS_4arch4Sm90ELb0ELb0ELb0ELb0ELb0ELb0ELb0ELb1ELb1ELb1ELb0ELb0EEENS1_21CollectiveEpilogueFwdINS6_IJSB_SB_SC_EEESA_SE_SG_Li256ELb0ELb1ELb0ELb0EEENS1_29StaticPersistentTileSchedulerILb0EEEEEEEEEvNT_6ParamsE --------------------------
	.section	.nv.shared._ZN7cutlass13device_kernelIN5flash11enable_sm90INS1_16FlashAttnFwdSm90INS1_25CollectiveMainloopFwdSm90ILi2EN4cute5tupleIJNS5_1CILi2EEENS7_ILi1EEES9_EEENS6_IJNS7_ILi128EEENS7_ILi176EEESB_EEELi128ENS_6half_tEfNS_4arch4Sm90ELb0ELb0ELb0ELb0ELb0ELb0ELb0ELb1ELb1ELb1ELb0ELb0EEENS1_21CollectiveEpilogueFwdINS6_IJSB_SB_SC_EEESA_SE_SG_Li256ELb0ELb1ELb0ELb0EEENS1_29StaticPersistentTileSchedulerILb0EEEEEEEEEvNT_6ParamsE,"aw",@nobits
	.sectionflags	@""
	.align	16
	.zero		1024


//--------------------- .nv.shared._ZN7cutlass13device_kernelIN5flash11enable_sm90INS1_16FlashAttnFwdSm90INS1_25CollectiveMainloopFwdSm90ILi2EN4cute5tupleIJNS5_1CILi1EEES8_S8_EEENS6_IJNS7_ILi128EEENS7_ILi176EEESA_EEELi128ENS_6half_tEfNS_4arch4Sm90ELb0ELb0ELb0ELb1ELb0ELb0ELb0ELb1ELb1ELb1ELb0ELb0EEENS1_21CollectiveEpilogueFwdINS6_IJSA_SA_SB_EEES9_SD_SF_Li256ELb1ELb1ELb0ELb0EEENS1_36VarlenDynamicPersistentTileSchedulerILi128ELi176ELi256ELi128ELb0ELb1ELb1ELb0ELb1ELb1EEEEEEEEEvNT_6ParamsE --------------------------
	.section	.nv.shared._ZN7cutlass13device_kernelIN5flash11enable_sm90INS1_16FlashAttnFwdSm90INS1_25CollectiveMainloopFwdSm90ILi2EN4cute5tupleIJNS5_1CILi1EEES8_S8_EEENS6_IJNS7_ILi128EEENS7_ILi176EEESA_EEELi128ENS_6half_tEfNS_4arch4Sm90ELb0ELb0ELb0ELb1ELb0ELb0ELb0ELb1ELb1ELb1ELb0ELb0EEENS1_21CollectiveEpilogueFwdINS6_IJSA_SA_SB_EEES9_SD_SF_Li256ELb1ELb1ELb0ELb0EEENS1_36VarlenDynamicPersistentTileSchedulerILi128ELi176ELi256ELi128ELb0ELb1ELb1ELb0ELb1ELb1EEEEEEEEEvNT_6ParamsE,"aw",@nobits
	.sectionflags	@""
	.align	16
	.zero		1024


//--------------------- .nv.shared._ZN7cutlass13device_kernelIN5flash11enable_sm90INS1_16FlashAttnFwdSm90INS1_25CollectiveMainloopFwdSm90ILi2EN4cute5tupleIJNS5_1CILi1EEES8_S8_EEENS6_IJNS7_ILi128EEENS7_ILi176EEESA_EEELi128ENS_6half_tEfNS_4arch4Sm90ELb0ELb0ELb0ELb1ELb0ELb1ELb0ELb1ELb1ELb1ELb0ELb0EEENS1_21CollectiveEpilogueFwdINS6_IJSA_SA_SB_EEES9_SD_SF_Li256ELb1ELb1ELb0ELb0EEENS1_36VarlenDynamicPersistentTileSchedulerILi128ELi176ELi256ELi128ELb0ELb1ELb1ELb0ELb1ELb1EEEEEEEEEvNT_6ParamsE --------------------------
	.section	.nv.shared._ZN7cutlass13device_kernelIN5flash11enable_sm90INS1_16FlashAttnFwdSm90INS1_25CollectiveMainloopFwdSm90ILi2EN4cute5tupleIJNS5_1CILi1EEES8_S8_EEENS6_IJNS7_ILi128EEENS7_ILi176EEESA_EEELi128ENS_6half_tEfNS_4arch4Sm90ELb0ELb0ELb0ELb1ELb0ELb1ELb0ELb1ELb1ELb1ELb0ELb0EEENS1_21CollectiveEpilogueFwdINS6_IJSA_SA_SB_EEES9_SD_SF_Li256ELb1ELb1ELb0ELb0EEENS1_36VarlenDynamicPersistentTileSchedulerILi128ELi176ELi256ELi128ELb0ELb1ELb1ELb0ELb1ELb1EEEEEEEEEvNT_6ParamsE,"aw",@nobits
	.sectionflags	@""
	.align	16
	.zero		1024


//--------------------- .nv.shared._ZN7cutlass13device_kernelIN5flash11enable_sm90INS1_16FlashAttnFwdSm90INS1_25CollectiveMainloopFwdSm90ILi2EN4cute5tupleIJNS5_1CILi1EEES8_S8_EEENS6_IJNS7_ILi128EEESA_SA_EEELi128ENS_6half_tEfNS_4arch4Sm90ELb0ELb1ELb0ELb0ELb0ELb0ELb0ELb1ELb1ELb1ELb0ELb0EEENS1_21CollectiveEpilogueFwdISB_S9_SC_SE_Li256ELb0ELb1ELb0ELb0EEENS1_30DynamicPersistentTileSchedulerILi256ELi128ELb0ELb1ELb1EEEEEEEEEvNT_6ParamsE --------------------------
	.section	.nv.shared._ZN7cutlass13device_kernelIN5flash11enable_sm90INS1_16FlashAttnFwdSm90INS1_25CollectiveMainloopFwdSm90ILi2EN4cute5tupleIJNS5_1CILi1EEES8_S8_EEENS6_IJNS7_ILi128EEESA_SA_EEELi128ENS_6half_tEfNS_4arch4Sm90ELb0ELb1ELb0ELb0ELb0ELb0ELb0ELb1ELb1ELb1ELb0ELb0EEENS1_21CollectiveEpilogueFwdISB_S9_SC_SE_Li256ELb0ELb1ELb0ELb0EEENS1_30DynamicPersistentTileSchedulerILi256ELi128ELb0ELb1ELb1EEEEEEEEEvNT_6ParamsE,"aw",@nobits
	.sectionflags	@""
	.align	16
	.zero		1024


//--------------------- .nv.shared._ZN7cutlass13device_kernelIN5flash11enable_sm90INS1_16FlashAttnFwdSm90INS1_25CollectiveMainloopFwdSm90ILi2EN4cute5tupleIJNS5_1CILi1EEES8_S8_EEENS6_IJNS7_ILi128EEESA_SA_EEELi128ENS_6half_tEfNS_4arch4Sm90ELb0ELb1ELb0ELb1ELb0ELb0ELb0ELb1ELb1ELb1ELb0ELb0EEENS1_21CollectiveEpilogueFwdISB_S9_SC_SE_Li256ELb1ELb1ELb0ELb0EEENS1_36VarlenDynamicPersistentTileSchedulerILi128ELi128ELi256ELi128ELb0ELb1ELb1ELb1ELb0ELb1EEEEEEEEEvNT_6ParamsE --------------------------
	.section	.nv.shared._ZN7cutlass13device_kernelIN5flash11enable_sm90INS1_16FlashAttnFwdSm90INS1_25CollectiveMainloopFwdSm90ILi2EN4cute5tupleIJNS5_1CILi1EEES8_S8_EEENS6_IJNS7_ILi128EEESA_SA_EEELi128ENS_6half_tEfNS_4arch4Sm90ELb0ELb1ELb0ELb1ELb0ELb0ELb0ELb1ELb1ELb1ELb0ELb0EEENS1_21CollectiveEpilogueFwdISB_S9_SC_SE_Li256ELb1ELb1ELb0ELb0EEENS1_36VarlenDynamicPersistentTileSchedulerILi128ELi128ELi256ELi128ELb0ELb1ELb1ELb1ELb0ELb1EEEEEEEEEvNT_6ParamsE,"aw",@nobits
	.sectionflags	@""
	.align	16
	.zero		1024


//--------------------- .nv.shared._ZN7cutlass13device_kernelIN5flash11enable_sm90INS1_16FlashAttnFwdSm90INS1_25CollectiveMainloopFwdSm90ILi2EN4cute5tupleIJNS5_1CILi1EEES8_S8_EEENS6_IJNS7_ILi128EEESA_SA_EEELi128ENS_6half_tEfNS_4arch4Sm90ELb0ELb1ELb0ELb1ELb0ELb1ELb0ELb1ELb1ELb1ELb0ELb0EEENS1_21CollectiveEpilogueFwdISB_S9_SC_SE_Li256ELb1ELb1ELb0ELb0EEENS1_36VarlenDynamicPersistentTileSchedulerILi128ELi128ELi256ELi128ELb0ELb1ELb1ELb1ELb0ELb1EEEEEEEEEvNT_6ParamsE --------------------------
	.section	.nv.shared._ZN7cutlass13device_kernelIN5flash11enable_sm90INS1_16FlashAttnFwdSm90INS1_25CollectiveMainloopFwdSm90ILi2EN4cute5tupleIJNS5_1CILi1EEES8_S8_EEENS6_IJNS7_ILi128EEESA_SA_EEELi128ENS_6half_tEfNS_4arch4Sm90ELb0ELb1ELb0ELb1ELb0ELb1ELb0ELb1ELb1ELb1ELb0ELb0EEENS1_21CollectiveEpilogueFwdISB_S9_SC_SE_Li256ELb1ELb1ELb0ELb0EEENS1_36VarlenDynamicPersistentTileSchedulerILi128ELi128ELi256ELi128ELb0ELb1ELb1ELb1ELb0ELb1EEEEEEEEEvNT_6ParamsE,"aw",@nobits
	.sectionflags	@""
	.align	16
	.zero		1024


//--------------------- .nv.shared._ZN7cutlass13device_kernelIN5flash11enable_sm90INS1_16FlashAttnFwdSm90INS1_25CollectiveMainloopFwdSm90ILi2EN4cute5tupleIJNS5_1CILi1EEES8_S8_EEENS6_IJNS7_ILi128EEESA_SA_EEELi128ENS_6half_tEfNS_4arch4Sm90ELb1ELb0ELb0ELb0ELb0ELb0ELb0ELb1ELb1ELb1ELb0ELb0EEENS1_21CollectiveEpilogueFwdISB_S9_SC_SE_Li256ELb0ELb1ELb0ELb0EEENS1_30DynamicPersistentTileSchedulerILi256ELi128ELb0ELb1ELb1EEEEEEEEEvNT_6ParamsE --------------------------
	.section	.nv.shared._ZN7cutlass13device_kernelIN5flash11enable_sm90INS1_16FlashAttnFwdSm90INS1_25CollectiveMainloopFwdSm90ILi2EN4cute5tupleIJNS5_1CILi1EEES8_S8_EEENS6_IJNS7_ILi128EEESA_SA_EEELi128ENS_6half_tEfNS_4arch4Sm90ELb1ELb0ELb0ELb0ELb0ELb0ELb0ELb1ELb1ELb1ELb0ELb0EEENS1_21CollectiveEpilogueFwdISB_S9_SC_SE_Li256ELb0ELb1ELb0ELb0EEENS1_30DynamicPersistentTileSchedulerILi256ELi128ELb0ELb1ELb1EEEEEEEEEvNT_6ParamsE,"aw",@nobits
	.sectionflags	@""
	.align	16
	.zero		1024


//--------------------- .nv.shared._ZN7cutlass13device_kernelIN5flash11enable_sm90INS1_16FlashAttnFwdSm90INS1_25CollectiveMainloopFwdSm90ILi2EN4cute5tupleIJNS5_1CILi1EEES8_S8_EEENS6_IJNS7_ILi128EEESA_SA_EEELi128ENS_6half_tEfNS_4arch4Sm90ELb1ELb0ELb0ELb1ELb0ELb0ELb0ELb1ELb1ELb1ELb0ELb0EEENS1_21CollectiveEpilogueFwdISB_S9_SC_SE_Li256ELb1ELb1ELb0ELb0EEENS1_36VarlenDynamicPersistentTileSchedulerILi128ELi128ELi256ELi128ELb0ELb1ELb1ELb1ELb1ELb1EEEEEEEEEvNT_6ParamsE --------------------------
	.section	.nv.shared._ZN7cutlass13device_kernelIN5flash11enable_sm90INS1_16FlashAttnFwdSm90INS1_25CollectiveMainloopFwdSm90ILi2EN4cute5tupleIJNS5_1CILi1EEES8_S8_EEENS6_IJNS7_ILi128EEESA_SA_EEELi128ENS_6half_tEfNS_4arch4Sm90ELb1ELb0ELb0ELb1ELb0ELb0ELb0ELb1ELb1ELb1ELb0ELb0EEENS1_21CollectiveEpilogueFwdISB_S9_SC_SE_Li256ELb1ELb1ELb0ELb0EEENS1_36VarlenDynamicPersistentTileSchedulerILi128ELi128ELi256ELi128ELb0ELb1ELb1ELb1ELb1ELb1EEEEEEEEEvNT_6ParamsE,"aw",@nobits
	.sectionflags	@""
	.align	16
	.zero		1024


//--------------------- .nv.shared._ZN7cutlass13device_kernelIN5flash11enable_sm90INS1_16FlashAttnFwdSm90INS1_25CollectiveMainloopFwdSm90ILi2EN4cute5tupleIJNS5_1CILi1EEES8_S8_EEENS6_IJNS7_ILi128EEESA_SA_EEELi128ENS_6half_tEfNS_4arch4Sm90ELb1ELb0ELb0ELb1ELb0ELb1ELb0ELb1ELb1ELb1ELb0ELb0EEENS1_21CollectiveEpilogueFwdISB_S9_SC_SE_Li256ELb1ELb1ELb0ELb0EEENS1_36VarlenDynamicPersistentTileSchedulerILi128ELi128ELi256ELi128ELb0ELb1ELb1ELb1ELb1ELb1EEEEEEEEEvNT_6ParamsE --------------------------
	.section	.nv.shared._ZN7cutlass13device_kernelIN5flash11enable_sm90INS1_16FlashAttnFwdSm90INS1_25CollectiveMainloopFwdSm90ILi2EN4cute5tupleIJNS5_1CILi1EEES8_S8_EEENS6_IJNS7_ILi128EEESA_SA_EEELi128ENS_6half_tEfNS_4arch4Sm90ELb1ELb0ELb0ELb1ELb0ELb1ELb0ELb1ELb1ELb1ELb0ELb0EEENS1_21CollectiveEpilogueFwdISB_S9_SC_SE_Li256ELb1ELb1ELb0ELb0EEENS1_36VarlenDynamicPersistentTileSchedulerILi128ELi128ELi256ELi128ELb0ELb1ELb1ELb1ELb1ELb1EEEEEEEEEvNT_6ParamsE,"aw",@nobits
	.sectionflags	@""
	.align	16
	.zero		1024


//--------------------- .nv.shared._ZN7cutlass13device_kernelIN5flash11enable_sm90INS1_16FlashAttnFwdSm90INS1_25CollectiveMainloopFwdSm90ILi2EN4cute5tupleIJNS5_1CILi1EEES8_S8_EEENS6_IJNS7_ILi192EEENS7_ILi144EEENS7_ILi96EEEEEELi96ENS_6half_tEfNS_4arch4Sm90ELb0ELb0ELb0ELb0ELb0ELb0ELb0ELb0ELb1ELb1ELb0ELb0EEENS1_21CollectiveEpilogueFwdINS6_IJSA_SC_SB_EEES9_SE_SG_Li384ELb0ELb1ELb0ELb0EEENS1_29StaticPersistentTileSchedulerILb0EEEEEEEEEvNT_6ParamsE --------------------------
	.section	.nv.shared._ZN7cutlass13device_kernelIN5flash11enable_sm90INS1_16FlashAttnFwdSm90INS1_25CollectiveMainloopFwdSm90ILi2EN4cute5tupleIJNS5_1CILi1EEES8_S8_EEENS6_IJNS7_ILi192EEENS7_ILi144EEENS7_ILi96EEEEEELi96ENS_6half_tEfNS_4arch4Sm90ELb0ELb0ELb0ELb0ELb0ELb0ELb0ELb0ELb1ELb1ELb0ELb0EEENS1_21CollectiveEpilogueFwdINS6_IJSA_SC_SB_EEES9_SE_SG_Li384ELb0ELb1ELb0ELb0EEENS1_29StaticPersistentTileSchedulerILb0EEEEEEEEEvNT_6ParamsE,"aw",@nobits
	.sectionflags	@""
	.align	16
	.zero		1024


//--------------------- .nv.shared._ZN7cutlass13device_kernelIN5flash11enable_sm90INS1_16FlashAttnFwdSm90INS1_25CollectiveMainloopFwdSm90ILi2EN4cute5tupleIJNS5_1CILi1EEES8_S8_EEENS6_IJNS7_ILi192EEENS7_ILi144EEENS7_ILi96EEEEEELi96ENS_6half_tEfNS_4arch4Sm90ELb0ELb0ELb0ELb1ELb0ELb0ELb0ELb0ELb1ELb1ELb0ELb0EEENS1_21CollectiveEpilogueFwdINS6_IJSA_SC_SB_EEES9_SE_SG_Li384ELb1ELb1ELb0ELb0EEENS1_36VarlenDynamicPersistentTileSchedulerILi192ELi144ELi384ELi128ELb0ELb1ELb1ELb0ELb1ELb1EEEEEEEEEvNT_6ParamsE --------------------------
	.section	.nv.shared._ZN7cutlass13device_kernelIN5flash11enable_sm90INS1_16FlashAttnFwdSm90INS1_25CollectiveMainloopFwdSm90ILi2EN4cute5tupleIJNS5_1CILi1EEES8_S8_EEENS6_IJNS7_ILi192EEENS7_ILi144EEENS7_ILi96EEEEEELi96ENS_6half_tEfNS_4arch4Sm90ELb0ELb0ELb0ELb1ELb0ELb0ELb0ELb0ELb1ELb1ELb0ELb0EEENS1_21CollectiveEpilogueFwdINS6_IJSA_SC_SB_EEES9_SE_SG_Li384ELb1ELb1ELb0ELb0EEENS1_36VarlenDynamicPersistentTileSchedulerILi192ELi144ELi384ELi128ELb0ELb1ELb1ELb0ELb1ELb1EEEEEEEEEvNT_6ParamsE,"aw",@nobits
	.sectionflags	@""
	.align	16
	.zero		1024


//--------------------- .nv.shared._ZN7cutlass13device_kernelIN5flash11enable_sm90INS1_16FlashAttnFwdSm90INS1_25CollectiveMainloopFwdSm90ILi2EN4cute5tupleIJNS5_1CILi1EEES8_S8_EEENS6_IJNS7_ILi192EEENS7_ILi144EEENS7_ILi96EEEEEELi96ENS_6half_tEfNS_4arch4Sm90ELb0ELb0ELb0ELb1ELb0ELb1ELb0ELb0ELb1ELb1ELb0ELb0EEENS1_21CollectiveEpilogueFwdINS6_IJSA_SC_SB_EEES9_SE_SG_Li384ELb1ELb1ELb0ELb0EEENS1_36VarlenDynamicPersistentTileSchedulerILi192ELi144ELi384ELi128ELb0ELb1ELb1ELb0ELb1ELb1EEEEEEEEEvNT_6ParamsE --------------------------
	.section	.nv.shared._ZN7cutlass13device_kernelIN5flash11enable_sm90INS1_16FlashAttnFwdSm90INS1_25CollectiveMainloopFwdSm90ILi2EN4cute5tupleIJNS5_1CILi1EEES8_S8_EEENS6_IJNS7_ILi192EEENS7_ILi144EEENS7_ILi96EEEEEELi96ENS_6half_tEfNS_4arch4Sm90ELb0ELb0ELb0ELb1ELb0ELb1ELb0ELb0ELb1ELb1ELb0ELb0EEENS1_21CollectiveEpilogueFwdINS6_IJSA_SC_SB_EEES9_SE_SG_Li384ELb1ELb1ELb0ELb0EEENS1_36VarlenDynamicPersistentTileSchedulerILi192ELi144ELi384ELi128ELb0ELb1ELb1ELb0ELb1ELb1EEEEEEEEEvNT_6ParamsE,"aw",@nobits
	.sectionflags	@""
	.align	16
	.zero		1024


//--------------------- .nv.shared._ZN7cutlass13device_kernelIN5flash11enable_sm90INS1_16FlashAttnFwdSm90INS1_25CollectiveMainloopFwdSm90ILi2EN4cute5tupleIJNS5_1CILi1EEES8_S8_EEENS6_IJNS7_ILi192EEENS7_ILi128EEENS7_ILi96EEEEEELi96ENS_6half_tEfNS_4arch4Sm90ELb0ELb1ELb0ELb0ELb0ELb0ELb0ELb0ELb1ELb1ELb0ELb0EEENS1_21CollectiveEpilogueFwdINS6_IJSA_SC_SB_EEES9_SE_SG_Li384ELb0ELb1ELb0ELb0EEENS1_30DynamicPersistentTileSchedulerILi384ELi128ELb0ELb1ELb1EEEEEEEEEvNT_6ParamsE --------------------------
	.section	.nv.shared._ZN7cutlass13device_kernelIN5flash11enable_sm90INS1_16FlashAttnFwdSm90INS1_25CollectiveMainloopFwdSm90ILi2EN4cute5tupleIJNS5_1CILi1EEES8_S8_EEENS6_IJNS7_ILi192EEENS7_ILi128EEENS7_ILi96EEEEEELi96ENS_6half_tEfNS_4arch4Sm90ELb0ELb1ELb0ELb0ELb0ELb0ELb0ELb0ELb1ELb1ELb0ELb0EEENS1_21CollectiveEpilogueFwdINS6_IJSA_SC_SB_EEES9_SE_SG_Li384ELb0ELb1ELb0ELb0EEENS1_30DynamicPersistentTileSchedulerILi384ELi128ELb0ELb1ELb1EEEEEEEEEvNT_6ParamsE,"aw",@nobits
	.sectionflags	@""
	.align	16
	.zero		1024


//--------------------- .nv.shared._ZN7cutlass13device_kernelIN5flash11enable_sm90INS1_16FlashAttnFwdSm90INS1_25CollectiveMainloopFwdSm90ILi2EN4cute5tupleIJNS5_1CILi1EEES8_S8_EEENS6_IJNS7_ILi192EEENS7_ILi128EEENS7_ILi96EEEEEELi96ENS_6half_tEfNS_4arch4Sm90ELb0ELb1ELb0ELb1ELb0ELb0ELb0ELb0ELb1ELb1ELb0ELb0EEENS1_21CollectiveEpilogueFwdINS6_IJSA_SC_SB_EEES9_SE_SG_Li384ELb1ELb1ELb0ELb0EEENS1_36VarlenDynamicPersistentTileSchedulerILi192ELi128ELi384ELi128ELb0ELb1ELb1ELb1ELb0ELb1EEEEEEEEEvNT_6ParamsE --------------------------
	.section	.nv.shared._ZN7cutlass13device_kernelIN5flash11enable_sm90INS1_16FlashAttnFwdSm90INS1_25CollectiveMainloopFwdSm90ILi2EN4cute5tupleIJNS5_1CILi1EEES8_S8_EEENS6_IJNS7_ILi192EEENS7_ILi128EEENS7_ILi96EEEEEELi96ENS_6half_tEfNS_4arch4Sm90ELb0ELb1ELb0ELb1ELb0ELb0ELb0ELb0ELb1ELb1ELb0ELb0EEENS1_21CollectiveEpilogueFwdINS6_IJSA_SC_SB_EEES9_SE_SG_Li384ELb1ELb1ELb0ELb0EEENS1_36VarlenDynamicPersistentTileSchedulerILi192ELi128ELi384ELi128ELb0ELb1ELb1ELb1ELb0ELb1EEEEEEEEEvNT_6ParamsE,"aw",@nobits
	.sectionflags	@""
	.align	16
	.zero		1024


//--------------------- .nv.shared._ZN7cutlass13device_kernelIN5flash11enable_sm90INS1_16FlashAttnFwdSm90INS1_25CollectiveMainloopFwdSm90ILi2EN4cute5tupleIJNS5_1CILi1EEES8_S8_EEENS6_IJNS7_ILi192EEENS7_ILi128EEENS7_ILi96EEEEEELi96ENS_6half_tEfNS_4arch4Sm90ELb0ELb1ELb0ELb1ELb0ELb1ELb0ELb0ELb1ELb1ELb0ELb0EEENS1_21CollectiveEpilogueFwdINS6_IJSA_SC_SB_EEES9_SE_SG_Li384ELb1ELb1ELb0ELb0EEENS1_36VarlenDynamicPersistentTileSchedulerILi192ELi128ELi384ELi128ELb0ELb1ELb1ELb1ELb0ELb1EEEEEEEEEvNT_6ParamsE --------------------------
	.section	.nv.shared._ZN7cutlass13device_kernelIN5flash11enable_sm90INS1_16FlashAttnFwdSm90INS1_25CollectiveMainloopFwdSm90ILi2EN4cute5tupleIJNS5_1CILi1EEES8_S8_EEENS6_IJNS7_ILi192EEENS7_ILi128EEENS7_ILi96EEEEEELi96ENS_6half_tEfNS_4arch4Sm90ELb0ELb1ELb0ELb1ELb0ELb1ELb0ELb0ELb1ELb1ELb0ELb0EEENS1_21CollectiveEpilogueFwdINS6_IJSA_SC_SB_EEES9_SE_SG_Li384ELb1ELb1ELb0ELb0EEENS1_36VarlenDynamicPersistentTileSchedulerILi192ELi128ELi384ELi128ELb0ELb1ELb1ELb1ELb0ELb1EEEEEEEEEvNT_6ParamsE,"aw",@nobits
	.sectionflags	@""
	.align	16
	.zero		1024


//--------------------- .nv.shared._ZN7cutlass13device_kernelIN5flash11enable_sm90INS1_16FlashAttnFwdSm90INS1_25CollectiveMainloopFwdSm90ILi2EN4cute5tupleIJNS5_1CILi1EEES8_S8_EEENS6_IJNS7_ILi192EEENS7_ILi144EEENS7_ILi96EEEEEELi96ENS_6half_tEfNS_4arch4Sm90ELb1ELb0ELb0ELb0ELb0ELb0ELb0ELb0ELb1ELb1ELb0ELb0EEENS1_21CollectiveEpilogueFwdINS6_IJSA_SC_SB_EEES9_SE_SG_Li384ELb0ELb1ELb0ELb0EEENS1_30DynamicPersistentTileSchedulerILi384ELi128ELb0ELb1ELb1EEEEEEEEEvNT_6ParamsE --------------------------
	.section	.nv.shared._ZN7cutlass13device_kernelIN5flash11enable_sm90INS1_16FlashAttnFwdSm90INS1_25CollectiveMainloopFwdSm90ILi2EN4cute5tupleIJNS5_1CILi1EEES8_S8_EEENS6_IJNS7_ILi192EEENS7_ILi144EEENS7_ILi96EEEEEELi96ENS_6half_tEfNS_4arch4Sm90ELb1ELb0ELb0ELb0ELb0ELb0ELb0ELb0ELb1ELb1ELb0ELb0EEENS1_21CollectiveEpilogueFwdINS6_IJSA_SC_SB_EEES9_SE_SG_Li384ELb0ELb1ELb0ELb0EEENS1_30DynamicPersistentTileSchedulerILi384ELi128ELb0ELb1ELb1EEEEEEEEEvNT_6ParamsE,"aw",@nobits
	.sectionflags	@""
	.align	16
	.zero		1024


//--------------------- .nv.shared._ZN7cutlass13device_kernelIN5flash11enable_sm90INS1_16FlashAttnFwdSm90INS1_25CollectiveMainloopFwdSm90ILi2EN4cute5tupleIJNS5_1CILi1EEES8_S8_EEENS6_IJNS7_ILi192EEENS7_ILi144EEENS7_ILi96EEEEEELi96ENS_6half_tEfNS_4arch4Sm90ELb1ELb0ELb0ELb1ELb0ELb0ELb0ELb0ELb1ELb1ELb0ELb0EEENS1_21CollectiveEpilogueFwdINS6_IJSA_SC_SB_EEES9_SE_SG_Li384ELb1ELb1ELb0ELb0EEENS1_36VarlenDynamicPersistentTileSchedulerILi192ELi144ELi384ELi128ELb0ELb1ELb1ELb1ELb1ELb1EEEEEEEEEvNT_6ParamsE --------------------------
	.section	.nv.shared._ZN7cutlass13device_kernelIN5flash11enable_sm90INS1_16FlashAttnFwdSm90INS1_25CollectiveMainloopFwdSm90ILi2EN4cute5tupleIJNS5_1CILi1EEES8_S8_EEENS6_IJNS7_ILi192EEENS7_ILi144EEENS7_ILi96EEEEEELi96ENS_6half_tEfNS_4arch4Sm90ELb1ELb0ELb0ELb1ELb0ELb0ELb0ELb0ELb1ELb1ELb0ELb0EEENS1_21CollectiveEpilogueFwdINS6_IJSA_SC_SB_EEES9_SE_SG_Li384ELb1ELb1ELb0ELb0EEENS1_36VarlenDynamicPersistentTileSchedulerILi192ELi144ELi384ELi128ELb0ELb1ELb1ELb1ELb1ELb1EEEEEEEEEvNT_6ParamsE,"aw",@nobits
	.sectionflags	@""
	.align	16
	.zero		1024


//--------------------- .nv.shared._ZN7cutlass13device_kernelIN5flash11enable_sm90INS1_16FlashAttnFwdSm90INS1_25CollectiveMainloopFwdSm90ILi2EN4cute5tupleIJNS5_1CILi1EEES8_S8_EEENS6_IJNS7_ILi192EEENS7_ILi144EEENS7_ILi96EEEEEELi96ENS_6half_tEfNS_4arch4Sm90ELb1ELb0ELb0ELb1ELb0ELb1ELb0ELb0ELb1ELb1ELb0ELb0EEENS1_21CollectiveEpilogueFwdINS6_IJSA_SC_SB_EEES9_SE_SG_Li384ELb1ELb1ELb0ELb0EEENS1_36VarlenDynamicPersistentTileSchedulerILi192ELi144ELi384ELi128ELb0ELb1ELb1ELb1ELb1ELb1EEEEEEEEEvNT_6ParamsE --------------------------
	.section	.nv.shared._ZN7cutlass13device_kernelIN5flash11enable_sm90INS1_16FlashAttnFwdSm90INS1_25CollectiveMainloopFwdSm90ILi2EN4cute5tupleIJNS5_1CILi1EEES8_S8_EEENS6_IJNS7_ILi192EEENS7_ILi144EEENS7_ILi96EEEEEELi96ENS_6half_tEfNS_4arch4Sm90ELb1ELb0ELb0ELb1ELb0ELb1ELb0ELb0ELb1ELb1ELb0ELb0EEENS1_21CollectiveEpilogueFwdINS6_IJSA_SC_SB_EEES9_SE_SG_Li384ELb1ELb1ELb0ELb0EEENS1_36VarlenDynamicPersistentTileSchedulerILi192ELi144ELi384ELi128ELb0ELb1ELb1ELb1ELb1ELb1EEEEEEEEEvNT_6ParamsE,"aw",@nobits
	.sectionflags	@""
	.align	16
	.zero		1024


//--------------------- .nv.shared._ZN7cutlass13device_kernelIN5flash11enable_sm90INS1_16FlashAttnFwdSm90INS1_25CollectiveMainloopFwdSm90ILi2EN4cute5tupleIJNS5_1CILi1EEES8_S8_EEENS6_IJNS7_ILi192EEESA_NS7_ILi64EEEEEELi64ENS_6half_tEfNS_4arch4Sm90ELb0ELb0ELb0ELb0ELb0ELb0ELb0ELb0ELb1ELb1ELb0ELb0EEENS1_21CollectiveEpilogueFwdINS6_IJSA_SB_SA_EEES9_SD_SF_Li384ELb0ELb1ELb0ELb0EEENS1_29StaticPersistentTileSchedulerILb0EEEEEEEEEvNT_6ParamsE --------------------------
	.section	.nv.shared._ZN7cutlass13device_kernelIN5flash11enable_sm90INS1_16FlashAttnFwdSm90INS1_25CollectiveMainloopFwdSm90ILi2EN4cute5tupleIJNS5_1CILi1EEES8_S8_EEENS6_IJNS7_ILi192EEESA_NS7_ILi64EEEEEELi64ENS_6half_tEfNS_4arch4Sm90ELb0ELb0ELb0ELb0ELb0ELb0ELb0ELb0ELb1ELb1ELb0ELb0EEENS1_21CollectiveEpilogueFwdINS6_IJSA_SB_SA_EEES9_SD_SF_Li384ELb0ELb1ELb0ELb0EEENS1_29StaticPersistentTileSchedulerILb0EEEEEEEEEvNT_6ParamsE,"aw",@nobits
	.sectionflags	@""
	.align	16
	.zero		1024


//--------------------- .nv.shared._ZN7cutlass13device_kernelIN5flash11enable_sm90INS1_16FlashAttnFwdSm90INS1_25CollectiveMainloopFwdSm90ILi2EN4cute5tupleIJNS5_1CILi1EEES8_S8_EEENS6_IJNS7_ILi192EEESA_NS7_ILi64EEEEEELi64ENS_6half_tEfNS_4arch4Sm90ELb0ELb0ELb0ELb1ELb0ELb0ELb0ELb0ELb1ELb1ELb0ELb0EEENS1_21CollectiveEpilogueFwdINS6_IJSA_SB_SA_EEES9_SD_SF_Li384ELb1ELb1ELb0ELb0EEENS1_36VarlenDynamicPersistentTileSchedulerILi192ELi192ELi384ELi128ELb0ELb1ELb1ELb0ELb1ELb1EEEEEEEEEvNT_6ParamsE --------------------------
	.section	.nv.shared._ZN7cutlass13device_kernelIN5flash11enable_sm90INS1_16FlashAttnFwdSm90INS1_25CollectiveMainloopFwdSm90ILi2EN4cute5tupleIJNS5_1CILi1EEES8_S8_EEENS6_IJNS7_ILi192EEESA_NS7_ILi64EEEEEELi64ENS_6half_tEfNS_4arch4Sm90ELb0ELb0ELb0ELb1ELb0ELb0ELb0ELb0ELb1ELb1ELb0ELb0EEENS1_21CollectiveEpilogueFwdINS6_IJSA_SB_SA_EEES9_SD_SF_Li384ELb1ELb1ELb0ELb0EEENS1_36VarlenDynamicPersistentTileSchedulerILi192ELi192ELi384ELi128ELb0ELb1ELb1ELb0ELb1ELb1EEEEEEEEEvNT_6ParamsE,"aw",@nobits
	.sectionflags	@""
	.align	16
	.zero		1024


//--------------------- .nv.shared._ZN7cutlass13device_kernelIN5flash11enable_sm90INS1_16FlashAttnFwdSm90INS1_25CollectiveMainloopFwdSm90ILi2EN4cute5tupleIJNS5_1CILi1EEES8_S8_EEENS6_IJNS7_ILi192EEESA_NS7_ILi64EEEEEELi64ENS_6half_tEfNS_4arch4Sm90ELb0ELb0ELb0ELb1ELb0ELb1ELb0ELb0ELb1ELb1ELb0ELb0EEENS1_21CollectiveEpilogueFwdINS6_IJSA_SB_SA_EEES9_SD_SF_Li384ELb1ELb1ELb0ELb0EEENS1_36VarlenDynamicPersistentTileSchedulerILi192ELi192ELi384ELi128ELb0ELb1ELb1ELb0ELb1ELb1EEEEEEEEEvNT_6ParamsE --------------------------
	.section	.nv.shared._ZN7cutlass13device_kernelIN5flash11enable_sm90INS1_16FlashAttnFwdSm90INS1_25CollectiveMainloopFwdSm90ILi2EN4cute5tupleIJNS5_1CILi1EEES8_S8_EEENS6_IJNS7_ILi192EEESA_NS7_ILi64EEEEEELi64ENS_6half_tEfNS_4arch4Sm90ELb0ELb0ELb0ELb1ELb0ELb1ELb0ELb0ELb1ELb1ELb0ELb0EEENS1_21CollectiveEpilogueFwdINS6_IJSA_SB_SA_EEES9_SD_SF_Li384ELb1ELb1ELb0ELb0EEENS1_36VarlenDynamicPersistentTileSchedulerILi192ELi192ELi384ELi128ELb0ELb1ELb1ELb0ELb1ELb1EEEEEEEEEvNT_6ParamsE,"aw",@nobits
	.sectionflags	@""
	.align	16
	.zero		1024


//--------------------- .nv.shared._ZN7cutlass13device_kernelIN5flash11enable_sm90INS1_16FlashAttnFwdSm90INS1_25CollectiveMainloopFwdSm90ILi2EN4cute5tupleIJNS5_1CILi1EEES8_S8_EEENS6_IJNS7_ILi192EEENS7_ILi128EEENS7_ILi64EEEEEELi64ENS_6half_tEfNS_4arch4Sm90ELb0ELb1ELb0ELb0ELb0ELb0ELb0ELb1ELb1ELb1ELb0ELb0EEENS1_21CollectiveEpilogueFwdINS6_IJSA_SC_SB_EEES9_SE_SG_Li384ELb0ELb1ELb0ELb0EEENS1_30DynamicPersistentTileSchedulerILi384ELi128ELb0ELb1ELb1EEEEEEEEEvNT_6ParamsE --------------------------
	.section	.nv.shared._ZN7cutlass13device_kernelIN5flash11enable_sm90INS1_16FlashAttnFwdSm90INS1_25CollectiveMainloopFwdSm90ILi2EN4cute5tupleIJNS5_1CILi1EEES8_S8_EEENS6_IJNS7_ILi192EEENS7_ILi128EEENS7_ILi64EEEEEELi64ENS_6half_tEfNS_4arch4Sm90ELb0ELb1ELb0ELb0ELb0ELb0ELb0ELb1ELb1ELb1ELb0ELb0EEENS1_21CollectiveEpilogueFwdINS6_IJSA_SC_SB_EEES9_SE_SG_Li384ELb0ELb1ELb0ELb0EEENS1_30DynamicPersistentTileSchedulerILi384ELi128ELb0ELb1ELb1EEEEEEEEEvNT_6ParamsE,"aw",@nobits
	.sectionflags	@""
	.align	16
	.zero		1024


//--------------------- .nv.shared._ZN7cutlass13device_kernelIN5flash11enable_sm90INS1_16FlashAttnFwdSm90INS1_25CollectiveMainloopFwdSm90ILi2EN4cute5tupleIJNS5_1CILi1EEES8_S8_EEENS6_IJNS7_ILi192EEENS7_ILi128EEENS7_ILi64EEEEEELi64ENS_6half_tEfNS_4arch4Sm90ELb0ELb1ELb0ELb1ELb0ELb0ELb0ELb1ELb1ELb1ELb0ELb0EEENS1_21CollectiveEpilogueFwdINS6_IJSA_SC_SB_EEES9_SE_SG_Li384ELb1ELb1ELb0ELb0EEENS1_36VarlenDynamicPersistentTileSchedulerILi192ELi128ELi384ELi128ELb0ELb1ELb1ELb1ELb0ELb1EEEEEEEEEvNT_6ParamsE --------------------------
	.section	.nv.shared._ZN7cutlass13device_kernelIN5flash11enable_sm90INS1_16FlashAttnFwdSm90INS1_25CollectiveMainloopFwdSm90ILi2EN4cute5tupleIJNS5_1CILi1EEES8_S8_EEENS6_IJNS7_ILi192EEENS7_ILi128EEENS7_ILi64EEEEEELi64ENS_6half_tEfNS_4arch4Sm90ELb0ELb1ELb0ELb1ELb0ELb0ELb0ELb1ELb1ELb1ELb0ELb0EEENS1_21CollectiveEpilogueFwdINS6_IJSA_SC_SB_EEES9_SE_SG_Li384ELb1ELb1ELb0ELb0EEENS1_36VarlenDynamicPersistentTileSchedulerILi192ELi128ELi384ELi128ELb0ELb1ELb1ELb1ELb0ELb1EEEEEEEEEvNT_6ParamsE,"aw",@nobits
	.sectionflags	@""
	.align	16
	.zero		1024


//--------------------- .nv.shared._ZN7cutlass13device_kernelIN5flash11enable_sm90INS1_16FlashAttnFwdSm90INS1_25CollectiveMainloopFwdSm90ILi2EN4cute5tupleIJNS5_1CILi1EEES8_S8_EEENS6_IJNS7_ILi192EEENS7_ILi128EEENS7_ILi64EEEEEELi64ENS_6half_tEfNS_4arch4Sm90ELb0ELb1ELb0ELb1ELb0ELb1ELb0ELb1ELb1ELb1ELb0ELb0EEENS1_21CollectiveEpilogueFwdINS6_IJSA_SC_SB_EEES9_SE_SG_Li384ELb1ELb1ELb0ELb0EEENS1_36VarlenDynamicPersistentTileSchedulerILi192ELi128ELi384ELi128ELb0ELb1ELb1ELb1ELb0ELb1EEEEEEEEEvNT_6ParamsE --------------------------
	.section	.nv.shared._ZN7cutlass13device_kernelIN5flash11enable_sm90INS1_16FlashAttnFwdSm90INS1_25CollectiveMainloopFwdSm90ILi2EN4cute5tupleIJNS5_1CILi1EEES8_S8_EEENS6_IJNS7_ILi192EEENS7_ILi128EEENS7_ILi64EEEEEELi64ENS_6half_tEfNS_4arch4Sm90ELb0ELb1ELb0ELb1ELb0ELb1ELb0ELb1ELb1ELb1ELb0ELb0EEENS1_21CollectiveEpilogueFwdINS6_IJSA_SC_SB_EEES9_SE_SG_Li384ELb1ELb1ELb0ELb0EEENS1_36VarlenDynamicPersistentTileSchedulerILi192ELi128ELi384ELi128ELb0ELb1ELb1ELb1ELb0ELb1EEEEEEEEEvNT_6ParamsE,"aw",@nobits
	.sectionflags	@""
	.align	16
	.zero		1024


//--------------------- .nv.shared._ZN7cutlass13device_kernelIN5flash11enable_sm90INS1_16FlashAttnFwdSm90INS1_25CollectiveMainloopFwdSm90ILi2EN4cute5tupleIJNS5_1CILi1EEES8_S8_EEENS6_IJNS7_ILi192EEENS7_ILi128EEENS7_ILi64EEEEEELi64ENS_6half_tEfNS_4arch4Sm90ELb1ELb0ELb0ELb0ELb0ELb0ELb0ELb1ELb1ELb1ELb0ELb0EEENS1_21CollectiveEpilogueFwdINS6_IJSA_SC_SB_EEES9_SE_SG_Li384ELb0ELb1ELb0ELb0EEENS1_30DynamicPersistentTileSchedulerILi384ELi128ELb0ELb1ELb1EEEEEEEEEvNT_6ParamsE --------------------------
	.section	.nv.shared._ZN7cutlass13device_kernelIN5flash11enable_sm90INS1_16FlashAttnFwdSm90INS1_25CollectiveMainloopFwdSm90ILi2EN4cute5tupleIJNS5_1CILi1EEES8_S8_EEENS6_IJNS7_ILi192EEENS7_ILi128EEENS7_ILi64EEEEEELi64ENS_6half_tEfNS_4arch4Sm90ELb1ELb0ELb0ELb0ELb0ELb0ELb0ELb1ELb1ELb1ELb0ELb0EEENS1_21CollectiveEpilogueFwdINS6_IJSA_SC_SB_EEES9_SE_SG_Li384ELb0ELb1ELb0ELb0EEENS1_30DynamicPersistentTileSchedulerILi384ELi128ELb0ELb1ELb1EEEEEEEEEvNT_6ParamsE,"aw",@nobits
	.sectionflags	@""
	.align	16
	.zero		1024


//--------------------- .nv.shared._ZN7cutlass13device_kernelIN5flash11enable_sm90INS1_16FlashAttnFwdSm90INS1_25CollectiveMainloopFwdSm90ILi2EN4cute5tupleIJNS5_1CILi1EEES8_S8_EEENS6_IJNS7_ILi192EEENS7_ILi128EEENS7_ILi64EEEEEELi64ENS_6half_tEfNS_4arch4Sm90ELb1ELb0ELb0ELb1ELb0ELb0ELb0ELb1ELb1ELb1ELb0ELb0EEENS1_21CollectiveEpilogueFwdINS6_IJSA_SC_SB_EEES9_SE_SG_Li384ELb1ELb1ELb0ELb0EEENS1_36VarlenDynamicPersistentTileSchedulerILi192ELi128ELi384ELi128ELb0ELb1ELb1ELb1ELb1ELb1EEEEEEEEEvNT_6ParamsE --------------------------
	.section	.nv.shared._ZN7cutlass13device_kernelIN5flash11enable_sm90INS1_16FlashAttnFwdSm90INS1_25CollectiveMainloopFwdSm90ILi2EN4cute5tupleIJNS5_1CILi1EEES8_S8_EEENS6_IJNS7_ILi192EEENS7_ILi128EEENS7_ILi64EEEEEELi64ENS_6half_tEfNS_4arch4Sm90ELb1ELb0ELb0ELb1ELb0ELb0ELb0ELb1ELb1ELb1ELb0ELb0EEENS1_21CollectiveEpilogueFwdINS6_IJSA_SC_SB_EEES9_SE_SG_Li384ELb1ELb1ELb0ELb0EEENS1_36VarlenDynamicPersistentTileSchedulerILi192ELi128ELi384ELi128ELb0ELb1ELb1ELb1ELb1ELb1EEEEEEEEEvNT_6ParamsE,"aw",@nobits
	.sectionflags	@""
	.align	16
	.zero		1024


//--------------------- .nv.shared._ZN7cutlass13device_kernelIN5flash11enable_sm90INS1_16FlashAttnFwdSm90INS1_25CollectiveMainloopFwdSm90ILi2EN4cute5tupleIJNS5_1CILi1EEES8_S8_EEENS6_IJNS7_ILi192EEENS7_ILi128EEENS7_ILi64EEEEEELi64ENS_6half_tEfNS_4arch4Sm90ELb1ELb0ELb0ELb1ELb0ELb1ELb0ELb1ELb1ELb1ELb0ELb0EEENS1_21CollectiveEpilogueFwdINS6_IJSA_SC_SB_EEES9_SE_SG_Li384ELb1ELb1ELb0ELb0EEENS1_36VarlenDynamicPersistentTileSchedulerILi192ELi128ELi384ELi128ELb0ELb1ELb1ELb1ELb1ELb1EEEEEEEEEvNT_6ParamsE --------------------------
	.section	.nv.shared._ZN7cutlass13device_kernelIN5flash11enable_sm90INS1_16FlashAttnFwdSm90INS1_25CollectiveMainloopFwdSm90ILi2EN4cute5tupleIJNS5_1CILi1EEES8_S8_EEENS6_IJNS7_ILi192EEENS7_ILi128EEENS7_ILi64EEEEEELi64ENS_6half_tEfNS_4arch4Sm90ELb1ELb0ELb0ELb1ELb0ELb1ELb0ELb1ELb1ELb1ELb0ELb0EEENS1_21CollectiveEpilogueFwdINS6_IJSA_SC_SB_EEES9_SE_SG_Li384ELb1ELb1ELb0ELb0EEENS1_36VarlenDynamicPersistentTileSchedulerILi192ELi128ELi384ELi128ELb0ELb1ELb1ELb1ELb1ELb1EEEEEEEEEvNT_6ParamsE,"aw",@nobits
	.sectionflags	@""
	.align	16
	.zero		1024


//--------------------- .nv.constant0._ZN7cutlass13device_kernelIN5flash11enable_sm90INS1_16FlashAttnFwdSm90INS1_25CollectiveMainloopFwdSm90ILi2EN4cute5tupleIJNS5_1CILi1EEES8_S8_EEENS6_IJNS7_ILi128EEENS7_ILi80EEENS7_ILi256EEEEEELi256ENS_6half_tEfNS_4arch4Sm90ELb0ELb0ELb0ELb0ELb0ELb0ELb0ELb1ELb1ELb1ELb0ELb0EEENS1_21CollectiveEpilogueFwdINS6_IJSA_SC_SB_EEES9_SE_SG_Li256ELb0ELb1ELb0ELb0EEENS1_29StaticPersistentTileSchedulerILb0EEEEEEEEEvNT_6ParamsE --------------------------
	.section	.nv.constant0._ZN7cutlass13device_kernelIN5flash11enable_sm90INS1_16FlashAttnFwdSm90INS1_25CollectiveMainloopFwdSm90ILi2EN4cute5tupleIJNS5_1CILi1EEES8_S8_EEENS6_IJNS7_ILi128EEENS7_ILi80EEENS7_ILi256EEEEEELi256ENS_6half_tEfNS_4arch4Sm90ELb0ELb0ELb0ELb0ELb0ELb0ELb0ELb1ELb1ELb1ELb0ELb0EEENS1_21CollectiveEpilogueFwdINS6_IJSA_SC_SB_EEES9_SE_SG_Li256ELb0ELb1ELb0ELb0EEENS1_29StaticPersistentTileSchedulerILb0EEEEEEEEEvNT_6ParamsE,"a",@progbits
	.sectionflags	@""
	.align	4
.nv.constant0._ZN7cutlass13device_kernelIN5flash11enable_sm90INS1_16FlashAttnFwdSm90INS1_25CollectiveMainloopFwdSm90ILi2EN4cute5tupleIJNS5_1CILi1EEES8_S8_EEENS6_IJNS7_ILi128EEENS7_ILi80EEENS7_ILi256EEEEEELi256ENS_6half_tEfNS_4arch4Sm90ELb0ELb0ELb0ELb0ELb0ELb0ELb0ELb1ELb1ELb1ELb0ELb0EEENS1_21CollectiveEpilogueFwdINS6_IJSA_SC_SB_EEES9_SE_SG_Li256ELb0ELb1ELb0ELb0EEENS1_29StaticPersistentTileSchedulerILb0EEEEEEEEEvNT_6ParamsE:
	.zero		3200


//--------------------- .nv.constant0._ZN7cutlass13device_kernelIN5flash11enable_sm90INS1_16FlashAttnFwdSm90INS1_25CollectiveMainloopFwdSm90ILi2EN4cute5tupleIJNS5_1CILi2EEENS7_ILi1EEES9_EEENS6_IJNS7_ILi128EEENS7_ILi80EEENS7_ILi256EEEEEELi256ENS_6half_tEfNS_4arch4Sm90ELb0ELb0ELb0ELb0ELb0ELb0ELb0ELb1ELb1ELb1ELb0ELb0EEENS1_21CollectiveEpilogueFwdINS6_IJSB_SD_SC_EEESA_SF_SH_Li256ELb0ELb1ELb0ELb0EEENS1_29StaticPersistentTileSchedulerILb0EEEEEEEEEvNT_6ParamsE --------------------------
	.section	.nv.constant0._ZN7cutlass13device_kernelIN5flash11enable_sm90INS1_16FlashAttnFwdSm90INS1_25CollectiveMainloopFwdSm90ILi2EN4cute5tupleIJNS5_1CILi2EEENS7_ILi1EEES9_EEENS6_IJNS7_ILi128EEENS7_ILi80EEENS7_ILi256EEEEEELi256ENS_6half_tEfNS_4arch4Sm90ELb0ELb0ELb0ELb0ELb0ELb0ELb0ELb1ELb1ELb1ELb0ELb0EEENS1_21CollectiveEpilogueFwdINS6_IJSB_SD_SC_EEESA_SF_SH_Li256ELb0ELb1ELb0ELb0EEENS1_29StaticPersistentTileSchedulerILb0EEEEEEEEEvNT_6ParamsE,"a",@progbits
	.sectionflags	@""
	.align	4
.nv.constant0._ZN7cutlass13device_kernelIN5flash11enable_sm90INS1_16FlashAttnFwdSm90INS1_25CollectiveMainloopFwdSm90ILi2EN4cute5tupleIJNS5_1CILi2EEENS7_ILi1EEES9_EEENS6_IJNS7_ILi128EEENS7_ILi80EEENS7_ILi256EEEEEELi256ENS_6half_tEfNS_4arch4Sm90ELb0ELb0ELb0ELb0ELb0ELb0ELb0ELb1ELb1ELb1ELb0ELb0EEENS1_21CollectiveEpilogueFwdINS6_IJSB_SD_SC_EEESA_SF_SH_Li256ELb0ELb1ELb0ELb0EEENS1_29StaticPersistentTileSchedulerILb0EEEEEEEEEvNT_6ParamsE:
	.zero		3200


//--------------------- .nv.constant0._ZN7cutlass13device_kernelIN5flash11enable_sm90INS1_16FlashAttnFwdSm90INS1_25CollectiveMainloopFwdSm90ILi2EN4cute5tupleIJNS5_1CILi1EEES8_S8_EEENS6_IJNS7_ILi128EEENS7_ILi80EEENS7_ILi256EEEEEELi256ENS_6half_tEfNS_4arch4Sm90ELb0ELb0ELb0ELb1ELb0ELb0ELb0ELb1ELb1ELb1ELb0ELb0EEENS1_21CollectiveEpilogueFwdINS6_IJSA_SC_SB_EEES9_SE_SG_Li256ELb1ELb1ELb0ELb0EEENS1_36VarlenDynamicPersistentTileSchedulerILi128ELi80ELi256ELi128ELb0ELb1ELb1ELb0ELb1ELb1EEEEEEEEEvNT_6ParamsE --------------------------
	.section	.nv.constant0._ZN7cutlass13device_kernelIN5flash11enable_sm90INS1_16FlashAttnFwdSm90INS1_25CollectiveMainloopFwdSm90ILi2EN4cute5tupleIJNS5_1CILi1EEES8_S8_EEENS6_IJNS7_ILi128EEENS7_ILi80EEENS7_ILi256EEEEEELi256ENS_6half_tEfNS_4arch4Sm90ELb0ELb0ELb0ELb1ELb0ELb0ELb0ELb1ELb1ELb1ELb0ELb0EEENS1_21CollectiveEpilogueFwdINS6_IJSA_SC_SB_EEES9_SE_SG_Li256ELb1ELb1ELb0ELb0EEENS1_36VarlenDynamicPersistentTileSchedulerILi128ELi80ELi256ELi128ELb0ELb1ELb1ELb0ELb1ELb1EEEEEEEEEvNT_6ParamsE,"a",@progbits
	.sectionflags	@""
	.align	4
.nv.constant0._ZN7cutlass13device_kernelIN5flash11enable_sm90INS1_16FlashAttnFwdSm90INS1_25CollectiveMainloopFwdSm90ILi2EN4cute5tupleIJNS5_1CILi1EEES8_S8_EEENS6_IJNS7_ILi128EEENS7_ILi80EEENS7_ILi256EEEEEELi256ENS_6half_tEfNS_4arch4Sm90ELb0ELb0ELb0ELb1ELb0ELb0ELb0ELb1ELb1ELb1ELb0ELb0EEENS1_21CollectiveEpilogueFwdINS6_IJSA_SC_SB_EEES9_SE_SG_Li256ELb1ELb1ELb0ELb0EEENS1_36VarlenDynamicPersistentTileSchedulerILi128ELi80ELi256ELi128ELb0ELb1ELb1ELb0ELb1ELb1EEEEEEEEEvNT_6ParamsE:
	.zero		3328


//--------------------- .nv.constant0._ZN7cutlass13device_kernelIN5flash11enable_sm90INS1_16FlashAttnFwdSm90INS1_25CollectiveMainloopFwdSm90ILi2EN4cute5tupleIJNS5_1CILi1EEES8_S8_EEENS6_IJNS7_ILi128EEENS7_ILi80EEENS7_ILi256EEEEEELi256ENS_6half_tEfNS_4arch4Sm90ELb0ELb0ELb0ELb1ELb0ELb1ELb0ELb1ELb1ELb1ELb0ELb0EEENS1_21CollectiveEpilogueFwdINS6_IJSA_SC_SB_EEES9_SE_SG_Li256ELb1ELb1ELb0ELb0EEENS1_36VarlenDynamicPersistentTileSchedulerILi128ELi80ELi256ELi128ELb0ELb1ELb1ELb0ELb1ELb1EEEEEEEEEvNT_6ParamsE --------------------------
	.section	.nv.constant0._ZN7cutlass13device_kernelIN5flash11enable_sm90INS1_16FlashAttnFwdSm90INS1_25CollectiveMainloopFwdSm90ILi2EN4cute5tupleIJNS5_1CILi1EEES8_S8_EEENS6_IJNS7_ILi128EEENS7_ILi80EEENS7_ILi256EEEEEELi256ENS_6half_tEfNS_4arch4Sm90ELb0ELb0ELb0ELb1ELb0ELb1ELb0ELb1ELb1ELb1ELb0ELb0EEENS1_21CollectiveEpilogueFwdINS6_IJSA_SC_SB_EEES9_SE_SG_Li256ELb1ELb1ELb0ELb0EEENS1_36VarlenDynamicPersistentTileSchedulerILi128ELi80ELi256ELi128ELb0ELb1ELb1ELb0ELb1ELb1EEEEEEEEEvNT_6ParamsE,"a",@progbits
	.sectionflags	@""
	.align	4
.nv.constant0._ZN7cutlass13device_kernelIN5flash11enable_sm90INS1_16FlashAttnFwdSm90INS1_25CollectiveMainloopFwdSm90ILi2EN4cute5tupleIJNS5_1CILi1EEES8_S8_EEENS6_IJNS7_ILi128EEENS7_ILi80EEENS7_ILi256EEEEEELi256ENS_6half_tEfNS_4arch4Sm90ELb0ELb0ELb0ELb1ELb0ELb1ELb0ELb1ELb1ELb1ELb0ELb0EEENS1_21CollectiveEpilogueFwdINS6_IJSA_SC_SB_EEES9_SE_SG_Li256ELb1ELb1ELb0ELb0EEENS1_36VarlenDynamicPersistentTileSchedulerILi128ELi80ELi256ELi128ELb0ELb1ELb1ELb0ELb1ELb1EEEEEEEEEvNT_6ParamsE:
	.zero		3328


//--------------------- .nv.constant0._ZN7cutlass13device_kernelIN5flash11enable_sm90INS1_16FlashAttnFwdSm90INS1_25CollectiveMainloopFwdSm90ILi2EN4cute5tupleIJNS5_1CILi1EEES8_S8_EEENS6_IJNS7_ILi128EEENS7_ILi64EEENS7_ILi256EEEEEELi256ENS_6half_tEfNS_4arch4Sm90ELb0ELb1ELb0ELb0ELb0ELb0ELb0ELb1ELb1ELb1ELb0ELb0EEENS1_21CollectiveEpilogueFwdINS6_IJSA_SC_SB_EEES9_SE_SG_Li256ELb0ELb1ELb0ELb0EEENS1_30DynamicPersistentTileSchedulerILi256ELi128ELb0ELb1ELb1EEEEEEEEEvNT_6ParamsE --------------------------
	.section	.nv.constant0._ZN7cutlass13device_kernelIN5flash11enable_sm90INS1_16FlashAttnFwdSm90INS1_25CollectiveMainloopFwdSm90ILi2EN4cute5tupleIJNS5_1CILi1EEES8_S8_EEENS6_IJNS7_ILi128EEENS7_ILi64EEENS7_ILi256EEEEEELi256ENS_6half_tEfNS_4arch4Sm90ELb0ELb1ELb0ELb0ELb0ELb0ELb0ELb1ELb1ELb1ELb0ELb0EEENS1_21CollectiveEpilogueFwdINS6_IJSA_SC_SB_EEES9_SE_SG_Li256ELb0ELb1ELb0ELb0EEENS1_30DynamicPersistentTileSchedulerILi256ELi128ELb0ELb1ELb1EEEEEEEEEvNT_6ParamsE,"a",@progbits
	.sectionflags	@""
	.align	4
.nv.constant0._ZN7cutlass13device_kernelIN5flash11enable_sm90INS1_16FlashAttnFwdSm90INS1_25CollectiveMainloopFwdSm90ILi2EN4cute5tupleIJNS5_1CILi1EEES8_S8_EEENS6_IJNS7_ILi128EEENS7_ILi64EEENS7_ILi256EEEEEELi256ENS_6half_tEfNS_4arch4Sm90ELb0ELb1ELb0ELb0ELb0ELb0ELb0ELb1ELb1ELb1ELb0ELb0EEENS1_21CollectiveEpilogueFwdINS6_IJSA_SC_SB_EEES9_SE_SG_Li256ELb0ELb1ELb0ELb0EEENS1_30DynamicPersistentTileSchedulerILi256ELi128ELb0ELb1ELb1EEEEEEEEEvNT_6ParamsE:
	.zero		3328


//--------------------- .nv.constant0._ZN7cutlass13device_kernelIN5flash11enable_sm90INS1_16FlashAttnFwdSm90INS1_25CollectiveMainloopFwdSm90ILi2EN4cute5tupleIJNS5_1CILi1EEES8_S8_EEENS6_IJNS7_ILi128EEENS7_ILi64EEENS7_ILi256EEEEEELi256ENS_6half_tEfNS_4arch4Sm90ELb0ELb1ELb0ELb1ELb0ELb0ELb0ELb1ELb1ELb1ELb0ELb0EEENS1_21CollectiveEpilogueFwdINS6_IJSA_SC_SB_EEES9_SE_SG_Li256ELb1ELb1ELb0ELb0EEENS1_36VarlenDynamicPersistentTileSchedulerILi128ELi64ELi256ELi128ELb0ELb1ELb1ELb1ELb0ELb1EEEEEEEEEvNT_6ParamsE --------------------------
	.section	.nv.constant0._ZN7cutlass13device_kernelIN5flash11enable_sm90INS1_16FlashAttnFwdSm90INS1_25CollectiveMainloopFwdSm90ILi2EN4cute5tupleIJNS5_1CILi1EEES8_S8_EEENS6_IJNS7_ILi128EEENS7_ILi64EEENS7_ILi256EEEEEELi256ENS_6half_tEfNS_4arch4Sm90ELb0ELb1ELb0ELb1ELb0ELb0ELb0ELb1ELb1ELb1ELb0ELb0EEENS1_21CollectiveEpilogueFwdINS6_IJSA_SC_SB_EEES9_SE_SG_Li256ELb1ELb1ELb0ELb0EEENS1_36VarlenDynamicPersistentTileSchedulerILi128ELi64ELi256ELi128ELb0ELb1ELb1ELb1ELb0ELb1EEEEEEEEEvNT_6ParamsE,"a",@progbits
	.sectionflags	@""
	.align	4
.nv.constant0._ZN7cutlass13device_kernelIN5flash11enable_sm90INS1_16FlashAttnFwdSm90INS1_25CollectiveMainloopFwdSm90ILi2EN4cute5tupleIJNS5_1CILi1EEES8_S8_EEENS6_IJNS7_ILi128EEENS7_ILi64EEENS7_ILi256EEEEEELi256ENS_6half_tEfNS_4arch4Sm90ELb0ELb1ELb0ELb1ELb0ELb0ELb0ELb1ELb1ELb1ELb0ELb0EEENS1_21CollectiveEpilogueFwdINS6_IJSA_SC_SB_EEES9_SE_SG_Li256ELb1ELb1ELb0ELb0EEENS1_36VarlenDynamicPersistentTileSchedulerILi128ELi64ELi256ELi128ELb0ELb1ELb1ELb1ELb0ELb1EEEEEEEEEvNT_6ParamsE:
	.zero		3328


//--------------------- .nv.constant0._ZN7cutlass13device_kernelIN5flash11enable_sm90INS1_16FlashAttnFwdSm90INS1_25CollectiveMainloopFwdSm90ILi2EN4cute5tupleIJNS5_1CILi1EEES8_S8_EEENS6_IJNS7_ILi128EEENS7_ILi64EEENS7_ILi256EEEEEELi256ENS_6half_tEfNS_4arch4Sm90ELb0ELb1ELb0ELb1ELb0ELb1ELb0ELb1ELb1ELb1ELb0ELb0EEENS1_21CollectiveEpilogueFwdINS6_IJSA_SC_SB_EEES9_SE_SG_Li256ELb1ELb1ELb0ELb0EEENS1_36VarlenDynamicPersistentTileSchedulerILi128ELi64ELi256ELi128ELb0ELb1ELb1ELb1ELb0ELb1EEEEEEEEEvNT_6ParamsE --------------------------
	.section	.nv.constant0._ZN7cutlass13device_kernelIN5flash11enable_sm90INS1_16FlashAttnFwdSm90INS1_25CollectiveMainloopFwdSm90ILi2EN4cute5tupleIJNS5_1CILi1EEES8_S8_EEENS6_IJNS7_ILi128EEENS7_ILi64EEENS7_ILi256EEEEEELi256ENS_6half_tEfNS_4arch4Sm90ELb0ELb1ELb0ELb1ELb0ELb1ELb0ELb1ELb1ELb1ELb0ELb0EEENS1_21CollectiveEpilogueFwdINS6_IJSA_SC_SB_EEES9_SE_SG_Li256ELb1ELb1ELb0ELb0EEENS1_36VarlenDynamicPersistentTileSchedulerILi128ELi64ELi256ELi128ELb0ELb1ELb1ELb1ELb0ELb1EEEEEEEEEvNT_6ParamsE,"a",@progbits
	.sectionflags	@""
	.align	4
.nv.constant0._ZN7cutlass13device_kernelIN5flash11enable_sm90INS1_16FlashAttnFwdSm90INS1_25CollectiveMainloopFwdSm90ILi2EN4cute5tupleIJNS5_1CILi1EEES8_S8_EEENS6_IJNS7_ILi128EEENS7_ILi64EEENS7_ILi256EEEEEELi256ENS_6half_tEfNS_4arch4Sm90ELb0ELb1ELb0ELb1ELb0ELb1ELb0ELb1ELb1ELb1ELb0ELb0EEENS1_21CollectiveEpilogueFwdINS6_IJSA_SC_SB_EEES9_SE_SG_Li256ELb1ELb1ELb0ELb0EEENS1_36VarlenDynamicPersistentTileSchedulerILi128ELi64ELi256ELi128ELb0ELb1ELb1ELb1ELb0ELb1EEEEEEEEEvNT_6ParamsE:
	.zero		3328


//--------------------- .nv.constant0._ZN7cutlass13device_kernelIN5flash11enable_sm90INS1_16FlashAttnFwdSm90INS1_25CollectiveMainloopFwdSm90ILi2EN4cute5tupleIJNS5_1CILi1EEES8_S8_EEENS6_IJNS7_ILi128EEENS7_ILi80EEENS7_ILi256EEEEEELi256ENS_6half_tEfNS_4arch4Sm90ELb1ELb0ELb0ELb0ELb0ELb0ELb0ELb1ELb1ELb1ELb0ELb0EEENS1_21CollectiveEpilogueFwdINS6_IJSA_SC_SB_EEES9_SE_SG_Li256ELb0ELb1ELb0ELb0EEENS1_30DynamicPersistentTileSchedulerILi256ELi128ELb0ELb1ELb1EEEEEEEEEvNT_6ParamsE --------------------------
	.section	.nv.constant0._ZN7cutlass13device_kernelIN5flash11enable_sm90INS1_16FlashAttnFwdSm90INS1_25CollectiveMainloopFwdSm90ILi2EN4cute5tupleIJNS5_1CILi1EEES8_S8_EEENS6_IJNS7_ILi128EEENS7_ILi80EEENS7_ILi256EEEEEELi256ENS_6half_tEfNS_4arch4Sm90ELb1ELb0ELb0ELb0ELb0ELb0ELb0ELb1ELb1ELb1ELb0ELb0EEENS1_21CollectiveEpilogueFwdINS6_IJSA_SC_SB_EEES9_SE_SG_Li256ELb0ELb1ELb0ELb0EEENS1_30DynamicPersistentTileSchedulerILi256ELi128ELb0ELb1ELb1EEEEEEEEEvNT_6ParamsE,"a",@progbits
	.sectionflags	@""
	.align	4
.nv.constant0._ZN7cutlass13device_kernelIN5flash11enable_sm90INS1_16FlashAttnFwdSm90INS1_25CollectiveMainloopFwdSm90ILi2EN4cute5tupleIJNS5_1CILi1EEES8_S8_EEENS6_IJNS7_ILi128EEENS7_ILi80EEENS7_ILi256EEEEEELi256ENS_6half_tEfNS_4arch4Sm90ELb1ELb0ELb0ELb0ELb0ELb0ELb0ELb1ELb1ELb1ELb0ELb0EEENS1_21CollectiveEpilogueFwdINS6_IJSA_SC_SB_EEES9_SE_SG_Li256ELb0ELb1ELb0ELb0EEENS1_30DynamicPersistentTileSchedulerILi256ELi128ELb0ELb1ELb1EEEEEEEEEvNT_6ParamsE:
	.zero		3328


//--------------------- .nv.constant0._ZN7cutlass13device_kernelIN5flash11enable_sm90INS1_16FlashAttnFwdSm90INS1_25CollectiveMainloopFwdSm90ILi2EN4cute5tupleIJNS5_1CILi1EEES8_S8_EEENS6_IJNS7_ILi128EEENS7_ILi80EEENS7_ILi256EEEEEELi256ENS_6half_tEfNS_4arch4Sm90ELb1ELb0ELb0ELb1ELb0ELb0ELb0ELb1ELb1ELb1ELb0ELb0EEENS1_21CollectiveEpilogueFwdINS6_IJSA_SC_SB_EEES9_SE_SG_Li256ELb1ELb1ELb0ELb0EEENS1_36VarlenDynamicPersistentTileSchedulerILi128ELi80ELi256ELi128ELb0ELb1ELb1ELb1ELb1ELb1EEEEEEEEEvNT_6ParamsE --------------------------
	.section	.nv.constant0._ZN7cutlass13device_kernelIN5flash11enable_sm90INS1_16FlashAttnFwdSm90INS1_25CollectiveMainloopFwdSm90ILi2EN4cute5tupleIJNS5_1CILi1EEES8_S8_EEENS6_IJNS7_ILi128EEENS7_ILi80EEENS7_ILi256EEEEEELi256ENS_6half_tEfNS_4arch4Sm90ELb1ELb0ELb0ELb1ELb0ELb0ELb0ELb1ELb1ELb1ELb0ELb0EEENS1_21CollectiveEpilogueFwdINS6_IJSA_SC_SB_EEES9_SE_SG_Li256ELb1ELb1ELb0ELb0EEENS1_36VarlenDynamicPersistentTileSchedulerILi128ELi80ELi256ELi128ELb0ELb1ELb1ELb1ELb1ELb1EEEEEEEEEvNT_6ParamsE,"a",@progbits
	.sectionflags	@""
	.align	4
.nv.constant0._ZN7cutlass13device_kernelIN5flash11enable_sm90INS1_16FlashAttnFwdSm90INS1_25CollectiveMainloopFwdSm90ILi2EN4cute5tupleIJNS5_1CILi1EEES8_S8_EEENS6_IJNS7_ILi128EEENS7_ILi80EEENS7_ILi256EEEEEELi256ENS_6half_tEfNS_4arch4Sm90ELb1ELb0ELb0ELb1ELb0ELb0ELb0ELb1ELb1ELb1ELb0ELb0EEENS1_21CollectiveEpilogueFwdINS6_IJSA_SC_SB_EEES9_SE_SG_Li256ELb1ELb1ELb0ELb0EEENS1_36VarlenDynamicPersistentTileSchedulerILi128ELi80ELi256ELi128ELb0ELb1ELb1ELb1ELb1ELb1EEEEEEEEEvNT_6ParamsE:
	.zero		3328


//--------------------- .nv.constant0._ZN7cutlass13device_kernelIN5flash11enable_sm90INS1_16FlashAttnFwdSm90INS1_25CollectiveMainloopFwdSm90ILi2EN4cute5tupleIJNS5_1CILi1EEES8_S8_EEENS6_IJNS7_ILi128EEENS7_ILi80EEENS7_ILi256EEEEEELi256ENS_6half_tEfNS_4arch4Sm90ELb1ELb0ELb0ELb1ELb0ELb1ELb0ELb1ELb1ELb1ELb0ELb0EEENS1_21CollectiveEpilogueFwdINS6_IJSA_SC_SB_EEES9_SE_SG_Li256ELb1ELb1ELb0ELb0EEENS1_36VarlenDynamicPersistentTileSchedulerILi128ELi80ELi256ELi128ELb0ELb1ELb1ELb1ELb1ELb1EEEEEEEEEvNT_6ParamsE --------------------------
	.section	.nv.constant0._ZN7cutlass13device_kernelIN5flash11enable_sm90INS1_16FlashAttnFwdSm90INS1_25CollectiveMainloopFwdSm90ILi2EN4cute5tupleIJNS5_1CILi1EEES8_S8_EEENS6_IJNS7_ILi128EEENS7_ILi80EEENS7_ILi256EEEEEELi256ENS_6half_tEfNS_4arch4Sm90ELb1ELb0ELb0ELb1ELb0ELb1ELb0ELb1ELb1ELb1ELb0ELb0EEENS1_21CollectiveEpilogueFwdINS6_IJSA_SC_SB_EEES9_SE_SG_Li256ELb1ELb1ELb0ELb0EEENS1_36VarlenDynamicPersistentTileSchedulerILi128ELi80ELi256ELi128ELb0ELb1ELb1ELb1ELb1ELb1EEEEEEEEEvNT_6ParamsE,"a",@progbits
	.sectionflags	@""
	.align	4
.nv.constant0._ZN7cutlass13device_kernelIN5flash11enable_sm90INS1_16FlashAttnFwdSm90INS1_25CollectiveMainloopFwdSm90ILi2EN4cute5tupleIJNS5_1CILi1EEES8_S8_EEENS6_IJNS7_ILi128EEENS7_ILi80EEENS7_ILi256EEEEEELi256ENS_6half_tEfNS_4arch4Sm90ELb1ELb0ELb0ELb1ELb0ELb1ELb0ELb1ELb1ELb1ELb0ELb0EEENS1_21CollectiveEpilogueFwdINS6_IJSA_SC_SB_EEES9_SE_SG_Li256ELb1ELb1ELb0ELb0EEENS1_36VarlenDynamicPersistentTileSchedulerILi128ELi80ELi256ELi128ELb0ELb1ELb1ELb1ELb1ELb1EEEEEEEEEvNT_6ParamsE:
	.zero		3328


//--------------------- .nv.constant0._ZN7cutlass13device_kernelIN5flash11enable_sm90INS1_16FlashAttnFwdSm90INS1_25CollectiveMainloopFwdSm90ILi2EN4cute5tupleIJNS5_1CILi1EEES8_S8_EEENS6_IJNS7_ILi128EEENS7_ILi112EEENS7_ILi192EEEEEELi192ENS_6half_tEfNS_4arch4Sm90ELb0ELb0ELb0ELb0ELb0ELb0ELb0ELb1ELb1ELb1ELb0ELb0EEENS1_21CollectiveEpilogueFwdINS6_IJSA_SC_SB_EEES9_SE_SG_Li256ELb0ELb1ELb0ELb0EEENS1_29StaticPersistentTileSchedulerILb0EEEEEEEEEvNT_6ParamsE --------------------------
	.section	.nv.constant0._ZN7cutlass13device_kernelIN5flash11enable_sm90INS1_16FlashAttnFwdSm90INS1_25CollectiveMainloopFwdSm90ILi2EN4cute5tupleIJNS5_1CILi1EEES8_S8_EEENS6_IJNS7_ILi128EEENS7_ILi112EEENS7_ILi192EEEEEELi192ENS_6half_tEfNS_4arch4Sm90ELb0ELb0ELb0ELb0ELb0ELb0ELb0ELb1ELb1ELb1ELb0ELb0EEENS1_21CollectiveEpilogueFwdINS6_IJSA_SC_SB_EEES9_SE_SG_Li256ELb0ELb1ELb0ELb0EEENS1_29StaticPersistentTileSchedulerILb0EEEEEEEEEvNT_6ParamsE,"a",@progbits
	.sectionflags	@""
	.align	4
.nv.constant0._ZN7cutlass13device_kernelIN5flash11enable_sm90INS1_16FlashAttnFwdSm90INS1_25CollectiveMainloopFwdSm90ILi2EN4cute5tupleIJNS5_1CILi1EEES8_S8_EEENS6_IJNS7_ILi128EEENS7_ILi112EEENS7_ILi192EEEEEELi192ENS_6half_tEfNS_4arch4Sm90ELb0ELb0ELb0ELb0ELb0ELb0ELb0ELb1ELb1ELb1ELb0ELb0EEENS1_21CollectiveEpilogueFwdINS6_IJSA_SC_SB_EEES9_SE_SG_Li256ELb0ELb1ELb0ELb0EEENS1_29StaticPersistentTileSchedulerILb0EEEEEEEEEvNT_6ParamsE:
	.zero		3200


//--------------------- .nv.constant0._ZN7cutlass13device_kernelIN5flash11enable_sm90INS1_16FlashAttnFwdSm90INS1_25CollectiveMainloopFwdSm90ILi2EN4cute5tupleIJNS5_1CILi2EEENS7_ILi1EEES9_EEENS6_IJNS7_ILi128EEENS7_ILi112EEENS7_ILi192EEEEEELi192ENS_6half_tEfNS_4arch4Sm90ELb0ELb0ELb0ELb0ELb0ELb0ELb0ELb1ELb1ELb1ELb0ELb0EEENS1_21CollectiveEpilogueFwdINS6_IJSB_SD_SC_EEESA_SF_SH_Li256ELb0ELb1ELb0ELb0EEENS1_29StaticPersistentTileSchedulerILb0EEEEEEEEEvNT_6ParamsE --------------------------
	.section	.nv.constant0._ZN7cutlass13device_kernelIN5flash11enable_sm90INS1_16FlashAttnFwdSm90INS1_25CollectiveMainloopFwdSm90ILi2EN4cute5tupleIJNS5_1CILi2EEENS7_ILi1EEES9_EEENS6_IJNS7_ILi128EEENS7_ILi112EEENS7_ILi192EEEEEELi192ENS_6half_tEfNS_4arch4Sm90ELb0ELb0ELb0ELb0ELb0ELb0ELb0ELb1ELb1ELb1ELb0ELb0EEENS1_21CollectiveEpilogueFwdINS6_IJSB_SD_SC_EEESA_SF_SH_Li256ELb0ELb1ELb0ELb0EEENS1_29StaticPersistentTileSchedulerILb0EEEEEEEEEvNT_6ParamsE,"a",@progbits
	.sectionflags	@""
	.align	4
.nv.constant0._ZN7cutlass13device_kernelIN5flash11enable_sm90INS1_16FlashAttnFwdSm90INS1_25CollectiveMainloopFwdSm90ILi2EN4cute5tupleIJNS5_1CILi2EEENS7_ILi1EEES9_EEENS6_IJNS7_ILi128EEENS7_ILi112EEENS7_ILi192EEEEEELi192ENS_6half_tEfNS_4arch4Sm90ELb0ELb0ELb0ELb0ELb0ELb0ELb0ELb1ELb1ELb1ELb0ELb0EEENS1_21CollectiveEpilogueFwdINS6_IJSB_SD_SC_EEESA_SF_SH_Li256ELb0ELb1ELb0ELb0EEENS1_29StaticPersistentTileSchedulerILb0EEEEEEEEEvNT_6ParamsE:
	.zero		3200


//--------------------- .nv.constant0._ZN7cutlass13device_kernelIN5flash11enable_sm90INS1_16FlashAttnFwdSm90INS1_25CollectiveMainloopFwdSm90ILi2EN4cute5tupleIJNS5_1CILi1EEES8_S8_EEENS6_IJNS7_ILi128EEENS7_ILi112EEENS7_ILi192EEEEEELi192ENS_6half_tEfNS_4arch4Sm90ELb0ELb0ELb0ELb1ELb0ELb0ELb0ELb1ELb1ELb1ELb0ELb0EEENS1_21CollectiveEpilogueFwdINS6_IJSA_SC_SB_EEES9_SE_SG_Li256ELb1ELb1ELb0ELb0EEENS1_36VarlenDynamicPersistentTileSchedulerILi128ELi112ELi256ELi128ELb0ELb1ELb1ELb0ELb1ELb1EEEEEEEEEvNT_6ParamsE --------------------------
	.section	.nv.constant0._ZN7cutlass13device_kernelIN5flash11enable_sm90INS1_16FlashAttnFwdSm90INS1_25CollectiveMainloopFwdSm90ILi2EN4cute5tupleIJNS5_1CILi1EEES8_S8_EEENS6_IJNS7_ILi128EEENS7_ILi112EEENS7_ILi192EEEEEELi192ENS_6half_tEfNS_4arch4Sm90ELb0ELb0ELb0ELb1ELb0ELb0ELb0ELb1ELb1ELb1ELb0ELb0EEENS1_21CollectiveEpilogueFwdINS6_IJSA_SC_SB_EEES9_SE_SG_Li256ELb1ELb1ELb0ELb0EEENS1_36VarlenDynamicPersistentTileSchedulerILi128ELi112ELi256ELi128ELb0ELb1ELb1ELb0ELb1ELb1EEEEEEEEEvNT_6ParamsE,"a",@progbits
	.sectionflags	@""
	.align	4
.nv.constant0._ZN7cutlass13device_kernelIN5flash11enable_sm90INS1_16FlashAttnFwdSm90INS1_25CollectiveMainloopFwdSm90ILi2EN4cute5tupleIJNS5_1CILi1EEES8_S8_EEENS6_IJNS7_ILi128EEENS7_ILi112EEENS7_ILi192EEEEEELi192ENS_6half_tEfNS_4arch4Sm90ELb0ELb0ELb0ELb1ELb0ELb0ELb0ELb1ELb1ELb1ELb0ELb0EEENS1_21CollectiveEpilogueFwdINS6_IJSA_SC_SB_EEES9_SE_SG_Li256ELb1ELb1ELb0ELb0EEENS1_36VarlenDynamicPersistentTileSchedulerILi128ELi112ELi256ELi128ELb0ELb1ELb1ELb0ELb1ELb1EEEEEEEEEvNT_6ParamsE:
	.zero		3328


//--------------------- .nv.constant0._ZN7cutlass13device_kernelIN5flash11enable_sm90INS1_16FlashAttnFwdSm90INS1_25CollectiveMainloopFwdSm90ILi2EN4cute5tupleIJNS5_1CILi1EEES8_S8_EEENS6_IJNS7_ILi128EEENS7_ILi112EEENS7_ILi192EEEEEELi192ENS_6half_tEfNS_4arch4Sm90ELb0ELb0ELb0ELb1ELb0ELb1ELb0ELb1ELb1ELb1ELb0ELb0EEENS1_21CollectiveEpilogueFwdINS6_IJSA_SC_SB_EEES9_SE_SG_Li256ELb1ELb1ELb0ELb0EEENS1_36VarlenDynamicPersistentTileSchedulerILi128ELi112ELi256ELi128ELb0ELb1ELb1ELb0ELb1ELb1EEEEEEEEEvNT_6ParamsE --------------------------
	.section	.nv.constant0._ZN7cutlass13device_kernelIN5flash11enable_sm90INS1_16FlashAttnFwdSm90INS1_25CollectiveMainloopFwdSm90ILi2EN4cute5tupleIJNS5_1CILi1EEES8_S8_EEENS6_IJNS7_ILi128EEENS7_ILi112EEENS7_ILi192EEEEEELi192ENS_6half_tEfNS_4arch4Sm90ELb0ELb0ELb0ELb1ELb0ELb1ELb0ELb1ELb1ELb1ELb0ELb0EEENS1_21CollectiveEpilogueFwdINS6_IJSA_SC_SB_EEES9_SE_SG_Li256ELb1ELb1ELb0ELb0EEENS1_36VarlenDynamicPersistentTileSchedulerILi128ELi112ELi256ELi128ELb0ELb1ELb1ELb0ELb1ELb1EEEEEEEEEvNT_6ParamsE,"a",@progbits
	.sectionflags	@""
	.align	4
.nv.constant0._ZN7cutlass13device_kernelIN5flash11enable_sm90INS1_16FlashAttnFwdSm90INS1_25CollectiveMainloopFwdSm90ILi2EN4cute5tupleIJNS5_1CILi1EEES8_S8_EEENS6_IJNS7_ILi128EEENS7_ILi112EEENS7_ILi192EEEEEELi192ENS_6half_tEfNS_4arch4Sm90ELb0ELb0ELb0ELb1ELb0ELb1ELb0ELb1ELb1ELb1ELb0ELb0EEENS1_21CollectiveEpilogueFwdINS6_IJSA_SC_SB_EEES9_SE_SG_Li256ELb1ELb1ELb0ELb0EEENS1_36VarlenDynamicPersistentTileSchedulerILi128ELi112ELi256ELi128ELb0ELb1ELb1ELb0ELb1ELb1EEEEEEEEEvNT_6ParamsE:
	.zero		3328


//--------------------- .nv.constant0._ZN7cutlass13device_kernelIN5flash11enable_sm90INS1_16FlashAttnFwdSm90INS1_25CollectiveMainloopFwdSm90ILi2EN4cute5tupleIJNS5_1CILi1EEES8_S8_EEENS6_IJNS7_ILi128EEENS7_ILi96EEENS7_ILi192EEEEEELi192ENS_6half_tEfNS_4arch4Sm90ELb0ELb1ELb0ELb0ELb0ELb0ELb0ELb1ELb1ELb1ELb0ELb0EEENS1_21CollectiveEpilogueFwdINS6_IJSA_SC_SB_EEES9_SE_SG_Li256ELb0ELb1ELb0ELb0EEENS1_30DynamicPersistentTileSchedulerILi256ELi128ELb0ELb1ELb1EEEEEEEEEvNT_6ParamsE --------------------------
	.section	.nv.constant0._ZN7cutlass13device_kernelIN5flash11enable_sm90INS1_16FlashAttnFwdSm90INS1_25CollectiveMainloopFwdSm90ILi2EN4cute5tupleIJNS5_1CILi1EEES8_S8_EEENS6_IJNS7_ILi128EEENS7_ILi96EEENS7_ILi192EEEEEELi192ENS_6half_tEfNS_4arch4Sm90ELb0ELb1ELb0ELb0ELb0ELb0ELb0ELb1ELb1ELb1ELb0ELb0EEENS1_21CollectiveEpilogueFwdINS6_IJSA_SC_SB_EEES9_SE_SG_Li256ELb0ELb1ELb0ELb0EEENS1_30DynamicPersistentTileSchedulerILi256ELi128ELb0ELb1ELb1EEEEEEEEEvNT_6ParamsE,"a",@progbits
	.sectionflags	@""
	.align	4
.nv.constant0._ZN7cutlass13device_kernelIN5flash11enable_sm90INS1_16FlashAttnFwdSm90INS1_25CollectiveMainloopFwdSm90ILi2EN4cute5tupleIJNS5_1CILi1EEES8_S8_EEENS6_IJNS7_ILi128EEENS7_ILi96EEENS7_ILi192EEEEEELi192ENS_6half_tEfNS_4arch4Sm90ELb0ELb1ELb0ELb0ELb0ELb0ELb0ELb1ELb1ELb1ELb0ELb0EEENS1_21CollectiveEpilogueFwdINS6_IJSA_SC_SB_EEES9_SE_SG_Li256ELb0ELb1ELb0ELb0EEENS1_30DynamicPersistentTileSchedulerILi256ELi128ELb0ELb1ELb1EEEEEEEEEvNT_6ParamsE:
	.zero		3328


//--------------------- .nv.constant0._ZN7cutlass13device_kernelIN5flash11enable_sm90INS1_16FlashAttnFwdSm90INS1_25CollectiveMainloopFwdSm90ILi2EN4cute5tupleIJNS5_1CILi1EEES8_S8_EEENS6_IJNS7_ILi128EEENS7_ILi96EEENS7_ILi192EEEEEELi192ENS_6half_tEfNS_4arch4Sm90ELb0ELb1ELb0ELb1ELb0ELb0ELb0ELb1ELb1ELb1ELb0ELb0EEENS1_21CollectiveEpilogueFwdINS6_IJSA_SC_SB_EEES9_SE_SG_Li256ELb1ELb1ELb0ELb0EEENS1_36VarlenDynamicPersistentTileSchedulerILi128ELi96ELi256ELi128ELb0ELb1ELb1ELb1ELb0ELb1EEEEEEEEEvNT_6ParamsE --------------------------
	.section	.nv.constant0._ZN7cutlass13device_kernelIN5flash11enable_sm90INS1_16FlashAttnFwdSm90INS1_25CollectiveMainloopFwdSm90ILi2EN4cute5tupleIJNS5_1CILi1EEES8_S8_EEENS6_IJNS7_ILi128EEENS7_ILi96EEENS7_ILi192EEEEEELi192ENS_6half_tEfNS_4arch4Sm90ELb0ELb1ELb0ELb1ELb0ELb0ELb0ELb1ELb1ELb1ELb0ELb0EEENS1_21CollectiveEpilogueFwdINS6_IJSA_SC_SB_EEES9_SE_SG_Li256ELb1ELb1ELb0ELb0EEENS1_36VarlenDynamicPersistentTileSchedulerILi128ELi96ELi256ELi128ELb0ELb1ELb1ELb1ELb0ELb1EEEEEEEEEvNT_6ParamsE,"a",@progbits
	.sectionflags	@""
	.align	4
.nv.constant0._ZN7cutlass13device_kernelIN5flash11enable_sm90INS1_16FlashAttnFwdSm90INS1_25CollectiveMainloopFwdSm90ILi2EN4cute5tupleIJNS5_1CILi1EEES8_S8_EEENS6_IJNS7_ILi128EEENS7_ILi96EEENS7_ILi192EEEEEELi192ENS_6half_tEfNS_4arch4Sm90ELb0ELb1ELb0ELb1ELb0ELb0ELb0ELb1ELb1ELb1ELb0ELb0EEENS1_21CollectiveEpilogueFwdINS6_IJSA_SC_SB_EEES9_SE_SG_Li256ELb1ELb1ELb0ELb0EEENS1_36VarlenDynamicPersistentTileSchedulerILi128ELi96ELi256ELi128ELb0ELb1ELb1ELb1ELb0ELb1EEEEEEEEEvNT_6ParamsE:
	.zero		3328


//--------------------- .nv.constant0._ZN7cutlass13device_kernelIN5flash11enable_sm90INS1_16FlashAttnFwdSm90INS1_25CollectiveMainloopFwdSm90ILi2EN4cute5tupleIJNS5_1CILi1EEES8_S8_EEENS6_IJNS7_ILi128EEENS7_ILi96EEENS7_ILi192EEEEEELi192ENS_6half_tEfNS_4arch4Sm90ELb0ELb1ELb0ELb1ELb0ELb1ELb0ELb1ELb1ELb1ELb0ELb0EEENS1_21CollectiveEpilogueFwdINS6_IJSA_SC_SB_EEES9_SE_SG_Li256ELb1ELb1ELb0ELb0EEENS1_36VarlenDynamicPersistentTileSchedulerILi128ELi96ELi256ELi128ELb0ELb1ELb1ELb1ELb0ELb1EEEEEEEEEvNT_6ParamsE --------------------------
	.section	.nv.constant0._ZN7cutlass13device_kernelIN5flash11enable_sm90INS1_16FlashAttnFwdSm90INS1_25CollectiveMainloopFwdSm90ILi2EN4cute5tupleIJNS5_1CILi1EEES8_S8_EEENS6_IJNS7_ILi128EEENS7_ILi96EEENS7_ILi192EEEEEELi192ENS_6half_tEfNS_4arch4Sm90ELb0ELb1ELb0ELb1ELb0ELb1ELb0ELb1ELb1ELb1ELb0ELb0EEENS1_21CollectiveEpilogueFwdINS6_IJSA_SC_SB_EEES9_SE_SG_Li256ELb1ELb1ELb0ELb0EEENS1_36VarlenDynamicPersistentTileSchedulerILi128ELi96ELi256ELi128ELb0ELb1ELb1ELb1ELb0ELb1EEEEEEEEEvNT_6ParamsE,"a",@progbits
	.sectionflags	@""
	.align	4
.nv.constant0._ZN7cutlass13device_kernelIN5flash11enable_sm90INS1_16FlashAttnFwdSm90INS1_25CollectiveMainloopFwdSm90ILi2EN4cute5tupleIJNS5_1CILi1EEES8_S8_EEENS6_IJNS7_ILi128EEENS7_ILi96EEENS7_ILi192EEEEEELi192ENS_6half_tEfNS_4arch4Sm90ELb0ELb1ELb0ELb1ELb0ELb1ELb0ELb1ELb1ELb1ELb0ELb0EEENS1_21CollectiveEpilogueFwdINS6_IJSA_SC_SB_EEES9_SE_SG_Li256ELb1ELb1ELb0ELb0EEENS1_36VarlenDynamicPersistentTileSchedulerILi128ELi96ELi256ELi128ELb0ELb1ELb1ELb1ELb0ELb1EEEEEEEEEvNT_6ParamsE:
	.zero		3328


//--------------------- .nv.constant0._ZN7cutlass13device_kernelIN5flash11enable_sm90INS1_16FlashAttnFwdSm90INS1_25CollectiveMainloopFwdSm90ILi2EN4cute5tupleIJNS5_1CILi1EEES8_S8_EEENS6_IJNS7_ILi128EEENS7_ILi112EEENS7_ILi192EEEEEELi192ENS_6half_tEfNS_4arch4Sm90ELb1ELb0ELb0ELb0ELb0ELb0ELb0ELb1ELb1ELb1ELb0ELb0EEENS1_21CollectiveEpilogueFwdINS6_IJSA_SC_SB_EEES9_SE_SG_Li256ELb0ELb1ELb0ELb0EEENS1_30DynamicPersistentTileSchedulerILi256ELi128ELb0ELb1ELb1EEEEEEEEEvNT_6ParamsE --------------------------
	.section	.nv.constant0._ZN7cutlass13device_kernelIN5flash11enable_sm90INS1_16FlashAttnFwdSm90INS1_25CollectiveMainloopFwdSm90ILi2EN4cute5tupleIJNS5_1CILi1EEES8_S8_EEENS6_IJNS7_ILi128EEENS7_ILi112EEENS7_ILi192EEEEEELi192ENS_6half_tEfNS_4arch4Sm90ELb1ELb0ELb0ELb0ELb0ELb0ELb0ELb1ELb1ELb1ELb0ELb0EEENS1_21CollectiveEpilogueFwdINS6_IJSA_SC_SB_EEES9_SE_SG_Li256ELb0ELb1ELb0ELb0EEENS1_30DynamicPersistentTileSchedulerILi256ELi128ELb0ELb1ELb1EEEEEEEEEvNT_6ParamsE,"a",@progbits
	.sectionflags	@""
	.align	4
.nv.constant0._ZN7cutlass13device_kernelIN5flash11enable_sm90INS1_16FlashAttnFwdSm90INS1_25CollectiveMainloopFwdSm90ILi2EN4cute5tupleIJNS5_1CILi1EEES8_S8_EEENS6_IJNS7_ILi128EEENS7_ILi112EEENS7_ILi192EEEEEELi192ENS_6half_tEfNS_4arch4Sm90ELb1ELb0ELb0ELb0ELb0ELb0ELb0ELb1ELb1ELb1ELb0ELb0EEENS1_21CollectiveEpilogueFwdINS6_IJSA_SC_SB_EEES9_SE_SG_Li256ELb0ELb1ELb0ELb0EEENS1_30DynamicPersistentTileSchedulerILi256ELi128ELb0ELb1ELb1EEEEEEEEEvNT_6ParamsE:
	.zero		3328


//--------------------- .nv.constant0._ZN7cutlass13device_kernelIN5flash11enable_sm90INS1_16FlashAttnFwdSm90INS1_25CollectiveMainloopFwdSm90ILi2EN4cute5tupleIJNS5_1CILi1EEES8_S8_EEENS6_IJNS7_ILi128EEENS7_ILi112EEENS7_ILi192EEEEEELi192ENS_6half_tEfNS_4arch4Sm90ELb1ELb0ELb0ELb1ELb0ELb0ELb0ELb1ELb1ELb1ELb0ELb0EEENS1_21CollectiveEpilogueFwdINS6_IJSA_SC_SB_EEES9_SE_SG_Li256ELb1ELb1ELb0ELb0EEENS1_36VarlenDynamicPersistentTileSchedulerILi128ELi112ELi256ELi128ELb0ELb1ELb1ELb1ELb1ELb1EEEEEEEEEvNT_6ParamsE --------------------------
	.section	.nv.constant0._ZN7cutlass13device_kernelIN5flash11enable_sm90INS1_16FlashAttnFwdSm90INS1_25CollectiveMainloopFwdSm90ILi2EN4cute5tupleIJNS5_1CILi1EEES8_S8_EEENS6_IJNS7_ILi128EEENS7_ILi112EEENS7_ILi192EEEEEELi192ENS_6half_tEfNS_4arch4Sm90ELb1ELb0ELb0ELb1ELb0ELb0ELb0ELb1ELb1ELb1ELb0ELb0EEENS1_21CollectiveEpilogueFwdINS6_IJSA_SC_SB_EEES9_SE_SG_Li256ELb1ELb1ELb0ELb0EEENS1_36VarlenDynamicPersistentTileSchedulerILi128ELi112ELi256ELi128ELb0ELb1ELb1ELb1ELb1ELb1EEEEEEEEEvNT_6ParamsE,"a",@progbits
	.sectionflags	@""
	.align	4
.nv.constant0._ZN7cutlass13device_kernelIN5flash11enable_sm90INS1_16FlashAttnFwdSm90INS1_25CollectiveMainloopFwdSm90ILi2EN4cute5tupleIJNS5_1CILi1EEES8_S8_EEENS6_IJNS7_ILi128EEENS7_ILi112EEENS7_ILi192EEEEEELi192ENS_6half_tEfNS_4arch4Sm90ELb1ELb0ELb0ELb1ELb0ELb0ELb0ELb1ELb1ELb1ELb0ELb0EEENS1_21CollectiveEpilogueFwdINS6_IJSA_SC_SB_EEES9_SE_SG_Li256ELb1ELb1ELb0ELb0EEENS1_36VarlenDynamicPersistentTileSchedulerILi128ELi112ELi256ELi128ELb0ELb1ELb1ELb1ELb1ELb1EEEEEEEEEvNT_6ParamsE:
	.zero		3328


//--------------------- .nv.constant0._ZN7cutlass13device_kernelIN5flash11enable_sm90INS1_16FlashAttnFwdSm90INS1_25CollectiveMainloopFwdSm90ILi2EN4cute5tupleIJNS5_1CILi1EEES8_S8_EEENS6_IJNS7_ILi128EEENS7_ILi112EEENS7_ILi192EEEEEELi192ENS_6half_tEfNS_4arch4Sm90ELb1ELb0ELb0ELb1ELb0ELb1ELb0ELb1ELb1ELb1ELb0ELb0EEENS1_21CollectiveEpilogueFwdINS6_IJSA_SC_SB_EEES9_SE_SG_Li256ELb1ELb1ELb0ELb0EEENS1_36VarlenDynamicPersistentTileSchedulerILi128ELi112ELi256ELi128ELb0ELb1ELb1ELb1ELb1ELb1EEEEEEEEEvNT_6ParamsE --------------------------
	.section	.nv.constant0._ZN7cutlass13device_kernelIN5flash11enable_sm90INS1_16FlashAttnFwdSm90INS1_25CollectiveMainloopFwdSm90ILi2EN4cute5tupleIJNS5_1CILi1EEES8_S8_EEENS6_IJNS7_ILi128EEENS7_ILi112EEENS7_ILi192EEEEEELi192ENS_6half_tEfNS_4arch4Sm90ELb1ELb0ELb0ELb1ELb0ELb1ELb0ELb1ELb1ELb1ELb0ELb0EEENS1_21CollectiveEpilogueFwdINS6_IJSA_SC_SB_EEES9_SE_SG_Li256ELb1ELb1ELb0ELb0EEENS1_36VarlenDynamicPersistentTileSchedulerILi128ELi112ELi256ELi128ELb0ELb1ELb1ELb1ELb1ELb1EEEEEEEEEvNT_6ParamsE,"a",@progbits
	.sectionflags	@""
	.align	4
.nv.constant0._ZN7cutlass13device_kernelIN5flash11enable_sm90INS1_16FlashAttnFwdSm90INS1_25CollectiveMainloopFwdSm90ILi2EN4cute5tupleIJNS5_1CILi1EEES8_S8_EEENS6_IJNS7_ILi128EEENS7_ILi112EEENS7_ILi192EEEEEELi192ENS_6half_tEfNS_4arch4Sm90ELb1ELb0ELb0ELb1ELb0ELb1ELb0ELb1ELb1ELb1ELb0ELb0EEENS1_21CollectiveEpilogueFwdINS6_IJSA_SC_SB_EEES9_SE_SG_Li256ELb1ELb1ELb0ELb0EEENS1_36VarlenDynamicPersistentTileSchedulerILi128ELi112ELi256ELi128ELb0ELb1ELb1ELb1ELb1ELb1EEEEEEEEEvNT_6ParamsE:
	.zero		3328


//--------------------- .nv.constant0._ZN7cutlass13device_kernelIN5flash11enable_sm90INS1_16FlashAttnFwdSm90INS1_25CollectiveMainloopFwdSm90ILi2EN4cute5tupleIJNS5_1CILi1EEES8_S8_EEENS6_IJNS7_ILi128EEENS7_ILi176EEESA_EEELi128ENS_6half_tEfNS_4arch4Sm90ELb0ELb0ELb0ELb0ELb0ELb0ELb0ELb1ELb1ELb1ELb0ELb0EEENS1_21CollectiveEpilogueFwdINS6_IJSA_SA_SB_EEES9_SD_SF_Li256ELb0ELb1ELb0ELb0EEENS1_29StaticPersistentTileSchedulerILb0EEEEEEEEEvNT_6ParamsE --------------------------
	.section	.nv.constant0._ZN7cutlass13device_kernelIN5flash11enable_sm90INS1_16FlashAttnFwdSm90INS1_25CollectiveMainloopFwdSm90ILi2EN4cute5tupleIJNS5_1CILi1EEES8_S8_EEENS6_IJNS7_ILi128EEENS7_ILi176EEESA_EEELi128ENS_6half_tEfNS_4arch4Sm90ELb0ELb0ELb0ELb0ELb0ELb0ELb0ELb1ELb1ELb1ELb0ELb0EEENS1_21CollectiveEpilogueFwdINS6_IJSA_SA_SB_EEES9_SD_SF_Li256ELb0ELb1ELb0ELb0EEENS1_29StaticPersistentTileSchedulerILb0EEEEEEEEEvNT_6ParamsE,"a",@progbits
	.sectionflags	@""
	.align	4
.nv.constant0._ZN7cutlass13device_kernelIN5flash11enable_sm90INS1_16FlashAttnFwdSm90INS1_25CollectiveMainloopFwdSm90ILi2EN4cute5tupleIJNS5_1CILi1EEES8_S8_EEENS6_IJNS7_ILi128EEENS7_ILi176EEESA_EEELi128ENS_6half_tEfNS_4arch4Sm90ELb0ELb0ELb0ELb0ELb0ELb0ELb0ELb1ELb1ELb1ELb0ELb0EEENS1_21CollectiveEpilogueFwdINS6_IJSA_SA_SB_EEES9_SD_SF_Li256ELb0ELb1ELb0ELb0EEENS1_29StaticPersistentTileSchedulerILb0EEEEEEEEEvNT_6ParamsE:
	.zero		3200


//--------------------- .nv.constant0._ZN7cutlass13device_kernelIN5flash11enable_sm90INS1_16FlashAttnFwdSm90INS1_25CollectiveMainloopFwdSm90ILi2EN4cute5tupleIJNS5_1CILi2EEENS7_ILi1EEES9_EEENS6_IJNS7_ILi128EEENS7_ILi176EEESB_EEELi128ENS_6half_tEfNS_4arch4Sm90ELb0ELb0ELb0ELb0ELb0ELb0ELb0ELb1ELb1ELb1ELb0ELb0EEENS1_21CollectiveEpilogueFwdINS6_IJSB_SB_SC_EEESA_SE_SG_Li256ELb0ELb1ELb0ELb0EEENS1_29StaticPersistentTileSchedulerILb0EEEEEEEEEvNT_6ParamsE --------------------------
	.section	.nv.constant0._ZN7cutlass13device_kernelIN5flash11enable_sm90INS1_16FlashAttnFwdSm90INS1_25CollectiveMainloopFwdSm90ILi2EN4cute5tupleIJNS5_1CILi2EEENS7_ILi1EEES9_EEENS6_IJNS7_ILi128EEENS7_ILi176EEESB_EEELi128ENS_6half_tEfNS_4arch4Sm90ELb0ELb0ELb0ELb0ELb0ELb0ELb0ELb1ELb1ELb1ELb0ELb0EEENS1_21CollectiveEpilogueFwdINS6_IJSB_SB_SC_EEESA_SE_SG_Li256ELb0ELb1ELb0ELb0EEENS1_29StaticPersistentTileSchedulerILb0EEEEEEEEEvNT_6ParamsE,"a",@progbits
	.sectionflags	@""
	.align	4
.nv.constant0._ZN7cutlass13device_kernelIN5flash11enable_sm90INS1_16FlashAttnFwdSm90INS1_25CollectiveMainloopFwdSm90ILi2EN4cute5tupleIJNS5_1CILi2EEENS7_ILi1EEES9_EEENS6_IJNS7_ILi128EEENS7_ILi176EEESB_EEELi128ENS_6half_tEfNS_4arch4Sm90ELb0ELb0ELb0ELb0ELb0ELb0ELb0ELb1ELb1ELb1ELb0ELb0EEENS1_21CollectiveEpilogueFwdINS6_IJSB_SB_SC_EEESA_SE_SG_Li256ELb0ELb1ELb0ELb0EEENS1_29StaticPersistentTileSchedulerILb0EEEEEEEEEvNT_6ParamsE:
	.zero		3200


//--------------------- .nv.constant0._ZN7cutlass13device_kernelIN5flash11enable_sm90INS1_16FlashAttnFwdSm90INS1_25CollectiveMainloopFwdSm90ILi2EN4cute5tupleIJNS5_1CILi1EEES8_S8_EEENS6_IJNS7_ILi128EEENS7_ILi176EEESA_EEELi128ENS_6half_tEfNS_4arch4Sm90ELb0ELb0ELb0ELb1ELb0ELb0ELb0ELb1ELb1ELb1ELb0ELb0EEENS1_21CollectiveEpilogueFwdINS6_IJSA_SA_SB_EEES9_SD_SF_Li256ELb1ELb1ELb0ELb0EEENS1_36VarlenDynamicPersistentTileSchedulerILi128ELi176ELi256ELi128ELb0ELb1ELb1ELb0ELb1ELb1EEEEEEEEEvNT_6ParamsE --------------------------
	.section	.nv.constant0._ZN7cutlass13device_kernelIN5flash11enable_sm90INS1_16FlashAttnFwdSm90INS1_25CollectiveMainloopFwdSm90ILi2EN4cute5tupleIJNS5_1CILi1EEES8_S8_EEENS6_IJNS7_ILi128EEENS7_ILi176EEESA_EEELi128ENS_6half_tEfNS_4arch4Sm90ELb0ELb0ELb0ELb1ELb0ELb0ELb0ELb1ELb1ELb1ELb0ELb0EEENS1_21CollectiveEpilogueFwdINS6_IJSA_SA_SB_EEES9_SD_SF_Li256ELb1ELb1ELb0ELb0EEENS1_36VarlenDynamicPersistentTileSchedulerILi128ELi176ELi256ELi128ELb0ELb1ELb1ELb0ELb1ELb1EEEEEEEEEvNT_6ParamsE,"a",@progbits
	.sectionflags	@""
	.align	4
.nv.constant0._ZN7cutlass13device_kernelIN5flash11enable_sm90INS1_16FlashAttnFwdSm90INS1_25CollectiveMainloopFwdSm90ILi2EN4cute5tupleIJNS5_1CILi1EEES8_S8_EEENS6_IJNS7_ILi128EEENS7_ILi176EEESA_EEELi128ENS_6half_tEfNS_4arch4Sm90ELb0ELb0ELb0ELb1ELb0ELb0ELb0ELb1ELb1ELb1ELb0ELb0EEENS1_21CollectiveEpilogueFwdINS6_IJSA_SA_SB_EEES9_SD_SF_Li256ELb1ELb1ELb0ELb0EEENS1_36VarlenDynamicPersistentTileSchedulerILi128ELi176ELi256ELi128ELb0ELb1ELb1ELb0ELb1ELb1EEEEEEEEEvNT_6ParamsE:
	.zero		3328


//--------------------- .nv.constant0._ZN7cutlass13device_kernelIN5flash11enable_sm90INS1_16FlashAttnFwdSm90INS1_25CollectiveMainloopFwdSm90ILi2EN4cute5tupleIJNS5_1CILi1EEES8_S8_EEENS6_IJNS7_ILi128EEENS7_ILi176EEESA_EEELi128ENS_6half_tEfNS_4arch4Sm90ELb0ELb0ELb0ELb1ELb0ELb1ELb0ELb1ELb1ELb1ELb0ELb0EEENS1_21CollectiveEpilogueFwdINS6_IJSA_SA_SB_EEES9_SD_SF_Li256ELb1ELb1ELb0ELb0EEENS1_36VarlenDynamicPersistentTileSchedulerILi128ELi176ELi256ELi128ELb0ELb1ELb1ELb0ELb1ELb1EEEEEEEEEvNT_6ParamsE --------------------------
	.section	.nv.constant0._ZN7cutlass13device_kernelIN5flash11enable_sm90INS1_16FlashAttnFwdSm90INS1_25CollectiveMainloopFwdSm90ILi2EN4cute5tupleIJNS5_1CILi1EEES8_S8_EEENS6_IJNS7_ILi128EEENS7_ILi176EEESA_EEELi128ENS_6half_tEfNS_4arch4Sm90ELb0ELb0ELb0ELb1ELb0ELb1ELb0ELb1ELb1ELb1ELb0ELb0EEENS1_21CollectiveEpilogueFwdINS6_IJSA_SA_SB_EEES9_SD_SF_Li256ELb1ELb1ELb0ELb0EEENS1_36VarlenDynamicPersistentTileSchedulerILi128ELi176ELi256ELi128ELb0ELb1ELb1ELb0ELb1ELb1EEEEEEEEEvNT_6ParamsE,"a",@progbits
	.sectionflags	@""
	.align	4
.nv.constant0._ZN7cutlass13device_kernelIN5flash11enable_sm90INS1_16FlashAttnFwdSm90INS1_25CollectiveMainloopFwdSm90ILi2EN4cute5tupleIJNS5_1CILi1EEES8_S8_EEENS6_IJNS7_ILi128EEENS7_ILi176EEESA_EEELi128ENS_6half_tEfNS_4arch4Sm90ELb0ELb0ELb0ELb1ELb0ELb1ELb0ELb1ELb1ELb1ELb0ELb0EEENS1_21CollectiveEpilogueFwdINS6_IJSA_SA_SB_EEES9_SD_SF_Li256ELb1ELb1ELb0ELb0EEENS1_36VarlenDynamicPersistentTileSchedulerILi128ELi176ELi256ELi128ELb0ELb1ELb1ELb0ELb1ELb1EEEEEEEEEvNT_6ParamsE:
	.zero		3328


//--------------------- .nv.constant0._ZN7cutlass13device_kernelIN5flash11enable_sm90INS1_16FlashAttnFwdSm90INS1_25CollectiveMainloopFwdSm90ILi2EN4cute5tupleIJNS5_1CILi1EEES8_S8_EEENS6_IJNS7_ILi128EEESA_SA_EEELi128ENS_6half_tEfNS_4arch4Sm90ELb0ELb1ELb0ELb0ELb0ELb0ELb0ELb1ELb1ELb1ELb0ELb0EEENS1_21CollectiveEpilogueFwdISB_S9_SC_SE_Li256ELb0ELb1ELb0ELb0EEENS1_30DynamicPersistentTileSchedulerILi256ELi128ELb0ELb1ELb1EEEEEEEEEvNT_6ParamsE --------------------------
	.section	.nv.constant0._ZN7cutlass13device_kernelIN5flash11enable_sm90INS1_16FlashAttnFwdSm90INS1_25CollectiveMainloopFwdSm90ILi2EN4cute5tupleIJNS5_1CILi1EEES8_S8_EEENS6_IJNS7_ILi128EEESA_SA_EEELi128ENS_6half_tEfNS_4arch4Sm90ELb0ELb1ELb0ELb0ELb0ELb0ELb0ELb1ELb1ELb1ELb0ELb0EEENS1_21CollectiveEpilogueFwdISB_S9_SC_SE_Li256ELb0ELb1ELb0ELb0EEENS1_30DynamicPersistentTileSchedulerILi256ELi128ELb0ELb1ELb1EEEEEEEEEvNT_6ParamsE,"a",@progbits
	.sectionflags	@""
	.align	4
.nv.constant0._ZN7cutlass13device_kernelIN5flash11enable_sm90INS1_16FlashAttnFwdSm90INS1_25CollectiveMainloopFwdSm90ILi2EN4cute5tupleIJNS5_1CILi1EEES8_S8_EEENS6_IJNS7_ILi128EEESA_SA_EEELi128ENS_6half_tEfNS_4arch4Sm90ELb0ELb1ELb0ELb0ELb0ELb0ELb0ELb1ELb1ELb1ELb0ELb0EEENS1_21CollectiveEpilogueFwdISB_S9_SC_SE_Li256ELb0ELb1ELb0ELb0EEENS1_30DynamicPersistentTileSchedulerILi256ELi128ELb0ELb1ELb1EEEEEEEEEvNT_6ParamsE:
	.zero		3328


//--------------------- .nv.constant0._ZN7cutlass13device_kernelIN5flash11enable_sm90INS1_16FlashAttnFwdSm90INS1_25CollectiveMainloopFwdSm90ILi2EN4cute5tupleIJNS5_1CILi1EEES8_S8_EEENS6_IJNS7_ILi128EEESA_SA_EEELi128ENS_6half_tEfNS_4arch4Sm90ELb0ELb1ELb0ELb1ELb0ELb0ELb0ELb1ELb1ELb1ELb0ELb0EEENS1_21CollectiveEpilogueFwdISB_S9_SC_SE_Li256ELb1ELb1ELb0ELb0EEENS1_36VarlenDynamicPersistentTileSchedulerILi128ELi128ELi256ELi128ELb0ELb1ELb1ELb1ELb0ELb1EEEEEEEEEvNT_6ParamsE --------------------------
	.section	.nv.constant0._ZN7cutlass13device_kernelIN5flash11enable_sm90INS1_16FlashAttnFwdSm90INS1_25CollectiveMainloopFwdSm90ILi2EN4cute5tupleIJNS5_1CILi1EEES8_S8_EEENS6_IJNS7_ILi128EEESA_SA_EEELi128ENS_6half_tEfNS_4arch4Sm90ELb0ELb1ELb0ELb1ELb0ELb0ELb0ELb1ELb1ELb1ELb0ELb0EEENS1_21CollectiveEpilogueFwdISB_S9_SC_SE_Li256ELb1ELb1ELb0ELb0EEENS1_36VarlenDynamicPersistentTileSchedulerILi128ELi128ELi256ELi128ELb0ELb1ELb1ELb1ELb0ELb1EEEEEEEEEvNT_6ParamsE,"a",@progbits
	.sectionflags	@""
	.align	4
.nv.constant0._ZN7cutlass13device_kernelIN5flash11enable_sm90INS1_16FlashAttnFwdSm90INS1_25CollectiveMainloopFwdSm90ILi2EN4cute5tupleIJNS5_1CILi1EEES8_S8_EEENS6_IJNS7_ILi128EEESA_SA_EEELi128ENS_6half_tEfNS_4arch4Sm90ELb0ELb1ELb0ELb1ELb0ELb0ELb0ELb1ELb1ELb1ELb0ELb0EEENS1_21CollectiveEpilogueFwdISB_S9_SC_SE_Li256ELb1ELb1ELb0ELb0EEENS1_36VarlenDynamicPersistentTileSchedulerILi128ELi128ELi256ELi128ELb0ELb1ELb1ELb1ELb0ELb1EEEEEEEEEvNT_6ParamsE:
	.zero		3328


//--------------------- .nv.constant0._ZN7cutlass13device_kernelIN5flash11enable_sm90INS1_16FlashAttnFwdSm90INS1_25CollectiveMainloopFwdSm90ILi2EN4cute5tupleIJNS5_1CILi1EEES8_S8_EEENS6_IJNS7_ILi128EEESA_SA_EEELi128ENS_6half_tEfNS_4arch4Sm90ELb0ELb1ELb0ELb1ELb0ELb1ELb0ELb1ELb1ELb1ELb0ELb0EEENS1_21CollectiveEpilogueFwdISB_S9_SC_SE_Li256ELb1ELb1ELb0ELb0EEENS1_36VarlenDynamicPersistentTileSchedulerILi128ELi128ELi256ELi128ELb0ELb1ELb1ELb1ELb0ELb1EEEEEEEEEvNT_6ParamsE --------------------------
	.section	.nv.constant0._ZN7cutlass13device_kernelIN5flash11enable_sm90INS1_16FlashAttnFwdSm90INS1_25CollectiveMainloopFwdSm90ILi2EN4cute5tupleIJNS5_1CILi1EEES8_S8_EEENS6_IJNS7_ILi128EEESA_SA_EEELi128ENS_6half_tEfNS_4arch4Sm90ELb0ELb1ELb0ELb1ELb0ELb1ELb0ELb1ELb1ELb1ELb0ELb0EEENS1_21CollectiveEpilogueFwdISB_S9_SC_SE_Li256ELb1ELb1ELb0ELb0EEENS1_36VarlenDynamicPersistentTileSchedulerILi128ELi128ELi256ELi128ELb0ELb1ELb1ELb1ELb0ELb1EEEEEEEEEvNT_6ParamsE,"a",@progbits
	.sectionflags	@""
	.align	4
.nv.constant0._ZN7cutlass13device_kernelIN5flash11enable_sm90INS1_16FlashAttnFwdSm90INS1_25CollectiveMainloopFwdSm90ILi2EN4cute5tupleIJNS5_1CILi1EEES8_S8_EEENS6_IJNS7_ILi128EEESA_SA_EEELi128ENS_6half_tEfNS_4arch4Sm90ELb0ELb1ELb0ELb1ELb0ELb1ELb0ELb1ELb1ELb1ELb0ELb0EEENS1_21CollectiveEpilogueFwdISB_S9_SC_SE_Li256ELb1ELb1ELb0ELb0EEENS1_36VarlenDynamicPersistentTileSchedulerILi128ELi128ELi256ELi128ELb0ELb1ELb1ELb1ELb0ELb1EEEEEEEEEvNT_6ParamsE:
	.zero		3328


//--------------------- .nv.constant0._ZN7cutlass13device_kernelIN5flash11enable_sm90INS1_16FlashAttnFwdSm90INS1_25CollectiveMainloopFwdSm90ILi2EN4cute5tupleIJNS5_1CILi1EEES8_S8_EEENS6_IJNS7_ILi128EEESA_SA_EEELi128ENS_6half_tEfNS_4arch4Sm90ELb1ELb0ELb0ELb0ELb0ELb0ELb0ELb1ELb1ELb1ELb0ELb0EEENS1_21CollectiveEpilogueFwdISB_S9_SC_SE_Li256ELb0ELb1ELb0ELb0EEENS1_30DynamicPersistentTileSchedulerILi256ELi128ELb0ELb1ELb1EEEEEEEEEvNT_6ParamsE --------------------------
	.section	.nv.constant0._ZN7cutlass13device_kernelIN5flash11enable_sm90INS1_16FlashAttnFwdSm90INS1_25CollectiveMainloopFwdSm90ILi2EN4cute5tupleIJNS5_1CILi1EEES8_S8_EEENS6_IJNS7_ILi128EEESA_SA_EEELi128ENS_6half_tEfNS_4arch4Sm90ELb1ELb0ELb0ELb0ELb0ELb0ELb0ELb1ELb1ELb1ELb0ELb0EEENS1_21CollectiveEpilogueFwdISB_S9_SC_SE_Li256ELb0ELb1ELb0ELb0EEENS1_30DynamicPersistentTileSchedulerILi256ELi128ELb0ELb1ELb1EEEEEEEEEvNT_6ParamsE,"a",@progbits
	.sectionflags	@""
	.align	4
.nv.constant0._ZN7cutlass13device_kernelIN5flash11enable_sm90INS1_16FlashAttnFwdSm90INS1_25CollectiveMainloopFwdSm90ILi2EN4cute5tupleIJNS5_1CILi1EEES8_S8_EEENS6_IJNS7_ILi128EEESA_SA_EEELi128ENS_6half_tEfNS_4arch4Sm90ELb1ELb0ELb0ELb0ELb0ELb0ELb0ELb1ELb1ELb1ELb0ELb0EEENS1_21CollectiveEpilogueFwdISB_S9_SC_SE_Li256ELb0ELb1ELb0ELb0EEENS1_30DynamicPersistentTileSchedulerILi256ELi128ELb0ELb1ELb1EEEEEEEEEvNT_6ParamsE:
	.zero		3328


//--------------------- .nv.constant0._ZN7cutlass13device_kernelIN5flash11enable_sm90INS1_16FlashAttnFwdSm90INS1_25CollectiveMainloopFwdSm90ILi2EN4cute5tupleIJNS5_1CILi1EEES8_S8_EEENS6_IJNS7_ILi128EEESA_SA_EEELi128ENS_6half_tEfNS_4arch4Sm90ELb1ELb0ELb0ELb1ELb0ELb0ELb0ELb1ELb1ELb1ELb0ELb0EEENS1_21CollectiveEpilogueFwdISB_S9_SC_SE_Li256ELb1ELb1ELb0ELb0EEENS1_36VarlenDynamicPersistentTileSchedulerILi128ELi128ELi256ELi128ELb0ELb1ELb1ELb1ELb1ELb1EEEEEEEEEvNT_6ParamsE --------------------------
	.section	.nv.constant0._ZN7cutlass13device_kernelIN5flash11enable_sm90INS1_16FlashAttnFwdSm90INS1_25CollectiveMainloopFwdSm90ILi2EN4cute5tupleIJNS5_1CILi1EEES8_S8_EEENS6_IJNS7_ILi128EEESA_SA_EEELi128ENS_6half_tEfNS_4arch4Sm90ELb1ELb0ELb0ELb1ELb0ELb0ELb0ELb1ELb1ELb1ELb0ELb0EEENS1_21CollectiveEpilogueFwdISB_S9_SC_SE_Li256ELb1ELb1ELb0ELb0EEENS1_36VarlenDynamicPersistentTileSchedulerILi128ELi128ELi256ELi128ELb0ELb1ELb1ELb1ELb1ELb1EEEEEEEEEvNT_6ParamsE,"a",@progbits
	.sectionflags	@""
	.align	4
.nv.constant0._ZN7cutlass13device_kernelIN5flash11enable_sm90INS1_16FlashAttnFwdSm90INS1_25CollectiveMainloopFwdSm90ILi2EN4cute5tupleIJNS5_1CILi1EEES8_S8_EEENS6_IJNS7_ILi128EEESA_SA_EEELi128ENS_6half_tEfNS_4arch4Sm90ELb1ELb0ELb0ELb1ELb0ELb0ELb0ELb1ELb1ELb1ELb0ELb0EEENS1_21CollectiveEpilogueFwdISB_S9_SC_SE_Li256ELb1ELb1ELb0ELb0EEENS1_36VarlenDynamicPersistentTileSchedulerILi128ELi128ELi256ELi128ELb0ELb1ELb1ELb1ELb1ELb1EEEEEEEEEvNT_6ParamsE:
	.zero		3328


//--------------------- .nv.constant0._ZN7cutlass13device_kernelIN5flash11enable_sm90INS1_16FlashAttnFwdSm90INS1_25CollectiveMainloopFwdSm90ILi2EN4cute5tupleIJNS5_1CILi1EEES8_S8_EEENS6_IJNS7_ILi128EEESA_SA_EEELi128ENS_6half_tEfNS_4arch4Sm90ELb1ELb0ELb0ELb1ELb0ELb1ELb0ELb1ELb1ELb1ELb0ELb0EEENS1_21CollectiveEpilogueFwdISB_S9_SC_SE_Li256ELb1ELb1ELb0ELb0EEENS1_36VarlenDynamicPersistentTileSchedulerILi128ELi128ELi256ELi128ELb0ELb1ELb1ELb1ELb1ELb1EEEEEEEEEvNT_6ParamsE --------------------------
	.section	.nv.constant0._ZN7cutlass13device_kernelIN5flash11enable_sm90INS1_16FlashAttnFwdSm90INS1_25CollectiveMainloopFwdSm90ILi2EN4cute5tupleIJNS5_1CILi1EEES8_S8_EEENS6_IJNS7_ILi128EEESA_SA_EEELi128ENS_6half_tEfNS_4arch4Sm90ELb1ELb0ELb0ELb1ELb0ELb1ELb0ELb1ELb1ELb1ELb0ELb0EEENS1_21CollectiveEpilogueFwdISB_S9_SC_SE_Li256ELb1ELb1ELb0ELb0EEENS1_36VarlenDynamicPersistentTileSchedulerILi128ELi128ELi256ELi128ELb0ELb1ELb1ELb1ELb1ELb1EEEEEEEEEvNT_6ParamsE,"a",@progbits
	.sectionflags	@""
	.align	4
.nv.constant0._ZN7cutlass13device_kernelIN5flash11enable_sm90INS1_16FlashAttnFwdSm90INS1_25CollectiveMainloopFwdSm90ILi2EN4cute5tupleIJNS5_1CILi1EEES8_S8_EEENS6_IJNS7_ILi128EEESA_SA_EEELi128ENS_6half_tEfNS_4arch4Sm90ELb1ELb0ELb0ELb1ELb0ELb1ELb0ELb1ELb1ELb1ELb0ELb0EEENS1_21CollectiveEpilogueFwdISB_S9_SC_SE_Li256ELb1ELb1ELb0ELb0EEENS1_36VarlenDynamicPersistentTileSchedulerILi128ELi128ELi256ELi128ELb0ELb1ELb1ELb1ELb1ELb1EEEEEEEEEvNT_6ParamsE:
	.zero		3328


//--------------------- .nv.constant0._ZN7cutlass13device_kernelIN5flash11enable_sm90INS1_16FlashAttnFwdSm90INS1_25CollectiveMainloopFwdSm90ILi2EN4cute5tupleIJNS5_1CILi1EEES8_S8_EEENS6_IJNS7_ILi192EEENS7_ILi144EEENS7_ILi96EEEEEELi96ENS_6half_tEfNS_4arch4Sm90ELb0ELb0ELb0ELb0ELb0ELb0ELb0ELb0ELb1ELb1ELb0ELb0EEENS1_21CollectiveEpilogueFwdINS6_IJSA_SC_SB_EEES9_SE_SG_Li384ELb0ELb1ELb0ELb0EEENS1_29StaticPersistentTileSchedulerILb0EEEEEEEEEvNT_6ParamsE --------------------------
	.section	.nv.constant0._ZN7cutlass13device_kernelIN5flash11enable_sm90INS1_16FlashAttnFwdSm90INS1_25CollectiveMainloopFwdSm90ILi2EN4cute5tupleIJNS5_1CILi1EEES8_S8_EEENS6_IJNS7_ILi192EEENS7_ILi144EEENS7_ILi96EEEEEELi96ENS_6half_tEfNS_4arch4Sm90ELb0ELb0ELb0ELb0ELb0ELb0ELb0ELb0ELb1ELb1ELb0ELb0EEENS1_21CollectiveEpilogueFwdINS6_IJSA_SC_SB_EEES9_SE_SG_Li384ELb0ELb1ELb0ELb0EEENS1_29StaticPersistentTileSchedulerILb0EEEEEEEEEvNT_6ParamsE,"a",@progbits
	.sectionflags	@""
	.align	4
.nv.constant0._ZN7cutlass13device_kernelIN5flash11enable_sm90INS1_16FlashAttnFwdSm90INS1_25CollectiveMainloopFwdSm90ILi2EN4cute5tupleIJNS5_1CILi1EEES8_S8_EEENS6_IJNS7_ILi192EEENS7_ILi144EEENS7_ILi96EEEEEELi96ENS_6half_tEfNS_4arch4Sm90ELb0ELb0ELb0ELb0ELb0ELb0ELb0ELb0ELb1ELb1ELb0ELb0EEENS1_21CollectiveEpilogueFwdINS6_IJSA_SC_SB_EEES9_SE_SG_Li384ELb0ELb1ELb0ELb0EEENS1_29StaticPersistentTileSchedulerILb0EEEEEEEEEvNT_6ParamsE:
	.zero		3200


//--------------------- .nv.constant0._ZN7cutlass13device_kernelIN5flash11enable_sm90INS1_16FlashAttnFwdSm90INS1_25CollectiveMainloopFwdSm90ILi2EN4cute5tupleIJNS5_1CILi1EEES8_S8_EEENS6_IJNS7_ILi192EEENS7_ILi144EEENS7_ILi96EEEEEELi96ENS_6half_tEfNS_4arch4Sm90ELb0ELb0ELb0ELb1ELb0ELb0ELb0ELb0ELb1ELb1ELb0ELb0EEENS1_21CollectiveEpilogueFwdINS6_IJSA_SC_SB_EEES9_SE_SG_Li384ELb1ELb1ELb0ELb0EEENS1_36VarlenDynamicPersistentTileSchedulerILi192ELi144ELi384ELi128ELb0ELb1ELb1ELb0ELb1ELb1EEEEEEEEEvNT_6ParamsE --------------------------
	.section	.nv.constant0._ZN7cutlass13device_kernelIN5flash11enable_sm90INS1_16FlashAttnFwdSm90INS1_25CollectiveMainloopFwdSm90ILi2EN4cute5tupleIJNS5_1CILi1EEES8_S8_EEENS6_IJNS7_ILi192EEENS7_ILi144EEENS7_ILi96EEEEEELi96ENS_6half_tEfNS_4arch4Sm90ELb0ELb0ELb0ELb1ELb0ELb0ELb0ELb0ELb1ELb1ELb0ELb0EEENS1_21CollectiveEpilogueFwdINS6_IJSA_SC_SB_EEES9_SE_SG_Li384ELb1ELb1ELb0ELb0EEENS1_36VarlenDynamicPersistentTileSchedulerILi192ELi144ELi384ELi128ELb0ELb1ELb1ELb0ELb1ELb1EEEEEEEEEvNT_6ParamsE,"a",@progbits
	.sectionflags	@""
	.align	4
.nv.constant0._ZN7cutlass13device_kernelIN5flash11enable_sm90INS1_16FlashAttnFwdSm90INS1_25CollectiveMainloopFwdSm90ILi2EN4cute5tupleIJNS5_1CILi1EEES8_S8_EEENS6_IJNS7_ILi192EEENS7_ILi144EEENS7_ILi96EEEEEELi96ENS_6half_tEfNS_4arch4Sm90ELb0ELb0ELb0ELb1ELb0ELb0ELb0ELb0ELb1ELb1ELb0ELb0EEENS1_21CollectiveEpilogueFwdINS6_IJSA_SC_SB_EEES9_SE_SG_Li384ELb1ELb1ELb0ELb0EEENS1_36VarlenDynamicPersistentTileSchedulerILi192ELi144ELi384ELi128ELb0ELb1ELb1ELb0ELb1ELb1EEEEEEEEEvNT_6ParamsE:
	.zero		3328


//--------------------- .nv.constant0._ZN7cutlass13device_kernelIN5flash11enable_sm90INS1_16FlashAttnFwdSm90INS1_25CollectiveMainloopFwdSm90ILi2EN4cute5tupleIJNS5_1CILi1EEES8_S8_EEENS6_IJNS7_ILi192EEENS7_ILi144EEENS7_ILi96EEEEEELi96ENS_6half_tEfNS_4arch4Sm90ELb0ELb0ELb0ELb1ELb0ELb1ELb0ELb0ELb1ELb1ELb0ELb0EEENS1_21CollectiveEpilogueFwdINS6_IJSA_SC_SB_EEES9_SE_SG_Li384ELb1ELb1ELb0ELb0EEENS1_36VarlenDynamicPersistentTileSchedulerILi192ELi144ELi384ELi128ELb0ELb1ELb1ELb0ELb1ELb1EEEEEEEEEvNT_6ParamsE --------------------------
	.section	.nv.constant0._ZN7cutlass13device_kernelIN5flash11enable_sm90INS1_16FlashAttnFwdSm90INS1_25CollectiveMainloopFwdSm90ILi2EN4cute5tupleIJNS5_1CILi1EEES8_S8_EEENS6_IJNS7_ILi192EEENS7_ILi144EEENS7_ILi96EEEEEELi96ENS_6half_tEfNS_4arch4Sm90ELb0ELb0ELb0ELb1ELb0ELb1ELb0ELb0ELb1ELb1ELb0ELb0EEENS1_21CollectiveEpilogueFwdINS6_IJSA_SC_SB_EEES9_SE_SG_Li384ELb1ELb1ELb0ELb0EEENS1_36VarlenDynamicPersistentTileSchedulerILi192ELi144ELi384ELi128ELb0ELb1ELb1ELb0ELb1ELb1EEEEEEEEEvNT_6ParamsE,"a",@progbits
	.sectionflags	@""
	.align	4
.nv.constant0._ZN7cutlass13device_kernelIN5flash11enable_sm90INS1_16FlashAttnFwdSm90INS1_25CollectiveMainloopFwdSm90ILi2EN4cute5tupleIJNS5_1CILi1EEES8_S8_EEENS6_IJNS7_ILi192EEENS7_ILi144EEENS7_ILi96EEEEEELi96ENS_6half_tEfNS_4arch4Sm90ELb0ELb0ELb0ELb1ELb0ELb1ELb0ELb0ELb1ELb1ELb0ELb0EEENS1_21CollectiveEpilogueFwdINS6_IJSA_SC_SB_EEES9_SE_SG_Li384ELb1ELb1ELb0ELb0EEENS1_36VarlenDynamicPersistentTileSchedulerILi192ELi144ELi384ELi128ELb0ELb1ELb1ELb0ELb1ELb1EEEEEEEEEvNT_6ParamsE:
	.zero		3328


//--------------------- .nv.constant0._ZN7cutlass13device_kernelIN5flash11enable_sm90INS1_16FlashAttnFwdSm90INS1_25CollectiveMainloopFwdSm90ILi2EN4cute5tupleIJNS5_1CILi1EEES8_S8_EEENS6_IJNS7_ILi192EEENS7_ILi128EEENS7_ILi96EEEEEELi96ENS_6half_tEfNS_4arch4Sm90ELb0ELb1ELb0ELb0ELb0ELb0ELb0ELb0ELb1ELb1ELb0ELb0EEENS1_21CollectiveEpilogueFwdINS6_IJSA_SC_SB_EEES9_SE_SG_Li384ELb0ELb1ELb0ELb0EEENS1_30DynamicPersistentTileSchedulerILi384ELi128ELb0ELb1ELb1EEEEEEEEEvNT_6ParamsE --------------------------
	.section	.nv.constant0._ZN7cutlass13device_kernelIN5flash11enable_sm90INS1_16FlashAttnFwdSm90INS1_25CollectiveMainloopFwdSm90ILi2EN4cute5tupleIJNS5_1CILi1EEES8_S8_EEENS6_IJNS7_ILi192EEENS7_ILi128EEENS7_ILi96EEEEEELi96ENS_6half_tEfNS_4arch4Sm90ELb0ELb1ELb0ELb0ELb0ELb0ELb0ELb0ELb1ELb1ELb0ELb0EEENS1_21CollectiveEpilogueFwdINS6_IJSA_SC_SB_EEES9_SE_SG_Li384ELb0ELb1ELb0ELb0EEENS1_30DynamicPersistentTileSchedulerILi384ELi128ELb0ELb1ELb1EEEEEEEEEvNT_6ParamsE,"a",@progbits
	.sectionflags	@""
	.align	4
.nv.constant0._ZN7cutlass13device_kernelIN5flash11enable_sm90INS1_16FlashAttnFwdSm90INS1_25CollectiveMainloopFwdSm90ILi2EN4cute5tupleIJNS5_1CILi1EEES8_S8_EEENS6_IJNS7_ILi192EEENS7_ILi128EEENS7_ILi96EEEEEELi96ENS_6half_tEfNS_4arch4Sm90ELb0ELb1ELb0ELb0ELb0ELb0ELb0ELb0ELb1ELb1ELb0ELb0EEENS1_21CollectiveEpilogueFwdINS6_IJSA_SC_SB_EEES9_SE_SG_Li384ELb0ELb1ELb0ELb0EEENS1_30DynamicPersistentTileSchedulerILi384ELi128ELb0ELb1ELb1EEEEEEEEEvNT_6ParamsE:
	.zero		3328


//--------------------- .nv.constant0._ZN7cutlass13device_kernelIN5flash11enable_sm90INS1_16FlashAttnFwdSm90INS1_25CollectiveMainloopFwdSm90ILi2EN4cute5tupleIJNS5_1CILi1EEES8_S8_EEENS6_IJNS7_ILi192EEENS7_ILi128EEENS7_ILi96EEEEEELi96ENS_6half_tEfNS_4arch4Sm90ELb0ELb1ELb0ELb1ELb0ELb0ELb0ELb0ELb1ELb1ELb0ELb0EEENS1_21CollectiveEpilogueFwdINS6_IJSA_SC_SB_EEES9_SE_SG_Li384ELb1ELb1ELb0ELb0EEENS1_36VarlenDynamicPersistentTileSchedulerILi192ELi128ELi384ELi128ELb0ELb1ELb1ELb1ELb0ELb1EEEEEEEEEvNT_6ParamsE --------------------------
	.section	.nv.constant0._ZN7cutlass13device_kernelIN5flash11enable_sm90INS1_16FlashAttnFwdSm90INS1_25CollectiveMainloopFwdSm90ILi2EN4cute5tupleIJNS5_1CILi1EEES8_S8_EEENS6_IJNS7_ILi192EEENS7_ILi128EEENS7_ILi96EEEEEELi96ENS_6half_tEfNS_4arch4Sm90ELb0ELb1ELb0ELb1ELb0ELb0ELb0ELb0ELb1ELb1ELb0ELb0EEENS1_21CollectiveEpilogueFwdINS6_IJSA_SC_SB_EEES9_SE_SG_Li384ELb1ELb1ELb0ELb0EEENS1_36VarlenDynamicPersistentTileSchedulerILi192ELi128ELi384ELi128ELb0ELb1ELb1ELb1ELb0ELb1EEEEEEEEEvNT_6ParamsE,"a",@progbits
	.sectionflags	@""
	.align	4
.nv.constant0._ZN7cutlass13device_kernelIN5flash11enable_sm90INS1_16FlashAttnFwdSm90INS1_25CollectiveMainloopFwdSm90ILi2EN4cute5tupleIJNS5_1CILi1EEES8_S8_EEENS6_IJNS7_ILi192EEENS7_ILi128EEENS7_ILi96EEEEEELi96ENS_6half_tEfNS_4arch4Sm90ELb0ELb1ELb0ELb1ELb0ELb0ELb0ELb0ELb1ELb1ELb0ELb0EEENS1_21CollectiveEpilogueFwdINS6_IJSA_SC_SB_EEES9_SE_SG_Li384ELb1ELb1ELb0ELb0EEENS1_36VarlenDynamicPersistentTileSchedulerILi192ELi128ELi384ELi128ELb0ELb1ELb1ELb1ELb0ELb1EEEEEEEEEvNT_6ParamsE:
	.zero		3328


//--------------------- .nv.constant0._ZN7cutlass13device_kernelIN5flash11enable_sm90INS1_16FlashAttnFwdSm90INS1_25CollectiveMainloopFwdSm90ILi2EN4cute5tupleIJNS5_1CILi1EEES8_S8_EEENS6_IJNS7_ILi192EEENS7_ILi128EEENS7_ILi96EEEEEELi96ENS_6half_tEfNS_4arch4Sm90ELb0ELb1ELb0ELb1ELb0ELb1ELb0ELb0ELb1ELb1ELb0ELb0EEENS1_21CollectiveEpilogueFwdINS6_IJSA_SC_SB_EEES9_SE_SG_Li384ELb1ELb1ELb0ELb0EEENS1_36VarlenDynamicPersistentTileSchedulerILi192ELi128ELi384ELi128ELb0ELb1ELb1ELb1ELb0ELb1EEEEEEEEEvNT_6ParamsE --------------------------
	.section	.nv.constant0._ZN7cutlass13device_kernelIN5flash11enable_sm90INS1_16FlashAttnFwdSm90INS1_25CollectiveMainloopFwdSm90ILi2EN4cute5tupleIJNS5_1CILi1EEES8_S8_EEENS6_IJNS7_ILi192EEENS7_ILi128EEENS7_ILi96EEEEEELi96ENS_6half_tEfNS_4arch4Sm90ELb0ELb1ELb0ELb1ELb0ELb1ELb0ELb0ELb1ELb1ELb0ELb0EEENS1_21CollectiveEpilogueFwdINS6_IJSA_SC_SB_EEES9_SE_SG_Li384ELb1ELb1ELb0ELb0EEENS1_36VarlenDynamicPersistentTileSchedulerILi192ELi128ELi384ELi128ELb0ELb1ELb1ELb1ELb0ELb1EEEEEEEEEvNT_6ParamsE,"a",@progbits
	.sectionflags	@""
	.align	4
.nv.constant0._ZN7cutlass13device_kernelIN5flash11enable_sm90INS1_16FlashAttnFwdSm90INS1_25CollectiveMainloopFwdSm90ILi2EN4cute5tupleIJNS5_1CILi1EEES8_S8_EEENS6_IJNS7_ILi192EEENS7_ILi128EEENS7_ILi96EEEEEELi96ENS_6half_tEfNS_4arch4Sm90ELb0ELb1ELb0ELb1ELb0ELb1ELb0ELb0ELb1ELb1ELb0ELb0EEENS1_21CollectiveEpilogueFwdINS6_IJSA_SC_SB_EEES9_SE_SG_Li384ELb1ELb1ELb0ELb0EEENS1_36VarlenDynamicPersistentTileSchedulerILi192ELi128ELi384ELi128ELb0ELb1ELb1ELb1ELb0ELb1EEEEEEEEEvNT_6ParamsE:
	.zero		3328


//--------------------- .nv.constant0._ZN7cutlass13device_kernelIN5flash11enable_sm90INS1_16FlashAttnFwdSm90INS1_25CollectiveMainloopFwdSm90ILi2EN4cute5tupleIJNS5_1CILi1EEES8_S8_EEENS6_IJNS7_ILi192EEENS7_ILi144EEENS7_ILi96EEEEEELi96ENS_6half_tEfNS_4arch4Sm90ELb1ELb0ELb0ELb0ELb0ELb0ELb0ELb0ELb1ELb1ELb0ELb0EEENS1_21CollectiveEpilogueFwdINS6_IJSA_SC_SB_EEES9_SE_SG_Li384ELb0ELb1ELb0ELb0EEENS1_30DynamicPersistentTileSchedulerILi384ELi128ELb0ELb1ELb1EEEEEEEEEvNT_6ParamsE --------------------------
	.section	.nv.constant0._ZN7cutlass13device_kernelIN5flash11enable_sm90INS1_16FlashAttnFwdSm90INS1_25CollectiveMainloopFwdSm90ILi2EN4cute5tupleIJNS5_1CILi1EEES8_S8_EEENS6_IJNS7_ILi192EEENS7_ILi144EEENS7_ILi96EEEEEELi96ENS_6half_tEfNS_4arch4Sm90ELb1ELb0ELb0ELb0ELb0ELb0ELb0ELb0ELb1ELb1ELb0ELb0EEENS1_21CollectiveEpilogueFwdINS6_IJSA_SC_SB_EEES9_SE_SG_Li384ELb0ELb1ELb0ELb0EEENS1_30DynamicPersistentTileSchedulerILi384ELi128ELb0ELb1ELb1EEEEEEEEEvNT_6ParamsE,"a",@progbits
	.sectionflags	@""
	.align	4
.nv.constant0._ZN7cutlass13device_kernelIN5flash11enable_sm90INS1_16FlashAttnFwdSm90INS1_25CollectiveMainloopFwdSm90ILi2EN4cute5tupleIJNS5_1CILi1EEES8_S8_EEENS6_IJNS7_ILi192EEENS7_ILi144EEENS7_ILi96EEEEEELi96ENS_6half_tEfNS_4arch4Sm90ELb1ELb0ELb0ELb0ELb0ELb0ELb0ELb0ELb1ELb1ELb0ELb0EEENS1_21CollectiveEpilogueFwdINS6_IJSA_SC_SB_EEES9_SE_SG_Li384ELb0ELb1ELb0ELb0EEENS1_30DynamicPersistentTileSchedulerILi384ELi128ELb0ELb1ELb1EEEEEEEEEvNT_6ParamsE:
	.zero		3328


//--------------------- .nv.constant0._ZN7cutlass13device_kernelIN5flash11enable_sm90INS1_16FlashAttnFwdSm90INS1_25CollectiveMainloopFwdSm90ILi2EN4cute5tupleIJNS5_1CILi1EEES8_S8_EEENS6_IJNS7_ILi192EEENS7_ILi144EEENS7_ILi96EEEEEELi96ENS_6half_tEfNS_4arch4Sm90ELb1ELb0ELb0ELb1ELb0ELb0ELb0ELb0ELb1ELb1ELb0ELb0EEENS1_21CollectiveEpilogueFwdINS6_IJSA_SC_SB_EEES9_SE_SG_Li384ELb1ELb1ELb0ELb0EEENS1_36VarlenDynamicPersistentTileSchedulerILi192ELi144ELi384ELi128ELb0ELb1ELb1ELb1ELb1ELb1EEEEEEEEEvNT_6ParamsE --------------------------
	.section	.nv.constant0._ZN7cutlass13device_kernelIN5flash11enable_sm90INS1_16FlashAttnFwdSm90INS1_25CollectiveMainloopFwdSm90ILi2EN4cute5tupleIJNS5_1CILi1EEES8_S8_EEENS6_IJNS7_ILi192EEENS7_ILi144EEENS7_ILi96EEEEEELi96ENS_6half_tEfNS_4arch4Sm90ELb1ELb0ELb0ELb1ELb0ELb0ELb0ELb0ELb1ELb1ELb0ELb0EEENS1_21CollectiveEpilogueFwdINS6_IJSA_SC_SB_EEES9_SE_SG_Li384ELb1ELb1ELb0ELb0EEENS1_36VarlenDynamicPersistentTileSchedulerILi192ELi144ELi384ELi128ELb0ELb1ELb1ELb1ELb1ELb1EEEEEEEEEvNT_6ParamsE,"a",@progbits
	.sectionflags	@""
	.align	4
.nv.constant0._ZN7cutlass13device_kernelIN5flash11enable_sm90INS1_16FlashAttnFwdSm90INS1_25CollectiveMainloopFwdSm90ILi2EN4cute5tupleIJNS5_1CILi1EEES8_S8_EEENS6_IJNS7_ILi192EEENS7_ILi144EEENS7_ILi96EEEEEELi96ENS_6half_tEfNS_4arch4Sm90ELb1ELb0ELb0ELb1ELb0ELb0ELb0ELb0ELb1ELb1ELb0ELb0EEENS1_21CollectiveEpilogueFwdINS6_IJSA_SC_SB_EEES9_SE_SG_Li384ELb1ELb1ELb0ELb0EEENS1_36VarlenDynamicPersistentTileSchedulerILi192ELi144ELi384ELi128ELb0ELb1ELb1ELb1ELb1ELb1EEEEEEEEEvNT_6ParamsE:
	.zero		3328


//--------------------- .nv.constant0._ZN7cutlass13device_kernelIN5flash11enable_sm90INS1_16FlashAttnFwdSm90INS1_25CollectiveMainloopFwdSm90ILi2EN4cute5tupleIJNS5_1CILi1EEES8_S8_EEENS6_IJNS7_ILi192EEENS7_ILi144EEENS7_ILi96EEEEEELi96ENS_6half_tEfNS_4arch4Sm90ELb1ELb0ELb0ELb1ELb0ELb1ELb0ELb0ELb1ELb1ELb0ELb0EEENS1_21CollectiveEpilogueFwdINS6_IJSA_SC_SB_EEES9_SE_SG_Li384ELb1ELb1ELb0ELb0EEENS1_36VarlenDynamicPersistentTileSchedulerILi192ELi144ELi384ELi128ELb0ELb1ELb1ELb1ELb1ELb1EEEEEEEEEvNT_6ParamsE --------------------------
	.section	.nv.constant0._ZN7cutlass13device_kernelIN5flash11enable_sm90INS1_16FlashAttnFwdSm90INS1_25CollectiveMainloopFwdSm90ILi2EN4cute5tupleIJNS5_1CILi1EEES8_S8_EEENS6_IJNS7_ILi192EEENS7_ILi144EEENS7_ILi96EEEEEELi96ENS_6half_tEfNS_4arch4Sm90ELb1ELb0ELb0ELb1ELb0ELb1ELb0ELb0ELb1ELb1ELb0ELb0EEENS1_21CollectiveEpilogueFwdINS6_IJSA_SC_SB_EEES9_SE_SG_Li384ELb1ELb1ELb0ELb0EEENS1_36VarlenDynamicPersistentTileSchedulerILi192ELi144ELi384ELi128ELb0ELb1ELb1ELb1ELb1ELb1EEEEEEEEEvNT_6ParamsE,"a",@progbits
	.sectionflags	@""
	.align	4
.nv.constant0._ZN7cutlass13device_kernelIN5flash11enable_sm90INS1_16FlashAttnFwdSm90INS1_25CollectiveMainloopFwdSm90ILi2EN4cute5tupleIJNS5_1CILi1EEES8_S8_EEENS6_IJNS7_ILi192EEENS7_ILi144EEENS7_ILi96EEEEEELi96ENS_6half_tEfNS_4arch4Sm90ELb1ELb0ELb0ELb1ELb0ELb1ELb0ELb0ELb1ELb1ELb0ELb0EEENS1_21CollectiveEpilogueFwdINS6_IJSA_SC_SB_EEES9_SE_SG_Li384ELb1ELb1ELb0ELb0EEENS1_36VarlenDynamicPersistentTileSchedulerILi192ELi144ELi384ELi128ELb0ELb1ELb1ELb1ELb1ELb1EEEEEEEEEvNT_6ParamsE:
	.zero		3328


//--------------------- .nv.constant0._ZN7cutlass13device_kernelIN5flash11enable_sm90INS1_16FlashAttnFwdSm90INS1_25CollectiveMainloopFwdSm90ILi2EN4cute5tupleIJNS5_1CILi1EEES8_S8_EEENS6_IJNS7_ILi192EEESA_NS7_ILi64EEEEEELi64ENS_6half_tEfNS_4arch4Sm90ELb0ELb0ELb0ELb0ELb0ELb0ELb0ELb0ELb1ELb1ELb0ELb0EEENS1_21CollectiveEpilogueFwdINS6_IJSA_SB_SA_EEES9_SD_SF_Li384ELb0ELb1ELb0ELb0EEENS1_29StaticPersistentTileSchedulerILb0EEEEEEEEEvNT_6ParamsE --------------------------
	.section	.nv.constant0._ZN7cutlass13device_kernelIN5flash11enable_sm90INS1_16FlashAttnFwdSm90INS1_25CollectiveMainloopFwdSm90ILi2EN4cute5tupleIJNS5_1CILi1EEES8_S8_EEENS6_IJNS7_ILi192EEESA_NS7_ILi64EEEEEELi64ENS_6half_tEfNS_4arch4Sm90ELb0ELb0ELb0ELb0ELb0ELb0ELb0ELb0ELb1ELb1ELb0ELb0EEENS1_21CollectiveEpilogueFwdINS6_IJSA_SB_SA_EEES9_SD_SF_Li384ELb0ELb1ELb0ELb0EEENS1_29StaticPersistentTileSchedulerILb0EEEEEEEEEvNT_6ParamsE,"a",@progbits
	.sectionflags	@""
	.align	4
.nv.constant0._ZN7cutlass13device_kernelIN5flash11enable_sm90INS1_16FlashAttnFwdSm90INS1_25CollectiveMainloopFwdSm90ILi2EN4cute5tupleIJNS5_1CILi1EEES8_S8_EEENS6_IJNS7_ILi192EEESA_NS7_ILi64EEEEEELi64ENS_6half_tEfNS_4arch4Sm90ELb0ELb0ELb0ELb0ELb0ELb0ELb0ELb0ELb1ELb1ELb0ELb0EEENS1_21CollectiveEpilogueFwdINS6_IJSA_SB_SA_EEES9_SD_SF_Li384ELb0ELb1ELb0ELb0EEENS1_29StaticPersistentTileSchedulerILb0EEEEEEEEEvNT_6ParamsE:
	.zero		3200


//--------------------- .nv.constant0._ZN7cutlass13device_kernelIN5flash11enable_sm90INS1_16FlashAttnFwdSm90INS1_25CollectiveMainloopFwdSm90ILi2EN4cute5tupleIJNS5_1CILi1EEES8_S8_EEENS6_IJNS7_ILi192EEESA_NS7_ILi64EEEEEELi64ENS_6half_tEfNS_4arch4Sm90ELb0ELb0ELb0ELb1ELb0ELb0ELb0ELb0ELb1ELb1ELb0ELb0EEENS1_21CollectiveEpilogueFwdINS6_IJSA_SB_SA_EEES9_SD_SF_Li384ELb1ELb1ELb0ELb0EEENS1_36VarlenDynamicPersistentTileSchedulerILi192ELi192ELi384ELi128ELb0ELb1ELb1ELb0ELb1ELb1EEEEEEEEEvNT_6ParamsE --------------------------
	.section	.nv.constant0._ZN7cutlass13device_kernelIN5flash11enable_sm90INS1_16FlashAttnFwdSm90INS1_25CollectiveMainloopFwdSm90ILi2EN4cute5tupleIJNS5_1CILi1EEES8_S8_EEENS6_IJNS7_ILi192EEESA_NS7_ILi64EEEEEELi64ENS_6half_tEfNS_4arch4Sm90ELb0ELb0ELb0ELb1ELb0ELb0ELb0ELb0ELb1ELb1ELb0ELb0EEENS1_21CollectiveEpilogueFwdINS6_IJSA_SB_SA_EEES9_SD_SF_Li384ELb1ELb1ELb0ELb0EEENS1_36VarlenDynamicPersistentTileSchedulerILi192ELi192ELi384ELi128ELb0ELb1ELb1ELb0ELb1ELb1EEEEEEEEEvNT_6ParamsE,"a",@progbits
	.sectionflags	@""
	.align	4
.nv.constant0._ZN7cutlass13device_kernelIN5flash11enable_sm90INS1_16FlashAttnFwdSm90INS1_25CollectiveMainloopFwdSm90ILi2EN4cute5tupleIJNS5_1CILi1EEES8_S8_EEENS6_IJNS7_ILi192EEESA_NS7_ILi64EEEEEELi64ENS_6half_tEfNS_4arch4Sm90ELb0ELb0ELb0ELb1ELb0ELb0ELb0ELb0ELb1ELb1ELb0ELb0EEENS1_21CollectiveEpilogueFwdINS6_IJSA_SB_SA_EEES9_SD_SF_Li384ELb1ELb1ELb0ELb0EEENS1_36VarlenDynamicPersistentTileSchedulerILi192ELi192ELi384ELi128ELb0ELb1ELb1ELb0ELb1ELb1EEEEEEEEEvNT_6ParamsE:
	.zero		3328


//--------------------- .nv.constant0._ZN7cutlass13device_kernelIN5flash11enable_sm90INS1_16FlashAttnFwdSm90INS1_25CollectiveMainloopFwdSm90ILi2EN4cute5tupleIJNS5_1CILi1EEES8_S8_EEENS6_IJNS7_ILi192EEESA_NS7_ILi64EEEEEELi64ENS_6half_tEfNS_4arch4Sm90ELb0ELb0ELb0ELb1ELb0ELb1ELb0ELb0ELb1ELb1ELb0ELb0EEENS1_21CollectiveEpilogueFwdINS6_IJSA_SB_SA_EEES9_SD_SF_Li384ELb1ELb1ELb0ELb0EEENS1_36VarlenDynamicPersistentTileSchedulerILi192ELi192ELi384ELi128ELb0ELb1ELb1ELb0ELb1ELb1EEEEEEEEEvNT_6ParamsE --------------------------
	.section	.nv.constant0._ZN7cutlass13device_kernelIN5flash11enable_sm90INS1_16FlashAttnFwdSm90INS1_25CollectiveMainloopFwdSm90ILi2EN4cute5tupleIJNS5_1CILi1EEES8_S8_EEENS6_IJNS7_ILi192EEESA_NS7_ILi64EEEEEELi64ENS_6half_tEfNS_4arch4Sm90ELb0ELb0ELb0ELb1ELb0ELb1ELb0ELb0ELb1ELb1ELb0ELb0EEENS1_21CollectiveEpilogueFwdINS6_IJSA_SB_SA_EEES9_SD_SF_Li384ELb1ELb1ELb0ELb0EEENS1_36VarlenDynamicPersistentTileSchedulerILi192ELi192ELi384ELi128ELb0ELb1ELb1ELb0ELb1ELb1EEEEEEEEEvNT_6ParamsE,"a",@progbits
	.sectionflags	@""
	.align	4
.nv.constant0._ZN7cutlass13device_kernelIN5flash11enable_sm90INS1_16FlashAttnFwdSm90INS1_25CollectiveMainloopFwdSm90ILi2EN4cute5tupleIJNS5_1CILi1EEES8_S8_EEENS6_IJNS7_ILi192EEESA_NS7_ILi64EEEEEELi64ENS_6half_tEfNS_4arch4Sm90ELb0ELb0ELb0ELb1ELb0ELb1ELb0ELb0ELb1ELb1ELb0ELb0EEENS1_21CollectiveEpilogueFwdINS6_IJSA_SB_SA_EEES9_SD_SF_Li384ELb1ELb1ELb0ELb0EEENS1_36VarlenDynamicPersistentTileSchedulerILi192ELi192ELi384ELi128ELb0ELb1ELb1ELb0ELb1ELb1EEEEEEEEEvNT_6ParamsE:
	.zero		3328


//--------------------- .nv.constant0._ZN7cutlass13device_kernelIN5flash11enable_sm90INS1_16FlashAttnFwdSm90INS1_25CollectiveMainloopFwdSm90ILi2EN4cute5tupleIJNS5_1CILi1EEES8_S8_EEENS6_IJNS7_ILi192EEENS7_ILi128EEENS7_ILi64EEEEEELi64ENS_6half_tEfNS_4arch4Sm90ELb0ELb1ELb0ELb0ELb0ELb0ELb0ELb1ELb1ELb1ELb0ELb0EEENS1_21CollectiveEpilogueFwdINS6_IJSA_SC_SB_EEES9_SE_SG_Li384ELb0ELb1ELb0ELb0EEENS1_30DynamicPersistentTileSchedulerILi384ELi128ELb0ELb1ELb1EEEEEEEEEvNT_6ParamsE --------------------------
	.section	.nv.constant0._ZN7cutlass13device_kernelIN5flash11enable_sm90INS1_16FlashAttnFwdSm90INS1_25CollectiveMainloopFwdSm90ILi2EN4cute5tupleIJNS5_1CILi1EEES8_S8_EEENS6_IJNS7_ILi192EEENS7_ILi128EEENS7_ILi64EEEEEELi64ENS_6half_tEfNS_4arch4Sm90ELb0ELb1ELb0ELb0ELb0ELb0ELb0ELb1ELb1ELb1ELb0ELb0EEENS1_21CollectiveEpilogueFwdINS6_IJSA_SC_SB_EEES9_SE_SG_Li384ELb0ELb1ELb0ELb0EEENS1_30DynamicPersistentTileSchedulerILi384ELi128ELb0ELb1ELb1EEEEEEEEEvNT_6ParamsE,"a",@progbits
	.sectionflags	@""
	.align	4
.nv.constant0._ZN7cutlass13device_kernelIN5flash11enable_sm90INS1_16FlashAttnFwdSm90INS1_25CollectiveMainloopFwdSm90ILi2EN4cute5tupleIJNS5_1CILi1EEES8_S8_EEENS6_IJNS7_ILi192EEENS7_ILi128EEENS7_ILi64EEEEEELi64ENS_6half_tEfNS_4arch4Sm90ELb0ELb1ELb0ELb0ELb0ELb0ELb0ELb1ELb1ELb1ELb0ELb0EEENS1_21CollectiveEpilogueFwdINS6_IJSA_SC_SB_EEES9_SE_SG_Li384ELb0ELb1ELb0ELb0EEENS1_30DynamicPersistentTileSchedulerILi384ELi128ELb0ELb1ELb1EEEEEEEEEvNT_6ParamsE:
	.zero		3328


//--------------------- .nv.constant0._ZN7cutlass13device_kernelIN5flash11enable_sm90INS1_16FlashAttnFwdSm90INS1_25CollectiveMainloopFwdSm90ILi2EN4cute5tupleIJNS5_1CILi1EEES8_S8_EEENS6_IJNS7_ILi192EEENS7_ILi128EEENS7_ILi64EEEEEELi64ENS_6half_tEfNS_4arch4Sm90ELb0ELb1ELb0ELb1ELb0ELb0ELb0ELb1ELb1ELb1ELb0ELb0EEENS1_21CollectiveEpilogueFwdINS6_IJSA_SC_SB_EEES9_SE_SG_Li384ELb1ELb1ELb0ELb0EEENS1_36VarlenDynamicPersistentTileSchedulerILi192ELi128ELi384ELi128ELb0ELb1ELb1ELb1ELb0ELb1EEEEEEEEEvNT_6ParamsE --------------------------
	.section	.nv.constant0._ZN7cutlass13device_kernelIN5flash11enable_sm90INS1_16FlashAttnFwdSm90INS1_25CollectiveMainloopFwdSm90ILi2EN4cute5tupleIJNS5_1CILi1EEES8_S8_EEENS6_IJNS7_ILi192EEENS7_ILi128EEENS7_ILi64EEEEEELi64ENS_6half_tEfNS_4arch4Sm90ELb0ELb1ELb0ELb1ELb0ELb0ELb0ELb1ELb1ELb1ELb0ELb0EEENS1_21CollectiveEpilogueFwdINS6_IJSA_SC_SB_EEES9_SE_SG_Li384ELb1ELb1ELb0ELb0EEENS1_36VarlenDynamicPersistentTileSchedulerILi192ELi128ELi384ELi128ELb0ELb1ELb1ELb1ELb0ELb1EEEEEEEEEvNT_6ParamsE,"a",@progbits
	.sectionflags	@""
	.align	4
.nv.constant0._ZN7cutlass13device_kernelIN5flash11enable_sm90INS1_16FlashAttnFwdSm90INS1_25CollectiveMainloopFwdSm90ILi2EN4cute5tupleIJNS5_1CILi1EEES8_S8_EEENS6_IJNS7_ILi192EEENS7_ILi128EEENS7_ILi64EEEEEELi64ENS_6half_tEfNS_4arch4Sm90ELb0ELb1ELb0ELb1ELb0ELb0ELb0ELb1ELb1ELb1ELb0ELb0EEENS1_21CollectiveEpilogueFwdINS6_IJSA_SC_SB_EEES9_SE_SG_Li384ELb1ELb1ELb0ELb0EEENS1_36VarlenDynamicPersistentTileSchedulerILi192ELi128ELi384ELi128ELb0ELb1ELb1ELb1ELb0ELb1EEEEEEEEEvNT_6ParamsE:
	.zero		3328


//--------------------- .nv.constant0._ZN7cutlass13device_kernelIN5flash11enable_sm90INS1_16FlashAttnFwdSm90INS1_25CollectiveMainloopFwdSm90ILi2EN4cute5tupleIJNS5_1CILi1EEES8_S8_EEENS6_IJNS7_ILi192EEENS7_ILi128EEENS7_ILi64EEEEEELi64ENS_6half_tEfNS_4arch4Sm90ELb0ELb1ELb0ELb1ELb0ELb1ELb0ELb1ELb1ELb1ELb0ELb0EEENS1_21CollectiveEpilogueFwdINS6_IJSA_SC_SB_EEES9_SE_SG_Li384ELb1ELb1ELb0ELb0EEENS1_36VarlenDynamicPersistentTileSchedulerILi192ELi128ELi384ELi128ELb0ELb1ELb1ELb1ELb0ELb1EEEEEEEEEvNT_6ParamsE --------------------------
	.section	.nv.constant0._ZN7cutlass13device_kernelIN5flash11enable_sm90INS1_16FlashAttnFwdSm90INS1_25CollectiveMainloopFwdSm90ILi2EN4cute5tupleIJNS5_1CILi1EEES8_S8_EEENS6_IJNS7_ILi192EEENS7_ILi128EEENS7_ILi64EEEEEELi64ENS_6half_tEfNS_4arch4Sm90ELb0ELb1ELb0ELb1ELb0ELb1ELb0ELb1ELb1ELb1ELb0ELb0EEENS1_21CollectiveEpilogueFwdINS6_IJSA_SC_SB_EEES9_SE_SG_Li384ELb1ELb1ELb0ELb0EEENS1_36VarlenDynamicPersistentTileSchedulerILi192ELi128ELi384ELi128ELb0ELb1ELb1ELb1ELb0ELb1EEEEEEEEEvNT_6ParamsE,"a",@progbits
	.sectionflags	@""
	.align	4
.nv.constant0._ZN7cutlass13device_kernelIN5flash11enable_sm90INS1_16FlashAttnFwdSm90INS1_25CollectiveMainloopFwdSm90ILi2EN4cute5tupleIJNS5_1CILi1EEES8_S8_EEENS6_IJNS7_ILi192EEENS7_ILi128EEENS7_ILi64EEEEEELi64ENS_6half_tEfNS_4arch4Sm90ELb0ELb1ELb0ELb1ELb0ELb1ELb0ELb1ELb1ELb1ELb0ELb0EEENS1_21CollectiveEpilogueFwdINS6_IJSA_SC_SB_EEES9_SE_SG_Li384ELb1ELb1ELb0ELb0EEENS1_36VarlenDynamicPersistentTileSchedulerILi192ELi128ELi384ELi128ELb0ELb1ELb1ELb1ELb0ELb1EEEEEEEEEvNT_6ParamsE:
	.zero		3328


//--------------------- .nv.constant0._ZN7cutlass13device_kernelIN5flash11enable_sm90INS1_16FlashAttnFwdSm90INS1_25CollectiveMainloopFwdSm90ILi2EN4cute5tupleIJNS5_1CILi1EEES8_S8_EEENS6_IJNS7_ILi192EEENS7_ILi128EEENS7_ILi64EEEEEELi64ENS_6half_tEfNS_4arch4Sm90ELb1ELb0ELb0ELb0ELb0ELb0ELb0ELb1ELb1ELb1ELb0ELb0EEENS1_21CollectiveEpilogueFwdINS6_IJSA_SC_SB_EEES9_SE_SG_Li384ELb0ELb1ELb0ELb0EEENS1_30DynamicPersistentTileSchedulerILi384ELi128ELb0ELb1ELb1EEEEEEEEEvNT_6ParamsE --------------------------
	.section	.nv.constant0._ZN7cutlass13device_kernelIN5flash11enable_sm90INS1_16FlashAttnFwdSm90INS1_25CollectiveMainloopFwdSm90ILi2EN4cute5tupleIJNS5_1CILi1EEES8_S8_EEENS6_IJNS7_ILi192EEENS7_ILi128EEENS7_ILi64EEEEEELi64ENS_6half_tEfNS_4arch4Sm90ELb1ELb0ELb0ELb0ELb0ELb0ELb0ELb1ELb1ELb1ELb0ELb0EEENS1_21CollectiveEpilogueFwdINS6_IJSA_SC_SB_EEES9_SE_SG_Li384ELb0ELb1ELb0ELb0EEENS1_30DynamicPersistentTileSchedulerILi384ELi128ELb0ELb1ELb1EEEEEEEEEvNT_6ParamsE,"a",@progbits
	.sectionflags	@""
	.align	4
.nv.constant0._ZN7cutlass13device_kernelIN5flash11enable_sm90INS1_16FlashAttnFwdSm90INS1_25CollectiveMainloopFwdSm90ILi2EN4cute5tupleIJNS5_1CILi1EEES8_S8_EEENS6_IJNS7_ILi192EEENS7_ILi128EEENS7_ILi64EEEEEELi64ENS_6half_tEfNS_4arch4Sm90ELb1ELb0ELb0ELb0ELb0ELb0ELb0ELb1ELb1ELb1ELb0ELb0EEENS1_21CollectiveEpilogueFwdINS6_IJSA_SC_SB_EEES9_SE_SG_Li384ELb0ELb1ELb0ELb0EEENS1_30DynamicPersistentTileSchedulerILi384ELi128ELb0ELb1ELb1EEEEEEEEEvNT_6ParamsE:
	.zero		3328


//--------------------- .nv.constant0._ZN7cutlass13device_kernelIN5flash11enable_sm90INS1_16FlashAttnFwdSm90INS1_25CollectiveMainloopFwdSm90ILi2EN4cute5tupleIJNS5_1CILi1EEES8_S8_EEENS6_IJNS7_ILi192EEENS7_ILi128EEENS7_ILi64EEEEEELi64ENS_6half_tEfNS_4arch4Sm90ELb1ELb0ELb0ELb1ELb0ELb0ELb0ELb1ELb1ELb1ELb0ELb0EEENS1_21CollectiveEpilogueFwdINS6_IJSA_SC_SB_EEES9_SE_SG_Li384ELb1ELb1ELb0ELb0EEENS1_36VarlenDynamicPersistentTileSchedulerILi192ELi128ELi384ELi128ELb0ELb1ELb1ELb1ELb1ELb1EEEEEEEEEvNT_6ParamsE --------------------------
	.section	.nv.constant0._ZN7cutlass13device_kernelIN5flash11enable_sm90INS1_16FlashAttnFwdSm90INS1_25CollectiveMainloopFwdSm90ILi2EN4cute5tupleIJNS5_1CILi1EEES8_S8_EEENS6_IJNS7_ILi192EEENS7_ILi128EEENS7_ILi64EEEEEELi64ENS_6half_tEfNS_4arch4Sm90ELb1ELb0ELb0ELb1ELb0ELb0ELb0ELb1ELb1ELb1ELb0ELb0EEENS1_21CollectiveEpilogueFwdINS6_IJSA_SC_SB_EEES9_SE_SG_Li384ELb1ELb1ELb0ELb0EEENS1_36VarlenDynamicPersistentTileSchedulerILi192ELi128ELi384ELi128ELb0ELb1ELb1ELb1ELb1ELb1EEEEEEEEEvNT_6ParamsE,"a",@progbits
	.sectionflags	@""
	.align	4
.nv.constant0._ZN7cutlass13device_kernelIN5flash11enable_sm90INS1_16FlashAttnFwdSm90INS1_25CollectiveMainloopFwdSm90ILi2EN4cute5tupleIJNS5_1CILi1EEES8_S8_EEENS6_IJNS7_ILi192EEENS7_ILi128EEENS7_ILi64EEEEEELi64ENS_6half_tEfNS_4arch4Sm90ELb1ELb0ELb0ELb1ELb0ELb0ELb0ELb1ELb1ELb1ELb0ELb0EEENS1_21CollectiveEpilogueFwdINS6_IJSA_SC_SB_EEES9_SE_SG_Li384ELb1ELb1ELb0ELb0EEENS1_36VarlenDynamicPersistentTileSchedulerILi192ELi128ELi384ELi128ELb0ELb1ELb1ELb1ELb1ELb1EEEEEEEEEvNT_6ParamsE:
	.zero		3328


//--------------------- .nv.constant0._ZN7cutlass13device_kernelIN5flash11enable_sm90INS1_16FlashAttnFwdSm90INS1_25CollectiveMainloopFwdSm90ILi2EN4cute5tupleIJNS5_1CILi1EEES8_S8_EEENS6_IJNS7_ILi192EEENS7_ILi128EEENS7_ILi64EEEEEELi64ENS_6half_tEfNS_4arch4Sm90ELb1ELb0ELb0ELb1ELb0ELb1ELb0ELb1ELb1ELb1ELb0ELb0EEENS1_21CollectiveEpilogueFwdINS6_IJSA_SC_SB_EEES9_SE_SG_Li384ELb1ELb1ELb0ELb0EEENS1_36VarlenDynamicPersistentTileSchedulerILi192ELi128ELi384ELi128ELb0ELb1ELb1ELb1ELb1ELb1EEEEEEEEEvNT_6ParamsE --------------------------
	.section	.nv.constant0._ZN7cutlass13device_kernelIN5flash11enable_sm90INS1_16FlashAttnFwdSm90INS1_25CollectiveMainloopFwdSm90ILi2EN4cute5tupleIJNS5_1CILi1EEES8_S8_EEENS6_IJNS7_ILi192EEENS7_ILi128EEENS7_ILi64EEEEEELi64ENS_6half_tEfNS_4arch4Sm90ELb1ELb0ELb0ELb1ELb0ELb1ELb0ELb1ELb1ELb1ELb0ELb0EEENS1_21CollectiveEpilogueFwdINS6_IJSA_SC_SB_EEES9_SE_SG_Li384ELb1ELb1ELb0ELb0EEENS1_36VarlenDynamicPersistentTileSchedulerILi192ELi128ELi384ELi128ELb0ELb1ELb1ELb1ELb1ELb1EEEEEEEEEvNT_6ParamsE,"a",@progbits
	.sectionflags	@""
	.align	4
.nv.constant0._ZN7cutlass13device_kernelIN5flash11enable_sm90INS1_16FlashAttnFwdSm90INS1_25CollectiveMainloopFwdSm90ILi2EN4cute5tupleIJNS5_1CILi1EEES8_S8_EEENS6_IJNS7_ILi192EEENS7_ILi128EEENS7_ILi64EEEEEELi64ENS_6half_tEfNS_4arch4Sm90ELb1ELb0ELb0ELb1ELb0ELb1ELb0ELb1ELb1ELb1ELb0ELb0EEENS1_21CollectiveEpilogueFwdINS6_IJSA_SC_SB_EEES9_SE_SG_Li384ELb1ELb1ELb0ELb0EEENS1_36VarlenDynamicPersistentTileSchedulerILi192ELi128ELi384ELi128ELb0ELb1ELb1ELb1ELb1ELb1EEEEEEEEEvNT_6ParamsE:
	.zero		3328


//--------------------- SYMBOLS --------------------------

	.type		.nv.reservedSmem.offset0,@object
	.size		.nv.reservedSmem.offset0,0x4
	.type		__assertfail,@function
